	.target	sm_90a

	.elftype	@"ET_EXEC"


//--------------------- .note.nv.tkinfo           --------------------------
	.section	.note.nv.tkinfo,"",@"SHT_NOTE"
	.sectionflags	@"SHF_NOTE_NV_TKINFO"
	.tkinfo
        /*0018*/ 	.word	0x00000002
        /*0030*/ 	.string	""
        /*0030*/ 	.string	"ptxas"
        /*0030*/ 	.string	"Cuda compilation tools, release 13.0, V13.0.88"
        /*0030*/ 	.string	"Build cuda_13.0.r13.0/compiler.36424714_0"
        /*0030*/ 	.string	"-arch sm_90a -m 64 "



//--------------------- .note.nv.cuinfo           --------------------------
	.section	.note.nv.cuinfo,"",@"SHT_NOTE"
	.sectionflags	@"SHF_NOTE_NV_CUINFO"
        /*0018*/ 	.short	0x0002
        /*001a*/ 	.short	0x005a
        /*001c*/ 	.short	0x0082
	.zero		2


//--------------------- .nv.info                  --------------------------
	.section	.nv.info,"",@"SHT_CUDA_INFO"
	.align	4


	//----- nvinfo : EIATTR_REGCOUNT
	.align		4
        /*0000*/ 	.byte	0x04, 0x2f
        /*0002*/ 	.short	(.L_32 - .L_31)
	.align		4
.L_31:
        /*0004*/ 	.word	index@(_ZN7cutlass13device_kernelIN5flash11enable_sm90INS1_16FlashAttnFwdSm90INS1_25CollectiveMainloopFwdSm90ILi2EN4cute5tupleIJNS5_1CILi1EEES8_S8_EEENS6_IJNS7_ILi128EEENS7_ILi96EEENS7_ILi64EEEEEELi256ENS_10bfloat16_tEfNS_4arch4Sm90ELb1ELb0ELb1ELb1ELb1ELb1ELb1ELb1ELb0ELb1ELb0ELb0EEENS1_21CollectiveEpilogueFwdINS6_IJSA_NS7_ILi256EEESB_EEES9_SE_SG_Li256ELb1ELb1ELb0ELb0EEENS1_36VarlenDynamicPersistentTileSchedulerILi128ELi96ELi256ELi128ELb0ELb1ELb1ELb1ELb1ELb1EEEEEEEEEvNT_6ParamsE)
        /*0008*/ 	.word	0x000000a8


	//----- nvinfo : EIATTR_FRAME_SIZE
	.align		4
.L_32:
        /*000c*/ 	.byte	0x04, 0x11
        /*000e*/ 	.short	(.L_34 - .L_33)
	.align		4
.L_33:
        /*0010*/ 	.word	index@(_ZN7cutlass13device_kernelIN5flash11enable_sm90INS1_16FlashAttnFwdSm90INS1_25CollectiveMainloopFwdSm90ILi2EN4cute5tupleIJNS5_1CILi1EEES8_S8_EEENS6_IJNS7_ILi128EEENS7_ILi96EEENS7_ILi64EEEEEELi256ENS_10bfloat16_tEfNS_4arch4Sm90ELb1ELb0ELb1ELb1ELb1ELb1ELb1ELb1ELb0ELb1ELb0ELb0EEENS1_21CollectiveEpilogueFwdINS6_IJSA_NS7_ILi256EEESB_EEES9_SE_SG_Li256ELb1ELb1ELb0ELb0EEENS1_36VarlenDynamicPersistentTileSchedulerILi128ELi96ELi256ELi128ELb0ELb1ELb1ELb1ELb1ELb1EEEEEEEEEvNT_6ParamsE)
        /*0014*/ 	.word	0x00000100


	//----- nvinfo : EIATTR_REGCOUNT
	.align		4
.L_34:
        /*0018*/ 	.byte	0x04, 0x2f
        /*001a*/ 	.short	(.L_36 - .L_35)
	.align		4
.L_35:
        /*001c*/ 	.word	index@(_ZN7cutlass13device_kernelIN5flash11enable_sm90INS1_16FlashAttnFwdSm90INS1_25CollectiveMainloopFwdSm90ILi2EN4cute5tupleIJNS5_1CILi1EEES8_S8_EEENS6_IJNS7_ILi128EEENS7_ILi96EEENS7_ILi64EEEEEELi256ENS_10bfloat16_tEfNS_4arch4Sm90ELb1ELb0ELb1ELb1ELb1ELb0ELb1ELb1ELb0ELb1ELb0ELb0EEENS1_21CollectiveEpilogueFwdINS6_IJSA_NS7_ILi256EEESB_EEES9_SE_SG_Li256ELb1ELb1ELb0ELb0EEENS1_36VarlenDynamicPersistentTileSchedulerILi128ELi96ELi256ELi128ELb0ELb1ELb1ELb1ELb1ELb1EEEEEEEEEvNT_6ParamsE)
        /*0020*/ 	.word	0x000000a8


	//----- nvinfo : EIATTR_FRAME_SIZE
	.align		4
.L_36:
        /*0024*/ 	.byte	0x04, 0x11
        /*0026*/ 	.short	(.L_38 - .L_37)
	.align		4
.L_37:
        /*0028*/ 	.word	index@(_ZN7cutlass13device_kernelIN5flash11enable_sm90INS1_16FlashAttnFwdSm90INS1_25CollectiveMainloopFwdSm90ILi2EN4cute5tupleIJNS5_1CILi1EEES8_S8_EEENS6_IJNS7_ILi128EEENS7_ILi96EEENS7_ILi64EEEEEELi256ENS_10bfloat16_tEfNS_4arch4Sm90ELb1ELb0ELb1ELb1ELb1ELb0ELb1ELb1ELb0ELb1ELb0ELb0EEENS1_21CollectiveEpilogueFwdINS6_IJSA_NS7_ILi256EEESB_EEES9_SE_SG_Li256ELb1ELb1ELb0ELb0EEENS1_36VarlenDynamicPersistentTileSchedulerILi128ELi96ELi256ELi128ELb0ELb1ELb1ELb1ELb1ELb1EEEEEEEEEvNT_6ParamsE)
        /*002c*/ 	.word	0x00000028


	//----- nvinfo : EIATTR_REGCOUNT
	.align		4
.L_38:
        /*0030*/ 	.byte	0x04, 0x2f
        /*0032*/ 	.short	(.L_40 - .L_39)
	.align		4
.L_39:
        /*0034*/ 	.word	index@(_ZN7cutlass13device_kernelIN5flash11enable_sm90INS1_16FlashAttnFwdSm90INS1_25CollectiveMainloopFwdSm90ILi2EN4cute5tupleIJNS5_1CILi1EEES8_S8_EEENS6_IJNS7_ILi128EEENS7_ILi96EEENS7_ILi64EEEEEELi256ENS_10bfloat16_tEfNS_4arch4Sm90ELb1ELb0ELb1ELb1ELb1ELb1ELb0ELb1ELb0ELb1ELb0ELb0EEENS1_21CollectiveEpilogueFwdINS6_IJSA_NS7_ILi256EEESB_EEES9_SE_SG_Li256ELb1ELb1ELb0ELb0EEENS1_36VarlenDynamicPersistentTileSchedulerILi128ELi96ELi256ELi128ELb0ELb1ELb1ELb1ELb1ELb1EEEEEEEEEvNT_6ParamsE)
        /*0038*/ 	.word	0x000000a8


	//----- nvinfo : EIATTR_FRAME_SIZE
	.align		4
.L_40:
        /*003c*/ 	.byte	0x04, 0x11
        /*003e*/ 	.short	(.L_42 - .L_41)
	.align		4
.L_41:
        /*0040*/ 	.word	index@(_ZN7cutlass13device_kernelIN5flash11enable_sm90INS1_16FlashAttnFwdSm90INS1_25CollectiveMainloopFwdSm90ILi2EN4cute5tupleIJNS5_1CILi1EEES8_S8_EEENS6_IJNS7_ILi128EEENS7_ILi96EEENS7_ILi64EEEEEELi256ENS_10bfloat16_tEfNS_4arch4Sm90ELb1ELb0ELb1ELb1ELb1ELb1ELb0ELb1ELb0ELb1ELb0ELb0EEENS1_21CollectiveEpilogueFwdINS6_IJSA_NS7_ILi256EEESB_EEES9_SE_SG_Li256ELb1ELb1ELb0ELb0EEENS1_36VarlenDynamicPersistentTileSchedulerILi128ELi96ELi256ELi128ELb0ELb1ELb1ELb1ELb1ELb1EEEEEEEEEvNT_6ParamsE)
        /*0044*/ 	.word	0x00000060


	//----- nvinfo : EIATTR_REGCOUNT
	.align		4
.L_42:
        /*0048*/ 	.byte	0x04, 0x2f
        /*004a*/ 	.short	(.L_44 - .L_43)
	.align		4
.L_43:
        /*004c*/ 	.word	index@(_ZN7cutlass13device_kernelIN5flash11enable_sm90INS1_16FlashAttnFwdSm90INS1_25CollectiveMainloopFwdSm90ILi2EN4cute5tupleIJNS5_1CILi1EEES8_S8_EEENS6_IJNS7_ILi128EEENS7_ILi96EEENS7_ILi64EEEEEELi256ENS_10bfloat16_tEfNS_4arch4Sm90ELb1ELb0ELb1ELb1ELb1ELb0ELb0ELb1ELb0ELb1ELb0ELb0EEENS1_21CollectiveEpilogueFwdINS6_IJSA_NS7_ILi256EEESB_EEES9_SE_SG_Li256ELb1ELb1ELb0ELb0EEENS1_36VarlenDynamicPersistentTileSchedulerILi128ELi96ELi256ELi128ELb0ELb1ELb1ELb1ELb1ELb1EEEEEEEEEvNT_6ParamsE)
        /*0050*/ 	.word	0x000000a8


	//----- nvinfo : EIATTR_FRAME_SIZE
	.align		4
.L_44:
        /*0054*/ 	.byte	0x04, 0x11
        /*0056*/ 	.short	(.L_46 - .L_45)
	.align		4
.L_45:
        /*0058*/ 	.word	index@(_ZN7cutlass13device_kernelIN5flash11enable_sm90INS1_16FlashAttnFwdSm90INS1_25CollectiveMainloopFwdSm90ILi2EN4cute5tupleIJNS5_1CILi1EEES8_S8_EEENS6_IJNS7_ILi128EEENS7_ILi96EEENS7_ILi64EEEEEELi256ENS_10bfloat16_tEfNS_4arch4Sm90ELb1ELb0ELb1ELb1ELb1ELb0ELb0ELb1ELb0ELb1ELb0ELb0EEENS1_21CollectiveEpilogueFwdINS6_IJSA_NS7_ILi256EEESB_EEES9_SE_SG_Li256ELb1ELb1ELb0ELb0EEENS1_36VarlenDynamicPersistentTileSchedulerILi128ELi96ELi256ELi128ELb0ELb1ELb1ELb1ELb1ELb1EEEEEEEEEvNT_6ParamsE)
        /*005c*/ 	.word	0x00000028


	//----- nvinfo : EIATTR_REGCOUNT
	.align		4
.L_46:
        /*0060*/ 	.byte	0x04, 0x2f
        /*0062*/ 	.short	(.L_48 - .L_47)
	.align		4
.L_47:
        /*0064*/ 	.word	index@(_ZN7cutlass13device_kernelIN5flash11enable_sm90INS1_16FlashAttnFwdSm90INS1_25CollectiveMainloopFwdSm90ILi2EN4cute5tupleIJNS5_1CILi1EEES8_S8_EEENS6_IJNS7_ILi128EEENS7_ILi96EEENS7_ILi64EEEEEELi256ENS_10bfloat16_tEfNS_4arch4Sm90ELb1ELb0ELb1ELb0ELb1ELb0ELb1ELb1ELb0ELb1ELb0ELb0EEENS1_21CollectiveEpilogueFwdINS6_IJSA_NS7_ILi256EEESB_EEES9_SE_SG_Li256ELb0ELb1ELb0ELb0EEENS1_30DynamicPersistentTileSchedulerILi256ELi128ELb0ELb1ELb1EEEEEEEEEvNT_6ParamsE)
        /*0068*/ 	.word	0x000000a8


	//----- nvinfo : EIATTR_FRAME_SIZE
	.align		4
.L_48:
        /*006c*/ 	.byte	0x04, 0x11
        /*006e*/ 	.short	(.L_50 - .L_49)
	.align		4
.L_49:
        /*0070*/ 	.word	index@(_ZN7cutlass13device_kernelIN5flash11enable_sm90INS1_16FlashAttnFwdSm90INS1_25CollectiveMainloopFwdSm90ILi2EN4cute5tupleIJNS5_1CILi1EEES8_S8_EEENS6_IJNS7_ILi128EEENS7_ILi96EEENS7_ILi64EEEEEELi256ENS_10bfloat16_tEfNS_4arch4Sm90ELb1ELb0ELb1ELb0ELb1ELb0ELb1ELb1ELb0ELb1ELb0ELb0EEENS1_21CollectiveEpilogueFwdINS6_IJSA_NS7_ILi256EEESB_EEES9_SE_SG_Li256ELb0ELb1ELb0ELb0EEENS1_30DynamicPersistentTileSchedulerILi256ELi128ELb0ELb1ELb1EEEEEEEEEvNT_6ParamsE)
        /*0074*/ 	.word	0x00000010


	//----- nvinfo : EIATTR_REGCOUNT
	.align		4
.L_50:
        /*0078*/ 	.byte	0x04, 0x2f
        /*007a*/ 	.short	(.L_52 - .L_51)
	.align		4
.L_51:
        /*007c*/ 	.word	index@(_ZN7cutlass13device_kernelIN5flash11enable_sm90INS1_16FlashAttnFwdSm90INS1_25CollectiveMainloopFwdSm90ILi2EN4cute5tupleIJNS5_1CILi1EEES8_S8_EEENS6_IJNS7_ILi128EEENS7_ILi96EEENS7_ILi64EEEEEELi256ENS_10bfloat16_tEfNS_4arch4Sm90ELb1ELb0ELb1ELb0ELb1ELb0ELb0ELb1ELb0ELb1ELb0ELb0EEENS1_21CollectiveEpilogueFwdINS6_IJSA_NS7_ILi256EEESB_EEES9_SE_SG_Li256ELb0ELb1ELb0ELb0EEENS1_30DynamicPersistentTileSchedulerILi256ELi128ELb0ELb1ELb1EEEEEEEEEvNT_6ParamsE)
        /*0080*/ 	.word	0x000000a8


	//----- nvinfo : EIATTR_FRAME_SIZE
	.align		4
.L_52:
        /*0084*/ 	.byte	0x04, 0x11
        /*0086*/ 	.short	(.L_54 - .L_53)
	.align		4
.L_53:
        /*0088*/ 	.word	index@(_ZN7cutlass13device_kernelIN5flash11enable_sm90INS1_16FlashAttnFwdSm90INS1_25CollectiveMainloopFwdSm90ILi2EN4cute5tupleIJNS5_1CILi1EEES8_S8_EEENS6_IJNS7_ILi128EEENS7_ILi96EEENS7_ILi64EEEEEELi256ENS_10bfloat16_tEfNS_4arch4Sm90ELb1ELb0ELb1ELb0ELb1ELb0ELb0ELb1ELb0ELb1ELb0ELb0EEENS1_21CollectiveEpilogueFwdINS6_IJSA_NS7_ILi256EEESB_EEES9_SE_SG_Li256ELb0ELb1ELb0ELb0EEENS1_30DynamicPersistentTileSchedulerILi256ELi128ELb0ELb1ELb1EEEEEEEEEvNT_6ParamsE)
        /*008c*/ 	.word	0x00000008


	//----- nvinfo : EIATTR_REGCOUNT
	.align		4
.L_54:
        /*0090*/ 	.byte	0x04, 0x2f
        /*0092*/ 	.short	(.L_56 - .L_55)
	.align		4
.L_55:
        /*0094*/ 	.word	index@(_ZN7cutlass13device_kernelIN5flash11enable_sm90INS1_16FlashAttnFwdSm90INS1_25CollectiveMainloopFwdSm90ILi2EN4cute5tupleIJNS5_1CILi1EEES8_S8_EEENS6_IJNS7_ILi128EEENS7_ILi96EEENS7_ILi64EEEEEELi256ENS_10bfloat16_tEfNS_4arch4Sm90ELb0ELb1ELb1ELb1ELb1ELb1ELb1ELb1ELb0ELb1ELb0ELb0EEENS1_21CollectiveEpilogueFwdINS6_IJSA_NS7_ILi256EEESB_EEES9_SE_SG_Li256ELb1ELb1ELb0ELb0EEENS1_36VarlenDynamicPersistentTileSchedulerILi128ELi96ELi256ELi128ELb0ELb1ELb1ELb1ELb0ELb1EEEEEEEEEvNT_6ParamsE)
        /*0098*/ 	.word	0x000000a8


	//----- nvinfo : EIATTR_FRAME_SIZE
	.align		4
.L_56:
        /*009c*/ 	.byte	0x04, 0x11
        /*009e*/ 	.short	(.L_58 - .L_57)
	.align		4
.L_57:
        /*00a0*/ 	.word	index@($_ZN7cutlass13device_kernelIN5flash11enable_sm90INS1_16FlashAttnFwdSm90INS1_25CollectiveMainloopFwdSm90ILi2EN4cute5tupleIJNS5_1CILi1EEES8_S8_EEENS6_IJNS7_ILi128EEENS7_ILi96EEENS7_ILi64EEEEEELi256ENS_10bfloat16_tEfNS_4arch4Sm90ELb0ELb1ELb1ELb1ELb1ELb1ELb1ELb1ELb0ELb1ELb0ELb0EEENS1_21CollectiveEpilogueFwdINS6_IJSA_NS7_ILi256EEESB_EEES9_SE_SG_Li256ELb1ELb1ELb0ELb0EEENS1_36VarlenDynamicPersistentTileSchedulerILi128ELi96ELi256ELi128ELb0ELb1ELb1ELb1ELb0ELb1EEEEEEEEEvNT_6ParamsE$_ZZN5flash25CollectiveMainloopFwdSm90ILi2EN4cute5tupleIJNS1_1CILi1EEES4_S4_EEENS2_IJNS3_ILi128EEENS3_ILi96EEENS3_ILi64EEEEEELi256EN7cutlass10bfloat16_tEfNSA_4arch4Sm90ELb0ELb1ELb1ELb1ELb1ELb1ELb1ELb1ELb0ELb1ELb0ELb0EE3mmaINS_16FlashAttnFwdSm90ISE_NS_21CollectiveEpilogueFwdINS2_IJS6_NS3_ILi256EEES7_EEES5_SB_SD_Li256ELb1ELb1ELb0ELb0EEENS_36VarlenDynamicPersistentTileSchedulerILi128ELi96ELi256ELi128ELb0ELb1ELb1ELb1ELb0ELb1EEEE13SharedStorageENS1_6TensorINS1_11ArrayEngineIfLm128EEENS1_6LayoutINS2_IJNS2_IJNS3_ILi2EEEST_NS3_ILi32EEEEEES4_S4_EEENS2_IJNS2_IJS4_ST_NS3_ILi4EEEEEENS3_ILi0EEESZ_EEEEEEENS_7SoftmaxILi2ELi0EEEEEbRKNSE_6ParamsENSA_13PipelineAsyncILi2EEES19_RNSA_13PipelineStateILj2EEERT0_RT1_iRiRKNS_16SeqlenInfoQKNewKILb1ELb1EEENS2_IJiiiiEEERT_ENKUliT_T0_T1_E_clIZSF_ISO_S12_S14_EbS17_S19_S19_S1C_S1E_S1G_iS1H_S1L_S1M_S1O_EUlRS1P_iE0_NS3_ILb1EEES1W_EEDaiS1P_S1Q_S1R_)
        /*00a4*/ 	.word	0x000004b0


	//----- nvinfo : EIATTR_FRAME_SIZE
	.align		4
.L_58:
        /*00a8*/ 	.byte	0x04, 0x11
        /*00aa*/ 	.short	(.L_60 - .L_59)
	.align		4
.L_59:
        /*00ac*/ 	.word	index@(_ZN7cutlass13device_kernelIN5flash11enable_sm90INS1_16FlashAttnFwdSm90INS1_25CollectiveMainloopFwdSm90ILi2EN4cute5tupleIJNS5_1CILi1EEES8_S8_EEENS6_IJNS7_ILi128EEENS7_ILi96EEENS7_ILi64EEEEEELi256ENS_10bfloat16_tEfNS_4arch4Sm90ELb0ELb1ELb1ELb1ELb1ELb1ELb1ELb1ELb0ELb1ELb0ELb0EEENS1_21CollectiveEpilogueFwdINS6_IJSA_NS7_ILi256EEESB_EEES9_SE_SG_Li256ELb1ELb1ELb0ELb0EEENS1_36VarlenDynamicPersistentTileSchedulerILi128ELi96ELi256ELi128ELb0ELb1ELb1ELb1ELb0ELb1EEEEEEEEEvNT_6ParamsE)
        /*00b0*/ 	.word	0x000004b0


	//----- nvinfo : EIATTR_REGCOUNT
	.align		4
.L_60:
        /*00b4*/ 	.byte	0x04, 0x2f
        /*00b6*/ 	.short	(.L_62 - .L_61)
	.align		4
.L_61:
        /*00b8*/ 	.word	index@(_ZN7cutlass13device_kernelIN5flash11enable_sm90INS1_16FlashAttnFwdSm90INS1_25CollectiveMainloopFwdSm90ILi2EN4cute5tupleIJNS5_1CILi1EEES8_S8_EEENS6_IJNS7_ILi128EEENS7_ILi96EEENS7_ILi64EEEEEELi256ENS_10bfloat16_tEfNS_4arch4Sm90ELb0ELb1ELb1ELb1ELb1ELb0ELb1ELb1ELb0ELb1ELb0ELb0EEENS1_21CollectiveEpilogueFwdINS6_IJSA_NS7_ILi256EEESB_EEES9_SE_SG_Li256ELb1ELb1ELb0ELb0EEENS1_36VarlenDynamicPersistentTileSchedulerILi128ELi96ELi256ELi128ELb0ELb1ELb1ELb1ELb0ELb1EEEEEEEEEvNT_6ParamsE)
        /*00bc*/ 	.word	0x000000a8


	//----- nvinfo : EIATTR_FRAME_SIZE
	.align		4
.L_62:
        /*00c0*/ 	.byte	0x04, 0x11
        /*00c2*/ 	.short	(.L_64 - .L_63)
	.align		4
.L_63:
        /*00c4*/ 	.word	index@($_ZN7cutlass13device_kernelIN5flash11enable_sm90INS1_16FlashAttnFwdSm90INS1_25CollectiveMainloopFwdSm90ILi2EN4cute5tupleIJNS5_1CILi1EEES8_S8_EEENS6_IJNS7_ILi128EEENS7_ILi96EEENS7_ILi64EEEEEELi256ENS_10bfloat16_tEfNS_4arch4Sm90ELb0ELb1ELb1ELb1ELb1ELb0ELb1ELb1ELb0ELb1ELb0ELb0EEENS1_21CollectiveEpilogueFwdINS6_IJSA_NS7_ILi256EEESB_EEES9_SE_SG_Li256ELb1ELb1ELb0ELb0EEENS1_36VarlenDynamicPersistentTileSchedulerILi128ELi96ELi256ELi128ELb0ELb1ELb1ELb1ELb0ELb1EEEEEEEEEvNT_6ParamsE$_ZZN5flash25CollectiveMainloopFwdSm90ILi2EN4cute5tupleIJNS1_1CILi1EEES4_S4_EEENS2_IJNS3_ILi128EEENS3_ILi96EEENS3_ILi64EEEEEELi256EN7cutlass10bfloat16_tEfNSA_4arch4Sm90ELb0ELb1ELb1ELb1ELb1ELb0ELb1ELb1ELb0ELb1ELb0ELb0EE3mmaINS_16FlashAttnFwdSm90ISE_NS_21CollectiveEpilogueFwdINS2_IJS6_NS3_ILi256EEES7_EEES5_SB_SD_Li256ELb1ELb1ELb0ELb0EEENS_36VarlenDynamicPersistentTileSchedulerILi128ELi96ELi256ELi128ELb0ELb1ELb1ELb1ELb0ELb1EEEE13SharedStorageENS1_6TensorINS1_11ArrayEngineIfLm128EEENS1_6LayoutINS2_IJNS2_IJNS3_ILi2EEEST_NS3_ILi32EEEEEES4_S4_EEENS2_IJNS2_IJS4_ST_NS3_ILi4EEEEEENS3_ILi0EEESZ_EEEEEEENS_7SoftmaxILi2ELi0EEEEEbRKNSE_6ParamsENSA_13PipelineAsyncILi2EEES19_RNSA_13PipelineStateILj2EEERT0_RT1_iRiRKNS_16SeqlenInfoQKNewKILb1ELb0EEENS2_IJiiiiEEERT_ENKUliT_T0_T1_E_clIZSF_ISO_S12_S14_EbS17_S19_S19_S1C_S1E_S1G_iS1H_S1L_S1M_S1O_EUlRS1P_iE1_NS3_ILb0EEENS3_ILb1EEEEEDaiS1P_S1Q_S1R_)
        /*00c8*/ 	.word	0x00000480


	//----- nvinfo : EIATTR_FRAME_SIZE
	.align		4
.L_64:
        /*00cc*/ 	.byte	0x04, 0x11
        /*00ce*/ 	.short	(.L_66 - .L_65)
	.align		4
.L_65:
        /*00d0*/ 	.word	index@(_ZN7cutlass13device_kernelIN5flash11enable_sm90INS1_16FlashAttnFwdSm90INS1_25CollectiveMainloopFwdSm90ILi2EN4cute5tupleIJNS5_1CILi1EEES8_S8_EEENS6_IJNS7_ILi128EEENS7_ILi96EEENS7_ILi64EEEEEELi256ENS_10bfloat16_tEfNS_4arch4Sm90ELb0ELb1ELb1ELb1ELb1ELb0ELb1ELb1ELb0ELb1ELb0ELb0EEENS1_21CollectiveEpilogueFwdINS6_IJSA_NS7_ILi256EEESB_EEES9_SE_SG_Li256ELb1ELb1ELb0ELb0EEENS1_36VarlenDynamicPersistentTileSchedulerILi128ELi96ELi256ELi128ELb0ELb1ELb1ELb1ELb0ELb1EEEEEEEEEvNT_6ParamsE)
        /*00d4*/ 	.word	0x00000480


	//----- nvinfo : EIATTR_REGCOUNT
	.align		4
.L_66:
        /*00d8*/ 	.byte	0x04, 0x2f
        /*00da*/ 	.short	(.L_68 - .L_67)
	.align		4
.L_67:
        /*00dc*/ 	.word	index@(_ZN7cutlass13device_kernelIN5flash11enable_sm90INS1_16FlashAttnFwdSm90INS1_25CollectiveMainloopFwdSm90ILi2EN4cute5tupleIJNS5_1CILi1EEES8_S8_EEENS6_IJNS7_ILi128EEENS7_ILi96EEENS7_ILi64EEEEEELi256ENS_10bfloat16_tEfNS_4arch4Sm90ELb0ELb1ELb1ELb1ELb1ELb1ELb0ELb1ELb0ELb1ELb0ELb0EEENS1_21CollectiveEpilogueFwdINS6_IJSA_NS7_ILi256EEESB_EEES9_SE_SG_Li256ELb1ELb1ELb0ELb0EEENS1_36VarlenDynamicPersistentTileSchedulerILi128ELi96ELi256ELi128ELb0ELb1ELb1ELb1ELb0ELb1EEEEEEEEEvNT_6ParamsE)
        /*00e0*/ 	.word	0x000000a8


	//----- nvinfo : EIATTR_FRAME_SIZE
	.align		4
.L_68:
        /*00e4*/ 	.byte	0x04, 0x11
        /*00e6*/ 	.short	(.L_70 - .L_69)
	.align		4
.L_69:
        /*00e8*/ 	.word	index@($_ZN7cutlass13device_kernelIN5flash11enable_sm90INS1_16FlashAttnFwdSm90INS1_25CollectiveMainloopFwdSm90ILi2EN4cute5tupleIJNS5_1CILi1EEES8_S8_EEENS6_IJNS7_ILi128EEENS7_ILi96EEENS7_ILi64EEEEEELi256ENS_10bfloat16_tEfNS_4arch4Sm90ELb0ELb1ELb1ELb1ELb1ELb1ELb0ELb1ELb0ELb1ELb0ELb0EEENS1_21CollectiveEpilogueFwdINS6_IJSA_NS7_ILi256EEESB_EEES9_SE_SG_Li256ELb1ELb1ELb0ELb0EEENS1_36VarlenDynamicPersistentTileSchedulerILi128ELi96ELi256ELi128ELb0ELb1ELb1ELb1ELb0ELb1EEEEEEEEEvNT_6ParamsE$_ZZN5flash25CollectiveMainloopFwdSm90ILi2EN4cute5tupleIJNS1_1CILi1EEES4_S4_EEENS2_IJNS3_ILi128EEENS3_ILi96EEENS3_ILi64EEEEEELi256EN7cutlass10bfloat16_tEfNSA_4arch4Sm90ELb0ELb1ELb1ELb1ELb1ELb1ELb0ELb1ELb0ELb1ELb0ELb0EE3mmaINS_16FlashAttnFwdSm90ISE_NS_21CollectiveEpilogueFwdINS2_IJS6_NS3_ILi256EEES7_EEES5_SB_SD_Li256ELb1ELb1ELb0ELb0EEENS_36VarlenDynamicPersistentTileSchedulerILi128ELi96ELi256ELi128ELb0ELb1ELb1ELb1ELb0ELb1EEEE13SharedStorageENS1_6TensorINS1_11ArrayEngineIfLm128EEENS1_6LayoutINS2_IJNS2_IJNS3_ILi2EEEST_NS3_ILi32EEEEEES4_S4_EEENS2_IJNS2_IJS4_ST_NS3_ILi4EEEEEENS3_ILi0EEESZ_EEEEEEENS_7SoftmaxILi2ELi0EEEEEbRKNSE_6ParamsENSA_13PipelineAsyncILi2EEES19_RNSA_13PipelineStateILj2EEERT0_RT1_iRiRKNS_16SeqlenInfoQKNewKILb1ELb1EEENS2_IJiiiiEEERT_ENKUliT_T0_T1_E_clIZSF_ISO_S12_S14_EbS17_S19_S19_S1C_S1E_S1G_iS1H_S1L_S1M_S1O_EUlRS1P_iE0_NS3_ILb1EEES1W_EEDaiS1P_S1Q_S1R_)
        /*00ec*/ 	.word	0x00000440


	//----- nvinfo : EIATTR_FRAME_SIZE
	.align		4
.L_70:
        /*00f0*/ 	.byte	0x04, 0x11
        /*00f2*/ 	.short	(.L_72 - .L_71)
	.align		4
.L_71:
        /*00f4*/ 	.word	index@(_ZN7cutlass13device_kernelIN5flash11enable_sm90INS1_16FlashAttnFwdSm90INS1_25CollectiveMainloopFwdSm90ILi2EN4cute5tupleIJNS5_1CILi1EEES8_S8_EEENS6_IJNS7_ILi128EEENS7_ILi96EEENS7_ILi64EEEEEELi256ENS_10bfloat16_tEfNS_4arch4Sm90ELb0ELb1ELb1ELb1ELb1ELb1ELb0ELb1ELb0ELb1ELb0ELb0EEENS1_21CollectiveEpilogueFwdINS6_IJSA_NS7_ILi256EEESB_EEES9_SE_SG_Li256ELb1ELb1ELb0ELb0EEENS1_36VarlenDynamicPersistentTileSchedulerILi128ELi96ELi256ELi128ELb0ELb1ELb1ELb1ELb0ELb1EEEEEEEEEvNT_6ParamsE)
        /*00f8*/ 	.word	0x00000440


	//----- nvinfo : EIATTR_REGCOUNT
	.align		4
.L_72:
        /*00fc*/ 	.byte	0x04, 0x2f
        /*00fe*/ 	.short	(.L_74 - .L_73)
	.align		4
.L_73:
        /*0100*/ 	.word	index@(_ZN7cutlass13device_kernelIN5flash11enable_sm90INS1_16FlashAttnFwdSm90INS1_25CollectiveMainloopFwdSm90ILi2EN4cute5tupleIJNS5_1CILi1EEES8_S8_EEENS6_IJNS7_ILi128EEENS7_ILi96EEENS7_ILi64EEEEEELi256ENS_10bfloat16_tEfNS_4arch4Sm90ELb0ELb1ELb1ELb1ELb1ELb0ELb0ELb1ELb0ELb1ELb0ELb0EEENS1_21CollectiveEpilogueFwdINS6_IJSA_NS7_ILi256EEESB_EEES9_SE_SG_Li256ELb1ELb1ELb0ELb0EEENS1_36VarlenDynamicPersistentTileSchedulerILi128ELi96ELi256ELi128ELb0ELb1ELb1ELb1ELb0ELb1EEEEEEEEEvNT_6ParamsE)
        /*0104*/ 	.word	0x000000a8


	//----- nvinfo : EIATTR_FRAME_SIZE
	.align		4
.L_74:
        /*0108*/ 	.byte	0x04, 0x11
        /*010a*/ 	.short	(.L_76 - .L_75)
	.align		4
.L_75:
        /*010c*/ 	.word	index@($_ZN7cutlass13device_kernelIN5flash11enable_sm90INS1_16FlashAttnFwdSm90INS1_25CollectiveMainloopFwdSm90ILi2EN4cute5tupleIJNS5_1CILi1EEES8_S8_EEENS6_IJNS7_ILi128EEENS7_ILi96EEENS7_ILi64EEEEEELi256ENS_10bfloat16_tEfNS_4arch4Sm90ELb0ELb1ELb1ELb1ELb1ELb0ELb0ELb1ELb0ELb1ELb0ELb0EEENS1_21CollectiveEpilogueFwdINS6_IJSA_NS7_ILi256EEESB_EEES9_SE_SG_Li256ELb1ELb1ELb0ELb0EEENS1_36VarlenDynamicPersistentTileSchedulerILi128ELi96ELi256ELi128ELb0ELb1ELb1ELb1ELb0ELb1EEEEEEEEEvNT_6ParamsE$_ZZN5flash25CollectiveMainloopFwdSm90ILi2EN4cute5tupleIJNS1_1CILi1EEES4_S4_EEENS2_IJNS3_ILi128EEENS3_ILi96EEENS3_ILi64EEEEEELi256EN7cutlass10bfloat16_tEfNSA_4arch4Sm90ELb0ELb1ELb1ELb1ELb1ELb0ELb0ELb1ELb0ELb1ELb0ELb0EE3mmaINS_16FlashAttnFwdSm90ISE_NS_21CollectiveEpilogueFwdINS2_IJS6_NS3_ILi256EEES7_EEES5_SB_SD_Li256ELb1ELb1ELb0ELb0EEENS_36VarlenDynamicPersistentTileSchedulerILi128ELi96ELi256ELi128ELb0ELb1ELb1ELb1ELb0ELb1EEEE13SharedStorageENS1_6TensorINS1_11ArrayEngineIfLm128EEENS1_6LayoutINS2_IJNS2_IJNS3_ILi2EEEST_NS3_ILi32EEEEEES4_S4_EEENS2_IJNS2_IJS4_ST_NS3_ILi4EEEEEENS3_ILi0EEESZ_EEEEEEENS_7SoftmaxILi2ELi0EEEEEbRKNSE_6ParamsENSA_13PipelineAsyncILi2EEES19_RNSA_13PipelineStateILj2EEERT0_RT1_iRiRKNS_16SeqlenInfoQKNewKILb1ELb0EEENS2_IJiiiiEEERT_ENKUliT_T0_T1_E_clIZSF_ISO_S12_S14_EbS17_S19_S19_S1C_S1E_S1G_iS1H_S1L_S1M_S1O_EUlRS1P_iE1_NS3_ILb0EEENS3_ILb1EEEEEDaiS1P_S1Q_S1R_)
        /*0110*/ 	.word	0x00000430


	//----- nvinfo : EIATTR_FRAME_SIZE
	.align		4
.L_76:
        /*0114*/ 	.byte	0x04, 0x11
        /*0116*/ 	.short	(.L_78 - .L_77)
	.align		4
.L_77:
        /*0118*/ 	.word	index@(_ZN7cutlass13device_kernelIN5flash11enable_sm90INS1_16FlashAttnFwdSm90INS1_25CollectiveMainloopFwdSm90ILi2EN4cute5tupleIJNS5_1CILi1EEES8_S8_EEENS6_IJNS7_ILi128EEENS7_ILi96EEENS7_ILi64EEEEEELi256ENS_10bfloat16_tEfNS_4arch4Sm90ELb0ELb1ELb1ELb1ELb1ELb0ELb0ELb1ELb0ELb1ELb0ELb0EEENS1_21CollectiveEpilogueFwdINS6_IJSA_NS7_ILi256EEESB_EEES9_SE_SG_Li256ELb1ELb1ELb0ELb0EEENS1_36VarlenDynamicPersistentTileSchedulerILi128ELi96ELi256ELi128ELb0ELb1ELb1ELb1ELb0ELb1EEEEEEEEEvNT_6ParamsE)
        /*011c*/ 	.word	0x00000430


	//----- nvinfo : EIATTR_REGCOUNT
	.align		4
.L_78:
        /*0120*/ 	.byte	0x04, 0x2f
        /*0122*/ 	.short	(.L_80 - .L_79)
	.align		4
.L_79:
        /*0124*/ 	.word	index@(_ZN7cutlass13device_kernelIN5flash11enable_sm90INS1_16FlashAttnFwdSm90INS1_25CollectiveMainloopFwdSm90ILi2EN4cute5tupleIJNS5_1CILi1EEES8_S8_EEENS6_IJNS7_ILi128EEENS7_ILi96EEENS7_ILi64EEEEEELi256ENS_10bfloat16_tEfNS_4arch4Sm90ELb0ELb1ELb1ELb0ELb1ELb0ELb1ELb1ELb0ELb1ELb0ELb0EEENS1_21CollectiveEpilogueFwdINS6_IJSA_NS7_ILi256EEESB_EEES9_SE_SG_Li256ELb0ELb1ELb0ELb0EEENS1_30DynamicPersistentTileSchedulerILi256ELi128ELb0ELb1ELb1EEEEEEEEEvNT_6ParamsE)
        /*0128*/ 	.word	0x000000a8


	//----- nvinfo : EIATTR_FRAME_SIZE
	.align		4
.L_80:
        /*012c*/ 	.byte	0x04, 0x11
        /*012e*/ 	.short	(.L_82 - .L_81)
	.align		4
.L_81:
        /*0130*/ 	.word	index@($_ZN7cutlass13device_kernelIN5flash11enable_sm90INS1_16FlashAttnFwdSm90INS1_25CollectiveMainloopFwdSm90ILi2EN4cute5tupleIJNS5_1CILi1EEES8_S8_EEENS6_IJNS7_ILi128EEENS7_ILi96EEENS7_ILi64EEEEEELi256ENS_10bfloat16_tEfNS_4arch4Sm90ELb0ELb1ELb1ELb0ELb1ELb0ELb1ELb1ELb0ELb1ELb0ELb0EEENS1_21CollectiveEpilogueFwdINS6_IJSA_NS7_ILi256EEESB_EEES9_SE_SG_Li256ELb0ELb1ELb0ELb0EEENS1_30DynamicPersistentTileSchedulerILi256ELi128ELb0ELb1ELb1EEEEEEEEEvNT_6ParamsE$_ZZN5flash25CollectiveMainloopFwdSm90ILi2EN4cute5tupleIJNS1_1CILi1EEES4_S4_EEENS2_IJNS3_ILi128EEENS3_ILi96EEENS3_ILi64EEEEEELi256EN7cutlass10bfloat16_tEfNSA_4arch4Sm90ELb0ELb1ELb1ELb0ELb1ELb0ELb1ELb1ELb0ELb1ELb0ELb0EE3mmaINS_16FlashAttnFwdSm90ISE_NS_21CollectiveEpilogueFwdINS2_IJS6_NS3_ILi256EEES7_EEES5_SB_SD_Li256ELb0ELb1ELb0ELb0EEENS_30DynamicPersistentTileSchedulerILi256ELi128ELb0ELb1ELb1EEEE13SharedStorageENS1_6TensorINS1_11ArrayEngineIfLm128EEENS1_6LayoutINS2_IJNS2_IJNS3_ILi2EEEST_NS3_ILi32EEEEEES4_S4_EEENS2_IJNS2_IJS4_ST_NS3_ILi4EEEEEENS3_ILi0EEESZ_EEEEEEENS_7SoftmaxILi2ELi0EEEEEbRKNSE_6ParamsENSA_13PipelineAsyncILi2EEES19_RNSA_13PipelineStateILj2EEERT0_RT1_iRiRKNS_16SeqlenInfoQKNewKILb0ELb0EEENS2_IJiiiiEEERT_ENKUliT_T0_T1_E_clIZSF_ISO_S12_S14_EbS17_S19_S19_S1C_S1E_S1G_iS1H_S1L_S1M_S1O_EUlRS1P_iE1_NS3_ILb0EEENS3_ILb1EEEEEDaiS1P_S1Q_S1R_)
        /*0134*/ 	.word	0x00000460


	//----- nvinfo : EIATTR_FRAME_SIZE
	.align		4
.L_82:
        /*0138*/ 	.byte	0x04, 0x11
        /*013a*/ 	.short	(.L_84 - .L_83)
	.align		4
.L_83:
        /*013c*/ 	.word	index@(_ZN7cutlass13device_kernelIN5flash11enable_sm90INS1_16FlashAttnFwdSm90INS1_25CollectiveMainloopFwdSm90ILi2EN4cute5tupleIJNS5_1CILi1EEES8_S8_EEENS6_IJNS7_ILi128EEENS7_ILi96EEENS7_ILi64EEEEEELi256ENS_10bfloat16_tEfNS_4arch4Sm90ELb0ELb1ELb1ELb0ELb1ELb0ELb1ELb1ELb0ELb1ELb0ELb0EEENS1_21CollectiveEpilogueFwdINS6_IJSA_NS7_ILi256EEESB_EEES9_SE_SG_Li256ELb0ELb1ELb0ELb0EEENS1_30DynamicPersistentTileSchedulerILi256ELi128ELb0ELb1ELb1EEEEEEEEEvNT_6ParamsE)
        /*0140*/ 	.word	0x00000460


	//----- nvinfo : EIATTR_REGCOUNT
	.align		4
.L_84:
        /*0144*/ 	.byte	0x04, 0x2f
        /*0146*/ 	.short	(.L_86 - .L_85)
	.align		4
.L_85:
        /*0148*/ 	.word	index@(_ZN7cutlass13device_kernelIN5flash11enable_sm90INS1_16FlashAttnFwdSm90INS1_25CollectiveMainloopFwdSm90ILi2EN4cute5tupleIJNS5_1CILi1EEES8_S8_EEENS6_IJNS7_ILi128EEENS7_ILi96EEENS7_ILi64EEEEEELi256ENS_10bfloat16_tEfNS_4arch4Sm90ELb0ELb1ELb1ELb0ELb1ELb0ELb0ELb1ELb0ELb1ELb0ELb0EEENS1_21CollectiveEpilogueFwdINS6_IJSA_NS7_ILi256EEESB_EEES9_SE_SG_Li256ELb0ELb1ELb0ELb0EEENS1_30DynamicPersistentTileSchedulerILi256ELi128ELb0ELb1ELb1EEEEEEEEEvNT_6ParamsE)
        /*014c*/ 	.word	0x000000a8


	//----- nvinfo : EIATTR_FRAME_SIZE
	.align		4
.L_86:
        /*0150*/ 	.byte	0x04, 0x11
        /*0152*/ 	.short	(.L_88 - .L_87)
	.align		4
.L_87:
        /*0154*/ 	.word	index@($_ZN7cutlass13device_kernelIN5flash11enable_sm90INS1_16FlashAttnFwdSm90INS1_25CollectiveMainloopFwdSm90ILi2EN4cute5tupleIJNS5_1CILi1EEES8_S8_EEENS6_IJNS7_ILi128EEENS7_ILi96EEENS7_ILi64EEEEEELi256ENS_10bfloat16_tEfNS_4arch4Sm90ELb0ELb1ELb1ELb0ELb1ELb0ELb0ELb1ELb0ELb1ELb0ELb0EEENS1_21CollectiveEpilogueFwdINS6_IJSA_NS7_ILi256EEESB_EEES9_SE_SG_Li256ELb0ELb1ELb0ELb0EEENS1_30DynamicPersistentTileSchedulerILi256ELi128ELb0ELb1ELb1EEEEEEEEEvNT_6ParamsE$_ZZN5flash25CollectiveMainloopFwdSm90ILi2EN4cute5tupleIJNS1_1CILi1EEES4_S4_EEENS2_IJNS3_ILi128EEENS3_ILi96EEENS3_ILi64EEEEEELi256EN7cutlass10bfloat16_tEfNSA_4arch4Sm90ELb0ELb1ELb1ELb0ELb1ELb0ELb0ELb1ELb0ELb1ELb0ELb0EE3mmaINS_16FlashAttnFwdSm90ISE_NS_21CollectiveEpilogueFwdINS2_IJS6_NS3_ILi256EEES7_EEES5_SB_SD_Li256ELb0ELb1ELb0ELb0EEENS_30DynamicPersistentTileSchedulerILi256ELi128ELb0ELb1ELb1EEEE13SharedStorageENS1_6TensorINS1_11ArrayEngineIfLm128EEENS1_6LayoutINS2_IJNS2_IJNS3_ILi2EEEST_NS3_ILi32EEEEEES4_S4_EEENS2_IJNS2_IJS4_ST_NS3_ILi4EEEEEENS3_ILi0EEESZ_EEEEEEENS_7SoftmaxILi2ELi0EEEEEbRKNSE_6ParamsENSA_13PipelineAsyncILi2EEES19_RNSA_13PipelineStateILj2EEERT0_RT1_iRiRKNS_16SeqlenInfoQKNewKILb0ELb0EEENS2_IJiiiiEEERT_ENKUliT_T0_T1_E_clIZSF_ISO_S12_S14_EbS17_S19_S19_S1C_S1E_S1G_iS1H_S1L_S1M_S1O_EUlRS1P_iE1_NS3_ILb0EEENS3_ILb1EEEEEDaiS1P_S1Q_S1R_)
        /*0158*/ 	.word	0x00000430


	//----- nvinfo : EIATTR_FRAME_SIZE
	.align		4
.L_88:
        /*015c*/ 	.byte	0x04, 0x11
        /*015e*/ 	.short	(.L_90 - .L_89)
	.align		4
.L_89:
        /*0160*/ 	.word	index@(_ZN7cutlass13device_kernelIN5flash11enable_sm90INS1_16FlashAttnFwdSm90INS1_25CollectiveMainloopFwdSm90ILi2EN4cute5tupleIJNS5_1CILi1EEES8_S8_EEENS6_IJNS7_ILi128EEENS7_ILi96EEENS7_ILi64EEEEEELi256ENS_10bfloat16_tEfNS_4arch4Sm90ELb0ELb1ELb1ELb0ELb1ELb0ELb0ELb1ELb0ELb1ELb0ELb0EEENS1_21CollectiveEpilogueFwdINS6_IJSA_NS7_ILi256EEESB_EEES9_SE_SG_Li256ELb0ELb1ELb0ELb0EEENS1_30DynamicPersistentTileSchedulerILi256ELi128ELb0ELb1ELb1EEEEEEEEEvNT_6ParamsE)
        /*0164*/ 	.word	0x00000430


	//----- nvinfo : EIATTR_REGCOUNT
	.align		4
.L_90:
        /*0168*/ 	.byte	0x04, 0x2f
        /*016a*/ 	.short	(.L_92 - .L_91)
	.align		4
.L_91:
        /*016c*/ 	.word	index@(_ZN7cutlass13device_kernelIN5flash11enable_sm90INS1_16FlashAttnFwdSm90INS1_25CollectiveMainloopFwdSm90ILi2EN4cute5tupleIJNS5_1CILi1EEES8_S8_EEENS6_IJNS7_ILi128EEENS7_ILi96EEENS7_ILi64EEEEEELi256ENS_10bfloat16_tEfNS_4arch4Sm90ELb0ELb0ELb1ELb1ELb1ELb1ELb1ELb1ELb0ELb1ELb0ELb0EEENS1_21CollectiveEpilogueFwdINS6_IJSA_NS7_ILi256EEESB_EEES9_SE_SG_Li256ELb1ELb1ELb0ELb0EEENS1_36VarlenDynamicPersistentTileSchedulerILi128ELi96ELi256ELi128ELb0ELb1ELb1ELb0ELb1ELb1EEEEEEEEEvNT_6ParamsE)
        /*0170*/ 	.word	0x000000a8


	//----- nvinfo : EIATTR_FRAME_SIZE
	.align		4
.L_92:
        /*0174*/ 	.byte	0x04, 0x11
        /*0176*/ 	.short	(.L_94 - .L_93)
	.align		4
.L_93:
        /*0178*/ 	.word	index@(_ZN7cutlass13device_kernelIN5flash11enable_sm90INS1_16FlashAttnFwdSm90INS1_25CollectiveMainloopFwdSm90ILi2EN4cute5tupleIJNS5_1CILi1EEES8_S8_EEENS6_IJNS7_ILi128EEENS7_ILi96EEENS7_ILi64EEEEEELi256ENS_10bfloat16_tEfNS_4arch4Sm90ELb0ELb0ELb1ELb1ELb1ELb1ELb1ELb1ELb0ELb1ELb0ELb0EEENS1_21CollectiveEpilogueFwdINS6_IJSA_NS7_ILi256EEESB_EEES9_SE_SG_Li256ELb1ELb1ELb0ELb0EEENS1_36VarlenDynamicPersistentTileSchedulerILi128ELi96ELi256ELi128ELb0ELb1ELb1ELb0ELb1ELb1EEEEEEEEEvNT_6ParamsE)
        /*017c*/ 	.word	0x00000090


	//----- nvinfo : EIATTR_REGCOUNT
	.align		4
.L_94:
        /*0180*/ 	.byte	0x04, 0x2f
        /*0182*/ 	.short	(.L_96 - .L_95)
	.align		4
.L_95:
        /*0184*/ 	.word	index@(_ZN7cutlass13device_kernelIN5flash11enable_sm90INS1_16FlashAttnFwdSm90INS1_25CollectiveMainloopFwdSm90ILi2EN4cute5tupleIJNS5_1CILi1EEES8_S8_EEENS6_IJNS7_ILi128EEENS7_ILi96EEENS7_ILi64EEEEEELi256ENS_10bfloat16_tEfNS_4arch4Sm90ELb0ELb0ELb1ELb1ELb1ELb0ELb1ELb1ELb0ELb1ELb0ELb0EEENS1_21CollectiveEpilogueFwdINS6_IJSA_NS7_ILi256EEESB_EEES9_SE_SG_Li256ELb1ELb1ELb0ELb0EEENS1_36VarlenDynamicPersistentTileSchedulerILi128ELi96ELi256ELi128ELb0ELb1ELb1ELb0ELb1ELb1EEEEEEEEEvNT_6ParamsE)
        /*0188*/ 	.word	0x000000a8


	//----- nvinfo : EIATTR_FRAME_SIZE
	.align		4
.L_96:
        /*018c*/ 	.byte	0x04, 0x11
        /*018e*/ 	.short	(.L_98 - .L_97)
	.align		4
.L_97:
        /*0190*/ 	.word	index@(_ZN7cutlass13device_kernelIN5flash11enable_sm90INS1_16FlashAttnFwdSm90INS1_25CollectiveMainloopFwdSm90ILi2EN4cute5tupleIJNS5_1CILi1EEES8_S8_EEENS6_IJNS7_ILi128EEENS7_ILi96EEENS7_ILi64EEEEEELi256ENS_10bfloat16_tEfNS_4arch4Sm90ELb0ELb0ELb1ELb1ELb1ELb0ELb1ELb1ELb0ELb1ELb0ELb0EEENS1_21CollectiveEpilogueFwdINS6_IJSA_NS7_ILi256EEESB_EEES9_SE_SG_Li256ELb1ELb1ELb0ELb0EEENS1_36VarlenDynamicPersistentTileSchedulerILi128ELi96ELi256ELi128ELb0ELb1ELb1ELb0ELb1ELb1EEEEEEEEEvNT_6ParamsE)
        /*0194*/ 	.word	0x00000028


	//----- nvinfo : EIATTR_REGCOUNT
	.align		4
.L_98:
        /*0198*/ 	.byte	0x04, 0x2f
        /*019a*/ 	.short	(.L_100 - .L_99)
	.align		4
.L_99:
        /*019c*/ 	.word	index@(_ZN7cutlass13device_kernelIN5flash11enable_sm90INS1_16FlashAttnFwdSm90INS1_25CollectiveMainloopFwdSm90ILi2EN4cute5tupleIJNS5_1CILi1EEES8_S8_EEENS6_IJNS7_ILi128EEENS7_ILi96EEENS7_ILi64EEEEEELi256ENS_10bfloat16_tEfNS_4arch4Sm90ELb0ELb0ELb1ELb1ELb1ELb1ELb0ELb1ELb0ELb1ELb0ELb0EEENS1_21CollectiveEpilogueFwdINS6_IJSA_NS7_ILi256EEESB_EEES9_SE_SG_Li256ELb1ELb1ELb0ELb0EEENS1_36VarlenDynamicPersistentTileSchedulerILi128ELi96ELi256ELi128ELb0ELb1ELb1ELb0ELb1ELb1EEEEEEEEEvNT_6ParamsE)
        /*01a0*/ 	.word	0x000000a8


	//----- nvinfo : EIATTR_FRAME_SIZE
	.align		4
.L_100:
        /*01a4*/ 	.byte	0x04, 0x11
        /*01a6*/ 	.short	(.L_102 - .L_101)
	.align		4
.L_101:
        /*01a8*/ 	.word	index@(_ZN7cutlass13device_kernelIN5flash11enable_sm90INS1_16FlashAttnFwdSm90INS1_25CollectiveMainloopFwdSm90ILi2EN4cute5tupleIJNS5_1CILi1EEES8_S8_EEENS6_IJNS7_ILi128EEENS7_ILi96EEENS7_ILi64EEEEEELi256ENS_10bfloat16_tEfNS_4arch4Sm90ELb0ELb0ELb1ELb1ELb1ELb1ELb0ELb1ELb0ELb1ELb0ELb0EEENS1_21CollectiveEpilogueFwdINS6_IJSA_NS7_ILi256EEESB_EEES9_SE_SG_Li256ELb1ELb1ELb0ELb0EEENS1_36VarlenDynamicPersistentTileSchedulerILi128ELi96ELi256ELi128ELb0ELb1ELb1ELb0ELb1ELb1EEEEEEEEEvNT_6ParamsE)
        /*01ac*/ 	.word	0x00000060


	//----- nvinfo : EIATTR_REGCOUNT
	.align		4
.L_102:
        /*01b0*/ 	.byte	0x04, 0x2f
        /*01b2*/ 	.short	(.L_104 - .L_103)
	.align		4
.L_103:
        /*01b4*/ 	.word	index@(_ZN7cutlass13device_kernelIN5flash11enable_sm90INS1_16FlashAttnFwdSm90INS1_25CollectiveMainloopFwdSm90ILi2EN4cute5tupleIJNS5_1CILi1EEES8_S8_EEENS6_IJNS7_ILi128EEENS7_ILi96EEENS7_ILi64EEEEEELi256ENS_10bfloat16_tEfNS_4arch4Sm90ELb0ELb0ELb1ELb1ELb1ELb0ELb0ELb1ELb0ELb1ELb0ELb0EEENS1_21CollectiveEpilogueFwdINS6_IJSA_NS7_ILi256EEESB_EEES9_SE_SG_Li256ELb1ELb1ELb0ELb0EEENS1_36VarlenDynamicPersistentTileSchedulerILi128ELi96ELi256ELi128ELb0ELb1ELb1ELb0ELb1ELb1EEEEEEEEEvNT_6ParamsE)
        /*01b8*/ 	.word	0x000000a8


	//----- nvinfo : EIATTR_FRAME_SIZE
	.align		4
.L_104:
        /*01bc*/ 	.byte	0x04, 0x11
        /*01be*/ 	.short	(.L_106 - .L_105)
	.align		4
.L_105:
        /*01c0*/ 	.word	index@(_ZN7cutlass13device_kernelIN5flash11enable_sm90INS1_16FlashAttnFwdSm90INS1_25CollectiveMainloopFwdSm90ILi2EN4cute5tupleIJNS5_1CILi1EEES8_S8_EEENS6_IJNS7_ILi128EEENS7_ILi96EEENS7_ILi64EEEEEELi256ENS_10bfloat16_tEfNS_4arch4Sm90ELb0ELb0ELb1ELb1ELb1ELb0ELb0ELb1ELb0ELb1ELb0ELb0EEENS1_21CollectiveEpilogueFwdINS6_IJSA_NS7_ILi256EEESB_EEES9_SE_SG_Li256ELb1ELb1ELb0ELb0EEENS1_36VarlenDynamicPersistentTileSchedulerILi128ELi96ELi256ELi128ELb0ELb1ELb1ELb0ELb1ELb1EEEEEEEEEvNT_6ParamsE)
        /*01c4*/ 	.word	0x00000030


	//----- nvinfo : EIATTR_REGCOUNT
	.align		4
.L_106:
        /*01c8*/ 	.byte	0x04, 0x2f
        /*01ca*/ 	.short	(.L_108 - .L_107)
	.align		4
.L_107:
        /*01cc*/ 	.word	index@(_ZN7cutlass13device_kernelIN5flash11enable_sm90INS1_16FlashAttnFwdSm90INS1_25CollectiveMainloopFwdSm90ILi2EN4cute5tupleIJNS5_1CILi1EEES8_S8_EEENS6_IJNS7_ILi128EEENS7_ILi96EEENS7_ILi64EEEEEELi256ENS_10bfloat16_tEfNS_4arch4Sm90ELb0ELb0ELb1ELb0ELb1ELb0ELb1ELb1ELb0ELb1ELb0ELb0EEENS1_21CollectiveEpilogueFwdINS6_IJSA_NS7_ILi256EEESB_EEES9_SE_SG_Li256ELb0ELb1ELb0ELb0EEENS1_29StaticPersistentTileSchedulerILb0EEEEEEEEEvNT_6ParamsE)
        /*01d0*/ 	.word	0x000000a8


	//----- nvinfo : EIATTR_FRAME_SIZE
	.align		4
.L_108:
        /*01d4*/ 	.byte	0x04, 0x11
        /*01d6*/ 	.short	(.L_110 - .L_109)
	.align		4
.L_109:
        /*01d8*/ 	.word	index@(_ZN7cutlass13device_kernelIN5flash11enable_sm90INS1_16FlashAttnFwdSm90INS1_25CollectiveMainloopFwdSm90ILi2EN4cute5tupleIJNS5_1CILi1EEES8_S8_EEENS6_IJNS7_ILi128EEENS7_ILi96EEENS7_ILi64EEEEEELi256ENS_10bfloat16_tEfNS_4arch4Sm90ELb0ELb0ELb1ELb0ELb1ELb0ELb1ELb1ELb0ELb1ELb0ELb0EEENS1_21CollectiveEpilogueFwdINS6_IJSA_NS7_ILi256EEESB_EEES9_SE_SG_Li256ELb0ELb1ELb0ELb0EEENS1_29StaticPersistentTileSchedulerILb0EEEEEEEEEvNT_6ParamsE)
        /*01dc*/ 	.word	0x00000020


	//----- nvinfo : EIATTR_REGCOUNT
	.align		4
.L_110:
        /*01e0*/ 	.byte	0x04, 0x2f
        /*01e2*/ 	.short	(.L_112 - .L_111)
	.align		4
.L_111:
        /*01e4*/ 	.word	index@(_ZN7cutlass13device_kernelIN5flash11enable_sm90INS1_16FlashAttnFwdSm90INS1_25CollectiveMainloopFwdSm90ILi2EN4cute5tupleIJNS5_1CILi1EEES8_S8_EEENS6_IJNS7_ILi128EEENS7_ILi96EEENS7_ILi64EEEEEELi256ENS_10bfloat16_tEfNS_4arch4Sm90ELb0ELb0ELb1ELb0ELb1ELb0ELb0ELb1ELb0ELb1ELb0ELb0EEENS1_21CollectiveEpilogueFwdINS6_IJSA_NS7_ILi256EEESB_EEES9_SE_SG_Li256ELb0ELb1ELb0ELb0EEENS1_29StaticPersistentTileSchedulerILb0EEEEEEEEEvNT_6ParamsE)
        /*01e8*/ 	.word	0x000000a8


	//----- nvinfo : EIATTR_FRAME_SIZE
	.align		4
.L_112:
        /*01ec*/ 	.byte	0x04, 0x11
        /*01ee*/ 	.short	(.L_114 - .L_113)
	.align		4
.L_113:
        /*01f0*/ 	.word	index@(_ZN7cutlass13device_kernelIN5flash11enable_sm90INS1_16FlashAttnFwdSm90INS1_25CollectiveMainloopFwdSm90ILi2EN4cute5tupleIJNS5_1CILi1EEES8_S8_EEENS6_IJNS7_ILi128EEENS7_ILi96EEENS7_ILi64EEEEEELi256ENS_10bfloat16_tEfNS_4arch4Sm90ELb0ELb0ELb1ELb0ELb1ELb0ELb0ELb1ELb0ELb1ELb0ELb0EEENS1_21CollectiveEpilogueFwdINS6_IJSA_NS7_ILi256EEESB_EEES9_SE_SG_Li256ELb0ELb1ELb0ELb0EEENS1_29StaticPersistentTileSchedulerILb0EEEEEEEEEvNT_6ParamsE)
        /*01f4*/ 	.word	0x00000020


	//----- nvinfo : EIATTR_REGCOUNT
	.align		4
.L_114:
        /*01f8*/ 	.byte	0x04, 0x2f
        /*01fa*/ 	.short	(.L_116 - .L_115)
	.align		4
.L_115:
        /*01fc*/ 	.word	index@(_ZN7cutlass13device_kernelIN5flash11enable_sm90INS1_16FlashAttnFwdSm90INS1_25CollectiveMainloopFwdSm90ILi2EN4cute5tupleIJNS5_1CILi1EEES8_S8_EEENS6_IJNS7_ILi64EEESA_SA_EEELi512ENS_10bfloat16_tEfNS_4arch4Sm90ELb1ELb0ELb1ELb1ELb1ELb1ELb1ELb0ELb0ELb1ELb0ELb0EEENS1_21CollectiveEpilogueFwdINS6_IJSA_NS7_ILi512EEESA_EEES9_SC_SE_Li256ELb1ELb1ELb0ELb0EEENS1_36VarlenDynamicPersistentTileSchedulerILi64ELi64ELi256ELi128ELb0ELb1ELb1ELb1ELb1ELb1EEEEEEEEEvNT_6ParamsE)
        /*0200*/ 	.word	0x000000a8


	//----- nvinfo : EIATTR_FRAME_SIZE
	.align		4
.L_116:
        /*0204*/ 	.byte	0x04, 0x11
        /*0206*/ 	.short	(.L_118 - .L_117)
	.align		4
.L_117:
        /*0208*/ 	.word	index@(_ZN7cutlass13device_kernelIN5flash11enable_sm90INS1_16FlashAttnFwdSm90INS1_25CollectiveMainloopFwdSm90ILi2EN4cute5tupleIJNS5_1CILi1EEES8_S8_EEENS6_IJNS7_ILi64EEESA_SA_EEELi512ENS_10bfloat16_tEfNS_4arch4Sm90ELb1ELb0ELb1ELb1ELb1ELb1ELb1ELb0ELb0ELb1ELb0ELb0EEENS1_21CollectiveEpilogueFwdINS6_IJSA_NS7_ILi512EEESA_EEES9_SC_SE_Li256ELb1ELb1ELb0ELb0EEENS1_36VarlenDynamicPersistentTileSchedulerILi64ELi64ELi256ELi128ELb0ELb1ELb1ELb1ELb1ELb1EEEEEEEEEvNT_6ParamsE)
        /*020c*/ 	.word	0x00000078


	//----- nvinfo : EIATTR_REGCOUNT
	.align		4
.L_118:
        /*0210*/ 	.byte	0x04, 0x2f
        /*0212*/ 	.short	(.L_120 - .L_119)
	.align		4
.L_119:
        /*0214*/ 	.word	index@(_ZN7cutlass13device_kernelIN5flash11enable_sm90INS1_16FlashAttnFwdSm90INS1_25CollectiveMainloopFwdSm90ILi2EN4cute5tupleIJNS5_1CILi1EEES8_S8_EEENS6_IJNS7_ILi64EEESA_SA_EEELi512ENS_10bfloat16_tEfNS_4arch4Sm90ELb1ELb0ELb1ELb1ELb1ELb0ELb1ELb0ELb0ELb1ELb0ELb0EEENS1_21CollectiveEpilogueFwdINS6_IJSA_NS7_ILi512EEESA_EEES9_SC_SE_Li256ELb1ELb1ELb0ELb0EEENS1_36VarlenDynamicPersistentTileSchedulerILi64ELi64ELi256ELi128ELb0ELb1ELb1ELb1ELb1ELb1EEEEEEEEEvNT_6ParamsE)
        /*0218*/ 	.word	0x000000a8


	//----- nvinfo : EIATTR_FRAME_SIZE
	.align		4
.L_120:
        /*021c*/ 	.byte	0x04, 0x11
        /*021e*/ 	.short	(.L_122 - .L_121)
	.align		4
.L_121:
        /*0220*/ 	.word	index@(_ZN7cutlass13device_kernelIN5flash11enable_sm90INS1_16FlashAttnFwdSm90INS1_25CollectiveMainloopFwdSm90ILi2EN4cute5tupleIJNS5_1CILi1EEES8_S8_EEENS6_IJNS7_ILi64EEESA_SA_EEELi512ENS_10bfloat16_tEfNS_4arch4Sm90ELb1ELb0ELb1ELb1ELb1ELb0ELb1ELb0ELb0ELb1ELb0ELb0EEENS1_21CollectiveEpilogueFwdINS6_IJSA_NS7_ILi512EEESA_EEES9_SC_SE_Li256ELb1ELb1ELb0ELb0EEENS1_36VarlenDynamicPersistentTileSchedulerILi64ELi64ELi256ELi128ELb0ELb1ELb1ELb1ELb1ELb1EEEEEEEEEvNT_6ParamsE)
        /*0224*/ 	.word	0x00000028


	//----- nvinfo : EIATTR_REGCOUNT
	.align		4
.L_122:
        /*0228*/ 	.byte	0x04, 0x2f
        /*022a*/ 	.short	(.L_124 - .L_123)
	.align		4
.L_123:
        /*022c*/ 	.word	index@(_ZN7cutlass13device_kernelIN5flash11enable_sm90INS1_16FlashAttnFwdSm90INS1_25CollectiveMainloopFwdSm90ILi2EN4cute5tupleIJNS5_1CILi1EEES8_S8_EEENS6_IJNS7_ILi64EEESA_SA_EEELi512ENS_10bfloat16_tEfNS_4arch4Sm90ELb1ELb0ELb1ELb1ELb1ELb1ELb0ELb0ELb0ELb1ELb0ELb0EEENS1_21CollectiveEpilogueFwdINS6_IJSA_NS7_ILi512EEESA_EEES9_SC_SE_Li256ELb1ELb1ELb0ELb0EEENS1_36VarlenDynamicPersistentTileSchedulerILi64ELi64ELi256ELi128ELb0ELb1ELb1ELb1ELb1ELb1EEEEEEEEEvNT_6ParamsE)
        /*0230*/ 	.word	0x000000a8


	//----- nvinfo : EIATTR_FRAME_SIZE
	.align		4
.L_124:
        /*0234*/ 	.byte	0x04, 0x11
        /*0236*/ 	.short	(.L_126 - .L_125)
	.align		4
.L_125:
        /*0238*/ 	.word	index@(_ZN7cutlass13device_kernelIN5flash11enable_sm90INS1_16FlashAttnFwdSm90INS1_25CollectiveMainloopFwdSm90ILi2EN4cute5tupleIJNS5_1CILi1EEES8_S8_EEENS6_IJNS7_ILi64EEESA_SA_EEELi512ENS_10bfloat16_tEfNS_4arch4Sm90ELb1ELb0ELb1ELb1ELb1ELb1ELb0ELb0ELb0ELb1ELb0ELb0EEENS1_21CollectiveEpilogueFwdINS6_IJSA_NS7_ILi512EEESA_EEES9_SC_SE_Li256ELb1ELb1ELb0ELb0EEENS1_36VarlenDynamicPersistentTileSchedulerILi64ELi64ELi256ELi128ELb0ELb1ELb1ELb1ELb1ELb1EEEEEEEEEvNT_6ParamsE)
        /*023c*/ 	.word	0x00000068


	//----- nvinfo : EIATTR_REGCOUNT
	.align		4
.L_126:
        /*0240*/ 	.byte	0x04, 0x2f
        /*0242*/ 	.short	(.L_128 - .L_127)
	.align		4
.L_127:
        /*0244*/ 	.word	index@(_ZN7cutlass13device_kernelIN5flash11enable_sm90INS1_16FlashAttnFwdSm90INS1_25CollectiveMainloopFwdSm90ILi2EN4cute5tupleIJNS5_1CILi1EEES8_S8_EEENS6_IJNS7_ILi64EEESA_SA_EEELi512ENS_10bfloat16_tEfNS_4arch4Sm90ELb1ELb0ELb1ELb1ELb1ELb0ELb0ELb0ELb0ELb1ELb0ELb0EEENS1_21CollectiveEpilogueFwdINS6_IJSA_NS7_ILi512EEESA_EEES9_SC_SE_Li256ELb1ELb1ELb0ELb0EEENS1_36VarlenDynamicPersistentTileSchedulerILi64ELi64ELi256ELi128ELb0ELb1ELb1ELb1ELb1ELb1EEEEEEEEEvNT_6ParamsE)
        /*0248*/ 	.word	0x000000a8


	//----- nvinfo : EIATTR_FRAME_SIZE
	.align		4
.L_128:
        /*024c*/ 	.byte	0x04, 0x11
        /*024e*/ 	.short	(.L_130 - .L_129)
	.align		4
.L_129:
        /*0250*/ 	.word	index@(_ZN7cutlass13device_kernelIN5flash11enable_sm90INS1_16FlashAttnFwdSm90INS1_25CollectiveMainloopFwdSm90ILi2EN4cute5tupleIJNS5_1CILi1EEES8_S8_EEENS6_IJNS7_ILi64EEESA_SA_EEELi512ENS_10bfloat16_tEfNS_4arch4Sm90ELb1ELb0ELb1ELb1ELb1ELb0ELb0ELb0ELb0ELb1ELb0ELb0EEENS1_21CollectiveEpilogueFwdINS6_IJSA_NS7_ILi512EEESA_EEES9_SC_SE_Li256ELb1ELb1ELb0ELb0EEENS1_36VarlenDynamicPersistentTileSchedulerILi64ELi64ELi256ELi128ELb0ELb1ELb1ELb1ELb1ELb1EEEEEEEEEvNT_6ParamsE)
        /*0254*/ 	.word	0x00000030


	//----- nvinfo : EIATTR_REGCOUNT
	.align		4
.L_130:
        /*0258*/ 	.byte	0x04, 0x2f
        /*025a*/ 	.short	(.L_132 - .L_131)
	.align		4
.L_131:
        /*025c*/ 	.word	index@(_ZN7cutlass13device_kernelIN5flash11enable_sm90INS1_16FlashAttnFwdSm90INS1_25CollectiveMainloopFwdSm90ILi2EN4cute5tupleIJNS5_1CILi1EEES8_S8_EEENS6_IJNS7_ILi64EEESA_SA_EEELi512ENS_10bfloat16_tEfNS_4arch4Sm90ELb1ELb0ELb1ELb0ELb1ELb0ELb1ELb0ELb0ELb1ELb0ELb0EEENS1_21CollectiveEpilogueFwdINS6_IJSA_NS7_ILi512EEESA_EEES9_SC_SE_Li256ELb0ELb1ELb0ELb0EEENS1_30DynamicPersistentTileSchedulerILi256ELi128ELb0ELb1ELb1EEEEEEEEEvNT_6ParamsE)
        /*0260*/ 	.word	0x000000a8


	//----- nvinfo : EIATTR_FRAME_SIZE
	.align		4
.L_132:
        /*0264*/ 	.byte	0x04, 0x11
        /*0266*/ 	.short	(.L_134 - .L_133)
	.align		4
.L_133:
        /*0268*/ 	.word	index@(_ZN7cutlass13device_kernelIN5flash11enable_sm90INS1_16FlashAttnFwdSm90INS1_25CollectiveMainloopFwdSm90ILi2EN4cute5tupleIJNS5_1CILi1EEES8_S8_EEENS6_IJNS7_ILi64EEESA_SA_EEELi512ENS_10bfloat16_tEfNS_4arch4Sm90ELb1ELb0ELb1ELb0ELb1ELb0ELb1ELb0ELb0ELb1ELb0ELb0EEENS1_21CollectiveEpilogueFwdINS6_IJSA_NS7_ILi512EEESA_EEES9_SC_SE_Li256ELb0ELb1ELb0ELb0EEENS1_30DynamicPersistentTileSchedulerILi256ELi128ELb0ELb1ELb1EEEEEEEEEvNT_6ParamsE)
        /*026c*/ 	.word	0x00000018


	//----- nvinfo : EIATTR_REGCOUNT
	.align		4
.L_134:
        /*0270*/ 	.byte	0x04, 0x2f
        /*0272*/ 	.short	(.L_136 - .L_135)
	.align		4
.L_135:
        /*0274*/ 	.word	index@(_ZN7cutlass13device_kernelIN5flash11enable_sm90INS1_16FlashAttnFwdSm90INS1_25CollectiveMainloopFwdSm90ILi2EN4cute5tupleIJNS5_1CILi1EEES8_S8_EEENS6_IJNS7_ILi64EEESA_SA_EEELi512ENS_10bfloat16_tEfNS_4arch4Sm90ELb1ELb0ELb1ELb0ELb1ELb0ELb0ELb0ELb0ELb1ELb0ELb0EEENS1_21CollectiveEpilogueFwdINS6_IJSA_NS7_ILi512EEESA_EEES9_SC_SE_Li256ELb0ELb1ELb0ELb0EEENS1_30DynamicPersistentTileSchedulerILi256ELi128ELb0ELb1ELb1EEEEEEEEEvNT_6ParamsE)
        /*0278*/ 	.word	0x000000a8


	//----- nvinfo : EIATTR_FRAME_SIZE
	.align		4
.L_136:
        /*027c*/ 	.byte	0x04, 0x11
        /*027e*/ 	.short	(.L_138 - .L_137)
	.align		4
.L_137:
        /*0280*/ 	.word	index@(_ZN7cutlass13device_kernelIN5flash11enable_sm90INS1_16FlashAttnFwdSm90INS1_25CollectiveMainloopFwdSm90ILi2EN4cute5tupleIJNS5_1CILi1EEES8_S8_EEENS6_IJNS7_ILi64EEESA_SA_EEELi512ENS_10bfloat16_tEfNS_4arch4Sm90ELb1ELb0ELb1ELb0ELb1ELb0ELb0ELb0ELb0ELb1ELb0ELb0EEENS1_21CollectiveEpilogueFwdINS6_IJSA_NS7_ILi512EEESA_EEES9_SC_SE_Li256ELb0ELb1ELb0ELb0EEENS1_30DynamicPersistentTileSchedulerILi256ELi128ELb0ELb1ELb1EEEEEEEEEvNT_6ParamsE)
        /*0284*/ 	.word	0x00000010


	//----- nvinfo : EIATTR_REGCOUNT
	.align		4
.L_138:
        /*0288*/ 	.byte	0x04, 0x2f
        /*028a*/ 	.short	(.L_140 - .L_139)
	.align		4
.L_139:
        /*028c*/ 	.word	index@(_ZN7cutlass13device_kernelIN5flash11enable_sm90INS1_16FlashAttnFwdSm90INS1_25CollectiveMainloopFwdSm90ILi2EN4cute5tupleIJNS5_1CILi1EEES8_S8_EEENS6_IJNS7_ILi64EEESA_SA_EEELi512ENS_10bfloat16_tEfNS_4arch4Sm90ELb0ELb1ELb1ELb1ELb1ELb1ELb1ELb0ELb0ELb1ELb0ELb0EEENS1_21CollectiveEpilogueFwdINS6_IJSA_NS7_ILi512EEESA_EEES9_SC_SE_Li256ELb1ELb1ELb0ELb0EEENS1_36VarlenDynamicPersistentTileSchedulerILi64ELi64ELi256ELi128ELb0ELb1ELb1ELb1ELb0ELb1EEEEEEEEEvNT_6ParamsE)
        /*0290*/ 	.word	0x000000a8


	//----- nvinfo : EIATTR_FRAME_SIZE
	.align		4
.L_140:
        /*0294*/ 	.byte	0x04, 0x11
        /*0296*/ 	.short	(.L_142 - .L_141)
	.align		4
.L_141:
        /*0298*/ 	.word	index@($_ZN7cutlass13device_kernelIN5flash11enable_sm90INS1_16FlashAttnFwdSm90INS1_25CollectiveMainloopFwdSm90ILi2EN4cute5tupleIJNS5_1CILi1EEES8_S8_EEENS6_IJNS7_ILi64EEESA_SA_EEELi512ENS_10bfloat16_tEfNS_4arch4Sm90ELb0ELb1ELb1ELb1ELb1ELb1ELb1ELb0ELb0ELb1ELb0ELb0EEENS1_21CollectiveEpilogueFwdINS6_IJSA_NS7_ILi512EEESA_EEES9_SC_SE_Li256ELb1ELb1ELb0ELb0EEENS1_36VarlenDynamicPersistentTileSchedulerILi64ELi64ELi256ELi128ELb0ELb1ELb1ELb1ELb0ELb1EEEEEEEEEvNT_6ParamsE$_ZZN5flash25CollectiveMainloopFwdSm90ILi2EN4cute5tupleIJNS1_1CILi1EEES4_S4_EEENS2_IJNS3_ILi64EEES6_S6_EEELi512EN7cutlass10bfloat16_tEfNS8_4arch4Sm90ELb0ELb1ELb1ELb1ELb1ELb1ELb1ELb0ELb0ELb1ELb0ELb0EE3mmaINS_16FlashAttnFwdSm90ISC_NS_21CollectiveEpilogueFwdINS2_IJS6_NS3_ILi512EEES6_EEES5_S9_SB_Li256ELb1ELb1ELb0ELb0EEENS_36VarlenDynamicPersistentTileSchedulerILi64ELi64ELi256ELi128ELb0ELb1ELb1ELb1ELb0ELb1EEEE13SharedStorageENS1_6TensorINS1_11ArrayEngineIfLm128EEENS1_6LayoutINS2_IJNS2_IJNS3_ILi2EEESR_NS3_ILi32EEEEEES4_S4_EEENS2_IJNS2_IJS4_SR_NS3_ILi4EEEEEENS3_ILi0EEESX_EEEEEEENS_7SoftmaxILi2ELi0EEEEEbRKNSC_6ParamsENS8_13PipelineAsyncILi2EEES17_RNS8_13PipelineStateILj2EEERT0_RT1_iRiRKNS_16SeqlenInfoQKNewKILb1ELb1EEENS2_IJiiiiEEERT_ENKUliT_T0_T1_E_clIZSD_ISM_S10_S12_EbS15_S17_S17_S1A_S1C_S1E_iS1F_S1J_S1K_S1M_EUlRS1N_iE0_NS3_ILb1EEES1U_EEDaiS1N_S1O_S1P_)
        /*029c*/ 	.word	0x00000460


	//----- nvinfo : EIATTR_FRAME_SIZE
	.align		4
.L_142:
        /*02a0*/ 	.byte	0x04, 0x11
        /*02a2*/ 	.short	(.L_144 - .L_143)
	.align		4
.L_143:
        /*02a4*/ 	.word	index@(_ZN7cutlass13device_kernelIN5flash11enable_sm90INS1_16FlashAttnFwdSm90INS1_25CollectiveMainloopFwdSm90ILi2EN4cute5tupleIJNS5_1CILi1EEES8_S8_EEENS6_IJNS7_ILi64EEESA_SA_EEELi512ENS_10bfloat16_tEfNS_4arch4Sm90ELb0ELb1ELb1ELb1ELb1ELb1ELb1ELb0ELb0ELb1ELb0ELb0EEENS1_21CollectiveEpilogueFwdINS6_IJSA_NS7_ILi512EEESA_EEES9_SC_SE_Li256ELb1ELb1ELb0ELb0EEENS1_36VarlenDynamicPersistentTileSchedulerILi64ELi64ELi256ELi128ELb0ELb1ELb1ELb1ELb0ELb1EEEEEEEEEvNT_6ParamsE)
        /*02a8*/ 	.word	0x00000460


	//----- nvinfo : EIATTR_REGCOUNT
	.align		4
.L_144:
        /*02ac*/ 	.byte	0x04, 0x2f
        /*02ae*/ 	.short	(.L_146 - .L_145)
	.align		4
.L_145:
        /*02b0*/ 	.word	index@(_ZN7cutlass13device_kernelIN5flash11enable_sm90INS1_16FlashAttnFwdSm90INS1_25CollectiveMainloopFwdSm90ILi2EN4cute5tupleIJNS5_1CILi1EEES8_S8_EEENS6_IJNS7_ILi64EEESA_SA_EEELi512ENS_10bfloat16_tEfNS_4arch4Sm90ELb0ELb1ELb1ELb1ELb1ELb0ELb1ELb0ELb0ELb1ELb0ELb0EEENS1_21CollectiveEpilogueFwdINS6_IJSA_NS7_ILi512EEESA_EEES9_SC_SE_Li256ELb1ELb1ELb0ELb0EEENS1_36VarlenDynamicPersistentTileSchedulerILi64ELi64ELi256ELi128ELb0ELb1ELb1ELb1ELb0ELb1EEEEEEEEEvNT_6ParamsE)
        /*02b4*/ 	.word	0x000000a8


	//----- nvinfo : EIATTR_FRAME_SIZE
	.align		4
.L_146:
        /*02b8*/ 	.byte	0x04, 0x11
        /*02ba*/ 	.short	(.L_148 - .L_147)
	.align		4
.L_147:
        /*02bc*/ 	.word	index@($_ZN7cutlass13device_kernelIN5flash11enable_sm90INS1_16FlashAttnFwdSm90INS1_25CollectiveMainloopFwdSm90ILi2EN4cute5tupleIJNS5_1CILi1EEES8_S8_EEENS6_IJNS7_ILi64EEESA_SA_EEELi512ENS_10bfloat16_tEfNS_4arch4Sm90ELb0ELb1ELb1ELb1ELb1ELb0ELb1ELb0ELb0ELb1ELb0ELb0EEENS1_21CollectiveEpilogueFwdINS6_IJSA_NS7_ILi512EEESA_EEES9_SC_SE_Li256ELb1ELb1ELb0ELb0EEENS1_36VarlenDynamicPersistentTileSchedulerILi64ELi64ELi256ELi128ELb0ELb1ELb1ELb1ELb0ELb1EEEEEEEEEvNT_6ParamsE$_ZZN5flash25CollectiveMainloopFwdSm90ILi2EN4cute5tupleIJNS1_1CILi1EEES4_S4_EEENS2_IJNS3_ILi64EEES6_S6_EEELi512EN7cutlass10bfloat16_tEfNS8_4arch4Sm90ELb0ELb1ELb1ELb1ELb1ELb0ELb1ELb0ELb0ELb1ELb0ELb0EE3mmaINS_16FlashAttnFwdSm90ISC_NS_21CollectiveEpilogueFwdINS2_IJS6_NS3_ILi512EEES6_EEES5_S9_SB_Li256ELb1ELb1ELb0ELb0EEENS_36VarlenDynamicPersistentTileSchedulerILi64ELi64ELi256ELi128ELb0ELb1ELb1ELb1ELb0ELb1EEEE13SharedStorageENS1_6TensorINS1_11ArrayEngineIfLm128EEENS1_6LayoutINS2_IJNS2_IJNS3_ILi2EEESR_NS3_ILi32EEEEEES4_S4_EEENS2_IJNS2_IJS4_SR_NS3_ILi4EEEEEENS3_ILi0EEESX_EEEEEEENS_7SoftmaxILi2ELi0EEEEEbRKNSC_6ParamsENS8_13PipelineAsyncILi2EEES17_RNS8_13PipelineStateILj2EEERT0_RT1_iRiRKNS_16SeqlenInfoQKNewKILb1ELb0EEENS2_IJiiiiEEERT_ENKUliT_T0_T1_E_clIZSD_ISM_S10_S12_EbS15_S17_S17_S1A_S1C_S1E_iS1F_S1J_S1K_S1M_EUlRS1N_iE1_NS3_ILb0EEENS3_ILb1EEEEEDaiS1N_S1O_S1P_)
        /*02c0*/ 	.word	0x00000450


	//----- nvinfo : EIATTR_FRAME_SIZE
	.align		4
.L_148:
        /*02c4*/ 	.byte	0x04, 0x11
        /*02c6*/ 	.short	(.L_150 - .L_149)
	.align		4
.L_149:
        /*02c8*/ 	.word	index@(_ZN7cutlass13device_kernelIN5flash11enable_sm90INS1_16FlashAttnFwdSm90INS1_25CollectiveMainloopFwdSm90ILi2EN4cute5tupleIJNS5_1CILi1EEES8_S8_EEENS6_IJNS7_ILi64EEESA_SA_EEELi512ENS_10bfloat16_tEfNS_4arch4Sm90ELb0ELb1ELb1ELb1ELb1ELb0ELb1ELb0ELb0ELb1ELb0ELb0EEENS1_21CollectiveEpilogueFwdINS6_IJSA_NS7_ILi512EEESA_EEES9_SC_SE_Li256ELb1ELb1ELb0ELb0EEENS1_36VarlenDynamicPersistentTileSchedulerILi64ELi64ELi256ELi128ELb0ELb1ELb1ELb1ELb0ELb1EEEEEEEEEvNT_6ParamsE)
        /*02cc*/ 	.word	0x00000450


	//----- nvinfo : EIATTR_REGCOUNT
	.align		4
.L_150:
        /*02d0*/ 	.byte	0x04, 0x2f
        /*02d2*/ 	.short	(.L_152 - .L_151)
	.align		4
.L_151:
        /*02d4*/ 	.word	index@(_ZN7cutlass13device_kernelIN5flash11enable_sm90INS1_16FlashAttnFwdSm90INS1_25CollectiveMainloopFwdSm90ILi2EN4cute5tupleIJNS5_1CILi1EEES8_S8_EEENS6_IJNS7_ILi64EEESA_SA_EEELi512ENS_10bfloat16_tEfNS_4arch4Sm90ELb0ELb1ELb1ELb1ELb1ELb1ELb0ELb0ELb0ELb1ELb0ELb0EEENS1_21CollectiveEpilogueFwdINS6_IJSA_NS7_ILi512EEESA_EEES9_SC_SE_Li256ELb1ELb1ELb0ELb0EEENS1_36VarlenDynamicPersistentTileSchedulerILi64ELi64ELi256ELi128ELb0ELb1ELb1ELb1ELb0ELb1EEEEEEEEEvNT_6ParamsE)
        /*02d8*/ 	.word	0x000000a8


	//----- nvinfo : EIATTR_FRAME_SIZE
	.align		4
.L_152:
        /*02dc*/ 	.byte	0x04, 0x11
        /*02de*/ 	.short	(.L_154 - .L_153)
	.align		4
.L_153:
        /*02e0*/ 	.word	index@(_ZN7cutlass13device_kernelIN5flash11enable_sm90INS1_16FlashAttnFwdSm90INS1_25CollectiveMainloopFwdSm90ILi2EN4cute5tupleIJNS5_1CILi1EEES8_S8_EEENS6_IJNS7_ILi64EEESA_SA_EEELi512ENS_10bfloat16_tEfNS_4arch4Sm90ELb0ELb1ELb1ELb1ELb1ELb1ELb0ELb0ELb0ELb1ELb0ELb0EEENS1_21CollectiveEpilogueFwdINS6_IJSA_NS7_ILi512EEESA_EEES9_SC_SE_Li256ELb1ELb1ELb0ELb0EEENS1_36VarlenDynamicPersistentTileSchedulerILi64ELi64ELi256ELi128ELb0ELb1ELb1ELb1ELb0ELb1EEEEEEEEEvNT_6ParamsE)
        /*02e4*/ 	.word	0x00000068


	//----- nvinfo : EIATTR_REGCOUNT
	.align		4
.L_154:
        /*02e8*/ 	.byte	0x04, 0x2f
        /*02ea*/ 	.short	(.L_156 - .L_155)
	.align		4
.L_155:
        /*02ec*/ 	.word	index@(_ZN7cutlass13device_kernelIN5flash11enable_sm90INS1_16FlashAttnFwdSm90INS1_25CollectiveMainloopFwdSm90ILi2EN4cute5tupleIJNS5_1CILi1EEES8_S8_EEENS6_IJNS7_ILi64EEESA_SA_EEELi512ENS_10bfloat16_tEfNS_4arch4Sm90ELb0ELb1ELb1ELb1ELb1ELb0ELb0ELb0ELb0ELb1ELb0ELb0EEENS1_21CollectiveEpilogueFwdINS6_IJSA_NS7_ILi512EEESA_EEES9_SC_SE_Li256ELb1ELb1ELb0ELb0EEENS1_36VarlenDynamicPersistentTileSchedulerILi64ELi64ELi256ELi128ELb0ELb1ELb1ELb1ELb0ELb1EEEEEEEEEvNT_6ParamsE)
        /*02f0*/ 	.word	0x000000a8


	//----- nvinfo : EIATTR_FRAME_SIZE
	.align		4
.L_156:
        /*02f4*/ 	.byte	0x04, 0x11
        /*02f6*/ 	.short	(.L_158 - .L_157)
	.align		4
.L_157:
        /*02f8*/ 	.word	index@(_ZN7cutlass13device_kernelIN5flash11enable_sm90INS1_16FlashAttnFwdSm90INS1_25CollectiveMainloopFwdSm90ILi2EN4cute5tupleIJNS5_1CILi1EEES8_S8_EEENS6_IJNS7_ILi64EEESA_SA_EEELi512ENS_10bfloat16_tEfNS_4arch4Sm90ELb0ELb1ELb1ELb1ELb1ELb0ELb0ELb0ELb0ELb1ELb0ELb0EEENS1_21CollectiveEpilogueFwdINS6_IJSA_NS7_ILi512EEESA_EEES9_SC_SE_Li256ELb1ELb1ELb0ELb0EEENS1_36VarlenDynamicPersistentTileSchedulerILi64ELi64ELi256ELi128ELb0ELb1ELb1ELb1ELb0ELb1EEEEEEEEEvNT_6ParamsE)
        /*02fc*/ 	.word	0x00000020


	//----- nvinfo : EIATTR_REGCOUNT
	.align		4
.L_158:
        /*0300*/ 	.byte	0x04, 0x2f
        /*0302*/ 	.short	(.L_160 - .L_159)
	.align		4
.L_159:
        /*0304*/ 	.word	index@(_ZN7cutlass13device_kernelIN5flash11enable_sm90INS1_16FlashAttnFwdSm90INS1_25CollectiveMainloopFwdSm90ILi2EN4cute5tupleIJNS5_1CILi1EEES8_S8_EEENS6_IJNS7_ILi64EEESA_SA_EEELi512ENS_10bfloat16_tEfNS_4arch4Sm90ELb0ELb1ELb1ELb0ELb1ELb0ELb1ELb0ELb0ELb1ELb0ELb0EEENS1_21CollectiveEpilogueFwdINS6_IJSA_NS7_ILi512EEESA_EEES9_SC_SE_Li256ELb0ELb1ELb0ELb0EEENS1_30DynamicPersistentTileSchedulerILi256ELi128ELb0ELb1ELb1EEEEEEEEEvNT_6ParamsE)
        /*0308*/ 	.word	0x000000a8


	//----- nvinfo : EIATTR_FRAME_SIZE
	.align		4
.L_160:
        /*030c*/ 	.byte	0x04, 0x11
        /*030e*/ 	.short	(.L_162 - .L_161)
	.align		4
.L_161:
        /*0310*/ 	.word	index@($_ZN7cutlass13device_kernelIN5flash11enable_sm90INS1_16FlashAttnFwdSm90INS1_25CollectiveMainloopFwdSm90ILi2EN4cute5tupleIJNS5_1CILi1EEES8_S8_EEENS6_IJNS7_ILi64EEESA_SA_EEELi512ENS_10bfloat16_tEfNS_4arch4Sm90ELb0ELb1ELb1ELb0ELb1ELb0ELb1ELb0ELb0ELb1ELb0ELb0EEENS1_21CollectiveEpilogueFwdINS6_IJSA_NS7_ILi512EEESA_EEES9_SC_SE_Li256ELb0ELb1ELb0ELb0EEENS1_30DynamicPersistentTileSchedulerILi256ELi128ELb0ELb1ELb1EEEEEEEEEvNT_6ParamsE$_ZZN5flash25CollectiveMainloopFwdSm90ILi2EN4cute5tupleIJNS1_1CILi1EEES4_S4_EEENS2_IJNS3_ILi64EEES6_S6_EEELi512EN7cutlass10bfloat16_tEfNS8_4arch4Sm90ELb0ELb1ELb1ELb0ELb1ELb0ELb1ELb0ELb0ELb1ELb0ELb0EE3mmaINS_16FlashAttnFwdSm90ISC_NS_21CollectiveEpilogueFwdINS2_IJS6_NS3_ILi512EEES6_EEES5_S9_SB_Li256ELb0ELb1ELb0ELb0EEENS_30DynamicPersistentTileSchedulerILi256ELi128ELb0ELb1ELb1EEEE13SharedStorageENS1_6TensorINS1_11ArrayEngineIfLm128EEENS1_6LayoutINS2_IJNS2_IJNS3_ILi2EEESR_NS3_ILi32EEEEEES4_S4_EEENS2_IJNS2_IJS4_SR_NS3_ILi4EEEEEENS3_ILi0EEESX_EEEEEEENS_7SoftmaxILi2ELi0EEEEEbRKNSC_6ParamsENS8_13PipelineAsyncILi2EEES17_RNS8_13PipelineStateILj2EEERT0_RT1_iRiRKNS_16SeqlenInfoQKNewKILb0ELb0EEENS2_IJiiiiEEERT_ENKUliT_T0_T1_E_clIZSD_ISM_S10_S12_EbS15_S17_S17_S1A_S1C_S1E_iS1F_S1J_S1K_S1M_EUlRS1N_iE1_NS3_ILb0EEENS3_ILb1EEEEEDaiS1N_S1O_S1P_)
        /*0314*/ 	.word	0x00000450


	//----- nvinfo : EIATTR_FRAME_SIZE
	.align		4
.L_162:
        /*0318*/ 	.byte	0x04, 0x11
        /*031a*/ 	.short	(.L_164 - .L_163)
	.align		4
.L_163:
        /*031c*/ 	.word	index@(_ZN7cutlass13device_kernelIN5flash11enable_sm90INS1_16FlashAttnFwdSm90INS1_25CollectiveMainloopFwdSm90ILi2EN4cute5tupleIJNS5_1CILi1EEES8_S8_EEENS6_IJNS7_ILi64EEESA_SA_EEELi512ENS_10bfloat16_tEfNS_4arch4Sm90ELb0ELb1ELb1ELb0ELb1ELb0ELb1ELb0ELb0ELb1ELb0ELb0EEENS1_21CollectiveEpilogueFwdINS6_IJSA_NS7_ILi512EEESA_EEES9_SC_SE_Li256ELb0ELb1ELb0ELb0EEENS1_30DynamicPersistentTileSchedulerILi256ELi128ELb0ELb1ELb1EEEEEEEEEvNT_6ParamsE)
        /*0320*/ 	.word	0x00000450


	//----- nvinfo : EIATTR_REGCOUNT
	.align		4
.L_164:
        /*0324*/ 	.byte	0x04, 0x2f
        /*0326*/ 	.short	(.L_166 - .L_165)
	.align		4
.L_165:
        /*0328*/ 	.word	index@(_ZN7cutlass13device_kernelIN5flash11enable_sm90INS1_16FlashAttnFwdSm90INS1_25CollectiveMainloopFwdSm90ILi2EN4cute5tupleIJNS5_1CILi1EEES8_S8_EEENS6_IJNS7_ILi64EEESA_SA_EEELi512ENS_10bfloat16_tEfNS_4arch4Sm90ELb0ELb1ELb1ELb0ELb1ELb0ELb0ELb0ELb0ELb1ELb0ELb0EEENS1_21CollectiveEpilogueFwdINS6_IJSA_NS7_ILi512EEESA_EEES9_SC_SE_Li256ELb0ELb1ELb0ELb0EEENS1_30DynamicPersistentTileSchedulerILi256ELi128ELb0ELb1ELb1EEEEEEEEEvNT_6ParamsE)
        /*032c*/ 	.word	0x000000a8


	//----- nvinfo : EIATTR_FRAME_SIZE
	.align		4
.L_166:
        /*0330*/ 	.byte	0x04, 0x11
        /*0332*/ 	.short	(.L_168 - .L_167)
	.align		4
.L_167:
        /*0334*/ 	.word	index@(_ZN7cutlass13device_kernelIN5flash11enable_sm90INS1_16FlashAttnFwdSm90INS1_25CollectiveMainloopFwdSm90ILi2EN4cute5tupleIJNS5_1CILi1EEES8_S8_EEENS6_IJNS7_ILi64EEESA_SA_EEELi512ENS_10bfloat16_tEfNS_4arch4Sm90ELb0ELb1ELb1ELb0ELb1ELb0ELb0ELb0ELb0ELb1ELb0ELb0EEENS1_21CollectiveEpilogueFwdINS6_IJSA_NS7_ILi512EEESA_EEES9_SC_SE_Li256ELb0ELb1ELb0ELb0EEENS1_30DynamicPersistentTileSchedulerILi256ELi128ELb0ELb1ELb1EEEEEEEEEvNT_6ParamsE)
        /*0338*/ 	.word	0x00000010


	//----- nvinfo : EIATTR_REGCOUNT
	.align		4
.L_168:
        /*033c*/ 	.byte	0x04, 0x2f
        /*033e*/ 	.short	(.L_170 - .L_169)
	.align		4
.L_169:
        /*0340*/ 	.word	index@(_ZN7cutlass13device_kernelIN5flash11enable_sm90INS1_16FlashAttnFwdSm90INS1_25CollectiveMainloopFwdSm90ILi2EN4cute5tupleIJNS5_1CILi1EEES8_S8_EEENS6_IJNS7_ILi64EEESA_SA_EEELi512ENS_10bfloat16_tEfNS_4arch4Sm90ELb0ELb0ELb1ELb1ELb1ELb1ELb1ELb0ELb0ELb1ELb0ELb0EEENS1_21CollectiveEpilogueFwdINS6_IJSA_NS7_ILi512EEESA_EEES9_SC_SE_Li256ELb1ELb1ELb0ELb0EEENS1_36VarlenDynamicPersistentTileSchedulerILi64ELi64ELi256ELi128ELb0ELb1ELb1ELb0ELb1ELb1EEEEEEEEEvNT_6ParamsE)
        /*0344*/ 	.word	0x000000a8


	//----- nvinfo : EIATTR_FRAME_SIZE
	.align		4
.L_170:
        /*0348*/ 	.byte	0x04, 0x11
        /*034a*/ 	.short	(.L_172 - .L_171)
	.align		4
.L_171:
        /*034c*/ 	.word	index@(_ZN7cutlass13device_kernelIN5flash11enable_sm90INS1_16FlashAttnFwdSm90INS1_25CollectiveMainloopFwdSm90ILi2EN4cute5tupleIJNS5_1CILi1EEES8_S8_EEENS6_IJNS7_ILi64EEESA_SA_EEELi512ENS_10bfloat16_tEfNS_4arch4Sm90ELb0ELb0ELb1ELb1ELb1ELb1ELb1ELb0ELb0ELb1ELb0ELb0EEENS1_21CollectiveEpilogueFwdINS6_IJSA_NS7_ILi512EEESA_EEES9_SC_SE_Li256ELb1ELb1ELb0ELb0EEENS1_36VarlenDynamicPersistentTileSchedulerILi64ELi64ELi256ELi128ELb0ELb1ELb1ELb0ELb1ELb1EEEEEEEEEvNT_6ParamsE)
        /*0350*/ 	.word	0x00000070


	//----- nvinfo : EIATTR_REGCOUNT
	.align		4
.L_172:
        /*0354*/ 	.byte	0x04, 0x2f
        /*0356*/ 	.short	(.L_174 - .L_173)
	.align		4
.L_173:
        /*0358*/ 	.word	index@(_ZN7cutlass13device_kernelIN5flash11enable_sm90INS1_16FlashAttnFwdSm90INS1_25CollectiveMainloopFwdSm90ILi2EN4cute5tupleIJNS5_1CILi1EEES8_S8_EEENS6_IJNS7_ILi64EEESA_SA_EEELi512ENS_10bfloat16_tEfNS_4arch4Sm90ELb0ELb0ELb1ELb1ELb1ELb0ELb1ELb0ELb0ELb1ELb0ELb0EEENS1_21CollectiveEpilogueFwdINS6_IJSA_NS7_ILi512EEESA_EEES9_SC_SE_Li256ELb1ELb1ELb0ELb0EEENS1_36VarlenDynamicPersistentTileSchedulerILi64ELi64ELi256ELi128ELb0ELb1ELb1ELb0ELb1ELb1EEEEEEEEEvNT_6ParamsE)
        /*035c*/ 	.word	0x000000a8


	//----- nvinfo : EIATTR_FRAME_SIZE
	.align		4
.L_174:
        /*0360*/ 	.byte	0x04, 0x11
        /*0362*/ 	.short	(.L_176 - .L_175)
	.align		4
.L_175:
        /*0364*/ 	.word	index@(_ZN7cutlass13device_kernelIN5flash11enable_sm90INS1_16FlashAttnFwdSm90INS1_25CollectiveMainloopFwdSm90ILi2EN4cute5tupleIJNS5_1CILi1EEES8_S8_EEENS6_IJNS7_ILi64EEESA_SA_EEELi512ENS_10bfloat16_tEfNS_4arch4Sm90ELb0ELb0ELb1ELb1ELb1ELb0ELb1ELb0ELb0ELb1ELb0ELb0EEENS1_21CollectiveEpilogueFwdINS6_IJSA_NS7_ILi512EEESA_EEES9_SC_SE_Li256ELb1ELb1ELb0ELb0EEENS1_36VarlenDynamicPersistentTileSchedulerILi64ELi64ELi256ELi128ELb0ELb1ELb1ELb0ELb1ELb1EEEEEEEEEvNT_6ParamsE)
        /*0368*/ 	.word	0x00000030


	//----- nvinfo : EIATTR_REGCOUNT
	.align		4
.L_176:
        /*036c*/ 	.byte	0x04, 0x2f
        /*036e*/ 	.short	(.L_178 - .L_177)
	.align		4
.L_177:
        /*0370*/ 	.word	index@(_ZN7cutlass13device_kernelIN5flash11enable_sm90INS1_16FlashAttnFwdSm90INS1_25CollectiveMainloopFwdSm90ILi2EN4cute5tupleIJNS5_1CILi1EEES8_S8_EEENS6_IJNS7_ILi64EEESA_SA_EEELi512ENS_10bfloat16_tEfNS_4arch4Sm90ELb0ELb0ELb1ELb1ELb1ELb1ELb0ELb0ELb0ELb1ELb0ELb0EEENS1_21CollectiveEpilogueFwdINS6_IJSA_NS7_ILi512EEESA_EEES9_SC_SE_Li256ELb1ELb1ELb0ELb0EEENS1_36VarlenDynamicPersistentTileSchedulerILi64ELi64ELi256ELi128ELb0ELb1ELb1ELb0ELb1ELb1EEEEEEEEEvNT_6ParamsE)
        /*0374*/ 	.word	0x000000a8


	//----- nvinfo : EIATTR_FRAME_SIZE
	.align		4
.L_178:
        /*0378*/ 	.byte	0x04, 0x11
        /*037a*/ 	.short	(.L_180 - .L_179)
	.align		4
.L_179:
        /*037c*/ 	.word	index@(_ZN7cutlass13device_kernelIN5flash11enable_sm90INS1_16FlashAttnFwdSm90INS1_25CollectiveMainloopFwdSm90ILi2EN4cute5tupleIJNS5_1CILi1EEES8_S8_EEENS6_IJNS7_ILi64EEESA_SA_EEELi512ENS_10bfloat16_tEfNS_4arch4Sm90ELb0ELb0ELb1ELb1ELb1ELb1ELb0ELb0ELb0ELb1ELb0ELb0EEENS1_21CollectiveEpilogueFwdINS6_IJSA_NS7_ILi512EEESA_EEES9_SC_SE_Li256ELb1ELb1ELb0ELb0EEENS1_36VarlenDynamicPersistentTileSchedulerILi64ELi64ELi256ELi128ELb0ELb1ELb1ELb0ELb1ELb1EEEEEEEEEvNT_6ParamsE)
        /*0380*/ 	.word	0x00000060


	//----- nvinfo : EIATTR_REGCOUNT
	.align		4
.L_180:
        /*0384*/ 	.byte	0x04, 0x2f
        /*0386*/ 	.short	(.L_182 - .L_181)
	.align		4
.L_181:
        /*0388*/ 	.word	index@(_ZN7cutlass13device_kernelIN5flash11enable_sm90INS1_16FlashAttnFwdSm90INS1_25CollectiveMainloopFwdSm90ILi2EN4cute5tupleIJNS5_1CILi1EEES8_S8_EEENS6_IJNS7_ILi64EEESA_SA_EEELi512ENS_10bfloat16_tEfNS_4arch4Sm90ELb0ELb0ELb1ELb1ELb1ELb0ELb0ELb0ELb0ELb1ELb0ELb0EEENS1_21CollectiveEpilogueFwdINS6_IJSA_NS7_ILi512EEESA_EEES9_SC_SE_Li256ELb1ELb1ELb0ELb0EEENS1_36VarlenDynamicPersistentTileSchedulerILi64ELi64ELi256ELi128ELb0ELb1ELb1ELb0ELb1ELb1EEEEEEEEEvNT_6ParamsE)
        /*038c*/ 	.word	0x000000a8


	//----- nvinfo : EIATTR_FRAME_SIZE
	.align		4
.L_182:
        /*0390*/ 	.byte	0x04, 0x11
        /*0392*/ 	.short	(.L_184 - .L_183)
	.align		4
.L_183:
        /*0394*/ 	.word	index@(_ZN7cutlass13device_kernelIN5flash11enable_sm90INS1_16FlashAttnFwdSm90INS1_25CollectiveMainloopFwdSm90ILi2EN4cute5tupleIJNS5_1CILi1EEES8_S8_EEENS6_IJNS7_ILi64EEESA_SA_EEELi512ENS_10bfloat16_tEfNS_4arch4Sm90ELb0ELb0ELb1ELb1ELb1ELb0ELb0ELb0ELb0ELb1ELb0ELb0EEENS1_21CollectiveEpilogueFwdINS6_IJSA_NS7_ILi512EEESA_EEES9_SC_SE_Li256ELb1ELb1ELb0ELb0EEENS1_36VarlenDynamicPersistentTileSchedulerILi64ELi64ELi256ELi128ELb0ELb1ELb1ELb0ELb1ELb1EEEEEEEEEvNT_6ParamsE)
        /*0398*/ 	.word	0x00000038


	//----- nvinfo : EIATTR_REGCOUNT
	.align		4
.L_184:
        /*039c*/ 	.byte	0x04, 0x2f
        /*039e*/ 	.short	(.L_186 - .L_185)
	.align		4
.L_185:
        /*03a0*/ 	.word	index@(_ZN7cutlass13device_kernelIN5flash11enable_sm90INS1_16FlashAttnFwdSm90INS1_25CollectiveMainloopFwdSm90ILi2EN4cute5tupleIJNS5_1CILi1EEES8_S8_EEENS6_IJNS7_ILi64EEESA_SA_EEELi512ENS_10bfloat16_tEfNS_4arch4Sm90ELb0ELb0ELb1ELb0ELb1ELb0ELb1ELb0ELb0ELb1ELb0ELb0EEENS1_21CollectiveEpilogueFwdINS6_IJSA_NS7_ILi512EEESA_EEES9_SC_SE_Li256ELb0ELb1ELb0ELb0EEENS1_29StaticPersistentTileSchedulerILb0EEEEEEEEEvNT_6ParamsE)
        /*03a4*/ 	.word	0x000000a8


	//----- nvinfo : EIATTR_FRAME_SIZE
	.align		4
.L_186:
        /*03a8*/ 	.byte	0x04, 0x11
        /*03aa*/ 	.short	(.L_188 - .L_187)
	.align		4
.L_187:
        /*03ac*/ 	.word	index@(_ZN7cutlass13device_kernelIN5flash11enable_sm90INS1_16FlashAttnFwdSm90INS1_25CollectiveMainloopFwdSm90ILi2EN4cute5tupleIJNS5_1CILi1EEES8_S8_EEENS6_IJNS7_ILi64EEESA_SA_EEELi512ENS_10bfloat16_tEfNS_4arch4Sm90ELb0ELb0ELb1ELb0ELb1ELb0ELb1ELb0ELb0ELb1ELb0ELb0EEENS1_21CollectiveEpilogueFwdINS6_IJSA_NS7_ILi512EEESA_EEES9_SC_SE_Li256ELb0ELb1ELb0ELb0EEENS1_29StaticPersistentTileSchedulerILb0EEEEEEEEEvNT_6ParamsE)
        /*03b0*/ 	.word	0x00000030


	//----- nvinfo : EIATTR_REGCOUNT
	.align		4
.L_188:
        /*03b4*/ 	.byte	0x04, 0x2f
        /*03b6*/ 	.short	(.L_190 - .L_189)
	.align		4
.L_189:
        /*03b8*/ 	.word	index@(_ZN7cutlass13device_kernelIN5flash11enable_sm90INS1_16FlashAttnFwdSm90INS1_25CollectiveMainloopFwdSm90ILi2EN4cute5tupleIJNS5_1CILi1EEES8_S8_EEENS6_IJNS7_ILi64EEESA_SA_EEELi512ENS_10bfloat16_tEfNS_4arch4Sm90ELb0ELb0ELb1ELb0ELb1ELb0ELb0ELb0ELb0ELb1ELb0ELb0EEENS1_21CollectiveEpilogueFwdINS6_IJSA_NS7_ILi512EEESA_EEES9_SC_SE_Li256ELb0ELb1ELb0ELb0EEENS1_29StaticPersistentTileSchedulerILb0EEEEEEEEEvNT_6ParamsE)
        /*03bc*/ 	.word	0x000000a8


	//----- nvinfo : EIATTR_FRAME_SIZE
	.align		4
.L_190:
        /*03c0*/ 	.byte	0x04, 0x11
        /*03c2*/ 	.short	(.L_192 - .L_191)
	.align		4
.L_191:
        /*03c4*/ 	.word	index@(_ZN7cutlass13device_kernelIN5flash11enable_sm90INS1_16FlashAttnFwdSm90INS1_25CollectiveMainloopFwdSm90ILi2EN4cute5tupleIJNS5_1CILi1EEES8_S8_EEENS6_IJNS7_ILi64EEESA_SA_EEELi512ENS_10bfloat16_tEfNS_4arch4Sm90ELb0ELb0ELb1ELb0ELb1ELb0ELb0ELb0ELb0ELb1ELb0ELb0EEENS1_21CollectiveEpilogueFwdINS6_IJSA_NS7_ILi512EEESA_EEES9_SC_SE_Li256ELb0ELb1ELb0ELb0EEENS1_29StaticPersistentTileSchedulerILb0EEEEEEEEEvNT_6ParamsE)
        /*03c8*/ 	.word	0x00000030


	//----- nvinfo : EIATTR_REGCOUNT
	.align		4
.L_192:
        /*03cc*/ 	.byte	0x04, 0x2f
        /*03ce*/ 	.short	(.L_194 - .L_193)
	.align		4
.L_193:
        /*03d0*/ 	.word	index@(_ZN7cutlass13device_kernelIN5flash11enable_sm90INS1_16FlashAttnFwdSm90INS1_25CollectiveMainloopFwdSm90ILi2EN4cute5tupleIJNS5_1CILi1EEES8_S8_EEENS6_IJNS7_ILi128EEENS7_ILi96EEENS7_ILi192EEEEEELi128ENS_10bfloat16_tEfNS_4arch4Sm90ELb1ELb0ELb1ELb1ELb1ELb1ELb0ELb1ELb1ELb1ELb0ELb0EEENS1_21CollectiveEpilogueFwdINS6_IJSA_SA_SB_EEES9_SE_SG_Li256ELb1ELb1ELb0ELb0EEENS1_36VarlenDynamicPersistentTileSchedulerILi128ELi96ELi256ELi128ELb0ELb1ELb1ELb1ELb1ELb1EEEEEEEEEvNT_6ParamsE)
        /*03d4*/ 	.word	0x000000a8


	//----- nvinfo : EIATTR_FRAME_SIZE
	.align		4
.L_194:
        /*03d8*/ 	.byte	0x04, 0x11
        /*03da*/ 	.short	(.L_196 - .L_195)
	.align		4
.L_195:
        /*03dc*/ 	.word	index@(_ZN7cutlass13device_kernelIN5flash11enable_sm90INS1_16FlashAttnFwdSm90INS1_25CollectiveMainloopFwdSm90ILi2EN4cute5tupleIJNS5_1CILi1EEES8_S8_EEENS6_IJNS7_ILi128EEENS7_ILi96EEENS7_ILi192EEEEEELi128ENS_10bfloat16_tEfNS_4arch4Sm90ELb1ELb0ELb1ELb1ELb1ELb1ELb0ELb1ELb1ELb1ELb0ELb0EEENS1_21CollectiveEpilogueFwdINS6_IJSA_SA_SB_EEES9_SE_SG_Li256ELb1ELb1ELb0ELb0EEENS1_36VarlenDynamicPersistentTileSchedulerILi128ELi96ELi256ELi128ELb0ELb1ELb1ELb1ELb1ELb1EEEEEEEEEvNT_6ParamsE)
        /*03e0*/ 	.word	0x00000040


	//----- nvinfo : EIATTR_REGCOUNT
	.align		4
.L_196:
        /*03e4*/ 	.byte	0x04, 0x2f
        /*03e6*/ 	.short	(.L_198 - .L_197)
	.align		4
.L_197:
        /*03e8*/ 	.word	index@(_ZN7cutlass13device_kernelIN5flash11enable_sm90INS1_16FlashAttnFwdSm90INS1_25CollectiveMainloopFwdSm90ILi2EN4cute5tupleIJNS5_1CILi1EEES8_S8_EEENS6_IJNS7_ILi128EEENS7_ILi96EEENS7_ILi192EEEEEELi128ENS_10bfloat16_tEfNS_4arch4Sm90ELb1ELb0ELb1ELb1ELb1ELb0ELb0ELb1ELb1ELb1ELb0ELb0EEENS1_21CollectiveEpilogueFwdINS6_IJSA_SA_SB_EEES9_SE_SG_Li256ELb1ELb1ELb0ELb0EEENS1_36VarlenDynamicPersistentTileSchedulerILi128ELi96ELi256ELi128ELb0ELb1ELb1ELb1ELb1ELb1EEEEEEEEEvNT_6ParamsE)
        /*03ec*/ 	.word	0x000000a8


	//----- nvinfo : EIATTR_FRAME_SIZE
	.align		4
.L_198:
        /*03f0*/ 	.byte	0x04, 0x11
        /*03f2*/ 	.short	(.L_200 - .L_199)
	.align		4
.L_199:
        /*03f4*/ 	.word	index@(_ZN7cutlass13device_kernelIN5flash11enable_sm90INS1_16FlashAttnFwdSm90INS1_25CollectiveMainloopFwdSm90ILi2EN4cute5tupleIJNS5_1CILi1EEES8_S8_EEENS6_IJNS7_ILi128EEENS7_ILi96EEENS7_ILi192EEEEEELi128ENS_10bfloat16_tEfNS_4arch4Sm90ELb1ELb0ELb1ELb1ELb1ELb0ELb0ELb1ELb1ELb1ELb0ELb0EEENS1_21CollectiveEpilogueFwdINS6_IJSA_SA_SB_EEES9_SE_SG_Li256ELb1ELb1ELb0ELb0EEENS1_36VarlenDynamicPersistentTileSchedulerILi128ELi96ELi256ELi128ELb0ELb1ELb1ELb1ELb1ELb1EEEEEEEEEvNT_6ParamsE)
        /*03f8*/ 	.word	0x00000020


	//----- nvinfo : EIATTR_REGCOUNT
	.align		4
.L_200:
        /*03fc*/ 	.byte	0x04, 0x2f
        /*03fe*/ 	.short	(.L_202 - .L_201)
	.align		4
.L_201:
        /*0400*/ 	.word	index@(_ZN7cutlass13device_kernelIN5flash11enable_sm90INS1_16FlashAttnFwdSm90INS1_25CollectiveMainloopFwdSm90ILi2EN4cute5tupleIJNS5_1CILi1EEES8_S8_EEENS6_IJNS7_ILi128EEENS7_ILi96EEENS7_ILi192EEEEEELi128ENS_10bfloat16_tEfNS_4arch4Sm90ELb1ELb0ELb1ELb0ELb1ELb0ELb0ELb1ELb1ELb1ELb0ELb0EEENS1_21CollectiveEpilogueFwdINS6_IJSA_SA_SB_EEES9_SE_SG_Li256ELb0ELb1ELb0ELb0EEENS1_30DynamicPersistentTileSchedulerILi256ELi128ELb0ELb1ELb1EEEEEEEEEvNT_6ParamsE)
        /*0404*/ 	.word	0x000000a8


	//----- nvinfo : EIATTR_FRAME_SIZE
	.align		4
.L_202:
        /*0408*/ 	.byte	0x04, 0x11
        /*040a*/ 	.short	(.L_204 - .L_203)
	.align		4
.L_203:
        /*040c*/ 	.word	index@(_ZN7cutlass13device_kernelIN5flash11enable_sm90INS1_16FlashAttnFwdSm90INS1_25CollectiveMainloopFwdSm90ILi2EN4cute5tupleIJNS5_1CILi1EEES8_S8_EEENS6_IJNS7_ILi128EEENS7_ILi96EEENS7_ILi192EEEEEELi128ENS_10bfloat16_tEfNS_4arch4Sm90ELb1ELb0ELb1ELb0ELb1ELb0ELb0ELb1ELb1ELb1ELb0ELb0EEENS1_21CollectiveEpilogueFwdINS6_IJSA_SA_SB_EEES9_SE_SG_Li256ELb0ELb1ELb0ELb0EEENS1_30DynamicPersistentTileSchedulerILi256ELi128ELb0ELb1ELb1EEEEEEEEEvNT_6ParamsE)
        /*0410*/ 	.word	0x00000008


	//----- nvinfo : EIATTR_REGCOUNT
	.align		4
.L_204:
        /*0414*/ 	.byte	0x04, 0x2f
        /*0416*/ 	.short	(.L_206 - .L_205)
	.align		4
.L_205:
        /*0418*/ 	.word	index@(_ZN7cutlass13device_kernelIN5flash11enable_sm90INS1_16FlashAttnFwdSm90INS1_25CollectiveMainloopFwdSm90ILi2EN4cute5tupleIJNS5_1CILi1EEES8_S8_EEENS6_IJNS7_ILi128EEENS7_ILi96EEENS7_ILi192EEEEEELi128ENS_10bfloat16_tEfNS_4arch4Sm90ELb0ELb1ELb1ELb1ELb1ELb1ELb0ELb1ELb1ELb1ELb0ELb0EEENS1_21CollectiveEpilogueFwdINS6_IJSA_SA_SB_EEES9_SE_SG_Li256ELb1ELb1ELb0ELb0EEENS1_36VarlenDynamicPersistentTileSchedulerILi128ELi96ELi256ELi128ELb0ELb1ELb1ELb1ELb0ELb1EEEEEEEEEvNT_6ParamsE)
        /*041c*/ 	.word	0x000000a8


	//----- nvinfo : EIATTR_FRAME_SIZE
	.align		4
.L_206:
        /*0420*/ 	.byte	0x04, 0x11
        /*0422*/ 	.short	(.L_208 - .L_207)
	.align		4
.L_207:
        /*0424*/ 	.word	index@(_ZN7cutlass13device_kernelIN5flash11enable_sm90INS1_16FlashAttnFwdSm90INS1_25CollectiveMainloopFwdSm90ILi2EN4cute5tupleIJNS5_1CILi1EEES8_S8_EEENS6_IJNS7_ILi128EEENS7_ILi96EEENS7_ILi192EEEEEELi128ENS_10bfloat16_tEfNS_4arch4Sm90ELb0ELb1ELb1ELb1ELb1ELb1ELb0ELb1ELb1ELb1ELb0ELb0EEENS1_21CollectiveEpilogueFwdINS6_IJSA_SA_SB_EEES9_SE_SG_Li256ELb1ELb1ELb0ELb0EEENS1_36VarlenDynamicPersistentTileSchedulerILi128ELi96ELi256ELi128ELb0ELb1ELb1ELb1ELb0ELb1EEEEEEEEEvNT_6ParamsE)
        /*0428*/ 	.word	0x00000048


	//----- nvinfo : EIATTR_REGCOUNT
	.align		4
.L_208:
        /*042c*/ 	.byte	0x04, 0x2f
        /*042e*/ 	.short	(.L_210 - .L_209)
	.align		4
.L_209:
        /*0430*/ 	.word	index@(_ZN7cutlass13device_kernelIN5flash11enable_sm90INS1_16FlashAttnFwdSm90INS1_25CollectiveMainloopFwdSm90ILi2EN4cute5tupleIJNS5_1CILi1EEES8_S8_EEENS6_IJNS7_ILi128EEENS7_ILi96EEENS7_ILi192EEEEEELi128ENS_10bfloat16_tEfNS_4arch4Sm90ELb0ELb1ELb1ELb1ELb1ELb0ELb0ELb1ELb1ELb1ELb0ELb0EEENS1_21CollectiveEpilogueFwdINS6_IJSA_SA_SB_EEES9_SE_SG_Li256ELb1ELb1ELb0ELb0EEENS1_36VarlenDynamicPersistentTileSchedulerILi128ELi96ELi256ELi128ELb0ELb1ELb1ELb1ELb0ELb1EEEEEEEEEvNT_6ParamsE)
        /*0434*/ 	.word	0x000000a8


	//----- nvinfo : EIATTR_FRAME_SIZE
	.align		4
.L_210:
        /*0438*/ 	.byte	0x04, 0x11
        /*043a*/ 	.short	(.L_212 - .L_211)
	.align		4
.L_211:
        /*043c*/ 	.word	index@(_ZN7cutlass13device_kernelIN5flash11enable_sm90INS1_16FlashAttnFwdSm90INS1_25CollectiveMainloopFwdSm90ILi2EN4cute5tupleIJNS5_1CILi1EEES8_S8_EEENS6_IJNS7_ILi128EEENS7_ILi96EEENS7_ILi192EEEEEELi128ENS_10bfloat16_tEfNS_4arch4Sm90ELb0ELb1ELb1ELb1ELb1ELb0ELb0ELb1ELb1ELb1ELb0ELb0EEENS1_21CollectiveEpilogueFwdINS6_IJSA_SA_SB_EEES9_SE_SG_Li256ELb1ELb1ELb0ELb0EEENS1_36VarlenDynamicPersistentTileSchedulerILi128ELi96ELi256ELi128ELb0ELb1ELb1ELb1ELb0ELb1EEEEEEEEEvNT_6ParamsE)
        /*0440*/ 	.word	0x00000020


	//----- nvinfo : EIATTR_REGCOUNT
	.align		4
.L_212:
        /*0444*/ 	.byte	0x04, 0x2f
        /*0446*/ 	.short	(.L_214 - .L_213)
	.align		4
.L_213:
        /*0448*/ 	.word	index@(_ZN7cutlass13device_kernelIN5flash11enable_sm90INS1_16FlashAttnFwdSm90INS1_25CollectiveMainloopFwdSm90ILi2EN4cute5tupleIJNS5_1CILi1EEES8_S8_EEENS6_IJNS7_ILi128EEENS7_ILi96EEENS7_ILi192EEEEEELi128ENS_10bfloat16_tEfNS_4arch4Sm90ELb0ELb1ELb1ELb0ELb1ELb0ELb0ELb1ELb1ELb1ELb0ELb0EEENS1_21CollectiveEpilogueFwdINS6_IJSA_SA_SB_EEES9_SE_SG_Li256ELb0ELb1ELb0ELb0EEENS1_30DynamicPersistentTileSchedulerILi256ELi128ELb0ELb1ELb1EEEEEEEEEvNT_6ParamsE)
        /*044c*/ 	.word	0x000000a8


	//----- nvinfo : EIATTR_FRAME_SIZE
	.align		4
.L_214:
        /*0450*/ 	.byte	0x04, 0x11
        /*0452*/ 	.short	(.L_216 - .L_215)
	.align		4
.L_215:
        /*0454*/ 	.word	index@(_ZN7cutlass13device_kernelIN5flash11enable_sm90INS1_16FlashAttnFwdSm90INS1_25CollectiveMainloopFwdSm90ILi2EN4cute5tupleIJNS5_1CILi1EEES8_S8_EEENS6_IJNS7_ILi128EEENS7_ILi96EEENS7_ILi192EEEEEELi128ENS_10bfloat16_tEfNS_4arch4Sm90ELb0ELb1ELb1ELb0ELb1ELb0ELb0ELb1ELb1ELb1ELb0ELb0EEENS1_21CollectiveEpilogueFwdINS6_IJSA_SA_SB_EEES9_SE_SG_Li256ELb0ELb1ELb0ELb0EEENS1_30DynamicPersistentTileSchedulerILi256ELi128ELb0ELb1ELb1EEEEEEEEEvNT_6ParamsE)
        /*0458*/ 	.word	0x00000008


	//----- nvinfo : EIATTR_REGCOUNT
	.align		4
.L_216:
        /*045c*/ 	.byte	0x04, 0x2f
        /*045e*/ 	.short	(.L_218 - .L_217)
	.align		4
.L_217:
        /*0460*/ 	.word	index@(_ZN7cutlass13device_kernelIN5flash11enable_sm90INS1_16FlashAttnFwdSm90INS1_25CollectiveMainloopFwdSm90ILi2EN4cute5tupleIJNS5_1CILi1EEES8_S8_EEENS6_IJNS7_ILi128EEENS7_ILi96EEENS7_ILi192EEEEEELi128ENS_10bfloat16_tEfNS_4arch4Sm90ELb0ELb0ELb1ELb1ELb1ELb1ELb0ELb1ELb1ELb1ELb0ELb0EEENS1_21CollectiveEpilogueFwdINS6_IJSA_SA_SB_EEES9_SE_SG_Li256ELb1ELb1ELb0ELb0EEENS1_36VarlenDynamicPersistentTileSchedulerILi128ELi96ELi256ELi128ELb0ELb1ELb1ELb0ELb1ELb1EEEEEEEEEvNT_6ParamsE)
        /*0464*/ 	.word	0x000000a8


	//----- nvinfo : EIATTR_FRAME_SIZE
	.align		4
.L_218:
        /*0468*/ 	.byte	0x04, 0x11
        /*046a*/ 	.short	(.L_220 - .L_219)
	.align		4
.L_219:
        /*046c*/ 	.word	index@(_ZN7cutlass13device_kernelIN5flash11enable_sm90INS1_16FlashAttnFwdSm90INS1_25CollectiveMainloopFwdSm90ILi2EN4cute5tupleIJNS5_1CILi1EEES8_S8_EEENS6_IJNS7_ILi128EEENS7_ILi96EEENS7_ILi192EEEEEELi128ENS_10bfloat16_tEfNS_4arch4Sm90ELb0ELb0ELb1ELb1ELb1ELb1ELb0ELb1ELb1ELb1ELb0ELb0EEENS1_21CollectiveEpilogueFwdINS6_IJSA_SA_SB_EEES9_SE_SG_Li256ELb1ELb1ELb0ELb0EEENS1_36VarlenDynamicPersistentTileSchedulerILi128ELi96ELi256ELi128ELb0ELb1ELb1ELb0ELb1ELb1EEEEEEEEEvNT_6ParamsE)
        /*0470*/ 	.word	0x00000050


	//----- nvinfo : EIATTR_REGCOUNT
	.align		4
.L_220:
        /*0474*/ 	.byte	0x04, 0x2f
        /*0476*/ 	.short	(.L_222 - .L_221)
	.align		4
.L_221:
        /*0478*/ 	.word	index@(_ZN7cutlass13device_kernelIN5flash11enable_sm90INS1_16FlashAttnFwdSm90INS1_25CollectiveMainloopFwdSm90ILi2EN4cute5tupleIJNS5_1CILi1EEES8_S8_EEENS6_IJNS7_ILi128EEENS7_ILi96EEENS7_ILi192EEEEEELi128ENS_10bfloat16_tEfNS_4arch4Sm90ELb0ELb0ELb1ELb1ELb1ELb0ELb0ELb1ELb1ELb1ELb0ELb0EEENS1_21CollectiveEpilogueFwdINS6_IJSA_SA_SB_EEES9_SE_SG_Li256ELb1ELb1ELb0ELb0EEENS1_36VarlenDynamicPersistentTileSchedulerILi128ELi96ELi256ELi128ELb0ELb1ELb1ELb0ELb1ELb1EEEEEEEEEvNT_6ParamsE)
        /*047c*/ 	.word	0x000000a8


	//----- nvinfo : EIATTR_FRAME_SIZE
	.align		4
.L_222:
        /*0480*/ 	.byte	0x04, 0x11
        /*0482*/ 	.short	(.L_224 - .L_223)
	.align		4
.L_223:
        /*0484*/ 	.word	index@(_ZN7cutlass13device_kernelIN5flash11enable_sm90INS1_16FlashAttnFwdSm90INS1_25CollectiveMainloopFwdSm90ILi2EN4cute5tupleIJNS5_1CILi1EEES8_S8_EEENS6_IJNS7_ILi128EEENS7_ILi96EEENS7_ILi192EEEEEELi128ENS_10bfloat16_tEfNS_4arch4Sm90ELb0ELb0ELb1ELb1ELb1ELb0ELb0ELb1ELb1ELb1ELb0ELb0EEENS1_21CollectiveEpilogueFwdINS6_IJSA_SA_SB_EEES9_SE_SG_Li256ELb1ELb1ELb0ELb0EEENS1_36VarlenDynamicPersistentTileSchedulerILi128ELi96ELi256ELi128ELb0ELb1ELb1ELb0ELb1ELb1EEEEEEEEEvNT_6ParamsE)
        /*0488*/ 	.word	0x00000028


	//----- nvinfo : EIATTR_REGCOUNT
	.align		4
.L_224:
        /*048c*/ 	.byte	0x04, 0x2f
        /*048e*/ 	.short	(.L_226 - .L_225)
	.align		4
.L_225:
        /*0490*/ 	.word	index@(_ZN7cutlass13device_kernelIN5flash11enable_sm90INS1_16FlashAttnFwdSm90INS1_25CollectiveMainloopFwdSm90ILi2EN4cute5tupleIJNS5_1CILi1EEES8_S8_EEENS6_IJNS7_ILi128EEENS7_ILi96EEENS7_ILi192EEEEEELi128ENS_10bfloat16_tEfNS_4arch4Sm90ELb0ELb0ELb1ELb0ELb1ELb0ELb0ELb1ELb1ELb1ELb0ELb0EEENS1_21CollectiveEpilogueFwdINS6_IJSA_SA_SB_EEES9_SE_SG_Li256ELb0ELb1ELb0ELb0EEENS1_29StaticPersistentTileSchedulerILb0EEEEEEEEEvNT_6ParamsE)
        /*0494*/ 	.word	0x000000a8


	//----- nvinfo : EIATTR_FRAME_SIZE
	.align		4
.L_226:
        /*0498*/ 	.byte	0x04, 0x11
        /*049a*/ 	.short	(.L_228 - .L_227)
	.align		4
.L_227:
        /*049c*/ 	.word	index@(_ZN7cutlass13device_kernelIN5flash11enable_sm90INS1_16FlashAttnFwdSm90INS1_25CollectiveMainloopFwdSm90ILi2EN4cute5tupleIJNS5_1CILi1EEES8_S8_EEENS6_IJNS7_ILi128EEENS7_ILi96EEENS7_ILi192EEEEEELi128ENS_10bfloat16_tEfNS_4arch4Sm90ELb0ELb0ELb1ELb0ELb1ELb0ELb0ELb1ELb1ELb1ELb0ELb0EEENS1_21CollectiveEpilogueFwdINS6_IJSA_SA_SB_EEES9_SE_SG_Li256ELb0ELb1ELb0ELb0EEENS1_29StaticPersistentTileSchedulerILb0EEEEEEEEEvNT_6ParamsE)
        /*04a0*/ 	.word	0x00000008


	//----- nvinfo : EIATTR_MIN_STACK_SIZE
	.align		4
.L_228:
        /*04a4*/ 	.byte	0x04, 0x12
        /*04a6*/ 	.short	(.L_230 - .L_229)
	.align		4
.L_229:
        /*04a8*/ 	.word	index@(_ZN7cutlass13device_kernelIN5flash11enable_sm90INS1_16FlashAttnFwdSm90INS1_25CollectiveMainloopFwdSm90ILi2EN4cute5tupleIJNS5_1CILi1EEES8_S8_EEENS6_IJNS7_ILi128EEENS7_ILi96EEENS7_ILi192EEEEEELi128ENS_10bfloat16_tEfNS_4arch4Sm90ELb0ELb0ELb1ELb0ELb1ELb0ELb0ELb1ELb1ELb1ELb0ELb0EEENS1_21CollectiveEpilogueFwdINS6_IJSA_SA_SB_EEES9_SE_SG_Li256ELb0ELb1ELb0ELb0EEENS1_29StaticPersistentTileSchedulerILb0EEEEEEEEEvNT_6ParamsE)
        /*04ac*/ 	.word	0x00000008


	//----- nvinfo : EIATTR_MIN_STACK_SIZE
	.align		4
.L_230:
        /*04b0*/ 	.byte	0x04, 0x12
        /*04b2*/ 	.short	(.L_232 - .L_231)
	.align		4
.L_231:
        /*04b4*/ 	.word	index@(_ZN7cutlass13device_kernelIN5flash11enable_sm90INS1_16FlashAttnFwdSm90INS1_25CollectiveMainloopFwdSm90ILi2EN4cute5tupleIJNS5_1CILi1EEES8_S8_EEENS6_IJNS7_ILi128EEENS7_ILi96EEENS7_ILi192EEEEEELi128ENS_10bfloat16_tEfNS_4arch4Sm90ELb0ELb0ELb1ELb1ELb1ELb0ELb0ELb1ELb1ELb1ELb0ELb0EEENS1_21CollectiveEpilogueFwdINS6_IJSA_SA_SB_EEES9_SE_SG_Li256ELb1ELb1ELb0ELb0EEENS1_36VarlenDynamicPersistentTileSchedulerILi128ELi96ELi256ELi128ELb0ELb1ELb1ELb0ELb1ELb1EEEEEEEEEvNT_6ParamsE)
        /*04b8*/ 	.word	0x00000028


	//----- nvinfo : EIATTR_MIN_STACK_SIZE
	.align		4
.L_232:
        /*04bc*/ 	.byte	0x04, 0x12
        /*04be*/ 	.short	(.L_234 - .L_233)
	.align		4
.L_233:
        /*04c0*/ 	.word	index@(_ZN7cutlass13device_kernelIN5flash11enable_sm90INS1_16FlashAttnFwdSm90INS1_25CollectiveMainloopFwdSm90ILi2EN4cute5tupleIJNS5_1CILi1EEES8_S8_EEENS6_IJNS7_ILi128EEENS7_ILi96EEENS7_ILi192EEEEEELi128ENS_10bfloat16_tEfNS_4arch4Sm90ELb0ELb0ELb1ELb1ELb1ELb1ELb0ELb1ELb1ELb1ELb0ELb0EEENS1_21CollectiveEpilogueFwdINS6_IJSA_SA_SB_EEES9_SE_SG_Li256ELb1ELb1ELb0ELb0EEENS1_36VarlenDynamicPersistentTileSchedulerILi128ELi96ELi256ELi128ELb0ELb1ELb1ELb0ELb1ELb1EEEEEEEEEvNT_6ParamsE)
        /*04c4*/ 	.word	0x00000050


	//----- nvinfo : EIATTR_MIN_STACK_SIZE
	.align		4
.L_234:
        /*04c8*/ 	.byte	0x04, 0x12
        /*04ca*/ 	.short	(.L_236 - .L_235)
	.align		4
.L_235:
        /*04cc*/ 	.word	index@(_ZN7cutlass13device_kernelIN5flash11enable_sm90INS1_16FlashAttnFwdSm90INS1_25CollectiveMainloopFwdSm90ILi2EN4cute5tupleIJNS5_1CILi1EEES8_S8_EEENS6_IJNS7_ILi128EEENS7_ILi96EEENS7_ILi192EEEEEELi128ENS_10bfloat16_tEfNS_4arch4Sm90ELb0ELb1ELb1ELb0ELb1ELb0ELb0ELb1ELb1ELb1ELb0ELb0EEENS1_21CollectiveEpilogueFwdINS6_IJSA_SA_SB_EEES9_SE_SG_Li256ELb0ELb1ELb0ELb0EEENS1_30DynamicPersistentTileSchedulerILi256ELi128ELb0ELb1ELb1EEEEEEEEEvNT_6ParamsE)
        /*04d0*/ 	.word	0x00000008


	//----- nvinfo : EIATTR_MIN_STACK_SIZE
	.align		4
.L_236:
        /*04d4*/ 	.byte	0x04, 0x12
        /*04d6*/ 	.short	(.L_238 - .L_237)
	.align		4
.L_237:
        /*04d8*/ 	.word	index@(_ZN7cutlass13device_kernelIN5flash11enable_sm90INS1_16FlashAttnFwdSm90INS1_25CollectiveMainloopFwdSm90ILi2EN4cute5tupleIJNS5_1CILi1EEES8_S8_EEENS6_IJNS7_ILi128EEENS7_ILi96EEENS7_ILi192EEEEEELi128ENS_10bfloat16_tEfNS_4arch4Sm90ELb0ELb1ELb1ELb1ELb1ELb0ELb0ELb1ELb1ELb1ELb0ELb0EEENS1_21CollectiveEpilogueFwdINS6_IJSA_SA_SB_EEES9_SE_SG_Li256ELb1ELb1ELb0ELb0EEENS1_36VarlenDynamicPersistentTileSchedulerILi128ELi96ELi256ELi128ELb0ELb1ELb1ELb1ELb0ELb1EEEEEEEEEvNT_6ParamsE)
        /*04dc*/ 	.word	0x00000020


	//----- nvinfo : EIATTR_MIN_STACK_SIZE
	.align		4
.L_238:
        /*04e0*/ 	.byte	0x04, 0x12
        /*04e2*/ 	.short	(.L_240 - .L_239)
	.align		4
.L_239:
        /*04e4*/ 	.word	index@(_ZN7cutlass13device_kernelIN5flash11enable_sm90INS1_16FlashAttnFwdSm90INS1_25CollectiveMainloopFwdSm90ILi2EN4cute5tupleIJNS5_1CILi1EEES8_S8_EEENS6_IJNS7_ILi128EEENS7_ILi96EEENS7_ILi192EEEEEELi128ENS_10bfloat16_tEfNS_4arch4Sm90ELb0ELb1ELb1ELb1ELb1ELb1ELb0ELb1ELb1ELb1ELb0ELb0EEENS1_21CollectiveEpilogueFwdINS6_IJSA_SA_SB_EEES9_SE_SG_Li256ELb1ELb1ELb0ELb0EEENS1_36VarlenDynamicPersistentTileSchedulerILi128ELi96ELi256ELi128ELb0ELb1ELb1ELb1ELb0ELb1EEEEEEEEEvNT_6ParamsE)
        /*04e8*/ 	.word	0x00000048


	//----- nvinfo : EIATTR_MIN_STACK_SIZE
	.align		4
.L_240:
        /*04ec*/ 	.byte	0x04, 0x12
        /*04ee*/ 	.short	(.L_242 - .L_241)
	.align		4
.L_241:
        /*04f0*/ 	.word	index@(_ZN7cutlass13device_kernelIN5flash11enable_sm90INS1_16FlashAttnFwdSm90INS1_25CollectiveMainloopFwdSm90ILi2EN4cute5tupleIJNS5_1CILi1EEES8_S8_EEENS6_IJNS7_ILi128EEENS7_ILi96EEENS7_ILi192EEEEEELi128ENS_10bfloat16_tEfNS_4arch4Sm90ELb1ELb0ELb1ELb0ELb1ELb0ELb0ELb1ELb1ELb1ELb0ELb0EEENS1_21CollectiveEpilogueFwdINS6_IJSA_SA_SB_EEES9_SE_SG_Li256ELb0ELb1ELb0ELb0EEENS1_30DynamicPersistentTileSchedulerILi256ELi128ELb0ELb1ELb1EEEEEEEEEvNT_6ParamsE)
        /*04f4*/ 	.word	0x00000008


	//----- nvinfo : EIATTR_MIN_STACK_SIZE
	.align		4
.L_242:
        /*04f8*/ 	.byte	0x04, 0x12
        /*04fa*/ 	.short	(.L_244 - .L_243)
	.align		4
.L_243:
        /*04fc*/ 	.word	index@(_ZN7cutlass13device_kernelIN5flash11enable_sm90INS1_16FlashAttnFwdSm90INS1_25CollectiveMainloopFwdSm90ILi2EN4cute5tupleIJNS5_1CILi1EEES8_S8_EEENS6_IJNS7_ILi128EEENS7_ILi96EEENS7_ILi192EEEEEELi128ENS_10bfloat16_tEfNS_4arch4Sm90ELb1ELb0ELb1ELb1ELb1ELb0ELb0ELb1ELb1ELb1ELb0ELb0EEENS1_21CollectiveEpilogueFwdINS6_IJSA_SA_SB_EEES9_SE_SG_Li256ELb1ELb1ELb0ELb0EEENS1_36VarlenDynamicPersistentTileSchedulerILi128ELi96ELi256ELi128ELb0ELb1ELb1ELb1ELb1ELb1EEEEEEEEEvNT_6ParamsE)
        /*0500*/ 	.word	0x00000020


	//----- nvinfo : EIATTR_MIN_STACK_SIZE
	.align		4
.L_244:
        /*0504*/ 	.byte	0x04, 0x12
        /*0506*/ 	.short	(.L_246 - .L_245)
	.align		4
.L_245:
        /*0508*/ 	.word	index@(_ZN7cutlass13device_kernelIN5flash11enable_sm90INS1_16FlashAttnFwdSm90INS1_25CollectiveMainloopFwdSm90ILi2EN4cute5tupleIJNS5_1CILi1EEES8_S8_EEENS6_IJNS7_ILi128EEENS7_ILi96EEENS7_ILi192EEEEEELi128ENS_10bfloat16_tEfNS_4arch4Sm90ELb1ELb0ELb1ELb1ELb1ELb1ELb0ELb1ELb1ELb1ELb0ELb0EEENS1_21CollectiveEpilogueFwdINS6_IJSA_SA_SB_EEES9_SE_SG_Li256ELb1ELb1ELb0ELb0EEENS1_36VarlenDynamicPersistentTileSchedulerILi128ELi96ELi256ELi128ELb0ELb1ELb1ELb1ELb1ELb1EEEEEEEEEvNT_6ParamsE)
        /*050c*/ 	.word	0x00000040


	//----- nvinfo : EIATTR_MIN_STACK_SIZE
	.align		4
.L_246:
        /*0510*/ 	.byte	0x04, 0x12
        /*0512*/ 	.short	(.L_248 - .L_247)
	.align		4
.L_247:
        /*0514*/ 	.word	index@(_ZN7cutlass13device_kernelIN5flash11enable_sm90INS1_16FlashAttnFwdSm90INS1_25CollectiveMainloopFwdSm90ILi2EN4cute5tupleIJNS5_1CILi1EEES8_S8_EEENS6_IJNS7_ILi64EEESA_SA_EEELi512ENS_10bfloat16_tEfNS_4arch4Sm90ELb0ELb0ELb1ELb0ELb1ELb0ELb0ELb0ELb0ELb1ELb0ELb0EEENS1_21CollectiveEpilogueFwdINS6_IJSA_NS7_ILi512EEESA_EEES9_SC_SE_Li256ELb0ELb1ELb0ELb0EEENS1_29StaticPersistentTileSchedulerILb0EEEEEEEEEvNT_6ParamsE)
        /*0518*/ 	.word	0x00000030


	//----- nvinfo : EIATTR_MIN_STACK_SIZE
	.align		4
.L_248:
        /*051c*/ 	.byte	0x04, 0x12
        /*051e*/ 	.short	(.L_250 - .L_249)
	.align		4
.L_249:
        /*0520*/ 	.word	index@(_ZN7cutlass13device_kernelIN5flash11enable_sm90INS1_16FlashAttnFwdSm90INS1_25CollectiveMainloopFwdSm90ILi2EN4cute5tupleIJNS5_1CILi1EEES8_S8_EEENS6_IJNS7_ILi64EEESA_SA_EEELi512ENS_10bfloat16_tEfNS_4arch4Sm90ELb0ELb0ELb1ELb0ELb1ELb0ELb1ELb0ELb0ELb1ELb0ELb0EEENS1_21CollectiveEpilogueFwdINS6_IJSA_NS7_ILi512EEESA_EEES9_SC_SE_Li256ELb0ELb1ELb0ELb0EEENS1_29StaticPersistentTileSchedulerILb0EEEEEEEEEvNT_6ParamsE)
        /*0524*/ 	.word	0x00000030


	//----- nvinfo : EIATTR_MIN_STACK_SIZE
	.align		4
.L_250:
        /*0528*/ 	.byte	0x04, 0x12
        /*052a*/ 	.short	(.L_252 - .L_251)
	.align		4
.L_251:
        /*052c*/ 	.word	index@(_ZN7cutlass13device_kernelIN5flash11enable_sm90INS1_16FlashAttnFwdSm90INS1_25CollectiveMainloopFwdSm90ILi2EN4cute5tupleIJNS5_1CILi1EEES8_S8_EEENS6_IJNS7_ILi64EEESA_SA_EEELi512ENS_10bfloat16_tEfNS_4arch4Sm90ELb0ELb0ELb1ELb1ELb1ELb0ELb0ELb0ELb0ELb1ELb0ELb0EEENS1_21CollectiveEpilogueFwdINS6_IJSA_NS7_ILi512EEESA_EEES9_SC_SE_Li256ELb1ELb1ELb0ELb0EEENS1_36VarlenDynamicPersistentTileSchedulerILi64ELi64ELi256ELi128ELb0ELb1ELb1ELb0ELb1ELb1EEEEEEEEEvNT_6ParamsE)
        /*0530*/ 	.word	0x00000038


	//----- nvinfo : EIATTR_MIN_STACK_SIZE
	.align		4
.L_252:
        /*0534*/ 	.byte	0x04, 0x12
        /*0536*/ 	.short	(.L_254 - .L_253)
	.align		4
.L_253:
        /*0538*/ 	.word	index@(_ZN7cutlass13device_kernelIN5flash11enable_sm90INS1_16FlashAttnFwdSm90INS1_25CollectiveMainloopFwdSm90ILi2EN4cute5tupleIJNS5_1CILi1EEES8_S8_EEENS6_IJNS7_ILi64EEESA_SA_EEELi512ENS_10bfloat16_tEfNS_4arch4Sm90ELb0ELb0ELb1ELb1ELb1ELb1ELb0ELb0ELb0ELb1ELb0ELb0EEENS1_21CollectiveEpilogueFwdINS6_IJSA_NS7_ILi512EEESA_EEES9_SC_SE_Li256ELb1ELb1ELb0ELb0EEENS1_36VarlenDynamicPersistentTileSchedulerILi64ELi64ELi256ELi128ELb0ELb1ELb1ELb0ELb1ELb1EEEEEEEEEvNT_6ParamsE)
        /*053c*/ 	.word	0x00000060


	//----- nvinfo : EIATTR_MIN_STACK_SIZE
	.align		4
.L_254:
        /*0540*/ 	.byte	0x04, 0x12
        /*0542*/ 	.short	(.L_256 - .L_255)
	.align		4
.L_255:
        /*0544*/ 	.word	index@(_ZN7cutlass13device_kernelIN5flash11enable_sm90INS1_16FlashAttnFwdSm90INS1_25CollectiveMainloopFwdSm90ILi2EN4cute5tupleIJNS5_1CILi1EEES8_S8_EEENS6_IJNS7_ILi64EEESA_SA_EEELi512ENS_10bfloat16_tEfNS_4arch4Sm90ELb0ELb0ELb1ELb1ELb1ELb0ELb1ELb0ELb0ELb1ELb0ELb0EEENS1_21CollectiveEpilogueFwdINS6_IJSA_NS7_ILi512EEESA_EEES9_SC_SE_Li256ELb1ELb1ELb0ELb0EEENS1_36VarlenDynamicPersistentTileSchedulerILi64ELi64ELi256ELi128ELb0ELb1ELb1ELb0ELb1ELb1EEEEEEEEEvNT_6ParamsE)
        /*0548*/ 	.word	0x00000030


	//----- nvinfo : EIATTR_MIN_STACK_SIZE
	.align		4
.L_256:
        /*054c*/ 	.byte	0x04, 0x12
        /*054e*/ 	.short	(.L_258 - .L_257)
	.align		4
.L_257:
        /*0550*/ 	.word	index@(_ZN7cutlass13device_kernelIN5flash11enable_sm90INS1_16FlashAttnFwdSm90INS1_25CollectiveMainloopFwdSm90ILi2EN4cute5tupleIJNS5_1CILi1EEES8_S8_EEENS6_IJNS7_ILi64EEESA_SA_EEELi512ENS_10bfloat16_tEfNS_4arch4Sm90ELb0ELb0ELb1ELb1ELb1ELb1ELb1ELb0ELb0ELb1ELb0ELb0EEENS1_21CollectiveEpilogueFwdINS6_IJSA_NS7_ILi512EEESA_EEES9_SC_SE_Li256ELb1ELb1ELb0ELb0EEENS1_36VarlenDynamicPersistentTileSchedulerILi64ELi64ELi256ELi128ELb0ELb1ELb1ELb0ELb1ELb1EEEEEEEEEvNT_6ParamsE)
        /*0554*/ 	.word	0x00000070


	//----- nvinfo : EIATTR_MIN_STACK_SIZE
	.align		4
.L_258:
        /*0558*/ 	.byte	0x04, 0x12
        /*055a*/ 	.short	(.L_260 - .L_259)
	.align		4
.L_259:
        /*055c*/ 	.word	index@(_ZN7cutlass13device_kernelIN5flash11enable_sm90INS1_16FlashAttnFwdSm90INS1_25CollectiveMainloopFwdSm90ILi2EN4cute5tupleIJNS5_1CILi1EEES8_S8_EEENS6_IJNS7_ILi64EEESA_SA_EEELi512ENS_10bfloat16_tEfNS_4arch4Sm90ELb0ELb1ELb1ELb0ELb1ELb0ELb0ELb0ELb0ELb1ELb0ELb0EEENS1_21CollectiveEpilogueFwdINS6_IJSA_NS7_ILi512EEESA_EEES9_SC_SE_Li256ELb0ELb1ELb0ELb0EEENS1_30DynamicPersistentTileSchedulerILi256ELi128ELb0ELb1ELb1EEEEEEEEEvNT_6ParamsE)
        /*0560*/ 	.word	0x00000010


	//----- nvinfo : EIATTR_MIN_STACK_SIZE
	.align		4
.L_260:
        /*0564*/ 	.byte	0x04, 0x12
        /*0566*/ 	.short	(.L_262 - .L_261)
	.align		4
.L_261:
        /*0568*/ 	.word	index@(_ZN7cutlass13device_kernelIN5flash11enable_sm90INS1_16FlashAttnFwdSm90INS1_25CollectiveMainloopFwdSm90ILi2EN4cute5tupleIJNS5_1CILi1EEES8_S8_EEENS6_IJNS7_ILi64EEESA_SA_EEELi512ENS_10bfloat16_tEfNS_4arch4Sm90ELb0ELb1ELb1ELb0ELb1ELb0ELb1ELb0ELb0ELb1ELb0ELb0EEENS1_21CollectiveEpilogueFwdINS6_IJSA_NS7_ILi512EEESA_EEES9_SC_SE_Li256ELb0ELb1ELb0ELb0EEENS1_30DynamicPersistentTileSchedulerILi256ELi128ELb0ELb1ELb1EEEEEEEEEvNT_6ParamsE)
        /*056c*/ 	.word	0x00000450


	//----- nvinfo : EIATTR_MIN_STACK_SIZE
	.align		4
.L_262:
        /*0570*/ 	.byte	0x04, 0x12
        /*0572*/ 	.short	(.L_264 - .L_263)
	.align		4
.L_263:
        /*0574*/ 	.word	index@(_ZN7cutlass13device_kernelIN5flash11enable_sm90INS1_16FlashAttnFwdSm90INS1_25CollectiveMainloopFwdSm90ILi2EN4cute5tupleIJNS5_1CILi1EEES8_S8_EEENS6_IJNS7_ILi64EEESA_SA_EEELi512ENS_10bfloat16_tEfNS_4arch4Sm90ELb0ELb1ELb1ELb1ELb1ELb0ELb0ELb0ELb0ELb1ELb0ELb0EEENS1_21CollectiveEpilogueFwdINS6_IJSA_NS7_ILi512EEESA_EEES9_SC_SE_Li256ELb1ELb1ELb0ELb0EEENS1_36VarlenDynamicPersistentTileSchedulerILi64ELi64ELi256ELi128ELb0ELb1ELb1ELb1ELb0ELb1EEEEEEEEEvNT_6ParamsE)
        /*0578*/ 	.word	0x00000020


	//----- nvinfo : EIATTR_MIN_STACK_SIZE
	.align		4
.L_264:
        /*057c*/ 	.byte	0x04, 0x12
        /*057e*/ 	.short	(.L_266 - .L_265)
	.align		4
.L_265:
        /*0580*/ 	.word	index@(_ZN7cutlass13device_kernelIN5flash11enable_sm90INS1_16FlashAttnFwdSm90INS1_25CollectiveMainloopFwdSm90ILi2EN4cute5tupleIJNS5_1CILi1EEES8_S8_EEENS6_IJNS7_ILi64EEESA_SA_EEELi512ENS_10bfloat16_tEfNS_4arch4Sm90ELb0ELb1ELb1ELb1ELb1ELb1ELb0ELb0ELb0ELb1ELb0ELb0EEENS1_21CollectiveEpilogueFwdINS6_IJSA_NS7_ILi512EEESA_EEES9_SC_SE_Li256ELb1ELb1ELb0ELb0EEENS1_36VarlenDynamicPersistentTileSchedulerILi64ELi64ELi256ELi128ELb0ELb1ELb1ELb1ELb0ELb1EEEEEEEEEvNT_6ParamsE)
        /*0584*/ 	.word	0x00000068


	//----- nvinfo : EIATTR_MIN_STACK_SIZE
	.align		4
.L_266:
        /*0588*/ 	.byte	0x04, 0x12
        /*058a*/ 	.short	(.L_268 - .L_267)
	.align		4
.L_267:
        /*058c*/ 	.word	index@(_ZN7cutlass13device_kernelIN5flash11enable_sm90INS1_16FlashAttnFwdSm90INS1_25CollectiveMainloopFwdSm90ILi2EN4cute5tupleIJNS5_1CILi1EEES8_S8_EEENS6_IJNS7_ILi64EEESA_SA_EEELi512ENS_10bfloat16_tEfNS_4arch4Sm90ELb0ELb1ELb1ELb1ELb1ELb0ELb1ELb0ELb0ELb1ELb0ELb0EEENS1_21CollectiveEpilogueFwdINS6_IJSA_NS7_ILi512EEESA_EEES9_SC_SE_Li256ELb1ELb1ELb0ELb0EEENS1_36VarlenDynamicPersistentTileSchedulerILi64ELi64ELi256ELi128ELb0ELb1ELb1ELb1ELb0ELb1EEEEEEEEEvNT_6ParamsE)
        /*0590*/ 	.word	0x00000450


	//----- nvinfo : EIATTR_MIN_STACK_SIZE
	.align		4
.L_268:
        /*0594*/ 	.byte	0x04, 0x12
        /*0596*/ 	.short	(.L_270 - .L_269)
	.align		4
.L_269:
        /*0598*/ 	.word	index@(_ZN7cutlass13device_kernelIN5flash11enable_sm90INS1_16FlashAttnFwdSm90INS1_25CollectiveMainloopFwdSm90ILi2EN4cute5tupleIJNS5_1CILi1EEES8_S8_EEENS6_IJNS7_ILi64EEESA_SA_EEELi512ENS_10bfloat16_tEfNS_4arch4Sm90ELb0ELb1ELb1ELb1ELb1ELb1ELb1ELb0ELb0ELb1ELb0ELb0EEENS1_21CollectiveEpilogueFwdINS6_IJSA_NS7_ILi512EEESA_EEES9_SC_SE_Li256ELb1ELb1ELb0ELb0EEENS1_36VarlenDynamicPersistentTileSchedulerILi64ELi64ELi256ELi128ELb0ELb1ELb1ELb1ELb0ELb1EEEEEEEEEvNT_6ParamsE)
        /*059c*/ 	.word	0x00000460


	//----- nvinfo : EIATTR_MIN_STACK_SIZE
	.align		4
.L_270:
        /*05a0*/ 	.byte	0x04, 0x12
        /*05a2*/ 	.short	(.L_272 - .L_271)
	.align		4
.L_271:
        /*05a4*/ 	.word	index@(_ZN7cutlass13device_kernelIN5flash11enable_sm90INS1_16FlashAttnFwdSm90INS1_25CollectiveMainloopFwdSm90ILi2EN4cute5tupleIJNS5_1CILi1EEES8_S8_EEENS6_IJNS7_ILi64EEESA_SA_EEELi512ENS_10bfloat16_tEfNS_4arch4Sm90ELb1ELb0ELb1ELb0ELb1ELb0ELb0ELb0ELb0ELb1ELb0ELb0EEENS1_21CollectiveEpilogueFwdINS6_IJSA_NS7_ILi512EEESA_EEES9_SC_SE_Li256ELb0ELb1ELb0ELb0EEENS1_30DynamicPersistentTileSchedulerILi256ELi128ELb0ELb1ELb1EEEEEEEEEvNT_6ParamsE)
        /*05a8*/ 	.word	0x00000010


	//----- nvinfo : EIATTR_MIN_STACK_SIZE
	.align		4
.L_272:
        /*05ac*/ 	.byte	0x04, 0x12
        /*05ae*/ 	.short	(.L_274 - .L_273)
	.align		4
.L_273:
        /*05b0*/ 	.word	index@(_ZN7cutlass13device_kernelIN5flash11enable_sm90INS1_16FlashAttnFwdSm90INS1_25CollectiveMainloopFwdSm90ILi2EN4cute5tupleIJNS5_1CILi1EEES8_S8_EEENS6_IJNS7_ILi64EEESA_SA_EEELi512ENS_10bfloat16_tEfNS_4arch4Sm90ELb1ELb0ELb1ELb0ELb1ELb0ELb1ELb0ELb0ELb1ELb0ELb0EEENS1_21CollectiveEpilogueFwdINS6_IJSA_NS7_ILi512EEESA_EEES9_SC_SE_Li256ELb0ELb1ELb0ELb0EEENS1_30DynamicPersistentTileSchedulerILi256ELi128ELb0ELb1ELb1EEEEEEEEEvNT_6ParamsE)
        /*05b4*/ 	.word	0x00000018


	//----- nvinfo : EIATTR_MIN_STACK_SIZE
	.align		4
.L_274:
        /*05b8*/ 	.byte	0x04, 0x12
        /*05ba*/ 	.short	(.L_276 - .L_275)
	.align		4
.L_275:
        /*05bc*/ 	.word	index@(_ZN7cutlass13device_kernelIN5flash11enable_sm90INS1_16FlashAttnFwdSm90INS1_25CollectiveMainloopFwdSm90ILi2EN4cute5tupleIJNS5_1CILi1EEES8_S8_EEENS6_IJNS7_ILi64EEESA_SA_EEELi512ENS_10bfloat16_tEfNS_4arch4Sm90ELb1ELb0ELb1ELb1ELb1ELb0ELb0ELb0ELb0ELb1ELb0ELb0EEENS1_21CollectiveEpilogueFwdINS6_IJSA_NS7_ILi512EEESA_EEES9_SC_SE_Li256ELb1ELb1ELb0ELb0EEENS1_36VarlenDynamicPersistentTileSchedulerILi64ELi64ELi256ELi128ELb0ELb1ELb1ELb1ELb1ELb1EEEEEEEEEvNT_6ParamsE)
        /*05c0*/ 	.word	0x00000030


	//----- nvinfo : EIATTR_MIN_STACK_SIZE
	.align		4
.L_276:
        /*05c4*/ 	.byte	0x04, 0x12
        /*05c6*/ 	.short	(.L_278 - .L_277)
	.align		4
.L_277:
        /*05c8*/ 	.word	index@(_ZN7cutlass13device_kernelIN5flash11enable_sm90INS1_16FlashAttnFwdSm90INS1_25CollectiveMainloopFwdSm90ILi2EN4cute5tupleIJNS5_1CILi1EEES8_S8_EEENS6_IJNS7_ILi64EEESA_SA_EEELi512ENS_10bfloat16_tEfNS_4arch4Sm90ELb1ELb0ELb1ELb1ELb1ELb1ELb0ELb0ELb0ELb1ELb0ELb0EEENS1_21CollectiveEpilogueFwdINS6_IJSA_NS7_ILi512EEESA_EEES9_SC_SE_Li256ELb1ELb1ELb0ELb0EEENS1_36VarlenDynamicPersistentTileSchedulerILi64ELi64ELi256ELi128ELb0ELb1ELb1ELb1ELb1ELb1EEEEEEEEEvNT_6ParamsE)
        /*05cc*/ 	.word	0x00000068


	//----- nvinfo : EIATTR_MIN_STACK_SIZE
	.align		4
.L_278:
        /*05d0*/ 	.byte	0x04, 0x12
        /*05d2*/ 	.short	(.L_280 - .L_279)
	.align		4
.L_279:
        /*05d4*/ 	.word	index@(_ZN7cutlass13device_kernelIN5flash11enable_sm90INS1_16FlashAttnFwdSm90INS1_25CollectiveMainloopFwdSm90ILi2EN4cute5tupleIJNS5_1CILi1EEES8_S8_EEENS6_IJNS7_ILi64EEESA_SA_EEELi512ENS_10bfloat16_tEfNS_4arch4Sm90ELb1ELb0ELb1ELb1ELb1ELb0ELb1ELb0ELb0ELb1ELb0ELb0EEENS1_21CollectiveEpilogueFwdINS6_IJSA_NS7_ILi512EEESA_EEES9_SC_SE_Li256ELb1ELb1ELb0ELb0EEENS1_36VarlenDynamicPersistentTileSchedulerILi64ELi64ELi256ELi128ELb0ELb1ELb1ELb1ELb1ELb1EEEEEEEEEvNT_6ParamsE)
        /*05d8*/ 	.word	0x00000028


	//----- nvinfo : EIATTR_MIN_STACK_SIZE
	.align		4
.L_280:
        /*05dc*/ 	.byte	0x04, 0x12
        /*05de*/ 	.short	(.L_282 - .L_281)
	.align		4
.L_281:
        /*05e0*/ 	.word	index@(_ZN7cutlass13device_kernelIN5flash11enable_sm90INS1_16FlashAttnFwdSm90INS1_25CollectiveMainloopFwdSm90ILi2EN4cute5tupleIJNS5_1CILi1EEES8_S8_EEENS6_IJNS7_ILi64EEESA_SA_EEELi512ENS_10bfloat16_tEfNS_4arch4Sm90ELb1ELb0ELb1ELb1ELb1ELb1ELb1ELb0ELb0ELb1ELb0ELb0EEENS1_21CollectiveEpilogueFwdINS6_IJSA_NS7_ILi512EEESA_EEES9_SC_SE_Li256ELb1ELb1ELb0ELb0EEENS1_36VarlenDynamicPersistentTileSchedulerILi64ELi64ELi256ELi128ELb0ELb1ELb1ELb1ELb1ELb1EEEEEEEEEvNT_6ParamsE)
        /*05e4*/ 	.word	0x00000078


	//----- nvinfo : EIATTR_MIN_STACK_SIZE
	.align		4
.L_282:
        /*05e8*/ 	.byte	0x04, 0x12
        /*05ea*/ 	.short	(.L_284 - .L_283)
	.align		4
.L_283:
        /*05ec*/ 	.word	index@(_ZN7cutlass13device_kernelIN5flash11enable_sm90INS1_16FlashAttnFwdSm90INS1_25CollectiveMainloopFwdSm90ILi2EN4cute5tupleIJNS5_1CILi1EEES8_S8_EEENS6_IJNS7_ILi128EEENS7_ILi96EEENS7_ILi64EEEEEELi256ENS_10bfloat16_tEfNS_4arch4Sm90ELb0ELb0ELb1ELb0ELb1ELb0ELb0ELb1ELb0ELb1ELb0ELb0EEENS1_21CollectiveEpilogueFwdINS6_IJSA_NS7_ILi256EEESB_EEES9_SE_SG_Li256ELb0ELb1ELb0ELb0EEENS1_29StaticPersistentTileSchedulerILb0EEEEEEEEEvNT_6ParamsE)
        /*05f0*/ 	.word	0x00000020


	//----- nvinfo : EIATTR_MIN_STACK_SIZE
	.align		4
.L_284:
        /*05f4*/ 	.byte	0x04, 0x12
        /*05f6*/ 	.short	(.L_286 - .L_285)
	.align		4
.L_285:
        /*05f8*/ 	.word	index@(_ZN7cutlass13device_kernelIN5flash11enable_sm90INS1_16FlashAttnFwdSm90INS1_25CollectiveMainloopFwdSm90ILi2EN4cute5tupleIJNS5_1CILi1EEES8_S8_EEENS6_IJNS7_ILi128EEENS7_ILi96EEENS7_ILi64EEEEEELi256ENS_10bfloat16_tEfNS_4arch4Sm90ELb0ELb0ELb1ELb0ELb1ELb0ELb1ELb1ELb0ELb1ELb0ELb0EEENS1_21CollectiveEpilogueFwdINS6_IJSA_NS7_ILi256EEESB_EEES9_SE_SG_Li256ELb0ELb1ELb0ELb0EEENS1_29StaticPersistentTileSchedulerILb0EEEEEEEEEvNT_6ParamsE)
        /*05fc*/ 	.word	0x00000020


	//----- nvinfo : EIATTR_MIN_STACK_SIZE
	.align		4
.L_286:
        /*0600*/ 	.byte	0x04, 0x12
        /*0602*/ 	.short	(.L_288 - .L_287)
	.align		4
.L_287:
        /*0604*/ 	.word	index@(_ZN7cutlass13device_kernelIN5flash11enable_sm90INS1_16FlashAttnFwdSm90INS1_25CollectiveMainloopFwdSm90ILi2EN4cute5tupleIJNS5_1CILi1EEES8_S8_EEENS6_IJNS7_ILi128EEENS7_ILi96EEENS7_ILi64EEEEEELi256ENS_10bfloat16_tEfNS_4arch4Sm90ELb0ELb0ELb1ELb1ELb1ELb0ELb0ELb1ELb0ELb1ELb0ELb0EEENS1_21CollectiveEpilogueFwdINS6_IJSA_NS7_ILi256EEESB_EEES9_SE_SG_Li256ELb1ELb1ELb0ELb0EEENS1_36VarlenDynamicPersistentTileSchedulerILi128ELi96ELi256ELi128ELb0ELb1ELb1ELb0ELb1ELb1EEEEEEEEEvNT_6ParamsE)
        /*0608*/ 	.word	0x00000030


	//----- nvinfo : EIATTR_MIN_STACK_SIZE
	.align		4
.L_288:
        /*060c*/ 	.byte	0x04, 0x12
        /*060e*/ 	.short	(.L_290 - .L_289)
	.align		4
.L_289:
        /*0610*/ 	.word	index@(_ZN7cutlass13device_kernelIN5flash11enable_sm90INS1_16FlashAttnFwdSm90INS1_25CollectiveMainloopFwdSm90ILi2EN4cute5tupleIJNS5_1CILi1EEES8_S8_EEENS6_IJNS7_ILi128EEENS7_ILi96EEENS7_ILi64EEEEEELi256ENS_10bfloat16_tEfNS_4arch4Sm90ELb0ELb0ELb1ELb1ELb1ELb1ELb0ELb1ELb0ELb1ELb0ELb0EEENS1_21CollectiveEpilogueFwdINS6_IJSA_NS7_ILi256EEESB_EEES9_SE_SG_Li256ELb1ELb1ELb0ELb0EEENS1_36VarlenDynamicPersistentTileSchedulerILi128ELi96ELi256ELi128ELb0ELb1ELb1ELb0ELb1ELb1EEEEEEEEEvNT_6ParamsE)
        /*0614*/ 	.word	0x00000060


	//----- nvinfo : EIATTR_MIN_STACK_SIZE
	.align		4
.L_290:
        /*0618*/ 	.byte	0x04, 0x12
        /*061a*/ 	.short	(.L_292 - .L_291)
	.align		4
.L_291:
        /*061c*/ 	.word	index@(_ZN7cutlass13device_kernelIN5flash11enable_sm90INS1_16FlashAttnFwdSm90INS1_25CollectiveMainloopFwdSm90ILi2EN4cute5tupleIJNS5_1CILi1EEES8_S8_EEENS6_IJNS7_ILi128EEENS7_ILi96EEENS7_ILi64EEEEEELi256ENS_10bfloat16_tEfNS_4arch4Sm90ELb0ELb0ELb1ELb1ELb1ELb0ELb1ELb1ELb0ELb1ELb0ELb0EEENS1_21CollectiveEpilogueFwdINS6_IJSA_NS7_ILi256EEESB_EEES9_SE_SG_Li256ELb1ELb1ELb0ELb0EEENS1_36VarlenDynamicPersistentTileSchedulerILi128ELi96ELi256ELi128ELb0ELb1ELb1ELb0ELb1ELb1EEEEEEEEEvNT_6ParamsE)
        /*0620*/ 	.word	0x00000028


	//----- nvinfo : EIATTR_MIN_STACK_SIZE
	.align		4
.L_292:
        /*0624*/ 	.byte	0x04, 0x12
        /*0626*/ 	.short	(.L_294 - .L_293)
	.align		4
.L_293:
        /*0628*/ 	.word	index@(_ZN7cutlass13device_kernelIN5flash11enable_sm90INS1_16FlashAttnFwdSm90INS1_25CollectiveMainloopFwdSm90ILi2EN4cute5tupleIJNS5_1CILi1EEES8_S8_EEENS6_IJNS7_ILi128EEENS7_ILi96EEENS7_ILi64EEEEEELi256ENS_10bfloat16_tEfNS_4arch4Sm90ELb0ELb0ELb1ELb1ELb1ELb1ELb1ELb1ELb0ELb1ELb0ELb0EEENS1_21CollectiveEpilogueFwdINS6_IJSA_NS7_ILi256EEESB_EEES9_SE_SG_Li256ELb1ELb1ELb0ELb0EEENS1_36VarlenDynamicPersistentTileSchedulerILi128ELi96ELi256ELi128ELb0ELb1ELb1ELb0ELb1ELb1EEEEEEEEEvNT_6ParamsE)
        /*062c*/ 	.word	0x00000090


	//----- nvinfo : EIATTR_MIN_STACK_SIZE
	.align		4
.L_294:
        /*0630*/ 	.byte	0x04, 0x12
        /*0632*/ 	.short	(.L_296 - .L_295)
	.align		4
.L_295:
        /*0634*/ 	.word	index@(_ZN7cutlass13device_kernelIN5flash11enable_sm90INS1_16FlashAttnFwdSm90INS1_25CollectiveMainloopFwdSm90ILi2EN4cute5tupleIJNS5_1CILi1EEES8_S8_EEENS6_IJNS7_ILi128EEENS7_ILi96EEENS7_ILi64EEEEEELi256ENS_10bfloat16_tEfNS_4arch4Sm90ELb0ELb1ELb1ELb0ELb1ELb0ELb0ELb1ELb0ELb1ELb0ELb0EEENS1_21CollectiveEpilogueFwdINS6_IJSA_NS7_ILi256EEESB_EEES9_SE_SG_Li256ELb0ELb1ELb0ELb0EEENS1_30DynamicPersistentTileSchedulerILi256ELi128ELb0ELb1ELb1EEEEEEEEEvNT_6ParamsE)
        /*0638*/ 	.word	0x00000430


	//----- nvinfo : EIATTR_MIN_STACK_SIZE
	.align		4
.L_296:
        /*063c*/ 	.byte	0x04, 0x12
        /*063e*/ 	.short	(.L_298 - .L_297)
	.align		4
.L_297:
        /*0640*/ 	.word	index@(_ZN7cutlass13device_kernelIN5flash11enable_sm90INS1_16FlashAttnFwdSm90INS1_25CollectiveMainloopFwdSm90ILi2EN4cute5tupleIJNS5_1CILi1EEES8_S8_EEENS6_IJNS7_ILi128EEENS7_ILi96EEENS7_ILi64EEEEEELi256ENS_10bfloat16_tEfNS_4arch4Sm90ELb0ELb1ELb1ELb0ELb1ELb0ELb1ELb1ELb0ELb1ELb0ELb0EEENS1_21CollectiveEpilogueFwdINS6_IJSA_NS7_ILi256EEESB_EEES9_SE_SG_Li256ELb0ELb1ELb0ELb0EEENS1_30DynamicPersistentTileSchedulerILi256ELi128ELb0ELb1ELb1EEEEEEEEEvNT_6ParamsE)
        /*0644*/ 	.word	0x00000460


	//----- nvinfo : EIATTR_MIN_STACK_SIZE
	.align		4
.L_298:
        /*0648*/ 	.byte	0x04, 0x12
        /*064a*/ 	.short	(.L_300 - .L_299)
	.align		4
.L_299:
        /*064c*/ 	.word	index@(_ZN7cutlass13device_kernelIN5flash11enable_sm90INS1_16FlashAttnFwdSm90INS1_25CollectiveMainloopFwdSm90ILi2EN4cute5tupleIJNS5_1CILi1EEES8_S8_EEENS6_IJNS7_ILi128EEENS7_ILi96EEENS7_ILi64EEEEEELi256ENS_10bfloat16_tEfNS_4arch4Sm90ELb0ELb1ELb1ELb1ELb1ELb0ELb0ELb1ELb0ELb1ELb0ELb0EEENS1_21CollectiveEpilogueFwdINS6_IJSA_NS7_ILi256EEESB_EEES9_SE_SG_Li256ELb1ELb1ELb0ELb0EEENS1_36VarlenDynamicPersistentTileSchedulerILi128ELi96ELi256ELi128ELb0ELb1ELb1ELb1ELb0ELb1EEEEEEEEEvNT_6ParamsE)
        /*0650*/ 	.word	0x00000430


	//----- nvinfo : EIATTR_MIN_STACK_SIZE
	.align		4
.L_300:
        /*0654*/ 	.byte	0x04, 0x12
        /*0656*/ 	.short	(.L_302 - .L_301)
	.align		4
.L_301:
        /*0658*/ 	.word	index@(_ZN7cutlass13device_kernelIN5flash11enable_sm90INS1_16FlashAttnFwdSm90INS1_25CollectiveMainloopFwdSm90ILi2EN4cute5tupleIJNS5_1CILi1EEES8_S8_EEENS6_IJNS7_ILi128EEENS7_ILi96EEENS7_ILi64EEEEEELi256ENS_10bfloat16_tEfNS_4arch4Sm90ELb0ELb1ELb1ELb1ELb1ELb1ELb0ELb1ELb0ELb1ELb0ELb0EEENS1_21CollectiveEpilogueFwdINS6_IJSA_NS7_ILi256EEESB_EEES9_SE_SG_Li256ELb1ELb1ELb0ELb0EEENS1_36VarlenDynamicPersistentTileSchedulerILi128ELi96ELi256ELi128ELb0ELb1ELb1ELb1ELb0ELb1EEEEEEEEEvNT_6ParamsE)
        /*065c*/ 	.word	0x00000440


	//----- nvinfo : EIATTR_MIN_STACK_SIZE
	.align		4
.L_302:
        /*0660*/ 	.byte	0x04, 0x12
        /*0662*/ 	.short	(.L_304 - .L_303)
	.align		4
.L_303:
        /*0664*/ 	.word	index@(_ZN7cutlass13device_kernelIN5flash11enable_sm90INS1_16FlashAttnFwdSm90INS1_25CollectiveMainloopFwdSm90ILi2EN4cute5tupleIJNS5_1CILi1EEES8_S8_EEENS6_IJNS7_ILi128EEENS7_ILi96EEENS7_ILi64EEEEEELi256ENS_10bfloat16_tEfNS_4arch4Sm90ELb0ELb1ELb1ELb1ELb1ELb0ELb1ELb1ELb0ELb1ELb0ELb0EEENS1_21CollectiveEpilogueFwdINS6_IJSA_NS7_ILi256EEESB_EEES9_SE_SG_Li256ELb1ELb1ELb0ELb0EEENS1_36VarlenDynamicPersistentTileSchedulerILi128ELi96ELi256ELi128ELb0ELb1ELb1ELb1ELb0ELb1EEEEEEEEEvNT_6ParamsE)
        /*0668*/ 	.word	0x00000480


	//----- nvinfo : EIATTR_MIN_STACK_SIZE
	.align		4
.L_304:
        /*066c*/ 	.byte	0x04, 0x12
        /*066e*/ 	.short	(.L_306 - .L_305)
	.align		4
.L_305:
        /*0670*/ 	.word	index@(_ZN7cutlass13device_kernelIN5flash11enable_sm90INS1_16FlashAttnFwdSm90INS1_25CollectiveMainloopFwdSm90ILi2EN4cute5tupleIJNS5_1CILi1EEES8_S8_EEENS6_IJNS7_ILi128EEENS7_ILi96EEENS7_ILi64EEEEEELi256ENS_10bfloat16_tEfNS_4arch4Sm90ELb0ELb1ELb1ELb1ELb1ELb1ELb1ELb1ELb0ELb1ELb0ELb0EEENS1_21CollectiveEpilogueFwdINS6_IJSA_NS7_ILi256EEESB_EEES9_SE_SG_Li256ELb1ELb1ELb0ELb0EEENS1_36VarlenDynamicPersistentTileSchedulerILi128ELi96ELi256ELi128ELb0ELb1ELb1ELb1ELb0ELb1EEEEEEEEEvNT_6ParamsE)
        /*0674*/ 	.word	0x000004b0


	//----- nvinfo : EIATTR_MIN_STACK_SIZE
	.align		4
.L_306:
        /*0678*/ 	.byte	0x04, 0x12
        /*067a*/ 	.short	(.L_308 - .L_307)
	.align		4
.L_307:
        /*067c*/ 	.word	index@(_ZN7cutlass13device_kernelIN5flash11enable_sm90INS1_16FlashAttnFwdSm90INS1_25CollectiveMainloopFwdSm90ILi2EN4cute5tupleIJNS5_1CILi1EEES8_S8_EEENS6_IJNS7_ILi128EEENS7_ILi96EEENS7_ILi64EEEEEELi256ENS_10bfloat16_tEfNS_4arch4Sm90ELb1ELb0ELb1ELb0ELb1ELb0ELb0ELb1ELb0ELb1ELb0ELb0EEENS1_21CollectiveEpilogueFwdINS6_IJSA_NS7_ILi256EEESB_EEES9_SE_SG_Li256ELb0ELb1ELb0ELb0EEENS1_30DynamicPersistentTileSchedulerILi256ELi128ELb0ELb1ELb1EEEEEEEEEvNT_6ParamsE)
        /*0680*/ 	.word	0x00000008


	//----- nvinfo : EIATTR_MIN_STACK_SIZE
	.align		4
.L_308:
        /*0684*/ 	.byte	0x04, 0x12
        /*0686*/ 	.short	(.L_310 - .L_309)
	.align		4
.L_309:
        /*0688*/ 	.word	index@(_ZN7cutlass13device_kernelIN5flash11enable_sm90INS1_16FlashAttnFwdSm90INS1_25CollectiveMainloopFwdSm90ILi2EN4cute5tupleIJNS5_1CILi1EEES8_S8_EEENS6_IJNS7_ILi128EEENS7_ILi96EEENS7_ILi64EEEEEELi256ENS_10bfloat16_tEfNS_4arch4Sm90ELb1ELb0ELb1ELb0ELb1ELb0ELb1ELb1ELb0ELb1ELb0ELb0EEENS1_21CollectiveEpilogueFwdINS6_IJSA_NS7_ILi256EEESB_EEES9_SE_SG_Li256ELb0ELb1ELb0ELb0EEENS1_30DynamicPersistentTileSchedulerILi256ELi128ELb0ELb1ELb1EEEEEEEEEvNT_6ParamsE)
        /*068c*/ 	.word	0x00000010


	//----- nvinfo : EIATTR_MIN_STACK_SIZE
	.align		4
.L_310:
        /*0690*/ 	.byte	0x04, 0x12
        /*0692*/ 	.short	(.L_312 - .L_311)
	.align		4
.L_311:
        /*0694*/ 	.word	index@(_ZN7cutlass13device_kernelIN5flash11enable_sm90INS1_16FlashAttnFwdSm90INS1_25CollectiveMainloopFwdSm90ILi2EN4cute5tupleIJNS5_1CILi1EEES8_S8_EEENS6_IJNS7_ILi128EEENS7_ILi96EEENS7_ILi64EEEEEELi256ENS_10bfloat16_tEfNS_4arch4Sm90ELb1ELb0ELb1ELb1ELb1ELb0ELb0ELb1ELb0ELb1ELb0ELb0EEENS1_21CollectiveEpilogueFwdINS6_IJSA_NS7_ILi256EEESB_EEES9_SE_SG_Li256ELb1ELb1ELb0ELb0EEENS1_36VarlenDynamicPersistentTileSchedulerILi128ELi96ELi256ELi128ELb0ELb1ELb1ELb1ELb1ELb1EEEEEEEEEvNT_6ParamsE)
        /*0698*/ 	.word	0x00000028


	//----- nvinfo : EIATTR_MIN_STACK_SIZE
	.align		4
.L_312:
        /*069c*/ 	.byte	0x04, 0x12
        /*069e*/ 	.short	(.L_314 - .L_313)
	.align		4
.L_313:
        /*06a0*/ 	.word	index@(_ZN7cutlass13device_kernelIN5flash11enable_sm90INS1_16FlashAttnFwdSm90INS1_25CollectiveMainloopFwdSm90ILi2EN4cute5tupleIJNS5_1CILi1EEES8_S8_EEENS6_IJNS7_ILi128EEENS7_ILi96EEENS7_ILi64EEEEEELi256ENS_10bfloat16_tEfNS_4arch4Sm90ELb1ELb0ELb1ELb1ELb1ELb1ELb0ELb1ELb0ELb1ELb0ELb0EEENS1_21CollectiveEpilogueFwdINS6_IJSA_NS7_ILi256EEESB_EEES9_SE_SG_Li256ELb1ELb1ELb0ELb0EEENS1_36VarlenDynamicPersistentTileSchedulerILi128ELi96ELi256ELi128ELb0ELb1ELb1ELb1ELb1ELb1EEEEEEEEEvNT_6ParamsE)
        /*06a4*/ 	.word	0x00000060


	//----- nvinfo : EIATTR_MIN_STACK_SIZE
	.align		4
.L_314:
        /*06a8*/ 	.byte	0x04, 0x12
        /*06aa*/ 	.short	(.L_316 - .L_315)
	.align		4
.L_315:
        /*06ac*/ 	.word	index@(_ZN7cutlass13device_kernelIN5flash11enable_sm90INS1_16FlashAttnFwdSm90INS1_25CollectiveMainloopFwdSm90ILi2EN4cute5tupleIJNS5_1CILi1EEES8_S8_EEENS6_IJNS7_ILi128EEENS7_ILi96EEENS7_ILi64EEEEEELi256ENS_10bfloat16_tEfNS_4arch4Sm90ELb1ELb0ELb1ELb1ELb1ELb0ELb1ELb1ELb0ELb1ELb0ELb0EEENS1_21CollectiveEpilogueFwdINS6_IJSA_NS7_ILi256EEESB_EEES9_SE_SG_Li256ELb1ELb1ELb0ELb0EEENS1_36VarlenDynamicPersistentTileSchedulerILi128ELi96ELi256ELi128ELb0ELb1ELb1ELb1ELb1ELb1EEEEEEEEEvNT_6ParamsE)
        /*06b0*/ 	.word	0x00000028


	//----- nvinfo : EIATTR_MIN_STACK_SIZE
	.align		4
.L_316:
        /*06b4*/ 	.byte	0x04, 0x12
        /*06b6*/ 	.short	(.L_318 - .L_317)
	.align		4
.L_317:
        /*06b8*/ 	.word	index@(_ZN7cutlass13device_kernelIN5flash11enable_sm90INS1_16FlashAttnFwdSm90INS1_25CollectiveMainloopFwdSm90ILi2EN4cute5tupleIJNS5_1CILi1EEES8_S8_EEENS6_IJNS7_ILi128EEENS7_ILi96EEENS7_ILi64EEEEEELi256ENS_10bfloat16_tEfNS_4arch4Sm90ELb1ELb0ELb1ELb1ELb1ELb1ELb1ELb1ELb0ELb1ELb0ELb0EEENS1_21CollectiveEpilogueFwdINS6_IJSA_NS7_ILi256EEESB_EEES9_SE_SG_Li256ELb1ELb1ELb0ELb0EEENS1_36VarlenDynamicPersistentTileSchedulerILi128ELi96ELi256ELi128ELb0ELb1ELb1ELb1ELb1ELb1EEEEEEEEEvNT_6ParamsE)
        /*06bc*/ 	.word	0x00000100
.L_318:


//--------------------- .nv.compat                --------------------------
	.section	.nv.compat,"",@"SHT_CUDA_COMPAT_INFO"
	.align	4
        /*0000*/ 	.byte	0x02, 0x09, 0x01, 0x00, 0x02, 0x02, 0x04, 0x00, 0x02, 0x05, 0x05, 0x00, 0x03, 0x07, 0x01, 0x01
        /*0010*/ 	.byte	0x02, 0x03, 0x01, 0x00, 0x02, 0x06, 0x01, 0x00, 0x04, 0x0b, 0x08, 0x00, 0x00, 0x00, 0x00, 0x00
        /*0020*/ 	.byte	0x00, 0x00, 0x00, 0x00


//--------------------- .nv.info._ZN7cutlass13device_kernelIN5flash11enable_sm90INS1_16FlashAttnFwdSm90INS1_25CollectiveMainloopFwdSm90ILi2EN4cute5tupleIJNS5_1CILi1EEES8_S8_EEENS6_IJNS7_ILi128EEENS7_ILi96EEENS7_ILi192EEEEEELi128ENS_10bfloat16_tEfNS_4arch4Sm90ELb0ELb0ELb1ELb0ELb1ELb0ELb0ELb1ELb1ELb1ELb0ELb0EEENS1_21CollectiveEpilogueFwdINS6_IJSA_SA_SB_EEES9_SE_SG_Li256ELb0ELb1ELb0ELb0EEENS1_29StaticPersistentTileSchedulerILb0EEEEEEEEEvNT_6ParamsE --------------------------
	.section	.nv.info._ZN7cutlass13device_kernelIN5flash11enable_sm90INS1_16FlashAttnFwdSm90INS1_25CollectiveMainloopFwdSm90ILi2EN4cute5tupleIJNS5_1CILi1EEES8_S8_EEENS6_IJNS7_ILi128EEENS7_ILi96EEENS7_ILi192EEEEEELi128ENS_10bfloat16_tEfNS_4arch4Sm90ELb0ELb0ELb1ELb0ELb1ELb0ELb0ELb1ELb1ELb1ELb0ELb0EEENS1_21CollectiveEpilogueFwdINS6_IJSA_SA_SB_EEES9_SE_SG_Li256ELb0ELb1ELb0ELb0EEENS1_29StaticPersistentTileSchedulerILb0EEEEEEEEEvNT_6ParamsE,"",@"SHT_CUDA_INFO"
	.sectionflags	@""
	.align	4


	//----- nvinfo : EIATTR_CUDA_API_VERSION
	.align		4
        /*0000*/ 	.byte	0x04, 0x37
        /*0002*/ 	.short	(.L_320 - .L_319)
.L_319:
        /*0004*/ 	.word	0x00000082


	//----- nvinfo : EIATTR_KPARAM_INFO
	.align		4
.L_320:
        /*0008*/ 	.byte	0x04, 0x17
        /*000a*/ 	.short	(.L_322 - .L_321)
.L_321:
        /*000c*/ 	.word	0x00000000
        /*0010*/ 	.short	0x0000
        /*0012*/ 	.short	0x0070
        /*0014*/ 	.byte	0x00, 0xf0, 0x01, 0x28


	//----- nvinfo : EIATTR_SPARSE_MMA_MASK
	.align		4
.L_322:
        /*0018*/ 	.byte	0x03, 0x50
        /*001a*/ 	.short	0x0000


	//----- nvinfo : EIATTR_MAXREG_COUNT
	.align		4
        /*001c*/ 	.byte	0x03, 0x1b
        /*001e*/ 	.short	0x00a8


	//----- nvinfo : EIATTR_NUM_BARRIERS
	.align		4
        /*0020*/ 	.byte	0x02, 0x4c
        /*0022*/ 	.byte	0x09
	.zero		1


	//----- nvinfo : EIATTR_EXTERNS
	.align		4
        /*0024*/ 	.byte	0x04, 0x0f
        /*0026*/ 	.short	(.L_324 - .L_323)


	//   ....[0]....
	.align		4
.L_323:
        /*0028*/ 	.word	index@(__assertfail)


	//----- nvinfo : EIATTR_ANNOTATIONS
	.align		4
.L_324:
        /*002c*/ 	.byte	0x04, 0x55
        /*002e*/ 	.short	(.L_326 - .L_325)


	//   ....[0]....
.L_325:
        /*0030*/ 	.word	0x00000001
        /*0034*/ 	.byte	0xa0, 0x08, 0x00, 0x00, 0x01, 0x00, 0x00, 0x00, 0x50, 0x09, 0x00, 0x00, 0x01, 0x00, 0x00, 0x00
        /*0044*/ 	.byte	0x50, 0x7b, 0x00, 0x00, 0x01, 0x00, 0x00, 0x00, 0x80, 0x7c, 0x00, 0x00, 0x01, 0x00, 0x00, 0x00
        /*0054*/ 	.byte	0xc0, 0x98, 0x00, 0x00, 0x01, 0x00, 0x00, 0x00, 0x60, 0xae, 0x00, 0x00, 0x01, 0x00, 0x00, 0x00
        /*0064*/ 	.byte	0x10, 0xaf, 0x00, 0x00, 0x01, 0x00, 0x00, 0x00, 0x90, 0xb0, 0x00, 0x00


	//----- nvinfo : EIATTR_MERCURY_ISA_VERSION
	.align		4
.L_326:
        /*0070*/ 	.byte	0x03, 0x5f
        /*0072*/ 	.short	0x0101


	//----- nvinfo : EIATTR_INT_WARP_WIDE_INSTR_OFFSETS
	.align		4
        /*0074*/ 	.byte	0x04, 0x31
        /*0076*/ 	.short	(.L_328 - .L_327)


	//   ....[0]....
.L_327:
        /*0078*/ 	.word	0x000000c0


	//   ....[1]....
        /*007c*/ 	.word	0x000000d0


	//   ....[2]....
        /*0080*/ 	.word	0x00000170


	//----- nvinfo : EIATTR_COOP_GROUP_MASK_REGIDS
	.align		4
.L_328:
        /*0084*/ 	.byte	0x04, 0x29
        /*0086*/ 	.short	(.L_330 - .L_329)


	//   ....[0]....
.L_329:
        /*0088*/ 	.word	0xffffffff


	//   ....[1]....
        /*008c*/ 	.word	0xffffffff


	//   ....[2]....
        /*0090*/ 	.word	0xffffffff


	//   ....[3]....
        /*0094*/ 	.word	0xffffffff


	//   ....[4]....
        /*0098*/ 	.word	0xffffffff


	//   ....[5]....
        /*009c*/ 	.word	0xffffffff


	//   ....[6]....
        /*00a0*/ 	.word	0xffffffff


	//   ....[7]....
        /*00a4*/ 	.word	0xffffffff


	//   ....[8]....
        /*00a8*/ 	.word	0xffffffff


	//   ....[9]....
        /*00ac*/ 	.word	0xffffffff


	//   ....[10]....
        /*00b0*/ 	.word	0xffffffff


	//   ....[11]....
        /*00b4*/ 	.word	0xffffffff


	//   ....[12]....
        /*00b8*/ 	.word	0xffffffff


	//   ....[13]....
        /*00bc*/ 	.word	0xffffffff


	//   ....[14]....
        /*00c0*/ 	.word	0xffffffff


	//   ....[15]....
        /*00c4*/ 	.word	0xffffffff


	//   ....[16]....
        /*00c8*/ 	.word	0xffffffff


	//   ....[17]....
        /*00cc*/ 	.word	0xffffffff


	//   ....[18]....
        /*00d0*/ 	.word	0xffffffff


	//   ....[19]....
        /*00d4*/ 	.word	0xffffffff


	//   ....[20]....
        /*00d8*/ 	.word	0xffffffff


	//   ....[21]....
        /*00dc*/ 	.word	0xffffffff


	//   ....[22]....
        /*00e0*/ 	.word	0xffffffff


	//   ....[23]....
        /*00e4*/ 	.word	0xffffffff


	//   ....[24]....
        /*00e8*/ 	.word	0xffffffff


	//   ....[25]....
        /*00ec*/ 	.word	0xffffffff


	//   ....[26]....
        /*00f0*/ 	.word	0xffffffff


	//   ....[27]....
        /*00f4*/ 	.word	0xffffffff


	//   ....[28]....
        /*00f8*/ 	.word	0xffffffff


	//   ....[29]....
        /*00fc*/ 	.word	0xffffffff


	//   ....[30]....
        /*0100*/ 	.word	0xffffffff


	//   ....[31]....
        /*0104*/ 	.word	0xffffffff


	//   ....[32]....
        /*0108*/ 	.word	0xffffffff


	//   ....[33]....
        /*010c*/ 	.word	0xffffffff


	//   ....[34]....
        /*0110*/ 	.word	0xffffffff


	//   ....[35]....
        /*0114*/ 	.word	0xffffffff


	//   ....[36]....
        /*0118*/ 	.word	0xffffffff


	//   ....[37]....
        /*011c*/ 	.word	0xffffffff


	//   ....[38]....
        /*0120*/ 	.word	0xffffffff


	//   ....[39]....
        /*0124*/ 	.word	0xffffffff


	//   ....[40]....
        /*0128*/ 	.word	0xffffffff


	//   ....[41]....
        /*012c*/ 	.word	0xffffffff


	//   ....[42]....
        /*0130*/ 	.word	0xffffffff


	//   ....[43]....
        /*0134*/ 	.word	0xffffffff


	//   ....[44]....
        /*0138*/ 	.word	0xffffffff


	//   ....[45]....
        /*013c*/ 	.word	0xffffffff


	//   ....[46]....
        /*0140*/ 	.word	0xffffffff


	//   ....[47]....
        /*0144*/ 	.word	0xffffffff


	//   ....[48]....
        /*0148*/ 	.word	0xffffffff


	//   ....[49]....
        /*014c*/ 	.word	0xffffffff


	//   ....[50]....
        /*0150*/ 	.word	0xffffffff


	//   ....[51]....
        /*0154*/ 	.word	0xffffffff


	//   ....[52]....
        /*0158*/ 	.word	0xffffffff


	//   ....[53]....
        /*015c*/ 	.word	0xffffffff


	//   ....[54]....
        /*0160*/ 	.word	0xffffffff


	//   ....[55]....
        /*0164*/ 	.word	0xffffffff


	//   ....[56]....
        /*0168*/ 	.word	0xffffffff


	//   ....[57]....
        /*016c*/ 	.word	0xffffffff


	//   ....[58]....
        /*0170*/ 	.word	0xffffffff


	//   ....[59]....
        /*0174*/ 	.word	0xffffffff


	//   ....[60]....
        /*0178*/ 	.word	0xffffffff


	//   ....[61]....
        /*017c*/ 	.word	0xffffffff


	//   ....[62]....
        /*0180*/ 	.word	0xffffffff


	//   ....[63]....
        /*0184*/ 	.word	0xffffffff


	//   ....[64]....
        /*0188*/ 	.word	0xffffffff


	//   ....[65]....
        /*018c*/ 	.word	0xffffffff


	//   ....[66]....
        /*0190*/ 	.word	0xffffffff


	//   ....[67]....
        /*0194*/ 	.word	0xffffffff


	//   ....[68]....
        /*0198*/ 	.word	0xffffffff


	//   ....[69]....
        /*019c*/ 	.word	0xffffffff


	//   ....[70]....
        /*01a0*/ 	.word	0xffffffff


	//   ....[71]....
        /*01a4*/ 	.word	0xffffffff


	//   ....[72]....
        /*01a8*/ 	.word	0xffffffff


	//   ....[73]....
        /*01ac*/ 	.word	0xffffffff


	//   ....[74]....
        /*01b0*/ 	.word	0xffffffff


	//   ....[75]....
        /*01b4*/ 	.word	0xffffffff


	//   ....[76]....
        /*01b8*/ 	.word	0xffffffff


	//   ....[77]....
        /*01bc*/ 	.word	0xffffffff


	//   ....[78]....
        /*01c0*/ 	.word	0xffffffff


	//   ....[79]....
        /*01c4*/ 	.word	0xffffffff


	//   ....[80]....
        /*01c8*/ 	.word	0xffffffff


	//   ....[81]....
        /*01cc*/ 	.word	0xffffffff


	//   ....[82]....
        /*01d0*/ 	.word	0xffffffff


	//   ....[83]....
        /*01d4*/ 	.word	0xffffffff


	//   ....[84]....
        /*01d8*/ 	.word	0xffffffff


	//   ....[85]....
        /*01dc*/ 	.word	0xffffffff


	//   ....[86]....
        /*01e0*/ 	.word	0xffffffff


	//   ....[87]....
        /*01e4*/ 	.word	0xffffffff


	//   ....[88]....
        /*01e8*/ 	.word	0xffffffff


	//   ....[89]....
        /*01ec*/ 	.word	0xffffffff


	//   ....[90]....
        /*01f0*/ 	.word	0xffffffff


	//   ....[91]....
        /*01f4*/ 	.word	0xffffffff


	//   ....[92]....
        /*01f8*/ 	.word	0xffffffff


	//   ....[93]....
        /*01fc*/ 	.word	0xffffffff


	//   ....[94]....
        /*0200*/ 	.word	0xffffffff


	//   ....[95]....
        /*0204*/ 	.word	0xffffffff


	//   ....[96]....
        /*0208*/ 	.word	0x0500000f


	//   ....[97]....
        /*020c*/ 	.word	0x0500000f


	//   ....[98]....
        /*0210*/ 	.word	0x0500000f


	//   ....[99]....
        /*0214*/ 	.word	0x0500000f


	//   ....[100]....
        /*0218*/ 	.word	0x0500000f


	//   ....[101]....
        /*021c*/ 	.word	0x0500000f


	//   ....[102]....
        /*0220*/ 	.word	0x0500000f


	//   ....[103]....
        /*0224*/ 	.word	0x0500000f


	//   ....[104]....
        /*0228*/ 	.word	0x0500000f


	//   ....[105]....
        /*022c*/ 	.word	0x0500000f


	//   ....[106]....
        /*0230*/ 	.word	0x0500000f


	//   ....[107]....
        /*0234*/ 	.word	0x0500000f


	//   ....[108]....
        /*0238*/ 	.word	0x0500000f


	//   ....[109]....
        /*023c*/ 	.word	0x0500000f


	//   ....[110]....
        /*0240*/ 	.word	0x0500000f


	//   ....[111]....
        /*0244*/ 	.word	0x0500000f


	//   ....[112]....
        /*0248*/ 	.word	0x0500000f


	//   ....[113]....
        /*024c*/ 	.word	0x0500000f


	//   ....[114]....
        /*0250*/ 	.word	0x0500000f


	//   ....[115]....
        /*0254*/ 	.word	0x0500000f


	//   ....[116]....
        /*0258*/ 	.word	0x0500000f


	//   ....[117]....
        /*025c*/ 	.word	0x0500000f


	//   ....[118]....
        /*0260*/ 	.word	0x0500000f


	//   ....[119]....
        /*0264*/ 	.word	0x0500000f


	//   ....[120]....
        /*0268*/ 	.word	0x0500000f


	//   ....[121]....
        /*026c*/ 	.word	0x0500000f


	//   ....[122]....
        /*0270*/ 	.word	0x0500000f


	//   ....[123]....
        /*0274*/ 	.word	0x0500000f


	//   ....[124]....
        /*0278*/ 	.word	0x0500000f


	//   ....[125]....
        /*027c*/ 	.word	0x0500000f


	//   ....[126]....
        /*0280*/ 	.word	0x0500000f


	//   ....[127]....
        /*0284*/ 	.word	0x0500000f


	//   ....[128]....
        /*0288*/ 	.word	0x0500000f


	//   ....[129]....
        /*028c*/ 	.word	0x0500000f


	//   ....[130]....
        /*0290*/ 	.word	0x0500000f


	//   ....[131]....
        /*0294*/ 	.word	0x0500000f


	//   ....[132]....
        /*0298*/ 	.word	0x0500000f


	//   ....[133]....
        /*029c*/ 	.word	0x0500000f


	//   ....[134]....
        /*02a0*/ 	.word	0x0500000f


	//   ....[135]....
        /*02a4*/ 	.word	0x0500000f


	//   ....[136]....
        /*02a8*/ 	.word	0x0500000f


	//   ....[137]....
        /*02ac*/ 	.word	0x0500000f


	//   ....[138]....
        /*02b0*/ 	.word	0x0500000f


	//   ....[139]....
        /*02b4*/ 	.word	0x0500000f


	//   ....[140]....
        /*02b8*/ 	.word	0x0500000f


	//   ....[141]....
        /*02bc*/ 	.word	0x0500000f


	//   ....[142]....
        /*02c0*/ 	.word	0x0500000f


	//   ....[143]....
        /*02c4*/ 	.word	0x0500000f


	//   ....[144]....
        /*02c8*/ 	.word	0x0500000f


	//   ....[145]....
        /*02cc*/ 	.word	0x0500000f


	//   ....[146]....
        /*02d0*/ 	.word	0x0500000f


	//   ....[147]....
        /*02d4*/ 	.word	0x0500000f


	//   ....[148]....
        /*02d8*/ 	.word	0x0500000f


	//   ....[149]....
        /*02dc*/ 	.word	0x0500000f


	//   ....[150]....
        /*02e0*/ 	.word	0x0500000f


	//   ....[151]....
        /*02e4*/ 	.word	0x0500000f


	//   ....[152]....
        /*02e8*/ 	.word	0x0500000f


	//   ....[153]....
        /*02ec*/ 	.word	0x0500000f


	//   ....[154]....
        /*02f0*/ 	.word	0x0500000f


	//   ....[155]....
        /*02f4*/ 	.word	0x0500000f


	//   ....[156]....
        /*02f8*/ 	.word	0x0500000f


	//   ....[157]....
        /*02fc*/ 	.word	0x0500000f


	//   ....[158]....
        /*0300*/ 	.word	0x0500000f


	//   ....[159]....
        /*0304*/ 	.word	0x0500000f


	//   ....[160]....
        /*0308*/ 	.word	0x0500000f


	//   ....[161]....
        /*030c*/ 	.word	0x0500000f


	//----- nvinfo : EIATTR_COOP_GROUP_INSTR_OFFSETS
	.align		4
.L_330:
        /*0310*/ 	.byte	0x04, 0x28
        /*0312*/ 	.short	(.L_332 - .L_331)


	//   ....[0]....
.L_331:
        /*0314*/ 	.word	0x00000070


	//   ....[1]....
        /*0318*/ 	.word	0x000000b0


	//   ....[2]....
        /*031c*/ 	.word	0x000002d0


	//   ....[3]....
        /*0320*/ 	.word	0x00000430


	//   ....[4]....
        /*0324*/ 	.word	0x00000550


	//   ....[5]....
        /*0328*/ 	.word	0x000006b0


	//   ....[6]....
        /*032c*/ 	.word	0x00000ce0


	//   ....[7]....
        /*0330*/ 	.word	0x000024f0


	//   ....[8]....
        /*0334*/ 	.word	0x00002560


	//   ....[9]....
        /*0338*/ 	.word	0x00002970


	//   ....[10]....
        /*033c*/ 	.word	0x00002a00


	//   ....[11]....
        /*0340*/ 	.word	0x00004db0


	//   ....[12]....
        /*0344*/ 	.word	0x00004dd0


	//   ....[13]....
        /*0348*/ 	.word	0x00004df0


	//   ....[14]....
        /*034c*/ 	.word	0x00004e20


	//   ....[15]....
        /*0350*/ 	.word	0x00005f50


	//   ....[16]....
        /*0354*/ 	.word	0x00005f80


	//   ....[17]....
        /*0358*/ 	.word	0x00006040


	//   ....[18]....
        /*035c*/ 	.word	0x00006050


	//   ....[19]....
        /*0360*/ 	.word	0x00007030


	//   ....[20]....
        /*0364*/ 	.word	0x00007060


	//   ....[21]....
        /*0368*/ 	.word	0x000070f0


	//   ....[22]....
        /*036c*/ 	.word	0x00007160


	//   ....[23]....
        /*0370*/ 	.word	0x000076d0


	//   ....[24]....
        /*0374*/ 	.word	0x00007710


	//   ....[25]....
        /*0378*/ 	.word	0x000077e0


	//   ....[26]....
        /*037c*/ 	.word	0x00007800


	//   ....[27]....
        /*0380*/ 	.word	0x000078b0


	//   ....[28]....
        /*0384*/ 	.word	0x000078d0


	//   ....[29]....
        /*0388*/ 	.word	0x00007990


	//   ....[30]....
        /*038c*/ 	.word	0x000079d0


	//   ....[31]....
        /*0390*/ 	.word	0x00008ab0


	//   ....[32]....
        /*0394*/ 	.word	0x00008ad0


	//   ....[33]....
        /*0398*/ 	.word	0x00008ae0


	//   ....[34]....
        /*039c*/ 	.word	0x00008b30


	//   ....[35]....
        /*03a0*/ 	.word	0x00008b80


	//   ....[36]....
        /*03a4*/ 	.word	0x00008bd0


	//   ....[37]....
        /*03a8*/ 	.word	0x00008c70


	//   ....[38]....
        /*03ac*/ 	.word	0x00008c90


	//   ....[39]....
        /*03b0*/ 	.word	0x00008d20


	//   ....[40]....
        /*03b4*/ 	.word	0x00008d40


	//   ....[41]....
        /*03b8*/ 	.word	0x00008dd0


	//   ....[42]....
        /*03bc*/ 	.word	0x00008df0


	//   ....[43]....
        /*03c0*/ 	.word	0x000093e0


	//   ....[44]....
        /*03c4*/ 	.word	0x00009400


	//   ....[45]....
        /*03c8*/ 	.word	0x00009430


	//   ....[46]....
        /*03cc*/ 	.word	0x00009470


	//   ....[47]....
        /*03d0*/ 	.word	0x000094f0


	//   ....[48]....
        /*03d4*/ 	.word	0x00009510


	//   ....[49]....
        /*03d8*/ 	.word	0x000095a0


	//   ....[50]....
        /*03dc*/ 	.word	0x000095d0


	//   ....[51]....
        /*03e0*/ 	.word	0x00009650


	//   ....[52]....
        /*03e4*/ 	.word	0x00009670


	//   ....[53]....
        /*03e8*/ 	.word	0x00009700


	//   ....[54]....
        /*03ec*/ 	.word	0x00009720


	//   ....[55]....
        /*03f0*/ 	.word	0x000097b0


	//   ....[56]....
        /*03f4*/ 	.word	0x000097e0


	//   ....[57]....
        /*03f8*/ 	.word	0x00009860


	//   ....[58]....
        /*03fc*/ 	.word	0x00009880


	//   ....[59]....
        /*0400*/ 	.word	0x00009ed0


	//   ....[60]....
        /*0404*/ 	.word	0x00009f00


	//   ....[61]....
        /*0408*/ 	.word	0x00009f10


	//   ....[62]....
        /*040c*/ 	.word	0x00009f30


	//   ....[63]....
        /*0410*/ 	.word	0x00009f80


	//   ....[64]....
        /*0414*/ 	.word	0x00009fa0


	//   ....[65]....
        /*0418*/ 	.word	0x0000a000


	//   ....[66]....
        /*041c*/ 	.word	0x0000a020


	//   ....[67]....
        /*0420*/ 	.word	0x0000a070


	//   ....[68]....
        /*0424*/ 	.word	0x0000a090


	//   ....[69]....
        /*0428*/ 	.word	0x0000a0e0


	//   ....[70]....
        /*042c*/ 	.word	0x0000a100


	//   ....[71]....
        /*0430*/ 	.word	0x0000a390


	//   ....[72]....
        /*0434*/ 	.word	0x0000a3b0


	//   ....[73]....
        /*0438*/ 	.word	0x0000a3d0


	//   ....[74]....
        /*043c*/ 	.word	0x0000a430


	//   ....[75]....
        /*0440*/ 	.word	0x0000a450


	//   ....[76]....
        /*0444*/ 	.word	0x0000a4b0


	//   ....[77]....
        /*0448*/ 	.word	0x0000a4d0


	//   ....[78]....
        /*044c*/ 	.word	0x0000a530


	//   ....[79]....
        /*0450*/ 	.word	0x0000a550


	//   ....[80]....
        /*0454*/ 	.word	0x0000a5b0


	//   ....[81]....
        /*0458*/ 	.word	0x0000a5d0


	//   ....[82]....
        /*045c*/ 	.word	0x0000a5e0


	//   ....[83]....
        /*0460*/ 	.word	0x0000aa50


	//   ....[84]....
        /*0464*/ 	.word	0x0000aa70


	//   ....[85]....
        /*0468*/ 	.word	0x0000aa90


	//   ....[86]....
        /*046c*/ 	.word	0x0000aad0


	//   ....[87]....
        /*0470*/ 	.word	0x0000ab20


	//   ....[88]....
        /*0474*/ 	.word	0x0000ab50


	//   ....[89]....
        /*0478*/ 	.word	0x0000aba0


	//   ....[90]....
        /*047c*/ 	.word	0x0000abd0


	//   ....[91]....
        /*0480*/ 	.word	0x0000ac20


	//   ....[92]....
        /*0484*/ 	.word	0x0000ac50


	//   ....[93]....
        /*0488*/ 	.word	0x0000aca0


	//   ....[94]....
        /*048c*/ 	.word	0x0000acd0


	//   ....[95]....
        /*0490*/ 	.word	0x0000b010


	//   ....[96]....
        /*0494*/ 	.word	0x0000b510


	//   ....[97]....
        /*0498*/ 	.word	0x0000b600


	//   ....[98]....
        /*049c*/ 	.word	0x0000b6a0


	//   ....[99]....
        /*04a0*/ 	.word	0x0000b730


	//   ....[100]....
        /*04a4*/ 	.word	0x0000b7f0


	//   ....[101]....
        /*04a8*/ 	.word	0x0000b870


	//   ....[102]....
        /*04ac*/ 	.word	0x0000b950


	//   ....[103]....
        /*04b0*/ 	.word	0x0000b9e0


	//   ....[104]....
        /*04b4*/ 	.word	0x0000bab0


	//   ....[105]....
        /*04b8*/ 	.word	0x0000bb40


	//   ....[106]....
        /*04bc*/ 	.word	0x0000bc10


	//   ....[107]....
        /*04c0*/ 	.word	0x0000bc90


	//   ....[108]....
        /*04c4*/ 	.word	0x0000bd60


	//   ....[109]....
        /*04c8*/ 	.word	0x0000bdf0


	//   ....[110]....
        /*04cc*/ 	.word	0x0000be60


	//   ....[111]....
        /*04d0*/ 	.word	0x0000bee0


	//   ....[112]....
        /*04d4*/ 	.word	0x0000bfa0


	//   ....[113]....
        /*04d8*/ 	.word	0x0000c010


	//   ....[114]....
        /*04dc*/ 	.word	0x0000c100


	//   ....[115]....
        /*04e0*/ 	.word	0x0000c190


	//   ....[116]....
        /*04e4*/ 	.word	0x0000c260


	//   ....[117]....
        /*04e8*/ 	.word	0x0000c2e0


	//   ....[118]....
        /*04ec*/ 	.word	0x0000c3c0


	//   ....[119]....
        /*04f0*/ 	.word	0x0000c430


	//   ....[120]....
        /*04f4*/ 	.word	0x0000c520


	//   ....[121]....
        /*04f8*/ 	.word	0x0000c5b0


	//   ....[122]....
        /*04fc*/ 	.word	0x0000c680


	//   ....[123]....
        /*0500*/ 	.word	0x0000c700


	//   ....[124]....
        /*0504*/ 	.word	0x0000c7c0


	//   ....[125]....
        /*0508*/ 	.word	0x0000c900


	//   ....[126]....
        /*050c*/ 	.word	0x0000c9b0


	//   ....[127]....
        /*0510*/ 	.word	0x0000ca10


	//   ....[128]....
        /*0514*/ 	.word	0x0000cad0


	//   ....[129]....
        /*0518*/ 	.word	0x0000cb30


	//   ....[130]....
        /*051c*/ 	.word	0x0000cbf0


	//   ....[131]....
        /*0520*/ 	.word	0x0000cc50


	//   ....[132]....
        /*0524*/ 	.word	0x0000cd10


	//   ....[133]....
        /*0528*/ 	.word	0x0000cd70


	//   ....[134]....
        /*052c*/ 	.word	0x0000ce30


	//   ....[135]....
        /*0530*/ 	.word	0x0000ce90


	//   ....[136]....
        /*0534*/ 	.word	0x0000cf50


	//   ....[137]....
        /*0538*/ 	.word	0x0000d030


	//   ....[138]....
        /*053c*/ 	.word	0x0000d0d0


	//   ....[139]....
        /*0540*/ 	.word	0x0000d130


	//   ....[140]....
        /*0544*/ 	.word	0x0000d200


	//   ....[141]....
        /*0548*/ 	.word	0x0000d260


	//   ....[142]....
        /*054c*/ 	.word	0x0000d330


	//   ....[143]....
        /*0550*/ 	.word	0x0000d390


	//   ....[144]....
        /*0554*/ 	.word	0x0000d460


	//   ....[145]....
        /*0558*/ 	.word	0x0000d4c0


	//   ....[146]....
        /*055c*/ 	.word	0x0000d590


	//   ....[147]....
        /*0560*/ 	.word	0x0000d5f0


	//   ....[148]....
        /*0564*/ 	.word	0x0000d6b0


	//   ....[149]....
        /*0568*/ 	.word	0x0000d7d0


	//   ....[150]....
        /*056c*/ 	.word	0x0000d870


	//   ....[151]....
        /*0570*/ 	.word	0x0000d8d0


	//   ....[152]....
        /*0574*/ 	.word	0x0000d9a0


	//   ....[153]....
        /*0578*/ 	.word	0x0000da40


	//   ....[154]....
        /*057c*/ 	.word	0x0000db00


	//   ....[155]....
        /*0580*/ 	.word	0x0000dba0


	//   ....[156]....
        /*0584*/ 	.word	0x0000dc60


	//   ....[157]....
        /*0588*/ 	.word	0x0000dd00


	//   ....[158]....
        /*058c*/ 	.word	0x0000ddc0


	//   ....[159]....
        /*0590*/ 	.word	0x0000de60


	//   ....[160]....
        /*0594*/ 	.word	0x0000df20


	//   ....[161]....
        /*0598*/ 	.word	0x0000e070


	//----- nvinfo : EIATTR_REG_RECONFIG
	.align		4
.L_332:
        /*059c*/ 	.byte	0x01, 0x54
	.zero		2


	//----- nvinfo : EIATTR_SYSCALL_OFFSETS
	.align		4
        /*05a0*/ 	.byte	0x04, 0x46
        /*05a2*/ 	.short	(.L_334 - .L_333)


	//   ....[0]....
.L_333:
        /*05a4*/ 	.word	0x00001050


	//   ....[1]....
        /*05a8*/ 	.word	0x00008260


	//   ....[2]....
        /*05ac*/ 	.word	0x000083a0


	//   ....[3]....
        /*05b0*/ 	.word	0x00008490


	//   ....[4]....
        /*05b4*/ 	.word	0x000090f0


	//----- nvinfo : EIATTR_MBARRIER_INSTR_OFFSETS
	.align		4
.L_334:
        /*05b8*/ 	.byte	0x04, 0x39
        /*05ba*/ 	.short	(.L_336 - .L_335)


	//   ....[0]....
.L_335:
        /*05bc*/ 	.word	0x00000180
        /*05c0*/ 	.word	0x000000ff
        /*05c4*/ 	.word	0x0002a800
        /*05c8*/ 	.short	0x0100
        /*05ca*/ 	.byte	0x08
	.zero		1


	//   ....[1]....
        /*05cc*/ 	.word	0x00000190
        /*05d0*/ 	.word	0x000000ff
        /*05d4*/ 	.word	0x0002a820
        /*05d8*/ 	.short	0x0100
        /*05da*/ 	.byte	0x08
	.zero		1


	//   ....[2]....
        /*05dc*/ 	.word	0x00000280
        /*05e0*/ 	.word	0x000000ff
        /*05e4*/ 	.word	0x0002a830
        /*05e8*/ 	.short	0x0100
        /*05ea*/ 	.byte	0x08
	.zero		1


	//   ....[3]....
        /*05ec*/ 	.word	0x00000290
        /*05f0*/ 	.word	0x000000ff
        /*05f4*/ 	.word	0x0002a840
        /*05f8*/ 	.short	0x0100
        /*05fa*/ 	.byte	0x08
	.zero		1


	//   ....[4]....
        /*05fc*/ 	.word	0x000002a0
        /*0600*/ 	.word	0x000000ff
        /*0604*/ 	.word	0x0002a838
        /*0608*/ 	.short	0x0100
        /*060a*/ 	.byte	0x08
	.zero		1


	//   ....[5]....
        /*060c*/ 	.word	0x000002b0
        /*0610*/ 	.word	0x000000ff
        /*0614*/ 	.word	0x0002a848
        /*0618*/ 	.short	0x0100
        /*061a*/ 	.byte	0x08
	.zero		1


	//   ....[6]....
        /*061c*/ 	.word	0x000003e0
        /*0620*/ 	.word	0x000000ff
        /*0624*/ 	.word	0x0002a850
        /*0628*/ 	.short	0x0100
        /*062a*/ 	.byte	0x08
	.zero		1


	//   ....[7]....
        /*062c*/ 	.word	0x000003f0
        /*0630*/ 	.word	0x000000ff
        /*0634*/ 	.word	0x0002a860
        /*0638*/ 	.short	0x0100
        /*063a*/ 	.byte	0x08
	.zero		1


	//   ....[8]....
        /*063c*/ 	.word	0x00000400
        /*0640*/ 	.word	0x000000ff
        /*0644*/ 	.word	0x0002a858
        /*0648*/ 	.short	0x0100
        /*064a*/ 	.byte	0x08
	.zero		1


	//   ....[9]....
        /*064c*/ 	.word	0x00000410
        /*0650*/ 	.word	0x000000ff
        /*0654*/ 	.word	0x0002a868
        /*0658*/ 	.short	0x0100
        /*065a*/ 	.byte	0x08
	.zero		1


	//   ....[10]....
        /*065c*/ 	.word	0x00000500
        /*0660*/ 	.word	0x000000ff
        /*0664*/ 	.word	0x0002a870
        /*0668*/ 	.short	0x0100
        /*066a*/ 	.byte	0x06
	.zero		1


	//   ....[11]....
        /*066c*/ 	.word	0x00000510
        /*0670*/ 	.word	0x000000ff
        /*0674*/ 	.word	0x0002a880
        /*0678*/ 	.short	0x0100
        /*067a*/ 	.byte	0x06
	.zero		1


	//   ....[12]....
        /*067c*/ 	.word	0x00000520
        /*0680*/ 	.word	0x000000ff
        /*0684*/ 	.word	0x0002a878
        /*0688*/ 	.short	0x0100
        /*068a*/ 	.byte	0x06
	.zero		1


	//   ....[13]....
        /*068c*/ 	.word	0x00000530
        /*0690*/ 	.word	0x000000ff
        /*0694*/ 	.word	0x0002a888
        /*0698*/ 	.short	0x0100
        /*069a*/ 	.byte	0x06
	.zero		1


	//   ....[14]....
        /*069c*/ 	.word	0x00000660
        /*06a0*/ 	.word	0x000000ff
        /*06a4*/ 	.word	0x0002a890
        /*06a8*/ 	.short	0x0100
        /*06aa*/ 	.byte	0x08
	.zero		1


	//   ....[15]....
        /*06ac*/ 	.word	0x00000670
        /*06b0*/ 	.word	0x000000ff
        /*06b4*/ 	.word	0x0002a8a0
        /*06b8*/ 	.short	0x0100
        /*06ba*/ 	.byte	0x08
	.zero		1


	//   ....[16]....
        /*06bc*/ 	.word	0x00000680
        /*06c0*/ 	.word	0x000000ff
        /*06c4*/ 	.word	0x0002a898
        /*06c8*/ 	.short	0x0100
        /*06ca*/ 	.byte	0x08
	.zero		1


	//   ....[17]....
        /*06cc*/ 	.word	0x00000690
        /*06d0*/ 	.word	0x000000ff
        /*06d4*/ 	.word	0x0002a8a8
        /*06d8*/ 	.short	0x0100
        /*06da*/ 	.byte	0x08
	.zero		1


	//   ....[18]....
        /*06dc*/ 	.word	0x000007d0
        /*06e0*/ 	.word	0x000000ff
        /*06e4*/ 	.word	0x0002a8b0
        /*06e8*/ 	.short	0x0100
        /*06ea*/ 	.byte	0x08
	.zero		1


	//   ....[19]....
        /*06ec*/ 	.word	0x000007e0
        /*06f0*/ 	.word	0x000000ff
        /*06f4*/ 	.word	0x0002a8c0
        /*06f8*/ 	.short	0x0100
        /*06fa*/ 	.byte	0x08
	.zero		1


	//   ....[20]....
        /*06fc*/ 	.word	0x000007f0
        /*0700*/ 	.word	0x000000ff
        /*0704*/ 	.word	0x0002a8b8
        /*0708*/ 	.short	0x0100
        /*070a*/ 	.byte	0x08
	.zero		1


	//   ....[21]....
        /*070c*/ 	.word	0x00000800
        /*0710*/ 	.word	0x000000ff
        /*0714*/ 	.word	0x0002a8c8
        /*0718*/ 	.short	0x0100
        /*071a*/ 	.byte	0x08
	.zero		1


	//   ....[22]....
        /*071c*/ 	.word	0x00001090
        /*0720*/ 	.word	0x000000ff
        /*0724*/ 	.word	0x0002a800
        /*0728*/ 	.short	0x010a
        /*072a*/ 	.byte	0x29
	.zero		1


	//   ....[23]....
        /*072c*/ 	.word	0x00001130
        /*0730*/ 	.word	0x00000000
        /*0734*/ 	.word	0x0002a830
        /*0738*/ 	.short	0x010a
        /*073a*/ 	.byte	0x3f
	.zero		1


	//   ....[24]....
        /*073c*/ 	.word	0x00001180
        /*0740*/ 	.word	0x00000000
        /*0744*/ 	.word	0x0002a830
        /*0748*/ 	.short	0x010a
        /*074a*/ 	.byte	0x3f
	.zero		1


	//   ....[25]....
        /*074c*/ 	.word	0x00001e20
        /*0750*/ 	.word	0x000000ff
        /*0754*/ 	.word	0x00000000
        /*0758*/ 	.short	0x0101
        /*075a*/ 	.byte	0x04
	.zero		1


	//   ....[26]....
        /*075c*/ 	.word	0x000038a0
        /*0760*/ 	.word	0x000000ff
        /*0764*/ 	.word	0x0002a830
        /*0768*/ 	.short	0x010a
        /*076a*/ 	.byte	0x08
	.zero		1


	//   ....[27]....
        /*076c*/ 	.word	0x000038e0
        /*0770*/ 	.word	0x000000ff
        /*0774*/ 	.word	0x0002a830
        /*0778*/ 	.short	0x010a
        /*077a*/ 	.byte	0x08
	.zero		1


	//   ....[28]....
        /*077c*/ 	.word	0x000041e0
        /*0780*/ 	.word	0x000000ff
        /*0784*/ 	.word	0x0002a850
        /*0788*/ 	.short	0x010a
        /*078a*/ 	.byte	0x09
	.zero		1


	//   ....[29]....
        /*078c*/ 	.word	0x00004220
        /*0790*/ 	.word	0x000000ff
        /*0794*/ 	.word	0x0002a850
        /*0798*/ 	.short	0x010a
        /*079a*/ 	.byte	0x09
	.zero		1


	//   ....[30]....
        /*079c*/ 	.word	0x000048b0
        /*07a0*/ 	.word	0x000000ff
        /*07a4*/ 	.word	0x00000000
        /*07a8*/ 	.short	0x0101
        /*07aa*/ 	.byte	0x08
	.zero		1


	//   ....[31]....
        /*07ac*/ 	.word	0x000058a0
        /*07b0*/ 	.word	0x000000ff
        /*07b4*/ 	.word	0x00000000
        /*07b8*/ 	.short	0x0101
        /*07ba*/ 	.byte	0x09
	.zero		1


	//   ....[32]....
        /*07bc*/ 	.word	0x00005ea0
        /*07c0*/ 	.word	0x000000ff
        /*07c4*/ 	.word	0x0002a850
        /*07c8*/ 	.short	0x010a
        /*07ca*/ 	.byte	0x0a
	.zero		1


	//   ....[33]....
        /*07cc*/ 	.word	0x00005ee0
        /*07d0*/ 	.word	0x000000ff
        /*07d4*/ 	.word	0x0002a850
        /*07d8*/ 	.short	0x010a
        /*07da*/ 	.byte	0x0a
	.zero		1


	//   ....[34]....
        /*07dc*/ 	.word	0x00006ac0
        /*07e0*/ 	.word	0x000000ff
        /*07e4*/ 	.word	0x00000000
        /*07e8*/ 	.short	0x0101
        /*07ea*/ 	.byte	0x05
	.zero		1


	//   ....[35]....
        /*07ec*/ 	.word	0x000076f0
        /*07f0*/ 	.word	0x000000ff
        /*07f4*/ 	.word	0x00000000
        /*07f8*/ 	.short	0x0101
        /*07fa*/ 	.byte	0x04
	.zero		1


	//   ....[36]....
        /*07fc*/ 	.word	0x00008900
        /*0800*/ 	.word	0x00000000
        /*0804*/ 	.word	0x0002a840
        /*0808*/ 	.short	0x010a
        /*080a*/ 	.byte	0x3f
	.zero		1


	//   ....[37]....
        /*080c*/ 	.word	0x00008ee0
        /*0810*/ 	.word	0x00000000
        /*0814*/ 	.word	0x0002a830
        /*0818*/ 	.short	0x0107
        /*081a*/ 	.byte	0x3f
	.zero		1


	//   ....[38]....
        /*081c*/ 	.word	0x00008f90
        /*0820*/ 	.word	0x00000000
        /*0824*/ 	.word	0x0002a830
        /*0828*/ 	.short	0x0101
        /*082a*/ 	.byte	0x3f
	.zero		1


	//   ....[39]....
        /*082c*/ 	.word	0x00009970
        /*0830*/ 	.word	0x000000ff
        /*0834*/ 	.word	0x0002a800
        /*0838*/ 	.short	0x0107
        /*083a*/ 	.byte	0x27
	.zero		1


	//   ....[40]....
        /*083c*/ 	.word	0x000099d0
        /*0840*/ 	.word	0x000000ff
        /*0844*/ 	.word	0x0002a800
        /*0848*/ 	.short	0x0101
        /*084a*/ 	.byte	0x27
	.zero		1


	//   ....[41]....
        /*084c*/ 	.word	0x000099f0
        /*0850*/ 	.word	0x000000ff
        /*0854*/ 	.word	0x0002a820
        /*0858*/ 	.short	0x010a
        /*085a*/ 	.byte	0x27
	.zero		1


	//   ....[42]....
        /*085c*/ 	.word	0x00009d00
        /*0860*/ 	.word	0x00000006
        /*0864*/ 	.word	0x0002a840
        /*0868*/ 	.short	0x010a
        /*086a*/ 	.byte	0x3f
	.zero		1


	//   ....[43]....
        /*086c*/ 	.word	0x0000a1d0
        /*0870*/ 	.word	0x00000006
        /*0874*/ 	.word	0x0002a830
        /*0878*/ 	.short	0x0107
        /*087a*/ 	.byte	0x3f
	.zero		1


	//   ....[44]....
        /*087c*/ 	.word	0x0000a280
        /*0880*/ 	.word	0x00000006
        /*0884*/ 	.word	0x0002a830
        /*0888*/ 	.short	0x0101
        /*088a*/ 	.byte	0x3f
	.zero		1


	//   ....[45]....
        /*088c*/ 	.word	0x0000a2f0
        /*0890*/ 	.word	0x00000006
        /*0894*/ 	.word	0x0002a860
        /*0898*/ 	.short	0x010a
        /*089a*/ 	.byte	0x3f
	.zero		1


	//   ....[46]....
        /*089c*/ 	.word	0x0000a710
        /*08a0*/ 	.word	0x00000006
        /*08a4*/ 	.word	0x0002a850
        /*08a8*/ 	.short	0x0107
        /*08aa*/ 	.byte	0x3f
	.zero		1


	//   ....[47]....
        /*08ac*/ 	.word	0x0000a850
        /*08b0*/ 	.word	0x00000006
        /*08b4*/ 	.word	0x0002a850
        /*08b8*/ 	.short	0x0101
        /*08ba*/ 	.byte	0x3f
	.zero		1


	//   ....[48]....
        /*08bc*/ 	.word	0x0000a9c0
        /*08c0*/ 	.word	0x00000004
        /*08c4*/ 	.word	0x0002a860
        /*08c8*/ 	.short	0x010a
        /*08ca*/ 	.byte	0x3f
	.zero		1


	//   ....[49]....
        /*08cc*/ 	.word	0x0000adb0
        /*08d0*/ 	.word	0x00000004
        /*08d4*/ 	.word	0x0002a850
        /*08d8*/ 	.short	0x0107
        /*08da*/ 	.byte	0x3f
	.zero		1


	//   ....[50]....
        /*08dc*/ 	.word	0x0000aea0
        /*08e0*/ 	.word	0x00000004
        /*08e4*/ 	.word	0x0002a850
        /*08e8*/ 	.short	0x0101
        /*08ea*/ 	.byte	0x3f
	.zero		1


	//   ....[51]....
        /*08ec*/ 	.word	0x0000af90
        /*08f0*/ 	.word	0x00000005
        /*08f4*/ 	.word	0x0002a820
        /*08f8*/ 	.short	0x010a
        /*08fa*/ 	.byte	0x3f
	.zero		1


	//   ....[52]....
        /*08fc*/ 	.word	0x0000b130
        /*0900*/ 	.word	0x00000003
        /*0904*/ 	.word	0x0002a840
        /*0908*/ 	.short	0x010a
        /*090a*/ 	.byte	0x3f
	.zero		1


	//   ....[53]....
        /*090c*/ 	.word	0x0000b1d0
        /*0910*/ 	.word	0x00000005
        /*0914*/ 	.word	0x0002a840
        /*0918*/ 	.short	0x010a
        /*091a*/ 	.byte	0x3f
	.zero		1


	//   ....[54]....
        /*091c*/ 	.word	0x0000b210
        /*0920*/ 	.word	0x00000003
        /*0924*/ 	.word	0x0002a860
        /*0928*/ 	.short	0x010a
        /*092a*/ 	.byte	0x3f
	.zero		1


	//   ....[55]....
        /*092c*/ 	.word	0x0000b250
        /*0930*/ 	.word	0x00000005
        /*0934*/ 	.word	0x0002a860
        /*0938*/ 	.short	0x010a
        /*093a*/ 	.byte	0x3f
	.zero		1


	//   ....[56]....
        /*093c*/ 	.word	0x0000b2c0
        /*0940*/ 	.word	0x00000003
        /*0944*/ 	.word	0x0002a800
        /*0948*/ 	.short	0x010a
        /*094a*/ 	.byte	0x3f
	.zero		1


	//   ....[57]....
        /*094c*/ 	.word	0x0000b310
        /*0950*/ 	.word	0x00000000
        /*0954*/ 	.word	0x0002a830
        /*0958*/ 	.short	0x010a
        /*095a*/ 	.byte	0x3f
	.zero		1


	//   ....[58]....
        /*095c*/ 	.word	0x0000b370
        /*0960*/ 	.word	0x00000007
        /*0964*/ 	.word	0x0002a830
        /*0968*/ 	.short	0x010a
        /*096a*/ 	.byte	0x3f
	.zero		1


	//   ....[59]....
        /*096c*/ 	.word	0x0000b3d0
        /*0970*/ 	.word	0x00000005
        /*0974*/ 	.word	0x0002a850
        /*0978*/ 	.short	0x010a
        /*097a*/ 	.byte	0x3f
	.zero		1


	//   ....[60]....
        /*097c*/ 	.word	0x0000b430
        /*0980*/ 	.word	0x00000005
        /*0984*/ 	.word	0x0002a850
        /*0988*/ 	.short	0x010a
        /*098a*/ 	.byte	0x3f
	.zero		1


	//   ....[61]....
        /*098c*/ 	.word	0x0000b550
        /*0990*/ 	.word	0x00000000
        /*0994*/ 	.word	0x0002a840
        /*0998*/ 	.short	0x010a
        /*099a*/ 	.byte	0x3f
	.zero		1


	//   ....[62]....
        /*099c*/ 	.word	0x0000c800
        /*09a0*/ 	.word	0x00000003
        /*09a4*/ 	.word	0x0002a820
        /*09a8*/ 	.short	0x010a
        /*09aa*/ 	.byte	0x3f
	.zero		1


	//   ....[63]....
        /*09ac*/ 	.word	0x0000c850
        /*09b0*/ 	.word	0x00000006
        /*09b4*/ 	.word	0x0002a840
        /*09b8*/ 	.short	0x010a
        /*09ba*/ 	.byte	0x3f
	.zero		1


	//   ....[64]....
        /*09bc*/ 	.word	0x0000cf80
        /*09c0*/ 	.word	0x00000006
        /*09c4*/ 	.word	0x0002a860
        /*09c8*/ 	.short	0x010a
        /*09ca*/ 	.byte	0x3f
	.zero		1


	//   ....[65]....
        /*09cc*/ 	.word	0x0000d720
        /*09d0*/ 	.word	0x00000004
        /*09d4*/ 	.word	0x0002a860
        /*09d8*/ 	.short	0x010a
        /*09da*/ 	.byte	0x3f
	.zero		1


	//   ....[66]....
        /*09dc*/ 	.word	0x0000df90
        /*09e0*/ 	.word	0x00000005
        /*09e4*/ 	.word	0x0002a820
        /*09e8*/ 	.short	0x010a
        /*09ea*/ 	.byte	0x3f
	.zero		1


	//   ....[67]....
        /*09ec*/ 	.word	0x0000e130
        /*09f0*/ 	.word	0x00000003
        /*09f4*/ 	.word	0x0002a840
        /*09f8*/ 	.short	0x010a
        /*09fa*/ 	.byte	0x3f
	.zero		1


	//   ....[68]....
        /*09fc*/ 	.word	0x0000e180
        /*0a00*/ 	.word	0x00000005
        /*0a04*/ 	.word	0x0002a840
        /*0a08*/ 	.short	0x010a
        /*0a0a*/ 	.byte	0x3f
	.zero		1


	//   ....[69]....
        /*0a0c*/ 	.word	0x0000e1d0
        /*0a10*/ 	.word	0x00000003
        /*0a14*/ 	.word	0x0002a860
        /*0a18*/ 	.short	0x010a
        /*0a1a*/ 	.byte	0x3f
	.zero		1


	//----- nvinfo : EIATTR_NUM_MBARRIERS
	.align		4
.L_336:
        /*0a1c*/ 	.byte	0x03, 0x38
        /*0a1e*/ 	.short	0x0016


	//----- nvinfo : EIATTR_EXIT_INSTR_OFFSETS
	.align		4
        /*0a20*/ 	.byte	0x04, 0x1c
        /*0a22*/ 	.short	(.L_338 - .L_337)


	//   ....[0]....
.L_337:
        /*0a24*/ 	.word	0x00000940


	//   ....[1]....
        /*0a28*/ 	.word	0x00007ab0


	//   ....[2]....
        /*0a2c*/ 	.word	0x0000b2a0


	//----- nvinfo : EIATTR_MAX_THREADS
	.align		4
.L_338:
        /*0a30*/ 	.byte	0x04, 0x05
        /*0a32*/ 	.short	(.L_340 - .L_339)
.L_339:
        /*0a34*/ 	.word	0x00000180
        /*0a38*/ 	.word	0x00000001
        /*0a3c*/ 	.word	0x00000001


	//----- nvinfo : EIATTR_CRS_STACK_SIZE
	.align		4
.L_340:
        /*0a40*/ 	.byte	0x04, 0x1e
        /*0a42*/ 	.short	(.L_342 - .L_341)
.L_341:
        /*0a44*/ 	.word	0x00000000


	//----- nvinfo : EIATTR_CBANK_PARAM_SIZE
	.align		4
.L_342:
        /*0a48*/ 	.byte	0x03, 0x19
        /*0a4a*/ 	.short	0x0a70


	//----- nvinfo : EIATTR_PARAM_CBANK
	.align		4
        /*0a4c*/ 	.byte	0x04, 0x0a
        /*0a4e*/ 	.short	(.L_344 - .L_343)
	.align		4
.L_343:
        /*0a50*/ 	.word	index@(.nv.constant0._ZN7cutlass13device_kernelIN5flash11enable_sm90INS1_16FlashAttnFwdSm90INS1_25CollectiveMainloopFwdSm90ILi2EN4cute5tupleIJNS5_1CILi1EEES8_S8_EEENS6_IJNS7_ILi128EEENS7_ILi96EEENS7_ILi192EEEEEELi128ENS_10bfloat16_tEfNS_4arch4Sm90ELb0ELb0ELb1ELb0ELb1ELb0ELb0ELb1ELb1ELb1ELb0ELb0EEENS1_21CollectiveEpilogueFwdINS6_IJSA_SA_SB_EEES9_SE_SG_Li256ELb0ELb1ELb0ELb0EEENS1_29StaticPersistentTileSchedulerILb0EEEEEEEEEvNT_6ParamsE)
        /*0a54*/ 	.short	0x0210
        /*0a56*/ 	.short	0x0a70


	//----- nvinfo : EIATTR_SW_WAR
	.align		4
.L_344:
        /*0a58*/ 	.byte	0x04, 0x36
        /*0a5a*/ 	.short	(.L_346 - .L_345)
.L_345:
        /*0a5c*/ 	.word	0x00000008
.L_346:


//--------------------- .nv.info._ZN7cutlass13device_kernelIN5flash11enable_sm90INS1_16FlashAttnFwdSm90INS1_25CollectiveMainloopFwdSm90ILi2EN4cute5tupleIJNS5_1CILi1EEES8_S8_EEENS6_IJNS7_ILi128EEENS7_ILi96EEENS7_ILi192EEEEEELi128ENS_10bfloat16_tEfNS_4arch4Sm90ELb0ELb0ELb1ELb1ELb1ELb0ELb0ELb1ELb1ELb1ELb0ELb0EEENS1_21CollectiveEpilogueFwdINS6_IJSA_SA_SB_EEES9_SE_SG_Li256ELb1ELb1ELb0ELb0EEENS1_36VarlenDynamicPersistentTileSchedulerILi128ELi96ELi256ELi128ELb0ELb1ELb1ELb0ELb1ELb1EEEEEEEEEvNT_6ParamsE --------------------------
	.section	.nv.info._ZN7cutlass13device_kernelIN5flash11enable_sm90INS1_16FlashAttnFwdSm90INS1_25CollectiveMainloopFwdSm90ILi2EN4cute5tupleIJNS5_1CILi1EEES8_S8_EEENS6_IJNS7_ILi128EEENS7_ILi96EEENS7_ILi192EEEEEELi128ENS_10bfloat16_tEfNS_4arch4Sm90ELb0ELb0ELb1ELb1ELb1ELb0ELb0ELb1ELb1ELb1ELb0ELb0EEENS1_21CollectiveEpilogueFwdINS6_IJSA_SA_SB_EEES9_SE_SG_Li256ELb1ELb1ELb0ELb0EEENS1_36VarlenDynamicPersistentTileSchedulerILi128ELi96ELi256ELi128ELb0ELb1ELb1ELb0ELb1ELb1EEEEEEEEEvNT_6ParamsE,"",@"SHT_CUDA_INFO"
	.sectionflags	@""
	.align	4


	//----- nvinfo : EIATTR_CUDA_API_VERSION
	.align		4
        /*0000*/ 	.byte	0x04, 0x37
        /*0002*/ 	.short	(.L_348 - .L_347)
.L_347:
        /*0004*/ 	.word	0x00000082


	//----- nvinfo : EIATTR_KPARAM_INFO
	.align		4
.L_348:
        /*0008*/ 	.byte	0x04, 0x17
        /*000a*/ 	.short	(.L_350 - .L_349)
.L_349:
        /*000c*/ 	.word	0x00000000
        /*0010*/ 	.short	0x0000
        /*0012*/ 	.short	0x0070
        /*0014*/ 	.byte	0x00, 0xf0, 0x01, 0x2a


	//----- nvinfo : EIATTR_SPARSE_MMA_MASK
	.align		4
.L_350:
        /*0018*/ 	.byte	0x03, 0x50
        /*001a*/ 	.short	0x0000


	//----- nvinfo : EIATTR_MAXREG_COUNT
	.align		4
        /*001c*/ 	.byte	0x03, 0x1b
        /*001e*/ 	.short	0x00a8


	//----- nvinfo : EIATTR_NUM_BARRIERS
	.align		4
        /*0020*/ 	.byte	0x02, 0x4c
        /*0022*/ 	.byte	0x09
	.zero		1


	//----- nvinfo : EIATTR_EXTERNS
	.align		4
        /*0024*/ 	.byte	0x04, 0x0f
        /*0026*/ 	.short	(.L_352 - .L_351)


	//   ....[0]....
	.align		4
.L_351:
        /*0028*/ 	.word	index@(__assertfail)


	//----- nvinfo : EIATTR_ANNOTATIONS
	.align		4
.L_352:
        /*002c*/ 	.byte	0x04, 0x55
        /*002e*/ 	.short	(.L_354 - .L_353)


	//   ....[0]....
.L_353:
        /*0030*/ 	.word	0x00000001
        /*0034*/ 	.byte	0x60, 0x08, 0x00, 0x00, 0x01, 0x00, 0x00, 0x00, 0x70, 0x09, 0x00, 0x00, 0x01, 0x00, 0x00, 0x00
        /* <DEDUP_REMOVED lines=14> */
        /*0124*/ 	.byte	0x00, 0xdd, 0x00, 0x00


	//----- nvinfo : EIATTR_MERCURY_ISA_VERSION
	.align		4
.L_354:
        /*0128*/ 	.byte	0x03, 0x5f
        /*012a*/ 	.short	0x0101


	//----- nvinfo : EIATTR_UNUSED_LOAD_BYTE_OFFSET
	.align		4
        /*012c*/ 	.byte	0x04, 0x44
        /*012e*/ 	.short	(.L_356 - .L_355)


	//   ....[0]....
.L_355:
        /*0130*/ 	.word	0x00000920
        /*0134*/ 	.word	0x0000fff0


	//   ....[1]....
        /*0138*/ 	.word	0x00006bd0
        /*013c*/ 	.word	0x0000fff0


	//----- nvinfo : EIATTR_INT_WARP_WIDE_INSTR_OFFSETS
	.align		4
.L_356:
        /*0140*/ 	.byte	0x04, 0x31
        /*0142*/ 	.short	(.L_358 - .L_357)


	//   ....[0]....
.L_357:
        /*0144*/ 	.word	0x000000c0


	//   ....[1]....
        /*0148*/ 	.word	0x000000d0


	//   ....[2]....
        /*014c*/ 	.word	0x00000170


	//   ....[3]....
        /*0150*/ 	.word	0x00009b20


	//   ....[4]....
        /*0154*/ 	.word	0x00009bb0


	//   ....[5]....
        /*0158*/ 	.word	0x0000caa0


	//   ....[6]....
        /*015c*/ 	.word	0x0000cb30


	//----- nvinfo : EIATTR_COOP_GROUP_MASK_REGIDS
	.align		4
.L_358:
        /*0160*/ 	.byte	0x04, 0x29
        /*0162*/ 	.short	(.L_360 - .L_359)


	//   ....[0]....
.L_359:
        /*0164*/ 	.word	0xffffffff


	//   ....[1]....
        /*0168*/ 	.word	0xffffffff


	//   ....[2]....
        /*016c*/ 	.word	0xffffffff


	//   ....[3]....
        /*0170*/ 	.word	0xffffffff


	//   ....[4]....
        /*0174*/ 	.word	0xffffffff


	//   ....[5]....
        /*0178*/ 	.word	0xffffffff


	//   ....[6]....
        /*017c*/ 	.word	0xffffffff


	//   ....[7]....
        /*0180*/ 	.word	0xffffffff


	//   ....[8]....
        /*0184*/ 	.word	0xffffffff


	//   ....[9]....
        /*0188*/ 	.word	0xffffffff


	//   ....[10]....
        /*018c*/ 	.word	0xffffffff


	//   ....[11]....
        /*0190*/ 	.word	0xffffffff


	//   ....[12]....
        /*0194*/ 	.word	0xffffffff


	//   ....[13]....
        /*0198*/ 	.word	0xffffffff


	//   ....[14]....
        /*019c*/ 	.word	0xffffffff


	//   ....[15]....
        /*01a0*/ 	.word	0xffffffff


	//   ....[16]....
        /*01a4*/ 	.word	0xffffffff


	//   ....[17]....
        /*01a8*/ 	.word	0xffffffff


	//   ....[18]....
        /*01ac*/ 	.word	0xffffffff


	//   ....[19]....
        /*01b0*/ 	.word	0xffffffff


	//   ....[20]....
        /*01b4*/ 	.word	0xffffffff


	//   ....[21]....
        /*01b8*/ 	.word	0xffffffff


	//   ....[22]....
        /*01bc*/ 	.word	0xffffffff


	//   ....[23]....
        /*01c0*/ 	.word	0xffffffff


	//   ....[24]....
        /*01c4*/ 	.word	0xffffffff


	//   ....[25]....
        /*01c8*/ 	.word	0xffffffff


	//   ....[26]....
        /*01cc*/ 	.word	0xffffffff


	//   ....[27]....
        /*01d0*/ 	.word	0xffffffff


	//   ....[28]....
        /*01d4*/ 	.word	0xffffffff


	//   ....[29]....
        /*01d8*/ 	.word	0xffffffff


	//   ....[30]....
        /*01dc*/ 	.word	0xffffffff


	//   ....[31]....
        /*01e0*/ 	.word	0xffffffff


	//   ....[32]....
        /*01e4*/ 	.word	0xffffffff


	//   ....[33]....
        /*01e8*/ 	.word	0xffffffff


	//   ....[34]....
        /*01ec*/ 	.word	0xffffffff


	//   ....[35]....
        /*01f0*/ 	.word	0xffffffff


	//   ....[36]....
        /*01f4*/ 	.word	0xffffffff


	//   ....[37]....
        /*01f8*/ 	.word	0xffffffff


	//   ....[38]....
        /*01fc*/ 	.word	0xffffffff


	//   ....[39]....
        /*0200*/ 	.word	0xffffffff


	//   ....[40]....
        /*0204*/ 	.word	0xffffffff


	//   ....[41]....
        /*0208*/ 	.word	0xffffffff


	//   ....[42]....
        /*020c*/ 	.word	0xffffffff


	//   ....[43]....
        /*0210*/ 	.word	0xffffffff


	//   ....[44]....
        /*0214*/ 	.word	0xffffffff


	//   ....[45]....
        /*0218*/ 	.word	0xffffffff


	//   ....[46]....
        /*021c*/ 	.word	0xffffffff


	//   ....[47]....
        /*0220*/ 	.word	0xffffffff


	//   ....[48]....
        /*0224*/ 	.word	0xffffffff


	//   ....[49]....
        /*0228*/ 	.word	0xffffffff


	//   ....[50]....
        /*022c*/ 	.word	0xffffffff


	//   ....[51]....
        /*0230*/ 	.word	0xffffffff


	//   ....[52]....
        /*0234*/ 	.word	0xffffffff


	//   ....[53]....
        /*0238*/ 	.word	0xffffffff


	//   ....[54]....
        /*023c*/ 	.word	0xffffffff


	//   ....[55]....
        /*0240*/ 	.word	0xffffffff


	//   ....[56]....
        /*0244*/ 	.word	0xffffffff


	//   ....[57]....
        /*0248*/ 	.word	0xffffffff


	//   ....[58]....
        /*024c*/ 	.word	0xffffffff


	//   ....[59]....
        /*0250*/ 	.word	0xffffffff


	//   ....[60]....
        /*0254*/ 	.word	0xffffffff


	//   ....[61]....
        /*0258*/ 	.word	0xffffffff


	//   ....[62]....
        /*025c*/ 	.word	0xffffffff


	//   ....[63]....
        /*0260*/ 	.word	0xffffffff


	//   ....[64]....
        /*0264*/ 	.word	0xffffffff


	//   ....[65]....
        /*0268*/ 	.word	0xffffffff


	//   ....[66]....
        /*026c*/ 	.word	0xffffffff


	//   ....[67]....
        /*0270*/ 	.word	0xffffffff


	//   ....[68]....
        /*0274*/ 	.word	0xffffffff


	//   ....[69]....
        /*0278*/ 	.word	0xffffffff


	//   ....[70]....
        /*027c*/ 	.word	0xffffffff


	//   ....[71]....
        /*0280*/ 	.word	0xffffffff


	//   ....[72]....
        /*0284*/ 	.word	0xffffffff


	//   ....[73]....
        /*0288*/ 	.word	0xffffffff


	//   ....[74]....
        /*028c*/ 	.word	0xffffffff


	//   ....[75]....
        /*0290*/ 	.word	0xffffffff


	//   ....[76]....
        /*0294*/ 	.word	0xffffffff


	//   ....[77]....
        /*0298*/ 	.word	0xffffffff


	//   ....[78]....
        /*029c*/ 	.word	0xffffffff


	//   ....[79]....
        /*02a0*/ 	.word	0xffffffff


	//   ....[80]....
        /*02a4*/ 	.word	0xffffffff


	//   ....[81]....
        /*02a8*/ 	.word	0xffffffff


	//   ....[82]....
        /*02ac*/ 	.word	0xffffffff


	//   ....[83]....
        /*02b0*/ 	.word	0xffffffff


	//   ....[84]....
        /*02b4*/ 	.word	0xffffffff


	//   ....[85]....
        /*02b8*/ 	.word	0xffffffff


	//   ....[86]....
        /*02bc*/ 	.word	0xffffffff


	//   ....[87]....
        /*02c0*/ 	.word	0xffffffff


	//   ....[88]....
        /*02c4*/ 	.word	0xffffffff


	//   ....[89]....
        /*02c8*/ 	.word	0xffffffff


	//   ....[90]....
        /*02cc*/ 	.word	0xffffffff


	//   ....[91]....
        /*02d0*/ 	.word	0xffffffff


	//   ....[92]....
        /*02d4*/ 	.word	0xffffffff


	//   ....[93]....
        /*02d8*/ 	.word	0xffffffff


	//   ....[94]....
        /*02dc*/ 	.word	0xffffffff


	//   ....[95]....
        /*02e0*/ 	.word	0xffffffff


	//   ....[96]....
        /*02e4*/ 	.word	0xffffffff


	//   ....[97]....
        /*02e8*/ 	.word	0xffffffff


	//   ....[98]....
        /*02ec*/ 	.word	0xffffffff


	//   ....[99]....
        /*02f0*/ 	.word	0xffffffff


	//   ....[100]....
        /*02f4*/ 	.word	0xffffffff


	//   ....[101]....
        /*02f8*/ 	.word	0xffffffff


	//   ....[102]....
        /*02fc*/ 	.word	0xffffffff


	//   ....[103]....
        /*0300*/ 	.word	0xffffffff


	//   ....[104]....
        /*0304*/ 	.word	0xffffffff


	//   ....[105]....
        /*0308*/ 	.word	0xffffffff


	//   ....[106]....
        /*030c*/ 	.word	0xffffffff


	//   ....[107]....
        /*0310*/ 	.word	0xffffffff


	//   ....[108]....
        /*0314*/ 	.word	0xffffffff


	//   ....[109]....
        /*0318*/ 	.word	0xffffffff


	//   ....[110]....
        /*031c*/ 	.word	0xffffffff


	//   ....[111]....
        /*0320*/ 	.word	0xffffffff


	//   ....[112]....
        /*0324*/ 	.word	0xffffffff


	//   ....[113]....
        /*0328*/ 	.word	0xffffffff


	//   ....[114]....
        /*032c*/ 	.word	0xffffffff


	//   ....[115]....
        /*0330*/ 	.word	0xffffffff


	//   ....[116]....
        /*0334*/ 	.word	0xffffffff


	//   ....[117]....
        /*0338*/ 	.word	0xffffffff


	//   ....[118]....
        /*033c*/ 	.word	0xffffffff


	//   ....[119]....
        /*0340*/ 	.word	0xffffffff


	//   ....[120]....
        /*0344*/ 	.word	0xffffffff


	//   ....[121]....
        /*0348*/ 	.word	0xffffffff


	//   ....[122]....
        /*034c*/ 	.word	0xffffffff


	//   ....[123]....
        /*0350*/ 	.word	0xffffffff


	//   ....[124]....
        /*0354*/ 	.word	0xffffffff


	//   ....[125]....
        /*0358*/ 	.word	0xffffffff


	//   ....[126]....
        /*035c*/ 	.word	0xffffffff


	//   ....[127]....
        /*0360*/ 	.word	0xffffffff


	//   ....[128]....
        /*0364*/ 	.word	0xffffffff


	//   ....[129]....
        /*0368*/ 	.word	0xffffffff


	//   ....[130]....
        /*036c*/ 	.word	0xffffffff


	//   ....[131]....
        /*0370*/ 	.word	0xffffffff


	//   ....[132]....
        /*0374*/ 	.word	0xffffffff


	//   ....[133]....
        /*0378*/ 	.word	0xffffffff


	//   ....[134]....
        /*037c*/ 	.word	0xffffffff


	//   ....[135]....
        /*0380*/ 	.word	0xffffffff


	//   ....[136]....
        /*0384*/ 	.word	0xffffffff


	//   ....[137]....
        /*0388*/ 	.word	0x0500000f


	//   ....[138]....
        /*038c*/ 	.word	0x0500000f


	//   ....[139]....
        /*0390*/ 	.word	0x0500000f


	//   ....[140]....
        /*0394*/ 	.word	0x0500000f


	//   ....[141]....
        /*0398*/ 	.word	0x0500000f


	//   ....[142]....
        /*039c*/ 	.word	0x0500000f


	//   ....[143]....
        /*03a0*/ 	.word	0x0500000f


	//   ....[144]....
        /*03a4*/ 	.word	0x0500000f


	//   ....[145]....
        /*03a8*/ 	.word	0x0500000f


	//   ....[146]....
        /*03ac*/ 	.word	0x0500000f


	//   ....[147]....
        /*03b0*/ 	.word	0x0500000f


	//   ....[148]....
        /*03b4*/ 	.word	0x0500000f


	//   ....[149]....
        /*03b8*/ 	.word	0x0500000f


	//   ....[150]....
        /*03bc*/ 	.word	0x0500000f


	//   ....[151]....
        /*03c0*/ 	.word	0x0500000f


	//   ....[152]....
        /*03c4*/ 	.word	0x0500000f


	//   ....[153]....
        /*03c8*/ 	.word	0x0500000f


	//   ....[154]....
        /*03cc*/ 	.word	0x0500000f


	//   ....[155]....
        /*03d0*/ 	.word	0x0500000f


	//   ....[156]....
        /*03d4*/ 	.word	0x0500000f


	//   ....[157]....
        /*03d8*/ 	.word	0x0500000f


	//   ....[158]....
        /*03dc*/ 	.word	0x0500000f


	//   ....[159]....
        /*03e0*/ 	.word	0x0500000f


	//   ....[160]....
        /*03e4*/ 	.word	0x0500000f


	//   ....[161]....
        /*03e8*/ 	.word	0x0500000f


	//   ....[162]....
        /*03ec*/ 	.word	0x0500000f


	//   ....[163]....
        /*03f0*/ 	.word	0x0500000f


	//   ....[164]....
        /*03f4*/ 	.word	0x0500000f


	//   ....[165]....
        /*03f8*/ 	.word	0x0500000f


	//   ....[166]....
        /*03fc*/ 	.word	0x0500000f


	//   ....[167]....
        /*0400*/ 	.word	0x0500000f


	//   ....[168]....
        /*0404*/ 	.word	0x0500000f


	//   ....[169]....
        /*0408*/ 	.word	0x0500000f


	//   ....[170]....
        /*040c*/ 	.word	0x0500000f


	//   ....[171]....
        /*0410*/ 	.word	0x0500000f


	//   ....[172]....
        /*0414*/ 	.word	0x0500000f


	//   ....[173]....
        /*0418*/ 	.word	0x0500000f


	//   ....[174]....
        /*041c*/ 	.word	0x0500000f


	//   ....[175]....
        /*0420*/ 	.word	0x0500000f


	//   ....[176]....
        /*0424*/ 	.word	0x0500000f


	//   ....[177]....
        /*0428*/ 	.word	0x0500000f


	//   ....[178]....
        /*042c*/ 	.word	0x0500000f


	//   ....[179]....
        /*0430*/ 	.word	0x0500000f


	//   ....[180]....
        /*0434*/ 	.word	0x0500000f


	//   ....[181]....
        /*0438*/ 	.word	0x0500000f


	//   ....[182]....
        /*043c*/ 	.word	0x0500000f


	//   ....[183]....
        /*0440*/ 	.word	0x0500000f


	//   ....[184]....
        /*0444*/ 	.word	0x0500000f


	//   ....[185]....
        /*0448*/ 	.word	0x0500000f


	//   ....[186]....
        /*044c*/ 	.word	0x0500000f


	//   ....[187]....
        /*0450*/ 	.word	0x0500000f


	//   ....[188]....
        /*0454*/ 	.word	0x0500000f


	//   ....[189]....
        /*0458*/ 	.word	0x0500000f


	//   ....[190]....
        /*045c*/ 	.word	0x0500000f


	//   ....[191]....
        /*0460*/ 	.word	0x0500000f


	//   ....[192]....
        /*0464*/ 	.word	0x0500000f


	//   ....[193]....
        /*0468*/ 	.word	0x0500000f


	//   ....[194]....
        /*046c*/ 	.word	0x0500000f


	//   ....[195]....
        /*0470*/ 	.word	0x0500000f


	//   ....[196]....
        /*0474*/ 	.word	0x0500000f


	//   ....[197]....
        /*0478*/ 	.word	0x0500000f


	//   ....[198]....
        /*047c*/ 	.word	0x0500000f


	//   ....[199]....
        /*0480*/ 	.word	0x0500000f


	//   ....[200]....
        /*0484*/ 	.word	0x0500000f


	//   ....[201]....
        /*0488*/ 	.word	0x0500000f


	//   ....[202]....
        /*048c*/ 	.word	0x0500000f


	//   ....[203]....
        /*0490*/ 	.word	0x0500000f


	//   ....[204]....
        /*0494*/ 	.word	0x0500000f


	//   ....[205]....
        /*0498*/ 	.word	0x0500000f


	//   ....[206]....
        /*049c*/ 	.word	0x0500000f


	//   ....[207]....
        /*04a0*/ 	.word	0x0500000f


	//   ....[208]....
        /*04a4*/ 	.word	0x0500000f


	//   ....[209]....
        /*04a8*/ 	.word	0x0500000f


	//   ....[210]....
        /*04ac*/ 	.word	0x0500000f


	//   ....[211]....
        /*04b0*/ 	.word	0x0500000f


	//   ....[212]....
        /*04b4*/ 	.word	0x0500000f


	//   ....[213]....
        /*04b8*/ 	.word	0x0500000f


	//   ....[214]....
        /*04bc*/ 	.word	0x0500000f


	//   ....[215]....
        /*04c0*/ 	.word	0x0500000f


	//   ....[216]....
        /*04c4*/ 	.word	0x0500000f


	//   ....[217]....
        /*04c8*/ 	.word	0x0500000f


	//   ....[218]....
        /*04cc*/ 	.word	0x0500000f


	//   ....[219]....
        /*04d0*/ 	.word	0x0500000f


	//----- nvinfo : EIATTR_COOP_GROUP_INSTR_OFFSETS
	.align		4
.L_360:
        /*04d4*/ 	.byte	0x04, 0x28
        /*04d6*/ 	.short	(.L_362 - .L_361)


	//   ....[0]....
.L_361:
        /*04d8*/ 	.word	0x00000070


	//   ....[1]....
        /*04dc*/ 	.word	0x000000b0


	//   ....[2]....
        /*04e0*/ 	.word	0x000002d0


	//   ....[3]....
        /*04e4*/ 	.word	0x00000430


	//   ....[4]....
        /*04e8*/ 	.word	0x00000550


	//   ....[5]....
        /*04ec*/ 	.word	0x000006b0


	//   ....[6]....
        /*04f0*/ 	.word	0x00001220


	//   ....[7]....
        /*04f4*/ 	.word	0x000028b0


	//   ....[8]....
        /*04f8*/ 	.word	0x00002920


	//   ....[9]....
        /*04fc*/ 	.word	0x00002d30


	//   ....[10]....
        /*0500*/ 	.word	0x00002dd0


	//   ....[11]....
        /*0504*/ 	.word	0x00005170


	//   ....[12]....
        /*0508*/ 	.word	0x00005190


	//   ....[13]....
        /*050c*/ 	.word	0x000051b0


	//   ....[14]....
        /*0510*/ 	.word	0x000051e0


	//   ....[15]....
        /*0514*/ 	.word	0x000062f0


	//   ....[16]....
        /*0518*/ 	.word	0x00006320


	//   ....[17]....
        /*051c*/ 	.word	0x00006400


	//   ....[18]....
        /*0520*/ 	.word	0x00006410


	//   ....[19]....
        /*0524*/ 	.word	0x00007620


	//   ....[20]....
        /*0528*/ 	.word	0x00007660


	//   ....[21]....
        /*052c*/ 	.word	0x000076a0


	//   ....[22]....
        /*0530*/ 	.word	0x000076d0


	//   ....[23]....
        /*0534*/ 	.word	0x00007c40


	//   ....[24]....
        /*0538*/ 	.word	0x00007c80


	//   ....[25]....
        /*053c*/ 	.word	0x00007d40


	//   ....[26]....
        /*0540*/ 	.word	0x00007d60


	//   ....[27]....
        /*0544*/ 	.word	0x00007e20


	//   ....[28]....
        /*0548*/ 	.word	0x00007e40


	//   ....[29]....
        /*054c*/ 	.word	0x00007f10


	//   ....[30]....
        /*0550*/ 	.word	0x00007f30


	//   ....[31]....
        /*0554*/ 	.word	0x00008770


	//   ....[32]....
        /*0558*/ 	.word	0x00008780


	//   ....[33]....
        /*055c*/ 	.word	0x00008840


	//   ....[34]....
        /*0560*/ 	.word	0x00008860


	//   ....[35]....
        /*0564*/ 	.word	0x00008920


	//   ....[36]....
        /*0568*/ 	.word	0x00008940


	//   ....[37]....
        /*056c*/ 	.word	0x00008a10


	//   ....[38]....
        /*0570*/ 	.word	0x00008a30


	//   ....[39]....
        /*0574*/ 	.word	0x00008b70


	//   ....[40]....
        /*0578*/ 	.word	0x00008d40


	//   ....[41]....
        /*057c*/ 	.word	0x00008d70


	//   ....[42]....
        /*0580*/ 	.word	0x00008da0


	//   ....[43]....
        /*0584*/ 	.word	0x00008dd0


	//   ....[44]....
        /*0588*/ 	.word	0x00008e00


	//   ....[45]....
        /*058c*/ 	.word	0x00008e30


	//   ....[46]....
        /*0590*/ 	.word	0x00008f80


	//   ....[47]....
        /*0594*/ 	.word	0x00008fb0


	//   ....[48]....
        /*0598*/ 	.word	0x00008fe0


	//   ....[49]....
        /*059c*/ 	.word	0x00009010


	//   ....[50]....
        /*05a0*/ 	.word	0x00009040


	//   ....[51]....
        /*05a4*/ 	.word	0x00009070


	//   ....[52]....
        /*05a8*/ 	.word	0x00009100


	//   ....[53]....
        /*05ac*/ 	.word	0x00009130


	//   ....[54]....
        /*05b0*/ 	.word	0x000091b0


	//   ....[55]....
        /*05b4*/ 	.word	0x0000a7c0


	//   ....[56]....
        /*05b8*/ 	.word	0x0000a7e0


	//   ....[57]....
        /*05bc*/ 	.word	0x0000a890


	//   ....[58]....
        /*05c0*/ 	.word	0x0000a8b0


	//   ....[59]....
        /*05c4*/ 	.word	0x0000a950


	//   ....[60]....
        /*05c8*/ 	.word	0x0000a970


	//   ....[61]....
        /*05cc*/ 	.word	0x0000aa10


	//   ....[62]....
        /*05d0*/ 	.word	0x0000aa30


	//   ....[63]....
        /*05d4*/ 	.word	0x0000aad0


	//   ....[64]....
        /*05d8*/ 	.word	0x0000aaf0


	//   ....[65]....
        /*05dc*/ 	.word	0x0000ab00


	//   ....[66]....
        /*05e0*/ 	.word	0x0000ab90


	//   ....[67]....
        /*05e4*/ 	.word	0x0000b320


	//   ....[68]....
        /*05e8*/ 	.word	0x0000b350


	//   ....[69]....
        /*05ec*/ 	.word	0x0000b370


	//   ....[70]....
        /*05f0*/ 	.word	0x0000b400


	//   ....[71]....
        /*05f4*/ 	.word	0x0000b410


	//   ....[72]....
        /*05f8*/ 	.word	0x0000b4b0


	//   ....[73]....
        /*05fc*/ 	.word	0x0000b4c0


	//   ....[74]....
        /*0600*/ 	.word	0x0000b560


	//   ....[75]....
        /*0604*/ 	.word	0x0000b570


	//   ....[76]....
        /*0608*/ 	.word	0x0000b610


	//   ....[77]....
        /*060c*/ 	.word	0x0000b620


	//   ....[78]....
        /*0610*/ 	.word	0x0000b6c0


	//   ....[79]....
        /*0614*/ 	.word	0x0000b6d0


	//   ....[80]....
        /*0618*/ 	.word	0x0000b770


	//   ....[81]....
        /*061c*/ 	.word	0x0000b780


	//   ....[82]....
        /*0620*/ 	.word	0x0000b790


	//   ....[83]....
        /*0624*/ 	.word	0x0000bf70


	//   ....[84]....
        /*0628*/ 	.word	0x0000bf80


	//   ....[85]....
        /*062c*/ 	.word	0x0000bfa0


	//   ....[86]....
        /*0630*/ 	.word	0x0000c020


	//   ....[87]....
        /*0634*/ 	.word	0x0000c030


	//   ....[88]....
        /*0638*/ 	.word	0x0000c090


	//   ....[89]....
        /*063c*/ 	.word	0x0000c0c0


	//   ....[90]....
        /*0640*/ 	.word	0x0000c100


	//   ....[91]....
        /*0644*/ 	.word	0x0000c130


	//   ....[92]....
        /*0648*/ 	.word	0x0000c170


	//   ....[93]....
        /*064c*/ 	.word	0x0000c1a0


	//   ....[94]....
        /*0650*/ 	.word	0x0000c1e0


	//   ....[95]....
        /*0654*/ 	.word	0x0000c460


	//   ....[96]....
        /*0658*/ 	.word	0x0000c480


	//   ....[97]....
        /*065c*/ 	.word	0x0000c510


	//   ....[98]....
        /*0660*/ 	.word	0x0000c520


	//   ....[99]....
        /*0664*/ 	.word	0x0000c590


	//   ....[100]....
        /*0668*/ 	.word	0x0000c5a0


	//   ....[101]....
        /*066c*/ 	.word	0x0000c610


	//   ....[102]....
        /*0670*/ 	.word	0x0000c620


	//   ....[103]....
        /*0674*/ 	.word	0x0000c690


	//   ....[104]....
        /*0678*/ 	.word	0x0000c6a0


	//   ....[105]....
        /*067c*/ 	.word	0x0000c6b0


	//   ....[106]....
        /*0680*/ 	.word	0x0000c720


	//   ....[107]....
        /*0684*/ 	.word	0x0000ccb0


	//   ....[108]....
        /*0688*/ 	.word	0x0000ccd0


	//   ....[109]....
        /*068c*/ 	.word	0x0000cce0


	//   ....[110]....
        /*0690*/ 	.word	0x0000ccf0


	//   ....[111]....
        /*0694*/ 	.word	0x0000cd60


	//   ....[112]....
        /*0698*/ 	.word	0x0000cd80


	//   ....[113]....
        /*069c*/ 	.word	0x0000cdf0


	//   ....[114]....
        /*06a0*/ 	.word	0x0000ce10


	//   ....[115]....
        /*06a4*/ 	.word	0x0000ce70


	//   ....[116]....
        /*06a8*/ 	.word	0x0000ce90


	//   ....[117]....
        /*06ac*/ 	.word	0x0000cee0


	//   ....[118]....
        /*06b0*/ 	.word	0x0000cf00


	//   ....[119]....
        /*06b4*/ 	.word	0x0000d300


	//   ....[120]....
        /*06b8*/ 	.word	0x0000d350


	//   ....[121]....
        /*06bc*/ 	.word	0x0000d380


	//   ....[122]....
        /*06c0*/ 	.word	0x0000d390


	//   ....[123]....
        /*06c4*/ 	.word	0x0000d3c0


	//   ....[124]....
        /*06c8*/ 	.word	0x0000d3f0


	//   ....[125]....
        /*06cc*/ 	.word	0x0000d420


	//   ....[126]....
        /*06d0*/ 	.word	0x0000d450


	//   ....[127]....
        /*06d4*/ 	.word	0x0000d5d0


	//   ....[128]....
        /*06d8*/ 	.word	0x0000d600


	//   ....[129]....
        /*06dc*/ 	.word	0x0000d630


	//   ....[130]....
        /*06e0*/ 	.word	0x0000d660


	//   ....[131]....
        /*06e4*/ 	.word	0x0000d690


	//   ....[132]....
        /*06e8*/ 	.word	0x0000d6c0


	//   ....[133]....
        /*06ec*/ 	.word	0x0000d780


	//   ....[134]....
        /*06f0*/ 	.word	0x0000d7a0


	//   ....[135]....
        /*06f4*/ 	.word	0x0000d810


	//   ....[136]....
        /*06f8*/ 	.word	0x0000dc80


	//   ....[137]....
        /*06fc*/ 	.word	0x0000e160


	//   ....[138]....
        /*0700*/ 	.word	0x0000e250


	//   ....[139]....
        /*0704*/ 	.word	0x0000e2f0


	//   ....[140]....
        /*0708*/ 	.word	0x0000e350


	//   ....[141]....
        /*070c*/ 	.word	0x0000e460


	//   ....[142]....
        /*0710*/ 	.word	0x0000e4d0


	//   ....[143]....
        /*0714*/ 	.word	0x0000e5e0


	//   ....[144]....
        /*0718*/ 	.word	0x0000e650


	//   ....[145]....
        /*071c*/ 	.word	0x0000e760


	//   ....[146]....
        /*0720*/ 	.word	0x0000e7d0


	//   ....[147]....
        /*0724*/ 	.word	0x0000e8e0


	//   ....[148]....
        /*0728*/ 	.word	0x0000e950


	//   ....[149]....
        /*072c*/ 	.word	0x0000e9f0


	//   ....[150]....
        /*0730*/ 	.word	0x0000eb00


	//   ....[151]....
        /*0734*/ 	.word	0x0000eb60


	//   ....[152]....
        /*0738*/ 	.word	0x0000ebc0


	//   ....[153]....
        /*073c*/ 	.word	0x0000ecc0


	//   ....[154]....
        /*0740*/ 	.word	0x0000ed20


	//   ....[155]....
        /*0744*/ 	.word	0x0000ee30


	//   ....[156]....
        /*0748*/ 	.word	0x0000ee90


	//   ....[157]....
        /*074c*/ 	.word	0x0000efa0


	//   ....[158]....
        /*0750*/ 	.word	0x0000f000


	//   ....[159]....
        /*0754*/ 	.word	0x0000f110


	//   ....[160]....
        /*0758*/ 	.word	0x0000f170


	//   ....[161]....
        /*075c*/ 	.word	0x0000f280


	//   ....[162]....
        /*0760*/ 	.word	0x0000f2e0


	//   ....[163]....
        /*0764*/ 	.word	0x0000f3f0


	//   ....[164]....
        /*0768*/ 	.word	0x0000f450


	//   ....[165]....
        /*076c*/ 	.word	0x0000f540


	//   ....[166]....
        /*0770*/ 	.word	0x0000f670


	//   ....[167]....
        /*0774*/ 	.word	0x0000f720


	//   ....[168]....
        /*0778*/ 	.word	0x0000f790


	//   ....[169]....
        /*077c*/ 	.word	0x0000f880


	//   ....[170]....
        /*0780*/ 	.word	0x0000f8e0


	//   ....[171]....
        /*0784*/ 	.word	0x0000f9b0


	//   ....[172]....
        /*0788*/ 	.word	0x0000fa10


	//   ....[173]....
        /*078c*/ 	.word	0x0000fae0


	//   ....[174]....
        /*0790*/ 	.word	0x0000fb40


	//   ....[175]....
        /*0794*/ 	.word	0x0000fc10


	//   ....[176]....
        /*0798*/ 	.word	0x0000fc70


	//   ....[177]....
        /*079c*/ 	.word	0x0000fd40


	//   ....[178]....
        /*07a0*/ 	.word	0x0000fe30


	//   ....[179]....
        /*07a4*/ 	.word	0x0000fed0


	//   ....[180]....
        /*07a8*/ 	.word	0x0000ff30


	//   ....[181]....
        /*07ac*/ 	.word	0x00010020


	//   ....[182]....
        /*07b0*/ 	.word	0x00010080


	//   ....[183]....
        /*07b4*/ 	.word	0x00010160


	//   ....[184]....
        /*07b8*/ 	.word	0x000101c0


	//   ....[185]....
        /*07bc*/ 	.word	0x000102a0


	//   ....[186]....
        /*07c0*/ 	.word	0x00010300


	//   ....[187]....
        /*07c4*/ 	.word	0x000103e0


	//   ....[188]....
        /*07c8*/ 	.word	0x00010440


	//   ....[189]....
        /*07cc*/ 	.word	0x00010510


	//   ....[190]....
        /*07d0*/ 	.word	0x00010640


	//   ....[191]....
        /*07d4*/ 	.word	0x00010710


	//   ....[192]....
        /*07d8*/ 	.word	0x000107d0


	//   ....[193]....
        /*07dc*/ 	.word	0x000108a0


	//   ....[194]....
        /*07e0*/ 	.word	0x00010900


	//   ....[195]....
        /*07e4*/ 	.word	0x000109d0


	//   ....[196]....
        /*07e8*/ 	.word	0x00010a30


	//   ....[197]....
        /*07ec*/ 	.word	0x00010b10


	//   ....[198]....
        /*07f0*/ 	.word	0x00010b70


	//   ....[199]....
        /*07f4*/ 	.word	0x00010c40


	//   ....[200]....
        /*07f8*/ 	.word	0x00010ca0


	//   ....[201]....
        /*07fc*/ 	.word	0x00010d60


	//   ....[202]....
        /*0800*/ 	.word	0x00010df0


	//   ....[203]....
        /*0804*/ 	.word	0x00010e90


	//   ....[204]....
        /*0808*/ 	.word	0x00010fb0


	//   ....[205]....
        /*080c*/ 	.word	0x00011020


	//   ....[206]....
        /*0810*/ 	.word	0x00011090


	//   ....[207]....
        /*0814*/ 	.word	0x00011100


	//   ....[208]....
        /*0818*/ 	.word	0x00011170


	//   ....[209]....
        /*081c*/ 	.word	0x000111f0


	//   ....[210]....
        /*0820*/ 	.word	0x00011280


	//   ....[211]....
        /*0824*/ 	.word	0x00011310


	//   ....[212]....
        /*0828*/ 	.word	0x00011380


	//   ....[213]....
        /*082c*/ 	.word	0x000113f0


	//   ....[214]....
        /*0830*/ 	.word	0x00011460


	//   ....[215]....
        /*0834*/ 	.word	0x000114e0


	//   ....[216]....
        /*0838*/ 	.word	0x00011550


	//   ....[217]....
        /*083c*/ 	.word	0x000115f0


	//   ....[218]....
        /*0840*/ 	.word	0x00011680


	//   ....[219]....
        /*0844*/ 	.word	0x000117a0


	//----- nvinfo : EIATTR_REG_RECONFIG
	.align		4
.L_362:
        /*0848*/ 	.byte	0x01, 0x54
	.zero		2


	//----- nvinfo : EIATTR_SYSCALL_OFFSETS
	.align		4
        /*084c*/ 	.byte	0x04, 0x46
        /*084e*/ 	.short	(.L_364 - .L_363)


	//   ....[0]....
.L_363:
        /*0850*/ 	.word	0x00001400


	//   ....[1]....
        /*0854*/ 	.word	0x00009d10


	//   ....[2]....
        /*0858*/ 	.word	0x00009e60


	//   ....[3]....
        /*085c*/ 	.word	0x00009f50


	//   ....[4]....
        /*0860*/ 	.word	0x0000af30


	//----- nvinfo : EIATTR_MBARRIER_INSTR_OFFSETS
	.align		4
.L_364:
        /*0864*/ 	.byte	0x04, 0x39
        /*0866*/ 	.short	(.L_366 - .L_365)


	//   ....[0]....
.L_365:
        /*0868*/ 	.word	0x00000180
        /*086c*/ 	.word	0x000000ff
        /*0870*/ 	.word	0x0002a800
        /*0874*/ 	.short	0x0100
        /*0876*/ 	.byte	0x08
	.zero		1


	//   ....[1]....
        /*0878*/ 	.word	0x00000190
        /*087c*/ 	.word	0x000000ff
        /*0880*/ 	.word	0x0002a820
        /*0884*/ 	.short	0x0100
        /*0886*/ 	.byte	0x08
	.zero		1


	//   ....[2]....
        /*0888*/ 	.word	0x00000280
        /*088c*/ 	.word	0x000000ff
        /*0890*/ 	.word	0x0002a830
        /*0894*/ 	.short	0x0100
        /*0896*/ 	.byte	0x08
	.zero		1


	//   ....[3]....
        /*0898*/ 	.word	0x00000290
        /*089c*/ 	.word	0x000000ff
        /*08a0*/ 	.word	0x0002a840
        /*08a4*/ 	.short	0x0100
        /*08a6*/ 	.byte	0x08
	.zero		1


	//   ....[4]....
        /*08a8*/ 	.word	0x000002a0
        /*08ac*/ 	.word	0x000000ff
        /*08b0*/ 	.word	0x0002a838
        /*08b4*/ 	.short	0x0100
        /*08b6*/ 	.byte	0x08
	.zero		1


	//   ....[5]....
        /*08b8*/ 	.word	0x000002b0
        /*08bc*/ 	.word	0x000000ff
        /*08c0*/ 	.word	0x0002a848
        /*08c4*/ 	.short	0x0100
        /*08c6*/ 	.byte	0x08
	.zero		1


	//   ....[6]....
        /*08c8*/ 	.word	0x000003e0
        /*08cc*/ 	.word	0x000000ff
        /*08d0*/ 	.word	0x0002a850
        /*08d4*/ 	.short	0x0100
        /*08d6*/ 	.byte	0x08
	.zero		1


	//   ....[7]....
        /*08d8*/ 	.word	0x000003f0
        /*08dc*/ 	.word	0x000000ff
        /*08e0*/ 	.word	0x0002a860
        /*08e4*/ 	.short	0x0100
        /*08e6*/ 	.byte	0x08
	.zero		1


	//   ....[8]....
        /*08e8*/ 	.word	0x00000400
        /*08ec*/ 	.word	0x000000ff
        /*08f0*/ 	.word	0x0002a858
        /*08f4*/ 	.short	0x0100
        /*08f6*/ 	.byte	0x08
	.zero		1


	//   ....[9]....
        /*08f8*/ 	.word	0x00000410
        /*08fc*/ 	.word	0x000000ff
        /*0900*/ 	.word	0x0002a868
        /*0904*/ 	.short	0x0100
        /*0906*/ 	.byte	0x08
	.zero		1


	//   ....[10]....
        /*0908*/ 	.word	0x00000500
        /*090c*/ 	.word	0x000000ff
        /*0910*/ 	.word	0x0002a870
        /*0914*/ 	.short	0x0100
        /*0916*/ 	.byte	0x06
	.zero		1


	//   ....[11]....
        /*0918*/ 	.word	0x00000510
        /*091c*/ 	.word	0x000000ff
        /*0920*/ 	.word	0x0002a880
        /*0924*/ 	.short	0x0100
        /*0926*/ 	.byte	0x06
	.zero		1


	//   ....[12]....
        /*0928*/ 	.word	0x00000520
        /*092c*/ 	.word	0x000000ff
        /*0930*/ 	.word	0x0002a878
        /*0934*/ 	.short	0x0100
        /*0936*/ 	.byte	0x06
	.zero		1


	//   ....[13]....
        /*0938*/ 	.word	0x00000530
        /*093c*/ 	.word	0x000000ff
        /*0940*/ 	.word	0x0002a888
        /*0944*/ 	.short	0x0100
        /*0946*/ 	.byte	0x06
	.zero		1


	//   ....[14]....
        /*0948*/ 	.word	0x00000660
        /*094c*/ 	.word	0x000000ff
        /*0950*/ 	.word	0x0002a890
        /*0954*/ 	.short	0x0100
        /*0956*/ 	.byte	0x08
	.zero		1


	//   ....[15]....
        /*0958*/ 	.word	0x00000670
        /*095c*/ 	.word	0x000000ff
        /*0960*/ 	.word	0x0002a8a0
        /*0964*/ 	.short	0x0100
        /*0966*/ 	.byte	0x08
	.zero		1


	//   ....[16]....
        /*0968*/ 	.word	0x00000680
        /*096c*/ 	.word	0x000000ff
        /*0970*/ 	.word	0x0002a898
        /*0974*/ 	.short	0x0100
        /*0976*/ 	.byte	0x08
	.zero		1


	//   ....[17]....
        /*0978*/ 	.word	0x00000690
        /*097c*/ 	.word	0x000000ff
        /*0980*/ 	.word	0x0002a8a8
        /*0984*/ 	.short	0x0100
        /*0986*/ 	.byte	0x08
	.zero		1


	//   ....[18]....
        /*0988*/ 	.word	0x000007c0
        /*098c*/ 	.word	0x000000ff
        /*0990*/ 	.word	0x0002a8b0
        /*0994*/ 	.short	0x0100
        /*0996*/ 	.byte	0x08
	.zero		1


	//   ....[19]....
        /*0998*/ 	.word	0x000007d0
        /*099c*/ 	.word	0x000000ff
        /*09a0*/ 	.word	0x0002a8c0
        /*09a4*/ 	.short	0x0100
        /*09a6*/ 	.byte	0x08
	.zero		1


	//   ....[20]....
        /*09a8*/ 	.word	0x000007e0
        /*09ac*/ 	.word	0x000000ff
        /*09b0*/ 	.word	0x0002a8b8
        /*09b4*/ 	.short	0x0100
        /*09b6*/ 	.byte	0x08
	.zero		1


	//   ....[21]....
        /*09b8*/ 	.word	0x000007f0
        /*09bc*/ 	.word	0x000000ff
        /*09c0*/ 	.word	0x0002a8c8
        /*09c4*/ 	.short	0x0100
        /*09c6*/ 	.byte	0x08
	.zero		1


	//   ....[22]....
        /*09c8*/ 	.word	0x00001460
        /*09cc*/ 	.word	0x000000ff
        /*09d0*/ 	.word	0x0002a800
        /*09d4*/ 	.short	0x010a
        /*09d6*/ 	.byte	0x2a
	.zero		1


	//   ....[23]....
        /*09d8*/ 	.word	0x000014e0
        /*09dc*/ 	.word	0x00000000
        /*09e0*/ 	.word	0x0002a830
        /*09e4*/ 	.short	0x010a
        /*09e6*/ 	.byte	0x3f
	.zero		1


	//   ....[24]....
        /*09e8*/ 	.word	0x00001530
        /*09ec*/ 	.word	0x00000000
        /*09f0*/ 	.word	0x0002a830
        /*09f4*/ 	.short	0x010a
        /*09f6*/ 	.byte	0x3f
	.zero		1


	//   ....[25]....
        /*09f8*/ 	.word	0x000021f0
        /*09fc*/ 	.word	0x000000ff
        /*0a00*/ 	.word	0x00000000
        /*0a04*/ 	.short	0x0101
        /*0a06*/ 	.byte	0x04
	.zero		1


	//   ....[26]....
        /*0a08*/ 	.word	0x00003c50
        /*0a0c*/ 	.word	0x000000ff
        /*0a10*/ 	.word	0x0002a830
        /*0a14*/ 	.short	0x010a
        /*0a16*/ 	.byte	0x08
	.zero		1


	//   ....[27]....
        /*0a18*/ 	.word	0x00003c90
        /*0a1c*/ 	.word	0x000000ff
        /*0a20*/ 	.word	0x0002a830
        /*0a24*/ 	.short	0x010a
        /*0a26*/ 	.byte	0x08
	.zero		1


	//   ....[28]....
        /*0a28*/ 	.word	0x00004590
        /*0a2c*/ 	.word	0x000000ff
        /*0a30*/ 	.word	0x0002a850
        /*0a34*/ 	.short	0x010a
        /*0a36*/ 	.byte	0x09
	.zero		1


	//   ....[29]....
        /*0a38*/ 	.word	0x000045d0
        /*0a3c*/ 	.word	0x000000ff
        /*0a40*/ 	.word	0x0002a850
        /*0a44*/ 	.short	0x010a
        /*0a46*/ 	.byte	0x09
	.zero		1


	//   ....[30]....
        /*0a48*/ 	.word	0x00004c70
        /*0a4c*/ 	.word	0x000000ff
        /*0a50*/ 	.word	0x00000000
        /*0a54*/ 	.short	0x0101
        /*0a56*/ 	.byte	0x08
	.zero		1


	//   ....[31]....
        /*0a58*/ 	.word	0x00005c60
        /*0a5c*/ 	.word	0x000000ff
        /*0a60*/ 	.word	0x00000000
        /*0a64*/ 	.short	0x0101
        /*0a66*/ 	.byte	0x09
	.zero		1


	//   ....[32]....
        /*0a68*/ 	.word	0x00006260
        /*0a6c*/ 	.word	0x000000ff
        /*0a70*/ 	.word	0x0002a850
        /*0a74*/ 	.short	0x010a
        /*0a76*/ 	.byte	0x05
	.zero		1


	//   ....[33]....
        /*0a78*/ 	.word	0x000062a0
        /*0a7c*/ 	.word	0x000000ff
        /*0a80*/ 	.word	0x0002a850
        /*0a84*/ 	.short	0x010a
        /*0a86*/ 	.byte	0x05
	.zero		1


	//   ....[34]....
        /*0a88*/ 	.word	0x000067b0
        /*0a8c*/ 	.word	0x000000ff
        /*0a90*/ 	.word	0x00000000
        /*0a94*/ 	.short	0x0101
        /*0a96*/ 	.byte	0x04
	.zero		1


	//   ....[35]....
        /*0a98*/ 	.word	0x00007c70
        /*0a9c*/ 	.word	0x0000001c
        /*0aa0*/ 	.word	0x00000000
        /*0aa4*/ 	.short	0x0101
        /*0aa6*/ 	.byte	0x3f
	.zero		1


	//   ....[36]....
        /*0aa8*/ 	.word	0x0000a580
        /*0aac*/ 	.word	0x00000007
        /*0ab0*/ 	.word	0x0002a840
        /*0ab4*/ 	.short	0x010a
        /*0ab6*/ 	.byte	0x3f
	.zero		1


	//   ....[37]....
        /*0ab8*/ 	.word	0x0000ac50
        /*0abc*/ 	.word	0x00000007
        /*0ac0*/ 	.word	0x0002a830
        /*0ac4*/ 	.short	0x0107
        /*0ac6*/ 	.byte	0x3f
	.zero		1


	//   ....[38]....
        /*0ac8*/ 	.word	0x0000ad30
        /*0acc*/ 	.word	0x00000007
        /*0ad0*/ 	.word	0x0002a830
        /*0ad4*/ 	.short	0x0101
        /*0ad6*/ 	.byte	0x3f
	.zero		1


	//   ....[39]....
        /*0ad8*/ 	.word	0x0000b8e0
        /*0adc*/ 	.word	0x00000016
        /*0ae0*/ 	.word	0x0002a800
        /*0ae4*/ 	.short	0x0107
        /*0ae6*/ 	.byte	0x3f
	.zero		1


	//   ....[40]....
        /*0ae8*/ 	.word	0x0000b9e0
        /*0aec*/ 	.word	0x00000016
        /*0af0*/ 	.word	0x0002a800
        /*0af4*/ 	.short	0x0101
        /*0af6*/ 	.byte	0x3f
	.zero		1


	//   ....[41]....
        /*0af8*/ 	.word	0x0000ba00
        /*0afc*/ 	.word	0x00000016
        /*0b00*/ 	.word	0x0002a820
        /*0b04*/ 	.short	0x010a
        /*0b06*/ 	.byte	0x3f
	.zero		1


	//   ....[42]....
        /*0b08*/ 	.word	0x0000bd80
        /*0b0c*/ 	.word	0x00000006
        /*0b10*/ 	.word	0x0002a840
        /*0b14*/ 	.short	0x010a
        /*0b16*/ 	.byte	0x3f
	.zero		1


	//   ....[43]....
        /*0b18*/ 	.word	0x0000c280
        /*0b1c*/ 	.word	0x00000006
        /*0b20*/ 	.word	0x0002a830
        /*0b24*/ 	.short	0x0107
        /*0b26*/ 	.byte	0x3f
	.zero		1


	//   ....[44]....
        /*0b28*/ 	.word	0x0000c340
        /*0b2c*/ 	.word	0x00000006
        /*0b30*/ 	.word	0x0002a830
        /*0b34*/ 	.short	0x0101
        /*0b36*/ 	.byte	0x3f
	.zero		1


	//   ....[45]....
        /*0b38*/ 	.word	0x0000c3a0
        /*0b3c*/ 	.word	0x00000004
        /*0b40*/ 	.word	0x0002a860
        /*0b44*/ 	.short	0x010a
        /*0b46*/ 	.byte	0x3f
	.zero		1


	//   ....[46]....
        /*0b48*/ 	.word	0x0000c800
        /*0b4c*/ 	.word	0x00000004
        /*0b50*/ 	.word	0x0002a850
        /*0b54*/ 	.short	0x0107
        /*0b56*/ 	.byte	0x3f
	.zero		1


	//   ....[47]....
        /*0b58*/ 	.word	0x0000c950
        /*0b5c*/ 	.word	0x00000004
        /*0b60*/ 	.word	0x0002a850
        /*0b64*/ 	.short	0x0101
        /*0b66*/ 	.byte	0x3f
	.zero		1


	//   ....[48]....
        /*0b68*/ 	.word	0x0000cbe0
        /*0b6c*/ 	.word	0x00000000
        /*0b70*/ 	.word	0x0002a860
        /*0b74*/ 	.short	0x010a
        /*0b76*/ 	.byte	0x3f
	.zero		1


	//   ....[49]....
        /*0b78*/ 	.word	0x0000d040
        /*0b7c*/ 	.word	0x00000000
        /*0b80*/ 	.word	0x0002a850
        /*0b84*/ 	.short	0x0107
        /*0b86*/ 	.byte	0x3f
	.zero		1


	//   ....[50]....
        /*0b88*/ 	.word	0x0000d100
        /*0b8c*/ 	.word	0x00000000
        /*0b90*/ 	.word	0x0002a850
        /*0b94*/ 	.short	0x0101
        /*0b96*/ 	.byte	0x3f
	.zero		1


	//   ....[51]....
        /*0b98*/ 	.word	0x0000dc00
        /*0b9c*/ 	.word	0x00000004
        /*0ba0*/ 	.word	0x0002a820
        /*0ba4*/ 	.short	0x010a
        /*0ba6*/ 	.byte	0x3f
	.zero		1


	//   ....[52]....
        /*0ba8*/ 	.word	0x0000dd80
        /*0bac*/ 	.word	0x00000005
        /*0bb0*/ 	.word	0x0002a840
        /*0bb4*/ 	.short	0x010a
        /*0bb6*/ 	.byte	0x3f
	.zero		1


	//   ....[53]....
        /*0bb8*/ 	.word	0x0000de20
        /*0bbc*/ 	.word	0x0000001b
        /*0bc0*/ 	.word	0x0002a840
        /*0bc4*/ 	.short	0x010a
        /*0bc6*/ 	.byte	0x3f
	.zero		1


	//   ....[54]....
        /*0bc8*/ 	.word	0x0000de60
        /*0bcc*/ 	.word	0x00000005
        /*0bd0*/ 	.word	0x0002a860
        /*0bd4*/ 	.short	0x010a
        /*0bd6*/ 	.byte	0x3f
	.zero		1


	//   ....[55]....
        /*0bd8*/ 	.word	0x0000dea0
        /*0bdc*/ 	.word	0x0000001b
        /*0be0*/ 	.word	0x0002a860
        /*0be4*/ 	.short	0x010a
        /*0be6*/ 	.byte	0x3f
	.zero		1


	//   ....[56]....
        /*0be8*/ 	.word	0x0000df10
        /*0bec*/ 	.word	0x00000003
        /*0bf0*/ 	.word	0x0002a800
        /*0bf4*/ 	.short	0x010a
        /*0bf6*/ 	.byte	0x3f
	.zero		1


	//   ....[57]....
        /*0bf8*/ 	.word	0x0000df60
        /*0bfc*/ 	.word	0x00000000
        /*0c00*/ 	.word	0x0002a830
        /*0c04*/ 	.short	0x010a
        /*0c06*/ 	.byte	0x3f
	.zero		1


	//   ....[58]....
        /*0c08*/ 	.word	0x0000dfc0
        /*0c0c*/ 	.word	0x0000000b
        /*0c10*/ 	.word	0x0002a830
        /*0c14*/ 	.short	0x010a
        /*0c16*/ 	.byte	0x3f
	.zero		1


	//   ....[59]....
        /*0c18*/ 	.word	0x0000e020
        /*0c1c*/ 	.word	0x00000009
        /*0c20*/ 	.word	0x0002a850
        /*0c24*/ 	.short	0x010a
        /*0c26*/ 	.byte	0x3f
	.zero		1


	//   ....[60]....
        /*0c28*/ 	.word	0x0000e080
        /*0c2c*/ 	.word	0x00000005
        /*0c30*/ 	.word	0x0002a850
        /*0c34*/ 	.short	0x010a
        /*0c36*/ 	.byte	0x3f
	.zero		1


	//   ....[61]....
        /*0c38*/ 	.word	0x0000e1a0
        /*0c3c*/ 	.word	0x00000007
        /*0c40*/ 	.word	0x0002a840
        /*0c44*/ 	.short	0x010a
        /*0c46*/ 	.byte	0x3f
	.zero		1


	//   ....[62]....
        /*0c48*/ 	.word	0x0000f570
        /*0c4c*/ 	.word	0x00000016
        /*0c50*/ 	.word	0x0002a820
        /*0c54*/ 	.short	0x010a
        /*0c56*/ 	.byte	0x3f
	.zero		1


	//   ....[63]....
        /*0c58*/ 	.word	0x0000f5c0
        /*0c5c*/ 	.word	0x00000006
        /*0c60*/ 	.word	0x0002a840
        /*0c64*/ 	.short	0x010a
        /*0c66*/ 	.byte	0x3f
	.zero		1


	//   ....[64]....
        /*0c68*/ 	.word	0x0000fd80
        /*0c6c*/ 	.word	0x00000004
        /*0c70*/ 	.word	0x0002a860
        /*0c74*/ 	.short	0x010a
        /*0c76*/ 	.byte	0x3f
	.zero		1


	//   ....[65]....
        /*0c78*/ 	.word	0x00010590
        /*0c7c*/ 	.word	0x00000000
        /*0c80*/ 	.word	0x0002a860
        /*0c84*/ 	.short	0x010a
        /*0c86*/ 	.byte	0x3f
	.zero		1


	//   ....[66]....
        /*0c88*/ 	.word	0x000116c0
        /*0c8c*/ 	.word	0x00000004
        /*0c90*/ 	.word	0x0002a820
        /*0c94*/ 	.short	0x010a
        /*0c96*/ 	.byte	0x3f
	.zero		1


	//   ....[67]....
        /*0c98*/ 	.word	0x00011860
        /*0c9c*/ 	.word	0x00000005
        /*0ca0*/ 	.word	0x0002a840
        /*0ca4*/ 	.short	0x010a
        /*0ca6*/ 	.byte	0x3f
	.zero		1


	//   ....[68]....
        /*0ca8*/ 	.word	0x000118b0
        /*0cac*/ 	.word	0x0000001b
        /*0cb0*/ 	.word	0x0002a840
        /*0cb4*/ 	.short	0x010a
        /*0cb6*/ 	.byte	0x3f
	.zero		1


	//   ....[69]....
        /*0cb8*/ 	.word	0x00011900
        /*0cbc*/ 	.word	0x00000005
        /*0cc0*/ 	.word	0x0002a860
        /*0cc4*/ 	.short	0x010a
        /*0cc6*/ 	.byte	0x3f
	.zero		1


	//----- nvinfo : EIATTR_NUM_MBARRIERS
	.align		4
.L_366:
        /*0cc8*/ 	.byte	0x03, 0x38
        /*0cca*/ 	.short	0x0016


	//----- nvinfo : EIATTR_EXIT_INSTR_OFFSETS
	.align		4
        /*0ccc*/ 	.byte	0x04, 0x1c
        /*0cce*/ 	.short	(.L_368 - .L_367)


	//   ....[0]....
.L_367:
        /*0cd0*/ 	.word	0x00000960


	//   ....[1]....
        /*0cd4*/ 	.word	0x00008b20


	//   ....[2]....
        /*0cd8*/ 	.word	0x0000def0


	//----- nvinfo : EIATTR_MAX_THREADS
	.align		4
.L_368:
        /*0cdc*/ 	.byte	0x04, 0x05
        /*0cde*/ 	.short	(.L_370 - .L_369)
.L_369:
        /*0ce0*/ 	.word	0x00000180
        /*0ce4*/ 	.word	0x00000001
        /*0ce8*/ 	.word	0x00000001


	//----- nvinfo : EIATTR_CRS_STACK_SIZE
	.align		4
.L_370:
        /*0cec*/ 	.byte	0x04, 0x1e
        /*0cee*/ 	.short	(.L_372 - .L_371)
.L_371:
        /*0cf0*/ 	.word	0x00000000


	//----- nvinfo : EIATTR_CBANK_PARAM_SIZE
	.align		4
.L_372:
        /*0cf4*/ 	.byte	0x03, 0x19
        /*0cf6*/ 	.short	0x0af0


	//----- nvinfo : EIATTR_PARAM_CBANK
	.align		4
        /*0cf8*/ 	.byte	0x04, 0x0a
        /*0cfa*/ 	.short	(.L_374 - .L_373)
	.align		4
.L_373:
        /*0cfc*/ 	.word	index@(.nv.constant0._ZN7cutlass13device_kernelIN5flash11enable_sm90INS1_16FlashAttnFwdSm90INS1_25CollectiveMainloopFwdSm90ILi2EN4cute5tupleIJNS5_1CILi1EEES8_S8_EEENS6_IJNS7_ILi128EEENS7_ILi96EEENS7_ILi192EEEEEELi128ENS_10bfloat16_tEfNS_4arch4Sm90ELb0ELb0ELb1ELb1ELb1ELb0ELb0ELb1ELb1ELb1ELb0ELb0EEENS1_21CollectiveEpilogueFwdINS6_IJSA_SA_SB_EEES9_SE_SG_Li256ELb1ELb1ELb0ELb0EEENS1_36VarlenDynamicPersistentTileSchedulerILi128ELi96ELi256ELi128ELb0ELb1ELb1ELb0ELb1ELb1EEEEEEEEEvNT_6ParamsE)
        /*0d00*/ 	.short	0x0210
        /*0d02*/ 	.short	0x0af0


	//----- nvinfo : EIATTR_SW_WAR
	.align		4
.L_374:
        /*0d04*/ 	.byte	0x04, 0x36
        /*0d06*/ 	.short	(.L_376 - .L_375)
.L_375:
        /*0d08*/ 	.word	0x00000008
.L_376:


//--------------------- .nv.info._ZN7cutlass13device_kernelIN5flash11enable_sm90INS1_16FlashAttnFwdSm90INS1_25CollectiveMainloopFwdSm90ILi2EN4cute5tupleIJNS5_1CILi1EEES8_S8_EEENS6_IJNS7_ILi128EEENS7_ILi96EEENS7_ILi192EEEEEELi128ENS_10bfloat16_tEfNS_4arch4Sm90ELb0ELb0ELb1ELb1ELb1ELb1ELb0ELb1ELb1ELb1ELb0ELb0EEENS1_21CollectiveEpilogueFwdINS6_IJSA_SA_SB_EEES9_SE_SG_Li256ELb1ELb1ELb0ELb0EEENS1_36VarlenDynamicPersistentTileSchedulerILi128ELi96ELi256ELi128ELb0ELb1ELb1ELb0ELb1ELb1EEEEEEEEEvNT_6ParamsE --------------------------
	.section	.nv.info._ZN7cutlass13device_kernelIN5flash11enable_sm90INS1_16FlashAttnFwdSm90INS1_25CollectiveMainloopFwdSm90ILi2EN4cute5tupleIJNS5_1CILi1EEES8_S8_EEENS6_IJNS7_ILi128EEENS7_ILi96EEENS7_ILi192EEEEEELi128ENS_10bfloat16_tEfNS_4arch4Sm90ELb0ELb0ELb1ELb1ELb1ELb1ELb0ELb1ELb1ELb1ELb0ELb0EEENS1_21CollectiveEpilogueFwdINS6_IJSA_SA_SB_EEES9_SE_SG_Li256ELb1ELb1ELb0ELb0EEENS1_36VarlenDynamicPersistentTileSchedulerILi128ELi96ELi256ELi128ELb0ELb1ELb1ELb0ELb1ELb1EEEEEEEEEvNT_6ParamsE,"",@"SHT_CUDA_INFO"
	.sectionflags	@""
	.align	4


	//----- nvinfo : EIATTR_CUDA_API_VERSION
	.align		4
        /*0000*/ 	.byte	0x04, 0x37
        /*0002*/ 	.short	(.L_378 - .L_377)
.L_377:
        /*0004*/ 	.word	0x00000082


	//----- nvinfo : EIATTR_KPARAM_INFO
	.align		4
.L_378:
        /*0008*/ 	.byte	0x04, 0x17
        /*000a*/ 	.short	(.L_380 - .L_379)
.L_379:
        /*000c*/ 	.word	0x00000000
        /*0010*/ 	.short	0x0000
        /*0012*/ 	.short	0x0070
        /*0014*/ 	.byte	0x00, 0xf0, 0x01, 0x2a


	//----- nvinfo : EIATTR_SPARSE_MMA_MASK
	.align		4
.L_380:
        /*0018*/ 	.byte	0x03, 0x50
        /*001a*/ 	.short	0x0000


	//----- nvinfo : EIATTR_MAXREG_COUNT
	.align		4
        /*001c*/ 	.byte	0x03, 0x1b
        /*001e*/ 	.short	0x00a8


	//----- nvinfo : EIATTR_NUM_BARRIERS
	.align		4
        /*0020*/ 	.byte	0x02, 0x4c
        /*0022*/ 	.byte	0x10
	.zero		1


	//----- nvinfo : EIATTR_EXTERNS
	.align		4
        /*0024*/ 	.byte	0x04, 0x0f
        /*0026*/ 	.short	(.L_382 - .L_381)


	//   ....[0]....
	.align		4
.L_381:
        /*0028*/ 	.word	index@(__assertfail)


	//----- nvinfo : EIATTR_ANNOTATIONS
	.align		4
.L_382:
        /*002c*/ 	.byte	0x04, 0x55
        /*002e*/ 	.short	(.L_384 - .L_383)


	//   ....[0]....
.L_383:
        /* <DEDUP_REMOVED lines=36> */


	//----- nvinfo : EIATTR_MERCURY_ISA_VERSION
	.align		4
.L_384:
        /*0258*/ 	.byte	0x03, 0x5f
        /*025a*/ 	.short	0x0101


	//----- nvinfo : EIATTR_UNUSED_LOAD_BYTE_OFFSET
	.align		4
        /*025c*/ 	.byte	0x04, 0x44
        /*025e*/ 	.short	(.L_386 - .L_385)


	//   ....[0]....
.L_385:
        /*0260*/ 	.word	0x00000a50
        /*0264*/ 	.word	0x0000fff0


	//   ....[1]....
        /*0268*/ 	.word	0x00016ae0
        /*026c*/ 	.word	0x0000fff0


	//----- nvinfo : EIATTR_INT_WARP_WIDE_INSTR_OFFSETS
	.align		4
.L_386:
        /*0270*/ 	.byte	0x04, 0x31
        /*0272*/ 	.short	(.L_388 - .L_387)


	//   ....[0]....
.L_387:
        /*0274*/ 	.word	0x00000130


	//   ....[1]....
        /*0278*/ 	.word	0x00000170


	//   ....[2]....
        /*027c*/ 	.word	0x000001e0


	//   ....[3]....
        /*0280*/ 	.word	0x0001aea0


	//   ....[4]....
        /*0284*/ 	.word	0x0001af30


	//   ....[5]....
        /*0288*/ 	.word	0x0001de60


	//   ....[6]....
        /*028c*/ 	.word	0x0001def0


	//----- nvinfo : EIATTR_COOP_GROUP_MASK_REGIDS
	.align		4
.L_388:
        /*0290*/ 	.byte	0x04, 0x29
        /*0292*/ 	.short	(.L_390 - .L_389)


	//   ....[0]....
.L_389:
        /*0294*/ 	.word	0xffffffff


	//   ....[1]....
        /*0298*/ 	.word	0xffffffff


	//   ....[2]....
        /*029c*/ 	.word	0xffffffff


	//   ....[3]....
        /*02a0*/ 	.word	0xffffffff


	//   ....[4]....
        /*02a4*/ 	.word	0xffffffff


	//   ....[5]....
        /*02a8*/ 	.word	0xffffffff


	//   ....[6]....
        /*02ac*/ 	.word	0xffffffff


	//   ....[7]....
        /*02b0*/ 	.word	0xffffffff


	//   ....[8]....
        /*02b4*/ 	.word	0xffffffff


	//   ....[9]....
        /*02b8*/ 	.word	0xffffffff


	//   ....[10]....
        /*02bc*/ 	.word	0xffffffff


	//   ....[11]....
        /*02c0*/ 	.word	0xffffffff


	//   ....[12]....
        /*02c4*/ 	.word	0xffffffff


	//   ....[13]....
        /*02c8*/ 	.word	0xffffffff


	//   ....[14]....
        /*02cc*/ 	.word	0xffffffff


	//   ....[15]....
        /*02d0*/ 	.word	0xffffffff


	//   ....[16]....
        /*02d4*/ 	.word	0xffffffff


	//   ....[17]....
        /*02d8*/ 	.word	0xffffffff


	//   ....[18]....
        /*02dc*/ 	.word	0xffffffff


	//   ....[19]....
        /*02e0*/ 	.word	0xffffffff


	//   ....[20]....
        /*02e4*/ 	.word	0xffffffff


	//   ....[21]....
        /*02e8*/ 	.word	0xffffffff


	//   ....[22]....
        /*02ec*/ 	.word	0xffffffff


	//   ....[23]....
        /*02f0*/ 	.word	0xffffffff


	//   ....[24]....
        /*02f4*/ 	.word	0xffffffff


	//   ....[25]....
        /*02f8*/ 	.word	0xffffffff


	//   ....[26]....
        /*02fc*/ 	.word	0xffffffff


	//   ....[27]....
        /*0300*/ 	.word	0xffffffff


	//   ....[28]....
        /*0304*/ 	.word	0xffffffff


	//   ....[29]....
        /*0308*/ 	.word	0xffffffff


	//   ....[30]....
        /*030c*/ 	.word	0xffffffff


	//   ....[31]....
        /*0310*/ 	.word	0xffffffff


	//   ....[32]....
        /*0314*/ 	.word	0xffffffff


	//   ....[33]....
        /*0318*/ 	.word	0xffffffff


	//   ....[34]....
        /*031c*/ 	.word	0xffffffff


	//   ....[35]....
        /*0320*/ 	.word	0xffffffff


	//   ....[36]....
        /*0324*/ 	.word	0xffffffff


	//   ....[37]....
        /*0328*/ 	.word	0xffffffff


	//   ....[38]....
        /*032c*/ 	.word	0xffffffff


	//   ....[39]....
        /*0330*/ 	.word	0xffffffff


	//   ....[40]....
        /*0334*/ 	.word	0xffffffff


	//   ....[41]....
        /*0338*/ 	.word	0xffffffff


	//   ....[42]....
        /*033c*/ 	.word	0xffffffff


	//   ....[43]....
        /*0340*/ 	.word	0xffffffff


	//   ....[44]....
        /*0344*/ 	.word	0xffffffff


	//   ....[45]....
        /*0348*/ 	.word	0xffffffff


	//   ....[46]....
        /*034c*/ 	.word	0xffffffff


	//   ....[47]....
        /*0350*/ 	.word	0xffffffff


	//   ....[48]....
        /*0354*/ 	.word	0xffffffff


	//   ....[49]....
        /*0358*/ 	.word	0xffffffff


	//   ....[50]....
        /*035c*/ 	.word	0xffffffff


	//   ....[51]....
        /*0360*/ 	.word	0xffffffff


	//   ....[52]....
        /*0364*/ 	.word	0xffffffff


	//   ....[53]....
        /*0368*/ 	.word	0xffffffff


	//   ....[54]....
        /*036c*/ 	.word	0xffffffff


	//   ....[55]....
        /*0370*/ 	.word	0xffffffff


	//   ....[56]....
        /*0374*/ 	.word	0xffffffff


	//   ....[57]....
        /*0378*/ 	.word	0xffffffff


	//   ....[58]....
        /*037c*/ 	.word	0xffffffff


	//   ....[59]....
        /*0380*/ 	.word	0xffffffff


	//   ....[60]....
        /*0384*/ 	.word	0xffffffff


	//   ....[61]....
        /*0388*/ 	.word	0xffffffff


	//   ....[62]....
        /*038c*/ 	.word	0xffffffff


	//   ....[63]....
        /*0390*/ 	.word	0xffffffff


	//   ....[64]....
        /*0394*/ 	.word	0xffffffff


	//   ....[65]....
        /*0398*/ 	.word	0xffffffff


	//   ....[66]....
        /*039c*/ 	.word	0xffffffff


	//   ....[67]....
        /*03a0*/ 	.word	0xffffffff


	//   ....[68]....
        /*03a4*/ 	.word	0xffffffff


	//   ....[69]....
        /*03a8*/ 	.word	0xffffffff


	//   ....[70]....
        /*03ac*/ 	.word	0xffffffff


	//   ....[71]....
        /*03b0*/ 	.word	0xffffffff


	//   ....[72]....
        /*03b4*/ 	.word	0xffffffff


	//   ....[73]....
        /*03b8*/ 	.word	0xffffffff


	//   ....[74]....
        /*03bc*/ 	.word	0xffffffff


	//   ....[75]....
        /*03c0*/ 	.word	0xffffffff


	//   ....[76]....
        /*03c4*/ 	.word	0xffffffff


	//   ....[77]....
        /*03c8*/ 	.word	0xffffffff


	//   ....[78]....
        /*03cc*/ 	.word	0xffffffff


	//   ....[79]....
        /*03d0*/ 	.word	0xffffffff


	//   ....[80]....
        /*03d4*/ 	.word	0xffffffff


	//   ....[81]....
        /*03d8*/ 	.word	0xffffffff


	//   ....[82]....
        /*03dc*/ 	.word	0xffffffff


	//   ....[83]....
        /*03e0*/ 	.word	0xffffffff


	//   ....[84]....
        /*03e4*/ 	.word	0xffffffff


	//   ....[85]....
        /*03e8*/ 	.word	0xffffffff


	//   ....[86]....
        /*03ec*/ 	.word	0xffffffff


	//   ....[87]....
        /*03f0*/ 	.word	0xffffffff


	//   ....[88]....
        /*03f4*/ 	.word	0xffffffff


	//   ....[89]....
        /*03f8*/ 	.word	0xffffffff


	//   ....[90]....
        /*03fc*/ 	.word	0xffffffff


	//   ....[91]....
        /*0400*/ 	.word	0xffffffff


	//   ....[92]....
        /*0404*/ 	.word	0xffffffff


	//   ....[93]....
        /*0408*/ 	.word	0xffffffff


	//   ....[94]....
        /*040c*/ 	.word	0xffffffff


	//   ....[95]....
        /*0410*/ 	.word	0xffffffff


	//   ....[96]....
        /*0414*/ 	.word	0xffffffff


	//   ....[97]....
        /*0418*/ 	.word	0xffffffff


	//   ....[98]....
        /*041c*/ 	.word	0xffffffff


	//   ....[99]....
        /*0420*/ 	.word	0xffffffff


	//   ....[100]....
        /*0424*/ 	.word	0xffffffff


	//   ....[101]....
        /*0428*/ 	.word	0xffffffff


	//   ....[102]....
        /*042c*/ 	.word	0xffffffff


	//   ....[103]....
        /*0430*/ 	.word	0xffffffff


	//   ....[104]....
        /*0434*/ 	.word	0xffffffff


	//   ....[105]....
        /*0438*/ 	.word	0xffffffff


	//   ....[106]....
        /*043c*/ 	.word	0xffffffff


	//   ....[107]....
        /*0440*/ 	.word	0xffffffff


	//   ....[108]....
        /*0444*/ 	.word	0xffffffff


	//   ....[109]....
        /*0448*/ 	.word	0xffffffff


	//   ....[110]....
        /*044c*/ 	.word	0xffffffff


	//   ....[111]....
        /*0450*/ 	.word	0xffffffff


	//   ....[112]....
        /*0454*/ 	.word	0xffffffff


	//   ....[113]....
        /*0458*/ 	.word	0xffffffff


	//   ....[114]....
        /*045c*/ 	.word	0xffffffff


	//   ....[115]....
        /*0460*/ 	.word	0xffffffff


	//   ....[116]....
        /*0464*/ 	.word	0xffffffff


	//   ....[117]....
        /*0468*/ 	.word	0xffffffff


	//   ....[118]....
        /*046c*/ 	.word	0xffffffff


	//   ....[119]....
        /*0470*/ 	.word	0xffffffff


	//   ....[120]....
        /*0474*/ 	.word	0xffffffff


	//   ....[121]....
        /*0478*/ 	.word	0xffffffff


	//   ....[122]....
        /*047c*/ 	.word	0xffffffff


	//   ....[123]....
        /*0480*/ 	.word	0xffffffff


	//   ....[124]....
        /*0484*/ 	.word	0xffffffff


	//   ....[125]....
        /*0488*/ 	.word	0xffffffff


	//   ....[126]....
        /*048c*/ 	.word	0xffffffff


	//   ....[127]....
        /*0490*/ 	.word	0xffffffff


	//   ....[128]....
        /*0494*/ 	.word	0xffffffff


	//   ....[129]....
        /*0498*/ 	.word	0xffffffff


	//   ....[130]....
        /*049c*/ 	.word	0xffffffff


	//   ....[131]....
        /*04a0*/ 	.word	0xffffffff


	//   ....[132]....
        /*04a4*/ 	.word	0xffffffff


	//   ....[133]....
        /*04a8*/ 	.word	0xffffffff


	//   ....[134]....
        /*04ac*/ 	.word	0xffffffff


	//   ....[135]....
        /*04b0*/ 	.word	0xffffffff


	//   ....[136]....
        /*04b4*/ 	.word	0xffffffff


	//   ....[137]....
        /*04b8*/ 	.word	0xffffffff


	//   ....[138]....
        /*04bc*/ 	.word	0xffffffff


	//   ....[139]....
        /*04c0*/ 	.word	0xffffffff


	//   ....[140]....
        /*04c4*/ 	.word	0xffffffff


	//   ....[141]....
        /*04c8*/ 	.word	0xffffffff


	//   ....[142]....
        /*04cc*/ 	.word	0xffffffff


	//   ....[143]....
        /*04d0*/ 	.word	0xffffffff


	//   ....[144]....
        /*04d4*/ 	.word	0xffffffff


	//   ....[145]....
        /*04d8*/ 	.word	0xffffffff


	//   ....[146]....
        /*04dc*/ 	.word	0xffffffff


	//   ....[147]....
        /*04e0*/ 	.word	0xffffffff


	//   ....[148]....
        /*04e4*/ 	.word	0xffffffff


	//   ....[149]....
        /*04e8*/ 	.word	0xffffffff


	//   ....[150]....
        /*04ec*/ 	.word	0xffffffff


	//   ....[151]....
        /*04f0*/ 	.word	0xffffffff


	//   ....[152]....
        /*04f4*/ 	.word	0xffffffff


	//   ....[153]....
        /*04f8*/ 	.word	0xffffffff


	//   ....[154]....
        /*04fc*/ 	.word	0xffffffff


	//   ....[155]....
        /*0500*/ 	.word	0xffffffff


	//   ....[156]....
        /*0504*/ 	.word	0xffffffff


	//   ....[157]....
        /*0508*/ 	.word	0xffffffff


	//   ....[158]....
        /*050c*/ 	.word	0xffffffff


	//   ....[159]....
        /*0510*/ 	.word	0xffffffff


	//   ....[160]....
        /*0514*/ 	.word	0xffffffff


	//   ....[161]....
        /*0518*/ 	.word	0xffffffff


	//   ....[162]....
        /*051c*/ 	.word	0xffffffff


	//   ....[163]....
        /*0520*/ 	.word	0x0500000f


	//   ....[164]....
        /*0524*/ 	.word	0x0500000f


	//   ....[165]....
        /*0528*/ 	.word	0x0500000f


	//   ....[166]....
        /*052c*/ 	.word	0x0500000f


	//   ....[167]....
        /*0530*/ 	.word	0x0500000f


	//   ....[168]....
        /*0534*/ 	.word	0x0500000f


	//   ....[169]....
        /*0538*/ 	.word	0x0500000f


	//   ....[170]....
        /*053c*/ 	.word	0x0500000f


	//   ....[171]....
        /*0540*/ 	.word	0x0500000f


	//   ....[172]....
        /*0544*/ 	.word	0x0500000f


	//   ....[173]....
        /*0548*/ 	.word	0x0500000f


	//   ....[174]....
        /*054c*/ 	.word	0x0500000f


	//   ....[175]....
        /*0550*/ 	.word	0x0500000f


	//   ....[176]....
        /*0554*/ 	.word	0x0500000f


	//   ....[177]....
        /*0558*/ 	.word	0x0500000f


	//   ....[178]....
        /*055c*/ 	.word	0x0500000f


	//   ....[179]....
        /*0560*/ 	.word	0x0500000f


	//   ....[180]....
        /*0564*/ 	.word	0x0500000f


	//   ....[181]....
        /*0568*/ 	.word	0x0500000f


	//   ....[182]....
        /*056c*/ 	.word	0x0500000f


	//   ....[183]....
        /*0570*/ 	.word	0x0500000f


	//   ....[184]....
        /*0574*/ 	.word	0x0500000f


	//   ....[185]....
        /*0578*/ 	.word	0x0500000f


	//   ....[186]....
        /*057c*/ 	.word	0x0500000f


	//   ....[187]....
        /*0580*/ 	.word	0x0500000f


	//   ....[188]....
        /*0584*/ 	.word	0x0500000f


	//   ....[189]....
        /*0588*/ 	.word	0x0500000f


	//   ....[190]....
        /*058c*/ 	.word	0x0500000f


	//   ....[191]....
        /*0590*/ 	.word	0x0500000f


	//   ....[192]....
        /*0594*/ 	.word	0x0500000f


	//   ....[193]....
        /*0598*/ 	.word	0x0500000f


	//   ....[194]....
        /*059c*/ 	.word	0x0500000f


	//   ....[195]....
        /*05a0*/ 	.word	0x0500000f


	//   ....[196]....
        /*05a4*/ 	.word	0x0500000f


	//   ....[197]....
        /*05a8*/ 	.word	0x0500000f


	//   ....[198]....
        /*05ac*/ 	.word	0x0500000f


	//   ....[199]....
        /*05b0*/ 	.word	0x0500000f


	//   ....[200]....
        /*05b4*/ 	.word	0x0500000f


	//   ....[201]....
        /*05b8*/ 	.word	0x0500000f


	//   ....[202]....
        /*05bc*/ 	.word	0x0500000f


	//   ....[203]....
        /*05c0*/ 	.word	0x0500000f


	//   ....[204]....
        /*05c4*/ 	.word	0x0500000f


	//   ....[205]....
        /*05c8*/ 	.word	0x0500000f


	//   ....[206]....
        /*05cc*/ 	.word	0x0500000f


	//   ....[207]....
        /*05d0*/ 	.word	0x0500000f


	//   ....[208]....
        /*05d4*/ 	.word	0x0500000f


	//   ....[209]....
        /*05d8*/ 	.word	0x0500000f


	//   ....[210]....
        /*05dc*/ 	.word	0x0500000f


	//   ....[211]....
        /*05e0*/ 	.word	0x0500000f


	//   ....[212]....
        /*05e4*/ 	.word	0x0500000f


	//   ....[213]....
        /*05e8*/ 	.word	0x0500000f


	//   ....[214]....
        /*05ec*/ 	.word	0x0500000f


	//   ....[215]....
        /*05f0*/ 	.word	0x0500000f


	//   ....[216]....
        /*05f4*/ 	.word	0x0500000f


	//   ....[217]....
        /*05f8*/ 	.word	0x0500000f


	//   ....[218]....
        /*05fc*/ 	.word	0x0500000f


	//   ....[219]....
        /*0600*/ 	.word	0x0500000f


	//   ....[220]....
        /*0604*/ 	.word	0x0500000f


	//   ....[221]....
        /*0608*/ 	.word	0x0500000f


	//   ....[222]....
        /*060c*/ 	.word	0x0500000f


	//   ....[223]....
        /*0610*/ 	.word	0x0500000f


	//   ....[224]....
        /*0614*/ 	.word	0x0500000f


	//   ....[225]....
        /*0618*/ 	.word	0x0500000f


	//   ....[226]....
        /*061c*/ 	.word	0x0500000f


	//   ....[227]....
        /*0620*/ 	.word	0x0500000f


	//   ....[228]....
        /*0624*/ 	.word	0x0500000f


	//   ....[229]....
        /*0628*/ 	.word	0x0500000f


	//   ....[230]....
        /*062c*/ 	.word	0x0500000f


	//   ....[231]....
        /*0630*/ 	.word	0x0500000f


	//   ....[232]....
        /*0634*/ 	.word	0x0500000f


	//   ....[233]....
        /*0638*/ 	.word	0x0500000f


	//   ....[234]....
        /*063c*/ 	.word	0x0500000f


	//   ....[235]....
        /*0640*/ 	.word	0x0500000f


	//   ....[236]....
        /*0644*/ 	.word	0x0500000f


	//   ....[237]....
        /*0648*/ 	.word	0x0500000f


	//   ....[238]....
        /*064c*/ 	.word	0x0500000f


	//   ....[239]....
        /*0650*/ 	.word	0x0500000f


	//   ....[240]....
        /*0654*/ 	.word	0x0500000f


	//   ....[241]....
        /*0658*/ 	.word	0x0500000f


	//   ....[242]....
        /*065c*/ 	.word	0x0500000f


	//   ....[243]....
        /*0660*/ 	.word	0x0500000f


	//   ....[244]....
        /*0664*/ 	.word	0x0500000f


	//   ....[245]....
        /*0668*/ 	.word	0x0500000f


	//   ....[246]....
        /*066c*/ 	.word	0x0500000f


	//   ....[247]....
        /*0670*/ 	.word	0x0500000f


	//   ....[248]....
        /*0674*/ 	.word	0x0500000f


	//   ....[249]....
        /*0678*/ 	.word	0x0500000f


	//   ....[250]....
        /*067c*/ 	.word	0x0500000f


	//   ....[251]....
        /*0680*/ 	.word	0x0500000f


	//   ....[252]....
        /*0684*/ 	.word	0x0500000f


	//   ....[253]....
        /*0688*/ 	.word	0x0500000f


	//   ....[254]....
        /*068c*/ 	.word	0x0500000f


	//   ....[255]....
        /*0690*/ 	.word	0x0500000f


	//   ....[0]....
        /*0694*/ 	.word	0x0500000f


	//   ....[1]....
        /*0698*/ 	.word	0x0500000f


	//   ....[2]....
        /*069c*/ 	.word	0x0500000f


	//   ....[3]....
        /*06a0*/ 	.word	0x0500000f


	//   ....[4]....
        /*06a4*/ 	.word	0x0500000f


	//   ....[5]....
        /*06a8*/ 	.word	0x0500000f


	//   ....[6]....
        /*06ac*/ 	.word	0x0500000f


	//   ....[7]....
        /*06b0*/ 	.word	0x0500000f


	//   ....[8]....
        /*06b4*/ 	.word	0x0500000f


	//   ....[9]....
        /*06b8*/ 	.word	0x0500000f


	//   ....[10]....
        /*06bc*/ 	.word	0x0500000f


	//----- nvinfo : EIATTR_COOP_GROUP_INSTR_OFFSETS
	.align		4
.L_390:
        /*06c0*/ 	.byte	0x04, 0x28
        /*06c2*/ 	.short	(.L_392 - .L_391)


	//   ....[0]....
.L_391:
        /*06c4*/ 	.word	0x00000060


	//   ....[1]....
        /*06c8*/ 	.word	0x00000140


	//   ....[2]....
        /*06cc*/ 	.word	0x00000190


	//   ....[3]....
        /*06d0*/ 	.word	0x000003c0


	//   ....[4]....
        /*06d4*/ 	.word	0x00000520


	//   ....[5]....
        /*06d8*/ 	.word	0x00000640


	//   ....[6]....
        /*06dc*/ 	.word	0x000007a0


	//   ....[7]....
        /*06e0*/ 	.word	0x00003770


	//   ....[8]....
        /*06e4*/ 	.word	0x00003780


	//   ....[9]....
        /*06e8*/ 	.word	0x00004e30


	//   ....[10]....
        /*06ec*/ 	.word	0x00004e40


	//   ....[11]....
        /*06f0*/ 	.word	0x00006fa0


	//   ....[12]....
        /*06f4*/ 	.word	0x00006fb0


	//   ....[13]....
        /*06f8*/ 	.word	0x000087e0


	//   ....[14]....
        /*06fc*/ 	.word	0x000087f0


	//   ....[15]....
        /*0700*/ 	.word	0x0000a1f0


	//   ....[16]....
        /*0704*/ 	.word	0x0000a200


	//   ....[17]....
        /*0708*/ 	.word	0x0000a490


	//   ....[18]....
        /*070c*/ 	.word	0x0000a4a0


	//   ....[19]....
        /*0710*/ 	.word	0x0000aa00


	//   ....[20]....
        /*0714*/ 	.word	0x0000aa10


	//   ....[21]....
        /*0718*/ 	.word	0x0000ab90


	//   ....[22]....
        /*071c*/ 	.word	0x0000abb0


	//   ....[23]....
        /*0720*/ 	.word	0x0000b130


	//   ....[24]....
        /*0724*/ 	.word	0x0000b6d0


	//   ....[25]....
        /*0728*/ 	.word	0x0000b6e0


	//   ....[26]....
        /*072c*/ 	.word	0x0000b6f0


	//   ....[27]....
        /*0730*/ 	.word	0x0000b700


	//   ....[28]....
        /*0734*/ 	.word	0x0000e140


	//   ....[29]....
        /*0738*/ 	.word	0x0000e150


	//   ....[30]....
        /*073c*/ 	.word	0x0000e160


	//   ....[31]....
        /*0740*/ 	.word	0x0000e170


	//   ....[32]....
        /*0744*/ 	.word	0x00012550


	//   ....[33]....
        /*0748*/ 	.word	0x000125a0


	//   ....[34]....
        /*074c*/ 	.word	0x000128b0


	//   ....[35]....
        /*0750*/ 	.word	0x00012930


	//   ....[36]....
        /*0754*/ 	.word	0x00014fe0


	//   ....[37]....
        /*0758*/ 	.word	0x00015000


	//   ....[38]....
        /*075c*/ 	.word	0x00015020


	//   ....[39]....
        /*0760*/ 	.word	0x00015040


	//   ....[40]....
        /*0764*/ 	.word	0x000161d0


	//   ....[41]....
        /*0768*/ 	.word	0x000163f0


	//   ....[42]....
        /*076c*/ 	.word	0x00016420


	//   ....[43]....
        /*0770*/ 	.word	0x000164e0


	//   ....[44]....
        /*0774*/ 	.word	0x00017520


	//   ....[45]....
        /*0778*/ 	.word	0x00017560


	//   ....[46]....
        /*077c*/ 	.word	0x000175a0


	//   ....[47]....
        /*0780*/ 	.word	0x000175d0


	//   ....[48]....
        /*0784*/ 	.word	0x00017b60


	//   ....[49]....
        /*0788*/ 	.word	0x00017ba0


	//   ....[50]....
        /*078c*/ 	.word	0x00017c60


	//   ....[51]....
        /*0790*/ 	.word	0x00017c80


	//   ....[52]....
        /*0794*/ 	.word	0x00017d40


	//   ....[53]....
        /*0798*/ 	.word	0x00017d60


	//   ....[54]....
        /*079c*/ 	.word	0x00017e30


	//   ....[55]....
        /*07a0*/ 	.word	0x00017e50


	//   ....[56]....
        /*07a4*/ 	.word	0x000186a0


	//   ....[57]....
        /*07a8*/ 	.word	0x000186c0


	//   ....[58]....
        /*07ac*/ 	.word	0x00018780


	//   ....[59]....
        /*07b0*/ 	.word	0x000187a0


	//   ....[60]....
        /*07b4*/ 	.word	0x00018860


	//   ....[61]....
        /*07b8*/ 	.word	0x00018880


	//   ....[62]....
        /*07bc*/ 	.word	0x00018950


	//   ....[63]....
        /*07c0*/ 	.word	0x00018970


	//   ....[64]....
        /*07c4*/ 	.word	0x00018ac0


	//   ....[65]....
        /*07c8*/ 	.word	0x00018c70


	//   ....[66]....
        /*07cc*/ 	.word	0x00018ca0


	//   ....[67]....
        /*07d0*/ 	.word	0x00018cd0


	//   ....[68]....
        /*07d4*/ 	.word	0x00018d00


	//   ....[69]....
        /*07d8*/ 	.word	0x00018d30


	//   ....[70]....
        /*07dc*/ 	.word	0x00018d60


	//   ....[71]....
        /*07e0*/ 	.word	0x00018ed0


	//   ....[72]....
        /*07e4*/ 	.word	0x00018f00


	//   ....[73]....
        /*07e8*/ 	.word	0x00018f30


	//   ....[74]....
        /*07ec*/ 	.word	0x00018f60


	//   ....[75]....
        /*07f0*/ 	.word	0x00018f90


	//   ....[76]....
        /*07f4*/ 	.word	0x00018fc0


	//   ....[77]....
        /*07f8*/ 	.word	0x00019050


	//   ....[78]....
        /*07fc*/ 	.word	0x00019080


	//   ....[79]....
        /*0800*/ 	.word	0x00019100


	//   ....[80]....
        /*0804*/ 	.word	0x00019c20


	//   ....[81]....
        /*0808*/ 	.word	0x0001bb60


	//   ....[82]....
        /*080c*/ 	.word	0x0001bb80


	//   ....[83]....
        /*0810*/ 	.word	0x0001bc30


	//   ....[84]....
        /*0814*/ 	.word	0x0001bc50


	//   ....[85]....
        /*0818*/ 	.word	0x0001bcf0


	//   ....[86]....
        /*081c*/ 	.word	0x0001bd10


	//   ....[87]....
        /*0820*/ 	.word	0x0001bdb0


	//   ....[88]....
        /*0824*/ 	.word	0x0001bdd0


	//   ....[89]....
        /*0828*/ 	.word	0x0001be70


	//   ....[90]....
        /*082c*/ 	.word	0x0001be90


	//   ....[91]....
        /*0830*/ 	.word	0x0001bea0


	//   ....[92]....
        /*0834*/ 	.word	0x0001bf30


	//   ....[93]....
        /*0838*/ 	.word	0x0001c6f0


	//   ....[94]....
        /*083c*/ 	.word	0x0001c720


	//   ....[95]....
        /*0840*/ 	.word	0x0001c740


	//   ....[96]....
        /*0844*/ 	.word	0x0001c7d0


	//   ....[97]....
        /*0848*/ 	.word	0x0001c7e0


	//   ....[98]....
        /*084c*/ 	.word	0x0001c880


	//   ....[99]....
        /*0850*/ 	.word	0x0001c890


	//   ....[100]....
        /*0854*/ 	.word	0x0001c930


	//   ....[101]....
        /*0858*/ 	.word	0x0001c940


	//   ....[102]....
        /*085c*/ 	.word	0x0001c9e0


	//   ....[103]....
        /*0860*/ 	.word	0x0001c9f0


	//   ....[104]....
        /*0864*/ 	.word	0x0001ca90


	//   ....[105]....
        /*0868*/ 	.word	0x0001caa0


	//   ....[106]....
        /*086c*/ 	.word	0x0001cb40


	//   ....[107]....
        /*0870*/ 	.word	0x0001cb50


	//   ....[108]....
        /*0874*/ 	.word	0x0001cb60


	//   ....[109]....
        /*0878*/ 	.word	0x0001d340


	//   ....[110]....
        /*087c*/ 	.word	0x0001d350


	//   ....[111]....
        /*0880*/ 	.word	0x0001d360


	//   ....[112]....
        /*0884*/ 	.word	0x0001d3f0


	//   ....[113]....
        /*0888*/ 	.word	0x0001d400


	//   ....[114]....
        /*088c*/ 	.word	0x0001d460


	//   ....[115]....
        /*0890*/ 	.word	0x0001d490


	//   ....[116]....
        /*0894*/ 	.word	0x0001d4d0


	//   ....[117]....
        /*0898*/ 	.word	0x0001d500


	//   ....[118]....
        /*089c*/ 	.word	0x0001d540


	//   ....[119]....
        /*08a0*/ 	.word	0x0001d570


	//   ....[120]....
        /*08a4*/ 	.word	0x0001d5b0


	//   ....[121]....
        /*08a8*/ 	.word	0x0001d830


	//   ....[122]....
        /*08ac*/ 	.word	0x0001d850


	//   ....[123]....
        /*08b0*/ 	.word	0x0001d8e0


	//   ....[124]....
        /*08b4*/ 	.word	0x0001d8f0


	//   ....[125]....
        /*08b8*/ 	.word	0x0001d960


	//   ....[126]....
        /*08bc*/ 	.word	0x0001d970


	//   ....[127]....
        /*08c0*/ 	.word	0x0001d9e0


	//   ....[128]....
        /*08c4*/ 	.word	0x0001d9f0


	//   ....[129]....
        /*08c8*/ 	.word	0x0001da60


	//   ....[130]....
        /*08cc*/ 	.word	0x0001da70


	//   ....[131]....
        /*08d0*/ 	.word	0x0001da80


	//   ....[132]....
        /*08d4*/ 	.word	0x0001daf0


	//   ....[133]....
        /*08d8*/ 	.word	0x0001e080


	//   ....[134]....
        /*08dc*/ 	.word	0x0001e0b0


	//   ....[135]....
        /*08e0*/ 	.word	0x0001e0d0


	//   ....[136]....
        /*08e4*/ 	.word	0x0001e0e0


	//   ....[137]....
        /*08e8*/ 	.word	0x0001e120


	//   ....[138]....
        /*08ec*/ 	.word	0x0001e140


	//   ....[139]....
        /*08f0*/ 	.word	0x0001e1b0


	//   ....[140]....
        /*08f4*/ 	.word	0x0001e1d0


	//   ....[141]....
        /*08f8*/ 	.word	0x0001e230


	//   ....[142]....
        /*08fc*/ 	.word	0x0001e250


	//   ....[143]....
        /*0900*/ 	.word	0x0001e2a0


	//   ....[144]....
        /*0904*/ 	.word	0x0001e2c0


	//   ....[145]....
        /*0908*/ 	.word	0x0001e6b0


	//   ....[146]....
        /*090c*/ 	.word	0x0001e700


	//   ....[147]....
        /*0910*/ 	.word	0x0001e730


	//   ....[148]....
        /*0914*/ 	.word	0x0001e740


	//   ....[149]....
        /*0918*/ 	.word	0x0001e770


	//   ....[150]....
        /*091c*/ 	.word	0x0001e7a0


	//   ....[151]....
        /*0920*/ 	.word	0x0001e7d0


	//   ....[152]....
        /*0924*/ 	.word	0x0001e800


	//   ....[153]....
        /*0928*/ 	.word	0x0001e980


	//   ....[154]....
        /*092c*/ 	.word	0x0001e9b0


	//   ....[155]....
        /*0930*/ 	.word	0x0001e9e0


	//   ....[156]....
        /*0934*/ 	.word	0x0001ea10


	//   ....[157]....
        /*0938*/ 	.word	0x0001ea40


	//   ....[158]....
        /*093c*/ 	.word	0x0001ea70


	//   ....[159]....
        /*0940*/ 	.word	0x0001eb30


	//   ....[160]....
        /*0944*/ 	.word	0x0001eb50


	//   ....[161]....
        /*0948*/ 	.word	0x0001ebc0


	//   ....[162]....
        /*094c*/ 	.word	0x0001f030


	//   ....[163]....
        /*0950*/ 	.word	0x0001f370


	//   ....[164]....
        /*0954*/ 	.word	0x0001f400


	//   ....[165]....
        /*0958*/ 	.word	0x0001f4a0


	//   ....[166]....
        /*095c*/ 	.word	0x0001f530


	//   ....[167]....
        /*0960*/ 	.word	0x0001f620


	//   ....[168]....
        /*0964*/ 	.word	0x0001f6b0


	//   ....[169]....
        /*0968*/ 	.word	0x0001f750


	//   ....[170]....
        /*096c*/ 	.word	0x0001f7e0


	//   ....[171]....
        /*0970*/ 	.word	0x0001f8d0


	//   ....[172]....
        /*0974*/ 	.word	0x0001f960


	//   ....[173]....
        /*0978*/ 	.word	0x0001fa00


	//   ....[174]....
        /*097c*/ 	.word	0x0001fa90


	//   ....[175]....
        /*0980*/ 	.word	0x0001fb80


	//   ....[176]....
        /*0984*/ 	.word	0x0001fc10


	//   ....[177]....
        /*0988*/ 	.word	0x0001fc60


	//   ....[178]....
        /*098c*/ 	.word	0x0001fcb0


	//   ....[179]....
        /*0990*/ 	.word	0x0001fd90


	//   ....[180]....
        /*0994*/ 	.word	0x0001fe20


	//   ....[181]....
        /*0998*/ 	.word	0x0001fe70


	//   ....[182]....
        /*099c*/ 	.word	0x0001fec0


	//   ....[183]....
        /*09a0*/ 	.word	0x00020120


	//   ....[184]....
        /*09a4*/ 	.word	0x00020400


	//   ....[185]....
        /*09a8*/ 	.word	0x000204f0


	//   ....[186]....
        /*09ac*/ 	.word	0x00020590


	//   ....[187]....
        /*09b0*/ 	.word	0x000205f0


	//   ....[188]....
        /*09b4*/ 	.word	0x00020700


	//   ....[189]....
        /*09b8*/ 	.word	0x00020770


	//   ....[190]....
        /*09bc*/ 	.word	0x00020880


	//   ....[191]....
        /*09c0*/ 	.word	0x000208f0


	//   ....[192]....
        /*09c4*/ 	.word	0x00020a00


	//   ....[193]....
        /*09c8*/ 	.word	0x00020a70


	//   ....[194]....
        /*09cc*/ 	.word	0x00020b80


	//   ....[195]....
        /*09d0*/ 	.word	0x00020bf0


	//   ....[196]....
        /*09d4*/ 	.word	0x00020c90


	//   ....[197]....
        /*09d8*/ 	.word	0x00020da0


	//   ....[198]....
        /*09dc*/ 	.word	0x00020e00


	//   ....[199]....
        /*09e0*/ 	.word	0x00020e60


	//   ....[200]....
        /*09e4*/ 	.word	0x00020f60


	//   ....[201]....
        /*09e8*/ 	.word	0x00020fc0


	//   ....[202]....
        /*09ec*/ 	.word	0x000210d0


	//   ....[203]....
        /*09f0*/ 	.word	0x00021130


	//   ....[204]....
        /*09f4*/ 	.word	0x00021240


	//   ....[205]....
        /*09f8*/ 	.word	0x000212a0


	//   ....[206]....
        /*09fc*/ 	.word	0x000213b0


	//   ....[207]....
        /*0a00*/ 	.word	0x00021410


	//   ....[208]....
        /*0a04*/ 	.word	0x00021520


	//   ....[209]....
        /*0a08*/ 	.word	0x00021580


	//   ....[210]....
        /*0a0c*/ 	.word	0x00021690


	//   ....[211]....
        /*0a10*/ 	.word	0x000216f0


	//   ....[212]....
        /*0a14*/ 	.word	0x000217e0


	//   ....[213]....
        /*0a18*/ 	.word	0x00021910


	//   ....[214]....
        /*0a1c*/ 	.word	0x000219c0


	//   ....[215]....
        /*0a20*/ 	.word	0x00021a30


	//   ....[216]....
        /*0a24*/ 	.word	0x00021b20


	//   ....[217]....
        /*0a28*/ 	.word	0x00021b80


	//   ....[218]....
        /*0a2c*/ 	.word	0x00021c50


	//   ....[219]....
        /*0a30*/ 	.word	0x00021cb0


	//   ....[220]....
        /*0a34*/ 	.word	0x00021d80


	//   ....[221]....
        /*0a38*/ 	.word	0x00021de0


	//   ....[222]....
        /*0a3c*/ 	.word	0x00021eb0


	//   ....[223]....
        /*0a40*/ 	.word	0x00021f10


	//   ....[224]....
        /*0a44*/ 	.word	0x00021fe0


	//   ....[225]....
        /*0a48*/ 	.word	0x000220d0


	//   ....[226]....
        /*0a4c*/ 	.word	0x00022170


	//   ....[227]....
        /*0a50*/ 	.word	0x000221d0


	//   ....[228]....
        /*0a54*/ 	.word	0x000222c0


	//   ....[229]....
        /*0a58*/ 	.word	0x00022320


	//   ....[230]....
        /*0a5c*/ 	.word	0x00022400


	//   ....[231]....
        /*0a60*/ 	.word	0x00022460


	//   ....[232]....
        /*0a64*/ 	.word	0x00022540


	//   ....[233]....
        /*0a68*/ 	.word	0x000225a0


	//   ....[234]....
        /*0a6c*/ 	.word	0x00022680


	//   ....[235]....
        /*0a70*/ 	.word	0x000226e0


	//   ....[236]....
        /*0a74*/ 	.word	0x000227b0


	//   ....[237]....
        /*0a78*/ 	.word	0x000228e0


	//   ....[238]....
        /*0a7c*/ 	.word	0x000229e0


	//   ....[239]....
        /*0a80*/ 	.word	0x00022a70


	//   ....[240]....
        /*0a84*/ 	.word	0x00022b40


	//   ....[241]....
        /*0a88*/ 	.word	0x00022ba0


	//   ....[242]....
        /*0a8c*/ 	.word	0x00022c70


	//   ....[243]....
        /*0a90*/ 	.word	0x00022cd0


	//   ....[244]....
        /*0a94*/ 	.word	0x00022db0


	//   ....[245]....
        /*0a98*/ 	.word	0x00022e10


	//   ....[246]....
        /*0a9c*/ 	.word	0x00022ee0


	//   ....[247]....
        /*0aa0*/ 	.word	0x00022f40


	//   ....[248]....
        /*0aa4*/ 	.word	0x00023000


	//   ....[249]....
        /*0aa8*/ 	.word	0x00023090


	//   ....[250]....
        /*0aac*/ 	.word	0x00023130


	//   ....[251]....
        /*0ab0*/ 	.word	0x00023250


	//   ....[252]....
        /*0ab4*/ 	.word	0x000232c0


	//   ....[253]....
        /*0ab8*/ 	.word	0x00023330


	//   ....[254]....
        /*0abc*/ 	.word	0x000233a0


	//   ....[255]....
        /*0ac0*/ 	.word	0x00023410


	//   ....[0]....
        /*0ac4*/ 	.word	0x00023490


	//   ....[1]....
        /*0ac8*/ 	.word	0x00023520


	//   ....[2]....
        /*0acc*/ 	.word	0x000235b0


	//   ....[3]....
        /*0ad0*/ 	.word	0x00023620


	//   ....[4]....
        /*0ad4*/ 	.word	0x00023690


	//   ....[5]....
        /*0ad8*/ 	.word	0x00023700


	//   ....[6]....
        /*0adc*/ 	.word	0x00023780


	//   ....[7]....
        /*0ae0*/ 	.word	0x000237f0


	//   ....[8]....
        /*0ae4*/ 	.word	0x00023890


	//   ....[9]....
        /*0ae8*/ 	.word	0x00023920


	//   ....[10]....
        /*0aec*/ 	.word	0x00023a40


	//----- nvinfo : EIATTR_REG_RECONFIG
	.align		4
.L_392:
        /*0af0*/ 	.byte	0x01, 0x54
	.zero		2


	//----- nvinfo : EIATTR_SYSCALL_OFFSETS
	.align		4
        /*0af4*/ 	.byte	0x04, 0x46
        /*0af6*/ 	.short	(.L_394 - .L_393)


	//   ....[0]....
.L_393:
        /*0af8*/ 	.word	0x00001af0


	//   ....[1]....
        /*0afc*/ 	.word	0x00001c40


	//   ....[2]....
        /*0b00*/ 	.word	0x0000b2d0


	//   ....[3]....
        /*0b04*/ 	.word	0x0000b650


	//   ....[4]....
        /*0b08*/ 	.word	0x0001b090


	//   ....[5]....
        /*0b0c*/ 	.word	0x0001b1e0


	//   ....[6]....
        /*0b10*/ 	.word	0x0001b2d0


	//   ....[7]....
        /*0b14*/ 	.word	0x0001c2e0


	//----- nvinfo : EIATTR_MBARRIER_INSTR_OFFSETS
	.align		4
.L_394:
        /*0b18*/ 	.byte	0x04, 0x39
        /*0b1a*/ 	.short	(.L_396 - .L_395)


	//   ....[0]....
.L_395:
        /*0b1c*/ 	.word	0x00000270
        /*0b20*/ 	.word	0x000000ff
        /*0b24*/ 	.word	0x0002a800
        /*0b28*/ 	.short	0x0100
        /*0b2a*/ 	.byte	0x08
	.zero		1


	//   ....[1]....
        /*0b2c*/ 	.word	0x00000280
        /*0b30*/ 	.word	0x000000ff
        /*0b34*/ 	.word	0x0002a820
        /*0b38*/ 	.short	0x0100
        /*0b3a*/ 	.byte	0x08
	.zero		1


	//   ....[2]....
        /*0b3c*/ 	.word	0x00000370
        /*0b40*/ 	.word	0x000000ff
        /*0b44*/ 	.word	0x0002a830
        /*0b48*/ 	.short	0x0100
        /*0b4a*/ 	.byte	0x08
	.zero		1


	//   ....[3]....
        /*0b4c*/ 	.word	0x00000380
        /*0b50*/ 	.word	0x000000ff
        /*0b54*/ 	.word	0x0002a840
        /*0b58*/ 	.short	0x0100
        /*0b5a*/ 	.byte	0x08
	.zero		1


	//   ....[4]....
        /*0b5c*/ 	.word	0x00000390
        /*0b60*/ 	.word	0x000000ff
        /*0b64*/ 	.word	0x0002a838
        /*0b68*/ 	.short	0x0100
        /*0b6a*/ 	.byte	0x08
	.zero		1


	//   ....[5]....
        /*0b6c*/ 	.word	0x000003a0
        /*0b70*/ 	.word	0x000000ff
        /*0b74*/ 	.word	0x0002a848
        /*0b78*/ 	.short	0x0100
        /*0b7a*/ 	.byte	0x08
	.zero		1


	//   ....[6]....
        /*0b7c*/ 	.word	0x000004d0
        /*0b80*/ 	.word	0x000000ff
        /*0b84*/ 	.word	0x0002a850
        /*0b88*/ 	.short	0x0100
        /*0b8a*/ 	.byte	0x08
	.zero		1


	//   ....[7]....
        /*0b8c*/ 	.word	0x000004e0
        /*0b90*/ 	.word	0x000000ff
        /*0b94*/ 	.word	0x0002a860
        /*0b98*/ 	.short	0x0100
        /*0b9a*/ 	.byte	0x08
	.zero		1


	//   ....[8]....
        /*0b9c*/ 	.word	0x000004f0
        /*0ba0*/ 	.word	0x000000ff
        /*0ba4*/ 	.word	0x0002a858
        /*0ba8*/ 	.short	0x0100
        /*0baa*/ 	.byte	0x08
	.zero		1


	//   ....[9]....
        /*0bac*/ 	.word	0x00000500
        /*0bb0*/ 	.word	0x000000ff
        /*0bb4*/ 	.word	0x0002a868
        /*0bb8*/ 	.short	0x0100
        /*0bba*/ 	.byte	0x08
	.zero		1


	//   ....[10]....
        /*0bbc*/ 	.word	0x000005f0
        /*0bc0*/ 	.word	0x000000ff
        /*0bc4*/ 	.word	0x0002a870
        /*0bc8*/ 	.short	0x0100
        /*0bca*/ 	.byte	0x06
	.zero		1


	//   ....[11]....
        /*0bcc*/ 	.word	0x00000600
        /*0bd0*/ 	.word	0x000000ff
        /*0bd4*/ 	.word	0x0002a880
        /*0bd8*/ 	.short	0x0100
        /*0bda*/ 	.byte	0x06
	.zero		1


	//   ....[12]....
        /*0bdc*/ 	.word	0x00000610
        /*0be0*/ 	.word	0x000000ff
        /*0be4*/ 	.word	0x0002a878
        /*0be8*/ 	.short	0x0100
        /*0bea*/ 	.byte	0x06
	.zero		1


	//   ....[13]....
        /*0bec*/ 	.word	0x00000620
        /*0bf0*/ 	.word	0x000000ff
        /*0bf4*/ 	.word	0x0002a888
        /*0bf8*/ 	.short	0x0100
        /*0bfa*/ 	.byte	0x06
	.zero		1


	//   ....[14]....
        /*0bfc*/ 	.word	0x00000750
        /*0c00*/ 	.word	0x000000ff
        /*0c04*/ 	.word	0x0002a890
        /*0c08*/ 	.short	0x0100
        /*0c0a*/ 	.byte	0x08
	.zero		1


	//   ....[15]....
        /*0c0c*/ 	.word	0x00000760
        /*0c10*/ 	.word	0x000000ff
        /*0c14*/ 	.word	0x0002a8a0
        /*0c18*/ 	.short	0x0100
        /*0c1a*/ 	.byte	0x08
	.zero		1


	//   ....[16]....
        /*0c1c*/ 	.word	0x00000770
        /*0c20*/ 	.word	0x000000ff
        /*0c24*/ 	.word	0x0002a898
        /*0c28*/ 	.short	0x0100
        /*0c2a*/ 	.byte	0x08
	.zero		1


	//   ....[17]....
        /*0c2c*/ 	.word	0x00000780
        /*0c30*/ 	.word	0x000000ff
        /*0c34*/ 	.word	0x0002a8a8
        /*0c38*/ 	.short	0x0100
        /*0c3a*/ 	.byte	0x08
	.zero		1


	//   ....[18]....
        /*0c3c*/ 	.word	0x000008b0
        /*0c40*/ 	.word	0x000000ff
        /*0c44*/ 	.word	0x0002a8b0
        /*0c48*/ 	.short	0x0100
        /*0c4a*/ 	.byte	0x08
	.zero		1


	//   ....[19]....
        /*0c4c*/ 	.word	0x000008c0
        /*0c50*/ 	.word	0x000000ff
        /*0c54*/ 	.word	0x0002a8c0
        /*0c58*/ 	.short	0x0100
        /*0c5a*/ 	.byte	0x08
	.zero		1


	//   ....[20]....
        /*0c5c*/ 	.word	0x000008d0
        /*0c60*/ 	.word	0x000000ff
        /*0c64*/ 	.word	0x0002a8b8
        /*0c68*/ 	.short	0x0100
        /*0c6a*/ 	.byte	0x08
	.zero		1


	//   ....[21]....
        /*0c6c*/ 	.word	0x000008e0
        /*0c70*/ 	.word	0x000000ff
        /*0c74*/ 	.word	0x0002a8c8
        /*0c78*/ 	.short	0x0100
        /*0c7a*/ 	.byte	0x08
	.zero		1


	//   ....[22]....
        /*0c7c*/ 	.word	0x00003720
        /*0c80*/ 	.word	0x00000058
        /*0c84*/ 	.word	0x0002a890
        /*0c88*/ 	.short	0x010a
        /*0c8a*/ 	.byte	0x3f
	.zero		1


	//   ....[23]....
        /*0c8c*/ 	.word	0x00006f40
        /*0c90*/ 	.word	0x00000058
        /*0c94*/ 	.word	0x0002a890
        /*0c98*/ 	.short	0x010a
        /*0c9a*/ 	.byte	0x3f
	.zero		1


	//   ....[24]....
        /*0c9c*/ 	.word	0x0000a030
        /*0ca0*/ 	.word	0x00000058
        /*0ca4*/ 	.word	0x0002a890
        /*0ca8*/ 	.short	0x010a
        /*0caa*/ 	.byte	0x3f
	.zero		1


	//   ....[25]....
        /*0cac*/ 	.word	0x0000a7f0
        /*0cb0*/ 	.word	0x0000000b
        /*0cb4*/ 	.word	0x00000000
        /*0cb8*/ 	.short	0x0101
        /*0cba*/ 	.byte	0x3f
	.zero		1


	//   ....[26]....
        /*0cbc*/ 	.word	0x0000a830
        /*0cc0*/ 	.word	0x00000058
        /*0cc4*/ 	.word	0x0002a8b0
        /*0cc8*/ 	.short	0x010a
        /*0cca*/ 	.byte	0x3f
	.zero		1


	//   ....[27]....
        /*0ccc*/ 	.word	0x0000ade0
        /*0cd0*/ 	.word	0x00000058
        /*0cd4*/ 	.word	0x00000000
        /*0cd8*/ 	.short	0x0101
        /*0cda*/ 	.byte	0x3f
	.zero		1


	//   ....[28]....
        /*0cdc*/ 	.word	0x0000b350
        /*0ce0*/ 	.word	0x00000002
        /*0ce4*/ 	.word	0x0002a800
        /*0ce8*/ 	.short	0x010a
        /*0cea*/ 	.byte	0x3f
	.zero		1


	//   ....[29]....
        /*0cec*/ 	.word	0x0000b3a0
        /*0cf0*/ 	.word	0x00000002
        /*0cf4*/ 	.word	0x0002a800
        /*0cf8*/ 	.short	0x010a
        /*0cfa*/ 	.byte	0x3f
	.zero		1


	//   ....[30]....
        /*0cfc*/ 	.word	0x0000bd50
        /*0d00*/ 	.word	0x00000002
        /*0d04*/ 	.word	0x0002a800
        /*0d08*/ 	.short	0x010a
        /*0d0a*/ 	.byte	0x3f
	.zero		1


	//   ....[31]....
        /*0d0c*/ 	.word	0x0000e630
        /*0d10*/ 	.word	0x00000002
        /*0d14*/ 	.word	0x0002a800
        /*0d18*/ 	.short	0x010a
        /*0d1a*/ 	.byte	0x3f
	.zero		1


	//   ....[32]....
        /*0d1c*/ 	.word	0x00010db0
        /*0d20*/ 	.word	0x00000000
        /*0d24*/ 	.word	0x0002a830
        /*0d28*/ 	.short	0x010a
        /*0d2a*/ 	.byte	0x3f
	.zero		1


	//   ....[33]....
        /*0d2c*/ 	.word	0x00010e00
        /*0d30*/ 	.word	0x00000000
        /*0d34*/ 	.word	0x0002a830
        /*0d38*/ 	.short	0x010a
        /*0d3a*/ 	.byte	0x3f
	.zero		1


	//   ....[34]....
        /*0d3c*/ 	.word	0x00011c90
        /*0d40*/ 	.word	0x00000000
        /*0d44*/ 	.word	0x00000000
        /*0d48*/ 	.short	0x0101
        /*0d4a*/ 	.byte	0x3f
	.zero		1


	//   ....[35]....
        /*0d4c*/ 	.word	0x00013780
        /*0d50*/ 	.word	0x0000000f
        /*0d54*/ 	.word	0x0002a830
        /*0d58*/ 	.short	0x010a
        /*0d5a*/ 	.byte	0x3f
	.zero		1


	//   ....[36]....
        /*0d5c*/ 	.word	0x000137f0
        /*0d60*/ 	.word	0x0000000f
        /*0d64*/ 	.word	0x0002a830
        /*0d68*/ 	.short	0x010a
        /*0d6a*/ 	.byte	0x3f
	.zero		1


	//   ....[37]....
        /*0d6c*/ 	.word	0x00014360
        /*0d70*/ 	.word	0x0000000a
        /*0d74*/ 	.word	0x0002a850
        /*0d78*/ 	.short	0x010a
        /*0d7a*/ 	.byte	0x3f
	.zero		1


	//   ....[38]....
        /*0d7c*/ 	.word	0x00014400
        /*0d80*/ 	.word	0x0000000a
        /*0d84*/ 	.word	0x0002a850
        /*0d88*/ 	.short	0x010a
        /*0d8a*/ 	.byte	0x3f
	.zero		1


	//   ....[39]....
        /*0d8c*/ 	.word	0x00015830
        /*0d90*/ 	.word	0x00000004
        /*0d94*/ 	.word	0x00000000
        /*0d98*/ 	.short	0x0101
        /*0d9a*/ 	.byte	0x3f
	.zero		1


	//   ....[40]....
        /*0d9c*/ 	.word	0x00015af0
        /*0da0*/ 	.word	0x0000000a
        /*0da4*/ 	.word	0x00000000
        /*0da8*/ 	.short	0x0101
        /*0daa*/ 	.byte	0x3f
	.zero		1


	//   ....[41]....
        /*0dac*/ 	.word	0x000160d0
        /*0db0*/ 	.word	0x0000000e
        /*0db4*/ 	.word	0x0002a850
        /*0db8*/ 	.short	0x010a
        /*0dba*/ 	.byte	0x3f
	.zero		1


	//   ....[42]....
        /*0dbc*/ 	.word	0x00016170
        /*0dc0*/ 	.word	0x0000000e
        /*0dc4*/ 	.word	0x0002a850
        /*0dc8*/ 	.short	0x010a
        /*0dca*/ 	.byte	0x3f
	.zero		1


	//   ....[43]....
        /*0dcc*/ 	.word	0x00016670
        /*0dd0*/ 	.word	0x00000002
        /*0dd4*/ 	.word	0x00000000
        /*0dd8*/ 	.short	0x0101
        /*0dda*/ 	.byte	0x3f
	.zero		1


	//   ....[44]....
        /*0ddc*/ 	.word	0x00017b50
        /*0de0*/ 	.word	0x00000000
        /*0de4*/ 	.word	0x00000000
        /*0de8*/ 	.short	0x0101
        /*0dea*/ 	.byte	0x3f
	.zero		1


	//   ....[45]....
        /*0dec*/ 	.word	0x00019d00
        /*0df0*/ 	.word	0x00000016
        /*0df4*/ 	.word	0x0002a820
        /*0df8*/ 	.short	0x010a
        /*0dfa*/ 	.byte	0x3f
	.zero		1


	//   ....[46]....
        /*0dfc*/ 	.word	0x00019d90
        /*0e00*/ 	.word	0x00000009
        /*0e04*/ 	.word	0x0002a8a0
        /*0e08*/ 	.short	0x010a
        /*0e0a*/ 	.byte	0x3f
	.zero		1


	//   ....[47]....
        /*0e0c*/ 	.word	0x0001a1d0
        /*0e10*/ 	.word	0x00000009
        /*0e14*/ 	.word	0x0002a8c0
        /*0e18*/ 	.short	0x010a
        /*0e1a*/ 	.byte	0x3f
	.zero		1


	//   ....[48]....
        /*0e1c*/ 	.word	0x0001a600
        /*0e20*/ 	.word	0x00000006
        /*0e24*/ 	.word	0x0002a8a0
        /*0e28*/ 	.short	0x010a
        /*0e2a*/ 	.byte	0x3f
	.zero		1


	//   ....[49]....
        /*0e2c*/ 	.word	0x0001aa30
        /*0e30*/ 	.word	0x00000006
        /*0e34*/ 	.word	0x0002a8c0
        /*0e38*/ 	.short	0x010a
        /*0e3a*/ 	.byte	0x3f
	.zero		1


	//   ....[50]....
        /*0e3c*/ 	.word	0x0001b910
        /*0e40*/ 	.word	0x00000007
        /*0e44*/ 	.word	0x0002a840
        /*0e48*/ 	.short	0x010a
        /*0e4a*/ 	.byte	0x3f
	.zero		1


	//   ....[51]....
        /*0e4c*/ 	.word	0x0001bff0
        /*0e50*/ 	.word	0x00000007
        /*0e54*/ 	.word	0x0002a830
        /*0e58*/ 	.short	0x0107
        /*0e5a*/ 	.byte	0x3f
	.zero		1


	//   ....[52]....
        /*0e5c*/ 	.word	0x0001c0b0
        /*0e60*/ 	.word	0x00000007
        /*0e64*/ 	.word	0x0002a830
        /*0e68*/ 	.short	0x0101
        /*0e6a*/ 	.byte	0x3f
	.zero		1


	//   ....[53]....
        /*0e6c*/ 	.word	0x0001ccb0
        /*0e70*/ 	.word	0x00000016
        /*0e74*/ 	.word	0x0002a800
        /*0e78*/ 	.short	0x0107
        /*0e7a*/ 	.byte	0x3f
	.zero		1


	//   ....[54]....
        /*0e7c*/ 	.word	0x0001cdb0
        /*0e80*/ 	.word	0x00000016
        /*0e84*/ 	.word	0x0002a800
        /*0e88*/ 	.short	0x0101
        /*0e8a*/ 	.byte	0x3f
	.zero		1


	//   ....[55]....
        /*0e8c*/ 	.word	0x0001cdd0
        /*0e90*/ 	.word	0x00000016
        /*0e94*/ 	.word	0x0002a820
        /*0e98*/ 	.short	0x010a
        /*0e9a*/ 	.byte	0x3f
	.zero		1


	//   ....[56]....
        /*0e9c*/ 	.word	0x0001d150
        /*0ea0*/ 	.word	0x00000005
        /*0ea4*/ 	.word	0x0002a840
        /*0ea8*/ 	.short	0x010a
        /*0eaa*/ 	.byte	0x3f
	.zero		1


	//   ....[57]....
        /*0eac*/ 	.word	0x0001d650
        /*0eb0*/ 	.word	0x00000005
        /*0eb4*/ 	.word	0x0002a830
        /*0eb8*/ 	.short	0x0107
        /*0eba*/ 	.byte	0x3f
	.zero		1


	//   ....[58]....
        /*0ebc*/ 	.word	0x0001d700
        /*0ec0*/ 	.word	0x00000005
        /*0ec4*/ 	.word	0x0002a830
        /*0ec8*/ 	.short	0x0101
        /*0eca*/ 	.byte	0x3f
	.zero		1


	//   ....[59]....
        /*0ecc*/ 	.word	0x0001d760
        /*0ed0*/ 	.word	0x00000005
        /*0ed4*/ 	.word	0x0002a860
        /*0ed8*/ 	.short	0x010a
        /*0eda*/ 	.byte	0x3f
	.zero		1


	//   ....[60]....
        /*0edc*/ 	.word	0x0001dbd0
        /*0ee0*/ 	.word	0x00000005
        /*0ee4*/ 	.word	0x0002a850
        /*0ee8*/ 	.short	0x0107
        /*0eea*/ 	.byte	0x3f
	.zero		1


	//   ....[61]....
        /*0eec*/ 	.word	0x0001dd10
        /*0ef0*/ 	.word	0x00000005
        /*0ef4*/ 	.word	0x0002a850
        /*0ef8*/ 	.short	0x0101
        /*0efa*/ 	.byte	0x3f
	.zero		1


	//   ....[62]....
        /*0efc*/ 	.word	0x0001df90
        /*0f00*/ 	.word	0x00000000
        /*0f04*/ 	.word	0x0002a860
        /*0f08*/ 	.short	0x010a
        /*0f0a*/ 	.byte	0x3f
	.zero		1


	//   ....[63]....
        /*0f0c*/ 	.word	0x0001e400
        /*0f10*/ 	.word	0x00000000
        /*0f14*/ 	.word	0x0002a850
        /*0f18*/ 	.short	0x0107
        /*0f1a*/ 	.byte	0x3f
	.zero		1


	//   ....[64]....
        /*0f1c*/ 	.word	0x0001e4c0
        /*0f20*/ 	.word	0x00000000
        /*0f24*/ 	.word	0x0002a850
        /*0f28*/ 	.short	0x0101
        /*0f2a*/ 	.byte	0x3f
	.zero		1


	//   ....[65]....
        /*0f2c*/ 	.word	0x0001efb0
        /*0f30*/ 	.word	0x00000005
        /*0f34*/ 	.word	0x0002a820
        /*0f38*/ 	.short	0x010a
        /*0f3a*/ 	.byte	0x3f
	.zero		1


	//   ....[66]....
        /*0f3c*/ 	.word	0x0001f140
        /*0f40*/ 	.word	0x00000003
        /*0f44*/ 	.word	0x0002a840
        /*0f48*/ 	.short	0x010a
        /*0f4a*/ 	.byte	0x3f
	.zero		1


	//   ....[67]....
        /*0f4c*/ 	.word	0x0001f1e0
        /*0f50*/ 	.word	0x00000005
        /*0f54*/ 	.word	0x0002a840
        /*0f58*/ 	.short	0x010a
        /*0f5a*/ 	.byte	0x3f
	.zero		1


	//   ....[68]....
        /*0f5c*/ 	.word	0x0001f220
        /*0f60*/ 	.word	0x00000003
        /*0f64*/ 	.word	0x0002a860
        /*0f68*/ 	.short	0x010a
        /*0f6a*/ 	.byte	0x3f
	.zero		1


	//   ....[69]....
        /*0f6c*/ 	.word	0x0001f260
        /*0f70*/ 	.word	0x00000005
        /*0f74*/ 	.word	0x0002a860
        /*0f78*/ 	.short	0x010a
        /*0f7a*/ 	.byte	0x3f
	.zero		1


	//   ....[70]....
        /*0f7c*/ 	.word	0x0001f2c0
        /*0f80*/ 	.word	0x00000058
        /*0f84*/ 	.word	0x0002a890
        /*0f88*/ 	.short	0x010a
        /*0f8a*/ 	.byte	0x3f
	.zero		1


	//   ....[71]....
        /*0f8c*/ 	.word	0x0001f570
        /*0f90*/ 	.word	0x00000058
        /*0f94*/ 	.word	0x0002a890
        /*0f98*/ 	.short	0x010a
        /*0f9a*/ 	.byte	0x3f
	.zero		1


	//   ....[72]....
        /*0f9c*/ 	.word	0x0001f820
        /*0fa0*/ 	.word	0x00000058
        /*0fa4*/ 	.word	0x0002a890
        /*0fa8*/ 	.short	0x010a
        /*0faa*/ 	.byte	0x3f
	.zero		1


	//   ....[73]....
        /*0fac*/ 	.word	0x0001fad0
        /*0fb0*/ 	.word	0x00000058
        /*0fb4*/ 	.word	0x0002a8b0
        /*0fb8*/ 	.short	0x010a
        /*0fba*/ 	.byte	0x3f
	.zero		1


	//   ....[74]....
        /*0fbc*/ 	.word	0x0001fce0
        /*0fc0*/ 	.word	0x00000002
        /*0fc4*/ 	.word	0x0002a800
        /*0fc8*/ 	.short	0x010a
        /*0fca*/ 	.byte	0x3f
	.zero		1


	//   ....[75]....
        /*0fcc*/ 	.word	0x0001ff00
        /*0fd0*/ 	.word	0x00000002
        /*0fd4*/ 	.word	0x0002a800
        /*0fd8*/ 	.short	0x010a
        /*0fda*/ 	.byte	0x3f
	.zero		1


	//   ....[76]....
        /*0fdc*/ 	.word	0x0001ff50
        /*0fe0*/ 	.word	0x00000000
        /*0fe4*/ 	.word	0x0002a830
        /*0fe8*/ 	.short	0x010a
        /*0fea*/ 	.byte	0x3f
	.zero		1


	//   ....[77]....
        /*0fec*/ 	.word	0x0001ffa0
        /*0ff0*/ 	.word	0x0000000f
        /*0ff4*/ 	.word	0x0002a830
        /*0ff8*/ 	.short	0x010a
        /*0ffa*/ 	.byte	0x3f
	.zero		1


	//   ....[78]....
        /*0ffc*/ 	.word	0x0001fff0
        /*1000*/ 	.word	0x0000000a
        /*1004*/ 	.word	0x0002a850
        /*1008*/ 	.short	0x010a
        /*100a*/ 	.byte	0x3f
	.zero		1


	//   ....[79]....
        /*100c*/ 	.word	0x00020040
        /*1010*/ 	.word	0x0000000e
        /*1014*/ 	.word	0x0002a850
        /*1018*/ 	.short	0x010a
        /*101a*/ 	.byte	0x3f
	.zero		1


	//   ....[80]....
        /*101c*/ 	.word	0x000201e0
        /*1020*/ 	.word	0x00000016
        /*1024*/ 	.word	0x0002a820
        /*1028*/ 	.short	0x010a
        /*102a*/ 	.byte	0x3f
	.zero		1


	//   ....[81]....
        /*102c*/ 	.word	0x00020230
        /*1030*/ 	.word	0x00000009
        /*1034*/ 	.word	0x0002a8a0
        /*1038*/ 	.short	0x010a
        /*103a*/ 	.byte	0x3f
	.zero		1


	//   ....[82]....
        /*103c*/ 	.word	0x00020280
        /*1040*/ 	.word	0x00000009
        /*1044*/ 	.word	0x0002a8c0
        /*1048*/ 	.short	0x010a
        /*104a*/ 	.byte	0x3f
	.zero		1


	//   ....[83]....
        /*104c*/ 	.word	0x000202d0
        /*1050*/ 	.word	0x00000006
        /*1054*/ 	.word	0x0002a8a0
        /*1058*/ 	.short	0x010a
        /*105a*/ 	.byte	0x3f
	.zero		1


	//   ....[84]....
        /*105c*/ 	.word	0x00020320
        /*1060*/ 	.word	0x00000006
        /*1064*/ 	.word	0x0002a8c0
        /*1068*/ 	.short	0x010a
        /*106a*/ 	.byte	0x3f
	.zero		1


	//   ....[85]....
        /*106c*/ 	.word	0x00020440
        /*1070*/ 	.word	0x00000007
        /*1074*/ 	.word	0x0002a840
        /*1078*/ 	.short	0x010a
        /*107a*/ 	.byte	0x3f
	.zero		1


	//   ....[86]....
        /*107c*/ 	.word	0x00021810
        /*1080*/ 	.word	0x00000016
        /*1084*/ 	.word	0x0002a820
        /*1088*/ 	.short	0x010a
        /*108a*/ 	.byte	0x3f
	.zero		1


	//   ....[87]....
        /*108c*/ 	.word	0x00021860
        /*1090*/ 	.word	0x00000005
        /*1094*/ 	.word	0x0002a840
        /*1098*/ 	.short	0x010a
        /*109a*/ 	.byte	0x3f
	.zero		1


	//   ....[88]....
        /*109c*/ 	.word	0x00022020
        /*10a0*/ 	.word	0x00000005
        /*10a4*/ 	.word	0x0002a860
        /*10a8*/ 	.short	0x010a
        /*10aa*/ 	.byte	0x3f
	.zero		1


	//   ....[89]....
        /*10ac*/ 	.word	0x00022830
        /*10b0*/ 	.word	0x00000000
        /*10b4*/ 	.word	0x0002a860
        /*10b8*/ 	.short	0x010a
        /*10ba*/ 	.byte	0x3f
	.zero		1


	//   ....[90]....
        /*10bc*/ 	.word	0x00023960
        /*10c0*/ 	.word	0x00000005
        /*10c4*/ 	.word	0x0002a820
        /*10c8*/ 	.short	0x010a
        /*10ca*/ 	.byte	0x3f
	.zero		1


	//   ....[91]....
        /*10cc*/ 	.word	0x00023b00
        /*10d0*/ 	.word	0x00000003
        /*10d4*/ 	.word	0x0002a840
        /*10d8*/ 	.short	0x010a
        /*10da*/ 	.byte	0x3f
	.zero		1


	//   ....[92]....
        /*10dc*/ 	.word	0x00023b50
        /*10e0*/ 	.word	0x00000005
        /*10e4*/ 	.word	0x0002a840
        /*10e8*/ 	.short	0x010a
        /*10ea*/ 	.byte	0x3f
	.zero		1


	//   ....[93]....
        /*10ec*/ 	.word	0x00023ba0
        /*10f0*/ 	.word	0x00000003
        /*10f4*/ 	.word	0x0002a860
        /*10f8*/ 	.short	0x010a
        /*10fa*/ 	.byte	0x3f
	.zero		1


	//----- nvinfo : EIATTR_NUM_MBARRIERS
	.align		4
.L_396:
        /*10fc*/ 	.byte	0x03, 0x38
        /*10fe*/ 	.short	0x0016


	//----- nvinfo : EIATTR_EXIT_INSTR_OFFSETS
	.align		4
        /*1100*/ 	.byte	0x04, 0x1c
        /*1102*/ 	.short	(.L_398 - .L_397)


	//   ....[0]....
.L_397:
        /*1104*/ 	.word	0x0001f2b0


	//----- nvinfo : EIATTR_MAX_THREADS
	.align		4
.L_398:
        /*1108*/ 	.byte	0x04, 0x05
        /*110a*/ 	.short	(.L_400 - .L_399)
.L_399:
        /*110c*/ 	.word	0x00000180
        /*1110*/ 	.word	0x00000001
        /*1114*/ 	.word	0x00000001


	//----- nvinfo : EIATTR_CRS_STACK_SIZE
	.align		4
.L_400:
        /*1118*/ 	.byte	0x04, 0x1e
        /*111a*/ 	.short	(.L_402 - .L_401)
.L_401:
        /*111c*/ 	.word	0x00000000


	//----- nvinfo : EIATTR_CBANK_PARAM_SIZE
	.align		4
.L_402:
        /*1120*/ 	.byte	0x03, 0x19
        /*1122*/ 	.short	0x0af0


	//----- nvinfo : EIATTR_PARAM_CBANK
	.align		4
        /*1124*/ 	.byte	0x04, 0x0a
        /*1126*/ 	.short	(.L_404 - .L_403)
	.align		4
.L_403:
        /*1128*/ 	.word	index@(.nv.constant0._ZN7cutlass13device_kernelIN5flash11enable_sm90INS1_16FlashAttnFwdSm90INS1_25CollectiveMainloopFwdSm90ILi2EN4cute5tupleIJNS5_1CILi1EEES8_S8_EEENS6_IJNS7_ILi128EEENS7_ILi96EEENS7_ILi192EEEEEELi128ENS_10bfloat16_tEfNS_4arch4Sm90ELb0ELb0ELb1ELb1ELb1ELb1ELb0ELb1ELb1ELb1ELb0ELb0EEENS1_21CollectiveEpilogueFwdINS6_IJSA_SA_SB_EEES9_SE_SG_Li256ELb1ELb1ELb0ELb0EEENS1_36VarlenDynamicPersistentTileSchedulerILi128ELi96ELi256ELi128ELb0ELb1ELb1ELb0ELb1ELb1EEEEEEEEEvNT_6ParamsE)
        /*112c*/ 	.short	0x0210
        /*112e*/ 	.short	0x0af0


	//----- nvinfo : EIATTR_SW_WAR
	.align		4
.L_404:
        /*1130*/ 	.byte	0x04, 0x36
        /*1132*/ 	.short	(.L_406 - .L_405)
.L_405:
        /*1134*/ 	.word	0x00000008
.L_406:


//--------------------- .nv.info._ZN7cutlass13device_kernelIN5flash11enable_sm90INS1_16FlashAttnFwdSm90INS1_25CollectiveMainloopFwdSm90ILi2EN4cute5tupleIJNS5_1CILi1EEES8_S8_EEENS6_IJNS7_ILi128EEENS7_ILi96EEENS7_ILi192EEEEEELi128ENS_10bfloat16_tEfNS_4arch4Sm90ELb0ELb1ELb1ELb0ELb1ELb0ELb0ELb1ELb1ELb1ELb0ELb0EEENS1_21CollectiveEpilogueFwdINS6_IJSA_SA_SB_EEES9_SE_SG_Li256ELb0ELb1ELb0ELb0EEENS1_30DynamicPersistentTileSchedulerILi256ELi128ELb0ELb1ELb1EEEEEEEEEvNT_6ParamsE --------------------------
	.section	.nv.info._ZN7cutlass13device_kernelIN5flash11enable_sm90INS1_16FlashAttnFwdSm90INS1_25CollectiveMainloopFwdSm90ILi2EN4cute5tupleIJNS5_1CILi1EEES8_S8_EEENS6_IJNS7_ILi128EEENS7_ILi96EEENS7_ILi192EEEEEELi128ENS_10bfloat16_tEfNS_4arch4Sm90ELb0ELb1ELb1ELb0ELb1ELb0ELb0ELb1ELb1ELb1ELb0ELb0EEENS1_21CollectiveEpilogueFwdINS6_IJSA_SA_SB_EEES9_SE_SG_Li256ELb0ELb1ELb0ELb0EEENS1_30DynamicPersistentTileSchedulerILi256ELi128ELb0ELb1ELb1EEEEEEEEEvNT_6ParamsE,"",@"SHT_CUDA_INFO"
	.sectionflags	@""
	.align	4


	//----- nvinfo : EIATTR_CUDA_API_VERSION
	.align		4
        /*0000*/ 	.byte	0x04, 0x37
        /*0002*/ 	.short	(.L_408 - .L_407)
.L_407:
        /*0004*/ 	.word	0x00000082


	//----- nvinfo : EIATTR_KPARAM_INFO
	.align		4
.L_408:
        /*0008*/ 	.byte	0x04, 0x17
        /*000a*/ 	.short	(.L_410 - .L_409)
.L_409:
        /*000c*/ 	.word	0x00000000
        /*0010*/ 	.short	0x0000
        /*0012*/ 	.short	0x0070
        /*0014*/ 	.byte	0x00, 0xf0, 0x01, 0x2a


	//----- nvinfo : EIATTR_SPARSE_MMA_MASK
	.align		4
.L_410:
        /*0018*/ 	.byte	0x03, 0x50
        /*001a*/ 	.short	0x0000


	//----- nvinfo : EIATTR_MAXREG_COUNT
	.align		4
        /*001c*/ 	.byte	0x03, 0x1b
        /*001e*/ 	.short	0x00a8


	//----- nvinfo : EIATTR_NUM_BARRIERS
	.align		4
        /*0020*/ 	.byte	0x02, 0x4c
        /*0022*/ 	.byte	0x09
	.zero		1


	//----- nvinfo : EIATTR_EXTERNS
	.align		4
        /*0024*/ 	.byte	0x04, 0x0f
        /*0026*/ 	.short	(.L_412 - .L_411)


	//   ....[0]....
	.align		4
.L_411:
        /*0028*/ 	.word	index@(__assertfail)


	//----- nvinfo : EIATTR_ANNOTATIONS
	.align		4
.L_412:
        /*002c*/ 	.byte	0x04, 0x55
        /*002e*/ 	.short	(.L_414 - .L_413)


	//   ....[0]....
.L_413:
        /*0030*/ 	.word	0x00000001
        /*0034*/ 	.byte	0xa0, 0x08, 0x00, 0x00, 0x01, 0x00, 0x00, 0x00, 0x60, 0x09, 0x00, 0x00, 0x01, 0x00, 0x00, 0x00
        /*0044*/ 	.byte	0xa0, 0x01, 0x01, 0x00, 0x01, 0x00, 0x00, 0x00, 0x40, 0x02, 0x01, 0x00, 0x01, 0x00, 0x00, 0x00
        /*0054*/ 	.byte	0xd0, 0x02, 0x01, 0x00, 0x01, 0x00, 0x00, 0x00, 0xa0, 0x29, 0x01, 0x00, 0x01, 0x00, 0x00, 0x00
        /*0064*/ 	.byte	0xc0, 0x29, 0x01, 0x00, 0x01, 0x00, 0x00, 0x00, 0x10, 0x42, 0x01, 0x00, 0x01, 0x00, 0x00, 0x00
        /*0074*/ 	.byte	0xb0, 0x43, 0x01, 0x00


	//----- nvinfo : EIATTR_MERCURY_ISA_VERSION
	.align		4
.L_414:
        /*0078*/ 	.byte	0x03, 0x5f
        /*007a*/ 	.short	0x0101


	//----- nvinfo : EIATTR_INT_WARP_WIDE_INSTR_OFFSETS
	.align		4
        /*007c*/ 	.byte	0x04, 0x31
        /*007e*/ 	.short	(.L_416 - .L_415)


	//   ....[0]....
.L_415:
        /*0080*/ 	.word	0x000000c0


	//   ....[1]....
        /*0084*/ 	.word	0x000000d0


	//   ....[2]....
        /*0088*/ 	.word	0x00000170


	//   ....[3]....
        /*008c*/ 	.word	0x00010ec0


	//   ....[4]....
        /*0090*/ 	.word	0x00010f50


	//   ....[5]....
        /*0094*/ 	.word	0x00013a30


	//   ....[6]....
        /*0098*/ 	.word	0x00013ac0


	//----- nvinfo : EIATTR_COOP_GROUP_MASK_REGIDS
	.align		4
.L_416:
        /*009c*/ 	.byte	0x04, 0x29
        /*009e*/ 	.short	(.L_418 - .L_417)


	//   ....[0]....
.L_417:
        /*00a0*/ 	.word	0xffffffff


	//   ....[1]....
        /*00a4*/ 	.word	0xffffffff


	//   ....[2]....
        /*00a8*/ 	.word	0xffffffff


	//   ....[3]....
        /*00ac*/ 	.word	0xffffffff


	//   ....[4]....
        /*00b0*/ 	.word	0xffffffff


	//   ....[5]....
        /*00b4*/ 	.word	0xffffffff


	//   ....[6]....
        /*00b8*/ 	.word	0xffffffff


	//   ....[7]....
        /*00bc*/ 	.word	0xffffffff


	//   ....[8]....
        /*00c0*/ 	.word	0xffffffff


	//   ....[9]....
        /*00c4*/ 	.word	0xffffffff


	//   ....[10]....
        /*00c8*/ 	.word	0xffffffff


	//   ....[11]....
        /*00cc*/ 	.word	0xffffffff


	//   ....[12]....
        /*00d0*/ 	.word	0xffffffff


	//   ....[13]....
        /*00d4*/ 	.word	0xffffffff


	//   ....[14]....
        /*00d8*/ 	.word	0xffffffff


	//   ....[15]....
        /*00dc*/ 	.word	0xffffffff


	//   ....[16]....
        /*00e0*/ 	.word	0xffffffff


	//   ....[17]....
        /*00e4*/ 	.word	0xffffffff


	//   ....[18]....
        /*00e8*/ 	.word	0xffffffff


	//   ....[19]....
        /*00ec*/ 	.word	0xffffffff


	//   ....[20]....
        /*00f0*/ 	.word	0xffffffff


	//   ....[21]....
        /*00f4*/ 	.word	0xffffffff


	//   ....[22]....
        /*00f8*/ 	.word	0xffffffff


	//   ....[23]....
        /*00fc*/ 	.word	0xffffffff


	//   ....[24]....
        /*0100*/ 	.word	0xffffffff


	//   ....[25]....
        /*0104*/ 	.word	0xffffffff


	//   ....[26]....
        /*0108*/ 	.word	0xffffffff


	//   ....[27]....
        /*010c*/ 	.word	0xffffffff


	//   ....[28]....
        /*0110*/ 	.word	0xffffffff


	//   ....[29]....
        /*0114*/ 	.word	0xffffffff


	//   ....[30]....
        /*0118*/ 	.word	0xffffffff


	//   ....[31]....
        /*011c*/ 	.word	0xffffffff


	//   ....[32]....
        /*0120*/ 	.word	0xffffffff


	//   ....[33]....
        /*0124*/ 	.word	0xffffffff


	//   ....[34]....
        /*0128*/ 	.word	0xffffffff


	//   ....[35]....
        /*012c*/ 	.word	0xffffffff


	//   ....[36]....
        /*0130*/ 	.word	0xffffffff


	//   ....[37]....
        /*0134*/ 	.word	0xffffffff


	//   ....[38]....
        /*0138*/ 	.word	0xffffffff


	//   ....[39]....
        /*013c*/ 	.word	0xffffffff


	//   ....[40]....
        /*0140*/ 	.word	0xffffffff


	//   ....[41]....
        /*0144*/ 	.word	0xffffffff


	//   ....[42]....
        /*0148*/ 	.word	0xffffffff


	//   ....[43]....
        /*014c*/ 	.word	0xffffffff


	//   ....[44]....
        /*0150*/ 	.word	0xffffffff


	//   ....[45]....
        /*0154*/ 	.word	0xffffffff


	//   ....[46]....
        /*0158*/ 	.word	0xffffffff


	//   ....[47]....
        /*015c*/ 	.word	0xffffffff


	//   ....[48]....
        /*0160*/ 	.word	0xffffffff


	//   ....[49]....
        /*0164*/ 	.word	0xffffffff


	//   ....[50]....
        /*0168*/ 	.word	0xffffffff


	//   ....[51]....
        /*016c*/ 	.word	0xffffffff


	//   ....[52]....
        /*0170*/ 	.word	0xffffffff


	//   ....[53]....
        /*0174*/ 	.word	0xffffffff


	//   ....[54]....
        /*0178*/ 	.word	0xffffffff


	//   ....[55]....
        /*017c*/ 	.word	0xffffffff


	//   ....[56]....
        /*0180*/ 	.word	0xffffffff


	//   ....[57]....
        /*0184*/ 	.word	0xffffffff


	//   ....[58]....
        /*0188*/ 	.word	0xffffffff


	//   ....[59]....
        /*018c*/ 	.word	0xffffffff


	//   ....[60]....
        /*0190*/ 	.word	0xffffffff


	//   ....[61]....
        /*0194*/ 	.word	0xffffffff


	//   ....[62]....
        /*0198*/ 	.word	0xffffffff


	//   ....[63]....
        /*019c*/ 	.word	0xffffffff


	//   ....[64]....
        /*01a0*/ 	.word	0xffffffff


	//   ....[65]....
        /*01a4*/ 	.word	0xffffffff


	//   ....[66]....
        /*01a8*/ 	.word	0xffffffff


	//   ....[67]....
        /*01ac*/ 	.word	0xffffffff


	//   ....[68]....
        /*01b0*/ 	.word	0xffffffff


	//   ....[69]....
        /*01b4*/ 	.word	0xffffffff


	//   ....[70]....
        /*01b8*/ 	.word	0xffffffff


	//   ....[71]....
        /*01bc*/ 	.word	0xffffffff


	//   ....[72]....
        /*01c0*/ 	.word	0xffffffff


	//   ....[73]....
        /*01c4*/ 	.word	0xffffffff


	//   ....[74]....
        /*01c8*/ 	.word	0xffffffff


	//   ....[75]....
        /*01cc*/ 	.word	0xffffffff


	//   ....[76]....
        /*01d0*/ 	.word	0xffffffff


	//   ....[77]....
        /*01d4*/ 	.word	0xffffffff


	//   ....[78]....
        /*01d8*/ 	.word	0xffffffff


	//   ....[79]....
        /*01dc*/ 	.word	0xffffffff


	//   ....[80]....
        /*01e0*/ 	.word	0xffffffff


	//   ....[81]....
        /*01e4*/ 	.word	0xffffffff


	//   ....[82]....
        /*01e8*/ 	.word	0xffffffff


	//   ....[83]....
        /*01ec*/ 	.word	0xffffffff


	//   ....[84]....
        /*01f0*/ 	.word	0xffffffff


	//   ....[85]....
        /*01f4*/ 	.word	0xffffffff


	//   ....[86]....
        /*01f8*/ 	.word	0xffffffff


	//   ....[87]....
        /*01fc*/ 	.word	0xffffffff


	//   ....[88]....
        /*0200*/ 	.word	0xffffffff


	//   ....[89]....
        /*0204*/ 	.word	0xffffffff


	//   ....[90]....
        /*0208*/ 	.word	0xffffffff


	//   ....[91]....
        /*020c*/ 	.word	0xffffffff


	//   ....[92]....
        /*0210*/ 	.word	0xffffffff


	//   ....[93]....
        /*0214*/ 	.word	0xffffffff


	//   ....[94]....
        /*0218*/ 	.word	0xffffffff


	//   ....[95]....
        /*021c*/ 	.word	0xffffffff


	//   ....[96]....
        /*0220*/ 	.word	0xffffffff


	//   ....[97]....
        /*0224*/ 	.word	0xffffffff


	//   ....[98]....
        /*0228*/ 	.word	0xffffffff


	//   ....[99]....
        /*022c*/ 	.word	0xffffffff


	//   ....[100]....
        /*0230*/ 	.word	0xffffffff


	//   ....[101]....
        /*0234*/ 	.word	0xffffffff


	//   ....[102]....
        /*0238*/ 	.word	0xffffffff


	//   ....[103]....
        /*023c*/ 	.word	0xffffffff


	//   ....[104]....
        /*0240*/ 	.word	0xffffffff


	//   ....[105]....
        /*0244*/ 	.word	0xffffffff


	//   ....[106]....
        /*0248*/ 	.word	0xffffffff


	//   ....[107]....
        /*024c*/ 	.word	0xffffffff


	//   ....[108]....
        /*0250*/ 	.word	0xffffffff


	//   ....[109]....
        /*0254*/ 	.word	0xffffffff


	//   ....[110]....
        /*0258*/ 	.word	0xffffffff


	//   ....[111]....
        /*025c*/ 	.word	0xffffffff


	//   ....[112]....
        /*0260*/ 	.word	0xffffffff


	//   ....[113]....
        /*0264*/ 	.word	0xffffffff


	//   ....[114]....
        /*0268*/ 	.word	0xffffffff


	//   ....[115]....
        /*026c*/ 	.word	0xffffffff


	//   ....[116]....
        /*0270*/ 	.word	0xffffffff


	//   ....[117]....
        /*0274*/ 	.word	0xffffffff


	//   ....[118]....
        /*0278*/ 	.word	0xffffffff


	//   ....[119]....
        /*027c*/ 	.word	0xffffffff


	//   ....[120]....
        /*0280*/ 	.word	0x0500000f


	//   ....[121]....
        /*0284*/ 	.word	0x0500000f


	//   ....[122]....
        /*0288*/ 	.word	0x0500000f


	//   ....[123]....
        /*028c*/ 	.word	0x0500000f


	//   ....[124]....
        /*0290*/ 	.word	0x0500000f


	//   ....[125]....
        /*0294*/ 	.word	0x0500000f


	//   ....[126]....
        /*0298*/ 	.word	0x0500000f


	//   ....[127]....
        /*029c*/ 	.word	0x0500000f


	//   ....[128]....
        /*02a0*/ 	.word	0x0500000f


	//   ....[129]....
        /*02a4*/ 	.word	0x0500000f


	//   ....[130]....
        /*02a8*/ 	.word	0x0500000f


	//   ....[131]....
        /*02ac*/ 	.word	0x0500000f


	//   ....[132]....
        /*02b0*/ 	.word	0x0500000f


	//   ....[133]....
        /*02b4*/ 	.word	0x0500000f


	//   ....[134]....
        /*02b8*/ 	.word	0x0500000f


	//   ....[135]....
        /*02bc*/ 	.word	0x0500000f


	//   ....[136]....
        /*02c0*/ 	.word	0x0500000f


	//   ....[137]....
        /*02c4*/ 	.word	0x0500000f


	//   ....[138]....
        /*02c8*/ 	.word	0x0500000f


	//   ....[139]....
        /*02cc*/ 	.word	0x0500000f


	//   ....[140]....
        /*02d0*/ 	.word	0x0500000f


	//   ....[141]....
        /*02d4*/ 	.word	0x0500000f


	//   ....[142]....
        /*02d8*/ 	.word	0x0500000f


	//   ....[143]....
        /*02dc*/ 	.word	0x0500000f


	//   ....[144]....
        /*02e0*/ 	.word	0x0500000f


	//   ....[145]....
        /*02e4*/ 	.word	0x0500000f


	//   ....[146]....
        /*02e8*/ 	.word	0x0500000f


	//   ....[147]....
        /*02ec*/ 	.word	0x0500000f


	//   ....[148]....
        /*02f0*/ 	.word	0x0500000f


	//   ....[149]....
        /*02f4*/ 	.word	0x0500000f


	//   ....[150]....
        /*02f8*/ 	.word	0x0500000f


	//   ....[151]....
        /*02fc*/ 	.word	0x0500000f


	//   ....[152]....
        /*0300*/ 	.word	0x0500000f


	//   ....[153]....
        /*0304*/ 	.word	0x0500000f


	//   ....[154]....
        /*0308*/ 	.word	0x0500000f


	//   ....[155]....
        /*030c*/ 	.word	0x0500000f


	//   ....[156]....
        /*0310*/ 	.word	0x0500000f


	//   ....[157]....
        /*0314*/ 	.word	0x0500000f


	//   ....[158]....
        /*0318*/ 	.word	0x0500000f


	//   ....[159]....
        /*031c*/ 	.word	0x0500000f


	//   ....[160]....
        /*0320*/ 	.word	0x0500000f


	//   ....[161]....
        /*0324*/ 	.word	0x0500000f


	//   ....[162]....
        /*0328*/ 	.word	0x0500000f


	//   ....[163]....
        /*032c*/ 	.word	0x0500000f


	//   ....[164]....
        /*0330*/ 	.word	0x0500000f


	//   ....[165]....
        /*0334*/ 	.word	0x0500000f


	//   ....[166]....
        /*0338*/ 	.word	0x0500000f


	//   ....[167]....
        /*033c*/ 	.word	0x0500000f


	//   ....[168]....
        /*0340*/ 	.word	0x0500000f


	//   ....[169]....
        /*0344*/ 	.word	0x0500000f


	//   ....[170]....
        /*0348*/ 	.word	0x0500000f


	//   ....[171]....
        /*034c*/ 	.word	0x0500000f


	//   ....[172]....
        /*0350*/ 	.word	0x0500000f


	//   ....[173]....
        /*0354*/ 	.word	0x0500000f


	//   ....[174]....
        /*0358*/ 	.word	0x0500000f


	//   ....[175]....
        /*035c*/ 	.word	0x0500000f


	//   ....[176]....
        /*0360*/ 	.word	0x0500000f


	//   ....[177]....
        /*0364*/ 	.word	0x0500000f


	//   ....[178]....
        /*0368*/ 	.word	0x0500000f


	//   ....[179]....
        /*036c*/ 	.word	0x0500000f


	//   ....[180]....
        /*0370*/ 	.word	0x0500000f


	//   ....[181]....
        /*0374*/ 	.word	0x0500000f


	//   ....[182]....
        /*0378*/ 	.word	0x0500000f


	//   ....[183]....
        /*037c*/ 	.word	0x0500000f


	//   ....[184]....
        /*0380*/ 	.word	0x0500000f


	//   ....[185]....
        /*0384*/ 	.word	0x0500000f


	//   ....[186]....
        /*0388*/ 	.word	0x0500000f


	//----- nvinfo : EIATTR_COOP_GROUP_INSTR_OFFSETS
	.align		4
.L_418:
        /*038c*/ 	.byte	0x04, 0x28
        /*038e*/ 	.short	(.L_420 - .L_419)


	//   ....[0]....
.L_419:
        /*0390*/ 	.word	0x00000070


	//   ....[1]....
        /*0394*/ 	.word	0x000000b0


	//   ....[2]....
        /*0398*/ 	.word	0x000002d0


	//   ....[3]....
        /*039c*/ 	.word	0x00000430


	//   ....[4]....
        /*03a0*/ 	.word	0x00000550


	//   ....[5]....
        /*03a4*/ 	.word	0x000006b0


	//   ....[6]....
        /*03a8*/ 	.word	0x00001720


	//   ....[7]....
        /*03ac*/ 	.word	0x000023a0


	//   ....[8]....
        /*03b0*/ 	.word	0x000029f0


	//   ....[9]....
        /*03b4*/ 	.word	0x00003740


	//   ....[10]....
        /*03b8*/ 	.word	0x00003860


	//   ....[11]....
        /*03bc*/ 	.word	0x00003dc0


	//   ....[12]....
        /*03c0*/ 	.word	0x00003ec0


	//   ....[13]....
        /*03c4*/ 	.word	0x00005ba0


	//   ....[14]....
        /*03c8*/ 	.word	0x000067e0


	//   ....[15]....
        /*03cc*/ 	.word	0x00006e50


	//   ....[16]....
        /*03d0*/ 	.word	0x00006f70


	//   ....[17]....
        /*03d4*/ 	.word	0x00007510


	//   ....[18]....
        /*03d8*/ 	.word	0x00007570


	//   ....[19]....
        /*03dc*/ 	.word	0x00009760


	//   ....[20]....
        /*03e0*/ 	.word	0x00009790


	//   ....[21]....
        /*03e4*/ 	.word	0x000097b0


	//   ....[22]....
        /*03e8*/ 	.word	0x000097d0


	//   ....[23]....
        /*03ec*/ 	.word	0x0000b410


	//   ....[24]....
        /*03f0*/ 	.word	0x0000bf90


	//   ....[25]....
        /*03f4*/ 	.word	0x0000c710


	//   ....[26]....
        /*03f8*/ 	.word	0x0000c830


	//   ....[27]....
        /*03fc*/ 	.word	0x0000cdc0


	//   ....[28]....
        /*0400*/ 	.word	0x0000ce20


	//   ....[29]....
        /*0404*/ 	.word	0x0000dcd0


	//   ....[30]....
        /*0408*/ 	.word	0x0000dd00


	//   ....[31]....
        /*040c*/ 	.word	0x0000ddc0


	//   ....[32]....
        /*0410*/ 	.word	0x0000ddd0


	//   ....[33]....
        /*0414*/ 	.word	0x0000eed0


	//   ....[34]....
        /*0418*/ 	.word	0x0000ef10


	//   ....[35]....
        /*041c*/ 	.word	0x0000ef40


	//   ....[36]....
        /*0420*/ 	.word	0x0000efa0


	//   ....[37]....
        /*0424*/ 	.word	0x0000f440


	//   ....[38]....
        /*0428*/ 	.word	0x0000f480


	//   ....[39]....
        /*042c*/ 	.word	0x0000f540


	//   ....[40]....
        /*0430*/ 	.word	0x0000f560


	//   ....[41]....
        /*0434*/ 	.word	0x0000f620


	//   ....[42]....
        /*0438*/ 	.word	0x0000f640


	//   ....[43]....
        /*043c*/ 	.word	0x0000f710


	//   ....[44]....
        /*0440*/ 	.word	0x0000f730


	//   ....[45]....
        /*0444*/ 	.word	0x0000fd80


	//   ....[46]....
        /*0448*/ 	.word	0x0000fda0


	//   ....[47]....
        /*044c*/ 	.word	0x0000fe60


	//   ....[48]....
        /*0450*/ 	.word	0x0000fe80


	//   ....[49]....
        /*0454*/ 	.word	0x0000ff40


	//   ....[50]....
        /*0458*/ 	.word	0x0000ff60


	//   ....[51]....
        /*045c*/ 	.word	0x00010030


	//   ....[52]....
        /*0460*/ 	.word	0x00010050


	//   ....[53]....
        /*0464*/ 	.word	0x000101d0


	//   ....[54]....
        /*0468*/ 	.word	0x00011a30


	//   ....[55]....
        /*046c*/ 	.word	0x00011a50


	//   ....[56]....
        /*0470*/ 	.word	0x00011a60


	//   ....[57]....
        /*0474*/ 	.word	0x00011aa0


	//   ....[58]....
        /*0478*/ 	.word	0x00011b30


	//   ....[59]....
        /*047c*/ 	.word	0x00011b50


	//   ....[60]....
        /*0480*/ 	.word	0x00011be0


	//   ....[61]....
        /*0484*/ 	.word	0x00011c00


	//   ....[62]....
        /*0488*/ 	.word	0x00011c90


	//   ....[63]....
        /*048c*/ 	.word	0x00011cb0


	//   ....[64]....
        /*0490*/ 	.word	0x00011d40


	//   ....[65]....
        /*0494*/ 	.word	0x00011d60


	//   ....[66]....
        /*0498*/ 	.word	0x000123a0


	//   ....[67]....
        /*049c*/ 	.word	0x000123c0


	//   ....[68]....
        /*04a0*/ 	.word	0x000123f0


	//   ....[69]....
        /*04a4*/ 	.word	0x00012430


	//   ....[70]....
        /*04a8*/ 	.word	0x000124b0


	//   ....[71]....
        /*04ac*/ 	.word	0x000124e0


	//   ....[72]....
        /*04b0*/ 	.word	0x00012560


	//   ....[73]....
        /*04b4*/ 	.word	0x00012590


	//   ....[74]....
        /*04b8*/ 	.word	0x00012610


	//   ....[75]....
        /*04bc*/ 	.word	0x00012640


	//   ....[76]....
        /*04c0*/ 	.word	0x000126c0


	//   ....[77]....
        /*04c4*/ 	.word	0x000126f0


	//   ....[78]....
        /*04c8*/ 	.word	0x00012770


	//   ....[79]....
        /*04cc*/ 	.word	0x000127a0


	//   ....[80]....
        /*04d0*/ 	.word	0x00012820


	//   ....[81]....
        /*04d4*/ 	.word	0x00012840


	//   ....[82]....
        /*04d8*/ 	.word	0x00012f60


	//   ....[83]....
        /*04dc*/ 	.word	0x00012f90


	//   ....[84]....
        /*04e0*/ 	.word	0x00012fa0


	//   ....[85]....
        /*04e4*/ 	.word	0x00012fc0


	//   ....[86]....
        /*04e8*/ 	.word	0x00013010


	//   ....[87]....
        /*04ec*/ 	.word	0x00013030


	//   ....[88]....
        /*04f0*/ 	.word	0x00013090


	//   ....[89]....
        /*04f4*/ 	.word	0x000130b0


	//   ....[90]....
        /*04f8*/ 	.word	0x00013100


	//   ....[91]....
        /*04fc*/ 	.word	0x00013120


	//   ....[92]....
        /*0500*/ 	.word	0x00013170


	//   ....[93]....
        /*0504*/ 	.word	0x00013190


	//   ....[94]....
        /*0508*/ 	.word	0x00013420


	//   ....[95]....
        /*050c*/ 	.word	0x00013440


	//   ....[96]....
        /*0510*/ 	.word	0x00013460


	//   ....[97]....
        /*0514*/ 	.word	0x000134c0


	//   ....[98]....
        /*0518*/ 	.word	0x000134e0


	//   ....[99]....
        /*051c*/ 	.word	0x00013540


	//   ....[100]....
        /*0520*/ 	.word	0x00013560


	//   ....[101]....
        /*0524*/ 	.word	0x000135c0


	//   ....[102]....
        /*0528*/ 	.word	0x000135e0


	//   ....[103]....
        /*052c*/ 	.word	0x00013640


	//   ....[104]....
        /*0530*/ 	.word	0x00013660


	//   ....[105]....
        /*0534*/ 	.word	0x00013670


	//   ....[106]....
        /*0538*/ 	.word	0x00013c00


	//   ....[107]....
        /*053c*/ 	.word	0x00013c20


	//   ....[108]....
        /*0540*/ 	.word	0x00013c40


	//   ....[109]....
        /*0544*/ 	.word	0x00013c80


	//   ....[110]....
        /*0548*/ 	.word	0x00013cd0


	//   ....[111]....
        /*054c*/ 	.word	0x00013d00


	//   ....[112]....
        /*0550*/ 	.word	0x00013d50


	//   ....[113]....
        /*0554*/ 	.word	0x00013d80


	//   ....[114]....
        /*0558*/ 	.word	0x00013dd0


	//   ....[115]....
        /*055c*/ 	.word	0x00013e00


	//   ....[116]....
        /*0560*/ 	.word	0x00013e50


	//   ....[117]....
        /*0564*/ 	.word	0x00013e80


	//   ....[118]....
        /*0568*/ 	.word	0x00014150


	//   ....[119]....
        /*056c*/ 	.word	0x00014330


	//   ....[120]....
        /*0570*/ 	.word	0x000149a0


	//   ....[121]....
        /*0574*/ 	.word	0x00014a80


	//   ....[122]....
        /*0578*/ 	.word	0x00014b20


	//   ....[123]....
        /*057c*/ 	.word	0x00014ba0


	//   ....[124]....
        /*0580*/ 	.word	0x00014c60


	//   ....[125]....
        /*0584*/ 	.word	0x00014ce0


	//   ....[126]....
        /*0588*/ 	.word	0x00014dc0


	//   ....[127]....
        /*058c*/ 	.word	0x00014e40


	//   ....[128]....
        /*0590*/ 	.word	0x00014f20


	//   ....[129]....
        /*0594*/ 	.word	0x00014fa0


	//   ....[130]....
        /*0598*/ 	.word	0x00015080


	//   ....[131]....
        /*059c*/ 	.word	0x00015100


	//   ....[132]....
        /*05a0*/ 	.word	0x000151d0


	//   ....[133]....
        /*05a4*/ 	.word	0x00015260


	//   ....[134]....
        /*05a8*/ 	.word	0x000152d0


	//   ....[135]....
        /*05ac*/ 	.word	0x00015350


	//   ....[136]....
        /*05b0*/ 	.word	0x00015410


	//   ....[137]....
        /*05b4*/ 	.word	0x00015480


	//   ....[138]....
        /*05b8*/ 	.word	0x00015570


	//   ....[139]....
        /*05bc*/ 	.word	0x000155e0


	//   ....[140]....
        /*05c0*/ 	.word	0x000156d0


	//   ....[141]....
        /*05c4*/ 	.word	0x00015740


	//   ....[142]....
        /*05c8*/ 	.word	0x00015830


	//   ....[143]....
        /*05cc*/ 	.word	0x000158a0


	//   ....[144]....
        /*05d0*/ 	.word	0x00015990


	//   ....[145]....
        /*05d4*/ 	.word	0x00015a00


	//   ....[146]....
        /*05d8*/ 	.word	0x00015af0


	//   ....[147]....
        /*05dc*/ 	.word	0x00015b60


	//   ....[148]....
        /*05e0*/ 	.word	0x00015c30


	//   ....[149]....
        /*05e4*/ 	.word	0x00015d60


	//   ....[150]....
        /*05e8*/ 	.word	0x00015e00


	//   ....[151]....
        /*05ec*/ 	.word	0x00015e70


	//   ....[152]....
        /*05f0*/ 	.word	0x00015f30


	//   ....[153]....
        /*05f4*/ 	.word	0x00015f90


	//   ....[154]....
        /*05f8*/ 	.word	0x00016050


	//   ....[155]....
        /*05fc*/ 	.word	0x000160b0


	//   ....[156]....
        /*0600*/ 	.word	0x00016170


	//   ....[157]....
        /*0604*/ 	.word	0x000161d0


	//   ....[158]....
        /*0608*/ 	.word	0x00016290


	//   ....[159]....
        /*060c*/ 	.word	0x000162f0


	//   ....[160]....
        /*0610*/ 	.word	0x000163b0


	//   ....[161]....
        /*0614*/ 	.word	0x00016490


	//   ....[162]....
        /*0618*/ 	.word	0x00016530


	//   ....[163]....
        /*061c*/ 	.word	0x00016590


	//   ....[164]....
        /*0620*/ 	.word	0x00016660


	//   ....[165]....
        /*0624*/ 	.word	0x000166c0


	//   ....[166]....
        /*0628*/ 	.word	0x00016790


	//   ....[167]....
        /*062c*/ 	.word	0x000167f0


	//   ....[168]....
        /*0630*/ 	.word	0x000168c0


	//   ....[169]....
        /*0634*/ 	.word	0x00016920


	//   ....[170]....
        /*0638*/ 	.word	0x000169f0


	//   ....[171]....
        /*063c*/ 	.word	0x00016a50


	//   ....[172]....
        /*0640*/ 	.word	0x00016b10


	//   ....[173]....
        /*0644*/ 	.word	0x00016c30


	//   ....[174]....
        /*0648*/ 	.word	0x00016cd0


	//   ....[175]....
        /*064c*/ 	.word	0x00016d30


	//   ....[176]....
        /*0650*/ 	.word	0x00016e00


	//   ....[177]....
        /*0654*/ 	.word	0x00016ea0


	//   ....[178]....
        /*0658*/ 	.word	0x00016f60


	//   ....[179]....
        /*065c*/ 	.word	0x00017000


	//   ....[180]....
        /*0660*/ 	.word	0x000170c0


	//   ....[181]....
        /*0664*/ 	.word	0x00017160


	//   ....[182]....
        /*0668*/ 	.word	0x00017220


	//   ....[183]....
        /*066c*/ 	.word	0x000172c0


	//   ....[184]....
        /*0670*/ 	.word	0x00017380


	//   ....[185]....
        /*0674*/ 	.word	0x00017450


	//   ....[186]....
        /*0678*/ 	.word	0x00017570


	//----- nvinfo : EIATTR_REG_RECONFIG
	.align		4
.L_420:
        /*067c*/ 	.byte	0x01, 0x54
	.zero		2


	//----- nvinfo : EIATTR_SYSCALL_OFFSETS
	.align		4
        /*0680*/ 	.byte	0x04, 0x46
        /*0682*/ 	.short	(.L_422 - .L_421)


	//   ....[0]....
.L_421:
        /*0684*/ 	.word	0x00001900


	//   ....[1]....
        /*0688*/ 	.word	0x000110b0


	//   ....[2]....
        /*068c*/ 	.word	0x00011200


	//   ....[3]....
        /*0690*/ 	.word	0x000112f0


	//   ....[4]....
        /*0694*/ 	.word	0x00012060


	//----- nvinfo : EIATTR_MBARRIER_INSTR_OFFSETS
	.align		4
.L_422:
        /*0698*/ 	.byte	0x04, 0x39
        /*069a*/ 	.short	(.L_424 - .L_423)


	//   ....[0]....
.L_423:
        /*069c*/ 	.word	0x00000180
        /*06a0*/ 	.word	0x000000ff
        /*06a4*/ 	.word	0x0002a800
        /*06a8*/ 	.short	0x0100
        /*06aa*/ 	.byte	0x08
	.zero		1


	//   ....[1]....
        /*06ac*/ 	.word	0x00000190
        /*06b0*/ 	.word	0x000000ff
        /*06b4*/ 	.word	0x0002a820
        /*06b8*/ 	.short	0x0100
        /*06ba*/ 	.byte	0x08
	.zero		1


	//   ....[2]....
        /*06bc*/ 	.word	0x00000280
        /*06c0*/ 	.word	0x000000ff
        /*06c4*/ 	.word	0x0002a830
        /*06c8*/ 	.short	0x0100
        /*06ca*/ 	.byte	0x08
	.zero		1


	//   ....[3]....
        /*06cc*/ 	.word	0x00000290
        /*06d0*/ 	.word	0x000000ff
        /*06d4*/ 	.word	0x0002a840
        /*06d8*/ 	.short	0x0100
        /*06da*/ 	.byte	0x08
	.zero		1


	//   ....[4]....
        /*06dc*/ 	.word	0x000002a0
        /*06e0*/ 	.word	0x000000ff
        /*06e4*/ 	.word	0x0002a838
        /*06e8*/ 	.short	0x0100
        /*06ea*/ 	.byte	0x08
	.zero		1


	//   ....[5]....
        /*06ec*/ 	.word	0x000002b0
        /*06f0*/ 	.word	0x000000ff
        /*06f4*/ 	.word	0x0002a848
        /*06f8*/ 	.short	0x0100
        /*06fa*/ 	.byte	0x08
	.zero		1


	//   ....[6]....
        /*06fc*/ 	.word	0x000003e0
        /*0700*/ 	.word	0x000000ff
        /*0704*/ 	.word	0x0002a850
        /*0708*/ 	.short	0x0100
        /*070a*/ 	.byte	0x08
	.zero		1


	//   ....[7]....
        /*070c*/ 	.word	0x000003f0
        /*0710*/ 	.word	0x000000ff
        /*0714*/ 	.word	0x0002a860
        /*0718*/ 	.short	0x0100
        /*071a*/ 	.byte	0x08
	.zero		1


	//   ....[8]....
        /*071c*/ 	.word	0x00000400
        /*0720*/ 	.word	0x000000ff
        /*0724*/ 	.word	0x0002a858
        /*0728*/ 	.short	0x0100
        /*072a*/ 	.byte	0x08
	.zero		1


	//   ....[9]....
        /*072c*/ 	.word	0x00000410
        /*0730*/ 	.word	0x000000ff
        /*0734*/ 	.word	0x0002a868
        /*0738*/ 	.short	0x0100
        /*073a*/ 	.byte	0x08
	.zero		1


	//   ....[10]....
        /*073c*/ 	.word	0x00000500
        /*0740*/ 	.word	0x000000ff
        /*0744*/ 	.word	0x0002a870
        /*0748*/ 	.short	0x0100
        /*074a*/ 	.byte	0x06
	.zero		1


	//   ....[11]....
        /*074c*/ 	.word	0x00000510
        /*0750*/ 	.word	0x000000ff
        /*0754*/ 	.word	0x0002a880
        /*0758*/ 	.short	0x0100
        /*075a*/ 	.byte	0x06
	.zero		1


	//   ....[12]....
        /*075c*/ 	.word	0x00000520
        /*0760*/ 	.word	0x000000ff
        /*0764*/ 	.word	0x0002a878
        /*0768*/ 	.short	0x0100
        /*076a*/ 	.byte	0x06
	.zero		1


	//   ....[13]....
        /*076c*/ 	.word	0x00000530
        /*0770*/ 	.word	0x000000ff
        /*0774*/ 	.word	0x0002a888
        /*0778*/ 	.short	0x0100
        /*077a*/ 	.byte	0x06
	.zero		1


	//   ....[14]....
        /*077c*/ 	.word	0x00000660
        /*0780*/ 	.word	0x000000ff
        /*0784*/ 	.word	0x0002a890
        /*0788*/ 	.short	0x0100
        /*078a*/ 	.byte	0x08
	.zero		1


	//   ....[15]....
        /*078c*/ 	.word	0x00000670
        /*0790*/ 	.word	0x000000ff
        /*0794*/ 	.word	0x0002a8a0
        /*0798*/ 	.short	0x0100
        /*079a*/ 	.byte	0x08
	.zero		1


	//   ....[16]....
        /*079c*/ 	.word	0x00000680
        /*07a0*/ 	.word	0x000000ff
        /*07a4*/ 	.word	0x0002a898
        /*07a8*/ 	.short	0x0100
        /*07aa*/ 	.byte	0x08
	.zero		1


	//   ....[17]....
        /*07ac*/ 	.word	0x00000690
        /*07b0*/ 	.word	0x000000ff
        /*07b4*/ 	.word	0x0002a8a8
        /*07b8*/ 	.short	0x0100
        /*07ba*/ 	.byte	0x08
	.zero		1


	//   ....[18]....
        /*07bc*/ 	.word	0x000007d0
        /*07c0*/ 	.word	0x000000ff
        /*07c4*/ 	.word	0x0002a8b0
        /*07c8*/ 	.short	0x0100
        /*07ca*/ 	.byte	0x08
	.zero		1


	//   ....[19]....
        /*07cc*/ 	.word	0x000007e0
        /*07d0*/ 	.word	0x000000ff
        /*07d4*/ 	.word	0x0002a8c0
        /*07d8*/ 	.short	0x0100
        /*07da*/ 	.byte	0x08
	.zero		1


	//   ....[20]....
        /*07dc*/ 	.word	0x000007f0
        /*07e0*/ 	.word	0x000000ff
        /*07e4*/ 	.word	0x0002a8b8
        /*07e8*/ 	.short	0x0100
        /*07ea*/ 	.byte	0x08
	.zero		1


	//   ....[21]....
        /*07ec*/ 	.word	0x00000800
        /*07f0*/ 	.word	0x000000ff
        /*07f4*/ 	.word	0x0002a8c8
        /*07f8*/ 	.short	0x0100
        /*07fa*/ 	.byte	0x08
	.zero		1


	//   ....[22]....
        /*07fc*/ 	.word	0x00001970
        /*0800*/ 	.word	0x000000ff
        /*0804*/ 	.word	0x0002a800
        /*0808*/ 	.short	0x010a
        /*080a*/ 	.byte	0x28
	.zero		1


	//   ....[23]....
        /*080c*/ 	.word	0x000019f0
        /*0810*/ 	.word	0x0000000f
        /*0814*/ 	.word	0x0002a830
        /*0818*/ 	.short	0x010a
        /*081a*/ 	.byte	0x3f
	.zero		1


	//   ....[24]....
        /*081c*/ 	.word	0x00001a30
        /*0820*/ 	.word	0x0000000f
        /*0824*/ 	.word	0x0002a830
        /*0828*/ 	.short	0x010a
        /*082a*/ 	.byte	0x3f
	.zero		1


	//   ....[25]....
        /*082c*/ 	.word	0x000024a0
        /*0830*/ 	.word	0x000000ff
        /*0834*/ 	.word	0x00000000
        /*0838*/ 	.short	0x0101
        /*083a*/ 	.byte	0x04
	.zero		1


	//   ....[26]....
        /*083c*/ 	.word	0x00004c60
        /*0840*/ 	.word	0x000000ff
        /*0844*/ 	.word	0x0002a830
        /*0848*/ 	.short	0x010a
        /*084a*/ 	.byte	0x07
	.zero		1


	//   ....[27]....
        /*084c*/ 	.word	0x00004ca0
        /*0850*/ 	.word	0x000000ff
        /*0854*/ 	.word	0x0002a830
        /*0858*/ 	.short	0x010a
        /*085a*/ 	.byte	0x07
	.zero		1


	//   ....[28]....
        /*085c*/ 	.word	0x00005580
        /*0860*/ 	.word	0x000000ff
        /*0864*/ 	.word	0x0002a850
        /*0868*/ 	.short	0x010a
        /*086a*/ 	.byte	0x06
	.zero		1


	//   ....[29]....
        /*086c*/ 	.word	0x000055c0
        /*0870*/ 	.word	0x000000ff
        /*0874*/ 	.word	0x0002a850
        /*0878*/ 	.short	0x010a
        /*087a*/ 	.byte	0x06
	.zero		1


	//   ....[30]....
        /*087c*/ 	.word	0x00005c70
        /*0880*/ 	.word	0x000000ff
        /*0884*/ 	.word	0x00000000
        /*0888*/ 	.short	0x0101
        /*088a*/ 	.byte	0x07
	.zero		1


	//   ....[31]....
        /*088c*/ 	.word	0x00007dc0
        /*0890*/ 	.word	0x000000ff
        /*0894*/ 	.word	0x00000000
        /*0898*/ 	.short	0x0101
        /*089a*/ 	.byte	0x06
	.zero		1


	//   ....[32]....
        /*089c*/ 	.word	0x00008260
        /*08a0*/ 	.word	0x000000ff
        /*08a4*/ 	.word	0x0002a830
        /*08a8*/ 	.short	0x010a
        /*08aa*/ 	.byte	0x07
	.zero		1


	//   ....[33]....
        /*08ac*/ 	.word	0x000082a0
        /*08b0*/ 	.word	0x000000ff
        /*08b4*/ 	.word	0x0002a830
        /*08b8*/ 	.short	0x010a
        /*08ba*/ 	.byte	0x07
	.zero		1


	//   ....[34]....
        /*08bc*/ 	.word	0x00008b80
        /*08c0*/ 	.word	0x000000ff
        /*08c4*/ 	.word	0x0002a850
        /*08c8*/ 	.short	0x010a
        /*08ca*/ 	.byte	0x06
	.zero		1


	//   ....[35]....
        /*08cc*/ 	.word	0x00008bc0
        /*08d0*/ 	.word	0x000000ff
        /*08d4*/ 	.word	0x0002a850
        /*08d8*/ 	.short	0x010a
        /*08da*/ 	.byte	0x06
	.zero		1


	//   ....[36]....
        /*08dc*/ 	.word	0x00009270
        /*08e0*/ 	.word	0x000000ff
        /*08e4*/ 	.word	0x00000000
        /*08e8*/ 	.short	0x0101
        /*08ea*/ 	.byte	0x07
	.zero		1


	//   ....[37]....
        /*08ec*/ 	.word	0x0000a260
        /*08f0*/ 	.word	0x000000ff
        /*08f4*/ 	.word	0x00000000
        /*08f8*/ 	.short	0x0101
        /*08fa*/ 	.byte	0x06
	.zero		1


	//   ....[38]....
        /*08fc*/ 	.word	0x0000a520
        /*0900*/ 	.word	0x000000ff
        /*0904*/ 	.word	0x0002a830
        /*0908*/ 	.short	0x010a
        /*090a*/ 	.byte	0x06
	.zero		1


	//   ....[39]....
        /*090c*/ 	.word	0x0000a560
        /*0910*/ 	.word	0x000000ff
        /*0914*/ 	.word	0x0002a830
        /*0918*/ 	.short	0x010a
        /*091a*/ 	.byte	0x06
	.zero		1


	//   ....[40]....
        /*091c*/ 	.word	0x0000ae40
        /*0920*/ 	.word	0x000000ff
        /*0924*/ 	.word	0x0002a850
        /*0928*/ 	.short	0x010a
        /*092a*/ 	.byte	0x0a
	.zero		1


	//   ....[41]....
        /*092c*/ 	.word	0x0000ae80
        /*0930*/ 	.word	0x000000ff
        /*0934*/ 	.word	0x0002a850
        /*0938*/ 	.short	0x010a
        /*093a*/ 	.byte	0x0a
	.zero		1


	//   ....[42]....
        /*093c*/ 	.word	0x0000b4d0
        /*0940*/ 	.word	0x000000ff
        /*0944*/ 	.word	0x00000000
        /*0948*/ 	.short	0x0101
        /*094a*/ 	.byte	0x04
	.zero		1


	//   ....[43]....
        /*094c*/ 	.word	0x0000d680
        /*0950*/ 	.word	0x000000ff
        /*0954*/ 	.word	0x00000000
        /*0958*/ 	.short	0x0101
        /*095a*/ 	.byte	0x0a
	.zero		1


	//   ....[44]....
        /*095c*/ 	.word	0x0000dc40
        /*0960*/ 	.word	0x000000ff
        /*0964*/ 	.word	0x0002a850
        /*0968*/ 	.short	0x010a
        /*096a*/ 	.byte	0x05
	.zero		1


	//   ....[45]....
        /*096c*/ 	.word	0x0000dc80
        /*0970*/ 	.word	0x000000ff
        /*0974*/ 	.word	0x0002a850
        /*0978*/ 	.short	0x010a
        /*097a*/ 	.byte	0x05
	.zero		1


	//   ....[46]....
        /*097c*/ 	.word	0x0000e150
        /*0980*/ 	.word	0x000000ff
        /*0984*/ 	.word	0x00000000
        /*0988*/ 	.short	0x0101
        /*098a*/ 	.byte	0x04
	.zero		1


	//   ....[47]....
        /*098c*/ 	.word	0x0000f470
        /*0990*/ 	.word	0x00000017
        /*0994*/ 	.word	0x00000000
        /*0998*/ 	.short	0x0101
        /*099a*/ 	.byte	0x3f
	.zero		1


	//   ....[48]....
        /*099c*/ 	.word	0x00011840
        /*09a0*/ 	.word	0x00000000
        /*09a4*/ 	.word	0x0002a840
        /*09a8*/ 	.short	0x010a
        /*09aa*/ 	.byte	0x3f
	.zero		1


	//   ....[49]....
        /*09ac*/ 	.word	0x00011e50
        /*09b0*/ 	.word	0x00000000
        /*09b4*/ 	.word	0x0002a830
        /*09b8*/ 	.short	0x0107
        /*09ba*/ 	.byte	0x3f
	.zero		1


	//   ....[50]....
        /*09bc*/ 	.word	0x00011f00
        /*09c0*/ 	.word	0x00000000
        /*09c4*/ 	.word	0x0002a830
        /*09c8*/ 	.short	0x0101
        /*09ca*/ 	.byte	0x3f
	.zero		1


	//   ....[51]....
        /*09cc*/ 	.word	0x00012930
        /*09d0*/ 	.word	0x00000010
        /*09d4*/ 	.word	0x0002a800
        /*09d8*/ 	.short	0x0107
        /*09da*/ 	.byte	0x3f
	.zero		1


	//   ....[52]....
        /*09dc*/ 	.word	0x00012a20
        /*09e0*/ 	.word	0x00000010
        /*09e4*/ 	.word	0x0002a800
        /*09e8*/ 	.short	0x0101
        /*09ea*/ 	.byte	0x3f
	.zero		1


	//   ....[53]....
        /*09ec*/ 	.word	0x00012a40
        /*09f0*/ 	.word	0x00000010
        /*09f4*/ 	.word	0x0002a820
        /*09f8*/ 	.short	0x010a
        /*09fa*/ 	.byte	0x3f
	.zero		1


	//   ....[54]....
        /*09fc*/ 	.word	0x00012d90
        /*0a00*/ 	.word	0x00000006
        /*0a04*/ 	.word	0x0002a840
        /*0a08*/ 	.short	0x010a
        /*0a0a*/ 	.byte	0x3f
	.zero		1


	//   ....[55]....
        /*0a0c*/ 	.word	0x00013260
        /*0a10*/ 	.word	0x00000006
        /*0a14*/ 	.word	0x0002a830
        /*0a18*/ 	.short	0x0107
        /*0a1a*/ 	.byte	0x3f
	.zero		1


	//   ....[56]....
        /*0a1c*/ 	.word	0x00013310
        /*0a20*/ 	.word	0x00000006
        /*0a24*/ 	.word	0x0002a830
        /*0a28*/ 	.short	0x0101
        /*0a2a*/ 	.byte	0x3f
	.zero		1


	//   ....[57]....
        /*0a2c*/ 	.word	0x00013370
        /*0a30*/ 	.word	0x00000006
        /*0a34*/ 	.word	0x0002a860
        /*0a38*/ 	.short	0x010a
        /*0a3a*/ 	.byte	0x3f
	.zero		1


	//   ....[58]....
        /*0a3c*/ 	.word	0x000137a0
        /*0a40*/ 	.word	0x00000006
        /*0a44*/ 	.word	0x0002a850
        /*0a48*/ 	.short	0x0107
        /*0a4a*/ 	.byte	0x3f
	.zero		1


	//   ....[59]....
        /*0a4c*/ 	.word	0x000138e0
        /*0a50*/ 	.word	0x00000006
        /*0a54*/ 	.word	0x0002a850
        /*0a58*/ 	.short	0x0101
        /*0a5a*/ 	.byte	0x3f
	.zero		1


	//   ....[60]....
        /*0a5c*/ 	.word	0x00013b60
        /*0a60*/ 	.word	0x00000004
        /*0a64*/ 	.word	0x0002a860
        /*0a68*/ 	.short	0x010a
        /*0a6a*/ 	.byte	0x3f
	.zero		1


	//   ....[61]....
        /*0a6c*/ 	.word	0x00013f60
        /*0a70*/ 	.word	0x00000004
        /*0a74*/ 	.word	0x0002a850
        /*0a78*/ 	.short	0x0107
        /*0a7a*/ 	.byte	0x3f
	.zero		1


	//   ....[62]....
        /*0a7c*/ 	.word	0x00014010
        /*0a80*/ 	.word	0x00000004
        /*0a84*/ 	.word	0x0002a850
        /*0a88*/ 	.short	0x0101
        /*0a8a*/ 	.byte	0x3f
	.zero		1


	//   ....[63]....
        /*0a8c*/ 	.word	0x000142b0
        /*0a90*/ 	.word	0x00000004
        /*0a94*/ 	.word	0x0002a820
        /*0a98*/ 	.short	0x010a
        /*0a9a*/ 	.byte	0x3f
	.zero		1


	//   ....[64]....
        /*0a9c*/ 	.word	0x00014450
        /*0aa0*/ 	.word	0x00000005
        /*0aa4*/ 	.word	0x0002a840
        /*0aa8*/ 	.short	0x010a
        /*0aaa*/ 	.byte	0x3f
	.zero		1


	//   ....[65]....
        /*0aac*/ 	.word	0x000144f0
        /*0ab0*/ 	.word	0x00000017
        /*0ab4*/ 	.word	0x0002a840
        /*0ab8*/ 	.short	0x010a
        /*0aba*/ 	.byte	0x3f
	.zero		1


	//   ....[66]....
        /*0abc*/ 	.word	0x00014530
        /*0ac0*/ 	.word	0x00000005
        /*0ac4*/ 	.word	0x0002a860
        /*0ac8*/ 	.short	0x010a
        /*0aca*/ 	.byte	0x3f
	.zero		1


	//   ....[67]....
        /*0acc*/ 	.word	0x00014570
        /*0ad0*/ 	.word	0x00000017
        /*0ad4*/ 	.word	0x0002a860
        /*0ad8*/ 	.short	0x010a
        /*0ada*/ 	.byte	0x3f
	.zero		1


	//   ....[68]....
        /*0adc*/ 	.word	0x000145e0
        /*0ae0*/ 	.word	0x00000003
        /*0ae4*/ 	.word	0x0002a800
        /*0ae8*/ 	.short	0x010a
        /*0aea*/ 	.byte	0x3f
	.zero		1


	//   ....[69]....
        /*0aec*/ 	.word	0x00014630
        /*0af0*/ 	.word	0x0000000f
        /*0af4*/ 	.word	0x0002a830
        /*0af8*/ 	.short	0x010a
        /*0afa*/ 	.byte	0x3f
	.zero		1


	//   ....[70]....
        /*0afc*/ 	.word	0x00014690
        /*0b00*/ 	.word	0x0000000e
        /*0b04*/ 	.word	0x0002a830
        /*0b08*/ 	.short	0x010a
        /*0b0a*/ 	.byte	0x3f
	.zero		1


	//   ....[71]....
        /*0b0c*/ 	.word	0x000146f0
        /*0b10*/ 	.word	0x0000000d
        /*0b14*/ 	.word	0x0002a850
        /*0b18*/ 	.short	0x010a
        /*0b1a*/ 	.byte	0x3f
	.zero		1


	//   ....[72]....
        /*0b1c*/ 	.word	0x00014750
        /*0b20*/ 	.word	0x0000000c
        /*0b24*/ 	.word	0x0002a830
        /*0b28*/ 	.short	0x010a
        /*0b2a*/ 	.byte	0x3f
	.zero		1


	//   ....[73]....
        /*0b2c*/ 	.word	0x000147b0
        /*0b30*/ 	.word	0x0000000b
        /*0b34*/ 	.word	0x0002a850
        /*0b38*/ 	.short	0x010a
        /*0b3a*/ 	.byte	0x3f
	.zero		1


	//   ....[74]....
        /*0b3c*/ 	.word	0x00014810
        /*0b40*/ 	.word	0x0000000e
        /*0b44*/ 	.word	0x0002a830
        /*0b48*/ 	.short	0x010a
        /*0b4a*/ 	.byte	0x3f
	.zero		1


	//   ....[75]....
        /*0b4c*/ 	.word	0x00014870
        /*0b50*/ 	.word	0x0000000b
        /*0b54*/ 	.word	0x0002a850
        /*0b58*/ 	.short	0x010a
        /*0b5a*/ 	.byte	0x3f
	.zero		1


	//   ....[76]....
        /*0b5c*/ 	.word	0x000148d0
        /*0b60*/ 	.word	0x00000005
        /*0b64*/ 	.word	0x0002a850
        /*0b68*/ 	.short	0x010a
        /*0b6a*/ 	.byte	0x3f
	.zero		1


	//   ....[77]....
        /*0b6c*/ 	.word	0x000149d0
        /*0b70*/ 	.word	0x00000000
        /*0b74*/ 	.word	0x0002a840
        /*0b78*/ 	.short	0x010a
        /*0b7a*/ 	.byte	0x3f
	.zero		1


	//   ....[78]....
        /*0b7c*/ 	.word	0x00015c60
        /*0b80*/ 	.word	0x00000010
        /*0b84*/ 	.word	0x0002a820
        /*0b88*/ 	.short	0x010a
        /*0b8a*/ 	.byte	0x3f
	.zero		1


	//   ....[79]....
        /*0b8c*/ 	.word	0x00015cb0
        /*0b90*/ 	.word	0x00000006
        /*0b94*/ 	.word	0x0002a840
        /*0b98*/ 	.short	0x010a
        /*0b9a*/ 	.byte	0x3f
	.zero		1


	//   ....[80]....
        /*0b9c*/ 	.word	0x000163e0
        /*0ba0*/ 	.word	0x00000006
        /*0ba4*/ 	.word	0x0002a860
        /*0ba8*/ 	.short	0x010a
        /*0baa*/ 	.byte	0x3f
	.zero		1


	//   ....[81]....
        /*0bac*/ 	.word	0x00016b80
        /*0bb0*/ 	.word	0x00000004
        /*0bb4*/ 	.word	0x0002a860
        /*0bb8*/ 	.short	0x010a
        /*0bba*/ 	.byte	0x3f
	.zero		1


	//   ....[82]....
        /*0bbc*/ 	.word	0x00017490
        /*0bc0*/ 	.word	0x00000004
        /*0bc4*/ 	.word	0x0002a820
        /*0bc8*/ 	.short	0x010a
        /*0bca*/ 	.byte	0x3f
	.zero		1


	//   ....[83]....
        /*0bcc*/ 	.word	0x00017630
        /*0bd0*/ 	.word	0x00000005
        /*0bd4*/ 	.word	0x0002a840
        /*0bd8*/ 	.short	0x010a
        /*0bda*/ 	.byte	0x3f
	.zero		1


	//   ....[84]....
        /*0bdc*/ 	.word	0x00017680
        /*0be0*/ 	.word	0x00000017
        /*0be4*/ 	.word	0x0002a840
        /*0be8*/ 	.short	0x010a
        /*0bea*/ 	.byte	0x3f
	.zero		1


	//   ....[85]....
        /*0bec*/ 	.word	0x000176d0
        /*0bf0*/ 	.word	0x00000005
        /*0bf4*/ 	.word	0x0002a860
        /*0bf8*/ 	.short	0x010a
        /*0bfa*/ 	.byte	0x3f
	.zero		1


	//----- nvinfo : EIATTR_NUM_MBARRIERS
	.align		4
.L_424:
        /*0bfc*/ 	.byte	0x03, 0x38
        /*0bfe*/ 	.short	0x0016


	//----- nvinfo : EIATTR_EXIT_INSTR_OFFSETS
	.align		4
        /*0c00*/ 	.byte	0x04, 0x1c
        /*0c02*/ 	.short	(.L_426 - .L_425)


	//   ....[0]....
.L_425:
        /*0c04*/ 	.word	0x00000950


	//   ....[1]....
        /*0c08*/ 	.word	0x00010140


	//   ....[2]....
        /*0c0c*/ 	.word	0x000145c0


	//----- nvinfo : EIATTR_MAX_THREADS
	.align		4
.L_426:
        /*0c10*/ 	.byte	0x04, 0x05
        /*0c12*/ 	.short	(.L_428 - .L_427)
.L_427:
        /*0c14*/ 	.word	0x00000180
        /*0c18*/ 	.word	0x00000001
        /*0c1c*/ 	.word	0x00000001


	//----- nvinfo : EIATTR_CRS_STACK_SIZE
	.align		4
.L_428:
        /*0c20*/ 	.byte	0x04, 0x1e
        /*0c22*/ 	.short	(.L_430 - .L_429)
.L_429:
        /*0c24*/ 	.word	0x00000000


	//----- nvinfo : EIATTR_CBANK_PARAM_SIZE
	.align		4
.L_430:
        /*0c28*/ 	.byte	0x03, 0x19
        /*0c2a*/ 	.short	0x0af0


	//----- nvinfo : EIATTR_PARAM_CBANK
	.align		4
        /*0c2c*/ 	.byte	0x04, 0x0a
        /*0c2e*/ 	.short	(.L_432 - .L_431)
	.align		4
.L_431:
        /*0c30*/ 	.word	index@(.nv.constant0._ZN7cutlass13device_kernelIN5flash11enable_sm90INS1_16FlashAttnFwdSm90INS1_25CollectiveMainloopFwdSm90ILi2EN4cute5tupleIJNS5_1CILi1EEES8_S8_EEENS6_IJNS7_ILi128EEENS7_ILi96EEENS7_ILi192EEEEEELi128ENS_10bfloat16_tEfNS_4arch4Sm90ELb0ELb1ELb1ELb0ELb1ELb0ELb0ELb1ELb1ELb1ELb0ELb0EEENS1_21CollectiveEpilogueFwdINS6_IJSA_SA_SB_EEES9_SE_SG_Li256ELb0ELb1ELb0ELb0EEENS1_30DynamicPersistentTileSchedulerILi256ELi128ELb0ELb1ELb1EEEEEEEEEvNT_6ParamsE)
        /*0c34*/ 	.short	0x0210
        /*0c36*/ 	.short	0x0af0


	//----- nvinfo : EIATTR_SW_WAR
	.align		4
.L_432:
        /*0c38*/ 	.byte	0x04, 0x36
        /*0c3a*/ 	.short	(.L_434 - .L_433)
.L_433:
        /*0c3c*/ 	.word	0x00000008
.L_434:


//--------------------- .nv.info._ZN7cutlass13device_kernelIN5flash11enable_sm90INS1_16FlashAttnFwdSm90INS1_25CollectiveMainloopFwdSm90ILi2EN4cute5tupleIJNS5_1CILi1EEES8_S8_EEENS6_IJNS7_ILi128EEENS7_ILi96EEENS7_ILi192EEEEEELi128ENS_10bfloat16_tEfNS_4arch4Sm90ELb0ELb1ELb1ELb1ELb1ELb0ELb0ELb1ELb1ELb1ELb0ELb0EEENS1_21CollectiveEpilogueFwdINS6_IJSA_SA_SB_EEES9_SE_SG_Li256ELb1ELb1ELb0ELb0EEENS1_36VarlenDynamicPersistentTileSchedulerILi128ELi96ELi256ELi128ELb0ELb1ELb1ELb1ELb0ELb1EEEEEEEEEvNT_6ParamsE --------------------------
	.section	.nv.info._ZN7cutlass13device_kernelIN5flash11enable_sm90INS1_16FlashAttnFwdSm90INS1_25CollectiveMainloopFwdSm90ILi2EN4cute5tupleIJNS5_1CILi1EEES8_S8_EEENS6_IJNS7_ILi128EEENS7_ILi96EEENS7_ILi192EEEEEELi128ENS_10bfloat16_tEfNS_4arch4Sm90ELb0ELb1ELb1ELb1ELb1ELb0ELb0ELb1ELb1ELb1ELb0ELb0EEENS1_21CollectiveEpilogueFwdINS6_IJSA_SA_SB_EEES9_SE_SG_Li256ELb1ELb1ELb0ELb0EEENS1_36VarlenDynamicPersistentTileSchedulerILi128ELi96ELi256ELi128ELb0ELb1ELb1ELb1ELb0ELb1EEEEEEEEEvNT_6ParamsE,"",@"SHT_CUDA_INFO"
	.sectionflags	@""
	.align	4


	//----- nvinfo : EIATTR_CUDA_API_VERSION
	.align		4
        /*0000*/ 	.byte	0x04, 0x37
        /*0002*/ 	.short	(.L_436 - .L_435)
.L_435:
        /*0004*/ 	.word	0x00000082


	//----- nvinfo : EIATTR_KPARAM_INFO
	.align		4
.L_436:
        /*0008*/ 	.byte	0x04, 0x17
        /*000a*/ 	.short	(.L_438 - .L_437)
.L_437:
        /*000c*/ 	.word	0x00000000
        /*0010*/ 	.short	0x0000
        /*0012*/ 	.short	0x0070
        /*0014*/ 	.byte	0x00, 0xf0, 0x01, 0x2a


	//----- nvinfo : EIATTR_SPARSE_MMA_MASK
	.align		4
.L_438:
        /*0018*/ 	.byte	0x03, 0x50
        /*001a*/ 	.short	0x0000


	//----- nvinfo : EIATTR_MAXREG_COUNT
	.align		4
        /*001c*/ 	.byte	0x03, 0x1b
        /*001e*/ 	.short	0x00a8


	//----- nvinfo : EIATTR_NUM_BARRIERS
	.align		4
        /*0020*/ 	.byte	0x02, 0x4c
        /*0022*/ 	.byte	0x09
	.zero		1


	//----- nvinfo : EIATTR_EXTERNS
	.align		4
        /*0024*/ 	.byte	0x04, 0x0f
        /*0026*/ 	.short	(.L_440 - .L_439)


	//   ....[0]....
	.align		4
.L_439:
        /*0028*/ 	.word	index@(__assertfail)


	//----- nvinfo : EIATTR_ANNOTATIONS
	.align		4
.L_440:
        /*002c*/ 	.byte	0x04, 0x55
        /*002e*/ 	.short	(.L_442 - .L_441)


	//   ....[0]....
.L_441:
        /* <DEDUP_REMOVED lines=19> */
        /*0154*/ 	.byte	0x50, 0x5e, 0x01, 0x00, 0x01, 0x00, 0x00, 0x00, 0xf0, 0x5f, 0x01, 0x00


	//----- nvinfo : EIATTR_MERCURY_ISA_VERSION
	.align		4
.L_442:
        /*0160*/ 	.byte	0x03, 0x5f
        /*0162*/ 	.short	0x0101


	//----- nvinfo : EIATTR_UNUSED_LOAD_BYTE_OFFSET
	.align		4
        /*0164*/ 	.byte	0x04, 0x44
        /*0166*/ 	.short	(.L_444 - .L_443)


	//   ....[0]....
.L_443:
        /*0168*/ 	.word	0x00000950
        /*016c*/ 	.word	0x0000fff0


	//   ....[1]....
        /*0170*/ 	.word	0x0000e5e0
        /*0174*/ 	.word	0x0000fff0


	//----- nvinfo : EIATTR_INT_WARP_WIDE_INSTR_OFFSETS
	.align		4
.L_444:
        /*0178*/ 	.byte	0x04, 0x31
        /*017a*/ 	.short	(.L_446 - .L_445)


	//   ....[0]....
.L_445:
        /*017c*/ 	.word	0x000000c0


	//   ....[1]....
        /*0180*/ 	.word	0x000000d0


	//   ....[2]....
        /*0184*/ 	.word	0x00000170


	//   ....[3]....
        /*0188*/ 	.word	0x00011b50


	//   ....[4]....
        /*018c*/ 	.word	0x00011be0


	//   ....[5]....
        /*0190*/ 	.word	0x00014b50


	//   ....[6]....
        /*0194*/ 	.word	0x00014be0


	//----- nvinfo : EIATTR_COOP_GROUP_MASK_REGIDS
	.align		4
.L_446:
        /*0198*/ 	.byte	0x04, 0x29
        /*019a*/ 	.short	(.L_448 - .L_447)


	//   ....[0]....
.L_447:
        /*019c*/ 	.word	0xffffffff


	//   ....[1]....
        /*01a0*/ 	.word	0xffffffff


	//   ....[2]....
        /*01a4*/ 	.word	0xffffffff


	//   ....[3]....
        /*01a8*/ 	.word	0xffffffff


	//   ....[4]....
        /*01ac*/ 	.word	0xffffffff


	//   ....[5]....
        /*01b0*/ 	.word	0xffffffff


	//   ....[6]....
        /*01b4*/ 	.word	0xffffffff


	//   ....[7]....
        /*01b8*/ 	.word	0xffffffff


	//   ....[8]....
        /*01bc*/ 	.word	0xffffffff


	//   ....[9]....
        /*01c0*/ 	.word	0xffffffff


	//   ....[10]....
        /*01c4*/ 	.word	0xffffffff


	//   ....[11]....
        /*01c8*/ 	.word	0xffffffff


	//   ....[12]....
        /*01cc*/ 	.word	0xffffffff


	//   ....[13]....
        /*01d0*/ 	.word	0xffffffff


	//   ....[14]....
        /*01d4*/ 	.word	0xffffffff


	//   ....[15]....
        /*01d8*/ 	.word	0xffffffff


	//   ....[16]....
        /*01dc*/ 	.word	0xffffffff


	//   ....[17]....
        /*01e0*/ 	.word	0xffffffff


	//   ....[18]....
        /*01e4*/ 	.word	0xffffffff


	//   ....[19]....
        /*01e8*/ 	.word	0xffffffff


	//   ....[20]....
        /*01ec*/ 	.word	0xffffffff


	//   ....[21]....
        /*01f0*/ 	.word	0xffffffff


	//   ....[22]....
        /*01f4*/ 	.word	0xffffffff


	//   ....[23]....
        /*01f8*/ 	.word	0xffffffff


	//   ....[24]....
        /*01fc*/ 	.word	0xffffffff


	//   ....[25]....
        /*0200*/ 	.word	0xffffffff


	//   ....[26]....
        /*0204*/ 	.word	0xffffffff


	//   ....[27]....
        /*0208*/ 	.word	0xffffffff


	//   ....[28]....
        /*020c*/ 	.word	0xffffffff


	//   ....[29]....
        /*0210*/ 	.word	0xffffffff


	//   ....[30]....
        /*0214*/ 	.word	0xffffffff


	//   ....[31]....
        /*0218*/ 	.word	0xffffffff


	//   ....[32]....
        /*021c*/ 	.word	0xffffffff


	//   ....[33]....
        /*0220*/ 	.word	0xffffffff


	//   ....[34]....
        /*0224*/ 	.word	0xffffffff


	//   ....[35]....
        /*0228*/ 	.word	0xffffffff


	//   ....[36]....
        /*022c*/ 	.word	0xffffffff


	//   ....[37]....
        /*0230*/ 	.word	0xffffffff


	//   ....[38]....
        /*0234*/ 	.word	0xffffffff


	//   ....[39]....
        /*0238*/ 	.word	0xffffffff


	//   ....[40]....
        /*023c*/ 	.word	0xffffffff


	//   ....[41]....
        /*0240*/ 	.word	0xffffffff


	//   ....[42]....
        /*0244*/ 	.word	0xffffffff


	//   ....[43]....
        /*0248*/ 	.word	0xffffffff


	//   ....[44]....
        /*024c*/ 	.word	0xffffffff


	//   ....[45]....
        /*0250*/ 	.word	0xffffffff


	//   ....[46]....
        /*0254*/ 	.word	0xffffffff


	//   ....[47]....
        /*0258*/ 	.word	0xffffffff


	//   ....[48]....
        /*025c*/ 	.word	0xffffffff


	//   ....[49]....
        /*0260*/ 	.word	0xffffffff


	//   ....[50]....
        /*0264*/ 	.word	0xffffffff


	//   ....[51]....
        /*0268*/ 	.word	0xffffffff


	//   ....[52]....
        /*026c*/ 	.word	0xffffffff


	//   ....[53]....
        /*0270*/ 	.word	0xffffffff


	//   ....[54]....
        /*0274*/ 	.word	0xffffffff


	//   ....[55]....
        /*0278*/ 	.word	0xffffffff


	//   ....[56]....
        /*027c*/ 	.word	0xffffffff


	//   ....[57]....
        /*0280*/ 	.word	0xffffffff


	//   ....[58]....
        /*0284*/ 	.word	0xffffffff


	//   ....[59]....
        /*0288*/ 	.word	0xffffffff


	//   ....[60]....
        /*028c*/ 	.word	0xffffffff


	//   ....[61]....
        /*0290*/ 	.word	0xffffffff


	//   ....[62]....
        /*0294*/ 	.word	0xffffffff


	//   ....[63]....
        /*0298*/ 	.word	0xffffffff


	//   ....[64]....
        /*029c*/ 	.word	0xffffffff


	//   ....[65]....
        /*02a0*/ 	.word	0xffffffff


	//   ....[66]....
        /*02a4*/ 	.word	0xffffffff


	//   ....[67]....
        /*02a8*/ 	.word	0xffffffff


	//   ....[68]....
        /*02ac*/ 	.word	0xffffffff


	//   ....[69]....
        /*02b0*/ 	.word	0xffffffff


	//   ....[70]....
        /*02b4*/ 	.word	0xffffffff


	//   ....[71]....
        /*02b8*/ 	.word	0xffffffff


	//   ....[72]....
        /*02bc*/ 	.word	0xffffffff


	//   ....[73]....
        /*02c0*/ 	.word	0xffffffff


	//   ....[74]....
        /*02c4*/ 	.word	0xffffffff


	//   ....[75]....
        /*02c8*/ 	.word	0xffffffff


	//   ....[76]....
        /*02cc*/ 	.word	0xffffffff


	//   ....[77]....
        /*02d0*/ 	.word	0xffffffff


	//   ....[78]....
        /*02d4*/ 	.word	0xffffffff


	//   ....[79]....
        /*02d8*/ 	.word	0xffffffff


	//   ....[80]....
        /*02dc*/ 	.word	0xffffffff


	//   ....[81]....
        /*02e0*/ 	.word	0xffffffff


	//   ....[82]....
        /*02e4*/ 	.word	0xffffffff


	//   ....[83]....
        /*02e8*/ 	.word	0xffffffff


	//   ....[84]....
        /*02ec*/ 	.word	0xffffffff


	//   ....[85]....
        /*02f0*/ 	.word	0xffffffff


	//   ....[86]....
        /*02f4*/ 	.word	0xffffffff


	//   ....[87]....
        /*02f8*/ 	.word	0xffffffff


	//   ....[88]....
        /*02fc*/ 	.word	0xffffffff


	//   ....[89]....
        /*0300*/ 	.word	0xffffffff


	//   ....[90]....
        /*0304*/ 	.word	0xffffffff


	//   ....[91]....
        /*0308*/ 	.word	0xffffffff


	//   ....[92]....
        /*030c*/ 	.word	0xffffffff


	//   ....[93]....
        /*0310*/ 	.word	0xffffffff


	//   ....[94]....
        /*0314*/ 	.word	0xffffffff


	//   ....[95]....
        /*0318*/ 	.word	0xffffffff


	//   ....[96]....
        /*031c*/ 	.word	0xffffffff


	//   ....[97]....
        /*0320*/ 	.word	0xffffffff


	//   ....[98]....
        /*0324*/ 	.word	0xffffffff


	//   ....[99]....
        /*0328*/ 	.word	0xffffffff


	//   ....[100]....
        /*032c*/ 	.word	0xffffffff


	//   ....[101]....
        /*0330*/ 	.word	0xffffffff


	//   ....[102]....
        /*0334*/ 	.word	0xffffffff


	//   ....[103]....
        /*0338*/ 	.word	0xffffffff


	//   ....[104]....
        /*033c*/ 	.word	0xffffffff


	//   ....[105]....
        /*0340*/ 	.word	0xffffffff


	//   ....[106]....
        /*0344*/ 	.word	0xffffffff


	//   ....[107]....
        /*0348*/ 	.word	0xffffffff


	//   ....[108]....
        /*034c*/ 	.word	0xffffffff


	//   ....[109]....
        /*0350*/ 	.word	0xffffffff


	//   ....[110]....
        /*0354*/ 	.word	0xffffffff


	//   ....[111]....
        /*0358*/ 	.word	0xffffffff


	//   ....[112]....
        /*035c*/ 	.word	0xffffffff


	//   ....[113]....
        /*0360*/ 	.word	0xffffffff


	//   ....[114]....
        /*0364*/ 	.word	0xffffffff


	//   ....[115]....
        /*0368*/ 	.word	0xffffffff


	//   ....[116]....
        /*036c*/ 	.word	0xffffffff


	//   ....[117]....
        /*0370*/ 	.word	0xffffffff


	//   ....[118]....
        /*0374*/ 	.word	0xffffffff


	//   ....[119]....
        /*0378*/ 	.word	0xffffffff


	//   ....[120]....
        /*037c*/ 	.word	0xffffffff


	//   ....[121]....
        /*0380*/ 	.word	0xffffffff


	//   ....[122]....
        /*0384*/ 	.word	0xffffffff


	//   ....[123]....
        /*0388*/ 	.word	0xffffffff


	//   ....[124]....
        /*038c*/ 	.word	0xffffffff


	//   ....[125]....
        /*0390*/ 	.word	0xffffffff


	//   ....[126]....
        /*0394*/ 	.word	0xffffffff


	//   ....[127]....
        /*0398*/ 	.word	0xffffffff


	//   ....[128]....
        /*039c*/ 	.word	0xffffffff


	//   ....[129]....
        /*03a0*/ 	.word	0xffffffff


	//   ....[130]....
        /*03a4*/ 	.word	0xffffffff


	//   ....[131]....
        /*03a8*/ 	.word	0xffffffff


	//   ....[132]....
        /*03ac*/ 	.word	0xffffffff


	//   ....[133]....
        /*03b0*/ 	.word	0xffffffff


	//   ....[134]....
        /*03b4*/ 	.word	0xffffffff


	//   ....[135]....
        /*03b8*/ 	.word	0xffffffff


	//   ....[136]....
        /*03bc*/ 	.word	0xffffffff


	//   ....[137]....
        /*03c0*/ 	.word	0xffffffff


	//   ....[138]....
        /*03c4*/ 	.word	0xffffffff


	//   ....[139]....
        /*03c8*/ 	.word	0xffffffff


	//   ....[140]....
        /*03cc*/ 	.word	0xffffffff


	//   ....[141]....
        /*03d0*/ 	.word	0xffffffff


	//   ....[142]....
        /*03d4*/ 	.word	0xffffffff


	//   ....[143]....
        /*03d8*/ 	.word	0xffffffff


	//   ....[144]....
        /*03dc*/ 	.word	0xffffffff


	//   ....[145]....
        /*03e0*/ 	.word	0xffffffff


	//   ....[146]....
        /*03e4*/ 	.word	0xffffffff


	//   ....[147]....
        /*03e8*/ 	.word	0xffffffff


	//   ....[148]....
        /*03ec*/ 	.word	0xffffffff


	//   ....[149]....
        /*03f0*/ 	.word	0xffffffff


	//   ....[150]....
        /*03f4*/ 	.word	0xffffffff


	//   ....[151]....
        /*03f8*/ 	.word	0x0500000f


	//   ....[152]....
        /*03fc*/ 	.word	0x0500000f


	//   ....[153]....
        /*0400*/ 	.word	0x0500000f


	//   ....[154]....
        /*0404*/ 	.word	0x0500000f


	//   ....[155]....
        /*0408*/ 	.word	0x0500000f


	//   ....[156]....
        /*040c*/ 	.word	0x0500000f


	//   ....[157]....
        /*0410*/ 	.word	0x0500000f


	//   ....[158]....
        /*0414*/ 	.word	0x0500000f


	//   ....[159]....
        /*0418*/ 	.word	0x0500000f


	//   ....[160]....
        /*041c*/ 	.word	0x0500000f


	//   ....[161]....
        /*0420*/ 	.word	0x0500000f


	//   ....[162]....
        /*0424*/ 	.word	0x0500000f


	//   ....[163]....
        /*0428*/ 	.word	0x0500000f


	//   ....[164]....
        /*042c*/ 	.word	0x0500000f


	//   ....[165]....
        /*0430*/ 	.word	0x0500000f


	//   ....[166]....
        /*0434*/ 	.word	0x0500000f


	//   ....[167]....
        /*0438*/ 	.word	0x0500000f


	//   ....[168]....
        /*043c*/ 	.word	0x0500000f


	//   ....[169]....
        /*0440*/ 	.word	0x0500000f


	//   ....[170]....
        /*0444*/ 	.word	0x0500000f


	//   ....[171]....
        /*0448*/ 	.word	0x0500000f


	//   ....[172]....
        /*044c*/ 	.word	0x0500000f


	//   ....[173]....
        /*0450*/ 	.word	0x0500000f


	//   ....[174]....
        /*0454*/ 	.word	0x0500000f


	//   ....[175]....
        /*0458*/ 	.word	0x0500000f


	//   ....[176]....
        /*045c*/ 	.word	0x0500000f


	//   ....[177]....
        /*0460*/ 	.word	0x0500000f


	//   ....[178]....
        /*0464*/ 	.word	0x0500000f


	//   ....[179]....
        /*0468*/ 	.word	0x0500000f


	//   ....[180]....
        /*046c*/ 	.word	0x0500000f


	//   ....[181]....
        /*0470*/ 	.word	0x0500000f


	//   ....[182]....
        /*0474*/ 	.word	0x0500000f


	//   ....[183]....
        /*0478*/ 	.word	0x0500000f


	//   ....[184]....
        /*047c*/ 	.word	0x0500000f


	//   ....[185]....
        /*0480*/ 	.word	0x0500000f


	//   ....[186]....
        /*0484*/ 	.word	0x0500000f


	//   ....[187]....
        /*0488*/ 	.word	0x0500000f


	//   ....[188]....
        /*048c*/ 	.word	0x0500000f


	//   ....[189]....
        /*0490*/ 	.word	0x0500000f


	//   ....[190]....
        /*0494*/ 	.word	0x0500000f


	//   ....[191]....
        /*0498*/ 	.word	0x0500000f


	//   ....[192]....
        /*049c*/ 	.word	0x0500000f


	//   ....[193]....
        /*04a0*/ 	.word	0x0500000f


	//   ....[194]....
        /*04a4*/ 	.word	0x0500000f


	//   ....[195]....
        /*04a8*/ 	.word	0x0500000f


	//   ....[196]....
        /*04ac*/ 	.word	0x0500000f


	//   ....[197]....
        /*04b0*/ 	.word	0x0500000f


	//   ....[198]....
        /*04b4*/ 	.word	0x0500000f


	//   ....[199]....
        /*04b8*/ 	.word	0x0500000f


	//   ....[200]....
        /*04bc*/ 	.word	0x0500000f


	//   ....[201]....
        /*04c0*/ 	.word	0x0500000f


	//   ....[202]....
        /*04c4*/ 	.word	0x0500000f


	//   ....[203]....
        /*04c8*/ 	.word	0x0500000f


	//   ....[204]....
        /*04cc*/ 	.word	0x0500000f


	//   ....[205]....
        /*04d0*/ 	.word	0x0500000f


	//   ....[206]....
        /*04d4*/ 	.word	0x0500000f


	//   ....[207]....
        /*04d8*/ 	.word	0x0500000f


	//   ....[208]....
        /*04dc*/ 	.word	0x0500000f


	//   ....[209]....
        /*04e0*/ 	.word	0x0500000f


	//   ....[210]....
        /*04e4*/ 	.word	0x0500000f


	//   ....[211]....
        /*04e8*/ 	.word	0x0500000f


	//   ....[212]....
        /*04ec*/ 	.word	0x0500000f


	//   ....[213]....
        /*04f0*/ 	.word	0x0500000f


	//   ....[214]....
        /*04f4*/ 	.word	0x0500000f


	//   ....[215]....
        /*04f8*/ 	.word	0x0500000f


	//   ....[216]....
        /*04fc*/ 	.word	0x0500000f


	//   ....[217]....
        /*0500*/ 	.word	0x0500000f


	//   ....[218]....
        /*0504*/ 	.word	0x0500000f


	//   ....[219]....
        /*0508*/ 	.word	0x0500000f


	//   ....[220]....
        /*050c*/ 	.word	0x0500000f


	//   ....[221]....
        /*0510*/ 	.word	0x0500000f


	//   ....[222]....
        /*0514*/ 	.word	0x0500000f


	//   ....[223]....
        /*0518*/ 	.word	0x0500000f


	//   ....[224]....
        /*051c*/ 	.word	0x0500000f


	//   ....[225]....
        /*0520*/ 	.word	0x0500000f


	//   ....[226]....
        /*0524*/ 	.word	0x0500000f


	//   ....[227]....
        /*0528*/ 	.word	0x0500000f


	//   ....[228]....
        /*052c*/ 	.word	0x0500000f


	//   ....[229]....
        /*0530*/ 	.word	0x0500000f


	//   ....[230]....
        /*0534*/ 	.word	0x0500000f


	//   ....[231]....
        /*0538*/ 	.word	0x0500000f


	//   ....[232]....
        /*053c*/ 	.word	0x0500000f


	//   ....[233]....
        /*0540*/ 	.word	0x0500000f


	//----- nvinfo : EIATTR_COOP_GROUP_INSTR_OFFSETS
	.align		4
.L_448:
        /*0544*/ 	.byte	0x04, 0x28
        /*0546*/ 	.short	(.L_450 - .L_449)


	//   ....[0]....
.L_449:
        /*0548*/ 	.word	0x00000070


	//   ....[1]....
        /*054c*/ 	.word	0x000000b0


	//   ....[2]....
        /*0550*/ 	.word	0x000002d0


	//   ....[3]....
        /*0554*/ 	.word	0x00000430


	//   ....[4]....
        /*0558*/ 	.word	0x00000550


	//   ....[5]....
        /*055c*/ 	.word	0x000006b0


	//   ....[6]....
        /*0560*/ 	.word	0x00001780


	//   ....[7]....
        /*0564*/ 	.word	0x00002410


	//   ....[8]....
        /*0568*/ 	.word	0x00002a50


	//   ....[9]....
        /*056c*/ 	.word	0x000037b0


	//   ....[10]....
        /*0570*/ 	.word	0x000038c0


	//   ....[11]....
        /*0574*/ 	.word	0x00003e20


	//   ....[12]....
        /*0578*/ 	.word	0x00003eb0


	//   ....[13]....
        /*057c*/ 	.word	0x00005bc0


	//   ....[14]....
        /*0580*/ 	.word	0x00006840


	//   ....[15]....
        /*0584*/ 	.word	0x00006eb0


	//   ....[16]....
        /*0588*/ 	.word	0x00006fd0


	//   ....[17]....
        /*058c*/ 	.word	0x00007570


	//   ....[18]....
        /*0590*/ 	.word	0x000075d0


	//   ....[19]....
        /*0594*/ 	.word	0x000097d0


	//   ....[20]....
        /*0598*/ 	.word	0x00009800


	//   ....[21]....
        /*059c*/ 	.word	0x00009820


	//   ....[22]....
        /*05a0*/ 	.word	0x00009840


	//   ....[23]....
        /*05a4*/ 	.word	0x0000b480


	//   ....[24]....
        /*05a8*/ 	.word	0x0000c000


	//   ....[25]....
        /*05ac*/ 	.word	0x0000c7b0


	//   ....[26]....
        /*05b0*/ 	.word	0x0000c8c0


	//   ....[27]....
        /*05b4*/ 	.word	0x0000ce30


	//   ....[28]....
        /*05b8*/ 	.word	0x0000ce90


	//   ....[29]....
        /*05bc*/ 	.word	0x0000dd40


	//   ....[30]....
        /*05c0*/ 	.word	0x0000dd70


	//   ....[31]....
        /*05c4*/ 	.word	0x0000de20


	//   ....[32]....
        /*05c8*/ 	.word	0x0000de30


	//   ....[33]....
        /*05cc*/ 	.word	0x0000f050


	//   ....[34]....
        /*05d0*/ 	.word	0x0000f090


	//   ....[35]....
        /*05d4*/ 	.word	0x0000f0d0


	//   ....[36]....
        /*05d8*/ 	.word	0x0000f100


	//   ....[37]....
        /*05dc*/ 	.word	0x0000f660


	//   ....[38]....
        /*05e0*/ 	.word	0x0000f6a0


	//   ....[39]....
        /*05e4*/ 	.word	0x0000f760


	//   ....[40]....
        /*05e8*/ 	.word	0x0000f780


	//   ....[41]....
        /*05ec*/ 	.word	0x0000f840


	//   ....[42]....
        /*05f0*/ 	.word	0x0000f860


	//   ....[43]....
        /*05f4*/ 	.word	0x0000f930


	//   ....[44]....
        /*05f8*/ 	.word	0x0000f950


	//   ....[45]....
        /*05fc*/ 	.word	0x00010160


	//   ....[46]....
        /*0600*/ 	.word	0x00010180


	//   ....[47]....
        /*0604*/ 	.word	0x00010240


	//   ....[48]....
        /*0608*/ 	.word	0x00010260


	//   ....[49]....
        /*060c*/ 	.word	0x00010320


	//   ....[50]....
        /*0610*/ 	.word	0x00010340


	//   ....[51]....
        /*0614*/ 	.word	0x00010410


	//   ....[52]....
        /*0618*/ 	.word	0x00010430


	//   ....[53]....
        /*061c*/ 	.word	0x00010570


	//   ....[54]....
        /*0620*/ 	.word	0x00010760


	//   ....[55]....
        /*0624*/ 	.word	0x00010790


	//   ....[56]....
        /*0628*/ 	.word	0x000107c0


	//   ....[57]....
        /*062c*/ 	.word	0x000107f0


	//   ....[58]....
        /*0630*/ 	.word	0x00010820


	//   ....[59]....
        /*0634*/ 	.word	0x00010850


	//   ....[60]....
        /*0638*/ 	.word	0x000109a0


	//   ....[61]....
        /*063c*/ 	.word	0x000109d0


	//   ....[62]....
        /*0640*/ 	.word	0x00010a00


	//   ....[63]....
        /*0644*/ 	.word	0x00010a30


	//   ....[64]....
        /*0648*/ 	.word	0x00010a60


	//   ....[65]....
        /*064c*/ 	.word	0x00010a90


	//   ....[66]....
        /*0650*/ 	.word	0x00010b20


	//   ....[67]....
        /*0654*/ 	.word	0x00010b80


	//   ....[68]....
        /*0658*/ 	.word	0x00010c10


	//   ....[69]....
        /*065c*/ 	.word	0x00012860


	//   ....[70]....
        /*0660*/ 	.word	0x00012880


	//   ....[71]....
        /*0664*/ 	.word	0x00012930


	//   ....[72]....
        /*0668*/ 	.word	0x00012950


	//   ....[73]....
        /*066c*/ 	.word	0x000129f0


	//   ....[74]....
        /*0670*/ 	.word	0x00012a10


	//   ....[75]....
        /*0674*/ 	.word	0x00012ab0


	//   ....[76]....
        /*0678*/ 	.word	0x00012ad0


	//   ....[77]....
        /*067c*/ 	.word	0x00012b70


	//   ....[78]....
        /*0680*/ 	.word	0x00012b90


	//   ....[79]....
        /*0684*/ 	.word	0x00012ba0


	//   ....[80]....
        /*0688*/ 	.word	0x00012c30


	//   ....[81]....
        /*068c*/ 	.word	0x000133b0


	//   ....[82]....
        /*0690*/ 	.word	0x000133e0


	//   ....[83]....
        /*0694*/ 	.word	0x00013400


	//   ....[84]....
        /*0698*/ 	.word	0x00013490


	//   ....[85]....
        /*069c*/ 	.word	0x000134a0


	//   ....[86]....
        /*06a0*/ 	.word	0x00013540


	//   ....[87]....
        /*06a4*/ 	.word	0x00013550


	//   ....[88]....
        /*06a8*/ 	.word	0x000135f0


	//   ....[89]....
        /*06ac*/ 	.word	0x00013600


	//   ....[90]....
        /*06b0*/ 	.word	0x000136a0


	//   ....[91]....
        /*06b4*/ 	.word	0x000136b0


	//   ....[92]....
        /*06b8*/ 	.word	0x00013750


	//   ....[93]....
        /*06bc*/ 	.word	0x00013760


	//   ....[94]....
        /*06c0*/ 	.word	0x00013800


	//   ....[95]....
        /*06c4*/ 	.word	0x00013810


	//   ....[96]....
        /*06c8*/ 	.word	0x00013820


	//   ....[97]....
        /*06cc*/ 	.word	0x00014020


	//   ....[98]....
        /*06d0*/ 	.word	0x00014030


	//   ....[99]....
        /*06d4*/ 	.word	0x00014050


	//   ....[100]....
        /*06d8*/ 	.word	0x000140d0


	//   ....[101]....
        /*06dc*/ 	.word	0x000140e0


	//   ....[102]....
        /*06e0*/ 	.word	0x00014140


	//   ....[103]....
        /*06e4*/ 	.word	0x00014170


	//   ....[104]....
        /*06e8*/ 	.word	0x000141b0


	//   ....[105]....
        /*06ec*/ 	.word	0x000141e0


	//   ....[106]....
        /*06f0*/ 	.word	0x00014220


	//   ....[107]....
        /*06f4*/ 	.word	0x00014250


	//   ....[108]....
        /*06f8*/ 	.word	0x00014290


	//   ....[109]....
        /*06fc*/ 	.word	0x00014510


	//   ....[110]....
        /*0700*/ 	.word	0x00014530


	//   ....[111]....
        /*0704*/ 	.word	0x000145c0


	//   ....[112]....
        /*0708*/ 	.word	0x000145d0


	//   ....[113]....
        /*070c*/ 	.word	0x00014640


	//   ....[114]....
        /*0710*/ 	.word	0x00014650


	//   ....[115]....
        /*0714*/ 	.word	0x000146c0


	//   ....[116]....
        /*0718*/ 	.word	0x000146d0


	//   ....[117]....
        /*071c*/ 	.word	0x00014740


	//   ....[118]....
        /*0720*/ 	.word	0x00014750


	//   ....[119]....
        /*0724*/ 	.word	0x00014760


	//   ....[120]....
        /*0728*/ 	.word	0x000147d0


	//   ....[121]....
        /*072c*/ 	.word	0x00014d60


	//   ....[122]....
        /*0730*/ 	.word	0x00014d80


	//   ....[123]....
        /*0734*/ 	.word	0x00014d90


	//   ....[124]....
        /*0738*/ 	.word	0x00014da0


	//   ....[125]....
        /*073c*/ 	.word	0x00014e10


	//   ....[126]....
        /*0740*/ 	.word	0x00014e30


	//   ....[127]....
        /*0744*/ 	.word	0x00014ea0


	//   ....[128]....
        /*0748*/ 	.word	0x00014ec0


	//   ....[129]....
        /*074c*/ 	.word	0x00014f20


	//   ....[130]....
        /*0750*/ 	.word	0x00014f40


	//   ....[131]....
        /*0754*/ 	.word	0x00014f90


	//   ....[132]....
        /*0758*/ 	.word	0x00014fb0


	//   ....[133]....
        /*075c*/ 	.word	0x000153c0


	//   ....[134]....
        /*0760*/ 	.word	0x000153f0


	//   ....[135]....
        /*0764*/ 	.word	0x00015420


	//   ....[136]....
        /*0768*/ 	.word	0x00015450


	//   ....[137]....
        /*076c*/ 	.word	0x00015480


	//   ....[138]....
        /*0770*/ 	.word	0x000154b0


	//   ....[139]....
        /*0774*/ 	.word	0x000154e0


	//   ....[140]....
        /*0778*/ 	.word	0x00015510


	//   ....[141]....
        /*077c*/ 	.word	0x00015690


	//   ....[142]....
        /*0780*/ 	.word	0x000156c0


	//   ....[143]....
        /*0784*/ 	.word	0x000156f0


	//   ....[144]....
        /*0788*/ 	.word	0x00015720


	//   ....[145]....
        /*078c*/ 	.word	0x00015750


	//   ....[146]....
        /*0790*/ 	.word	0x00015780


	//   ....[147]....
        /*0794*/ 	.word	0x00015840


	//   ....[148]....
        /*0798*/ 	.word	0x00015860


	//   ....[149]....
        /*079c*/ 	.word	0x000158d0


	//   ....[150]....
        /*07a0*/ 	.word	0x00015f70


	//   ....[151]....
        /*07a4*/ 	.word	0x000165e0


	//   ....[152]....
        /*07a8*/ 	.word	0x000166d0


	//   ....[153]....
        /*07ac*/ 	.word	0x00016770


	//   ....[154]....
        /*07b0*/ 	.word	0x000167d0


	//   ....[155]....
        /*07b4*/ 	.word	0x000168e0


	//   ....[156]....
        /*07b8*/ 	.word	0x00016950


	//   ....[157]....
        /*07bc*/ 	.word	0x00016a60


	//   ....[158]....
        /*07c0*/ 	.word	0x00016ad0


	//   ....[159]....
        /*07c4*/ 	.word	0x00016be0


	//   ....[160]....
        /*07c8*/ 	.word	0x00016c50


	//   ....[161]....
        /*07cc*/ 	.word	0x00016d60


	//   ....[162]....
        /*07d0*/ 	.word	0x00016dd0


	//   ....[163]....
        /*07d4*/ 	.word	0x00016e70


	//   ....[164]....
        /*07d8*/ 	.word	0x00016f80


	//   ....[165]....
        /*07dc*/ 	.word	0x00016ff0


	//   ....[166]....
        /*07e0*/ 	.word	0x00017050


	//   ....[167]....
        /*07e4*/ 	.word	0x00017140


	//   ....[168]....
        /*07e8*/ 	.word	0x000171a0


	//   ....[169]....
        /*07ec*/ 	.word	0x000172b0


	//   ....[170]....
        /*07f0*/ 	.word	0x00017310


	//   ....[171]....
        /*07f4*/ 	.word	0x00017420


	//   ....[172]....
        /*07f8*/ 	.word	0x00017480


	//   ....[173]....
        /*07fc*/ 	.word	0x00017590


	//   ....[174]....
        /*0800*/ 	.word	0x000175f0


	//   ....[175]....
        /*0804*/ 	.word	0x00017700


	//   ....[176]....
        /*0808*/ 	.word	0x00017760


	//   ....[177]....
        /*080c*/ 	.word	0x00017870


	//   ....[178]....
        /*0810*/ 	.word	0x000178d0


	//   ....[179]....
        /*0814*/ 	.word	0x000179c0


	//   ....[180]....
        /*0818*/ 	.word	0x00017af0


	//   ....[181]....
        /*081c*/ 	.word	0x00017ba0


	//   ....[182]....
        /*0820*/ 	.word	0x00017c20


	//   ....[183]....
        /*0824*/ 	.word	0x00017d00


	//   ....[184]....
        /*0828*/ 	.word	0x00017d60


	//   ....[185]....
        /*082c*/ 	.word	0x00017e30


	//   ....[186]....
        /*0830*/ 	.word	0x00017e90


	//   ....[187]....
        /*0834*/ 	.word	0x00017f60


	//   ....[188]....
        /*0838*/ 	.word	0x00017fc0


	//   ....[189]....
        /*083c*/ 	.word	0x00018090


	//   ....[190]....
        /*0840*/ 	.word	0x000180f0


	//   ....[191]....
        /*0844*/ 	.word	0x000181c0


	//   ....[192]....
        /*0848*/ 	.word	0x000182b0


	//   ....[193]....
        /*084c*/ 	.word	0x00018350


	//   ....[194]....
        /*0850*/ 	.word	0x000183b0


	//   ....[195]....
        /*0854*/ 	.word	0x000184a0


	//   ....[196]....
        /*0858*/ 	.word	0x00018500


	//   ....[197]....
        /*085c*/ 	.word	0x000185e0


	//   ....[198]....
        /*0860*/ 	.word	0x00018640


	//   ....[199]....
        /*0864*/ 	.word	0x00018720


	//   ....[200]....
        /*0868*/ 	.word	0x00018780


	//   ....[201]....
        /*086c*/ 	.word	0x00018860


	//   ....[202]....
        /*0870*/ 	.word	0x000188c0


	//   ....[203]....
        /*0874*/ 	.word	0x00018990


	//   ....[204]....
        /*0878*/ 	.word	0x00018ac0


	//   ....[205]....
        /*087c*/ 	.word	0x00018bb0


	//   ....[206]....
        /*0880*/ 	.word	0x00018c50


	//   ....[207]....
        /*0884*/ 	.word	0x00018d20


	//   ....[208]....
        /*0888*/ 	.word	0x00018d80


	//   ....[209]....
        /*088c*/ 	.word	0x00018e50


	//   ....[210]....
        /*0890*/ 	.word	0x00018eb0


	//   ....[211]....
        /*0894*/ 	.word	0x00018f90


	//   ....[212]....
        /*0898*/ 	.word	0x00018ff0


	//   ....[213]....
        /*089c*/ 	.word	0x000190c0


	//   ....[214]....
        /*08a0*/ 	.word	0x00019120


	//   ....[215]....
        /*08a4*/ 	.word	0x000191e0


	//   ....[216]....
        /*08a8*/ 	.word	0x00019270


	//   ....[217]....
        /*08ac*/ 	.word	0x00019310


	//   ....[218]....
        /*08b0*/ 	.word	0x00019430


	//   ....[219]....
        /*08b4*/ 	.word	0x000194a0


	//   ....[220]....
        /*08b8*/ 	.word	0x00019510


	//   ....[221]....
        /*08bc*/ 	.word	0x00019580


	//   ....[222]....
        /*08c0*/ 	.word	0x000195f0


	//   ....[223]....
        /*08c4*/ 	.word	0x00019670


	//   ....[224]....
        /*08c8*/ 	.word	0x00019700


	//   ....[225]....
        /*08cc*/ 	.word	0x00019790


	//   ....[226]....
        /*08d0*/ 	.word	0x00019800


	//   ....[227]....
        /*08d4*/ 	.word	0x00019870


	//   ....[228]....
        /*08d8*/ 	.word	0x000198e0


	//   ....[229]....
        /*08dc*/ 	.word	0x00019960


	//   ....[230]....
        /*08e0*/ 	.word	0x000199d0


	//   ....[231]....
        /*08e4*/ 	.word	0x00019a70


	//   ....[232]....
        /*08e8*/ 	.word	0x00019b00


	//   ....[233]....
        /*08ec*/ 	.word	0x00019c20


	//----- nvinfo : EIATTR_REG_RECONFIG
	.align		4
.L_450:
        /*08f0*/ 	.byte	0x01, 0x54
	.zero		2


	//----- nvinfo : EIATTR_SYSCALL_OFFSETS
	.align		4
        /*08f4*/ 	.byte	0x04, 0x46
        /*08f6*/ 	.short	(.L_452 - .L_451)


	//   ....[0]....
.L_451:
        /*08f8*/ 	.word	0x00001960


	//   ....[1]....
        /*08fc*/ 	.word	0x00011d40


	//   ....[2]....
        /*0900*/ 	.word	0x00011e90


	//   ....[3]....
        /*0904*/ 	.word	0x00011f80


	//   ....[4]....
        /*0908*/ 	.word	0x00012f80


	//----- nvinfo : EIATTR_MBARRIER_INSTR_OFFSETS
	.align		4
.L_452:
        /*090c*/ 	.byte	0x04, 0x39
        /*090e*/ 	.short	(.L_454 - .L_453)


	//   ....[0]....
.L_453:
        /*0910*/ 	.word	0x00000180
        /*0914*/ 	.word	0x000000ff
        /*0918*/ 	.word	0x0002a800
        /*091c*/ 	.short	0x0100
        /*091e*/ 	.byte	0x08
	.zero		1


	//   ....[1]....
        /*0920*/ 	.word	0x00000190
        /*0924*/ 	.word	0x000000ff
        /*0928*/ 	.word	0x0002a820
        /*092c*/ 	.short	0x0100
        /*092e*/ 	.byte	0x08
	.zero		1


	//   ....[2]....
        /*0930*/ 	.word	0x00000280
        /*0934*/ 	.word	0x000000ff
        /*0938*/ 	.word	0x0002a830
        /*093c*/ 	.short	0x0100
        /*093e*/ 	.byte	0x08
	.zero		1


	//   ....[3]....
        /*0940*/ 	.word	0x00000290
        /*0944*/ 	.word	0x000000ff
        /*0948*/ 	.word	0x0002a840
        /*094c*/ 	.short	0x0100
        /*094e*/ 	.byte	0x08
	.zero		1


	//   ....[4]....
        /*0950*/ 	.word	0x000002a0
        /*0954*/ 	.word	0x000000ff
        /*0958*/ 	.word	0x0002a838
        /*095c*/ 	.short	0x0100
        /*095e*/ 	.byte	0x08
	.zero		1


	//   ....[5]....
        /*0960*/ 	.word	0x000002b0
        /*0964*/ 	.word	0x000000ff
        /*0968*/ 	.word	0x0002a848
        /*096c*/ 	.short	0x0100
        /*096e*/ 	.byte	0x08
	.zero		1


	//   ....[6]....
        /*0970*/ 	.word	0x000003e0
        /*0974*/ 	.word	0x000000ff
        /*0978*/ 	.word	0x0002a850
        /*097c*/ 	.short	0x0100
        /*097e*/ 	.byte	0x08
	.zero		1


	//   ....[7]....
        /*0980*/ 	.word	0x000003f0
        /*0984*/ 	.word	0x000000ff
        /*0988*/ 	.word	0x0002a860
        /*098c*/ 	.short	0x0100
        /*098e*/ 	.byte	0x08
	.zero		1


	//   ....[8]....
        /*0990*/ 	.word	0x00000400
        /*0994*/ 	.word	0x000000ff
        /*0998*/ 	.word	0x0002a858
        /*099c*/ 	.short	0x0100
        /*099e*/ 	.byte	0x08
	.zero		1


	//   ....[9]....
        /*09a0*/ 	.word	0x00000410
        /*09a4*/ 	.word	0x000000ff
        /*09a8*/ 	.word	0x0002a868
        /*09ac*/ 	.short	0x0100
        /*09ae*/ 	.byte	0x08
	.zero		1


	//   ....[10]....
        /*09b0*/ 	.word	0x00000500
        /*09b4*/ 	.word	0x000000ff
        /*09b8*/ 	.word	0x0002a870
        /*09bc*/ 	.short	0x0100
        /*09be*/ 	.byte	0x06
	.zero		1


	//   ....[11]....
        /*09c0*/ 	.word	0x00000510
        /*09c4*/ 	.word	0x000000ff
        /*09c8*/ 	.word	0x0002a880
        /*09cc*/ 	.short	0x0100
        /*09ce*/ 	.byte	0x06
	.zero		1


	//   ....[12]....
        /*09d0*/ 	.word	0x00000520
        /*09d4*/ 	.word	0x000000ff
        /*09d8*/ 	.word	0x0002a878
        /*09dc*/ 	.short	0x0100
        /*09de*/ 	.byte	0x06
	.zero		1


	//   ....[13]....
        /*09e0*/ 	.word	0x00000530
        /*09e4*/ 	.word	0x000000ff
        /*09e8*/ 	.word	0x0002a888
        /*09ec*/ 	.short	0x0100
        /*09ee*/ 	.byte	0x06
	.zero		1


	//   ....[14]....
        /*09f0*/ 	.word	0x00000660
        /*09f4*/ 	.word	0x000000ff
        /*09f8*/ 	.word	0x0002a890
        /*09fc*/ 	.short	0x0100
        /*09fe*/ 	.byte	0x08
	.zero		1


	//   ....[15]....
        /*0a00*/ 	.word	0x00000670
        /*0a04*/ 	.word	0x000000ff
        /*0a08*/ 	.word	0x0002a8a0
        /*0a0c*/ 	.short	0x0100
        /*0a0e*/ 	.byte	0x08
	.zero		1


	//   ....[16]....
        /*0a10*/ 	.word	0x00000680
        /*0a14*/ 	.word	0x000000ff
        /*0a18*/ 	.word	0x0002a898
        /*0a1c*/ 	.short	0x0100
        /*0a1e*/ 	.byte	0x08
	.zero		1


	//   ....[17]....
        /*0a20*/ 	.word	0x00000690
        /*0a24*/ 	.word	0x000000ff
        /*0a28*/ 	.word	0x0002a8a8
        /*0a2c*/ 	.short	0x0100
        /*0a2e*/ 	.byte	0x08
	.zero		1


	//   ....[18]....
        /*0a30*/ 	.word	0x000007d0
        /*0a34*/ 	.word	0x000000ff
        /*0a38*/ 	.word	0x0002a8b0
        /*0a3c*/ 	.short	0x0100
        /*0a3e*/ 	.byte	0x08
	.zero		1


	//   ....[19]....
        /*0a40*/ 	.word	0x000007e0
        /*0a44*/ 	.word	0x000000ff
        /*0a48*/ 	.word	0x0002a8c0
        /*0a4c*/ 	.short	0x0100
        /*0a4e*/ 	.byte	0x08
	.zero		1


	//   ....[20]....
        /*0a50*/ 	.word	0x000007f0
        /*0a54*/ 	.word	0x000000ff
        /*0a58*/ 	.word	0x0002a8b8
        /*0a5c*/ 	.short	0x0100
        /*0a5e*/ 	.byte	0x08
	.zero		1


	//   ....[21]....
        /*0a60*/ 	.word	0x00000800
        /*0a64*/ 	.word	0x000000ff
        /*0a68*/ 	.word	0x0002a8c8
        /*0a6c*/ 	.short	0x0100
        /*0a6e*/ 	.byte	0x08
	.zero		1


	//   ....[22]....
        /*0a70*/ 	.word	0x000019d0
        /*0a74*/ 	.word	0x000000ff
        /*0a78*/ 	.word	0x0002a800
        /*0a7c*/ 	.short	0x010a
        /*0a7e*/ 	.byte	0x28
	.zero		1


	//   ....[23]....
        /*0a80*/ 	.word	0x00001a50
        /*0a84*/ 	.word	0x0000000f
        /*0a88*/ 	.word	0x0002a830
        /*0a8c*/ 	.short	0x010a
        /*0a8e*/ 	.byte	0x3f
	.zero		1


	//   ....[24]....
        /*0a90*/ 	.word	0x00001a90
        /*0a94*/ 	.word	0x0000000f
        /*0a98*/ 	.word	0x0002a830
        /*0a9c*/ 	.short	0x010a
        /*0a9e*/ 	.byte	0x3f
	.zero		1


	//   ....[25]....
        /*0aa0*/ 	.word	0x000024d0
        /*0aa4*/ 	.word	0x000000ff
        /*0aa8*/ 	.word	0x00000000
        /*0aac*/ 	.short	0x0101
        /*0aae*/ 	.byte	0x04
	.zero		1


	//   ....[26]....
        /*0ab0*/ 	.word	0x00004cc0
        /*0ab4*/ 	.word	0x000000ff
        /*0ab8*/ 	.word	0x0002a830
        /*0abc*/ 	.short	0x010a
        /*0abe*/ 	.byte	0x07
	.zero		1


	//   ....[27]....
        /*0ac0*/ 	.word	0x00004d00
        /*0ac4*/ 	.word	0x000000ff
        /*0ac8*/ 	.word	0x0002a830
        /*0acc*/ 	.short	0x010a
        /*0ace*/ 	.byte	0x07
	.zero		1


	//   ....[28]....
        /*0ad0*/ 	.word	0x000055e0
        /*0ad4*/ 	.word	0x000000ff
        /*0ad8*/ 	.word	0x0002a850
        /*0adc*/ 	.short	0x010a
        /*0ade*/ 	.byte	0x06
	.zero		1


	//   ....[29]....
        /*0ae0*/ 	.word	0x00005620
        /*0ae4*/ 	.word	0x000000ff
        /*0ae8*/ 	.word	0x0002a850
        /*0aec*/ 	.short	0x010a
        /*0aee*/ 	.byte	0x06
	.zero		1


	//   ....[30]....
        /*0af0*/ 	.word	0x00005cd0
        /*0af4*/ 	.word	0x000000ff
        /*0af8*/ 	.word	0x00000000
        /*0afc*/ 	.short	0x0101
        /*0afe*/ 	.byte	0x07
	.zero		1


	//   ....[31]....
        /*0b00*/ 	.word	0x00007e20
        /*0b04*/ 	.word	0x000000ff
        /*0b08*/ 	.word	0x00000000
        /*0b0c*/ 	.short	0x0101
        /*0b0e*/ 	.byte	0x06
	.zero		1


	//   ....[32]....
        /*0b10*/ 	.word	0x000082d0
        /*0b14*/ 	.word	0x000000ff
        /*0b18*/ 	.word	0x0002a830
        /*0b1c*/ 	.short	0x010a
        /*0b1e*/ 	.byte	0x07
	.zero		1


	//   ....[33]....
        /*0b20*/ 	.word	0x00008310
        /*0b24*/ 	.word	0x000000ff
        /*0b28*/ 	.word	0x0002a830
        /*0b2c*/ 	.short	0x010a
        /*0b2e*/ 	.byte	0x07
	.zero		1


	//   ....[34]....
        /*0b30*/ 	.word	0x00008bf0
        /*0b34*/ 	.word	0x000000ff
        /*0b38*/ 	.word	0x0002a850
        /*0b3c*/ 	.short	0x010a
        /*0b3e*/ 	.byte	0x06
	.zero		1


	//   ....[35]....
        /*0b40*/ 	.word	0x00008c30
        /*0b44*/ 	.word	0x000000ff
        /*0b48*/ 	.word	0x0002a850
        /*0b4c*/ 	.short	0x010a
        /*0b4e*/ 	.byte	0x06
	.zero		1


	//   ....[36]....
        /*0b50*/ 	.word	0x000092e0
        /*0b54*/ 	.word	0x000000ff
        /*0b58*/ 	.word	0x00000000
        /*0b5c*/ 	.short	0x0101
        /*0b5e*/ 	.byte	0x07
	.zero		1


	//   ....[37]....
        /*0b60*/ 	.word	0x0000a2d0
        /*0b64*/ 	.word	0x000000ff
        /*0b68*/ 	.word	0x00000000
        /*0b6c*/ 	.short	0x0101
        /*0b6e*/ 	.byte	0x06
	.zero		1


	//   ....[38]....
        /*0b70*/ 	.word	0x0000a580
        /*0b74*/ 	.word	0x000000ff
        /*0b78*/ 	.word	0x0002a830
        /*0b7c*/ 	.short	0x010a
        /*0b7e*/ 	.byte	0x06
	.zero		1


	//   ....[39]....
        /*0b80*/ 	.word	0x0000a5c0
        /*0b84*/ 	.word	0x000000ff
        /*0b88*/ 	.word	0x0002a830
        /*0b8c*/ 	.short	0x010a
        /*0b8e*/ 	.byte	0x06
	.zero		1


	//   ....[40]....
        /*0b90*/ 	.word	0x0000aea0
        /*0b94*/ 	.word	0x000000ff
        /*0b98*/ 	.word	0x0002a850
        /*0b9c*/ 	.short	0x010a
        /*0b9e*/ 	.byte	0x0a
	.zero		1


	//   ....[41]....
        /*0ba0*/ 	.word	0x0000aee0
        /*0ba4*/ 	.word	0x000000ff
        /*0ba8*/ 	.word	0x0002a850
        /*0bac*/ 	.short	0x010a
        /*0bae*/ 	.byte	0x0a
	.zero		1


	//   ....[42]....
        /*0bb0*/ 	.word	0x0000b530
        /*0bb4*/ 	.word	0x000000ff
        /*0bb8*/ 	.word	0x00000000
        /*0bbc*/ 	.short	0x0101
        /*0bbe*/ 	.byte	0x04
	.zero		1


	//   ....[43]....
        /*0bc0*/ 	.word	0x0000d6e0
        /*0bc4*/ 	.word	0x000000ff
        /*0bc8*/ 	.word	0x00000000
        /*0bcc*/ 	.short	0x0101
        /*0bce*/ 	.byte	0x0a
	.zero		1


	//   ....[44]....
        /*0bd0*/ 	.word	0x0000dcb0
        /*0bd4*/ 	.word	0x000000ff
        /*0bd8*/ 	.word	0x0002a850
        /*0bdc*/ 	.short	0x010a
        /*0bde*/ 	.byte	0x05
	.zero		1


	//   ....[45]....
        /*0be0*/ 	.word	0x0000dcf0
        /*0be4*/ 	.word	0x000000ff
        /*0be8*/ 	.word	0x0002a850
        /*0bec*/ 	.short	0x010a
        /*0bee*/ 	.byte	0x05
	.zero		1


	//   ....[46]....
        /*0bf0*/ 	.word	0x0000e1c0
        /*0bf4*/ 	.word	0x000000ff
        /*0bf8*/ 	.word	0x00000000
        /*0bfc*/ 	.short	0x0101
        /*0bfe*/ 	.byte	0x04
	.zero		1


	//   ....[47]....
        /*0c00*/ 	.word	0x0000f690
        /*0c04*/ 	.word	0x00000003
        /*0c08*/ 	.word	0x00000000
        /*0c0c*/ 	.short	0x0101
        /*0c0e*/ 	.byte	0x3f
	.zero		1


	//   ....[48]....
        /*0c10*/ 	.word	0x00012610
        /*0c14*/ 	.word	0x00000007
        /*0c18*/ 	.word	0x0002a840
        /*0c1c*/ 	.short	0x010a
        /*0c1e*/ 	.byte	0x3f
	.zero		1


	//   ....[49]....
        /*0c20*/ 	.word	0x00012cf0
        /*0c24*/ 	.word	0x00000007
        /*0c28*/ 	.word	0x0002a830
        /*0c2c*/ 	.short	0x0107
        /*0c2e*/ 	.byte	0x3f
	.zero		1


	//   ....[50]....
        /*0c30*/ 	.word	0x00012db0
        /*0c34*/ 	.word	0x00000007
        /*0c38*/ 	.word	0x0002a830
        /*0c3c*/ 	.short	0x0101
        /*0c3e*/ 	.byte	0x3f
	.zero		1


	//   ....[51]....
        /*0c40*/ 	.word	0x00013970
        /*0c44*/ 	.word	0x00000016
        /*0c48*/ 	.word	0x0002a800
        /*0c4c*/ 	.short	0x0107
        /*0c4e*/ 	.byte	0x3f
	.zero		1


	//   ....[52]....
        /*0c50*/ 	.word	0x00013a90
        /*0c54*/ 	.word	0x00000016
        /*0c58*/ 	.word	0x0002a800
        /*0c5c*/ 	.short	0x0101
        /*0c5e*/ 	.byte	0x3f
	.zero		1


	//   ....[53]....
        /*0c60*/ 	.word	0x00013ab0
        /*0c64*/ 	.word	0x00000016
        /*0c68*/ 	.word	0x0002a820
        /*0c6c*/ 	.short	0x010a
        /*0c6e*/ 	.byte	0x3f
	.zero		1


	//   ....[54]....
        /*0c70*/ 	.word	0x00013e20
        /*0c74*/ 	.word	0x00000006
        /*0c78*/ 	.word	0x0002a840
        /*0c7c*/ 	.short	0x010a
        /*0c7e*/ 	.byte	0x3f
	.zero		1


	//   ....[55]....
        /*0c80*/ 	.word	0x00014330
        /*0c84*/ 	.word	0x00000006
        /*0c88*/ 	.word	0x0002a830
        /*0c8c*/ 	.short	0x0107
        /*0c8e*/ 	.byte	0x3f
	.zero		1


	//   ....[56]....
        /*0c90*/ 	.word	0x000143f0
        /*0c94*/ 	.word	0x00000006
        /*0c98*/ 	.word	0x0002a830
        /*0c9c*/ 	.short	0x0101
        /*0c9e*/ 	.byte	0x3f
	.zero		1


	//   ....[57]....
        /*0ca0*/ 	.word	0x00014450
        /*0ca4*/ 	.word	0x00000005
        /*0ca8*/ 	.word	0x0002a860
        /*0cac*/ 	.short	0x010a
        /*0cae*/ 	.byte	0x3f
	.zero		1


	//   ....[58]....
        /*0cb0*/ 	.word	0x000148b0
        /*0cb4*/ 	.word	0x00000005
        /*0cb8*/ 	.word	0x0002a850
        /*0cbc*/ 	.short	0x0107
        /*0cbe*/ 	.byte	0x3f
	.zero		1


	//   ....[59]....
        /*0cc0*/ 	.word	0x00014a00
        /*0cc4*/ 	.word	0x00000005
        /*0cc8*/ 	.word	0x0002a850
        /*0ccc*/ 	.short	0x0101
        /*0cce*/ 	.byte	0x3f
	.zero		1


	//   ....[60]....
        /*0cd0*/ 	.word	0x00014c90
        /*0cd4*/ 	.word	0x00000000
        /*0cd8*/ 	.word	0x0002a860
        /*0cdc*/ 	.short	0x010a
        /*0cde*/ 	.byte	0x3f
	.zero		1


	//   ....[61]....
        /*0ce0*/ 	.word	0x000150f0
        /*0ce4*/ 	.word	0x00000000
        /*0ce8*/ 	.word	0x0002a850
        /*0cec*/ 	.short	0x0107
        /*0cee*/ 	.byte	0x3f
	.zero		1


	//   ....[62]....
        /*0cf0*/ 	.word	0x000151c0
        /*0cf4*/ 	.word	0x00000000
        /*0cf8*/ 	.word	0x0002a850
        /*0cfc*/ 	.short	0x0101
        /*0cfe*/ 	.byte	0x3f
	.zero		1


	//   ....[63]....
        /*0d00*/ 	.word	0x00015ef0
        /*0d04*/ 	.word	0x00000005
        /*0d08*/ 	.word	0x0002a820
        /*0d0c*/ 	.short	0x010a
        /*0d0e*/ 	.byte	0x3f
	.zero		1


	//   ....[64]....
        /*0d10*/ 	.word	0x00016090
        /*0d14*/ 	.word	0x00000003
        /*0d18*/ 	.word	0x0002a840
        /*0d1c*/ 	.short	0x010a
        /*0d1e*/ 	.byte	0x3f
	.zero		1


	//   ....[65]....
        /*0d20*/ 	.word	0x00016130
        /*0d24*/ 	.word	0x00000019
        /*0d28*/ 	.word	0x0002a840
        /*0d2c*/ 	.short	0x010a
        /*0d2e*/ 	.byte	0x3f
	.zero		1


	//   ....[66]....
        /*0d30*/ 	.word	0x00016170
        /*0d34*/ 	.word	0x00000003
        /*0d38*/ 	.word	0x0002a860
        /*0d3c*/ 	.short	0x010a
        /*0d3e*/ 	.byte	0x3f
	.zero		1


	//   ....[67]....
        /*0d40*/ 	.word	0x000161b0
        /*0d44*/ 	.word	0x00000019
        /*0d48*/ 	.word	0x0002a860
        /*0d4c*/ 	.short	0x010a
        /*0d4e*/ 	.byte	0x3f
	.zero		1


	//   ....[68]....
        /*0d50*/ 	.word	0x00016220
        /*0d54*/ 	.word	0x00000003
        /*0d58*/ 	.word	0x0002a800
        /*0d5c*/ 	.short	0x010a
        /*0d5e*/ 	.byte	0x3f
	.zero		1


	//   ....[69]....
        /*0d60*/ 	.word	0x00016270
        /*0d64*/ 	.word	0x0000000f
        /*0d68*/ 	.word	0x0002a830
        /*0d6c*/ 	.short	0x010a
        /*0d6e*/ 	.byte	0x3f
	.zero		1


	//   ....[70]....
        /*0d70*/ 	.word	0x000162d0
        /*0d74*/ 	.word	0x0000000e
        /*0d78*/ 	.word	0x0002a830
        /*0d7c*/ 	.short	0x010a
        /*0d7e*/ 	.byte	0x3f
	.zero		1


	//   ....[71]....
        /*0d80*/ 	.word	0x00016330
        /*0d84*/ 	.word	0x0000000d
        /*0d88*/ 	.word	0x0002a850
        /*0d8c*/ 	.short	0x010a
        /*0d8e*/ 	.byte	0x3f
	.zero		1


	//   ....[72]....
        /*0d90*/ 	.word	0x00016390
        /*0d94*/ 	.word	0x0000000c
        /*0d98*/ 	.word	0x0002a830
        /*0d9c*/ 	.short	0x010a
        /*0d9e*/ 	.byte	0x3f
	.zero		1


	//   ....[73]....
        /*0da0*/ 	.word	0x000163f0
        /*0da4*/ 	.word	0x0000000b
        /*0da8*/ 	.word	0x0002a850
        /*0dac*/ 	.short	0x010a
        /*0dae*/ 	.byte	0x3f
	.zero		1


	//   ....[74]....
        /*0db0*/ 	.word	0x00016450
        /*0db4*/ 	.word	0x0000000e
        /*0db8*/ 	.word	0x0002a830
        /*0dbc*/ 	.short	0x010a
        /*0dbe*/ 	.byte	0x3f
	.zero		1


	//   ....[75]....
        /*0dc0*/ 	.word	0x000164b0
        /*0dc4*/ 	.word	0x0000000b
        /*0dc8*/ 	.word	0x0002a850
        /*0dcc*/ 	.short	0x010a
        /*0dce*/ 	.byte	0x3f
	.zero		1


	//   ....[76]....
        /*0dd0*/ 	.word	0x00016510
        /*0dd4*/ 	.word	0x00000005
        /*0dd8*/ 	.word	0x0002a850
        /*0ddc*/ 	.short	0x010a
        /*0dde*/ 	.byte	0x3f
	.zero		1


	//   ....[77]....
        /*0de0*/ 	.word	0x00016620
        /*0de4*/ 	.word	0x00000007
        /*0de8*/ 	.word	0x0002a840
        /*0dec*/ 	.short	0x010a
        /*0dee*/ 	.byte	0x3f
	.zero		1


	//   ....[78]....
        /*0df0*/ 	.word	0x000179f0
        /*0df4*/ 	.word	0x00000016
        /*0df8*/ 	.word	0x0002a820
        /*0dfc*/ 	.short	0x010a
        /*0dfe*/ 	.byte	0x3f
	.zero		1


	//   ....[79]....
        /*0e00*/ 	.word	0x00017a40
        /*0e04*/ 	.word	0x00000006
        /*0e08*/ 	.word	0x0002a840
        /*0e0c*/ 	.short	0x010a
        /*0e0e*/ 	.byte	0x3f
	.zero		1


	//   ....[80]....
        /*0e10*/ 	.word	0x00018200
        /*0e14*/ 	.word	0x00000005
        /*0e18*/ 	.word	0x0002a860
        /*0e1c*/ 	.short	0x010a
        /*0e1e*/ 	.byte	0x3f
	.zero		1


	//   ....[81]....
        /*0e20*/ 	.word	0x00018a10
        /*0e24*/ 	.word	0x00000000
        /*0e28*/ 	.word	0x0002a860
        /*0e2c*/ 	.short	0x010a
        /*0e2e*/ 	.byte	0x3f
	.zero		1


	//   ....[82]....
        /*0e30*/ 	.word	0x00019b40
        /*0e34*/ 	.word	0x00000005
        /*0e38*/ 	.word	0x0002a820
        /*0e3c*/ 	.short	0x010a
        /*0e3e*/ 	.byte	0x3f
	.zero		1


	//   ....[83]....
        /*0e40*/ 	.word	0x00019ce0
        /*0e44*/ 	.word	0x00000003
        /*0e48*/ 	.word	0x0002a840
        /*0e4c*/ 	.short	0x010a
        /*0e4e*/ 	.byte	0x3f
	.zero		1


	//   ....[84]....
        /*0e50*/ 	.word	0x00019d30
        /*0e54*/ 	.word	0x00000019
        /*0e58*/ 	.word	0x0002a840
        /*0e5c*/ 	.short	0x010a
        /*0e5e*/ 	.byte	0x3f
	.zero		1


	//   ....[85]....
        /*0e60*/ 	.word	0x00019d80
        /*0e64*/ 	.word	0x00000003
        /*0e68*/ 	.word	0x0002a860
        /*0e6c*/ 	.short	0x010a
        /*0e6e*/ 	.byte	0x3f
	.zero		1


	//----- nvinfo : EIATTR_NUM_MBARRIERS
	.align		4
.L_454:
        /*0e70*/ 	.byte	0x03, 0x38
        /*0e72*/ 	.short	0x0016


	//----- nvinfo : EIATTR_EXIT_INSTR_OFFSETS
	.align		4
        /*0e74*/ 	.byte	0x04, 0x1c
        /*0e76*/ 	.short	(.L_456 - .L_455)


	//   ....[0]....
.L_455:
        /*0e78*/ 	.word	0x00000990


	//   ....[1]....
        /*0e7c*/ 	.word	0x00010520


	//   ....[2]....
        /*0e80*/ 	.word	0x00016200


	//----- nvinfo : EIATTR_MAX_THREADS
	.align		4
.L_456:
        /*0e84*/ 	.byte	0x04, 0x05
        /*0e86*/ 	.short	(.L_458 - .L_457)
.L_457:
        /*0e88*/ 	.word	0x00000180
        /*0e8c*/ 	.word	0x00000001
        /*0e90*/ 	.word	0x00000001


	//----- nvinfo : EIATTR_CRS_STACK_SIZE
	.align		4
.L_458:
        /*0e94*/ 	.byte	0x04, 0x1e
        /*0e96*/ 	.short	(.L_460 - .L_459)
.L_459:
        /*0e98*/ 	.word	0x00000000


	//----- nvinfo : EIATTR_CBANK_PARAM_SIZE
	.align		4
.L_460:
        /*0e9c*/ 	.byte	0x03, 0x19
        /*0e9e*/ 	.short	0x0af0


	//----- nvinfo : EIATTR_PARAM_CBANK
	.align		4
        /*0ea0*/ 	.byte	0x04, 0x0a
        /*0ea2*/ 	.short	(.L_462 - .L_461)
	.align		4
.L_461:
        /*0ea4*/ 	.word	index@(.nv.constant0._ZN7cutlass13device_kernelIN5flash11enable_sm90INS1_16FlashAttnFwdSm90INS1_25CollectiveMainloopFwdSm90ILi2EN4cute5tupleIJNS5_1CILi1EEES8_S8_EEENS6_IJNS7_ILi128EEENS7_ILi96EEENS7_ILi192EEEEEELi128ENS_10bfloat16_tEfNS_4arch4Sm90ELb0ELb1ELb1ELb1ELb1ELb0ELb0ELb1ELb1ELb1ELb0ELb0EEENS1_21CollectiveEpilogueFwdINS6_IJSA_SA_SB_EEES9_SE_SG_Li256ELb1ELb1ELb0ELb0EEENS1_36VarlenDynamicPersistentTileSchedulerILi128ELi96ELi256ELi128ELb0ELb1ELb1ELb1ELb0ELb1EEEEEEEEEvNT_6ParamsE)
        /*0ea8*/ 	.short	0x0210
        /*0eaa*/ 	.short	0x0af0


	//----- nvinfo : EIATTR_SW_WAR
	.align		4
.L_462:
        /*0eac*/ 	.byte	0x04, 0x36
        /*0eae*/ 	.short	(.L_464 - .L_463)
.L_463:
        /*0eb0*/ 	.word	0x00000008
.L_464:


//--------------------- .nv.info._ZN7cutlass13device_kernelIN5flash11enable_sm90INS1_16FlashAttnFwdSm90INS1_25CollectiveMainloopFwdSm90ILi2EN4cute5tupleIJNS5_1CILi1EEES8_S8_EEENS6_IJNS7_ILi128EEENS7_ILi96EEENS7_ILi192EEEEEELi128ENS_10bfloat16_tEfNS_4arch4Sm90ELb0ELb1ELb1ELb1ELb1ELb1ELb0ELb1ELb1ELb1ELb0ELb0EEENS1_21CollectiveEpilogueFwdINS6_IJSA_SA_SB_EEES9_SE_SG_Li256ELb1ELb1ELb0ELb0EEENS1_36VarlenDynamicPersistentTileSchedulerILi128ELi96ELi256ELi128ELb0ELb1ELb1ELb1ELb0ELb1EEEEEEEEEvNT_6ParamsE --------------------------
	.section	.nv.info._ZN7cutlass13device_kernelIN5flash11enable_sm90INS1_16FlashAttnFwdSm90INS1_25CollectiveMainloopFwdSm90ILi2EN4cute5tupleIJNS5_1CILi1EEES8_S8_EEENS6_IJNS7_ILi128EEENS7_ILi96EEENS7_ILi192EEEEEELi128ENS_10bfloat16_tEfNS_4arch4Sm90ELb0ELb1ELb1ELb1ELb1ELb1ELb0ELb1ELb1ELb1ELb0ELb0EEENS1_21CollectiveEpilogueFwdINS6_IJSA_SA_SB_EEES9_SE_SG_Li256ELb1ELb1ELb0ELb0EEENS1_36VarlenDynamicPersistentTileSchedulerILi128ELi96ELi256ELi128ELb0ELb1ELb1ELb1ELb0ELb1EEEEEEEEEvNT_6ParamsE,"",@"SHT_CUDA_INFO"
	.sectionflags	@""
	.align	4


	//----- nvinfo : EIATTR_CUDA_API_VERSION
	.align		4
        /*0000*/ 	.byte	0x04, 0x37
        /*0002*/ 	.short	(.L_466 - .L_465)
.L_465:
        /*0004*/ 	.word	0x00000082


	//----- nvinfo : EIATTR_KPARAM_INFO
	.align		4
.L_466:
        /*0008*/ 	.byte	0x04, 0x17
        /*000a*/ 	.short	(.L_468 - .L_467)
.L_467:
        /*000c*/ 	.word	0x00000000
        /*0010*/ 	.short	0x0000
        /*0012*/ 	.short	0x0070
        /*0014*/ 	.byte	0x00, 0xf0, 0x01, 0x2a


	//----- nvinfo : EIATTR_SPARSE_MMA_MASK
	.align		4
.L_468:
        /*0018*/ 	.byte	0x03, 0x50
        /*001a*/ 	.short	0x0000


	//----- nvinfo : EIATTR_MAXREG_COUNT
	.align		4
        /*001c*/ 	.byte	0x03, 0x1b
        /*001e*/ 	.short	0x00a8


	//----- nvinfo : EIATTR_NUM_BARRIERS
	.align		4
        /*0020*/ 	.byte	0x02, 0x4c
        /*0022*/ 	.byte	0x10
	.zero		1


	//----- nvinfo : EIATTR_EXTERNS
	.align		4
        /*0024*/ 	.byte	0x04, 0x0f
        /*0026*/ 	.short	(.L_470 - .L_469)


	//   ....[0]....
	.align		4
.L_469:
        /*0028*/ 	.word	index@(__assertfail)


	//----- nvinfo : EIATTR_ANNOTATIONS
	.align		4
.L_470:
        /*002c*/ 	.byte	0x04, 0x55
        /*002e*/ 	.short	(.L_472 - .L_471)


	//   ....[0]....
.L_471:
        /* <DEDUP_REMOVED lines=36> */


	//----- nvinfo : EIATTR_MERCURY_ISA_VERSION
	.align		4
.L_472:
        /*0258*/ 	.byte	0x03, 0x5f
        /*025a*/ 	.short	0x0101


	//----- nvinfo : EIATTR_UNUSED_LOAD_BYTE_OFFSET
	.align		4
        /*025c*/ 	.byte	0x04, 0x44
        /*025e*/ 	.short	(.L_474 - .L_473)


	//   ....[0]....
.L_473:
        /*0260*/ 	.word	0x00000a50
        /*0264*/ 	.word	0x0000fff0


	//   ....[1]....
        /*0268*/ 	.word	0x00020c50
        /*026c*/ 	.word	0x0000fff0


	//----- nvinfo : EIATTR_INT_WARP_WIDE_INSTR_OFFSETS
	.align		4
.L_474:
        /*0270*/ 	.byte	0x04, 0x31
        /*0272*/ 	.short	(.L_476 - .L_475)


	//   ....[0]....
.L_475:
        /*0274*/ 	.word	0x00000130


	//   ....[1]....
        /*0278*/ 	.word	0x00000170


	//   ....[2]....
        /*027c*/ 	.word	0x000001e0


	//   ....[3]....
        /*0280*/ 	.word	0x000259b0


	//   ....[4]....
        /*0284*/ 	.word	0x00025a40


	//   ....[5]....
        /*0288*/ 	.word	0x00028a10


	//   ....[6]....
        /*028c*/ 	.word	0x00028aa0


	//----- nvinfo : EIATTR_COOP_GROUP_MASK_REGIDS
	.align		4
.L_476:
        /*0290*/ 	.byte	0x04, 0x29
        /*0292*/ 	.short	(.L_478 - .L_477)


	//   ....[0]....
.L_477:
        /*0294*/ 	.word	0xffffffff


	//   ....[1]....
        /*0298*/ 	.word	0xffffffff


	//   ....[2]....
        /*029c*/ 	.word	0xffffffff


	//   ....[3]....
        /*02a0*/ 	.word	0xffffffff


	//   ....[4]....
        /*02a4*/ 	.word	0xffffffff


	//   ....[5]....
        /*02a8*/ 	.word	0xffffffff


	//   ....[6]....
        /*02ac*/ 	.word	0xffffffff


	//   ....[7]....
        /*02b0*/ 	.word	0xffffffff


	//   ....[8]....
        /*02b4*/ 	.word	0xffffffff


	//   ....[9]....
        /*02b8*/ 	.word	0xffffffff


	//   ....[10]....
        /*02bc*/ 	.word	0xffffffff


	//   ....[11]....
        /*02c0*/ 	.word	0xffffffff


	//   ....[12]....
        /*02c4*/ 	.word	0xffffffff


	//   ....[13]....
        /*02c8*/ 	.word	0xffffffff


	//   ....[14]....
        /*02cc*/ 	.word	0xffffffff


	//   ....[15]....
        /*02d0*/ 	.word	0xffffffff


	//   ....[16]....
        /*02d4*/ 	.word	0xffffffff


	//   ....[17]....
        /*02d8*/ 	.word	0xffffffff


	//   ....[18]....
        /*02dc*/ 	.word	0xffffffff


	//   ....[19]....
        /*02e0*/ 	.word	0xffffffff


	//   ....[20]....
        /*02e4*/ 	.word	0xffffffff


	//   ....[21]....
        /*02e8*/ 	.word	0xffffffff


	//   ....[22]....
        /*02ec*/ 	.word	0xffffffff


	//   ....[23]....
        /*02f0*/ 	.word	0xffffffff


	//   ....[24]....
        /*02f4*/ 	.word	0xffffffff


	//   ....[25]....
        /*02f8*/ 	.word	0xffffffff


	//   ....[26]....
        /*02fc*/ 	.word	0xffffffff


	//   ....[27]....
        /*0300*/ 	.word	0xffffffff


	//   ....[28]....
        /*0304*/ 	.word	0xffffffff


	//   ....[29]....
        /*0308*/ 	.word	0xffffffff


	//   ....[30]....
        /*030c*/ 	.word	0xffffffff


	//   ....[31]....
        /*0310*/ 	.word	0xffffffff


	//   ....[32]....
        /*0314*/ 	.word	0xffffffff


	//   ....[33]....
        /*0318*/ 	.word	0xffffffff


	//   ....[34]....
        /*031c*/ 	.word	0xffffffff


	//   ....[35]....
        /*0320*/ 	.word	0xffffffff


	//   ....[36]....
        /*0324*/ 	.word	0xffffffff


	//   ....[37]....
        /*0328*/ 	.word	0xffffffff


	//   ....[38]....
        /*032c*/ 	.word	0xffffffff


	//   ....[39]....
        /*0330*/ 	.word	0xffffffff


	//   ....[40]....
        /*0334*/ 	.word	0xffffffff


	//   ....[41]....
        /*0338*/ 	.word	0xffffffff


	//   ....[42]....
        /*033c*/ 	.word	0xffffffff


	//   ....[43]....
        /*0340*/ 	.word	0xffffffff


	//   ....[44]....
        /*0344*/ 	.word	0xffffffff


	//   ....[45]....
        /*0348*/ 	.word	0xffffffff


	//   ....[46]....
        /*034c*/ 	.word	0xffffffff


	//   ....[47]....
        /*0350*/ 	.word	0xffffffff


	//   ....[48]....
        /*0354*/ 	.word	0xffffffff


	//   ....[49]....
        /*0358*/ 	.word	0xffffffff


	//   ....[50]....
        /*035c*/ 	.word	0xffffffff


	//   ....[51]....
        /*0360*/ 	.word	0xffffffff


	//   ....[52]....
        /*0364*/ 	.word	0xffffffff


	//   ....[53]....
        /*0368*/ 	.word	0xffffffff


	//   ....[54]....
        /*036c*/ 	.word	0xffffffff


	//   ....[55]....
        /*0370*/ 	.word	0xffffffff


	//   ....[56]....
        /*0374*/ 	.word	0xffffffff


	//   ....[57]....
        /*0378*/ 	.word	0xffffffff


	//   ....[58]....
        /*037c*/ 	.word	0xffffffff


	//   ....[59]....
        /*0380*/ 	.word	0xffffffff


	//   ....[60]....
        /*0384*/ 	.word	0xffffffff


	//   ....[61]....
        /*0388*/ 	.word	0xffffffff


	//   ....[62]....
        /*038c*/ 	.word	0xffffffff


	//   ....[63]....
        /*0390*/ 	.word	0xffffffff


	//   ....[64]....
        /*0394*/ 	.word	0xffffffff


	//   ....[65]....
        /*0398*/ 	.word	0xffffffff


	//   ....[66]....
        /*039c*/ 	.word	0xffffffff


	//   ....[67]....
        /*03a0*/ 	.word	0xffffffff


	//   ....[68]....
        /*03a4*/ 	.word	0xffffffff


	//   ....[69]....
        /*03a8*/ 	.word	0xffffffff


	//   ....[70]....
        /*03ac*/ 	.word	0xffffffff


	//   ....[71]....
        /*03b0*/ 	.word	0xffffffff


	//   ....[72]....
        /*03b4*/ 	.word	0xffffffff


	//   ....[73]....
        /*03b8*/ 	.word	0xffffffff


	//   ....[74]....
        /*03bc*/ 	.word	0xffffffff


	//   ....[75]....
        /*03c0*/ 	.word	0xffffffff


	//   ....[76]....
        /*03c4*/ 	.word	0xffffffff


	//   ....[77]....
        /*03c8*/ 	.word	0xffffffff


	//   ....[78]....
        /*03cc*/ 	.word	0xffffffff


	//   ....[79]....
        /*03d0*/ 	.word	0xffffffff


	//   ....[80]....
        /*03d4*/ 	.word	0xffffffff


	//   ....[81]....
        /*03d8*/ 	.word	0xffffffff


	//   ....[82]....
        /*03dc*/ 	.word	0xffffffff


	//   ....[83]....
        /*03e0*/ 	.word	0xffffffff


	//   ....[84]....
        /*03e4*/ 	.word	0xffffffff


	//   ....[85]....
        /*03e8*/ 	.word	0xffffffff


	//   ....[86]....
        /*03ec*/ 	.word	0xffffffff


	//   ....[87]....
        /*03f0*/ 	.word	0xffffffff


	//   ....[88]....
        /*03f4*/ 	.word	0xffffffff


	//   ....[89]....
        /*03f8*/ 	.word	0xffffffff


	//   ....[90]....
        /*03fc*/ 	.word	0xffffffff


	//   ....[91]....
        /*0400*/ 	.word	0xffffffff


	//   ....[92]....
        /*0404*/ 	.word	0xffffffff


	//   ....[93]....
        /*0408*/ 	.word	0xffffffff


	//   ....[94]....
        /*040c*/ 	.word	0xffffffff


	//   ....[95]....
        /*0410*/ 	.word	0xffffffff


	//   ....[96]....
        /*0414*/ 	.word	0xffffffff


	//   ....[97]....
        /*0418*/ 	.word	0xffffffff


	//   ....[98]....
        /*041c*/ 	.word	0xffffffff


	//   ....[99]....
        /*0420*/ 	.word	0xffffffff


	//   ....[100]....
        /*0424*/ 	.word	0xffffffff


	//   ....[101]....
        /*0428*/ 	.word	0xffffffff


	//   ....[102]....
        /*042c*/ 	.word	0xffffffff


	//   ....[103]....
        /*0430*/ 	.word	0xffffffff


	//   ....[104]....
        /*0434*/ 	.word	0xffffffff


	//   ....[105]....
        /*0438*/ 	.word	0xffffffff


	//   ....[106]....
        /*043c*/ 	.word	0xffffffff


	//   ....[107]....
        /*0440*/ 	.word	0xffffffff


	//   ....[108]....
        /*0444*/ 	.word	0xffffffff


	//   ....[109]....
        /*0448*/ 	.word	0xffffffff


	//   ....[110]....
        /*044c*/ 	.word	0xffffffff


	//   ....[111]....
        /*0450*/ 	.word	0xffffffff


	//   ....[112]....
        /*0454*/ 	.word	0xffffffff


	//   ....[113]....
        /*0458*/ 	.word	0xffffffff


	//   ....[114]....
        /*045c*/ 	.word	0xffffffff


	//   ....[115]....
        /*0460*/ 	.word	0xffffffff


	//   ....[116]....
        /*0464*/ 	.word	0xffffffff


	//   ....[117]....
        /*0468*/ 	.word	0xffffffff


	//   ....[118]....
        /*046c*/ 	.word	0xffffffff


	//   ....[119]....
        /*0470*/ 	.word	0xffffffff


	//   ....[120]....
        /*0474*/ 	.word	0xffffffff


	//   ....[121]....
        /*0478*/ 	.word	0xffffffff


	//   ....[122]....
        /*047c*/ 	.word	0xffffffff


	//   ....[123]....
        /*0480*/ 	.word	0xffffffff


	//   ....[124]....
        /*0484*/ 	.word	0xffffffff


	//   ....[125]....
        /*0488*/ 	.word	0xffffffff


	//   ....[126]....
        /*048c*/ 	.word	0xffffffff


	//   ....[127]....
        /*0490*/ 	.word	0xffffffff


	//   ....[128]....
        /*0494*/ 	.word	0xffffffff


	//   ....[129]....
        /*0498*/ 	.word	0xffffffff


	//   ....[130]....
        /*049c*/ 	.word	0xffffffff


	//   ....[131]....
        /*04a0*/ 	.word	0xffffffff


	//   ....[132]....
        /*04a4*/ 	.word	0xffffffff


	//   ....[133]....
        /*04a8*/ 	.word	0xffffffff


	//   ....[134]....
        /*04ac*/ 	.word	0xffffffff


	//   ....[135]....
        /*04b0*/ 	.word	0xffffffff


	//   ....[136]....
        /*04b4*/ 	.word	0xffffffff


	//   ....[137]....
        /*04b8*/ 	.word	0xffffffff


	//   ....[138]....
        /*04bc*/ 	.word	0xffffffff


	//   ....[139]....
        /*04c0*/ 	.word	0xffffffff


	//   ....[140]....
        /*04c4*/ 	.word	0xffffffff


	//   ....[141]....
        /*04c8*/ 	.word	0xffffffff


	//   ....[142]....
        /*04cc*/ 	.word	0xffffffff


	//   ....[143]....
        /*04d0*/ 	.word	0xffffffff


	//   ....[144]....
        /*04d4*/ 	.word	0xffffffff


	//   ....[145]....
        /*04d8*/ 	.word	0xffffffff


	//   ....[146]....
        /*04dc*/ 	.word	0xffffffff


	//   ....[147]....
        /*04e0*/ 	.word	0xffffffff


	//   ....[148]....
        /*04e4*/ 	.word	0xffffffff


	//   ....[149]....
        /*04e8*/ 	.word	0xffffffff


	//   ....[150]....
        /*04ec*/ 	.word	0xffffffff


	//   ....[151]....
        /*04f0*/ 	.word	0xffffffff


	//   ....[152]....
        /*04f4*/ 	.word	0xffffffff


	//   ....[153]....
        /*04f8*/ 	.word	0xffffffff


	//   ....[154]....
        /*04fc*/ 	.word	0xffffffff


	//   ....[155]....
        /*0500*/ 	.word	0xffffffff


	//   ....[156]....
        /*0504*/ 	.word	0xffffffff


	//   ....[157]....
        /*0508*/ 	.word	0xffffffff


	//   ....[158]....
        /*050c*/ 	.word	0xffffffff


	//   ....[159]....
        /*0510*/ 	.word	0xffffffff


	//   ....[160]....
        /*0514*/ 	.word	0xffffffff


	//   ....[161]....
        /*0518*/ 	.word	0xffffffff


	//   ....[162]....
        /*051c*/ 	.word	0xffffffff


	//   ....[163]....
        /*0520*/ 	.word	0xffffffff


	//   ....[164]....
        /*0524*/ 	.word	0xffffffff


	//   ....[165]....
        /*0528*/ 	.word	0xffffffff


	//   ....[166]....
        /*052c*/ 	.word	0xffffffff


	//   ....[167]....
        /*0530*/ 	.word	0xffffffff


	//   ....[168]....
        /*0534*/ 	.word	0xffffffff


	//   ....[169]....
        /*0538*/ 	.word	0xffffffff


	//   ....[170]....
        /*053c*/ 	.word	0xffffffff


	//   ....[171]....
        /*0540*/ 	.word	0xffffffff


	//   ....[172]....
        /*0544*/ 	.word	0xffffffff


	//   ....[173]....
        /*0548*/ 	.word	0xffffffff


	//   ....[174]....
        /*054c*/ 	.word	0xffffffff


	//   ....[175]....
        /*0550*/ 	.word	0xffffffff


	//   ....[176]....
        /*0554*/ 	.word	0xffffffff


	//   ....[177]....
        /*0558*/ 	.word	0xffffffff


	//   ....[178]....
        /*055c*/ 	.word	0xffffffff


	//   ....[179]....
        /*0560*/ 	.word	0xffffffff


	//   ....[180]....
        /*0564*/ 	.word	0xffffffff


	//   ....[181]....
        /*0568*/ 	.word	0xffffffff


	//   ....[182]....
        /*056c*/ 	.word	0xffffffff


	//   ....[183]....
        /*0570*/ 	.word	0xffffffff


	//   ....[184]....
        /*0574*/ 	.word	0xffffffff


	//   ....[185]....
        /*0578*/ 	.word	0x0500000f


	//   ....[186]....
        /*057c*/ 	.word	0x0500000f


	//   ....[187]....
        /*0580*/ 	.word	0x0500000f


	//   ....[188]....
        /*0584*/ 	.word	0x0500000f


	//   ....[189]....
        /*0588*/ 	.word	0x0500000f


	//   ....[190]....
        /*058c*/ 	.word	0x0500000f


	//   ....[191]....
        /*0590*/ 	.word	0x0500000f


	//   ....[192]....
        /*0594*/ 	.word	0x0500000f


	//   ....[193]....
        /*0598*/ 	.word	0x0500000f


	//   ....[194]....
        /*059c*/ 	.word	0x0500000f


	//   ....[195]....
        /*05a0*/ 	.word	0x0500000f


	//   ....[196]....
        /*05a4*/ 	.word	0x0500000f


	//   ....[197]....
        /*05a8*/ 	.word	0x0500000f


	//   ....[198]....
        /*05ac*/ 	.word	0x0500000f


	//   ....[199]....
        /*05b0*/ 	.word	0x0500000f


	//   ....[200]....
        /*05b4*/ 	.word	0x0500000f


	//   ....[201]....
        /*05b8*/ 	.word	0x0500000f


	//   ....[202]....
        /*05bc*/ 	.word	0x0500000f


	//   ....[203]....
        /*05c0*/ 	.word	0x0500000f


	//   ....[204]....
        /*05c4*/ 	.word	0x0500000f


	//   ....[205]....
        /*05c8*/ 	.word	0x0500000f


	//   ....[206]....
        /*05cc*/ 	.word	0x0500000f


	//   ....[207]....
        /*05d0*/ 	.word	0x0500000f


	//   ....[208]....
        /*05d4*/ 	.word	0x0500000f


	//   ....[209]....
        /*05d8*/ 	.word	0x0500000f


	//   ....[210]....
        /*05dc*/ 	.word	0x0500000f


	//   ....[211]....
        /*05e0*/ 	.word	0x0500000f


	//   ....[212]....
        /*05e4*/ 	.word	0x0500000f


	//   ....[213]....
        /*05e8*/ 	.word	0x0500000f


	//   ....[214]....
        /*05ec*/ 	.word	0x0500000f


	//   ....[215]....
        /*05f0*/ 	.word	0x0500000f


	//   ....[216]....
        /*05f4*/ 	.word	0x0500000f


	//   ....[217]....
        /*05f8*/ 	.word	0x0500000f


	//   ....[218]....
        /*05fc*/ 	.word	0x0500000f


	//   ....[219]....
        /*0600*/ 	.word	0x0500000f


	//   ....[220]....
        /*0604*/ 	.word	0x0500000f


	//   ....[221]....
        /*0608*/ 	.word	0x0500000f


	//   ....[222]....
        /*060c*/ 	.word	0x0500000f


	//   ....[223]....
        /*0610*/ 	.word	0x0500000f


	//   ....[224]....
        /*0614*/ 	.word	0x0500000f


	//   ....[225]....
        /*0618*/ 	.word	0x0500000f


	//   ....[226]....
        /*061c*/ 	.word	0x0500000f


	//   ....[227]....
        /*0620*/ 	.word	0x0500000f


	//   ....[228]....
        /*0624*/ 	.word	0x0500000f


	//   ....[229]....
        /*0628*/ 	.word	0x0500000f


	//   ....[230]....
        /*062c*/ 	.word	0x0500000f


	//   ....[231]....
        /*0630*/ 	.word	0x0500000f


	//   ....[232]....
        /*0634*/ 	.word	0x0500000f


	//   ....[233]....
        /*0638*/ 	.word	0x0500000f


	//   ....[234]....
        /*063c*/ 	.word	0x0500000f


	//   ....[235]....
        /*0640*/ 	.word	0x0500000f


	//   ....[236]....
        /*0644*/ 	.word	0x0500000f


	//   ....[237]....
        /*0648*/ 	.word	0x0500000f


	//   ....[238]....
        /*064c*/ 	.word	0x0500000f


	//   ....[239]....
        /*0650*/ 	.word	0x0500000f


	//   ....[240]....
        /*0654*/ 	.word	0x0500000f


	//   ....[241]....
        /*0658*/ 	.word	0x0500000f


	//   ....[242]....
        /*065c*/ 	.word	0x0500000f


	//   ....[243]....
        /*0660*/ 	.word	0x0500000f


	//   ....[244]....
        /*0664*/ 	.word	0x0500000f


	//   ....[245]....
        /*0668*/ 	.word	0x0500000f


	//   ....[246]....
        /*066c*/ 	.word	0x0500000f


	//   ....[247]....
        /*0670*/ 	.word	0x0500000f


	//   ....[248]....
        /*0674*/ 	.word	0x0500000f


	//   ....[249]....
        /*0678*/ 	.word	0x0500000f


	//   ....[250]....
        /*067c*/ 	.word	0x0500000f


	//   ....[251]....
        /*0680*/ 	.word	0x0500000f


	//   ....[252]....
        /*0684*/ 	.word	0x0500000f


	//   ....[253]....
        /*0688*/ 	.word	0x0500000f


	//   ....[254]....
        /*068c*/ 	.word	0x0500000f


	//   ....[255]....
        /*0690*/ 	.word	0x0500000f


	//   ....[0]....
        /*0694*/ 	.word	0x0500000f


	//   ....[1]....
        /*0698*/ 	.word	0x0500000f


	//   ....[2]....
        /*069c*/ 	.word	0x0500000f


	//   ....[3]....
        /*06a0*/ 	.word	0x0500000f


	//   ....[4]....
        /*06a4*/ 	.word	0x0500000f


	//   ....[5]....
        /*06a8*/ 	.word	0x0500000f


	//   ....[6]....
        /*06ac*/ 	.word	0x0500000f


	//   ....[7]....
        /*06b0*/ 	.word	0x0500000f


	//   ....[8]....
        /*06b4*/ 	.word	0x0500000f


	//   ....[9]....
        /*06b8*/ 	.word	0x0500000f


	//   ....[10]....
        /*06bc*/ 	.word	0x0500000f


	//   ....[11]....
        /*06c0*/ 	.word	0x0500000f


	//   ....[12]....
        /*06c4*/ 	.word	0x0500000f


	//   ....[13]....
        /*06c8*/ 	.word	0x0500000f


	//   ....[14]....
        /*06cc*/ 	.word	0x0500000f


	//   ....[15]....
        /*06d0*/ 	.word	0x0500000f


	//   ....[16]....
        /*06d4*/ 	.word	0x0500000f


	//   ....[17]....
        /*06d8*/ 	.word	0x0500000f


	//   ....[18]....
        /*06dc*/ 	.word	0x0500000f


	//   ....[19]....
        /*06e0*/ 	.word	0x0500000f


	//   ....[20]....
        /*06e4*/ 	.word	0x0500000f


	//   ....[21]....
        /*06e8*/ 	.word	0x0500000f


	//   ....[22]....
        /*06ec*/ 	.word	0x0500000f


	//   ....[23]....
        /*06f0*/ 	.word	0x0500000f


	//   ....[24]....
        /*06f4*/ 	.word	0x0500000f


	//   ....[25]....
        /*06f8*/ 	.word	0x0500000f


	//   ....[26]....
        /*06fc*/ 	.word	0x0500000f


	//   ....[27]....
        /*0700*/ 	.word	0x0500000f


	//   ....[28]....
        /*0704*/ 	.word	0x0500000f


	//   ....[29]....
        /*0708*/ 	.word	0x0500000f


	//   ....[30]....
        /*070c*/ 	.word	0x0500000f


	//   ....[31]....
        /*0710*/ 	.word	0x0500000f


	//   ....[32]....
        /*0714*/ 	.word	0x0500000f


	//   ....[33]....
        /*0718*/ 	.word	0x0500000f


	//   ....[34]....
        /*071c*/ 	.word	0x0500000f


	//   ....[35]....
        /*0720*/ 	.word	0x0500000f


	//   ....[36]....
        /*0724*/ 	.word	0x0500000f


	//   ....[37]....
        /*0728*/ 	.word	0x0500000f


	//   ....[38]....
        /*072c*/ 	.word	0x0500000f


	//   ....[39]....
        /*0730*/ 	.word	0x0500000f


	//   ....[40]....
        /*0734*/ 	.word	0x0500000f


	//----- nvinfo : EIATTR_COOP_GROUP_INSTR_OFFSETS
	.align		4
.L_478:
        /*0738*/ 	.byte	0x04, 0x28
        /*073a*/ 	.short	(.L_480 - .L_479)


	//   ....[0]....
.L_479:
        /*073c*/ 	.word	0x00000060


	//   ....[1]....
        /*0740*/ 	.word	0x00000140


	//   ....[2]....
        /*0744*/ 	.word	0x00000190


	//   ....[3]....
        /*0748*/ 	.word	0x000003c0


	//   ....[4]....
        /*074c*/ 	.word	0x00000520


	//   ....[5]....
        /*0750*/ 	.word	0x00000640


	//   ....[6]....
        /*0754*/ 	.word	0x000007a0


	//   ....[7]....
        /*0758*/ 	.word	0x00003a50


	//   ....[8]....
        /*075c*/ 	.word	0x00003a60


	//   ....[9]....
        /*0760*/ 	.word	0x000050d0


	//   ....[10]....
        /*0764*/ 	.word	0x000050e0


	//   ....[11]....
        /*0768*/ 	.word	0x000072a0


	//   ....[12]....
        /*076c*/ 	.word	0x000072b0


	//   ....[13]....
        /*0770*/ 	.word	0x00008a80


	//   ....[14]....
        /*0774*/ 	.word	0x00008a90


	//   ....[15]....
        /*0778*/ 	.word	0x0000a450


	//   ....[16]....
        /*077c*/ 	.word	0x0000a460


	//   ....[17]....
        /*0780*/ 	.word	0x0000a6f0


	//   ....[18]....
        /*0784*/ 	.word	0x0000a700


	//   ....[19]....
        /*0788*/ 	.word	0x0000ac60


	//   ....[20]....
        /*078c*/ 	.word	0x0000ac70


	//   ....[21]....
        /*0790*/ 	.word	0x0000adf0


	//   ....[22]....
        /*0794*/ 	.word	0x0000ae10


	//   ....[23]....
        /*0798*/ 	.word	0x0000b790


	//   ....[24]....
        /*079c*/ 	.word	0x0000be90


	//   ....[25]....
        /*07a0*/ 	.word	0x0000bea0


	//   ....[26]....
        /*07a4*/ 	.word	0x0000beb0


	//   ....[27]....
        /*07a8*/ 	.word	0x0000bec0


	//   ....[28]....
        /*07ac*/ 	.word	0x0000c730


	//   ....[29]....
        /*07b0*/ 	.word	0x0000c740


	//   ....[30]....
        /*07b4*/ 	.word	0x0000c750


	//   ....[31]....
        /*07b8*/ 	.word	0x0000c760


	//   ....[32]....
        /*07bc*/ 	.word	0x0000f840


	//   ....[33]....
        /*07c0*/ 	.word	0x0000f850


	//   ....[34]....
        /*07c4*/ 	.word	0x0000f860


	//   ....[35]....
        /*07c8*/ 	.word	0x0000f870


	//   ....[36]....
        /*07cc*/ 	.word	0x0000ff20


	//   ....[37]....
        /*07d0*/ 	.word	0x0000ff30


	//   ....[38]....
        /*07d4*/ 	.word	0x0000ff40


	//   ....[39]....
        /*07d8*/ 	.word	0x0000ff50


	//   ....[40]....
        /*07dc*/ 	.word	0x00013d20


	//   ....[41]....
        /*07e0*/ 	.word	0x00014200


	//   ....[42]....
        /*07e4*/ 	.word	0x00014f00


	//   ....[43]....
        /*07e8*/ 	.word	0x00015010


	//   ....[44]....
        /*07ec*/ 	.word	0x00015590


	//   ....[45]....
        /*07f0*/ 	.word	0x00015620


	//   ....[46]....
        /*07f4*/ 	.word	0x00017700


	//   ....[47]....
        /*07f8*/ 	.word	0x00017ca0


	//   ....[48]....
        /*07fc*/ 	.word	0x00018b20


	//   ....[49]....
        /*0800*/ 	.word	0x00018c40


	//   ....[50]....
        /*0804*/ 	.word	0x000191b0


	//   ....[51]....
        /*0808*/ 	.word	0x00019220


	//   ....[52]....
        /*080c*/ 	.word	0x0001b880


	//   ....[53]....
        /*0810*/ 	.word	0x0001b8b0


	//   ....[54]....
        /*0814*/ 	.word	0x0001b8d0


	//   ....[55]....
        /*0818*/ 	.word	0x0001b8f0


	//   ....[56]....
        /*081c*/ 	.word	0x0001d900


	//   ....[57]....
        /*0820*/ 	.word	0x0001de90


	//   ....[58]....
        /*0824*/ 	.word	0x0001ed10


	//   ....[59]....
        /*0828*/ 	.word	0x0001ee30


	//   ....[60]....
        /*082c*/ 	.word	0x0001f3b0


	//   ....[61]....
        /*0830*/ 	.word	0x0001f430


	//   ....[62]....
        /*0834*/ 	.word	0x00020340


	//   ....[63]....
        /*0838*/ 	.word	0x00020550


	//   ....[64]....
        /*083c*/ 	.word	0x00020580


	//   ....[65]....
        /*0840*/ 	.word	0x00020650


	//   ....[66]....
        /*0844*/ 	.word	0x00021690


	//   ....[67]....
        /*0848*/ 	.word	0x000216d0


	//   ....[68]....
        /*084c*/ 	.word	0x00021710


	//   ....[69]....
        /*0850*/ 	.word	0x00021750


	//   ....[70]....
        /*0854*/ 	.word	0x00021cf0


	//   ....[71]....
        /*0858*/ 	.word	0x00021d00


	//   ....[72]....
        /*085c*/ 	.word	0x00021dc0


	//   ....[73]....
        /*0860*/ 	.word	0x00021de0


	//   ....[74]....
        /*0864*/ 	.word	0x00021ea0


	//   ....[75]....
        /*0868*/ 	.word	0x00021ec0


	//   ....[76]....
        /*086c*/ 	.word	0x00021f90


	//   ....[77]....
        /*0870*/ 	.word	0x00021fb0


	//   ....[78]....
        /*0874*/ 	.word	0x000227d0


	//   ....[79]....
        /*0878*/ 	.word	0x000227f0


	//   ....[80]....
        /*087c*/ 	.word	0x000228b0


	//   ....[81]....
        /*0880*/ 	.word	0x000228d0


	//   ....[82]....
        /*0884*/ 	.word	0x00022990


	//   ....[83]....
        /*0888*/ 	.word	0x000229b0


	//   ....[84]....
        /*088c*/ 	.word	0x00022a80


	//   ....[85]....
        /*0890*/ 	.word	0x00022aa0


	//   ....[86]....
        /*0894*/ 	.word	0x00022bf0


	//   ....[87]....
        /*0898*/ 	.word	0x00022da0


	//   ....[88]....
        /*089c*/ 	.word	0x00022dd0


	//   ....[89]....
        /*08a0*/ 	.word	0x00022e00


	//   ....[90]....
        /*08a4*/ 	.word	0x00022e30


	//   ....[91]....
        /*08a8*/ 	.word	0x00022e60


	//   ....[92]....
        /*08ac*/ 	.word	0x00022e90


	//   ....[93]....
        /*08b0*/ 	.word	0x00023000


	//   ....[94]....
        /*08b4*/ 	.word	0x00023030


	//   ....[95]....
        /*08b8*/ 	.word	0x00023060


	//   ....[96]....
        /*08bc*/ 	.word	0x00023090


	//   ....[97]....
        /*08c0*/ 	.word	0x000230c0


	//   ....[98]....
        /*08c4*/ 	.word	0x000230f0


	//   ....[99]....
        /*08c8*/ 	.word	0x00023180


	//   ....[100]....
        /*08cc*/ 	.word	0x000231e0


	//   ....[101]....
        /*08d0*/ 	.word	0x00023270


	//   ....[102]....
        /*08d4*/ 	.word	0x00024310


	//   ....[103]....
        /*08d8*/ 	.word	0x00026680


	//   ....[104]....
        /*08dc*/ 	.word	0x000266a0


	//   ....[105]....
        /*08e0*/ 	.word	0x00026750


	//   ....[106]....
        /*08e4*/ 	.word	0x00026770


	//   ....[107]....
        /*08e8*/ 	.word	0x00026810


	//   ....[108]....
        /*08ec*/ 	.word	0x00026830


	//   ....[109]....
        /*08f0*/ 	.word	0x000268d0


	//   ....[110]....
        /*08f4*/ 	.word	0x000268f0


	//   ....[111]....
        /*08f8*/ 	.word	0x00026990


	//   ....[112]....
        /*08fc*/ 	.word	0x000269b0


	//   ....[113]....
        /*0900*/ 	.word	0x000269c0


	//   ....[114]....
        /*0904*/ 	.word	0x00026a50


	//   ....[115]....
        /*0908*/ 	.word	0x00027210


	//   ....[116]....
        /*090c*/ 	.word	0x00027240


	//   ....[117]....
        /*0910*/ 	.word	0x00027270


	//   ....[118]....
        /*0914*/ 	.word	0x00027320


	//   ....[119]....
        /*0918*/ 	.word	0x00027330


	//   ....[120]....
        /*091c*/ 	.word	0x000273e0


	//   ....[121]....
        /*0920*/ 	.word	0x000273f0


	//   ....[122]....
        /*0924*/ 	.word	0x000274a0


	//   ....[123]....
        /*0928*/ 	.word	0x000274b0


	//   ....[124]....
        /*092c*/ 	.word	0x00027560


	//   ....[125]....
        /*0930*/ 	.word	0x00027570


	//   ....[126]....
        /*0934*/ 	.word	0x00027620


	//   ....[127]....
        /*0938*/ 	.word	0x00027630


	//   ....[128]....
        /*093c*/ 	.word	0x000276d0


	//   ....[129]....
        /*0940*/ 	.word	0x000276e0


	//   ....[130]....
        /*0944*/ 	.word	0x000276f0


	//   ....[131]....
        /*0948*/ 	.word	0x00027ee0


	//   ....[132]....
        /*094c*/ 	.word	0x00027ef0


	//   ....[133]....
        /*0950*/ 	.word	0x00027f00


	//   ....[134]....
        /*0954*/ 	.word	0x00027f90


	//   ....[135]....
        /*0958*/ 	.word	0x00027fa0


	//   ....[136]....
        /*095c*/ 	.word	0x00028000


	//   ....[137]....
        /*0960*/ 	.word	0x00028030


	//   ....[138]....
        /*0964*/ 	.word	0x00028070


	//   ....[139]....
        /*0968*/ 	.word	0x000280a0


	//   ....[140]....
        /*096c*/ 	.word	0x000280e0


	//   ....[141]....
        /*0970*/ 	.word	0x00028110


	//   ....[142]....
        /*0974*/ 	.word	0x00028150


	//   ....[143]....
        /*0978*/ 	.word	0x000283d0


	//   ....[144]....
        /*097c*/ 	.word	0x000283f0


	//   ....[145]....
        /*0980*/ 	.word	0x00028480


	//   ....[146]....
        /*0984*/ 	.word	0x00028490


	//   ....[147]....
        /*0988*/ 	.word	0x00028500


	//   ....[148]....
        /*098c*/ 	.word	0x00028510


	//   ....[149]....
        /*0990*/ 	.word	0x00028580


	//   ....[150]....
        /*0994*/ 	.word	0x00028590


	//   ....[151]....
        /*0998*/ 	.word	0x00028600


	//   ....[152]....
        /*099c*/ 	.word	0x00028610


	//   ....[153]....
        /*09a0*/ 	.word	0x00028620


	//   ....[154]....
        /*09a4*/ 	.word	0x00028690


	//   ....[155]....
        /*09a8*/ 	.word	0x00028c30


	//   ....[156]....
        /*09ac*/ 	.word	0x00028c60


	//   ....[157]....
        /*09b0*/ 	.word	0x00028c80


	//   ....[158]....
        /*09b4*/ 	.word	0x00028c90


	//   ....[159]....
        /*09b8*/ 	.word	0x00028cd0


	//   ....[160]....
        /*09bc*/ 	.word	0x00028cf0


	//   ....[161]....
        /*09c0*/ 	.word	0x00028d60


	//   ....[162]....
        /*09c4*/ 	.word	0x00028d80


	//   ....[163]....
        /*09c8*/ 	.word	0x00028de0


	//   ....[164]....
        /*09cc*/ 	.word	0x00028e00


	//   ....[165]....
        /*09d0*/ 	.word	0x00028e50


	//   ....[166]....
        /*09d4*/ 	.word	0x00028e70


	//   ....[167]....
        /*09d8*/ 	.word	0x00029260


	//   ....[168]....
        /*09dc*/ 	.word	0x00029290


	//   ....[169]....
        /*09e0*/ 	.word	0x000292c0


	//   ....[170]....
        /*09e4*/ 	.word	0x000292f0


	//   ....[171]....
        /*09e8*/ 	.word	0x00029320


	//   ....[172]....
        /*09ec*/ 	.word	0x00029350


	//   ....[173]....
        /*09f0*/ 	.word	0x00029380


	//   ....[174]....
        /*09f4*/ 	.word	0x000293b0


	//   ....[175]....
        /*09f8*/ 	.word	0x00029530


	//   ....[176]....
        /*09fc*/ 	.word	0x00029560


	//   ....[177]....
        /*0a00*/ 	.word	0x00029590


	//   ....[178]....
        /*0a04*/ 	.word	0x000295c0


	//   ....[179]....
        /*0a08*/ 	.word	0x000295f0


	//   ....[180]....
        /*0a0c*/ 	.word	0x00029620


	//   ....[181]....
        /*0a10*/ 	.word	0x000296e0


	//   ....[182]....
        /*0a14*/ 	.word	0x00029700


	//   ....[183]....
        /*0a18*/ 	.word	0x00029770


	//   ....[184]....
        /*0a1c*/ 	.word	0x00029e10


	//   ....[185]....
        /*0a20*/ 	.word	0x0002a150


	//   ....[186]....
        /*0a24*/ 	.word	0x0002a1e0


	//   ....[187]....
        /*0a28*/ 	.word	0x0002a280


	//   ....[188]....
        /*0a2c*/ 	.word	0x0002a310


	//   ....[189]....
        /*0a30*/ 	.word	0x0002a400


	//   ....[190]....
        /*0a34*/ 	.word	0x0002a490


	//   ....[191]....
        /*0a38*/ 	.word	0x0002a530


	//   ....[192]....
        /*0a3c*/ 	.word	0x0002a5c0


	//   ....[193]....
        /*0a40*/ 	.word	0x0002a6b0


	//   ....[194]....
        /*0a44*/ 	.word	0x0002a740


	//   ....[195]....
        /*0a48*/ 	.word	0x0002a7e0


	//   ....[196]....
        /*0a4c*/ 	.word	0x0002a870


	//   ....[197]....
        /*0a50*/ 	.word	0x0002a960


	//   ....[198]....
        /*0a54*/ 	.word	0x0002a9f0


	//   ....[199]....
        /*0a58*/ 	.word	0x0002aa40


	//   ....[200]....
        /*0a5c*/ 	.word	0x0002aa90


	//   ....[201]....
        /*0a60*/ 	.word	0x0002ab20


	//   ....[202]....
        /*0a64*/ 	.word	0x0002abb0


	//   ....[203]....
        /*0a68*/ 	.word	0x0002ac00


	//   ....[204]....
        /*0a6c*/ 	.word	0x0002ac50


	//   ....[205]....
        /*0a70*/ 	.word	0x0002ad40


	//   ....[206]....
        /*0a74*/ 	.word	0x0002add0


	//   ....[207]....
        /*0a78*/ 	.word	0x0002ae20


	//   ....[208]....
        /*0a7c*/ 	.word	0x0002ae70


	//   ....[209]....
        /*0a80*/ 	.word	0x0002af00


	//   ....[210]....
        /*0a84*/ 	.word	0x0002af90


	//   ....[211]....
        /*0a88*/ 	.word	0x0002afe0


	//   ....[212]....
        /*0a8c*/ 	.word	0x0002b030


	//   ....[213]....
        /*0a90*/ 	.word	0x0002b3d0


	//   ....[214]....
        /*0a94*/ 	.word	0x0002b6b0


	//   ....[215]....
        /*0a98*/ 	.word	0x0002b7a0


	//   ....[216]....
        /*0a9c*/ 	.word	0x0002b840


	//   ....[217]....
        /*0aa0*/ 	.word	0x0002b8a0


	//   ....[218]....
        /*0aa4*/ 	.word	0x0002b9b0


	//   ....[219]....
        /*0aa8*/ 	.word	0x0002ba20


	//   ....[220]....
        /*0aac*/ 	.word	0x0002bb30


	//   ....[221]....
        /*0ab0*/ 	.word	0x0002bba0


	//   ....[222]....
        /*0ab4*/ 	.word	0x0002bcb0


	//   ....[223]....
        /*0ab8*/ 	.word	0x0002bd20


	//   ....[224]....
        /*0abc*/ 	.word	0x0002be30


	//   ....[225]....
        /*0ac0*/ 	.word	0x0002bea0


	//   ....[226]....
        /*0ac4*/ 	.word	0x0002bf40


	//   ....[227]....
        /*0ac8*/ 	.word	0x0002c050


	//   ....[228]....
        /*0acc*/ 	.word	0x0002c0c0


	//   ....[229]....
        /*0ad0*/ 	.word	0x0002c120


	//   ....[230]....
        /*0ad4*/ 	.word	0x0002c240


	//   ....[231]....
        /*0ad8*/ 	.word	0x0002c2a0


	//   ....[232]....
        /*0adc*/ 	.word	0x0002c3c0


	//   ....[233]....
        /*0ae0*/ 	.word	0x0002c420


	//   ....[234]....
        /*0ae4*/ 	.word	0x0002c540


	//   ....[235]....
        /*0ae8*/ 	.word	0x0002c5a0


	//   ....[236]....
        /*0aec*/ 	.word	0x0002c6c0


	//   ....[237]....
        /*0af0*/ 	.word	0x0002c720


	//   ....[238]....
        /*0af4*/ 	.word	0x0002c840


	//   ....[239]....
        /*0af8*/ 	.word	0x0002c8a0


	//   ....[240]....
        /*0afc*/ 	.word	0x0002c9b0


	//   ....[241]....
        /*0b00*/ 	.word	0x0002ca10


	//   ....[242]....
        /*0b04*/ 	.word	0x0002cb10


	//   ....[243]....
        /*0b08*/ 	.word	0x0002cc40


	//   ....[244]....
        /*0b0c*/ 	.word	0x0002ccf0


	//   ....[245]....
        /*0b10*/ 	.word	0x0002cd70


	//   ....[246]....
        /*0b14*/ 	.word	0x0002ce50


	//   ....[247]....
        /*0b18*/ 	.word	0x0002ceb0


	//   ....[248]....
        /*0b1c*/ 	.word	0x0002cf80


	//   ....[249]....
        /*0b20*/ 	.word	0x0002cfe0


	//   ....[250]....
        /*0b24*/ 	.word	0x0002d0b0


	//   ....[251]....
        /*0b28*/ 	.word	0x0002d110


	//   ....[252]....
        /*0b2c*/ 	.word	0x0002d1e0


	//   ....[253]....
        /*0b30*/ 	.word	0x0002d240


	//   ....[254]....
        /*0b34*/ 	.word	0x0002d310


	//   ....[255]....
        /*0b38*/ 	.word	0x0002d400


	//   ....[0]....
        /*0b3c*/ 	.word	0x0002d4a0


	//   ....[1]....
        /*0b40*/ 	.word	0x0002d500


	//   ....[2]....
        /*0b44*/ 	.word	0x0002d5f0


	//   ....[3]....
        /*0b48*/ 	.word	0x0002d650


	//   ....[4]....
        /*0b4c*/ 	.word	0x0002d730


	//   ....[5]....
        /*0b50*/ 	.word	0x0002d790


	//   ....[6]....
        /*0b54*/ 	.word	0x0002d870


	//   ....[7]....
        /*0b58*/ 	.word	0x0002d8d0


	//   ....[8]....
        /*0b5c*/ 	.word	0x0002d9b0


	//   ....[9]....
        /*0b60*/ 	.word	0x0002da10


	//   ....[10]....
        /*0b64*/ 	.word	0x0002dae0


	//   ....[11]....
        /*0b68*/ 	.word	0x0002dc10


	//   ....[12]....
        /*0b6c*/ 	.word	0x0002dd10


	//   ....[13]....
        /*0b70*/ 	.word	0x0002dda0


	//   ....[14]....
        /*0b74*/ 	.word	0x0002de70


	//   ....[15]....
        /*0b78*/ 	.word	0x0002ded0


	//   ....[16]....
        /*0b7c*/ 	.word	0x0002dfa0


	//   ....[17]....
        /*0b80*/ 	.word	0x0002e000


	//   ....[18]....
        /*0b84*/ 	.word	0x0002e0e0


	//   ....[19]....
        /*0b88*/ 	.word	0x0002e140


	//   ....[20]....
        /*0b8c*/ 	.word	0x0002e210


	//   ....[21]....
        /*0b90*/ 	.word	0x0002e270


	//   ....[22]....
        /*0b94*/ 	.word	0x0002e330


	//   ....[23]....
        /*0b98*/ 	.word	0x0002e3c0


	//   ....[24]....
        /*0b9c*/ 	.word	0x0002e460


	//   ....[25]....
        /*0ba0*/ 	.word	0x0002e580


	//   ....[26]....
        /*0ba4*/ 	.word	0x0002e5f0


	//   ....[27]....
        /*0ba8*/ 	.word	0x0002e660


	//   ....[28]....
        /*0bac*/ 	.word	0x0002e6d0


	//   ....[29]....
        /*0bb0*/ 	.word	0x0002e740


	//   ....[30]....
        /*0bb4*/ 	.word	0x0002e7c0


	//   ....[31]....
        /*0bb8*/ 	.word	0x0002e850


	//   ....[32]....
        /*0bbc*/ 	.word	0x0002e8e0


	//   ....[33]....
        /*0bc0*/ 	.word	0x0002e950


	//   ....[34]....
        /*0bc4*/ 	.word	0x0002e9c0


	//   ....[35]....
        /*0bc8*/ 	.word	0x0002ea30


	//   ....[36]....
        /*0bcc*/ 	.word	0x0002eab0


	//   ....[37]....
        /*0bd0*/ 	.word	0x0002eb20


	//   ....[38]....
        /*0bd4*/ 	.word	0x0002ebc0


	//   ....[39]....
        /*0bd8*/ 	.word	0x0002ec50


	//   ....[40]....
        /*0bdc*/ 	.word	0x0002ed70


	//----- nvinfo : EIATTR_REG_RECONFIG
	.align		4
.L_480:
        /*0be0*/ 	.byte	0x01, 0x54
	.zero		2


	//----- nvinfo : EIATTR_SYSCALL_OFFSETS
	.align		4
        /*0be4*/ 	.byte	0x04, 0x46
        /*0be6*/ 	.short	(.L_482 - .L_481)


	//   ....[0]....
.L_481:
        /*0be8*/ 	.word	0x00001e00


	//   ....[1]....
        /*0bec*/ 	.word	0x00001f50


	//   ....[2]....
        /*0bf0*/ 	.word	0x0000b930


	//   ....[3]....
        /*0bf4*/ 	.word	0x0000bc50


	//   ....[4]....
        /*0bf8*/ 	.word	0x00025ba0


	//   ....[5]....
        /*0bfc*/ 	.word	0x00025cf0


	//   ....[6]....
        /*0c00*/ 	.word	0x00025de0


	//   ....[7]....
        /*0c04*/ 	.word	0x00026e10


	//----- nvinfo : EIATTR_MBARRIER_INSTR_OFFSETS
	.align		4
.L_482:
        /*0c08*/ 	.byte	0x04, 0x39
        /*0c0a*/ 	.short	(.L_484 - .L_483)


	//   ....[0]....
.L_483:
        /*0c0c*/ 	.word	0x00000270
        /*0c10*/ 	.word	0x000000ff
        /*0c14*/ 	.word	0x0002a800
        /*0c18*/ 	.short	0x0100
        /*0c1a*/ 	.byte	0x08
	.zero		1


	//   ....[1]....
        /*0c1c*/ 	.word	0x00000280
        /*0c20*/ 	.word	0x000000ff
        /*0c24*/ 	.word	0x0002a820
        /*0c28*/ 	.short	0x0100
        /*0c2a*/ 	.byte	0x08
	.zero		1


	//   ....[2]....
        /*0c2c*/ 	.word	0x00000370
        /*0c30*/ 	.word	0x000000ff
        /*0c34*/ 	.word	0x0002a830
        /*0c38*/ 	.short	0x0100
        /*0c3a*/ 	.byte	0x08
	.zero		1


	//   ....[3]....
        /*0c3c*/ 	.word	0x00000380
        /*0c40*/ 	.word	0x000000ff
        /*0c44*/ 	.word	0x0002a840
        /*0c48*/ 	.short	0x0100
        /*0c4a*/ 	.byte	0x08
	.zero		1


	//   ....[4]....
        /*0c4c*/ 	.word	0x00000390
        /*0c50*/ 	.word	0x000000ff
        /*0c54*/ 	.word	0x0002a838
        /*0c58*/ 	.short	0x0100
        /*0c5a*/ 	.byte	0x08
	.zero		1


	//   ....[5]....
        /*0c5c*/ 	.word	0x000003a0
        /*0c60*/ 	.word	0x000000ff
        /*0c64*/ 	.word	0x0002a848
        /*0c68*/ 	.short	0x0100
        /*0c6a*/ 	.byte	0x08
	.zero		1


	//   ....[6]....
        /*0c6c*/ 	.word	0x000004d0
        /*0c70*/ 	.word	0x000000ff
        /*0c74*/ 	.word	0x0002a850
        /*0c78*/ 	.short	0x0100
        /*0c7a*/ 	.byte	0x08
	.zero		1


	//   ....[7]....
        /*0c7c*/ 	.word	0x000004e0
        /*0c80*/ 	.word	0x000000ff
        /*0c84*/ 	.word	0x0002a860
        /*0c88*/ 	.short	0x0100
        /*0c8a*/ 	.byte	0x08
	.zero		1


	//   ....[8]....
        /*0c8c*/ 	.word	0x000004f0
        /*0c90*/ 	.word	0x000000ff
        /*0c94*/ 	.word	0x0002a858
        /*0c98*/ 	.short	0x0100
        /*0c9a*/ 	.byte	0x08
	.zero		1


	//   ....[9]....
        /*0c9c*/ 	.word	0x00000500
        /*0ca0*/ 	.word	0x000000ff
        /*0ca4*/ 	.word	0x0002a868
        /*0ca8*/ 	.short	0x0100
        /*0caa*/ 	.byte	0x08
	.zero		1


	//   ....[10]....
        /*0cac*/ 	.word	0x000005f0
        /*0cb0*/ 	.word	0x000000ff
        /*0cb4*/ 	.word	0x0002a870
        /*0cb8*/ 	.short	0x0100
        /*0cba*/ 	.byte	0x06
	.zero		1


	//   ....[11]....
        /*0cbc*/ 	.word	0x00000600
        /*0cc0*/ 	.word	0x000000ff
        /*0cc4*/ 	.word	0x0002a880
        /*0cc8*/ 	.short	0x0100
        /*0cca*/ 	.byte	0x06
	.zero		1


	//   ....[12]....
        /*0ccc*/ 	.word	0x00000610
        /*0cd0*/ 	.word	0x000000ff
        /*0cd4*/ 	.word	0x0002a878
        /*0cd8*/ 	.short	0x0100
        /*0cda*/ 	.byte	0x06
	.zero		1


	//   ....[13]....
        /*0cdc*/ 	.word	0x00000620
        /*0ce0*/ 	.word	0x000000ff
        /*0ce4*/ 	.word	0x0002a888
        /*0ce8*/ 	.short	0x0100
        /*0cea*/ 	.byte	0x06
	.zero		1


	//   ....[14]....
        /*0cec*/ 	.word	0x00000750
        /*0cf0*/ 	.word	0x000000ff
        /*0cf4*/ 	.word	0x0002a890
        /*0cf8*/ 	.short	0x0100
        /*0cfa*/ 	.byte	0x08
	.zero		1


	//   ....[15]....
        /*0cfc*/ 	.word	0x00000760
        /*0d00*/ 	.word	0x000000ff
        /*0d04*/ 	.word	0x0002a8a0
        /*0d08*/ 	.short	0x0100
        /*0d0a*/ 	.byte	0x08
	.zero		1


	//   ....[16]....
        /*0d0c*/ 	.word	0x00000770
        /*0d10*/ 	.word	0x000000ff
        /*0d14*/ 	.word	0x0002a898
        /*0d18*/ 	.short	0x0100
        /*0d1a*/ 	.byte	0x08
	.zero		1


	//   ....[17]....
        /*0d1c*/ 	.word	0x00000780
        /*0d20*/ 	.word	0x000000ff
        /*0d24*/ 	.word	0x0002a8a8
        /*0d28*/ 	.short	0x0100
        /*0d2a*/ 	.byte	0x08
	.zero		1


	//   ....[18]....
        /*0d2c*/ 	.word	0x000008b0
        /*0d30*/ 	.word	0x000000ff
        /*0d34*/ 	.word	0x0002a8b0
        /*0d38*/ 	.short	0x0100
        /*0d3a*/ 	.byte	0x08
	.zero		1


	//   ....[19]....
        /*0d3c*/ 	.word	0x000008c0
        /*0d40*/ 	.word	0x000000ff
        /*0d44*/ 	.word	0x0002a8c0
        /*0d48*/ 	.short	0x0100
        /*0d4a*/ 	.byte	0x08
	.zero		1


	//   ....[20]....
        /*0d4c*/ 	.word	0x000008d0
        /*0d50*/ 	.word	0x000000ff
        /*0d54*/ 	.word	0x0002a8b8
        /*0d58*/ 	.short	0x0100
        /*0d5a*/ 	.byte	0x08
	.zero		1


	//   ....[21]....
        /*0d5c*/ 	.word	0x000008e0
        /*0d60*/ 	.word	0x000000ff
        /*0d64*/ 	.word	0x0002a8c8
        /*0d68*/ 	.short	0x0100
        /*0d6a*/ 	.byte	0x08
	.zero		1


	//   ....[22]....
        /*0d6c*/ 	.word	0x00003a00
        /*0d70*/ 	.word	0x00000056
        /*0d74*/ 	.word	0x0002a890
        /*0d78*/ 	.short	0x010a
        /*0d7a*/ 	.byte	0x3f
	.zero		1


	//   ....[23]....
        /*0d7c*/ 	.word	0x00007240
        /*0d80*/ 	.word	0x00000056
        /*0d84*/ 	.word	0x0002a890
        /*0d88*/ 	.short	0x010a
        /*0d8a*/ 	.byte	0x3f
	.zero		1


	//   ....[24]....
        /*0d8c*/ 	.word	0x0000a290
        /*0d90*/ 	.word	0x00000056
        /*0d94*/ 	.word	0x0002a890
        /*0d98*/ 	.short	0x010a
        /*0d9a*/ 	.byte	0x3f
	.zero		1


	//   ....[25]....
        /*0d9c*/ 	.word	0x0000aa50
        /*0da0*/ 	.word	0x0000000b
        /*0da4*/ 	.word	0x00000000
        /*0da8*/ 	.short	0x0101
        /*0daa*/ 	.byte	0x3f
	.zero		1


	//   ....[26]....
        /*0dac*/ 	.word	0x0000aa90
        /*0db0*/ 	.word	0x00000056
        /*0db4*/ 	.word	0x0002a8b0
        /*0db8*/ 	.short	0x010a
        /*0dba*/ 	.byte	0x3f
	.zero		1


	//   ....[27]....
        /*0dbc*/ 	.word	0x0000b040
        /*0dc0*/ 	.word	0x00000056
        /*0dc4*/ 	.word	0x00000000
        /*0dc8*/ 	.short	0x0101
        /*0dca*/ 	.byte	0x3f
	.zero		1


	//   ....[28]....
        /*0dcc*/ 	.word	0x0000b9b0
        /*0dd0*/ 	.word	0x00000012
        /*0dd4*/ 	.word	0x0002a800
        /*0dd8*/ 	.short	0x010a
        /*0dda*/ 	.byte	0x3f
	.zero		1


	//   ....[29]....
        /*0ddc*/ 	.word	0x0000ba00
        /*0de0*/ 	.word	0x00000012
        /*0de4*/ 	.word	0x0002a800
        /*0de8*/ 	.short	0x010a
        /*0dea*/ 	.byte	0x3f
	.zero		1


	//   ....[30]....
        /*0dec*/ 	.word	0x0000cde0
        /*0df0*/ 	.word	0x00000012
        /*0df4*/ 	.word	0x0002a800
        /*0df8*/ 	.short	0x010a
        /*0dfa*/ 	.byte	0x3f
	.zero		1


	//   ....[31]....
        /*0dfc*/ 	.word	0x000103f0
        /*0e00*/ 	.word	0x00000012
        /*0e04*/ 	.word	0x0002a800
        /*0e08*/ 	.short	0x010a
        /*0e0a*/ 	.byte	0x3f
	.zero		1


	//   ....[32]....
        /*0e0c*/ 	.word	0x00012f70
        /*0e10*/ 	.word	0x00000004
        /*0e14*/ 	.word	0x0002a830
        /*0e18*/ 	.short	0x010a
        /*0e1a*/ 	.byte	0x3f
	.zero		1


	//   ....[33]....
        /*0e1c*/ 	.word	0x00012fb0
        /*0e20*/ 	.word	0x00000004
        /*0e24*/ 	.word	0x0002a830
        /*0e28*/ 	.short	0x010a
        /*0e2a*/ 	.byte	0x3f
	.zero		1


	//   ....[34]....
        /*0e2c*/ 	.word	0x00013d50
        /*0e30*/ 	.word	0x00000005
        /*0e34*/ 	.word	0x00000000
        /*0e38*/ 	.short	0x0101
        /*0e3a*/ 	.byte	0x3f
	.zero		1


	//   ....[35]....
        /*0e3c*/ 	.word	0x00016450
        /*0e40*/ 	.word	0x00000014
        /*0e44*/ 	.word	0x0002a830
        /*0e48*/ 	.short	0x010a
        /*0e4a*/ 	.byte	0x3f
	.zero		1


	//   ....[36]....
        /*0e4c*/ 	.word	0x000164c0
        /*0e50*/ 	.word	0x00000014
        /*0e54*/ 	.word	0x0002a830
        /*0e58*/ 	.short	0x010a
        /*0e5a*/ 	.byte	0x3f
	.zero		1


	//   ....[37]....
        /*0e5c*/ 	.word	0x00017050
        /*0e60*/ 	.word	0x0000000c
        /*0e64*/ 	.word	0x0002a850
        /*0e68*/ 	.short	0x010a
        /*0e6a*/ 	.byte	0x3f
	.zero		1


	//   ....[38]....
        /*0e6c*/ 	.word	0x000170f0
        /*0e70*/ 	.word	0x0000000c
        /*0e74*/ 	.word	0x0002a850
        /*0e78*/ 	.short	0x010a
        /*0e7a*/ 	.byte	0x3f
	.zero		1


	//   ....[39]....
        /*0e7c*/ 	.word	0x000177f0
        /*0e80*/ 	.word	0x0000000b
        /*0e84*/ 	.word	0x00000000
        /*0e88*/ 	.short	0x0101
        /*0e8a*/ 	.byte	0x3f
	.zero		1


	//   ....[40]....
        /*0e8c*/ 	.word	0x00019a70
        /*0e90*/ 	.word	0x00000065
        /*0e94*/ 	.word	0x00000000
        /*0e98*/ 	.short	0x0101
        /*0e9a*/ 	.byte	0x3f
	.zero		1


	//   ....[41]....
        /*0e9c*/ 	.word	0x0001a000
        /*0ea0*/ 	.word	0x00000014
        /*0ea4*/ 	.word	0x0002a830
        /*0ea8*/ 	.short	0x010a
        /*0eaa*/ 	.byte	0x3f
	.zero		1


	//   ....[42]....
        /*0eac*/ 	.word	0x0001a070
        /*0eb0*/ 	.word	0x00000014
        /*0eb4*/ 	.word	0x0002a830
        /*0eb8*/ 	.short	0x010a
        /*0eba*/ 	.byte	0x3f
	.zero		1


	//   ....[43]....
        /*0ebc*/ 	.word	0x0001ac00
        /*0ec0*/ 	.word	0x00000008
        /*0ec4*/ 	.word	0x0002a850
        /*0ec8*/ 	.short	0x010a
        /*0eca*/ 	.byte	0x3f
	.zero		1


	//   ....[44]....
        /*0ecc*/ 	.word	0x0001aca0
        /*0ed0*/ 	.word	0x00000008
        /*0ed4*/ 	.word	0x0002a850
        /*0ed8*/ 	.short	0x010a
        /*0eda*/ 	.byte	0x3f
	.zero		1


	//   ....[45]....
        /*0edc*/ 	.word	0x0001c120
        /*0ee0*/ 	.word	0x00000005
        /*0ee4*/ 	.word	0x00000000
        /*0ee8*/ 	.short	0x0101
        /*0eea*/ 	.byte	0x3f
	.zero		1


	//   ....[46]....
        /*0eec*/ 	.word	0x0001c390
        /*0ef0*/ 	.word	0x00000065
        /*0ef4*/ 	.word	0x00000000
        /*0ef8*/ 	.short	0x0101
        /*0efa*/ 	.byte	0x3f
	.zero		1


	//   ....[47]....
        /*0efc*/ 	.word	0x0001c650
        /*0f00*/ 	.word	0x00000004
        /*0f04*/ 	.word	0x0002a830
        /*0f08*/ 	.short	0x010a
        /*0f0a*/ 	.byte	0x3f
	.zero		1


	//   ....[48]....
        /*0f0c*/ 	.word	0x0001c6c0
        /*0f10*/ 	.word	0x00000004
        /*0f14*/ 	.word	0x0002a830
        /*0f18*/ 	.short	0x010a
        /*0f1a*/ 	.byte	0x3f
	.zero		1


	//   ....[49]....
        /*0f1c*/ 	.word	0x0001d250
        /*0f20*/ 	.word	0x0000000b
        /*0f24*/ 	.word	0x0002a850
        /*0f28*/ 	.short	0x010a
        /*0f2a*/ 	.byte	0x3f
	.zero		1


	//   ....[50]....
        /*0f2c*/ 	.word	0x0001d2f0
        /*0f30*/ 	.word	0x0000000b
        /*0f34*/ 	.word	0x0002a850
        /*0f38*/ 	.short	0x010a
        /*0f3a*/ 	.byte	0x3f
	.zero		1


	//   ....[51]....
        /*0f3c*/ 	.word	0x0001d9e0
        /*0f40*/ 	.word	0x00000003
        /*0f44*/ 	.word	0x00000000
        /*0f48*/ 	.short	0x0101
        /*0f4a*/ 	.byte	0x3f
	.zero		1


	//   ....[52]....
        /*0f4c*/ 	.word	0x0001fc50
        /*0f50*/ 	.word	0x0000000b
        /*0f54*/ 	.word	0x00000000
        /*0f58*/ 	.short	0x0101
        /*0f5a*/ 	.byte	0x3f
	.zero		1


	//   ....[53]....
        /*0f5c*/ 	.word	0x00020240
        /*0f60*/ 	.word	0x0000000b
        /*0f64*/ 	.word	0x0002a850
        /*0f68*/ 	.short	0x010a
        /*0f6a*/ 	.byte	0x3f
	.zero		1


	//   ....[54]....
        /*0f6c*/ 	.word	0x000202e0
        /*0f70*/ 	.word	0x0000000b
        /*0f74*/ 	.word	0x0002a850
        /*0f78*/ 	.short	0x010a
        /*0f7a*/ 	.byte	0x3f
	.zero		1


	//   ....[55]....
        /*0f7c*/ 	.word	0x000207e0
        /*0f80*/ 	.word	0x00000003
        /*0f84*/ 	.word	0x00000000
        /*0f88*/ 	.short	0x0101
        /*0f8a*/ 	.byte	0x3f
	.zero		1


	//   ....[56]....
        /*0f8c*/ 	.word	0x00021ce0
        /*0f90*/ 	.word	0x00000000
        /*0f94*/ 	.word	0x00000000
        /*0f98*/ 	.short	0x0101
        /*0f9a*/ 	.byte	0x3f
	.zero		1


	//   ....[57]....
        /*0f9c*/ 	.word	0x000243f0
        /*0fa0*/ 	.word	0x00000017
        /*0fa4*/ 	.word	0x0002a820
        /*0fa8*/ 	.short	0x010a
        /*0faa*/ 	.byte	0x3f
	.zero		1


	//   ....[58]....
        /*0fac*/ 	.word	0x00024480
        /*0fb0*/ 	.word	0x00000003
        /*0fb4*/ 	.word	0x0002a8a0
        /*0fb8*/ 	.short	0x010a
        /*0fba*/ 	.byte	0x3f
	.zero		1


	//   ....[59]....
        /*0fbc*/ 	.word	0x000248c0
        /*0fc0*/ 	.word	0x00000003
        /*0fc4*/ 	.word	0x0002a8c0
        /*0fc8*/ 	.short	0x010a
        /*0fca*/ 	.byte	0x3f
	.zero		1


	//   ....[60]....
        /*0fcc*/ 	.word	0x00024cf0
        /*0fd0*/ 	.word	0x0000000b
        /*0fd4*/ 	.word	0x0002a8a0
        /*0fd8*/ 	.short	0x010a
        /*0fda*/ 	.byte	0x3f
	.zero		1


	//   ....[61]....
        /*0fdc*/ 	.word	0x00025120
        /*0fe0*/ 	.word	0x0000000b
        /*0fe4*/ 	.word	0x0002a8c0
        /*0fe8*/ 	.short	0x010a
        /*0fea*/ 	.byte	0x3f
	.zero		1


	//   ....[62]....
        /*0fec*/ 	.word	0x00026430
        /*0ff0*/ 	.word	0x00000007
        /*0ff4*/ 	.word	0x0002a840
        /*0ff8*/ 	.short	0x010a
        /*0ffa*/ 	.byte	0x3f
	.zero		1


	//   ....[63]....
        /*0ffc*/ 	.word	0x00026b10
        /*1000*/ 	.word	0x00000007
        /*1004*/ 	.word	0x0002a830
        /*1008*/ 	.short	0x0107
        /*100a*/ 	.byte	0x3f
	.zero		1


	//   ....[64]....
        /*100c*/ 	.word	0x00026bc0
        /*1010*/ 	.word	0x00000007
        /*1014*/ 	.word	0x0002a830
        /*1018*/ 	.short	0x0101
        /*101a*/ 	.byte	0x3f
	.zero		1


	//   ....[65]....
        /*101c*/ 	.word	0x00027850
        /*1020*/ 	.word	0x00000017
        /*1024*/ 	.word	0x0002a800
        /*1028*/ 	.short	0x0107
        /*102a*/ 	.byte	0x3f
	.zero		1


	//   ....[66]....
        /*102c*/ 	.word	0x00027960
        /*1030*/ 	.word	0x00000017
        /*1034*/ 	.word	0x0002a800
        /*1038*/ 	.short	0x0101
        /*103a*/ 	.byte	0x3f
	.zero		1


	//   ....[67]....
        /*103c*/ 	.word	0x00027980
        /*1040*/ 	.word	0x00000017
        /*1044*/ 	.word	0x0002a820
        /*1048*/ 	.short	0x010a
        /*104a*/ 	.byte	0x3f
	.zero		1


	//   ....[68]....
        /*104c*/ 	.word	0x00027cf0
        /*1050*/ 	.word	0x00000005
        /*1054*/ 	.word	0x0002a840
        /*1058*/ 	.short	0x010a
        /*105a*/ 	.byte	0x3f
	.zero		1


	//   ....[69]....
        /*105c*/ 	.word	0x000281f0
        /*1060*/ 	.word	0x00000005
        /*1064*/ 	.word	0x0002a830
        /*1068*/ 	.short	0x0107
        /*106a*/ 	.byte	0x3f
	.zero		1


	//   ....[70]....
        /*106c*/ 	.word	0x000282a0
        /*1070*/ 	.word	0x00000005
        /*1074*/ 	.word	0x0002a830
        /*1078*/ 	.short	0x0101
        /*107a*/ 	.byte	0x3f
	.zero		1


	//   ....[71]....
        /*107c*/ 	.word	0x00028300
        /*1080*/ 	.word	0x00000005
        /*1084*/ 	.word	0x0002a860
        /*1088*/ 	.short	0x010a
        /*108a*/ 	.byte	0x3f
	.zero		1


	//   ....[72]....
        /*108c*/ 	.word	0x00028770
        /*1090*/ 	.word	0x00000005
        /*1094*/ 	.word	0x0002a850
        /*1098*/ 	.short	0x0107
        /*109a*/ 	.byte	0x3f
	.zero		1


	//   ....[73]....
        /*109c*/ 	.word	0x000288b0
        /*10a0*/ 	.word	0x00000005
        /*10a4*/ 	.word	0x0002a850
        /*10a8*/ 	.short	0x0101
        /*10aa*/ 	.byte	0x3f
	.zero		1


	//   ....[74]....
        /*10ac*/ 	.word	0x00028b40
        /*10b0*/ 	.word	0x00000000
        /*10b4*/ 	.word	0x0002a860
        /*10b8*/ 	.short	0x010a
        /*10ba*/ 	.byte	0x3f
	.zero		1


	//   ....[75]....
        /*10bc*/ 	.word	0x00028fb0
        /*10c0*/ 	.word	0x00000000
        /*10c4*/ 	.word	0x0002a850
        /*10c8*/ 	.short	0x0107
        /*10ca*/ 	.byte	0x3f
	.zero		1


	//   ....[76]....
        /*10cc*/ 	.word	0x00029070
        /*10d0*/ 	.word	0x00000000
        /*10d4*/ 	.word	0x0002a850
        /*10d8*/ 	.short	0x0101
        /*10da*/ 	.byte	0x3f
	.zero		1


	//   ....[77]....
        /*10dc*/ 	.word	0x00029d90
        /*10e0*/ 	.word	0x00000005
        /*10e4*/ 	.word	0x0002a820
        /*10e8*/ 	.short	0x010a
        /*10ea*/ 	.byte	0x3f
	.zero		1


	//   ....[78]....
        /*10ec*/ 	.word	0x00029f20
        /*10f0*/ 	.word	0x00000003
        /*10f4*/ 	.word	0x0002a840
        /*10f8*/ 	.short	0x010a
        /*10fa*/ 	.byte	0x3f
	.zero		1


	//   ....[79]....
        /*10fc*/ 	.word	0x00029fc0
        /*1100*/ 	.word	0x0000001b
        /*1104*/ 	.word	0x0002a840
        /*1108*/ 	.short	0x010a
        /*110a*/ 	.byte	0x3f
	.zero		1


	//   ....[80]....
        /*110c*/ 	.word	0x0002a000
        /*1110*/ 	.word	0x00000003
        /*1114*/ 	.word	0x0002a860
        /*1118*/ 	.short	0x010a
        /*111a*/ 	.byte	0x3f
	.zero		1


	//   ....[81]....
        /*111c*/ 	.word	0x0002a040
        /*1120*/ 	.word	0x0000001b
        /*1124*/ 	.word	0x0002a860
        /*1128*/ 	.short	0x010a
        /*112a*/ 	.byte	0x3f
	.zero		1


	//   ....[82]....
        /*112c*/ 	.word	0x0002a0a0
        /*1130*/ 	.word	0x00000056
        /*1134*/ 	.word	0x0002a890
        /*1138*/ 	.short	0x010a
        /*113a*/ 	.byte	0x3f
	.zero		1


	//   ....[83]....
        /*113c*/ 	.word	0x0002a350
        /*1140*/ 	.word	0x00000056
        /*1144*/ 	.word	0x0002a890
        /*1148*/ 	.short	0x010a
        /*114a*/ 	.byte	0x3f
	.zero		1


	//   ....[84]....
        /*114c*/ 	.word	0x0002a600
        /*1150*/ 	.word	0x00000056
        /*1154*/ 	.word	0x0002a890
        /*1158*/ 	.short	0x010a
        /*115a*/ 	.byte	0x3f
	.zero		1


	//   ....[85]....
        /*115c*/ 	.word	0x0002a8b0
        /*1160*/ 	.word	0x00000056
        /*1164*/ 	.word	0x0002a8b0
        /*1168*/ 	.short	0x010a
        /*116a*/ 	.byte	0x3f
	.zero		1


	//   ....[86]....
        /*116c*/ 	.word	0x0002ac90
        /*1170*/ 	.word	0x00000012
        /*1174*/ 	.word	0x0002a800
        /*1178*/ 	.short	0x010a
        /*117a*/ 	.byte	0x3f
	.zero		1


	//   ....[87]....
        /*117c*/ 	.word	0x0002b070
        /*1180*/ 	.word	0x00000012
        /*1184*/ 	.word	0x0002a800
        /*1188*/ 	.short	0x010a
        /*118a*/ 	.byte	0x3f
	.zero		1


	//   ....[88]....
        /*118c*/ 	.word	0x0002b0c0
        /*1190*/ 	.word	0x00000004
        /*1194*/ 	.word	0x0002a830
        /*1198*/ 	.short	0x010a
        /*119a*/ 	.byte	0x3f
	.zero		1


	//   ....[89]....
        /*119c*/ 	.word	0x0002b110
        /*11a0*/ 	.word	0x00000014
        /*11a4*/ 	.word	0x0002a830
        /*11a8*/ 	.short	0x010a
        /*11aa*/ 	.byte	0x3f
	.zero		1


	//   ....[90]....
        /*11ac*/ 	.word	0x0002b160
        /*11b0*/ 	.word	0x0000000c
        /*11b4*/ 	.word	0x0002a850
        /*11b8*/ 	.short	0x010a
        /*11ba*/ 	.byte	0x3f
	.zero		1


	//   ....[91]....
        /*11bc*/ 	.word	0x0002b1b0
        /*11c0*/ 	.word	0x00000014
        /*11c4*/ 	.word	0x0002a830
        /*11c8*/ 	.short	0x010a
        /*11ca*/ 	.byte	0x3f
	.zero		1


	//   ....[92]....
        /*11cc*/ 	.word	0x0002b200
        /*11d0*/ 	.word	0x00000008
        /*11d4*/ 	.word	0x0002a850
        /*11d8*/ 	.short	0x010a
        /*11da*/ 	.byte	0x3f
	.zero		1


	//   ....[93]....
        /*11dc*/ 	.word	0x0002b250
        /*11e0*/ 	.word	0x00000004
        /*11e4*/ 	.word	0x0002a830
        /*11e8*/ 	.short	0x010a
        /*11ea*/ 	.byte	0x3f
	.zero		1


	//   ....[94]....
        /*11ec*/ 	.word	0x0002b2a0
        /*11f0*/ 	.word	0x0000000b
        /*11f4*/ 	.word	0x0002a850
        /*11f8*/ 	.short	0x010a
        /*11fa*/ 	.byte	0x3f
	.zero		1


	//   ....[95]....
        /*11fc*/ 	.word	0x0002b2f0
        /*1200*/ 	.word	0x0000000b
        /*1204*/ 	.word	0x0002a850
        /*1208*/ 	.short	0x010a
        /*120a*/ 	.byte	0x3f
	.zero		1


	//   ....[96]....
        /*120c*/ 	.word	0x0002b490
        /*1210*/ 	.word	0x00000017
        /*1214*/ 	.word	0x0002a820
        /*1218*/ 	.short	0x010a
        /*121a*/ 	.byte	0x3f
	.zero		1


	//   ....[97]....
        /*121c*/ 	.word	0x0002b4e0
        /*1220*/ 	.word	0x00000003
        /*1224*/ 	.word	0x0002a8a0
        /*1228*/ 	.short	0x010a
        /*122a*/ 	.byte	0x3f
	.zero		1


	//   ....[98]....
        /*122c*/ 	.word	0x0002b530
        /*1230*/ 	.word	0x00000003
        /*1234*/ 	.word	0x0002a8c0
        /*1238*/ 	.short	0x010a
        /*123a*/ 	.byte	0x3f
	.zero		1


	//   ....[99]....
        /*123c*/ 	.word	0x0002b580
        /*1240*/ 	.word	0x0000000b
        /*1244*/ 	.word	0x0002a8a0
        /*1248*/ 	.short	0x010a
        /*124a*/ 	.byte	0x3f
	.zero		1


	//   ....[100]....
        /*124c*/ 	.word	0x0002b5d0
        /*1250*/ 	.word	0x0000000b
        /*1254*/ 	.word	0x0002a8c0
        /*1258*/ 	.short	0x010a
        /*125a*/ 	.byte	0x3f
	.zero		1


	//   ....[101]....
        /*125c*/ 	.word	0x0002b6f0
        /*1260*/ 	.word	0x00000007
        /*1264*/ 	.word	0x0002a840
        /*1268*/ 	.short	0x010a
        /*126a*/ 	.byte	0x3f
	.zero		1


	//   ....[102]....
        /*126c*/ 	.word	0x0002cb40
        /*1270*/ 	.word	0x00000017
        /*1274*/ 	.word	0x0002a820
        /*1278*/ 	.short	0x010a
        /*127a*/ 	.byte	0x3f
	.zero		1


	//   ....[103]....
        /*127c*/ 	.word	0x0002cb90
        /*1280*/ 	.word	0x00000005
        /*1284*/ 	.word	0x0002a840
        /*1288*/ 	.short	0x010a
        /*128a*/ 	.byte	0x3f
	.zero		1


	//   ....[104]....
        /*128c*/ 	.word	0x0002d350
        /*1290*/ 	.word	0x00000005
        /*1294*/ 	.word	0x0002a860
        /*1298*/ 	.short	0x010a
        /*129a*/ 	.byte	0x3f
	.zero		1


	//   ....[105]....
        /*129c*/ 	.word	0x0002db60
        /*12a0*/ 	.word	0x00000000
        /*12a4*/ 	.word	0x0002a860
        /*12a8*/ 	.short	0x010a
        /*12aa*/ 	.byte	0x3f
	.zero		1


	//   ....[106]....
        /*12ac*/ 	.word	0x0002ec90
        /*12b0*/ 	.word	0x00000005
        /*12b4*/ 	.word	0x0002a820
        /*12b8*/ 	.short	0x010a
        /*12ba*/ 	.byte	0x3f
	.zero		1


	//   ....[107]....
        /*12bc*/ 	.word	0x0002ee30
        /*12c0*/ 	.word	0x00000003
        /*12c4*/ 	.word	0x0002a840
        /*12c8*/ 	.short	0x010a
        /*12ca*/ 	.byte	0x3f
	.zero		1


	//   ....[108]....
        /*12cc*/ 	.word	0x0002ee80
        /*12d0*/ 	.word	0x0000001b
        /*12d4*/ 	.word	0x0002a840
        /*12d8*/ 	.short	0x010a
        /*12da*/ 	.byte	0x3f
	.zero		1


	//   ....[109]....
        /*12dc*/ 	.word	0x0002eed0
        /*12e0*/ 	.word	0x00000003
        /*12e4*/ 	.word	0x0002a860
        /*12e8*/ 	.short	0x010a
        /*12ea*/ 	.byte	0x3f
	.zero		1


	//----- nvinfo : EIATTR_NUM_MBARRIERS
	.align		4
.L_484:
        /*12ec*/ 	.byte	0x03, 0x38
        /*12ee*/ 	.short	0x0016


	//----- nvinfo : EIATTR_EXIT_INSTR_OFFSETS
	.align		4
        /*12f0*/ 	.byte	0x04, 0x1c
        /*12f2*/ 	.short	(.L_486 - .L_485)


	//   ....[0]....
.L_485:
        /*12f4*/ 	.word	0x0002a090


	//----- nvinfo : EIATTR_MAX_THREADS
	.align		4
.L_486:
        /*12f8*/ 	.byte	0x04, 0x05
        /*12fa*/ 	.short	(.L_488 - .L_487)
.L_487:
        /*12fc*/ 	.word	0x00000180
        /*1300*/ 	.word	0x00000001
        /*1304*/ 	.word	0x00000001


	//----- nvinfo : EIATTR_CRS_STACK_SIZE
	.align		4
.L_488:
        /*1308*/ 	.byte	0x04, 0x1e
        /*130a*/ 	.short	(.L_490 - .L_489)
.L_489:
        /*130c*/ 	.word	0x00000000


	//----- nvinfo : EIATTR_CBANK_PARAM_SIZE
	.align		4
.L_490:
        /*1310*/ 	.byte	0x03, 0x19
        /*1312*/ 	.short	0x0af0


	//----- nvinfo : EIATTR_PARAM_CBANK
	.align		4
        /*1314*/ 	.byte	0x04, 0x0a
        /*1316*/ 	.short	(.L_492 - .L_491)
	.align		4
.L_491:
        /*1318*/ 	.word	index@(.nv.constant0._ZN7cutlass13device_kernelIN5flash11enable_sm90INS1_16FlashAttnFwdSm90INS1_25CollectiveMainloopFwdSm90ILi2EN4cute5tupleIJNS5_1CILi1EEES8_S8_EEENS6_IJNS7_ILi128EEENS7_ILi96EEENS7_ILi192EEEEEELi128ENS_10bfloat16_tEfNS_4arch4Sm90ELb0ELb1ELb1ELb1ELb1ELb1ELb0ELb1ELb1ELb1ELb0ELb0EEENS1_21CollectiveEpilogueFwdINS6_IJSA_SA_SB_EEES9_SE_SG_Li256ELb1ELb1ELb0ELb0EEENS1_36VarlenDynamicPersistentTileSchedulerILi128ELi96ELi256ELi128ELb0ELb1ELb1ELb1ELb0ELb1EEEEEEEEEvNT_6ParamsE)
        /*131c*/ 	.short	0x0210
        /*131e*/ 	.short	0x0af0


	//----- nvinfo : EIATTR_SW_WAR
	.align		4
.L_492:
        /*1320*/ 	.byte	0x04, 0x36
        /*1322*/ 	.short	(.L_494 - .L_493)
.L_493:
        /*1324*/ 	.word	0x00000008
.L_494:


//--------------------- .nv.info._ZN7cutlass13device_kernelIN5flash11enable_sm90INS1_16FlashAttnFwdSm90INS1_25CollectiveMainloopFwdSm90ILi2EN4cute5tupleIJNS5_1CILi1EEES8_S8_EEENS6_IJNS7_ILi128EEENS7_ILi96EEENS7_ILi192EEEEEELi128ENS_10bfloat16_tEfNS_4arch4Sm90ELb1ELb0ELb1ELb0ELb1ELb0ELb0ELb1ELb1ELb1ELb0ELb0EEENS1_21CollectiveEpilogueFwdINS6_IJSA_SA_SB_EEES9_SE_SG_Li256ELb0ELb1ELb0ELb0EEENS1_30DynamicPersistentTileSchedulerILi256ELi128ELb0ELb1ELb1EEEEEEEEEvNT_6ParamsE --------------------------
	.section	.nv.info._ZN7cutlass13device_kernelIN5flash11enable_sm90INS1_16FlashAttnFwdSm90INS1_25CollectiveMainloopFwdSm90ILi2EN4cute5tupleIJNS5_1CILi1EEES8_S8_EEENS6_IJNS7_ILi128EEENS7_ILi96EEENS7_ILi192EEEEEELi128ENS_10bfloat16_tEfNS_4arch4Sm90ELb1ELb0ELb1ELb0ELb1ELb0ELb0ELb1ELb1ELb1ELb0ELb0EEENS1_21CollectiveEpilogueFwdINS6_IJSA_SA_SB_EEES9_SE_SG_Li256ELb0ELb1ELb0ELb0EEENS1_30DynamicPersistentTileSchedulerILi256ELi128ELb0ELb1ELb1EEEEEEEEEvNT_6ParamsE,"",@"SHT_CUDA_INFO"
	.sectionflags	@""
	.align	4


	//----- nvinfo : EIATTR_CUDA_API_VERSION
	.align		4
        /*0000*/ 	.byte	0x04, 0x37
        /*0002*/ 	.short	(.L_496 - .L_495)
.L_495:
        /*0004*/ 	.word	0x00000082


	//----- nvinfo : EIATTR_KPARAM_INFO
	.align		4
.L_496:
        /*0008*/ 	.byte	0x04, 0x17
        /*000a*/ 	.short	(.L_498 - .L_497)
.L_497:
        /*000c*/ 	.word	0x00000000
        /*0010*/ 	.short	0x0000
        /*0012*/ 	.short	0x0070
        /*0014*/ 	.byte	0x00, 0xf0, 0x01, 0x2a


	//----- nvinfo : EIATTR_SPARSE_MMA_MASK
	.align		4
.L_498:
        /*0018*/ 	.byte	0x03, 0x50
        /*001a*/ 	.short	0x0000


	//----- nvinfo : EIATTR_MAXREG_COUNT
	.align		4
        /*001c*/ 	.byte	0x03, 0x1b
        /*001e*/ 	.short	0x00a8


	//----- nvinfo : EIATTR_NUM_BARRIERS
	.align		4
        /*0020*/ 	.byte	0x02, 0x4c
        /*0022*/ 	.byte	0x09
	.zero		1


	//----- nvinfo : EIATTR_EXTERNS
	.align		4
        /*0024*/ 	.byte	0x04, 0x0f
        /*0026*/ 	.short	(.L_500 - .L_499)


	//   ....[0]....
	.align		4
.L_499:
        /*0028*/ 	.word	index@(__assertfail)


	//----- nvinfo : EIATTR_ANNOTATIONS
	.align		4
.L_500:
        /*002c*/ 	.byte	0x04, 0x55
        /*002e*/ 	.short	(.L_502 - .L_501)


	//   ....[0]....
.L_501:
        /*0030*/ 	.word	0x00000001
        /*0034*/ 	.byte	0xc0, 0xb2, 0x00, 0x00, 0x01, 0x00, 0x00, 0x00, 0xf0, 0xb3, 0x00, 0x00, 0x01, 0x00, 0x00, 0x00
        /*0044*/ 	.byte	0x20, 0xd7, 0x00, 0x00, 0x01, 0x00, 0x00, 0x00, 0x40, 0xd7, 0x00, 0x00, 0x01, 0x00, 0x00, 0x00
        /*0054*/ 	.byte	0xe0, 0xef, 0x00, 0x00


	//----- nvinfo : EIATTR_MERCURY_ISA_VERSION
	.align		4
.L_502:
        /*0058*/ 	.byte	0x03, 0x5f
        /*005a*/ 	.short	0x0101


	//----- nvinfo : EIATTR_INT_WARP_WIDE_INSTR_OFFSETS
	.align		4
        /*005c*/ 	.byte	0x04, 0x31
        /*005e*/ 	.short	(.L_504 - .L_503)


	//   ....[0]....
.L_503:
        /*0060*/ 	.word	0x000000c0


	//   ....[1]....
        /*0064*/ 	.word	0x000000d0


	//   ....[2]....
        /*0068*/ 	.word	0x00000170


	//   ....[3]....
        /*006c*/ 	.word	0x0000bc10


	//   ....[4]....
        /*0070*/ 	.word	0x0000bca0


	//   ....[5]....
        /*0074*/ 	.word	0x0000e7e0


	//   ....[6]....
        /*0078*/ 	.word	0x0000e870


	//----- nvinfo : EIATTR_COOP_GROUP_MASK_REGIDS
	.align		4
.L_504:
        /*007c*/ 	.byte	0x04, 0x29
        /*007e*/ 	.short	(.L_506 - .L_505)


	//   ....[0]....
.L_505:
        /*0080*/ 	.word	0xffffffff


	//   ....[1]....
        /*0084*/ 	.word	0xffffffff


	//   ....[2]....
        /*0088*/ 	.word	0xffffffff


	//   ....[3]....
        /*008c*/ 	.word	0xffffffff


	//   ....[4]....
        /*0090*/ 	.word	0xffffffff


	//   ....[5]....
        /*0094*/ 	.word	0xffffffff


	//   ....[6]....
        /*0098*/ 	.word	0xffffffff


	//   ....[7]....
        /*009c*/ 	.word	0xffffffff


	//   ....[8]....
        /*00a0*/ 	.word	0xffffffff


	//   ....[9]....
        /*00a4*/ 	.word	0xffffffff


	//   ....[10]....
        /*00a8*/ 	.word	0xffffffff


	//   ....[11]....
        /*00ac*/ 	.word	0xffffffff


	//   ....[12]....
        /*00b0*/ 	.word	0xffffffff


	//   ....[13]....
        /*00b4*/ 	.word	0xffffffff


	//   ....[14]....
        /*00b8*/ 	.word	0xffffffff


	//   ....[15]....
        /*00bc*/ 	.word	0xffffffff


	//   ....[16]....
        /*00c0*/ 	.word	0xffffffff


	//   ....[17]....
        /*00c4*/ 	.word	0xffffffff


	//   ....[18]....
        /*00c8*/ 	.word	0xffffffff


	//   ....[19]....
        /*00cc*/ 	.word	0xffffffff


	//   ....[20]....
        /*00d0*/ 	.word	0xffffffff


	//   ....[21]....
        /*00d4*/ 	.word	0xffffffff


	//   ....[22]....
        /*00d8*/ 	.word	0xffffffff


	//   ....[23]....
        /*00dc*/ 	.word	0xffffffff


	//   ....[24]....
        /*00e0*/ 	.word	0xffffffff


	//   ....[25]....
        /*00e4*/ 	.word	0xffffffff


	//   ....[26]....
        /*00e8*/ 	.word	0xffffffff


	//   ....[27]....
        /*00ec*/ 	.word	0xffffffff


	//   ....[28]....
        /*00f0*/ 	.word	0xffffffff


	//   ....[29]....
        /*00f4*/ 	.word	0xffffffff


	//   ....[30]....
        /*00f8*/ 	.word	0xffffffff


	//   ....[31]....
        /*00fc*/ 	.word	0xffffffff


	//   ....[32]....
        /*0100*/ 	.word	0xffffffff


	//   ....[33]....
        /*0104*/ 	.word	0xffffffff


	//   ....[34]....
        /*0108*/ 	.word	0xffffffff


	//   ....[35]....
        /*010c*/ 	.word	0xffffffff


	//   ....[36]....
        /*0110*/ 	.word	0xffffffff


	//   ....[37]....
        /*0114*/ 	.word	0xffffffff


	//   ....[38]....
        /*0118*/ 	.word	0xffffffff


	//   ....[39]....
        /*011c*/ 	.word	0xffffffff


	//   ....[40]....
        /*0120*/ 	.word	0xffffffff


	//   ....[41]....
        /*0124*/ 	.word	0xffffffff


	//   ....[42]....
        /*0128*/ 	.word	0xffffffff


	//   ....[43]....
        /*012c*/ 	.word	0xffffffff


	//   ....[44]....
        /*0130*/ 	.word	0xffffffff


	//   ....[45]....
        /*0134*/ 	.word	0xffffffff


	//   ....[46]....
        /*0138*/ 	.word	0xffffffff


	//   ....[47]....
        /*013c*/ 	.word	0xffffffff


	//   ....[48]....
        /*0140*/ 	.word	0xffffffff


	//   ....[49]....
        /*0144*/ 	.word	0xffffffff


	//   ....[50]....
        /*0148*/ 	.word	0xffffffff


	//   ....[51]....
        /*014c*/ 	.word	0xffffffff


	//   ....[52]....
        /*0150*/ 	.word	0xffffffff


	//   ....[53]....
        /*0154*/ 	.word	0xffffffff


	//   ....[54]....
        /*0158*/ 	.word	0xffffffff


	//   ....[55]....
        /*015c*/ 	.word	0xffffffff


	//   ....[56]....
        /*0160*/ 	.word	0xffffffff


	//   ....[57]....
        /*0164*/ 	.word	0xffffffff


	//   ....[58]....
        /*0168*/ 	.word	0xffffffff


	//   ....[59]....
        /*016c*/ 	.word	0xffffffff


	//   ....[60]....
        /*0170*/ 	.word	0xffffffff


	//   ....[61]....
        /*0174*/ 	.word	0xffffffff


	//   ....[62]....
        /*0178*/ 	.word	0xffffffff


	//   ....[63]....
        /*017c*/ 	.word	0xffffffff


	//   ....[64]....
        /*0180*/ 	.word	0xffffffff


	//   ....[65]....
        /*0184*/ 	.word	0xffffffff


	//   ....[66]....
        /*0188*/ 	.word	0xffffffff


	//   ....[67]....
        /*018c*/ 	.word	0xffffffff


	//   ....[68]....
        /*0190*/ 	.word	0xffffffff


	//   ....[69]....
        /*0194*/ 	.word	0xffffffff


	//   ....[70]....
        /*0198*/ 	.word	0xffffffff


	//   ....[71]....
        /*019c*/ 	.word	0xffffffff


	//   ....[72]....
        /*01a0*/ 	.word	0xffffffff


	//   ....[73]....
        /*01a4*/ 	.word	0xffffffff


	//   ....[74]....
        /*01a8*/ 	.word	0xffffffff


	//   ....[75]....
        /*01ac*/ 	.word	0xffffffff


	//   ....[76]....
        /*01b0*/ 	.word	0xffffffff


	//   ....[77]....
        /*01b4*/ 	.word	0xffffffff


	//   ....[78]....
        /*01b8*/ 	.word	0xffffffff


	//   ....[79]....
        /*01bc*/ 	.word	0xffffffff


	//   ....[80]....
        /*01c0*/ 	.word	0xffffffff


	//   ....[81]....
        /*01c4*/ 	.word	0xffffffff


	//   ....[82]....
        /*01c8*/ 	.word	0xffffffff


	//   ....[83]....
        /*01cc*/ 	.word	0xffffffff


	//   ....[84]....
        /*01d0*/ 	.word	0xffffffff


	//   ....[85]....
        /*01d4*/ 	.word	0xffffffff


	//   ....[86]....
        /*01d8*/ 	.word	0xffffffff


	//   ....[87]....
        /*01dc*/ 	.word	0xffffffff


	//   ....[88]....
        /*01e0*/ 	.word	0xffffffff


	//   ....[89]....
        /*01e4*/ 	.word	0xffffffff


	//   ....[90]....
        /*01e8*/ 	.word	0xffffffff


	//   ....[91]....
        /*01ec*/ 	.word	0xffffffff


	//   ....[92]....
        /*01f0*/ 	.word	0xffffffff


	//   ....[93]....
        /*01f4*/ 	.word	0xffffffff


	//   ....[94]....
        /*01f8*/ 	.word	0xffffffff


	//   ....[95]....
        /*01fc*/ 	.word	0xffffffff


	//   ....[96]....
        /*0200*/ 	.word	0xffffffff


	//   ....[97]....
        /*0204*/ 	.word	0xffffffff


	//   ....[98]....
        /*0208*/ 	.word	0xffffffff


	//   ....[99]....
        /*020c*/ 	.word	0xffffffff


	//   ....[100]....
        /*0210*/ 	.word	0xffffffff


	//   ....[101]....
        /*0214*/ 	.word	0xffffffff


	//   ....[102]....
        /*0218*/ 	.word	0xffffffff


	//   ....[103]....
        /*021c*/ 	.word	0xffffffff


	//   ....[104]....
        /*0220*/ 	.word	0xffffffff


	//   ....[105]....
        /*0224*/ 	.word	0xffffffff


	//   ....[106]....
        /*0228*/ 	.word	0xffffffff


	//   ....[107]....
        /*022c*/ 	.word	0xffffffff


	//   ....[108]....
        /*0230*/ 	.word	0xffffffff


	//   ....[109]....
        /*0234*/ 	.word	0xffffffff


	//   ....[110]....
        /*0238*/ 	.word	0xffffffff


	//   ....[111]....
        /*023c*/ 	.word	0xffffffff


	//   ....[112]....
        /*0240*/ 	.word	0xffffffff


	//   ....[113]....
        /*0244*/ 	.word	0xffffffff


	//   ....[114]....
        /*0248*/ 	.word	0x0500000f


	//   ....[115]....
        /*024c*/ 	.word	0x0500000f


	//   ....[116]....
        /*0250*/ 	.word	0x0500000f


	//   ....[117]....
        /*0254*/ 	.word	0x0500000f


	//   ....[118]....
        /*0258*/ 	.word	0x0500000f


	//   ....[119]....
        /*025c*/ 	.word	0x0500000f


	//   ....[120]....
        /*0260*/ 	.word	0x0500000f


	//   ....[121]....
        /*0264*/ 	.word	0x0500000f


	//   ....[122]....
        /*0268*/ 	.word	0x0500000f


	//   ....[123]....
        /*026c*/ 	.word	0x0500000f


	//   ....[124]....
        /*0270*/ 	.word	0x0500000f


	//   ....[125]....
        /*0274*/ 	.word	0x0500000f


	//   ....[126]....
        /*0278*/ 	.word	0x0500000f


	//   ....[127]....
        /*027c*/ 	.word	0x0500000f


	//   ....[128]....
        /*0280*/ 	.word	0x0500000f


	//   ....[129]....
        /*0284*/ 	.word	0x0500000f


	//   ....[130]....
        /*0288*/ 	.word	0x0500000f


	//   ....[131]....
        /*028c*/ 	.word	0x0500000f


	//   ....[132]....
        /*0290*/ 	.word	0x0500000f


	//   ....[133]....
        /*0294*/ 	.word	0x0500000f


	//   ....[134]....
        /*0298*/ 	.word	0x0500000f


	//   ....[135]....
        /*029c*/ 	.word	0x0500000f


	//   ....[136]....
        /*02a0*/ 	.word	0x0500000f


	//   ....[137]....
        /*02a4*/ 	.word	0x0500000f


	//   ....[138]....
        /*02a8*/ 	.word	0x0500000f


	//   ....[139]....
        /*02ac*/ 	.word	0x0500000f


	//   ....[140]....
        /*02b0*/ 	.word	0x0500000f


	//   ....[141]....
        /*02b4*/ 	.word	0x0500000f


	//   ....[142]....
        /*02b8*/ 	.word	0x0500000f


	//   ....[143]....
        /*02bc*/ 	.word	0x0500000f


	//   ....[144]....
        /*02c0*/ 	.word	0x0500000f


	//   ....[145]....
        /*02c4*/ 	.word	0x0500000f


	//   ....[146]....
        /*02c8*/ 	.word	0x0500000f


	//   ....[147]....
        /*02cc*/ 	.word	0x0500000f


	//   ....[148]....
        /*02d0*/ 	.word	0x0500000f


	//   ....[149]....
        /*02d4*/ 	.word	0x0500000f


	//   ....[150]....
        /*02d8*/ 	.word	0x0500000f


	//   ....[151]....
        /*02dc*/ 	.word	0x0500000f


	//   ....[152]....
        /*02e0*/ 	.word	0x0500000f


	//   ....[153]....
        /*02e4*/ 	.word	0x0500000f


	//   ....[154]....
        /*02e8*/ 	.word	0x0500000f


	//   ....[155]....
        /*02ec*/ 	.word	0x0500000f


	//   ....[156]....
        /*02f0*/ 	.word	0x0500000f


	//   ....[157]....
        /*02f4*/ 	.word	0x0500000f


	//   ....[158]....
        /*02f8*/ 	.word	0x0500000f


	//   ....[159]....
        /*02fc*/ 	.word	0x0500000f


	//   ....[160]....
        /*0300*/ 	.word	0x0500000f


	//   ....[161]....
        /*0304*/ 	.word	0x0500000f


	//   ....[162]....
        /*0308*/ 	.word	0x0500000f


	//   ....[163]....
        /*030c*/ 	.word	0x0500000f


	//   ....[164]....
        /*0310*/ 	.word	0x0500000f


	//   ....[165]....
        /*0314*/ 	.word	0x0500000f


	//   ....[166]....
        /*0318*/ 	.word	0x0500000f


	//   ....[167]....
        /*031c*/ 	.word	0x0500000f


	//   ....[168]....
        /*0320*/ 	.word	0x0500000f


	//   ....[169]....
        /*0324*/ 	.word	0x0500000f


	//   ....[170]....
        /*0328*/ 	.word	0x0500000f


	//   ....[171]....
        /*032c*/ 	.word	0x0500000f


	//   ....[172]....
        /*0330*/ 	.word	0x0500000f


	//   ....[173]....
        /*0334*/ 	.word	0x0500000f


	//   ....[174]....
        /*0338*/ 	.word	0x0500000f


	//   ....[175]....
        /*033c*/ 	.word	0x0500000f


	//   ....[176]....
        /*0340*/ 	.word	0x0500000f


	//   ....[177]....
        /*0344*/ 	.word	0x0500000f


	//   ....[178]....
        /*0348*/ 	.word	0x0500000f


	//   ....[179]....
        /*034c*/ 	.word	0x0500000f


	//   ....[180]....
        /*0350*/ 	.word	0x0500000f


	//----- nvinfo : EIATTR_COOP_GROUP_INSTR_OFFSETS
	.align		4
.L_506:
        /*0354*/ 	.byte	0x04, 0x28
        /*0356*/ 	.short	(.L_508 - .L_507)


	//   ....[0]....
.L_507:
        /*0358*/ 	.word	0x00000070


	//   ....[1]....
        /*035c*/ 	.word	0x000000b0


	//   ....[2]....
        /*0360*/ 	.word	0x000002d0


	//   ....[3]....
        /*0364*/ 	.word	0x00000430


	//   ....[4]....
        /*0368*/ 	.word	0x00000550


	//   ....[5]....
        /*036c*/ 	.word	0x000006b0


	//   ....[6]....
        /*0370*/ 	.word	0x00001390


	//   ....[7]....
        /*0374*/ 	.word	0x00002000


	//   ....[8]....
        /*0378*/ 	.word	0x00002040


	//   ....[9]....
        /*037c*/ 	.word	0x00002790


	//   ....[10]....
        /*0380*/ 	.word	0x00002800


	//   ....[11]....
        /*0384*/ 	.word	0x00002ff0


	//   ....[12]....
        /*0388*/ 	.word	0x00003070


	//   ....[13]....
        /*038c*/ 	.word	0x00004c70


	//   ....[14]....
        /*0390*/ 	.word	0x00004cb0


	//   ....[15]....
        /*0394*/ 	.word	0x000053c0


	//   ....[16]....
        /*0398*/ 	.word	0x000054b0


	//   ....[17]....
        /*039c*/ 	.word	0x00005b80


	//   ....[18]....
        /*03a0*/ 	.word	0x00005bf0


	//   ....[19]....
        /*03a4*/ 	.word	0x00007c90


	//   ....[20]....
        /*03a8*/ 	.word	0x00007cc0


	//   ....[21]....
        /*03ac*/ 	.word	0x00007cf0


	//   ....[22]....
        /*03b0*/ 	.word	0x00007d10


	//   ....[23]....
        /*03b4*/ 	.word	0x00008df0


	//   ....[24]....
        /*03b8*/ 	.word	0x00008e30


	//   ....[25]....
        /*03bc*/ 	.word	0x00008ef0


	//   ....[26]....
        /*03c0*/ 	.word	0x00008f00


	//   ....[27]....
        /*03c4*/ 	.word	0x0000a070


	//   ....[28]....
        /*03c8*/ 	.word	0x0000a0d0


	//   ....[29]....
        /*03cc*/ 	.word	0x0000a140


	//   ....[30]....
        /*03d0*/ 	.word	0x0000a1c0


	//   ....[31]....
        /*03d4*/ 	.word	0x0000a560


	//   ....[32]....
        /*03d8*/ 	.word	0x0000a5a0


	//   ....[33]....
        /*03dc*/ 	.word	0x0000a660


	//   ....[34]....
        /*03e0*/ 	.word	0x0000a680


	//   ....[35]....
        /*03e4*/ 	.word	0x0000a740


	//   ....[36]....
        /*03e8*/ 	.word	0x0000a760


	//   ....[37]....
        /*03ec*/ 	.word	0x0000a830


	//   ....[38]....
        /*03f0*/ 	.word	0x0000a850


	//   ....[39]....
        /*03f4*/ 	.word	0x0000aeb0


	//   ....[40]....
        /*03f8*/ 	.word	0x0000aec0


	//   ....[41]....
        /*03fc*/ 	.word	0x0000af80


	//   ....[42]....
        /*0400*/ 	.word	0x0000afa0


	//   ....[43]....
        /*0404*/ 	.word	0x0000b060


	//   ....[44]....
        /*0408*/ 	.word	0x0000b080


	//   ....[45]....
        /*040c*/ 	.word	0x0000b150


	//   ....[46]....
        /*0410*/ 	.word	0x0000b170


	//   ....[47]....
        /*0414*/ 	.word	0x0000b2f0


	//   ....[48]....
        /*0418*/ 	.word	0x0000c780


	//   ....[49]....
        /*041c*/ 	.word	0x0000c7a0


	//   ....[50]....
        /*0420*/ 	.word	0x0000c7b0


	//   ....[51]....
        /*0424*/ 	.word	0x0000c7f0


	//   ....[52]....
        /*0428*/ 	.word	0x0000c880


	//   ....[53]....
        /*042c*/ 	.word	0x0000c8a0


	//   ....[54]....
        /*0430*/ 	.word	0x0000c930


	//   ....[55]....
        /*0434*/ 	.word	0x0000c950


	//   ....[56]....
        /*0438*/ 	.word	0x0000c9e0


	//   ....[57]....
        /*043c*/ 	.word	0x0000ca00


	//   ....[58]....
        /*0440*/ 	.word	0x0000ca90


	//   ....[59]....
        /*0444*/ 	.word	0x0000cab0


	//   ....[60]....
        /*0448*/ 	.word	0x0000d110


	//   ....[61]....
        /*044c*/ 	.word	0x0000d130


	//   ....[62]....
        /*0450*/ 	.word	0x0000d150


	//   ....[63]....
        /*0454*/ 	.word	0x0000d1b0


	//   ....[64]....
        /*0458*/ 	.word	0x0000d230


	//   ....[65]....
        /*045c*/ 	.word	0x0000d260


	//   ....[66]....
        /*0460*/ 	.word	0x0000d2e0


	//   ....[67]....
        /*0464*/ 	.word	0x0000d310


	//   ....[68]....
        /*0468*/ 	.word	0x0000d390


	//   ....[69]....
        /*046c*/ 	.word	0x0000d3c0


	//   ....[70]....
        /*0470*/ 	.word	0x0000d440


	//   ....[71]....
        /*0474*/ 	.word	0x0000d470


	//   ....[72]....
        /*0478*/ 	.word	0x0000d4f0


	//   ....[73]....
        /*047c*/ 	.word	0x0000d520


	//   ....[74]....
        /*0480*/ 	.word	0x0000d5a0


	//   ....[75]....
        /*0484*/ 	.word	0x0000d5c0


	//   ....[76]....
        /*0488*/ 	.word	0x0000dcf0


	//   ....[77]....
        /*048c*/ 	.word	0x0000dd20


	//   ....[78]....
        /*0490*/ 	.word	0x0000dd30


	//   ....[79]....
        /*0494*/ 	.word	0x0000dd50


	//   ....[80]....
        /*0498*/ 	.word	0x0000dda0


	//   ....[81]....
        /*049c*/ 	.word	0x0000ddc0


	//   ....[82]....
        /*04a0*/ 	.word	0x0000de20


	//   ....[83]....
        /*04a4*/ 	.word	0x0000de40


	//   ....[84]....
        /*04a8*/ 	.word	0x0000de90


	//   ....[85]....
        /*04ac*/ 	.word	0x0000deb0


	//   ....[86]....
        /*04b0*/ 	.word	0x0000df00


	//   ....[87]....
        /*04b4*/ 	.word	0x0000df20


	//   ....[88]....
        /*04b8*/ 	.word	0x0000e1c0


	//   ....[89]....
        /*04bc*/ 	.word	0x0000e1e0


	//   ....[90]....
        /*04c0*/ 	.word	0x0000e200


	//   ....[91]....
        /*04c4*/ 	.word	0x0000e260


	//   ....[92]....
        /*04c8*/ 	.word	0x0000e280


	//   ....[93]....
        /*04cc*/ 	.word	0x0000e2e0


	//   ....[94]....
        /*04d0*/ 	.word	0x0000e300


	//   ....[95]....
        /*04d4*/ 	.word	0x0000e360


	//   ....[96]....
        /*04d8*/ 	.word	0x0000e380


	//   ....[97]....
        /*04dc*/ 	.word	0x0000e3e0


	//   ....[98]....
        /*04e0*/ 	.word	0x0000e400


	//   ....[99]....
        /*04e4*/ 	.word	0x0000e410


	//   ....[100]....
        /*04e8*/ 	.word	0x0000e9c0


	//   ....[101]....
        /*04ec*/ 	.word	0x0000e9e0


	//   ....[102]....
        /*04f0*/ 	.word	0x0000e9f0


	//   ....[103]....
        /*04f4*/ 	.word	0x0000ea10


	//   ....[104]....
        /*04f8*/ 	.word	0x0000ea90


	//   ....[105]....
        /*04fc*/ 	.word	0x0000eac0


	//   ....[106]....
        /*0500*/ 	.word	0x0000eb10


	//   ....[107]....
        /*0504*/ 	.word	0x0000eb40


	//   ....[108]....
        /*0508*/ 	.word	0x0000eb90


	//   ....[109]....
        /*050c*/ 	.word	0x0000ebc0


	//   ....[110]....
        /*0510*/ 	.word	0x0000ec10


	//   ....[111]....
        /*0514*/ 	.word	0x0000ec40


	//   ....[112]....
        /*0518*/ 	.word	0x0000ef20


	//   ....[113]....
        /*051c*/ 	.word	0x0000f100


	//   ....[114]....
        /*0520*/ 	.word	0x0000f690


	//   ....[115]....
        /*0524*/ 	.word	0x0000f770


	//   ....[116]....
        /*0528*/ 	.word	0x0000f810


	//   ....[117]....
        /*052c*/ 	.word	0x0000f890


	//   ....[118]....
        /*0530*/ 	.word	0x0000f950


	//   ....[119]....
        /*0534*/ 	.word	0x0000f9d0


	//   ....[120]....
        /*0538*/ 	.word	0x0000fab0


	//   ....[121]....
        /*053c*/ 	.word	0x0000fb40


	//   ....[122]....
        /*0540*/ 	.word	0x0000fc10


	//   ....[123]....
        /*0544*/ 	.word	0x0000fca0


	//   ....[124]....
        /*0548*/ 	.word	0x0000fd70


	//   ....[125]....
        /*054c*/ 	.word	0x0000fdf0


	//   ....[126]....
        /*0550*/ 	.word	0x0000fec0


	//   ....[127]....
        /*0554*/ 	.word	0x0000ff50


	//   ....[128]....
        /*0558*/ 	.word	0x0000ffd0


	//   ....[129]....
        /*055c*/ 	.word	0x00010050


	//   ....[130]....
        /*0560*/ 	.word	0x00010110


	//   ....[131]....
        /*0564*/ 	.word	0x00010180


	//   ....[132]....
        /*0568*/ 	.word	0x00010270


	//   ....[133]....
        /*056c*/ 	.word	0x00010300


	//   ....[134]....
        /*0570*/ 	.word	0x000103d0


	//   ....[135]....
        /*0574*/ 	.word	0x00010450


	//   ....[136]....
        /*0578*/ 	.word	0x00010530


	//   ....[137]....
        /*057c*/ 	.word	0x000105a0


	//   ....[138]....
        /*0580*/ 	.word	0x00010690


	//   ....[139]....
        /*0584*/ 	.word	0x00010720


	//   ....[140]....
        /*0588*/ 	.word	0x000107f0


	//   ....[141]....
        /*058c*/ 	.word	0x00010870


	//   ....[142]....
        /*0590*/ 	.word	0x00010930


	//   ....[143]....
        /*0594*/ 	.word	0x00010a60


	//   ....[144]....
        /*0598*/ 	.word	0x00010b10


	//   ....[145]....
        /*059c*/ 	.word	0x00010b70


	//   ....[146]....
        /*05a0*/ 	.word	0x00010c30


	//   ....[147]....
        /*05a4*/ 	.word	0x00010c90


	//   ....[148]....
        /*05a8*/ 	.word	0x00010d50


	//   ....[149]....
        /*05ac*/ 	.word	0x00010db0


	//   ....[150]....
        /*05b0*/ 	.word	0x00010e70


	//   ....[151]....
        /*05b4*/ 	.word	0x00010ed0


	//   ....[152]....
        /*05b8*/ 	.word	0x00010f90


	//   ....[153]....
        /*05bc*/ 	.word	0x00010ff0


	//   ....[154]....
        /*05c0*/ 	.word	0x000110b0


	//   ....[155]....
        /*05c4*/ 	.word	0x00011190


	//   ....[156]....
        /*05c8*/ 	.word	0x00011230


	//   ....[157]....
        /*05cc*/ 	.word	0x00011290


	//   ....[158]....
        /*05d0*/ 	.word	0x00011360


	//   ....[159]....
        /*05d4*/ 	.word	0x000113c0


	//   ....[160]....
        /*05d8*/ 	.word	0x00011490


	//   ....[161]....
        /*05dc*/ 	.word	0x000114f0


	//   ....[162]....
        /*05e0*/ 	.word	0x000115c0


	//   ....[163]....
        /*05e4*/ 	.word	0x00011620


	//   ....[164]....
        /*05e8*/ 	.word	0x000116f0


	//   ....[165]....
        /*05ec*/ 	.word	0x00011750


	//   ....[166]....
        /*05f0*/ 	.word	0x00011810


	//   ....[167]....
        /*05f4*/ 	.word	0x00011930


	//   ....[168]....
        /*05f8*/ 	.word	0x000119d0


	//   ....[169]....
        /*05fc*/ 	.word	0x00011a30


	//   ....[170]....
        /*0600*/ 	.word	0x00011b00


	//   ....[171]....
        /*0604*/ 	.word	0x00011ba0


	//   ....[172]....
        /*0608*/ 	.word	0x00011c60


	//   ....[173]....
        /*060c*/ 	.word	0x00011d00


	//   ....[174]....
        /*0610*/ 	.word	0x00011dc0


	//   ....[175]....
        /*0614*/ 	.word	0x00011e60


	//   ....[176]....
        /*0618*/ 	.word	0x00011f20


	//   ....[177]....
        /*061c*/ 	.word	0x00011fc0


	//   ....[178]....
        /*0620*/ 	.word	0x00012080


	//   ....[179]....
        /*0624*/ 	.word	0x00012150


	//   ....[180]....
        /*0628*/ 	.word	0x00012270


	//----- nvinfo : EIATTR_REG_RECONFIG
	.align		4
.L_508:
        /*062c*/ 	.byte	0x01, 0x54
	.zero		2


	//----- nvinfo : EIATTR_SYSCALL_OFFSETS
	.align		4
        /*0630*/ 	.byte	0x04, 0x46
        /*0632*/ 	.short	(.L_510 - .L_509)


	//   ....[0]....
.L_509:
        /*0634*/ 	.word	0x00001570


	//   ....[1]....
        /*0638*/ 	.word	0x0000be00


	//   ....[2]....
        /*063c*/ 	.word	0x0000bf50


	//   ....[3]....
        /*0640*/ 	.word	0x0000c040


	//   ....[4]....
        /*0644*/ 	.word	0x0000cdc0


	//----- nvinfo : EIATTR_MBARRIER_INSTR_OFFSETS
	.align		4
.L_510:
        /*0648*/ 	.byte	0x04, 0x39
        /*064a*/ 	.short	(.L_512 - .L_511)


	//   ....[0]....
.L_511:
        /*064c*/ 	.word	0x00000180
        /*0650*/ 	.word	0x000000ff
        /*0654*/ 	.word	0x0002a800
        /*0658*/ 	.short	0x0100
        /*065a*/ 	.byte	0x08
	.zero		1


	//   ....[1]....
        /*065c*/ 	.word	0x00000190
        /*0660*/ 	.word	0x000000ff
        /*0664*/ 	.word	0x0002a820
        /*0668*/ 	.short	0x0100
        /*066a*/ 	.byte	0x08
	.zero		1


	//   ....[2]....
        /*066c*/ 	.word	0x00000280
        /*0670*/ 	.word	0x000000ff
        /*0674*/ 	.word	0x0002a830
        /*0678*/ 	.short	0x0100
        /*067a*/ 	.byte	0x08
	.zero		1


	//   ....[3]....
        /*067c*/ 	.word	0x00000290
        /*0680*/ 	.word	0x000000ff
        /*0684*/ 	.word	0x0002a840
        /*0688*/ 	.short	0x0100
        /*068a*/ 	.byte	0x08
	.zero		1


	//   ....[4]....
        /*068c*/ 	.word	0x000002a0
        /*0690*/ 	.word	0x000000ff
        /*0694*/ 	.word	0x0002a838
        /*0698*/ 	.short	0x0100
        /*069a*/ 	.byte	0x08
	.zero		1


	//   ....[5]....
        /*069c*/ 	.word	0x000002b0
        /*06a0*/ 	.word	0x000000ff
        /*06a4*/ 	.word	0x0002a848
        /*06a8*/ 	.short	0x0100
        /*06aa*/ 	.byte	0x08
	.zero		1


	//   ....[6]....
        /*06ac*/ 	.word	0x000003e0
        /*06b0*/ 	.word	0x000000ff
        /*06b4*/ 	.word	0x0002a850
        /*06b8*/ 	.short	0x0100
        /*06ba*/ 	.byte	0x08
	.zero		1


	//   ....[7]....
        /*06bc*/ 	.word	0x000003f0
        /*06c0*/ 	.word	0x000000ff
        /*06c4*/ 	.word	0x0002a860
        /*06c8*/ 	.short	0x0100
        /*06ca*/ 	.byte	0x08
	.zero		1


	//   ....[8]....
        /*06cc*/ 	.word	0x00000400
        /*06d0*/ 	.word	0x000000ff
        /*06d4*/ 	.word	0x0002a858
        /*06d8*/ 	.short	0x0100
        /*06da*/ 	.byte	0x08
	.zero		1


	//   ....[9]....
        /*06dc*/ 	.word	0x00000410
        /*06e0*/ 	.word	0x000000ff
        /*06e4*/ 	.word	0x0002a868
        /*06e8*/ 	.short	0x0100
        /*06ea*/ 	.byte	0x08
	.zero		1


	//   ....[10]....
        /*06ec*/ 	.word	0x00000500
        /*06f0*/ 	.word	0x000000ff
        /*06f4*/ 	.word	0x0002a870
        /*06f8*/ 	.short	0x0100
        /*06fa*/ 	.byte	0x06
	.zero		1


	//   ....[11]....
        /*06fc*/ 	.word	0x00000510
        /*0700*/ 	.word	0x000000ff
        /*0704*/ 	.word	0x0002a880
        /*0708*/ 	.short	0x0100
        /*070a*/ 	.byte	0x06
	.zero		1


	//   ....[12]....
        /*070c*/ 	.word	0x00000520
        /*0710*/ 	.word	0x000000ff
        /*0714*/ 	.word	0x0002a878
        /*0718*/ 	.short	0x0100
        /*071a*/ 	.byte	0x06
	.zero		1


	//   ....[13]....
        /*071c*/ 	.word	0x00000530
        /*0720*/ 	.word	0x000000ff
        /*0724*/ 	.word	0x0002a888
        /*0728*/ 	.short	0x0100
        /*072a*/ 	.byte	0x06
	.zero		1


	//   ....[14]....
        /*072c*/ 	.word	0x00000660
        /*0730*/ 	.word	0x000000ff
        /*0734*/ 	.word	0x0002a890
        /*0738*/ 	.short	0x0100
        /*073a*/ 	.byte	0x08
	.zero		1


	//   ....[15]....
        /*073c*/ 	.word	0x00000670
        /*0740*/ 	.word	0x000000ff
        /*0744*/ 	.word	0x0002a8a0
        /*0748*/ 	.short	0x0100
        /*074a*/ 	.byte	0x08
	.zero		1


	//   ....[16]....
        /*074c*/ 	.word	0x00000680
        /*0750*/ 	.word	0x000000ff
        /*0754*/ 	.word	0x0002a898
        /*0758*/ 	.short	0x0100
        /*075a*/ 	.byte	0x08
	.zero		1


	//   ....[17]....
        /*075c*/ 	.word	0x00000690
        /*0760*/ 	.word	0x000000ff
        /*0764*/ 	.word	0x0002a8a8
        /*0768*/ 	.short	0x0100
        /*076a*/ 	.byte	0x08
	.zero		1


	//   ....[18]....
        /*076c*/ 	.word	0x000007d0
        /*0770*/ 	.word	0x000000ff
        /*0774*/ 	.word	0x0002a8b0
        /*0778*/ 	.short	0x0100
        /*077a*/ 	.byte	0x08
	.zero		1


	//   ....[19]....
        /*077c*/ 	.word	0x000007e0
        /*0780*/ 	.word	0x000000ff
        /*0784*/ 	.word	0x0002a8c0
        /*0788*/ 	.short	0x0100
        /*078a*/ 	.byte	0x08
	.zero		1


	//   ....[20]....
        /*078c*/ 	.word	0x000007f0
        /*0790*/ 	.word	0x000000ff
        /*0794*/ 	.word	0x0002a8b8
        /*0798*/ 	.short	0x0100
        /*079a*/ 	.byte	0x08
	.zero		1


	//   ....[21]....
        /*079c*/ 	.word	0x00000800
        /*07a0*/ 	.word	0x000000ff
        /*07a4*/ 	.word	0x0002a8c8
        /*07a8*/ 	.short	0x0100
        /*07aa*/ 	.byte	0x08
	.zero		1


	//   ....[22]....
        /*07ac*/ 	.word	0x000015e0
        /*07b0*/ 	.word	0x000000ff
        /*07b4*/ 	.word	0x0002a800
        /*07b8*/ 	.short	0x010a
        /*07ba*/ 	.byte	0x28
	.zero		1


	//   ....[23]....
        /*07bc*/ 	.word	0x00001660
        /*07c0*/ 	.word	0x00000000
        /*07c4*/ 	.word	0x0002a830
        /*07c8*/ 	.short	0x010a
        /*07ca*/ 	.byte	0x3f
	.zero		1


	//   ....[24]....
        /*07cc*/ 	.word	0x000016a0
        /*07d0*/ 	.word	0x00000000
        /*07d4*/ 	.word	0x0002a830
        /*07d8*/ 	.short	0x010a
        /*07da*/ 	.byte	0x3f
	.zero		1


	//   ....[25]....
        /*07dc*/ 	.word	0x00002f80
        /*07e0*/ 	.word	0x000000ff
        /*07e4*/ 	.word	0x00000000
        /*07e8*/ 	.short	0x0101
        /*07ea*/ 	.byte	0x04
	.zero		1


	//   ....[26]....
        /*07ec*/ 	.word	0x00003d00
        /*07f0*/ 	.word	0x000000ff
        /*07f4*/ 	.word	0x0002a830
        /*07f8*/ 	.short	0x010a
        /*07fa*/ 	.byte	0x07
	.zero		1


	//   ....[27]....
        /*07fc*/ 	.word	0x00003d40
        /*0800*/ 	.word	0x000000ff
        /*0804*/ 	.word	0x0002a830
        /*0808*/ 	.short	0x010a
        /*080a*/ 	.byte	0x07
	.zero		1


	//   ....[28]....
        /*080c*/ 	.word	0x00004680
        /*0810*/ 	.word	0x000000ff
        /*0814*/ 	.word	0x0002a850
        /*0818*/ 	.short	0x010a
        /*081a*/ 	.byte	0x0a
	.zero		1


	//   ....[29]....
        /*081c*/ 	.word	0x000046c0
        /*0820*/ 	.word	0x000000ff
        /*0824*/ 	.word	0x0002a850
        /*0828*/ 	.short	0x010a
        /*082a*/ 	.byte	0x0a
	.zero		1


	//   ....[30]....
        /*082c*/ 	.word	0x00004e00
        /*0830*/ 	.word	0x000000ff
        /*0834*/ 	.word	0x00000000
        /*0838*/ 	.short	0x0101
        /*083a*/ 	.byte	0x07
	.zero		1


	//   ....[31]....
        /*083c*/ 	.word	0x000064a0
        /*0840*/ 	.word	0x000000ff
        /*0844*/ 	.word	0x00000000
        /*0848*/ 	.short	0x0101
        /*084a*/ 	.byte	0x0a
	.zero		1


	//   ....[32]....
        /*084c*/ 	.word	0x00006730
        /*0850*/ 	.word	0x000000ff
        /*0854*/ 	.word	0x0002a830
        /*0858*/ 	.short	0x010a
        /*085a*/ 	.byte	0x07
	.zero		1


	//   ....[33]....
        /*085c*/ 	.word	0x00006770
        /*0860*/ 	.word	0x000000ff
        /*0864*/ 	.word	0x0002a830
        /*0868*/ 	.short	0x010a
        /*086a*/ 	.byte	0x07
	.zero		1


	//   ....[34]....
        /*086c*/ 	.word	0x000070b0
        /*0870*/ 	.word	0x000000ff
        /*0874*/ 	.word	0x0002a850
        /*0878*/ 	.short	0x010a
        /*087a*/ 	.byte	0x07
	.zero		1


	//   ....[35]....
        /*087c*/ 	.word	0x000070f0
        /*0880*/ 	.word	0x000000ff
        /*0884*/ 	.word	0x0002a850
        /*0888*/ 	.short	0x010a
        /*088a*/ 	.byte	0x07
	.zero		1


	//   ....[36]....
        /*088c*/ 	.word	0x000077a0
        /*0890*/ 	.word	0x000000ff
        /*0894*/ 	.word	0x00000000
        /*0898*/ 	.short	0x0101
        /*089a*/ 	.byte	0x04
	.zero		1


	//   ....[37]....
        /*089c*/ 	.word	0x00008790
        /*08a0*/ 	.word	0x000000ff
        /*08a4*/ 	.word	0x00000000
        /*08a8*/ 	.short	0x0101
        /*08aa*/ 	.byte	0x07
	.zero		1


	//   ....[38]....
        /*08ac*/ 	.word	0x00008d60
        /*08b0*/ 	.word	0x000000ff
        /*08b4*/ 	.word	0x0002a850
        /*08b8*/ 	.short	0x010a
        /*08ba*/ 	.byte	0x05
	.zero		1


	//   ....[39]....
        /*08bc*/ 	.word	0x00008da0
        /*08c0*/ 	.word	0x000000ff
        /*08c4*/ 	.word	0x0002a850
        /*08c8*/ 	.short	0x010a
        /*08ca*/ 	.byte	0x05
	.zero		1


	//   ....[40]....
        /*08cc*/ 	.word	0x00009270
        /*08d0*/ 	.word	0x000000ff
        /*08d4*/ 	.word	0x00000000
        /*08d8*/ 	.short	0x0101
        /*08da*/ 	.byte	0x04
	.zero		1


	//   ....[41]....
        /*08dc*/ 	.word	0x0000a590
        /*08e0*/ 	.word	0x00000028
        /*08e4*/ 	.word	0x00000000
        /*08e8*/ 	.short	0x0101
        /*08ea*/ 	.byte	0x3f
	.zero		1


	//   ....[42]....
        /*08ec*/ 	.word	0x0000c590
        /*08f0*/ 	.word	0x00000000
        /*08f4*/ 	.word	0x0002a840
        /*08f8*/ 	.short	0x010a
        /*08fa*/ 	.byte	0x3f
	.zero		1


	//   ....[43]....
        /*08fc*/ 	.word	0x0000cba0
        /*0900*/ 	.word	0x00000000
        /*0904*/ 	.word	0x0002a830
        /*0908*/ 	.short	0x0107
        /*090a*/ 	.byte	0x3f
	.zero		1


	//   ....[44]....
        /*090c*/ 	.word	0x0000cc60
        /*0910*/ 	.word	0x00000000
        /*0914*/ 	.word	0x0002a830
        /*0918*/ 	.short	0x0101
        /*091a*/ 	.byte	0x3f
	.zero		1


	//   ....[45]....
        /*091c*/ 	.word	0x0000d6b0
        /*0920*/ 	.word	0x00000011
        /*0924*/ 	.word	0x0002a800
        /*0928*/ 	.short	0x0107
        /*092a*/ 	.byte	0x3f
	.zero		1


	//   ....[46]....
        /*092c*/ 	.word	0x0000d7a0
        /*0930*/ 	.word	0x00000011
        /*0934*/ 	.word	0x0002a800
        /*0938*/ 	.short	0x0101
        /*093a*/ 	.byte	0x3f
	.zero		1


	//   ....[47]....
        /*093c*/ 	.word	0x0000d7c0
        /*0940*/ 	.word	0x00000011
        /*0944*/ 	.word	0x0002a820
        /*0948*/ 	.short	0x010a
        /*094a*/ 	.byte	0x3f
	.zero		1


	//   ....[48]....
        /*094c*/ 	.word	0x0000db20
        /*0950*/ 	.word	0x00000006
        /*0954*/ 	.word	0x0002a840
        /*0958*/ 	.short	0x010a
        /*095a*/ 	.byte	0x3f
	.zero		1


	//   ....[49]....
        /*095c*/ 	.word	0x0000dff0
        /*0960*/ 	.word	0x00000006
        /*0964*/ 	.word	0x0002a830
        /*0968*/ 	.short	0x0107
        /*096a*/ 	.byte	0x3f
	.zero		1


	//   ....[50]....
        /*096c*/ 	.word	0x0000e0b0
        /*0970*/ 	.word	0x00000006
        /*0974*/ 	.word	0x0002a830
        /*0978*/ 	.short	0x0101
        /*097a*/ 	.byte	0x3f
	.zero		1


	//   ....[51]....
        /*097c*/ 	.word	0x0000e110
        /*0980*/ 	.word	0x00000006
        /*0984*/ 	.word	0x0002a860
        /*0988*/ 	.short	0x010a
        /*098a*/ 	.byte	0x3f
	.zero		1


	//   ....[52]....
        /*098c*/ 	.word	0x0000e540
        /*0990*/ 	.word	0x00000006
        /*0994*/ 	.word	0x0002a850
        /*0998*/ 	.short	0x0107
        /*099a*/ 	.byte	0x3f
	.zero		1


	//   ....[53]....
        /*099c*/ 	.word	0x0000e690
        /*09a0*/ 	.word	0x00000006
        /*09a4*/ 	.word	0x0002a850
        /*09a8*/ 	.short	0x0101
        /*09aa*/ 	.byte	0x3f
	.zero		1


	//   ....[54]....
        /*09ac*/ 	.word	0x0000e920
        /*09b0*/ 	.word	0x00000004
        /*09b4*/ 	.word	0x0002a860
        /*09b8*/ 	.short	0x010a
        /*09ba*/ 	.byte	0x3f
	.zero		1


	//   ....[55]....
        /*09bc*/ 	.word	0x0000ed20
        /*09c0*/ 	.word	0x00000004
        /*09c4*/ 	.word	0x0002a850
        /*09c8*/ 	.short	0x0107
        /*09ca*/ 	.byte	0x3f
	.zero		1


	//   ....[56]....
        /*09cc*/ 	.word	0x0000ede0
        /*09d0*/ 	.word	0x00000004
        /*09d4*/ 	.word	0x0002a850
        /*09d8*/ 	.short	0x0101
        /*09da*/ 	.byte	0x3f
	.zero		1


	//   ....[57]....
        /*09dc*/ 	.word	0x0000f080
        /*09e0*/ 	.word	0x00000004
        /*09e4*/ 	.word	0x0002a820
        /*09e8*/ 	.short	0x010a
        /*09ea*/ 	.byte	0x3f
	.zero		1


	//   ....[58]....
        /*09ec*/ 	.word	0x0000f200
        /*09f0*/ 	.word	0x00000005
        /*09f4*/ 	.word	0x0002a840
        /*09f8*/ 	.short	0x010a
        /*09fa*/ 	.byte	0x3f
	.zero		1


	//   ....[59]....
        /*09fc*/ 	.word	0x0000f2a0
        /*0a00*/ 	.word	0x00000017
        /*0a04*/ 	.word	0x0002a840
        /*0a08*/ 	.short	0x010a
        /*0a0a*/ 	.byte	0x3f
	.zero		1


	//   ....[60]....
        /*0a0c*/ 	.word	0x0000f2e0
        /*0a10*/ 	.word	0x00000005
        /*0a14*/ 	.word	0x0002a860
        /*0a18*/ 	.short	0x010a
        /*0a1a*/ 	.byte	0x3f
	.zero		1


	//   ....[61]....
        /*0a1c*/ 	.word	0x0000f320
        /*0a20*/ 	.word	0x00000017
        /*0a24*/ 	.word	0x0002a860
        /*0a28*/ 	.short	0x010a
        /*0a2a*/ 	.byte	0x3f
	.zero		1


	//   ....[62]....
        /*0a2c*/ 	.word	0x0000f390
        /*0a30*/ 	.word	0x00000003
        /*0a34*/ 	.word	0x0002a800
        /*0a38*/ 	.short	0x010a
        /*0a3a*/ 	.byte	0x3f
	.zero		1


	//   ....[63]....
        /*0a3c*/ 	.word	0x0000f3e0
        /*0a40*/ 	.word	0x00000000
        /*0a44*/ 	.word	0x0002a830
        /*0a48*/ 	.short	0x010a
        /*0a4a*/ 	.byte	0x3f
	.zero		1


	//   ....[64]....
        /*0a4c*/ 	.word	0x0000f440
        /*0a50*/ 	.word	0x0000000a
        /*0a54*/ 	.word	0x0002a830
        /*0a58*/ 	.short	0x010a
        /*0a5a*/ 	.byte	0x3f
	.zero		1


	//   ....[65]....
        /*0a5c*/ 	.word	0x0000f4a0
        /*0a60*/ 	.word	0x00000009
        /*0a64*/ 	.word	0x0002a850
        /*0a68*/ 	.short	0x010a
        /*0a6a*/ 	.byte	0x3f
	.zero		1


	//   ....[66]....
        /*0a6c*/ 	.word	0x0000f500
        /*0a70*/ 	.word	0x0000000a
        /*0a74*/ 	.word	0x0002a830
        /*0a78*/ 	.short	0x010a
        /*0a7a*/ 	.byte	0x3f
	.zero		1


	//   ....[67]....
        /*0a7c*/ 	.word	0x0000f560
        /*0a80*/ 	.word	0x00000009
        /*0a84*/ 	.word	0x0002a850
        /*0a88*/ 	.short	0x010a
        /*0a8a*/ 	.byte	0x3f
	.zero		1


	//   ....[68]....
        /*0a8c*/ 	.word	0x0000f5c0
        /*0a90*/ 	.word	0x00000003
        /*0a94*/ 	.word	0x0002a850
        /*0a98*/ 	.short	0x010a
        /*0a9a*/ 	.byte	0x3f
	.zero		1


	//   ....[69]....
        /*0a9c*/ 	.word	0x0000f6c0
        /*0aa0*/ 	.word	0x00000000
        /*0aa4*/ 	.word	0x0002a840
        /*0aa8*/ 	.short	0x010a
        /*0aaa*/ 	.byte	0x3f
	.zero		1


	//   ....[70]....
        /*0aac*/ 	.word	0x00010960
        /*0ab0*/ 	.word	0x00000011
        /*0ab4*/ 	.word	0x0002a820
        /*0ab8*/ 	.short	0x010a
        /*0aba*/ 	.byte	0x3f
	.zero		1


	//   ....[71]....
        /*0abc*/ 	.word	0x000109b0
        /*0ac0*/ 	.word	0x00000006
        /*0ac4*/ 	.word	0x0002a840
        /*0ac8*/ 	.short	0x010a
        /*0aca*/ 	.byte	0x3f
	.zero		1


	//   ....[72]....
        /*0acc*/ 	.word	0x000110e0
        /*0ad0*/ 	.word	0x00000006
        /*0ad4*/ 	.word	0x0002a860
        /*0ad8*/ 	.short	0x010a
        /*0ada*/ 	.byte	0x3f
	.zero		1


	//   ....[73]....
        /*0adc*/ 	.word	0x00011880
        /*0ae0*/ 	.word	0x00000004
        /*0ae4*/ 	.word	0x0002a860
        /*0ae8*/ 	.short	0x010a
        /*0aea*/ 	.byte	0x3f
	.zero		1


	//   ....[74]....
        /*0aec*/ 	.word	0x00012190
        /*0af0*/ 	.word	0x00000004
        /*0af4*/ 	.word	0x0002a820
        /*0af8*/ 	.short	0x010a
        /*0afa*/ 	.byte	0x3f
	.zero		1


	//   ....[75]....
        /*0afc*/ 	.word	0x00012330
        /*0b00*/ 	.word	0x00000005
        /*0b04*/ 	.word	0x0002a840
        /*0b08*/ 	.short	0x010a
        /*0b0a*/ 	.byte	0x3f
	.zero		1


	//   ....[76]....
        /*0b0c*/ 	.word	0x00012380
        /*0b10*/ 	.word	0x00000017
        /*0b14*/ 	.word	0x0002a840
        /*0b18*/ 	.short	0x010a
        /*0b1a*/ 	.byte	0x3f
	.zero		1


	//   ....[77]....
        /*0b1c*/ 	.word	0x000123d0
        /*0b20*/ 	.word	0x00000005
        /*0b24*/ 	.word	0x0002a860
        /*0b28*/ 	.short	0x010a
        /*0b2a*/ 	.byte	0x3f
	.zero		1


	//----- nvinfo : EIATTR_NUM_MBARRIERS
	.align		4
.L_512:
        /*0b2c*/ 	.byte	0x03, 0x38
        /*0b2e*/ 	.short	0x0016


	//----- nvinfo : EIATTR_EXIT_INSTR_OFFSETS
	.align		4
        /*0b30*/ 	.byte	0x04, 0x1c
        /*0b32*/ 	.short	(.L_514 - .L_513)


	//   ....[0]....
.L_513:
        /*0b34*/ 	.word	0x00000930


	//   ....[1]....
        /*0b38*/ 	.word	0x0000b260


	//   ....[2]....
        /*0b3c*/ 	.word	0x0000f370


	//----- nvinfo : EIATTR_MAX_THREADS
	.align		4
.L_514:
        /*0b40*/ 	.byte	0x04, 0x05
        /*0b42*/ 	.short	(.L_516 - .L_515)
.L_515:
        /*0b44*/ 	.word	0x00000180
        /*0b48*/ 	.word	0x00000001
        /*0b4c*/ 	.word	0x00000001


	//----- nvinfo : EIATTR_CRS_STACK_SIZE
	.align		4
.L_516:
        /*0b50*/ 	.byte	0x04, 0x1e
        /*0b52*/ 	.short	(.L_518 - .L_517)
.L_517:
        /*0b54*/ 	.word	0x00000000


	//----- nvinfo : EIATTR_CBANK_PARAM_SIZE
	.align		4
.L_518:
        /*0b58*/ 	.byte	0x03, 0x19
        /*0b5a*/ 	.short	0x0af0


	//----- nvinfo : EIATTR_PARAM_CBANK
	.align		4
        /*0b5c*/ 	.byte	0x04, 0x0a
        /*0b5e*/ 	.short	(.L_520 - .L_519)
	.align		4
.L_519:
        /*0b60*/ 	.word	index@(.nv.constant0._ZN7cutlass13device_kernelIN5flash11enable_sm90INS1_16FlashAttnFwdSm90INS1_25CollectiveMainloopFwdSm90ILi2EN4cute5tupleIJNS5_1CILi1EEES8_S8_EEENS6_IJNS7_ILi128EEENS7_ILi96EEENS7_ILi192EEEEEELi128ENS_10bfloat16_tEfNS_4arch4Sm90ELb1ELb0ELb1ELb0ELb1ELb0ELb0ELb1ELb1ELb1ELb0ELb0EEENS1_21CollectiveEpilogueFwdINS6_IJSA_SA_SB_EEES9_SE_SG_Li256ELb0ELb1ELb0ELb0EEENS1_30DynamicPersistentTileSchedulerILi256ELi128ELb0ELb1ELb1EEEEEEEEEvNT_6ParamsE)
        /*0b64*/ 	.short	0x0210
        /*0b66*/ 	.short	0x0af0


	//----- nvinfo : EIATTR_SW_WAR
	.align		4
.L_520:
        /*0b68*/ 	.byte	0x04, 0x36
        /*0b6a*/ 	.short	(.L_522 - .L_521)
.L_521:
        /*0b6c*/ 	.word	0x00000008
.L_522:


//--------------------- .nv.info._ZN7cutlass13device_kernelIN5flash11enable_sm90INS1_16FlashAttnFwdSm90INS1_25CollectiveMainloopFwdSm90ILi2EN4cute5tupleIJNS5_1CILi1EEES8_S8_EEENS6_IJNS7_ILi128EEENS7_ILi96EEENS7_ILi192EEEEEELi128ENS_10bfloat16_tEfNS_4arch4Sm90ELb1ELb0ELb1ELb1ELb1ELb0ELb0ELb1ELb1ELb1ELb0ELb0EEENS1_21CollectiveEpilogueFwdINS6_IJSA_SA_SB_EEES9_SE_SG_Li256ELb1ELb1ELb0ELb0EEENS1_36VarlenDynamicPersistentTileSchedulerILi128ELi96ELi256ELi128ELb0ELb1ELb1ELb1ELb1ELb1EEEEEEEEEvNT_6ParamsE --------------------------
	.section	.nv.info._ZN7cutlass13device_kernelIN5flash11enable_sm90INS1_16FlashAttnFwdSm90INS1_25CollectiveMainloopFwdSm90ILi2EN4cute5tupleIJNS5_1CILi1EEES8_S8_EEENS6_IJNS7_ILi128EEENS7_ILi96EEENS7_ILi192EEEEEELi128ENS_10bfloat16_tEfNS_4arch4Sm90ELb1ELb0ELb1ELb1ELb1ELb0ELb0ELb1ELb1ELb1ELb0ELb0EEENS1_21CollectiveEpilogueFwdINS6_IJSA_SA_SB_EEES9_SE_SG_Li256ELb1ELb1ELb0ELb0EEENS1_36VarlenDynamicPersistentTileSchedulerILi128ELi96ELi256ELi128ELb0ELb1ELb1ELb1ELb1ELb1EEEEEEEEEvNT_6ParamsE,"",@"SHT_CUDA_INFO"
	.sectionflags	@""
	.align	4


	//----- nvinfo : EIATTR_CUDA_API_VERSION
	.align		4
        /*0000*/ 	.byte	0x04, 0x37
        /*0002*/ 	.short	(.L_524 - .L_523)
.L_523:
        /*0004*/ 	.word	0x00000082


	//----- nvinfo : EIATTR_KPARAM_INFO
	.align		4
.L_524:
        /*0008*/ 	.byte	0x04, 0x17
        /*000a*/ 	.short	(.L_526 - .L_525)
.L_525:
        /*000c*/ 	.word	0x00000000
        /*0010*/ 	.short	0x0000
        /*0012*/ 	.short	0x0070
        /*0014*/ 	.byte	0x00, 0xf0, 0x01, 0x2a


	//----- nvinfo : EIATTR_SPARSE_MMA_MASK
	.align		4
.L_526:
        /*0018*/ 	.byte	0x03, 0x50
        /*001a*/ 	.short	0x0000


	//----- nvinfo : EIATTR_MAXREG_COUNT
	.align		4
        /*001c*/ 	.byte	0x03, 0x1b
        /*001e*/ 	.short	0x00a8


	//----- nvinfo : EIATTR_NUM_BARRIERS
	.align		4
        /*0020*/ 	.byte	0x02, 0x4c
        /*0022*/ 	.byte	0x09
	.zero		1


	//----- nvinfo : EIATTR_EXTERNS
	.align		4
        /*0024*/ 	.byte	0x04, 0x0f
        /*0026*/ 	.short	(.L_528 - .L_527)


	//   ....[0]....
	.align		4
.L_527:
        /*0028*/ 	.word	index@(__assertfail)


	//----- nvinfo : EIATTR_ANNOTATIONS
	.align		4
.L_528:
        /*002c*/ 	.byte	0x04, 0x55
        /*002e*/ 	.short	(.L_530 - .L_529)


	//   ....[0]....
.L_529:
        /* <DEDUP_REMOVED lines=11> */


	//----- nvinfo : EIATTR_MERCURY_ISA_VERSION
	.align		4
.L_530:
        /*00d0*/ 	.byte	0x03, 0x5f
        /*00d2*/ 	.short	0x0101


	//----- nvinfo : EIATTR_UNUSED_LOAD_BYTE_OFFSET
	.align		4
        /*00d4*/ 	.byte	0x04, 0x44
        /*00d6*/ 	.short	(.L_532 - .L_531)


	//   ....[0]....
.L_531:
        /*00d8*/ 	.word	0x00000930
        /*00dc*/ 	.word	0x0000fff0


	//   ....[1]....
        /*00e0*/ 	.word	0x00009680
        /*00e4*/ 	.word	0x0000fff0


	//----- nvinfo : EIATTR_INT_WARP_WIDE_INSTR_OFFSETS
	.align		4
.L_532:
        /*00e8*/ 	.byte	0x04, 0x31
        /*00ea*/ 	.short	(.L_534 - .L_533)


	//   ....[0]....
.L_533:
        /*00ec*/ 	.word	0x000000c0


	//   ....[1]....
        /*00f0*/ 	.word	0x000000d0


	//   ....[2]....
        /*00f4*/ 	.word	0x00000170


	//   ....[3]....
        /*00f8*/ 	.word	0x0000c8d0


	//   ....[4]....
        /*00fc*/ 	.word	0x0000c960


	//   ....[5]....
        /*0100*/ 	.word	0x0000f880


	//   ....[6]....
        /*0104*/ 	.word	0x0000f910


	//----- nvinfo : EIATTR_COOP_GROUP_MASK_REGIDS
	.align		4
.L_534:
        /*0108*/ 	.byte	0x04, 0x29
        /*010a*/ 	.short	(.L_536 - .L_535)


	//   ....[0]....
.L_535:
        /*010c*/ 	.word	0xffffffff


	//   ....[1]....
        /*0110*/ 	.word	0xffffffff


	//   ....[2]....
        /*0114*/ 	.word	0xffffffff


	//   ....[3]....
        /*0118*/ 	.word	0xffffffff


	//   ....[4]....
        /*011c*/ 	.word	0xffffffff


	//   ....[5]....
        /*0120*/ 	.word	0xffffffff


	//   ....[6]....
        /*0124*/ 	.word	0xffffffff


	//   ....[7]....
        /*0128*/ 	.word	0xffffffff


	//   ....[8]....
        /*012c*/ 	.word	0xffffffff


	//   ....[9]....
        /*0130*/ 	.word	0xffffffff


	//   ....[10]....
        /*0134*/ 	.word	0xffffffff


	//   ....[11]....
        /*0138*/ 	.word	0xffffffff


	//   ....[12]....
        /*013c*/ 	.word	0xffffffff


	//   ....[13]....
        /*0140*/ 	.word	0xffffffff


	//   ....[14]....
        /*0144*/ 	.word	0xffffffff


	//   ....[15]....
        /*0148*/ 	.word	0xffffffff


	//   ....[16]....
        /*014c*/ 	.word	0xffffffff


	//   ....[17]....
        /*0150*/ 	.word	0xffffffff


	//   ....[18]....
        /*0154*/ 	.word	0xffffffff


	//   ....[19]....
        /*0158*/ 	.word	0xffffffff


	//   ....[20]....
        /*015c*/ 	.word	0xffffffff


	//   ....[21]....
        /*0160*/ 	.word	0xffffffff


	//   ....[22]....
        /*0164*/ 	.word	0xffffffff


	//   ....[23]....
        /*0168*/ 	.word	0xffffffff


	//   ....[24]....
        /*016c*/ 	.word	0xffffffff


	//   ....[25]....
        /*0170*/ 	.word	0xffffffff


	//   ....[26]....
        /*0174*/ 	.word	0xffffffff


	//   ....[27]....
        /*0178*/ 	.word	0xffffffff


	//   ....[28]....
        /*017c*/ 	.word	0xffffffff


	//   ....[29]....
        /*0180*/ 	.word	0xffffffff


	//   ....[30]....
        /*0184*/ 	.word	0xffffffff


	//   ....[31]....
        /*0188*/ 	.word	0xffffffff


	//   ....[32]....
        /*018c*/ 	.word	0xffffffff


	//   ....[33]....
        /*0190*/ 	.word	0xffffffff


	//   ....[34]....
        /*0194*/ 	.word	0xffffffff


	//   ....[35]....
        /*0198*/ 	.word	0xffffffff


	//   ....[36]....
        /*019c*/ 	.word	0xffffffff


	//   ....[37]....
        /*01a0*/ 	.word	0xffffffff


	//   ....[38]....
        /*01a4*/ 	.word	0xffffffff


	//   ....[39]....
        /*01a8*/ 	.word	0xffffffff


	//   ....[40]....
        /*01ac*/ 	.word	0xffffffff


	//   ....[41]....
        /*01b0*/ 	.word	0xffffffff


	//   ....[42]....
        /*01b4*/ 	.word	0xffffffff


	//   ....[43]....
        /*01b8*/ 	.word	0xffffffff


	//   ....[44]....
        /*01bc*/ 	.word	0xffffffff


	//   ....[45]....
        /*01c0*/ 	.word	0xffffffff


	//   ....[46]....
        /*01c4*/ 	.word	0xffffffff


	//   ....[47]....
        /*01c8*/ 	.word	0xffffffff


	//   ....[48]....
        /*01cc*/ 	.word	0xffffffff


	//   ....[49]....
        /*01d0*/ 	.word	0xffffffff


	//   ....[50]....
        /*01d4*/ 	.word	0xffffffff


	//   ....[51]....
        /*01d8*/ 	.word	0xffffffff


	//   ....[52]....
        /*01dc*/ 	.word	0xffffffff


	//   ....[53]....
        /*01e0*/ 	.word	0xffffffff


	//   ....[54]....
        /*01e4*/ 	.word	0xffffffff


	//   ....[55]....
        /*01e8*/ 	.word	0xffffffff


	//   ....[56]....
        /*01ec*/ 	.word	0xffffffff


	//   ....[57]....
        /*01f0*/ 	.word	0xffffffff


	//   ....[58]....
        /*01f4*/ 	.word	0xffffffff


	//   ....[59]....
        /*01f8*/ 	.word	0xffffffff


	//   ....[60]....
        /*01fc*/ 	.word	0xffffffff


	//   ....[61]....
        /*0200*/ 	.word	0xffffffff


	//   ....[62]....
        /*0204*/ 	.word	0xffffffff


	//   ....[63]....
        /*0208*/ 	.word	0xffffffff


	//   ....[64]....
        /*020c*/ 	.word	0xffffffff


	//   ....[65]....
        /*0210*/ 	.word	0xffffffff


	//   ....[66]....
        /*0214*/ 	.word	0xffffffff


	//   ....[67]....
        /*0218*/ 	.word	0xffffffff


	//   ....[68]....
        /*021c*/ 	.word	0xffffffff


	//   ....[69]....
        /*0220*/ 	.word	0xffffffff


	//   ....[70]....
        /*0224*/ 	.word	0xffffffff


	//   ....[71]....
        /*0228*/ 	.word	0xffffffff


	//   ....[72]....
        /*022c*/ 	.word	0xffffffff


	//   ....[73]....
        /*0230*/ 	.word	0xffffffff


	//   ....[74]....
        /*0234*/ 	.word	0xffffffff


	//   ....[75]....
        /*0238*/ 	.word	0xffffffff


	//   ....[76]....
        /*023c*/ 	.word	0xffffffff


	//   ....[77]....
        /*0240*/ 	.word	0xffffffff


	//   ....[78]....
        /*0244*/ 	.word	0xffffffff


	//   ....[79]....
        /*0248*/ 	.word	0xffffffff


	//   ....[80]....
        /*024c*/ 	.word	0xffffffff


	//   ....[81]....
        /*0250*/ 	.word	0xffffffff


	//   ....[82]....
        /*0254*/ 	.word	0xffffffff


	//   ....[83]....
        /*0258*/ 	.word	0xffffffff


	//   ....[84]....
        /*025c*/ 	.word	0xffffffff


	//   ....[85]....
        /*0260*/ 	.word	0xffffffff


	//   ....[86]....
        /*0264*/ 	.word	0xffffffff


	//   ....[87]....
        /*0268*/ 	.word	0xffffffff


	//   ....[88]....
        /*026c*/ 	.word	0xffffffff


	//   ....[89]....
        /*0270*/ 	.word	0xffffffff


	//   ....[90]....
        /*0274*/ 	.word	0xffffffff


	//   ....[91]....
        /*0278*/ 	.word	0xffffffff


	//   ....[92]....
        /*027c*/ 	.word	0xffffffff


	//   ....[93]....
        /*0280*/ 	.word	0xffffffff


	//   ....[94]....
        /*0284*/ 	.word	0xffffffff


	//   ....[95]....
        /*0288*/ 	.word	0xffffffff


	//   ....[96]....
        /*028c*/ 	.word	0xffffffff


	//   ....[97]....
        /*0290*/ 	.word	0xffffffff


	//   ....[98]....
        /*0294*/ 	.word	0xffffffff


	//   ....[99]....
        /*0298*/ 	.word	0xffffffff


	//   ....[100]....
        /*029c*/ 	.word	0xffffffff


	//   ....[101]....
        /*02a0*/ 	.word	0xffffffff


	//   ....[102]....
        /*02a4*/ 	.word	0xffffffff


	//   ....[103]....
        /*02a8*/ 	.word	0xffffffff


	//   ....[104]....
        /*02ac*/ 	.word	0xffffffff


	//   ....[105]....
        /*02b0*/ 	.word	0xffffffff


	//   ....[106]....
        /*02b4*/ 	.word	0xffffffff


	//   ....[107]....
        /*02b8*/ 	.word	0xffffffff


	//   ....[108]....
        /*02bc*/ 	.word	0xffffffff


	//   ....[109]....
        /*02c0*/ 	.word	0xffffffff


	//   ....[110]....
        /*02c4*/ 	.word	0xffffffff


	//   ....[111]....
        /*02c8*/ 	.word	0xffffffff


	//   ....[112]....
        /*02cc*/ 	.word	0xffffffff


	//   ....[113]....
        /*02d0*/ 	.word	0xffffffff


	//   ....[114]....
        /*02d4*/ 	.word	0xffffffff


	//   ....[115]....
        /*02d8*/ 	.word	0xffffffff


	//   ....[116]....
        /*02dc*/ 	.word	0xffffffff


	//   ....[117]....
        /*02e0*/ 	.word	0xffffffff


	//   ....[118]....
        /*02e4*/ 	.word	0xffffffff


	//   ....[119]....
        /*02e8*/ 	.word	0xffffffff


	//   ....[120]....
        /*02ec*/ 	.word	0xffffffff


	//   ....[121]....
        /*02f0*/ 	.word	0xffffffff


	//   ....[122]....
        /*02f4*/ 	.word	0xffffffff


	//   ....[123]....
        /*02f8*/ 	.word	0xffffffff


	//   ....[124]....
        /*02fc*/ 	.word	0xffffffff


	//   ....[125]....
        /*0300*/ 	.word	0xffffffff


	//   ....[126]....
        /*0304*/ 	.word	0xffffffff


	//   ....[127]....
        /*0308*/ 	.word	0xffffffff


	//   ....[128]....
        /*030c*/ 	.word	0xffffffff


	//   ....[129]....
        /*0310*/ 	.word	0xffffffff


	//   ....[130]....
        /*0314*/ 	.word	0xffffffff


	//   ....[131]....
        /*0318*/ 	.word	0xffffffff


	//   ....[132]....
        /*031c*/ 	.word	0xffffffff


	//   ....[133]....
        /*0320*/ 	.word	0xffffffff


	//   ....[134]....
        /*0324*/ 	.word	0xffffffff


	//   ....[135]....
        /*0328*/ 	.word	0xffffffff


	//   ....[136]....
        /*032c*/ 	.word	0xffffffff


	//   ....[137]....
        /*0330*/ 	.word	0xffffffff


	//   ....[138]....
        /*0334*/ 	.word	0xffffffff


	//   ....[139]....
        /*0338*/ 	.word	0xffffffff


	//   ....[140]....
        /*033c*/ 	.word	0xffffffff


	//   ....[141]....
        /*0340*/ 	.word	0xffffffff


	//   ....[142]....
        /*0344*/ 	.word	0xffffffff


	//   ....[143]....
        /*0348*/ 	.word	0xffffffff


	//   ....[144]....
        /*034c*/ 	.word	0xffffffff


	//   ....[145]....
        /*0350*/ 	.word	0x0500000f


	//   ....[146]....
        /*0354*/ 	.word	0x0500000f


	//   ....[147]....
        /*0358*/ 	.word	0x0500000f


	//   ....[148]....
        /*035c*/ 	.word	0x0500000f


	//   ....[149]....
        /*0360*/ 	.word	0x0500000f


	//   ....[150]....
        /*0364*/ 	.word	0x0500000f


	//   ....[151]....
        /*0368*/ 	.word	0x0500000f


	//   ....[152]....
        /*036c*/ 	.word	0x0500000f


	//   ....[153]....
        /*0370*/ 	.word	0x0500000f


	//   ....[154]....
        /*0374*/ 	.word	0x0500000f


	//   ....[155]....
        /*0378*/ 	.word	0x0500000f


	//   ....[156]....
        /*037c*/ 	.word	0x0500000f


	//   ....[157]....
        /*0380*/ 	.word	0x0500000f


	//   ....[158]....
        /*0384*/ 	.word	0x0500000f


	//   ....[159]....
        /*0388*/ 	.word	0x0500000f


	//   ....[160]....
        /*038c*/ 	.word	0x0500000f


	//   ....[161]....
        /*0390*/ 	.word	0x0500000f


	//   ....[162]....
        /*0394*/ 	.word	0x0500000f


	//   ....[163]....
        /*0398*/ 	.word	0x0500000f


	//   ....[164]....
        /*039c*/ 	.word	0x0500000f


	//   ....[165]....
        /*03a0*/ 	.word	0x0500000f


	//   ....[166]....
        /*03a4*/ 	.word	0x0500000f


	//   ....[167]....
        /*03a8*/ 	.word	0x0500000f


	//   ....[168]....
        /*03ac*/ 	.word	0x0500000f


	//   ....[169]....
        /*03b0*/ 	.word	0x0500000f


	//   ....[170]....
        /*03b4*/ 	.word	0x0500000f


	//   ....[171]....
        /*03b8*/ 	.word	0x0500000f


	//   ....[172]....
        /*03bc*/ 	.word	0x0500000f


	//   ....[173]....
        /*03c0*/ 	.word	0x0500000f


	//   ....[174]....
        /*03c4*/ 	.word	0x0500000f


	//   ....[175]....
        /*03c8*/ 	.word	0x0500000f


	//   ....[176]....
        /*03cc*/ 	.word	0x0500000f


	//   ....[177]....
        /*03d0*/ 	.word	0x0500000f


	//   ....[178]....
        /*03d4*/ 	.word	0x0500000f


	//   ....[179]....
        /*03d8*/ 	.word	0x0500000f


	//   ....[180]....
        /*03dc*/ 	.word	0x0500000f


	//   ....[181]....
        /*03e0*/ 	.word	0x0500000f


	//   ....[182]....
        /*03e4*/ 	.word	0x0500000f


	//   ....[183]....
        /*03e8*/ 	.word	0x0500000f


	//   ....[184]....
        /*03ec*/ 	.word	0x0500000f


	//   ....[185]....
        /*03f0*/ 	.word	0x0500000f


	//   ....[186]....
        /*03f4*/ 	.word	0x0500000f


	//   ....[187]....
        /*03f8*/ 	.word	0x0500000f


	//   ....[188]....
        /*03fc*/ 	.word	0x0500000f


	//   ....[189]....
        /*0400*/ 	.word	0x0500000f


	//   ....[190]....
        /*0404*/ 	.word	0x0500000f


	//   ....[191]....
        /*0408*/ 	.word	0x0500000f


	//   ....[192]....
        /*040c*/ 	.word	0x0500000f


	//   ....[193]....
        /*0410*/ 	.word	0x0500000f


	//   ....[194]....
        /*0414*/ 	.word	0x0500000f


	//   ....[195]....
        /*0418*/ 	.word	0x0500000f


	//   ....[196]....
        /*041c*/ 	.word	0x0500000f


	//   ....[197]....
        /*0420*/ 	.word	0x0500000f


	//   ....[198]....
        /*0424*/ 	.word	0x0500000f


	//   ....[199]....
        /*0428*/ 	.word	0x0500000f


	//   ....[200]....
        /*042c*/ 	.word	0x0500000f


	//   ....[201]....
        /*0430*/ 	.word	0x0500000f


	//   ....[202]....
        /*0434*/ 	.word	0x0500000f


	//   ....[203]....
        /*0438*/ 	.word	0x0500000f


	//   ....[204]....
        /*043c*/ 	.word	0x0500000f


	//   ....[205]....
        /*0440*/ 	.word	0x0500000f


	//   ....[206]....
        /*0444*/ 	.word	0x0500000f


	//   ....[207]....
        /*0448*/ 	.word	0x0500000f


	//   ....[208]....
        /*044c*/ 	.word	0x0500000f


	//   ....[209]....
        /*0450*/ 	.word	0x0500000f


	//   ....[210]....
        /*0454*/ 	.word	0x0500000f


	//   ....[211]....
        /*0458*/ 	.word	0x0500000f


	//   ....[212]....
        /*045c*/ 	.word	0x0500000f


	//   ....[213]....
        /*0460*/ 	.word	0x0500000f


	//   ....[214]....
        /*0464*/ 	.word	0x0500000f


	//   ....[215]....
        /*0468*/ 	.word	0x0500000f


	//   ....[216]....
        /*046c*/ 	.word	0x0500000f


	//   ....[217]....
        /*0470*/ 	.word	0x0500000f


	//   ....[218]....
        /*0474*/ 	.word	0x0500000f


	//   ....[219]....
        /*0478*/ 	.word	0x0500000f


	//   ....[220]....
        /*047c*/ 	.word	0x0500000f


	//   ....[221]....
        /*0480*/ 	.word	0x0500000f


	//   ....[222]....
        /*0484*/ 	.word	0x0500000f


	//   ....[223]....
        /*0488*/ 	.word	0x0500000f


	//   ....[224]....
        /*048c*/ 	.word	0x0500000f


	//   ....[225]....
        /*0490*/ 	.word	0x0500000f


	//   ....[226]....
        /*0494*/ 	.word	0x0500000f


	//   ....[227]....
        /*0498*/ 	.word	0x0500000f


	//----- nvinfo : EIATTR_COOP_GROUP_INSTR_OFFSETS
	.align		4
.L_536:
        /*049c*/ 	.byte	0x04, 0x28
        /*049e*/ 	.short	(.L_538 - .L_537)


	//   ....[0]....
.L_537:
        /*04a0*/ 	.word	0x00000070


	//   ....[1]....
        /*04a4*/ 	.word	0x000000b0


	//   ....[2]....
        /*04a8*/ 	.word	0x000002d0


	//   ....[3]....
        /*04ac*/ 	.word	0x00000430


	//   ....[4]....
        /*04b0*/ 	.word	0x00000550


	//   ....[5]....
        /*04b4*/ 	.word	0x000006b0


	//   ....[6]....
        /*04b8*/ 	.word	0x000013f0


	//   ....[7]....
        /*04bc*/ 	.word	0x00002070


	//   ....[8]....
        /*04c0*/ 	.word	0x000020b0


	//   ....[9]....
        /*04c4*/ 	.word	0x00002850


	//   ....[10]....
        /*04c8*/ 	.word	0x00002910


	//   ....[11]....
        /*04cc*/ 	.word	0x00003000


	//   ....[12]....
        /*04d0*/ 	.word	0x00003090


	//   ....[13]....
        /*04d4*/ 	.word	0x00004c60


	//   ....[14]....
        /*04d8*/ 	.word	0x00004ca0


	//   ....[15]....
        /*04dc*/ 	.word	0x000053c0


	//   ....[16]....
        /*04e0*/ 	.word	0x000054a0


	//   ....[17]....
        /*04e4*/ 	.word	0x00005b80


	//   ....[18]....
        /*04e8*/ 	.word	0x00005c00


	//   ....[19]....
        /*04ec*/ 	.word	0x00007c80


	//   ....[20]....
        /*04f0*/ 	.word	0x00007cb0


	//   ....[21]....
        /*04f4*/ 	.word	0x00007ce0


	//   ....[22]....
        /*04f8*/ 	.word	0x00007d00


	//   ....[23]....
        /*04fc*/ 	.word	0x00008de0


	//   ....[24]....
        /*0500*/ 	.word	0x00008e10


	//   ....[25]....
        /*0504*/ 	.word	0x00008eb0


	//   ....[26]....
        /*0508*/ 	.word	0x00008ec0


	//   ....[27]....
        /*050c*/ 	.word	0x0000a0c0


	//   ....[28]....
        /*0510*/ 	.word	0x0000a100


	//   ....[29]....
        /*0514*/ 	.word	0x0000a140


	//   ....[30]....
        /*0518*/ 	.word	0x0000a170


	//   ....[31]....
        /*051c*/ 	.word	0x0000a6e0


	//   ....[32]....
        /*0520*/ 	.word	0x0000a720


	//   ....[33]....
        /*0524*/ 	.word	0x0000a7e0


	//   ....[34]....
        /*0528*/ 	.word	0x0000a800


	//   ....[35]....
        /*052c*/ 	.word	0x0000a8c0


	//   ....[36]....
        /*0530*/ 	.word	0x0000a8e0


	//   ....[37]....
        /*0534*/ 	.word	0x0000a9b0


	//   ....[38]....
        /*0538*/ 	.word	0x0000a9d0


	//   ....[39]....
        /*053c*/ 	.word	0x0000b200


	//   ....[40]....
        /*0540*/ 	.word	0x0000b210


	//   ....[41]....
        /*0544*/ 	.word	0x0000b2d0


	//   ....[42]....
        /*0548*/ 	.word	0x0000b2f0


	//   ....[43]....
        /*054c*/ 	.word	0x0000b3b0


	//   ....[44]....
        /*0550*/ 	.word	0x0000b3d0


	//   ....[45]....
        /*0554*/ 	.word	0x0000b4a0


	//   ....[46]....
        /*0558*/ 	.word	0x0000b4c0


	//   ....[47]....
        /*055c*/ 	.word	0x0000b600


	//   ....[48]....
        /*0560*/ 	.word	0x0000b7d0


	//   ....[49]....
        /*0564*/ 	.word	0x0000b800


	//   ....[50]....
        /*0568*/ 	.word	0x0000b830


	//   ....[51]....
        /*056c*/ 	.word	0x0000b860


	//   ....[52]....
        /*0570*/ 	.word	0x0000b890


	//   ....[53]....
        /*0574*/ 	.word	0x0000b8c0


	//   ....[54]....
        /*0578*/ 	.word	0x0000ba10


	//   ....[55]....
        /*057c*/ 	.word	0x0000ba40


	//   ....[56]....
        /*0580*/ 	.word	0x0000ba70


	//   ....[57]....
        /*0584*/ 	.word	0x0000baa0


	//   ....[58]....
        /*0588*/ 	.word	0x0000bad0


	//   ....[59]....
        /*058c*/ 	.word	0x0000bb00


	//   ....[60]....
        /*0590*/ 	.word	0x0000bb90


	//   ....[61]....
        /*0594*/ 	.word	0x0000bbf0


	//   ....[62]....
        /*0598*/ 	.word	0x0000bc80


	//   ....[63]....
        /*059c*/ 	.word	0x0000d580


	//   ....[64]....
        /*05a0*/ 	.word	0x0000d5a0


	//   ....[65]....
        /*05a4*/ 	.word	0x0000d650


	//   ....[66]....
        /*05a8*/ 	.word	0x0000d670


	//   ....[67]....
        /*05ac*/ 	.word	0x0000d710


	//   ....[68]....
        /*05b0*/ 	.word	0x0000d730


	//   ....[69]....
        /*05b4*/ 	.word	0x0000d7d0


	//   ....[70]....
        /*05b8*/ 	.word	0x0000d7f0


	//   ....[71]....
        /*05bc*/ 	.word	0x0000d890


	//   ....[72]....
        /*05c0*/ 	.word	0x0000d8b0


	//   ....[73]....
        /*05c4*/ 	.word	0x0000d8c0


	//   ....[74]....
        /*05c8*/ 	.word	0x0000d950


	//   ....[75]....
        /*05cc*/ 	.word	0x0000e100


	//   ....[76]....
        /*05d0*/ 	.word	0x0000e130


	//   ....[77]....
        /*05d4*/ 	.word	0x0000e190


	//   ....[78]....
        /*05d8*/ 	.word	0x0000e1f0


	//   ....[79]....
        /*05dc*/ 	.word	0x0000e240


	//   ....[80]....
        /*05e0*/ 	.word	0x0000e2a0


	//   ....[81]....
        /*05e4*/ 	.word	0x0000e2f0


	//   ....[82]....
        /*05e8*/ 	.word	0x0000e350


	//   ....[83]....
        /*05ec*/ 	.word	0x0000e390


	//   ....[84]....
        /*05f0*/ 	.word	0x0000e400


	//   ....[85]....
        /*05f4*/ 	.word	0x0000e440


	//   ....[86]....
        /*05f8*/ 	.word	0x0000e4b0


	//   ....[87]....
        /*05fc*/ 	.word	0x0000e4f0


	//   ....[88]....
        /*0600*/ 	.word	0x0000e550


	//   ....[89]....
        /*0604*/ 	.word	0x0000e570


	//   ....[90]....
        /*0608*/ 	.word	0x0000e5b0


	//   ....[91]....
        /*060c*/ 	.word	0x0000ed60


	//   ....[92]....
        /*0610*/ 	.word	0x0000ed70


	//   ....[93]....
        /*0614*/ 	.word	0x0000ed90


	//   ....[94]....
        /*0618*/ 	.word	0x0000ee10


	//   ....[95]....
        /*061c*/ 	.word	0x0000ee20


	//   ....[96]....
        /*0620*/ 	.word	0x0000ee80


	//   ....[97]....
        /*0624*/ 	.word	0x0000eeb0


	//   ....[98]....
        /*0628*/ 	.word	0x0000eef0


	//   ....[99]....
        /*062c*/ 	.word	0x0000ef20


	//   ....[100]....
        /*0630*/ 	.word	0x0000ef60


	//   ....[101]....
        /*0634*/ 	.word	0x0000ef90


	//   ....[102]....
        /*0638*/ 	.word	0x0000efd0


	//   ....[103]....
        /*063c*/ 	.word	0x0000f250


	//   ....[104]....
        /*0640*/ 	.word	0x0000f270


	//   ....[105]....
        /*0644*/ 	.word	0x0000f280


	//   ....[106]....
        /*0648*/ 	.word	0x0000f300


	//   ....[107]....
        /*064c*/ 	.word	0x0000f310


	//   ....[108]....
        /*0650*/ 	.word	0x0000f380


	//   ....[109]....
        /*0654*/ 	.word	0x0000f390


	//   ....[110]....
        /*0658*/ 	.word	0x0000f400


	//   ....[111]....
        /*065c*/ 	.word	0x0000f410


	//   ....[112]....
        /*0660*/ 	.word	0x0000f480


	//   ....[113]....
        /*0664*/ 	.word	0x0000f490


	//   ....[114]....
        /*0668*/ 	.word	0x0000f4a0


	//   ....[115]....
        /*066c*/ 	.word	0x0000fa90


	//   ....[116]....
        /*0670*/ 	.word	0x0000fab0


	//   ....[117]....
        /*0674*/ 	.word	0x0000fac0


	//   ....[118]....
        /*0678*/ 	.word	0x0000fad0


	//   ....[119]....
        /*067c*/ 	.word	0x0000fb40


	//   ....[120]....
        /*0680*/ 	.word	0x0000fb60


	//   ....[121]....
        /*0684*/ 	.word	0x0000fbd0


	//   ....[122]....
        /*0688*/ 	.word	0x0000fbf0


	//   ....[123]....
        /*068c*/ 	.word	0x0000fc50


	//   ....[124]....
        /*0690*/ 	.word	0x0000fc70


	//   ....[125]....
        /*0694*/ 	.word	0x0000fcc0


	//   ....[126]....
        /*0698*/ 	.word	0x0000fce0


	//   ....[127]....
        /*069c*/ 	.word	0x000100e0


	//   ....[128]....
        /*06a0*/ 	.word	0x00010130


	//   ....[129]....
        /*06a4*/ 	.word	0x00010160


	//   ....[130]....
        /*06a8*/ 	.word	0x00010170


	//   ....[131]....
        /*06ac*/ 	.word	0x000101a0


	//   ....[132]....
        /*06b0*/ 	.word	0x000101d0


	//   ....[133]....
        /*06b4*/ 	.word	0x00010200


	//   ....[134]....
        /*06b8*/ 	.word	0x00010230


	//   ....[135]....
        /*06bc*/ 	.word	0x000103b0


	//   ....[136]....
        /*06c0*/ 	.word	0x000103e0


	//   ....[137]....
        /*06c4*/ 	.word	0x00010410


	//   ....[138]....
        /*06c8*/ 	.word	0x00010440


	//   ....[139]....
        /*06cc*/ 	.word	0x00010470


	//   ....[140]....
        /*06d0*/ 	.word	0x000104a0


	//   ....[141]....
        /*06d4*/ 	.word	0x00010560


	//   ....[142]....
        /*06d8*/ 	.word	0x00010580


	//   ....[143]....
        /*06dc*/ 	.word	0x000105f0


	//   ....[144]....
        /*06e0*/ 	.word	0x00010c90


	//   ....[145]....
        /*06e4*/ 	.word	0x00011220


	//   ....[146]....
        /*06e8*/ 	.word	0x00011310


	//   ....[147]....
        /*06ec*/ 	.word	0x000113b0


	//   ....[148]....
        /*06f0*/ 	.word	0x00011410


	//   ....[149]....
        /*06f4*/ 	.word	0x00011530


	//   ....[150]....
        /*06f8*/ 	.word	0x00011590


	//   ....[151]....
        /*06fc*/ 	.word	0x000116a0


	//   ....[152]....
        /*0700*/ 	.word	0x00011710


	//   ....[153]....
        /*0704*/ 	.word	0x00011820


	//   ....[154]....
        /*0708*/ 	.word	0x00011890


	//   ....[155]....
        /*070c*/ 	.word	0x000119a0


	//   ....[156]....
        /*0710*/ 	.word	0x00011a10


	//   ....[157]....
        /*0714*/ 	.word	0x00011ab0


	//   ....[158]....
        /*0718*/ 	.word	0x00011bc0


	//   ....[159]....
        /*071c*/ 	.word	0x00011c30


	//   ....[160]....
        /*0720*/ 	.word	0x00011cb0


	//   ....[161]....
        /*0724*/ 	.word	0x00011d80


	//   ....[162]....
        /*0728*/ 	.word	0x00011e00


	//   ....[163]....
        /*072c*/ 	.word	0x00011ee0


	//   ....[164]....
        /*0730*/ 	.word	0x00011f60


	//   ....[165]....
        /*0734*/ 	.word	0x00012040


	//   ....[166]....
        /*0738*/ 	.word	0x000120c0


	//   ....[167]....
        /*073c*/ 	.word	0x000121a0


	//   ....[168]....
        /*0740*/ 	.word	0x00012220


	//   ....[169]....
        /*0744*/ 	.word	0x00012300


	//   ....[170]....
        /*0748*/ 	.word	0x00012380


	//   ....[171]....
        /*074c*/ 	.word	0x00012450


	//   ....[172]....
        /*0750*/ 	.word	0x000124d0


	//   ....[173]....
        /*0754*/ 	.word	0x00012590


	//   ....[174]....
        /*0758*/ 	.word	0x000126c0


	//   ....[175]....
        /*075c*/ 	.word	0x00012770


	//   ....[176]....
        /*0760*/ 	.word	0x000127e0


	//   ....[177]....
        /*0764*/ 	.word	0x000128d0


	//   ....[178]....
        /*0768*/ 	.word	0x00012930


	//   ....[179]....
        /*076c*/ 	.word	0x00012a00


	//   ....[180]....
        /*0770*/ 	.word	0x00012a60


	//   ....[181]....
        /*0774*/ 	.word	0x00012b30


	//   ....[182]....
        /*0778*/ 	.word	0x00012b90


	//   ....[183]....
        /*077c*/ 	.word	0x00012c60


	//   ....[184]....
        /*0780*/ 	.word	0x00012cc0


	//   ....[185]....
        /*0784*/ 	.word	0x00012d90


	//   ....[186]....
        /*0788*/ 	.word	0x00012e80


	//   ....[187]....
        /*078c*/ 	.word	0x00012f20


	//   ....[188]....
        /*0790*/ 	.word	0x00012f80


	//   ....[189]....
        /*0794*/ 	.word	0x00013070


	//   ....[190]....
        /*0798*/ 	.word	0x000130d0


	//   ....[191]....
        /*079c*/ 	.word	0x000131b0


	//   ....[192]....
        /*07a0*/ 	.word	0x00013210


	//   ....[193]....
        /*07a4*/ 	.word	0x000132f0


	//   ....[194]....
        /*07a8*/ 	.word	0x00013350


	//   ....[195]....
        /*07ac*/ 	.word	0x00013430


	//   ....[196]....
        /*07b0*/ 	.word	0x00013490


	//   ....[197]....
        /*07b4*/ 	.word	0x00013560


	//   ....[198]....
        /*07b8*/ 	.word	0x00013680


	//   ....[199]....
        /*07bc*/ 	.word	0x00013750


	//   ....[200]....
        /*07c0*/ 	.word	0x00013810


	//   ....[201]....
        /*07c4*/ 	.word	0x000138e0


	//   ....[202]....
        /*07c8*/ 	.word	0x00013940


	//   ....[203]....
        /*07cc*/ 	.word	0x00013a10


	//   ....[204]....
        /*07d0*/ 	.word	0x00013a70


	//   ....[205]....
        /*07d4*/ 	.word	0x00013b50


	//   ....[206]....
        /*07d8*/ 	.word	0x00013bb0


	//   ....[207]....
        /*07dc*/ 	.word	0x00013c80


	//   ....[208]....
        /*07e0*/ 	.word	0x00013ce0


	//   ....[209]....
        /*07e4*/ 	.word	0x00013da0


	//   ....[210]....
        /*07e8*/ 	.word	0x00013e30


	//   ....[211]....
        /*07ec*/ 	.word	0x00013ed0


	//   ....[212]....
        /*07f0*/ 	.word	0x00013ff0


	//   ....[213]....
        /*07f4*/ 	.word	0x00014060


	//   ....[214]....
        /*07f8*/ 	.word	0x000140d0


	//   ....[215]....
        /*07fc*/ 	.word	0x00014140


	//   ....[216]....
        /*0800*/ 	.word	0x000141b0


	//   ....[217]....
        /*0804*/ 	.word	0x00014230


	//   ....[218]....
        /*0808*/ 	.word	0x000142c0


	//   ....[219]....
        /*080c*/ 	.word	0x00014350


	//   ....[220]....
        /*0810*/ 	.word	0x000143c0


	//   ....[221]....
        /*0814*/ 	.word	0x00014430


	//   ....[222]....
        /*0818*/ 	.word	0x000144a0


	//   ....[223]....
        /*081c*/ 	.word	0x00014520


	//   ....[224]....
        /*0820*/ 	.word	0x00014590


	//   ....[225]....
        /*0824*/ 	.word	0x00014630


	//   ....[226]....
        /*0828*/ 	.word	0x000146c0


	//   ....[227]....
        /*082c*/ 	.word	0x000147e0


	//----- nvinfo : EIATTR_REG_RECONFIG
	.align		4
.L_538:
        /*0830*/ 	.byte	0x01, 0x54
	.zero		2


	//----- nvinfo : EIATTR_SYSCALL_OFFSETS
	.align		4
        /*0834*/ 	.byte	0x04, 0x46
        /*0836*/ 	.short	(.L_540 - .L_539)


	//   ....[0]....
.L_539:
        /*0838*/ 	.word	0x000015d0


	//   ....[1]....
        /*083c*/ 	.word	0x0000cac0


	//   ....[2]....
        /*0840*/ 	.word	0x0000cc10


	//   ....[3]....
        /*0844*/ 	.word	0x0000cd00


	//   ....[4]....
        /*0848*/ 	.word	0x0000dcf0


	//----- nvinfo : EIATTR_MBARRIER_INSTR_OFFSETS
	.align		4
.L_540:
        /*084c*/ 	.byte	0x04, 0x39
        /*084e*/ 	.short	(.L_542 - .L_541)


	//   ....[0]....
.L_541:
        /*0850*/ 	.word	0x00000180
        /*0854*/ 	.word	0x000000ff
        /*0858*/ 	.word	0x0002a800
        /*085c*/ 	.short	0x0100
        /*085e*/ 	.byte	0x08
	.zero		1


	//   ....[1]....
        /*0860*/ 	.word	0x00000190
        /*0864*/ 	.word	0x000000ff
        /*0868*/ 	.word	0x0002a820
        /*086c*/ 	.short	0x0100
        /*086e*/ 	.byte	0x08
	.zero		1


	//   ....[2]....
        /*0870*/ 	.word	0x00000280
        /*0874*/ 	.word	0x000000ff
        /*0878*/ 	.word	0x0002a830
        /*087c*/ 	.short	0x0100
        /*087e*/ 	.byte	0x08
	.zero		1


	//   ....[3]....
        /*0880*/ 	.word	0x00000290
        /*0884*/ 	.word	0x000000ff
        /*0888*/ 	.word	0x0002a840
        /*088c*/ 	.short	0x0100
        /*088e*/ 	.byte	0x08
	.zero		1


	//   ....[4]....
        /*0890*/ 	.word	0x000002a0
        /*0894*/ 	.word	0x000000ff
        /*0898*/ 	.word	0x0002a838
        /*089c*/ 	.short	0x0100
        /*089e*/ 	.byte	0x08
	.zero		1


	//   ....[5]....
        /*08a0*/ 	.word	0x000002b0
        /*08a4*/ 	.word	0x000000ff
        /*08a8*/ 	.word	0x0002a848
        /*08ac*/ 	.short	0x0100
        /*08ae*/ 	.byte	0x08
	.zero		1


	//   ....[6]....
        /*08b0*/ 	.word	0x000003e0
        /*08b4*/ 	.word	0x000000ff
        /*08b8*/ 	.word	0x0002a850
        /*08bc*/ 	.short	0x0100
        /*08be*/ 	.byte	0x08
	.zero		1


	//   ....[7]....
        /*08c0*/ 	.word	0x000003f0
        /*08c4*/ 	.word	0x000000ff
        /*08c8*/ 	.word	0x0002a860
        /*08cc*/ 	.short	0x0100
        /*08ce*/ 	.byte	0x08
	.zero		1


	//   ....[8]....
        /*08d0*/ 	.word	0x00000400
        /*08d4*/ 	.word	0x000000ff
        /*08d8*/ 	.word	0x0002a858
        /*08dc*/ 	.short	0x0100
        /*08de*/ 	.byte	0x08
	.zero		1


	//   ....[9]....
        /*08e0*/ 	.word	0x00000410
        /*08e4*/ 	.word	0x000000ff
        /*08e8*/ 	.word	0x0002a868
        /*08ec*/ 	.short	0x0100
        /*08ee*/ 	.byte	0x08
	.zero		1


	//   ....[10]....
        /*08f0*/ 	.word	0x00000500
        /*08f4*/ 	.word	0x000000ff
        /*08f8*/ 	.word	0x0002a870
        /*08fc*/ 	.short	0x0100
        /*08fe*/ 	.byte	0x06
	.zero		1


	//   ....[11]....
        /*0900*/ 	.word	0x00000510
        /*0904*/ 	.word	0x000000ff
        /*0908*/ 	.word	0x0002a880
        /*090c*/ 	.short	0x0100
        /*090e*/ 	.byte	0x06
	.zero		1


	//   ....[12]....
        /*0910*/ 	.word	0x00000520
        /*0914*/ 	.word	0x000000ff
        /*0918*/ 	.word	0x0002a878
        /*091c*/ 	.short	0x0100
        /*091e*/ 	.byte	0x06
	.zero		1


	//   ....[13]....
        /*0920*/ 	.word	0x00000530
        /*0924*/ 	.word	0x000000ff
        /*0928*/ 	.word	0x0002a888
        /*092c*/ 	.short	0x0100
        /*092e*/ 	.byte	0x06
	.zero		1


	//   ....[14]....
        /*0930*/ 	.word	0x00000660
        /*0934*/ 	.word	0x000000ff
        /*0938*/ 	.word	0x0002a890
        /*093c*/ 	.short	0x0100
        /*093e*/ 	.byte	0x08
	.zero		1


	//   ....[15]....
        /*0940*/ 	.word	0x00000670
        /*0944*/ 	.word	0x000000ff
        /*0948*/ 	.word	0x0002a8a0
        /*094c*/ 	.short	0x0100
        /*094e*/ 	.byte	0x08
	.zero		1


	//   ....[16]....
        /*0950*/ 	.word	0x00000680
        /*0954*/ 	.word	0x000000ff
        /*0958*/ 	.word	0x0002a898
        /*095c*/ 	.short	0x0100
        /*095e*/ 	.byte	0x08
	.zero		1


	//   ....[17]....
        /*0960*/ 	.word	0x00000690
        /*0964*/ 	.word	0x000000ff
        /*0968*/ 	.word	0x0002a8a8
        /*096c*/ 	.short	0x0100
        /*096e*/ 	.byte	0x08
	.zero		1


	//   ....[18]....
        /*0970*/ 	.word	0x000007d0
        /*0974*/ 	.word	0x000000ff
        /*0978*/ 	.word	0x0002a8b0
        /*097c*/ 	.short	0x0100
        /*097e*/ 	.byte	0x08
	.zero		1


	//   ....[19]....
        /*0980*/ 	.word	0x000007e0
        /*0984*/ 	.word	0x000000ff
        /*0988*/ 	.word	0x0002a8c0
        /*098c*/ 	.short	0x0100
        /*098e*/ 	.byte	0x08
	.zero		1


	//   ....[20]....
        /*0990*/ 	.word	0x000007f0
        /*0994*/ 	.word	0x000000ff
        /*0998*/ 	.word	0x0002a8b8
        /*099c*/ 	.short	0x0100
        /*099e*/ 	.byte	0x08
	.zero		1


	//   ....[21]....
        /*09a0*/ 	.word	0x00000800
        /*09a4*/ 	.word	0x000000ff
        /*09a8*/ 	.word	0x0002a8c8
        /*09ac*/ 	.short	0x0100
        /*09ae*/ 	.byte	0x08
	.zero		1


	//   ....[22]....
        /*09b0*/ 	.word	0x00001640
        /*09b4*/ 	.word	0x000000ff
        /*09b8*/ 	.word	0x0002a800
        /*09bc*/ 	.short	0x010a
        /*09be*/ 	.byte	0x28
	.zero		1


	//   ....[23]....
        /*09c0*/ 	.word	0x000016c0
        /*09c4*/ 	.word	0x00000000
        /*09c8*/ 	.word	0x0002a830
        /*09cc*/ 	.short	0x010a
        /*09ce*/ 	.byte	0x3f
	.zero		1


	//   ....[24]....
        /*09d0*/ 	.word	0x00001700
        /*09d4*/ 	.word	0x00000000
        /*09d8*/ 	.word	0x0002a830
        /*09dc*/ 	.short	0x010a
        /*09de*/ 	.byte	0x3f
	.zero		1


	//   ....[25]....
        /*09e0*/ 	.word	0x00002450
        /*09e4*/ 	.word	0x000000ff
        /*09e8*/ 	.word	0x00000000
        /*09ec*/ 	.short	0x0101
        /*09ee*/ 	.byte	0x04
	.zero		1


	//   ....[26]....
        /*09f0*/ 	.word	0x00003d00
        /*09f4*/ 	.word	0x000000ff
        /*09f8*/ 	.word	0x0002a830
        /*09fc*/ 	.short	0x010a
        /*09fe*/ 	.byte	0x07
	.zero		1


	//   ....[27]....
        /*0a00*/ 	.word	0x00003d40
        /*0a04*/ 	.word	0x000000ff
        /*0a08*/ 	.word	0x0002a830
        /*0a0c*/ 	.short	0x010a
        /*0a0e*/ 	.byte	0x07
	.zero		1


	//   ....[28]....
        /*0a10*/ 	.word	0x00004680
        /*0a14*/ 	.word	0x000000ff
        /*0a18*/ 	.word	0x0002a850
        /*0a1c*/ 	.short	0x010a
        /*0a1e*/ 	.byte	0x0a
	.zero		1


	//   ....[29]....
        /*0a20*/ 	.word	0x000046c0
        /*0a24*/ 	.word	0x000000ff
        /*0a28*/ 	.word	0x0002a850
        /*0a2c*/ 	.short	0x010a
        /*0a2e*/ 	.byte	0x0a
	.zero		1


	//   ....[30]....
        /*0a30*/ 	.word	0x00004d90
        /*0a34*/ 	.word	0x000000ff
        /*0a38*/ 	.word	0x00000000
        /*0a3c*/ 	.short	0x0101
        /*0a3e*/ 	.byte	0x07
	.zero		1


	//   ....[31]....
        /*0a40*/ 	.word	0x00006490
        /*0a44*/ 	.word	0x000000ff
        /*0a48*/ 	.word	0x00000000
        /*0a4c*/ 	.short	0x0101
        /*0a4e*/ 	.byte	0x0a
	.zero		1


	//   ....[32]....
        /*0a50*/ 	.word	0x00006720
        /*0a54*/ 	.word	0x000000ff
        /*0a58*/ 	.word	0x0002a830
        /*0a5c*/ 	.short	0x010a
        /*0a5e*/ 	.byte	0x07
	.zero		1


	//   ....[33]....
        /*0a60*/ 	.word	0x00006760
        /*0a64*/ 	.word	0x000000ff
        /*0a68*/ 	.word	0x0002a830
        /*0a6c*/ 	.short	0x010a
        /*0a6e*/ 	.byte	0x07
	.zero		1


	//   ....[34]....
        /*0a70*/ 	.word	0x000070a0
        /*0a74*/ 	.word	0x000000ff
        /*0a78*/ 	.word	0x0002a850
        /*0a7c*/ 	.short	0x010a
        /*0a7e*/ 	.byte	0x07
	.zero		1


	//   ....[35]....
        /*0a80*/ 	.word	0x000070e0
        /*0a84*/ 	.word	0x000000ff
        /*0a88*/ 	.word	0x0002a850
        /*0a8c*/ 	.short	0x010a
        /*0a8e*/ 	.byte	0x07
	.zero		1


	//   ....[36]....
        /*0a90*/ 	.word	0x00007790
        /*0a94*/ 	.word	0x000000ff
        /*0a98*/ 	.word	0x00000000
        /*0a9c*/ 	.short	0x0101
        /*0a9e*/ 	.byte	0x04
	.zero		1


	//   ....[37]....
        /*0aa0*/ 	.word	0x00008790
        /*0aa4*/ 	.word	0x000000ff
        /*0aa8*/ 	.word	0x00000000
        /*0aac*/ 	.short	0x0101
        /*0aae*/ 	.byte	0x07
	.zero		1


	//   ....[38]....
        /*0ab0*/ 	.word	0x00008d50
        /*0ab4*/ 	.word	0x000000ff
        /*0ab8*/ 	.word	0x0002a850
        /*0abc*/ 	.short	0x010a
        /*0abe*/ 	.byte	0x05
	.zero		1


	//   ....[39]....
        /*0ac0*/ 	.word	0x00008d90
        /*0ac4*/ 	.word	0x000000ff
        /*0ac8*/ 	.word	0x0002a850
        /*0acc*/ 	.short	0x010a
        /*0ace*/ 	.byte	0x05
	.zero		1


	//   ....[40]....
        /*0ad0*/ 	.word	0x00009260
        /*0ad4*/ 	.word	0x000000ff
        /*0ad8*/ 	.word	0x00000000
        /*0adc*/ 	.short	0x0101
        /*0ade*/ 	.byte	0x04
	.zero		1


	//   ....[41]....
        /*0ae0*/ 	.word	0x0000a710
        /*0ae4*/ 	.word	0x00000003
        /*0ae8*/ 	.word	0x00000000
        /*0aec*/ 	.short	0x0101
        /*0aee*/ 	.byte	0x3f
	.zero		1


	//   ....[42]....
        /*0af0*/ 	.word	0x0000d340
        /*0af4*/ 	.word	0x00000007
        /*0af8*/ 	.word	0x0002a840
        /*0afc*/ 	.short	0x010a
        /*0afe*/ 	.byte	0x3f
	.zero		1


	//   ....[43]....
        /*0b00*/ 	.word	0x0000da10
        /*0b04*/ 	.word	0x00000007
        /*0b08*/ 	.word	0x0002a830
        /*0b0c*/ 	.short	0x0107
        /*0b0e*/ 	.byte	0x3f
	.zero		1


	//   ....[44]....
        /*0b10*/ 	.word	0x0000daf0
        /*0b14*/ 	.word	0x00000007
        /*0b18*/ 	.word	0x0002a830
        /*0b1c*/ 	.short	0x0101
        /*0b1e*/ 	.byte	0x3f
	.zero		1


	//   ....[45]....
        /*0b20*/ 	.word	0x0000e6c0
        /*0b24*/ 	.word	0x00000016
        /*0b28*/ 	.word	0x0002a800
        /*0b2c*/ 	.short	0x0107
        /*0b2e*/ 	.byte	0x3f
	.zero		1


	//   ....[46]....
        /*0b30*/ 	.word	0x0000e7c0
        /*0b34*/ 	.word	0x00000016
        /*0b38*/ 	.word	0x0002a800
        /*0b3c*/ 	.short	0x0101
        /*0b3e*/ 	.byte	0x3f
	.zero		1


	//   ....[47]....
        /*0b40*/ 	.word	0x0000e7e0
        /*0b44*/ 	.word	0x00000016
        /*0b48*/ 	.word	0x0002a820
        /*0b4c*/ 	.short	0x010a
        /*0b4e*/ 	.byte	0x3f
	.zero		1


	//   ....[48]....
        /*0b50*/ 	.word	0x0000eb70
        /*0b54*/ 	.word	0x00000006
        /*0b58*/ 	.word	0x0002a840
        /*0b5c*/ 	.short	0x010a
        /*0b5e*/ 	.byte	0x3f
	.zero		1


	//   ....[49]....
        /*0b60*/ 	.word	0x0000f070
        /*0b64*/ 	.word	0x00000006
        /*0b68*/ 	.word	0x0002a830
        /*0b6c*/ 	.short	0x0107
        /*0b6e*/ 	.byte	0x3f
	.zero		1


	//   ....[50]....
        /*0b70*/ 	.word	0x0000f130
        /*0b74*/ 	.word	0x00000006
        /*0b78*/ 	.word	0x0002a830
        /*0b7c*/ 	.short	0x0101
        /*0b7e*/ 	.byte	0x3f
	.zero		1


	//   ....[51]....
        /*0b80*/ 	.word	0x0000f190
        /*0b84*/ 	.word	0x00000004
        /*0b88*/ 	.word	0x0002a860
        /*0b8c*/ 	.short	0x010a
        /*0b8e*/ 	.byte	0x3f
	.zero		1


	//   ....[52]....
        /*0b90*/ 	.word	0x0000f5e0
        /*0b94*/ 	.word	0x00000004
        /*0b98*/ 	.word	0x0002a850
        /*0b9c*/ 	.short	0x0107
        /*0b9e*/ 	.byte	0x3f
	.zero		1


	//   ....[53]....
        /*0ba0*/ 	.word	0x0000f730
        /*0ba4*/ 	.word	0x00000004
        /*0ba8*/ 	.word	0x0002a850
        /*0bac*/ 	.short	0x0101
        /*0bae*/ 	.byte	0x3f
	.zero		1


	//   ....[54]....
        /*0bb0*/ 	.word	0x0000f9c0
        /*0bb4*/ 	.word	0x00000000
        /*0bb8*/ 	.word	0x0002a860
        /*0bbc*/ 	.short	0x010a
        /*0bbe*/ 	.byte	0x3f
	.zero		1


	//   ....[55]....
        /*0bc0*/ 	.word	0x0000fe20
        /*0bc4*/ 	.word	0x00000000
        /*0bc8*/ 	.word	0x0002a850
        /*0bcc*/ 	.short	0x0107
        /*0bce*/ 	.byte	0x3f
	.zero		1


	//   ....[56]....
        /*0bd0*/ 	.word	0x0000fee0
        /*0bd4*/ 	.word	0x00000000
        /*0bd8*/ 	.word	0x0002a850
        /*0bdc*/ 	.short	0x0101
        /*0bde*/ 	.byte	0x3f
	.zero		1


	//   ....[57]....
        /*0be0*/ 	.word	0x00010c10
        /*0be4*/ 	.word	0x00000004
        /*0be8*/ 	.word	0x0002a820
        /*0bec*/ 	.short	0x010a
        /*0bee*/ 	.byte	0x3f
	.zero		1


	//   ....[58]....
        /*0bf0*/ 	.word	0x00010d90
        /*0bf4*/ 	.word	0x00000005
        /*0bf8*/ 	.word	0x0002a840
        /*0bfc*/ 	.short	0x010a
        /*0bfe*/ 	.byte	0x3f
	.zero		1


	//   ....[59]....
        /*0c00*/ 	.word	0x00010e30
        /*0c04*/ 	.word	0x0000001b
        /*0c08*/ 	.word	0x0002a840
        /*0c0c*/ 	.short	0x010a
        /*0c0e*/ 	.byte	0x3f
	.zero		1


	//   ....[60]....
        /*0c10*/ 	.word	0x00010e70
        /*0c14*/ 	.word	0x00000005
        /*0c18*/ 	.word	0x0002a860
        /*0c1c*/ 	.short	0x010a
        /*0c1e*/ 	.byte	0x3f
	.zero		1


	//   ....[61]....
        /*0c20*/ 	.word	0x00010eb0
        /*0c24*/ 	.word	0x0000001b
        /*0c28*/ 	.word	0x0002a860
        /*0c2c*/ 	.short	0x010a
        /*0c2e*/ 	.byte	0x3f
	.zero		1


	//   ....[62]....
        /*0c30*/ 	.word	0x00010f20
        /*0c34*/ 	.word	0x00000003
        /*0c38*/ 	.word	0x0002a800
        /*0c3c*/ 	.short	0x010a
        /*0c3e*/ 	.byte	0x3f
	.zero		1


	//   ....[63]....
        /*0c40*/ 	.word	0x00010f70
        /*0c44*/ 	.word	0x00000000
        /*0c48*/ 	.word	0x0002a830
        /*0c4c*/ 	.short	0x010a
        /*0c4e*/ 	.byte	0x3f
	.zero		1


	//   ....[64]....
        /*0c50*/ 	.word	0x00010fd0
        /*0c54*/ 	.word	0x0000000a
        /*0c58*/ 	.word	0x0002a830
        /*0c5c*/ 	.short	0x010a
        /*0c5e*/ 	.byte	0x3f
	.zero		1


	//   ....[65]....
        /*0c60*/ 	.word	0x00011030
        /*0c64*/ 	.word	0x00000009
        /*0c68*/ 	.word	0x0002a850
        /*0c6c*/ 	.short	0x010a
        /*0c6e*/ 	.byte	0x3f
	.zero		1


	//   ....[66]....
        /*0c70*/ 	.word	0x00011090
        /*0c74*/ 	.word	0x0000000a
        /*0c78*/ 	.word	0x0002a830
        /*0c7c*/ 	.short	0x010a
        /*0c7e*/ 	.byte	0x3f
	.zero		1


	//   ....[67]....
        /*0c80*/ 	.word	0x000110f0
        /*0c84*/ 	.word	0x00000009
        /*0c88*/ 	.word	0x0002a850
        /*0c8c*/ 	.short	0x010a
        /*0c8e*/ 	.byte	0x3f
	.zero		1


	//   ....[68]....
        /*0c90*/ 	.word	0x00011150
        /*0c94*/ 	.word	0x00000003
        /*0c98*/ 	.word	0x0002a850
        /*0c9c*/ 	.short	0x010a
        /*0c9e*/ 	.byte	0x3f
	.zero		1


	//   ....[69]....
        /*0ca0*/ 	.word	0x00011260
        /*0ca4*/ 	.word	0x00000007
        /*0ca8*/ 	.word	0x0002a840
        /*0cac*/ 	.short	0x010a
        /*0cae*/ 	.byte	0x3f
	.zero		1


	//   ....[70]....
        /*0cb0*/ 	.word	0x000125c0
        /*0cb4*/ 	.word	0x00000016
        /*0cb8*/ 	.word	0x0002a820
        /*0cbc*/ 	.short	0x010a
        /*0cbe*/ 	.byte	0x3f
	.zero		1


	//   ....[71]....
        /*0cc0*/ 	.word	0x00012610
        /*0cc4*/ 	.word	0x00000006
        /*0cc8*/ 	.word	0x0002a840
        /*0ccc*/ 	.short	0x010a
        /*0cce*/ 	.byte	0x3f
	.zero		1


	//   ....[72]....
        /*0cd0*/ 	.word	0x00012dd0
        /*0cd4*/ 	.word	0x00000004
        /*0cd8*/ 	.word	0x0002a860
        /*0cdc*/ 	.short	0x010a
        /*0cde*/ 	.byte	0x3f
	.zero		1


	//   ....[73]....
        /*0ce0*/ 	.word	0x000135d0
        /*0ce4*/ 	.word	0x00000000
        /*0ce8*/ 	.word	0x0002a860
        /*0cec*/ 	.short	0x010a
        /*0cee*/ 	.byte	0x3f
	.zero		1


	//   ....[74]....
        /*0cf0*/ 	.word	0x00014700
        /*0cf4*/ 	.word	0x00000004
        /*0cf8*/ 	.word	0x0002a820
        /*0cfc*/ 	.short	0x010a
        /*0cfe*/ 	.byte	0x3f
	.zero		1


	//   ....[75]....
        /*0d00*/ 	.word	0x000148a0
        /*0d04*/ 	.word	0x00000005
        /*0d08*/ 	.word	0x0002a840
        /*0d0c*/ 	.short	0x010a
        /*0d0e*/ 	.byte	0x3f
	.zero		1


	//   ....[76]....
        /*0d10*/ 	.word	0x000148f0
        /*0d14*/ 	.word	0x0000001b
        /*0d18*/ 	.word	0x0002a840
        /*0d1c*/ 	.short	0x010a
        /*0d1e*/ 	.byte	0x3f
	.zero		1


	//   ....[77]....
        /*0d20*/ 	.word	0x00014940
        /*0d24*/ 	.word	0x00000005
        /*0d28*/ 	.word	0x0002a860
        /*0d2c*/ 	.short	0x010a
        /*0d2e*/ 	.byte	0x3f
	.zero		1


	//----- nvinfo : EIATTR_NUM_MBARRIERS
	.align		4
.L_542:
        /*0d30*/ 	.byte	0x03, 0x38
        /*0d32*/ 	.short	0x0016


	//----- nvinfo : EIATTR_EXIT_INSTR_OFFSETS
	.align		4
        /*0d34*/ 	.byte	0x04, 0x1c
        /*0d36*/ 	.short	(.L_544 - .L_543)


	//   ....[0]....
.L_543:
        /*0d38*/ 	.word	0x00000970


	//   ....[1]....
        /*0d3c*/ 	.word	0x0000b5b0


	//   ....[2]....
        /*0d40*/ 	.word	0x00010f00


	//----- nvinfo : EIATTR_MAX_THREADS
	.align		4
.L_544:
        /*0d44*/ 	.byte	0x04, 0x05
        /*0d46*/ 	.short	(.L_546 - .L_545)
.L_545:
        /*0d48*/ 	.word	0x00000180
        /*0d4c*/ 	.word	0x00000001
        /*0d50*/ 	.word	0x00000001


	//----- nvinfo : EIATTR_CRS_STACK_SIZE
	.align		4
.L_546:
        /*0d54*/ 	.byte	0x04, 0x1e
        /*0d56*/ 	.short	(.L_548 - .L_547)
.L_547:
        /*0d58*/ 	.word	0x00000000


	//----- nvinfo : EIATTR_CBANK_PARAM_SIZE
	.align		4
.L_548:
        /*0d5c*/ 	.byte	0x03, 0x19
        /*0d5e*/ 	.short	0x0af0


	//----- nvinfo : EIATTR_PARAM_CBANK
	.align		4
        /*0d60*/ 	.byte	0x04, 0x0a
        /*0d62*/ 	.short	(.L_550 - .L_549)
	.align		4
.L_549:
        /*0d64*/ 	.word	index@(.nv.constant0._ZN7cutlass13device_kernelIN5flash11enable_sm90INS1_16FlashAttnFwdSm90INS1_25CollectiveMainloopFwdSm90ILi2EN4cute5tupleIJNS5_1CILi1EEES8_S8_EEENS6_IJNS7_ILi128EEENS7_ILi96EEENS7_ILi192EEEEEELi128ENS_10bfloat16_tEfNS_4arch4Sm90ELb1ELb0ELb1ELb1ELb1ELb0ELb0ELb1ELb1ELb1ELb0ELb0EEENS1_21CollectiveEpilogueFwdINS6_IJSA_SA_SB_EEES9_SE_SG_Li256ELb1ELb1ELb0ELb0EEENS1_36VarlenDynamicPersistentTileSchedulerILi128ELi96ELi256ELi128ELb0ELb1ELb1ELb1ELb1ELb1EEEEEEEEEvNT_6ParamsE)
        /*0d68*/ 	.short	0x0210
        /*0d6a*/ 	.short	0x0af0


	//----- nvinfo : EIATTR_SW_WAR
	.align		4
.L_550:
        /*0d6c*/ 	.byte	0x04, 0x36
        /*0d6e*/ 	.short	(.L_552 - .L_551)
.L_551:
        /*0d70*/ 	.word	0x00000008
.L_552:


//--------------------- .nv.info._ZN7cutlass13device_kernelIN5flash11enable_sm90INS1_16FlashAttnFwdSm90INS1_25CollectiveMainloopFwdSm90ILi2EN4cute5tupleIJNS5_1CILi1EEES8_S8_EEENS6_IJNS7_ILi128EEENS7_ILi96EEENS7_ILi192EEEEEELi128ENS_10bfloat16_tEfNS_4arch4Sm90ELb1ELb0ELb1ELb1ELb1ELb1ELb0ELb1ELb1ELb1ELb0ELb0EEENS1_21CollectiveEpilogueFwdINS6_IJSA_SA_SB_EEES9_SE_SG_Li256ELb1ELb1ELb0ELb0EEENS1_36VarlenDynamicPersistentTileSchedulerILi128ELi96ELi256ELi128ELb0ELb1ELb1ELb1ELb1ELb1EEEEEEEEEvNT_6ParamsE --------------------------
	.section	.nv.info._ZN7cutlass13device_kernelIN5flash11enable_sm90INS1_16FlashAttnFwdSm90INS1_25CollectiveMainloopFwdSm90ILi2EN4cute5tupleIJNS5_1CILi1EEES8_S8_EEENS6_IJNS7_ILi128EEENS7_ILi96EEENS7_ILi192EEEEEELi128ENS_10bfloat16_tEfNS_4arch4Sm90ELb1ELb0ELb1ELb1ELb1ELb1ELb0ELb1ELb1ELb1ELb0ELb0EEENS1_21CollectiveEpilogueFwdINS6_IJSA_SA_SB_EEES9_SE_SG_Li256ELb1ELb1ELb0ELb0EEENS1_36VarlenDynamicPersistentTileSchedulerILi128ELi96ELi256ELi128ELb0ELb1ELb1ELb1ELb1ELb1EEEEEEEEEvNT_6ParamsE,"",@"SHT_CUDA_INFO"
	.sectionflags	@""
	.align	4


	//----- nvinfo : EIATTR_CUDA_API_VERSION
	.align		4
        /*0000*/ 	.byte	0x04, 0x37
        /*0002*/ 	.short	(.L_554 - .L_553)
.L_553:
        /*0004*/ 	.word	0x00000082


	//----- nvinfo : EIATTR_KPARAM_INFO
	.align		4
.L_554:
        /*0008*/ 	.byte	0x04, 0x17
        /*000a*/ 	.short	(.L_556 - .L_555)
.L_555:
        /*000c*/ 	.word	0x00000000
        /*0010*/ 	.short	0x0000
        /*0012*/ 	.short	0x0070
        /*0014*/ 	.byte	0x00, 0xf0, 0x01, 0x2a


	//----- nvinfo : EIATTR_SPARSE_MMA_MASK
	.align		4
.L_556:
        /*0018*/ 	.byte	0x03, 0x50
        /*001a*/ 	.short	0x0000


	//----- nvinfo : EIATTR_MAXREG_COUNT
	.align		4
        /*001c*/ 	.byte	0x03, 0x1b
        /*001e*/ 	.short	0x00a8


	//----- nvinfo : EIATTR_NUM_BARRIERS
	.align		4
        /*0020*/ 	.byte	0x02, 0x4c
        /*0022*/ 	.byte	0x10
	.zero		1


	//----- nvinfo : EIATTR_EXTERNS
	.align		4
        /*0024*/ 	.byte	0x04, 0x0f
        /*0026*/ 	.short	(.L_558 - .L_557)


	//   ....[0]....
	.align		4
.L_557:
        /*0028*/ 	.word	index@(__assertfail)


	//----- nvinfo : EIATTR_ANNOTATIONS
	.align		4
.L_558:
        /*002c*/ 	.byte	0x04, 0x55
        /*002e*/ 	.short	(.L_560 - .L_559)


	//   ....[0]....
.L_559:
        /* <DEDUP_REMOVED lines=32> */


	//----- nvinfo : EIATTR_MERCURY_ISA_VERSION
	.align		4
.L_560:
        /*0218*/ 	.byte	0x03, 0x5f
        /*021a*/ 	.short	0x0101


	//----- nvinfo : EIATTR_UNUSED_LOAD_BYTE_OFFSET
	.align		4
        /*021c*/ 	.byte	0x04, 0x44
        /*021e*/ 	.short	(.L_562 - .L_561)


	//   ....[0]....
.L_561:
        /*0220*/ 	.word	0x00000a50
        /*0224*/ 	.word	0x0000fff0


	//   ....[1]....
        /*0228*/ 	.word	0x0001b310
        /*022c*/ 	.word	0x0000fff0


	//----- nvinfo : EIATTR_INT_WARP_WIDE_INSTR_OFFSETS
	.align		4
.L_562:
        /*0230*/ 	.byte	0x04, 0x31
        /*0232*/ 	.short	(.L_564 - .L_563)


	//   ....[0]....
.L_563:
        /*0234*/ 	.word	0x00000130


	//   ....[1]....
        /*0238*/ 	.word	0x00000170


	//   ....[2]....
        /*023c*/ 	.word	0x000001e0


	//   ....[3]....
        /*0240*/ 	.word	0x0001fa40


	//   ....[4]....
        /*0244*/ 	.word	0x0001fad0


	//   ....[5]....
        /*0248*/ 	.word	0x000229e0


	//   ....[6]....
        /*024c*/ 	.word	0x00022a70


	//----- nvinfo : EIATTR_COOP_GROUP_MASK_REGIDS
	.align		4
.L_564:
        /*0250*/ 	.byte	0x04, 0x29
        /*0252*/ 	.short	(.L_566 - .L_565)


	//   ....[0]....
.L_565:
        /*0254*/ 	.word	0xffffffff


	//   ....[1]....
        /*0258*/ 	.word	0xffffffff


	//   ....[2]....
        /*025c*/ 	.word	0xffffffff


	//   ....[3]....
        /*0260*/ 	.word	0xffffffff


	//   ....[4]....
        /*0264*/ 	.word	0xffffffff


	//   ....[5]....
        /*0268*/ 	.word	0xffffffff


	//   ....[6]....
        /*026c*/ 	.word	0xffffffff


	//   ....[7]....
        /*0270*/ 	.word	0xffffffff


	//   ....[8]....
        /*0274*/ 	.word	0xffffffff


	//   ....[9]....
        /*0278*/ 	.word	0xffffffff


	//   ....[10]....
        /*027c*/ 	.word	0xffffffff


	//   ....[11]....
        /*0280*/ 	.word	0xffffffff


	//   ....[12]....
        /*0284*/ 	.word	0xffffffff


	//   ....[13]....
        /*0288*/ 	.word	0xffffffff


	//   ....[14]....
        /*028c*/ 	.word	0xffffffff


	//   ....[15]....
        /*0290*/ 	.word	0xffffffff


	//   ....[16]....
        /*0294*/ 	.word	0xffffffff


	//   ....[17]....
        /*0298*/ 	.word	0xffffffff


	//   ....[18]....
        /*029c*/ 	.word	0xffffffff


	//   ....[19]....
        /*02a0*/ 	.word	0xffffffff


	//   ....[20]....
        /*02a4*/ 	.word	0xffffffff


	//   ....[21]....
        /*02a8*/ 	.word	0xffffffff


	//   ....[22]....
        /*02ac*/ 	.word	0xffffffff


	//   ....[23]....
        /*02b0*/ 	.word	0xffffffff


	//   ....[24]....
        /*02b4*/ 	.word	0xffffffff


	//   ....[25]....
        /*02b8*/ 	.word	0xffffffff


	//   ....[26]....
        /*02bc*/ 	.word	0xffffffff


	//   ....[27]....
        /*02c0*/ 	.word	0xffffffff


	//   ....[28]....
        /*02c4*/ 	.word	0xffffffff


	//   ....[29]....
        /*02c8*/ 	.word	0xffffffff


	//   ....[30]....
        /*02cc*/ 	.word	0xffffffff


	//   ....[31]....
        /*02d0*/ 	.word	0xffffffff


	//   ....[32]....
        /*02d4*/ 	.word	0xffffffff


	//   ....[33]....
        /*02d8*/ 	.word	0xffffffff


	//   ....[34]....
        /*02dc*/ 	.word	0xffffffff


	//   ....[35]....
        /*02e0*/ 	.word	0xffffffff


	//   ....[36]....
        /*02e4*/ 	.word	0xffffffff


	//   ....[37]....
        /*02e8*/ 	.word	0xffffffff


	//   ....[38]....
        /*02ec*/ 	.word	0xffffffff


	//   ....[39]....
        /*02f0*/ 	.word	0xffffffff


	//   ....[40]....
        /*02f4*/ 	.word	0xffffffff


	//   ....[41]....
        /*02f8*/ 	.word	0xffffffff


	//   ....[42]....
        /*02fc*/ 	.word	0xffffffff


	//   ....[43]....
        /*0300*/ 	.word	0xffffffff


	//   ....[44]....
        /*0304*/ 	.word	0xffffffff


	//   ....[45]....
        /*0308*/ 	.word	0xffffffff


	//   ....[46]....
        /*030c*/ 	.word	0xffffffff


	//   ....[47]....
        /*0310*/ 	.word	0xffffffff


	//   ....[48]....
        /*0314*/ 	.word	0xffffffff


	//   ....[49]....
        /*0318*/ 	.word	0xffffffff


	//   ....[50]....
        /*031c*/ 	.word	0xffffffff


	//   ....[51]....
        /*0320*/ 	.word	0xffffffff


	//   ....[52]....
        /*0324*/ 	.word	0xffffffff


	//   ....[53]....
        /*0328*/ 	.word	0xffffffff


	//   ....[54]....
        /*032c*/ 	.word	0xffffffff


	//   ....[55]....
        /*0330*/ 	.word	0xffffffff


	//   ....[56]....
        /*0334*/ 	.word	0xffffffff


	//   ....[57]....
        /*0338*/ 	.word	0xffffffff


	//   ....[58]....
        /*033c*/ 	.word	0xffffffff


	//   ....[59]....
        /*0340*/ 	.word	0xffffffff


	//   ....[60]....
        /*0344*/ 	.word	0xffffffff


	//   ....[61]....
        /*0348*/ 	.word	0xffffffff


	//   ....[62]....
        /*034c*/ 	.word	0xffffffff


	//   ....[63]....
        /*0350*/ 	.word	0xffffffff


	//   ....[64]....
        /*0354*/ 	.word	0xffffffff


	//   ....[65]....
        /*0358*/ 	.word	0xffffffff


	//   ....[66]....
        /*035c*/ 	.word	0xffffffff


	//   ....[67]....
        /*0360*/ 	.word	0xffffffff


	//   ....[68]....
        /*0364*/ 	.word	0xffffffff


	//   ....[69]....
        /*0368*/ 	.word	0xffffffff


	//   ....[70]....
        /*036c*/ 	.word	0xffffffff


	//   ....[71]....
        /*0370*/ 	.word	0xffffffff


	//   ....[72]....
        /*0374*/ 	.word	0xffffffff


	//   ....[73]....
        /*0378*/ 	.word	0xffffffff


	//   ....[74]....
        /*037c*/ 	.word	0xffffffff


	//   ....[75]....
        /*0380*/ 	.word	0xffffffff


	//   ....[76]....
        /*0384*/ 	.word	0xffffffff


	//   ....[77]....
        /*0388*/ 	.word	0xffffffff


	//   ....[78]....
        /*038c*/ 	.word	0xffffffff


	//   ....[79]....
        /*0390*/ 	.word	0xffffffff


	//   ....[80]....
        /*0394*/ 	.word	0xffffffff


	//   ....[81]....
        /*0398*/ 	.word	0xffffffff


	//   ....[82]....
        /*039c*/ 	.word	0xffffffff


	//   ....[83]....
        /*03a0*/ 	.word	0xffffffff


	//   ....[84]....
        /*03a4*/ 	.word	0xffffffff


	//   ....[85]....
        /*03a8*/ 	.word	0xffffffff


	//   ....[86]....
        /*03ac*/ 	.word	0xffffffff


	//   ....[87]....
        /*03b0*/ 	.word	0xffffffff


	//   ....[88]....
        /*03b4*/ 	.word	0xffffffff


	//   ....[89]....
        /*03b8*/ 	.word	0xffffffff


	//   ....[90]....
        /*03bc*/ 	.word	0xffffffff


	//   ....[91]....
        /*03c0*/ 	.word	0xffffffff


	//   ....[92]....
        /*03c4*/ 	.word	0xffffffff


	//   ....[93]....
        /*03c8*/ 	.word	0xffffffff


	//   ....[94]....
        /*03cc*/ 	.word	0xffffffff


	//   ....[95]....
        /*03d0*/ 	.word	0xffffffff


	//   ....[96]....
        /*03d4*/ 	.word	0xffffffff


	//   ....[97]....
        /*03d8*/ 	.word	0xffffffff


	//   ....[98]....
        /*03dc*/ 	.word	0xffffffff


	//   ....[99]....
        /*03e0*/ 	.word	0xffffffff


	//   ....[100]....
        /*03e4*/ 	.word	0xffffffff


	//   ....[101]....
        /*03e8*/ 	.word	0xffffffff


	//   ....[102]....
        /*03ec*/ 	.word	0xffffffff


	//   ....[103]....
        /*03f0*/ 	.word	0xffffffff


	//   ....[104]....
        /*03f4*/ 	.word	0xffffffff


	//   ....[105]....
        /*03f8*/ 	.word	0xffffffff


	//   ....[106]....
        /*03fc*/ 	.word	0xffffffff


	//   ....[107]....
        /*0400*/ 	.word	0xffffffff


	//   ....[108]....
        /*0404*/ 	.word	0xffffffff


	//   ....[109]....
        /*0408*/ 	.word	0xffffffff


	//   ....[110]....
        /*040c*/ 	.word	0xffffffff


	//   ....[111]....
        /*0410*/ 	.word	0xffffffff


	//   ....[112]....
        /*0414*/ 	.word	0xffffffff


	//   ....[113]....
        /*0418*/ 	.word	0xffffffff


	//   ....[114]....
        /*041c*/ 	.word	0xffffffff


	//   ....[115]....
        /*0420*/ 	.word	0xffffffff


	//   ....[116]....
        /*0424*/ 	.word	0xffffffff


	//   ....[117]....
        /*0428*/ 	.word	0xffffffff


	//   ....[118]....
        /*042c*/ 	.word	0xffffffff


	//   ....[119]....
        /*0430*/ 	.word	0xffffffff


	//   ....[120]....
        /*0434*/ 	.word	0xffffffff


	//   ....[121]....
        /*0438*/ 	.word	0xffffffff


	//   ....[122]....
        /*043c*/ 	.word	0xffffffff


	//   ....[123]....
        /*0440*/ 	.word	0xffffffff


	//   ....[124]....
        /*0444*/ 	.word	0xffffffff


	//   ....[125]....
        /*0448*/ 	.word	0xffffffff


	//   ....[126]....
        /*044c*/ 	.word	0xffffffff


	//   ....[127]....
        /*0450*/ 	.word	0xffffffff


	//   ....[128]....
        /*0454*/ 	.word	0xffffffff


	//   ....[129]....
        /*0458*/ 	.word	0xffffffff


	//   ....[130]....
        /*045c*/ 	.word	0xffffffff


	//   ....[131]....
        /*0460*/ 	.word	0xffffffff


	//   ....[132]....
        /*0464*/ 	.word	0xffffffff


	//   ....[133]....
        /*0468*/ 	.word	0xffffffff


	//   ....[134]....
        /*046c*/ 	.word	0xffffffff


	//   ....[135]....
        /*0470*/ 	.word	0xffffffff


	//   ....[136]....
        /*0474*/ 	.word	0xffffffff


	//   ....[137]....
        /*0478*/ 	.word	0xffffffff


	//   ....[138]....
        /*047c*/ 	.word	0xffffffff


	//   ....[139]....
        /*0480*/ 	.word	0xffffffff


	//   ....[140]....
        /*0484*/ 	.word	0xffffffff


	//   ....[141]....
        /*0488*/ 	.word	0xffffffff


	//   ....[142]....
        /*048c*/ 	.word	0xffffffff


	//   ....[143]....
        /*0490*/ 	.word	0xffffffff


	//   ....[144]....
        /*0494*/ 	.word	0xffffffff


	//   ....[145]....
        /*0498*/ 	.word	0xffffffff


	//   ....[146]....
        /*049c*/ 	.word	0xffffffff


	//   ....[147]....
        /*04a0*/ 	.word	0xffffffff


	//   ....[148]....
        /*04a4*/ 	.word	0xffffffff


	//   ....[149]....
        /*04a8*/ 	.word	0xffffffff


	//   ....[150]....
        /*04ac*/ 	.word	0xffffffff


	//   ....[151]....
        /*04b0*/ 	.word	0xffffffff


	//   ....[152]....
        /*04b4*/ 	.word	0xffffffff


	//   ....[153]....
        /*04b8*/ 	.word	0xffffffff


	//   ....[154]....
        /*04bc*/ 	.word	0xffffffff


	//   ....[155]....
        /*04c0*/ 	.word	0xffffffff


	//   ....[156]....
        /*04c4*/ 	.word	0xffffffff


	//   ....[157]....
        /*04c8*/ 	.word	0xffffffff


	//   ....[158]....
        /*04cc*/ 	.word	0xffffffff


	//   ....[159]....
        /*04d0*/ 	.word	0xffffffff


	//   ....[160]....
        /*04d4*/ 	.word	0xffffffff


	//   ....[161]....
        /*04d8*/ 	.word	0xffffffff


	//   ....[162]....
        /*04dc*/ 	.word	0xffffffff


	//   ....[163]....
        /*04e0*/ 	.word	0xffffffff


	//   ....[164]....
        /*04e4*/ 	.word	0xffffffff


	//   ....[165]....
        /*04e8*/ 	.word	0xffffffff


	//   ....[166]....
        /*04ec*/ 	.word	0xffffffff


	//   ....[167]....
        /*04f0*/ 	.word	0xffffffff


	//   ....[168]....
        /*04f4*/ 	.word	0xffffffff


	//   ....[169]....
        /*04f8*/ 	.word	0xffffffff


	//   ....[170]....
        /*04fc*/ 	.word	0xffffffff


	//   ....[171]....
        /*0500*/ 	.word	0xffffffff


	//   ....[172]....
        /*0504*/ 	.word	0xffffffff


	//   ....[173]....
        /*0508*/ 	.word	0xffffffff


	//   ....[174]....
        /*050c*/ 	.word	0xffffffff


	//   ....[175]....
        /*0510*/ 	.word	0xffffffff


	//   ....[176]....
        /*0514*/ 	.word	0xffffffff


	//   ....[177]....
        /*0518*/ 	.word	0xffffffff


	//   ....[178]....
        /*051c*/ 	.word	0xffffffff


	//   ....[179]....
        /*0520*/ 	.word	0x0500000f


	//   ....[180]....
        /*0524*/ 	.word	0x0500000f


	//   ....[181]....
        /*0528*/ 	.word	0x0500000f


	//   ....[182]....
        /*052c*/ 	.word	0x0500000f


	//   ....[183]....
        /*0530*/ 	.word	0x0500000f


	//   ....[184]....
        /*0534*/ 	.word	0x0500000f


	//   ....[185]....
        /*0538*/ 	.word	0x0500000f


	//   ....[186]....
        /*053c*/ 	.word	0x0500000f


	//   ....[187]....
        /*0540*/ 	.word	0x0500000f


	//   ....[188]....
        /*0544*/ 	.word	0x0500000f


	//   ....[189]....
        /*0548*/ 	.word	0x0500000f


	//   ....[190]....
        /*054c*/ 	.word	0x0500000f


	//   ....[191]....
        /*0550*/ 	.word	0x0500000f


	//   ....[192]....
        /*0554*/ 	.word	0x0500000f


	//   ....[193]....
        /*0558*/ 	.word	0x0500000f


	//   ....[194]....
        /*055c*/ 	.word	0x0500000f


	//   ....[195]....
        /*0560*/ 	.word	0x0500000f


	//   ....[196]....
        /*0564*/ 	.word	0x0500000f


	//   ....[197]....
        /*0568*/ 	.word	0x0500000f


	//   ....[198]....
        /*056c*/ 	.word	0x0500000f


	//   ....[199]....
        /*0570*/ 	.word	0x0500000f


	//   ....[200]....
        /*0574*/ 	.word	0x0500000f


	//   ....[201]....
        /*0578*/ 	.word	0x0500000f


	//   ....[202]....
        /*057c*/ 	.word	0x0500000f


	//   ....[203]....
        /*0580*/ 	.word	0x0500000f


	//   ....[204]....
        /*0584*/ 	.word	0x0500000f


	//   ....[205]....
        /*0588*/ 	.word	0x0500000f


	//   ....[206]....
        /*058c*/ 	.word	0x0500000f


	//   ....[207]....
        /*0590*/ 	.word	0x0500000f


	//   ....[208]....
        /*0594*/ 	.word	0x0500000f


	//   ....[209]....
        /*0598*/ 	.word	0x0500000f


	//   ....[210]....
        /*059c*/ 	.word	0x0500000f


	//   ....[211]....
        /*05a0*/ 	.word	0x0500000f


	//   ....[212]....
        /*05a4*/ 	.word	0x0500000f


	//   ....[213]....
        /*05a8*/ 	.word	0x0500000f


	//   ....[214]....
        /*05ac*/ 	.word	0x0500000f


	//   ....[215]....
        /*05b0*/ 	.word	0x0500000f


	//   ....[216]....
        /*05b4*/ 	.word	0x0500000f


	//   ....[217]....
        /*05b8*/ 	.word	0x0500000f


	//   ....[218]....
        /*05bc*/ 	.word	0x0500000f


	//   ....[219]....
        /*05c0*/ 	.word	0x0500000f


	//   ....[220]....
        /*05c4*/ 	.word	0x0500000f


	//   ....[221]....
        /*05c8*/ 	.word	0x0500000f


	//   ....[222]....
        /*05cc*/ 	.word	0x0500000f


	//   ....[223]....
        /*05d0*/ 	.word	0x0500000f


	//   ....[224]....
        /*05d4*/ 	.word	0x0500000f


	//   ....[225]....
        /*05d8*/ 	.word	0x0500000f


	//   ....[226]....
        /*05dc*/ 	.word	0x0500000f


	//   ....[227]....
        /*05e0*/ 	.word	0x0500000f


	//   ....[228]....
        /*05e4*/ 	.word	0x0500000f


	//   ....[229]....
        /*05e8*/ 	.word	0x0500000f


	//   ....[230]....
        /*05ec*/ 	.word	0x0500000f


	//   ....[231]....
        /*05f0*/ 	.word	0x0500000f


	//   ....[232]....
        /*05f4*/ 	.word	0x0500000f


	//   ....[233]....
        /*05f8*/ 	.word	0x0500000f


	//   ....[234]....
        /*05fc*/ 	.word	0x0500000f


	//   ....[235]....
        /*0600*/ 	.word	0x0500000f


	//   ....[236]....
        /*0604*/ 	.word	0x0500000f


	//   ....[237]....
        /*0608*/ 	.word	0x0500000f


	//   ....[238]....
        /*060c*/ 	.word	0x0500000f


	//   ....[239]....
        /*0610*/ 	.word	0x0500000f


	//   ....[240]....
        /*0614*/ 	.word	0x0500000f


	//   ....[241]....
        /*0618*/ 	.word	0x0500000f


	//   ....[242]....
        /*061c*/ 	.word	0x0500000f


	//   ....[243]....
        /*0620*/ 	.word	0x0500000f


	//   ....[244]....
        /*0624*/ 	.word	0x0500000f


	//   ....[245]....
        /*0628*/ 	.word	0x0500000f


	//   ....[246]....
        /*062c*/ 	.word	0x0500000f


	//   ....[247]....
        /*0630*/ 	.word	0x0500000f


	//   ....[248]....
        /*0634*/ 	.word	0x0500000f


	//   ....[249]....
        /*0638*/ 	.word	0x0500000f


	//   ....[250]....
        /*063c*/ 	.word	0x0500000f


	//   ....[251]....
        /*0640*/ 	.word	0x0500000f


	//   ....[252]....
        /*0644*/ 	.word	0x0500000f


	//   ....[253]....
        /*0648*/ 	.word	0x0500000f


	//   ....[254]....
        /*064c*/ 	.word	0x0500000f


	//   ....[255]....
        /*0650*/ 	.word	0x0500000f


	//   ....[0]....
        /*0654*/ 	.word	0x0500000f


	//   ....[1]....
        /*0658*/ 	.word	0x0500000f


	//   ....[2]....
        /*065c*/ 	.word	0x0500000f


	//   ....[3]....
        /*0660*/ 	.word	0x0500000f


	//   ....[4]....
        /*0664*/ 	.word	0x0500000f


	//   ....[5]....
        /*0668*/ 	.word	0x0500000f


	//   ....[6]....
        /*066c*/ 	.word	0x0500000f


	//   ....[7]....
        /*0670*/ 	.word	0x0500000f


	//   ....[8]....
        /*0674*/ 	.word	0x0500000f


	//   ....[9]....
        /*0678*/ 	.word	0x0500000f


	//   ....[10]....
        /*067c*/ 	.word	0x0500000f


	//   ....[11]....
        /*0680*/ 	.word	0x0500000f


	//   ....[12]....
        /*0684*/ 	.word	0x0500000f


	//   ....[13]....
        /*0688*/ 	.word	0x0500000f


	//   ....[14]....
        /*068c*/ 	.word	0x0500000f


	//   ....[15]....
        /*0690*/ 	.word	0x0500000f


	//   ....[16]....
        /*0694*/ 	.word	0x0500000f


	//   ....[17]....
        /*0698*/ 	.word	0x0500000f


	//   ....[18]....
        /*069c*/ 	.word	0x0500000f


	//   ....[19]....
        /*06a0*/ 	.word	0x0500000f


	//   ....[20]....
        /*06a4*/ 	.word	0x0500000f


	//   ....[21]....
        /*06a8*/ 	.word	0x0500000f


	//   ....[22]....
        /*06ac*/ 	.word	0x0500000f


	//   ....[23]....
        /*06b0*/ 	.word	0x0500000f


	//   ....[24]....
        /*06b4*/ 	.word	0x0500000f


	//   ....[25]....
        /*06b8*/ 	.word	0x0500000f


	//   ....[26]....
        /*06bc*/ 	.word	0x0500000f


	//   ....[27]....
        /*06c0*/ 	.word	0x0500000f


	//   ....[28]....
        /*06c4*/ 	.word	0x0500000f


	//   ....[29]....
        /*06c8*/ 	.word	0x0500000f


	//   ....[30]....
        /*06cc*/ 	.word	0x0500000f


	//   ....[31]....
        /*06d0*/ 	.word	0x0500000f


	//   ....[32]....
        /*06d4*/ 	.word	0x0500000f


	//   ....[33]....
        /*06d8*/ 	.word	0x0500000f


	//   ....[34]....
        /*06dc*/ 	.word	0x0500000f


	//----- nvinfo : EIATTR_COOP_GROUP_INSTR_OFFSETS
	.align		4
.L_566:
        /*06e0*/ 	.byte	0x04, 0x28
        /*06e2*/ 	.short	(.L_568 - .L_567)


	//   ....[0]....
.L_567:
        /*06e4*/ 	.word	0x00000060


	//   ....[1]....
        /*06e8*/ 	.word	0x00000140


	//   ....[2]....
        /*06ec*/ 	.word	0x00000190


	//   ....[3]....
        /*06f0*/ 	.word	0x000003c0


	//   ....[4]....
        /*06f4*/ 	.word	0x00000520


	//   ....[5]....
        /*06f8*/ 	.word	0x00000640


	//   ....[6]....
        /*06fc*/ 	.word	0x000007a0


	//   ....[7]....
        /*0700*/ 	.word	0x00003760


	//   ....[8]....
        /*0704*/ 	.word	0x00003770


	//   ....[9]....
        /*0708*/ 	.word	0x00004e10


	//   ....[10]....
        /*070c*/ 	.word	0x00004e20


	//   ....[11]....
        /*0710*/ 	.word	0x00006fa0


	//   ....[12]....
        /*0714*/ 	.word	0x00006fb0


	//   ....[13]....
        /*0718*/ 	.word	0x000087b0


	//   ....[14]....
        /*071c*/ 	.word	0x000087c0


	//   ....[15]....
        /*0720*/ 	.word	0x0000a170


	//   ....[16]....
        /*0724*/ 	.word	0x0000a180


	//   ....[17]....
        /*0728*/ 	.word	0x0000a410


	//   ....[18]....
        /*072c*/ 	.word	0x0000a420


	//   ....[19]....
        /*0730*/ 	.word	0x0000a960


	//   ....[20]....
        /*0734*/ 	.word	0x0000a990


	//   ....[21]....
        /*0738*/ 	.word	0x0000ab10


	//   ....[22]....
        /*073c*/ 	.word	0x0000ab30


	//   ....[23]....
        /*0740*/ 	.word	0x0000b170


	//   ....[24]....
        /*0744*/ 	.word	0x0000b870


	//   ....[25]....
        /*0748*/ 	.word	0x0000b880


	//   ....[26]....
        /*074c*/ 	.word	0x0000b890


	//   ....[27]....
        /*0750*/ 	.word	0x0000b8a0


	//   ....[28]....
        /*0754*/ 	.word	0x0000c110


	//   ....[29]....
        /*0758*/ 	.word	0x0000c120


	//   ....[30]....
        /*075c*/ 	.word	0x0000c130


	//   ....[31]....
        /*0760*/ 	.word	0x0000c140


	//   ....[32]....
        /*0764*/ 	.word	0x0000f220


	//   ....[33]....
        /*0768*/ 	.word	0x0000f230


	//   ....[34]....
        /*076c*/ 	.word	0x0000f240


	//   ....[35]....
        /*0770*/ 	.word	0x0000f250


	//   ....[36]....
        /*0774*/ 	.word	0x0000f900


	//   ....[37]....
        /*0778*/ 	.word	0x0000f910


	//   ....[38]....
        /*077c*/ 	.word	0x0000f920


	//   ....[39]....
        /*0780*/ 	.word	0x0000f930


	//   ....[40]....
        /*0784*/ 	.word	0x00013700


	//   ....[41]....
        /*0788*/ 	.word	0x00013740


	//   ....[42]....
        /*078c*/ 	.word	0x00013d90


	//   ....[43]....
        /*0790*/ 	.word	0x00013ed0


	//   ....[44]....
        /*0794*/ 	.word	0x00014630


	//   ....[45]....
        /*0798*/ 	.word	0x000146d0


	//   ....[46]....
        /*079c*/ 	.word	0x00016410


	//   ....[47]....
        /*07a0*/ 	.word	0x000164a0


	//   ....[48]....
        /*07a4*/ 	.word	0x00016c10


	//   ....[49]....
        /*07a8*/ 	.word	0x00016ce0


	//   ....[50]....
        /*07ac*/ 	.word	0x000173c0


	//   ....[51]....
        /*07b0*/ 	.word	0x00017410


	//   ....[52]....
        /*07b4*/ 	.word	0x00019800


	//   ....[53]....
        /*07b8*/ 	.word	0x00019820


	//   ....[54]....
        /*07bc*/ 	.word	0x00019860


	//   ....[55]....
        /*07c0*/ 	.word	0x00019870


	//   ....[56]....
        /*07c4*/ 	.word	0x0001abe0


	//   ....[57]....
        /*07c8*/ 	.word	0x0001ac50


	//   ....[58]....
        /*07cc*/ 	.word	0x0001ac80


	//   ....[59]....
        /*07d0*/ 	.word	0x0001ac90


	//   ....[60]....
        /*07d4*/ 	.word	0x0001bd60


	//   ....[61]....
        /*07d8*/ 	.word	0x0001bda0


	//   ....[62]....
        /*07dc*/ 	.word	0x0001bde0


	//   ....[63]....
        /*07e0*/ 	.word	0x0001be10


	//   ....[64]....
        /*07e4*/ 	.word	0x0001c380


	//   ....[65]....
        /*07e8*/ 	.word	0x0001c3b0


	//   ....[66]....
        /*07ec*/ 	.word	0x0001c470


	//   ....[67]....
        /*07f0*/ 	.word	0x0001c490


	//   ....[68]....
        /*07f4*/ 	.word	0x0001c550


	//   ....[69]....
        /*07f8*/ 	.word	0x0001c570


	//   ....[70]....
        /*07fc*/ 	.word	0x0001c640


	//   ....[71]....
        /*0800*/ 	.word	0x0001c660


	//   ....[72]....
        /*0804*/ 	.word	0x0001ce70


	//   ....[73]....
        /*0808*/ 	.word	0x0001ce90


	//   ....[74]....
        /*080c*/ 	.word	0x0001cf50


	//   ....[75]....
        /*0810*/ 	.word	0x0001cf70


	//   ....[76]....
        /*0814*/ 	.word	0x0001d030


	//   ....[77]....
        /*0818*/ 	.word	0x0001d050


	//   ....[78]....
        /*081c*/ 	.word	0x0001d120


	//   ....[79]....
        /*0820*/ 	.word	0x0001d140


	//   ....[80]....
        /*0824*/ 	.word	0x0001d290


	//   ....[81]....
        /*0828*/ 	.word	0x0001d440


	//   ....[82]....
        /*082c*/ 	.word	0x0001d470


	//   ....[83]....
        /*0830*/ 	.word	0x0001d4a0


	//   ....[84]....
        /*0834*/ 	.word	0x0001d4d0


	//   ....[85]....
        /*0838*/ 	.word	0x0001d500


	//   ....[86]....
        /*083c*/ 	.word	0x0001d530


	//   ....[87]....
        /*0840*/ 	.word	0x0001d6a0


	//   ....[88]....
        /*0844*/ 	.word	0x0001d6d0


	//   ....[89]....
        /*0848*/ 	.word	0x0001d700


	//   ....[90]....
        /*084c*/ 	.word	0x0001d730


	//   ....[91]....
        /*0850*/ 	.word	0x0001d760


	//   ....[92]....
        /*0854*/ 	.word	0x0001d790


	//   ....[93]....
        /*0858*/ 	.word	0x0001d820


	//   ....[94]....
        /*085c*/ 	.word	0x0001d880


	//   ....[95]....
        /*0860*/ 	.word	0x0001d910


	//   ....[96]....
        /*0864*/ 	.word	0x0001e700


	//   ....[97]....
        /*0868*/ 	.word	0x00020700


	//   ....[98]....
        /*086c*/ 	.word	0x00020720


	//   ....[99]....
        /*0870*/ 	.word	0x000207d0


	//   ....[100]....
        /*0874*/ 	.word	0x000207f0


	//   ....[101]....
        /*0878*/ 	.word	0x00020890


	//   ....[102]....
        /*087c*/ 	.word	0x000208b0


	//   ....[103]....
        /*0880*/ 	.word	0x00020950


	//   ....[104]....
        /*0884*/ 	.word	0x00020970


	//   ....[105]....
        /*0888*/ 	.word	0x00020a10


	//   ....[106]....
        /*088c*/ 	.word	0x00020a30


	//   ....[107]....
        /*0890*/ 	.word	0x00020a40


	//   ....[108]....
        /*0894*/ 	.word	0x00020ad0


	//   ....[109]....
        /*0898*/ 	.word	0x00021280


	//   ....[110]....
        /*089c*/ 	.word	0x000212b0


	//   ....[111]....
        /*08a0*/ 	.word	0x000212d0


	//   ....[112]....
        /*08a4*/ 	.word	0x00021360


	//   ....[113]....
        /*08a8*/ 	.word	0x00021370


	//   ....[114]....
        /*08ac*/ 	.word	0x00021410


	//   ....[115]....
        /*08b0*/ 	.word	0x00021420


	//   ....[116]....
        /*08b4*/ 	.word	0x000214c0


	//   ....[117]....
        /*08b8*/ 	.word	0x000214d0


	//   ....[118]....
        /*08bc*/ 	.word	0x00021570


	//   ....[119]....
        /*08c0*/ 	.word	0x00021580


	//   ....[120]....
        /*08c4*/ 	.word	0x00021620


	//   ....[121]....
        /*08c8*/ 	.word	0x00021630


	//   ....[122]....
        /*08cc*/ 	.word	0x000216d0


	//   ....[123]....
        /*08d0*/ 	.word	0x000216e0


	//   ....[124]....
        /*08d4*/ 	.word	0x000216f0


	//   ....[125]....
        /*08d8*/ 	.word	0x00021ec0


	//   ....[126]....
        /*08dc*/ 	.word	0x00021ed0


	//   ....[127]....
        /*08e0*/ 	.word	0x00021ee0


	//   ....[128]....
        /*08e4*/ 	.word	0x00021f70


	//   ....[129]....
        /*08e8*/ 	.word	0x00021f80


	//   ....[130]....
        /*08ec*/ 	.word	0x00021fe0


	//   ....[131]....
        /*08f0*/ 	.word	0x00022010


	//   ....[132]....
        /*08f4*/ 	.word	0x00022050


	//   ....[133]....
        /*08f8*/ 	.word	0x00022080


	//   ....[134]....
        /*08fc*/ 	.word	0x000220c0


	//   ....[135]....
        /*0900*/ 	.word	0x000220f0


	//   ....[136]....
        /*0904*/ 	.word	0x00022130


	//   ....[137]....
        /*0908*/ 	.word	0x000223b0


	//   ....[138]....
        /*090c*/ 	.word	0x000223d0


	//   ....[139]....
        /*0910*/ 	.word	0x00022460


	//   ....[140]....
        /*0914*/ 	.word	0x00022470


	//   ....[141]....
        /*0918*/ 	.word	0x000224e0


	//   ....[142]....
        /*091c*/ 	.word	0x000224f0


	//   ....[143]....
        /*0920*/ 	.word	0x00022560


	//   ....[144]....
        /*0924*/ 	.word	0x00022570


	//   ....[145]....
        /*0928*/ 	.word	0x000225e0


	//   ....[146]....
        /*092c*/ 	.word	0x000225f0


	//   ....[147]....
        /*0930*/ 	.word	0x00022600


	//   ....[148]....
        /*0934*/ 	.word	0x00022670


	//   ....[149]....
        /*0938*/ 	.word	0x00022c00


	//   ....[150]....
        /*093c*/ 	.word	0x00022c30


	//   ....[151]....
        /*0940*/ 	.word	0x00022c50


	//   ....[152]....
        /*0944*/ 	.word	0x00022c60


	//   ....[153]....
        /*0948*/ 	.word	0x00022ca0


	//   ....[154]....
        /*094c*/ 	.word	0x00022cc0


	//   ....[155]....
        /*0950*/ 	.word	0x00022d30


	//   ....[156]....
        /*0954*/ 	.word	0x00022d50


	//   ....[157]....
        /*0958*/ 	.word	0x00022db0


	//   ....[158]....
        /*095c*/ 	.word	0x00022dd0


	//   ....[159]....
        /*0960*/ 	.word	0x00022e20


	//   ....[160]....
        /*0964*/ 	.word	0x00022e40


	//   ....[161]....
        /*0968*/ 	.word	0x00023230


	//   ....[162]....
        /*096c*/ 	.word	0x00023260


	//   ....[163]....
        /*0970*/ 	.word	0x00023290


	//   ....[164]....
        /*0974*/ 	.word	0x000232c0


	//   ....[165]....
        /*0978*/ 	.word	0x000232f0


	//   ....[166]....
        /*097c*/ 	.word	0x00023320


	//   ....[167]....
        /*0980*/ 	.word	0x00023350


	//   ....[168]....
        /*0984*/ 	.word	0x00023380


	//   ....[169]....
        /*0988*/ 	.word	0x00023500


	//   ....[170]....
        /*098c*/ 	.word	0x00023530


	//   ....[171]....
        /*0990*/ 	.word	0x00023560


	//   ....[172]....
        /*0994*/ 	.word	0x00023590


	//   ....[173]....
        /*0998*/ 	.word	0x000235c0


	//   ....[174]....
        /*099c*/ 	.word	0x000235f0


	//   ....[175]....
        /*09a0*/ 	.word	0x000236b0


	//   ....[176]....
        /*09a4*/ 	.word	0x000236d0


	//   ....[177]....
        /*09a8*/ 	.word	0x00023740


	//   ....[178]....
        /*09ac*/ 	.word	0x00023de0


	//   ....[179]....
        /*09b0*/ 	.word	0x00024120


	//   ....[180]....
        /*09b4*/ 	.word	0x000241b0


	//   ....[181]....
        /*09b8*/ 	.word	0x00024250


	//   ....[182]....
        /*09bc*/ 	.word	0x000242e0


	//   ....[183]....
        /*09c0*/ 	.word	0x000243d0


	//   ....[184]....
        /*09c4*/ 	.word	0x00024460


	//   ....[185]....
        /*09c8*/ 	.word	0x00024500


	//   ....[186]....
        /*09cc*/ 	.word	0x00024590


	//   ....[187]....
        /*09d0*/ 	.word	0x00024680


	//   ....[188]....
        /*09d4*/ 	.word	0x00024710


	//   ....[189]....
        /*09d8*/ 	.word	0x000247b0


	//   ....[190]....
        /*09dc*/ 	.word	0x00024840


	//   ....[191]....
        /*09e0*/ 	.word	0x00024930


	//   ....[192]....
        /*09e4*/ 	.word	0x000249c0


	//   ....[193]....
        /*09e8*/ 	.word	0x00024a10


	//   ....[194]....
        /*09ec*/ 	.word	0x00024a60


	//   ....[195]....
        /*09f0*/ 	.word	0x00024af0


	//   ....[196]....
        /*09f4*/ 	.word	0x00024b80


	//   ....[197]....
        /*09f8*/ 	.word	0x00024bd0


	//   ....[198]....
        /*09fc*/ 	.word	0x00024c20


	//   ....[199]....
        /*0a00*/ 	.word	0x00024d10


	//   ....[200]....
        /*0a04*/ 	.word	0x00024da0


	//   ....[201]....
        /*0a08*/ 	.word	0x00024df0


	//   ....[202]....
        /*0a0c*/ 	.word	0x00024e40


	//   ....[203]....
        /*0a10*/ 	.word	0x00024ed0


	//   ....[204]....
        /*0a14*/ 	.word	0x00024f60


	//   ....[205]....
        /*0a18*/ 	.word	0x00024fb0


	//   ....[206]....
        /*0a1c*/ 	.word	0x00025000


	//   ....[207]....
        /*0a20*/ 	.word	0x00025300


	//   ....[208]....
        /*0a24*/ 	.word	0x000255e0


	//   ....[209]....
        /*0a28*/ 	.word	0x000256d0


	//   ....[210]....
        /*0a2c*/ 	.word	0x00025770


	//   ....[211]....
        /*0a30*/ 	.word	0x000257d0


	//   ....[212]....
        /*0a34*/ 	.word	0x000258e0


	//   ....[213]....
        /*0a38*/ 	.word	0x00025950


	//   ....[214]....
        /*0a3c*/ 	.word	0x00025a60


	//   ....[215]....
        /*0a40*/ 	.word	0x00025ad0


	//   ....[216]....
        /*0a44*/ 	.word	0x00025be0


	//   ....[217]....
        /*0a48*/ 	.word	0x00025c50


	//   ....[218]....
        /*0a4c*/ 	.word	0x00025d60


	//   ....[219]....
        /*0a50*/ 	.word	0x00025dd0


	//   ....[220]....
        /*0a54*/ 	.word	0x00025e70


	//   ....[221]....
        /*0a58*/ 	.word	0x00025f80


	//   ....[222]....
        /*0a5c*/ 	.word	0x00025fe0


	//   ....[223]....
        /*0a60*/ 	.word	0x00026040


	//   ....[224]....
        /*0a64*/ 	.word	0x00026140


	//   ....[225]....
        /*0a68*/ 	.word	0x000261a0


	//   ....[226]....
        /*0a6c*/ 	.word	0x000262b0


	//   ....[227]....
        /*0a70*/ 	.word	0x00026310


	//   ....[228]....
        /*0a74*/ 	.word	0x00026420


	//   ....[229]....
        /*0a78*/ 	.word	0x00026480


	//   ....[230]....
        /*0a7c*/ 	.word	0x00026590


	//   ....[231]....
        /*0a80*/ 	.word	0x000265f0


	//   ....[232]....
        /*0a84*/ 	.word	0x00026700


	//   ....[233]....
        /*0a88*/ 	.word	0x00026760


	//   ....[234]....
        /*0a8c*/ 	.word	0x00026870


	//   ....[235]....
        /*0a90*/ 	.word	0x000268d0


	//   ....[236]....
        /*0a94*/ 	.word	0x000269c0


	//   ....[237]....
        /*0a98*/ 	.word	0x00026af0


	//   ....[238]....
        /*0a9c*/ 	.word	0x00026ba0


	//   ....[239]....
        /*0aa0*/ 	.word	0x00026c20


	//   ....[240]....
        /*0aa4*/ 	.word	0x00026d00


	//   ....[241]....
        /*0aa8*/ 	.word	0x00026d60


	//   ....[242]....
        /*0aac*/ 	.word	0x00026e30


	//   ....[243]....
        /*0ab0*/ 	.word	0x00026e90


	//   ....[244]....
        /*0ab4*/ 	.word	0x00026f60


	//   ....[245]....
        /*0ab8*/ 	.word	0x00026fc0


	//   ....[246]....
        /*0abc*/ 	.word	0x00027090


	//   ....[247]....
        /*0ac0*/ 	.word	0x000270f0


	//   ....[248]....
        /*0ac4*/ 	.word	0x000271c0


	//   ....[249]....
        /*0ac8*/ 	.word	0x000272b0


	//   ....[250]....
        /*0acc*/ 	.word	0x00027350


	//   ....[251]....
        /*0ad0*/ 	.word	0x000273b0


	//   ....[252]....
        /*0ad4*/ 	.word	0x000274a0


	//   ....[253]....
        /*0ad8*/ 	.word	0x00027500


	//   ....[254]....
        /*0adc*/ 	.word	0x000275e0


	//   ....[255]....
        /*0ae0*/ 	.word	0x00027640


	//   ....[0]....
        /*0ae4*/ 	.word	0x00027720


	//   ....[1]....
        /*0ae8*/ 	.word	0x00027780


	//   ....[2]....
        /*0aec*/ 	.word	0x00027860


	//   ....[3]....
        /*0af0*/ 	.word	0x000278c0


	//   ....[4]....
        /*0af4*/ 	.word	0x00027990


	//   ....[5]....
        /*0af8*/ 	.word	0x00027ac0


	//   ....[6]....
        /*0afc*/ 	.word	0x00027bc0


	//   ....[7]....
        /*0b00*/ 	.word	0x00027c50


	//   ....[8]....
        /*0b04*/ 	.word	0x00027d20


	//   ....[9]....
        /*0b08*/ 	.word	0x00027d80


	//   ....[10]....
        /*0b0c*/ 	.word	0x00027e50


	//   ....[11]....
        /*0b10*/ 	.word	0x00027eb0


	//   ....[12]....
        /*0b14*/ 	.word	0x00027f90


	//   ....[13]....
        /*0b18*/ 	.word	0x00027ff0


	//   ....[14]....
        /*0b1c*/ 	.word	0x000280c0


	//   ....[15]....
        /*0b20*/ 	.word	0x00028120


	//   ....[16]....
        /*0b24*/ 	.word	0x000281e0


	//   ....[17]....
        /*0b28*/ 	.word	0x00028270


	//   ....[18]....
        /*0b2c*/ 	.word	0x00028310


	//   ....[19]....
        /*0b30*/ 	.word	0x00028430


	//   ....[20]....
        /*0b34*/ 	.word	0x000284a0


	//   ....[21]....
        /*0b38*/ 	.word	0x00028510


	//   ....[22]....
        /*0b3c*/ 	.word	0x00028580


	//   ....[23]....
        /*0b40*/ 	.word	0x000285f0


	//   ....[24]....
        /*0b44*/ 	.word	0x00028670


	//   ....[25]....
        /*0b48*/ 	.word	0x00028700


	//   ....[26]....
        /*0b4c*/ 	.word	0x00028790


	//   ....[27]....
        /*0b50*/ 	.word	0x00028800


	//   ....[28]....
        /*0b54*/ 	.word	0x00028870


	//   ....[29]....
        /*0b58*/ 	.word	0x000288e0


	//   ....[30]....
        /*0b5c*/ 	.word	0x00028960


	//   ....[31]....
        /*0b60*/ 	.word	0x000289d0


	//   ....[32]....
        /*0b64*/ 	.word	0x00028a70


	//   ....[33]....
        /*0b68*/ 	.word	0x00028b00


	//   ....[34]....
        /*0b6c*/ 	.word	0x00028c20


	//----- nvinfo : EIATTR_REG_RECONFIG
	.align		4
.L_568:
        /*0b70*/ 	.byte	0x01, 0x54
	.zero		2


	//----- nvinfo : EIATTR_SYSCALL_OFFSETS
	.align		4
        /*0b74*/ 	.byte	0x04, 0x46
        /*0b76*/ 	.short	(.L_570 - .L_569)


	//   ....[0]....
.L_569:
        /*0b78*/ 	.word	0x00001b00


	//   ....[1]....
        /*0b7c*/ 	.word	0x00001c50


	//   ....[2]....
        /*0b80*/ 	.word	0x0000b310


	//   ....[3]....
        /*0b84*/ 	.word	0x0000b630


	//   ....[4]....
        /*0b88*/ 	.word	0x0001fc30


	//   ....[5]....
        /*0b8c*/ 	.word	0x0001fd80


	//   ....[6]....
        /*0b90*/ 	.word	0x0001fe70


	//   ....[7]....
        /*0b94*/ 	.word	0x00020e80


	//----- nvinfo : EIATTR_MBARRIER_INSTR_OFFSETS
	.align		4
.L_570:
        /*0b98*/ 	.byte	0x04, 0x39
        /*0b9a*/ 	.short	(.L_572 - .L_571)


	//   ....[0]....
.L_571:
        /*0b9c*/ 	.word	0x00000270
        /*0ba0*/ 	.word	0x000000ff
        /*0ba4*/ 	.word	0x0002a800
        /*0ba8*/ 	.short	0x0100
        /*0baa*/ 	.byte	0x08
	.zero		1


	//   ....[1]....
        /*0bac*/ 	.word	0x00000280
        /*0bb0*/ 	.word	0x000000ff
        /*0bb4*/ 	.word	0x0002a820
        /*0bb8*/ 	.short	0x0100
        /*0bba*/ 	.byte	0x08
	.zero		1


	//   ....[2]....
        /*0bbc*/ 	.word	0x00000370
        /*0bc0*/ 	.word	0x000000ff
        /*0bc4*/ 	.word	0x0002a830
        /*0bc8*/ 	.short	0x0100
        /*0bca*/ 	.byte	0x08
	.zero		1


	//   ....[3]....
        /*0bcc*/ 	.word	0x00000380
        /*0bd0*/ 	.word	0x000000ff
        /*0bd4*/ 	.word	0x0002a840
        /*0bd8*/ 	.short	0x0100
        /*0bda*/ 	.byte	0x08
	.zero		1


	//   ....[4]....
        /*0bdc*/ 	.word	0x00000390
        /*0be0*/ 	.word	0x000000ff
        /*0be4*/ 	.word	0x0002a838
        /*0be8*/ 	.short	0x0100
        /*0bea*/ 	.byte	0x08
	.zero		1


	//   ....[5]....
        /*0bec*/ 	.word	0x000003a0
        /*0bf0*/ 	.word	0x000000ff
        /*0bf4*/ 	.word	0x0002a848
        /*0bf8*/ 	.short	0x0100
        /*0bfa*/ 	.byte	0x08
	.zero		1


	//   ....[6]....
        /*0bfc*/ 	.word	0x000004d0
        /*0c00*/ 	.word	0x000000ff
        /*0c04*/ 	.word	0x0002a850
        /*0c08*/ 	.short	0x0100
        /*0c0a*/ 	.byte	0x08
	.zero		1


	//   ....[7]....
        /*0c0c*/ 	.word	0x000004e0
        /*0c10*/ 	.word	0x000000ff
        /*0c14*/ 	.word	0x0002a860
        /*0c18*/ 	.short	0x0100
        /*0c1a*/ 	.byte	0x08
	.zero		1


	//   ....[8]....
        /*0c1c*/ 	.word	0x000004f0
        /*0c20*/ 	.word	0x000000ff
        /*0c24*/ 	.word	0x0002a858
        /*0c28*/ 	.short	0x0100
        /*0c2a*/ 	.byte	0x08
	.zero		1


	//   ....[9]....
        /*0c2c*/ 	.word	0x00000500
        /*0c30*/ 	.word	0x000000ff
        /*0c34*/ 	.word	0x0002a868
        /*0c38*/ 	.short	0x0100
        /*0c3a*/ 	.byte	0x08
	.zero		1


	//   ....[10]....
        /*0c3c*/ 	.word	0x000005f0
        /*0c40*/ 	.word	0x000000ff
        /*0c44*/ 	.word	0x0002a870
        /*0c48*/ 	.short	0x0100
        /*0c4a*/ 	.byte	0x06
	.zero		1


	//   ....[11]....
        /*0c4c*/ 	.word	0x00000600
        /*0c50*/ 	.word	0x000000ff
        /*0c54*/ 	.word	0x0002a880
        /*0c58*/ 	.short	0x0100
        /*0c5a*/ 	.byte	0x06
	.zero		1


	//   ....[12]....
        /*0c5c*/ 	.word	0x00000610
        /*0c60*/ 	.word	0x000000ff
        /*0c64*/ 	.word	0x0002a878
        /*0c68*/ 	.short	0x0100
        /*0c6a*/ 	.byte	0x06
	.zero		1


	//   ....[13]....
        /*0c6c*/ 	.word	0x00000620
        /*0c70*/ 	.word	0x000000ff
        /*0c74*/ 	.word	0x0002a888
        /*0c78*/ 	.short	0x0100
        /*0c7a*/ 	.byte	0x06
	.zero		1


	//   ....[14]....
        /*0c7c*/ 	.word	0x00000750
        /*0c80*/ 	.word	0x000000ff
        /*0c84*/ 	.word	0x0002a890
        /*0c88*/ 	.short	0x0100
        /*0c8a*/ 	.byte	0x08
	.zero		1


	//   ....[15]....
        /*0c8c*/ 	.word	0x00000760
        /*0c90*/ 	.word	0x000000ff
        /*0c94*/ 	.word	0x0002a8a0
        /*0c98*/ 	.short	0x0100
        /*0c9a*/ 	.byte	0x08
	.zero		1


	//   ....[16]....
        /*0c9c*/ 	.word	0x00000770
        /*0ca0*/ 	.word	0x000000ff
        /*0ca4*/ 	.word	0x0002a898
        /*0ca8*/ 	.short	0x0100
        /*0caa*/ 	.byte	0x08
	.zero		1


	//   ....[17]....
        /*0cac*/ 	.word	0x00000780
        /*0cb0*/ 	.word	0x000000ff
        /*0cb4*/ 	.word	0x0002a8a8
        /*0cb8*/ 	.short	0x0100
        /*0cba*/ 	.byte	0x08
	.zero		1


	//   ....[18]....
        /*0cbc*/ 	.word	0x000008b0
        /*0cc0*/ 	.word	0x000000ff
        /*0cc4*/ 	.word	0x0002a8b0
        /*0cc8*/ 	.short	0x0100
        /*0cca*/ 	.byte	0x08
	.zero		1


	//   ....[19]....
        /*0ccc*/ 	.word	0x000008c0
        /*0cd0*/ 	.word	0x000000ff
        /*0cd4*/ 	.word	0x0002a8c0
        /*0cd8*/ 	.short	0x0100
        /*0cda*/ 	.byte	0x08
	.zero		1


	//   ....[20]....
        /*0cdc*/ 	.word	0x000008d0
        /*0ce0*/ 	.word	0x000000ff
        /*0ce4*/ 	.word	0x0002a8b8
        /*0ce8*/ 	.short	0x0100
        /*0cea*/ 	.byte	0x08
	.zero		1


	//   ....[21]....
        /*0cec*/ 	.word	0x000008e0
        /*0cf0*/ 	.word	0x000000ff
        /*0cf4*/ 	.word	0x0002a8c8
        /*0cf8*/ 	.short	0x0100
        /*0cfa*/ 	.byte	0x08
	.zero		1


	//   ....[22]....
        /*0cfc*/ 	.word	0x00003710
        /*0d00*/ 	.word	0x00000056
        /*0d04*/ 	.word	0x0002a890
        /*0d08*/ 	.short	0x010a
        /*0d0a*/ 	.byte	0x3f
	.zero		1


	//   ....[23]....
        /*0d0c*/ 	.word	0x00006f40
        /*0d10*/ 	.word	0x00000056
        /*0d14*/ 	.word	0x0002a890
        /*0d18*/ 	.short	0x010a
        /*0d1a*/ 	.byte	0x3f
	.zero		1


	//   ....[24]....
        /*0d1c*/ 	.word	0x00009fb0
        /*0d20*/ 	.word	0x00000056
        /*0d24*/ 	.word	0x0002a890
        /*0d28*/ 	.short	0x010a
        /*0d2a*/ 	.byte	0x3f
	.zero		1


	//   ....[25]....
        /*0d2c*/ 	.word	0x0000a770
        /*0d30*/ 	.word	0x0000000b
        /*0d34*/ 	.word	0x00000000
        /*0d38*/ 	.short	0x0101
        /*0d3a*/ 	.byte	0x3f
	.zero		1


	//   ....[26]....
        /*0d3c*/ 	.word	0x0000a7b0
        /*0d40*/ 	.word	0x00000056
        /*0d44*/ 	.word	0x0002a8b0
        /*0d48*/ 	.short	0x010a
        /*0d4a*/ 	.byte	0x3f
	.zero		1


	//   ....[27]....
        /*0d4c*/ 	.word	0x0000ad60
        /*0d50*/ 	.word	0x00000056
        /*0d54*/ 	.word	0x00000000
        /*0d58*/ 	.short	0x0101
        /*0d5a*/ 	.byte	0x3f
	.zero		1


	//   ....[28]....
        /*0d5c*/ 	.word	0x0000b390
        /*0d60*/ 	.word	0x00000002
        /*0d64*/ 	.word	0x0002a800
        /*0d68*/ 	.short	0x010a
        /*0d6a*/ 	.byte	0x3f
	.zero		1


	//   ....[29]....
        /*0d6c*/ 	.word	0x0000b3e0
        /*0d70*/ 	.word	0x00000002
        /*0d74*/ 	.word	0x0002a800
        /*0d78*/ 	.short	0x010a
        /*0d7a*/ 	.byte	0x3f
	.zero		1


	//   ....[30]....
        /*0d7c*/ 	.word	0x0000c7c0
        /*0d80*/ 	.word	0x00000002
        /*0d84*/ 	.word	0x0002a800
        /*0d88*/ 	.short	0x010a
        /*0d8a*/ 	.byte	0x3f
	.zero		1


	//   ....[31]....
        /*0d8c*/ 	.word	0x0000fdd0
        /*0d90*/ 	.word	0x00000002
        /*0d94*/ 	.word	0x0002a800
        /*0d98*/ 	.short	0x010a
        /*0d9a*/ 	.byte	0x3f
	.zero		1


	//   ....[32]....
        /*0d9c*/ 	.word	0x00012940
        /*0da0*/ 	.word	0x00000000
        /*0da4*/ 	.word	0x0002a830
        /*0da8*/ 	.short	0x010a
        /*0daa*/ 	.byte	0x3f
	.zero		1


	//   ....[33]....
        /*0dac*/ 	.word	0x00012980
        /*0db0*/ 	.word	0x00000000
        /*0db4*/ 	.word	0x0002a830
        /*0db8*/ 	.short	0x010a
        /*0dba*/ 	.byte	0x3f
	.zero		1


	//   ....[34]....
        /*0dbc*/ 	.word	0x000136d0
        /*0dc0*/ 	.word	0x00000000
        /*0dc4*/ 	.word	0x00000000
        /*0dc8*/ 	.short	0x0101
        /*0dca*/ 	.byte	0x3f
	.zero		1


	//   ....[35]....
        /*0dcc*/ 	.word	0x00015250
        /*0dd0*/ 	.word	0x0000000f
        /*0dd4*/ 	.word	0x0002a830
        /*0dd8*/ 	.short	0x010a
        /*0dda*/ 	.byte	0x3f
	.zero		1


	//   ....[36]....
        /*0ddc*/ 	.word	0x000152c0
        /*0de0*/ 	.word	0x0000000f
        /*0de4*/ 	.word	0x0002a830
        /*0de8*/ 	.short	0x010a
        /*0dea*/ 	.byte	0x3f
	.zero		1


	//   ....[37]....
        /*0dec*/ 	.word	0x00015e30
        /*0df0*/ 	.word	0x0000000b
        /*0df4*/ 	.word	0x0002a850
        /*0df8*/ 	.short	0x010a
        /*0dfa*/ 	.byte	0x3f
	.zero		1


	//   ....[38]....
        /*0dfc*/ 	.word	0x00015ed0
        /*0e00*/ 	.word	0x0000000b
        /*0e04*/ 	.word	0x0002a850
        /*0e08*/ 	.short	0x010a
        /*0e0a*/ 	.byte	0x3f
	.zero		1


	//   ....[39]....
        /*0e0c*/ 	.word	0x00017aa0
        /*0e10*/ 	.word	0x00000004
        /*0e14*/ 	.word	0x00000000
        /*0e18*/ 	.short	0x0101
        /*0e1a*/ 	.byte	0x3f
	.zero		1


	//   ....[40]....
        /*0e1c*/ 	.word	0x00017cf0
        /*0e20*/ 	.word	0x00000066
        /*0e24*/ 	.word	0x00000000
        /*0e28*/ 	.short	0x0101
        /*0e2a*/ 	.byte	0x3f
	.zero		1


	//   ....[41]....
        /*0e2c*/ 	.word	0x00017fa0
        /*0e30*/ 	.word	0x0000000a
        /*0e34*/ 	.word	0x0002a830
        /*0e38*/ 	.short	0x010a
        /*0e3a*/ 	.byte	0x3f
	.zero		1


	//   ....[42]....
        /*0e3c*/ 	.word	0x00018010
        /*0e40*/ 	.word	0x0000000a
        /*0e44*/ 	.word	0x0002a830
        /*0e48*/ 	.short	0x010a
        /*0e4a*/ 	.byte	0x3f
	.zero		1


	//   ....[43]....
        /*0e4c*/ 	.word	0x00018b80
        /*0e50*/ 	.word	0x0000000b
        /*0e54*/ 	.word	0x0002a850
        /*0e58*/ 	.short	0x010a
        /*0e5a*/ 	.byte	0x3f
	.zero		1


	//   ....[44]....
        /*0e5c*/ 	.word	0x00018c20
        /*0e60*/ 	.word	0x0000000b
        /*0e64*/ 	.word	0x0002a850
        /*0e68*/ 	.short	0x010a
        /*0e6a*/ 	.byte	0x3f
	.zero		1


	//   ....[45]....
        /*0e6c*/ 	.word	0x0001a040
        /*0e70*/ 	.word	0x00000004
        /*0e74*/ 	.word	0x00000000
        /*0e78*/ 	.short	0x0101
        /*0e7a*/ 	.byte	0x3f
	.zero		1


	//   ....[46]....
        /*0e7c*/ 	.word	0x0001a320
        /*0e80*/ 	.word	0x00000078
        /*0e84*/ 	.word	0x00000000
        /*0e88*/ 	.short	0x0101
        /*0e8a*/ 	.byte	0x3f
	.zero		1


	//   ....[47]....
        /*0e8c*/ 	.word	0x0001a900
        /*0e90*/ 	.word	0x0000000c
        /*0e94*/ 	.word	0x0002a850
        /*0e98*/ 	.short	0x010a
        /*0e9a*/ 	.byte	0x3f
	.zero		1


	//   ....[48]....
        /*0e9c*/ 	.word	0x0001a9a0
        /*0ea0*/ 	.word	0x0000000c
        /*0ea4*/ 	.word	0x0002a850
        /*0ea8*/ 	.short	0x010a
        /*0eaa*/ 	.byte	0x3f
	.zero		1


	//   ....[49]....
        /*0eac*/ 	.word	0x0001aea0
        /*0eb0*/ 	.word	0x00000002
        /*0eb4*/ 	.word	0x00000000
        /*0eb8*/ 	.short	0x0101
        /*0eba*/ 	.byte	0x3f
	.zero		1


	//   ....[50]....
        /*0ebc*/ 	.word	0x0001c390
        /*0ec0*/ 	.word	0x00000000
        /*0ec4*/ 	.word	0x00000000
        /*0ec8*/ 	.short	0x0101
        /*0eca*/ 	.byte	0x3f
	.zero		1


	//   ....[51]....
        /*0ecc*/ 	.word	0x0001e7e0
        /*0ed0*/ 	.word	0x00000016
        /*0ed4*/ 	.word	0x0002a820
        /*0ed8*/ 	.short	0x010a
        /*0eda*/ 	.byte	0x3f
	.zero		1


	//   ....[52]....
        /*0edc*/ 	.word	0x0001e870
        /*0ee0*/ 	.word	0x0000000b
        /*0ee4*/ 	.word	0x0002a8a0
        /*0ee8*/ 	.short	0x010a
        /*0eea*/ 	.byte	0x3f
	.zero		1


	//   ....[53]....
        /*0eec*/ 	.word	0x0001ecb0
        /*0ef0*/ 	.word	0x0000000b
        /*0ef4*/ 	.word	0x0002a8c0
        /*0ef8*/ 	.short	0x010a
        /*0efa*/ 	.byte	0x3f
	.zero		1


	//   ....[54]....
        /*0efc*/ 	.word	0x0001f0e0
        /*0f00*/ 	.word	0x0000000a
        /*0f04*/ 	.word	0x0002a8a0
        /*0f08*/ 	.short	0x010a
        /*0f0a*/ 	.byte	0x3f
	.zero		1


	//   ....[55]....
        /*0f0c*/ 	.word	0x0001f510
        /*0f10*/ 	.word	0x0000000a
        /*0f14*/ 	.word	0x0002a8c0
        /*0f18*/ 	.short	0x010a
        /*0f1a*/ 	.byte	0x3f
	.zero		1


	//   ....[56]....
        /*0f1c*/ 	.word	0x000204b0
        /*0f20*/ 	.word	0x00000007
        /*0f24*/ 	.word	0x0002a840
        /*0f28*/ 	.short	0x010a
        /*0f2a*/ 	.byte	0x3f
	.zero		1


	//   ....[57]....
        /*0f2c*/ 	.word	0x00020b90
        /*0f30*/ 	.word	0x00000007
        /*0f34*/ 	.word	0x0002a830
        /*0f38*/ 	.short	0x0107
        /*0f3a*/ 	.byte	0x3f
	.zero		1


	//   ....[58]....
        /*0f3c*/ 	.word	0x00020c50
        /*0f40*/ 	.word	0x00000007
        /*0f44*/ 	.word	0x0002a830
        /*0f48*/ 	.short	0x0101
        /*0f4a*/ 	.byte	0x3f
	.zero		1


	//   ....[59]....
        /*0f4c*/ 	.word	0x00021840
        /*0f50*/ 	.word	0x00000016
        /*0f54*/ 	.word	0x0002a800
        /*0f58*/ 	.short	0x0107
        /*0f5a*/ 	.byte	0x3f
	.zero		1


	//   ....[60]....
        /*0f5c*/ 	.word	0x00021940
        /*0f60*/ 	.word	0x00000016
        /*0f64*/ 	.word	0x0002a800
        /*0f68*/ 	.short	0x0101
        /*0f6a*/ 	.byte	0x3f
	.zero		1


	//   ....[61]....
        /*0f6c*/ 	.word	0x00021960
        /*0f70*/ 	.word	0x00000016
        /*0f74*/ 	.word	0x0002a820
        /*0f78*/ 	.short	0x010a
        /*0f7a*/ 	.byte	0x3f
	.zero		1


	//   ....[62]....
        /*0f7c*/ 	.word	0x00021cd0
        /*0f80*/ 	.word	0x00000005
        /*0f84*/ 	.word	0x0002a840
        /*0f88*/ 	.short	0x010a
        /*0f8a*/ 	.byte	0x3f
	.zero		1


	//   ....[63]....
        /*0f8c*/ 	.word	0x000221d0
        /*0f90*/ 	.word	0x00000005
        /*0f94*/ 	.word	0x0002a830
        /*0f98*/ 	.short	0x0107
        /*0f9a*/ 	.byte	0x3f
	.zero		1


	//   ....[64]....
        /*0f9c*/ 	.word	0x00022280
        /*0fa0*/ 	.word	0x00000005
        /*0fa4*/ 	.word	0x0002a830
        /*0fa8*/ 	.short	0x0101
        /*0faa*/ 	.byte	0x3f
	.zero		1


	//   ....[65]....
        /*0fac*/ 	.word	0x000222e0
        /*0fb0*/ 	.word	0x00000005
        /*0fb4*/ 	.word	0x0002a860
        /*0fb8*/ 	.short	0x010a
        /*0fba*/ 	.byte	0x3f
	.zero		1


	//   ....[66]....
        /*0fbc*/ 	.word	0x00022750
        /*0fc0*/ 	.word	0x00000005
        /*0fc4*/ 	.word	0x0002a850
        /*0fc8*/ 	.short	0x0107
        /*0fca*/ 	.byte	0x3f
	.zero		1


	//   ....[67]....
        /*0fcc*/ 	.word	0x00022880
        /*0fd0*/ 	.word	0x00000005
        /*0fd4*/ 	.word	0x0002a850
        /*0fd8*/ 	.short	0x0101
        /*0fda*/ 	.byte	0x3f
	.zero		1


	//   ....[68]....
        /*0fdc*/ 	.word	0x00022b10
        /*0fe0*/ 	.word	0x00000000
        /*0fe4*/ 	.word	0x0002a860
        /*0fe8*/ 	.short	0x010a
        /*0fea*/ 	.byte	0x3f
	.zero		1


	//   ....[69]....
        /*0fec*/ 	.word	0x00022f80
        /*0ff0*/ 	.word	0x00000000
        /*0ff4*/ 	.word	0x0002a850
        /*0ff8*/ 	.short	0x0107
        /*0ffa*/ 	.byte	0x3f
	.zero		1


	//   ....[70]....
        /*0ffc*/ 	.word	0x00023040
        /*1000*/ 	.word	0x00000000
        /*1004*/ 	.word	0x0002a850
        /*1008*/ 	.short	0x0101
        /*100a*/ 	.byte	0x3f
	.zero		1


	//   ....[71]....
        /*100c*/ 	.word	0x00023d60
        /*1010*/ 	.word	0x00000005
        /*1014*/ 	.word	0x0002a820
        /*1018*/ 	.short	0x010a
        /*101a*/ 	.byte	0x3f
	.zero		1


	//   ....[72]....
        /*101c*/ 	.word	0x00023ef0
        /*1020*/ 	.word	0x00000003
        /*1024*/ 	.word	0x0002a840
        /*1028*/ 	.short	0x010a
        /*102a*/ 	.byte	0x3f
	.zero		1


	//   ....[73]....
        /*102c*/ 	.word	0x00023f90
        /*1030*/ 	.word	0x00000005
        /*1034*/ 	.word	0x0002a840
        /*1038*/ 	.short	0x010a
        /*103a*/ 	.byte	0x3f
	.zero		1


	//   ....[74]....
        /*103c*/ 	.word	0x00023fd0
        /*1040*/ 	.word	0x00000003
        /*1044*/ 	.word	0x0002a860
        /*1048*/ 	.short	0x010a
        /*104a*/ 	.byte	0x3f
	.zero		1


	//   ....[75]....
        /*104c*/ 	.word	0x00024010
        /*1050*/ 	.word	0x00000005
        /*1054*/ 	.word	0x0002a860
        /*1058*/ 	.short	0x010a
        /*105a*/ 	.byte	0x3f
	.zero		1


	//   ....[76]....
        /*105c*/ 	.word	0x00024070
        /*1060*/ 	.word	0x00000056
        /*1064*/ 	.word	0x0002a890
        /*1068*/ 	.short	0x010a
        /*106a*/ 	.byte	0x3f
	.zero		1


	//   ....[77]....
        /*106c*/ 	.word	0x00024320
        /*1070*/ 	.word	0x00000056
        /*1074*/ 	.word	0x0002a890
        /*1078*/ 	.short	0x010a
        /*107a*/ 	.byte	0x3f
	.zero		1


	//   ....[78]....
        /*107c*/ 	.word	0x000245d0
        /*1080*/ 	.word	0x00000056
        /*1084*/ 	.word	0x0002a890
        /*1088*/ 	.short	0x010a
        /*108a*/ 	.byte	0x3f
	.zero		1


	//   ....[79]....
        /*108c*/ 	.word	0x00024880
        /*1090*/ 	.word	0x00000056
        /*1094*/ 	.word	0x0002a8b0
        /*1098*/ 	.short	0x010a
        /*109a*/ 	.byte	0x3f
	.zero		1


	//   ....[80]....
        /*109c*/ 	.word	0x00024c60
        /*10a0*/ 	.word	0x00000002
        /*10a4*/ 	.word	0x0002a800
        /*10a8*/ 	.short	0x010a
        /*10aa*/ 	.byte	0x3f
	.zero		1


	//   ....[81]....
        /*10ac*/ 	.word	0x00025040
        /*10b0*/ 	.word	0x00000002
        /*10b4*/ 	.word	0x0002a800
        /*10b8*/ 	.short	0x010a
        /*10ba*/ 	.byte	0x3f
	.zero		1


	//   ....[82]....
        /*10bc*/ 	.word	0x00025090
        /*10c0*/ 	.word	0x00000000
        /*10c4*/ 	.word	0x0002a830
        /*10c8*/ 	.short	0x010a
        /*10ca*/ 	.byte	0x3f
	.zero		1


	//   ....[83]....
        /*10cc*/ 	.word	0x000250e0
        /*10d0*/ 	.word	0x0000000f
        /*10d4*/ 	.word	0x0002a830
        /*10d8*/ 	.short	0x010a
        /*10da*/ 	.byte	0x3f
	.zero		1


	//   ....[84]....
        /*10dc*/ 	.word	0x00025130
        /*10e0*/ 	.word	0x0000000b
        /*10e4*/ 	.word	0x0002a850
        /*10e8*/ 	.short	0x010a
        /*10ea*/ 	.byte	0x3f
	.zero		1


	//   ....[85]....
        /*10ec*/ 	.word	0x00025180
        /*10f0*/ 	.word	0x0000000a
        /*10f4*/ 	.word	0x0002a830
        /*10f8*/ 	.short	0x010a
        /*10fa*/ 	.byte	0x3f
	.zero		1


	//   ....[86]....
        /*10fc*/ 	.word	0x000251d0
        /*1100*/ 	.word	0x0000000b
        /*1104*/ 	.word	0x0002a850
        /*1108*/ 	.short	0x010a
        /*110a*/ 	.byte	0x3f
	.zero		1


	//   ....[87]....
        /*110c*/ 	.word	0x00025220
        /*1110*/ 	.word	0x0000000c
        /*1114*/ 	.word	0x0002a850
        /*1118*/ 	.short	0x010a
        /*111a*/ 	.byte	0x3f
	.zero		1


	//   ....[88]....
        /*111c*/ 	.word	0x000253c0
        /*1120*/ 	.word	0x00000016
        /*1124*/ 	.word	0x0002a820
        /*1128*/ 	.short	0x010a
        /*112a*/ 	.byte	0x3f
	.zero		1


	//   ....[89]....
        /*112c*/ 	.word	0x00025410
        /*1130*/ 	.word	0x0000000b
        /*1134*/ 	.word	0x0002a8a0
        /*1138*/ 	.short	0x010a
        /*113a*/ 	.byte	0x3f
	.zero		1


	//   ....[90]....
        /*113c*/ 	.word	0x00025460
        /*1140*/ 	.word	0x0000000b
        /*1144*/ 	.word	0x0002a8c0
        /*1148*/ 	.short	0x010a
        /*114a*/ 	.byte	0x3f
	.zero		1


	//   ....[91]....
        /*114c*/ 	.word	0x000254b0
        /*1150*/ 	.word	0x0000000a
        /*1154*/ 	.word	0x0002a8a0
        /*1158*/ 	.short	0x010a
        /*115a*/ 	.byte	0x3f
	.zero		1


	//   ....[92]....
        /*115c*/ 	.word	0x00025500
        /*1160*/ 	.word	0x0000000a
        /*1164*/ 	.word	0x0002a8c0
        /*1168*/ 	.short	0x010a
        /*116a*/ 	.byte	0x3f
	.zero		1


	//   ....[93]....
        /*116c*/ 	.word	0x00025620
        /*1170*/ 	.word	0x00000007
        /*1174*/ 	.word	0x0002a840
        /*1178*/ 	.short	0x010a
        /*117a*/ 	.byte	0x3f
	.zero		1


	//   ....[94]....
        /*117c*/ 	.word	0x000269f0
        /*1180*/ 	.word	0x00000016
        /*1184*/ 	.word	0x0002a820
        /*1188*/ 	.short	0x010a
        /*118a*/ 	.byte	0x3f
	.zero		1


	//   ....[95]....
        /*118c*/ 	.word	0x00026a40
        /*1190*/ 	.word	0x00000005
        /*1194*/ 	.word	0x0002a840
        /*1198*/ 	.short	0x010a
        /*119a*/ 	.byte	0x3f
	.zero		1


	//   ....[96]....
        /*119c*/ 	.word	0x00027200
        /*11a0*/ 	.word	0x00000005
        /*11a4*/ 	.word	0x0002a860
        /*11a8*/ 	.short	0x010a
        /*11aa*/ 	.byte	0x3f
	.zero		1


	//   ....[97]....
        /*11ac*/ 	.word	0x00027a10
        /*11b0*/ 	.word	0x00000000
        /*11b4*/ 	.word	0x0002a860
        /*11b8*/ 	.short	0x010a
        /*11ba*/ 	.byte	0x3f
	.zero		1


	//   ....[98]....
        /*11bc*/ 	.word	0x00028b40
        /*11c0*/ 	.word	0x00000005
        /*11c4*/ 	.word	0x0002a820
        /*11c8*/ 	.short	0x010a
        /*11ca*/ 	.byte	0x3f
	.zero		1


	//   ....[99]....
        /*11cc*/ 	.word	0x00028ce0
        /*11d0*/ 	.word	0x00000003
        /*11d4*/ 	.word	0x0002a840
        /*11d8*/ 	.short	0x010a
        /*11da*/ 	.byte	0x3f
	.zero		1


	//   ....[100]....
        /*11dc*/ 	.word	0x00028d30
        /*11e0*/ 	.word	0x00000005
        /*11e4*/ 	.word	0x0002a840
        /*11e8*/ 	.short	0x010a
        /*11ea*/ 	.byte	0x3f
	.zero		1


	//   ....[101]....
        /*11ec*/ 	.word	0x00028d80
        /*11f0*/ 	.word	0x00000003
        /*11f4*/ 	.word	0x0002a860
        /*11f8*/ 	.short	0x010a
        /*11fa*/ 	.byte	0x3f
	.zero		1


	//----- nvinfo : EIATTR_NUM_MBARRIERS
	.align		4
.L_572:
        /*11fc*/ 	.byte	0x03, 0x38
        /*11fe*/ 	.short	0x0016


	//----- nvinfo : EIATTR_EXIT_INSTR_OFFSETS
	.align		4
        /*1200*/ 	.byte	0x04, 0x1c
        /*1202*/ 	.short	(.L_574 - .L_573)


	//   ....[0]....
.L_573:
        /*1204*/ 	.word	0x00024060


	//----- nvinfo : EIATTR_MAX_THREADS
	.align		4
.L_574:
        /*1208*/ 	.byte	0x04, 0x05
        /*120a*/ 	.short	(.L_576 - .L_575)
.L_575:
        /*120c*/ 	.word	0x00000180
        /*1210*/ 	.word	0x00000001
        /*1214*/ 	.word	0x00000001


	//----- nvinfo : EIATTR_CRS_STACK_SIZE
	.align		4
.L_576:
        /*1218*/ 	.byte	0x04, 0x1e
        /*121a*/ 	.short	(.L_578 - .L_577)
.L_577:
        /*121c*/ 	.word	0x00000000


	//----- nvinfo : EIATTR_CBANK_PARAM_SIZE
	.align		4
.L_578:
        /*1220*/ 	.byte	0x03, 0x19
        /*1222*/ 	.short	0x0af0


	//----- nvinfo : EIATTR_PARAM_CBANK
	.align		4
        /*1224*/ 	.byte	0x04, 0x0a
        /*1226*/ 	.short	(.L_580 - .L_579)
	.align		4
.L_579:
        /*1228*/ 	.word	index@(.nv.constant0._ZN7cutlass13device_kernelIN5flash11enable_sm90INS1_16FlashAttnFwdSm90INS1_25CollectiveMainloopFwdSm90ILi2EN4cute5tupleIJNS5_1CILi1EEES8_S8_EEENS6_IJNS7_ILi128EEENS7_ILi96EEENS7_ILi192EEEEEELi128ENS_10bfloat16_tEfNS_4arch4Sm90ELb1ELb0ELb1ELb1ELb1ELb1ELb0ELb1ELb1ELb1ELb0ELb0EEENS1_21CollectiveEpilogueFwdINS6_IJSA_SA_SB_EEES9_SE_SG_Li256ELb1ELb1ELb0ELb0EEENS1_36VarlenDynamicPersistentTileSchedulerILi128ELi96ELi256ELi128ELb0ELb1ELb1ELb1ELb1ELb1EEEEEEEEEvNT_6ParamsE)
        /*122c*/ 	.short	0x0210
        /*122e*/ 	.short	0x0af0


	//----- nvinfo : EIATTR_SW_WAR
	.align		4
.L_580:
        /*1230*/ 	.byte	0x04, 0x36
        /*1232*/ 	.short	(.L_582 - .L_581)
.L_581:
        /*1234*/ 	.word	0x00000008
.L_582:


//--------------------- .nv.info._ZN7cutlass13device_kernelIN5flash11enable_sm90INS1_16FlashAttnFwdSm90INS1_25CollectiveMainloopFwdSm90ILi2EN4cute5tupleIJNS5_1CILi1EEES8_S8_EEENS6_IJNS7_ILi64EEESA_SA_EEELi512ENS_10bfloat16_tEfNS_4arch4Sm90ELb0ELb0ELb1ELb0ELb1ELb0ELb0ELb0ELb0ELb1ELb0ELb0EEENS1_21CollectiveEpilogueFwdINS6_IJSA_NS7_ILi512EEESA_EEES9_SC_SE_Li256ELb0ELb1ELb0ELb0EEENS1_29StaticPersistentTileSchedulerILb0EEEEEEEEEvNT_6ParamsE --------------------------
	.section	.nv.info._ZN7cutlass13device_kernelIN5flash11enable_sm90INS1_16FlashAttnFwdSm90INS1_25CollectiveMainloopFwdSm90ILi2EN4cute5tupleIJNS5_1CILi1EEES8_S8_EEENS6_IJNS7_ILi64EEESA_SA_EEELi512ENS_10bfloat16_tEfNS_4arch4Sm90ELb0ELb0ELb1ELb0ELb1ELb0ELb0ELb0ELb0ELb1ELb0ELb0EEENS1_21CollectiveEpilogueFwdINS6_IJSA_NS7_ILi512EEESA_EEES9_SC_SE_Li256ELb0ELb1ELb0ELb0EEENS1_29StaticPersistentTileSchedulerILb0EEEEEEEEEvNT_6ParamsE,"",@"SHT_CUDA_INFO"
	.sectionflags	@""
	.align	4


	//----- nvinfo : EIATTR_CUDA_API_VERSION
	.align		4
        /*0000*/ 	.byte	0x04, 0x37
        /*0002*/ 	.short	(.L_584 - .L_583)
.L_583:
        /*0004*/ 	.word	0x00000082


	//----- nvinfo : EIATTR_KPARAM_INFO
	.align		4
.L_584:
        /*0008*/ 	.byte	0x04, 0x17
        /*000a*/ 	.short	(.L_586 - .L_585)
.L_585:
        /*000c*/ 	.word	0x00000000
        /*0010*/ 	.short	0x0000
        /*0012*/ 	.short	0x0070
        /*0014*/ 	.byte	0x00, 0xf0, 0x01, 0x28


	//----- nvinfo : EIATTR_SPARSE_MMA_MASK
	.align		4
.L_586:
        /*0018*/ 	.byte	0x03, 0x50
        /*001a*/ 	.short	0x0000


	//----- nvinfo : EIATTR_MAXREG_COUNT
	.align		4
        /*001c*/ 	.byte	0x03, 0x1b
        /*001e*/ 	.short	0x00a8


	//----- nvinfo : EIATTR_NUM_BARRIERS
	.align		4
        /*0020*/ 	.byte	0x02, 0x4c
        /*0022*/ 	.byte	0x10
	.zero		1


	//----- nvinfo : EIATTR_EXTERNS
	.align		4
        /*0024*/ 	.byte	0x04, 0x0f
        /*0026*/ 	.short	(.L_588 - .L_587)


	//   ....[0]....
	.align		4
.L_587:
        /*0028*/ 	.word	index@(__assertfail)


	//----- nvinfo : EIATTR_ANNOTATIONS
	.align		4
.L_588:
        /*002c*/ 	.byte	0x04, 0x55
        /*002e*/ 	.short	(.L_590 - .L_589)


	//   ....[0]....
.L_589:
        /* <DEDUP_REMOVED lines=15> */


	//----- nvinfo : EIATTR_MERCURY_ISA_VERSION
	.align		4
.L_590:
        /*0108*/ 	.byte	0x03, 0x5f
        /*010a*/ 	.short	0x0101


	//----- nvinfo : EIATTR_INT_WARP_WIDE_INSTR_OFFSETS
	.align		4
        /*010c*/ 	.byte	0x04, 0x31
        /*010e*/ 	.short	(.L_592 - .L_591)


	//   ....[0]....
.L_591:
        /*0110*/ 	.word	0x000000c0


	//   ....[1]....
        /*0114*/ 	.word	0x000000d0


	//   ....[2]....
        /*0118*/ 	.word	0x00000170


	//----- nvinfo : EIATTR_COOP_GROUP_MASK_REGIDS
	.align		4
.L_592:
        /*011c*/ 	.byte	0x04, 0x29
        /*011e*/ 	.short	(.L_594 - .L_593)


	//   ....[0]....
.L_593:
        /*0120*/ 	.word	0xffffffff


	//   ....[1]....
        /*0124*/ 	.word	0xffffffff


	//   ....[2]....
        /*0128*/ 	.word	0xffffffff


	//   ....[3]....
        /*012c*/ 	.word	0xffffffff


	//   ....[4]....
        /*0130*/ 	.word	0xffffffff


	//   ....[5]....
        /*0134*/ 	.word	0xffffffff


	//   ....[6]....
        /*0138*/ 	.word	0xffffffff


	//   ....[7]....
        /*013c*/ 	.word	0xffffffff


	//   ....[8]....
        /*0140*/ 	.word	0xffffffff


	//   ....[9]....
        /*0144*/ 	.word	0xffffffff


	//   ....[10]....
        /*0148*/ 	.word	0xffffffff


	//   ....[11]....
        /*014c*/ 	.word	0xffffffff


	//   ....[12]....
        /*0150*/ 	.word	0xffffffff


	//   ....[13]....
        /*0154*/ 	.word	0xffffffff


	//   ....[14]....
        /*0158*/ 	.word	0xffffffff


	//   ....[15]....
        /*015c*/ 	.word	0xffffffff


	//   ....[16]....
        /*0160*/ 	.word	0xffffffff


	//   ....[17]....
        /*0164*/ 	.word	0xffffffff


	//   ....[18]....
        /*0168*/ 	.word	0xffffffff


	//   ....[19]....
        /*016c*/ 	.word	0xffffffff


	//   ....[20]....
        /*0170*/ 	.word	0xffffffff


	//   ....[21]....
        /*0174*/ 	.word	0xffffffff


	//   ....[22]....
        /*0178*/ 	.word	0xffffffff


	//   ....[23]....
        /*017c*/ 	.word	0xffffffff


	//   ....[24]....
        /*0180*/ 	.word	0xffffffff


	//   ....[25]....
        /*0184*/ 	.word	0xffffffff


	//   ....[26]....
        /*0188*/ 	.word	0xffffffff


	//   ....[27]....
        /*018c*/ 	.word	0xffffffff


	//   ....[28]....
        /*0190*/ 	.word	0xffffffff


	//   ....[29]....
        /*0194*/ 	.word	0xffffffff


	//   ....[30]....
        /*0198*/ 	.word	0xffffffff


	//   ....[31]....
        /*019c*/ 	.word	0xffffffff


	//   ....[32]....
        /*01a0*/ 	.word	0xffffffff


	//   ....[33]....
        /*01a4*/ 	.word	0xffffffff


	//   ....[34]....
        /*01a8*/ 	.word	0xffffffff


	//   ....[35]....
        /*01ac*/ 	.word	0xffffffff


	//   ....[36]....
        /*01b0*/ 	.word	0xffffffff


	//   ....[37]....
        /*01b4*/ 	.word	0xffffffff


	//   ....[38]....
        /*01b8*/ 	.word	0xffffffff


	//   ....[39]....
        /*01bc*/ 	.word	0xffffffff


	//   ....[40]....
        /*01c0*/ 	.word	0xffffffff


	//   ....[41]....
        /*01c4*/ 	.word	0xffffffff


	//   ....[42]....
        /*01c8*/ 	.word	0xffffffff


	//   ....[43]....
        /*01cc*/ 	.word	0xffffffff


	//   ....[44]....
        /*01d0*/ 	.word	0xffffffff


	//   ....[45]....
        /*01d4*/ 	.word	0xffffffff


	//   ....[46]....
        /*01d8*/ 	.word	0xffffffff


	//   ....[47]....
        /*01dc*/ 	.word	0xffffffff


	//   ....[48]....
        /*01e0*/ 	.word	0xffffffff


	//   ....[49]....
        /*01e4*/ 	.word	0xffffffff


	//   ....[50]....
        /*01e8*/ 	.word	0xffffffff


	//   ....[51]....
        /*01ec*/ 	.word	0xffffffff


	//   ....[52]....
        /*01f0*/ 	.word	0xffffffff


	//   ....[53]....
        /*01f4*/ 	.word	0xffffffff


	//   ....[54]....
        /*01f8*/ 	.word	0xffffffff


	//   ....[55]....
        /*01fc*/ 	.word	0xffffffff


	//   ....[56]....
        /*0200*/ 	.word	0xffffffff


	//   ....[57]....
        /*0204*/ 	.word	0xffffffff


	//   ....[58]....
        /*0208*/ 	.word	0xffffffff


	//   ....[59]....
        /*020c*/ 	.word	0xffffffff


	//   ....[60]....
        /*0210*/ 	.word	0xffffffff


	//   ....[61]....
        /*0214*/ 	.word	0xffffffff


	//   ....[62]....
        /*0218*/ 	.word	0xffffffff


	//   ....[63]....
        /*021c*/ 	.word	0xffffffff


	//   ....[64]....
        /*0220*/ 	.word	0xffffffff


	//   ....[65]....
        /*0224*/ 	.word	0xffffffff


	//   ....[66]....
        /*0228*/ 	.word	0xffffffff


	//   ....[67]....
        /*022c*/ 	.word	0xffffffff


	//   ....[68]....
        /*0230*/ 	.word	0xffffffff


	//   ....[69]....
        /*0234*/ 	.word	0xffffffff


	//   ....[70]....
        /*0238*/ 	.word	0xffffffff


	//   ....[71]....
        /*023c*/ 	.word	0xffffffff


	//   ....[72]....
        /*0240*/ 	.word	0x0500000f


	//   ....[73]....
        /*0244*/ 	.word	0x0500000f


	//   ....[74]....
        /*0248*/ 	.word	0x0500000f


	//   ....[75]....
        /*024c*/ 	.word	0x0500000f


	//   ....[76]....
        /*0250*/ 	.word	0x0500000f


	//   ....[77]....
        /*0254*/ 	.word	0x0500000f


	//   ....[78]....
        /*0258*/ 	.word	0x0500000f


	//   ....[79]....
        /*025c*/ 	.word	0x0500000f


	//   ....[80]....
        /*0260*/ 	.word	0x0500000f


	//   ....[81]....
        /*0264*/ 	.word	0x0500000f


	//   ....[82]....
        /*0268*/ 	.word	0x0500000f


	//   ....[83]....
        /*026c*/ 	.word	0x0500000f


	//   ....[84]....
        /*0270*/ 	.word	0x0500000f


	//   ....[85]....
        /*0274*/ 	.word	0x0500000f


	//   ....[86]....
        /*0278*/ 	.word	0x0500000f


	//   ....[87]....
        /*027c*/ 	.word	0x0500000f


	//   ....[88]....
        /*0280*/ 	.word	0x0500000f


	//   ....[89]....
        /*0284*/ 	.word	0x0500000f


	//   ....[90]....
        /*0288*/ 	.word	0x0500000f


	//   ....[91]....
        /*028c*/ 	.word	0x0500000f


	//   ....[92]....
        /*0290*/ 	.word	0x0500000f


	//   ....[93]....
        /*0294*/ 	.word	0x0500000f


	//   ....[94]....
        /*0298*/ 	.word	0x0500000f


	//   ....[95]....
        /*029c*/ 	.word	0x0500000f


	//   ....[96]....
        /*02a0*/ 	.word	0x0500000f


	//   ....[97]....
        /*02a4*/ 	.word	0x0500000f


	//   ....[98]....
        /*02a8*/ 	.word	0x0500000f


	//   ....[99]....
        /*02ac*/ 	.word	0x0500000f


	//   ....[100]....
        /*02b0*/ 	.word	0x0500000f


	//   ....[101]....
        /*02b4*/ 	.word	0x0500000f


	//   ....[102]....
        /*02b8*/ 	.word	0x0500000f


	//   ....[103]....
        /*02bc*/ 	.word	0x0500000f


	//   ....[104]....
        /*02c0*/ 	.word	0x0500000f


	//   ....[105]....
        /*02c4*/ 	.word	0x0500000f


	//   ....[106]....
        /*02c8*/ 	.word	0x0500000f


	//   ....[107]....
        /*02cc*/ 	.word	0x0500000f


	//   ....[108]....
        /*02d0*/ 	.word	0x0500000f


	//   ....[109]....
        /*02d4*/ 	.word	0x0500000f


	//   ....[110]....
        /*02d8*/ 	.word	0x0500000f


	//   ....[111]....
        /*02dc*/ 	.word	0x0500000f


	//   ....[112]....
        /*02e0*/ 	.word	0x0500000f


	//   ....[113]....
        /*02e4*/ 	.word	0x0500000f


	//----- nvinfo : EIATTR_COOP_GROUP_INSTR_OFFSETS
	.align		4
.L_594:
        /*02e8*/ 	.byte	0x04, 0x28
        /*02ea*/ 	.short	(.L_596 - .L_595)


	//   ....[0]....
.L_595:
        /*02ec*/ 	.word	0x00000070


	//   ....[1]....
        /*02f0*/ 	.word	0x000000b0


	//   ....[2]....
        /*02f4*/ 	.word	0x00000290


	//   ....[3]....
        /*02f8*/ 	.word	0x000003f0


	//   ....[4]....
        /*02fc*/ 	.word	0x00000510


	//   ....[5]....
        /*0300*/ 	.word	0x00000670


	//   ....[6]....
        /*0304*/ 	.word	0x000010e0


	//   ....[7]....
        /*0308*/ 	.word	0x000029c0


	//   ....[8]....
        /*030c*/ 	.word	0x00003790


	//   ....[9]....
        /*0310*/ 	.word	0x00003820


	//   ....[10]....
        /*0314*/ 	.word	0x00003a20


	//   ....[11]....
        /*0318*/ 	.word	0x00003b00


	//   ....[12]....
        /*031c*/ 	.word	0x00004370


	//   ....[13]....
        /*0320*/ 	.word	0x00004ba0


	//   ....[14]....
        /*0324*/ 	.word	0x00004c40


	//   ....[15]....
        /*0328*/ 	.word	0x00004f00


	//   ....[16]....
        /*032c*/ 	.word	0x00005040


	//   ....[17]....
        /*0330*/ 	.word	0x000060c0


	//   ....[18]....
        /*0334*/ 	.word	0x00006170


	//   ....[19]....
        /*0338*/ 	.word	0x000061a0


	//   ....[20]....
        /*033c*/ 	.word	0x00006200


	//   ....[21]....
        /*0340*/ 	.word	0x00006240


	//   ....[22]....
        /*0344*/ 	.word	0x00007540


	//   ....[23]....
        /*0348*/ 	.word	0x00007fa0


	//   ....[24]....
        /*034c*/ 	.word	0x00007fd0


	//   ....[25]....
        /*0350*/ 	.word	0x00007ff0


	//   ....[26]....
        /*0354*/ 	.word	0x00008010


	//   ....[27]....
        /*0358*/ 	.word	0x00008630


	//   ....[28]....
        /*035c*/ 	.word	0x00008650


	//   ....[29]....
        /*0360*/ 	.word	0x000088a0


	//   ....[30]....
        /*0364*/ 	.word	0x000088d0


	//   ....[31]....
        /*0368*/ 	.word	0x0000a300


	//   ....[32]....
        /*036c*/ 	.word	0x0000a330


	//   ....[33]....
        /*0370*/ 	.word	0x0000a350


	//   ....[34]....
        /*0374*/ 	.word	0x0000a390


	//   ....[35]....
        /*0378*/ 	.word	0x0000a400


	//   ....[36]....
        /*037c*/ 	.word	0x0000a420


	//   ....[37]....
        /*0380*/ 	.word	0x0000a440


	//   ....[38]....
        /*0384*/ 	.word	0x0000a460


	//   ....[39]....
        /*0388*/ 	.word	0x0000aa90


	//   ....[40]....
        /*038c*/ 	.word	0x0000aab0


	//   ....[41]....
        /*0390*/ 	.word	0x0000aad0


	//   ....[42]....
        /*0394*/ 	.word	0x0000ab20


	//   ....[43]....
        /*0398*/ 	.word	0x0000ab70


	//   ....[44]....
        /*039c*/ 	.word	0x0000ab90


	//   ....[45]....
        /*03a0*/ 	.word	0x0000abc0


	//   ....[46]....
        /*03a4*/ 	.word	0x0000abe0


	//   ....[47]....
        /*03a8*/ 	.word	0x0000b0b0


	//   ....[48]....
        /*03ac*/ 	.word	0x0000b0e0


	//   ....[49]....
        /*03b0*/ 	.word	0x0000b1c0


	//   ....[50]....
        /*03b4*/ 	.word	0x0000b1f0


	//   ....[51]....
        /*03b8*/ 	.word	0x0000b2a0


	//   ....[52]....
        /*03bc*/ 	.word	0x0000b2d0


	//   ....[53]....
        /*03c0*/ 	.word	0x0000b5e0


	//   ....[54]....
        /*03c4*/ 	.word	0x0000b650


	//   ....[55]....
        /*03c8*/ 	.word	0x0000bd00


	//   ....[56]....
        /*03cc*/ 	.word	0x0000bd20


	//   ....[57]....
        /*03d0*/ 	.word	0x0000bd30


	//   ....[58]....
        /*03d4*/ 	.word	0x0000bd40


	//   ....[59]....
        /*03d8*/ 	.word	0x0000bd60


	//   ....[60]....
        /*03dc*/ 	.word	0x0000bdc0


	//   ....[61]....
        /*03e0*/ 	.word	0x0000bdd0


	//   ....[62]....
        /*03e4*/ 	.word	0x0000bde0


	//   ....[63]....
        /*03e8*/ 	.word	0x0000c140


	//   ....[64]....
        /*03ec*/ 	.word	0x0000c170


	//   ....[65]....
        /*03f0*/ 	.word	0x0000c1c0


	//   ....[66]....
        /*03f4*/ 	.word	0x0000c1e0


	//   ....[67]....
        /*03f8*/ 	.word	0x0000c270


	//   ....[68]....
        /*03fc*/ 	.word	0x0000c290


	//   ....[69]....
        /*0400*/ 	.word	0x0000c2b0


	//   ....[70]....
        /*0404*/ 	.word	0x0000c2d0


	//   ....[71]....
        /*0408*/ 	.word	0x0000c870


	//   ....[72]....
        /*040c*/ 	.word	0x0000ce00


	//   ....[73]....
        /*0410*/ 	.word	0x0000cef0


	//   ....[74]....
        /*0414*/ 	.word	0x0000cf90


	//   ....[75]....
        /*0418*/ 	.word	0x0000d000


	//   ....[76]....
        /*041c*/ 	.word	0x0000d0e0


	//   ....[77]....
        /*0420*/ 	.word	0x0000d150


	//   ....[78]....
        /*0424*/ 	.word	0x0000d220


	//   ....[79]....
        /*0428*/ 	.word	0x0000d290


	//   ....[80]....
        /*042c*/ 	.word	0x0000d350


	//   ....[81]....
        /*0430*/ 	.word	0x0000d3e0


	//   ....[82]....
        /*0434*/ 	.word	0x0000d450


	//   ....[83]....
        /*0438*/ 	.word	0x0000d4d0


	//   ....[84]....
        /*043c*/ 	.word	0x0000d570


	//   ....[85]....
        /*0440*/ 	.word	0x0000d5d0


	//   ....[86]....
        /*0444*/ 	.word	0x0000d690


	//   ....[87]....
        /*0448*/ 	.word	0x0000d6f0


	//   ....[88]....
        /*044c*/ 	.word	0x0000d790


	//   ....[89]....
        /*0450*/ 	.word	0x0000d8d0


	//   ....[90]....
        /*0454*/ 	.word	0x0000d9b0


	//   ....[91]....
        /*0458*/ 	.word	0x0000db30


	//   ....[92]....
        /*045c*/ 	.word	0x0000dc70


	//   ....[93]....
        /*0460*/ 	.word	0x0000dd80


	//   ....[94]....
        /*0464*/ 	.word	0x0000dec0


	//   ....[95]....
        /*0468*/ 	.word	0x0000dfd0


	//   ....[96]....
        /*046c*/ 	.word	0x0000e0a0


	//   ....[97]....
        /*0470*/ 	.word	0x0000e180


	//   ....[98]....
        /*0474*/ 	.word	0x0000e220


	//   ....[99]....
        /*0478*/ 	.word	0x0000e280


	//   ....[100]....
        /*047c*/ 	.word	0x0000e320


	//   ....[101]....
        /*0480*/ 	.word	0x0000e380


	//   ....[102]....
        /*0484*/ 	.word	0x0000e430


	//   ....[103]....
        /*0488*/ 	.word	0x0000e490


	//   ....[104]....
        /*048c*/ 	.word	0x0000e540


	//   ....[105]....
        /*0490*/ 	.word	0x0000e620


	//   ....[106]....
        /*0494*/ 	.word	0x0000e6e0


	//   ....[107]....
        /*0498*/ 	.word	0x0000e7c0


	//   ....[108]....
        /*049c*/ 	.word	0x0000e8d0


	//   ....[109]....
        /*04a0*/ 	.word	0x0000e9e0


	//   ....[110]....
        /*04a4*/ 	.word	0x0000eac0


	//   ....[111]....
        /*04a8*/ 	.word	0x0000ebc0


	//   ....[112]....
        /*04ac*/ 	.word	0x0000ec90


	//   ....[113]....
        /*04b0*/ 	.word	0x0000eda0


	//----- nvinfo : EIATTR_REG_RECONFIG
	.align		4
.L_596:
        /*04b4*/ 	.byte	0x01, 0x54
	.zero		2


	//----- nvinfo : EIATTR_SYSCALL_OFFSETS
	.align		4
        /*04b8*/ 	.byte	0x04, 0x46
        /*04ba*/ 	.short	(.L_598 - .L_597)


	//   ....[0]....
.L_597:
        /*04bc*/ 	.word	0x00002b80


	//   ....[1]....
        /*04c0*/ 	.word	0x00009bb0


	//   ....[2]....
        /*04c4*/ 	.word	0x00009cf0


	//   ....[3]....
        /*04c8*/ 	.word	0x00009de0


	//   ....[4]....
        /*04cc*/ 	.word	0x0000a790


	//----- nvinfo : EIATTR_MBARRIER_INSTR_OFFSETS
	.align		4
.L_598:
        /*04d0*/ 	.byte	0x04, 0x39
        /*04d2*/ 	.short	(.L_600 - .L_599)


	//   ....[0]....
.L_599:
        /*04d4*/ 	.word	0x00000180
        /*04d8*/ 	.word	0x000000ff
        /*04dc*/ 	.word	0x00028c00
        /*04e0*/ 	.short	0x0100
        /*04e2*/ 	.byte	0x08
	.zero		1


	//   ....[1]....
        /*04e4*/ 	.word	0x00000190
        /*04e8*/ 	.word	0x000000ff
        /*04ec*/ 	.word	0x00028c20
        /*04f0*/ 	.short	0x0100
        /*04f2*/ 	.byte	0x08
	.zero		1


	//   ....[2]....
        /*04f4*/ 	.word	0x00000240
        /*04f8*/ 	.word	0x000000ff
        /*04fc*/ 	.word	0x00028c30
        /*0500*/ 	.short	0x0100
        /*0502*/ 	.byte	0x06
	.zero		1


	//   ....[3]....
        /*0504*/ 	.word	0x00000250
        /*0508*/ 	.word	0x000000ff
        /*050c*/ 	.word	0x00028c40
        /*0510*/ 	.short	0x0100
        /*0512*/ 	.byte	0x06
	.zero		1


	//   ....[4]....
        /*0514*/ 	.word	0x00000260
        /*0518*/ 	.word	0x000000ff
        /*051c*/ 	.word	0x00028c38
        /*0520*/ 	.short	0x0100
        /*0522*/ 	.byte	0x06
	.zero		1


	//   ....[5]....
        /*0524*/ 	.word	0x00000270
        /*0528*/ 	.word	0x000000ff
        /*052c*/ 	.word	0x00028c48
        /*0530*/ 	.short	0x0100
        /*0532*/ 	.byte	0x06
	.zero		1


	//   ....[6]....
        /*0534*/ 	.word	0x000003a0
        /*0538*/ 	.word	0x000000ff
        /*053c*/ 	.word	0x00028c50
        /*0540*/ 	.short	0x0100
        /*0542*/ 	.byte	0x08
	.zero		1


	//   ....[7]....
        /*0544*/ 	.word	0x000003b0
        /*0548*/ 	.word	0x000000ff
        /*054c*/ 	.word	0x00028c60
        /*0550*/ 	.short	0x0100
        /*0552*/ 	.byte	0x08
	.zero		1


	//   ....[8]....
        /*0554*/ 	.word	0x000003c0
        /*0558*/ 	.word	0x000000ff
        /*055c*/ 	.word	0x00028c58
        /*0560*/ 	.short	0x0100
        /*0562*/ 	.byte	0x08
	.zero		1


	//   ....[9]....
        /*0564*/ 	.word	0x000003d0
        /*0568*/ 	.word	0x000000ff
        /*056c*/ 	.word	0x00028c68
        /*0570*/ 	.short	0x0100
        /*0572*/ 	.byte	0x08
	.zero		1


	//   ....[10]....
        /*0574*/ 	.word	0x000004c0
        /*0578*/ 	.word	0x000000ff
        /*057c*/ 	.word	0x00028c70
        /*0580*/ 	.short	0x0100
        /*0582*/ 	.byte	0x06
	.zero		1


	//   ....[11]....
        /*0584*/ 	.word	0x000004d0
        /*0588*/ 	.word	0x000000ff
        /*058c*/ 	.word	0x00028c80
        /*0590*/ 	.short	0x0100
        /*0592*/ 	.byte	0x06
	.zero		1


	//   ....[12]....
        /*0594*/ 	.word	0x000004e0
        /*0598*/ 	.word	0x000000ff
        /*059c*/ 	.word	0x00028c78
        /*05a0*/ 	.short	0x0100
        /*05a2*/ 	.byte	0x06
	.zero		1


	//   ....[13]....
        /*05a4*/ 	.word	0x000004f0
        /*05a8*/ 	.word	0x000000ff
        /*05ac*/ 	.word	0x00028c88
        /*05b0*/ 	.short	0x0100
        /*05b2*/ 	.byte	0x06
	.zero		1


	//   ....[14]....
        /*05b4*/ 	.word	0x00000620
        /*05b8*/ 	.word	0x000000ff
        /*05bc*/ 	.word	0x00028c90
        /*05c0*/ 	.short	0x0100
        /*05c2*/ 	.byte	0x08
	.zero		1


	//   ....[15]....
        /*05c4*/ 	.word	0x00000630
        /*05c8*/ 	.word	0x000000ff
        /*05cc*/ 	.word	0x00028ca0
        /*05d0*/ 	.short	0x0100
        /*05d2*/ 	.byte	0x08
	.zero		1


	//   ....[16]....
        /*05d4*/ 	.word	0x00000640
        /*05d8*/ 	.word	0x000000ff
        /*05dc*/ 	.word	0x00028c98
        /*05e0*/ 	.short	0x0100
        /*05e2*/ 	.byte	0x08
	.zero		1


	//   ....[17]....
        /*05e4*/ 	.word	0x00000650
        /*05e8*/ 	.word	0x000000ff
        /*05ec*/ 	.word	0x00028ca8
        /*05f0*/ 	.short	0x0100
        /*05f2*/ 	.byte	0x08
	.zero		1


	//   ....[18]....
        /*05f4*/ 	.word	0x00000790
        /*05f8*/ 	.word	0x000000ff
        /*05fc*/ 	.word	0x00028cb0
        /*0600*/ 	.short	0x0100
        /*0602*/ 	.byte	0x08
	.zero		1


	//   ....[19]....
        /*0604*/ 	.word	0x000007a0
        /*0608*/ 	.word	0x000000ff
        /*060c*/ 	.word	0x00028cc0
        /*0610*/ 	.short	0x0100
        /*0612*/ 	.byte	0x08
	.zero		1


	//   ....[20]....
        /*0614*/ 	.word	0x000007b0
        /*0618*/ 	.word	0x000000ff
        /*061c*/ 	.word	0x00028cb8
        /*0620*/ 	.short	0x0100
        /*0622*/ 	.byte	0x08
	.zero		1


	//   ....[21]....
        /*0624*/ 	.word	0x000007c0
        /*0628*/ 	.word	0x000000ff
        /*062c*/ 	.word	0x00028cc8
        /*0630*/ 	.short	0x0100
        /*0632*/ 	.byte	0x08
	.zero		1


	//   ....[22]....
        /*0634*/ 	.word	0x000011f0
        /*0638*/ 	.word	0x000000ff
        /*063c*/ 	.word	0x00028c50
        /*0640*/ 	.short	0x010a
        /*0642*/ 	.byte	0x10
	.zero		1


	//   ....[23]....
        /*0644*/ 	.word	0x000014d0
        /*0648*/ 	.word	0x000000ff
        /*064c*/ 	.word	0x00000000
        /*0650*/ 	.short	0x0101
        /*0652*/ 	.byte	0x06
	.zero		1


	//   ....[24]....
        /*0654*/ 	.word	0x00001e10
        /*0658*/ 	.word	0x000000ff
        /*065c*/ 	.word	0x00028c50
        /*0660*/ 	.short	0x010a
        /*0662*/ 	.byte	0x06
	.zero		1


	//   ....[25]....
        /*0664*/ 	.word	0x00001e50
        /*0668*/ 	.word	0x000000ff
        /*066c*/ 	.word	0x00028c50
        /*0670*/ 	.short	0x010a
        /*0672*/ 	.byte	0x06
	.zero		1


	//   ....[26]....
        /*0674*/ 	.word	0x000020b0
        /*0678*/ 	.word	0x000000ff
        /*067c*/ 	.word	0x00000000
        /*0680*/ 	.short	0x0101
        /*0682*/ 	.byte	0x06
	.zero		1


	//   ....[27]....
        /*0684*/ 	.word	0x00002c00
        /*0688*/ 	.word	0x000000ff
        /*068c*/ 	.word	0x00028c00
        /*0690*/ 	.short	0x010a
        /*0692*/ 	.byte	0x2a
	.zero		1


	//   ....[28]....
        /*0694*/ 	.word	0x00002c80
        /*0698*/ 	.word	0x00000007
        /*069c*/ 	.word	0x00028c30
        /*06a0*/ 	.short	0x010a
        /*06a2*/ 	.byte	0x3f
	.zero		1


	//   ....[29]....
        /*06a4*/ 	.word	0x00002cc0
        /*06a8*/ 	.word	0x00000007
        /*06ac*/ 	.word	0x00028c30
        /*06b0*/ 	.short	0x010a
        /*06b2*/ 	.byte	0x3f
	.zero		1


	//   ....[30]....
        /*06b4*/ 	.word	0x000033f0
        /*06b8*/ 	.word	0x000000ff
        /*06bc*/ 	.word	0x00000000
        /*06c0*/ 	.short	0x0101
        /*06c2*/ 	.byte	0x06
	.zero		1


	//   ....[31]....
        /*06c4*/ 	.word	0x00004120
        /*06c8*/ 	.word	0x00000007
        /*06cc*/ 	.word	0x00028c50
        /*06d0*/ 	.short	0x010a
        /*06d2*/ 	.byte	0x3f
	.zero		1


	//   ....[32]....
        /*06d4*/ 	.word	0x00004170
        /*06d8*/ 	.word	0x00000007
        /*06dc*/ 	.word	0x00028c50
        /*06e0*/ 	.short	0x010a
        /*06e2*/ 	.byte	0x3f
	.zero		1


	//   ....[33]....
        /*06e4*/ 	.word	0x00004400
        /*06e8*/ 	.word	0x000000ff
        /*06ec*/ 	.word	0x00000000
        /*06f0*/ 	.short	0x0101
        /*06f2*/ 	.byte	0x06
	.zero		1


	//   ....[34]....
        /*06f4*/ 	.word	0x00004550
        /*06f8*/ 	.word	0x000000ff
        /*06fc*/ 	.word	0x00028c30
        /*0700*/ 	.short	0x010a
        /*0702*/ 	.byte	0x15
	.zero		1


	//   ....[35]....
        /*0704*/ 	.word	0x00004590
        /*0708*/ 	.word	0x000000ff
        /*070c*/ 	.word	0x00028c30
        /*0710*/ 	.short	0x010a
        /*0712*/ 	.byte	0x15
	.zero		1


	//   ....[36]....
        /*0714*/ 	.word	0x000049a0
        /*0718*/ 	.word	0x000000ff
        /*071c*/ 	.word	0x00000000
        /*0720*/ 	.short	0x0101
        /*0722*/ 	.byte	0x06
	.zero		1


	//   ....[37]....
        /*0724*/ 	.word	0x00005e80
        /*0728*/ 	.word	0x000000ff
        /*072c*/ 	.word	0x00028c50
        /*0730*/ 	.short	0x010a
        /*0732*/ 	.byte	0x15
	.zero		1


	//   ....[38]....
        /*0734*/ 	.word	0x00005ec0
        /*0738*/ 	.word	0x000000ff
        /*073c*/ 	.word	0x00028c50
        /*0740*/ 	.short	0x010a
        /*0742*/ 	.byte	0x15
	.zero		1


	//   ....[39]....
        /*0744*/ 	.word	0x00006150
        /*0748*/ 	.word	0x000000ff
        /*074c*/ 	.word	0x00000000
        /*0750*/ 	.short	0x0101
        /*0752*/ 	.byte	0x15
	.zero		1


	//   ....[40]....
        /*0754*/ 	.word	0x00008660
        /*0758*/ 	.word	0x000000ff
        /*075c*/ 	.word	0x00000000
        /*0760*/ 	.short	0x0101
        /*0762*/ 	.byte	0x04
	.zero		1


	//   ....[41]....
        /*0764*/ 	.word	0x0000a100
        /*0768*/ 	.word	0x00000013
        /*076c*/ 	.word	0x00028c40
        /*0770*/ 	.short	0x010a
        /*0772*/ 	.byte	0x3f
	.zero		1


	//   ....[42]....
        /*0774*/ 	.word	0x0000a570
        /*0778*/ 	.word	0x00000013
        /*077c*/ 	.word	0x00028c30
        /*0780*/ 	.short	0x0107
        /*0782*/ 	.byte	0x3f
	.zero		1


	//   ....[43]....
        /*0784*/ 	.word	0x0000a630
        /*0788*/ 	.word	0x00000013
        /*078c*/ 	.word	0x00028c30
        /*0790*/ 	.short	0x0101
        /*0792*/ 	.byte	0x3f
	.zero		1


	//   ....[44]....
        /*0794*/ 	.word	0x0000aca0
        /*0798*/ 	.word	0x000000ff
        /*079c*/ 	.word	0x00028c00
        /*07a0*/ 	.short	0x0107
        /*07a2*/ 	.byte	0x27
	.zero		1


	//   ....[45]....
        /*07a4*/ 	.word	0x0000ad00
        /*07a8*/ 	.word	0x000000ff
        /*07ac*/ 	.word	0x00028c00
        /*07b0*/ 	.short	0x0101
        /*07b2*/ 	.byte	0x27
	.zero		1


	//   ....[46]....
        /*07b4*/ 	.word	0x0000ad20
        /*07b8*/ 	.word	0x000000ff
        /*07bc*/ 	.word	0x00028c20
        /*07c0*/ 	.short	0x010a
        /*07c2*/ 	.byte	0x27
	.zero		1


	//   ....[47]....
        /*07c4*/ 	.word	0x0000adb0
        /*07c8*/ 	.word	0x00000013
        /*07cc*/ 	.word	0x00028c60
        /*07d0*/ 	.short	0x010a
        /*07d2*/ 	.byte	0x3f
	.zero		1


	//   ....[48]....
        /*07d4*/ 	.word	0x0000b7e0
        /*07d8*/ 	.word	0x00000013
        /*07dc*/ 	.word	0x00028c50
        /*07e0*/ 	.short	0x0107
        /*07e2*/ 	.byte	0x3f
	.zero		1


	//   ....[49]....
        /*07e4*/ 	.word	0x0000b8c0
        /*07e8*/ 	.word	0x00000013
        /*07ec*/ 	.word	0x00028c50
        /*07f0*/ 	.short	0x0101
        /*07f2*/ 	.byte	0x3f
	.zero		1


	//   ....[50]....
        /*07f4*/ 	.word	0x0000bb60
        /*07f8*/ 	.word	0x00000009
        /*07fc*/ 	.word	0x00028c40
        /*0800*/ 	.short	0x010a
        /*0802*/ 	.byte	0x3f
	.zero		1


	//   ....[51]....
        /*0804*/ 	.word	0x0000be90
        /*0808*/ 	.word	0x00000009
        /*080c*/ 	.word	0x00028c30
        /*0810*/ 	.short	0x0107
        /*0812*/ 	.byte	0x3f
	.zero		1


	//   ....[52]....
        /*0814*/ 	.word	0x0000bf50
        /*0818*/ 	.word	0x00000009
        /*081c*/ 	.word	0x00028c30
        /*0820*/ 	.short	0x0101
        /*0822*/ 	.byte	0x3f
	.zero		1


	//   ....[53]....
        /*0824*/ 	.word	0x0000bf80
        /*0828*/ 	.word	0x00000009
        /*082c*/ 	.word	0x00028c60
        /*0830*/ 	.short	0x010a
        /*0832*/ 	.byte	0x3f
	.zero		1


	//   ....[54]....
        /*0834*/ 	.word	0x0000c590
        /*0838*/ 	.word	0x00000009
        /*083c*/ 	.word	0x00028c50
        /*0840*/ 	.short	0x0107
        /*0842*/ 	.byte	0x3f
	.zero		1


	//   ....[55]....
        /*0844*/ 	.word	0x0000c670
        /*0848*/ 	.word	0x00000009
        /*084c*/ 	.word	0x00028c50
        /*0850*/ 	.short	0x0101
        /*0852*/ 	.byte	0x3f
	.zero		1


	//   ....[56]....
        /*0854*/ 	.word	0x0000c7f0
        /*0858*/ 	.word	0x00000004
        /*085c*/ 	.word	0x00028c20
        /*0860*/ 	.short	0x010a
        /*0862*/ 	.byte	0x3f
	.zero		1


	//   ....[57]....
        /*0864*/ 	.word	0x0000c970
        /*0868*/ 	.word	0x00000005
        /*086c*/ 	.word	0x00028c40
        /*0870*/ 	.short	0x010a
        /*0872*/ 	.byte	0x3f
	.zero		1


	//   ....[58]....
        /*0874*/ 	.word	0x0000ca10
        /*0878*/ 	.word	0x00000011
        /*087c*/ 	.word	0x00028c40
        /*0880*/ 	.short	0x010a
        /*0882*/ 	.byte	0x3f
	.zero		1


	//   ....[59]....
        /*0884*/ 	.word	0x0000ca50
        /*0888*/ 	.word	0x00000005
        /*088c*/ 	.word	0x00028c60
        /*0890*/ 	.short	0x010a
        /*0892*/ 	.byte	0x3f
	.zero		1


	//   ....[60]....
        /*0894*/ 	.word	0x0000ca90
        /*0898*/ 	.word	0x00000011
        /*089c*/ 	.word	0x00028c60
        /*08a0*/ 	.short	0x010a
        /*08a2*/ 	.byte	0x3f
	.zero		1


	//   ....[61]....
        /*08a4*/ 	.word	0x0000cb00
        /*08a8*/ 	.word	0x00000003
        /*08ac*/ 	.word	0x00028c50
        /*08b0*/ 	.short	0x010a
        /*08b2*/ 	.byte	0x3f
	.zero		1


	//   ....[62]....
        /*08b4*/ 	.word	0x0000cb60
        /*08b8*/ 	.word	0x00000004
        /*08bc*/ 	.word	0x00028c50
        /*08c0*/ 	.short	0x010a
        /*08c2*/ 	.byte	0x3f
	.zero		1


	//   ....[63]....
        /*08c4*/ 	.word	0x0000cbc0
        /*08c8*/ 	.word	0x00000003
        /*08cc*/ 	.word	0x00028c00
        /*08d0*/ 	.short	0x010a
        /*08d2*/ 	.byte	0x3f
	.zero		1


	//   ....[64]....
        /*08d4*/ 	.word	0x0000cc10
        /*08d8*/ 	.word	0x00000007
        /*08dc*/ 	.word	0x00028c30
        /*08e0*/ 	.short	0x010a
        /*08e2*/ 	.byte	0x3f
	.zero		1


	//   ....[65]....
        /*08e4*/ 	.word	0x0000cc60
        /*08e8*/ 	.word	0x00000007
        /*08ec*/ 	.word	0x00028c50
        /*08f0*/ 	.short	0x010a
        /*08f2*/ 	.byte	0x3f
	.zero		1


	//   ....[66]....
        /*08f4*/ 	.word	0x0000ccc0
        /*08f8*/ 	.word	0x00000004
        /*08fc*/ 	.word	0x00028c30
        /*0900*/ 	.short	0x010a
        /*0902*/ 	.byte	0x3f
	.zero		1


	//   ....[67]....
        /*0904*/ 	.word	0x0000cd20
        /*0908*/ 	.word	0x00000008
        /*090c*/ 	.word	0x00028c50
        /*0910*/ 	.short	0x010a
        /*0912*/ 	.byte	0x3f
	.zero		1


	//   ....[68]....
        /*0914*/ 	.word	0x0000ce40
        /*0918*/ 	.word	0x00000013
        /*091c*/ 	.word	0x00028c40
        /*0920*/ 	.short	0x010a
        /*0922*/ 	.byte	0x3f
	.zero		1


	//   ....[69]....
        /*0924*/ 	.word	0x0000d7d0
        /*0928*/ 	.word	0x00000003
        /*092c*/ 	.word	0x00028c20
        /*0930*/ 	.short	0x010a
        /*0932*/ 	.byte	0x3f
	.zero		1


	//   ....[70]....
        /*0934*/ 	.word	0x0000d820
        /*0938*/ 	.word	0x00000013
        /*093c*/ 	.word	0x00028c60
        /*0940*/ 	.short	0x010a
        /*0942*/ 	.byte	0x3f
	.zero		1


	//   ....[71]....
        /*0944*/ 	.word	0x0000e0d0
        /*0948*/ 	.word	0x00000009
        /*094c*/ 	.word	0x00028c40
        /*0950*/ 	.short	0x010a
        /*0952*/ 	.byte	0x3f
	.zero		1


	//   ....[72]....
        /*0954*/ 	.word	0x0000e570
        /*0958*/ 	.word	0x00000009
        /*095c*/ 	.word	0x00028c60
        /*0960*/ 	.short	0x010a
        /*0962*/ 	.byte	0x3f
	.zero		1


	//   ....[73]....
        /*0964*/ 	.word	0x0000ecc0
        /*0968*/ 	.word	0x00000004
        /*096c*/ 	.word	0x00028c20
        /*0970*/ 	.short	0x010a
        /*0972*/ 	.byte	0x3f
	.zero		1


	//   ....[74]....
        /*0974*/ 	.word	0x0000ee60
        /*0978*/ 	.word	0x00000005
        /*097c*/ 	.word	0x00028c40
        /*0980*/ 	.short	0x010a
        /*0982*/ 	.byte	0x3f
	.zero		1


	//   ....[75]....
        /*0984*/ 	.word	0x0000eeb0
        /*0988*/ 	.word	0x00000011
        /*098c*/ 	.word	0x00028c40
        /*0990*/ 	.short	0x010a
        /*0992*/ 	.byte	0x3f
	.zero		1


	//   ....[76]....
        /*0994*/ 	.word	0x0000ef00
        /*0998*/ 	.word	0x00000005
        /*099c*/ 	.word	0x00028c60
        /*09a0*/ 	.short	0x010a
        /*09a2*/ 	.byte	0x3f
	.zero		1


	//----- nvinfo : EIATTR_NUM_MBARRIERS
	.align		4
.L_600:
        /*09a4*/ 	.byte	0x03, 0x38
        /*09a6*/ 	.short	0x0016


	//----- nvinfo : EIATTR_EXIT_INSTR_OFFSETS
	.align		4
        /*09a8*/ 	.byte	0x04, 0x1c
        /*09aa*/ 	.short	(.L_602 - .L_601)


	//   ....[0]....
.L_601:
        /*09ac*/ 	.word	0x00000920


	//   ....[1]....
        /*09b0*/ 	.word	0x00008b20


	//   ....[2]....
        /*09b4*/ 	.word	0x0000cae0


	//----- nvinfo : EIATTR_MAX_THREADS
	.align		4
.L_602:
        /*09b8*/ 	.byte	0x04, 0x05
        /*09ba*/ 	.short	(.L_604 - .L_603)
.L_603:
        /*09bc*/ 	.word	0x00000180
        /*09c0*/ 	.word	0x00000001
        /*09c4*/ 	.word	0x00000001


	//----- nvinfo : EIATTR_CRS_STACK_SIZE
	.align		4
.L_604:
        /*09c8*/ 	.byte	0x04, 0x1e
        /*09ca*/ 	.short	(.L_606 - .L_605)
.L_605:
        /*09cc*/ 	.word	0x00000000


	//----- nvinfo : EIATTR_CBANK_PARAM_SIZE
	.align		4
.L_606:
        /*09d0*/ 	.byte	0x03, 0x19
        /*09d2*/ 	.short	0x0a70


	//----- nvinfo : EIATTR_PARAM_CBANK
	.align		4
        /*09d4*/ 	.byte	0x04, 0x0a
        /*09d6*/ 	.short	(.L_608 - .L_607)
	.align		4
.L_607:
        /*09d8*/ 	.word	index@(.nv.constant0._ZN7cutlass13device_kernelIN5flash11enable_sm90INS1_16FlashAttnFwdSm90INS1_25CollectiveMainloopFwdSm90ILi2EN4cute5tupleIJNS5_1CILi1EEES8_S8_EEENS6_IJNS7_ILi64EEESA_SA_EEELi512ENS_10bfloat16_tEfNS_4arch4Sm90ELb0ELb0ELb1ELb0ELb1ELb0ELb0ELb0ELb0ELb1ELb0ELb0EEENS1_21CollectiveEpilogueFwdINS6_IJSA_NS7_ILi512EEESA_EEES9_SC_SE_Li256ELb0ELb1ELb0ELb0EEENS1_29StaticPersistentTileSchedulerILb0EEEEEEEEEvNT_6ParamsE)
        /*09dc*/ 	.short	0x0210
        /*09de*/ 	.short	0x0a70


	//----- nvinfo : EIATTR_SW_WAR
	.align		4
.L_608:
        /*09e0*/ 	.byte	0x04, 0x36
        /*09e2*/ 	.short	(.L_610 - .L_609)
.L_609:
        /*09e4*/ 	.word	0x00000008
.L_610:


//--------------------- .nv.info._ZN7cutlass13device_kernelIN5flash11enable_sm90INS1_16FlashAttnFwdSm90INS1_25CollectiveMainloopFwdSm90ILi2EN4cute5tupleIJNS5_1CILi1EEES8_S8_EEENS6_IJNS7_ILi64EEESA_SA_EEELi512ENS_10bfloat16_tEfNS_4arch4Sm90ELb0ELb0ELb1ELb0ELb1ELb0ELb1ELb0ELb0ELb1ELb0ELb0EEENS1_21CollectiveEpilogueFwdINS6_IJSA_NS7_ILi512EEESA_EEES9_SC_SE_Li256ELb0ELb1ELb0ELb0EEENS1_29StaticPersistentTileSchedulerILb0EEEEEEEEEvNT_6ParamsE --------------------------
	.section	.nv.info._ZN7cutlass13device_kernelIN5flash11enable_sm90INS1_16FlashAttnFwdSm90INS1_25CollectiveMainloopFwdSm90ILi2EN4cute5tupleIJNS5_1CILi1EEES8_S8_EEENS6_IJNS7_ILi64EEESA_SA_EEELi512ENS_10bfloat16_tEfNS_4arch4Sm90ELb0ELb0ELb1ELb0ELb1ELb0ELb1ELb0ELb0ELb1ELb0ELb0EEENS1_21CollectiveEpilogueFwdINS6_IJSA_NS7_ILi512EEESA_EEES9_SC_SE_Li256ELb0ELb1ELb0ELb0EEENS1_29StaticPersistentTileSchedulerILb0EEEEEEEEEvNT_6ParamsE,"",@"SHT_CUDA_INFO"
	.sectionflags	@""
	.align	4


	//----- nvinfo : EIATTR_CUDA_API_VERSION
	.align		4
        /*0000*/ 	.byte	0x04, 0x37
        /*0002*/ 	.short	(.L_612 - .L_611)
.L_611:
        /*0004*/ 	.word	0x00000082


	//----- nvinfo : EIATTR_KPARAM_INFO
	.align		4
.L_612:
        /*0008*/ 	.byte	0x04, 0x17
        /*000a*/ 	.short	(.L_614 - .L_613)
.L_613:
        /*000c*/ 	.word	0x00000000
        /*0010*/ 	.short	0x0000
        /*0012*/ 	.short	0x0070
        /*0014*/ 	.byte	0x00, 0xf0, 0x01, 0x2c


	//----- nvinfo : EIATTR_SPARSE_MMA_MASK
	.align		4
.L_614:
        /*0018*/ 	.byte	0x03, 0x50
        /*001a*/ 	.short	0x0000


	//----- nvinfo : EIATTR_MAXREG_COUNT
	.align		4
        /*001c*/ 	.byte	0x03, 0x1b
        /*001e*/ 	.short	0x00a8


	//----- nvinfo : EIATTR_NUM_BARRIERS
	.align		4
        /*0020*/ 	.byte	0x02, 0x4c
        /*0022*/ 	.byte	0x10
	.zero		1


	//----- nvinfo : EIATTR_EXTERNS
	.align		4
        /*0024*/ 	.byte	0x04, 0x0f
        /*0026*/ 	.short	(.L_616 - .L_615)


	//   ....[0]....
	.align		4
.L_615:
        /*0028*/ 	.word	index@(__assertfail)


	//----- nvinfo : EIATTR_ANNOTATIONS
	.align		4
.L_616:
        /*002c*/ 	.byte	0x04, 0x55
        /*002e*/ 	.short	(.L_618 - .L_617)


	//   ....[0]....
.L_617:
        /* <DEDUP_REMOVED lines=17> */


	//----- nvinfo : EIATTR_MERCURY_ISA_VERSION
	.align		4
.L_618:
        /*0128*/ 	.byte	0x03, 0x5f
        /*012a*/ 	.short	0x0101


	//----- nvinfo : EIATTR_INT_WARP_WIDE_INSTR_OFFSETS
	.align		4
        /*012c*/ 	.byte	0x04, 0x31
        /*012e*/ 	.short	(.L_620 - .L_619)


	//   ....[0]....
.L_619:
        /*0130*/ 	.word	0x000000d0


	//   ....[1]....
        /*0134*/ 	.word	0x000000e0


	//   ....[2]....
        /*0138*/ 	.word	0x000000f0


	//   ....[3]....
        /*013c*/ 	.word	0x00000190


	//----- nvinfo : EIATTR_COOP_GROUP_MASK_REGIDS
	.align		4
.L_620:
        /*0140*/ 	.byte	0x04, 0x29
        /*0142*/ 	.short	(.L_622 - .L_621)


	//   ....[0]....
.L_621:
        /*0144*/ 	.word	0xffffffff


	//   ....[1]....
        /*0148*/ 	.word	0xffffffff


	//   ....[2]....
        /*014c*/ 	.word	0xffffffff


	//   ....[3]....
        /*0150*/ 	.word	0xffffffff


	//   ....[4]....
        /*0154*/ 	.word	0xffffffff


	//   ....[5]....
        /*0158*/ 	.word	0xffffffff


	//   ....[6]....
        /*015c*/ 	.word	0xffffffff


	//   ....[7]....
        /*0160*/ 	.word	0xffffffff


	//   ....[8]....
        /*0164*/ 	.word	0xffffffff


	//   ....[9]....
        /*0168*/ 	.word	0xffffffff


	//   ....[10]....
        /*016c*/ 	.word	0xffffffff


	//   ....[11]....
        /*0170*/ 	.word	0xffffffff


	//   ....[12]....
        /*0174*/ 	.word	0xffffffff


	//   ....[13]....
        /*0178*/ 	.word	0xffffffff


	//   ....[14]....
        /*017c*/ 	.word	0xffffffff


	//   ....[15]....
        /*0180*/ 	.word	0xffffffff


	//   ....[16]....
        /*0184*/ 	.word	0xffffffff


	//   ....[17]....
        /*0188*/ 	.word	0xffffffff


	//   ....[18]....
        /*018c*/ 	.word	0xffffffff


	//   ....[19]....
        /*0190*/ 	.word	0xffffffff


	//   ....[20]....
        /*0194*/ 	.word	0xffffffff


	//   ....[21]....
        /*0198*/ 	.word	0xffffffff


	//   ....[22]....
        /*019c*/ 	.word	0xffffffff


	//   ....[23]....
        /*01a0*/ 	.word	0xffffffff


	//   ....[24]....
        /*01a4*/ 	.word	0xffffffff


	//   ....[25]....
        /*01a8*/ 	.word	0xffffffff


	//   ....[26]....
        /*01ac*/ 	.word	0xffffffff


	//   ....[27]....
        /*01b0*/ 	.word	0xffffffff


	//   ....[28]....
        /*01b4*/ 	.word	0xffffffff


	//   ....[29]....
        /*01b8*/ 	.word	0xffffffff


	//   ....[30]....
        /*01bc*/ 	.word	0xffffffff


	//   ....[31]....
        /*01c0*/ 	.word	0xffffffff


	//   ....[32]....
        /*01c4*/ 	.word	0xffffffff


	//   ....[33]....
        /*01c8*/ 	.word	0xffffffff


	//   ....[34]....
        /*01cc*/ 	.word	0xffffffff


	//   ....[35]....
        /*01d0*/ 	.word	0xffffffff


	//   ....[36]....
        /*01d4*/ 	.word	0xffffffff


	//   ....[37]....
        /*01d8*/ 	.word	0xffffffff


	//   ....[38]....
        /*01dc*/ 	.word	0xffffffff


	//   ....[39]....
        /*01e0*/ 	.word	0xffffffff


	//   ....[40]....
        /*01e4*/ 	.word	0xffffffff


	//   ....[41]....
        /*01e8*/ 	.word	0xffffffff


	//   ....[42]....
        /*01ec*/ 	.word	0xffffffff


	//   ....[43]....
        /*01f0*/ 	.word	0xffffffff


	//   ....[44]....
        /*01f4*/ 	.word	0xffffffff


	//   ....[45]....
        /*01f8*/ 	.word	0xffffffff


	//   ....[46]....
        /*01fc*/ 	.word	0xffffffff


	//   ....[47]....
        /*0200*/ 	.word	0xffffffff


	//   ....[48]....
        /*0204*/ 	.word	0xffffffff


	//   ....[49]....
        /*0208*/ 	.word	0xffffffff


	//   ....[50]....
        /*020c*/ 	.word	0xffffffff


	//   ....[51]....
        /*0210*/ 	.word	0xffffffff


	//   ....[52]....
        /*0214*/ 	.word	0xffffffff


	//   ....[53]....
        /*0218*/ 	.word	0xffffffff


	//   ....[54]....
        /*021c*/ 	.word	0xffffffff


	//   ....[55]....
        /*0220*/ 	.word	0xffffffff


	//   ....[56]....
        /*0224*/ 	.word	0xffffffff


	//   ....[57]....
        /*0228*/ 	.word	0xffffffff


	//   ....[58]....
        /*022c*/ 	.word	0xffffffff


	//   ....[59]....
        /*0230*/ 	.word	0xffffffff


	//   ....[60]....
        /*0234*/ 	.word	0xffffffff


	//   ....[61]....
        /*0238*/ 	.word	0xffffffff


	//   ....[62]....
        /*023c*/ 	.word	0xffffffff


	//   ....[63]....
        /*0240*/ 	.word	0xffffffff


	//   ....[64]....
        /*0244*/ 	.word	0xffffffff


	//   ....[65]....
        /*0248*/ 	.word	0xffffffff


	//   ....[66]....
        /*024c*/ 	.word	0xffffffff


	//   ....[67]....
        /*0250*/ 	.word	0xffffffff


	//   ....[68]....
        /*0254*/ 	.word	0xffffffff


	//   ....[69]....
        /*0258*/ 	.word	0xffffffff


	//   ....[70]....
        /*025c*/ 	.word	0xffffffff


	//   ....[71]....
        /*0260*/ 	.word	0xffffffff


	//   ....[72]....
        /*0264*/ 	.word	0xffffffff


	//   ....[73]....
        /*0268*/ 	.word	0xffffffff


	//   ....[74]....
        /*026c*/ 	.word	0xffffffff


	//   ....[75]....
        /*0270*/ 	.word	0xffffffff


	//   ....[76]....
        /*0274*/ 	.word	0xffffffff


	//   ....[77]....
        /*0278*/ 	.word	0xffffffff


	//   ....[78]....
        /*027c*/ 	.word	0xffffffff


	//   ....[79]....
        /*0280*/ 	.word	0xffffffff


	//   ....[80]....
        /*0284*/ 	.word	0xffffffff


	//   ....[81]....
        /*0288*/ 	.word	0xffffffff


	//   ....[82]....
        /*028c*/ 	.word	0x0500000f


	//   ....[83]....
        /*0290*/ 	.word	0x0500000f


	//   ....[84]....
        /*0294*/ 	.word	0x0500000f


	//   ....[85]....
        /*0298*/ 	.word	0x0500000f


	//   ....[86]....
        /*029c*/ 	.word	0x0500000f


	//   ....[87]....
        /*02a0*/ 	.word	0x0500000f


	//   ....[88]....
        /*02a4*/ 	.word	0x0500000f


	//   ....[89]....
        /*02a8*/ 	.word	0x0500000f


	//   ....[90]....
        /*02ac*/ 	.word	0x0500000f


	//   ....[91]....
        /*02b0*/ 	.word	0x0500000f


	//   ....[92]....
        /*02b4*/ 	.word	0x0500000f


	//   ....[93]....
        /*02b8*/ 	.word	0x0500000f


	//   ....[94]....
        /*02bc*/ 	.word	0x0500000f


	//   ....[95]....
        /*02c0*/ 	.word	0x0500000f


	//   ....[96]....
        /*02c4*/ 	.word	0x0500000f


	//   ....[97]....
        /*02c8*/ 	.word	0x0500000f


	//   ....[98]....
        /*02cc*/ 	.word	0x0500000f


	//   ....[99]....
        /*02d0*/ 	.word	0x0500000f


	//   ....[100]....
        /*02d4*/ 	.word	0x0500000f


	//   ....[101]....
        /*02d8*/ 	.word	0x0500000f


	//   ....[102]....
        /*02dc*/ 	.word	0x0500000f


	//   ....[103]....
        /*02e0*/ 	.word	0x0500000f


	//   ....[104]....
        /*02e4*/ 	.word	0x0500000f


	//   ....[105]....
        /*02e8*/ 	.word	0x0500000f


	//   ....[106]....
        /*02ec*/ 	.word	0x0500000f


	//   ....[107]....
        /*02f0*/ 	.word	0x0500000f


	//   ....[108]....
        /*02f4*/ 	.word	0x0500000f


	//   ....[109]....
        /*02f8*/ 	.word	0x0500000f


	//   ....[110]....
        /*02fc*/ 	.word	0x0500000f


	//   ....[111]....
        /*0300*/ 	.word	0x0500000f


	//   ....[112]....
        /*0304*/ 	.word	0x0500000f


	//   ....[113]....
        /*0308*/ 	.word	0x0500000f


	//   ....[114]....
        /*030c*/ 	.word	0x0500000f


	//   ....[115]....
        /*0310*/ 	.word	0x0500000f


	//   ....[116]....
        /*0314*/ 	.word	0x0500000f


	//   ....[117]....
        /*0318*/ 	.word	0x0500000f


	//   ....[118]....
        /*031c*/ 	.word	0x0500000f


	//   ....[119]....
        /*0320*/ 	.word	0x0500000f


	//   ....[120]....
        /*0324*/ 	.word	0x0500000f


	//   ....[121]....
        /*0328*/ 	.word	0x0500000f


	//   ....[122]....
        /*032c*/ 	.word	0x0500000f


	//   ....[123]....
        /*0330*/ 	.word	0x0500000f


	//   ....[124]....
        /*0334*/ 	.word	0x0500000f


	//   ....[125]....
        /*0338*/ 	.word	0x0500000f


	//   ....[126]....
        /*033c*/ 	.word	0x0500000f


	//   ....[127]....
        /*0340*/ 	.word	0x0500000f


	//   ....[128]....
        /*0344*/ 	.word	0x0500000f


	//   ....[129]....
        /*0348*/ 	.word	0x0500000f


	//   ....[130]....
        /*034c*/ 	.word	0x0500000f


	//   ....[131]....
        /*0350*/ 	.word	0x0500000f


	//----- nvinfo : EIATTR_COOP_GROUP_INSTR_OFFSETS
	.align		4
.L_622:
        /*0354*/ 	.byte	0x04, 0x28
        /*0356*/ 	.short	(.L_624 - .L_623)


	//   ....[0]....
.L_623:
        /*0358*/ 	.word	0x00000080


	//   ....[1]....
        /*035c*/ 	.word	0x00000090


	//   ....[2]....
        /*0360*/ 	.word	0x000002c0


	//   ....[3]....
        /*0364*/ 	.word	0x00000420


	//   ....[4]....
        /*0368*/ 	.word	0x00000540


	//   ....[5]....
        /*036c*/ 	.word	0x000006a0


	//   ....[6]....
        /*0370*/ 	.word	0x000010b0


	//   ....[7]....
        /*0374*/ 	.word	0x00002810


	//   ....[8]....
        /*0378*/ 	.word	0x00002fb0


	//   ....[9]....
        /*037c*/ 	.word	0x00004780


	//   ....[10]....
        /*0380*/ 	.word	0x00004800


	//   ....[11]....
        /*0384*/ 	.word	0x00004a70


	//   ....[12]....
        /*0388*/ 	.word	0x00004b00


	//   ....[13]....
        /*038c*/ 	.word	0x000052e0


	//   ....[14]....
        /*0390*/ 	.word	0x00005890


	//   ....[15]....
        /*0394*/ 	.word	0x00006d40


	//   ....[16]....
        /*0398*/ 	.word	0x00006df0


	//   ....[17]....
        /*039c*/ 	.word	0x000070e0


	//   ....[18]....
        /*03a0*/ 	.word	0x000072a0


	//   ....[19]....
        /*03a4*/ 	.word	0x000081a0


	//   ....[20]....
        /*03a8*/ 	.word	0x00008250


	//   ....[21]....
        /*03ac*/ 	.word	0x00008280


	//   ....[22]....
        /*03b0*/ 	.word	0x00008340


	//   ....[23]....
        /*03b4*/ 	.word	0x00008360


	//   ....[24]....
        /*03b8*/ 	.word	0x000093b0


	//   ....[25]....
        /*03bc*/ 	.word	0x0000a020


	//   ....[26]....
        /*03c0*/ 	.word	0x0000a060


	//   ....[27]....
        /*03c4*/ 	.word	0x0000a080


	//   ....[28]....
        /*03c8*/ 	.word	0x0000a0a0


	//   ....[29]....
        /*03cc*/ 	.word	0x0000a6d0


	//   ....[30]....
        /*03d0*/ 	.word	0x0000a6f0


	//   ....[31]....
        /*03d4*/ 	.word	0x0000a930


	//   ....[32]....
        /*03d8*/ 	.word	0x0000a960


	//   ....[33]....
        /*03dc*/ 	.word	0x0000c640


	//   ....[34]....
        /*03e0*/ 	.word	0x0000c670


	//   ....[35]....
        /*03e4*/ 	.word	0x0000c710


	//   ....[36]....
        /*03e8*/ 	.word	0x0000c730


	//   ....[37]....
        /*03ec*/ 	.word	0x0000c7a0


	//   ....[38]....
        /*03f0*/ 	.word	0x0000c7c0


	//   ....[39]....
        /*03f4*/ 	.word	0x0000c7d0


	//   ....[40]....
        /*03f8*/ 	.word	0x0000c7e0


	//   ....[41]....
        /*03fc*/ 	.word	0x0000ce80


	//   ....[42]....
        /*0400*/ 	.word	0x0000ceb0


	//   ....[43]....
        /*0404*/ 	.word	0x0000cf70


	//   ....[44]....
        /*0408*/ 	.word	0x0000cf80


	//   ....[45]....
        /*040c*/ 	.word	0x0000d010


	//   ....[46]....
        /*0410*/ 	.word	0x0000d020


	//   ....[47]....
        /*0414*/ 	.word	0x0000d040


	//   ....[48]....
        /*0418*/ 	.word	0x0000d080


	//   ....[49]....
        /*041c*/ 	.word	0x0000d5e0


	//   ....[50]....
        /*0420*/ 	.word	0x0000d610


	//   ....[51]....
        /*0424*/ 	.word	0x0000d620


	//   ....[52]....
        /*0428*/ 	.word	0x0000d640


	//   ....[53]....
        /*042c*/ 	.word	0x0000d7b0


	//   ....[54]....
        /*0430*/ 	.word	0x0000d7f0


	//   ....[55]....
        /*0434*/ 	.word	0x0000d810


	//   ....[56]....
        /*0438*/ 	.word	0x0000d8e0


	//   ....[57]....
        /*043c*/ 	.word	0x0000de00


	//   ....[58]....
        /*0440*/ 	.word	0x0000de30


	//   ....[59]....
        /*0444*/ 	.word	0x0000de60


	//   ....[60]....
        /*0448*/ 	.word	0x0000df20


	//   ....[61]....
        /*044c*/ 	.word	0x0000df60


	//   ....[62]....
        /*0450*/ 	.word	0x0000df80


	//   ....[63]....
        /*0454*/ 	.word	0x0000dfa0


	//   ....[64]....
        /*0458*/ 	.word	0x0000e330


	//   ....[65]....
        /*045c*/ 	.word	0x0000eb90


	//   ....[66]....
        /*0460*/ 	.word	0x0000ebb0


	//   ....[67]....
        /*0464*/ 	.word	0x0000ec00


	//   ....[68]....
        /*0468*/ 	.word	0x0000ec10


	//   ....[69]....
        /*046c*/ 	.word	0x0000ec50


	//   ....[70]....
        /*0470*/ 	.word	0x0000ec60


	//   ....[71]....
        /*0474*/ 	.word	0x0000ec70


	//   ....[72]....
        /*0478*/ 	.word	0x0000ecb0


	//   ....[73]....
        /*047c*/ 	.word	0x0000efe0


	//   ....[74]....
        /*0480*/ 	.word	0x0000f010


	//   ....[75]....
        /*0484*/ 	.word	0x0000f040


	//   ....[76]....
        /*0488*/ 	.word	0x0000f080


	//   ....[77]....
        /*048c*/ 	.word	0x0000f0a0


	//   ....[78]....
        /*0490*/ 	.word	0x0000f160


	//   ....[79]....
        /*0494*/ 	.word	0x0000f180


	//   ....[80]....
        /*0498*/ 	.word	0x0000f200


	//   ....[81]....
        /*049c*/ 	.word	0x0000f740


	//   ....[82]....
        /*04a0*/ 	.word	0x0000fc60


	//   ....[83]....
        /*04a4*/ 	.word	0x0000fd50


	//   ....[84]....
        /*04a8*/ 	.word	0x0000fdf0


	//   ....[85]....
        /*04ac*/ 	.word	0x0000fe60


	//   ....[86]....
        /*04b0*/ 	.word	0x0000ff50


	//   ....[87]....
        /*04b4*/ 	.word	0x0000ffc0


	//   ....[88]....
        /*04b8*/ 	.word	0x000100b0


	//   ....[89]....
        /*04bc*/ 	.word	0x00010120


	//   ....[90]....
        /*04c0*/ 	.word	0x000101c0


	//   ....[91]....
        /*04c4*/ 	.word	0x000102b0


	//   ....[92]....
        /*04c8*/ 	.word	0x00010330


	//   ....[93]....
        /*04cc*/ 	.word	0x00010390


	//   ....[94]....
        /*04d0*/ 	.word	0x00010480


	//   ....[95]....
        /*04d4*/ 	.word	0x00010500


	//   ....[96]....
        /*04d8*/ 	.word	0x000105e0


	//   ....[97]....
        /*04dc*/ 	.word	0x00010650


	//   ....[98]....
        /*04e0*/ 	.word	0x00010710


	//   ....[99]....
        /*04e4*/ 	.word	0x000107b0


	//   ....[100]....
        /*04e8*/ 	.word	0x00010860


	//   ....[101]....
        /*04ec*/ 	.word	0x000109a0


	//   ....[102]....
        /*04f0*/ 	.word	0x00010a90


	//   ....[103]....
        /*04f4*/ 	.word	0x00010c40


	//   ....[104]....
        /*04f8*/ 	.word	0x00010c90


	//   ....[105]....
        /*04fc*/ 	.word	0x00010da0


	//   ....[106]....
        /*0500*/ 	.word	0x00010e80


	//   ....[107]....
        /*0504*/ 	.word	0x00011000


	//   ....[108]....
        /*0508*/ 	.word	0x000110f0


	//   ....[109]....
        /*050c*/ 	.word	0x00011250


	//   ....[110]....
        /*0510*/ 	.word	0x00011390


	//   ....[111]....
        /*0514*/ 	.word	0x000114a0


	//   ....[112]....
        /*0518*/ 	.word	0x000115e0


	//   ....[113]....
        /*051c*/ 	.word	0x000116e0


	//   ....[114]....
        /*0520*/ 	.word	0x000117b0


	//   ....[115]....
        /*0524*/ 	.word	0x00011890


	//   ....[116]....
        /*0528*/ 	.word	0x00011930


	//   ....[117]....
        /*052c*/ 	.word	0x00011990


	//   ....[118]....
        /*0530*/ 	.word	0x00011a40


	//   ....[119]....
        /*0534*/ 	.word	0x00011aa0


	//   ....[120]....
        /*0538*/ 	.word	0x00011b50


	//   ....[121]....
        /*053c*/ 	.word	0x00011bb0


	//   ....[122]....
        /*0540*/ 	.word	0x00011c60


	//   ....[123]....
        /*0544*/ 	.word	0x00011d50


	//   ....[124]....
        /*0548*/ 	.word	0x00011e20


	//   ....[125]....
        /*054c*/ 	.word	0x00011ef0


	//   ....[126]....
        /*0550*/ 	.word	0x00012000


	//   ....[127]....
        /*0554*/ 	.word	0x00012120


	//   ....[128]....
        /*0558*/ 	.word	0x00012200


	//   ....[129]....
        /*055c*/ 	.word	0x00012300


	//   ....[130]....
        /*0560*/ 	.word	0x000123d0


	//   ....[131]....
        /*0564*/ 	.word	0x000124e0


	//----- nvinfo : EIATTR_REG_RECONFIG
	.align		4
.L_624:
        /*0568*/ 	.byte	0x01, 0x54
	.zero		2


	//----- nvinfo : EIATTR_SYSCALL_OFFSETS
	.align		4
        /*056c*/ 	.byte	0x04, 0x46
        /*056e*/ 	.short	(.L_626 - .L_625)


	//   ....[0]....
.L_625:
        /*0570*/ 	.word	0x00002a10


	//   ....[1]....
        /*0574*/ 	.word	0x0000bee0


	//   ....[2]....
        /*0578*/ 	.word	0x0000c020


	//   ....[3]....
        /*057c*/ 	.word	0x0000c110


	//   ....[4]....
        /*0580*/ 	.word	0x0000cb20


	//   ....[5]....
        /*0584*/ 	.word	0x0000d2c0


	//----- nvinfo : EIATTR_MBARRIER_INSTR_OFFSETS
	.align		4
.L_626:
        /*0588*/ 	.byte	0x04, 0x39
        /*058a*/ 	.short	(.L_628 - .L_627)


	//   ....[0]....
.L_627:
        /*058c*/ 	.word	0x000001a0
        /*0590*/ 	.word	0x000000ff
        /*0594*/ 	.word	0x00038800
        /*0598*/ 	.short	0x0100
        /*059a*/ 	.byte	0x08
	.zero		1


	//   ....[1]....
        /*059c*/ 	.word	0x000001b0
        /*05a0*/ 	.word	0x000000ff
        /*05a4*/ 	.word	0x00038810
        /*05a8*/ 	.short	0x0100
        /*05aa*/ 	.byte	0x08
	.zero		1


	//   ....[2]....
        /*05ac*/ 	.word	0x000001c0
        /*05b0*/ 	.word	0x000000ff
        /*05b4*/ 	.word	0x00038820
        /*05b8*/ 	.short	0x0100
        /*05ba*/ 	.byte	0x08
	.zero		1


	//   ....[3]....
        /*05bc*/ 	.word	0x00000270
        /*05c0*/ 	.word	0x000000ff
        /*05c4*/ 	.word	0x00038830
        /*05c8*/ 	.short	0x0100
        /*05ca*/ 	.byte	0x06
	.zero		1


	//   ....[4]....
        /*05cc*/ 	.word	0x00000280
        /*05d0*/ 	.word	0x000000ff
        /*05d4*/ 	.word	0x00038840
        /*05d8*/ 	.short	0x0100
        /*05da*/ 	.byte	0x06
	.zero		1


	//   ....[5]....
        /*05dc*/ 	.word	0x00000290
        /*05e0*/ 	.word	0x000000ff
        /*05e4*/ 	.word	0x00038838
        /*05e8*/ 	.short	0x0100
        /*05ea*/ 	.byte	0x06
	.zero		1


	//   ....[6]....
        /*05ec*/ 	.word	0x000002a0
        /*05f0*/ 	.word	0x000000ff
        /*05f4*/ 	.word	0x00038848
        /*05f8*/ 	.short	0x0100
        /*05fa*/ 	.byte	0x06
	.zero		1


	//   ....[7]....
        /*05fc*/ 	.word	0x000003d0
        /*0600*/ 	.word	0x000000ff
        /*0604*/ 	.word	0x00038850
        /*0608*/ 	.short	0x0100
        /*060a*/ 	.byte	0x08
	.zero		1


	//   ....[8]....
        /*060c*/ 	.word	0x000003e0
        /*0610*/ 	.word	0x000000ff
        /*0614*/ 	.word	0x00038860
        /*0618*/ 	.short	0x0100
        /*061a*/ 	.byte	0x08
	.zero		1


	//   ....[9]....
        /*061c*/ 	.word	0x000003f0
        /*0620*/ 	.word	0x000000ff
        /*0624*/ 	.word	0x00038858
        /*0628*/ 	.short	0x0100
        /*062a*/ 	.byte	0x08
	.zero		1


	//   ....[10]....
        /*062c*/ 	.word	0x00000400
        /*0630*/ 	.word	0x000000ff
        /*0634*/ 	.word	0x00038868
        /*0638*/ 	.short	0x0100
        /*063a*/ 	.byte	0x08
	.zero		1


	//   ....[11]....
        /*063c*/ 	.word	0x000004f0
        /*0640*/ 	.word	0x000000ff
        /*0644*/ 	.word	0x00038870
        /*0648*/ 	.short	0x0100
        /*064a*/ 	.byte	0x06
	.zero		1


	//   ....[12]....
        /*064c*/ 	.word	0x00000500
        /*0650*/ 	.word	0x000000ff
        /*0654*/ 	.word	0x00038880
        /*0658*/ 	.short	0x0100
        /*065a*/ 	.byte	0x06
	.zero		1


	//   ....[13]....
        /*065c*/ 	.word	0x00000510
        /*0660*/ 	.word	0x000000ff
        /*0664*/ 	.word	0x00038878
        /*0668*/ 	.short	0x0100
        /*066a*/ 	.byte	0x06
	.zero		1


	//   ....[14]....
        /*066c*/ 	.word	0x00000520
        /*0670*/ 	.word	0x000000ff
        /*0674*/ 	.word	0x00038888
        /*0678*/ 	.short	0x0100
        /*067a*/ 	.byte	0x06
	.zero		1


	//   ....[15]....
        /*067c*/ 	.word	0x00000650
        /*0680*/ 	.word	0x000000ff
        /*0684*/ 	.word	0x00038890
        /*0688*/ 	.short	0x0100
        /*068a*/ 	.byte	0x08
	.zero		1


	//   ....[16]....
        /*068c*/ 	.word	0x00000660
        /*0690*/ 	.word	0x000000ff
        /*0694*/ 	.word	0x000388a0
        /*0698*/ 	.short	0x0100
        /*069a*/ 	.byte	0x08
	.zero		1


	//   ....[17]....
        /*069c*/ 	.word	0x00000670
        /*06a0*/ 	.word	0x000000ff
        /*06a4*/ 	.word	0x00038898
        /*06a8*/ 	.short	0x0100
        /*06aa*/ 	.byte	0x08
	.zero		1


	//   ....[18]....
        /*06ac*/ 	.word	0x00000680
        /*06b0*/ 	.word	0x000000ff
        /*06b4*/ 	.word	0x000388a8
        /*06b8*/ 	.short	0x0100
        /*06ba*/ 	.byte	0x08
	.zero		1


	//   ....[19]....
        /*06bc*/ 	.word	0x000007b0
        /*06c0*/ 	.word	0x000000ff
        /*06c4*/ 	.word	0x000388b0
        /*06c8*/ 	.short	0x0100
        /*06ca*/ 	.byte	0x08
	.zero		1


	//   ....[20]....
        /*06cc*/ 	.word	0x000007c0
        /*06d0*/ 	.word	0x000000ff
        /*06d4*/ 	.word	0x000388c0
        /*06d8*/ 	.short	0x0100
        /*06da*/ 	.byte	0x08
	.zero		1


	//   ....[21]....
        /*06dc*/ 	.word	0x000007d0
        /*06e0*/ 	.word	0x000000ff
        /*06e4*/ 	.word	0x000388b8
        /*06e8*/ 	.short	0x0100
        /*06ea*/ 	.byte	0x08
	.zero		1


	//   ....[22]....
        /*06ec*/ 	.word	0x000007e0
        /*06f0*/ 	.word	0x000000ff
        /*06f4*/ 	.word	0x000388c8
        /*06f8*/ 	.short	0x0100
        /*06fa*/ 	.byte	0x08
	.zero		1


	//   ....[23]....
        /*06fc*/ 	.word	0x00001400
        /*0700*/ 	.word	0x000000ff
        /*0704*/ 	.word	0x00000000
        /*0708*/ 	.short	0x0101
        /*070a*/ 	.byte	0x06
	.zero		1


	//   ....[24]....
        /*070c*/ 	.word	0x00001f00
        /*0710*/ 	.word	0x000000ff
        /*0714*/ 	.word	0x00000000
        /*0718*/ 	.short	0x0101
        /*071a*/ 	.byte	0x06
	.zero		1


	//   ....[25]....
        /*071c*/ 	.word	0x00002a70
        /*0720*/ 	.word	0x000000ff
        /*0724*/ 	.word	0x00038800
        /*0728*/ 	.short	0x010a
        /*072a*/ 	.byte	0x26
	.zero		1


	//   ....[26]....
        /*072c*/ 	.word	0x00002ae0
        /*0730*/ 	.word	0x00000003
        /*0734*/ 	.word	0x00038830
        /*0738*/ 	.short	0x010a
        /*073a*/ 	.byte	0x3f
	.zero		1


	//   ....[27]....
        /*073c*/ 	.word	0x00002b20
        /*0740*/ 	.word	0x00000003
        /*0744*/ 	.word	0x00038830
        /*0748*/ 	.short	0x010a
        /*074a*/ 	.byte	0x3f
	.zero		1


	//   ....[28]....
        /*074c*/ 	.word	0x00002da0
        /*0750*/ 	.word	0x000000ff
        /*0754*/ 	.word	0x00038810
        /*0758*/ 	.short	0x010a
        /*075a*/ 	.byte	0x26
	.zero		1


	//   ....[29]....
        /*075c*/ 	.word	0x00002de0
        /*0760*/ 	.word	0x00000003
        /*0764*/ 	.word	0x00038850
        /*0768*/ 	.short	0x010a
        /*076a*/ 	.byte	0x3f
	.zero		1


	//   ....[30]....
        /*076c*/ 	.word	0x00002e20
        /*0770*/ 	.word	0x00000003
        /*0774*/ 	.word	0x00038850
        /*0778*/ 	.short	0x010a
        /*077a*/ 	.byte	0x3f
	.zero		1


	//   ....[31]....
        /*077c*/ 	.word	0x00004ab0
        /*0780*/ 	.word	0x000000ff
        /*0784*/ 	.word	0x00000000
        /*0788*/ 	.short	0x0101
        /*078a*/ 	.byte	0x07
	.zero		1


	//   ....[32]....
        /*078c*/ 	.word	0x00005360
        /*0790*/ 	.word	0x000000ff
        /*0794*/ 	.word	0x00000000
        /*0798*/ 	.short	0x0101
        /*079a*/ 	.byte	0x07
	.zero		1


	//   ....[33]....
        /*079c*/ 	.word	0x00005470
        /*07a0*/ 	.word	0x000000ff
        /*07a4*/ 	.word	0x00038830
        /*07a8*/ 	.short	0x010a
        /*07aa*/ 	.byte	0x07
	.zero		1


	//   ....[34]....
        /*07ac*/ 	.word	0x000054b0
        /*07b0*/ 	.word	0x000000ff
        /*07b4*/ 	.word	0x00038830
        /*07b8*/ 	.short	0x010a
        /*07ba*/ 	.byte	0x07
	.zero		1


	//   ....[35]....
        /*07bc*/ 	.word	0x000056c0
        /*07c0*/ 	.word	0x000000ff
        /*07c4*/ 	.word	0x00038850
        /*07c8*/ 	.short	0x010a
        /*07ca*/ 	.byte	0x07
	.zero		1


	//   ....[36]....
        /*07cc*/ 	.word	0x00005700
        /*07d0*/ 	.word	0x000000ff
        /*07d4*/ 	.word	0x00038850
        /*07d8*/ 	.short	0x010a
        /*07da*/ 	.byte	0x07
	.zero		1


	//   ....[37]....
        /*07dc*/ 	.word	0x00006bc0
        /*07e0*/ 	.word	0x000000ff
        /*07e4*/ 	.word	0x00000000
        /*07e8*/ 	.short	0x0101
        /*07ea*/ 	.byte	0x0b
	.zero		1


	//   ....[38]....
        /*07ec*/ 	.word	0x00008230
        /*07f0*/ 	.word	0x000000ff
        /*07f4*/ 	.word	0x00000000
        /*07f8*/ 	.short	0x0101
        /*07fa*/ 	.byte	0x07
	.zero		1


	//   ....[39]....
        /*07fc*/ 	.word	0x0000a6e0
        /*0800*/ 	.word	0x000000ff
        /*0804*/ 	.word	0x00000000
        /*0808*/ 	.short	0x0101
        /*080a*/ 	.byte	0x04
	.zero		1


	//   ....[40]....
        /*080c*/ 	.word	0x0000c430
        /*0810*/ 	.word	0x00000019
        /*0814*/ 	.word	0x00038840
        /*0818*/ 	.short	0x010a
        /*081a*/ 	.byte	0x3f
	.zero		1


	//   ....[41]....
        /*081c*/ 	.word	0x0000c8e0
        /*0820*/ 	.word	0x00000019
        /*0824*/ 	.word	0x00038830
        /*0828*/ 	.short	0x0107
        /*082a*/ 	.byte	0x3f
	.zero		1


	//   ....[42]....
        /*082c*/ 	.word	0x0000c9a0
        /*0830*/ 	.word	0x00000019
        /*0834*/ 	.word	0x00038830
        /*0838*/ 	.short	0x0101
        /*083a*/ 	.byte	0x3f
	.zero		1


	//   ....[43]....
        /*083c*/ 	.word	0x0000d140
        /*0840*/ 	.word	0x000000ff
        /*0844*/ 	.word	0x00038800
        /*0848*/ 	.short	0x0107
        /*084a*/ 	.byte	0x25
	.zero		1


	//   ....[44]....
        /*084c*/ 	.word	0x0000d190
        /*0850*/ 	.word	0x000000ff
        /*0854*/ 	.word	0x00038800
        /*0858*/ 	.short	0x0101
        /*085a*/ 	.byte	0x25
	.zero		1


	//   ....[45]....
        /*085c*/ 	.word	0x0000db00
        /*0860*/ 	.word	0x000000ff
        /*0864*/ 	.word	0x00038810
        /*0868*/ 	.short	0x0107
        /*086a*/ 	.byte	0x25
	.zero		1


	//   ....[46]....
        /*086c*/ 	.word	0x0000db60
        /*0870*/ 	.word	0x000000ff
        /*0874*/ 	.word	0x00038810
        /*0878*/ 	.short	0x0101
        /*087a*/ 	.byte	0x25
	.zero		1


	//   ....[47]....
        /*087c*/ 	.word	0x0000db80
        /*0880*/ 	.word	0x000000ff
        /*0884*/ 	.word	0x00038820
        /*0888*/ 	.short	0x010a
        /*088a*/ 	.byte	0x25
	.zero		1


	//   ....[48]....
        /*088c*/ 	.word	0x0000dc10
        /*0890*/ 	.word	0x00000019
        /*0894*/ 	.word	0x00038860
        /*0898*/ 	.short	0x010a
        /*089a*/ 	.byte	0x3f
	.zero		1


	//   ....[49]....
        /*089c*/ 	.word	0x0000e670
        /*08a0*/ 	.word	0x00000019
        /*08a4*/ 	.word	0x00038850
        /*08a8*/ 	.short	0x0107
        /*08aa*/ 	.byte	0x3f
	.zero		1


	//   ....[50]....
        /*08ac*/ 	.word	0x0000e750
        /*08b0*/ 	.word	0x00000019
        /*08b4*/ 	.word	0x00038850
        /*08b8*/ 	.short	0x0101
        /*08ba*/ 	.byte	0x3f
	.zero		1


	//   ....[51]....
        /*08bc*/ 	.word	0x0000e9f0
        /*08c0*/ 	.word	0x00000008
        /*08c4*/ 	.word	0x00038840
        /*08c8*/ 	.short	0x010a
        /*08ca*/ 	.byte	0x3f
	.zero		1


	//   ....[52]....
        /*08cc*/ 	.word	0x0000ed30
        /*08d0*/ 	.word	0x00000008
        /*08d4*/ 	.word	0x00038830
        /*08d8*/ 	.short	0x0107
        /*08da*/ 	.byte	0x3f
	.zero		1


	//   ....[53]....
        /*08dc*/ 	.word	0x0000edf0
        /*08e0*/ 	.word	0x00000008
        /*08e4*/ 	.word	0x00038830
        /*08e8*/ 	.short	0x0101
        /*08ea*/ 	.byte	0x3f
	.zero		1


	//   ....[54]....
        /*08ec*/ 	.word	0x0000ee20
        /*08f0*/ 	.word	0x00000008
        /*08f4*/ 	.word	0x00038860
        /*08f8*/ 	.short	0x010a
        /*08fa*/ 	.byte	0x3f
	.zero		1


	//   ....[55]....
        /*08fc*/ 	.word	0x0000f460
        /*0900*/ 	.word	0x00000008
        /*0904*/ 	.word	0x00038850
        /*0908*/ 	.short	0x0107
        /*090a*/ 	.byte	0x3f
	.zero		1


	//   ....[56]....
        /*090c*/ 	.word	0x0000f530
        /*0910*/ 	.word	0x00000008
        /*0914*/ 	.word	0x00038850
        /*0918*/ 	.short	0x0101
        /*091a*/ 	.byte	0x3f
	.zero		1


	//   ....[57]....
        /*091c*/ 	.word	0x0000f6c0
        /*0920*/ 	.word	0x00000005
        /*0924*/ 	.word	0x00038820
        /*0928*/ 	.short	0x010a
        /*092a*/ 	.byte	0x3f
	.zero		1


	//   ....[58]....
        /*092c*/ 	.word	0x0000f830
        /*0930*/ 	.word	0x00000003
        /*0934*/ 	.word	0x00038840
        /*0938*/ 	.short	0x010a
        /*093a*/ 	.byte	0x3f
	.zero		1


	//   ....[59]....
        /*093c*/ 	.word	0x0000f8d0
        /*0940*/ 	.word	0x00000005
        /*0944*/ 	.word	0x00038840
        /*0948*/ 	.short	0x010a
        /*094a*/ 	.byte	0x3f
	.zero		1


	//   ....[60]....
        /*094c*/ 	.word	0x0000f910
        /*0950*/ 	.word	0x00000003
        /*0954*/ 	.word	0x00038860
        /*0958*/ 	.short	0x010a
        /*095a*/ 	.byte	0x3f
	.zero		1


	//   ....[61]....
        /*095c*/ 	.word	0x0000f950
        /*0960*/ 	.word	0x00000005
        /*0964*/ 	.word	0x00038860
        /*0968*/ 	.short	0x010a
        /*096a*/ 	.byte	0x3f
	.zero		1


	//   ....[62]....
        /*096c*/ 	.word	0x0000f9c0
        /*0970*/ 	.word	0x00000003
        /*0974*/ 	.word	0x00038800
        /*0978*/ 	.short	0x010a
        /*097a*/ 	.byte	0x3f
	.zero		1


	//   ....[63]....
        /*097c*/ 	.word	0x0000fa10
        /*0980*/ 	.word	0x00000003
        /*0984*/ 	.word	0x00038830
        /*0988*/ 	.short	0x010a
        /*098a*/ 	.byte	0x3f
	.zero		1


	//   ....[64]....
        /*098c*/ 	.word	0x0000fa70
        /*0990*/ 	.word	0x00000005
        /*0994*/ 	.word	0x00038810
        /*0998*/ 	.short	0x010a
        /*099a*/ 	.byte	0x3f
	.zero		1


	//   ....[65]....
        /*099c*/ 	.word	0x0000fac0
        /*09a0*/ 	.word	0x00000003
        /*09a4*/ 	.word	0x00038850
        /*09a8*/ 	.short	0x010a
        /*09aa*/ 	.byte	0x3f
	.zero		1


	//   ....[66]....
        /*09ac*/ 	.word	0x0000fb20
        /*09b0*/ 	.word	0x00000005
        /*09b4*/ 	.word	0x00038830
        /*09b8*/ 	.short	0x010a
        /*09ba*/ 	.byte	0x3f
	.zero		1


	//   ....[67]....
        /*09bc*/ 	.word	0x0000fb80
        /*09c0*/ 	.word	0x00000005
        /*09c4*/ 	.word	0x00038850
        /*09c8*/ 	.short	0x010a
        /*09ca*/ 	.byte	0x3f
	.zero		1


	//   ....[68]....
        /*09cc*/ 	.word	0x0000fca0
        /*09d0*/ 	.word	0x00000019
        /*09d4*/ 	.word	0x00038840
        /*09d8*/ 	.short	0x010a
        /*09da*/ 	.byte	0x3f
	.zero		1


	//   ....[69]....
        /*09dc*/ 	.word	0x00010f00
        /*09e0*/ 	.word	0x00000003
        /*09e4*/ 	.word	0x00038820
        /*09e8*/ 	.short	0x010a
        /*09ea*/ 	.byte	0x3f
	.zero		1


	//   ....[70]....
        /*09ec*/ 	.word	0x00010f50
        /*09f0*/ 	.word	0x00000019
        /*09f4*/ 	.word	0x00038860
        /*09f8*/ 	.short	0x010a
        /*09fa*/ 	.byte	0x3f
	.zero		1


	//   ....[71]....
        /*09fc*/ 	.word	0x000117e0
        /*0a00*/ 	.word	0x00000008
        /*0a04*/ 	.word	0x00038840
        /*0a08*/ 	.short	0x010a
        /*0a0a*/ 	.byte	0x3f
	.zero		1


	//   ....[72]....
        /*0a0c*/ 	.word	0x00011ca0
        /*0a10*/ 	.word	0x00000008
        /*0a14*/ 	.word	0x00038860
        /*0a18*/ 	.short	0x010a
        /*0a1a*/ 	.byte	0x3f
	.zero		1


	//   ....[73]....
        /*0a1c*/ 	.word	0x00012400
        /*0a20*/ 	.word	0x00000005
        /*0a24*/ 	.word	0x00038820
        /*0a28*/ 	.short	0x010a
        /*0a2a*/ 	.byte	0x3f
	.zero		1


	//   ....[74]....
        /*0a2c*/ 	.word	0x000125a0
        /*0a30*/ 	.word	0x00000003
        /*0a34*/ 	.word	0x00038840
        /*0a38*/ 	.short	0x010a
        /*0a3a*/ 	.byte	0x3f
	.zero		1


	//   ....[75]....
        /*0a3c*/ 	.word	0x000125f0
        /*0a40*/ 	.word	0x00000005
        /*0a44*/ 	.word	0x00038840
        /*0a48*/ 	.short	0x010a
        /*0a4a*/ 	.byte	0x3f
	.zero		1


	//   ....[76]....
        /*0a4c*/ 	.word	0x00012640
        /*0a50*/ 	.word	0x00000003
        /*0a54*/ 	.word	0x00038860
        /*0a58*/ 	.short	0x010a
        /*0a5a*/ 	.byte	0x3f
	.zero		1


	//----- nvinfo : EIATTR_NUM_MBARRIERS
	.align		4
.L_628:
        /*0a5c*/ 	.byte	0x03, 0x38
        /*0a5e*/ 	.short	0x0017


	//----- nvinfo : EIATTR_EXIT_INSTR_OFFSETS
	.align		4
        /*0a60*/ 	.byte	0x04, 0x1c
        /*0a62*/ 	.short	(.L_630 - .L_629)


	//   ....[0]....
.L_629:
        /*0a64*/ 	.word	0x00000930


	//   ....[1]....
        /*0a68*/ 	.word	0x0000abb0


	//   ....[2]....
        /*0a6c*/ 	.word	0x0000f9a0


	//----- nvinfo : EIATTR_MAX_THREADS
	.align		4
.L_630:
        /*0a70*/ 	.byte	0x04, 0x05
        /*0a72*/ 	.short	(.L_632 - .L_631)
.L_631:
        /*0a74*/ 	.word	0x00000180
        /*0a78*/ 	.word	0x00000001
        /*0a7c*/ 	.word	0x00000001


	//----- nvinfo : EIATTR_CRS_STACK_SIZE
	.align		4
.L_632:
        /*0a80*/ 	.byte	0x04, 0x1e
        /*0a82*/ 	.short	(.L_634 - .L_633)
.L_633:
        /*0a84*/ 	.word	0x00000000


	//----- nvinfo : EIATTR_CBANK_PARAM_SIZE
	.align		4
.L_634:
        /*0a88*/ 	.byte	0x03, 0x19
        /*0a8a*/ 	.short	0x0b70


	//----- nvinfo : EIATTR_PARAM_CBANK
	.align		4
        /*0a8c*/ 	.byte	0x04, 0x0a
        /*0a8e*/ 	.short	(.L_636 - .L_635)
	.align		4
.L_635:
        /*0a90*/ 	.word	index@(.nv.constant0._ZN7cutlass13device_kernelIN5flash11enable_sm90INS1_16FlashAttnFwdSm90INS1_25CollectiveMainloopFwdSm90ILi2EN4cute5tupleIJNS5_1CILi1EEES8_S8_EEENS6_IJNS7_ILi64EEESA_SA_EEELi512ENS_10bfloat16_tEfNS_4arch4Sm90ELb0ELb0ELb1ELb0ELb1ELb0ELb1ELb0ELb0ELb1ELb0ELb0EEENS1_21CollectiveEpilogueFwdINS6_IJSA_NS7_ILi512EEESA_EEES9_SC_SE_Li256ELb0ELb1ELb0ELb0EEENS1_29StaticPersistentTileSchedulerILb0EEEEEEEEEvNT_6ParamsE)
        /*0a94*/ 	.short	0x0210
        /*0a96*/ 	.short	0x0b70


	//----- nvinfo : EIATTR_SW_WAR
	.align		4
.L_636:
        /*0a98*/ 	.byte	0x04, 0x36
        /*0a9a*/ 	.short	(.L_638 - .L_637)
.L_637:
        /*0a9c*/ 	.word	0x00000008
.L_638:


//--------------------- .nv.info._ZN7cutlass13device_kernelIN5flash11enable_sm90INS1_16FlashAttnFwdSm90INS1_25CollectiveMainloopFwdSm90ILi2EN4cute5tupleIJNS5_1CILi1EEES8_S8_EEENS6_IJNS7_ILi64EEESA_SA_EEELi512ENS_10bfloat16_tEfNS_4arch4Sm90ELb0ELb0ELb1ELb1ELb1ELb0ELb0ELb0ELb0ELb1ELb0ELb0EEENS1_21CollectiveEpilogueFwdINS6_IJSA_NS7_ILi512EEESA_EEES9_SC_SE_Li256ELb1ELb1ELb0ELb0EEENS1_36VarlenDynamicPersistentTileSchedulerILi64ELi64ELi256ELi128ELb0ELb1ELb1ELb0ELb1ELb1EEEEEEEEEvNT_6ParamsE --------------------------
	.section	.nv.info._ZN7cutlass13device_kernelIN5flash11enable_sm90INS1_16FlashAttnFwdSm90INS1_25CollectiveMainloopFwdSm90ILi2EN4cute5tupleIJNS5_1CILi1EEES8_S8_EEENS6_IJNS7_ILi64EEESA_SA_EEELi512ENS_10bfloat16_tEfNS_4arch4Sm90ELb0ELb0ELb1ELb1ELb1ELb0ELb0ELb0ELb0ELb1ELb0ELb0EEENS1_21CollectiveEpilogueFwdINS6_IJSA_NS7_ILi512EEESA_EEES9_SC_SE_Li256ELb1ELb1ELb0ELb0EEENS1_36VarlenDynamicPersistentTileSchedulerILi64ELi64ELi256ELi128ELb0ELb1ELb1ELb0ELb1ELb1EEEEEEEEEvNT_6ParamsE,"",@"SHT_CUDA_INFO"
	.sectionflags	@""
	.align	4


	//----- nvinfo : EIATTR_CUDA_API_VERSION
	.align		4
        /*0000*/ 	.byte	0x04, 0x37
        /*0002*/ 	.short	(.L_640 - .L_639)
.L_639:
        /*0004*/ 	.word	0x00000082


	//----- nvinfo : EIATTR_KPARAM_INFO
	.align		4
.L_640:
        /*0008*/ 	.byte	0x04, 0x17
        /*000a*/ 	.short	(.L_642 - .L_641)
.L_641:
        /*000c*/ 	.word	0x00000000
        /*0010*/ 	.short	0x0000
        /*0012*/ 	.short	0x0070
        /*0014*/ 	.byte	0x00, 0xf0, 0x01, 0x2a


	//----- nvinfo : EIATTR_SPARSE_MMA_MASK
	.align		4
.L_642:
        /*0018*/ 	.byte	0x03, 0x50
        /*001a*/ 	.short	0x0000


	//----- nvinfo : EIATTR_MAXREG_COUNT
	.align		4
        /*001c*/ 	.byte	0x03, 0x1b
        /*001e*/ 	.short	0x00a8


	//----- nvinfo : EIATTR_NUM_BARRIERS
	.align		4
        /*0020*/ 	.byte	0x02, 0x4c
        /*0022*/ 	.byte	0x10
	.zero		1


	//----- nvinfo : EIATTR_EXTERNS
	.align		4
        /*0024*/ 	.byte	0x04, 0x0f
        /*0026*/ 	.short	(.L_644 - .L_643)


	//   ....[0]....
	.align		4
.L_643:
        /*0028*/ 	.word	index@(__assertfail)


	//----- nvinfo : EIATTR_ANNOTATIONS
	.align		4
.L_644:
        /*002c*/ 	.byte	0x04, 0x55
        /*002e*/ 	.short	(.L_646 - .L_645)


	//   ....[0]....
.L_645:
        /* <DEDUP_REMOVED lines=19> */


	//----- nvinfo : EIATTR_MERCURY_ISA_VERSION
	.align		4
.L_646:
        /*0150*/ 	.byte	0x03, 0x5f
        /*0152*/ 	.short	0x0101


	//----- nvinfo : EIATTR_UNUSED_LOAD_BYTE_OFFSET
	.align		4
        /*0154*/ 	.byte	0x04, 0x44
        /*0156*/ 	.short	(.L_648 - .L_647)


	//   ....[0]....
.L_647:
        /*0158*/ 	.word	0x00000950
        /*015c*/ 	.word	0x0000fff0


	//   ....[1]....
        /*0160*/ 	.word	0x00007380
        /*0164*/ 	.word	0x0000fff0


	//----- nvinfo : EIATTR_INT_WARP_WIDE_INSTR_OFFSETS
	.align		4
.L_648:
        /*0168*/ 	.byte	0x04, 0x31
        /*016a*/ 	.short	(.L_650 - .L_649)


	//   ....[0]....
.L_649:
        /*016c*/ 	.word	0x000000c0


	//   ....[1]....
        /*0170*/ 	.word	0x000000d0


	//   ....[2]....
        /*0174*/ 	.word	0x00000170


	//   ....[3]....
        /*0178*/ 	.word	0x0000b390


	//   ....[4]....
        /*017c*/ 	.word	0x0000b420


	//   ....[5]....
        /*0180*/ 	.word	0x0000e8b0


	//   ....[6]....
        /*0184*/ 	.word	0x0000e940


	//----- nvinfo : EIATTR_COOP_GROUP_MASK_REGIDS
	.align		4
.L_650:
        /*0188*/ 	.byte	0x04, 0x29
        /*018a*/ 	.short	(.L_652 - .L_651)


	//   ....[0]....
.L_651:
        /*018c*/ 	.word	0xffffffff


	//   ....[1]....
        /*0190*/ 	.word	0xffffffff


	//   ....[2]....
        /*0194*/ 	.word	0xffffffff


	//   ....[3]....
        /*0198*/ 	.word	0xffffffff


	//   ....[4]....
        /*019c*/ 	.word	0xffffffff


	//   ....[5]....
        /*01a0*/ 	.word	0xffffffff


	//   ....[6]....
        /*01a4*/ 	.word	0xffffffff


	//   ....[7]....
        /*01a8*/ 	.word	0xffffffff


	//   ....[8]....
        /*01ac*/ 	.word	0xffffffff


	//   ....[9]....
        /*01b0*/ 	.word	0xffffffff


	//   ....[10]....
        /*01b4*/ 	.word	0xffffffff


	//   ....[11]....
        /*01b8*/ 	.word	0xffffffff


	//   ....[12]....
        /*01bc*/ 	.word	0xffffffff


	//   ....[13]....
        /*01c0*/ 	.word	0xffffffff


	//   ....[14]....
        /*01c4*/ 	.word	0xffffffff


	//   ....[15]....
        /*01c8*/ 	.word	0xffffffff


	//   ....[16]....
        /*01cc*/ 	.word	0xffffffff


	//   ....[17]....
        /*01d0*/ 	.word	0xffffffff


	//   ....[18]....
        /*01d4*/ 	.word	0xffffffff


	//   ....[19]....
        /*01d8*/ 	.word	0xffffffff


	//   ....[20]....
        /*01dc*/ 	.word	0xffffffff


	//   ....[21]....
        /*01e0*/ 	.word	0xffffffff


	//   ....[22]....
        /*01e4*/ 	.word	0xffffffff


	//   ....[23]....
        /*01e8*/ 	.word	0xffffffff


	//   ....[24]....
        /*01ec*/ 	.word	0xffffffff


	//   ....[25]....
        /*01f0*/ 	.word	0xffffffff


	//   ....[26]....
        /*01f4*/ 	.word	0xffffffff


	//   ....[27]....
        /*01f8*/ 	.word	0xffffffff


	//   ....[28]....
        /*01fc*/ 	.word	0xffffffff


	//   ....[29]....
        /*0200*/ 	.word	0xffffffff


	//   ....[30]....
        /*0204*/ 	.word	0xffffffff


	//   ....[31]....
        /*0208*/ 	.word	0xffffffff


	//   ....[32]....
        /*020c*/ 	.word	0xffffffff


	//   ....[33]....
        /*0210*/ 	.word	0xffffffff


	//   ....[34]....
        /*0214*/ 	.word	0xffffffff


	//   ....[35]....
        /*0218*/ 	.word	0xffffffff


	//   ....[36]....
        /*021c*/ 	.word	0xffffffff


	//   ....[37]....
        /*0220*/ 	.word	0xffffffff


	//   ....[38]....
        /*0224*/ 	.word	0xffffffff


	//   ....[39]....
        /*0228*/ 	.word	0xffffffff


	//   ....[40]....
        /*022c*/ 	.word	0xffffffff


	//   ....[41]....
        /*0230*/ 	.word	0xffffffff


	//   ....[42]....
        /*0234*/ 	.word	0xffffffff


	//   ....[43]....
        /*0238*/ 	.word	0xffffffff


	//   ....[44]....
        /*023c*/ 	.word	0xffffffff


	//   ....[45]....
        /*0240*/ 	.word	0xffffffff


	//   ....[46]....
        /*0244*/ 	.word	0xffffffff


	//   ....[47]....
        /*0248*/ 	.word	0xffffffff


	//   ....[48]....
        /*024c*/ 	.word	0xffffffff


	//   ....[49]....
        /*0250*/ 	.word	0xffffffff


	//   ....[50]....
        /*0254*/ 	.word	0xffffffff


	//   ....[51]....
        /*0258*/ 	.word	0xffffffff


	//   ....[52]....
        /*025c*/ 	.word	0xffffffff


	//   ....[53]....
        /*0260*/ 	.word	0xffffffff


	//   ....[54]....
        /*0264*/ 	.word	0xffffffff


	//   ....[55]....
        /*0268*/ 	.word	0xffffffff


	//   ....[56]....
        /*026c*/ 	.word	0xffffffff


	//   ....[57]....
        /*0270*/ 	.word	0xffffffff


	//   ....[58]....
        /*0274*/ 	.word	0xffffffff


	//   ....[59]....
        /*0278*/ 	.word	0xffffffff


	//   ....[60]....
        /*027c*/ 	.word	0xffffffff


	//   ....[61]....
        /*0280*/ 	.word	0xffffffff


	//   ....[62]....
        /*0284*/ 	.word	0xffffffff


	//   ....[63]....
        /*0288*/ 	.word	0xffffffff


	//   ....[64]....
        /*028c*/ 	.word	0xffffffff


	//   ....[65]....
        /*0290*/ 	.word	0xffffffff


	//   ....[66]....
        /*0294*/ 	.word	0xffffffff


	//   ....[67]....
        /*0298*/ 	.word	0xffffffff


	//   ....[68]....
        /*029c*/ 	.word	0xffffffff


	//   ....[69]....
        /*02a0*/ 	.word	0xffffffff


	//   ....[70]....
        /*02a4*/ 	.word	0xffffffff


	//   ....[71]....
        /*02a8*/ 	.word	0xffffffff


	//   ....[72]....
        /*02ac*/ 	.word	0xffffffff


	//   ....[73]....
        /*02b0*/ 	.word	0xffffffff


	//   ....[74]....
        /*02b4*/ 	.word	0xffffffff


	//   ....[75]....
        /*02b8*/ 	.word	0xffffffff


	//   ....[76]....
        /*02bc*/ 	.word	0xffffffff


	//   ....[77]....
        /*02c0*/ 	.word	0xffffffff


	//   ....[78]....
        /*02c4*/ 	.word	0xffffffff


	//   ....[79]....
        /*02c8*/ 	.word	0xffffffff


	//   ....[80]....
        /*02cc*/ 	.word	0xffffffff


	//   ....[81]....
        /*02d0*/ 	.word	0xffffffff


	//   ....[82]....
        /*02d4*/ 	.word	0xffffffff


	//   ....[83]....
        /*02d8*/ 	.word	0xffffffff


	//   ....[84]....
        /*02dc*/ 	.word	0xffffffff


	//   ....[85]....
        /*02e0*/ 	.word	0xffffffff


	//   ....[86]....
        /*02e4*/ 	.word	0xffffffff


	//   ....[87]....
        /*02e8*/ 	.word	0xffffffff


	//   ....[88]....
        /*02ec*/ 	.word	0xffffffff


	//   ....[89]....
        /*02f0*/ 	.word	0xffffffff


	//   ....[90]....
        /*02f4*/ 	.word	0xffffffff


	//   ....[91]....
        /*02f8*/ 	.word	0xffffffff


	//   ....[92]....
        /*02fc*/ 	.word	0xffffffff


	//   ....[93]....
        /*0300*/ 	.word	0xffffffff


	//   ....[94]....
        /*0304*/ 	.word	0xffffffff


	//   ....[95]....
        /*0308*/ 	.word	0xffffffff


	//   ....[96]....
        /*030c*/ 	.word	0xffffffff


	//   ....[97]....
        /*0310*/ 	.word	0xffffffff


	//   ....[98]....
        /*0314*/ 	.word	0xffffffff


	//   ....[99]....
        /*0318*/ 	.word	0xffffffff


	//   ....[100]....
        /*031c*/ 	.word	0xffffffff


	//   ....[101]....
        /*0320*/ 	.word	0xffffffff


	//   ....[102]....
        /*0324*/ 	.word	0xffffffff


	//   ....[103]....
        /*0328*/ 	.word	0xffffffff


	//   ....[104]....
        /*032c*/ 	.word	0xffffffff


	//   ....[105]....
        /*0330*/ 	.word	0xffffffff


	//   ....[106]....
        /*0334*/ 	.word	0xffffffff


	//   ....[107]....
        /*0338*/ 	.word	0xffffffff


	//   ....[108]....
        /*033c*/ 	.word	0xffffffff


	//   ....[109]....
        /*0340*/ 	.word	0x0500000f


	//   ....[110]....
        /*0344*/ 	.word	0x0500000f


	//   ....[111]....
        /*0348*/ 	.word	0x0500000f


	//   ....[112]....
        /*034c*/ 	.word	0x0500000f


	//   ....[113]....
        /*0350*/ 	.word	0x0500000f


	//   ....[114]....
        /*0354*/ 	.word	0x0500000f


	//   ....[115]....
        /*0358*/ 	.word	0x0500000f


	//   ....[116]....
        /*035c*/ 	.word	0x0500000f


	//   ....[117]....
        /*0360*/ 	.word	0x0500000f


	//   ....[118]....
        /*0364*/ 	.word	0x0500000f


	//   ....[119]....
        /*0368*/ 	.word	0x0500000f


	//   ....[120]....
        /*036c*/ 	.word	0x0500000f


	//   ....[121]....
        /*0370*/ 	.word	0x0500000f


	//   ....[122]....
        /*0374*/ 	.word	0x0500000f


	//   ....[123]....
        /*0378*/ 	.word	0x0500000f


	//   ....[124]....
        /*037c*/ 	.word	0x0500000f


	//   ....[125]....
        /*0380*/ 	.word	0x0500000f


	//   ....[126]....
        /*0384*/ 	.word	0x0500000f


	//   ....[127]....
        /*0388*/ 	.word	0x0500000f


	//   ....[128]....
        /*038c*/ 	.word	0x0500000f


	//   ....[129]....
        /*0390*/ 	.word	0x0500000f


	//   ....[130]....
        /*0394*/ 	.word	0x0500000f


	//   ....[131]....
        /*0398*/ 	.word	0x0500000f


	//   ....[132]....
        /*039c*/ 	.word	0x0500000f


	//   ....[133]....
        /*03a0*/ 	.word	0x0500000f


	//   ....[134]....
        /*03a4*/ 	.word	0x0500000f


	//   ....[135]....
        /*03a8*/ 	.word	0x0500000f


	//   ....[136]....
        /*03ac*/ 	.word	0x0500000f


	//   ....[137]....
        /*03b0*/ 	.word	0x0500000f


	//   ....[138]....
        /*03b4*/ 	.word	0x0500000f


	//   ....[139]....
        /*03b8*/ 	.word	0x0500000f


	//   ....[140]....
        /*03bc*/ 	.word	0x0500000f


	//   ....[141]....
        /*03c0*/ 	.word	0x0500000f


	//   ....[142]....
        /*03c4*/ 	.word	0x0500000f


	//   ....[143]....
        /*03c8*/ 	.word	0x0500000f


	//   ....[144]....
        /*03cc*/ 	.word	0x0500000f


	//   ....[145]....
        /*03d0*/ 	.word	0x0500000f


	//   ....[146]....
        /*03d4*/ 	.word	0x0500000f


	//   ....[147]....
        /*03d8*/ 	.word	0x0500000f


	//   ....[148]....
        /*03dc*/ 	.word	0x0500000f


	//   ....[149]....
        /*03e0*/ 	.word	0x0500000f


	//   ....[150]....
        /*03e4*/ 	.word	0x0500000f


	//   ....[151]....
        /*03e8*/ 	.word	0x0500000f


	//   ....[152]....
        /*03ec*/ 	.word	0x0500000f


	//   ....[153]....
        /*03f0*/ 	.word	0x0500000f


	//   ....[154]....
        /*03f4*/ 	.word	0x0500000f


	//   ....[155]....
        /*03f8*/ 	.word	0x0500000f


	//   ....[156]....
        /*03fc*/ 	.word	0x0500000f


	//   ....[157]....
        /*0400*/ 	.word	0x0500000f


	//   ....[158]....
        /*0404*/ 	.word	0x0500000f


	//   ....[159]....
        /*0408*/ 	.word	0x0500000f


	//   ....[160]....
        /*040c*/ 	.word	0x0500000f


	//   ....[161]....
        /*0410*/ 	.word	0x0500000f


	//   ....[162]....
        /*0414*/ 	.word	0x0500000f


	//   ....[163]....
        /*0418*/ 	.word	0x0500000f


	//   ....[164]....
        /*041c*/ 	.word	0x0500000f


	//   ....[165]....
        /*0420*/ 	.word	0x0500000f


	//   ....[166]....
        /*0424*/ 	.word	0x0500000f


	//   ....[167]....
        /*0428*/ 	.word	0x0500000f


	//----- nvinfo : EIATTR_COOP_GROUP_INSTR_OFFSETS
	.align		4
.L_652:
        /*042c*/ 	.byte	0x04, 0x28
        /*042e*/ 	.short	(.L_654 - .L_653)


	//   ....[0]....
.L_653:
        /*0430*/ 	.word	0x00000070


	//   ....[1]....
        /*0434*/ 	.word	0x000000b0


	//   ....[2]....
        /*0438*/ 	.word	0x00000290


	//   ....[3]....
        /*043c*/ 	.word	0x000003f0


	//   ....[4]....
        /*0440*/ 	.word	0x00000510


	//   ....[5]....
        /*0444*/ 	.word	0x00000670


	//   ....[6]....
        /*0448*/ 	.word	0x000017c0


	//   ....[7]....
        /*044c*/ 	.word	0x000030d0


	//   ....[8]....
        /*0450*/ 	.word	0x00003ea0


	//   ....[9]....
        /*0454*/ 	.word	0x00003f30


	//   ....[10]....
        /*0458*/ 	.word	0x00004130


	//   ....[11]....
        /*045c*/ 	.word	0x00004210


	//   ....[12]....
        /*0460*/ 	.word	0x00004a80


	//   ....[13]....
        /*0464*/ 	.word	0x000052b0


	//   ....[14]....
        /*0468*/ 	.word	0x00005330


	//   ....[15]....
        /*046c*/ 	.word	0x00005630


	//   ....[16]....
        /*0470*/ 	.word	0x000057f0


	//   ....[17]....
        /*0474*/ 	.word	0x000067d0


	//   ....[18]....
        /*0478*/ 	.word	0x00006880


	//   ....[19]....
        /*047c*/ 	.word	0x000068c0


	//   ....[20]....
        /*0480*/ 	.word	0x00006940


	//   ....[21]....
        /*0484*/ 	.word	0x00006970


	//   ....[22]....
        /*0488*/ 	.word	0x000082a0


	//   ....[23]....
        /*048c*/ 	.word	0x000088e0


	//   ....[24]....
        /*0490*/ 	.word	0x00008920


	//   ....[25]....
        /*0494*/ 	.word	0x00008940


	//   ....[26]....
        /*0498*/ 	.word	0x00008960


	//   ....[27]....
        /*049c*/ 	.word	0x00009010


	//   ....[28]....
        /*04a0*/ 	.word	0x00009020


	//   ....[29]....
        /*04a4*/ 	.word	0x00009250


	//   ....[30]....
        /*04a8*/ 	.word	0x00009270


	//   ....[31]....
        /*04ac*/ 	.word	0x00009e60


	//   ....[32]....
        /*04b0*/ 	.word	0x00009e80


	//   ....[33]....
        /*04b4*/ 	.word	0x0000a0c0


	//   ....[34]....
        /*04b8*/ 	.word	0x0000a0e0


	//   ....[35]....
        /*04bc*/ 	.word	0x0000a390


	//   ....[36]....
        /*04c0*/ 	.word	0x0000a560


	//   ....[37]....
        /*04c4*/ 	.word	0x0000a590


	//   ....[38]....
        /*04c8*/ 	.word	0x0000a5c0


	//   ....[39]....
        /*04cc*/ 	.word	0x0000a5f0


	//   ....[40]....
        /*04d0*/ 	.word	0x0000a620


	//   ....[41]....
        /*04d4*/ 	.word	0x0000a650


	//   ....[42]....
        /*04d8*/ 	.word	0x0000a7a0


	//   ....[43]....
        /*04dc*/ 	.word	0x0000a7d0


	//   ....[44]....
        /*04e0*/ 	.word	0x0000a800


	//   ....[45]....
        /*04e4*/ 	.word	0x0000a830


	//   ....[46]....
        /*04e8*/ 	.word	0x0000a860


	//   ....[47]....
        /*04ec*/ 	.word	0x0000a890


	//   ....[48]....
        /*04f0*/ 	.word	0x0000a920


	//   ....[49]....
        /*04f4*/ 	.word	0x0000a950


	//   ....[50]....
        /*04f8*/ 	.word	0x0000a9d0


	//   ....[51]....
        /*04fc*/ 	.word	0x0000c120


	//   ....[52]....
        /*0500*/ 	.word	0x0000c140


	//   ....[53]....
        /*0504*/ 	.word	0x0000c1d0


	//   ....[54]....
        /*0508*/ 	.word	0x0000c1f0


	//   ....[55]....
        /*050c*/ 	.word	0x0000c270


	//   ....[56]....
        /*0510*/ 	.word	0x0000c290


	//   ....[57]....
        /*0514*/ 	.word	0x0000c2a0


	//   ....[58]....
        /*0518*/ 	.word	0x0000c2b0


	//   ....[59]....
        /*051c*/ 	.word	0x0000ca50


	//   ....[60]....
        /*0520*/ 	.word	0x0000ca80


	//   ....[61]....
        /*0524*/ 	.word	0x0000cb20


	//   ....[62]....
        /*0528*/ 	.word	0x0000cb40


	//   ....[63]....
        /*052c*/ 	.word	0x0000cbc0


	//   ....[64]....
        /*0530*/ 	.word	0x0000cbe0


	//   ....[65]....
        /*0534*/ 	.word	0x0000cbf0


	//   ....[66]....
        /*0538*/ 	.word	0x0000cc00


	//   ....[67]....
        /*053c*/ 	.word	0x0000d0a0


	//   ....[68]....
        /*0540*/ 	.word	0x0000d160


	//   ....[69]....
        /*0544*/ 	.word	0x0000d2b0


	//   ....[70]....
        /*0548*/ 	.word	0x0000d2f0


	//   ....[71]....
        /*054c*/ 	.word	0x0000d300


	//   ....[72]....
        /*0550*/ 	.word	0x0000d310


	//   ....[73]....
        /*0554*/ 	.word	0x0000d460


	//   ....[74]....
        /*0558*/ 	.word	0x0000d5b0


	//   ....[75]....
        /*055c*/ 	.word	0x0000ddc0


	//   ....[76]....
        /*0560*/ 	.word	0x0000dde0


	//   ....[77]....
        /*0564*/ 	.word	0x0000de30


	//   ....[78]....
        /*0568*/ 	.word	0x0000de40


	//   ....[79]....
        /*056c*/ 	.word	0x0000de80


	//   ....[80]....
        /*0570*/ 	.word	0x0000de90


	//   ....[81]....
        /*0574*/ 	.word	0x0000dea0


	//   ....[82]....
        /*0578*/ 	.word	0x0000dee0


	//   ....[83]....
        /*057c*/ 	.word	0x0000e200


	//   ....[84]....
        /*0580*/ 	.word	0x0000e240


	//   ....[85]....
        /*0584*/ 	.word	0x0000e260


	//   ....[86]....
        /*0588*/ 	.word	0x0000e280


	//   ....[87]....
        /*058c*/ 	.word	0x0000e2b0


	//   ....[88]....
        /*0590*/ 	.word	0x0000e2d0


	//   ....[89]....
        /*0594*/ 	.word	0x0000e3d0


	//   ....[90]....
        /*0598*/ 	.word	0x0000e520


	//   ....[91]....
        /*059c*/ 	.word	0x0000eb20


	//   ....[92]....
        /*05a0*/ 	.word	0x0000eb50


	//   ....[93]....
        /*05a4*/ 	.word	0x0000eb80


	//   ....[94]....
        /*05a8*/ 	.word	0x0000ebb0


	//   ....[95]....
        /*05ac*/ 	.word	0x0000ebe0


	//   ....[96]....
        /*05b0*/ 	.word	0x0000ec10


	//   ....[97]....
        /*05b4*/ 	.word	0x0000ec40


	//   ....[98]....
        /*05b8*/ 	.word	0x0000ec70


	//   ....[99]....
        /*05bc*/ 	.word	0x0000edf0


	//   ....[100]....
        /*05c0*/ 	.word	0x0000ee20


	//   ....[101]....
        /*05c4*/ 	.word	0x0000ee50


	//   ....[102]....
        /*05c8*/ 	.word	0x0000ee80


	//   ....[103]....
        /*05cc*/ 	.word	0x0000eeb0


	//   ....[104]....
        /*05d0*/ 	.word	0x0000eee0


	//   ....[105]....
        /*05d4*/ 	.word	0x0000efa0


	//   ....[106]....
        /*05d8*/ 	.word	0x0000efc0


	//   ....[107]....
        /*05dc*/ 	.word	0x0000f030


	//   ....[108]....
        /*05e0*/ 	.word	0x0000f4a0


	//   ....[109]....
        /*05e4*/ 	.word	0x0000fa20


	//   ....[110]....
        /*05e8*/ 	.word	0x0000fb10


	//   ....[111]....
        /*05ec*/ 	.word	0x0000fbb0


	//   ....[112]....
        /*05f0*/ 	.word	0x0000fc10


	//   ....[113]....
        /*05f4*/ 	.word	0x0000fd00


	//   ....[114]....
        /*05f8*/ 	.word	0x0000fd70


	//   ....[115]....
        /*05fc*/ 	.word	0x0000fe60


	//   ....[116]....
        /*0600*/ 	.word	0x0000fed0


	//   ....[117]....
        /*0604*/ 	.word	0x0000ff70


	//   ....[118]....
        /*0608*/ 	.word	0x00010060


	//   ....[119]....
        /*060c*/ 	.word	0x000100d0


	//   ....[120]....
        /*0610*/ 	.word	0x00010130


	//   ....[121]....
        /*0614*/ 	.word	0x00010220


	//   ....[122]....
        /*0618*/ 	.word	0x00010280


	//   ....[123]....
        /*061c*/ 	.word	0x00010380


	//   ....[124]....
        /*0620*/ 	.word	0x000103e0


	//   ....[125]....
        /*0624*/ 	.word	0x00010480


	//   ....[126]....
        /*0628*/ 	.word	0x00010600


	//   ....[127]....
        /*062c*/ 	.word	0x000106f0


	//   ....[128]....
        /*0630*/ 	.word	0x00010980


	//   ....[129]....
        /*0634*/ 	.word	0x000109d0


	//   ....[130]....
        /*0638*/ 	.word	0x00010ba0


	//   ....[131]....
        /*063c*/ 	.word	0x00010bf0


	//   ....[132]....
        /*0640*/ 	.word	0x00010dc0


	//   ....[133]....
        /*0644*/ 	.word	0x00010e10


	//   ....[134]....
        /*0648*/ 	.word	0x00010f00


	//   ....[135]....
        /*064c*/ 	.word	0x00010fa0


	//   ....[136]....
        /*0650*/ 	.word	0x00011000


	//   ....[137]....
        /*0654*/ 	.word	0x000110b0


	//   ....[138]....
        /*0658*/ 	.word	0x00011110


	//   ....[139]....
        /*065c*/ 	.word	0x000111c0


	//   ....[140]....
        /*0660*/ 	.word	0x00011220


	//   ....[141]....
        /*0664*/ 	.word	0x000112d0


	//   ....[142]....
        /*0668*/ 	.word	0x000113c0


	//   ....[143]....
        /*066c*/ 	.word	0x00011490


	//   ....[144]....
        /*0670*/ 	.word	0x000115b0


	//   ....[145]....
        /*0674*/ 	.word	0x000116b0


	//   ....[146]....
        /*0678*/ 	.word	0x000117e0


	//   ....[147]....
        /*067c*/ 	.word	0x000118c0


	//   ....[148]....
        /*0680*/ 	.word	0x000119c0


	//   ....[149]....
        /*0684*/ 	.word	0x00011aa0


	//   ....[150]....
        /*0688*/ 	.word	0x00011b30


	//   ....[151]....
        /*068c*/ 	.word	0x00011bd0


	//   ....[152]....
        /*0690*/ 	.word	0x00011cf0


	//   ....[153]....
        /*0694*/ 	.word	0x00011d60


	//   ....[154]....
        /*0698*/ 	.word	0x00011dd0


	//   ....[155]....
        /*069c*/ 	.word	0x00011e40


	//   ....[156]....
        /*06a0*/ 	.word	0x00011eb0


	//   ....[157]....
        /*06a4*/ 	.word	0x00011f30


	//   ....[158]....
        /*06a8*/ 	.word	0x00011fc0


	//   ....[159]....
        /*06ac*/ 	.word	0x00012050


	//   ....[160]....
        /*06b0*/ 	.word	0x000120c0


	//   ....[161]....
        /*06b4*/ 	.word	0x00012130


	//   ....[162]....
        /*06b8*/ 	.word	0x000121a0


	//   ....[163]....
        /*06bc*/ 	.word	0x00012220


	//   ....[164]....
        /*06c0*/ 	.word	0x00012290


	//   ....[165]....
        /*06c4*/ 	.word	0x00012330


	//   ....[166]....
        /*06c8*/ 	.word	0x000123c0


	//   ....[167]....
        /*06cc*/ 	.word	0x000124e0


	//----- nvinfo : EIATTR_REG_RECONFIG
	.align		4
.L_654:
        /*06d0*/ 	.byte	0x01, 0x54
	.zero		2


	//----- nvinfo : EIATTR_SYSCALL_OFFSETS
	.align		4
        /*06d4*/ 	.byte	0x04, 0x46
        /*06d6*/ 	.short	(.L_656 - .L_655)


	//   ....[0]....
.L_655:
        /*06d8*/ 	.word	0x00003290


	//   ....[1]....
        /*06dc*/ 	.word	0x0000b580


	//   ....[2]....
        /*06e0*/ 	.word	0x0000b6d0


	//   ....[3]....
        /*06e4*/ 	.word	0x0000b7c0


	//   ....[4]....
        /*06e8*/ 	.word	0x0000c6f0


	//----- nvinfo : EIATTR_MBARRIER_INSTR_OFFSETS
	.align		4
.L_656:
        /*06ec*/ 	.byte	0x04, 0x39
        /*06ee*/ 	.short	(.L_658 - .L_657)


	//   ....[0]....
.L_657:
        /*06f0*/ 	.word	0x00000180
        /*06f4*/ 	.word	0x000000ff
        /*06f8*/ 	.word	0x00028c00
        /*06fc*/ 	.short	0x0100
        /*06fe*/ 	.byte	0x08
	.zero		1


	//   ....[1]....
        /*0700*/ 	.word	0x00000190
        /*0704*/ 	.word	0x000000ff
        /*0708*/ 	.word	0x00028c20
        /*070c*/ 	.short	0x0100
        /*070e*/ 	.byte	0x08
	.zero		1


	//   ....[2]....
        /*0710*/ 	.word	0x00000240
        /*0714*/ 	.word	0x000000ff
        /*0718*/ 	.word	0x00028c30
        /*071c*/ 	.short	0x0100
        /*071e*/ 	.byte	0x06
	.zero		1


	//   ....[3]....
        /*0720*/ 	.word	0x00000250
        /*0724*/ 	.word	0x000000ff
        /*0728*/ 	.word	0x00028c40
        /*072c*/ 	.short	0x0100
        /*072e*/ 	.byte	0x06
	.zero		1


	//   ....[4]....
        /*0730*/ 	.word	0x00000260
        /*0734*/ 	.word	0x000000ff
        /*0738*/ 	.word	0x00028c38
        /*073c*/ 	.short	0x0100
        /*073e*/ 	.byte	0x06
	.zero		1


	//   ....[5]....
        /*0740*/ 	.word	0x00000270
        /*0744*/ 	.word	0x000000ff
        /*0748*/ 	.word	0x00028c48
        /*074c*/ 	.short	0x0100
        /*074e*/ 	.byte	0x06
	.zero		1


	//   ....[6]....
        /*0750*/ 	.word	0x000003a0
        /*0754*/ 	.word	0x000000ff
        /*0758*/ 	.word	0x00028c50
        /*075c*/ 	.short	0x0100
        /*075e*/ 	.byte	0x08
	.zero		1


	//   ....[7]....
        /*0760*/ 	.word	0x000003b0
        /*0764*/ 	.word	0x000000ff
        /*0768*/ 	.word	0x00028c60
        /*076c*/ 	.short	0x0100
        /*076e*/ 	.byte	0x08
	.zero		1


	//   ....[8]....
        /*0770*/ 	.word	0x000003c0
        /*0774*/ 	.word	0x000000ff
        /*0778*/ 	.word	0x00028c58
        /*077c*/ 	.short	0x0100
        /*077e*/ 	.byte	0x08
	.zero		1


	//   ....[9]....
        /*0780*/ 	.word	0x000003d0
        /*0784*/ 	.word	0x000000ff
        /*0788*/ 	.word	0x00028c68
        /*078c*/ 	.short	0x0100
        /*078e*/ 	.byte	0x08
	.zero		1


	//   ....[10]....
        /*0790*/ 	.word	0x000004c0
        /*0794*/ 	.word	0x000000ff
        /*0798*/ 	.word	0x00028c70
        /*079c*/ 	.short	0x0100
        /*079e*/ 	.byte	0x06
	.zero		1


	//   ....[11]....
        /*07a0*/ 	.word	0x000004d0
        /*07a4*/ 	.word	0x000000ff
        /*07a8*/ 	.word	0x00028c80
        /*07ac*/ 	.short	0x0100
        /*07ae*/ 	.byte	0x06
	.zero		1


	//   ....[12]....
        /*07b0*/ 	.word	0x000004e0
        /*07b4*/ 	.word	0x000000ff
        /*07b8*/ 	.word	0x00028c78
        /*07bc*/ 	.short	0x0100
        /*07be*/ 	.byte	0x06
	.zero		1


	//   ....[13]....
        /*07c0*/ 	.word	0x000004f0
        /*07c4*/ 	.word	0x000000ff
        /*07c8*/ 	.word	0x00028c88
        /*07cc*/ 	.short	0x0100
        /*07ce*/ 	.byte	0x06
	.zero		1


	//   ....[14]....
        /*07d0*/ 	.word	0x00000620
        /*07d4*/ 	.word	0x000000ff
        /*07d8*/ 	.word	0x00028c90
        /*07dc*/ 	.short	0x0100
        /*07de*/ 	.byte	0x08
	.zero		1


	//   ....[15]....
        /*07e0*/ 	.word	0x00000630
        /*07e4*/ 	.word	0x000000ff
        /*07e8*/ 	.word	0x00028ca0
        /*07ec*/ 	.short	0x0100
        /*07ee*/ 	.byte	0x08
	.zero		1


	//   ....[16]....
        /*07f0*/ 	.word	0x00000640
        /*07f4*/ 	.word	0x000000ff
        /*07f8*/ 	.word	0x00028c98
        /*07fc*/ 	.short	0x0100
        /*07fe*/ 	.byte	0x08
	.zero		1


	//   ....[17]....
        /*0800*/ 	.word	0x00000650
        /*0804*/ 	.word	0x000000ff
        /*0808*/ 	.word	0x00028ca8
        /*080c*/ 	.short	0x0100
        /*080e*/ 	.byte	0x08
	.zero		1


	//   ....[18]....
        /*0810*/ 	.word	0x00000790
        /*0814*/ 	.word	0x000000ff
        /*0818*/ 	.word	0x00028cb0
        /*081c*/ 	.short	0x0100
        /*081e*/ 	.byte	0x08
	.zero		1


	//   ....[19]....
        /*0820*/ 	.word	0x000007a0
        /*0824*/ 	.word	0x000000ff
        /*0828*/ 	.word	0x00028cc0
        /*082c*/ 	.short	0x0100
        /*082e*/ 	.byte	0x08
	.zero		1


	//   ....[20]....
        /*0830*/ 	.word	0x000007b0
        /*0834*/ 	.word	0x000000ff
        /*0838*/ 	.word	0x00028cb8
        /*083c*/ 	.short	0x0100
        /*083e*/ 	.byte	0x08
	.zero		1


	//   ....[21]....
        /*0840*/ 	.word	0x000007c0
        /*0844*/ 	.word	0x000000ff
        /*0848*/ 	.word	0x00028cc8
        /*084c*/ 	.short	0x0100
        /*084e*/ 	.byte	0x08
	.zero		1


	//   ....[22]....
        /*0850*/ 	.word	0x000018d0
        /*0854*/ 	.word	0x000000ff
        /*0858*/ 	.word	0x00028c50
        /*085c*/ 	.short	0x010a
        /*085e*/ 	.byte	0x10
	.zero		1


	//   ....[23]....
        /*0860*/ 	.word	0x00001bb0
        /*0864*/ 	.word	0x000000ff
        /*0868*/ 	.word	0x00000000
        /*086c*/ 	.short	0x0101
        /*086e*/ 	.byte	0x06
	.zero		1


	//   ....[24]....
        /*0870*/ 	.word	0x00002510
        /*0874*/ 	.word	0x000000ff
        /*0878*/ 	.word	0x00028c50
        /*087c*/ 	.short	0x010a
        /*087e*/ 	.byte	0x15
	.zero		1


	//   ....[25]....
        /*0880*/ 	.word	0x00002550
        /*0884*/ 	.word	0x000000ff
        /*0888*/ 	.word	0x00028c50
        /*088c*/ 	.short	0x010a
        /*088e*/ 	.byte	0x15
	.zero		1


	//   ....[26]....
        /*0890*/ 	.word	0x00002780
        /*0894*/ 	.word	0x000000ff
        /*0898*/ 	.word	0x00000000
        /*089c*/ 	.short	0x0101
        /*089e*/ 	.byte	0x06
	.zero		1


	//   ....[27]....
        /*08a0*/ 	.word	0x00003310
        /*08a4*/ 	.word	0x000000ff
        /*08a8*/ 	.word	0x00028c00
        /*08ac*/ 	.short	0x010a
        /*08ae*/ 	.byte	0x29
	.zero		1


	//   ....[28]....
        /*08b0*/ 	.word	0x00003390
        /*08b4*/ 	.word	0x00000007
        /*08b8*/ 	.word	0x00028c30
        /*08bc*/ 	.short	0x010a
        /*08be*/ 	.byte	0x3f
	.zero		1


	//   ....[29]....
        /*08c0*/ 	.word	0x000033d0
        /*08c4*/ 	.word	0x00000007
        /*08c8*/ 	.word	0x00028c30
        /*08cc*/ 	.short	0x010a
        /*08ce*/ 	.byte	0x3f
	.zero		1


	//   ....[30]....
        /*08d0*/ 	.word	0x00003b00
        /*08d4*/ 	.word	0x000000ff
        /*08d8*/ 	.word	0x00000000
        /*08dc*/ 	.short	0x0101
        /*08de*/ 	.byte	0x06
	.zero		1


	//   ....[31]....
        /*08e0*/ 	.word	0x00004830
        /*08e4*/ 	.word	0x00000007
        /*08e8*/ 	.word	0x00028c50
        /*08ec*/ 	.short	0x010a
        /*08ee*/ 	.byte	0x3f
	.zero		1


	//   ....[32]....
        /*08f0*/ 	.word	0x00004880
        /*08f4*/ 	.word	0x00000007
        /*08f8*/ 	.word	0x00028c50
        /*08fc*/ 	.short	0x010a
        /*08fe*/ 	.byte	0x3f
	.zero		1


	//   ....[33]....
        /*0900*/ 	.word	0x00004b10
        /*0904*/ 	.word	0x000000ff
        /*0908*/ 	.word	0x00000000
        /*090c*/ 	.short	0x0101
        /*090e*/ 	.byte	0x06
	.zero		1


	//   ....[34]....
        /*0910*/ 	.word	0x00004c60
        /*0914*/ 	.word	0x000000ff
        /*0918*/ 	.word	0x00028c30
        /*091c*/ 	.short	0x010a
        /*091e*/ 	.byte	0x15
	.zero		1


	//   ....[35]....
        /*0920*/ 	.word	0x00004ca0
        /*0924*/ 	.word	0x000000ff
        /*0928*/ 	.word	0x00028c30
        /*092c*/ 	.short	0x010a
        /*092e*/ 	.byte	0x15
	.zero		1


	//   ....[36]....
        /*0930*/ 	.word	0x00005100
        /*0934*/ 	.word	0x000000ff
        /*0938*/ 	.word	0x00000000
        /*093c*/ 	.short	0x0101
        /*093e*/ 	.byte	0x06
	.zero		1


	//   ....[37]....
        /*0940*/ 	.word	0x00006590
        /*0944*/ 	.word	0x000000ff
        /*0948*/ 	.word	0x00028c50
        /*094c*/ 	.short	0x010a
        /*094e*/ 	.byte	0x15
	.zero		1


	//   ....[38]....
        /*0950*/ 	.word	0x000065d0
        /*0954*/ 	.word	0x000000ff
        /*0958*/ 	.word	0x00028c50
        /*095c*/ 	.short	0x010a
        /*095e*/ 	.byte	0x15
	.zero		1


	//   ....[39]....
        /*0960*/ 	.word	0x00006860
        /*0964*/ 	.word	0x000000ff
        /*0968*/ 	.word	0x00000000
        /*096c*/ 	.short	0x0101
        /*096e*/ 	.byte	0x15
	.zero		1


	//   ....[40]....
        /*0970*/ 	.word	0x00008fe0
        /*0974*/ 	.word	0x000000ff
        /*0978*/ 	.word	0x00000000
        /*097c*/ 	.short	0x0101
        /*097e*/ 	.byte	0x04
	.zero		1


	//   ....[41]....
        /*0980*/ 	.word	0x0000bed0
        /*0984*/ 	.word	0x0000001b
        /*0988*/ 	.word	0x00028c40
        /*098c*/ 	.short	0x010a
        /*098e*/ 	.byte	0x3f
	.zero		1


	//   ....[42]....
        /*0990*/ 	.word	0x0000c3b0
        /*0994*/ 	.word	0x0000001b
        /*0998*/ 	.word	0x00028c30
        /*099c*/ 	.short	0x0107
        /*099e*/ 	.byte	0x3f
	.zero		1


	//   ....[43]....
        /*09a0*/ 	.word	0x0000c490
        /*09a4*/ 	.word	0x0000001b
        /*09a8*/ 	.word	0x00028c30
        /*09ac*/ 	.short	0x0101
        /*09ae*/ 	.byte	0x3f
	.zero		1


	//   ....[44]....
        /*09b0*/ 	.word	0x0000cd00
        /*09b4*/ 	.word	0x00000017
        /*09b8*/ 	.word	0x00028c00
        /*09bc*/ 	.short	0x0107
        /*09be*/ 	.byte	0x3f
	.zero		1


	//   ....[45]....
        /*09c0*/ 	.word	0x0000cdf0
        /*09c4*/ 	.word	0x00000017
        /*09c8*/ 	.word	0x00028c00
        /*09cc*/ 	.short	0x0101
        /*09ce*/ 	.byte	0x3f
	.zero		1


	//   ....[46]....
        /*09d0*/ 	.word	0x0000ce10
        /*09d4*/ 	.word	0x00000017
        /*09d8*/ 	.word	0x00028c20
        /*09dc*/ 	.short	0x010a
        /*09de*/ 	.byte	0x3f
	.zero		1


	//   ....[47]....
        /*09e0*/ 	.word	0x0000cea0
        /*09e4*/ 	.word	0x0000001b
        /*09e8*/ 	.word	0x00028c60
        /*09ec*/ 	.short	0x010a
        /*09ee*/ 	.byte	0x3f
	.zero		1


	//   ....[48]....
        /*09f0*/ 	.word	0x0000d7d0
        /*09f4*/ 	.word	0x0000001b
        /*09f8*/ 	.word	0x00028c50
        /*09fc*/ 	.short	0x0107
        /*09fe*/ 	.byte	0x3f
	.zero		1


	//   ....[49]....
        /*0a00*/ 	.word	0x0000d8a0
        /*0a04*/ 	.word	0x0000001b
        /*0a08*/ 	.word	0x00028c50
        /*0a0c*/ 	.short	0x0101
        /*0a0e*/ 	.byte	0x3f
	.zero		1


	//   ....[50]....
        /*0a10*/ 	.word	0x0000dc20
        /*0a14*/ 	.word	0x00000006
        /*0a18*/ 	.word	0x00028c40
        /*0a1c*/ 	.short	0x010a
        /*0a1e*/ 	.byte	0x3f
	.zero		1


	//   ....[51]....
        /*0a20*/ 	.word	0x0000df60
        /*0a24*/ 	.word	0x00000006
        /*0a28*/ 	.word	0x00028c30
        /*0a2c*/ 	.short	0x0107
        /*0a2e*/ 	.byte	0x3f
	.zero		1


	//   ....[52]....
        /*0a30*/ 	.word	0x0000e020
        /*0a34*/ 	.word	0x00000006
        /*0a38*/ 	.word	0x00028c30
        /*0a3c*/ 	.short	0x0101
        /*0a3e*/ 	.byte	0x3f
	.zero		1


	//   ....[53]....
        /*0a40*/ 	.word	0x0000e050
        /*0a44*/ 	.word	0x00000006
        /*0a48*/ 	.word	0x00028c60
        /*0a4c*/ 	.short	0x010a
        /*0a4e*/ 	.byte	0x3f
	.zero		1


	//   ....[54]....
        /*0a50*/ 	.word	0x0000e720
        /*0a54*/ 	.word	0x00000006
        /*0a58*/ 	.word	0x00028c50
        /*0a5c*/ 	.short	0x0107
        /*0a5e*/ 	.byte	0x3f
	.zero		1


	//   ....[55]....
        /*0a60*/ 	.word	0x0000e7e0
        /*0a64*/ 	.word	0x00000006
        /*0a68*/ 	.word	0x00028c50
        /*0a6c*/ 	.short	0x0101
        /*0a6e*/ 	.byte	0x3f
	.zero		1


	//   ....[56]....
        /*0a70*/ 	.word	0x0000f420
        /*0a74*/ 	.word	0x00000005
        /*0a78*/ 	.word	0x00028c20
        /*0a7c*/ 	.short	0x010a
        /*0a7e*/ 	.byte	0x3f
	.zero		1


	//   ....[57]....
        /*0a80*/ 	.word	0x0000f5a0
        /*0a84*/ 	.word	0x00000003
        /*0a88*/ 	.word	0x00028c40
        /*0a8c*/ 	.short	0x010a
        /*0a8e*/ 	.byte	0x3f
	.zero		1


	//   ....[58]....
        /*0a90*/ 	.word	0x0000f640
        /*0a94*/ 	.word	0x00000005
        /*0a98*/ 	.word	0x00028c40
        /*0a9c*/ 	.short	0x010a
        /*0a9e*/ 	.byte	0x3f
	.zero		1


	//   ....[59]....
        /*0aa0*/ 	.word	0x0000f680
        /*0aa4*/ 	.word	0x00000003
        /*0aa8*/ 	.word	0x00028c60
        /*0aac*/ 	.short	0x010a
        /*0aae*/ 	.byte	0x3f
	.zero		1


	//   ....[60]....
        /*0ab0*/ 	.word	0x0000f6c0
        /*0ab4*/ 	.word	0x00000005
        /*0ab8*/ 	.word	0x00028c60
        /*0abc*/ 	.short	0x010a
        /*0abe*/ 	.byte	0x3f
	.zero		1


	//   ....[61]....
        /*0ac0*/ 	.word	0x0000f730
        /*0ac4*/ 	.word	0x00000003
        /*0ac8*/ 	.word	0x00028c50
        /*0acc*/ 	.short	0x010a
        /*0ace*/ 	.byte	0x3f
	.zero		1


	//   ....[62]....
        /*0ad0*/ 	.word	0x0000f790
        /*0ad4*/ 	.word	0x00000004
        /*0ad8*/ 	.word	0x00028c50
        /*0adc*/ 	.short	0x010a
        /*0ade*/ 	.byte	0x3f
	.zero		1


	//   ....[63]....
        /*0ae0*/ 	.word	0x0000f7f0
        /*0ae4*/ 	.word	0x00000003
        /*0ae8*/ 	.word	0x00028c00
        /*0aec*/ 	.short	0x010a
        /*0aee*/ 	.byte	0x3f
	.zero		1


	//   ....[64]....
        /*0af0*/ 	.word	0x0000f840
        /*0af4*/ 	.word	0x00000007
        /*0af8*/ 	.word	0x00028c30
        /*0afc*/ 	.short	0x010a
        /*0afe*/ 	.byte	0x3f
	.zero		1


	//   ....[65]....
        /*0b00*/ 	.word	0x0000f890
        /*0b04*/ 	.word	0x00000007
        /*0b08*/ 	.word	0x00028c50
        /*0b0c*/ 	.short	0x010a
        /*0b0e*/ 	.byte	0x3f
	.zero		1


	//   ....[66]....
        /*0b10*/ 	.word	0x0000f8f0
        /*0b14*/ 	.word	0x00000004
        /*0b18*/ 	.word	0x00028c30
        /*0b1c*/ 	.short	0x010a
        /*0b1e*/ 	.byte	0x3f
	.zero		1


	//   ....[67]....
        /*0b20*/ 	.word	0x0000f950
        /*0b24*/ 	.word	0x00000008
        /*0b28*/ 	.word	0x00028c50
        /*0b2c*/ 	.short	0x010a
        /*0b2e*/ 	.byte	0x3f
	.zero		1


	//   ....[68]....
        /*0b30*/ 	.word	0x0000fa60
        /*0b34*/ 	.word	0x0000001b
        /*0b38*/ 	.word	0x00028c40
        /*0b3c*/ 	.short	0x010a
        /*0b3e*/ 	.byte	0x3f
	.zero		1


	//   ....[69]....
        /*0b40*/ 	.word	0x00010500
        /*0b44*/ 	.word	0x00000017
        /*0b48*/ 	.word	0x00028c20
        /*0b4c*/ 	.short	0x010a
        /*0b4e*/ 	.byte	0x3f
	.zero		1


	//   ....[70]....
        /*0b50*/ 	.word	0x00010550
        /*0b54*/ 	.word	0x0000001b
        /*0b58*/ 	.word	0x00028c60
        /*0b5c*/ 	.short	0x010a
        /*0b5e*/ 	.byte	0x3f
	.zero		1


	//   ....[71]....
        /*0b60*/ 	.word	0x00010e50
        /*0b64*/ 	.word	0x00000006
        /*0b68*/ 	.word	0x00028c40
        /*0b6c*/ 	.short	0x010a
        /*0b6e*/ 	.byte	0x3f
	.zero		1


	//   ....[72]....
        /*0b70*/ 	.word	0x00011310
        /*0b74*/ 	.word	0x00000006
        /*0b78*/ 	.word	0x00028c60
        /*0b7c*/ 	.short	0x010a
        /*0b7e*/ 	.byte	0x3f
	.zero		1


	//   ....[73]....
        /*0b80*/ 	.word	0x00012400
        /*0b84*/ 	.word	0x00000005
        /*0b88*/ 	.word	0x00028c20
        /*0b8c*/ 	.short	0x010a
        /*0b8e*/ 	.byte	0x3f
	.zero		1


	//   ....[74]....
        /*0b90*/ 	.word	0x000125a0
        /*0b94*/ 	.word	0x00000003
        /*0b98*/ 	.word	0x00028c40
        /*0b9c*/ 	.short	0x010a
        /*0b9e*/ 	.byte	0x3f
	.zero		1


	//   ....[75]....
        /*0ba0*/ 	.word	0x000125f0
        /*0ba4*/ 	.word	0x00000005
        /*0ba8*/ 	.word	0x00028c40
        /*0bac*/ 	.short	0x010a
        /*0bae*/ 	.byte	0x3f
	.zero		1


	//   ....[76]....
        /*0bb0*/ 	.word	0x00012640
        /*0bb4*/ 	.word	0x00000003
        /*0bb8*/ 	.word	0x00028c60
        /*0bbc*/ 	.short	0x010a
        /*0bbe*/ 	.byte	0x3f
	.zero		1


	//----- nvinfo : EIATTR_NUM_MBARRIERS
	.align		4
.L_658:
        /*0bc0*/ 	.byte	0x03, 0x38
        /*0bc2*/ 	.short	0x0016


	//----- nvinfo : EIATTR_EXIT_INSTR_OFFSETS
	.align		4
        /*0bc4*/ 	.byte	0x04, 0x1c
        /*0bc6*/ 	.short	(.L_660 - .L_659)


	//   ....[0]....
.L_659:
        /*0bc8*/ 	.word	0x00000980


	//   ....[1]....
        /*0bcc*/ 	.word	0x0000a340


	//   ....[2]....
        /*0bd0*/ 	.word	0x0000f710


	//----- nvinfo : EIATTR_MAX_THREADS
	.align		4
.L_660:
        /*0bd4*/ 	.byte	0x04, 0x05
        /*0bd6*/ 	.short	(.L_662 - .L_661)
.L_661:
        /*0bd8*/ 	.word	0x00000180
        /*0bdc*/ 	.word	0x00000001
        /*0be0*/ 	.word	0x00000001


	//----- nvinfo : EIATTR_CRS_STACK_SIZE
	.align		4
.L_662:
        /*0be4*/ 	.byte	0x04, 0x1e
        /*0be6*/ 	.short	(.L_664 - .L_663)
.L_663:
        /*0be8*/ 	.word	0x00000000


	//----- nvinfo : EIATTR_CBANK_PARAM_SIZE
	.align		4
.L_664:
        /*0bec*/ 	.byte	0x03, 0x19
        /*0bee*/ 	.short	0x0af0


	//----- nvinfo : EIATTR_PARAM_CBANK
	.align		4
        /*0bf0*/ 	.byte	0x04, 0x0a
        /*0bf2*/ 	.short	(.L_666 - .L_665)
	.align		4
.L_665:
        /*0bf4*/ 	.word	index@(.nv.constant0._ZN7cutlass13device_kernelIN5flash11enable_sm90INS1_16FlashAttnFwdSm90INS1_25CollectiveMainloopFwdSm90ILi2EN4cute5tupleIJNS5_1CILi1EEES8_S8_EEENS6_IJNS7_ILi64EEESA_SA_EEELi512ENS_10bfloat16_tEfNS_4arch4Sm90ELb0ELb0ELb1ELb1ELb1ELb0ELb0ELb0ELb0ELb1ELb0ELb0EEENS1_21CollectiveEpilogueFwdINS6_IJSA_NS7_ILi512EEESA_EEES9_SC_SE_Li256ELb1ELb1ELb0ELb0EEENS1_36VarlenDynamicPersistentTileSchedulerILi64ELi64ELi256ELi128ELb0ELb1ELb1ELb0ELb1ELb1EEEEEEEEEvNT_6ParamsE)
        /*0bf8*/ 	.short	0x0210
        /*0bfa*/ 	.short	0x0af0


	//----- nvinfo : EIATTR_SW_WAR
	.align		4
.L_666:
        /*0bfc*/ 	.byte	0x04, 0x36
        /*0bfe*/ 	.short	(.L_668 - .L_667)
.L_667:
        /*0c00*/ 	.word	0x00000008
.L_668:


//--------------------- .nv.info._ZN7cutlass13device_kernelIN5flash11enable_sm90INS1_16FlashAttnFwdSm90INS1_25CollectiveMainloopFwdSm90ILi2EN4cute5tupleIJNS5_1CILi1EEES8_S8_EEENS6_IJNS7_ILi64EEESA_SA_EEELi512ENS_10bfloat16_tEfNS_4arch4Sm90ELb0ELb0ELb1ELb1ELb1ELb1ELb0ELb0ELb0ELb1ELb0ELb0EEENS1_21CollectiveEpilogueFwdINS6_IJSA_NS7_ILi512EEESA_EEES9_SC_SE_Li256ELb1ELb1ELb0ELb0EEENS1_36VarlenDynamicPersistentTileSchedulerILi64ELi64ELi256ELi128ELb0ELb1ELb1ELb0ELb1ELb1EEEEEEEEEvNT_6ParamsE --------------------------
	.section	.nv.info._ZN7cutlass13device_kernelIN5flash11enable_sm90INS1_16FlashAttnFwdSm90INS1_25CollectiveMainloopFwdSm90ILi2EN4cute5tupleIJNS5_1CILi1EEES8_S8_EEENS6_IJNS7_ILi64EEESA_SA_EEELi512ENS_10bfloat16_tEfNS_4arch4Sm90ELb0ELb0ELb1ELb1ELb1ELb1ELb0ELb0ELb0ELb1ELb0ELb0EEENS1_21CollectiveEpilogueFwdINS6_IJSA_NS7_ILi512EEESA_EEES9_SC_SE_Li256ELb1ELb1ELb0ELb0EEENS1_36VarlenDynamicPersistentTileSchedulerILi64ELi64ELi256ELi128ELb0ELb1ELb1ELb0ELb1ELb1EEEEEEEEEvNT_6ParamsE,"",@"SHT_CUDA_INFO"
	.sectionflags	@""
	.align	4


	//----- nvinfo : EIATTR_CUDA_API_VERSION
	.align		4
        /*0000*/ 	.byte	0x04, 0x37
        /*0002*/ 	.short	(.L_670 - .L_669)
.L_669:
        /*0004*/ 	.word	0x00000082


	//----- nvinfo : EIATTR_KPARAM_INFO
	.align		4
.L_670:
        /*0008*/ 	.byte	0x04, 0x17
        /*000a*/ 	.short	(.L_672 - .L_671)
.L_671:
        /*000c*/ 	.word	0x00000000
        /*0010*/ 	.short	0x0000
        /*0012*/ 	.short	0x0070
        /*0014*/ 	.byte	0x00, 0xf0, 0x01, 0x2a


	//----- nvinfo : EIATTR_SPARSE_MMA_MASK
	.align		4
.L_672:
        /*0018*/ 	.byte	0x03, 0x50
        /*001a*/ 	.short	0x0000


	//----- nvinfo : EIATTR_MAXREG_COUNT
	.align		4
        /*001c*/ 	.byte	0x03, 0x1b
        /*001e*/ 	.short	0x00a8


	//----- nvinfo : EIATTR_NUM_BARRIERS
	.align		4
        /*0020*/ 	.byte	0x02, 0x4c
        /*0022*/ 	.byte	0x10
	.zero		1


	//----- nvinfo : EIATTR_EXTERNS
	.align		4
        /*0024*/ 	.byte	0x04, 0x0f
        /*0026*/ 	.short	(.L_674 - .L_673)


	//   ....[0]....
	.align		4
.L_673:
        /*0028*/ 	.word	index@(__assertfail)


	//----- nvinfo : EIATTR_ANNOTATIONS
	.align		4
.L_674:
        /*002c*/ 	.byte	0x04, 0x55
        /*002e*/ 	.short	(.L_676 - .L_675)


	//   ....[0]....
.L_675:
        /* <DEDUP_REMOVED lines=47> */


	//----- nvinfo : EIATTR_MERCURY_ISA_VERSION
	.align		4
.L_676:
        /*0310*/ 	.byte	0x03, 0x5f
        /*0312*/ 	.short	0x0101


	//----- nvinfo : EIATTR_UNUSED_LOAD_BYTE_OFFSET
	.align		4
        /*0314*/ 	.byte	0x04, 0x44
        /*0316*/ 	.short	(.L_678 - .L_677)


	//   ....[0]....
.L_677:
        /*0318*/ 	.word	0x00000a20
        /*031c*/ 	.word	0x0000fff0


	//   ....[1]....
        /*0320*/ 	.word	0x0000d380
        /*0324*/ 	.word	0x0000fff0


	//----- nvinfo : EIATTR_INT_WARP_WIDE_INSTR_OFFSETS
	.align		4
.L_678:
        /*0328*/ 	.byte	0x04, 0x31
        /*032a*/ 	.short	(.L_680 - .L_679)


	//   ....[0]....
.L_679:
        /*032c*/ 	.word	0x00000130


	//   ....[1]....
        /*0330*/ 	.word	0x00000170


	//   ....[2]....
        /*0334*/ 	.word	0x00000240


	//   ....[3]....
        /*0338*/ 	.word	0x000131b0


	//   ....[4]....
        /*033c*/ 	.word	0x00013240


	//   ....[5]....
        /*0340*/ 	.word	0x00016820


	//   ....[6]....
        /*0344*/ 	.word	0x000168b0


	//----- nvinfo : EIATTR_COOP_GROUP_MASK_REGIDS
	.align		4
.L_680:
        /*0348*/ 	.byte	0x04, 0x29
        /*034a*/ 	.short	(.L_682 - .L_681)


	//   ....[0]....
.L_681:
        /*034c*/ 	.word	0xffffffff


	//   ....[1]....
        /*0350*/ 	.word	0xffffffff


	//   ....[2]....
        /*0354*/ 	.word	0xffffffff


	//   ....[3]....
        /*0358*/ 	.word	0xffffffff


	//   ....[4]....
        /*035c*/ 	.word	0xffffffff


	//   ....[5]....
        /*0360*/ 	.word	0xffffffff


	//   ....[6]....
        /*0364*/ 	.word	0xffffffff


	//   ....[7]....
        /*0368*/ 	.word	0xffffffff


	//   ....[8]....
        /*036c*/ 	.word	0xffffffff


	//   ....[9]....
        /*0370*/ 	.word	0xffffffff


	//   ....[10]....
        /*0374*/ 	.word	0xffffffff


	//   ....[11]....
        /*0378*/ 	.word	0xffffffff


	//   ....[12]....
        /*037c*/ 	.word	0xffffffff


	//   ....[13]....
        /*0380*/ 	.word	0xffffffff


	//   ....[14]....
        /*0384*/ 	.word	0xffffffff


	//   ....[15]....
        /*0388*/ 	.word	0xffffffff


	//   ....[16]....
        /*038c*/ 	.word	0xffffffff


	//   ....[17]....
        /*0390*/ 	.word	0xffffffff


	//   ....[18]....
        /*0394*/ 	.word	0xffffffff


	//   ....[19]....
        /*0398*/ 	.word	0xffffffff


	//   ....[20]....
        /*039c*/ 	.word	0xffffffff


	//   ....[21]....
        /*03a0*/ 	.word	0xffffffff


	//   ....[22]....
        /*03a4*/ 	.word	0xffffffff


	//   ....[23]....
        /*03a8*/ 	.word	0xffffffff


	//   ....[24]....
        /*03ac*/ 	.word	0xffffffff


	//   ....[25]....
        /*03b0*/ 	.word	0xffffffff


	//   ....[26]....
        /*03b4*/ 	.word	0xffffffff


	//   ....[27]....
        /*03b8*/ 	.word	0xffffffff


	//   ....[28]....
        /*03bc*/ 	.word	0xffffffff


	//   ....[29]....
        /*03c0*/ 	.word	0xffffffff


	//   ....[30]....
        /*03c4*/ 	.word	0xffffffff


	//   ....[31]....
        /*03c8*/ 	.word	0xffffffff


	//   ....[32]....
        /*03cc*/ 	.word	0xffffffff


	//   ....[33]....
        /*03d0*/ 	.word	0xffffffff


	//   ....[34]....
        /*03d4*/ 	.word	0xffffffff


	//   ....[35]....
        /*03d8*/ 	.word	0xffffffff


	//   ....[36]....
        /*03dc*/ 	.word	0xffffffff


	//   ....[37]....
        /*03e0*/ 	.word	0xffffffff


	//   ....[38]....
        /*03e4*/ 	.word	0xffffffff


	//   ....[39]....
        /*03e8*/ 	.word	0xffffffff


	//   ....[40]....
        /*03ec*/ 	.word	0xffffffff


	//   ....[41]....
        /*03f0*/ 	.word	0xffffffff


	//   ....[42]....
        /*03f4*/ 	.word	0xffffffff


	//   ....[43]....
        /*03f8*/ 	.word	0xffffffff


	//   ....[44]....
        /*03fc*/ 	.word	0xffffffff


	//   ....[45]....
        /*0400*/ 	.word	0xffffffff


	//   ....[46]....
        /*0404*/ 	.word	0xffffffff


	//   ....[47]....
        /*0408*/ 	.word	0xffffffff


	//   ....[48]....
        /*040c*/ 	.word	0xffffffff


	//   ....[49]....
        /*0410*/ 	.word	0xffffffff


	//   ....[50]....
        /*0414*/ 	.word	0xffffffff


	//   ....[51]....
        /*0418*/ 	.word	0xffffffff


	//   ....[52]....
        /*041c*/ 	.word	0xffffffff


	//   ....[53]....
        /*0420*/ 	.word	0xffffffff


	//   ....[54]....
        /*0424*/ 	.word	0xffffffff


	//   ....[55]....
        /*0428*/ 	.word	0xffffffff


	//   ....[56]....
        /*042c*/ 	.word	0xffffffff


	//   ....[57]....
        /*0430*/ 	.word	0xffffffff


	//   ....[58]....
        /*0434*/ 	.word	0xffffffff


	//   ....[59]....
        /*0438*/ 	.word	0xffffffff


	//   ....[60]....
        /*043c*/ 	.word	0xffffffff


	//   ....[61]....
        /*0440*/ 	.word	0xffffffff


	//   ....[62]....
        /*0444*/ 	.word	0xffffffff


	//   ....[63]....
        /*0448*/ 	.word	0xffffffff


	//   ....[64]....
        /*044c*/ 	.word	0xffffffff


	//   ....[65]....
        /*0450*/ 	.word	0xffffffff


	//   ....[66]....
        /*0454*/ 	.word	0xffffffff


	//   ....[67]....
        /*0458*/ 	.word	0xffffffff


	//   ....[68]....
        /*045c*/ 	.word	0xffffffff


	//   ....[69]....
        /*0460*/ 	.word	0xffffffff


	//   ....[70]....
        /*0464*/ 	.word	0xffffffff


	//   ....[71]....
        /*0468*/ 	.word	0xffffffff


	//   ....[72]....
        /*046c*/ 	.word	0xffffffff


	//   ....[73]....
        /*0470*/ 	.word	0xffffffff


	//   ....[74]....
        /*0474*/ 	.word	0xffffffff


	//   ....[75]....
        /*0478*/ 	.word	0xffffffff


	//   ....[76]....
        /*047c*/ 	.word	0xffffffff


	//   ....[77]....
        /*0480*/ 	.word	0xffffffff


	//   ....[78]....
        /*0484*/ 	.word	0xffffffff


	//   ....[79]....
        /*0488*/ 	.word	0xffffffff


	//   ....[80]....
        /*048c*/ 	.word	0xffffffff


	//   ....[81]....
        /*0490*/ 	.word	0xffffffff


	//   ....[82]....
        /*0494*/ 	.word	0xffffffff


	//   ....[83]....
        /*0498*/ 	.word	0xffffffff


	//   ....[84]....
        /*049c*/ 	.word	0xffffffff


	//   ....[85]....
        /*04a0*/ 	.word	0xffffffff


	//   ....[86]....
        /*04a4*/ 	.word	0xffffffff


	//   ....[87]....
        /*04a8*/ 	.word	0xffffffff


	//   ....[88]....
        /*04ac*/ 	.word	0xffffffff


	//   ....[89]....
        /*04b0*/ 	.word	0xffffffff


	//   ....[90]....
        /*04b4*/ 	.word	0xffffffff


	//   ....[91]....
        /*04b8*/ 	.word	0xffffffff


	//   ....[92]....
        /*04bc*/ 	.word	0xffffffff


	//   ....[93]....
        /*04c0*/ 	.word	0xffffffff


	//   ....[94]....
        /*04c4*/ 	.word	0xffffffff


	//   ....[95]....
        /*04c8*/ 	.word	0xffffffff


	//   ....[96]....
        /*04cc*/ 	.word	0xffffffff


	//   ....[97]....
        /*04d0*/ 	.word	0xffffffff


	//   ....[98]....
        /*04d4*/ 	.word	0xffffffff


	//   ....[99]....
        /*04d8*/ 	.word	0xffffffff


	//   ....[100]....
        /*04dc*/ 	.word	0xffffffff


	//   ....[101]....
        /*04e0*/ 	.word	0xffffffff


	//   ....[102]....
        /*04e4*/ 	.word	0xffffffff


	//   ....[103]....
        /*04e8*/ 	.word	0xffffffff


	//   ....[104]....
        /*04ec*/ 	.word	0xffffffff


	//   ....[105]....
        /*04f0*/ 	.word	0xffffffff


	//   ....[106]....
        /*04f4*/ 	.word	0xffffffff


	//   ....[107]....
        /*04f8*/ 	.word	0xffffffff


	//   ....[108]....
        /*04fc*/ 	.word	0xffffffff


	//   ....[109]....
        /*0500*/ 	.word	0xffffffff


	//   ....[110]....
        /*0504*/ 	.word	0xffffffff


	//   ....[111]....
        /*0508*/ 	.word	0xffffffff


	//   ....[112]....
        /*050c*/ 	.word	0xffffffff


	//   ....[113]....
        /*0510*/ 	.word	0xffffffff


	//   ....[114]....
        /*0514*/ 	.word	0xffffffff


	//   ....[115]....
        /*0518*/ 	.word	0xffffffff


	//   ....[116]....
        /*051c*/ 	.word	0xffffffff


	//   ....[117]....
        /*0520*/ 	.word	0xffffffff


	//   ....[118]....
        /*0524*/ 	.word	0xffffffff


	//   ....[119]....
        /*0528*/ 	.word	0xffffffff


	//   ....[120]....
        /*052c*/ 	.word	0xffffffff


	//   ....[121]....
        /*0530*/ 	.word	0xffffffff


	//   ....[122]....
        /*0534*/ 	.word	0xffffffff


	//   ....[123]....
        /*0538*/ 	.word	0xffffffff


	//   ....[124]....
        /*053c*/ 	.word	0xffffffff


	//   ....[125]....
        /*0540*/ 	.word	0xffffffff


	//   ....[126]....
        /*0544*/ 	.word	0xffffffff


	//   ....[127]....
        /*0548*/ 	.word	0x0500000f


	//   ....[128]....
        /*054c*/ 	.word	0x0500000f


	//   ....[129]....
        /*0550*/ 	.word	0x0500000f


	//   ....[130]....
        /*0554*/ 	.word	0x0500000f


	//   ....[131]....
        /*0558*/ 	.word	0x0500000f


	//   ....[132]....
        /*055c*/ 	.word	0x0500000f


	//   ....[133]....
        /*0560*/ 	.word	0x0500000f


	//   ....[134]....
        /*0564*/ 	.word	0x0500000f


	//   ....[135]....
        /*0568*/ 	.word	0x0500000f


	//   ....[136]....
        /*056c*/ 	.word	0x0500000f


	//   ....[137]....
        /*0570*/ 	.word	0x0500000f


	//   ....[138]....
        /*0574*/ 	.word	0x0500000f


	//   ....[139]....
        /*0578*/ 	.word	0x0500000f


	//   ....[140]....
        /*057c*/ 	.word	0x0500000f


	//   ....[141]....
        /*0580*/ 	.word	0x0500000f


	//   ....[142]....
        /*0584*/ 	.word	0x0500000f


	//   ....[143]....
        /*0588*/ 	.word	0x0500000f


	//   ....[144]....
        /*058c*/ 	.word	0x0500000f


	//   ....[145]....
        /*0590*/ 	.word	0x0500000f


	//   ....[146]....
        /*0594*/ 	.word	0x0500000f


	//   ....[147]....
        /*0598*/ 	.word	0x0500000f


	//   ....[148]....
        /*059c*/ 	.word	0x0500000f


	//   ....[149]....
        /*05a0*/ 	.word	0x0500000f


	//   ....[150]....
        /*05a4*/ 	.word	0x0500000f


	//   ....[151]....
        /*05a8*/ 	.word	0x0500000f


	//   ....[152]....
        /*05ac*/ 	.word	0x0500000f


	//   ....[153]....
        /*05b0*/ 	.word	0x0500000f


	//   ....[154]....
        /*05b4*/ 	.word	0x0500000f


	//   ....[155]....
        /*05b8*/ 	.word	0x0500000f


	//   ....[156]....
        /*05bc*/ 	.word	0x0500000f


	//   ....[157]....
        /*05c0*/ 	.word	0x0500000f


	//   ....[158]....
        /*05c4*/ 	.word	0x0500000f


	//   ....[159]....
        /*05c8*/ 	.word	0x0500000f


	//   ....[160]....
        /*05cc*/ 	.word	0x0500000f


	//   ....[161]....
        /*05d0*/ 	.word	0x0500000f


	//   ....[162]....
        /*05d4*/ 	.word	0x0500000f


	//   ....[163]....
        /*05d8*/ 	.word	0x0500000f


	//   ....[164]....
        /*05dc*/ 	.word	0x0500000f


	//   ....[165]....
        /*05e0*/ 	.word	0x0500000f


	//   ....[166]....
        /*05e4*/ 	.word	0x0500000f


	//   ....[167]....
        /*05e8*/ 	.word	0x0500000f


	//   ....[168]....
        /*05ec*/ 	.word	0x0500000f


	//   ....[169]....
        /*05f0*/ 	.word	0x0500000f


	//   ....[170]....
        /*05f4*/ 	.word	0x0500000f


	//   ....[171]....
        /*05f8*/ 	.word	0x0500000f


	//   ....[172]....
        /*05fc*/ 	.word	0x0500000f


	//   ....[173]....
        /*0600*/ 	.word	0x0500000f


	//   ....[174]....
        /*0604*/ 	.word	0x0500000f


	//   ....[175]....
        /*0608*/ 	.word	0x0500000f


	//   ....[176]....
        /*060c*/ 	.word	0x0500000f


	//   ....[177]....
        /*0610*/ 	.word	0x0500000f


	//   ....[178]....
        /*0614*/ 	.word	0x0500000f


	//   ....[179]....
        /*0618*/ 	.word	0x0500000f


	//   ....[180]....
        /*061c*/ 	.word	0x0500000f


	//   ....[181]....
        /*0620*/ 	.word	0x0500000f


	//   ....[182]....
        /*0624*/ 	.word	0x0500000f


	//   ....[183]....
        /*0628*/ 	.word	0x0500000f


	//   ....[184]....
        /*062c*/ 	.word	0x0500000f


	//   ....[185]....
        /*0630*/ 	.word	0x0500000f


	//   ....[186]....
        /*0634*/ 	.word	0x0500000f


	//   ....[187]....
        /*0638*/ 	.word	0x0500000f


	//   ....[188]....
        /*063c*/ 	.word	0x0500000f


	//   ....[189]....
        /*0640*/ 	.word	0x0500000f


	//   ....[190]....
        /*0644*/ 	.word	0x0500000f


	//   ....[191]....
        /*0648*/ 	.word	0x0500000f


	//   ....[192]....
        /*064c*/ 	.word	0x0500000f


	//   ....[193]....
        /*0650*/ 	.word	0x0500000f


	//   ....[194]....
        /*0654*/ 	.word	0x0500000f


	//   ....[195]....
        /*0658*/ 	.word	0x0500000f


	//   ....[196]....
        /*065c*/ 	.word	0x0500000f


	//   ....[197]....
        /*0660*/ 	.word	0x0500000f


	//   ....[198]....
        /*0664*/ 	.word	0x0500000f


	//   ....[199]....
        /*0668*/ 	.word	0x0500000f


	//   ....[200]....
        /*066c*/ 	.word	0x0500000f


	//----- nvinfo : EIATTR_COOP_GROUP_INSTR_OFFSETS
	.align		4
.L_682:
        /*0670*/ 	.byte	0x04, 0x28
        /*0672*/ 	.short	(.L_684 - .L_683)


	//   ....[0]....
.L_683:
        /*0674*/ 	.word	0x00000060


	//   ....[1]....
        /*0678*/ 	.word	0x00000140


	//   ....[2]....
        /*067c*/ 	.word	0x00000180


	//   ....[3]....
        /*0680*/ 	.word	0x00000370


	//   ....[4]....
        /*0684*/ 	.word	0x000004d0


	//   ....[5]....
        /*0688*/ 	.word	0x000005f0


	//   ....[6]....
        /*068c*/ 	.word	0x00000750


	//   ....[7]....
        /*0690*/ 	.word	0x00002a20


	//   ....[8]....
        /*0694*/ 	.word	0x00002a30


	//   ....[9]....
        /*0698*/ 	.word	0x000034e0


	//   ....[10]....
        /*069c*/ 	.word	0x000034f0


	//   ....[11]....
        /*06a0*/ 	.word	0x00003ee0


	//   ....[12]....
        /*06a4*/ 	.word	0x00003ef0


	//   ....[13]....
        /*06a8*/ 	.word	0x000042d0


	//   ....[14]....
        /*06ac*/ 	.word	0x000042e0


	//   ....[15]....
        /*06b0*/ 	.word	0x00004fd0


	//   ....[16]....
        /*06b4*/ 	.word	0x00006ab0


	//   ....[17]....
        /*06b8*/ 	.word	0x00007070


	//   ....[18]....
        /*06bc*/ 	.word	0x00007080


	//   ....[19]....
        /*06c0*/ 	.word	0x00007090


	//   ....[20]....
        /*06c4*/ 	.word	0x000070a0


	//   ....[21]....
        /*06c8*/ 	.word	0x00008070


	//   ....[22]....
        /*06cc*/ 	.word	0x00008080


	//   ....[23]....
        /*06d0*/ 	.word	0x00008090


	//   ....[24]....
        /*06d4*/ 	.word	0x000080a0


	//   ....[25]....
        /*06d8*/ 	.word	0x00009ca0


	//   ....[26]....
        /*06dc*/ 	.word	0x00009d50


	//   ....[27]....
        /*06e0*/ 	.word	0x00009f10


	//   ....[28]....
        /*06e4*/ 	.word	0x00009fb0


	//   ....[29]....
        /*06e8*/ 	.word	0x0000a920


	//   ....[30]....
        /*06ec*/ 	.word	0x0000b160


	//   ....[31]....
        /*06f0*/ 	.word	0x0000b1b0


	//   ....[32]....
        /*06f4*/ 	.word	0x0000bab0


	//   ....[33]....
        /*06f8*/ 	.word	0x0000bb20


	//   ....[34]....
        /*06fc*/ 	.word	0x0000c7c0


	//   ....[35]....
        /*0700*/ 	.word	0x0000c890


	//   ....[36]....
        /*0704*/ 	.word	0x0000c8a0


	//   ....[37]....
        /*0708*/ 	.word	0x0000c8e0


	//   ....[38]....
        /*070c*/ 	.word	0x0000c8f0


	//   ....[39]....
        /*0710*/ 	.word	0x0000e480


	//   ....[40]....
        /*0714*/ 	.word	0x0000e950


	//   ....[41]....
        /*0718*/ 	.word	0x0000e970


	//   ....[42]....
        /*071c*/ 	.word	0x0000e9a0


	//   ....[43]....
        /*0720*/ 	.word	0x0000e9b0


	//   ....[44]....
        /*0724*/ 	.word	0x0000f110


	//   ....[45]....
        /*0728*/ 	.word	0x0000f170


	//   ....[46]....
        /*072c*/ 	.word	0x0000f3e0


	//   ....[47]....
        /*0730*/ 	.word	0x0000f400


	//   ....[48]....
        /*0734*/ 	.word	0x000100d0


	//   ....[49]....
        /*0738*/ 	.word	0x00010100


	//   ....[50]....
        /*073c*/ 	.word	0x00010390


	//   ....[51]....
        /*0740*/ 	.word	0x000103b0


	//   ....[52]....
        /*0744*/ 	.word	0x00010660


	//   ....[53]....
        /*0748*/ 	.word	0x00010810


	//   ....[54]....
        /*074c*/ 	.word	0x00010840


	//   ....[55]....
        /*0750*/ 	.word	0x00010870


	//   ....[56]....
        /*0754*/ 	.word	0x000108a0


	//   ....[57]....
        /*0758*/ 	.word	0x000108d0


	//   ....[58]....
        /*075c*/ 	.word	0x00010900


	//   ....[59]....
        /*0760*/ 	.word	0x00010a70


	//   ....[60]....
        /*0764*/ 	.word	0x00010aa0


	//   ....[61]....
        /*0768*/ 	.word	0x00010ad0


	//   ....[62]....
        /*076c*/ 	.word	0x00010b00


	//   ....[63]....
        /*0770*/ 	.word	0x00010b30


	//   ....[64]....
        /*0774*/ 	.word	0x00010b60


	//   ....[65]....
        /*0778*/ 	.word	0x00010bf0


	//   ....[66]....
        /*077c*/ 	.word	0x00010c20


	//   ....[67]....
        /*0780*/ 	.word	0x00010ca0


	//   ....[68]....
        /*0784*/ 	.word	0x000117d0


	//   ....[69]....
        /*0788*/ 	.word	0x00013fe0


	//   ....[70]....
        /*078c*/ 	.word	0x00014000


	//   ....[71]....
        /*0790*/ 	.word	0x00014090


	//   ....[72]....
        /*0794*/ 	.word	0x000140b0


	//   ....[73]....
        /*0798*/ 	.word	0x00014130


	//   ....[74]....
        /*079c*/ 	.word	0x00014150


	//   ....[75]....
        /*07a0*/ 	.word	0x00014160


	//   ....[76]....
        /*07a4*/ 	.word	0x00014170


	//   ....[77]....
        /*07a8*/ 	.word	0x00014990


	//   ....[78]....
        /*07ac*/ 	.word	0x000149c0


	//   ....[79]....
        /*07b0*/ 	.word	0x00014a60


	//   ....[80]....
        /*07b4*/ 	.word	0x00014a80


	//   ....[81]....
        /*07b8*/ 	.word	0x00014b00


	//   ....[82]....
        /*07bc*/ 	.word	0x00014b20


	//   ....[83]....
        /*07c0*/ 	.word	0x00014b30


	//   ....[84]....
        /*07c4*/ 	.word	0x00014ba0


	//   ....[85]....
        /*07c8*/ 	.word	0x00014ff0


	//   ....[86]....
        /*07cc*/ 	.word	0x000150b0


	//   ....[87]....
        /*07d0*/ 	.word	0x00015200


	//   ....[88]....
        /*07d4*/ 	.word	0x00015240


	//   ....[89]....
        /*07d8*/ 	.word	0x00015250


	//   ....[90]....
        /*07dc*/ 	.word	0x00015260


	//   ....[91]....
        /*07e0*/ 	.word	0x000153b0


	//   ....[92]....
        /*07e4*/ 	.word	0x00015500


	//   ....[93]....
        /*07e8*/ 	.word	0x00015d30


	//   ....[94]....
        /*07ec*/ 	.word	0x00015d50


	//   ....[95]....
        /*07f0*/ 	.word	0x00015da0


	//   ....[96]....
        /*07f4*/ 	.word	0x00015db0


	//   ....[97]....
        /*07f8*/ 	.word	0x00015df0


	//   ....[98]....
        /*07fc*/ 	.word	0x00015e00


	//   ....[99]....
        /*0800*/ 	.word	0x00015e10


	//   ....[100]....
        /*0804*/ 	.word	0x00015e50


	//   ....[101]....
        /*0808*/ 	.word	0x00016170


	//   ....[102]....
        /*080c*/ 	.word	0x000161b0


	//   ....[103]....
        /*0810*/ 	.word	0x000161d0


	//   ....[104]....
        /*0814*/ 	.word	0x000161f0


	//   ....[105]....
        /*0818*/ 	.word	0x00016220


	//   ....[106]....
        /*081c*/ 	.word	0x00016240


	//   ....[107]....
        /*0820*/ 	.word	0x00016340


	//   ....[108]....
        /*0824*/ 	.word	0x00016490


	//   ....[109]....
        /*0828*/ 	.word	0x00016a80


	//   ....[110]....
        /*082c*/ 	.word	0x00016ab0


	//   ....[111]....
        /*0830*/ 	.word	0x00016af0


	//   ....[112]....
        /*0834*/ 	.word	0x00016b20


	//   ....[113]....
        /*0838*/ 	.word	0x00016b50


	//   ....[114]....
        /*083c*/ 	.word	0x00016b80


	//   ....[115]....
        /*0840*/ 	.word	0x00016bb0


	//   ....[116]....
        /*0844*/ 	.word	0x00016be0


	//   ....[117]....
        /*0848*/ 	.word	0x00016d60


	//   ....[118]....
        /*084c*/ 	.word	0x00016d90


	//   ....[119]....
        /*0850*/ 	.word	0x00016dc0


	//   ....[120]....
        /*0854*/ 	.word	0x00016df0


	//   ....[121]....
        /*0858*/ 	.word	0x00016e20


	//   ....[122]....
        /*085c*/ 	.word	0x00016e50


	//   ....[123]....
        /*0860*/ 	.word	0x00016f10


	//   ....[124]....
        /*0864*/ 	.word	0x00016f30


	//   ....[125]....
        /*0868*/ 	.word	0x00016fa0


	//   ....[126]....
        /*086c*/ 	.word	0x00017410


	//   ....[127]....
        /*0870*/ 	.word	0x00017720


	//   ....[128]....
        /*0874*/ 	.word	0x000177b0


	//   ....[129]....
        /*0878*/ 	.word	0x00017890


	//   ....[130]....
        /*087c*/ 	.word	0x00017920


	//   ....[131]....
        /*0880*/ 	.word	0x00017a00


	//   ....[132]....
        /*0884*/ 	.word	0x00017a90


	//   ....[133]....
        /*0888*/ 	.word	0x00017c10


	//   ....[134]....
        /*088c*/ 	.word	0x00017ca0


	//   ....[135]....
        /*0890*/ 	.word	0x00017cf0


	//   ....[136]....
        /*0894*/ 	.word	0x00017d40


	//   ....[137]....
        /*0898*/ 	.word	0x00017e20


	//   ....[138]....
        /*089c*/ 	.word	0x00017eb0


	//   ....[139]....
        /*08a0*/ 	.word	0x00017f00


	//   ....[140]....
        /*08a4*/ 	.word	0x00017f50


	//   ....[141]....
        /*08a8*/ 	.word	0x000181a0


	//   ....[142]....
        /*08ac*/ 	.word	0x00018480


	//   ....[143]....
        /*08b0*/ 	.word	0x00018570


	//   ....[144]....
        /*08b4*/ 	.word	0x00018610


	//   ....[145]....
        /*08b8*/ 	.word	0x00018670


	//   ....[146]....
        /*08bc*/ 	.word	0x00018760


	//   ....[147]....
        /*08c0*/ 	.word	0x000187d0


	//   ....[148]....
        /*08c4*/ 	.word	0x000188c0


	//   ....[149]....
        /*08c8*/ 	.word	0x00018930


	//   ....[150]....
        /*08cc*/ 	.word	0x000189d0


	//   ....[151]....
        /*08d0*/ 	.word	0x00018ac0


	//   ....[152]....
        /*08d4*/ 	.word	0x00018b30


	//   ....[153]....
        /*08d8*/ 	.word	0x00018b90


	//   ....[154]....
        /*08dc*/ 	.word	0x00018c80


	//   ....[155]....
        /*08e0*/ 	.word	0x00018ce0


	//   ....[156]....
        /*08e4*/ 	.word	0x00018de0


	//   ....[157]....
        /*08e8*/ 	.word	0x00018e40


	//   ....[158]....
        /*08ec*/ 	.word	0x00018f20


	//   ....[159]....
        /*08f0*/ 	.word	0x00019060


	//   ....[160]....
        /*08f4*/ 	.word	0x00019160


	//   ....[161]....
        /*08f8*/ 	.word	0x000193e0


	//   ....[162]....
        /*08fc*/ 	.word	0x00019430


	//   ....[163]....
        /*0900*/ 	.word	0x00019600


	//   ....[164]....
        /*0904*/ 	.word	0x00019650


	//   ....[165]....
        /*0908*/ 	.word	0x00019820


	//   ....[166]....
        /*090c*/ 	.word	0x00019870


	//   ....[167]....
        /*0910*/ 	.word	0x00019960


	//   ....[168]....
        /*0914*/ 	.word	0x00019a00


	//   ....[169]....
        /*0918*/ 	.word	0x00019a60


	//   ....[170]....
        /*091c*/ 	.word	0x00019b10


	//   ....[171]....
        /*0920*/ 	.word	0x00019b70


	//   ....[172]....
        /*0924*/ 	.word	0x00019c20


	//   ....[173]....
        /*0928*/ 	.word	0x00019c80


	//   ....[174]....
        /*092c*/ 	.word	0x00019d30


	//   ....[175]....
        /*0930*/ 	.word	0x00019e20


	//   ....[176]....
        /*0934*/ 	.word	0x00019ef0


	//   ....[177]....
        /*0938*/ 	.word	0x0001a010


	//   ....[178]....
        /*093c*/ 	.word	0x0001a110


	//   ....[179]....
        /*0940*/ 	.word	0x0001a240


	//   ....[180]....
        /*0944*/ 	.word	0x0001a320


	//   ....[181]....
        /*0948*/ 	.word	0x0001a420


	//   ....[182]....
        /*094c*/ 	.word	0x0001a500


	//   ....[183]....
        /*0950*/ 	.word	0x0001a590


	//   ....[184]....
        /*0954*/ 	.word	0x0001a630


	//   ....[185]....
        /*0958*/ 	.word	0x0001a750


	//   ....[186]....
        /*095c*/ 	.word	0x0001a7c0


	//   ....[187]....
        /*0960*/ 	.word	0x0001a830


	//   ....[188]....
        /*0964*/ 	.word	0x0001a8a0


	//   ....[189]....
        /*0968*/ 	.word	0x0001a910


	//   ....[190]....
        /*096c*/ 	.word	0x0001a990


	//   ....[191]....
        /*0970*/ 	.word	0x0001aa20


	//   ....[192]....
        /*0974*/ 	.word	0x0001aab0


	//   ....[193]....
        /*0978*/ 	.word	0x0001ab20


	//   ....[194]....
        /*097c*/ 	.word	0x0001ab90


	//   ....[195]....
        /*0980*/ 	.word	0x0001ac00


	//   ....[196]....
        /*0984*/ 	.word	0x0001ac80


	//   ....[197]....
        /*0988*/ 	.word	0x0001acf0


	//   ....[198]....
        /*098c*/ 	.word	0x0001ad90


	//   ....[199]....
        /*0990*/ 	.word	0x0001ae20


	//   ....[200]....
        /*0994*/ 	.word	0x0001af40


	//----- nvinfo : EIATTR_REG_RECONFIG
	.align		4
.L_684:
        /*0998*/ 	.byte	0x01, 0x54
	.zero		2


	//----- nvinfo : EIATTR_SYSCALL_OFFSETS
	.align		4
        /*099c*/ 	.byte	0x04, 0x46
        /*099e*/ 	.short	(.L_686 - .L_685)


	//   ....[0]....
.L_685:
        /*09a0*/ 	.word	0x00001ca0


	//   ....[1]....
        /*09a4*/ 	.word	0x00001df0


	//   ....[2]....
        /*09a8*/ 	.word	0x00006c50


	//   ....[3]....
        /*09ac*/ 	.word	0x00006fe0


	//   ....[4]....
        /*09b0*/ 	.word	0x000133a0


	//   ....[5]....
        /*09b4*/ 	.word	0x000134f0


	//   ....[6]....
        /*09b8*/ 	.word	0x000135e0


	//   ....[7]....
        /*09bc*/ 	.word	0x000145d0


	//----- nvinfo : EIATTR_MBARRIER_INSTR_OFFSETS
	.align		4
.L_686:
        /*09c0*/ 	.byte	0x04, 0x39
        /*09c2*/ 	.short	(.L_688 - .L_687)


	//   ....[0]....
.L_687:
        /*09c4*/ 	.word	0x00000260
        /*09c8*/ 	.word	0x000000ff
        /*09cc*/ 	.word	0x00028c00
        /*09d0*/ 	.short	0x0100
        /*09d2*/ 	.byte	0x08
	.zero		1


	//   ....[1]....
        /*09d4*/ 	.word	0x00000270
        /*09d8*/ 	.word	0x000000ff
        /*09dc*/ 	.word	0x00028c20
        /*09e0*/ 	.short	0x0100
        /*09e2*/ 	.byte	0x08
	.zero		1


	//   ....[2]....
        /*09e4*/ 	.word	0x00000320
        /*09e8*/ 	.word	0x000000ff
        /*09ec*/ 	.word	0x00028c30
        /*09f0*/ 	.short	0x0100
        /*09f2*/ 	.byte	0x06
	.zero		1


	//   ....[3]....
        /*09f4*/ 	.word	0x00000330
        /*09f8*/ 	.word	0x000000ff
        /*09fc*/ 	.word	0x00028c40
        /*0a00*/ 	.short	0x0100
        /*0a02*/ 	.byte	0x06
	.zero		1


	//   ....[4]....
        /*0a04*/ 	.word	0x00000340
        /*0a08*/ 	.word	0x000000ff
        /*0a0c*/ 	.word	0x00028c38
        /*0a10*/ 	.short	0x0100
        /*0a12*/ 	.byte	0x06
	.zero		1


	//   ....[5]....
        /*0a14*/ 	.word	0x00000350
        /*0a18*/ 	.word	0x000000ff
        /*0a1c*/ 	.word	0x00028c48
        /*0a20*/ 	.short	0x0100
        /*0a22*/ 	.byte	0x06
	.zero		1


	//   ....[6]....
        /*0a24*/ 	.word	0x00000480
        /*0a28*/ 	.word	0x000000ff
        /*0a2c*/ 	.word	0x00028c50
        /*0a30*/ 	.short	0x0100
        /*0a32*/ 	.byte	0x08
	.zero		1


	//   ....[7]....
        /*0a34*/ 	.word	0x00000490
        /*0a38*/ 	.word	0x000000ff
        /*0a3c*/ 	.word	0x00028c60
        /*0a40*/ 	.short	0x0100
        /*0a42*/ 	.byte	0x08
	.zero		1


	//   ....[8]....
        /*0a44*/ 	.word	0x000004a0
        /*0a48*/ 	.word	0x000000ff
        /*0a4c*/ 	.word	0x00028c58
        /*0a50*/ 	.short	0x0100
        /*0a52*/ 	.byte	0x08
	.zero		1


	//   ....[9]....
        /*0a54*/ 	.word	0x000004b0
        /*0a58*/ 	.word	0x000000ff
        /*0a5c*/ 	.word	0x00028c68
        /*0a60*/ 	.short	0x0100
        /*0a62*/ 	.byte	0x08
	.zero		1


	//   ....[10]....
        /*0a64*/ 	.word	0x000005a0
        /*0a68*/ 	.word	0x000000ff
        /*0a6c*/ 	.word	0x00028c70
        /*0a70*/ 	.short	0x0100
        /*0a72*/ 	.byte	0x06
	.zero		1


	//   ....[11]....
        /*0a74*/ 	.word	0x000005b0
        /*0a78*/ 	.word	0x000000ff
        /*0a7c*/ 	.word	0x00028c80
        /*0a80*/ 	.short	0x0100
        /*0a82*/ 	.byte	0x06
	.zero		1


	//   ....[12]....
        /*0a84*/ 	.word	0x000005c0
        /*0a88*/ 	.word	0x000000ff
        /*0a8c*/ 	.word	0x00028c78
        /*0a90*/ 	.short	0x0100
        /*0a92*/ 	.byte	0x06
	.zero		1


	//   ....[13]....
        /*0a94*/ 	.word	0x000005d0
        /*0a98*/ 	.word	0x000000ff
        /*0a9c*/ 	.word	0x00028c88
        /*0aa0*/ 	.short	0x0100
        /*0aa2*/ 	.byte	0x06
	.zero		1


	//   ....[14]....
        /*0aa4*/ 	.word	0x00000700
        /*0aa8*/ 	.word	0x000000ff
        /*0aac*/ 	.word	0x00028c90
        /*0ab0*/ 	.short	0x0100
        /*0ab2*/ 	.byte	0x08
	.zero		1


	//   ....[15]....
        /*0ab4*/ 	.word	0x00000710
        /*0ab8*/ 	.word	0x000000ff
        /*0abc*/ 	.word	0x00028ca0
        /*0ac0*/ 	.short	0x0100
        /*0ac2*/ 	.byte	0x08
	.zero		1


	//   ....[16]....
        /*0ac4*/ 	.word	0x00000720
        /*0ac8*/ 	.word	0x000000ff
        /*0acc*/ 	.word	0x00028c98
        /*0ad0*/ 	.short	0x0100
        /*0ad2*/ 	.byte	0x08
	.zero		1


	//   ....[17]....
        /*0ad4*/ 	.word	0x00000730
        /*0ad8*/ 	.word	0x000000ff
        /*0adc*/ 	.word	0x00028ca8
        /*0ae0*/ 	.short	0x0100
        /*0ae2*/ 	.byte	0x08
	.zero		1


	//   ....[18]....
        /*0ae4*/ 	.word	0x00000860
        /*0ae8*/ 	.word	0x000000ff
        /*0aec*/ 	.word	0x00028cb0
        /*0af0*/ 	.short	0x0100
        /*0af2*/ 	.byte	0x08
	.zero		1


	//   ....[19]....
        /*0af4*/ 	.word	0x00000870
        /*0af8*/ 	.word	0x000000ff
        /*0afc*/ 	.word	0x00028cc0
        /*0b00*/ 	.short	0x0100
        /*0b02*/ 	.byte	0x08
	.zero		1


	//   ....[20]....
        /*0b04*/ 	.word	0x00000880
        /*0b08*/ 	.word	0x000000ff
        /*0b0c*/ 	.word	0x00028cb8
        /*0b10*/ 	.short	0x0100
        /*0b12*/ 	.byte	0x08
	.zero		1


	//   ....[21]....
        /*0b14*/ 	.word	0x00000890
        /*0b18*/ 	.word	0x000000ff
        /*0b1c*/ 	.word	0x00028cc8
        /*0b20*/ 	.short	0x0100
        /*0b22*/ 	.byte	0x08
	.zero		1


	//   ....[22]....
        /*0b24*/ 	.word	0x000029d0
        /*0b28*/ 	.word	0x00000040
        /*0b2c*/ 	.word	0x00028c90
        /*0b30*/ 	.short	0x010a
        /*0b32*/ 	.byte	0x3f
	.zero		1


	//   ....[23]....
        /*0b34*/ 	.word	0x00003490
        /*0b38*/ 	.word	0x00000040
        /*0b3c*/ 	.word	0x00028c90
        /*0b40*/ 	.short	0x010a
        /*0b42*/ 	.byte	0x3f
	.zero		1


	//   ....[24]....
        /*0b44*/ 	.word	0x00003d30
        /*0b48*/ 	.word	0x00000040
        /*0b4c*/ 	.word	0x00028c90
        /*0b50*/ 	.short	0x010a
        /*0b52*/ 	.byte	0x3f
	.zero		1


	//   ....[25]....
        /*0b54*/ 	.word	0x00004110
        /*0b58*/ 	.word	0x00000004
        /*0b5c*/ 	.word	0x00000000
        /*0b60*/ 	.short	0x0101
        /*0b62*/ 	.byte	0x3f
	.zero		1


	//   ....[26]....
        /*0b64*/ 	.word	0x00004150
        /*0b68*/ 	.word	0x00000040
        /*0b6c*/ 	.word	0x00028cb0
        /*0b70*/ 	.short	0x010a
        /*0b72*/ 	.byte	0x3f
	.zero		1


	//   ....[27]....
        /*0b74*/ 	.word	0x00004980
        /*0b78*/ 	.word	0x00000040
        /*0b7c*/ 	.word	0x00000000
        /*0b80*/ 	.short	0x0101
        /*0b82*/ 	.byte	0x3f
	.zero		1


	//   ....[28]....
        /*0b84*/ 	.word	0x000050c0
        /*0b88*/ 	.word	0x00000003
        /*0b8c*/ 	.word	0x00028c50
        /*0b90*/ 	.short	0x010a
        /*0b92*/ 	.byte	0x3f
	.zero		1


	//   ....[29]....
        /*0b94*/ 	.word	0x00005470
        /*0b98*/ 	.word	0x0000000a
        /*0b9c*/ 	.word	0x00000000
        /*0ba0*/ 	.short	0x0101
        /*0ba2*/ 	.byte	0x3f
	.zero		1


	//   ....[30]....
        /*0ba4*/ 	.word	0x00005da0
        /*0ba8*/ 	.word	0x00000003
        /*0bac*/ 	.word	0x00028c50
        /*0bb0*/ 	.short	0x010a
        /*0bb2*/ 	.byte	0x3f
	.zero		1


	//   ....[31]....
        /*0bb4*/ 	.word	0x00005df0
        /*0bb8*/ 	.word	0x00000003
        /*0bbc*/ 	.word	0x00028c50
        /*0bc0*/ 	.short	0x010a
        /*0bc2*/ 	.byte	0x3f
	.zero		1


	//   ....[32]....
        /*0bc4*/ 	.word	0x00006100
        /*0bc8*/ 	.word	0x0000000a
        /*0bcc*/ 	.word	0x00000000
        /*0bd0*/ 	.short	0x0101
        /*0bd2*/ 	.byte	0x3f
	.zero		1


	//   ....[33]....
        /*0bd4*/ 	.word	0x00006cf0
        /*0bd8*/ 	.word	0x00000002
        /*0bdc*/ 	.word	0x00028c00
        /*0be0*/ 	.short	0x010a
        /*0be2*/ 	.byte	0x3f
	.zero		1


	//   ....[34]....
        /*0be4*/ 	.word	0x00006d40
        /*0be8*/ 	.word	0x00000002
        /*0bec*/ 	.word	0x00028c00
        /*0bf0*/ 	.short	0x010a
        /*0bf2*/ 	.byte	0x3f
	.zero		1


	//   ....[35]....
        /*0bf4*/ 	.word	0x00007300
        /*0bf8*/ 	.word	0x00000002
        /*0bfc*/ 	.word	0x00028c00
        /*0c00*/ 	.short	0x010a
        /*0c02*/ 	.byte	0x3f
	.zero		1


	//   ....[36]....
        /*0c04*/ 	.word	0x00008270
        /*0c08*/ 	.word	0x00000002
        /*0c0c*/ 	.word	0x00028c00
        /*0c10*/ 	.short	0x010a
        /*0c12*/ 	.byte	0x3f
	.zero		1


	//   ....[37]....
        /*0c14*/ 	.word	0x000090d0
        /*0c18*/ 	.word	0x0000000c
        /*0c1c*/ 	.word	0x00028c30
        /*0c20*/ 	.short	0x010a
        /*0c22*/ 	.byte	0x3f
	.zero		1


	//   ....[38]....
        /*0c24*/ 	.word	0x00009180
        /*0c28*/ 	.word	0x0000000c
        /*0c2c*/ 	.word	0x00028c30
        /*0c30*/ 	.short	0x010a
        /*0c32*/ 	.byte	0x3f
	.zero		1


	//   ....[39]....
        /*0c34*/ 	.word	0x0000a210
        /*0c38*/ 	.word	0x00000000
        /*0c3c*/ 	.word	0x00000000
        /*0c40*/ 	.short	0x0101
        /*0c42*/ 	.byte	0x3f
	.zero		1


	//   ....[40]....
        /*0c44*/ 	.word	0x0000a620
        /*0c48*/ 	.word	0x0000000c
        /*0c4c*/ 	.word	0x00028c50
        /*0c50*/ 	.short	0x010a
        /*0c52*/ 	.byte	0x3f
	.zero		1


	//   ....[41]....
        /*0c54*/ 	.word	0x0000a6c0
        /*0c58*/ 	.word	0x0000000c
        /*0c5c*/ 	.word	0x00028c50
        /*0c60*/ 	.short	0x010a
        /*0c62*/ 	.byte	0x3f
	.zero		1


	//   ....[42]....
        /*0c64*/ 	.word	0x0000a9a0
        /*0c68*/ 	.word	0x0000000c
        /*0c6c*/ 	.word	0x00000000
        /*0c70*/ 	.short	0x0101
        /*0c72*/ 	.byte	0x3f
	.zero		1


	//   ....[43]....
        /*0c74*/ 	.word	0x0000aac0
        /*0c78*/ 	.word	0x0000000c
        /*0c7c*/ 	.word	0x00028c30
        /*0c80*/ 	.short	0x010a
        /*0c82*/ 	.byte	0x3f
	.zero		1


	//   ....[44]....
        /*0c84*/ 	.word	0x0000ab70
        /*0c88*/ 	.word	0x0000000c
        /*0c8c*/ 	.word	0x00028c30
        /*0c90*/ 	.short	0x010a
        /*0c92*/ 	.byte	0x3f
	.zero		1


	//   ....[45]....
        /*0c94*/ 	.word	0x0000b740
        /*0c98*/ 	.word	0x000000a6
        /*0c9c*/ 	.word	0x00000000
        /*0ca0*/ 	.short	0x0101
        /*0ca2*/ 	.byte	0x3f
	.zero		1


	//   ....[46]....
        /*0ca4*/ 	.word	0x0000c4f0
        /*0ca8*/ 	.word	0x0000000c
        /*0cac*/ 	.word	0x00028c50
        /*0cb0*/ 	.short	0x010a
        /*0cb2*/ 	.byte	0x3f
	.zero		1


	//   ....[47]....
        /*0cb4*/ 	.word	0x0000c540
        /*0cb8*/ 	.word	0x0000000c
        /*0cbc*/ 	.word	0x00028c50
        /*0cc0*/ 	.short	0x010a
        /*0cc2*/ 	.byte	0x3f
	.zero		1


	//   ....[48]....
        /*0cc4*/ 	.word	0x0000c850
        /*0cc8*/ 	.word	0x0000000c
        /*0ccc*/ 	.word	0x00000000
        /*0cd0*/ 	.short	0x0101
        /*0cd2*/ 	.byte	0x3f
	.zero		1


	//   ....[49]....
        /*0cd4*/ 	.word	0x0000f0f0
        /*0cd8*/ 	.word	0x00000000
        /*0cdc*/ 	.word	0x00000000
        /*0ce0*/ 	.short	0x0101
        /*0ce2*/ 	.byte	0x3f
	.zero		1


	//   ....[50]....
        /*0ce4*/ 	.word	0x000118b0
        /*0ce8*/ 	.word	0x00000017
        /*0cec*/ 	.word	0x00028c20
        /*0cf0*/ 	.short	0x010a
        /*0cf2*/ 	.byte	0x3f
	.zero		1


	//   ....[51]....
        /*0cf4*/ 	.word	0x00011940
        /*0cf8*/ 	.word	0x00000003
        /*0cfc*/ 	.word	0x00028ca0
        /*0d00*/ 	.short	0x010a
        /*0d02*/ 	.byte	0x3f
	.zero		1


	//   ....[52]....
        /*0d04*/ 	.word	0x00011b90
        /*0d08*/ 	.word	0x00000003
        /*0d0c*/ 	.word	0x00028cc0
        /*0d10*/ 	.short	0x010a
        /*0d12*/ 	.byte	0x3f
	.zero		1


	//   ....[53]....
        /*0d14*/ 	.word	0x00012560
        /*0d18*/ 	.word	0x00000006
        /*0d1c*/ 	.word	0x00028ca0
        /*0d20*/ 	.short	0x010a
        /*0d22*/ 	.byte	0x3f
	.zero		1


	//   ....[54]....
        /*0d24*/ 	.word	0x000127a0
        /*0d28*/ 	.word	0x00000006
        /*0d2c*/ 	.word	0x00028cc0
        /*0d30*/ 	.short	0x010a
        /*0d32*/ 	.byte	0x3f
	.zero		1


	//   ....[55]....
        /*0d34*/ 	.word	0x00013d70
        /*0d38*/ 	.word	0x0000001b
        /*0d3c*/ 	.word	0x00028c40
        /*0d40*/ 	.short	0x010a
        /*0d42*/ 	.byte	0x3f
	.zero		1


	//   ....[56]....
        /*0d44*/ 	.word	0x00014270
        /*0d48*/ 	.word	0x0000001b
        /*0d4c*/ 	.word	0x00028c30
        /*0d50*/ 	.short	0x0107
        /*0d52*/ 	.byte	0x3f
	.zero		1


	//   ....[57]....
        /*0d54*/ 	.word	0x00014340
        /*0d58*/ 	.word	0x0000001b
        /*0d5c*/ 	.word	0x00028c30
        /*0d60*/ 	.short	0x0101
        /*0d62*/ 	.byte	0x3f
	.zero		1


	//   ....[58]....
        /*0d64*/ 	.word	0x00014c40
        /*0d68*/ 	.word	0x00000017
        /*0d6c*/ 	.word	0x00028c00
        /*0d70*/ 	.short	0x0107
        /*0d72*/ 	.byte	0x3f
	.zero		1


	//   ....[59]....
        /*0d74*/ 	.word	0x00014d30
        /*0d78*/ 	.word	0x00000017
        /*0d7c*/ 	.word	0x00028c00
        /*0d80*/ 	.short	0x0101
        /*0d82*/ 	.byte	0x3f
	.zero		1


	//   ....[60]....
        /*0d84*/ 	.word	0x00014d50
        /*0d88*/ 	.word	0x00000017
        /*0d8c*/ 	.word	0x00028c20
        /*0d90*/ 	.short	0x010a
        /*0d92*/ 	.byte	0x3f
	.zero		1


	//   ....[61]....
        /*0d94*/ 	.word	0x00014de0
        /*0d98*/ 	.word	0x0000001b
        /*0d9c*/ 	.word	0x00028c60
        /*0da0*/ 	.short	0x010a
        /*0da2*/ 	.byte	0x3f
	.zero		1


	//   ....[62]....
        /*0da4*/ 	.word	0x00015720
        /*0da8*/ 	.word	0x0000001b
        /*0dac*/ 	.word	0x00028c50
        /*0db0*/ 	.short	0x0107
        /*0db2*/ 	.byte	0x3f
	.zero		1


	//   ....[63]....
        /*0db4*/ 	.word	0x000157f0
        /*0db8*/ 	.word	0x0000001b
        /*0dbc*/ 	.word	0x00028c50
        /*0dc0*/ 	.short	0x0101
        /*0dc2*/ 	.byte	0x3f
	.zero		1


	//   ....[64]....
        /*0dc4*/ 	.word	0x00015b90
        /*0dc8*/ 	.word	0x00000006
        /*0dcc*/ 	.word	0x00028c40
        /*0dd0*/ 	.short	0x010a
        /*0dd2*/ 	.byte	0x3f
	.zero		1


	//   ....[65]....
        /*0dd4*/ 	.word	0x00015ed0
        /*0dd8*/ 	.word	0x00000006
        /*0ddc*/ 	.word	0x00028c30
        /*0de0*/ 	.short	0x0107
        /*0de2*/ 	.byte	0x3f
	.zero		1


	//   ....[66]....
        /*0de4*/ 	.word	0x00015f90
        /*0de8*/ 	.word	0x00000006
        /*0dec*/ 	.word	0x00028c30
        /*0df0*/ 	.short	0x0101
        /*0df2*/ 	.byte	0x3f
	.zero		1


	//   ....[67]....
        /*0df4*/ 	.word	0x00015fc0
        /*0df8*/ 	.word	0x00000006
        /*0dfc*/ 	.word	0x00028c60
        /*0e00*/ 	.short	0x010a
        /*0e02*/ 	.byte	0x3f
	.zero		1


	//   ....[68]....
        /*0e04*/ 	.word	0x00016690
        /*0e08*/ 	.word	0x00000006
        /*0e0c*/ 	.word	0x00028c50
        /*0e10*/ 	.short	0x0107
        /*0e12*/ 	.byte	0x3f
	.zero		1


	//   ....[69]....
        /*0e14*/ 	.word	0x00016750
        /*0e18*/ 	.word	0x00000006
        /*0e1c*/ 	.word	0x00028c50
        /*0e20*/ 	.short	0x0101
        /*0e22*/ 	.byte	0x3f
	.zero		1


	//   ....[70]....
        /*0e24*/ 	.word	0x00017390
        /*0e28*/ 	.word	0x00000004
        /*0e2c*/ 	.word	0x00028c20
        /*0e30*/ 	.short	0x010a
        /*0e32*/ 	.byte	0x3f
	.zero		1


	//   ....[71]....
        /*0e34*/ 	.word	0x000174f0
        /*0e38*/ 	.word	0x00000005
        /*0e3c*/ 	.word	0x00028c40
        /*0e40*/ 	.short	0x010a
        /*0e42*/ 	.byte	0x3f
	.zero		1


	//   ....[72]....
        /*0e44*/ 	.word	0x00017590
        /*0e48*/ 	.word	0x00000019
        /*0e4c*/ 	.word	0x00028c40
        /*0e50*/ 	.short	0x010a
        /*0e52*/ 	.byte	0x3f
	.zero		1


	//   ....[73]....
        /*0e54*/ 	.word	0x000175d0
        /*0e58*/ 	.word	0x00000005
        /*0e5c*/ 	.word	0x00028c60
        /*0e60*/ 	.short	0x010a
        /*0e62*/ 	.byte	0x3f
	.zero		1


	//   ....[74]....
        /*0e64*/ 	.word	0x00017610
        /*0e68*/ 	.word	0x00000019
        /*0e6c*/ 	.word	0x00028c60
        /*0e70*/ 	.short	0x010a
        /*0e72*/ 	.byte	0x3f
	.zero		1


	//   ....[75]....
        /*0e74*/ 	.word	0x00017670
        /*0e78*/ 	.word	0x00000040
        /*0e7c*/ 	.word	0x00028c90
        /*0e80*/ 	.short	0x010a
        /*0e82*/ 	.byte	0x3f
	.zero		1


	//   ....[76]....
        /*0e84*/ 	.word	0x000177e0
        /*0e88*/ 	.word	0x00000040
        /*0e8c*/ 	.word	0x00028c90
        /*0e90*/ 	.short	0x010a
        /*0e92*/ 	.byte	0x3f
	.zero		1


	//   ....[77]....
        /*0e94*/ 	.word	0x00017960
        /*0e98*/ 	.word	0x00000040
        /*0e9c*/ 	.word	0x00028c90
        /*0ea0*/ 	.short	0x010a
        /*0ea2*/ 	.byte	0x3f
	.zero		1


	//   ....[78]....
        /*0ea4*/ 	.word	0x00017ac0
        /*0ea8*/ 	.word	0x00000040
        /*0eac*/ 	.word	0x00028cb0
        /*0eb0*/ 	.short	0x010a
        /*0eb2*/ 	.byte	0x3f
	.zero		1


	//   ....[79]....
        /*0eb4*/ 	.word	0x00017b10
        /*0eb8*/ 	.word	0x00000003
        /*0ebc*/ 	.word	0x00028c50
        /*0ec0*/ 	.short	0x010a
        /*0ec2*/ 	.byte	0x3f
	.zero		1


	//   ....[80]....
        /*0ec4*/ 	.word	0x00017b60
        /*0ec8*/ 	.word	0x00000003
        /*0ecc*/ 	.word	0x00028c50
        /*0ed0*/ 	.short	0x010a
        /*0ed2*/ 	.byte	0x3f
	.zero		1


	//   ....[81]....
        /*0ed4*/ 	.word	0x00017d70
        /*0ed8*/ 	.word	0x00000002
        /*0edc*/ 	.word	0x00028c00
        /*0ee0*/ 	.short	0x010a
        /*0ee2*/ 	.byte	0x3f
	.zero		1


	//   ....[82]....
        /*0ee4*/ 	.word	0x00017f80
        /*0ee8*/ 	.word	0x00000002
        /*0eec*/ 	.word	0x00028c00
        /*0ef0*/ 	.short	0x010a
        /*0ef2*/ 	.byte	0x3f
	.zero		1


	//   ....[83]....
        /*0ef4*/ 	.word	0x00017fd0
        /*0ef8*/ 	.word	0x0000000c
        /*0efc*/ 	.word	0x00028c30
        /*0f00*/ 	.short	0x010a
        /*0f02*/ 	.byte	0x3f
	.zero		1


	//   ....[84]....
        /*0f04*/ 	.word	0x00018020
        /*0f08*/ 	.word	0x0000000c
        /*0f0c*/ 	.word	0x00028c50
        /*0f10*/ 	.short	0x010a
        /*0f12*/ 	.byte	0x3f
	.zero		1


	//   ....[85]....
        /*0f14*/ 	.word	0x00018070
        /*0f18*/ 	.word	0x0000000c
        /*0f1c*/ 	.word	0x00028c30
        /*0f20*/ 	.short	0x010a
        /*0f22*/ 	.byte	0x3f
	.zero		1


	//   ....[86]....
        /*0f24*/ 	.word	0x000180c0
        /*0f28*/ 	.word	0x0000000c
        /*0f2c*/ 	.word	0x00028c50
        /*0f30*/ 	.short	0x010a
        /*0f32*/ 	.byte	0x3f
	.zero		1


	//   ....[87]....
        /*0f34*/ 	.word	0x00018260
        /*0f38*/ 	.word	0x00000017
        /*0f3c*/ 	.word	0x00028c20
        /*0f40*/ 	.short	0x010a
        /*0f42*/ 	.byte	0x3f
	.zero		1


	//   ....[88]....
        /*0f44*/ 	.word	0x000182b0
        /*0f48*/ 	.word	0x00000003
        /*0f4c*/ 	.word	0x00028ca0
        /*0f50*/ 	.short	0x010a
        /*0f52*/ 	.byte	0x3f
	.zero		1


	//   ....[89]....
        /*0f54*/ 	.word	0x00018300
        /*0f58*/ 	.word	0x00000003
        /*0f5c*/ 	.word	0x00028cc0
        /*0f60*/ 	.short	0x010a
        /*0f62*/ 	.byte	0x3f
	.zero		1


	//   ....[90]....
        /*0f64*/ 	.word	0x00018350
        /*0f68*/ 	.word	0x00000006
        /*0f6c*/ 	.word	0x00028ca0
        /*0f70*/ 	.short	0x010a
        /*0f72*/ 	.byte	0x3f
	.zero		1


	//   ....[91]....
        /*0f74*/ 	.word	0x000183a0
        /*0f78*/ 	.word	0x00000006
        /*0f7c*/ 	.word	0x00028cc0
        /*0f80*/ 	.short	0x010a
        /*0f82*/ 	.byte	0x3f
	.zero		1


	//   ....[92]....
        /*0f84*/ 	.word	0x000184c0
        /*0f88*/ 	.word	0x0000001b
        /*0f8c*/ 	.word	0x00028c40
        /*0f90*/ 	.short	0x010a
        /*0f92*/ 	.byte	0x3f
	.zero		1


	//   ....[93]....
        /*0f94*/ 	.word	0x00018f60
        /*0f98*/ 	.word	0x00000017
        /*0f9c*/ 	.word	0x00028c20
        /*0fa0*/ 	.short	0x010a
        /*0fa2*/ 	.byte	0x3f
	.zero		1


	//   ....[94]....
        /*0fa4*/ 	.word	0x00018fb0
        /*0fa8*/ 	.word	0x0000001b
        /*0fac*/ 	.word	0x00028c60
        /*0fb0*/ 	.short	0x010a
        /*0fb2*/ 	.byte	0x3f
	.zero		1


	//   ....[95]....
        /*0fb4*/ 	.word	0x000198b0
        /*0fb8*/ 	.word	0x00000006
        /*0fbc*/ 	.word	0x00028c40
        /*0fc0*/ 	.short	0x010a
        /*0fc2*/ 	.byte	0x3f
	.zero		1


	//   ....[96]....
        /*0fc4*/ 	.word	0x00019d70
        /*0fc8*/ 	.word	0x00000006
        /*0fcc*/ 	.word	0x00028c60
        /*0fd0*/ 	.short	0x010a
        /*0fd2*/ 	.byte	0x3f
	.zero		1


	//   ....[97]....
        /*0fd4*/ 	.word	0x0001ae60
        /*0fd8*/ 	.word	0x00000004
        /*0fdc*/ 	.word	0x00028c20
        /*0fe0*/ 	.short	0x010a
        /*0fe2*/ 	.byte	0x3f
	.zero		1


	//   ....[98]....
        /*0fe4*/ 	.word	0x0001b000
        /*0fe8*/ 	.word	0x00000005
        /*0fec*/ 	.word	0x00028c40
        /*0ff0*/ 	.short	0x010a
        /*0ff2*/ 	.byte	0x3f
	.zero		1


	//   ....[99]....
        /*0ff4*/ 	.word	0x0001b050
        /*0ff8*/ 	.word	0x00000019
        /*0ffc*/ 	.word	0x00028c40
        /*1000*/ 	.short	0x010a
        /*1002*/ 	.byte	0x3f
	.zero		1


	//   ....[100]....
        /*1004*/ 	.word	0x0001b0a0
        /*1008*/ 	.word	0x00000005
        /*100c*/ 	.word	0x00028c60
        /*1010*/ 	.short	0x010a
        /*1012*/ 	.byte	0x3f
	.zero		1


	//----- nvinfo : EIATTR_NUM_MBARRIERS
	.align		4
.L_688:
        /*1014*/ 	.byte	0x03, 0x38
        /*1016*/ 	.short	0x0016


	//----- nvinfo : EIATTR_EXIT_INSTR_OFFSETS
	.align		4
        /*1018*/ 	.byte	0x04, 0x1c
        /*101a*/ 	.short	(.L_690 - .L_689)


	//   ....[0]....
.L_689:
        /*101c*/ 	.word	0x00017660


	//----- nvinfo : EIATTR_MAX_THREADS
	.align		4
.L_690:
        /*1020*/ 	.byte	0x04, 0x05
        /*1022*/ 	.short	(.L_692 - .L_691)
.L_691:
        /*1024*/ 	.word	0x00000180
        /*1028*/ 	.word	0x00000001
        /*102c*/ 	.word	0x00000001


	//----- nvinfo : EIATTR_CRS_STACK_SIZE
	.align		4
.L_692:
        /*1030*/ 	.byte	0x04, 0x1e
        /*1032*/ 	.short	(.L_694 - .L_693)
.L_693:
        /*1034*/ 	.word	0x00000000


	//----- nvinfo : EIATTR_CBANK_PARAM_SIZE
	.align		4
.L_694:
        /*1038*/ 	.byte	0x03, 0x19
        /*103a*/ 	.short	0x0af0


	//----- nvinfo : EIATTR_PARAM_CBANK
	.align		4
        /*103c*/ 	.byte	0x04, 0x0a
        /*103e*/ 	.short	(.L_696 - .L_695)
	.align		4
.L_695:
        /*1040*/ 	.word	index@(.nv.constant0._ZN7cutlass13device_kernelIN5flash11enable_sm90INS1_16FlashAttnFwdSm90INS1_25CollectiveMainloopFwdSm90ILi2EN4cute5tupleIJNS5_1CILi1EEES8_S8_EEENS6_IJNS7_ILi64EEESA_SA_EEELi512ENS_10bfloat16_tEfNS_4arch4Sm90ELb0ELb0ELb1ELb1ELb1ELb1ELb0ELb0ELb0ELb1ELb0ELb0EEENS1_21CollectiveEpilogueFwdINS6_IJSA_NS7_ILi512EEESA_EEES9_SC_SE_Li256ELb1ELb1ELb0ELb0EEENS1_36VarlenDynamicPersistentTileSchedulerILi64ELi64ELi256ELi128ELb0ELb1ELb1ELb0ELb1ELb1EEEEEEEEEvNT_6ParamsE)
        /*1044*/ 	.short	0x0210
        /*1046*/ 	.short	0x0af0


	//----- nvinfo : EIATTR_SW_WAR
	.align		4
.L_696:
        /*1048*/ 	.byte	0x04, 0x36
        /*104a*/ 	.short	(.L_698 - .L_697)
.L_697:
        /*104c*/ 	.word	0x00000008
.L_698:


//--------------------- .nv.info._ZN7cutlass13device_kernelIN5flash11enable_sm90INS1_16FlashAttnFwdSm90INS1_25CollectiveMainloopFwdSm90ILi2EN4cute5tupleIJNS5_1CILi1EEES8_S8_EEENS6_IJNS7_ILi64EEESA_SA_EEELi512ENS_10bfloat16_tEfNS_4arch4Sm90ELb0ELb0ELb1ELb1ELb1ELb0ELb1ELb0ELb0ELb1ELb0ELb0EEENS1_21CollectiveEpilogueFwdINS6_IJSA_NS7_ILi512EEESA_EEES9_SC_SE_Li256ELb1ELb1ELb0ELb0EEENS1_36VarlenDynamicPersistentTileSchedulerILi64ELi64ELi256ELi128ELb0ELb1ELb1ELb0ELb1ELb1EEEEEEEEEvNT_6ParamsE --------------------------
	.section	.nv.info._ZN7cutlass13device_kernelIN5flash11enable_sm90INS1_16FlashAttnFwdSm90INS1_25CollectiveMainloopFwdSm90ILi2EN4cute5tupleIJNS5_1CILi1EEES8_S8_EEENS6_IJNS7_ILi64EEESA_SA_EEELi512ENS_10bfloat16_tEfNS_4arch4Sm90ELb0ELb0ELb1ELb1ELb1ELb0ELb1ELb0ELb0ELb1ELb0ELb0EEENS1_21CollectiveEpilogueFwdINS6_IJSA_NS7_ILi512EEESA_EEES9_SC_SE_Li256ELb1ELb1ELb0ELb0EEENS1_36VarlenDynamicPersistentTileSchedulerILi64ELi64ELi256ELi128ELb0ELb1ELb1ELb0ELb1ELb1EEEEEEEEEvNT_6ParamsE,"",@"SHT_CUDA_INFO"
	.sectionflags	@""
	.align	4


	//----- nvinfo : EIATTR_CUDA_API_VERSION
	.align		4
        /*0000*/ 	.byte	0x04, 0x37
        /*0002*/ 	.short	(.L_700 - .L_699)
.L_699:
        /*0004*/ 	.word	0x00000082


	//----- nvinfo : EIATTR_KPARAM_INFO
	.align		4
.L_700:
        /*0008*/ 	.byte	0x04, 0x17
        /*000a*/ 	.short	(.L_702 - .L_701)
.L_701:
        /*000c*/ 	.word	0x00000000
        /*0010*/ 	.short	0x0000
        /*0012*/ 	.short	0x0070
        /*0014*/ 	.byte	0x00, 0xf0, 0x01, 0x2e


	//----- nvinfo : EIATTR_SPARSE_MMA_MASK
	.align		4
.L_702:
        /*0018*/ 	.byte	0x03, 0x50
        /*001a*/ 	.short	0x0000


	//----- nvinfo : EIATTR_MAXREG_COUNT
	.align		4
        /*001c*/ 	.byte	0x03, 0x1b
        /*001e*/ 	.short	0x00a8


	//----- nvinfo : EIATTR_NUM_BARRIERS
	.align		4
        /*0020*/ 	.byte	0x02, 0x4c
        /*0022*/ 	.byte	0x10
	.zero		1


	//----- nvinfo : EIATTR_EXTERNS
	.align		4
        /*0024*/ 	.byte	0x04, 0x0f
        /*0026*/ 	.short	(.L_704 - .L_703)


	//   ....[0]....
	.align		4
.L_703:
        /*0028*/ 	.word	index@(__assertfail)


	//----- nvinfo : EIATTR_ANNOTATIONS
	.align		4
.L_704:
        /*002c*/ 	.byte	0x04, 0x55
        /*002e*/ 	.short	(.L_706 - .L_705)


	//   ....[0]....
.L_705:
        /* <DEDUP_REMOVED lines=18> */


	//----- nvinfo : EIATTR_MERCURY_ISA_VERSION
	.align		4
.L_706:
        /*0140*/ 	.byte	0x03, 0x5f
        /*0142*/ 	.short	0x0101


	//----- nvinfo : EIATTR_UNUSED_LOAD_BYTE_OFFSET
	.align		4
        /*0144*/ 	.byte	0x04, 0x44
        /*0146*/ 	.short	(.L_708 - .L_707)


	//   ....[0]....
.L_707:
        /*0148*/ 	.word	0x00000970
        /*014c*/ 	.word	0x0000fff0


	//   ....[1]....
        /*0150*/ 	.word	0x000092e0
        /*0154*/ 	.word	0x0000fff0


	//----- nvinfo : EIATTR_INT_WARP_WIDE_INSTR_OFFSETS
	.align		4
.L_708:
        /*0158*/ 	.byte	0x04, 0x31
        /*015a*/ 	.short	(.L_710 - .L_709)


	//   ....[0]....
.L_709:
        /*015c*/ 	.word	0x000000c0


	//   ....[1]....
        /*0160*/ 	.word	0x000000d0


	//   ....[2]....
        /*0164*/ 	.word	0x000000e0


	//   ....[3]....
        /*0168*/ 	.word	0x00000180


	//   ....[4]....
        /*016c*/ 	.word	0x0000d140


	//   ....[5]....
        /*0170*/ 	.word	0x0000d1d0


	//   ....[6]....
        /*0174*/ 	.word	0x00011530


	//   ....[7]....
        /*0178*/ 	.word	0x000115c0


	//----- nvinfo : EIATTR_COOP_GROUP_MASK_REGIDS
	.align		4
.L_710:
        /*017c*/ 	.byte	0x04, 0x29
        /*017e*/ 	.short	(.L_712 - .L_711)


	//   ....[0]....
.L_711:
        /*0180*/ 	.word	0xffffffff


	//   ....[1]....
        /*0184*/ 	.word	0xffffffff


	//   ....[2]....
        /*0188*/ 	.word	0xffffffff


	//   ....[3]....
        /*018c*/ 	.word	0xffffffff


	//   ....[4]....
        /*0190*/ 	.word	0xffffffff


	//   ....[5]....
        /*0194*/ 	.word	0xffffffff


	//   ....[6]....
        /*0198*/ 	.word	0xffffffff


	//   ....[7]....
        /*019c*/ 	.word	0xffffffff


	//   ....[8]....
        /*01a0*/ 	.word	0xffffffff


	//   ....[9]....
        /*01a4*/ 	.word	0xffffffff


	//   ....[10]....
        /*01a8*/ 	.word	0xffffffff


	//   ....[11]....
        /*01ac*/ 	.word	0xffffffff


	//   ....[12]....
        /*01b0*/ 	.word	0xffffffff


	//   ....[13]....
        /*01b4*/ 	.word	0xffffffff


	//   ....[14]....
        /*01b8*/ 	.word	0xffffffff


	//   ....[15]....
        /*01bc*/ 	.word	0xffffffff


	//   ....[16]....
        /*01c0*/ 	.word	0xffffffff


	//   ....[17]....
        /*01c4*/ 	.word	0xffffffff


	//   ....[18]....
        /*01c8*/ 	.word	0xffffffff


	//   ....[19]....
        /*01cc*/ 	.word	0xffffffff


	//   ....[20]....
        /*01d0*/ 	.word	0xffffffff


	//   ....[21]....
        /*01d4*/ 	.word	0xffffffff


	//   ....[22]....
        /*01d8*/ 	.word	0xffffffff


	//   ....[23]....
        /*01dc*/ 	.word	0xffffffff


	//   ....[24]....
        /*01e0*/ 	.word	0xffffffff


	//   ....[25]....
        /*01e4*/ 	.word	0xffffffff


	//   ....[26]....
        /*01e8*/ 	.word	0xffffffff


	//   ....[27]....
        /*01ec*/ 	.word	0xffffffff


	//   ....[28]....
        /*01f0*/ 	.word	0xffffffff


	//   ....[29]....
        /*01f4*/ 	.word	0xffffffff


	//   ....[30]....
        /*01f8*/ 	.word	0xffffffff


	//   ....[31]....
        /*01fc*/ 	.word	0xffffffff


	//   ....[32]....
        /*0200*/ 	.word	0xffffffff


	//   ....[33]....
        /*0204*/ 	.word	0xffffffff


	//   ....[34]....
        /*0208*/ 	.word	0xffffffff


	//   ....[35]....
        /*020c*/ 	.word	0xffffffff


	//   ....[36]....
        /*0210*/ 	.word	0xffffffff


	//   ....[37]....
        /*0214*/ 	.word	0xffffffff


	//   ....[38]....
        /*0218*/ 	.word	0xffffffff


	//   ....[39]....
        /*021c*/ 	.word	0xffffffff


	//   ....[40]....
        /*0220*/ 	.word	0xffffffff


	//   ....[41]....
        /*0224*/ 	.word	0xffffffff


	//   ....[42]....
        /*0228*/ 	.word	0xffffffff


	//   ....[43]....
        /*022c*/ 	.word	0xffffffff


	//   ....[44]....
        /*0230*/ 	.word	0xffffffff


	//   ....[45]....
        /*0234*/ 	.word	0xffffffff


	//   ....[46]....
        /*0238*/ 	.word	0xffffffff


	//   ....[47]....
        /*023c*/ 	.word	0xffffffff


	//   ....[48]....
        /*0240*/ 	.word	0xffffffff


	//   ....[49]....
        /*0244*/ 	.word	0xffffffff


	//   ....[50]....
        /*0248*/ 	.word	0xffffffff


	//   ....[51]....
        /*024c*/ 	.word	0xffffffff


	//   ....[52]....
        /*0250*/ 	.word	0xffffffff


	//   ....[53]....
        /*0254*/ 	.word	0xffffffff


	//   ....[54]....
        /*0258*/ 	.word	0xffffffff


	//   ....[55]....
        /*025c*/ 	.word	0xffffffff


	//   ....[56]....
        /*0260*/ 	.word	0xffffffff


	//   ....[57]....
        /*0264*/ 	.word	0xffffffff


	//   ....[58]....
        /*0268*/ 	.word	0xffffffff


	//   ....[59]....
        /*026c*/ 	.word	0xffffffff


	//   ....[60]....
        /*0270*/ 	.word	0xffffffff


	//   ....[61]....
        /*0274*/ 	.word	0xffffffff


	//   ....[62]....
        /*0278*/ 	.word	0xffffffff


	//   ....[63]....
        /*027c*/ 	.word	0xffffffff


	//   ....[64]....
        /*0280*/ 	.word	0xffffffff


	//   ....[65]....
        /*0284*/ 	.word	0xffffffff


	//   ....[66]....
        /*0288*/ 	.word	0xffffffff


	//   ....[67]....
        /*028c*/ 	.word	0xffffffff


	//   ....[68]....
        /*0290*/ 	.word	0xffffffff


	//   ....[69]....
        /*0294*/ 	.word	0xffffffff


	//   ....[70]....
        /*0298*/ 	.word	0xffffffff


	//   ....[71]....
        /*029c*/ 	.word	0xffffffff


	//   ....[72]....
        /*02a0*/ 	.word	0xffffffff


	//   ....[73]....
        /*02a4*/ 	.word	0xffffffff


	//   ....[74]....
        /*02a8*/ 	.word	0xffffffff


	//   ....[75]....
        /*02ac*/ 	.word	0xffffffff


	//   ....[76]....
        /*02b0*/ 	.word	0xffffffff


	//   ....[77]....
        /*02b4*/ 	.word	0xffffffff


	//   ....[78]....
        /*02b8*/ 	.word	0xffffffff


	//   ....[79]....
        /*02bc*/ 	.word	0xffffffff


	//   ....[80]....
        /*02c0*/ 	.word	0xffffffff


	//   ....[81]....
        /*02c4*/ 	.word	0xffffffff


	//   ....[82]....
        /*02c8*/ 	.word	0xffffffff


	//   ....[83]....
        /*02cc*/ 	.word	0xffffffff


	//   ....[84]....
        /*02d0*/ 	.word	0xffffffff


	//   ....[85]....
        /*02d4*/ 	.word	0xffffffff


	//   ....[86]....
        /*02d8*/ 	.word	0xffffffff


	//   ....[87]....
        /*02dc*/ 	.word	0xffffffff


	//   ....[88]....
        /*02e0*/ 	.word	0xffffffff


	//   ....[89]....
        /*02e4*/ 	.word	0xffffffff


	//   ....[90]....
        /*02e8*/ 	.word	0xffffffff


	//   ....[91]....
        /*02ec*/ 	.word	0xffffffff


	//   ....[92]....
        /*02f0*/ 	.word	0xffffffff


	//   ....[93]....
        /*02f4*/ 	.word	0xffffffff


	//   ....[94]....
        /*02f8*/ 	.word	0xffffffff


	//   ....[95]....
        /*02fc*/ 	.word	0xffffffff


	//   ....[96]....
        /*0300*/ 	.word	0xffffffff


	//   ....[97]....
        /*0304*/ 	.word	0xffffffff


	//   ....[98]....
        /*0308*/ 	.word	0xffffffff


	//   ....[99]....
        /*030c*/ 	.word	0xffffffff


	//   ....[100]....
        /*0310*/ 	.word	0xffffffff


	//   ....[101]....
        /*0314*/ 	.word	0xffffffff


	//   ....[102]....
        /*0318*/ 	.word	0xffffffff


	//   ....[103]....
        /*031c*/ 	.word	0xffffffff


	//   ....[104]....
        /*0320*/ 	.word	0xffffffff


	//   ....[105]....
        /*0324*/ 	.word	0xffffffff


	//   ....[106]....
        /*0328*/ 	.word	0xffffffff


	//   ....[107]....
        /*032c*/ 	.word	0xffffffff


	//   ....[108]....
        /*0330*/ 	.word	0xffffffff


	//   ....[109]....
        /*0334*/ 	.word	0xffffffff


	//   ....[110]....
        /*0338*/ 	.word	0xffffffff


	//   ....[111]....
        /*033c*/ 	.word	0xffffffff


	//   ....[112]....
        /*0340*/ 	.word	0xffffffff


	//   ....[113]....
        /*0344*/ 	.word	0xffffffff


	//   ....[114]....
        /*0348*/ 	.word	0xffffffff


	//   ....[115]....
        /*034c*/ 	.word	0xffffffff


	//   ....[116]....
        /*0350*/ 	.word	0xffffffff


	//   ....[117]....
        /*0354*/ 	.word	0xffffffff


	//   ....[118]....
        /*0358*/ 	.word	0xffffffff


	//   ....[119]....
        /*035c*/ 	.word	0x0500000f


	//   ....[120]....
        /*0360*/ 	.word	0x0500000f


	//   ....[121]....
        /*0364*/ 	.word	0x0500000f


	//   ....[122]....
        /*0368*/ 	.word	0x0500000f


	//   ....[123]....
        /*036c*/ 	.word	0x0500000f


	//   ....[124]....
        /*0370*/ 	.word	0x0500000f


	//   ....[125]....
        /*0374*/ 	.word	0x0500000f


	//   ....[126]....
        /*0378*/ 	.word	0x0500000f


	//   ....[127]....
        /*037c*/ 	.word	0x0500000f


	//   ....[128]....
        /*0380*/ 	.word	0x0500000f


	//   ....[129]....
        /*0384*/ 	.word	0x0500000f


	//   ....[130]....
        /*0388*/ 	.word	0x0500000f


	//   ....[131]....
        /*038c*/ 	.word	0x0500000f


	//   ....[132]....
        /*0390*/ 	.word	0x0500000f


	//   ....[133]....
        /*0394*/ 	.word	0x0500000f


	//   ....[134]....
        /*0398*/ 	.word	0x0500000f


	//   ....[135]....
        /*039c*/ 	.word	0x0500000f


	//   ....[136]....
        /*03a0*/ 	.word	0x0500000f


	//   ....[137]....
        /*03a4*/ 	.word	0x0500000f


	//   ....[138]....
        /*03a8*/ 	.word	0x0500000f


	//   ....[139]....
        /*03ac*/ 	.word	0x0500000f


	//   ....[140]....
        /*03b0*/ 	.word	0x0500000f


	//   ....[141]....
        /*03b4*/ 	.word	0x0500000f


	//   ....[142]....
        /*03b8*/ 	.word	0x0500000f


	//   ....[143]....
        /*03bc*/ 	.word	0x0500000f


	//   ....[144]....
        /*03c0*/ 	.word	0x0500000f


	//   ....[145]....
        /*03c4*/ 	.word	0x0500000f


	//   ....[146]....
        /*03c8*/ 	.word	0x0500000f


	//   ....[147]....
        /*03cc*/ 	.word	0x0500000f


	//   ....[148]....
        /*03d0*/ 	.word	0x0500000f


	//   ....[149]....
        /*03d4*/ 	.word	0x0500000f


	//   ....[150]....
        /*03d8*/ 	.word	0x0500000f


	//   ....[151]....
        /*03dc*/ 	.word	0x0500000f


	//   ....[152]....
        /*03e0*/ 	.word	0x0500000f


	//   ....[153]....
        /*03e4*/ 	.word	0x0500000f


	//   ....[154]....
        /*03e8*/ 	.word	0x0500000f


	//   ....[155]....
        /*03ec*/ 	.word	0x0500000f


	//   ....[156]....
        /*03f0*/ 	.word	0x0500000f


	//   ....[157]....
        /*03f4*/ 	.word	0x0500000f


	//   ....[158]....
        /*03f8*/ 	.word	0x0500000f


	//   ....[159]....
        /*03fc*/ 	.word	0x0500000f


	//   ....[160]....
        /*0400*/ 	.word	0x0500000f


	//   ....[161]....
        /*0404*/ 	.word	0x0500000f


	//   ....[162]....
        /*0408*/ 	.word	0x0500000f


	//   ....[163]....
        /*040c*/ 	.word	0x0500000f


	//   ....[164]....
        /*0410*/ 	.word	0x0500000f


	//   ....[165]....
        /*0414*/ 	.word	0x0500000f


	//   ....[166]....
        /*0418*/ 	.word	0x0500000f


	//   ....[167]....
        /*041c*/ 	.word	0x0500000f


	//   ....[168]....
        /*0420*/ 	.word	0x0500000f


	//   ....[169]....
        /*0424*/ 	.word	0x0500000f


	//   ....[170]....
        /*0428*/ 	.word	0x0500000f


	//   ....[171]....
        /*042c*/ 	.word	0x0500000f


	//   ....[172]....
        /*0430*/ 	.word	0x0500000f


	//   ....[173]....
        /*0434*/ 	.word	0x0500000f


	//   ....[174]....
        /*0438*/ 	.word	0x0500000f


	//   ....[175]....
        /*043c*/ 	.word	0x0500000f


	//   ....[176]....
        /*0440*/ 	.word	0x0500000f


	//   ....[177]....
        /*0444*/ 	.word	0x0500000f


	//   ....[178]....
        /*0448*/ 	.word	0x0500000f


	//   ....[179]....
        /*044c*/ 	.word	0x0500000f


	//   ....[180]....
        /*0450*/ 	.word	0x0500000f


	//   ....[181]....
        /*0454*/ 	.word	0x0500000f


	//   ....[182]....
        /*0458*/ 	.word	0x0500000f


	//   ....[183]....
        /*045c*/ 	.word	0x0500000f


	//   ....[184]....
        /*0460*/ 	.word	0x0500000f


	//   ....[185]....
        /*0464*/ 	.word	0x0500000f


	//----- nvinfo : EIATTR_COOP_GROUP_INSTR_OFFSETS
	.align		4
.L_712:
        /*0468*/ 	.byte	0x04, 0x28
        /*046a*/ 	.short	(.L_714 - .L_713)


	//   ....[0]....
.L_713:
        /*046c*/ 	.word	0x00000080


	//   ....[1]....
        /*0470*/ 	.word	0x00000090


	//   ....[2]....
        /*0474*/ 	.word	0x000002b0


	//   ....[3]....
        /*0478*/ 	.word	0x00000410


	//   ....[4]....
        /*047c*/ 	.word	0x00000530


	//   ....[5]....
        /*0480*/ 	.word	0x00000690


	//   ....[6]....
        /*0484*/ 	.word	0x000016d0


	//   ....[7]....
        /*0488*/ 	.word	0x00002e30


	//   ....[8]....
        /*048c*/ 	.word	0x000035a0


	//   ....[9]....
        /*0490*/ 	.word	0x00004dd0


	//   ....[10]....
        /*0494*/ 	.word	0x00004e60


	//   ....[11]....
        /*0498*/ 	.word	0x00005060


	//   ....[12]....
        /*049c*/ 	.word	0x00005100


	//   ....[13]....
        /*04a0*/ 	.word	0x000058c0


	//   ....[14]....
        /*04a4*/ 	.word	0x00005e00


	//   ....[15]....
        /*04a8*/ 	.word	0x00007300


	//   ....[16]....
        /*04ac*/ 	.word	0x00007370


	//   ....[17]....
        /*04b0*/ 	.word	0x00007650


	//   ....[18]....
        /*04b4*/ 	.word	0x00007810


	//   ....[19]....
        /*04b8*/ 	.word	0x00008730


	//   ....[20]....
        /*04bc*/ 	.word	0x000087e0


	//   ....[21]....
        /*04c0*/ 	.word	0x00008810


	//   ....[22]....
        /*04c4*/ 	.word	0x00008890


	//   ....[23]....
        /*04c8*/ 	.word	0x000088c0


	//   ....[24]....
        /*04cc*/ 	.word	0x0000a2d0


	//   ....[25]....
        /*04d0*/ 	.word	0x0000a780


	//   ....[26]....
        /*04d4*/ 	.word	0x0000a7b0


	//   ....[27]....
        /*04d8*/ 	.word	0x0000a7d0


	//   ....[28]....
        /*04dc*/ 	.word	0x0000a800


	//   ....[29]....
        /*04e0*/ 	.word	0x0000ae90


	//   ....[30]....
        /*04e4*/ 	.word	0x0000aea0


	//   ....[31]....
        /*04e8*/ 	.word	0x0000b0d0


	//   ....[32]....
        /*04ec*/ 	.word	0x0000b0f0


	//   ....[33]....
        /*04f0*/ 	.word	0x0000bc20


	//   ....[34]....
        /*04f4*/ 	.word	0x0000bc50


	//   ....[35]....
        /*04f8*/ 	.word	0x0000be90


	//   ....[36]....
        /*04fc*/ 	.word	0x0000beb0


	//   ....[37]....
        /*0500*/ 	.word	0x0000c150


	//   ....[38]....
        /*0504*/ 	.word	0x0000c320


	//   ....[39]....
        /*0508*/ 	.word	0x0000c350


	//   ....[40]....
        /*050c*/ 	.word	0x0000c380


	//   ....[41]....
        /*0510*/ 	.word	0x0000c3b0


	//   ....[42]....
        /*0514*/ 	.word	0x0000c3e0


	//   ....[43]....
        /*0518*/ 	.word	0x0000c410


	//   ....[44]....
        /*051c*/ 	.word	0x0000c560


	//   ....[45]....
        /*0520*/ 	.word	0x0000c590


	//   ....[46]....
        /*0524*/ 	.word	0x0000c5c0


	//   ....[47]....
        /*0528*/ 	.word	0x0000c5f0


	//   ....[48]....
        /*052c*/ 	.word	0x0000c620


	//   ....[49]....
        /*0530*/ 	.word	0x0000c650


	//   ....[50]....
        /*0534*/ 	.word	0x0000c6e0


	//   ....[51]....
        /*0538*/ 	.word	0x0000c710


	//   ....[52]....
        /*053c*/ 	.word	0x0000c790


	//   ....[53]....
        /*0540*/ 	.word	0x0000df60


	//   ....[54]....
        /*0544*/ 	.word	0x0000df80


	//   ....[55]....
        /*0548*/ 	.word	0x0000e010


	//   ....[56]....
        /*054c*/ 	.word	0x0000e030


	//   ....[57]....
        /*0550*/ 	.word	0x0000e0b0


	//   ....[58]....
        /*0554*/ 	.word	0x0000e0d0


	//   ....[59]....
        /*0558*/ 	.word	0x0000e0e0


	//   ....[60]....
        /*055c*/ 	.word	0x0000e0f0


	//   ....[61]....
        /*0560*/ 	.word	0x0000e880


	//   ....[62]....
        /*0564*/ 	.word	0x0000e8c0


	//   ....[63]....
        /*0568*/ 	.word	0x0000e980


	//   ....[64]....
        /*056c*/ 	.word	0x0000e9a0


	//   ....[65]....
        /*0570*/ 	.word	0x0000ea40


	//   ....[66]....
        /*0574*/ 	.word	0x0000ea60


	//   ....[67]....
        /*0578*/ 	.word	0x0000ea70


	//   ....[68]....
        /*057c*/ 	.word	0x0000eaf0


	//   ....[69]....
        /*0580*/ 	.word	0x0000f360


	//   ....[70]....
        /*0584*/ 	.word	0x0000f380


	//   ....[71]....
        /*0588*/ 	.word	0x0000f520


	//   ....[72]....
        /*058c*/ 	.word	0x0000f550


	//   ....[73]....
        /*0590*/ 	.word	0x0000f660


	//   ....[74]....
        /*0594*/ 	.word	0x0000f670


	//   ....[75]....
        /*0598*/ 	.word	0x0000f6a0


	//   ....[76]....
        /*059c*/ 	.word	0x0000f6b0


	//   ....[77]....
        /*05a0*/ 	.word	0x0000fce0


	//   ....[78]....
        /*05a4*/ 	.word	0x0000fd40


	//   ....[79]....
        /*05a8*/ 	.word	0x0000ff00


	//   ....[80]....
        /*05ac*/ 	.word	0x0000ff40


	//   ....[81]....
        /*05b0*/ 	.word	0x0000ff50


	//   ....[82]....
        /*05b4*/ 	.word	0x0000ff60


	//   ....[83]....
        /*05b8*/ 	.word	0x000100b0


	//   ....[84]....
        /*05bc*/ 	.word	0x00010200


	//   ....[85]....
        /*05c0*/ 	.word	0x00010a40


	//   ....[86]....
        /*05c4*/ 	.word	0x00010a60


	//   ....[87]....
        /*05c8*/ 	.word	0x00010ab0


	//   ....[88]....
        /*05cc*/ 	.word	0x00010ac0


	//   ....[89]....
        /*05d0*/ 	.word	0x00010b00


	//   ....[90]....
        /*05d4*/ 	.word	0x00010b10


	//   ....[91]....
        /*05d8*/ 	.word	0x00010b20


	//   ....[92]....
        /*05dc*/ 	.word	0x00010b60


	//   ....[93]....
        /*05e0*/ 	.word	0x00010e80


	//   ....[94]....
        /*05e4*/ 	.word	0x00010ec0


	//   ....[95]....
        /*05e8*/ 	.word	0x00010ee0


	//   ....[96]....
        /*05ec*/ 	.word	0x00010f00


	//   ....[97]....
        /*05f0*/ 	.word	0x00010f30


	//   ....[98]....
        /*05f4*/ 	.word	0x00010f50


	//   ....[99]....
        /*05f8*/ 	.word	0x00011050


	//   ....[100]....
        /*05fc*/ 	.word	0x000111a0


	//   ....[101]....
        /*0600*/ 	.word	0x000117a0


	//   ....[102]....
        /*0604*/ 	.word	0x000117d0


	//   ....[103]....
        /*0608*/ 	.word	0x00011800


	//   ....[104]....
        /*060c*/ 	.word	0x00011830


	//   ....[105]....
        /*0610*/ 	.word	0x00011860


	//   ....[106]....
        /*0614*/ 	.word	0x00011890


	//   ....[107]....
        /*0618*/ 	.word	0x000118c0


	//   ....[108]....
        /*061c*/ 	.word	0x000118f0


	//   ....[109]....
        /*0620*/ 	.word	0x00011a70


	//   ....[110]....
        /*0624*/ 	.word	0x00011aa0


	//   ....[111]....
        /*0628*/ 	.word	0x00011ad0


	//   ....[112]....
        /*062c*/ 	.word	0x00011b00


	//   ....[113]....
        /*0630*/ 	.word	0x00011b30


	//   ....[114]....
        /*0634*/ 	.word	0x00011b60


	//   ....[115]....
        /*0638*/ 	.word	0x00011c20


	//   ....[116]....
        /*063c*/ 	.word	0x00011c40


	//   ....[117]....
        /*0640*/ 	.word	0x00011cb0


	//   ....[118]....
        /*0644*/ 	.word	0x00012120


	//   ....[119]....
        /*0648*/ 	.word	0x00012640


	//   ....[120]....
        /*064c*/ 	.word	0x00012730


	//   ....[121]....
        /*0650*/ 	.word	0x000127d0


	//   ....[122]....
        /*0654*/ 	.word	0x00012830


	//   ....[123]....
        /*0658*/ 	.word	0x00012920


	//   ....[124]....
        /*065c*/ 	.word	0x00012990


	//   ....[125]....
        /*0660*/ 	.word	0x00012a80


	//   ....[126]....
        /*0664*/ 	.word	0x00012af0


	//   ....[127]....
        /*0668*/ 	.word	0x00012b90


	//   ....[128]....
        /*066c*/ 	.word	0x00012c90


	//   ....[129]....
        /*0670*/ 	.word	0x00012d20


	//   ....[130]....
        /*0674*/ 	.word	0x00012d80


	//   ....[131]....
        /*0678*/ 	.word	0x00012e70


	//   ....[132]....
        /*067c*/ 	.word	0x00012ef0


	//   ....[133]....
        /*0680*/ 	.word	0x00012ff0


	//   ....[134]....
        /*0684*/ 	.word	0x00013060


	//   ....[135]....
        /*0688*/ 	.word	0x00013140


	//   ....[136]....
        /*068c*/ 	.word	0x00013450


	//   ....[137]....
        /*0690*/ 	.word	0x00013510


	//   ....[138]....
        /*0694*/ 	.word	0x00013780


	//   ....[139]....
        /*0698*/ 	.word	0x000137d0


	//   ....[140]....
        /*069c*/ 	.word	0x000139e0


	//   ....[141]....
        /*06a0*/ 	.word	0x00013a30


	//   ....[142]....
        /*06a4*/ 	.word	0x00013be0


	//   ....[143]....
        /*06a8*/ 	.word	0x00013c30


	//   ....[144]....
        /*06ac*/ 	.word	0x00013d70


	//   ....[145]....
        /*06b0*/ 	.word	0x00013e70


	//   ....[146]....
        /*06b4*/ 	.word	0x000140e0


	//   ....[147]....
        /*06b8*/ 	.word	0x00014130


	//   ....[148]....
        /*06bc*/ 	.word	0x00014300


	//   ....[149]....
        /*06c0*/ 	.word	0x00014350


	//   ....[150]....
        /*06c4*/ 	.word	0x00014520


	//   ....[151]....
        /*06c8*/ 	.word	0x00014570


	//   ....[152]....
        /*06cc*/ 	.word	0x00014660


	//   ....[153]....
        /*06d0*/ 	.word	0x00014700


	//   ....[154]....
        /*06d4*/ 	.word	0x00014760


	//   ....[155]....
        /*06d8*/ 	.word	0x00014810


	//   ....[156]....
        /*06dc*/ 	.word	0x00014870


	//   ....[157]....
        /*06e0*/ 	.word	0x00014920


	//   ....[158]....
        /*06e4*/ 	.word	0x00014980


	//   ....[159]....
        /*06e8*/ 	.word	0x00014a30


	//   ....[160]....
        /*06ec*/ 	.word	0x00014b20


	//   ....[161]....
        /*06f0*/ 	.word	0x00014bf0


	//   ....[162]....
        /*06f4*/ 	.word	0x00014d10


	//   ....[163]....
        /*06f8*/ 	.word	0x00014e10


	//   ....[164]....
        /*06fc*/ 	.word	0x00014f40


	//   ....[165]....
        /*0700*/ 	.word	0x00015020


	//   ....[166]....
        /*0704*/ 	.word	0x00015120


	//   ....[167]....
        /*0708*/ 	.word	0x00015200


	//   ....[168]....
        /*070c*/ 	.word	0x00015290


	//   ....[169]....
        /*0710*/ 	.word	0x00015330


	//   ....[170]....
        /*0714*/ 	.word	0x00015450


	//   ....[171]....
        /*0718*/ 	.word	0x000154c0


	//   ....[172]....
        /*071c*/ 	.word	0x00015530


	//   ....[173]....
        /*0720*/ 	.word	0x000155a0


	//   ....[174]....
        /*0724*/ 	.word	0x00015610


	//   ....[175]....
        /*0728*/ 	.word	0x00015690


	//   ....[176]....
        /*072c*/ 	.word	0x00015720


	//   ....[177]....
        /*0730*/ 	.word	0x000157b0


	//   ....[178]....
        /*0734*/ 	.word	0x00015820


	//   ....[179]....
        /*0738*/ 	.word	0x00015890


	//   ....[180]....
        /*073c*/ 	.word	0x00015900


	//   ....[181]....
        /*0740*/ 	.word	0x00015980


	//   ....[182]....
        /*0744*/ 	.word	0x000159f0


	//   ....[183]....
        /*0748*/ 	.word	0x00015a90


	//   ....[184]....
        /*074c*/ 	.word	0x00015b20


	//   ....[185]....
        /*0750*/ 	.word	0x00015c40


	//----- nvinfo : EIATTR_REG_RECONFIG
	.align		4
.L_714:
        /*0754*/ 	.byte	0x01, 0x54
	.zero		2


	//----- nvinfo : EIATTR_SYSCALL_OFFSETS
	.align		4
        /*0758*/ 	.byte	0x04, 0x46
        /*075a*/ 	.short	(.L_716 - .L_715)


	//   ....[0]....
.L_715:
        /*075c*/ 	.word	0x00002ff0


	//   ....[1]....
        /*0760*/ 	.word	0x0000d330


	//   ....[2]....
        /*0764*/ 	.word	0x0000d480


	//   ....[3]....
        /*0768*/ 	.word	0x0000d570


	//   ....[4]....
        /*076c*/ 	.word	0x0000e490


	//   ....[5]....
        /*0770*/ 	.word	0x0000ed70


	//----- nvinfo : EIATTR_MBARRIER_INSTR_OFFSETS
	.align		4
.L_716:
        /*0774*/ 	.byte	0x04, 0x39
        /*0776*/ 	.short	(.L_718 - .L_717)


	//   ....[0]....
.L_717:
        /*0778*/ 	.word	0x00000190
        /*077c*/ 	.word	0x000000ff
        /*0780*/ 	.word	0x00038800
        /*0784*/ 	.short	0x0100
        /*0786*/ 	.byte	0x08
	.zero		1


	//   ....[1]....
        /*0788*/ 	.word	0x000001a0
        /*078c*/ 	.word	0x000000ff
        /*0790*/ 	.word	0x00038810
        /*0794*/ 	.short	0x0100
        /*0796*/ 	.byte	0x08
	.zero		1


	//   ....[2]....
        /*0798*/ 	.word	0x000001b0
        /*079c*/ 	.word	0x000000ff
        /*07a0*/ 	.word	0x00038820
        /*07a4*/ 	.short	0x0100
        /*07a6*/ 	.byte	0x08
	.zero		1


	//   ....[3]....
        /*07a8*/ 	.word	0x00000260
        /*07ac*/ 	.word	0x000000ff
        /*07b0*/ 	.word	0x00038830
        /*07b4*/ 	.short	0x0100
        /*07b6*/ 	.byte	0x06
	.zero		1


	//   ....[4]....
        /*07b8*/ 	.word	0x00000270
        /*07bc*/ 	.word	0x000000ff
        /*07c0*/ 	.word	0x00038840
        /*07c4*/ 	.short	0x0100
        /*07c6*/ 	.byte	0x06
	.zero		1


	//   ....[5]....
        /*07c8*/ 	.word	0x00000280
        /*07cc*/ 	.word	0x000000ff
        /*07d0*/ 	.word	0x00038838
        /*07d4*/ 	.short	0x0100
        /*07d6*/ 	.byte	0x06
	.zero		1


	//   ....[6]....
        /*07d8*/ 	.word	0x00000290
        /*07dc*/ 	.word	0x000000ff
        /*07e0*/ 	.word	0x00038848
        /*07e4*/ 	.short	0x0100
        /*07e6*/ 	.byte	0x06
	.zero		1


	//   ....[7]....
        /*07e8*/ 	.word	0x000003c0
        /*07ec*/ 	.word	0x000000ff
        /*07f0*/ 	.word	0x00038850
        /*07f4*/ 	.short	0x0100
        /*07f6*/ 	.byte	0x08
	.zero		1


	//   ....[8]....
        /*07f8*/ 	.word	0x000003d0
        /*07fc*/ 	.word	0x000000ff
        /*0800*/ 	.word	0x00038860
        /*0804*/ 	.short	0x0100
        /*0806*/ 	.byte	0x08
	.zero		1


	//   ....[9]....
        /*0808*/ 	.word	0x000003e0
        /*080c*/ 	.word	0x000000ff
        /*0810*/ 	.word	0x00038858
        /*0814*/ 	.short	0x0100
        /*0816*/ 	.byte	0x08
	.zero		1


	//   ....[10]....
        /*0818*/ 	.word	0x000003f0
        /*081c*/ 	.word	0x000000ff
        /*0820*/ 	.word	0x00038868
        /*0824*/ 	.short	0x0100
        /*0826*/ 	.byte	0x08
	.zero		1


	//   ....[11]....
        /*0828*/ 	.word	0x000004e0
        /*082c*/ 	.word	0x000000ff
        /*0830*/ 	.word	0x00038870
        /*0834*/ 	.short	0x0100
        /*0836*/ 	.byte	0x06
	.zero		1


	//   ....[12]....
        /*0838*/ 	.word	0x000004f0
        /*083c*/ 	.word	0x000000ff
        /*0840*/ 	.word	0x00038880
        /*0844*/ 	.short	0x0100
        /*0846*/ 	.byte	0x06
	.zero		1


	//   ....[13]....
        /*0848*/ 	.word	0x00000500
        /*084c*/ 	.word	0x000000ff
        /*0850*/ 	.word	0x00038878
        /*0854*/ 	.short	0x0100
        /*0856*/ 	.byte	0x06
	.zero		1


	//   ....[14]....
        /*0858*/ 	.word	0x00000510
        /*085c*/ 	.word	0x000000ff
        /*0860*/ 	.word	0x00038888
        /*0864*/ 	.short	0x0100
        /*0866*/ 	.byte	0x06
	.zero		1


	//   ....[15]....
        /*0868*/ 	.word	0x00000640
        /*086c*/ 	.word	0x000000ff
        /*0870*/ 	.word	0x00038890
        /*0874*/ 	.short	0x0100
        /*0876*/ 	.byte	0x08
	.zero		1


	//   ....[16]....
        /*0878*/ 	.word	0x00000650
        /*087c*/ 	.word	0x000000ff
        /*0880*/ 	.word	0x000388a0
        /*0884*/ 	.short	0x0100
        /*0886*/ 	.byte	0x08
	.zero		1


	//   ....[17]....
        /*0888*/ 	.word	0x00000660
        /*088c*/ 	.word	0x000000ff
        /*0890*/ 	.word	0x00038898
        /*0894*/ 	.short	0x0100
        /*0896*/ 	.byte	0x08
	.zero		1


	//   ....[18]....
        /*0898*/ 	.word	0x00000670
        /*089c*/ 	.word	0x000000ff
        /*08a0*/ 	.word	0x000388a8
        /*08a4*/ 	.short	0x0100
        /*08a6*/ 	.byte	0x08
	.zero		1


	//   ....[19]....
        /*08a8*/ 	.word	0x000007b0
        /*08ac*/ 	.word	0x000000ff
        /*08b0*/ 	.word	0x000388b0
        /*08b4*/ 	.short	0x0100
        /*08b6*/ 	.byte	0x08
	.zero		1


	//   ....[20]....
        /*08b8*/ 	.word	0x000007c0
        /*08bc*/ 	.word	0x000000ff
        /*08c0*/ 	.word	0x000388c0
        /*08c4*/ 	.short	0x0100
        /*08c6*/ 	.byte	0x08
	.zero		1


	//   ....[21]....
        /*08c8*/ 	.word	0x000007d0
        /*08cc*/ 	.word	0x000000ff
        /*08d0*/ 	.word	0x000388b8
        /*08d4*/ 	.short	0x0100
        /*08d6*/ 	.byte	0x08
	.zero		1


	//   ....[22]....
        /*08d8*/ 	.word	0x000007e0
        /*08dc*/ 	.word	0x000000ff
        /*08e0*/ 	.word	0x000388c8
        /*08e4*/ 	.short	0x0100
        /*08e6*/ 	.byte	0x08
	.zero		1


	//   ....[23]....
        /*08e8*/ 	.word	0x00001a30
        /*08ec*/ 	.word	0x000000ff
        /*08f0*/ 	.word	0x00000000
        /*08f4*/ 	.short	0x0101
        /*08f6*/ 	.byte	0x06
	.zero		1


	//   ....[24]....
        /*08f8*/ 	.word	0x00002500
        /*08fc*/ 	.word	0x000000ff
        /*0900*/ 	.word	0x00000000
        /*0904*/ 	.short	0x0101
        /*0906*/ 	.byte	0x06
	.zero		1


	//   ....[25]....
        /*0908*/ 	.word	0x00003060
        /*090c*/ 	.word	0x000000ff
        /*0910*/ 	.word	0x00038800
        /*0914*/ 	.short	0x010a
        /*0916*/ 	.byte	0x28
	.zero		1


	//   ....[26]....
        /*0918*/ 	.word	0x000030d0
        /*091c*/ 	.word	0x00000007
        /*0920*/ 	.word	0x00038830
        /*0924*/ 	.short	0x010a
        /*0926*/ 	.byte	0x3f
	.zero		1


	//   ....[27]....
        /*0928*/ 	.word	0x00003110
        /*092c*/ 	.word	0x00000007
        /*0930*/ 	.word	0x00038830
        /*0934*/ 	.short	0x010a
        /*0936*/ 	.byte	0x3f
	.zero		1


	//   ....[28]....
        /*0938*/ 	.word	0x00003390
        /*093c*/ 	.word	0x000000ff
        /*0940*/ 	.word	0x00038810
        /*0944*/ 	.short	0x010a
        /*0946*/ 	.byte	0x28
	.zero		1


	//   ....[29]....
        /*0948*/ 	.word	0x000033d0
        /*094c*/ 	.word	0x00000007
        /*0950*/ 	.word	0x00038850
        /*0954*/ 	.short	0x010a
        /*0956*/ 	.byte	0x3f
	.zero		1


	//   ....[30]....
        /*0958*/ 	.word	0x00003410
        /*095c*/ 	.word	0x00000007
        /*0960*/ 	.word	0x00038850
        /*0964*/ 	.short	0x010a
        /*0966*/ 	.byte	0x3f
	.zero		1


	//   ....[31]....
        /*0968*/ 	.word	0x00004a20
        /*096c*/ 	.word	0x000000ff
        /*0970*/ 	.word	0x00000000
        /*0974*/ 	.short	0x0101
        /*0976*/ 	.byte	0x06
	.zero		1


	//   ....[32]....
        /*0978*/ 	.word	0x00005940
        /*097c*/ 	.word	0x000000ff
        /*0980*/ 	.word	0x00000000
        /*0984*/ 	.short	0x0101
        /*0986*/ 	.byte	0x06
	.zero		1


	//   ....[33]....
        /*0988*/ 	.word	0x00005a50
        /*098c*/ 	.word	0x000000ff
        /*0990*/ 	.word	0x00038830
        /*0994*/ 	.short	0x010a
        /*0996*/ 	.byte	0x06
	.zero		1


	//   ....[34]....
        /*0998*/ 	.word	0x00005a90
        /*099c*/ 	.word	0x000000ff
        /*09a0*/ 	.word	0x00038830
        /*09a4*/ 	.short	0x010a
        /*09a6*/ 	.byte	0x06
	.zero		1


	//   ....[35]....
        /*09a8*/ 	.word	0x00005c70
        /*09ac*/ 	.word	0x000000ff
        /*09b0*/ 	.word	0x00038850
        /*09b4*/ 	.short	0x010a
        /*09b6*/ 	.byte	0x06
	.zero		1


	//   ....[36]....
        /*09b8*/ 	.word	0x00005cb0
        /*09bc*/ 	.word	0x000000ff
        /*09c0*/ 	.word	0x00038850
        /*09c4*/ 	.short	0x010a
        /*09c6*/ 	.byte	0x06
	.zero		1


	//   ....[37]....
        /*09c8*/ 	.word	0x00007220
        /*09cc*/ 	.word	0x000000ff
        /*09d0*/ 	.word	0x00000000
        /*09d4*/ 	.short	0x0101
        /*09d6*/ 	.byte	0x0a
	.zero		1


	//   ....[38]....
        /*09d8*/ 	.word	0x000087c0
        /*09dc*/ 	.word	0x000000ff
        /*09e0*/ 	.word	0x00000000
        /*09e4*/ 	.short	0x0101
        /*09e6*/ 	.byte	0x06
	.zero		1


	//   ....[39]....
        /*09e8*/ 	.word	0x0000adf0
        /*09ec*/ 	.word	0x000000ff
        /*09f0*/ 	.word	0x00000000
        /*09f4*/ 	.short	0x0101
        /*09f6*/ 	.byte	0x05
	.zero		1


	//   ....[40]....
        /*09f8*/ 	.word	0x0000dcc0
        /*09fc*/ 	.word	0x0000001e
        /*0a00*/ 	.word	0x00038840
        /*0a04*/ 	.short	0x010a
        /*0a06*/ 	.byte	0x3f
	.zero		1


	//   ....[41]....
        /*0a08*/ 	.word	0x0000e1f0
        /*0a0c*/ 	.word	0x0000001e
        /*0a10*/ 	.word	0x00038830
        /*0a14*/ 	.short	0x0107
        /*0a16*/ 	.byte	0x3f
	.zero		1


	//   ....[42]....
        /*0a18*/ 	.word	0x0000e2d0
        /*0a1c*/ 	.word	0x0000001e
        /*0a20*/ 	.word	0x00038830
        /*0a24*/ 	.short	0x0101
        /*0a26*/ 	.byte	0x3f
	.zero		1


	//   ....[43]....
        /*0a28*/ 	.word	0x0000ebb0
        /*0a2c*/ 	.word	0x00000017
        /*0a30*/ 	.word	0x00038800
        /*0a34*/ 	.short	0x0107
        /*0a36*/ 	.byte	0x3f
	.zero		1


	//   ....[44]....
        /*0a38*/ 	.word	0x0000ec40
        /*0a3c*/ 	.word	0x00000017
        /*0a40*/ 	.word	0x00038800
        /*0a44*/ 	.short	0x0101
        /*0a46*/ 	.byte	0x3f
	.zero		1


	//   ....[45]....
        /*0a48*/ 	.word	0x0000f950
        /*0a4c*/ 	.word	0x00000017
        /*0a50*/ 	.word	0x00038810
        /*0a54*/ 	.short	0x0107
        /*0a56*/ 	.byte	0x3f
	.zero		1


	//   ....[46]....
        /*0a58*/ 	.word	0x0000fa50
        /*0a5c*/ 	.word	0x00000017
        /*0a60*/ 	.word	0x00038810
        /*0a64*/ 	.short	0x0101
        /*0a66*/ 	.byte	0x3f
	.zero		1


	//   ....[47]....
        /*0a68*/ 	.word	0x0000fa70
        /*0a6c*/ 	.word	0x00000017
        /*0a70*/ 	.word	0x00038820
        /*0a74*/ 	.short	0x010a
        /*0a76*/ 	.byte	0x3f
	.zero		1


	//   ....[48]....
        /*0a78*/ 	.word	0x0000fb00
        /*0a7c*/ 	.word	0x0000001e
        /*0a80*/ 	.word	0x00038860
        /*0a84*/ 	.short	0x010a
        /*0a86*/ 	.byte	0x3f
	.zero		1


	//   ....[49]....
        /*0a88*/ 	.word	0x00010420
        /*0a8c*/ 	.word	0x0000001e
        /*0a90*/ 	.word	0x00038850
        /*0a94*/ 	.short	0x0107
        /*0a96*/ 	.byte	0x3f
	.zero		1


	//   ....[50]....
        /*0a98*/ 	.word	0x000104f0
        /*0a9c*/ 	.word	0x0000001e
        /*0aa0*/ 	.word	0x00038850
        /*0aa4*/ 	.short	0x0101
        /*0aa6*/ 	.byte	0x3f
	.zero		1


	//   ....[51]....
        /*0aa8*/ 	.word	0x000108a0
        /*0aac*/ 	.word	0x00000006
        /*0ab0*/ 	.word	0x00038840
        /*0ab4*/ 	.short	0x010a
        /*0ab6*/ 	.byte	0x3f
	.zero		1


	//   ....[52]....
        /*0ab8*/ 	.word	0x00010be0
        /*0abc*/ 	.word	0x00000006
        /*0ac0*/ 	.word	0x00038830
        /*0ac4*/ 	.short	0x0107
        /*0ac6*/ 	.byte	0x3f
	.zero		1


	//   ....[53]....
        /*0ac8*/ 	.word	0x00010ca0
        /*0acc*/ 	.word	0x00000006
        /*0ad0*/ 	.word	0x00038830
        /*0ad4*/ 	.short	0x0101
        /*0ad6*/ 	.byte	0x3f
	.zero		1


	//   ....[54]....
        /*0ad8*/ 	.word	0x00010cd0
        /*0adc*/ 	.word	0x00000006
        /*0ae0*/ 	.word	0x00038860
        /*0ae4*/ 	.short	0x010a
        /*0ae6*/ 	.byte	0x3f
	.zero		1


	//   ....[55]....
        /*0ae8*/ 	.word	0x000113a0
        /*0aec*/ 	.word	0x00000006
        /*0af0*/ 	.word	0x00038850
        /*0af4*/ 	.short	0x0107
        /*0af6*/ 	.byte	0x3f
	.zero		1


	//   ....[56]....
        /*0af8*/ 	.word	0x00011460
        /*0afc*/ 	.word	0x00000006
        /*0b00*/ 	.word	0x00038850
        /*0b04*/ 	.short	0x0101
        /*0b06*/ 	.byte	0x3f
	.zero		1


	//   ....[57]....
        /*0b08*/ 	.word	0x000120a0
        /*0b0c*/ 	.word	0x00000007
        /*0b10*/ 	.word	0x00038820
        /*0b14*/ 	.short	0x010a
        /*0b16*/ 	.byte	0x3f
	.zero		1


	//   ....[58]....
        /*0b18*/ 	.word	0x00012220
        /*0b1c*/ 	.word	0x00000005
        /*0b20*/ 	.word	0x00038840
        /*0b24*/ 	.short	0x010a
        /*0b26*/ 	.byte	0x3f
	.zero		1


	//   ....[59]....
        /*0b28*/ 	.word	0x000122c0
        /*0b2c*/ 	.word	0x00000003
        /*0b30*/ 	.word	0x00038840
        /*0b34*/ 	.short	0x010a
        /*0b36*/ 	.byte	0x3f
	.zero		1


	//   ....[60]....
        /*0b38*/ 	.word	0x00012300
        /*0b3c*/ 	.word	0x00000005
        /*0b40*/ 	.word	0x00038860
        /*0b44*/ 	.short	0x010a
        /*0b46*/ 	.byte	0x3f
	.zero		1


	//   ....[61]....
        /*0b48*/ 	.word	0x00012340
        /*0b4c*/ 	.word	0x00000003
        /*0b50*/ 	.word	0x00038860
        /*0b54*/ 	.short	0x010a
        /*0b56*/ 	.byte	0x3f
	.zero		1


	//   ....[62]....
        /*0b58*/ 	.word	0x000123b0
        /*0b5c*/ 	.word	0x00000000
        /*0b60*/ 	.word	0x00038800
        /*0b64*/ 	.short	0x010a
        /*0b66*/ 	.byte	0x3f
	.zero		1


	//   ....[63]....
        /*0b68*/ 	.word	0x00012400
        /*0b6c*/ 	.word	0x00000007
        /*0b70*/ 	.word	0x00038830
        /*0b74*/ 	.short	0x010a
        /*0b76*/ 	.byte	0x3f
	.zero		1


	//   ....[64]....
        /*0b78*/ 	.word	0x00012460
        /*0b7c*/ 	.word	0x00000006
        /*0b80*/ 	.word	0x00038810
        /*0b84*/ 	.short	0x010a
        /*0b86*/ 	.byte	0x3f
	.zero		1


	//   ....[65]....
        /*0b88*/ 	.word	0x000124b0
        /*0b8c*/ 	.word	0x00000007
        /*0b90*/ 	.word	0x00038850
        /*0b94*/ 	.short	0x010a
        /*0b96*/ 	.byte	0x3f
	.zero		1


	//   ....[66]....
        /*0b98*/ 	.word	0x00012510
        /*0b9c*/ 	.word	0x00000004
        /*0ba0*/ 	.word	0x00038830
        /*0ba4*/ 	.short	0x010a
        /*0ba6*/ 	.byte	0x3f
	.zero		1


	//   ....[67]....
        /*0ba8*/ 	.word	0x00012570
        /*0bac*/ 	.word	0x00000004
        /*0bb0*/ 	.word	0x00038850
        /*0bb4*/ 	.short	0x010a
        /*0bb6*/ 	.byte	0x3f
	.zero		1


	//   ....[68]....
        /*0bb8*/ 	.word	0x00012680
        /*0bbc*/ 	.word	0x0000001e
        /*0bc0*/ 	.word	0x00038840
        /*0bc4*/ 	.short	0x010a
        /*0bc6*/ 	.byte	0x3f
	.zero		1


	//   ....[69]....
        /*0bc8*/ 	.word	0x00013c70
        /*0bcc*/ 	.word	0x00000017
        /*0bd0*/ 	.word	0x00038820
        /*0bd4*/ 	.short	0x010a
        /*0bd6*/ 	.byte	0x3f
	.zero		1


	//   ....[70]....
        /*0bd8*/ 	.word	0x00013cc0
        /*0bdc*/ 	.word	0x0000001e
        /*0be0*/ 	.word	0x00038860
        /*0be4*/ 	.short	0x010a
        /*0be6*/ 	.byte	0x3f
	.zero		1


	//   ....[71]....
        /*0be8*/ 	.word	0x000145b0
        /*0bec*/ 	.word	0x00000006
        /*0bf0*/ 	.word	0x00038840
        /*0bf4*/ 	.short	0x010a
        /*0bf6*/ 	.byte	0x3f
	.zero		1


	//   ....[72]....
        /*0bf8*/ 	.word	0x00014a70
        /*0bfc*/ 	.word	0x00000006
        /*0c00*/ 	.word	0x00038860
        /*0c04*/ 	.short	0x010a
        /*0c06*/ 	.byte	0x3f
	.zero		1


	//   ....[73]....
        /*0c08*/ 	.word	0x00015b60
        /*0c0c*/ 	.word	0x00000007
        /*0c10*/ 	.word	0x00038820
        /*0c14*/ 	.short	0x010a
        /*0c16*/ 	.byte	0x3f
	.zero		1


	//   ....[74]....
        /*0c18*/ 	.word	0x00015d00
        /*0c1c*/ 	.word	0x00000005
        /*0c20*/ 	.word	0x00038840
        /*0c24*/ 	.short	0x010a
        /*0c26*/ 	.byte	0x3f
	.zero		1


	//   ....[75]....
        /*0c28*/ 	.word	0x00015d50
        /*0c2c*/ 	.word	0x00000003
        /*0c30*/ 	.word	0x00038840
        /*0c34*/ 	.short	0x010a
        /*0c36*/ 	.byte	0x3f
	.zero		1


	//   ....[76]....
        /*0c38*/ 	.word	0x00015da0
        /*0c3c*/ 	.word	0x00000005
        /*0c40*/ 	.word	0x00038860
        /*0c44*/ 	.short	0x010a
        /*0c46*/ 	.byte	0x3f
	.zero		1


	//----- nvinfo : EIATTR_NUM_MBARRIERS
	.align		4
.L_718:
        /*0c48*/ 	.byte	0x03, 0x38
        /*0c4a*/ 	.short	0x0017


	//----- nvinfo : EIATTR_EXIT_INSTR_OFFSETS
	.align		4
        /*0c4c*/ 	.byte	0x04, 0x1c
        /*0c4e*/ 	.short	(.L_720 - .L_719)


	//   ....[0]....
.L_719:
        /*0c50*/ 	.word	0x000009a0


	//   ....[1]....
        /*0c54*/ 	.word	0x0000c100


	//   ....[2]....
        /*0c58*/ 	.word	0x00012390


	//----- nvinfo : EIATTR_MAX_THREADS
	.align		4
.L_720:
        /*0c5c*/ 	.byte	0x04, 0x05
        /*0c5e*/ 	.short	(.L_722 - .L_721)
.L_721:
        /*0c60*/ 	.word	0x00000180
        /*0c64*/ 	.word	0x00000001
        /*0c68*/ 	.word	0x00000001


	//----- nvinfo : EIATTR_CRS_STACK_SIZE
	.align		4
.L_722:
        /*0c6c*/ 	.byte	0x04, 0x1e
        /*0c6e*/ 	.short	(.L_724 - .L_723)
.L_723:
        /*0c70*/ 	.word	0x00000000


	//----- nvinfo : EIATTR_CBANK_PARAM_SIZE
	.align		4
.L_724:
        /*0c74*/ 	.byte	0x03, 0x19
        /*0c76*/ 	.short	0x0bf0


	//----- nvinfo : EIATTR_PARAM_CBANK
	.align		4
        /*0c78*/ 	.byte	0x04, 0x0a
        /*0c7a*/ 	.short	(.L_726 - .L_725)
	.align		4
.L_725:
        /*0c7c*/ 	.word	index@(.nv.constant0._ZN7cutlass13device_kernelIN5flash11enable_sm90INS1_16FlashAttnFwdSm90INS1_25CollectiveMainloopFwdSm90ILi2EN4cute5tupleIJNS5_1CILi1EEES8_S8_EEENS6_IJNS7_ILi64EEESA_SA_EEELi512ENS_10bfloat16_tEfNS_4arch4Sm90ELb0ELb0ELb1ELb1ELb1ELb0ELb1ELb0ELb0ELb1ELb0ELb0EEENS1_21CollectiveEpilogueFwdINS6_IJSA_NS7_ILi512EEESA_EEES9_SC_SE_Li256ELb1ELb1ELb0ELb0EEENS1_36VarlenDynamicPersistentTileSchedulerILi64ELi64ELi256ELi128ELb0ELb1ELb1ELb0ELb1ELb1EEEEEEEEEvNT_6ParamsE)
        /*0c80*/ 	.short	0x0210
        /*0c82*/ 	.short	0x0bf0


	//----- nvinfo : EIATTR_SW_WAR
	.align		4
.L_726:
        /*0c84*/ 	.byte	0x04, 0x36
        /*0c86*/ 	.short	(.L_728 - .L_727)
.L_727:
        /*0c88*/ 	.word	0x00000008
.L_728:


//--------------------- .nv.info._ZN7cutlass13device_kernelIN5flash11enable_sm90INS1_16FlashAttnFwdSm90INS1_25CollectiveMainloopFwdSm90ILi2EN4cute5tupleIJNS5_1CILi1EEES8_S8_EEENS6_IJNS7_ILi64EEESA_SA_EEELi512ENS_10bfloat16_tEfNS_4arch4Sm90ELb0ELb0ELb1ELb1ELb1ELb1ELb1ELb0ELb0ELb1ELb0ELb0EEENS1_21CollectiveEpilogueFwdINS6_IJSA_NS7_ILi512EEESA_EEES9_SC_SE_Li256ELb1ELb1ELb0ELb0EEENS1_36VarlenDynamicPersistentTileSchedulerILi64ELi64ELi256ELi128ELb0ELb1ELb1ELb0ELb1ELb1EEEEEEEEEvNT_6ParamsE --------------------------
	.section	.nv.info._ZN7cutlass13device_kernelIN5flash11enable_sm90INS1_16FlashAttnFwdSm90INS1_25CollectiveMainloopFwdSm90ILi2EN4cute5tupleIJNS5_1CILi1EEES8_S8_EEENS6_IJNS7_ILi64EEESA_SA_EEELi512ENS_10bfloat16_tEfNS_4arch4Sm90ELb0ELb0ELb1ELb1ELb1ELb1ELb1ELb0ELb0ELb1ELb0ELb0EEENS1_21CollectiveEpilogueFwdINS6_IJSA_NS7_ILi512EEESA_EEES9_SC_SE_Li256ELb1ELb1ELb0ELb0EEENS1_36VarlenDynamicPersistentTileSchedulerILi64ELi64ELi256ELi128ELb0ELb1ELb1ELb0ELb1ELb1EEEEEEEEEvNT_6ParamsE,"",@"SHT_CUDA_INFO"
	.sectionflags	@""
	.align	4


	//----- nvinfo : EIATTR_CUDA_API_VERSION
	.align		4
        /*0000*/ 	.byte	0x04, 0x37
        /*0002*/ 	.short	(.L_730 - .L_729)
.L_729:
        /*0004*/ 	.word	0x00000082


	//----- nvinfo : EIATTR_KPARAM_INFO
	.align		4
.L_730:
        /*0008*/ 	.byte	0x04, 0x17
        /*000a*/ 	.short	(.L_732 - .L_731)
.L_731:
        /*000c*/ 	.word	0x00000000
        /*0010*/ 	.short	0x0000
        /*0012*/ 	.short	0x0070
        /*0014*/ 	.byte	0x00, 0xf0, 0x01, 0x2e


	//----- nvinfo : EIATTR_SPARSE_MMA_MASK
	.align		4
.L_732:
        /*0018*/ 	.byte	0x03, 0x50
        /*001a*/ 	.short	0x0000


	//----- nvinfo : EIATTR_MAXREG_COUNT
	.align		4
        /*001c*/ 	.byte	0x03, 0x1b
        /*001e*/ 	.short	0x00a8


	//----- nvinfo : EIATTR_NUM_BARRIERS
	.align		4
        /*0020*/ 	.byte	0x02, 0x4c
        /*0022*/ 	.byte	0x10
	.zero		1


	//----- nvinfo : EIATTR_EXTERNS
	.align		4
        /*0024*/ 	.byte	0x04, 0x0f
        /*0026*/ 	.short	(.L_734 - .L_733)


	//   ....[0]....
	.align		4
.L_733:
        /*0028*/ 	.word	index@(__assertfail)


	//----- nvinfo : EIATTR_ANNOTATIONS
	.align		4
.L_734:
        /*002c*/ 	.byte	0x04, 0x55
        /*002e*/ 	.short	(.L_736 - .L_735)


	//   ....[0]....
.L_735:
        /* <DEDUP_REMOVED lines=64> */


	//----- nvinfo : EIATTR_MERCURY_ISA_VERSION
	.align		4
.L_736:
        /*0420*/ 	.byte	0x03, 0x5f
        /*0422*/ 	.short	0x0101


	//----- nvinfo : EIATTR_UNUSED_LOAD_BYTE_OFFSET
	.align		4
        /*0424*/ 	.byte	0x04, 0x44
        /*0426*/ 	.short	(.L_738 - .L_737)


	//   ....[0]....
.L_737:
        /*0428*/ 	.word	0x00000a50
        /*042c*/ 	.word	0x0000fff0


	//   ....[1]....
        /*0430*/ 	.word	0x00010530
        /*0434*/ 	.word	0x0000fff0


	//----- nvinfo : EIATTR_INT_WARP_WIDE_INSTR_OFFSETS
	.align		4
.L_738:
        /*0438*/ 	.byte	0x04, 0x31
        /*043a*/ 	.short	(.L_740 - .L_739)


	//   ....[0]....
.L_739:
        /*043c*/ 	.word	0x00000130


	//   ....[1]....
        /*0440*/ 	.word	0x00000170


	//   ....[2]....
        /*0444*/ 	.word	0x000001e0


	//   ....[3]....
        /*0448*/ 	.word	0x00000250


	//   ....[4]....
        /*044c*/ 	.word	0x00016370


	//   ....[5]....
        /*0450*/ 	.word	0x00016400


	//   ....[6]....
        /*0454*/ 	.word	0x0001a920


	//   ....[7]....
        /*0458*/ 	.word	0x0001a9b0


	//----- nvinfo : EIATTR_COOP_GROUP_MASK_REGIDS
	.align		4
.L_740:
        /*045c*/ 	.byte	0x04, 0x29
        /*045e*/ 	.short	(.L_742 - .L_741)


	//   ....[0]....
.L_741:
        /*0460*/ 	.word	0xffffffff


	//   ....[1]....
        /*0464*/ 	.word	0xffffffff


	//   ....[2]....
        /*0468*/ 	.word	0xffffffff


	//   ....[3]....
        /*046c*/ 	.word	0xffffffff


	//   ....[4]....
        /*0470*/ 	.word	0xffffffff


	//   ....[5]....
        /*0474*/ 	.word	0xffffffff


	//   ....[6]....
        /*0478*/ 	.word	0xffffffff


	//   ....[7]....
        /*047c*/ 	.word	0xffffffff


	//   ....[8]....
        /*0480*/ 	.word	0xffffffff


	//   ....[9]....
        /*0484*/ 	.word	0xffffffff


	//   ....[10]....
        /*0488*/ 	.word	0xffffffff


	//   ....[11]....
        /*048c*/ 	.word	0xffffffff


	//   ....[12]....
        /*0490*/ 	.word	0xffffffff


	//   ....[13]....
        /*0494*/ 	.word	0xffffffff


	//   ....[14]....
        /*0498*/ 	.word	0xffffffff


	//   ....[15]....
        /*049c*/ 	.word	0xffffffff


	//   ....[16]....
        /*04a0*/ 	.word	0xffffffff


	//   ....[17]....
        /*04a4*/ 	.word	0xffffffff


	//   ....[18]....
        /*04a8*/ 	.word	0xffffffff


	//   ....[19]....
        /*04ac*/ 	.word	0xffffffff


	//   ....[20]....
        /*04b0*/ 	.word	0xffffffff


	//   ....[21]....
        /*04b4*/ 	.word	0xffffffff


	//   ....[22]....
        /*04b8*/ 	.word	0xffffffff


	//   ....[23]....
        /*04bc*/ 	.word	0xffffffff


	//   ....[24]....
        /*04c0*/ 	.word	0xffffffff


	//   ....[25]....
        /*04c4*/ 	.word	0xffffffff


	//   ....[26]....
        /*04c8*/ 	.word	0xffffffff


	//   ....[27]....
        /*04cc*/ 	.word	0xffffffff


	//   ....[28]....
        /*04d0*/ 	.word	0xffffffff


	//   ....[29]....
        /*04d4*/ 	.word	0xffffffff


	//   ....[30]....
        /*04d8*/ 	.word	0xffffffff


	//   ....[31]....
        /*04dc*/ 	.word	0xffffffff


	//   ....[32]....
        /*04e0*/ 	.word	0xffffffff


	//   ....[33]....
        /*04e4*/ 	.word	0xffffffff


	//   ....[34]....
        /*04e8*/ 	.word	0xffffffff


	//   ....[35]....
        /*04ec*/ 	.word	0xffffffff


	//   ....[36]....
        /*04f0*/ 	.word	0xffffffff


	//   ....[37]....
        /*04f4*/ 	.word	0xffffffff


	//   ....[38]....
        /*04f8*/ 	.word	0xffffffff


	//   ....[39]....
        /*04fc*/ 	.word	0xffffffff


	//   ....[40]....
        /*0500*/ 	.word	0xffffffff


	//   ....[41]....
        /*0504*/ 	.word	0xffffffff


	//   ....[42]....
        /*0508*/ 	.word	0xffffffff


	//   ....[43]....
        /*050c*/ 	.word	0xffffffff


	//   ....[44]....
        /*0510*/ 	.word	0xffffffff


	//   ....[45]....
        /*0514*/ 	.word	0xffffffff


	//   ....[46]....
        /*0518*/ 	.word	0xffffffff


	//   ....[47]....
        /*051c*/ 	.word	0xffffffff


	//   ....[48]....
        /*0520*/ 	.word	0xffffffff


	//   ....[49]....
        /*0524*/ 	.word	0xffffffff


	//   ....[50]....
        /*0528*/ 	.word	0xffffffff


	//   ....[51]....
        /*052c*/ 	.word	0xffffffff


	//   ....[52]....
        /*0530*/ 	.word	0xffffffff


	//   ....[53]....
        /*0534*/ 	.word	0xffffffff


	//   ....[54]....
        /*0538*/ 	.word	0xffffffff


	//   ....[55]....
        /*053c*/ 	.word	0xffffffff


	//   ....[56]....
        /*0540*/ 	.word	0xffffffff


	//   ....[57]....
        /*0544*/ 	.word	0xffffffff


	//   ....[58]....
        /*0548*/ 	.word	0xffffffff


	//   ....[59]....
        /*054c*/ 	.word	0xffffffff


	//   ....[60]....
        /*0550*/ 	.word	0xffffffff


	//   ....[61]....
        /*0554*/ 	.word	0xffffffff


	//   ....[62]....
        /*0558*/ 	.word	0xffffffff


	//   ....[63]....
        /*055c*/ 	.word	0xffffffff


	//   ....[64]....
        /*0560*/ 	.word	0xffffffff


	//   ....[65]....
        /*0564*/ 	.word	0xffffffff


	//   ....[66]....
        /*0568*/ 	.word	0xffffffff


	//   ....[67]....
        /*056c*/ 	.word	0xffffffff


	//   ....[68]....
        /*0570*/ 	.word	0xffffffff


	//   ....[69]....
        /*0574*/ 	.word	0xffffffff


	//   ....[70]....
        /*0578*/ 	.word	0xffffffff


	//   ....[71]....
        /*057c*/ 	.word	0xffffffff


	//   ....[72]....
        /*0580*/ 	.word	0xffffffff


	//   ....[73]....
        /*0584*/ 	.word	0xffffffff


	//   ....[74]....
        /*0588*/ 	.word	0xffffffff


	//   ....[75]....
        /*058c*/ 	.word	0xffffffff


	//   ....[76]....
        /*0590*/ 	.word	0xffffffff


	//   ....[77]....
        /*0594*/ 	.word	0xffffffff


	//   ....[78]....
        /*0598*/ 	.word	0xffffffff


	//   ....[79]....
        /*059c*/ 	.word	0xffffffff


	//   ....[80]....
        /*05a0*/ 	.word	0xffffffff


	//   ....[81]....
        /*05a4*/ 	.word	0xffffffff


	//   ....[82]....
        /*05a8*/ 	.word	0xffffffff


	//   ....[83]....
        /*05ac*/ 	.word	0xffffffff


	//   ....[84]....
        /*05b0*/ 	.word	0xffffffff


	//   ....[85]....
        /*05b4*/ 	.word	0xffffffff


	//   ....[86]....
        /*05b8*/ 	.word	0xffffffff


	//   ....[87]....
        /*05bc*/ 	.word	0xffffffff


	//   ....[88]....
        /*05c0*/ 	.word	0xffffffff


	//   ....[89]....
        /*05c4*/ 	.word	0xffffffff


	//   ....[90]....
        /*05c8*/ 	.word	0xffffffff


	//   ....[91]....
        /*05cc*/ 	.word	0xffffffff


	//   ....[92]....
        /*05d0*/ 	.word	0xffffffff


	//   ....[93]....
        /*05d4*/ 	.word	0xffffffff


	//   ....[94]....
        /*05d8*/ 	.word	0xffffffff


	//   ....[95]....
        /*05dc*/ 	.word	0xffffffff


	//   ....[96]....
        /*05e0*/ 	.word	0xffffffff


	//   ....[97]....
        /*05e4*/ 	.word	0xffffffff


	//   ....[98]....
        /*05e8*/ 	.word	0xffffffff


	//   ....[99]....
        /*05ec*/ 	.word	0xffffffff


	//   ....[100]....
        /*05f0*/ 	.word	0xffffffff


	//   ....[101]....
        /*05f4*/ 	.word	0xffffffff


	//   ....[102]....
        /*05f8*/ 	.word	0xffffffff


	//   ....[103]....
        /*05fc*/ 	.word	0xffffffff


	//   ....[104]....
        /*0600*/ 	.word	0xffffffff


	//   ....[105]....
        /*0604*/ 	.word	0xffffffff


	//   ....[106]....
        /*0608*/ 	.word	0xffffffff


	//   ....[107]....
        /*060c*/ 	.word	0xffffffff


	//   ....[108]....
        /*0610*/ 	.word	0xffffffff


	//   ....[109]....
        /*0614*/ 	.word	0xffffffff


	//   ....[110]....
        /*0618*/ 	.word	0xffffffff


	//   ....[111]....
        /*061c*/ 	.word	0xffffffff


	//   ....[112]....
        /*0620*/ 	.word	0xffffffff


	//   ....[113]....
        /*0624*/ 	.word	0xffffffff


	//   ....[114]....
        /*0628*/ 	.word	0xffffffff


	//   ....[115]....
        /*062c*/ 	.word	0xffffffff


	//   ....[116]....
        /*0630*/ 	.word	0xffffffff


	//   ....[117]....
        /*0634*/ 	.word	0xffffffff


	//   ....[118]....
        /*0638*/ 	.word	0xffffffff


	//   ....[119]....
        /*063c*/ 	.word	0xffffffff


	//   ....[120]....
        /*0640*/ 	.word	0xffffffff


	//   ....[121]....
        /*0644*/ 	.word	0xffffffff


	//   ....[122]....
        /*0648*/ 	.word	0xffffffff


	//   ....[123]....
        /*064c*/ 	.word	0xffffffff


	//   ....[124]....
        /*0650*/ 	.word	0xffffffff


	//   ....[125]....
        /*0654*/ 	.word	0xffffffff


	//   ....[126]....
        /*0658*/ 	.word	0xffffffff


	//   ....[127]....
        /*065c*/ 	.word	0xffffffff


	//   ....[128]....
        /*0660*/ 	.word	0xffffffff


	//   ....[129]....
        /*0664*/ 	.word	0xffffffff


	//   ....[130]....
        /*0668*/ 	.word	0xffffffff


	//   ....[131]....
        /*066c*/ 	.word	0xffffffff


	//   ....[132]....
        /*0670*/ 	.word	0xffffffff


	//   ....[133]....
        /*0674*/ 	.word	0xffffffff


	//   ....[134]....
        /*0678*/ 	.word	0xffffffff


	//   ....[135]....
        /*067c*/ 	.word	0xffffffff


	//   ....[136]....
        /*0680*/ 	.word	0xffffffff


	//   ....[137]....
        /*0684*/ 	.word	0x0500000f


	//   ....[138]....
        /*0688*/ 	.word	0x0500000f


	//   ....[139]....
        /*068c*/ 	.word	0x0500000f


	//   ....[140]....
        /*0690*/ 	.word	0x0500000f


	//   ....[141]....
        /*0694*/ 	.word	0x0500000f


	//   ....[142]....
        /*0698*/ 	.word	0x0500000f


	//   ....[143]....
        /*069c*/ 	.word	0x0500000f


	//   ....[144]....
        /*06a0*/ 	.word	0x0500000f


	//   ....[145]....
        /*06a4*/ 	.word	0x0500000f


	//   ....[146]....
        /*06a8*/ 	.word	0x0500000f


	//   ....[147]....
        /*06ac*/ 	.word	0x0500000f


	//   ....[148]....
        /*06b0*/ 	.word	0x0500000f


	//   ....[149]....
        /*06b4*/ 	.word	0x0500000f


	//   ....[150]....
        /*06b8*/ 	.word	0x0500000f


	//   ....[151]....
        /*06bc*/ 	.word	0x0500000f


	//   ....[152]....
        /*06c0*/ 	.word	0x0500000f


	//   ....[153]....
        /*06c4*/ 	.word	0x0500000f


	//   ....[154]....
        /*06c8*/ 	.word	0x0500000f


	//   ....[155]....
        /*06cc*/ 	.word	0x0500000f


	//   ....[156]....
        /*06d0*/ 	.word	0x0500000f


	//   ....[157]....
        /*06d4*/ 	.word	0x0500000f


	//   ....[158]....
        /*06d8*/ 	.word	0x0500000f


	//   ....[159]....
        /*06dc*/ 	.word	0x0500000f


	//   ....[160]....
        /*06e0*/ 	.word	0x0500000f


	//   ....[161]....
        /*06e4*/ 	.word	0x0500000f


	//   ....[162]....
        /*06e8*/ 	.word	0x0500000f


	//   ....[163]....
        /*06ec*/ 	.word	0x0500000f


	//   ....[164]....
        /*06f0*/ 	.word	0x0500000f


	//   ....[165]....
        /*06f4*/ 	.word	0x0500000f


	//   ....[166]....
        /*06f8*/ 	.word	0x0500000f


	//   ....[167]....
        /*06fc*/ 	.word	0x0500000f


	//   ....[168]....
        /*0700*/ 	.word	0x0500000f


	//   ....[169]....
        /*0704*/ 	.word	0x0500000f


	//   ....[170]....
        /*0708*/ 	.word	0x0500000f


	//   ....[171]....
        /*070c*/ 	.word	0x0500000f


	//   ....[172]....
        /*0710*/ 	.word	0x0500000f


	//   ....[173]....
        /*0714*/ 	.word	0x0500000f


	//   ....[174]....
        /*0718*/ 	.word	0x0500000f


	//   ....[175]....
        /*071c*/ 	.word	0x0500000f


	//   ....[176]....
        /*0720*/ 	.word	0x0500000f


	//   ....[177]....
        /*0724*/ 	.word	0x0500000f


	//   ....[178]....
        /*0728*/ 	.word	0x0500000f


	//   ....[179]....
        /*072c*/ 	.word	0x0500000f


	//   ....[180]....
        /*0730*/ 	.word	0x0500000f


	//   ....[181]....
        /*0734*/ 	.word	0x0500000f


	//   ....[182]....
        /*0738*/ 	.word	0x0500000f


	//   ....[183]....
        /*073c*/ 	.word	0x0500000f


	//   ....[184]....
        /*0740*/ 	.word	0x0500000f


	//   ....[185]....
        /*0744*/ 	.word	0x0500000f


	//   ....[186]....
        /*0748*/ 	.word	0x0500000f


	//   ....[187]....
        /*074c*/ 	.word	0x0500000f


	//   ....[188]....
        /*0750*/ 	.word	0x0500000f


	//   ....[189]....
        /*0754*/ 	.word	0x0500000f


	//   ....[190]....
        /*0758*/ 	.word	0x0500000f


	//   ....[191]....
        /*075c*/ 	.word	0x0500000f


	//   ....[192]....
        /*0760*/ 	.word	0x0500000f


	//   ....[193]....
        /*0764*/ 	.word	0x0500000f


	//   ....[194]....
        /*0768*/ 	.word	0x0500000f


	//   ....[195]....
        /*076c*/ 	.word	0x0500000f


	//   ....[196]....
        /*0770*/ 	.word	0x0500000f


	//   ....[197]....
        /*0774*/ 	.word	0x0500000f


	//   ....[198]....
        /*0778*/ 	.word	0x0500000f


	//   ....[199]....
        /*077c*/ 	.word	0x0500000f


	//   ....[200]....
        /*0780*/ 	.word	0x0500000f


	//   ....[201]....
        /*0784*/ 	.word	0x0500000f


	//   ....[202]....
        /*0788*/ 	.word	0x0500000f


	//   ....[203]....
        /*078c*/ 	.word	0x0500000f


	//   ....[204]....
        /*0790*/ 	.word	0x0500000f


	//   ....[205]....
        /*0794*/ 	.word	0x0500000f


	//   ....[206]....
        /*0798*/ 	.word	0x0500000f


	//   ....[207]....
        /*079c*/ 	.word	0x0500000f


	//   ....[208]....
        /*07a0*/ 	.word	0x0500000f


	//   ....[209]....
        /*07a4*/ 	.word	0x0500000f


	//   ....[210]....
        /*07a8*/ 	.word	0x0500000f


	//   ....[211]....
        /*07ac*/ 	.word	0x0500000f


	//   ....[212]....
        /*07b0*/ 	.word	0x0500000f


	//   ....[213]....
        /*07b4*/ 	.word	0x0500000f


	//   ....[214]....
        /*07b8*/ 	.word	0x0500000f


	//   ....[215]....
        /*07bc*/ 	.word	0x0500000f


	//   ....[216]....
        /*07c0*/ 	.word	0x0500000f


	//   ....[217]....
        /*07c4*/ 	.word	0x0500000f


	//   ....[218]....
        /*07c8*/ 	.word	0x0500000f


	//----- nvinfo : EIATTR_COOP_GROUP_INSTR_OFFSETS
	.align		4
.L_742:
        /*07cc*/ 	.byte	0x04, 0x28
        /*07ce*/ 	.short	(.L_744 - .L_743)


	//   ....[0]....
.L_743:
        /*07d0*/ 	.word	0x00000060


	//   ....[1]....
        /*07d4*/ 	.word	0x00000140


	//   ....[2]....
        /*07d8*/ 	.word	0x00000180


	//   ....[3]....
        /*07dc*/ 	.word	0x00000390


	//   ....[4]....
        /*07e0*/ 	.word	0x000004f0


	//   ....[5]....
        /*07e4*/ 	.word	0x00000610


	//   ....[6]....
        /*07e8*/ 	.word	0x00000770


	//   ....[7]....
        /*07ec*/ 	.word	0x00002ac0


	//   ....[8]....
        /*07f0*/ 	.word	0x00002ad0


	//   ....[9]....
        /*07f4*/ 	.word	0x00003580


	//   ....[10]....
        /*07f8*/ 	.word	0x00003590


	//   ....[11]....
        /*07fc*/ 	.word	0x00003f80


	//   ....[12]....
        /*0800*/ 	.word	0x00003f90


	//   ....[13]....
        /*0804*/ 	.word	0x00004370


	//   ....[14]....
        /*0808*/ 	.word	0x00004380


	//   ....[15]....
        /*080c*/ 	.word	0x000051b0


	//   ....[16]....
        /*0810*/ 	.word	0x00006a60


	//   ....[17]....
        /*0814*/ 	.word	0x00007020


	//   ....[18]....
        /*0818*/ 	.word	0x00007030


	//   ....[19]....
        /*081c*/ 	.word	0x00007040


	//   ....[20]....
        /*0820*/ 	.word	0x00007050


	//   ....[21]....
        /*0824*/ 	.word	0x00008020


	//   ....[22]....
        /*0828*/ 	.word	0x00008030


	//   ....[23]....
        /*082c*/ 	.word	0x00008040


	//   ....[24]....
        /*0830*/ 	.word	0x00008050


	//   ....[25]....
        /*0834*/ 	.word	0x00009720


	//   ....[26]....
        /*0838*/ 	.word	0x0000b640


	//   ....[27]....
        /*083c*/ 	.word	0x0000b730


	//   ....[28]....
        /*0840*/ 	.word	0x0000b7f0


	//   ....[29]....
        /*0844*/ 	.word	0x0000b930


	//   ....[30]....
        /*0848*/ 	.word	0x0000c1f0


	//   ....[31]....
        /*084c*/ 	.word	0x0000c940


	//   ....[32]....
        /*0850*/ 	.word	0x0000e3a0


	//   ....[33]....
        /*0854*/ 	.word	0x0000e3f0


	//   ....[34]....
        /*0858*/ 	.word	0x0000ecd0


	//   ....[35]....
        /*085c*/ 	.word	0x0000ed70


	//   ....[36]....
        /*0860*/ 	.word	0x0000f960


	//   ....[37]....
        /*0864*/ 	.word	0x0000fa50


	//   ....[38]....
        /*0868*/ 	.word	0x0000fa60


	//   ....[39]....
        /*086c*/ 	.word	0x0000fa90


	//   ....[40]....
        /*0870*/ 	.word	0x0000faa0


	//   ....[41]....
        /*0874*/ 	.word	0x00011620


	//   ....[42]....
        /*0878*/ 	.word	0x00011af0


	//   ....[43]....
        /*087c*/ 	.word	0x00011b20


	//   ....[44]....
        /*0880*/ 	.word	0x00011b50


	//   ....[45]....
        /*0884*/ 	.word	0x00011b60


	//   ....[46]....
        /*0888*/ 	.word	0x000122d0


	//   ....[47]....
        /*088c*/ 	.word	0x00012300


	//   ....[48]....
        /*0890*/ 	.word	0x00012590


	//   ....[49]....
        /*0894*/ 	.word	0x000125b0


	//   ....[50]....
        /*0898*/ 	.word	0x00013260


	//   ....[51]....
        /*089c*/ 	.word	0x000132a0


	//   ....[52]....
        /*08a0*/ 	.word	0x00013540


	//   ....[53]....
        /*08a4*/ 	.word	0x00013560


	//   ....[54]....
        /*08a8*/ 	.word	0x00013810


	//   ....[55]....
        /*08ac*/ 	.word	0x000139c0


	//   ....[56]....
        /*08b0*/ 	.word	0x000139f0


	//   ....[57]....
        /*08b4*/ 	.word	0x00013a20


	//   ....[58]....
        /*08b8*/ 	.word	0x00013a50


	//   ....[59]....
        /*08bc*/ 	.word	0x00013a80


	//   ....[60]....
        /*08c0*/ 	.word	0x00013ab0


	//   ....[61]....
        /*08c4*/ 	.word	0x00013c20


	//   ....[62]....
        /*08c8*/ 	.word	0x00013c50


	//   ....[63]....
        /*08cc*/ 	.word	0x00013c80


	//   ....[64]....
        /*08d0*/ 	.word	0x00013cb0


	//   ....[65]....
        /*08d4*/ 	.word	0x00013ce0


	//   ....[66]....
        /*08d8*/ 	.word	0x00013d10


	//   ....[67]....
        /*08dc*/ 	.word	0x00013da0


	//   ....[68]....
        /*08e0*/ 	.word	0x00013dd0


	//   ....[69]....
        /*08e4*/ 	.word	0x00013e50


	//   ....[70]....
        /*08e8*/ 	.word	0x00014990


	//   ....[71]....
        /*08ec*/ 	.word	0x000171a0


	//   ....[72]....
        /*08f0*/ 	.word	0x000171c0


	//   ....[73]....
        /*08f4*/ 	.word	0x00017250


	//   ....[74]....
        /*08f8*/ 	.word	0x00017270


	//   ....[75]....
        /*08fc*/ 	.word	0x000172f0


	//   ....[76]....
        /*0900*/ 	.word	0x00017310


	//   ....[77]....
        /*0904*/ 	.word	0x00017320


	//   ....[78]....
        /*0908*/ 	.word	0x00017330


	//   ....[79]....
        /*090c*/ 	.word	0x00017b00


	//   ....[80]....
        /*0910*/ 	.word	0x00017b30


	//   ....[81]....
        /*0914*/ 	.word	0x00017be0


	//   ....[82]....
        /*0918*/ 	.word	0x00017bf0


	//   ....[83]....
        /*091c*/ 	.word	0x00017c00


	//   ....[84]....
        /*0920*/ 	.word	0x00017c10


	//   ....[85]....
        /*0924*/ 	.word	0x00017c90


	//   ....[86]....
        /*0928*/ 	.word	0x00017ca0


	//   ....[87]....
        /*092c*/ 	.word	0x00018610


	//   ....[88]....
        /*0930*/ 	.word	0x000186a0


	//   ....[89]....
        /*0934*/ 	.word	0x00018720


	//   ....[90]....
        /*0938*/ 	.word	0x00018870


	//   ....[91]....
        /*093c*/ 	.word	0x000188d0


	//   ....[92]....
        /*0940*/ 	.word	0x000188f0


	//   ....[93]....
        /*0944*/ 	.word	0x00018900


	//   ....[94]....
        /*0948*/ 	.word	0x00018b90


	//   ....[95]....
        /*094c*/ 	.word	0x000190f0


	//   ....[96]....
        /*0950*/ 	.word	0x00019120


	//   ....[97]....
        /*0954*/ 	.word	0x00019310


	//   ....[98]....
        /*0958*/ 	.word	0x00019350


	//   ....[99]....
        /*095c*/ 	.word	0x00019360


	//   ....[100]....
        /*0960*/ 	.word	0x00019370


	//   ....[101]....
        /*0964*/ 	.word	0x000194c0


	//   ....[102]....
        /*0968*/ 	.word	0x00019610


	//   ....[103]....
        /*096c*/ 	.word	0x00019e30


	//   ....[104]....
        /*0970*/ 	.word	0x00019e50


	//   ....[105]....
        /*0974*/ 	.word	0x00019ea0


	//   ....[106]....
        /*0978*/ 	.word	0x00019eb0


	//   ....[107]....
        /*097c*/ 	.word	0x00019ef0


	//   ....[108]....
        /*0980*/ 	.word	0x00019f00


	//   ....[109]....
        /*0984*/ 	.word	0x00019f10


	//   ....[110]....
        /*0988*/ 	.word	0x00019f50


	//   ....[111]....
        /*098c*/ 	.word	0x0001a270


	//   ....[112]....
        /*0990*/ 	.word	0x0001a2b0


	//   ....[113]....
        /*0994*/ 	.word	0x0001a2d0


	//   ....[114]....
        /*0998*/ 	.word	0x0001a2f0


	//   ....[115]....
        /*099c*/ 	.word	0x0001a320


	//   ....[116]....
        /*09a0*/ 	.word	0x0001a340


	//   ....[117]....
        /*09a4*/ 	.word	0x0001a440


	//   ....[118]....
        /*09a8*/ 	.word	0x0001a590


	//   ....[119]....
        /*09ac*/ 	.word	0x0001ab80


	//   ....[120]....
        /*09b0*/ 	.word	0x0001abb0


	//   ....[121]....
        /*09b4*/ 	.word	0x0001abf0


	//   ....[122]....
        /*09b8*/ 	.word	0x0001ac20


	//   ....[123]....
        /*09bc*/ 	.word	0x0001ac50


	//   ....[124]....
        /*09c0*/ 	.word	0x0001ac80


	//   ....[125]....
        /*09c4*/ 	.word	0x0001acb0


	//   ....[126]....
        /*09c8*/ 	.word	0x0001ace0


	//   ....[127]....
        /*09cc*/ 	.word	0x0001ae60


	//   ....[128]....
        /*09d0*/ 	.word	0x0001ae90


	//   ....[129]....
        /*09d4*/ 	.word	0x0001aec0


	//   ....[130]....
        /*09d8*/ 	.word	0x0001aef0


	//   ....[131]....
        /*09dc*/ 	.word	0x0001af20


	//   ....[132]....
        /*09e0*/ 	.word	0x0001af50


	//   ....[133]....
        /*09e4*/ 	.word	0x0001b010


	//   ....[134]....
        /*09e8*/ 	.word	0x0001b030


	//   ....[135]....
        /*09ec*/ 	.word	0x0001b0a0


	//   ....[136]....
        /*09f0*/ 	.word	0x0001b510


	//   ....[137]....
        /*09f4*/ 	.word	0x0001b830


	//   ....[138]....
        /*09f8*/ 	.word	0x0001b8c0


	//   ....[139]....
        /*09fc*/ 	.word	0x0001b9a0


	//   ....[140]....
        /*0a00*/ 	.word	0x0001ba30


	//   ....[141]....
        /*0a04*/ 	.word	0x0001bb10


	//   ....[142]....
        /*0a08*/ 	.word	0x0001bba0


	//   ....[143]....
        /*0a0c*/ 	.word	0x0001bc80


	//   ....[144]....
        /*0a10*/ 	.word	0x0001bd10


	//   ....[145]....
        /*0a14*/ 	.word	0x0001bd60


	//   ....[146]....
        /*0a18*/ 	.word	0x0001bdb0


	//   ....[147]....
        /*0a1c*/ 	.word	0x0001be90


	//   ....[148]....
        /*0a20*/ 	.word	0x0001bf20


	//   ....[149]....
        /*0a24*/ 	.word	0x0001bf70


	//   ....[150]....
        /*0a28*/ 	.word	0x0001bfc0


	//   ....[151]....
        /*0a2c*/ 	.word	0x0001c260


	//   ....[152]....
        /*0a30*/ 	.word	0x0001c540


	//   ....[153]....
        /*0a34*/ 	.word	0x0001c630


	//   ....[154]....
        /*0a38*/ 	.word	0x0001c6d0


	//   ....[155]....
        /*0a3c*/ 	.word	0x0001c730


	//   ....[156]....
        /*0a40*/ 	.word	0x0001c820


	//   ....[157]....
        /*0a44*/ 	.word	0x0001c890


	//   ....[158]....
        /*0a48*/ 	.word	0x0001c980


	//   ....[159]....
        /*0a4c*/ 	.word	0x0001c9f0


	//   ....[160]....
        /*0a50*/ 	.word	0x0001ca90


	//   ....[161]....
        /*0a54*/ 	.word	0x0001cb80


	//   ....[162]....
        /*0a58*/ 	.word	0x0001cc20


	//   ....[163]....
        /*0a5c*/ 	.word	0x0001cc80


	//   ....[164]....
        /*0a60*/ 	.word	0x0001cd40


	//   ....[165]....
        /*0a64*/ 	.word	0x0001cda0


	//   ....[166]....
        /*0a68*/ 	.word	0x0001ce40


	//   ....[167]....
        /*0a6c*/ 	.word	0x0001cef0


	//   ....[168]....
        /*0a70*/ 	.word	0x0001cf90


	//   ....[169]....
        /*0a74*/ 	.word	0x0001d2c0


	//   ....[170]....
        /*0a78*/ 	.word	0x0001d380


	//   ....[171]....
        /*0a7c*/ 	.word	0x0001d5f0


	//   ....[172]....
        /*0a80*/ 	.word	0x0001d670


	//   ....[173]....
        /*0a84*/ 	.word	0x0001d880


	//   ....[174]....
        /*0a88*/ 	.word	0x0001d8d0


	//   ....[175]....
        /*0a8c*/ 	.word	0x0001da40


	//   ....[176]....
        /*0a90*/ 	.word	0x0001dad0


	//   ....[177]....
        /*0a94*/ 	.word	0x0001dc10


	//   ....[178]....
        /*0a98*/ 	.word	0x0001dd10


	//   ....[179]....
        /*0a9c*/ 	.word	0x0001df80


	//   ....[180]....
        /*0aa0*/ 	.word	0x0001dfd0


	//   ....[181]....
        /*0aa4*/ 	.word	0x0001e1a0


	//   ....[182]....
        /*0aa8*/ 	.word	0x0001e1f0


	//   ....[183]....
        /*0aac*/ 	.word	0x0001e3c0


	//   ....[184]....
        /*0ab0*/ 	.word	0x0001e410


	//   ....[185]....
        /*0ab4*/ 	.word	0x0001e500


	//   ....[186]....
        /*0ab8*/ 	.word	0x0001e5a0


	//   ....[187]....
        /*0abc*/ 	.word	0x0001e600


	//   ....[188]....
        /*0ac0*/ 	.word	0x0001e6b0


	//   ....[189]....
        /*0ac4*/ 	.word	0x0001e710


	//   ....[190]....
        /*0ac8*/ 	.word	0x0001e7c0


	//   ....[191]....
        /*0acc*/ 	.word	0x0001e820


	//   ....[192]....
        /*0ad0*/ 	.word	0x0001e8d0


	//   ....[193]....
        /*0ad4*/ 	.word	0x0001e9c0


	//   ....[194]....
        /*0ad8*/ 	.word	0x0001eaa0


	//   ....[195]....
        /*0adc*/ 	.word	0x0001ebb0


	//   ....[196]....
        /*0ae0*/ 	.word	0x0001ecb0


	//   ....[197]....
        /*0ae4*/ 	.word	0x0001ede0


	//   ....[198]....
        /*0ae8*/ 	.word	0x0001eec0


	//   ....[199]....
        /*0aec*/ 	.word	0x0001efc0


	//   ....[200]....
        /*0af0*/ 	.word	0x0001f0a0


	//   ....[201]....
        /*0af4*/ 	.word	0x0001f130


	//   ....[202]....
        /*0af8*/ 	.word	0x0001f1d0


	//   ....[203]....
        /*0afc*/ 	.word	0x0001f2f0


	//   ....[204]....
        /*0b00*/ 	.word	0x0001f360


	//   ....[205]....
        /*0b04*/ 	.word	0x0001f3d0


	//   ....[206]....
        /*0b08*/ 	.word	0x0001f440


	//   ....[207]....
        /*0b0c*/ 	.word	0x0001f4b0


	//   ....[208]....
        /*0b10*/ 	.word	0x0001f530


	//   ....[209]....
        /*0b14*/ 	.word	0x0001f5c0


	//   ....[210]....
        /*0b18*/ 	.word	0x0001f650


	//   ....[211]....
        /*0b1c*/ 	.word	0x0001f6c0


	//   ....[212]....
        /*0b20*/ 	.word	0x0001f730


	//   ....[213]....
        /*0b24*/ 	.word	0x0001f7a0


	//   ....[214]....
        /*0b28*/ 	.word	0x0001f820


	//   ....[215]....
        /*0b2c*/ 	.word	0x0001f890


	//   ....[216]....
        /*0b30*/ 	.word	0x0001f930


	//   ....[217]....
        /*0b34*/ 	.word	0x0001f9c0


	//   ....[218]....
        /*0b38*/ 	.word	0x0001fae0


	//----- nvinfo : EIATTR_REG_RECONFIG
	.align		4
.L_744:
        /*0b3c*/ 	.byte	0x01, 0x54
	.zero		2


	//----- nvinfo : EIATTR_SYSCALL_OFFSETS
	.align		4
        /*0b40*/ 	.byte	0x04, 0x46
        /*0b42*/ 	.short	(.L_746 - .L_745)


	//   ....[0]....
.L_745:
        /*0b44*/ 	.word	0x00001d40


	//   ....[1]....
        /*0b48*/ 	.word	0x00001e90


	//   ....[2]....
        /*0b4c*/ 	.word	0x00006c00


	//   ....[3]....
        /*0b50*/ 	.word	0x00006f90


	//   ....[4]....
        /*0b54*/ 	.word	0x00016560


	//   ....[5]....
        /*0b58*/ 	.word	0x000166b0


	//   ....[6]....
        /*0b5c*/ 	.word	0x000167a0


	//   ....[7]....
        /*0b60*/ 	.word	0x00017700


	//   ....[8]....
        /*0b64*/ 	.word	0x00017f70


	//----- nvinfo : EIATTR_MBARRIER_INSTR_OFFSETS
	.align		4
.L_746:
        /*0b68*/ 	.byte	0x04, 0x39
        /*0b6a*/ 	.short	(.L_748 - .L_747)


	//   ....[0]....
.L_747:
        /*0b6c*/ 	.word	0x00000270
        /*0b70*/ 	.word	0x000000ff
        /*0b74*/ 	.word	0x00038800
        /*0b78*/ 	.short	0x0100
        /*0b7a*/ 	.byte	0x08
	.zero		1


	//   ....[1]....
        /*0b7c*/ 	.word	0x00000280
        /*0b80*/ 	.word	0x000000ff
        /*0b84*/ 	.word	0x00038810
        /*0b88*/ 	.short	0x0100
        /*0b8a*/ 	.byte	0x08
	.zero		1


	//   ....[2]....
        /*0b8c*/ 	.word	0x00000290
        /*0b90*/ 	.word	0x000000ff
        /*0b94*/ 	.word	0x00038820
        /*0b98*/ 	.short	0x0100
        /*0b9a*/ 	.byte	0x08
	.zero		1


	//   ....[3]....
        /*0b9c*/ 	.word	0x00000340
        /*0ba0*/ 	.word	0x000000ff
        /*0ba4*/ 	.word	0x00038830
        /*0ba8*/ 	.short	0x0100
        /*0baa*/ 	.byte	0x06
	.zero		1


	//   ....[4]....
        /*0bac*/ 	.word	0x00000350
        /*0bb0*/ 	.word	0x000000ff
        /*0bb4*/ 	.word	0x00038840
        /*0bb8*/ 	.short	0x0100
        /*0bba*/ 	.byte	0x06
	.zero		1


	//   ....[5]....
        /*0bbc*/ 	.word	0x00000360
        /*0bc0*/ 	.word	0x000000ff
        /*0bc4*/ 	.word	0x00038838
        /*0bc8*/ 	.short	0x0100
        /*0bca*/ 	.byte	0x06
	.zero		1


	//   ....[6]....
        /*0bcc*/ 	.word	0x00000370
        /*0bd0*/ 	.word	0x000000ff
        /*0bd4*/ 	.word	0x00038848
        /*0bd8*/ 	.short	0x0100
        /*0bda*/ 	.byte	0x06
	.zero		1


	//   ....[7]....
        /*0bdc*/ 	.word	0x000004a0
        /*0be0*/ 	.word	0x000000ff
        /*0be4*/ 	.word	0x00038850
        /*0be8*/ 	.short	0x0100
        /*0bea*/ 	.byte	0x08
	.zero		1


	//   ....[8]....
        /*0bec*/ 	.word	0x000004b0
        /*0bf0*/ 	.word	0x000000ff
        /*0bf4*/ 	.word	0x00038860
        /*0bf8*/ 	.short	0x0100
        /*0bfa*/ 	.byte	0x08
	.zero		1


	//   ....[9]....
        /*0bfc*/ 	.word	0x000004c0
        /*0c00*/ 	.word	0x000000ff
        /*0c04*/ 	.word	0x00038858
        /*0c08*/ 	.short	0x0100
        /*0c0a*/ 	.byte	0x08
	.zero		1


	//   ....[10]....
        /*0c0c*/ 	.word	0x000004d0
        /*0c10*/ 	.word	0x000000ff
        /*0c14*/ 	.word	0x00038868
        /*0c18*/ 	.short	0x0100
        /*0c1a*/ 	.byte	0x08
	.zero		1


	//   ....[11]....
        /*0c1c*/ 	.word	0x000005c0
        /*0c20*/ 	.word	0x000000ff
        /*0c24*/ 	.word	0x00038870
        /*0c28*/ 	.short	0x0100
        /*0c2a*/ 	.byte	0x06
	.zero		1


	//   ....[12]....
        /*0c2c*/ 	.word	0x000005d0
        /*0c30*/ 	.word	0x000000ff
        /*0c34*/ 	.word	0x00038880
        /*0c38*/ 	.short	0x0100
        /*0c3a*/ 	.byte	0x06
	.zero		1


	//   ....[13]....
        /*0c3c*/ 	.word	0x000005e0
        /*0c40*/ 	.word	0x000000ff
        /*0c44*/ 	.word	0x00038878
        /*0c48*/ 	.short	0x0100
        /*0c4a*/ 	.byte	0x06
	.zero		1


	//   ....[14]....
        /*0c4c*/ 	.word	0x000005f0
        /*0c50*/ 	.word	0x000000ff
        /*0c54*/ 	.word	0x00038888
        /*0c58*/ 	.short	0x0100
        /*0c5a*/ 	.byte	0x06
	.zero		1


	//   ....[15]....
        /*0c5c*/ 	.word	0x00000720
        /*0c60*/ 	.word	0x000000ff
        /*0c64*/ 	.word	0x00038890
        /*0c68*/ 	.short	0x0100
        /*0c6a*/ 	.byte	0x08
	.zero		1


	//   ....[16]....
        /*0c6c*/ 	.word	0x00000730
        /*0c70*/ 	.word	0x000000ff
        /*0c74*/ 	.word	0x000388a0
        /*0c78*/ 	.short	0x0100
        /*0c7a*/ 	.byte	0x08
	.zero		1


	//   ....[17]....
        /*0c7c*/ 	.word	0x00000740
        /*0c80*/ 	.word	0x000000ff
        /*0c84*/ 	.word	0x00038898
        /*0c88*/ 	.short	0x0100
        /*0c8a*/ 	.byte	0x08
	.zero		1


	//   ....[18]....
        /*0c8c*/ 	.word	0x00000750
        /*0c90*/ 	.word	0x000000ff
        /*0c94*/ 	.word	0x000388a8
        /*0c98*/ 	.short	0x0100
        /*0c9a*/ 	.byte	0x08
	.zero		1


	//   ....[19]....
        /*0c9c*/ 	.word	0x00000880
        /*0ca0*/ 	.word	0x000000ff
        /*0ca4*/ 	.word	0x000388b0
        /*0ca8*/ 	.short	0x0100
        /*0caa*/ 	.byte	0x08
	.zero		1


	//   ....[20]....
        /*0cac*/ 	.word	0x00000890
        /*0cb0*/ 	.word	0x000000ff
        /*0cb4*/ 	.word	0x000388c0
        /*0cb8*/ 	.short	0x0100
        /*0cba*/ 	.byte	0x08
	.zero		1


	//   ....[21]....
        /*0cbc*/ 	.word	0x000008a0
        /*0cc0*/ 	.word	0x000000ff
        /*0cc4*/ 	.word	0x000388b8
        /*0cc8*/ 	.short	0x0100
        /*0cca*/ 	.byte	0x08
	.zero		1


	//   ....[22]....
        /*0ccc*/ 	.word	0x000008b0
        /*0cd0*/ 	.word	0x000000ff
        /*0cd4*/ 	.word	0x000388c8
        /*0cd8*/ 	.short	0x0100
        /*0cda*/ 	.byte	0x08
	.zero		1


	//   ....[23]....
        /*0cdc*/ 	.word	0x00002a70
        /*0ce0*/ 	.word	0x00000040
        /*0ce4*/ 	.word	0x00038890
        /*0ce8*/ 	.short	0x010a
        /*0cea*/ 	.byte	0x3f
	.zero		1


	//   ....[24]....
        /*0cec*/ 	.word	0x00003530
        /*0cf0*/ 	.word	0x00000040
        /*0cf4*/ 	.word	0x00038890
        /*0cf8*/ 	.short	0x010a
        /*0cfa*/ 	.byte	0x3f
	.zero		1


	//   ....[25]....
        /*0cfc*/ 	.word	0x00003dd0
        /*0d00*/ 	.word	0x00000040
        /*0d04*/ 	.word	0x00038890
        /*0d08*/ 	.short	0x010a
        /*0d0a*/ 	.byte	0x3f
	.zero		1


	//   ....[26]....
        /*0d0c*/ 	.word	0x000041b0
        /*0d10*/ 	.word	0x00000004
        /*0d14*/ 	.word	0x00000000
        /*0d18*/ 	.short	0x0101
        /*0d1a*/ 	.byte	0x3f
	.zero		1


	//   ....[27]....
        /*0d1c*/ 	.word	0x000041f0
        /*0d20*/ 	.word	0x00000040
        /*0d24*/ 	.word	0x000388b0
        /*0d28*/ 	.short	0x010a
        /*0d2a*/ 	.byte	0x3f
	.zero		1


	//   ....[28]....
        /*0d2c*/ 	.word	0x00004a80
        /*0d30*/ 	.word	0x00000040
        /*0d34*/ 	.word	0x00000000
        /*0d38*/ 	.short	0x0101
        /*0d3a*/ 	.byte	0x3f
	.zero		1


	//   ....[29]....
        /*0d3c*/ 	.word	0x00005500
        /*0d40*/ 	.word	0x00000003
        /*0d44*/ 	.word	0x00000000
        /*0d48*/ 	.short	0x0101
        /*0d4a*/ 	.byte	0x3f
	.zero		1


	//   ....[30]....
        /*0d4c*/ 	.word	0x000060d0
        /*0d50*/ 	.word	0x00000003
        /*0d54*/ 	.word	0x00000000
        /*0d58*/ 	.short	0x0101
        /*0d5a*/ 	.byte	0x3f
	.zero		1


	//   ....[31]....
        /*0d5c*/ 	.word	0x00006ca0
        /*0d60*/ 	.word	0x00000002
        /*0d64*/ 	.word	0x00038800
        /*0d68*/ 	.short	0x010a
        /*0d6a*/ 	.byte	0x3f
	.zero		1


	//   ....[32]....
        /*0d6c*/ 	.word	0x00006cf0
        /*0d70*/ 	.word	0x00000002
        /*0d74*/ 	.word	0x00038800
        /*0d78*/ 	.short	0x010a
        /*0d7a*/ 	.byte	0x3f
	.zero		1


	//   ....[33]....
        /*0d7c*/ 	.word	0x000072b0
        /*0d80*/ 	.word	0x00000002
        /*0d84*/ 	.word	0x00038800
        /*0d88*/ 	.short	0x010a
        /*0d8a*/ 	.byte	0x3f
	.zero		1


	//   ....[34]....
        /*0d8c*/ 	.word	0x00008220
        /*0d90*/ 	.word	0x00000002
        /*0d94*/ 	.word	0x00038800
        /*0d98*/ 	.short	0x010a
        /*0d9a*/ 	.byte	0x3f
	.zero		1


	//   ....[35]....
        /*0d9c*/ 	.word	0x00009080
        /*0da0*/ 	.word	0x0000000b
        /*0da4*/ 	.word	0x00038830
        /*0da8*/ 	.short	0x010a
        /*0daa*/ 	.byte	0x3f
	.zero		1


	//   ....[36]....
        /*0dac*/ 	.word	0x00009130
        /*0db0*/ 	.word	0x0000000b
        /*0db4*/ 	.word	0x00038830
        /*0db8*/ 	.short	0x010a
        /*0dba*/ 	.byte	0x3f
	.zero		1


	//   ....[37]....
        /*0dbc*/ 	.word	0x00009440
        /*0dc0*/ 	.word	0x00000002
        /*0dc4*/ 	.word	0x00038810
        /*0dc8*/ 	.short	0x010a
        /*0dca*/ 	.byte	0x3f
	.zero		1


	//   ....[38]....
        /*0dcc*/ 	.word	0x00009490
        /*0dd0*/ 	.word	0x0000000b
        /*0dd4*/ 	.word	0x00038850
        /*0dd8*/ 	.short	0x010a
        /*0dda*/ 	.byte	0x3f
	.zero		1


	//   ....[39]....
        /*0ddc*/ 	.word	0x00009540
        /*0de0*/ 	.word	0x0000000b
        /*0de4*/ 	.word	0x00038850
        /*0de8*/ 	.short	0x010a
        /*0dea*/ 	.byte	0x3f
	.zero		1


	//   ....[40]....
        /*0dec*/ 	.word	0x0000bbd0
        /*0df0*/ 	.word	0x0000000a
        /*0df4*/ 	.word	0x00000000
        /*0df8*/ 	.short	0x0101
        /*0dfa*/ 	.byte	0x3f
	.zero		1


	//   ....[41]....
        /*0dfc*/ 	.word	0x0000c290
        /*0e00*/ 	.word	0x0000000b
        /*0e04*/ 	.word	0x00000000
        /*0e08*/ 	.short	0x0101
        /*0e0a*/ 	.byte	0x3f
	.zero		1


	//   ....[42]....
        /*0e0c*/ 	.word	0x0000c3b0
        /*0e10*/ 	.word	0x0000000c
        /*0e14*/ 	.word	0x00038830
        /*0e18*/ 	.short	0x010a
        /*0e1a*/ 	.byte	0x3f
	.zero		1


	//   ....[43]....
        /*0e1c*/ 	.word	0x0000c460
        /*0e20*/ 	.word	0x0000000c
        /*0e24*/ 	.word	0x00038830
        /*0e28*/ 	.short	0x010a
        /*0e2a*/ 	.byte	0x3f
	.zero		1


	//   ....[44]....
        /*0e2c*/ 	.word	0x0000c6d0
        /*0e30*/ 	.word	0x0000000c
        /*0e34*/ 	.word	0x00038850
        /*0e38*/ 	.short	0x010a
        /*0e3a*/ 	.byte	0x3f
	.zero		1


	//   ....[45]....
        /*0e3c*/ 	.word	0x0000c740
        /*0e40*/ 	.word	0x0000000c
        /*0e44*/ 	.word	0x00038850
        /*0e48*/ 	.short	0x010a
        /*0e4a*/ 	.byte	0x3f
	.zero		1


	//   ....[46]....
        /*0e4c*/ 	.word	0x0000e790
        /*0e50*/ 	.word	0x000000a9
        /*0e54*/ 	.word	0x00000000
        /*0e58*/ 	.short	0x0101
        /*0e5a*/ 	.byte	0x3f
	.zero		1


	//   ....[47]....
        /*0e5c*/ 	.word	0x0000f9f0
        /*0e60*/ 	.word	0x0000000c
        /*0e64*/ 	.word	0x00000000
        /*0e68*/ 	.short	0x0101
        /*0e6a*/ 	.byte	0x3f
	.zero		1


	//   ....[48]....
        /*0e6c*/ 	.word	0x000122b0
        /*0e70*/ 	.word	0x00000000
        /*0e74*/ 	.word	0x00000000
        /*0e78*/ 	.short	0x0101
        /*0e7a*/ 	.byte	0x3f
	.zero		1


	//   ....[49]....
        /*0e7c*/ 	.word	0x00014a70
        /*0e80*/ 	.word	0x00000017
        /*0e84*/ 	.word	0x00038820
        /*0e88*/ 	.short	0x010a
        /*0e8a*/ 	.byte	0x3f
	.zero		1


	//   ....[50]....
        /*0e8c*/ 	.word	0x00014b00
        /*0e90*/ 	.word	0x00000003
        /*0e94*/ 	.word	0x000388a0
        /*0e98*/ 	.short	0x010a
        /*0e9a*/ 	.byte	0x3f
	.zero		1


	//   ....[51]....
        /*0e9c*/ 	.word	0x00014d50
        /*0ea0*/ 	.word	0x00000003
        /*0ea4*/ 	.word	0x000388c0
        /*0ea8*/ 	.short	0x010a
        /*0eaa*/ 	.byte	0x3f
	.zero		1


	//   ....[52]....
        /*0eac*/ 	.word	0x00015720
        /*0eb0*/ 	.word	0x00000006
        /*0eb4*/ 	.word	0x000388a0
        /*0eb8*/ 	.short	0x010a
        /*0eba*/ 	.byte	0x3f
	.zero		1


	//   ....[53]....
        /*0ebc*/ 	.word	0x00015960
        /*0ec0*/ 	.word	0x00000006
        /*0ec4*/ 	.word	0x000388c0
        /*0ec8*/ 	.short	0x010a
        /*0eca*/ 	.byte	0x3f
	.zero		1


	//   ....[54]....
        /*0ecc*/ 	.word	0x00016f20
        /*0ed0*/ 	.word	0x0000001b
        /*0ed4*/ 	.word	0x00038840
        /*0ed8*/ 	.short	0x010a
        /*0eda*/ 	.byte	0x3f
	.zero		1


	//   ....[55]....
        /*0edc*/ 	.word	0x00017430
        /*0ee0*/ 	.word	0x0000001b
        /*0ee4*/ 	.word	0x00038830
        /*0ee8*/ 	.short	0x0107
        /*0eea*/ 	.byte	0x3f
	.zero		1


	//   ....[56]....
        /*0eec*/ 	.word	0x00017500
        /*0ef0*/ 	.word	0x0000001b
        /*0ef4*/ 	.word	0x00038830
        /*0ef8*/ 	.short	0x0101
        /*0efa*/ 	.byte	0x3f
	.zero		1


	//   ....[57]....
        /*0efc*/ 	.word	0x00017db0
        /*0f00*/ 	.word	0x00000017
        /*0f04*/ 	.word	0x00038800
        /*0f08*/ 	.short	0x0107
        /*0f0a*/ 	.byte	0x3f
	.zero		1


	//   ....[58]....
        /*0f0c*/ 	.word	0x00017e40
        /*0f10*/ 	.word	0x00000017
        /*0f14*/ 	.word	0x00038800
        /*0f18*/ 	.short	0x0101
        /*0f1a*/ 	.byte	0x3f
	.zero		1


	//   ....[59]....
        /*0f1c*/ 	.word	0x00018d50
        /*0f20*/ 	.word	0x00000017
        /*0f24*/ 	.word	0x00038810
        /*0f28*/ 	.short	0x0107
        /*0f2a*/ 	.byte	0x3f
	.zero		1


	//   ....[60]....
        /*0f2c*/ 	.word	0x00018e50
        /*0f30*/ 	.word	0x00000017
        /*0f34*/ 	.word	0x00038810
        /*0f38*/ 	.short	0x0101
        /*0f3a*/ 	.byte	0x3f
	.zero		1


	//   ....[61]....
        /*0f3c*/ 	.word	0x00018e70
        /*0f40*/ 	.word	0x00000017
        /*0f44*/ 	.word	0x00038820
        /*0f48*/ 	.short	0x010a
        /*0f4a*/ 	.byte	0x3f
	.zero		1


	//   ....[62]....
        /*0f4c*/ 	.word	0x00018f00
        /*0f50*/ 	.word	0x0000001b
        /*0f54*/ 	.word	0x00038860
        /*0f58*/ 	.short	0x010a
        /*0f5a*/ 	.byte	0x3f
	.zero		1


	//   ....[63]....
        /*0f5c*/ 	.word	0x00019830
        /*0f60*/ 	.word	0x0000001b
        /*0f64*/ 	.word	0x00038850
        /*0f68*/ 	.short	0x0107
        /*0f6a*/ 	.byte	0x3f
	.zero		1


	//   ....[64]....
        /*0f6c*/ 	.word	0x00019900
        /*0f70*/ 	.word	0x0000001b
        /*0f74*/ 	.word	0x00038850
        /*0f78*/ 	.short	0x0101
        /*0f7a*/ 	.byte	0x3f
	.zero		1


	//   ....[65]....
        /*0f7c*/ 	.word	0x00019c90
        /*0f80*/ 	.word	0x00000006
        /*0f84*/ 	.word	0x00038840
        /*0f88*/ 	.short	0x010a
        /*0f8a*/ 	.byte	0x3f
	.zero		1


	//   ....[66]....
        /*0f8c*/ 	.word	0x00019fd0
        /*0f90*/ 	.word	0x00000006
        /*0f94*/ 	.word	0x00038830
        /*0f98*/ 	.short	0x0107
        /*0f9a*/ 	.byte	0x3f
	.zero		1


	//   ....[67]....
        /*0f9c*/ 	.word	0x0001a090
        /*0fa0*/ 	.word	0x00000006
        /*0fa4*/ 	.word	0x00038830
        /*0fa8*/ 	.short	0x0101
        /*0faa*/ 	.byte	0x3f
	.zero		1


	//   ....[68]....
        /*0fac*/ 	.word	0x0001a0c0
        /*0fb0*/ 	.word	0x00000006
        /*0fb4*/ 	.word	0x00038860
        /*0fb8*/ 	.short	0x010a
        /*0fba*/ 	.byte	0x3f
	.zero		1


	//   ....[69]....
        /*0fbc*/ 	.word	0x0001a790
        /*0fc0*/ 	.word	0x00000006
        /*0fc4*/ 	.word	0x00038850
        /*0fc8*/ 	.short	0x0107
        /*0fca*/ 	.byte	0x3f
	.zero		1


	//   ....[70]....
        /*0fcc*/ 	.word	0x0001a850
        /*0fd0*/ 	.word	0x00000006
        /*0fd4*/ 	.word	0x00038850
        /*0fd8*/ 	.short	0x0101
        /*0fda*/ 	.byte	0x3f
	.zero		1


	//   ....[71]....
        /*0fdc*/ 	.word	0x0001b490
        /*0fe0*/ 	.word	0x00000004
        /*0fe4*/ 	.word	0x00038820
        /*0fe8*/ 	.short	0x010a
        /*0fea*/ 	.byte	0x3f
	.zero		1


	//   ....[72]....
        /*0fec*/ 	.word	0x0001b600
        /*0ff0*/ 	.word	0x00000005
        /*0ff4*/ 	.word	0x00038840
        /*0ff8*/ 	.short	0x010a
        /*0ffa*/ 	.byte	0x3f
	.zero		1


	//   ....[73]....
        /*0ffc*/ 	.word	0x0001b6a0
        /*1000*/ 	.word	0x00000019
        /*1004*/ 	.word	0x00038840
        /*1008*/ 	.short	0x010a
        /*100a*/ 	.byte	0x3f
	.zero		1


	//   ....[74]....
        /*100c*/ 	.word	0x0001b6e0
        /*1010*/ 	.word	0x00000005
        /*1014*/ 	.word	0x00038860
        /*1018*/ 	.short	0x010a
        /*101a*/ 	.byte	0x3f
	.zero		1


	//   ....[75]....
        /*101c*/ 	.word	0x0001b720
        /*1020*/ 	.word	0x00000019
        /*1024*/ 	.word	0x00038860
        /*1028*/ 	.short	0x010a
        /*102a*/ 	.byte	0x3f
	.zero		1


	//   ....[76]....
        /*102c*/ 	.word	0x0001b780
        /*1030*/ 	.word	0x00000040
        /*1034*/ 	.word	0x00038890
        /*1038*/ 	.short	0x010a
        /*103a*/ 	.byte	0x3f
	.zero		1


	//   ....[77]....
        /*103c*/ 	.word	0x0001b8f0
        /*1040*/ 	.word	0x00000040
        /*1044*/ 	.word	0x00038890
        /*1048*/ 	.short	0x010a
        /*104a*/ 	.byte	0x3f
	.zero		1


	//   ....[78]....
        /*104c*/ 	.word	0x0001ba70
        /*1050*/ 	.word	0x00000040
        /*1054*/ 	.word	0x00038890
        /*1058*/ 	.short	0x010a
        /*105a*/ 	.byte	0x3f
	.zero		1


	//   ....[79]....
        /*105c*/ 	.word	0x0001bbd0
        /*1060*/ 	.word	0x00000040
        /*1064*/ 	.word	0x000388b0
        /*1068*/ 	.short	0x010a
        /*106a*/ 	.byte	0x3f
	.zero		1


	//   ....[80]....
        /*106c*/ 	.word	0x0001bde0
        /*1070*/ 	.word	0x00000002
        /*1074*/ 	.word	0x00038800
        /*1078*/ 	.short	0x010a
        /*107a*/ 	.byte	0x3f
	.zero		1


	//   ....[81]....
        /*107c*/ 	.word	0x0001bff0
        /*1080*/ 	.word	0x00000002
        /*1084*/ 	.word	0x00038800
        /*1088*/ 	.short	0x010a
        /*108a*/ 	.byte	0x3f
	.zero		1


	//   ....[82]....
        /*108c*/ 	.word	0x0001c040
        /*1090*/ 	.word	0x0000000b
        /*1094*/ 	.word	0x00038830
        /*1098*/ 	.short	0x010a
        /*109a*/ 	.byte	0x3f
	.zero		1


	//   ....[83]....
        /*109c*/ 	.word	0x0001c090
        /*10a0*/ 	.word	0x00000002
        /*10a4*/ 	.word	0x00038810
        /*10a8*/ 	.short	0x010a
        /*10aa*/ 	.byte	0x3f
	.zero		1


	//   ....[84]....
        /*10ac*/ 	.word	0x0001c0e0
        /*10b0*/ 	.word	0x0000000b
        /*10b4*/ 	.word	0x00038850
        /*10b8*/ 	.short	0x010a
        /*10ba*/ 	.byte	0x3f
	.zero		1


	//   ....[85]....
        /*10bc*/ 	.word	0x0001c130
        /*10c0*/ 	.word	0x0000000c
        /*10c4*/ 	.word	0x00038830
        /*10c8*/ 	.short	0x010a
        /*10ca*/ 	.byte	0x3f
	.zero		1


	//   ....[86]....
        /*10cc*/ 	.word	0x0001c180
        /*10d0*/ 	.word	0x0000000c
        /*10d4*/ 	.word	0x00038850
        /*10d8*/ 	.short	0x010a
        /*10da*/ 	.byte	0x3f
	.zero		1


	//   ....[87]....
        /*10dc*/ 	.word	0x0001c320
        /*10e0*/ 	.word	0x00000017
        /*10e4*/ 	.word	0x00038820
        /*10e8*/ 	.short	0x010a
        /*10ea*/ 	.byte	0x3f
	.zero		1


	//   ....[88]....
        /*10ec*/ 	.word	0x0001c370
        /*10f0*/ 	.word	0x00000003
        /*10f4*/ 	.word	0x000388a0
        /*10f8*/ 	.short	0x010a
        /*10fa*/ 	.byte	0x3f
	.zero		1


	//   ....[89]....
        /*10fc*/ 	.word	0x0001c3c0
        /*1100*/ 	.word	0x00000003
        /*1104*/ 	.word	0x000388c0
        /*1108*/ 	.short	0x010a
        /*110a*/ 	.byte	0x3f
	.zero		1


	//   ....[90]....
        /*110c*/ 	.word	0x0001c410
        /*1110*/ 	.word	0x00000006
        /*1114*/ 	.word	0x000388a0
        /*1118*/ 	.short	0x010a
        /*111a*/ 	.byte	0x3f
	.zero		1


	//   ....[91]....
        /*111c*/ 	.word	0x0001c460
        /*1120*/ 	.word	0x00000006
        /*1124*/ 	.word	0x000388c0
        /*1128*/ 	.short	0x010a
        /*112a*/ 	.byte	0x3f
	.zero		1


	//   ....[92]....
        /*112c*/ 	.word	0x0001c580
        /*1130*/ 	.word	0x0000001b
        /*1134*/ 	.word	0x00038840
        /*1138*/ 	.short	0x010a
        /*113a*/ 	.byte	0x3f
	.zero		1


	//   ....[93]....
        /*113c*/ 	.word	0x0001db10
        /*1140*/ 	.word	0x00000017
        /*1144*/ 	.word	0x00038820
        /*1148*/ 	.short	0x010a
        /*114a*/ 	.byte	0x3f
	.zero		1


	//   ....[94]....
        /*114c*/ 	.word	0x0001db60
        /*1150*/ 	.word	0x0000001b
        /*1154*/ 	.word	0x00038860
        /*1158*/ 	.short	0x010a
        /*115a*/ 	.byte	0x3f
	.zero		1


	//   ....[95]....
        /*115c*/ 	.word	0x0001e450
        /*1160*/ 	.word	0x00000006
        /*1164*/ 	.word	0x00038840
        /*1168*/ 	.short	0x010a
        /*116a*/ 	.byte	0x3f
	.zero		1


	//   ....[96]....
        /*116c*/ 	.word	0x0001e910
        /*1170*/ 	.word	0x00000006
        /*1174*/ 	.word	0x00038860
        /*1178*/ 	.short	0x010a
        /*117a*/ 	.byte	0x3f
	.zero		1


	//   ....[97]....
        /*117c*/ 	.word	0x0001fa00
        /*1180*/ 	.word	0x00000004
        /*1184*/ 	.word	0x00038820
        /*1188*/ 	.short	0x010a
        /*118a*/ 	.byte	0x3f
	.zero		1


	//   ....[98]....
        /*118c*/ 	.word	0x0001fba0
        /*1190*/ 	.word	0x00000005
        /*1194*/ 	.word	0x00038840
        /*1198*/ 	.short	0x010a
        /*119a*/ 	.byte	0x3f
	.zero		1


	//   ....[99]....
        /*119c*/ 	.word	0x0001fbf0
        /*11a0*/ 	.word	0x00000019
        /*11a4*/ 	.word	0x00038840
        /*11a8*/ 	.short	0x010a
        /*11aa*/ 	.byte	0x3f
	.zero		1


	//   ....[100]....
        /*11ac*/ 	.word	0x0001fc40
        /*11b0*/ 	.word	0x00000005
        /*11b4*/ 	.word	0x00038860
        /*11b8*/ 	.short	0x010a
        /*11ba*/ 	.byte	0x3f
	.zero		1


	//----- nvinfo : EIATTR_NUM_MBARRIERS
	.align		4
.L_748:
        /*11bc*/ 	.byte	0x03, 0x38
        /*11be*/ 	.short	0x0017


	//----- nvinfo : EIATTR_EXIT_INSTR_OFFSETS
	.align		4
        /*11c0*/ 	.byte	0x04, 0x1c
        /*11c2*/ 	.short	(.L_750 - .L_749)


	//   ....[0]....
.L_749:
        /*11c4*/ 	.word	0x0001b770


	//----- nvinfo : EIATTR_MAX_THREADS
	.align		4
.L_750:
        /*11c8*/ 	.byte	0x04, 0x05
        /*11ca*/ 	.short	(.L_752 - .L_751)
.L_751:
        /*11cc*/ 	.word	0x00000180
        /*11d0*/ 	.word	0x00000001
        /*11d4*/ 	.word	0x00000001


	//----- nvinfo : EIATTR_CRS_STACK_SIZE
	.align		4
.L_752:
        /*11d8*/ 	.byte	0x04, 0x1e
        /*11da*/ 	.short	(.L_754 - .L_753)
.L_753:
        /*11dc*/ 	.word	0x00000000


	//----- nvinfo : EIATTR_CBANK_PARAM_SIZE
	.align		4
.L_754:
        /*11e0*/ 	.byte	0x03, 0x19
        /*11e2*/ 	.short	0x0bf0


	//----- nvinfo : EIATTR_PARAM_CBANK
	.align		4
        /*11e4*/ 	.byte	0x04, 0x0a
        /*11e6*/ 	.short	(.L_756 - .L_755)
	.align		4
.L_755:
        /*11e8*/ 	.word	index@(.nv.constant0._ZN7cutlass13device_kernelIN5flash11enable_sm90INS1_16FlashAttnFwdSm90INS1_25CollectiveMainloopFwdSm90ILi2EN4cute5tupleIJNS5_1CILi1EEES8_S8_EEENS6_IJNS7_ILi64EEESA_SA_EEELi512ENS_10bfloat16_tEfNS_4arch4Sm90ELb0ELb0ELb1ELb1ELb1ELb1ELb1ELb0ELb0ELb1ELb0ELb0EEENS1_21CollectiveEpilogueFwdINS6_IJSA_NS7_ILi512EEESA_EEES9_SC_SE_Li256ELb1ELb1ELb0ELb0EEENS1_36VarlenDynamicPersistentTileSchedulerILi64ELi64ELi256ELi128ELb0ELb1ELb1ELb0ELb1ELb1EEEEEEEEEvNT_6ParamsE)
        /*11ec*/ 	.short	0x0210
        /*11ee*/ 	.short	0x0bf0


	//----- nvinfo : EIATTR_SW_WAR
	.align		4
.L_756:
        /*11f0*/ 	.byte	0x04, 0x36
        /*11f2*/ 	.short	(.L_758 - .L_757)
.L_757:
        /*11f4*/ 	.word	0x00000008
.L_758:


//--------------------- .nv.info._ZN7cutlass13device_kernelIN5flash11enable_sm90INS1_16FlashAttnFwdSm90INS1_25CollectiveMainloopFwdSm90ILi2EN4cute5tupleIJNS5_1CILi1EEES8_S8_EEENS6_IJNS7_ILi64EEESA_SA_EEELi512ENS_10bfloat16_tEfNS_4arch4Sm90ELb0ELb1ELb1ELb0ELb1ELb0ELb0ELb0ELb0ELb1ELb0ELb0EEENS1_21CollectiveEpilogueFwdINS6_IJSA_NS7_ILi512EEESA_EEES9_SC_SE_Li256ELb0ELb1ELb0ELb0EEENS1_30DynamicPersistentTileSchedulerILi256ELi128ELb0ELb1ELb1EEEEEEEEEvNT_6ParamsE --------------------------
	.section	.nv.info._ZN7cutlass13device_kernelIN5flash11enable_sm90INS1_16FlashAttnFwdSm90INS1_25CollectiveMainloopFwdSm90ILi2EN4cute5tupleIJNS5_1CILi1EEES8_S8_EEENS6_IJNS7_ILi64EEESA_SA_EEELi512ENS_10bfloat16_tEfNS_4arch4Sm90ELb0ELb1ELb1ELb0ELb1ELb0ELb0ELb0ELb0ELb1ELb0ELb0EEENS1_21CollectiveEpilogueFwdINS6_IJSA_NS7_ILi512EEESA_EEES9_SC_SE_Li256ELb0ELb1ELb0ELb0EEENS1_30DynamicPersistentTileSchedulerILi256ELi128ELb0ELb1ELb1EEEEEEEEEvNT_6ParamsE,"",@"SHT_CUDA_INFO"
	.sectionflags	@""
	.align	4


	//----- nvinfo : EIATTR_CUDA_API_VERSION
	.align		4
        /*0000*/ 	.byte	0x04, 0x37
        /*0002*/ 	.short	(.L_760 - .L_759)
.L_759:
        /*0004*/ 	.word	0x00000082


	//----- nvinfo : EIATTR_KPARAM_INFO
	.align		4
.L_760:
        /*0008*/ 	.byte	0x04, 0x17
        /*000a*/ 	.short	(.L_762 - .L_761)
.L_761:
        /*000c*/ 	.word	0x00000000
        /*0010*/ 	.short	0x0000
        /*0012*/ 	.short	0x0070
        /*0014*/ 	.byte	0x00, 0xf0, 0x01, 0x2a


	//----- nvinfo : EIATTR_SPARSE_MMA_MASK
	.align		4
.L_762:
        /*0018*/ 	.byte	0x03, 0x50
        /*001a*/ 	.short	0x0000


	//----- nvinfo : EIATTR_MAXREG_COUNT
	.align		4
        /*001c*/ 	.byte	0x03, 0x1b
        /*001e*/ 	.short	0x00a8


	//----- nvinfo : EIATTR_NUM_BARRIERS
	.align		4
        /*0020*/ 	.byte	0x02, 0x4c
        /*0022*/ 	.byte	0x10
	.zero		1


	//----- nvinfo : EIATTR_EXTERNS
	.align		4
        /*0024*/ 	.byte	0x04, 0x0f
        /*0026*/ 	.short	(.L_764 - .L_763)


	//   ....[0]....
	.align		4
.L_763:
        /*0028*/ 	.word	index@(__assertfail)


	//----- nvinfo : EIATTR_ANNOTATIONS
	.align		4
.L_764:
        /*002c*/ 	.byte	0x04, 0x55
        /*002e*/ 	.short	(.L_766 - .L_765)


	//   ....[0]....
.L_765:
        /*0030*/ 	.word	0x00000001
        /*0034*/ 	.byte	0x20, 0x0a, 0x01, 0x00, 0x01, 0x00, 0x00, 0x00, 0x30, 0x0b, 0x01, 0x00, 0x01, 0x00, 0x00, 0x00
        /*0044*/ 	.byte	0x20, 0x0f, 0x01, 0x00, 0x01, 0x00, 0x00, 0x00, 0x80, 0x21, 0x01, 0x00, 0x01, 0x00, 0x00, 0x00
        /*0054*/ 	.byte	0x40, 0x27, 0x01, 0x00, 0x01, 0x00, 0x00, 0x00, 0x20, 0x2d, 0x01, 0x00, 0x01, 0x00, 0x00, 0x00
        /*0064*/ 	.byte	0x40, 0x2d, 0x01, 0x00, 0x01, 0x00, 0x00, 0x00, 0x80, 0x2e, 0x01, 0x00, 0x01, 0x00, 0x00, 0x00
        /*0074*/ 	.byte	0x30, 0x49, 0x01, 0x00


	//----- nvinfo : EIATTR_MERCURY_ISA_VERSION
	.align		4
.L_766:
        /*0078*/ 	.byte	0x03, 0x5f
        /*007a*/ 	.short	0x0101


	//----- nvinfo : EIATTR_INT_WARP_WIDE_INSTR_OFFSETS
	.align		4
        /*007c*/ 	.byte	0x04, 0x31
        /*007e*/ 	.short	(.L_768 - .L_767)


	//   ....[0]....
.L_767:
        /*0080*/ 	.word	0x000000c0


	//   ....[1]....
        /*0084*/ 	.word	0x000000d0


	//   ....[2]....
        /*0088*/ 	.word	0x00000170


	//   ....[3]....
        /*008c*/ 	.word	0x000118a0


	//   ....[4]....
        /*0090*/ 	.word	0x00011930


	//   ....[5]....
        /*0094*/ 	.word	0x000146c0


	//   ....[6]....
        /*0098*/ 	.word	0x00014750


	//----- nvinfo : EIATTR_COOP_GROUP_MASK_REGIDS
	.align		4
.L_768:
        /*009c*/ 	.byte	0x04, 0x29
        /*009e*/ 	.short	(.L_770 - .L_769)


	//   ....[0]....
.L_769:
        /*00a0*/ 	.word	0xffffffff


	//   ....[1]....
        /*00a4*/ 	.word	0xffffffff


	//   ....[2]....
        /*00a8*/ 	.word	0xffffffff


	//   ....[3]....
        /*00ac*/ 	.word	0xffffffff


	//   ....[4]....
        /*00b0*/ 	.word	0xffffffff


	//   ....[5]....
        /*00b4*/ 	.word	0xffffffff


	//   ....[6]....
        /*00b8*/ 	.word	0xffffffff


	//   ....[7]....
        /*00bc*/ 	.word	0xffffffff


	//   ....[8]....
        /*00c0*/ 	.word	0xffffffff


	//   ....[9]....
        /*00c4*/ 	.word	0xffffffff


	//   ....[10]....
        /*00c8*/ 	.word	0xffffffff


	//   ....[11]....
        /*00cc*/ 	.word	0xffffffff


	//   ....[12]....
        /*00d0*/ 	.word	0xffffffff


	//   ....[13]....
        /*00d4*/ 	.word	0xffffffff


	//   ....[14]....
        /*00d8*/ 	.word	0xffffffff


	//   ....[15]....
        /*00dc*/ 	.word	0xffffffff


	//   ....[16]....
        /*00e0*/ 	.word	0xffffffff


	//   ....[17]....
        /*00e4*/ 	.word	0xffffffff


	//   ....[18]....
        /*00e8*/ 	.word	0xffffffff


	//   ....[19]....
        /*00ec*/ 	.word	0xffffffff


	//   ....[20]....
        /*00f0*/ 	.word	0xffffffff


	//   ....[21]....
        /*00f4*/ 	.word	0xffffffff


	//   ....[22]....
        /*00f8*/ 	.word	0xffffffff


	//   ....[23]....
        /*00fc*/ 	.word	0xffffffff


	//   ....[24]....
        /*0100*/ 	.word	0xffffffff


	//   ....[25]....
        /*0104*/ 	.word	0xffffffff


	//   ....[26]....
        /*0108*/ 	.word	0xffffffff


	//   ....[27]....
        /*010c*/ 	.word	0xffffffff


	//   ....[28]....
        /*0110*/ 	.word	0xffffffff


	//   ....[29]....
        /*0114*/ 	.word	0xffffffff


	//   ....[30]....
        /*0118*/ 	.word	0xffffffff


	//   ....[31]....
        /*011c*/ 	.word	0xffffffff


	//   ....[32]....
        /*0120*/ 	.word	0xffffffff


	//   ....[33]....
        /*0124*/ 	.word	0xffffffff


	//   ....[34]....
        /*0128*/ 	.word	0xffffffff


	//   ....[35]....
        /*012c*/ 	.word	0xffffffff


	//   ....[36]....
        /*0130*/ 	.word	0xffffffff


	//   ....[37]....
        /*0134*/ 	.word	0xffffffff


	//   ....[38]....
        /*0138*/ 	.word	0xffffffff


	//   ....[39]....
        /*013c*/ 	.word	0xffffffff


	//   ....[40]....
        /*0140*/ 	.word	0xffffffff


	//   ....[41]....
        /*0144*/ 	.word	0xffffffff


	//   ....[42]....
        /*0148*/ 	.word	0xffffffff


	//   ....[43]....
        /*014c*/ 	.word	0xffffffff


	//   ....[44]....
        /*0150*/ 	.word	0xffffffff


	//   ....[45]....
        /*0154*/ 	.word	0xffffffff


	//   ....[46]....
        /*0158*/ 	.word	0xffffffff


	//   ....[47]....
        /*015c*/ 	.word	0xffffffff


	//   ....[48]....
        /*0160*/ 	.word	0xffffffff


	//   ....[49]....
        /*0164*/ 	.word	0xffffffff


	//   ....[50]....
        /*0168*/ 	.word	0xffffffff


	//   ....[51]....
        /*016c*/ 	.word	0xffffffff


	//   ....[52]....
        /*0170*/ 	.word	0xffffffff


	//   ....[53]....
        /*0174*/ 	.word	0xffffffff


	//   ....[54]....
        /*0178*/ 	.word	0xffffffff


	//   ....[55]....
        /*017c*/ 	.word	0xffffffff


	//   ....[56]....
        /*0180*/ 	.word	0xffffffff


	//   ....[57]....
        /*0184*/ 	.word	0xffffffff


	//   ....[58]....
        /*0188*/ 	.word	0xffffffff


	//   ....[59]....
        /*018c*/ 	.word	0xffffffff


	//   ....[60]....
        /*0190*/ 	.word	0xffffffff


	//   ....[61]....
        /*0194*/ 	.word	0xffffffff


	//   ....[62]....
        /*0198*/ 	.word	0xffffffff


	//   ....[63]....
        /*019c*/ 	.word	0xffffffff


	//   ....[64]....
        /*01a0*/ 	.word	0xffffffff


	//   ....[65]....
        /*01a4*/ 	.word	0xffffffff


	//   ....[66]....
        /*01a8*/ 	.word	0xffffffff


	//   ....[67]....
        /*01ac*/ 	.word	0xffffffff


	//   ....[68]....
        /*01b0*/ 	.word	0xffffffff


	//   ....[69]....
        /*01b4*/ 	.word	0xffffffff


	//   ....[70]....
        /*01b8*/ 	.word	0xffffffff


	//   ....[71]....
        /*01bc*/ 	.word	0xffffffff


	//   ....[72]....
        /*01c0*/ 	.word	0xffffffff


	//   ....[73]....
        /*01c4*/ 	.word	0xffffffff


	//   ....[74]....
        /*01c8*/ 	.word	0xffffffff


	//   ....[75]....
        /*01cc*/ 	.word	0xffffffff


	//   ....[76]....
        /*01d0*/ 	.word	0xffffffff


	//   ....[77]....
        /*01d4*/ 	.word	0xffffffff


	//   ....[78]....
        /*01d8*/ 	.word	0xffffffff


	//   ....[79]....
        /*01dc*/ 	.word	0xffffffff


	//   ....[80]....
        /*01e0*/ 	.word	0xffffffff


	//   ....[81]....
        /*01e4*/ 	.word	0xffffffff


	//   ....[82]....
        /*01e8*/ 	.word	0xffffffff


	//   ....[83]....
        /*01ec*/ 	.word	0xffffffff


	//   ....[84]....
        /*01f0*/ 	.word	0xffffffff


	//   ....[85]....
        /*01f4*/ 	.word	0xffffffff


	//   ....[86]....
        /*01f8*/ 	.word	0xffffffff


	//   ....[87]....
        /*01fc*/ 	.word	0xffffffff


	//   ....[88]....
        /*0200*/ 	.word	0xffffffff


	//   ....[89]....
        /*0204*/ 	.word	0xffffffff


	//   ....[90]....
        /*0208*/ 	.word	0xffffffff


	//   ....[91]....
        /*020c*/ 	.word	0xffffffff


	//   ....[92]....
        /*0210*/ 	.word	0xffffffff


	//   ....[93]....
        /*0214*/ 	.word	0xffffffff


	//   ....[94]....
        /*0218*/ 	.word	0x0500000f


	//   ....[95]....
        /*021c*/ 	.word	0x0500000f


	//   ....[96]....
        /*0220*/ 	.word	0x0500000f


	//   ....[97]....
        /*0224*/ 	.word	0x0500000f


	//   ....[98]....
        /*0228*/ 	.word	0x0500000f


	//   ....[99]....
        /*022c*/ 	.word	0x0500000f


	//   ....[100]....
        /*0230*/ 	.word	0x0500000f


	//   ....[101]....
        /*0234*/ 	.word	0x0500000f


	//   ....[102]....
        /*0238*/ 	.word	0x0500000f


	//   ....[103]....
        /*023c*/ 	.word	0x0500000f


	//   ....[104]....
        /*0240*/ 	.word	0x0500000f


	//   ....[105]....
        /*0244*/ 	.word	0x0500000f


	//   ....[106]....
        /*0248*/ 	.word	0x0500000f


	//   ....[107]....
        /*024c*/ 	.word	0x0500000f


	//   ....[108]....
        /*0250*/ 	.word	0x0500000f


	//   ....[109]....
        /*0254*/ 	.word	0x0500000f


	//   ....[110]....
        /*0258*/ 	.word	0x0500000f


	//   ....[111]....
        /*025c*/ 	.word	0x0500000f


	//   ....[112]....
        /*0260*/ 	.word	0x0500000f


	//   ....[113]....
        /*0264*/ 	.word	0x0500000f


	//   ....[114]....
        /*0268*/ 	.word	0x0500000f


	//   ....[115]....
        /*026c*/ 	.word	0x0500000f


	//   ....[116]....
        /*0270*/ 	.word	0x0500000f


	//   ....[117]....
        /*0274*/ 	.word	0x0500000f


	//   ....[118]....
        /*0278*/ 	.word	0x0500000f


	//   ....[119]....
        /*027c*/ 	.word	0x0500000f


	//   ....[120]....
        /*0280*/ 	.word	0x0500000f


	//   ....[121]....
        /*0284*/ 	.word	0x0500000f


	//   ....[122]....
        /*0288*/ 	.word	0x0500000f


	//   ....[123]....
        /*028c*/ 	.word	0x0500000f


	//   ....[124]....
        /*0290*/ 	.word	0x0500000f


	//   ....[125]....
        /*0294*/ 	.word	0x0500000f


	//   ....[126]....
        /*0298*/ 	.word	0x0500000f


	//   ....[127]....
        /*029c*/ 	.word	0x0500000f


	//   ....[128]....
        /*02a0*/ 	.word	0x0500000f


	//   ....[129]....
        /*02a4*/ 	.word	0x0500000f


	//   ....[130]....
        /*02a8*/ 	.word	0x0500000f


	//   ....[131]....
        /*02ac*/ 	.word	0x0500000f


	//   ....[132]....
        /*02b0*/ 	.word	0x0500000f


	//   ....[133]....
        /*02b4*/ 	.word	0x0500000f


	//   ....[134]....
        /*02b8*/ 	.word	0x0500000f


	//   ....[135]....
        /*02bc*/ 	.word	0x0500000f


	//   ....[136]....
        /*02c0*/ 	.word	0x0500000f


	//----- nvinfo : EIATTR_COOP_GROUP_INSTR_OFFSETS
	.align		4
.L_770:
        /*02c4*/ 	.byte	0x04, 0x28
        /*02c6*/ 	.short	(.L_772 - .L_771)


	//   ....[0]....
.L_771:
        /*02c8*/ 	.word	0x00000070


	//   ....[1]....
        /*02cc*/ 	.word	0x000000b0


	//   ....[2]....
        /*02d0*/ 	.word	0x00000290


	//   ....[3]....
        /*02d4*/ 	.word	0x000003f0


	//   ....[4]....
        /*02d8*/ 	.word	0x00000510


	//   ....[5]....
        /*02dc*/ 	.word	0x00000670


	//   ....[6]....
        /*02e0*/ 	.word	0x00001b50


	//   ....[7]....
        /*02e4*/ 	.word	0x00003cc0


	//   ....[8]....
        /*02e8*/ 	.word	0x00004430


	//   ....[9]....
        /*02ec*/ 	.word	0x00004a40


	//   ....[10]....
        /*02f0*/ 	.word	0x00005360


	//   ....[11]....
        /*02f4*/ 	.word	0x00005480


	//   ....[12]....
        /*02f8*/ 	.word	0x000057f0


	//   ....[13]....
        /*02fc*/ 	.word	0x00005870


	//   ....[14]....
        /*0300*/ 	.word	0x000060e0


	//   ....[15]....
        /*0304*/ 	.word	0x000068c0


	//   ....[16]....
        /*0308*/ 	.word	0x00006e10


	//   ....[17]....
        /*030c*/ 	.word	0x00007510


	//   ....[18]....
        /*0310*/ 	.word	0x00007610


	//   ....[19]....
        /*0314*/ 	.word	0x00007990


	//   ....[20]....
        /*0318*/ 	.word	0x00007a60


	//   ....[21]....
        /*031c*/ 	.word	0x00008b70


	//   ....[22]....
        /*0320*/ 	.word	0x000095c0


	//   ....[23]....
        /*0324*/ 	.word	0x00009650


	//   ....[24]....
        /*0328*/ 	.word	0x00009910


	//   ....[25]....
        /*032c*/ 	.word	0x00009ad0


	//   ....[26]....
        /*0330*/ 	.word	0x0000aae0


	//   ....[27]....
        /*0334*/ 	.word	0x0000b090


	//   ....[28]....
        /*0338*/ 	.word	0x0000b5d0


	//   ....[29]....
        /*033c*/ 	.word	0x0000bcc0


	//   ....[30]....
        /*0340*/ 	.word	0x0000bdc0


	//   ....[31]....
        /*0344*/ 	.word	0x0000c180


	//   ....[32]....
        /*0348*/ 	.word	0x0000c2a0


	//   ....[33]....
        /*034c*/ 	.word	0x0000d330


	//   ....[34]....
        /*0350*/ 	.word	0x0000d400


	//   ....[35]....
        /*0354*/ 	.word	0x0000d440


	//   ....[36]....
        /*0358*/ 	.word	0x0000d4d0


	//   ....[37]....
        /*035c*/ 	.word	0x0000d510


	//   ....[38]....
        /*0360*/ 	.word	0x0000e7b0


	//   ....[39]....
        /*0364*/ 	.word	0x0000f220


	//   ....[40]....
        /*0368*/ 	.word	0x0000f250


	//   ....[41]....
        /*036c*/ 	.word	0x0000f280


	//   ....[42]....
        /*0370*/ 	.word	0x0000f2a0


	//   ....[43]....
        /*0374*/ 	.word	0x0000f8f0


	//   ....[44]....
        /*0378*/ 	.word	0x0000f900


	//   ....[45]....
        /*037c*/ 	.word	0x0000fb30


	//   ....[46]....
        /*0380*/ 	.word	0x0000fb50


	//   ....[47]....
        /*0384*/ 	.word	0x000104d0


	//   ....[48]....
        /*0388*/ 	.word	0x00010500


	//   ....[49]....
        /*038c*/ 	.word	0x00010740


	//   ....[50]....
        /*0390*/ 	.word	0x00010760


	//   ....[51]....
        /*0394*/ 	.word	0x00010a50


	//   ....[52]....
        /*0398*/ 	.word	0x000122e0


	//   ....[53]....
        /*039c*/ 	.word	0x00012300


	//   ....[54]....
        /*03a0*/ 	.word	0x00012340


	//   ....[55]....
        /*03a4*/ 	.word	0x00012370


	//   ....[56]....
        /*03a8*/ 	.word	0x000123c0


	//   ....[57]....
        /*03ac*/ 	.word	0x000123f0


	//   ....[58]....
        /*03b0*/ 	.word	0x00012410


	//   ....[59]....
        /*03b4*/ 	.word	0x00012450


	//   ....[60]....
        /*03b8*/ 	.word	0x00012a80


	//   ....[61]....
        /*03bc*/ 	.word	0x00012aa0


	//   ....[62]....
        /*03c0*/ 	.word	0x00012b00


	//   ....[63]....
        /*03c4*/ 	.word	0x00012b40


	//   ....[64]....
        /*03c8*/ 	.word	0x00012b80


	//   ....[65]....
        /*03cc*/ 	.word	0x00012bb0


	//   ....[66]....
        /*03d0*/ 	.word	0x00012bc0


	//   ....[67]....
        /*03d4*/ 	.word	0x00012c00


	//   ....[68]....
        /*03d8*/ 	.word	0x00013060


	//   ....[69]....
        /*03dc*/ 	.word	0x00013090


	//   ....[70]....
        /*03e0*/ 	.word	0x000130c0


	//   ....[71]....
        /*03e4*/ 	.word	0x00013120


	//   ....[72]....
        /*03e8*/ 	.word	0x00013270


	//   ....[73]....
        /*03ec*/ 	.word	0x00013290


	//   ....[74]....
        /*03f0*/ 	.word	0x000132a0


	//   ....[75]....
        /*03f4*/ 	.word	0x000133f0


	//   ....[76]....
        /*03f8*/ 	.word	0x00013c50


	//   ....[77]....
        /*03fc*/ 	.word	0x00013c70


	//   ....[78]....
        /*0400*/ 	.word	0x00013c90


	//   ....[79]....
        /*0404*/ 	.word	0x00013cc0


	//   ....[80]....
        /*0408*/ 	.word	0x00013ce0


	//   ....[81]....
        /*040c*/ 	.word	0x00013d10


	//   ....[82]....
        /*0410*/ 	.word	0x00013d30


	//   ....[83]....
        /*0414*/ 	.word	0x00013d40


	//   ....[84]....
        /*0418*/ 	.word	0x00014080


	//   ....[85]....
        /*041c*/ 	.word	0x000140c0


	//   ....[86]....
        /*0420*/ 	.word	0x000140f0


	//   ....[87]....
        /*0424*/ 	.word	0x00014130


	//   ....[88]....
        /*0428*/ 	.word	0x00014150


	//   ....[89]....
        /*042c*/ 	.word	0x00014200


	//   ....[90]....
        /*0430*/ 	.word	0x00014220


	//   ....[91]....
        /*0434*/ 	.word	0x00014230


	//   ....[92]....
        /*0438*/ 	.word	0x00014870


	//   ....[93]....
        /*043c*/ 	.word	0x00014a50


	//   ....[94]....
        /*0440*/ 	.word	0x00015150


	//   ....[95]....
        /*0444*/ 	.word	0x00015230


	//   ....[96]....
        /*0448*/ 	.word	0x000152d0


	//   ....[97]....
        /*044c*/ 	.word	0x00015350


	//   ....[98]....
        /*0450*/ 	.word	0x00015400


	//   ....[99]....
        /*0454*/ 	.word	0x00015480


	//   ....[100]....
        /*0458*/ 	.word	0x00015530


	//   ....[101]....
        /*045c*/ 	.word	0x000155b0


	//   ....[102]....
        /*0460*/ 	.word	0x00015640


	//   ....[103]....
        /*0464*/ 	.word	0x000156d0


	//   ....[104]....
        /*0468*/ 	.word	0x00015740


	//   ....[105]....
        /*046c*/ 	.word	0x000157c0


	//   ....[106]....
        /*0470*/ 	.word	0x00015870


	//   ....[107]....
        /*0474*/ 	.word	0x000158f0


	//   ....[108]....
        /*0478*/ 	.word	0x00015990


	//   ....[109]....
        /*047c*/ 	.word	0x00015a10


	//   ....[110]....
        /*0480*/ 	.word	0x00015aa0


	//   ....[111]....
        /*0484*/ 	.word	0x00015bd0


	//   ....[112]....
        /*0488*/ 	.word	0x00015cd0


	//   ....[113]....
        /*048c*/ 	.word	0x00015ef0


	//   ....[114]....
        /*0490*/ 	.word	0x00015f40


	//   ....[115]....
        /*0494*/ 	.word	0x00016100


	//   ....[116]....
        /*0498*/ 	.word	0x00016150


	//   ....[117]....
        /*049c*/ 	.word	0x00016310


	//   ....[118]....
        /*04a0*/ 	.word	0x00016360


	//   ....[119]....
        /*04a4*/ 	.word	0x00016440


	//   ....[120]....
        /*04a8*/ 	.word	0x000164e0


	//   ....[121]....
        /*04ac*/ 	.word	0x00016540


	//   ....[122]....
        /*04b0*/ 	.word	0x000165e0


	//   ....[123]....
        /*04b4*/ 	.word	0x00016640


	//   ....[124]....
        /*04b8*/ 	.word	0x000166e0


	//   ....[125]....
        /*04bc*/ 	.word	0x00016740


	//   ....[126]....
        /*04c0*/ 	.word	0x000167e0


	//   ....[127]....
        /*04c4*/ 	.word	0x000168c0


	//   ....[128]....
        /*04c8*/ 	.word	0x00016990


	//   ....[129]....
        /*04cc*/ 	.word	0x00016a80


	//   ....[130]....
        /*04d0*/ 	.word	0x00016b90


	//   ....[131]....
        /*04d4*/ 	.word	0x00016ca0


	//   ....[132]....
        /*04d8*/ 	.word	0x00016d80


	//   ....[133]....
        /*04dc*/ 	.word	0x00016e90


	//   ....[134]....
        /*04e0*/ 	.word	0x00016f70


	//   ....[135]....
        /*04e4*/ 	.word	0x00017000


	//   ....[136]....
        /*04e8*/ 	.word	0x00017120


	//----- nvinfo : EIATTR_REG_RECONFIG
	.align		4
.L_772:
        /*04ec*/ 	.byte	0x01, 0x54
	.zero		2


	//----- nvinfo : EIATTR_SYSCALL_OFFSETS
	.align		4
        /*04f0*/ 	.byte	0x04, 0x46
        /*04f2*/ 	.short	(.L_774 - .L_773)


	//   ....[0]....
.L_773:
        /*04f4*/ 	.word	0x00003e90


	//   ....[1]....
        /*04f8*/ 	.word	0x00011a90


	//   ....[2]....
        /*04fc*/ 	.word	0x00011be0


	//   ....[3]....
        /*0500*/ 	.word	0x00011cd0


	//   ....[4]....
        /*0504*/ 	.word	0x00012720


	//----- nvinfo : EIATTR_MBARRIER_INSTR_OFFSETS
	.align		4
.L_774:
        /*0508*/ 	.byte	0x04, 0x39
        /*050a*/ 	.short	(.L_776 - .L_775)


	//   ....[0]....
.L_775:
        /*050c*/ 	.word	0x00000180
        /*0510*/ 	.word	0x000000ff
        /*0514*/ 	.word	0x00028c00
        /*0518*/ 	.short	0x0100
        /*051a*/ 	.byte	0x08
	.zero		1


	//   ....[1]....
        /*051c*/ 	.word	0x00000190
        /*0520*/ 	.word	0x000000ff
        /*0524*/ 	.word	0x00028c20
        /*0528*/ 	.short	0x0100
        /*052a*/ 	.byte	0x08
	.zero		1


	//   ....[2]....
        /*052c*/ 	.word	0x00000240
        /*0530*/ 	.word	0x000000ff
        /*0534*/ 	.word	0x00028c30
        /*0538*/ 	.short	0x0100
        /*053a*/ 	.byte	0x06
	.zero		1


	//   ....[3]....
        /*053c*/ 	.word	0x00000250
        /*0540*/ 	.word	0x000000ff
        /*0544*/ 	.word	0x00028c40
        /*0548*/ 	.short	0x0100
        /*054a*/ 	.byte	0x06
	.zero		1


	//   ....[4]....
        /*054c*/ 	.word	0x00000260
        /*0550*/ 	.word	0x000000ff
        /*0554*/ 	.word	0x00028c38
        /*0558*/ 	.short	0x0100
        /*055a*/ 	.byte	0x06
	.zero		1


	//   ....[5]....
        /*055c*/ 	.word	0x00000270
        /*0560*/ 	.word	0x000000ff
        /*0564*/ 	.word	0x00028c48
        /*0568*/ 	.short	0x0100
        /*056a*/ 	.byte	0x06
	.zero		1


	//   ....[6]....
        /*056c*/ 	.word	0x000003a0
        /*0570*/ 	.word	0x000000ff
        /*0574*/ 	.word	0x00028c50
        /*0578*/ 	.short	0x0100
        /*057a*/ 	.byte	0x08
	.zero		1


	//   ....[7]....
        /*057c*/ 	.word	0x000003b0
        /*0580*/ 	.word	0x000000ff
        /*0584*/ 	.word	0x00028c60
        /*0588*/ 	.short	0x0100
        /*058a*/ 	.byte	0x08
	.zero		1


	//   ....[8]....
        /*058c*/ 	.word	0x000003c0
        /*0590*/ 	.word	0x000000ff
        /*0594*/ 	.word	0x00028c58
        /*0598*/ 	.short	0x0100
        /*059a*/ 	.byte	0x08
	.zero		1


	//   ....[9]....
        /*059c*/ 	.word	0x000003d0
        /*05a0*/ 	.word	0x000000ff
        /*05a4*/ 	.word	0x00028c68
        /*05a8*/ 	.short	0x0100
        /*05aa*/ 	.byte	0x08
	.zero		1


	//   ....[10]....
        /*05ac*/ 	.word	0x000004c0
        /*05b0*/ 	.word	0x000000ff
        /*05b4*/ 	.word	0x00028c70
        /*05b8*/ 	.short	0x0100
        /*05ba*/ 	.byte	0x06
	.zero		1


	//   ....[11]....
        /*05bc*/ 	.word	0x000004d0
        /*05c0*/ 	.word	0x000000ff
        /*05c4*/ 	.word	0x00028c80
        /*05c8*/ 	.short	0x0100
        /*05ca*/ 	.byte	0x06
	.zero		1


	//   ....[12]....
        /*05cc*/ 	.word	0x000004e0
        /*05d0*/ 	.word	0x000000ff
        /*05d4*/ 	.word	0x00028c78
        /*05d8*/ 	.short	0x0100
        /*05da*/ 	.byte	0x06
	.zero		1


	//   ....[13]....
        /*05dc*/ 	.word	0x000004f0
        /*05e0*/ 	.word	0x000000ff
        /*05e4*/ 	.word	0x00028c88
        /*05e8*/ 	.short	0x0100
        /*05ea*/ 	.byte	0x06
	.zero		1


	//   ....[14]....
        /*05ec*/ 	.word	0x00000620
        /*05f0*/ 	.word	0x000000ff
        /*05f4*/ 	.word	0x00028c90
        /*05f8*/ 	.short	0x0100
        /*05fa*/ 	.byte	0x08
	.zero		1


	//   ....[15]....
        /*05fc*/ 	.word	0x00000630
        /*0600*/ 	.word	0x000000ff
        /*0604*/ 	.word	0x00028ca0
        /*0608*/ 	.short	0x0100
        /*060a*/ 	.byte	0x08
	.zero		1


	//   ....[16]....
        /*060c*/ 	.word	0x00000640
        /*0610*/ 	.word	0x000000ff
        /*0614*/ 	.word	0x00028c98
        /*0618*/ 	.short	0x0100
        /*061a*/ 	.byte	0x08
	.zero		1


	//   ....[17]....
        /*061c*/ 	.word	0x00000650
        /*0620*/ 	.word	0x000000ff
        /*0624*/ 	.word	0x00028ca8
        /*0628*/ 	.short	0x0100
        /*062a*/ 	.byte	0x08
	.zero		1


	//   ....[18]....
        /*062c*/ 	.word	0x00000790
        /*0630*/ 	.word	0x000000ff
        /*0634*/ 	.word	0x00028cb0
        /*0638*/ 	.short	0x0100
        /*063a*/ 	.byte	0x08
	.zero		1


	//   ....[19]....
        /*063c*/ 	.word	0x000007a0
        /*0640*/ 	.word	0x000000ff
        /*0644*/ 	.word	0x00028cc0
        /*0648*/ 	.short	0x0100
        /*064a*/ 	.byte	0x08
	.zero		1


	//   ....[20]....
        /*064c*/ 	.word	0x000007b0
        /*0650*/ 	.word	0x000000ff
        /*0654*/ 	.word	0x00028cb8
        /*0658*/ 	.short	0x0100
        /*065a*/ 	.byte	0x08
	.zero		1


	//   ....[21]....
        /*065c*/ 	.word	0x000007c0
        /*0660*/ 	.word	0x000000ff
        /*0664*/ 	.word	0x00028cc8
        /*0668*/ 	.short	0x0100
        /*066a*/ 	.byte	0x08
	.zero		1


	//   ....[22]....
        /*066c*/ 	.word	0x00001c60
        /*0670*/ 	.word	0x000000ff
        /*0674*/ 	.word	0x00028c50
        /*0678*/ 	.short	0x010a
        /*067a*/ 	.byte	0x15
	.zero		1


	//   ....[23]....
        /*067c*/ 	.word	0x00001f20
        /*0680*/ 	.word	0x000000ff
        /*0684*/ 	.word	0x00000000
        /*0688*/ 	.short	0x0101
        /*068a*/ 	.byte	0x06
	.zero		1


	//   ....[24]....
        /*068c*/ 	.word	0x00002860
        /*0690*/ 	.word	0x000000ff
        /*0694*/ 	.word	0x00028c50
        /*0698*/ 	.short	0x010a
        /*069a*/ 	.byte	0x15
	.zero		1


	//   ....[25]....
        /*069c*/ 	.word	0x000028a0
        /*06a0*/ 	.word	0x000000ff
        /*06a4*/ 	.word	0x00028c50
        /*06a8*/ 	.short	0x010a
        /*06aa*/ 	.byte	0x15
	.zero		1


	//   ....[26]....
        /*06ac*/ 	.word	0x00002a80
        /*06b0*/ 	.word	0x000000ff
        /*06b4*/ 	.word	0x00000000
        /*06b8*/ 	.short	0x0101
        /*06ba*/ 	.byte	0x06
	.zero		1


	//   ....[27]....
        /*06bc*/ 	.word	0x00003f10
        /*06c0*/ 	.word	0x000000ff
        /*06c4*/ 	.word	0x00028c00
        /*06c8*/ 	.short	0x010a
        /*06ca*/ 	.byte	0x2a
	.zero		1


	//   ....[28]....
        /*06cc*/ 	.word	0x00003f90
        /*06d0*/ 	.word	0x00000007
        /*06d4*/ 	.word	0x00028c30
        /*06d8*/ 	.short	0x010a
        /*06da*/ 	.byte	0x3f
	.zero		1


	//   ....[29]....
        /*06dc*/ 	.word	0x00003fd0
        /*06e0*/ 	.word	0x00000007
        /*06e4*/ 	.word	0x00028c30
        /*06e8*/ 	.short	0x010a
        /*06ea*/ 	.byte	0x3f
	.zero		1


	//   ....[30]....
        /*06ec*/ 	.word	0x000045a0
        /*06f0*/ 	.word	0x000000ff
        /*06f4*/ 	.word	0x00000000
        /*06f8*/ 	.short	0x0101
        /*06fa*/ 	.byte	0x06
	.zero		1


	//   ....[31]....
        /*06fc*/ 	.word	0x00005ea0
        /*0700*/ 	.word	0x00000007
        /*0704*/ 	.word	0x00028c50
        /*0708*/ 	.short	0x010a
        /*070a*/ 	.byte	0x3f
	.zero		1


	//   ....[32]....
        /*070c*/ 	.word	0x00005ee0
        /*0710*/ 	.word	0x00000007
        /*0714*/ 	.word	0x00028c50
        /*0718*/ 	.short	0x010a
        /*071a*/ 	.byte	0x3f
	.zero		1


	//   ....[33]....
        /*071c*/ 	.word	0x00006200
        /*0720*/ 	.word	0x000000ff
        /*0724*/ 	.word	0x00000000
        /*0728*/ 	.short	0x0101
        /*072a*/ 	.byte	0x0b
	.zero		1


	//   ....[34]....
        /*072c*/ 	.word	0x00006520
        /*0730*/ 	.word	0x000000ff
        /*0734*/ 	.word	0x00028c30
        /*0738*/ 	.short	0x010a
        /*073a*/ 	.byte	0x15
	.zero		1


	//   ....[35]....
        /*073c*/ 	.word	0x00006560
        /*0740*/ 	.word	0x000000ff
        /*0744*/ 	.word	0x00028c30
        /*0748*/ 	.short	0x010a
        /*074a*/ 	.byte	0x15
	.zero		1


	//   ....[36]....
        /*074c*/ 	.word	0x00006a20
        /*0750*/ 	.word	0x000000ff
        /*0754*/ 	.word	0x00000000
        /*0758*/ 	.short	0x0101
        /*075a*/ 	.byte	0x06
	.zero		1


	//   ....[37]....
        /*075c*/ 	.word	0x00008930
        /*0760*/ 	.word	0x000000ff
        /*0764*/ 	.word	0x00028c50
        /*0768*/ 	.short	0x010a
        /*076a*/ 	.byte	0x15
	.zero		1


	//   ....[38]....
        /*076c*/ 	.word	0x00008970
        /*0770*/ 	.word	0x000000ff
        /*0774*/ 	.word	0x00028c50
        /*0778*/ 	.short	0x010a
        /*077a*/ 	.byte	0x15
	.zero		1


	//   ....[39]....
        /*077c*/ 	.word	0x00008c20
        /*0780*/ 	.word	0x000000ff
        /*0784*/ 	.word	0x00000000
        /*0788*/ 	.short	0x0101
        /*078a*/ 	.byte	0x15
	.zero		1


	//   ....[40]....
        /*078c*/ 	.word	0x00008fb0
        /*0790*/ 	.word	0x000000ff
        /*0794*/ 	.word	0x00028c30
        /*0798*/ 	.short	0x010a
        /*079a*/ 	.byte	0x15
	.zero		1


	//   ....[41]....
        /*079c*/ 	.word	0x00008ff0
        /*07a0*/ 	.word	0x000000ff
        /*07a4*/ 	.word	0x00028c30
        /*07a8*/ 	.short	0x010a
        /*07aa*/ 	.byte	0x15
	.zero		1


	//   ....[42]....
        /*07ac*/ 	.word	0x00009410
        /*07b0*/ 	.word	0x000000ff
        /*07b4*/ 	.word	0x00000000
        /*07b8*/ 	.short	0x0101
        /*07ba*/ 	.byte	0x06
	.zero		1


	//   ....[43]....
        /*07bc*/ 	.word	0x0000a8a0
        /*07c0*/ 	.word	0x000000ff
        /*07c4*/ 	.word	0x00028c50
        /*07c8*/ 	.short	0x010a
        /*07ca*/ 	.byte	0x15
	.zero		1


	//   ....[44]....
        /*07cc*/ 	.word	0x0000a8e0
        /*07d0*/ 	.word	0x000000ff
        /*07d4*/ 	.word	0x00028c50
        /*07d8*/ 	.short	0x010a
        /*07da*/ 	.byte	0x15
	.zero		1


	//   ....[45]....
        /*07dc*/ 	.word	0x0000ab70
        /*07e0*/ 	.word	0x000000ff
        /*07e4*/ 	.word	0x00000000
        /*07e8*/ 	.short	0x0101
        /*07ea*/ 	.byte	0x15
	.zero		1


	//   ....[46]....
        /*07ec*/ 	.word	0x0000acf0
        /*07f0*/ 	.word	0x000000ff
        /*07f4*/ 	.word	0x00028c30
        /*07f8*/ 	.short	0x010a
        /*07fa*/ 	.byte	0x14
	.zero		1


	//   ....[47]....
        /*07fc*/ 	.word	0x0000ad30
        /*0800*/ 	.word	0x000000ff
        /*0804*/ 	.word	0x00028c30
        /*0808*/ 	.short	0x010a
        /*080a*/ 	.byte	0x14
	.zero		1


	//   ....[48]....
        /*080c*/ 	.word	0x0000b1d0
        /*0810*/ 	.word	0x000000ff
        /*0814*/ 	.word	0x00000000
        /*0818*/ 	.short	0x0101
        /*081a*/ 	.byte	0x06
	.zero		1


	//   ....[49]....
        /*081c*/ 	.word	0x0000d0f0
        /*0820*/ 	.word	0x000000ff
        /*0824*/ 	.word	0x00028c50
        /*0828*/ 	.short	0x010a
        /*082a*/ 	.byte	0x14
	.zero		1


	//   ....[50]....
        /*082c*/ 	.word	0x0000d130
        /*0830*/ 	.word	0x000000ff
        /*0834*/ 	.word	0x00028c50
        /*0838*/ 	.short	0x010a
        /*083a*/ 	.byte	0x14
	.zero		1


	//   ....[51]....
        /*083c*/ 	.word	0x0000d3e0
        /*0840*/ 	.word	0x000000ff
        /*0844*/ 	.word	0x00000000
        /*0848*/ 	.short	0x0101
        /*084a*/ 	.byte	0x14
	.zero		1


	//   ....[52]....
        /*084c*/ 	.word	0x0000f8c0
        /*0850*/ 	.word	0x000000ff
        /*0854*/ 	.word	0x00000000
        /*0858*/ 	.short	0x0101
        /*085a*/ 	.byte	0x05
	.zero		1


	//   ....[53]....
        /*085c*/ 	.word	0x000120d0
        /*0860*/ 	.word	0x00000019
        /*0864*/ 	.word	0x00028c40
        /*0868*/ 	.short	0x010a
        /*086a*/ 	.byte	0x3f
	.zero		1


	//   ....[54]....
        /*086c*/ 	.word	0x00012500
        /*0870*/ 	.word	0x00000019
        /*0874*/ 	.word	0x00028c30
        /*0878*/ 	.short	0x0107
        /*087a*/ 	.byte	0x3f
	.zero		1


	//   ....[55]....
        /*087c*/ 	.word	0x000125d0
        /*0880*/ 	.word	0x00000019
        /*0884*/ 	.word	0x00028c30
        /*0888*/ 	.short	0x0101
        /*088a*/ 	.byte	0x3f
	.zero		1


	//   ....[56]....
        /*088c*/ 	.word	0x00012cb0
        /*0890*/ 	.word	0x00000011
        /*0894*/ 	.word	0x00028c00
        /*0898*/ 	.short	0x0107
        /*089a*/ 	.byte	0x3f
	.zero		1


	//   ....[57]....
        /*089c*/ 	.word	0x00012da0
        /*08a0*/ 	.word	0x00000011
        /*08a4*/ 	.word	0x00028c00
        /*08a8*/ 	.short	0x0101
        /*08aa*/ 	.byte	0x3f
	.zero		1


	//   ....[58]....
        /*08ac*/ 	.word	0x00012dc0
        /*08b0*/ 	.word	0x00000011
        /*08b4*/ 	.word	0x00028c20
        /*08b8*/ 	.short	0x010a
        /*08ba*/ 	.byte	0x3f
	.zero		1


	//   ....[59]....
        /*08bc*/ 	.word	0x00012e50
        /*08c0*/ 	.word	0x00000019
        /*08c4*/ 	.word	0x00028c60
        /*08c8*/ 	.short	0x010a
        /*08ca*/ 	.byte	0x3f
	.zero		1


	//   ....[60]....
        /*08cc*/ 	.word	0x000136b0
        /*08d0*/ 	.word	0x00000019
        /*08d4*/ 	.word	0x00028c50
        /*08d8*/ 	.short	0x0107
        /*08da*/ 	.byte	0x3f
	.zero		1


	//   ....[61]....
        /*08dc*/ 	.word	0x00013780
        /*08e0*/ 	.word	0x00000019
        /*08e4*/ 	.word	0x00028c50
        /*08e8*/ 	.short	0x0101
        /*08ea*/ 	.byte	0x3f
	.zero		1


	//   ....[62]....
        /*08ec*/ 	.word	0x00013ab0
        /*08f0*/ 	.word	0x00000008
        /*08f4*/ 	.word	0x00028c40
        /*08f8*/ 	.short	0x010a
        /*08fa*/ 	.byte	0x3f
	.zero		1


	//   ....[63]....
        /*08fc*/ 	.word	0x00013de0
        /*0900*/ 	.word	0x00000008
        /*0904*/ 	.word	0x00028c30
        /*0908*/ 	.short	0x0107
        /*090a*/ 	.byte	0x3f
	.zero		1


	//   ....[64]....
        /*090c*/ 	.word	0x00013ea0
        /*0910*/ 	.word	0x00000008
        /*0914*/ 	.word	0x00028c30
        /*0918*/ 	.short	0x0101
        /*091a*/ 	.byte	0x3f
	.zero		1


	//   ....[65]....
        /*091c*/ 	.word	0x00013ed0
        /*0920*/ 	.word	0x00000008
        /*0924*/ 	.word	0x00028c60
        /*0928*/ 	.short	0x010a
        /*092a*/ 	.byte	0x3f
	.zero		1


	//   ....[66]....
        /*092c*/ 	.word	0x00014530
        /*0930*/ 	.word	0x00000008
        /*0934*/ 	.word	0x00028c50
        /*0938*/ 	.short	0x0107
        /*093a*/ 	.byte	0x3f
	.zero		1


	//   ....[67]....
        /*093c*/ 	.word	0x000145f0
        /*0940*/ 	.word	0x00000008
        /*0944*/ 	.word	0x00028c50
        /*0948*/ 	.short	0x0101
        /*094a*/ 	.byte	0x3f
	.zero		1


	//   ....[68]....
        /*094c*/ 	.word	0x000149d0
        /*0950*/ 	.word	0x00000007
        /*0954*/ 	.word	0x00028c20
        /*0958*/ 	.short	0x010a
        /*095a*/ 	.byte	0x3f
	.zero		1


	//   ....[69]....
        /*095c*/ 	.word	0x00014b50
        /*0960*/ 	.word	0x00000005
        /*0964*/ 	.word	0x00028c40
        /*0968*/ 	.short	0x010a
        /*096a*/ 	.byte	0x3f
	.zero		1


	//   ....[70]....
        /*096c*/ 	.word	0x00014bf0
        /*0970*/ 	.word	0x00000003
        /*0974*/ 	.word	0x00028c40
        /*0978*/ 	.short	0x010a
        /*097a*/ 	.byte	0x3f
	.zero		1


	//   ....[71]....
        /*097c*/ 	.word	0x00014c30
        /*0980*/ 	.word	0x00000005
        /*0984*/ 	.word	0x00028c60
        /*0988*/ 	.short	0x010a
        /*098a*/ 	.byte	0x3f
	.zero		1


	//   ....[72]....
        /*098c*/ 	.word	0x00014c70
        /*0990*/ 	.word	0x00000003
        /*0994*/ 	.word	0x00028c60
        /*0998*/ 	.short	0x010a
        /*099a*/ 	.byte	0x3f
	.zero		1


	//   ....[73]....
        /*099c*/ 	.word	0x00014ce0
        /*09a0*/ 	.word	0x00000003
        /*09a4*/ 	.word	0x00028c50
        /*09a8*/ 	.short	0x010a
        /*09aa*/ 	.byte	0x3f
	.zero		1


	//   ....[74]....
        /*09ac*/ 	.word	0x00014d40
        /*09b0*/ 	.word	0x00000003
        /*09b4*/ 	.word	0x00028c50
        /*09b8*/ 	.short	0x010a
        /*09ba*/ 	.byte	0x3f
	.zero		1


	//   ....[75]....
        /*09bc*/ 	.word	0x00014da0
        /*09c0*/ 	.word	0x00000003
        /*09c4*/ 	.word	0x00028c00
        /*09c8*/ 	.short	0x010a
        /*09ca*/ 	.byte	0x3f
	.zero		1


	//   ....[76]....
        /*09cc*/ 	.word	0x00014df0
        /*09d0*/ 	.word	0x00000007
        /*09d4*/ 	.word	0x00028c30
        /*09d8*/ 	.short	0x010a
        /*09da*/ 	.byte	0x3f
	.zero		1


	//   ....[77]....
        /*09dc*/ 	.word	0x00014e40
        /*09e0*/ 	.word	0x00000007
        /*09e4*/ 	.word	0x00028c50
        /*09e8*/ 	.short	0x010a
        /*09ea*/ 	.byte	0x3f
	.zero		1


	//   ....[78]....
        /*09ec*/ 	.word	0x00014ea0
        /*09f0*/ 	.word	0x00000006
        /*09f4*/ 	.word	0x00028c30
        /*09f8*/ 	.short	0x010a
        /*09fa*/ 	.byte	0x3f
	.zero		1


	//   ....[79]....
        /*09fc*/ 	.word	0x00014f00
        /*0a00*/ 	.word	0x0000000a
        /*0a04*/ 	.word	0x00028c50
        /*0a08*/ 	.short	0x010a
        /*0a0a*/ 	.byte	0x3f
	.zero		1


	//   ....[80]....
        /*0a0c*/ 	.word	0x00014f60
        /*0a10*/ 	.word	0x00000005
        /*0a14*/ 	.word	0x00028c30
        /*0a18*/ 	.short	0x010a
        /*0a1a*/ 	.byte	0x3f
	.zero		1


	//   ....[81]....
        /*0a1c*/ 	.word	0x00014fc0
        /*0a20*/ 	.word	0x0000000b
        /*0a24*/ 	.word	0x00028c50
        /*0a28*/ 	.short	0x010a
        /*0a2a*/ 	.byte	0x3f
	.zero		1


	//   ....[82]....
        /*0a2c*/ 	.word	0x00015020
        /*0a30*/ 	.word	0x00000006
        /*0a34*/ 	.word	0x00028c30
        /*0a38*/ 	.short	0x010a
        /*0a3a*/ 	.byte	0x3f
	.zero		1


	//   ....[83]....
        /*0a3c*/ 	.word	0x00015080
        /*0a40*/ 	.word	0x0000000a
        /*0a44*/ 	.word	0x00028c50
        /*0a48*/ 	.short	0x010a
        /*0a4a*/ 	.byte	0x3f
	.zero		1


	//   ....[84]....
        /*0a4c*/ 	.word	0x00015180
        /*0a50*/ 	.word	0x00000019
        /*0a54*/ 	.word	0x00028c40
        /*0a58*/ 	.short	0x010a
        /*0a5a*/ 	.byte	0x3f
	.zero		1


	//   ....[85]....
        /*0a5c*/ 	.word	0x00015ad0
        /*0a60*/ 	.word	0x00000011
        /*0a64*/ 	.word	0x00028c20
        /*0a68*/ 	.short	0x010a
        /*0a6a*/ 	.byte	0x3f
	.zero		1


	//   ....[86]....
        /*0a6c*/ 	.word	0x00015b20
        /*0a70*/ 	.word	0x00000019
        /*0a74*/ 	.word	0x00028c60
        /*0a78*/ 	.short	0x010a
        /*0a7a*/ 	.byte	0x3f
	.zero		1


	//   ....[87]....
        /*0a7c*/ 	.word	0x00016390
        /*0a80*/ 	.word	0x00000008
        /*0a84*/ 	.word	0x00028c40
        /*0a88*/ 	.short	0x010a
        /*0a8a*/ 	.byte	0x3f
	.zero		1


	//   ....[88]....
        /*0a8c*/ 	.word	0x00016810
        /*0a90*/ 	.word	0x00000008
        /*0a94*/ 	.word	0x00028c60
        /*0a98*/ 	.short	0x010a
        /*0a9a*/ 	.byte	0x3f
	.zero		1


	//   ....[89]....
        /*0a9c*/ 	.word	0x00017040
        /*0aa0*/ 	.word	0x00000007
        /*0aa4*/ 	.word	0x00028c20
        /*0aa8*/ 	.short	0x010a
        /*0aaa*/ 	.byte	0x3f
	.zero		1


	//   ....[90]....
        /*0aac*/ 	.word	0x000171e0
        /*0ab0*/ 	.word	0x00000005
        /*0ab4*/ 	.word	0x00028c40
        /*0ab8*/ 	.short	0x010a
        /*0aba*/ 	.byte	0x3f
	.zero		1


	//   ....[91]....
        /*0abc*/ 	.word	0x00017230
        /*0ac0*/ 	.word	0x00000003
        /*0ac4*/ 	.word	0x00028c40
        /*0ac8*/ 	.short	0x010a
        /*0aca*/ 	.byte	0x3f
	.zero		1


	//   ....[92]....
        /*0acc*/ 	.word	0x00017280
        /*0ad0*/ 	.word	0x00000005
        /*0ad4*/ 	.word	0x00028c60
        /*0ad8*/ 	.short	0x010a
        /*0ada*/ 	.byte	0x3f
	.zero		1


	//----- nvinfo : EIATTR_NUM_MBARRIERS
	.align		4
.L_776:
        /*0adc*/ 	.byte	0x03, 0x38
        /*0ade*/ 	.short	0x0016


	//----- nvinfo : EIATTR_EXIT_INSTR_OFFSETS
	.align		4
        /*0ae0*/ 	.byte	0x04, 0x1c
        /*0ae2*/ 	.short	(.L_778 - .L_777)


	//   ....[0]....
.L_777:
        /*0ae4*/ 	.word	0x00000930


	//   ....[1]....
        /*0ae8*/ 	.word	0x000109c0


	//   ....[2]....
        /*0aec*/ 	.word	0x00014cc0


	//----- nvinfo : EIATTR_MAX_THREADS
	.align		4
.L_778:
        /*0af0*/ 	.byte	0x04, 0x05
        /*0af2*/ 	.short	(.L_780 - .L_779)
.L_779:
        /*0af4*/ 	.word	0x00000180
        /*0af8*/ 	.word	0x00000001
        /*0afc*/ 	.word	0x00000001


	//----- nvinfo : EIATTR_CRS_STACK_SIZE
	.align		4
.L_780:
        /*0b00*/ 	.byte	0x04, 0x1e
        /*0b02*/ 	.short	(.L_782 - .L_781)
.L_781:
        /*0b04*/ 	.word	0x00000000


	//----- nvinfo : EIATTR_CBANK_PARAM_SIZE
	.align		4
.L_782:
        /*0b08*/ 	.byte	0x03, 0x19
        /*0b0a*/ 	.short	0x0af0


	//----- nvinfo : EIATTR_PARAM_CBANK
	.align		4
        /*0b0c*/ 	.byte	0x04, 0x0a
        /*0b0e*/ 	.short	(.L_784 - .L_783)
	.align		4
.L_783:
        /*0b10*/ 	.word	index@(.nv.constant0._ZN7cutlass13device_kernelIN5flash11enable_sm90INS1_16FlashAttnFwdSm90INS1_25CollectiveMainloopFwdSm90ILi2EN4cute5tupleIJNS5_1CILi1EEES8_S8_EEENS6_IJNS7_ILi64EEESA_SA_EEELi512ENS_10bfloat16_tEfNS_4arch4Sm90ELb0ELb1ELb1ELb0ELb1ELb0ELb0ELb0ELb0ELb1ELb0ELb0EEENS1_21CollectiveEpilogueFwdINS6_IJSA_NS7_ILi512EEESA_EEES9_SC_SE_Li256ELb0ELb1ELb0ELb0EEENS1_30DynamicPersistentTileSchedulerILi256ELi128ELb0ELb1ELb1EEEEEEEEEvNT_6ParamsE)
        /*0b14*/ 	.short	0x0210
        /*0b16*/ 	.short	0x0af0


	//----- nvinfo : EIATTR_SW_WAR
	.align		4
.L_784:
        /*0b18*/ 	.byte	0x04, 0x36
        /*0b1a*/ 	.short	(.L_786 - .L_785)
.L_785:
        /*0b1c*/ 	.word	0x00000008
.L_786:


//--------------------- .nv.info._ZN7cutlass13device_kernelIN5flash11enable_sm90INS1_16FlashAttnFwdSm90INS1_25CollectiveMainloopFwdSm90ILi2EN4cute5tupleIJNS5_1CILi1EEES8_S8_EEENS6_IJNS7_ILi64EEESA_SA_EEELi512ENS_10bfloat16_tEfNS_4arch4Sm90ELb0ELb1ELb1ELb0ELb1ELb0ELb1ELb0ELb0ELb1ELb0ELb0EEENS1_21CollectiveEpilogueFwdINS6_IJSA_NS7_ILi512EEESA_EEES9_SC_SE_Li256ELb0ELb1ELb0ELb0EEENS1_30DynamicPersistentTileSchedulerILi256ELi128ELb0ELb1ELb1EEEEEEEEEvNT_6ParamsE --------------------------
	.section	.nv.info._ZN7cutlass13device_kernelIN5flash11enable_sm90INS1_16FlashAttnFwdSm90INS1_25CollectiveMainloopFwdSm90ILi2EN4cute5tupleIJNS5_1CILi1EEES8_S8_EEENS6_IJNS7_ILi64EEESA_SA_EEELi512ENS_10bfloat16_tEfNS_4arch4Sm90ELb0ELb1ELb1ELb0ELb1ELb0ELb1ELb0ELb0ELb1ELb0ELb0EEENS1_21CollectiveEpilogueFwdINS6_IJSA_NS7_ILi512EEESA_EEES9_SC_SE_Li256ELb0ELb1ELb0ELb0EEENS1_30DynamicPersistentTileSchedulerILi256ELi128ELb0ELb1ELb1EEEEEEEEEvNT_6ParamsE,"",@"SHT_CUDA_INFO"
	.sectionflags	@""
	.align	4


	//----- nvinfo : EIATTR_CUDA_API_VERSION
	.align		4
        /*0000*/ 	.byte	0x04, 0x37
        /*0002*/ 	.short	(.L_788 - .L_787)
.L_787:
        /*0004*/ 	.word	0x00000082


	//----- nvinfo : EIATTR_KPARAM_INFO
	.align		4
.L_788:
        /*0008*/ 	.byte	0x04, 0x17
        /*000a*/ 	.short	(.L_790 - .L_789)
.L_789:
        /*000c*/ 	.word	0x00000000
        /*0010*/ 	.short	0x0000
        /*0012*/ 	.short	0x0070
        /*0014*/ 	.byte	0x00, 0xf0, 0x01, 0x2e


	//----- nvinfo : EIATTR_SPARSE_MMA_MASK
	.align		4
.L_790:
        /*0018*/ 	.byte	0x03, 0x50
        /*001a*/ 	.short	0x0000


	//----- nvinfo : EIATTR_MAXREG_COUNT
	.align		4
        /*001c*/ 	.byte	0x03, 0x1b
        /*001e*/ 	.short	0x00a8


	//----- nvinfo : EIATTR_NUM_BARRIERS
	.align		4
        /*0020*/ 	.byte	0x02, 0x4c
        /*0022*/ 	.byte	0x10
	.zero		1


	//----- nvinfo : EIATTR_EXTERNS
	.align		4
        /*0024*/ 	.byte	0x04, 0x0f
        /*0026*/ 	.short	(.L_792 - .L_791)


	//   ....[0]....
	.align		4
.L_791:
        /*0028*/ 	.word	index@(__assertfail)


	//----- nvinfo : EIATTR_ANNOTATIONS
	.align		4
.L_792:
        /*002c*/ 	.byte	0x04, 0x55
        /*002e*/ 	.short	(.L_794 - .L_793)


	//   ....[0]....
.L_793:
        /* <DEDUP_REMOVED lines=12> */


	//----- nvinfo : EIATTR_MERCURY_ISA_VERSION
	.align		4
.L_794:
        /*00d8*/ 	.byte	0x03, 0x5f
        /*00da*/ 	.short	0x0101


	//----- nvinfo : EIATTR_INT_WARP_WIDE_INSTR_OFFSETS
	.align		4
        /*00dc*/ 	.byte	0x04, 0x31
        /*00de*/ 	.short	(.L_796 - .L_795)


	//   ....[0]....
.L_795:
        /*00e0*/ 	.word	0x000000c0


	//   ....[1]....
        /*00e4*/ 	.word	0x000000d0


	//   ....[2]....
        /*00e8*/ 	.word	0x000000e0


	//   ....[3]....
        /*00ec*/ 	.word	0x00000180


	//   ....[4]....
        /*00f0*/ 	.word	0x00026020


	//   ....[5]....
        /*00f4*/ 	.word	0x000260b0


	//   ....[6]....
        /*00f8*/ 	.word	0x000299c0


	//   ....[7]....
        /*00fc*/ 	.word	0x00029a50


	//----- nvinfo : EIATTR_COOP_GROUP_MASK_REGIDS
	.align		4
.L_796:
        /*0100*/ 	.byte	0x04, 0x29
        /*0102*/ 	.short	(.L_798 - .L_797)


	//   ....[0]....
.L_797:
        /*0104*/ 	.word	0xffffffff


	//   ....[1]....
        /*0108*/ 	.word	0xffffffff


	//   ....[2]....
        /*010c*/ 	.word	0xffffffff


	//   ....[3]....
        /*0110*/ 	.word	0xffffffff


	//   ....[4]....
        /*0114*/ 	.word	0xffffffff


	//   ....[5]....
        /*0118*/ 	.word	0xffffffff


	//   ....[6]....
        /*011c*/ 	.word	0xffffffff


	//   ....[7]....
        /*0120*/ 	.word	0xffffffff


	//   ....[8]....
        /*0124*/ 	.word	0xffffffff


	//   ....[9]....
        /*0128*/ 	.word	0xffffffff


	//   ....[10]....
        /*012c*/ 	.word	0xffffffff


	//   ....[11]....
        /*0130*/ 	.word	0xffffffff


	//   ....[12]....
        /*0134*/ 	.word	0xffffffff


	//   ....[13]....
        /*0138*/ 	.word	0xffffffff


	//   ....[14]....
        /*013c*/ 	.word	0xffffffff


	//   ....[15]....
        /*0140*/ 	.word	0xffffffff


	//   ....[16]....
        /*0144*/ 	.word	0xffffffff


	//   ....[17]....
        /*0148*/ 	.word	0xffffffff


	//   ....[18]....
        /*014c*/ 	.word	0xffffffff


	//   ....[19]....
        /*0150*/ 	.word	0xffffffff


	//   ....[20]....
        /*0154*/ 	.word	0xffffffff


	//   ....[21]....
        /*0158*/ 	.word	0xffffffff


	//   ....[22]....
        /*015c*/ 	.word	0xffffffff


	//   ....[23]....
        /*0160*/ 	.word	0xffffffff


	//   ....[24]....
        /*0164*/ 	.word	0xffffffff


	//   ....[25]....
        /*0168*/ 	.word	0xffffffff


	//   ....[26]....
        /*016c*/ 	.word	0xffffffff


	//   ....[27]....
        /*0170*/ 	.word	0xffffffff


	//   ....[28]....
        /*0174*/ 	.word	0xffffffff


	//   ....[29]....
        /*0178*/ 	.word	0xffffffff


	//   ....[30]....
        /*017c*/ 	.word	0xffffffff


	//   ....[31]....
        /*0180*/ 	.word	0xffffffff


	//   ....[32]....
        /*0184*/ 	.word	0xffffffff


	//   ....[33]....
        /*0188*/ 	.word	0xffffffff


	//   ....[34]....
        /*018c*/ 	.word	0xffffffff


	//   ....[35]....
        /*0190*/ 	.word	0xffffffff


	//   ....[36]....
        /*0194*/ 	.word	0xffffffff


	//   ....[37]....
        /*0198*/ 	.word	0xffffffff


	//   ....[38]....
        /*019c*/ 	.word	0xffffffff


	//   ....[39]....
        /*01a0*/ 	.word	0xffffffff


	//   ....[40]....
        /*01a4*/ 	.word	0xffffffff


	//   ....[41]....
        /*01a8*/ 	.word	0xffffffff


	//   ....[42]....
        /*01ac*/ 	.word	0xffffffff


	//   ....[43]....
        /*01b0*/ 	.word	0xffffffff


	//   ....[44]....
        /*01b4*/ 	.word	0xffffffff


	//   ....[45]....
        /*01b8*/ 	.word	0xffffffff


	//   ....[46]....
        /*01bc*/ 	.word	0xffffffff


	//   ....[47]....
        /*01c0*/ 	.word	0xffffffff


	//   ....[48]....
        /*01c4*/ 	.word	0xffffffff


	//   ....[49]....
        /*01c8*/ 	.word	0xffffffff


	//   ....[50]....
        /*01cc*/ 	.word	0xffffffff


	//   ....[51]....
        /*01d0*/ 	.word	0xffffffff


	//   ....[52]....
        /*01d4*/ 	.word	0xffffffff


	//   ....[53]....
        /*01d8*/ 	.word	0xffffffff


	//   ....[54]....
        /*01dc*/ 	.word	0xffffffff


	//   ....[55]....
        /*01e0*/ 	.word	0xffffffff


	//   ....[56]....
        /*01e4*/ 	.word	0xffffffff


	//   ....[57]....
        /*01e8*/ 	.word	0xffffffff


	//   ....[58]....
        /*01ec*/ 	.word	0xffffffff


	//   ....[59]....
        /*01f0*/ 	.word	0xffffffff


	//   ....[60]....
        /*01f4*/ 	.word	0xffffffff


	//   ....[61]....
        /*01f8*/ 	.word	0xffffffff


	//   ....[62]....
        /*01fc*/ 	.word	0xffffffff


	//   ....[63]....
        /*0200*/ 	.word	0xffffffff


	//   ....[64]....
        /*0204*/ 	.word	0xffffffff


	//   ....[65]....
        /*0208*/ 	.word	0xffffffff


	//   ....[66]....
        /*020c*/ 	.word	0xffffffff


	//   ....[67]....
        /*0210*/ 	.word	0xffffffff


	//   ....[68]....
        /*0214*/ 	.word	0xffffffff


	//   ....[69]....
        /*0218*/ 	.word	0xffffffff


	//   ....[70]....
        /*021c*/ 	.word	0xffffffff


	//   ....[71]....
        /*0220*/ 	.word	0xffffffff


	//   ....[72]....
        /*0224*/ 	.word	0xffffffff


	//   ....[73]....
        /*0228*/ 	.word	0xffffffff


	//   ....[74]....
        /*022c*/ 	.word	0xffffffff


	//   ....[75]....
        /*0230*/ 	.word	0xffffffff


	//   ....[76]....
        /*0234*/ 	.word	0xffffffff


	//   ....[77]....
        /*0238*/ 	.word	0xffffffff


	//   ....[78]....
        /*023c*/ 	.word	0xffffffff


	//   ....[79]....
        /*0240*/ 	.word	0xffffffff


	//   ....[80]....
        /*0244*/ 	.word	0xffffffff


	//   ....[81]....
        /*0248*/ 	.word	0xffffffff


	//   ....[82]....
        /*024c*/ 	.word	0xffffffff


	//   ....[83]....
        /*0250*/ 	.word	0xffffffff


	//   ....[84]....
        /*0254*/ 	.word	0xffffffff


	//   ....[85]....
        /*0258*/ 	.word	0xffffffff


	//   ....[86]....
        /*025c*/ 	.word	0xffffffff


	//   ....[87]....
        /*0260*/ 	.word	0xffffffff


	//   ....[88]....
        /*0264*/ 	.word	0xffffffff


	//   ....[89]....
        /*0268*/ 	.word	0xffffffff


	//   ....[90]....
        /*026c*/ 	.word	0xffffffff


	//   ....[91]....
        /*0270*/ 	.word	0xffffffff


	//   ....[92]....
        /*0274*/ 	.word	0xffffffff


	//   ....[93]....
        /*0278*/ 	.word	0xffffffff


	//   ....[94]....
        /*027c*/ 	.word	0xffffffff


	//   ....[95]....
        /*0280*/ 	.word	0xffffffff


	//   ....[96]....
        /*0284*/ 	.word	0xffffffff


	//   ....[97]....
        /*0288*/ 	.word	0xffffffff


	//   ....[98]....
        /*028c*/ 	.word	0x0500000f


	//   ....[99]....
        /*0290*/ 	.word	0x0500000f


	//   ....[100]....
        /*0294*/ 	.word	0x0500000f


	//   ....[101]....
        /*0298*/ 	.word	0x0500000f


	//   ....[102]....
        /*029c*/ 	.word	0x0500000f


	//   ....[103]....
        /*02a0*/ 	.word	0x0500000f


	//   ....[104]....
        /*02a4*/ 	.word	0x0500000f


	//   ....[105]....
        /*02a8*/ 	.word	0x0500000f


	//   ....[106]....
        /*02ac*/ 	.word	0x0500000f


	//   ....[107]....
        /*02b0*/ 	.word	0x0500000f


	//   ....[108]....
        /*02b4*/ 	.word	0x0500000f


	//   ....[109]....
        /*02b8*/ 	.word	0x0500000f


	//   ....[110]....
        /*02bc*/ 	.word	0x0500000f


	//   ....[111]....
        /*02c0*/ 	.word	0x0500000f


	//   ....[112]....
        /*02c4*/ 	.word	0x0500000f


	//   ....[113]....
        /*02c8*/ 	.word	0x0500000f


	//   ....[114]....
        /*02cc*/ 	.word	0x0500000f


	//   ....[115]....
        /*02d0*/ 	.word	0x0500000f


	//   ....[116]....
        /*02d4*/ 	.word	0x0500000f


	//   ....[117]....
        /*02d8*/ 	.word	0x0500000f


	//   ....[118]....
        /*02dc*/ 	.word	0x0500000f


	//   ....[119]....
        /*02e0*/ 	.word	0x0500000f


	//   ....[120]....
        /*02e4*/ 	.word	0x0500000f


	//   ....[121]....
        /*02e8*/ 	.word	0x0500000f


	//   ....[122]....
        /*02ec*/ 	.word	0x0500000f


	//   ....[123]....
        /*02f0*/ 	.word	0x0500000f


	//   ....[124]....
        /*02f4*/ 	.word	0x0500000f


	//   ....[125]....
        /*02f8*/ 	.word	0x0500000f


	//   ....[126]....
        /*02fc*/ 	.word	0x0500000f


	//   ....[127]....
        /*0300*/ 	.word	0x0500000f


	//   ....[128]....
        /*0304*/ 	.word	0x0500000f


	//   ....[129]....
        /*0308*/ 	.word	0x0500000f


	//   ....[130]....
        /*030c*/ 	.word	0x0500000f


	//   ....[131]....
        /*0310*/ 	.word	0x0500000f


	//   ....[132]....
        /*0314*/ 	.word	0x0500000f


	//   ....[133]....
        /*0318*/ 	.word	0x0500000f


	//   ....[134]....
        /*031c*/ 	.word	0x0500000f


	//   ....[135]....
        /*0320*/ 	.word	0x0500000f


	//   ....[136]....
        /*0324*/ 	.word	0x0500000f


	//   ....[137]....
        /*0328*/ 	.word	0x0500000f


	//   ....[138]....
        /*032c*/ 	.word	0x0500000f


	//   ....[139]....
        /*0330*/ 	.word	0x0500000f


	//   ....[140]....
        /*0334*/ 	.word	0x0500000f


	//   ....[141]....
        /*0338*/ 	.word	0x0500000f


	//   ....[142]....
        /*033c*/ 	.word	0x0500000f


	//   ....[143]....
        /*0340*/ 	.word	0x0500000f


	//   ....[144]....
        /*0344*/ 	.word	0x0500000f


	//   ....[145]....
        /*0348*/ 	.word	0x0500000f


	//   ....[146]....
        /*034c*/ 	.word	0x0500000f


	//   ....[147]....
        /*0350*/ 	.word	0x0500000f


	//   ....[148]....
        /*0354*/ 	.word	0x0500000f


	//   ....[149]....
        /*0358*/ 	.word	0xffffffff


	//   ....[150]....
        /*035c*/ 	.word	0xffffffff


	//   ....[151]....
        /*0360*/ 	.word	0xffffffff


	//   ....[152]....
        /*0364*/ 	.word	0xffffffff


	//   ....[153]....
        /*0368*/ 	.word	0xffffffff


	//   ....[154]....
        /*036c*/ 	.word	0xffffffff


	//   ....[155]....
        /*0370*/ 	.word	0xffffffff


	//   ....[156]....
        /*0374*/ 	.word	0xffffffff


	//----- nvinfo : EIATTR_COOP_GROUP_INSTR_OFFSETS
	.align		4
.L_798:
        /*0378*/ 	.byte	0x04, 0x28
        /*037a*/ 	.short	(.L_800 - .L_799)


	//   ....[0]....
.L_799:
        /*037c*/ 	.word	0x00000080


	//   ....[1]....
        /*0380*/ 	.word	0x00000090


	//   ....[2]....
        /*0384*/ 	.word	0x000002b0


	//   ....[3]....
        /*0388*/ 	.word	0x00000410


	//   ....[4]....
        /*038c*/ 	.word	0x00000530


	//   ....[5]....
        /*0390*/ 	.word	0x00000690


	//   ....[6]....
        /*0394*/ 	.word	0x000021c0


	//   ....[7]....
        /*0398*/ 	.word	0x00009c50


	//   ....[8]....
        /*039c*/ 	.word	0x0000bd40


	//   ....[9]....
        /*03a0*/ 	.word	0x0000d020


	//   ....[10]....
        /*03a4*/ 	.word	0x0000d5a0


	//   ....[11]....
        /*03a8*/ 	.word	0x0000e2e0


	//   ....[12]....
        /*03ac*/ 	.word	0x0000e3d0


	//   ....[13]....
        /*03b0*/ 	.word	0x0000e820


	//   ....[14]....
        /*03b4*/ 	.word	0x0000e8f0


	//   ....[15]....
        /*03b8*/ 	.word	0x00011450


	//   ....[16]....
        /*03bc*/ 	.word	0x00012db0


	//   ....[17]....
        /*03c0*/ 	.word	0x00014450


	//   ....[18]....
        /*03c4*/ 	.word	0x00014490


	//   ....[19]....
        /*03c8*/ 	.word	0x000144d0


	//   ....[20]....
        /*03cc*/ 	.word	0x000144f0


	//   ....[21]....
        /*03d0*/ 	.word	0x00018b70


	//   ....[22]....
        /*03d4*/ 	.word	0x00019f30


	//   ....[23]....
        /*03d8*/ 	.word	0x0001b250


	//   ....[24]....
        /*03dc*/ 	.word	0x0001b7c0


	//   ....[25]....
        /*03e0*/ 	.word	0x0001c3b0


	//   ....[26]....
        /*03e4*/ 	.word	0x0001c400


	//   ....[27]....
        /*03e8*/ 	.word	0x0001c440


	//   ....[28]....
        /*03ec*/ 	.word	0x0001c460


	//   ....[29]....
        /*03f0*/ 	.word	0x00020b60


	//   ....[30]....
        /*03f4*/ 	.word	0x00020cf0


	//   ....[31]....
        /*03f8*/ 	.word	0x00020d10


	//   ....[32]....
        /*03fc*/ 	.word	0x00020d50


	//   ....[33]....
        /*0400*/ 	.word	0x00020d70


	//   ....[34]....
        /*0404*/ 	.word	0x00022710


	//   ....[35]....
        /*0408*/ 	.word	0x000236e0


	//   ....[36]....
        /*040c*/ 	.word	0x00023710


	//   ....[37]....
        /*0410*/ 	.word	0x00023750


	//   ....[38]....
        /*0414*/ 	.word	0x00023760


	//   ....[39]....
        /*0418*/ 	.word	0x00023dc0


	//   ....[40]....
        /*041c*/ 	.word	0x00023dd0


	//   ....[41]....
        /*0420*/ 	.word	0x00024000


	//   ....[42]....
        /*0424*/ 	.word	0x00024020


	//   ....[43]....
        /*0428*/ 	.word	0x000249d0


	//   ....[44]....
        /*042c*/ 	.word	0x000249f0


	//   ....[45]....
        /*0430*/ 	.word	0x00024c30


	//   ....[46]....
        /*0434*/ 	.word	0x00024c50


	//   ....[47]....
        /*0438*/ 	.word	0x00024f40


	//   ....[48]....
        /*043c*/ 	.word	0x00026ac0


	//   ....[49]....
        /*0440*/ 	.word	0x00026ae0


	//   ....[50]....
        /*0444*/ 	.word	0x00026b00


	//   ....[51]....
        /*0448*/ 	.word	0x00026b50


	//   ....[52]....
        /*044c*/ 	.word	0x00026b80


	//   ....[53]....
        /*0450*/ 	.word	0x00026bd0


	//   ....[54]....
        /*0454*/ 	.word	0x00026c00


	//   ....[55]....
        /*0458*/ 	.word	0x00026c10


	//   ....[56]....
        /*045c*/ 	.word	0x000272b0


	//   ....[57]....
        /*0460*/ 	.word	0x000272e0


	//   ....[58]....
        /*0464*/ 	.word	0x00027330


	//   ....[59]....
        /*0468*/ 	.word	0x00027390


	//   ....[60]....
        /*046c*/ 	.word	0x000273b0


	//   ....[61]....
        /*0470*/ 	.word	0x00027430


	//   ....[62]....
        /*0474*/ 	.word	0x00027450


	//   ....[63]....
        /*0478*/ 	.word	0x00027470


	//   ....[64]....
        /*047c*/ 	.word	0x00027ac0


	//   ....[65]....
        /*0480*/ 	.word	0x00027af0


	//   ....[66]....
        /*0484*/ 	.word	0x00027b00


	//   ....[67]....
        /*0488*/ 	.word	0x00027ba0


	//   ....[68]....
        /*048c*/ 	.word	0x00027cb0


	//   ....[69]....
        /*0490*/ 	.word	0x00027cc0


	//   ....[70]....
        /*0494*/ 	.word	0x00027cd0


	//   ....[71]....
        /*0498*/ 	.word	0x00027de0


	//   ....[72]....
        /*049c*/ 	.word	0x00028370


	//   ....[73]....
        /*04a0*/ 	.word	0x000283a0


	//   ....[74]....
        /*04a4*/ 	.word	0x000283d0


	//   ....[75]....
        /*04a8*/ 	.word	0x00028430


	//   ....[76]....
        /*04ac*/ 	.word	0x00028580


	//   ....[77]....
        /*04b0*/ 	.word	0x000285a0


	//   ....[78]....
        /*04b4*/ 	.word	0x000285b0


	//   ....[79]....
        /*04b8*/ 	.word	0x00028700


	//   ....[80]....
        /*04bc*/ 	.word	0x00028f50


	//   ....[81]....
        /*04c0*/ 	.word	0x00028f70


	//   ....[82]....
        /*04c4*/ 	.word	0x00028f90


	//   ....[83]....
        /*04c8*/ 	.word	0x00028fc0


	//   ....[84]....
        /*04cc*/ 	.word	0x00028fd0


	//   ....[85]....
        /*04d0*/ 	.word	0x00029010


	//   ....[86]....
        /*04d4*/ 	.word	0x00029020


	//   ....[87]....
        /*04d8*/ 	.word	0x00029030


	//   ....[88]....
        /*04dc*/ 	.word	0x00029370


	//   ....[89]....
        /*04e0*/ 	.word	0x000293b0


	//   ....[90]....
        /*04e4*/ 	.word	0x000293d0


	//   ....[91]....
        /*04e8*/ 	.word	0x00029430


	//   ....[92]....
        /*04ec*/ 	.word	0x00029460


	//   ....[93]....
        /*04f0*/ 	.word	0x00029510


	//   ....[94]....
        /*04f4*/ 	.word	0x00029530


	//   ....[95]....
        /*04f8*/ 	.word	0x00029540


	//   ....[96]....
        /*04fc*/ 	.word	0x00029b70


	//   ....[97]....
        /*0500*/ 	.word	0x00029d50


	//   ....[98]....
        /*0504*/ 	.word	0x0002a2f0


	//   ....[99]....
        /*0508*/ 	.word	0x0002a3d0


	//   ....[100]....
        /*050c*/ 	.word	0x0002a470


	//   ....[101]....
        /*0510*/ 	.word	0x0002a4d0


	//   ....[102]....
        /*0514*/ 	.word	0x0002a590


	//   ....[103]....
        /*0518*/ 	.word	0x0002a600


	//   ....[104]....
        /*051c*/ 	.word	0x0002a6c0


	//   ....[105]....
        /*0520*/ 	.word	0x0002a730


	//   ....[106]....
        /*0524*/ 	.word	0x0002a7e0


	//   ....[107]....
        /*0528*/ 	.word	0x0002a880


	//   ....[108]....
        /*052c*/ 	.word	0x0002a900


	//   ....[109]....
        /*0530*/ 	.word	0x0002a960


	//   ....[110]....
        /*0534*/ 	.word	0x0002aa40


	//   ....[111]....
        /*0538*/ 	.word	0x0002aab0


	//   ....[112]....
        /*053c*/ 	.word	0x0002ab90


	//   ....[113]....
        /*0540*/ 	.word	0x0002abf0


	//   ....[114]....
        /*0544*/ 	.word	0x0002aca0


	//   ....[115]....
        /*0548*/ 	.word	0x0002ad30


	//   ....[116]....
        /*054c*/ 	.word	0x0002add0


	//   ....[117]....
        /*0550*/ 	.word	0x0002aef0


	//   ....[118]....
        /*0554*/ 	.word	0x0002afe0


	//   ....[119]....
        /*0558*/ 	.word	0x0002b190


	//   ....[120]....
        /*055c*/ 	.word	0x0002b1e0


	//   ....[121]....
        /*0560*/ 	.word	0x0002b2f0


	//   ....[122]....
        /*0564*/ 	.word	0x0002b3d0


	//   ....[123]....
        /*0568*/ 	.word	0x0002b540


	//   ....[124]....
        /*056c*/ 	.word	0x0002b640


	//   ....[125]....
        /*0570*/ 	.word	0x0002b860


	//   ....[126]....
        /*0574*/ 	.word	0x0002b8b0


	//   ....[127]....
        /*0578*/ 	.word	0x0002ba70


	//   ....[128]....
        /*057c*/ 	.word	0x0002bac0


	//   ....[129]....
        /*0580*/ 	.word	0x0002bc80


	//   ....[130]....
        /*0584*/ 	.word	0x0002bcd0


	//   ....[131]....
        /*0588*/ 	.word	0x0002bdb0


	//   ....[132]....
        /*058c*/ 	.word	0x0002be50


	//   ....[133]....
        /*0590*/ 	.word	0x0002beb0


	//   ....[134]....
        /*0594*/ 	.word	0x0002bf50


	//   ....[135]....
        /*0598*/ 	.word	0x0002bfb0


	//   ....[136]....
        /*059c*/ 	.word	0x0002c060


	//   ....[137]....
        /*05a0*/ 	.word	0x0002c0c0


	//   ....[138]....
        /*05a4*/ 	.word	0x0002c170


	//   ....[139]....
        /*05a8*/ 	.word	0x0002c250


	//   ....[140]....
        /*05ac*/ 	.word	0x0002c330


	//   ....[141]....
        /*05b0*/ 	.word	0x0002c410


	//   ....[142]....
        /*05b4*/ 	.word	0x0002c520


	//   ....[143]....
        /*05b8*/ 	.word	0x0002c630


	//   ....[144]....
        /*05bc*/ 	.word	0x0002c710


	//   ....[145]....
        /*05c0*/ 	.word	0x0002c820


	//   ....[146]....
        /*05c4*/ 	.word	0x0002c900


	//   ....[147]....
        /*05c8*/ 	.word	0x0002c990


	//   ....[148]....
        /*05cc*/ 	.word	0x0002cab0


	//   ....[149]....
        /*05d0*/ 	.word	0x0002eab0


	//   ....[150]....
        /*05d4*/ 	.word	0x00030280


	//   ....[151]....
        /*05d8*/ 	.word	0x00030890


	//   ....[152]....
        /*05dc*/ 	.word	0x000315d0


	//   ....[153]....
        /*05e0*/ 	.word	0x00031620


	//   ....[154]....
        /*05e4*/ 	.word	0x00031680


	//   ....[155]....
        /*05e8*/ 	.word	0x000316a0


	//   ....[156]....
        /*05ec*/ 	.word	0x0003e7c0


	//----- nvinfo : EIATTR_REG_RECONFIG
	.align		4
.L_800:
        /*05f0*/ 	.byte	0x01, 0x54
	.zero		2


	//----- nvinfo : EIATTR_SYSCALL_OFFSETS
	.align		4
        /*05f4*/ 	.byte	0x04, 0x46
        /*05f6*/ 	.short	(.L_802 - .L_801)


	//   ....[0]....
.L_801:
        /*05f8*/ 	.word	0x0000a200


	//   ....[1]....
        /*05fc*/ 	.word	0x00026210


	//   ....[2]....
        /*0600*/ 	.word	0x00026360


	//   ....[3]....
        /*0604*/ 	.word	0x00026450


	//   ....[4]....
        /*0608*/ 	.word	0x00026f00


	//   ....[5]....
        /*060c*/ 	.word	0x00027790


	//----- nvinfo : EIATTR_MBARRIER_INSTR_OFFSETS
	.align		4
.L_802:
        /*0610*/ 	.byte	0x04, 0x39
        /*0612*/ 	.short	(.L_804 - .L_803)


	//   ....[0]....
.L_803:
        /*0614*/ 	.word	0x00000190
        /*0618*/ 	.word	0x000000ff
        /*061c*/ 	.word	0x00038800
        /*0620*/ 	.short	0x0100
        /*0622*/ 	.byte	0x08
	.zero		1


	//   ....[1]....
        /*0624*/ 	.word	0x000001a0
        /*0628*/ 	.word	0x000000ff
        /*062c*/ 	.word	0x00038810
        /*0630*/ 	.short	0x0100
        /*0632*/ 	.byte	0x08
	.zero		1


	//   ....[2]....
        /*0634*/ 	.word	0x000001b0
        /*0638*/ 	.word	0x000000ff
        /*063c*/ 	.word	0x00038820
        /*0640*/ 	.short	0x0100
        /*0642*/ 	.byte	0x08
	.zero		1


	//   ....[3]....
        /*0644*/ 	.word	0x00000260
        /*0648*/ 	.word	0x000000ff
        /*064c*/ 	.word	0x00038830
        /*0650*/ 	.short	0x0100
        /*0652*/ 	.byte	0x06
	.zero		1


	//   ....[4]....
        /*0654*/ 	.word	0x00000270
        /*0658*/ 	.word	0x000000ff
        /*065c*/ 	.word	0x00038840
        /*0660*/ 	.short	0x0100
        /*0662*/ 	.byte	0x06
	.zero		1


	//   ....[5]....
        /*0664*/ 	.word	0x00000280
        /*0668*/ 	.word	0x000000ff
        /*066c*/ 	.word	0x00038838
        /*0670*/ 	.short	0x0100
        /*0672*/ 	.byte	0x06
	.zero		1


	//   ....[6]....
        /*0674*/ 	.word	0x00000290
        /*0678*/ 	.word	0x000000ff
        /*067c*/ 	.word	0x00038848
        /*0680*/ 	.short	0x0100
        /*0682*/ 	.byte	0x06
	.zero		1


	//   ....[7]....
        /*0684*/ 	.word	0x000003c0
        /*0688*/ 	.word	0x000000ff
        /*068c*/ 	.word	0x00038850
        /*0690*/ 	.short	0x0100
        /*0692*/ 	.byte	0x08
	.zero		1


	//   ....[8]....
        /*0694*/ 	.word	0x000003d0
        /*0698*/ 	.word	0x000000ff
        /*069c*/ 	.word	0x00038860
        /*06a0*/ 	.short	0x0100
        /*06a2*/ 	.byte	0x08
	.zero		1


	//   ....[9]....
        /*06a4*/ 	.word	0x000003e0
        /*06a8*/ 	.word	0x000000ff
        /*06ac*/ 	.word	0x00038858
        /*06b0*/ 	.short	0x0100
        /*06b2*/ 	.byte	0x08
	.zero		1


	//   ....[10]....
        /*06b4*/ 	.word	0x000003f0
        /*06b8*/ 	.word	0x000000ff
        /*06bc*/ 	.word	0x00038868
        /*06c0*/ 	.short	0x0100
        /*06c2*/ 	.byte	0x08
	.zero		1


	//   ....[11]....
        /*06c4*/ 	.word	0x000004e0
        /*06c8*/ 	.word	0x000000ff
        /*06cc*/ 	.word	0x00038870
        /*06d0*/ 	.short	0x0100
        /*06d2*/ 	.byte	0x06
	.zero		1


	//   ....[12]....
        /*06d4*/ 	.word	0x000004f0
        /*06d8*/ 	.word	0x000000ff
        /*06dc*/ 	.word	0x00038880
        /*06e0*/ 	.short	0x0100
        /*06e2*/ 	.byte	0x06
	.zero		1


	//   ....[13]....
        /*06e4*/ 	.word	0x00000500
        /*06e8*/ 	.word	0x000000ff
        /*06ec*/ 	.word	0x00038878
        /*06f0*/ 	.short	0x0100
        /*06f2*/ 	.byte	0x06
	.zero		1


	//   ....[14]....
        /*06f4*/ 	.word	0x00000510
        /*06f8*/ 	.word	0x000000ff
        /*06fc*/ 	.word	0x00038888
        /*0700*/ 	.short	0x0100
        /*0702*/ 	.byte	0x06
	.zero		1


	//   ....[15]....
        /*0704*/ 	.word	0x00000640
        /*0708*/ 	.word	0x000000ff
        /*070c*/ 	.word	0x00038890
        /*0710*/ 	.short	0x0100
        /*0712*/ 	.byte	0x08
	.zero		1


	//   ....[16]....
        /*0714*/ 	.word	0x00000650
        /*0718*/ 	.word	0x000000ff
        /*071c*/ 	.word	0x000388a0
        /*0720*/ 	.short	0x0100
        /*0722*/ 	.byte	0x08
	.zero		1


	//   ....[17]....
        /*0724*/ 	.word	0x00000660
        /*0728*/ 	.word	0x000000ff
        /*072c*/ 	.word	0x00038898
        /*0730*/ 	.short	0x0100
        /*0732*/ 	.byte	0x08
	.zero		1


	//   ....[18]....
        /*0734*/ 	.word	0x00000670
        /*0738*/ 	.word	0x000000ff
        /*073c*/ 	.word	0x000388a8
        /*0740*/ 	.short	0x0100
        /*0742*/ 	.byte	0x08
	.zero		1


	//   ....[19]....
        /*0744*/ 	.word	0x000007d0
        /*0748*/ 	.word	0x000000ff
        /*074c*/ 	.word	0x000388b0
        /*0750*/ 	.short	0x0100
        /*0752*/ 	.byte	0x08
	.zero		1


	//   ....[20]....
        /*0754*/ 	.word	0x000007e0
        /*0758*/ 	.word	0x000000ff
        /*075c*/ 	.word	0x000388c0
        /*0760*/ 	.short	0x0100
        /*0762*/ 	.byte	0x08
	.zero		1


	//   ....[21]....
        /*0764*/ 	.word	0x000007f0
        /*0768*/ 	.word	0x000000ff
        /*076c*/ 	.word	0x000388b8
        /*0770*/ 	.short	0x0100
        /*0772*/ 	.byte	0x08
	.zero		1


	//   ....[22]....
        /*0774*/ 	.word	0x00000800
        /*0778*/ 	.word	0x000000ff
        /*077c*/ 	.word	0x000388c8
        /*0780*/ 	.short	0x0100
        /*0782*/ 	.byte	0x08
	.zero		1


	//   ....[23]....
        /*0784*/ 	.word	0x00004570
        /*0788*/ 	.word	0x00000004
        /*078c*/ 	.word	0x00000000
        /*0790*/ 	.short	0x0101
        /*0792*/ 	.byte	0x3f
	.zero		1


	//   ....[24]....
        /*0794*/ 	.word	0x00008300
        /*0798*/ 	.word	0x00000006
        /*079c*/ 	.word	0x00000000
        /*07a0*/ 	.short	0x0101
        /*07a2*/ 	.byte	0x3f
	.zero		1


	//   ....[25]....
        /*07a4*/ 	.word	0x0000a720
        /*07a8*/ 	.word	0x000000ff
        /*07ac*/ 	.word	0x00038800
        /*07b0*/ 	.short	0x010a
        /*07b2*/ 	.byte	0x2c
	.zero		1


	//   ....[26]....
        /*07b4*/ 	.word	0x0000aba0
        /*07b8*/ 	.word	0x00000014
        /*07bc*/ 	.word	0x00000000
        /*07c0*/ 	.short	0x010a
        /*07c2*/ 	.byte	0x3f
	.zero		1


	//   ....[27]....
        /*07c4*/ 	.word	0x0000ac00
        /*07c8*/ 	.word	0x00000014
        /*07cc*/ 	.word	0x00000000
        /*07d0*/ 	.short	0x010a
        /*07d2*/ 	.byte	0x3f
	.zero		1


	//   ....[28]....
        /*07d4*/ 	.word	0x0000afb0
        /*07d8*/ 	.word	0x000000ff
        /*07dc*/ 	.word	0x00038810
        /*07e0*/ 	.short	0x010a
        /*07e2*/ 	.byte	0x2c
	.zero		1


	//   ....[29]....
        /*07e4*/ 	.word	0x0000b0b0
        /*07e8*/ 	.word	0x0000000c
        /*07ec*/ 	.word	0x00000000
        /*07f0*/ 	.short	0x010a
        /*07f2*/ 	.byte	0x3f
	.zero		1


	//   ....[30]....
        /*07f4*/ 	.word	0x0000b110
        /*07f8*/ 	.word	0x0000000c
        /*07fc*/ 	.word	0x00000000
        /*0800*/ 	.short	0x010a
        /*0802*/ 	.byte	0x3f
	.zero		1


	//   ....[31]....
        /*0804*/ 	.word	0x0000cd00
        /*0808*/ 	.word	0x00000003
        /*080c*/ 	.word	0x00000000
        /*0810*/ 	.short	0x0101
        /*0812*/ 	.byte	0x3f
	.zero		1


	//   ....[32]....
        /*0814*/ 	.word	0x00011560
        /*0818*/ 	.word	0x00000000
        /*081c*/ 	.word	0x00000000
        /*0820*/ 	.short	0x0101
        /*0822*/ 	.byte	0x3f
	.zero		1


	//   ....[33]....
        /*0824*/ 	.word	0x00011cd0
        /*0828*/ 	.word	0x00000006
        /*082c*/ 	.word	0x00000000
        /*0830*/ 	.short	0x010a
        /*0832*/ 	.byte	0x3f
	.zero		1


	//   ....[34]....
        /*0834*/ 	.word	0x00011d70
        /*0838*/ 	.word	0x00000008
        /*083c*/ 	.word	0x00000000
        /*0840*/ 	.short	0x010a
        /*0842*/ 	.byte	0x3f
	.zero		1


	//   ....[35]....
        /*0844*/ 	.word	0x00012190
        /*0848*/ 	.word	0x0000000e
        /*084c*/ 	.word	0x00000000
        /*0850*/ 	.short	0x010a
        /*0852*/ 	.byte	0x3f
	.zero		1


	//   ....[36]....
        /*0854*/ 	.word	0x000121f0
        /*0858*/ 	.word	0x0000000e
        /*085c*/ 	.word	0x00000000
        /*0860*/ 	.short	0x010a
        /*0862*/ 	.byte	0x3f
	.zero		1


	//   ....[37]....
        /*0864*/ 	.word	0x00013de0
        /*0868*/ 	.word	0x00000003
        /*086c*/ 	.word	0x00000000
        /*0870*/ 	.short	0x0101
        /*0872*/ 	.byte	0x3f
	.zero		1


	//   ....[38]....
        /*0874*/ 	.word	0x00018c80
        /*0878*/ 	.word	0x00000003
        /*087c*/ 	.word	0x00000000
        /*0880*/ 	.short	0x0101
        /*0882*/ 	.byte	0x3f
	.zero		1


	//   ....[39]....
        /*0884*/ 	.word	0x00018e50
        /*0888*/ 	.word	0x00000006
        /*088c*/ 	.word	0x00000000
        /*0890*/ 	.short	0x010a
        /*0892*/ 	.byte	0x3f
	.zero		1


	//   ....[40]....
        /*0894*/ 	.word	0x00018ef0
        /*0898*/ 	.word	0x00000008
        /*089c*/ 	.word	0x00000000
        /*08a0*/ 	.short	0x010a
        /*08a2*/ 	.byte	0x3f
	.zero		1


	//   ....[41]....
        /*08a4*/ 	.word	0x00019310
        /*08a8*/ 	.word	0x0000000e
        /*08ac*/ 	.word	0x00000000
        /*08b0*/ 	.short	0x010a
        /*08b2*/ 	.byte	0x3f
	.zero		1


	//   ....[42]....
        /*08b4*/ 	.word	0x00019370
        /*08b8*/ 	.word	0x0000000e
        /*08bc*/ 	.word	0x00000000
        /*08c0*/ 	.short	0x010a
        /*08c2*/ 	.byte	0x3f
	.zero		1


	//   ....[43]....
        /*08c4*/ 	.word	0x0001af60
        /*08c8*/ 	.word	0x00000003
        /*08cc*/ 	.word	0x00000000
        /*08d0*/ 	.short	0x0101
        /*08d2*/ 	.byte	0x3f
	.zero		1


	//   ....[44]....
        /*08d4*/ 	.word	0x00020c70
        /*08d8*/ 	.word	0x00000003
        /*08dc*/ 	.word	0x00000000
        /*08e0*/ 	.short	0x0101
        /*08e2*/ 	.byte	0x3f
	.zero		1


	//   ....[45]....
        /*08e4*/ 	.word	0x00023da0
        /*08e8*/ 	.word	0x000000ff
        /*08ec*/ 	.word	0x00000000
        /*08f0*/ 	.short	0x0101
        /*08f2*/ 	.byte	0x05
	.zero		1


	//   ....[46]....
        /*08f4*/ 	.word	0x00026870
        /*08f8*/ 	.word	0x0000001b
        /*08fc*/ 	.word	0x00038840
        /*0900*/ 	.short	0x010a
        /*0902*/ 	.byte	0x3f
	.zero		1


	//   ....[47]....
        /*0904*/ 	.word	0x00026ce0
        /*0908*/ 	.word	0x0000001b
        /*090c*/ 	.word	0x00038830
        /*0910*/ 	.short	0x0107
        /*0912*/ 	.byte	0x3f
	.zero		1


	//   ....[48]....
        /*0914*/ 	.word	0x00026d90
        /*0918*/ 	.word	0x0000001b
        /*091c*/ 	.word	0x00038830
        /*0920*/ 	.short	0x0101
        /*0922*/ 	.byte	0x3f
	.zero		1


	//   ....[49]....
        /*0924*/ 	.word	0x00027560
        /*0928*/ 	.word	0x00000011
        /*092c*/ 	.word	0x00038800
        /*0930*/ 	.short	0x0107
        /*0932*/ 	.byte	0x3f
	.zero		1


	//   ....[50]....
        /*0934*/ 	.word	0x00027600
        /*0938*/ 	.word	0x00000011
        /*093c*/ 	.word	0x00038800
        /*0940*/ 	.short	0x0101
        /*0942*/ 	.byte	0x3f
	.zero		1


	//   ....[51]....
        /*0944*/ 	.word	0x00027fc0
        /*0948*/ 	.word	0x00000011
        /*094c*/ 	.word	0x00038810
        /*0950*/ 	.short	0x0107
        /*0952*/ 	.byte	0x3f
	.zero		1


	//   ....[52]....
        /*0954*/ 	.word	0x000280b0
        /*0958*/ 	.word	0x00000011
        /*095c*/ 	.word	0x00038810
        /*0960*/ 	.short	0x0101
        /*0962*/ 	.byte	0x3f
	.zero		1


	//   ....[53]....
        /*0964*/ 	.word	0x000280d0
        /*0968*/ 	.word	0x00000011
        /*096c*/ 	.word	0x00038820
        /*0970*/ 	.short	0x010a
        /*0972*/ 	.byte	0x3f
	.zero		1


	//   ....[54]....
        /*0974*/ 	.word	0x00028150
        /*0978*/ 	.word	0x0000001b
        /*097c*/ 	.word	0x00038860
        /*0980*/ 	.short	0x010a
        /*0982*/ 	.byte	0x3f
	.zero		1


	//   ....[55]....
        /*0984*/ 	.word	0x000289c0
        /*0988*/ 	.word	0x0000001b
        /*098c*/ 	.word	0x00038850
        /*0990*/ 	.short	0x0107
        /*0992*/ 	.byte	0x3f
	.zero		1


	//   ....[56]....
        /*0994*/ 	.word	0x00028a80
        /*0998*/ 	.word	0x0000001b
        /*099c*/ 	.word	0x00038850
        /*09a0*/ 	.short	0x0101
        /*09a2*/ 	.byte	0x3f
	.zero		1


	//   ....[57]....
        /*09a4*/ 	.word	0x00028db0
        /*09a8*/ 	.word	0x00000008
        /*09ac*/ 	.word	0x00038840
        /*09b0*/ 	.short	0x010a
        /*09b2*/ 	.byte	0x3f
	.zero		1


	//   ....[58]....
        /*09b4*/ 	.word	0x000290e0
        /*09b8*/ 	.word	0x00000008
        /*09bc*/ 	.word	0x00038830
        /*09c0*/ 	.short	0x0107
        /*09c2*/ 	.byte	0x3f
	.zero		1


	//   ....[59]....
        /*09c4*/ 	.word	0x00029190
        /*09c8*/ 	.word	0x00000008
        /*09cc*/ 	.word	0x00038830
        /*09d0*/ 	.short	0x0101
        /*09d2*/ 	.byte	0x3f
	.zero		1


	//   ....[60]....
        /*09d4*/ 	.word	0x000291c0
        /*09d8*/ 	.word	0x00000008
        /*09dc*/ 	.word	0x00038860
        /*09e0*/ 	.short	0x010a
        /*09e2*/ 	.byte	0x3f
	.zero		1


	//   ....[61]....
        /*09e4*/ 	.word	0x00029840
        /*09e8*/ 	.word	0x00000008
        /*09ec*/ 	.word	0x00038850
        /*09f0*/ 	.short	0x0107
        /*09f2*/ 	.byte	0x3f
	.zero		1


	//   ....[62]....
        /*09f4*/ 	.word	0x000298f0
        /*09f8*/ 	.word	0x00000008
        /*09fc*/ 	.word	0x00038850
        /*0a00*/ 	.short	0x0101
        /*0a02*/ 	.byte	0x3f
	.zero		1


	//   ....[63]....
        /*0a04*/ 	.word	0x00029cd0
        /*0a08*/ 	.word	0x00000005
        /*0a0c*/ 	.word	0x00038820
        /*0a10*/ 	.short	0x010a
        /*0a12*/ 	.byte	0x3f
	.zero		1


	//   ....[64]....
        /*0a14*/ 	.word	0x00029e50
        /*0a18*/ 	.word	0x00000003
        /*0a1c*/ 	.word	0x00038840
        /*0a20*/ 	.short	0x010a
        /*0a22*/ 	.byte	0x3f
	.zero		1


	//   ....[65]....
        /*0a24*/ 	.word	0x00029ef0
        /*0a28*/ 	.word	0x00000005
        /*0a2c*/ 	.word	0x00038840
        /*0a30*/ 	.short	0x010a
        /*0a32*/ 	.byte	0x3f
	.zero		1


	//   ....[66]....
        /*0a34*/ 	.word	0x00029f30
        /*0a38*/ 	.word	0x00000003
        /*0a3c*/ 	.word	0x00038860
        /*0a40*/ 	.short	0x010a
        /*0a42*/ 	.byte	0x3f
	.zero		1


	//   ....[67]....
        /*0a44*/ 	.word	0x00029f70
        /*0a48*/ 	.word	0x00000005
        /*0a4c*/ 	.word	0x00038860
        /*0a50*/ 	.short	0x010a
        /*0a52*/ 	.byte	0x3f
	.zero		1


	//   ....[68]....
        /*0a54*/ 	.word	0x00029fe0
        /*0a58*/ 	.word	0x00000003
        /*0a5c*/ 	.word	0x00038800
        /*0a60*/ 	.short	0x010a
        /*0a62*/ 	.byte	0x3f
	.zero		1


	//   ....[69]....
        /*0a64*/ 	.word	0x0002a030
        /*0a68*/ 	.word	0x00000014
        /*0a6c*/ 	.word	0x00000000
        /*0a70*/ 	.short	0x010a
        /*0a72*/ 	.byte	0x3f
	.zero		1


	//   ....[70]....
        /*0a74*/ 	.word	0x0002a090
        /*0a78*/ 	.word	0x00000004
        /*0a7c*/ 	.word	0x00038810
        /*0a80*/ 	.short	0x010a
        /*0a82*/ 	.byte	0x3f
	.zero		1


	//   ....[71]....
        /*0a84*/ 	.word	0x0002a0e0
        /*0a88*/ 	.word	0x0000000c
        /*0a8c*/ 	.word	0x00000000
        /*0a90*/ 	.short	0x010a
        /*0a92*/ 	.byte	0x3f
	.zero		1


	//   ....[72]....
        /*0a94*/ 	.word	0x0002a130
        /*0a98*/ 	.word	0x00000008
        /*0a9c*/ 	.word	0x00000000
        /*0aa0*/ 	.short	0x010a
        /*0aa2*/ 	.byte	0x3f
	.zero		1


	//   ....[73]....
        /*0aa4*/ 	.word	0x0002a180
        /*0aa8*/ 	.word	0x0000000e
        /*0aac*/ 	.word	0x00000000
        /*0ab0*/ 	.short	0x010a
        /*0ab2*/ 	.byte	0x3f
	.zero		1


	//   ....[74]....
        /*0ab4*/ 	.word	0x0002a1d0
        /*0ab8*/ 	.word	0x00000008
        /*0abc*/ 	.word	0x00000000
        /*0ac0*/ 	.short	0x010a
        /*0ac2*/ 	.byte	0x3f
	.zero		1


	//   ....[75]....
        /*0ac4*/ 	.word	0x0002a220
        /*0ac8*/ 	.word	0x0000000e
        /*0acc*/ 	.word	0x00000000
        /*0ad0*/ 	.short	0x010a
        /*0ad2*/ 	.byte	0x3f
	.zero		1


	//   ....[76]....
        /*0ad4*/ 	.word	0x0002a320
        /*0ad8*/ 	.word	0x0000001b
        /*0adc*/ 	.word	0x00038840
        /*0ae0*/ 	.short	0x010a
        /*0ae2*/ 	.byte	0x3f
	.zero		1


	//   ....[77]....
        /*0ae4*/ 	.word	0x0002b440
        /*0ae8*/ 	.word	0x00000011
        /*0aec*/ 	.word	0x00038820
        /*0af0*/ 	.short	0x010a
        /*0af2*/ 	.byte	0x3f
	.zero		1


	//   ....[78]....
        /*0af4*/ 	.word	0x0002b490
        /*0af8*/ 	.word	0x0000001b
        /*0afc*/ 	.word	0x00038860
        /*0b00*/ 	.short	0x010a
        /*0b02*/ 	.byte	0x3f
	.zero		1


	//   ....[79]....
        /*0b04*/ 	.word	0x0002bd00
        /*0b08*/ 	.word	0x00000008
        /*0b0c*/ 	.word	0x00038840
        /*0b10*/ 	.short	0x010a
        /*0b12*/ 	.byte	0x3f
	.zero		1


	//   ....[80]....
        /*0b14*/ 	.word	0x0002c1a0
        /*0b18*/ 	.word	0x00000008
        /*0b1c*/ 	.word	0x00038860
        /*0b20*/ 	.short	0x010a
        /*0b22*/ 	.byte	0x3f
	.zero		1


	//   ....[81]....
        /*0b24*/ 	.word	0x0002c9d0
        /*0b28*/ 	.word	0x00000005
        /*0b2c*/ 	.word	0x00038820
        /*0b30*/ 	.short	0x010a
        /*0b32*/ 	.byte	0x3f
	.zero		1


	//   ....[82]....
        /*0b34*/ 	.word	0x0002cb70
        /*0b38*/ 	.word	0x00000003
        /*0b3c*/ 	.word	0x00038840
        /*0b40*/ 	.short	0x010a
        /*0b42*/ 	.byte	0x3f
	.zero		1


	//   ....[83]....
        /*0b44*/ 	.word	0x0002cbc0
        /*0b48*/ 	.word	0x00000005
        /*0b4c*/ 	.word	0x00038840
        /*0b50*/ 	.short	0x010a
        /*0b52*/ 	.byte	0x3f
	.zero		1


	//   ....[84]....
        /*0b54*/ 	.word	0x0002cc10
        /*0b58*/ 	.word	0x00000003
        /*0b5c*/ 	.word	0x00038860
        /*0b60*/ 	.short	0x010a
        /*0b62*/ 	.byte	0x3f
	.zero		1


	//   ....[85]....
        /*0b64*/ 	.word	0x0002cfd0
        /*0b68*/ 	.word	0x0000001a
        /*0b6c*/ 	.word	0x00000000
        /*0b70*/ 	.short	0x010a
        /*0b72*/ 	.byte	0x3f
	.zero		1


	//   ....[86]....
        /*0b74*/ 	.word	0x0002d110
        /*0b78*/ 	.word	0x0000000b
        /*0b7c*/ 	.word	0x00000000
        /*0b80*/ 	.short	0x010a
        /*0b82*/ 	.byte	0x3f
	.zero		1


	//   ....[87]....
        /*0b84*/ 	.word	0x0002d770
        /*0b88*/ 	.word	0x0000003a
        /*0b8c*/ 	.word	0x00000000
        /*0b90*/ 	.short	0x010a
        /*0b92*/ 	.byte	0x3f
	.zero		1


	//   ....[88]....
        /*0b94*/ 	.word	0x0002d8b0
        /*0b98*/ 	.word	0x00000038
        /*0b9c*/ 	.word	0x00000000
        /*0ba0*/ 	.short	0x010a
        /*0ba2*/ 	.byte	0x3f
	.zero		1


	//   ....[89]....
        /*0ba4*/ 	.word	0x0002fdd0
        /*0ba8*/ 	.word	0x0000000b
        /*0bac*/ 	.word	0x00000000
        /*0bb0*/ 	.short	0x0101
        /*0bb2*/ 	.byte	0x3f
	.zero		1


	//   ....[90]....
        /*0bb4*/ 	.word	0x0003e970
        /*0bb8*/ 	.word	0x00000007
        /*0bbc*/ 	.word	0x00000000
        /*0bc0*/ 	.short	0x0101
        /*0bc2*/ 	.byte	0x3f
	.zero		1


	//   ....[91]....
        /*0bc4*/ 	.word	0x0003e990
        /*0bc8*/ 	.word	0x0000000b
        /*0bcc*/ 	.word	0x00000000
        /*0bd0*/ 	.short	0x010a
        /*0bd2*/ 	.byte	0x3f
	.zero		1


	//   ....[92]....
        /*0bd4*/ 	.word	0x0003e9e0
        /*0bd8*/ 	.word	0x00000038
        /*0bdc*/ 	.word	0x00000000
        /*0be0*/ 	.short	0x010a
        /*0be2*/ 	.byte	0x3f
	.zero		1


	//----- nvinfo : EIATTR_NUM_MBARRIERS
	.align		4
.L_804:
        /*0be4*/ 	.byte	0x03, 0x38
        /*0be6*/ 	.short	0x0017


	//----- nvinfo : EIATTR_EXIT_INSTR_OFFSETS
	.align		4
        /*0be8*/ 	.byte	0x04, 0x1c
        /*0bea*/ 	.short	(.L_806 - .L_805)


	//   ....[0]....
.L_805:
        /*0bec*/ 	.word	0x00000a40


	//   ....[1]....
        /*0bf0*/ 	.word	0x00024eb0


	//   ....[2]....
        /*0bf4*/ 	.word	0x00029fc0


	//----- nvinfo : EIATTR_MAX_THREADS
	.align		4
.L_806:
        /*0bf8*/ 	.byte	0x04, 0x05
        /*0bfa*/ 	.short	(.L_808 - .L_807)
.L_807:
        /*0bfc*/ 	.word	0x00000180
        /*0c00*/ 	.word	0x00000001
        /*0c04*/ 	.word	0x00000001


	//----- nvinfo : EIATTR_CRS_STACK_SIZE
	.align		4
.L_808:
        /*0c08*/ 	.byte	0x04, 0x1e
        /*0c0a*/ 	.short	(.L_810 - .L_809)
.L_809:
        /*0c0c*/ 	.word	0x00000000


	//----- nvinfo : EIATTR_CBANK_PARAM_SIZE
	.align		4
.L_810:
        /*0c10*/ 	.byte	0x03, 0x19
        /*0c12*/ 	.short	0x0bf0


	//----- nvinfo : EIATTR_PARAM_CBANK
	.align		4
        /*0c14*/ 	.byte	0x04, 0x0a
        /*0c16*/ 	.short	(.L_812 - .L_811)
	.align		4
.L_811:
        /*0c18*/ 	.word	index@(.nv.constant0._ZN7cutlass13device_kernelIN5flash11enable_sm90INS1_16FlashAttnFwdSm90INS1_25CollectiveMainloopFwdSm90ILi2EN4cute5tupleIJNS5_1CILi1EEES8_S8_EEENS6_IJNS7_ILi64EEESA_SA_EEELi512ENS_10bfloat16_tEfNS_4arch4Sm90ELb0ELb1ELb1ELb0ELb1ELb0ELb1ELb0ELb0ELb1ELb0ELb0EEENS1_21CollectiveEpilogueFwdINS6_IJSA_NS7_ILi512EEESA_EEES9_SC_SE_Li256ELb0ELb1ELb0ELb0EEENS1_30DynamicPersistentTileSchedulerILi256ELi128ELb0ELb1ELb1EEEEEEEEEvNT_6ParamsE)
        /*0c1c*/ 	.short	0x0210
        /*0c1e*/ 	.short	0x0bf0


	//----- nvinfo : EIATTR_SW_WAR
	.align		4
.L_812:
        /*0c20*/ 	.byte	0x04, 0x36
        /*0c22*/ 	.short	(.L_814 - .L_813)
.L_813:
        /*0c24*/ 	.word	0x00000008
.L_814:


//--------------------- .nv.info._ZN7cutlass13device_kernelIN5flash11enable_sm90INS1_16FlashAttnFwdSm90INS1_25CollectiveMainloopFwdSm90ILi2EN4cute5tupleIJNS5_1CILi1EEES8_S8_EEENS6_IJNS7_ILi64EEESA_SA_EEELi512ENS_10bfloat16_tEfNS_4arch4Sm90ELb0ELb1ELb1ELb1ELb1ELb0ELb0ELb0ELb0ELb1ELb0ELb0EEENS1_21CollectiveEpilogueFwdINS6_IJSA_NS7_ILi512EEESA_EEES9_SC_SE_Li256ELb1ELb1ELb0ELb0EEENS1_36VarlenDynamicPersistentTileSchedulerILi64ELi64ELi256ELi128ELb0ELb1ELb1ELb1ELb0ELb1EEEEEEEEEvNT_6ParamsE --------------------------
	.section	.nv.info._ZN7cutlass13device_kernelIN5flash11enable_sm90INS1_16FlashAttnFwdSm90INS1_25CollectiveMainloopFwdSm90ILi2EN4cute5tupleIJNS5_1CILi1EEES8_S8_EEENS6_IJNS7_ILi64EEESA_SA_EEELi512ENS_10bfloat16_tEfNS_4arch4Sm90ELb0ELb1ELb1ELb1ELb1ELb0ELb0ELb0ELb0ELb1ELb0ELb0EEENS1_21CollectiveEpilogueFwdINS6_IJSA_NS7_ILi512EEESA_EEES9_SC_SE_Li256ELb1ELb1ELb0ELb0EEENS1_36VarlenDynamicPersistentTileSchedulerILi64ELi64ELi256ELi128ELb0ELb1ELb1ELb1ELb0ELb1EEEEEEEEEvNT_6ParamsE,"",@"SHT_CUDA_INFO"
	.sectionflags	@""
	.align	4


	//----- nvinfo : EIATTR_CUDA_API_VERSION
	.align		4
        /*0000*/ 	.byte	0x04, 0x37
        /*0002*/ 	.short	(.L_816 - .L_815)
.L_815:
        /*0004*/ 	.word	0x00000082


	//----- nvinfo : EIATTR_KPARAM_INFO
	.align		4
.L_816:
        /*0008*/ 	.byte	0x04, 0x17
        /*000a*/ 	.short	(.L_818 - .L_817)
.L_817:
        /*000c*/ 	.word	0x00000000
        /*0010*/ 	.short	0x0000
        /*0012*/ 	.short	0x0070
        /*0014*/ 	.byte	0x00, 0xf0, 0x01, 0x2a


	//----- nvinfo : EIATTR_SPARSE_MMA_MASK
	.align		4
.L_818:
        /*0018*/ 	.byte	0x03, 0x50
        /*001a*/ 	.short	0x0000


	//----- nvinfo : EIATTR_MAXREG_COUNT
	.align		4
        /*001c*/ 	.byte	0x03, 0x1b
        /*001e*/ 	.short	0x00a8


	//----- nvinfo : EIATTR_NUM_BARRIERS
	.align		4
        /*0020*/ 	.byte	0x02, 0x4c
        /*0022*/ 	.byte	0x10
	.zero		1


	//----- nvinfo : EIATTR_EXTERNS
	.align		4
        /*0024*/ 	.byte	0x04, 0x0f
        /*0026*/ 	.short	(.L_820 - .L_819)


	//   ....[0]....
	.align		4
.L_819:
        /*0028*/ 	.word	index@(__assertfail)


	//----- nvinfo : EIATTR_ANNOTATIONS
	.align		4
.L_820:
        /*002c*/ 	.byte	0x04, 0x55
        /*002e*/ 	.short	(.L_822 - .L_821)


	//   ....[0]....
.L_821:
        /* <DEDUP_REMOVED lines=10> */


	//----- nvinfo : EIATTR_MERCURY_ISA_VERSION
	.align		4
.L_822:
        /*00b8*/ 	.byte	0x03, 0x5f
        /*00ba*/ 	.short	0x0101


	//----- nvinfo : EIATTR_UNUSED_LOAD_BYTE_OFFSET
	.align		4
        /*00bc*/ 	.byte	0x04, 0x44
        /*00be*/ 	.short	(.L_824 - .L_823)


	//   ....[0]....
.L_823:
        /*00c0*/ 	.word	0x00000940
        /*00c4*/ 	.word	0x0000fff0


	//   ....[1]....
        /*00c8*/ 	.word	0x0000df70
        /*00cc*/ 	.word	0x0000fff0


	//----- nvinfo : EIATTR_INT_WARP_WIDE_INSTR_OFFSETS
	.align		4
.L_824:
        /*00d0*/ 	.byte	0x04, 0x31
        /*00d2*/ 	.short	(.L_826 - .L_825)


	//   ....[0]....
.L_825:
        /*00d4*/ 	.word	0x000000c0


	//   ....[1]....
        /*00d8*/ 	.word	0x000000d0


	//   ....[2]....
        /*00dc*/ 	.word	0x00000170


	//   ....[3]....
        /*00e0*/ 	.word	0x000124c0


	//   ....[4]....
        /*00e4*/ 	.word	0x00012550


	//   ....[5]....
        /*00e8*/ 	.word	0x00015a10


	//   ....[6]....
        /*00ec*/ 	.word	0x00015aa0


	//----- nvinfo : EIATTR_COOP_GROUP_MASK_REGIDS
	.align		4
.L_826:
        /*00f0*/ 	.byte	0x04, 0x29
        /*00f2*/ 	.short	(.L_828 - .L_827)


	//   ....[0]....
.L_827:
        /*00f4*/ 	.word	0xffffffff


	//   ....[1]....
        /*00f8*/ 	.word	0xffffffff


	//   ....[2]....
        /*00fc*/ 	.word	0xffffffff


	//   ....[3]....
        /*0100*/ 	.word	0xffffffff


	//   ....[4]....
        /*0104*/ 	.word	0xffffffff


	//   ....[5]....
        /*0108*/ 	.word	0xffffffff


	//   ....[6]....
        /*010c*/ 	.word	0xffffffff


	//   ....[7]....
        /*0110*/ 	.word	0xffffffff


	//   ....[8]....
        /*0114*/ 	.word	0xffffffff


	//   ....[9]....
        /*0118*/ 	.word	0xffffffff


	//   ....[10]....
        /*011c*/ 	.word	0xffffffff


	//   ....[11]....
        /*0120*/ 	.word	0xffffffff


	//   ....[12]....
        /*0124*/ 	.word	0xffffffff


	//   ....[13]....
        /*0128*/ 	.word	0xffffffff


	//   ....[14]....
        /*012c*/ 	.word	0xffffffff


	//   ....[15]....
        /*0130*/ 	.word	0xffffffff


	//   ....[16]....
        /*0134*/ 	.word	0xffffffff


	//   ....[17]....
        /*0138*/ 	.word	0xffffffff


	//   ....[18]....
        /*013c*/ 	.word	0xffffffff


	//   ....[19]....
        /*0140*/ 	.word	0xffffffff


	//   ....[20]....
        /*0144*/ 	.word	0xffffffff


	//   ....[21]....
        /*0148*/ 	.word	0xffffffff


	//   ....[22]....
        /*014c*/ 	.word	0xffffffff


	//   ....[23]....
        /*0150*/ 	.word	0xffffffff


	//   ....[24]....
        /*0154*/ 	.word	0xffffffff


	//   ....[25]....
        /*0158*/ 	.word	0xffffffff


	//   ....[26]....
        /*015c*/ 	.word	0xffffffff


	//   ....[27]....
        /*0160*/ 	.word	0xffffffff


	//   ....[28]....
        /*0164*/ 	.word	0xffffffff


	//   ....[29]....
        /*0168*/ 	.word	0xffffffff


	//   ....[30]....
        /*016c*/ 	.word	0xffffffff


	//   ....[31]....
        /*0170*/ 	.word	0xffffffff


	//   ....[32]....
        /*0174*/ 	.word	0xffffffff


	//   ....[33]....
        /*0178*/ 	.word	0xffffffff


	//   ....[34]....
        /*017c*/ 	.word	0xffffffff


	//   ....[35]....
        /*0180*/ 	.word	0xffffffff


	//   ....[36]....
        /*0184*/ 	.word	0xffffffff


	//   ....[37]....
        /*0188*/ 	.word	0xffffffff


	//   ....[38]....
        /*018c*/ 	.word	0xffffffff


	//   ....[39]....
        /*0190*/ 	.word	0xffffffff


	//   ....[40]....
        /*0194*/ 	.word	0xffffffff


	//   ....[41]....
        /*0198*/ 	.word	0xffffffff


	//   ....[42]....
        /*019c*/ 	.word	0xffffffff


	//   ....[43]....
        /*01a0*/ 	.word	0xffffffff


	//   ....[44]....
        /*01a4*/ 	.word	0xffffffff


	//   ....[45]....
        /*01a8*/ 	.word	0xffffffff


	//   ....[46]....
        /*01ac*/ 	.word	0xffffffff


	//   ....[47]....
        /*01b0*/ 	.word	0xffffffff


	//   ....[48]....
        /*01b4*/ 	.word	0xffffffff


	//   ....[49]....
        /*01b8*/ 	.word	0xffffffff


	//   ....[50]....
        /*01bc*/ 	.word	0xffffffff


	//   ....[51]....
        /*01c0*/ 	.word	0xffffffff


	//   ....[52]....
        /*01c4*/ 	.word	0xffffffff


	//   ....[53]....
        /*01c8*/ 	.word	0xffffffff


	//   ....[54]....
        /*01cc*/ 	.word	0xffffffff


	//   ....[55]....
        /*01d0*/ 	.word	0xffffffff


	//   ....[56]....
        /*01d4*/ 	.word	0xffffffff


	//   ....[57]....
        /*01d8*/ 	.word	0xffffffff


	//   ....[58]....
        /*01dc*/ 	.word	0xffffffff


	//   ....[59]....
        /*01e0*/ 	.word	0xffffffff


	//   ....[60]....
        /*01e4*/ 	.word	0xffffffff


	//   ....[61]....
        /*01e8*/ 	.word	0xffffffff


	//   ....[62]....
        /*01ec*/ 	.word	0xffffffff


	//   ....[63]....
        /*01f0*/ 	.word	0xffffffff


	//   ....[64]....
        /*01f4*/ 	.word	0xffffffff


	//   ....[65]....
        /*01f8*/ 	.word	0xffffffff


	//   ....[66]....
        /*01fc*/ 	.word	0xffffffff


	//   ....[67]....
        /*0200*/ 	.word	0xffffffff


	//   ....[68]....
        /*0204*/ 	.word	0xffffffff


	//   ....[69]....
        /*0208*/ 	.word	0xffffffff


	//   ....[70]....
        /*020c*/ 	.word	0xffffffff


	//   ....[71]....
        /*0210*/ 	.word	0xffffffff


	//   ....[72]....
        /*0214*/ 	.word	0xffffffff


	//   ....[73]....
        /*0218*/ 	.word	0xffffffff


	//   ....[74]....
        /*021c*/ 	.word	0xffffffff


	//   ....[75]....
        /*0220*/ 	.word	0xffffffff


	//   ....[76]....
        /*0224*/ 	.word	0xffffffff


	//   ....[77]....
        /*0228*/ 	.word	0xffffffff


	//   ....[78]....
        /*022c*/ 	.word	0xffffffff


	//   ....[79]....
        /*0230*/ 	.word	0xffffffff


	//   ....[80]....
        /*0234*/ 	.word	0xffffffff


	//   ....[81]....
        /*0238*/ 	.word	0xffffffff


	//   ....[82]....
        /*023c*/ 	.word	0xffffffff


	//   ....[83]....
        /*0240*/ 	.word	0xffffffff


	//   ....[84]....
        /*0244*/ 	.word	0xffffffff


	//   ....[85]....
        /*0248*/ 	.word	0xffffffff


	//   ....[86]....
        /*024c*/ 	.word	0xffffffff


	//   ....[87]....
        /*0250*/ 	.word	0xffffffff


	//   ....[88]....
        /*0254*/ 	.word	0xffffffff


	//   ....[89]....
        /*0258*/ 	.word	0xffffffff


	//   ....[90]....
        /*025c*/ 	.word	0xffffffff


	//   ....[91]....
        /*0260*/ 	.word	0xffffffff


	//   ....[92]....
        /*0264*/ 	.word	0xffffffff


	//   ....[93]....
        /*0268*/ 	.word	0xffffffff


	//   ....[94]....
        /*026c*/ 	.word	0xffffffff


	//   ....[95]....
        /*0270*/ 	.word	0xffffffff


	//   ....[96]....
        /*0274*/ 	.word	0xffffffff


	//   ....[97]....
        /*0278*/ 	.word	0xffffffff


	//   ....[98]....
        /*027c*/ 	.word	0xffffffff


	//   ....[99]....
        /*0280*/ 	.word	0xffffffff


	//   ....[100]....
        /*0284*/ 	.word	0xffffffff


	//   ....[101]....
        /*0288*/ 	.word	0xffffffff


	//   ....[102]....
        /*028c*/ 	.word	0xffffffff


	//   ....[103]....
        /*0290*/ 	.word	0xffffffff


	//   ....[104]....
        /*0294*/ 	.word	0xffffffff


	//   ....[105]....
        /*0298*/ 	.word	0xffffffff


	//   ....[106]....
        /*029c*/ 	.word	0xffffffff


	//   ....[107]....
        /*02a0*/ 	.word	0xffffffff


	//   ....[108]....
        /*02a4*/ 	.word	0xffffffff


	//   ....[109]....
        /*02a8*/ 	.word	0xffffffff


	//   ....[110]....
        /*02ac*/ 	.word	0xffffffff


	//   ....[111]....
        /*02b0*/ 	.word	0xffffffff


	//   ....[112]....
        /*02b4*/ 	.word	0xffffffff


	//   ....[113]....
        /*02b8*/ 	.word	0xffffffff


	//   ....[114]....
        /*02bc*/ 	.word	0xffffffff


	//   ....[115]....
        /*02c0*/ 	.word	0xffffffff


	//   ....[116]....
        /*02c4*/ 	.word	0xffffffff


	//   ....[117]....
        /*02c8*/ 	.word	0xffffffff


	//   ....[118]....
        /*02cc*/ 	.word	0xffffffff


	//   ....[119]....
        /*02d0*/ 	.word	0xffffffff


	//   ....[120]....
        /*02d4*/ 	.word	0xffffffff


	//   ....[121]....
        /*02d8*/ 	.word	0xffffffff


	//   ....[122]....
        /*02dc*/ 	.word	0xffffffff


	//   ....[123]....
        /*02e0*/ 	.word	0xffffffff


	//   ....[124]....
        /*02e4*/ 	.word	0xffffffff


	//   ....[125]....
        /*02e8*/ 	.word	0x0500000f


	//   ....[126]....
        /*02ec*/ 	.word	0x0500000f


	//   ....[127]....
        /*02f0*/ 	.word	0x0500000f


	//   ....[128]....
        /*02f4*/ 	.word	0x0500000f


	//   ....[129]....
        /*02f8*/ 	.word	0x0500000f


	//   ....[130]....
        /*02fc*/ 	.word	0x0500000f


	//   ....[131]....
        /*0300*/ 	.word	0x0500000f


	//   ....[132]....
        /*0304*/ 	.word	0x0500000f


	//   ....[133]....
        /*0308*/ 	.word	0x0500000f


	//   ....[134]....
        /*030c*/ 	.word	0x0500000f


	//   ....[135]....
        /*0310*/ 	.word	0x0500000f


	//   ....[136]....
        /*0314*/ 	.word	0x0500000f


	//   ....[137]....
        /*0318*/ 	.word	0x0500000f


	//   ....[138]....
        /*031c*/ 	.word	0x0500000f


	//   ....[139]....
        /*0320*/ 	.word	0x0500000f


	//   ....[140]....
        /*0324*/ 	.word	0x0500000f


	//   ....[141]....
        /*0328*/ 	.word	0x0500000f


	//   ....[142]....
        /*032c*/ 	.word	0x0500000f


	//   ....[143]....
        /*0330*/ 	.word	0x0500000f


	//   ....[144]....
        /*0334*/ 	.word	0x0500000f


	//   ....[145]....
        /*0338*/ 	.word	0x0500000f


	//   ....[146]....
        /*033c*/ 	.word	0x0500000f


	//   ....[147]....
        /*0340*/ 	.word	0x0500000f


	//   ....[148]....
        /*0344*/ 	.word	0x0500000f


	//   ....[149]....
        /*0348*/ 	.word	0x0500000f


	//   ....[150]....
        /*034c*/ 	.word	0x0500000f


	//   ....[151]....
        /*0350*/ 	.word	0x0500000f


	//   ....[152]....
        /*0354*/ 	.word	0x0500000f


	//   ....[153]....
        /*0358*/ 	.word	0x0500000f


	//   ....[154]....
        /*035c*/ 	.word	0x0500000f


	//   ....[155]....
        /*0360*/ 	.word	0x0500000f


	//   ....[156]....
        /*0364*/ 	.word	0x0500000f


	//   ....[157]....
        /*0368*/ 	.word	0x0500000f


	//   ....[158]....
        /*036c*/ 	.word	0x0500000f


	//   ....[159]....
        /*0370*/ 	.word	0x0500000f


	//   ....[160]....
        /*0374*/ 	.word	0x0500000f


	//   ....[161]....
        /*0378*/ 	.word	0x0500000f


	//   ....[162]....
        /*037c*/ 	.word	0x0500000f


	//   ....[163]....
        /*0380*/ 	.word	0x0500000f


	//   ....[164]....
        /*0384*/ 	.word	0x0500000f


	//   ....[165]....
        /*0388*/ 	.word	0x0500000f


	//   ....[166]....
        /*038c*/ 	.word	0x0500000f


	//   ....[167]....
        /*0390*/ 	.word	0x0500000f


	//   ....[168]....
        /*0394*/ 	.word	0x0500000f


	//   ....[169]....
        /*0398*/ 	.word	0x0500000f


	//   ....[170]....
        /*039c*/ 	.word	0x0500000f


	//   ....[171]....
        /*03a0*/ 	.word	0x0500000f


	//   ....[172]....
        /*03a4*/ 	.word	0x0500000f


	//   ....[173]....
        /*03a8*/ 	.word	0x0500000f


	//   ....[174]....
        /*03ac*/ 	.word	0x0500000f


	//   ....[175]....
        /*03b0*/ 	.word	0x0500000f


	//   ....[176]....
        /*03b4*/ 	.word	0x0500000f


	//   ....[177]....
        /*03b8*/ 	.word	0x0500000f


	//   ....[178]....
        /*03bc*/ 	.word	0x0500000f


	//   ....[179]....
        /*03c0*/ 	.word	0x0500000f


	//   ....[180]....
        /*03c4*/ 	.word	0x0500000f


	//   ....[181]....
        /*03c8*/ 	.word	0x0500000f


	//   ....[182]....
        /*03cc*/ 	.word	0x0500000f


	//   ....[183]....
        /*03d0*/ 	.word	0x0500000f


	//----- nvinfo : EIATTR_COOP_GROUP_INSTR_OFFSETS
	.align		4
.L_828:
        /*03d4*/ 	.byte	0x04, 0x28
        /*03d6*/ 	.short	(.L_830 - .L_829)


	//   ....[0]....
.L_829:
        /*03d8*/ 	.word	0x00000070


	//   ....[1]....
        /*03dc*/ 	.word	0x000000b0


	//   ....[2]....
        /*03e0*/ 	.word	0x00000290


	//   ....[3]....
        /*03e4*/ 	.word	0x000003f0


	//   ....[4]....
        /*03e8*/ 	.word	0x00000510


	//   ....[5]....
        /*03ec*/ 	.word	0x00000670


	//   ....[6]....
        /*03f0*/ 	.word	0x00001cc0


	//   ....[7]....
        /*03f4*/ 	.word	0x00003df0


	//   ....[8]....
        /*03f8*/ 	.word	0x00004560


	//   ....[9]....
        /*03fc*/ 	.word	0x00004fa0


	//   ....[10]....
        /*0400*/ 	.word	0x000055a0


	//   ....[11]....
        /*0404*/ 	.word	0x00005650


	//   ....[12]....
        /*0408*/ 	.word	0x000058c0


	//   ....[13]....
        /*040c*/ 	.word	0x00005930


	//   ....[14]....
        /*0410*/ 	.word	0x000061d0


	//   ....[15]....
        /*0414*/ 	.word	0x00006970


	//   ....[16]....
        /*0418*/ 	.word	0x00006ea0


	//   ....[17]....
        /*041c*/ 	.word	0x000075a0


	//   ....[18]....
        /*0420*/ 	.word	0x000076a0


	//   ....[19]....
        /*0424*/ 	.word	0x00007a50


	//   ....[20]....
        /*0428*/ 	.word	0x00007b70


	//   ....[21]....
        /*042c*/ 	.word	0x00008c00


	//   ....[22]....
        /*0430*/ 	.word	0x00009660


	//   ....[23]....
        /*0434*/ 	.word	0x00009710


	//   ....[24]....
        /*0438*/ 	.word	0x000099a0


	//   ....[25]....
        /*043c*/ 	.word	0x00009b60


	//   ....[26]....
        /*0440*/ 	.word	0x0000ab80


	//   ....[27]....
        /*0444*/ 	.word	0x0000b110


	//   ....[28]....
        /*0448*/ 	.word	0x0000b640


	//   ....[29]....
        /*044c*/ 	.word	0x0000bd30


	//   ....[30]....
        /*0450*/ 	.word	0x0000be30


	//   ....[31]....
        /*0454*/ 	.word	0x0000c1f0


	//   ....[32]....
        /*0458*/ 	.word	0x0000c310


	//   ....[33]....
        /*045c*/ 	.word	0x0000d3a0


	//   ....[34]....
        /*0460*/ 	.word	0x0000d470


	//   ....[35]....
        /*0464*/ 	.word	0x0000d4b0


	//   ....[36]....
        /*0468*/ 	.word	0x0000d550


	//   ....[37]....
        /*046c*/ 	.word	0x0000d580


	//   ....[38]....
        /*0470*/ 	.word	0x0000ee90


	//   ....[39]....
        /*0474*/ 	.word	0x0000f4d0


	//   ....[40]....
        /*0478*/ 	.word	0x0000f500


	//   ....[41]....
        /*047c*/ 	.word	0x0000f520


	//   ....[42]....
        /*0480*/ 	.word	0x0000f540


	//   ....[43]....
        /*0484*/ 	.word	0x0000fbc0


	//   ....[44]....
        /*0488*/ 	.word	0x0000fbe0


	//   ....[45]....
        /*048c*/ 	.word	0x0000fe10


	//   ....[46]....
        /*0490*/ 	.word	0x0000fe30


	//   ....[47]....
        /*0494*/ 	.word	0x000109d0


	//   ....[48]....
        /*0498*/ 	.word	0x00010a00


	//   ....[49]....
        /*049c*/ 	.word	0x00010c40


	//   ....[50]....
        /*04a0*/ 	.word	0x00010c60


	//   ....[51]....
        /*04a4*/ 	.word	0x00010f20


	//   ....[52]....
        /*04a8*/ 	.word	0x000110d0


	//   ....[53]....
        /*04ac*/ 	.word	0x00011100


	//   ....[54]....
        /*04b0*/ 	.word	0x00011130


	//   ....[55]....
        /*04b4*/ 	.word	0x00011160


	//   ....[56]....
        /*04b8*/ 	.word	0x00011190


	//   ....[57]....
        /*04bc*/ 	.word	0x000111c0


	//   ....[58]....
        /*04c0*/ 	.word	0x00011310


	//   ....[59]....
        /*04c4*/ 	.word	0x00011340


	//   ....[60]....
        /*04c8*/ 	.word	0x00011370


	//   ....[61]....
        /*04cc*/ 	.word	0x000113a0


	//   ....[62]....
        /*04d0*/ 	.word	0x000113d0


	//   ....[63]....
        /*04d4*/ 	.word	0x00011400


	//   ....[64]....
        /*04d8*/ 	.word	0x00011490


	//   ....[65]....
        /*04dc*/ 	.word	0x000114f0


	//   ....[66]....
        /*04e0*/ 	.word	0x00011580


	//   ....[67]....
        /*04e4*/ 	.word	0x000132e0


	//   ....[68]....
        /*04e8*/ 	.word	0x00013300


	//   ....[69]....
        /*04ec*/ 	.word	0x00013390


	//   ....[70]....
        /*04f0*/ 	.word	0x000133b0


	//   ....[71]....
        /*04f4*/ 	.word	0x00013430


	//   ....[72]....
        /*04f8*/ 	.word	0x00013450


	//   ....[73]....
        /*04fc*/ 	.word	0x00013460


	//   ....[74]....
        /*0500*/ 	.word	0x00013470


	//   ....[75]....
        /*0504*/ 	.word	0x00013bb0


	//   ....[76]....
        /*0508*/ 	.word	0x00013be0


	//   ....[77]....
        /*050c*/ 	.word	0x00013c80


	//   ....[78]....
        /*0510*/ 	.word	0x00013ca0


	//   ....[79]....
        /*0514*/ 	.word	0x00013d20


	//   ....[80]....
        /*0518*/ 	.word	0x00013d40


	//   ....[81]....
        /*051c*/ 	.word	0x00013d50


	//   ....[82]....
        /*0520*/ 	.word	0x00013d60


	//   ....[83]....
        /*0524*/ 	.word	0x000141d0


	//   ....[84]....
        /*0528*/ 	.word	0x00014200


	//   ....[85]....
        /*052c*/ 	.word	0x000143f0


	//   ....[86]....
        /*0530*/ 	.word	0x00014430


	//   ....[87]....
        /*0534*/ 	.word	0x00014440


	//   ....[88]....
        /*0538*/ 	.word	0x00014450


	//   ....[89]....
        /*053c*/ 	.word	0x000145a0


	//   ....[90]....
        /*0540*/ 	.word	0x000146f0


	//   ....[91]....
        /*0544*/ 	.word	0x00014f20


	//   ....[92]....
        /*0548*/ 	.word	0x00014f40


	//   ....[93]....
        /*054c*/ 	.word	0x00014f90


	//   ....[94]....
        /*0550*/ 	.word	0x00014fa0


	//   ....[95]....
        /*0554*/ 	.word	0x00014fe0


	//   ....[96]....
        /*0558*/ 	.word	0x00014ff0


	//   ....[97]....
        /*055c*/ 	.word	0x00015000


	//   ....[98]....
        /*0560*/ 	.word	0x00015040


	//   ....[99]....
        /*0564*/ 	.word	0x00015360


	//   ....[100]....
        /*0568*/ 	.word	0x000153a0


	//   ....[101]....
        /*056c*/ 	.word	0x000153c0


	//   ....[102]....
        /*0570*/ 	.word	0x000153e0


	//   ....[103]....
        /*0574*/ 	.word	0x00015410


	//   ....[104]....
        /*0578*/ 	.word	0x00015430


	//   ....[105]....
        /*057c*/ 	.word	0x00015530


	//   ....[106]....
        /*0580*/ 	.word	0x00015680


	//   ....[107]....
        /*0584*/ 	.word	0x00015c80


	//   ....[108]....
        /*0588*/ 	.word	0x00015cd0


	//   ....[109]....
        /*058c*/ 	.word	0x00015d00


	//   ....[110]....
        /*0590*/ 	.word	0x00015d30


	//   ....[111]....
        /*0594*/ 	.word	0x00015d40


	//   ....[112]....
        /*0598*/ 	.word	0x00015d70


	//   ....[113]....
        /*059c*/ 	.word	0x00015da0


	//   ....[114]....
        /*05a0*/ 	.word	0x00015dd0


	//   ....[115]....
        /*05a4*/ 	.word	0x00015f50


	//   ....[116]....
        /*05a8*/ 	.word	0x00015f80


	//   ....[117]....
        /*05ac*/ 	.word	0x00015fb0


	//   ....[118]....
        /*05b0*/ 	.word	0x00015fe0


	//   ....[119]....
        /*05b4*/ 	.word	0x00016010


	//   ....[120]....
        /*05b8*/ 	.word	0x00016040


	//   ....[121]....
        /*05bc*/ 	.word	0x00016100


	//   ....[122]....
        /*05c0*/ 	.word	0x00016120


	//   ....[123]....
        /*05c4*/ 	.word	0x00016190


	//   ....[124]....
        /*05c8*/ 	.word	0x00016830


	//   ....[125]....
        /*05cc*/ 	.word	0x00016f40


	//   ....[126]....
        /*05d0*/ 	.word	0x00017030


	//   ....[127]....
        /*05d4*/ 	.word	0x000170d0


	//   ....[128]....
        /*05d8*/ 	.word	0x00017130


	//   ....[129]....
        /*05dc*/ 	.word	0x00017220


	//   ....[130]....
        /*05e0*/ 	.word	0x00017290


	//   ....[131]....
        /*05e4*/ 	.word	0x00017380


	//   ....[132]....
        /*05e8*/ 	.word	0x000173f0


	//   ....[133]....
        /*05ec*/ 	.word	0x00017490


	//   ....[134]....
        /*05f0*/ 	.word	0x00017580


	//   ....[135]....
        /*05f4*/ 	.word	0x000175f0


	//   ....[136]....
        /*05f8*/ 	.word	0x00017650


	//   ....[137]....
        /*05fc*/ 	.word	0x00017740


	//   ....[138]....
        /*0600*/ 	.word	0x000177a0


	//   ....[139]....
        /*0604*/ 	.word	0x000178a0


	//   ....[140]....
        /*0608*/ 	.word	0x00017900


	//   ....[141]....
        /*060c*/ 	.word	0x000179e0


	//   ....[142]....
        /*0610*/ 	.word	0x00017b20


	//   ....[143]....
        /*0614*/ 	.word	0x00017c20


	//   ....[144]....
        /*0618*/ 	.word	0x00017e90


	//   ....[145]....
        /*061c*/ 	.word	0x00017ee0


	//   ....[146]....
        /*0620*/ 	.word	0x000180b0


	//   ....[147]....
        /*0624*/ 	.word	0x00018100


	//   ....[148]....
        /*0628*/ 	.word	0x000182d0


	//   ....[149]....
        /*062c*/ 	.word	0x00018320


	//   ....[150]....
        /*0630*/ 	.word	0x00018410


	//   ....[151]....
        /*0634*/ 	.word	0x000184b0


	//   ....[152]....
        /*0638*/ 	.word	0x00018510


	//   ....[153]....
        /*063c*/ 	.word	0x000185c0


	//   ....[154]....
        /*0640*/ 	.word	0x00018620


	//   ....[155]....
        /*0644*/ 	.word	0x000186d0


	//   ....[156]....
        /*0648*/ 	.word	0x00018730


	//   ....[157]....
        /*064c*/ 	.word	0x000187e0


	//   ....[158]....
        /*0650*/ 	.word	0x000188d0


	//   ....[159]....
        /*0654*/ 	.word	0x000189a0


	//   ....[160]....
        /*0658*/ 	.word	0x00018ac0


	//   ....[161]....
        /*065c*/ 	.word	0x00018bc0


	//   ....[162]....
        /*0660*/ 	.word	0x00018cf0


	//   ....[163]....
        /*0664*/ 	.word	0x00018dd0


	//   ....[164]....
        /*0668*/ 	.word	0x00018ed0


	//   ....[165]....
        /*066c*/ 	.word	0x00018fb0


	//   ....[166]....
        /*0670*/ 	.word	0x00019040


	//   ....[167]....
        /*0674*/ 	.word	0x000190e0


	//   ....[168]....
        /*0678*/ 	.word	0x00019200


	//   ....[169]....
        /*067c*/ 	.word	0x00019270


	//   ....[170]....
        /*0680*/ 	.word	0x000192e0


	//   ....[171]....
        /*0684*/ 	.word	0x00019350


	//   ....[172]....
        /*0688*/ 	.word	0x000193c0


	//   ....[173]....
        /*068c*/ 	.word	0x00019440


	//   ....[174]....
        /*0690*/ 	.word	0x000194d0


	//   ....[175]....
        /*0694*/ 	.word	0x00019560


	//   ....[176]....
        /*0698*/ 	.word	0x000195d0


	//   ....[177]....
        /*069c*/ 	.word	0x00019640


	//   ....[178]....
        /*06a0*/ 	.word	0x000196b0


	//   ....[179]....
        /*06a4*/ 	.word	0x00019730


	//   ....[180]....
        /*06a8*/ 	.word	0x000197a0


	//   ....[181]....
        /*06ac*/ 	.word	0x00019840


	//   ....[182]....
        /*06b0*/ 	.word	0x000198d0


	//   ....[183]....
        /*06b4*/ 	.word	0x000199f0


	//----- nvinfo : EIATTR_REG_RECONFIG
	.align		4
.L_830:
        /*06b8*/ 	.byte	0x01, 0x54
	.zero		2


	//----- nvinfo : EIATTR_SYSCALL_OFFSETS
	.align		4
        /*06bc*/ 	.byte	0x04, 0x46
        /*06be*/ 	.short	(.L_832 - .L_831)


	//   ....[0]....
.L_831:
        /*06c0*/ 	.word	0x00003fc0


	//   ....[1]....
        /*06c4*/ 	.word	0x000126b0


	//   ....[2]....
        /*06c8*/ 	.word	0x00012800


	//   ....[3]....
        /*06cc*/ 	.word	0x000128f0


	//   ....[4]....
        /*06d0*/ 	.word	0x00013790


	//----- nvinfo : EIATTR_MBARRIER_INSTR_OFFSETS
	.align		4
.L_832:
        /*06d4*/ 	.byte	0x04, 0x39
        /*06d6*/ 	.short	(.L_834 - .L_833)


	//   ....[0]....
.L_833:
        /*06d8*/ 	.word	0x00000180
        /*06dc*/ 	.word	0x000000ff
        /*06e0*/ 	.word	0x00028c00
        /*06e4*/ 	.short	0x0100
        /*06e6*/ 	.byte	0x08
	.zero		1


	//   ....[1]....
        /*06e8*/ 	.word	0x00000190
        /*06ec*/ 	.word	0x000000ff
        /*06f0*/ 	.word	0x00028c20
        /*06f4*/ 	.short	0x0100
        /*06f6*/ 	.byte	0x08
	.zero		1


	//   ....[2]....
        /*06f8*/ 	.word	0x00000240
        /*06fc*/ 	.word	0x000000ff
        /*0700*/ 	.word	0x00028c30
        /*0704*/ 	.short	0x0100
        /*0706*/ 	.byte	0x06
	.zero		1


	//   ....[3]....
        /*0708*/ 	.word	0x00000250
        /*070c*/ 	.word	0x000000ff
        /*0710*/ 	.word	0x00028c40
        /*0714*/ 	.short	0x0100
        /*0716*/ 	.byte	0x06
	.zero		1


	//   ....[4]....
        /*0718*/ 	.word	0x00000260
        /*071c*/ 	.word	0x000000ff
        /*0720*/ 	.word	0x00028c38
        /*0724*/ 	.short	0x0100
        /*0726*/ 	.byte	0x06
	.zero		1


	//   ....[5]....
        /*0728*/ 	.word	0x00000270
        /*072c*/ 	.word	0x000000ff
        /*0730*/ 	.word	0x00028c48
        /*0734*/ 	.short	0x0100
        /*0736*/ 	.byte	0x06
	.zero		1


	//   ....[6]....
        /*0738*/ 	.word	0x000003a0
        /*073c*/ 	.word	0x000000ff
        /*0740*/ 	.word	0x00028c50
        /*0744*/ 	.short	0x0100
        /*0746*/ 	.byte	0x08
	.zero		1


	//   ....[7]....
        /*0748*/ 	.word	0x000003b0
        /*074c*/ 	.word	0x000000ff
        /*0750*/ 	.word	0x00028c60
        /*0754*/ 	.short	0x0100
        /*0756*/ 	.byte	0x08
	.zero		1


	//   ....[8]....
        /*0758*/ 	.word	0x000003c0
        /*075c*/ 	.word	0x000000ff
        /*0760*/ 	.word	0x00028c58
        /*0764*/ 	.short	0x0100
        /*0766*/ 	.byte	0x08
	.zero		1


	//   ....[9]....
        /*0768*/ 	.word	0x000003d0
        /*076c*/ 	.word	0x000000ff
        /*0770*/ 	.word	0x00028c68
        /*0774*/ 	.short	0x0100
        /*0776*/ 	.byte	0x08
	.zero		1


	//   ....[10]....
        /*0778*/ 	.word	0x000004c0
        /*077c*/ 	.word	0x000000ff
        /*0780*/ 	.word	0x00028c70
        /*0784*/ 	.short	0x0100
        /*0786*/ 	.byte	0x06
	.zero		1


	//   ....[11]....
        /*0788*/ 	.word	0x000004d0
        /*078c*/ 	.word	0x000000ff
        /*0790*/ 	.word	0x00028c80
        /*0794*/ 	.short	0x0100
        /*0796*/ 	.byte	0x06
	.zero		1


	//   ....[12]....
        /*0798*/ 	.word	0x000004e0
        /*079c*/ 	.word	0x000000ff
        /*07a0*/ 	.word	0x00028c78
        /*07a4*/ 	.short	0x0100
        /*07a6*/ 	.byte	0x06
	.zero		1


	//   ....[13]....
        /*07a8*/ 	.word	0x000004f0
        /*07ac*/ 	.word	0x000000ff
        /*07b0*/ 	.word	0x00028c88
        /*07b4*/ 	.short	0x0100
        /*07b6*/ 	.byte	0x06
	.zero		1


	//   ....[14]....
        /*07b8*/ 	.word	0x00000620
        /*07bc*/ 	.word	0x000000ff
        /*07c0*/ 	.word	0x00028c90
        /*07c4*/ 	.short	0x0100
        /*07c6*/ 	.byte	0x08
	.zero		1


	//   ....[15]....
        /*07c8*/ 	.word	0x00000630
        /*07cc*/ 	.word	0x000000ff
        /*07d0*/ 	.word	0x00028ca0
        /*07d4*/ 	.short	0x0100
        /*07d6*/ 	.byte	0x08
	.zero		1


	//   ....[16]....
        /*07d8*/ 	.word	0x00000640
        /*07dc*/ 	.word	0x000000ff
        /*07e0*/ 	.word	0x00028c98
        /*07e4*/ 	.short	0x0100
        /*07e6*/ 	.byte	0x08
	.zero		1


	//   ....[17]....
        /*07e8*/ 	.word	0x00000650
        /*07ec*/ 	.word	0x000000ff
        /*07f0*/ 	.word	0x00028ca8
        /*07f4*/ 	.short	0x0100
        /*07f6*/ 	.byte	0x08
	.zero		1


	//   ....[18]....
        /*07f8*/ 	.word	0x00000790
        /*07fc*/ 	.word	0x000000ff
        /*0800*/ 	.word	0x00028cb0
        /*0804*/ 	.short	0x0100
        /*0806*/ 	.byte	0x08
	.zero		1


	//   ....[19]....
        /*0808*/ 	.word	0x000007a0
        /*080c*/ 	.word	0x000000ff
        /*0810*/ 	.word	0x00028cc0
        /*0814*/ 	.short	0x0100
        /*0816*/ 	.byte	0x08
	.zero		1


	//   ....[20]....
        /*0818*/ 	.word	0x000007b0
        /*081c*/ 	.word	0x000000ff
        /*0820*/ 	.word	0x00028cb8
        /*0824*/ 	.short	0x0100
        /*0826*/ 	.byte	0x08
	.zero		1


	//   ....[21]....
        /*0828*/ 	.word	0x000007c0
        /*082c*/ 	.word	0x000000ff
        /*0830*/ 	.word	0x00028cc8
        /*0834*/ 	.short	0x0100
        /*0836*/ 	.byte	0x08
	.zero		1


	//   ....[22]....
        /*0838*/ 	.word	0x00001dd0
        /*083c*/ 	.word	0x000000ff
        /*0840*/ 	.word	0x00028c50
        /*0844*/ 	.short	0x010a
        /*0846*/ 	.byte	0x15
	.zero		1


	//   ....[23]....
        /*0848*/ 	.word	0x00002090
        /*084c*/ 	.word	0x000000ff
        /*0850*/ 	.word	0x00000000
        /*0854*/ 	.short	0x0101
        /*0856*/ 	.byte	0x06
	.zero		1


	//   ....[24]....
        /*0858*/ 	.word	0x000029d0
        /*085c*/ 	.word	0x000000ff
        /*0860*/ 	.word	0x00028c50
        /*0864*/ 	.short	0x010a
        /*0866*/ 	.byte	0x15
	.zero		1


	//   ....[25]....
        /*0868*/ 	.word	0x00002a10
        /*086c*/ 	.word	0x000000ff
        /*0870*/ 	.word	0x00028c50
        /*0874*/ 	.short	0x010a
        /*0876*/ 	.byte	0x15
	.zero		1


	//   ....[26]....
        /*0878*/ 	.word	0x00002bf0
        /*087c*/ 	.word	0x000000ff
        /*0880*/ 	.word	0x00000000
        /*0884*/ 	.short	0x0101
        /*0886*/ 	.byte	0x06
	.zero		1


	//   ....[27]....
        /*0888*/ 	.word	0x00004040
        /*088c*/ 	.word	0x000000ff
        /*0890*/ 	.word	0x00028c00
        /*0894*/ 	.short	0x010a
        /*0896*/ 	.byte	0x29
	.zero		1


	//   ....[28]....
        /*0898*/ 	.word	0x000040c0
        /*089c*/ 	.word	0x00000007
        /*08a0*/ 	.word	0x00028c30
        /*08a4*/ 	.short	0x010a
        /*08a6*/ 	.byte	0x3f
	.zero		1


	//   ....[29]....
        /*08a8*/ 	.word	0x00004100
        /*08ac*/ 	.word	0x00000007
        /*08b0*/ 	.word	0x00028c30
        /*08b4*/ 	.short	0x010a
        /*08b6*/ 	.byte	0x3f
	.zero		1


	//   ....[30]....
        /*08b8*/ 	.word	0x000046b0
        /*08bc*/ 	.word	0x000000ff
        /*08c0*/ 	.word	0x00000000
        /*08c4*/ 	.short	0x0101
        /*08c6*/ 	.byte	0x06
	.zero		1


	//   ....[31]....
        /*08c8*/ 	.word	0x00005f90
        /*08cc*/ 	.word	0x00000007
        /*08d0*/ 	.word	0x00028c50
        /*08d4*/ 	.short	0x010a
        /*08d6*/ 	.byte	0x3f
	.zero		1


	//   ....[32]....
        /*08d8*/ 	.word	0x00005fd0
        /*08dc*/ 	.word	0x00000007
        /*08e0*/ 	.word	0x00028c50
        /*08e4*/ 	.short	0x010a
        /*08e6*/ 	.byte	0x3f
	.zero		1


	//   ....[33]....
        /*08e8*/ 	.word	0x000062b0
        /*08ec*/ 	.word	0x000000ff
        /*08f0*/ 	.word	0x00000000
        /*08f4*/ 	.short	0x0101
        /*08f6*/ 	.byte	0x0b
	.zero		1


	//   ....[34]....
        /*08f8*/ 	.word	0x000065d0
        /*08fc*/ 	.word	0x000000ff
        /*0900*/ 	.word	0x00028c30
        /*0904*/ 	.short	0x010a
        /*0906*/ 	.byte	0x16
	.zero		1


	//   ....[35]....
        /*0908*/ 	.word	0x00006610
        /*090c*/ 	.word	0x000000ff
        /*0910*/ 	.word	0x00028c30
        /*0914*/ 	.short	0x010a
        /*0916*/ 	.byte	0x16
	.zero		1


	//   ....[36]....
        /*0918*/ 	.word	0x00006ab0
        /*091c*/ 	.word	0x000000ff
        /*0920*/ 	.word	0x00000000
        /*0924*/ 	.short	0x0101
        /*0926*/ 	.byte	0x06
	.zero		1


	//   ....[37]....
        /*0928*/ 	.word	0x000089c0
        /*092c*/ 	.word	0x000000ff
        /*0930*/ 	.word	0x00028c50
        /*0934*/ 	.short	0x010a
        /*0936*/ 	.byte	0x16
	.zero		1


	//   ....[38]....
        /*0938*/ 	.word	0x00008a00
        /*093c*/ 	.word	0x000000ff
        /*0940*/ 	.word	0x00028c50
        /*0944*/ 	.short	0x010a
        /*0946*/ 	.byte	0x16
	.zero		1


	//   ....[39]....
        /*0948*/ 	.word	0x00008cb0
        /*094c*/ 	.word	0x000000ff
        /*0950*/ 	.word	0x00000000
        /*0954*/ 	.short	0x0101
        /*0956*/ 	.byte	0x16
	.zero		1


	//   ....[40]....
        /*0958*/ 	.word	0x00009050
        /*095c*/ 	.word	0x000000ff
        /*0960*/ 	.word	0x00028c30
        /*0964*/ 	.short	0x010a
        /*0966*/ 	.byte	0x16
	.zero		1


	//   ....[41]....
        /*0968*/ 	.word	0x00009090
        /*096c*/ 	.word	0x000000ff
        /*0970*/ 	.word	0x00028c30
        /*0974*/ 	.short	0x010a
        /*0976*/ 	.byte	0x16
	.zero		1


	//   ....[42]....
        /*0978*/ 	.word	0x000094b0
        /*097c*/ 	.word	0x000000ff
        /*0980*/ 	.word	0x00000000
        /*0984*/ 	.short	0x0101
        /*0986*/ 	.byte	0x06
	.zero		1


	//   ....[43]....
        /*0988*/ 	.word	0x0000a940
        /*098c*/ 	.word	0x000000ff
        /*0990*/ 	.word	0x00028c50
        /*0994*/ 	.short	0x010a
        /*0996*/ 	.byte	0x16
	.zero		1


	//   ....[44]....
        /*0998*/ 	.word	0x0000a980
        /*099c*/ 	.word	0x000000ff
        /*09a0*/ 	.word	0x00028c50
        /*09a4*/ 	.short	0x010a
        /*09a6*/ 	.byte	0x16
	.zero		1


	//   ....[45]....
        /*09a8*/ 	.word	0x0000ac10
        /*09ac*/ 	.word	0x000000ff
        /*09b0*/ 	.word	0x00000000
        /*09b4*/ 	.short	0x0101
        /*09b6*/ 	.byte	0x16
	.zero		1


	//   ....[46]....
        /*09b8*/ 	.word	0x0000ad70
        /*09bc*/ 	.word	0x000000ff
        /*09c0*/ 	.word	0x00028c30
        /*09c4*/ 	.short	0x010a
        /*09c6*/ 	.byte	0x14
	.zero		1


	//   ....[47]....
        /*09c8*/ 	.word	0x0000adb0
        /*09cc*/ 	.word	0x000000ff
        /*09d0*/ 	.word	0x00028c30
        /*09d4*/ 	.short	0x010a
        /*09d6*/ 	.byte	0x14
	.zero		1


	//   ....[48]....
        /*09d8*/ 	.word	0x0000b250
        /*09dc*/ 	.word	0x000000ff
        /*09e0*/ 	.word	0x00000000
        /*09e4*/ 	.short	0x0101
        /*09e6*/ 	.byte	0x06
	.zero		1


	//   ....[49]....
        /*09e8*/ 	.word	0x0000d160
        /*09ec*/ 	.word	0x000000ff
        /*09f0*/ 	.word	0x00028c50
        /*09f4*/ 	.short	0x010a
        /*09f6*/ 	.byte	0x14
	.zero		1


	//   ....[50]....
        /*09f8*/ 	.word	0x0000d1a0
        /*09fc*/ 	.word	0x000000ff
        /*0a00*/ 	.word	0x00028c50
        /*0a04*/ 	.short	0x010a
        /*0a06*/ 	.byte	0x14
	.zero		1


	//   ....[51]....
        /*0a08*/ 	.word	0x0000d450
        /*0a0c*/ 	.word	0x000000ff
        /*0a10*/ 	.word	0x00000000
        /*0a14*/ 	.short	0x0101
        /*0a16*/ 	.byte	0x14
	.zero		1


	//   ....[52]....
        /*0a18*/ 	.word	0x0000fbd0
        /*0a1c*/ 	.word	0x000000ff
        /*0a20*/ 	.word	0x00000000
        /*0a24*/ 	.short	0x0101
        /*0a26*/ 	.byte	0x04
	.zero		1


	//   ....[53]....
        /*0a28*/ 	.word	0x000130a0
        /*0a2c*/ 	.word	0x0000001b
        /*0a30*/ 	.word	0x00028c40
        /*0a34*/ 	.short	0x010a
        /*0a36*/ 	.byte	0x3f
	.zero		1


	//   ....[54]....
        /*0a38*/ 	.word	0x00013570
        /*0a3c*/ 	.word	0x0000001b
        /*0a40*/ 	.word	0x00028c30
        /*0a44*/ 	.short	0x0107
        /*0a46*/ 	.byte	0x3f
	.zero		1


	//   ....[55]....
        /*0a48*/ 	.word	0x00013640
        /*0a4c*/ 	.word	0x0000001b
        /*0a50*/ 	.word	0x00028c30
        /*0a54*/ 	.short	0x0101
        /*0a56*/ 	.byte	0x3f
	.zero		1


	//   ....[56]....
        /*0a58*/ 	.word	0x00013e60
        /*0a5c*/ 	.word	0x00000017
        /*0a60*/ 	.word	0x00028c00
        /*0a64*/ 	.short	0x0107
        /*0a66*/ 	.byte	0x3f
	.zero		1


	//   ....[57]....
        /*0a68*/ 	.word	0x00013f50
        /*0a6c*/ 	.word	0x00000017
        /*0a70*/ 	.word	0x00028c00
        /*0a74*/ 	.short	0x0101
        /*0a76*/ 	.byte	0x3f
	.zero		1


	//   ....[58]....
        /*0a78*/ 	.word	0x00013f70
        /*0a7c*/ 	.word	0x00000017
        /*0a80*/ 	.word	0x00028c20
        /*0a84*/ 	.short	0x010a
        /*0a86*/ 	.byte	0x3f
	.zero		1


	//   ....[59]....
        /*0a88*/ 	.word	0x00014000
        /*0a8c*/ 	.word	0x0000001b
        /*0a90*/ 	.word	0x00028c60
        /*0a94*/ 	.short	0x010a
        /*0a96*/ 	.byte	0x3f
	.zero		1


	//   ....[60]....
        /*0a98*/ 	.word	0x00014910
        /*0a9c*/ 	.word	0x0000001b
        /*0aa0*/ 	.word	0x00028c50
        /*0aa4*/ 	.short	0x0107
        /*0aa6*/ 	.byte	0x3f
	.zero		1


	//   ....[61]....
        /*0aa8*/ 	.word	0x000149e0
        /*0aac*/ 	.word	0x0000001b
        /*0ab0*/ 	.word	0x00028c50
        /*0ab4*/ 	.short	0x0101
        /*0ab6*/ 	.byte	0x3f
	.zero		1


	//   ....[62]....
        /*0ab8*/ 	.word	0x00014d80
        /*0abc*/ 	.word	0x00000006
        /*0ac0*/ 	.word	0x00028c40
        /*0ac4*/ 	.short	0x010a
        /*0ac6*/ 	.byte	0x3f
	.zero		1


	//   ....[63]....
        /*0ac8*/ 	.word	0x000150c0
        /*0acc*/ 	.word	0x00000006
        /*0ad0*/ 	.word	0x00028c30
        /*0ad4*/ 	.short	0x0107
        /*0ad6*/ 	.byte	0x3f
	.zero		1


	//   ....[64]....
        /*0ad8*/ 	.word	0x00015180
        /*0adc*/ 	.word	0x00000006
        /*0ae0*/ 	.word	0x00028c30
        /*0ae4*/ 	.short	0x0101
        /*0ae6*/ 	.byte	0x3f
	.zero		1


	//   ....[65]....
        /*0ae8*/ 	.word	0x000151b0
        /*0aec*/ 	.word	0x00000006
        /*0af0*/ 	.word	0x00028c60
        /*0af4*/ 	.short	0x010a
        /*0af6*/ 	.byte	0x3f
	.zero		1


	//   ....[66]....
        /*0af8*/ 	.word	0x00015880
        /*0afc*/ 	.word	0x00000006
        /*0b00*/ 	.word	0x00028c50
        /*0b04*/ 	.short	0x0107
        /*0b06*/ 	.byte	0x3f
	.zero		1


	//   ....[67]....
        /*0b08*/ 	.word	0x00015940
        /*0b0c*/ 	.word	0x00000006
        /*0b10*/ 	.word	0x00028c50
        /*0b14*/ 	.short	0x0101
        /*0b16*/ 	.byte	0x3f
	.zero		1


	//   ....[68]....
        /*0b18*/ 	.word	0x000167b0
        /*0b1c*/ 	.word	0x00000005
        /*0b20*/ 	.word	0x00028c20
        /*0b24*/ 	.short	0x010a
        /*0b26*/ 	.byte	0x3f
	.zero		1


	//   ....[69]....
        /*0b28*/ 	.word	0x00016930
        /*0b2c*/ 	.word	0x00000003
        /*0b30*/ 	.word	0x00028c40
        /*0b34*/ 	.short	0x010a
        /*0b36*/ 	.byte	0x3f
	.zero		1


	//   ....[70]....
        /*0b38*/ 	.word	0x000169d0
        /*0b3c*/ 	.word	0x00000005
        /*0b40*/ 	.word	0x00028c40
        /*0b44*/ 	.short	0x010a
        /*0b46*/ 	.byte	0x3f
	.zero		1


	//   ....[71]....
        /*0b48*/ 	.word	0x00016a10
        /*0b4c*/ 	.word	0x00000003
        /*0b50*/ 	.word	0x00028c60
        /*0b54*/ 	.short	0x010a
        /*0b56*/ 	.byte	0x3f
	.zero		1


	//   ....[72]....
        /*0b58*/ 	.word	0x00016a50
        /*0b5c*/ 	.word	0x00000005
        /*0b60*/ 	.word	0x00028c60
        /*0b64*/ 	.short	0x010a
        /*0b66*/ 	.byte	0x3f
	.zero		1


	//   ....[73]....
        /*0b68*/ 	.word	0x00016ac0
        /*0b6c*/ 	.word	0x00000006
        /*0b70*/ 	.word	0x00028c50
        /*0b74*/ 	.short	0x010a
        /*0b76*/ 	.byte	0x3f
	.zero		1


	//   ....[74]....
        /*0b78*/ 	.word	0x00016b20
        /*0b7c*/ 	.word	0x00000005
        /*0b80*/ 	.word	0x00028c50
        /*0b84*/ 	.short	0x010a
        /*0b86*/ 	.byte	0x3f
	.zero		1


	//   ....[75]....
        /*0b88*/ 	.word	0x00016b80
        /*0b8c*/ 	.word	0x00000003
        /*0b90*/ 	.word	0x00028c00
        /*0b94*/ 	.short	0x010a
        /*0b96*/ 	.byte	0x3f
	.zero		1


	//   ....[76]....
        /*0b98*/ 	.word	0x00016bd0
        /*0b9c*/ 	.word	0x00000007
        /*0ba0*/ 	.word	0x00028c30
        /*0ba4*/ 	.short	0x010a
        /*0ba6*/ 	.byte	0x3f
	.zero		1


	//   ....[77]....
        /*0ba8*/ 	.word	0x00016c20
        /*0bac*/ 	.word	0x00000007
        /*0bb0*/ 	.word	0x00028c50
        /*0bb4*/ 	.short	0x010a
        /*0bb6*/ 	.byte	0x3f
	.zero		1


	//   ....[78]....
        /*0bb8*/ 	.word	0x00016c80
        /*0bbc*/ 	.word	0x00000006
        /*0bc0*/ 	.word	0x00028c30
        /*0bc4*/ 	.short	0x010a
        /*0bc6*/ 	.byte	0x3f
	.zero		1


	//   ....[79]....
        /*0bc8*/ 	.word	0x00016ce0
        /*0bcc*/ 	.word	0x0000000a
        /*0bd0*/ 	.word	0x00028c50
        /*0bd4*/ 	.short	0x010a
        /*0bd6*/ 	.byte	0x3f
	.zero		1


	//   ....[80]....
        /*0bd8*/ 	.word	0x00016d40
        /*0bdc*/ 	.word	0x00000006
        /*0be0*/ 	.word	0x00028c30
        /*0be4*/ 	.short	0x010a
        /*0be6*/ 	.byte	0x3f
	.zero		1


	//   ....[81]....
        /*0be8*/ 	.word	0x00016da0
        /*0bec*/ 	.word	0x0000000a
        /*0bf0*/ 	.word	0x00028c50
        /*0bf4*/ 	.short	0x010a
        /*0bf6*/ 	.byte	0x3f
	.zero		1


	//   ....[82]....
        /*0bf8*/ 	.word	0x00016e00
        /*0bfc*/ 	.word	0x00000006
        /*0c00*/ 	.word	0x00028c30
        /*0c04*/ 	.short	0x010a
        /*0c06*/ 	.byte	0x3f
	.zero		1


	//   ....[83]....
        /*0c08*/ 	.word	0x00016e60
        /*0c0c*/ 	.word	0x0000000a
        /*0c10*/ 	.word	0x00028c50
        /*0c14*/ 	.short	0x010a
        /*0c16*/ 	.byte	0x3f
	.zero		1


	//   ....[84]....
        /*0c18*/ 	.word	0x00016f80
        /*0c1c*/ 	.word	0x0000001b
        /*0c20*/ 	.word	0x00028c40
        /*0c24*/ 	.short	0x010a
        /*0c26*/ 	.byte	0x3f
	.zero		1


	//   ....[85]....
        /*0c28*/ 	.word	0x00017a20
        /*0c2c*/ 	.word	0x00000017
        /*0c30*/ 	.word	0x00028c20
        /*0c34*/ 	.short	0x010a
        /*0c36*/ 	.byte	0x3f
	.zero		1


	//   ....[86]....
        /*0c38*/ 	.word	0x00017a70
        /*0c3c*/ 	.word	0x0000001b
        /*0c40*/ 	.word	0x00028c60
        /*0c44*/ 	.short	0x010a
        /*0c46*/ 	.byte	0x3f
	.zero		1


	//   ....[87]....
        /*0c48*/ 	.word	0x00018360
        /*0c4c*/ 	.word	0x00000006
        /*0c50*/ 	.word	0x00028c40
        /*0c54*/ 	.short	0x010a
        /*0c56*/ 	.byte	0x3f
	.zero		1


	//   ....[88]....
        /*0c58*/ 	.word	0x00018820
        /*0c5c*/ 	.word	0x00000006
        /*0c60*/ 	.word	0x00028c60
        /*0c64*/ 	.short	0x010a
        /*0c66*/ 	.byte	0x3f
	.zero		1


	//   ....[89]....
        /*0c68*/ 	.word	0x00019910
        /*0c6c*/ 	.word	0x00000005
        /*0c70*/ 	.word	0x00028c20
        /*0c74*/ 	.short	0x010a
        /*0c76*/ 	.byte	0x3f
	.zero		1


	//   ....[90]....
        /*0c78*/ 	.word	0x00019ab0
        /*0c7c*/ 	.word	0x00000003
        /*0c80*/ 	.word	0x00028c40
        /*0c84*/ 	.short	0x010a
        /*0c86*/ 	.byte	0x3f
	.zero		1


	//   ....[91]....
        /*0c88*/ 	.word	0x00019b00
        /*0c8c*/ 	.word	0x00000005
        /*0c90*/ 	.word	0x00028c40
        /*0c94*/ 	.short	0x010a
        /*0c96*/ 	.byte	0x3f
	.zero		1


	//   ....[92]....
        /*0c98*/ 	.word	0x00019b50
        /*0c9c*/ 	.word	0x00000003
        /*0ca0*/ 	.word	0x00028c60
        /*0ca4*/ 	.short	0x010a
        /*0ca6*/ 	.byte	0x3f
	.zero		1


	//----- nvinfo : EIATTR_NUM_MBARRIERS
	.align		4
.L_834:
        /*0ca8*/ 	.byte	0x03, 0x38
        /*0caa*/ 	.short	0x0016


	//----- nvinfo : EIATTR_EXIT_INSTR_OFFSETS
	.align		4
        /*0cac*/ 	.byte	0x04, 0x1c
        /*0cae*/ 	.short	(.L_836 - .L_835)


	//   ....[0]....
.L_835:
        /*0cb0*/ 	.word	0x00000970


	//   ....[1]....
        /*0cb4*/ 	.word	0x00010ec0


	//   ....[2]....
        /*0cb8*/ 	.word	0x00016aa0


	//----- nvinfo : EIATTR_MAX_THREADS
	.align		4
.L_836:
        /*0cbc*/ 	.byte	0x04, 0x05
        /*0cbe*/ 	.short	(.L_838 - .L_837)
.L_837:
        /*0cc0*/ 	.word	0x00000180
        /*0cc4*/ 	.word	0x00000001
        /*0cc8*/ 	.word	0x00000001


	//----- nvinfo : EIATTR_CRS_STACK_SIZE
	.align		4
.L_838:
        /*0ccc*/ 	.byte	0x04, 0x1e
        /*0cce*/ 	.short	(.L_840 - .L_839)
.L_839:
        /*0cd0*/ 	.word	0x00000000


	//----- nvinfo : EIATTR_CBANK_PARAM_SIZE
	.align		4
.L_840:
        /*0cd4*/ 	.byte	0x03, 0x19
        /*0cd6*/ 	.short	0x0af0


	//----- nvinfo : EIATTR_PARAM_CBANK
	.align		4
        /*0cd8*/ 	.byte	0x04, 0x0a
        /*0cda*/ 	.short	(.L_842 - .L_841)
	.align		4
.L_841:
        /*0cdc*/ 	.word	index@(.nv.constant0._ZN7cutlass13device_kernelIN5flash11enable_sm90INS1_16FlashAttnFwdSm90INS1_25CollectiveMainloopFwdSm90ILi2EN4cute5tupleIJNS5_1CILi1EEES8_S8_EEENS6_IJNS7_ILi64EEESA_SA_EEELi512ENS_10bfloat16_tEfNS_4arch4Sm90ELb0ELb1ELb1ELb1ELb1ELb0ELb0ELb0ELb0ELb1ELb0ELb0EEENS1_21CollectiveEpilogueFwdINS6_IJSA_NS7_ILi512EEESA_EEES9_SC_SE_Li256ELb1ELb1ELb0ELb0EEENS1_36VarlenDynamicPersistentTileSchedulerILi64ELi64ELi256ELi128ELb0ELb1ELb1ELb1ELb0ELb1EEEEEEEEEvNT_6ParamsE)
        /*0ce0*/ 	.short	0x0210
        /*0ce2*/ 	.short	0x0af0


	//----- nvinfo : EIATTR_SW_WAR
	.align		4
.L_842:
        /*0ce4*/ 	.byte	0x04, 0x36
        /*0ce6*/ 	.short	(.L_844 - .L_843)
.L_843:
        /*0ce8*/ 	.word	0x00000008
.L_844:


//--------------------- .nv.info._ZN7cutlass13device_kernelIN5flash11enable_sm90INS1_16FlashAttnFwdSm90INS1_25CollectiveMainloopFwdSm90ILi2EN4cute5tupleIJNS5_1CILi1EEES8_S8_EEENS6_IJNS7_ILi64EEESA_SA_EEELi512ENS_10bfloat16_tEfNS_4arch4Sm90ELb0ELb1ELb1ELb1ELb1ELb1ELb0ELb0ELb0ELb1ELb0ELb0EEENS1_21CollectiveEpilogueFwdINS6_IJSA_NS7_ILi512EEESA_EEES9_SC_SE_Li256ELb1ELb1ELb0ELb0EEENS1_36VarlenDynamicPersistentTileSchedulerILi64ELi64ELi256ELi128ELb0ELb1ELb1ELb1ELb0ELb1EEEEEEEEEvNT_6ParamsE --------------------------
	.section	.nv.info._ZN7cutlass13device_kernelIN5flash11enable_sm90INS1_16FlashAttnFwdSm90INS1_25CollectiveMainloopFwdSm90ILi2EN4cute5tupleIJNS5_1CILi1EEES8_S8_EEENS6_IJNS7_ILi64EEESA_SA_EEELi512ENS_10bfloat16_tEfNS_4arch4Sm90ELb0ELb1ELb1ELb1ELb1ELb1ELb0ELb0ELb0ELb1ELb0ELb0EEENS1_21CollectiveEpilogueFwdINS6_IJSA_NS7_ILi512EEESA_EEES9_SC_SE_Li256ELb1ELb1ELb0ELb0EEENS1_36VarlenDynamicPersistentTileSchedulerILi64ELi64ELi256ELi128ELb0ELb1ELb1ELb1ELb0ELb1EEEEEEEEEvNT_6ParamsE,"",@"SHT_CUDA_INFO"
	.sectionflags	@""
	.align	4


	//----- nvinfo : EIATTR_CUDA_API_VERSION
	.align		4
        /*0000*/ 	.byte	0x04, 0x37
        /*0002*/ 	.short	(.L_846 - .L_845)
.L_845:
        /*0004*/ 	.word	0x00000082


	//----- nvinfo : EIATTR_KPARAM_INFO
	.align		4
.L_846:
        /*0008*/ 	.byte	0x04, 0x17
        /*000a*/ 	.short	(.L_848 - .L_847)
.L_847:
        /*000c*/ 	.word	0x00000000
        /*0010*/ 	.short	0x0000
        /*0012*/ 	.short	0x0070
        /*0014*/ 	.byte	0x00, 0xf0, 0x01, 0x2a


	//----- nvinfo : EIATTR_SPARSE_MMA_MASK
	.align		4
.L_848:
        /*0018*/ 	.byte	0x03, 0x50
        /*001a*/ 	.short	0x0000


	//----- nvinfo : EIATTR_MAXREG_COUNT
	.align		4
        /*001c*/ 	.byte	0x03, 0x1b
        /*001e*/ 	.short	0x00a8


	//----- nvinfo : EIATTR_NUM_BARRIERS
	.align		4
        /*0020*/ 	.byte	0x02, 0x4c
        /*0022*/ 	.byte	0x10
	.zero		1


	//----- nvinfo : EIATTR_EXTERNS
	.align		4
        /*0024*/ 	.byte	0x04, 0x0f
        /*0026*/ 	.short	(.L_850 - .L_849)


	//   ....[0]....
	.align		4
.L_849:
        /*0028*/ 	.word	index@(__assertfail)


	//----- nvinfo : EIATTR_ANNOTATIONS
	.align		4
.L_850:
        /*002c*/ 	.byte	0x04, 0x55
        /*002e*/ 	.short	(.L_852 - .L_851)


	//   ....[0]....
.L_851:
        /* <DEDUP_REMOVED lines=48> */


	//----- nvinfo : EIATTR_MERCURY_ISA_VERSION
	.align		4
.L_852:
        /*0318*/ 	.byte	0x03, 0x5f
        /*031a*/ 	.short	0x0101


	//----- nvinfo : EIATTR_UNUSED_LOAD_BYTE_OFFSET
	.align		4
        /*031c*/ 	.byte	0x04, 0x44
        /*031e*/ 	.short	(.L_854 - .L_853)


	//   ....[0]....
.L_853:
        /*0320*/ 	.word	0x00000a20
        /*0324*/ 	.word	0x0000fff0


	//   ....[1]....
        /*0328*/ 	.word	0x000156a0
        /*032c*/ 	.word	0x0000fff0


	//----- nvinfo : EIATTR_INT_WARP_WIDE_INSTR_OFFSETS
	.align		4
.L_854:
        /*0330*/ 	.byte	0x04, 0x31
        /*0332*/ 	.short	(.L_856 - .L_855)


	//   ....[0]....
.L_855:
        /*0334*/ 	.word	0x00000130


	//   ....[1]....
        /*0338*/ 	.word	0x00000170


	//   ....[2]....
        /*033c*/ 	.word	0x000001e0


	//   ....[3]....
        /*0340*/ 	.word	0x0001be20


	//   ....[4]....
        /*0344*/ 	.word	0x0001beb0


	//   ....[5]....
        /*0348*/ 	.word	0x0001f460


	//   ....[6]....
        /*034c*/ 	.word	0x0001f4f0


	//----- nvinfo : EIATTR_COOP_GROUP_MASK_REGIDS
	.align		4
.L_856:
        /*0350*/ 	.byte	0x04, 0x29
        /*0352*/ 	.short	(.L_858 - .L_857)


	//   ....[0]....
.L_857:
        /*0354*/ 	.word	0xffffffff


	//   ....[1]....
        /*0358*/ 	.word	0xffffffff


	//   ....[2]....
        /*035c*/ 	.word	0xffffffff


	//   ....[3]....
        /*0360*/ 	.word	0xffffffff


	//   ....[4]....
        /*0364*/ 	.word	0xffffffff


	//   ....[5]....
        /*0368*/ 	.word	0xffffffff


	//   ....[6]....
        /*036c*/ 	.word	0xffffffff


	//   ....[7]....
        /*0370*/ 	.word	0xffffffff


	//   ....[8]....
        /*0374*/ 	.word	0xffffffff


	//   ....[9]....
        /*0378*/ 	.word	0xffffffff


	//   ....[10]....
        /*037c*/ 	.word	0xffffffff


	//   ....[11]....
        /*0380*/ 	.word	0xffffffff


	//   ....[12]....
        /*0384*/ 	.word	0xffffffff


	//   ....[13]....
        /*0388*/ 	.word	0xffffffff


	//   ....[14]....
        /*038c*/ 	.word	0xffffffff


	//   ....[15]....
        /*0390*/ 	.word	0xffffffff


	//   ....[16]....
        /*0394*/ 	.word	0xffffffff


	//   ....[17]....
        /*0398*/ 	.word	0xffffffff


	//   ....[18]....
        /*039c*/ 	.word	0xffffffff


	//   ....[19]....
        /*03a0*/ 	.word	0xffffffff


	//   ....[20]....
        /*03a4*/ 	.word	0xffffffff


	//   ....[21]....
        /*03a8*/ 	.word	0xffffffff


	//   ....[22]....
        /*03ac*/ 	.word	0xffffffff


	//   ....[23]....
        /*03b0*/ 	.word	0xffffffff


	//   ....[24]....
        /*03b4*/ 	.word	0xffffffff


	//   ....[25]....
        /*03b8*/ 	.word	0xffffffff


	//   ....[26]....
        /*03bc*/ 	.word	0xffffffff


	//   ....[27]....
        /*03c0*/ 	.word	0xffffffff


	//   ....[28]....
        /*03c4*/ 	.word	0xffffffff


	//   ....[29]....
        /*03c8*/ 	.word	0xffffffff


	//   ....[30]....
        /*03cc*/ 	.word	0xffffffff


	//   ....[31]....
        /*03d0*/ 	.word	0xffffffff


	//   ....[32]....
        /*03d4*/ 	.word	0xffffffff


	//   ....[33]....
        /*03d8*/ 	.word	0xffffffff


	//   ....[34]....
        /*03dc*/ 	.word	0xffffffff


	//   ....[35]....
        /*03e0*/ 	.word	0xffffffff


	//   ....[36]....
        /*03e4*/ 	.word	0xffffffff


	//   ....[37]....
        /*03e8*/ 	.word	0xffffffff


	//   ....[38]....
        /*03ec*/ 	.word	0xffffffff


	//   ....[39]....
        /*03f0*/ 	.word	0xffffffff


	//   ....[40]....
        /*03f4*/ 	.word	0xffffffff


	//   ....[41]....
        /*03f8*/ 	.word	0xffffffff


	//   ....[42]....
        /*03fc*/ 	.word	0xffffffff


	//   ....[43]....
        /*0400*/ 	.word	0xffffffff


	//   ....[44]....
        /*0404*/ 	.word	0xffffffff


	//   ....[45]....
        /*0408*/ 	.word	0xffffffff


	//   ....[46]....
        /*040c*/ 	.word	0xffffffff


	//   ....[47]....
        /*0410*/ 	.word	0xffffffff


	//   ....[48]....
        /*0414*/ 	.word	0xffffffff


	//   ....[49]....
        /*0418*/ 	.word	0xffffffff


	//   ....[50]....
        /*041c*/ 	.word	0xffffffff


	//   ....[51]....
        /*0420*/ 	.word	0xffffffff


	//   ....[52]....
        /*0424*/ 	.word	0xffffffff


	//   ....[53]....
        /*0428*/ 	.word	0xffffffff


	//   ....[54]....
        /*042c*/ 	.word	0xffffffff


	//   ....[55]....
        /*0430*/ 	.word	0xffffffff


	//   ....[56]....
        /*0434*/ 	.word	0xffffffff


	//   ....[57]....
        /*0438*/ 	.word	0xffffffff


	//   ....[58]....
        /*043c*/ 	.word	0xffffffff


	//   ....[59]....
        /*0440*/ 	.word	0xffffffff


	//   ....[60]....
        /*0444*/ 	.word	0xffffffff


	//   ....[61]....
        /*0448*/ 	.word	0xffffffff


	//   ....[62]....
        /*044c*/ 	.word	0xffffffff


	//   ....[63]....
        /*0450*/ 	.word	0xffffffff


	//   ....[64]....
        /*0454*/ 	.word	0xffffffff


	//   ....[65]....
        /*0458*/ 	.word	0xffffffff


	//   ....[66]....
        /*045c*/ 	.word	0xffffffff


	//   ....[67]....
        /*0460*/ 	.word	0xffffffff


	//   ....[68]....
        /*0464*/ 	.word	0xffffffff


	//   ....[69]....
        /*0468*/ 	.word	0xffffffff


	//   ....[70]....
        /*046c*/ 	.word	0xffffffff


	//   ....[71]....
        /*0470*/ 	.word	0xffffffff


	//   ....[72]....
        /*0474*/ 	.word	0xffffffff


	//   ....[73]....
        /*0478*/ 	.word	0xffffffff


	//   ....[74]....
        /*047c*/ 	.word	0xffffffff


	//   ....[75]....
        /*0480*/ 	.word	0xffffffff


	//   ....[76]....
        /*0484*/ 	.word	0xffffffff


	//   ....[77]....
        /*0488*/ 	.word	0xffffffff


	//   ....[78]....
        /*048c*/ 	.word	0xffffffff


	//   ....[79]....
        /*0490*/ 	.word	0xffffffff


	//   ....[80]....
        /*0494*/ 	.word	0xffffffff


	//   ....[81]....
        /*0498*/ 	.word	0xffffffff


	//   ....[82]....
        /*049c*/ 	.word	0xffffffff


	//   ....[83]....
        /*04a0*/ 	.word	0xffffffff


	//   ....[84]....
        /*04a4*/ 	.word	0xffffffff


	//   ....[85]....
        /*04a8*/ 	.word	0xffffffff


	//   ....[86]....
        /*04ac*/ 	.word	0xffffffff


	//   ....[87]....
        /*04b0*/ 	.word	0xffffffff


	//   ....[88]....
        /*04b4*/ 	.word	0xffffffff


	//   ....[89]....
        /*04b8*/ 	.word	0xffffffff


	//   ....[90]....
        /*04bc*/ 	.word	0xffffffff


	//   ....[91]....
        /*04c0*/ 	.word	0xffffffff


	//   ....[92]....
        /*04c4*/ 	.word	0xffffffff


	//   ....[93]....
        /*04c8*/ 	.word	0xffffffff


	//   ....[94]....
        /*04cc*/ 	.word	0xffffffff


	//   ....[95]....
        /*04d0*/ 	.word	0xffffffff


	//   ....[96]....
        /*04d4*/ 	.word	0xffffffff


	//   ....[97]....
        /*04d8*/ 	.word	0xffffffff


	//   ....[98]....
        /*04dc*/ 	.word	0xffffffff


	//   ....[99]....
        /*04e0*/ 	.word	0xffffffff


	//   ....[100]....
        /*04e4*/ 	.word	0xffffffff


	//   ....[101]....
        /*04e8*/ 	.word	0xffffffff


	//   ....[102]....
        /*04ec*/ 	.word	0xffffffff


	//   ....[103]....
        /*04f0*/ 	.word	0xffffffff


	//   ....[104]....
        /*04f4*/ 	.word	0xffffffff


	//   ....[105]....
        /*04f8*/ 	.word	0xffffffff


	//   ....[106]....
        /*04fc*/ 	.word	0xffffffff


	//   ....[107]....
        /*0500*/ 	.word	0xffffffff


	//   ....[108]....
        /*0504*/ 	.word	0xffffffff


	//   ....[109]....
        /*0508*/ 	.word	0xffffffff


	//   ....[110]....
        /*050c*/ 	.word	0xffffffff


	//   ....[111]....
        /*0510*/ 	.word	0xffffffff


	//   ....[112]....
        /*0514*/ 	.word	0xffffffff


	//   ....[113]....
        /*0518*/ 	.word	0xffffffff


	//   ....[114]....
        /*051c*/ 	.word	0xffffffff


	//   ....[115]....
        /*0520*/ 	.word	0xffffffff


	//   ....[116]....
        /*0524*/ 	.word	0xffffffff


	//   ....[117]....
        /*0528*/ 	.word	0xffffffff


	//   ....[118]....
        /*052c*/ 	.word	0xffffffff


	//   ....[119]....
        /*0530*/ 	.word	0xffffffff


	//   ....[120]....
        /*0534*/ 	.word	0xffffffff


	//   ....[121]....
        /*0538*/ 	.word	0xffffffff


	//   ....[122]....
        /*053c*/ 	.word	0xffffffff


	//   ....[123]....
        /*0540*/ 	.word	0xffffffff


	//   ....[124]....
        /*0544*/ 	.word	0xffffffff


	//   ....[125]....
        /*0548*/ 	.word	0xffffffff


	//   ....[126]....
        /*054c*/ 	.word	0xffffffff


	//   ....[127]....
        /*0550*/ 	.word	0xffffffff


	//   ....[128]....
        /*0554*/ 	.word	0xffffffff


	//   ....[129]....
        /*0558*/ 	.word	0xffffffff


	//   ....[130]....
        /*055c*/ 	.word	0xffffffff


	//   ....[131]....
        /*0560*/ 	.word	0xffffffff


	//   ....[132]....
        /*0564*/ 	.word	0xffffffff


	//   ....[133]....
        /*0568*/ 	.word	0xffffffff


	//   ....[134]....
        /*056c*/ 	.word	0xffffffff


	//   ....[135]....
        /*0570*/ 	.word	0xffffffff


	//   ....[136]....
        /*0574*/ 	.word	0xffffffff


	//   ....[137]....
        /*0578*/ 	.word	0xffffffff


	//   ....[138]....
        /*057c*/ 	.word	0xffffffff


	//   ....[139]....
        /*0580*/ 	.word	0xffffffff


	//   ....[140]....
        /*0584*/ 	.word	0xffffffff


	//   ....[141]....
        /*0588*/ 	.word	0xffffffff


	//   ....[142]....
        /*058c*/ 	.word	0xffffffff


	//   ....[143]....
        /*0590*/ 	.word	0xffffffff


	//   ....[144]....
        /*0594*/ 	.word	0xffffffff


	//   ....[145]....
        /*0598*/ 	.word	0xffffffff


	//   ....[146]....
        /*059c*/ 	.word	0xffffffff


	//   ....[147]....
        /*05a0*/ 	.word	0xffffffff


	//   ....[148]....
        /*05a4*/ 	.word	0xffffffff


	//   ....[149]....
        /*05a8*/ 	.word	0xffffffff


	//   ....[150]....
        /*05ac*/ 	.word	0xffffffff


	//   ....[151]....
        /*05b0*/ 	.word	0x0500000f


	//   ....[152]....
        /*05b4*/ 	.word	0x0500000f


	//   ....[153]....
        /*05b8*/ 	.word	0x0500000f


	//   ....[154]....
        /*05bc*/ 	.word	0x0500000f


	//   ....[155]....
        /*05c0*/ 	.word	0x0500000f


	//   ....[156]....
        /*05c4*/ 	.word	0x0500000f


	//   ....[157]....
        /*05c8*/ 	.word	0x0500000f


	//   ....[158]....
        /*05cc*/ 	.word	0x0500000f


	//   ....[159]....
        /*05d0*/ 	.word	0x0500000f


	//   ....[160]....
        /*05d4*/ 	.word	0x0500000f


	//   ....[161]....
        /*05d8*/ 	.word	0x0500000f


	//   ....[162]....
        /*05dc*/ 	.word	0x0500000f


	//   ....[163]....
        /*05e0*/ 	.word	0x0500000f


	//   ....[164]....
        /*05e4*/ 	.word	0x0500000f


	//   ....[165]....
        /*05e8*/ 	.word	0x0500000f


	//   ....[166]....
        /*05ec*/ 	.word	0x0500000f


	//   ....[167]....
        /*05f0*/ 	.word	0x0500000f


	//   ....[168]....
        /*05f4*/ 	.word	0x0500000f


	//   ....[169]....
        /*05f8*/ 	.word	0x0500000f


	//   ....[170]....
        /*05fc*/ 	.word	0x0500000f


	//   ....[171]....
        /*0600*/ 	.word	0x0500000f


	//   ....[172]....
        /*0604*/ 	.word	0x0500000f


	//   ....[173]....
        /*0608*/ 	.word	0x0500000f


	//   ....[174]....
        /*060c*/ 	.word	0x0500000f


	//   ....[175]....
        /*0610*/ 	.word	0x0500000f


	//   ....[176]....
        /*0614*/ 	.word	0x0500000f


	//   ....[177]....
        /*0618*/ 	.word	0x0500000f


	//   ....[178]....
        /*061c*/ 	.word	0x0500000f


	//   ....[179]....
        /*0620*/ 	.word	0x0500000f


	//   ....[180]....
        /*0624*/ 	.word	0x0500000f


	//   ....[181]....
        /*0628*/ 	.word	0x0500000f


	//   ....[182]....
        /*062c*/ 	.word	0x0500000f


	//   ....[183]....
        /*0630*/ 	.word	0x0500000f


	//   ....[184]....
        /*0634*/ 	.word	0x0500000f


	//   ....[185]....
        /*0638*/ 	.word	0x0500000f


	//   ....[186]....
        /*063c*/ 	.word	0x0500000f


	//   ....[187]....
        /*0640*/ 	.word	0x0500000f


	//   ....[188]....
        /*0644*/ 	.word	0x0500000f


	//   ....[189]....
        /*0648*/ 	.word	0x0500000f


	//   ....[190]....
        /*064c*/ 	.word	0x0500000f


	//   ....[191]....
        /*0650*/ 	.word	0x0500000f


	//   ....[192]....
        /*0654*/ 	.word	0x0500000f


	//   ....[193]....
        /*0658*/ 	.word	0x0500000f


	//   ....[194]....
        /*065c*/ 	.word	0x0500000f


	//   ....[195]....
        /*0660*/ 	.word	0x0500000f


	//   ....[196]....
        /*0664*/ 	.word	0x0500000f


	//   ....[197]....
        /*0668*/ 	.word	0x0500000f


	//   ....[198]....
        /*066c*/ 	.word	0x0500000f


	//   ....[199]....
        /*0670*/ 	.word	0x0500000f


	//   ....[200]....
        /*0674*/ 	.word	0x0500000f


	//   ....[201]....
        /*0678*/ 	.word	0x0500000f


	//   ....[202]....
        /*067c*/ 	.word	0x0500000f


	//   ....[203]....
        /*0680*/ 	.word	0x0500000f


	//   ....[204]....
        /*0684*/ 	.word	0x0500000f


	//   ....[205]....
        /*0688*/ 	.word	0x0500000f


	//   ....[206]....
        /*068c*/ 	.word	0x0500000f


	//   ....[207]....
        /*0690*/ 	.word	0x0500000f


	//   ....[208]....
        /*0694*/ 	.word	0x0500000f


	//   ....[209]....
        /*0698*/ 	.word	0x0500000f


	//   ....[210]....
        /*069c*/ 	.word	0x0500000f


	//   ....[211]....
        /*06a0*/ 	.word	0x0500000f


	//   ....[212]....
        /*06a4*/ 	.word	0x0500000f


	//   ....[213]....
        /*06a8*/ 	.word	0x0500000f


	//   ....[214]....
        /*06ac*/ 	.word	0x0500000f


	//   ....[215]....
        /*06b0*/ 	.word	0x0500000f


	//   ....[216]....
        /*06b4*/ 	.word	0x0500000f


	//   ....[217]....
        /*06b8*/ 	.word	0x0500000f


	//   ....[218]....
        /*06bc*/ 	.word	0x0500000f


	//   ....[219]....
        /*06c0*/ 	.word	0x0500000f


	//   ....[220]....
        /*06c4*/ 	.word	0x0500000f


	//   ....[221]....
        /*06c8*/ 	.word	0x0500000f


	//   ....[222]....
        /*06cc*/ 	.word	0x0500000f


	//   ....[223]....
        /*06d0*/ 	.word	0x0500000f


	//   ....[224]....
        /*06d4*/ 	.word	0x0500000f


	//   ....[225]....
        /*06d8*/ 	.word	0x0500000f


	//   ....[226]....
        /*06dc*/ 	.word	0x0500000f


	//   ....[227]....
        /*06e0*/ 	.word	0x0500000f


	//   ....[228]....
        /*06e4*/ 	.word	0x0500000f


	//   ....[229]....
        /*06e8*/ 	.word	0x0500000f


	//   ....[230]....
        /*06ec*/ 	.word	0x0500000f


	//   ....[231]....
        /*06f0*/ 	.word	0x0500000f


	//   ....[232]....
        /*06f4*/ 	.word	0x0500000f


	//----- nvinfo : EIATTR_COOP_GROUP_INSTR_OFFSETS
	.align		4
.L_858:
        /*06f8*/ 	.byte	0x04, 0x28
        /*06fa*/ 	.short	(.L_860 - .L_859)


	//   ....[0]....
.L_859:
        /*06fc*/ 	.word	0x00000060


	//   ....[1]....
        /*0700*/ 	.word	0x00000140


	//   ....[2]....
        /*0704*/ 	.word	0x00000190


	//   ....[3]....
        /*0708*/ 	.word	0x00000380


	//   ....[4]....
        /*070c*/ 	.word	0x000004e0


	//   ....[5]....
        /*0710*/ 	.word	0x00000600


	//   ....[6]....
        /*0714*/ 	.word	0x00000760


	//   ....[7]....
        /*0718*/ 	.word	0x00002e90


	//   ....[8]....
        /*071c*/ 	.word	0x00002ea0


	//   ....[9]....
        /*0720*/ 	.word	0x00003960


	//   ....[10]....
        /*0724*/ 	.word	0x00003970


	//   ....[11]....
        /*0728*/ 	.word	0x000043c0


	//   ....[12]....
        /*072c*/ 	.word	0x000043d0


	//   ....[13]....
        /*0730*/ 	.word	0x000047a0


	//   ....[14]....
        /*0734*/ 	.word	0x000047c0


	//   ....[15]....
        /*0738*/ 	.word	0x00005930


	//   ....[16]....
        /*073c*/ 	.word	0x00007cf0


	//   ....[17]....
        /*0740*/ 	.word	0x00008480


	//   ....[18]....
        /*0744*/ 	.word	0x00008490


	//   ....[19]....
        /*0748*/ 	.word	0x000084a0


	//   ....[20]....
        /*074c*/ 	.word	0x000084b0


	//   ....[21]....
        /*0750*/ 	.word	0x000087b0


	//   ....[22]....
        /*0754*/ 	.word	0x000087c0


	//   ....[23]....
        /*0758*/ 	.word	0x000087d0


	//   ....[24]....
        /*075c*/ 	.word	0x000087e0


	//   ....[25]....
        /*0760*/ 	.word	0x00009b90


	//   ....[26]....
        /*0764*/ 	.word	0x00009bb0


	//   ....[27]....
        /*0768*/ 	.word	0x00009bc0


	//   ....[28]....
        /*076c*/ 	.word	0x00009bd0


	//   ....[29]....
        /*0770*/ 	.word	0x00009cc0


	//   ....[30]....
        /*0774*/ 	.word	0x00009ce0


	//   ....[31]....
        /*0778*/ 	.word	0x00009d80


	//   ....[32]....
        /*077c*/ 	.word	0x00009db0


	//   ....[33]....
        /*0780*/ 	.word	0x0000b7a0


	//   ....[34]....
        /*0784*/ 	.word	0x0000c000


	//   ....[35]....
        /*0788*/ 	.word	0x0000c510


	//   ....[36]....
        /*078c*/ 	.word	0x0000c610


	//   ....[37]....
        /*0790*/ 	.word	0x0000c920


	//   ....[38]....
        /*0794*/ 	.word	0x0000c9d0


	//   ....[39]....
        /*0798*/ 	.word	0x0000d2e0


	//   ....[40]....
        /*079c*/ 	.word	0x0000dc40


	//   ....[41]....
        /*07a0*/ 	.word	0x0000e030


	//   ....[42]....
        /*07a4*/ 	.word	0x0000e860


	//   ....[43]....
        /*07a8*/ 	.word	0x0000e960


	//   ....[44]....
        /*07ac*/ 	.word	0x0000edd0


	//   ....[45]....
        /*07b0*/ 	.word	0x0000ee20


	//   ....[46]....
        /*07b4*/ 	.word	0x0000ffd0


	//   ....[47]....
        /*07b8*/ 	.word	0x00010b00


	//   ....[48]....
        /*07bc*/ 	.word	0x00010b50


	//   ....[49]....
        /*07c0*/ 	.word	0x000114c0


	//   ....[50]....
        /*07c4*/ 	.word	0x00011510


	//   ....[51]....
        /*07c8*/ 	.word	0x00012160


	//   ....[52]....
        /*07cc*/ 	.word	0x000128b0


	//   ....[53]....
        /*07d0*/ 	.word	0x00012ce0


	//   ....[54]....
        /*07d4*/ 	.word	0x000133b0


	//   ....[55]....
        /*07d8*/ 	.word	0x00013460


	//   ....[56]....
        /*07dc*/ 	.word	0x00013a90


	//   ....[57]....
        /*07e0*/ 	.word	0x00013c60


	//   ....[58]....
        /*07e4*/ 	.word	0x00014ab0


	//   ....[59]....
        /*07e8*/ 	.word	0x00014bb0


	//   ....[60]....
        /*07ec*/ 	.word	0x00014bc0


	//   ....[61]....
        /*07f0*/ 	.word	0x00014c00


	//   ....[62]....
        /*07f4*/ 	.word	0x00014c10


	//   ....[63]....
        /*07f8*/ 	.word	0x00016720


	//   ....[64]....
        /*07fc*/ 	.word	0x00016c00


	//   ....[65]....
        /*0800*/ 	.word	0x00016c30


	//   ....[66]....
        /*0804*/ 	.word	0x00016c60


	//   ....[67]....
        /*0808*/ 	.word	0x00016c70


	//   ....[68]....
        /*080c*/ 	.word	0x000173c0


	//   ....[69]....
        /*0810*/ 	.word	0x00017400


	//   ....[70]....
        /*0814*/ 	.word	0x000176a0


	//   ....[71]....
        /*0818*/ 	.word	0x000176c0


	//   ....[72]....
        /*081c*/ 	.word	0x00018330


	//   ....[73]....
        /*0820*/ 	.word	0x00018370


	//   ....[74]....
        /*0824*/ 	.word	0x00018610


	//   ....[75]....
        /*0828*/ 	.word	0x00018630


	//   ....[76]....
        /*082c*/ 	.word	0x000188e0


	//   ....[77]....
        /*0830*/ 	.word	0x00018a90


	//   ....[78]....
        /*0834*/ 	.word	0x00018ac0


	//   ....[79]....
        /*0838*/ 	.word	0x00018af0


	//   ....[80]....
        /*083c*/ 	.word	0x00018b20


	//   ....[81]....
        /*0840*/ 	.word	0x00018b50


	//   ....[82]....
        /*0844*/ 	.word	0x00018b80


	//   ....[83]....
        /*0848*/ 	.word	0x00018cf0


	//   ....[84]....
        /*084c*/ 	.word	0x00018d20


	//   ....[85]....
        /*0850*/ 	.word	0x00018d50


	//   ....[86]....
        /*0854*/ 	.word	0x00018d80


	//   ....[87]....
        /*0858*/ 	.word	0x00018db0


	//   ....[88]....
        /*085c*/ 	.word	0x00018de0


	//   ....[89]....
        /*0860*/ 	.word	0x00018e70


	//   ....[90]....
        /*0864*/ 	.word	0x00018ed0


	//   ....[91]....
        /*0868*/ 	.word	0x00018f60


	//   ....[92]....
        /*086c*/ 	.word	0x0001a030


	//   ....[93]....
        /*0870*/ 	.word	0x0001cc40


	//   ....[94]....
        /*0874*/ 	.word	0x0001cc60


	//   ....[95]....
        /*0878*/ 	.word	0x0001ccf0


	//   ....[96]....
        /*087c*/ 	.word	0x0001cd10


	//   ....[97]....
        /*0880*/ 	.word	0x0001cd90


	//   ....[98]....
        /*0884*/ 	.word	0x0001cdb0


	//   ....[99]....
        /*0888*/ 	.word	0x0001cdc0


	//   ....[100]....
        /*088c*/ 	.word	0x0001cdd0


	//   ....[101]....
        /*0890*/ 	.word	0x0001d5e0


	//   ....[102]....
        /*0894*/ 	.word	0x0001d610


	//   ....[103]....
        /*0898*/ 	.word	0x0001d6b0


	//   ....[104]....
        /*089c*/ 	.word	0x0001d6d0


	//   ....[105]....
        /*08a0*/ 	.word	0x0001d750


	//   ....[106]....
        /*08a4*/ 	.word	0x0001d770


	//   ....[107]....
        /*08a8*/ 	.word	0x0001d780


	//   ....[108]....
        /*08ac*/ 	.word	0x0001d7f0


	//   ....[109]....
        /*08b0*/ 	.word	0x0001dc40


	//   ....[110]....
        /*08b4*/ 	.word	0x0001dd00


	//   ....[111]....
        /*08b8*/ 	.word	0x0001de50


	//   ....[112]....
        /*08bc*/ 	.word	0x0001de90


	//   ....[113]....
        /*08c0*/ 	.word	0x0001dea0


	//   ....[114]....
        /*08c4*/ 	.word	0x0001deb0


	//   ....[115]....
        /*08c8*/ 	.word	0x0001e000


	//   ....[116]....
        /*08cc*/ 	.word	0x0001e150


	//   ....[117]....
        /*08d0*/ 	.word	0x0001e970


	//   ....[118]....
        /*08d4*/ 	.word	0x0001e990


	//   ....[119]....
        /*08d8*/ 	.word	0x0001e9e0


	//   ....[120]....
        /*08dc*/ 	.word	0x0001e9f0


	//   ....[121]....
        /*08e0*/ 	.word	0x0001ea30


	//   ....[122]....
        /*08e4*/ 	.word	0x0001ea40


	//   ....[123]....
        /*08e8*/ 	.word	0x0001ea50


	//   ....[124]....
        /*08ec*/ 	.word	0x0001ea90


	//   ....[125]....
        /*08f0*/ 	.word	0x0001edb0


	//   ....[126]....
        /*08f4*/ 	.word	0x0001edf0


	//   ....[127]....
        /*08f8*/ 	.word	0x0001ee10


	//   ....[128]....
        /*08fc*/ 	.word	0x0001ee30


	//   ....[129]....
        /*0900*/ 	.word	0x0001ee60


	//   ....[130]....
        /*0904*/ 	.word	0x0001ee80


	//   ....[131]....
        /*0908*/ 	.word	0x0001ef80


	//   ....[132]....
        /*090c*/ 	.word	0x0001f0d0


	//   ....[133]....
        /*0910*/ 	.word	0x0001f6d0


	//   ....[134]....
        /*0914*/ 	.word	0x0001f720


	//   ....[135]....
        /*0918*/ 	.word	0x0001f750


	//   ....[136]....
        /*091c*/ 	.word	0x0001f780


	//   ....[137]....
        /*0920*/ 	.word	0x0001f790


	//   ....[138]....
        /*0924*/ 	.word	0x0001f7c0


	//   ....[139]....
        /*0928*/ 	.word	0x0001f7f0


	//   ....[140]....
        /*092c*/ 	.word	0x0001f820


	//   ....[141]....
        /*0930*/ 	.word	0x0001f9a0


	//   ....[142]....
        /*0934*/ 	.word	0x0001f9d0


	//   ....[143]....
        /*0938*/ 	.word	0x0001fa00


	//   ....[144]....
        /*093c*/ 	.word	0x0001fa30


	//   ....[145]....
        /*0940*/ 	.word	0x0001fa60


	//   ....[146]....
        /*0944*/ 	.word	0x0001fa90


	//   ....[147]....
        /*0948*/ 	.word	0x0001fb50


	//   ....[148]....
        /*094c*/ 	.word	0x0001fb70


	//   ....[149]....
        /*0950*/ 	.word	0x0001fbe0


	//   ....[150]....
        /*0954*/ 	.word	0x00020280


	//   ....[151]....
        /*0958*/ 	.word	0x000205a0


	//   ....[152]....
        /*095c*/ 	.word	0x00020630


	//   ....[153]....
        /*0960*/ 	.word	0x00020710


	//   ....[154]....
        /*0964*/ 	.word	0x000207a0


	//   ....[155]....
        /*0968*/ 	.word	0x00020880


	//   ....[156]....
        /*096c*/ 	.word	0x00020910


	//   ....[157]....
        /*0970*/ 	.word	0x00020a90


	//   ....[158]....
        /*0974*/ 	.word	0x00020b20


	//   ....[159]....
        /*0978*/ 	.word	0x00020b70


	//   ....[160]....
        /*097c*/ 	.word	0x00020bc0


	//   ....[161]....
        /*0980*/ 	.word	0x00020c50


	//   ....[162]....
        /*0984*/ 	.word	0x00020ce0


	//   ....[163]....
        /*0988*/ 	.word	0x00020d30


	//   ....[164]....
        /*098c*/ 	.word	0x00020d80


	//   ....[165]....
        /*0990*/ 	.word	0x00020e70


	//   ....[166]....
        /*0994*/ 	.word	0x00020f20


	//   ....[167]....
        /*0998*/ 	.word	0x00020fa0


	//   ....[168]....
        /*099c*/ 	.word	0x00021010


	//   ....[169]....
        /*09a0*/ 	.word	0x00021140


	//   ....[170]....
        /*09a4*/ 	.word	0x00021260


	//   ....[171]....
        /*09a8*/ 	.word	0x00021330


	//   ....[172]....
        /*09ac*/ 	.word	0x00021380


	//   ....[173]....
        /*09b0*/ 	.word	0x00021710


	//   ....[174]....
        /*09b4*/ 	.word	0x000219f0


	//   ....[175]....
        /*09b8*/ 	.word	0x00021ae0


	//   ....[176]....
        /*09bc*/ 	.word	0x00021b80


	//   ....[177]....
        /*09c0*/ 	.word	0x00021be0


	//   ....[178]....
        /*09c4*/ 	.word	0x00021cd0


	//   ....[179]....
        /*09c8*/ 	.word	0x00021d40


	//   ....[180]....
        /*09cc*/ 	.word	0x00021e30


	//   ....[181]....
        /*09d0*/ 	.word	0x00021ea0


	//   ....[182]....
        /*09d4*/ 	.word	0x00021f40


	//   ....[183]....
        /*09d8*/ 	.word	0x00022030


	//   ....[184]....
        /*09dc*/ 	.word	0x000220a0


	//   ....[185]....
        /*09e0*/ 	.word	0x00022100


	//   ....[186]....
        /*09e4*/ 	.word	0x000221f0


	//   ....[187]....
        /*09e8*/ 	.word	0x00022250


	//   ....[188]....
        /*09ec*/ 	.word	0x00022350


	//   ....[189]....
        /*09f0*/ 	.word	0x000223b0


	//   ....[190]....
        /*09f4*/ 	.word	0x00022490


	//   ....[191]....
        /*09f8*/ 	.word	0x000225d0


	//   ....[192]....
        /*09fc*/ 	.word	0x000226d0


	//   ....[193]....
        /*0a00*/ 	.word	0x00022950


	//   ....[194]....
        /*0a04*/ 	.word	0x000229a0


	//   ....[195]....
        /*0a08*/ 	.word	0x00022b70


	//   ....[196]....
        /*0a0c*/ 	.word	0x00022bc0


	//   ....[197]....
        /*0a10*/ 	.word	0x00022d90


	//   ....[198]....
        /*0a14*/ 	.word	0x00022de0


	//   ....[199]....
        /*0a18*/ 	.word	0x00022ed0


	//   ....[200]....
        /*0a1c*/ 	.word	0x00022f70


	//   ....[201]....
        /*0a20*/ 	.word	0x00022fd0


	//   ....[202]....
        /*0a24*/ 	.word	0x00023080


	//   ....[203]....
        /*0a28*/ 	.word	0x000230e0


	//   ....[204]....
        /*0a2c*/ 	.word	0x00023190


	//   ....[205]....
        /*0a30*/ 	.word	0x000231f0


	//   ....[206]....
        /*0a34*/ 	.word	0x000232a0


	//   ....[207]....
        /*0a38*/ 	.word	0x00023390


	//   ....[208]....
        /*0a3c*/ 	.word	0x00023470


	//   ....[209]....
        /*0a40*/ 	.word	0x00023580


	//   ....[210]....
        /*0a44*/ 	.word	0x00023680


	//   ....[211]....
        /*0a48*/ 	.word	0x000237b0


	//   ....[212]....
        /*0a4c*/ 	.word	0x00023890


	//   ....[213]....
        /*0a50*/ 	.word	0x00023990


	//   ....[214]....
        /*0a54*/ 	.word	0x00023a70


	//   ....[215]....
        /*0a58*/ 	.word	0x00023b00


	//   ....[216]....
        /*0a5c*/ 	.word	0x00023ba0


	//   ....[217]....
        /*0a60*/ 	.word	0x00023cc0


	//   ....[218]....
        /*0a64*/ 	.word	0x00023d30


	//   ....[219]....
        /*0a68*/ 	.word	0x00023da0


	//   ....[220]....
        /*0a6c*/ 	.word	0x00023e10


	//   ....[221]....
        /*0a70*/ 	.word	0x00023e80


	//   ....[222]....
        /*0a74*/ 	.word	0x00023f00


	//   ....[223]....
        /*0a78*/ 	.word	0x00023f90


	//   ....[224]....
        /*0a7c*/ 	.word	0x00024020


	//   ....[225]....
        /*0a80*/ 	.word	0x00024090


	//   ....[226]....
        /*0a84*/ 	.word	0x00024100


	//   ....[227]....
        /*0a88*/ 	.word	0x00024170


	//   ....[228]....
        /*0a8c*/ 	.word	0x000241f0


	//   ....[229]....
        /*0a90*/ 	.word	0x00024260


	//   ....[230]....
        /*0a94*/ 	.word	0x00024300


	//   ....[231]....
        /*0a98*/ 	.word	0x00024390


	//   ....[232]....
        /*0a9c*/ 	.word	0x000244b0


	//----- nvinfo : EIATTR_REG_RECONFIG
	.align		4
.L_860:
        /*0aa0*/ 	.byte	0x01, 0x54
	.zero		2


	//----- nvinfo : EIATTR_SYSCALL_OFFSETS
	.align		4
        /*0aa4*/ 	.byte	0x04, 0x46
        /*0aa6*/ 	.short	(.L_862 - .L_861)


	//   ....[0]....
.L_861:
        /*0aa8*/ 	.word	0x000020a0


	//   ....[1]....
        /*0aac*/ 	.word	0x000021f0


	//   ....[2]....
        /*0ab0*/ 	.word	0x00007ea0


	//   ....[3]....
        /*0ab4*/ 	.word	0x000081d0


	//   ....[4]....
        /*0ab8*/ 	.word	0x0001c010


	//   ....[5]....
        /*0abc*/ 	.word	0x0001c160


	//   ....[6]....
        /*0ac0*/ 	.word	0x0001c250


	//   ....[7]....
        /*0ac4*/ 	.word	0x0001d220


	//----- nvinfo : EIATTR_MBARRIER_INSTR_OFFSETS
	.align		4
.L_862:
        /*0ac8*/ 	.byte	0x04, 0x39
        /*0aca*/ 	.short	(.L_864 - .L_863)


	//   ....[0]....
.L_863:
        /*0acc*/ 	.word	0x00000270
        /*0ad0*/ 	.word	0x000000ff
        /*0ad4*/ 	.word	0x00028c00
        /*0ad8*/ 	.short	0x0100
        /*0ada*/ 	.byte	0x08
	.zero		1


	//   ....[1]....
        /*0adc*/ 	.word	0x00000280
        /*0ae0*/ 	.word	0x000000ff
        /*0ae4*/ 	.word	0x00028c20
        /*0ae8*/ 	.short	0x0100
        /*0aea*/ 	.byte	0x08
	.zero		1


	//   ....[2]....
        /*0aec*/ 	.word	0x00000330
        /*0af0*/ 	.word	0x000000ff
        /*0af4*/ 	.word	0x00028c30
        /*0af8*/ 	.short	0x0100
        /*0afa*/ 	.byte	0x06
	.zero		1


	//   ....[3]....
        /*0afc*/ 	.word	0x00000340
        /*0b00*/ 	.word	0x000000ff
        /*0b04*/ 	.word	0x00028c40
        /*0b08*/ 	.short	0x0100
        /*0b0a*/ 	.byte	0x06
	.zero		1


	//   ....[4]....
        /*0b0c*/ 	.word	0x00000350
        /*0b10*/ 	.word	0x000000ff
        /*0b14*/ 	.word	0x00028c38
        /*0b18*/ 	.short	0x0100
        /*0b1a*/ 	.byte	0x06
	.zero		1


	//   ....[5]....
        /*0b1c*/ 	.word	0x00000360
        /*0b20*/ 	.word	0x000000ff
        /*0b24*/ 	.word	0x00028c48
        /*0b28*/ 	.short	0x0100
        /*0b2a*/ 	.byte	0x06
	.zero		1


	//   ....[6]....
        /*0b2c*/ 	.word	0x00000490
        /*0b30*/ 	.word	0x000000ff
        /*0b34*/ 	.word	0x00028c50
        /*0b38*/ 	.short	0x0100
        /*0b3a*/ 	.byte	0x08
	.zero		1


	//   ....[7]....
        /*0b3c*/ 	.word	0x000004a0
        /*0b40*/ 	.word	0x000000ff
        /*0b44*/ 	.word	0x00028c60
        /*0b48*/ 	.short	0x0100
        /*0b4a*/ 	.byte	0x08
	.zero		1


	//   ....[8]....
        /*0b4c*/ 	.word	0x000004b0
        /*0b50*/ 	.word	0x000000ff
        /*0b54*/ 	.word	0x00028c58
        /*0b58*/ 	.short	0x0100
        /*0b5a*/ 	.byte	0x08
	.zero		1


	//   ....[9]....
        /*0b5c*/ 	.word	0x000004c0
        /*0b60*/ 	.word	0x000000ff
        /*0b64*/ 	.word	0x00028c68
        /*0b68*/ 	.short	0x0100
        /*0b6a*/ 	.byte	0x08
	.zero		1


	//   ....[10]....
        /*0b6c*/ 	.word	0x000005b0
        /*0b70*/ 	.word	0x000000ff
        /*0b74*/ 	.word	0x00028c70
        /*0b78*/ 	.short	0x0100
        /*0b7a*/ 	.byte	0x06
	.zero		1


	//   ....[11]....
        /*0b7c*/ 	.word	0x000005c0
        /*0b80*/ 	.word	0x000000ff
        /*0b84*/ 	.word	0x00028c80
        /*0b88*/ 	.short	0x0100
        /*0b8a*/ 	.byte	0x06
	.zero		1


	//   ....[12]....
        /*0b8c*/ 	.word	0x000005d0
        /*0b90*/ 	.word	0x000000ff
        /*0b94*/ 	.word	0x00028c78
        /*0b98*/ 	.short	0x0100
        /*0b9a*/ 	.byte	0x06
	.zero		1


	//   ....[13]....
        /*0b9c*/ 	.word	0x000005e0
        /*0ba0*/ 	.word	0x000000ff
        /*0ba4*/ 	.word	0x00028c88
        /*0ba8*/ 	.short	0x0100
        /*0baa*/ 	.byte	0x06
	.zero		1


	//   ....[14]....
        /*0bac*/ 	.word	0x00000710
        /*0bb0*/ 	.word	0x000000ff
        /*0bb4*/ 	.word	0x00028c90
        /*0bb8*/ 	.short	0x0100
        /*0bba*/ 	.byte	0x08
	.zero		1


	//   ....[15]....
        /*0bbc*/ 	.word	0x00000720
        /*0bc0*/ 	.word	0x000000ff
        /*0bc4*/ 	.word	0x00028ca0
        /*0bc8*/ 	.short	0x0100
        /*0bca*/ 	.byte	0x08
	.zero		1


	//   ....[16]....
        /*0bcc*/ 	.word	0x00000730
        /*0bd0*/ 	.word	0x000000ff
        /*0bd4*/ 	.word	0x00028c98
        /*0bd8*/ 	.short	0x0100
        /*0bda*/ 	.byte	0x08
	.zero		1


	//   ....[17]....
        /*0bdc*/ 	.word	0x00000740
        /*0be0*/ 	.word	0x000000ff
        /*0be4*/ 	.word	0x00028ca8
        /*0be8*/ 	.short	0x0100
        /*0bea*/ 	.byte	0x08
	.zero		1


	//   ....[18]....
        /*0bec*/ 	.word	0x00000870
        /*0bf0*/ 	.word	0x000000ff
        /*0bf4*/ 	.word	0x00028cb0
        /*0bf8*/ 	.short	0x0100
        /*0bfa*/ 	.byte	0x08
	.zero		1


	//   ....[19]....
        /*0bfc*/ 	.word	0x00000880
        /*0c00*/ 	.word	0x000000ff
        /*0c04*/ 	.word	0x00028cc0
        /*0c08*/ 	.short	0x0100
        /*0c0a*/ 	.byte	0x08
	.zero		1


	//   ....[20]....
        /*0c0c*/ 	.word	0x00000890
        /*0c10*/ 	.word	0x000000ff
        /*0c14*/ 	.word	0x00028cb8
        /*0c18*/ 	.short	0x0100
        /*0c1a*/ 	.byte	0x08
	.zero		1


	//   ....[21]....
        /*0c1c*/ 	.word	0x000008a0
        /*0c20*/ 	.word	0x000000ff
        /*0c24*/ 	.word	0x00028cc8
        /*0c28*/ 	.short	0x0100
        /*0c2a*/ 	.byte	0x08
	.zero		1


	//   ....[22]....
        /*0c2c*/ 	.word	0x00002e40
        /*0c30*/ 	.word	0x0000003f
        /*0c34*/ 	.word	0x00028c90
        /*0c38*/ 	.short	0x010a
        /*0c3a*/ 	.byte	0x3f
	.zero		1


	//   ....[23]....
        /*0c3c*/ 	.word	0x00003910
        /*0c40*/ 	.word	0x0000003f
        /*0c44*/ 	.word	0x00028c90
        /*0c48*/ 	.short	0x010a
        /*0c4a*/ 	.byte	0x3f
	.zero		1


	//   ....[24]....
        /*0c4c*/ 	.word	0x00004210
        /*0c50*/ 	.word	0x0000003f
        /*0c54*/ 	.word	0x00028c90
        /*0c58*/ 	.short	0x010a
        /*0c5a*/ 	.byte	0x3f
	.zero		1


	//   ....[25]....
        /*0c5c*/ 	.word	0x000045f0
        /*0c60*/ 	.word	0x00000004
        /*0c64*/ 	.word	0x00000000
        /*0c68*/ 	.short	0x0101
        /*0c6a*/ 	.byte	0x3f
	.zero		1


	//   ....[26]....
        /*0c6c*/ 	.word	0x00004630
        /*0c70*/ 	.word	0x0000003f
        /*0c74*/ 	.word	0x00028cb0
        /*0c78*/ 	.short	0x010a
        /*0c7a*/ 	.byte	0x3f
	.zero		1


	//   ....[27]....
        /*0c7c*/ 	.word	0x00004f10
        /*0c80*/ 	.word	0x0000003f
        /*0c84*/ 	.word	0x00000000
        /*0c88*/ 	.short	0x0101
        /*0c8a*/ 	.byte	0x3f
	.zero		1


	//   ....[28]....
        /*0c8c*/ 	.word	0x00005a50
        /*0c90*/ 	.word	0x00000003
        /*0c94*/ 	.word	0x00028c50
        /*0c98*/ 	.short	0x010a
        /*0c9a*/ 	.byte	0x3f
	.zero		1


	//   ....[29]....
        /*0c9c*/ 	.word	0x00005e20
        /*0ca0*/ 	.word	0x0000000e
        /*0ca4*/ 	.word	0x00000000
        /*0ca8*/ 	.short	0x0101
        /*0caa*/ 	.byte	0x3f
	.zero		1


	//   ....[30]....
        /*0cac*/ 	.word	0x00006740
        /*0cb0*/ 	.word	0x00000005
        /*0cb4*/ 	.word	0x00028c50
        /*0cb8*/ 	.short	0x010a
        /*0cba*/ 	.byte	0x3f
	.zero		1


	//   ....[31]....
        /*0cbc*/ 	.word	0x00006790
        /*0cc0*/ 	.word	0x00000005
        /*0cc4*/ 	.word	0x00028c50
        /*0cc8*/ 	.short	0x010a
        /*0cca*/ 	.byte	0x3f
	.zero		1


	//   ....[32]....
        /*0ccc*/ 	.word	0x00006a80
        /*0cd0*/ 	.word	0x0000000e
        /*0cd4*/ 	.word	0x00000000
        /*0cd8*/ 	.short	0x0101
        /*0cda*/ 	.byte	0x3f
	.zero		1


	//   ....[33]....
        /*0cdc*/ 	.word	0x00007f40
        /*0ce0*/ 	.word	0x00000002
        /*0ce4*/ 	.word	0x00028c00
        /*0ce8*/ 	.short	0x010a
        /*0cea*/ 	.byte	0x3f
	.zero		1


	//   ....[34]....
        /*0cec*/ 	.word	0x00007f90
        /*0cf0*/ 	.word	0x00000002
        /*0cf4*/ 	.word	0x00028c00
        /*0cf8*/ 	.short	0x010a
        /*0cfa*/ 	.byte	0x3f
	.zero		1


	//   ....[35]....
        /*0cfc*/ 	.word	0x00008a50
        /*0d00*/ 	.word	0x00000002
        /*0d04*/ 	.word	0x00028c00
        /*0d08*/ 	.short	0x010a
        /*0d0a*/ 	.byte	0x3f
	.zero		1


	//   ....[36]....
        /*0d0c*/ 	.word	0x0000a020
        /*0d10*/ 	.word	0x00000002
        /*0d14*/ 	.word	0x00028c00
        /*0d18*/ 	.short	0x010a
        /*0d1a*/ 	.byte	0x3f
	.zero		1


	//   ....[37]....
        /*0d1c*/ 	.word	0x0000b030
        /*0d20*/ 	.word	0x0000000c
        /*0d24*/ 	.word	0x00028c30
        /*0d28*/ 	.short	0x010a
        /*0d2a*/ 	.byte	0x3f
	.zero		1


	//   ....[38]....
        /*0d2c*/ 	.word	0x0000b0e0
        /*0d30*/ 	.word	0x0000000c
        /*0d34*/ 	.word	0x00028c30
        /*0d38*/ 	.short	0x010a
        /*0d3a*/ 	.byte	0x3f
	.zero		1


	//   ....[39]....
        /*0d3c*/ 	.word	0x0000b7e0
        /*0d40*/ 	.word	0x0000001e
        /*0d44*/ 	.word	0x00000000
        /*0d48*/ 	.short	0x0101
        /*0d4a*/ 	.byte	0x3f
	.zero		1


	//   ....[40]....
        /*0d4c*/ 	.word	0x0000cfd0
        /*0d50*/ 	.word	0x0000000c
        /*0d54*/ 	.word	0x00028c50
        /*0d58*/ 	.short	0x010a
        /*0d5a*/ 	.byte	0x3f
	.zero		1


	//   ....[41]....
        /*0d5c*/ 	.word	0x0000d080
        /*0d60*/ 	.word	0x0000000c
        /*0d64*/ 	.word	0x00028c50
        /*0d68*/ 	.short	0x010a
        /*0d6a*/ 	.byte	0x3f
	.zero		1


	//   ....[42]....
        /*0d6c*/ 	.word	0x0000d370
        /*0d70*/ 	.word	0x0000000c
        /*0d74*/ 	.word	0x00000000
        /*0d78*/ 	.short	0x0101
        /*0d7a*/ 	.byte	0x3f
	.zero		1


	//   ....[43]....
        /*0d7c*/ 	.word	0x0000d690
        /*0d80*/ 	.word	0x00000015
        /*0d84*/ 	.word	0x00028c30
        /*0d88*/ 	.short	0x010a
        /*0d8a*/ 	.byte	0x3f
	.zero		1


	//   ....[44]....
        /*0d8c*/ 	.word	0x0000d700
        /*0d90*/ 	.word	0x00000015
        /*0d94*/ 	.word	0x00028c30
        /*0d98*/ 	.short	0x010a
        /*0d9a*/ 	.byte	0x3f
	.zero		1


	//   ....[45]....
        /*0d9c*/ 	.word	0x0000dcf0
        /*0da0*/ 	.word	0x00000098
        /*0da4*/ 	.word	0x00000000
        /*0da8*/ 	.short	0x0101
        /*0daa*/ 	.byte	0x3f
	.zero		1


	//   ....[46]....
        /*0dac*/ 	.word	0x0000fd10
        /*0db0*/ 	.word	0x00000015
        /*0db4*/ 	.word	0x00028c50
        /*0db8*/ 	.short	0x010a
        /*0dba*/ 	.byte	0x3f
	.zero		1


	//   ....[47]....
        /*0dbc*/ 	.word	0x0000fd60
        /*0dc0*/ 	.word	0x00000015
        /*0dc4*/ 	.word	0x00028c50
        /*0dc8*/ 	.short	0x010a
        /*0dca*/ 	.byte	0x3f
	.zero		1


	//   ....[48]....
        /*0dcc*/ 	.word	0x00010080
        /*0dd0*/ 	.word	0x00000015
        /*0dd4*/ 	.word	0x00000000
        /*0dd8*/ 	.short	0x0101
        /*0dda*/ 	.byte	0x3f
	.zero		1


	//   ....[49]....
        /*0ddc*/ 	.word	0x00010490
        /*0de0*/ 	.word	0x0000000c
        /*0de4*/ 	.word	0x00028c30
        /*0de8*/ 	.short	0x010a
        /*0dea*/ 	.byte	0x3f
	.zero		1


	//   ....[50]....
        /*0dec*/ 	.word	0x00010500
        /*0df0*/ 	.word	0x0000000c
        /*0df4*/ 	.word	0x00028c30
        /*0df8*/ 	.short	0x010a
        /*0dfa*/ 	.byte	0x3f
	.zero		1


	//   ....[51]....
        /*0dfc*/ 	.word	0x000111d0
        /*0e00*/ 	.word	0x000000a0
        /*0e04*/ 	.word	0x00000000
        /*0e08*/ 	.short	0x0101
        /*0e0a*/ 	.byte	0x3f
	.zero		1


	//   ....[52]....
        /*0e0c*/ 	.word	0x00011ea0
        /*0e10*/ 	.word	0x0000000c
        /*0e14*/ 	.word	0x00028c50
        /*0e18*/ 	.short	0x010a
        /*0e1a*/ 	.byte	0x3f
	.zero		1


	//   ....[53]....
        /*0e1c*/ 	.word	0x00011ef0
        /*0e20*/ 	.word	0x0000000c
        /*0e24*/ 	.word	0x00028c50
        /*0e28*/ 	.short	0x010a
        /*0e2a*/ 	.byte	0x3f
	.zero		1


	//   ....[54]....
        /*0e2c*/ 	.word	0x000121f0
        /*0e30*/ 	.word	0x0000000c
        /*0e34*/ 	.word	0x00000000
        /*0e38*/ 	.short	0x0101
        /*0e3a*/ 	.byte	0x3f
	.zero		1


	//   ....[55]....
        /*0e3c*/ 	.word	0x00012340
        /*0e40*/ 	.word	0x00000015
        /*0e44*/ 	.word	0x00028c30
        /*0e48*/ 	.short	0x010a
        /*0e4a*/ 	.byte	0x3f
	.zero		1


	//   ....[56]....
        /*0e4c*/ 	.word	0x000123b0
        /*0e50*/ 	.word	0x00000015
        /*0e54*/ 	.word	0x00028c30
        /*0e58*/ 	.short	0x010a
        /*0e5a*/ 	.byte	0x3f
	.zero		1


	//   ....[57]....
        /*0e5c*/ 	.word	0x00012940
        /*0e60*/ 	.word	0x00000098
        /*0e64*/ 	.word	0x00000000
        /*0e68*/ 	.short	0x0101
        /*0e6a*/ 	.byte	0x3f
	.zero		1


	//   ....[58]....
        /*0e6c*/ 	.word	0x000147f0
        /*0e70*/ 	.word	0x00000015
        /*0e74*/ 	.word	0x00028c50
        /*0e78*/ 	.short	0x010a
        /*0e7a*/ 	.byte	0x3f
	.zero		1


	//   ....[59]....
        /*0e7c*/ 	.word	0x00014840
        /*0e80*/ 	.word	0x00000015
        /*0e84*/ 	.word	0x00028c50
        /*0e88*/ 	.short	0x010a
        /*0e8a*/ 	.byte	0x3f
	.zero		1


	//   ....[60]....
        /*0e8c*/ 	.word	0x00014b50
        /*0e90*/ 	.word	0x00000015
        /*0e94*/ 	.word	0x00000000
        /*0e98*/ 	.short	0x0101
        /*0e9a*/ 	.byte	0x3f
	.zero		1


	//   ....[61]....
        /*0e9c*/ 	.word	0x000173a0
        /*0ea0*/ 	.word	0x00000000
        /*0ea4*/ 	.word	0x00000000
        /*0ea8*/ 	.short	0x0101
        /*0eaa*/ 	.byte	0x3f
	.zero		1


	//   ....[62]....
        /*0eac*/ 	.word	0x0001a110
        /*0eb0*/ 	.word	0x00000017
        /*0eb4*/ 	.word	0x00028c20
        /*0eb8*/ 	.short	0x010a
        /*0eba*/ 	.byte	0x3f
	.zero		1


	//   ....[63]....
        /*0ebc*/ 	.word	0x0001a1a0
        /*0ec0*/ 	.word	0x0000000c
        /*0ec4*/ 	.word	0x00028ca0
        /*0ec8*/ 	.short	0x010a
        /*0eca*/ 	.byte	0x3f
	.zero		1


	//   ....[64]....
        /*0ecc*/ 	.word	0x0001a3f0
        /*0ed0*/ 	.word	0x0000000c
        /*0ed4*/ 	.word	0x00028cc0
        /*0ed8*/ 	.short	0x010a
        /*0eda*/ 	.byte	0x3f
	.zero		1


	//   ....[65]....
        /*0edc*/ 	.word	0x0001adc0
        /*0ee0*/ 	.word	0x0000000a
        /*0ee4*/ 	.word	0x00028ca0
        /*0ee8*/ 	.short	0x010a
        /*0eea*/ 	.byte	0x3f
	.zero		1


	//   ....[66]....
        /*0eec*/ 	.word	0x0001b000
        /*0ef0*/ 	.word	0x0000000a
        /*0ef4*/ 	.word	0x00028cc0
        /*0ef8*/ 	.short	0x010a
        /*0efa*/ 	.byte	0x3f
	.zero		1


	//   ....[67]....
        /*0efc*/ 	.word	0x0001ca20
        /*0f00*/ 	.word	0x0000001b
        /*0f04*/ 	.word	0x00028c40
        /*0f08*/ 	.short	0x010a
        /*0f0a*/ 	.byte	0x3f
	.zero		1


	//   ....[68]....
        /*0f0c*/ 	.word	0x0001ced0
        /*0f10*/ 	.word	0x0000001b
        /*0f14*/ 	.word	0x00028c30
        /*0f18*/ 	.short	0x0107
        /*0f1a*/ 	.byte	0x3f
	.zero		1


	//   ....[69]....
        /*0f1c*/ 	.word	0x0001cfa0
        /*0f20*/ 	.word	0x0000001b
        /*0f24*/ 	.word	0x00028c30
        /*0f28*/ 	.short	0x0101
        /*0f2a*/ 	.byte	0x3f
	.zero		1


	//   ....[70]....
        /*0f2c*/ 	.word	0x0001d890
        /*0f30*/ 	.word	0x00000017
        /*0f34*/ 	.word	0x00028c00
        /*0f38*/ 	.short	0x0107
        /*0f3a*/ 	.byte	0x3f
	.zero		1


	//   ....[71]....
        /*0f3c*/ 	.word	0x0001d980
        /*0f40*/ 	.word	0x00000017
        /*0f44*/ 	.word	0x00028c00
        /*0f48*/ 	.short	0x0101
        /*0f4a*/ 	.byte	0x3f
	.zero		1


	//   ....[72]....
        /*0f4c*/ 	.word	0x0001d9a0
        /*0f50*/ 	.word	0x00000017
        /*0f54*/ 	.word	0x00028c20
        /*0f58*/ 	.short	0x010a
        /*0f5a*/ 	.byte	0x3f
	.zero		1


	//   ....[73]....
        /*0f5c*/ 	.word	0x0001da30
        /*0f60*/ 	.word	0x0000001b
        /*0f64*/ 	.word	0x00028c60
        /*0f68*/ 	.short	0x010a
        /*0f6a*/ 	.byte	0x3f
	.zero		1


	//   ....[74]....
        /*0f6c*/ 	.word	0x0001e370
        /*0f70*/ 	.word	0x0000001b
        /*0f74*/ 	.word	0x00028c50
        /*0f78*/ 	.short	0x0107
        /*0f7a*/ 	.byte	0x3f
	.zero		1


	//   ....[75]....
        /*0f7c*/ 	.word	0x0001e440
        /*0f80*/ 	.word	0x0000001b
        /*0f84*/ 	.word	0x00028c50
        /*0f88*/ 	.short	0x0101
        /*0f8a*/ 	.byte	0x3f
	.zero		1


	//   ....[76]....
        /*0f8c*/ 	.word	0x0001e7d0
        /*0f90*/ 	.word	0x00000006
        /*0f94*/ 	.word	0x00028c40
        /*0f98*/ 	.short	0x010a
        /*0f9a*/ 	.byte	0x3f
	.zero		1


	//   ....[77]....
        /*0f9c*/ 	.word	0x0001eb10
        /*0fa0*/ 	.word	0x00000006
        /*0fa4*/ 	.word	0x00028c30
        /*0fa8*/ 	.short	0x0107
        /*0faa*/ 	.byte	0x3f
	.zero		1


	//   ....[78]....
        /*0fac*/ 	.word	0x0001ebd0
        /*0fb0*/ 	.word	0x00000006
        /*0fb4*/ 	.word	0x00028c30
        /*0fb8*/ 	.short	0x0101
        /*0fba*/ 	.byte	0x3f
	.zero		1


	//   ....[79]....
        /*0fbc*/ 	.word	0x0001ec00
        /*0fc0*/ 	.word	0x00000006
        /*0fc4*/ 	.word	0x00028c60
        /*0fc8*/ 	.short	0x010a
        /*0fca*/ 	.byte	0x3f
	.zero		1


	//   ....[80]....
        /*0fcc*/ 	.word	0x0001f2d0
        /*0fd0*/ 	.word	0x00000006
        /*0fd4*/ 	.word	0x00028c50
        /*0fd8*/ 	.short	0x0107
        /*0fda*/ 	.byte	0x3f
	.zero		1


	//   ....[81]....
        /*0fdc*/ 	.word	0x0001f390
        /*0fe0*/ 	.word	0x00000006
        /*0fe4*/ 	.word	0x00028c50
        /*0fe8*/ 	.short	0x0101
        /*0fea*/ 	.byte	0x3f
	.zero		1


	//   ....[82]....
        /*0fec*/ 	.word	0x00020200
        /*0ff0*/ 	.word	0x00000004
        /*0ff4*/ 	.word	0x00028c20
        /*0ff8*/ 	.short	0x010a
        /*0ffa*/ 	.byte	0x3f
	.zero		1


	//   ....[83]....
        /*0ffc*/ 	.word	0x00020370
        /*1000*/ 	.word	0x00000005
        /*1004*/ 	.word	0x00028c40
        /*1008*/ 	.short	0x010a
        /*100a*/ 	.byte	0x3f
	.zero		1


	//   ....[84]....
        /*100c*/ 	.word	0x00020410
        /*1010*/ 	.word	0x00000019
        /*1014*/ 	.word	0x00028c40
        /*1018*/ 	.short	0x010a
        /*101a*/ 	.byte	0x3f
	.zero		1


	//   ....[85]....
        /*101c*/ 	.word	0x00020450
        /*1020*/ 	.word	0x00000005
        /*1024*/ 	.word	0x00028c60
        /*1028*/ 	.short	0x010a
        /*102a*/ 	.byte	0x3f
	.zero		1


	//   ....[86]....
        /*102c*/ 	.word	0x00020490
        /*1030*/ 	.word	0x00000019
        /*1034*/ 	.word	0x00028c60
        /*1038*/ 	.short	0x010a
        /*103a*/ 	.byte	0x3f
	.zero		1


	//   ....[87]....
        /*103c*/ 	.word	0x000204f0
        /*1040*/ 	.word	0x0000003f
        /*1044*/ 	.word	0x00028c90
        /*1048*/ 	.short	0x010a
        /*104a*/ 	.byte	0x3f
	.zero		1


	//   ....[88]....
        /*104c*/ 	.word	0x00020660
        /*1050*/ 	.word	0x0000003f
        /*1054*/ 	.word	0x00028c90
        /*1058*/ 	.short	0x010a
        /*105a*/ 	.byte	0x3f
	.zero		1


	//   ....[89]....
        /*105c*/ 	.word	0x000207e0
        /*1060*/ 	.word	0x0000003f
        /*1064*/ 	.word	0x00028c90
        /*1068*/ 	.short	0x010a
        /*106a*/ 	.byte	0x3f
	.zero		1


	//   ....[90]....
        /*106c*/ 	.word	0x00020940
        /*1070*/ 	.word	0x0000003f
        /*1074*/ 	.word	0x00028cb0
        /*1078*/ 	.short	0x010a
        /*107a*/ 	.byte	0x3f
	.zero		1


	//   ....[91]....
        /*107c*/ 	.word	0x00020990
        /*1080*/ 	.word	0x00000003
        /*1084*/ 	.word	0x00028c50
        /*1088*/ 	.short	0x010a
        /*108a*/ 	.byte	0x3f
	.zero		1


	//   ....[92]....
        /*108c*/ 	.word	0x000209e0
        /*1090*/ 	.word	0x00000005
        /*1094*/ 	.word	0x00028c50
        /*1098*/ 	.short	0x010a
        /*109a*/ 	.byte	0x3f
	.zero		1


	//   ....[93]....
        /*109c*/ 	.word	0x00020db0
        /*10a0*/ 	.word	0x00000002
        /*10a4*/ 	.word	0x00028c00
        /*10a8*/ 	.short	0x010a
        /*10aa*/ 	.byte	0x3f
	.zero		1


	//   ....[94]....
        /*10ac*/ 	.word	0x000213b0
        /*10b0*/ 	.word	0x00000002
        /*10b4*/ 	.word	0x00028c00
        /*10b8*/ 	.short	0x010a
        /*10ba*/ 	.byte	0x3f
	.zero		1


	//   ....[95]....
        /*10bc*/ 	.word	0x00021400
        /*10c0*/ 	.word	0x0000000c
        /*10c4*/ 	.word	0x00028c30
        /*10c8*/ 	.short	0x010a
        /*10ca*/ 	.byte	0x3f
	.zero		1


	//   ....[96]....
        /*10cc*/ 	.word	0x00021450
        /*10d0*/ 	.word	0x0000000c
        /*10d4*/ 	.word	0x00028c50
        /*10d8*/ 	.short	0x010a
        /*10da*/ 	.byte	0x3f
	.zero		1


	//   ....[97]....
        /*10dc*/ 	.word	0x000214a0
        /*10e0*/ 	.word	0x00000015
        /*10e4*/ 	.word	0x00028c30
        /*10e8*/ 	.short	0x010a
        /*10ea*/ 	.byte	0x3f
	.zero		1


	//   ....[98]....
        /*10ec*/ 	.word	0x000214f0
        /*10f0*/ 	.word	0x00000015
        /*10f4*/ 	.word	0x00028c50
        /*10f8*/ 	.short	0x010a
        /*10fa*/ 	.byte	0x3f
	.zero		1


	//   ....[99]....
        /*10fc*/ 	.word	0x00021540
        /*1100*/ 	.word	0x0000000c
        /*1104*/ 	.word	0x00028c30
        /*1108*/ 	.short	0x010a
        /*110a*/ 	.byte	0x3f
	.zero		1


	//   ....[100]....
        /*110c*/ 	.word	0x00021590
        /*1110*/ 	.word	0x0000000c
        /*1114*/ 	.word	0x00028c50
        /*1118*/ 	.short	0x010a
        /*111a*/ 	.byte	0x3f
	.zero		1


	//   ....[101]....
        /*111c*/ 	.word	0x000215e0
        /*1120*/ 	.word	0x00000015
        /*1124*/ 	.word	0x00028c30
        /*1128*/ 	.short	0x010a
        /*112a*/ 	.byte	0x3f
	.zero		1


	//   ....[102]....
        /*112c*/ 	.word	0x00021630
        /*1130*/ 	.word	0x00000015
        /*1134*/ 	.word	0x00028c50
        /*1138*/ 	.short	0x010a
        /*113a*/ 	.byte	0x3f
	.zero		1


	//   ....[103]....
        /*113c*/ 	.word	0x000217d0
        /*1140*/ 	.word	0x00000017
        /*1144*/ 	.word	0x00028c20
        /*1148*/ 	.short	0x010a
        /*114a*/ 	.byte	0x3f
	.zero		1


	//   ....[104]....
        /*114c*/ 	.word	0x00021820
        /*1150*/ 	.word	0x0000000c
        /*1154*/ 	.word	0x00028ca0
        /*1158*/ 	.short	0x010a
        /*115a*/ 	.byte	0x3f
	.zero		1


	//   ....[105]....
        /*115c*/ 	.word	0x00021870
        /*1160*/ 	.word	0x0000000c
        /*1164*/ 	.word	0x00028cc0
        /*1168*/ 	.short	0x010a
        /*116a*/ 	.byte	0x3f
	.zero		1


	//   ....[106]....
        /*116c*/ 	.word	0x000218c0
        /*1170*/ 	.word	0x0000000a
        /*1174*/ 	.word	0x00028ca0
        /*1178*/ 	.short	0x010a
        /*117a*/ 	.byte	0x3f
	.zero		1


	//   ....[107]....
        /*117c*/ 	.word	0x00021910
        /*1180*/ 	.word	0x0000000a
        /*1184*/ 	.word	0x00028cc0
        /*1188*/ 	.short	0x010a
        /*118a*/ 	.byte	0x3f
	.zero		1


	//   ....[108]....
        /*118c*/ 	.word	0x00021a30
        /*1190*/ 	.word	0x0000001b
        /*1194*/ 	.word	0x00028c40
        /*1198*/ 	.short	0x010a
        /*119a*/ 	.byte	0x3f
	.zero		1


	//   ....[109]....
        /*119c*/ 	.word	0x000224d0
        /*11a0*/ 	.word	0x00000017
        /*11a4*/ 	.word	0x00028c20
        /*11a8*/ 	.short	0x010a
        /*11aa*/ 	.byte	0x3f
	.zero		1


	//   ....[110]....
        /*11ac*/ 	.word	0x00022520
        /*11b0*/ 	.word	0x0000001b
        /*11b4*/ 	.word	0x00028c60
        /*11b8*/ 	.short	0x010a
        /*11ba*/ 	.byte	0x3f
	.zero		1


	//   ....[111]....
        /*11bc*/ 	.word	0x00022e20
        /*11c0*/ 	.word	0x00000006
        /*11c4*/ 	.word	0x00028c40
        /*11c8*/ 	.short	0x010a
        /*11ca*/ 	.byte	0x3f
	.zero		1


	//   ....[112]....
        /*11cc*/ 	.word	0x000232e0
        /*11d0*/ 	.word	0x00000006
        /*11d4*/ 	.word	0x00028c60
        /*11d8*/ 	.short	0x010a
        /*11da*/ 	.byte	0x3f
	.zero		1


	//   ....[113]....
        /*11dc*/ 	.word	0x000243d0
        /*11e0*/ 	.word	0x00000004
        /*11e4*/ 	.word	0x00028c20
        /*11e8*/ 	.short	0x010a
        /*11ea*/ 	.byte	0x3f
	.zero		1


	//   ....[114]....
        /*11ec*/ 	.word	0x00024570
        /*11f0*/ 	.word	0x00000005
        /*11f4*/ 	.word	0x00028c40
        /*11f8*/ 	.short	0x010a
        /*11fa*/ 	.byte	0x3f
	.zero		1


	//   ....[115]....
        /*11fc*/ 	.word	0x000245c0
        /*1200*/ 	.word	0x00000019
        /*1204*/ 	.word	0x00028c40
        /*1208*/ 	.short	0x010a
        /*120a*/ 	.byte	0x3f
	.zero		1


	//   ....[116]....
        /*120c*/ 	.word	0x00024610
        /*1210*/ 	.word	0x00000005
        /*1214*/ 	.word	0x00028c60
        /*1218*/ 	.short	0x010a
        /*121a*/ 	.byte	0x3f
	.zero		1


	//----- nvinfo : EIATTR_NUM_MBARRIERS
	.align		4
.L_864:
        /*121c*/ 	.byte	0x03, 0x38
        /*121e*/ 	.short	0x0016


	//----- nvinfo : EIATTR_EXIT_INSTR_OFFSETS
	.align		4
        /*1220*/ 	.byte	0x04, 0x1c
        /*1222*/ 	.short	(.L_866 - .L_865)


	//   ....[0]....
.L_865:
        /*1224*/ 	.word	0x000204e0


	//----- nvinfo : EIATTR_MAX_THREADS
	.align		4
.L_866:
        /*1228*/ 	.byte	0x04, 0x05
        /*122a*/ 	.short	(.L_868 - .L_867)
.L_867:
        /*122c*/ 	.word	0x00000180
        /*1230*/ 	.word	0x00000001
        /*1234*/ 	.word	0x00000001


	//----- nvinfo : EIATTR_CRS_STACK_SIZE
	.align		4
.L_868:
        /*1238*/ 	.byte	0x04, 0x1e
        /*123a*/ 	.short	(.L_870 - .L_869)
.L_869:
        /*123c*/ 	.word	0x00000000


	//----- nvinfo : EIATTR_CBANK_PARAM_SIZE
	.align		4
.L_870:
        /*1240*/ 	.byte	0x03, 0x19
        /*1242*/ 	.short	0x0af0


	//----- nvinfo : EIATTR_PARAM_CBANK
	.align		4
        /*1244*/ 	.byte	0x04, 0x0a
        /*1246*/ 	.short	(.L_872 - .L_871)
	.align		4
.L_871:
        /*1248*/ 	.word	index@(.nv.constant0._ZN7cutlass13device_kernelIN5flash11enable_sm90INS1_16FlashAttnFwdSm90INS1_25CollectiveMainloopFwdSm90ILi2EN4cute5tupleIJNS5_1CILi1EEES8_S8_EEENS6_IJNS7_ILi64EEESA_SA_EEELi512ENS_10bfloat16_tEfNS_4arch4Sm90ELb0ELb1ELb1ELb1ELb1ELb1ELb0ELb0ELb0ELb1ELb0ELb0EEENS1_21CollectiveEpilogueFwdINS6_IJSA_NS7_ILi512EEESA_EEES9_SC_SE_Li256ELb1ELb1ELb0ELb0EEENS1_36VarlenDynamicPersistentTileSchedulerILi64ELi64ELi256ELi128ELb0ELb1ELb1ELb1ELb0ELb1EEEEEEEEEvNT_6ParamsE)
        /*124c*/ 	.short	0x0210
        /*124e*/ 	.short	0x0af0


	//----- nvinfo : EIATTR_SW_WAR
	.align		4
.L_872:
        /*1250*/ 	.byte	0x04, 0x36
        /*1252*/ 	.short	(.L_874 - .L_873)
.L_873:
        /*1254*/ 	.word	0x00000008
.L_874:


//--------------------- .nv.info._ZN7cutlass13device_kernelIN5flash11enable_sm90INS1_16FlashAttnFwdSm90INS1_25CollectiveMainloopFwdSm90ILi2EN4cute5tupleIJNS5_1CILi1EEES8_S8_EEENS6_IJNS7_ILi64EEESA_SA_EEELi512ENS_10bfloat16_tEfNS_4arch4Sm90ELb0ELb1ELb1ELb1ELb1ELb0ELb1ELb0ELb0ELb1ELb0ELb0EEENS1_21CollectiveEpilogueFwdINS6_IJSA_NS7_ILi512EEESA_EEES9_SC_SE_Li256ELb1ELb1ELb0ELb0EEENS1_36VarlenDynamicPersistentTileSchedulerILi64ELi64ELi256ELi128ELb0ELb1ELb1ELb1ELb0ELb1EEEEEEEEEvNT_6ParamsE --------------------------
	.section	.nv.info._ZN7cutlass13device_kernelIN5flash11enable_sm90INS1_16FlashAttnFwdSm90INS1_25CollectiveMainloopFwdSm90ILi2EN4cute5tupleIJNS5_1CILi1EEES8_S8_EEENS6_IJNS7_ILi64EEESA_SA_EEELi512ENS_10bfloat16_tEfNS_4arch4Sm90ELb0ELb1ELb1ELb1ELb1ELb0ELb1ELb0ELb0ELb1ELb0ELb0EEENS1_21CollectiveEpilogueFwdINS6_IJSA_NS7_ILi512EEESA_EEES9_SC_SE_Li256ELb1ELb1ELb0ELb0EEENS1_36VarlenDynamicPersistentTileSchedulerILi64ELi64ELi256ELi128ELb0ELb1ELb1ELb1ELb0ELb1EEEEEEEEEvNT_6ParamsE,"",@"SHT_CUDA_INFO"
	.sectionflags	@""
	.align	4


	//----- nvinfo : EIATTR_CUDA_API_VERSION
	.align		4
        /*0000*/ 	.byte	0x04, 0x37
        /*0002*/ 	.short	(.L_876 - .L_875)
.L_875:
        /*0004*/ 	.word	0x00000082


	//----- nvinfo : EIATTR_KPARAM_INFO
	.align		4
.L_876:
        /*0008*/ 	.byte	0x04, 0x17
        /*000a*/ 	.short	(.L_878 - .L_877)
.L_877:
        /*000c*/ 	.word	0x00000000
        /*0010*/ 	.short	0x0000
        /*0012*/ 	.short	0x0070
        /*0014*/ 	.byte	0x00, 0xf0, 0x01, 0x2e


	//----- nvinfo : EIATTR_SPARSE_MMA_MASK
	.align		4
.L_878:
        /*0018*/ 	.byte	0x03, 0x50
        /*001a*/ 	.short	0x0000


	//----- nvinfo : EIATTR_MAXREG_COUNT
	.align		4
        /*001c*/ 	.byte	0x03, 0x1b
        /*001e*/ 	.short	0x00a8


	//----- nvinfo : EIATTR_NUM_BARRIERS
	.align		4
        /*0020*/ 	.byte	0x02, 0x4c
        /*0022*/ 	.byte	0x10
	.zero		1


	//----- nvinfo : EIATTR_EXTERNS
	.align		4
        /*0024*/ 	.byte	0x04, 0x0f
        /*0026*/ 	.short	(.L_880 - .L_879)


	//   ....[0]....
	.align		4
.L_879:
        /*0028*/ 	.word	index@(__assertfail)


	//----- nvinfo : EIATTR_ANNOTATIONS
	.align		4
.L_880:
        /*002c*/ 	.byte	0x04, 0x55
        /*002e*/ 	.short	(.L_882 - .L_881)


	//   ....[0]....
.L_881:
        /* <DEDUP_REMOVED lines=19> */


	//----- nvinfo : EIATTR_MERCURY_ISA_VERSION
	.align		4
.L_882:
        /*0148*/ 	.byte	0x03, 0x5f
        /*014a*/ 	.short	0x0101


	//----- nvinfo : EIATTR_UNUSED_LOAD_BYTE_OFFSET
	.align		4
        /*014c*/ 	.byte	0x04, 0x44
        /*014e*/ 	.short	(.L_884 - .L_883)


	//   ....[0]....
.L_883:
        /*0150*/ 	.word	0x00000a70
        /*0154*/ 	.word	0x0000fff0


	//   ....[1]....
        /*0158*/ 	.word	0x000222e0
        /*015c*/ 	.word	0x0000fff0


	//----- nvinfo : EIATTR_INT_WARP_WIDE_INSTR_OFFSETS
	.align		4
.L_884:
        /*0160*/ 	.byte	0x04, 0x31
        /*0162*/ 	.short	(.L_886 - .L_885)


	//   ....[0]....
.L_885:
        /*0164*/ 	.word	0x000000c0


	//   ....[1]....
        /*0168*/ 	.word	0x000000d0


	//   ....[2]....
        /*016c*/ 	.word	0x000000e0


	//   ....[3]....
        /*0170*/ 	.word	0x00000180


	//   ....[4]....
        /*0174*/ 	.word	0x00026ad0


	//   ....[5]....
        /*0178*/ 	.word	0x00026b60


	//   ....[6]....
        /*017c*/ 	.word	0x0002ae30


	//   ....[7]....
        /*0180*/ 	.word	0x0002aec0


	//----- nvinfo : EIATTR_COOP_GROUP_MASK_REGIDS
	.align		4
.L_886:
        /*0184*/ 	.byte	0x04, 0x29
        /*0186*/ 	.short	(.L_888 - .L_887)


	//   ....[0]....
.L_887:
        /*0188*/ 	.word	0xffffffff


	//   ....[1]....
        /*018c*/ 	.word	0xffffffff


	//   ....[2]....
        /*0190*/ 	.word	0xffffffff


	//   ....[3]....
        /*0194*/ 	.word	0xffffffff


	//   ....[4]....
        /*0198*/ 	.word	0xffffffff


	//   ....[5]....
        /*019c*/ 	.word	0xffffffff


	//   ....[6]....
        /*01a0*/ 	.word	0xffffffff


	//   ....[7]....
        /*01a4*/ 	.word	0xffffffff


	//   ....[8]....
        /*01a8*/ 	.word	0xffffffff


	//   ....[9]....
        /*01ac*/ 	.word	0xffffffff


	//   ....[10]....
        /*01b0*/ 	.word	0xffffffff


	//   ....[11]....
        /*01b4*/ 	.word	0xffffffff


	//   ....[12]....
        /*01b8*/ 	.word	0xffffffff


	//   ....[13]....
        /*01bc*/ 	.word	0xffffffff


	//   ....[14]....
        /*01c0*/ 	.word	0xffffffff


	//   ....[15]....
        /*01c4*/ 	.word	0xffffffff


	//   ....[16]....
        /*01c8*/ 	.word	0xffffffff


	//   ....[17]....
        /*01cc*/ 	.word	0xffffffff


	//   ....[18]....
        /*01d0*/ 	.word	0xffffffff


	//   ....[19]....
        /*01d4*/ 	.word	0xffffffff


	//   ....[20]....
        /*01d8*/ 	.word	0xffffffff


	//   ....[21]....
        /*01dc*/ 	.word	0xffffffff


	//   ....[22]....
        /*01e0*/ 	.word	0xffffffff


	//   ....[23]....
        /*01e4*/ 	.word	0xffffffff


	//   ....[24]....
        /*01e8*/ 	.word	0xffffffff


	//   ....[25]....
        /*01ec*/ 	.word	0xffffffff


	//   ....[26]....
        /*01f0*/ 	.word	0xffffffff


	//   ....[27]....
        /*01f4*/ 	.word	0xffffffff


	//   ....[28]....
        /*01f8*/ 	.word	0xffffffff


	//   ....[29]....
        /*01fc*/ 	.word	0xffffffff


	//   ....[30]....
        /*0200*/ 	.word	0xffffffff


	//   ....[31]....
        /*0204*/ 	.word	0xffffffff


	//   ....[32]....
        /*0208*/ 	.word	0xffffffff


	//   ....[33]....
        /*020c*/ 	.word	0xffffffff


	//   ....[34]....
        /*0210*/ 	.word	0xffffffff


	//   ....[35]....
        /*0214*/ 	.word	0xffffffff


	//   ....[36]....
        /*0218*/ 	.word	0xffffffff


	//   ....[37]....
        /*021c*/ 	.word	0xffffffff


	//   ....[38]....
        /*0220*/ 	.word	0xffffffff


	//   ....[39]....
        /*0224*/ 	.word	0xffffffff


	//   ....[40]....
        /*0228*/ 	.word	0xffffffff


	//   ....[41]....
        /*022c*/ 	.word	0xffffffff


	//   ....[42]....
        /*0230*/ 	.word	0xffffffff


	//   ....[43]....
        /*0234*/ 	.word	0xffffffff


	//   ....[44]....
        /*0238*/ 	.word	0xffffffff


	//   ....[45]....
        /*023c*/ 	.word	0xffffffff


	//   ....[46]....
        /*0240*/ 	.word	0xffffffff


	//   ....[47]....
        /*0244*/ 	.word	0xffffffff


	//   ....[48]....
        /*0248*/ 	.word	0xffffffff


	//   ....[49]....
        /*024c*/ 	.word	0xffffffff


	//   ....[50]....
        /*0250*/ 	.word	0xffffffff


	//   ....[51]....
        /*0254*/ 	.word	0xffffffff


	//   ....[52]....
        /*0258*/ 	.word	0xffffffff


	//   ....[53]....
        /*025c*/ 	.word	0xffffffff


	//   ....[54]....
        /*0260*/ 	.word	0xffffffff


	//   ....[55]....
        /*0264*/ 	.word	0xffffffff


	//   ....[56]....
        /*0268*/ 	.word	0xffffffff


	//   ....[57]....
        /*026c*/ 	.word	0xffffffff


	//   ....[58]....
        /*0270*/ 	.word	0xffffffff


	//   ....[59]....
        /*0274*/ 	.word	0xffffffff


	//   ....[60]....
        /*0278*/ 	.word	0xffffffff


	//   ....[61]....
        /*027c*/ 	.word	0xffffffff


	//   ....[62]....
        /*0280*/ 	.word	0xffffffff


	//   ....[63]....
        /*0284*/ 	.word	0xffffffff


	//   ....[64]....
        /*0288*/ 	.word	0xffffffff


	//   ....[65]....
        /*028c*/ 	.word	0xffffffff


	//   ....[66]....
        /*0290*/ 	.word	0xffffffff


	//   ....[67]....
        /*0294*/ 	.word	0xffffffff


	//   ....[68]....
        /*0298*/ 	.word	0xffffffff


	//   ....[69]....
        /*029c*/ 	.word	0xffffffff


	//   ....[70]....
        /*02a0*/ 	.word	0xffffffff


	//   ....[71]....
        /*02a4*/ 	.word	0xffffffff


	//   ....[72]....
        /*02a8*/ 	.word	0xffffffff


	//   ....[73]....
        /*02ac*/ 	.word	0xffffffff


	//   ....[74]....
        /*02b0*/ 	.word	0xffffffff


	//   ....[75]....
        /*02b4*/ 	.word	0xffffffff


	//   ....[76]....
        /*02b8*/ 	.word	0xffffffff


	//   ....[77]....
        /*02bc*/ 	.word	0xffffffff


	//   ....[78]....
        /*02c0*/ 	.word	0xffffffff


	//   ....[79]....
        /*02c4*/ 	.word	0xffffffff


	//   ....[80]....
        /*02c8*/ 	.word	0xffffffff


	//   ....[81]....
        /*02cc*/ 	.word	0xffffffff


	//   ....[82]....
        /*02d0*/ 	.word	0xffffffff


	//   ....[83]....
        /*02d4*/ 	.word	0xffffffff


	//   ....[84]....
        /*02d8*/ 	.word	0xffffffff


	//   ....[85]....
        /*02dc*/ 	.word	0xffffffff


	//   ....[86]....
        /*02e0*/ 	.word	0xffffffff


	//   ....[87]....
        /*02e4*/ 	.word	0xffffffff


	//   ....[88]....
        /*02e8*/ 	.word	0xffffffff


	//   ....[89]....
        /*02ec*/ 	.word	0xffffffff


	//   ....[90]....
        /*02f0*/ 	.word	0xffffffff


	//   ....[91]....
        /*02f4*/ 	.word	0xffffffff


	//   ....[92]....
        /*02f8*/ 	.word	0xffffffff


	//   ....[93]....
        /*02fc*/ 	.word	0xffffffff


	//   ....[94]....
        /*0300*/ 	.word	0xffffffff


	//   ....[95]....
        /*0304*/ 	.word	0xffffffff


	//   ....[96]....
        /*0308*/ 	.word	0xffffffff


	//   ....[97]....
        /*030c*/ 	.word	0xffffffff


	//   ....[98]....
        /*0310*/ 	.word	0xffffffff


	//   ....[99]....
        /*0314*/ 	.word	0xffffffff


	//   ....[100]....
        /*0318*/ 	.word	0xffffffff


	//   ....[101]....
        /*031c*/ 	.word	0xffffffff


	//   ....[102]....
        /*0320*/ 	.word	0xffffffff


	//   ....[103]....
        /*0324*/ 	.word	0xffffffff


	//   ....[104]....
        /*0328*/ 	.word	0xffffffff


	//   ....[105]....
        /*032c*/ 	.word	0xffffffff


	//   ....[106]....
        /*0330*/ 	.word	0xffffffff


	//   ....[107]....
        /*0334*/ 	.word	0xffffffff


	//   ....[108]....
        /*0338*/ 	.word	0xffffffff


	//   ....[109]....
        /*033c*/ 	.word	0xffffffff


	//   ....[110]....
        /*0340*/ 	.word	0xffffffff


	//   ....[111]....
        /*0344*/ 	.word	0xffffffff


	//   ....[112]....
        /*0348*/ 	.word	0xffffffff


	//   ....[113]....
        /*034c*/ 	.word	0xffffffff


	//   ....[114]....
        /*0350*/ 	.word	0xffffffff


	//   ....[115]....
        /*0354*/ 	.word	0xffffffff


	//   ....[116]....
        /*0358*/ 	.word	0xffffffff


	//   ....[117]....
        /*035c*/ 	.word	0xffffffff


	//   ....[118]....
        /*0360*/ 	.word	0xffffffff


	//   ....[119]....
        /*0364*/ 	.word	0xffffffff


	//   ....[120]....
        /*0368*/ 	.word	0xffffffff


	//   ....[121]....
        /*036c*/ 	.word	0xffffffff


	//   ....[122]....
        /*0370*/ 	.word	0xffffffff


	//   ....[123]....
        /*0374*/ 	.word	0xffffffff


	//   ....[124]....
        /*0378*/ 	.word	0xffffffff


	//   ....[125]....
        /*037c*/ 	.word	0xffffffff


	//   ....[126]....
        /*0380*/ 	.word	0xffffffff


	//   ....[127]....
        /*0384*/ 	.word	0xffffffff


	//   ....[128]....
        /*0388*/ 	.word	0xffffffff


	//   ....[129]....
        /*038c*/ 	.word	0x0500000f


	//   ....[130]....
        /*0390*/ 	.word	0x0500000f


	//   ....[131]....
        /*0394*/ 	.word	0x0500000f


	//   ....[132]....
        /*0398*/ 	.word	0x0500000f


	//   ....[133]....
        /*039c*/ 	.word	0x0500000f


	//   ....[134]....
        /*03a0*/ 	.word	0x0500000f


	//   ....[135]....
        /*03a4*/ 	.word	0x0500000f


	//   ....[136]....
        /*03a8*/ 	.word	0x0500000f


	//   ....[137]....
        /*03ac*/ 	.word	0x0500000f


	//   ....[138]....
        /*03b0*/ 	.word	0x0500000f


	//   ....[139]....
        /*03b4*/ 	.word	0x0500000f


	//   ....[140]....
        /*03b8*/ 	.word	0x0500000f


	//   ....[141]....
        /*03bc*/ 	.word	0x0500000f


	//   ....[142]....
        /*03c0*/ 	.word	0x0500000f


	//   ....[143]....
        /*03c4*/ 	.word	0x0500000f


	//   ....[144]....
        /*03c8*/ 	.word	0x0500000f


	//   ....[145]....
        /*03cc*/ 	.word	0x0500000f


	//   ....[146]....
        /*03d0*/ 	.word	0x0500000f


	//   ....[147]....
        /*03d4*/ 	.word	0x0500000f


	//   ....[148]....
        /*03d8*/ 	.word	0x0500000f


	//   ....[149]....
        /*03dc*/ 	.word	0x0500000f


	//   ....[150]....
        /*03e0*/ 	.word	0x0500000f


	//   ....[151]....
        /*03e4*/ 	.word	0x0500000f


	//   ....[152]....
        /*03e8*/ 	.word	0x0500000f


	//   ....[153]....
        /*03ec*/ 	.word	0x0500000f


	//   ....[154]....
        /*03f0*/ 	.word	0x0500000f


	//   ....[155]....
        /*03f4*/ 	.word	0x0500000f


	//   ....[156]....
        /*03f8*/ 	.word	0x0500000f


	//   ....[157]....
        /*03fc*/ 	.word	0x0500000f


	//   ....[158]....
        /*0400*/ 	.word	0x0500000f


	//   ....[159]....
        /*0404*/ 	.word	0x0500000f


	//   ....[160]....
        /*0408*/ 	.word	0x0500000f


	//   ....[161]....
        /*040c*/ 	.word	0x0500000f


	//   ....[162]....
        /*0410*/ 	.word	0x0500000f


	//   ....[163]....
        /*0414*/ 	.word	0x0500000f


	//   ....[164]....
        /*0418*/ 	.word	0x0500000f


	//   ....[165]....
        /*041c*/ 	.word	0x0500000f


	//   ....[166]....
        /*0420*/ 	.word	0x0500000f


	//   ....[167]....
        /*0424*/ 	.word	0x0500000f


	//   ....[168]....
        /*0428*/ 	.word	0x0500000f


	//   ....[169]....
        /*042c*/ 	.word	0x0500000f


	//   ....[170]....
        /*0430*/ 	.word	0x0500000f


	//   ....[171]....
        /*0434*/ 	.word	0x0500000f


	//   ....[172]....
        /*0438*/ 	.word	0x0500000f


	//   ....[173]....
        /*043c*/ 	.word	0x0500000f


	//   ....[174]....
        /*0440*/ 	.word	0x0500000f


	//   ....[175]....
        /*0444*/ 	.word	0x0500000f


	//   ....[176]....
        /*0448*/ 	.word	0x0500000f


	//   ....[177]....
        /*044c*/ 	.word	0x0500000f


	//   ....[178]....
        /*0450*/ 	.word	0x0500000f


	//   ....[179]....
        /*0454*/ 	.word	0x0500000f


	//   ....[180]....
        /*0458*/ 	.word	0x0500000f


	//   ....[181]....
        /*045c*/ 	.word	0x0500000f


	//   ....[182]....
        /*0460*/ 	.word	0x0500000f


	//   ....[183]....
        /*0464*/ 	.word	0x0500000f


	//   ....[184]....
        /*0468*/ 	.word	0x0500000f


	//   ....[185]....
        /*046c*/ 	.word	0x0500000f


	//   ....[186]....
        /*0470*/ 	.word	0x0500000f


	//   ....[187]....
        /*0474*/ 	.word	0x0500000f


	//   ....[188]....
        /*0478*/ 	.word	0x0500000f


	//   ....[189]....
        /*047c*/ 	.word	0x0500000f


	//   ....[190]....
        /*0480*/ 	.word	0x0500000f


	//   ....[191]....
        /*0484*/ 	.word	0x0500000f


	//   ....[192]....
        /*0488*/ 	.word	0x0500000f


	//   ....[193]....
        /*048c*/ 	.word	0x0500000f


	//   ....[194]....
        /*0490*/ 	.word	0x0500000f


	//   ....[195]....
        /*0494*/ 	.word	0x0500000f


	//   ....[196]....
        /*0498*/ 	.word	0xffffffff


	//   ....[197]....
        /*049c*/ 	.word	0xffffffff


	//   ....[198]....
        /*04a0*/ 	.word	0xffffffff


	//   ....[199]....
        /*04a4*/ 	.word	0xffffffff


	//   ....[200]....
        /*04a8*/ 	.word	0xffffffff


	//   ....[201]....
        /*04ac*/ 	.word	0xffffffff


	//   ....[202]....
        /*04b0*/ 	.word	0xffffffff


	//   ....[203]....
        /*04b4*/ 	.word	0xffffffff


	//----- nvinfo : EIATTR_COOP_GROUP_INSTR_OFFSETS
	.align		4
.L_888:
        /*04b8*/ 	.byte	0x04, 0x28
        /*04ba*/ 	.short	(.L_890 - .L_889)


	//   ....[0]....
.L_889:
        /*04bc*/ 	.word	0x00000080


	//   ....[1]....
        /*04c0*/ 	.word	0x00000090


	//   ....[2]....
        /*04c4*/ 	.word	0x000002b0


	//   ....[3]....
        /*04c8*/ 	.word	0x00000410


	//   ....[4]....
        /*04cc*/ 	.word	0x00000530


	//   ....[5]....
        /*04d0*/ 	.word	0x00000690


	//   ....[6]....
        /*04d4*/ 	.word	0x00002320


	//   ....[7]....
        /*04d8*/ 	.word	0x00009d50


	//   ....[8]....
        /*04dc*/ 	.word	0x0000be40


	//   ....[9]....
        /*04e0*/ 	.word	0x0000d120


	//   ....[10]....
        /*04e4*/ 	.word	0x0000d6a0


	//   ....[11]....
        /*04e8*/ 	.word	0x0000e3e0


	//   ....[12]....
        /*04ec*/ 	.word	0x0000e4d0


	//   ....[13]....
        /*04f0*/ 	.word	0x0000e920


	//   ....[14]....
        /*04f4*/ 	.word	0x0000e9f0


	//   ....[15]....
        /*04f8*/ 	.word	0x00011540


	//   ....[16]....
        /*04fc*/ 	.word	0x00012ea0


	//   ....[17]....
        /*0500*/ 	.word	0x00014540


	//   ....[18]....
        /*0504*/ 	.word	0x00014580


	//   ....[19]....
        /*0508*/ 	.word	0x000145c0


	//   ....[20]....
        /*050c*/ 	.word	0x000145e0


	//   ....[21]....
        /*0510*/ 	.word	0x00018c60


	//   ....[22]....
        /*0514*/ 	.word	0x0001a040


	//   ....[23]....
        /*0518*/ 	.word	0x0001b360


	//   ....[24]....
        /*051c*/ 	.word	0x0001b8d0


	//   ....[25]....
        /*0520*/ 	.word	0x0001c4c0


	//   ....[26]....
        /*0524*/ 	.word	0x0001c510


	//   ....[27]....
        /*0528*/ 	.word	0x0001c550


	//   ....[28]....
        /*052c*/ 	.word	0x0001c570


	//   ....[29]....
        /*0530*/ 	.word	0x00020c70


	//   ....[30]....
        /*0534*/ 	.word	0x00020e20


	//   ....[31]....
        /*0538*/ 	.word	0x00020e40


	//   ....[32]....
        /*053c*/ 	.word	0x00020e80


	//   ....[33]....
        /*0540*/ 	.word	0x00020ea0


	//   ....[34]....
        /*0544*/ 	.word	0x00023400


	//   ....[35]....
        /*0548*/ 	.word	0x00023a60


	//   ....[36]....
        /*054c*/ 	.word	0x00023a80


	//   ....[37]....
        /*0550*/ 	.word	0x00023ab0


	//   ....[38]....
        /*0554*/ 	.word	0x00023ac0


	//   ....[39]....
        /*0558*/ 	.word	0x00024160


	//   ....[40]....
        /*055c*/ 	.word	0x00024170


	//   ....[41]....
        /*0560*/ 	.word	0x000243a0


	//   ....[42]....
        /*0564*/ 	.word	0x000243c0


	//   ....[43]....
        /*0568*/ 	.word	0x00024f80


	//   ....[44]....
        /*056c*/ 	.word	0x00024fc0


	//   ....[45]....
        /*0570*/ 	.word	0x00025200


	//   ....[46]....
        /*0574*/ 	.word	0x00025220


	//   ....[47]....
        /*0578*/ 	.word	0x000254d0


	//   ....[48]....
        /*057c*/ 	.word	0x000256a0


	//   ....[49]....
        /*0580*/ 	.word	0x000256d0


	//   ....[50]....
        /*0584*/ 	.word	0x00025700


	//   ....[51]....
        /*0588*/ 	.word	0x00025730


	//   ....[52]....
        /*058c*/ 	.word	0x00025760


	//   ....[53]....
        /*0590*/ 	.word	0x00025790


	//   ....[54]....
        /*0594*/ 	.word	0x000258e0


	//   ....[55]....
        /*0598*/ 	.word	0x00025910


	//   ....[56]....
        /*059c*/ 	.word	0x00025940


	//   ....[57]....
        /*05a0*/ 	.word	0x00025970


	//   ....[58]....
        /*05a4*/ 	.word	0x000259a0


	//   ....[59]....
        /*05a8*/ 	.word	0x000259d0


	//   ....[60]....
        /*05ac*/ 	.word	0x00025a60


	//   ....[61]....
        /*05b0*/ 	.word	0x00025ac0


	//   ....[62]....
        /*05b4*/ 	.word	0x00025b50


	//   ....[63]....
        /*05b8*/ 	.word	0x000278c0


	//   ....[64]....
        /*05bc*/ 	.word	0x000278e0


	//   ....[65]....
        /*05c0*/ 	.word	0x00027970


	//   ....[66]....
        /*05c4*/ 	.word	0x00027990


	//   ....[67]....
        /*05c8*/ 	.word	0x00027a10


	//   ....[68]....
        /*05cc*/ 	.word	0x00027a30


	//   ....[69]....
        /*05d0*/ 	.word	0x00027a40


	//   ....[70]....
        /*05d4*/ 	.word	0x00027a50


	//   ....[71]....
        /*05d8*/ 	.word	0x000281f0


	//   ....[72]....
        /*05dc*/ 	.word	0x00028230


	//   ....[73]....
        /*05e0*/ 	.word	0x000282e0


	//   ....[74]....
        /*05e4*/ 	.word	0x000282f0


	//   ....[75]....
        /*05e8*/ 	.word	0x00028380


	//   ....[76]....
        /*05ec*/ 	.word	0x00028390


	//   ....[77]....
        /*05f0*/ 	.word	0x000283b0


	//   ....[78]....
        /*05f4*/ 	.word	0x000283f0


	//   ....[79]....
        /*05f8*/ 	.word	0x00028c70


	//   ....[80]....
        /*05fc*/ 	.word	0x00028c90


	//   ....[81]....
        /*0600*/ 	.word	0x00028e30


	//   ....[82]....
        /*0604*/ 	.word	0x00028e60


	//   ....[83]....
        /*0608*/ 	.word	0x00028f70


	//   ....[84]....
        /*060c*/ 	.word	0x00028f80


	//   ....[85]....
        /*0610*/ 	.word	0x00028fb0


	//   ....[86]....
        /*0614*/ 	.word	0x00028fc0


	//   ....[87]....
        /*0618*/ 	.word	0x000295f0


	//   ....[88]....
        /*061c*/ 	.word	0x00029650


	//   ....[89]....
        /*0620*/ 	.word	0x00029810


	//   ....[90]....
        /*0624*/ 	.word	0x00029850


	//   ....[91]....
        /*0628*/ 	.word	0x00029860


	//   ....[92]....
        /*062c*/ 	.word	0x00029870


	//   ....[93]....
        /*0630*/ 	.word	0x000299c0


	//   ....[94]....
        /*0634*/ 	.word	0x00029b10


	//   ....[95]....
        /*0638*/ 	.word	0x0002a340


	//   ....[96]....
        /*063c*/ 	.word	0x0002a360


	//   ....[97]....
        /*0640*/ 	.word	0x0002a3b0


	//   ....[98]....
        /*0644*/ 	.word	0x0002a3c0


	//   ....[99]....
        /*0648*/ 	.word	0x0002a400


	//   ....[100]....
        /*064c*/ 	.word	0x0002a410


	//   ....[101]....
        /*0650*/ 	.word	0x0002a420


	//   ....[102]....
        /*0654*/ 	.word	0x0002a460


	//   ....[103]....
        /*0658*/ 	.word	0x0002a780


	//   ....[104]....
        /*065c*/ 	.word	0x0002a7c0


	//   ....[105]....
        /*0660*/ 	.word	0x0002a7e0


	//   ....[106]....
        /*0664*/ 	.word	0x0002a800


	//   ....[107]....
        /*0668*/ 	.word	0x0002a830


	//   ....[108]....
        /*066c*/ 	.word	0x0002a850


	//   ....[109]....
        /*0670*/ 	.word	0x0002a950


	//   ....[110]....
        /*0674*/ 	.word	0x0002aaa0


	//   ....[111]....
        /*0678*/ 	.word	0x0002b0a0


	//   ....[112]....
        /*067c*/ 	.word	0x0002b0f0


	//   ....[113]....
        /*0680*/ 	.word	0x0002b120


	//   ....[114]....
        /*0684*/ 	.word	0x0002b150


	//   ....[115]....
        /*0688*/ 	.word	0x0002b160


	//   ....[116]....
        /*068c*/ 	.word	0x0002b190


	//   ....[117]....
        /*0690*/ 	.word	0x0002b1c0


	//   ....[118]....
        /*0694*/ 	.word	0x0002b1f0


	//   ....[119]....
        /*0698*/ 	.word	0x0002b370


	//   ....[120]....
        /*069c*/ 	.word	0x0002b3a0


	//   ....[121]....
        /*06a0*/ 	.word	0x0002b3d0


	//   ....[122]....
        /*06a4*/ 	.word	0x0002b400


	//   ....[123]....
        /*06a8*/ 	.word	0x0002b430


	//   ....[124]....
        /*06ac*/ 	.word	0x0002b460


	//   ....[125]....
        /*06b0*/ 	.word	0x0002b520


	//   ....[126]....
        /*06b4*/ 	.word	0x0002b540


	//   ....[127]....
        /*06b8*/ 	.word	0x0002b5b0


	//   ....[128]....
        /*06bc*/ 	.word	0x0002bc50


	//   ....[129]....
        /*06c0*/ 	.word	0x0002c1f0


	//   ....[130]....
        /*06c4*/ 	.word	0x0002c2e0


	//   ....[131]....
        /*06c8*/ 	.word	0x0002c380


	//   ....[132]....
        /*06cc*/ 	.word	0x0002c3e0


	//   ....[133]....
        /*06d0*/ 	.word	0x0002c4d0


	//   ....[134]....
        /*06d4*/ 	.word	0x0002c540


	//   ....[135]....
        /*06d8*/ 	.word	0x0002c630


	//   ....[136]....
        /*06dc*/ 	.word	0x0002c6a0


	//   ....[137]....
        /*06e0*/ 	.word	0x0002c740


	//   ....[138]....
        /*06e4*/ 	.word	0x0002c840


	//   ....[139]....
        /*06e8*/ 	.word	0x0002c8d0


	//   ....[140]....
        /*06ec*/ 	.word	0x0002c930


	//   ....[141]....
        /*06f0*/ 	.word	0x0002ca00


	//   ....[142]....
        /*06f4*/ 	.word	0x0002ca80


	//   ....[143]....
        /*06f8*/ 	.word	0x0002cb60


	//   ....[144]....
        /*06fc*/ 	.word	0x0002cbd0


	//   ....[145]....
        /*0700*/ 	.word	0x0002cc90


	//   ....[146]....
        /*0704*/ 	.word	0x0002cfa0


	//   ....[147]....
        /*0708*/ 	.word	0x0002d060


	//   ....[148]....
        /*070c*/ 	.word	0x0002d2d0


	//   ....[149]....
        /*0710*/ 	.word	0x0002d320


	//   ....[150]....
        /*0714*/ 	.word	0x0002d530


	//   ....[151]....
        /*0718*/ 	.word	0x0002d580


	//   ....[152]....
        /*071c*/ 	.word	0x0002d730


	//   ....[153]....
        /*0720*/ 	.word	0x0002d780


	//   ....[154]....
        /*0724*/ 	.word	0x0002d8c0


	//   ....[155]....
        /*0728*/ 	.word	0x0002d9c0


	//   ....[156]....
        /*072c*/ 	.word	0x0002dc30


	//   ....[157]....
        /*0730*/ 	.word	0x0002dc80


	//   ....[158]....
        /*0734*/ 	.word	0x0002de50


	//   ....[159]....
        /*0738*/ 	.word	0x0002dea0


	//   ....[160]....
        /*073c*/ 	.word	0x0002e070


	//   ....[161]....
        /*0740*/ 	.word	0x0002e0c0


	//   ....[162]....
        /*0744*/ 	.word	0x0002e1b0


	//   ....[163]....
        /*0748*/ 	.word	0x0002e250


	//   ....[164]....
        /*074c*/ 	.word	0x0002e2b0


	//   ....[165]....
        /*0750*/ 	.word	0x0002e360


	//   ....[166]....
        /*0754*/ 	.word	0x0002e3c0


	//   ....[167]....
        /*0758*/ 	.word	0x0002e470


	//   ....[168]....
        /*075c*/ 	.word	0x0002e4d0


	//   ....[169]....
        /*0760*/ 	.word	0x0002e580


	//   ....[170]....
        /*0764*/ 	.word	0x0002e670


	//   ....[171]....
        /*0768*/ 	.word	0x0002e750


	//   ....[172]....
        /*076c*/ 	.word	0x0002e860


	//   ....[173]....
        /*0770*/ 	.word	0x0002e960


	//   ....[174]....
        /*0774*/ 	.word	0x0002ea90


	//   ....[175]....
        /*0778*/ 	.word	0x0002eb70


	//   ....[176]....
        /*077c*/ 	.word	0x0002ec70


	//   ....[177]....
        /*0780*/ 	.word	0x0002ed50


	//   ....[178]....
        /*0784*/ 	.word	0x0002ede0


	//   ....[179]....
        /*0788*/ 	.word	0x0002ee80


	//   ....[180]....
        /*078c*/ 	.word	0x0002efa0


	//   ....[181]....
        /*0790*/ 	.word	0x0002f010


	//   ....[182]....
        /*0794*/ 	.word	0x0002f080


	//   ....[183]....
        /*0798*/ 	.word	0x0002f0f0


	//   ....[184]....
        /*079c*/ 	.word	0x0002f160


	//   ....[185]....
        /*07a0*/ 	.word	0x0002f1e0


	//   ....[186]....
        /*07a4*/ 	.word	0x0002f270


	//   ....[187]....
        /*07a8*/ 	.word	0x0002f300


	//   ....[188]....
        /*07ac*/ 	.word	0x0002f370


	//   ....[189]....
        /*07b0*/ 	.word	0x0002f3e0


	//   ....[190]....
        /*07b4*/ 	.word	0x0002f450


	//   ....[191]....
        /*07b8*/ 	.word	0x0002f4d0


	//   ....[192]....
        /*07bc*/ 	.word	0x0002f540


	//   ....[193]....
        /*07c0*/ 	.word	0x0002f5e0


	//   ....[194]....
        /*07c4*/ 	.word	0x0002f670


	//   ....[195]....
        /*07c8*/ 	.word	0x0002f790


	//   ....[196]....
        /*07cc*/ 	.word	0x00031790


	//   ....[197]....
        /*07d0*/ 	.word	0x00032f50


	//   ....[198]....
        /*07d4*/ 	.word	0x00033570


	//   ....[199]....
        /*07d8*/ 	.word	0x000342b0


	//   ....[200]....
        /*07dc*/ 	.word	0x000342f0


	//   ....[201]....
        /*07e0*/ 	.word	0x00034360


	//   ....[202]....
        /*07e4*/ 	.word	0x00034380


	//   ....[203]....
        /*07e8*/ 	.word	0x00041480


	//----- nvinfo : EIATTR_REG_RECONFIG
	.align		4
.L_890:
        /*07ec*/ 	.byte	0x01, 0x54
	.zero		2


	//----- nvinfo : EIATTR_SYSCALL_OFFSETS
	.align		4
        /*07f0*/ 	.byte	0x04, 0x46
        /*07f2*/ 	.short	(.L_892 - .L_891)


	//   ....[0]....
.L_891:
        /*07f4*/ 	.word	0x0000a300


	//   ....[1]....
        /*07f8*/ 	.word	0x00026cc0


	//   ....[2]....
        /*07fc*/ 	.word	0x00026e10


	//   ....[3]....
        /*0800*/ 	.word	0x00026f00


	//   ....[4]....
        /*0804*/ 	.word	0x00027df0


	//   ....[5]....
        /*0808*/ 	.word	0x00028680


	//----- nvinfo : EIATTR_MBARRIER_INSTR_OFFSETS
	.align		4
.L_892:
        /*080c*/ 	.byte	0x04, 0x39
        /*080e*/ 	.short	(.L_894 - .L_893)


	//   ....[0]....
.L_893:
        /*0810*/ 	.word	0x00000190
        /*0814*/ 	.word	0x000000ff
        /*0818*/ 	.word	0x00038800
        /*081c*/ 	.short	0x0100
        /*081e*/ 	.byte	0x08
	.zero		1


	//   ....[1]....
        /*0820*/ 	.word	0x000001a0
        /*0824*/ 	.word	0x000000ff
        /*0828*/ 	.word	0x00038810
        /*082c*/ 	.short	0x0100
        /*082e*/ 	.byte	0x08
	.zero		1


	//   ....[2]....
        /*0830*/ 	.word	0x000001b0
        /*0834*/ 	.word	0x000000ff
        /*0838*/ 	.word	0x00038820
        /*083c*/ 	.short	0x0100
        /*083e*/ 	.byte	0x08
	.zero		1


	//   ....[3]....
        /*0840*/ 	.word	0x00000260
        /*0844*/ 	.word	0x000000ff
        /*0848*/ 	.word	0x00038830
        /*084c*/ 	.short	0x0100
        /*084e*/ 	.byte	0x06
	.zero		1


	//   ....[4]....
        /*0850*/ 	.word	0x00000270
        /*0854*/ 	.word	0x000000ff
        /*0858*/ 	.word	0x00038840
        /*085c*/ 	.short	0x0100
        /*085e*/ 	.byte	0x06
	.zero		1


	//   ....[5]....
        /*0860*/ 	.word	0x00000280
        /*0864*/ 	.word	0x000000ff
        /*0868*/ 	.word	0x00038838
        /*086c*/ 	.short	0x0100
        /*086e*/ 	.byte	0x06
	.zero		1


	//   ....[6]....
        /*0870*/ 	.word	0x00000290
        /*0874*/ 	.word	0x000000ff
        /*0878*/ 	.word	0x00038848
        /*087c*/ 	.short	0x0100
        /*087e*/ 	.byte	0x06
	.zero		1


	//   ....[7]....
        /*0880*/ 	.word	0x000003c0
        /*0884*/ 	.word	0x000000ff
        /*0888*/ 	.word	0x00038850
        /*088c*/ 	.short	0x0100
        /*088e*/ 	.byte	0x08
	.zero		1


	//   ....[8]....
        /*0890*/ 	.word	0x000003d0
        /*0894*/ 	.word	0x000000ff
        /*0898*/ 	.word	0x00038860
        /*089c*/ 	.short	0x0100
        /*089e*/ 	.byte	0x08
	.zero		1


	//   ....[9]....
        /*08a0*/ 	.word	0x000003e0
        /*08a4*/ 	.word	0x000000ff
        /*08a8*/ 	.word	0x00038858
        /*08ac*/ 	.short	0x0100
        /*08ae*/ 	.byte	0x08
	.zero		1


	//   ....[10]....
        /*08b0*/ 	.word	0x000003f0
        /*08b4*/ 	.word	0x000000ff
        /*08b8*/ 	.word	0x00038868
        /*08bc*/ 	.short	0x0100
        /*08be*/ 	.byte	0x08
	.zero		1


	//   ....[11]....
        /*08c0*/ 	.word	0x000004e0
        /*08c4*/ 	.word	0x000000ff
        /*08c8*/ 	.word	0x00038870
        /*08cc*/ 	.short	0x0100
        /*08ce*/ 	.byte	0x06
	.zero		1


	//   ....[12]....
        /*08d0*/ 	.word	0x000004f0
        /*08d4*/ 	.word	0x000000ff
        /*08d8*/ 	.word	0x00038880
        /*08dc*/ 	.short	0x0100
        /*08de*/ 	.byte	0x06
	.zero		1


	//   ....[13]....
        /*08e0*/ 	.word	0x00000500
        /*08e4*/ 	.word	0x000000ff
        /*08e8*/ 	.word	0x00038878
        /*08ec*/ 	.short	0x0100
        /*08ee*/ 	.byte	0x06
	.zero		1


	//   ....[14]....
        /*08f0*/ 	.word	0x00000510
        /*08f4*/ 	.word	0x000000ff
        /*08f8*/ 	.word	0x00038888
        /*08fc*/ 	.short	0x0100
        /*08fe*/ 	.byte	0x06
	.zero		1


	//   ....[15]....
        /*0900*/ 	.word	0x00000640
        /*0904*/ 	.word	0x000000ff
        /*0908*/ 	.word	0x00038890
        /*090c*/ 	.short	0x0100
        /*090e*/ 	.byte	0x08
	.zero		1


	//   ....[16]....
        /*0910*/ 	.word	0x00000650
        /*0914*/ 	.word	0x000000ff
        /*0918*/ 	.word	0x000388a0
        /*091c*/ 	.short	0x0100
        /*091e*/ 	.byte	0x08
	.zero		1


	//   ....[17]....
        /*0920*/ 	.word	0x00000660
        /*0924*/ 	.word	0x000000ff
        /*0928*/ 	.word	0x00038898
        /*092c*/ 	.short	0x0100
        /*092e*/ 	.byte	0x08
	.zero		1


	//   ....[18]....
        /*0930*/ 	.word	0x00000670
        /*0934*/ 	.word	0x000000ff
        /*0938*/ 	.word	0x000388a8
        /*093c*/ 	.short	0x0100
        /*093e*/ 	.byte	0x08
	.zero		1


	//   ....[19]....
        /*0940*/ 	.word	0x000007b0
        /*0944*/ 	.word	0x000000ff
        /*0948*/ 	.word	0x000388b0
        /*094c*/ 	.short	0x0100
        /*094e*/ 	.byte	0x08
	.zero		1


	//   ....[20]....
        /*0950*/ 	.word	0x000007c0
        /*0954*/ 	.word	0x000000ff
        /*0958*/ 	.word	0x000388c0
        /*095c*/ 	.short	0x0100
        /*095e*/ 	.byte	0x08
	.zero		1


	//   ....[21]....
        /*0960*/ 	.word	0x000007d0
        /*0964*/ 	.word	0x000000ff
        /*0968*/ 	.word	0x000388b8
        /*096c*/ 	.short	0x0100
        /*096e*/ 	.byte	0x08
	.zero		1


	//   ....[22]....
        /*0970*/ 	.word	0x000007e0
        /*0974*/ 	.word	0x000000ff
        /*0978*/ 	.word	0x000388c8
        /*097c*/ 	.short	0x0100
        /*097e*/ 	.byte	0x08
	.zero		1


	//   ....[23]....
        /*0980*/ 	.word	0x000046d0
        /*0984*/ 	.word	0x00000004
        /*0988*/ 	.word	0x00000000
        /*098c*/ 	.short	0x0101
        /*098e*/ 	.byte	0x3f
	.zero		1


	//   ....[24]....
        /*0990*/ 	.word	0x00008460
        /*0994*/ 	.word	0x00000006
        /*0998*/ 	.word	0x00000000
        /*099c*/ 	.short	0x0101
        /*099e*/ 	.byte	0x3f
	.zero		1


	//   ....[25]....
        /*09a0*/ 	.word	0x0000a820
        /*09a4*/ 	.word	0x000000ff
        /*09a8*/ 	.word	0x00038800
        /*09ac*/ 	.short	0x010a
        /*09ae*/ 	.byte	0x2e
	.zero		1


	//   ....[26]....
        /*09b0*/ 	.word	0x0000aca0
        /*09b4*/ 	.word	0x00000014
        /*09b8*/ 	.word	0x00000000
        /*09bc*/ 	.short	0x010a
        /*09be*/ 	.byte	0x3f
	.zero		1


	//   ....[27]....
        /*09c0*/ 	.word	0x0000ad00
        /*09c4*/ 	.word	0x00000014
        /*09c8*/ 	.word	0x00000000
        /*09cc*/ 	.short	0x010a
        /*09ce*/ 	.byte	0x3f
	.zero		1


	//   ....[28]....
        /*09d0*/ 	.word	0x0000b0b0
        /*09d4*/ 	.word	0x000000ff
        /*09d8*/ 	.word	0x00038810
        /*09dc*/ 	.short	0x010a
        /*09de*/ 	.byte	0x2e
	.zero		1


	//   ....[29]....
        /*09e0*/ 	.word	0x0000b1b0
        /*09e4*/ 	.word	0x0000000c
        /*09e8*/ 	.word	0x00000000
        /*09ec*/ 	.short	0x010a
        /*09ee*/ 	.byte	0x3f
	.zero		1


	//   ....[30]....
        /*09f0*/ 	.word	0x0000b210
        /*09f4*/ 	.word	0x0000000c
        /*09f8*/ 	.word	0x00000000
        /*09fc*/ 	.short	0x010a
        /*09fe*/ 	.byte	0x3f
	.zero		1


	//   ....[31]....
        /*0a00*/ 	.word	0x0000ce00
        /*0a04*/ 	.word	0x00000003
        /*0a08*/ 	.word	0x00000000
        /*0a0c*/ 	.short	0x0101
        /*0a0e*/ 	.byte	0x3f
	.zero		1


	//   ....[32]....
        /*0a10*/ 	.word	0x00011650
        /*0a14*/ 	.word	0x00000000
        /*0a18*/ 	.word	0x00000000
        /*0a1c*/ 	.short	0x0101
        /*0a1e*/ 	.byte	0x3f
	.zero		1


	//   ....[33]....
        /*0a20*/ 	.word	0x00011dc0
        /*0a24*/ 	.word	0x00000006
        /*0a28*/ 	.word	0x00000000
        /*0a2c*/ 	.short	0x010a
        /*0a2e*/ 	.byte	0x3f
	.zero		1


	//   ....[34]....
        /*0a30*/ 	.word	0x00011e60
        /*0a34*/ 	.word	0x00000008
        /*0a38*/ 	.word	0x00000000
        /*0a3c*/ 	.short	0x010a
        /*0a3e*/ 	.byte	0x3f
	.zero		1


	//   ....[35]....
        /*0a40*/ 	.word	0x00012280
        /*0a44*/ 	.word	0x0000000e
        /*0a48*/ 	.word	0x00000000
        /*0a4c*/ 	.short	0x010a
        /*0a4e*/ 	.byte	0x3f
	.zero		1


	//   ....[36]....
        /*0a50*/ 	.word	0x000122e0
        /*0a54*/ 	.word	0x0000000e
        /*0a58*/ 	.word	0x00000000
        /*0a5c*/ 	.short	0x010a
        /*0a5e*/ 	.byte	0x3f
	.zero		1


	//   ....[37]....
        /*0a60*/ 	.word	0x00013ed0
        /*0a64*/ 	.word	0x00000003
        /*0a68*/ 	.word	0x00000000
        /*0a6c*/ 	.short	0x0101
        /*0a6e*/ 	.byte	0x3f
	.zero		1


	//   ....[38]....
        /*0a70*/ 	.word	0x00018d70
        /*0a74*/ 	.word	0x00000003
        /*0a78*/ 	.word	0x00000000
        /*0a7c*/ 	.short	0x0101
        /*0a7e*/ 	.byte	0x3f
	.zero		1


	//   ....[39]....
        /*0a80*/ 	.word	0x00018f60
        /*0a84*/ 	.word	0x00000006
        /*0a88*/ 	.word	0x00000000
        /*0a8c*/ 	.short	0x010a
        /*0a8e*/ 	.byte	0x3f
	.zero		1


	//   ....[40]....
        /*0a90*/ 	.word	0x00019000
        /*0a94*/ 	.word	0x00000008
        /*0a98*/ 	.word	0x00000000
        /*0a9c*/ 	.short	0x010a
        /*0a9e*/ 	.byte	0x3f
	.zero		1


	//   ....[41]....
        /*0aa0*/ 	.word	0x00019420
        /*0aa4*/ 	.word	0x0000000e
        /*0aa8*/ 	.word	0x00000000
        /*0aac*/ 	.short	0x010a
        /*0aae*/ 	.byte	0x3f
	.zero		1


	//   ....[42]....
        /*0ab0*/ 	.word	0x00019480
        /*0ab4*/ 	.word	0x0000000e
        /*0ab8*/ 	.word	0x00000000
        /*0abc*/ 	.short	0x010a
        /*0abe*/ 	.byte	0x3f
	.zero		1


	//   ....[43]....
        /*0ac0*/ 	.word	0x0001b070
        /*0ac4*/ 	.word	0x00000003
        /*0ac8*/ 	.word	0x00000000
        /*0acc*/ 	.short	0x0101
        /*0ace*/ 	.byte	0x3f
	.zero		1


	//   ....[44]....
        /*0ad0*/ 	.word	0x00020da0
        /*0ad4*/ 	.word	0x00000003
        /*0ad8*/ 	.word	0x00000000
        /*0adc*/ 	.short	0x0101
        /*0ade*/ 	.byte	0x3f
	.zero		1


	//   ....[45]....
        /*0ae0*/ 	.word	0x00024110
        /*0ae4*/ 	.word	0x000000ff
        /*0ae8*/ 	.word	0x00000000
        /*0aec*/ 	.short	0x0101
        /*0aee*/ 	.byte	0x04
	.zero		1


	//   ....[46]....
        /*0af0*/ 	.word	0x00027670
        /*0af4*/ 	.word	0x00000011
        /*0af8*/ 	.word	0x00038840
        /*0afc*/ 	.short	0x010a
        /*0afe*/ 	.byte	0x3f
	.zero		1


	//   ....[47]....
        /*0b00*/ 	.word	0x00027b50
        /*0b04*/ 	.word	0x00000011
        /*0b08*/ 	.word	0x00038830
        /*0b0c*/ 	.short	0x0107
        /*0b0e*/ 	.byte	0x3f
	.zero		1


	//   ....[48]....
        /*0b10*/ 	.word	0x00027c30
        /*0b14*/ 	.word	0x00000011
        /*0b18*/ 	.word	0x00038830
        /*0b1c*/ 	.short	0x0101
        /*0b1e*/ 	.byte	0x3f
	.zero		1


	//   ....[49]....
        /*0b20*/ 	.word	0x000284c0
        /*0b24*/ 	.word	0x00000017
        /*0b28*/ 	.word	0x00038800
        /*0b2c*/ 	.short	0x0107
        /*0b2e*/ 	.byte	0x3f
	.zero		1


	//   ....[50]....
        /*0b30*/ 	.word	0x00028550
        /*0b34*/ 	.word	0x00000017
        /*0b38*/ 	.word	0x00038800
        /*0b3c*/ 	.short	0x0101
        /*0b3e*/ 	.byte	0x3f
	.zero		1


	//   ....[51]....
        /*0b40*/ 	.word	0x00029260
        /*0b44*/ 	.word	0x00000017
        /*0b48*/ 	.word	0x00038810
        /*0b4c*/ 	.short	0x0107
        /*0b4e*/ 	.byte	0x3f
	.zero		1


	//   ....[52]....
        /*0b50*/ 	.word	0x00029360
        /*0b54*/ 	.word	0x00000017
        /*0b58*/ 	.word	0x00038810
        /*0b5c*/ 	.short	0x0101
        /*0b5e*/ 	.byte	0x3f
	.zero		1


	//   ....[53]....
        /*0b60*/ 	.word	0x00029380
        /*0b64*/ 	.word	0x00000017
        /*0b68*/ 	.word	0x00038820
        /*0b6c*/ 	.short	0x010a
        /*0b6e*/ 	.byte	0x3f
	.zero		1


	//   ....[54]....
        /*0b70*/ 	.word	0x00029410
        /*0b74*/ 	.word	0x00000011
        /*0b78*/ 	.word	0x00038860
        /*0b7c*/ 	.short	0x010a
        /*0b7e*/ 	.byte	0x3f
	.zero		1


	//   ....[55]....
        /*0b80*/ 	.word	0x00029d30
        /*0b84*/ 	.word	0x00000011
        /*0b88*/ 	.word	0x00038850
        /*0b8c*/ 	.short	0x0107
        /*0b8e*/ 	.byte	0x3f
	.zero		1


	//   ....[56]....
        /*0b90*/ 	.word	0x00029e00
        /*0b94*/ 	.word	0x00000011
        /*0b98*/ 	.word	0x00038850
        /*0b9c*/ 	.short	0x0101
        /*0b9e*/ 	.byte	0x3f
	.zero		1


	//   ....[57]....
        /*0ba0*/ 	.word	0x0002a1a0
        /*0ba4*/ 	.word	0x00000006
        /*0ba8*/ 	.word	0x00038840
        /*0bac*/ 	.short	0x010a
        /*0bae*/ 	.byte	0x3f
	.zero		1


	//   ....[58]....
        /*0bb0*/ 	.word	0x0002a4e0
        /*0bb4*/ 	.word	0x00000006
        /*0bb8*/ 	.word	0x00038830
        /*0bbc*/ 	.short	0x0107
        /*0bbe*/ 	.byte	0x3f
	.zero		1


	//   ....[59]....
        /*0bc0*/ 	.word	0x0002a5a0
        /*0bc4*/ 	.word	0x00000006
        /*0bc8*/ 	.word	0x00038830
        /*0bcc*/ 	.short	0x0101
        /*0bce*/ 	.byte	0x3f
	.zero		1


	//   ....[60]....
        /*0bd0*/ 	.word	0x0002a5d0
        /*0bd4*/ 	.word	0x00000006
        /*0bd8*/ 	.word	0x00038860
        /*0bdc*/ 	.short	0x010a
        /*0bde*/ 	.byte	0x3f
	.zero		1


	//   ....[61]....
        /*0be0*/ 	.word	0x0002aca0
        /*0be4*/ 	.word	0x00000006
        /*0be8*/ 	.word	0x00038850
        /*0bec*/ 	.short	0x0107
        /*0bee*/ 	.byte	0x3f
	.zero		1


	//   ....[62]....
        /*0bf0*/ 	.word	0x0002ad60
        /*0bf4*/ 	.word	0x00000006
        /*0bf8*/ 	.word	0x00038850
        /*0bfc*/ 	.short	0x0101
        /*0bfe*/ 	.byte	0x3f
	.zero		1


	//   ....[63]....
        /*0c00*/ 	.word	0x0002bbd0
        /*0c04*/ 	.word	0x00000007
        /*0c08*/ 	.word	0x00038820
        /*0c0c*/ 	.short	0x010a
        /*0c0e*/ 	.byte	0x3f
	.zero		1


	//   ....[64]....
        /*0c10*/ 	.word	0x0002bd50
        /*0c14*/ 	.word	0x00000005
        /*0c18*/ 	.word	0x00038840
        /*0c1c*/ 	.short	0x010a
        /*0c1e*/ 	.byte	0x3f
	.zero		1


	//   ....[65]....
        /*0c20*/ 	.word	0x0002bdf0
        /*0c24*/ 	.word	0x00000003
        /*0c28*/ 	.word	0x00038840
        /*0c2c*/ 	.short	0x010a
        /*0c2e*/ 	.byte	0x3f
	.zero		1


	//   ....[66]....
        /*0c30*/ 	.word	0x0002be30
        /*0c34*/ 	.word	0x00000005
        /*0c38*/ 	.word	0x00038860
        /*0c3c*/ 	.short	0x010a
        /*0c3e*/ 	.byte	0x3f
	.zero		1


	//   ....[67]....
        /*0c40*/ 	.word	0x0002be70
        /*0c44*/ 	.word	0x00000003
        /*0c48*/ 	.word	0x00038860
        /*0c4c*/ 	.short	0x010a
        /*0c4e*/ 	.byte	0x3f
	.zero		1


	//   ....[68]....
        /*0c50*/ 	.word	0x0002bee0
        /*0c54*/ 	.word	0x00000003
        /*0c58*/ 	.word	0x00038800
        /*0c5c*/ 	.short	0x010a
        /*0c5e*/ 	.byte	0x3f
	.zero		1


	//   ....[69]....
        /*0c60*/ 	.word	0x0002bf30
        /*0c64*/ 	.word	0x00000014
        /*0c68*/ 	.word	0x00000000
        /*0c6c*/ 	.short	0x010a
        /*0c6e*/ 	.byte	0x3f
	.zero		1


	//   ....[70]....
        /*0c70*/ 	.word	0x0002bf90
        /*0c74*/ 	.word	0x00000004
        /*0c78*/ 	.word	0x00038810
        /*0c7c*/ 	.short	0x010a
        /*0c7e*/ 	.byte	0x3f
	.zero		1


	//   ....[71]....
        /*0c80*/ 	.word	0x0002bfe0
        /*0c84*/ 	.word	0x0000000c
        /*0c88*/ 	.word	0x00000000
        /*0c8c*/ 	.short	0x010a
        /*0c8e*/ 	.byte	0x3f
	.zero		1


	//   ....[72]....
        /*0c90*/ 	.word	0x0002c030
        /*0c94*/ 	.word	0x00000008
        /*0c98*/ 	.word	0x00000000
        /*0c9c*/ 	.short	0x010a
        /*0c9e*/ 	.byte	0x3f
	.zero		1


	//   ....[73]....
        /*0ca0*/ 	.word	0x0002c080
        /*0ca4*/ 	.word	0x0000000e
        /*0ca8*/ 	.word	0x00000000
        /*0cac*/ 	.short	0x010a
        /*0cae*/ 	.byte	0x3f
	.zero		1


	//   ....[74]....
        /*0cb0*/ 	.word	0x0002c0d0
        /*0cb4*/ 	.word	0x00000008
        /*0cb8*/ 	.word	0x00000000
        /*0cbc*/ 	.short	0x010a
        /*0cbe*/ 	.byte	0x3f
	.zero		1


	//   ....[75]....
        /*0cc0*/ 	.word	0x0002c120
        /*0cc4*/ 	.word	0x0000000e
        /*0cc8*/ 	.word	0x00000000
        /*0ccc*/ 	.short	0x010a
        /*0cce*/ 	.byte	0x3f
	.zero		1


	//   ....[76]....
        /*0cd0*/ 	.word	0x0002c230
        /*0cd4*/ 	.word	0x00000011
        /*0cd8*/ 	.word	0x00038840
        /*0cdc*/ 	.short	0x010a
        /*0cde*/ 	.byte	0x3f
	.zero		1


	//   ....[77]....
        /*0ce0*/ 	.word	0x0002d7c0
        /*0ce4*/ 	.word	0x00000017
        /*0ce8*/ 	.word	0x00038820
        /*0cec*/ 	.short	0x010a
        /*0cee*/ 	.byte	0x3f
	.zero		1


	//   ....[78]....
        /*0cf0*/ 	.word	0x0002d810
        /*0cf4*/ 	.word	0x00000011
        /*0cf8*/ 	.word	0x00038860
        /*0cfc*/ 	.short	0x010a
        /*0cfe*/ 	.byte	0x3f
	.zero		1


	//   ....[79]....
        /*0d00*/ 	.word	0x0002e100
        /*0d04*/ 	.word	0x00000006
        /*0d08*/ 	.word	0x00038840
        /*0d0c*/ 	.short	0x010a
        /*0d0e*/ 	.byte	0x3f
	.zero		1


	//   ....[80]....
        /*0d10*/ 	.word	0x0002e5c0
        /*0d14*/ 	.word	0x00000006
        /*0d18*/ 	.word	0x00038860
        /*0d1c*/ 	.short	0x010a
        /*0d1e*/ 	.byte	0x3f
	.zero		1


	//   ....[81]....
        /*0d20*/ 	.word	0x0002f6b0
        /*0d24*/ 	.word	0x00000007
        /*0d28*/ 	.word	0x00038820
        /*0d2c*/ 	.short	0x010a
        /*0d2e*/ 	.byte	0x3f
	.zero		1


	//   ....[82]....
        /*0d30*/ 	.word	0x0002f850
        /*0d34*/ 	.word	0x00000005
        /*0d38*/ 	.word	0x00038840
        /*0d3c*/ 	.short	0x010a
        /*0d3e*/ 	.byte	0x3f
	.zero		1


	//   ....[83]....
        /*0d40*/ 	.word	0x0002f8a0
        /*0d44*/ 	.word	0x00000003
        /*0d48*/ 	.word	0x00038840
        /*0d4c*/ 	.short	0x010a
        /*0d4e*/ 	.byte	0x3f
	.zero		1


	//   ....[84]....
        /*0d50*/ 	.word	0x0002f8f0
        /*0d54*/ 	.word	0x00000005
        /*0d58*/ 	.word	0x00038860
        /*0d5c*/ 	.short	0x010a
        /*0d5e*/ 	.byte	0x3f
	.zero		1


	//   ....[85]....
        /*0d60*/ 	.word	0x0002fcb0
        /*0d64*/ 	.word	0x0000001a
        /*0d68*/ 	.word	0x00000000
        /*0d6c*/ 	.short	0x010a
        /*0d6e*/ 	.byte	0x3f
	.zero		1


	//   ....[86]....
        /*0d70*/ 	.word	0x0002fdf0
        /*0d74*/ 	.word	0x0000000b
        /*0d78*/ 	.word	0x00000000
        /*0d7c*/ 	.short	0x010a
        /*0d7e*/ 	.byte	0x3f
	.zero		1


	//   ....[87]....
        /*0d80*/ 	.word	0x00030450
        /*0d84*/ 	.word	0x0000003a
        /*0d88*/ 	.word	0x00000000
        /*0d8c*/ 	.short	0x010a
        /*0d8e*/ 	.byte	0x3f
	.zero		1


	//   ....[88]....
        /*0d90*/ 	.word	0x00030590
        /*0d94*/ 	.word	0x00000038
        /*0d98*/ 	.word	0x00000000
        /*0d9c*/ 	.short	0x010a
        /*0d9e*/ 	.byte	0x3f
	.zero		1


	//   ....[89]....
        /*0da0*/ 	.word	0x00032ab0
        /*0da4*/ 	.word	0x0000000b
        /*0da8*/ 	.word	0x00000000
        /*0dac*/ 	.short	0x0101
        /*0dae*/ 	.byte	0x3f
	.zero		1


	//   ....[90]....
        /*0db0*/ 	.word	0x00041630
        /*0db4*/ 	.word	0x00000007
        /*0db8*/ 	.word	0x00000000
        /*0dbc*/ 	.short	0x0101
        /*0dbe*/ 	.byte	0x3f
	.zero		1


	//   ....[91]....
        /*0dc0*/ 	.word	0x00041650
        /*0dc4*/ 	.word	0x0000000b
        /*0dc8*/ 	.word	0x00000000
        /*0dcc*/ 	.short	0x010a
        /*0dce*/ 	.byte	0x3f
	.zero		1


	//   ....[92]....
        /*0dd0*/ 	.word	0x000416a0
        /*0dd4*/ 	.word	0x00000038
        /*0dd8*/ 	.word	0x00000000
        /*0ddc*/ 	.short	0x010a
        /*0dde*/ 	.byte	0x3f
	.zero		1


	//----- nvinfo : EIATTR_NUM_MBARRIERS
	.align		4
.L_894:
        /*0de0*/ 	.byte	0x03, 0x38
        /*0de2*/ 	.short	0x0017


	//----- nvinfo : EIATTR_EXIT_INSTR_OFFSETS
	.align		4
        /*0de4*/ 	.byte	0x04, 0x1c
        /*0de6*/ 	.short	(.L_896 - .L_895)


	//   ....[0]....
.L_895:
        /*0de8*/ 	.word	0x00000aa0


	//   ....[1]....
        /*0dec*/ 	.word	0x00025480


	//   ....[2]....
        /*0df0*/ 	.word	0x0002bec0


	//----- nvinfo : EIATTR_MAX_THREADS
	.align		4
.L_896:
        /*0df4*/ 	.byte	0x04, 0x05
        /*0df6*/ 	.short	(.L_898 - .L_897)
.L_897:
        /*0df8*/ 	.word	0x00000180
        /*0dfc*/ 	.word	0x00000001
        /*0e00*/ 	.word	0x00000001


	//----- nvinfo : EIATTR_CRS_STACK_SIZE
	.align		4
.L_898:
        /*0e04*/ 	.byte	0x04, 0x1e
        /*0e06*/ 	.short	(.L_900 - .L_899)
.L_899:
        /*0e08*/ 	.word	0x00000000


	//----- nvinfo : EIATTR_CBANK_PARAM_SIZE
	.align		4
.L_900:
        /*0e0c*/ 	.byte	0x03, 0x19
        /*0e0e*/ 	.short	0x0bf0


	//----- nvinfo : EIATTR_PARAM_CBANK
	.align		4
        /*0e10*/ 	.byte	0x04, 0x0a
        /*0e12*/ 	.short	(.L_902 - .L_901)
	.align		4
.L_901:
        /*0e14*/ 	.word	index@(.nv.constant0._ZN7cutlass13device_kernelIN5flash11enable_sm90INS1_16FlashAttnFwdSm90INS1_25CollectiveMainloopFwdSm90ILi2EN4cute5tupleIJNS5_1CILi1EEES8_S8_EEENS6_IJNS7_ILi64EEESA_SA_EEELi512ENS_10bfloat16_tEfNS_4arch4Sm90ELb0ELb1ELb1ELb1ELb1ELb0ELb1ELb0ELb0ELb1ELb0ELb0EEENS1_21CollectiveEpilogueFwdINS6_IJSA_NS7_ILi512EEESA_EEES9_SC_SE_Li256ELb1ELb1ELb0ELb0EEENS1_36VarlenDynamicPersistentTileSchedulerILi64ELi64ELi256ELi128ELb0ELb1ELb1ELb1ELb0ELb1EEEEEEEEEvNT_6ParamsE)
        /*0e18*/ 	.short	0x0210
        /*0e1a*/ 	.short	0x0bf0


	//----- nvinfo : EIATTR_SW_WAR
	.align		4
.L_902:
        /*0e1c*/ 	.byte	0x04, 0x36
        /*0e1e*/ 	.short	(.L_904 - .L_903)
.L_903:
        /*0e20*/ 	.word	0x00000008
.L_904:


//--------------------- .nv.info._ZN7cutlass13device_kernelIN5flash11enable_sm90INS1_16FlashAttnFwdSm90INS1_25CollectiveMainloopFwdSm90ILi2EN4cute5tupleIJNS5_1CILi1EEES8_S8_EEENS6_IJNS7_ILi64EEESA_SA_EEELi512ENS_10bfloat16_tEfNS_4arch4Sm90ELb0ELb1ELb1ELb1ELb1ELb1ELb1ELb0ELb0ELb1ELb0ELb0EEENS1_21CollectiveEpilogueFwdINS6_IJSA_NS7_ILi512EEESA_EEES9_SC_SE_Li256ELb1ELb1ELb0ELb0EEENS1_36VarlenDynamicPersistentTileSchedulerILi64ELi64ELi256ELi128ELb0ELb1ELb1ELb1ELb0ELb1EEEEEEEEEvNT_6ParamsE --------------------------
	.section	.nv.info._ZN7cutlass13device_kernelIN5flash11enable_sm90INS1_16FlashAttnFwdSm90INS1_25CollectiveMainloopFwdSm90ILi2EN4cute5tupleIJNS5_1CILi1EEES8_S8_EEENS6_IJNS7_ILi64EEESA_SA_EEELi512ENS_10bfloat16_tEfNS_4arch4Sm90ELb0ELb1ELb1ELb1ELb1ELb1ELb1ELb0ELb0ELb1ELb0ELb0EEENS1_21CollectiveEpilogueFwdINS6_IJSA_NS7_ILi512EEESA_EEES9_SC_SE_Li256ELb1ELb1ELb0ELb0EEENS1_36VarlenDynamicPersistentTileSchedulerILi64ELi64ELi256ELi128ELb0ELb1ELb1ELb1ELb0ELb1EEEEEEEEEvNT_6ParamsE,"",@"SHT_CUDA_INFO"
	.sectionflags	@""
	.align	4


	//----- nvinfo : EIATTR_CUDA_API_VERSION
	.align		4
        /*0000*/ 	.byte	0x04, 0x37
        /*0002*/ 	.short	(.L_906 - .L_905)
.L_905:
        /*0004*/ 	.word	0x00000082


	//----- nvinfo : EIATTR_KPARAM_INFO
	.align		4
.L_906:
        /*0008*/ 	.byte	0x04, 0x17
        /*000a*/ 	.short	(.L_908 - .L_907)
.L_907:
        /*000c*/ 	.word	0x00000000
        /*0010*/ 	.short	0x0000
        /*0012*/ 	.short	0x0070
        /*0014*/ 	.byte	0x00, 0xf0, 0x01, 0x2e


	//----- nvinfo : EIATTR_SPARSE_MMA_MASK
	.align		4
.L_908:
        /*0018*/ 	.byte	0x03, 0x50
        /*001a*/ 	.short	0x0000


	//----- nvinfo : EIATTR_MAXREG_COUNT
	.align		4
        /*001c*/ 	.byte	0x03, 0x1b
        /*001e*/ 	.short	0x00a8


	//----- nvinfo : EIATTR_NUM_BARRIERS
	.align		4
        /*0020*/ 	.byte	0x02, 0x4c
        /*0022*/ 	.byte	0x10
	.zero		1


	//----- nvinfo : EIATTR_EXTERNS
	.align		4
        /*0024*/ 	.byte	0x04, 0x0f
        /*0026*/ 	.short	(.L_910 - .L_909)


	//   ....[0]....
	.align		4
.L_909:
        /*0028*/ 	.word	index@(__assertfail)


	//----- nvinfo : EIATTR_ANNOTATIONS
	.align		4
.L_910:
        /*002c*/ 	.byte	0x04, 0x55
        /*002e*/ 	.short	(.L_912 - .L_911)


	//   ....[0]....
.L_911:
        /* <DEDUP_REMOVED lines=44> */


	//----- nvinfo : EIATTR_MERCURY_ISA_VERSION
	.align		4
.L_912:
        /*02d8*/ 	.byte	0x03, 0x5f
        /*02da*/ 	.short	0x0101


	//----- nvinfo : EIATTR_UNUSED_LOAD_BYTE_OFFSET
	.align		4
        /*02dc*/ 	.byte	0x04, 0x44
        /*02de*/ 	.short	(.L_914 - .L_913)


	//   ....[0]....
.L_913:
        /*02e0*/ 	.word	0x00000ae0
        /*02e4*/ 	.word	0x0000fff0


	//   ....[1]....
        /*02e8*/ 	.word	0x0002a120
        /*02ec*/ 	.word	0x0000fff0


	//----- nvinfo : EIATTR_INT_WARP_WIDE_INSTR_OFFSETS
	.align		4
.L_914:
        /*02f0*/ 	.byte	0x04, 0x31
        /*02f2*/ 	.short	(.L_916 - .L_915)


	//   ....[0]....
.L_915:
        /*02f4*/ 	.word	0x00000180


	//   ....[1]....
        /*02f8*/ 	.word	0x000001c0


	//   ....[2]....
        /*02fc*/ 	.word	0x00000230


	//   ....[3]....
        /*0300*/ 	.word	0x000002a0


	//   ....[4]....
        /*0304*/ 	.word	0x000306f0


	//   ....[5]....
        /*0308*/ 	.word	0x00030780


	//   ....[6]....
        /*030c*/ 	.word	0x00034c70


	//   ....[7]....
        /*0310*/ 	.word	0x00034d00


	//----- nvinfo : EIATTR_COOP_GROUP_MASK_REGIDS
	.align		4
.L_916:
        /*0314*/ 	.byte	0x04, 0x29
        /*0316*/ 	.short	(.L_918 - .L_917)


	//   ....[0]....
.L_917:
        /*0318*/ 	.word	0xffffffff


	//   ....[1]....
        /*031c*/ 	.word	0xffffffff


	//   ....[2]....
        /*0320*/ 	.word	0xffffffff


	//   ....[3]....
        /*0324*/ 	.word	0xffffffff


	//   ....[4]....
        /*0328*/ 	.word	0xffffffff


	//   ....[5]....
        /*032c*/ 	.word	0xffffffff


	//   ....[6]....
        /*0330*/ 	.word	0xffffffff


	//   ....[7]....
        /*0334*/ 	.word	0xffffffff


	//   ....[8]....
        /*0338*/ 	.word	0xffffffff


	//   ....[9]....
        /*033c*/ 	.word	0xffffffff


	//   ....[10]....
        /*0340*/ 	.word	0xffffffff


	//   ....[11]....
        /*0344*/ 	.word	0xffffffff


	//   ....[12]....
        /*0348*/ 	.word	0xffffffff


	//   ....[13]....
        /*034c*/ 	.word	0xffffffff


	//   ....[14]....
        /*0350*/ 	.word	0xffffffff


	//   ....[15]....
        /*0354*/ 	.word	0xffffffff


	//   ....[16]....
        /*0358*/ 	.word	0xffffffff


	//   ....[17]....
        /*035c*/ 	.word	0xffffffff


	//   ....[18]....
        /*0360*/ 	.word	0xffffffff


	//   ....[19]....
        /*0364*/ 	.word	0xffffffff


	//   ....[20]....
        /*0368*/ 	.word	0xffffffff


	//   ....[21]....
        /*036c*/ 	.word	0xffffffff


	//   ....[22]....
        /*0370*/ 	.word	0xffffffff


	//   ....[23]....
        /*0374*/ 	.word	0xffffffff


	//   ....[24]....
        /*0378*/ 	.word	0xffffffff


	//   ....[25]....
        /*037c*/ 	.word	0xffffffff


	//   ....[26]....
        /*0380*/ 	.word	0xffffffff


	//   ....[27]....
        /*0384*/ 	.word	0xffffffff


	//   ....[28]....
        /*0388*/ 	.word	0xffffffff


	//   ....[29]....
        /*038c*/ 	.word	0xffffffff


	//   ....[30]....
        /*0390*/ 	.word	0xffffffff


	//   ....[31]....
        /*0394*/ 	.word	0xffffffff


	//   ....[32]....
        /*0398*/ 	.word	0xffffffff


	//   ....[33]....
        /*039c*/ 	.word	0xffffffff


	//   ....[34]....
        /*03a0*/ 	.word	0xffffffff


	//   ....[35]....
        /*03a4*/ 	.word	0xffffffff


	//   ....[36]....
        /*03a8*/ 	.word	0xffffffff


	//   ....[37]....
        /*03ac*/ 	.word	0xffffffff


	//   ....[38]....
        /*03b0*/ 	.word	0xffffffff


	//   ....[39]....
        /*03b4*/ 	.word	0xffffffff


	//   ....[40]....
        /*03b8*/ 	.word	0xffffffff


	//   ....[41]....
        /*03bc*/ 	.word	0xffffffff


	//   ....[42]....
        /*03c0*/ 	.word	0xffffffff


	//   ....[43]....
        /*03c4*/ 	.word	0xffffffff


	//   ....[44]....
        /*03c8*/ 	.word	0xffffffff


	//   ....[45]....
        /*03cc*/ 	.word	0xffffffff


	//   ....[46]....
        /*03d0*/ 	.word	0xffffffff


	//   ....[47]....
        /*03d4*/ 	.word	0xffffffff


	//   ....[48]....
        /*03d8*/ 	.word	0xffffffff


	//   ....[49]....
        /*03dc*/ 	.word	0xffffffff


	//   ....[50]....
        /*03e0*/ 	.word	0xffffffff


	//   ....[51]....
        /*03e4*/ 	.word	0xffffffff


	//   ....[52]....
        /*03e8*/ 	.word	0xffffffff


	//   ....[53]....
        /*03ec*/ 	.word	0xffffffff


	//   ....[54]....
        /*03f0*/ 	.word	0xffffffff


	//   ....[55]....
        /*03f4*/ 	.word	0xffffffff


	//   ....[56]....
        /*03f8*/ 	.word	0xffffffff


	//   ....[57]....
        /*03fc*/ 	.word	0xffffffff


	//   ....[58]....
        /*0400*/ 	.word	0xffffffff


	//   ....[59]....
        /*0404*/ 	.word	0xffffffff


	//   ....[60]....
        /*0408*/ 	.word	0xffffffff


	//   ....[61]....
        /*040c*/ 	.word	0xffffffff


	//   ....[62]....
        /*0410*/ 	.word	0xffffffff


	//   ....[63]....
        /*0414*/ 	.word	0xffffffff


	//   ....[64]....
        /*0418*/ 	.word	0xffffffff


	//   ....[65]....
        /*041c*/ 	.word	0xffffffff


	//   ....[66]....
        /*0420*/ 	.word	0xffffffff


	//   ....[67]....
        /*0424*/ 	.word	0xffffffff


	//   ....[68]....
        /*0428*/ 	.word	0xffffffff


	//   ....[69]....
        /*042c*/ 	.word	0xffffffff


	//   ....[70]....
        /*0430*/ 	.word	0xffffffff


	//   ....[71]....
        /*0434*/ 	.word	0xffffffff


	//   ....[72]....
        /*0438*/ 	.word	0xffffffff


	//   ....[73]....
        /*043c*/ 	.word	0xffffffff


	//   ....[74]....
        /*0440*/ 	.word	0xffffffff


	//   ....[75]....
        /*0444*/ 	.word	0xffffffff


	//   ....[76]....
        /*0448*/ 	.word	0xffffffff


	//   ....[77]....
        /*044c*/ 	.word	0xffffffff


	//   ....[78]....
        /*0450*/ 	.word	0xffffffff


	//   ....[79]....
        /*0454*/ 	.word	0xffffffff


	//   ....[80]....
        /*0458*/ 	.word	0xffffffff


	//   ....[81]....
        /*045c*/ 	.word	0xffffffff


	//   ....[82]....
        /*0460*/ 	.word	0xffffffff


	//   ....[83]....
        /*0464*/ 	.word	0xffffffff


	//   ....[84]....
        /*0468*/ 	.word	0xffffffff


	//   ....[85]....
        /*046c*/ 	.word	0xffffffff


	//   ....[86]....
        /*0470*/ 	.word	0xffffffff


	//   ....[87]....
        /*0474*/ 	.word	0xffffffff


	//   ....[88]....
        /*0478*/ 	.word	0xffffffff


	//   ....[89]....
        /*047c*/ 	.word	0xffffffff


	//   ....[90]....
        /*0480*/ 	.word	0xffffffff


	//   ....[91]....
        /*0484*/ 	.word	0xffffffff


	//   ....[92]....
        /*0488*/ 	.word	0xffffffff


	//   ....[93]....
        /*048c*/ 	.word	0xffffffff


	//   ....[94]....
        /*0490*/ 	.word	0xffffffff


	//   ....[95]....
        /*0494*/ 	.word	0xffffffff


	//   ....[96]....
        /*0498*/ 	.word	0xffffffff


	//   ....[97]....
        /*049c*/ 	.word	0xffffffff


	//   ....[98]....
        /*04a0*/ 	.word	0xffffffff


	//   ....[99]....
        /*04a4*/ 	.word	0xffffffff


	//   ....[100]....
        /*04a8*/ 	.word	0xffffffff


	//   ....[101]....
        /*04ac*/ 	.word	0xffffffff


	//   ....[102]....
        /*04b0*/ 	.word	0xffffffff


	//   ....[103]....
        /*04b4*/ 	.word	0xffffffff


	//   ....[104]....
        /*04b8*/ 	.word	0xffffffff


	//   ....[105]....
        /*04bc*/ 	.word	0xffffffff


	//   ....[106]....
        /*04c0*/ 	.word	0xffffffff


	//   ....[107]....
        /*04c4*/ 	.word	0xffffffff


	//   ....[108]....
        /*04c8*/ 	.word	0xffffffff


	//   ....[109]....
        /*04cc*/ 	.word	0xffffffff


	//   ....[110]....
        /*04d0*/ 	.word	0xffffffff


	//   ....[111]....
        /*04d4*/ 	.word	0xffffffff


	//   ....[112]....
        /*04d8*/ 	.word	0xffffffff


	//   ....[113]....
        /*04dc*/ 	.word	0xffffffff


	//   ....[114]....
        /*04e0*/ 	.word	0xffffffff


	//   ....[115]....
        /*04e4*/ 	.word	0xffffffff


	//   ....[116]....
        /*04e8*/ 	.word	0xffffffff


	//   ....[117]....
        /*04ec*/ 	.word	0xffffffff


	//   ....[118]....
        /*04f0*/ 	.word	0xffffffff


	//   ....[119]....
        /*04f4*/ 	.word	0xffffffff


	//   ....[120]....
        /*04f8*/ 	.word	0xffffffff


	//   ....[121]....
        /*04fc*/ 	.word	0xffffffff


	//   ....[122]....
        /*0500*/ 	.word	0xffffffff


	//   ....[123]....
        /*0504*/ 	.word	0xffffffff


	//   ....[124]....
        /*0508*/ 	.word	0xffffffff


	//   ....[125]....
        /*050c*/ 	.word	0xffffffff


	//   ....[126]....
        /*0510*/ 	.word	0xffffffff


	//   ....[127]....
        /*0514*/ 	.word	0xffffffff


	//   ....[128]....
        /*0518*/ 	.word	0xffffffff


	//   ....[129]....
        /*051c*/ 	.word	0xffffffff


	//   ....[130]....
        /*0520*/ 	.word	0xffffffff


	//   ....[131]....
        /*0524*/ 	.word	0xffffffff


	//   ....[132]....
        /*0528*/ 	.word	0xffffffff


	//   ....[133]....
        /*052c*/ 	.word	0xffffffff


	//   ....[134]....
        /*0530*/ 	.word	0xffffffff


	//   ....[135]....
        /*0534*/ 	.word	0xffffffff


	//   ....[136]....
        /*0538*/ 	.word	0xffffffff


	//   ....[137]....
        /*053c*/ 	.word	0xffffffff


	//   ....[138]....
        /*0540*/ 	.word	0xffffffff


	//   ....[139]....
        /*0544*/ 	.word	0xffffffff


	//   ....[140]....
        /*0548*/ 	.word	0xffffffff


	//   ....[141]....
        /*054c*/ 	.word	0xffffffff


	//   ....[142]....
        /*0550*/ 	.word	0xffffffff


	//   ....[143]....
        /*0554*/ 	.word	0xffffffff


	//   ....[144]....
        /*0558*/ 	.word	0xffffffff


	//   ....[145]....
        /*055c*/ 	.word	0xffffffff


	//   ....[146]....
        /*0560*/ 	.word	0xffffffff


	//   ....[147]....
        /*0564*/ 	.word	0xffffffff


	//   ....[148]....
        /*0568*/ 	.word	0xffffffff


	//   ....[149]....
        /*056c*/ 	.word	0xffffffff


	//   ....[150]....
        /*0570*/ 	.word	0xffffffff


	//   ....[151]....
        /*0574*/ 	.word	0xffffffff


	//   ....[152]....
        /*0578*/ 	.word	0xffffffff


	//   ....[153]....
        /*057c*/ 	.word	0xffffffff


	//   ....[154]....
        /*0580*/ 	.word	0xffffffff


	//   ....[155]....
        /*0584*/ 	.word	0x0500000f


	//   ....[156]....
        /*0588*/ 	.word	0x0500000f


	//   ....[157]....
        /*058c*/ 	.word	0x0500000f


	//   ....[158]....
        /*0590*/ 	.word	0x0500000f


	//   ....[159]....
        /*0594*/ 	.word	0x0500000f


	//   ....[160]....
        /*0598*/ 	.word	0x0500000f


	//   ....[161]....
        /*059c*/ 	.word	0x0500000f


	//   ....[162]....
        /*05a0*/ 	.word	0x0500000f


	//   ....[163]....
        /*05a4*/ 	.word	0x0500000f


	//   ....[164]....
        /*05a8*/ 	.word	0x0500000f


	//   ....[165]....
        /*05ac*/ 	.word	0x0500000f


	//   ....[166]....
        /*05b0*/ 	.word	0x0500000f


	//   ....[167]....
        /*05b4*/ 	.word	0x0500000f


	//   ....[168]....
        /*05b8*/ 	.word	0x0500000f


	//   ....[169]....
        /*05bc*/ 	.word	0x0500000f


	//   ....[170]....
        /*05c0*/ 	.word	0x0500000f


	//   ....[171]....
        /*05c4*/ 	.word	0x0500000f


	//   ....[172]....
        /*05c8*/ 	.word	0x0500000f


	//   ....[173]....
        /*05cc*/ 	.word	0x0500000f


	//   ....[174]....
        /*05d0*/ 	.word	0x0500000f


	//   ....[175]....
        /*05d4*/ 	.word	0x0500000f


	//   ....[176]....
        /*05d8*/ 	.word	0x0500000f


	//   ....[177]....
        /*05dc*/ 	.word	0x0500000f


	//   ....[178]....
        /*05e0*/ 	.word	0x0500000f


	//   ....[179]....
        /*05e4*/ 	.word	0x0500000f


	//   ....[180]....
        /*05e8*/ 	.word	0x0500000f


	//   ....[181]....
        /*05ec*/ 	.word	0x0500000f


	//   ....[182]....
        /*05f0*/ 	.word	0x0500000f


	//   ....[183]....
        /*05f4*/ 	.word	0x0500000f


	//   ....[184]....
        /*05f8*/ 	.word	0x0500000f


	//   ....[185]....
        /*05fc*/ 	.word	0x0500000f


	//   ....[186]....
        /*0600*/ 	.word	0x0500000f


	//   ....[187]....
        /*0604*/ 	.word	0x0500000f


	//   ....[188]....
        /*0608*/ 	.word	0x0500000f


	//   ....[189]....
        /*060c*/ 	.word	0x0500000f


	//   ....[190]....
        /*0610*/ 	.word	0x0500000f


	//   ....[191]....
        /*0614*/ 	.word	0x0500000f


	//   ....[192]....
        /*0618*/ 	.word	0x0500000f


	//   ....[193]....
        /*061c*/ 	.word	0x0500000f


	//   ....[194]....
        /*0620*/ 	.word	0x0500000f


	//   ....[195]....
        /*0624*/ 	.word	0x0500000f


	//   ....[196]....
        /*0628*/ 	.word	0x0500000f


	//   ....[197]....
        /*062c*/ 	.word	0x0500000f


	//   ....[198]....
        /*0630*/ 	.word	0x0500000f


	//   ....[199]....
        /*0634*/ 	.word	0x0500000f


	//   ....[200]....
        /*0638*/ 	.word	0x0500000f


	//   ....[201]....
        /*063c*/ 	.word	0x0500000f


	//   ....[202]....
        /*0640*/ 	.word	0x0500000f


	//   ....[203]....
        /*0644*/ 	.word	0x0500000f


	//   ....[204]....
        /*0648*/ 	.word	0x0500000f


	//   ....[205]....
        /*064c*/ 	.word	0x0500000f


	//   ....[206]....
        /*0650*/ 	.word	0x0500000f


	//   ....[207]....
        /*0654*/ 	.word	0x0500000f


	//   ....[208]....
        /*0658*/ 	.word	0x0500000f


	//   ....[209]....
        /*065c*/ 	.word	0x0500000f


	//   ....[210]....
        /*0660*/ 	.word	0x0500000f


	//   ....[211]....
        /*0664*/ 	.word	0x0500000f


	//   ....[212]....
        /*0668*/ 	.word	0x0500000f


	//   ....[213]....
        /*066c*/ 	.word	0x0500000f


	//   ....[214]....
        /*0670*/ 	.word	0x0500000f


	//   ....[215]....
        /*0674*/ 	.word	0x0500000f


	//   ....[216]....
        /*0678*/ 	.word	0x0500000f


	//   ....[217]....
        /*067c*/ 	.word	0x0500000f


	//   ....[218]....
        /*0680*/ 	.word	0x0500000f


	//   ....[219]....
        /*0684*/ 	.word	0x0500000f


	//   ....[220]....
        /*0688*/ 	.word	0x0500000f


	//   ....[221]....
        /*068c*/ 	.word	0x0500000f


	//   ....[222]....
        /*0690*/ 	.word	0x0500000f


	//   ....[223]....
        /*0694*/ 	.word	0x0500000f


	//   ....[224]....
        /*0698*/ 	.word	0x0500000f


	//   ....[225]....
        /*069c*/ 	.word	0x0500000f


	//   ....[226]....
        /*06a0*/ 	.word	0x0500000f


	//   ....[227]....
        /*06a4*/ 	.word	0x0500000f


	//   ....[228]....
        /*06a8*/ 	.word	0x0500000f


	//   ....[229]....
        /*06ac*/ 	.word	0x0500000f


	//   ....[230]....
        /*06b0*/ 	.word	0x0500000f


	//   ....[231]....
        /*06b4*/ 	.word	0x0500000f


	//   ....[232]....
        /*06b8*/ 	.word	0x0500000f


	//   ....[233]....
        /*06bc*/ 	.word	0x0500000f


	//   ....[234]....
        /*06c0*/ 	.word	0x0500000f


	//   ....[235]....
        /*06c4*/ 	.word	0x0500000f


	//   ....[236]....
        /*06c8*/ 	.word	0x0500000f


	//   ....[237]....
        /*06cc*/ 	.word	0x0500000f


	//   ....[238]....
        /*06d0*/ 	.word	0x0500000f


	//   ....[239]....
        /*06d4*/ 	.word	0x0500000f


	//   ....[240]....
        /*06d8*/ 	.word	0x0500000f


	//   ....[241]....
        /*06dc*/ 	.word	0x0500000f


	//   ....[242]....
        /*06e0*/ 	.word	0x0500000f


	//   ....[243]....
        /*06e4*/ 	.word	0x0500000f


	//   ....[244]....
        /*06e8*/ 	.word	0x0500000f


	//   ....[245]....
        /*06ec*/ 	.word	0xffffffff


	//   ....[246]....
        /*06f0*/ 	.word	0xffffffff


	//   ....[247]....
        /*06f4*/ 	.word	0xffffffff


	//   ....[248]....
        /*06f8*/ 	.word	0xffffffff


	//   ....[249]....
        /*06fc*/ 	.word	0xffffffff


	//   ....[250]....
        /*0700*/ 	.word	0xffffffff


	//   ....[251]....
        /*0704*/ 	.word	0xffffffff


	//   ....[252]....
        /*0708*/ 	.word	0xffffffff


	//----- nvinfo : EIATTR_COOP_GROUP_INSTR_OFFSETS
	.align		4
.L_918:
        /*070c*/ 	.byte	0x04, 0x28
        /*070e*/ 	.short	(.L_920 - .L_919)


	//   ....[0]....
.L_919:
        /*0710*/ 	.word	0x000000c0


	//   ....[1]....
        /*0714*/ 	.word	0x00000190


	//   ....[2]....
        /*0718*/ 	.word	0x000001e0


	//   ....[3]....
        /*071c*/ 	.word	0x00000400


	//   ....[4]....
        /*0720*/ 	.word	0x00000560


	//   ....[5]....
        /*0724*/ 	.word	0x00000680


	//   ....[6]....
        /*0728*/ 	.word	0x000007e0


	//   ....[7]....
        /*072c*/ 	.word	0x00002d60


	//   ....[8]....
        /*0730*/ 	.word	0x00002d70


	//   ....[9]....
        /*0734*/ 	.word	0x00003810


	//   ....[10]....
        /*0738*/ 	.word	0x00003820


	//   ....[11]....
        /*073c*/ 	.word	0x00004210


	//   ....[12]....
        /*0740*/ 	.word	0x00004220


	//   ....[13]....
        /*0744*/ 	.word	0x000045e0


	//   ....[14]....
        /*0748*/ 	.word	0x00004600


	//   ....[15]....
        /*074c*/ 	.word	0x00005c50


	//   ....[16]....
        /*0750*/ 	.word	0x0000d8c0


	//   ....[17]....
        /*0754*/ 	.word	0x0000e890


	//   ....[18]....
        /*0758*/ 	.word	0x0000e8a0


	//   ....[19]....
        /*075c*/ 	.word	0x0000e8b0


	//   ....[20]....
        /*0760*/ 	.word	0x0000e8c0


	//   ....[21]....
        /*0764*/ 	.word	0x0000ec00


	//   ....[22]....
        /*0768*/ 	.word	0x0000ec10


	//   ....[23]....
        /*076c*/ 	.word	0x0000ec20


	//   ....[24]....
        /*0770*/ 	.word	0x0000ec30


	//   ....[25]....
        /*0774*/ 	.word	0x0000ff60


	//   ....[26]....
        /*0778*/ 	.word	0x0000ff80


	//   ....[27]....
        /*077c*/ 	.word	0x0000ff90


	//   ....[28]....
        /*0780*/ 	.word	0x0000ffa0


	//   ....[29]....
        /*0784*/ 	.word	0x00010080


	//   ....[30]....
        /*0788*/ 	.word	0x000100a0


	//   ....[31]....
        /*078c*/ 	.word	0x000100b0


	//   ....[32]....
        /*0790*/ 	.word	0x00010130


	//   ....[33]....
        /*0794*/ 	.word	0x00012bc0


	//   ....[34]....
        /*0798*/ 	.word	0x00013f60


	//   ....[35]....
        /*079c*/ 	.word	0x000143f0


	//   ....[36]....
        /*07a0*/ 	.word	0x00014fe0


	//   ....[37]....
        /*07a4*/ 	.word	0x00015020


	//   ....[38]....
        /*07a8*/ 	.word	0x00015070


	//   ....[39]....
        /*07ac*/ 	.word	0x00015090


	//   ....[40]....
        /*07b0*/ 	.word	0x000197a0


	//   ....[41]....
        /*07b4*/ 	.word	0x0001adb0


	//   ....[42]....
        /*07b8*/ 	.word	0x0001c3e0


	//   ....[43]....
        /*07bc*/ 	.word	0x0001c420


	//   ....[44]....
        /*07c0*/ 	.word	0x0001c470


	//   ....[45]....
        /*07c4*/ 	.word	0x0001c490


	//   ....[46]....
        /*07c8*/ 	.word	0x00020b20


	//   ....[47]....
        /*07cc*/ 	.word	0x00021ef0


	//   ....[48]....
        /*07d0*/ 	.word	0x00023280


	//   ....[49]....
        /*07d4*/ 	.word	0x000237d0


	//   ....[50]....
        /*07d8*/ 	.word	0x00024300


	//   ....[51]....
        /*07dc*/ 	.word	0x00024340


	//   ....[52]....
        /*07e0*/ 	.word	0x00024390


	//   ....[53]....
        /*07e4*/ 	.word	0x000243b0


	//   ....[54]....
        /*07e8*/ 	.word	0x00028ac0


	//   ....[55]....
        /*07ec*/ 	.word	0x00028c60


	//   ....[56]....
        /*07f0*/ 	.word	0x00028c80


	//   ....[57]....
        /*07f4*/ 	.word	0x00028cc0


	//   ....[58]....
        /*07f8*/ 	.word	0x00028ce0


	//   ....[59]....
        /*07fc*/ 	.word	0x0002b4d0


	//   ....[60]....
        /*0800*/ 	.word	0x0002b810


	//   ....[61]....
        /*0804*/ 	.word	0x0002b830


	//   ....[62]....
        /*0808*/ 	.word	0x0002b860


	//   ....[63]....
        /*080c*/ 	.word	0x0002b870


	//   ....[64]....
        /*0810*/ 	.word	0x0002bec0


	//   ....[65]....
        /*0814*/ 	.word	0x0002bee0


	//   ....[66]....
        /*0818*/ 	.word	0x0002c110


	//   ....[67]....
        /*081c*/ 	.word	0x0002c130


	//   ....[68]....
        /*0820*/ 	.word	0x0002cc40


	//   ....[69]....
        /*0824*/ 	.word	0x0002cc60


	//   ....[70]....
        /*0828*/ 	.word	0x0002ce90


	//   ....[71]....
        /*082c*/ 	.word	0x0002ceb0


	//   ....[72]....
        /*0830*/ 	.word	0x0002d150


	//   ....[73]....
        /*0834*/ 	.word	0x0002d320


	//   ....[74]....
        /*0838*/ 	.word	0x0002d350


	//   ....[75]....
        /*083c*/ 	.word	0x0002d380


	//   ....[76]....
        /*0840*/ 	.word	0x0002d3b0


	//   ....[77]....
        /*0844*/ 	.word	0x0002d3e0


	//   ....[78]....
        /*0848*/ 	.word	0x0002d410


	//   ....[79]....
        /*084c*/ 	.word	0x0002d580


	//   ....[80]....
        /*0850*/ 	.word	0x0002d5b0


	//   ....[81]....
        /*0854*/ 	.word	0x0002d5e0


	//   ....[82]....
        /*0858*/ 	.word	0x0002d610


	//   ....[83]....
        /*085c*/ 	.word	0x0002d640


	//   ....[84]....
        /*0860*/ 	.word	0x0002d670


	//   ....[85]....
        /*0864*/ 	.word	0x0002d700


	//   ....[86]....
        /*0868*/ 	.word	0x0002d760


	//   ....[87]....
        /*086c*/ 	.word	0x0002d7f0


	//   ....[88]....
        /*0870*/ 	.word	0x0002e900


	//   ....[89]....
        /*0874*/ 	.word	0x00031500


	//   ....[90]....
        /*0878*/ 	.word	0x00031520


	//   ....[91]....
        /*087c*/ 	.word	0x000315b0


	//   ....[92]....
        /*0880*/ 	.word	0x000315d0


	//   ....[93]....
        /*0884*/ 	.word	0x00031650


	//   ....[94]....
        /*0888*/ 	.word	0x00031670


	//   ....[95]....
        /*088c*/ 	.word	0x00031680


	//   ....[96]....
        /*0890*/ 	.word	0x00031690


	//   ....[97]....
        /*0894*/ 	.word	0x00031e70


	//   ....[98]....
        /*0898*/ 	.word	0x00031ea0


	//   ....[99]....
        /*089c*/ 	.word	0x00031f50


	//   ....[100]....
        /*08a0*/ 	.word	0x00031f60


	//   ....[101]....
        /*08a4*/ 	.word	0x00031f70


	//   ....[102]....
        /*08a8*/ 	.word	0x00031f80


	//   ....[103]....
        /*08ac*/ 	.word	0x00032000


	//   ....[104]....
        /*08b0*/ 	.word	0x00032010


	//   ....[105]....
        /*08b4*/ 	.word	0x00032970


	//   ....[106]....
        /*08b8*/ 	.word	0x00032a00


	//   ....[107]....
        /*08bc*/ 	.word	0x00032a80


	//   ....[108]....
        /*08c0*/ 	.word	0x00032bd0


	//   ....[109]....
        /*08c4*/ 	.word	0x00032c30


	//   ....[110]....
        /*08c8*/ 	.word	0x00032c50


	//   ....[111]....
        /*08cc*/ 	.word	0x00032c60


	//   ....[112]....
        /*08d0*/ 	.word	0x00032ef0


	//   ....[113]....
        /*08d4*/ 	.word	0x00033450


	//   ....[114]....
        /*08d8*/ 	.word	0x000334b0


	//   ....[115]....
        /*08dc*/ 	.word	0x000336a0


	//   ....[116]....
        /*08e0*/ 	.word	0x000336b0


	//   ....[117]....
        /*08e4*/ 	.word	0x000336d0


	//   ....[118]....
        /*08e8*/ 	.word	0x00033700


	//   ....[119]....
        /*08ec*/ 	.word	0x00033720


	//   ....[120]....
        /*08f0*/ 	.word	0x00033970


	//   ....[121]....
        /*08f4*/ 	.word	0x00034180


	//   ....[122]....
        /*08f8*/ 	.word	0x000341a0


	//   ....[123]....
        /*08fc*/ 	.word	0x000341f0


	//   ....[124]....
        /*0900*/ 	.word	0x00034200


	//   ....[125]....
        /*0904*/ 	.word	0x00034240


	//   ....[126]....
        /*0908*/ 	.word	0x00034250


	//   ....[127]....
        /*090c*/ 	.word	0x00034260


	//   ....[128]....
        /*0910*/ 	.word	0x000342a0


	//   ....[129]....
        /*0914*/ 	.word	0x000345c0


	//   ....[130]....
        /*0918*/ 	.word	0x00034600


	//   ....[131]....
        /*091c*/ 	.word	0x00034620


	//   ....[132]....
        /*0920*/ 	.word	0x00034640


	//   ....[133]....
        /*0924*/ 	.word	0x00034670


	//   ....[134]....
        /*0928*/ 	.word	0x00034690


	//   ....[135]....
        /*092c*/ 	.word	0x00034790


	//   ....[136]....
        /*0930*/ 	.word	0x000348e0


	//   ....[137]....
        /*0934*/ 	.word	0x00034ee0


	//   ....[138]....
        /*0938*/ 	.word	0x00034f30


	//   ....[139]....
        /*093c*/ 	.word	0x00034f60


	//   ....[140]....
        /*0940*/ 	.word	0x00034f90


	//   ....[141]....
        /*0944*/ 	.word	0x00034fa0


	//   ....[142]....
        /*0948*/ 	.word	0x00034fd0


	//   ....[143]....
        /*094c*/ 	.word	0x00035000


	//   ....[144]....
        /*0950*/ 	.word	0x00035030


	//   ....[145]....
        /*0954*/ 	.word	0x000351b0


	//   ....[146]....
        /*0958*/ 	.word	0x000351e0


	//   ....[147]....
        /*095c*/ 	.word	0x00035210


	//   ....[148]....
        /*0960*/ 	.word	0x00035240


	//   ....[149]....
        /*0964*/ 	.word	0x00035270


	//   ....[150]....
        /*0968*/ 	.word	0x000352a0


	//   ....[151]....
        /*096c*/ 	.word	0x00035360


	//   ....[152]....
        /*0970*/ 	.word	0x00035380


	//   ....[153]....
        /*0974*/ 	.word	0x000353f0


	//   ....[154]....
        /*0978*/ 	.word	0x00035a90


	//   ....[155]....
        /*097c*/ 	.word	0x00035db0


	//   ....[156]....
        /*0980*/ 	.word	0x00035e40


	//   ....[157]....
        /*0984*/ 	.word	0x00035f20


	//   ....[158]....
        /*0988*/ 	.word	0x00035fb0


	//   ....[159]....
        /*098c*/ 	.word	0x00036090


	//   ....[160]....
        /*0990*/ 	.word	0x00036120


	//   ....[161]....
        /*0994*/ 	.word	0x00036200


	//   ....[162]....
        /*0998*/ 	.word	0x00036290


	//   ....[163]....
        /*099c*/ 	.word	0x000362e0


	//   ....[164]....
        /*09a0*/ 	.word	0x00036330


	//   ....[165]....
        /*09a4*/ 	.word	0x000363d0


	//   ....[166]....
        /*09a8*/ 	.word	0x00036460


	//   ....[167]....
        /*09ac*/ 	.word	0x000364b0


	//   ....[168]....
        /*09b0*/ 	.word	0x00036500


	//   ....[169]....
        /*09b4*/ 	.word	0x000365f0


	//   ....[170]....
        /*09b8*/ 	.word	0x000366a0


	//   ....[171]....
        /*09bc*/ 	.word	0x00036720


	//   ....[172]....
        /*09c0*/ 	.word	0x00036790


	//   ....[173]....
        /*09c4*/ 	.word	0x000368a0


	//   ....[174]....
        /*09c8*/ 	.word	0x000369c0


	//   ....[175]....
        /*09cc*/ 	.word	0x00036a80


	//   ....[176]....
        /*09d0*/ 	.word	0x00036af0


	//   ....[177]....
        /*09d4*/ 	.word	0x00036de0


	//   ....[178]....
        /*09d8*/ 	.word	0x000370b0


	//   ....[179]....
        /*09dc*/ 	.word	0x000371a0


	//   ....[180]....
        /*09e0*/ 	.word	0x00037240


	//   ....[181]....
        /*09e4*/ 	.word	0x000372a0


	//   ....[182]....
        /*09e8*/ 	.word	0x00037390


	//   ....[183]....
        /*09ec*/ 	.word	0x00037400


	//   ....[184]....
        /*09f0*/ 	.word	0x000374f0


	//   ....[185]....
        /*09f4*/ 	.word	0x00037560


	//   ....[186]....
        /*09f8*/ 	.word	0x00037600


	//   ....[187]....
        /*09fc*/ 	.word	0x000376f0


	//   ....[188]....
        /*0a00*/ 	.word	0x00037790


	//   ....[189]....
        /*0a04*/ 	.word	0x000377f0


	//   ....[190]....
        /*0a08*/ 	.word	0x000378b0


	//   ....[191]....
        /*0a0c*/ 	.word	0x00037910


	//   ....[192]....
        /*0a10*/ 	.word	0x000379b0


	//   ....[193]....
        /*0a14*/ 	.word	0x00037a60


	//   ....[194]....
        /*0a18*/ 	.word	0x00037b00


	//   ....[195]....
        /*0a1c*/ 	.word	0x00037e30


	//   ....[196]....
        /*0a20*/ 	.word	0x00037ef0


	//   ....[197]....
        /*0a24*/ 	.word	0x00038160


	//   ....[198]....
        /*0a28*/ 	.word	0x000381e0


	//   ....[199]....
        /*0a2c*/ 	.word	0x000383f0


	//   ....[200]....
        /*0a30*/ 	.word	0x00038440


	//   ....[201]....
        /*0a34*/ 	.word	0x000385b0


	//   ....[202]....
        /*0a38*/ 	.word	0x00038640


	//   ....[203]....
        /*0a3c*/ 	.word	0x00038780


	//   ....[204]....
        /*0a40*/ 	.word	0x00038880


	//   ....[205]....
        /*0a44*/ 	.word	0x00038af0


	//   ....[206]....
        /*0a48*/ 	.word	0x00038b40


	//   ....[207]....
        /*0a4c*/ 	.word	0x00038d10


	//   ....[208]....
        /*0a50*/ 	.word	0x00038d60


	//   ....[209]....
        /*0a54*/ 	.word	0x00038f30


	//   ....[210]....
        /*0a58*/ 	.word	0x00038f80


	//   ....[211]....
        /*0a5c*/ 	.word	0x00039070


	//   ....[212]....
        /*0a60*/ 	.word	0x00039110


	//   ....[213]....
        /*0a64*/ 	.word	0x00039170


	//   ....[214]....
        /*0a68*/ 	.word	0x00039220


	//   ....[215]....
        /*0a6c*/ 	.word	0x00039280


	//   ....[216]....
        /*0a70*/ 	.word	0x00039330


	//   ....[217]....
        /*0a74*/ 	.word	0x00039390


	//   ....[218]....
        /*0a78*/ 	.word	0x00039440


	//   ....[219]....
        /*0a7c*/ 	.word	0x00039530


	//   ....[220]....
        /*0a80*/ 	.word	0x00039610


	//   ....[221]....
        /*0a84*/ 	.word	0x00039720


	//   ....[222]....
        /*0a88*/ 	.word	0x00039820


	//   ....[223]....
        /*0a8c*/ 	.word	0x00039950


	//   ....[224]....
        /*0a90*/ 	.word	0x00039a30


	//   ....[225]....
        /*0a94*/ 	.word	0x00039b30


	//   ....[226]....
        /*0a98*/ 	.word	0x00039c10


	//   ....[227]....
        /*0a9c*/ 	.word	0x00039ca0


	//   ....[228]....
        /*0aa0*/ 	.word	0x00039d40


	//   ....[229]....
        /*0aa4*/ 	.word	0x00039e60


	//   ....[230]....
        /*0aa8*/ 	.word	0x00039ed0


	//   ....[231]....
        /*0aac*/ 	.word	0x00039f40


	//   ....[232]....
        /*0ab0*/ 	.word	0x00039fb0


	//   ....[233]....
        /*0ab4*/ 	.word	0x0003a020


	//   ....[234]....
        /*0ab8*/ 	.word	0x0003a0a0


	//   ....[235]....
        /*0abc*/ 	.word	0x0003a130


	//   ....[236]....
        /*0ac0*/ 	.word	0x0003a1c0


	//   ....[237]....
        /*0ac4*/ 	.word	0x0003a230


	//   ....[238]....
        /*0ac8*/ 	.word	0x0003a2a0


	//   ....[239]....
        /*0acc*/ 	.word	0x0003a310


	//   ....[240]....
        /*0ad0*/ 	.word	0x0003a390


	//   ....[241]....
        /*0ad4*/ 	.word	0x0003a400


	//   ....[242]....
        /*0ad8*/ 	.word	0x0003a4a0


	//   ....[243]....
        /*0adc*/ 	.word	0x0003a530


	//   ....[244]....
        /*0ae0*/ 	.word	0x0003a650


	//   ....[245]....
        /*0ae4*/ 	.word	0x0003c590


	//   ....[246]....
        /*0ae8*/ 	.word	0x0003dd30


	//   ....[247]....
        /*0aec*/ 	.word	0x0003e320


	//   ....[248]....
        /*0af0*/ 	.word	0x0003f030


	//   ....[249]....
        /*0af4*/ 	.word	0x0003f080


	//   ....[250]....
        /*0af8*/ 	.word	0x0003f0a0


	//   ....[251]....
        /*0afc*/ 	.word	0x0003f0b0


	//   ....[252]....
        /*0b00*/ 	.word	0x00049d00


	//----- nvinfo : EIATTR_REG_RECONFIG
	.align		4
.L_920:
        /*0b04*/ 	.byte	0x01, 0x54
	.zero		2


	//----- nvinfo : EIATTR_SYSCALL_OFFSETS
	.align		4
        /*0b08*/ 	.byte	0x04, 0x46
        /*0b0a*/ 	.short	(.L_922 - .L_921)


	//   ....[0]....
.L_921:
        /*0b0c*/ 	.word	0x00002030


	//   ....[1]....
        /*0b10*/ 	.word	0x00002180


	//   ....[2]....
        /*0b14*/ 	.word	0x0000dcf0


	//   ....[3]....
        /*0b18*/ 	.word	0x0000e640


	//   ....[4]....
        /*0b1c*/ 	.word	0x000308e0


	//   ....[5]....
        /*0b20*/ 	.word	0x00030a30


	//   ....[6]....
        /*0b24*/ 	.word	0x00030b20


	//   ....[7]....
        /*0b28*/ 	.word	0x00031a60


	//   ....[8]....
        /*0b2c*/ 	.word	0x000322e0


	//----- nvinfo : EIATTR_MBARRIER_INSTR_OFFSETS
	.align		4
.L_922:
        /*0b30*/ 	.byte	0x04, 0x39
        /*0b32*/ 	.short	(.L_924 - .L_923)


	//   ....[0]....
.L_923:
        /*0b34*/ 	.word	0x000002d0
        /*0b38*/ 	.word	0x000000ff
        /*0b3c*/ 	.word	0x00038800
        /*0b40*/ 	.short	0x0100
        /*0b42*/ 	.byte	0x08
	.zero		1


	//   ....[1]....
        /*0b44*/ 	.word	0x000002f0
        /*0b48*/ 	.word	0x000000ff
        /*0b4c*/ 	.word	0x00038810
        /*0b50*/ 	.short	0x0100
        /*0b52*/ 	.byte	0x08
	.zero		1


	//   ....[2]....
        /*0b54*/ 	.word	0x00000300
        /*0b58*/ 	.word	0x000000ff
        /*0b5c*/ 	.word	0x00038820
        /*0b60*/ 	.short	0x0100
        /*0b62*/ 	.byte	0x08
	.zero		1


	//   ....[3]....
        /*0b64*/ 	.word	0x000003b0
        /*0b68*/ 	.word	0x000000ff
        /*0b6c*/ 	.word	0x00038830
        /*0b70*/ 	.short	0x0100
        /*0b72*/ 	.byte	0x06
	.zero		1


	//   ....[4]....
        /*0b74*/ 	.word	0x000003c0
        /*0b78*/ 	.word	0x000000ff
        /*0b7c*/ 	.word	0x00038840
        /*0b80*/ 	.short	0x0100
        /*0b82*/ 	.byte	0x06
	.zero		1


	//   ....[5]....
        /*0b84*/ 	.word	0x000003d0
        /*0b88*/ 	.word	0x000000ff
        /*0b8c*/ 	.word	0x00038838
        /*0b90*/ 	.short	0x0100
        /*0b92*/ 	.byte	0x06
	.zero		1


	//   ....[6]....
        /*0b94*/ 	.word	0x000003e0
        /*0b98*/ 	.word	0x000000ff
        /*0b9c*/ 	.word	0x00038848
        /*0ba0*/ 	.short	0x0100
        /*0ba2*/ 	.byte	0x06
	.zero		1


	//   ....[7]....
        /*0ba4*/ 	.word	0x00000510
        /*0ba8*/ 	.word	0x000000ff
        /*0bac*/ 	.word	0x00038850
        /*0bb0*/ 	.short	0x0100
        /*0bb2*/ 	.byte	0x08
	.zero		1


	//   ....[8]....
        /*0bb4*/ 	.word	0x00000520
        /*0bb8*/ 	.word	0x000000ff
        /*0bbc*/ 	.word	0x00038860
        /*0bc0*/ 	.short	0x0100
        /*0bc2*/ 	.byte	0x08
	.zero		1


	//   ....[9]....
        /*0bc4*/ 	.word	0x00000530
        /*0bc8*/ 	.word	0x000000ff
        /*0bcc*/ 	.word	0x00038858
        /*0bd0*/ 	.short	0x0100
        /*0bd2*/ 	.byte	0x08
	.zero		1


	//   ....[10]....
        /*0bd4*/ 	.word	0x00000540
        /*0bd8*/ 	.word	0x000000ff
        /*0bdc*/ 	.word	0x00038868
        /*0be0*/ 	.short	0x0100
        /*0be2*/ 	.byte	0x08
	.zero		1


	//   ....[11]....
        /*0be4*/ 	.word	0x00000630
        /*0be8*/ 	.word	0x000000ff
        /*0bec*/ 	.word	0x00038870
        /*0bf0*/ 	.short	0x0100
        /*0bf2*/ 	.byte	0x06
	.zero		1


	//   ....[12]....
        /*0bf4*/ 	.word	0x00000640
        /*0bf8*/ 	.word	0x000000ff
        /*0bfc*/ 	.word	0x00038880
        /*0c00*/ 	.short	0x0100
        /*0c02*/ 	.byte	0x06
	.zero		1


	//   ....[13]....
        /*0c04*/ 	.word	0x00000650
        /*0c08*/ 	.word	0x000000ff
        /*0c0c*/ 	.word	0x00038878
        /*0c10*/ 	.short	0x0100
        /*0c12*/ 	.byte	0x06
	.zero		1


	//   ....[14]....
        /*0c14*/ 	.word	0x00000660
        /*0c18*/ 	.word	0x000000ff
        /*0c1c*/ 	.word	0x00038888
        /*0c20*/ 	.short	0x0100
        /*0c22*/ 	.byte	0x06
	.zero		1


	//   ....[15]....
        /*0c24*/ 	.word	0x00000790
        /*0c28*/ 	.word	0x000000ff
        /*0c2c*/ 	.word	0x00038890
        /*0c30*/ 	.short	0x0100
        /*0c32*/ 	.byte	0x08
	.zero		1


	//   ....[16]....
        /*0c34*/ 	.word	0x000007a0
        /*0c38*/ 	.word	0x000000ff
        /*0c3c*/ 	.word	0x000388a0
        /*0c40*/ 	.short	0x0100
        /*0c42*/ 	.byte	0x08
	.zero		1


	//   ....[17]....
        /*0c44*/ 	.word	0x000007b0
        /*0c48*/ 	.word	0x000000ff
        /*0c4c*/ 	.word	0x00038898
        /*0c50*/ 	.short	0x0100
        /*0c52*/ 	.byte	0x08
	.zero		1


	//   ....[18]....
        /*0c54*/ 	.word	0x000007c0
        /*0c58*/ 	.word	0x000000ff
        /*0c5c*/ 	.word	0x000388a8
        /*0c60*/ 	.short	0x0100
        /*0c62*/ 	.byte	0x08
	.zero		1


	//   ....[19]....
        /*0c64*/ 	.word	0x000008f0
        /*0c68*/ 	.word	0x000000ff
        /*0c6c*/ 	.word	0x000388b0
        /*0c70*/ 	.short	0x0100
        /*0c72*/ 	.byte	0x08
	.zero		1


	//   ....[20]....
        /*0c74*/ 	.word	0x00000900
        /*0c78*/ 	.word	0x000000ff
        /*0c7c*/ 	.word	0x000388c0
        /*0c80*/ 	.short	0x0100
        /*0c82*/ 	.byte	0x08
	.zero		1


	//   ....[21]....
        /*0c84*/ 	.word	0x00000910
        /*0c88*/ 	.word	0x000000ff
        /*0c8c*/ 	.word	0x000388b8
        /*0c90*/ 	.short	0x0100
        /*0c92*/ 	.byte	0x08
	.zero		1


	//   ....[22]....
        /*0c94*/ 	.word	0x00000920
        /*0c98*/ 	.word	0x000000ff
        /*0c9c*/ 	.word	0x000388c8
        /*0ca0*/ 	.short	0x0100
        /*0ca2*/ 	.byte	0x08
	.zero		1


	//   ....[23]....
        /*0ca4*/ 	.word	0x00002d10
        /*0ca8*/ 	.word	0x0000003d
        /*0cac*/ 	.word	0x00038890
        /*0cb0*/ 	.short	0x010a
        /*0cb2*/ 	.byte	0x3f
	.zero		1


	//   ....[24]....
        /*0cb4*/ 	.word	0x000037c0
        /*0cb8*/ 	.word	0x0000003d
        /*0cbc*/ 	.word	0x00038890
        /*0cc0*/ 	.short	0x010a
        /*0cc2*/ 	.byte	0x3f
	.zero		1


	//   ....[25]....
        /*0cc4*/ 	.word	0x00004060
        /*0cc8*/ 	.word	0x0000003d
        /*0ccc*/ 	.word	0x00038890
        /*0cd0*/ 	.short	0x010a
        /*0cd2*/ 	.byte	0x3f
	.zero		1


	//   ....[26]....
        /*0cd4*/ 	.word	0x00004440
        /*0cd8*/ 	.word	0x00000004
        /*0cdc*/ 	.word	0x00000000
        /*0ce0*/ 	.short	0x0101
        /*0ce2*/ 	.byte	0x3f
	.zero		1


	//   ....[27]....
        /*0ce4*/ 	.word	0x00004470
        /*0ce8*/ 	.word	0x0000003d
        /*0cec*/ 	.word	0x000388b0
        /*0cf0*/ 	.short	0x010a
        /*0cf2*/ 	.byte	0x3f
	.zero		1


	//   ....[28]....
        /*0cf4*/ 	.word	0x00004c80
        /*0cf8*/ 	.word	0x0000003d
        /*0cfc*/ 	.word	0x00000000
        /*0d00*/ 	.short	0x0101
        /*0d02*/ 	.byte	0x3f
	.zero		1


	//   ....[29]....
        /*0d04*/ 	.word	0x00008080
        /*0d08*/ 	.word	0x0000000c
        /*0d0c*/ 	.word	0x00000000
        /*0d10*/ 	.short	0x0101
        /*0d12*/ 	.byte	0x3f
	.zero		1


	//   ....[30]....
        /*0d14*/ 	.word	0x0000be90
        /*0d18*/ 	.word	0x0000000c
        /*0d1c*/ 	.word	0x00000000
        /*0d20*/ 	.short	0x0101
        /*0d22*/ 	.byte	0x3f
	.zero		1


	//   ....[31]....
        /*0d24*/ 	.word	0x0000e3c0
        /*0d28*/ 	.word	0x00000002
        /*0d2c*/ 	.word	0x00038800
        /*0d30*/ 	.short	0x010a
        /*0d32*/ 	.byte	0x3f
	.zero		1


	//   ....[32]....
        /*0d34*/ 	.word	0x0000e410
        /*0d38*/ 	.word	0x00000002
        /*0d3c*/ 	.word	0x00038800
        /*0d40*/ 	.short	0x010a
        /*0d42*/ 	.byte	0x3f
	.zero		1


	//   ....[33]....
        /*0d44*/ 	.word	0x0000ee90
        /*0d48*/ 	.word	0x00000002
        /*0d4c*/ 	.word	0x00038800
        /*0d50*/ 	.short	0x010a
        /*0d52*/ 	.byte	0x3f
	.zero		1


	//   ....[34]....
        /*0d54*/ 	.word	0x000103f0
        /*0d58*/ 	.word	0x00000002
        /*0d5c*/ 	.word	0x00038800
        /*0d60*/ 	.short	0x010a
        /*0d62*/ 	.byte	0x3f
	.zero		1


	//   ....[35]....
        /*0d64*/ 	.word	0x00011ae0
        /*0d68*/ 	.word	0x00000004
        /*0d6c*/ 	.word	0x00000000
        /*0d70*/ 	.short	0x010a
        /*0d72*/ 	.byte	0x3f
	.zero		1


	//   ....[36]....
        /*0d74*/ 	.word	0x00011b80
        /*0d78*/ 	.word	0x00000006
        /*0d7c*/ 	.word	0x00000000
        /*0d80*/ 	.short	0x010a
        /*0d82*/ 	.byte	0x3f
	.zero		1


	//   ....[37]....
        /*0d84*/ 	.word	0x00011fa0
        /*0d88*/ 	.word	0x00000002
        /*0d8c*/ 	.word	0x00000000
        /*0d90*/ 	.short	0x010a
        /*0d92*/ 	.byte	0x3f
	.zero		1


	//   ....[38]....
        /*0d94*/ 	.word	0x00012000
        /*0d98*/ 	.word	0x00000002
        /*0d9c*/ 	.word	0x00000000
        /*0da0*/ 	.short	0x010a
        /*0da2*/ 	.byte	0x3f
	.zero		1


	//   ....[39]....
        /*0da4*/ 	.word	0x00013b90
        /*0da8*/ 	.word	0x0000000e
        /*0dac*/ 	.word	0x00000000
        /*0db0*/ 	.short	0x0101
        /*0db2*/ 	.byte	0x3f
	.zero		1


	//   ....[40]....
        /*0db4*/ 	.word	0x000198b0
        /*0db8*/ 	.word	0x00000002
        /*0dbc*/ 	.word	0x00000000
        /*0dc0*/ 	.short	0x0101
        /*0dc2*/ 	.byte	0x3f
	.zero		1


	//   ....[41]....
        /*0dc4*/ 	.word	0x00019cd0
        /*0dc8*/ 	.word	0x00000004
        /*0dcc*/ 	.word	0x00000000
        /*0dd0*/ 	.short	0x010a
        /*0dd2*/ 	.byte	0x3f
	.zero		1


	//   ....[42]....
        /*0dd4*/ 	.word	0x00019d70
        /*0dd8*/ 	.word	0x00000006
        /*0ddc*/ 	.word	0x00000000
        /*0de0*/ 	.short	0x010a
        /*0de2*/ 	.byte	0x3f
	.zero		1


	//   ....[43]....
        /*0de4*/ 	.word	0x0001a190
        /*0de8*/ 	.word	0x0000000e
        /*0dec*/ 	.word	0x00000000
        /*0df0*/ 	.short	0x010a
        /*0df2*/ 	.byte	0x3f
	.zero		1


	//   ....[44]....
        /*0df4*/ 	.word	0x0001a1f0
        /*0df8*/ 	.word	0x0000000e
        /*0dfc*/ 	.word	0x00000000
        /*0e00*/ 	.short	0x010a
        /*0e02*/ 	.byte	0x3f
	.zero		1


	//   ....[45]....
        /*0e04*/ 	.word	0x0001bd80
        /*0e08*/ 	.word	0x0000000e
        /*0e0c*/ 	.word	0x00000000
        /*0e10*/ 	.short	0x0101
        /*0e12*/ 	.byte	0x3f
	.zero		1


	//   ....[46]....
        /*0e14*/ 	.word	0x00020c30
        /*0e18*/ 	.word	0x00000002
        /*0e1c*/ 	.word	0x00000000
        /*0e20*/ 	.short	0x0101
        /*0e22*/ 	.byte	0x3f
	.zero		1


	//   ....[47]....
        /*0e24*/ 	.word	0x00020e00
        /*0e28*/ 	.word	0x00000004
        /*0e2c*/ 	.word	0x00000000
        /*0e30*/ 	.short	0x010a
        /*0e32*/ 	.byte	0x3f
	.zero		1


	//   ....[48]....
        /*0e34*/ 	.word	0x00020ea0
        /*0e38*/ 	.word	0x00000006
        /*0e3c*/ 	.word	0x00000000
        /*0e40*/ 	.short	0x010a
        /*0e42*/ 	.byte	0x3f
	.zero		1


	//   ....[49]....
        /*0e44*/ 	.word	0x000212c0
        /*0e48*/ 	.word	0x0000000c
        /*0e4c*/ 	.word	0x00000000
        /*0e50*/ 	.short	0x010a
        /*0e52*/ 	.byte	0x3f
	.zero		1


	//   ....[50]....
        /*0e54*/ 	.word	0x00021320
        /*0e58*/ 	.word	0x0000000c
        /*0e5c*/ 	.word	0x00000000
        /*0e60*/ 	.short	0x010a
        /*0e62*/ 	.byte	0x3f
	.zero		1


	//   ....[51]....
        /*0e64*/ 	.word	0x00022eb0
        /*0e68*/ 	.word	0x0000000c
        /*0e6c*/ 	.word	0x00000000
        /*0e70*/ 	.short	0x0101
        /*0e72*/ 	.byte	0x3f
	.zero		1


	//   ....[52]....
        /*0e74*/ 	.word	0x00028bd0
        /*0e78*/ 	.word	0x00000002
        /*0e7c*/ 	.word	0x00000000
        /*0e80*/ 	.short	0x0101
        /*0e82*/ 	.byte	0x3f
	.zero		1


	//   ....[53]....
        /*0e84*/ 	.word	0x0002beb0
        /*0e88*/ 	.word	0x00000003
        /*0e8c*/ 	.word	0x00000000
        /*0e90*/ 	.short	0x0101
        /*0e92*/ 	.byte	0x3f
	.zero		1


	//   ....[54]....
        /*0e94*/ 	.word	0x0002e9e0
        /*0e98*/ 	.word	0x00000017
        /*0e9c*/ 	.word	0x00038820
        /*0ea0*/ 	.short	0x010a
        /*0ea2*/ 	.byte	0x3f
	.zero		1


	//   ....[55]....
        /*0ea4*/ 	.word	0x0002ea90
        /*0ea8*/ 	.word	0x00000003
        /*0eac*/ 	.word	0x000388a0
        /*0eb0*/ 	.short	0x010a
        /*0eb2*/ 	.byte	0x3f
	.zero		1


	//   ....[56]....
        /*0eb4*/ 	.word	0x0002ecc0
        /*0eb8*/ 	.word	0x00000003
        /*0ebc*/ 	.word	0x000388c0
        /*0ec0*/ 	.short	0x010a
        /*0ec2*/ 	.byte	0x3f
	.zero		1


	//   ....[57]....
        /*0ec4*/ 	.word	0x0002f6b0
        /*0ec8*/ 	.word	0x0000000a
        /*0ecc*/ 	.word	0x000388a0
        /*0ed0*/ 	.short	0x010a
        /*0ed2*/ 	.byte	0x3f
	.zero		1


	//   ....[58]....
        /*0ed4*/ 	.word	0x0002f8d0
        /*0ed8*/ 	.word	0x0000000a
        /*0edc*/ 	.word	0x000388c0
        /*0ee0*/ 	.short	0x010a
        /*0ee2*/ 	.byte	0x3f
	.zero		1


	//   ....[59]....
        /*0ee4*/ 	.word	0x000312d0
        /*0ee8*/ 	.word	0x00000011
        /*0eec*/ 	.word	0x00038840
        /*0ef0*/ 	.short	0x010a
        /*0ef2*/ 	.byte	0x3f
	.zero		1


	//   ....[60]....
        /*0ef4*/ 	.word	0x00031790
        /*0ef8*/ 	.word	0x00000011
        /*0efc*/ 	.word	0x00038830
        /*0f00*/ 	.short	0x0107
        /*0f02*/ 	.byte	0x3f
	.zero		1


	//   ....[61]....
        /*0f04*/ 	.word	0x00031860
        /*0f08*/ 	.word	0x00000011
        /*0f0c*/ 	.word	0x00038830
        /*0f10*/ 	.short	0x0101
        /*0f12*/ 	.byte	0x3f
	.zero		1


	//   ....[62]....
        /*0f14*/ 	.word	0x00032120
        /*0f18*/ 	.word	0x00000017
        /*0f1c*/ 	.word	0x00038800
        /*0f20*/ 	.short	0x0107
        /*0f22*/ 	.byte	0x3f
	.zero		1


	//   ....[63]....
        /*0f24*/ 	.word	0x000321b0
        /*0f28*/ 	.word	0x00000017
        /*0f2c*/ 	.word	0x00038800
        /*0f30*/ 	.short	0x0101
        /*0f32*/ 	.byte	0x3f
	.zero		1


	//   ....[64]....
        /*0f34*/ 	.word	0x000330b0
        /*0f38*/ 	.word	0x00000017
        /*0f3c*/ 	.word	0x00038810
        /*0f40*/ 	.short	0x0107
        /*0f42*/ 	.byte	0x3f
	.zero		1


	//   ....[65]....
        /*0f44*/ 	.word	0x000331b0
        /*0f48*/ 	.word	0x00000017
        /*0f4c*/ 	.word	0x00038810
        /*0f50*/ 	.short	0x0101
        /*0f52*/ 	.byte	0x3f
	.zero		1


	//   ....[66]....
        /*0f54*/ 	.word	0x000331d0
        /*0f58*/ 	.word	0x00000017
        /*0f5c*/ 	.word	0x00038820
        /*0f60*/ 	.short	0x010a
        /*0f62*/ 	.byte	0x3f
	.zero		1


	//   ....[67]....
        /*0f64*/ 	.word	0x00033260
        /*0f68*/ 	.word	0x00000011
        /*0f6c*/ 	.word	0x00038860
        /*0f70*/ 	.short	0x010a
        /*0f72*/ 	.byte	0x3f
	.zero		1


	//   ....[68]....
        /*0f74*/ 	.word	0x00033b90
        /*0f78*/ 	.word	0x00000011
        /*0f7c*/ 	.word	0x00038850
        /*0f80*/ 	.short	0x0107
        /*0f82*/ 	.byte	0x3f
	.zero		1


	//   ....[69]....
        /*0f84*/ 	.word	0x00033c60
        /*0f88*/ 	.word	0x00000011
        /*0f8c*/ 	.word	0x00038850
        /*0f90*/ 	.short	0x0101
        /*0f92*/ 	.byte	0x3f
	.zero		1


	//   ....[70]....
        /*0f94*/ 	.word	0x00033fe0
        /*0f98*/ 	.word	0x00000006
        /*0f9c*/ 	.word	0x00038840
        /*0fa0*/ 	.short	0x010a
        /*0fa2*/ 	.byte	0x3f
	.zero		1


	//   ....[71]....
        /*0fa4*/ 	.word	0x00034320
        /*0fa8*/ 	.word	0x00000006
        /*0fac*/ 	.word	0x00038830
        /*0fb0*/ 	.short	0x0107
        /*0fb2*/ 	.byte	0x3f
	.zero		1


	//   ....[72]....
        /*0fb4*/ 	.word	0x000343e0
        /*0fb8*/ 	.word	0x00000006
        /*0fbc*/ 	.word	0x00038830
        /*0fc0*/ 	.short	0x0101
        /*0fc2*/ 	.byte	0x3f
	.zero		1


	//   ....[73]....
        /*0fc4*/ 	.word	0x00034410
        /*0fc8*/ 	.word	0x00000006
        /*0fcc*/ 	.word	0x00038860
        /*0fd0*/ 	.short	0x010a
        /*0fd2*/ 	.byte	0x3f
	.zero		1


	//   ....[74]....
        /*0fd4*/ 	.word	0x00034ae0
        /*0fd8*/ 	.word	0x00000006
        /*0fdc*/ 	.word	0x00038850
        /*0fe0*/ 	.short	0x0107
        /*0fe2*/ 	.byte	0x3f
	.zero		1


	//   ....[75]....
        /*0fe4*/ 	.word	0x00034ba0
        /*0fe8*/ 	.word	0x00000006
        /*0fec*/ 	.word	0x00038850
        /*0ff0*/ 	.short	0x0101
        /*0ff2*/ 	.byte	0x3f
	.zero		1


	//   ....[76]....
        /*0ff4*/ 	.word	0x00035a10
        /*0ff8*/ 	.word	0x00000004
        /*0ffc*/ 	.word	0x00038820
        /*1000*/ 	.short	0x010a
        /*1002*/ 	.byte	0x3f
	.zero		1


	//   ....[77]....
        /*1004*/ 	.word	0x00035b80
        /*1008*/ 	.word	0x00000005
        /*100c*/ 	.word	0x00038840
        /*1010*/ 	.short	0x010a
        /*1012*/ 	.byte	0x3f
	.zero		1


	//   ....[78]....
        /*1014*/ 	.word	0x00035c20
        /*1018*/ 	.word	0x00000019
        /*101c*/ 	.word	0x00038840
        /*1020*/ 	.short	0x010a
        /*1022*/ 	.byte	0x3f
	.zero		1


	//   ....[79]....
        /*1024*/ 	.word	0x00035c60
        /*1028*/ 	.word	0x00000005
        /*102c*/ 	.word	0x00038860
        /*1030*/ 	.short	0x010a
        /*1032*/ 	.byte	0x3f
	.zero		1


	//   ....[80]....
        /*1034*/ 	.word	0x00035ca0
        /*1038*/ 	.word	0x00000019
        /*103c*/ 	.word	0x00038860
        /*1040*/ 	.short	0x010a
        /*1042*/ 	.byte	0x3f
	.zero		1


	//   ....[81]....
        /*1044*/ 	.word	0x00035d00
        /*1048*/ 	.word	0x0000003d
        /*104c*/ 	.word	0x00038890
        /*1050*/ 	.short	0x010a
        /*1052*/ 	.byte	0x3f
	.zero		1


	//   ....[82]....
        /*1054*/ 	.word	0x00035e70
        /*1058*/ 	.word	0x0000003d
        /*105c*/ 	.word	0x00038890
        /*1060*/ 	.short	0x010a
        /*1062*/ 	.byte	0x3f
	.zero		1


	//   ....[83]....
        /*1064*/ 	.word	0x00035ff0
        /*1068*/ 	.word	0x0000003d
        /*106c*/ 	.word	0x00038890
        /*1070*/ 	.short	0x010a
        /*1072*/ 	.byte	0x3f
	.zero		1


	//   ....[84]....
        /*1074*/ 	.word	0x00036150
        /*1078*/ 	.word	0x0000003d
        /*107c*/ 	.word	0x000388b0
        /*1080*/ 	.short	0x010a
        /*1082*/ 	.byte	0x3f
	.zero		1


	//   ....[85]....
        /*1084*/ 	.word	0x00036530
        /*1088*/ 	.word	0x00000002
        /*108c*/ 	.word	0x00038800
        /*1090*/ 	.short	0x010a
        /*1092*/ 	.byte	0x3f
	.zero		1


	//   ....[86]....
        /*1094*/ 	.word	0x00036b20
        /*1098*/ 	.word	0x00000002
        /*109c*/ 	.word	0x00038800
        /*10a0*/ 	.short	0x010a
        /*10a2*/ 	.byte	0x3f
	.zero		1


	//   ....[87]....
        /*10a4*/ 	.word	0x00036b70
        /*10a8*/ 	.word	0x00000006
        /*10ac*/ 	.word	0x00000000
        /*10b0*/ 	.short	0x010a
        /*10b2*/ 	.byte	0x3f
	.zero		1


	//   ....[88]....
        /*10b4*/ 	.word	0x00036bc0
        /*10b8*/ 	.word	0x00000002
        /*10bc*/ 	.word	0x00000000
        /*10c0*/ 	.short	0x010a
        /*10c2*/ 	.byte	0x3f
	.zero		1


	//   ....[89]....
        /*10c4*/ 	.word	0x00036c10
        /*10c8*/ 	.word	0x00000006
        /*10cc*/ 	.word	0x00000000
        /*10d0*/ 	.short	0x010a
        /*10d2*/ 	.byte	0x3f
	.zero		1


	//   ....[90]....
        /*10d4*/ 	.word	0x00036c60
        /*10d8*/ 	.word	0x0000000e
        /*10dc*/ 	.word	0x00000000
        /*10e0*/ 	.short	0x010a
        /*10e2*/ 	.byte	0x3f
	.zero		1


	//   ....[91]....
        /*10e4*/ 	.word	0x00036cb0
        /*10e8*/ 	.word	0x00000006
        /*10ec*/ 	.word	0x00000000
        /*10f0*/ 	.short	0x010a
        /*10f2*/ 	.byte	0x3f
	.zero		1


	//   ....[92]....
        /*10f4*/ 	.word	0x00036d00
        /*10f8*/ 	.word	0x0000000c
        /*10fc*/ 	.word	0x00000000
        /*1100*/ 	.short	0x010a
        /*1102*/ 	.byte	0x3f
	.zero		1


	//   ....[93]....
        /*1104*/ 	.word	0x00036ea0
        /*1108*/ 	.word	0x00000017
        /*110c*/ 	.word	0x00038820
        /*1110*/ 	.short	0x010a
        /*1112*/ 	.byte	0x3f
	.zero		1


	//   ....[94]....
        /*1114*/ 	.word	0x00036ef0
        /*1118*/ 	.word	0x00000003
        /*111c*/ 	.word	0x000388a0
        /*1120*/ 	.short	0x010a
        /*1122*/ 	.byte	0x3f
	.zero		1


	//   ....[95]....
        /*1124*/ 	.word	0x00036f40
        /*1128*/ 	.word	0x00000003
        /*112c*/ 	.word	0x000388c0
        /*1130*/ 	.short	0x010a
        /*1132*/ 	.byte	0x3f
	.zero		1


	//   ....[96]....
        /*1134*/ 	.word	0x00036f90
        /*1138*/ 	.word	0x0000000a
        /*113c*/ 	.word	0x000388a0
        /*1140*/ 	.short	0x010a
        /*1142*/ 	.byte	0x3f
	.zero		1


	//   ....[97]....
        /*1144*/ 	.word	0x00036fe0
        /*1148*/ 	.word	0x0000000a
        /*114c*/ 	.word	0x000388c0
        /*1150*/ 	.short	0x010a
        /*1152*/ 	.byte	0x3f
	.zero		1


	//   ....[98]....
        /*1154*/ 	.word	0x000370f0
        /*1158*/ 	.word	0x00000011
        /*115c*/ 	.word	0x00038840
        /*1160*/ 	.short	0x010a
        /*1162*/ 	.byte	0x3f
	.zero		1


	//   ....[99]....
        /*1164*/ 	.word	0x00038680
        /*1168*/ 	.word	0x00000017
        /*116c*/ 	.word	0x00038820
        /*1170*/ 	.short	0x010a
        /*1172*/ 	.byte	0x3f
	.zero		1


	//   ....[100]....
        /*1174*/ 	.word	0x000386d0
        /*1178*/ 	.word	0x00000011
        /*117c*/ 	.word	0x00038860
        /*1180*/ 	.short	0x010a
        /*1182*/ 	.byte	0x3f
	.zero		1


	//   ....[101]....
        /*1184*/ 	.word	0x00038fc0
        /*1188*/ 	.word	0x00000006
        /*118c*/ 	.word	0x00038840
        /*1190*/ 	.short	0x010a
        /*1192*/ 	.byte	0x3f
	.zero		1


	//   ....[102]....
        /*1194*/ 	.word	0x00039480
        /*1198*/ 	.word	0x00000006
        /*119c*/ 	.word	0x00038860
        /*11a0*/ 	.short	0x010a
        /*11a2*/ 	.byte	0x3f
	.zero		1


	//   ....[103]....
        /*11a4*/ 	.word	0x0003a570
        /*11a8*/ 	.word	0x00000004
        /*11ac*/ 	.word	0x00038820
        /*11b0*/ 	.short	0x010a
        /*11b2*/ 	.byte	0x3f
	.zero		1


	//   ....[104]....
        /*11b4*/ 	.word	0x0003a710
        /*11b8*/ 	.word	0x00000005
        /*11bc*/ 	.word	0x00038840
        /*11c0*/ 	.short	0x010a
        /*11c2*/ 	.byte	0x3f
	.zero		1


	//   ....[105]....
        /*11c4*/ 	.word	0x0003a760
        /*11c8*/ 	.word	0x00000019
        /*11cc*/ 	.word	0x00038840
        /*11d0*/ 	.short	0x010a
        /*11d2*/ 	.byte	0x3f
	.zero		1


	//   ....[106]....
        /*11d4*/ 	.word	0x0003a7b0
        /*11d8*/ 	.word	0x00000005
        /*11dc*/ 	.word	0x00038860
        /*11e0*/ 	.short	0x010a
        /*11e2*/ 	.byte	0x3f
	.zero		1


	//   ....[107]....
        /*11e4*/ 	.word	0x0003a9d0
        /*11e8*/ 	.word	0x00000009
        /*11ec*/ 	.word	0x00000000
        /*11f0*/ 	.short	0x010a
        /*11f2*/ 	.byte	0x3f
	.zero		1


	//   ....[108]....
        /*11f4*/ 	.word	0x0003ab10
        /*11f8*/ 	.word	0x0000000c
        /*11fc*/ 	.word	0x00000000
        /*1200*/ 	.short	0x010a
        /*1202*/ 	.byte	0x3f
	.zero		1


	//   ....[109]....
        /*1204*/ 	.word	0x0003b0d0
        /*1208*/ 	.word	0x0000000c
        /*120c*/ 	.word	0x00038810
        /*1210*/ 	.short	0x010a
        /*1212*/ 	.byte	0x3f
	.zero		1


	//   ....[110]....
        /*1214*/ 	.word	0x0003b250
        /*1218*/ 	.word	0x0000000e
        /*121c*/ 	.word	0x00000000
        /*1220*/ 	.short	0x010a
        /*1222*/ 	.byte	0x3f
	.zero		1


	//   ....[111]....
        /*1224*/ 	.word	0x0003b390
        /*1228*/ 	.word	0x0000000c
        /*122c*/ 	.word	0x00000000
        /*1230*/ 	.short	0x010a
        /*1232*/ 	.byte	0x3f
	.zero		1


	//   ....[112]....
        /*1234*/ 	.word	0x0003d860
        /*1238*/ 	.word	0x00000009
        /*123c*/ 	.word	0x00000000
        /*1240*/ 	.short	0x0101
        /*1242*/ 	.byte	0x3f
	.zero		1


	//   ....[113]....
        /*1244*/ 	.word	0x00049ec0
        /*1248*/ 	.word	0x00000000
        /*124c*/ 	.word	0x00000000
        /*1250*/ 	.short	0x0101
        /*1252*/ 	.byte	0x3f
	.zero		1


	//   ....[114]....
        /*1254*/ 	.word	0x00049ee0
        /*1258*/ 	.word	0x0000000c
        /*125c*/ 	.word	0x00000000
        /*1260*/ 	.short	0x010a
        /*1262*/ 	.byte	0x3f
	.zero		1


	//   ....[115]....
        /*1264*/ 	.word	0x00049f30
        /*1268*/ 	.word	0x0000000c
        /*126c*/ 	.word	0x00038810
        /*1270*/ 	.short	0x010a
        /*1272*/ 	.byte	0x3f
	.zero		1


	//   ....[116]....
        /*1274*/ 	.word	0x00049f80
        /*1278*/ 	.word	0x0000000c
        /*127c*/ 	.word	0x00000000
        /*1280*/ 	.short	0x010a
        /*1282*/ 	.byte	0x3f
	.zero		1


	//----- nvinfo : EIATTR_NUM_MBARRIERS
	.align		4
.L_924:
        /*1284*/ 	.byte	0x03, 0x38
        /*1286*/ 	.short	0x0017


	//----- nvinfo : EIATTR_EXIT_INSTR_OFFSETS
	.align		4
        /*1288*/ 	.byte	0x04, 0x1c
        /*128a*/ 	.short	(.L_926 - .L_925)


	//   ....[0]....
.L_925:
        /*128c*/ 	.word	0x00035cf0


	//----- nvinfo : EIATTR_MAX_THREADS
	.align		4
.L_926:
        /*1290*/ 	.byte	0x04, 0x05
        /*1292*/ 	.short	(.L_928 - .L_927)
.L_927:
        /*1294*/ 	.word	0x00000180
        /*1298*/ 	.word	0x00000001
        /*129c*/ 	.word	0x00000001


	//----- nvinfo : EIATTR_CRS_STACK_SIZE
	.align		4
.L_928:
        /*12a0*/ 	.byte	0x04, 0x1e
        /*12a2*/ 	.short	(.L_930 - .L_929)
.L_929:
        /*12a4*/ 	.word	0x00000000


	//----- nvinfo : EIATTR_CBANK_PARAM_SIZE
	.align		4
.L_930:
        /*12a8*/ 	.byte	0x03, 0x19
        /*12aa*/ 	.short	0x0bf0


	//----- nvinfo : EIATTR_PARAM_CBANK
	.align		4
        /*12ac*/ 	.byte	0x04, 0x0a
        /*12ae*/ 	.short	(.L_932 - .L_931)
	.align		4
.L_931:
        /*12b0*/ 	.word	index@(.nv.constant0._ZN7cutlass13device_kernelIN5flash11enable_sm90INS1_16FlashAttnFwdSm90INS1_25CollectiveMainloopFwdSm90ILi2EN4cute5tupleIJNS5_1CILi1EEES8_S8_EEENS6_IJNS7_ILi64EEESA_SA_EEELi512ENS_10bfloat16_tEfNS_4arch4Sm90ELb0ELb1ELb1ELb1ELb1ELb1ELb1ELb0ELb0ELb1ELb0ELb0EEENS1_21CollectiveEpilogueFwdINS6_IJSA_NS7_ILi512EEESA_EEES9_SC_SE_Li256ELb1ELb1ELb0ELb0EEENS1_36VarlenDynamicPersistentTileSchedulerILi64ELi64ELi256ELi128ELb0ELb1ELb1ELb1ELb0ELb1EEEEEEEEEvNT_6ParamsE)
        /*12b4*/ 	.short	0x0210
        /*12b6*/ 	.short	0x0bf0


	//----- nvinfo : EIATTR_SW_WAR
	.align		4
.L_932:
        /*12b8*/ 	.byte	0x04, 0x36
        /*12ba*/ 	.short	(.L_934 - .L_933)
.L_933:
        /*12bc*/ 	.word	0x00000008
.L_934:


//--------------------- .nv.info._ZN7cutlass13device_kernelIN5flash11enable_sm90INS1_16FlashAttnFwdSm90INS1_25CollectiveMainloopFwdSm90ILi2EN4cute5tupleIJNS5_1CILi1EEES8_S8_EEENS6_IJNS7_ILi64EEESA_SA_EEELi512ENS_10bfloat16_tEfNS_4arch4Sm90ELb1ELb0ELb1ELb0ELb1ELb0ELb0ELb0ELb0ELb1ELb0ELb0EEENS1_21CollectiveEpilogueFwdINS6_IJSA_NS7_ILi512EEESA_EEES9_SC_SE_Li256ELb0ELb1ELb0ELb0EEENS1_30DynamicPersistentTileSchedulerILi256ELi128ELb0ELb1ELb1EEEEEEEEEvNT_6ParamsE --------------------------
	.section	.nv.info._ZN7cutlass13device_kernelIN5flash11enable_sm90INS1_16FlashAttnFwdSm90INS1_25CollectiveMainloopFwdSm90ILi2EN4cute5tupleIJNS5_1CILi1EEES8_S8_EEENS6_IJNS7_ILi64EEESA_SA_EEELi512ENS_10bfloat16_tEfNS_4arch4Sm90ELb1ELb0ELb1ELb0ELb1ELb0ELb0ELb0ELb0ELb1ELb0ELb0EEENS1_21CollectiveEpilogueFwdINS6_IJSA_NS7_ILi512EEESA_EEES9_SC_SE_Li256ELb0ELb1ELb0ELb0EEENS1_30DynamicPersistentTileSchedulerILi256ELi128ELb0ELb1ELb1EEEEEEEEEvNT_6ParamsE,"",@"SHT_CUDA_INFO"
	.sectionflags	@""
	.align	4


	//----- nvinfo : EIATTR_CUDA_API_VERSION
	.align		4
        /*0000*/ 	.byte	0x04, 0x37
        /*0002*/ 	.short	(.L_936 - .L_935)
.L_935:
        /*0004*/ 	.word	0x00000082


	//----- nvinfo : EIATTR_KPARAM_INFO
	.align		4
.L_936:
        /*0008*/ 	.byte	0x04, 0x17
        /*000a*/ 	.short	(.L_938 - .L_937)
.L_937:
        /*000c*/ 	.word	0x00000000
        /*0010*/ 	.short	0x0000
        /*0012*/ 	.short	0x0070
        /*0014*/ 	.byte	0x00, 0xf0, 0x01, 0x2a


	//----- nvinfo : EIATTR_SPARSE_MMA_MASK
	.align		4
.L_938:
        /*0018*/ 	.byte	0x03, 0x50
        /*001a*/ 	.short	0x0000


	//----- nvinfo : EIATTR_MAXREG_COUNT
	.align		4
        /*001c*/ 	.byte	0x03, 0x1b
        /*001e*/ 	.short	0x00a8


	//----- nvinfo : EIATTR_NUM_BARRIERS
	.align		4
        /*0020*/ 	.byte	0x02, 0x4c
        /*0022*/ 	.byte	0x10
	.zero		1


	//----- nvinfo : EIATTR_EXTERNS
	.align		4
        /*0024*/ 	.byte	0x04, 0x0f
        /*0026*/ 	.short	(.L_940 - .L_939)


	//   ....[0]....
	.align		4
.L_939:
        /*0028*/ 	.word	index@(__assertfail)


	//----- nvinfo : EIATTR_ANNOTATIONS
	.align		4
.L_940:
        /*002c*/ 	.byte	0x04, 0x55
        /*002e*/ 	.short	(.L_942 - .L_941)


	//   ....[0]....
.L_941:
        /*0030*/ 	.word	0x00000001
        /*0034*/ 	.byte	0x10, 0xc9, 0x00, 0x00, 0x01, 0x00, 0x00, 0x00, 0x20, 0xca, 0x00, 0x00, 0x01, 0x00, 0x00, 0x00
        /*0044*/ 	.byte	0x30, 0xce, 0x00, 0x00, 0x01, 0x00, 0x00, 0x00, 0xd0, 0xdc, 0x00, 0x00, 0x01, 0x00, 0x00, 0x00
        /*0054*/ 	.byte	0x90, 0xe2, 0x00, 0x00, 0x01, 0x00, 0x00, 0x00, 0x90, 0xe8, 0x00, 0x00, 0x01, 0x00, 0x00, 0x00
        /*0064*/ 	.byte	0xb0, 0xe8, 0x00, 0x00, 0x01, 0x00, 0x00, 0x00, 0xf0, 0xe9, 0x00, 0x00, 0x01, 0x00, 0x00, 0x00
        /*0074*/ 	.byte	0xa0, 0x04, 0x01, 0x00


	//----- nvinfo : EIATTR_MERCURY_ISA_VERSION
	.align		4
.L_942:
        /*0078*/ 	.byte	0x03, 0x5f
        /*007a*/ 	.short	0x0101


	//----- nvinfo : EIATTR_INT_WARP_WIDE_INSTR_OFFSETS
	.align		4
        /*007c*/ 	.byte	0x04, 0x31
        /*007e*/ 	.short	(.L_944 - .L_943)


	//   ....[0]....
.L_943:
        /*0080*/ 	.word	0x000000c0


	//   ....[1]....
        /*0084*/ 	.word	0x000000d0


	//   ....[2]....
        /*0088*/ 	.word	0x00000170


	//   ....[3]....
        /*008c*/ 	.word	0x0000d3f0


	//   ....[4]....
        /*0090*/ 	.word	0x0000d480


	//   ....[5]....
        /*0094*/ 	.word	0x00010230


	//   ....[6]....
        /*0098*/ 	.word	0x000102c0


	//----- nvinfo : EIATTR_COOP_GROUP_MASK_REGIDS
	.align		4
.L_944:
        /*009c*/ 	.byte	0x04, 0x29
        /*009e*/ 	.short	(.L_946 - .L_945)


	//   ....[0]....
.L_945:
        /*00a0*/ 	.word	0xffffffff


	//   ....[1]....
        /*00a4*/ 	.word	0xffffffff


	//   ....[2]....
        /*00a8*/ 	.word	0xffffffff


	//   ....[3]....
        /*00ac*/ 	.word	0xffffffff


	//   ....[4]....
        /*00b0*/ 	.word	0xffffffff


	//   ....[5]....
        /*00b4*/ 	.word	0xffffffff


	//   ....[6]....
        /*00b8*/ 	.word	0xffffffff


	//   ....[7]....
        /*00bc*/ 	.word	0xffffffff


	//   ....[8]....
        /*00c0*/ 	.word	0xffffffff


	//   ....[9]....
        /*00c4*/ 	.word	0xffffffff


	//   ....[10]....
        /*00c8*/ 	.word	0xffffffff


	//   ....[11]....
        /*00cc*/ 	.word	0xffffffff


	//   ....[12]....
        /*00d0*/ 	.word	0xffffffff


	//   ....[13]....
        /*00d4*/ 	.word	0xffffffff


	//   ....[14]....
        /*00d8*/ 	.word	0xffffffff


	//   ....[15]....
        /*00dc*/ 	.word	0xffffffff


	//   ....[16]....
        /*00e0*/ 	.word	0xffffffff


	//   ....[17]....
        /*00e4*/ 	.word	0xffffffff


	//   ....[18]....
        /*00e8*/ 	.word	0xffffffff


	//   ....[19]....
        /*00ec*/ 	.word	0xffffffff


	//   ....[20]....
        /*00f0*/ 	.word	0xffffffff


	//   ....[21]....
        /*00f4*/ 	.word	0xffffffff


	//   ....[22]....
        /*00f8*/ 	.word	0xffffffff


	//   ....[23]....
        /*00fc*/ 	.word	0xffffffff


	//   ....[24]....
        /*0100*/ 	.word	0xffffffff


	//   ....[25]....
        /*0104*/ 	.word	0xffffffff


	//   ....[26]....
        /*0108*/ 	.word	0xffffffff


	//   ....[27]....
        /*010c*/ 	.word	0xffffffff


	//   ....[28]....
        /*0110*/ 	.word	0xffffffff


	//   ....[29]....
        /*0114*/ 	.word	0xffffffff


	//   ....[30]....
        /*0118*/ 	.word	0xffffffff


	//   ....[31]....
        /*011c*/ 	.word	0xffffffff


	//   ....[32]....
        /*0120*/ 	.word	0xffffffff


	//   ....[33]....
        /*0124*/ 	.word	0xffffffff


	//   ....[34]....
        /*0128*/ 	.word	0xffffffff


	//   ....[35]....
        /*012c*/ 	.word	0xffffffff


	//   ....[36]....
        /*0130*/ 	.word	0xffffffff


	//   ....[37]....
        /*0134*/ 	.word	0xffffffff


	//   ....[38]....
        /*0138*/ 	.word	0xffffffff


	//   ....[39]....
        /*013c*/ 	.word	0xffffffff


	//   ....[40]....
        /*0140*/ 	.word	0xffffffff


	//   ....[41]....
        /*0144*/ 	.word	0xffffffff


	//   ....[42]....
        /*0148*/ 	.word	0xffffffff


	//   ....[43]....
        /*014c*/ 	.word	0xffffffff


	//   ....[44]....
        /*0150*/ 	.word	0xffffffff


	//   ....[45]....
        /*0154*/ 	.word	0xffffffff


	//   ....[46]....
        /*0158*/ 	.word	0xffffffff


	//   ....[47]....
        /*015c*/ 	.word	0xffffffff


	//   ....[48]....
        /*0160*/ 	.word	0xffffffff


	//   ....[49]....
        /*0164*/ 	.word	0xffffffff


	//   ....[50]....
        /*0168*/ 	.word	0xffffffff


	//   ....[51]....
        /*016c*/ 	.word	0xffffffff


	//   ....[52]....
        /*0170*/ 	.word	0xffffffff


	//   ....[53]....
        /*0174*/ 	.word	0xffffffff


	//   ....[54]....
        /*0178*/ 	.word	0xffffffff


	//   ....[55]....
        /*017c*/ 	.word	0xffffffff


	//   ....[56]....
        /*0180*/ 	.word	0xffffffff


	//   ....[57]....
        /*0184*/ 	.word	0xffffffff


	//   ....[58]....
        /*0188*/ 	.word	0xffffffff


	//   ....[59]....
        /*018c*/ 	.word	0xffffffff


	//   ....[60]....
        /*0190*/ 	.word	0xffffffff


	//   ....[61]....
        /*0194*/ 	.word	0xffffffff


	//   ....[62]....
        /*0198*/ 	.word	0xffffffff


	//   ....[63]....
        /*019c*/ 	.word	0xffffffff


	//   ....[64]....
        /*01a0*/ 	.word	0xffffffff


	//   ....[65]....
        /*01a4*/ 	.word	0xffffffff


	//   ....[66]....
        /*01a8*/ 	.word	0xffffffff


	//   ....[67]....
        /*01ac*/ 	.word	0xffffffff


	//   ....[68]....
        /*01b0*/ 	.word	0xffffffff


	//   ....[69]....
        /*01b4*/ 	.word	0xffffffff


	//   ....[70]....
        /*01b8*/ 	.word	0xffffffff


	//   ....[71]....
        /*01bc*/ 	.word	0xffffffff


	//   ....[72]....
        /*01c0*/ 	.word	0xffffffff


	//   ....[73]....
        /*01c4*/ 	.word	0xffffffff


	//   ....[74]....
        /*01c8*/ 	.word	0xffffffff


	//   ....[75]....
        /*01cc*/ 	.word	0xffffffff


	//   ....[76]....
        /*01d0*/ 	.word	0xffffffff


	//   ....[77]....
        /*01d4*/ 	.word	0xffffffff


	//   ....[78]....
        /*01d8*/ 	.word	0xffffffff


	//   ....[79]....
        /*01dc*/ 	.word	0xffffffff


	//   ....[80]....
        /*01e0*/ 	.word	0xffffffff


	//   ....[81]....
        /*01e4*/ 	.word	0xffffffff


	//   ....[82]....
        /*01e8*/ 	.word	0xffffffff


	//   ....[83]....
        /*01ec*/ 	.word	0xffffffff


	//   ....[84]....
        /*01f0*/ 	.word	0xffffffff


	//   ....[85]....
        /*01f4*/ 	.word	0xffffffff


	//   ....[86]....
        /*01f8*/ 	.word	0xffffffff


	//   ....[87]....
        /*01fc*/ 	.word	0x0500000f


	//   ....[88]....
        /*0200*/ 	.word	0x0500000f


	//   ....[89]....
        /*0204*/ 	.word	0x0500000f


	//   ....[90]....
        /*0208*/ 	.word	0x0500000f


	//   ....[91]....
        /*020c*/ 	.word	0x0500000f


	//   ....[92]....
        /*0210*/ 	.word	0x0500000f


	//   ....[93]....
        /*0214*/ 	.word	0x0500000f


	//   ....[94]....
        /*0218*/ 	.word	0x0500000f


	//   ....[95]....
        /*021c*/ 	.word	0x0500000f


	//   ....[96]....
        /*0220*/ 	.word	0x0500000f


	//   ....[97]....
        /*0224*/ 	.word	0x0500000f


	//   ....[98]....
        /*0228*/ 	.word	0x0500000f


	//   ....[99]....
        /*022c*/ 	.word	0x0500000f


	//   ....[100]....
        /*0230*/ 	.word	0x0500000f


	//   ....[101]....
        /*0234*/ 	.word	0x0500000f


	//   ....[102]....
        /*0238*/ 	.word	0x0500000f


	//   ....[103]....
        /*023c*/ 	.word	0x0500000f


	//   ....[104]....
        /*0240*/ 	.word	0x0500000f


	//   ....[105]....
        /*0244*/ 	.word	0x0500000f


	//   ....[106]....
        /*0248*/ 	.word	0x0500000f


	//   ....[107]....
        /*024c*/ 	.word	0x0500000f


	//   ....[108]....
        /*0250*/ 	.word	0x0500000f


	//   ....[109]....
        /*0254*/ 	.word	0x0500000f


	//   ....[110]....
        /*0258*/ 	.word	0x0500000f


	//   ....[111]....
        /*025c*/ 	.word	0x0500000f


	//   ....[112]....
        /*0260*/ 	.word	0x0500000f


	//   ....[113]....
        /*0264*/ 	.word	0x0500000f


	//   ....[114]....
        /*0268*/ 	.word	0x0500000f


	//   ....[115]....
        /*026c*/ 	.word	0x0500000f


	//   ....[116]....
        /*0270*/ 	.word	0x0500000f


	//   ....[117]....
        /*0274*/ 	.word	0x0500000f


	//   ....[118]....
        /*0278*/ 	.word	0x0500000f


	//   ....[119]....
        /*027c*/ 	.word	0x0500000f


	//   ....[120]....
        /*0280*/ 	.word	0x0500000f


	//   ....[121]....
        /*0284*/ 	.word	0x0500000f


	//   ....[122]....
        /*0288*/ 	.word	0x0500000f


	//   ....[123]....
        /*028c*/ 	.word	0x0500000f


	//   ....[124]....
        /*0290*/ 	.word	0x0500000f


	//   ....[125]....
        /*0294*/ 	.word	0x0500000f


	//   ....[126]....
        /*0298*/ 	.word	0x0500000f


	//   ....[127]....
        /*029c*/ 	.word	0x0500000f


	//   ....[128]....
        /*02a0*/ 	.word	0x0500000f


	//   ....[129]....
        /*02a4*/ 	.word	0x0500000f


	//----- nvinfo : EIATTR_COOP_GROUP_INSTR_OFFSETS
	.align		4
.L_946:
        /*02a8*/ 	.byte	0x04, 0x28
        /*02aa*/ 	.short	(.L_948 - .L_947)


	//   ....[0]....
.L_947:
        /*02ac*/ 	.word	0x00000070


	//   ....[1]....
        /*02b0*/ 	.word	0x000000b0


	//   ....[2]....
        /*02b4*/ 	.word	0x00000290


	//   ....[3]....
        /*02b8*/ 	.word	0x000003f0


	//   ....[4]....
        /*02bc*/ 	.word	0x00000510


	//   ....[5]....
        /*02c0*/ 	.word	0x00000670


	//   ....[6]....
        /*02c4*/ 	.word	0x00001830


	//   ....[7]....
        /*02c8*/ 	.word	0x00003610


	//   ....[8]....
        /*02cc*/ 	.word	0x00003d90


	//   ....[9]....
        /*02d0*/ 	.word	0x00003e30


	//   ....[10]....
        /*02d4*/ 	.word	0x000043e0


	//   ....[11]....
        /*02d8*/ 	.word	0x000044b0


	//   ....[12]....
        /*02dc*/ 	.word	0x00004900


	//   ....[13]....
        /*02e0*/ 	.word	0x00004980


	//   ....[14]....
        /*02e4*/ 	.word	0x000051d0


	//   ....[15]....
        /*02e8*/ 	.word	0x00005800


	//   ....[16]....
        /*02ec*/ 	.word	0x00005d90


	//   ....[17]....
        /*02f0*/ 	.word	0x00005db0


	//   ....[18]....
        /*02f4*/ 	.word	0x00005e50


	//   ....[19]....
        /*02f8*/ 	.word	0x00006210


	//   ....[20]....
        /*02fc*/ 	.word	0x00006390


	//   ....[21]....
        /*0300*/ 	.word	0x00007510


	//   ....[22]....
        /*0304*/ 	.word	0x00007d10


	//   ....[23]....
        /*0308*/ 	.word	0x00007db0


	//   ....[24]....
        /*030c*/ 	.word	0x000080c0


	//   ....[25]....
        /*0310*/ 	.word	0x00008290


	//   ....[26]....
        /*0314*/ 	.word	0x00009230


	//   ....[27]....
        /*0318*/ 	.word	0x00009300


	//   ....[28]....
        /*031c*/ 	.word	0x00009340


	//   ....[29]....
        /*0320*/ 	.word	0x000093d0


	//   ....[30]....
        /*0324*/ 	.word	0x00009410


	//   ....[31]....
        /*0328*/ 	.word	0x00009e50


	//   ....[32]....
        /*032c*/ 	.word	0x0000b120


	//   ....[33]....
        /*0330*/ 	.word	0x0000b150


	//   ....[34]....
        /*0334*/ 	.word	0x0000b180


	//   ....[35]....
        /*0338*/ 	.word	0x0000b1a0


	//   ....[36]....
        /*033c*/ 	.word	0x0000b7e0


	//   ....[37]....
        /*0340*/ 	.word	0x0000b800


	//   ....[38]....
        /*0344*/ 	.word	0x0000ba30


	//   ....[39]....
        /*0348*/ 	.word	0x0000ba50


	//   ....[40]....
        /*034c*/ 	.word	0x0000c3e0


	//   ....[41]....
        /*0350*/ 	.word	0x0000c400


	//   ....[42]....
        /*0354*/ 	.word	0x0000c630


	//   ....[43]....
        /*0358*/ 	.word	0x0000c650


	//   ....[44]....
        /*035c*/ 	.word	0x0000c940


	//   ....[45]....
        /*0360*/ 	.word	0x0000de30


	//   ....[46]....
        /*0364*/ 	.word	0x0000de50


	//   ....[47]....
        /*0368*/ 	.word	0x0000de90


	//   ....[48]....
        /*036c*/ 	.word	0x0000dec0


	//   ....[49]....
        /*0370*/ 	.word	0x0000df10


	//   ....[50]....
        /*0374*/ 	.word	0x0000df40


	//   ....[51]....
        /*0378*/ 	.word	0x0000df60


	//   ....[52]....
        /*037c*/ 	.word	0x0000dfa0


	//   ....[53]....
        /*0380*/ 	.word	0x0000e5e0


	//   ....[54]....
        /*0384*/ 	.word	0x0000e600


	//   ....[55]....
        /*0388*/ 	.word	0x0000e670


	//   ....[56]....
        /*038c*/ 	.word	0x0000e6b0


	//   ....[57]....
        /*0390*/ 	.word	0x0000e6f0


	//   ....[58]....
        /*0394*/ 	.word	0x0000e720


	//   ....[59]....
        /*0398*/ 	.word	0x0000e730


	//   ....[60]....
        /*039c*/ 	.word	0x0000e770


	//   ....[61]....
        /*03a0*/ 	.word	0x0000ebc0


	//   ....[62]....
        /*03a4*/ 	.word	0x0000ebf0


	//   ....[63]....
        /*03a8*/ 	.word	0x0000ec20


	//   ....[64]....
        /*03ac*/ 	.word	0x0000ec90


	//   ....[65]....
        /*03b0*/ 	.word	0x0000ede0


	//   ....[66]....
        /*03b4*/ 	.word	0x0000ee00


	//   ....[67]....
        /*03b8*/ 	.word	0x0000ee10


	//   ....[68]....
        /*03bc*/ 	.word	0x0000ef60


	//   ....[69]....
        /*03c0*/ 	.word	0x0000f7c0


	//   ....[70]....
        /*03c4*/ 	.word	0x0000f7e0


	//   ....[71]....
        /*03c8*/ 	.word	0x0000f800


	//   ....[72]....
        /*03cc*/ 	.word	0x0000f830


	//   ....[73]....
        /*03d0*/ 	.word	0x0000f850


	//   ....[74]....
        /*03d4*/ 	.word	0x0000f880


	//   ....[75]....
        /*03d8*/ 	.word	0x0000f8a0


	//   ....[76]....
        /*03dc*/ 	.word	0x0000f8b0


	//   ....[77]....
        /*03e0*/ 	.word	0x0000fbf0


	//   ....[78]....
        /*03e4*/ 	.word	0x0000fc30


	//   ....[79]....
        /*03e8*/ 	.word	0x0000fc60


	//   ....[80]....
        /*03ec*/ 	.word	0x0000fca0


	//   ....[81]....
        /*03f0*/ 	.word	0x0000fcc0


	//   ....[82]....
        /*03f4*/ 	.word	0x0000fd70


	//   ....[83]....
        /*03f8*/ 	.word	0x0000fd90


	//   ....[84]....
        /*03fc*/ 	.word	0x0000fda0


	//   ....[85]....
        /*0400*/ 	.word	0x000103e0


	//   ....[86]....
        /*0404*/ 	.word	0x000105c0


	//   ....[87]....
        /*0408*/ 	.word	0x00010c00


	//   ....[88]....
        /*040c*/ 	.word	0x00010ce0


	//   ....[89]....
        /*0410*/ 	.word	0x00010d80


	//   ....[90]....
        /*0414*/ 	.word	0x00010e00


	//   ....[91]....
        /*0418*/ 	.word	0x00010eb0


	//   ....[92]....
        /*041c*/ 	.word	0x00010f30


	//   ....[93]....
        /*0420*/ 	.word	0x00010fe0


	//   ....[94]....
        /*0424*/ 	.word	0x00011060


	//   ....[95]....
        /*0428*/ 	.word	0x000110f0


	//   ....[96]....
        /*042c*/ 	.word	0x00011180


	//   ....[97]....
        /*0430*/ 	.word	0x00011200


	//   ....[98]....
        /*0434*/ 	.word	0x00011280


	//   ....[99]....
        /*0438*/ 	.word	0x00011330


	//   ....[100]....
        /*043c*/ 	.word	0x000113b0


	//   ....[101]....
        /*0440*/ 	.word	0x00011450


	//   ....[102]....
        /*0444*/ 	.word	0x000114d0


	//   ....[103]....
        /*0448*/ 	.word	0x00011560


	//   ....[104]....
        /*044c*/ 	.word	0x00011690


	//   ....[105]....
        /*0450*/ 	.word	0x00011770


	//   ....[106]....
        /*0454*/ 	.word	0x000119b0


	//   ....[107]....
        /*0458*/ 	.word	0x00011a00


	//   ....[108]....
        /*045c*/ 	.word	0x00011bc0


	//   ....[109]....
        /*0460*/ 	.word	0x00011c10


	//   ....[110]....
        /*0464*/ 	.word	0x00011dd0


	//   ....[111]....
        /*0468*/ 	.word	0x00011e20


	//   ....[112]....
        /*046c*/ 	.word	0x00011f00


	//   ....[113]....
        /*0470*/ 	.word	0x00011fa0


	//   ....[114]....
        /*0474*/ 	.word	0x00012000


	//   ....[115]....
        /*0478*/ 	.word	0x000120a0


	//   ....[116]....
        /*047c*/ 	.word	0x00012100


	//   ....[117]....
        /*0480*/ 	.word	0x000121a0


	//   ....[118]....
        /*0484*/ 	.word	0x00012200


	//   ....[119]....
        /*0488*/ 	.word	0x000122a0


	//   ....[120]....
        /*048c*/ 	.word	0x00012380


	//   ....[121]....
        /*0490*/ 	.word	0x00012440


	//   ....[122]....
        /*0494*/ 	.word	0x00012540


	//   ....[123]....
        /*0498*/ 	.word	0x00012650


	//   ....[124]....
        /*049c*/ 	.word	0x00012760


	//   ....[125]....
        /*04a0*/ 	.word	0x00012840


	//   ....[126]....
        /*04a4*/ 	.word	0x00012950


	//   ....[127]....
        /*04a8*/ 	.word	0x00012a30


	//   ....[128]....
        /*04ac*/ 	.word	0x00012ac0


	//   ....[129]....
        /*04b0*/ 	.word	0x00012be0


	//----- nvinfo : EIATTR_REG_RECONFIG
	.align		4
.L_948:
        /*04b4*/ 	.byte	0x01, 0x54
	.zero		2


	//----- nvinfo : EIATTR_SYSCALL_OFFSETS
	.align		4
        /*04b8*/ 	.byte	0x04, 0x46
        /*04ba*/ 	.short	(.L_950 - .L_949)


	//   ....[0]....
.L_949:
        /*04bc*/ 	.word	0x000037e0


	//   ....[1]....
        /*04c0*/ 	.word	0x0000d5e0


	//   ....[2]....
        /*04c4*/ 	.word	0x0000d730


	//   ....[3]....
        /*04c8*/ 	.word	0x0000d820


	//   ....[4]....
        /*04cc*/ 	.word	0x0000e270


	//----- nvinfo : EIATTR_MBARRIER_INSTR_OFFSETS
	.align		4
.L_950:
        /*04d0*/ 	.byte	0x04, 0x39
        /*04d2*/ 	.short	(.L_952 - .L_951)


	//   ....[0]....
.L_951:
        /*04d4*/ 	.word	0x00000180
        /*04d8*/ 	.word	0x000000ff
        /*04dc*/ 	.word	0x00028c00
        /*04e0*/ 	.short	0x0100
        /*04e2*/ 	.byte	0x08
	.zero		1


	//   ....[1]....
        /*04e4*/ 	.word	0x00000190
        /*04e8*/ 	.word	0x000000ff
        /*04ec*/ 	.word	0x00028c20
        /*04f0*/ 	.short	0x0100
        /*04f2*/ 	.byte	0x08
	.zero		1


	//   ....[2]....
        /*04f4*/ 	.word	0x00000240
        /*04f8*/ 	.word	0x000000ff
        /*04fc*/ 	.word	0x00028c30
        /*0500*/ 	.short	0x0100
        /*0502*/ 	.byte	0x06
	.zero		1


	//   ....[3]....
        /*0504*/ 	.word	0x00000250
        /*0508*/ 	.word	0x000000ff
        /*050c*/ 	.word	0x00028c40
        /*0510*/ 	.short	0x0100
        /*0512*/ 	.byte	0x06
	.zero		1


	//   ....[4]....
        /*0514*/ 	.word	0x00000260
        /*0518*/ 	.word	0x000000ff
        /*051c*/ 	.word	0x00028c38
        /*0520*/ 	.short	0x0100
        /*0522*/ 	.byte	0x06
	.zero		1


	//   ....[5]....
        /*0524*/ 	.word	0x00000270
        /*0528*/ 	.word	0x000000ff
        /*052c*/ 	.word	0x00028c48
        /*0530*/ 	.short	0x0100
        /*0532*/ 	.byte	0x06
	.zero		1


	//   ....[6]....
        /*0534*/ 	.word	0x000003a0
        /*0538*/ 	.word	0x000000ff
        /*053c*/ 	.word	0x00028c50
        /*0540*/ 	.short	0x0100
        /*0542*/ 	.byte	0x08
	.zero		1


	//   ....[7]....
        /*0544*/ 	.word	0x000003b0
        /*0548*/ 	.word	0x000000ff
        /*054c*/ 	.word	0x00028c60
        /*0550*/ 	.short	0x0100
        /*0552*/ 	.byte	0x08
	.zero		1


	//   ....[8]....
        /*0554*/ 	.word	0x000003c0
        /*0558*/ 	.word	0x000000ff
        /*055c*/ 	.word	0x00028c58
        /*0560*/ 	.short	0x0100
        /*0562*/ 	.byte	0x08
	.zero		1


	//   ....[9]....
        /*0564*/ 	.word	0x000003d0
        /*0568*/ 	.word	0x000000ff
        /*056c*/ 	.word	0x00028c68
        /*0570*/ 	.short	0x0100
        /*0572*/ 	.byte	0x08
	.zero		1


	//   ....[10]....
        /*0574*/ 	.word	0x000004c0
        /*0578*/ 	.word	0x000000ff
        /*057c*/ 	.word	0x00028c70
        /*0580*/ 	.short	0x0100
        /*0582*/ 	.byte	0x06
	.zero		1


	//   ....[11]....
        /*0584*/ 	.word	0x000004d0
        /*0588*/ 	.word	0x000000ff
        /*058c*/ 	.word	0x00028c80
        /*0590*/ 	.short	0x0100
        /*0592*/ 	.byte	0x06
	.zero		1


	//   ....[12]....
        /*0594*/ 	.word	0x000004e0
        /*0598*/ 	.word	0x000000ff
        /*059c*/ 	.word	0x00028c78
        /*05a0*/ 	.short	0x0100
        /*05a2*/ 	.byte	0x06
	.zero		1


	//   ....[13]....
        /*05a4*/ 	.word	0x000004f0
        /*05a8*/ 	.word	0x000000ff
        /*05ac*/ 	.word	0x00028c88
        /*05b0*/ 	.short	0x0100
        /*05b2*/ 	.byte	0x06
	.zero		1


	//   ....[14]....
        /*05b4*/ 	.word	0x00000620
        /*05b8*/ 	.word	0x000000ff
        /*05bc*/ 	.word	0x00028c90
        /*05c0*/ 	.short	0x0100
        /*05c2*/ 	.byte	0x08
	.zero		1


	//   ....[15]....
        /*05c4*/ 	.word	0x00000630
        /*05c8*/ 	.word	0x000000ff
        /*05cc*/ 	.word	0x00028ca0
        /*05d0*/ 	.short	0x0100
        /*05d2*/ 	.byte	0x08
	.zero		1


	//   ....[16]....
        /*05d4*/ 	.word	0x00000640
        /*05d8*/ 	.word	0x000000ff
        /*05dc*/ 	.word	0x00028c98
        /*05e0*/ 	.short	0x0100
        /*05e2*/ 	.byte	0x08
	.zero		1


	//   ....[17]....
        /*05e4*/ 	.word	0x00000650
        /*05e8*/ 	.word	0x000000ff
        /*05ec*/ 	.word	0x00028ca8
        /*05f0*/ 	.short	0x0100
        /*05f2*/ 	.byte	0x08
	.zero		1


	//   ....[18]....
        /*05f4*/ 	.word	0x00000790
        /*05f8*/ 	.word	0x000000ff
        /*05fc*/ 	.word	0x00028cb0
        /*0600*/ 	.short	0x0100
        /*0602*/ 	.byte	0x08
	.zero		1


	//   ....[19]....
        /*0604*/ 	.word	0x000007a0
        /*0608*/ 	.word	0x000000ff
        /*060c*/ 	.word	0x00028cc0
        /*0610*/ 	.short	0x0100
        /*0612*/ 	.byte	0x08
	.zero		1


	//   ....[20]....
        /*0614*/ 	.word	0x000007b0
        /*0618*/ 	.word	0x000000ff
        /*061c*/ 	.word	0x00028cb8
        /*0620*/ 	.short	0x0100
        /*0622*/ 	.byte	0x08
	.zero		1


	//   ....[21]....
        /*0624*/ 	.word	0x000007c0
        /*0628*/ 	.word	0x000000ff
        /*062c*/ 	.word	0x00028cc8
        /*0630*/ 	.short	0x0100
        /*0632*/ 	.byte	0x08
	.zero		1


	//   ....[22]....
        /*0634*/ 	.word	0x00001940
        /*0638*/ 	.word	0x000000ff
        /*063c*/ 	.word	0x00028c50
        /*0640*/ 	.short	0x010a
        /*0642*/ 	.byte	0x15
	.zero		1


	//   ....[23]....
        /*0644*/ 	.word	0x00001bf0
        /*0648*/ 	.word	0x000000ff
        /*064c*/ 	.word	0x00000000
        /*0650*/ 	.short	0x0101
        /*0652*/ 	.byte	0x06
	.zero		1


	//   ....[24]....
        /*0654*/ 	.word	0x00002540
        /*0658*/ 	.word	0x000000ff
        /*065c*/ 	.word	0x00028c50
        /*0660*/ 	.short	0x010a
        /*0662*/ 	.byte	0x15
	.zero		1


	//   ....[25]....
        /*0664*/ 	.word	0x00002580
        /*0668*/ 	.word	0x000000ff
        /*066c*/ 	.word	0x00028c50
        /*0670*/ 	.short	0x010a
        /*0672*/ 	.byte	0x15
	.zero		1


	//   ....[26]....
        /*0674*/ 	.word	0x00002760
        /*0678*/ 	.word	0x000000ff
        /*067c*/ 	.word	0x00000000
        /*0680*/ 	.short	0x0101
        /*0682*/ 	.byte	0x06
	.zero		1


	//   ....[27]....
        /*0684*/ 	.word	0x00003860
        /*0688*/ 	.word	0x000000ff
        /*068c*/ 	.word	0x00028c00
        /*0690*/ 	.short	0x010a
        /*0692*/ 	.byte	0x2a
	.zero		1


	//   ....[28]....
        /*0694*/ 	.word	0x000038e0
        /*0698*/ 	.word	0x00000007
        /*069c*/ 	.word	0x00028c30
        /*06a0*/ 	.short	0x010a
        /*06a2*/ 	.byte	0x3f
	.zero		1


	//   ....[29]....
        /*06a4*/ 	.word	0x00003920
        /*06a8*/ 	.word	0x00000007
        /*06ac*/ 	.word	0x00028c30
        /*06b0*/ 	.short	0x010a
        /*06b2*/ 	.byte	0x3f
	.zero		1


	//   ....[30]....
        /*06b4*/ 	.word	0x00004480
        /*06b8*/ 	.word	0x000000ff
        /*06bc*/ 	.word	0x00000000
        /*06c0*/ 	.short	0x0101
        /*06c2*/ 	.byte	0x06
	.zero		1


	//   ....[31]....
        /*06c4*/ 	.word	0x00004f90
        /*06c8*/ 	.word	0x00000007
        /*06cc*/ 	.word	0x00028c50
        /*06d0*/ 	.short	0x010a
        /*06d2*/ 	.byte	0x3f
	.zero		1


	//   ....[32]....
        /*06d4*/ 	.word	0x00004fd0
        /*06d8*/ 	.word	0x00000007
        /*06dc*/ 	.word	0x00028c50
        /*06e0*/ 	.short	0x010a
        /*06e2*/ 	.byte	0x3f
	.zero		1


	//   ....[33]....
        /*06e4*/ 	.word	0x000052e0
        /*06e8*/ 	.word	0x000000ff
        /*06ec*/ 	.word	0x00000000
        /*06f0*/ 	.short	0x0101
        /*06f2*/ 	.byte	0x06
	.zero		1


	//   ....[34]....
        /*06f4*/ 	.word	0x00005460
        /*06f8*/ 	.word	0x000000ff
        /*06fc*/ 	.word	0x00028c30
        /*0700*/ 	.short	0x010a
        /*0702*/ 	.byte	0x17
	.zero		1


	//   ....[35]....
        /*0704*/ 	.word	0x000054a0
        /*0708*/ 	.word	0x000000ff
        /*070c*/ 	.word	0x00028c30
        /*0710*/ 	.short	0x010a
        /*0712*/ 	.byte	0x17
	.zero		1


	//   ....[36]....
        /*0714*/ 	.word	0x00005a40
        /*0718*/ 	.word	0x000000ff
        /*071c*/ 	.word	0x00000000
        /*0720*/ 	.short	0x0101
        /*0722*/ 	.byte	0x06
	.zero		1


	//   ....[37]....
        /*0724*/ 	.word	0x000072d0
        /*0728*/ 	.word	0x000000ff
        /*072c*/ 	.word	0x00028c50
        /*0730*/ 	.short	0x010a
        /*0732*/ 	.byte	0x17
	.zero		1


	//   ....[38]....
        /*0734*/ 	.word	0x00007310
        /*0738*/ 	.word	0x000000ff
        /*073c*/ 	.word	0x00028c50
        /*0740*/ 	.short	0x010a
        /*0742*/ 	.byte	0x17
	.zero		1


	//   ....[39]....
        /*0744*/ 	.word	0x000075d0
        /*0748*/ 	.word	0x000000ff
        /*074c*/ 	.word	0x00000000
        /*0750*/ 	.short	0x0101
        /*0752*/ 	.byte	0x17
	.zero		1


	//   ....[40]....
        /*0754*/ 	.word	0x00007700
        /*0758*/ 	.word	0x000000ff
        /*075c*/ 	.word	0x00028c30
        /*0760*/ 	.short	0x010a
        /*0762*/ 	.byte	0x16
	.zero		1


	//   ....[41]....
        /*0764*/ 	.word	0x00007740
        /*0768*/ 	.word	0x000000ff
        /*076c*/ 	.word	0x00028c30
        /*0770*/ 	.short	0x010a
        /*0772*/ 	.byte	0x16
	.zero		1


	//   ....[42]....
        /*0774*/ 	.word	0x00007b40
        /*0778*/ 	.word	0x000000ff
        /*077c*/ 	.word	0x00000000
        /*0780*/ 	.short	0x0101
        /*0782*/ 	.byte	0x06
	.zero		1


	//   ....[43]....
        /*0784*/ 	.word	0x00008ff0
        /*0788*/ 	.word	0x000000ff
        /*078c*/ 	.word	0x00028c50
        /*0790*/ 	.short	0x010a
        /*0792*/ 	.byte	0x16
	.zero		1


	//   ....[44]....
        /*0794*/ 	.word	0x00009030
        /*0798*/ 	.word	0x000000ff
        /*079c*/ 	.word	0x00028c50
        /*07a0*/ 	.short	0x010a
        /*07a2*/ 	.byte	0x16
	.zero		1


	//   ....[45]....
        /*07a4*/ 	.word	0x000092e0
        /*07a8*/ 	.word	0x000000ff
        /*07ac*/ 	.word	0x00000000
        /*07b0*/ 	.short	0x0101
        /*07b2*/ 	.byte	0x16
	.zero		1


	//   ....[46]....
        /*07b4*/ 	.word	0x0000b7c0
        /*07b8*/ 	.word	0x000000ff
        /*07bc*/ 	.word	0x00000000
        /*07c0*/ 	.short	0x0101
        /*07c2*/ 	.byte	0x05
	.zero		1


	//   ....[47]....
        /*07c4*/ 	.word	0x0000dc20
        /*07c8*/ 	.word	0x00000019
        /*07cc*/ 	.word	0x00028c40
        /*07d0*/ 	.short	0x010a
        /*07d2*/ 	.byte	0x3f
	.zero		1


	//   ....[48]....
        /*07d4*/ 	.word	0x0000e050
        /*07d8*/ 	.word	0x00000019
        /*07dc*/ 	.word	0x00028c30
        /*07e0*/ 	.short	0x0107
        /*07e2*/ 	.byte	0x3f
	.zero		1


	//   ....[49]....
        /*07e4*/ 	.word	0x0000e120
        /*07e8*/ 	.word	0x00000019
        /*07ec*/ 	.word	0x00028c30
        /*07f0*/ 	.short	0x0101
        /*07f2*/ 	.byte	0x3f
	.zero		1


	//   ....[50]....
        /*07f4*/ 	.word	0x0000e820
        /*07f8*/ 	.word	0x00000011
        /*07fc*/ 	.word	0x00028c00
        /*0800*/ 	.short	0x0107
        /*0802*/ 	.byte	0x3f
	.zero		1


	//   ....[51]....
        /*0804*/ 	.word	0x0000e910
        /*0808*/ 	.word	0x00000011
        /*080c*/ 	.word	0x00028c00
        /*0810*/ 	.short	0x0101
        /*0812*/ 	.byte	0x3f
	.zero		1


	//   ....[52]....
        /*0814*/ 	.word	0x0000e930
        /*0818*/ 	.word	0x00000011
        /*081c*/ 	.word	0x00028c20
        /*0820*/ 	.short	0x010a
        /*0822*/ 	.byte	0x3f
	.zero		1


	//   ....[53]....
        /*0824*/ 	.word	0x0000e9c0
        /*0828*/ 	.word	0x00000019
        /*082c*/ 	.word	0x00028c60
        /*0830*/ 	.short	0x010a
        /*0832*/ 	.byte	0x3f
	.zero		1


	//   ....[54]....
        /*0834*/ 	.word	0x0000f220
        /*0838*/ 	.word	0x00000019
        /*083c*/ 	.word	0x00028c50
        /*0840*/ 	.short	0x0107
        /*0842*/ 	.byte	0x3f
	.zero		1


	//   ....[55]....
        /*0844*/ 	.word	0x0000f2f0
        /*0848*/ 	.word	0x00000019
        /*084c*/ 	.word	0x00028c50
        /*0850*/ 	.short	0x0101
        /*0852*/ 	.byte	0x3f
	.zero		1


	//   ....[56]....
        /*0854*/ 	.word	0x0000f620
        /*0858*/ 	.word	0x00000008
        /*085c*/ 	.word	0x00028c40
        /*0860*/ 	.short	0x010a
        /*0862*/ 	.byte	0x3f
	.zero		1


	//   ....[57]....
        /*0864*/ 	.word	0x0000f950
        /*0868*/ 	.word	0x00000008
        /*086c*/ 	.word	0x00028c30
        /*0870*/ 	.short	0x0107
        /*0872*/ 	.byte	0x3f
	.zero		1


	//   ....[58]....
        /*0874*/ 	.word	0x0000fa10
        /*0878*/ 	.word	0x00000008
        /*087c*/ 	.word	0x00028c30
        /*0880*/ 	.short	0x0101
        /*0882*/ 	.byte	0x3f
	.zero		1


	//   ....[59]....
        /*0884*/ 	.word	0x0000fa40
        /*0888*/ 	.word	0x00000008
        /*088c*/ 	.word	0x00028c60
        /*0890*/ 	.short	0x010a
        /*0892*/ 	.byte	0x3f
	.zero		1


	//   ....[60]....
        /*0894*/ 	.word	0x000100a0
        /*0898*/ 	.word	0x00000008
        /*089c*/ 	.word	0x00028c50
        /*08a0*/ 	.short	0x0107
        /*08a2*/ 	.byte	0x3f
	.zero		1


	//   ....[61]....
        /*08a4*/ 	.word	0x00010160
        /*08a8*/ 	.word	0x00000008
        /*08ac*/ 	.word	0x00028c50
        /*08b0*/ 	.short	0x0101
        /*08b2*/ 	.byte	0x3f
	.zero		1


	//   ....[62]....
        /*08b4*/ 	.word	0x00010540
        /*08b8*/ 	.word	0x00000007
        /*08bc*/ 	.word	0x00028c20
        /*08c0*/ 	.short	0x010a
        /*08c2*/ 	.byte	0x3f
	.zero		1


	//   ....[63]....
        /*08c4*/ 	.word	0x000106c0
        /*08c8*/ 	.word	0x00000005
        /*08cc*/ 	.word	0x00028c40
        /*08d0*/ 	.short	0x010a
        /*08d2*/ 	.byte	0x3f
	.zero		1


	//   ....[64]....
        /*08d4*/ 	.word	0x00010760
        /*08d8*/ 	.word	0x00000003
        /*08dc*/ 	.word	0x00028c40
        /*08e0*/ 	.short	0x010a
        /*08e2*/ 	.byte	0x3f
	.zero		1


	//   ....[65]....
        /*08e4*/ 	.word	0x000107a0
        /*08e8*/ 	.word	0x00000005
        /*08ec*/ 	.word	0x00028c60
        /*08f0*/ 	.short	0x010a
        /*08f2*/ 	.byte	0x3f
	.zero		1


	//   ....[66]....
        /*08f4*/ 	.word	0x000107e0
        /*08f8*/ 	.word	0x00000003
        /*08fc*/ 	.word	0x00028c60
        /*0900*/ 	.short	0x010a
        /*0902*/ 	.byte	0x3f
	.zero		1


	//   ....[67]....
        /*0904*/ 	.word	0x00010850
        /*0908*/ 	.word	0x00000003
        /*090c*/ 	.word	0x00028c50
        /*0910*/ 	.short	0x010a
        /*0912*/ 	.byte	0x3f
	.zero		1


	//   ....[68]....
        /*0914*/ 	.word	0x000108b0
        /*0918*/ 	.word	0x00000003
        /*091c*/ 	.word	0x00028c50
        /*0920*/ 	.short	0x010a
        /*0922*/ 	.byte	0x3f
	.zero		1


	//   ....[69]....
        /*0924*/ 	.word	0x00010910
        /*0928*/ 	.word	0x00000003
        /*092c*/ 	.word	0x00028c00
        /*0930*/ 	.short	0x010a
        /*0932*/ 	.byte	0x3f
	.zero		1


	//   ....[70]....
        /*0934*/ 	.word	0x00010960
        /*0938*/ 	.word	0x00000007
        /*093c*/ 	.word	0x00028c30
        /*0940*/ 	.short	0x010a
        /*0942*/ 	.byte	0x3f
	.zero		1


	//   ....[71]....
        /*0944*/ 	.word	0x000109b0
        /*0948*/ 	.word	0x00000007
        /*094c*/ 	.word	0x00028c50
        /*0950*/ 	.short	0x010a
        /*0952*/ 	.byte	0x3f
	.zero		1


	//   ....[72]....
        /*0954*/ 	.word	0x00010a10
        /*0958*/ 	.word	0x00000006
        /*095c*/ 	.word	0x00028c30
        /*0960*/ 	.short	0x010a
        /*0962*/ 	.byte	0x3f
	.zero		1


	//   ....[73]....
        /*0964*/ 	.word	0x00010a70
        /*0968*/ 	.word	0x00000008
        /*096c*/ 	.word	0x00028c50
        /*0970*/ 	.short	0x010a
        /*0972*/ 	.byte	0x3f
	.zero		1


	//   ....[74]....
        /*0974*/ 	.word	0x00010ad0
        /*0978*/ 	.word	0x00000006
        /*097c*/ 	.word	0x00028c30
        /*0980*/ 	.short	0x010a
        /*0982*/ 	.byte	0x3f
	.zero		1


	//   ....[75]....
        /*0984*/ 	.word	0x00010b30
        /*0988*/ 	.word	0x00000008
        /*098c*/ 	.word	0x00028c50
        /*0990*/ 	.short	0x010a
        /*0992*/ 	.byte	0x3f
	.zero		1


	//   ....[76]....
        /*0994*/ 	.word	0x00010c30
        /*0998*/ 	.word	0x00000019
        /*099c*/ 	.word	0x00028c40
        /*09a0*/ 	.short	0x010a
        /*09a2*/ 	.byte	0x3f
	.zero		1


	//   ....[77]....
        /*09a4*/ 	.word	0x00011590
        /*09a8*/ 	.word	0x00000011
        /*09ac*/ 	.word	0x00028c20
        /*09b0*/ 	.short	0x010a
        /*09b2*/ 	.byte	0x3f
	.zero		1


	//   ....[78]....
        /*09b4*/ 	.word	0x000115e0
        /*09b8*/ 	.word	0x00000019
        /*09bc*/ 	.word	0x00028c60
        /*09c0*/ 	.short	0x010a
        /*09c2*/ 	.byte	0x3f
	.zero		1


	//   ....[79]....
        /*09c4*/ 	.word	0x00011e50
        /*09c8*/ 	.word	0x00000008
        /*09cc*/ 	.word	0x00028c40
        /*09d0*/ 	.short	0x010a
        /*09d2*/ 	.byte	0x3f
	.zero		1


	//   ....[80]....
        /*09d4*/ 	.word	0x000122d0
        /*09d8*/ 	.word	0x00000008
        /*09dc*/ 	.word	0x00028c60
        /*09e0*/ 	.short	0x010a
        /*09e2*/ 	.byte	0x3f
	.zero		1


	//   ....[81]....
        /*09e4*/ 	.word	0x00012b00
        /*09e8*/ 	.word	0x00000007
        /*09ec*/ 	.word	0x00028c20
        /*09f0*/ 	.short	0x010a
        /*09f2*/ 	.byte	0x3f
	.zero		1


	//   ....[82]....
        /*09f4*/ 	.word	0x00012ca0
        /*09f8*/ 	.word	0x00000005
        /*09fc*/ 	.word	0x00028c40
        /*0a00*/ 	.short	0x010a
        /*0a02*/ 	.byte	0x3f
	.zero		1


	//   ....[83]....
        /*0a04*/ 	.word	0x00012cf0
        /*0a08*/ 	.word	0x00000003
        /*0a0c*/ 	.word	0x00028c40
        /*0a10*/ 	.short	0x010a
        /*0a12*/ 	.byte	0x3f
	.zero		1


	//   ....[84]....
        /*0a14*/ 	.word	0x00012d40
        /*0a18*/ 	.word	0x00000005
        /*0a1c*/ 	.word	0x00028c60
        /*0a20*/ 	.short	0x010a
        /*0a22*/ 	.byte	0x3f
	.zero		1


	//----- nvinfo : EIATTR_NUM_MBARRIERS
	.align		4
.L_952:
        /*0a24*/ 	.byte	0x03, 0x38
        /*0a26*/ 	.short	0x0016


	//----- nvinfo : EIATTR_EXIT_INSTR_OFFSETS
	.align		4
        /*0a28*/ 	.byte	0x04, 0x1c
        /*0a2a*/ 	.short	(.L_954 - .L_953)


	//   ....[0]....
.L_953:
        /*0a2c*/ 	.word	0x00000930


	//   ....[1]....
        /*0a30*/ 	.word	0x0000c8b0


	//   ....[2]....
        /*0a34*/ 	.word	0x00010830


	//----- nvinfo : EIATTR_MAX_THREADS
	.align		4
.L_954:
        /*0a38*/ 	.byte	0x04, 0x05
        /*0a3a*/ 	.short	(.L_956 - .L_955)
.L_955:
        /*0a3c*/ 	.word	0x00000180
        /*0a40*/ 	.word	0x00000001
        /*0a44*/ 	.word	0x00000001


	//----- nvinfo : EIATTR_CRS_STACK_SIZE
	.align		4
.L_956:
        /*0a48*/ 	.byte	0x04, 0x1e
        /*0a4a*/ 	.short	(.L_958 - .L_957)
.L_957:
        /*0a4c*/ 	.word	0x00000000


	//----- nvinfo : EIATTR_CBANK_PARAM_SIZE
	.align		4
.L_958:
        /*0a50*/ 	.byte	0x03, 0x19
        /*0a52*/ 	.short	0x0af0


	//----- nvinfo : EIATTR_PARAM_CBANK
	.align		4
        /*0a54*/ 	.byte	0x04, 0x0a
        /*0a56*/ 	.short	(.L_960 - .L_959)
	.align		4
.L_959:
        /*0a58*/ 	.word	index@(.nv.constant0._ZN7cutlass13device_kernelIN5flash11enable_sm90INS1_16FlashAttnFwdSm90INS1_25CollectiveMainloopFwdSm90ILi2EN4cute5tupleIJNS5_1CILi1EEES8_S8_EEENS6_IJNS7_ILi64EEESA_SA_EEELi512ENS_10bfloat16_tEfNS_4arch4Sm90ELb1ELb0ELb1ELb0ELb1ELb0ELb0ELb0ELb0ELb1ELb0ELb0EEENS1_21CollectiveEpilogueFwdINS6_IJSA_NS7_ILi512EEESA_EEES9_SC_SE_Li256ELb0ELb1ELb0ELb0EEENS1_30DynamicPersistentTileSchedulerILi256ELi128ELb0ELb1ELb1EEEEEEEEEvNT_6ParamsE)
        /*0a5c*/ 	.short	0x0210
        /*0a5e*/ 	.short	0x0af0


	//----- nvinfo : EIATTR_SW_WAR
	.align		4
.L_960:
        /*0a60*/ 	.byte	0x04, 0x36
        /*0a62*/ 	.short	(.L_962 - .L_961)
.L_961:
        /*0a64*/ 	.word	0x00000008
.L_962:


//--------------------- .nv.info._ZN7cutlass13device_kernelIN5flash11enable_sm90INS1_16FlashAttnFwdSm90INS1_25CollectiveMainloopFwdSm90ILi2EN4cute5tupleIJNS5_1CILi1EEES8_S8_EEENS6_IJNS7_ILi64EEESA_SA_EEELi512ENS_10bfloat16_tEfNS_4arch4Sm90ELb1ELb0ELb1ELb0ELb1ELb0ELb1ELb0ELb0ELb1ELb0ELb0EEENS1_21CollectiveEpilogueFwdINS6_IJSA_NS7_ILi512EEESA_EEES9_SC_SE_Li256ELb0ELb1ELb0ELb0EEENS1_30DynamicPersistentTileSchedulerILi256ELi128ELb0ELb1ELb1EEEEEEEEEvNT_6ParamsE --------------------------
	.section	.nv.info._ZN7cutlass13device_kernelIN5flash11enable_sm90INS1_16FlashAttnFwdSm90INS1_25CollectiveMainloopFwdSm90ILi2EN4cute5tupleIJNS5_1CILi1EEES8_S8_EEENS6_IJNS7_ILi64EEESA_SA_EEELi512ENS_10bfloat16_tEfNS_4arch4Sm90ELb1ELb0ELb1ELb0ELb1ELb0ELb1ELb0ELb0ELb1ELb0ELb0EEENS1_21CollectiveEpilogueFwdINS6_IJSA_NS7_ILi512EEESA_EEES9_SC_SE_Li256ELb0ELb1ELb0ELb0EEENS1_30DynamicPersistentTileSchedulerILi256ELi128ELb0ELb1ELb1EEEEEEEEEvNT_6ParamsE,"",@"SHT_CUDA_INFO"
	.sectionflags	@""
	.align	4


	//----- nvinfo : EIATTR_CUDA_API_VERSION
	.align		4
        /*0000*/ 	.byte	0x04, 0x37
        /*0002*/ 	.short	(.L_964 - .L_963)
.L_963:
        /*0004*/ 	.word	0x00000082


	//----- nvinfo : EIATTR_KPARAM_INFO
	.align		4
.L_964:
        /*0008*/ 	.byte	0x04, 0x17
        /*000a*/ 	.short	(.L_966 - .L_965)
.L_965:
        /*000c*/ 	.word	0x00000000
        /*0010*/ 	.short	0x0000
        /*0012*/ 	.short	0x0070
        /*0014*/ 	.byte	0x00, 0xf0, 0x01, 0x2e


	//----- nvinfo : EIATTR_SPARSE_MMA_MASK
	.align		4
.L_966:
        /*0018*/ 	.byte	0x03, 0x50
        /*001a*/ 	.short	0x0000


	//----- nvinfo : EIATTR_MAXREG_COUNT
	.align		4
        /*001c*/ 	.byte	0x03, 0x1b
        /*001e*/ 	.short	0x00a8


	//----- nvinfo : EIATTR_NUM_BARRIERS
	.align		4
        /*0020*/ 	.byte	0x02, 0x4c
        /*0022*/ 	.byte	0x10
	.zero		1


	//----- nvinfo : EIATTR_EXTERNS
	.align		4
        /*0024*/ 	.byte	0x04, 0x0f
        /*0026*/ 	.short	(.L_968 - .L_967)


	//   ....[0]....
	.align		4
.L_967:
        /*0028*/ 	.word	index@(__assertfail)


	//----- nvinfo : EIATTR_ANNOTATIONS
	.align		4
.L_968:
        /*002c*/ 	.byte	0x04, 0x55
        /*002e*/ 	.short	(.L_970 - .L_969)


	//   ....[0]....
.L_969:
        /*0030*/ 	.word	0x00000001
        /*0034*/ 	.byte	0xe0, 0x05, 0x01, 0x00, 0x01, 0x00, 0x00, 0x00, 0xe0, 0x06, 0x01, 0x00, 0x01, 0x00, 0x00, 0x00
        /*0044*/ 	.byte	0x20, 0x0e, 0x01, 0x00, 0x01, 0x00, 0x00, 0x00, 0x50, 0x0e, 0x01, 0x00, 0x01, 0x00, 0x00, 0x00
        /*0054*/ 	.byte	0x40, 0x1c, 0x01, 0x00, 0x01, 0x00, 0x00, 0x00, 0x50, 0x1c, 0x01, 0x00, 0x01, 0x00, 0x00, 0x00
        /*0064*/ 	.byte	0xb0, 0x2a, 0x01, 0x00, 0x01, 0x00, 0x00, 0x00, 0xc0, 0x2a, 0x01, 0x00, 0x01, 0x00, 0x00, 0x00
        /*0074*/ 	.byte	0x40, 0x33, 0x01, 0x00, 0x01, 0x00, 0x00, 0x00, 0x60, 0x33, 0x01, 0x00, 0x01, 0x00, 0x00, 0x00
        /*0084*/ 	.byte	0xa0, 0x34, 0x01, 0x00, 0x01, 0x00, 0x00, 0x00, 0xc0, 0x34, 0x01, 0x00, 0x01, 0x00, 0x00, 0x00
        /*0094*/ 	.byte	0xb0, 0x4f, 0x01, 0x00


	//----- nvinfo : EIATTR_MERCURY_ISA_VERSION
	.align		4
.L_970:
        /*0098*/ 	.byte	0x03, 0x5f
        /*009a*/ 	.short	0x0101


	//----- nvinfo : EIATTR_INT_WARP_WIDE_INSTR_OFFSETS
	.align		4
        /*009c*/ 	.byte	0x04, 0x31
        /*009e*/ 	.short	(.L_972 - .L_971)


	//   ....[0]....
.L_971:
        /*00a0*/ 	.word	0x000000c0


	//   ....[1]....
        /*00a4*/ 	.word	0x000000d0


	//   ....[2]....
        /*00a8*/ 	.word	0x000000e0


	//   ....[3]....
        /*00ac*/ 	.word	0x00000180


	//   ....[4]....
        /*00b0*/ 	.word	0x00011360


	//   ....[5]....
        /*00b4*/ 	.word	0x000113f0


	//   ....[6]....
        /*00b8*/ 	.word	0x00014d40


	//   ....[7]....
        /*00bc*/ 	.word	0x00014dd0


	//----- nvinfo : EIATTR_COOP_GROUP_MASK_REGIDS
	.align		4
.L_972:
        /*00c0*/ 	.byte	0x04, 0x29
        /*00c2*/ 	.short	(.L_974 - .L_973)


	//   ....[0]....
.L_973:
        /*00c4*/ 	.word	0xffffffff


	//   ....[1]....
        /*00c8*/ 	.word	0xffffffff


	//   ....[2]....
        /*00cc*/ 	.word	0xffffffff


	//   ....[3]....
        /*00d0*/ 	.word	0xffffffff


	//   ....[4]....
        /*00d4*/ 	.word	0xffffffff


	//   ....[5]....
        /*00d8*/ 	.word	0xffffffff


	//   ....[6]....
        /*00dc*/ 	.word	0xffffffff


	//   ....[7]....
        /*00e0*/ 	.word	0xffffffff


	//   ....[8]....
        /*00e4*/ 	.word	0xffffffff


	//   ....[9]....
        /*00e8*/ 	.word	0xffffffff


	//   ....[10]....
        /*00ec*/ 	.word	0xffffffff


	//   ....[11]....
        /*00f0*/ 	.word	0xffffffff


	//   ....[12]....
        /*00f4*/ 	.word	0xffffffff


	//   ....[13]....
        /*00f8*/ 	.word	0xffffffff


	//   ....[14]....
        /*00fc*/ 	.word	0xffffffff


	//   ....[15]....
        /*0100*/ 	.word	0xffffffff


	//   ....[16]....
        /*0104*/ 	.word	0xffffffff


	//   ....[17]....
        /*0108*/ 	.word	0xffffffff


	//   ....[18]....
        /*010c*/ 	.word	0xffffffff


	//   ....[19]....
        /*0110*/ 	.word	0xffffffff


	//   ....[20]....
        /*0114*/ 	.word	0xffffffff


	//   ....[21]....
        /*0118*/ 	.word	0xffffffff


	//   ....[22]....
        /*011c*/ 	.word	0xffffffff


	//   ....[23]....
        /*0120*/ 	.word	0xffffffff


	//   ....[24]....
        /*0124*/ 	.word	0xffffffff


	//   ....[25]....
        /*0128*/ 	.word	0xffffffff


	//   ....[26]....
        /*012c*/ 	.word	0xffffffff


	//   ....[27]....
        /*0130*/ 	.word	0xffffffff


	//   ....[28]....
        /*0134*/ 	.word	0xffffffff


	//   ....[29]....
        /*0138*/ 	.word	0xffffffff


	//   ....[30]....
        /*013c*/ 	.word	0xffffffff


	//   ....[31]....
        /*0140*/ 	.word	0xffffffff


	//   ....[32]....
        /*0144*/ 	.word	0xffffffff


	//   ....[33]....
        /*0148*/ 	.word	0xffffffff


	//   ....[34]....
        /*014c*/ 	.word	0xffffffff


	//   ....[35]....
        /*0150*/ 	.word	0xffffffff


	//   ....[36]....
        /*0154*/ 	.word	0xffffffff


	//   ....[37]....
        /*0158*/ 	.word	0xffffffff


	//   ....[38]....
        /*015c*/ 	.word	0xffffffff


	//   ....[39]....
        /*0160*/ 	.word	0xffffffff


	//   ....[40]....
        /*0164*/ 	.word	0xffffffff


	//   ....[41]....
        /*0168*/ 	.word	0xffffffff


	//   ....[42]....
        /*016c*/ 	.word	0xffffffff


	//   ....[43]....
        /*0170*/ 	.word	0xffffffff


	//   ....[44]....
        /*0174*/ 	.word	0xffffffff


	//   ....[45]....
        /*0178*/ 	.word	0xffffffff


	//   ....[46]....
        /*017c*/ 	.word	0xffffffff


	//   ....[47]....
        /*0180*/ 	.word	0xffffffff


	//   ....[48]....
        /*0184*/ 	.word	0xffffffff


	//   ....[49]....
        /*0188*/ 	.word	0xffffffff


	//   ....[50]....
        /*018c*/ 	.word	0xffffffff


	//   ....[51]....
        /*0190*/ 	.word	0xffffffff


	//   ....[52]....
        /*0194*/ 	.word	0xffffffff


	//   ....[53]....
        /*0198*/ 	.word	0xffffffff


	//   ....[54]....
        /*019c*/ 	.word	0xffffffff


	//   ....[55]....
        /*01a0*/ 	.word	0xffffffff


	//   ....[56]....
        /*01a4*/ 	.word	0xffffffff


	//   ....[57]....
        /*01a8*/ 	.word	0xffffffff


	//   ....[58]....
        /*01ac*/ 	.word	0xffffffff


	//   ....[59]....
        /*01b0*/ 	.word	0xffffffff


	//   ....[60]....
        /*01b4*/ 	.word	0xffffffff


	//   ....[61]....
        /*01b8*/ 	.word	0xffffffff


	//   ....[62]....
        /*01bc*/ 	.word	0xffffffff


	//   ....[63]....
        /*01c0*/ 	.word	0xffffffff


	//   ....[64]....
        /*01c4*/ 	.word	0xffffffff


	//   ....[65]....
        /*01c8*/ 	.word	0xffffffff


	//   ....[66]....
        /*01cc*/ 	.word	0xffffffff


	//   ....[67]....
        /*01d0*/ 	.word	0xffffffff


	//   ....[68]....
        /*01d4*/ 	.word	0xffffffff


	//   ....[69]....
        /*01d8*/ 	.word	0xffffffff


	//   ....[70]....
        /*01dc*/ 	.word	0xffffffff


	//   ....[71]....
        /*01e0*/ 	.word	0xffffffff


	//   ....[72]....
        /*01e4*/ 	.word	0xffffffff


	//   ....[73]....
        /*01e8*/ 	.word	0xffffffff


	//   ....[74]....
        /*01ec*/ 	.word	0xffffffff


	//   ....[75]....
        /*01f0*/ 	.word	0xffffffff


	//   ....[76]....
        /*01f4*/ 	.word	0xffffffff


	//   ....[77]....
        /*01f8*/ 	.word	0xffffffff


	//   ....[78]....
        /*01fc*/ 	.word	0xffffffff


	//   ....[79]....
        /*0200*/ 	.word	0xffffffff


	//   ....[80]....
        /*0204*/ 	.word	0xffffffff


	//   ....[81]....
        /*0208*/ 	.word	0xffffffff


	//   ....[82]....
        /*020c*/ 	.word	0xffffffff


	//   ....[83]....
        /*0210*/ 	.word	0xffffffff


	//   ....[84]....
        /*0214*/ 	.word	0xffffffff


	//   ....[85]....
        /*0218*/ 	.word	0xffffffff


	//   ....[86]....
        /*021c*/ 	.word	0xffffffff


	//   ....[87]....
        /*0220*/ 	.word	0xffffffff


	//   ....[88]....
        /*0224*/ 	.word	0xffffffff


	//   ....[89]....
        /*0228*/ 	.word	0xffffffff


	//   ....[90]....
        /*022c*/ 	.word	0xffffffff


	//   ....[91]....
        /*0230*/ 	.word	0xffffffff


	//   ....[92]....
        /*0234*/ 	.word	0xffffffff


	//   ....[93]....
        /*0238*/ 	.word	0xffffffff


	//   ....[94]....
        /*023c*/ 	.word	0xffffffff


	//   ....[95]....
        /*0240*/ 	.word	0xffffffff


	//   ....[96]....
        /*0244*/ 	.word	0xffffffff


	//   ....[97]....
        /*0248*/ 	.word	0xffffffff


	//   ....[98]....
        /*024c*/ 	.word	0x0500000f


	//   ....[99]....
        /*0250*/ 	.word	0x0500000f


	//   ....[100]....
        /*0254*/ 	.word	0x0500000f


	//   ....[101]....
        /*0258*/ 	.word	0x0500000f


	//   ....[102]....
        /*025c*/ 	.word	0x0500000f


	//   ....[103]....
        /*0260*/ 	.word	0x0500000f


	//   ....[104]....
        /*0264*/ 	.word	0x0500000f


	//   ....[105]....
        /*0268*/ 	.word	0x0500000f


	//   ....[106]....
        /*026c*/ 	.word	0x0500000f


	//   ....[107]....
        /*0270*/ 	.word	0x0500000f


	//   ....[108]....
        /*0274*/ 	.word	0x0500000f


	//   ....[109]....
        /*0278*/ 	.word	0x0500000f


	//   ....[110]....
        /*027c*/ 	.word	0x0500000f


	//   ....[111]....
        /*0280*/ 	.word	0x0500000f


	//   ....[112]....
        /*0284*/ 	.word	0x0500000f


	//   ....[113]....
        /*0288*/ 	.word	0x0500000f


	//   ....[114]....
        /*028c*/ 	.word	0x0500000f


	//   ....[115]....
        /*0290*/ 	.word	0x0500000f


	//   ....[116]....
        /*0294*/ 	.word	0x0500000f


	//   ....[117]....
        /*0298*/ 	.word	0x0500000f


	//   ....[118]....
        /*029c*/ 	.word	0x0500000f


	//   ....[119]....
        /*02a0*/ 	.word	0x0500000f


	//   ....[120]....
        /*02a4*/ 	.word	0x0500000f


	//   ....[121]....
        /*02a8*/ 	.word	0x0500000f


	//   ....[122]....
        /*02ac*/ 	.word	0x0500000f


	//   ....[123]....
        /*02b0*/ 	.word	0x0500000f


	//   ....[124]....
        /*02b4*/ 	.word	0x0500000f


	//   ....[125]....
        /*02b8*/ 	.word	0x0500000f


	//   ....[126]....
        /*02bc*/ 	.word	0x0500000f


	//   ....[127]....
        /*02c0*/ 	.word	0x0500000f


	//   ....[128]....
        /*02c4*/ 	.word	0x0500000f


	//   ....[129]....
        /*02c8*/ 	.word	0x0500000f


	//   ....[130]....
        /*02cc*/ 	.word	0x0500000f


	//   ....[131]....
        /*02d0*/ 	.word	0x0500000f


	//   ....[132]....
        /*02d4*/ 	.word	0x0500000f


	//   ....[133]....
        /*02d8*/ 	.word	0x0500000f


	//   ....[134]....
        /*02dc*/ 	.word	0x0500000f


	//   ....[135]....
        /*02e0*/ 	.word	0x0500000f


	//   ....[136]....
        /*02e4*/ 	.word	0x0500000f


	//   ....[137]....
        /*02e8*/ 	.word	0x0500000f


	//   ....[138]....
        /*02ec*/ 	.word	0x0500000f


	//   ....[139]....
        /*02f0*/ 	.word	0x0500000f


	//   ....[140]....
        /*02f4*/ 	.word	0x0500000f


	//   ....[141]....
        /*02f8*/ 	.word	0x0500000f


	//   ....[142]....
        /*02fc*/ 	.word	0x0500000f


	//   ....[143]....
        /*0300*/ 	.word	0x0500000f


	//   ....[144]....
        /*0304*/ 	.word	0x0500000f


	//   ....[145]....
        /*0308*/ 	.word	0x0500000f


	//   ....[146]....
        /*030c*/ 	.word	0x0500000f


	//   ....[147]....
        /*0310*/ 	.word	0x0500000f


	//   ....[148]....
        /*0314*/ 	.word	0x0500000f


	//----- nvinfo : EIATTR_COOP_GROUP_INSTR_OFFSETS
	.align		4
.L_974:
        /*0318*/ 	.byte	0x04, 0x28
        /*031a*/ 	.short	(.L_976 - .L_975)


	//   ....[0]....
.L_975:
        /*031c*/ 	.word	0x00000080


	//   ....[1]....
        /*0320*/ 	.word	0x00000090


	//   ....[2]....
        /*0324*/ 	.word	0x000002b0


	//   ....[3]....
        /*0328*/ 	.word	0x00000410


	//   ....[4]....
        /*032c*/ 	.word	0x00000530


	//   ....[5]....
        /*0330*/ 	.word	0x00000690


	//   ....[6]....
        /*0334*/ 	.word	0x00001860


	//   ....[7]....
        /*0338*/ 	.word	0x000035b0


	//   ....[8]....
        /*033c*/ 	.word	0x00004540


	//   ....[9]....
        /*0340*/ 	.word	0x00005450


	//   ....[10]....
        /*0344*/ 	.word	0x00005490


	//   ....[11]....
        /*0348*/ 	.word	0x000058f0


	//   ....[12]....
        /*034c*/ 	.word	0x00005a30


	//   ....[13]....
        /*0350*/ 	.word	0x00005d80


	//   ....[14]....
        /*0354*/ 	.word	0x00005e40


	//   ....[15]....
        /*0358*/ 	.word	0x00006660


	//   ....[16]....
        /*035c*/ 	.word	0x000073f0


	//   ....[17]....
        /*0360*/ 	.word	0x00008280


	//   ....[18]....
        /*0364*/ 	.word	0x000082a0


	//   ....[19]....
        /*0368*/ 	.word	0x00008720


	//   ....[20]....
        /*036c*/ 	.word	0x00008860


	//   ....[21]....
        /*0370*/ 	.word	0x00008bf0


	//   ....[22]....
        /*0374*/ 	.word	0x00008c70


	//   ....[23]....
        /*0378*/ 	.word	0x00009db0


	//   ....[24]....
        /*037c*/ 	.word	0x0000aa90


	//   ....[25]....
        /*0380*/ 	.word	0x0000ba70


	//   ....[26]....
        /*0384*/ 	.word	0x0000bae0


	//   ....[27]....
        /*0388*/ 	.word	0x0000be20


	//   ....[28]....
        /*038c*/ 	.word	0x0000bfe0


	//   ....[29]....
        /*0390*/ 	.word	0x0000cf30


	//   ....[30]....
        /*0394*/ 	.word	0x0000d000


	//   ....[31]....
        /*0398*/ 	.word	0x0000d030


	//   ....[32]....
        /*039c*/ 	.word	0x0000d090


	//   ....[33]....
        /*03a0*/ 	.word	0x0000d0b0


	//   ....[34]....
        /*03a4*/ 	.word	0x0000e2b0


	//   ....[35]....
        /*03a8*/ 	.word	0x0000edf0


	//   ....[36]....
        /*03ac*/ 	.word	0x0000ee20


	//   ....[37]....
        /*03b0*/ 	.word	0x0000ee50


	//   ....[38]....
        /*03b4*/ 	.word	0x0000ee70


	//   ....[39]....
        /*03b8*/ 	.word	0x0000f4b0


	//   ....[40]....
        /*03bc*/ 	.word	0x0000f4d0


	//   ....[41]....
        /*03c0*/ 	.word	0x0000f700


	//   ....[42]....
        /*03c4*/ 	.word	0x0000f720


	//   ....[43]....
        /*03c8*/ 	.word	0x000100a0


	//   ....[44]....
        /*03cc*/ 	.word	0x000100c0


	//   ....[45]....
        /*03d0*/ 	.word	0x00010300


	//   ....[46]....
        /*03d4*/ 	.word	0x00010320


	//   ....[47]....
        /*03d8*/ 	.word	0x00010610


	//   ....[48]....
        /*03dc*/ 	.word	0x00011e00


	//   ....[49]....
        /*03e0*/ 	.word	0x00011e20


	//   ....[50]....
        /*03e4*/ 	.word	0x00011e40


	//   ....[51]....
        /*03e8*/ 	.word	0x00011e90


	//   ....[52]....
        /*03ec*/ 	.word	0x00011ec0


	//   ....[53]....
        /*03f0*/ 	.word	0x00011f10


	//   ....[54]....
        /*03f4*/ 	.word	0x00011f40


	//   ....[55]....
        /*03f8*/ 	.word	0x00011f50


	//   ....[56]....
        /*03fc*/ 	.word	0x00012610


	//   ....[57]....
        /*0400*/ 	.word	0x00012640


	//   ....[58]....
        /*0404*/ 	.word	0x00012690


	//   ....[59]....
        /*0408*/ 	.word	0x00012700


	//   ....[60]....
        /*040c*/ 	.word	0x00012720


	//   ....[61]....
        /*0410*/ 	.word	0x000127a0


	//   ....[62]....
        /*0414*/ 	.word	0x000127c0


	//   ....[63]....
        /*0418*/ 	.word	0x000127e0


	//   ....[64]....
        /*041c*/ 	.word	0x00012de0


	//   ....[65]....
        /*0420*/ 	.word	0x00012e10


	//   ....[66]....
        /*0424*/ 	.word	0x00012e70


	//   ....[67]....
        /*0428*/ 	.word	0x00012f60


	//   ....[68]....
        /*042c*/ 	.word	0x00012f80


	//   ....[69]....
        /*0430*/ 	.word	0x00013080


	//   ....[70]....
        /*0434*/ 	.word	0x00013090


	//   ....[71]....
        /*0438*/ 	.word	0x000130c0


	//   ....[72]....
        /*043c*/ 	.word	0x00013690


	//   ....[73]....
        /*0440*/ 	.word	0x000136c0


	//   ....[74]....
        /*0444*/ 	.word	0x000136f0


	//   ....[75]....
        /*0448*/ 	.word	0x00013750


	//   ....[76]....
        /*044c*/ 	.word	0x000138a0


	//   ....[77]....
        /*0450*/ 	.word	0x000138c0


	//   ....[78]....
        /*0454*/ 	.word	0x000138d0


	//   ....[79]....
        /*0458*/ 	.word	0x00013a20


	//   ....[80]....
        /*045c*/ 	.word	0x000142a0


	//   ....[81]....
        /*0460*/ 	.word	0x000142c0


	//   ....[82]....
        /*0464*/ 	.word	0x00014310


	//   ....[83]....
        /*0468*/ 	.word	0x00014320


	//   ....[84]....
        /*046c*/ 	.word	0x00014360


	//   ....[85]....
        /*0470*/ 	.word	0x00014370


	//   ....[86]....
        /*0474*/ 	.word	0x00014380


	//   ....[87]....
        /*0478*/ 	.word	0x000143c0


	//   ....[88]....
        /*047c*/ 	.word	0x000146e0


	//   ....[89]....
        /*0480*/ 	.word	0x00014720


	//   ....[90]....
        /*0484*/ 	.word	0x00014740


	//   ....[91]....
        /*0488*/ 	.word	0x000147b0


	//   ....[92]....
        /*048c*/ 	.word	0x000147d0


	//   ....[93]....
        /*0490*/ 	.word	0x000147f0


	//   ....[94]....
        /*0494*/ 	.word	0x00014890


	//   ....[95]....
        /*0498*/ 	.word	0x000148b0


	//   ....[96]....
        /*049c*/ 	.word	0x00014ef0


	//   ....[97]....
        /*04a0*/ 	.word	0x000150d0


	//   ....[98]....
        /*04a4*/ 	.word	0x00015650


	//   ....[99]....
        /*04a8*/ 	.word	0x00015730


	//   ....[100]....
        /*04ac*/ 	.word	0x000157d0


	//   ....[101]....
        /*04b0*/ 	.word	0x00015830


	//   ....[102]....
        /*04b4*/ 	.word	0x000158f0


	//   ....[103]....
        /*04b8*/ 	.word	0x00015960


	//   ....[104]....
        /*04bc*/ 	.word	0x00015a30


	//   ....[105]....
        /*04c0*/ 	.word	0x00015a90


	//   ....[106]....
        /*04c4*/ 	.word	0x00015b40


	//   ....[107]....
        /*04c8*/ 	.word	0x00015bf0


	//   ....[108]....
        /*04cc*/ 	.word	0x00015c70


	//   ....[109]....
        /*04d0*/ 	.word	0x00015cd0


	//   ....[110]....
        /*04d4*/ 	.word	0x00015db0


	//   ....[111]....
        /*04d8*/ 	.word	0x00015e20


	//   ....[112]....
        /*04dc*/ 	.word	0x00015f00


	//   ....[113]....
        /*04e0*/ 	.word	0x00015f60


	//   ....[114]....
        /*04e4*/ 	.word	0x00016010


	//   ....[115]....
        /*04e8*/ 	.word	0x000160a0


	//   ....[116]....
        /*04ec*/ 	.word	0x00016150


	//   ....[117]....
        /*04f0*/ 	.word	0x00016250


	//   ....[118]....
        /*04f4*/ 	.word	0x00016340


	//   ....[119]....
        /*04f8*/ 	.word	0x000164f0


	//   ....[120]....
        /*04fc*/ 	.word	0x00016540


	//   ....[121]....
        /*0500*/ 	.word	0x00016650


	//   ....[122]....
        /*0504*/ 	.word	0x00016730


	//   ....[123]....
        /*0508*/ 	.word	0x000168a0


	//   ....[124]....
        /*050c*/ 	.word	0x000169a0


	//   ....[125]....
        /*0510*/ 	.word	0x00016bc0


	//   ....[126]....
        /*0514*/ 	.word	0x00016c10


	//   ....[127]....
        /*0518*/ 	.word	0x00016dd0


	//   ....[128]....
        /*051c*/ 	.word	0x00016e20


	//   ....[129]....
        /*0520*/ 	.word	0x00016fe0


	//   ....[130]....
        /*0524*/ 	.word	0x00017030


	//   ....[131]....
        /*0528*/ 	.word	0x00017110


	//   ....[132]....
        /*052c*/ 	.word	0x000171b0


	//   ....[133]....
        /*0530*/ 	.word	0x00017210


	//   ....[134]....
        /*0534*/ 	.word	0x000172c0


	//   ....[135]....
        /*0538*/ 	.word	0x00017320


	//   ....[136]....
        /*053c*/ 	.word	0x000173d0


	//   ....[137]....
        /*0540*/ 	.word	0x00017430


	//   ....[138]....
        /*0544*/ 	.word	0x000174e0


	//   ....[139]....
        /*0548*/ 	.word	0x000175d0


	//   ....[140]....
        /*054c*/ 	.word	0x000176b0


	//   ....[141]....
        /*0550*/ 	.word	0x00017790


	//   ....[142]....
        /*0554*/ 	.word	0x000178a0


	//   ....[143]....
        /*0558*/ 	.word	0x000179c0


	//   ....[144]....
        /*055c*/ 	.word	0x00017aa0


	//   ....[145]....
        /*0560*/ 	.word	0x00017bb0


	//   ....[146]....
        /*0564*/ 	.word	0x00017c90


	//   ....[147]....
        /*0568*/ 	.word	0x00017d20


	//   ....[148]....
        /*056c*/ 	.word	0x00017e40


	//----- nvinfo : EIATTR_REG_RECONFIG
	.align		4
.L_976:
        /*0570*/ 	.byte	0x01, 0x54
	.zero		2


	//----- nvinfo : EIATTR_SYSCALL_OFFSETS
	.align		4
        /*0574*/ 	.byte	0x04, 0x46
        /*0576*/ 	.short	(.L_978 - .L_977)


	//   ....[0]....
.L_977:
        /*0578*/ 	.word	0x00003760


	//   ....[1]....
        /*057c*/ 	.word	0x00011550


	//   ....[2]....
        /*0580*/ 	.word	0x000116a0


	//   ....[3]....
        /*0584*/ 	.word	0x00011790


	//   ....[4]....
        /*0588*/ 	.word	0x00012250


	//   ....[5]....
        /*058c*/ 	.word	0x00012a90


	//----- nvinfo : EIATTR_MBARRIER_INSTR_OFFSETS
	.align		4
.L_978:
        /*0590*/ 	.byte	0x04, 0x39
        /*0592*/ 	.short	(.L_980 - .L_979)


	//   ....[0]....
.L_979:
        /*0594*/ 	.word	0x00000190
        /*0598*/ 	.word	0x000000ff
        /*059c*/ 	.word	0x00038800
        /*05a0*/ 	.short	0x0100
        /*05a2*/ 	.byte	0x08
	.zero		1


	//   ....[1]....
        /*05a4*/ 	.word	0x000001a0
        /*05a8*/ 	.word	0x000000ff
        /*05ac*/ 	.word	0x00038810
        /*05b0*/ 	.short	0x0100
        /*05b2*/ 	.byte	0x08
	.zero		1


	//   ....[2]....
        /*05b4*/ 	.word	0x000001b0
        /*05b8*/ 	.word	0x000000ff
        /*05bc*/ 	.word	0x00038820
        /*05c0*/ 	.short	0x0100
        /*05c2*/ 	.byte	0x08
	.zero		1


	//   ....[3]....
        /*05c4*/ 	.word	0x00000260
        /*05c8*/ 	.word	0x000000ff
        /*05cc*/ 	.word	0x00038830
        /*05d0*/ 	.short	0x0100
        /*05d2*/ 	.byte	0x06
	.zero		1


	//   ....[4]....
        /*05d4*/ 	.word	0x00000270
        /*05d8*/ 	.word	0x000000ff
        /*05dc*/ 	.word	0x00038840
        /*05e0*/ 	.short	0x0100
        /*05e2*/ 	.byte	0x06
	.zero		1


	//   ....[5]....
        /*05e4*/ 	.word	0x00000280
        /*05e8*/ 	.word	0x000000ff
        /*05ec*/ 	.word	0x00038838
        /*05f0*/ 	.short	0x0100
        /*05f2*/ 	.byte	0x06
	.zero		1


	//   ....[6]....
        /*05f4*/ 	.word	0x00000290
        /*05f8*/ 	.word	0x000000ff
        /*05fc*/ 	.word	0x00038848
        /*0600*/ 	.short	0x0100
        /*0602*/ 	.byte	0x06
	.zero		1


	//   ....[7]....
        /*0604*/ 	.word	0x000003c0
        /*0608*/ 	.word	0x000000ff
        /*060c*/ 	.word	0x00038850
        /*0610*/ 	.short	0x0100
        /*0612*/ 	.byte	0x08
	.zero		1


	//   ....[8]....
        /*0614*/ 	.word	0x000003d0
        /*0618*/ 	.word	0x000000ff
        /*061c*/ 	.word	0x00038860
        /*0620*/ 	.short	0x0100
        /*0622*/ 	.byte	0x08
	.zero		1


	//   ....[9]....
        /*0624*/ 	.word	0x000003e0
        /*0628*/ 	.word	0x000000ff
        /*062c*/ 	.word	0x00038858
        /*0630*/ 	.short	0x0100
        /*0632*/ 	.byte	0x08
	.zero		1


	//   ....[10]....
        /*0634*/ 	.word	0x000003f0
        /*0638*/ 	.word	0x000000ff
        /*063c*/ 	.word	0x00038868
        /*0640*/ 	.short	0x0100
        /*0642*/ 	.byte	0x08
	.zero		1


	//   ....[11]....
        /*0644*/ 	.word	0x000004e0
        /*0648*/ 	.word	0x000000ff
        /*064c*/ 	.word	0x00038870
        /*0650*/ 	.short	0x0100
        /*0652*/ 	.byte	0x06
	.zero		1


	//   ....[12]....
        /*0654*/ 	.word	0x000004f0
        /*0658*/ 	.word	0x000000ff
        /*065c*/ 	.word	0x00038880
        /*0660*/ 	.short	0x0100
        /*0662*/ 	.byte	0x06
	.zero		1


	//   ....[13]....
        /*0664*/ 	.word	0x00000500
        /*0668*/ 	.word	0x000000ff
        /*066c*/ 	.word	0x00038878
        /*0670*/ 	.short	0x0100
        /*0672*/ 	.byte	0x06
	.zero		1


	//   ....[14]....
        /*0674*/ 	.word	0x00000510
        /*0678*/ 	.word	0x000000ff
        /*067c*/ 	.word	0x00038888
        /*0680*/ 	.short	0x0100
        /*0682*/ 	.byte	0x06
	.zero		1


	//   ....[15]....
        /*0684*/ 	.word	0x00000640
        /*0688*/ 	.word	0x000000ff
        /*068c*/ 	.word	0x00038890
        /*0690*/ 	.short	0x0100
        /*0692*/ 	.byte	0x08
	.zero		1


	//   ....[16]....
        /*0694*/ 	.word	0x00000650
        /*0698*/ 	.word	0x000000ff
        /*069c*/ 	.word	0x000388a0
        /*06a0*/ 	.short	0x0100
        /*06a2*/ 	.byte	0x08
	.zero		1


	//   ....[17]....
        /*06a4*/ 	.word	0x00000660
        /*06a8*/ 	.word	0x000000ff
        /*06ac*/ 	.word	0x00038898
        /*06b0*/ 	.short	0x0100
        /*06b2*/ 	.byte	0x08
	.zero		1


	//   ....[18]....
        /*06b4*/ 	.word	0x00000670
        /*06b8*/ 	.word	0x000000ff
        /*06bc*/ 	.word	0x000388a8
        /*06c0*/ 	.short	0x0100
        /*06c2*/ 	.byte	0x08
	.zero		1


	//   ....[19]....
        /*06c4*/ 	.word	0x000007b0
        /*06c8*/ 	.word	0x000000ff
        /*06cc*/ 	.word	0x000388b0
        /*06d0*/ 	.short	0x0100
        /*06d2*/ 	.byte	0x08
	.zero		1


	//   ....[20]....
        /*06d4*/ 	.word	0x000007c0
        /*06d8*/ 	.word	0x000000ff
        /*06dc*/ 	.word	0x000388c0
        /*06e0*/ 	.short	0x0100
        /*06e2*/ 	.byte	0x08
	.zero		1


	//   ....[21]....
        /*06e4*/ 	.word	0x000007d0
        /*06e8*/ 	.word	0x000000ff
        /*06ec*/ 	.word	0x000388b8
        /*06f0*/ 	.short	0x0100
        /*06f2*/ 	.byte	0x08
	.zero		1


	//   ....[22]....
        /*06f4*/ 	.word	0x000007e0
        /*06f8*/ 	.word	0x000000ff
        /*06fc*/ 	.word	0x000388c8
        /*0700*/ 	.short	0x0100
        /*0702*/ 	.byte	0x08
	.zero		1


	//   ....[23]....
        /*0704*/ 	.word	0x00001c30
        /*0708*/ 	.word	0x00000000
        /*070c*/ 	.word	0x00000000
        /*0710*/ 	.short	0x0101
        /*0712*/ 	.byte	0x3f
	.zero		1


	//   ....[24]....
        /*0714*/ 	.word	0x00002730
        /*0718*/ 	.word	0x00000000
        /*071c*/ 	.word	0x00000000
        /*0720*/ 	.short	0x0101
        /*0722*/ 	.byte	0x3f
	.zero		1


	//   ....[25]....
        /*0724*/ 	.word	0x000037e0
        /*0728*/ 	.word	0x00000011
        /*072c*/ 	.word	0x00038800
        /*0730*/ 	.short	0x010a
        /*0732*/ 	.byte	0x3f
	.zero		1


	//   ....[26]....
        /*0734*/ 	.word	0x00003840
        /*0738*/ 	.word	0x00000009
        /*073c*/ 	.word	0x00038830
        /*0740*/ 	.short	0x010a
        /*0742*/ 	.byte	0x3f
	.zero		1


	//   ....[27]....
        /*0744*/ 	.word	0x000038b0
        /*0748*/ 	.word	0x00000009
        /*074c*/ 	.word	0x00038830
        /*0750*/ 	.short	0x010a
        /*0752*/ 	.byte	0x3f
	.zero		1


	//   ....[28]....
        /*0754*/ 	.word	0x00003b30
        /*0758*/ 	.word	0x00000011
        /*075c*/ 	.word	0x00038810
        /*0760*/ 	.short	0x010a
        /*0762*/ 	.byte	0x3f
	.zero		1


	//   ....[29]....
        /*0764*/ 	.word	0x00003b70
        /*0768*/ 	.word	0x00000009
        /*076c*/ 	.word	0x00038850
        /*0770*/ 	.short	0x010a
        /*0772*/ 	.byte	0x3f
	.zero		1


	//   ....[30]....
        /*0774*/ 	.word	0x00003c40
        /*0778*/ 	.word	0x00000009
        /*077c*/ 	.word	0x00038850
        /*0780*/ 	.short	0x010a
        /*0782*/ 	.byte	0x3f
	.zero		1


	//   ....[31]....
        /*0784*/ 	.word	0x00006060
        /*0788*/ 	.word	0x00000018
        /*078c*/ 	.word	0x00000000
        /*0790*/ 	.short	0x0101
        /*0792*/ 	.byte	0x3f
	.zero		1


	//   ....[32]....
        /*0794*/ 	.word	0x00006790
        /*0798*/ 	.word	0x0000000a
        /*079c*/ 	.word	0x00000000
        /*07a0*/ 	.short	0x0101
        /*07a2*/ 	.byte	0x3f
	.zero		1


	//   ....[33]....
        /*07a4*/ 	.word	0x000068f0
        /*07a8*/ 	.word	0x00000009
        /*07ac*/ 	.word	0x00038830
        /*07b0*/ 	.short	0x010a
        /*07b2*/ 	.byte	0x3f
	.zero		1


	//   ....[34]....
        /*07b4*/ 	.word	0x00006940
        /*07b8*/ 	.word	0x00000009
        /*07bc*/ 	.word	0x00038830
        /*07c0*/ 	.short	0x010a
        /*07c2*/ 	.byte	0x3f
	.zero		1


	//   ....[35]....
        /*07c4*/ 	.word	0x00006ac0
        /*07c8*/ 	.word	0x00000009
        /*07cc*/ 	.word	0x00038850
        /*07d0*/ 	.short	0x010a
        /*07d2*/ 	.byte	0x3f
	.zero		1


	//   ....[36]....
        /*07d4*/ 	.word	0x00006b10
        /*07d8*/ 	.word	0x00000009
        /*07dc*/ 	.word	0x00038850
        /*07e0*/ 	.short	0x010a
        /*07e2*/ 	.byte	0x3f
	.zero		1


	//   ....[37]....
        /*07e4*/ 	.word	0x00008ec0
        /*07e8*/ 	.word	0x00000098
        /*07ec*/ 	.word	0x00000000
        /*07f0*/ 	.short	0x0101
        /*07f2*/ 	.byte	0x3f
	.zero		1


	//   ....[38]....
        /*07f4*/ 	.word	0x00009e60
        /*07f8*/ 	.word	0x0000000a
        /*07fc*/ 	.word	0x00000000
        /*0800*/ 	.short	0x0101
        /*0802*/ 	.byte	0x3f
	.zero		1


	//   ....[39]....
        /*0804*/ 	.word	0x00009f90
        /*0808*/ 	.word	0x00000009
        /*080c*/ 	.word	0x00038830
        /*0810*/ 	.short	0x010a
        /*0812*/ 	.byte	0x3f
	.zero		1


	//   ....[40]....
        /*0814*/ 	.word	0x00009fe0
        /*0818*/ 	.word	0x00000009
        /*081c*/ 	.word	0x00038830
        /*0820*/ 	.short	0x010a
        /*0822*/ 	.byte	0x3f
	.zero		1


	//   ....[41]....
        /*0824*/ 	.word	0x0000a160
        /*0828*/ 	.word	0x00000009
        /*082c*/ 	.word	0x00038850
        /*0830*/ 	.short	0x010a
        /*0832*/ 	.byte	0x3f
	.zero		1


	//   ....[42]....
        /*0834*/ 	.word	0x0000a1b0
        /*0838*/ 	.word	0x00000009
        /*083c*/ 	.word	0x00038850
        /*0840*/ 	.short	0x010a
        /*0842*/ 	.byte	0x3f
	.zero		1


	//   ....[43]....
        /*0844*/ 	.word	0x0000bed0
        /*0848*/ 	.word	0x00000098
        /*084c*/ 	.word	0x00000000
        /*0850*/ 	.short	0x0101
        /*0852*/ 	.byte	0x3f
	.zero		1


	//   ....[44]....
        /*0854*/ 	.word	0x0000cfe0
        /*0858*/ 	.word	0x0000000a
        /*085c*/ 	.word	0x00000000
        /*0860*/ 	.short	0x0101
        /*0862*/ 	.byte	0x3f
	.zero		1


	//   ....[45]....
        /*0864*/ 	.word	0x0000f4a0
        /*0868*/ 	.word	0x00000000
        /*086c*/ 	.word	0x00000000
        /*0870*/ 	.short	0x0101
        /*0872*/ 	.byte	0x3f
	.zero		1


	//   ....[46]....
        /*0874*/ 	.word	0x00011bb0
        /*0878*/ 	.word	0x0000001b
        /*087c*/ 	.word	0x00038840
        /*0880*/ 	.short	0x010a
        /*0882*/ 	.byte	0x3f
	.zero		1


	//   ....[47]....
        /*0884*/ 	.word	0x00012020
        /*0888*/ 	.word	0x0000001b
        /*088c*/ 	.word	0x00038830
        /*0890*/ 	.short	0x0107
        /*0892*/ 	.byte	0x3f
	.zero		1


	//   ....[48]....
        /*0894*/ 	.word	0x000120e0
        /*0898*/ 	.word	0x0000001b
        /*089c*/ 	.word	0x00038830
        /*08a0*/ 	.short	0x0101
        /*08a2*/ 	.byte	0x3f
	.zero		1


	//   ....[49]....
        /*08a4*/ 	.word	0x000128d0
        /*08a8*/ 	.word	0x00000011
        /*08ac*/ 	.word	0x00038800
        /*08b0*/ 	.short	0x0107
        /*08b2*/ 	.byte	0x3f
	.zero		1


	//   ....[50]....
        /*08b4*/ 	.word	0x00012960
        /*08b8*/ 	.word	0x00000011
        /*08bc*/ 	.word	0x00038800
        /*08c0*/ 	.short	0x0101
        /*08c2*/ 	.byte	0x3f
	.zero		1


	//   ....[51]....
        /*08c4*/ 	.word	0x000132d0
        /*08c8*/ 	.word	0x00000011
        /*08cc*/ 	.word	0x00038810
        /*08d0*/ 	.short	0x0107
        /*08d2*/ 	.byte	0x3f
	.zero		1


	//   ....[52]....
        /*08d4*/ 	.word	0x000133c0
        /*08d8*/ 	.word	0x00000011
        /*08dc*/ 	.word	0x00038810
        /*08e0*/ 	.short	0x0101
        /*08e2*/ 	.byte	0x3f
	.zero		1


	//   ....[53]....
        /*08e4*/ 	.word	0x000133e0
        /*08e8*/ 	.word	0x00000011
        /*08ec*/ 	.word	0x00038820
        /*08f0*/ 	.short	0x010a
        /*08f2*/ 	.byte	0x3f
	.zero		1


	//   ....[54]....
        /*08f4*/ 	.word	0x00013470
        /*08f8*/ 	.word	0x0000001b
        /*08fc*/ 	.word	0x00038860
        /*0900*/ 	.short	0x010a
        /*0902*/ 	.byte	0x3f
	.zero		1


	//   ....[55]....
        /*0904*/ 	.word	0x00013ce0
        /*0908*/ 	.word	0x0000001b
        /*090c*/ 	.word	0x00038850
        /*0910*/ 	.short	0x0107
        /*0912*/ 	.byte	0x3f
	.zero		1


	//   ....[56]....
        /*0914*/ 	.word	0x00013db0
        /*0918*/ 	.word	0x0000001b
        /*091c*/ 	.word	0x00038850
        /*0920*/ 	.short	0x0101
        /*0922*/ 	.byte	0x3f
	.zero		1


	//   ....[57]....
        /*0924*/ 	.word	0x00014100
        /*0928*/ 	.word	0x00000008
        /*092c*/ 	.word	0x00038840
        /*0930*/ 	.short	0x010a
        /*0932*/ 	.byte	0x3f
	.zero		1


	//   ....[58]....
        /*0934*/ 	.word	0x00014440
        /*0938*/ 	.word	0x00000008
        /*093c*/ 	.word	0x00038830
        /*0940*/ 	.short	0x0107
        /*0942*/ 	.byte	0x3f
	.zero		1


	//   ....[59]....
        /*0944*/ 	.word	0x00014500
        /*0948*/ 	.word	0x00000008
        /*094c*/ 	.word	0x00038830
        /*0950*/ 	.short	0x0101
        /*0952*/ 	.byte	0x3f
	.zero		1


	//   ....[60]....
        /*0954*/ 	.word	0x00014530
        /*0958*/ 	.word	0x00000008
        /*095c*/ 	.word	0x00038860
        /*0960*/ 	.short	0x010a
        /*0962*/ 	.byte	0x3f
	.zero		1


	//   ....[61]....
        /*0964*/ 	.word	0x00014bb0
        /*0968*/ 	.word	0x00000008
        /*096c*/ 	.word	0x00038850
        /*0970*/ 	.short	0x0107
        /*0972*/ 	.byte	0x3f
	.zero		1


	//   ....[62]....
        /*0974*/ 	.word	0x00014c70
        /*0978*/ 	.word	0x00000008
        /*097c*/ 	.word	0x00038850
        /*0980*/ 	.short	0x0101
        /*0982*/ 	.byte	0x3f
	.zero		1


	//   ....[63]....
        /*0984*/ 	.word	0x00015050
        /*0988*/ 	.word	0x00000005
        /*098c*/ 	.word	0x00038820
        /*0990*/ 	.short	0x010a
        /*0992*/ 	.byte	0x3f
	.zero		1


	//   ....[64]....
        /*0994*/ 	.word	0x000151d0
        /*0998*/ 	.word	0x00000003
        /*099c*/ 	.word	0x00038840
        /*09a0*/ 	.short	0x010a
        /*09a2*/ 	.byte	0x3f
	.zero		1


	//   ....[65]....
        /*09a4*/ 	.word	0x00015270
        /*09a8*/ 	.word	0x00000005
        /*09ac*/ 	.word	0x00038840
        /*09b0*/ 	.short	0x010a
        /*09b2*/ 	.byte	0x3f
	.zero		1


	//   ....[66]....
        /*09b4*/ 	.word	0x000152b0
        /*09b8*/ 	.word	0x00000003
        /*09bc*/ 	.word	0x00038860
        /*09c0*/ 	.short	0x010a
        /*09c2*/ 	.byte	0x3f
	.zero		1


	//   ....[67]....
        /*09c4*/ 	.word	0x000152f0
        /*09c8*/ 	.word	0x00000005
        /*09cc*/ 	.word	0x00038860
        /*09d0*/ 	.short	0x010a
        /*09d2*/ 	.byte	0x3f
	.zero		1


	//   ....[68]....
        /*09d4*/ 	.word	0x00015350
        /*09d8*/ 	.word	0x00000011
        /*09dc*/ 	.word	0x00038800
        /*09e0*/ 	.short	0x010a
        /*09e2*/ 	.byte	0x3f
	.zero		1


	//   ....[69]....
        /*09e4*/ 	.word	0x000153a0
        /*09e8*/ 	.word	0x00000009
        /*09ec*/ 	.word	0x00038830
        /*09f0*/ 	.short	0x010a
        /*09f2*/ 	.byte	0x3f
	.zero		1


	//   ....[70]....
        /*09f4*/ 	.word	0x000153f0
        /*09f8*/ 	.word	0x00000011
        /*09fc*/ 	.word	0x00038810
        /*0a00*/ 	.short	0x010a
        /*0a02*/ 	.byte	0x3f
	.zero		1


	//   ....[71]....
        /*0a04*/ 	.word	0x00015440
        /*0a08*/ 	.word	0x00000009
        /*0a0c*/ 	.word	0x00038850
        /*0a10*/ 	.short	0x010a
        /*0a12*/ 	.byte	0x3f
	.zero		1


	//   ....[72]....
        /*0a14*/ 	.word	0x00015490
        /*0a18*/ 	.word	0x00000009
        /*0a1c*/ 	.word	0x00038830
        /*0a20*/ 	.short	0x010a
        /*0a22*/ 	.byte	0x3f
	.zero		1


	//   ....[73]....
        /*0a24*/ 	.word	0x000154e0
        /*0a28*/ 	.word	0x00000009
        /*0a2c*/ 	.word	0x00038850
        /*0a30*/ 	.short	0x010a
        /*0a32*/ 	.byte	0x3f
	.zero		1


	//   ....[74]....
        /*0a34*/ 	.word	0x00015530
        /*0a38*/ 	.word	0x00000009
        /*0a3c*/ 	.word	0x00038830
        /*0a40*/ 	.short	0x010a
        /*0a42*/ 	.byte	0x3f
	.zero		1


	//   ....[75]....
        /*0a44*/ 	.word	0x00015580
        /*0a48*/ 	.word	0x00000009
        /*0a4c*/ 	.word	0x00038850
        /*0a50*/ 	.short	0x010a
        /*0a52*/ 	.byte	0x3f
	.zero		1


	//   ....[76]....
        /*0a54*/ 	.word	0x00015680
        /*0a58*/ 	.word	0x0000001b
        /*0a5c*/ 	.word	0x00038840
        /*0a60*/ 	.short	0x010a
        /*0a62*/ 	.byte	0x3f
	.zero		1


	//   ....[77]....
        /*0a64*/ 	.word	0x000167a0
        /*0a68*/ 	.word	0x00000011
        /*0a6c*/ 	.word	0x00038820
        /*0a70*/ 	.short	0x010a
        /*0a72*/ 	.byte	0x3f
	.zero		1


	//   ....[78]....
        /*0a74*/ 	.word	0x000167f0
        /*0a78*/ 	.word	0x0000001b
        /*0a7c*/ 	.word	0x00038860
        /*0a80*/ 	.short	0x010a
        /*0a82*/ 	.byte	0x3f
	.zero		1


	//   ....[79]....
        /*0a84*/ 	.word	0x00017060
        /*0a88*/ 	.word	0x00000008
        /*0a8c*/ 	.word	0x00038840
        /*0a90*/ 	.short	0x010a
        /*0a92*/ 	.byte	0x3f
	.zero		1


	//   ....[80]....
        /*0a94*/ 	.word	0x00017520
        /*0a98*/ 	.word	0x00000008
        /*0a9c*/ 	.word	0x00038860
        /*0aa0*/ 	.short	0x010a
        /*0aa2*/ 	.byte	0x3f
	.zero		1


	//   ....[81]....
        /*0aa4*/ 	.word	0x00017d60
        /*0aa8*/ 	.word	0x00000005
        /*0aac*/ 	.word	0x00038820
        /*0ab0*/ 	.short	0x010a
        /*0ab2*/ 	.byte	0x3f
	.zero		1


	//   ....[82]....
        /*0ab4*/ 	.word	0x00017f00
        /*0ab8*/ 	.word	0x00000003
        /*0abc*/ 	.word	0x00038840
        /*0ac0*/ 	.short	0x010a
        /*0ac2*/ 	.byte	0x3f
	.zero		1


	//   ....[83]....
        /*0ac4*/ 	.word	0x00017f50
        /*0ac8*/ 	.word	0x00000005
        /*0acc*/ 	.word	0x00038840
        /*0ad0*/ 	.short	0x010a
        /*0ad2*/ 	.byte	0x3f
	.zero		1


	//   ....[84]....
        /*0ad4*/ 	.word	0x00017fa0
        /*0ad8*/ 	.word	0x00000003
        /*0adc*/ 	.word	0x00038860
        /*0ae0*/ 	.short	0x010a
        /*0ae2*/ 	.byte	0x3f
	.zero		1


	//----- nvinfo : EIATTR_NUM_MBARRIERS
	.align		4
.L_980:
        /*0ae4*/ 	.byte	0x03, 0x38
        /*0ae6*/ 	.short	0x0017


	//----- nvinfo : EIATTR_EXIT_INSTR_OFFSETS
	.align		4
        /*0ae8*/ 	.byte	0x04, 0x1c
        /*0aea*/ 	.short	(.L_982 - .L_981)


	//   ....[0]....
.L_981:
        /*0aec*/ 	.word	0x00000960


	//   ....[1]....
        /*0af0*/ 	.word	0x00010580


	//   ....[2]....
        /*0af4*/ 	.word	0x00015340


	//----- nvinfo : EIATTR_MAX_THREADS
	.align		4
.L_982:
        /*0af8*/ 	.byte	0x04, 0x05
        /*0afa*/ 	.short	(.L_984 - .L_983)
.L_983:
        /*0afc*/ 	.word	0x00000180
        /*0b00*/ 	.word	0x00000001
        /*0b04*/ 	.word	0x00000001


	//----- nvinfo : EIATTR_CRS_STACK_SIZE
	.align		4
.L_984:
        /*0b08*/ 	.byte	0x04, 0x1e
        /*0b0a*/ 	.short	(.L_986 - .L_985)
.L_985:
        /*0b0c*/ 	.word	0x00000000


	//----- nvinfo : EIATTR_CBANK_PARAM_SIZE
	.align		4
.L_986:
        /*0b10*/ 	.byte	0x03, 0x19
        /*0b12*/ 	.short	0x0bf0


	//----- nvinfo : EIATTR_PARAM_CBANK
	.align		4
        /*0b14*/ 	.byte	0x04, 0x0a
        /*0b16*/ 	.short	(.L_988 - .L_987)
	.align		4
.L_987:
        /*0b18*/ 	.word	index@(.nv.constant0._ZN7cutlass13device_kernelIN5flash11enable_sm90INS1_16FlashAttnFwdSm90INS1_25CollectiveMainloopFwdSm90ILi2EN4cute5tupleIJNS5_1CILi1EEES8_S8_EEENS6_IJNS7_ILi64EEESA_SA_EEELi512ENS_10bfloat16_tEfNS_4arch4Sm90ELb1ELb0ELb1ELb0ELb1ELb0ELb1ELb0ELb0ELb1ELb0ELb0EEENS1_21CollectiveEpilogueFwdINS6_IJSA_NS7_ILi512EEESA_EEES9_SC_SE_Li256ELb0ELb1ELb0ELb0EEENS1_30DynamicPersistentTileSchedulerILi256ELi128ELb0ELb1ELb1EEEEEEEEEvNT_6ParamsE)
        /*0b1c*/ 	.short	0x0210
        /*0b1e*/ 	.short	0x0bf0


	//----- nvinfo : EIATTR_SW_WAR
	.align		4
.L_988:
        /*0b20*/ 	.byte	0x04, 0x36
        /*0b22*/ 	.short	(.L_990 - .L_989)
.L_989:
        /*0b24*/ 	.word	0x00000008
.L_990:


//--------------------- .nv.info._ZN7cutlass13device_kernelIN5flash11enable_sm90INS1_16FlashAttnFwdSm90INS1_25CollectiveMainloopFwdSm90ILi2EN4cute5tupleIJNS5_1CILi1EEES8_S8_EEENS6_IJNS7_ILi64EEESA_SA_EEELi512ENS_10bfloat16_tEfNS_4arch4Sm90ELb1ELb0ELb1ELb1ELb1ELb0ELb0ELb0ELb0ELb1ELb0ELb0EEENS1_21CollectiveEpilogueFwdINS6_IJSA_NS7_ILi512EEESA_EEES9_SC_SE_Li256ELb1ELb1ELb0ELb0EEENS1_36VarlenDynamicPersistentTileSchedulerILi64ELi64ELi256ELi128ELb0ELb1ELb1ELb1ELb1ELb1EEEEEEEEEvNT_6ParamsE --------------------------
	.section	.nv.info._ZN7cutlass13device_kernelIN5flash11enable_sm90INS1_16FlashAttnFwdSm90INS1_25CollectiveMainloopFwdSm90ILi2EN4cute5tupleIJNS5_1CILi1EEES8_S8_EEENS6_IJNS7_ILi64EEESA_SA_EEELi512ENS_10bfloat16_tEfNS_4arch4Sm90ELb1ELb0ELb1ELb1ELb1ELb0ELb0ELb0ELb0ELb1ELb0ELb0EEENS1_21CollectiveEpilogueFwdINS6_IJSA_NS7_ILi512EEESA_EEES9_SC_SE_Li256ELb1ELb1ELb0ELb0EEENS1_36VarlenDynamicPersistentTileSchedulerILi64ELi64ELi256ELi128ELb0ELb1ELb1ELb1ELb1ELb1EEEEEEEEEvNT_6ParamsE,"",@"SHT_CUDA_INFO"
	.sectionflags	@""
	.align	4


	//----- nvinfo : EIATTR_CUDA_API_VERSION
	.align		4
        /*0000*/ 	.byte	0x04, 0x37
        /*0002*/ 	.short	(.L_992 - .L_991)
.L_991:
        /*0004*/ 	.word	0x00000082


	//----- nvinfo : EIATTR_KPARAM_INFO
	.align		4
.L_992:
        /*0008*/ 	.byte	0x04, 0x17
        /*000a*/ 	.short	(.L_994 - .L_993)
.L_993:
        /*000c*/ 	.word	0x00000000
        /*0010*/ 	.short	0x0000
        /*0012*/ 	.short	0x0070
        /*0014*/ 	.byte	0x00, 0xf0, 0x01, 0x2a


	//----- nvinfo : EIATTR_SPARSE_MMA_MASK
	.align		4
.L_994:
        /*0018*/ 	.byte	0x03, 0x50
        /*001a*/ 	.short	0x0000


	//----- nvinfo : EIATTR_MAXREG_COUNT
	.align		4
        /*001c*/ 	.byte	0x03, 0x1b
        /*001e*/ 	.short	0x00a8


	//----- nvinfo : EIATTR_NUM_BARRIERS
	.align		4
        /*0020*/ 	.byte	0x02, 0x4c
        /*0022*/ 	.byte	0x10
	.zero		1


	//----- nvinfo : EIATTR_EXTERNS
	.align		4
        /*0024*/ 	.byte	0x04, 0x0f
        /*0026*/ 	.short	(.L_996 - .L_995)


	//   ....[0]....
	.align		4
.L_995:
        /*0028*/ 	.word	index@(__assertfail)


	//----- nvinfo : EIATTR_ANNOTATIONS
	.align		4
.L_996:
        /*002c*/ 	.byte	0x04, 0x55
        /*002e*/ 	.short	(.L_998 - .L_997)


	//   ....[0]....
.L_997:
        /* <DEDUP_REMOVED lines=18> */


	//----- nvinfo : EIATTR_MERCURY_ISA_VERSION
	.align		4
.L_998:
        /*0138*/ 	.byte	0x03, 0x5f
        /*013a*/ 	.short	0x0101


	//----- nvinfo : EIATTR_UNUSED_LOAD_BYTE_OFFSET
	.align		4
        /*013c*/ 	.byte	0x04, 0x44
        /*013e*/ 	.short	(.L_1000 - .L_999)


	//   ....[0]....
.L_999:
        /*0140*/ 	.word	0x00000940
        /*0144*/ 	.word	0x0000fff0


	//   ....[1]....
        /*0148*/ 	.word	0x00009f20
        /*014c*/ 	.word	0x0000fff0


	//----- nvinfo : EIATTR_INT_WARP_WIDE_INSTR_OFFSETS
	.align		4
.L_1000:
        /*0150*/ 	.byte	0x04, 0x31
        /*0152*/ 	.short	(.L_1002 - .L_1001)


	//   ....[0]....
.L_1001:
        /*0154*/ 	.word	0x000000c0


	//   ....[1]....
        /*0158*/ 	.word	0x000000d0


	//   ....[2]....
        /*015c*/ 	.word	0x00000170


	//   ....[3]....
        /*0160*/ 	.word	0x0000e1d0


	//   ....[4]....
        /*0164*/ 	.word	0x0000e260


	//   ....[5]....
        /*0168*/ 	.word	0x000116d0


	//   ....[6]....
        /*016c*/ 	.word	0x00011760


	//----- nvinfo : EIATTR_COOP_GROUP_MASK_REGIDS
	.align		4
.L_1002:
        /*0170*/ 	.byte	0x04, 0x29
        /*0172*/ 	.short	(.L_1004 - .L_1003)


	//   ....[0]....
.L_1003:
        /*0174*/ 	.word	0xffffffff


	//   ....[1]....
        /*0178*/ 	.word	0xffffffff


	//   ....[2]....
        /*017c*/ 	.word	0xffffffff


	//   ....[3]....
        /*0180*/ 	.word	0xffffffff


	//   ....[4]....
        /*0184*/ 	.word	0xffffffff


	//   ....[5]....
        /*0188*/ 	.word	0xffffffff


	//   ....[6]....
        /*018c*/ 	.word	0xffffffff


	//   ....[7]....
        /*0190*/ 	.word	0xffffffff


	//   ....[8]....
        /*0194*/ 	.word	0xffffffff


	//   ....[9]....
        /*0198*/ 	.word	0xffffffff


	//   ....[10]....
        /*019c*/ 	.word	0xffffffff


	//   ....[11]....
        /*01a0*/ 	.word	0xffffffff


	//   ....[12]....
        /*01a4*/ 	.word	0xffffffff


	//   ....[13]....
        /*01a8*/ 	.word	0xffffffff


	//   ....[14]....
        /*01ac*/ 	.word	0xffffffff


	//   ....[15]....
        /*01b0*/ 	.word	0xffffffff


	//   ....[16]....
        /*01b4*/ 	.word	0xffffffff


	//   ....[17]....
        /*01b8*/ 	.word	0xffffffff


	//   ....[18]....
        /*01bc*/ 	.word	0xffffffff


	//   ....[19]....
        /*01c0*/ 	.word	0xffffffff


	//   ....[20]....
        /*01c4*/ 	.word	0xffffffff


	//   ....[21]....
        /*01c8*/ 	.word	0xffffffff


	//   ....[22]....
        /*01cc*/ 	.word	0xffffffff


	//   ....[23]....
        /*01d0*/ 	.word	0xffffffff


	//   ....[24]....
        /*01d4*/ 	.word	0xffffffff


	//   ....[25]....
        /*01d8*/ 	.word	0xffffffff


	//   ....[26]....
        /*01dc*/ 	.word	0xffffffff


	//   ....[27]....
        /*01e0*/ 	.word	0xffffffff


	//   ....[28]....
        /*01e4*/ 	.word	0xffffffff


	//   ....[29]....
        /*01e8*/ 	.word	0xffffffff


	//   ....[30]....
        /*01ec*/ 	.word	0xffffffff


	//   ....[31]....
        /*01f0*/ 	.word	0xffffffff


	//   ....[32]....
        /*01f4*/ 	.word	0xffffffff


	//   ....[33]....
        /*01f8*/ 	.word	0xffffffff


	//   ....[34]....
        /*01fc*/ 	.word	0xffffffff


	//   ....[35]....
        /*0200*/ 	.word	0xffffffff


	//   ....[36]....
        /*0204*/ 	.word	0xffffffff


	//   ....[37]....
        /*0208*/ 	.word	0xffffffff


	//   ....[38]....
        /*020c*/ 	.word	0xffffffff


	//   ....[39]....
        /*0210*/ 	.word	0xffffffff


	//   ....[40]....
        /*0214*/ 	.word	0xffffffff


	//   ....[41]....
        /*0218*/ 	.word	0xffffffff


	//   ....[42]....
        /*021c*/ 	.word	0xffffffff


	//   ....[43]....
        /*0220*/ 	.word	0xffffffff


	//   ....[44]....
        /*0224*/ 	.word	0xffffffff


	//   ....[45]....
        /*0228*/ 	.word	0xffffffff


	//   ....[46]....
        /*022c*/ 	.word	0xffffffff


	//   ....[47]....
        /*0230*/ 	.word	0xffffffff


	//   ....[48]....
        /*0234*/ 	.word	0xffffffff


	//   ....[49]....
        /*0238*/ 	.word	0xffffffff


	//   ....[50]....
        /*023c*/ 	.word	0xffffffff


	//   ....[51]....
        /*0240*/ 	.word	0xffffffff


	//   ....[52]....
        /*0244*/ 	.word	0xffffffff


	//   ....[53]....
        /*0248*/ 	.word	0xffffffff


	//   ....[54]....
        /*024c*/ 	.word	0xffffffff


	//   ....[55]....
        /*0250*/ 	.word	0xffffffff


	//   ....[56]....
        /*0254*/ 	.word	0xffffffff


	//   ....[57]....
        /*0258*/ 	.word	0xffffffff


	//   ....[58]....
        /*025c*/ 	.word	0xffffffff


	//   ....[59]....
        /*0260*/ 	.word	0xffffffff


	//   ....[60]....
        /*0264*/ 	.word	0xffffffff


	//   ....[61]....
        /*0268*/ 	.word	0xffffffff


	//   ....[62]....
        /*026c*/ 	.word	0xffffffff


	//   ....[63]....
        /*0270*/ 	.word	0xffffffff


	//   ....[64]....
        /*0274*/ 	.word	0xffffffff


	//   ....[65]....
        /*0278*/ 	.word	0xffffffff


	//   ....[66]....
        /*027c*/ 	.word	0xffffffff


	//   ....[67]....
        /*0280*/ 	.word	0xffffffff


	//   ....[68]....
        /*0284*/ 	.word	0xffffffff


	//   ....[69]....
        /*0288*/ 	.word	0xffffffff


	//   ....[70]....
        /*028c*/ 	.word	0xffffffff


	//   ....[71]....
        /*0290*/ 	.word	0xffffffff


	//   ....[72]....
        /*0294*/ 	.word	0xffffffff


	//   ....[73]....
        /*0298*/ 	.word	0xffffffff


	//   ....[74]....
        /*029c*/ 	.word	0xffffffff


	//   ....[75]....
        /*02a0*/ 	.word	0xffffffff


	//   ....[76]....
        /*02a4*/ 	.word	0xffffffff


	//   ....[77]....
        /*02a8*/ 	.word	0xffffffff


	//   ....[78]....
        /*02ac*/ 	.word	0xffffffff


	//   ....[79]....
        /*02b0*/ 	.word	0xffffffff


	//   ....[80]....
        /*02b4*/ 	.word	0xffffffff


	//   ....[81]....
        /*02b8*/ 	.word	0xffffffff


	//   ....[82]....
        /*02bc*/ 	.word	0xffffffff


	//   ....[83]....
        /*02c0*/ 	.word	0xffffffff


	//   ....[84]....
        /*02c4*/ 	.word	0xffffffff


	//   ....[85]....
        /*02c8*/ 	.word	0xffffffff


	//   ....[86]....
        /*02cc*/ 	.word	0xffffffff


	//   ....[87]....
        /*02d0*/ 	.word	0xffffffff


	//   ....[88]....
        /*02d4*/ 	.word	0xffffffff


	//   ....[89]....
        /*02d8*/ 	.word	0xffffffff


	//   ....[90]....
        /*02dc*/ 	.word	0xffffffff


	//   ....[91]....
        /*02e0*/ 	.word	0xffffffff


	//   ....[92]....
        /*02e4*/ 	.word	0xffffffff


	//   ....[93]....
        /*02e8*/ 	.word	0xffffffff


	//   ....[94]....
        /*02ec*/ 	.word	0xffffffff


	//   ....[95]....
        /*02f0*/ 	.word	0xffffffff


	//   ....[96]....
        /*02f4*/ 	.word	0xffffffff


	//   ....[97]....
        /*02f8*/ 	.word	0xffffffff


	//   ....[98]....
        /*02fc*/ 	.word	0xffffffff


	//   ....[99]....
        /*0300*/ 	.word	0xffffffff


	//   ....[100]....
        /*0304*/ 	.word	0xffffffff


	//   ....[101]....
        /*0308*/ 	.word	0xffffffff


	//   ....[102]....
        /*030c*/ 	.word	0xffffffff


	//   ....[103]....
        /*0310*/ 	.word	0xffffffff


	//   ....[104]....
        /*0314*/ 	.word	0xffffffff


	//   ....[105]....
        /*0318*/ 	.word	0xffffffff


	//   ....[106]....
        /*031c*/ 	.word	0xffffffff


	//   ....[107]....
        /*0320*/ 	.word	0xffffffff


	//   ....[108]....
        /*0324*/ 	.word	0xffffffff


	//   ....[109]....
        /*0328*/ 	.word	0xffffffff


	//   ....[110]....
        /*032c*/ 	.word	0xffffffff


	//   ....[111]....
        /*0330*/ 	.word	0xffffffff


	//   ....[112]....
        /*0334*/ 	.word	0xffffffff


	//   ....[113]....
        /*0338*/ 	.word	0xffffffff


	//   ....[114]....
        /*033c*/ 	.word	0xffffffff


	//   ....[115]....
        /*0340*/ 	.word	0xffffffff


	//   ....[116]....
        /*0344*/ 	.word	0xffffffff


	//   ....[117]....
        /*0348*/ 	.word	0xffffffff


	//   ....[118]....
        /*034c*/ 	.word	0x0500000f


	//   ....[119]....
        /*0350*/ 	.word	0x0500000f


	//   ....[120]....
        /*0354*/ 	.word	0x0500000f


	//   ....[121]....
        /*0358*/ 	.word	0x0500000f


	//   ....[122]....
        /*035c*/ 	.word	0x0500000f


	//   ....[123]....
        /*0360*/ 	.word	0x0500000f


	//   ....[124]....
        /*0364*/ 	.word	0x0500000f


	//   ....[125]....
        /*0368*/ 	.word	0x0500000f


	//   ....[126]....
        /*036c*/ 	.word	0x0500000f


	//   ....[127]....
        /*0370*/ 	.word	0x0500000f


	//   ....[128]....
        /*0374*/ 	.word	0x0500000f


	//   ....[129]....
        /*0378*/ 	.word	0x0500000f


	//   ....[130]....
        /*037c*/ 	.word	0x0500000f


	//   ....[131]....
        /*0380*/ 	.word	0x0500000f


	//   ....[132]....
        /*0384*/ 	.word	0x0500000f


	//   ....[133]....
        /*0388*/ 	.word	0x0500000f


	//   ....[134]....
        /*038c*/ 	.word	0x0500000f


	//   ....[135]....
        /*0390*/ 	.word	0x0500000f


	//   ....[136]....
        /*0394*/ 	.word	0x0500000f


	//   ....[137]....
        /*0398*/ 	.word	0x0500000f


	//   ....[138]....
        /*039c*/ 	.word	0x0500000f


	//   ....[139]....
        /*03a0*/ 	.word	0x0500000f


	//   ....[140]....
        /*03a4*/ 	.word	0x0500000f


	//   ....[141]....
        /*03a8*/ 	.word	0x0500000f


	//   ....[142]....
        /*03ac*/ 	.word	0x0500000f


	//   ....[143]....
        /*03b0*/ 	.word	0x0500000f


	//   ....[144]....
        /*03b4*/ 	.word	0x0500000f


	//   ....[145]....
        /*03b8*/ 	.word	0x0500000f


	//   ....[146]....
        /*03bc*/ 	.word	0x0500000f


	//   ....[147]....
        /*03c0*/ 	.word	0x0500000f


	//   ....[148]....
        /*03c4*/ 	.word	0x0500000f


	//   ....[149]....
        /*03c8*/ 	.word	0x0500000f


	//   ....[150]....
        /*03cc*/ 	.word	0x0500000f


	//   ....[151]....
        /*03d0*/ 	.word	0x0500000f


	//   ....[152]....
        /*03d4*/ 	.word	0x0500000f


	//   ....[153]....
        /*03d8*/ 	.word	0x0500000f


	//   ....[154]....
        /*03dc*/ 	.word	0x0500000f


	//   ....[155]....
        /*03e0*/ 	.word	0x0500000f


	//   ....[156]....
        /*03e4*/ 	.word	0x0500000f


	//   ....[157]....
        /*03e8*/ 	.word	0x0500000f


	//   ....[158]....
        /*03ec*/ 	.word	0x0500000f


	//   ....[159]....
        /*03f0*/ 	.word	0x0500000f


	//   ....[160]....
        /*03f4*/ 	.word	0x0500000f


	//   ....[161]....
        /*03f8*/ 	.word	0x0500000f


	//   ....[162]....
        /*03fc*/ 	.word	0x0500000f


	//   ....[163]....
        /*0400*/ 	.word	0x0500000f


	//   ....[164]....
        /*0404*/ 	.word	0x0500000f


	//   ....[165]....
        /*0408*/ 	.word	0x0500000f


	//   ....[166]....
        /*040c*/ 	.word	0x0500000f


	//   ....[167]....
        /*0410*/ 	.word	0x0500000f


	//   ....[168]....
        /*0414*/ 	.word	0x0500000f


	//   ....[169]....
        /*0418*/ 	.word	0x0500000f


	//   ....[170]....
        /*041c*/ 	.word	0x0500000f


	//   ....[171]....
        /*0420*/ 	.word	0x0500000f


	//   ....[172]....
        /*0424*/ 	.word	0x0500000f


	//   ....[173]....
        /*0428*/ 	.word	0x0500000f


	//   ....[174]....
        /*042c*/ 	.word	0x0500000f


	//   ....[175]....
        /*0430*/ 	.word	0x0500000f


	//   ....[176]....
        /*0434*/ 	.word	0x0500000f


	//----- nvinfo : EIATTR_COOP_GROUP_INSTR_OFFSETS
	.align		4
.L_1004:
        /*0438*/ 	.byte	0x04, 0x28
        /*043a*/ 	.short	(.L_1006 - .L_1005)


	//   ....[0]....
.L_1005:
        /*043c*/ 	.word	0x00000070


	//   ....[1]....
        /*0440*/ 	.word	0x000000b0


	//   ....[2]....
        /*0444*/ 	.word	0x00000290


	//   ....[3]....
        /*0448*/ 	.word	0x000003f0


	//   ....[4]....
        /*044c*/ 	.word	0x00000510


	//   ....[5]....
        /*0450*/ 	.word	0x00000670


	//   ....[6]....
        /*0454*/ 	.word	0x000019e0


	//   ....[7]....
        /*0458*/ 	.word	0x00003780


	//   ....[8]....
        /*045c*/ 	.word	0x00003ef0


	//   ....[9]....
        /*0460*/ 	.word	0x00003f60


	//   ....[10]....
        /*0464*/ 	.word	0x00004520


	//   ....[11]....
        /*0468*/ 	.word	0x000045f0


	//   ....[12]....
        /*046c*/ 	.word	0x00004a40


	//   ....[13]....
        /*0470*/ 	.word	0x00004ac0


	//   ....[14]....
        /*0474*/ 	.word	0x00005310


	//   ....[15]....
        /*0478*/ 	.word	0x00005920


	//   ....[16]....
        /*047c*/ 	.word	0x00005ec0


	//   ....[17]....
        /*0480*/ 	.word	0x00005ed0


	//   ....[18]....
        /*0484*/ 	.word	0x00005f60


	//   ....[19]....
        /*0488*/ 	.word	0x00006330


	//   ....[20]....
        /*048c*/ 	.word	0x000064b0


	//   ....[21]....
        /*0490*/ 	.word	0x00007630


	//   ....[22]....
        /*0494*/ 	.word	0x00007e30


	//   ....[23]....
        /*0498*/ 	.word	0x00007ed0


	//   ....[24]....
        /*049c*/ 	.word	0x000081e0


	//   ....[25]....
        /*04a0*/ 	.word	0x000083b0


	//   ....[26]....
        /*04a4*/ 	.word	0x00009350


	//   ....[27]....
        /*04a8*/ 	.word	0x00009420


	//   ....[28]....
        /*04ac*/ 	.word	0x00009460


	//   ....[29]....
        /*04b0*/ 	.word	0x00009500


	//   ....[30]....
        /*04b4*/ 	.word	0x00009530


	//   ....[31]....
        /*04b8*/ 	.word	0x0000ae40


	//   ....[32]....
        /*04bc*/ 	.word	0x0000b470


	//   ....[33]....
        /*04c0*/ 	.word	0x0000b4a0


	//   ....[34]....
        /*04c4*/ 	.word	0x0000b4c0


	//   ....[35]....
        /*04c8*/ 	.word	0x0000b4e0


	//   ....[36]....
        /*04cc*/ 	.word	0x0000bb60


	//   ....[37]....
        /*04d0*/ 	.word	0x0000bb80


	//   ....[38]....
        /*04d4*/ 	.word	0x0000bdb0


	//   ....[39]....
        /*04d8*/ 	.word	0x0000bdd0


	//   ....[40]....
        /*04dc*/ 	.word	0x0000c9a0


	//   ....[41]....
        /*04e0*/ 	.word	0x0000c9c0


	//   ....[42]....
        /*04e4*/ 	.word	0x0000cbf0


	//   ....[43]....
        /*04e8*/ 	.word	0x0000cc10


	//   ....[44]....
        /*04ec*/ 	.word	0x0000ced0


	//   ....[45]....
        /*04f0*/ 	.word	0x0000d080


	//   ....[46]....
        /*04f4*/ 	.word	0x0000d0b0


	//   ....[47]....
        /*04f8*/ 	.word	0x0000d0e0


	//   ....[48]....
        /*04fc*/ 	.word	0x0000d110


	//   ....[49]....
        /*0500*/ 	.word	0x0000d140


	//   ....[50]....
        /*0504*/ 	.word	0x0000d170


	//   ....[51]....
        /*0508*/ 	.word	0x0000d2c0


	//   ....[52]....
        /*050c*/ 	.word	0x0000d2f0


	//   ....[53]....
        /*0510*/ 	.word	0x0000d320


	//   ....[54]....
        /*0514*/ 	.word	0x0000d350


	//   ....[55]....
        /*0518*/ 	.word	0x0000d380


	//   ....[56]....
        /*051c*/ 	.word	0x0000d3b0


	//   ....[57]....
        /*0520*/ 	.word	0x0000d440


	//   ....[58]....
        /*0524*/ 	.word	0x0000d4a0


	//   ....[59]....
        /*0528*/ 	.word	0x0000d530


	//   ....[60]....
        /*052c*/ 	.word	0x0000ef60


	//   ....[61]....
        /*0530*/ 	.word	0x0000ef80


	//   ....[62]....
        /*0534*/ 	.word	0x0000f010


	//   ....[63]....
        /*0538*/ 	.word	0x0000f030


	//   ....[64]....
        /*053c*/ 	.word	0x0000f0b0


	//   ....[65]....
        /*0540*/ 	.word	0x0000f0d0


	//   ....[66]....
        /*0544*/ 	.word	0x0000f0e0


	//   ....[67]....
        /*0548*/ 	.word	0x0000f0f0


	//   ....[68]....
        /*054c*/ 	.word	0x0000f870


	//   ....[69]....
        /*0550*/ 	.word	0x0000f8a0


	//   ....[70]....
        /*0554*/ 	.word	0x0000f940


	//   ....[71]....
        /*0558*/ 	.word	0x0000f960


	//   ....[72]....
        /*055c*/ 	.word	0x0000f9e0


	//   ....[73]....
        /*0560*/ 	.word	0x0000fa00


	//   ....[74]....
        /*0564*/ 	.word	0x0000fa10


	//   ....[75]....
        /*0568*/ 	.word	0x0000fa20


	//   ....[76]....
        /*056c*/ 	.word	0x0000fec0


	//   ....[77]....
        /*0570*/ 	.word	0x0000ff80


	//   ....[78]....
        /*0574*/ 	.word	0x000100d0


	//   ....[79]....
        /*0578*/ 	.word	0x00010110


	//   ....[80]....
        /*057c*/ 	.word	0x00010120


	//   ....[81]....
        /*0580*/ 	.word	0x00010130


	//   ....[82]....
        /*0584*/ 	.word	0x00010280


	//   ....[83]....
        /*0588*/ 	.word	0x000103d0


	//   ....[84]....
        /*058c*/ 	.word	0x00010be0


	//   ....[85]....
        /*0590*/ 	.word	0x00010c00


	//   ....[86]....
        /*0594*/ 	.word	0x00010c50


	//   ....[87]....
        /*0598*/ 	.word	0x00010c60


	//   ....[88]....
        /*059c*/ 	.word	0x00010ca0


	//   ....[89]....
        /*05a0*/ 	.word	0x00010cb0


	//   ....[90]....
        /*05a4*/ 	.word	0x00010cc0


	//   ....[91]....
        /*05a8*/ 	.word	0x00010d00


	//   ....[92]....
        /*05ac*/ 	.word	0x00011020


	//   ....[93]....
        /*05b0*/ 	.word	0x00011060


	//   ....[94]....
        /*05b4*/ 	.word	0x00011080


	//   ....[95]....
        /*05b8*/ 	.word	0x000110a0


	//   ....[96]....
        /*05bc*/ 	.word	0x000110d0


	//   ....[97]....
        /*05c0*/ 	.word	0x000110f0


	//   ....[98]....
        /*05c4*/ 	.word	0x000111f0


	//   ....[99]....
        /*05c8*/ 	.word	0x00011340


	//   ....[100]....
        /*05cc*/ 	.word	0x00011940


	//   ....[101]....
        /*05d0*/ 	.word	0x00011990


	//   ....[102]....
        /*05d4*/ 	.word	0x000119c0


	//   ....[103]....
        /*05d8*/ 	.word	0x000119f0


	//   ....[104]....
        /*05dc*/ 	.word	0x00011a00


	//   ....[105]....
        /*05e0*/ 	.word	0x00011a30


	//   ....[106]....
        /*05e4*/ 	.word	0x00011a60


	//   ....[107]....
        /*05e8*/ 	.word	0x00011a90


	//   ....[108]....
        /*05ec*/ 	.word	0x00011c10


	//   ....[109]....
        /*05f0*/ 	.word	0x00011c40


	//   ....[110]....
        /*05f4*/ 	.word	0x00011c70


	//   ....[111]....
        /*05f8*/ 	.word	0x00011ca0


	//   ....[112]....
        /*05fc*/ 	.word	0x00011cd0


	//   ....[113]....
        /*0600*/ 	.word	0x00011d00


	//   ....[114]....
        /*0604*/ 	.word	0x00011dc0


	//   ....[115]....
        /*0608*/ 	.word	0x00011de0


	//   ....[116]....
        /*060c*/ 	.word	0x00011e50


	//   ....[117]....
        /*0610*/ 	.word	0x000124f0


	//   ....[118]....
        /*0614*/ 	.word	0x00012b40


	//   ....[119]....
        /*0618*/ 	.word	0x00012c30


	//   ....[120]....
        /*061c*/ 	.word	0x00012cd0


	//   ....[121]....
        /*0620*/ 	.word	0x00012d30


	//   ....[122]....
        /*0624*/ 	.word	0x00012e20


	//   ....[123]....
        /*0628*/ 	.word	0x00012e90


	//   ....[124]....
        /*062c*/ 	.word	0x00012f80


	//   ....[125]....
        /*0630*/ 	.word	0x00012ff0


	//   ....[126]....
        /*0634*/ 	.word	0x00013090


	//   ....[127]....
        /*0638*/ 	.word	0x00013180


	//   ....[128]....
        /*063c*/ 	.word	0x000131f0


	//   ....[129]....
        /*0640*/ 	.word	0x00013250


	//   ....[130]....
        /*0644*/ 	.word	0x00013340


	//   ....[131]....
        /*0648*/ 	.word	0x000133a0


	//   ....[132]....
        /*064c*/ 	.word	0x000134a0


	//   ....[133]....
        /*0650*/ 	.word	0x00013500


	//   ....[134]....
        /*0654*/ 	.word	0x000135a0


	//   ....[135]....
        /*0658*/ 	.word	0x00013720


	//   ....[136]....
        /*065c*/ 	.word	0x00013810


	//   ....[137]....
        /*0660*/ 	.word	0x00013aa0


	//   ....[138]....
        /*0664*/ 	.word	0x00013af0


	//   ....[139]....
        /*0668*/ 	.word	0x00013cc0


	//   ....[140]....
        /*066c*/ 	.word	0x00013d10


	//   ....[141]....
        /*0670*/ 	.word	0x00013ee0


	//   ....[142]....
        /*0674*/ 	.word	0x00013f30


	//   ....[143]....
        /*0678*/ 	.word	0x00014020


	//   ....[144]....
        /*067c*/ 	.word	0x000140c0


	//   ....[145]....
        /*0680*/ 	.word	0x00014120


	//   ....[146]....
        /*0684*/ 	.word	0x000141d0


	//   ....[147]....
        /*0688*/ 	.word	0x00014230


	//   ....[148]....
        /*068c*/ 	.word	0x000142e0


	//   ....[149]....
        /*0690*/ 	.word	0x00014340


	//   ....[150]....
        /*0694*/ 	.word	0x000143f0


	//   ....[151]....
        /*0698*/ 	.word	0x000144e0


	//   ....[152]....
        /*069c*/ 	.word	0x000145b0


	//   ....[153]....
        /*06a0*/ 	.word	0x000146d0


	//   ....[154]....
        /*06a4*/ 	.word	0x000147d0


	//   ....[155]....
        /*06a8*/ 	.word	0x00014900


	//   ....[156]....
        /*06ac*/ 	.word	0x000149e0


	//   ....[157]....
        /*06b0*/ 	.word	0x00014ae0


	//   ....[158]....
        /*06b4*/ 	.word	0x00014bc0


	//   ....[159]....
        /*06b8*/ 	.word	0x00014c50


	//   ....[160]....
        /*06bc*/ 	.word	0x00014cf0


	//   ....[161]....
        /*06c0*/ 	.word	0x00014e10


	//   ....[162]....
        /*06c4*/ 	.word	0x00014e80


	//   ....[163]....
        /*06c8*/ 	.word	0x00014ef0


	//   ....[164]....
        /*06cc*/ 	.word	0x00014f60


	//   ....[165]....
        /*06d0*/ 	.word	0x00014fd0


	//   ....[166]....
        /*06d4*/ 	.word	0x00015050


	//   ....[167]....
        /*06d8*/ 	.word	0x000150e0


	//   ....[168]....
        /*06dc*/ 	.word	0x00015170


	//   ....[169]....
        /*06e0*/ 	.word	0x000151e0


	//   ....[170]....
        /*06e4*/ 	.word	0x00015250


	//   ....[171]....
        /*06e8*/ 	.word	0x000152c0


	//   ....[172]....
        /*06ec*/ 	.word	0x00015340


	//   ....[173]....
        /*06f0*/ 	.word	0x000153b0


	//   ....[174]....
        /*06f4*/ 	.word	0x00015450


	//   ....[175]....
        /*06f8*/ 	.word	0x000154e0


	//   ....[176]....
        /*06fc*/ 	.word	0x00015600


	//----- nvinfo : EIATTR_REG_RECONFIG
	.align		4
.L_1006:
        /*0700*/ 	.byte	0x01, 0x54
	.zero		2


	//----- nvinfo : EIATTR_SYSCALL_OFFSETS
	.align		4
        /*0704*/ 	.byte	0x04, 0x46
        /*0706*/ 	.short	(.L_1008 - .L_1007)


	//   ....[0]....
.L_1007:
        /*0708*/ 	.word	0x00003950


	//   ....[1]....
        /*070c*/ 	.word	0x0000e3c0


	//   ....[2]....
        /*0710*/ 	.word	0x0000e510


	//   ....[3]....
        /*0714*/ 	.word	0x0000e600


	//   ....[4]....
        /*0718*/ 	.word	0x0000f510


	//----- nvinfo : EIATTR_MBARRIER_INSTR_OFFSETS
	.align		4
.L_1008:
        /*071c*/ 	.byte	0x04, 0x39
        /*071e*/ 	.short	(.L_1010 - .L_1009)


	//   ....[0]....
.L_1009:
        /*0720*/ 	.word	0x00000180
        /*0724*/ 	.word	0x000000ff
        /*0728*/ 	.word	0x00028c00
        /*072c*/ 	.short	0x0100
        /*072e*/ 	.byte	0x08
	.zero		1


	//   ....[1]....
        /*0730*/ 	.word	0x00000190
        /*0734*/ 	.word	0x000000ff
        /*0738*/ 	.word	0x00028c20
        /*073c*/ 	.short	0x0100
        /*073e*/ 	.byte	0x08
	.zero		1


	//   ....[2]....
        /*0740*/ 	.word	0x00000240
        /*0744*/ 	.word	0x000000ff
        /*0748*/ 	.word	0x00028c30
        /*074c*/ 	.short	0x0100
        /*074e*/ 	.byte	0x06
	.zero		1


	//   ....[3]....
        /*0750*/ 	.word	0x00000250
        /*0754*/ 	.word	0x000000ff
        /*0758*/ 	.word	0x00028c40
        /*075c*/ 	.short	0x0100
        /*075e*/ 	.byte	0x06
	.zero		1


	//   ....[4]....
        /*0760*/ 	.word	0x00000260
        /*0764*/ 	.word	0x000000ff
        /*0768*/ 	.word	0x00028c38
        /*076c*/ 	.short	0x0100
        /*076e*/ 	.byte	0x06
	.zero		1


	//   ....[5]....
        /*0770*/ 	.word	0x00000270
        /*0774*/ 	.word	0x000000ff
        /*0778*/ 	.word	0x00028c48
        /*077c*/ 	.short	0x0100
        /*077e*/ 	.byte	0x06
	.zero		1


	//   ....[6]....
        /*0780*/ 	.word	0x000003a0
        /*0784*/ 	.word	0x000000ff
        /*0788*/ 	.word	0x00028c50
        /*078c*/ 	.short	0x0100
        /*078e*/ 	.byte	0x08
	.zero		1


	//   ....[7]....
        /*0790*/ 	.word	0x000003b0
        /*0794*/ 	.word	0x000000ff
        /*0798*/ 	.word	0x00028c60
        /*079c*/ 	.short	0x0100
        /*079e*/ 	.byte	0x08
	.zero		1


	//   ....[8]....
        /*07a0*/ 	.word	0x000003c0
        /*07a4*/ 	.word	0x000000ff
        /*07a8*/ 	.word	0x00028c58
        /*07ac*/ 	.short	0x0100
        /*07ae*/ 	.byte	0x08
	.zero		1


	//   ....[9]....
        /*07b0*/ 	.word	0x000003d0
        /*07b4*/ 	.word	0x000000ff
        /*07b8*/ 	.word	0x00028c68
        /*07bc*/ 	.short	0x0100
        /*07be*/ 	.byte	0x08
	.zero		1


	//   ....[10]....
        /*07c0*/ 	.word	0x000004c0
        /*07c4*/ 	.word	0x000000ff
        /*07c8*/ 	.word	0x00028c70
        /*07cc*/ 	.short	0x0100
        /*07ce*/ 	.byte	0x06
	.zero		1


	//   ....[11]....
        /*07d0*/ 	.word	0x000004d0
        /*07d4*/ 	.word	0x000000ff
        /*07d8*/ 	.word	0x00028c80
        /*07dc*/ 	.short	0x0100
        /*07de*/ 	.byte	0x06
	.zero		1


	//   ....[12]....
        /*07e0*/ 	.word	0x000004e0
        /*07e4*/ 	.word	0x000000ff
        /*07e8*/ 	.word	0x00028c78
        /*07ec*/ 	.short	0x0100
        /*07ee*/ 	.byte	0x06
	.zero		1


	//   ....[13]....
        /*07f0*/ 	.word	0x000004f0
        /*07f4*/ 	.word	0x000000ff
        /*07f8*/ 	.word	0x00028c88
        /*07fc*/ 	.short	0x0100
        /*07fe*/ 	.byte	0x06
	.zero		1


	//   ....[14]....
        /*0800*/ 	.word	0x00000620
        /*0804*/ 	.word	0x000000ff
        /*0808*/ 	.word	0x00028c90
        /*080c*/ 	.short	0x0100
        /*080e*/ 	.byte	0x08
	.zero		1


	//   ....[15]....
        /*0810*/ 	.word	0x00000630
        /*0814*/ 	.word	0x000000ff
        /*0818*/ 	.word	0x00028ca0
        /*081c*/ 	.short	0x0100
        /*081e*/ 	.byte	0x08
	.zero		1


	//   ....[16]....
        /*0820*/ 	.word	0x00000640
        /*0824*/ 	.word	0x000000ff
        /*0828*/ 	.word	0x00028c98
        /*082c*/ 	.short	0x0100
        /*082e*/ 	.byte	0x08
	.zero		1


	//   ....[17]....
        /*0830*/ 	.word	0x00000650
        /*0834*/ 	.word	0x000000ff
        /*0838*/ 	.word	0x00028ca8
        /*083c*/ 	.short	0x0100
        /*083e*/ 	.byte	0x08
	.zero		1


	//   ....[18]....
        /*0840*/ 	.word	0x00000790
        /*0844*/ 	.word	0x000000ff
        /*0848*/ 	.word	0x00028cb0
        /*084c*/ 	.short	0x0100
        /*084e*/ 	.byte	0x08
	.zero		1


	//   ....[19]....
        /*0850*/ 	.word	0x000007a0
        /*0854*/ 	.word	0x000000ff
        /*0858*/ 	.word	0x00028cc0
        /*085c*/ 	.short	0x0100
        /*085e*/ 	.byte	0x08
	.zero		1


	//   ....[20]....
        /*0860*/ 	.word	0x000007b0
        /*0864*/ 	.word	0x000000ff
        /*0868*/ 	.word	0x00028cb8
        /*086c*/ 	.short	0x0100
        /*086e*/ 	.byte	0x08
	.zero		1


	//   ....[21]....
        /*0870*/ 	.word	0x000007c0
        /*0874*/ 	.word	0x000000ff
        /*0878*/ 	.word	0x00028cc8
        /*087c*/ 	.short	0x0100
        /*087e*/ 	.byte	0x08
	.zero		1


	//   ....[22]....
        /*0880*/ 	.word	0x00001af0
        /*0884*/ 	.word	0x000000ff
        /*0888*/ 	.word	0x00028c50
        /*088c*/ 	.short	0x010a
        /*088e*/ 	.byte	0x15
	.zero		1


	//   ....[23]....
        /*0890*/ 	.word	0x00001da0
        /*0894*/ 	.word	0x000000ff
        /*0898*/ 	.word	0x00000000
        /*089c*/ 	.short	0x0101
        /*089e*/ 	.byte	0x06
	.zero		1


	//   ....[24]....
        /*08a0*/ 	.word	0x000026f0
        /*08a4*/ 	.word	0x000000ff
        /*08a8*/ 	.word	0x00028c50
        /*08ac*/ 	.short	0x010a
        /*08ae*/ 	.byte	0x15
	.zero		1


	//   ....[25]....
        /*08b0*/ 	.word	0x00002730
        /*08b4*/ 	.word	0x000000ff
        /*08b8*/ 	.word	0x00028c50
        /*08bc*/ 	.short	0x010a
        /*08be*/ 	.byte	0x15
	.zero		1


	//   ....[26]....
        /*08c0*/ 	.word	0x00002910
        /*08c4*/ 	.word	0x000000ff
        /*08c8*/ 	.word	0x00000000
        /*08cc*/ 	.short	0x0101
        /*08ce*/ 	.byte	0x06
	.zero		1


	//   ....[27]....
        /*08d0*/ 	.word	0x000039d0
        /*08d4*/ 	.word	0x000000ff
        /*08d8*/ 	.word	0x00028c00
        /*08dc*/ 	.short	0x010a
        /*08de*/ 	.byte	0x29
	.zero		1


	//   ....[28]....
        /*08e0*/ 	.word	0x00003a50
        /*08e4*/ 	.word	0x00000007
        /*08e8*/ 	.word	0x00028c30
        /*08ec*/ 	.short	0x010a
        /*08ee*/ 	.byte	0x3f
	.zero		1


	//   ....[29]....
        /*08f0*/ 	.word	0x00003a90
        /*08f4*/ 	.word	0x00000007
        /*08f8*/ 	.word	0x00028c30
        /*08fc*/ 	.short	0x010a
        /*08fe*/ 	.byte	0x3f
	.zero		1


	//   ....[30]....
        /*0900*/ 	.word	0x000045c0
        /*0904*/ 	.word	0x000000ff
        /*0908*/ 	.word	0x00000000
        /*090c*/ 	.short	0x0101
        /*090e*/ 	.byte	0x06
	.zero		1


	//   ....[31]....
        /*0910*/ 	.word	0x000050d0
        /*0914*/ 	.word	0x00000007
        /*0918*/ 	.word	0x00028c50
        /*091c*/ 	.short	0x010a
        /*091e*/ 	.byte	0x3f
	.zero		1


	//   ....[32]....
        /*0920*/ 	.word	0x00005110
        /*0924*/ 	.word	0x00000007
        /*0928*/ 	.word	0x00028c50
        /*092c*/ 	.short	0x010a
        /*092e*/ 	.byte	0x3f
	.zero		1


	//   ....[33]....
        /*0930*/ 	.word	0x00005410
        /*0934*/ 	.word	0x000000ff
        /*0938*/ 	.word	0x00000000
        /*093c*/ 	.short	0x0101
        /*093e*/ 	.byte	0x06
	.zero		1


	//   ....[34]....
        /*0940*/ 	.word	0x00005580
        /*0944*/ 	.word	0x000000ff
        /*0948*/ 	.word	0x00028c30
        /*094c*/ 	.short	0x010a
        /*094e*/ 	.byte	0x17
	.zero		1


	//   ....[35]....
        /*0950*/ 	.word	0x000055c0
        /*0954*/ 	.word	0x000000ff
        /*0958*/ 	.word	0x00028c30
        /*095c*/ 	.short	0x010a
        /*095e*/ 	.byte	0x17
	.zero		1


	//   ....[36]....
        /*0960*/ 	.word	0x00005b50
        /*0964*/ 	.word	0x000000ff
        /*0968*/ 	.word	0x00000000
        /*096c*/ 	.short	0x0101
        /*096e*/ 	.byte	0x06
	.zero		1


	//   ....[37]....
        /*0970*/ 	.word	0x000073f0
        /*0974*/ 	.word	0x000000ff
        /*0978*/ 	.word	0x00028c50
        /*097c*/ 	.short	0x010a
        /*097e*/ 	.byte	0x17
	.zero		1


	//   ....[38]....
        /*0980*/ 	.word	0x00007430
        /*0984*/ 	.word	0x000000ff
        /*0988*/ 	.word	0x00028c50
        /*098c*/ 	.short	0x010a
        /*098e*/ 	.byte	0x17
	.zero		1


	//   ....[39]....
        /*0990*/ 	.word	0x000076f0
        /*0994*/ 	.word	0x000000ff
        /*0998*/ 	.word	0x00000000
        /*099c*/ 	.short	0x0101
        /*099e*/ 	.byte	0x17
	.zero		1


	//   ....[40]....
        /*09a0*/ 	.word	0x00007820
        /*09a4*/ 	.word	0x000000ff
        /*09a8*/ 	.word	0x00028c30
        /*09ac*/ 	.short	0x010a
        /*09ae*/ 	.byte	0x16
	.zero		1


	//   ....[41]....
        /*09b0*/ 	.word	0x00007860
        /*09b4*/ 	.word	0x000000ff
        /*09b8*/ 	.word	0x00028c30
        /*09bc*/ 	.short	0x010a
        /*09be*/ 	.byte	0x16
	.zero		1


	//   ....[42]....
        /*09c0*/ 	.word	0x00007c60
        /*09c4*/ 	.word	0x000000ff
        /*09c8*/ 	.word	0x00000000
        /*09cc*/ 	.short	0x0101
        /*09ce*/ 	.byte	0x06
	.zero		1


	//   ....[43]....
        /*09d0*/ 	.word	0x00009110
        /*09d4*/ 	.word	0x000000ff
        /*09d8*/ 	.word	0x00028c50
        /*09dc*/ 	.short	0x010a
        /*09de*/ 	.byte	0x16
	.zero		1


	//   ....[44]....
        /*09e0*/ 	.word	0x00009150
        /*09e4*/ 	.word	0x000000ff
        /*09e8*/ 	.word	0x00028c50
        /*09ec*/ 	.short	0x010a
        /*09ee*/ 	.byte	0x16
	.zero		1


	//   ....[45]....
        /*09f0*/ 	.word	0x00009400
        /*09f4*/ 	.word	0x000000ff
        /*09f8*/ 	.word	0x00000000
        /*09fc*/ 	.short	0x0101
        /*09fe*/ 	.byte	0x16
	.zero		1


	//   ....[46]....
        /*0a00*/ 	.word	0x0000bb70
        /*0a04*/ 	.word	0x000000ff
        /*0a08*/ 	.word	0x00000000
        /*0a0c*/ 	.short	0x0101
        /*0a0e*/ 	.byte	0x04
	.zero		1


	//   ....[47]....
        /*0a10*/ 	.word	0x0000ed20
        /*0a14*/ 	.word	0x0000001b
        /*0a18*/ 	.word	0x00028c40
        /*0a1c*/ 	.short	0x010a
        /*0a1e*/ 	.byte	0x3f
	.zero		1


	//   ....[48]....
        /*0a20*/ 	.word	0x0000f1f0
        /*0a24*/ 	.word	0x0000001b
        /*0a28*/ 	.word	0x00028c30
        /*0a2c*/ 	.short	0x0107
        /*0a2e*/ 	.byte	0x3f
	.zero		1


	//   ....[49]....
        /*0a30*/ 	.word	0x0000f2d0
        /*0a34*/ 	.word	0x0000001b
        /*0a38*/ 	.word	0x00028c30
        /*0a3c*/ 	.short	0x0101
        /*0a3e*/ 	.byte	0x3f
	.zero		1


	//   ....[50]....
        /*0a40*/ 	.word	0x0000fb20
        /*0a44*/ 	.word	0x00000017
        /*0a48*/ 	.word	0x00028c00
        /*0a4c*/ 	.short	0x0107
        /*0a4e*/ 	.byte	0x3f
	.zero		1


	//   ....[51]....
        /*0a50*/ 	.word	0x0000fc10
        /*0a54*/ 	.word	0x00000017
        /*0a58*/ 	.word	0x00028c00
        /*0a5c*/ 	.short	0x0101
        /*0a5e*/ 	.byte	0x3f
	.zero		1


	//   ....[52]....
        /*0a60*/ 	.word	0x0000fc30
        /*0a64*/ 	.word	0x00000017
        /*0a68*/ 	.word	0x00028c20
        /*0a6c*/ 	.short	0x010a
        /*0a6e*/ 	.byte	0x3f
	.zero		1


	//   ....[53]....
        /*0a70*/ 	.word	0x0000fcc0
        /*0a74*/ 	.word	0x0000001b
        /*0a78*/ 	.word	0x00028c60
        /*0a7c*/ 	.short	0x010a
        /*0a7e*/ 	.byte	0x3f
	.zero		1


	//   ....[54]....
        /*0a80*/ 	.word	0x000105f0
        /*0a84*/ 	.word	0x0000001b
        /*0a88*/ 	.word	0x00028c50
        /*0a8c*/ 	.short	0x0107
        /*0a8e*/ 	.byte	0x3f
	.zero		1


	//   ....[55]....
        /*0a90*/ 	.word	0x000106c0
        /*0a94*/ 	.word	0x0000001b
        /*0a98*/ 	.word	0x00028c50
        /*0a9c*/ 	.short	0x0101
        /*0a9e*/ 	.byte	0x3f
	.zero		1


	//   ....[56]....
        /*0aa0*/ 	.word	0x00010a40
        /*0aa4*/ 	.word	0x00000006
        /*0aa8*/ 	.word	0x00028c40
        /*0aac*/ 	.short	0x010a
        /*0aae*/ 	.byte	0x3f
	.zero		1


	//   ....[57]....
        /*0ab0*/ 	.word	0x00010d80
        /*0ab4*/ 	.word	0x00000006
        /*0ab8*/ 	.word	0x00028c30
        /*0abc*/ 	.short	0x0107
        /*0abe*/ 	.byte	0x3f
	.zero		1


	//   ....[58]....
        /*0ac0*/ 	.word	0x00010e40
        /*0ac4*/ 	.word	0x00000006
        /*0ac8*/ 	.word	0x00028c30
        /*0acc*/ 	.short	0x0101
        /*0ace*/ 	.byte	0x3f
	.zero		1


	//   ....[59]....
        /*0ad0*/ 	.word	0x00010e70
        /*0ad4*/ 	.word	0x00000006
        /*0ad8*/ 	.word	0x00028c60
        /*0adc*/ 	.short	0x010a
        /*0ade*/ 	.byte	0x3f
	.zero		1


	//   ....[60]....
        /*0ae0*/ 	.word	0x00011540
        /*0ae4*/ 	.word	0x00000006
        /*0ae8*/ 	.word	0x00028c50
        /*0aec*/ 	.short	0x0107
        /*0aee*/ 	.byte	0x3f
	.zero		1


	//   ....[61]....
        /*0af0*/ 	.word	0x00011600
        /*0af4*/ 	.word	0x00000006
        /*0af8*/ 	.word	0x00028c50
        /*0afc*/ 	.short	0x0101
        /*0afe*/ 	.byte	0x3f
	.zero		1


	//   ....[62]....
        /*0b00*/ 	.word	0x00012470
        /*0b04*/ 	.word	0x00000005
        /*0b08*/ 	.word	0x00028c20
        /*0b0c*/ 	.short	0x010a
        /*0b0e*/ 	.byte	0x3f
	.zero		1


	//   ....[63]....
        /*0b10*/ 	.word	0x000125f0
        /*0b14*/ 	.word	0x00000003
        /*0b18*/ 	.word	0x00028c40
        /*0b1c*/ 	.short	0x010a
        /*0b1e*/ 	.byte	0x3f
	.zero		1


	//   ....[64]....
        /*0b20*/ 	.word	0x00012690
        /*0b24*/ 	.word	0x00000005
        /*0b28*/ 	.word	0x00028c40
        /*0b2c*/ 	.short	0x010a
        /*0b2e*/ 	.byte	0x3f
	.zero		1


	//   ....[65]....
        /*0b30*/ 	.word	0x000126d0
        /*0b34*/ 	.word	0x00000003
        /*0b38*/ 	.word	0x00028c60
        /*0b3c*/ 	.short	0x010a
        /*0b3e*/ 	.byte	0x3f
	.zero		1


	//   ....[66]....
        /*0b40*/ 	.word	0x00012710
        /*0b44*/ 	.word	0x00000005
        /*0b48*/ 	.word	0x00028c60
        /*0b4c*/ 	.short	0x010a
        /*0b4e*/ 	.byte	0x3f
	.zero		1


	//   ....[67]....
        /*0b50*/ 	.word	0x00012780
        /*0b54*/ 	.word	0x00000004
        /*0b58*/ 	.word	0x00028c50
        /*0b5c*/ 	.short	0x010a
        /*0b5e*/ 	.byte	0x3f
	.zero		1


	//   ....[68]....
        /*0b60*/ 	.word	0x000127e0
        /*0b64*/ 	.word	0x00000004
        /*0b68*/ 	.word	0x00028c50
        /*0b6c*/ 	.short	0x010a
        /*0b6e*/ 	.byte	0x3f
	.zero		1


	//   ....[69]....
        /*0b70*/ 	.word	0x00012840
        /*0b74*/ 	.word	0x00000003
        /*0b78*/ 	.word	0x00028c00
        /*0b7c*/ 	.short	0x010a
        /*0b7e*/ 	.byte	0x3f
	.zero		1


	//   ....[70]....
        /*0b80*/ 	.word	0x00012890
        /*0b84*/ 	.word	0x00000007
        /*0b88*/ 	.word	0x00028c30
        /*0b8c*/ 	.short	0x010a
        /*0b8e*/ 	.byte	0x3f
	.zero		1


	//   ....[71]....
        /*0b90*/ 	.word	0x000128e0
        /*0b94*/ 	.word	0x00000007
        /*0b98*/ 	.word	0x00028c50
        /*0b9c*/ 	.short	0x010a
        /*0b9e*/ 	.byte	0x3f
	.zero		1


	//   ....[72]....
        /*0ba0*/ 	.word	0x00012940
        /*0ba4*/ 	.word	0x00000006
        /*0ba8*/ 	.word	0x00028c30
        /*0bac*/ 	.short	0x010a
        /*0bae*/ 	.byte	0x3f
	.zero		1


	//   ....[73]....
        /*0bb0*/ 	.word	0x000129a0
        /*0bb4*/ 	.word	0x00000008
        /*0bb8*/ 	.word	0x00028c50
        /*0bbc*/ 	.short	0x010a
        /*0bbe*/ 	.byte	0x3f
	.zero		1


	//   ....[74]....
        /*0bc0*/ 	.word	0x00012a00
        /*0bc4*/ 	.word	0x00000006
        /*0bc8*/ 	.word	0x00028c30
        /*0bcc*/ 	.short	0x010a
        /*0bce*/ 	.byte	0x3f
	.zero		1


	//   ....[75]....
        /*0bd0*/ 	.word	0x00012a60
        /*0bd4*/ 	.word	0x00000008
        /*0bd8*/ 	.word	0x00028c50
        /*0bdc*/ 	.short	0x010a
        /*0bde*/ 	.byte	0x3f
	.zero		1


	//   ....[76]....
        /*0be0*/ 	.word	0x00012b80
        /*0be4*/ 	.word	0x0000001b
        /*0be8*/ 	.word	0x00028c40
        /*0bec*/ 	.short	0x010a
        /*0bee*/ 	.byte	0x3f
	.zero		1


	//   ....[77]....
        /*0bf0*/ 	.word	0x00013620
        /*0bf4*/ 	.word	0x00000017
        /*0bf8*/ 	.word	0x00028c20
        /*0bfc*/ 	.short	0x010a
        /*0bfe*/ 	.byte	0x3f
	.zero		1


	//   ....[78]....
        /*0c00*/ 	.word	0x00013670
        /*0c04*/ 	.word	0x0000001b
        /*0c08*/ 	.word	0x00028c60
        /*0c0c*/ 	.short	0x010a
        /*0c0e*/ 	.byte	0x3f
	.zero		1


	//   ....[79]....
        /*0c10*/ 	.word	0x00013f70
        /*0c14*/ 	.word	0x00000006
        /*0c18*/ 	.word	0x00028c40
        /*0c1c*/ 	.short	0x010a
        /*0c1e*/ 	.byte	0x3f
	.zero		1


	//   ....[80]....
        /*0c20*/ 	.word	0x00014430
        /*0c24*/ 	.word	0x00000006
        /*0c28*/ 	.word	0x00028c60
        /*0c2c*/ 	.short	0x010a
        /*0c2e*/ 	.byte	0x3f
	.zero		1


	//   ....[81]....
        /*0c30*/ 	.word	0x00015520
        /*0c34*/ 	.word	0x00000005
        /*0c38*/ 	.word	0x00028c20
        /*0c3c*/ 	.short	0x010a
        /*0c3e*/ 	.byte	0x3f
	.zero		1


	//   ....[82]....
        /*0c40*/ 	.word	0x000156c0
        /*0c44*/ 	.word	0x00000003
        /*0c48*/ 	.word	0x00028c40
        /*0c4c*/ 	.short	0x010a
        /*0c4e*/ 	.byte	0x3f
	.zero		1


	//   ....[83]....
        /*0c50*/ 	.word	0x00015710
        /*0c54*/ 	.word	0x00000005
        /*0c58*/ 	.word	0x00028c40
        /*0c5c*/ 	.short	0x010a
        /*0c5e*/ 	.byte	0x3f
	.zero		1


	//   ....[84]....
        /*0c60*/ 	.word	0x00015760
        /*0c64*/ 	.word	0x00000003
        /*0c68*/ 	.word	0x00028c60
        /*0c6c*/ 	.short	0x010a
        /*0c6e*/ 	.byte	0x3f
	.zero		1


	//----- nvinfo : EIATTR_NUM_MBARRIERS
	.align		4
.L_1010:
        /*0c70*/ 	.byte	0x03, 0x38
        /*0c72*/ 	.short	0x0016


	//----- nvinfo : EIATTR_EXIT_INSTR_OFFSETS
	.align		4
        /*0c74*/ 	.byte	0x04, 0x1c
        /*0c76*/ 	.short	(.L_1012 - .L_1011)


	//   ....[0]....
.L_1011:
        /*0c78*/ 	.word	0x00000970


	//   ....[1]....
        /*0c7c*/ 	.word	0x0000ce70


	//   ....[2]....
        /*0c80*/ 	.word	0x00012760


	//----- nvinfo : EIATTR_MAX_THREADS
	.align		4
.L_1012:
        /*0c84*/ 	.byte	0x04, 0x05
        /*0c86*/ 	.short	(.L_1014 - .L_1013)
.L_1013:
        /*0c88*/ 	.word	0x00000180
        /*0c8c*/ 	.word	0x00000001
        /*0c90*/ 	.word	0x00000001


	//----- nvinfo : EIATTR_CRS_STACK_SIZE
	.align		4
.L_1014:
        /*0c94*/ 	.byte	0x04, 0x1e
        /*0c96*/ 	.short	(.L_1016 - .L_1015)
.L_1015:
        /*0c98*/ 	.word	0x00000000


	//----- nvinfo : EIATTR_CBANK_PARAM_SIZE
	.align		4
.L_1016:
        /*0c9c*/ 	.byte	0x03, 0x19
        /*0c9e*/ 	.short	0x0af0


	//----- nvinfo : EIATTR_PARAM_CBANK
	.align		4
        /*0ca0*/ 	.byte	0x04, 0x0a
        /*0ca2*/ 	.short	(.L_1018 - .L_1017)
	.align		4
.L_1017:
        /*0ca4*/ 	.word	index@(.nv.constant0._ZN7cutlass13device_kernelIN5flash11enable_sm90INS1_16FlashAttnFwdSm90INS1_25CollectiveMainloopFwdSm90ILi2EN4cute5tupleIJNS5_1CILi1EEES8_S8_EEENS6_IJNS7_ILi64EEESA_SA_EEELi512ENS_10bfloat16_tEfNS_4arch4Sm90ELb1ELb0ELb1ELb1ELb1ELb0ELb0ELb0ELb0ELb1ELb0ELb0EEENS1_21CollectiveEpilogueFwdINS6_IJSA_NS7_ILi512EEESA_EEES9_SC_SE_Li256ELb1ELb1ELb0ELb0EEENS1_36VarlenDynamicPersistentTileSchedulerILi64ELi64ELi256ELi128ELb0ELb1ELb1ELb1ELb1ELb1EEEEEEEEEvNT_6ParamsE)
        /*0ca8*/ 	.short	0x0210
        /*0caa*/ 	.short	0x0af0


	//----- nvinfo : EIATTR_SW_WAR
	.align		4
.L_1018:
        /*0cac*/ 	.byte	0x04, 0x36
        /*0cae*/ 	.short	(.L_1020 - .L_1019)
.L_1019:
        /*0cb0*/ 	.word	0x00000008
.L_1020:


//--------------------- .nv.info._ZN7cutlass13device_kernelIN5flash11enable_sm90INS1_16FlashAttnFwdSm90INS1_25CollectiveMainloopFwdSm90ILi2EN4cute5tupleIJNS5_1CILi1EEES8_S8_EEENS6_IJNS7_ILi64EEESA_SA_EEELi512ENS_10bfloat16_tEfNS_4arch4Sm90ELb1ELb0ELb1ELb1ELb1ELb1ELb0ELb0ELb0ELb1ELb0ELb0EEENS1_21CollectiveEpilogueFwdINS6_IJSA_NS7_ILi512EEESA_EEES9_SC_SE_Li256ELb1ELb1ELb0ELb0EEENS1_36VarlenDynamicPersistentTileSchedulerILi64ELi64ELi256ELi128ELb0ELb1ELb1ELb1ELb1ELb1EEEEEEEEEvNT_6ParamsE --------------------------
	.section	.nv.info._ZN7cutlass13device_kernelIN5flash11enable_sm90INS1_16FlashAttnFwdSm90INS1_25CollectiveMainloopFwdSm90ILi2EN4cute5tupleIJNS5_1CILi1EEES8_S8_EEENS6_IJNS7_ILi64EEESA_SA_EEELi512ENS_10bfloat16_tEfNS_4arch4Sm90ELb1ELb0ELb1ELb1ELb1ELb1ELb0ELb0ELb0ELb1ELb0ELb0EEENS1_21CollectiveEpilogueFwdINS6_IJSA_NS7_ILi512EEESA_EEES9_SC_SE_Li256ELb1ELb1ELb0ELb0EEENS1_36VarlenDynamicPersistentTileSchedulerILi64ELi64ELi256ELi128ELb0ELb1ELb1ELb1ELb1ELb1EEEEEEEEEvNT_6ParamsE,"",@"SHT_CUDA_INFO"
	.sectionflags	@""
	.align	4


	//----- nvinfo : EIATTR_CUDA_API_VERSION
	.align		4
        /*0000*/ 	.byte	0x04, 0x37
        /*0002*/ 	.short	(.L_1022 - .L_1021)
.L_1021:
        /*0004*/ 	.word	0x00000082


	//----- nvinfo : EIATTR_KPARAM_INFO
	.align		4
.L_1022:
        /*0008*/ 	.byte	0x04, 0x17
        /*000a*/ 	.short	(.L_1024 - .L_1023)
.L_1023:
        /*000c*/ 	.word	0x00000000
        /*0010*/ 	.short	0x0000
        /*0012*/ 	.short	0x0070
        /*0014*/ 	.byte	0x00, 0xf0, 0x01, 0x2a


	//----- nvinfo : EIATTR_SPARSE_MMA_MASK
	.align		4
.L_1024:
        /*0018*/ 	.byte	0x03, 0x50
        /*001a*/ 	.short	0x0000


	//----- nvinfo : EIATTR_MAXREG_COUNT
	.align		4
        /*001c*/ 	.byte	0x03, 0x1b
        /*001e*/ 	.short	0x00a8


	//----- nvinfo : EIATTR_NUM_BARRIERS
	.align		4
        /*0020*/ 	.byte	0x02, 0x4c
        /*0022*/ 	.byte	0x10
	.zero		1


	//----- nvinfo : EIATTR_EXTERNS
	.align		4
        /*0024*/ 	.byte	0x04, 0x0f
        /*0026*/ 	.short	(.L_1026 - .L_1025)


	//   ....[0]....
	.align		4
.L_1025:
        /*0028*/ 	.word	index@(__assertfail)


	//----- nvinfo : EIATTR_ANNOTATIONS
	.align		4
.L_1026:
        /*002c*/ 	.byte	0x04, 0x55
        /*002e*/ 	.short	(.L_1028 - .L_1027)


	//   ....[0]....
.L_1027:
        /* <DEDUP_REMOVED lines=51> */


	//----- nvinfo : EIATTR_MERCURY_ISA_VERSION
	.align		4
.L_1028:
        /*0350*/ 	.byte	0x03, 0x5f
        /*0352*/ 	.short	0x0101


	//----- nvinfo : EIATTR_UNUSED_LOAD_BYTE_OFFSET
	.align		4
        /*0354*/ 	.byte	0x04, 0x44
        /*0356*/ 	.short	(.L_1030 - .L_1029)


	//   ....[0]....
.L_1029:
        /*0358*/ 	.word	0x00000a10
        /*035c*/ 	.word	0x0000fff0


	//   ....[1]....
        /*0360*/ 	.word	0x00010df0
        /*0364*/ 	.word	0x0000fff0


	//----- nvinfo : EIATTR_INT_WARP_WIDE_INSTR_OFFSETS
	.align		4
.L_1030:
        /*0368*/ 	.byte	0x04, 0x31
        /*036a*/ 	.short	(.L_1032 - .L_1031)


	//   ....[0]....
.L_1031:
        /*036c*/ 	.word	0x00000130


	//   ....[1]....
        /*0370*/ 	.word	0x00000160


	//   ....[2]....
        /*0374*/ 	.word	0x00000230


	//   ....[3]....
        /*0378*/ 	.word	0x00016fb0


	//   ....[4]....
        /*037c*/ 	.word	0x00017040


	//   ....[5]....
        /*0380*/ 	.word	0x0001a600


	//   ....[6]....
        /*0384*/ 	.word	0x0001a690


	//----- nvinfo : EIATTR_COOP_GROUP_MASK_REGIDS
	.align		4
.L_1032:
        /*0388*/ 	.byte	0x04, 0x29
        /*038a*/ 	.short	(.L_1034 - .L_1033)


	//   ....[0]....
.L_1033:
        /*038c*/ 	.word	0xffffffff


	//   ....[1]....
        /*0390*/ 	.word	0xffffffff


	//   ....[2]....
        /*0394*/ 	.word	0xffffffff


	//   ....[3]....
        /*0398*/ 	.word	0xffffffff


	//   ....[4]....
        /*039c*/ 	.word	0xffffffff


	//   ....[5]....
        /*03a0*/ 	.word	0xffffffff


	//   ....[6]....
        /*03a4*/ 	.word	0xffffffff


	//   ....[7]....
        /*03a8*/ 	.word	0xffffffff


	//   ....[8]....
        /*03ac*/ 	.word	0xffffffff


	//   ....[9]....
        /*03b0*/ 	.word	0xffffffff


	//   ....[10]....
        /*03b4*/ 	.word	0xffffffff


	//   ....[11]....
        /*03b8*/ 	.word	0xffffffff


	//   ....[12]....
        /*03bc*/ 	.word	0xffffffff


	//   ....[13]....
        /*03c0*/ 	.word	0xffffffff


	//   ....[14]....
        /*03c4*/ 	.word	0xffffffff


	//   ....[15]....
        /*03c8*/ 	.word	0xffffffff


	//   ....[16]....
        /*03cc*/ 	.word	0xffffffff


	//   ....[17]....
        /*03d0*/ 	.word	0xffffffff


	//   ....[18]....
        /*03d4*/ 	.word	0xffffffff


	//   ....[19]....
        /*03d8*/ 	.word	0xffffffff


	//   ....[20]....
        /*03dc*/ 	.word	0xffffffff


	//   ....[21]....
        /*03e0*/ 	.word	0xffffffff


	//   ....[22]....
        /*03e4*/ 	.word	0xffffffff


	//   ....[23]....
        /*03e8*/ 	.word	0xffffffff


	//   ....[24]....
        /*03ec*/ 	.word	0xffffffff


	//   ....[25]....
        /*03f0*/ 	.word	0xffffffff


	//   ....[26]....
        /*03f4*/ 	.word	0xffffffff


	//   ....[27]....
        /*03f8*/ 	.word	0xffffffff


	//   ....[28]....
        /*03fc*/ 	.word	0xffffffff


	//   ....[29]....
        /*0400*/ 	.word	0xffffffff


	//   ....[30]....
        /*0404*/ 	.word	0xffffffff


	//   ....[31]....
        /*0408*/ 	.word	0xffffffff


	//   ....[32]....
        /*040c*/ 	.word	0xffffffff


	//   ....[33]....
        /*0410*/ 	.word	0xffffffff


	//   ....[34]....
        /*0414*/ 	.word	0xffffffff


	//   ....[35]....
        /*0418*/ 	.word	0xffffffff


	//   ....[36]....
        /*041c*/ 	.word	0xffffffff


	//   ....[37]....
        /*0420*/ 	.word	0xffffffff


	//   ....[38]....
        /*0424*/ 	.word	0xffffffff


	//   ....[39]....
        /*0428*/ 	.word	0xffffffff


	//   ....[40]....
        /*042c*/ 	.word	0xffffffff


	//   ....[41]....
        /*0430*/ 	.word	0xffffffff


	//   ....[42]....
        /*0434*/ 	.word	0xffffffff


	//   ....[43]....
        /*0438*/ 	.word	0xffffffff


	//   ....[44]....
        /*043c*/ 	.word	0xffffffff


	//   ....[45]....
        /*0440*/ 	.word	0xffffffff


	//   ....[46]....
        /*0444*/ 	.word	0xffffffff


	//   ....[47]....
        /*0448*/ 	.word	0xffffffff


	//   ....[48]....
        /*044c*/ 	.word	0xffffffff


	//   ....[49]....
        /*0450*/ 	.word	0xffffffff


	//   ....[50]....
        /*0454*/ 	.word	0xffffffff


	//   ....[51]....
        /*0458*/ 	.word	0xffffffff


	//   ....[52]....
        /*045c*/ 	.word	0xffffffff


	//   ....[53]....
        /*0460*/ 	.word	0xffffffff


	//   ....[54]....
        /*0464*/ 	.word	0xffffffff


	//   ....[55]....
        /*0468*/ 	.word	0xffffffff


	//   ....[56]....
        /*046c*/ 	.word	0xffffffff


	//   ....[57]....
        /*0470*/ 	.word	0xffffffff


	//   ....[58]....
        /*0474*/ 	.word	0xffffffff


	//   ....[59]....
        /*0478*/ 	.word	0xffffffff


	//   ....[60]....
        /*047c*/ 	.word	0xffffffff


	//   ....[61]....
        /*0480*/ 	.word	0xffffffff


	//   ....[62]....
        /*0484*/ 	.word	0xffffffff


	//   ....[63]....
        /*0488*/ 	.word	0xffffffff


	//   ....[64]....
        /*048c*/ 	.word	0xffffffff


	//   ....[65]....
        /*0490*/ 	.word	0xffffffff


	//   ....[66]....
        /*0494*/ 	.word	0xffffffff


	//   ....[67]....
        /*0498*/ 	.word	0xffffffff


	//   ....[68]....
        /*049c*/ 	.word	0xffffffff


	//   ....[69]....
        /*04a0*/ 	.word	0xffffffff


	//   ....[70]....
        /*04a4*/ 	.word	0xffffffff


	//   ....[71]....
        /*04a8*/ 	.word	0xffffffff


	//   ....[72]....
        /*04ac*/ 	.word	0xffffffff


	//   ....[73]....
        /*04b0*/ 	.word	0xffffffff


	//   ....[74]....
        /*04b4*/ 	.word	0xffffffff


	//   ....[75]....
        /*04b8*/ 	.word	0xffffffff


	//   ....[76]....
        /*04bc*/ 	.word	0xffffffff


	//   ....[77]....
        /*04c0*/ 	.word	0xffffffff


	//   ....[78]....
        /*04c4*/ 	.word	0xffffffff


	//   ....[79]....
        /*04c8*/ 	.word	0xffffffff


	//   ....[80]....
        /*04cc*/ 	.word	0xffffffff


	//   ....[81]....
        /*04d0*/ 	.word	0xffffffff


	//   ....[82]....
        /*04d4*/ 	.word	0xffffffff


	//   ....[83]....
        /*04d8*/ 	.word	0xffffffff


	//   ....[84]....
        /*04dc*/ 	.word	0xffffffff


	//   ....[85]....
        /*04e0*/ 	.word	0xffffffff


	//   ....[86]....
        /*04e4*/ 	.word	0xffffffff


	//   ....[87]....
        /*04e8*/ 	.word	0xffffffff


	//   ....[88]....
        /*04ec*/ 	.word	0xffffffff


	//   ....[89]....
        /*04f0*/ 	.word	0xffffffff


	//   ....[90]....
        /*04f4*/ 	.word	0xffffffff


	//   ....[91]....
        /*04f8*/ 	.word	0xffffffff


	//   ....[92]....
        /*04fc*/ 	.word	0xffffffff


	//   ....[93]....
        /*0500*/ 	.word	0xffffffff


	//   ....[94]....
        /*0504*/ 	.word	0xffffffff


	//   ....[95]....
        /*0508*/ 	.word	0xffffffff


	//   ....[96]....
        /*050c*/ 	.word	0xffffffff


	//   ....[97]....
        /*0510*/ 	.word	0xffffffff


	//   ....[98]....
        /*0514*/ 	.word	0xffffffff


	//   ....[99]....
        /*0518*/ 	.word	0xffffffff


	//   ....[100]....
        /*051c*/ 	.word	0xffffffff


	//   ....[101]....
        /*0520*/ 	.word	0xffffffff


	//   ....[102]....
        /*0524*/ 	.word	0xffffffff


	//   ....[103]....
        /*0528*/ 	.word	0xffffffff


	//   ....[104]....
        /*052c*/ 	.word	0xffffffff


	//   ....[105]....
        /*0530*/ 	.word	0xffffffff


	//   ....[106]....
        /*0534*/ 	.word	0xffffffff


	//   ....[107]....
        /*0538*/ 	.word	0xffffffff


	//   ....[108]....
        /*053c*/ 	.word	0xffffffff


	//   ....[109]....
        /*0540*/ 	.word	0xffffffff


	//   ....[110]....
        /*0544*/ 	.word	0xffffffff


	//   ....[111]....
        /*0548*/ 	.word	0xffffffff


	//   ....[112]....
        /*054c*/ 	.word	0xffffffff


	//   ....[113]....
        /*0550*/ 	.word	0xffffffff


	//   ....[114]....
        /*0554*/ 	.word	0xffffffff


	//   ....[115]....
        /*0558*/ 	.word	0xffffffff


	//   ....[116]....
        /*055c*/ 	.word	0xffffffff


	//   ....[117]....
        /*0560*/ 	.word	0xffffffff


	//   ....[118]....
        /*0564*/ 	.word	0xffffffff


	//   ....[119]....
        /*0568*/ 	.word	0xffffffff


	//   ....[120]....
        /*056c*/ 	.word	0xffffffff


	//   ....[121]....
        /*0570*/ 	.word	0xffffffff


	//   ....[122]....
        /*0574*/ 	.word	0xffffffff


	//   ....[123]....
        /*0578*/ 	.word	0xffffffff


	//   ....[124]....
        /*057c*/ 	.word	0xffffffff


	//   ....[125]....
        /*0580*/ 	.word	0xffffffff


	//   ....[126]....
        /*0584*/ 	.word	0xffffffff


	//   ....[127]....
        /*0588*/ 	.word	0xffffffff


	//   ....[128]....
        /*058c*/ 	.word	0xffffffff


	//   ....[129]....
        /*0590*/ 	.word	0xffffffff


	//   ....[130]....
        /*0594*/ 	.word	0xffffffff


	//   ....[131]....
        /*0598*/ 	.word	0xffffffff


	//   ....[132]....
        /*059c*/ 	.word	0xffffffff


	//   ....[133]....
        /*05a0*/ 	.word	0xffffffff


	//   ....[134]....
        /*05a4*/ 	.word	0xffffffff


	//   ....[135]....
        /*05a8*/ 	.word	0xffffffff


	//   ....[136]....
        /*05ac*/ 	.word	0xffffffff


	//   ....[137]....
        /*05b0*/ 	.word	0xffffffff


	//   ....[138]....
        /*05b4*/ 	.word	0xffffffff


	//   ....[139]....
        /*05b8*/ 	.word	0xffffffff


	//   ....[140]....
        /*05bc*/ 	.word	0xffffffff


	//   ....[141]....
        /*05c0*/ 	.word	0xffffffff


	//   ....[142]....
        /*05c4*/ 	.word	0xffffffff


	//   ....[143]....
        /*05c8*/ 	.word	0xffffffff


	//   ....[144]....
        /*05cc*/ 	.word	0x0500000f


	//   ....[145]....
        /*05d0*/ 	.word	0x0500000f


	//   ....[146]....
        /*05d4*/ 	.word	0x0500000f


	//   ....[147]....
        /*05d8*/ 	.word	0x0500000f


	//   ....[148]....
        /*05dc*/ 	.word	0x0500000f


	//   ....[149]....
        /*05e0*/ 	.word	0x0500000f


	//   ....[150]....
        /*05e4*/ 	.word	0x0500000f


	//   ....[151]....
        /*05e8*/ 	.word	0x0500000f


	//   ....[152]....
        /*05ec*/ 	.word	0x0500000f


	//   ....[153]....
        /*05f0*/ 	.word	0x0500000f


	//   ....[154]....
        /*05f4*/ 	.word	0x0500000f


	//   ....[155]....
        /*05f8*/ 	.word	0x0500000f


	//   ....[156]....
        /*05fc*/ 	.word	0x0500000f


	//   ....[157]....
        /*0600*/ 	.word	0x0500000f


	//   ....[158]....
        /*0604*/ 	.word	0x0500000f


	//   ....[159]....
        /*0608*/ 	.word	0x0500000f


	//   ....[160]....
        /*060c*/ 	.word	0x0500000f


	//   ....[161]....
        /*0610*/ 	.word	0x0500000f


	//   ....[162]....
        /*0614*/ 	.word	0x0500000f


	//   ....[163]....
        /*0618*/ 	.word	0x0500000f


	//   ....[164]....
        /*061c*/ 	.word	0x0500000f


	//   ....[165]....
        /*0620*/ 	.word	0x0500000f


	//   ....[166]....
        /*0624*/ 	.word	0x0500000f


	//   ....[167]....
        /*0628*/ 	.word	0x0500000f


	//   ....[168]....
        /*062c*/ 	.word	0x0500000f


	//   ....[169]....
        /*0630*/ 	.word	0x0500000f


	//   ....[170]....
        /*0634*/ 	.word	0x0500000f


	//   ....[171]....
        /*0638*/ 	.word	0x0500000f


	//   ....[172]....
        /*063c*/ 	.word	0x0500000f


	//   ....[173]....
        /*0640*/ 	.word	0x0500000f


	//   ....[174]....
        /*0644*/ 	.word	0x0500000f


	//   ....[175]....
        /*0648*/ 	.word	0x0500000f


	//   ....[176]....
        /*064c*/ 	.word	0x0500000f


	//   ....[177]....
        /*0650*/ 	.word	0x0500000f


	//   ....[178]....
        /*0654*/ 	.word	0x0500000f


	//   ....[179]....
        /*0658*/ 	.word	0x0500000f


	//   ....[180]....
        /*065c*/ 	.word	0x0500000f


	//   ....[181]....
        /*0660*/ 	.word	0x0500000f


	//   ....[182]....
        /*0664*/ 	.word	0x0500000f


	//   ....[183]....
        /*0668*/ 	.word	0x0500000f


	//   ....[184]....
        /*066c*/ 	.word	0x0500000f


	//   ....[185]....
        /*0670*/ 	.word	0x0500000f


	//   ....[186]....
        /*0674*/ 	.word	0x0500000f


	//   ....[187]....
        /*0678*/ 	.word	0x0500000f


	//   ....[188]....
        /*067c*/ 	.word	0x0500000f


	//   ....[189]....
        /*0680*/ 	.word	0x0500000f


	//   ....[190]....
        /*0684*/ 	.word	0x0500000f


	//   ....[191]....
        /*0688*/ 	.word	0x0500000f


	//   ....[192]....
        /*068c*/ 	.word	0x0500000f


	//   ....[193]....
        /*0690*/ 	.word	0x0500000f


	//   ....[194]....
        /*0694*/ 	.word	0x0500000f


	//   ....[195]....
        /*0698*/ 	.word	0x0500000f


	//   ....[196]....
        /*069c*/ 	.word	0x0500000f


	//   ....[197]....
        /*06a0*/ 	.word	0x0500000f


	//   ....[198]....
        /*06a4*/ 	.word	0x0500000f


	//   ....[199]....
        /*06a8*/ 	.word	0x0500000f


	//   ....[200]....
        /*06ac*/ 	.word	0x0500000f


	//   ....[201]....
        /*06b0*/ 	.word	0x0500000f


	//   ....[202]....
        /*06b4*/ 	.word	0x0500000f


	//   ....[203]....
        /*06b8*/ 	.word	0x0500000f


	//   ....[204]....
        /*06bc*/ 	.word	0x0500000f


	//   ....[205]....
        /*06c0*/ 	.word	0x0500000f


	//   ....[206]....
        /*06c4*/ 	.word	0x0500000f


	//   ....[207]....
        /*06c8*/ 	.word	0x0500000f


	//   ....[208]....
        /*06cc*/ 	.word	0x0500000f


	//   ....[209]....
        /*06d0*/ 	.word	0x0500000f


	//   ....[210]....
        /*06d4*/ 	.word	0x0500000f


	//   ....[211]....
        /*06d8*/ 	.word	0x0500000f


	//   ....[212]....
        /*06dc*/ 	.word	0x0500000f


	//   ....[213]....
        /*06e0*/ 	.word	0x0500000f


	//   ....[214]....
        /*06e4*/ 	.word	0x0500000f


	//   ....[215]....
        /*06e8*/ 	.word	0x0500000f


	//   ....[216]....
        /*06ec*/ 	.word	0x0500000f


	//   ....[217]....
        /*06f0*/ 	.word	0x0500000f


	//   ....[218]....
        /*06f4*/ 	.word	0x0500000f


	//   ....[219]....
        /*06f8*/ 	.word	0x0500000f


	//   ....[220]....
        /*06fc*/ 	.word	0x0500000f


	//   ....[221]....
        /*0700*/ 	.word	0x0500000f


	//   ....[222]....
        /*0704*/ 	.word	0x0500000f


	//   ....[223]....
        /*0708*/ 	.word	0x0500000f


	//   ....[224]....
        /*070c*/ 	.word	0x0500000f


	//   ....[225]....
        /*0710*/ 	.word	0x0500000f


	//----- nvinfo : EIATTR_COOP_GROUP_INSTR_OFFSETS
	.align		4
.L_1034:
        /*0714*/ 	.byte	0x04, 0x28
        /*0716*/ 	.short	(.L_1036 - .L_1035)


	//   ....[0]....
.L_1035:
        /*0718*/ 	.word	0x00000060


	//   ....[1]....
        /*071c*/ 	.word	0x00000120


	//   ....[2]....
        /*0720*/ 	.word	0x000001f0


	//   ....[3]....
        /*0724*/ 	.word	0x00000370


	//   ....[4]....
        /*0728*/ 	.word	0x000004d0


	//   ....[5]....
        /*072c*/ 	.word	0x000005f0


	//   ....[6]....
        /*0730*/ 	.word	0x00000750


	//   ....[7]....
        /*0734*/ 	.word	0x00002b10


	//   ....[8]....
        /*0738*/ 	.word	0x00002b20


	//   ....[9]....
        /*073c*/ 	.word	0x000035e0


	//   ....[10]....
        /*0740*/ 	.word	0x000035f0


	//   ....[11]....
        /*0744*/ 	.word	0x00003ff0


	//   ....[12]....
        /*0748*/ 	.word	0x00004000


	//   ....[13]....
        /*074c*/ 	.word	0x000043e0


	//   ....[14]....
        /*0750*/ 	.word	0x000043f0


	//   ....[15]....
        /*0754*/ 	.word	0x000051f0


	//   ....[16]....
        /*0758*/ 	.word	0x00007200


	//   ....[17]....
        /*075c*/ 	.word	0x00007990


	//   ....[18]....
        /*0760*/ 	.word	0x000079a0


	//   ....[19]....
        /*0764*/ 	.word	0x000079b0


	//   ....[20]....
        /*0768*/ 	.word	0x000079c0


	//   ....[21]....
        /*076c*/ 	.word	0x00007ce0


	//   ....[22]....
        /*0770*/ 	.word	0x00007cf0


	//   ....[23]....
        /*0774*/ 	.word	0x00007d00


	//   ....[24]....
        /*0778*/ 	.word	0x00007d10


	//   ....[25]....
        /*077c*/ 	.word	0x00009070


	//   ....[26]....
        /*0780*/ 	.word	0x00009090


	//   ....[27]....
        /*0784*/ 	.word	0x000090a0


	//   ....[28]....
        /*0788*/ 	.word	0x000090b0


	//   ....[29]....
        /*078c*/ 	.word	0x000091a0


	//   ....[30]....
        /*0790*/ 	.word	0x000091c0


	//   ....[31]....
        /*0794*/ 	.word	0x00009250


	//   ....[32]....
        /*0798*/ 	.word	0x00009280


	//   ....[33]....
        /*079c*/ 	.word	0x0000aba0


	//   ....[34]....
        /*07a0*/ 	.word	0x0000ac00


	//   ....[35]....
        /*07a4*/ 	.word	0x0000b050


	//   ....[36]....
        /*07a8*/ 	.word	0x0000b190


	//   ....[37]....
        /*07ac*/ 	.word	0x0000b540


	//   ....[38]....
        /*07b0*/ 	.word	0x0000b5a0


	//   ....[39]....
        /*07b4*/ 	.word	0x0000bf20


	//   ....[40]....
        /*07b8*/ 	.word	0x0000c690


	//   ....[41]....
        /*07bc*/ 	.word	0x0000c6e0


	//   ....[42]....
        /*07c0*/ 	.word	0x0000cc80


	//   ....[43]....
        /*07c4*/ 	.word	0x0000cd70


	//   ....[44]....
        /*07c8*/ 	.word	0x0000d570


	//   ....[45]....
        /*07cc*/ 	.word	0x0000d6c0


	//   ....[46]....
        /*07d0*/ 	.word	0x0000e370


	//   ....[47]....
        /*07d4*/ 	.word	0x0000ebb0


	//   ....[48]....
        /*07d8*/ 	.word	0x0000ec00


	//   ....[49]....
        /*07dc*/ 	.word	0x0000f570


	//   ....[50]....
        /*07e0*/ 	.word	0x0000f5c0


	//   ....[51]....
        /*07e4*/ 	.word	0x00010210


	//   ....[52]....
        /*07e8*/ 	.word	0x00010300


	//   ....[53]....
        /*07ec*/ 	.word	0x00010310


	//   ....[54]....
        /*07f0*/ 	.word	0x00010350


	//   ....[55]....
        /*07f4*/ 	.word	0x00010360


	//   ....[56]....
        /*07f8*/ 	.word	0x00011ed0


	//   ....[57]....
        /*07fc*/ 	.word	0x000123a0


	//   ....[58]....
        /*0800*/ 	.word	0x000123c0


	//   ....[59]....
        /*0804*/ 	.word	0x000123f0


	//   ....[60]....
        /*0808*/ 	.word	0x00012400


	//   ....[61]....
        /*080c*/ 	.word	0x00012b40


	//   ....[62]....
        /*0810*/ 	.word	0x00012bb0


	//   ....[63]....
        /*0814*/ 	.word	0x00012e30


	//   ....[64]....
        /*0818*/ 	.word	0x00012e50


	//   ....[65]....
        /*081c*/ 	.word	0x00013ae0


	//   ....[66]....
        /*0820*/ 	.word	0x00013b20


	//   ....[67]....
        /*0824*/ 	.word	0x00013dc0


	//   ....[68]....
        /*0828*/ 	.word	0x00013de0


	//   ....[69]....
        /*082c*/ 	.word	0x00014090


	//   ....[70]....
        /*0830*/ 	.word	0x00014240


	//   ....[71]....
        /*0834*/ 	.word	0x00014270


	//   ....[72]....
        /*0838*/ 	.word	0x000142a0


	//   ....[73]....
        /*083c*/ 	.word	0x000142d0


	//   ....[74]....
        /*0840*/ 	.word	0x00014300


	//   ....[75]....
        /*0844*/ 	.word	0x00014330


	//   ....[76]....
        /*0848*/ 	.word	0x000144a0


	//   ....[77]....
        /*084c*/ 	.word	0x000144d0


	//   ....[78]....
        /*0850*/ 	.word	0x00014500


	//   ....[79]....
        /*0854*/ 	.word	0x00014530


	//   ....[80]....
        /*0858*/ 	.word	0x00014560


	//   ....[81]....
        /*085c*/ 	.word	0x00014590


	//   ....[82]....
        /*0860*/ 	.word	0x00014620


	//   ....[83]....
        /*0864*/ 	.word	0x00014680


	//   ....[84]....
        /*0868*/ 	.word	0x00014710


	//   ....[85]....
        /*086c*/ 	.word	0x00015510


	//   ....[86]....
        /*0870*/ 	.word	0x00017dd0


	//   ....[87]....
        /*0874*/ 	.word	0x00017df0


	//   ....[88]....
        /*0878*/ 	.word	0x00017e80


	//   ....[89]....
        /*087c*/ 	.word	0x00017ea0


	//   ....[90]....
        /*0880*/ 	.word	0x00017f20


	//   ....[91]....
        /*0884*/ 	.word	0x00017f40


	//   ....[92]....
        /*0888*/ 	.word	0x00017f50


	//   ....[93]....
        /*088c*/ 	.word	0x00017f60


	//   ....[94]....
        /*0890*/ 	.word	0x00018780


	//   ....[95]....
        /*0894*/ 	.word	0x000187b0


	//   ....[96]....
        /*0898*/ 	.word	0x00018850


	//   ....[97]....
        /*089c*/ 	.word	0x00018870


	//   ....[98]....
        /*08a0*/ 	.word	0x000188f0


	//   ....[99]....
        /*08a4*/ 	.word	0x00018910


	//   ....[100]....
        /*08a8*/ 	.word	0x00018920


	//   ....[101]....
        /*08ac*/ 	.word	0x00018990


	//   ....[102]....
        /*08b0*/ 	.word	0x00018de0


	//   ....[103]....
        /*08b4*/ 	.word	0x00018ea0


	//   ....[104]....
        /*08b8*/ 	.word	0x00018ff0


	//   ....[105]....
        /*08bc*/ 	.word	0x00019030


	//   ....[106]....
        /*08c0*/ 	.word	0x00019040


	//   ....[107]....
        /*08c4*/ 	.word	0x00019050


	//   ....[108]....
        /*08c8*/ 	.word	0x000191a0


	//   ....[109]....
        /*08cc*/ 	.word	0x000192f0


	//   ....[110]....
        /*08d0*/ 	.word	0x00019b10


	//   ....[111]....
        /*08d4*/ 	.word	0x00019b30


	//   ....[112]....
        /*08d8*/ 	.word	0x00019b80


	//   ....[113]....
        /*08dc*/ 	.word	0x00019b90


	//   ....[114]....
        /*08e0*/ 	.word	0x00019bd0


	//   ....[115]....
        /*08e4*/ 	.word	0x00019be0


	//   ....[116]....
        /*08e8*/ 	.word	0x00019bf0


	//   ....[117]....
        /*08ec*/ 	.word	0x00019c30


	//   ....[118]....
        /*08f0*/ 	.word	0x00019f50


	//   ....[119]....
        /*08f4*/ 	.word	0x00019f80


	//   ....[120]....
        /*08f8*/ 	.word	0x00019fb0


	//   ....[121]....
        /*08fc*/ 	.word	0x00019fd0


	//   ....[122]....
        /*0900*/ 	.word	0x0001a000


	//   ....[123]....
        /*0904*/ 	.word	0x0001a020


	//   ....[124]....
        /*0908*/ 	.word	0x0001a120


	//   ....[125]....
        /*090c*/ 	.word	0x0001a270


	//   ....[126]....
        /*0910*/ 	.word	0x0001a860


	//   ....[127]....
        /*0914*/ 	.word	0x0001a890


	//   ....[128]....
        /*0918*/ 	.word	0x0001a8d0


	//   ....[129]....
        /*091c*/ 	.word	0x0001a900


	//   ....[130]....
        /*0920*/ 	.word	0x0001a930


	//   ....[131]....
        /*0924*/ 	.word	0x0001a960


	//   ....[132]....
        /*0928*/ 	.word	0x0001a990


	//   ....[133]....
        /*092c*/ 	.word	0x0001a9c0


	//   ....[134]....
        /*0930*/ 	.word	0x0001ab40


	//   ....[135]....
        /*0934*/ 	.word	0x0001ab70


	//   ....[136]....
        /*0938*/ 	.word	0x0001aba0


	//   ....[137]....
        /*093c*/ 	.word	0x0001abd0


	//   ....[138]....
        /*0940*/ 	.word	0x0001ac00


	//   ....[139]....
        /*0944*/ 	.word	0x0001ac30


	//   ....[140]....
        /*0948*/ 	.word	0x0001acf0


	//   ....[141]....
        /*094c*/ 	.word	0x0001ad10


	//   ....[142]....
        /*0950*/ 	.word	0x0001ad80


	//   ....[143]....
        /*0954*/ 	.word	0x0001b420


	//   ....[144]....
        /*0958*/ 	.word	0x0001b730


	//   ....[145]....
        /*095c*/ 	.word	0x0001b7c0


	//   ....[146]....
        /*0960*/ 	.word	0x0001b8a0


	//   ....[147]....
        /*0964*/ 	.word	0x0001b930


	//   ....[148]....
        /*0968*/ 	.word	0x0001ba10


	//   ....[149]....
        /*096c*/ 	.word	0x0001baa0


	//   ....[150]....
        /*0970*/ 	.word	0x0001bc20


	//   ....[151]....
        /*0974*/ 	.word	0x0001bcb0


	//   ....[152]....
        /*0978*/ 	.word	0x0001bd00


	//   ....[153]....
        /*097c*/ 	.word	0x0001bd50


	//   ....[154]....
        /*0980*/ 	.word	0x0001bde0


	//   ....[155]....
        /*0984*/ 	.word	0x0001be70


	//   ....[156]....
        /*0988*/ 	.word	0x0001bec0


	//   ....[157]....
        /*098c*/ 	.word	0x0001bf10


	//   ....[158]....
        /*0990*/ 	.word	0x0001c000


	//   ....[159]....
        /*0994*/ 	.word	0x0001c0b0


	//   ....[160]....
        /*0998*/ 	.word	0x0001c130


	//   ....[161]....
        /*099c*/ 	.word	0x0001c1a0


	//   ....[162]....
        /*09a0*/ 	.word	0x0001c2d0


	//   ....[163]....
        /*09a4*/ 	.word	0x0001c3f0


	//   ....[164]....
        /*09a8*/ 	.word	0x0001c4c0


	//   ....[165]....
        /*09ac*/ 	.word	0x0001c510


	//   ....[166]....
        /*09b0*/ 	.word	0x0001c800


	//   ....[167]....
        /*09b4*/ 	.word	0x0001cae0


	//   ....[168]....
        /*09b8*/ 	.word	0x0001cbd0


	//   ....[169]....
        /*09bc*/ 	.word	0x0001cc70


	//   ....[170]....
        /*09c0*/ 	.word	0x0001ccd0


	//   ....[171]....
        /*09c4*/ 	.word	0x0001cdc0


	//   ....[172]....
        /*09c8*/ 	.word	0x0001ce30


	//   ....[173]....
        /*09cc*/ 	.word	0x0001cf20


	//   ....[174]....
        /*09d0*/ 	.word	0x0001cf90


	//   ....[175]....
        /*09d4*/ 	.word	0x0001d070


	//   ....[176]....
        /*09d8*/ 	.word	0x0001d120


	//   ....[177]....
        /*09dc*/ 	.word	0x0001d190


	//   ....[178]....
        /*09e0*/ 	.word	0x0001d1f0


	//   ....[179]....
        /*09e4*/ 	.word	0x0001d2e0


	//   ....[180]....
        /*09e8*/ 	.word	0x0001d340


	//   ....[181]....
        /*09ec*/ 	.word	0x0001d440


	//   ....[182]....
        /*09f0*/ 	.word	0x0001d4a0


	//   ....[183]....
        /*09f4*/ 	.word	0x0001d580


	//   ....[184]....
        /*09f8*/ 	.word	0x0001d6c0


	//   ....[185]....
        /*09fc*/ 	.word	0x0001d7c0


	//   ....[186]....
        /*0a00*/ 	.word	0x0001da40


	//   ....[187]....
        /*0a04*/ 	.word	0x0001da90


	//   ....[188]....
        /*0a08*/ 	.word	0x0001dc60


	//   ....[189]....
        /*0a0c*/ 	.word	0x0001dcb0


	//   ....[190]....
        /*0a10*/ 	.word	0x0001de80


	//   ....[191]....
        /*0a14*/ 	.word	0x0001ded0


	//   ....[192]....
        /*0a18*/ 	.word	0x0001dfc0


	//   ....[193]....
        /*0a1c*/ 	.word	0x0001e060


	//   ....[194]....
        /*0a20*/ 	.word	0x0001e0c0


	//   ....[195]....
        /*0a24*/ 	.word	0x0001e170


	//   ....[196]....
        /*0a28*/ 	.word	0x0001e1d0


	//   ....[197]....
        /*0a2c*/ 	.word	0x0001e280


	//   ....[198]....
        /*0a30*/ 	.word	0x0001e2e0


	//   ....[199]....
        /*0a34*/ 	.word	0x0001e390


	//   ....[200]....
        /*0a38*/ 	.word	0x0001e480


	//   ....[201]....
        /*0a3c*/ 	.word	0x0001e560


	//   ....[202]....
        /*0a40*/ 	.word	0x0001e670


	//   ....[203]....
        /*0a44*/ 	.word	0x0001e770


	//   ....[204]....
        /*0a48*/ 	.word	0x0001e8a0


	//   ....[205]....
        /*0a4c*/ 	.word	0x0001e980


	//   ....[206]....
        /*0a50*/ 	.word	0x0001ea80


	//   ....[207]....
        /*0a54*/ 	.word	0x0001eb60


	//   ....[208]....
        /*0a58*/ 	.word	0x0001ebf0


	//   ....[209]....
        /*0a5c*/ 	.word	0x0001ec90


	//   ....[210]....
        /*0a60*/ 	.word	0x0001edb0


	//   ....[211]....
        /*0a64*/ 	.word	0x0001ee20


	//   ....[212]....
        /*0a68*/ 	.word	0x0001ee90


	//   ....[213]....
        /*0a6c*/ 	.word	0x0001ef00


	//   ....[214]....
        /*0a70*/ 	.word	0x0001ef70


	//   ....[215]....
        /*0a74*/ 	.word	0x0001eff0


	//   ....[216]....
        /*0a78*/ 	.word	0x0001f080


	//   ....[217]....
        /*0a7c*/ 	.word	0x0001f110


	//   ....[218]....
        /*0a80*/ 	.word	0x0001f180


	//   ....[219]....
        /*0a84*/ 	.word	0x0001f1f0


	//   ....[220]....
        /*0a88*/ 	.word	0x0001f260


	//   ....[221]....
        /*0a8c*/ 	.word	0x0001f2e0


	//   ....[222]....
        /*0a90*/ 	.word	0x0001f350


	//   ....[223]....
        /*0a94*/ 	.word	0x0001f3f0


	//   ....[224]....
        /*0a98*/ 	.word	0x0001f480


	//   ....[225]....
        /*0a9c*/ 	.word	0x0001f5b0


	//----- nvinfo : EIATTR_REG_RECONFIG
	.align		4
.L_1036:
        /*0aa0*/ 	.byte	0x01, 0x54
	.zero		2


	//----- nvinfo : EIATTR_SYSCALL_OFFSETS
	.align		4
        /*0aa4*/ 	.byte	0x04, 0x46
        /*0aa6*/ 	.short	(.L_1038 - .L_1037)


	//   ....[0]....
.L_1037:
        /*0aa8*/ 	.word	0x00001db0


	//   ....[1]....
        /*0aac*/ 	.word	0x00001f00


	//   ....[2]....
        /*0ab0*/ 	.word	0x000073b0


	//   ....[3]....
        /*0ab4*/ 	.word	0x000076e0


	//   ....[4]....
        /*0ab8*/ 	.word	0x000171a0


	//   ....[5]....
        /*0abc*/ 	.word	0x000172f0


	//   ....[6]....
        /*0ac0*/ 	.word	0x000173e0


	//   ....[7]....
        /*0ac4*/ 	.word	0x000183c0


	//----- nvinfo : EIATTR_MBARRIER_INSTR_OFFSETS
	.align		4
.L_1038:
        /*0ac8*/ 	.byte	0x04, 0x39
        /*0aca*/ 	.short	(.L_1040 - .L_1039)


	//   ....[0]....
.L_1039:
        /*0acc*/ 	.word	0x00000250
        /*0ad0*/ 	.word	0x000000ff
        /*0ad4*/ 	.word	0x00028c00
        /*0ad8*/ 	.short	0x0100
        /*0ada*/ 	.byte	0x08
	.zero		1


	//   ....[1]....
        /*0adc*/ 	.word	0x00000270
        /*0ae0*/ 	.word	0x000000ff
        /*0ae4*/ 	.word	0x00028c20
        /*0ae8*/ 	.short	0x0100
        /*0aea*/ 	.byte	0x08
	.zero		1


	//   ....[2]....
        /*0aec*/ 	.word	0x00000320
        /*0af0*/ 	.word	0x000000ff
        /*0af4*/ 	.word	0x00028c30
        /*0af8*/ 	.short	0x0100
        /*0afa*/ 	.byte	0x06
	.zero		1


	//   ....[3]....
        /*0afc*/ 	.word	0x00000330
        /*0b00*/ 	.word	0x000000ff
        /*0b04*/ 	.word	0x00028c40
        /*0b08*/ 	.short	0x0100
        /*0b0a*/ 	.byte	0x06
	.zero		1


	//   ....[4]....
        /*0b0c*/ 	.word	0x00000340
        /*0b10*/ 	.word	0x000000ff
        /*0b14*/ 	.word	0x00028c38
        /*0b18*/ 	.short	0x0100
        /*0b1a*/ 	.byte	0x06
	.zero		1


	//   ....[5]....
        /*0b1c*/ 	.word	0x00000350
        /*0b20*/ 	.word	0x000000ff
        /*0b24*/ 	.word	0x00028c48
        /*0b28*/ 	.short	0x0100
        /*0b2a*/ 	.byte	0x06
	.zero		1


	//   ....[6]....
        /*0b2c*/ 	.word	0x00000480
        /*0b30*/ 	.word	0x000000ff
        /*0b34*/ 	.word	0x00028c50
        /*0b38*/ 	.short	0x0100
        /*0b3a*/ 	.byte	0x08
	.zero		1


	//   ....[7]....
        /*0b3c*/ 	.word	0x00000490
        /*0b40*/ 	.word	0x000000ff
        /*0b44*/ 	.word	0x00028c60
        /*0b48*/ 	.short	0x0100
        /*0b4a*/ 	.byte	0x08
	.zero		1


	//   ....[8]....
        /*0b4c*/ 	.word	0x000004a0
        /*0b50*/ 	.word	0x000000ff
        /*0b54*/ 	.word	0x00028c58
        /*0b58*/ 	.short	0x0100
        /*0b5a*/ 	.byte	0x08
	.zero		1


	//   ....[9]....
        /*0b5c*/ 	.word	0x000004b0
        /*0b60*/ 	.word	0x000000ff
        /*0b64*/ 	.word	0x00028c68
        /*0b68*/ 	.short	0x0100
        /*0b6a*/ 	.byte	0x08
	.zero		1


	//   ....[10]....
        /*0b6c*/ 	.word	0x000005a0
        /*0b70*/ 	.word	0x000000ff
        /*0b74*/ 	.word	0x00028c70
        /*0b78*/ 	.short	0x0100
        /*0b7a*/ 	.byte	0x06
	.zero		1


	//   ....[11]....
        /*0b7c*/ 	.word	0x000005b0
        /*0b80*/ 	.word	0x000000ff
        /*0b84*/ 	.word	0x00028c80
        /*0b88*/ 	.short	0x0100
        /*0b8a*/ 	.byte	0x06
	.zero		1


	//   ....[12]....
        /*0b8c*/ 	.word	0x000005c0
        /*0b90*/ 	.word	0x000000ff
        /*0b94*/ 	.word	0x00028c78
        /*0b98*/ 	.short	0x0100
        /*0b9a*/ 	.byte	0x06
	.zero		1


	//   ....[13]....
        /*0b9c*/ 	.word	0x000005d0
        /*0ba0*/ 	.word	0x000000ff
        /*0ba4*/ 	.word	0x00028c88
        /*0ba8*/ 	.short	0x0100
        /*0baa*/ 	.byte	0x06
	.zero		1


	//   ....[14]....
        /*0bac*/ 	.word	0x00000700
        /*0bb0*/ 	.word	0x000000ff
        /*0bb4*/ 	.word	0x00028c90
        /*0bb8*/ 	.short	0x0100
        /*0bba*/ 	.byte	0x08
	.zero		1


	//   ....[15]....
        /*0bbc*/ 	.word	0x00000710
        /*0bc0*/ 	.word	0x000000ff
        /*0bc4*/ 	.word	0x00028ca0
        /*0bc8*/ 	.short	0x0100
        /*0bca*/ 	.byte	0x08
	.zero		1


	//   ....[16]....
        /*0bcc*/ 	.word	0x00000720
        /*0bd0*/ 	.word	0x000000ff
        /*0bd4*/ 	.word	0x00028c98
        /*0bd8*/ 	.short	0x0100
        /*0bda*/ 	.byte	0x08
	.zero		1


	//   ....[17]....
        /*0bdc*/ 	.word	0x00000730
        /*0be0*/ 	.word	0x000000ff
        /*0be4*/ 	.word	0x00028ca8
        /*0be8*/ 	.short	0x0100
        /*0bea*/ 	.byte	0x08
	.zero		1


	//   ....[18]....
        /*0bec*/ 	.word	0x00000860
        /*0bf0*/ 	.word	0x000000ff
        /*0bf4*/ 	.word	0x00028cb0
        /*0bf8*/ 	.short	0x0100
        /*0bfa*/ 	.byte	0x08
	.zero		1


	//   ....[19]....
        /*0bfc*/ 	.word	0x00000870
        /*0c00*/ 	.word	0x000000ff
        /*0c04*/ 	.word	0x00028cc0
        /*0c08*/ 	.short	0x0100
        /*0c0a*/ 	.byte	0x08
	.zero		1


	//   ....[20]....
        /*0c0c*/ 	.word	0x00000880
        /*0c10*/ 	.word	0x000000ff
        /*0c14*/ 	.word	0x00028cb8
        /*0c18*/ 	.short	0x0100
        /*0c1a*/ 	.byte	0x08
	.zero		1


	//   ....[21]....
        /*0c1c*/ 	.word	0x00000890
        /*0c20*/ 	.word	0x000000ff
        /*0c24*/ 	.word	0x00028cc8
        /*0c28*/ 	.short	0x0100
        /*0c2a*/ 	.byte	0x08
	.zero		1


	//   ....[22]....
        /*0c2c*/ 	.word	0x00002ac0
        /*0c30*/ 	.word	0x0000003f
        /*0c34*/ 	.word	0x00028c90
        /*0c38*/ 	.short	0x010a
        /*0c3a*/ 	.byte	0x3f
	.zero		1


	//   ....[23]....
        /*0c3c*/ 	.word	0x00003590
        /*0c40*/ 	.word	0x0000003f
        /*0c44*/ 	.word	0x00028c90
        /*0c48*/ 	.short	0x010a
        /*0c4a*/ 	.byte	0x3f
	.zero		1


	//   ....[24]....
        /*0c4c*/ 	.word	0x00003e40
        /*0c50*/ 	.word	0x0000003f
        /*0c54*/ 	.word	0x00028c90
        /*0c58*/ 	.short	0x010a
        /*0c5a*/ 	.byte	0x3f
	.zero		1


	//   ....[25]....
        /*0c5c*/ 	.word	0x00004220
        /*0c60*/ 	.word	0x00000004
        /*0c64*/ 	.word	0x00000000
        /*0c68*/ 	.short	0x0101
        /*0c6a*/ 	.byte	0x3f
	.zero		1


	//   ....[26]....
        /*0c6c*/ 	.word	0x00004260
        /*0c70*/ 	.word	0x0000003f
        /*0c74*/ 	.word	0x00028cb0
        /*0c78*/ 	.short	0x010a
        /*0c7a*/ 	.byte	0x3f
	.zero		1


	//   ....[27]....
        /*0c7c*/ 	.word	0x00004b20
        /*0c80*/ 	.word	0x0000003f
        /*0c84*/ 	.word	0x00000000
        /*0c88*/ 	.short	0x0101
        /*0c8a*/ 	.byte	0x3f
	.zero		1


	//   ....[28]....
        /*0c8c*/ 	.word	0x000052f0
        /*0c90*/ 	.word	0x00000003
        /*0c94*/ 	.word	0x00028c50
        /*0c98*/ 	.short	0x010a
        /*0c9a*/ 	.byte	0x3f
	.zero		1


	//   ....[29]....
        /*0c9c*/ 	.word	0x00005690
        /*0ca0*/ 	.word	0x00000003
        /*0ca4*/ 	.word	0x00000000
        /*0ca8*/ 	.short	0x0101
        /*0caa*/ 	.byte	0x3f
	.zero		1


	//   ....[30]....
        /*0cac*/ 	.word	0x00005fc0
        /*0cb0*/ 	.word	0x00000014
        /*0cb4*/ 	.word	0x00028c50
        /*0cb8*/ 	.short	0x010a
        /*0cba*/ 	.byte	0x3f
	.zero		1


	//   ....[31]....
        /*0cbc*/ 	.word	0x00006010
        /*0cc0*/ 	.word	0x00000014
        /*0cc4*/ 	.word	0x00028c50
        /*0cc8*/ 	.short	0x010a
        /*0cca*/ 	.byte	0x3f
	.zero		1


	//   ....[32]....
        /*0ccc*/ 	.word	0x00006300
        /*0cd0*/ 	.word	0x0000000d
        /*0cd4*/ 	.word	0x00000000
        /*0cd8*/ 	.short	0x0101
        /*0cda*/ 	.byte	0x3f
	.zero		1


	//   ....[33]....
        /*0cdc*/ 	.word	0x00007450
        /*0ce0*/ 	.word	0x00000002
        /*0ce4*/ 	.word	0x00028c00
        /*0ce8*/ 	.short	0x010a
        /*0cea*/ 	.byte	0x3f
	.zero		1


	//   ....[34]....
        /*0cec*/ 	.word	0x000074a0
        /*0cf0*/ 	.word	0x00000002
        /*0cf4*/ 	.word	0x00028c00
        /*0cf8*/ 	.short	0x010a
        /*0cfa*/ 	.byte	0x3f
	.zero		1


	//   ....[35]....
        /*0cfc*/ 	.word	0x00007f70
        /*0d00*/ 	.word	0x00000002
        /*0d04*/ 	.word	0x00028c00
        /*0d08*/ 	.short	0x010a
        /*0d0a*/ 	.byte	0x3f
	.zero		1


	//   ....[36]....
        /*0d0c*/ 	.word	0x00009500
        /*0d10*/ 	.word	0x00000002
        /*0d14*/ 	.word	0x00028c00
        /*0d18*/ 	.short	0x010a
        /*0d1a*/ 	.byte	0x3f
	.zero		1


	//   ....[37]....
        /*0d1c*/ 	.word	0x0000a4b0
        /*0d20*/ 	.word	0x00000014
        /*0d24*/ 	.word	0x00028c30
        /*0d28*/ 	.short	0x010a
        /*0d2a*/ 	.byte	0x3f
	.zero		1


	//   ....[38]....
        /*0d2c*/ 	.word	0x0000a560
        /*0d30*/ 	.word	0x00000014
        /*0d34*/ 	.word	0x00028c30
        /*0d38*/ 	.short	0x010a
        /*0d3a*/ 	.byte	0x3f
	.zero		1


	//   ....[39]....
        /*0d3c*/ 	.word	0x0000b820
        /*0d40*/ 	.word	0x00000003
        /*0d44*/ 	.word	0x00000000
        /*0d48*/ 	.short	0x0101
        /*0d4a*/ 	.byte	0x3f
	.zero		1


	//   ....[40]....
        /*0d4c*/ 	.word	0x0000bc10
        /*0d50*/ 	.word	0x00000014
        /*0d54*/ 	.word	0x00028c50
        /*0d58*/ 	.short	0x010a
        /*0d5a*/ 	.byte	0x3f
	.zero		1


	//   ....[41]....
        /*0d5c*/ 	.word	0x0000bcc0
        /*0d60*/ 	.word	0x00000014
        /*0d64*/ 	.word	0x00028c50
        /*0d68*/ 	.short	0x010a
        /*0d6a*/ 	.byte	0x3f
	.zero		1


	//   ....[42]....
        /*0d6c*/ 	.word	0x0000bfc0
        /*0d70*/ 	.word	0x00000014
        /*0d74*/ 	.word	0x00000000
        /*0d78*/ 	.short	0x0101
        /*0d7a*/ 	.byte	0x3f
	.zero		1


	//   ....[43]....
        /*0d7c*/ 	.word	0x0000c170
        /*0d80*/ 	.word	0x000000d1
        /*0d84*/ 	.word	0x00028c30
        /*0d88*/ 	.short	0x010a
        /*0d8a*/ 	.byte	0x3f
	.zero		1


	//   ....[44]....
        /*0d8c*/ 	.word	0x0000c1e0
        /*0d90*/ 	.word	0x000000d1
        /*0d94*/ 	.word	0x00028c30
        /*0d98*/ 	.short	0x010a
        /*0d9a*/ 	.byte	0x3f
	.zero		1


	//   ....[45]....
        /*0d9c*/ 	.word	0x0000d0d0
        /*0da0*/ 	.word	0x0000000e
        /*0da4*/ 	.word	0x00000000
        /*0da8*/ 	.short	0x0101
        /*0daa*/ 	.byte	0x3f
	.zero		1


	//   ....[46]....
        /*0dac*/ 	.word	0x0000e0b0
        /*0db0*/ 	.word	0x000000d1
        /*0db4*/ 	.word	0x00028c50
        /*0db8*/ 	.short	0x010a
        /*0dba*/ 	.byte	0x3f
	.zero		1


	//   ....[47]....
        /*0dbc*/ 	.word	0x0000e100
        /*0dc0*/ 	.word	0x000000d1
        /*0dc4*/ 	.word	0x00028c50
        /*0dc8*/ 	.short	0x010a
        /*0dca*/ 	.byte	0x3f
	.zero		1


	//   ....[48]....
        /*0dcc*/ 	.word	0x0000e420
        /*0dd0*/ 	.word	0x000000d1
        /*0dd4*/ 	.word	0x00000000
        /*0dd8*/ 	.short	0x0101
        /*0dda*/ 	.byte	0x3f
	.zero		1


	//   ....[49]....
        /*0ddc*/ 	.word	0x0000e560
        /*0de0*/ 	.word	0x000000c6
        /*0de4*/ 	.word	0x00028c30
        /*0de8*/ 	.short	0x010a
        /*0dea*/ 	.byte	0x3f
	.zero		1


	//   ....[50]....
        /*0dec*/ 	.word	0x0000e5d0
        /*0df0*/ 	.word	0x000000c6
        /*0df4*/ 	.word	0x00028c30
        /*0df8*/ 	.short	0x010a
        /*0dfa*/ 	.byte	0x3f
	.zero		1


	//   ....[51]....
        /*0dfc*/ 	.word	0x0000f280
        /*0e00*/ 	.word	0x000000a0
        /*0e04*/ 	.word	0x00000000
        /*0e08*/ 	.short	0x0101
        /*0e0a*/ 	.byte	0x3f
	.zero		1


	//   ....[52]....
        /*0e0c*/ 	.word	0x0000ff50
        /*0e10*/ 	.word	0x000000c6
        /*0e14*/ 	.word	0x00028c50
        /*0e18*/ 	.short	0x010a
        /*0e1a*/ 	.byte	0x3f
	.zero		1


	//   ....[53]....
        /*0e1c*/ 	.word	0x0000ffa0
        /*0e20*/ 	.word	0x000000c6
        /*0e24*/ 	.word	0x00028c50
        /*0e28*/ 	.short	0x010a
        /*0e2a*/ 	.byte	0x3f
	.zero		1


	//   ....[54]....
        /*0e2c*/ 	.word	0x000102c0
        /*0e30*/ 	.word	0x000000c6
        /*0e34*/ 	.word	0x00000000
        /*0e38*/ 	.short	0x0101
        /*0e3a*/ 	.byte	0x3f
	.zero		1


	//   ....[55]....
        /*0e3c*/ 	.word	0x00012b20
        /*0e40*/ 	.word	0x00000003
        /*0e44*/ 	.word	0x00000000
        /*0e48*/ 	.short	0x0101
        /*0e4a*/ 	.byte	0x3f
	.zero		1


	//   ....[56]....
        /*0e4c*/ 	.word	0x000155f0
        /*0e50*/ 	.word	0x00000017
        /*0e54*/ 	.word	0x00028c20
        /*0e58*/ 	.short	0x010a
        /*0e5a*/ 	.byte	0x3f
	.zero		1


	//   ....[57]....
        /*0e5c*/ 	.word	0x00015680
        /*0e60*/ 	.word	0x00000003
        /*0e64*/ 	.word	0x00028ca0
        /*0e68*/ 	.short	0x010a
        /*0e6a*/ 	.byte	0x3f
	.zero		1


	//   ....[58]....
        /*0e6c*/ 	.word	0x000158d0
        /*0e70*/ 	.word	0x00000003
        /*0e74*/ 	.word	0x00028cc0
        /*0e78*/ 	.short	0x010a
        /*0e7a*/ 	.byte	0x3f
	.zero		1


	//   ....[59]....
        /*0e7c*/ 	.word	0x000162a0
        /*0e80*/ 	.word	0x00000008
        /*0e84*/ 	.word	0x00028ca0
        /*0e88*/ 	.short	0x010a
        /*0e8a*/ 	.byte	0x3f
	.zero		1


	//   ....[60]....
        /*0e8c*/ 	.word	0x000164e0
        /*0e90*/ 	.word	0x00000008
        /*0e94*/ 	.word	0x00028cc0
        /*0e98*/ 	.short	0x010a
        /*0e9a*/ 	.byte	0x3f
	.zero		1


	//   ....[61]....
        /*0e9c*/ 	.word	0x00017bb0
        /*0ea0*/ 	.word	0x0000001f
        /*0ea4*/ 	.word	0x00028c40
        /*0ea8*/ 	.short	0x010a
        /*0eaa*/ 	.byte	0x3f
	.zero		1


	//   ....[62]....
        /*0eac*/ 	.word	0x00018060
        /*0eb0*/ 	.word	0x0000001f
        /*0eb4*/ 	.word	0x00028c30
        /*0eb8*/ 	.short	0x0107
        /*0eba*/ 	.byte	0x3f
	.zero		1


	//   ....[63]....
        /*0ebc*/ 	.word	0x00018130
        /*0ec0*/ 	.word	0x0000001f
        /*0ec4*/ 	.word	0x00028c30
        /*0ec8*/ 	.short	0x0101
        /*0eca*/ 	.byte	0x3f
	.zero		1


	//   ....[64]....
        /*0ecc*/ 	.word	0x00018a30
        /*0ed0*/ 	.word	0x00000017
        /*0ed4*/ 	.word	0x00028c00
        /*0ed8*/ 	.short	0x0107
        /*0eda*/ 	.byte	0x3f
	.zero		1


	//   ....[65]....
        /*0edc*/ 	.word	0x00018b20
        /*0ee0*/ 	.word	0x00000017
        /*0ee4*/ 	.word	0x00028c00
        /*0ee8*/ 	.short	0x0101
        /*0eea*/ 	.byte	0x3f
	.zero		1


	//   ....[66]....
        /*0eec*/ 	.word	0x00018b40
        /*0ef0*/ 	.word	0x00000017
        /*0ef4*/ 	.word	0x00028c20
        /*0ef8*/ 	.short	0x010a
        /*0efa*/ 	.byte	0x3f
	.zero		1


	//   ....[67]....
        /*0efc*/ 	.word	0x00018bd0
        /*0f00*/ 	.word	0x0000001f
        /*0f04*/ 	.word	0x00028c60
        /*0f08*/ 	.short	0x010a
        /*0f0a*/ 	.byte	0x3f
	.zero		1


	//   ....[68]....
        /*0f0c*/ 	.word	0x00019510
        /*0f10*/ 	.word	0x0000001f
        /*0f14*/ 	.word	0x00028c50
        /*0f18*/ 	.short	0x0107
        /*0f1a*/ 	.byte	0x3f
	.zero		1


	//   ....[69]....
        /*0f1c*/ 	.word	0x000195e0
        /*0f20*/ 	.word	0x0000001f
        /*0f24*/ 	.word	0x00028c50
        /*0f28*/ 	.short	0x0101
        /*0f2a*/ 	.byte	0x3f
	.zero		1


	//   ....[70]....
        /*0f2c*/ 	.word	0x00019970
        /*0f30*/ 	.word	0x00000006
        /*0f34*/ 	.word	0x00028c40
        /*0f38*/ 	.short	0x010a
        /*0f3a*/ 	.byte	0x3f
	.zero		1


	//   ....[71]....
        /*0f3c*/ 	.word	0x00019cb0
        /*0f40*/ 	.word	0x00000006
        /*0f44*/ 	.word	0x00028c30
        /*0f48*/ 	.short	0x0107
        /*0f4a*/ 	.byte	0x3f
	.zero		1


	//   ....[72]....
        /*0f4c*/ 	.word	0x00019d70
        /*0f50*/ 	.word	0x00000006
        /*0f54*/ 	.word	0x00028c30
        /*0f58*/ 	.short	0x0101
        /*0f5a*/ 	.byte	0x3f
	.zero		1


	//   ....[73]....
        /*0f5c*/ 	.word	0x00019da0
        /*0f60*/ 	.word	0x00000006
        /*0f64*/ 	.word	0x00028c60
        /*0f68*/ 	.short	0x010a
        /*0f6a*/ 	.byte	0x3f
	.zero		1


	//   ....[74]....
        /*0f6c*/ 	.word	0x0001a470
        /*0f70*/ 	.word	0x00000006
        /*0f74*/ 	.word	0x00028c50
        /*0f78*/ 	.short	0x0107
        /*0f7a*/ 	.byte	0x3f
	.zero		1


	//   ....[75]....
        /*0f7c*/ 	.word	0x0001a530
        /*0f80*/ 	.word	0x00000006
        /*0f84*/ 	.word	0x00028c50
        /*0f88*/ 	.short	0x0101
        /*0f8a*/ 	.byte	0x3f
	.zero		1


	//   ....[76]....
        /*0f8c*/ 	.word	0x0001b3a0
        /*0f90*/ 	.word	0x00000004
        /*0f94*/ 	.word	0x00028c20
        /*0f98*/ 	.short	0x010a
        /*0f9a*/ 	.byte	0x3f
	.zero		1


	//   ....[77]....
        /*0f9c*/ 	.word	0x0001b500
        /*0fa0*/ 	.word	0x00000005
        /*0fa4*/ 	.word	0x00028c40
        /*0fa8*/ 	.short	0x010a
        /*0faa*/ 	.byte	0x3f
	.zero		1


	//   ....[78]....
        /*0fac*/ 	.word	0x0001b5a0
        /*0fb0*/ 	.word	0x00000019
        /*0fb4*/ 	.word	0x00028c40
        /*0fb8*/ 	.short	0x010a
        /*0fba*/ 	.byte	0x3f
	.zero		1


	//   ....[79]....
        /*0fbc*/ 	.word	0x0001b5e0
        /*0fc0*/ 	.word	0x00000005
        /*0fc4*/ 	.word	0x00028c60
        /*0fc8*/ 	.short	0x010a
        /*0fca*/ 	.byte	0x3f
	.zero		1


	//   ....[80]....
        /*0fcc*/ 	.word	0x0001b620
        /*0fd0*/ 	.word	0x00000019
        /*0fd4*/ 	.word	0x00028c60
        /*0fd8*/ 	.short	0x010a
        /*0fda*/ 	.byte	0x3f
	.zero		1


	//   ....[81]....
        /*0fdc*/ 	.word	0x0001b680
        /*0fe0*/ 	.word	0x0000003f
        /*0fe4*/ 	.word	0x00028c90
        /*0fe8*/ 	.short	0x010a
        /*0fea*/ 	.byte	0x3f
	.zero		1


	//   ....[82]....
        /*0fec*/ 	.word	0x0001b7f0
        /*0ff0*/ 	.word	0x0000003f
        /*0ff4*/ 	.word	0x00028c90
        /*0ff8*/ 	.short	0x010a
        /*0ffa*/ 	.byte	0x3f
	.zero		1


	//   ....[83]....
        /*0ffc*/ 	.word	0x0001b970
        /*1000*/ 	.word	0x0000003f
        /*1004*/ 	.word	0x00028c90
        /*1008*/ 	.short	0x010a
        /*100a*/ 	.byte	0x3f
	.zero		1


	//   ....[84]....
        /*100c*/ 	.word	0x0001bad0
        /*1010*/ 	.word	0x0000003f
        /*1014*/ 	.word	0x00028cb0
        /*1018*/ 	.short	0x010a
        /*101a*/ 	.byte	0x3f
	.zero		1


	//   ....[85]....
        /*101c*/ 	.word	0x0001bb20
        /*1020*/ 	.word	0x00000003
        /*1024*/ 	.word	0x00028c50
        /*1028*/ 	.short	0x010a
        /*102a*/ 	.byte	0x3f
	.zero		1


	//   ....[86]....
        /*102c*/ 	.word	0x0001bb70
        /*1030*/ 	.word	0x00000014
        /*1034*/ 	.word	0x00028c50
        /*1038*/ 	.short	0x010a
        /*103a*/ 	.byte	0x3f
	.zero		1


	//   ....[87]....
        /*103c*/ 	.word	0x0001bf40
        /*1040*/ 	.word	0x00000002
        /*1044*/ 	.word	0x00028c00
        /*1048*/ 	.short	0x010a
        /*104a*/ 	.byte	0x3f
	.zero		1


	//   ....[88]....
        /*104c*/ 	.word	0x0001c540
        /*1050*/ 	.word	0x00000002
        /*1054*/ 	.word	0x00028c00
        /*1058*/ 	.short	0x010a
        /*105a*/ 	.byte	0x3f
	.zero		1


	//   ....[89]....
        /*105c*/ 	.word	0x0001c590
        /*1060*/ 	.word	0x00000014
        /*1064*/ 	.word	0x00028c30
        /*1068*/ 	.short	0x010a
        /*106a*/ 	.byte	0x3f
	.zero		1


	//   ....[90]....
        /*106c*/ 	.word	0x0001c5e0
        /*1070*/ 	.word	0x00000014
        /*1074*/ 	.word	0x00028c50
        /*1078*/ 	.short	0x010a
        /*107a*/ 	.byte	0x3f
	.zero		1


	//   ....[91]....
        /*107c*/ 	.word	0x0001c630
        /*1080*/ 	.word	0x000000d1
        /*1084*/ 	.word	0x00028c30
        /*1088*/ 	.short	0x010a
        /*108a*/ 	.byte	0x3f
	.zero		1


	//   ....[92]....
        /*108c*/ 	.word	0x0001c680
        /*1090*/ 	.word	0x000000d1
        /*1094*/ 	.word	0x00028c50
        /*1098*/ 	.short	0x010a
        /*109a*/ 	.byte	0x3f
	.zero		1


	//   ....[93]....
        /*109c*/ 	.word	0x0001c6d0
        /*10a0*/ 	.word	0x000000c6
        /*10a4*/ 	.word	0x00028c30
        /*10a8*/ 	.short	0x010a
        /*10aa*/ 	.byte	0x3f
	.zero		1


	//   ....[94]....
        /*10ac*/ 	.word	0x0001c720
        /*10b0*/ 	.word	0x000000c6
        /*10b4*/ 	.word	0x00028c50
        /*10b8*/ 	.short	0x010a
        /*10ba*/ 	.byte	0x3f
	.zero		1


	//   ....[95]....
        /*10bc*/ 	.word	0x0001c8c0
        /*10c0*/ 	.word	0x00000017
        /*10c4*/ 	.word	0x00028c20
        /*10c8*/ 	.short	0x010a
        /*10ca*/ 	.byte	0x3f
	.zero		1


	//   ....[96]....
        /*10cc*/ 	.word	0x0001c910
        /*10d0*/ 	.word	0x00000003
        /*10d4*/ 	.word	0x00028ca0
        /*10d8*/ 	.short	0x010a
        /*10da*/ 	.byte	0x3f
	.zero		1


	//   ....[97]....
        /*10dc*/ 	.word	0x0001c960
        /*10e0*/ 	.word	0x00000003
        /*10e4*/ 	.word	0x00028cc0
        /*10e8*/ 	.short	0x010a
        /*10ea*/ 	.byte	0x3f
	.zero		1


	//   ....[98]....
        /*10ec*/ 	.word	0x0001c9b0
        /*10f0*/ 	.word	0x00000008
        /*10f4*/ 	.word	0x00028ca0
        /*10f8*/ 	.short	0x010a
        /*10fa*/ 	.byte	0x3f
	.zero		1


	//   ....[99]....
        /*10fc*/ 	.word	0x0001ca00
        /*1100*/ 	.word	0x00000008
        /*1104*/ 	.word	0x00028cc0
        /*1108*/ 	.short	0x010a
        /*110a*/ 	.byte	0x3f
	.zero		1


	//   ....[100]....
        /*110c*/ 	.word	0x0001cb20
        /*1110*/ 	.word	0x0000001f
        /*1114*/ 	.word	0x00028c40
        /*1118*/ 	.short	0x010a
        /*111a*/ 	.byte	0x3f
	.zero		1


	//   ....[101]....
        /*111c*/ 	.word	0x0001d5c0
        /*1120*/ 	.word	0x00000017
        /*1124*/ 	.word	0x00028c20
        /*1128*/ 	.short	0x010a
        /*112a*/ 	.byte	0x3f
	.zero		1


	//   ....[102]....
        /*112c*/ 	.word	0x0001d610
        /*1130*/ 	.word	0x0000001f
        /*1134*/ 	.word	0x00028c60
        /*1138*/ 	.short	0x010a
        /*113a*/ 	.byte	0x3f
	.zero		1


	//   ....[103]....
        /*113c*/ 	.word	0x0001df10
        /*1140*/ 	.word	0x00000006
        /*1144*/ 	.word	0x00028c40
        /*1148*/ 	.short	0x010a
        /*114a*/ 	.byte	0x3f
	.zero		1


	//   ....[104]....
        /*114c*/ 	.word	0x0001e3d0
        /*1150*/ 	.word	0x00000006
        /*1154*/ 	.word	0x00028c60
        /*1158*/ 	.short	0x010a
        /*115a*/ 	.byte	0x3f
	.zero		1


	//   ....[105]....
        /*115c*/ 	.word	0x0001f4d0
        /*1160*/ 	.word	0x00000004
        /*1164*/ 	.word	0x00028c20
        /*1168*/ 	.short	0x010a
        /*116a*/ 	.byte	0x3f
	.zero		1


	//   ....[106]....
        /*116c*/ 	.word	0x0001f670
        /*1170*/ 	.word	0x00000005
        /*1174*/ 	.word	0x00028c40
        /*1178*/ 	.short	0x010a
        /*117a*/ 	.byte	0x3f
	.zero		1


	//   ....[107]....
        /*117c*/ 	.word	0x0001f6c0
        /*1180*/ 	.word	0x00000019
        /*1184*/ 	.word	0x00028c40
        /*1188*/ 	.short	0x010a
        /*118a*/ 	.byte	0x3f
	.zero		1


	//   ....[108]....
        /*118c*/ 	.word	0x0001f710
        /*1190*/ 	.word	0x00000005
        /*1194*/ 	.word	0x00028c60
        /*1198*/ 	.short	0x010a
        /*119a*/ 	.byte	0x3f
	.zero		1


	//----- nvinfo : EIATTR_NUM_MBARRIERS
	.align		4
.L_1040:
        /*119c*/ 	.byte	0x03, 0x38
        /*119e*/ 	.short	0x0016


	//----- nvinfo : EIATTR_EXIT_INSTR_OFFSETS
	.align		4
        /*11a0*/ 	.byte	0x04, 0x1c
        /*11a2*/ 	.short	(.L_1042 - .L_1041)


	//   ....[0]....
.L_1041:
        /*11a4*/ 	.word	0x0001b670


	//----- nvinfo : EIATTR_MAX_THREADS
	.align		4
.L_1042:
        /*11a8*/ 	.byte	0x04, 0x05
        /*11aa*/ 	.short	(.L_1044 - .L_1043)
.L_1043:
        /*11ac*/ 	.word	0x00000180
        /*11b0*/ 	.word	0x00000001
        /*11b4*/ 	.word	0x00000001


	//----- nvinfo : EIATTR_CRS_STACK_SIZE
	.align		4
.L_1044:
        /*11b8*/ 	.byte	0x04, 0x1e
        /*11ba*/ 	.short	(.L_1046 - .L_1045)
.L_1045:
        /*11bc*/ 	.word	0x00000000


	//----- nvinfo : EIATTR_CBANK_PARAM_SIZE
	.align		4
.L_1046:
        /*11c0*/ 	.byte	0x03, 0x19
        /*11c2*/ 	.short	0x0af0


	//----- nvinfo : EIATTR_PARAM_CBANK
	.align		4
        /*11c4*/ 	.byte	0x04, 0x0a
        /*11c6*/ 	.short	(.L_1048 - .L_1047)
	.align		4
.L_1047:
        /*11c8*/ 	.word	index@(.nv.constant0._ZN7cutlass13device_kernelIN5flash11enable_sm90INS1_16FlashAttnFwdSm90INS1_25CollectiveMainloopFwdSm90ILi2EN4cute5tupleIJNS5_1CILi1EEES8_S8_EEENS6_IJNS7_ILi64EEESA_SA_EEELi512ENS_10bfloat16_tEfNS_4arch4Sm90ELb1ELb0ELb1ELb1ELb1ELb1ELb0ELb0ELb0ELb1ELb0ELb0EEENS1_21CollectiveEpilogueFwdINS6_IJSA_NS7_ILi512EEESA_EEES9_SC_SE_Li256ELb1ELb1ELb0ELb0EEENS1_36VarlenDynamicPersistentTileSchedulerILi64ELi64ELi256ELi128ELb0ELb1ELb1ELb1ELb1ELb1EEEEEEEEEvNT_6ParamsE)
        /*11cc*/ 	.short	0x0210
        /*11ce*/ 	.short	0x0af0


	//----- nvinfo : EIATTR_SW_WAR
	.align		4
.L_1048:
        /*11d0*/ 	.byte	0x04, 0x36
        /*11d2*/ 	.short	(.L_1050 - .L_1049)
.L_1049:
        /*11d4*/ 	.word	0x00000008
.L_1050:


//--------------------- .nv.info._ZN7cutlass13device_kernelIN5flash11enable_sm90INS1_16FlashAttnFwdSm90INS1_25CollectiveMainloopFwdSm90ILi2EN4cute5tupleIJNS5_1CILi1EEES8_S8_EEENS6_IJNS7_ILi64EEESA_SA_EEELi512ENS_10bfloat16_tEfNS_4arch4Sm90ELb1ELb0ELb1ELb1ELb1ELb0ELb1ELb0ELb0ELb1ELb0ELb0EEENS1_21CollectiveEpilogueFwdINS6_IJSA_NS7_ILi512EEESA_EEES9_SC_SE_Li256ELb1ELb1ELb0ELb0EEENS1_36VarlenDynamicPersistentTileSchedulerILi64ELi64ELi256ELi128ELb0ELb1ELb1ELb1ELb1ELb1EEEEEEEEEvNT_6ParamsE --------------------------
	.section	.nv.info._ZN7cutlass13device_kernelIN5flash11enable_sm90INS1_16FlashAttnFwdSm90INS1_25CollectiveMainloopFwdSm90ILi2EN4cute5tupleIJNS5_1CILi1EEES8_S8_EEENS6_IJNS7_ILi64EEESA_SA_EEELi512ENS_10bfloat16_tEfNS_4arch4Sm90ELb1ELb0ELb1ELb1ELb1ELb0ELb1ELb0ELb0ELb1ELb0ELb0EEENS1_21CollectiveEpilogueFwdINS6_IJSA_NS7_ILi512EEESA_EEES9_SC_SE_Li256ELb1ELb1ELb0ELb0EEENS1_36VarlenDynamicPersistentTileSchedulerILi64ELi64ELi256ELi128ELb0ELb1ELb1ELb1ELb1ELb1EEEEEEEEEvNT_6ParamsE,"",@"SHT_CUDA_INFO"
	.sectionflags	@""
	.align	4


	//----- nvinfo : EIATTR_CUDA_API_VERSION
	.align		4
        /*0000*/ 	.byte	0x04, 0x37
        /*0002*/ 	.short	(.L_1052 - .L_1051)
.L_1051:
        /*0004*/ 	.word	0x00000082


	//----- nvinfo : EIATTR_KPARAM_INFO
	.align		4
.L_1052:
        /*0008*/ 	.byte	0x04, 0x17
        /*000a*/ 	.short	(.L_1054 - .L_1053)
.L_1053:
        /*000c*/ 	.word	0x00000000
        /*0010*/ 	.short	0x0000
        /*0012*/ 	.short	0x0070
        /*0014*/ 	.byte	0x00, 0xf0, 0x01, 0x2e


	//----- nvinfo : EIATTR_SPARSE_MMA_MASK
	.align		4
.L_1054:
        /*0018*/ 	.byte	0x03, 0x50
        /*001a*/ 	.short	0x0000


	//----- nvinfo : EIATTR_MAXREG_COUNT
	.align		4
        /*001c*/ 	.byte	0x03, 0x1b
        /*001e*/ 	.short	0x00a8


	//----- nvinfo : EIATTR_NUM_BARRIERS
	.align		4
        /*0020*/ 	.byte	0x02, 0x4c
        /*0022*/ 	.byte	0x10
	.zero		1


	//----- nvinfo : EIATTR_EXTERNS
	.align		4
        /*0024*/ 	.byte	0x04, 0x0f
        /*0026*/ 	.short	(.L_1056 - .L_1055)


	//   ....[0]....
	.align		4
.L_1055:
        /*0028*/ 	.word	index@(__assertfail)


	//----- nvinfo : EIATTR_ANNOTATIONS
	.align		4
.L_1056:
        /*002c*/ 	.byte	0x04, 0x55
        /*002e*/ 	.short	(.L_1058 - .L_1057)


	//   ....[0]....
.L_1057:
        /* <DEDUP_REMOVED lines=17> */


	//----- nvinfo : EIATTR_MERCURY_ISA_VERSION
	.align		4
.L_1058:
        /*0130*/ 	.byte	0x03, 0x5f
        /*0132*/ 	.short	0x0101


	//----- nvinfo : EIATTR_UNUSED_LOAD_BYTE_OFFSET
	.align		4
        /*0134*/ 	.byte	0x04, 0x44
        /*0136*/ 	.short	(.L_1060 - .L_1059)


	//   ....[0]....
.L_1059:
        /*0138*/ 	.word	0x00000970
        /*013c*/ 	.word	0x0000fff0


	//   ....[1]....
        /*0140*/ 	.word	0x0000dbc0
        /*0144*/ 	.word	0x0000fff0


	//----- nvinfo : EIATTR_INT_WARP_WIDE_INSTR_OFFSETS
	.align		4
.L_1060:
        /*0148*/ 	.byte	0x04, 0x31
        /*014a*/ 	.short	(.L_1062 - .L_1061)


	//   ....[0]....
.L_1061:
        /*014c*/ 	.word	0x000000c0


	//   ....[1]....
        /*0150*/ 	.word	0x000000d0


	//   ....[2]....
        /*0154*/ 	.word	0x000000e0


	//   ....[3]....
        /*0158*/ 	.word	0x00000180


	//   ....[4]....
        /*015c*/ 	.word	0x00011e50


	//   ....[5]....
        /*0160*/ 	.word	0x00011ee0


	//   ....[6]....
        /*0164*/ 	.word	0x000161f0


	//   ....[7]....
        /*0168*/ 	.word	0x00016280


	//----- nvinfo : EIATTR_COOP_GROUP_MASK_REGIDS
	.align		4
.L_1062:
        /*016c*/ 	.byte	0x04, 0x29
        /*016e*/ 	.short	(.L_1064 - .L_1063)


	//   ....[0]....
.L_1063:
        /*0170*/ 	.word	0xffffffff


	//   ....[1]....
        /*0174*/ 	.word	0xffffffff


	//   ....[2]....
        /*0178*/ 	.word	0xffffffff


	//   ....[3]....
        /*017c*/ 	.word	0xffffffff


	//   ....[4]....
        /*0180*/ 	.word	0xffffffff


	//   ....[5]....
        /*0184*/ 	.word	0xffffffff


	//   ....[6]....
        /*0188*/ 	.word	0xffffffff


	//   ....[7]....
        /*018c*/ 	.word	0xffffffff


	//   ....[8]....
        /*0190*/ 	.word	0xffffffff


	//   ....[9]....
        /*0194*/ 	.word	0xffffffff


	//   ....[10]....
        /*0198*/ 	.word	0xffffffff


	//   ....[11]....
        /*019c*/ 	.word	0xffffffff


	//   ....[12]....
        /*01a0*/ 	.word	0xffffffff


	//   ....[13]....
        /*01a4*/ 	.word	0xffffffff


	//   ....[14]....
        /*01a8*/ 	.word	0xffffffff


	//   ....[15]....
        /*01ac*/ 	.word	0xffffffff


	//   ....[16]....
        /*01b0*/ 	.word	0xffffffff


	//   ....[17]....
        /*01b4*/ 	.word	0xffffffff


	//   ....[18]....
        /*01b8*/ 	.word	0xffffffff


	//   ....[19]....
        /*01bc*/ 	.word	0xffffffff


	//   ....[20]....
        /*01c0*/ 	.word	0xffffffff


	//   ....[21]....
        /*01c4*/ 	.word	0xffffffff


	//   ....[22]....
        /*01c8*/ 	.word	0xffffffff


	//   ....[23]....
        /*01cc*/ 	.word	0xffffffff


	//   ....[24]....
        /*01d0*/ 	.word	0xffffffff


	//   ....[25]....
        /*01d4*/ 	.word	0xffffffff


	//   ....[26]....
        /*01d8*/ 	.word	0xffffffff


	//   ....[27]....
        /*01dc*/ 	.word	0xffffffff


	//   ....[28]....
        /*01e0*/ 	.word	0xffffffff


	//   ....[29]....
        /*01e4*/ 	.word	0xffffffff


	//   ....[30]....
        /*01e8*/ 	.word	0xffffffff


	//   ....[31]....
        /*01ec*/ 	.word	0xffffffff


	//   ....[32]....
        /*01f0*/ 	.word	0xffffffff


	//   ....[33]....
        /*01f4*/ 	.word	0xffffffff


	//   ....[34]....
        /*01f8*/ 	.word	0xffffffff


	//   ....[35]....
        /*01fc*/ 	.word	0xffffffff


	//   ....[36]....
        /*0200*/ 	.word	0xffffffff


	//   ....[37]....
        /*0204*/ 	.word	0xffffffff


	//   ....[38]....
        /*0208*/ 	.word	0xffffffff


	//   ....[39]....
        /*020c*/ 	.word	0xffffffff


	//   ....[40]....
        /*0210*/ 	.word	0xffffffff


	//   ....[41]....
        /*0214*/ 	.word	0xffffffff


	//   ....[42]....
        /*0218*/ 	.word	0xffffffff


	//   ....[43]....
        /*021c*/ 	.word	0xffffffff


	//   ....[44]....
        /*0220*/ 	.word	0xffffffff


	//   ....[45]....
        /*0224*/ 	.word	0xffffffff


	//   ....[46]....
        /*0228*/ 	.word	0xffffffff


	//   ....[47]....
        /*022c*/ 	.word	0xffffffff


	//   ....[48]....
        /*0230*/ 	.word	0xffffffff


	//   ....[49]....
        /*0234*/ 	.word	0xffffffff


	//   ....[50]....
        /*0238*/ 	.word	0xffffffff


	//   ....[51]....
        /*023c*/ 	.word	0xffffffff


	//   ....[52]....
        /*0240*/ 	.word	0xffffffff


	//   ....[53]....
        /*0244*/ 	.word	0xffffffff


	//   ....[54]....
        /*0248*/ 	.word	0xffffffff


	//   ....[55]....
        /*024c*/ 	.word	0xffffffff


	//   ....[56]....
        /*0250*/ 	.word	0xffffffff


	//   ....[57]....
        /*0254*/ 	.word	0xffffffff


	//   ....[58]....
        /*0258*/ 	.word	0xffffffff


	//   ....[59]....
        /*025c*/ 	.word	0xffffffff


	//   ....[60]....
        /*0260*/ 	.word	0xffffffff


	//   ....[61]....
        /*0264*/ 	.word	0xffffffff


	//   ....[62]....
        /*0268*/ 	.word	0xffffffff


	//   ....[63]....
        /*026c*/ 	.word	0xffffffff


	//   ....[64]....
        /*0270*/ 	.word	0xffffffff


	//   ....[65]....
        /*0274*/ 	.word	0xffffffff


	//   ....[66]....
        /*0278*/ 	.word	0xffffffff


	//   ....[67]....
        /*027c*/ 	.word	0xffffffff


	//   ....[68]....
        /*0280*/ 	.word	0xffffffff


	//   ....[69]....
        /*0284*/ 	.word	0xffffffff


	//   ....[70]....
        /*0288*/ 	.word	0xffffffff


	//   ....[71]....
        /*028c*/ 	.word	0xffffffff


	//   ....[72]....
        /*0290*/ 	.word	0xffffffff


	//   ....[73]....
        /*0294*/ 	.word	0xffffffff


	//   ....[74]....
        /*0298*/ 	.word	0xffffffff


	//   ....[75]....
        /*029c*/ 	.word	0xffffffff


	//   ....[76]....
        /*02a0*/ 	.word	0xffffffff


	//   ....[77]....
        /*02a4*/ 	.word	0xffffffff


	//   ....[78]....
        /*02a8*/ 	.word	0xffffffff


	//   ....[79]....
        /*02ac*/ 	.word	0xffffffff


	//   ....[80]....
        /*02b0*/ 	.word	0xffffffff


	//   ....[81]....
        /*02b4*/ 	.word	0xffffffff


	//   ....[82]....
        /*02b8*/ 	.word	0xffffffff


	//   ....[83]....
        /*02bc*/ 	.word	0xffffffff


	//   ....[84]....
        /*02c0*/ 	.word	0xffffffff


	//   ....[85]....
        /*02c4*/ 	.word	0xffffffff


	//   ....[86]....
        /*02c8*/ 	.word	0xffffffff


	//   ....[87]....
        /*02cc*/ 	.word	0xffffffff


	//   ....[88]....
        /*02d0*/ 	.word	0xffffffff


	//   ....[89]....
        /*02d4*/ 	.word	0xffffffff


	//   ....[90]....
        /*02d8*/ 	.word	0xffffffff


	//   ....[91]....
        /*02dc*/ 	.word	0xffffffff


	//   ....[92]....
        /*02e0*/ 	.word	0xffffffff


	//   ....[93]....
        /*02e4*/ 	.word	0xffffffff


	//   ....[94]....
        /*02e8*/ 	.word	0xffffffff


	//   ....[95]....
        /*02ec*/ 	.word	0xffffffff


	//   ....[96]....
        /*02f0*/ 	.word	0xffffffff


	//   ....[97]....
        /*02f4*/ 	.word	0xffffffff


	//   ....[98]....
        /*02f8*/ 	.word	0xffffffff


	//   ....[99]....
        /*02fc*/ 	.word	0xffffffff


	//   ....[100]....
        /*0300*/ 	.word	0xffffffff


	//   ....[101]....
        /*0304*/ 	.word	0xffffffff


	//   ....[102]....
        /*0308*/ 	.word	0xffffffff


	//   ....[103]....
        /*030c*/ 	.word	0xffffffff


	//   ....[104]....
        /*0310*/ 	.word	0xffffffff


	//   ....[105]....
        /*0314*/ 	.word	0xffffffff


	//   ....[106]....
        /*0318*/ 	.word	0xffffffff


	//   ....[107]....
        /*031c*/ 	.word	0xffffffff


	//   ....[108]....
        /*0320*/ 	.word	0xffffffff


	//   ....[109]....
        /*0324*/ 	.word	0xffffffff


	//   ....[110]....
        /*0328*/ 	.word	0xffffffff


	//   ....[111]....
        /*032c*/ 	.word	0xffffffff


	//   ....[112]....
        /*0330*/ 	.word	0xffffffff


	//   ....[113]....
        /*0334*/ 	.word	0xffffffff


	//   ....[114]....
        /*0338*/ 	.word	0xffffffff


	//   ....[115]....
        /*033c*/ 	.word	0xffffffff


	//   ....[116]....
        /*0340*/ 	.word	0xffffffff


	//   ....[117]....
        /*0344*/ 	.word	0xffffffff


	//   ....[118]....
        /*0348*/ 	.word	0xffffffff


	//   ....[119]....
        /*034c*/ 	.word	0xffffffff


	//   ....[120]....
        /*0350*/ 	.word	0xffffffff


	//   ....[121]....
        /*0354*/ 	.word	0xffffffff


	//   ....[122]....
        /*0358*/ 	.word	0xffffffff


	//   ....[123]....
        /*035c*/ 	.word	0xffffffff


	//   ....[124]....
        /*0360*/ 	.word	0xffffffff


	//   ....[125]....
        /*0364*/ 	.word	0xffffffff


	//   ....[126]....
        /*0368*/ 	.word	0xffffffff


	//   ....[127]....
        /*036c*/ 	.word	0xffffffff


	//   ....[128]....
        /*0370*/ 	.word	0xffffffff


	//   ....[129]....
        /*0374*/ 	.word	0x0500000f


	//   ....[130]....
        /*0378*/ 	.word	0x0500000f


	//   ....[131]....
        /*037c*/ 	.word	0x0500000f


	//   ....[132]....
        /*0380*/ 	.word	0x0500000f


	//   ....[133]....
        /*0384*/ 	.word	0x0500000f


	//   ....[134]....
        /*0388*/ 	.word	0x0500000f


	//   ....[135]....
        /*038c*/ 	.word	0x0500000f


	//   ....[136]....
        /*0390*/ 	.word	0x0500000f


	//   ....[137]....
        /*0394*/ 	.word	0x0500000f


	//   ....[138]....
        /*0398*/ 	.word	0x0500000f


	//   ....[139]....
        /*039c*/ 	.word	0x0500000f


	//   ....[140]....
        /*03a0*/ 	.word	0x0500000f


	//   ....[141]....
        /*03a4*/ 	.word	0x0500000f


	//   ....[142]....
        /*03a8*/ 	.word	0x0500000f


	//   ....[143]....
        /*03ac*/ 	.word	0x0500000f


	//   ....[144]....
        /*03b0*/ 	.word	0x0500000f


	//   ....[145]....
        /*03b4*/ 	.word	0x0500000f


	//   ....[146]....
        /*03b8*/ 	.word	0x0500000f


	//   ....[147]....
        /*03bc*/ 	.word	0x0500000f


	//   ....[148]....
        /*03c0*/ 	.word	0x0500000f


	//   ....[149]....
        /*03c4*/ 	.word	0x0500000f


	//   ....[150]....
        /*03c8*/ 	.word	0x0500000f


	//   ....[151]....
        /*03cc*/ 	.word	0x0500000f


	//   ....[152]....
        /*03d0*/ 	.word	0x0500000f


	//   ....[153]....
        /*03d4*/ 	.word	0x0500000f


	//   ....[154]....
        /*03d8*/ 	.word	0x0500000f


	//   ....[155]....
        /*03dc*/ 	.word	0x0500000f


	//   ....[156]....
        /*03e0*/ 	.word	0x0500000f


	//   ....[157]....
        /*03e4*/ 	.word	0x0500000f


	//   ....[158]....
        /*03e8*/ 	.word	0x0500000f


	//   ....[159]....
        /*03ec*/ 	.word	0x0500000f


	//   ....[160]....
        /*03f0*/ 	.word	0x0500000f


	//   ....[161]....
        /*03f4*/ 	.word	0x0500000f


	//   ....[162]....
        /*03f8*/ 	.word	0x0500000f


	//   ....[163]....
        /*03fc*/ 	.word	0x0500000f


	//   ....[164]....
        /*0400*/ 	.word	0x0500000f


	//   ....[165]....
        /*0404*/ 	.word	0x0500000f


	//   ....[166]....
        /*0408*/ 	.word	0x0500000f


	//   ....[167]....
        /*040c*/ 	.word	0x0500000f


	//   ....[168]....
        /*0410*/ 	.word	0x0500000f


	//   ....[169]....
        /*0414*/ 	.word	0x0500000f


	//   ....[170]....
        /*0418*/ 	.word	0x0500000f


	//   ....[171]....
        /*041c*/ 	.word	0x0500000f


	//   ....[172]....
        /*0420*/ 	.word	0x0500000f


	//   ....[173]....
        /*0424*/ 	.word	0x0500000f


	//   ....[174]....
        /*0428*/ 	.word	0x0500000f


	//   ....[175]....
        /*042c*/ 	.word	0x0500000f


	//   ....[176]....
        /*0430*/ 	.word	0x0500000f


	//   ....[177]....
        /*0434*/ 	.word	0x0500000f


	//   ....[178]....
        /*0438*/ 	.word	0x0500000f


	//   ....[179]....
        /*043c*/ 	.word	0x0500000f


	//   ....[180]....
        /*0440*/ 	.word	0x0500000f


	//   ....[181]....
        /*0444*/ 	.word	0x0500000f


	//   ....[182]....
        /*0448*/ 	.word	0x0500000f


	//   ....[183]....
        /*044c*/ 	.word	0x0500000f


	//   ....[184]....
        /*0450*/ 	.word	0x0500000f


	//   ....[185]....
        /*0454*/ 	.word	0x0500000f


	//   ....[186]....
        /*0458*/ 	.word	0x0500000f


	//   ....[187]....
        /*045c*/ 	.word	0x0500000f


	//   ....[188]....
        /*0460*/ 	.word	0x0500000f


	//   ....[189]....
        /*0464*/ 	.word	0x0500000f


	//   ....[190]....
        /*0468*/ 	.word	0x0500000f


	//   ....[191]....
        /*046c*/ 	.word	0x0500000f


	//   ....[192]....
        /*0470*/ 	.word	0x0500000f


	//   ....[193]....
        /*0474*/ 	.word	0x0500000f


	//   ....[194]....
        /*0478*/ 	.word	0x0500000f


	//   ....[195]....
        /*047c*/ 	.word	0x0500000f


	//----- nvinfo : EIATTR_COOP_GROUP_INSTR_OFFSETS
	.align		4
.L_1064:
        /*0480*/ 	.byte	0x04, 0x28
        /*0482*/ 	.short	(.L_1066 - .L_1065)


	//   ....[0]....
.L_1065:
        /*0484*/ 	.word	0x00000080


	//   ....[1]....
        /*0488*/ 	.word	0x00000090


	//   ....[2]....
        /*048c*/ 	.word	0x000002b0


	//   ....[3]....
        /*0490*/ 	.word	0x00000410


	//   ....[4]....
        /*0494*/ 	.word	0x00000530


	//   ....[5]....
        /*0498*/ 	.word	0x00000690


	//   ....[6]....
        /*049c*/ 	.word	0x000019c0


	//   ....[7]....
        /*04a0*/ 	.word	0x00003710


	//   ....[8]....
        /*04a4*/ 	.word	0x00004690


	//   ....[9]....
        /*04a8*/ 	.word	0x00005550


	//   ....[10]....
        /*04ac*/ 	.word	0x00005580


	//   ....[11]....
        /*04b0*/ 	.word	0x00005a10


	//   ....[12]....
        /*04b4*/ 	.word	0x00005af0


	//   ....[13]....
        /*04b8*/ 	.word	0x00005ef0


	//   ....[14]....
        /*04bc*/ 	.word	0x00005f80


	//   ....[15]....
        /*04c0*/ 	.word	0x00006770


	//   ....[16]....
        /*04c4*/ 	.word	0x000074d0


	//   ....[17]....
        /*04c8*/ 	.word	0x000082f0


	//   ....[18]....
        /*04cc*/ 	.word	0x00008300


	//   ....[19]....
        /*04d0*/ 	.word	0x000087d0


	//   ....[20]....
        /*04d4*/ 	.word	0x00008840


	//   ....[21]....
        /*04d8*/ 	.word	0x00008cd0


	//   ....[22]....
        /*04dc*/ 	.word	0x00008d50


	//   ....[23]....
        /*04e0*/ 	.word	0x00009e90


	//   ....[24]....
        /*04e4*/ 	.word	0x0000ab70


	//   ....[25]....
        /*04e8*/ 	.word	0x0000bb40


	//   ....[26]....
        /*04ec*/ 	.word	0x0000bbb0


	//   ....[27]....
        /*04f0*/ 	.word	0x0000bec0


	//   ....[28]....
        /*04f4*/ 	.word	0x0000c080


	//   ....[29]....
        /*04f8*/ 	.word	0x0000d000


	//   ....[30]....
        /*04fc*/ 	.word	0x0000d0d0


	//   ....[31]....
        /*0500*/ 	.word	0x0000d0f0


	//   ....[32]....
        /*0504*/ 	.word	0x0000d150


	//   ....[33]....
        /*0508*/ 	.word	0x0000d170


	//   ....[34]....
        /*050c*/ 	.word	0x0000eab0


	//   ....[35]....
        /*0510*/ 	.word	0x0000f0d0


	//   ....[36]....
        /*0514*/ 	.word	0x0000f100


	//   ....[37]....
        /*0518*/ 	.word	0x0000f120


	//   ....[38]....
        /*051c*/ 	.word	0x0000f150


	//   ....[39]....
        /*0520*/ 	.word	0x0000f7d0


	//   ....[40]....
        /*0524*/ 	.word	0x0000f7f0


	//   ....[41]....
        /*0528*/ 	.word	0x0000fa30


	//   ....[42]....
        /*052c*/ 	.word	0x0000fa50


	//   ....[43]....
        /*0530*/ 	.word	0x00010600


	//   ....[44]....
        /*0534*/ 	.word	0x00010630


	//   ....[45]....
        /*0538*/ 	.word	0x00010870


	//   ....[46]....
        /*053c*/ 	.word	0x00010890


	//   ....[47]....
        /*0540*/ 	.word	0x00010b30


	//   ....[48]....
        /*0544*/ 	.word	0x00010d00


	//   ....[49]....
        /*0548*/ 	.word	0x00010d30


	//   ....[50]....
        /*054c*/ 	.word	0x00010d60


	//   ....[51]....
        /*0550*/ 	.word	0x00010d90


	//   ....[52]....
        /*0554*/ 	.word	0x00010dc0


	//   ....[53]....
        /*0558*/ 	.word	0x00010df0


	//   ....[54]....
        /*055c*/ 	.word	0x00010f40


	//   ....[55]....
        /*0560*/ 	.word	0x00010f70


	//   ....[56]....
        /*0564*/ 	.word	0x00010fa0


	//   ....[57]....
        /*0568*/ 	.word	0x00010fd0


	//   ....[58]....
        /*056c*/ 	.word	0x00011000


	//   ....[59]....
        /*0570*/ 	.word	0x00011030


	//   ....[60]....
        /*0574*/ 	.word	0x000110c0


	//   ....[61]....
        /*0578*/ 	.word	0x00011120


	//   ....[62]....
        /*057c*/ 	.word	0x000111b0


	//   ....[63]....
        /*0580*/ 	.word	0x00012c40


	//   ....[64]....
        /*0584*/ 	.word	0x00012c60


	//   ....[65]....
        /*0588*/ 	.word	0x00012cf0


	//   ....[66]....
        /*058c*/ 	.word	0x00012d10


	//   ....[67]....
        /*0590*/ 	.word	0x00012d90


	//   ....[68]....
        /*0594*/ 	.word	0x00012db0


	//   ....[69]....
        /*0598*/ 	.word	0x00012dc0


	//   ....[70]....
        /*059c*/ 	.word	0x00012dd0


	//   ....[71]....
        /*05a0*/ 	.word	0x00013560


	//   ....[72]....
        /*05a4*/ 	.word	0x00013590


	//   ....[73]....
        /*05a8*/ 	.word	0x00013650


	//   ....[74]....
        /*05ac*/ 	.word	0x00013670


	//   ....[75]....
        /*05b0*/ 	.word	0x00013710


	//   ....[76]....
        /*05b4*/ 	.word	0x00013730


	//   ....[77]....
        /*05b8*/ 	.word	0x00013740


	//   ....[78]....
        /*05bc*/ 	.word	0x000137c0


	//   ....[79]....
        /*05c0*/ 	.word	0x00014030


	//   ....[80]....
        /*05c4*/ 	.word	0x00014050


	//   ....[81]....
        /*05c8*/ 	.word	0x000141f0


	//   ....[82]....
        /*05cc*/ 	.word	0x00014220


	//   ....[83]....
        /*05d0*/ 	.word	0x00014330


	//   ....[84]....
        /*05d4*/ 	.word	0x00014340


	//   ....[85]....
        /*05d8*/ 	.word	0x00014370


	//   ....[86]....
        /*05dc*/ 	.word	0x00014380


	//   ....[87]....
        /*05e0*/ 	.word	0x000149b0


	//   ....[88]....
        /*05e4*/ 	.word	0x00014a10


	//   ....[89]....
        /*05e8*/ 	.word	0x00014bd0


	//   ....[90]....
        /*05ec*/ 	.word	0x00014c10


	//   ....[91]....
        /*05f0*/ 	.word	0x00014c20


	//   ....[92]....
        /*05f4*/ 	.word	0x00014c30


	//   ....[93]....
        /*05f8*/ 	.word	0x00014d80


	//   ....[94]....
        /*05fc*/ 	.word	0x00014ed0


	//   ....[95]....
        /*0600*/ 	.word	0x00015700


	//   ....[96]....
        /*0604*/ 	.word	0x00015720


	//   ....[97]....
        /*0608*/ 	.word	0x00015770


	//   ....[98]....
        /*060c*/ 	.word	0x00015780


	//   ....[99]....
        /*0610*/ 	.word	0x000157c0


	//   ....[100]....
        /*0614*/ 	.word	0x000157d0


	//   ....[101]....
        /*0618*/ 	.word	0x000157e0


	//   ....[102]....
        /*061c*/ 	.word	0x00015820


	//   ....[103]....
        /*0620*/ 	.word	0x00015b40


	//   ....[104]....
        /*0624*/ 	.word	0x00015b80


	//   ....[105]....
        /*0628*/ 	.word	0x00015ba0


	//   ....[106]....
        /*062c*/ 	.word	0x00015bc0


	//   ....[107]....
        /*0630*/ 	.word	0x00015bf0


	//   ....[108]....
        /*0634*/ 	.word	0x00015c10


	//   ....[109]....
        /*0638*/ 	.word	0x00015d10


	//   ....[110]....
        /*063c*/ 	.word	0x00015e60


	//   ....[111]....
        /*0640*/ 	.word	0x00016460


	//   ....[112]....
        /*0644*/ 	.word	0x000164b0


	//   ....[113]....
        /*0648*/ 	.word	0x000164e0


	//   ....[114]....
        /*064c*/ 	.word	0x00016510


	//   ....[115]....
        /*0650*/ 	.word	0x00016520


	//   ....[116]....
        /*0654*/ 	.word	0x00016550


	//   ....[117]....
        /*0658*/ 	.word	0x00016580


	//   ....[118]....
        /*065c*/ 	.word	0x000165b0


	//   ....[119]....
        /*0660*/ 	.word	0x00016730


	//   ....[120]....
        /*0664*/ 	.word	0x00016760


	//   ....[121]....
        /*0668*/ 	.word	0x00016790


	//   ....[122]....
        /*066c*/ 	.word	0x000167c0


	//   ....[123]....
        /*0670*/ 	.word	0x000167f0


	//   ....[124]....
        /*0674*/ 	.word	0x00016820


	//   ....[125]....
        /*0678*/ 	.word	0x000168e0


	//   ....[126]....
        /*067c*/ 	.word	0x00016900


	//   ....[127]....
        /*0680*/ 	.word	0x00016970


	//   ....[128]....
        /*0684*/ 	.word	0x00017010


	//   ....[129]....
        /*0688*/ 	.word	0x00017590


	//   ....[130]....
        /*068c*/ 	.word	0x00017680


	//   ....[131]....
        /*0690*/ 	.word	0x00017720


	//   ....[132]....
        /*0694*/ 	.word	0x00017780


	//   ....[133]....
        /*0698*/ 	.word	0x00017870


	//   ....[134]....
        /*069c*/ 	.word	0x000178e0


	//   ....[135]....
        /*06a0*/ 	.word	0x000179d0


	//   ....[136]....
        /*06a4*/ 	.word	0x00017a40


	//   ....[137]....
        /*06a8*/ 	.word	0x00017ae0


	//   ....[138]....
        /*06ac*/ 	.word	0x00017be0


	//   ....[139]....
        /*06b0*/ 	.word	0x00017c70


	//   ....[140]....
        /*06b4*/ 	.word	0x00017cd0


	//   ....[141]....
        /*06b8*/ 	.word	0x00017dc0


	//   ....[142]....
        /*06bc*/ 	.word	0x00017e40


	//   ....[143]....
        /*06c0*/ 	.word	0x00017f40


	//   ....[144]....
        /*06c4*/ 	.word	0x00017fb0


	//   ....[145]....
        /*06c8*/ 	.word	0x00018090


	//   ....[146]....
        /*06cc*/ 	.word	0x000183a0


	//   ....[147]....
        /*06d0*/ 	.word	0x00018460


	//   ....[148]....
        /*06d4*/ 	.word	0x000186d0


	//   ....[149]....
        /*06d8*/ 	.word	0x00018720


	//   ....[150]....
        /*06dc*/ 	.word	0x00018930


	//   ....[151]....
        /*06e0*/ 	.word	0x00018980


	//   ....[152]....
        /*06e4*/ 	.word	0x00018b30


	//   ....[153]....
        /*06e8*/ 	.word	0x00018b80


	//   ....[154]....
        /*06ec*/ 	.word	0x00018cc0


	//   ....[155]....
        /*06f0*/ 	.word	0x00018dc0


	//   ....[156]....
        /*06f4*/ 	.word	0x00019030


	//   ....[157]....
        /*06f8*/ 	.word	0x00019080


	//   ....[158]....
        /*06fc*/ 	.word	0x00019250


	//   ....[159]....
        /*0700*/ 	.word	0x000192a0


	//   ....[160]....
        /*0704*/ 	.word	0x00019470


	//   ....[161]....
        /*0708*/ 	.word	0x000194c0


	//   ....[162]....
        /*070c*/ 	.word	0x000195b0


	//   ....[163]....
        /*0710*/ 	.word	0x00019650


	//   ....[164]....
        /*0714*/ 	.word	0x000196b0


	//   ....[165]....
        /*0718*/ 	.word	0x00019760


	//   ....[166]....
        /*071c*/ 	.word	0x000197c0


	//   ....[167]....
        /*0720*/ 	.word	0x00019870


	//   ....[168]....
        /*0724*/ 	.word	0x000198d0


	//   ....[169]....
        /*0728*/ 	.word	0x00019980


	//   ....[170]....
        /*072c*/ 	.word	0x00019a70


	//   ....[171]....
        /*0730*/ 	.word	0x00019b50


	//   ....[172]....
        /*0734*/ 	.word	0x00019c60


	//   ....[173]....
        /*0738*/ 	.word	0x00019d60


	//   ....[174]....
        /*073c*/ 	.word	0x00019e90


	//   ....[175]....
        /*0740*/ 	.word	0x00019f70


	//   ....[176]....
        /*0744*/ 	.word	0x0001a070


	//   ....[177]....
        /*0748*/ 	.word	0x0001a150


	//   ....[178]....
        /*074c*/ 	.word	0x0001a1e0


	//   ....[179]....
        /*0750*/ 	.word	0x0001a280


	//   ....[180]....
        /*0754*/ 	.word	0x0001a3a0


	//   ....[181]....
        /*0758*/ 	.word	0x0001a410


	//   ....[182]....
        /*075c*/ 	.word	0x0001a480


	//   ....[183]....
        /*0760*/ 	.word	0x0001a4f0


	//   ....[184]....
        /*0764*/ 	.word	0x0001a560


	//   ....[185]....
        /*0768*/ 	.word	0x0001a5e0


	//   ....[186]....
        /*076c*/ 	.word	0x0001a670


	//   ....[187]....
        /*0770*/ 	.word	0x0001a700


	//   ....[188]....
        /*0774*/ 	.word	0x0001a770


	//   ....[189]....
        /*0778*/ 	.word	0x0001a7e0


	//   ....[190]....
        /*077c*/ 	.word	0x0001a850


	//   ....[191]....
        /*0780*/ 	.word	0x0001a8d0


	//   ....[192]....
        /*0784*/ 	.word	0x0001a940


	//   ....[193]....
        /*0788*/ 	.word	0x0001a9e0


	//   ....[194]....
        /*078c*/ 	.word	0x0001aa70


	//   ....[195]....
        /*0790*/ 	.word	0x0001ab90


	//----- nvinfo : EIATTR_REG_RECONFIG
	.align		4
.L_1066:
        /*0794*/ 	.byte	0x01, 0x54
	.zero		2


	//----- nvinfo : EIATTR_SYSCALL_OFFSETS
	.align		4
        /*0798*/ 	.byte	0x04, 0x46
        /*079a*/ 	.short	(.L_1068 - .L_1067)


	//   ....[0]....
.L_1067:
        /*079c*/ 	.word	0x000038c0


	//   ....[1]....
        /*07a0*/ 	.word	0x00012040


	//   ....[2]....
        /*07a4*/ 	.word	0x00012190


	//   ....[3]....
        /*07a8*/ 	.word	0x00012280


	//   ....[4]....
        /*07ac*/ 	.word	0x00013170


	//   ....[5]....
        /*07b0*/ 	.word	0x00013a40


	//----- nvinfo : EIATTR_MBARRIER_INSTR_OFFSETS
	.align		4
.L_1068:
        /*07b4*/ 	.byte	0x04, 0x39
        /*07b6*/ 	.short	(.L_1070 - .L_1069)


	//   ....[0]....
.L_1069:
        /*07b8*/ 	.word	0x00000190
        /*07bc*/ 	.word	0x000000ff
        /*07c0*/ 	.word	0x00038800
        /*07c4*/ 	.short	0x0100
        /*07c6*/ 	.byte	0x08
	.zero		1


	//   ....[1]....
        /*07c8*/ 	.word	0x000001a0
        /*07cc*/ 	.word	0x000000ff
        /*07d0*/ 	.word	0x00038810
        /*07d4*/ 	.short	0x0100
        /*07d6*/ 	.byte	0x08
	.zero		1


	//   ....[2]....
        /*07d8*/ 	.word	0x000001b0
        /*07dc*/ 	.word	0x000000ff
        /*07e0*/ 	.word	0x00038820
        /*07e4*/ 	.short	0x0100
        /*07e6*/ 	.byte	0x08
	.zero		1


	//   ....[3]....
        /*07e8*/ 	.word	0x00000260
        /*07ec*/ 	.word	0x000000ff
        /*07f0*/ 	.word	0x00038830
        /*07f4*/ 	.short	0x0100
        /*07f6*/ 	.byte	0x06
	.zero		1


	//   ....[4]....
        /*07f8*/ 	.word	0x00000270
        /*07fc*/ 	.word	0x000000ff
        /*0800*/ 	.word	0x00038840
        /*0804*/ 	.short	0x0100
        /*0806*/ 	.byte	0x06
	.zero		1


	//   ....[5]....
        /*0808*/ 	.word	0x00000280
        /*080c*/ 	.word	0x000000ff
        /*0810*/ 	.word	0x00038838
        /*0814*/ 	.short	0x0100
        /*0816*/ 	.byte	0x06
	.zero		1


	//   ....[6]....
        /*0818*/ 	.word	0x00000290
        /*081c*/ 	.word	0x000000ff
        /*0820*/ 	.word	0x00038848
        /*0824*/ 	.short	0x0100
        /*0826*/ 	.byte	0x06
	.zero		1


	//   ....[7]....
        /*0828*/ 	.word	0x000003c0
        /*082c*/ 	.word	0x000000ff
        /*0830*/ 	.word	0x00038850
        /*0834*/ 	.short	0x0100
        /*0836*/ 	.byte	0x08
	.zero		1


	//   ....[8]....
        /*0838*/ 	.word	0x000003d0
        /*083c*/ 	.word	0x000000ff
        /*0840*/ 	.word	0x00038860
        /*0844*/ 	.short	0x0100
        /*0846*/ 	.byte	0x08
	.zero		1


	//   ....[9]....
        /*0848*/ 	.word	0x000003e0
        /*084c*/ 	.word	0x000000ff
        /*0850*/ 	.word	0x00038858
        /*0854*/ 	.short	0x0100
        /*0856*/ 	.byte	0x08
	.zero		1


	//   ....[10]....
        /*0858*/ 	.word	0x000003f0
        /*085c*/ 	.word	0x000000ff
        /*0860*/ 	.word	0x00038868
        /*0864*/ 	.short	0x0100
        /*0866*/ 	.byte	0x08
	.zero		1


	//   ....[11]....
        /*0868*/ 	.word	0x000004e0
        /*086c*/ 	.word	0x000000ff
        /*0870*/ 	.word	0x00038870
        /*0874*/ 	.short	0x0100
        /*0876*/ 	.byte	0x06
	.zero		1


	//   ....[12]....
        /*0878*/ 	.word	0x000004f0
        /*087c*/ 	.word	0x000000ff
        /*0880*/ 	.word	0x00038880
        /*0884*/ 	.short	0x0100
        /*0886*/ 	.byte	0x06
	.zero		1


	//   ....[13]....
        /*0888*/ 	.word	0x00000500
        /*088c*/ 	.word	0x000000ff
        /*0890*/ 	.word	0x00038878
        /*0894*/ 	.short	0x0100
        /*0896*/ 	.byte	0x06
	.zero		1


	//   ....[14]....
        /*0898*/ 	.word	0x00000510
        /*089c*/ 	.word	0x000000ff
        /*08a0*/ 	.word	0x00038888
        /*08a4*/ 	.short	0x0100
        /*08a6*/ 	.byte	0x06
	.zero		1


	//   ....[15]....
        /*08a8*/ 	.word	0x00000640
        /*08ac*/ 	.word	0x000000ff
        /*08b0*/ 	.word	0x00038890
        /*08b4*/ 	.short	0x0100
        /*08b6*/ 	.byte	0x08
	.zero		1


	//   ....[16]....
        /*08b8*/ 	.word	0x00000650
        /*08bc*/ 	.word	0x000000ff
        /*08c0*/ 	.word	0x000388a0
        /*08c4*/ 	.short	0x0100
        /*08c6*/ 	.byte	0x08
	.zero		1


	//   ....[17]....
        /*08c8*/ 	.word	0x00000660
        /*08cc*/ 	.word	0x000000ff
        /*08d0*/ 	.word	0x00038898
        /*08d4*/ 	.short	0x0100
        /*08d6*/ 	.byte	0x08
	.zero		1


	//   ....[18]....
        /*08d8*/ 	.word	0x00000670
        /*08dc*/ 	.word	0x000000ff
        /*08e0*/ 	.word	0x000388a8
        /*08e4*/ 	.short	0x0100
        /*08e6*/ 	.byte	0x08
	.zero		1


	//   ....[19]....
        /*08e8*/ 	.word	0x000007b0
        /*08ec*/ 	.word	0x000000ff
        /*08f0*/ 	.word	0x000388b0
        /*08f4*/ 	.short	0x0100
        /*08f6*/ 	.byte	0x08
	.zero		1


	//   ....[20]....
        /*08f8*/ 	.word	0x000007c0
        /*08fc*/ 	.word	0x000000ff
        /*0900*/ 	.word	0x000388c0
        /*0904*/ 	.short	0x0100
        /*0906*/ 	.byte	0x08
	.zero		1


	//   ....[21]....
        /*0908*/ 	.word	0x000007d0
        /*090c*/ 	.word	0x000000ff
        /*0910*/ 	.word	0x000388b8
        /*0914*/ 	.short	0x0100
        /*0916*/ 	.byte	0x08
	.zero		1


	//   ....[22]....
        /*0918*/ 	.word	0x000007e0
        /*091c*/ 	.word	0x000000ff
        /*0920*/ 	.word	0x000388c8
        /*0924*/ 	.short	0x0100
        /*0926*/ 	.byte	0x08
	.zero		1


	//   ....[23]....
        /*0928*/ 	.word	0x00001d90
        /*092c*/ 	.word	0x00000003
        /*0930*/ 	.word	0x00000000
        /*0934*/ 	.short	0x0101
        /*0936*/ 	.byte	0x3f
	.zero		1


	//   ....[24]....
        /*0938*/ 	.word	0x00002890
        /*093c*/ 	.word	0x00000003
        /*0940*/ 	.word	0x00000000
        /*0944*/ 	.short	0x0101
        /*0946*/ 	.byte	0x3f
	.zero		1


	//   ....[25]....
        /*0948*/ 	.word	0x00003940
        /*094c*/ 	.word	0x00000011
        /*0950*/ 	.word	0x00038800
        /*0954*/ 	.short	0x010a
        /*0956*/ 	.byte	0x3f
	.zero		1


	//   ....[26]....
        /*0958*/ 	.word	0x000039a0
        /*095c*/ 	.word	0x00000009
        /*0960*/ 	.word	0x00038830
        /*0964*/ 	.short	0x010a
        /*0966*/ 	.byte	0x3f
	.zero		1


	//   ....[27]....
        /*0968*/ 	.word	0x00003a10
        /*096c*/ 	.word	0x00000009
        /*0970*/ 	.word	0x00038830
        /*0974*/ 	.short	0x010a
        /*0976*/ 	.byte	0x3f
	.zero		1


	//   ....[28]....
        /*0978*/ 	.word	0x00003c90
        /*097c*/ 	.word	0x00000011
        /*0980*/ 	.word	0x00038810
        /*0984*/ 	.short	0x010a
        /*0986*/ 	.byte	0x3f
	.zero		1


	//   ....[29]....
        /*0988*/ 	.word	0x00003cd0
        /*098c*/ 	.word	0x00000009
        /*0990*/ 	.word	0x00038850
        /*0994*/ 	.short	0x010a
        /*0996*/ 	.byte	0x3f
	.zero		1


	//   ....[30]....
        /*0998*/ 	.word	0x00003da0
        /*099c*/ 	.word	0x00000009
        /*09a0*/ 	.word	0x00038850
        /*09a4*/ 	.short	0x010a
        /*09a6*/ 	.byte	0x3f
	.zero		1


	//   ....[31]....
        /*09a8*/ 	.word	0x00005f10
        /*09ac*/ 	.word	0x00000019
        /*09b0*/ 	.word	0x00000000
        /*09b4*/ 	.short	0x0101
        /*09b6*/ 	.byte	0x3f
	.zero		1


	//   ....[32]....
        /*09b8*/ 	.word	0x00006820
        /*09bc*/ 	.word	0x00000009
        /*09c0*/ 	.word	0x00000000
        /*09c4*/ 	.short	0x0101
        /*09c6*/ 	.byte	0x3f
	.zero		1


	//   ....[33]....
        /*09c8*/ 	.word	0x000069d0
        /*09cc*/ 	.word	0x00000009
        /*09d0*/ 	.word	0x00038830
        /*09d4*/ 	.short	0x010a
        /*09d6*/ 	.byte	0x3f
	.zero		1


	//   ....[34]....
        /*09d8*/ 	.word	0x00006a20
        /*09dc*/ 	.word	0x00000009
        /*09e0*/ 	.word	0x00038830
        /*09e4*/ 	.short	0x010a
        /*09e6*/ 	.byte	0x3f
	.zero		1


	//   ....[35]....
        /*09e8*/ 	.word	0x00006ba0
        /*09ec*/ 	.word	0x00000009
        /*09f0*/ 	.word	0x00038850
        /*09f4*/ 	.short	0x010a
        /*09f6*/ 	.byte	0x3f
	.zero		1


	//   ....[36]....
        /*09f8*/ 	.word	0x00006bf0
        /*09fc*/ 	.word	0x00000009
        /*0a00*/ 	.word	0x00038850
        /*0a04*/ 	.short	0x010a
        /*0a06*/ 	.byte	0x3f
	.zero		1


	//   ....[37]....
        /*0a08*/ 	.word	0x00008fa0
        /*0a0c*/ 	.word	0x00000099
        /*0a10*/ 	.word	0x00000000
        /*0a14*/ 	.short	0x0101
        /*0a16*/ 	.byte	0x3f
	.zero		1


	//   ....[38]....
        /*0a18*/ 	.word	0x00009f50
        /*0a1c*/ 	.word	0x00000009
        /*0a20*/ 	.word	0x00000000
        /*0a24*/ 	.short	0x0101
        /*0a26*/ 	.byte	0x3f
	.zero		1


	//   ....[39]....
        /*0a28*/ 	.word	0x0000a070
        /*0a2c*/ 	.word	0x00000009
        /*0a30*/ 	.word	0x00038830
        /*0a34*/ 	.short	0x010a
        /*0a36*/ 	.byte	0x3f
	.zero		1


	//   ....[40]....
        /*0a38*/ 	.word	0x0000a0c0
        /*0a3c*/ 	.word	0x00000009
        /*0a40*/ 	.word	0x00038830
        /*0a44*/ 	.short	0x010a
        /*0a46*/ 	.byte	0x3f
	.zero		1


	//   ....[41]....
        /*0a48*/ 	.word	0x0000a240
        /*0a4c*/ 	.word	0x00000009
        /*0a50*/ 	.word	0x00038850
        /*0a54*/ 	.short	0x010a
        /*0a56*/ 	.byte	0x3f
	.zero		1


	//   ....[42]....
        /*0a58*/ 	.word	0x0000a290
        /*0a5c*/ 	.word	0x00000009
        /*0a60*/ 	.word	0x00038850
        /*0a64*/ 	.short	0x010a
        /*0a66*/ 	.byte	0x3f
	.zero		1


	//   ....[43]....
        /*0a68*/ 	.word	0x0000bf80
        /*0a6c*/ 	.word	0x0000009b
        /*0a70*/ 	.word	0x00000000
        /*0a74*/ 	.short	0x0101
        /*0a76*/ 	.byte	0x3f
	.zero		1


	//   ....[44]....
        /*0a78*/ 	.word	0x0000d0b0
        /*0a7c*/ 	.word	0x00000009
        /*0a80*/ 	.word	0x00000000
        /*0a84*/ 	.short	0x0101
        /*0a86*/ 	.byte	0x3f
	.zero		1


	//   ....[45]....
        /*0a88*/ 	.word	0x0000f800
        /*0a8c*/ 	.word	0x00000000
        /*0a90*/ 	.word	0x00000000
        /*0a94*/ 	.short	0x0101
        /*0a96*/ 	.byte	0x3f
	.zero		1


	//   ....[46]....
        /*0a98*/ 	.word	0x000129f0
        /*0a9c*/ 	.word	0x0000001b
        /*0aa0*/ 	.word	0x00038840
        /*0aa4*/ 	.short	0x010a
        /*0aa6*/ 	.byte	0x3f
	.zero		1


	//   ....[47]....
        /*0aa8*/ 	.word	0x00012ed0
        /*0aac*/ 	.word	0x0000001b
        /*0ab0*/ 	.word	0x00038830
        /*0ab4*/ 	.short	0x0107
        /*0ab6*/ 	.byte	0x3f
	.zero		1


	//   ....[48]....
        /*0ab8*/ 	.word	0x00012fb0
        /*0abc*/ 	.word	0x0000001b
        /*0ac0*/ 	.word	0x00038830
        /*0ac4*/ 	.short	0x0101
        /*0ac6*/ 	.byte	0x3f
	.zero		1


	//   ....[49]....
        /*0ac8*/ 	.word	0x00013880
        /*0acc*/ 	.word	0x00000017
        /*0ad0*/ 	.word	0x00038800
        /*0ad4*/ 	.short	0x0107
        /*0ad6*/ 	.byte	0x3f
	.zero		1


	//   ....[50]....
        /*0ad8*/ 	.word	0x00013910
        /*0adc*/ 	.word	0x00000017
        /*0ae0*/ 	.word	0x00038800
        /*0ae4*/ 	.short	0x0101
        /*0ae6*/ 	.byte	0x3f
	.zero		1


	//   ....[51]....
        /*0ae8*/ 	.word	0x00014620
        /*0aec*/ 	.word	0x00000017
        /*0af0*/ 	.word	0x00038810
        /*0af4*/ 	.short	0x0107
        /*0af6*/ 	.byte	0x3f
	.zero		1


	//   ....[52]....
        /*0af8*/ 	.word	0x00014720
        /*0afc*/ 	.word	0x00000017
        /*0b00*/ 	.word	0x00038810
        /*0b04*/ 	.short	0x0101
        /*0b06*/ 	.byte	0x3f
	.zero		1


	//   ....[53]....
        /*0b08*/ 	.word	0x00014740
        /*0b0c*/ 	.word	0x00000017
        /*0b10*/ 	.word	0x00038820
        /*0b14*/ 	.short	0x010a
        /*0b16*/ 	.byte	0x3f
	.zero		1


	//   ....[54]....
        /*0b18*/ 	.word	0x000147d0
        /*0b1c*/ 	.word	0x0000001b
        /*0b20*/ 	.word	0x00038860
        /*0b24*/ 	.short	0x010a
        /*0b26*/ 	.byte	0x3f
	.zero		1


	//   ....[55]....
        /*0b28*/ 	.word	0x000150f0
        /*0b2c*/ 	.word	0x0000001b
        /*0b30*/ 	.word	0x00038850
        /*0b34*/ 	.short	0x0107
        /*0b36*/ 	.byte	0x3f
	.zero		1


	//   ....[56]....
        /*0b38*/ 	.word	0x000151c0
        /*0b3c*/ 	.word	0x0000001b
        /*0b40*/ 	.word	0x00038850
        /*0b44*/ 	.short	0x0101
        /*0b46*/ 	.byte	0x3f
	.zero		1


	//   ....[57]....
        /*0b48*/ 	.word	0x00015560
        /*0b4c*/ 	.word	0x00000006
        /*0b50*/ 	.word	0x00038840
        /*0b54*/ 	.short	0x010a
        /*0b56*/ 	.byte	0x3f
	.zero		1


	//   ....[58]....
        /*0b58*/ 	.word	0x000158a0
        /*0b5c*/ 	.word	0x00000006
        /*0b60*/ 	.word	0x00038830
        /*0b64*/ 	.short	0x0107
        /*0b66*/ 	.byte	0x3f
	.zero		1


	//   ....[59]....
        /*0b68*/ 	.word	0x00015960
        /*0b6c*/ 	.word	0x00000006
        /*0b70*/ 	.word	0x00038830
        /*0b74*/ 	.short	0x0101
        /*0b76*/ 	.byte	0x3f
	.zero		1


	//   ....[60]....
        /*0b78*/ 	.word	0x00015990
        /*0b7c*/ 	.word	0x00000006
        /*0b80*/ 	.word	0x00038860
        /*0b84*/ 	.short	0x010a
        /*0b86*/ 	.byte	0x3f
	.zero		1


	//   ....[61]....
        /*0b88*/ 	.word	0x00016060
        /*0b8c*/ 	.word	0x00000006
        /*0b90*/ 	.word	0x00038850
        /*0b94*/ 	.short	0x0107
        /*0b96*/ 	.byte	0x3f
	.zero		1


	//   ....[62]....
        /*0b98*/ 	.word	0x00016120
        /*0b9c*/ 	.word	0x00000006
        /*0ba0*/ 	.word	0x00038850
        /*0ba4*/ 	.short	0x0101
        /*0ba6*/ 	.byte	0x3f
	.zero		1


	//   ....[63]....
        /*0ba8*/ 	.word	0x00016f90
        /*0bac*/ 	.word	0x00000007
        /*0bb0*/ 	.word	0x00038820
        /*0bb4*/ 	.short	0x010a
        /*0bb6*/ 	.byte	0x3f
	.zero		1


	//   ....[64]....
        /*0bb8*/ 	.word	0x00017110
        /*0bbc*/ 	.word	0x00000005
        /*0bc0*/ 	.word	0x00038840
        /*0bc4*/ 	.short	0x010a
        /*0bc6*/ 	.byte	0x3f
	.zero		1


	//   ....[65]....
        /*0bc8*/ 	.word	0x000171b0
        /*0bcc*/ 	.word	0x00000003
        /*0bd0*/ 	.word	0x00038840
        /*0bd4*/ 	.short	0x010a
        /*0bd6*/ 	.byte	0x3f
	.zero		1


	//   ....[66]....
        /*0bd8*/ 	.word	0x000171f0
        /*0bdc*/ 	.word	0x00000005
        /*0be0*/ 	.word	0x00038860
        /*0be4*/ 	.short	0x010a
        /*0be6*/ 	.byte	0x3f
	.zero		1


	//   ....[67]....
        /*0be8*/ 	.word	0x00017230
        /*0bec*/ 	.word	0x00000003
        /*0bf0*/ 	.word	0x00038860
        /*0bf4*/ 	.short	0x010a
        /*0bf6*/ 	.byte	0x3f
	.zero		1


	//   ....[68]....
        /*0bf8*/ 	.word	0x00017290
        /*0bfc*/ 	.word	0x00000011
        /*0c00*/ 	.word	0x00038800
        /*0c04*/ 	.short	0x010a
        /*0c06*/ 	.byte	0x3f
	.zero		1


	//   ....[69]....
        /*0c08*/ 	.word	0x000172e0
        /*0c0c*/ 	.word	0x00000009
        /*0c10*/ 	.word	0x00038830
        /*0c14*/ 	.short	0x010a
        /*0c16*/ 	.byte	0x3f
	.zero		1


	//   ....[70]....
        /*0c18*/ 	.word	0x00017330
        /*0c1c*/ 	.word	0x00000011
        /*0c20*/ 	.word	0x00038810
        /*0c24*/ 	.short	0x010a
        /*0c26*/ 	.byte	0x3f
	.zero		1


	//   ....[71]....
        /*0c28*/ 	.word	0x00017380
        /*0c2c*/ 	.word	0x00000009
        /*0c30*/ 	.word	0x00038850
        /*0c34*/ 	.short	0x010a
        /*0c36*/ 	.byte	0x3f
	.zero		1


	//   ....[72]....
        /*0c38*/ 	.word	0x000173d0
        /*0c3c*/ 	.word	0x00000009
        /*0c40*/ 	.word	0x00038830
        /*0c44*/ 	.short	0x010a
        /*0c46*/ 	.byte	0x3f
	.zero		1


	//   ....[73]....
        /*0c48*/ 	.word	0x00017420
        /*0c4c*/ 	.word	0x00000009
        /*0c50*/ 	.word	0x00038850
        /*0c54*/ 	.short	0x010a
        /*0c56*/ 	.byte	0x3f
	.zero		1


	//   ....[74]....
        /*0c58*/ 	.word	0x00017470
        /*0c5c*/ 	.word	0x00000009
        /*0c60*/ 	.word	0x00038830
        /*0c64*/ 	.short	0x010a
        /*0c66*/ 	.byte	0x3f
	.zero		1


	//   ....[75]....
        /*0c68*/ 	.word	0x000174c0
        /*0c6c*/ 	.word	0x00000009
        /*0c70*/ 	.word	0x00038850
        /*0c74*/ 	.short	0x010a
        /*0c76*/ 	.byte	0x3f
	.zero		1


	//   ....[76]....
        /*0c78*/ 	.word	0x000175d0
        /*0c7c*/ 	.word	0x0000001b
        /*0c80*/ 	.word	0x00038840
        /*0c84*/ 	.short	0x010a
        /*0c86*/ 	.byte	0x3f
	.zero		1


	//   ....[77]....
        /*0c88*/ 	.word	0x00018bc0
        /*0c8c*/ 	.word	0x00000017
        /*0c90*/ 	.word	0x00038820
        /*0c94*/ 	.short	0x010a
        /*0c96*/ 	.byte	0x3f
	.zero		1


	//   ....[78]....
        /*0c98*/ 	.word	0x00018c10
        /*0c9c*/ 	.word	0x0000001b
        /*0ca0*/ 	.word	0x00038860
        /*0ca4*/ 	.short	0x010a
        /*0ca6*/ 	.byte	0x3f
	.zero		1


	//   ....[79]....
        /*0ca8*/ 	.word	0x00019500
        /*0cac*/ 	.word	0x00000006
        /*0cb0*/ 	.word	0x00038840
        /*0cb4*/ 	.short	0x010a
        /*0cb6*/ 	.byte	0x3f
	.zero		1


	//   ....[80]....
        /*0cb8*/ 	.word	0x000199c0
        /*0cbc*/ 	.word	0x00000006
        /*0cc0*/ 	.word	0x00038860
        /*0cc4*/ 	.short	0x010a
        /*0cc6*/ 	.byte	0x3f
	.zero		1


	//   ....[81]....
        /*0cc8*/ 	.word	0x0001aab0
        /*0ccc*/ 	.word	0x00000007
        /*0cd0*/ 	.word	0x00038820
        /*0cd4*/ 	.short	0x010a
        /*0cd6*/ 	.byte	0x3f
	.zero		1


	//   ....[82]....
        /*0cd8*/ 	.word	0x0001ac50
        /*0cdc*/ 	.word	0x00000005
        /*0ce0*/ 	.word	0x00038840
        /*0ce4*/ 	.short	0x010a
        /*0ce6*/ 	.byte	0x3f
	.zero		1


	//   ....[83]....
        /*0ce8*/ 	.word	0x0001aca0
        /*0cec*/ 	.word	0x00000003
        /*0cf0*/ 	.word	0x00038840
        /*0cf4*/ 	.short	0x010a
        /*0cf6*/ 	.byte	0x3f
	.zero		1


	//   ....[84]....
        /*0cf8*/ 	.word	0x0001acf0
        /*0cfc*/ 	.word	0x00000005
        /*0d00*/ 	.word	0x00038860
        /*0d04*/ 	.short	0x010a
        /*0d06*/ 	.byte	0x3f
	.zero		1


	//----- nvinfo : EIATTR_NUM_MBARRIERS
	.align		4
.L_1070:
        /*0d08*/ 	.byte	0x03, 0x38
        /*0d0a*/ 	.short	0x0017


	//----- nvinfo : EIATTR_EXIT_INSTR_OFFSETS
	.align		4
        /*0d0c*/ 	.byte	0x04, 0x1c
        /*0d0e*/ 	.short	(.L_1072 - .L_1071)


	//   ....[0]....
.L_1071:
        /*0d10*/ 	.word	0x000009a0


	//   ....[1]....
        /*0d14*/ 	.word	0x00010ae0


	//   ....[2]....
        /*0d18*/ 	.word	0x00017280


	//----- nvinfo : EIATTR_MAX_THREADS
	.align		4
.L_1072:
        /*0d1c*/ 	.byte	0x04, 0x05
        /*0d1e*/ 	.short	(.L_1074 - .L_1073)
.L_1073:
        /*0d20*/ 	.word	0x00000180
        /*0d24*/ 	.word	0x00000001
        /*0d28*/ 	.word	0x00000001


	//----- nvinfo : EIATTR_CRS_STACK_SIZE
	.align		4
.L_1074:
        /*0d2c*/ 	.byte	0x04, 0x1e
        /*0d2e*/ 	.short	(.L_1076 - .L_1075)
.L_1075:
        /*0d30*/ 	.word	0x00000000


	//----- nvinfo : EIATTR_CBANK_PARAM_SIZE
	.align		4
.L_1076:
        /*0d34*/ 	.byte	0x03, 0x19
        /*0d36*/ 	.short	0x0bf0


	//----- nvinfo : EIATTR_PARAM_CBANK
	.align		4
        /*0d38*/ 	.byte	0x04, 0x0a
        /*0d3a*/ 	.short	(.L_1078 - .L_1077)
	.align		4
.L_1077:
        /*0d3c*/ 	.word	index@(.nv.constant0._ZN7cutlass13device_kernelIN5flash11enable_sm90INS1_16FlashAttnFwdSm90INS1_25CollectiveMainloopFwdSm90ILi2EN4cute5tupleIJNS5_1CILi1EEES8_S8_EEENS6_IJNS7_ILi64EEESA_SA_EEELi512ENS_10bfloat16_tEfNS_4arch4Sm90ELb1ELb0ELb1ELb1ELb1ELb0ELb1ELb0ELb0ELb1ELb0ELb0EEENS1_21CollectiveEpilogueFwdINS6_IJSA_NS7_ILi512EEESA_EEES9_SC_SE_Li256ELb1ELb1ELb0ELb0EEENS1_36VarlenDynamicPersistentTileSchedulerILi64ELi64ELi256ELi128ELb0ELb1ELb1ELb1ELb1ELb1EEEEEEEEEvNT_6ParamsE)
        /*0d40*/ 	.short	0x0210
        /*0d42*/ 	.short	0x0bf0


	//----- nvinfo : EIATTR_SW_WAR
	.align		4
.L_1078:
        /*0d44*/ 	.byte	0x04, 0x36
        /*0d46*/ 	.short	(.L_1080 - .L_1079)
.L_1079:
        /*0d48*/ 	.word	0x00000008
.L_1080:


//--------------------- .nv.info._ZN7cutlass13device_kernelIN5flash11enable_sm90INS1_16FlashAttnFwdSm90INS1_25CollectiveMainloopFwdSm90ILi2EN4cute5tupleIJNS5_1CILi1EEES8_S8_EEENS6_IJNS7_ILi64EEESA_SA_EEELi512ENS_10bfloat16_tEfNS_4arch4Sm90ELb1ELb0ELb1ELb1ELb1ELb1ELb1ELb0ELb0ELb1ELb0ELb0EEENS1_21CollectiveEpilogueFwdINS6_IJSA_NS7_ILi512EEESA_EEES9_SC_SE_Li256ELb1ELb1ELb0ELb0EEENS1_36VarlenDynamicPersistentTileSchedulerILi64ELi64ELi256ELi128ELb0ELb1ELb1ELb1ELb1ELb1EEEEEEEEEvNT_6ParamsE --------------------------
	.section	.nv.info._ZN7cutlass13device_kernelIN5flash11enable_sm90INS1_16FlashAttnFwdSm90INS1_25CollectiveMainloopFwdSm90ILi2EN4cute5tupleIJNS5_1CILi1EEES8_S8_EEENS6_IJNS7_ILi64EEESA_SA_EEELi512ENS_10bfloat16_tEfNS_4arch4Sm90ELb1ELb0ELb1ELb1ELb1ELb1ELb1ELb0ELb0ELb1ELb0ELb0EEENS1_21CollectiveEpilogueFwdINS6_IJSA_NS7_ILi512EEESA_EEES9_SC_SE_Li256ELb1ELb1ELb0ELb0EEENS1_36VarlenDynamicPersistentTileSchedulerILi64ELi64ELi256ELi128ELb0ELb1ELb1ELb1ELb1ELb1EEEEEEEEEvNT_6ParamsE,"",@"SHT_CUDA_INFO"
	.sectionflags	@""
	.align	4


	//----- nvinfo : EIATTR_CUDA_API_VERSION
	.align		4
        /*0000*/ 	.byte	0x04, 0x37
        /*0002*/ 	.short	(.L_1082 - .L_1081)
.L_1081:
        /*0004*/ 	.word	0x00000082


	//----- nvinfo : EIATTR_KPARAM_INFO
	.align		4
.L_1082:
        /*0008*/ 	.byte	0x04, 0x17
        /*000a*/ 	.short	(.L_1084 - .L_1083)
.L_1083:
        /*000c*/ 	.word	0x00000000
        /*0010*/ 	.short	0x0000
        /*0012*/ 	.short	0x0070
        /*0014*/ 	.byte	0x00, 0xf0, 0x01, 0x2e


	//----- nvinfo : EIATTR_SPARSE_MMA_MASK
	.align		4
.L_1084:
        /*0018*/ 	.byte	0x03, 0x50
        /*001a*/ 	.short	0x0000


	//----- nvinfo : EIATTR_MAXREG_COUNT
	.align		4
        /*001c*/ 	.byte	0x03, 0x1b
        /*001e*/ 	.short	0x00a8


	//----- nvinfo : EIATTR_NUM_BARRIERS
	.align		4
        /*0020*/ 	.byte	0x02, 0x4c
        /*0022*/ 	.byte	0x10
	.zero		1


	//----- nvinfo : EIATTR_EXTERNS
	.align		4
        /*0024*/ 	.byte	0x04, 0x0f
        /*0026*/ 	.short	(.L_1086 - .L_1085)


	//   ....[0]....
	.align		4
.L_1085:
        /*0028*/ 	.word	index@(__assertfail)


	//----- nvinfo : EIATTR_ANNOTATIONS
	.align		4
.L_1086:
        /*002c*/ 	.byte	0x04, 0x55
        /*002e*/ 	.short	(.L_1088 - .L_1087)


	//   ....[0]....
.L_1087:
        /* <DEDUP_REMOVED lines=66> */


	//----- nvinfo : EIATTR_MERCURY_ISA_VERSION
	.align		4
.L_1088:
        /*0440*/ 	.byte	0x03, 0x5f
        /*0442*/ 	.short	0x0101


	//----- nvinfo : EIATTR_UNUSED_LOAD_BYTE_OFFSET
	.align		4
        /*0444*/ 	.byte	0x04, 0x44
        /*0446*/ 	.short	(.L_1090 - .L_1089)


	//   ....[0]....
.L_1089:
        /*0448*/ 	.word	0x00000a50
        /*044c*/ 	.word	0x0000fff0


	//   ....[1]....
        /*0450*/ 	.word	0x00015800
        /*0454*/ 	.word	0x0000fff0


	//----- nvinfo : EIATTR_INT_WARP_WIDE_INSTR_OFFSETS
	.align		4
.L_1090:
        /*0458*/ 	.byte	0x04, 0x31
        /*045a*/ 	.short	(.L_1092 - .L_1091)


	//   ....[0]....
.L_1091:
        /*045c*/ 	.word	0x00000130


	//   ....[1]....
        /*0460*/ 	.word	0x00000170


	//   ....[2]....
        /*0464*/ 	.word	0x000001e0


	//   ....[3]....
        /*0468*/ 	.word	0x00000250


	//   ....[4]....
        /*046c*/ 	.word	0x0001b9e0


	//   ....[5]....
        /*0470*/ 	.word	0x0001ba70


	//   ....[6]....
        /*0474*/ 	.word	0x0001ff70


	//   ....[7]....
        /*0478*/ 	.word	0x00020000


	//----- nvinfo : EIATTR_COOP_GROUP_MASK_REGIDS
	.align		4
.L_1092:
        /*047c*/ 	.byte	0x04, 0x29
        /*047e*/ 	.short	(.L_1094 - .L_1093)


	//   ....[0]....
.L_1093:
        /*0480*/ 	.word	0xffffffff


	//   ....[1]....
        /*0484*/ 	.word	0xffffffff


	//   ....[2]....
        /*0488*/ 	.word	0xffffffff


	//   ....[3]....
        /*048c*/ 	.word	0xffffffff


	//   ....[4]....
        /*0490*/ 	.word	0xffffffff


	//   ....[5]....
        /*0494*/ 	.word	0xffffffff


	//   ....[6]....
        /*0498*/ 	.word	0xffffffff


	//   ....[7]....
        /*049c*/ 	.word	0xffffffff


	//   ....[8]....
        /*04a0*/ 	.word	0xffffffff


	//   ....[9]....
        /*04a4*/ 	.word	0xffffffff


	//   ....[10]....
        /*04a8*/ 	.word	0xffffffff


	//   ....[11]....
        /*04ac*/ 	.word	0xffffffff


	//   ....[12]....
        /*04b0*/ 	.word	0xffffffff


	//   ....[13]....
        /*04b4*/ 	.word	0xffffffff


	//   ....[14]....
        /*04b8*/ 	.word	0xffffffff


	//   ....[15]....
        /*04bc*/ 	.word	0xffffffff


	//   ....[16]....
        /*04c0*/ 	.word	0xffffffff


	//   ....[17]....
        /*04c4*/ 	.word	0xffffffff


	//   ....[18]....
        /*04c8*/ 	.word	0xffffffff


	//   ....[19]....
        /*04cc*/ 	.word	0xffffffff


	//   ....[20]....
        /*04d0*/ 	.word	0xffffffff


	//   ....[21]....
        /*04d4*/ 	.word	0xffffffff


	//   ....[22]....
        /*04d8*/ 	.word	0xffffffff


	//   ....[23]....
        /*04dc*/ 	.word	0xffffffff


	//   ....[24]....
        /*04e0*/ 	.word	0xffffffff


	//   ....[25]....
        /*04e4*/ 	.word	0xffffffff


	//   ....[26]....
        /*04e8*/ 	.word	0xffffffff


	//   ....[27]....
        /*04ec*/ 	.word	0xffffffff


	//   ....[28]....
        /*04f0*/ 	.word	0xffffffff


	//   ....[29]....
        /*04f4*/ 	.word	0xffffffff


	//   ....[30]....
        /*04f8*/ 	.word	0xffffffff


	//   ....[31]....
        /*04fc*/ 	.word	0xffffffff


	//   ....[32]....
        /*0500*/ 	.word	0xffffffff


	//   ....[33]....
        /*0504*/ 	.word	0xffffffff


	//   ....[34]....
        /*0508*/ 	.word	0xffffffff


	//   ....[35]....
        /*050c*/ 	.word	0xffffffff


	//   ....[36]....
        /*0510*/ 	.word	0xffffffff


	//   ....[37]....
        /*0514*/ 	.word	0xffffffff


	//   ....[38]....
        /*0518*/ 	.word	0xffffffff


	//   ....[39]....
        /*051c*/ 	.word	0xffffffff


	//   ....[40]....
        /*0520*/ 	.word	0xffffffff


	//   ....[41]....
        /*0524*/ 	.word	0xffffffff


	//   ....[42]....
        /*0528*/ 	.word	0xffffffff


	//   ....[43]....
        /*052c*/ 	.word	0xffffffff


	//   ....[44]....
        /*0530*/ 	.word	0xffffffff


	//   ....[45]....
        /*0534*/ 	.word	0xffffffff


	//   ....[46]....
        /*0538*/ 	.word	0xffffffff


	//   ....[47]....
        /*053c*/ 	.word	0xffffffff


	//   ....[48]....
        /*0540*/ 	.word	0xffffffff


	//   ....[49]....
        /*0544*/ 	.word	0xffffffff


	//   ....[50]....
        /*0548*/ 	.word	0xffffffff


	//   ....[51]....
        /*054c*/ 	.word	0xffffffff


	//   ....[52]....
        /*0550*/ 	.word	0xffffffff


	//   ....[53]....
        /*0554*/ 	.word	0xffffffff


	//   ....[54]....
        /*0558*/ 	.word	0xffffffff


	//   ....[55]....
        /*055c*/ 	.word	0xffffffff


	//   ....[56]....
        /*0560*/ 	.word	0xffffffff


	//   ....[57]....
        /*0564*/ 	.word	0xffffffff


	//   ....[58]....
        /*0568*/ 	.word	0xffffffff


	//   ....[59]....
        /*056c*/ 	.word	0xffffffff


	//   ....[60]....
        /*0570*/ 	.word	0xffffffff


	//   ....[61]....
        /*0574*/ 	.word	0xffffffff


	//   ....[62]....
        /*0578*/ 	.word	0xffffffff


	//   ....[63]....
        /*057c*/ 	.word	0xffffffff


	//   ....[64]....
        /*0580*/ 	.word	0xffffffff


	//   ....[65]....
        /*0584*/ 	.word	0xffffffff


	//   ....[66]....
        /*0588*/ 	.word	0xffffffff


	//   ....[67]....
        /*058c*/ 	.word	0xffffffff


	//   ....[68]....
        /*0590*/ 	.word	0xffffffff


	//   ....[69]....
        /*0594*/ 	.word	0xffffffff


	//   ....[70]....
        /*0598*/ 	.word	0xffffffff


	//   ....[71]....
        /*059c*/ 	.word	0xffffffff


	//   ....[72]....
        /*05a0*/ 	.word	0xffffffff


	//   ....[73]....
        /*05a4*/ 	.word	0xffffffff


	//   ....[74]....
        /*05a8*/ 	.word	0xffffffff


	//   ....[75]....
        /*05ac*/ 	.word	0xffffffff


	//   ....[76]....
        /*05b0*/ 	.word	0xffffffff


	//   ....[77]....
        /*05b4*/ 	.word	0xffffffff


	//   ....[78]....
        /*05b8*/ 	.word	0xffffffff


	//   ....[79]....
        /*05bc*/ 	.word	0xffffffff


	//   ....[80]....
        /*05c0*/ 	.word	0xffffffff


	//   ....[81]....
        /*05c4*/ 	.word	0xffffffff


	//   ....[82]....
        /*05c8*/ 	.word	0xffffffff


	//   ....[83]....
        /*05cc*/ 	.word	0xffffffff


	//   ....[84]....
        /*05d0*/ 	.word	0xffffffff


	//   ....[85]....
        /*05d4*/ 	.word	0xffffffff


	//   ....[86]....
        /*05d8*/ 	.word	0xffffffff


	//   ....[87]....
        /*05dc*/ 	.word	0xffffffff


	//   ....[88]....
        /*05e0*/ 	.word	0xffffffff


	//   ....[89]....
        /*05e4*/ 	.word	0xffffffff


	//   ....[90]....
        /*05e8*/ 	.word	0xffffffff


	//   ....[91]....
        /*05ec*/ 	.word	0xffffffff


	//   ....[92]....
        /*05f0*/ 	.word	0xffffffff


	//   ....[93]....
        /*05f4*/ 	.word	0xffffffff


	//   ....[94]....
        /*05f8*/ 	.word	0xffffffff


	//   ....[95]....
        /*05fc*/ 	.word	0xffffffff


	//   ....[96]....
        /*0600*/ 	.word	0xffffffff


	//   ....[97]....
        /*0604*/ 	.word	0xffffffff


	//   ....[98]....
        /*0608*/ 	.word	0xffffffff


	//   ....[99]....
        /*060c*/ 	.word	0xffffffff


	//   ....[100]....
        /*0610*/ 	.word	0xffffffff


	//   ....[101]....
        /*0614*/ 	.word	0xffffffff


	//   ....[102]....
        /*0618*/ 	.word	0xffffffff


	//   ....[103]....
        /*061c*/ 	.word	0xffffffff


	//   ....[104]....
        /*0620*/ 	.word	0xffffffff


	//   ....[105]....
        /*0624*/ 	.word	0xffffffff


	//   ....[106]....
        /*0628*/ 	.word	0xffffffff


	//   ....[107]....
        /*062c*/ 	.word	0xffffffff


	//   ....[108]....
        /*0630*/ 	.word	0xffffffff


	//   ....[109]....
        /*0634*/ 	.word	0xffffffff


	//   ....[110]....
        /*0638*/ 	.word	0xffffffff


	//   ....[111]....
        /*063c*/ 	.word	0xffffffff


	//   ....[112]....
        /*0640*/ 	.word	0xffffffff


	//   ....[113]....
        /*0644*/ 	.word	0xffffffff


	//   ....[114]....
        /*0648*/ 	.word	0xffffffff


	//   ....[115]....
        /*064c*/ 	.word	0xffffffff


	//   ....[116]....
        /*0650*/ 	.word	0xffffffff


	//   ....[117]....
        /*0654*/ 	.word	0xffffffff


	//   ....[118]....
        /*0658*/ 	.word	0xffffffff


	//   ....[119]....
        /*065c*/ 	.word	0xffffffff


	//   ....[120]....
        /*0660*/ 	.word	0xffffffff


	//   ....[121]....
        /*0664*/ 	.word	0xffffffff


	//   ....[122]....
        /*0668*/ 	.word	0xffffffff


	//   ....[123]....
        /*066c*/ 	.word	0xffffffff


	//   ....[124]....
        /*0670*/ 	.word	0xffffffff


	//   ....[125]....
        /*0674*/ 	.word	0xffffffff


	//   ....[126]....
        /*0678*/ 	.word	0xffffffff


	//   ....[127]....
        /*067c*/ 	.word	0xffffffff


	//   ....[128]....
        /*0680*/ 	.word	0xffffffff


	//   ....[129]....
        /*0684*/ 	.word	0xffffffff


	//   ....[130]....
        /*0688*/ 	.word	0xffffffff


	//   ....[131]....
        /*068c*/ 	.word	0xffffffff


	//   ....[132]....
        /*0690*/ 	.word	0xffffffff


	//   ....[133]....
        /*0694*/ 	.word	0xffffffff


	//   ....[134]....
        /*0698*/ 	.word	0xffffffff


	//   ....[135]....
        /*069c*/ 	.word	0xffffffff


	//   ....[136]....
        /*06a0*/ 	.word	0xffffffff


	//   ....[137]....
        /*06a4*/ 	.word	0xffffffff


	//   ....[138]....
        /*06a8*/ 	.word	0xffffffff


	//   ....[139]....
        /*06ac*/ 	.word	0xffffffff


	//   ....[140]....
        /*06b0*/ 	.word	0xffffffff


	//   ....[141]....
        /*06b4*/ 	.word	0xffffffff


	//   ....[142]....
        /*06b8*/ 	.word	0xffffffff


	//   ....[143]....
        /*06bc*/ 	.word	0xffffffff


	//   ....[144]....
        /*06c0*/ 	.word	0xffffffff


	//   ....[145]....
        /*06c4*/ 	.word	0xffffffff


	//   ....[146]....
        /*06c8*/ 	.word	0xffffffff


	//   ....[147]....
        /*06cc*/ 	.word	0xffffffff


	//   ....[148]....
        /*06d0*/ 	.word	0xffffffff


	//   ....[149]....
        /*06d4*/ 	.word	0xffffffff


	//   ....[150]....
        /*06d8*/ 	.word	0xffffffff


	//   ....[151]....
        /*06dc*/ 	.word	0xffffffff


	//   ....[152]....
        /*06e0*/ 	.word	0xffffffff


	//   ....[153]....
        /*06e4*/ 	.word	0xffffffff


	//   ....[154]....
        /*06e8*/ 	.word	0xffffffff


	//   ....[155]....
        /*06ec*/ 	.word	0x0500000f


	//   ....[156]....
        /*06f0*/ 	.word	0x0500000f


	//   ....[157]....
        /*06f4*/ 	.word	0x0500000f


	//   ....[158]....
        /*06f8*/ 	.word	0x0500000f


	//   ....[159]....
        /*06fc*/ 	.word	0x0500000f


	//   ....[160]....
        /*0700*/ 	.word	0x0500000f


	//   ....[161]....
        /*0704*/ 	.word	0x0500000f


	//   ....[162]....
        /*0708*/ 	.word	0x0500000f


	//   ....[163]....
        /*070c*/ 	.word	0x0500000f


	//   ....[164]....
        /*0710*/ 	.word	0x0500000f


	//   ....[165]....
        /*0714*/ 	.word	0x0500000f


	//   ....[166]....
        /*0718*/ 	.word	0x0500000f


	//   ....[167]....
        /*071c*/ 	.word	0x0500000f


	//   ....[168]....
        /*0720*/ 	.word	0x0500000f


	//   ....[169]....
        /*0724*/ 	.word	0x0500000f


	//   ....[170]....
        /*0728*/ 	.word	0x0500000f


	//   ....[171]....
        /*072c*/ 	.word	0x0500000f


	//   ....[172]....
        /*0730*/ 	.word	0x0500000f


	//   ....[173]....
        /*0734*/ 	.word	0x0500000f


	//   ....[174]....
        /*0738*/ 	.word	0x0500000f


	//   ....[175]....
        /*073c*/ 	.word	0x0500000f


	//   ....[176]....
        /*0740*/ 	.word	0x0500000f


	//   ....[177]....
        /*0744*/ 	.word	0x0500000f


	//   ....[178]....
        /*0748*/ 	.word	0x0500000f


	//   ....[179]....
        /*074c*/ 	.word	0x0500000f


	//   ....[180]....
        /*0750*/ 	.word	0x0500000f


	//   ....[181]....
        /*0754*/ 	.word	0x0500000f


	//   ....[182]....
        /*0758*/ 	.word	0x0500000f


	//   ....[183]....
        /*075c*/ 	.word	0x0500000f


	//   ....[184]....
        /*0760*/ 	.word	0x0500000f


	//   ....[185]....
        /*0764*/ 	.word	0x0500000f


	//   ....[186]....
        /*0768*/ 	.word	0x0500000f


	//   ....[187]....
        /*076c*/ 	.word	0x0500000f


	//   ....[188]....
        /*0770*/ 	.word	0x0500000f


	//   ....[189]....
        /*0774*/ 	.word	0x0500000f


	//   ....[190]....
        /*0778*/ 	.word	0x0500000f


	//   ....[191]....
        /*077c*/ 	.word	0x0500000f


	//   ....[192]....
        /*0780*/ 	.word	0x0500000f


	//   ....[193]....
        /*0784*/ 	.word	0x0500000f


	//   ....[194]....
        /*0788*/ 	.word	0x0500000f


	//   ....[195]....
        /*078c*/ 	.word	0x0500000f


	//   ....[196]....
        /*0790*/ 	.word	0x0500000f


	//   ....[197]....
        /*0794*/ 	.word	0x0500000f


	//   ....[198]....
        /*0798*/ 	.word	0x0500000f


	//   ....[199]....
        /*079c*/ 	.word	0x0500000f


	//   ....[200]....
        /*07a0*/ 	.word	0x0500000f


	//   ....[201]....
        /*07a4*/ 	.word	0x0500000f


	//   ....[202]....
        /*07a8*/ 	.word	0x0500000f


	//   ....[203]....
        /*07ac*/ 	.word	0x0500000f


	//   ....[204]....
        /*07b0*/ 	.word	0x0500000f


	//   ....[205]....
        /*07b4*/ 	.word	0x0500000f


	//   ....[206]....
        /*07b8*/ 	.word	0x0500000f


	//   ....[207]....
        /*07bc*/ 	.word	0x0500000f


	//   ....[208]....
        /*07c0*/ 	.word	0x0500000f


	//   ....[209]....
        /*07c4*/ 	.word	0x0500000f


	//   ....[210]....
        /*07c8*/ 	.word	0x0500000f


	//   ....[211]....
        /*07cc*/ 	.word	0x0500000f


	//   ....[212]....
        /*07d0*/ 	.word	0x0500000f


	//   ....[213]....
        /*07d4*/ 	.word	0x0500000f


	//   ....[214]....
        /*07d8*/ 	.word	0x0500000f


	//   ....[215]....
        /*07dc*/ 	.word	0x0500000f


	//   ....[216]....
        /*07e0*/ 	.word	0x0500000f


	//   ....[217]....
        /*07e4*/ 	.word	0x0500000f


	//   ....[218]....
        /*07e8*/ 	.word	0x0500000f


	//   ....[219]....
        /*07ec*/ 	.word	0x0500000f


	//   ....[220]....
        /*07f0*/ 	.word	0x0500000f


	//   ....[221]....
        /*07f4*/ 	.word	0x0500000f


	//   ....[222]....
        /*07f8*/ 	.word	0x0500000f


	//   ....[223]....
        /*07fc*/ 	.word	0x0500000f


	//   ....[224]....
        /*0800*/ 	.word	0x0500000f


	//   ....[225]....
        /*0804*/ 	.word	0x0500000f


	//   ....[226]....
        /*0808*/ 	.word	0x0500000f


	//   ....[227]....
        /*080c*/ 	.word	0x0500000f


	//   ....[228]....
        /*0810*/ 	.word	0x0500000f


	//   ....[229]....
        /*0814*/ 	.word	0x0500000f


	//   ....[230]....
        /*0818*/ 	.word	0x0500000f


	//   ....[231]....
        /*081c*/ 	.word	0x0500000f


	//   ....[232]....
        /*0820*/ 	.word	0x0500000f


	//   ....[233]....
        /*0824*/ 	.word	0x0500000f


	//   ....[234]....
        /*0828*/ 	.word	0x0500000f


	//   ....[235]....
        /*082c*/ 	.word	0x0500000f


	//   ....[236]....
        /*0830*/ 	.word	0x0500000f


	//   ....[237]....
        /*0834*/ 	.word	0x0500000f


	//   ....[238]....
        /*0838*/ 	.word	0x0500000f


	//   ....[239]....
        /*083c*/ 	.word	0x0500000f


	//   ....[240]....
        /*0840*/ 	.word	0x0500000f


	//   ....[241]....
        /*0844*/ 	.word	0x0500000f


	//   ....[242]....
        /*0848*/ 	.word	0x0500000f


	//   ....[243]....
        /*084c*/ 	.word	0x0500000f


	//   ....[244]....
        /*0850*/ 	.word	0x0500000f


	//----- nvinfo : EIATTR_COOP_GROUP_INSTR_OFFSETS
	.align		4
.L_1094:
        /*0854*/ 	.byte	0x04, 0x28
        /*0856*/ 	.short	(.L_1096 - .L_1095)


	//   ....[0]....
.L_1095:
        /*0858*/ 	.word	0x00000060


	//   ....[1]....
        /*085c*/ 	.word	0x00000140


	//   ....[2]....
        /*0860*/ 	.word	0x00000180


	//   ....[3]....
        /*0864*/ 	.word	0x00000390


	//   ....[4]....
        /*0868*/ 	.word	0x000004f0


	//   ....[5]....
        /*086c*/ 	.word	0x00000610


	//   ....[6]....
        /*0870*/ 	.word	0x00000770


	//   ....[7]....
        /*0874*/ 	.word	0x00002c30


	//   ....[8]....
        /*0878*/ 	.word	0x00002c40


	//   ....[9]....
        /*087c*/ 	.word	0x000036f0


	//   ....[10]....
        /*0880*/ 	.word	0x00003700


	//   ....[11]....
        /*0884*/ 	.word	0x00004140


	//   ....[12]....
        /*0888*/ 	.word	0x00004150


	//   ....[13]....
        /*088c*/ 	.word	0x00004530


	//   ....[14]....
        /*0890*/ 	.word	0x00004540


	//   ....[15]....
        /*0894*/ 	.word	0x000053b0


	//   ....[16]....
        /*0898*/ 	.word	0x00007200


	//   ....[17]....
        /*089c*/ 	.word	0x00007990


	//   ....[18]....
        /*08a0*/ 	.word	0x000079a0


	//   ....[19]....
        /*08a4*/ 	.word	0x000079b0


	//   ....[20]....
        /*08a8*/ 	.word	0x000079c0


	//   ....[21]....
        /*08ac*/ 	.word	0x00007cb0


	//   ....[22]....
        /*08b0*/ 	.word	0x00007cc0


	//   ....[23]....
        /*08b4*/ 	.word	0x00007cd0


	//   ....[24]....
        /*08b8*/ 	.word	0x00007ce0


	//   ....[25]....
        /*08bc*/ 	.word	0x00009070


	//   ....[26]....
        /*08c0*/ 	.word	0x00009090


	//   ....[27]....
        /*08c4*/ 	.word	0x000090a0


	//   ....[28]....
        /*08c8*/ 	.word	0x000090b0


	//   ....[29]....
        /*08cc*/ 	.word	0x000091c0


	//   ....[30]....
        /*08d0*/ 	.word	0x000091d0


	//   ....[31]....
        /*08d4*/ 	.word	0x000091e0


	//   ....[32]....
        /*08d8*/ 	.word	0x000091f0


	//   ....[33]....
        /*08dc*/ 	.word	0x0000abc0


	//   ....[34]....
        /*08e0*/ 	.word	0x0000c6f0


	//   ....[35]....
        /*08e4*/ 	.word	0x0000c720


	//   ....[36]....
        /*08e8*/ 	.word	0x0000cb10


	//   ....[37]....
        /*08ec*/ 	.word	0x0000cc10


	//   ....[38]....
        /*08f0*/ 	.word	0x0000cf20


	//   ....[39]....
        /*08f4*/ 	.word	0x0000d050


	//   ....[40]....
        /*08f8*/ 	.word	0x0000d870


	//   ....[41]....
        /*08fc*/ 	.word	0x0000df90


	//   ....[42]....
        /*0900*/ 	.word	0x0000f910


	//   ....[43]....
        /*0904*/ 	.word	0x0000f920


	//   ....[44]....
        /*0908*/ 	.word	0x0000fe10


	//   ....[45]....
        /*090c*/ 	.word	0x0000fe50


	//   ....[46]....
        /*0910*/ 	.word	0x00010380


	//   ....[47]....
        /*0914*/ 	.word	0x000103a0


	//   ....[48]....
        /*0918*/ 	.word	0x00011520


	//   ....[49]....
        /*091c*/ 	.word	0x00011bc0


	//   ....[50]....
        /*0920*/ 	.word	0x00013650


	//   ....[51]....
        /*0924*/ 	.word	0x000136a0


	//   ....[52]....
        /*0928*/ 	.word	0x00013f50


	//   ....[53]....
        /*092c*/ 	.word	0x00013ff0


	//   ....[54]....
        /*0930*/ 	.word	0x00014c10


	//   ....[55]....
        /*0934*/ 	.word	0x00014d00


	//   ....[56]....
        /*0938*/ 	.word	0x00014d10


	//   ....[57]....
        /*093c*/ 	.word	0x00014d50


	//   ....[58]....
        /*0940*/ 	.word	0x00014d60


	//   ....[59]....
        /*0944*/ 	.word	0x000168e0


	//   ....[60]....
        /*0948*/ 	.word	0x00016db0


	//   ....[61]....
        /*094c*/ 	.word	0x00016de0


	//   ....[62]....
        /*0950*/ 	.word	0x00016e10


	//   ....[63]....
        /*0954*/ 	.word	0x00016e20


	//   ....[64]....
        /*0958*/ 	.word	0x00017580


	//   ....[65]....
        /*095c*/ 	.word	0x000175c0


	//   ....[66]....
        /*0960*/ 	.word	0x00017850


	//   ....[67]....
        /*0964*/ 	.word	0x00017870


	//   ....[68]....
        /*0968*/ 	.word	0x00018500


	//   ....[69]....
        /*096c*/ 	.word	0x00018540


	//   ....[70]....
        /*0970*/ 	.word	0x000187e0


	//   ....[71]....
        /*0974*/ 	.word	0x00018800


	//   ....[72]....
        /*0978*/ 	.word	0x00018ab0


	//   ....[73]....
        /*097c*/ 	.word	0x00018c60


	//   ....[74]....
        /*0980*/ 	.word	0x00018c90


	//   ....[75]....
        /*0984*/ 	.word	0x00018cc0


	//   ....[76]....
        /*0988*/ 	.word	0x00018cf0


	//   ....[77]....
        /*098c*/ 	.word	0x00018d20


	//   ....[78]....
        /*0990*/ 	.word	0x00018d50


	//   ....[79]....
        /*0994*/ 	.word	0x00018ec0


	//   ....[80]....
        /*0998*/ 	.word	0x00018ef0


	//   ....[81]....
        /*099c*/ 	.word	0x00018f20


	//   ....[82]....
        /*09a0*/ 	.word	0x00018f50


	//   ....[83]....
        /*09a4*/ 	.word	0x00018f80


	//   ....[84]....
        /*09a8*/ 	.word	0x00018fb0


	//   ....[85]....
        /*09ac*/ 	.word	0x00019040


	//   ....[86]....
        /*09b0*/ 	.word	0x000190a0


	//   ....[87]....
        /*09b4*/ 	.word	0x00019130


	//   ....[88]....
        /*09b8*/ 	.word	0x00019f40


	//   ....[89]....
        /*09bc*/ 	.word	0x0001c800


	//   ....[90]....
        /*09c0*/ 	.word	0x0001c820


	//   ....[91]....
        /*09c4*/ 	.word	0x0001c8b0


	//   ....[92]....
        /*09c8*/ 	.word	0x0001c8d0


	//   ....[93]....
        /*09cc*/ 	.word	0x0001c950


	//   ....[94]....
        /*09d0*/ 	.word	0x0001c970


	//   ....[95]....
        /*09d4*/ 	.word	0x0001c980


	//   ....[96]....
        /*09d8*/ 	.word	0x0001c990


	//   ....[97]....
        /*09dc*/ 	.word	0x0001d160


	//   ....[98]....
        /*09e0*/ 	.word	0x0001d190


	//   ....[99]....
        /*09e4*/ 	.word	0x0001d240


	//   ....[100]....
        /*09e8*/ 	.word	0x0001d250


	//   ....[101]....
        /*09ec*/ 	.word	0x0001d260


	//   ....[102]....
        /*09f0*/ 	.word	0x0001d270


	//   ....[103]....
        /*09f4*/ 	.word	0x0001d2f0


	//   ....[104]....
        /*09f8*/ 	.word	0x0001d300


	//   ....[105]....
        /*09fc*/ 	.word	0x0001dc70


	//   ....[106]....
        /*0a00*/ 	.word	0x0001dd00


	//   ....[107]....
        /*0a04*/ 	.word	0x0001dd80


	//   ....[108]....
        /*0a08*/ 	.word	0x0001ded0


	//   ....[109]....
        /*0a0c*/ 	.word	0x0001df30


	//   ....[110]....
        /*0a10*/ 	.word	0x0001df50


	//   ....[111]....
        /*0a14*/ 	.word	0x0001df60


	//   ....[112]....
        /*0a18*/ 	.word	0x0001e1f0


	//   ....[113]....
        /*0a1c*/ 	.word	0x0001e750


	//   ....[114]....
        /*0a20*/ 	.word	0x0001e780


	//   ....[115]....
        /*0a24*/ 	.word	0x0001e970


	//   ....[116]....
        /*0a28*/ 	.word	0x0001e9b0


	//   ....[117]....
        /*0a2c*/ 	.word	0x0001e9c0


	//   ....[118]....
        /*0a30*/ 	.word	0x0001e9d0


	//   ....[119]....
        /*0a34*/ 	.word	0x0001eb20


	//   ....[120]....
        /*0a38*/ 	.word	0x0001ec70


	//   ....[121]....
        /*0a3c*/ 	.word	0x0001f480


	//   ....[122]....
        /*0a40*/ 	.word	0x0001f4a0


	//   ....[123]....
        /*0a44*/ 	.word	0x0001f4f0


	//   ....[124]....
        /*0a48*/ 	.word	0x0001f500


	//   ....[125]....
        /*0a4c*/ 	.word	0x0001f540


	//   ....[126]....
        /*0a50*/ 	.word	0x0001f550


	//   ....[127]....
        /*0a54*/ 	.word	0x0001f560


	//   ....[128]....
        /*0a58*/ 	.word	0x0001f5a0


	//   ....[129]....
        /*0a5c*/ 	.word	0x0001f8c0


	//   ....[130]....
        /*0a60*/ 	.word	0x0001f900


	//   ....[131]....
        /*0a64*/ 	.word	0x0001f920


	//   ....[132]....
        /*0a68*/ 	.word	0x0001f940


	//   ....[133]....
        /*0a6c*/ 	.word	0x0001f970


	//   ....[134]....
        /*0a70*/ 	.word	0x0001f990


	//   ....[135]....
        /*0a74*/ 	.word	0x0001fa90


	//   ....[136]....
        /*0a78*/ 	.word	0x0001fbe0


	//   ....[137]....
        /*0a7c*/ 	.word	0x000201d0


	//   ....[138]....
        /*0a80*/ 	.word	0x00020200


	//   ....[139]....
        /*0a84*/ 	.word	0x00020240


	//   ....[140]....
        /*0a88*/ 	.word	0x00020270


	//   ....[141]....
        /*0a8c*/ 	.word	0x000202a0


	//   ....[142]....
        /*0a90*/ 	.word	0x000202d0


	//   ....[143]....
        /*0a94*/ 	.word	0x00020300


	//   ....[144]....
        /*0a98*/ 	.word	0x00020330


	//   ....[145]....
        /*0a9c*/ 	.word	0x000204b0


	//   ....[146]....
        /*0aa0*/ 	.word	0x000204e0


	//   ....[147]....
        /*0aa4*/ 	.word	0x00020510


	//   ....[148]....
        /*0aa8*/ 	.word	0x00020540


	//   ....[149]....
        /*0aac*/ 	.word	0x00020570


	//   ....[150]....
        /*0ab0*/ 	.word	0x000205a0


	//   ....[151]....
        /*0ab4*/ 	.word	0x00020660


	//   ....[152]....
        /*0ab8*/ 	.word	0x00020680


	//   ....[153]....
        /*0abc*/ 	.word	0x000206f0


	//   ....[154]....
        /*0ac0*/ 	.word	0x00020d90


	//   ....[155]....
        /*0ac4*/ 	.word	0x000210b0


	//   ....[156]....
        /*0ac8*/ 	.word	0x00021140


	//   ....[157]....
        /*0acc*/ 	.word	0x00021220


	//   ....[158]....
        /*0ad0*/ 	.word	0x000212b0


	//   ....[159]....
        /*0ad4*/ 	.word	0x00021390


	//   ....[160]....
        /*0ad8*/ 	.word	0x00021420


	//   ....[161]....
        /*0adc*/ 	.word	0x00021500


	//   ....[162]....
        /*0ae0*/ 	.word	0x00021590


	//   ....[163]....
        /*0ae4*/ 	.word	0x000215e0


	//   ....[164]....
        /*0ae8*/ 	.word	0x00021630


	//   ....[165]....
        /*0aec*/ 	.word	0x000216c0


	//   ....[166]....
        /*0af0*/ 	.word	0x00021750


	//   ....[167]....
        /*0af4*/ 	.word	0x000217a0


	//   ....[168]....
        /*0af8*/ 	.word	0x000217f0


	//   ....[169]....
        /*0afc*/ 	.word	0x000218f0


	//   ....[170]....
        /*0b00*/ 	.word	0x000219a0


	//   ....[171]....
        /*0b04*/ 	.word	0x00021a20


	//   ....[172]....
        /*0b08*/ 	.word	0x00021ab0


	//   ....[173]....
        /*0b0c*/ 	.word	0x00021bd0


	//   ....[174]....
        /*0b10*/ 	.word	0x00021d00


	//   ....[175]....
        /*0b14*/ 	.word	0x00021dd0


	//   ....[176]....
        /*0b18*/ 	.word	0x00021e20


	//   ....[177]....
        /*0b1c*/ 	.word	0x00022160


	//   ....[178]....
        /*0b20*/ 	.word	0x00022440


	//   ....[179]....
        /*0b24*/ 	.word	0x00022530


	//   ....[180]....
        /*0b28*/ 	.word	0x000225d0


	//   ....[181]....
        /*0b2c*/ 	.word	0x00022630


	//   ....[182]....
        /*0b30*/ 	.word	0x00022720


	//   ....[183]....
        /*0b34*/ 	.word	0x00022790


	//   ....[184]....
        /*0b38*/ 	.word	0x00022880


	//   ....[185]....
        /*0b3c*/ 	.word	0x000228f0


	//   ....[186]....
        /*0b40*/ 	.word	0x00022990


	//   ....[187]....
        /*0b44*/ 	.word	0x00022a80


	//   ....[188]....
        /*0b48*/ 	.word	0x00022b20


	//   ....[189]....
        /*0b4c*/ 	.word	0x00022b80


	//   ....[190]....
        /*0b50*/ 	.word	0x00022c40


	//   ....[191]....
        /*0b54*/ 	.word	0x00022ca0


	//   ....[192]....
        /*0b58*/ 	.word	0x00022d40


	//   ....[193]....
        /*0b5c*/ 	.word	0x00022df0


	//   ....[194]....
        /*0b60*/ 	.word	0x00022e90


	//   ....[195]....
        /*0b64*/ 	.word	0x000231c0


	//   ....[196]....
        /*0b68*/ 	.word	0x00023280


	//   ....[197]....
        /*0b6c*/ 	.word	0x000234f0


	//   ....[198]....
        /*0b70*/ 	.word	0x00023570


	//   ....[199]....
        /*0b74*/ 	.word	0x00023780


	//   ....[200]....
        /*0b78*/ 	.word	0x000237d0


	//   ....[201]....
        /*0b7c*/ 	.word	0x00023940


	//   ....[202]....
        /*0b80*/ 	.word	0x000239d0


	//   ....[203]....
        /*0b84*/ 	.word	0x00023b10


	//   ....[204]....
        /*0b88*/ 	.word	0x00023c10


	//   ....[205]....
        /*0b8c*/ 	.word	0x00023e80


	//   ....[206]....
        /*0b90*/ 	.word	0x00023ed0


	//   ....[207]....
        /*0b94*/ 	.word	0x000240a0


	//   ....[208]....
        /*0b98*/ 	.word	0x000240f0


	//   ....[209]....
        /*0b9c*/ 	.word	0x000242c0


	//   ....[210]....
        /*0ba0*/ 	.word	0x00024310


	//   ....[211]....
        /*0ba4*/ 	.word	0x00024400


	//   ....[212]....
        /*0ba8*/ 	.word	0x000244a0


	//   ....[213]....
        /*0bac*/ 	.word	0x00024500


	//   ....[214]....
        /*0bb0*/ 	.word	0x000245b0


	//   ....[215]....
        /*0bb4*/ 	.word	0x00024610


	//   ....[216]....
        /*0bb8*/ 	.word	0x000246c0


	//   ....[217]....
        /*0bbc*/ 	.word	0x00024720


	//   ....[218]....
        /*0bc0*/ 	.word	0x000247d0


	//   ....[219]....
        /*0bc4*/ 	.word	0x000248c0


	//   ....[220]....
        /*0bc8*/ 	.word	0x000249a0


	//   ....[221]....
        /*0bcc*/ 	.word	0x00024ab0


	//   ....[222]....
        /*0bd0*/ 	.word	0x00024bb0


	//   ....[223]....
        /*0bd4*/ 	.word	0x00024ce0


	//   ....[224]....
        /*0bd8*/ 	.word	0x00024dc0


	//   ....[225]....
        /*0bdc*/ 	.word	0x00024ec0


	//   ....[226]....
        /*0be0*/ 	.word	0x00024fa0


	//   ....[227]....
        /*0be4*/ 	.word	0x00025030


	//   ....[228]....
        /*0be8*/ 	.word	0x000250d0


	//   ....[229]....
        /*0bec*/ 	.word	0x000251f0


	//   ....[230]....
        /*0bf0*/ 	.word	0x00025260


	//   ....[231]....
        /*0bf4*/ 	.word	0x000252d0


	//   ....[232]....
        /*0bf8*/ 	.word	0x00025340


	//   ....[233]....
        /*0bfc*/ 	.word	0x000253b0


	//   ....[234]....
        /*0c00*/ 	.word	0x00025430


	//   ....[235]....
        /*0c04*/ 	.word	0x000254c0


	//   ....[236]....
        /*0c08*/ 	.word	0x00025550


	//   ....[237]....
        /*0c0c*/ 	.word	0x000255c0


	//   ....[238]....
        /*0c10*/ 	.word	0x00025630


	//   ....[239]....
        /*0c14*/ 	.word	0x000256a0


	//   ....[240]....
        /*0c18*/ 	.word	0x00025720


	//   ....[241]....
        /*0c1c*/ 	.word	0x00025790


	//   ....[242]....
        /*0c20*/ 	.word	0x00025830


	//   ....[243]....
        /*0c24*/ 	.word	0x000258c0


	//   ....[244]....
        /*0c28*/ 	.word	0x000259f0


	//----- nvinfo : EIATTR_REG_RECONFIG
	.align		4
.L_1096:
        /*0c2c*/ 	.byte	0x01, 0x54
	.zero		2


	//----- nvinfo : EIATTR_SYSCALL_OFFSETS
	.align		4
        /*0c30*/ 	.byte	0x04, 0x46
        /*0c32*/ 	.short	(.L_1098 - .L_1097)


	//   ....[0]....
.L_1097:
        /*0c34*/ 	.word	0x00001e40


	//   ....[1]....
        /*0c38*/ 	.word	0x00001f90


	//   ....[2]....
        /*0c3c*/ 	.word	0x000073b0


	//   ....[3]....
        /*0c40*/ 	.word	0x000076e0


	//   ....[4]....
        /*0c44*/ 	.word	0x0001bbd0


	//   ....[5]....
        /*0c48*/ 	.word	0x0001bd20


	//   ....[6]....
        /*0c4c*/ 	.word	0x0001be10


	//   ....[7]....
        /*0c50*/ 	.word	0x0001cd60


	//   ....[8]....
        /*0c54*/ 	.word	0x0001d5d0


	//----- nvinfo : EIATTR_MBARRIER_INSTR_OFFSETS
	.align		4
.L_1098:
        /*0c58*/ 	.byte	0x04, 0x39
        /*0c5a*/ 	.short	(.L_1100 - .L_1099)


	//   ....[0]....
.L_1099:
        /*0c5c*/ 	.word	0x00000270
        /*0c60*/ 	.word	0x000000ff
        /*0c64*/ 	.word	0x00038800
        /*0c68*/ 	.short	0x0100
        /*0c6a*/ 	.byte	0x08
	.zero		1


	//   ....[1]....
        /*0c6c*/ 	.word	0x00000280
        /*0c70*/ 	.word	0x000000ff
        /*0c74*/ 	.word	0x00038810
        /*0c78*/ 	.short	0x0100
        /*0c7a*/ 	.byte	0x08
	.zero		1


	//   ....[2]....
        /*0c7c*/ 	.word	0x00000290
        /*0c80*/ 	.word	0x000000ff
        /*0c84*/ 	.word	0x00038820
        /*0c88*/ 	.short	0x0100
        /*0c8a*/ 	.byte	0x08
	.zero		1


	//   ....[3]....
        /*0c8c*/ 	.word	0x00000340
        /*0c90*/ 	.word	0x000000ff
        /*0c94*/ 	.word	0x00038830
        /*0c98*/ 	.short	0x0100
        /*0c9a*/ 	.byte	0x06
	.zero		1


	//   ....[4]....
        /*0c9c*/ 	.word	0x00000350
        /*0ca0*/ 	.word	0x000000ff
        /*0ca4*/ 	.word	0x00038840
        /*0ca8*/ 	.short	0x0100
        /*0caa*/ 	.byte	0x06
	.zero		1


	//   ....[5]....
        /*0cac*/ 	.word	0x00000360
        /*0cb0*/ 	.word	0x000000ff
        /*0cb4*/ 	.word	0x00038838
        /*0cb8*/ 	.short	0x0100
        /*0cba*/ 	.byte	0x06
	.zero		1


	//   ....[6]....
        /*0cbc*/ 	.word	0x00000370
        /*0cc0*/ 	.word	0x000000ff
        /*0cc4*/ 	.word	0x00038848
        /*0cc8*/ 	.short	0x0100
        /*0cca*/ 	.byte	0x06
	.zero		1


	//   ....[7]....
        /*0ccc*/ 	.word	0x000004a0
        /*0cd0*/ 	.word	0x000000ff
        /*0cd4*/ 	.word	0x00038850
        /*0cd8*/ 	.short	0x0100
        /*0cda*/ 	.byte	0x08
	.zero		1


	//   ....[8]....
        /*0cdc*/ 	.word	0x000004b0
        /*0ce0*/ 	.word	0x000000ff
        /*0ce4*/ 	.word	0x00038860
        /*0ce8*/ 	.short	0x0100
        /*0cea*/ 	.byte	0x08
	.zero		1


	//   ....[9]....
        /*0cec*/ 	.word	0x000004c0
        /*0cf0*/ 	.word	0x000000ff
        /*0cf4*/ 	.word	0x00038858
        /*0cf8*/ 	.short	0x0100
        /*0cfa*/ 	.byte	0x08
	.zero		1


	//   ....[10]....
        /*0cfc*/ 	.word	0x000004d0
        /*0d00*/ 	.word	0x000000ff
        /*0d04*/ 	.word	0x00038868
        /*0d08*/ 	.short	0x0100
        /*0d0a*/ 	.byte	0x08
	.zero		1


	//   ....[11]....
        /*0d0c*/ 	.word	0x000005c0
        /*0d10*/ 	.word	0x000000ff
        /*0d14*/ 	.word	0x00038870
        /*0d18*/ 	.short	0x0100
        /*0d1a*/ 	.byte	0x06
	.zero		1


	//   ....[12]....
        /*0d1c*/ 	.word	0x000005d0
        /*0d20*/ 	.word	0x000000ff
        /*0d24*/ 	.word	0x00038880
        /*0d28*/ 	.short	0x0100
        /*0d2a*/ 	.byte	0x06
	.zero		1


	//   ....[13]....
        /*0d2c*/ 	.word	0x000005e0
        /*0d30*/ 	.word	0x000000ff
        /*0d34*/ 	.word	0x00038878
        /*0d38*/ 	.short	0x0100
        /*0d3a*/ 	.byte	0x06
	.zero		1


	//   ....[14]....
        /*0d3c*/ 	.word	0x000005f0
        /*0d40*/ 	.word	0x000000ff
        /*0d44*/ 	.word	0x00038888
        /*0d48*/ 	.short	0x0100
        /*0d4a*/ 	.byte	0x06
	.zero		1


	//   ....[15]....
        /*0d4c*/ 	.word	0x00000720
        /*0d50*/ 	.word	0x000000ff
        /*0d54*/ 	.word	0x00038890
        /*0d58*/ 	.short	0x0100
        /*0d5a*/ 	.byte	0x08
	.zero		1


	//   ....[16]....
        /*0d5c*/ 	.word	0x00000730
        /*0d60*/ 	.word	0x000000ff
        /*0d64*/ 	.word	0x000388a0
        /*0d68*/ 	.short	0x0100
        /*0d6a*/ 	.byte	0x08
	.zero		1


	//   ....[17]....
        /*0d6c*/ 	.word	0x00000740
        /*0d70*/ 	.word	0x000000ff
        /*0d74*/ 	.word	0x00038898
        /*0d78*/ 	.short	0x0100
        /*0d7a*/ 	.byte	0x08
	.zero		1


	//   ....[18]....
        /*0d7c*/ 	.word	0x00000750
        /*0d80*/ 	.word	0x000000ff
        /*0d84*/ 	.word	0x000388a8
        /*0d88*/ 	.short	0x0100
        /*0d8a*/ 	.byte	0x08
	.zero		1


	//   ....[19]....
        /*0d8c*/ 	.word	0x00000880
        /*0d90*/ 	.word	0x000000ff
        /*0d94*/ 	.word	0x000388b0
        /*0d98*/ 	.short	0x0100
        /*0d9a*/ 	.byte	0x08
	.zero		1


	//   ....[20]....
        /*0d9c*/ 	.word	0x00000890
        /*0da0*/ 	.word	0x000000ff
        /*0da4*/ 	.word	0x000388c0
        /*0da8*/ 	.short	0x0100
        /*0daa*/ 	.byte	0x08
	.zero		1


	//   ....[21]....
        /*0dac*/ 	.word	0x000008a0
        /*0db0*/ 	.word	0x000000ff
        /*0db4*/ 	.word	0x000388b8
        /*0db8*/ 	.short	0x0100
        /*0dba*/ 	.byte	0x08
	.zero		1


	//   ....[22]....
        /*0dbc*/ 	.word	0x000008b0
        /*0dc0*/ 	.word	0x000000ff
        /*0dc4*/ 	.word	0x000388c8
        /*0dc8*/ 	.short	0x0100
        /*0dca*/ 	.byte	0x08
	.zero		1


	//   ....[23]....
        /*0dcc*/ 	.word	0x00002be0
        /*0dd0*/ 	.word	0x0000003e
        /*0dd4*/ 	.word	0x00038890
        /*0dd8*/ 	.short	0x010a
        /*0dda*/ 	.byte	0x3f
	.zero		1


	//   ....[24]....
        /*0ddc*/ 	.word	0x000036a0
        /*0de0*/ 	.word	0x0000003e
        /*0de4*/ 	.word	0x00038890
        /*0de8*/ 	.short	0x010a
        /*0dea*/ 	.byte	0x3f
	.zero		1


	//   ....[25]....
        /*0dec*/ 	.word	0x00003f90
        /*0df0*/ 	.word	0x0000003e
        /*0df4*/ 	.word	0x00038890
        /*0df8*/ 	.short	0x010a
        /*0dfa*/ 	.byte	0x3f
	.zero		1


	//   ....[26]....
        /*0dfc*/ 	.word	0x00004370
        /*0e00*/ 	.word	0x00000004
        /*0e04*/ 	.word	0x00000000
        /*0e08*/ 	.short	0x0101
        /*0e0a*/ 	.byte	0x3f
	.zero		1


	//   ....[27]....
        /*0e0c*/ 	.word	0x000043b0
        /*0e10*/ 	.word	0x0000003e
        /*0e14*/ 	.word	0x000388b0
        /*0e18*/ 	.short	0x010a
        /*0e1a*/ 	.byte	0x3f
	.zero		1


	//   ....[28]....
        /*0e1c*/ 	.word	0x00004c90
        /*0e20*/ 	.word	0x0000003e
        /*0e24*/ 	.word	0x00000000
        /*0e28*/ 	.short	0x0101
        /*0e2a*/ 	.byte	0x3f
	.zero		1


	//   ....[29]....
        /*0e2c*/ 	.word	0x00005770
        /*0e30*/ 	.word	0x00000005
        /*0e34*/ 	.word	0x00000000
        /*0e38*/ 	.short	0x0101
        /*0e3a*/ 	.byte	0x3f
	.zero		1


	//   ....[30]....
        /*0e3c*/ 	.word	0x00006320
        /*0e40*/ 	.word	0x00000004
        /*0e44*/ 	.word	0x00000000
        /*0e48*/ 	.short	0x0101
        /*0e4a*/ 	.byte	0x3f
	.zero		1


	//   ....[31]....
        /*0e4c*/ 	.word	0x00007450
        /*0e50*/ 	.word	0x00000012
        /*0e54*/ 	.word	0x00038800
        /*0e58*/ 	.short	0x010a
        /*0e5a*/ 	.byte	0x3f
	.zero		1


	//   ....[32]....
        /*0e5c*/ 	.word	0x000074a0
        /*0e60*/ 	.word	0x00000012
        /*0e64*/ 	.word	0x00038800
        /*0e68*/ 	.short	0x010a
        /*0e6a*/ 	.byte	0x3f
	.zero		1


	//   ....[33]....
        /*0e6c*/ 	.word	0x00007f20
        /*0e70*/ 	.word	0x00000012
        /*0e74*/ 	.word	0x00038800
        /*0e78*/ 	.short	0x010a
        /*0e7a*/ 	.byte	0x3f
	.zero		1


	//   ....[34]....
        /*0e7c*/ 	.word	0x00009520
        /*0e80*/ 	.word	0x00000012
        /*0e84*/ 	.word	0x00038800
        /*0e88*/ 	.short	0x010a
        /*0e8a*/ 	.byte	0x3f
	.zero		1


	//   ....[35]....
        /*0e8c*/ 	.word	0x0000a520
        /*0e90*/ 	.word	0x0000000f
        /*0e94*/ 	.word	0x00038830
        /*0e98*/ 	.short	0x010a
        /*0e9a*/ 	.byte	0x3f
	.zero		1


	//   ....[36]....
        /*0e9c*/ 	.word	0x0000a5d0
        /*0ea0*/ 	.word	0x0000000f
        /*0ea4*/ 	.word	0x00038830
        /*0ea8*/ 	.short	0x010a
        /*0eaa*/ 	.byte	0x3f
	.zero		1


	//   ....[37]....
        /*0eac*/ 	.word	0x0000a8e0
        /*0eb0*/ 	.word	0x00000012
        /*0eb4*/ 	.word	0x00038810
        /*0eb8*/ 	.short	0x010a
        /*0eba*/ 	.byte	0x3f
	.zero		1


	//   ....[38]....
        /*0ebc*/ 	.word	0x0000a930
        /*0ec0*/ 	.word	0x0000000f
        /*0ec4*/ 	.word	0x00038850
        /*0ec8*/ 	.short	0x010a
        /*0eca*/ 	.byte	0x3f
	.zero		1


	//   ....[39]....
        /*0ecc*/ 	.word	0x0000a9a0
        /*0ed0*/ 	.word	0x0000000f
        /*0ed4*/ 	.word	0x00038850
        /*0ed8*/ 	.short	0x010a
        /*0eda*/ 	.byte	0x3f
	.zero		1


	//   ....[40]....
        /*0edc*/ 	.word	0x0000d270
        /*0ee0*/ 	.word	0x00000000
        /*0ee4*/ 	.word	0x00000000
        /*0ee8*/ 	.short	0x0101
        /*0eea*/ 	.byte	0x3f
	.zero		1


	//   ....[41]....
        /*0eec*/ 	.word	0x0000d940
        /*0ef0*/ 	.word	0x0000000f
        /*0ef4*/ 	.word	0x00000000
        /*0ef8*/ 	.short	0x0101
        /*0efa*/ 	.byte	0x3f
	.zero		1


	//   ....[42]....
        /*0efc*/ 	.word	0x0000dad0
        /*0f00*/ 	.word	0x00000014
        /*0f04*/ 	.word	0x00038830
        /*0f08*/ 	.short	0x010a
        /*0f0a*/ 	.byte	0x3f
	.zero		1


	//   ....[43]....
        /*0f0c*/ 	.word	0x0000db40
        /*0f10*/ 	.word	0x00000014
        /*0f14*/ 	.word	0x00038830
        /*0f18*/ 	.short	0x010a
        /*0f1a*/ 	.byte	0x3f
	.zero		1


	//   ....[44]....
        /*0f1c*/ 	.word	0x0000ddb0
        /*0f20*/ 	.word	0x00000014
        /*0f24*/ 	.word	0x00038850
        /*0f28*/ 	.short	0x010a
        /*0f2a*/ 	.byte	0x3f
	.zero		1


	//   ....[45]....
        /*0f2c*/ 	.word	0x0000de00
        /*0f30*/ 	.word	0x00000014
        /*0f34*/ 	.word	0x00038850
        /*0f38*/ 	.short	0x010a
        /*0f3a*/ 	.byte	0x3f
	.zero		1


	//   ....[46]....
        /*0f3c*/ 	.word	0x00010140
        /*0f40*/ 	.word	0x0000000c
        /*0f44*/ 	.word	0x00000000
        /*0f48*/ 	.short	0x0101
        /*0f4a*/ 	.byte	0x3f
	.zero		1


	//   ....[47]....
        /*0f4c*/ 	.word	0x000115d0
        /*0f50*/ 	.word	0x00000014
        /*0f54*/ 	.word	0x00000000
        /*0f58*/ 	.short	0x0101
        /*0f5a*/ 	.byte	0x3f
	.zero		1


	//   ....[48]....
        /*0f5c*/ 	.word	0x00011700
        /*0f60*/ 	.word	0x00000014
        /*0f64*/ 	.word	0x00038830
        /*0f68*/ 	.short	0x010a
        /*0f6a*/ 	.byte	0x3f
	.zero		1


	//   ....[49]....
        /*0f6c*/ 	.word	0x00011770
        /*0f70*/ 	.word	0x00000014
        /*0f74*/ 	.word	0x00038830
        /*0f78*/ 	.short	0x010a
        /*0f7a*/ 	.byte	0x3f
	.zero		1


	//   ....[50]....
        /*0f7c*/ 	.word	0x000119e0
        /*0f80*/ 	.word	0x00000014
        /*0f84*/ 	.word	0x00038850
        /*0f88*/ 	.short	0x010a
        /*0f8a*/ 	.byte	0x3f
	.zero		1


	//   ....[51]....
        /*0f8c*/ 	.word	0x00011a30
        /*0f90*/ 	.word	0x00000014
        /*0f94*/ 	.word	0x00038850
        /*0f98*/ 	.short	0x010a
        /*0f9a*/ 	.byte	0x3f
	.zero		1


	//   ....[52]....
        /*0f9c*/ 	.word	0x00013a40
        /*0fa0*/ 	.word	0x000000a8
        /*0fa4*/ 	.word	0x00000000
        /*0fa8*/ 	.short	0x0101
        /*0faa*/ 	.byte	0x3f
	.zero		1


	//   ....[53]....
        /*0fac*/ 	.word	0x00014cc0
        /*0fb0*/ 	.word	0x00000014
        /*0fb4*/ 	.word	0x00000000
        /*0fb8*/ 	.short	0x0101
        /*0fba*/ 	.byte	0x3f
	.zero		1


	//   ....[54]....
        /*0fbc*/ 	.word	0x00017560
        /*0fc0*/ 	.word	0x00000014
        /*0fc4*/ 	.word	0x00000000
        /*0fc8*/ 	.short	0x0101
        /*0fca*/ 	.byte	0x3f
	.zero		1


	//   ....[55]....
        /*0fcc*/ 	.word	0x0001a020
        /*0fd0*/ 	.word	0x00000017
        /*0fd4*/ 	.word	0x00038820
        /*0fd8*/ 	.short	0x010a
        /*0fda*/ 	.byte	0x3f
	.zero		1


	//   ....[56]....
        /*0fdc*/ 	.word	0x0001a0b0
        /*0fe0*/ 	.word	0x00000003
        /*0fe4*/ 	.word	0x000388a0
        /*0fe8*/ 	.short	0x010a
        /*0fea*/ 	.byte	0x3f
	.zero		1


	//   ....[57]....
        /*0fec*/ 	.word	0x0001a300
        /*0ff0*/ 	.word	0x00000003
        /*0ff4*/ 	.word	0x000388c0
        /*0ff8*/ 	.short	0x010a
        /*0ffa*/ 	.byte	0x3f
	.zero		1


	//   ....[58]....
        /*0ffc*/ 	.word	0x0001acd0
        /*1000*/ 	.word	0x00000008
        /*1004*/ 	.word	0x000388a0
        /*1008*/ 	.short	0x010a
        /*100a*/ 	.byte	0x3f
	.zero		1


	//   ....[59]....
        /*100c*/ 	.word	0x0001af10
        /*1010*/ 	.word	0x00000008
        /*1014*/ 	.word	0x000388c0
        /*1018*/ 	.short	0x010a
        /*101a*/ 	.byte	0x3f
	.zero		1


	//   ....[60]....
        /*101c*/ 	.word	0x0001c5d0
        /*1020*/ 	.word	0x0000001f
        /*1024*/ 	.word	0x00038840
        /*1028*/ 	.short	0x010a
        /*102a*/ 	.byte	0x3f
	.zero		1


	//   ....[61]....
        /*102c*/ 	.word	0x0001ca90
        /*1030*/ 	.word	0x0000001f
        /*1034*/ 	.word	0x00038830
        /*1038*/ 	.short	0x0107
        /*103a*/ 	.byte	0x3f
	.zero		1


	//   ....[62]....
        /*103c*/ 	.word	0x0001cb60
        /*1040*/ 	.word	0x0000001f
        /*1044*/ 	.word	0x00038830
        /*1048*/ 	.short	0x0101
        /*104a*/ 	.byte	0x3f
	.zero		1


	//   ....[63]....
        /*104c*/ 	.word	0x0001d410
        /*1050*/ 	.word	0x00000017
        /*1054*/ 	.word	0x00038800
        /*1058*/ 	.short	0x0107
        /*105a*/ 	.byte	0x3f
	.zero		1


	//   ....[64]....
        /*105c*/ 	.word	0x0001d4a0
        /*1060*/ 	.word	0x00000017
        /*1064*/ 	.word	0x00038800
        /*1068*/ 	.short	0x0101
        /*106a*/ 	.byte	0x3f
	.zero		1


	//   ....[65]....
        /*106c*/ 	.word	0x0001e3b0
        /*1070*/ 	.word	0x00000017
        /*1074*/ 	.word	0x00038810
        /*1078*/ 	.short	0x0107
        /*107a*/ 	.byte	0x3f
	.zero		1


	//   ....[66]....
        /*107c*/ 	.word	0x0001e4b0
        /*1080*/ 	.word	0x00000017
        /*1084*/ 	.word	0x00038810
        /*1088*/ 	.short	0x0101
        /*108a*/ 	.byte	0x3f
	.zero		1


	//   ....[67]....
        /*108c*/ 	.word	0x0001e4d0
        /*1090*/ 	.word	0x00000017
        /*1094*/ 	.word	0x00038820
        /*1098*/ 	.short	0x010a
        /*109a*/ 	.byte	0x3f
	.zero		1


	//   ....[68]....
        /*109c*/ 	.word	0x0001e560
        /*10a0*/ 	.word	0x0000001f
        /*10a4*/ 	.word	0x00038860
        /*10a8*/ 	.short	0x010a
        /*10aa*/ 	.byte	0x3f
	.zero		1


	//   ....[69]....
        /*10ac*/ 	.word	0x0001ee90
        /*10b0*/ 	.word	0x0000001f
        /*10b4*/ 	.word	0x00038850
        /*10b8*/ 	.short	0x0107
        /*10ba*/ 	.byte	0x3f
	.zero		1


	//   ....[70]....
        /*10bc*/ 	.word	0x0001ef60
        /*10c0*/ 	.word	0x0000001f
        /*10c4*/ 	.word	0x00038850
        /*10c8*/ 	.short	0x0101
        /*10ca*/ 	.byte	0x3f
	.zero		1


	//   ....[71]....
        /*10cc*/ 	.word	0x0001f2e0
        /*10d0*/ 	.word	0x00000006
        /*10d4*/ 	.word	0x00038840
        /*10d8*/ 	.short	0x010a
        /*10da*/ 	.byte	0x3f
	.zero		1


	//   ....[72]....
        /*10dc*/ 	.word	0x0001f620
        /*10e0*/ 	.word	0x00000006
        /*10e4*/ 	.word	0x00038830
        /*10e8*/ 	.short	0x0107
        /*10ea*/ 	.byte	0x3f
	.zero		1


	//   ....[73]....
        /*10ec*/ 	.word	0x0001f6e0
        /*10f0*/ 	.word	0x00000006
        /*10f4*/ 	.word	0x00038830
        /*10f8*/ 	.short	0x0101
        /*10fa*/ 	.byte	0x3f
	.zero		1


	//   ....[74]....
        /*10fc*/ 	.word	0x0001f710
        /*1100*/ 	.word	0x00000006
        /*1104*/ 	.word	0x00038860
        /*1108*/ 	.short	0x010a
        /*110a*/ 	.byte	0x3f
	.zero		1


	//   ....[75]....
        /*110c*/ 	.word	0x0001fde0
        /*1110*/ 	.word	0x00000006
        /*1114*/ 	.word	0x00038850
        /*1118*/ 	.short	0x0107
        /*111a*/ 	.byte	0x3f
	.zero		1


	//   ....[76]....
        /*111c*/ 	.word	0x0001fea0
        /*1120*/ 	.word	0x00000006
        /*1124*/ 	.word	0x00038850
        /*1128*/ 	.short	0x0101
        /*112a*/ 	.byte	0x3f
	.zero		1


	//   ....[77]....
        /*112c*/ 	.word	0x00020d10
        /*1130*/ 	.word	0x00000004
        /*1134*/ 	.word	0x00038820
        /*1138*/ 	.short	0x010a
        /*113a*/ 	.byte	0x3f
	.zero		1


	//   ....[78]....
        /*113c*/ 	.word	0x00020e80
        /*1140*/ 	.word	0x00000005
        /*1144*/ 	.word	0x00038840
        /*1148*/ 	.short	0x010a
        /*114a*/ 	.byte	0x3f
	.zero		1


	//   ....[79]....
        /*114c*/ 	.word	0x00020f20
        /*1150*/ 	.word	0x00000019
        /*1154*/ 	.word	0x00038840
        /*1158*/ 	.short	0x010a
        /*115a*/ 	.byte	0x3f
	.zero		1


	//   ....[80]....
        /*115c*/ 	.word	0x00020f60
        /*1160*/ 	.word	0x00000005
        /*1164*/ 	.word	0x00038860
        /*1168*/ 	.short	0x010a
        /*116a*/ 	.byte	0x3f
	.zero		1


	//   ....[81]....
        /*116c*/ 	.word	0x00020fa0
        /*1170*/ 	.word	0x00000019
        /*1174*/ 	.word	0x00038860
        /*1178*/ 	.short	0x010a
        /*117a*/ 	.byte	0x3f
	.zero		1


	//   ....[82]....
        /*117c*/ 	.word	0x00021000
        /*1180*/ 	.word	0x0000003e
        /*1184*/ 	.word	0x00038890
        /*1188*/ 	.short	0x010a
        /*118a*/ 	.byte	0x3f
	.zero		1


	//   ....[83]....
        /*118c*/ 	.word	0x00021170
        /*1190*/ 	.word	0x0000003e
        /*1194*/ 	.word	0x00038890
        /*1198*/ 	.short	0x010a
        /*119a*/ 	.byte	0x3f
	.zero		1


	//   ....[84]....
        /*119c*/ 	.word	0x000212f0
        /*11a0*/ 	.word	0x0000003e
        /*11a4*/ 	.word	0x00038890
        /*11a8*/ 	.short	0x010a
        /*11aa*/ 	.byte	0x3f
	.zero		1


	//   ....[85]....
        /*11ac*/ 	.word	0x00021450
        /*11b0*/ 	.word	0x0000003e
        /*11b4*/ 	.word	0x000388b0
        /*11b8*/ 	.short	0x010a
        /*11ba*/ 	.byte	0x3f
	.zero		1


	//   ....[86]....
        /*11bc*/ 	.word	0x00021830
        /*11c0*/ 	.word	0x00000012
        /*11c4*/ 	.word	0x00038800
        /*11c8*/ 	.short	0x010a
        /*11ca*/ 	.byte	0x3f
	.zero		1


	//   ....[87]....
        /*11cc*/ 	.word	0x00021e50
        /*11d0*/ 	.word	0x00000012
        /*11d4*/ 	.word	0x00038800
        /*11d8*/ 	.short	0x010a
        /*11da*/ 	.byte	0x3f
	.zero		1


	//   ....[88]....
        /*11dc*/ 	.word	0x00021ea0
        /*11e0*/ 	.word	0x0000000f
        /*11e4*/ 	.word	0x00038830
        /*11e8*/ 	.short	0x010a
        /*11ea*/ 	.byte	0x3f
	.zero		1


	//   ....[89]....
        /*11ec*/ 	.word	0x00021ef0
        /*11f0*/ 	.word	0x00000012
        /*11f4*/ 	.word	0x00038810
        /*11f8*/ 	.short	0x010a
        /*11fa*/ 	.byte	0x3f
	.zero		1


	//   ....[90]....
        /*11fc*/ 	.word	0x00021f40
        /*1200*/ 	.word	0x0000000f
        /*1204*/ 	.word	0x00038850
        /*1208*/ 	.short	0x010a
        /*120a*/ 	.byte	0x3f
	.zero		1


	//   ....[91]....
        /*120c*/ 	.word	0x00021f90
        /*1210*/ 	.word	0x00000014
        /*1214*/ 	.word	0x00038830
        /*1218*/ 	.short	0x010a
        /*121a*/ 	.byte	0x3f
	.zero		1


	//   ....[92]....
        /*121c*/ 	.word	0x00021fe0
        /*1220*/ 	.word	0x00000014
        /*1224*/ 	.word	0x00038850
        /*1228*/ 	.short	0x010a
        /*122a*/ 	.byte	0x3f
	.zero		1


	//   ....[93]....
        /*122c*/ 	.word	0x00022030
        /*1230*/ 	.word	0x00000014
        /*1234*/ 	.word	0x00038830
        /*1238*/ 	.short	0x010a
        /*123a*/ 	.byte	0x3f
	.zero		1


	//   ....[94]....
        /*123c*/ 	.word	0x00022080
        /*1240*/ 	.word	0x00000014
        /*1244*/ 	.word	0x00038850
        /*1248*/ 	.short	0x010a
        /*124a*/ 	.byte	0x3f
	.zero		1


	//   ....[95]....
        /*124c*/ 	.word	0x00022220
        /*1250*/ 	.word	0x00000017
        /*1254*/ 	.word	0x00038820
        /*1258*/ 	.short	0x010a
        /*125a*/ 	.byte	0x3f
	.zero		1


	//   ....[96]....
        /*125c*/ 	.word	0x00022270
        /*1260*/ 	.word	0x00000003
        /*1264*/ 	.word	0x000388a0
        /*1268*/ 	.short	0x010a
        /*126a*/ 	.byte	0x3f
	.zero		1


	//   ....[97]....
        /*126c*/ 	.word	0x000222c0
        /*1270*/ 	.word	0x00000003
        /*1274*/ 	.word	0x000388c0
        /*1278*/ 	.short	0x010a
        /*127a*/ 	.byte	0x3f
	.zero		1


	//   ....[98]....
        /*127c*/ 	.word	0x00022310
        /*1280*/ 	.word	0x00000008
        /*1284*/ 	.word	0x000388a0
        /*1288*/ 	.short	0x010a
        /*128a*/ 	.byte	0x3f
	.zero		1


	//   ....[99]....
        /*128c*/ 	.word	0x00022360
        /*1290*/ 	.word	0x00000008
        /*1294*/ 	.word	0x000388c0
        /*1298*/ 	.short	0x010a
        /*129a*/ 	.byte	0x3f
	.zero		1


	//   ....[100]....
        /*129c*/ 	.word	0x00022480
        /*12a0*/ 	.word	0x0000001f
        /*12a4*/ 	.word	0x00038840
        /*12a8*/ 	.short	0x010a
        /*12aa*/ 	.byte	0x3f
	.zero		1


	//   ....[101]....
        /*12ac*/ 	.word	0x00023a10
        /*12b0*/ 	.word	0x00000017
        /*12b4*/ 	.word	0x00038820
        /*12b8*/ 	.short	0x010a
        /*12ba*/ 	.byte	0x3f
	.zero		1


	//   ....[102]....
        /*12bc*/ 	.word	0x00023a60
        /*12c0*/ 	.word	0x0000001f
        /*12c4*/ 	.word	0x00038860
        /*12c8*/ 	.short	0x010a
        /*12ca*/ 	.byte	0x3f
	.zero		1


	//   ....[103]....
        /*12cc*/ 	.word	0x00024350
        /*12d0*/ 	.word	0x00000006
        /*12d4*/ 	.word	0x00038840
        /*12d8*/ 	.short	0x010a
        /*12da*/ 	.byte	0x3f
	.zero		1


	//   ....[104]....
        /*12dc*/ 	.word	0x00024810
        /*12e0*/ 	.word	0x00000006
        /*12e4*/ 	.word	0x00038860
        /*12e8*/ 	.short	0x010a
        /*12ea*/ 	.byte	0x3f
	.zero		1


	//   ....[105]....
        /*12ec*/ 	.word	0x00025910
        /*12f0*/ 	.word	0x00000004
        /*12f4*/ 	.word	0x00038820
        /*12f8*/ 	.short	0x010a
        /*12fa*/ 	.byte	0x3f
	.zero		1


	//   ....[106]....
        /*12fc*/ 	.word	0x00025ab0
        /*1300*/ 	.word	0x00000005
        /*1304*/ 	.word	0x00038840
        /*1308*/ 	.short	0x010a
        /*130a*/ 	.byte	0x3f
	.zero		1


	//   ....[107]....
        /*130c*/ 	.word	0x00025b00
        /*1310*/ 	.word	0x00000019
        /*1314*/ 	.word	0x00038840
        /*1318*/ 	.short	0x010a
        /*131a*/ 	.byte	0x3f
	.zero		1


	//   ....[108]....
        /*131c*/ 	.word	0x00025b50
        /*1320*/ 	.word	0x00000005
        /*1324*/ 	.word	0x00038860
        /*1328*/ 	.short	0x010a
        /*132a*/ 	.byte	0x3f
	.zero		1


	//----- nvinfo : EIATTR_NUM_MBARRIERS
	.align		4
.L_1100:
        /*132c*/ 	.byte	0x03, 0x38
        /*132e*/ 	.short	0x0017


	//----- nvinfo : EIATTR_EXIT_INSTR_OFFSETS
	.align		4
        /*1330*/ 	.byte	0x04, 0x1c
        /*1332*/ 	.short	(.L_1102 - .L_1101)


	//   ....[0]....
.L_1101:
        /*1334*/ 	.word	0x00020ff0


	//----- nvinfo : EIATTR_MAX_THREADS
	.align		4
.L_1102:
        /*1338*/ 	.byte	0x04, 0x05
        /*133a*/ 	.short	(.L_1104 - .L_1103)
.L_1103:
        /*133c*/ 	.word	0x00000180
        /*1340*/ 	.word	0x00000001
        /*1344*/ 	.word	0x00000001


	//----- nvinfo : EIATTR_CRS_STACK_SIZE
	.align		4
.L_1104:
        /*1348*/ 	.byte	0x04, 0x1e
        /*134a*/ 	.short	(.L_1106 - .L_1105)
.L_1105:
        /*134c*/ 	.word	0x00000000


	//----- nvinfo : EIATTR_CBANK_PARAM_SIZE
	.align		4
.L_1106:
        /*1350*/ 	.byte	0x03, 0x19
        /*1352*/ 	.short	0x0bf0


	//----- nvinfo : EIATTR_PARAM_CBANK
	.align		4
        /*1354*/ 	.byte	0x04, 0x0a
        /*1356*/ 	.short	(.L_1108 - .L_1107)
	.align		4
.L_1107:
        /*1358*/ 	.word	index@(.nv.constant0._ZN7cutlass13device_kernelIN5flash11enable_sm90INS1_16FlashAttnFwdSm90INS1_25CollectiveMainloopFwdSm90ILi2EN4cute5tupleIJNS5_1CILi1EEES8_S8_EEENS6_IJNS7_ILi64EEESA_SA_EEELi512ENS_10bfloat16_tEfNS_4arch4Sm90ELb1ELb0ELb1ELb1ELb1ELb1ELb1ELb0ELb0ELb1ELb0ELb0EEENS1_21CollectiveEpilogueFwdINS6_IJSA_NS7_ILi512EEESA_EEES9_SC_SE_Li256ELb1ELb1ELb0ELb0EEENS1_36VarlenDynamicPersistentTileSchedulerILi64ELi64ELi256ELi128ELb0ELb1ELb1ELb1ELb1ELb1EEEEEEEEEvNT_6ParamsE)
        /*135c*/ 	.short	0x0210
        /*135e*/ 	.short	0x0bf0


	//----- nvinfo : EIATTR_SW_WAR
	.align		4
.L_1108:
        /*1360*/ 	.byte	0x04, 0x36
        /*1362*/ 	.short	(.L_1110 - .L_1109)
.L_1109:
        /*1364*/ 	.word	0x00000008
.L_1110:


//--------------------- .nv.info._ZN7cutlass13device_kernelIN5flash11enable_sm90INS1_16FlashAttnFwdSm90INS1_25CollectiveMainloopFwdSm90ILi2EN4cute5tupleIJNS5_1CILi1EEES8_S8_EEENS6_IJNS7_ILi128EEENS7_ILi96EEENS7_ILi64EEEEEELi256ENS_10bfloat16_tEfNS_4arch4Sm90ELb0ELb0ELb1ELb0ELb1ELb0ELb0ELb1ELb0ELb1ELb0ELb0EEENS1_21CollectiveEpilogueFwdINS6_IJSA_NS7_ILi256EEESB_EEES9_SE_SG_Li256ELb0ELb1ELb0ELb0EEENS1_29StaticPersistentTileSchedulerILb0EEEEEEEEEvNT_6ParamsE --------------------------
	.section	.nv.info._ZN7cutlass13device_kernelIN5flash11enable_sm90INS1_16FlashAttnFwdSm90INS1_25CollectiveMainloopFwdSm90ILi2EN4cute5tupleIJNS5_1CILi1EEES8_S8_EEENS6_IJNS7_ILi128EEENS7_ILi96EEENS7_ILi64EEEEEELi256ENS_10bfloat16_tEfNS_4arch4Sm90ELb0ELb0ELb1ELb0ELb1ELb0ELb0ELb1ELb0ELb1ELb0ELb0EEENS1_21CollectiveEpilogueFwdINS6_IJSA_NS7_ILi256EEESB_EEES9_SE_SG_Li256ELb0ELb1ELb0ELb0EEENS1_29StaticPersistentTileSchedulerILb0EEEEEEEEEvNT_6ParamsE,"",@"SHT_CUDA_INFO"
	.sectionflags	@""
	.align	4


	//----- nvinfo : EIATTR_CUDA_API_VERSION
	.align		4
        /*0000*/ 	.byte	0x04, 0x37
        /*0002*/ 	.short	(.L_1112 - .L_1111)
.L_1111:
        /*0004*/ 	.word	0x00000082


	//----- nvinfo : EIATTR_KPARAM_INFO
	.align		4
.L_1112:
        /*0008*/ 	.byte	0x04, 0x17
        /*000a*/ 	.short	(.L_1114 - .L_1113)
.L_1113:
        /*000c*/ 	.word	0x00000000
        /*0010*/ 	.short	0x0000
        /*0012*/ 	.short	0x0070
        /*0014*/ 	.byte	0x00, 0xf0, 0x01, 0x28


	//----- nvinfo : EIATTR_SPARSE_MMA_MASK
	.align		4
.L_1114:
        /*0018*/ 	.byte	0x03, 0x50
        /*001a*/ 	.short	0x0000


	//----- nvinfo : EIATTR_MAXREG_COUNT
	.align		4
        /*001c*/ 	.byte	0x03, 0x1b
        /*001e*/ 	.short	0x00a8


	//----- nvinfo : EIATTR_NUM_BARRIERS
	.align		4
        /*0020*/ 	.byte	0x02, 0x4c
        /*0022*/ 	.byte	0x10
	.zero		1


	//----- nvinfo : EIATTR_EXTERNS
	.align		4
        /*0024*/ 	.byte	0x04, 0x0f
        /*0026*/ 	.short	(.L_1116 - .L_1115)


	//   ....[0]....
	.align		4
.L_1115:
        /*0028*/ 	.word	index@(__assertfail)


	//----- nvinfo : EIATTR_ANNOTATIONS
	.align		4
.L_1116:
        /*002c*/ 	.byte	0x04, 0x55
        /*002e*/ 	.short	(.L_1118 - .L_1117)


	//   ....[0]....
.L_1117:
        /* <DEDUP_REMOVED lines=10> */


	//----- nvinfo : EIATTR_MERCURY_ISA_VERSION
	.align		4
.L_1118:
        /*00c0*/ 	.byte	0x03, 0x5f
        /*00c2*/ 	.short	0x0101


	//----- nvinfo : EIATTR_INT_WARP_WIDE_INSTR_OFFSETS
	.align		4
        /*00c4*/ 	.byte	0x04, 0x31
        /*00c6*/ 	.short	(.L_1120 - .L_1119)


	//   ....[0]....
.L_1119:
        /*00c8*/ 	.word	0x000000c0


	//   ....[1]....
        /*00cc*/ 	.word	0x000000d0


	//   ....[2]....
        /*00d0*/ 	.word	0x00000170


	//----- nvinfo : EIATTR_COOP_GROUP_MASK_REGIDS
	.align		4
.L_1120:
        /*00d4*/ 	.byte	0x04, 0x29
        /*00d6*/ 	.short	(.L_1122 - .L_1121)


	//   ....[0]....
.L_1121:
        /*00d8*/ 	.word	0xffffffff


	//   ....[1]....
        /*00dc*/ 	.word	0xffffffff


	//   ....[2]....
        /*00e0*/ 	.word	0xffffffff


	//   ....[3]....
        /*00e4*/ 	.word	0xffffffff


	//   ....[4]....
        /*00e8*/ 	.word	0xffffffff


	//   ....[5]....
        /*00ec*/ 	.word	0xffffffff


	//   ....[6]....
        /*00f0*/ 	.word	0xffffffff


	//   ....[7]....
        /*00f4*/ 	.word	0xffffffff


	//   ....[8]....
        /*00f8*/ 	.word	0xffffffff


	//   ....[9]....
        /*00fc*/ 	.word	0xffffffff


	//   ....[10]....
        /*0100*/ 	.word	0xffffffff


	//   ....[11]....
        /*0104*/ 	.word	0xffffffff


	//   ....[12]....
        /*0108*/ 	.word	0xffffffff


	//   ....[13]....
        /*010c*/ 	.word	0xffffffff


	//   ....[14]....
        /*0110*/ 	.word	0xffffffff


	//   ....[15]....
        /*0114*/ 	.word	0xffffffff


	//   ....[16]....
        /*0118*/ 	.word	0xffffffff


	//   ....[17]....
        /*011c*/ 	.word	0xffffffff


	//   ....[18]....
        /*0120*/ 	.word	0xffffffff


	//   ....[19]....
        /*0124*/ 	.word	0xffffffff


	//   ....[20]....
        /*0128*/ 	.word	0xffffffff


	//   ....[21]....
        /*012c*/ 	.word	0xffffffff


	//   ....[22]....
        /*0130*/ 	.word	0xffffffff


	//   ....[23]....
        /*0134*/ 	.word	0xffffffff


	//   ....[24]....
        /*0138*/ 	.word	0xffffffff


	//   ....[25]....
        /*013c*/ 	.word	0xffffffff


	//   ....[26]....
        /*0140*/ 	.word	0xffffffff


	//   ....[27]....
        /*0144*/ 	.word	0xffffffff


	//   ....[28]....
        /*0148*/ 	.word	0xffffffff


	//   ....[29]....
        /*014c*/ 	.word	0xffffffff


	//   ....[30]....
        /*0150*/ 	.word	0xffffffff


	//   ....[31]....
        /*0154*/ 	.word	0xffffffff


	//   ....[32]....
        /*0158*/ 	.word	0xffffffff


	//   ....[33]....
        /*015c*/ 	.word	0xffffffff


	//   ....[34]....
        /*0160*/ 	.word	0xffffffff


	//   ....[35]....
        /*0164*/ 	.word	0xffffffff


	//   ....[36]....
        /*0168*/ 	.word	0xffffffff


	//   ....[37]....
        /*016c*/ 	.word	0xffffffff


	//   ....[38]....
        /*0170*/ 	.word	0xffffffff


	//   ....[39]....
        /*0174*/ 	.word	0xffffffff


	//   ....[40]....
        /*0178*/ 	.word	0xffffffff


	//   ....[41]....
        /*017c*/ 	.word	0xffffffff


	//   ....[42]....
        /*0180*/ 	.word	0xffffffff


	//   ....[43]....
        /*0184*/ 	.word	0xffffffff


	//   ....[44]....
        /*0188*/ 	.word	0xffffffff


	//   ....[45]....
        /*018c*/ 	.word	0xffffffff


	//   ....[46]....
        /*0190*/ 	.word	0xffffffff


	//   ....[47]....
        /*0194*/ 	.word	0xffffffff


	//   ....[48]....
        /*0198*/ 	.word	0xffffffff


	//   ....[49]....
        /*019c*/ 	.word	0xffffffff


	//   ....[50]....
        /*01a0*/ 	.word	0xffffffff


	//   ....[51]....
        /*01a4*/ 	.word	0xffffffff


	//   ....[52]....
        /*01a8*/ 	.word	0xffffffff


	//   ....[53]....
        /*01ac*/ 	.word	0xffffffff


	//   ....[54]....
        /*01b0*/ 	.word	0xffffffff


	//   ....[55]....
        /*01b4*/ 	.word	0xffffffff


	//   ....[56]....
        /*01b8*/ 	.word	0xffffffff


	//   ....[57]....
        /*01bc*/ 	.word	0xffffffff


	//   ....[58]....
        /*01c0*/ 	.word	0xffffffff


	//   ....[59]....
        /*01c4*/ 	.word	0xffffffff


	//   ....[60]....
        /*01c8*/ 	.word	0xffffffff


	//   ....[61]....
        /*01cc*/ 	.word	0xffffffff


	//   ....[62]....
        /*01d0*/ 	.word	0xffffffff


	//   ....[63]....
        /*01d4*/ 	.word	0xffffffff


	//   ....[64]....
        /*01d8*/ 	.word	0xffffffff


	//   ....[65]....
        /*01dc*/ 	.word	0xffffffff


	//   ....[66]....
        /*01e0*/ 	.word	0xffffffff


	//   ....[67]....
        /*01e4*/ 	.word	0xffffffff


	//   ....[68]....
        /*01e8*/ 	.word	0xffffffff


	//   ....[69]....
        /*01ec*/ 	.word	0xffffffff


	//   ....[70]....
        /*01f0*/ 	.word	0xffffffff


	//   ....[71]....
        /*01f4*/ 	.word	0xffffffff


	//   ....[72]....
        /*01f8*/ 	.word	0xffffffff


	//   ....[73]....
        /*01fc*/ 	.word	0xffffffff


	//   ....[74]....
        /*0200*/ 	.word	0xffffffff


	//   ....[75]....
        /*0204*/ 	.word	0xffffffff


	//   ....[76]....
        /*0208*/ 	.word	0xffffffff


	//   ....[77]....
        /*020c*/ 	.word	0xffffffff


	//   ....[78]....
        /*0210*/ 	.word	0xffffffff


	//   ....[79]....
        /*0214*/ 	.word	0xffffffff


	//   ....[80]....
        /*0218*/ 	.word	0xffffffff


	//   ....[81]....
        /*021c*/ 	.word	0xffffffff


	//   ....[82]....
        /*0220*/ 	.word	0xffffffff


	//   ....[83]....
        /*0224*/ 	.word	0xffffffff


	//   ....[84]....
        /*0228*/ 	.word	0xffffffff


	//   ....[85]....
        /*022c*/ 	.word	0xffffffff


	//   ....[86]....
        /*0230*/ 	.word	0xffffffff


	//   ....[87]....
        /*0234*/ 	.word	0xffffffff


	//   ....[88]....
        /*0238*/ 	.word	0xffffffff


	//   ....[89]....
        /*023c*/ 	.word	0xffffffff


	//   ....[90]....
        /*0240*/ 	.word	0xffffffff


	//   ....[91]....
        /*0244*/ 	.word	0xffffffff


	//   ....[92]....
        /*0248*/ 	.word	0xffffffff


	//   ....[93]....
        /*024c*/ 	.word	0xffffffff


	//   ....[94]....
        /*0250*/ 	.word	0xffffffff


	//   ....[95]....
        /*0254*/ 	.word	0xffffffff


	//   ....[96]....
        /*0258*/ 	.word	0x0500000f


	//   ....[97]....
        /*025c*/ 	.word	0x0500000f


	//   ....[98]....
        /*0260*/ 	.word	0x0500000f


	//   ....[99]....
        /*0264*/ 	.word	0x0500000f


	//   ....[100]....
        /*0268*/ 	.word	0x0500000f


	//   ....[101]....
        /*026c*/ 	.word	0x0500000f


	//   ....[102]....
        /*0270*/ 	.word	0x0500000f


	//   ....[103]....
        /*0274*/ 	.word	0x0500000f


	//   ....[104]....
        /*0278*/ 	.word	0x0500000f


	//   ....[105]....
        /*027c*/ 	.word	0x0500000f


	//   ....[106]....
        /*0280*/ 	.word	0x0500000f


	//   ....[107]....
        /*0284*/ 	.word	0x0500000f


	//   ....[108]....
        /*0288*/ 	.word	0x0500000f


	//   ....[109]....
        /*028c*/ 	.word	0x0500000f


	//   ....[110]....
        /*0290*/ 	.word	0x0500000f


	//   ....[111]....
        /*0294*/ 	.word	0x0500000f


	//   ....[112]....
        /*0298*/ 	.word	0x0500000f


	//   ....[113]....
        /*029c*/ 	.word	0x0500000f


	//   ....[114]....
        /*02a0*/ 	.word	0x0500000f


	//   ....[115]....
        /*02a4*/ 	.word	0x0500000f


	//   ....[116]....
        /*02a8*/ 	.word	0x0500000f


	//   ....[117]....
        /*02ac*/ 	.word	0x0500000f


	//   ....[118]....
        /*02b0*/ 	.word	0x0500000f


	//   ....[119]....
        /*02b4*/ 	.word	0x0500000f


	//   ....[120]....
        /*02b8*/ 	.word	0x0500000f


	//   ....[121]....
        /*02bc*/ 	.word	0x0500000f


	//   ....[122]....
        /*02c0*/ 	.word	0x0500000f


	//   ....[123]....
        /*02c4*/ 	.word	0x0500000f


	//   ....[124]....
        /*02c8*/ 	.word	0x0500000f


	//   ....[125]....
        /*02cc*/ 	.word	0x0500000f


	//   ....[126]....
        /*02d0*/ 	.word	0x0500000f


	//   ....[127]....
        /*02d4*/ 	.word	0x0500000f


	//   ....[128]....
        /*02d8*/ 	.word	0x0500000f


	//   ....[129]....
        /*02dc*/ 	.word	0x0500000f


	//   ....[130]....
        /*02e0*/ 	.word	0x0500000f


	//   ....[131]....
        /*02e4*/ 	.word	0x0500000f


	//   ....[132]....
        /*02e8*/ 	.word	0x0500000f


	//   ....[133]....
        /*02ec*/ 	.word	0x0500000f


	//   ....[134]....
        /*02f0*/ 	.word	0x0500000f


	//   ....[135]....
        /*02f4*/ 	.word	0x0500000f


	//   ....[136]....
        /*02f8*/ 	.word	0x0500000f


	//   ....[137]....
        /*02fc*/ 	.word	0x0500000f


	//   ....[138]....
        /*0300*/ 	.word	0x0500000f


	//   ....[139]....
        /*0304*/ 	.word	0x0500000f


	//   ....[140]....
        /*0308*/ 	.word	0x0500000f


	//   ....[141]....
        /*030c*/ 	.word	0x0500000f


	//   ....[142]....
        /*0310*/ 	.word	0x0500000f


	//   ....[143]....
        /*0314*/ 	.word	0x0500000f


	//   ....[144]....
        /*0318*/ 	.word	0x0500000f


	//   ....[145]....
        /*031c*/ 	.word	0x0500000f


	//   ....[146]....
        /*0320*/ 	.word	0x0500000f


	//   ....[147]....
        /*0324*/ 	.word	0x0500000f


	//   ....[148]....
        /*0328*/ 	.word	0x0500000f


	//   ....[149]....
        /*032c*/ 	.word	0x0500000f


	//   ....[150]....
        /*0330*/ 	.word	0x0500000f


	//   ....[151]....
        /*0334*/ 	.word	0x0500000f


	//   ....[152]....
        /*0338*/ 	.word	0x0500000f


	//   ....[153]....
        /*033c*/ 	.word	0x0500000f


	//   ....[154]....
        /*0340*/ 	.word	0x0500000f


	//   ....[155]....
        /*0344*/ 	.word	0x0500000f


	//   ....[156]....
        /*0348*/ 	.word	0x0500000f


	//   ....[157]....
        /*034c*/ 	.word	0x0500000f


	//   ....[158]....
        /*0350*/ 	.word	0x0500000f


	//   ....[159]....
        /*0354*/ 	.word	0x0500000f


	//   ....[160]....
        /*0358*/ 	.word	0x0500000f


	//   ....[161]....
        /*035c*/ 	.word	0x0500000f


	//----- nvinfo : EIATTR_COOP_GROUP_INSTR_OFFSETS
	.align		4
.L_1122:
        /*0360*/ 	.byte	0x04, 0x28
        /*0362*/ 	.short	(.L_1124 - .L_1123)


	//   ....[0]....
.L_1123:
        /*0364*/ 	.word	0x00000080


	//   ....[1]....
        /*0368*/ 	.word	0x00000090


	//   ....[2]....
        /*036c*/ 	.word	0x000002d0


	//   ....[3]....
        /*0370*/ 	.word	0x00000430


	//   ....[4]....
        /*0374*/ 	.word	0x00000550


	//   ....[5]....
        /*0378*/ 	.word	0x000006b0


	//   ....[6]....
        /*037c*/ 	.word	0x00000ce0


	//   ....[7]....
        /*0380*/ 	.word	0x00002030


	//   ....[8]....
        /*0384*/ 	.word	0x000020b0


	//   ....[9]....
        /*0388*/ 	.word	0x000024f0


	//   ....[10]....
        /*038c*/ 	.word	0x00002570


	//   ....[11]....
        /*0390*/ 	.word	0x00003b00


	//   ....[12]....
        /*0394*/ 	.word	0x00003b70


	//   ....[13]....
        /*0398*/ 	.word	0x00003ff0


	//   ....[14]....
        /*039c*/ 	.word	0x000041b0


	//   ....[15]....
        /*03a0*/ 	.word	0x000054f0


	//   ....[16]....
        /*03a4*/ 	.word	0x00005530


	//   ....[17]....
        /*03a8*/ 	.word	0x000055f0


	//   ....[18]....
        /*03ac*/ 	.word	0x00005620


	//   ....[19]....
        /*03b0*/ 	.word	0x00007050


	//   ....[20]....
        /*03b4*/ 	.word	0x00007080


	//   ....[21]....
        /*03b8*/ 	.word	0x000071c0


	//   ....[22]....
        /*03bc*/ 	.word	0x00007250


	//   ....[23]....
        /*03c0*/ 	.word	0x000076d0


	//   ....[24]....
        /*03c4*/ 	.word	0x00007710


	//   ....[25]....
        /*03c8*/ 	.word	0x00007860


	//   ....[26]....
        /*03cc*/ 	.word	0x00007880


	//   ....[27]....
        /*03d0*/ 	.word	0x000079b0


	//   ....[28]....
        /*03d4*/ 	.word	0x000079d0


	//   ....[29]....
        /*03d8*/ 	.word	0x00007b10


	//   ....[30]....
        /*03dc*/ 	.word	0x00007b50


	//   ....[31]....
        /*03e0*/ 	.word	0x00009180


	//   ....[32]....
        /*03e4*/ 	.word	0x000091b0


	//   ....[33]....
        /*03e8*/ 	.word	0x000091e0


	//   ....[34]....
        /*03ec*/ 	.word	0x000091f0


	//   ....[35]....
        /*03f0*/ 	.word	0x00009230


	//   ....[36]....
        /*03f4*/ 	.word	0x00009270


	//   ....[37]....
        /*03f8*/ 	.word	0x00009290


	//   ....[38]....
        /*03fc*/ 	.word	0x000092f0


	//   ....[39]....
        /*0400*/ 	.word	0x00009310


	//   ....[40]....
        /*0404*/ 	.word	0x00009330


	//   ....[41]....
        /*0408*/ 	.word	0x00009370


	//   ....[42]....
        /*040c*/ 	.word	0x000093a0


	//   ....[43]....
        /*0410*/ 	.word	0x00009a00


	//   ....[44]....
        /*0414*/ 	.word	0x00009a20


	//   ....[45]....
        /*0418*/ 	.word	0x00009a40


	//   ....[46]....
        /*041c*/ 	.word	0x00009a90


	//   ....[47]....
        /*0420*/ 	.word	0x00009ae0


	//   ....[48]....
        /*0424*/ 	.word	0x00009b00


	//   ....[49]....
        /*0428*/ 	.word	0x00009b50


	//   ....[50]....
        /*042c*/ 	.word	0x00009b70


	//   ....[51]....
        /*0430*/ 	.word	0x00009bc0


	//   ....[52]....
        /*0434*/ 	.word	0x00009be0


	//   ....[53]....
        /*0438*/ 	.word	0x00009c30


	//   ....[54]....
        /*043c*/ 	.word	0x00009c50


	//   ....[55]....
        /*0440*/ 	.word	0x00009ca0


	//   ....[56]....
        /*0444*/ 	.word	0x00009cc0


	//   ....[57]....
        /*0448*/ 	.word	0x00009d00


	//   ....[58]....
        /*044c*/ 	.word	0x00009d20


	//   ....[59]....
        /*0450*/ 	.word	0x0000a0b0


	//   ....[60]....
        /*0454*/ 	.word	0x0000a1a0


	//   ....[61]....
        /*0458*/ 	.word	0x0000a330


	//   ....[62]....
        /*045c*/ 	.word	0x0000a360


	//   ....[63]....
        /*0460*/ 	.word	0x0000a3b0


	//   ....[64]....
        /*0464*/ 	.word	0x0000a400


	//   ....[65]....
        /*0468*/ 	.word	0x0000a450


	//   ....[66]....
        /*046c*/ 	.word	0x0000a4c0


	//   ....[67]....
        /*0470*/ 	.word	0x0000a4d0


	//   ....[68]....
        /*0474*/ 	.word	0x0000a500


	//   ....[69]....
        /*0478*/ 	.word	0x0000a520


	//   ....[70]....
        /*047c*/ 	.word	0x0000a550


	//   ....[71]....
        /*0480*/ 	.word	0x0000ace0


	//   ....[72]....
        /*0484*/ 	.word	0x0000ad00


	//   ....[73]....
        /*0488*/ 	.word	0x0000ad10


	//   ....[74]....
        /*048c*/ 	.word	0x0000ad20


	//   ....[75]....
        /*0490*/ 	.word	0x0000ad40


	//   ....[76]....
        /*0494*/ 	.word	0x0000ad70


	//   ....[77]....
        /*0498*/ 	.word	0x0000ad90


	//   ....[78]....
        /*049c*/ 	.word	0x0000adc0


	//   ....[79]....
        /*04a0*/ 	.word	0x0000ade0


	//   ....[80]....
        /*04a4*/ 	.word	0x0000ae10


	//   ....[81]....
        /*04a8*/ 	.word	0x0000ae30


	//   ....[82]....
        /*04ac*/ 	.word	0x0000ae60


	//   ....[83]....
        /*04b0*/ 	.word	0x0000b1d0


	//   ....[84]....
        /*04b4*/ 	.word	0x0000b1f0


	//   ....[85]....
        /*04b8*/ 	.word	0x0000b200


	//   ....[86]....
        /*04bc*/ 	.word	0x0000b220


	//   ....[87]....
        /*04c0*/ 	.word	0x0000b240


	//   ....[88]....
        /*04c4*/ 	.word	0x0000b2a0


	//   ....[89]....
        /*04c8*/ 	.word	0x0000b2c0


	//   ....[90]....
        /*04cc*/ 	.word	0x0000b320


	//   ....[91]....
        /*04d0*/ 	.word	0x0000b340


	//   ....[92]....
        /*04d4*/ 	.word	0x0000b3a0


	//   ....[93]....
        /*04d8*/ 	.word	0x0000b3d0


	//   ....[94]....
        /*04dc*/ 	.word	0x0000b420


	//   ....[95]....
        /*04e0*/ 	.word	0x0000b7e0


	//   ....[96]....
        /*04e4*/ 	.word	0x0000bcf0


	//   ....[97]....
        /*04e8*/ 	.word	0x0000bde0


	//   ....[98]....
        /*04ec*/ 	.word	0x0000be80


	//   ....[99]....
        /*04f0*/ 	.word	0x0000bef0


	//   ....[100]....
        /*04f4*/ 	.word	0x0000bfa0


	//   ....[101]....
        /*04f8*/ 	.word	0x0000c0a0


	//   ....[102]....
        /*04fc*/ 	.word	0x0000c0f0


	//   ....[103]....
        /*0500*/ 	.word	0x0000c1f0


	//   ....[104]....
        /*0504*/ 	.word	0x0000c240


	//   ....[105]....
        /*0508*/ 	.word	0x0000c2a0


	//   ....[106]....
        /*050c*/ 	.word	0x0000c370


	//   ....[107]....
        /*0510*/ 	.word	0x0000c460


	//   ....[108]....
        /*0514*/ 	.word	0x0000c4b0


	//   ....[109]....
        /*0518*/ 	.word	0x0000c540


	//   ....[110]....
        /*051c*/ 	.word	0x0000c5b0


	//   ....[111]....
        /*0520*/ 	.word	0x0000c630


	//   ....[112]....
        /*0524*/ 	.word	0x0000c6d0


	//   ....[113]....
        /*0528*/ 	.word	0x0000c730


	//   ....[114]....
        /*052c*/ 	.word	0x0000c7f0


	//   ....[115]....
        /*0530*/ 	.word	0x0000c850


	//   ....[116]....
        /*0534*/ 	.word	0x0000c910


	//   ....[117]....
        /*0538*/ 	.word	0x0000c970


	//   ....[118]....
        /*053c*/ 	.word	0x0000ca30


	//   ....[119]....
        /*0540*/ 	.word	0x0000ca90


	//   ....[120]....
        /*0544*/ 	.word	0x0000cb50


	//   ....[121]....
        /*0548*/ 	.word	0x0000cbb0


	//   ....[122]....
        /*054c*/ 	.word	0x0000cc70


	//   ....[123]....
        /*0550*/ 	.word	0x0000ccd0


	//   ....[124]....
        /*0554*/ 	.word	0x0000cd70


	//   ....[125]....
        /*0558*/ 	.word	0x0000ceb0


	//   ....[126]....
        /*055c*/ 	.word	0x0000cf90


	//   ....[127]....
        /*0560*/ 	.word	0x0000d020


	//   ....[128]....
        /*0564*/ 	.word	0x0000d160


	//   ....[129]....
        /*0568*/ 	.word	0x0000d1c0


	//   ....[130]....
        /*056c*/ 	.word	0x0000d2e0


	//   ....[131]....
        /*0570*/ 	.word	0x0000d340


	//   ....[132]....
        /*0574*/ 	.word	0x0000d460


	//   ....[133]....
        /*0578*/ 	.word	0x0000d4c0


	//   ....[134]....
        /*057c*/ 	.word	0x0000d5d0


	//   ....[135]....
        /*0580*/ 	.word	0x0000d630


	//   ....[136]....
        /*0584*/ 	.word	0x0000d710


	//   ....[137]....
        /*0588*/ 	.word	0x0000d7f0


	//   ....[138]....
        /*058c*/ 	.word	0x0000d890


	//   ....[139]....
        /*0590*/ 	.word	0x0000d8f0


	//   ....[140]....
        /*0594*/ 	.word	0x0000d990


	//   ....[141]....
        /*0598*/ 	.word	0x0000d9f0


	//   ....[142]....
        /*059c*/ 	.word	0x0000da90


	//   ....[143]....
        /*05a0*/ 	.word	0x0000daf0


	//   ....[144]....
        /*05a4*/ 	.word	0x0000dba0


	//   ....[145]....
        /*05a8*/ 	.word	0x0000dc00


	//   ....[146]....
        /*05ac*/ 	.word	0x0000dcb0


	//   ....[147]....
        /*05b0*/ 	.word	0x0000dd10


	//   ....[148]....
        /*05b4*/ 	.word	0x0000ddc0


	//   ....[149]....
        /*05b8*/ 	.word	0x0000dea0


	//   ....[150]....
        /*05bc*/ 	.word	0x0000df40


	//   ....[151]....
        /*05c0*/ 	.word	0x0000dfa0


	//   ....[152]....
        /*05c4*/ 	.word	0x0000e070


	//   ....[153]....
        /*05c8*/ 	.word	0x0000e0d0


	//   ....[154]....
        /*05cc*/ 	.word	0x0000e1a0


	//   ....[155]....
        /*05d0*/ 	.word	0x0000e200


	//   ....[156]....
        /*05d4*/ 	.word	0x0000e2d0


	//   ....[157]....
        /*05d8*/ 	.word	0x0000e330


	//   ....[158]....
        /*05dc*/ 	.word	0x0000e400


	//   ....[159]....
        /*05e0*/ 	.word	0x0000e460


	//   ....[160]....
        /*05e4*/ 	.word	0x0000e540


	//   ....[161]....
        /*05e8*/ 	.word	0x0000e650


	//----- nvinfo : EIATTR_REG_RECONFIG
	.align		4
.L_1124:
        /*05ec*/ 	.byte	0x01, 0x54
	.zero		2


	//----- nvinfo : EIATTR_SYSCALL_OFFSETS
	.align		4
        /*05f0*/ 	.byte	0x04, 0x46
        /*05f2*/ 	.short	(.L_1126 - .L_1125)


	//   ....[0]....
.L_1125:
        /*05f4*/ 	.word	0x00001040


	//   ....[1]....
        /*05f8*/ 	.word	0x00008a40


	//   ....[2]....
        /*05fc*/ 	.word	0x00008b80


	//   ....[3]....
        /*0600*/ 	.word	0x00008c70


	//   ....[4]....
        /*0604*/ 	.word	0x00009700


	//----- nvinfo : EIATTR_MBARRIER_INSTR_OFFSETS
	.align		4
.L_1126:
        /*0608*/ 	.byte	0x04, 0x39
        /*060a*/ 	.short	(.L_1128 - .L_1127)


	//   ....[0]....
.L_1127:
        /*060c*/ 	.word	0x00000180
        /*0610*/ 	.word	0x000000ff
        /*0614*/ 	.word	0x00022800
        /*0618*/ 	.short	0x0100
        /*061a*/ 	.byte	0x08
	.zero		1


	//   ....[1]....
        /*061c*/ 	.word	0x00000190
        /*0620*/ 	.word	0x000000ff
        /*0624*/ 	.word	0x00022820
        /*0628*/ 	.short	0x0100
        /*062a*/ 	.byte	0x08
	.zero		1


	//   ....[2]....
        /*062c*/ 	.word	0x00000280
        /*0630*/ 	.word	0x000000ff
        /*0634*/ 	.word	0x00022830
        /*0638*/ 	.short	0x0100
        /*063a*/ 	.byte	0x08
	.zero		1


	//   ....[3]....
        /*063c*/ 	.word	0x00000290
        /*0640*/ 	.word	0x000000ff
        /*0644*/ 	.word	0x00022840
        /*0648*/ 	.short	0x0100
        /*064a*/ 	.byte	0x08
	.zero		1


	//   ....[4]....
        /*064c*/ 	.word	0x000002a0
        /*0650*/ 	.word	0x000000ff
        /*0654*/ 	.word	0x00022838
        /*0658*/ 	.short	0x0100
        /*065a*/ 	.byte	0x08
	.zero		1


	//   ....[5]....
        /*065c*/ 	.word	0x000002b0
        /*0660*/ 	.word	0x000000ff
        /*0664*/ 	.word	0x00022848
        /*0668*/ 	.short	0x0100
        /*066a*/ 	.byte	0x08
	.zero		1


	//   ....[6]....
        /*066c*/ 	.word	0x000003e0
        /*0670*/ 	.word	0x000000ff
        /*0674*/ 	.word	0x00022850
        /*0678*/ 	.short	0x0100
        /*067a*/ 	.byte	0x08
	.zero		1


	//   ....[7]....
        /*067c*/ 	.word	0x000003f0
        /*0680*/ 	.word	0x000000ff
        /*0684*/ 	.word	0x00022860
        /*0688*/ 	.short	0x0100
        /*068a*/ 	.byte	0x08
	.zero		1


	//   ....[8]....
        /*068c*/ 	.word	0x00000400
        /*0690*/ 	.word	0x000000ff
        /*0694*/ 	.word	0x00022858
        /*0698*/ 	.short	0x0100
        /*069a*/ 	.byte	0x08
	.zero		1


	//   ....[9]....
        /*069c*/ 	.word	0x00000410
        /*06a0*/ 	.word	0x000000ff
        /*06a4*/ 	.word	0x00022868
        /*06a8*/ 	.short	0x0100
        /*06aa*/ 	.byte	0x08
	.zero		1


	//   ....[10]....
        /*06ac*/ 	.word	0x00000500
        /*06b0*/ 	.word	0x000000ff
        /*06b4*/ 	.word	0x00022870
        /*06b8*/ 	.short	0x0100
        /*06ba*/ 	.byte	0x06
	.zero		1


	//   ....[11]....
        /*06bc*/ 	.word	0x00000510
        /*06c0*/ 	.word	0x000000ff
        /*06c4*/ 	.word	0x00022880
        /*06c8*/ 	.short	0x0100
        /*06ca*/ 	.byte	0x06
	.zero		1


	//   ....[12]....
        /*06cc*/ 	.word	0x00000520
        /*06d0*/ 	.word	0x000000ff
        /*06d4*/ 	.word	0x00022878
        /*06d8*/ 	.short	0x0100
        /*06da*/ 	.byte	0x06
	.zero		1


	//   ....[13]....
        /*06dc*/ 	.word	0x00000530
        /*06e0*/ 	.word	0x000000ff
        /*06e4*/ 	.word	0x00022888
        /*06e8*/ 	.short	0x0100
        /*06ea*/ 	.byte	0x06
	.zero		1


	//   ....[14]....
        /*06ec*/ 	.word	0x00000660
        /*06f0*/ 	.word	0x000000ff
        /*06f4*/ 	.word	0x00022890
        /*06f8*/ 	.short	0x0100
        /*06fa*/ 	.byte	0x08
	.zero		1


	//   ....[15]....
        /*06fc*/ 	.word	0x00000670
        /*0700*/ 	.word	0x000000ff
        /*0704*/ 	.word	0x000228a0
        /*0708*/ 	.short	0x0100
        /*070a*/ 	.byte	0x08
	.zero		1


	//   ....[16]....
        /*070c*/ 	.word	0x00000680
        /*0710*/ 	.word	0x000000ff
        /*0714*/ 	.word	0x00022898
        /*0718*/ 	.short	0x0100
        /*071a*/ 	.byte	0x08
	.zero		1


	//   ....[17]....
        /*071c*/ 	.word	0x00000690
        /*0720*/ 	.word	0x000000ff
        /*0724*/ 	.word	0x000228a8
        /*0728*/ 	.short	0x0100
        /*072a*/ 	.byte	0x08
	.zero		1


	//   ....[18]....
        /*072c*/ 	.word	0x000007d0
        /*0730*/ 	.word	0x000000ff
        /*0734*/ 	.word	0x000228b0
        /*0738*/ 	.short	0x0100
        /*073a*/ 	.byte	0x08
	.zero		1


	//   ....[19]....
        /*073c*/ 	.word	0x000007e0
        /*0740*/ 	.word	0x000000ff
        /*0744*/ 	.word	0x000228c0
        /*0748*/ 	.short	0x0100
        /*074a*/ 	.byte	0x08
	.zero		1


	//   ....[20]....
        /*074c*/ 	.word	0x000007f0
        /*0750*/ 	.word	0x000000ff
        /*0754*/ 	.word	0x000228b8
        /*0758*/ 	.short	0x0100
        /*075a*/ 	.byte	0x08
	.zero		1


	//   ....[21]....
        /*075c*/ 	.word	0x00000800
        /*0760*/ 	.word	0x000000ff
        /*0764*/ 	.word	0x000228c8
        /*0768*/ 	.short	0x0100
        /*076a*/ 	.byte	0x08
	.zero		1


	//   ....[22]....
        /*076c*/ 	.word	0x00001090
        /*0770*/ 	.word	0x000000ff
        /*0774*/ 	.word	0x00022800
        /*0778*/ 	.short	0x010a
        /*077a*/ 	.byte	0x29
	.zero		1


	//   ....[23]....
        /*077c*/ 	.word	0x00001160
        /*0780*/ 	.word	0x000000ff
        /*0784*/ 	.word	0x00022830
        /*0788*/ 	.short	0x010a
        /*078a*/ 	.byte	0x16
	.zero		1


	//   ....[24]....
        /*078c*/ 	.word	0x000011a0
        /*0790*/ 	.word	0x000000ff
        /*0794*/ 	.word	0x00022830
        /*0798*/ 	.short	0x010a
        /*079a*/ 	.byte	0x16
	.zero		1


	//   ....[25]....
        /*079c*/ 	.word	0x00001a00
        /*07a0*/ 	.word	0x000000ff
        /*07a4*/ 	.word	0x00000000
        /*07a8*/ 	.short	0x0101
        /*07aa*/ 	.byte	0x06
	.zero		1


	//   ....[26]....
        /*07ac*/ 	.word	0x00002d90
        /*07b0*/ 	.word	0x000000ff
        /*07b4*/ 	.word	0x00022850
        /*07b8*/ 	.short	0x010a
        /*07ba*/ 	.byte	0x16
	.zero		1


	//   ....[27]....
        /*07bc*/ 	.word	0x00002dd0
        /*07c0*/ 	.word	0x000000ff
        /*07c4*/ 	.word	0x00022850
        /*07c8*/ 	.short	0x010a
        /*07ca*/ 	.byte	0x16
	.zero		1


	//   ....[28]....
        /*07cc*/ 	.word	0x000030f0
        /*07d0*/ 	.word	0x000000ff
        /*07d4*/ 	.word	0x00000000
        /*07d8*/ 	.short	0x0101
        /*07da*/ 	.byte	0x16
	.zero		1


	//   ....[29]....
        /*07dc*/ 	.word	0x000032a0
        /*07e0*/ 	.word	0x000000ff
        /*07e4*/ 	.word	0x00022830
        /*07e8*/ 	.short	0x010a
        /*07ea*/ 	.byte	0x19
	.zero		1


	//   ....[30]....
        /*07ec*/ 	.word	0x000032f0
        /*07f0*/ 	.word	0x000000ff
        /*07f4*/ 	.word	0x00022830
        /*07f8*/ 	.short	0x010a
        /*07fa*/ 	.byte	0x19
	.zero		1


	//   ....[31]....
        /*07fc*/ 	.word	0x00003820
        /*0800*/ 	.word	0x000000ff
        /*0804*/ 	.word	0x00000000
        /*0808*/ 	.short	0x0101
        /*080a*/ 	.byte	0x06
	.zero		1


	//   ....[32]....
        /*080c*/ 	.word	0x000051a0
        /*0810*/ 	.word	0x000000ff
        /*0814*/ 	.word	0x00022850
        /*0818*/ 	.short	0x010a
        /*081a*/ 	.byte	0x19
	.zero		1


	//   ....[33]....
        /*081c*/ 	.word	0x00005200
        /*0820*/ 	.word	0x000000ff
        /*0824*/ 	.word	0x00022850
        /*0828*/ 	.short	0x010a
        /*082a*/ 	.byte	0x19
	.zero		1


	//   ....[34]....
        /*082c*/ 	.word	0x000054d0
        /*0830*/ 	.word	0x000000ff
        /*0834*/ 	.word	0x00000000
        /*0838*/ 	.short	0x0101
        /*083a*/ 	.byte	0x19
	.zero		1


	//   ....[35]....
        /*083c*/ 	.word	0x000076f0
        /*0840*/ 	.word	0x000000ff
        /*0844*/ 	.word	0x00000000
        /*0848*/ 	.short	0x0101
        /*084a*/ 	.byte	0x16
	.zero		1


	//   ....[36]....
        /*084c*/ 	.word	0x00008f90
        /*0850*/ 	.word	0x00000016
        /*0854*/ 	.word	0x00022840
        /*0858*/ 	.short	0x010a
        /*085a*/ 	.byte	0x3f
	.zero		1


	//   ....[37]....
        /*085c*/ 	.word	0x000094e0
        /*0860*/ 	.word	0x00000016
        /*0864*/ 	.word	0x00022830
        /*0868*/ 	.short	0x0107
        /*086a*/ 	.byte	0x3f
	.zero		1


	//   ....[38]....
        /*086c*/ 	.word	0x000095a0
        /*0870*/ 	.word	0x00000016
        /*0874*/ 	.word	0x00022830
        /*0878*/ 	.short	0x0101
        /*087a*/ 	.byte	0x3f
	.zero		1


	//   ....[39]....
        /*087c*/ 	.word	0x00009dd0
        /*0880*/ 	.word	0x000000ff
        /*0884*/ 	.word	0x00022800
        /*0888*/ 	.short	0x0107
        /*088a*/ 	.byte	0x25
	.zero		1


	//   ....[40]....
        /*088c*/ 	.word	0x00009e30
        /*0890*/ 	.word	0x000000ff
        /*0894*/ 	.word	0x00022800
        /*0898*/ 	.short	0x0101
        /*089a*/ 	.byte	0x25
	.zero		1


	//   ....[41]....
        /*089c*/ 	.word	0x00009e50
        /*08a0*/ 	.word	0x000000ff
        /*08a4*/ 	.word	0x00022820
        /*08a8*/ 	.short	0x010a
        /*08aa*/ 	.byte	0x25
	.zero		1


	//   ....[42]....
        /*08ac*/ 	.word	0x00009ee0
        /*08b0*/ 	.word	0x00000016
        /*08b4*/ 	.word	0x00022860
        /*08b8*/ 	.short	0x010a
        /*08ba*/ 	.byte	0x3f
	.zero		1


	//   ....[43]....
        /*08bc*/ 	.word	0x0000a7c0
        /*08c0*/ 	.word	0x00000016
        /*08c4*/ 	.word	0x00022850
        /*08c8*/ 	.short	0x0107
        /*08ca*/ 	.byte	0x3f
	.zero		1


	//   ....[44]....
        /*08cc*/ 	.word	0x0000a8a0
        /*08d0*/ 	.word	0x00000016
        /*08d4*/ 	.word	0x00022850
        /*08d8*/ 	.short	0x0101
        /*08da*/ 	.byte	0x3f
	.zero		1


	//   ....[45]....
        /*08dc*/ 	.word	0x0000ab40
        /*08e0*/ 	.word	0x00000012
        /*08e4*/ 	.word	0x00022840
        /*08e8*/ 	.short	0x010a
        /*08ea*/ 	.byte	0x3f
	.zero		1


	//   ....[46]....
        /*08ec*/ 	.word	0x0000af10
        /*08f0*/ 	.word	0x00000012
        /*08f4*/ 	.word	0x00022830
        /*08f8*/ 	.short	0x0107
        /*08fa*/ 	.byte	0x3f
	.zero		1


	//   ....[47]....
        /*08fc*/ 	.word	0x0000afd0
        /*0900*/ 	.word	0x00000012
        /*0904*/ 	.word	0x00022830
        /*0908*/ 	.short	0x0101
        /*090a*/ 	.byte	0x3f
	.zero		1


	//   ....[48]....
        /*090c*/ 	.word	0x0000b000
        /*0910*/ 	.word	0x00000012
        /*0914*/ 	.word	0x00022860
        /*0918*/ 	.short	0x010a
        /*091a*/ 	.byte	0x3f
	.zero		1


	//   ....[49]....
        /*091c*/ 	.word	0x0000b520
        /*0920*/ 	.word	0x00000012
        /*0924*/ 	.word	0x00022850
        /*0928*/ 	.short	0x0107
        /*092a*/ 	.byte	0x3f
	.zero		1


	//   ....[50]....
        /*092c*/ 	.word	0x0000b5f0
        /*0930*/ 	.word	0x00000012
        /*0934*/ 	.word	0x00022850
        /*0938*/ 	.short	0x0101
        /*093a*/ 	.byte	0x3f
	.zero		1


	//   ....[51]....
        /*093c*/ 	.word	0x0000b760
        /*0940*/ 	.word	0x00000004
        /*0944*/ 	.word	0x00022820
        /*0948*/ 	.short	0x010a
        /*094a*/ 	.byte	0x3f
	.zero		1


	//   ....[52]....
        /*094c*/ 	.word	0x0000b8e0
        /*0950*/ 	.word	0x00000003
        /*0954*/ 	.word	0x00022840
        /*0958*/ 	.short	0x010a
        /*095a*/ 	.byte	0x3f
	.zero		1


	//   ....[53]....
        /*095c*/ 	.word	0x0000b980
        /*0960*/ 	.word	0x00000011
        /*0964*/ 	.word	0x00022840
        /*0968*/ 	.short	0x010a
        /*096a*/ 	.byte	0x3f
	.zero		1


	//   ....[54]....
        /*096c*/ 	.word	0x0000b9c0
        /*0970*/ 	.word	0x00000003
        /*0974*/ 	.word	0x00022860
        /*0978*/ 	.short	0x010a
        /*097a*/ 	.byte	0x3f
	.zero		1


	//   ....[55]....
        /*097c*/ 	.word	0x0000ba00
        /*0980*/ 	.word	0x00000011
        /*0984*/ 	.word	0x00022860
        /*0988*/ 	.short	0x010a
        /*098a*/ 	.byte	0x3f
	.zero		1


	//   ....[56]....
        /*098c*/ 	.word	0x0000ba70
        /*0990*/ 	.word	0x00000003
        /*0994*/ 	.word	0x00022800
        /*0998*/ 	.short	0x010a
        /*099a*/ 	.byte	0x3f
	.zero		1


	//   ....[57]....
        /*099c*/ 	.word	0x0000bad0
        /*09a0*/ 	.word	0x00000003
        /*09a4*/ 	.word	0x00022830
        /*09a8*/ 	.short	0x010a
        /*09aa*/ 	.byte	0x3f
	.zero		1


	//   ....[58]....
        /*09ac*/ 	.word	0x0000bb30
        /*09b0*/ 	.word	0x00000009
        /*09b4*/ 	.word	0x00022850
        /*09b8*/ 	.short	0x010a
        /*09ba*/ 	.byte	0x3f
	.zero		1


	//   ....[59]....
        /*09bc*/ 	.word	0x0000bba0
        /*09c0*/ 	.word	0x00000000
        /*09c4*/ 	.word	0x00022830
        /*09c8*/ 	.short	0x010a
        /*09ca*/ 	.byte	0x3f
	.zero		1


	//   ....[60]....
        /*09cc*/ 	.word	0x0000bc10
        /*09d0*/ 	.word	0x00000008
        /*09d4*/ 	.word	0x00022850
        /*09d8*/ 	.short	0x010a
        /*09da*/ 	.byte	0x3f
	.zero		1


	//   ....[61]....
        /*09dc*/ 	.word	0x0000bd30
        /*09e0*/ 	.word	0x00000016
        /*09e4*/ 	.word	0x00022840
        /*09e8*/ 	.short	0x010a
        /*09ea*/ 	.byte	0x3f
	.zero		1


	//   ....[62]....
        /*09ec*/ 	.word	0x0000cdb0
        /*09f0*/ 	.word	0x00000003
        /*09f4*/ 	.word	0x00022820
        /*09f8*/ 	.short	0x010a
        /*09fa*/ 	.byte	0x3f
	.zero		1


	//   ....[63]....
        /*09fc*/ 	.word	0x0000ce00
        /*0a00*/ 	.word	0x00000016
        /*0a04*/ 	.word	0x00022860
        /*0a08*/ 	.short	0x010a
        /*0a0a*/ 	.byte	0x3f
	.zero		1


	//   ....[64]....
        /*0a0c*/ 	.word	0x0000d740
        /*0a10*/ 	.word	0x00000012
        /*0a14*/ 	.word	0x00022840
        /*0a18*/ 	.short	0x010a
        /*0a1a*/ 	.byte	0x3f
	.zero		1


	//   ....[65]....
        /*0a1c*/ 	.word	0x0000ddf0
        /*0a20*/ 	.word	0x00000012
        /*0a24*/ 	.word	0x00022860
        /*0a28*/ 	.short	0x010a
        /*0a2a*/ 	.byte	0x3f
	.zero		1


	//   ....[66]....
        /*0a2c*/ 	.word	0x0000e570
        /*0a30*/ 	.word	0x00000004
        /*0a34*/ 	.word	0x00022820
        /*0a38*/ 	.short	0x010a
        /*0a3a*/ 	.byte	0x3f
	.zero		1


	//   ....[67]....
        /*0a3c*/ 	.word	0x0000e710
        /*0a40*/ 	.word	0x00000003
        /*0a44*/ 	.word	0x00022840
        /*0a48*/ 	.short	0x010a
        /*0a4a*/ 	.byte	0x3f
	.zero		1


	//   ....[68]....
        /*0a4c*/ 	.word	0x0000e760
        /*0a50*/ 	.word	0x00000011
        /*0a54*/ 	.word	0x00022840
        /*0a58*/ 	.short	0x010a
        /*0a5a*/ 	.byte	0x3f
	.zero		1


	//   ....[69]....
        /*0a5c*/ 	.word	0x0000e7b0
        /*0a60*/ 	.word	0x00000003
        /*0a64*/ 	.word	0x00022860
        /*0a68*/ 	.short	0x010a
        /*0a6a*/ 	.byte	0x3f
	.zero		1


	//----- nvinfo : EIATTR_NUM_MBARRIERS
	.align		4
.L_1128:
        /*0a6c*/ 	.byte	0x03, 0x38
        /*0a6e*/ 	.short	0x0016


	//----- nvinfo : EIATTR_EXIT_INSTR_OFFSETS
	.align		4
        /*0a70*/ 	.byte	0x04, 0x1c
        /*0a72*/ 	.short	(.L_1130 - .L_1129)


	//   ....[0]....
.L_1129:
        /*0a74*/ 	.word	0x00000950


	//   ....[1]....
        /*0a78*/ 	.word	0x00007cb0


	//   ....[2]....
        /*0a7c*/ 	.word	0x0000ba50


	//----- nvinfo : EIATTR_MAX_THREADS
	.align		4
.L_1130:
        /*0a80*/ 	.byte	0x04, 0x05
        /*0a82*/ 	.short	(.L_1132 - .L_1131)
.L_1131:
        /*0a84*/ 	.word	0x00000180
        /*0a88*/ 	.word	0x00000001
        /*0a8c*/ 	.word	0x00000001


	//----- nvinfo : EIATTR_CRS_STACK_SIZE
	.align		4
.L_1132:
        /*0a90*/ 	.byte	0x04, 0x1e
        /*0a92*/ 	.short	(.L_1134 - .L_1133)
.L_1133:
        /*0a94*/ 	.word	0x00000000


	//----- nvinfo : EIATTR_CBANK_PARAM_SIZE
	.align		4
.L_1134:
        /*0a98*/ 	.byte	0x03, 0x19
        /*0a9a*/ 	.short	0x0a70


	//----- nvinfo : EIATTR_PARAM_CBANK
	.align		4
        /*0a9c*/ 	.byte	0x04, 0x0a
        /*0a9e*/ 	.short	(.L_1136 - .L_1135)
	.align		4
.L_1135:
        /*0aa0*/ 	.word	index@(.nv.constant0._ZN7cutlass13device_kernelIN5flash11enable_sm90INS1_16FlashAttnFwdSm90INS1_25CollectiveMainloopFwdSm90ILi2EN4cute5tupleIJNS5_1CILi1EEES8_S8_EEENS6_IJNS7_ILi128EEENS7_ILi96EEENS7_ILi64EEEEEELi256ENS_10bfloat16_tEfNS_4arch4Sm90ELb0ELb0ELb1ELb0ELb1ELb0ELb0ELb1ELb0ELb1ELb0ELb0EEENS1_21CollectiveEpilogueFwdINS6_IJSA_NS7_ILi256EEESB_EEES9_SE_SG_Li256ELb0ELb1ELb0ELb0EEENS1_29StaticPersistentTileSchedulerILb0EEEEEEEEEvNT_6ParamsE)
        /*0aa4*/ 	.short	0x0210
        /*0aa6*/ 	.short	0x0a70


	//----- nvinfo : EIATTR_SW_WAR
	.align		4
.L_1136:
        /*0aa8*/ 	.byte	0x04, 0x36
        /*0aaa*/ 	.short	(.L_1138 - .L_1137)
.L_1137:
        /*0aac*/ 	.word	0x00000008
.L_1138:


//--------------------- .nv.info._ZN7cutlass13device_kernelIN5flash11enable_sm90INS1_16FlashAttnFwdSm90INS1_25CollectiveMainloopFwdSm90ILi2EN4cute5tupleIJNS5_1CILi1EEES8_S8_EEENS6_IJNS7_ILi128EEENS7_ILi96EEENS7_ILi64EEEEEELi256ENS_10bfloat16_tEfNS_4arch4Sm90ELb0ELb0ELb1ELb0ELb1ELb0ELb1ELb1ELb0ELb1ELb0ELb0EEENS1_21CollectiveEpilogueFwdINS6_IJSA_NS7_ILi256EEESB_EEES9_SE_SG_Li256ELb0ELb1ELb0ELb0EEENS1_29StaticPersistentTileSchedulerILb0EEEEEEEEEvNT_6ParamsE --------------------------
	.section	.nv.info._ZN7cutlass13device_kernelIN5flash11enable_sm90INS1_16FlashAttnFwdSm90INS1_25CollectiveMainloopFwdSm90ILi2EN4cute5tupleIJNS5_1CILi1EEES8_S8_EEENS6_IJNS7_ILi128EEENS7_ILi96EEENS7_ILi64EEEEEELi256ENS_10bfloat16_tEfNS_4arch4Sm90ELb0ELb0ELb1ELb0ELb1ELb0ELb1ELb1ELb0ELb1ELb0ELb0EEENS1_21CollectiveEpilogueFwdINS6_IJSA_NS7_ILi256EEESB_EEES9_SE_SG_Li256ELb0ELb1ELb0ELb0EEENS1_29StaticPersistentTileSchedulerILb0EEEEEEEEEvNT_6ParamsE,"",@"SHT_CUDA_INFO"
	.sectionflags	@""
	.align	4


	//----- nvinfo : EIATTR_CUDA_API_VERSION
	.align		4
        /*0000*/ 	.byte	0x04, 0x37
        /*0002*/ 	.short	(.L_1140 - .L_1139)
.L_1139:
        /*0004*/ 	.word	0x00000082


	//----- nvinfo : EIATTR_KPARAM_INFO
	.align		4
.L_1140:
        /*0008*/ 	.byte	0x04, 0x17
        /*000a*/ 	.short	(.L_1142 - .L_1141)
.L_1141:
        /*000c*/ 	.word	0x00000000
        /*0010*/ 	.short	0x0000
        /*0012*/ 	.short	0x0070
        /*0014*/ 	.byte	0x00, 0xf0, 0x01, 0x2c


	//----- nvinfo : EIATTR_SPARSE_MMA_MASK
	.align		4
.L_1142:
        /*0018*/ 	.byte	0x03, 0x50
        /*001a*/ 	.short	0x0000


	//----- nvinfo : EIATTR_MAXREG_COUNT
	.align		4
        /*001c*/ 	.byte	0x03, 0x1b
        /*001e*/ 	.short	0x00a8


	//----- nvinfo : EIATTR_NUM_BARRIERS
	.align		4
        /*0020*/ 	.byte	0x02, 0x4c
        /*0022*/ 	.byte	0x10
	.zero		1


	//----- nvinfo : EIATTR_EXTERNS
	.align		4
        /*0024*/ 	.byte	0x04, 0x0f
        /*0026*/ 	.short	(.L_1144 - .L_1143)


	//   ....[0]....
	.align		4
.L_1143:
        /*0028*/ 	.word	index@(__assertfail)


	//----- nvinfo : EIATTR_ANNOTATIONS
	.align		4
.L_1144:
        /*002c*/ 	.byte	0x04, 0x55
        /*002e*/ 	.short	(.L_1146 - .L_1145)


	//   ....[0]....
.L_1145:
        /* <DEDUP_REMOVED lines=12> */


	//----- nvinfo : EIATTR_MERCURY_ISA_VERSION
	.align		4
.L_1146:
        /*00e0*/ 	.byte	0x03, 0x5f
        /*00e2*/ 	.short	0x0101


	//----- nvinfo : EIATTR_INT_WARP_WIDE_INSTR_OFFSETS
	.align		4
        /*00e4*/ 	.byte	0x04, 0x31
        /*00e6*/ 	.short	(.L_1148 - .L_1147)


	//   ....[0]....
.L_1147:
        /*00e8*/ 	.word	0x000000c0


	//   ....[1]....
        /*00ec*/ 	.word	0x000000d0


	//   ....[2]....
        /*00f0*/ 	.word	0x000000e0


	//   ....[3]....
        /*00f4*/ 	.word	0x00000180


	//----- nvinfo : EIATTR_COOP_GROUP_MASK_REGIDS
	.align		4
.L_1148:
        /*00f8*/ 	.byte	0x04, 0x29
        /*00fa*/ 	.short	(.L_1150 - .L_1149)


	//   ....[0]....
.L_1149:
        /*00fc*/ 	.word	0xffffffff


	//   ....[1]....
        /*0100*/ 	.word	0xffffffff


	//   ....[2]....
        /*0104*/ 	.word	0xffffffff


	//   ....[3]....
        /*0108*/ 	.word	0xffffffff


	//   ....[4]....
        /*010c*/ 	.word	0xffffffff


	//   ....[5]....
        /*0110*/ 	.word	0xffffffff


	//   ....[6]....
        /*0114*/ 	.word	0xffffffff


	//   ....[7]....
        /*0118*/ 	.word	0xffffffff


	//   ....[8]....
        /*011c*/ 	.word	0xffffffff


	//   ....[9]....
        /*0120*/ 	.word	0xffffffff


	//   ....[10]....
        /*0124*/ 	.word	0xffffffff


	//   ....[11]....
        /*0128*/ 	.word	0xffffffff


	//   ....[12]....
        /*012c*/ 	.word	0xffffffff


	//   ....[13]....
        /*0130*/ 	.word	0xffffffff


	//   ....[14]....
        /*0134*/ 	.word	0xffffffff


	//   ....[15]....
        /*0138*/ 	.word	0xffffffff


	//   ....[16]....
        /*013c*/ 	.word	0xffffffff


	//   ....[17]....
        /*0140*/ 	.word	0xffffffff


	//   ....[18]....
        /*0144*/ 	.word	0xffffffff


	//   ....[19]....
        /*0148*/ 	.word	0xffffffff


	//   ....[20]....
        /*014c*/ 	.word	0xffffffff


	//   ....[21]....
        /*0150*/ 	.word	0xffffffff


	//   ....[22]....
        /*0154*/ 	.word	0xffffffff


	//   ....[23]....
        /*0158*/ 	.word	0xffffffff


	//   ....[24]....
        /*015c*/ 	.word	0xffffffff


	//   ....[25]....
        /*0160*/ 	.word	0xffffffff


	//   ....[26]....
        /*0164*/ 	.word	0xffffffff


	//   ....[27]....
        /*0168*/ 	.word	0xffffffff


	//   ....[28]....
        /*016c*/ 	.word	0xffffffff


	//   ....[29]....
        /*0170*/ 	.word	0xffffffff


	//   ....[30]....
        /*0174*/ 	.word	0xffffffff


	//   ....[31]....
        /*0178*/ 	.word	0xffffffff


	//   ....[32]....
        /*017c*/ 	.word	0xffffffff


	//   ....[33]....
        /*0180*/ 	.word	0xffffffff


	//   ....[34]....
        /*0184*/ 	.word	0xffffffff


	//   ....[35]....
        /*0188*/ 	.word	0xffffffff


	//   ....[36]....
        /*018c*/ 	.word	0xffffffff


	//   ....[37]....
        /*0190*/ 	.word	0xffffffff


	//   ....[38]....
        /*0194*/ 	.word	0xffffffff


	//   ....[39]....
        /*0198*/ 	.word	0xffffffff


	//   ....[40]....
        /*019c*/ 	.word	0xffffffff


	//   ....[41]....
        /*01a0*/ 	.word	0xffffffff


	//   ....[42]....
        /*01a4*/ 	.word	0xffffffff


	//   ....[43]....
        /*01a8*/ 	.word	0xffffffff


	//   ....[44]....
        /*01ac*/ 	.word	0xffffffff


	//   ....[45]....
        /*01b0*/ 	.word	0xffffffff


	//   ....[46]....
        /*01b4*/ 	.word	0xffffffff


	//   ....[47]....
        /*01b8*/ 	.word	0xffffffff


	//   ....[48]....
        /*01bc*/ 	.word	0xffffffff


	//   ....[49]....
        /*01c0*/ 	.word	0xffffffff


	//   ....[50]....
        /*01c4*/ 	.word	0xffffffff


	//   ....[51]....
        /*01c8*/ 	.word	0xffffffff


	//   ....[52]....
        /*01cc*/ 	.word	0xffffffff


	//   ....[53]....
        /*01d0*/ 	.word	0xffffffff


	//   ....[54]....
        /*01d4*/ 	.word	0xffffffff


	//   ....[55]....
        /*01d8*/ 	.word	0xffffffff


	//   ....[56]....
        /*01dc*/ 	.word	0xffffffff


	//   ....[57]....
        /*01e0*/ 	.word	0xffffffff


	//   ....[58]....
        /*01e4*/ 	.word	0xffffffff


	//   ....[59]....
        /*01e8*/ 	.word	0xffffffff


	//   ....[60]....
        /*01ec*/ 	.word	0xffffffff


	//   ....[61]....
        /*01f0*/ 	.word	0xffffffff


	//   ....[62]....
        /*01f4*/ 	.word	0xffffffff


	//   ....[63]....
        /*01f8*/ 	.word	0xffffffff


	//   ....[64]....
        /*01fc*/ 	.word	0xffffffff


	//   ....[65]....
        /*0200*/ 	.word	0xffffffff


	//   ....[66]....
        /*0204*/ 	.word	0xffffffff


	//   ....[67]....
        /*0208*/ 	.word	0xffffffff


	//   ....[68]....
        /*020c*/ 	.word	0xffffffff


	//   ....[69]....
        /*0210*/ 	.word	0xffffffff


	//   ....[70]....
        /*0214*/ 	.word	0xffffffff


	//   ....[71]....
        /*0218*/ 	.word	0xffffffff


	//   ....[72]....
        /*021c*/ 	.word	0xffffffff


	//   ....[73]....
        /*0220*/ 	.word	0xffffffff


	//   ....[74]....
        /*0224*/ 	.word	0xffffffff


	//   ....[75]....
        /*0228*/ 	.word	0xffffffff


	//   ....[76]....
        /*022c*/ 	.word	0xffffffff


	//   ....[77]....
        /*0230*/ 	.word	0xffffffff


	//   ....[78]....
        /*0234*/ 	.word	0xffffffff


	//   ....[79]....
        /*0238*/ 	.word	0xffffffff


	//   ....[80]....
        /*023c*/ 	.word	0xffffffff


	//   ....[81]....
        /*0240*/ 	.word	0xffffffff


	//   ....[82]....
        /*0244*/ 	.word	0xffffffff


	//   ....[83]....
        /*0248*/ 	.word	0xffffffff


	//   ....[84]....
        /*024c*/ 	.word	0xffffffff


	//   ....[85]....
        /*0250*/ 	.word	0xffffffff


	//   ....[86]....
        /*0254*/ 	.word	0xffffffff


	//   ....[87]....
        /*0258*/ 	.word	0xffffffff


	//   ....[88]....
        /*025c*/ 	.word	0xffffffff


	//   ....[89]....
        /*0260*/ 	.word	0xffffffff


	//   ....[90]....
        /*0264*/ 	.word	0xffffffff


	//   ....[91]....
        /*0268*/ 	.word	0xffffffff


	//   ....[92]....
        /*026c*/ 	.word	0xffffffff


	//   ....[93]....
        /*0270*/ 	.word	0xffffffff


	//   ....[94]....
        /*0274*/ 	.word	0xffffffff


	//   ....[95]....
        /*0278*/ 	.word	0xffffffff


	//   ....[96]....
        /*027c*/ 	.word	0xffffffff


	//   ....[97]....
        /*0280*/ 	.word	0xffffffff


	//   ....[98]....
        /*0284*/ 	.word	0xffffffff


	//   ....[99]....
        /*0288*/ 	.word	0xffffffff


	//   ....[100]....
        /*028c*/ 	.word	0xffffffff


	//   ....[101]....
        /*0290*/ 	.word	0xffffffff


	//   ....[102]....
        /*0294*/ 	.word	0xffffffff


	//   ....[103]....
        /*0298*/ 	.word	0xffffffff


	//   ....[104]....
        /*029c*/ 	.word	0xffffffff


	//   ....[105]....
        /*02a0*/ 	.word	0xffffffff


	//   ....[106]....
        /*02a4*/ 	.word	0xffffffff


	//   ....[107]....
        /*02a8*/ 	.word	0xffffffff


	//   ....[108]....
        /*02ac*/ 	.word	0xffffffff


	//   ....[109]....
        /*02b0*/ 	.word	0xffffffff


	//   ....[110]....
        /*02b4*/ 	.word	0xffffffff


	//   ....[111]....
        /*02b8*/ 	.word	0xffffffff


	//   ....[112]....
        /*02bc*/ 	.word	0x0500000f


	//   ....[113]....
        /*02c0*/ 	.word	0x0500000f


	//   ....[114]....
        /*02c4*/ 	.word	0x0500000f


	//   ....[115]....
        /*02c8*/ 	.word	0x0500000f


	//   ....[116]....
        /*02cc*/ 	.word	0x0500000f


	//   ....[117]....
        /*02d0*/ 	.word	0x0500000f


	//   ....[118]....
        /*02d4*/ 	.word	0x0500000f


	//   ....[119]....
        /*02d8*/ 	.word	0x0500000f


	//   ....[120]....
        /*02dc*/ 	.word	0x0500000f


	//   ....[121]....
        /*02e0*/ 	.word	0x0500000f


	//   ....[122]....
        /*02e4*/ 	.word	0x0500000f


	//   ....[123]....
        /*02e8*/ 	.word	0x0500000f


	//   ....[124]....
        /*02ec*/ 	.word	0x0500000f


	//   ....[125]....
        /*02f0*/ 	.word	0x0500000f


	//   ....[126]....
        /*02f4*/ 	.word	0x0500000f


	//   ....[127]....
        /*02f8*/ 	.word	0x0500000f


	//   ....[128]....
        /*02fc*/ 	.word	0x0500000f


	//   ....[129]....
        /*0300*/ 	.word	0x0500000f


	//   ....[130]....
        /*0304*/ 	.word	0x0500000f


	//   ....[131]....
        /*0308*/ 	.word	0x0500000f


	//   ....[132]....
        /*030c*/ 	.word	0x0500000f


	//   ....[133]....
        /*0310*/ 	.word	0x0500000f


	//   ....[134]....
        /*0314*/ 	.word	0x0500000f


	//   ....[135]....
        /*0318*/ 	.word	0x0500000f


	//   ....[136]....
        /*031c*/ 	.word	0x0500000f


	//   ....[137]....
        /*0320*/ 	.word	0x0500000f


	//   ....[138]....
        /*0324*/ 	.word	0x0500000f


	//   ....[139]....
        /*0328*/ 	.word	0x0500000f


	//   ....[140]....
        /*032c*/ 	.word	0x0500000f


	//   ....[141]....
        /*0330*/ 	.word	0x0500000f


	//   ....[142]....
        /*0334*/ 	.word	0x0500000f


	//   ....[143]....
        /*0338*/ 	.word	0x0500000f


	//   ....[144]....
        /*033c*/ 	.word	0x0500000f


	//   ....[145]....
        /*0340*/ 	.word	0x0500000f


	//   ....[146]....
        /*0344*/ 	.word	0x0500000f


	//   ....[147]....
        /*0348*/ 	.word	0x0500000f


	//   ....[148]....
        /*034c*/ 	.word	0x0500000f


	//   ....[149]....
        /*0350*/ 	.word	0x0500000f


	//   ....[150]....
        /*0354*/ 	.word	0x0500000f


	//   ....[151]....
        /*0358*/ 	.word	0x0500000f


	//   ....[152]....
        /*035c*/ 	.word	0x0500000f


	//   ....[153]....
        /*0360*/ 	.word	0x0500000f


	//   ....[154]....
        /*0364*/ 	.word	0x0500000f


	//   ....[155]....
        /*0368*/ 	.word	0x0500000f


	//   ....[156]....
        /*036c*/ 	.word	0x0500000f


	//   ....[157]....
        /*0370*/ 	.word	0x0500000f


	//   ....[158]....
        /*0374*/ 	.word	0x0500000f


	//   ....[159]....
        /*0378*/ 	.word	0x0500000f


	//   ....[160]....
        /*037c*/ 	.word	0x0500000f


	//   ....[161]....
        /*0380*/ 	.word	0x0500000f


	//   ....[162]....
        /*0384*/ 	.word	0x0500000f


	//   ....[163]....
        /*0388*/ 	.word	0x0500000f


	//   ....[164]....
        /*038c*/ 	.word	0x0500000f


	//   ....[165]....
        /*0390*/ 	.word	0x0500000f


	//   ....[166]....
        /*0394*/ 	.word	0x0500000f


	//   ....[167]....
        /*0398*/ 	.word	0x0500000f


	//   ....[168]....
        /*039c*/ 	.word	0x0500000f


	//   ....[169]....
        /*03a0*/ 	.word	0x0500000f


	//   ....[170]....
        /*03a4*/ 	.word	0x0500000f


	//   ....[171]....
        /*03a8*/ 	.word	0x0500000f


	//   ....[172]....
        /*03ac*/ 	.word	0x0500000f


	//   ....[173]....
        /*03b0*/ 	.word	0x0500000f


	//   ....[174]....
        /*03b4*/ 	.word	0x0500000f


	//   ....[175]....
        /*03b8*/ 	.word	0x0500000f


	//   ....[176]....
        /*03bc*/ 	.word	0x0500000f


	//   ....[177]....
        /*03c0*/ 	.word	0x0500000f


	//   ....[178]....
        /*03c4*/ 	.word	0x0500000f


	//   ....[179]....
        /*03c8*/ 	.word	0x0500000f


	//   ....[180]....
        /*03cc*/ 	.word	0x0500000f


	//   ....[181]....
        /*03d0*/ 	.word	0x0500000f


	//   ....[182]....
        /*03d4*/ 	.word	0x0500000f


	//   ....[183]....
        /*03d8*/ 	.word	0x0500000f


	//   ....[184]....
        /*03dc*/ 	.word	0x0500000f


	//   ....[185]....
        /*03e0*/ 	.word	0x0500000f


	//   ....[186]....
        /*03e4*/ 	.word	0x0500000f


	//   ....[187]....
        /*03e8*/ 	.word	0x0500000f


	//   ....[188]....
        /*03ec*/ 	.word	0x0500000f


	//   ....[189]....
        /*03f0*/ 	.word	0x0500000f


	//   ....[190]....
        /*03f4*/ 	.word	0x0500000f


	//   ....[191]....
        /*03f8*/ 	.word	0x0500000f


	//   ....[192]....
        /*03fc*/ 	.word	0x0500000f


	//   ....[193]....
        /*0400*/ 	.word	0x0500000f


	//----- nvinfo : EIATTR_COOP_GROUP_INSTR_OFFSETS
	.align		4
.L_1150:
        /*0404*/ 	.byte	0x04, 0x28
        /*0406*/ 	.short	(.L_1152 - .L_1151)


	//   ....[0]....
.L_1151:
        /*0408*/ 	.word	0x00000080


	//   ....[1]....
        /*040c*/ 	.word	0x00000090


	//   ....[2]....
        /*0410*/ 	.word	0x000002f0


	//   ....[3]....
        /*0414*/ 	.word	0x00000450


	//   ....[4]....
        /*0418*/ 	.word	0x00000570


	//   ....[5]....
        /*041c*/ 	.word	0x000006d0


	//   ....[6]....
        /*0420*/ 	.word	0x00000d00


	//   ....[7]....
        /*0424*/ 	.word	0x00002a40


	//   ....[8]....
        /*0428*/ 	.word	0x00002ae0


	//   ....[9]....
        /*042c*/ 	.word	0x00002af0


	//   ....[10]....
        /*0430*/ 	.word	0x00002b60


	//   ....[11]....
        /*0434*/ 	.word	0x00004cb0


	//   ....[12]....
        /*0438*/ 	.word	0x00004d00


	//   ....[13]....
        /*043c*/ 	.word	0x00004d20


	//   ....[14]....
        /*0440*/ 	.word	0x00004d50


	//   ....[15]....
        /*0444*/ 	.word	0x000062d0


	//   ....[16]....
        /*0448*/ 	.word	0x00006310


	//   ....[17]....
        /*044c*/ 	.word	0x00006440


	//   ....[18]....
        /*0450*/ 	.word	0x00006460


	//   ....[19]....
        /*0454*/ 	.word	0x00007d10


	//   ....[20]....
        /*0458*/ 	.word	0x00007d40


	//   ....[21]....
        /*045c*/ 	.word	0x00007e20


	//   ....[22]....
        /*0460*/ 	.word	0x00007e50


	//   ....[23]....
        /*0464*/ 	.word	0x000084d0


	//   ....[24]....
        /*0468*/ 	.word	0x00008510


	//   ....[25]....
        /*046c*/ 	.word	0x00008650


	//   ....[26]....
        /*0470*/ 	.word	0x00008670


	//   ....[27]....
        /*0474*/ 	.word	0x000087a0


	//   ....[28]....
        /*0478*/ 	.word	0x000087c0


	//   ....[29]....
        /*047c*/ 	.word	0x00008900


	//   ....[30]....
        /*0480*/ 	.word	0x00008940


	//   ....[31]....
        /*0484*/ 	.word	0x0000a050


	//   ....[32]....
        /*0488*/ 	.word	0x0000a080


	//   ....[33]....
        /*048c*/ 	.word	0x0000a0b0


	//   ....[34]....
        /*0490*/ 	.word	0x0000a0c0


	//   ....[35]....
        /*0494*/ 	.word	0x0000a100


	//   ....[36]....
        /*0498*/ 	.word	0x0000a140


	//   ....[37]....
        /*049c*/ 	.word	0x0000a160


	//   ....[38]....
        /*04a0*/ 	.word	0x0000a1c0


	//   ....[39]....
        /*04a4*/ 	.word	0x0000a1e0


	//   ....[40]....
        /*04a8*/ 	.word	0x0000a200


	//   ....[41]....
        /*04ac*/ 	.word	0x0000a240


	//   ....[42]....
        /*04b0*/ 	.word	0x0000a270


	//   ....[43]....
        /*04b4*/ 	.word	0x0000a8e0


	//   ....[44]....
        /*04b8*/ 	.word	0x0000a910


	//   ....[45]....
        /*04bc*/ 	.word	0x0000a960


	//   ....[46]....
        /*04c0*/ 	.word	0x0000a980


	//   ....[47]....
        /*04c4*/ 	.word	0x0000a9a0


	//   ....[48]....
        /*04c8*/ 	.word	0x0000a9b0


	//   ....[49]....
        /*04cc*/ 	.word	0x0000a9c0


	//   ....[50]....
        /*04d0*/ 	.word	0x0000a9d0


	//   ....[51]....
        /*04d4*/ 	.word	0x0000a9e0


	//   ....[52]....
        /*04d8*/ 	.word	0x0000aa20


	//   ....[53]....
        /*04dc*/ 	.word	0x0000aa50


	//   ....[54]....
        /*04e0*/ 	.word	0x0000aae0


	//   ....[55]....
        /*04e4*/ 	.word	0x0000ac10


	//   ....[56]....
        /*04e8*/ 	.word	0x0000ac80


	//   ....[57]....
        /*04ec*/ 	.word	0x0000ae10


	//   ....[58]....
        /*04f0*/ 	.word	0x0000ae30


	//   ....[59]....
        /*04f4*/ 	.word	0x0000b380


	//   ....[60]....
        /*04f8*/ 	.word	0x0000b3b0


	//   ....[61]....
        /*04fc*/ 	.word	0x0000b3c0


	//   ....[62]....
        /*0500*/ 	.word	0x0000b400


	//   ....[63]....
        /*0504*/ 	.word	0x0000b4b0


	//   ....[64]....
        /*0508*/ 	.word	0x0000b4d0


	//   ....[65]....
        /*050c*/ 	.word	0x0000b5a0


	//   ....[66]....
        /*0510*/ 	.word	0x0000b5c0


	//   ....[67]....
        /*0514*/ 	.word	0x0000b650


	//   ....[68]....
        /*0518*/ 	.word	0x0000b670


	//   ....[69]....
        /*051c*/ 	.word	0x0000b700


	//   ....[70]....
        /*0520*/ 	.word	0x0000b720


	//   ....[71]....
        /*0524*/ 	.word	0x0000b7b0


	//   ....[72]....
        /*0528*/ 	.word	0x0000b7d0


	//   ....[73]....
        /*052c*/ 	.word	0x0000b860


	//   ....[74]....
        /*0530*/ 	.word	0x0000b8b0


	//   ....[75]....
        /*0534*/ 	.word	0x0000bc60


	//   ....[76]....
        /*0538*/ 	.word	0x0000bd50


	//   ....[77]....
        /*053c*/ 	.word	0x0000bee0


	//   ....[78]....
        /*0540*/ 	.word	0x0000bf10


	//   ....[79]....
        /*0544*/ 	.word	0x0000bf60


	//   ....[80]....
        /*0548*/ 	.word	0x0000bfb0


	//   ....[81]....
        /*054c*/ 	.word	0x0000c000


	//   ....[82]....
        /*0550*/ 	.word	0x0000c070


	//   ....[83]....
        /*0554*/ 	.word	0x0000c080


	//   ....[84]....
        /*0558*/ 	.word	0x0000c0b0


	//   ....[85]....
        /*055c*/ 	.word	0x0000c0d0


	//   ....[86]....
        /*0560*/ 	.word	0x0000c100


	//   ....[87]....
        /*0564*/ 	.word	0x0000c890


	//   ....[88]....
        /*0568*/ 	.word	0x0000c8b0


	//   ....[89]....
        /*056c*/ 	.word	0x0000c8c0


	//   ....[90]....
        /*0570*/ 	.word	0x0000c8d0


	//   ....[91]....
        /*0574*/ 	.word	0x0000c8f0


	//   ....[92]....
        /*0578*/ 	.word	0x0000c920


	//   ....[93]....
        /*057c*/ 	.word	0x0000c930


	//   ....[94]....
        /*0580*/ 	.word	0x0000c950


	//   ....[95]....
        /*0584*/ 	.word	0x0000c980


	//   ....[96]....
        /*0588*/ 	.word	0x0000c9c0


	//   ....[97]....
        /*058c*/ 	.word	0x0000c9f0


	//   ....[98]....
        /*0590*/ 	.word	0x0000ca10


	//   ....[99]....
        /*0594*/ 	.word	0x0000cd80


	//   ....[100]....
        /*0598*/ 	.word	0x0000cda0


	//   ....[101]....
        /*059c*/ 	.word	0x0000cdb0


	//   ....[102]....
        /*05a0*/ 	.word	0x0000cdd0


	//   ....[103]....
        /*05a4*/ 	.word	0x0000cdf0


	//   ....[104]....
        /*05a8*/ 	.word	0x0000ce50


	//   ....[105]....
        /*05ac*/ 	.word	0x0000ce70


	//   ....[106]....
        /*05b0*/ 	.word	0x0000ced0


	//   ....[107]....
        /*05b4*/ 	.word	0x0000cef0


	//   ....[108]....
        /*05b8*/ 	.word	0x0000cf50


	//   ....[109]....
        /*05bc*/ 	.word	0x0000cf80


	//   ....[110]....
        /*05c0*/ 	.word	0x0000cfd0


	//   ....[111]....
        /*05c4*/ 	.word	0x0000d390


	//   ....[112]....
        /*05c8*/ 	.word	0x0000d8e0


	//   ....[113]....
        /*05cc*/ 	.word	0x0000d9d0


	//   ....[114]....
        /*05d0*/ 	.word	0x0000da70


	//   ....[115]....
        /*05d4*/ 	.word	0x0000dae0


	//   ....[116]....
        /*05d8*/ 	.word	0x0000db90


	//   ....[117]....
        /*05dc*/ 	.word	0x0000dc90


	//   ....[118]....
        /*05e0*/ 	.word	0x0000dce0


	//   ....[119]....
        /*05e4*/ 	.word	0x0000dde0


	//   ....[120]....
        /*05e8*/ 	.word	0x0000de30


	//   ....[121]....
        /*05ec*/ 	.word	0x0000de90


	//   ....[122]....
        /*05f0*/ 	.word	0x0000df60


	//   ....[123]....
        /*05f4*/ 	.word	0x0000e050


	//   ....[124]....
        /*05f8*/ 	.word	0x0000e0a0


	//   ....[125]....
        /*05fc*/ 	.word	0x0000e160


	//   ....[126]....
        /*0600*/ 	.word	0x0000e200


	//   ....[127]....
        /*0604*/ 	.word	0x0000e290


	//   ....[128]....
        /*0608*/ 	.word	0x0000e360


	//   ....[129]....
        /*060c*/ 	.word	0x0000e480


	//   ....[130]....
        /*0610*/ 	.word	0x0000e4f0


	//   ....[131]....
        /*0614*/ 	.word	0x0000e550


	//   ....[132]....
        /*0618*/ 	.word	0x0000e640


	//   ....[133]....
        /*061c*/ 	.word	0x0000e6e0


	//   ....[134]....
        /*0620*/ 	.word	0x0000e7e0


	//   ....[135]....
        /*0624*/ 	.word	0x0000e8e0


	//   ....[136]....
        /*0628*/ 	.word	0x0000e950


	//   ....[137]....
        /*062c*/ 	.word	0x0000e9b0


	//   ....[138]....
        /*0630*/ 	.word	0x0000ea80


	//   ....[139]....
        /*0634*/ 	.word	0x0000eba0


	//   ....[140]....
        /*0638*/ 	.word	0x0000ebf0


	//   ....[141]....
        /*063c*/ 	.word	0x0000ec80


	//   ....[142]....
        /*0640*/ 	.word	0x0000ed20


	//   ....[143]....
        /*0644*/ 	.word	0x0000eda0


	//   ....[144]....
        /*0648*/ 	.word	0x0000ee70


	//   ....[145]....
        /*064c*/ 	.word	0x0000ef80


	//   ....[146]....
        /*0650*/ 	.word	0x0000efd0


	//   ....[147]....
        /*0654*/ 	.word	0x0000f040


	//   ....[148]....
        /*0658*/ 	.word	0x0000f130


	//   ....[149]....
        /*065c*/ 	.word	0x0000f240


	//   ....[150]....
        /*0660*/ 	.word	0x0000f290


	//   ....[151]....
        /*0664*/ 	.word	0x0000f300


	//   ....[152]....
        /*0668*/ 	.word	0x0000f3f0


	//   ....[153]....
        /*066c*/ 	.word	0x0000f500


	//   ....[154]....
        /*0670*/ 	.word	0x0000f550


	//   ....[155]....
        /*0674*/ 	.word	0x0000f5c0


	//   ....[156]....
        /*0678*/ 	.word	0x0000f6a0


	//   ....[157]....
        /*067c*/ 	.word	0x0000f7e0


	//   ....[158]....
        /*0680*/ 	.word	0x0000f8b0


	//   ....[159]....
        /*0684*/ 	.word	0x0000f950


	//   ....[160]....
        /*0688*/ 	.word	0x0000fa90


	//   ....[161]....
        /*068c*/ 	.word	0x0000faf0


	//   ....[162]....
        /*0690*/ 	.word	0x0000fc10


	//   ....[163]....
        /*0694*/ 	.word	0x0000fc70


	//   ....[164]....
        /*0698*/ 	.word	0x0000fd90


	//   ....[165]....
        /*069c*/ 	.word	0x0000fdf0


	//   ....[166]....
        /*06a0*/ 	.word	0x0000ff00


	//   ....[167]....
        /*06a4*/ 	.word	0x0000ff60


	//   ....[168]....
        /*06a8*/ 	.word	0x00010040


	//   ....[169]....
        /*06ac*/ 	.word	0x00010120


	//   ....[170]....
        /*06b0*/ 	.word	0x000101c0


	//   ....[171]....
        /*06b4*/ 	.word	0x00010220


	//   ....[172]....
        /*06b8*/ 	.word	0x000102c0


	//   ....[173]....
        /*06bc*/ 	.word	0x00010320


	//   ....[174]....
        /*06c0*/ 	.word	0x000103c0


	//   ....[175]....
        /*06c4*/ 	.word	0x00010420


	//   ....[176]....
        /*06c8*/ 	.word	0x000104d0


	//   ....[177]....
        /*06cc*/ 	.word	0x00010530


	//   ....[178]....
        /*06d0*/ 	.word	0x000105e0


	//   ....[179]....
        /*06d4*/ 	.word	0x00010640


	//   ....[180]....
        /*06d8*/ 	.word	0x000106f0


	//   ....[181]....
        /*06dc*/ 	.word	0x000107d0


	//   ....[182]....
        /*06e0*/ 	.word	0x00010870


	//   ....[183]....
        /*06e4*/ 	.word	0x000108d0


	//   ....[184]....
        /*06e8*/ 	.word	0x000109a0


	//   ....[185]....
        /*06ec*/ 	.word	0x00010a00


	//   ....[186]....
        /*06f0*/ 	.word	0x00010ad0


	//   ....[187]....
        /*06f4*/ 	.word	0x00010b30


	//   ....[188]....
        /*06f8*/ 	.word	0x00010c00


	//   ....[189]....
        /*06fc*/ 	.word	0x00010c60


	//   ....[190]....
        /*0700*/ 	.word	0x00010d30


	//   ....[191]....
        /*0704*/ 	.word	0x00010d90


	//   ....[192]....
        /*0708*/ 	.word	0x00010e70


	//   ....[193]....
        /*070c*/ 	.word	0x00010f80


	//----- nvinfo : EIATTR_REG_RECONFIG
	.align		4
.L_1152:
        /*0710*/ 	.byte	0x01, 0x54
	.zero		2


	//----- nvinfo : EIATTR_SYSCALL_OFFSETS
	.align		4
        /*0714*/ 	.byte	0x04, 0x46
        /*0716*/ 	.short	(.L_1154 - .L_1153)


	//   ....[0]....
.L_1153:
        /*0718*/ 	.word	0x00001070


	//   ....[1]....
        /*071c*/ 	.word	0x00009900


	//   ....[2]....
        /*0720*/ 	.word	0x00009a40


	//   ....[3]....
        /*0724*/ 	.word	0x00009b30


	//   ....[4]....
        /*0728*/ 	.word	0x0000a5e0


	//   ....[5]....
        /*072c*/ 	.word	0x0000b0a0


	//----- nvinfo : EIATTR_MBARRIER_INSTR_OFFSETS
	.align		4
.L_1154:
        /*0730*/ 	.byte	0x04, 0x39
        /*0732*/ 	.short	(.L_1156 - .L_1155)


	//   ....[0]....
.L_1155:
        /*0734*/ 	.word	0x00000190
        /*0738*/ 	.word	0x000000ff
        /*073c*/ 	.word	0x00032400
        /*0740*/ 	.short	0x0100
        /*0742*/ 	.byte	0x08
	.zero		1


	//   ....[1]....
        /*0744*/ 	.word	0x000001a0
        /*0748*/ 	.word	0x000000ff
        /*074c*/ 	.word	0x00032410
        /*0750*/ 	.short	0x0100
        /*0752*/ 	.byte	0x08
	.zero		1


	//   ....[2]....
        /*0754*/ 	.word	0x000001b0
        /*0758*/ 	.word	0x000000ff
        /*075c*/ 	.word	0x00032420
        /*0760*/ 	.short	0x0100
        /*0762*/ 	.byte	0x08
	.zero		1


	//   ....[3]....
        /*0764*/ 	.word	0x000002a0
        /*0768*/ 	.word	0x000000ff
        /*076c*/ 	.word	0x00032430
        /*0770*/ 	.short	0x0100
        /*0772*/ 	.byte	0x08
	.zero		1


	//   ....[4]....
        /*0774*/ 	.word	0x000002b0
        /*0778*/ 	.word	0x000000ff
        /*077c*/ 	.word	0x00032440
        /*0780*/ 	.short	0x0100
        /*0782*/ 	.byte	0x08
	.zero		1


	//   ....[5]....
        /*0784*/ 	.word	0x000002c0
        /*0788*/ 	.word	0x000000ff
        /*078c*/ 	.word	0x00032438
        /*0790*/ 	.short	0x0100
        /*0792*/ 	.byte	0x08
	.zero		1


	//   ....[6]....
        /*0794*/ 	.word	0x000002d0
        /*0798*/ 	.word	0x000000ff
        /*079c*/ 	.word	0x00032448
        /*07a0*/ 	.short	0x0100
        /*07a2*/ 	.byte	0x08
	.zero		1


	//   ....[7]....
        /*07a4*/ 	.word	0x00000400
        /*07a8*/ 	.word	0x000000ff
        /*07ac*/ 	.word	0x00032450
        /*07b0*/ 	.short	0x0100
        /*07b2*/ 	.byte	0x08
	.zero		1


	//   ....[8]....
        /*07b4*/ 	.word	0x00000410
        /*07b8*/ 	.word	0x000000ff
        /*07bc*/ 	.word	0x00032460
        /*07c0*/ 	.short	0x0100
        /*07c2*/ 	.byte	0x08
	.zero		1


	//   ....[9]....
        /*07c4*/ 	.word	0x00000420
        /*07c8*/ 	.word	0x000000ff
        /*07cc*/ 	.word	0x00032458
        /*07d0*/ 	.short	0x0100
        /*07d2*/ 	.byte	0x08
	.zero		1


	//   ....[10]....
        /*07d4*/ 	.word	0x00000430
        /*07d8*/ 	.word	0x000000ff
        /*07dc*/ 	.word	0x00032468
        /*07e0*/ 	.short	0x0100
        /*07e2*/ 	.byte	0x08
	.zero		1


	//   ....[11]....
        /*07e4*/ 	.word	0x00000520
        /*07e8*/ 	.word	0x000000ff
        /*07ec*/ 	.word	0x00032470
        /*07f0*/ 	.short	0x0100
        /*07f2*/ 	.byte	0x06
	.zero		1


	//   ....[12]....
        /*07f4*/ 	.word	0x00000530
        /*07f8*/ 	.word	0x000000ff
        /*07fc*/ 	.word	0x00032480
        /*0800*/ 	.short	0x0100
        /*0802*/ 	.byte	0x06
	.zero		1


	//   ....[13]....
        /*0804*/ 	.word	0x00000540
        /*0808*/ 	.word	0x000000ff
        /*080c*/ 	.word	0x00032478
        /*0810*/ 	.short	0x0100
        /*0812*/ 	.byte	0x06
	.zero		1


	//   ....[14]....
        /*0814*/ 	.word	0x00000550
        /*0818*/ 	.word	0x000000ff
        /*081c*/ 	.word	0x00032488
        /*0820*/ 	.short	0x0100
        /*0822*/ 	.byte	0x06
	.zero		1


	//   ....[15]....
        /*0824*/ 	.word	0x00000680
        /*0828*/ 	.word	0x000000ff
        /*082c*/ 	.word	0x00032490
        /*0830*/ 	.short	0x0100
        /*0832*/ 	.byte	0x08
	.zero		1


	//   ....[16]....
        /*0834*/ 	.word	0x00000690
        /*0838*/ 	.word	0x000000ff
        /*083c*/ 	.word	0x000324a0
        /*0840*/ 	.short	0x0100
        /*0842*/ 	.byte	0x08
	.zero		1


	//   ....[17]....
        /*0844*/ 	.word	0x000006a0
        /*0848*/ 	.word	0x000000ff
        /*084c*/ 	.word	0x00032498
        /*0850*/ 	.short	0x0100
        /*0852*/ 	.byte	0x08
	.zero		1


	//   ....[18]....
        /*0854*/ 	.word	0x000006b0
        /*0858*/ 	.word	0x000000ff
        /*085c*/ 	.word	0x000324a8
        /*0860*/ 	.short	0x0100
        /*0862*/ 	.byte	0x08
	.zero		1


	//   ....[19]....
        /*0864*/ 	.word	0x000007f0
        /*0868*/ 	.word	0x000000ff
        /*086c*/ 	.word	0x000324b0
        /*0870*/ 	.short	0x0100
        /*0872*/ 	.byte	0x08
	.zero		1


	//   ....[20]....
        /*0874*/ 	.word	0x00000800
        /*0878*/ 	.word	0x000000ff
        /*087c*/ 	.word	0x000324c0
        /*0880*/ 	.short	0x0100
        /*0882*/ 	.byte	0x08
	.zero		1


	//   ....[21]....
        /*0884*/ 	.word	0x00000810
        /*0888*/ 	.word	0x000000ff
        /*088c*/ 	.word	0x000324b8
        /*0890*/ 	.short	0x0100
        /*0892*/ 	.byte	0x08
	.zero		1


	//   ....[22]....
        /*0894*/ 	.word	0x00000820
        /*0898*/ 	.word	0x000000ff
        /*089c*/ 	.word	0x000324c8
        /*08a0*/ 	.short	0x0100
        /*08a2*/ 	.byte	0x08
	.zero		1


	//   ....[23]....
        /*08a4*/ 	.word	0x000010c0
        /*08a8*/ 	.word	0x000000ff
        /*08ac*/ 	.word	0x00032400
        /*08b0*/ 	.short	0x010a
        /*08b2*/ 	.byte	0x33
	.zero		1


	//   ....[24]....
        /*08b4*/ 	.word	0x00001190
        /*08b8*/ 	.word	0x000000ff
        /*08bc*/ 	.word	0x00032430
        /*08c0*/ 	.short	0x010a
        /*08c2*/ 	.byte	0x1b
	.zero		1


	//   ....[25]....
        /*08c4*/ 	.word	0x000011d0
        /*08c8*/ 	.word	0x000000ff
        /*08cc*/ 	.word	0x00032430
        /*08d0*/ 	.short	0x010a
        /*08d2*/ 	.byte	0x1b
	.zero		1


	//   ....[26]....
        /*08d4*/ 	.word	0x00001430
        /*08d8*/ 	.word	0x000000ff
        /*08dc*/ 	.word	0x00032410
        /*08e0*/ 	.short	0x010a
        /*08e2*/ 	.byte	0x33
	.zero		1


	//   ....[27]....
        /*08e4*/ 	.word	0x00001470
        /*08e8*/ 	.word	0x000000ff
        /*08ec*/ 	.word	0x00032450
        /*08f0*/ 	.short	0x010a
        /*08f2*/ 	.byte	0x1b
	.zero		1


	//   ....[28]....
        /*08f4*/ 	.word	0x000014b0
        /*08f8*/ 	.word	0x000000ff
        /*08fc*/ 	.word	0x00032450
        /*0900*/ 	.short	0x010a
        /*0902*/ 	.byte	0x1b
	.zero		1


	//   ....[29]....
        /*0904*/ 	.word	0x000022a0
        /*0908*/ 	.word	0x000000ff
        /*090c*/ 	.word	0x00000000
        /*0910*/ 	.short	0x0101
        /*0912*/ 	.byte	0x06
	.zero		1


	//   ....[30]....
        /*0914*/ 	.word	0x00003830
        /*0918*/ 	.word	0x000000ff
        /*091c*/ 	.word	0x00000000
        /*0920*/ 	.short	0x0101
        /*0922*/ 	.byte	0x1b
	.zero		1


	//   ....[31]....
        /*0924*/ 	.word	0x000039a0
        /*0928*/ 	.word	0x000000ff
        /*092c*/ 	.word	0x00032430
        /*0930*/ 	.short	0x010a
        /*0932*/ 	.byte	0x1d
	.zero		1


	//   ....[32]....
        /*0934*/ 	.word	0x000039e0
        /*0938*/ 	.word	0x000000ff
        /*093c*/ 	.word	0x00032430
        /*0940*/ 	.short	0x010a
        /*0942*/ 	.byte	0x1d
	.zero		1


	//   ....[33]....
        /*0944*/ 	.word	0x00003b60
        /*0948*/ 	.word	0x000000ff
        /*094c*/ 	.word	0x00032450
        /*0950*/ 	.short	0x010a
        /*0952*/ 	.byte	0x1d
	.zero		1


	//   ....[34]....
        /*0954*/ 	.word	0x00003ba0
        /*0958*/ 	.word	0x000000ff
        /*095c*/ 	.word	0x00032450
        /*0960*/ 	.short	0x010a
        /*0962*/ 	.byte	0x1d
	.zero		1


	//   ....[35]....
        /*0964*/ 	.word	0x000047d0
        /*0968*/ 	.word	0x000000ff
        /*096c*/ 	.word	0x00000000
        /*0970*/ 	.short	0x0101
        /*0972*/ 	.byte	0x06
	.zero		1


	//   ....[36]....
        /*0974*/ 	.word	0x000062b0
        /*0978*/ 	.word	0x000000ff
        /*097c*/ 	.word	0x00000000
        /*0980*/ 	.short	0x0101
        /*0982*/ 	.byte	0x1d
	.zero		1


	//   ....[37]....
        /*0984*/ 	.word	0x000084f0
        /*0988*/ 	.word	0x000000cc
        /*098c*/ 	.word	0x00000000
        /*0990*/ 	.short	0x0101
        /*0992*/ 	.byte	0x3f
	.zero		1


	//   ....[38]....
        /*0994*/ 	.word	0x00009e50
        /*0998*/ 	.word	0x00000011
        /*099c*/ 	.word	0x00032440
        /*09a0*/ 	.short	0x010a
        /*09a2*/ 	.byte	0x3f
	.zero		1


	//   ....[39]....
        /*09a4*/ 	.word	0x0000a3b0
        /*09a8*/ 	.word	0x00000011
        /*09ac*/ 	.word	0x00032430
        /*09b0*/ 	.short	0x0107
        /*09b2*/ 	.byte	0x3f
	.zero		1


	//   ....[40]....
        /*09b4*/ 	.word	0x0000a470
        /*09b8*/ 	.word	0x00000011
        /*09bc*/ 	.word	0x00032430
        /*09c0*/ 	.short	0x0101
        /*09c2*/ 	.byte	0x3f
	.zero		1


	//   ....[41]....
        /*09c4*/ 	.word	0x0000af20
        /*09c8*/ 	.word	0x000000ff
        /*09cc*/ 	.word	0x00032400
        /*09d0*/ 	.short	0x0107
        /*09d2*/ 	.byte	0x25
	.zero		1


	//   ....[42]....
        /*09d4*/ 	.word	0x0000af70
        /*09d8*/ 	.word	0x000000ff
        /*09dc*/ 	.word	0x00032400
        /*09e0*/ 	.short	0x0101
        /*09e2*/ 	.byte	0x25
	.zero		1


	//   ....[43]....
        /*09e4*/ 	.word	0x0000b970
        /*09e8*/ 	.word	0x000000ff
        /*09ec*/ 	.word	0x00032410
        /*09f0*/ 	.short	0x0107
        /*09f2*/ 	.byte	0x25
	.zero		1


	//   ....[44]....
        /*09f4*/ 	.word	0x0000b9d0
        /*09f8*/ 	.word	0x000000ff
        /*09fc*/ 	.word	0x00032410
        /*0a00*/ 	.short	0x0101
        /*0a02*/ 	.byte	0x25
	.zero		1


	//   ....[45]....
        /*0a04*/ 	.word	0x0000b9f0
        /*0a08*/ 	.word	0x000000ff
        /*0a0c*/ 	.word	0x00032420
        /*0a10*/ 	.short	0x010a
        /*0a12*/ 	.byte	0x25
	.zero		1


	//   ....[46]....
        /*0a14*/ 	.word	0x0000ba80
        /*0a18*/ 	.word	0x00000011
        /*0a1c*/ 	.word	0x00032460
        /*0a20*/ 	.short	0x010a
        /*0a22*/ 	.byte	0x3f
	.zero		1


	//   ....[47]....
        /*0a24*/ 	.word	0x0000c370
        /*0a28*/ 	.word	0x00000011
        /*0a2c*/ 	.word	0x00032450
        /*0a30*/ 	.short	0x0107
        /*0a32*/ 	.byte	0x3f
	.zero		1


	//   ....[48]....
        /*0a34*/ 	.word	0x0000c450
        /*0a38*/ 	.word	0x00000011
        /*0a3c*/ 	.word	0x00032450
        /*0a40*/ 	.short	0x0101
        /*0a42*/ 	.byte	0x3f
	.zero		1


	//   ....[49]....
        /*0a44*/ 	.word	0x0000c6f0
        /*0a48*/ 	.word	0x00000011
        /*0a4c*/ 	.word	0x00032440
        /*0a50*/ 	.short	0x010a
        /*0a52*/ 	.byte	0x3f
	.zero		1


	//   ....[50]....
        /*0a54*/ 	.word	0x0000cac0
        /*0a58*/ 	.word	0x00000011
        /*0a5c*/ 	.word	0x00032430
        /*0a60*/ 	.short	0x0107
        /*0a62*/ 	.byte	0x3f
	.zero		1


	//   ....[51]....
        /*0a64*/ 	.word	0x0000cb80
        /*0a68*/ 	.word	0x00000011
        /*0a6c*/ 	.word	0x00032430
        /*0a70*/ 	.short	0x0101
        /*0a72*/ 	.byte	0x3f
	.zero		1


	//   ....[52]....
        /*0a74*/ 	.word	0x0000cbb0
        /*0a78*/ 	.word	0x00000011
        /*0a7c*/ 	.word	0x00032460
        /*0a80*/ 	.short	0x010a
        /*0a82*/ 	.byte	0x3f
	.zero		1


	//   ....[53]....
        /*0a84*/ 	.word	0x0000d0d0
        /*0a88*/ 	.word	0x00000011
        /*0a8c*/ 	.word	0x00032450
        /*0a90*/ 	.short	0x0107
        /*0a92*/ 	.byte	0x3f
	.zero		1


	//   ....[54]....
        /*0a94*/ 	.word	0x0000d1a0
        /*0a98*/ 	.word	0x00000011
        /*0a9c*/ 	.word	0x00032450
        /*0aa0*/ 	.short	0x0101
        /*0aa2*/ 	.byte	0x3f
	.zero		1


	//   ....[55]....
        /*0aa4*/ 	.word	0x0000d310
        /*0aa8*/ 	.word	0x00000007
        /*0aac*/ 	.word	0x00032420
        /*0ab0*/ 	.short	0x010a
        /*0ab2*/ 	.byte	0x3f
	.zero		1


	//   ....[56]....
        /*0ab4*/ 	.word	0x0000d490
        /*0ab8*/ 	.word	0x00000005
        /*0abc*/ 	.word	0x00032440
        /*0ac0*/ 	.short	0x010a
        /*0ac2*/ 	.byte	0x3f
	.zero		1


	//   ....[57]....
        /*0ac4*/ 	.word	0x0000d530
        /*0ac8*/ 	.word	0x00000003
        /*0acc*/ 	.word	0x00032440
        /*0ad0*/ 	.short	0x010a
        /*0ad2*/ 	.byte	0x3f
	.zero		1


	//   ....[58]....
        /*0ad4*/ 	.word	0x0000d570
        /*0ad8*/ 	.word	0x00000005
        /*0adc*/ 	.word	0x00032460
        /*0ae0*/ 	.short	0x010a
        /*0ae2*/ 	.byte	0x3f
	.zero		1


	//   ....[59]....
        /*0ae4*/ 	.word	0x0000d5b0
        /*0ae8*/ 	.word	0x00000003
        /*0aec*/ 	.word	0x00032460
        /*0af0*/ 	.short	0x010a
        /*0af2*/ 	.byte	0x3f
	.zero		1


	//   ....[60]....
        /*0af4*/ 	.word	0x0000d620
        /*0af8*/ 	.word	0x00000003
        /*0afc*/ 	.word	0x00032400
        /*0b00*/ 	.short	0x010a
        /*0b02*/ 	.byte	0x3f
	.zero		1


	//   ....[61]....
        /*0b04*/ 	.word	0x0000d680
        /*0b08*/ 	.word	0x00000004
        /*0b0c*/ 	.word	0x00032430
        /*0b10*/ 	.short	0x010a
        /*0b12*/ 	.byte	0x3f
	.zero		1


	//   ....[62]....
        /*0b14*/ 	.word	0x0000d6e0
        /*0b18*/ 	.word	0x00000005
        /*0b1c*/ 	.word	0x00032410
        /*0b20*/ 	.short	0x010a
        /*0b22*/ 	.byte	0x3f
	.zero		1


	//   ....[63]....
        /*0b24*/ 	.word	0x0000d740
        /*0b28*/ 	.word	0x00000000
        /*0b2c*/ 	.word	0x00032450
        /*0b30*/ 	.short	0x010a
        /*0b32*/ 	.byte	0x3f
	.zero		1


	//   ....[64]....
        /*0b34*/ 	.word	0x0000d7a0
        /*0b38*/ 	.word	0x00000005
        /*0b3c*/ 	.word	0x00032430
        /*0b40*/ 	.short	0x010a
        /*0b42*/ 	.byte	0x3f
	.zero		1


	//   ....[65]....
        /*0b44*/ 	.word	0x0000d800
        /*0b48*/ 	.word	0x00000005
        /*0b4c*/ 	.word	0x00032450
        /*0b50*/ 	.short	0x010a
        /*0b52*/ 	.byte	0x3f
	.zero		1


	//   ....[66]....
        /*0b54*/ 	.word	0x0000d920
        /*0b58*/ 	.word	0x00000011
        /*0b5c*/ 	.word	0x00032440
        /*0b60*/ 	.short	0x010a
        /*0b62*/ 	.byte	0x3f
	.zero		1


	//   ....[67]....
        /*0b64*/ 	.word	0x0000f6e0
        /*0b68*/ 	.word	0x00000003
        /*0b6c*/ 	.word	0x00032420
        /*0b70*/ 	.short	0x010a
        /*0b72*/ 	.byte	0x3f
	.zero		1


	//   ....[68]....
        /*0b74*/ 	.word	0x0000f730
        /*0b78*/ 	.word	0x00000011
        /*0b7c*/ 	.word	0x00032460
        /*0b80*/ 	.short	0x010a
        /*0b82*/ 	.byte	0x3f
	.zero		1


	//   ....[69]....
        /*0b84*/ 	.word	0x00010070
        /*0b88*/ 	.word	0x00000011
        /*0b8c*/ 	.word	0x00032440
        /*0b90*/ 	.short	0x010a
        /*0b92*/ 	.byte	0x3f
	.zero		1


	//   ....[70]....
        /*0b94*/ 	.word	0x00010720
        /*0b98*/ 	.word	0x00000011
        /*0b9c*/ 	.word	0x00032460
        /*0ba0*/ 	.short	0x010a
        /*0ba2*/ 	.byte	0x3f
	.zero		1


	//   ....[71]....
        /*0ba4*/ 	.word	0x00010ea0
        /*0ba8*/ 	.word	0x00000007
        /*0bac*/ 	.word	0x00032420
        /*0bb0*/ 	.short	0x010a
        /*0bb2*/ 	.byte	0x3f
	.zero		1


	//   ....[72]....
        /*0bb4*/ 	.word	0x00011040
        /*0bb8*/ 	.word	0x00000005
        /*0bbc*/ 	.word	0x00032440
        /*0bc0*/ 	.short	0x010a
        /*0bc2*/ 	.byte	0x3f
	.zero		1


	//   ....[73]....
        /*0bc4*/ 	.word	0x00011090
        /*0bc8*/ 	.word	0x00000003
        /*0bcc*/ 	.word	0x00032440
        /*0bd0*/ 	.short	0x010a
        /*0bd2*/ 	.byte	0x3f
	.zero		1


	//   ....[74]....
        /*0bd4*/ 	.word	0x000110e0
        /*0bd8*/ 	.word	0x00000005
        /*0bdc*/ 	.word	0x00032460
        /*0be0*/ 	.short	0x010a
        /*0be2*/ 	.byte	0x3f
	.zero		1


	//----- nvinfo : EIATTR_NUM_MBARRIERS
	.align		4
.L_1156:
        /*0be4*/ 	.byte	0x03, 0x38
        /*0be6*/ 	.short	0x0017


	//----- nvinfo : EIATTR_EXIT_INSTR_OFFSETS
	.align		4
        /*0be8*/ 	.byte	0x04, 0x1c
        /*0bea*/ 	.short	(.L_1158 - .L_1157)


	//   ....[0]....
.L_1157:
        /*0bec*/ 	.word	0x00000970


	//   ....[1]....
        /*0bf0*/ 	.word	0x00008aa0


	//   ....[2]....
        /*0bf4*/ 	.word	0x0000d600


	//----- nvinfo : EIATTR_MAX_THREADS
	.align		4
.L_1158:
        /*0bf8*/ 	.byte	0x04, 0x05
        /*0bfa*/ 	.short	(.L_1160 - .L_1159)
.L_1159:
        /*0bfc*/ 	.word	0x00000180
        /*0c00*/ 	.word	0x00000001
        /*0c04*/ 	.word	0x00000001


	//----- nvinfo : EIATTR_CRS_STACK_SIZE
	.align		4
.L_1160:
        /*0c08*/ 	.byte	0x04, 0x1e
        /*0c0a*/ 	.short	(.L_1162 - .L_1161)
.L_1161:
        /*0c0c*/ 	.word	0x00000000


	//----- nvinfo : EIATTR_CBANK_PARAM_SIZE
	.align		4
.L_1162:
        /*0c10*/ 	.byte	0x03, 0x19
        /*0c12*/ 	.short	0x0b70


	//----- nvinfo : EIATTR_PARAM_CBANK
	.align		4
        /*0c14*/ 	.byte	0x04, 0x0a
        /*0c16*/ 	.short	(.L_1164 - .L_1163)
	.align		4
.L_1163:
        /*0c18*/ 	.word	index@(.nv.constant0._ZN7cutlass13device_kernelIN5flash11enable_sm90INS1_16FlashAttnFwdSm90INS1_25CollectiveMainloopFwdSm90ILi2EN4cute5tupleIJNS5_1CILi1EEES8_S8_EEENS6_IJNS7_ILi128EEENS7_ILi96EEENS7_ILi64EEEEEELi256ENS_10bfloat16_tEfNS_4arch4Sm90ELb0ELb0ELb1ELb0ELb1ELb0ELb1ELb1ELb0ELb1ELb0ELb0EEENS1_21CollectiveEpilogueFwdINS6_IJSA_NS7_ILi256EEESB_EEES9_SE_SG_Li256ELb0ELb1ELb0ELb0EEENS1_29StaticPersistentTileSchedulerILb0EEEEEEEEEvNT_6ParamsE)
        /*0c1c*/ 	.short	0x0210
        /*0c1e*/ 	.short	0x0b70


	//----- nvinfo : EIATTR_SW_WAR
	.align		4
.L_1164:
        /*0c20*/ 	.byte	0x04, 0x36
        /*0c22*/ 	.short	(.L_1166 - .L_1165)
.L_1165:
        /*0c24*/ 	.word	0x00000008
.L_1166:


//--------------------- .nv.info._ZN7cutlass13device_kernelIN5flash11enable_sm90INS1_16FlashAttnFwdSm90INS1_25CollectiveMainloopFwdSm90ILi2EN4cute5tupleIJNS5_1CILi1EEES8_S8_EEENS6_IJNS7_ILi128EEENS7_ILi96EEENS7_ILi64EEEEEELi256ENS_10bfloat16_tEfNS_4arch4Sm90ELb0ELb0ELb1ELb1ELb1ELb0ELb0ELb1ELb0ELb1ELb0ELb0EEENS1_21CollectiveEpilogueFwdINS6_IJSA_NS7_ILi256EEESB_EEES9_SE_SG_Li256ELb1ELb1ELb0ELb0EEENS1_36VarlenDynamicPersistentTileSchedulerILi128ELi96ELi256ELi128ELb0ELb1ELb1ELb0ELb1ELb1EEEEEEEEEvNT_6ParamsE --------------------------
	.section	.nv.info._ZN7cutlass13device_kernelIN5flash11enable_sm90INS1_16FlashAttnFwdSm90INS1_25CollectiveMainloopFwdSm90ILi2EN4cute5tupleIJNS5_1CILi1EEES8_S8_EEENS6_IJNS7_ILi128EEENS7_ILi96EEENS7_ILi64EEEEEELi256ENS_10bfloat16_tEfNS_4arch4Sm90ELb0ELb0ELb1ELb1ELb1ELb0ELb0ELb1ELb0ELb1ELb0ELb0EEENS1_21CollectiveEpilogueFwdINS6_IJSA_NS7_ILi256EEESB_EEES9_SE_SG_Li256ELb1ELb1ELb0ELb0EEENS1_36VarlenDynamicPersistentTileSchedulerILi128ELi96ELi256ELi128ELb0ELb1ELb1ELb0ELb1ELb1EEEEEEEEEvNT_6ParamsE,"",@"SHT_CUDA_INFO"
	.sectionflags	@""
	.align	4


	//----- nvinfo : EIATTR_CUDA_API_VERSION
	.align		4
        /*0000*/ 	.byte	0x04, 0x37
        /*0002*/ 	.short	(.L_1168 - .L_1167)
.L_1167:
        /*0004*/ 	.word	0x00000082


	//----- nvinfo : EIATTR_KPARAM_INFO
	.align		4
.L_1168:
        /*0008*/ 	.byte	0x04, 0x17
        /*000a*/ 	.short	(.L_1170 - .L_1169)
.L_1169:
        /*000c*/ 	.word	0x00000000
        /*0010*/ 	.short	0x0000
        /*0012*/ 	.short	0x0070
        /*0014*/ 	.byte	0x00, 0xf0, 0x01, 0x2a


	//----- nvinfo : EIATTR_SPARSE_MMA_MASK
	.align		4
.L_1170:
        /*0018*/ 	.byte	0x03, 0x50
        /*001a*/ 	.short	0x0000


	//----- nvinfo : EIATTR_MAXREG_COUNT
	.align		4
        /*001c*/ 	.byte	0x03, 0x1b
        /*001e*/ 	.short	0x00a8


	//----- nvinfo : EIATTR_NUM_BARRIERS
	.align		4
        /*0020*/ 	.byte	0x02, 0x4c
        /*0022*/ 	.byte	0x10
	.zero		1


	//----- nvinfo : EIATTR_EXTERNS
	.align		4
        /*0024*/ 	.byte	0x04, 0x0f
        /*0026*/ 	.short	(.L_1172 - .L_1171)


	//   ....[0]....
	.align		4
.L_1171:
        /*0028*/ 	.word	index@(__assertfail)


	//----- nvinfo : EIATTR_ANNOTATIONS
	.align		4
.L_1172:
        /*002c*/ 	.byte	0x04, 0x55
        /*002e*/ 	.short	(.L_1174 - .L_1173)


	//   ....[0]....
.L_1173:
        /* <DEDUP_REMOVED lines=15> */


	//----- nvinfo : EIATTR_MERCURY_ISA_VERSION
	.align		4
.L_1174:
        /*0108*/ 	.byte	0x03, 0x5f
        /*010a*/ 	.short	0x0101


	//----- nvinfo : EIATTR_UNUSED_LOAD_BYTE_OFFSET
	.align		4
        /*010c*/ 	.byte	0x04, 0x44
        /*010e*/ 	.short	(.L_1176 - .L_1175)


	//   ....[0]....
.L_1175:
        /*0110*/ 	.word	0x00000970
        /*0114*/ 	.word	0x0000fff0


	//   ....[1]....
        /*0118*/ 	.word	0x00006650
        /*011c*/ 	.word	0x0000fff0


	//----- nvinfo : EIATTR_INT_WARP_WIDE_INSTR_OFFSETS
	.align		4
.L_1176:
        /*0120*/ 	.byte	0x04, 0x31
        /*0122*/ 	.short	(.L_1178 - .L_1177)


	//   ....[0]....
.L_1177:
        /*0124*/ 	.word	0x000000c0


	//   ....[1]....
        /*0128*/ 	.word	0x000000d0


	//   ....[2]....
        /*012c*/ 	.word	0x00000170


	//   ....[3]....
        /*0130*/ 	.word	0x0000a410


	//   ....[4]....
        /*0134*/ 	.word	0x0000a4a0


	//   ....[5]....
        /*0138*/ 	.word	0x0000d7f0


	//   ....[6]....
        /*013c*/ 	.word	0x0000d880


	//----- nvinfo : EIATTR_COOP_GROUP_MASK_REGIDS
	.align		4
.L_1178:
        /*0140*/ 	.byte	0x04, 0x29
        /*0142*/ 	.short	(.L_1180 - .L_1179)


	//   ....[0]....
.L_1179:
        /*0144*/ 	.word	0xffffffff


	//   ....[1]....
        /*0148*/ 	.word	0xffffffff


	//   ....[2]....
        /*014c*/ 	.word	0xffffffff


	//   ....[3]....
        /*0150*/ 	.word	0xffffffff


	//   ....[4]....
        /*0154*/ 	.word	0xffffffff


	//   ....[5]....
        /*0158*/ 	.word	0xffffffff


	//   ....[6]....
        /*015c*/ 	.word	0xffffffff


	//   ....[7]....
        /*0160*/ 	.word	0xffffffff


	//   ....[8]....
        /*0164*/ 	.word	0xffffffff


	//   ....[9]....
        /*0168*/ 	.word	0xffffffff


	//   ....[10]....
        /*016c*/ 	.word	0xffffffff


	//   ....[11]....
        /*0170*/ 	.word	0xffffffff


	//   ....[12]....
        /*0174*/ 	.word	0xffffffff


	//   ....[13]....
        /*0178*/ 	.word	0xffffffff


	//   ....[14]....
        /*017c*/ 	.word	0xffffffff


	//   ....[15]....
        /*0180*/ 	.word	0xffffffff


	//   ....[16]....
        /*0184*/ 	.word	0xffffffff


	//   ....[17]....
        /*0188*/ 	.word	0xffffffff


	//   ....[18]....
        /*018c*/ 	.word	0xffffffff


	//   ....[19]....
        /*0190*/ 	.word	0xffffffff


	//   ....[20]....
        /*0194*/ 	.word	0xffffffff


	//   ....[21]....
        /*0198*/ 	.word	0xffffffff


	//   ....[22]....
        /*019c*/ 	.word	0xffffffff


	//   ....[23]....
        /*01a0*/ 	.word	0xffffffff


	//   ....[24]....
        /*01a4*/ 	.word	0xffffffff


	//   ....[25]....
        /*01a8*/ 	.word	0xffffffff


	//   ....[26]....
        /*01ac*/ 	.word	0xffffffff


	//   ....[27]....
        /*01b0*/ 	.word	0xffffffff


	//   ....[28]....
        /*01b4*/ 	.word	0xffffffff


	//   ....[29]....
        /*01b8*/ 	.word	0xffffffff


	//   ....[30]....
        /*01bc*/ 	.word	0xffffffff


	//   ....[31]....
        /*01c0*/ 	.word	0xffffffff


	//   ....[32]....
        /*01c4*/ 	.word	0xffffffff


	//   ....[33]....
        /*01c8*/ 	.word	0xffffffff


	//   ....[34]....
        /*01cc*/ 	.word	0xffffffff


	//   ....[35]....
        /*01d0*/ 	.word	0xffffffff


	//   ....[36]....
        /*01d4*/ 	.word	0xffffffff


	//   ....[37]....
        /*01d8*/ 	.word	0xffffffff


	//   ....[38]....
        /*01dc*/ 	.word	0xffffffff


	//   ....[39]....
        /*01e0*/ 	.word	0xffffffff


	//   ....[40]....
        /*01e4*/ 	.word	0xffffffff


	//   ....[41]....
        /*01e8*/ 	.word	0xffffffff


	//   ....[42]....
        /*01ec*/ 	.word	0xffffffff


	//   ....[43]....
        /*01f0*/ 	.word	0xffffffff


	//   ....[44]....
        /*01f4*/ 	.word	0xffffffff


	//   ....[45]....
        /*01f8*/ 	.word	0xffffffff


	//   ....[46]....
        /*01fc*/ 	.word	0xffffffff


	//   ....[47]....
        /*0200*/ 	.word	0xffffffff


	//   ....[48]....
        /*0204*/ 	.word	0xffffffff


	//   ....[49]....
        /*0208*/ 	.word	0xffffffff


	//   ....[50]....
        /*020c*/ 	.word	0xffffffff


	//   ....[51]....
        /*0210*/ 	.word	0xffffffff


	//   ....[52]....
        /*0214*/ 	.word	0xffffffff


	//   ....[53]....
        /*0218*/ 	.word	0xffffffff


	//   ....[54]....
        /*021c*/ 	.word	0xffffffff


	//   ....[55]....
        /*0220*/ 	.word	0xffffffff


	//   ....[56]....
        /*0224*/ 	.word	0xffffffff


	//   ....[57]....
        /*0228*/ 	.word	0xffffffff


	//   ....[58]....
        /*022c*/ 	.word	0xffffffff


	//   ....[59]....
        /*0230*/ 	.word	0xffffffff


	//   ....[60]....
        /*0234*/ 	.word	0xffffffff


	//   ....[61]....
        /*0238*/ 	.word	0xffffffff


	//   ....[62]....
        /*023c*/ 	.word	0xffffffff


	//   ....[63]....
        /*0240*/ 	.word	0xffffffff


	//   ....[64]....
        /*0244*/ 	.word	0xffffffff


	//   ....[65]....
        /*0248*/ 	.word	0xffffffff


	//   ....[66]....
        /*024c*/ 	.word	0xffffffff


	//   ....[67]....
        /*0250*/ 	.word	0xffffffff


	//   ....[68]....
        /*0254*/ 	.word	0xffffffff


	//   ....[69]....
        /*0258*/ 	.word	0xffffffff


	//   ....[70]....
        /*025c*/ 	.word	0xffffffff


	//   ....[71]....
        /*0260*/ 	.word	0xffffffff


	//   ....[72]....
        /*0264*/ 	.word	0xffffffff


	//   ....[73]....
        /*0268*/ 	.word	0xffffffff


	//   ....[74]....
        /*026c*/ 	.word	0xffffffff


	//   ....[75]....
        /*0270*/ 	.word	0xffffffff


	//   ....[76]....
        /*0274*/ 	.word	0xffffffff


	//   ....[77]....
        /*0278*/ 	.word	0xffffffff


	//   ....[78]....
        /*027c*/ 	.word	0xffffffff


	//   ....[79]....
        /*0280*/ 	.word	0xffffffff


	//   ....[80]....
        /*0284*/ 	.word	0xffffffff


	//   ....[81]....
        /*0288*/ 	.word	0xffffffff


	//   ....[82]....
        /*028c*/ 	.word	0xffffffff


	//   ....[83]....
        /*0290*/ 	.word	0xffffffff


	//   ....[84]....
        /*0294*/ 	.word	0xffffffff


	//   ....[85]....
        /*0298*/ 	.word	0xffffffff


	//   ....[86]....
        /*029c*/ 	.word	0xffffffff


	//   ....[87]....
        /*02a0*/ 	.word	0xffffffff


	//   ....[88]....
        /*02a4*/ 	.word	0xffffffff


	//   ....[89]....
        /*02a8*/ 	.word	0xffffffff


	//   ....[90]....
        /*02ac*/ 	.word	0xffffffff


	//   ....[91]....
        /*02b0*/ 	.word	0xffffffff


	//   ....[92]....
        /*02b4*/ 	.word	0xffffffff


	//   ....[93]....
        /*02b8*/ 	.word	0xffffffff


	//   ....[94]....
        /*02bc*/ 	.word	0xffffffff


	//   ....[95]....
        /*02c0*/ 	.word	0xffffffff


	//   ....[96]....
        /*02c4*/ 	.word	0xffffffff


	//   ....[97]....
        /*02c8*/ 	.word	0xffffffff


	//   ....[98]....
        /*02cc*/ 	.word	0xffffffff


	//   ....[99]....
        /*02d0*/ 	.word	0xffffffff


	//   ....[100]....
        /*02d4*/ 	.word	0xffffffff


	//   ....[101]....
        /*02d8*/ 	.word	0xffffffff


	//   ....[102]....
        /*02dc*/ 	.word	0xffffffff


	//   ....[103]....
        /*02e0*/ 	.word	0xffffffff


	//   ....[104]....
        /*02e4*/ 	.word	0xffffffff


	//   ....[105]....
        /*02e8*/ 	.word	0xffffffff


	//   ....[106]....
        /*02ec*/ 	.word	0xffffffff


	//   ....[107]....
        /*02f0*/ 	.word	0xffffffff


	//   ....[108]....
        /*02f4*/ 	.word	0xffffffff


	//   ....[109]....
        /*02f8*/ 	.word	0xffffffff


	//   ....[110]....
        /*02fc*/ 	.word	0xffffffff


	//   ....[111]....
        /*0300*/ 	.word	0xffffffff


	//   ....[112]....
        /*0304*/ 	.word	0xffffffff


	//   ....[113]....
        /*0308*/ 	.word	0xffffffff


	//   ....[114]....
        /*030c*/ 	.word	0xffffffff


	//   ....[115]....
        /*0310*/ 	.word	0xffffffff


	//   ....[116]....
        /*0314*/ 	.word	0xffffffff


	//   ....[117]....
        /*0318*/ 	.word	0xffffffff


	//   ....[118]....
        /*031c*/ 	.word	0xffffffff


	//   ....[119]....
        /*0320*/ 	.word	0xffffffff


	//   ....[120]....
        /*0324*/ 	.word	0xffffffff


	//   ....[121]....
        /*0328*/ 	.word	0xffffffff


	//   ....[122]....
        /*032c*/ 	.word	0xffffffff


	//   ....[123]....
        /*0330*/ 	.word	0xffffffff


	//   ....[124]....
        /*0334*/ 	.word	0xffffffff


	//   ....[125]....
        /*0338*/ 	.word	0xffffffff


	//   ....[126]....
        /*033c*/ 	.word	0xffffffff


	//   ....[127]....
        /*0340*/ 	.word	0xffffffff


	//   ....[128]....
        /*0344*/ 	.word	0xffffffff


	//   ....[129]....
        /*0348*/ 	.word	0xffffffff


	//   ....[130]....
        /*034c*/ 	.word	0xffffffff


	//   ....[131]....
        /*0350*/ 	.word	0xffffffff


	//   ....[132]....
        /*0354*/ 	.word	0xffffffff


	//   ....[133]....
        /*0358*/ 	.word	0xffffffff


	//   ....[134]....
        /*035c*/ 	.word	0xffffffff


	//   ....[135]....
        /*0360*/ 	.word	0xffffffff


	//   ....[136]....
        /*0364*/ 	.word	0xffffffff


	//   ....[137]....
        /*0368*/ 	.word	0x0500000f


	//   ....[138]....
        /*036c*/ 	.word	0x0500000f


	//   ....[139]....
        /*0370*/ 	.word	0x0500000f


	//   ....[140]....
        /*0374*/ 	.word	0x0500000f


	//   ....[141]....
        /*0378*/ 	.word	0x0500000f


	//   ....[142]....
        /*037c*/ 	.word	0x0500000f


	//   ....[143]....
        /*0380*/ 	.word	0x0500000f


	//   ....[144]....
        /*0384*/ 	.word	0x0500000f


	//   ....[145]....
        /*0388*/ 	.word	0x0500000f


	//   ....[146]....
        /*038c*/ 	.word	0x0500000f


	//   ....[147]....
        /*0390*/ 	.word	0x0500000f


	//   ....[148]....
        /*0394*/ 	.word	0x0500000f


	//   ....[149]....
        /*0398*/ 	.word	0x0500000f


	//   ....[150]....
        /*039c*/ 	.word	0x0500000f


	//   ....[151]....
        /*03a0*/ 	.word	0x0500000f


	//   ....[152]....
        /*03a4*/ 	.word	0x0500000f


	//   ....[153]....
        /*03a8*/ 	.word	0x0500000f


	//   ....[154]....
        /*03ac*/ 	.word	0x0500000f


	//   ....[155]....
        /*03b0*/ 	.word	0x0500000f


	//   ....[156]....
        /*03b4*/ 	.word	0x0500000f


	//   ....[157]....
        /*03b8*/ 	.word	0x0500000f


	//   ....[158]....
        /*03bc*/ 	.word	0x0500000f


	//   ....[159]....
        /*03c0*/ 	.word	0x0500000f


	//   ....[160]....
        /*03c4*/ 	.word	0x0500000f


	//   ....[161]....
        /*03c8*/ 	.word	0x0500000f


	//   ....[162]....
        /*03cc*/ 	.word	0x0500000f


	//   ....[163]....
        /*03d0*/ 	.word	0x0500000f


	//   ....[164]....
        /*03d4*/ 	.word	0x0500000f


	//   ....[165]....
        /*03d8*/ 	.word	0x0500000f


	//   ....[166]....
        /*03dc*/ 	.word	0x0500000f


	//   ....[167]....
        /*03e0*/ 	.word	0x0500000f


	//   ....[168]....
        /*03e4*/ 	.word	0x0500000f


	//   ....[169]....
        /*03e8*/ 	.word	0x0500000f


	//   ....[170]....
        /*03ec*/ 	.word	0x0500000f


	//   ....[171]....
        /*03f0*/ 	.word	0x0500000f


	//   ....[172]....
        /*03f4*/ 	.word	0x0500000f


	//   ....[173]....
        /*03f8*/ 	.word	0x0500000f


	//   ....[174]....
        /*03fc*/ 	.word	0x0500000f


	//   ....[175]....
        /*0400*/ 	.word	0x0500000f


	//   ....[176]....
        /*0404*/ 	.word	0x0500000f


	//   ....[177]....
        /*0408*/ 	.word	0x0500000f


	//   ....[178]....
        /*040c*/ 	.word	0x0500000f


	//   ....[179]....
        /*0410*/ 	.word	0x0500000f


	//   ....[180]....
        /*0414*/ 	.word	0x0500000f


	//   ....[181]....
        /*0418*/ 	.word	0x0500000f


	//   ....[182]....
        /*041c*/ 	.word	0x0500000f


	//   ....[183]....
        /*0420*/ 	.word	0x0500000f


	//   ....[184]....
        /*0424*/ 	.word	0x0500000f


	//   ....[185]....
        /*0428*/ 	.word	0x0500000f


	//   ....[186]....
        /*042c*/ 	.word	0x0500000f


	//   ....[187]....
        /*0430*/ 	.word	0x0500000f


	//   ....[188]....
        /*0434*/ 	.word	0x0500000f


	//   ....[189]....
        /*0438*/ 	.word	0x0500000f


	//   ....[190]....
        /*043c*/ 	.word	0x0500000f


	//   ....[191]....
        /*0440*/ 	.word	0x0500000f


	//   ....[192]....
        /*0444*/ 	.word	0x0500000f


	//   ....[193]....
        /*0448*/ 	.word	0x0500000f


	//   ....[194]....
        /*044c*/ 	.word	0x0500000f


	//   ....[195]....
        /*0450*/ 	.word	0x0500000f


	//   ....[196]....
        /*0454*/ 	.word	0x0500000f


	//   ....[197]....
        /*0458*/ 	.word	0x0500000f


	//   ....[198]....
        /*045c*/ 	.word	0x0500000f


	//   ....[199]....
        /*0460*/ 	.word	0x0500000f


	//   ....[200]....
        /*0464*/ 	.word	0x0500000f


	//   ....[201]....
        /*0468*/ 	.word	0x0500000f


	//   ....[202]....
        /*046c*/ 	.word	0x0500000f


	//   ....[203]....
        /*0470*/ 	.word	0x0500000f


	//   ....[204]....
        /*0474*/ 	.word	0x0500000f


	//   ....[205]....
        /*0478*/ 	.word	0x0500000f


	//   ....[206]....
        /*047c*/ 	.word	0x0500000f


	//   ....[207]....
        /*0480*/ 	.word	0x0500000f


	//   ....[208]....
        /*0484*/ 	.word	0x0500000f


	//   ....[209]....
        /*0488*/ 	.word	0x0500000f


	//   ....[210]....
        /*048c*/ 	.word	0x0500000f


	//   ....[211]....
        /*0490*/ 	.word	0x0500000f


	//   ....[212]....
        /*0494*/ 	.word	0x0500000f


	//   ....[213]....
        /*0498*/ 	.word	0x0500000f


	//   ....[214]....
        /*049c*/ 	.word	0x0500000f


	//   ....[215]....
        /*04a0*/ 	.word	0x0500000f


	//   ....[216]....
        /*04a4*/ 	.word	0x0500000f


	//   ....[217]....
        /*04a8*/ 	.word	0x0500000f


	//   ....[218]....
        /*04ac*/ 	.word	0x0500000f


	//   ....[219]....
        /*04b0*/ 	.word	0x0500000f


	//----- nvinfo : EIATTR_COOP_GROUP_INSTR_OFFSETS
	.align		4
.L_1180:
        /*04b4*/ 	.byte	0x04, 0x28
        /*04b6*/ 	.short	(.L_1182 - .L_1181)


	//   ....[0]....
.L_1181:
        /*04b8*/ 	.word	0x00000080


	//   ....[1]....
        /*04bc*/ 	.word	0x00000090


	//   ....[2]....
        /*04c0*/ 	.word	0x000002d0


	//   ....[3]....
        /*04c4*/ 	.word	0x00000430


	//   ....[4]....
        /*04c8*/ 	.word	0x00000550


	//   ....[5]....
        /*04cc*/ 	.word	0x000006b0


	//   ....[6]....
        /*04d0*/ 	.word	0x00001590


	//   ....[7]....
        /*04d4*/ 	.word	0x00002780


	//   ....[8]....
        /*04d8*/ 	.word	0x00002800


	//   ....[9]....
        /*04dc*/ 	.word	0x00002c40


	//   ....[10]....
        /*04e0*/ 	.word	0x00002cc0


	//   ....[11]....
        /*04e4*/ 	.word	0x00004200


	//   ....[12]....
        /*04e8*/ 	.word	0x00004280


	//   ....[13]....
        /*04ec*/ 	.word	0x00004700


	//   ....[14]....
        /*04f0*/ 	.word	0x000048c0


	//   ....[15]....
        /*04f4*/ 	.word	0x00005bd0


	//   ....[16]....
        /*04f8*/ 	.word	0x00005c50


	//   ....[17]....
        /*04fc*/ 	.word	0x00005cc0


	//   ....[18]....
        /*0500*/ 	.word	0x00005ce0


	//   ....[19]....
        /*0504*/ 	.word	0x00007740


	//   ....[20]....
        /*0508*/ 	.word	0x00007770


	//   ....[21]....
        /*050c*/ 	.word	0x00007820


	//   ....[22]....
        /*0510*/ 	.word	0x00007850


	//   ....[23]....
        /*0514*/ 	.word	0x00008060


	//   ....[24]....
        /*0518*/ 	.word	0x00008090


	//   ....[25]....
        /*051c*/ 	.word	0x000081d0


	//   ....[26]....
        /*0520*/ 	.word	0x000081f0


	//   ....[27]....
        /*0524*/ 	.word	0x00008330


	//   ....[28]....
        /*0528*/ 	.word	0x00008350


	//   ....[29]....
        /*052c*/ 	.word	0x000084a0


	//   ....[30]....
        /*0530*/ 	.word	0x000084c0


	//   ....[31]....
        /*0534*/ 	.word	0x00008e30


	//   ....[32]....
        /*0538*/ 	.word	0x00008e60


	//   ....[33]....
        /*053c*/ 	.word	0x00008fb0


	//   ....[34]....
        /*0540*/ 	.word	0x00008fd0


	//   ....[35]....
        /*0544*/ 	.word	0x00009110


	//   ....[36]....
        /*0548*/ 	.word	0x00009130


	//   ....[37]....
        /*054c*/ 	.word	0x00009280


	//   ....[38]....
        /*0550*/ 	.word	0x000092a0


	//   ....[39]....
        /*0554*/ 	.word	0x00009460


	//   ....[40]....
        /*0558*/ 	.word	0x00009630


	//   ....[41]....
        /*055c*/ 	.word	0x00009660


	//   ....[42]....
        /*0560*/ 	.word	0x00009690


	//   ....[43]....
        /*0564*/ 	.word	0x000096c0


	//   ....[44]....
        /*0568*/ 	.word	0x000096f0


	//   ....[45]....
        /*056c*/ 	.word	0x00009720


	//   ....[46]....
        /*0570*/ 	.word	0x00009870


	//   ....[47]....
        /*0574*/ 	.word	0x000098a0


	//   ....[48]....
        /*0578*/ 	.word	0x000098d0


	//   ....[49]....
        /*057c*/ 	.word	0x00009900


	//   ....[50]....
        /*0580*/ 	.word	0x00009930


	//   ....[51]....
        /*0584*/ 	.word	0x00009960


	//   ....[52]....
        /*0588*/ 	.word	0x000099f0


	//   ....[53]....
        /*058c*/ 	.word	0x00009a20


	//   ....[54]....
        /*0590*/ 	.word	0x00009aa0


	//   ....[55]....
        /*0594*/ 	.word	0x0000afb0


	//   ....[56]....
        /*0598*/ 	.word	0x0000afd0


	//   ....[57]....
        /*059c*/ 	.word	0x0000b060


	//   ....[58]....
        /*05a0*/ 	.word	0x0000b080


	//   ....[59]....
        /*05a4*/ 	.word	0x0000b100


	//   ....[60]....
        /*05a8*/ 	.word	0x0000b120


	//   ....[61]....
        /*05ac*/ 	.word	0x0000b1a0


	//   ....[62]....
        /*05b0*/ 	.word	0x0000b1c0


	//   ....[63]....
        /*05b4*/ 	.word	0x0000b240


	//   ....[64]....
        /*05b8*/ 	.word	0x0000b260


	//   ....[65]....
        /*05bc*/ 	.word	0x0000b270


	//   ....[66]....
        /*05c0*/ 	.word	0x0000b280


	//   ....[67]....
        /*05c4*/ 	.word	0x0000bab0


	//   ....[68]....
        /*05c8*/ 	.word	0x0000bae0


	//   ....[69]....
        /*05cc*/ 	.word	0x0000bba0


	//   ....[70]....
        /*05d0*/ 	.word	0x0000bbb0


	//   ....[71]....
        /*05d4*/ 	.word	0x0000bc40


	//   ....[72]....
        /*05d8*/ 	.word	0x0000bc50


	//   ....[73]....
        /*05dc*/ 	.word	0x0000bce0


	//   ....[74]....
        /*05e0*/ 	.word	0x0000bcf0


	//   ....[75]....
        /*05e4*/ 	.word	0x0000bd80


	//   ....[76]....
        /*05e8*/ 	.word	0x0000bd90


	//   ....[77]....
        /*05ec*/ 	.word	0x0000be20


	//   ....[78]....
        /*05f0*/ 	.word	0x0000be30


	//   ....[79]....
        /*05f4*/ 	.word	0x0000beb0


	//   ....[80]....
        /*05f8*/ 	.word	0x0000bec0


	//   ....[81]....
        /*05fc*/ 	.word	0x0000bed0


	//   ....[82]....
        /*0600*/ 	.word	0x0000bee0


	//   ....[83]....
        /*0604*/ 	.word	0x0000c350


	//   ....[84]....
        /*0608*/ 	.word	0x0000c380


	//   ....[85]....
        /*060c*/ 	.word	0x0000c3e0


	//   ....[86]....
        /*0610*/ 	.word	0x0000c490


	//   ....[87]....
        /*0614*/ 	.word	0x0000c4b0


	//   ....[88]....
        /*0618*/ 	.word	0x0000c560


	//   ....[89]....
        /*061c*/ 	.word	0x0000c570


	//   ....[90]....
        /*0620*/ 	.word	0x0000c5a0


	//   ....[91]....
        /*0624*/ 	.word	0x0000c630


	//   ....[92]....
        /*0628*/ 	.word	0x0000c6d0


	//   ....[93]....
        /*062c*/ 	.word	0x0000c6f0


	//   ....[94]....
        /*0630*/ 	.word	0x0000c700


	//   ....[95]....
        /*0634*/ 	.word	0x0000ce30


	//   ....[96]....
        /*0638*/ 	.word	0x0000ce50


	//   ....[97]....
        /*063c*/ 	.word	0x0000ce60


	//   ....[98]....
        /*0640*/ 	.word	0x0000cea0


	//   ....[99]....
        /*0644*/ 	.word	0x0000ceb0


	//   ....[100]....
        /*0648*/ 	.word	0x0000cef0


	//   ....[101]....
        /*064c*/ 	.word	0x0000cf00


	//   ....[102]....
        /*0650*/ 	.word	0x0000cf40


	//   ....[103]....
        /*0654*/ 	.word	0x0000cf50


	//   ....[104]....
        /*0658*/ 	.word	0x0000cf90


	//   ....[105]....
        /*065c*/ 	.word	0x0000cfa0


	//   ....[106]....
        /*0660*/ 	.word	0x0000cfb0


	//   ....[107]....
        /*0664*/ 	.word	0x0000d320


	//   ....[108]....
        /*0668*/ 	.word	0x0000d340


	//   ....[109]....
        /*066c*/ 	.word	0x0000d350


	//   ....[110]....
        /*0670*/ 	.word	0x0000d360


	//   ....[111]....
        /*0674*/ 	.word	0x0000d370


	//   ....[112]....
        /*0678*/ 	.word	0x0000d390


	//   ....[113]....
        /*067c*/ 	.word	0x0000d400


	//   ....[114]....
        /*0680*/ 	.word	0x0000d430


	//   ....[115]....
        /*0684*/ 	.word	0x0000d440


	//   ....[116]....
        /*0688*/ 	.word	0x0000d4b0


	//   ....[117]....
        /*068c*/ 	.word	0x0000d4c0


	//   ....[118]....
        /*0690*/ 	.word	0x0000d5c0


	//   ....[119]....
        /*0694*/ 	.word	0x0000da70


	//   ....[120]....
        /*0698*/ 	.word	0x0000dac0


	//   ....[121]....
        /*069c*/ 	.word	0x0000daf0


	//   ....[122]....
        /*06a0*/ 	.word	0x0000db00


	//   ....[123]....
        /*06a4*/ 	.word	0x0000db30


	//   ....[124]....
        /*06a8*/ 	.word	0x0000db60


	//   ....[125]....
        /*06ac*/ 	.word	0x0000db90


	//   ....[126]....
        /*06b0*/ 	.word	0x0000dbc0


	//   ....[127]....
        /*06b4*/ 	.word	0x0000dd40


	//   ....[128]....
        /*06b8*/ 	.word	0x0000dd70


	//   ....[129]....
        /*06bc*/ 	.word	0x0000dda0


	//   ....[130]....
        /*06c0*/ 	.word	0x0000ddd0


	//   ....[131]....
        /*06c4*/ 	.word	0x0000de00


	//   ....[132]....
        /*06c8*/ 	.word	0x0000de30


	//   ....[133]....
        /*06cc*/ 	.word	0x0000def0


	//   ....[134]....
        /*06d0*/ 	.word	0x0000df10


	//   ....[135]....
        /*06d4*/ 	.word	0x0000df80


	//   ....[136]....
        /*06d8*/ 	.word	0x0000e3f0


	//   ....[137]....
        /*06dc*/ 	.word	0x0000e8d0


	//   ....[138]....
        /*06e0*/ 	.word	0x0000e9c0


	//   ....[139]....
        /*06e4*/ 	.word	0x0000ea60


	//   ....[140]....
        /*06e8*/ 	.word	0x0000eac0


	//   ....[141]....
        /*06ec*/ 	.word	0x0000ebb0


	//   ....[142]....
        /*06f0*/ 	.word	0x0000ec20


	//   ....[143]....
        /*06f4*/ 	.word	0x0000ed10


	//   ....[144]....
        /*06f8*/ 	.word	0x0000ed80


	//   ....[145]....
        /*06fc*/ 	.word	0x0000ee70


	//   ....[146]....
        /*0700*/ 	.word	0x0000eee0


	//   ....[147]....
        /*0704*/ 	.word	0x0000efd0


	//   ....[148]....
        /*0708*/ 	.word	0x0000f040


	//   ....[149]....
        /*070c*/ 	.word	0x0000f0e0


	//   ....[150]....
        /*0710*/ 	.word	0x0000f1e0


	//   ....[151]....
        /*0714*/ 	.word	0x0000f240


	//   ....[152]....
        /*0718*/ 	.word	0x0000f2a0


	//   ....[153]....
        /*071c*/ 	.word	0x0000f390


	//   ....[154]....
        /*0720*/ 	.word	0x0000f3f0


	//   ....[155]....
        /*0724*/ 	.word	0x0000f4f0


	//   ....[156]....
        /*0728*/ 	.word	0x0000f550


	//   ....[157]....
        /*072c*/ 	.word	0x0000f650


	//   ....[158]....
        /*0730*/ 	.word	0x0000f6b0


	//   ....[159]....
        /*0734*/ 	.word	0x0000f7b0


	//   ....[160]....
        /*0738*/ 	.word	0x0000f810


	//   ....[161]....
        /*073c*/ 	.word	0x0000f910


	//   ....[162]....
        /*0740*/ 	.word	0x0000f970


	//   ....[163]....
        /*0744*/ 	.word	0x0000fa70


	//   ....[164]....
        /*0748*/ 	.word	0x0000fad0


	//   ....[165]....
        /*074c*/ 	.word	0x0000fb70


	//   ....[166]....
        /*0750*/ 	.word	0x0000fcf0


	//   ....[167]....
        /*0754*/ 	.word	0x0000fdd0


	//   ....[168]....
        /*0758*/ 	.word	0x0000fe80


	//   ....[169]....
        /*075c*/ 	.word	0x0000ff90


	//   ....[170]....
        /*0760*/ 	.word	0x0000fff0


	//   ....[171]....
        /*0764*/ 	.word	0x00010100


	//   ....[172]....
        /*0768*/ 	.word	0x00010160


	//   ....[173]....
        /*076c*/ 	.word	0x00010270


	//   ....[174]....
        /*0770*/ 	.word	0x000102d0


	//   ....[175]....
        /*0774*/ 	.word	0x000103e0


	//   ....[176]....
        /*0778*/ 	.word	0x00010440


	//   ....[177]....
        /*077c*/ 	.word	0x00010500


	//   ....[178]....
        /*0780*/ 	.word	0x00010660


	//   ....[179]....
        /*0784*/ 	.word	0x00010700


	//   ....[180]....
        /*0788*/ 	.word	0x00010760


	//   ....[181]....
        /*078c*/ 	.word	0x00010810


	//   ....[182]....
        /*0790*/ 	.word	0x00010870


	//   ....[183]....
        /*0794*/ 	.word	0x00010920


	//   ....[184]....
        /*0798*/ 	.word	0x00010980


	//   ....[185]....
        /*079c*/ 	.word	0x00010a30


	//   ....[186]....
        /*07a0*/ 	.word	0x00010a90


	//   ....[187]....
        /*07a4*/ 	.word	0x00010b40


	//   ....[188]....
        /*07a8*/ 	.word	0x00010ba0


	//   ....[189]....
        /*07ac*/ 	.word	0x00010c50


	//   ....[190]....
        /*07b0*/ 	.word	0x00010d30


	//   ....[191]....
        /*07b4*/ 	.word	0x00010dd0


	//   ....[192]....
        /*07b8*/ 	.word	0x00010e30


	//   ....[193]....
        /*07bc*/ 	.word	0x00010f00


	//   ....[194]....
        /*07c0*/ 	.word	0x00010f60


	//   ....[195]....
        /*07c4*/ 	.word	0x00011030


	//   ....[196]....
        /*07c8*/ 	.word	0x00011090


	//   ....[197]....
        /*07cc*/ 	.word	0x00011170


	//   ....[198]....
        /*07d0*/ 	.word	0x000111d0


	//   ....[199]....
        /*07d4*/ 	.word	0x000112a0


	//   ....[200]....
        /*07d8*/ 	.word	0x00011300


	//   ....[201]....
        /*07dc*/ 	.word	0x000113d0


	//   ....[202]....
        /*07e0*/ 	.word	0x00011460


	//   ....[203]....
        /*07e4*/ 	.word	0x00011500


	//   ....[204]....
        /*07e8*/ 	.word	0x00011620


	//   ....[205]....
        /*07ec*/ 	.word	0x00011690


	//   ....[206]....
        /*07f0*/ 	.word	0x00011700


	//   ....[207]....
        /*07f4*/ 	.word	0x00011770


	//   ....[208]....
        /*07f8*/ 	.word	0x000117e0


	//   ....[209]....
        /*07fc*/ 	.word	0x00011860


	//   ....[210]....
        /*0800*/ 	.word	0x000118f0


	//   ....[211]....
        /*0804*/ 	.word	0x00011980


	//   ....[212]....
        /*0808*/ 	.word	0x000119f0


	//   ....[213]....
        /*080c*/ 	.word	0x00011a60


	//   ....[214]....
        /*0810*/ 	.word	0x00011ad0


	//   ....[215]....
        /*0814*/ 	.word	0x00011b50


	//   ....[216]....
        /*0818*/ 	.word	0x00011bc0


	//   ....[217]....
        /*081c*/ 	.word	0x00011c60


	//   ....[218]....
        /*0820*/ 	.word	0x00011cf0


	//   ....[219]....
        /*0824*/ 	.word	0x00011e10


	//----- nvinfo : EIATTR_REG_RECONFIG
	.align		4
.L_1182:
        /*0828*/ 	.byte	0x01, 0x54
	.zero		2


	//----- nvinfo : EIATTR_SYSCALL_OFFSETS
	.align		4
        /*082c*/ 	.byte	0x04, 0x46
        /*082e*/ 	.short	(.L_1184 - .L_1183)


	//   ....[0]....
.L_1183:
        /*0830*/ 	.word	0x00001770


	//   ....[1]....
        /*0834*/ 	.word	0x0000a600


	//   ....[2]....
        /*0838*/ 	.word	0x0000a750


	//   ....[3]....
        /*083c*/ 	.word	0x0000a840


	//   ....[4]....
        /*0840*/ 	.word	0x0000b710


	//----- nvinfo : EIATTR_MBARRIER_INSTR_OFFSETS
	.align		4
.L_1184:
        /*0844*/ 	.byte	0x04, 0x39
        /*0846*/ 	.short	(.L_1186 - .L_1185)


	//   ....[0]....
.L_1185:
        /*0848*/ 	.word	0x00000180
        /*084c*/ 	.word	0x000000ff
        /*0850*/ 	.word	0x00022800
        /*0854*/ 	.short	0x0100
        /*0856*/ 	.byte	0x08
	.zero		1


	//   ....[1]....
        /*0858*/ 	.word	0x00000190
        /*085c*/ 	.word	0x000000ff
        /*0860*/ 	.word	0x00022820
        /*0864*/ 	.short	0x0100
        /*0866*/ 	.byte	0x08
	.zero		1


	//   ....[2]....
        /*0868*/ 	.word	0x00000280
        /*086c*/ 	.word	0x000000ff
        /*0870*/ 	.word	0x00022830
        /*0874*/ 	.short	0x0100
        /*0876*/ 	.byte	0x08
	.zero		1


	//   ....[3]....
        /*0878*/ 	.word	0x00000290
        /*087c*/ 	.word	0x000000ff
        /*0880*/ 	.word	0x00022840
        /*0884*/ 	.short	0x0100
        /*0886*/ 	.byte	0x08
	.zero		1


	//   ....[4]....
        /*0888*/ 	.word	0x000002a0
        /*088c*/ 	.word	0x000000ff
        /*0890*/ 	.word	0x00022838
        /*0894*/ 	.short	0x0100
        /*0896*/ 	.byte	0x08
	.zero		1


	//   ....[5]....
        /*0898*/ 	.word	0x000002b0
        /*089c*/ 	.word	0x000000ff
        /*08a0*/ 	.word	0x00022848
        /*08a4*/ 	.short	0x0100
        /*08a6*/ 	.byte	0x08
	.zero		1


	//   ....[6]....
        /*08a8*/ 	.word	0x000003e0
        /*08ac*/ 	.word	0x000000ff
        /*08b0*/ 	.word	0x00022850
        /*08b4*/ 	.short	0x0100
        /*08b6*/ 	.byte	0x08
	.zero		1


	//   ....[7]....
        /*08b8*/ 	.word	0x000003f0
        /*08bc*/ 	.word	0x000000ff
        /*08c0*/ 	.word	0x00022860
        /*08c4*/ 	.short	0x0100
        /*08c6*/ 	.byte	0x08
	.zero		1


	//   ....[8]....
        /*08c8*/ 	.word	0x00000400
        /*08cc*/ 	.word	0x000000ff
        /*08d0*/ 	.word	0x00022858
        /*08d4*/ 	.short	0x0100
        /*08d6*/ 	.byte	0x08
	.zero		1


	//   ....[9]....
        /*08d8*/ 	.word	0x00000410
        /*08dc*/ 	.word	0x000000ff
        /*08e0*/ 	.word	0x00022868
        /*08e4*/ 	.short	0x0100
        /*08e6*/ 	.byte	0x08
	.zero		1


	//   ....[10]....
        /*08e8*/ 	.word	0x00000500
        /*08ec*/ 	.word	0x000000ff
        /*08f0*/ 	.word	0x00022870
        /*08f4*/ 	.short	0x0100
        /*08f6*/ 	.byte	0x06
	.zero		1


	//   ....[11]....
        /*08f8*/ 	.word	0x00000510
        /*08fc*/ 	.word	0x000000ff
        /*0900*/ 	.word	0x00022880
        /*0904*/ 	.short	0x0100
        /*0906*/ 	.byte	0x06
	.zero		1


	//   ....[12]....
        /*0908*/ 	.word	0x00000520
        /*090c*/ 	.word	0x000000ff
        /*0910*/ 	.word	0x00022878
        /*0914*/ 	.short	0x0100
        /*0916*/ 	.byte	0x06
	.zero		1


	//   ....[13]....
        /*0918*/ 	.word	0x00000530
        /*091c*/ 	.word	0x000000ff
        /*0920*/ 	.word	0x00022888
        /*0924*/ 	.short	0x0100
        /*0926*/ 	.byte	0x06
	.zero		1


	//   ....[14]....
        /*0928*/ 	.word	0x00000660
        /*092c*/ 	.word	0x000000ff
        /*0930*/ 	.word	0x00022890
        /*0934*/ 	.short	0x0100
        /*0936*/ 	.byte	0x08
	.zero		1


	//   ....[15]....
        /*0938*/ 	.word	0x00000670
        /*093c*/ 	.word	0x000000ff
        /*0940*/ 	.word	0x000228a0
        /*0944*/ 	.short	0x0100
        /*0946*/ 	.byte	0x08
	.zero		1


	//   ....[16]....
        /*0948*/ 	.word	0x00000680
        /*094c*/ 	.word	0x000000ff
        /*0950*/ 	.word	0x00022898
        /*0954*/ 	.short	0x0100
        /*0956*/ 	.byte	0x08
	.zero		1


	//   ....[17]....
        /*0958*/ 	.word	0x00000690
        /*095c*/ 	.word	0x000000ff
        /*0960*/ 	.word	0x000228a8
        /*0964*/ 	.short	0x0100
        /*0966*/ 	.byte	0x08
	.zero		1


	//   ....[18]....
        /*0968*/ 	.word	0x000007d0
        /*096c*/ 	.word	0x000000ff
        /*0970*/ 	.word	0x000228b0
        /*0974*/ 	.short	0x0100
        /*0976*/ 	.byte	0x08
	.zero		1


	//   ....[19]....
        /*0978*/ 	.word	0x000007e0
        /*097c*/ 	.word	0x000000ff
        /*0980*/ 	.word	0x000228c0
        /*0984*/ 	.short	0x0100
        /*0986*/ 	.byte	0x08
	.zero		1


	//   ....[20]....
        /*0988*/ 	.word	0x000007f0
        /*098c*/ 	.word	0x000000ff
        /*0990*/ 	.word	0x000228b8
        /*0994*/ 	.short	0x0100
        /*0996*/ 	.byte	0x08
	.zero		1


	//   ....[21]....
        /*0998*/ 	.word	0x00000800
        /*099c*/ 	.word	0x000000ff
        /*09a0*/ 	.word	0x000228c8
        /*09a4*/ 	.short	0x0100
        /*09a6*/ 	.byte	0x08
	.zero		1


	//   ....[22]....
        /*09a8*/ 	.word	0x000017e0
        /*09ac*/ 	.word	0x000000ff
        /*09b0*/ 	.word	0x00022800
        /*09b4*/ 	.short	0x010a
        /*09b6*/ 	.byte	0x2d
	.zero		1


	//   ....[23]....
        /*09b8*/ 	.word	0x000018b0
        /*09bc*/ 	.word	0x000000ff
        /*09c0*/ 	.word	0x00022830
        /*09c4*/ 	.short	0x010a
        /*09c6*/ 	.byte	0x16
	.zero		1


	//   ....[24]....
        /*09c8*/ 	.word	0x000018f0
        /*09cc*/ 	.word	0x000000ff
        /*09d0*/ 	.word	0x00022830
        /*09d4*/ 	.short	0x010a
        /*09d6*/ 	.byte	0x16
	.zero		1


	//   ....[25]....
        /*09d8*/ 	.word	0x00002150
        /*09dc*/ 	.word	0x000000ff
        /*09e0*/ 	.word	0x00000000
        /*09e4*/ 	.short	0x0101
        /*09e6*/ 	.byte	0x06
	.zero		1


	//   ....[26]....
        /*09e8*/ 	.word	0x000034e0
        /*09ec*/ 	.word	0x000000ff
        /*09f0*/ 	.word	0x00022850
        /*09f4*/ 	.short	0x010a
        /*09f6*/ 	.byte	0x16
	.zero		1


	//   ....[27]....
        /*09f8*/ 	.word	0x00003520
        /*09fc*/ 	.word	0x000000ff
        /*0a00*/ 	.word	0x00022850
        /*0a04*/ 	.short	0x010a
        /*0a06*/ 	.byte	0x16
	.zero		1


	//   ....[28]....
        /*0a08*/ 	.word	0x00003840
        /*0a0c*/ 	.word	0x000000ff
        /*0a10*/ 	.word	0x00000000
        /*0a14*/ 	.short	0x0101
        /*0a16*/ 	.byte	0x16
	.zero		1


	//   ....[29]....
        /*0a18*/ 	.word	0x000039b0
        /*0a1c*/ 	.word	0x000000ff
        /*0a20*/ 	.word	0x00022830
        /*0a24*/ 	.short	0x010a
        /*0a26*/ 	.byte	0x18
	.zero		1


	//   ....[30]....
        /*0a28*/ 	.word	0x000039f0
        /*0a2c*/ 	.word	0x000000ff
        /*0a30*/ 	.word	0x00022830
        /*0a34*/ 	.short	0x010a
        /*0a36*/ 	.byte	0x18
	.zero		1


	//   ....[31]....
        /*0a38*/ 	.word	0x00003f40
        /*0a3c*/ 	.word	0x000000ff
        /*0a40*/ 	.word	0x00000000
        /*0a44*/ 	.short	0x0101
        /*0a46*/ 	.byte	0x06
	.zero		1


	//   ....[32]....
        /*0a48*/ 	.word	0x00005890
        /*0a4c*/ 	.word	0x000000ff
        /*0a50*/ 	.word	0x00022850
        /*0a54*/ 	.short	0x010a
        /*0a56*/ 	.byte	0x18
	.zero		1


	//   ....[33]....
        /*0a58*/ 	.word	0x000058e0
        /*0a5c*/ 	.word	0x000000ff
        /*0a60*/ 	.word	0x00022850
        /*0a64*/ 	.short	0x010a
        /*0a66*/ 	.byte	0x18
	.zero		1


	//   ....[34]....
        /*0a68*/ 	.word	0x00005bb0
        /*0a6c*/ 	.word	0x000000ff
        /*0a70*/ 	.word	0x00000000
        /*0a74*/ 	.short	0x0101
        /*0a76*/ 	.byte	0x18
	.zero		1


	//   ....[35]....
        /*0a78*/ 	.word	0x00008050
        /*0a7c*/ 	.word	0x00000003
        /*0a80*/ 	.word	0x00000000
        /*0a84*/ 	.short	0x0101
        /*0a86*/ 	.byte	0x3f
	.zero		1


	//   ....[36]....
        /*0a88*/ 	.word	0x0000ad20
        /*0a8c*/ 	.word	0x00000021
        /*0a90*/ 	.word	0x00022840
        /*0a94*/ 	.short	0x010a
        /*0a96*/ 	.byte	0x3f
	.zero		1


	//   ....[37]....
        /*0a98*/ 	.word	0x0000b380
        /*0a9c*/ 	.word	0x00000021
        /*0aa0*/ 	.word	0x00022830
        /*0aa4*/ 	.short	0x0107
        /*0aa6*/ 	.byte	0x3f
	.zero		1


	//   ....[38]....
        /*0aa8*/ 	.word	0x0000b460
        /*0aac*/ 	.word	0x00000021
        /*0ab0*/ 	.word	0x00022830
        /*0ab4*/ 	.short	0x0101
        /*0ab6*/ 	.byte	0x3f
	.zero		1


	//   ....[39]....
        /*0ab8*/ 	.word	0x0000bfe0
        /*0abc*/ 	.word	0x00000016
        /*0ac0*/ 	.word	0x00022800
        /*0ac4*/ 	.short	0x0107
        /*0ac6*/ 	.byte	0x3f
	.zero		1


	//   ....[40]....
        /*0ac8*/ 	.word	0x0000c0d0
        /*0acc*/ 	.word	0x00000016
        /*0ad0*/ 	.word	0x00022800
        /*0ad4*/ 	.short	0x0101
        /*0ad6*/ 	.byte	0x3f
	.zero		1


	//   ....[41]....
        /*0ad8*/ 	.word	0x0000c0f0
        /*0adc*/ 	.word	0x00000016
        /*0ae0*/ 	.word	0x00022820
        /*0ae4*/ 	.short	0x010a
        /*0ae6*/ 	.byte	0x3f
	.zero		1


	//   ....[42]....
        /*0ae8*/ 	.word	0x0000c180
        /*0aec*/ 	.word	0x00000021
        /*0af0*/ 	.word	0x00022860
        /*0af4*/ 	.short	0x010a
        /*0af6*/ 	.byte	0x3f
	.zero		1


	//   ....[43]....
        /*0af8*/ 	.word	0x0000c880
        /*0afc*/ 	.word	0x00000021
        /*0b00*/ 	.word	0x00022850
        /*0b04*/ 	.short	0x0107
        /*0b06*/ 	.byte	0x3f
	.zero		1


	//   ....[44]....
        /*0b08*/ 	.word	0x0000c950
        /*0b0c*/ 	.word	0x00000021
        /*0b10*/ 	.word	0x00022850
        /*0b14*/ 	.short	0x0101
        /*0b16*/ 	.byte	0x3f
	.zero		1


	//   ....[45]....
        /*0b18*/ 	.word	0x0000cc90
        /*0b1c*/ 	.word	0x0000000a
        /*0b20*/ 	.word	0x00022840
        /*0b24*/ 	.short	0x010a
        /*0b26*/ 	.byte	0x3f
	.zero		1


	//   ....[46]....
        /*0b28*/ 	.word	0x0000d060
        /*0b2c*/ 	.word	0x0000000a
        /*0b30*/ 	.word	0x00022830
        /*0b34*/ 	.short	0x0107
        /*0b36*/ 	.byte	0x3f
	.zero		1


	//   ....[47]....
        /*0b38*/ 	.word	0x0000d120
        /*0b3c*/ 	.word	0x0000000a
        /*0b40*/ 	.word	0x00022830
        /*0b44*/ 	.short	0x0101
        /*0b46*/ 	.byte	0x3f
	.zero		1


	//   ....[48]....
        /*0b48*/ 	.word	0x0000d150
        /*0b4c*/ 	.word	0x0000000a
        /*0b50*/ 	.word	0x00022860
        /*0b54*/ 	.short	0x010a
        /*0b56*/ 	.byte	0x3f
	.zero		1


	//   ....[49]....
        /*0b58*/ 	.word	0x0000d670
        /*0b5c*/ 	.word	0x0000000a
        /*0b60*/ 	.word	0x00022850
        /*0b64*/ 	.short	0x0107
        /*0b66*/ 	.byte	0x3f
	.zero		1


	//   ....[50]....
        /*0b68*/ 	.word	0x0000d730
        /*0b6c*/ 	.word	0x0000000a
        /*0b70*/ 	.word	0x00022850
        /*0b74*/ 	.short	0x0101
        /*0b76*/ 	.byte	0x3f
	.zero		1


	//   ....[51]....
        /*0b78*/ 	.word	0x0000e370
        /*0b7c*/ 	.word	0x00000007
        /*0b80*/ 	.word	0x00022820
        /*0b84*/ 	.short	0x010a
        /*0b86*/ 	.byte	0x3f
	.zero		1


	//   ....[52]....
        /*0b88*/ 	.word	0x0000e4f0
        /*0b8c*/ 	.word	0x00000005
        /*0b90*/ 	.word	0x00022840
        /*0b94*/ 	.short	0x010a
        /*0b96*/ 	.byte	0x3f
	.zero		1


	//   ....[53]....
        /*0b98*/ 	.word	0x0000e590
        /*0b9c*/ 	.word	0x00000003
        /*0ba0*/ 	.word	0x00022840
        /*0ba4*/ 	.short	0x010a
        /*0ba6*/ 	.byte	0x3f
	.zero		1


	//   ....[54]....
        /*0ba8*/ 	.word	0x0000e5d0
        /*0bac*/ 	.word	0x00000005
        /*0bb0*/ 	.word	0x00022860
        /*0bb4*/ 	.short	0x010a
        /*0bb6*/ 	.byte	0x3f
	.zero		1


	//   ....[55]....
        /*0bb8*/ 	.word	0x0000e610
        /*0bbc*/ 	.word	0x00000003
        /*0bc0*/ 	.word	0x00022860
        /*0bc4*/ 	.short	0x010a
        /*0bc6*/ 	.byte	0x3f
	.zero		1


	//   ....[56]....
        /*0bc8*/ 	.word	0x0000e680
        /*0bcc*/ 	.word	0x00000003
        /*0bd0*/ 	.word	0x00022800
        /*0bd4*/ 	.short	0x010a
        /*0bd6*/ 	.byte	0x3f
	.zero		1


	//   ....[57]....
        /*0bd8*/ 	.word	0x0000e6e0
        /*0bdc*/ 	.word	0x00000003
        /*0be0*/ 	.word	0x00022830
        /*0be4*/ 	.short	0x010a
        /*0be6*/ 	.byte	0x3f
	.zero		1


	//   ....[58]....
        /*0be8*/ 	.word	0x0000e740
        /*0bec*/ 	.word	0x00000009
        /*0bf0*/ 	.word	0x00022850
        /*0bf4*/ 	.short	0x010a
        /*0bf6*/ 	.byte	0x3f
	.zero		1


	//   ....[59]....
        /*0bf8*/ 	.word	0x0000e7a0
        /*0bfc*/ 	.word	0x00000000
        /*0c00*/ 	.word	0x00022830
        /*0c04*/ 	.short	0x010a
        /*0c06*/ 	.byte	0x3f
	.zero		1


	//   ....[60]....
        /*0c08*/ 	.word	0x0000e800
        /*0c0c*/ 	.word	0x0000000a
        /*0c10*/ 	.word	0x00022850
        /*0c14*/ 	.short	0x010a
        /*0c16*/ 	.byte	0x3f
	.zero		1


	//   ....[61]....
        /*0c18*/ 	.word	0x0000e910
        /*0c1c*/ 	.word	0x00000021
        /*0c20*/ 	.word	0x00022840
        /*0c24*/ 	.short	0x010a
        /*0c26*/ 	.byte	0x3f
	.zero		1


	//   ....[62]....
        /*0c28*/ 	.word	0x0000fbf0
        /*0c2c*/ 	.word	0x00000016
        /*0c30*/ 	.word	0x00022820
        /*0c34*/ 	.short	0x010a
        /*0c36*/ 	.byte	0x3f
	.zero		1


	//   ....[63]....
        /*0c38*/ 	.word	0x0000fc40
        /*0c3c*/ 	.word	0x00000021
        /*0c40*/ 	.word	0x00022860
        /*0c44*/ 	.short	0x010a
        /*0c46*/ 	.byte	0x3f
	.zero		1


	//   ....[64]....
        /*0c48*/ 	.word	0x000105b0
        /*0c4c*/ 	.word	0x0000000a
        /*0c50*/ 	.word	0x00022840
        /*0c54*/ 	.short	0x010a
        /*0c56*/ 	.byte	0x3f
	.zero		1


	//   ....[65]....
        /*0c58*/ 	.word	0x00010c80
        /*0c5c*/ 	.word	0x0000000a
        /*0c60*/ 	.word	0x00022860
        /*0c64*/ 	.short	0x010a
        /*0c66*/ 	.byte	0x3f
	.zero		1


	//   ....[66]....
        /*0c68*/ 	.word	0x00011d30
        /*0c6c*/ 	.word	0x00000007
        /*0c70*/ 	.word	0x00022820
        /*0c74*/ 	.short	0x010a
        /*0c76*/ 	.byte	0x3f
	.zero		1


	//   ....[67]....
        /*0c78*/ 	.word	0x00011ed0
        /*0c7c*/ 	.word	0x00000005
        /*0c80*/ 	.word	0x00022840
        /*0c84*/ 	.short	0x010a
        /*0c86*/ 	.byte	0x3f
	.zero		1


	//   ....[68]....
        /*0c88*/ 	.word	0x00011f20
        /*0c8c*/ 	.word	0x00000003
        /*0c90*/ 	.word	0x00022840
        /*0c94*/ 	.short	0x010a
        /*0c96*/ 	.byte	0x3f
	.zero		1


	//   ....[69]....
        /*0c98*/ 	.word	0x00011f70
        /*0c9c*/ 	.word	0x00000005
        /*0ca0*/ 	.word	0x00022860
        /*0ca4*/ 	.short	0x010a
        /*0ca6*/ 	.byte	0x3f
	.zero		1


	//----- nvinfo : EIATTR_NUM_MBARRIERS
	.align		4
.L_1186:
        /*0ca8*/ 	.byte	0x03, 0x38
        /*0caa*/ 	.short	0x0016


	//----- nvinfo : EIATTR_EXIT_INSTR_OFFSETS
	.align		4
        /*0cac*/ 	.byte	0x04, 0x1c
        /*0cae*/ 	.short	(.L_1188 - .L_1187)


	//   ....[0]....
.L_1187:
        /*0cb0*/ 	.word	0x000009b0


	//   ....[1]....
        /*0cb4*/ 	.word	0x00009410


	//   ....[2]....
        /*0cb8*/ 	.word	0x0000e660


	//----- nvinfo : EIATTR_MAX_THREADS
	.align		4
.L_1188:
        /*0cbc*/ 	.byte	0x04, 0x05
        /*0cbe*/ 	.short	(.L_1190 - .L_1189)
.L_1189:
        /*0cc0*/ 	.word	0x00000180
        /*0cc4*/ 	.word	0x00000001
        /*0cc8*/ 	.word	0x00000001


	//----- nvinfo : EIATTR_CRS_STACK_SIZE
	.align		4
.L_1190:
        /*0ccc*/ 	.byte	0x04, 0x1e
        /*0cce*/ 	.short	(.L_1192 - .L_1191)
.L_1191:
        /*0cd0*/ 	.word	0x00000000


	//----- nvinfo : EIATTR_CBANK_PARAM_SIZE
	.align		4
.L_1192:
        /*0cd4*/ 	.byte	0x03, 0x19
        /*0cd6*/ 	.short	0x0af0


	//----- nvinfo : EIATTR_PARAM_CBANK
	.align		4
        /*0cd8*/ 	.byte	0x04, 0x0a
        /*0cda*/ 	.short	(.L_1194 - .L_1193)
	.align		4
.L_1193:
        /*0cdc*/ 	.word	index@(.nv.constant0._ZN7cutlass13device_kernelIN5flash11enable_sm90INS1_16FlashAttnFwdSm90INS1_25CollectiveMainloopFwdSm90ILi2EN4cute5tupleIJNS5_1CILi1EEES8_S8_EEENS6_IJNS7_ILi128EEENS7_ILi96EEENS7_ILi64EEEEEELi256ENS_10bfloat16_tEfNS_4arch4Sm90ELb0ELb0ELb1ELb1ELb1ELb0ELb0ELb1ELb0ELb1ELb0ELb0EEENS1_21CollectiveEpilogueFwdINS6_IJSA_NS7_ILi256EEESB_EEES9_SE_SG_Li256ELb1ELb1ELb0ELb0EEENS1_36VarlenDynamicPersistentTileSchedulerILi128ELi96ELi256ELi128ELb0ELb1ELb1ELb0ELb1ELb1EEEEEEEEEvNT_6ParamsE)
        /*0ce0*/ 	.short	0x0210
        /*0ce2*/ 	.short	0x0af0


	//----- nvinfo : EIATTR_SW_WAR
	.align		4
.L_1194:
        /*0ce4*/ 	.byte	0x04, 0x36
        /*0ce6*/ 	.short	(.L_1196 - .L_1195)
.L_1195:
        /*0ce8*/ 	.word	0x00000008
.L_1196:


//--------------------- .nv.info._ZN7cutlass13device_kernelIN5flash11enable_sm90INS1_16FlashAttnFwdSm90INS1_25CollectiveMainloopFwdSm90ILi2EN4cute5tupleIJNS5_1CILi1EEES8_S8_EEENS6_IJNS7_ILi128EEENS7_ILi96EEENS7_ILi64EEEEEELi256ENS_10bfloat16_tEfNS_4arch4Sm90ELb0ELb0ELb1ELb1ELb1ELb1ELb0ELb1ELb0ELb1ELb0ELb0EEENS1_21CollectiveEpilogueFwdINS6_IJSA_NS7_ILi256EEESB_EEES9_SE_SG_Li256ELb1ELb1ELb0ELb0EEENS1_36VarlenDynamicPersistentTileSchedulerILi128ELi96ELi256ELi128ELb0ELb1ELb1ELb0ELb1ELb1EEEEEEEEEvNT_6ParamsE --------------------------
	.section	.nv.info._ZN7cutlass13device_kernelIN5flash11enable_sm90INS1_16FlashAttnFwdSm90INS1_25CollectiveMainloopFwdSm90ILi2EN4cute5tupleIJNS5_1CILi1EEES8_S8_EEENS6_IJNS7_ILi128EEENS7_ILi96EEENS7_ILi64EEEEEELi256ENS_10bfloat16_tEfNS_4arch4Sm90ELb0ELb0ELb1ELb1ELb1ELb1ELb0ELb1ELb0ELb1ELb0ELb0EEENS1_21CollectiveEpilogueFwdINS6_IJSA_NS7_ILi256EEESB_EEES9_SE_SG_Li256ELb1ELb1ELb0ELb0EEENS1_36VarlenDynamicPersistentTileSchedulerILi128ELi96ELi256ELi128ELb0ELb1ELb1ELb0ELb1ELb1EEEEEEEEEvNT_6ParamsE,"",@"SHT_CUDA_INFO"
	.sectionflags	@""
	.align	4


	//----- nvinfo : EIATTR_CUDA_API_VERSION
	.align		4
        /*0000*/ 	.byte	0x04, 0x37
        /*0002*/ 	.short	(.L_1198 - .L_1197)
.L_1197:
        /*0004*/ 	.word	0x00000082


	//----- nvinfo : EIATTR_KPARAM_INFO
	.align		4
.L_1198:
        /*0008*/ 	.byte	0x04, 0x17
        /*000a*/ 	.short	(.L_1200 - .L_1199)
.L_1199:
        /*000c*/ 	.word	0x00000000
        /*0010*/ 	.short	0x0000
        /*0012*/ 	.short	0x0070
        /*0014*/ 	.byte	0x00, 0xf0, 0x01, 0x2a


	//----- nvinfo : EIATTR_SPARSE_MMA_MASK
	.align		4
.L_1200:
        /*0018*/ 	.byte	0x03, 0x50
        /*001a*/ 	.short	0x0000


	//----- nvinfo : EIATTR_MAXREG_COUNT
	.align		4
        /*001c*/ 	.byte	0x03, 0x1b
        /*001e*/ 	.short	0x00a8


	//----- nvinfo : EIATTR_NUM_BARRIERS
	.align		4
        /*0020*/ 	.byte	0x02, 0x4c
        /*0022*/ 	.byte	0x10
	.zero		1


	//----- nvinfo : EIATTR_EXTERNS
	.align		4
        /*0024*/ 	.byte	0x04, 0x0f
        /*0026*/ 	.short	(.L_1202 - .L_1201)


	//   ....[0]....
	.align		4
.L_1201:
        /*0028*/ 	.word	index@(__assertfail)


	//----- nvinfo : EIATTR_ANNOTATIONS
	.align		4
.L_1202:
        /*002c*/ 	.byte	0x04, 0x55
        /*002e*/ 	.short	(.L_1204 - .L_1203)


	//   ....[0]....
.L_1203:
        /* <DEDUP_REMOVED lines=50> */


	//----- nvinfo : EIATTR_MERCURY_ISA_VERSION
	.align		4
.L_1204:
        /*0338*/ 	.byte	0x03, 0x5f
        /*033a*/ 	.short	0x0101


	//----- nvinfo : EIATTR_UNUSED_LOAD_BYTE_OFFSET
	.align		4
        /*033c*/ 	.byte	0x04, 0x44
        /*033e*/ 	.short	(.L_1206 - .L_1205)


	//   ....[0]....
.L_1205:
        /*0340*/ 	.word	0x00000a40
        /*0344*/ 	.word	0x0000fff0


	//   ....[1]....
        /*0348*/ 	.word	0x0000dcc0
        /*034c*/ 	.word	0x0000fff0


	//----- nvinfo : EIATTR_INT_WARP_WIDE_INSTR_OFFSETS
	.align		4
.L_1206:
        /*0350*/ 	.byte	0x04, 0x31
        /*0352*/ 	.short	(.L_1208 - .L_1207)


	//   ....[0]....
.L_1207:
        /*0354*/ 	.word	0x00000120


	//   ....[1]....
        /*0358*/ 	.word	0x000001c0


	//   ....[2]....
        /*035c*/ 	.word	0x00000230


	//   ....[3]....
        /*0360*/ 	.word	0x000132c0


	//   ....[4]....
        /*0364*/ 	.word	0x00013350


	//   ....[5]....
        /*0368*/ 	.word	0x00016760


	//   ....[6]....
        /*036c*/ 	.word	0x000167f0


	//----- nvinfo : EIATTR_COOP_GROUP_MASK_REGIDS
	.align		4
.L_1208:
        /*0370*/ 	.byte	0x04, 0x29
        /*0372*/ 	.short	(.L_1210 - .L_1209)


	//   ....[0]....
.L_1209:
        /*0374*/ 	.word	0xffffffff


	//   ....[1]....
        /*0378*/ 	.word	0xffffffff


	//   ....[2]....
        /*037c*/ 	.word	0xffffffff


	//   ....[3]....
        /*0380*/ 	.word	0xffffffff


	//   ....[4]....
        /*0384*/ 	.word	0xffffffff


	//   ....[5]....
        /*0388*/ 	.word	0xffffffff


	//   ....[6]....
        /*038c*/ 	.word	0xffffffff


	//   ....[7]....
        /*0390*/ 	.word	0xffffffff


	//   ....[8]....
        /*0394*/ 	.word	0xffffffff


	//   ....[9]....
        /*0398*/ 	.word	0xffffffff


	//   ....[10]....
        /*039c*/ 	.word	0xffffffff


	//   ....[11]....
        /*03a0*/ 	.word	0xffffffff


	//   ....[12]....
        /*03a4*/ 	.word	0xffffffff


	//   ....[13]....
        /*03a8*/ 	.word	0xffffffff


	//   ....[14]....
        /*03ac*/ 	.word	0xffffffff


	//   ....[15]....
        /*03b0*/ 	.word	0xffffffff


	//   ....[16]....
        /*03b4*/ 	.word	0xffffffff


	//   ....[17]....
        /*03b8*/ 	.word	0xffffffff


	//   ....[18]....
        /*03bc*/ 	.word	0xffffffff


	//   ....[19]....
        /*03c0*/ 	.word	0xffffffff


	//   ....[20]....
        /*03c4*/ 	.word	0xffffffff


	//   ....[21]....
        /*03c8*/ 	.word	0xffffffff


	//   ....[22]....
        /*03cc*/ 	.word	0xffffffff


	//   ....[23]....
        /*03d0*/ 	.word	0xffffffff


	//   ....[24]....
        /*03d4*/ 	.word	0xffffffff


	//   ....[25]....
        /*03d8*/ 	.word	0xffffffff


	//   ....[26]....
        /*03dc*/ 	.word	0xffffffff


	//   ....[27]....
        /*03e0*/ 	.word	0xffffffff


	//   ....[28]....
        /*03e4*/ 	.word	0xffffffff


	//   ....[29]....
        /*03e8*/ 	.word	0xffffffff


	//   ....[30]....
        /*03ec*/ 	.word	0xffffffff


	//   ....[31]....
        /*03f0*/ 	.word	0xffffffff


	//   ....[32]....
        /*03f4*/ 	.word	0xffffffff


	//   ....[33]....
        /*03f8*/ 	.word	0xffffffff


	//   ....[34]....
        /*03fc*/ 	.word	0xffffffff


	//   ....[35]....
        /*0400*/ 	.word	0xffffffff


	//   ....[36]....
        /*0404*/ 	.word	0xffffffff


	//   ....[37]....
        /*0408*/ 	.word	0xffffffff


	//   ....[38]....
        /*040c*/ 	.word	0xffffffff


	//   ....[39]....
        /*0410*/ 	.word	0xffffffff


	//   ....[40]....
        /*0414*/ 	.word	0xffffffff


	//   ....[41]....
        /*0418*/ 	.word	0xffffffff


	//   ....[42]....
        /*041c*/ 	.word	0xffffffff


	//   ....[43]....
        /*0420*/ 	.word	0xffffffff


	//   ....[44]....
        /*0424*/ 	.word	0xffffffff


	//   ....[45]....
        /*0428*/ 	.word	0xffffffff


	//   ....[46]....
        /*042c*/ 	.word	0xffffffff


	//   ....[47]....
        /*0430*/ 	.word	0xffffffff


	//   ....[48]....
        /*0434*/ 	.word	0xffffffff


	//   ....[49]....
        /*0438*/ 	.word	0xffffffff


	//   ....[50]....
        /*043c*/ 	.word	0xffffffff


	//   ....[51]....
        /*0440*/ 	.word	0xffffffff


	//   ....[52]....
        /*0444*/ 	.word	0xffffffff


	//   ....[53]....
        /*0448*/ 	.word	0xffffffff


	//   ....[54]....
        /*044c*/ 	.word	0xffffffff


	//   ....[55]....
        /*0450*/ 	.word	0xffffffff


	//   ....[56]....
        /*0454*/ 	.word	0xffffffff


	//   ....[57]....
        /*0458*/ 	.word	0xffffffff


	//   ....[58]....
        /*045c*/ 	.word	0xffffffff


	//   ....[59]....
        /*0460*/ 	.word	0xffffffff


	//   ....[60]....
        /*0464*/ 	.word	0xffffffff


	//   ....[61]....
        /*0468*/ 	.word	0xffffffff


	//   ....[62]....
        /*046c*/ 	.word	0xffffffff


	//   ....[63]....
        /*0470*/ 	.word	0xffffffff


	//   ....[64]....
        /*0474*/ 	.word	0xffffffff


	//   ....[65]....
        /*0478*/ 	.word	0xffffffff


	//   ....[66]....
        /*047c*/ 	.word	0xffffffff


	//   ....[67]....
        /*0480*/ 	.word	0xffffffff


	//   ....[68]....
        /*0484*/ 	.word	0xffffffff


	//   ....[69]....
        /*0488*/ 	.word	0xffffffff


	//   ....[70]....
        /*048c*/ 	.word	0xffffffff


	//   ....[71]....
        /*0490*/ 	.word	0xffffffff


	//   ....[72]....
        /*0494*/ 	.word	0xffffffff


	//   ....[73]....
        /*0498*/ 	.word	0xffffffff


	//   ....[74]....
        /*049c*/ 	.word	0xffffffff


	//   ....[75]....
        /*04a0*/ 	.word	0xffffffff


	//   ....[76]....
        /*04a4*/ 	.word	0xffffffff


	//   ....[77]....
        /*04a8*/ 	.word	0xffffffff


	//   ....[78]....
        /*04ac*/ 	.word	0xffffffff


	//   ....[79]....
        /*04b0*/ 	.word	0xffffffff


	//   ....[80]....
        /*04b4*/ 	.word	0xffffffff


	//   ....[81]....
        /*04b8*/ 	.word	0xffffffff


	//   ....[82]....
        /*04bc*/ 	.word	0xffffffff


	//   ....[83]....
        /*04c0*/ 	.word	0xffffffff


	//   ....[84]....
        /*04c4*/ 	.word	0xffffffff


	//   ....[85]....
        /*04c8*/ 	.word	0xffffffff


	//   ....[86]....
        /*04cc*/ 	.word	0xffffffff


	//   ....[87]....
        /*04d0*/ 	.word	0xffffffff


	//   ....[88]....
        /*04d4*/ 	.word	0xffffffff


	//   ....[89]....
        /*04d8*/ 	.word	0xffffffff


	//   ....[90]....
        /*04dc*/ 	.word	0xffffffff


	//   ....[91]....
        /*04e0*/ 	.word	0xffffffff


	//   ....[92]....
        /*04e4*/ 	.word	0xffffffff


	//   ....[93]....
        /*04e8*/ 	.word	0xffffffff


	//   ....[94]....
        /*04ec*/ 	.word	0xffffffff


	//   ....[95]....
        /*04f0*/ 	.word	0xffffffff


	//   ....[96]....
        /*04f4*/ 	.word	0xffffffff


	//   ....[97]....
        /*04f8*/ 	.word	0xffffffff


	//   ....[98]....
        /*04fc*/ 	.word	0xffffffff


	//   ....[99]....
        /*0500*/ 	.word	0xffffffff


	//   ....[100]....
        /*0504*/ 	.word	0xffffffff


	//   ....[101]....
        /*0508*/ 	.word	0xffffffff


	//   ....[102]....
        /*050c*/ 	.word	0xffffffff


	//   ....[103]....
        /*0510*/ 	.word	0xffffffff


	//   ....[104]....
        /*0514*/ 	.word	0xffffffff


	//   ....[105]....
        /*0518*/ 	.word	0xffffffff


	//   ....[106]....
        /*051c*/ 	.word	0xffffffff


	//   ....[107]....
        /*0520*/ 	.word	0xffffffff


	//   ....[108]....
        /*0524*/ 	.word	0xffffffff


	//   ....[109]....
        /*0528*/ 	.word	0xffffffff


	//   ....[110]....
        /*052c*/ 	.word	0xffffffff


	//   ....[111]....
        /*0530*/ 	.word	0xffffffff


	//   ....[112]....
        /*0534*/ 	.word	0xffffffff


	//   ....[113]....
        /*0538*/ 	.word	0xffffffff


	//   ....[114]....
        /*053c*/ 	.word	0xffffffff


	//   ....[115]....
        /*0540*/ 	.word	0xffffffff


	//   ....[116]....
        /*0544*/ 	.word	0xffffffff


	//   ....[117]....
        /*0548*/ 	.word	0xffffffff


	//   ....[118]....
        /*054c*/ 	.word	0xffffffff


	//   ....[119]....
        /*0550*/ 	.word	0xffffffff


	//   ....[120]....
        /*0554*/ 	.word	0xffffffff


	//   ....[121]....
        /*0558*/ 	.word	0xffffffff


	//   ....[122]....
        /*055c*/ 	.word	0xffffffff


	//   ....[123]....
        /*0560*/ 	.word	0xffffffff


	//   ....[124]....
        /*0564*/ 	.word	0xffffffff


	//   ....[125]....
        /*0568*/ 	.word	0xffffffff


	//   ....[126]....
        /*056c*/ 	.word	0xffffffff


	//   ....[127]....
        /*0570*/ 	.word	0xffffffff


	//   ....[128]....
        /*0574*/ 	.word	0xffffffff


	//   ....[129]....
        /*0578*/ 	.word	0xffffffff


	//   ....[130]....
        /*057c*/ 	.word	0xffffffff


	//   ....[131]....
        /*0580*/ 	.word	0xffffffff


	//   ....[132]....
        /*0584*/ 	.word	0xffffffff


	//   ....[133]....
        /*0588*/ 	.word	0xffffffff


	//   ....[134]....
        /*058c*/ 	.word	0xffffffff


	//   ....[135]....
        /*0590*/ 	.word	0xffffffff


	//   ....[136]....
        /*0594*/ 	.word	0xffffffff


	//   ....[137]....
        /*0598*/ 	.word	0xffffffff


	//   ....[138]....
        /*059c*/ 	.word	0xffffffff


	//   ....[139]....
        /*05a0*/ 	.word	0xffffffff


	//   ....[140]....
        /*05a4*/ 	.word	0xffffffff


	//   ....[141]....
        /*05a8*/ 	.word	0xffffffff


	//   ....[142]....
        /*05ac*/ 	.word	0xffffffff


	//   ....[143]....
        /*05b0*/ 	.word	0xffffffff


	//   ....[144]....
        /*05b4*/ 	.word	0xffffffff


	//   ....[145]....
        /*05b8*/ 	.word	0xffffffff


	//   ....[146]....
        /*05bc*/ 	.word	0xffffffff


	//   ....[147]....
        /*05c0*/ 	.word	0xffffffff


	//   ....[148]....
        /*05c4*/ 	.word	0xffffffff


	//   ....[149]....
        /*05c8*/ 	.word	0xffffffff


	//   ....[150]....
        /*05cc*/ 	.word	0xffffffff


	//   ....[151]....
        /*05d0*/ 	.word	0xffffffff


	//   ....[152]....
        /*05d4*/ 	.word	0xffffffff


	//   ....[153]....
        /*05d8*/ 	.word	0xffffffff


	//   ....[154]....
        /*05dc*/ 	.word	0xffffffff


	//   ....[155]....
        /*05e0*/ 	.word	0xffffffff


	//   ....[156]....
        /*05e4*/ 	.word	0xffffffff


	//   ....[157]....
        /*05e8*/ 	.word	0xffffffff


	//   ....[158]....
        /*05ec*/ 	.word	0xffffffff


	//   ....[159]....
        /*05f0*/ 	.word	0xffffffff


	//   ....[160]....
        /*05f4*/ 	.word	0xffffffff


	//   ....[161]....
        /*05f8*/ 	.word	0xffffffff


	//   ....[162]....
        /*05fc*/ 	.word	0xffffffff


	//   ....[163]....
        /*0600*/ 	.word	0x0500000f


	//   ....[164]....
        /*0604*/ 	.word	0x0500000f


	//   ....[165]....
        /*0608*/ 	.word	0x0500000f


	//   ....[166]....
        /*060c*/ 	.word	0x0500000f


	//   ....[167]....
        /*0610*/ 	.word	0x0500000f


	//   ....[168]....
        /*0614*/ 	.word	0x0500000f


	//   ....[169]....
        /*0618*/ 	.word	0x0500000f


	//   ....[170]....
        /*061c*/ 	.word	0x0500000f


	//   ....[171]....
        /*0620*/ 	.word	0x0500000f


	//   ....[172]....
        /*0624*/ 	.word	0x0500000f


	//   ....[173]....
        /*0628*/ 	.word	0x0500000f


	//   ....[174]....
        /*062c*/ 	.word	0x0500000f


	//   ....[175]....
        /*0630*/ 	.word	0x0500000f


	//   ....[176]....
        /*0634*/ 	.word	0x0500000f


	//   ....[177]....
        /*0638*/ 	.word	0x0500000f


	//   ....[178]....
        /*063c*/ 	.word	0x0500000f


	//   ....[179]....
        /*0640*/ 	.word	0x0500000f


	//   ....[180]....
        /*0644*/ 	.word	0x0500000f


	//   ....[181]....
        /*0648*/ 	.word	0x0500000f


	//   ....[182]....
        /*064c*/ 	.word	0x0500000f


	//   ....[183]....
        /*0650*/ 	.word	0x0500000f


	//   ....[184]....
        /*0654*/ 	.word	0x0500000f


	//   ....[185]....
        /*0658*/ 	.word	0x0500000f


	//   ....[186]....
        /*065c*/ 	.word	0x0500000f


	//   ....[187]....
        /*0660*/ 	.word	0x0500000f


	//   ....[188]....
        /*0664*/ 	.word	0x0500000f


	//   ....[189]....
        /*0668*/ 	.word	0x0500000f


	//   ....[190]....
        /*066c*/ 	.word	0x0500000f


	//   ....[191]....
        /*0670*/ 	.word	0x0500000f


	//   ....[192]....
        /*0674*/ 	.word	0x0500000f


	//   ....[193]....
        /*0678*/ 	.word	0x0500000f


	//   ....[194]....
        /*067c*/ 	.word	0x0500000f


	//   ....[195]....
        /*0680*/ 	.word	0x0500000f


	//   ....[196]....
        /*0684*/ 	.word	0x0500000f


	//   ....[197]....
        /*0688*/ 	.word	0x0500000f


	//   ....[198]....
        /*068c*/ 	.word	0x0500000f


	//   ....[199]....
        /*0690*/ 	.word	0x0500000f


	//   ....[200]....
        /*0694*/ 	.word	0x0500000f


	//   ....[201]....
        /*0698*/ 	.word	0x0500000f


	//   ....[202]....
        /*069c*/ 	.word	0x0500000f


	//   ....[203]....
        /*06a0*/ 	.word	0x0500000f


	//   ....[204]....
        /*06a4*/ 	.word	0x0500000f


	//   ....[205]....
        /*06a8*/ 	.word	0x0500000f


	//   ....[206]....
        /*06ac*/ 	.word	0x0500000f


	//   ....[207]....
        /*06b0*/ 	.word	0x0500000f


	//   ....[208]....
        /*06b4*/ 	.word	0x0500000f


	//   ....[209]....
        /*06b8*/ 	.word	0x0500000f


	//   ....[210]....
        /*06bc*/ 	.word	0x0500000f


	//   ....[211]....
        /*06c0*/ 	.word	0x0500000f


	//   ....[212]....
        /*06c4*/ 	.word	0x0500000f


	//   ....[213]....
        /*06c8*/ 	.word	0x0500000f


	//   ....[214]....
        /*06cc*/ 	.word	0x0500000f


	//   ....[215]....
        /*06d0*/ 	.word	0x0500000f


	//   ....[216]....
        /*06d4*/ 	.word	0x0500000f


	//   ....[217]....
        /*06d8*/ 	.word	0x0500000f


	//   ....[218]....
        /*06dc*/ 	.word	0x0500000f


	//   ....[219]....
        /*06e0*/ 	.word	0x0500000f


	//   ....[220]....
        /*06e4*/ 	.word	0x0500000f


	//   ....[221]....
        /*06e8*/ 	.word	0x0500000f


	//   ....[222]....
        /*06ec*/ 	.word	0x0500000f


	//   ....[223]....
        /*06f0*/ 	.word	0x0500000f


	//   ....[224]....
        /*06f4*/ 	.word	0x0500000f


	//   ....[225]....
        /*06f8*/ 	.word	0x0500000f


	//   ....[226]....
        /*06fc*/ 	.word	0x0500000f


	//   ....[227]....
        /*0700*/ 	.word	0x0500000f


	//   ....[228]....
        /*0704*/ 	.word	0x0500000f


	//   ....[229]....
        /*0708*/ 	.word	0x0500000f


	//   ....[230]....
        /*070c*/ 	.word	0x0500000f


	//   ....[231]....
        /*0710*/ 	.word	0x0500000f


	//   ....[232]....
        /*0714*/ 	.word	0x0500000f


	//   ....[233]....
        /*0718*/ 	.word	0x0500000f


	//   ....[234]....
        /*071c*/ 	.word	0x0500000f


	//   ....[235]....
        /*0720*/ 	.word	0x0500000f


	//   ....[236]....
        /*0724*/ 	.word	0x0500000f


	//   ....[237]....
        /*0728*/ 	.word	0x0500000f


	//   ....[238]....
        /*072c*/ 	.word	0x0500000f


	//   ....[239]....
        /*0730*/ 	.word	0x0500000f


	//   ....[240]....
        /*0734*/ 	.word	0x0500000f


	//   ....[241]....
        /*0738*/ 	.word	0x0500000f


	//   ....[242]....
        /*073c*/ 	.word	0x0500000f


	//   ....[243]....
        /*0740*/ 	.word	0x0500000f


	//   ....[244]....
        /*0744*/ 	.word	0x0500000f


	//   ....[245]....
        /*0748*/ 	.word	0x0500000f


	//   ....[246]....
        /*074c*/ 	.word	0x0500000f


	//   ....[247]....
        /*0750*/ 	.word	0x0500000f


	//   ....[248]....
        /*0754*/ 	.word	0x0500000f


	//   ....[249]....
        /*0758*/ 	.word	0x0500000f


	//   ....[250]....
        /*075c*/ 	.word	0x0500000f


	//   ....[251]....
        /*0760*/ 	.word	0x0500000f


	//   ....[252]....
        /*0764*/ 	.word	0x0500000f


	//   ....[253]....
        /*0768*/ 	.word	0x0500000f


	//   ....[254]....
        /*076c*/ 	.word	0x0500000f


	//   ....[255]....
        /*0770*/ 	.word	0x0500000f


	//   ....[0]....
        /*0774*/ 	.word	0x0500000f


	//   ....[1]....
        /*0778*/ 	.word	0x0500000f


	//   ....[2]....
        /*077c*/ 	.word	0x0500000f


	//   ....[3]....
        /*0780*/ 	.word	0x0500000f


	//   ....[4]....
        /*0784*/ 	.word	0x0500000f


	//   ....[5]....
        /*0788*/ 	.word	0x0500000f


	//   ....[6]....
        /*078c*/ 	.word	0x0500000f


	//   ....[7]....
        /*0790*/ 	.word	0x0500000f


	//   ....[8]....
        /*0794*/ 	.word	0x0500000f


	//   ....[9]....
        /*0798*/ 	.word	0x0500000f


	//   ....[10]....
        /*079c*/ 	.word	0x0500000f


	//   ....[11]....
        /*07a0*/ 	.word	0x0500000f


	//   ....[12]....
        /*07a4*/ 	.word	0x0500000f


	//   ....[13]....
        /*07a8*/ 	.word	0x0500000f


	//   ....[14]....
        /*07ac*/ 	.word	0x0500000f


	//   ....[15]....
        /*07b0*/ 	.word	0x0500000f


	//   ....[16]....
        /*07b4*/ 	.word	0x0500000f


	//   ....[17]....
        /*07b8*/ 	.word	0x0500000f


	//   ....[18]....
        /*07bc*/ 	.word	0x0500000f


	//   ....[19]....
        /*07c0*/ 	.word	0x0500000f


	//----- nvinfo : EIATTR_COOP_GROUP_INSTR_OFFSETS
	.align		4
.L_1210:
        /*07c4*/ 	.byte	0x04, 0x28
        /*07c6*/ 	.short	(.L_1212 - .L_1211)


	//   ....[0]....
.L_1211:
        /*07c8*/ 	.word	0x00000060


	//   ....[1]....
        /*07cc*/ 	.word	0x00000130


	//   ....[2]....
        /*07d0*/ 	.word	0x000001e0


	//   ....[3]....
        /*07d4*/ 	.word	0x000003a0


	//   ....[4]....
        /*07d8*/ 	.word	0x00000500


	//   ....[5]....
        /*07dc*/ 	.word	0x00000620


	//   ....[6]....
        /*07e0*/ 	.word	0x00000780


	//   ....[7]....
        /*07e4*/ 	.word	0x00002d20


	//   ....[8]....
        /*07e8*/ 	.word	0x00002d30


	//   ....[9]....
        /*07ec*/ 	.word	0x000034a0


	//   ....[10]....
        /*07f0*/ 	.word	0x000034b0


	//   ....[11]....
        /*07f4*/ 	.word	0x00004120


	//   ....[12]....
        /*07f8*/ 	.word	0x00004130


	//   ....[13]....
        /*07fc*/ 	.word	0x00004910


	//   ....[14]....
        /*0800*/ 	.word	0x00004920


	//   ....[15]....
        /*0804*/ 	.word	0x00005310


	//   ....[16]....
        /*0808*/ 	.word	0x00005320


	//   ....[17]....
        /*080c*/ 	.word	0x00005430


	//   ....[18]....
        /*0810*/ 	.word	0x00005440


	//   ....[19]....
        /*0814*/ 	.word	0x00005800


	//   ....[20]....
        /*0818*/ 	.word	0x00005830


	//   ....[21]....
        /*081c*/ 	.word	0x00005b00


	//   ....[22]....
        /*0820*/ 	.word	0x00005b20


	//   ....[23]....
        /*0824*/ 	.word	0x00006460


	//   ....[24]....
        /*0828*/ 	.word	0x00006a10


	//   ....[25]....
        /*082c*/ 	.word	0x00006a20


	//   ....[26]....
        /*0830*/ 	.word	0x00006a30


	//   ....[27]....
        /*0834*/ 	.word	0x00006a40


	//   ....[28]....
        /*0838*/ 	.word	0x00007a70


	//   ....[29]....
        /*083c*/ 	.word	0x00007a80


	//   ....[30]....
        /*0840*/ 	.word	0x00007a90


	//   ....[31]....
        /*0844*/ 	.word	0x00007aa0


	//   ....[32]....
        /*0848*/ 	.word	0x00009b60


	//   ....[33]....
        /*084c*/ 	.word	0x00009b80


	//   ....[34]....
        /*0850*/ 	.word	0x00009f40


	//   ....[35]....
        /*0854*/ 	.word	0x00009f90


	//   ....[36]....
        /*0858*/ 	.word	0x0000b670


	//   ....[37]....
        /*085c*/ 	.word	0x0000b6d0


	//   ....[38]....
        /*0860*/ 	.word	0x0000c100


	//   ....[39]....
        /*0864*/ 	.word	0x0000c160


	//   ....[40]....
        /*0868*/ 	.word	0x0000d240


	//   ....[41]....
        /*086c*/ 	.word	0x0000d290


	//   ....[42]....
        /*0870*/ 	.word	0x0000d2e0


	//   ....[43]....
        /*0874*/ 	.word	0x0000d320


	//   ....[44]....
        /*0878*/ 	.word	0x0000f170


	//   ....[45]....
        /*087c*/ 	.word	0x0000f1b0


	//   ....[46]....
        /*0880*/ 	.word	0x0000f1f0


	//   ....[47]....
        /*0884*/ 	.word	0x0000f230


	//   ....[48]....
        /*0888*/ 	.word	0x0000f800


	//   ....[49]....
        /*088c*/ 	.word	0x0000f810


	//   ....[50]....
        /*0890*/ 	.word	0x0000f960


	//   ....[51]....
        /*0894*/ 	.word	0x0000f980


	//   ....[52]....
        /*0898*/ 	.word	0x0000fac0


	//   ....[53]....
        /*089c*/ 	.word	0x0000fae0


	//   ....[54]....
        /*08a0*/ 	.word	0x0000fc30


	//   ....[55]....
        /*08a4*/ 	.word	0x0000fc50


	//   ....[56]....
        /*08a8*/ 	.word	0x00010580


	//   ....[57]....
        /*08ac*/ 	.word	0x00010590


	//   ....[58]....
        /*08b0*/ 	.word	0x000107d0


	//   ....[59]....
        /*08b4*/ 	.word	0x000107e0


	//   ....[60]....
        /*08b8*/ 	.word	0x00010a10


	//   ....[61]....
        /*08bc*/ 	.word	0x00010a20


	//   ....[62]....
        /*08c0*/ 	.word	0x00010c50


	//   ....[63]....
        /*08c4*/ 	.word	0x00010c60


	//   ....[64]....
        /*08c8*/ 	.word	0x00010ef0


	//   ....[65]....
        /*08cc*/ 	.word	0x000110a0


	//   ....[66]....
        /*08d0*/ 	.word	0x000110d0


	//   ....[67]....
        /*08d4*/ 	.word	0x00011100


	//   ....[68]....
        /*08d8*/ 	.word	0x00011130


	//   ....[69]....
        /*08dc*/ 	.word	0x00011160


	//   ....[70]....
        /*08e0*/ 	.word	0x00011190


	//   ....[71]....
        /*08e4*/ 	.word	0x00011300


	//   ....[72]....
        /*08e8*/ 	.word	0x00011330


	//   ....[73]....
        /*08ec*/ 	.word	0x00011360


	//   ....[74]....
        /*08f0*/ 	.word	0x00011390


	//   ....[75]....
        /*08f4*/ 	.word	0x000113c0


	//   ....[76]....
        /*08f8*/ 	.word	0x000113f0


	//   ....[77]....
        /*08fc*/ 	.word	0x00011480


	//   ....[78]....
        /*0900*/ 	.word	0x000114b0


	//   ....[79]....
        /*0904*/ 	.word	0x00011530


	//   ....[80]....
        /*0908*/ 	.word	0x00012060


	//   ....[81]....
        /*090c*/ 	.word	0x00013ea0


	//   ....[82]....
        /*0910*/ 	.word	0x00013ec0


	//   ....[83]....
        /*0914*/ 	.word	0x00013f50


	//   ....[84]....
        /*0918*/ 	.word	0x00013f70


	//   ....[85]....
        /*091c*/ 	.word	0x00013ff0


	//   ....[86]....
        /*0920*/ 	.word	0x00014010


	//   ....[87]....
        /*0924*/ 	.word	0x00014090


	//   ....[88]....
        /*0928*/ 	.word	0x000140b0


	//   ....[89]....
        /*092c*/ 	.word	0x00014130


	//   ....[90]....
        /*0930*/ 	.word	0x00014150


	//   ....[91]....
        /*0934*/ 	.word	0x00014160


	//   ....[92]....
        /*0938*/ 	.word	0x00014170


	//   ....[93]....
        /*093c*/ 	.word	0x000149f0


	//   ....[94]....
        /*0940*/ 	.word	0x00014a20


	//   ....[95]....
        /*0944*/ 	.word	0x00014ae0


	//   ....[96]....
        /*0948*/ 	.word	0x00014af0


	//   ....[97]....
        /*094c*/ 	.word	0x00014b80


	//   ....[98]....
        /*0950*/ 	.word	0x00014b90


	//   ....[99]....
        /*0954*/ 	.word	0x00014c20


	//   ....[100]....
        /*0958*/ 	.word	0x00014c30


	//   ....[101]....
        /*095c*/ 	.word	0x00014cc0


	//   ....[102]....
        /*0960*/ 	.word	0x00014cd0


	//   ....[103]....
        /*0964*/ 	.word	0x00014d60


	//   ....[104]....
        /*0968*/ 	.word	0x00014d70


	//   ....[105]....
        /*096c*/ 	.word	0x00014df0


	//   ....[106]....
        /*0970*/ 	.word	0x00014e00


	//   ....[107]....
        /*0974*/ 	.word	0x00014e10


	//   ....[108]....
        /*0978*/ 	.word	0x00014e80


	//   ....[109]....
        /*097c*/ 	.word	0x00015290


	//   ....[110]....
        /*0980*/ 	.word	0x000152b0


	//   ....[111]....
        /*0984*/ 	.word	0x000152d0


	//   ....[112]....
        /*0988*/ 	.word	0x000153e0


	//   ....[113]....
        /*098c*/ 	.word	0x000153f0


	//   ....[114]....
        /*0990*/ 	.word	0x00015420


	//   ....[115]....
        /*0994*/ 	.word	0x000154b0


	//   ....[116]....
        /*0998*/ 	.word	0x00015560


	//   ....[117]....
        /*099c*/ 	.word	0x00015570


	//   ....[118]....
        /*09a0*/ 	.word	0x000155a0


	//   ....[119]....
        /*09a4*/ 	.word	0x000155b0


	//   ....[120]....
        /*09a8*/ 	.word	0x00015640


	//   ....[121]....
        /*09ac*/ 	.word	0x00015d80


	//   ....[122]....
        /*09b0*/ 	.word	0x00015da0


	//   ....[123]....
        /*09b4*/ 	.word	0x00015df0


	//   ....[124]....
        /*09b8*/ 	.word	0x00015e00


	//   ....[125]....
        /*09bc*/ 	.word	0x00015e40


	//   ....[126]....
        /*09c0*/ 	.word	0x00015e50


	//   ....[127]....
        /*09c4*/ 	.word	0x00015e90


	//   ....[128]....
        /*09c8*/ 	.word	0x00015ea0


	//   ....[129]....
        /*09cc*/ 	.word	0x00015ee0


	//   ....[130]....
        /*09d0*/ 	.word	0x00015ef0


	//   ....[131]....
        /*09d4*/ 	.word	0x00015f00


	//   ....[132]....
        /*09d8*/ 	.word	0x00015f40


	//   ....[133]....
        /*09dc*/ 	.word	0x00016280


	//   ....[134]....
        /*09e0*/ 	.word	0x000162a0


	//   ....[135]....
        /*09e4*/ 	.word	0x000162b0


	//   ....[136]....
        /*09e8*/ 	.word	0x000162d0


	//   ....[137]....
        /*09ec*/ 	.word	0x00016340


	//   ....[138]....
        /*09f0*/ 	.word	0x00016360


	//   ....[139]....
        /*09f4*/ 	.word	0x000163c0


	//   ....[140]....
        /*09f8*/ 	.word	0x000163e0


	//   ....[141]....
        /*09fc*/ 	.word	0x00016440


	//   ....[142]....
        /*0a00*/ 	.word	0x00016460


	//   ....[143]....
        /*0a04*/ 	.word	0x000164c0


	//   ....[144]....
        /*0a08*/ 	.word	0x000164e0


	//   ....[145]....
        /*0a0c*/ 	.word	0x000169d0


	//   ....[146]....
        /*0a10*/ 	.word	0x00016a00


	//   ....[147]....
        /*0a14*/ 	.word	0x00016a30


	//   ....[148]....
        /*0a18*/ 	.word	0x00016a60


	//   ....[149]....
        /*0a1c*/ 	.word	0x00016a90


	//   ....[150]....
        /*0a20*/ 	.word	0x00016ac0


	//   ....[151]....
        /*0a24*/ 	.word	0x00016af0


	//   ....[152]....
        /*0a28*/ 	.word	0x00016b20


	//   ....[153]....
        /*0a2c*/ 	.word	0x00016ca0


	//   ....[154]....
        /*0a30*/ 	.word	0x00016cd0


	//   ....[155]....
        /*0a34*/ 	.word	0x00016d00


	//   ....[156]....
        /*0a38*/ 	.word	0x00016d30


	//   ....[157]....
        /*0a3c*/ 	.word	0x00016d60


	//   ....[158]....
        /*0a40*/ 	.word	0x00016d90


	//   ....[159]....
        /*0a44*/ 	.word	0x00016e50


	//   ....[160]....
        /*0a48*/ 	.word	0x00016e70


	//   ....[161]....
        /*0a4c*/ 	.word	0x00016ee0


	//   ....[162]....
        /*0a50*/ 	.word	0x00017350


	//   ....[163]....
        /*0a54*/ 	.word	0x00017670


	//   ....[164]....
        /*0a58*/ 	.word	0x00017700


	//   ....[165]....
        /*0a5c*/ 	.word	0x000177a0


	//   ....[166]....
        /*0a60*/ 	.word	0x00017830


	//   ....[167]....
        /*0a64*/ 	.word	0x00017920


	//   ....[168]....
        /*0a68*/ 	.word	0x000179b0


	//   ....[169]....
        /*0a6c*/ 	.word	0x00017a50


	//   ....[170]....
        /*0a70*/ 	.word	0x00017ae0


	//   ....[171]....
        /*0a74*/ 	.word	0x00017bd0


	//   ....[172]....
        /*0a78*/ 	.word	0x00017c60


	//   ....[173]....
        /*0a7c*/ 	.word	0x00017cf0


	//   ....[174]....
        /*0a80*/ 	.word	0x00017d80


	//   ....[175]....
        /*0a84*/ 	.word	0x00017eb0


	//   ....[176]....
        /*0a88*/ 	.word	0x00017f50


	//   ....[177]....
        /*0a8c*/ 	.word	0x00017fe0


	//   ....[178]....
        /*0a90*/ 	.word	0x00018030


	//   ....[179]....
        /*0a94*/ 	.word	0x00018080


	//   ....[180]....
        /*0a98*/ 	.word	0x00018160


	//   ....[181]....
        /*0a9c*/ 	.word	0x000181f0


	//   ....[182]....
        /*0aa0*/ 	.word	0x00018240


	//   ....[183]....
        /*0aa4*/ 	.word	0x00018290


	//   ....[184]....
        /*0aa8*/ 	.word	0x000184a0


	//   ....[185]....
        /*0aac*/ 	.word	0x000184f0


	//   ....[186]....
        /*0ab0*/ 	.word	0x00018580


	//   ....[187]....
        /*0ab4*/ 	.word	0x00018610


	//   ....[188]....
        /*0ab8*/ 	.word	0x000186a0


	//   ....[189]....
        /*0abc*/ 	.word	0x00018730


	//   ....[190]....
        /*0ac0*/ 	.word	0x000187c0


	//   ....[191]....
        /*0ac4*/ 	.word	0x00018850


	//   ....[192]....
        /*0ac8*/ 	.word	0x00018910


	//   ....[193]....
        /*0acc*/ 	.word	0x00018bf0


	//   ....[194]....
        /*0ad0*/ 	.word	0x00018ce0


	//   ....[195]....
        /*0ad4*/ 	.word	0x00018d80


	//   ....[196]....
        /*0ad8*/ 	.word	0x00018de0


	//   ....[197]....
        /*0adc*/ 	.word	0x00018ed0


	//   ....[198]....
        /*0ae0*/ 	.word	0x00018f40


	//   ....[199]....
        /*0ae4*/ 	.word	0x00019030


	//   ....[200]....
        /*0ae8*/ 	.word	0x000190a0


	//   ....[201]....
        /*0aec*/ 	.word	0x00019190


	//   ....[202]....
        /*0af0*/ 	.word	0x00019200


	//   ....[203]....
        /*0af4*/ 	.word	0x000192f0


	//   ....[204]....
        /*0af8*/ 	.word	0x00019360


	//   ....[205]....
        /*0afc*/ 	.word	0x00019400


	//   ....[206]....
        /*0b00*/ 	.word	0x000194f0


	//   ....[207]....
        /*0b04*/ 	.word	0x00019560


	//   ....[208]....
        /*0b08*/ 	.word	0x000195c0


	//   ....[209]....
        /*0b0c*/ 	.word	0x000196b0


	//   ....[210]....
        /*0b10*/ 	.word	0x00019710


	//   ....[211]....
        /*0b14*/ 	.word	0x00019810


	//   ....[212]....
        /*0b18*/ 	.word	0x00019870


	//   ....[213]....
        /*0b1c*/ 	.word	0x00019970


	//   ....[214]....
        /*0b20*/ 	.word	0x000199d0


	//   ....[215]....
        /*0b24*/ 	.word	0x00019ad0


	//   ....[216]....
        /*0b28*/ 	.word	0x00019b30


	//   ....[217]....
        /*0b2c*/ 	.word	0x00019c30


	//   ....[218]....
        /*0b30*/ 	.word	0x00019c90


	//   ....[219]....
        /*0b34*/ 	.word	0x00019d90


	//   ....[220]....
        /*0b38*/ 	.word	0x00019df0


	//   ....[221]....
        /*0b3c*/ 	.word	0x00019ed0


	//   ....[222]....
        /*0b40*/ 	.word	0x0001a010


	//   ....[223]....
        /*0b44*/ 	.word	0x0001a0f0


	//   ....[224]....
        /*0b48*/ 	.word	0x0001a170


	//   ....[225]....
        /*0b4c*/ 	.word	0x0001a2c0


	//   ....[226]....
        /*0b50*/ 	.word	0x0001a320


	//   ....[227]....
        /*0b54*/ 	.word	0x0001a430


	//   ....[228]....
        /*0b58*/ 	.word	0x0001a490


	//   ....[229]....
        /*0b5c*/ 	.word	0x0001a5a0


	//   ....[230]....
        /*0b60*/ 	.word	0x0001a600


	//   ....[231]....
        /*0b64*/ 	.word	0x0001a710


	//   ....[232]....
        /*0b68*/ 	.word	0x0001a770


	//   ....[233]....
        /*0b6c*/ 	.word	0x0001a830


	//   ....[234]....
        /*0b70*/ 	.word	0x0001a990


	//   ....[235]....
        /*0b74*/ 	.word	0x0001aa30


	//   ....[236]....
        /*0b78*/ 	.word	0x0001aa90


	//   ....[237]....
        /*0b7c*/ 	.word	0x0001ab40


	//   ....[238]....
        /*0b80*/ 	.word	0x0001aba0


	//   ....[239]....
        /*0b84*/ 	.word	0x0001ac50


	//   ....[240]....
        /*0b88*/ 	.word	0x0001acb0


	//   ....[241]....
        /*0b8c*/ 	.word	0x0001ad60


	//   ....[242]....
        /*0b90*/ 	.word	0x0001adc0


	//   ....[243]....
        /*0b94*/ 	.word	0x0001ae70


	//   ....[244]....
        /*0b98*/ 	.word	0x0001aed0


	//   ....[245]....
        /*0b9c*/ 	.word	0x0001af80


	//   ....[246]....
        /*0ba0*/ 	.word	0x0001b070


	//   ....[247]....
        /*0ba4*/ 	.word	0x0001b110


	//   ....[248]....
        /*0ba8*/ 	.word	0x0001b170


	//   ....[249]....
        /*0bac*/ 	.word	0x0001b240


	//   ....[250]....
        /*0bb0*/ 	.word	0x0001b2a0


	//   ....[251]....
        /*0bb4*/ 	.word	0x0001b370


	//   ....[252]....
        /*0bb8*/ 	.word	0x0001b3d0


	//   ....[253]....
        /*0bbc*/ 	.word	0x0001b4a0


	//   ....[254]....
        /*0bc0*/ 	.word	0x0001b500


	//   ....[255]....
        /*0bc4*/ 	.word	0x0001b5d0


	//   ....[0]....
        /*0bc8*/ 	.word	0x0001b630


	//   ....[1]....
        /*0bcc*/ 	.word	0x0001b700


	//   ....[2]....
        /*0bd0*/ 	.word	0x0001b790


	//   ....[3]....
        /*0bd4*/ 	.word	0x0001b830


	//   ....[4]....
        /*0bd8*/ 	.word	0x0001b950


	//   ....[5]....
        /*0bdc*/ 	.word	0x0001b9c0


	//   ....[6]....
        /*0be0*/ 	.word	0x0001ba30


	//   ....[7]....
        /*0be4*/ 	.word	0x0001baa0


	//   ....[8]....
        /*0be8*/ 	.word	0x0001bb10


	//   ....[9]....
        /*0bec*/ 	.word	0x0001bb90


	//   ....[10]....
        /*0bf0*/ 	.word	0x0001bc20


	//   ....[11]....
        /*0bf4*/ 	.word	0x0001bcb0


	//   ....[12]....
        /*0bf8*/ 	.word	0x0001bd20


	//   ....[13]....
        /*0bfc*/ 	.word	0x0001bd90


	//   ....[14]....
        /*0c00*/ 	.word	0x0001be00


	//   ....[15]....
        /*0c04*/ 	.word	0x0001be80


	//   ....[16]....
        /*0c08*/ 	.word	0x0001bef0


	//   ....[17]....
        /*0c0c*/ 	.word	0x0001bf90


	//   ....[18]....
        /*0c10*/ 	.word	0x0001c020


	//   ....[19]....
        /*0c14*/ 	.word	0x0001c140


	//----- nvinfo : EIATTR_REG_RECONFIG
	.align		4
.L_1212:
        /*0c18*/ 	.byte	0x01, 0x54
	.zero		2


	//----- nvinfo : EIATTR_SYSCALL_OFFSETS
	.align		4
        /*0c1c*/ 	.byte	0x04, 0x46
        /*0c1e*/ 	.short	(.L_1214 - .L_1213)


	//   ....[0]....
.L_1213:
        /*0c20*/ 	.word	0x000018c0


	//   ....[1]....
        /*0c24*/ 	.word	0x00001a10


	//   ....[2]....
        /*0c28*/ 	.word	0x00006600


	//   ....[3]....
        /*0c2c*/ 	.word	0x00006980


	//   ....[4]....
        /*0c30*/ 	.word	0x000134b0


	//   ....[5]....
        /*0c34*/ 	.word	0x00013600


	//   ....[6]....
        /*0c38*/ 	.word	0x000136f0


	//   ....[7]....
        /*0c3c*/ 	.word	0x00014620


	//----- nvinfo : EIATTR_MBARRIER_INSTR_OFFSETS
	.align		4
.L_1214:
        /*0c40*/ 	.byte	0x04, 0x39
        /*0c42*/ 	.short	(.L_1216 - .L_1215)


	//   ....[0]....
.L_1215:
        /*0c44*/ 	.word	0x00000250
        /*0c48*/ 	.word	0x000000ff
        /*0c4c*/ 	.word	0x00022800
        /*0c50*/ 	.short	0x0100
        /*0c52*/ 	.byte	0x08
	.zero		1


	//   ....[1]....
        /*0c54*/ 	.word	0x00000260
        /*0c58*/ 	.word	0x000000ff
        /*0c5c*/ 	.word	0x00022820
        /*0c60*/ 	.short	0x0100
        /*0c62*/ 	.byte	0x08
	.zero		1


	//   ....[2]....
        /*0c64*/ 	.word	0x00000350
        /*0c68*/ 	.word	0x000000ff
        /*0c6c*/ 	.word	0x00022830
        /*0c70*/ 	.short	0x0100
        /*0c72*/ 	.byte	0x08
	.zero		1


	//   ....[3]....
        /*0c74*/ 	.word	0x00000360
        /*0c78*/ 	.word	0x000000ff
        /*0c7c*/ 	.word	0x00022840
        /*0c80*/ 	.short	0x0100
        /*0c82*/ 	.byte	0x08
	.zero		1


	//   ....[4]....
        /*0c84*/ 	.word	0x00000370
        /*0c88*/ 	.word	0x000000ff
        /*0c8c*/ 	.word	0x00022838
        /*0c90*/ 	.short	0x0100
        /*0c92*/ 	.byte	0x08
	.zero		1


	//   ....[5]....
        /*0c94*/ 	.word	0x00000380
        /*0c98*/ 	.word	0x000000ff
        /*0c9c*/ 	.word	0x00022848
        /*0ca0*/ 	.short	0x0100
        /*0ca2*/ 	.byte	0x08
	.zero		1


	//   ....[6]....
        /*0ca4*/ 	.word	0x000004b0
        /*0ca8*/ 	.word	0x000000ff
        /*0cac*/ 	.word	0x00022850
        /*0cb0*/ 	.short	0x0100
        /*0cb2*/ 	.byte	0x08
	.zero		1


	//   ....[7]....
        /*0cb4*/ 	.word	0x000004c0
        /*0cb8*/ 	.word	0x000000ff
        /*0cbc*/ 	.word	0x00022860
        /*0cc0*/ 	.short	0x0100
        /*0cc2*/ 	.byte	0x08
	.zero		1


	//   ....[8]....
        /*0cc4*/ 	.word	0x000004d0
        /*0cc8*/ 	.word	0x000000ff
        /*0ccc*/ 	.word	0x00022858
        /*0cd0*/ 	.short	0x0100
        /*0cd2*/ 	.byte	0x08
	.zero		1


	//   ....[9]....
        /*0cd4*/ 	.word	0x000004e0
        /*0cd8*/ 	.word	0x000000ff
        /*0cdc*/ 	.word	0x00022868
        /*0ce0*/ 	.short	0x0100
        /*0ce2*/ 	.byte	0x08
	.zero		1


	//   ....[10]....
        /*0ce4*/ 	.word	0x000005d0
        /*0ce8*/ 	.word	0x000000ff
        /*0cec*/ 	.word	0x00022870
        /*0cf0*/ 	.short	0x0100
        /*0cf2*/ 	.byte	0x06
	.zero		1


	//   ....[11]....
        /*0cf4*/ 	.word	0x000005e0
        /*0cf8*/ 	.word	0x000000ff
        /*0cfc*/ 	.word	0x00022880
        /*0d00*/ 	.short	0x0100
        /*0d02*/ 	.byte	0x06
	.zero		1


	//   ....[12]....
        /*0d04*/ 	.word	0x000005f0
        /*0d08*/ 	.word	0x000000ff
        /*0d0c*/ 	.word	0x00022878
        /*0d10*/ 	.short	0x0100
        /*0d12*/ 	.byte	0x06
	.zero		1


	//   ....[13]....
        /*0d14*/ 	.word	0x00000600
        /*0d18*/ 	.word	0x000000ff
        /*0d1c*/ 	.word	0x00022888
        /*0d20*/ 	.short	0x0100
        /*0d22*/ 	.byte	0x06
	.zero		1


	//   ....[14]....
        /*0d24*/ 	.word	0x00000730
        /*0d28*/ 	.word	0x000000ff
        /*0d2c*/ 	.word	0x00022890
        /*0d30*/ 	.short	0x0100
        /*0d32*/ 	.byte	0x08
	.zero		1


	//   ....[15]....
        /*0d34*/ 	.word	0x00000740
        /*0d38*/ 	.word	0x000000ff
        /*0d3c*/ 	.word	0x000228a0
        /*0d40*/ 	.short	0x0100
        /*0d42*/ 	.byte	0x08
	.zero		1


	//   ....[16]....
        /*0d44*/ 	.word	0x00000750
        /*0d48*/ 	.word	0x000000ff
        /*0d4c*/ 	.word	0x00022898
        /*0d50*/ 	.short	0x0100
        /*0d52*/ 	.byte	0x08
	.zero		1


	//   ....[17]....
        /*0d54*/ 	.word	0x00000760
        /*0d58*/ 	.word	0x000000ff
        /*0d5c*/ 	.word	0x000228a8
        /*0d60*/ 	.short	0x0100
        /*0d62*/ 	.byte	0x08
	.zero		1


	//   ....[18]....
        /*0d64*/ 	.word	0x00000890
        /*0d68*/ 	.word	0x000000ff
        /*0d6c*/ 	.word	0x000228b0
        /*0d70*/ 	.short	0x0100
        /*0d72*/ 	.byte	0x08
	.zero		1


	//   ....[19]....
        /*0d74*/ 	.word	0x000008a0
        /*0d78*/ 	.word	0x000000ff
        /*0d7c*/ 	.word	0x000228c0
        /*0d80*/ 	.short	0x0100
        /*0d82*/ 	.byte	0x08
	.zero		1


	//   ....[20]....
        /*0d84*/ 	.word	0x000008b0
        /*0d88*/ 	.word	0x000000ff
        /*0d8c*/ 	.word	0x000228b8
        /*0d90*/ 	.short	0x0100
        /*0d92*/ 	.byte	0x08
	.zero		1


	//   ....[21]....
        /*0d94*/ 	.word	0x000008c0
        /*0d98*/ 	.word	0x000000ff
        /*0d9c*/ 	.word	0x000228c8
        /*0da0*/ 	.short	0x0100
        /*0da2*/ 	.byte	0x08
	.zero		1


	//   ....[22]....
        /*0da4*/ 	.word	0x00002cd0
        /*0da8*/ 	.word	0x00000059
        /*0dac*/ 	.word	0x00022890
        /*0db0*/ 	.short	0x010a
        /*0db2*/ 	.byte	0x3f
	.zero		1


	//   ....[23]....
        /*0db4*/ 	.word	0x000040c0
        /*0db8*/ 	.word	0x00000059
        /*0dbc*/ 	.word	0x00022890
        /*0dc0*/ 	.short	0x010a
        /*0dc2*/ 	.byte	0x3f
	.zero		1


	//   ....[24]....
        /*0dc4*/ 	.word	0x00005150
        /*0dc8*/ 	.word	0x00000059
        /*0dcc*/ 	.word	0x00022890
        /*0dd0*/ 	.short	0x010a
        /*0dd2*/ 	.byte	0x3f
	.zero		1


	//   ....[25]....
        /*0dd4*/ 	.word	0x00005610
        /*0dd8*/ 	.word	0x0000000b
        /*0ddc*/ 	.word	0x00000000
        /*0de0*/ 	.short	0x0101
        /*0de2*/ 	.byte	0x3f
	.zero		1


	//   ....[26]....
        /*0de4*/ 	.word	0x00005650
        /*0de8*/ 	.word	0x00000059
        /*0dec*/ 	.word	0x000228b0
        /*0df0*/ 	.short	0x010a
        /*0df2*/ 	.byte	0x3f
	.zero		1


	//   ....[27]....
        /*0df4*/ 	.word	0x00005e90
        /*0df8*/ 	.word	0x00000059
        /*0dfc*/ 	.word	0x00000000
        /*0e00*/ 	.short	0x0101
        /*0e02*/ 	.byte	0x3f
	.zero		1


	//   ....[28]....
        /*0e04*/ 	.word	0x000066a0
        /*0e08*/ 	.word	0x00000013
        /*0e0c*/ 	.word	0x00022800
        /*0e10*/ 	.short	0x010a
        /*0e12*/ 	.byte	0x3f
	.zero		1


	//   ....[29]....
        /*0e14*/ 	.word	0x000066f0
        /*0e18*/ 	.word	0x00000013
        /*0e1c*/ 	.word	0x00022800
        /*0e20*/ 	.short	0x010a
        /*0e22*/ 	.byte	0x3f
	.zero		1


	//   ....[30]....
        /*0e24*/ 	.word	0x00006cc0
        /*0e28*/ 	.word	0x00000013
        /*0e2c*/ 	.word	0x00022800
        /*0e30*/ 	.short	0x010a
        /*0e32*/ 	.byte	0x3f
	.zero		1


	//   ....[31]....
        /*0e34*/ 	.word	0x00007c70
        /*0e38*/ 	.word	0x00000013
        /*0e3c*/ 	.word	0x00022800
        /*0e40*/ 	.short	0x010a
        /*0e42*/ 	.byte	0x3f
	.zero		1


	//   ....[32]....
        /*0e44*/ 	.word	0x00008b20
        /*0e48*/ 	.word	0x00000006
        /*0e4c*/ 	.word	0x00022830
        /*0e50*/ 	.short	0x010a
        /*0e52*/ 	.byte	0x3f
	.zero		1


	//   ....[33]....
        /*0e54*/ 	.word	0x00008bd0
        /*0e58*/ 	.word	0x00000006
        /*0e5c*/ 	.word	0x00022830
        /*0e60*/ 	.short	0x010a
        /*0e62*/ 	.byte	0x3f
	.zero		1


	//   ....[34]....
        /*0e64*/ 	.word	0x0000a400
        /*0e68*/ 	.word	0x00000000
        /*0e6c*/ 	.word	0x00000000
        /*0e70*/ 	.short	0x0101
        /*0e72*/ 	.byte	0x3f
	.zero		1


	//   ....[35]....
        /*0e74*/ 	.word	0x0000a880
        /*0e78*/ 	.word	0x00000006
        /*0e7c*/ 	.word	0x00022850
        /*0e80*/ 	.short	0x010a
        /*0e82*/ 	.byte	0x3f
	.zero		1


	//   ....[36]....
        /*0e84*/ 	.word	0x0000a8d0
        /*0e88*/ 	.word	0x00000006
        /*0e8c*/ 	.word	0x00022850
        /*0e90*/ 	.short	0x010a
        /*0e92*/ 	.byte	0x3f
	.zero		1


	//   ....[37]....
        /*0e94*/ 	.word	0x0000acb0
        /*0e98*/ 	.word	0x00000006
        /*0e9c*/ 	.word	0x00000000
        /*0ea0*/ 	.short	0x0101
        /*0ea2*/ 	.byte	0x3f
	.zero		1


	//   ....[38]....
        /*0ea4*/ 	.word	0x0000adc0
        /*0ea8*/ 	.word	0x00000007
        /*0eac*/ 	.word	0x00022830
        /*0eb0*/ 	.short	0x010a
        /*0eb2*/ 	.byte	0x3f
	.zero		1


	//   ....[39]....
        /*0eb4*/ 	.word	0x0000ae30
        /*0eb8*/ 	.word	0x00000007
        /*0ebc*/ 	.word	0x00022830
        /*0ec0*/ 	.short	0x010a
        /*0ec2*/ 	.byte	0x3f
	.zero		1


	//   ....[40]....
        /*0ec4*/ 	.word	0x0000c500
        /*0ec8*/ 	.word	0x0000009e
        /*0ecc*/ 	.word	0x00000000
        /*0ed0*/ 	.short	0x0101
        /*0ed2*/ 	.byte	0x3f
	.zero		1


	//   ....[41]....
        /*0ed4*/ 	.word	0x0000cdd0
        /*0ed8*/ 	.word	0x00000007
        /*0edc*/ 	.word	0x00022850
        /*0ee0*/ 	.short	0x010a
        /*0ee2*/ 	.byte	0x3f
	.zero		1


	//   ....[42]....
        /*0ee4*/ 	.word	0x0000ce20
        /*0ee8*/ 	.word	0x00000007
        /*0eec*/ 	.word	0x00022850
        /*0ef0*/ 	.short	0x010a
        /*0ef2*/ 	.byte	0x3f
	.zero		1


	//   ....[43]....
        /*0ef4*/ 	.word	0x0000d200
        /*0ef8*/ 	.word	0x00000007
        /*0efc*/ 	.word	0x00000000
        /*0f00*/ 	.short	0x0101
        /*0f02*/ 	.byte	0x3f
	.zero		1


	//   ....[44]....
        /*0f04*/ 	.word	0x0000f7f0
        /*0f08*/ 	.word	0x00000003
        /*0f0c*/ 	.word	0x00000000
        /*0f10*/ 	.short	0x0101
        /*0f12*/ 	.byte	0x3f
	.zero		1


	//   ....[45]....
        /*0f14*/ 	.word	0x00012140
        /*0f18*/ 	.word	0x00000016
        /*0f1c*/ 	.word	0x00022820
        /*0f20*/ 	.short	0x010a
        /*0f22*/ 	.byte	0x3f
	.zero		1


	//   ....[46]....
        /*0f24*/ 	.word	0x000121d0
        /*0f28*/ 	.word	0x00000003
        /*0f2c*/ 	.word	0x000228a0
        /*0f30*/ 	.short	0x010a
        /*0f32*/ 	.byte	0x3f
	.zero		1


	//   ....[47]....
        /*0f34*/ 	.word	0x00012420
        /*0f38*/ 	.word	0x00000003
        /*0f3c*/ 	.word	0x000228c0
        /*0f40*/ 	.short	0x010a
        /*0f42*/ 	.byte	0x3f
	.zero		1


	//   ....[48]....
        /*0f44*/ 	.word	0x00012a30
        /*0f48*/ 	.word	0x00000006
        /*0f4c*/ 	.word	0x000228a0
        /*0f50*/ 	.short	0x010a
        /*0f52*/ 	.byte	0x3f
	.zero		1


	//   ....[49]....
        /*0f54*/ 	.word	0x00012c70
        /*0f58*/ 	.word	0x00000006
        /*0f5c*/ 	.word	0x000228c0
        /*0f60*/ 	.short	0x010a
        /*0f62*/ 	.byte	0x3f
	.zero		1


	//   ....[50]....
        /*0f64*/ 	.word	0x00013c30
        /*0f68*/ 	.word	0x00000020
        /*0f6c*/ 	.word	0x00022840
        /*0f70*/ 	.short	0x010a
        /*0f72*/ 	.byte	0x3f
	.zero		1


	//   ....[51]....
        /*0f74*/ 	.word	0x00014270
        /*0f78*/ 	.word	0x00000020
        /*0f7c*/ 	.word	0x00022830
        /*0f80*/ 	.short	0x0107
        /*0f82*/ 	.byte	0x3f
	.zero		1


	//   ....[52]....
        /*0f84*/ 	.word	0x00014350
        /*0f88*/ 	.word	0x00000020
        /*0f8c*/ 	.word	0x00022830
        /*0f90*/ 	.short	0x0101
        /*0f92*/ 	.byte	0x3f
	.zero		1


	//   ....[53]....
        /*0f94*/ 	.word	0x00014f20
        /*0f98*/ 	.word	0x00000016
        /*0f9c*/ 	.word	0x00022800
        /*0fa0*/ 	.short	0x0107
        /*0fa2*/ 	.byte	0x3f
	.zero		1


	//   ....[54]....
        /*0fa4*/ 	.word	0x00015010
        /*0fa8*/ 	.word	0x00000016
        /*0fac*/ 	.word	0x00022800
        /*0fb0*/ 	.short	0x0101
        /*0fb2*/ 	.byte	0x3f
	.zero		1


	//   ....[55]....
        /*0fb4*/ 	.word	0x00015030
        /*0fb8*/ 	.word	0x00000016
        /*0fbc*/ 	.word	0x00022820
        /*0fc0*/ 	.short	0x010a
        /*0fc2*/ 	.byte	0x3f
	.zero		1


	//   ....[56]....
        /*0fc4*/ 	.word	0x000150c0
        /*0fc8*/ 	.word	0x00000020
        /*0fcc*/ 	.word	0x00022860
        /*0fd0*/ 	.short	0x010a
        /*0fd2*/ 	.byte	0x3f
	.zero		1


	//   ....[57]....
        /*0fd4*/ 	.word	0x000157c0
        /*0fd8*/ 	.word	0x00000020
        /*0fdc*/ 	.word	0x00022850
        /*0fe0*/ 	.short	0x0107
        /*0fe2*/ 	.byte	0x3f
	.zero		1


	//   ....[58]....
        /*0fe4*/ 	.word	0x00015890
        /*0fe8*/ 	.word	0x00000020
        /*0fec*/ 	.word	0x00022850
        /*0ff0*/ 	.short	0x0101
        /*0ff2*/ 	.byte	0x3f
	.zero		1


	//   ....[59]....
        /*0ff4*/ 	.word	0x00015be0
        /*0ff8*/ 	.word	0x00000004
        /*0ffc*/ 	.word	0x00022840
        /*1000*/ 	.short	0x010a
        /*1002*/ 	.byte	0x3f
	.zero		1


	//   ....[60]....
        /*1004*/ 	.word	0x00015fc0
        /*1008*/ 	.word	0x00000004
        /*100c*/ 	.word	0x00022830
        /*1010*/ 	.short	0x0107
        /*1012*/ 	.byte	0x3f
	.zero		1


	//   ....[61]....
        /*1014*/ 	.word	0x00016080
        /*1018*/ 	.word	0x00000004
        /*101c*/ 	.word	0x00022830
        /*1020*/ 	.short	0x0101
        /*1022*/ 	.byte	0x3f
	.zero		1


	//   ....[62]....
        /*1024*/ 	.word	0x000160b0
        /*1028*/ 	.word	0x00000004
        /*102c*/ 	.word	0x00022860
        /*1030*/ 	.short	0x010a
        /*1032*/ 	.byte	0x3f
	.zero		1


	//   ....[63]....
        /*1034*/ 	.word	0x000165d0
        /*1038*/ 	.word	0x00000004
        /*103c*/ 	.word	0x00022850
        /*1040*/ 	.short	0x0107
        /*1042*/ 	.byte	0x3f
	.zero		1


	//   ....[64]....
        /*1044*/ 	.word	0x00016690
        /*1048*/ 	.word	0x00000004
        /*104c*/ 	.word	0x00022850
        /*1050*/ 	.short	0x0101
        /*1052*/ 	.byte	0x3f
	.zero		1


	//   ....[65]....
        /*1054*/ 	.word	0x000172d0
        /*1058*/ 	.word	0x00000004
        /*105c*/ 	.word	0x00022820
        /*1060*/ 	.short	0x010a
        /*1062*/ 	.byte	0x3f
	.zero		1


	//   ....[66]....
        /*1064*/ 	.word	0x00017440
        /*1068*/ 	.word	0x00000005
        /*106c*/ 	.word	0x00022840
        /*1070*/ 	.short	0x010a
        /*1072*/ 	.byte	0x3f
	.zero		1


	//   ....[67]....
        /*1074*/ 	.word	0x000174e0
        /*1078*/ 	.word	0x00000019
        /*107c*/ 	.word	0x00022840
        /*1080*/ 	.short	0x010a
        /*1082*/ 	.byte	0x3f
	.zero		1


	//   ....[68]....
        /*1084*/ 	.word	0x00017520
        /*1088*/ 	.word	0x00000005
        /*108c*/ 	.word	0x00022860
        /*1090*/ 	.short	0x010a
        /*1092*/ 	.byte	0x3f
	.zero		1


	//   ....[69]....
        /*1094*/ 	.word	0x00017560
        /*1098*/ 	.word	0x00000019
        /*109c*/ 	.word	0x00022860
        /*10a0*/ 	.short	0x010a
        /*10a2*/ 	.byte	0x3f
	.zero		1


	//   ....[70]....
        /*10a4*/ 	.word	0x000175c0
        /*10a8*/ 	.word	0x00000059
        /*10ac*/ 	.word	0x00022890
        /*10b0*/ 	.short	0x010a
        /*10b2*/ 	.byte	0x3f
	.zero		1


	//   ....[71]....
        /*10b4*/ 	.word	0x00017870
        /*10b8*/ 	.word	0x00000059
        /*10bc*/ 	.word	0x00022890
        /*10c0*/ 	.short	0x010a
        /*10c2*/ 	.byte	0x3f
	.zero		1


	//   ....[72]....
        /*10c4*/ 	.word	0x00017b20
        /*10c8*/ 	.word	0x00000059
        /*10cc*/ 	.word	0x00022890
        /*10d0*/ 	.short	0x010a
        /*10d2*/ 	.byte	0x3f
	.zero		1


	//   ....[73]....
        /*10d4*/ 	.word	0x00017db0
        /*10d8*/ 	.word	0x00000059
        /*10dc*/ 	.word	0x000228b0
        /*10e0*/ 	.short	0x010a
        /*10e2*/ 	.byte	0x3f
	.zero		1


	//   ....[74]....
        /*10e4*/ 	.word	0x000180b0
        /*10e8*/ 	.word	0x00000013
        /*10ec*/ 	.word	0x00022800
        /*10f0*/ 	.short	0x010a
        /*10f2*/ 	.byte	0x3f
	.zero		1


	//   ....[75]....
        /*10f4*/ 	.word	0x000182c0
        /*10f8*/ 	.word	0x00000013
        /*10fc*/ 	.word	0x00022800
        /*1100*/ 	.short	0x010a
        /*1102*/ 	.byte	0x3f
	.zero		1


	//   ....[76]....
        /*1104*/ 	.word	0x00018310
        /*1108*/ 	.word	0x00000006
        /*110c*/ 	.word	0x00022830
        /*1110*/ 	.short	0x010a
        /*1112*/ 	.byte	0x3f
	.zero		1


	//   ....[77]....
        /*1114*/ 	.word	0x00018360
        /*1118*/ 	.word	0x00000006
        /*111c*/ 	.word	0x00022850
        /*1120*/ 	.short	0x010a
        /*1122*/ 	.byte	0x3f
	.zero		1


	//   ....[78]....
        /*1124*/ 	.word	0x000183b0
        /*1128*/ 	.word	0x00000007
        /*112c*/ 	.word	0x00022830
        /*1130*/ 	.short	0x010a
        /*1132*/ 	.byte	0x3f
	.zero		1


	//   ....[79]....
        /*1134*/ 	.word	0x00018400
        /*1138*/ 	.word	0x00000007
        /*113c*/ 	.word	0x00022850
        /*1140*/ 	.short	0x010a
        /*1142*/ 	.byte	0x3f
	.zero		1


	//   ....[80]....
        /*1144*/ 	.word	0x000189d0
        /*1148*/ 	.word	0x00000016
        /*114c*/ 	.word	0x00022820
        /*1150*/ 	.short	0x010a
        /*1152*/ 	.byte	0x3f
	.zero		1


	//   ....[81]....
        /*1154*/ 	.word	0x00018a20
        /*1158*/ 	.word	0x00000003
        /*115c*/ 	.word	0x000228a0
        /*1160*/ 	.short	0x010a
        /*1162*/ 	.byte	0x3f
	.zero		1


	//   ....[82]....
        /*1164*/ 	.word	0x00018a70
        /*1168*/ 	.word	0x00000003
        /*116c*/ 	.word	0x000228c0
        /*1170*/ 	.short	0x010a
        /*1172*/ 	.byte	0x3f
	.zero		1


	//   ....[83]....
        /*1174*/ 	.word	0x00018ac0
        /*1178*/ 	.word	0x00000006
        /*117c*/ 	.word	0x000228a0
        /*1180*/ 	.short	0x010a
        /*1182*/ 	.byte	0x3f
	.zero		1


	//   ....[84]....
        /*1184*/ 	.word	0x00018b10
        /*1188*/ 	.word	0x00000006
        /*118c*/ 	.word	0x000228c0
        /*1190*/ 	.short	0x010a
        /*1192*/ 	.byte	0x3f
	.zero		1


	//   ....[85]....
        /*1194*/ 	.word	0x00018c30
        /*1198*/ 	.word	0x00000020
        /*119c*/ 	.word	0x00022840
        /*11a0*/ 	.short	0x010a
        /*11a2*/ 	.byte	0x3f
	.zero		1


	//   ....[86]....
        /*11a4*/ 	.word	0x00019f10
        /*11a8*/ 	.word	0x00000016
        /*11ac*/ 	.word	0x00022820
        /*11b0*/ 	.short	0x010a
        /*11b2*/ 	.byte	0x3f
	.zero		1


	//   ....[87]....
        /*11b4*/ 	.word	0x00019f60
        /*11b8*/ 	.word	0x00000020
        /*11bc*/ 	.word	0x00022860
        /*11c0*/ 	.short	0x010a
        /*11c2*/ 	.byte	0x3f
	.zero		1


	//   ....[88]....
        /*11c4*/ 	.word	0x0001a8e0
        /*11c8*/ 	.word	0x00000004
        /*11cc*/ 	.word	0x00022840
        /*11d0*/ 	.short	0x010a
        /*11d2*/ 	.byte	0x3f
	.zero		1


	//   ....[89]....
        /*11d4*/ 	.word	0x0001afc0
        /*11d8*/ 	.word	0x00000004
        /*11dc*/ 	.word	0x00022860
        /*11e0*/ 	.short	0x010a
        /*11e2*/ 	.byte	0x3f
	.zero		1


	//   ....[90]....
        /*11e4*/ 	.word	0x0001c060
        /*11e8*/ 	.word	0x00000004
        /*11ec*/ 	.word	0x00022820
        /*11f0*/ 	.short	0x010a
        /*11f2*/ 	.byte	0x3f
	.zero		1


	//   ....[91]....
        /*11f4*/ 	.word	0x0001c200
        /*11f8*/ 	.word	0x00000005
        /*11fc*/ 	.word	0x00022840
        /*1200*/ 	.short	0x010a
        /*1202*/ 	.byte	0x3f
	.zero		1


	//   ....[92]....
        /*1204*/ 	.word	0x0001c250
        /*1208*/ 	.word	0x00000019
        /*120c*/ 	.word	0x00022840
        /*1210*/ 	.short	0x010a
        /*1212*/ 	.byte	0x3f
	.zero		1


	//   ....[93]....
        /*1214*/ 	.word	0x0001c2a0
        /*1218*/ 	.word	0x00000005
        /*121c*/ 	.word	0x00022860
        /*1220*/ 	.short	0x010a
        /*1222*/ 	.byte	0x3f
	.zero		1


	//----- nvinfo : EIATTR_NUM_MBARRIERS
	.align		4
.L_1216:
        /*1224*/ 	.byte	0x03, 0x38
        /*1226*/ 	.short	0x0016


	//----- nvinfo : EIATTR_EXIT_INSTR_OFFSETS
	.align		4
        /*1228*/ 	.byte	0x04, 0x1c
        /*122a*/ 	.short	(.L_1218 - .L_1217)


	//   ....[0]....
.L_1217:
        /*122c*/ 	.word	0x000175b0


	//----- nvinfo : EIATTR_MAX_THREADS
	.align		4
.L_1218:
        /*1230*/ 	.byte	0x04, 0x05
        /*1232*/ 	.short	(.L_1220 - .L_1219)
.L_1219:
        /*1234*/ 	.word	0x00000180
        /*1238*/ 	.word	0x00000001
        /*123c*/ 	.word	0x00000001


	//----- nvinfo : EIATTR_CRS_STACK_SIZE
	.align		4
.L_1220:
        /*1240*/ 	.byte	0x04, 0x1e
        /*1242*/ 	.short	(.L_1222 - .L_1221)
.L_1221:
        /*1244*/ 	.word	0x00000000


	//----- nvinfo : EIATTR_CBANK_PARAM_SIZE
	.align		4
.L_1222:
        /*1248*/ 	.byte	0x03, 0x19
        /*124a*/ 	.short	0x0af0


	//----- nvinfo : EIATTR_PARAM_CBANK
	.align		4
        /*124c*/ 	.byte	0x04, 0x0a
        /*124e*/ 	.short	(.L_1224 - .L_1223)
	.align		4
.L_1223:
        /*1250*/ 	.word	index@(.nv.constant0._ZN7cutlass13device_kernelIN5flash11enable_sm90INS1_16FlashAttnFwdSm90INS1_25CollectiveMainloopFwdSm90ILi2EN4cute5tupleIJNS5_1CILi1EEES8_S8_EEENS6_IJNS7_ILi128EEENS7_ILi96EEENS7_ILi64EEEEEELi256ENS_10bfloat16_tEfNS_4arch4Sm90ELb0ELb0ELb1ELb1ELb1ELb1ELb0ELb1ELb0ELb1ELb0ELb0EEENS1_21CollectiveEpilogueFwdINS6_IJSA_NS7_ILi256EEESB_EEES9_SE_SG_Li256ELb1ELb1ELb0ELb0EEENS1_36VarlenDynamicPersistentTileSchedulerILi128ELi96ELi256ELi128ELb0ELb1ELb1ELb0ELb1ELb1EEEEEEEEEvNT_6ParamsE)
        /*1254*/ 	.short	0x0210
        /*1256*/ 	.short	0x0af0


	//----- nvinfo : EIATTR_SW_WAR
	.align		4
.L_1224:
        /*1258*/ 	.byte	0x04, 0x36
        /*125a*/ 	.short	(.L_1226 - .L_1225)
.L_1225:
        /*125c*/ 	.word	0x00000008
.L_1226:


//--------------------- .nv.info._ZN7cutlass13device_kernelIN5flash11enable_sm90INS1_16FlashAttnFwdSm90INS1_25CollectiveMainloopFwdSm90ILi2EN4cute5tupleIJNS5_1CILi1EEES8_S8_EEENS6_IJNS7_ILi128EEENS7_ILi96EEENS7_ILi64EEEEEELi256ENS_10bfloat16_tEfNS_4arch4Sm90ELb0ELb0ELb1ELb1ELb1ELb0ELb1ELb1ELb0ELb1ELb0ELb0EEENS1_21CollectiveEpilogueFwdINS6_IJSA_NS7_ILi256EEESB_EEES9_SE_SG_Li256ELb1ELb1ELb0ELb0EEENS1_36VarlenDynamicPersistentTileSchedulerILi128ELi96ELi256ELi128ELb0ELb1ELb1ELb0ELb1ELb1EEEEEEEEEvNT_6ParamsE --------------------------
	.section	.nv.info._ZN7cutlass13device_kernelIN5flash11enable_sm90INS1_16FlashAttnFwdSm90INS1_25CollectiveMainloopFwdSm90ILi2EN4cute5tupleIJNS5_1CILi1EEES8_S8_EEENS6_IJNS7_ILi128EEENS7_ILi96EEENS7_ILi64EEEEEELi256ENS_10bfloat16_tEfNS_4arch4Sm90ELb0ELb0ELb1ELb1ELb1ELb0ELb1ELb1ELb0ELb1ELb0ELb0EEENS1_21CollectiveEpilogueFwdINS6_IJSA_NS7_ILi256EEESB_EEES9_SE_SG_Li256ELb1ELb1ELb0ELb0EEENS1_36VarlenDynamicPersistentTileSchedulerILi128ELi96ELi256ELi128ELb0ELb1ELb1ELb0ELb1ELb1EEEEEEEEEvNT_6ParamsE,"",@"SHT_CUDA_INFO"
	.sectionflags	@""
	.align	4


	//----- nvinfo : EIATTR_CUDA_API_VERSION
	.align		4
        /*0000*/ 	.byte	0x04, 0x37
        /*0002*/ 	.short	(.L_1228 - .L_1227)
.L_1227:
        /*0004*/ 	.word	0x00000082


	//----- nvinfo : EIATTR_KPARAM_INFO
	.align		4
.L_1228:
        /*0008*/ 	.byte	0x04, 0x17
        /*000a*/ 	.short	(.L_1230 - .L_1229)
.L_1229:
        /*000c*/ 	.word	0x00000000
        /*0010*/ 	.short	0x0000
        /*0012*/ 	.short	0x0070
        /*0014*/ 	.byte	0x00, 0xf0, 0x01, 0x2e


	//----- nvinfo : EIATTR_SPARSE_MMA_MASK
	.align		4
.L_1230:
        /*0018*/ 	.byte	0x03, 0x50
        /*001a*/ 	.short	0x0000


	//----- nvinfo : EIATTR_MAXREG_COUNT
	.align		4
        /*001c*/ 	.byte	0x03, 0x1b
        /*001e*/ 	.short	0x00a8


	//----- nvinfo : EIATTR_NUM_BARRIERS
	.align		4
        /*0020*/ 	.byte	0x02, 0x4c
        /*0022*/ 	.byte	0x10
	.zero		1


	//----- nvinfo : EIATTR_EXTERNS
	.align		4
        /*0024*/ 	.byte	0x04, 0x0f
        /*0026*/ 	.short	(.L_1232 - .L_1231)


	//   ....[0]....
	.align		4
.L_1231:
        /*0028*/ 	.word	index@(__assertfail)


	//----- nvinfo : EIATTR_ANNOTATIONS
	.align		4
.L_1232:
        /*002c*/ 	.byte	0x04, 0x55
        /*002e*/ 	.short	(.L_1234 - .L_1233)


	//   ....[0]....
.L_1233:
        /* <DEDUP_REMOVED lines=18> */


	//----- nvinfo : EIATTR_MERCURY_ISA_VERSION
	.align		4
.L_1234:
        /*0140*/ 	.byte	0x03, 0x5f
        /*0142*/ 	.short	0x0101


	//----- nvinfo : EIATTR_UNUSED_LOAD_BYTE_OFFSET
	.align		4
        /*0144*/ 	.byte	0x04, 0x44
        /*0146*/ 	.short	(.L_1236 - .L_1235)


	//   ....[0]....
.L_1235:
        /*0148*/ 	.word	0x000009b0
        /*014c*/ 	.word	0x0000fff0


	//   ....[1]....
        /*0150*/ 	.word	0x000075d0
        /*0154*/ 	.word	0x0000fff0


	//----- nvinfo : EIATTR_INT_WARP_WIDE_INSTR_OFFSETS
	.align		4
.L_1236:
        /*0158*/ 	.byte	0x04, 0x31
        /*015a*/ 	.short	(.L_1238 - .L_1237)


	//   ....[0]....
.L_1237:
        /*015c*/ 	.word	0x000000c0


	//   ....[1]....
        /*0160*/ 	.word	0x000000d0


	//   ....[2]....
        /*0164*/ 	.word	0x000000e0


	//   ....[3]....
        /*0168*/ 	.word	0x00000180


	//   ....[4]....
        /*016c*/ 	.word	0x0000b4b0


	//   ....[5]....
        /*0170*/ 	.word	0x0000b540


	//   ....[6]....
        /*0174*/ 	.word	0x0000f3e0


	//   ....[7]....
        /*0178*/ 	.word	0x0000f470


	//----- nvinfo : EIATTR_COOP_GROUP_MASK_REGIDS
	.align		4
.L_1238:
        /*017c*/ 	.byte	0x04, 0x29
        /*017e*/ 	.short	(.L_1240 - .L_1239)


	//   ....[0]....
.L_1239:
        /*0180*/ 	.word	0xffffffff


	//   ....[1]....
        /*0184*/ 	.word	0xffffffff


	//   ....[2]....
        /*0188*/ 	.word	0xffffffff


	//   ....[3]....
        /*018c*/ 	.word	0xffffffff


	//   ....[4]....
        /*0190*/ 	.word	0xffffffff


	//   ....[5]....
        /*0194*/ 	.word	0xffffffff


	//   ....[6]....
        /*0198*/ 	.word	0xffffffff


	//   ....[7]....
        /*019c*/ 	.word	0xffffffff


	//   ....[8]....
        /*01a0*/ 	.word	0xffffffff


	//   ....[9]....
        /*01a4*/ 	.word	0xffffffff


	//   ....[10]....
        /*01a8*/ 	.word	0xffffffff


	//   ....[11]....
        /*01ac*/ 	.word	0xffffffff


	//   ....[12]....
        /*01b0*/ 	.word	0xffffffff


	//   ....[13]....
        /*01b4*/ 	.word	0xffffffff


	//   ....[14]....
        /*01b8*/ 	.word	0xffffffff


	//   ....[15]....
        /*01bc*/ 	.word	0xffffffff


	//   ....[16]....
        /*01c0*/ 	.word	0xffffffff


	//   ....[17]....
        /*01c4*/ 	.word	0xffffffff


	//   ....[18]....
        /*01c8*/ 	.word	0xffffffff


	//   ....[19]....
        /*01cc*/ 	.word	0xffffffff


	//   ....[20]....
        /*01d0*/ 	.word	0xffffffff


	//   ....[21]....
        /*01d4*/ 	.word	0xffffffff


	//   ....[22]....
        /*01d8*/ 	.word	0xffffffff


	//   ....[23]....
        /*01dc*/ 	.word	0xffffffff


	//   ....[24]....
        /*01e0*/ 	.word	0xffffffff


	//   ....[25]....
        /*01e4*/ 	.word	0xffffffff


	//   ....[26]....
        /*01e8*/ 	.word	0xffffffff


	//   ....[27]....
        /*01ec*/ 	.word	0xffffffff


	//   ....[28]....
        /*01f0*/ 	.word	0xffffffff


	//   ....[29]....
        /*01f4*/ 	.word	0xffffffff


	//   ....[30]....
        /*01f8*/ 	.word	0xffffffff


	//   ....[31]....
        /*01fc*/ 	.word	0xffffffff


	//   ....[32]....
        /*0200*/ 	.word	0xffffffff


	//   ....[33]....
        /*0204*/ 	.word	0xffffffff


	//   ....[34]....
        /*0208*/ 	.word	0xffffffff


	//   ....[35]....
        /*020c*/ 	.word	0xffffffff


	//   ....[36]....
        /*0210*/ 	.word	0xffffffff


	//   ....[37]....
        /*0214*/ 	.word	0xffffffff


	//   ....[38]....
        /*0218*/ 	.word	0xffffffff


	//   ....[39]....
        /*021c*/ 	.word	0xffffffff


	//   ....[40]....
        /*0220*/ 	.word	0xffffffff


	//   ....[41]....
        /*0224*/ 	.word	0xffffffff


	//   ....[42]....
        /*0228*/ 	.word	0xffffffff


	//   ....[43]....
        /*022c*/ 	.word	0xffffffff


	//   ....[44]....
        /*0230*/ 	.word	0xffffffff


	//   ....[45]....
        /*0234*/ 	.word	0xffffffff


	//   ....[46]....
        /*0238*/ 	.word	0xffffffff


	//   ....[47]....
        /*023c*/ 	.word	0xffffffff


	//   ....[48]....
        /*0240*/ 	.word	0xffffffff


	//   ....[49]....
        /*0244*/ 	.word	0xffffffff


	//   ....[50]....
        /*0248*/ 	.word	0xffffffff


	//   ....[51]....
        /*024c*/ 	.word	0xffffffff


	//   ....[52]....
        /*0250*/ 	.word	0xffffffff


	//   ....[53]....
        /*0254*/ 	.word	0xffffffff


	//   ....[54]....
        /*0258*/ 	.word	0xffffffff


	//   ....[55]....
        /*025c*/ 	.word	0xffffffff


	//   ....[56]....
        /*0260*/ 	.word	0xffffffff


	//   ....[57]....
        /*0264*/ 	.word	0xffffffff


	//   ....[58]....
        /*0268*/ 	.word	0xffffffff


	//   ....[59]....
        /*026c*/ 	.word	0xffffffff


	//   ....[60]....
        /*0270*/ 	.word	0xffffffff


	//   ....[61]....
        /*0274*/ 	.word	0xffffffff


	//   ....[62]....
        /*0278*/ 	.word	0xffffffff


	//   ....[63]....
        /*027c*/ 	.word	0xffffffff


	//   ....[64]....
        /*0280*/ 	.word	0xffffffff


	//   ....[65]....
        /*0284*/ 	.word	0xffffffff


	//   ....[66]....
        /*0288*/ 	.word	0xffffffff


	//   ....[67]....
        /*028c*/ 	.word	0xffffffff


	//   ....[68]....
        /*0290*/ 	.word	0xffffffff


	//   ....[69]....
        /*0294*/ 	.word	0xffffffff


	//   ....[70]....
        /*0298*/ 	.word	0xffffffff


	//   ....[71]....
        /*029c*/ 	.word	0xffffffff


	//   ....[72]....
        /*02a0*/ 	.word	0xffffffff


	//   ....[73]....
        /*02a4*/ 	.word	0xffffffff


	//   ....[74]....
        /*02a8*/ 	.word	0xffffffff


	//   ....[75]....
        /*02ac*/ 	.word	0xffffffff


	//   ....[76]....
        /*02b0*/ 	.word	0xffffffff


	//   ....[77]....
        /*02b4*/ 	.word	0xffffffff


	//   ....[78]....
        /*02b8*/ 	.word	0xffffffff


	//   ....[79]....
        /*02bc*/ 	.word	0xffffffff


	//   ....[80]....
        /*02c0*/ 	.word	0xffffffff


	//   ....[81]....
        /*02c4*/ 	.word	0xffffffff


	//   ....[82]....
        /*02c8*/ 	.word	0xffffffff


	//   ....[83]....
        /*02cc*/ 	.word	0xffffffff


	//   ....[84]....
        /*02d0*/ 	.word	0xffffffff


	//   ....[85]....
        /*02d4*/ 	.word	0xffffffff


	//   ....[86]....
        /*02d8*/ 	.word	0xffffffff


	//   ....[87]....
        /*02dc*/ 	.word	0xffffffff


	//   ....[88]....
        /*02e0*/ 	.word	0xffffffff


	//   ....[89]....
        /*02e4*/ 	.word	0xffffffff


	//   ....[90]....
        /*02e8*/ 	.word	0xffffffff


	//   ....[91]....
        /*02ec*/ 	.word	0xffffffff


	//   ....[92]....
        /*02f0*/ 	.word	0xffffffff


	//   ....[93]....
        /*02f4*/ 	.word	0xffffffff


	//   ....[94]....
        /*02f8*/ 	.word	0xffffffff


	//   ....[95]....
        /*02fc*/ 	.word	0xffffffff


	//   ....[96]....
        /*0300*/ 	.word	0xffffffff


	//   ....[97]....
        /*0304*/ 	.word	0xffffffff


	//   ....[98]....
        /*0308*/ 	.word	0xffffffff


	//   ....[99]....
        /*030c*/ 	.word	0xffffffff


	//   ....[100]....
        /*0310*/ 	.word	0xffffffff


	//   ....[101]....
        /*0314*/ 	.word	0xffffffff


	//   ....[102]....
        /*0318*/ 	.word	0xffffffff


	//   ....[103]....
        /*031c*/ 	.word	0xffffffff


	//   ....[104]....
        /*0320*/ 	.word	0xffffffff


	//   ....[105]....
        /*0324*/ 	.word	0xffffffff


	//   ....[106]....
        /*0328*/ 	.word	0xffffffff


	//   ....[107]....
        /*032c*/ 	.word	0xffffffff


	//   ....[108]....
        /*0330*/ 	.word	0xffffffff


	//   ....[109]....
        /*0334*/ 	.word	0xffffffff


	//   ....[110]....
        /*0338*/ 	.word	0xffffffff


	//   ....[111]....
        /*033c*/ 	.word	0xffffffff


	//   ....[112]....
        /*0340*/ 	.word	0xffffffff


	//   ....[113]....
        /*0344*/ 	.word	0xffffffff


	//   ....[114]....
        /*0348*/ 	.word	0xffffffff


	//   ....[115]....
        /*034c*/ 	.word	0xffffffff


	//   ....[116]....
        /*0350*/ 	.word	0xffffffff


	//   ....[117]....
        /*0354*/ 	.word	0xffffffff


	//   ....[118]....
        /*0358*/ 	.word	0xffffffff


	//   ....[119]....
        /*035c*/ 	.word	0xffffffff


	//   ....[120]....
        /*0360*/ 	.word	0xffffffff


	//   ....[121]....
        /*0364*/ 	.word	0xffffffff


	//   ....[122]....
        /*0368*/ 	.word	0xffffffff


	//   ....[123]....
        /*036c*/ 	.word	0xffffffff


	//   ....[124]....
        /*0370*/ 	.word	0xffffffff


	//   ....[125]....
        /*0374*/ 	.word	0xffffffff


	//   ....[126]....
        /*0378*/ 	.word	0xffffffff


	//   ....[127]....
        /*037c*/ 	.word	0xffffffff


	//   ....[128]....
        /*0380*/ 	.word	0xffffffff


	//   ....[129]....
        /*0384*/ 	.word	0xffffffff


	//   ....[130]....
        /*0388*/ 	.word	0xffffffff


	//   ....[131]....
        /*038c*/ 	.word	0xffffffff


	//   ....[132]....
        /*0390*/ 	.word	0xffffffff


	//   ....[133]....
        /*0394*/ 	.word	0xffffffff


	//   ....[134]....
        /*0398*/ 	.word	0xffffffff


	//   ....[135]....
        /*039c*/ 	.word	0xffffffff


	//   ....[136]....
        /*03a0*/ 	.word	0xffffffff


	//   ....[137]....
        /*03a4*/ 	.word	0xffffffff


	//   ....[138]....
        /*03a8*/ 	.word	0xffffffff


	//   ....[139]....
        /*03ac*/ 	.word	0xffffffff


	//   ....[140]....
        /*03b0*/ 	.word	0xffffffff


	//   ....[141]....
        /*03b4*/ 	.word	0xffffffff


	//   ....[142]....
        /*03b8*/ 	.word	0xffffffff


	//   ....[143]....
        /*03bc*/ 	.word	0xffffffff


	//   ....[144]....
        /*03c0*/ 	.word	0xffffffff


	//   ....[145]....
        /*03c4*/ 	.word	0xffffffff


	//   ....[146]....
        /*03c8*/ 	.word	0xffffffff


	//   ....[147]....
        /*03cc*/ 	.word	0xffffffff


	//   ....[148]....
        /*03d0*/ 	.word	0xffffffff


	//   ....[149]....
        /*03d4*/ 	.word	0xffffffff


	//   ....[150]....
        /*03d8*/ 	.word	0xffffffff


	//   ....[151]....
        /*03dc*/ 	.word	0xffffffff


	//   ....[152]....
        /*03e0*/ 	.word	0xffffffff


	//   ....[153]....
        /*03e4*/ 	.word	0x0500000f


	//   ....[154]....
        /*03e8*/ 	.word	0x0500000f


	//   ....[155]....
        /*03ec*/ 	.word	0x0500000f


	//   ....[156]....
        /*03f0*/ 	.word	0x0500000f


	//   ....[157]....
        /*03f4*/ 	.word	0x0500000f


	//   ....[158]....
        /*03f8*/ 	.word	0x0500000f


	//   ....[159]....
        /*03fc*/ 	.word	0x0500000f


	//   ....[160]....
        /*0400*/ 	.word	0x0500000f


	//   ....[161]....
        /*0404*/ 	.word	0x0500000f


	//   ....[162]....
        /*0408*/ 	.word	0x0500000f


	//   ....[163]....
        /*040c*/ 	.word	0x0500000f


	//   ....[164]....
        /*0410*/ 	.word	0x0500000f


	//   ....[165]....
        /*0414*/ 	.word	0x0500000f


	//   ....[166]....
        /*0418*/ 	.word	0x0500000f


	//   ....[167]....
        /*041c*/ 	.word	0x0500000f


	//   ....[168]....
        /*0420*/ 	.word	0x0500000f


	//   ....[169]....
        /*0424*/ 	.word	0x0500000f


	//   ....[170]....
        /*0428*/ 	.word	0x0500000f


	//   ....[171]....
        /*042c*/ 	.word	0x0500000f


	//   ....[172]....
        /*0430*/ 	.word	0x0500000f


	//   ....[173]....
        /*0434*/ 	.word	0x0500000f


	//   ....[174]....
        /*0438*/ 	.word	0x0500000f


	//   ....[175]....
        /*043c*/ 	.word	0x0500000f


	//   ....[176]....
        /*0440*/ 	.word	0x0500000f


	//   ....[177]....
        /*0444*/ 	.word	0x0500000f


	//   ....[178]....
        /*0448*/ 	.word	0x0500000f


	//   ....[179]....
        /*044c*/ 	.word	0x0500000f


	//   ....[180]....
        /*0450*/ 	.word	0x0500000f


	//   ....[181]....
        /*0454*/ 	.word	0x0500000f


	//   ....[182]....
        /*0458*/ 	.word	0x0500000f


	//   ....[183]....
        /*045c*/ 	.word	0x0500000f


	//   ....[184]....
        /*0460*/ 	.word	0x0500000f


	//   ....[185]....
        /*0464*/ 	.word	0x0500000f


	//   ....[186]....
        /*0468*/ 	.word	0x0500000f


	//   ....[187]....
        /*046c*/ 	.word	0x0500000f


	//   ....[188]....
        /*0470*/ 	.word	0x0500000f


	//   ....[189]....
        /*0474*/ 	.word	0x0500000f


	//   ....[190]....
        /*0478*/ 	.word	0x0500000f


	//   ....[191]....
        /*047c*/ 	.word	0x0500000f


	//   ....[192]....
        /*0480*/ 	.word	0x0500000f


	//   ....[193]....
        /*0484*/ 	.word	0x0500000f


	//   ....[194]....
        /*0488*/ 	.word	0x0500000f


	//   ....[195]....
        /*048c*/ 	.word	0x0500000f


	//   ....[196]....
        /*0490*/ 	.word	0x0500000f


	//   ....[197]....
        /*0494*/ 	.word	0x0500000f


	//   ....[198]....
        /*0498*/ 	.word	0x0500000f


	//   ....[199]....
        /*049c*/ 	.word	0x0500000f


	//   ....[200]....
        /*04a0*/ 	.word	0x0500000f


	//   ....[201]....
        /*04a4*/ 	.word	0x0500000f


	//   ....[202]....
        /*04a8*/ 	.word	0x0500000f


	//   ....[203]....
        /*04ac*/ 	.word	0x0500000f


	//   ....[204]....
        /*04b0*/ 	.word	0x0500000f


	//   ....[205]....
        /*04b4*/ 	.word	0x0500000f


	//   ....[206]....
        /*04b8*/ 	.word	0x0500000f


	//   ....[207]....
        /*04bc*/ 	.word	0x0500000f


	//   ....[208]....
        /*04c0*/ 	.word	0x0500000f


	//   ....[209]....
        /*04c4*/ 	.word	0x0500000f


	//   ....[210]....
        /*04c8*/ 	.word	0x0500000f


	//   ....[211]....
        /*04cc*/ 	.word	0x0500000f


	//   ....[212]....
        /*04d0*/ 	.word	0x0500000f


	//   ....[213]....
        /*04d4*/ 	.word	0x0500000f


	//   ....[214]....
        /*04d8*/ 	.word	0x0500000f


	//   ....[215]....
        /*04dc*/ 	.word	0x0500000f


	//   ....[216]....
        /*04e0*/ 	.word	0x0500000f


	//   ....[217]....
        /*04e4*/ 	.word	0x0500000f


	//   ....[218]....
        /*04e8*/ 	.word	0x0500000f


	//   ....[219]....
        /*04ec*/ 	.word	0x0500000f


	//   ....[220]....
        /*04f0*/ 	.word	0x0500000f


	//   ....[221]....
        /*04f4*/ 	.word	0x0500000f


	//   ....[222]....
        /*04f8*/ 	.word	0x0500000f


	//   ....[223]....
        /*04fc*/ 	.word	0x0500000f


	//   ....[224]....
        /*0500*/ 	.word	0x0500000f


	//   ....[225]....
        /*0504*/ 	.word	0x0500000f


	//   ....[226]....
        /*0508*/ 	.word	0x0500000f


	//   ....[227]....
        /*050c*/ 	.word	0x0500000f


	//   ....[228]....
        /*0510*/ 	.word	0x0500000f


	//   ....[229]....
        /*0514*/ 	.word	0x0500000f


	//   ....[230]....
        /*0518*/ 	.word	0x0500000f


	//   ....[231]....
        /*051c*/ 	.word	0x0500000f


	//   ....[232]....
        /*0520*/ 	.word	0x0500000f


	//   ....[233]....
        /*0524*/ 	.word	0x0500000f


	//   ....[234]....
        /*0528*/ 	.word	0x0500000f


	//   ....[235]....
        /*052c*/ 	.word	0x0500000f


	//   ....[236]....
        /*0530*/ 	.word	0x0500000f


	//   ....[237]....
        /*0534*/ 	.word	0x0500000f


	//   ....[238]....
        /*0538*/ 	.word	0x0500000f


	//   ....[239]....
        /*053c*/ 	.word	0x0500000f


	//   ....[240]....
        /*0540*/ 	.word	0x0500000f


	//   ....[241]....
        /*0544*/ 	.word	0x0500000f


	//   ....[242]....
        /*0548*/ 	.word	0x0500000f


	//   ....[243]....
        /*054c*/ 	.word	0x0500000f


	//   ....[244]....
        /*0550*/ 	.word	0x0500000f


	//   ....[245]....
        /*0554*/ 	.word	0x0500000f


	//   ....[246]....
        /*0558*/ 	.word	0x0500000f


	//   ....[247]....
        /*055c*/ 	.word	0x0500000f


	//   ....[248]....
        /*0560*/ 	.word	0x0500000f


	//   ....[249]....
        /*0564*/ 	.word	0x0500000f


	//   ....[250]....
        /*0568*/ 	.word	0x0500000f


	//   ....[251]....
        /*056c*/ 	.word	0x0500000f


	//----- nvinfo : EIATTR_COOP_GROUP_INSTR_OFFSETS
	.align		4
.L_1240:
        /*0570*/ 	.byte	0x04, 0x28
        /*0572*/ 	.short	(.L_1242 - .L_1241)


	//   ....[0]....
.L_1241:
        /*0574*/ 	.word	0x00000080


	//   ....[1]....
        /*0578*/ 	.word	0x00000090


	//   ....[2]....
        /*057c*/ 	.word	0x000002f0


	//   ....[3]....
        /*0580*/ 	.word	0x00000450


	//   ....[4]....
        /*0584*/ 	.word	0x00000570


	//   ....[5]....
        /*0588*/ 	.word	0x000006d0


	//   ....[6]....
        /*058c*/ 	.word	0x000015d0


	//   ....[7]....
        /*0590*/ 	.word	0x00003420


	//   ....[8]....
        /*0594*/ 	.word	0x00003460


	//   ....[9]....
        /*0598*/ 	.word	0x00003480


	//   ....[10]....
        /*059c*/ 	.word	0x000034a0


	//   ....[11]....
        /*05a0*/ 	.word	0x00005480


	//   ....[12]....
        /*05a4*/ 	.word	0x00005560


	//   ....[13]....
        /*05a8*/ 	.word	0x00005580


	//   ....[14]....
        /*05ac*/ 	.word	0x000055e0


	//   ....[15]....
        /*05b0*/ 	.word	0x00006b50


	//   ....[16]....
        /*05b4*/ 	.word	0x00006b90


	//   ....[17]....
        /*05b8*/ 	.word	0x00006c40


	//   ....[18]....
        /*05bc*/ 	.word	0x00006c70


	//   ....[19]....
        /*05c0*/ 	.word	0x000086f0


	//   ....[20]....
        /*05c4*/ 	.word	0x00008720


	//   ....[21]....
        /*05c8*/ 	.word	0x000087f0


	//   ....[22]....
        /*05cc*/ 	.word	0x00008830


	//   ....[23]....
        /*05d0*/ 	.word	0x00009020


	//   ....[24]....
        /*05d4*/ 	.word	0x00009060


	//   ....[25]....
        /*05d8*/ 	.word	0x000091b0


	//   ....[26]....
        /*05dc*/ 	.word	0x000091d0


	//   ....[27]....
        /*05e0*/ 	.word	0x00009310


	//   ....[28]....
        /*05e4*/ 	.word	0x00009330


	//   ....[29]....
        /*05e8*/ 	.word	0x00009480


	//   ....[30]....
        /*05ec*/ 	.word	0x000094a0


	//   ....[31]....
        /*05f0*/ 	.word	0x00009ee0


	//   ....[32]....
        /*05f4*/ 	.word	0x00009ef0


	//   ....[33]....
        /*05f8*/ 	.word	0x0000a030


	//   ....[34]....
        /*05fc*/ 	.word	0x0000a050


	//   ....[35]....
        /*0600*/ 	.word	0x0000a190


	//   ....[36]....
        /*0604*/ 	.word	0x0000a1b0


	//   ....[37]....
        /*0608*/ 	.word	0x0000a300


	//   ....[38]....
        /*060c*/ 	.word	0x0000a320


	//   ....[39]....
        /*0610*/ 	.word	0x0000a4e0


	//   ....[40]....
        /*0614*/ 	.word	0x0000a6b0


	//   ....[41]....
        /*0618*/ 	.word	0x0000a6e0


	//   ....[42]....
        /*061c*/ 	.word	0x0000a710


	//   ....[43]....
        /*0620*/ 	.word	0x0000a740


	//   ....[44]....
        /*0624*/ 	.word	0x0000a770


	//   ....[45]....
        /*0628*/ 	.word	0x0000a7a0


	//   ....[46]....
        /*062c*/ 	.word	0x0000a8f0


	//   ....[47]....
        /*0630*/ 	.word	0x0000a920


	//   ....[48]....
        /*0634*/ 	.word	0x0000a950


	//   ....[49]....
        /*0638*/ 	.word	0x0000a980


	//   ....[50]....
        /*063c*/ 	.word	0x0000a9b0


	//   ....[51]....
        /*0640*/ 	.word	0x0000a9e0


	//   ....[52]....
        /*0644*/ 	.word	0x0000aa70


	//   ....[53]....
        /*0648*/ 	.word	0x0000aaa0


	//   ....[54]....
        /*064c*/ 	.word	0x0000ab20


	//   ....[55]....
        /*0650*/ 	.word	0x0000c080


	//   ....[56]....
        /*0654*/ 	.word	0x0000c0a0


	//   ....[57]....
        /*0658*/ 	.word	0x0000c130


	//   ....[58]....
        /*065c*/ 	.word	0x0000c150


	//   ....[59]....
        /*0660*/ 	.word	0x0000c1d0


	//   ....[60]....
        /*0664*/ 	.word	0x0000c1f0


	//   ....[61]....
        /*0668*/ 	.word	0x0000c270


	//   ....[62]....
        /*066c*/ 	.word	0x0000c290


	//   ....[63]....
        /*0670*/ 	.word	0x0000c310


	//   ....[64]....
        /*0674*/ 	.word	0x0000c330


	//   ....[65]....
        /*0678*/ 	.word	0x0000c340


	//   ....[66]....
        /*067c*/ 	.word	0x0000c350


	//   ....[67]....
        /*0680*/ 	.word	0x0000cad0


	//   ....[68]....
        /*0684*/ 	.word	0x0000caf0


	//   ....[69]....
        /*0688*/ 	.word	0x0000cb10


	//   ....[70]....
        /*068c*/ 	.word	0x0000cb20


	//   ....[71]....
        /*0690*/ 	.word	0x0000cb50


	//   ....[72]....
        /*0694*/ 	.word	0x0000cb70


	//   ....[73]....
        /*0698*/ 	.word	0x0000cbe0


	//   ....[74]....
        /*069c*/ 	.word	0x0000cc60


	//   ....[75]....
        /*06a0*/ 	.word	0x0000cc80


	//   ....[76]....
        /*06a4*/ 	.word	0x0000cca0


	//   ....[77]....
        /*06a8*/ 	.word	0x0000cd60


	//   ....[78]....
        /*06ac*/ 	.word	0x0000cdb0


	//   ....[79]....
        /*06b0*/ 	.word	0x0000cdd0


	//   ....[80]....
        /*06b4*/ 	.word	0x0000ce40


	//   ....[81]....
        /*06b8*/ 	.word	0x0000cf20


	//   ....[82]....
        /*06bc*/ 	.word	0x0000cf50


	//   ....[83]....
        /*06c0*/ 	.word	0x0000d5e0


	//   ....[84]....
        /*06c4*/ 	.word	0x0000d610


	//   ....[85]....
        /*06c8*/ 	.word	0x0000d620


	//   ....[86]....
        /*06cc*/ 	.word	0x0000d630


	//   ....[87]....
        /*06d0*/ 	.word	0x0000d6f0


	//   ....[88]....
        /*06d4*/ 	.word	0x0000d740


	//   ....[89]....
        /*06d8*/ 	.word	0x0000d7b0


	//   ....[90]....
        /*06dc*/ 	.word	0x0000d830


	//   ....[91]....
        /*06e0*/ 	.word	0x0000d890


	//   ....[92]....
        /*06e4*/ 	.word	0x0000d8c0


	//   ....[93]....
        /*06e8*/ 	.word	0x0000d920


	//   ....[94]....
        /*06ec*/ 	.word	0x0000d950


	//   ....[95]....
        /*06f0*/ 	.word	0x0000d9b0


	//   ....[96]....
        /*06f4*/ 	.word	0x0000d9e0


	//   ....[97]....
        /*06f8*/ 	.word	0x0000da30


	//   ....[98]....
        /*06fc*/ 	.word	0x0000da60


	//   ....[99]....
        /*0700*/ 	.word	0x0000df90


	//   ....[100]....
        /*0704*/ 	.word	0x0000dfb0


	//   ....[101]....
        /*0708*/ 	.word	0x0000e000


	//   ....[102]....
        /*070c*/ 	.word	0x0000e0c0


	//   ....[103]....
        /*0710*/ 	.word	0x0000e0d0


	//   ....[104]....
        /*0714*/ 	.word	0x0000e100


	//   ....[105]....
        /*0718*/ 	.word	0x0000e190


	//   ....[106]....
        /*071c*/ 	.word	0x0000e240


	//   ....[107]....
        /*0720*/ 	.word	0x0000e250


	//   ....[108]....
        /*0724*/ 	.word	0x0000e280


	//   ....[109]....
        /*0728*/ 	.word	0x0000e290


	//   ....[110]....
        /*072c*/ 	.word	0x0000e320


	//   ....[111]....
        /*0730*/ 	.word	0x0000ea40


	//   ....[112]....
        /*0734*/ 	.word	0x0000ea60


	//   ....[113]....
        /*0738*/ 	.word	0x0000ea70


	//   ....[114]....
        /*073c*/ 	.word	0x0000eab0


	//   ....[115]....
        /*0740*/ 	.word	0x0000eac0


	//   ....[116]....
        /*0744*/ 	.word	0x0000eb00


	//   ....[117]....
        /*0748*/ 	.word	0x0000eb10


	//   ....[118]....
        /*074c*/ 	.word	0x0000eb50


	//   ....[119]....
        /*0750*/ 	.word	0x0000eb60


	//   ....[120]....
        /*0754*/ 	.word	0x0000eba0


	//   ....[121]....
        /*0758*/ 	.word	0x0000ebb0


	//   ....[122]....
        /*075c*/ 	.word	0x0000ebc0


	//   ....[123]....
        /*0760*/ 	.word	0x0000ef20


	//   ....[124]....
        /*0764*/ 	.word	0x0000ef40


	//   ....[125]....
        /*0768*/ 	.word	0x0000ef50


	//   ....[126]....
        /*076c*/ 	.word	0x0000ef60


	//   ....[127]....
        /*0770*/ 	.word	0x0000ef70


	//   ....[128]....
        /*0774*/ 	.word	0x0000ef90


	//   ....[129]....
        /*0778*/ 	.word	0x0000f000


	//   ....[130]....
        /*077c*/ 	.word	0x0000f030


	//   ....[131]....
        /*0780*/ 	.word	0x0000f040


	//   ....[132]....
        /*0784*/ 	.word	0x0000f0a0


	//   ....[133]....
        /*0788*/ 	.word	0x0000f0c0


	//   ....[134]....
        /*078c*/ 	.word	0x0000f1c0


	//   ....[135]....
        /*0790*/ 	.word	0x0000f660


	//   ....[136]....
        /*0794*/ 	.word	0x0000f6b0


	//   ....[137]....
        /*0798*/ 	.word	0x0000f6e0


	//   ....[138]....
        /*079c*/ 	.word	0x0000f6f0


	//   ....[139]....
        /*07a0*/ 	.word	0x0000f720


	//   ....[140]....
        /*07a4*/ 	.word	0x0000f750


	//   ....[141]....
        /*07a8*/ 	.word	0x0000f780


	//   ....[142]....
        /*07ac*/ 	.word	0x0000f7b0


	//   ....[143]....
        /*07b0*/ 	.word	0x0000f930


	//   ....[144]....
        /*07b4*/ 	.word	0x0000f960


	//   ....[145]....
        /*07b8*/ 	.word	0x0000f990


	//   ....[146]....
        /*07bc*/ 	.word	0x0000f9c0


	//   ....[147]....
        /*07c0*/ 	.word	0x0000f9f0


	//   ....[148]....
        /*07c4*/ 	.word	0x0000fa20


	//   ....[149]....
        /*07c8*/ 	.word	0x0000fae0


	//   ....[150]....
        /*07cc*/ 	.word	0x0000fb00


	//   ....[151]....
        /*07d0*/ 	.word	0x0000fb70


	//   ....[152]....
        /*07d4*/ 	.word	0x0000ffe0


	//   ....[153]....
        /*07d8*/ 	.word	0x00010540


	//   ....[154]....
        /*07dc*/ 	.word	0x00010630


	//   ....[155]....
        /*07e0*/ 	.word	0x000106d0


	//   ....[156]....
        /*07e4*/ 	.word	0x00010730


	//   ....[157]....
        /*07e8*/ 	.word	0x00010820


	//   ....[158]....
        /*07ec*/ 	.word	0x00010890


	//   ....[159]....
        /*07f0*/ 	.word	0x00010980


	//   ....[160]....
        /*07f4*/ 	.word	0x000109f0


	//   ....[161]....
        /*07f8*/ 	.word	0x00010ae0


	//   ....[162]....
        /*07fc*/ 	.word	0x00010b50


	//   ....[163]....
        /*0800*/ 	.word	0x00010c40


	//   ....[164]....
        /*0804*/ 	.word	0x00010cb0


	//   ....[165]....
        /*0808*/ 	.word	0x00010d50


	//   ....[166]....
        /*080c*/ 	.word	0x00010e50


	//   ....[167]....
        /*0810*/ 	.word	0x00010ea0


	//   ....[168]....
        /*0814*/ 	.word	0x00010f00


	//   ....[169]....
        /*0818*/ 	.word	0x00011020


	//   ....[170]....
        /*081c*/ 	.word	0x000110a0


	//   ....[171]....
        /*0820*/ 	.word	0x00011190


	//   ....[172]....
        /*0824*/ 	.word	0x00011260


	//   ....[173]....
        /*0828*/ 	.word	0x00011310


	//   ....[174]....
        /*082c*/ 	.word	0x00011410


	//   ....[175]....
        /*0830*/ 	.word	0x00011480


	//   ....[176]....
        /*0834*/ 	.word	0x00011590


	//   ....[177]....
        /*0838*/ 	.word	0x00011610


	//   ....[178]....
        /*083c*/ 	.word	0x00011680


	//   ....[179]....
        /*0840*/ 	.word	0x00011750


	//   ....[180]....
        /*0844*/ 	.word	0x000117e0


	//   ....[181]....
        /*0848*/ 	.word	0x000118b0


	//   ....[182]....
        /*084c*/ 	.word	0x00011950


	//   ....[183]....
        /*0850*/ 	.word	0x000119f0


	//   ....[184]....
        /*0854*/ 	.word	0x00011a50


	//   ....[185]....
        /*0858*/ 	.word	0x00011af0


	//   ....[186]....
        /*085c*/ 	.word	0x00011c40


	//   ....[187]....
        /*0860*/ 	.word	0x00011c90


	//   ....[188]....
        /*0864*/ 	.word	0x00011cf0


	//   ....[189]....
        /*0868*/ 	.word	0x00011de0


	//   ....[190]....
        /*086c*/ 	.word	0x00011ee0


	//   ....[191]....
        /*0870*/ 	.word	0x00011f30


	//   ....[192]....
        /*0874*/ 	.word	0x00011f90


	//   ....[193]....
        /*0878*/ 	.word	0x00012080


	//   ....[194]....
        /*087c*/ 	.word	0x00012180


	//   ....[195]....
        /*0880*/ 	.word	0x000121d0


	//   ....[196]....
        /*0884*/ 	.word	0x00012230


	//   ....[197]....
        /*0888*/ 	.word	0x00012310


	//   ....[198]....
        /*088c*/ 	.word	0x00012440


	//   ....[199]....
        /*0890*/ 	.word	0x00012520


	//   ....[200]....
        /*0894*/ 	.word	0x000125b0


	//   ....[201]....
        /*0898*/ 	.word	0x000126c0


	//   ....[202]....
        /*089c*/ 	.word	0x00012720


	//   ....[203]....
        /*08a0*/ 	.word	0x00012830


	//   ....[204]....
        /*08a4*/ 	.word	0x00012890


	//   ....[205]....
        /*08a8*/ 	.word	0x000129a0


	//   ....[206]....
        /*08ac*/ 	.word	0x00012a00


	//   ....[207]....
        /*08b0*/ 	.word	0x00012b10


	//   ....[208]....
        /*08b4*/ 	.word	0x00012b70


	//   ....[209]....
        /*08b8*/ 	.word	0x00012c30


	//   ....[210]....
        /*08bc*/ 	.word	0x00012d90


	//   ....[211]....
        /*08c0*/ 	.word	0x00012e30


	//   ....[212]....
        /*08c4*/ 	.word	0x00012e90


	//   ....[213]....
        /*08c8*/ 	.word	0x00012f40


	//   ....[214]....
        /*08cc*/ 	.word	0x00012fa0


	//   ....[215]....
        /*08d0*/ 	.word	0x00013050


	//   ....[216]....
        /*08d4*/ 	.word	0x000130b0


	//   ....[217]....
        /*08d8*/ 	.word	0x00013160


	//   ....[218]....
        /*08dc*/ 	.word	0x000131c0


	//   ....[219]....
        /*08e0*/ 	.word	0x00013270


	//   ....[220]....
        /*08e4*/ 	.word	0x000132d0


	//   ....[221]....
        /*08e8*/ 	.word	0x00013380


	//   ....[222]....
        /*08ec*/ 	.word	0x00013460


	//   ....[223]....
        /*08f0*/ 	.word	0x00013500


	//   ....[224]....
        /*08f4*/ 	.word	0x00013560


	//   ....[225]....
        /*08f8*/ 	.word	0x00013630


	//   ....[226]....
        /*08fc*/ 	.word	0x00013690


	//   ....[227]....
        /*0900*/ 	.word	0x00013760


	//   ....[228]....
        /*0904*/ 	.word	0x000137c0


	//   ....[229]....
        /*0908*/ 	.word	0x000138a0


	//   ....[230]....
        /*090c*/ 	.word	0x00013900


	//   ....[231]....
        /*0910*/ 	.word	0x000139d0


	//   ....[232]....
        /*0914*/ 	.word	0x00013a30


	//   ....[233]....
        /*0918*/ 	.word	0x00013b00


	//   ....[234]....
        /*091c*/ 	.word	0x00013b90


	//   ....[235]....
        /*0920*/ 	.word	0x00013c30


	//   ....[236]....
        /*0924*/ 	.word	0x00013d50


	//   ....[237]....
        /*0928*/ 	.word	0x00013dc0


	//   ....[238]....
        /*092c*/ 	.word	0x00013e30


	//   ....[239]....
        /*0930*/ 	.word	0x00013ea0


	//   ....[240]....
        /*0934*/ 	.word	0x00013f10


	//   ....[241]....
        /*0938*/ 	.word	0x00013f90


	//   ....[242]....
        /*093c*/ 	.word	0x00014020


	//   ....[243]....
        /*0940*/ 	.word	0x000140b0


	//   ....[244]....
        /*0944*/ 	.word	0x00014120


	//   ....[245]....
        /*0948*/ 	.word	0x00014190


	//   ....[246]....
        /*094c*/ 	.word	0x00014200


	//   ....[247]....
        /*0950*/ 	.word	0x00014280


	//   ....[248]....
        /*0954*/ 	.word	0x000142f0


	//   ....[249]....
        /*0958*/ 	.word	0x00014390


	//   ....[250]....
        /*095c*/ 	.word	0x00014420


	//   ....[251]....
        /*0960*/ 	.word	0x00014540


	//----- nvinfo : EIATTR_REG_RECONFIG
	.align		4
.L_1242:
        /*0964*/ 	.byte	0x01, 0x54
	.zero		2


	//----- nvinfo : EIATTR_SYSCALL_OFFSETS
	.align		4
        /*0968*/ 	.byte	0x04, 0x46
        /*096a*/ 	.short	(.L_1244 - .L_1243)


	//   ....[0]....
.L_1243:
        /*096c*/ 	.word	0x00001770


	//   ....[1]....
        /*0970*/ 	.word	0x0000b6a0


	//   ....[2]....
        /*0974*/ 	.word	0x0000b7f0


	//   ....[3]....
        /*0978*/ 	.word	0x0000b8e0


	//   ....[4]....
        /*097c*/ 	.word	0x0000c6d0


	//   ....[5]....
        /*0980*/ 	.word	0x0000d230


	//----- nvinfo : EIATTR_MBARRIER_INSTR_OFFSETS
	.align		4
.L_1244:
        /*0984*/ 	.byte	0x04, 0x39
        /*0986*/ 	.short	(.L_1246 - .L_1245)


	//   ....[0]....
.L_1245:
        /*0988*/ 	.word	0x00000190
        /*098c*/ 	.word	0x000000ff
        /*0990*/ 	.word	0x00032400
        /*0994*/ 	.short	0x0100
        /*0996*/ 	.byte	0x08
	.zero		1


	//   ....[1]....
        /*0998*/ 	.word	0x000001a0
        /*099c*/ 	.word	0x000000ff
        /*09a0*/ 	.word	0x00032410
        /*09a4*/ 	.short	0x0100
        /*09a6*/ 	.byte	0x08
	.zero		1


	//   ....[2]....
        /*09a8*/ 	.word	0x000001b0
        /*09ac*/ 	.word	0x000000ff
        /*09b0*/ 	.word	0x00032420
        /*09b4*/ 	.short	0x0100
        /*09b6*/ 	.byte	0x08
	.zero		1


	//   ....[3]....
        /*09b8*/ 	.word	0x000002a0
        /*09bc*/ 	.word	0x000000ff
        /*09c0*/ 	.word	0x00032430
        /*09c4*/ 	.short	0x0100
        /*09c6*/ 	.byte	0x08
	.zero		1


	//   ....[4]....
        /*09c8*/ 	.word	0x000002b0
        /*09cc*/ 	.word	0x000000ff
        /*09d0*/ 	.word	0x00032440
        /*09d4*/ 	.short	0x0100
        /*09d6*/ 	.byte	0x08
	.zero		1


	//   ....[5]....
        /*09d8*/ 	.word	0x000002c0
        /*09dc*/ 	.word	0x000000ff
        /*09e0*/ 	.word	0x00032438
        /*09e4*/ 	.short	0x0100
        /*09e6*/ 	.byte	0x08
	.zero		1


	//   ....[6]....
        /*09e8*/ 	.word	0x000002d0
        /*09ec*/ 	.word	0x000000ff
        /*09f0*/ 	.word	0x00032448
        /*09f4*/ 	.short	0x0100
        /*09f6*/ 	.byte	0x08
	.zero		1


	//   ....[7]....
        /*09f8*/ 	.word	0x00000400
        /*09fc*/ 	.word	0x000000ff
        /*0a00*/ 	.word	0x00032450
        /*0a04*/ 	.short	0x0100
        /*0a06*/ 	.byte	0x08
	.zero		1


	//   ....[8]....
        /*0a08*/ 	.word	0x00000410
        /*0a0c*/ 	.word	0x000000ff
        /*0a10*/ 	.word	0x00032460
        /*0a14*/ 	.short	0x0100
        /*0a16*/ 	.byte	0x08
	.zero		1


	//   ....[9]....
        /*0a18*/ 	.word	0x00000420
        /*0a1c*/ 	.word	0x000000ff
        /*0a20*/ 	.word	0x00032458
        /*0a24*/ 	.short	0x0100
        /*0a26*/ 	.byte	0x08
	.zero		1


	//   ....[10]....
        /*0a28*/ 	.word	0x00000430
        /*0a2c*/ 	.word	0x000000ff
        /*0a30*/ 	.word	0x00032468
        /*0a34*/ 	.short	0x0100
        /*0a36*/ 	.byte	0x08
	.zero		1


	//   ....[11]....
        /*0a38*/ 	.word	0x00000520
        /*0a3c*/ 	.word	0x000000ff
        /*0a40*/ 	.word	0x00032470
        /*0a44*/ 	.short	0x0100
        /*0a46*/ 	.byte	0x06
	.zero		1


	//   ....[12]....
        /*0a48*/ 	.word	0x00000530
        /*0a4c*/ 	.word	0x000000ff
        /*0a50*/ 	.word	0x00032480
        /*0a54*/ 	.short	0x0100
        /*0a56*/ 	.byte	0x06
	.zero		1


	//   ....[13]....
        /*0a58*/ 	.word	0x00000540
        /*0a5c*/ 	.word	0x000000ff
        /*0a60*/ 	.word	0x00032478
        /*0a64*/ 	.short	0x0100
        /*0a66*/ 	.byte	0x06
	.zero		1


	//   ....[14]....
        /*0a68*/ 	.word	0x00000550
        /*0a6c*/ 	.word	0x000000ff
        /*0a70*/ 	.word	0x00032488
        /*0a74*/ 	.short	0x0100
        /*0a76*/ 	.byte	0x06
	.zero		1


	//   ....[15]....
        /*0a78*/ 	.word	0x00000680
        /*0a7c*/ 	.word	0x000000ff
        /*0a80*/ 	.word	0x00032490
        /*0a84*/ 	.short	0x0100
        /*0a86*/ 	.byte	0x08
	.zero		1


	//   ....[16]....
        /*0a88*/ 	.word	0x00000690
        /*0a8c*/ 	.word	0x000000ff
        /*0a90*/ 	.word	0x000324a0
        /*0a94*/ 	.short	0x0100
        /*0a96*/ 	.byte	0x08
	.zero		1


	//   ....[17]....
        /*0a98*/ 	.word	0x000006a0
        /*0a9c*/ 	.word	0x000000ff
        /*0aa0*/ 	.word	0x00032498
        /*0aa4*/ 	.short	0x0100
        /*0aa6*/ 	.byte	0x08
	.zero		1


	//   ....[18]....
        /*0aa8*/ 	.word	0x000006b0
        /*0aac*/ 	.word	0x000000ff
        /*0ab0*/ 	.word	0x000324a8
        /*0ab4*/ 	.short	0x0100
        /*0ab6*/ 	.byte	0x08
	.zero		1


	//   ....[19]....
        /*0ab8*/ 	.word	0x000007f0
        /*0abc*/ 	.word	0x000000ff
        /*0ac0*/ 	.word	0x000324b0
        /*0ac4*/ 	.short	0x0100
        /*0ac6*/ 	.byte	0x08
	.zero		1


	//   ....[20]....
        /*0ac8*/ 	.word	0x00000800
        /*0acc*/ 	.word	0x000000ff
        /*0ad0*/ 	.word	0x000324c0
        /*0ad4*/ 	.short	0x0100
        /*0ad6*/ 	.byte	0x08
	.zero		1


	//   ....[21]....
        /*0ad8*/ 	.word	0x00000810
        /*0adc*/ 	.word	0x000000ff
        /*0ae0*/ 	.word	0x000324b8
        /*0ae4*/ 	.short	0x0100
        /*0ae6*/ 	.byte	0x08
	.zero		1


	//   ....[22]....
        /*0ae8*/ 	.word	0x00000820
        /*0aec*/ 	.word	0x000000ff
        /*0af0*/ 	.word	0x000324c8
        /*0af4*/ 	.short	0x0100
        /*0af6*/ 	.byte	0x08
	.zero		1


	//   ....[23]....
        /*0af8*/ 	.word	0x00001800
        /*0afc*/ 	.word	0x000000ff
        /*0b00*/ 	.word	0x00032400
        /*0b04*/ 	.short	0x010a
        /*0b06*/ 	.byte	0x28
	.zero		1


	//   ....[24]....
        /*0b08*/ 	.word	0x000018d0
        /*0b0c*/ 	.word	0x000000ff
        /*0b10*/ 	.word	0x00032430
        /*0b14*/ 	.short	0x010a
        /*0b16*/ 	.byte	0x34
	.zero		1


	//   ....[25]....
        /*0b18*/ 	.word	0x00001910
        /*0b1c*/ 	.word	0x000000ff
        /*0b20*/ 	.word	0x00032430
        /*0b24*/ 	.short	0x010a
        /*0b26*/ 	.byte	0x34
	.zero		1


	//   ....[26]....
        /*0b28*/ 	.word	0x00001c70
        /*0b2c*/ 	.word	0x000000ff
        /*0b30*/ 	.word	0x00032410
        /*0b34*/ 	.short	0x010a
        /*0b36*/ 	.byte	0x28
	.zero		1


	//   ....[27]....
        /*0b38*/ 	.word	0x00001cb0
        /*0b3c*/ 	.word	0x000000ff
        /*0b40*/ 	.word	0x00032450
        /*0b44*/ 	.short	0x010a
        /*0b46*/ 	.byte	0x34
	.zero		1


	//   ....[28]....
        /*0b48*/ 	.word	0x00001cf0
        /*0b4c*/ 	.word	0x000000ff
        /*0b50*/ 	.word	0x00032450
        /*0b54*/ 	.short	0x010a
        /*0b56*/ 	.byte	0x34
	.zero		1


	//   ....[29]....
        /*0b58*/ 	.word	0x00002c30
        /*0b5c*/ 	.word	0x000000ff
        /*0b60*/ 	.word	0x00000000
        /*0b64*/ 	.short	0x0101
        /*0b66*/ 	.byte	0x05
	.zero		1


	//   ....[30]....
        /*0b68*/ 	.word	0x000041b0
        /*0b6c*/ 	.word	0x000000ff
        /*0b70*/ 	.word	0x00000000
        /*0b74*/ 	.short	0x0101
        /*0b76*/ 	.byte	0x34
	.zero		1


	//   ....[31]....
        /*0b78*/ 	.word	0x000042f0
        /*0b7c*/ 	.word	0x000000ff
        /*0b80*/ 	.word	0x00032430
        /*0b84*/ 	.short	0x010a
        /*0b86*/ 	.byte	0x04
	.zero		1


	//   ....[32]....
        /*0b88*/ 	.word	0x00004330
        /*0b8c*/ 	.word	0x000000ff
        /*0b90*/ 	.word	0x00032430
        /*0b94*/ 	.short	0x010a
        /*0b96*/ 	.byte	0x04
	.zero		1


	//   ....[33]....
        /*0b98*/ 	.word	0x00004540
        /*0b9c*/ 	.word	0x000000ff
        /*0ba0*/ 	.word	0x00032450
        /*0ba4*/ 	.short	0x010a
        /*0ba6*/ 	.byte	0x04
	.zero		1


	//   ....[34]....
        /*0ba8*/ 	.word	0x00004580
        /*0bac*/ 	.word	0x000000ff
        /*0bb0*/ 	.word	0x00032450
        /*0bb4*/ 	.short	0x010a
        /*0bb6*/ 	.byte	0x04
	.zero		1


	//   ....[35]....
        /*0bb8*/ 	.word	0x00005470
        /*0bbc*/ 	.word	0x000000ff
        /*0bc0*/ 	.word	0x00000000
        /*0bc4*/ 	.short	0x0101
        /*0bc6*/ 	.byte	0x05
	.zero		1


	//   ....[36]....
        /*0bc8*/ 	.word	0x00006b30
        /*0bcc*/ 	.word	0x000000ff
        /*0bd0*/ 	.word	0x00000000
        /*0bd4*/ 	.short	0x0101
        /*0bd6*/ 	.byte	0x04
	.zero		1


	//   ....[37]....
        /*0bd8*/ 	.word	0x00009050
        /*0bdc*/ 	.word	0x00000097
        /*0be0*/ 	.word	0x00000000
        /*0be4*/ 	.short	0x0101
        /*0be6*/ 	.byte	0x3f
	.zero		1


	//   ....[38]....
        /*0be8*/ 	.word	0x0000bde0
        /*0bec*/ 	.word	0x00000019
        /*0bf0*/ 	.word	0x00032440
        /*0bf4*/ 	.short	0x010a
        /*0bf6*/ 	.byte	0x3f
	.zero		1


	//   ....[39]....
        /*0bf8*/ 	.word	0x0000c450
        /*0bfc*/ 	.word	0x00000019
        /*0c00*/ 	.word	0x00032430
        /*0c04*/ 	.short	0x0107
        /*0c06*/ 	.byte	0x3f
	.zero		1


	//   ....[40]....
        /*0c08*/ 	.word	0x0000c520
        /*0c0c*/ 	.word	0x00000019
        /*0c10*/ 	.word	0x00032430
        /*0c14*/ 	.short	0x0101
        /*0c16*/ 	.byte	0x3f
	.zero		1


	//   ....[41]....
        /*0c18*/ 	.word	0x0000d070
        /*0c1c*/ 	.word	0x00000016
        /*0c20*/ 	.word	0x00032400
        /*0c24*/ 	.short	0x0107
        /*0c26*/ 	.byte	0x3f
	.zero		1


	//   ....[42]....
        /*0c28*/ 	.word	0x0000d100
        /*0c2c*/ 	.word	0x00000016
        /*0c30*/ 	.word	0x00032400
        /*0c34*/ 	.short	0x0101
        /*0c36*/ 	.byte	0x3f
	.zero		1


	//   ....[43]....
        /*0c38*/ 	.word	0x0000db80
        /*0c3c*/ 	.word	0x00000016
        /*0c40*/ 	.word	0x00032410
        /*0c44*/ 	.short	0x0107
        /*0c46*/ 	.byte	0x3f
	.zero		1


	//   ....[44]....
        /*0c48*/ 	.word	0x0000dc80
        /*0c4c*/ 	.word	0x00000016
        /*0c50*/ 	.word	0x00032410
        /*0c54*/ 	.short	0x0101
        /*0c56*/ 	.byte	0x3f
	.zero		1


	//   ....[45]....
        /*0c58*/ 	.word	0x0000dca0
        /*0c5c*/ 	.word	0x00000016
        /*0c60*/ 	.word	0x00032420
        /*0c64*/ 	.short	0x010a
        /*0c66*/ 	.byte	0x3f
	.zero		1


	//   ....[46]....
        /*0c68*/ 	.word	0x0000dd20
        /*0c6c*/ 	.word	0x00000019
        /*0c70*/ 	.word	0x00032460
        /*0c74*/ 	.short	0x010a
        /*0c76*/ 	.byte	0x3f
	.zero		1


	//   ....[47]....
        /*0c78*/ 	.word	0x0000e4a0
        /*0c7c*/ 	.word	0x00000019
        /*0c80*/ 	.word	0x00032450
        /*0c84*/ 	.short	0x0107
        /*0c86*/ 	.byte	0x3f
	.zero		1


	//   ....[48]....
        /*0c88*/ 	.word	0x0000e560
        /*0c8c*/ 	.word	0x00000019
        /*0c90*/ 	.word	0x00032450
        /*0c94*/ 	.short	0x0101
        /*0c96*/ 	.byte	0x3f
	.zero		1


	//   ....[49]....
        /*0c98*/ 	.word	0x0000e8a0
        /*0c9c*/ 	.word	0x0000000a
        /*0ca0*/ 	.word	0x00032440
        /*0ca4*/ 	.short	0x010a
        /*0ca6*/ 	.byte	0x3f
	.zero		1


	//   ....[50]....
        /*0ca8*/ 	.word	0x0000ec70
        /*0cac*/ 	.word	0x0000000a
        /*0cb0*/ 	.word	0x00032430
        /*0cb4*/ 	.short	0x0107
        /*0cb6*/ 	.byte	0x3f
	.zero		1


	//   ....[51]....
        /*0cb8*/ 	.word	0x0000ed20
        /*0cbc*/ 	.word	0x0000000a
        /*0cc0*/ 	.word	0x00032430
        /*0cc4*/ 	.short	0x0101
        /*0cc6*/ 	.byte	0x3f
	.zero		1


	//   ....[52]....
        /*0cc8*/ 	.word	0x0000ed50
        /*0ccc*/ 	.word	0x0000000a
        /*0cd0*/ 	.word	0x00032460
        /*0cd4*/ 	.short	0x010a
        /*0cd6*/ 	.byte	0x3f
	.zero		1


	//   ....[53]....
        /*0cd8*/ 	.word	0x0000f270
        /*0cdc*/ 	.word	0x0000000a
        /*0ce0*/ 	.word	0x00032450
        /*0ce4*/ 	.short	0x0107
        /*0ce6*/ 	.byte	0x3f
	.zero		1


	//   ....[54]....
        /*0ce8*/ 	.word	0x0000f320
        /*0cec*/ 	.word	0x0000000a
        /*0cf0*/ 	.word	0x00032450
        /*0cf4*/ 	.short	0x0101
        /*0cf6*/ 	.byte	0x3f
	.zero		1


	//   ....[55]....
        /*0cf8*/ 	.word	0x0000ff60
        /*0cfc*/ 	.word	0x00000005
        /*0d00*/ 	.word	0x00032420
        /*0d04*/ 	.short	0x010a
        /*0d06*/ 	.byte	0x3f
	.zero		1


	//   ....[56]....
        /*0d08*/ 	.word	0x00010100
        /*0d0c*/ 	.word	0x00000003
        /*0d10*/ 	.word	0x00032440
        /*0d14*/ 	.short	0x010a
        /*0d16*/ 	.byte	0x3f
	.zero		1


	//   ....[57]....
        /*0d18*/ 	.word	0x000101a0
        /*0d1c*/ 	.word	0x00000005
        /*0d20*/ 	.word	0x00032440
        /*0d24*/ 	.short	0x010a
        /*0d26*/ 	.byte	0x3f
	.zero		1


	//   ....[58]....
        /*0d28*/ 	.word	0x000101e0
        /*0d2c*/ 	.word	0x00000003
        /*0d30*/ 	.word	0x00032460
        /*0d34*/ 	.short	0x010a
        /*0d36*/ 	.byte	0x3f
	.zero		1


	//   ....[59]....
        /*0d38*/ 	.word	0x00010220
        /*0d3c*/ 	.word	0x00000005
        /*0d40*/ 	.word	0x00032460
        /*0d44*/ 	.short	0x010a
        /*0d46*/ 	.byte	0x3f
	.zero		1


	//   ....[60]....
        /*0d48*/ 	.word	0x00010290
        /*0d4c*/ 	.word	0x00000003
        /*0d50*/ 	.word	0x00032400
        /*0d54*/ 	.short	0x010a
        /*0d56*/ 	.byte	0x3f
	.zero		1


	//   ....[61]....
        /*0d58*/ 	.word	0x000102f0
        /*0d5c*/ 	.word	0x00000004
        /*0d60*/ 	.word	0x00032430
        /*0d64*/ 	.short	0x010a
        /*0d66*/ 	.byte	0x3f
	.zero		1


	//   ....[62]....
        /*0d68*/ 	.word	0x00010350
        /*0d6c*/ 	.word	0x00000005
        /*0d70*/ 	.word	0x00032410
        /*0d74*/ 	.short	0x010a
        /*0d76*/ 	.byte	0x3f
	.zero		1


	//   ....[63]....
        /*0d78*/ 	.word	0x000103b0
        /*0d7c*/ 	.word	0x00000000
        /*0d80*/ 	.word	0x00032450
        /*0d84*/ 	.short	0x010a
        /*0d86*/ 	.byte	0x3f
	.zero		1


	//   ....[64]....
        /*0d88*/ 	.word	0x00010410
        /*0d8c*/ 	.word	0x00000099
        /*0d90*/ 	.word	0x00032430
        /*0d94*/ 	.short	0x010a
        /*0d96*/ 	.byte	0x3f
	.zero		1


	//   ....[65]....
        /*0d98*/ 	.word	0x00010470
        /*0d9c*/ 	.word	0x000000cb
        /*0da0*/ 	.word	0x00032450
        /*0da4*/ 	.short	0x010a
        /*0da6*/ 	.byte	0x3f
	.zero		1


	//   ....[66]....
        /*0da8*/ 	.word	0x00010580
        /*0dac*/ 	.word	0x00000019
        /*0db0*/ 	.word	0x00032440
        /*0db4*/ 	.short	0x010a
        /*0db6*/ 	.byte	0x3f
	.zero		1


	//   ....[67]....
        /*0db8*/ 	.word	0x00012340
        /*0dbc*/ 	.word	0x00000016
        /*0dc0*/ 	.word	0x00032420
        /*0dc4*/ 	.short	0x010a
        /*0dc6*/ 	.byte	0x3f
	.zero		1


	//   ....[68]....
        /*0dc8*/ 	.word	0x00012390
        /*0dcc*/ 	.word	0x00000019
        /*0dd0*/ 	.word	0x00032460
        /*0dd4*/ 	.short	0x010a
        /*0dd6*/ 	.byte	0x3f
	.zero		1


	//   ....[69]....
        /*0dd8*/ 	.word	0x00012ce0
        /*0ddc*/ 	.word	0x0000000a
        /*0de0*/ 	.word	0x00032440
        /*0de4*/ 	.short	0x010a
        /*0de6*/ 	.byte	0x3f
	.zero		1


	//   ....[70]....
        /*0de8*/ 	.word	0x000133b0
        /*0dec*/ 	.word	0x0000000a
        /*0df0*/ 	.word	0x00032460
        /*0df4*/ 	.short	0x010a
        /*0df6*/ 	.byte	0x3f
	.zero		1


	//   ....[71]....
        /*0df8*/ 	.word	0x00014460
        /*0dfc*/ 	.word	0x00000005
        /*0e00*/ 	.word	0x00032420
        /*0e04*/ 	.short	0x010a
        /*0e06*/ 	.byte	0x3f
	.zero		1


	//   ....[72]....
        /*0e08*/ 	.word	0x00014600
        /*0e0c*/ 	.word	0x00000003
        /*0e10*/ 	.word	0x00032440
        /*0e14*/ 	.short	0x010a
        /*0e16*/ 	.byte	0x3f
	.zero		1


	//   ....[73]....
        /*0e18*/ 	.word	0x00014650
        /*0e1c*/ 	.word	0x00000005
        /*0e20*/ 	.word	0x00032440
        /*0e24*/ 	.short	0x010a
        /*0e26*/ 	.byte	0x3f
	.zero		1


	//   ....[74]....
        /*0e28*/ 	.word	0x000146a0
        /*0e2c*/ 	.word	0x00000003
        /*0e30*/ 	.word	0x00032460
        /*0e34*/ 	.short	0x010a
        /*0e36*/ 	.byte	0x3f
	.zero		1


	//----- nvinfo : EIATTR_NUM_MBARRIERS
	.align		4
.L_1246:
        /*0e38*/ 	.byte	0x03, 0x38
        /*0e3a*/ 	.short	0x0017


	//----- nvinfo : EIATTR_EXIT_INSTR_OFFSETS
	.align		4
        /*0e3c*/ 	.byte	0x04, 0x1c
        /*0e3e*/ 	.short	(.L_1248 - .L_1247)


	//   ....[0]....
.L_1247:
        /*0e40*/ 	.word	0x000009f0


	//   ....[1]....
        /*0e44*/ 	.word	0x0000a490


	//   ....[2]....
        /*0e48*/ 	.word	0x00010270


	//----- nvinfo : EIATTR_MAX_THREADS
	.align		4
.L_1248:
        /*0e4c*/ 	.byte	0x04, 0x05
        /*0e4e*/ 	.short	(.L_1250 - .L_1249)
.L_1249:
        /*0e50*/ 	.word	0x00000180
        /*0e54*/ 	.word	0x00000001
        /*0e58*/ 	.word	0x00000001


	//----- nvinfo : EIATTR_CRS_STACK_SIZE
	.align		4
.L_1250:
        /*0e5c*/ 	.byte	0x04, 0x1e
        /*0e5e*/ 	.short	(.L_1252 - .L_1251)
.L_1251:
        /*0e60*/ 	.word	0x00000000


	//----- nvinfo : EIATTR_CBANK_PARAM_SIZE
	.align		4
.L_1252:
        /*0e64*/ 	.byte	0x03, 0x19
        /*0e66*/ 	.short	0x0bf0


	//----- nvinfo : EIATTR_PARAM_CBANK
	.align		4
        /*0e68*/ 	.byte	0x04, 0x0a
        /*0e6a*/ 	.short	(.L_1254 - .L_1253)
	.align		4
.L_1253:
        /*0e6c*/ 	.word	index@(.nv.constant0._ZN7cutlass13device_kernelIN5flash11enable_sm90INS1_16FlashAttnFwdSm90INS1_25CollectiveMainloopFwdSm90ILi2EN4cute5tupleIJNS5_1CILi1EEES8_S8_EEENS6_IJNS7_ILi128EEENS7_ILi96EEENS7_ILi64EEEEEELi256ENS_10bfloat16_tEfNS_4arch4Sm90ELb0ELb0ELb1ELb1ELb1ELb0ELb1ELb1ELb0ELb1ELb0ELb0EEENS1_21CollectiveEpilogueFwdINS6_IJSA_NS7_ILi256EEESB_EEES9_SE_SG_Li256ELb1ELb1ELb0ELb0EEENS1_36VarlenDynamicPersistentTileSchedulerILi128ELi96ELi256ELi128ELb0ELb1ELb1ELb0ELb1ELb1EEEEEEEEEvNT_6ParamsE)
        /*0e70*/ 	.short	0x0210
        /*0e72*/ 	.short	0x0bf0


	//----- nvinfo : EIATTR_SW_WAR
	.align		4
.L_1254:
        /*0e74*/ 	.byte	0x04, 0x36
        /*0e76*/ 	.short	(.L_1256 - .L_1255)
.L_1255:
        /*0e78*/ 	.word	0x00000008
.L_1256:


//--------------------- .nv.info._ZN7cutlass13device_kernelIN5flash11enable_sm90INS1_16FlashAttnFwdSm90INS1_25CollectiveMainloopFwdSm90ILi2EN4cute5tupleIJNS5_1CILi1EEES8_S8_EEENS6_IJNS7_ILi128EEENS7_ILi96EEENS7_ILi64EEEEEELi256ENS_10bfloat16_tEfNS_4arch4Sm90ELb0ELb0ELb1ELb1ELb1ELb1ELb1ELb1ELb0ELb1ELb0ELb0EEENS1_21CollectiveEpilogueFwdINS6_IJSA_NS7_ILi256EEESB_EEES9_SE_SG_Li256ELb1ELb1ELb0ELb0EEENS1_36VarlenDynamicPersistentTileSchedulerILi128ELi96ELi256ELi128ELb0ELb1ELb1ELb0ELb1ELb1EEEEEEEEEvNT_6ParamsE --------------------------
	.section	.nv.info._ZN7cutlass13device_kernelIN5flash11enable_sm90INS1_16FlashAttnFwdSm90INS1_25CollectiveMainloopFwdSm90ILi2EN4cute5tupleIJNS5_1CILi1EEES8_S8_EEENS6_IJNS7_ILi128EEENS7_ILi96EEENS7_ILi64EEEEEELi256ENS_10bfloat16_tEfNS_4arch4Sm90ELb0ELb0ELb1ELb1ELb1ELb1ELb1ELb1ELb0ELb1ELb0ELb0EEENS1_21CollectiveEpilogueFwdINS6_IJSA_NS7_ILi256EEESB_EEES9_SE_SG_Li256ELb1ELb1ELb0ELb0EEENS1_36VarlenDynamicPersistentTileSchedulerILi128ELi96ELi256ELi128ELb0ELb1ELb1ELb0ELb1ELb1EEEEEEEEEvNT_6ParamsE,"",@"SHT_CUDA_INFO"
	.sectionflags	@""
	.align	4


	//----- nvinfo : EIATTR_CUDA_API_VERSION
	.align		4
        /*0000*/ 	.byte	0x04, 0x37
        /*0002*/ 	.short	(.L_1258 - .L_1257)
.L_1257:
        /*0004*/ 	.word	0x00000082


	//----- nvinfo : EIATTR_KPARAM_INFO
	.align		4
.L_1258:
        /*0008*/ 	.byte	0x04, 0x17
        /*000a*/ 	.short	(.L_1260 - .L_1259)
.L_1259:
        /*000c*/ 	.word	0x00000000
        /*0010*/ 	.short	0x0000
        /*0012*/ 	.short	0x0070
        /*0014*/ 	.byte	0x00, 0xf0, 0x01, 0x2e


	//----- nvinfo : EIATTR_SPARSE_MMA_MASK
	.align		4
.L_1260:
        /*0018*/ 	.byte	0x03, 0x50
        /*001a*/ 	.short	0x0000


	//----- nvinfo : EIATTR_MAXREG_COUNT
	.align		4
        /*001c*/ 	.byte	0x03, 0x1b
        /*001e*/ 	.short	0x00a8


	//----- nvinfo : EIATTR_NUM_BARRIERS
	.align		4
        /*0020*/ 	.byte	0x02, 0x4c
        /*0022*/ 	.byte	0x10
	.zero		1


	//----- nvinfo : EIATTR_EXTERNS
	.align		4
        /*0024*/ 	.byte	0x04, 0x0f
        /*0026*/ 	.short	(.L_1262 - .L_1261)


	//   ....[0]....
	.align		4
.L_1261:
        /*0028*/ 	.word	index@(__assertfail)


	//----- nvinfo : EIATTR_ANNOTATIONS
	.align		4
.L_1262:
        /*002c*/ 	.byte	0x04, 0x55
        /*002e*/ 	.short	(.L_1264 - .L_1263)


	//   ....[0]....
.L_1263:
        /* <DEDUP_REMOVED lines=69> */


	//----- nvinfo : EIATTR_MERCURY_ISA_VERSION
	.align		4
.L_1264:
        /*0470*/ 	.byte	0x03, 0x5f
        /*0472*/ 	.short	0x0101


	//----- nvinfo : EIATTR_UNUSED_LOAD_BYTE_OFFSET
	.align		4
        /*0474*/ 	.byte	0x04, 0x44
        /*0476*/ 	.short	(.L_1266 - .L_1265)


	//   ....[0]....
.L_1265:
        /*0478*/ 	.word	0x00000a70
        /*047c*/ 	.word	0x0000fff0


	//   ....[1]....
        /*0480*/ 	.word	0x0000f280
        /*0484*/ 	.word	0x0000fff0


	//----- nvinfo : EIATTR_INT_WARP_WIDE_INSTR_OFFSETS
	.align		4
.L_1266:
        /*0488*/ 	.byte	0x04, 0x31
        /*048a*/ 	.short	(.L_1268 - .L_1267)


	//   ....[0]....
.L_1267:
        /*048c*/ 	.word	0x00000120


	//   ....[1]....
        /*0490*/ 	.word	0x00000160


	//   ....[2]....
        /*0494*/ 	.word	0x000001d0


	//   ....[3]....
        /*0498*/ 	.word	0x00000240


	//   ....[4]....
        /*049c*/ 	.word	0x00014630


	//   ....[5]....
        /*04a0*/ 	.word	0x000146c0


	//   ....[6]....
        /*04a4*/ 	.word	0x00018680


	//   ....[7]....
        /*04a8*/ 	.word	0x00018710


	//----- nvinfo : EIATTR_COOP_GROUP_MASK_REGIDS
	.align		4
.L_1268:
        /*04ac*/ 	.byte	0x04, 0x29
        /*04ae*/ 	.short	(.L_1270 - .L_1269)


	//   ....[0]....
.L_1269:
        /*04b0*/ 	.word	0xffffffff


	//   ....[1]....
        /*04b4*/ 	.word	0xffffffff


	//   ....[2]....
        /*04b8*/ 	.word	0xffffffff


	//   ....[3]....
        /*04bc*/ 	.word	0xffffffff


	//   ....[4]....
        /*04c0*/ 	.word	0xffffffff


	//   ....[5]....
        /*04c4*/ 	.word	0xffffffff


	//   ....[6]....
        /*04c8*/ 	.word	0xffffffff


	//   ....[7]....
        /*04cc*/ 	.word	0xffffffff


	//   ....[8]....
        /*04d0*/ 	.word	0xffffffff


	//   ....[9]....
        /*04d4*/ 	.word	0xffffffff


	//   ....[10]....
        /*04d8*/ 	.word	0xffffffff


	//   ....[11]....
        /*04dc*/ 	.word	0xffffffff


	//   ....[12]....
        /*04e0*/ 	.word	0xffffffff


	//   ....[13]....
        /*04e4*/ 	.word	0xffffffff


	//   ....[14]....
        /*04e8*/ 	.word	0xffffffff


	//   ....[15]....
        /*04ec*/ 	.word	0xffffffff


	//   ....[16]....
        /*04f0*/ 	.word	0xffffffff


	//   ....[17]....
        /*04f4*/ 	.word	0xffffffff


	//   ....[18]....
        /*04f8*/ 	.word	0xffffffff


	//   ....[19]....
        /*04fc*/ 	.word	0xffffffff


	//   ....[20]....
        /*0500*/ 	.word	0xffffffff


	//   ....[21]....
        /*0504*/ 	.word	0xffffffff


	//   ....[22]....
        /*0508*/ 	.word	0xffffffff


	//   ....[23]....
        /*050c*/ 	.word	0xffffffff


	//   ....[24]....
        /*0510*/ 	.word	0xffffffff


	//   ....[25]....
        /*0514*/ 	.word	0xffffffff


	//   ....[26]....
        /*0518*/ 	.word	0xffffffff


	//   ....[27]....
        /*051c*/ 	.word	0xffffffff


	//   ....[28]....
        /*0520*/ 	.word	0xffffffff


	//   ....[29]....
        /*0524*/ 	.word	0xffffffff


	//   ....[30]....
        /*0528*/ 	.word	0xffffffff


	//   ....[31]....
        /*052c*/ 	.word	0xffffffff


	//   ....[32]....
        /*0530*/ 	.word	0xffffffff


	//   ....[33]....
        /*0534*/ 	.word	0xffffffff


	//   ....[34]....
        /*0538*/ 	.word	0xffffffff


	//   ....[35]....
        /*053c*/ 	.word	0xffffffff


	//   ....[36]....
        /*0540*/ 	.word	0xffffffff


	//   ....[37]....
        /*0544*/ 	.word	0xffffffff


	//   ....[38]....
        /*0548*/ 	.word	0xffffffff


	//   ....[39]....
        /*054c*/ 	.word	0xffffffff


	//   ....[40]....
        /*0550*/ 	.word	0xffffffff


	//   ....[41]....
        /*0554*/ 	.word	0xffffffff


	//   ....[42]....
        /*0558*/ 	.word	0xffffffff


	//   ....[43]....
        /*055c*/ 	.word	0xffffffff


	//   ....[44]....
        /*0560*/ 	.word	0xffffffff


	//   ....[45]....
        /*0564*/ 	.word	0xffffffff


	//   ....[46]....
        /*0568*/ 	.word	0xffffffff


	//   ....[47]....
        /*056c*/ 	.word	0xffffffff


	//   ....[48]....
        /*0570*/ 	.word	0xffffffff


	//   ....[49]....
        /*0574*/ 	.word	0xffffffff


	//   ....[50]....
        /*0578*/ 	.word	0xffffffff


	//   ....[51]....
        /*057c*/ 	.word	0xffffffff


	//   ....[52]....
        /*0580*/ 	.word	0xffffffff


	//   ....[53]....
        /*0584*/ 	.word	0xffffffff


	//   ....[54]....
        /*0588*/ 	.word	0xffffffff


	//   ....[55]....
        /*058c*/ 	.word	0xffffffff


	//   ....[56]....
        /*0590*/ 	.word	0xffffffff


	//   ....[57]....
        /*0594*/ 	.word	0xffffffff


	//   ....[58]....
        /*0598*/ 	.word	0xffffffff


	//   ....[59]....
        /*059c*/ 	.word	0xffffffff


	//   ....[60]....
        /*05a0*/ 	.word	0xffffffff


	//   ....[61]....
        /*05a4*/ 	.word	0xffffffff


	//   ....[62]....
        /*05a8*/ 	.word	0xffffffff


	//   ....[63]....
        /*05ac*/ 	.word	0xffffffff


	//   ....[64]....
        /*05b0*/ 	.word	0xffffffff


	//   ....[65]....
        /*05b4*/ 	.word	0xffffffff


	//   ....[66]....
        /*05b8*/ 	.word	0xffffffff


	//   ....[67]....
        /*05bc*/ 	.word	0xffffffff


	//   ....[68]....
        /*05c0*/ 	.word	0xffffffff


	//   ....[69]....
        /*05c4*/ 	.word	0xffffffff


	//   ....[70]....
        /*05c8*/ 	.word	0xffffffff


	//   ....[71]....
        /*05cc*/ 	.word	0xffffffff


	//   ....[72]....
        /*05d0*/ 	.word	0xffffffff


	//   ....[73]....
        /*05d4*/ 	.word	0xffffffff


	//   ....[74]....
        /*05d8*/ 	.word	0xffffffff


	//   ....[75]....
        /*05dc*/ 	.word	0xffffffff


	//   ....[76]....
        /*05e0*/ 	.word	0xffffffff


	//   ....[77]....
        /*05e4*/ 	.word	0xffffffff


	//   ....[78]....
        /*05e8*/ 	.word	0xffffffff


	//   ....[79]....
        /*05ec*/ 	.word	0xffffffff


	//   ....[80]....
        /*05f0*/ 	.word	0xffffffff


	//   ....[81]....
        /*05f4*/ 	.word	0xffffffff


	//   ....[82]....
        /*05f8*/ 	.word	0xffffffff


	//   ....[83]....
        /*05fc*/ 	.word	0xffffffff


	//   ....[84]....
        /*0600*/ 	.word	0xffffffff


	//   ....[85]....
        /*0604*/ 	.word	0xffffffff


	//   ....[86]....
        /*0608*/ 	.word	0xffffffff


	//   ....[87]....
        /*060c*/ 	.word	0xffffffff


	//   ....[88]....
        /*0610*/ 	.word	0xffffffff


	//   ....[89]....
        /*0614*/ 	.word	0xffffffff


	//   ....[90]....
        /*0618*/ 	.word	0xffffffff


	//   ....[91]....
        /*061c*/ 	.word	0xffffffff


	//   ....[92]....
        /*0620*/ 	.word	0xffffffff


	//   ....[93]....
        /*0624*/ 	.word	0xffffffff


	//   ....[94]....
        /*0628*/ 	.word	0xffffffff


	//   ....[95]....
        /*062c*/ 	.word	0xffffffff


	//   ....[96]....
        /*0630*/ 	.word	0xffffffff


	//   ....[97]....
        /*0634*/ 	.word	0xffffffff


	//   ....[98]....
        /*0638*/ 	.word	0xffffffff


	//   ....[99]....
        /*063c*/ 	.word	0xffffffff


	//   ....[100]....
        /*0640*/ 	.word	0xffffffff


	//   ....[101]....
        /*0644*/ 	.word	0xffffffff


	//   ....[102]....
        /*0648*/ 	.word	0xffffffff


	//   ....[103]....
        /*064c*/ 	.word	0xffffffff


	//   ....[104]....
        /*0650*/ 	.word	0xffffffff


	//   ....[105]....
        /*0654*/ 	.word	0xffffffff


	//   ....[106]....
        /*0658*/ 	.word	0xffffffff


	//   ....[107]....
        /*065c*/ 	.word	0xffffffff


	//   ....[108]....
        /*0660*/ 	.word	0xffffffff


	//   ....[109]....
        /*0664*/ 	.word	0xffffffff


	//   ....[110]....
        /*0668*/ 	.word	0xffffffff


	//   ....[111]....
        /*066c*/ 	.word	0xffffffff


	//   ....[112]....
        /*0670*/ 	.word	0xffffffff


	//   ....[113]....
        /*0674*/ 	.word	0xffffffff


	//   ....[114]....
        /*0678*/ 	.word	0xffffffff


	//   ....[115]....
        /*067c*/ 	.word	0xffffffff


	//   ....[116]....
        /*0680*/ 	.word	0xffffffff


	//   ....[117]....
        /*0684*/ 	.word	0xffffffff


	//   ....[118]....
        /*0688*/ 	.word	0xffffffff


	//   ....[119]....
        /*068c*/ 	.word	0xffffffff


	//   ....[120]....
        /*0690*/ 	.word	0xffffffff


	//   ....[121]....
        /*0694*/ 	.word	0xffffffff


	//   ....[122]....
        /*0698*/ 	.word	0xffffffff


	//   ....[123]....
        /*069c*/ 	.word	0xffffffff


	//   ....[124]....
        /*06a0*/ 	.word	0xffffffff


	//   ....[125]....
        /*06a4*/ 	.word	0xffffffff


	//   ....[126]....
        /*06a8*/ 	.word	0xffffffff


	//   ....[127]....
        /*06ac*/ 	.word	0xffffffff


	//   ....[128]....
        /*06b0*/ 	.word	0xffffffff


	//   ....[129]....
        /*06b4*/ 	.word	0xffffffff


	//   ....[130]....
        /*06b8*/ 	.word	0xffffffff


	//   ....[131]....
        /*06bc*/ 	.word	0xffffffff


	//   ....[132]....
        /*06c0*/ 	.word	0xffffffff


	//   ....[133]....
        /*06c4*/ 	.word	0xffffffff


	//   ....[134]....
        /*06c8*/ 	.word	0xffffffff


	//   ....[135]....
        /*06cc*/ 	.word	0xffffffff


	//   ....[136]....
        /*06d0*/ 	.word	0xffffffff


	//   ....[137]....
        /*06d4*/ 	.word	0xffffffff


	//   ....[138]....
        /*06d8*/ 	.word	0xffffffff


	//   ....[139]....
        /*06dc*/ 	.word	0xffffffff


	//   ....[140]....
        /*06e0*/ 	.word	0xffffffff


	//   ....[141]....
        /*06e4*/ 	.word	0xffffffff


	//   ....[142]....
        /*06e8*/ 	.word	0xffffffff


	//   ....[143]....
        /*06ec*/ 	.word	0xffffffff


	//   ....[144]....
        /*06f0*/ 	.word	0xffffffff


	//   ....[145]....
        /*06f4*/ 	.word	0xffffffff


	//   ....[146]....
        /*06f8*/ 	.word	0xffffffff


	//   ....[147]....
        /*06fc*/ 	.word	0xffffffff


	//   ....[148]....
        /*0700*/ 	.word	0xffffffff


	//   ....[149]....
        /*0704*/ 	.word	0xffffffff


	//   ....[150]....
        /*0708*/ 	.word	0xffffffff


	//   ....[151]....
        /*070c*/ 	.word	0xffffffff


	//   ....[152]....
        /*0710*/ 	.word	0xffffffff


	//   ....[153]....
        /*0714*/ 	.word	0xffffffff


	//   ....[154]....
        /*0718*/ 	.word	0xffffffff


	//   ....[155]....
        /*071c*/ 	.word	0xffffffff


	//   ....[156]....
        /*0720*/ 	.word	0xffffffff


	//   ....[157]....
        /*0724*/ 	.word	0xffffffff


	//   ....[158]....
        /*0728*/ 	.word	0xffffffff


	//   ....[159]....
        /*072c*/ 	.word	0xffffffff


	//   ....[160]....
        /*0730*/ 	.word	0xffffffff


	//   ....[161]....
        /*0734*/ 	.word	0xffffffff


	//   ....[162]....
        /*0738*/ 	.word	0xffffffff


	//   ....[163]....
        /*073c*/ 	.word	0xffffffff


	//   ....[164]....
        /*0740*/ 	.word	0xffffffff


	//   ....[165]....
        /*0744*/ 	.word	0xffffffff


	//   ....[166]....
        /*0748*/ 	.word	0xffffffff


	//   ....[167]....
        /*074c*/ 	.word	0xffffffff


	//   ....[168]....
        /*0750*/ 	.word	0xffffffff


	//   ....[169]....
        /*0754*/ 	.word	0xffffffff


	//   ....[170]....
        /*0758*/ 	.word	0xffffffff


	//   ....[171]....
        /*075c*/ 	.word	0xffffffff


	//   ....[172]....
        /*0760*/ 	.word	0xffffffff


	//   ....[173]....
        /*0764*/ 	.word	0xffffffff


	//   ....[174]....
        /*0768*/ 	.word	0xffffffff


	//   ....[175]....
        /*076c*/ 	.word	0xffffffff


	//   ....[176]....
        /*0770*/ 	.word	0xffffffff


	//   ....[177]....
        /*0774*/ 	.word	0xffffffff


	//   ....[178]....
        /*0778*/ 	.word	0xffffffff


	//   ....[179]....
        /*077c*/ 	.word	0x0500000f


	//   ....[180]....
        /*0780*/ 	.word	0x0500000f


	//   ....[181]....
        /*0784*/ 	.word	0x0500000f


	//   ....[182]....
        /*0788*/ 	.word	0x0500000f


	//   ....[183]....
        /*078c*/ 	.word	0x0500000f


	//   ....[184]....
        /*0790*/ 	.word	0x0500000f


	//   ....[185]....
        /*0794*/ 	.word	0x0500000f


	//   ....[186]....
        /*0798*/ 	.word	0x0500000f


	//   ....[187]....
        /*079c*/ 	.word	0x0500000f


	//   ....[188]....
        /*07a0*/ 	.word	0x0500000f


	//   ....[189]....
        /*07a4*/ 	.word	0x0500000f


	//   ....[190]....
        /*07a8*/ 	.word	0x0500000f


	//   ....[191]....
        /*07ac*/ 	.word	0x0500000f


	//   ....[192]....
        /*07b0*/ 	.word	0x0500000f


	//   ....[193]....
        /*07b4*/ 	.word	0x0500000f


	//   ....[194]....
        /*07b8*/ 	.word	0x0500000f


	//   ....[195]....
        /*07bc*/ 	.word	0x0500000f


	//   ....[196]....
        /*07c0*/ 	.word	0x0500000f


	//   ....[197]....
        /*07c4*/ 	.word	0x0500000f


	//   ....[198]....
        /*07c8*/ 	.word	0x0500000f


	//   ....[199]....
        /*07cc*/ 	.word	0x0500000f


	//   ....[200]....
        /*07d0*/ 	.word	0x0500000f


	//   ....[201]....
        /*07d4*/ 	.word	0x0500000f


	//   ....[202]....
        /*07d8*/ 	.word	0x0500000f


	//   ....[203]....
        /*07dc*/ 	.word	0x0500000f


	//   ....[204]....
        /*07e0*/ 	.word	0x0500000f


	//   ....[205]....
        /*07e4*/ 	.word	0x0500000f


	//   ....[206]....
        /*07e8*/ 	.word	0x0500000f


	//   ....[207]....
        /*07ec*/ 	.word	0x0500000f


	//   ....[208]....
        /*07f0*/ 	.word	0x0500000f


	//   ....[209]....
        /*07f4*/ 	.word	0x0500000f


	//   ....[210]....
        /*07f8*/ 	.word	0x0500000f


	//   ....[211]....
        /*07fc*/ 	.word	0x0500000f


	//   ....[212]....
        /*0800*/ 	.word	0x0500000f


	//   ....[213]....
        /*0804*/ 	.word	0x0500000f


	//   ....[214]....
        /*0808*/ 	.word	0x0500000f


	//   ....[215]....
        /*080c*/ 	.word	0x0500000f


	//   ....[216]....
        /*0810*/ 	.word	0x0500000f


	//   ....[217]....
        /*0814*/ 	.word	0x0500000f


	//   ....[218]....
        /*0818*/ 	.word	0x0500000f


	//   ....[219]....
        /*081c*/ 	.word	0x0500000f


	//   ....[220]....
        /*0820*/ 	.word	0x0500000f


	//   ....[221]....
        /*0824*/ 	.word	0x0500000f


	//   ....[222]....
        /*0828*/ 	.word	0x0500000f


	//   ....[223]....
        /*082c*/ 	.word	0x0500000f


	//   ....[224]....
        /*0830*/ 	.word	0x0500000f


	//   ....[225]....
        /*0834*/ 	.word	0x0500000f


	//   ....[226]....
        /*0838*/ 	.word	0x0500000f


	//   ....[227]....
        /*083c*/ 	.word	0x0500000f


	//   ....[228]....
        /*0840*/ 	.word	0x0500000f


	//   ....[229]....
        /*0844*/ 	.word	0x0500000f


	//   ....[230]....
        /*0848*/ 	.word	0x0500000f


	//   ....[231]....
        /*084c*/ 	.word	0x0500000f


	//   ....[232]....
        /*0850*/ 	.word	0x0500000f


	//   ....[233]....
        /*0854*/ 	.word	0x0500000f


	//   ....[234]....
        /*0858*/ 	.word	0x0500000f


	//   ....[235]....
        /*085c*/ 	.word	0x0500000f


	//   ....[236]....
        /*0860*/ 	.word	0x0500000f


	//   ....[237]....
        /*0864*/ 	.word	0x0500000f


	//   ....[238]....
        /*0868*/ 	.word	0x0500000f


	//   ....[239]....
        /*086c*/ 	.word	0x0500000f


	//   ....[240]....
        /*0870*/ 	.word	0x0500000f


	//   ....[241]....
        /*0874*/ 	.word	0x0500000f


	//   ....[242]....
        /*0878*/ 	.word	0x0500000f


	//   ....[243]....
        /*087c*/ 	.word	0x0500000f


	//   ....[244]....
        /*0880*/ 	.word	0x0500000f


	//   ....[245]....
        /*0884*/ 	.word	0x0500000f


	//   ....[246]....
        /*0888*/ 	.word	0x0500000f


	//   ....[247]....
        /*088c*/ 	.word	0x0500000f


	//   ....[248]....
        /*0890*/ 	.word	0x0500000f


	//   ....[249]....
        /*0894*/ 	.word	0x0500000f


	//   ....[250]....
        /*0898*/ 	.word	0x0500000f


	//   ....[251]....
        /*089c*/ 	.word	0x0500000f


	//   ....[252]....
        /*08a0*/ 	.word	0x0500000f


	//   ....[253]....
        /*08a4*/ 	.word	0x0500000f


	//   ....[254]....
        /*08a8*/ 	.word	0x0500000f


	//   ....[255]....
        /*08ac*/ 	.word	0x0500000f


	//   ....[0]....
        /*08b0*/ 	.word	0x0500000f


	//   ....[1]....
        /*08b4*/ 	.word	0x0500000f


	//   ....[2]....
        /*08b8*/ 	.word	0x0500000f


	//   ....[3]....
        /*08bc*/ 	.word	0x0500000f


	//   ....[4]....
        /*08c0*/ 	.word	0x0500000f


	//   ....[5]....
        /*08c4*/ 	.word	0x0500000f


	//   ....[6]....
        /*08c8*/ 	.word	0x0500000f


	//   ....[7]....
        /*08cc*/ 	.word	0x0500000f


	//   ....[8]....
        /*08d0*/ 	.word	0x0500000f


	//   ....[9]....
        /*08d4*/ 	.word	0x0500000f


	//   ....[10]....
        /*08d8*/ 	.word	0x0500000f


	//   ....[11]....
        /*08dc*/ 	.word	0x0500000f


	//   ....[12]....
        /*08e0*/ 	.word	0x0500000f


	//   ....[13]....
        /*08e4*/ 	.word	0x0500000f


	//   ....[14]....
        /*08e8*/ 	.word	0x0500000f


	//   ....[15]....
        /*08ec*/ 	.word	0x0500000f


	//   ....[16]....
        /*08f0*/ 	.word	0x0500000f


	//   ....[17]....
        /*08f4*/ 	.word	0x0500000f


	//   ....[18]....
        /*08f8*/ 	.word	0x0500000f


	//   ....[19]....
        /*08fc*/ 	.word	0x0500000f


	//   ....[20]....
        /*0900*/ 	.word	0x0500000f


	//   ....[21]....
        /*0904*/ 	.word	0x0500000f


	//   ....[22]....
        /*0908*/ 	.word	0x0500000f


	//   ....[23]....
        /*090c*/ 	.word	0x0500000f


	//   ....[24]....
        /*0910*/ 	.word	0x0500000f


	//   ....[25]....
        /*0914*/ 	.word	0x0500000f


	//   ....[26]....
        /*0918*/ 	.word	0x0500000f


	//   ....[27]....
        /*091c*/ 	.word	0x0500000f


	//   ....[28]....
        /*0920*/ 	.word	0x0500000f


	//   ....[29]....
        /*0924*/ 	.word	0x0500000f


	//   ....[30]....
        /*0928*/ 	.word	0x0500000f


	//   ....[31]....
        /*092c*/ 	.word	0x0500000f


	//   ....[32]....
        /*0930*/ 	.word	0x0500000f


	//   ....[33]....
        /*0934*/ 	.word	0x0500000f


	//   ....[34]....
        /*0938*/ 	.word	0x0500000f


	//   ....[35]....
        /*093c*/ 	.word	0x0500000f


	//   ....[36]....
        /*0940*/ 	.word	0x0500000f


	//   ....[37]....
        /*0944*/ 	.word	0x0500000f


	//   ....[38]....
        /*0948*/ 	.word	0x0500000f


	//   ....[39]....
        /*094c*/ 	.word	0x0500000f


	//   ....[40]....
        /*0950*/ 	.word	0x0500000f


	//   ....[41]....
        /*0954*/ 	.word	0x0500000f


	//   ....[42]....
        /*0958*/ 	.word	0x0500000f


	//   ....[43]....
        /*095c*/ 	.word	0x0500000f


	//   ....[44]....
        /*0960*/ 	.word	0x0500000f


	//   ....[45]....
        /*0964*/ 	.word	0x0500000f


	//   ....[46]....
        /*0968*/ 	.word	0x0500000f


	//   ....[47]....
        /*096c*/ 	.word	0x0500000f


	//   ....[48]....
        /*0970*/ 	.word	0x0500000f


	//   ....[49]....
        /*0974*/ 	.word	0x0500000f


	//   ....[50]....
        /*0978*/ 	.word	0x0500000f


	//   ....[51]....
        /*097c*/ 	.word	0x0500000f


	//----- nvinfo : EIATTR_COOP_GROUP_INSTR_OFFSETS
	.align		4
.L_1270:
        /*0980*/ 	.byte	0x04, 0x28
        /*0982*/ 	.short	(.L_1272 - .L_1271)


	//   ....[0]....
.L_1271:
        /*0984*/ 	.word	0x00000060


	//   ....[1]....
        /*0988*/ 	.word	0x00000130


	//   ....[2]....
        /*098c*/ 	.word	0x000001f0


	//   ....[3]....
        /*0990*/ 	.word	0x000003c0


	//   ....[4]....
        /*0994*/ 	.word	0x00000520


	//   ....[5]....
        /*0998*/ 	.word	0x00000640


	//   ....[6]....
        /*099c*/ 	.word	0x000007a0


	//   ....[7]....
        /*09a0*/ 	.word	0x00002c90


	//   ....[8]....
        /*09a4*/ 	.word	0x00002ca0


	//   ....[9]....
        /*09a8*/ 	.word	0x00003410


	//   ....[10]....
        /*09ac*/ 	.word	0x00003420


	//   ....[11]....
        /*09b0*/ 	.word	0x00004090


	//   ....[12]....
        /*09b4*/ 	.word	0x000040a0


	//   ....[13]....
        /*09b8*/ 	.word	0x00004890


	//   ....[14]....
        /*09bc*/ 	.word	0x000048a0


	//   ....[15]....
        /*09c0*/ 	.word	0x000052f0


	//   ....[16]....
        /*09c4*/ 	.word	0x00005300


	//   ....[17]....
        /*09c8*/ 	.word	0x00005410


	//   ....[18]....
        /*09cc*/ 	.word	0x00005420


	//   ....[19]....
        /*09d0*/ 	.word	0x000057d0


	//   ....[20]....
        /*09d4*/ 	.word	0x00005800


	//   ....[21]....
        /*09d8*/ 	.word	0x00005ad0


	//   ....[22]....
        /*09dc*/ 	.word	0x00005af0


	//   ....[23]....
        /*09e0*/ 	.word	0x00006480


	//   ....[24]....
        /*09e4*/ 	.word	0x00006a00


	//   ....[25]....
        /*09e8*/ 	.word	0x00006a10


	//   ....[26]....
        /*09ec*/ 	.word	0x00006a20


	//   ....[27]....
        /*09f0*/ 	.word	0x00006a30


	//   ....[28]....
        /*09f4*/ 	.word	0x00007a70


	//   ....[29]....
        /*09f8*/ 	.word	0x00007a80


	//   ....[30]....
        /*09fc*/ 	.word	0x00007a90


	//   ....[31]....
        /*0a00*/ 	.word	0x00007aa0


	//   ....[32]....
        /*0a04*/ 	.word	0x0000a9d0


	//   ....[33]....
        /*0a08*/ 	.word	0x0000aab0


	//   ....[34]....
        /*0a0c*/ 	.word	0x0000aae0


	//   ....[35]....
        /*0a10*/ 	.word	0x0000ab60


	//   ....[36]....
        /*0a14*/ 	.word	0x0000cce0


	//   ....[37]....
        /*0a18*/ 	.word	0x0000cd40


	//   ....[38]....
        /*0a1c*/ 	.word	0x0000d7c0


	//   ....[39]....
        /*0a20*/ 	.word	0x0000d830


	//   ....[40]....
        /*0a24*/ 	.word	0x0000e800


	//   ....[41]....
        /*0a28*/ 	.word	0x0000e860


	//   ....[42]....
        /*0a2c*/ 	.word	0x0000e8c0


	//   ....[43]....
        /*0a30*/ 	.word	0x0000e8e0


	//   ....[44]....
        /*0a34*/ 	.word	0x000103b0


	//   ....[45]....
        /*0a38*/ 	.word	0x000104d0


	//   ....[46]....
        /*0a3c*/ 	.word	0x000107d0


	//   ....[47]....
        /*0a40*/ 	.word	0x00010810


	//   ....[48]....
        /*0a44*/ 	.word	0x00010d50


	//   ....[49]....
        /*0a48*/ 	.word	0x00010da0


	//   ....[50]....
        /*0a4c*/ 	.word	0x00010ee0


	//   ....[51]....
        /*0a50*/ 	.word	0x00010f00


	//   ....[52]....
        /*0a54*/ 	.word	0x00011040


	//   ....[53]....
        /*0a58*/ 	.word	0x00011060


	//   ....[54]....
        /*0a5c*/ 	.word	0x000111b0


	//   ....[55]....
        /*0a60*/ 	.word	0x000111d0


	//   ....[56]....
        /*0a64*/ 	.word	0x00011b70


	//   ....[57]....
        /*0a68*/ 	.word	0x00011b80


	//   ....[58]....
        /*0a6c*/ 	.word	0x00011d20


	//   ....[59]....
        /*0a70*/ 	.word	0x00011d30


	//   ....[60]....
        /*0a74*/ 	.word	0x00011ec0


	//   ....[61]....
        /*0a78*/ 	.word	0x00011ed0


	//   ....[62]....
        /*0a7c*/ 	.word	0x00012060


	//   ....[63]....
        /*0a80*/ 	.word	0x00012070


	//   ....[64]....
        /*0a84*/ 	.word	0x00012250


	//   ....[65]....
        /*0a88*/ 	.word	0x00012420


	//   ....[66]....
        /*0a8c*/ 	.word	0x00012450


	//   ....[67]....
        /*0a90*/ 	.word	0x00012480


	//   ....[68]....
        /*0a94*/ 	.word	0x000124b0


	//   ....[69]....
        /*0a98*/ 	.word	0x000124e0


	//   ....[70]....
        /*0a9c*/ 	.word	0x00012510


	//   ....[71]....
        /*0aa0*/ 	.word	0x00012680


	//   ....[72]....
        /*0aa4*/ 	.word	0x000126b0


	//   ....[73]....
        /*0aa8*/ 	.word	0x000126e0


	//   ....[74]....
        /*0aac*/ 	.word	0x00012710


	//   ....[75]....
        /*0ab0*/ 	.word	0x00012740


	//   ....[76]....
        /*0ab4*/ 	.word	0x00012770


	//   ....[77]....
        /*0ab8*/ 	.word	0x00012800


	//   ....[78]....
        /*0abc*/ 	.word	0x00012830


	//   ....[79]....
        /*0ac0*/ 	.word	0x000128b0


	//   ....[80]....
        /*0ac4*/ 	.word	0x000133d0


	//   ....[81]....
        /*0ac8*/ 	.word	0x00015240


	//   ....[82]....
        /*0acc*/ 	.word	0x00015260


	//   ....[83]....
        /*0ad0*/ 	.word	0x000152f0


	//   ....[84]....
        /*0ad4*/ 	.word	0x00015310


	//   ....[85]....
        /*0ad8*/ 	.word	0x00015390


	//   ....[86]....
        /*0adc*/ 	.word	0x000153b0


	//   ....[87]....
        /*0ae0*/ 	.word	0x00015430


	//   ....[88]....
        /*0ae4*/ 	.word	0x00015450


	//   ....[89]....
        /*0ae8*/ 	.word	0x000154d0


	//   ....[90]....
        /*0aec*/ 	.word	0x000154f0


	//   ....[91]....
        /*0af0*/ 	.word	0x00015500


	//   ....[92]....
        /*0af4*/ 	.word	0x00015510


	//   ....[93]....
        /*0af8*/ 	.word	0x00015cc0


	//   ....[94]....
        /*0afc*/ 	.word	0x00015cf0


	//   ....[95]....
        /*0b00*/ 	.word	0x00015df0


	//   ....[96]....
        /*0b04*/ 	.word	0x00015e00


	//   ....[97]....
        /*0b08*/ 	.word	0x00015e80


	//   ....[98]....
        /*0b0c*/ 	.word	0x00015e90


	//   ....[99]....
        /*0b10*/ 	.word	0x00015ea0


	//   ....[100]....
        /*0b14*/ 	.word	0x00015f40


	//   ....[101]....
        /*0b18*/ 	.word	0x00015f70


	//   ....[102]....
        /*0b1c*/ 	.word	0x00015ff0


	//   ....[103]....
        /*0b20*/ 	.word	0x00016020


	//   ....[104]....
        /*0b24*/ 	.word	0x000160a0


	//   ....[105]....
        /*0b28*/ 	.word	0x000160d0


	//   ....[106]....
        /*0b2c*/ 	.word	0x000160f0


	//   ....[107]....
        /*0b30*/ 	.word	0x00016140


	//   ....[108]....
        /*0b34*/ 	.word	0x00016150


	//   ....[109]....
        /*0b38*/ 	.word	0x00016820


	//   ....[110]....
        /*0b3c*/ 	.word	0x00016850


	//   ....[111]....
        /*0b40*/ 	.word	0x00016870


	//   ....[112]....
        /*0b44*/ 	.word	0x00016940


	//   ....[113]....
        /*0b48*/ 	.word	0x00016970


	//   ....[114]....
        /*0b4c*/ 	.word	0x000169e0


	//   ....[115]....
        /*0b50*/ 	.word	0x00016a50


	//   ....[116]....
        /*0b54*/ 	.word	0x00016a60


	//   ....[117]....
        /*0b58*/ 	.word	0x00016ae0


	//   ....[118]....
        /*0b5c*/ 	.word	0x00016af0


	//   ....[119]....
        /*0b60*/ 	.word	0x00016b70


	//   ....[120]....
        /*0b64*/ 	.word	0x00016b80


	//   ....[121]....
        /*0b68*/ 	.word	0x00016c00


	//   ....[122]....
        /*0b6c*/ 	.word	0x00016c10


	//   ....[123]....
        /*0b70*/ 	.word	0x00016c90


	//   ....[124]....
        /*0b74*/ 	.word	0x00016ca0


	//   ....[125]....
        /*0b78*/ 	.word	0x000171d0


	//   ....[126]....
        /*0b7c*/ 	.word	0x000171f0


	//   ....[127]....
        /*0b80*/ 	.word	0x00017220


	//   ....[128]....
        /*0b84*/ 	.word	0x00017300


	//   ....[129]....
        /*0b88*/ 	.word	0x00017310


	//   ....[130]....
        /*0b8c*/ 	.word	0x00017340


	//   ....[131]....
        /*0b90*/ 	.word	0x000173d0


	//   ....[132]....
        /*0b94*/ 	.word	0x00017480


	//   ....[133]....
        /*0b98*/ 	.word	0x00017490


	//   ....[134]....
        /*0b9c*/ 	.word	0x000174c0


	//   ....[135]....
        /*0ba0*/ 	.word	0x000174d0


	//   ....[136]....
        /*0ba4*/ 	.word	0x00017560


	//   ....[137]....
        /*0ba8*/ 	.word	0x00017ca0


	//   ....[138]....
        /*0bac*/ 	.word	0x00017cc0


	//   ....[139]....
        /*0bb0*/ 	.word	0x00017d10


	//   ....[140]....
        /*0bb4*/ 	.word	0x00017d20


	//   ....[141]....
        /*0bb8*/ 	.word	0x00017d60


	//   ....[142]....
        /*0bbc*/ 	.word	0x00017d70


	//   ....[143]....
        /*0bc0*/ 	.word	0x00017db0


	//   ....[144]....
        /*0bc4*/ 	.word	0x00017dc0


	//   ....[145]....
        /*0bc8*/ 	.word	0x00017e00


	//   ....[146]....
        /*0bcc*/ 	.word	0x00017e10


	//   ....[147]....
        /*0bd0*/ 	.word	0x00017e20


	//   ....[148]....
        /*0bd4*/ 	.word	0x00017e60


	//   ....[149]....
        /*0bd8*/ 	.word	0x000181a0


	//   ....[150]....
        /*0bdc*/ 	.word	0x000181c0


	//   ....[151]....
        /*0be0*/ 	.word	0x000181d0


	//   ....[152]....
        /*0be4*/ 	.word	0x000181f0


	//   ....[153]....
        /*0be8*/ 	.word	0x00018260


	//   ....[154]....
        /*0bec*/ 	.word	0x00018280


	//   ....[155]....
        /*0bf0*/ 	.word	0x000182e0


	//   ....[156]....
        /*0bf4*/ 	.word	0x00018300


	//   ....[157]....
        /*0bf8*/ 	.word	0x00018360


	//   ....[158]....
        /*0bfc*/ 	.word	0x00018380


	//   ....[159]....
        /*0c00*/ 	.word	0x000183e0


	//   ....[160]....
        /*0c04*/ 	.word	0x00018400


	//   ....[161]....
        /*0c08*/ 	.word	0x000188f0


	//   ....[162]....
        /*0c0c*/ 	.word	0x00018920


	//   ....[163]....
        /*0c10*/ 	.word	0x00018950


	//   ....[164]....
        /*0c14*/ 	.word	0x00018980


	//   ....[165]....
        /*0c18*/ 	.word	0x000189b0


	//   ....[166]....
        /*0c1c*/ 	.word	0x000189e0


	//   ....[167]....
        /*0c20*/ 	.word	0x00018a10


	//   ....[168]....
        /*0c24*/ 	.word	0x00018a40


	//   ....[169]....
        /*0c28*/ 	.word	0x00018bc0


	//   ....[170]....
        /*0c2c*/ 	.word	0x00018bf0


	//   ....[171]....
        /*0c30*/ 	.word	0x00018c20


	//   ....[172]....
        /*0c34*/ 	.word	0x00018c50


	//   ....[173]....
        /*0c38*/ 	.word	0x00018c80


	//   ....[174]....
        /*0c3c*/ 	.word	0x00018cb0


	//   ....[175]....
        /*0c40*/ 	.word	0x00018d70


	//   ....[176]....
        /*0c44*/ 	.word	0x00018d90


	//   ....[177]....
        /*0c48*/ 	.word	0x00018e00


	//   ....[178]....
        /*0c4c*/ 	.word	0x00019270


	//   ....[179]....
        /*0c50*/ 	.word	0x00019590


	//   ....[180]....
        /*0c54*/ 	.word	0x00019620


	//   ....[181]....
        /*0c58*/ 	.word	0x000196c0


	//   ....[182]....
        /*0c5c*/ 	.word	0x00019750


	//   ....[183]....
        /*0c60*/ 	.word	0x00019840


	//   ....[184]....
        /*0c64*/ 	.word	0x000198d0


	//   ....[185]....
        /*0c68*/ 	.word	0x00019970


	//   ....[186]....
        /*0c6c*/ 	.word	0x00019a00


	//   ....[187]....
        /*0c70*/ 	.word	0x00019af0


	//   ....[188]....
        /*0c74*/ 	.word	0x00019b80


	//   ....[189]....
        /*0c78*/ 	.word	0x00019c10


	//   ....[190]....
        /*0c7c*/ 	.word	0x00019ca0


	//   ....[191]....
        /*0c80*/ 	.word	0x00019dd0


	//   ....[192]....
        /*0c84*/ 	.word	0x00019e70


	//   ....[193]....
        /*0c88*/ 	.word	0x00019f00


	//   ....[194]....
        /*0c8c*/ 	.word	0x00019f50


	//   ....[195]....
        /*0c90*/ 	.word	0x00019fa0


	//   ....[196]....
        /*0c94*/ 	.word	0x0001a080


	//   ....[197]....
        /*0c98*/ 	.word	0x0001a110


	//   ....[198]....
        /*0c9c*/ 	.word	0x0001a160


	//   ....[199]....
        /*0ca0*/ 	.word	0x0001a1b0


	//   ....[200]....
        /*0ca4*/ 	.word	0x0001a420


	//   ....[201]....
        /*0ca8*/ 	.word	0x0001a470


	//   ....[202]....
        /*0cac*/ 	.word	0x0001a500


	//   ....[203]....
        /*0cb0*/ 	.word	0x0001a590


	//   ....[204]....
        /*0cb4*/ 	.word	0x0001a620


	//   ....[205]....
        /*0cb8*/ 	.word	0x0001a6b0


	//   ....[206]....
        /*0cbc*/ 	.word	0x0001a740


	//   ....[207]....
        /*0cc0*/ 	.word	0x0001a7d0


	//   ....[208]....
        /*0cc4*/ 	.word	0x0001a890


	//   ....[209]....
        /*0cc8*/ 	.word	0x0001ab70


	//   ....[210]....
        /*0ccc*/ 	.word	0x0001ac60


	//   ....[211]....
        /*0cd0*/ 	.word	0x0001ad00


	//   ....[212]....
        /*0cd4*/ 	.word	0x0001ad60


	//   ....[213]....
        /*0cd8*/ 	.word	0x0001ae50


	//   ....[214]....
        /*0cdc*/ 	.word	0x0001aec0


	//   ....[215]....
        /*0ce0*/ 	.word	0x0001afb0


	//   ....[216]....
        /*0ce4*/ 	.word	0x0001b020


	//   ....[217]....
        /*0ce8*/ 	.word	0x0001b110


	//   ....[218]....
        /*0cec*/ 	.word	0x0001b180


	//   ....[219]....
        /*0cf0*/ 	.word	0x0001b270


	//   ....[220]....
        /*0cf4*/ 	.word	0x0001b2e0


	//   ....[221]....
        /*0cf8*/ 	.word	0x0001b380


	//   ....[222]....
        /*0cfc*/ 	.word	0x0001b470


	//   ....[223]....
        /*0d00*/ 	.word	0x0001b530


	//   ....[224]....
        /*0d04*/ 	.word	0x0001b590


	//   ....[225]....
        /*0d08*/ 	.word	0x0001b680


	//   ....[226]....
        /*0d0c*/ 	.word	0x0001b6e0


	//   ....[227]....
        /*0d10*/ 	.word	0x0001b7d0


	//   ....[228]....
        /*0d14*/ 	.word	0x0001b830


	//   ....[229]....
        /*0d18*/ 	.word	0x0001b8d0


	//   ....[230]....
        /*0d1c*/ 	.word	0x0001b9a0


	//   ....[231]....
        /*0d20*/ 	.word	0x0001ba40


	//   ....[232]....
        /*0d24*/ 	.word	0x0001bb10


	//   ....[233]....
        /*0d28*/ 	.word	0x0001bbb0


	//   ....[234]....
        /*0d2c*/ 	.word	0x0001bc80


	//   ....[235]....
        /*0d30*/ 	.word	0x0001bd20


	//   ....[236]....
        /*0d34*/ 	.word	0x0001bdd0


	//   ....[237]....
        /*0d38*/ 	.word	0x0001beb0


	//   ....[238]....
        /*0d3c*/ 	.word	0x0001c0e0


	//   ....[239]....
        /*0d40*/ 	.word	0x0001c1a0


	//   ....[240]....
        /*0d44*/ 	.word	0x0001c260


	//   ....[241]....
        /*0d48*/ 	.word	0x0001c350


	//   ....[242]....
        /*0d4c*/ 	.word	0x0001c410


	//   ....[243]....
        /*0d50*/ 	.word	0x0001c4d0


	//   ....[244]....
        /*0d54*/ 	.word	0x0001c590


	//   ....[245]....
        /*0d58*/ 	.word	0x0001c650


	//   ....[246]....
        /*0d5c*/ 	.word	0x0001c710


	//   ....[247]....
        /*0d60*/ 	.word	0x0001c7d0


	//   ....[248]....
        /*0d64*/ 	.word	0x0001c890


	//   ....[249]....
        /*0d68*/ 	.word	0x0001c950


	//   ....[250]....
        /*0d6c*/ 	.word	0x0001ca10


	//   ....[251]....
        /*0d70*/ 	.word	0x0001cac0


	//   ....[252]....
        /*0d74*/ 	.word	0x0001cb20


	//   ....[253]....
        /*0d78*/ 	.word	0x0001cc00


	//   ....[254]....
        /*0d7c*/ 	.word	0x0001cd40


	//   ....[255]....
        /*0d80*/ 	.word	0x0001ce20


	//   ....[0]....
        /*0d84*/ 	.word	0x0001cea0


	//   ....[1]....
        /*0d88*/ 	.word	0x0001cfd0


	//   ....[2]....
        /*0d8c*/ 	.word	0x0001d030


	//   ....[3]....
        /*0d90*/ 	.word	0x0001d140


	//   ....[4]....
        /*0d94*/ 	.word	0x0001d1a0


	//   ....[5]....
        /*0d98*/ 	.word	0x0001d2b0


	//   ....[6]....
        /*0d9c*/ 	.word	0x0001d310


	//   ....[7]....
        /*0da0*/ 	.word	0x0001d420


	//   ....[8]....
        /*0da4*/ 	.word	0x0001d480


	//   ....[9]....
        /*0da8*/ 	.word	0x0001d540


	//   ....[10]....
        /*0dac*/ 	.word	0x0001d6a0


	//   ....[11]....
        /*0db0*/ 	.word	0x0001d740


	//   ....[12]....
        /*0db4*/ 	.word	0x0001d7a0


	//   ....[13]....
        /*0db8*/ 	.word	0x0001d850


	//   ....[14]....
        /*0dbc*/ 	.word	0x0001d8b0


	//   ....[15]....
        /*0dc0*/ 	.word	0x0001d960


	//   ....[16]....
        /*0dc4*/ 	.word	0x0001d9c0


	//   ....[17]....
        /*0dc8*/ 	.word	0x0001da70


	//   ....[18]....
        /*0dcc*/ 	.word	0x0001dad0


	//   ....[19]....
        /*0dd0*/ 	.word	0x0001db80


	//   ....[20]....
        /*0dd4*/ 	.word	0x0001dbe0


	//   ....[21]....
        /*0dd8*/ 	.word	0x0001dc90


	//   ....[22]....
        /*0ddc*/ 	.word	0x0001dd80


	//   ....[23]....
        /*0de0*/ 	.word	0x0001de20


	//   ....[24]....
        /*0de4*/ 	.word	0x0001de80


	//   ....[25]....
        /*0de8*/ 	.word	0x0001df50


	//   ....[26]....
        /*0dec*/ 	.word	0x0001dfb0


	//   ....[27]....
        /*0df0*/ 	.word	0x0001e080


	//   ....[28]....
        /*0df4*/ 	.word	0x0001e0e0


	//   ....[29]....
        /*0df8*/ 	.word	0x0001e1b0


	//   ....[30]....
        /*0dfc*/ 	.word	0x0001e210


	//   ....[31]....
        /*0e00*/ 	.word	0x0001e2e0


	//   ....[32]....
        /*0e04*/ 	.word	0x0001e340


	//   ....[33]....
        /*0e08*/ 	.word	0x0001e410


	//   ....[34]....
        /*0e0c*/ 	.word	0x0001e4a0


	//   ....[35]....
        /*0e10*/ 	.word	0x0001e540


	//   ....[36]....
        /*0e14*/ 	.word	0x0001e660


	//   ....[37]....
        /*0e18*/ 	.word	0x0001e6d0


	//   ....[38]....
        /*0e1c*/ 	.word	0x0001e740


	//   ....[39]....
        /*0e20*/ 	.word	0x0001e7b0


	//   ....[40]....
        /*0e24*/ 	.word	0x0001e820


	//   ....[41]....
        /*0e28*/ 	.word	0x0001e8a0


	//   ....[42]....
        /*0e2c*/ 	.word	0x0001e930


	//   ....[43]....
        /*0e30*/ 	.word	0x0001e9c0


	//   ....[44]....
        /*0e34*/ 	.word	0x0001ea30


	//   ....[45]....
        /*0e38*/ 	.word	0x0001eaa0


	//   ....[46]....
        /*0e3c*/ 	.word	0x0001eb10


	//   ....[47]....
        /*0e40*/ 	.word	0x0001eb90


	//   ....[48]....
        /*0e44*/ 	.word	0x0001ec00


	//   ....[49]....
        /*0e48*/ 	.word	0x0001eca0


	//   ....[50]....
        /*0e4c*/ 	.word	0x0001ed30


	//   ....[51]....
        /*0e50*/ 	.word	0x0001ee50


	//----- nvinfo : EIATTR_REG_RECONFIG
	.align		4
.L_1272:
        /*0e54*/ 	.byte	0x01, 0x54
	.zero		2


	//----- nvinfo : EIATTR_SYSCALL_OFFSETS
	.align		4
        /*0e58*/ 	.byte	0x04, 0x46
        /*0e5a*/ 	.short	(.L_1274 - .L_1273)


	//   ....[0]....
.L_1273:
        /*0e5c*/ 	.word	0x00001810


	//   ....[1]....
        /*0e60*/ 	.word	0x00001960


	//   ....[2]....
        /*0e64*/ 	.word	0x000065f0


	//   ....[3]....
        /*0e68*/ 	.word	0x00006970


	//   ....[4]....
        /*0e6c*/ 	.word	0x00014820


	//   ....[5]....
        /*0e70*/ 	.word	0x00014970


	//   ....[6]....
        /*0e74*/ 	.word	0x00014a60


	//   ....[7]....
        /*0e78*/ 	.word	0x000158d0


	//   ....[8]....
        /*0e7c*/ 	.word	0x00016420


	//----- nvinfo : EIATTR_MBARRIER_INSTR_OFFSETS
	.align		4
.L_1274:
        /*0e80*/ 	.byte	0x04, 0x39
        /*0e82*/ 	.short	(.L_1276 - .L_1275)


	//   ....[0]....
.L_1275:
        /*0e84*/ 	.word	0x00000260
        /*0e88*/ 	.word	0x000000ff
        /*0e8c*/ 	.word	0x00032400
        /*0e90*/ 	.short	0x0100
        /*0e92*/ 	.byte	0x08
	.zero		1


	//   ....[1]....
        /*0e94*/ 	.word	0x00000270
        /*0e98*/ 	.word	0x000000ff
        /*0e9c*/ 	.word	0x00032410
        /*0ea0*/ 	.short	0x0100
        /*0ea2*/ 	.byte	0x08
	.zero		1


	//   ....[2]....
        /*0ea4*/ 	.word	0x00000280
        /*0ea8*/ 	.word	0x000000ff
        /*0eac*/ 	.word	0x00032420
        /*0eb0*/ 	.short	0x0100
        /*0eb2*/ 	.byte	0x08
	.zero		1


	//   ....[3]....
        /*0eb4*/ 	.word	0x00000370
        /*0eb8*/ 	.word	0x000000ff
        /*0ebc*/ 	.word	0x00032430
        /*0ec0*/ 	.short	0x0100
        /*0ec2*/ 	.byte	0x08
	.zero		1


	//   ....[4]....
        /*0ec4*/ 	.word	0x00000380
        /*0ec8*/ 	.word	0x000000ff
        /*0ecc*/ 	.word	0x00032440
        /*0ed0*/ 	.short	0x0100
        /*0ed2*/ 	.byte	0x08
	.zero		1


	//   ....[5]....
        /*0ed4*/ 	.word	0x00000390
        /*0ed8*/ 	.word	0x000000ff
        /*0edc*/ 	.word	0x00032438
        /*0ee0*/ 	.short	0x0100
        /*0ee2*/ 	.byte	0x08
	.zero		1


	//   ....[6]....
        /*0ee4*/ 	.word	0x000003a0
        /*0ee8*/ 	.word	0x000000ff
        /*0eec*/ 	.word	0x00032448
        /*0ef0*/ 	.short	0x0100
        /*0ef2*/ 	.byte	0x08
	.zero		1


	//   ....[7]....
        /*0ef4*/ 	.word	0x000004d0
        /*0ef8*/ 	.word	0x000000ff
        /*0efc*/ 	.word	0x00032450
        /*0f00*/ 	.short	0x0100
        /*0f02*/ 	.byte	0x08
	.zero		1


	//   ....[8]....
        /*0f04*/ 	.word	0x000004e0
        /*0f08*/ 	.word	0x000000ff
        /*0f0c*/ 	.word	0x00032460
        /*0f10*/ 	.short	0x0100
        /*0f12*/ 	.byte	0x08
	.zero		1


	//   ....[9]....
        /*0f14*/ 	.word	0x000004f0
        /*0f18*/ 	.word	0x000000ff
        /*0f1c*/ 	.word	0x00032458
        /*0f20*/ 	.short	0x0100
        /*0f22*/ 	.byte	0x08
	.zero		1


	//   ....[10]....
        /*0f24*/ 	.word	0x00000500
        /*0f28*/ 	.word	0x000000ff
        /*0f2c*/ 	.word	0x00032468
        /*0f30*/ 	.short	0x0100
        /*0f32*/ 	.byte	0x08
	.zero		1


	//   ....[11]....
        /*0f34*/ 	.word	0x000005f0
        /*0f38*/ 	.word	0x000000ff
        /*0f3c*/ 	.word	0x00032470
        /*0f40*/ 	.short	0x0100
        /*0f42*/ 	.byte	0x06
	.zero		1


	//   ....[12]....
        /*0f44*/ 	.word	0x00000600
        /*0f48*/ 	.word	0x000000ff
        /*0f4c*/ 	.word	0x00032480
        /*0f50*/ 	.short	0x0100
        /*0f52*/ 	.byte	0x06
	.zero		1


	//   ....[13]....
        /*0f54*/ 	.word	0x00000610
        /*0f58*/ 	.word	0x000000ff
        /*0f5c*/ 	.word	0x00032478
        /*0f60*/ 	.short	0x0100
        /*0f62*/ 	.byte	0x06
	.zero		1


	//   ....[14]....
        /*0f64*/ 	.word	0x00000620
        /*0f68*/ 	.word	0x000000ff
        /*0f6c*/ 	.word	0x00032488
        /*0f70*/ 	.short	0x0100
        /*0f72*/ 	.byte	0x06
	.zero		1


	//   ....[15]....
        /*0f74*/ 	.word	0x00000750
        /*0f78*/ 	.word	0x000000ff
        /*0f7c*/ 	.word	0x00032490
        /*0f80*/ 	.short	0x0100
        /*0f82*/ 	.byte	0x08
	.zero		1


	//   ....[16]....
        /*0f84*/ 	.word	0x00000760
        /*0f88*/ 	.word	0x000000ff
        /*0f8c*/ 	.word	0x000324a0
        /*0f90*/ 	.short	0x0100
        /*0f92*/ 	.byte	0x08
	.zero		1


	//   ....[17]....
        /*0f94*/ 	.word	0x00000770
        /*0f98*/ 	.word	0x000000ff
        /*0f9c*/ 	.word	0x00032498
        /*0fa0*/ 	.short	0x0100
        /*0fa2*/ 	.byte	0x08
	.zero		1


	//   ....[18]....
        /*0fa4*/ 	.word	0x00000780
        /*0fa8*/ 	.word	0x000000ff
        /*0fac*/ 	.word	0x000324a8
        /*0fb0*/ 	.short	0x0100
        /*0fb2*/ 	.byte	0x08
	.zero		1


	//   ....[19]....
        /*0fb4*/ 	.word	0x000008b0
        /*0fb8*/ 	.word	0x000000ff
        /*0fbc*/ 	.word	0x000324b0
        /*0fc0*/ 	.short	0x0100
        /*0fc2*/ 	.byte	0x08
	.zero		1


	//   ....[20]....
        /*0fc4*/ 	.word	0x000008c0
        /*0fc8*/ 	.word	0x000000ff
        /*0fcc*/ 	.word	0x000324c0
        /*0fd0*/ 	.short	0x0100
        /*0fd2*/ 	.byte	0x08
	.zero		1


	//   ....[21]....
        /*0fd4*/ 	.word	0x000008d0
        /*0fd8*/ 	.word	0x000000ff
        /*0fdc*/ 	.word	0x000324b8
        /*0fe0*/ 	.short	0x0100
        /*0fe2*/ 	.byte	0x08
	.zero		1


	//   ....[22]....
        /*0fe4*/ 	.word	0x000008e0
        /*0fe8*/ 	.word	0x000000ff
        /*0fec*/ 	.word	0x000324c8
        /*0ff0*/ 	.short	0x0100
        /*0ff2*/ 	.byte	0x08
	.zero		1


	//   ....[23]....
        /*0ff4*/ 	.word	0x00002c40
        /*0ff8*/ 	.word	0x00000004
        /*0ffc*/ 	.word	0x00032490
        /*1000*/ 	.short	0x010a
        /*1002*/ 	.byte	0x3f
	.zero		1


	//   ....[24]....
        /*1004*/ 	.word	0x00004030
        /*1008*/ 	.word	0x00000004
        /*100c*/ 	.word	0x00032490
        /*1010*/ 	.short	0x010a
        /*1012*/ 	.byte	0x3f
	.zero		1


	//   ....[25]....
        /*1014*/ 	.word	0x00005130
        /*1018*/ 	.word	0x00000004
        /*101c*/ 	.word	0x00032490
        /*1020*/ 	.short	0x010a
        /*1022*/ 	.byte	0x3f
	.zero		1


	//   ....[26]....
        /*1024*/ 	.word	0x000055e0
        /*1028*/ 	.word	0x0000000b
        /*102c*/ 	.word	0x00000000
        /*1030*/ 	.short	0x0101
        /*1032*/ 	.byte	0x3f
	.zero		1


	//   ....[27]....
        /*1034*/ 	.word	0x00005620
        /*1038*/ 	.word	0x00000004
        /*103c*/ 	.word	0x000324b0
        /*1040*/ 	.short	0x010a
        /*1042*/ 	.byte	0x3f
	.zero		1


	//   ....[28]....
        /*1044*/ 	.word	0x00005e60
        /*1048*/ 	.word	0x00000004
        /*104c*/ 	.word	0x00000000
        /*1050*/ 	.short	0x0101
        /*1052*/ 	.byte	0x3f
	.zero		1


	//   ....[29]....
        /*1054*/ 	.word	0x00006690
        /*1058*/ 	.word	0x00000013
        /*105c*/ 	.word	0x00032400
        /*1060*/ 	.short	0x010a
        /*1062*/ 	.byte	0x3f
	.zero		1


	//   ....[30]....
        /*1064*/ 	.word	0x000066e0
        /*1068*/ 	.word	0x00000013
        /*106c*/ 	.word	0x00032400
        /*1070*/ 	.short	0x010a
        /*1072*/ 	.byte	0x3f
	.zero		1


	//   ....[31]....
        /*1074*/ 	.word	0x00006cc0
        /*1078*/ 	.word	0x00000013
        /*107c*/ 	.word	0x00032400
        /*1080*/ 	.short	0x010a
        /*1082*/ 	.byte	0x3f
	.zero		1


	//   ....[32]....
        /*1084*/ 	.word	0x00007c70
        /*1088*/ 	.word	0x00000013
        /*108c*/ 	.word	0x00032400
        /*1090*/ 	.short	0x010a
        /*1092*/ 	.byte	0x3f
	.zero		1


	//   ....[33]....
        /*1094*/ 	.word	0x00008b80
        /*1098*/ 	.word	0x00000003
        /*109c*/ 	.word	0x00032430
        /*10a0*/ 	.short	0x010a
        /*10a2*/ 	.byte	0x3f
	.zero		1


	//   ....[34]....
        /*10a4*/ 	.word	0x00008bf0
        /*10a8*/ 	.word	0x00000003
        /*10ac*/ 	.word	0x00032430
        /*10b0*/ 	.short	0x010a
        /*10b2*/ 	.byte	0x3f
	.zero		1


	//   ....[35]....
        /*10b4*/ 	.word	0x00008ff0
        /*10b8*/ 	.word	0x00000013
        /*10bc*/ 	.word	0x00032410
        /*10c0*/ 	.short	0x010a
        /*10c2*/ 	.byte	0x3f
	.zero		1


	//   ....[36]....
        /*10c4*/ 	.word	0x00009040
        /*10c8*/ 	.word	0x00000003
        /*10cc*/ 	.word	0x00032450
        /*10d0*/ 	.short	0x010a
        /*10d2*/ 	.byte	0x3f
	.zero		1


	//   ....[37]....
        /*10d4*/ 	.word	0x00009080
        /*10d8*/ 	.word	0x00000003
        /*10dc*/ 	.word	0x00032450
        /*10e0*/ 	.short	0x010a
        /*10e2*/ 	.byte	0x3f
	.zero		1


	//   ....[38]....
        /*10e4*/ 	.word	0x0000adb0
        /*10e8*/ 	.word	0x00000005
        /*10ec*/ 	.word	0x00000000
        /*10f0*/ 	.short	0x0101
        /*10f2*/ 	.byte	0x3f
	.zero		1


	//   ....[39]....
        /*10f4*/ 	.word	0x0000b930
        /*10f8*/ 	.word	0x00000003
        /*10fc*/ 	.word	0x00000000
        /*1100*/ 	.short	0x0101
        /*1102*/ 	.byte	0x3f
	.zero		1


	//   ....[40]....
        /*1104*/ 	.word	0x0000ba40
        /*1108*/ 	.word	0x00000003
        /*110c*/ 	.word	0x00032430
        /*1110*/ 	.short	0x010a
        /*1112*/ 	.byte	0x3f
	.zero		1


	//   ....[41]....
        /*1114*/ 	.word	0x0000bab0
        /*1118*/ 	.word	0x00000003
        /*111c*/ 	.word	0x00032430
        /*1120*/ 	.short	0x010a
        /*1122*/ 	.byte	0x3f
	.zero		1


	//   ....[42]....
        /*1124*/ 	.word	0x0000bd60
        /*1128*/ 	.word	0x00000003
        /*112c*/ 	.word	0x00032450
        /*1130*/ 	.short	0x010a
        /*1132*/ 	.byte	0x3f
	.zero		1


	//   ....[43]....
        /*1134*/ 	.word	0x0000bda0
        /*1138*/ 	.word	0x00000003
        /*113c*/ 	.word	0x00032450
        /*1140*/ 	.short	0x010a
        /*1142*/ 	.byte	0x3f
	.zero		1


	//   ....[44]....
        /*1144*/ 	.word	0x0000daa0
        /*1148*/ 	.word	0x00000007
        /*114c*/ 	.word	0x00000000
        /*1150*/ 	.short	0x0101
        /*1152*/ 	.byte	0x3f
	.zero		1


	//   ....[45]....
        /*1154*/ 	.word	0x0000e7c0
        /*1158*/ 	.word	0x00000003
        /*115c*/ 	.word	0x00000000
        /*1160*/ 	.short	0x0101
        /*1162*/ 	.byte	0x3f
	.zero		1


	//   ....[46]....
        /*1164*/ 	.word	0x00010d60
        /*1168*/ 	.word	0x00000000
        /*116c*/ 	.word	0x00000000
        /*1170*/ 	.short	0x0101
        /*1172*/ 	.byte	0x3f
	.zero		1


	//   ....[47]....
        /*1174*/ 	.word	0x000134b0
        /*1178*/ 	.word	0x00000017
        /*117c*/ 	.word	0x00032420
        /*1180*/ 	.short	0x010a
        /*1182*/ 	.byte	0x3f
	.zero		1


	//   ....[48]....
        /*1184*/ 	.word	0x00013560
        /*1188*/ 	.word	0x00000003
        /*118c*/ 	.word	0x000324a0
        /*1190*/ 	.short	0x010a
        /*1192*/ 	.byte	0x3f
	.zero		1


	//   ....[49]....
        /*1194*/ 	.word	0x00013790
        /*1198*/ 	.word	0x00000003
        /*119c*/ 	.word	0x000324c0
        /*11a0*/ 	.short	0x010a
        /*11a2*/ 	.byte	0x3f
	.zero		1


	//   ....[50]....
        /*11a4*/ 	.word	0x00013dc0
        /*11a8*/ 	.word	0x00000006
        /*11ac*/ 	.word	0x000324a0
        /*11b0*/ 	.short	0x010a
        /*11b2*/ 	.byte	0x3f
	.zero		1


	//   ....[51]....
        /*11b4*/ 	.word	0x00013fe0
        /*11b8*/ 	.word	0x00000006
        /*11bc*/ 	.word	0x000324c0
        /*11c0*/ 	.short	0x010a
        /*11c2*/ 	.byte	0x3f
	.zero		1


	//   ....[52]....
        /*11c4*/ 	.word	0x00014fb0
        /*11c8*/ 	.word	0x0000001e
        /*11cc*/ 	.word	0x00032440
        /*11d0*/ 	.short	0x010a
        /*11d2*/ 	.byte	0x3f
	.zero		1


	//   ....[53]....
        /*11d4*/ 	.word	0x00015610
        /*11d8*/ 	.word	0x0000001e
        /*11dc*/ 	.word	0x00032430
        /*11e0*/ 	.short	0x0107
        /*11e2*/ 	.byte	0x3f
	.zero		1


	//   ....[54]....
        /*11e4*/ 	.word	0x000156e0
        /*11e8*/ 	.word	0x0000001e
        /*11ec*/ 	.word	0x00032430
        /*11f0*/ 	.short	0x0101
        /*11f2*/ 	.byte	0x3f
	.zero		1


	//   ....[55]....
        /*11f4*/ 	.word	0x00016260
        /*11f8*/ 	.word	0x00000017
        /*11fc*/ 	.word	0x00032400
        /*1200*/ 	.short	0x0107
        /*1202*/ 	.byte	0x3f
	.zero		1


	//   ....[56]....
        /*1204*/ 	.word	0x000162f0
        /*1208*/ 	.word	0x00000017
        /*120c*/ 	.word	0x00032400
        /*1210*/ 	.short	0x0101
        /*1212*/ 	.byte	0x3f
	.zero		1


	//   ....[57]....
        /*1214*/ 	.word	0x00016d90
        /*1218*/ 	.word	0x00000017
        /*121c*/ 	.word	0x00032410
        /*1220*/ 	.short	0x0107
        /*1222*/ 	.byte	0x3f
	.zero		1


	//   ....[58]....
        /*1224*/ 	.word	0x00016e90
        /*1228*/ 	.word	0x00000017
        /*122c*/ 	.word	0x00032410
        /*1230*/ 	.short	0x0101
        /*1232*/ 	.byte	0x3f
	.zero		1


	//   ....[59]....
        /*1234*/ 	.word	0x00016eb0
        /*1238*/ 	.word	0x00000017
        /*123c*/ 	.word	0x00032420
        /*1240*/ 	.short	0x010a
        /*1242*/ 	.byte	0x3f
	.zero		1


	//   ....[60]....
        /*1244*/ 	.word	0x00016f90
        /*1248*/ 	.word	0x0000001e
        /*124c*/ 	.word	0x00032460
        /*1250*/ 	.short	0x010a
        /*1252*/ 	.byte	0x3f
	.zero		1


	//   ....[61]....
        /*1254*/ 	.word	0x000176e0
        /*1258*/ 	.word	0x0000001e
        /*125c*/ 	.word	0x00032450
        /*1260*/ 	.short	0x0107
        /*1262*/ 	.byte	0x3f
	.zero		1


	//   ....[62]....
        /*1264*/ 	.word	0x000177b0
        /*1268*/ 	.word	0x0000001e
        /*126c*/ 	.word	0x00032450
        /*1270*/ 	.short	0x0101
        /*1272*/ 	.byte	0x3f
	.zero		1


	//   ....[63]....
        /*1274*/ 	.word	0x00017b00
        /*1278*/ 	.word	0x00000004
        /*127c*/ 	.word	0x00032440
        /*1280*/ 	.short	0x010a
        /*1282*/ 	.byte	0x3f
	.zero		1


	//   ....[64]....
        /*1284*/ 	.word	0x00017ee0
        /*1288*/ 	.word	0x00000004
        /*128c*/ 	.word	0x00032430
        /*1290*/ 	.short	0x0107
        /*1292*/ 	.byte	0x3f
	.zero		1


	//   ....[65]....
        /*1294*/ 	.word	0x00017fa0
        /*1298*/ 	.word	0x00000004
        /*129c*/ 	.word	0x00032430
        /*12a0*/ 	.short	0x0101
        /*12a2*/ 	.byte	0x3f
	.zero		1


	//   ....[66]....
        /*12a4*/ 	.word	0x00017fd0
        /*12a8*/ 	.word	0x00000004
        /*12ac*/ 	.word	0x00032460
        /*12b0*/ 	.short	0x010a
        /*12b2*/ 	.byte	0x3f
	.zero		1


	//   ....[67]....
        /*12b4*/ 	.word	0x000184f0
        /*12b8*/ 	.word	0x00000004
        /*12bc*/ 	.word	0x00032450
        /*12c0*/ 	.short	0x0107
        /*12c2*/ 	.byte	0x3f
	.zero		1


	//   ....[68]....
        /*12c4*/ 	.word	0x000185b0
        /*12c8*/ 	.word	0x00000004
        /*12cc*/ 	.word	0x00032450
        /*12d0*/ 	.short	0x0101
        /*12d2*/ 	.byte	0x3f
	.zero		1


	//   ....[69]....
        /*12d4*/ 	.word	0x000191f0
        /*12d8*/ 	.word	0x00000005
        /*12dc*/ 	.word	0x00032420
        /*12e0*/ 	.short	0x010a
        /*12e2*/ 	.byte	0x3f
	.zero		1


	//   ....[70]....
        /*12e4*/ 	.word	0x00019360
        /*12e8*/ 	.word	0x00000003
        /*12ec*/ 	.word	0x00032440
        /*12f0*/ 	.short	0x010a
        /*12f2*/ 	.byte	0x3f
	.zero		1


	//   ....[71]....
        /*12f4*/ 	.word	0x00019400
        /*12f8*/ 	.word	0x00000019
        /*12fc*/ 	.word	0x00032440
        /*1300*/ 	.short	0x010a
        /*1302*/ 	.byte	0x3f
	.zero		1


	//   ....[72]....
        /*1304*/ 	.word	0x00019440
        /*1308*/ 	.word	0x00000003
        /*130c*/ 	.word	0x00032460
        /*1310*/ 	.short	0x010a
        /*1312*/ 	.byte	0x3f
	.zero		1


	//   ....[73]....
        /*1314*/ 	.word	0x00019480
        /*1318*/ 	.word	0x00000019
        /*131c*/ 	.word	0x00032460
        /*1320*/ 	.short	0x010a
        /*1322*/ 	.byte	0x3f
	.zero		1


	//   ....[74]....
        /*1324*/ 	.word	0x000194e0
        /*1328*/ 	.word	0x00000004
        /*132c*/ 	.word	0x00032490
        /*1330*/ 	.short	0x010a
        /*1332*/ 	.byte	0x3f
	.zero		1


	//   ....[75]....
        /*1334*/ 	.word	0x00019790
        /*1338*/ 	.word	0x00000004
        /*133c*/ 	.word	0x00032490
        /*1340*/ 	.short	0x010a
        /*1342*/ 	.byte	0x3f
	.zero		1


	//   ....[76]....
        /*1344*/ 	.word	0x00019a40
        /*1348*/ 	.word	0x00000004
        /*134c*/ 	.word	0x00032490
        /*1350*/ 	.short	0x010a
        /*1352*/ 	.byte	0x3f
	.zero		1


	//   ....[77]....
        /*1354*/ 	.word	0x00019cd0
        /*1358*/ 	.word	0x00000004
        /*135c*/ 	.word	0x000324b0
        /*1360*/ 	.short	0x010a
        /*1362*/ 	.byte	0x3f
	.zero		1


	//   ....[78]....
        /*1364*/ 	.word	0x00019fd0
        /*1368*/ 	.word	0x00000013
        /*136c*/ 	.word	0x00032400
        /*1370*/ 	.short	0x010a
        /*1372*/ 	.byte	0x3f
	.zero		1


	//   ....[79]....
        /*1374*/ 	.word	0x0001a1f0
        /*1378*/ 	.word	0x00000013
        /*137c*/ 	.word	0x00032400
        /*1380*/ 	.short	0x010a
        /*1382*/ 	.byte	0x3f
	.zero		1


	//   ....[80]....
        /*1384*/ 	.word	0x0001a240
        /*1388*/ 	.word	0x00000003
        /*138c*/ 	.word	0x00032430
        /*1390*/ 	.short	0x010a
        /*1392*/ 	.byte	0x3f
	.zero		1


	//   ....[81]....
        /*1394*/ 	.word	0x0001a290
        /*1398*/ 	.word	0x00000013
        /*139c*/ 	.word	0x00032410
        /*13a0*/ 	.short	0x010a
        /*13a2*/ 	.byte	0x3f
	.zero		1


	//   ....[82]....
        /*13a4*/ 	.word	0x0001a2e0
        /*13a8*/ 	.word	0x00000003
        /*13ac*/ 	.word	0x00032450
        /*13b0*/ 	.short	0x010a
        /*13b2*/ 	.byte	0x3f
	.zero		1


	//   ....[83]....
        /*13b4*/ 	.word	0x0001a330
        /*13b8*/ 	.word	0x00000003
        /*13bc*/ 	.word	0x00032430
        /*13c0*/ 	.short	0x010a
        /*13c2*/ 	.byte	0x3f
	.zero		1


	//   ....[84]....
        /*13c4*/ 	.word	0x0001a380
        /*13c8*/ 	.word	0x00000003
        /*13cc*/ 	.word	0x00032450
        /*13d0*/ 	.short	0x010a
        /*13d2*/ 	.byte	0x3f
	.zero		1


	//   ....[85]....
        /*13d4*/ 	.word	0x0001a950
        /*13d8*/ 	.word	0x00000017
        /*13dc*/ 	.word	0x00032420
        /*13e0*/ 	.short	0x010a
        /*13e2*/ 	.byte	0x3f
	.zero		1


	//   ....[86]....
        /*13e4*/ 	.word	0x0001a9a0
        /*13e8*/ 	.word	0x00000003
        /*13ec*/ 	.word	0x000324a0
        /*13f0*/ 	.short	0x010a
        /*13f2*/ 	.byte	0x3f
	.zero		1


	//   ....[87]....
        /*13f4*/ 	.word	0x0001a9f0
        /*13f8*/ 	.word	0x00000003
        /*13fc*/ 	.word	0x000324c0
        /*1400*/ 	.short	0x010a
        /*1402*/ 	.byte	0x3f
	.zero		1


	//   ....[88]....
        /*1404*/ 	.word	0x0001aa40
        /*1408*/ 	.word	0x00000006
        /*140c*/ 	.word	0x000324a0
        /*1410*/ 	.short	0x010a
        /*1412*/ 	.byte	0x3f
	.zero		1


	//   ....[89]....
        /*1414*/ 	.word	0x0001aa90
        /*1418*/ 	.word	0x00000006
        /*141c*/ 	.word	0x000324c0
        /*1420*/ 	.short	0x010a
        /*1422*/ 	.byte	0x3f
	.zero		1


	//   ....[90]....
        /*1424*/ 	.word	0x0001abb0
        /*1428*/ 	.word	0x0000001e
        /*142c*/ 	.word	0x00032440
        /*1430*/ 	.short	0x010a
        /*1432*/ 	.byte	0x3f
	.zero		1


	//   ....[91]....
        /*1434*/ 	.word	0x0001cc40
        /*1438*/ 	.word	0x00000017
        /*143c*/ 	.word	0x00032420
        /*1440*/ 	.short	0x010a
        /*1442*/ 	.byte	0x3f
	.zero		1


	//   ....[92]....
        /*1444*/ 	.word	0x0001cc90
        /*1448*/ 	.word	0x0000001e
        /*144c*/ 	.word	0x00032460
        /*1450*/ 	.short	0x010a
        /*1452*/ 	.byte	0x3f
	.zero		1


	//   ....[93]....
        /*1454*/ 	.word	0x0001d5f0
        /*1458*/ 	.word	0x00000004
        /*145c*/ 	.word	0x00032440
        /*1460*/ 	.short	0x010a
        /*1462*/ 	.byte	0x3f
	.zero		1


	//   ....[94]....
        /*1464*/ 	.word	0x0001dcd0
        /*1468*/ 	.word	0x00000004
        /*146c*/ 	.word	0x00032460
        /*1470*/ 	.short	0x010a
        /*1472*/ 	.byte	0x3f
	.zero		1


	//   ....[95]....
        /*1474*/ 	.word	0x0001ed70
        /*1478*/ 	.word	0x00000005
        /*147c*/ 	.word	0x00032420
        /*1480*/ 	.short	0x010a
        /*1482*/ 	.byte	0x3f
	.zero		1


	//   ....[96]....
        /*1484*/ 	.word	0x0001ef10
        /*1488*/ 	.word	0x00000003
        /*148c*/ 	.word	0x00032440
        /*1490*/ 	.short	0x010a
        /*1492*/ 	.byte	0x3f
	.zero		1


	//   ....[97]....
        /*1494*/ 	.word	0x0001ef60
        /*1498*/ 	.word	0x00000019
        /*149c*/ 	.word	0x00032440
        /*14a0*/ 	.short	0x010a
        /*14a2*/ 	.byte	0x3f
	.zero		1


	//   ....[98]....
        /*14a4*/ 	.word	0x0001efb0
        /*14a8*/ 	.word	0x00000003
        /*14ac*/ 	.word	0x00032460
        /*14b0*/ 	.short	0x010a
        /*14b2*/ 	.byte	0x3f
	.zero		1


	//----- nvinfo : EIATTR_NUM_MBARRIERS
	.align		4
.L_1276:
        /*14b4*/ 	.byte	0x03, 0x38
        /*14b6*/ 	.short	0x0017


	//----- nvinfo : EIATTR_EXIT_INSTR_OFFSETS
	.align		4
        /*14b8*/ 	.byte	0x04, 0x1c
        /*14ba*/ 	.short	(.L_1278 - .L_1277)


	//   ....[0]....
.L_1277:
        /*14bc*/ 	.word	0x000194d0


	//----- nvinfo : EIATTR_MAX_THREADS
	.align		4
.L_1278:
        /*14c0*/ 	.byte	0x04, 0x05
        /*14c2*/ 	.short	(.L_1280 - .L_1279)
.L_1279:
        /*14c4*/ 	.word	0x00000180
        /*14c8*/ 	.word	0x00000001
        /*14cc*/ 	.word	0x00000001


	//----- nvinfo : EIATTR_CRS_STACK_SIZE
	.align		4
.L_1280:
        /*14d0*/ 	.byte	0x04, 0x1e
        /*14d2*/ 	.short	(.L_1282 - .L_1281)
.L_1281:
        /*14d4*/ 	.word	0x00000000


	//----- nvinfo : EIATTR_CBANK_PARAM_SIZE
	.align		4
.L_1282:
        /*14d8*/ 	.byte	0x03, 0x19
        /*14da*/ 	.short	0x0bf0


	//----- nvinfo : EIATTR_PARAM_CBANK
	.align		4
        /*14dc*/ 	.byte	0x04, 0x0a
        /*14de*/ 	.short	(.L_1284 - .L_1283)
	.align		4
.L_1283:
        /*14e0*/ 	.word	index@(.nv.constant0._ZN7cutlass13device_kernelIN5flash11enable_sm90INS1_16FlashAttnFwdSm90INS1_25CollectiveMainloopFwdSm90ILi2EN4cute5tupleIJNS5_1CILi1EEES8_S8_EEENS6_IJNS7_ILi128EEENS7_ILi96EEENS7_ILi64EEEEEELi256ENS_10bfloat16_tEfNS_4arch4Sm90ELb0ELb0ELb1ELb1ELb1ELb1ELb1ELb1ELb0ELb1ELb0ELb0EEENS1_21CollectiveEpilogueFwdINS6_IJSA_NS7_ILi256EEESB_EEES9_SE_SG_Li256ELb1ELb1ELb0ELb0EEENS1_36VarlenDynamicPersistentTileSchedulerILi128ELi96ELi256ELi128ELb0ELb1ELb1ELb0ELb1ELb1EEEEEEEEEvNT_6ParamsE)
        /*14e4*/ 	.short	0x0210
        /*14e6*/ 	.short	0x0bf0


	//----- nvinfo : EIATTR_SW_WAR
	.align		4
.L_1284:
        /*14e8*/ 	.byte	0x04, 0x36
        /*14ea*/ 	.short	(.L_1286 - .L_1285)
.L_1285:
        /*14ec*/ 	.word	0x00000008
.L_1286:


//--------------------- .nv.info._ZN7cutlass13device_kernelIN5flash11enable_sm90INS1_16FlashAttnFwdSm90INS1_25CollectiveMainloopFwdSm90ILi2EN4cute5tupleIJNS5_1CILi1EEES8_S8_EEENS6_IJNS7_ILi128EEENS7_ILi96EEENS7_ILi64EEEEEELi256ENS_10bfloat16_tEfNS_4arch4Sm90ELb0ELb1ELb1ELb0ELb1ELb0ELb0ELb1ELb0ELb1ELb0ELb0EEENS1_21CollectiveEpilogueFwdINS6_IJSA_NS7_ILi256EEESB_EEES9_SE_SG_Li256ELb0ELb1ELb0ELb0EEENS1_30DynamicPersistentTileSchedulerILi256ELi128ELb0ELb1ELb1EEEEEEEEEvNT_6ParamsE --------------------------
	.section	.nv.info._ZN7cutlass13device_kernelIN5flash11enable_sm90INS1_16FlashAttnFwdSm90INS1_25CollectiveMainloopFwdSm90ILi2EN4cute5tupleIJNS5_1CILi1EEES8_S8_EEENS6_IJNS7_ILi128EEENS7_ILi96EEENS7_ILi64EEEEEELi256ENS_10bfloat16_tEfNS_4arch4Sm90ELb0ELb1ELb1ELb0ELb1ELb0ELb0ELb1ELb0ELb1ELb0ELb0EEENS1_21CollectiveEpilogueFwdINS6_IJSA_NS7_ILi256EEESB_EEES9_SE_SG_Li256ELb0ELb1ELb0ELb0EEENS1_30DynamicPersistentTileSchedulerILi256ELi128ELb0ELb1ELb1EEEEEEEEEvNT_6ParamsE,"",@"SHT_CUDA_INFO"
	.sectionflags	@""
	.align	4


	//----- nvinfo : EIATTR_CUDA_API_VERSION
	.align		4
        /*0000*/ 	.byte	0x04, 0x37
        /*0002*/ 	.short	(.L_1288 - .L_1287)
.L_1287:
        /*0004*/ 	.word	0x00000082


	//----- nvinfo : EIATTR_KPARAM_INFO
	.align		4
.L_1288:
        /*0008*/ 	.byte	0x04, 0x17
        /*000a*/ 	.short	(.L_1290 - .L_1289)
.L_1289:
        /*000c*/ 	.word	0x00000000
        /*0010*/ 	.short	0x0000
        /*0012*/ 	.short	0x0070
        /*0014*/ 	.byte	0x00, 0xf0, 0x01, 0x2a


	//----- nvinfo : EIATTR_SPARSE_MMA_MASK
	.align		4
.L_1290:
        /*0018*/ 	.byte	0x03, 0x50
        /*001a*/ 	.short	0x0000


	//----- nvinfo : EIATTR_MAXREG_COUNT
	.align		4
        /*001c*/ 	.byte	0x03, 0x1b
        /*001e*/ 	.short	0x00a8


	//----- nvinfo : EIATTR_NUM_BARRIERS
	.align		4
        /*0020*/ 	.byte	0x02, 0x4c
        /*0022*/ 	.byte	0x10
	.zero		1


	//----- nvinfo : EIATTR_EXTERNS
	.align		4
        /*0024*/ 	.byte	0x04, 0x0f
        /*0026*/ 	.short	(.L_1292 - .L_1291)


	//   ....[0]....
	.align		4
.L_1291:
        /*0028*/ 	.word	index@(__assertfail)


	//----- nvinfo : EIATTR_ANNOTATIONS
	.align		4
.L_1292:
        /*002c*/ 	.byte	0x04, 0x55
        /*002e*/ 	.short	(.L_1294 - .L_1293)


	//   ....[0]....
.L_1293:
        /* <DEDUP_REMOVED lines=9> */


	//----- nvinfo : EIATTR_MERCURY_ISA_VERSION
	.align		4
.L_1294:
        /*00b0*/ 	.byte	0x03, 0x5f
        /*00b2*/ 	.short	0x0101


	//----- nvinfo : EIATTR_INT_WARP_WIDE_INSTR_OFFSETS
	.align		4
        /*00b4*/ 	.byte	0x04, 0x31
        /*00b6*/ 	.short	(.L_1296 - .L_1295)


	//   ....[0]....
.L_1295:
        /*00b8*/ 	.word	0x000000c0


	//   ....[1]....
        /*00bc*/ 	.word	0x000000d0


	//   ....[2]....
        /*00c0*/ 	.word	0x00000170


	//   ....[3]....
        /*00c4*/ 	.word	0x0001aad0


	//   ....[4]....
        /*00c8*/ 	.word	0x0001ab60


	//   ....[5]....
        /*00cc*/ 	.word	0x0001d940


	//   ....[6]....
        /*00d0*/ 	.word	0x0001d9d0


	//----- nvinfo : EIATTR_COOP_GROUP_MASK_REGIDS
	.align		4
.L_1296:
        /*00d4*/ 	.byte	0x04, 0x29
        /*00d6*/ 	.short	(.L_1298 - .L_1297)


	//   ....[0]....
.L_1297:
        /*00d8*/ 	.word	0xffffffff


	//   ....[1]....
        /*00dc*/ 	.word	0xffffffff


	//   ....[2]....
        /*00e0*/ 	.word	0xffffffff


	//   ....[3]....
        /*00e4*/ 	.word	0xffffffff


	//   ....[4]....
        /*00e8*/ 	.word	0xffffffff


	//   ....[5]....
        /*00ec*/ 	.word	0xffffffff


	//   ....[6]....
        /*00f0*/ 	.word	0xffffffff


	//   ....[7]....
        /*00f4*/ 	.word	0xffffffff


	//   ....[8]....
        /*00f8*/ 	.word	0xffffffff


	//   ....[9]....
        /*00fc*/ 	.word	0xffffffff


	//   ....[10]....
        /*0100*/ 	.word	0xffffffff


	//   ....[11]....
        /*0104*/ 	.word	0xffffffff


	//   ....[12]....
        /*0108*/ 	.word	0xffffffff


	//   ....[13]....
        /*010c*/ 	.word	0xffffffff


	//   ....[14]....
        /*0110*/ 	.word	0xffffffff


	//   ....[15]....
        /*0114*/ 	.word	0xffffffff


	//   ....[16]....
        /*0118*/ 	.word	0xffffffff


	//   ....[17]....
        /*011c*/ 	.word	0xffffffff


	//   ....[18]....
        /*0120*/ 	.word	0xffffffff


	//   ....[19]....
        /*0124*/ 	.word	0xffffffff


	//   ....[20]....
        /*0128*/ 	.word	0xffffffff


	//   ....[21]....
        /*012c*/ 	.word	0xffffffff


	//   ....[22]....
        /*0130*/ 	.word	0xffffffff


	//   ....[23]....
        /*0134*/ 	.word	0xffffffff


	//   ....[24]....
        /*0138*/ 	.word	0xffffffff


	//   ....[25]....
        /*013c*/ 	.word	0xffffffff


	//   ....[26]....
        /*0140*/ 	.word	0xffffffff


	//   ....[27]....
        /*0144*/ 	.word	0xffffffff


	//   ....[28]....
        /*0148*/ 	.word	0xffffffff


	//   ....[29]....
        /*014c*/ 	.word	0xffffffff


	//   ....[30]....
        /*0150*/ 	.word	0xffffffff


	//   ....[31]....
        /*0154*/ 	.word	0xffffffff


	//   ....[32]....
        /*0158*/ 	.word	0xffffffff


	//   ....[33]....
        /*015c*/ 	.word	0xffffffff


	//   ....[34]....
        /*0160*/ 	.word	0xffffffff


	//   ....[35]....
        /*0164*/ 	.word	0xffffffff


	//   ....[36]....
        /*0168*/ 	.word	0xffffffff


	//   ....[37]....
        /*016c*/ 	.word	0xffffffff


	//   ....[38]....
        /*0170*/ 	.word	0xffffffff


	//   ....[39]....
        /*0174*/ 	.word	0xffffffff


	//   ....[40]....
        /*0178*/ 	.word	0xffffffff


	//   ....[41]....
        /*017c*/ 	.word	0xffffffff


	//   ....[42]....
        /*0180*/ 	.word	0xffffffff


	//   ....[43]....
        /*0184*/ 	.word	0xffffffff


	//   ....[44]....
        /*0188*/ 	.word	0xffffffff


	//   ....[45]....
        /*018c*/ 	.word	0xffffffff


	//   ....[46]....
        /*0190*/ 	.word	0xffffffff


	//   ....[47]....
        /*0194*/ 	.word	0xffffffff


	//   ....[48]....
        /*0198*/ 	.word	0xffffffff


	//   ....[49]....
        /*019c*/ 	.word	0xffffffff


	//   ....[50]....
        /*01a0*/ 	.word	0xffffffff


	//   ....[51]....
        /*01a4*/ 	.word	0xffffffff


	//   ....[52]....
        /*01a8*/ 	.word	0xffffffff


	//   ....[53]....
        /*01ac*/ 	.word	0xffffffff


	//   ....[54]....
        /*01b0*/ 	.word	0xffffffff


	//   ....[55]....
        /*01b4*/ 	.word	0xffffffff


	//   ....[56]....
        /*01b8*/ 	.word	0xffffffff


	//   ....[57]....
        /*01bc*/ 	.word	0xffffffff


	//   ....[58]....
        /*01c0*/ 	.word	0xffffffff


	//   ....[59]....
        /*01c4*/ 	.word	0xffffffff


	//   ....[60]....
        /*01c8*/ 	.word	0xffffffff


	//   ....[61]....
        /*01cc*/ 	.word	0xffffffff


	//   ....[62]....
        /*01d0*/ 	.word	0xffffffff


	//   ....[63]....
        /*01d4*/ 	.word	0xffffffff


	//   ....[64]....
        /*01d8*/ 	.word	0xffffffff


	//   ....[65]....
        /*01dc*/ 	.word	0xffffffff


	//   ....[66]....
        /*01e0*/ 	.word	0xffffffff


	//   ....[67]....
        /*01e4*/ 	.word	0xffffffff


	//   ....[68]....
        /*01e8*/ 	.word	0xffffffff


	//   ....[69]....
        /*01ec*/ 	.word	0xffffffff


	//   ....[70]....
        /*01f0*/ 	.word	0xffffffff


	//   ....[71]....
        /*01f4*/ 	.word	0xffffffff


	//   ....[72]....
        /*01f8*/ 	.word	0xffffffff


	//   ....[73]....
        /*01fc*/ 	.word	0xffffffff


	//   ....[74]....
        /*0200*/ 	.word	0xffffffff


	//   ....[75]....
        /*0204*/ 	.word	0xffffffff


	//   ....[76]....
        /*0208*/ 	.word	0xffffffff


	//   ....[77]....
        /*020c*/ 	.word	0xffffffff


	//   ....[78]....
        /*0210*/ 	.word	0xffffffff


	//   ....[79]....
        /*0214*/ 	.word	0xffffffff


	//   ....[80]....
        /*0218*/ 	.word	0xffffffff


	//   ....[81]....
        /*021c*/ 	.word	0xffffffff


	//   ....[82]....
        /*0220*/ 	.word	0xffffffff


	//   ....[83]....
        /*0224*/ 	.word	0xffffffff


	//   ....[84]....
        /*0228*/ 	.word	0xffffffff


	//   ....[85]....
        /*022c*/ 	.word	0xffffffff


	//   ....[86]....
        /*0230*/ 	.word	0xffffffff


	//   ....[87]....
        /*0234*/ 	.word	0xffffffff


	//   ....[88]....
        /*0238*/ 	.word	0xffffffff


	//   ....[89]....
        /*023c*/ 	.word	0xffffffff


	//   ....[90]....
        /*0240*/ 	.word	0xffffffff


	//   ....[91]....
        /*0244*/ 	.word	0xffffffff


	//   ....[92]....
        /*0248*/ 	.word	0xffffffff


	//   ....[93]....
        /*024c*/ 	.word	0xffffffff


	//   ....[94]....
        /*0250*/ 	.word	0xffffffff


	//   ....[95]....
        /*0254*/ 	.word	0xffffffff


	//   ....[96]....
        /*0258*/ 	.word	0xffffffff


	//   ....[97]....
        /*025c*/ 	.word	0xffffffff


	//   ....[98]....
        /*0260*/ 	.word	0xffffffff


	//   ....[99]....
        /*0264*/ 	.word	0xffffffff


	//   ....[100]....
        /*0268*/ 	.word	0xffffffff


	//   ....[101]....
        /*026c*/ 	.word	0xffffffff


	//   ....[102]....
        /*0270*/ 	.word	0xffffffff


	//   ....[103]....
        /*0274*/ 	.word	0xffffffff


	//   ....[104]....
        /*0278*/ 	.word	0xffffffff


	//   ....[105]....
        /*027c*/ 	.word	0xffffffff


	//   ....[106]....
        /*0280*/ 	.word	0xffffffff


	//   ....[107]....
        /*0284*/ 	.word	0xffffffff


	//   ....[108]....
        /*0288*/ 	.word	0xffffffff


	//   ....[109]....
        /*028c*/ 	.word	0xffffffff


	//   ....[110]....
        /*0290*/ 	.word	0xffffffff


	//   ....[111]....
        /*0294*/ 	.word	0xffffffff


	//   ....[112]....
        /*0298*/ 	.word	0xffffffff


	//   ....[113]....
        /*029c*/ 	.word	0xffffffff


	//   ....[114]....
        /*02a0*/ 	.word	0x0500000f


	//   ....[115]....
        /*02a4*/ 	.word	0x0500000f


	//   ....[116]....
        /*02a8*/ 	.word	0x0500000f


	//   ....[117]....
        /*02ac*/ 	.word	0x0500000f


	//   ....[118]....
        /*02b0*/ 	.word	0x0500000f


	//   ....[119]....
        /*02b4*/ 	.word	0x0500000f


	//   ....[120]....
        /*02b8*/ 	.word	0x0500000f


	//   ....[121]....
        /*02bc*/ 	.word	0x0500000f


	//   ....[122]....
        /*02c0*/ 	.word	0x0500000f


	//   ....[123]....
        /*02c4*/ 	.word	0x0500000f


	//   ....[124]....
        /*02c8*/ 	.word	0x0500000f


	//   ....[125]....
        /*02cc*/ 	.word	0x0500000f


	//   ....[126]....
        /*02d0*/ 	.word	0x0500000f


	//   ....[127]....
        /*02d4*/ 	.word	0x0500000f


	//   ....[128]....
        /*02d8*/ 	.word	0x0500000f


	//   ....[129]....
        /*02dc*/ 	.word	0x0500000f


	//   ....[130]....
        /*02e0*/ 	.word	0x0500000f


	//   ....[131]....
        /*02e4*/ 	.word	0x0500000f


	//   ....[132]....
        /*02e8*/ 	.word	0x0500000f


	//   ....[133]....
        /*02ec*/ 	.word	0x0500000f


	//   ....[134]....
        /*02f0*/ 	.word	0x0500000f


	//   ....[135]....
        /*02f4*/ 	.word	0x0500000f


	//   ....[136]....
        /*02f8*/ 	.word	0x0500000f


	//   ....[137]....
        /*02fc*/ 	.word	0x0500000f


	//   ....[138]....
        /*0300*/ 	.word	0x0500000f


	//   ....[139]....
        /*0304*/ 	.word	0x0500000f


	//   ....[140]....
        /*0308*/ 	.word	0x0500000f


	//   ....[141]....
        /*030c*/ 	.word	0x0500000f


	//   ....[142]....
        /*0310*/ 	.word	0x0500000f


	//   ....[143]....
        /*0314*/ 	.word	0x0500000f


	//   ....[144]....
        /*0318*/ 	.word	0x0500000f


	//   ....[145]....
        /*031c*/ 	.word	0x0500000f


	//   ....[146]....
        /*0320*/ 	.word	0x0500000f


	//   ....[147]....
        /*0324*/ 	.word	0x0500000f


	//   ....[148]....
        /*0328*/ 	.word	0x0500000f


	//   ....[149]....
        /*032c*/ 	.word	0x0500000f


	//   ....[150]....
        /*0330*/ 	.word	0x0500000f


	//   ....[151]....
        /*0334*/ 	.word	0x0500000f


	//   ....[152]....
        /*0338*/ 	.word	0x0500000f


	//   ....[153]....
        /*033c*/ 	.word	0x0500000f


	//   ....[154]....
        /*0340*/ 	.word	0x0500000f


	//   ....[155]....
        /*0344*/ 	.word	0x0500000f


	//   ....[156]....
        /*0348*/ 	.word	0x0500000f


	//   ....[157]....
        /*034c*/ 	.word	0x0500000f


	//   ....[158]....
        /*0350*/ 	.word	0x0500000f


	//   ....[159]....
        /*0354*/ 	.word	0x0500000f


	//   ....[160]....
        /*0358*/ 	.word	0x0500000f


	//   ....[161]....
        /*035c*/ 	.word	0x0500000f


	//   ....[162]....
        /*0360*/ 	.word	0x0500000f


	//   ....[163]....
        /*0364*/ 	.word	0x0500000f


	//   ....[164]....
        /*0368*/ 	.word	0x0500000f


	//   ....[165]....
        /*036c*/ 	.word	0x0500000f


	//   ....[166]....
        /*0370*/ 	.word	0x0500000f


	//   ....[167]....
        /*0374*/ 	.word	0x0500000f


	//   ....[168]....
        /*0378*/ 	.word	0x0500000f


	//   ....[169]....
        /*037c*/ 	.word	0x0500000f


	//   ....[170]....
        /*0380*/ 	.word	0x0500000f


	//   ....[171]....
        /*0384*/ 	.word	0x0500000f


	//   ....[172]....
        /*0388*/ 	.word	0x0500000f


	//   ....[173]....
        /*038c*/ 	.word	0x0500000f


	//   ....[174]....
        /*0390*/ 	.word	0x0500000f


	//   ....[175]....
        /*0394*/ 	.word	0x0500000f


	//   ....[176]....
        /*0398*/ 	.word	0x0500000f


	//   ....[177]....
        /*039c*/ 	.word	0x0500000f


	//   ....[178]....
        /*03a0*/ 	.word	0x0500000f


	//   ....[179]....
        /*03a4*/ 	.word	0x0500000f


	//   ....[180]....
        /*03a8*/ 	.word	0x0500000f


	//   ....[181]....
        /*03ac*/ 	.word	0xffffffff


	//   ....[182]....
        /*03b0*/ 	.word	0xffffffff


	//   ....[183]....
        /*03b4*/ 	.word	0xffffffff


	//   ....[184]....
        /*03b8*/ 	.word	0xffffffff


	//   ....[185]....
        /*03bc*/ 	.word	0xffffffff


	//   ....[186]....
        /*03c0*/ 	.word	0xffffffff


	//----- nvinfo : EIATTR_COOP_GROUP_INSTR_OFFSETS
	.align		4
.L_1298:
        /*03c4*/ 	.byte	0x04, 0x28
        /*03c6*/ 	.short	(.L_1300 - .L_1299)


	//   ....[0]....
.L_1299:
        /*03c8*/ 	.word	0x00000080


	//   ....[1]....
        /*03cc*/ 	.word	0x00000090


	//   ....[2]....
        /*03d0*/ 	.word	0x000002d0


	//   ....[3]....
        /*03d4*/ 	.word	0x00000430


	//   ....[4]....
        /*03d8*/ 	.word	0x00000550


	//   ....[5]....
        /*03dc*/ 	.word	0x000006b0


	//   ....[6]....
        /*03e0*/ 	.word	0x00002090


	//   ....[7]....
        /*03e4*/ 	.word	0x00003410


	//   ....[8]....
        /*03e8*/ 	.word	0x00003af0


	//   ....[9]....
        /*03ec*/ 	.word	0x00004a70


	//   ....[10]....
        /*03f0*/ 	.word	0x00004b80


	//   ....[11]....
        /*03f4*/ 	.word	0x00004d70


	//   ....[12]....
        /*03f8*/ 	.word	0x00004d90


	//   ....[13]....
        /*03fc*/ 	.word	0x00009ea0


	//   ....[14]....
        /*0400*/ 	.word	0x0000a040


	//   ....[15]....
        /*0404*/ 	.word	0x0000a180


	//   ....[16]....
        /*0408*/ 	.word	0x0000a1e0


	//   ....[17]....
        /*040c*/ 	.word	0x0000f940


	//   ....[18]....
        /*0410*/ 	.word	0x000100b0


	//   ....[19]....
        /*0414*/ 	.word	0x00011360


	//   ....[20]....
        /*0418*/ 	.word	0x000113f0


	//   ....[21]....
        /*041c*/ 	.word	0x000114c0


	//   ....[22]....
        /*0420*/ 	.word	0x000114e0


	//   ....[23]....
        /*0424*/ 	.word	0x000166c0


	//   ....[24]....
        /*0428*/ 	.word	0x000166e0


	//   ....[25]....
        /*042c*/ 	.word	0x00016730


	//   ....[26]....
        /*0430*/ 	.word	0x00016760


	//   ....[27]....
        /*0434*/ 	.word	0x00018210


	//   ....[28]....
        /*0438*/ 	.word	0x00018220


	//   ....[29]....
        /*043c*/ 	.word	0x00018340


	//   ....[30]....
        /*0440*/ 	.word	0x00018370


	//   ....[31]....
        /*0444*/ 	.word	0x00018be0


	//   ....[32]....
        /*0448*/ 	.word	0x00018c00


	//   ....[33]....
        /*044c*/ 	.word	0x00018d60


	//   ....[34]....
        /*0450*/ 	.word	0x00018d80


	//   ....[35]....
        /*0454*/ 	.word	0x00018ec0


	//   ....[36]....
        /*0458*/ 	.word	0x00018ee0


	//   ....[37]....
        /*045c*/ 	.word	0x00019030


	//   ....[38]....
        /*0460*/ 	.word	0x00019050


	//   ....[39]....
        /*0464*/ 	.word	0x00019760


	//   ....[40]....
        /*0468*/ 	.word	0x00019780


	//   ....[41]....
        /*046c*/ 	.word	0x000198c0


	//   ....[42]....
        /*0470*/ 	.word	0x000198e0


	//   ....[43]....
        /*0474*/ 	.word	0x00019a20


	//   ....[44]....
        /*0478*/ 	.word	0x00019a40


	//   ....[45]....
        /*047c*/ 	.word	0x00019b90


	//   ....[46]....
        /*0480*/ 	.word	0x00019bb0


	//   ....[47]....
        /*0484*/ 	.word	0x00019dc0


	//   ....[48]....
        /*0488*/ 	.word	0x0001b520


	//   ....[49]....
        /*048c*/ 	.word	0x0001b540


	//   ....[50]....
        /*0490*/ 	.word	0x0001b550


	//   ....[51]....
        /*0494*/ 	.word	0x0001b590


	//   ....[52]....
        /*0498*/ 	.word	0x0001b5e0


	//   ....[53]....
        /*049c*/ 	.word	0x0001b600


	//   ....[54]....
        /*04a0*/ 	.word	0x0001b650


	//   ....[55]....
        /*04a4*/ 	.word	0x0001b670


	//   ....[56]....
        /*04a8*/ 	.word	0x0001b6c0


	//   ....[57]....
        /*04ac*/ 	.word	0x0001b6e0


	//   ....[58]....
        /*04b0*/ 	.word	0x0001b710


	//   ....[59]....
        /*04b4*/ 	.word	0x0001b740


	//   ....[60]....
        /*04b8*/ 	.word	0x0001bd70


	//   ....[61]....
        /*04bc*/ 	.word	0x0001bd90


	//   ....[62]....
        /*04c0*/ 	.word	0x0001bdc0


	//   ....[63]....
        /*04c4*/ 	.word	0x0001be00


	//   ....[64]....
        /*04c8*/ 	.word	0x0001be50


	//   ....[65]....
        /*04cc*/ 	.word	0x0001be70


	//   ....[66]....
        /*04d0*/ 	.word	0x0001bec0


	//   ....[67]....
        /*04d4*/ 	.word	0x0001bee0


	//   ....[68]....
        /*04d8*/ 	.word	0x0001bf30


	//   ....[69]....
        /*04dc*/ 	.word	0x0001bf50


	//   ....[70]....
        /*04e0*/ 	.word	0x0001bfa0


	//   ....[71]....
        /*04e4*/ 	.word	0x0001bfc0


	//   ....[72]....
        /*04e8*/ 	.word	0x0001c010


	//   ....[73]....
        /*04ec*/ 	.word	0x0001c030


	//   ....[74]....
        /*04f0*/ 	.word	0x0001c060


	//   ....[75]....
        /*04f4*/ 	.word	0x0001c080


	//   ....[76]....
        /*04f8*/ 	.word	0x0001c4b0


	//   ....[77]....
        /*04fc*/ 	.word	0x0001c500


	//   ....[78]....
        /*0500*/ 	.word	0x0001c520


	//   ....[79]....
        /*0504*/ 	.word	0x0001c5f0


	//   ....[80]....
        /*0508*/ 	.word	0x0001c600


	//   ....[81]....
        /*050c*/ 	.word	0x0001c630


	//   ....[82]....
        /*0510*/ 	.word	0x0001c6c0


	//   ....[83]....
        /*0514*/ 	.word	0x0001c760


	//   ....[84]....
        /*0518*/ 	.word	0x0001c780


	//   ....[85]....
        /*051c*/ 	.word	0x0001c820


	//   ....[86]....
        /*0520*/ 	.word	0x0001c840


	//   ....[87]....
        /*0524*/ 	.word	0x0001c850


	//   ....[88]....
        /*0528*/ 	.word	0x0001cf70


	//   ....[89]....
        /*052c*/ 	.word	0x0001cf90


	//   ....[90]....
        /*0530*/ 	.word	0x0001cfa0


	//   ....[91]....
        /*0534*/ 	.word	0x0001cfb0


	//   ....[92]....
        /*0538*/ 	.word	0x0001cfd0


	//   ....[93]....
        /*053c*/ 	.word	0x0001d030


	//   ....[94]....
        /*0540*/ 	.word	0x0001d050


	//   ....[95]....
        /*0544*/ 	.word	0x0001d060


	//   ....[96]....
        /*0548*/ 	.word	0x0001d0a0


	//   ....[97]....
        /*054c*/ 	.word	0x0001d0d0


	//   ....[98]....
        /*0550*/ 	.word	0x0001d0e0


	//   ....[99]....
        /*0554*/ 	.word	0x0001d100


	//   ....[100]....
        /*0558*/ 	.word	0x0001d460


	//   ....[101]....
        /*055c*/ 	.word	0x0001d480


	//   ....[102]....
        /*0560*/ 	.word	0x0001d490


	//   ....[103]....
        /*0564*/ 	.word	0x0001d4a0


	//   ....[104]....
        /*0568*/ 	.word	0x0001d4b0


	//   ....[105]....
        /*056c*/ 	.word	0x0001d4d0


	//   ....[106]....
        /*0570*/ 	.word	0x0001d540


	//   ....[107]....
        /*0574*/ 	.word	0x0001d560


	//   ....[108]....
        /*0578*/ 	.word	0x0001d5c0


	//   ....[109]....
        /*057c*/ 	.word	0x0001d5d0


	//   ....[110]....
        /*0580*/ 	.word	0x0001d640


	//   ....[111]....
        /*0584*/ 	.word	0x0001d6b0


	//   ....[112]....
        /*0588*/ 	.word	0x0001daf0


	//   ....[113]....
        /*058c*/ 	.word	0x0001dcd0


	//   ....[114]....
        /*0590*/ 	.word	0x0001e210


	//   ....[115]....
        /*0594*/ 	.word	0x0001e2f0


	//   ....[116]....
        /*0598*/ 	.word	0x0001e390


	//   ....[117]....
        /*059c*/ 	.word	0x0001e410


	//   ....[118]....
        /*05a0*/ 	.word	0x0001e4c0


	//   ....[119]....
        /*05a4*/ 	.word	0x0001e520


	//   ....[120]....
        /*05a8*/ 	.word	0x0001e5e0


	//   ....[121]....
        /*05ac*/ 	.word	0x0001e640


	//   ....[122]....
        /*05b0*/ 	.word	0x0001e700


	//   ....[123]....
        /*05b4*/ 	.word	0x0001e760


	//   ....[124]....
        /*05b8*/ 	.word	0x0001e820


	//   ....[125]....
        /*05bc*/ 	.word	0x0001e880


	//   ....[126]....
        /*05c0*/ 	.word	0x0001e920


	//   ....[127]....
        /*05c4*/ 	.word	0x0001e9b0


	//   ....[128]....
        /*05c8*/ 	.word	0x0001ea20


	//   ....[129]....
        /*05cc*/ 	.word	0x0001eaa0


	//   ....[130]....
        /*05d0*/ 	.word	0x0001eb40


	//   ....[131]....
        /*05d4*/ 	.word	0x0001eba0


	//   ....[132]....
        /*05d8*/ 	.word	0x0001ec60


	//   ....[133]....
        /*05dc*/ 	.word	0x0001ecc0


	//   ....[134]....
        /*05e0*/ 	.word	0x0001ed80


	//   ....[135]....
        /*05e4*/ 	.word	0x0001ede0


	//   ....[136]....
        /*05e8*/ 	.word	0x0001eea0


	//   ....[137]....
        /*05ec*/ 	.word	0x0001ef00


	//   ....[138]....
        /*05f0*/ 	.word	0x0001efc0


	//   ....[139]....
        /*05f4*/ 	.word	0x0001f020


	//   ....[140]....
        /*05f8*/ 	.word	0x0001f0e0


	//   ....[141]....
        /*05fc*/ 	.word	0x0001f140


	//   ....[142]....
        /*0600*/ 	.word	0x0001f1e0


	//   ....[143]....
        /*0604*/ 	.word	0x0001f310


	//   ....[144]....
        /*0608*/ 	.word	0x0001f3e0


	//   ....[145]....
        /*060c*/ 	.word	0x0001f470


	//   ....[146]....
        /*0610*/ 	.word	0x0001f5a0


	//   ....[147]....
        /*0614*/ 	.word	0x0001f600


	//   ....[148]....
        /*0618*/ 	.word	0x0001f710


	//   ....[149]....
        /*061c*/ 	.word	0x0001f770


	//   ....[150]....
        /*0620*/ 	.word	0x0001f880


	//   ....[151]....
        /*0624*/ 	.word	0x0001f8e0


	//   ....[152]....
        /*0628*/ 	.word	0x0001f9f0


	//   ....[153]....
        /*062c*/ 	.word	0x0001fa50


	//   ....[154]....
        /*0630*/ 	.word	0x0001fb10


	//   ....[155]....
        /*0634*/ 	.word	0x0001fc70


	//   ....[156]....
        /*0638*/ 	.word	0x0001fd10


	//   ....[157]....
        /*063c*/ 	.word	0x0001fd70


	//   ....[158]....
        /*0640*/ 	.word	0x0001fe10


	//   ....[159]....
        /*0644*/ 	.word	0x0001fe70


	//   ....[160]....
        /*0648*/ 	.word	0x0001ff20


	//   ....[161]....
        /*064c*/ 	.word	0x0001ff80


	//   ....[162]....
        /*0650*/ 	.word	0x00020020


	//   ....[163]....
        /*0654*/ 	.word	0x00020080


	//   ....[164]....
        /*0658*/ 	.word	0x00020120


	//   ....[165]....
        /*065c*/ 	.word	0x00020180


	//   ....[166]....
        /*0660*/ 	.word	0x00020220


	//   ....[167]....
        /*0664*/ 	.word	0x00020300


	//   ....[168]....
        /*0668*/ 	.word	0x000203a0


	//   ....[169]....
        /*066c*/ 	.word	0x00020400


	//   ....[170]....
        /*0670*/ 	.word	0x000204d0


	//   ....[171]....
        /*0674*/ 	.word	0x00020530


	//   ....[172]....
        /*0678*/ 	.word	0x00020600


	//   ....[173]....
        /*067c*/ 	.word	0x00020660


	//   ....[174]....
        /*0680*/ 	.word	0x00020730


	//   ....[175]....
        /*0684*/ 	.word	0x00020790


	//   ....[176]....
        /*0688*/ 	.word	0x00020860


	//   ....[177]....
        /*068c*/ 	.word	0x000208c0


	//   ....[178]....
        /*0690*/ 	.word	0x00020990


	//   ....[179]....
        /*0694*/ 	.word	0x00020a20


	//   ....[180]....
        /*0698*/ 	.word	0x00020b40


	//   ....[181]....
        /*069c*/ 	.word	0x00021e20


	//   ....[182]....
        /*06a0*/ 	.word	0x00022c50


	//   ....[183]....
        /*06a4*/ 	.word	0x00023810


	//   ....[184]....
        /*06a8*/ 	.word	0x00023870


	//   ....[185]....
        /*06ac*/ 	.word	0x000238d0


	//   ....[186]....
        /*06b0*/ 	.word	0x000238f0


	//----- nvinfo : EIATTR_REG_RECONFIG
	.align		4
.L_1300:
        /*06b4*/ 	.byte	0x01, 0x54
	.zero		2


	//----- nvinfo : EIATTR_SYSCALL_OFFSETS
	.align		4
        /*06b8*/ 	.byte	0x04, 0x46
        /*06ba*/ 	.short	(.L_1302 - .L_1301)


	//   ....[0]....
.L_1301:
        /*06bc*/ 	.word	0x00002460


	//   ....[1]....
        /*06c0*/ 	.word	0x0001acc0


	//   ....[2]....
        /*06c4*/ 	.word	0x0001ae10


	//   ....[3]....
        /*06c8*/ 	.word	0x0001af00


	//   ....[4]....
        /*06cc*/ 	.word	0x0001ba20


	//----- nvinfo : EIATTR_MBARRIER_INSTR_OFFSETS
	.align		4
.L_1302:
        /*06d0*/ 	.byte	0x04, 0x39
        /*06d2*/ 	.short	(.L_1304 - .L_1303)


	//   ....[0]....
.L_1303:
        /*06d4*/ 	.word	0x00000180
        /*06d8*/ 	.word	0x000000ff
        /*06dc*/ 	.word	0x00022800
        /*06e0*/ 	.short	0x0100
        /*06e2*/ 	.byte	0x08
	.zero		1


	//   ....[1]....
        /*06e4*/ 	.word	0x00000190
        /*06e8*/ 	.word	0x000000ff
        /*06ec*/ 	.word	0x00022820
        /*06f0*/ 	.short	0x0100
        /*06f2*/ 	.byte	0x08
	.zero		1


	//   ....[2]....
        /*06f4*/ 	.word	0x00000280
        /*06f8*/ 	.word	0x000000ff
        /*06fc*/ 	.word	0x00022830
        /*0700*/ 	.short	0x0100
        /*0702*/ 	.byte	0x08
	.zero		1


	//   ....[3]....
        /*0704*/ 	.word	0x00000290
        /*0708*/ 	.word	0x000000ff
        /*070c*/ 	.word	0x00022840
        /*0710*/ 	.short	0x0100
        /*0712*/ 	.byte	0x08
	.zero		1


	//   ....[4]....
        /*0714*/ 	.word	0x000002a0
        /*0718*/ 	.word	0x000000ff
        /*071c*/ 	.word	0x00022838
        /*0720*/ 	.short	0x0100
        /*0722*/ 	.byte	0x08
	.zero		1


	//   ....[5]....
        /*0724*/ 	.word	0x000002b0
        /*0728*/ 	.word	0x000000ff
        /*072c*/ 	.word	0x00022848
        /*0730*/ 	.short	0x0100
        /*0732*/ 	.byte	0x08
	.zero		1


	//   ....[6]....
        /*0734*/ 	.word	0x000003e0
        /*0738*/ 	.word	0x000000ff
        /*073c*/ 	.word	0x00022850
        /*0740*/ 	.short	0x0100
        /*0742*/ 	.byte	0x08
	.zero		1


	//   ....[7]....
        /*0744*/ 	.word	0x000003f0
        /*0748*/ 	.word	0x000000ff
        /*074c*/ 	.word	0x00022860
        /*0750*/ 	.short	0x0100
        /*0752*/ 	.byte	0x08
	.zero		1


	//   ....[8]....
        /*0754*/ 	.word	0x00000400
        /*0758*/ 	.word	0x000000ff
        /*075c*/ 	.word	0x00022858
        /*0760*/ 	.short	0x0100
        /*0762*/ 	.byte	0x08
	.zero		1


	//   ....[9]....
        /*0764*/ 	.word	0x00000410
        /*0768*/ 	.word	0x000000ff
        /*076c*/ 	.word	0x00022868
        /*0770*/ 	.short	0x0100
        /*0772*/ 	.byte	0x08
	.zero		1


	//   ....[10]....
        /*0774*/ 	.word	0x00000500
        /*0778*/ 	.word	0x000000ff
        /*077c*/ 	.word	0x00022870
        /*0780*/ 	.short	0x0100
        /*0782*/ 	.byte	0x06
	.zero		1


	//   ....[11]....
        /*0784*/ 	.word	0x00000510
        /*0788*/ 	.word	0x000000ff
        /*078c*/ 	.word	0x00022880
        /*0790*/ 	.short	0x0100
        /*0792*/ 	.byte	0x06
	.zero		1


	//   ....[12]....
        /*0794*/ 	.word	0x00000520
        /*0798*/ 	.word	0x000000ff
        /*079c*/ 	.word	0x00022878
        /*07a0*/ 	.short	0x0100
        /*07a2*/ 	.byte	0x06
	.zero		1


	//   ....[13]....
        /*07a4*/ 	.word	0x00000530
        /*07a8*/ 	.word	0x000000ff
        /*07ac*/ 	.word	0x00022888
        /*07b0*/ 	.short	0x0100
        /*07b2*/ 	.byte	0x06
	.zero		1


	//   ....[14]....
        /*07b4*/ 	.word	0x00000660
        /*07b8*/ 	.word	0x000000ff
        /*07bc*/ 	.word	0x00022890
        /*07c0*/ 	.short	0x0100
        /*07c2*/ 	.byte	0x08
	.zero		1


	//   ....[15]....
        /*07c4*/ 	.word	0x00000670
        /*07c8*/ 	.word	0x000000ff
        /*07cc*/ 	.word	0x000228a0
        /*07d0*/ 	.short	0x0100
        /*07d2*/ 	.byte	0x08
	.zero		1


	//   ....[16]....
        /*07d4*/ 	.word	0x00000680
        /*07d8*/ 	.word	0x000000ff
        /*07dc*/ 	.word	0x00022898
        /*07e0*/ 	.short	0x0100
        /*07e2*/ 	.byte	0x08
	.zero		1


	//   ....[17]....
        /*07e4*/ 	.word	0x00000690
        /*07e8*/ 	.word	0x000000ff
        /*07ec*/ 	.word	0x000228a8
        /*07f0*/ 	.short	0x0100
        /*07f2*/ 	.byte	0x08
	.zero		1


	//   ....[18]....
        /*07f4*/ 	.word	0x000007d0
        /*07f8*/ 	.word	0x000000ff
        /*07fc*/ 	.word	0x000228b0
        /*0800*/ 	.short	0x0100
        /*0802*/ 	.byte	0x08
	.zero		1


	//   ....[19]....
        /*0804*/ 	.word	0x000007e0
        /*0808*/ 	.word	0x000000ff
        /*080c*/ 	.word	0x000228c0
        /*0810*/ 	.short	0x0100
        /*0812*/ 	.byte	0x08
	.zero		1


	//   ....[20]....
        /*0814*/ 	.word	0x000007f0
        /*0818*/ 	.word	0x000000ff
        /*081c*/ 	.word	0x000228b8
        /*0820*/ 	.short	0x0100
        /*0822*/ 	.byte	0x08
	.zero		1


	//   ....[21]....
        /*0824*/ 	.word	0x00000800
        /*0828*/ 	.word	0x000000ff
        /*082c*/ 	.word	0x000228c8
        /*0830*/ 	.short	0x0100
        /*0832*/ 	.byte	0x08
	.zero		1


	//   ....[22]....
        /*0834*/ 	.word	0x000026d0
        /*0838*/ 	.word	0x000000ff
        /*083c*/ 	.word	0x00022800
        /*0840*/ 	.short	0x010a
        /*0842*/ 	.byte	0x30
	.zero		1


	//   ....[23]....
        /*0844*/ 	.word	0x00002a80
        /*0848*/ 	.word	0x0000000e
        /*084c*/ 	.word	0x00000000
        /*0850*/ 	.short	0x010a
        /*0852*/ 	.byte	0x3f
	.zero		1


	//   ....[24]....
        /*0854*/ 	.word	0x00002ae0
        /*0858*/ 	.word	0x0000000e
        /*085c*/ 	.word	0x00000000
        /*0860*/ 	.short	0x010a
        /*0862*/ 	.byte	0x3f
	.zero		1


	//   ....[25]....
        /*0864*/ 	.word	0x00002f10
        /*0868*/ 	.word	0x00000006
        /*086c*/ 	.word	0x00000000
        /*0870*/ 	.short	0x0101
        /*0872*/ 	.byte	0x3f
	.zero		1


	//   ....[26]....
        /*0874*/ 	.word	0x00005900
        /*0878*/ 	.word	0x00000006
        /*087c*/ 	.word	0x00000000
        /*0880*/ 	.short	0x010a
        /*0882*/ 	.byte	0x3f
	.zero		1


	//   ....[27]....
        /*0884*/ 	.word	0x00005960
        /*0888*/ 	.word	0x00000006
        /*088c*/ 	.word	0x00000000
        /*0890*/ 	.short	0x010a
        /*0892*/ 	.byte	0x3f
	.zero		1


	//   ....[28]....
        /*0894*/ 	.word	0x000089b0
        /*0898*/ 	.word	0x00000000
        /*089c*/ 	.word	0x00000000
        /*08a0*/ 	.short	0x0101
        /*08a2*/ 	.byte	0x3f
	.zero		1


	//   ....[29]....
        /*08a4*/ 	.word	0x000090e0
        /*08a8*/ 	.word	0x00000002
        /*08ac*/ 	.word	0x00000000
        /*08b0*/ 	.short	0x010a
        /*08b2*/ 	.byte	0x3f
	.zero		1


	//   ....[30]....
        /*08b4*/ 	.word	0x00009180
        /*08b8*/ 	.word	0x00000006
        /*08bc*/ 	.word	0x00000000
        /*08c0*/ 	.short	0x010a
        /*08c2*/ 	.byte	0x3f
	.zero		1


	//   ....[31]....
        /*08c4*/ 	.word	0x000095b0
        /*08c8*/ 	.word	0x0000000d
        /*08cc*/ 	.word	0x00000000
        /*08d0*/ 	.short	0x0101
        /*08d2*/ 	.byte	0x3f
	.zero		1


	//   ....[32]....
        /*08d4*/ 	.word	0x0000bbc0
        /*08d8*/ 	.word	0x00000002
        /*08dc*/ 	.word	0x00000000
        /*08e0*/ 	.short	0x010a
        /*08e2*/ 	.byte	0x3f
	.zero		1


	//   ....[33]....
        /*08e4*/ 	.word	0x0000bc20
        /*08e8*/ 	.word	0x00000002
        /*08ec*/ 	.word	0x00000000
        /*08f0*/ 	.short	0x010a
        /*08f2*/ 	.byte	0x3f
	.zero		1


	//   ....[34]....
        /*08f4*/ 	.word	0x0000ee90
        /*08f8*/ 	.word	0x00000000
        /*08fc*/ 	.word	0x00000000
        /*0900*/ 	.short	0x0101
        /*0902*/ 	.byte	0x3f
	.zero		1


	//   ....[35]....
        /*0904*/ 	.word	0x0000f060
        /*0908*/ 	.word	0x00000002
        /*090c*/ 	.word	0x00000000
        /*0910*/ 	.short	0x010a
        /*0912*/ 	.byte	0x3f
	.zero		1


	//   ....[36]....
        /*0914*/ 	.word	0x0000f100
        /*0918*/ 	.word	0x00000006
        /*091c*/ 	.word	0x00000000
        /*0920*/ 	.short	0x010a
        /*0922*/ 	.byte	0x3f
	.zero		1


	//   ....[37]....
        /*0924*/ 	.word	0x0000f530
        /*0928*/ 	.word	0x0000000b
        /*092c*/ 	.word	0x00000000
        /*0930*/ 	.short	0x0101
        /*0932*/ 	.byte	0x3f
	.zero		1


	//   ....[38]....
        /*0934*/ 	.word	0x00012fa0
        /*0938*/ 	.word	0x00000002
        /*093c*/ 	.word	0x00000000
        /*0940*/ 	.short	0x010a
        /*0942*/ 	.byte	0x3f
	.zero		1


	//   ....[39]....
        /*0944*/ 	.word	0x00013000
        /*0948*/ 	.word	0x00000002
        /*094c*/ 	.word	0x00000000
        /*0950*/ 	.short	0x010a
        /*0952*/ 	.byte	0x3f
	.zero		1


	//   ....[40]....
        /*0954*/ 	.word	0x00016290
        /*0958*/ 	.word	0x00000000
        /*095c*/ 	.word	0x00000000
        /*0960*/ 	.short	0x0101
        /*0962*/ 	.byte	0x3f
	.zero		1


	//   ....[41]....
        /*0964*/ 	.word	0x00018c10
        /*0968*/ 	.word	0x000000ff
        /*096c*/ 	.word	0x00000000
        /*0970*/ 	.short	0x0101
        /*0972*/ 	.byte	0x05
	.zero		1


	//   ....[42]....
        /*0974*/ 	.word	0x0001b300
        /*0978*/ 	.word	0x00000016
        /*097c*/ 	.word	0x00022840
        /*0980*/ 	.short	0x010a
        /*0982*/ 	.byte	0x3f
	.zero		1


	//   ....[43]....
        /*0984*/ 	.word	0x0001b800
        /*0988*/ 	.word	0x00000016
        /*098c*/ 	.word	0x00022830
        /*0990*/ 	.short	0x0107
        /*0992*/ 	.byte	0x3f
	.zero		1


	//   ....[44]....
        /*0994*/ 	.word	0x0001b8d0
        /*0998*/ 	.word	0x00000016
        /*099c*/ 	.word	0x00022830
        /*09a0*/ 	.short	0x0101
        /*09a2*/ 	.byte	0x3f
	.zero		1


	//   ....[45]....
        /*09a4*/ 	.word	0x0001c140
        /*09a8*/ 	.word	0x00000010
        /*09ac*/ 	.word	0x00022800
        /*09b0*/ 	.short	0x0107
        /*09b2*/ 	.byte	0x3f
	.zero		1


	//   ....[46]....
        /*09b4*/ 	.word	0x0001c230
        /*09b8*/ 	.word	0x00000010
        /*09bc*/ 	.word	0x00022800
        /*09c0*/ 	.short	0x0101
        /*09c2*/ 	.byte	0x3f
	.zero		1


	//   ....[47]....
        /*09c4*/ 	.word	0x0001c250
        /*09c8*/ 	.word	0x00000010
        /*09cc*/ 	.word	0x00022820
        /*09d0*/ 	.short	0x010a
        /*09d2*/ 	.byte	0x3f
	.zero		1


	//   ....[48]....
        /*09d4*/ 	.word	0x0001c2e0
        /*09d8*/ 	.word	0x00000016
        /*09dc*/ 	.word	0x00022860
        /*09e0*/ 	.short	0x010a
        /*09e2*/ 	.byte	0x3f
	.zero		1


	//   ....[49]....
        /*09e4*/ 	.word	0x0001c9d0
        /*09e8*/ 	.word	0x00000016
        /*09ec*/ 	.word	0x00022850
        /*09f0*/ 	.short	0x0107
        /*09f2*/ 	.byte	0x3f
	.zero		1


	//   ....[50]....
        /*09f4*/ 	.word	0x0001caa0
        /*09f8*/ 	.word	0x00000016
        /*09fc*/ 	.word	0x00022850
        /*0a00*/ 	.short	0x0101
        /*0a02*/ 	.byte	0x3f
	.zero		1


	//   ....[51]....
        /*0a04*/ 	.word	0x0001cdd0
        /*0a08*/ 	.word	0x0000000a
        /*0a0c*/ 	.word	0x00022840
        /*0a10*/ 	.short	0x010a
        /*0a12*/ 	.byte	0x3f
	.zero		1


	//   ....[52]....
        /*0a14*/ 	.word	0x0001d1a0
        /*0a18*/ 	.word	0x0000000a
        /*0a1c*/ 	.word	0x00022830
        /*0a20*/ 	.short	0x0107
        /*0a22*/ 	.byte	0x3f
	.zero		1


	//   ....[53]....
        /*0a24*/ 	.word	0x0001d260
        /*0a28*/ 	.word	0x0000000a
        /*0a2c*/ 	.word	0x00022830
        /*0a30*/ 	.short	0x0101
        /*0a32*/ 	.byte	0x3f
	.zero		1


	//   ....[54]....
        /*0a34*/ 	.word	0x0001d290
        /*0a38*/ 	.word	0x0000000a
        /*0a3c*/ 	.word	0x00022860
        /*0a40*/ 	.short	0x010a
        /*0a42*/ 	.byte	0x3f
	.zero		1


	//   ....[55]....
        /*0a44*/ 	.word	0x0001d7b0
        /*0a48*/ 	.word	0x0000000a
        /*0a4c*/ 	.word	0x00022850
        /*0a50*/ 	.short	0x0107
        /*0a52*/ 	.byte	0x3f
	.zero		1


	//   ....[56]....
        /*0a54*/ 	.word	0x0001d870
        /*0a58*/ 	.word	0x0000000a
        /*0a5c*/ 	.word	0x00022850
        /*0a60*/ 	.short	0x0101
        /*0a62*/ 	.byte	0x3f
	.zero		1


	//   ....[57]....
        /*0a64*/ 	.word	0x0001dc50
        /*0a68*/ 	.word	0x00000005
        /*0a6c*/ 	.word	0x00022820
        /*0a70*/ 	.short	0x010a
        /*0a72*/ 	.byte	0x3f
	.zero		1


	//   ....[58]....
        /*0a74*/ 	.word	0x0001ddd0
        /*0a78*/ 	.word	0x00000003
        /*0a7c*/ 	.word	0x00022840
        /*0a80*/ 	.short	0x010a
        /*0a82*/ 	.byte	0x3f
	.zero		1


	//   ....[59]....
        /*0a84*/ 	.word	0x0001de70
        /*0a88*/ 	.word	0x00000005
        /*0a8c*/ 	.word	0x00022840
        /*0a90*/ 	.short	0x010a
        /*0a92*/ 	.byte	0x3f
	.zero		1


	//   ....[60]....
        /*0a94*/ 	.word	0x0001deb0
        /*0a98*/ 	.word	0x00000003
        /*0a9c*/ 	.word	0x00022860
        /*0aa0*/ 	.short	0x010a
        /*0aa2*/ 	.byte	0x3f
	.zero		1


	//   ....[61]....
        /*0aa4*/ 	.word	0x0001def0
        /*0aa8*/ 	.word	0x00000005
        /*0aac*/ 	.word	0x00022860
        /*0ab0*/ 	.short	0x010a
        /*0ab2*/ 	.byte	0x3f
	.zero		1


	//   ....[62]....
        /*0ab4*/ 	.word	0x0001df60
        /*0ab8*/ 	.word	0x00000009
        /*0abc*/ 	.word	0x00022800
        /*0ac0*/ 	.short	0x010a
        /*0ac2*/ 	.byte	0x3f
	.zero		1


	//   ....[63]....
        /*0ac4*/ 	.word	0x0001dfb0
        /*0ac8*/ 	.word	0x0000000e
        /*0acc*/ 	.word	0x00000000
        /*0ad0*/ 	.short	0x010a
        /*0ad2*/ 	.byte	0x3f
	.zero		1


	//   ....[64]....
        /*0ad4*/ 	.word	0x0001e000
        /*0ad8*/ 	.word	0x00000006
        /*0adc*/ 	.word	0x00000000
        /*0ae0*/ 	.short	0x010a
        /*0ae2*/ 	.byte	0x3f
	.zero		1


	//   ....[65]....
        /*0ae4*/ 	.word	0x0001e050
        /*0ae8*/ 	.word	0x00000006
        /*0aec*/ 	.word	0x00000000
        /*0af0*/ 	.short	0x010a
        /*0af2*/ 	.byte	0x3f
	.zero		1


	//   ....[66]....
        /*0af4*/ 	.word	0x0001e0a0
        /*0af8*/ 	.word	0x00000002
        /*0afc*/ 	.word	0x00000000
        /*0b00*/ 	.short	0x010a
        /*0b02*/ 	.byte	0x3f
	.zero		1


	//   ....[67]....
        /*0b04*/ 	.word	0x0001e0f0
        /*0b08*/ 	.word	0x00000006
        /*0b0c*/ 	.word	0x00000000
        /*0b10*/ 	.short	0x010a
        /*0b12*/ 	.byte	0x3f
	.zero		1


	//   ....[68]....
        /*0b14*/ 	.word	0x0001e140
        /*0b18*/ 	.word	0x00000002
        /*0b1c*/ 	.word	0x00000000
        /*0b20*/ 	.short	0x010a
        /*0b22*/ 	.byte	0x3f
	.zero		1


	//   ....[69]....
        /*0b24*/ 	.word	0x0001e240
        /*0b28*/ 	.word	0x00000016
        /*0b2c*/ 	.word	0x00022840
        /*0b30*/ 	.short	0x010a
        /*0b32*/ 	.byte	0x3f
	.zero		1


	//   ....[70]....
        /*0b34*/ 	.word	0x0001f210
        /*0b38*/ 	.word	0x00000010
        /*0b3c*/ 	.word	0x00022820
        /*0b40*/ 	.short	0x010a
        /*0b42*/ 	.byte	0x3f
	.zero		1


	//   ....[71]....
        /*0b44*/ 	.word	0x0001f260
        /*0b48*/ 	.word	0x00000016
        /*0b4c*/ 	.word	0x00022860
        /*0b50*/ 	.short	0x010a
        /*0b52*/ 	.byte	0x3f
	.zero		1


	//   ....[72]....
        /*0b54*/ 	.word	0x0001fbc0
        /*0b58*/ 	.word	0x0000000a
        /*0b5c*/ 	.word	0x00022840
        /*0b60*/ 	.short	0x010a
        /*0b62*/ 	.byte	0x3f
	.zero		1


	//   ....[73]....
        /*0b64*/ 	.word	0x00020250
        /*0b68*/ 	.word	0x0000000a
        /*0b6c*/ 	.word	0x00022860
        /*0b70*/ 	.short	0x010a
        /*0b72*/ 	.byte	0x3f
	.zero		1


	//   ....[74]....
        /*0b74*/ 	.word	0x00020a60
        /*0b78*/ 	.word	0x00000005
        /*0b7c*/ 	.word	0x00022820
        /*0b80*/ 	.short	0x010a
        /*0b82*/ 	.byte	0x3f
	.zero		1


	//   ....[75]....
        /*0b84*/ 	.word	0x00020c00
        /*0b88*/ 	.word	0x00000003
        /*0b8c*/ 	.word	0x00022840
        /*0b90*/ 	.short	0x010a
        /*0b92*/ 	.byte	0x3f
	.zero		1


	//   ....[76]....
        /*0b94*/ 	.word	0x00020c50
        /*0b98*/ 	.word	0x00000005
        /*0b9c*/ 	.word	0x00022840
        /*0ba0*/ 	.short	0x010a
        /*0ba2*/ 	.byte	0x3f
	.zero		1


	//   ....[77]....
        /*0ba4*/ 	.word	0x00020ca0
        /*0ba8*/ 	.word	0x00000003
        /*0bac*/ 	.word	0x00022860
        /*0bb0*/ 	.short	0x010a
        /*0bb2*/ 	.byte	0x3f
	.zero		1


	//   ....[78]....
        /*0bb4*/ 	.word	0x00021040
        /*0bb8*/ 	.word	0x00000014
        /*0bbc*/ 	.word	0x00000000
        /*0bc0*/ 	.short	0x010a
        /*0bc2*/ 	.byte	0x3f
	.zero		1


	//   ....[79]....
        /*0bc4*/ 	.word	0x00021180
        /*0bc8*/ 	.word	0x00000002
        /*0bcc*/ 	.word	0x00000000
        /*0bd0*/ 	.short	0x010a
        /*0bd2*/ 	.byte	0x3f
	.zero		1


	//   ....[80]....
        /*0bd4*/ 	.word	0x00021840
        /*0bd8*/ 	.word	0x00000002
        /*0bdc*/ 	.word	0x00000000
        /*0be0*/ 	.short	0x0101
        /*0be2*/ 	.byte	0x3f
	.zero		1


	//   ....[81]....
        /*0be4*/ 	.word	0x00025fa0
        /*0be8*/ 	.word	0x0000000f
        /*0bec*/ 	.word	0x00000000
        /*0bf0*/ 	.short	0x010a
        /*0bf2*/ 	.byte	0x3f
	.zero		1


	//   ....[82]....
        /*0bf4*/ 	.word	0x000260e0
        /*0bf8*/ 	.word	0x00000007
        /*0bfc*/ 	.word	0x00000000
        /*0c00*/ 	.short	0x010a
        /*0c02*/ 	.byte	0x3f
	.zero		1


	//   ....[83]....
        /*0c04*/ 	.word	0x0003e750
        /*0c08*/ 	.word	0x00000000
        /*0c0c*/ 	.word	0x00000000
        /*0c10*/ 	.short	0x0101
        /*0c12*/ 	.byte	0x3f
	.zero		1


	//   ....[84]....
        /*0c14*/ 	.word	0x0003e770
        /*0c18*/ 	.word	0x00000002
        /*0c1c*/ 	.word	0x00000000
        /*0c20*/ 	.short	0x010a
        /*0c22*/ 	.byte	0x3f
	.zero		1


	//   ....[85]....
        /*0c24*/ 	.word	0x0003e7c0
        /*0c28*/ 	.word	0x00000007
        /*0c2c*/ 	.word	0x00000000
        /*0c30*/ 	.short	0x010a
        /*0c32*/ 	.byte	0x3f
	.zero		1


	//----- nvinfo : EIATTR_NUM_MBARRIERS
	.align		4
.L_1304:
        /*0c34*/ 	.byte	0x03, 0x38
        /*0c36*/ 	.short	0x0016


	//----- nvinfo : EIATTR_EXIT_INSTR_OFFSETS
	.align		4
        /*0c38*/ 	.byte	0x04, 0x1c
        /*0c3a*/ 	.short	(.L_1306 - .L_1305)


	//   ....[0]....
.L_1305:
        /*0c3c*/ 	.word	0x00000a50


	//   ....[1]....
        /*0c40*/ 	.word	0x00019d30


	//   ....[2]....
        /*0c44*/ 	.word	0x0001df40


	//----- nvinfo : EIATTR_MAX_THREADS
	.align		4
.L_1306:
        /*0c48*/ 	.byte	0x04, 0x05
        /*0c4a*/ 	.short	(.L_1308 - .L_1307)
.L_1307:
        /*0c4c*/ 	.word	0x00000180
        /*0c50*/ 	.word	0x00000001
        /*0c54*/ 	.word	0x00000001


	//----- nvinfo : EIATTR_CRS_STACK_SIZE
	.align		4
.L_1308:
        /*0c58*/ 	.byte	0x04, 0x1e
        /*0c5a*/ 	.short	(.L_1310 - .L_1309)
.L_1309:
        /*0c5c*/ 	.word	0x00000000


	//----- nvinfo : EIATTR_CBANK_PARAM_SIZE
	.align		4
.L_1310:
        /*0c60*/ 	.byte	0x03, 0x19
        /*0c62*/ 	.short	0x0af0


	//----- nvinfo : EIATTR_PARAM_CBANK
	.align		4
        /*0c64*/ 	.byte	0x04, 0x0a
        /*0c66*/ 	.short	(.L_1312 - .L_1311)
	.align		4
.L_1311:
        /*0c68*/ 	.word	index@(.nv.constant0._ZN7cutlass13device_kernelIN5flash11enable_sm90INS1_16FlashAttnFwdSm90INS1_25CollectiveMainloopFwdSm90ILi2EN4cute5tupleIJNS5_1CILi1EEES8_S8_EEENS6_IJNS7_ILi128EEENS7_ILi96EEENS7_ILi64EEEEEELi256ENS_10bfloat16_tEfNS_4arch4Sm90ELb0ELb1ELb1ELb0ELb1ELb0ELb0ELb1ELb0ELb1ELb0ELb0EEENS1_21CollectiveEpilogueFwdINS6_IJSA_NS7_ILi256EEESB_EEES9_SE_SG_Li256ELb0ELb1ELb0ELb0EEENS1_30DynamicPersistentTileSchedulerILi256ELi128ELb0ELb1ELb1EEEEEEEEEvNT_6ParamsE)
        /*0c6c*/ 	.short	0x0210
        /*0c6e*/ 	.short	0x0af0


	//----- nvinfo : EIATTR_SW_WAR
	.align		4
.L_1312:
        /*0c70*/ 	.byte	0x04, 0x36
        /*0c72*/ 	.short	(.L_1314 - .L_1313)
.L_1313:
        /*0c74*/ 	.word	0x00000008
.L_1314:


//--------------------- .nv.info._ZN7cutlass13device_kernelIN5flash11enable_sm90INS1_16FlashAttnFwdSm90INS1_25CollectiveMainloopFwdSm90ILi2EN4cute5tupleIJNS5_1CILi1EEES8_S8_EEENS6_IJNS7_ILi128EEENS7_ILi96EEENS7_ILi64EEEEEELi256ENS_10bfloat16_tEfNS_4arch4Sm90ELb0ELb1ELb1ELb0ELb1ELb0ELb1ELb1ELb0ELb1ELb0ELb0EEENS1_21CollectiveEpilogueFwdINS6_IJSA_NS7_ILi256EEESB_EEES9_SE_SG_Li256ELb0ELb1ELb0ELb0EEENS1_30DynamicPersistentTileSchedulerILi256ELi128ELb0ELb1ELb1EEEEEEEEEvNT_6ParamsE --------------------------
	.section	.nv.info._ZN7cutlass13device_kernelIN5flash11enable_sm90INS1_16FlashAttnFwdSm90INS1_25CollectiveMainloopFwdSm90ILi2EN4cute5tupleIJNS5_1CILi1EEES8_S8_EEENS6_IJNS7_ILi128EEENS7_ILi96EEENS7_ILi64EEEEEELi256ENS_10bfloat16_tEfNS_4arch4Sm90ELb0ELb1ELb1ELb0ELb1ELb0ELb1ELb1ELb0ELb1ELb0ELb0EEENS1_21CollectiveEpilogueFwdINS6_IJSA_NS7_ILi256EEESB_EEES9_SE_SG_Li256ELb0ELb1ELb0ELb0EEENS1_30DynamicPersistentTileSchedulerILi256ELi128ELb0ELb1ELb1EEEEEEEEEvNT_6ParamsE,"",@"SHT_CUDA_INFO"
	.sectionflags	@""
	.align	4


	//----- nvinfo : EIATTR_CUDA_API_VERSION
	.align		4
        /*0000*/ 	.byte	0x04, 0x37
        /*0002*/ 	.short	(.L_1316 - .L_1315)
.L_1315:
        /*0004*/ 	.word	0x00000082


	//----- nvinfo : EIATTR_KPARAM_INFO
	.align		4
.L_1316:
        /*0008*/ 	.byte	0x04, 0x17
        /*000a*/ 	.short	(.L_1318 - .L_1317)
.L_1317:
        /*000c*/ 	.word	0x00000000
        /*0010*/ 	.short	0x0000
        /*0012*/ 	.short	0x0070
        /*0014*/ 	.byte	0x00, 0xf0, 0x01, 0x2e


	//----- nvinfo : EIATTR_SPARSE_MMA_MASK
	.align		4
.L_1318:
        /*0018*/ 	.byte	0x03, 0x50
        /*001a*/ 	.short	0x0000


	//----- nvinfo : EIATTR_MAXREG_COUNT
	.align		4
        /*001c*/ 	.byte	0x03, 0x1b
        /*001e*/ 	.short	0x00a8


	//----- nvinfo : EIATTR_NUM_BARRIERS
	.align		4
        /*0020*/ 	.byte	0x02, 0x4c
        /*0022*/ 	.byte	0x10
	.zero		1


	//----- nvinfo : EIATTR_EXTERNS
	.align		4
        /*0024*/ 	.byte	0x04, 0x0f
        /*0026*/ 	.short	(.L_1320 - .L_1319)


	//   ....[0]....
	.align		4
.L_1319:
        /*0028*/ 	.word	index@(__assertfail)


	//----- nvinfo : EIATTR_ANNOTATIONS
	.align		4
.L_1320:
        /*002c*/ 	.byte	0x04, 0x55
        /*002e*/ 	.short	(.L_1322 - .L_1321)


	//   ....[0]....
.L_1321:
        /* <DEDUP_REMOVED lines=10> */


	//----- nvinfo : EIATTR_MERCURY_ISA_VERSION
	.align		4
.L_1322:
        /*00c0*/ 	.byte	0x03, 0x5f
        /*00c2*/ 	.short	0x0101


	//----- nvinfo : EIATTR_INT_WARP_WIDE_INSTR_OFFSETS
	.align		4
        /*00c4*/ 	.byte	0x04, 0x31
        /*00c6*/ 	.short	(.L_1324 - .L_1323)


	//   ....[0]....
.L_1323:
        /*00c8*/ 	.word	0x000000c0


	//   ....[1]....
        /*00cc*/ 	.word	0x000000d0


	//   ....[2]....
        /*00d0*/ 	.word	0x000000e0


	//   ....[3]....
        /*00d4*/ 	.word	0x00000180


	//   ....[4]....
        /*00d8*/ 	.word	0x00023810


	//   ....[5]....
        /*00dc*/ 	.word	0x000238a0


	//   ....[6]....
        /*00e0*/ 	.word	0x000273c0


	//   ....[7]....
        /*00e4*/ 	.word	0x00027450


	//----- nvinfo : EIATTR_COOP_GROUP_MASK_REGIDS
	.align		4
.L_1324:
        /*00e8*/ 	.byte	0x04, 0x29
        /*00ea*/ 	.short	(.L_1326 - .L_1325)


	//   ....[0]....
.L_1325:
        /*00ec*/ 	.word	0xffffffff


	//   ....[1]....
        /*00f0*/ 	.word	0xffffffff


	//   ....[2]....
        /*00f4*/ 	.word	0xffffffff


	//   ....[3]....
        /*00f8*/ 	.word	0xffffffff


	//   ....[4]....
        /*00fc*/ 	.word	0xffffffff


	//   ....[5]....
        /*0100*/ 	.word	0xffffffff


	//   ....[6]....
        /*0104*/ 	.word	0xffffffff


	//   ....[7]....
        /*0108*/ 	.word	0xffffffff


	//   ....[8]....
        /*010c*/ 	.word	0xffffffff


	//   ....[9]....
        /*0110*/ 	.word	0xffffffff


	//   ....[10]....
        /*0114*/ 	.word	0xffffffff


	//   ....[11]....
        /*0118*/ 	.word	0xffffffff


	//   ....[12]....
        /*011c*/ 	.word	0xffffffff


	//   ....[13]....
        /*0120*/ 	.word	0xffffffff


	//   ....[14]....
        /*0124*/ 	.word	0xffffffff


	//   ....[15]....
        /*0128*/ 	.word	0xffffffff


	//   ....[16]....
        /*012c*/ 	.word	0xffffffff


	//   ....[17]....
        /*0130*/ 	.word	0xffffffff


	//   ....[18]....
        /*0134*/ 	.word	0xffffffff


	//   ....[19]....
        /*0138*/ 	.word	0xffffffff


	//   ....[20]....
        /*013c*/ 	.word	0xffffffff


	//   ....[21]....
        /*0140*/ 	.word	0xffffffff


	//   ....[22]....
        /*0144*/ 	.word	0xffffffff


	//   ....[23]....
        /*0148*/ 	.word	0xffffffff


	//   ....[24]....
        /*014c*/ 	.word	0xffffffff


	//   ....[25]....
        /*0150*/ 	.word	0xffffffff


	//   ....[26]....
        /*0154*/ 	.word	0xffffffff


	//   ....[27]....
        /*0158*/ 	.word	0xffffffff


	//   ....[28]....
        /*015c*/ 	.word	0xffffffff


	//   ....[29]....
        /*0160*/ 	.word	0xffffffff


	//   ....[30]....
        /*0164*/ 	.word	0xffffffff


	//   ....[31]....
        /*0168*/ 	.word	0xffffffff


	//   ....[32]....
        /*016c*/ 	.word	0xffffffff


	//   ....[33]....
        /*0170*/ 	.word	0xffffffff


	//   ....[34]....
        /*0174*/ 	.word	0xffffffff


	//   ....[35]....
        /*0178*/ 	.word	0xffffffff


	//   ....[36]....
        /*017c*/ 	.word	0xffffffff


	//   ....[37]....
        /*0180*/ 	.word	0xffffffff


	//   ....[38]....
        /*0184*/ 	.word	0xffffffff


	//   ....[39]....
        /*0188*/ 	.word	0xffffffff


	//   ....[40]....
        /*018c*/ 	.word	0xffffffff


	//   ....[41]....
        /*0190*/ 	.word	0xffffffff


	//   ....[42]....
        /*0194*/ 	.word	0xffffffff


	//   ....[43]....
        /*0198*/ 	.word	0xffffffff


	//   ....[44]....
        /*019c*/ 	.word	0xffffffff


	//   ....[45]....
        /*01a0*/ 	.word	0xffffffff


	//   ....[46]....
        /*01a4*/ 	.word	0xffffffff


	//   ....[47]....
        /*01a8*/ 	.word	0xffffffff


	//   ....[48]....
        /*01ac*/ 	.word	0xffffffff


	//   ....[49]....
        /*01b0*/ 	.word	0xffffffff


	//   ....[50]....
        /*01b4*/ 	.word	0xffffffff


	//   ....[51]....
        /*01b8*/ 	.word	0xffffffff


	//   ....[52]....
        /*01bc*/ 	.word	0xffffffff


	//   ....[53]....
        /*01c0*/ 	.word	0xffffffff


	//   ....[54]....
        /*01c4*/ 	.word	0xffffffff


	//   ....[55]....
        /*01c8*/ 	.word	0xffffffff


	//   ....[56]....
        /*01cc*/ 	.word	0xffffffff


	//   ....[57]....
        /*01d0*/ 	.word	0xffffffff


	//   ....[58]....
        /*01d4*/ 	.word	0xffffffff


	//   ....[59]....
        /*01d8*/ 	.word	0xffffffff


	//   ....[60]....
        /*01dc*/ 	.word	0xffffffff


	//   ....[61]....
        /*01e0*/ 	.word	0xffffffff


	//   ....[62]....
        /*01e4*/ 	.word	0xffffffff


	//   ....[63]....
        /*01e8*/ 	.word	0xffffffff


	//   ....[64]....
        /*01ec*/ 	.word	0xffffffff


	//   ....[65]....
        /*01f0*/ 	.word	0xffffffff


	//   ....[66]....
        /*01f4*/ 	.word	0xffffffff


	//   ....[67]....
        /*01f8*/ 	.word	0xffffffff


	//   ....[68]....
        /*01fc*/ 	.word	0xffffffff


	//   ....[69]....
        /*0200*/ 	.word	0xffffffff


	//   ....[70]....
        /*0204*/ 	.word	0xffffffff


	//   ....[71]....
        /*0208*/ 	.word	0xffffffff


	//   ....[72]....
        /*020c*/ 	.word	0xffffffff


	//   ....[73]....
        /*0210*/ 	.word	0xffffffff


	//   ....[74]....
        /*0214*/ 	.word	0xffffffff


	//   ....[75]....
        /*0218*/ 	.word	0xffffffff


	//   ....[76]....
        /*021c*/ 	.word	0xffffffff


	//   ....[77]....
        /*0220*/ 	.word	0xffffffff


	//   ....[78]....
        /*0224*/ 	.word	0xffffffff


	//   ....[79]....
        /*0228*/ 	.word	0xffffffff


	//   ....[80]....
        /*022c*/ 	.word	0xffffffff


	//   ....[81]....
        /*0230*/ 	.word	0xffffffff


	//   ....[82]....
        /*0234*/ 	.word	0xffffffff


	//   ....[83]....
        /*0238*/ 	.word	0xffffffff


	//   ....[84]....
        /*023c*/ 	.word	0xffffffff


	//   ....[85]....
        /*0240*/ 	.word	0xffffffff


	//   ....[86]....
        /*0244*/ 	.word	0xffffffff


	//   ....[87]....
        /*0248*/ 	.word	0xffffffff


	//   ....[88]....
        /*024c*/ 	.word	0xffffffff


	//   ....[89]....
        /*0250*/ 	.word	0xffffffff


	//   ....[90]....
        /*0254*/ 	.word	0xffffffff


	//   ....[91]....
        /*0258*/ 	.word	0xffffffff


	//   ....[92]....
        /*025c*/ 	.word	0xffffffff


	//   ....[93]....
        /*0260*/ 	.word	0xffffffff


	//   ....[94]....
        /*0264*/ 	.word	0xffffffff


	//   ....[95]....
        /*0268*/ 	.word	0xffffffff


	//   ....[96]....
        /*026c*/ 	.word	0xffffffff


	//   ....[97]....
        /*0270*/ 	.word	0xffffffff


	//   ....[98]....
        /*0274*/ 	.word	0xffffffff


	//   ....[99]....
        /*0278*/ 	.word	0xffffffff


	//   ....[100]....
        /*027c*/ 	.word	0xffffffff


	//   ....[101]....
        /*0280*/ 	.word	0xffffffff


	//   ....[102]....
        /*0284*/ 	.word	0xffffffff


	//   ....[103]....
        /*0288*/ 	.word	0xffffffff


	//   ....[104]....
        /*028c*/ 	.word	0xffffffff


	//   ....[105]....
        /*0290*/ 	.word	0xffffffff


	//   ....[106]....
        /*0294*/ 	.word	0xffffffff


	//   ....[107]....
        /*0298*/ 	.word	0xffffffff


	//   ....[108]....
        /*029c*/ 	.word	0xffffffff


	//   ....[109]....
        /*02a0*/ 	.word	0xffffffff


	//   ....[110]....
        /*02a4*/ 	.word	0xffffffff


	//   ....[111]....
        /*02a8*/ 	.word	0xffffffff


	//   ....[112]....
        /*02ac*/ 	.word	0xffffffff


	//   ....[113]....
        /*02b0*/ 	.word	0xffffffff


	//   ....[114]....
        /*02b4*/ 	.word	0xffffffff


	//   ....[115]....
        /*02b8*/ 	.word	0xffffffff


	//   ....[116]....
        /*02bc*/ 	.word	0xffffffff


	//   ....[117]....
        /*02c0*/ 	.word	0xffffffff


	//   ....[118]....
        /*02c4*/ 	.word	0xffffffff


	//   ....[119]....
        /*02c8*/ 	.word	0xffffffff


	//   ....[120]....
        /*02cc*/ 	.word	0xffffffff


	//   ....[121]....
        /*02d0*/ 	.word	0xffffffff


	//   ....[122]....
        /*02d4*/ 	.word	0xffffffff


	//   ....[123]....
        /*02d8*/ 	.word	0xffffffff


	//   ....[124]....
        /*02dc*/ 	.word	0xffffffff


	//   ....[125]....
        /*02e0*/ 	.word	0xffffffff


	//   ....[126]....
        /*02e4*/ 	.word	0xffffffff


	//   ....[127]....
        /*02e8*/ 	.word	0xffffffff


	//   ....[128]....
        /*02ec*/ 	.word	0xffffffff


	//   ....[129]....
        /*02f0*/ 	.word	0xffffffff


	//   ....[130]....
        /*02f4*/ 	.word	0x0500000f


	//   ....[131]....
        /*02f8*/ 	.word	0x0500000f


	//   ....[132]....
        /*02fc*/ 	.word	0x0500000f


	//   ....[133]....
        /*0300*/ 	.word	0x0500000f


	//   ....[134]....
        /*0304*/ 	.word	0x0500000f


	//   ....[135]....
        /*0308*/ 	.word	0x0500000f


	//   ....[136]....
        /*030c*/ 	.word	0x0500000f


	//   ....[137]....
        /*0310*/ 	.word	0x0500000f


	//   ....[138]....
        /*0314*/ 	.word	0x0500000f


	//   ....[139]....
        /*0318*/ 	.word	0x0500000f


	//   ....[140]....
        /*031c*/ 	.word	0x0500000f


	//   ....[141]....
        /*0320*/ 	.word	0x0500000f


	//   ....[142]....
        /*0324*/ 	.word	0x0500000f


	//   ....[143]....
        /*0328*/ 	.word	0x0500000f


	//   ....[144]....
        /*032c*/ 	.word	0x0500000f


	//   ....[145]....
        /*0330*/ 	.word	0x0500000f


	//   ....[146]....
        /*0334*/ 	.word	0x0500000f


	//   ....[147]....
        /*0338*/ 	.word	0x0500000f


	//   ....[148]....
        /*033c*/ 	.word	0x0500000f


	//   ....[149]....
        /*0340*/ 	.word	0x0500000f


	//   ....[150]....
        /*0344*/ 	.word	0x0500000f


	//   ....[151]....
        /*0348*/ 	.word	0x0500000f


	//   ....[152]....
        /*034c*/ 	.word	0x0500000f


	//   ....[153]....
        /*0350*/ 	.word	0x0500000f


	//   ....[154]....
        /*0354*/ 	.word	0x0500000f


	//   ....[155]....
        /*0358*/ 	.word	0x0500000f


	//   ....[156]....
        /*035c*/ 	.word	0x0500000f


	//   ....[157]....
        /*0360*/ 	.word	0x0500000f


	//   ....[158]....
        /*0364*/ 	.word	0x0500000f


	//   ....[159]....
        /*0368*/ 	.word	0x0500000f


	//   ....[160]....
        /*036c*/ 	.word	0x0500000f


	//   ....[161]....
        /*0370*/ 	.word	0x0500000f


	//   ....[162]....
        /*0374*/ 	.word	0x0500000f


	//   ....[163]....
        /*0378*/ 	.word	0x0500000f


	//   ....[164]....
        /*037c*/ 	.word	0x0500000f


	//   ....[165]....
        /*0380*/ 	.word	0x0500000f


	//   ....[166]....
        /*0384*/ 	.word	0x0500000f


	//   ....[167]....
        /*0388*/ 	.word	0x0500000f


	//   ....[168]....
        /*038c*/ 	.word	0x0500000f


	//   ....[169]....
        /*0390*/ 	.word	0x0500000f


	//   ....[170]....
        /*0394*/ 	.word	0x0500000f


	//   ....[171]....
        /*0398*/ 	.word	0x0500000f


	//   ....[172]....
        /*039c*/ 	.word	0x0500000f


	//   ....[173]....
        /*03a0*/ 	.word	0x0500000f


	//   ....[174]....
        /*03a4*/ 	.word	0x0500000f


	//   ....[175]....
        /*03a8*/ 	.word	0x0500000f


	//   ....[176]....
        /*03ac*/ 	.word	0x0500000f


	//   ....[177]....
        /*03b0*/ 	.word	0x0500000f


	//   ....[178]....
        /*03b4*/ 	.word	0x0500000f


	//   ....[179]....
        /*03b8*/ 	.word	0x0500000f


	//   ....[180]....
        /*03bc*/ 	.word	0x0500000f


	//   ....[181]....
        /*03c0*/ 	.word	0x0500000f


	//   ....[182]....
        /*03c4*/ 	.word	0x0500000f


	//   ....[183]....
        /*03c8*/ 	.word	0x0500000f


	//   ....[184]....
        /*03cc*/ 	.word	0x0500000f


	//   ....[185]....
        /*03d0*/ 	.word	0x0500000f


	//   ....[186]....
        /*03d4*/ 	.word	0x0500000f


	//   ....[187]....
        /*03d8*/ 	.word	0x0500000f


	//   ....[188]....
        /*03dc*/ 	.word	0x0500000f


	//   ....[189]....
        /*03e0*/ 	.word	0x0500000f


	//   ....[190]....
        /*03e4*/ 	.word	0x0500000f


	//   ....[191]....
        /*03e8*/ 	.word	0x0500000f


	//   ....[192]....
        /*03ec*/ 	.word	0x0500000f


	//   ....[193]....
        /*03f0*/ 	.word	0x0500000f


	//   ....[194]....
        /*03f4*/ 	.word	0x0500000f


	//   ....[195]....
        /*03f8*/ 	.word	0x0500000f


	//   ....[196]....
        /*03fc*/ 	.word	0x0500000f


	//   ....[197]....
        /*0400*/ 	.word	0x0500000f


	//   ....[198]....
        /*0404*/ 	.word	0x0500000f


	//   ....[199]....
        /*0408*/ 	.word	0x0500000f


	//   ....[200]....
        /*040c*/ 	.word	0x0500000f


	//   ....[201]....
        /*0410*/ 	.word	0x0500000f


	//   ....[202]....
        /*0414*/ 	.word	0x0500000f


	//   ....[203]....
        /*0418*/ 	.word	0x0500000f


	//   ....[204]....
        /*041c*/ 	.word	0x0500000f


	//   ....[205]....
        /*0420*/ 	.word	0x0500000f


	//   ....[206]....
        /*0424*/ 	.word	0x0500000f


	//   ....[207]....
        /*0428*/ 	.word	0x0500000f


	//   ....[208]....
        /*042c*/ 	.word	0x0500000f


	//   ....[209]....
        /*0430*/ 	.word	0x0500000f


	//   ....[210]....
        /*0434*/ 	.word	0x0500000f


	//   ....[211]....
        /*0438*/ 	.word	0x0500000f


	//   ....[212]....
        /*043c*/ 	.word	0x0500000f


	//   ....[213]....
        /*0440*/ 	.word	0xffffffff


	//   ....[214]....
        /*0444*/ 	.word	0xffffffff


	//   ....[215]....
        /*0448*/ 	.word	0xffffffff


	//   ....[216]....
        /*044c*/ 	.word	0xffffffff


	//   ....[217]....
        /*0450*/ 	.word	0xffffffff


	//   ....[218]....
        /*0454*/ 	.word	0xffffffff


	//----- nvinfo : EIATTR_COOP_GROUP_INSTR_OFFSETS
	.align		4
.L_1326:
        /*0458*/ 	.byte	0x04, 0x28
        /*045a*/ 	.short	(.L_1328 - .L_1327)


	//   ....[0]....
.L_1327:
        /*045c*/ 	.word	0x00000080


	//   ....[1]....
        /*0460*/ 	.word	0x00000090


	//   ....[2]....
        /*0464*/ 	.word	0x000002f0


	//   ....[3]....
        /*0468*/ 	.word	0x00000450


	//   ....[4]....
        /*046c*/ 	.word	0x00000570


	//   ....[5]....
        /*0470*/ 	.word	0x000006d0


	//   ....[6]....
        /*0474*/ 	.word	0x00001e00


	//   ....[7]....
        /*0478*/ 	.word	0x000040a0


	//   ....[8]....
        /*047c*/ 	.word	0x000048c0


	//   ....[9]....
        /*0480*/ 	.word	0x00005ea0


	//   ....[10]....
        /*0484*/ 	.word	0x00005f30


	//   ....[11]....
        /*0488*/ 	.word	0x00006270


	//   ....[12]....
        /*048c*/ 	.word	0x00006290


	//   ....[13]....
        /*0490*/ 	.word	0x0000b750


	//   ....[14]....
        /*0494*/ 	.word	0x0000b8b0


	//   ....[15]....
        /*0498*/ 	.word	0x0000ba10


	//   ....[16]....
        /*049c*/ 	.word	0x0000ba40


	//   ....[17]....
        /*04a0*/ 	.word	0x00015340


	//   ....[18]....
        /*04a4*/ 	.word	0x00015a10


	//   ....[19]....
        /*04a8*/ 	.word	0x00016bd0


	//   ....[20]....
        /*04ac*/ 	.word	0x00016c30


	//   ....[21]....
        /*04b0*/ 	.word	0x00016c70


	//   ....[22]....
        /*04b4*/ 	.word	0x00016c90


	//   ....[23]....
        /*04b8*/ 	.word	0x0001f0b0


	//   ....[24]....
        /*04bc*/ 	.word	0x0001f0d0


	//   ....[25]....
        /*04c0*/ 	.word	0x0001f130


	//   ....[26]....
        /*04c4*/ 	.word	0x0001f170


	//   ....[27]....
        /*04c8*/ 	.word	0x00020e30


	//   ....[28]....
        /*04cc*/ 	.word	0x00020e40


	//   ....[29]....
        /*04d0*/ 	.word	0x00021050


	//   ....[30]....
        /*04d4*/ 	.word	0x00021070


	//   ....[31]....
        /*04d8*/ 	.word	0x00021800


	//   ....[32]....
        /*04dc*/ 	.word	0x00021820


	//   ....[33]....
        /*04e0*/ 	.word	0x00021970


	//   ....[34]....
        /*04e4*/ 	.word	0x00021990


	//   ....[35]....
        /*04e8*/ 	.word	0x00021ad0


	//   ....[36]....
        /*04ec*/ 	.word	0x00021af0


	//   ....[37]....
        /*04f0*/ 	.word	0x00021c40


	//   ....[38]....
        /*04f4*/ 	.word	0x00021c60


	//   ....[39]....
        /*04f8*/ 	.word	0x000223b0


	//   ....[40]....
        /*04fc*/ 	.word	0x000223d0


	//   ....[41]....
        /*0500*/ 	.word	0x00022510


	//   ....[42]....
        /*0504*/ 	.word	0x00022530


	//   ....[43]....
        /*0508*/ 	.word	0x00022670


	//   ....[44]....
        /*050c*/ 	.word	0x00022690


	//   ....[45]....
        /*0510*/ 	.word	0x000227e0


	//   ....[46]....
        /*0514*/ 	.word	0x00022800


	//   ....[47]....
        /*0518*/ 	.word	0x00022a10


	//   ....[48]....
        /*051c*/ 	.word	0x00024270


	//   ....[49]....
        /*0520*/ 	.word	0x00024290


	//   ....[50]....
        /*0524*/ 	.word	0x000242a0


	//   ....[51]....
        /*0528*/ 	.word	0x000242e0


	//   ....[52]....
        /*052c*/ 	.word	0x00024330


	//   ....[53]....
        /*0530*/ 	.word	0x00024350


	//   ....[54]....
        /*0534*/ 	.word	0x000243a0


	//   ....[55]....
        /*0538*/ 	.word	0x000243c0


	//   ....[56]....
        /*053c*/ 	.word	0x00024410


	//   ....[57]....
        /*0540*/ 	.word	0x00024430


	//   ....[58]....
        /*0544*/ 	.word	0x00024460


	//   ....[59]....
        /*0548*/ 	.word	0x00024490


	//   ....[60]....
        /*054c*/ 	.word	0x00024ae0


	//   ....[61]....
        /*0550*/ 	.word	0x00024b20


	//   ....[62]....
        /*0554*/ 	.word	0x00024b30


	//   ....[63]....
        /*0558*/ 	.word	0x00024b50


	//   ....[64]....
        /*055c*/ 	.word	0x00024b70


	//   ....[65]....
        /*0560*/ 	.word	0x00024b90


	//   ....[66]....
        /*0564*/ 	.word	0x00024ba0


	//   ....[67]....
        /*0568*/ 	.word	0x00024bc0


	//   ....[68]....
        /*056c*/ 	.word	0x00024bf0


	//   ....[69]....
        /*0570*/ 	.word	0x00024c20


	//   ....[70]....
        /*0574*/ 	.word	0x00024c60


	//   ....[71]....
        /*0578*/ 	.word	0x00024cc0


	//   ....[72]....
        /*057c*/ 	.word	0x00024de0


	//   ....[73]....
        /*0580*/ 	.word	0x00024e70


	//   ....[74]....
        /*0584*/ 	.word	0x00024e80


	//   ....[75]....
        /*0588*/ 	.word	0x00024f90


	//   ....[76]....
        /*058c*/ 	.word	0x00025610


	//   ....[77]....
        /*0590*/ 	.word	0x00025640


	//   ....[78]....
        /*0594*/ 	.word	0x00025650


	//   ....[79]....
        /*0598*/ 	.word	0x00025690


	//   ....[80]....
        /*059c*/ 	.word	0x00025750


	//   ....[81]....
        /*05a0*/ 	.word	0x000257b0


	//   ....[82]....
        /*05a4*/ 	.word	0x00025830


	//   ....[83]....
        /*05a8*/ 	.word	0x00025850


	//   ....[84]....
        /*05ac*/ 	.word	0x000258e0


	//   ....[85]....
        /*05b0*/ 	.word	0x00025900


	//   ....[86]....
        /*05b4*/ 	.word	0x00025990


	//   ....[87]....
        /*05b8*/ 	.word	0x000259b0


	//   ....[88]....
        /*05bc*/ 	.word	0x00025a40


	//   ....[89]....
        /*05c0*/ 	.word	0x00025a60


	//   ....[90]....
        /*05c4*/ 	.word	0x00025af0


	//   ....[91]....
        /*05c8*/ 	.word	0x00025b40


	//   ....[92]....
        /*05cc*/ 	.word	0x00025f70


	//   ....[93]....
        /*05d0*/ 	.word	0x00025fc0


	//   ....[94]....
        /*05d4*/ 	.word	0x00025fe0


	//   ....[95]....
        /*05d8*/ 	.word	0x000260a0


	//   ....[96]....
        /*05dc*/ 	.word	0x000260c0


	//   ....[97]....
        /*05e0*/ 	.word	0x00026170


	//   ....[98]....
        /*05e4*/ 	.word	0x00026180


	//   ....[99]....
        /*05e8*/ 	.word	0x000261b0


	//   ....[100]....
        /*05ec*/ 	.word	0x00026240


	//   ....[101]....
        /*05f0*/ 	.word	0x000262e0


	//   ....[102]....
        /*05f4*/ 	.word	0x00026300


	//   ....[103]....
        /*05f8*/ 	.word	0x00026310


	//   ....[104]....
        /*05fc*/ 	.word	0x00026a10


	//   ....[105]....
        /*0600*/ 	.word	0x00026a30


	//   ....[106]....
        /*0604*/ 	.word	0x00026a40


	//   ....[107]....
        /*0608*/ 	.word	0x00026a50


	//   ....[108]....
        /*060c*/ 	.word	0x00026a70


	//   ....[109]....
        /*0610*/ 	.word	0x00026ad0


	//   ....[110]....
        /*0614*/ 	.word	0x00026af0


	//   ....[111]....
        /*0618*/ 	.word	0x00026b00


	//   ....[112]....
        /*061c*/ 	.word	0x00026b40


	//   ....[113]....
        /*0620*/ 	.word	0x00026b70


	//   ....[114]....
        /*0624*/ 	.word	0x00026b80


	//   ....[115]....
        /*0628*/ 	.word	0x00026ba0


	//   ....[116]....
        /*062c*/ 	.word	0x00026ef0


	//   ....[117]....
        /*0630*/ 	.word	0x00026f10


	//   ....[118]....
        /*0634*/ 	.word	0x00026f20


	//   ....[119]....
        /*0638*/ 	.word	0x00026f30


	//   ....[120]....
        /*063c*/ 	.word	0x00026f40


	//   ....[121]....
        /*0640*/ 	.word	0x00026f60


	//   ....[122]....
        /*0644*/ 	.word	0x00026fd0


	//   ....[123]....
        /*0648*/ 	.word	0x00026ff0


	//   ....[124]....
        /*064c*/ 	.word	0x00027050


	//   ....[125]....
        /*0650*/ 	.word	0x00027060


	//   ....[126]....
        /*0654*/ 	.word	0x000270d0


	//   ....[127]....
        /*0658*/ 	.word	0x00027140


	//   ....[128]....
        /*065c*/ 	.word	0x00027570


	//   ....[129]....
        /*0660*/ 	.word	0x00027750


	//   ....[130]....
        /*0664*/ 	.word	0x00027d10


	//   ....[131]....
        /*0668*/ 	.word	0x00027df0


	//   ....[132]....
        /*066c*/ 	.word	0x00027e90


	//   ....[133]....
        /*0670*/ 	.word	0x00027f10


	//   ....[134]....
        /*0674*/ 	.word	0x00027fc0


	//   ....[135]....
        /*0678*/ 	.word	0x00028020


	//   ....[136]....
        /*067c*/ 	.word	0x000280e0


	//   ....[137]....
        /*0680*/ 	.word	0x00028140


	//   ....[138]....
        /*0684*/ 	.word	0x00028200


	//   ....[139]....
        /*0688*/ 	.word	0x00028260


	//   ....[140]....
        /*068c*/ 	.word	0x00028320


	//   ....[141]....
        /*0690*/ 	.word	0x00028380


	//   ....[142]....
        /*0694*/ 	.word	0x00028420


	//   ....[143]....
        /*0698*/ 	.word	0x000284d0


	//   ....[144]....
        /*069c*/ 	.word	0x00028570


	//   ....[145]....
        /*06a0*/ 	.word	0x00028600


	//   ....[146]....
        /*06a4*/ 	.word	0x000286d0


	//   ....[147]....
        /*06a8*/ 	.word	0x000287e0


	//   ....[148]....
        /*06ac*/ 	.word	0x00028860


	//   ....[149]....
        /*06b0*/ 	.word	0x000288c0


	//   ....[150]....
        /*06b4*/ 	.word	0x000289a0


	//   ....[151]....
        /*06b8*/ 	.word	0x00028a20


	//   ....[152]....
        /*06bc*/ 	.word	0x00028b20


	//   ....[153]....
        /*06c0*/ 	.word	0x00028c20


	//   ....[154]....
        /*06c4*/ 	.word	0x00028c90


	//   ....[155]....
        /*06c8*/ 	.word	0x00028cf0


	//   ....[156]....
        /*06cc*/ 	.word	0x00028dc0


	//   ....[157]....
        /*06d0*/ 	.word	0x00028ee0


	//   ....[158]....
        /*06d4*/ 	.word	0x00028f30


	//   ....[159]....
        /*06d8*/ 	.word	0x00028fc0


	//   ....[160]....
        /*06dc*/ 	.word	0x00029060


	//   ....[161]....
        /*06e0*/ 	.word	0x000290e0


	//   ....[162]....
        /*06e4*/ 	.word	0x000291b0


	//   ....[163]....
        /*06e8*/ 	.word	0x000292c0


	//   ....[164]....
        /*06ec*/ 	.word	0x00029310


	//   ....[165]....
        /*06f0*/ 	.word	0x00029380


	//   ....[166]....
        /*06f4*/ 	.word	0x00029470


	//   ....[167]....
        /*06f8*/ 	.word	0x00029580


	//   ....[168]....
        /*06fc*/ 	.word	0x000295d0


	//   ....[169]....
        /*0700*/ 	.word	0x00029640


	//   ....[170]....
        /*0704*/ 	.word	0x00029730


	//   ....[171]....
        /*0708*/ 	.word	0x00029840


	//   ....[172]....
        /*070c*/ 	.word	0x00029890


	//   ....[173]....
        /*0710*/ 	.word	0x00029900


	//   ....[174]....
        /*0714*/ 	.word	0x000299e0


	//   ....[175]....
        /*0718*/ 	.word	0x00029b10


	//   ....[176]....
        /*071c*/ 	.word	0x00029be0


	//   ....[177]....
        /*0720*/ 	.word	0x00029c70


	//   ....[178]....
        /*0724*/ 	.word	0x00029da0


	//   ....[179]....
        /*0728*/ 	.word	0x00029e00


	//   ....[180]....
        /*072c*/ 	.word	0x00029f10


	//   ....[181]....
        /*0730*/ 	.word	0x00029f70


	//   ....[182]....
        /*0734*/ 	.word	0x0002a080


	//   ....[183]....
        /*0738*/ 	.word	0x0002a0e0


	//   ....[184]....
        /*073c*/ 	.word	0x0002a1f0


	//   ....[185]....
        /*0740*/ 	.word	0x0002a250


	//   ....[186]....
        /*0744*/ 	.word	0x0002a310


	//   ....[187]....
        /*0748*/ 	.word	0x0002a470


	//   ....[188]....
        /*074c*/ 	.word	0x0002a510


	//   ....[189]....
        /*0750*/ 	.word	0x0002a570


	//   ....[190]....
        /*0754*/ 	.word	0x0002a610


	//   ....[191]....
        /*0758*/ 	.word	0x0002a670


	//   ....[192]....
        /*075c*/ 	.word	0x0002a720


	//   ....[193]....
        /*0760*/ 	.word	0x0002a780


	//   ....[194]....
        /*0764*/ 	.word	0x0002a820


	//   ....[195]....
        /*0768*/ 	.word	0x0002a880


	//   ....[196]....
        /*076c*/ 	.word	0x0002a920


	//   ....[197]....
        /*0770*/ 	.word	0x0002a980


	//   ....[198]....
        /*0774*/ 	.word	0x0002aa20


	//   ....[199]....
        /*0778*/ 	.word	0x0002ab00


	//   ....[200]....
        /*077c*/ 	.word	0x0002aba0


	//   ....[201]....
        /*0780*/ 	.word	0x0002ac00


	//   ....[202]....
        /*0784*/ 	.word	0x0002acd0


	//   ....[203]....
        /*0788*/ 	.word	0x0002ad30


	//   ....[204]....
        /*078c*/ 	.word	0x0002ae00


	//   ....[205]....
        /*0790*/ 	.word	0x0002ae60


	//   ....[206]....
        /*0794*/ 	.word	0x0002af30


	//   ....[207]....
        /*0798*/ 	.word	0x0002af90


	//   ....[208]....
        /*079c*/ 	.word	0x0002b060


	//   ....[209]....
        /*07a0*/ 	.word	0x0002b0c0


	//   ....[210]....
        /*07a4*/ 	.word	0x0002b190


	//   ....[211]....
        /*07a8*/ 	.word	0x0002b220


	//   ....[212]....
        /*07ac*/ 	.word	0x0002b340


	//   ....[213]....
        /*07b0*/ 	.word	0x0002d9b0


	//   ....[214]....
        /*07b4*/ 	.word	0x0002e140


	//   ....[215]....
        /*07b8*/ 	.word	0x0002f3e0


	//   ....[216]....
        /*07bc*/ 	.word	0x0002f440


	//   ....[217]....
        /*07c0*/ 	.word	0x0002f4a0


	//   ....[218]....
        /*07c4*/ 	.word	0x0002f4c0


	//----- nvinfo : EIATTR_REG_RECONFIG
	.align		4
.L_1328:
        /*07c8*/ 	.byte	0x01, 0x54
	.zero		2


	//----- nvinfo : EIATTR_SYSCALL_OFFSETS
	.align		4
        /*07cc*/ 	.byte	0x04, 0x46
        /*07ce*/ 	.short	(.L_1330 - .L_1329)


	//   ....[0]....
.L_1329:
        /*07d0*/ 	.word	0x00002370


	//   ....[1]....
        /*07d4*/ 	.word	0x00023a00


	//   ....[2]....
        /*07d8*/ 	.word	0x00023b50


	//   ....[3]....
        /*07dc*/ 	.word	0x00023c40


	//   ....[4]....
        /*07e0*/ 	.word	0x00024770


	//   ....[5]....
        /*07e4*/ 	.word	0x000252e0


	//----- nvinfo : EIATTR_MBARRIER_INSTR_OFFSETS
	.align		4
.L_1330:
        /*07e8*/ 	.byte	0x04, 0x39
        /*07ea*/ 	.short	(.L_1332 - .L_1331)


	//   ....[0]....
.L_1331:
        /*07ec*/ 	.word	0x00000190
        /*07f0*/ 	.word	0x000000ff
        /*07f4*/ 	.word	0x00032400
        /*07f8*/ 	.short	0x0100
        /*07fa*/ 	.byte	0x08
	.zero		1


	//   ....[1]....
        /*07fc*/ 	.word	0x000001a0
        /*0800*/ 	.word	0x000000ff
        /*0804*/ 	.word	0x00032410
        /*0808*/ 	.short	0x0100
        /*080a*/ 	.byte	0x08
	.zero		1


	//   ....[2]....
        /*080c*/ 	.word	0x000001b0
        /*0810*/ 	.word	0x000000ff
        /*0814*/ 	.word	0x00032420
        /*0818*/ 	.short	0x0100
        /*081a*/ 	.byte	0x08
	.zero		1


	//   ....[3]....
        /*081c*/ 	.word	0x000002a0
        /*0820*/ 	.word	0x000000ff
        /*0824*/ 	.word	0x00032430
        /*0828*/ 	.short	0x0100
        /*082a*/ 	.byte	0x08
	.zero		1


	//   ....[4]....
        /*082c*/ 	.word	0x000002b0
        /*0830*/ 	.word	0x000000ff
        /*0834*/ 	.word	0x00032440
        /*0838*/ 	.short	0x0100
        /*083a*/ 	.byte	0x08
	.zero		1


	//   ....[5]....
        /*083c*/ 	.word	0x000002c0
        /*0840*/ 	.word	0x000000ff
        /*0844*/ 	.word	0x00032438
        /*0848*/ 	.short	0x0100
        /*084a*/ 	.byte	0x08
	.zero		1


	//   ....[6]....
        /*084c*/ 	.word	0x000002d0
        /*0850*/ 	.word	0x000000ff
        /*0854*/ 	.word	0x00032448
        /*0858*/ 	.short	0x0100
        /*085a*/ 	.byte	0x08
	.zero		1


	//   ....[7]....
        /*085c*/ 	.word	0x00000400
        /*0860*/ 	.word	0x000000ff
        /*0864*/ 	.word	0x00032450
        /*0868*/ 	.short	0x0100
        /*086a*/ 	.byte	0x08
	.zero		1


	//   ....[8]....
        /*086c*/ 	.word	0x00000410
        /*0870*/ 	.word	0x000000ff
        /*0874*/ 	.word	0x00032460
        /*0878*/ 	.short	0x0100
        /*087a*/ 	.byte	0x08
	.zero		1


	//   ....[9]....
        /*087c*/ 	.word	0x00000420
        /*0880*/ 	.word	0x000000ff
        /*0884*/ 	.word	0x00032458
        /*0888*/ 	.short	0x0100
        /*088a*/ 	.byte	0x08
	.zero		1


	//   ....[10]....
        /*088c*/ 	.word	0x00000430
        /*0890*/ 	.word	0x000000ff
        /*0894*/ 	.word	0x00032468
        /*0898*/ 	.short	0x0100
        /*089a*/ 	.byte	0x08
	.zero		1


	//   ....[11]....
        /*089c*/ 	.word	0x00000520
        /*08a0*/ 	.word	0x000000ff
        /*08a4*/ 	.word	0x00032470
        /*08a8*/ 	.short	0x0100
        /*08aa*/ 	.byte	0x06
	.zero		1


	//   ....[12]....
        /*08ac*/ 	.word	0x00000530
        /*08b0*/ 	.word	0x000000ff
        /*08b4*/ 	.word	0x00032480
        /*08b8*/ 	.short	0x0100
        /*08ba*/ 	.byte	0x06
	.zero		1


	//   ....[13]....
        /*08bc*/ 	.word	0x00000540
        /*08c0*/ 	.word	0x000000ff
        /*08c4*/ 	.word	0x00032478
        /*08c8*/ 	.short	0x0100
        /*08ca*/ 	.byte	0x06
	.zero		1


	//   ....[14]....
        /*08cc*/ 	.word	0x00000550
        /*08d0*/ 	.word	0x000000ff
        /*08d4*/ 	.word	0x00032488
        /*08d8*/ 	.short	0x0100
        /*08da*/ 	.byte	0x06
	.zero		1


	//   ....[15]....
        /*08dc*/ 	.word	0x00000680
        /*08e0*/ 	.word	0x000000ff
        /*08e4*/ 	.word	0x00032490
        /*08e8*/ 	.short	0x0100
        /*08ea*/ 	.byte	0x08
	.zero		1


	//   ....[16]....
        /*08ec*/ 	.word	0x00000690
        /*08f0*/ 	.word	0x000000ff
        /*08f4*/ 	.word	0x000324a0
        /*08f8*/ 	.short	0x0100
        /*08fa*/ 	.byte	0x08
	.zero		1


	//   ....[17]....
        /*08fc*/ 	.word	0x000006a0
        /*0900*/ 	.word	0x000000ff
        /*0904*/ 	.word	0x00032498
        /*0908*/ 	.short	0x0100
        /*090a*/ 	.byte	0x08
	.zero		1


	//   ....[18]....
        /*090c*/ 	.word	0x000006b0
        /*0910*/ 	.word	0x000000ff
        /*0914*/ 	.word	0x000324a8
        /*0918*/ 	.short	0x0100
        /*091a*/ 	.byte	0x08
	.zero		1


	//   ....[19]....
        /*091c*/ 	.word	0x000007f0
        /*0920*/ 	.word	0x000000ff
        /*0924*/ 	.word	0x000324b0
        /*0928*/ 	.short	0x0100
        /*092a*/ 	.byte	0x08
	.zero		1


	//   ....[20]....
        /*092c*/ 	.word	0x00000800
        /*0930*/ 	.word	0x000000ff
        /*0934*/ 	.word	0x000324c0
        /*0938*/ 	.short	0x0100
        /*093a*/ 	.byte	0x08
	.zero		1


	//   ....[21]....
        /*093c*/ 	.word	0x00000810
        /*0940*/ 	.word	0x000000ff
        /*0944*/ 	.word	0x000324b8
        /*0948*/ 	.short	0x0100
        /*094a*/ 	.byte	0x08
	.zero		1


	//   ....[22]....
        /*094c*/ 	.word	0x00000820
        /*0950*/ 	.word	0x000000ff
        /*0954*/ 	.word	0x000324c8
        /*0958*/ 	.short	0x0100
        /*095a*/ 	.byte	0x08
	.zero		1


	//   ....[23]....
        /*095c*/ 	.word	0x000025f0
        /*0960*/ 	.word	0x000000ff
        /*0964*/ 	.word	0x00032400
        /*0968*/ 	.short	0x010a
        /*096a*/ 	.byte	0x2a
	.zero		1


	//   ....[24]....
        /*096c*/ 	.word	0x00002a30
        /*0970*/ 	.word	0x00000014
        /*0974*/ 	.word	0x00000000
        /*0978*/ 	.short	0x010a
        /*097a*/ 	.byte	0x3f
	.zero		1


	//   ....[25]....
        /*097c*/ 	.word	0x00002a90
        /*0980*/ 	.word	0x00000014
        /*0984*/ 	.word	0x00000000
        /*0988*/ 	.short	0x010a
        /*098a*/ 	.byte	0x3f
	.zero		1


	//   ....[26]....
        /*098c*/ 	.word	0x00002e40
        /*0990*/ 	.word	0x000000ff
        /*0994*/ 	.word	0x00032410
        /*0998*/ 	.short	0x010a
        /*099a*/ 	.byte	0x2a
	.zero		1


	//   ....[27]....
        /*099c*/ 	.word	0x00002f40
        /*09a0*/ 	.word	0x00000008
        /*09a4*/ 	.word	0x00000000
        /*09a8*/ 	.short	0x010a
        /*09aa*/ 	.byte	0x3f
	.zero		1


	//   ....[28]....
        /*09ac*/ 	.word	0x00002fa0
        /*09b0*/ 	.word	0x00000008
        /*09b4*/ 	.word	0x00000000
        /*09b8*/ 	.short	0x010a
        /*09ba*/ 	.byte	0x3f
	.zero		1


	//   ....[29]....
        /*09bc*/ 	.word	0x00003ce0
        /*09c0*/ 	.word	0x00000006
        /*09c4*/ 	.word	0x00000000
        /*09c8*/ 	.short	0x0101
        /*09ca*/ 	.byte	0x3f
	.zero		1


	//   ....[30]....
        /*09cc*/ 	.word	0x00009610
        /*09d0*/ 	.word	0x00000000
        /*09d4*/ 	.word	0x00000000
        /*09d8*/ 	.short	0x0101
        /*09da*/ 	.byte	0x3f
	.zero		1


	//   ....[31]....
        /*09dc*/ 	.word	0x00009d40
        /*09e0*/ 	.word	0x00000004
        /*09e4*/ 	.word	0x00000000
        /*09e8*/ 	.short	0x010a
        /*09ea*/ 	.byte	0x3f
	.zero		1


	//   ....[32]....
        /*09ec*/ 	.word	0x00009de0
        /*09f0*/ 	.word	0x00000006
        /*09f4*/ 	.word	0x00000000
        /*09f8*/ 	.short	0x010a
        /*09fa*/ 	.byte	0x3f
	.zero		1


	//   ....[33]....
        /*09fc*/ 	.word	0x0000a1f0
        /*0a00*/ 	.word	0x00000003
        /*0a04*/ 	.word	0x00000000
        /*0a08*/ 	.short	0x010a
        /*0a0a*/ 	.byte	0x3f
	.zero		1


	//   ....[34]....
        /*0a0c*/ 	.word	0x0000a2c0
        /*0a10*/ 	.word	0x00000012
        /*0a14*/ 	.word	0x00000000
        /*0a18*/ 	.short	0x010a
        /*0a1a*/ 	.byte	0x3f
	.zero		1


	//   ....[35]....
        /*0a1c*/ 	.word	0x0000b000
        /*0a20*/ 	.word	0x00000003
        /*0a24*/ 	.word	0x00000000
        /*0a28*/ 	.short	0x0101
        /*0a2a*/ 	.byte	0x3f
	.zero		1


	//   ....[36]....
        /*0a2c*/ 	.word	0x00013970
        /*0a30*/ 	.word	0x00000000
        /*0a34*/ 	.word	0x00000000
        /*0a38*/ 	.short	0x0101
        /*0a3a*/ 	.byte	0x3f
	.zero		1


	//   ....[37]....
        /*0a3c*/ 	.word	0x00013b70
        /*0a40*/ 	.word	0x00000007
        /*0a44*/ 	.word	0x00000000
        /*0a48*/ 	.short	0x010a
        /*0a4a*/ 	.byte	0x3f
	.zero		1


	//   ....[38]....
        /*0a4c*/ 	.word	0x00013c20
        /*0a50*/ 	.word	0x00000000
        /*0a54*/ 	.word	0x00000000
        /*0a58*/ 	.short	0x010a
        /*0a5a*/ 	.byte	0x3f
	.zero		1


	//   ....[39]....
        /*0a5c*/ 	.word	0x00014050
        /*0a60*/ 	.word	0x00000007
        /*0a64*/ 	.word	0x00000000
        /*0a68*/ 	.short	0x010a
        /*0a6a*/ 	.byte	0x3f
	.zero		1


	//   ....[40]....
        /*0a6c*/ 	.word	0x00014150
        /*0a70*/ 	.word	0x00000007
        /*0a74*/ 	.word	0x00000000
        /*0a78*/ 	.short	0x010a
        /*0a7a*/ 	.byte	0x3f
	.zero		1


	//   ....[41]....
        /*0a7c*/ 	.word	0x00014e90
        /*0a80*/ 	.word	0x00000004
        /*0a84*/ 	.word	0x00000000
        /*0a88*/ 	.short	0x0101
        /*0a8a*/ 	.byte	0x3f
	.zero		1


	//   ....[42]....
        /*0a8c*/ 	.word	0x0001ec70
        /*0a90*/ 	.word	0x00000007
        /*0a94*/ 	.word	0x00000000
        /*0a98*/ 	.short	0x0101
        /*0a9a*/ 	.byte	0x3f
	.zero		1


	//   ....[43]....
        /*0a9c*/ 	.word	0x00021810
        /*0aa0*/ 	.word	0x000000ff
        /*0aa4*/ 	.word	0x00000000
        /*0aa8*/ 	.short	0x0101
        /*0aaa*/ 	.byte	0x05
	.zero		1


	//   ....[44]....
        /*0aac*/ 	.word	0x00024040
        /*0ab0*/ 	.word	0x00000018
        /*0ab4*/ 	.word	0x00032440
        /*0ab8*/ 	.short	0x010a
        /*0aba*/ 	.byte	0x3f
	.zero		1


	//   ....[45]....
        /*0abc*/ 	.word	0x00024550
        /*0ac0*/ 	.word	0x00000018
        /*0ac4*/ 	.word	0x00032430
        /*0ac8*/ 	.short	0x0107
        /*0aca*/ 	.byte	0x3f
	.zero		1


	//   ....[46]....
        /*0acc*/ 	.word	0x00024600
        /*0ad0*/ 	.word	0x00000018
        /*0ad4*/ 	.word	0x00032430
        /*0ad8*/ 	.short	0x0101
        /*0ada*/ 	.byte	0x3f
	.zero		1


	//   ....[47]....
        /*0adc*/ 	.word	0x00025120
        /*0ae0*/ 	.word	0x00000011
        /*0ae4*/ 	.word	0x00032400
        /*0ae8*/ 	.short	0x0107
        /*0aea*/ 	.byte	0x3f
	.zero		1


	//   ....[48]....
        /*0aec*/ 	.word	0x000251b0
        /*0af0*/ 	.word	0x00000011
        /*0af4*/ 	.word	0x00032400
        /*0af8*/ 	.short	0x0101
        /*0afa*/ 	.byte	0x3f
	.zero		1


	//   ....[49]....
        /*0afc*/ 	.word	0x00025c00
        /*0b00*/ 	.word	0x00000011
        /*0b04*/ 	.word	0x00032410
        /*0b08*/ 	.short	0x0107
        /*0b0a*/ 	.byte	0x3f
	.zero		1


	//   ....[50]....
        /*0b0c*/ 	.word	0x00025cf0
        /*0b10*/ 	.word	0x00000011
        /*0b14*/ 	.word	0x00032410
        /*0b18*/ 	.short	0x0101
        /*0b1a*/ 	.byte	0x3f
	.zero		1


	//   ....[51]....
        /*0b1c*/ 	.word	0x00025d10
        /*0b20*/ 	.word	0x00000011
        /*0b24*/ 	.word	0x00032420
        /*0b28*/ 	.short	0x010a
        /*0b2a*/ 	.byte	0x3f
	.zero		1


	//   ....[52]....
        /*0b2c*/ 	.word	0x00025d90
        /*0b30*/ 	.word	0x00000018
        /*0b34*/ 	.word	0x00032460
        /*0b38*/ 	.short	0x010a
        /*0b3a*/ 	.byte	0x3f
	.zero		1


	//   ....[53]....
        /*0b3c*/ 	.word	0x00026490
        /*0b40*/ 	.word	0x00000018
        /*0b44*/ 	.word	0x00032450
        /*0b48*/ 	.short	0x0107
        /*0b4a*/ 	.byte	0x3f
	.zero		1


	//   ....[54]....
        /*0b4c*/ 	.word	0x00026550
        /*0b50*/ 	.word	0x00000018
        /*0b54*/ 	.word	0x00032450
        /*0b58*/ 	.short	0x0101
        /*0b5a*/ 	.byte	0x3f
	.zero		1


	//   ....[55]....
        /*0b5c*/ 	.word	0x00026870
        /*0b60*/ 	.word	0x0000000a
        /*0b64*/ 	.word	0x00032440
        /*0b68*/ 	.short	0x010a
        /*0b6a*/ 	.byte	0x3f
	.zero		1


	//   ....[56]....
        /*0b6c*/ 	.word	0x00026c40
        /*0b70*/ 	.word	0x0000000a
        /*0b74*/ 	.word	0x00032430
        /*0b78*/ 	.short	0x0107
        /*0b7a*/ 	.byte	0x3f
	.zero		1


	//   ....[57]....
        /*0b7c*/ 	.word	0x00026cf0
        /*0b80*/ 	.word	0x0000000a
        /*0b84*/ 	.word	0x00032430
        /*0b88*/ 	.short	0x0101
        /*0b8a*/ 	.byte	0x3f
	.zero		1


	//   ....[58]....
        /*0b8c*/ 	.word	0x00026d20
        /*0b90*/ 	.word	0x0000000a
        /*0b94*/ 	.word	0x00032460
        /*0b98*/ 	.short	0x010a
        /*0b9a*/ 	.byte	0x3f
	.zero		1


	//   ....[59]....
        /*0b9c*/ 	.word	0x00027240
        /*0ba0*/ 	.word	0x0000000a
        /*0ba4*/ 	.word	0x00032450
        /*0ba8*/ 	.short	0x0107
        /*0baa*/ 	.byte	0x3f
	.zero		1


	//   ....[60]....
        /*0bac*/ 	.word	0x000272f0
        /*0bb0*/ 	.word	0x0000000a
        /*0bb4*/ 	.word	0x00032450
        /*0bb8*/ 	.short	0x0101
        /*0bba*/ 	.byte	0x3f
	.zero		1


	//   ....[61]....
        /*0bbc*/ 	.word	0x000276d0
        /*0bc0*/ 	.word	0x00000007
        /*0bc4*/ 	.word	0x00032420
        /*0bc8*/ 	.short	0x010a
        /*0bca*/ 	.byte	0x3f
	.zero		1


	//   ....[62]....
        /*0bcc*/ 	.word	0x00027870
        /*0bd0*/ 	.word	0x00000005
        /*0bd4*/ 	.word	0x00032440
        /*0bd8*/ 	.short	0x010a
        /*0bda*/ 	.byte	0x3f
	.zero		1


	//   ....[63]....
        /*0bdc*/ 	.word	0x00027910
        /*0be0*/ 	.word	0x00000003
        /*0be4*/ 	.word	0x00032440
        /*0be8*/ 	.short	0x010a
        /*0bea*/ 	.byte	0x3f
	.zero		1


	//   ....[64]....
        /*0bec*/ 	.word	0x00027950
        /*0bf0*/ 	.word	0x00000005
        /*0bf4*/ 	.word	0x00032460
        /*0bf8*/ 	.short	0x010a
        /*0bfa*/ 	.byte	0x3f
	.zero		1


	//   ....[65]....
        /*0bfc*/ 	.word	0x00027990
        /*0c00*/ 	.word	0x00000003
        /*0c04*/ 	.word	0x00032460
        /*0c08*/ 	.short	0x010a
        /*0c0a*/ 	.byte	0x3f
	.zero		1


	//   ....[66]....
        /*0c0c*/ 	.word	0x00027a00
        /*0c10*/ 	.word	0x00000009
        /*0c14*/ 	.word	0x00032400
        /*0c18*/ 	.short	0x010a
        /*0c1a*/ 	.byte	0x3f
	.zero		1


	//   ....[67]....
        /*0c1c*/ 	.word	0x00027a50
        /*0c20*/ 	.word	0x00000014
        /*0c24*/ 	.word	0x00000000
        /*0c28*/ 	.short	0x010a
        /*0c2a*/ 	.byte	0x3f
	.zero		1


	//   ....[68]....
        /*0c2c*/ 	.word	0x00027ab0
        /*0c30*/ 	.word	0x00000009
        /*0c34*/ 	.word	0x00032410
        /*0c38*/ 	.short	0x010a
        /*0c3a*/ 	.byte	0x3f
	.zero		1


	//   ....[69]....
        /*0c3c*/ 	.word	0x00027b00
        /*0c40*/ 	.word	0x00000008
        /*0c44*/ 	.word	0x00000000
        /*0c48*/ 	.short	0x010a
        /*0c4a*/ 	.byte	0x3f
	.zero		1


	//   ....[70]....
        /*0c4c*/ 	.word	0x00027b50
        /*0c50*/ 	.word	0x00000006
        /*0c54*/ 	.word	0x00000000
        /*0c58*/ 	.short	0x010a
        /*0c5a*/ 	.byte	0x3f
	.zero		1


	//   ....[71]....
        /*0c5c*/ 	.word	0x00027ba0
        /*0c60*/ 	.word	0x00000012
        /*0c64*/ 	.word	0x00000000
        /*0c68*/ 	.short	0x010a
        /*0c6a*/ 	.byte	0x3f
	.zero		1


	//   ....[72]....
        /*0c6c*/ 	.word	0x00027bf0
        /*0c70*/ 	.word	0x00000000
        /*0c74*/ 	.word	0x00000000
        /*0c78*/ 	.short	0x010a
        /*0c7a*/ 	.byte	0x3f
	.zero		1


	//   ....[73]....
        /*0c7c*/ 	.word	0x00027c40
        /*0c80*/ 	.word	0x00000007
        /*0c84*/ 	.word	0x00000000
        /*0c88*/ 	.short	0x010a
        /*0c8a*/ 	.byte	0x3f
	.zero		1


	//   ....[74]....
        /*0c8c*/ 	.word	0x00027d40
        /*0c90*/ 	.word	0x00000018
        /*0c94*/ 	.word	0x00032440
        /*0c98*/ 	.short	0x010a
        /*0c9a*/ 	.byte	0x3f
	.zero		1


	//   ....[75]....
        /*0c9c*/ 	.word	0x00029a10
        /*0ca0*/ 	.word	0x00000011
        /*0ca4*/ 	.word	0x00032420
        /*0ca8*/ 	.short	0x010a
        /*0caa*/ 	.byte	0x3f
	.zero		1


	//   ....[76]....
        /*0cac*/ 	.word	0x00029a60
        /*0cb0*/ 	.word	0x00000018
        /*0cb4*/ 	.word	0x00032460
        /*0cb8*/ 	.short	0x010a
        /*0cba*/ 	.byte	0x3f
	.zero		1


	//   ....[77]....
        /*0cbc*/ 	.word	0x0002a3c0
        /*0cc0*/ 	.word	0x0000000a
        /*0cc4*/ 	.word	0x00032440
        /*0cc8*/ 	.short	0x010a
        /*0cca*/ 	.byte	0x3f
	.zero		1


	//   ....[78]....
        /*0ccc*/ 	.word	0x0002aa50
        /*0cd0*/ 	.word	0x0000000a
        /*0cd4*/ 	.word	0x00032460
        /*0cd8*/ 	.short	0x010a
        /*0cda*/ 	.byte	0x3f
	.zero		1


	//   ....[79]....
        /*0cdc*/ 	.word	0x0002b260
        /*0ce0*/ 	.word	0x00000007
        /*0ce4*/ 	.word	0x00032420
        /*0ce8*/ 	.short	0x010a
        /*0cea*/ 	.byte	0x3f
	.zero		1


	//   ....[80]....
        /*0cec*/ 	.word	0x0002b400
        /*0cf0*/ 	.word	0x00000005
        /*0cf4*/ 	.word	0x00032440
        /*0cf8*/ 	.short	0x010a
        /*0cfa*/ 	.byte	0x3f
	.zero		1


	//   ....[81]....
        /*0cfc*/ 	.word	0x0002b450
        /*0d00*/ 	.word	0x00000003
        /*0d04*/ 	.word	0x00032440
        /*0d08*/ 	.short	0x010a
        /*0d0a*/ 	.byte	0x3f
	.zero		1


	//   ....[82]....
        /*0d0c*/ 	.word	0x0002b4a0
        /*0d10*/ 	.word	0x00000005
        /*0d14*/ 	.word	0x00032460
        /*0d18*/ 	.short	0x010a
        /*0d1a*/ 	.byte	0x3f
	.zero		1


	//   ....[83]....
        /*0d1c*/ 	.word	0x0002b840
        /*0d20*/ 	.word	0x0000000c
        /*0d24*/ 	.word	0x00000000
        /*0d28*/ 	.short	0x010a
        /*0d2a*/ 	.byte	0x3f
	.zero		1


	//   ....[84]....
        /*0d2c*/ 	.word	0x0002b980
        /*0d30*/ 	.word	0x00000002
        /*0d34*/ 	.word	0x00000000
        /*0d38*/ 	.short	0x010a
        /*0d3a*/ 	.byte	0x3f
	.zero		1


	//   ....[85]....
        /*0d3c*/ 	.word	0x0002bfe0
        /*0d40*/ 	.word	0x0000000b
        /*0d44*/ 	.word	0x00000000
        /*0d48*/ 	.short	0x010a
        /*0d4a*/ 	.byte	0x3f
	.zero		1


	//   ....[86]....
        /*0d4c*/ 	.word	0x0002c120
        /*0d50*/ 	.word	0x00000008
        /*0d54*/ 	.word	0x00000000
        /*0d58*/ 	.short	0x010a
        /*0d5a*/ 	.byte	0x3f
	.zero		1


	//   ....[87]....
        /*0d5c*/ 	.word	0x0002d410
        /*0d60*/ 	.word	0x00000007
        /*0d64*/ 	.word	0x00000000
        /*0d68*/ 	.short	0x0101
        /*0d6a*/ 	.byte	0x3f
	.zero		1


	//   ....[88]....
        /*0d6c*/ 	.word	0x000471b0
        /*0d70*/ 	.word	0x00000000
        /*0d74*/ 	.word	0x00000000
        /*0d78*/ 	.short	0x0101
        /*0d7a*/ 	.byte	0x3f
	.zero		1


	//   ....[89]....
        /*0d7c*/ 	.word	0x000471d0
        /*0d80*/ 	.word	0x00000002
        /*0d84*/ 	.word	0x00000000
        /*0d88*/ 	.short	0x010a
        /*0d8a*/ 	.byte	0x3f
	.zero		1


	//   ....[90]....
        /*0d8c*/ 	.word	0x00047220
        /*0d90*/ 	.word	0x00000008
        /*0d94*/ 	.word	0x00000000
        /*0d98*/ 	.short	0x010a
        /*0d9a*/ 	.byte	0x3f
	.zero		1


	//----- nvinfo : EIATTR_NUM_MBARRIERS
	.align		4
.L_1332:
        /*0d9c*/ 	.byte	0x03, 0x38
        /*0d9e*/ 	.short	0x0017


	//----- nvinfo : EIATTR_EXIT_INSTR_OFFSETS
	.align		4
        /*0da0*/ 	.byte	0x04, 0x1c
        /*0da2*/ 	.short	(.L_1334 - .L_1333)


	//   ....[0]....
.L_1333:
        /*0da4*/ 	.word	0x00000a80


	//   ....[1]....
        /*0da8*/ 	.word	0x00022980


	//   ....[2]....
        /*0dac*/ 	.word	0x000279e0


	//----- nvinfo : EIATTR_MAX_THREADS
	.align		4
.L_1334:
        /*0db0*/ 	.byte	0x04, 0x05
        /*0db2*/ 	.short	(.L_1336 - .L_1335)
.L_1335:
        /*0db4*/ 	.word	0x00000180
        /*0db8*/ 	.word	0x00000001
        /*0dbc*/ 	.word	0x00000001


	//----- nvinfo : EIATTR_CRS_STACK_SIZE
	.align		4
.L_1336:
        /*0dc0*/ 	.byte	0x04, 0x1e
        /*0dc2*/ 	.short	(.L_1338 - .L_1337)
.L_1337:
        /*0dc4*/ 	.word	0x00000000


	//----- nvinfo : EIATTR_CBANK_PARAM_SIZE
	.align		4
.L_1338:
        /*0dc8*/ 	.byte	0x03, 0x19
        /*0dca*/ 	.short	0x0bf0


	//----- nvinfo : EIATTR_PARAM_CBANK
	.align		4
        /*0dcc*/ 	.byte	0x04, 0x0a
        /*0dce*/ 	.short	(.L_1340 - .L_1339)
	.align		4
.L_1339:
        /*0dd0*/ 	.word	index@(.nv.constant0._ZN7cutlass13device_kernelIN5flash11enable_sm90INS1_16FlashAttnFwdSm90INS1_25CollectiveMainloopFwdSm90ILi2EN4cute5tupleIJNS5_1CILi1EEES8_S8_EEENS6_IJNS7_ILi128EEENS7_ILi96EEENS7_ILi64EEEEEELi256ENS_10bfloat16_tEfNS_4arch4Sm90ELb0ELb1ELb1ELb0ELb1ELb0ELb1ELb1ELb0ELb1ELb0ELb0EEENS1_21CollectiveEpilogueFwdINS6_IJSA_NS7_ILi256EEESB_EEES9_SE_SG_Li256ELb0ELb1ELb0ELb0EEENS1_30DynamicPersistentTileSchedulerILi256ELi128ELb0ELb1ELb1EEEEEEEEEvNT_6ParamsE)
        /*0dd4*/ 	.short	0x0210
        /*0dd6*/ 	.short	0x0bf0


	//----- nvinfo : EIATTR_SW_WAR
	.align		4
.L_1340:
        /*0dd8*/ 	.byte	0x04, 0x36
        /*0dda*/ 	.short	(.L_1342 - .L_1341)
.L_1341:
        /*0ddc*/ 	.word	0x00000008
.L_1342:


//--------------------- .nv.info._ZN7cutlass13device_kernelIN5flash11enable_sm90INS1_16FlashAttnFwdSm90INS1_25CollectiveMainloopFwdSm90ILi2EN4cute5tupleIJNS5_1CILi1EEES8_S8_EEENS6_IJNS7_ILi128EEENS7_ILi96EEENS7_ILi64EEEEEELi256ENS_10bfloat16_tEfNS_4arch4Sm90ELb0ELb1ELb1ELb1ELb1ELb0ELb0ELb1ELb0ELb1ELb0ELb0EEENS1_21CollectiveEpilogueFwdINS6_IJSA_NS7_ILi256EEESB_EEES9_SE_SG_Li256ELb1ELb1ELb0ELb0EEENS1_36VarlenDynamicPersistentTileSchedulerILi128ELi96ELi256ELi128ELb0ELb1ELb1ELb1ELb0ELb1EEEEEEEEEvNT_6ParamsE --------------------------
	.section	.nv.info._ZN7cutlass13device_kernelIN5flash11enable_sm90INS1_16FlashAttnFwdSm90INS1_25CollectiveMainloopFwdSm90ILi2EN4cute5tupleIJNS5_1CILi1EEES8_S8_EEENS6_IJNS7_ILi128EEENS7_ILi96EEENS7_ILi64EEEEEELi256ENS_10bfloat16_tEfNS_4arch4Sm90ELb0ELb1ELb1ELb1ELb1ELb0ELb0ELb1ELb0ELb1ELb0ELb0EEENS1_21CollectiveEpilogueFwdINS6_IJSA_NS7_ILi256EEESB_EEES9_SE_SG_Li256ELb1ELb1ELb0ELb0EEENS1_36VarlenDynamicPersistentTileSchedulerILi128ELi96ELi256ELi128ELb0ELb1ELb1ELb1ELb0ELb1EEEEEEEEEvNT_6ParamsE,"",@"SHT_CUDA_INFO"
	.sectionflags	@""
	.align	4


	//----- nvinfo : EIATTR_CUDA_API_VERSION
	.align		4
        /*0000*/ 	.byte	0x04, 0x37
        /*0002*/ 	.short	(.L_1344 - .L_1343)
.L_1343:
        /*0004*/ 	.word	0x00000082


	//----- nvinfo : EIATTR_KPARAM_INFO
	.align		4
.L_1344:
        /*0008*/ 	.byte	0x04, 0x17
        /*000a*/ 	.short	(.L_1346 - .L_1345)
.L_1345:
        /*000c*/ 	.word	0x00000000
        /*0010*/ 	.short	0x0000
        /*0012*/ 	.short	0x0070
        /*0014*/ 	.byte	0x00, 0xf0, 0x01, 0x2a


	//----- nvinfo : EIATTR_SPARSE_MMA_MASK
	.align		4
.L_1346:
        /*0018*/ 	.byte	0x03, 0x50
        /*001a*/ 	.short	0x0000


	//----- nvinfo : EIATTR_MAXREG_COUNT
	.align		4
        /*001c*/ 	.byte	0x03, 0x1b
        /*001e*/ 	.short	0x00a8


	//----- nvinfo : EIATTR_NUM_BARRIERS
	.align		4
        /*0020*/ 	.byte	0x02, 0x4c
        /*0022*/ 	.byte	0x10
	.zero		1


	//----- nvinfo : EIATTR_EXTERNS
	.align		4
        /*0024*/ 	.byte	0x04, 0x0f
        /*0026*/ 	.short	(.L_1348 - .L_1347)


	//   ....[0]....
	.align		4
.L_1347:
        /*0028*/ 	.word	index@(__assertfail)


	//----- nvinfo : EIATTR_ANNOTATIONS
	.align		4
.L_1348:
        /*002c*/ 	.byte	0x04, 0x55
        /*002e*/ 	.short	(.L_1350 - .L_1349)


	//   ....[0]....
.L_1349:
        /* <DEDUP_REMOVED lines=15> */


	//----- nvinfo : EIATTR_MERCURY_ISA_VERSION
	.align		4
.L_1350:
        /*0108*/ 	.byte	0x03, 0x5f
        /*010a*/ 	.short	0x0101


	//----- nvinfo : EIATTR_UNUSED_LOAD_BYTE_OFFSET
	.align		4
        /*010c*/ 	.byte	0x04, 0x44
        /*010e*/ 	.short	(.L_1352 - .L_1351)


	//   ....[0]....
.L_1351:
        /*0110*/ 	.word	0x00000a80
        /*0114*/ 	.word	0x0000fff0


	//   ....[1]....
        /*0118*/ 	.word	0x00017980
        /*011c*/ 	.word	0x0000fff0


	//----- nvinfo : EIATTR_INT_WARP_WIDE_INSTR_OFFSETS
	.align		4
.L_1352:
        /*0120*/ 	.byte	0x04, 0x31
        /*0122*/ 	.short	(.L_1354 - .L_1353)


	//   ....[0]....
.L_1353:
        /*0124*/ 	.word	0x000000c0


	//   ....[1]....
        /*0128*/ 	.word	0x000000d0


	//   ....[2]....
        /*012c*/ 	.word	0x00000170


	//   ....[3]....
        /*0130*/ 	.word	0x0001b8d0


	//   ....[4]....
        /*0134*/ 	.word	0x0001b960


	//   ....[5]....
        /*0138*/ 	.word	0x0001ebe0


	//   ....[6]....
        /*013c*/ 	.word	0x0001ec70


	//----- nvinfo : EIATTR_COOP_GROUP_MASK_REGIDS
	.align		4
.L_1354:
        /*0140*/ 	.byte	0x04, 0x29
        /*0142*/ 	.short	(.L_1356 - .L_1355)


	//   ....[0]....
.L_1355:
        /*0144*/ 	.word	0xffffffff


	//   ....[1]....
        /*0148*/ 	.word	0xffffffff


	//   ....[2]....
        /*014c*/ 	.word	0xffffffff


	//   ....[3]....
        /*0150*/ 	.word	0xffffffff


	//   ....[4]....
        /*0154*/ 	.word	0xffffffff


	//   ....[5]....
        /*0158*/ 	.word	0xffffffff


	//   ....[6]....
        /*015c*/ 	.word	0xffffffff


	//   ....[7]....
        /*0160*/ 	.word	0xffffffff


	//   ....[8]....
        /*0164*/ 	.word	0xffffffff


	//   ....[9]....
        /*0168*/ 	.word	0xffffffff


	//   ....[10]....
        /*016c*/ 	.word	0xffffffff


	//   ....[11]....
        /*0170*/ 	.word	0xffffffff


	//   ....[12]....
        /*0174*/ 	.word	0xffffffff


	//   ....[13]....
        /*0178*/ 	.word	0xffffffff


	//   ....[14]....
        /*017c*/ 	.word	0xffffffff


	//   ....[15]....
        /*0180*/ 	.word	0xffffffff


	//   ....[16]....
        /*0184*/ 	.word	0xffffffff


	//   ....[17]....
        /*0188*/ 	.word	0xffffffff


	//   ....[18]....
        /*018c*/ 	.word	0xffffffff


	//   ....[19]....
        /*0190*/ 	.word	0xffffffff


	//   ....[20]....
        /*0194*/ 	.word	0xffffffff


	//   ....[21]....
        /*0198*/ 	.word	0xffffffff


	//   ....[22]....
        /*019c*/ 	.word	0xffffffff


	//   ....[23]....
        /*01a0*/ 	.word	0xffffffff


	//   ....[24]....
        /*01a4*/ 	.word	0xffffffff


	//   ....[25]....
        /*01a8*/ 	.word	0xffffffff


	//   ....[26]....
        /*01ac*/ 	.word	0xffffffff


	//   ....[27]....
        /*01b0*/ 	.word	0xffffffff


	//   ....[28]....
        /*01b4*/ 	.word	0xffffffff


	//   ....[29]....
        /*01b8*/ 	.word	0xffffffff


	//   ....[30]....
        /*01bc*/ 	.word	0xffffffff


	//   ....[31]....
        /*01c0*/ 	.word	0xffffffff


	//   ....[32]....
        /*01c4*/ 	.word	0xffffffff


	//   ....[33]....
        /*01c8*/ 	.word	0xffffffff


	//   ....[34]....
        /*01cc*/ 	.word	0xffffffff


	//   ....[35]....
        /*01d0*/ 	.word	0xffffffff


	//   ....[36]....
        /*01d4*/ 	.word	0xffffffff


	//   ....[37]....
        /*01d8*/ 	.word	0xffffffff


	//   ....[38]....
        /*01dc*/ 	.word	0xffffffff


	//   ....[39]....
        /*01e0*/ 	.word	0xffffffff


	//   ....[40]....
        /*01e4*/ 	.word	0xffffffff


	//   ....[41]....
        /*01e8*/ 	.word	0xffffffff


	//   ....[42]....
        /*01ec*/ 	.word	0xffffffff


	//   ....[43]....
        /*01f0*/ 	.word	0xffffffff


	//   ....[44]....
        /*01f4*/ 	.word	0xffffffff


	//   ....[45]....
        /*01f8*/ 	.word	0xffffffff


	//   ....[46]....
        /*01fc*/ 	.word	0xffffffff


	//   ....[47]....
        /*0200*/ 	.word	0xffffffff


	//   ....[48]....
        /*0204*/ 	.word	0xffffffff


	//   ....[49]....
        /*0208*/ 	.word	0xffffffff


	//   ....[50]....
        /*020c*/ 	.word	0xffffffff


	//   ....[51]....
        /*0210*/ 	.word	0xffffffff


	//   ....[52]....
        /*0214*/ 	.word	0xffffffff


	//   ....[53]....
        /*0218*/ 	.word	0xffffffff


	//   ....[54]....
        /*021c*/ 	.word	0xffffffff


	//   ....[55]....
        /*0220*/ 	.word	0xffffffff


	//   ....[56]....
        /*0224*/ 	.word	0xffffffff


	//   ....[57]....
        /*0228*/ 	.word	0xffffffff


	//   ....[58]....
        /*022c*/ 	.word	0xffffffff


	//   ....[59]....
        /*0230*/ 	.word	0xffffffff


	//   ....[60]....
        /*0234*/ 	.word	0xffffffff


	//   ....[61]....
        /*0238*/ 	.word	0xffffffff


	//   ....[62]....
        /*023c*/ 	.word	0xffffffff


	//   ....[63]....
        /*0240*/ 	.word	0xffffffff


	//   ....[64]....
        /*0244*/ 	.word	0xffffffff


	//   ....[65]....
        /*0248*/ 	.word	0xffffffff


	//   ....[66]....
        /*024c*/ 	.word	0xffffffff


	//   ....[67]....
        /*0250*/ 	.word	0xffffffff


	//   ....[68]....
        /*0254*/ 	.word	0xffffffff


	//   ....[69]....
        /*0258*/ 	.word	0xffffffff


	//   ....[70]....
        /*025c*/ 	.word	0xffffffff


	//   ....[71]....
        /*0260*/ 	.word	0xffffffff


	//   ....[72]....
        /*0264*/ 	.word	0xffffffff


	//   ....[73]....
        /*0268*/ 	.word	0xffffffff


	//   ....[74]....
        /*026c*/ 	.word	0xffffffff


	//   ....[75]....
        /*0270*/ 	.word	0xffffffff


	//   ....[76]....
        /*0274*/ 	.word	0xffffffff


	//   ....[77]....
        /*0278*/ 	.word	0xffffffff


	//   ....[78]....
        /*027c*/ 	.word	0xffffffff


	//   ....[79]....
        /*0280*/ 	.word	0xffffffff


	//   ....[80]....
        /*0284*/ 	.word	0xffffffff


	//   ....[81]....
        /*0288*/ 	.word	0xffffffff


	//   ....[82]....
        /*028c*/ 	.word	0xffffffff


	//   ....[83]....
        /*0290*/ 	.word	0xffffffff


	//   ....[84]....
        /*0294*/ 	.word	0xffffffff


	//   ....[85]....
        /*0298*/ 	.word	0xffffffff


	//   ....[86]....
        /*029c*/ 	.word	0xffffffff


	//   ....[87]....
        /*02a0*/ 	.word	0xffffffff


	//   ....[88]....
        /*02a4*/ 	.word	0xffffffff


	//   ....[89]....
        /*02a8*/ 	.word	0xffffffff


	//   ....[90]....
        /*02ac*/ 	.word	0xffffffff


	//   ....[91]....
        /*02b0*/ 	.word	0xffffffff


	//   ....[92]....
        /*02b4*/ 	.word	0xffffffff


	//   ....[93]....
        /*02b8*/ 	.word	0xffffffff


	//   ....[94]....
        /*02bc*/ 	.word	0xffffffff


	//   ....[95]....
        /*02c0*/ 	.word	0xffffffff


	//   ....[96]....
        /*02c4*/ 	.word	0xffffffff


	//   ....[97]....
        /*02c8*/ 	.word	0xffffffff


	//   ....[98]....
        /*02cc*/ 	.word	0xffffffff


	//   ....[99]....
        /*02d0*/ 	.word	0xffffffff


	//   ....[100]....
        /*02d4*/ 	.word	0xffffffff


	//   ....[101]....
        /*02d8*/ 	.word	0xffffffff


	//   ....[102]....
        /*02dc*/ 	.word	0xffffffff


	//   ....[103]....
        /*02e0*/ 	.word	0xffffffff


	//   ....[104]....
        /*02e4*/ 	.word	0xffffffff


	//   ....[105]....
        /*02e8*/ 	.word	0xffffffff


	//   ....[106]....
        /*02ec*/ 	.word	0xffffffff


	//   ....[107]....
        /*02f0*/ 	.word	0xffffffff


	//   ....[108]....
        /*02f4*/ 	.word	0xffffffff


	//   ....[109]....
        /*02f8*/ 	.word	0xffffffff


	//   ....[110]....
        /*02fc*/ 	.word	0xffffffff


	//   ....[111]....
        /*0300*/ 	.word	0xffffffff


	//   ....[112]....
        /*0304*/ 	.word	0xffffffff


	//   ....[113]....
        /*0308*/ 	.word	0xffffffff


	//   ....[114]....
        /*030c*/ 	.word	0xffffffff


	//   ....[115]....
        /*0310*/ 	.word	0xffffffff


	//   ....[116]....
        /*0314*/ 	.word	0xffffffff


	//   ....[117]....
        /*0318*/ 	.word	0xffffffff


	//   ....[118]....
        /*031c*/ 	.word	0xffffffff


	//   ....[119]....
        /*0320*/ 	.word	0xffffffff


	//   ....[120]....
        /*0324*/ 	.word	0xffffffff


	//   ....[121]....
        /*0328*/ 	.word	0xffffffff


	//   ....[122]....
        /*032c*/ 	.word	0xffffffff


	//   ....[123]....
        /*0330*/ 	.word	0xffffffff


	//   ....[124]....
        /*0334*/ 	.word	0xffffffff


	//   ....[125]....
        /*0338*/ 	.word	0xffffffff


	//   ....[126]....
        /*033c*/ 	.word	0xffffffff


	//   ....[127]....
        /*0340*/ 	.word	0xffffffff


	//   ....[128]....
        /*0344*/ 	.word	0xffffffff


	//   ....[129]....
        /*0348*/ 	.word	0xffffffff


	//   ....[130]....
        /*034c*/ 	.word	0xffffffff


	//   ....[131]....
        /*0350*/ 	.word	0xffffffff


	//   ....[132]....
        /*0354*/ 	.word	0xffffffff


	//   ....[133]....
        /*0358*/ 	.word	0xffffffff


	//   ....[134]....
        /*035c*/ 	.word	0xffffffff


	//   ....[135]....
        /*0360*/ 	.word	0xffffffff


	//   ....[136]....
        /*0364*/ 	.word	0xffffffff


	//   ....[137]....
        /*0368*/ 	.word	0xffffffff


	//   ....[138]....
        /*036c*/ 	.word	0xffffffff


	//   ....[139]....
        /*0370*/ 	.word	0xffffffff


	//   ....[140]....
        /*0374*/ 	.word	0xffffffff


	//   ....[141]....
        /*0378*/ 	.word	0xffffffff


	//   ....[142]....
        /*037c*/ 	.word	0xffffffff


	//   ....[143]....
        /*0380*/ 	.word	0xffffffff


	//   ....[144]....
        /*0384*/ 	.word	0xffffffff


	//   ....[145]....
        /*0388*/ 	.word	0x0500000f


	//   ....[146]....
        /*038c*/ 	.word	0x0500000f


	//   ....[147]....
        /*0390*/ 	.word	0x0500000f


	//   ....[148]....
        /*0394*/ 	.word	0x0500000f


	//   ....[149]....
        /*0398*/ 	.word	0x0500000f


	//   ....[150]....
        /*039c*/ 	.word	0x0500000f


	//   ....[151]....
        /*03a0*/ 	.word	0x0500000f


	//   ....[152]....
        /*03a4*/ 	.word	0x0500000f


	//   ....[153]....
        /*03a8*/ 	.word	0x0500000f


	//   ....[154]....
        /*03ac*/ 	.word	0x0500000f


	//   ....[155]....
        /*03b0*/ 	.word	0x0500000f


	//   ....[156]....
        /*03b4*/ 	.word	0x0500000f


	//   ....[157]....
        /*03b8*/ 	.word	0x0500000f


	//   ....[158]....
        /*03bc*/ 	.word	0x0500000f


	//   ....[159]....
        /*03c0*/ 	.word	0x0500000f


	//   ....[160]....
        /*03c4*/ 	.word	0x0500000f


	//   ....[161]....
        /*03c8*/ 	.word	0x0500000f


	//   ....[162]....
        /*03cc*/ 	.word	0x0500000f


	//   ....[163]....
        /*03d0*/ 	.word	0x0500000f


	//   ....[164]....
        /*03d4*/ 	.word	0x0500000f


	//   ....[165]....
        /*03d8*/ 	.word	0x0500000f


	//   ....[166]....
        /*03dc*/ 	.word	0x0500000f


	//   ....[167]....
        /*03e0*/ 	.word	0x0500000f


	//   ....[168]....
        /*03e4*/ 	.word	0x0500000f


	//   ....[169]....
        /*03e8*/ 	.word	0x0500000f


	//   ....[170]....
        /*03ec*/ 	.word	0x0500000f


	//   ....[171]....
        /*03f0*/ 	.word	0x0500000f


	//   ....[172]....
        /*03f4*/ 	.word	0x0500000f


	//   ....[173]....
        /*03f8*/ 	.word	0x0500000f


	//   ....[174]....
        /*03fc*/ 	.word	0x0500000f


	//   ....[175]....
        /*0400*/ 	.word	0x0500000f


	//   ....[176]....
        /*0404*/ 	.word	0x0500000f


	//   ....[177]....
        /*0408*/ 	.word	0x0500000f


	//   ....[178]....
        /*040c*/ 	.word	0x0500000f


	//   ....[179]....
        /*0410*/ 	.word	0x0500000f


	//   ....[180]....
        /*0414*/ 	.word	0x0500000f


	//   ....[181]....
        /*0418*/ 	.word	0x0500000f


	//   ....[182]....
        /*041c*/ 	.word	0x0500000f


	//   ....[183]....
        /*0420*/ 	.word	0x0500000f


	//   ....[184]....
        /*0424*/ 	.word	0x0500000f


	//   ....[185]....
        /*0428*/ 	.word	0x0500000f


	//   ....[186]....
        /*042c*/ 	.word	0x0500000f


	//   ....[187]....
        /*0430*/ 	.word	0x0500000f


	//   ....[188]....
        /*0434*/ 	.word	0x0500000f


	//   ....[189]....
        /*0438*/ 	.word	0x0500000f


	//   ....[190]....
        /*043c*/ 	.word	0x0500000f


	//   ....[191]....
        /*0440*/ 	.word	0x0500000f


	//   ....[192]....
        /*0444*/ 	.word	0x0500000f


	//   ....[193]....
        /*0448*/ 	.word	0x0500000f


	//   ....[194]....
        /*044c*/ 	.word	0x0500000f


	//   ....[195]....
        /*0450*/ 	.word	0x0500000f


	//   ....[196]....
        /*0454*/ 	.word	0x0500000f


	//   ....[197]....
        /*0458*/ 	.word	0x0500000f


	//   ....[198]....
        /*045c*/ 	.word	0x0500000f


	//   ....[199]....
        /*0460*/ 	.word	0x0500000f


	//   ....[200]....
        /*0464*/ 	.word	0x0500000f


	//   ....[201]....
        /*0468*/ 	.word	0x0500000f


	//   ....[202]....
        /*046c*/ 	.word	0x0500000f


	//   ....[203]....
        /*0470*/ 	.word	0x0500000f


	//   ....[204]....
        /*0474*/ 	.word	0x0500000f


	//   ....[205]....
        /*0478*/ 	.word	0x0500000f


	//   ....[206]....
        /*047c*/ 	.word	0x0500000f


	//   ....[207]....
        /*0480*/ 	.word	0x0500000f


	//   ....[208]....
        /*0484*/ 	.word	0x0500000f


	//   ....[209]....
        /*0488*/ 	.word	0x0500000f


	//   ....[210]....
        /*048c*/ 	.word	0x0500000f


	//   ....[211]....
        /*0490*/ 	.word	0x0500000f


	//   ....[212]....
        /*0494*/ 	.word	0x0500000f


	//   ....[213]....
        /*0498*/ 	.word	0x0500000f


	//   ....[214]....
        /*049c*/ 	.word	0x0500000f


	//   ....[215]....
        /*04a0*/ 	.word	0x0500000f


	//   ....[216]....
        /*04a4*/ 	.word	0x0500000f


	//   ....[217]....
        /*04a8*/ 	.word	0x0500000f


	//   ....[218]....
        /*04ac*/ 	.word	0x0500000f


	//   ....[219]....
        /*04b0*/ 	.word	0x0500000f


	//   ....[220]....
        /*04b4*/ 	.word	0x0500000f


	//   ....[221]....
        /*04b8*/ 	.word	0x0500000f


	//   ....[222]....
        /*04bc*/ 	.word	0x0500000f


	//   ....[223]....
        /*04c0*/ 	.word	0x0500000f


	//   ....[224]....
        /*04c4*/ 	.word	0x0500000f


	//   ....[225]....
        /*04c8*/ 	.word	0x0500000f


	//   ....[226]....
        /*04cc*/ 	.word	0x0500000f


	//   ....[227]....
        /*04d0*/ 	.word	0x0500000f


	//   ....[228]....
        /*04d4*/ 	.word	0xffffffff


	//   ....[229]....
        /*04d8*/ 	.word	0xffffffff


	//   ....[230]....
        /*04dc*/ 	.word	0xffffffff


	//   ....[231]....
        /*04e0*/ 	.word	0xffffffff


	//   ....[232]....
        /*04e4*/ 	.word	0xffffffff


	//   ....[233]....
        /*04e8*/ 	.word	0xffffffff


	//----- nvinfo : EIATTR_COOP_GROUP_INSTR_OFFSETS
	.align		4
.L_1356:
        /*04ec*/ 	.byte	0x04, 0x28
        /*04ee*/ 	.short	(.L_1358 - .L_1357)


	//   ....[0]....
.L_1357:
        /*04f0*/ 	.word	0x00000080


	//   ....[1]....
        /*04f4*/ 	.word	0x00000090


	//   ....[2]....
        /*04f8*/ 	.word	0x000002d0


	//   ....[3]....
        /*04fc*/ 	.word	0x00000430


	//   ....[4]....
        /*0500*/ 	.word	0x00000550


	//   ....[5]....
        /*0504*/ 	.word	0x000006b0


	//   ....[6]....
        /*0508*/ 	.word	0x00002340


	//   ....[7]....
        /*050c*/ 	.word	0x00003730


	//   ....[8]....
        /*0510*/ 	.word	0x00003e10


	//   ....[9]....
        /*0514*/ 	.word	0x00004bb0


	//   ....[10]....
        /*0518*/ 	.word	0x00004db0


	//   ....[11]....
        /*051c*/ 	.word	0x00005090


	//   ....[12]....
        /*0520*/ 	.word	0x000050b0


	//   ....[13]....
        /*0524*/ 	.word	0x0000a250


	//   ....[14]....
        /*0528*/ 	.word	0x0000a380


	//   ....[15]....
        /*052c*/ 	.word	0x0000a4e0


	//   ....[16]....
        /*0530*/ 	.word	0x0000a540


	//   ....[17]....
        /*0534*/ 	.word	0x0000fc40


	//   ....[18]....
        /*0538*/ 	.word	0x000103d0


	//   ....[19]....
        /*053c*/ 	.word	0x00011730


	//   ....[20]....
        /*0540*/ 	.word	0x000117a0


	//   ....[21]....
        /*0544*/ 	.word	0x000117f0


	//   ....[22]....
        /*0548*/ 	.word	0x00011810


	//   ....[23]....
        /*054c*/ 	.word	0x000169e0


	//   ....[24]....
        /*0550*/ 	.word	0x00016a00


	//   ....[25]....
        /*0554*/ 	.word	0x00016a50


	//   ....[26]....
        /*0558*/ 	.word	0x00016a80


	//   ....[27]....
        /*055c*/ 	.word	0x00018580


	//   ....[28]....
        /*0560*/ 	.word	0x000185a0


	//   ....[29]....
        /*0564*/ 	.word	0x00018600


	//   ....[30]....
        /*0568*/ 	.word	0x00018620


	//   ....[31]....
        /*056c*/ 	.word	0x00018f70


	//   ....[32]....
        /*0570*/ 	.word	0x00018f90


	//   ....[33]....
        /*0574*/ 	.word	0x000190e0


	//   ....[34]....
        /*0578*/ 	.word	0x00019100


	//   ....[35]....
        /*057c*/ 	.word	0x00019240


	//   ....[36]....
        /*0580*/ 	.word	0x00019260


	//   ....[37]....
        /*0584*/ 	.word	0x000193b0


	//   ....[38]....
        /*0588*/ 	.word	0x000193d0


	//   ....[39]....
        /*058c*/ 	.word	0x00019d10


	//   ....[40]....
        /*0590*/ 	.word	0x00019d20


	//   ....[41]....
        /*0594*/ 	.word	0x00019e70


	//   ....[42]....
        /*0598*/ 	.word	0x00019e90


	//   ....[43]....
        /*059c*/ 	.word	0x00019fd0


	//   ....[44]....
        /*05a0*/ 	.word	0x00019ff0


	//   ....[45]....
        /*05a4*/ 	.word	0x0001a140


	//   ....[46]....
        /*05a8*/ 	.word	0x0001a160


	//   ....[47]....
        /*05ac*/ 	.word	0x0001a330


	//   ....[48]....
        /*05b0*/ 	.word	0x0001a500


	//   ....[49]....
        /*05b4*/ 	.word	0x0001a530


	//   ....[50]....
        /*05b8*/ 	.word	0x0001a560


	//   ....[51]....
        /*05bc*/ 	.word	0x0001a590


	//   ....[52]....
        /*05c0*/ 	.word	0x0001a5c0


	//   ....[53]....
        /*05c4*/ 	.word	0x0001a5f0


	//   ....[54]....
        /*05c8*/ 	.word	0x0001a740


	//   ....[55]....
        /*05cc*/ 	.word	0x0001a770


	//   ....[56]....
        /*05d0*/ 	.word	0x0001a7a0


	//   ....[57]....
        /*05d4*/ 	.word	0x0001a7d0


	//   ....[58]....
        /*05d8*/ 	.word	0x0001a800


	//   ....[59]....
        /*05dc*/ 	.word	0x0001a830


	//   ....[60]....
        /*05e0*/ 	.word	0x0001a8c0


	//   ....[61]....
        /*05e4*/ 	.word	0x0001a920


	//   ....[62]....
        /*05e8*/ 	.word	0x0001a9b0


	//   ....[63]....
        /*05ec*/ 	.word	0x0001c480


	//   ....[64]....
        /*05f0*/ 	.word	0x0001c4a0


	//   ....[65]....
        /*05f4*/ 	.word	0x0001c530


	//   ....[66]....
        /*05f8*/ 	.word	0x0001c550


	//   ....[67]....
        /*05fc*/ 	.word	0x0001c5d0


	//   ....[68]....
        /*0600*/ 	.word	0x0001c5f0


	//   ....[69]....
        /*0604*/ 	.word	0x0001c670


	//   ....[70]....
        /*0608*/ 	.word	0x0001c690


	//   ....[71]....
        /*060c*/ 	.word	0x0001c710


	//   ....[72]....
        /*0610*/ 	.word	0x0001c730


	//   ....[73]....
        /*0614*/ 	.word	0x0001c740


	//   ....[74]....
        /*0618*/ 	.word	0x0001c750


	//   ....[75]....
        /*061c*/ 	.word	0x0001ce60


	//   ....[76]....
        /*0620*/ 	.word	0x0001ce90


	//   ....[77]....
        /*0624*/ 	.word	0x0001cf50


	//   ....[78]....
        /*0628*/ 	.word	0x0001cf60


	//   ....[79]....
        /*062c*/ 	.word	0x0001cff0


	//   ....[80]....
        /*0630*/ 	.word	0x0001d000


	//   ....[81]....
        /*0634*/ 	.word	0x0001d090


	//   ....[82]....
        /*0638*/ 	.word	0x0001d0a0


	//   ....[83]....
        /*063c*/ 	.word	0x0001d130


	//   ....[84]....
        /*0640*/ 	.word	0x0001d140


	//   ....[85]....
        /*0644*/ 	.word	0x0001d1d0


	//   ....[86]....
        /*0648*/ 	.word	0x0001d1e0


	//   ....[87]....
        /*064c*/ 	.word	0x0001d260


	//   ....[88]....
        /*0650*/ 	.word	0x0001d270


	//   ....[89]....
        /*0654*/ 	.word	0x0001d280


	//   ....[90]....
        /*0658*/ 	.word	0x0001d290


	//   ....[91]....
        /*065c*/ 	.word	0x0001d790


	//   ....[92]....
        /*0660*/ 	.word	0x0001d7b0


	//   ....[93]....
        /*0664*/ 	.word	0x0001d800


	//   ....[94]....
        /*0668*/ 	.word	0x0001d8c0


	//   ....[95]....
        /*066c*/ 	.word	0x0001d8d0


	//   ....[96]....
        /*0670*/ 	.word	0x0001d900


	//   ....[97]....
        /*0674*/ 	.word	0x0001d990


	//   ....[98]....
        /*0678*/ 	.word	0x0001da40


	//   ....[99]....
        /*067c*/ 	.word	0x0001da50


	//   ....[100]....
        /*0680*/ 	.word	0x0001da80


	//   ....[101]....
        /*0684*/ 	.word	0x0001da90


	//   ....[102]....
        /*0688*/ 	.word	0x0001db20


	//   ....[103]....
        /*068c*/ 	.word	0x0001e230


	//   ....[104]....
        /*0690*/ 	.word	0x0001e250


	//   ....[105]....
        /*0694*/ 	.word	0x0001e2a0


	//   ....[106]....
        /*0698*/ 	.word	0x0001e2b0


	//   ....[107]....
        /*069c*/ 	.word	0x0001e2f0


	//   ....[108]....
        /*06a0*/ 	.word	0x0001e300


	//   ....[109]....
        /*06a4*/ 	.word	0x0001e340


	//   ....[110]....
        /*06a8*/ 	.word	0x0001e350


	//   ....[111]....
        /*06ac*/ 	.word	0x0001e390


	//   ....[112]....
        /*06b0*/ 	.word	0x0001e3a0


	//   ....[113]....
        /*06b4*/ 	.word	0x0001e3b0


	//   ....[114]....
        /*06b8*/ 	.word	0x0001e3f0


	//   ....[115]....
        /*06bc*/ 	.word	0x0001e720


	//   ....[116]....
        /*06c0*/ 	.word	0x0001e740


	//   ....[117]....
        /*06c4*/ 	.word	0x0001e750


	//   ....[118]....
        /*06c8*/ 	.word	0x0001e760


	//   ....[119]....
        /*06cc*/ 	.word	0x0001e780


	//   ....[120]....
        /*06d0*/ 	.word	0x0001e7f0


	//   ....[121]....
        /*06d4*/ 	.word	0x0001e860


	//   ....[122]....
        /*06d8*/ 	.word	0x0001e880


	//   ....[123]....
        /*06dc*/ 	.word	0x0001e890


	//   ....[124]....
        /*06e0*/ 	.word	0x0001e8f0


	//   ....[125]....
        /*06e4*/ 	.word	0x0001e910


	//   ....[126]....
        /*06e8*/ 	.word	0x0001e970


	//   ....[127]....
        /*06ec*/ 	.word	0x0001ee60


	//   ....[128]....
        /*06f0*/ 	.word	0x0001ee90


	//   ....[129]....
        /*06f4*/ 	.word	0x0001eec0


	//   ....[130]....
        /*06f8*/ 	.word	0x0001eef0


	//   ....[131]....
        /*06fc*/ 	.word	0x0001ef20


	//   ....[132]....
        /*0700*/ 	.word	0x0001ef50


	//   ....[133]....
        /*0704*/ 	.word	0x0001ef80


	//   ....[134]....
        /*0708*/ 	.word	0x0001efb0


	//   ....[135]....
        /*070c*/ 	.word	0x0001f130


	//   ....[136]....
        /*0710*/ 	.word	0x0001f160


	//   ....[137]....
        /*0714*/ 	.word	0x0001f190


	//   ....[138]....
        /*0718*/ 	.word	0x0001f1c0


	//   ....[139]....
        /*071c*/ 	.word	0x0001f1f0


	//   ....[140]....
        /*0720*/ 	.word	0x0001f220


	//   ....[141]....
        /*0724*/ 	.word	0x0001f2e0


	//   ....[142]....
        /*0728*/ 	.word	0x0001f300


	//   ....[143]....
        /*072c*/ 	.word	0x0001f370


	//   ....[144]....
        /*0730*/ 	.word	0x0001fa10


	//   ....[145]....
        /*0734*/ 	.word	0x0001ff80


	//   ....[146]....
        /*0738*/ 	.word	0x00020070


	//   ....[147]....
        /*073c*/ 	.word	0x00020110


	//   ....[148]....
        /*0740*/ 	.word	0x00020170


	//   ....[149]....
        /*0744*/ 	.word	0x00020260


	//   ....[150]....
        /*0748*/ 	.word	0x000202d0


	//   ....[151]....
        /*074c*/ 	.word	0x000203c0


	//   ....[152]....
        /*0750*/ 	.word	0x00020430


	//   ....[153]....
        /*0754*/ 	.word	0x00020520


	//   ....[154]....
        /*0758*/ 	.word	0x00020590


	//   ....[155]....
        /*075c*/ 	.word	0x00020680


	//   ....[156]....
        /*0760*/ 	.word	0x000206f0


	//   ....[157]....
        /*0764*/ 	.word	0x00020790


	//   ....[158]....
        /*0768*/ 	.word	0x00020880


	//   ....[159]....
        /*076c*/ 	.word	0x000208f0


	//   ....[160]....
        /*0770*/ 	.word	0x00020950


	//   ....[161]....
        /*0774*/ 	.word	0x00020a40


	//   ....[162]....
        /*0778*/ 	.word	0x00020aa0


	//   ....[163]....
        /*077c*/ 	.word	0x00020ba0


	//   ....[164]....
        /*0780*/ 	.word	0x00020c00


	//   ....[165]....
        /*0784*/ 	.word	0x00020d00


	//   ....[166]....
        /*0788*/ 	.word	0x00020d60


	//   ....[167]....
        /*078c*/ 	.word	0x00020e60


	//   ....[168]....
        /*0790*/ 	.word	0x00020ec0


	//   ....[169]....
        /*0794*/ 	.word	0x00020fc0


	//   ....[170]....
        /*0798*/ 	.word	0x00021020


	//   ....[171]....
        /*079c*/ 	.word	0x00021120


	//   ....[172]....
        /*07a0*/ 	.word	0x00021180


	//   ....[173]....
        /*07a4*/ 	.word	0x00021220


	//   ....[174]....
        /*07a8*/ 	.word	0x000213a0


	//   ....[175]....
        /*07ac*/ 	.word	0x00021480


	//   ....[176]....
        /*07b0*/ 	.word	0x00021510


	//   ....[177]....
        /*07b4*/ 	.word	0x00021620


	//   ....[178]....
        /*07b8*/ 	.word	0x00021680


	//   ....[179]....
        /*07bc*/ 	.word	0x00021790


	//   ....[180]....
        /*07c0*/ 	.word	0x000217f0


	//   ....[181]....
        /*07c4*/ 	.word	0x00021900


	//   ....[182]....
        /*07c8*/ 	.word	0x00021960


	//   ....[183]....
        /*07cc*/ 	.word	0x00021a70


	//   ....[184]....
        /*07d0*/ 	.word	0x00021ad0


	//   ....[185]....
        /*07d4*/ 	.word	0x00021b90


	//   ....[186]....
        /*07d8*/ 	.word	0x00021cf0


	//   ....[187]....
        /*07dc*/ 	.word	0x00021d90


	//   ....[188]....
        /*07e0*/ 	.word	0x00021df0


	//   ....[189]....
        /*07e4*/ 	.word	0x00021ea0


	//   ....[190]....
        /*07e8*/ 	.word	0x00021f00


	//   ....[191]....
        /*07ec*/ 	.word	0x00021fb0


	//   ....[192]....
        /*07f0*/ 	.word	0x00022010


	//   ....[193]....
        /*07f4*/ 	.word	0x000220c0


	//   ....[194]....
        /*07f8*/ 	.word	0x00022120


	//   ....[195]....
        /*07fc*/ 	.word	0x000221d0


	//   ....[196]....
        /*0800*/ 	.word	0x00022230


	//   ....[197]....
        /*0804*/ 	.word	0x000222e0


	//   ....[198]....
        /*0808*/ 	.word	0x000223d0


	//   ....[199]....
        /*080c*/ 	.word	0x00022470


	//   ....[200]....
        /*0810*/ 	.word	0x000224d0


	//   ....[201]....
        /*0814*/ 	.word	0x000225a0


	//   ....[202]....
        /*0818*/ 	.word	0x00022600


	//   ....[203]....
        /*081c*/ 	.word	0x000226d0


	//   ....[204]....
        /*0820*/ 	.word	0x00022730


	//   ....[205]....
        /*0824*/ 	.word	0x00022800


	//   ....[206]....
        /*0828*/ 	.word	0x00022860


	//   ....[207]....
        /*082c*/ 	.word	0x00022930


	//   ....[208]....
        /*0830*/ 	.word	0x00022990


	//   ....[209]....
        /*0834*/ 	.word	0x00022a60


	//   ....[210]....
        /*0838*/ 	.word	0x00022af0


	//   ....[211]....
        /*083c*/ 	.word	0x00022b90


	//   ....[212]....
        /*0840*/ 	.word	0x00022cb0


	//   ....[213]....
        /*0844*/ 	.word	0x00022d20


	//   ....[214]....
        /*0848*/ 	.word	0x00022d90


	//   ....[215]....
        /*084c*/ 	.word	0x00022e00


	//   ....[216]....
        /*0850*/ 	.word	0x00022e70


	//   ....[217]....
        /*0854*/ 	.word	0x00022ef0


	//   ....[218]....
        /*0858*/ 	.word	0x00022f80


	//   ....[219]....
        /*085c*/ 	.word	0x00023010


	//   ....[220]....
        /*0860*/ 	.word	0x00023080


	//   ....[221]....
        /*0864*/ 	.word	0x000230f0


	//   ....[222]....
        /*0868*/ 	.word	0x00023160


	//   ....[223]....
        /*086c*/ 	.word	0x000231e0


	//   ....[224]....
        /*0870*/ 	.word	0x00023250


	//   ....[225]....
        /*0874*/ 	.word	0x000232f0


	//   ....[226]....
        /*0878*/ 	.word	0x00023380


	//   ....[227]....
        /*087c*/ 	.word	0x000234a0


	//   ....[228]....
        /*0880*/ 	.word	0x00024770


	//   ....[229]....
        /*0884*/ 	.word	0x00024ed0


	//   ....[230]....
        /*0888*/ 	.word	0x00026170


	//   ....[231]....
        /*088c*/ 	.word	0x000261d0


	//   ....[232]....
        /*0890*/ 	.word	0x00026230


	//   ....[233]....
        /*0894*/ 	.word	0x00026250


	//----- nvinfo : EIATTR_REG_RECONFIG
	.align		4
.L_1358:
        /*0898*/ 	.byte	0x01, 0x54
	.zero		2


	//----- nvinfo : EIATTR_SYSCALL_OFFSETS
	.align		4
        /*089c*/ 	.byte	0x04, 0x46
        /*089e*/ 	.short	(.L_1360 - .L_1359)


	//   ....[0]....
.L_1359:
        /*08a0*/ 	.word	0x00002780


	//   ....[1]....
        /*08a4*/ 	.word	0x0001bac0


	//   ....[2]....
        /*08a8*/ 	.word	0x0001bc10


	//   ....[3]....
        /*08ac*/ 	.word	0x0001bd00


	//   ....[4]....
        /*08b0*/ 	.word	0x0001ca60


	//----- nvinfo : EIATTR_MBARRIER_INSTR_OFFSETS
	.align		4
.L_1360:
        /*08b4*/ 	.byte	0x04, 0x39
        /*08b6*/ 	.short	(.L_1362 - .L_1361)


	//   ....[0]....
.L_1361:
        /*08b8*/ 	.word	0x00000180
        /*08bc*/ 	.word	0x000000ff
        /*08c0*/ 	.word	0x00022800
        /*08c4*/ 	.short	0x0100
        /*08c6*/ 	.byte	0x08
	.zero		1


	//   ....[1]....
        /*08c8*/ 	.word	0x00000190
        /*08cc*/ 	.word	0x000000ff
        /*08d0*/ 	.word	0x00022820
        /*08d4*/ 	.short	0x0100
        /*08d6*/ 	.byte	0x08
	.zero		1


	//   ....[2]....
        /*08d8*/ 	.word	0x00000280
        /*08dc*/ 	.word	0x000000ff
        /*08e0*/ 	.word	0x00022830
        /*08e4*/ 	.short	0x0100
        /*08e6*/ 	.byte	0x08
	.zero		1


	//   ....[3]....
        /*08e8*/ 	.word	0x00000290
        /*08ec*/ 	.word	0x000000ff
        /*08f0*/ 	.word	0x00022840
        /*08f4*/ 	.short	0x0100
        /*08f6*/ 	.byte	0x08
	.zero		1


	//   ....[4]....
        /*08f8*/ 	.word	0x000002a0
        /*08fc*/ 	.word	0x000000ff
        /*0900*/ 	.word	0x00022838
        /*0904*/ 	.short	0x0100
        /*0906*/ 	.byte	0x08
	.zero		1


	//   ....[5]....
        /*0908*/ 	.word	0x000002b0
        /*090c*/ 	.word	0x000000ff
        /*0910*/ 	.word	0x00022848
        /*0914*/ 	.short	0x0100
        /*0916*/ 	.byte	0x08
	.zero		1


	//   ....[6]....
        /*0918*/ 	.word	0x000003e0
        /*091c*/ 	.word	0x000000ff
        /*0920*/ 	.word	0x00022850
        /*0924*/ 	.short	0x0100
        /*0926*/ 	.byte	0x08
	.zero		1


	//   ....[7]....
        /*0928*/ 	.word	0x000003f0
        /*092c*/ 	.word	0x000000ff
        /*0930*/ 	.word	0x00022860
        /*0934*/ 	.short	0x0100
        /*0936*/ 	.byte	0x08
	.zero		1


	//   ....[8]....
        /*0938*/ 	.word	0x00000400
        /*093c*/ 	.word	0x000000ff
        /*0940*/ 	.word	0x00022858
        /*0944*/ 	.short	0x0100
        /*0946*/ 	.byte	0x08
	.zero		1


	//   ....[9]....
        /*0948*/ 	.word	0x00000410
        /*094c*/ 	.word	0x000000ff
        /*0950*/ 	.word	0x00022868
        /*0954*/ 	.short	0x0100
        /*0956*/ 	.byte	0x08
	.zero		1


	//   ....[10]....
        /*0958*/ 	.word	0x00000500
        /*095c*/ 	.word	0x000000ff
        /*0960*/ 	.word	0x00022870
        /*0964*/ 	.short	0x0100
        /*0966*/ 	.byte	0x06
	.zero		1


	//   ....[11]....
        /*0968*/ 	.word	0x00000510
        /*096c*/ 	.word	0x000000ff
        /*0970*/ 	.word	0x00022880
        /*0974*/ 	.short	0x0100
        /*0976*/ 	.byte	0x06
	.zero		1


	//   ....[12]....
        /*0978*/ 	.word	0x00000520
        /*097c*/ 	.word	0x000000ff
        /*0980*/ 	.word	0x00022878
        /*0984*/ 	.short	0x0100
        /*0986*/ 	.byte	0x06
	.zero		1


	//   ....[13]....
        /*0988*/ 	.word	0x00000530
        /*098c*/ 	.word	0x000000ff
        /*0990*/ 	.word	0x00022888
        /*0994*/ 	.short	0x0100
        /*0996*/ 	.byte	0x06
	.zero		1


	//   ....[14]....
        /*0998*/ 	.word	0x00000660
        /*099c*/ 	.word	0x000000ff
        /*09a0*/ 	.word	0x00022890
        /*09a4*/ 	.short	0x0100
        /*09a6*/ 	.byte	0x08
	.zero		1


	//   ....[15]....
        /*09a8*/ 	.word	0x00000670
        /*09ac*/ 	.word	0x000000ff
        /*09b0*/ 	.word	0x000228a0
        /*09b4*/ 	.short	0x0100
        /*09b6*/ 	.byte	0x08
	.zero		1


	//   ....[16]....
        /*09b8*/ 	.word	0x00000680
        /*09bc*/ 	.word	0x000000ff
        /*09c0*/ 	.word	0x00022898
        /*09c4*/ 	.short	0x0100
        /*09c6*/ 	.byte	0x08
	.zero		1


	//   ....[17]....
        /*09c8*/ 	.word	0x00000690
        /*09cc*/ 	.word	0x000000ff
        /*09d0*/ 	.word	0x000228a8
        /*09d4*/ 	.short	0x0100
        /*09d6*/ 	.byte	0x08
	.zero		1


	//   ....[18]....
        /*09d8*/ 	.word	0x000007d0
        /*09dc*/ 	.word	0x000000ff
        /*09e0*/ 	.word	0x000228b0
        /*09e4*/ 	.short	0x0100
        /*09e6*/ 	.byte	0x08
	.zero		1


	//   ....[19]....
        /*09e8*/ 	.word	0x000007e0
        /*09ec*/ 	.word	0x000000ff
        /*09f0*/ 	.word	0x000228c0
        /*09f4*/ 	.short	0x0100
        /*09f6*/ 	.byte	0x08
	.zero		1


	//   ....[20]....
        /*09f8*/ 	.word	0x000007f0
        /*09fc*/ 	.word	0x000000ff
        /*0a00*/ 	.word	0x000228b8
        /*0a04*/ 	.short	0x0100
        /*0a06*/ 	.byte	0x08
	.zero		1


	//   ....[21]....
        /*0a08*/ 	.word	0x00000800
        /*0a0c*/ 	.word	0x000000ff
        /*0a10*/ 	.word	0x000228c8
        /*0a14*/ 	.short	0x0100
        /*0a16*/ 	.byte	0x08
	.zero		1


	//   ....[22]....
        /*0a18*/ 	.word	0x000029f0
        /*0a1c*/ 	.word	0x000000ff
        /*0a20*/ 	.word	0x00022800
        /*0a24*/ 	.short	0x010a
        /*0a26*/ 	.byte	0x2c
	.zero		1


	//   ....[23]....
        /*0a28*/ 	.word	0x00002da0
        /*0a2c*/ 	.word	0x0000000e
        /*0a30*/ 	.word	0x00000000
        /*0a34*/ 	.short	0x010a
        /*0a36*/ 	.byte	0x3f
	.zero		1


	//   ....[24]....
        /*0a38*/ 	.word	0x00002e00
        /*0a3c*/ 	.word	0x0000000e
        /*0a40*/ 	.word	0x00000000
        /*0a44*/ 	.short	0x010a
        /*0a46*/ 	.byte	0x3f
	.zero		1


	//   ....[25]....
        /*0a48*/ 	.word	0x00003230
        /*0a4c*/ 	.word	0x00000006
        /*0a50*/ 	.word	0x00000000
        /*0a54*/ 	.short	0x0101
        /*0a56*/ 	.byte	0x3f
	.zero		1


	//   ....[26]....
        /*0a58*/ 	.word	0x00005c20
        /*0a5c*/ 	.word	0x00000006
        /*0a60*/ 	.word	0x00000000
        /*0a64*/ 	.short	0x010a
        /*0a66*/ 	.byte	0x3f
	.zero		1


	//   ....[27]....
        /*0a68*/ 	.word	0x00005c80
        /*0a6c*/ 	.word	0x00000006
        /*0a70*/ 	.word	0x00000000
        /*0a74*/ 	.short	0x010a
        /*0a76*/ 	.byte	0x3f
	.zero		1


	//   ....[28]....
        /*0a78*/ 	.word	0x00008cd0
        /*0a7c*/ 	.word	0x00000000
        /*0a80*/ 	.word	0x00000000
        /*0a84*/ 	.short	0x0101
        /*0a86*/ 	.byte	0x3f
	.zero		1


	//   ....[29]....
        /*0a88*/ 	.word	0x00009400
        /*0a8c*/ 	.word	0x00000002
        /*0a90*/ 	.word	0x00000000
        /*0a94*/ 	.short	0x010a
        /*0a96*/ 	.byte	0x3f
	.zero		1


	//   ....[30]....
        /*0a98*/ 	.word	0x000094a0
        /*0a9c*/ 	.word	0x00000006
        /*0aa0*/ 	.word	0x00000000
        /*0aa4*/ 	.short	0x010a
        /*0aa6*/ 	.byte	0x3f
	.zero		1


	//   ....[31]....
        /*0aa8*/ 	.word	0x000098d0
        /*0aac*/ 	.word	0x0000000d
        /*0ab0*/ 	.word	0x00000000
        /*0ab4*/ 	.short	0x0101
        /*0ab6*/ 	.byte	0x3f
	.zero		1


	//   ....[32]....
        /*0ab8*/ 	.word	0x0000bee0
        /*0abc*/ 	.word	0x00000002
        /*0ac0*/ 	.word	0x00000000
        /*0ac4*/ 	.short	0x010a
        /*0ac6*/ 	.byte	0x3f
	.zero		1


	//   ....[33]....
        /*0ac8*/ 	.word	0x0000bf40
        /*0acc*/ 	.word	0x00000002
        /*0ad0*/ 	.word	0x00000000
        /*0ad4*/ 	.short	0x010a
        /*0ad6*/ 	.byte	0x3f
	.zero		1


	//   ....[34]....
        /*0ad8*/ 	.word	0x0000f1b0
        /*0adc*/ 	.word	0x00000000
        /*0ae0*/ 	.word	0x00000000
        /*0ae4*/ 	.short	0x0101
        /*0ae6*/ 	.byte	0x3f
	.zero		1


	//   ....[35]....
        /*0ae8*/ 	.word	0x0000f380
        /*0aec*/ 	.word	0x00000002
        /*0af0*/ 	.word	0x00000000
        /*0af4*/ 	.short	0x010a
        /*0af6*/ 	.byte	0x3f
	.zero		1


	//   ....[36]....
        /*0af8*/ 	.word	0x0000f420
        /*0afc*/ 	.word	0x00000006
        /*0b00*/ 	.word	0x00000000
        /*0b04*/ 	.short	0x010a
        /*0b06*/ 	.byte	0x3f
	.zero		1


	//   ....[37]....
        /*0b08*/ 	.word	0x0000f850
        /*0b0c*/ 	.word	0x0000000b
        /*0b10*/ 	.word	0x00000000
        /*0b14*/ 	.short	0x0101
        /*0b16*/ 	.byte	0x3f
	.zero		1


	//   ....[38]....
        /*0b18*/ 	.word	0x000132c0
        /*0b1c*/ 	.word	0x00000002
        /*0b20*/ 	.word	0x00000000
        /*0b24*/ 	.short	0x010a
        /*0b26*/ 	.byte	0x3f
	.zero		1


	//   ....[39]....
        /*0b28*/ 	.word	0x00013320
        /*0b2c*/ 	.word	0x00000002
        /*0b30*/ 	.word	0x00000000
        /*0b34*/ 	.short	0x010a
        /*0b36*/ 	.byte	0x3f
	.zero		1


	//   ....[40]....
        /*0b38*/ 	.word	0x000165b0
        /*0b3c*/ 	.word	0x00000000
        /*0b40*/ 	.word	0x00000000
        /*0b44*/ 	.short	0x0101
        /*0b46*/ 	.byte	0x3f
	.zero		1


	//   ....[41]....
        /*0b48*/ 	.word	0x00018fa0
        /*0b4c*/ 	.word	0x000000ff
        /*0b50*/ 	.word	0x00000000
        /*0b54*/ 	.short	0x0101
        /*0b56*/ 	.byte	0x04
	.zero		1


	//   ....[42]....
        /*0b58*/ 	.word	0x0001c200
        /*0b5c*/ 	.word	0x00000011
        /*0b60*/ 	.word	0x00022840
        /*0b64*/ 	.short	0x010a
        /*0b66*/ 	.byte	0x3f
	.zero		1


	//   ....[43]....
        /*0b68*/ 	.word	0x0001c850
        /*0b6c*/ 	.word	0x00000011
        /*0b70*/ 	.word	0x00022830
        /*0b74*/ 	.short	0x0107
        /*0b76*/ 	.byte	0x3f
	.zero		1


	//   ....[44]....
        /*0b78*/ 	.word	0x0001c910
        /*0b7c*/ 	.word	0x00000011
        /*0b80*/ 	.word	0x00022830
        /*0b84*/ 	.short	0x0101
        /*0b86*/ 	.byte	0x3f
	.zero		1


	//   ....[45]....
        /*0b88*/ 	.word	0x0001d390
        /*0b8c*/ 	.word	0x00000016
        /*0b90*/ 	.word	0x00022800
        /*0b94*/ 	.short	0x0107
        /*0b96*/ 	.byte	0x3f
	.zero		1


	//   ....[46]....
        /*0b98*/ 	.word	0x0001d480
        /*0b9c*/ 	.word	0x00000016
        /*0ba0*/ 	.word	0x00022800
        /*0ba4*/ 	.short	0x0101
        /*0ba6*/ 	.byte	0x3f
	.zero		1


	//   ....[47]....
        /*0ba8*/ 	.word	0x0001d4a0
        /*0bac*/ 	.word	0x00000016
        /*0bb0*/ 	.word	0x00022820
        /*0bb4*/ 	.short	0x010a
        /*0bb6*/ 	.byte	0x3f
	.zero		1


	//   ....[48]....
        /*0bb8*/ 	.word	0x0001d520
        /*0bbc*/ 	.word	0x00000011
        /*0bc0*/ 	.word	0x00022860
        /*0bc4*/ 	.short	0x010a
        /*0bc6*/ 	.byte	0x3f
	.zero		1


	//   ....[49]....
        /*0bc8*/ 	.word	0x0001dca0
        /*0bcc*/ 	.word	0x00000011
        /*0bd0*/ 	.word	0x00022850
        /*0bd4*/ 	.short	0x0107
        /*0bd6*/ 	.byte	0x3f
	.zero		1


	//   ....[50]....
        /*0bd8*/ 	.word	0x0001dd60
        /*0bdc*/ 	.word	0x00000011
        /*0be0*/ 	.word	0x00022850
        /*0be4*/ 	.short	0x0101
        /*0be6*/ 	.byte	0x3f
	.zero		1


	//   ....[51]....
        /*0be8*/ 	.word	0x0001e090
        /*0bec*/ 	.word	0x00000006
        /*0bf0*/ 	.word	0x00022840
        /*0bf4*/ 	.short	0x010a
        /*0bf6*/ 	.byte	0x3f
	.zero		1


	//   ....[52]....
        /*0bf8*/ 	.word	0x0001e470
        /*0bfc*/ 	.word	0x00000006
        /*0c00*/ 	.word	0x00022830
        /*0c04*/ 	.short	0x0107
        /*0c06*/ 	.byte	0x3f
	.zero		1


	//   ....[53]....
        /*0c08*/ 	.word	0x0001e520
        /*0c0c*/ 	.word	0x00000006
        /*0c10*/ 	.word	0x00022830
        /*0c14*/ 	.short	0x0101
        /*0c16*/ 	.byte	0x3f
	.zero		1


	//   ....[54]....
        /*0c18*/ 	.word	0x0001e550
        /*0c1c*/ 	.word	0x00000006
        /*0c20*/ 	.word	0x00022860
        /*0c24*/ 	.short	0x010a
        /*0c26*/ 	.byte	0x3f
	.zero		1


	//   ....[55]....
        /*0c28*/ 	.word	0x0001ea70
        /*0c2c*/ 	.word	0x00000006
        /*0c30*/ 	.word	0x00022850
        /*0c34*/ 	.short	0x0107
        /*0c36*/ 	.byte	0x3f
	.zero		1


	//   ....[56]....
        /*0c38*/ 	.word	0x0001eb20
        /*0c3c*/ 	.word	0x00000006
        /*0c40*/ 	.word	0x00022850
        /*0c44*/ 	.short	0x0101
        /*0c46*/ 	.byte	0x3f
	.zero		1


	//   ....[57]....
        /*0c48*/ 	.word	0x0001f990
        /*0c4c*/ 	.word	0x00000005
        /*0c50*/ 	.word	0x00022820
        /*0c54*/ 	.short	0x010a
        /*0c56*/ 	.byte	0x3f
	.zero		1


	//   ....[58]....
        /*0c58*/ 	.word	0x0001fb30
        /*0c5c*/ 	.word	0x00000003
        /*0c60*/ 	.word	0x00022840
        /*0c64*/ 	.short	0x010a
        /*0c66*/ 	.byte	0x3f
	.zero		1


	//   ....[59]....
        /*0c68*/ 	.word	0x0001fbd0
        /*0c6c*/ 	.word	0x00000005
        /*0c70*/ 	.word	0x00022840
        /*0c74*/ 	.short	0x010a
        /*0c76*/ 	.byte	0x3f
	.zero		1


	//   ....[60]....
        /*0c78*/ 	.word	0x0001fc10
        /*0c7c*/ 	.word	0x00000003
        /*0c80*/ 	.word	0x00022860
        /*0c84*/ 	.short	0x010a
        /*0c86*/ 	.byte	0x3f
	.zero		1


	//   ....[61]....
        /*0c88*/ 	.word	0x0001fc50
        /*0c8c*/ 	.word	0x00000005
        /*0c90*/ 	.word	0x00022860
        /*0c94*/ 	.short	0x010a
        /*0c96*/ 	.byte	0x3f
	.zero		1


	//   ....[62]....
        /*0c98*/ 	.word	0x0001fcc0
        /*0c9c*/ 	.word	0x00000009
        /*0ca0*/ 	.word	0x00022800
        /*0ca4*/ 	.short	0x010a
        /*0ca6*/ 	.byte	0x3f
	.zero		1


	//   ....[63]....
        /*0ca8*/ 	.word	0x0001fd10
        /*0cac*/ 	.word	0x0000000e
        /*0cb0*/ 	.word	0x00000000
        /*0cb4*/ 	.short	0x010a
        /*0cb6*/ 	.byte	0x3f
	.zero		1


	//   ....[64]....
        /*0cb8*/ 	.word	0x0001fd60
        /*0cbc*/ 	.word	0x00000006
        /*0cc0*/ 	.word	0x00000000
        /*0cc4*/ 	.short	0x010a
        /*0cc6*/ 	.byte	0x3f
	.zero		1


	//   ....[65]....
        /*0cc8*/ 	.word	0x0001fdb0
        /*0ccc*/ 	.word	0x00000006
        /*0cd0*/ 	.word	0x00000000
        /*0cd4*/ 	.short	0x010a
        /*0cd6*/ 	.byte	0x3f
	.zero		1


	//   ....[66]....
        /*0cd8*/ 	.word	0x0001fe00
        /*0cdc*/ 	.word	0x00000002
        /*0ce0*/ 	.word	0x00000000
        /*0ce4*/ 	.short	0x010a
        /*0ce6*/ 	.byte	0x3f
	.zero		1


	//   ....[67]....
        /*0ce8*/ 	.word	0x0001fe50
        /*0cec*/ 	.word	0x00000006
        /*0cf0*/ 	.word	0x00000000
        /*0cf4*/ 	.short	0x010a
        /*0cf6*/ 	.byte	0x3f
	.zero		1


	//   ....[68]....
        /*0cf8*/ 	.word	0x0001fea0
        /*0cfc*/ 	.word	0x00000002
        /*0d00*/ 	.word	0x00000000
        /*0d04*/ 	.short	0x010a
        /*0d06*/ 	.byte	0x3f
	.zero		1


	//   ....[69]....
        /*0d08*/ 	.word	0x0001ffc0
        /*0d0c*/ 	.word	0x00000011
        /*0d10*/ 	.word	0x00022840
        /*0d14*/ 	.short	0x010a
        /*0d16*/ 	.byte	0x3f
	.zero		1


	//   ....[70]....
        /*0d18*/ 	.word	0x000212a0
        /*0d1c*/ 	.word	0x00000016
        /*0d20*/ 	.word	0x00022820
        /*0d24*/ 	.short	0x010a
        /*0d26*/ 	.byte	0x3f
	.zero		1


	//   ....[71]....
        /*0d28*/ 	.word	0x000212f0
        /*0d2c*/ 	.word	0x00000011
        /*0d30*/ 	.word	0x00022860
        /*0d34*/ 	.short	0x010a
        /*0d36*/ 	.byte	0x3f
	.zero		1


	//   ....[72]....
        /*0d38*/ 	.word	0x00021c40
        /*0d3c*/ 	.word	0x00000006
        /*0d40*/ 	.word	0x00022840
        /*0d44*/ 	.short	0x010a
        /*0d46*/ 	.byte	0x3f
	.zero		1


	//   ....[73]....
        /*0d48*/ 	.word	0x00022320
        /*0d4c*/ 	.word	0x00000006
        /*0d50*/ 	.word	0x00022860
        /*0d54*/ 	.short	0x010a
        /*0d56*/ 	.byte	0x3f
	.zero		1


	//   ....[74]....
        /*0d58*/ 	.word	0x000233c0
        /*0d5c*/ 	.word	0x00000005
        /*0d60*/ 	.word	0x00022820
        /*0d64*/ 	.short	0x010a
        /*0d66*/ 	.byte	0x3f
	.zero		1


	//   ....[75]....
        /*0d68*/ 	.word	0x00023560
        /*0d6c*/ 	.word	0x00000003
        /*0d70*/ 	.word	0x00022840
        /*0d74*/ 	.short	0x010a
        /*0d76*/ 	.byte	0x3f
	.zero		1


	//   ....[76]....
        /*0d78*/ 	.word	0x000235b0
        /*0d7c*/ 	.word	0x00000005
        /*0d80*/ 	.word	0x00022840
        /*0d84*/ 	.short	0x010a
        /*0d86*/ 	.byte	0x3f
	.zero		1


	//   ....[77]....
        /*0d88*/ 	.word	0x00023600
        /*0d8c*/ 	.word	0x00000003
        /*0d90*/ 	.word	0x00022860
        /*0d94*/ 	.short	0x010a
        /*0d96*/ 	.byte	0x3f
	.zero		1


	//   ....[78]....
        /*0d98*/ 	.word	0x000239a0
        /*0d9c*/ 	.word	0x00000014
        /*0da0*/ 	.word	0x00000000
        /*0da4*/ 	.short	0x010a
        /*0da6*/ 	.byte	0x3f
	.zero		1


	//   ....[79]....
        /*0da8*/ 	.word	0x00023ae0
        /*0dac*/ 	.word	0x00000002
        /*0db0*/ 	.word	0x00000000
        /*0db4*/ 	.short	0x010a
        /*0db6*/ 	.byte	0x3f
	.zero		1


	//   ....[80]....
        /*0db8*/ 	.word	0x000241a0
        /*0dbc*/ 	.word	0x00000002
        /*0dc0*/ 	.word	0x00000000
        /*0dc4*/ 	.short	0x0101
        /*0dc6*/ 	.byte	0x3f
	.zero		1


	//   ....[81]....
        /*0dc8*/ 	.word	0x00028900
        /*0dcc*/ 	.word	0x0000000f
        /*0dd0*/ 	.word	0x00000000
        /*0dd4*/ 	.short	0x010a
        /*0dd6*/ 	.byte	0x3f
	.zero		1


	//   ....[82]....
        /*0dd8*/ 	.word	0x00028a40
        /*0ddc*/ 	.word	0x00000007
        /*0de0*/ 	.word	0x00000000
        /*0de4*/ 	.short	0x010a
        /*0de6*/ 	.byte	0x3f
	.zero		1


	//   ....[83]....
        /*0de8*/ 	.word	0x000410b0
        /*0dec*/ 	.word	0x00000000
        /*0df0*/ 	.word	0x00000000
        /*0df4*/ 	.short	0x0101
        /*0df6*/ 	.byte	0x3f
	.zero		1


	//   ....[84]....
        /*0df8*/ 	.word	0x000410d0
        /*0dfc*/ 	.word	0x00000002
        /*0e00*/ 	.word	0x00000000
        /*0e04*/ 	.short	0x010a
        /*0e06*/ 	.byte	0x3f
	.zero		1


	//   ....[85]....
        /*0e08*/ 	.word	0x00041120
        /*0e0c*/ 	.word	0x00000007
        /*0e10*/ 	.word	0x00000000
        /*0e14*/ 	.short	0x010a
        /*0e16*/ 	.byte	0x3f
	.zero		1


	//----- nvinfo : EIATTR_NUM_MBARRIERS
	.align		4
.L_1362:
        /*0e18*/ 	.byte	0x03, 0x38
        /*0e1a*/ 	.short	0x0016


	//----- nvinfo : EIATTR_EXIT_INSTR_OFFSETS
	.align		4
        /*0e1c*/ 	.byte	0x04, 0x1c
        /*0e1e*/ 	.short	(.L_1364 - .L_1363)


	//   ....[0]....
.L_1363:
        /*0e20*/ 	.word	0x00000ab0


	//   ....[1]....
        /*0e24*/ 	.word	0x0001a2e0


	//   ....[2]....
        /*0e28*/ 	.word	0x0001fca0


	//----- nvinfo : EIATTR_MAX_THREADS
	.align		4
.L_1364:
        /*0e2c*/ 	.byte	0x04, 0x05
        /*0e2e*/ 	.short	(.L_1366 - .L_1365)
.L_1365:
        /*0e30*/ 	.word	0x00000180
        /*0e34*/ 	.word	0x00000001
        /*0e38*/ 	.word	0x00000001


	//----- nvinfo : EIATTR_CRS_STACK_SIZE
	.align		4
.L_1366:
        /*0e3c*/ 	.byte	0x04, 0x1e
        /*0e3e*/ 	.short	(.L_1368 - .L_1367)
.L_1367:
        /*0e40*/ 	.word	0x00000000


	//----- nvinfo : EIATTR_CBANK_PARAM_SIZE
	.align		4
.L_1368:
        /*0e44*/ 	.byte	0x03, 0x19
        /*0e46*/ 	.short	0x0af0


	//----- nvinfo : EIATTR_PARAM_CBANK
	.align		4
        /*0e48*/ 	.byte	0x04, 0x0a
        /*0e4a*/ 	.short	(.L_1370 - .L_1369)
	.align		4
.L_1369:
        /*0e4c*/ 	.word	index@(.nv.constant0._ZN7cutlass13device_kernelIN5flash11enable_sm90INS1_16FlashAttnFwdSm90INS1_25CollectiveMainloopFwdSm90ILi2EN4cute5tupleIJNS5_1CILi1EEES8_S8_EEENS6_IJNS7_ILi128EEENS7_ILi96EEENS7_ILi64EEEEEELi256ENS_10bfloat16_tEfNS_4arch4Sm90ELb0ELb1ELb1ELb1ELb1ELb0ELb0ELb1ELb0ELb1ELb0ELb0EEENS1_21CollectiveEpilogueFwdINS6_IJSA_NS7_ILi256EEESB_EEES9_SE_SG_Li256ELb1ELb1ELb0ELb0EEENS1_36VarlenDynamicPersistentTileSchedulerILi128ELi96ELi256ELi128ELb0ELb1ELb1ELb1ELb0ELb1EEEEEEEEEvNT_6ParamsE)
        /*0e50*/ 	.short	0x0210
        /*0e52*/ 	.short	0x0af0


	//----- nvinfo : EIATTR_SW_WAR
	.align		4
.L_1370:
        /*0e54*/ 	.byte	0x04, 0x36
        /*0e56*/ 	.short	(.L_1372 - .L_1371)
.L_1371:
        /*0e58*/ 	.word	0x00000008
.L_1372:


//--------------------- .nv.info._ZN7cutlass13device_kernelIN5flash11enable_sm90INS1_16FlashAttnFwdSm90INS1_25CollectiveMainloopFwdSm90ILi2EN4cute5tupleIJNS5_1CILi1EEES8_S8_EEENS6_IJNS7_ILi128EEENS7_ILi96EEENS7_ILi64EEEEEELi256ENS_10bfloat16_tEfNS_4arch4Sm90ELb0ELb1ELb1ELb1ELb1ELb1ELb0ELb1ELb0ELb1ELb0ELb0EEENS1_21CollectiveEpilogueFwdINS6_IJSA_NS7_ILi256EEESB_EEES9_SE_SG_Li256ELb1ELb1ELb0ELb0EEENS1_36VarlenDynamicPersistentTileSchedulerILi128ELi96ELi256ELi128ELb0ELb1ELb1ELb1ELb0ELb1EEEEEEEEEvNT_6ParamsE --------------------------
	.section	.nv.info._ZN7cutlass13device_kernelIN5flash11enable_sm90INS1_16FlashAttnFwdSm90INS1_25CollectiveMainloopFwdSm90ILi2EN4cute5tupleIJNS5_1CILi1EEES8_S8_EEENS6_IJNS7_ILi128EEENS7_ILi96EEENS7_ILi64EEEEEELi256ENS_10bfloat16_tEfNS_4arch4Sm90ELb0ELb1ELb1ELb1ELb1ELb1ELb0ELb1ELb0ELb1ELb0ELb0EEENS1_21CollectiveEpilogueFwdINS6_IJSA_NS7_ILi256EEESB_EEES9_SE_SG_Li256ELb1ELb1ELb0ELb0EEENS1_36VarlenDynamicPersistentTileSchedulerILi128ELi96ELi256ELi128ELb0ELb1ELb1ELb1ELb0ELb1EEEEEEEEEvNT_6ParamsE,"",@"SHT_CUDA_INFO"
	.sectionflags	@""
	.align	4


	//----- nvinfo : EIATTR_CUDA_API_VERSION
	.align		4
        /*0000*/ 	.byte	0x04, 0x37
        /*0002*/ 	.short	(.L_1374 - .L_1373)
.L_1373:
        /*0004*/ 	.word	0x00000082


	//----- nvinfo : EIATTR_KPARAM_INFO
	.align		4
.L_1374:
        /*0008*/ 	.byte	0x04, 0x17
        /*000a*/ 	.short	(.L_1376 - .L_1375)
.L_1375:
        /*000c*/ 	.word	0x00000000
        /*0010*/ 	.short	0x0000
        /*0012*/ 	.short	0x0070
        /*0014*/ 	.byte	0x00, 0xf0, 0x01, 0x2a


	//----- nvinfo : EIATTR_SPARSE_MMA_MASK
	.align		4
.L_1376:
        /*0018*/ 	.byte	0x03, 0x50
        /*001a*/ 	.short	0x0000


	//----- nvinfo : EIATTR_MAXREG_COUNT
	.align		4
        /*001c*/ 	.byte	0x03, 0x1b
        /*001e*/ 	.short	0x00a8


	//----- nvinfo : EIATTR_NUM_BARRIERS
	.align		4
        /*0020*/ 	.byte	0x02, 0x4c
        /*0022*/ 	.byte	0x10
	.zero		1


	//----- nvinfo : EIATTR_EXTERNS
	.align		4
        /*0024*/ 	.byte	0x04, 0x0f
        /*0026*/ 	.short	(.L_1378 - .L_1377)


	//   ....[0]....
	.align		4
.L_1377:
        /*0028*/ 	.word	index@(__assertfail)


	//----- nvinfo : EIATTR_ANNOTATIONS
	.align		4
.L_1378:
        /*002c*/ 	.byte	0x04, 0x55
        /*002e*/ 	.short	(.L_1380 - .L_1379)


	//   ....[0]....
.L_1379:
        /* <DEDUP_REMOVED lines=16> */


	//----- nvinfo : EIATTR_MERCURY_ISA_VERSION
	.align		4
.L_1380:
        /*0120*/ 	.byte	0x03, 0x5f
        /*0122*/ 	.short	0x0101


	//----- nvinfo : EIATTR_UNUSED_LOAD_BYTE_OFFSET
	.align		4
        /*0124*/ 	.byte	0x04, 0x44
        /*0126*/ 	.short	(.L_1382 - .L_1381)


	//   ....[0]....
.L_1381:
        /*0128*/ 	.word	0x00000b00
        /*012c*/ 	.word	0x0000fff0


	//   ....[1]....
        /*0130*/ 	.word	0x000209e0
        /*0134*/ 	.word	0x0000fff0


	//----- nvinfo : EIATTR_INT_WARP_WIDE_INSTR_OFFSETS
	.align		4
.L_1382:
        /*0138*/ 	.byte	0x04, 0x31
        /*013a*/ 	.short	(.L_1384 - .L_1383)


	//   ....[0]....
.L_1383:
        /*013c*/ 	.word	0x00000180


	//   ....[1]....
        /*0140*/ 	.word	0x000001c0


	//   ....[2]....
        /*0144*/ 	.word	0x00000230


	//   ....[3]....
        /*0148*/ 	.word	0x00026660


	//   ....[4]....
        /*014c*/ 	.word	0x000266f0


	//   ....[5]....
        /*0150*/ 	.word	0x00029ad0


	//   ....[6]....
        /*0154*/ 	.word	0x00029b60


	//----- nvinfo : EIATTR_COOP_GROUP_MASK_REGIDS
	.align		4
.L_1384:
        /*0158*/ 	.byte	0x04, 0x29
        /*015a*/ 	.short	(.L_1386 - .L_1385)


	//   ....[0]....
.L_1385:
        /*015c*/ 	.word	0xffffffff


	//   ....[1]....
        /*0160*/ 	.word	0xffffffff


	//   ....[2]....
        /*0164*/ 	.word	0xffffffff


	//   ....[3]....
        /*0168*/ 	.word	0xffffffff


	//   ....[4]....
        /*016c*/ 	.word	0xffffffff


	//   ....[5]....
        /*0170*/ 	.word	0xffffffff


	//   ....[6]....
        /*0174*/ 	.word	0xffffffff


	//   ....[7]....
        /*0178*/ 	.word	0xffffffff


	//   ....[8]....
        /*017c*/ 	.word	0xffffffff


	//   ....[9]....
        /*0180*/ 	.word	0xffffffff


	//   ....[10]....
        /*0184*/ 	.word	0xffffffff


	//   ....[11]....
        /*0188*/ 	.word	0xffffffff


	//   ....[12]....
        /*018c*/ 	.word	0xffffffff


	//   ....[13]....
        /*0190*/ 	.word	0xffffffff


	//   ....[14]....
        /*0194*/ 	.word	0xffffffff


	//   ....[15]....
        /*0198*/ 	.word	0xffffffff


	//   ....[16]....
        /*019c*/ 	.word	0xffffffff


	//   ....[17]....
        /*01a0*/ 	.word	0xffffffff


	//   ....[18]....
        /*01a4*/ 	.word	0xffffffff


	//   ....[19]....
        /*01a8*/ 	.word	0xffffffff


	//   ....[20]....
        /*01ac*/ 	.word	0xffffffff


	//   ....[21]....
        /*01b0*/ 	.word	0xffffffff


	//   ....[22]....
        /*01b4*/ 	.word	0xffffffff


	//   ....[23]....
        /*01b8*/ 	.word	0xffffffff


	//   ....[24]....
        /*01bc*/ 	.word	0xffffffff


	//   ....[25]....
        /*01c0*/ 	.word	0xffffffff


	//   ....[26]....
        /*01c4*/ 	.word	0xffffffff


	//   ....[27]....
        /*01c8*/ 	.word	0xffffffff


	//   ....[28]....
        /*01cc*/ 	.word	0xffffffff


	//   ....[29]....
        /*01d0*/ 	.word	0xffffffff


	//   ....[30]....
        /*01d4*/ 	.word	0xffffffff


	//   ....[31]....
        /*01d8*/ 	.word	0xffffffff


	//   ....[32]....
        /*01dc*/ 	.word	0xffffffff


	//   ....[33]....
        /*01e0*/ 	.word	0xffffffff


	//   ....[34]....
        /*01e4*/ 	.word	0xffffffff


	//   ....[35]....
        /*01e8*/ 	.word	0xffffffff


	//   ....[36]....
        /*01ec*/ 	.word	0xffffffff


	//   ....[37]....
        /*01f0*/ 	.word	0xffffffff


	//   ....[38]....
        /*01f4*/ 	.word	0xffffffff


	//   ....[39]....
        /*01f8*/ 	.word	0xffffffff


	//   ....[40]....
        /*01fc*/ 	.word	0xffffffff


	//   ....[41]....
        /*0200*/ 	.word	0xffffffff


	//   ....[42]....
        /*0204*/ 	.word	0xffffffff


	//   ....[43]....
        /*0208*/ 	.word	0xffffffff


	//   ....[44]....
        /*020c*/ 	.word	0xffffffff


	//   ....[45]....
        /*0210*/ 	.word	0xffffffff


	//   ....[46]....
        /*0214*/ 	.word	0xffffffff


	//   ....[47]....
        /*0218*/ 	.word	0xffffffff


	//   ....[48]....
        /*021c*/ 	.word	0xffffffff


	//   ....[49]....
        /*0220*/ 	.word	0xffffffff


	//   ....[50]....
        /*0224*/ 	.word	0xffffffff


	//   ....[51]....
        /*0228*/ 	.word	0xffffffff


	//   ....[52]....
        /*022c*/ 	.word	0xffffffff


	//   ....[53]....
        /*0230*/ 	.word	0xffffffff


	//   ....[54]....
        /*0234*/ 	.word	0xffffffff


	//   ....[55]....
        /*0238*/ 	.word	0xffffffff


	//   ....[56]....
        /*023c*/ 	.word	0xffffffff


	//   ....[57]....
        /*0240*/ 	.word	0xffffffff


	//   ....[58]....
        /*0244*/ 	.word	0xffffffff


	//   ....[59]....
        /*0248*/ 	.word	0xffffffff


	//   ....[60]....
        /*024c*/ 	.word	0xffffffff


	//   ....[61]....
        /*0250*/ 	.word	0xffffffff


	//   ....[62]....
        /*0254*/ 	.word	0xffffffff


	//   ....[63]....
        /*0258*/ 	.word	0xffffffff


	//   ....[64]....
        /*025c*/ 	.word	0xffffffff


	//   ....[65]....
        /*0260*/ 	.word	0xffffffff


	//   ....[66]....
        /*0264*/ 	.word	0xffffffff


	//   ....[67]....
        /*0268*/ 	.word	0xffffffff


	//   ....[68]....
        /*026c*/ 	.word	0xffffffff


	//   ....[69]....
        /*0270*/ 	.word	0xffffffff


	//   ....[70]....
        /*0274*/ 	.word	0xffffffff


	//   ....[71]....
        /*0278*/ 	.word	0xffffffff


	//   ....[72]....
        /*027c*/ 	.word	0xffffffff


	//   ....[73]....
        /*0280*/ 	.word	0xffffffff


	//   ....[74]....
        /*0284*/ 	.word	0xffffffff


	//   ....[75]....
        /*0288*/ 	.word	0xffffffff


	//   ....[76]....
        /*028c*/ 	.word	0xffffffff


	//   ....[77]....
        /*0290*/ 	.word	0xffffffff


	//   ....[78]....
        /*0294*/ 	.word	0xffffffff


	//   ....[79]....
        /*0298*/ 	.word	0xffffffff


	//   ....[80]....
        /*029c*/ 	.word	0xffffffff


	//   ....[81]....
        /*02a0*/ 	.word	0xffffffff


	//   ....[82]....
        /*02a4*/ 	.word	0xffffffff


	//   ....[83]....
        /*02a8*/ 	.word	0xffffffff


	//   ....[84]....
        /*02ac*/ 	.word	0xffffffff


	//   ....[85]....
        /*02b0*/ 	.word	0xffffffff


	//   ....[86]....
        /*02b4*/ 	.word	0xffffffff


	//   ....[87]....
        /*02b8*/ 	.word	0xffffffff


	//   ....[88]....
        /*02bc*/ 	.word	0xffffffff


	//   ....[89]....
        /*02c0*/ 	.word	0xffffffff


	//   ....[90]....
        /*02c4*/ 	.word	0xffffffff


	//   ....[91]....
        /*02c8*/ 	.word	0xffffffff


	//   ....[92]....
        /*02cc*/ 	.word	0xffffffff


	//   ....[93]....
        /*02d0*/ 	.word	0xffffffff


	//   ....[94]....
        /*02d4*/ 	.word	0xffffffff


	//   ....[95]....
        /*02d8*/ 	.word	0xffffffff


	//   ....[96]....
        /*02dc*/ 	.word	0xffffffff


	//   ....[97]....
        /*02e0*/ 	.word	0xffffffff


	//   ....[98]....
        /*02e4*/ 	.word	0xffffffff


	//   ....[99]....
        /*02e8*/ 	.word	0xffffffff


	//   ....[100]....
        /*02ec*/ 	.word	0xffffffff


	//   ....[101]....
        /*02f0*/ 	.word	0xffffffff


	//   ....[102]....
        /*02f4*/ 	.word	0xffffffff


	//   ....[103]....
        /*02f8*/ 	.word	0xffffffff


	//   ....[104]....
        /*02fc*/ 	.word	0xffffffff


	//   ....[105]....
        /*0300*/ 	.word	0xffffffff


	//   ....[106]....
        /*0304*/ 	.word	0xffffffff


	//   ....[107]....
        /*0308*/ 	.word	0xffffffff


	//   ....[108]....
        /*030c*/ 	.word	0xffffffff


	//   ....[109]....
        /*0310*/ 	.word	0xffffffff


	//   ....[110]....
        /*0314*/ 	.word	0xffffffff


	//   ....[111]....
        /*0318*/ 	.word	0xffffffff


	//   ....[112]....
        /*031c*/ 	.word	0xffffffff


	//   ....[113]....
        /*0320*/ 	.word	0xffffffff


	//   ....[114]....
        /*0324*/ 	.word	0xffffffff


	//   ....[115]....
        /*0328*/ 	.word	0xffffffff


	//   ....[116]....
        /*032c*/ 	.word	0xffffffff


	//   ....[117]....
        /*0330*/ 	.word	0xffffffff


	//   ....[118]....
        /*0334*/ 	.word	0xffffffff


	//   ....[119]....
        /*0338*/ 	.word	0xffffffff


	//   ....[120]....
        /*033c*/ 	.word	0xffffffff


	//   ....[121]....
        /*0340*/ 	.word	0xffffffff


	//   ....[122]....
        /*0344*/ 	.word	0xffffffff


	//   ....[123]....
        /*0348*/ 	.word	0xffffffff


	//   ....[124]....
        /*034c*/ 	.word	0xffffffff


	//   ....[125]....
        /*0350*/ 	.word	0xffffffff


	//   ....[126]....
        /*0354*/ 	.word	0xffffffff


	//   ....[127]....
        /*0358*/ 	.word	0xffffffff


	//   ....[128]....
        /*035c*/ 	.word	0xffffffff


	//   ....[129]....
        /*0360*/ 	.word	0xffffffff


	//   ....[130]....
        /*0364*/ 	.word	0xffffffff


	//   ....[131]....
        /*0368*/ 	.word	0xffffffff


	//   ....[132]....
        /*036c*/ 	.word	0xffffffff


	//   ....[133]....
        /*0370*/ 	.word	0xffffffff


	//   ....[134]....
        /*0374*/ 	.word	0xffffffff


	//   ....[135]....
        /*0378*/ 	.word	0xffffffff


	//   ....[136]....
        /*037c*/ 	.word	0xffffffff


	//   ....[137]....
        /*0380*/ 	.word	0xffffffff


	//   ....[138]....
        /*0384*/ 	.word	0xffffffff


	//   ....[139]....
        /*0388*/ 	.word	0xffffffff


	//   ....[140]....
        /*038c*/ 	.word	0xffffffff


	//   ....[141]....
        /*0390*/ 	.word	0xffffffff


	//   ....[142]....
        /*0394*/ 	.word	0xffffffff


	//   ....[143]....
        /*0398*/ 	.word	0xffffffff


	//   ....[144]....
        /*039c*/ 	.word	0xffffffff


	//   ....[145]....
        /*03a0*/ 	.word	0xffffffff


	//   ....[146]....
        /*03a4*/ 	.word	0xffffffff


	//   ....[147]....
        /*03a8*/ 	.word	0xffffffff


	//   ....[148]....
        /*03ac*/ 	.word	0xffffffff


	//   ....[149]....
        /*03b0*/ 	.word	0xffffffff


	//   ....[150]....
        /*03b4*/ 	.word	0xffffffff


	//   ....[151]....
        /*03b8*/ 	.word	0xffffffff


	//   ....[152]....
        /*03bc*/ 	.word	0xffffffff


	//   ....[153]....
        /*03c0*/ 	.word	0xffffffff


	//   ....[154]....
        /*03c4*/ 	.word	0xffffffff


	//   ....[155]....
        /*03c8*/ 	.word	0xffffffff


	//   ....[156]....
        /*03cc*/ 	.word	0xffffffff


	//   ....[157]....
        /*03d0*/ 	.word	0xffffffff


	//   ....[158]....
        /*03d4*/ 	.word	0xffffffff


	//   ....[159]....
        /*03d8*/ 	.word	0xffffffff


	//   ....[160]....
        /*03dc*/ 	.word	0xffffffff


	//   ....[161]....
        /*03e0*/ 	.word	0xffffffff


	//   ....[162]....
        /*03e4*/ 	.word	0xffffffff


	//   ....[163]....
        /*03e8*/ 	.word	0xffffffff


	//   ....[164]....
        /*03ec*/ 	.word	0xffffffff


	//   ....[165]....
        /*03f0*/ 	.word	0xffffffff


	//   ....[166]....
        /*03f4*/ 	.word	0xffffffff


	//   ....[167]....
        /*03f8*/ 	.word	0xffffffff


	//   ....[168]....
        /*03fc*/ 	.word	0xffffffff


	//   ....[169]....
        /*0400*/ 	.word	0xffffffff


	//   ....[170]....
        /*0404*/ 	.word	0xffffffff


	//   ....[171]....
        /*0408*/ 	.word	0xffffffff


	//   ....[172]....
        /*040c*/ 	.word	0xffffffff


	//   ....[173]....
        /*0410*/ 	.word	0xffffffff


	//   ....[174]....
        /*0414*/ 	.word	0xffffffff


	//   ....[175]....
        /*0418*/ 	.word	0xffffffff


	//   ....[176]....
        /*041c*/ 	.word	0xffffffff


	//   ....[177]....
        /*0420*/ 	.word	0xffffffff


	//   ....[178]....
        /*0424*/ 	.word	0xffffffff


	//   ....[179]....
        /*0428*/ 	.word	0x0500000f


	//   ....[180]....
        /*042c*/ 	.word	0x0500000f


	//   ....[181]....
        /*0430*/ 	.word	0x0500000f


	//   ....[182]....
        /*0434*/ 	.word	0x0500000f


	//   ....[183]....
        /*0438*/ 	.word	0x0500000f


	//   ....[184]....
        /*043c*/ 	.word	0x0500000f


	//   ....[185]....
        /*0440*/ 	.word	0x0500000f


	//   ....[186]....
        /*0444*/ 	.word	0x0500000f


	//   ....[187]....
        /*0448*/ 	.word	0x0500000f


	//   ....[188]....
        /*044c*/ 	.word	0x0500000f


	//   ....[189]....
        /*0450*/ 	.word	0x0500000f


	//   ....[190]....
        /*0454*/ 	.word	0x0500000f


	//   ....[191]....
        /*0458*/ 	.word	0x0500000f


	//   ....[192]....
        /*045c*/ 	.word	0x0500000f


	//   ....[193]....
        /*0460*/ 	.word	0x0500000f


	//   ....[194]....
        /*0464*/ 	.word	0x0500000f


	//   ....[195]....
        /*0468*/ 	.word	0x0500000f


	//   ....[196]....
        /*046c*/ 	.word	0x0500000f


	//   ....[197]....
        /*0470*/ 	.word	0x0500000f


	//   ....[198]....
        /*0474*/ 	.word	0x0500000f


	//   ....[199]....
        /*0478*/ 	.word	0x0500000f


	//   ....[200]....
        /*047c*/ 	.word	0x0500000f


	//   ....[201]....
        /*0480*/ 	.word	0x0500000f


	//   ....[202]....
        /*0484*/ 	.word	0x0500000f


	//   ....[203]....
        /*0488*/ 	.word	0x0500000f


	//   ....[204]....
        /*048c*/ 	.word	0x0500000f


	//   ....[205]....
        /*0490*/ 	.word	0x0500000f


	//   ....[206]....
        /*0494*/ 	.word	0x0500000f


	//   ....[207]....
        /*0498*/ 	.word	0x0500000f


	//   ....[208]....
        /*049c*/ 	.word	0x0500000f


	//   ....[209]....
        /*04a0*/ 	.word	0x0500000f


	//   ....[210]....
        /*04a4*/ 	.word	0x0500000f


	//   ....[211]....
        /*04a8*/ 	.word	0x0500000f


	//   ....[212]....
        /*04ac*/ 	.word	0x0500000f


	//   ....[213]....
        /*04b0*/ 	.word	0x0500000f


	//   ....[214]....
        /*04b4*/ 	.word	0x0500000f


	//   ....[215]....
        /*04b8*/ 	.word	0x0500000f


	//   ....[216]....
        /*04bc*/ 	.word	0x0500000f


	//   ....[217]....
        /*04c0*/ 	.word	0x0500000f


	//   ....[218]....
        /*04c4*/ 	.word	0x0500000f


	//   ....[219]....
        /*04c8*/ 	.word	0x0500000f


	//   ....[220]....
        /*04cc*/ 	.word	0x0500000f


	//   ....[221]....
        /*04d0*/ 	.word	0x0500000f


	//   ....[222]....
        /*04d4*/ 	.word	0x0500000f


	//   ....[223]....
        /*04d8*/ 	.word	0x0500000f


	//   ....[224]....
        /*04dc*/ 	.word	0x0500000f


	//   ....[225]....
        /*04e0*/ 	.word	0x0500000f


	//   ....[226]....
        /*04e4*/ 	.word	0x0500000f


	//   ....[227]....
        /*04e8*/ 	.word	0x0500000f


	//   ....[228]....
        /*04ec*/ 	.word	0x0500000f


	//   ....[229]....
        /*04f0*/ 	.word	0x0500000f


	//   ....[230]....
        /*04f4*/ 	.word	0x0500000f


	//   ....[231]....
        /*04f8*/ 	.word	0x0500000f


	//   ....[232]....
        /*04fc*/ 	.word	0x0500000f


	//   ....[233]....
        /*0500*/ 	.word	0x0500000f


	//   ....[234]....
        /*0504*/ 	.word	0x0500000f


	//   ....[235]....
        /*0508*/ 	.word	0x0500000f


	//   ....[236]....
        /*050c*/ 	.word	0x0500000f


	//   ....[237]....
        /*0510*/ 	.word	0x0500000f


	//   ....[238]....
        /*0514*/ 	.word	0x0500000f


	//   ....[239]....
        /*0518*/ 	.word	0x0500000f


	//   ....[240]....
        /*051c*/ 	.word	0x0500000f


	//   ....[241]....
        /*0520*/ 	.word	0x0500000f


	//   ....[242]....
        /*0524*/ 	.word	0x0500000f


	//   ....[243]....
        /*0528*/ 	.word	0x0500000f


	//   ....[244]....
        /*052c*/ 	.word	0x0500000f


	//   ....[245]....
        /*0530*/ 	.word	0x0500000f


	//   ....[246]....
        /*0534*/ 	.word	0x0500000f


	//   ....[247]....
        /*0538*/ 	.word	0x0500000f


	//   ....[248]....
        /*053c*/ 	.word	0x0500000f


	//   ....[249]....
        /*0540*/ 	.word	0x0500000f


	//   ....[250]....
        /*0544*/ 	.word	0x0500000f


	//   ....[251]....
        /*0548*/ 	.word	0x0500000f


	//   ....[252]....
        /*054c*/ 	.word	0x0500000f


	//   ....[253]....
        /*0550*/ 	.word	0x0500000f


	//   ....[254]....
        /*0554*/ 	.word	0x0500000f


	//   ....[255]....
        /*0558*/ 	.word	0x0500000f


	//   ....[0]....
        /*055c*/ 	.word	0x0500000f


	//   ....[1]....
        /*0560*/ 	.word	0x0500000f


	//   ....[2]....
        /*0564*/ 	.word	0x0500000f


	//   ....[3]....
        /*0568*/ 	.word	0x0500000f


	//   ....[4]....
        /*056c*/ 	.word	0x0500000f


	//   ....[5]....
        /*0570*/ 	.word	0x0500000f


	//   ....[6]....
        /*0574*/ 	.word	0x0500000f


	//   ....[7]....
        /*0578*/ 	.word	0x0500000f


	//   ....[8]....
        /*057c*/ 	.word	0x0500000f


	//   ....[9]....
        /*0580*/ 	.word	0x0500000f


	//   ....[10]....
        /*0584*/ 	.word	0x0500000f


	//   ....[11]....
        /*0588*/ 	.word	0x0500000f


	//   ....[12]....
        /*058c*/ 	.word	0x0500000f


	//   ....[13]....
        /*0590*/ 	.word	0x0500000f


	//   ....[14]....
        /*0594*/ 	.word	0x0500000f


	//   ....[15]....
        /*0598*/ 	.word	0x0500000f


	//   ....[16]....
        /*059c*/ 	.word	0x0500000f


	//   ....[17]....
        /*05a0*/ 	.word	0x0500000f


	//   ....[18]....
        /*05a4*/ 	.word	0x0500000f


	//   ....[19]....
        /*05a8*/ 	.word	0x0500000f


	//   ....[20]....
        /*05ac*/ 	.word	0x0500000f


	//   ....[21]....
        /*05b0*/ 	.word	0x0500000f


	//   ....[22]....
        /*05b4*/ 	.word	0x0500000f


	//   ....[23]....
        /*05b8*/ 	.word	0x0500000f


	//   ....[24]....
        /*05bc*/ 	.word	0x0500000f


	//   ....[25]....
        /*05c0*/ 	.word	0x0500000f


	//   ....[26]....
        /*05c4*/ 	.word	0x0500000f


	//   ....[27]....
        /*05c8*/ 	.word	0x0500000f


	//   ....[28]....
        /*05cc*/ 	.word	0x0500000f


	//   ....[29]....
        /*05d0*/ 	.word	0x0500000f


	//   ....[30]....
        /*05d4*/ 	.word	0x0500000f


	//   ....[31]....
        /*05d8*/ 	.word	0x0500000f


	//   ....[32]....
        /*05dc*/ 	.word	0x0500000f


	//   ....[33]....
        /*05e0*/ 	.word	0x0500000f


	//   ....[34]....
        /*05e4*/ 	.word	0x0500000f


	//   ....[35]....
        /*05e8*/ 	.word	0x0500000f


	//   ....[36]....
        /*05ec*/ 	.word	0x0500000f


	//   ....[37]....
        /*05f0*/ 	.word	0x0500000f


	//   ....[38]....
        /*05f4*/ 	.word	0x0500000f


	//   ....[39]....
        /*05f8*/ 	.word	0x0500000f


	//   ....[40]....
        /*05fc*/ 	.word	0x0500000f


	//   ....[41]....
        /*0600*/ 	.word	0x0500000f


	//   ....[42]....
        /*0604*/ 	.word	0x0500000f


	//   ....[43]....
        /*0608*/ 	.word	0x0500000f


	//   ....[44]....
        /*060c*/ 	.word	0xffffffff


	//   ....[45]....
        /*0610*/ 	.word	0xffffffff


	//   ....[46]....
        /*0614*/ 	.word	0xffffffff


	//   ....[47]....
        /*0618*/ 	.word	0xffffffff


	//   ....[48]....
        /*061c*/ 	.word	0xffffffff


	//   ....[49]....
        /*0620*/ 	.word	0xffffffff


	//----- nvinfo : EIATTR_COOP_GROUP_INSTR_OFFSETS
	.align		4
.L_1386:
        /*0624*/ 	.byte	0x04, 0x28
        /*0626*/ 	.short	(.L_1388 - .L_1387)


	//   ....[0]....
.L_1387:
        /*0628*/ 	.word	0x000000c0


	//   ....[1]....
        /*062c*/ 	.word	0x00000190


	//   ....[2]....
        /*0630*/ 	.word	0x000001e0


	//   ....[3]....
        /*0634*/ 	.word	0x00000410


	//   ....[4]....
        /*0638*/ 	.word	0x00000570


	//   ....[5]....
        /*063c*/ 	.word	0x00000690


	//   ....[6]....
        /*0640*/ 	.word	0x000007f0


	//   ....[7]....
        /*0644*/ 	.word	0x00002ff0


	//   ....[8]....
        /*0648*/ 	.word	0x00003000


	//   ....[9]....
        /*064c*/ 	.word	0x00003770


	//   ....[10]....
        /*0650*/ 	.word	0x00003780


	//   ....[11]....
        /*0654*/ 	.word	0x00004640


	//   ....[12]....
        /*0658*/ 	.word	0x00004650


	//   ....[13]....
        /*065c*/ 	.word	0x00004df0


	//   ....[14]....
        /*0660*/ 	.word	0x00004e00


	//   ....[15]....
        /*0664*/ 	.word	0x000057d0


	//   ....[16]....
        /*0668*/ 	.word	0x000057e0


	//   ....[17]....
        /*066c*/ 	.word	0x000058f0


	//   ....[18]....
        /*0670*/ 	.word	0x00005900


	//   ....[19]....
        /*0674*/ 	.word	0x00005cd0


	//   ....[20]....
        /*0678*/ 	.word	0x00005d00


	//   ....[21]....
        /*067c*/ 	.word	0x00005fd0


	//   ....[22]....
        /*0680*/ 	.word	0x00005ff0


	//   ....[23]....
        /*0684*/ 	.word	0x00006e70


	//   ....[24]....
        /*0688*/ 	.word	0x00007a20


	//   ....[25]....
        /*068c*/ 	.word	0x00007a30


	//   ....[26]....
        /*0690*/ 	.word	0x00007a40


	//   ....[27]....
        /*0694*/ 	.word	0x00007a50


	//   ....[28]....
        /*0698*/ 	.word	0x00007d50


	//   ....[29]....
        /*069c*/ 	.word	0x00007d60


	//   ....[30]....
        /*06a0*/ 	.word	0x00007d70


	//   ....[31]....
        /*06a4*/ 	.word	0x00007d80


	//   ....[32]....
        /*06a8*/ 	.word	0x00009070


	//   ....[33]....
        /*06ac*/ 	.word	0x00009090


	//   ....[34]....
        /*06b0*/ 	.word	0x000090a0


	//   ....[35]....
        /*06b4*/ 	.word	0x000090b0


	//   ....[36]....
        /*06b8*/ 	.word	0x000091c0


	//   ....[37]....
        /*06bc*/ 	.word	0x000091d0


	//   ....[38]....
        /*06c0*/ 	.word	0x000091e0


	//   ....[39]....
        /*06c4*/ 	.word	0x00009260


	//   ....[40]....
        /*06c8*/ 	.word	0x0000b630


	//   ....[41]....
        /*06cc*/ 	.word	0x0000bc70


	//   ....[42]....
        /*06d0*/ 	.word	0x0000ce20


	//   ....[43]....
        /*06d4*/ 	.word	0x0000ceb0


	//   ....[44]....
        /*06d8*/ 	.word	0x0000cfd0


	//   ....[45]....
        /*06dc*/ 	.word	0x0000cff0


	//   ....[46]....
        /*06e0*/ 	.word	0x00013130


	//   ....[47]....
        /*06e4*/ 	.word	0x000132e0


	//   ....[48]....
        /*06e8*/ 	.word	0x00013440


	//   ....[49]....
        /*06ec*/ 	.word	0x00013460


	//   ....[50]....
        /*06f0*/ 	.word	0x00018d90


	//   ....[51]....
        /*06f4*/ 	.word	0x00019430


	//   ....[52]....
        /*06f8*/ 	.word	0x0001a570


	//   ....[53]....
        /*06fc*/ 	.word	0x0001a660


	//   ....[54]....
        /*0700*/ 	.word	0x0001a780


	//   ....[55]....
        /*0704*/ 	.word	0x0001a7e0


	//   ....[56]....
        /*0708*/ 	.word	0x0001f9f0


	//   ....[57]....
        /*070c*/ 	.word	0x0001fa10


	//   ....[58]....
        /*0710*/ 	.word	0x0001fa60


	//   ....[59]....
        /*0714*/ 	.word	0x0001fa90


	//   ....[60]....
        /*0718*/ 	.word	0x00021b50


	//   ....[61]....
        /*071c*/ 	.word	0x00021b80


	//   ....[62]....
        /*0720*/ 	.word	0x00021bd0


	//   ....[63]....
        /*0724*/ 	.word	0x00021bf0


	//   ....[64]....
        /*0728*/ 	.word	0x000224e0


	//   ....[65]....
        /*072c*/ 	.word	0x00022520


	//   ....[66]....
        /*0730*/ 	.word	0x00022680


	//   ....[67]....
        /*0734*/ 	.word	0x000226a0


	//   ....[68]....
        /*0738*/ 	.word	0x000227e0


	//   ....[69]....
        /*073c*/ 	.word	0x00022800


	//   ....[70]....
        /*0740*/ 	.word	0x00022950


	//   ....[71]....
        /*0744*/ 	.word	0x00022970


	//   ....[72]....
        /*0748*/ 	.word	0x000231b0


	//   ....[73]....
        /*074c*/ 	.word	0x000231c0


	//   ....[74]....
        /*0750*/ 	.word	0x00023360


	//   ....[75]....
        /*0754*/ 	.word	0x00023370


	//   ....[76]....
        /*0758*/ 	.word	0x00023500


	//   ....[77]....
        /*075c*/ 	.word	0x00023510


	//   ....[78]....
        /*0760*/ 	.word	0x000236a0


	//   ....[79]....
        /*0764*/ 	.word	0x000236b0


	//   ....[80]....
        /*0768*/ 	.word	0x00023890


	//   ....[81]....
        /*076c*/ 	.word	0x00023a60


	//   ....[82]....
        /*0770*/ 	.word	0x00023a90


	//   ....[83]....
        /*0774*/ 	.word	0x00023ac0


	//   ....[84]....
        /*0778*/ 	.word	0x00023af0


	//   ....[85]....
        /*077c*/ 	.word	0x00023b20


	//   ....[86]....
        /*0780*/ 	.word	0x00023b50


	//   ....[87]....
        /*0784*/ 	.word	0x00023cc0


	//   ....[88]....
        /*0788*/ 	.word	0x00023cf0


	//   ....[89]....
        /*078c*/ 	.word	0x00023d20


	//   ....[90]....
        /*0790*/ 	.word	0x00023d50


	//   ....[91]....
        /*0794*/ 	.word	0x00023d80


	//   ....[92]....
        /*0798*/ 	.word	0x00023db0


	//   ....[93]....
        /*079c*/ 	.word	0x00023e40


	//   ....[94]....
        /*07a0*/ 	.word	0x00023ea0


	//   ....[95]....
        /*07a4*/ 	.word	0x00023f30


	//   ....[96]....
        /*07a8*/ 	.word	0x00024ff0


	//   ....[97]....
        /*07ac*/ 	.word	0x00027240


	//   ....[98]....
        /*07b0*/ 	.word	0x00027260


	//   ....[99]....
        /*07b4*/ 	.word	0x000272f0


	//   ....[100]....
        /*07b8*/ 	.word	0x00027310


	//   ....[101]....
        /*07bc*/ 	.word	0x00027390


	//   ....[102]....
        /*07c0*/ 	.word	0x000273b0


	//   ....[103]....
        /*07c4*/ 	.word	0x00027430


	//   ....[104]....
        /*07c8*/ 	.word	0x00027450


	//   ....[105]....
        /*07cc*/ 	.word	0x000274d0


	//   ....[106]....
        /*07d0*/ 	.word	0x000274f0


	//   ....[107]....
        /*07d4*/ 	.word	0x00027500


	//   ....[108]....
        /*07d8*/ 	.word	0x00027510


	//   ....[109]....
        /*07dc*/ 	.word	0x00027d70


	//   ....[110]....
        /*07e0*/ 	.word	0x00027da0


	//   ....[111]....
        /*07e4*/ 	.word	0x00027e60


	//   ....[112]....
        /*07e8*/ 	.word	0x00027e70


	//   ....[113]....
        /*07ec*/ 	.word	0x00027f00


	//   ....[114]....
        /*07f0*/ 	.word	0x00027f10


	//   ....[115]....
        /*07f4*/ 	.word	0x00027fa0


	//   ....[116]....
        /*07f8*/ 	.word	0x00027fb0


	//   ....[117]....
        /*07fc*/ 	.word	0x00028040


	//   ....[118]....
        /*0800*/ 	.word	0x00028050


	//   ....[119]....
        /*0804*/ 	.word	0x000280e0


	//   ....[120]....
        /*0808*/ 	.word	0x000280f0


	//   ....[121]....
        /*080c*/ 	.word	0x00028170


	//   ....[122]....
        /*0810*/ 	.word	0x00028180


	//   ....[123]....
        /*0814*/ 	.word	0x00028190


	//   ....[124]....
        /*0818*/ 	.word	0x000281a0


	//   ....[125]....
        /*081c*/ 	.word	0x00028630


	//   ....[126]....
        /*0820*/ 	.word	0x00028660


	//   ....[127]....
        /*0824*/ 	.word	0x000286c0


	//   ....[128]....
        /*0828*/ 	.word	0x00028770


	//   ....[129]....
        /*082c*/ 	.word	0x00028780


	//   ....[130]....
        /*0830*/ 	.word	0x000287b0


	//   ....[131]....
        /*0834*/ 	.word	0x00028840


	//   ....[132]....
        /*0838*/ 	.word	0x000288f0


	//   ....[133]....
        /*083c*/ 	.word	0x00028900


	//   ....[134]....
        /*0840*/ 	.word	0x00028930


	//   ....[135]....
        /*0844*/ 	.word	0x00028940


	//   ....[136]....
        /*0848*/ 	.word	0x000289d0


	//   ....[137]....
        /*084c*/ 	.word	0x00029100


	//   ....[138]....
        /*0850*/ 	.word	0x00029120


	//   ....[139]....
        /*0854*/ 	.word	0x00029170


	//   ....[140]....
        /*0858*/ 	.word	0x00029180


	//   ....[141]....
        /*085c*/ 	.word	0x000291c0


	//   ....[142]....
        /*0860*/ 	.word	0x000291d0


	//   ....[143]....
        /*0864*/ 	.word	0x00029210


	//   ....[144]....
        /*0868*/ 	.word	0x00029220


	//   ....[145]....
        /*086c*/ 	.word	0x00029260


	//   ....[146]....
        /*0870*/ 	.word	0x00029270


	//   ....[147]....
        /*0874*/ 	.word	0x00029280


	//   ....[148]....
        /*0878*/ 	.word	0x000292c0


	//   ....[149]....
        /*087c*/ 	.word	0x00029600


	//   ....[150]....
        /*0880*/ 	.word	0x00029620


	//   ....[151]....
        /*0884*/ 	.word	0x00029630


	//   ....[152]....
        /*0888*/ 	.word	0x00029650


	//   ....[153]....
        /*088c*/ 	.word	0x000296c0


	//   ....[154]....
        /*0890*/ 	.word	0x000296e0


	//   ....[155]....
        /*0894*/ 	.word	0x00029740


	//   ....[156]....
        /*0898*/ 	.word	0x00029760


	//   ....[157]....
        /*089c*/ 	.word	0x000297c0


	//   ....[158]....
        /*08a0*/ 	.word	0x000297e0


	//   ....[159]....
        /*08a4*/ 	.word	0x00029840


	//   ....[160]....
        /*08a8*/ 	.word	0x00029860


	//   ....[161]....
        /*08ac*/ 	.word	0x00029d50


	//   ....[162]....
        /*08b0*/ 	.word	0x00029d80


	//   ....[163]....
        /*08b4*/ 	.word	0x00029db0


	//   ....[164]....
        /*08b8*/ 	.word	0x00029de0


	//   ....[165]....
        /*08bc*/ 	.word	0x00029e10


	//   ....[166]....
        /*08c0*/ 	.word	0x00029e40


	//   ....[167]....
        /*08c4*/ 	.word	0x00029e70


	//   ....[168]....
        /*08c8*/ 	.word	0x00029ea0


	//   ....[169]....
        /*08cc*/ 	.word	0x0002a020


	//   ....[170]....
        /*08d0*/ 	.word	0x0002a050


	//   ....[171]....
        /*08d4*/ 	.word	0x0002a080


	//   ....[172]....
        /*08d8*/ 	.word	0x0002a0b0


	//   ....[173]....
        /*08dc*/ 	.word	0x0002a0e0


	//   ....[174]....
        /*08e0*/ 	.word	0x0002a110


	//   ....[175]....
        /*08e4*/ 	.word	0x0002a1d0


	//   ....[176]....
        /*08e8*/ 	.word	0x0002a1f0


	//   ....[177]....
        /*08ec*/ 	.word	0x0002a260


	//   ....[178]....
        /*08f0*/ 	.word	0x0002a900


	//   ....[179]....
        /*08f4*/ 	.word	0x0002ac20


	//   ....[180]....
        /*08f8*/ 	.word	0x0002acb0


	//   ....[181]....
        /*08fc*/ 	.word	0x0002ad40


	//   ....[182]....
        /*0900*/ 	.word	0x0002add0


	//   ....[183]....
        /*0904*/ 	.word	0x0002aeb0


	//   ....[184]....
        /*0908*/ 	.word	0x0002af40


	//   ....[185]....
        /*090c*/ 	.word	0x0002afe0


	//   ....[186]....
        /*0910*/ 	.word	0x0002b070


	//   ....[187]....
        /*0914*/ 	.word	0x0002b150


	//   ....[188]....
        /*0918*/ 	.word	0x0002b1e0


	//   ....[189]....
        /*091c*/ 	.word	0x0002b270


	//   ....[190]....
        /*0920*/ 	.word	0x0002b300


	//   ....[191]....
        /*0924*/ 	.word	0x0002b3e0


	//   ....[192]....
        /*0928*/ 	.word	0x0002b480


	//   ....[193]....
        /*092c*/ 	.word	0x0002b510


	//   ....[194]....
        /*0930*/ 	.word	0x0002b560


	//   ....[195]....
        /*0934*/ 	.word	0x0002b5b0


	//   ....[196]....
        /*0938*/ 	.word	0x0002b640


	//   ....[197]....
        /*093c*/ 	.word	0x0002b6d0


	//   ....[198]....
        /*0940*/ 	.word	0x0002b720


	//   ....[199]....
        /*0944*/ 	.word	0x0002b770


	//   ....[200]....
        /*0948*/ 	.word	0x0002b860


	//   ....[201]....
        /*094c*/ 	.word	0x0002b910


	//   ....[202]....
        /*0950*/ 	.word	0x0002b990


	//   ....[203]....
        /*0954*/ 	.word	0x0002ba20


	//   ....[204]....
        /*0958*/ 	.word	0x0002bb40


	//   ....[205]....
        /*095c*/ 	.word	0x0002bc70


	//   ....[206]....
        /*0960*/ 	.word	0x0002bd40


	//   ....[207]....
        /*0964*/ 	.word	0x0002bda0


	//   ....[208]....
        /*0968*/ 	.word	0x0002c050


	//   ....[209]....
        /*096c*/ 	.word	0x0002c0a0


	//   ....[210]....
        /*0970*/ 	.word	0x0002c130


	//   ....[211]....
        /*0974*/ 	.word	0x0002c1c0


	//   ....[212]....
        /*0978*/ 	.word	0x0002c250


	//   ....[213]....
        /*097c*/ 	.word	0x0002c2e0


	//   ....[214]....
        /*0980*/ 	.word	0x0002c370


	//   ....[215]....
        /*0984*/ 	.word	0x0002c400


	//   ....[216]....
        /*0988*/ 	.word	0x0002c4c0


	//   ....[217]....
        /*098c*/ 	.word	0x0002c790


	//   ....[218]....
        /*0990*/ 	.word	0x0002c880


	//   ....[219]....
        /*0994*/ 	.word	0x0002c920


	//   ....[220]....
        /*0998*/ 	.word	0x0002c980


	//   ....[221]....
        /*099c*/ 	.word	0x0002ca70


	//   ....[222]....
        /*09a0*/ 	.word	0x0002cae0


	//   ....[223]....
        /*09a4*/ 	.word	0x0002cbd0


	//   ....[224]....
        /*09a8*/ 	.word	0x0002cc40


	//   ....[225]....
        /*09ac*/ 	.word	0x0002cd30


	//   ....[226]....
        /*09b0*/ 	.word	0x0002cda0


	//   ....[227]....
        /*09b4*/ 	.word	0x0002ce90


	//   ....[228]....
        /*09b8*/ 	.word	0x0002cf00


	//   ....[229]....
        /*09bc*/ 	.word	0x0002cfa0


	//   ....[230]....
        /*09c0*/ 	.word	0x0002d090


	//   ....[231]....
        /*09c4*/ 	.word	0x0002d100


	//   ....[232]....
        /*09c8*/ 	.word	0x0002d160


	//   ....[233]....
        /*09cc*/ 	.word	0x0002d250


	//   ....[234]....
        /*09d0*/ 	.word	0x0002d2b0


	//   ....[235]....
        /*09d4*/ 	.word	0x0002d3b0


	//   ....[236]....
        /*09d8*/ 	.word	0x0002d410


	//   ....[237]....
        /*09dc*/ 	.word	0x0002d510


	//   ....[238]....
        /*09e0*/ 	.word	0x0002d570


	//   ....[239]....
        /*09e4*/ 	.word	0x0002d670


	//   ....[240]....
        /*09e8*/ 	.word	0x0002d6d0


	//   ....[241]....
        /*09ec*/ 	.word	0x0002d7d0


	//   ....[242]....
        /*09f0*/ 	.word	0x0002d830


	//   ....[243]....
        /*09f4*/ 	.word	0x0002d930


	//   ....[244]....
        /*09f8*/ 	.word	0x0002d990


	//   ....[245]....
        /*09fc*/ 	.word	0x0002da30


	//   ....[246]....
        /*0a00*/ 	.word	0x0002dbb0


	//   ....[247]....
        /*0a04*/ 	.word	0x0002dc90


	//   ....[248]....
        /*0a08*/ 	.word	0x0002dd40


	//   ....[249]....
        /*0a0c*/ 	.word	0x0002de50


	//   ....[250]....
        /*0a10*/ 	.word	0x0002deb0


	//   ....[251]....
        /*0a14*/ 	.word	0x0002dfc0


	//   ....[252]....
        /*0a18*/ 	.word	0x0002e020


	//   ....[253]....
        /*0a1c*/ 	.word	0x0002e130


	//   ....[254]....
        /*0a20*/ 	.word	0x0002e190


	//   ....[255]....
        /*0a24*/ 	.word	0x0002e2a0


	//   ....[0]....
        /*0a28*/ 	.word	0x0002e300


	//   ....[1]....
        /*0a2c*/ 	.word	0x0002e3c0


	//   ....[2]....
        /*0a30*/ 	.word	0x0002e520


	//   ....[3]....
        /*0a34*/ 	.word	0x0002e5c0


	//   ....[4]....
        /*0a38*/ 	.word	0x0002e620


	//   ....[5]....
        /*0a3c*/ 	.word	0x0002e6d0


	//   ....[6]....
        /*0a40*/ 	.word	0x0002e730


	//   ....[7]....
        /*0a44*/ 	.word	0x0002e7e0


	//   ....[8]....
        /*0a48*/ 	.word	0x0002e840


	//   ....[9]....
        /*0a4c*/ 	.word	0x0002e8f0


	//   ....[10]....
        /*0a50*/ 	.word	0x0002e950


	//   ....[11]....
        /*0a54*/ 	.word	0x0002ea00


	//   ....[12]....
        /*0a58*/ 	.word	0x0002ea60


	//   ....[13]....
        /*0a5c*/ 	.word	0x0002eb10


	//   ....[14]....
        /*0a60*/ 	.word	0x0002ec00


	//   ....[15]....
        /*0a64*/ 	.word	0x0002eca0


	//   ....[16]....
        /*0a68*/ 	.word	0x0002ed00


	//   ....[17]....
        /*0a6c*/ 	.word	0x0002edd0


	//   ....[18]....
        /*0a70*/ 	.word	0x0002ee30


	//   ....[19]....
        /*0a74*/ 	.word	0x0002ef00


	//   ....[20]....
        /*0a78*/ 	.word	0x0002ef60


	//   ....[21]....
        /*0a7c*/ 	.word	0x0002f030


	//   ....[22]....
        /*0a80*/ 	.word	0x0002f090


	//   ....[23]....
        /*0a84*/ 	.word	0x0002f160


	//   ....[24]....
        /*0a88*/ 	.word	0x0002f1c0


	//   ....[25]....
        /*0a8c*/ 	.word	0x0002f290


	//   ....[26]....
        /*0a90*/ 	.word	0x0002f320


	//   ....[27]....
        /*0a94*/ 	.word	0x0002f3c0


	//   ....[28]....
        /*0a98*/ 	.word	0x0002f4e0


	//   ....[29]....
        /*0a9c*/ 	.word	0x0002f550


	//   ....[30]....
        /*0aa0*/ 	.word	0x0002f5c0


	//   ....[31]....
        /*0aa4*/ 	.word	0x0002f630


	//   ....[32]....
        /*0aa8*/ 	.word	0x0002f6a0


	//   ....[33]....
        /*0aac*/ 	.word	0x0002f720


	//   ....[34]....
        /*0ab0*/ 	.word	0x0002f7b0


	//   ....[35]....
        /*0ab4*/ 	.word	0x0002f840


	//   ....[36]....
        /*0ab8*/ 	.word	0x0002f8b0


	//   ....[37]....
        /*0abc*/ 	.word	0x0002f920


	//   ....[38]....
        /*0ac0*/ 	.word	0x0002f990


	//   ....[39]....
        /*0ac4*/ 	.word	0x0002fa10


	//   ....[40]....
        /*0ac8*/ 	.word	0x0002fa80


	//   ....[41]....
        /*0acc*/ 	.word	0x0002fb20


	//   ....[42]....
        /*0ad0*/ 	.word	0x0002fbb0


	//   ....[43]....
        /*0ad4*/ 	.word	0x0002fcd0


	//   ....[44]....
        /*0ad8*/ 	.word	0x00030a60


	//   ....[45]....
        /*0adc*/ 	.word	0x00031790


	//   ....[46]....
        /*0ae0*/ 	.word	0x00032300


	//   ....[47]....
        /*0ae4*/ 	.word	0x00032320


	//   ....[48]....
        /*0ae8*/ 	.word	0x00032360


	//   ....[49]....
        /*0aec*/ 	.word	0x00032380


	//----- nvinfo : EIATTR_REG_RECONFIG
	.align		4
.L_1388:
        /*0af0*/ 	.byte	0x01, 0x54
	.zero		2


	//----- nvinfo : EIATTR_SYSCALL_OFFSETS
	.align		4
        /*0af4*/ 	.byte	0x04, 0x46
        /*0af6*/ 	.short	(.L_1390 - .L_1389)


	//   ....[0]....
.L_1389:
        /*0af8*/ 	.word	0x00001c60


	//   ....[1]....
        /*0afc*/ 	.word	0x00001db0


	//   ....[2]....
        /*0b00*/ 	.word	0x000071f0


	//   ....[3]....
        /*0b04*/ 	.word	0x000077c0


	//   ....[4]....
        /*0b08*/ 	.word	0x00026850


	//   ....[5]....
        /*0b0c*/ 	.word	0x000269a0


	//   ....[6]....
        /*0b10*/ 	.word	0x00026a90


	//   ....[7]....
        /*0b14*/ 	.word	0x000279c0


	//----- nvinfo : EIATTR_MBARRIER_INSTR_OFFSETS
	.align		4
.L_1390:
        /*0b18*/ 	.byte	0x04, 0x39
        /*0b1a*/ 	.short	(.L_1392 - .L_1391)


	//   ....[0]....
.L_1391:
        /*0b1c*/ 	.word	0x000002c0
        /*0b20*/ 	.word	0x000000ff
        /*0b24*/ 	.word	0x00022800
        /*0b28*/ 	.short	0x0100
        /*0b2a*/ 	.byte	0x08
	.zero		1


	//   ....[1]....
        /*0b2c*/ 	.word	0x000002d0
        /*0b30*/ 	.word	0x000000ff
        /*0b34*/ 	.word	0x00022820
        /*0b38*/ 	.short	0x0100
        /*0b3a*/ 	.byte	0x08
	.zero		1


	//   ....[2]....
        /*0b3c*/ 	.word	0x000003c0
        /*0b40*/ 	.word	0x000000ff
        /*0b44*/ 	.word	0x00022830
        /*0b48*/ 	.short	0x0100
        /*0b4a*/ 	.byte	0x08
	.zero		1


	//   ....[3]....
        /*0b4c*/ 	.word	0x000003d0
        /*0b50*/ 	.word	0x000000ff
        /*0b54*/ 	.word	0x00022840
        /*0b58*/ 	.short	0x0100
        /*0b5a*/ 	.byte	0x08
	.zero		1


	//   ....[4]....
        /*0b5c*/ 	.word	0x000003e0
        /*0b60*/ 	.word	0x000000ff
        /*0b64*/ 	.word	0x00022838
        /*0b68*/ 	.short	0x0100
        /*0b6a*/ 	.byte	0x08
	.zero		1


	//   ....[5]....
        /*0b6c*/ 	.word	0x000003f0
        /*0b70*/ 	.word	0x000000ff
        /*0b74*/ 	.word	0x00022848
        /*0b78*/ 	.short	0x0100
        /*0b7a*/ 	.byte	0x08
	.zero		1


	//   ....[6]....
        /*0b7c*/ 	.word	0x00000520
        /*0b80*/ 	.word	0x000000ff
        /*0b84*/ 	.word	0x00022850
        /*0b88*/ 	.short	0x0100
        /*0b8a*/ 	.byte	0x08
	.zero		1


	//   ....[7]....
        /*0b8c*/ 	.word	0x00000530
        /*0b90*/ 	.word	0x000000ff
        /*0b94*/ 	.word	0x00022860
        /*0b98*/ 	.short	0x0100
        /*0b9a*/ 	.byte	0x08
	.zero		1


	//   ....[8]....
        /*0b9c*/ 	.word	0x00000540
        /*0ba0*/ 	.word	0x000000ff
        /*0ba4*/ 	.word	0x00022858
        /*0ba8*/ 	.short	0x0100
        /*0baa*/ 	.byte	0x08
	.zero		1


	//   ....[9]....
        /*0bac*/ 	.word	0x00000550
        /*0bb0*/ 	.word	0x000000ff
        /*0bb4*/ 	.word	0x00022868
        /*0bb8*/ 	.short	0x0100
        /*0bba*/ 	.byte	0x08
	.zero		1


	//   ....[10]....
        /*0bbc*/ 	.word	0x00000640
        /*0bc0*/ 	.word	0x000000ff
        /*0bc4*/ 	.word	0x00022870
        /*0bc8*/ 	.short	0x0100
        /*0bca*/ 	.byte	0x06
	.zero		1


	//   ....[11]....
        /*0bcc*/ 	.word	0x00000650
        /*0bd0*/ 	.word	0x000000ff
        /*0bd4*/ 	.word	0x00022880
        /*0bd8*/ 	.short	0x0100
        /*0bda*/ 	.byte	0x06
	.zero		1


	//   ....[12]....
        /*0bdc*/ 	.word	0x00000660
        /*0be0*/ 	.word	0x000000ff
        /*0be4*/ 	.word	0x00022878
        /*0be8*/ 	.short	0x0100
        /*0bea*/ 	.byte	0x06
	.zero		1


	//   ....[13]....
        /*0bec*/ 	.word	0x00000670
        /*0bf0*/ 	.word	0x000000ff
        /*0bf4*/ 	.word	0x00022888
        /*0bf8*/ 	.short	0x0100
        /*0bfa*/ 	.byte	0x06
	.zero		1


	//   ....[14]....
        /*0bfc*/ 	.word	0x000007a0
        /*0c00*/ 	.word	0x000000ff
        /*0c04*/ 	.word	0x00022890
        /*0c08*/ 	.short	0x0100
        /*0c0a*/ 	.byte	0x08
	.zero		1


	//   ....[15]....
        /*0c0c*/ 	.word	0x000007b0
        /*0c10*/ 	.word	0x000000ff
        /*0c14*/ 	.word	0x000228a0
        /*0c18*/ 	.short	0x0100
        /*0c1a*/ 	.byte	0x08
	.zero		1


	//   ....[16]....
        /*0c1c*/ 	.word	0x000007c0
        /*0c20*/ 	.word	0x000000ff
        /*0c24*/ 	.word	0x00022898
        /*0c28*/ 	.short	0x0100
        /*0c2a*/ 	.byte	0x08
	.zero		1


	//   ....[17]....
        /*0c2c*/ 	.word	0x000007d0
        /*0c30*/ 	.word	0x000000ff
        /*0c34*/ 	.word	0x000228a8
        /*0c38*/ 	.short	0x0100
        /*0c3a*/ 	.byte	0x08
	.zero		1


	//   ....[18]....
        /*0c3c*/ 	.word	0x00000900
        /*0c40*/ 	.word	0x000000ff
        /*0c44*/ 	.word	0x000228b0
        /*0c48*/ 	.short	0x0100
        /*0c4a*/ 	.byte	0x08
	.zero		1


	//   ....[19]....
        /*0c4c*/ 	.word	0x00000910
        /*0c50*/ 	.word	0x000000ff
        /*0c54*/ 	.word	0x000228c0
        /*0c58*/ 	.short	0x0100
        /*0c5a*/ 	.byte	0x08
	.zero		1


	//   ....[20]....
        /*0c5c*/ 	.word	0x00000920
        /*0c60*/ 	.word	0x000000ff
        /*0c64*/ 	.word	0x000228b8
        /*0c68*/ 	.short	0x0100
        /*0c6a*/ 	.byte	0x08
	.zero		1


	//   ....[21]....
        /*0c6c*/ 	.word	0x00000930
        /*0c70*/ 	.word	0x000000ff
        /*0c74*/ 	.word	0x000228c8
        /*0c78*/ 	.short	0x0100
        /*0c7a*/ 	.byte	0x08
	.zero		1


	//   ....[22]....
        /*0c7c*/ 	.word	0x00002fa0
        /*0c80*/ 	.word	0x0000004f
        /*0c84*/ 	.word	0x00022890
        /*0c88*/ 	.short	0x010a
        /*0c8a*/ 	.byte	0x3f
	.zero		1


	//   ....[23]....
        /*0c8c*/ 	.word	0x000045e0
        /*0c90*/ 	.word	0x0000004f
        /*0c94*/ 	.word	0x00022890
        /*0c98*/ 	.short	0x010a
        /*0c9a*/ 	.byte	0x3f
	.zero		1


	//   ....[24]....
        /*0c9c*/ 	.word	0x00005610
        /*0ca0*/ 	.word	0x0000004f
        /*0ca4*/ 	.word	0x00022890
        /*0ca8*/ 	.short	0x010a
        /*0caa*/ 	.byte	0x3f
	.zero		1


	//   ....[25]....
        /*0cac*/ 	.word	0x00005ae0
        /*0cb0*/ 	.word	0x00000004
        /*0cb4*/ 	.word	0x00000000
        /*0cb8*/ 	.short	0x0101
        /*0cba*/ 	.byte	0x3f
	.zero		1


	//   ....[26]....
        /*0cbc*/ 	.word	0x00005b20
        /*0cc0*/ 	.word	0x0000004f
        /*0cc4*/ 	.word	0x000228b0
        /*0cc8*/ 	.short	0x010a
        /*0cca*/ 	.byte	0x3f
	.zero		1


	//   ....[27]....
        /*0ccc*/ 	.word	0x00006360
        /*0cd0*/ 	.word	0x0000004f
        /*0cd4*/ 	.word	0x00000000
        /*0cd8*/ 	.short	0x0101
        /*0cda*/ 	.byte	0x3f
	.zero		1


	//   ....[28]....
        /*0cdc*/ 	.word	0x00007540
        /*0ce0*/ 	.word	0x00000094
        /*0ce4*/ 	.word	0x00022800
        /*0ce8*/ 	.short	0x010a
        /*0cea*/ 	.byte	0x3f
	.zero		1


	//   ....[29]....
        /*0cec*/ 	.word	0x00007590
        /*0cf0*/ 	.word	0x00000094
        /*0cf4*/ 	.word	0x00022800
        /*0cf8*/ 	.short	0x010a
        /*0cfa*/ 	.byte	0x3f
	.zero		1


	//   ....[30]....
        /*0cfc*/ 	.word	0x00007fb0
        /*0d00*/ 	.word	0x00000094
        /*0d04*/ 	.word	0x00022800
        /*0d08*/ 	.short	0x010a
        /*0d0a*/ 	.byte	0x3f
	.zero		1


	//   ....[31]....
        /*0d0c*/ 	.word	0x00009540
        /*0d10*/ 	.word	0x00000094
        /*0d14*/ 	.word	0x00022800
        /*0d18*/ 	.short	0x010a
        /*0d1a*/ 	.byte	0x3f
	.zero		1


	//   ....[32]....
        /*0d1c*/ 	.word	0x0000abf0
        /*0d20*/ 	.word	0x00000004
        /*0d24*/ 	.word	0x00000000
        /*0d28*/ 	.short	0x010a
        /*0d2a*/ 	.byte	0x3f
	.zero		1


	//   ....[33]....
        /*0d2c*/ 	.word	0x0000ad00
        /*0d30*/ 	.word	0x00000004
        /*0d34*/ 	.word	0x00000000
        /*0d38*/ 	.short	0x010a
        /*0d3a*/ 	.byte	0x3f
	.zero		1


	//   ....[34]....
        /*0d3c*/ 	.word	0x0000b1c0
        /*0d40*/ 	.word	0x00000003
        /*0d44*/ 	.word	0x00000000
        /*0d48*/ 	.short	0x0101
        /*0d4a*/ 	.byte	0x3f
	.zero		1


	//   ....[35]....
        /*0d4c*/ 	.word	0x0000eae0
        /*0d50*/ 	.word	0x00000002
        /*0d54*/ 	.word	0x00000000
        /*0d58*/ 	.short	0x010a
        /*0d5a*/ 	.byte	0x3f
	.zero		1


	//   ....[36]....
        /*0d5c*/ 	.word	0x0000eb40
        /*0d60*/ 	.word	0x00000002
        /*0d64*/ 	.word	0x00000000
        /*0d68*/ 	.short	0x010a
        /*0d6a*/ 	.byte	0x3f
	.zero		1


	//   ....[37]....
        /*0d6c*/ 	.word	0x00011e00
        /*0d70*/ 	.word	0x00000002
        /*0d74*/ 	.word	0x00000000
        /*0d78*/ 	.short	0x0101
        /*0d7a*/ 	.byte	0x3f
	.zero		1


	//   ....[38]....
        /*0d7c*/ 	.word	0x00012280
        /*0d80*/ 	.word	0x00000004
        /*0d84*/ 	.word	0x00000000
        /*0d88*/ 	.short	0x010a
        /*0d8a*/ 	.byte	0x3f
	.zero		1


	//   ....[39]....
        /*0d8c*/ 	.word	0x00012390
        /*0d90*/ 	.word	0x00000004
        /*0d94*/ 	.word	0x00000000
        /*0d98*/ 	.short	0x010a
        /*0d9a*/ 	.byte	0x3f
	.zero		1


	//   ....[40]....
        /*0d9c*/ 	.word	0x00012850
        /*0da0*/ 	.word	0x00000003
        /*0da4*/ 	.word	0x00000000
        /*0da8*/ 	.short	0x0101
        /*0daa*/ 	.byte	0x3f
	.zero		1


	//   ....[41]....
        /*0dac*/ 	.word	0x00014e60
        /*0db0*/ 	.word	0x00000002
        /*0db4*/ 	.word	0x00000000
        /*0db8*/ 	.short	0x010a
        /*0dba*/ 	.byte	0x3f
	.zero		1


	//   ....[42]....
        /*0dbc*/ 	.word	0x00014ec0
        /*0dc0*/ 	.word	0x00000002
        /*0dc4*/ 	.word	0x00000000
        /*0dc8*/ 	.short	0x010a
        /*0dca*/ 	.byte	0x3f
	.zero		1


	//   ....[43]....
        /*0dcc*/ 	.word	0x00018180
        /*0dd0*/ 	.word	0x00000002
        /*0dd4*/ 	.word	0x00000000
        /*0dd8*/ 	.short	0x0101
        /*0dda*/ 	.byte	0x3f
	.zero		1


	//   ....[44]....
        /*0ddc*/ 	.word	0x000183b0
        /*0de0*/ 	.word	0x00000004
        /*0de4*/ 	.word	0x00000000
        /*0de8*/ 	.short	0x010a
        /*0dea*/ 	.byte	0x3f
	.zero		1


	//   ....[45]....
        /*0dec*/ 	.word	0x000184c0
        /*0df0*/ 	.word	0x00000004
        /*0df4*/ 	.word	0x00000000
        /*0df8*/ 	.short	0x010a
        /*0dfa*/ 	.byte	0x3f
	.zero		1


	//   ....[46]....
        /*0dfc*/ 	.word	0x00018980
        /*0e00*/ 	.word	0x00000003
        /*0e04*/ 	.word	0x00000000
        /*0e08*/ 	.short	0x0101
        /*0e0a*/ 	.byte	0x3f
	.zero		1


	//   ....[47]....
        /*0e0c*/ 	.word	0x0001c2a0
        /*0e10*/ 	.word	0x00000002
        /*0e14*/ 	.word	0x00000000
        /*0e18*/ 	.short	0x010a
        /*0e1a*/ 	.byte	0x3f
	.zero		1


	//   ....[48]....
        /*0e1c*/ 	.word	0x0001c300
        /*0e20*/ 	.word	0x00000002
        /*0e24*/ 	.word	0x00000000
        /*0e28*/ 	.short	0x010a
        /*0e2a*/ 	.byte	0x3f
	.zero		1


	//   ....[49]....
        /*0e2c*/ 	.word	0x0001f5c0
        /*0e30*/ 	.word	0x00000002
        /*0e34*/ 	.word	0x00000000
        /*0e38*/ 	.short	0x0101
        /*0e3a*/ 	.byte	0x3f
	.zero		1


	//   ....[50]....
        /*0e3c*/ 	.word	0x00022540
        /*0e40*/ 	.word	0x00000000
        /*0e44*/ 	.word	0x00000000
        /*0e48*/ 	.short	0x0101
        /*0e4a*/ 	.byte	0x3f
	.zero		1


	//   ....[51]....
        /*0e4c*/ 	.word	0x000250d0
        /*0e50*/ 	.word	0x00000016
        /*0e54*/ 	.word	0x00022820
        /*0e58*/ 	.short	0x010a
        /*0e5a*/ 	.byte	0x3f
	.zero		1


	//   ....[52]....
        /*0e5c*/ 	.word	0x00025180
        /*0e60*/ 	.word	0x0000000c
        /*0e64*/ 	.word	0x000228a0
        /*0e68*/ 	.short	0x010a
        /*0e6a*/ 	.byte	0x3f
	.zero		1


	//   ....[53]....
        /*0e6c*/ 	.word	0x000253b0
        /*0e70*/ 	.word	0x0000000c
        /*0e74*/ 	.word	0x000228c0
        /*0e78*/ 	.short	0x010a
        /*0e7a*/ 	.byte	0x3f
	.zero		1


	//   ....[54]....
        /*0e7c*/ 	.word	0x000259e0
        /*0e80*/ 	.word	0x0000000a
        /*0e84*/ 	.word	0x000228a0
        /*0e88*/ 	.short	0x010a
        /*0e8a*/ 	.byte	0x3f
	.zero		1


	//   ....[55]....
        /*0e8c*/ 	.word	0x00025c00
        /*0e90*/ 	.word	0x0000000a
        /*0e94*/ 	.word	0x000228c0
        /*0e98*/ 	.short	0x010a
        /*0e9a*/ 	.byte	0x3f
	.zero		1


	//   ....[56]....
        /*0e9c*/ 	.word	0x00026fe0
        /*0ea0*/ 	.word	0x00000011
        /*0ea4*/ 	.word	0x00022840
        /*0ea8*/ 	.short	0x010a
        /*0eaa*/ 	.byte	0x3f
	.zero		1


	//   ....[57]....
        /*0eac*/ 	.word	0x00027610
        /*0eb0*/ 	.word	0x00000011
        /*0eb4*/ 	.word	0x00022830
        /*0eb8*/ 	.short	0x0107
        /*0eba*/ 	.byte	0x3f
	.zero		1


	//   ....[58]....
        /*0ebc*/ 	.word	0x000276f0
        /*0ec0*/ 	.word	0x00000011
        /*0ec4*/ 	.word	0x00022830
        /*0ec8*/ 	.short	0x0101
        /*0eca*/ 	.byte	0x3f
	.zero		1


	//   ....[59]....
        /*0ecc*/ 	.word	0x000282a0
        /*0ed0*/ 	.word	0x00000016
        /*0ed4*/ 	.word	0x00022800
        /*0ed8*/ 	.short	0x0107
        /*0eda*/ 	.byte	0x3f
	.zero		1


	//   ....[60]....
        /*0edc*/ 	.word	0x00028390
        /*0ee0*/ 	.word	0x00000016
        /*0ee4*/ 	.word	0x00022800
        /*0ee8*/ 	.short	0x0101
        /*0eea*/ 	.byte	0x3f
	.zero		1


	//   ....[61]....
        /*0eec*/ 	.word	0x000283b0
        /*0ef0*/ 	.word	0x00000016
        /*0ef4*/ 	.word	0x00022820
        /*0ef8*/ 	.short	0x010a
        /*0efa*/ 	.byte	0x3f
	.zero		1


	//   ....[62]....
        /*0efc*/ 	.word	0x00028440
        /*0f00*/ 	.word	0x00000011
        /*0f04*/ 	.word	0x00022860
        /*0f08*/ 	.short	0x010a
        /*0f0a*/ 	.byte	0x3f
	.zero		1


	//   ....[63]....
        /*0f0c*/ 	.word	0x00028b50
        /*0f10*/ 	.word	0x00000011
        /*0f14*/ 	.word	0x00022850
        /*0f18*/ 	.short	0x0107
        /*0f1a*/ 	.byte	0x3f
	.zero		1


	//   ....[64]....
        /*0f1c*/ 	.word	0x00028c20
        /*0f20*/ 	.word	0x00000011
        /*0f24*/ 	.word	0x00022850
        /*0f28*/ 	.short	0x0101
        /*0f2a*/ 	.byte	0x3f
	.zero		1


	//   ....[65]....
        /*0f2c*/ 	.word	0x00028f60
        /*0f30*/ 	.word	0x00000004
        /*0f34*/ 	.word	0x00022840
        /*0f38*/ 	.short	0x010a
        /*0f3a*/ 	.byte	0x3f
	.zero		1


	//   ....[66]....
        /*0f3c*/ 	.word	0x00029340
        /*0f40*/ 	.word	0x00000004
        /*0f44*/ 	.word	0x00022830
        /*0f48*/ 	.short	0x0107
        /*0f4a*/ 	.byte	0x3f
	.zero		1


	//   ....[67]....
        /*0f4c*/ 	.word	0x00029400
        /*0f50*/ 	.word	0x00000004
        /*0f54*/ 	.word	0x00022830
        /*0f58*/ 	.short	0x0101
        /*0f5a*/ 	.byte	0x3f
	.zero		1


	//   ....[68]....
        /*0f5c*/ 	.word	0x00029430
        /*0f60*/ 	.word	0x00000004
        /*0f64*/ 	.word	0x00022860
        /*0f68*/ 	.short	0x010a
        /*0f6a*/ 	.byte	0x3f
	.zero		1


	//   ....[69]....
        /*0f6c*/ 	.word	0x00029950
        /*0f70*/ 	.word	0x00000004
        /*0f74*/ 	.word	0x00022850
        /*0f78*/ 	.short	0x0107
        /*0f7a*/ 	.byte	0x3f
	.zero		1


	//   ....[70]....
        /*0f7c*/ 	.word	0x00029a10
        /*0f80*/ 	.word	0x00000004
        /*0f84*/ 	.word	0x00022850
        /*0f88*/ 	.short	0x0101
        /*0f8a*/ 	.byte	0x3f
	.zero		1


	//   ....[71]....
        /*0f8c*/ 	.word	0x0002a880
        /*0f90*/ 	.word	0x00000004
        /*0f94*/ 	.word	0x00022820
        /*0f98*/ 	.short	0x010a
        /*0f9a*/ 	.byte	0x3f
	.zero		1


	//   ....[72]....
        /*0f9c*/ 	.word	0x0002a9f0
        /*0fa0*/ 	.word	0x00000005
        /*0fa4*/ 	.word	0x00022840
        /*0fa8*/ 	.short	0x010a
        /*0faa*/ 	.byte	0x3f
	.zero		1


	//   ....[73]....
        /*0fac*/ 	.word	0x0002aa90
        /*0fb0*/ 	.word	0x00000019
        /*0fb4*/ 	.word	0x00022840
        /*0fb8*/ 	.short	0x010a
        /*0fba*/ 	.byte	0x3f
	.zero		1


	//   ....[74]....
        /*0fbc*/ 	.word	0x0002aad0
        /*0fc0*/ 	.word	0x00000005
        /*0fc4*/ 	.word	0x00022860
        /*0fc8*/ 	.short	0x010a
        /*0fca*/ 	.byte	0x3f
	.zero		1


	//   ....[75]....
        /*0fcc*/ 	.word	0x0002ab10
        /*0fd0*/ 	.word	0x00000019
        /*0fd4*/ 	.word	0x00022860
        /*0fd8*/ 	.short	0x010a
        /*0fda*/ 	.byte	0x3f
	.zero		1


	//   ....[76]....
        /*0fdc*/ 	.word	0x0002ab70
        /*0fe0*/ 	.word	0x0000004f
        /*0fe4*/ 	.word	0x00022890
        /*0fe8*/ 	.short	0x010a
        /*0fea*/ 	.byte	0x3f
	.zero		1


	//   ....[77]....
        /*0fec*/ 	.word	0x0002ae00
        /*0ff0*/ 	.word	0x0000004f
        /*0ff4*/ 	.word	0x00022890
        /*0ff8*/ 	.short	0x010a
        /*0ffa*/ 	.byte	0x3f
	.zero		1


	//   ....[78]....
        /*0ffc*/ 	.word	0x0002b0a0
        /*1000*/ 	.word	0x0000004f
        /*1004*/ 	.word	0x00022890
        /*1008*/ 	.short	0x010a
        /*100a*/ 	.byte	0x3f
	.zero		1


	//   ....[79]....
        /*100c*/ 	.word	0x0002b330
        /*1010*/ 	.word	0x0000004f
        /*1014*/ 	.word	0x000228b0
        /*1018*/ 	.short	0x010a
        /*101a*/ 	.byte	0x3f
	.zero		1


	//   ....[80]....
        /*101c*/ 	.word	0x0002b7a0
        /*1020*/ 	.word	0x00000094
        /*1024*/ 	.word	0x00022800
        /*1028*/ 	.short	0x010a
        /*102a*/ 	.byte	0x3f
	.zero		1


	//   ....[81]....
        /*102c*/ 	.word	0x0002bdd0
        /*1030*/ 	.word	0x00000094
        /*1034*/ 	.word	0x00022800
        /*1038*/ 	.short	0x010a
        /*103a*/ 	.byte	0x3f
	.zero		1


	//   ....[82]....
        /*103c*/ 	.word	0x0002be20
        /*1040*/ 	.word	0x00000004
        /*1044*/ 	.word	0x00000000
        /*1048*/ 	.short	0x010a
        /*104a*/ 	.byte	0x3f
	.zero		1


	//   ....[83]....
        /*104c*/ 	.word	0x0002be70
        /*1050*/ 	.word	0x00000002
        /*1054*/ 	.word	0x00000000
        /*1058*/ 	.short	0x010a
        /*105a*/ 	.byte	0x3f
	.zero		1


	//   ....[84]....
        /*105c*/ 	.word	0x0002bec0
        /*1060*/ 	.word	0x00000004
        /*1064*/ 	.word	0x00000000
        /*1068*/ 	.short	0x010a
        /*106a*/ 	.byte	0x3f
	.zero		1


	//   ....[85]....
        /*106c*/ 	.word	0x0002bf10
        /*1070*/ 	.word	0x00000002
        /*1074*/ 	.word	0x00000000
        /*1078*/ 	.short	0x010a
        /*107a*/ 	.byte	0x3f
	.zero		1


	//   ....[86]....
        /*107c*/ 	.word	0x0002bf60
        /*1080*/ 	.word	0x00000004
        /*1084*/ 	.word	0x00000000
        /*1088*/ 	.short	0x010a
        /*108a*/ 	.byte	0x3f
	.zero		1


	//   ....[87]....
        /*108c*/ 	.word	0x0002bfb0
        /*1090*/ 	.word	0x00000002
        /*1094*/ 	.word	0x00000000
        /*1098*/ 	.short	0x010a
        /*109a*/ 	.byte	0x3f
	.zero		1


	//   ....[88]....
        /*109c*/ 	.word	0x0002c580
        /*10a0*/ 	.word	0x00000016
        /*10a4*/ 	.word	0x00022820
        /*10a8*/ 	.short	0x010a
        /*10aa*/ 	.byte	0x3f
	.zero		1


	//   ....[89]....
        /*10ac*/ 	.word	0x0002c5d0
        /*10b0*/ 	.word	0x0000000c
        /*10b4*/ 	.word	0x000228a0
        /*10b8*/ 	.short	0x010a
        /*10ba*/ 	.byte	0x3f
	.zero		1


	//   ....[90]....
        /*10bc*/ 	.word	0x0002c620
        /*10c0*/ 	.word	0x0000000c
        /*10c4*/ 	.word	0x000228c0
        /*10c8*/ 	.short	0x010a
        /*10ca*/ 	.byte	0x3f
	.zero		1


	//   ....[91]....
        /*10cc*/ 	.word	0x0002c670
        /*10d0*/ 	.word	0x0000000a
        /*10d4*/ 	.word	0x000228a0
        /*10d8*/ 	.short	0x010a
        /*10da*/ 	.byte	0x3f
	.zero		1


	//   ....[92]....
        /*10dc*/ 	.word	0x0002c6c0
        /*10e0*/ 	.word	0x0000000a
        /*10e4*/ 	.word	0x000228c0
        /*10e8*/ 	.short	0x010a
        /*10ea*/ 	.byte	0x3f
	.zero		1


	//   ....[93]....
        /*10ec*/ 	.word	0x0002c7d0
        /*10f0*/ 	.word	0x00000011
        /*10f4*/ 	.word	0x00022840
        /*10f8*/ 	.short	0x010a
        /*10fa*/ 	.byte	0x3f
	.zero		1


	//   ....[94]....
        /*10fc*/ 	.word	0x0002dab0
        /*1100*/ 	.word	0x00000016
        /*1104*/ 	.word	0x00022820
        /*1108*/ 	.short	0x010a
        /*110a*/ 	.byte	0x3f
	.zero		1


	//   ....[95]....
        /*110c*/ 	.word	0x0002db00
        /*1110*/ 	.word	0x00000011
        /*1114*/ 	.word	0x00022860
        /*1118*/ 	.short	0x010a
        /*111a*/ 	.byte	0x3f
	.zero		1


	//   ....[96]....
        /*111c*/ 	.word	0x0002e470
        /*1120*/ 	.word	0x00000004
        /*1124*/ 	.word	0x00022840
        /*1128*/ 	.short	0x010a
        /*112a*/ 	.byte	0x3f
	.zero		1


	//   ....[97]....
        /*112c*/ 	.word	0x0002eb50
        /*1130*/ 	.word	0x00000004
        /*1134*/ 	.word	0x00022860
        /*1138*/ 	.short	0x010a
        /*113a*/ 	.byte	0x3f
	.zero		1


	//   ....[98]....
        /*113c*/ 	.word	0x0002fbf0
        /*1140*/ 	.word	0x00000004
        /*1144*/ 	.word	0x00022820
        /*1148*/ 	.short	0x010a
        /*114a*/ 	.byte	0x3f
	.zero		1


	//   ....[99]....
        /*114c*/ 	.word	0x0002fd90
        /*1150*/ 	.word	0x00000005
        /*1154*/ 	.word	0x00022840
        /*1158*/ 	.short	0x010a
        /*115a*/ 	.byte	0x3f
	.zero		1


	//   ....[100]....
        /*115c*/ 	.word	0x0002fde0
        /*1160*/ 	.word	0x00000019
        /*1164*/ 	.word	0x00022840
        /*1168*/ 	.short	0x010a
        /*116a*/ 	.byte	0x3f
	.zero		1


	//   ....[101]....
        /*116c*/ 	.word	0x0002fe30
        /*1170*/ 	.word	0x00000005
        /*1174*/ 	.word	0x00022860
        /*1178*/ 	.short	0x010a
        /*117a*/ 	.byte	0x3f
	.zero		1


	//   ....[102]....
        /*117c*/ 	.word	0x0002ffd0
        /*1180*/ 	.word	0x00000000
        /*1184*/ 	.word	0x00000000
        /*1188*/ 	.short	0x010a
        /*118a*/ 	.byte	0x3f
	.zero		1


	//   ....[103]....
        /*118c*/ 	.word	0x000300d0
        /*1190*/ 	.word	0x00000003
        /*1194*/ 	.word	0x00000000
        /*1198*/ 	.short	0x010a
        /*119a*/ 	.byte	0x3f
	.zero		1


	//   ....[104]....
        /*119c*/ 	.word	0x00030590
        /*11a0*/ 	.word	0x00000003
        /*11a4*/ 	.word	0x00000000
        /*11a8*/ 	.short	0x0101
        /*11aa*/ 	.byte	0x3f
	.zero		1


	//   ....[105]....
        /*11ac*/ 	.word	0x00032fc0
        /*11b0*/ 	.word	0x00000020
        /*11b4*/ 	.word	0x00000000
        /*11b8*/ 	.short	0x010a
        /*11ba*/ 	.byte	0x3f
	.zero		1


	//   ....[106]....
        /*11bc*/ 	.word	0x000330c0
        /*11c0*/ 	.word	0x00000002
        /*11c4*/ 	.word	0x00000000
        /*11c8*/ 	.short	0x010a
        /*11ca*/ 	.byte	0x3f
	.zero		1


	//   ....[107]....
        /*11cc*/ 	.word	0x0003ad70
        /*11d0*/ 	.word	0x00000000
        /*11d4*/ 	.word	0x00000000
        /*11d8*/ 	.short	0x0101
        /*11da*/ 	.byte	0x3f
	.zero		1


	//   ....[108]....
        /*11dc*/ 	.word	0x0003ad90
        /*11e0*/ 	.word	0x00000003
        /*11e4*/ 	.word	0x00000000
        /*11e8*/ 	.short	0x010a
        /*11ea*/ 	.byte	0x3f
	.zero		1


	//   ....[109]....
        /*11ec*/ 	.word	0x0003ade0
        /*11f0*/ 	.word	0x00000002
        /*11f4*/ 	.word	0x00000000
        /*11f8*/ 	.short	0x010a
        /*11fa*/ 	.byte	0x3f
	.zero		1


	//----- nvinfo : EIATTR_NUM_MBARRIERS
	.align		4
.L_1392:
        /*11fc*/ 	.byte	0x03, 0x38
        /*11fe*/ 	.short	0x0016


	//----- nvinfo : EIATTR_EXIT_INSTR_OFFSETS
	.align		4
        /*1200*/ 	.byte	0x04, 0x1c
        /*1202*/ 	.short	(.L_1394 - .L_1393)


	//   ....[0]....
.L_1393:
        /*1204*/ 	.word	0x0002ab60


	//----- nvinfo : EIATTR_MAX_THREADS
	.align		4
.L_1394:
        /*1208*/ 	.byte	0x04, 0x05
        /*120a*/ 	.short	(.L_1396 - .L_1395)
.L_1395:
        /*120c*/ 	.word	0x00000180
        /*1210*/ 	.word	0x00000001
        /*1214*/ 	.word	0x00000001


	//----- nvinfo : EIATTR_CRS_STACK_SIZE
	.align		4
.L_1396:
        /*1218*/ 	.byte	0x04, 0x1e
        /*121a*/ 	.short	(.L_1398 - .L_1397)
.L_1397:
        /*121c*/ 	.word	0x00000000


	//----- nvinfo : EIATTR_CBANK_PARAM_SIZE
	.align		4
.L_1398:
        /*1220*/ 	.byte	0x03, 0x19
        /*1222*/ 	.short	0x0af0


	//----- nvinfo : EIATTR_PARAM_CBANK
	.align		4
        /*1224*/ 	.byte	0x04, 0x0a
        /*1226*/ 	.short	(.L_1400 - .L_1399)
	.align		4
.L_1399:
        /*1228*/ 	.word	index@(.nv.constant0._ZN7cutlass13device_kernelIN5flash11enable_sm90INS1_16FlashAttnFwdSm90INS1_25CollectiveMainloopFwdSm90ILi2EN4cute5tupleIJNS5_1CILi1EEES8_S8_EEENS6_IJNS7_ILi128EEENS7_ILi96EEENS7_ILi64EEEEEELi256ENS_10bfloat16_tEfNS_4arch4Sm90ELb0ELb1ELb1ELb1ELb1ELb1ELb0ELb1ELb0ELb1ELb0ELb0EEENS1_21CollectiveEpilogueFwdINS6_IJSA_NS7_ILi256EEESB_EEES9_SE_SG_Li256ELb1ELb1ELb0ELb0EEENS1_36VarlenDynamicPersistentTileSchedulerILi128ELi96ELi256ELi128ELb0ELb1ELb1ELb1ELb0ELb1EEEEEEEEEvNT_6ParamsE)
        /*122c*/ 	.short	0x0210
        /*122e*/ 	.short	0x0af0


	//----- nvinfo : EIATTR_SW_WAR
	.align		4
.L_1400:
        /*1230*/ 	.byte	0x04, 0x36
        /*1232*/ 	.short	(.L_1402 - .L_1401)
.L_1401:
        /*1234*/ 	.word	0x00000008
.L_1402:


//--------------------- .nv.info._ZN7cutlass13device_kernelIN5flash11enable_sm90INS1_16FlashAttnFwdSm90INS1_25CollectiveMainloopFwdSm90ILi2EN4cute5tupleIJNS5_1CILi1EEES8_S8_EEENS6_IJNS7_ILi128EEENS7_ILi96EEENS7_ILi64EEEEEELi256ENS_10bfloat16_tEfNS_4arch4Sm90ELb0ELb1ELb1ELb1ELb1ELb0ELb1ELb1ELb0ELb1ELb0ELb0EEENS1_21CollectiveEpilogueFwdINS6_IJSA_NS7_ILi256EEESB_EEES9_SE_SG_Li256ELb1ELb1ELb0ELb0EEENS1_36VarlenDynamicPersistentTileSchedulerILi128ELi96ELi256ELi128ELb0ELb1ELb1ELb1ELb0ELb1EEEEEEEEEvNT_6ParamsE --------------------------
	.section	.nv.info._ZN7cutlass13device_kernelIN5flash11enable_sm90INS1_16FlashAttnFwdSm90INS1_25CollectiveMainloopFwdSm90ILi2EN4cute5tupleIJNS5_1CILi1EEES8_S8_EEENS6_IJNS7_ILi128EEENS7_ILi96EEENS7_ILi64EEEEEELi256ENS_10bfloat16_tEfNS_4arch4Sm90ELb0ELb1ELb1ELb1ELb1ELb0ELb1ELb1ELb0ELb1ELb0ELb0EEENS1_21CollectiveEpilogueFwdINS6_IJSA_NS7_ILi256EEESB_EEES9_SE_SG_Li256ELb1ELb1ELb0ELb0EEENS1_36VarlenDynamicPersistentTileSchedulerILi128ELi96ELi256ELi128ELb0ELb1ELb1ELb1ELb0ELb1EEEEEEEEEvNT_6ParamsE,"",@"SHT_CUDA_INFO"
	.sectionflags	@""
	.align	4


	//----- nvinfo : EIATTR_CUDA_API_VERSION
	.align		4
        /*0000*/ 	.byte	0x04, 0x37
        /*0002*/ 	.short	(.L_1404 - .L_1403)
.L_1403:
        /*0004*/ 	.word	0x00000082


	//----- nvinfo : EIATTR_KPARAM_INFO
	.align		4
.L_1404:
        /*0008*/ 	.byte	0x04, 0x17
        /*000a*/ 	.short	(.L_1406 - .L_1405)
.L_1405:
        /*000c*/ 	.word	0x00000000
        /*0010*/ 	.short	0x0000
        /*0012*/ 	.short	0x0070
        /*0014*/ 	.byte	0x00, 0xf0, 0x01, 0x2e


	//----- nvinfo : EIATTR_SPARSE_MMA_MASK
	.align		4
.L_1406:
        /*0018*/ 	.byte	0x03, 0x50
        /*001a*/ 	.short	0x0000


	//----- nvinfo : EIATTR_MAXREG_COUNT
	.align		4
        /*001c*/ 	.byte	0x03, 0x1b
        /*001e*/ 	.short	0x00a8


	//----- nvinfo : EIATTR_NUM_BARRIERS
	.align		4
        /*0020*/ 	.byte	0x02, 0x4c
        /*0022*/ 	.byte	0x10
	.zero		1


	//----- nvinfo : EIATTR_EXTERNS
	.align		4
        /*0024*/ 	.byte	0x04, 0x0f
        /*0026*/ 	.short	(.L_1408 - .L_1407)


	//   ....[0]....
	.align		4
.L_1407:
        /*0028*/ 	.word	index@(__assertfail)


	//----- nvinfo : EIATTR_ANNOTATIONS
	.align		4
.L_1408:
        /*002c*/ 	.byte	0x04, 0x55
        /*002e*/ 	.short	(.L_1410 - .L_1409)


	//   ....[0]....
.L_1409:
        /* <DEDUP_REMOVED lines=20> */


	//----- nvinfo : EIATTR_MERCURY_ISA_VERSION
	.align		4
.L_1410:
        /*0160*/ 	.byte	0x03, 0x5f
        /*0162*/ 	.short	0x0101


	//----- nvinfo : EIATTR_UNUSED_LOAD_BYTE_OFFSET
	.align		4
        /*0164*/ 	.byte	0x04, 0x44
        /*0166*/ 	.short	(.L_1412 - .L_1411)


	//   ....[0]....
.L_1411:
        /*0168*/ 	.word	0x00000a90
        /*016c*/ 	.word	0x0000fff0


	//   ....[1]....
        /*0170*/ 	.word	0x000202b0
        /*0174*/ 	.word	0x0000fff0


	//----- nvinfo : EIATTR_INT_WARP_WIDE_INSTR_OFFSETS
	.align		4
.L_1412:
        /*0178*/ 	.byte	0x04, 0x31
        /*017a*/ 	.short	(.L_1414 - .L_1413)


	//   ....[0]....
.L_1413:
        /*017c*/ 	.word	0x000000c0


	//   ....[1]....
        /*0180*/ 	.word	0x000000d0


	//   ....[2]....
        /*0184*/ 	.word	0x000000e0


	//   ....[3]....
        /*0188*/ 	.word	0x00000180


	//   ....[4]....
        /*018c*/ 	.word	0x00024580


	//   ....[5]....
        /*0190*/ 	.word	0x00024610


	//   ....[6]....
        /*0194*/ 	.word	0x000284e0


	//   ....[7]....
        /*0198*/ 	.word	0x00028570


	//----- nvinfo : EIATTR_COOP_GROUP_MASK_REGIDS
	.align		4
.L_1414:
        /*019c*/ 	.byte	0x04, 0x29
        /*019e*/ 	.short	(.L_1416 - .L_1415)


	//   ....[0]....
.L_1415:
        /*01a0*/ 	.word	0xffffffff


	//   ....[1]....
        /*01a4*/ 	.word	0xffffffff


	//   ....[2]....
        /*01a8*/ 	.word	0xffffffff


	//   ....[3]....
        /*01ac*/ 	.word	0xffffffff


	//   ....[4]....
        /*01b0*/ 	.word	0xffffffff


	//   ....[5]....
        /*01b4*/ 	.word	0xffffffff


	//   ....[6]....
        /*01b8*/ 	.word	0xffffffff


	//   ....[7]....
        /*01bc*/ 	.word	0xffffffff


	//   ....[8]....
        /*01c0*/ 	.word	0xffffffff


	//   ....[9]....
        /*01c4*/ 	.word	0xffffffff


	//   ....[10]....
        /*01c8*/ 	.word	0xffffffff


	//   ....[11]....
        /*01cc*/ 	.word	0xffffffff


	//   ....[12]....
        /*01d0*/ 	.word	0xffffffff


	//   ....[13]....
        /*01d4*/ 	.word	0xffffffff


	//   ....[14]....
        /*01d8*/ 	.word	0xffffffff


	//   ....[15]....
        /*01dc*/ 	.word	0xffffffff


	//   ....[16]....
        /*01e0*/ 	.word	0xffffffff


	//   ....[17]....
        /*01e4*/ 	.word	0xffffffff


	//   ....[18]....
        /*01e8*/ 	.word	0xffffffff


	//   ....[19]....
        /*01ec*/ 	.word	0xffffffff


	//   ....[20]....
        /*01f0*/ 	.word	0xffffffff


	//   ....[21]....
        /*01f4*/ 	.word	0xffffffff


	//   ....[22]....
        /*01f8*/ 	.word	0xffffffff


	//   ....[23]....
        /*01fc*/ 	.word	0xffffffff


	//   ....[24]....
        /*0200*/ 	.word	0xffffffff


	//   ....[25]....
        /*0204*/ 	.word	0xffffffff


	//   ....[26]....
        /*0208*/ 	.word	0xffffffff


	//   ....[27]....
        /*020c*/ 	.word	0xffffffff


	//   ....[28]....
        /*0210*/ 	.word	0xffffffff


	//   ....[29]....
        /*0214*/ 	.word	0xffffffff


	//   ....[30]....
        /*0218*/ 	.word	0xffffffff


	//   ....[31]....
        /*021c*/ 	.word	0xffffffff


	//   ....[32]....
        /*0220*/ 	.word	0xffffffff


	//   ....[33]....
        /*0224*/ 	.word	0xffffffff


	//   ....[34]....
        /*0228*/ 	.word	0xffffffff


	//   ....[35]....
        /*022c*/ 	.word	0xffffffff


	//   ....[36]....
        /*0230*/ 	.word	0xffffffff


	//   ....[37]....
        /*0234*/ 	.word	0xffffffff


	//   ....[38]....
        /*0238*/ 	.word	0xffffffff


	//   ....[39]....
        /*023c*/ 	.word	0xffffffff


	//   ....[40]....
        /*0240*/ 	.word	0xffffffff


	//   ....[41]....
        /*0244*/ 	.word	0xffffffff


	//   ....[42]....
        /*0248*/ 	.word	0xffffffff


	//   ....[43]....
        /*024c*/ 	.word	0xffffffff


	//   ....[44]....
        /*0250*/ 	.word	0xffffffff


	//   ....[45]....
        /*0254*/ 	.word	0xffffffff


	//   ....[46]....
        /*0258*/ 	.word	0xffffffff


	//   ....[47]....
        /*025c*/ 	.word	0xffffffff


	//   ....[48]....
        /*0260*/ 	.word	0xffffffff


	//   ....[49]....
        /*0264*/ 	.word	0xffffffff


	//   ....[50]....
        /*0268*/ 	.word	0xffffffff


	//   ....[51]....
        /*026c*/ 	.word	0xffffffff


	//   ....[52]....
        /*0270*/ 	.word	0xffffffff


	//   ....[53]....
        /*0274*/ 	.word	0xffffffff


	//   ....[54]....
        /*0278*/ 	.word	0xffffffff


	//   ....[55]....
        /*027c*/ 	.word	0xffffffff


	//   ....[56]....
        /*0280*/ 	.word	0xffffffff


	//   ....[57]....
        /*0284*/ 	.word	0xffffffff


	//   ....[58]....
        /*0288*/ 	.word	0xffffffff


	//   ....[59]....
        /*028c*/ 	.word	0xffffffff


	//   ....[60]....
        /*0290*/ 	.word	0xffffffff


	//   ....[61]....
        /*0294*/ 	.word	0xffffffff


	//   ....[62]....
        /*0298*/ 	.word	0xffffffff


	//   ....[63]....
        /*029c*/ 	.word	0xffffffff


	//   ....[64]....
        /*02a0*/ 	.word	0xffffffff


	//   ....[65]....
        /*02a4*/ 	.word	0xffffffff


	//   ....[66]....
        /*02a8*/ 	.word	0xffffffff


	//   ....[67]....
        /*02ac*/ 	.word	0xffffffff


	//   ....[68]....
        /*02b0*/ 	.word	0xffffffff


	//   ....[69]....
        /*02b4*/ 	.word	0xffffffff


	//   ....[70]....
        /*02b8*/ 	.word	0xffffffff


	//   ....[71]....
        /*02bc*/ 	.word	0xffffffff


	//   ....[72]....
        /*02c0*/ 	.word	0xffffffff


	//   ....[73]....
        /*02c4*/ 	.word	0xffffffff


	//   ....[74]....
        /*02c8*/ 	.word	0xffffffff


	//   ....[75]....
        /*02cc*/ 	.word	0xffffffff


	//   ....[76]....
        /*02d0*/ 	.word	0xffffffff


	//   ....[77]....
        /*02d4*/ 	.word	0xffffffff


	//   ....[78]....
        /*02d8*/ 	.word	0xffffffff


	//   ....[79]....
        /*02dc*/ 	.word	0xffffffff


	//   ....[80]....
        /*02e0*/ 	.word	0xffffffff


	//   ....[81]....
        /*02e4*/ 	.word	0xffffffff


	//   ....[82]....
        /*02e8*/ 	.word	0xffffffff


	//   ....[83]....
        /*02ec*/ 	.word	0xffffffff


	//   ....[84]....
        /*02f0*/ 	.word	0xffffffff


	//   ....[85]....
        /*02f4*/ 	.word	0xffffffff


	//   ....[86]....
        /*02f8*/ 	.word	0xffffffff


	//   ....[87]....
        /*02fc*/ 	.word	0xffffffff


	//   ....[88]....
        /*0300*/ 	.word	0xffffffff


	//   ....[89]....
        /*0304*/ 	.word	0xffffffff


	//   ....[90]....
        /*0308*/ 	.word	0xffffffff


	//   ....[91]....
        /*030c*/ 	.word	0xffffffff


	//   ....[92]....
        /*0310*/ 	.word	0xffffffff


	//   ....[93]....
        /*0314*/ 	.word	0xffffffff


	//   ....[94]....
        /*0318*/ 	.word	0xffffffff


	//   ....[95]....
        /*031c*/ 	.word	0xffffffff


	//   ....[96]....
        /*0320*/ 	.word	0xffffffff


	//   ....[97]....
        /*0324*/ 	.word	0xffffffff


	//   ....[98]....
        /*0328*/ 	.word	0xffffffff


	//   ....[99]....
        /*032c*/ 	.word	0xffffffff


	//   ....[100]....
        /*0330*/ 	.word	0xffffffff


	//   ....[101]....
        /*0334*/ 	.word	0xffffffff


	//   ....[102]....
        /*0338*/ 	.word	0xffffffff


	//   ....[103]....
        /*033c*/ 	.word	0xffffffff


	//   ....[104]....
        /*0340*/ 	.word	0xffffffff


	//   ....[105]....
        /*0344*/ 	.word	0xffffffff


	//   ....[106]....
        /*0348*/ 	.word	0xffffffff


	//   ....[107]....
        /*034c*/ 	.word	0xffffffff


	//   ....[108]....
        /*0350*/ 	.word	0xffffffff


	//   ....[109]....
        /*0354*/ 	.word	0xffffffff


	//   ....[110]....
        /*0358*/ 	.word	0xffffffff


	//   ....[111]....
        /*035c*/ 	.word	0xffffffff


	//   ....[112]....
        /*0360*/ 	.word	0xffffffff


	//   ....[113]....
        /*0364*/ 	.word	0xffffffff


	//   ....[114]....
        /*0368*/ 	.word	0xffffffff


	//   ....[115]....
        /*036c*/ 	.word	0xffffffff


	//   ....[116]....
        /*0370*/ 	.word	0xffffffff


	//   ....[117]....
        /*0374*/ 	.word	0xffffffff


	//   ....[118]....
        /*0378*/ 	.word	0xffffffff


	//   ....[119]....
        /*037c*/ 	.word	0xffffffff


	//   ....[120]....
        /*0380*/ 	.word	0xffffffff


	//   ....[121]....
        /*0384*/ 	.word	0xffffffff


	//   ....[122]....
        /*0388*/ 	.word	0xffffffff


	//   ....[123]....
        /*038c*/ 	.word	0xffffffff


	//   ....[124]....
        /*0390*/ 	.word	0xffffffff


	//   ....[125]....
        /*0394*/ 	.word	0xffffffff


	//   ....[126]....
        /*0398*/ 	.word	0xffffffff


	//   ....[127]....
        /*039c*/ 	.word	0xffffffff


	//   ....[128]....
        /*03a0*/ 	.word	0xffffffff


	//   ....[129]....
        /*03a4*/ 	.word	0xffffffff


	//   ....[130]....
        /*03a8*/ 	.word	0xffffffff


	//   ....[131]....
        /*03ac*/ 	.word	0xffffffff


	//   ....[132]....
        /*03b0*/ 	.word	0xffffffff


	//   ....[133]....
        /*03b4*/ 	.word	0xffffffff


	//   ....[134]....
        /*03b8*/ 	.word	0xffffffff


	//   ....[135]....
        /*03bc*/ 	.word	0xffffffff


	//   ....[136]....
        /*03c0*/ 	.word	0xffffffff


	//   ....[137]....
        /*03c4*/ 	.word	0xffffffff


	//   ....[138]....
        /*03c8*/ 	.word	0xffffffff


	//   ....[139]....
        /*03cc*/ 	.word	0xffffffff


	//   ....[140]....
        /*03d0*/ 	.word	0xffffffff


	//   ....[141]....
        /*03d4*/ 	.word	0xffffffff


	//   ....[142]....
        /*03d8*/ 	.word	0xffffffff


	//   ....[143]....
        /*03dc*/ 	.word	0xffffffff


	//   ....[144]....
        /*03e0*/ 	.word	0xffffffff


	//   ....[145]....
        /*03e4*/ 	.word	0xffffffff


	//   ....[146]....
        /*03e8*/ 	.word	0xffffffff


	//   ....[147]....
        /*03ec*/ 	.word	0xffffffff


	//   ....[148]....
        /*03f0*/ 	.word	0xffffffff


	//   ....[149]....
        /*03f4*/ 	.word	0xffffffff


	//   ....[150]....
        /*03f8*/ 	.word	0xffffffff


	//   ....[151]....
        /*03fc*/ 	.word	0xffffffff


	//   ....[152]....
        /*0400*/ 	.word	0xffffffff


	//   ....[153]....
        /*0404*/ 	.word	0xffffffff


	//   ....[154]....
        /*0408*/ 	.word	0xffffffff


	//   ....[155]....
        /*040c*/ 	.word	0xffffffff


	//   ....[156]....
        /*0410*/ 	.word	0xffffffff


	//   ....[157]....
        /*0414*/ 	.word	0xffffffff


	//   ....[158]....
        /*0418*/ 	.word	0xffffffff


	//   ....[159]....
        /*041c*/ 	.word	0xffffffff


	//   ....[160]....
        /*0420*/ 	.word	0xffffffff


	//   ....[161]....
        /*0424*/ 	.word	0x0500000f


	//   ....[162]....
        /*0428*/ 	.word	0x0500000f


	//   ....[163]....
        /*042c*/ 	.word	0x0500000f


	//   ....[164]....
        /*0430*/ 	.word	0x0500000f


	//   ....[165]....
        /*0434*/ 	.word	0x0500000f


	//   ....[166]....
        /*0438*/ 	.word	0x0500000f


	//   ....[167]....
        /*043c*/ 	.word	0x0500000f


	//   ....[168]....
        /*0440*/ 	.word	0x0500000f


	//   ....[169]....
        /*0444*/ 	.word	0x0500000f


	//   ....[170]....
        /*0448*/ 	.word	0x0500000f


	//   ....[171]....
        /*044c*/ 	.word	0x0500000f


	//   ....[172]....
        /*0450*/ 	.word	0x0500000f


	//   ....[173]....
        /*0454*/ 	.word	0x0500000f


	//   ....[174]....
        /*0458*/ 	.word	0x0500000f


	//   ....[175]....
        /*045c*/ 	.word	0x0500000f


	//   ....[176]....
        /*0460*/ 	.word	0x0500000f


	//   ....[177]....
        /*0464*/ 	.word	0x0500000f


	//   ....[178]....
        /*0468*/ 	.word	0x0500000f


	//   ....[179]....
        /*046c*/ 	.word	0x0500000f


	//   ....[180]....
        /*0470*/ 	.word	0x0500000f


	//   ....[181]....
        /*0474*/ 	.word	0x0500000f


	//   ....[182]....
        /*0478*/ 	.word	0x0500000f


	//   ....[183]....
        /*047c*/ 	.word	0x0500000f


	//   ....[184]....
        /*0480*/ 	.word	0x0500000f


	//   ....[185]....
        /*0484*/ 	.word	0x0500000f


	//   ....[186]....
        /*0488*/ 	.word	0x0500000f


	//   ....[187]....
        /*048c*/ 	.word	0x0500000f


	//   ....[188]....
        /*0490*/ 	.word	0x0500000f


	//   ....[189]....
        /*0494*/ 	.word	0x0500000f


	//   ....[190]....
        /*0498*/ 	.word	0x0500000f


	//   ....[191]....
        /*049c*/ 	.word	0x0500000f


	//   ....[192]....
        /*04a0*/ 	.word	0x0500000f


	//   ....[193]....
        /*04a4*/ 	.word	0x0500000f


	//   ....[194]....
        /*04a8*/ 	.word	0x0500000f


	//   ....[195]....
        /*04ac*/ 	.word	0x0500000f


	//   ....[196]....
        /*04b0*/ 	.word	0x0500000f


	//   ....[197]....
        /*04b4*/ 	.word	0x0500000f


	//   ....[198]....
        /*04b8*/ 	.word	0x0500000f


	//   ....[199]....
        /*04bc*/ 	.word	0x0500000f


	//   ....[200]....
        /*04c0*/ 	.word	0x0500000f


	//   ....[201]....
        /*04c4*/ 	.word	0x0500000f


	//   ....[202]....
        /*04c8*/ 	.word	0x0500000f


	//   ....[203]....
        /*04cc*/ 	.word	0x0500000f


	//   ....[204]....
        /*04d0*/ 	.word	0x0500000f


	//   ....[205]....
        /*04d4*/ 	.word	0x0500000f


	//   ....[206]....
        /*04d8*/ 	.word	0x0500000f


	//   ....[207]....
        /*04dc*/ 	.word	0x0500000f


	//   ....[208]....
        /*04e0*/ 	.word	0x0500000f


	//   ....[209]....
        /*04e4*/ 	.word	0x0500000f


	//   ....[210]....
        /*04e8*/ 	.word	0x0500000f


	//   ....[211]....
        /*04ec*/ 	.word	0x0500000f


	//   ....[212]....
        /*04f0*/ 	.word	0x0500000f


	//   ....[213]....
        /*04f4*/ 	.word	0x0500000f


	//   ....[214]....
        /*04f8*/ 	.word	0x0500000f


	//   ....[215]....
        /*04fc*/ 	.word	0x0500000f


	//   ....[216]....
        /*0500*/ 	.word	0x0500000f


	//   ....[217]....
        /*0504*/ 	.word	0x0500000f


	//   ....[218]....
        /*0508*/ 	.word	0x0500000f


	//   ....[219]....
        /*050c*/ 	.word	0x0500000f


	//   ....[220]....
        /*0510*/ 	.word	0x0500000f


	//   ....[221]....
        /*0514*/ 	.word	0x0500000f


	//   ....[222]....
        /*0518*/ 	.word	0x0500000f


	//   ....[223]....
        /*051c*/ 	.word	0x0500000f


	//   ....[224]....
        /*0520*/ 	.word	0x0500000f


	//   ....[225]....
        /*0524*/ 	.word	0x0500000f


	//   ....[226]....
        /*0528*/ 	.word	0x0500000f


	//   ....[227]....
        /*052c*/ 	.word	0x0500000f


	//   ....[228]....
        /*0530*/ 	.word	0x0500000f


	//   ....[229]....
        /*0534*/ 	.word	0x0500000f


	//   ....[230]....
        /*0538*/ 	.word	0x0500000f


	//   ....[231]....
        /*053c*/ 	.word	0x0500000f


	//   ....[232]....
        /*0540*/ 	.word	0x0500000f


	//   ....[233]....
        /*0544*/ 	.word	0x0500000f


	//   ....[234]....
        /*0548*/ 	.word	0x0500000f


	//   ....[235]....
        /*054c*/ 	.word	0x0500000f


	//   ....[236]....
        /*0550*/ 	.word	0x0500000f


	//   ....[237]....
        /*0554*/ 	.word	0x0500000f


	//   ....[238]....
        /*0558*/ 	.word	0x0500000f


	//   ....[239]....
        /*055c*/ 	.word	0x0500000f


	//   ....[240]....
        /*0560*/ 	.word	0x0500000f


	//   ....[241]....
        /*0564*/ 	.word	0x0500000f


	//   ....[242]....
        /*0568*/ 	.word	0x0500000f


	//   ....[243]....
        /*056c*/ 	.word	0x0500000f


	//   ....[244]....
        /*0570*/ 	.word	0x0500000f


	//   ....[245]....
        /*0574*/ 	.word	0x0500000f


	//   ....[246]....
        /*0578*/ 	.word	0x0500000f


	//   ....[247]....
        /*057c*/ 	.word	0x0500000f


	//   ....[248]....
        /*0580*/ 	.word	0x0500000f


	//   ....[249]....
        /*0584*/ 	.word	0x0500000f


	//   ....[250]....
        /*0588*/ 	.word	0x0500000f


	//   ....[251]....
        /*058c*/ 	.word	0x0500000f


	//   ....[252]....
        /*0590*/ 	.word	0x0500000f


	//   ....[253]....
        /*0594*/ 	.word	0x0500000f


	//   ....[254]....
        /*0598*/ 	.word	0x0500000f


	//   ....[255]....
        /*059c*/ 	.word	0x0500000f


	//   ....[0]....
        /*05a0*/ 	.word	0x0500000f


	//   ....[1]....
        /*05a4*/ 	.word	0x0500000f


	//   ....[2]....
        /*05a8*/ 	.word	0x0500000f


	//   ....[3]....
        /*05ac*/ 	.word	0x0500000f


	//   ....[4]....
        /*05b0*/ 	.word	0xffffffff


	//   ....[5]....
        /*05b4*/ 	.word	0xffffffff


	//   ....[6]....
        /*05b8*/ 	.word	0xffffffff


	//   ....[7]....
        /*05bc*/ 	.word	0xffffffff


	//   ....[8]....
        /*05c0*/ 	.word	0xffffffff


	//   ....[9]....
        /*05c4*/ 	.word	0xffffffff


	//----- nvinfo : EIATTR_COOP_GROUP_INSTR_OFFSETS
	.align		4
.L_1416:
        /*05c8*/ 	.byte	0x04, 0x28
        /*05ca*/ 	.short	(.L_1418 - .L_1417)


	//   ....[0]....
.L_1417:
        /*05cc*/ 	.word	0x00000080


	//   ....[1]....
        /*05d0*/ 	.word	0x00000090


	//   ....[2]....
        /*05d4*/ 	.word	0x000002f0


	//   ....[3]....
        /*05d8*/ 	.word	0x00000450


	//   ....[4]....
        /*05dc*/ 	.word	0x00000570


	//   ....[5]....
        /*05e0*/ 	.word	0x000006d0


	//   ....[6]....
        /*05e4*/ 	.word	0x00002070


	//   ....[7]....
        /*05e8*/ 	.word	0x000042f0


	//   ....[8]....
        /*05ec*/ 	.word	0x00004b40


	//   ....[9]....
        /*05f0*/ 	.word	0x00006170


	//   ....[10]....
        /*05f4*/ 	.word	0x00006200


	//   ....[11]....
        /*05f8*/ 	.word	0x000064c0


	//   ....[12]....
        /*05fc*/ 	.word	0x000064f0


	//   ....[13]....
        /*0600*/ 	.word	0x0000b9e0


	//   ....[14]....
        /*0604*/ 	.word	0x0000bb40


	//   ....[15]....
        /*0608*/ 	.word	0x0000bca0


	//   ....[16]....
        /*060c*/ 	.word	0x0000bcd0


	//   ....[17]....
        /*0610*/ 	.word	0x000155d0


	//   ....[18]....
        /*0614*/ 	.word	0x00015c90


	//   ....[19]....
        /*0618*/ 	.word	0x00016e50


	//   ....[20]....
        /*061c*/ 	.word	0x00016eb0


	//   ....[21]....
        /*0620*/ 	.word	0x00016ef0


	//   ....[22]....
        /*0624*/ 	.word	0x00016f10


	//   ....[23]....
        /*0628*/ 	.word	0x0001f330


	//   ....[24]....
        /*062c*/ 	.word	0x0001f350


	//   ....[25]....
        /*0630*/ 	.word	0x0001f3b0


	//   ....[26]....
        /*0634*/ 	.word	0x0001f3f0


	//   ....[27]....
        /*0638*/ 	.word	0x000211b0


	//   ....[28]....
        /*063c*/ 	.word	0x000211d0


	//   ....[29]....
        /*0640*/ 	.word	0x00021230


	//   ....[30]....
        /*0644*/ 	.word	0x00021250


	//   ....[31]....
        /*0648*/ 	.word	0x00021bc0


	//   ....[32]....
        /*064c*/ 	.word	0x00021bf0


	//   ....[33]....
        /*0650*/ 	.word	0x00021d30


	//   ....[34]....
        /*0654*/ 	.word	0x00021d50


	//   ....[35]....
        /*0658*/ 	.word	0x00021e90


	//   ....[36]....
        /*065c*/ 	.word	0x00021eb0


	//   ....[37]....
        /*0660*/ 	.word	0x00022000


	//   ....[38]....
        /*0664*/ 	.word	0x00022020


	//   ....[39]....
        /*0668*/ 	.word	0x00022990


	//   ....[40]....
        /*066c*/ 	.word	0x000229b0


	//   ....[41]....
        /*0670*/ 	.word	0x00022af0


	//   ....[42]....
        /*0674*/ 	.word	0x00022b10


	//   ....[43]....
        /*0678*/ 	.word	0x00022c50


	//   ....[44]....
        /*067c*/ 	.word	0x00022c70


	//   ....[45]....
        /*0680*/ 	.word	0x00022dc0


	//   ....[46]....
        /*0684*/ 	.word	0x00022de0


	//   ....[47]....
        /*0688*/ 	.word	0x00022fb0


	//   ....[48]....
        /*068c*/ 	.word	0x00023180


	//   ....[49]....
        /*0690*/ 	.word	0x000231b0


	//   ....[50]....
        /*0694*/ 	.word	0x000231e0


	//   ....[51]....
        /*0698*/ 	.word	0x00023210


	//   ....[52]....
        /*069c*/ 	.word	0x00023240


	//   ....[53]....
        /*06a0*/ 	.word	0x00023270


	//   ....[54]....
        /*06a4*/ 	.word	0x000233c0


	//   ....[55]....
        /*06a8*/ 	.word	0x000233f0


	//   ....[56]....
        /*06ac*/ 	.word	0x00023420


	//   ....[57]....
        /*06b0*/ 	.word	0x00023450


	//   ....[58]....
        /*06b4*/ 	.word	0x00023480


	//   ....[59]....
        /*06b8*/ 	.word	0x000234b0


	//   ....[60]....
        /*06bc*/ 	.word	0x00023540


	//   ....[61]....
        /*06c0*/ 	.word	0x000235a0


	//   ....[62]....
        /*06c4*/ 	.word	0x00023630


	//   ....[63]....
        /*06c8*/ 	.word	0x00025150


	//   ....[64]....
        /*06cc*/ 	.word	0x00025170


	//   ....[65]....
        /*06d0*/ 	.word	0x00025200


	//   ....[66]....
        /*06d4*/ 	.word	0x00025220


	//   ....[67]....
        /*06d8*/ 	.word	0x000252a0


	//   ....[68]....
        /*06dc*/ 	.word	0x000252c0


	//   ....[69]....
        /*06e0*/ 	.word	0x00025340


	//   ....[70]....
        /*06e4*/ 	.word	0x00025360


	//   ....[71]....
        /*06e8*/ 	.word	0x000253e0


	//   ....[72]....
        /*06ec*/ 	.word	0x00025400


	//   ....[73]....
        /*06f0*/ 	.word	0x00025410


	//   ....[74]....
        /*06f4*/ 	.word	0x00025420


	//   ....[75]....
        /*06f8*/ 	.word	0x00025bc0


	//   ....[76]....
        /*06fc*/ 	.word	0x00025be0


	//   ....[77]....
        /*0700*/ 	.word	0x00025bf0


	//   ....[78]....
        /*0704*/ 	.word	0x00025c00


	//   ....[79]....
        /*0708*/ 	.word	0x00025c20


	//   ....[80]....
        /*070c*/ 	.word	0x00025cc0


	//   ....[81]....
        /*0710*/ 	.word	0x00025d30


	//   ....[82]....
        /*0714*/ 	.word	0x00025d90


	//   ....[83]....
        /*0718*/ 	.word	0x00025db0


	//   ....[84]....
        /*071c*/ 	.word	0x00025e10


	//   ....[85]....
        /*0720*/ 	.word	0x00025e30


	//   ....[86]....
        /*0724*/ 	.word	0x00025e70


	//   ....[87]....
        /*0728*/ 	.word	0x00025eb0


	//   ....[88]....
        /*072c*/ 	.word	0x00025ed0


	//   ....[89]....
        /*0730*/ 	.word	0x00025f00


	//   ....[90]....
        /*0734*/ 	.word	0x00025f20


	//   ....[91]....
        /*0738*/ 	.word	0x000266d0


	//   ....[92]....
        /*073c*/ 	.word	0x00026700


	//   ....[93]....
        /*0740*/ 	.word	0x00026710


	//   ....[94]....
        /*0744*/ 	.word	0x00026720


	//   ....[95]....
        /*0748*/ 	.word	0x000267e0


	//   ....[96]....
        /*074c*/ 	.word	0x00026830


	//   ....[97]....
        /*0750*/ 	.word	0x000268a0


	//   ....[98]....
        /*0754*/ 	.word	0x00026920


	//   ....[99]....
        /*0758*/ 	.word	0x00026980


	//   ....[100]....
        /*075c*/ 	.word	0x000269b0


	//   ....[101]....
        /*0760*/ 	.word	0x00026a10


	//   ....[102]....
        /*0764*/ 	.word	0x00026a40


	//   ....[103]....
        /*0768*/ 	.word	0x00026aa0


	//   ....[104]....
        /*076c*/ 	.word	0x00026ad0


	//   ....[105]....
        /*0770*/ 	.word	0x00026b20


	//   ....[106]....
        /*0774*/ 	.word	0x00026b50


	//   ....[107]....
        /*0778*/ 	.word	0x00027090


	//   ....[108]....
        /*077c*/ 	.word	0x000270b0


	//   ....[109]....
        /*0780*/ 	.word	0x00027100


	//   ....[110]....
        /*0784*/ 	.word	0x000271c0


	//   ....[111]....
        /*0788*/ 	.word	0x000271d0


	//   ....[112]....
        /*078c*/ 	.word	0x00027200


	//   ....[113]....
        /*0790*/ 	.word	0x00027290


	//   ....[114]....
        /*0794*/ 	.word	0x00027340


	//   ....[115]....
        /*0798*/ 	.word	0x00027350


	//   ....[116]....
        /*079c*/ 	.word	0x00027380


	//   ....[117]....
        /*07a0*/ 	.word	0x00027390


	//   ....[118]....
        /*07a4*/ 	.word	0x00027420


	//   ....[119]....
        /*07a8*/ 	.word	0x00027b30


	//   ....[120]....
        /*07ac*/ 	.word	0x00027b50


	//   ....[121]....
        /*07b0*/ 	.word	0x00027ba0


	//   ....[122]....
        /*07b4*/ 	.word	0x00027bb0


	//   ....[123]....
        /*07b8*/ 	.word	0x00027bf0


	//   ....[124]....
        /*07bc*/ 	.word	0x00027c00


	//   ....[125]....
        /*07c0*/ 	.word	0x00027c40


	//   ....[126]....
        /*07c4*/ 	.word	0x00027c50


	//   ....[127]....
        /*07c8*/ 	.word	0x00027c90


	//   ....[128]....
        /*07cc*/ 	.word	0x00027ca0


	//   ....[129]....
        /*07d0*/ 	.word	0x00027cb0


	//   ....[130]....
        /*07d4*/ 	.word	0x00027cf0


	//   ....[131]....
        /*07d8*/ 	.word	0x00028020


	//   ....[132]....
        /*07dc*/ 	.word	0x00028040


	//   ....[133]....
        /*07e0*/ 	.word	0x00028050


	//   ....[134]....
        /*07e4*/ 	.word	0x00028060


	//   ....[135]....
        /*07e8*/ 	.word	0x00028080


	//   ....[136]....
        /*07ec*/ 	.word	0x000280f0


	//   ....[137]....
        /*07f0*/ 	.word	0x00028160


	//   ....[138]....
        /*07f4*/ 	.word	0x00028180


	//   ....[139]....
        /*07f8*/ 	.word	0x00028190


	//   ....[140]....
        /*07fc*/ 	.word	0x000281f0


	//   ....[141]....
        /*0800*/ 	.word	0x00028210


	//   ....[142]....
        /*0804*/ 	.word	0x00028270


	//   ....[143]....
        /*0808*/ 	.word	0x00028760


	//   ....[144]....
        /*080c*/ 	.word	0x00028790


	//   ....[145]....
        /*0810*/ 	.word	0x000287c0


	//   ....[146]....
        /*0814*/ 	.word	0x000287f0


	//   ....[147]....
        /*0818*/ 	.word	0x00028820


	//   ....[148]....
        /*081c*/ 	.word	0x00028850


	//   ....[149]....
        /*0820*/ 	.word	0x00028880


	//   ....[150]....
        /*0824*/ 	.word	0x000288b0


	//   ....[151]....
        /*0828*/ 	.word	0x00028a30


	//   ....[152]....
        /*082c*/ 	.word	0x00028a60


	//   ....[153]....
        /*0830*/ 	.word	0x00028a90


	//   ....[154]....
        /*0834*/ 	.word	0x00028ac0


	//   ....[155]....
        /*0838*/ 	.word	0x00028af0


	//   ....[156]....
        /*083c*/ 	.word	0x00028b20


	//   ....[157]....
        /*0840*/ 	.word	0x00028be0


	//   ....[158]....
        /*0844*/ 	.word	0x00028c00


	//   ....[159]....
        /*0848*/ 	.word	0x00028c70


	//   ....[160]....
        /*084c*/ 	.word	0x00029310


	//   ....[161]....
        /*0850*/ 	.word	0x000298e0


	//   ....[162]....
        /*0854*/ 	.word	0x000299d0


	//   ....[163]....
        /*0858*/ 	.word	0x00029a70


	//   ....[164]....
        /*085c*/ 	.word	0x00029ad0


	//   ....[165]....
        /*0860*/ 	.word	0x00029bc0


	//   ....[166]....
        /*0864*/ 	.word	0x00029c30


	//   ....[167]....
        /*0868*/ 	.word	0x00029d20


	//   ....[168]....
        /*086c*/ 	.word	0x00029d90


	//   ....[169]....
        /*0870*/ 	.word	0x00029e80


	//   ....[170]....
        /*0874*/ 	.word	0x00029ef0


	//   ....[171]....
        /*0878*/ 	.word	0x00029fe0


	//   ....[172]....
        /*087c*/ 	.word	0x0002a050


	//   ....[173]....
        /*0880*/ 	.word	0x0002a0f0


	//   ....[174]....
        /*0884*/ 	.word	0x0002a1f0


	//   ....[175]....
        /*0888*/ 	.word	0x0002a240


	//   ....[176]....
        /*088c*/ 	.word	0x0002a2a0


	//   ....[177]....
        /*0890*/ 	.word	0x0002a3d0


	//   ....[178]....
        /*0894*/ 	.word	0x0002a490


	//   ....[179]....
        /*0898*/ 	.word	0x0002a540


	//   ....[180]....
        /*089c*/ 	.word	0x0002a5c0


	//   ....[181]....
        /*08a0*/ 	.word	0x0002a6b0


	//   ....[182]....
        /*08a4*/ 	.word	0x0002a7c0


	//   ....[183]....
        /*08a8*/ 	.word	0x0002a830


	//   ....[184]....
        /*08ac*/ 	.word	0x0002a900


	//   ....[185]....
        /*08b0*/ 	.word	0x0002a9b0


	//   ....[186]....
        /*08b4*/ 	.word	0x0002aa30


	//   ....[187]....
        /*08b8*/ 	.word	0x0002ab00


	//   ....[188]....
        /*08bc*/ 	.word	0x0002ab90


	//   ....[189]....
        /*08c0*/ 	.word	0x0002ac60


	//   ....[190]....
        /*08c4*/ 	.word	0x0002ad00


	//   ....[191]....
        /*08c8*/ 	.word	0x0002ada0


	//   ....[192]....
        /*08cc*/ 	.word	0x0002ae00


	//   ....[193]....
        /*08d0*/ 	.word	0x0002aea0


	//   ....[194]....
        /*08d4*/ 	.word	0x0002aff0


	//   ....[195]....
        /*08d8*/ 	.word	0x0002b040


	//   ....[196]....
        /*08dc*/ 	.word	0x0002b0a0


	//   ....[197]....
        /*08e0*/ 	.word	0x0002b190


	//   ....[198]....
        /*08e4*/ 	.word	0x0002b290


	//   ....[199]....
        /*08e8*/ 	.word	0x0002b2e0


	//   ....[200]....
        /*08ec*/ 	.word	0x0002b340


	//   ....[201]....
        /*08f0*/ 	.word	0x0002b430


	//   ....[202]....
        /*08f4*/ 	.word	0x0002b530


	//   ....[203]....
        /*08f8*/ 	.word	0x0002b580


	//   ....[204]....
        /*08fc*/ 	.word	0x0002b5e0


	//   ....[205]....
        /*0900*/ 	.word	0x0002b6c0


	//   ....[206]....
        /*0904*/ 	.word	0x0002b7f0


	//   ....[207]....
        /*0908*/ 	.word	0x0002b8d0


	//   ....[208]....
        /*090c*/ 	.word	0x0002b960


	//   ....[209]....
        /*0910*/ 	.word	0x0002ba70


	//   ....[210]....
        /*0914*/ 	.word	0x0002bad0


	//   ....[211]....
        /*0918*/ 	.word	0x0002bbe0


	//   ....[212]....
        /*091c*/ 	.word	0x0002bc40


	//   ....[213]....
        /*0920*/ 	.word	0x0002bd50


	//   ....[214]....
        /*0924*/ 	.word	0x0002bdb0


	//   ....[215]....
        /*0928*/ 	.word	0x0002bec0


	//   ....[216]....
        /*092c*/ 	.word	0x0002bf20


	//   ....[217]....
        /*0930*/ 	.word	0x0002bfe0


	//   ....[218]....
        /*0934*/ 	.word	0x0002c140


	//   ....[219]....
        /*0938*/ 	.word	0x0002c1e0


	//   ....[220]....
        /*093c*/ 	.word	0x0002c240


	//   ....[221]....
        /*0940*/ 	.word	0x0002c2f0


	//   ....[222]....
        /*0944*/ 	.word	0x0002c350


	//   ....[223]....
        /*0948*/ 	.word	0x0002c400


	//   ....[224]....
        /*094c*/ 	.word	0x0002c460


	//   ....[225]....
        /*0950*/ 	.word	0x0002c510


	//   ....[226]....
        /*0954*/ 	.word	0x0002c570


	//   ....[227]....
        /*0958*/ 	.word	0x0002c620


	//   ....[228]....
        /*095c*/ 	.word	0x0002c680


	//   ....[229]....
        /*0960*/ 	.word	0x0002c730


	//   ....[230]....
        /*0964*/ 	.word	0x0002c820


	//   ....[231]....
        /*0968*/ 	.word	0x0002c8c0


	//   ....[232]....
        /*096c*/ 	.word	0x0002c920


	//   ....[233]....
        /*0970*/ 	.word	0x0002c9f0


	//   ....[234]....
        /*0974*/ 	.word	0x0002ca50


	//   ....[235]....
        /*0978*/ 	.word	0x0002cb20


	//   ....[236]....
        /*097c*/ 	.word	0x0002cb80


	//   ....[237]....
        /*0980*/ 	.word	0x0002cc50


	//   ....[238]....
        /*0984*/ 	.word	0x0002ccb0


	//   ....[239]....
        /*0988*/ 	.word	0x0002cd80


	//   ....[240]....
        /*098c*/ 	.word	0x0002cde0


	//   ....[241]....
        /*0990*/ 	.word	0x0002ceb0


	//   ....[242]....
        /*0994*/ 	.word	0x0002cf40


	//   ....[243]....
        /*0998*/ 	.word	0x0002cfe0


	//   ....[244]....
        /*099c*/ 	.word	0x0002d100


	//   ....[245]....
        /*09a0*/ 	.word	0x0002d170


	//   ....[246]....
        /*09a4*/ 	.word	0x0002d1e0


	//   ....[247]....
        /*09a8*/ 	.word	0x0002d250


	//   ....[248]....
        /*09ac*/ 	.word	0x0002d2c0


	//   ....[249]....
        /*09b0*/ 	.word	0x0002d340


	//   ....[250]....
        /*09b4*/ 	.word	0x0002d3d0


	//   ....[251]....
        /*09b8*/ 	.word	0x0002d460


	//   ....[252]....
        /*09bc*/ 	.word	0x0002d4d0


	//   ....[253]....
        /*09c0*/ 	.word	0x0002d540


	//   ....[254]....
        /*09c4*/ 	.word	0x0002d5b0


	//   ....[255]....
        /*09c8*/ 	.word	0x0002d630


	//   ....[0]....
        /*09cc*/ 	.word	0x0002d6a0


	//   ....[1]....
        /*09d0*/ 	.word	0x0002d740


	//   ....[2]....
        /*09d4*/ 	.word	0x0002d7d0


	//   ....[3]....
        /*09d8*/ 	.word	0x0002d8f0


	//   ....[4]....
        /*09dc*/ 	.word	0x0002ff60


	//   ....[5]....
        /*09e0*/ 	.word	0x000306f0


	//   ....[6]....
        /*09e4*/ 	.word	0x00031990


	//   ....[7]....
        /*09e8*/ 	.word	0x000319f0


	//   ....[8]....
        /*09ec*/ 	.word	0x00031a50


	//   ....[9]....
        /*09f0*/ 	.word	0x00031a70


	//----- nvinfo : EIATTR_REG_RECONFIG
	.align		4
.L_1418:
        /*09f4*/ 	.byte	0x01, 0x54
	.zero		2


	//----- nvinfo : EIATTR_SYSCALL_OFFSETS
	.align		4
        /*09f8*/ 	.byte	0x04, 0x46
        /*09fa*/ 	.short	(.L_1420 - .L_1419)


	//   ....[0]....
.L_1419:
        /*09fc*/ 	.word	0x000025e0


	//   ....[1]....
        /*0a00*/ 	.word	0x00024770


	//   ....[2]....
        /*0a04*/ 	.word	0x000248c0


	//   ....[3]....
        /*0a08*/ 	.word	0x000249b0


	//   ....[4]....
        /*0a0c*/ 	.word	0x000257b0


	//   ....[5]....
        /*0a10*/ 	.word	0x00026310


	//----- nvinfo : EIATTR_MBARRIER_INSTR_OFFSETS
	.align		4
.L_1420:
        /*0a14*/ 	.byte	0x04, 0x39
        /*0a16*/ 	.short	(.L_1422 - .L_1421)


	//   ....[0]....
.L_1421:
        /*0a18*/ 	.word	0x00000190
        /*0a1c*/ 	.word	0x000000ff
        /*0a20*/ 	.word	0x00032400
        /*0a24*/ 	.short	0x0100
        /*0a26*/ 	.byte	0x08
	.zero		1


	//   ....[1]....
        /*0a28*/ 	.word	0x000001a0
        /*0a2c*/ 	.word	0x000000ff
        /*0a30*/ 	.word	0x00032410
        /*0a34*/ 	.short	0x0100
        /*0a36*/ 	.byte	0x08
	.zero		1


	//   ....[2]....
        /*0a38*/ 	.word	0x000001b0
        /*0a3c*/ 	.word	0x000000ff
        /*0a40*/ 	.word	0x00032420
        /*0a44*/ 	.short	0x0100
        /*0a46*/ 	.byte	0x08
	.zero		1


	//   ....[3]....
        /*0a48*/ 	.word	0x000002a0
        /*0a4c*/ 	.word	0x000000ff
        /*0a50*/ 	.word	0x00032430
        /*0a54*/ 	.short	0x0100
        /*0a56*/ 	.byte	0x08
	.zero		1


	//   ....[4]....
        /*0a58*/ 	.word	0x000002b0
        /*0a5c*/ 	.word	0x000000ff
        /*0a60*/ 	.word	0x00032440
        /*0a64*/ 	.short	0x0100
        /*0a66*/ 	.byte	0x08
	.zero		1


	//   ....[5]....
        /*0a68*/ 	.word	0x000002c0
        /*0a6c*/ 	.word	0x000000ff
        /*0a70*/ 	.word	0x00032438
        /*0a74*/ 	.short	0x0100
        /*0a76*/ 	.byte	0x08
	.zero		1


	//   ....[6]....
        /*0a78*/ 	.word	0x000002d0
        /*0a7c*/ 	.word	0x000000ff
        /*0a80*/ 	.word	0x00032448
        /*0a84*/ 	.short	0x0100
        /*0a86*/ 	.byte	0x08
	.zero		1


	//   ....[7]....
        /*0a88*/ 	.word	0x00000400
        /*0a8c*/ 	.word	0x000000ff
        /*0a90*/ 	.word	0x00032450
        /*0a94*/ 	.short	0x0100
        /*0a96*/ 	.byte	0x08
	.zero		1


	//   ....[8]....
        /*0a98*/ 	.word	0x00000410
        /*0a9c*/ 	.word	0x000000ff
        /*0aa0*/ 	.word	0x00032460
        /*0aa4*/ 	.short	0x0100
        /*0aa6*/ 	.byte	0x08
	.zero		1


	//   ....[9]....
        /*0aa8*/ 	.word	0x00000420
        /*0aac*/ 	.word	0x000000ff
        /*0ab0*/ 	.word	0x00032458
        /*0ab4*/ 	.short	0x0100
        /*0ab6*/ 	.byte	0x08
	.zero		1


	//   ....[10]....
        /*0ab8*/ 	.word	0x00000430
        /*0abc*/ 	.word	0x000000ff
        /*0ac0*/ 	.word	0x00032468
        /*0ac4*/ 	.short	0x0100
        /*0ac6*/ 	.byte	0x08
	.zero		1


	//   ....[11]....
        /*0ac8*/ 	.word	0x00000520
        /*0acc*/ 	.word	0x000000ff
        /*0ad0*/ 	.word	0x00032470
        /*0ad4*/ 	.short	0x0100
        /*0ad6*/ 	.byte	0x06
	.zero		1


	//   ....[12]....
        /*0ad8*/ 	.word	0x00000530
        /*0adc*/ 	.word	0x000000ff
        /*0ae0*/ 	.word	0x00032480
        /*0ae4*/ 	.short	0x0100
        /*0ae6*/ 	.byte	0x06
	.zero		1


	//   ....[13]....
        /*0ae8*/ 	.word	0x00000540
        /*0aec*/ 	.word	0x000000ff
        /*0af0*/ 	.word	0x00032478
        /*0af4*/ 	.short	0x0100
        /*0af6*/ 	.byte	0x06
	.zero		1


	//   ....[14]....
        /*0af8*/ 	.word	0x00000550
        /*0afc*/ 	.word	0x000000ff
        /*0b00*/ 	.word	0x00032488
        /*0b04*/ 	.short	0x0100
        /*0b06*/ 	.byte	0x06
	.zero		1


	//   ....[15]....
        /*0b08*/ 	.word	0x00000680
        /*0b0c*/ 	.word	0x000000ff
        /*0b10*/ 	.word	0x00032490
        /*0b14*/ 	.short	0x0100
        /*0b16*/ 	.byte	0x08
	.zero		1


	//   ....[16]....
        /*0b18*/ 	.word	0x00000690
        /*0b1c*/ 	.word	0x000000ff
        /*0b20*/ 	.word	0x000324a0
        /*0b24*/ 	.short	0x0100
        /*0b26*/ 	.byte	0x08
	.zero		1


	//   ....[17]....
        /*0b28*/ 	.word	0x000006a0
        /*0b2c*/ 	.word	0x000000ff
        /*0b30*/ 	.word	0x00032498
        /*0b34*/ 	.short	0x0100
        /*0b36*/ 	.byte	0x08
	.zero		1


	//   ....[18]....
        /*0b38*/ 	.word	0x000006b0
        /*0b3c*/ 	.word	0x000000ff
        /*0b40*/ 	.word	0x000324a8
        /*0b44*/ 	.short	0x0100
        /*0b46*/ 	.byte	0x08
	.zero		1


	//   ....[19]....
        /*0b48*/ 	.word	0x000007f0
        /*0b4c*/ 	.word	0x000000ff
        /*0b50*/ 	.word	0x000324b0
        /*0b54*/ 	.short	0x0100
        /*0b56*/ 	.byte	0x08
	.zero		1


	//   ....[20]....
        /*0b58*/ 	.word	0x00000800
        /*0b5c*/ 	.word	0x000000ff
        /*0b60*/ 	.word	0x000324c0
        /*0b64*/ 	.short	0x0100
        /*0b66*/ 	.byte	0x08
	.zero		1


	//   ....[21]....
        /*0b68*/ 	.word	0x00000810
        /*0b6c*/ 	.word	0x000000ff
        /*0b70*/ 	.word	0x000324b8
        /*0b74*/ 	.short	0x0100
        /*0b76*/ 	.byte	0x08
	.zero		1


	//   ....[22]....
        /*0b78*/ 	.word	0x00000820
        /*0b7c*/ 	.word	0x000000ff
        /*0b80*/ 	.word	0x000324c8
        /*0b84*/ 	.short	0x0100
        /*0b86*/ 	.byte	0x08
	.zero		1


	//   ....[23]....
        /*0b88*/ 	.word	0x00002860
        /*0b8c*/ 	.word	0x000000ff
        /*0b90*/ 	.word	0x00032400
        /*0b94*/ 	.short	0x010a
        /*0b96*/ 	.byte	0x2a
	.zero		1


	//   ....[24]....
        /*0b98*/ 	.word	0x00002cb0
        /*0b9c*/ 	.word	0x00000014
        /*0ba0*/ 	.word	0x00000000
        /*0ba4*/ 	.short	0x010a
        /*0ba6*/ 	.byte	0x3f
	.zero		1


	//   ....[25]....
        /*0ba8*/ 	.word	0x00002d10
        /*0bac*/ 	.word	0x00000014
        /*0bb0*/ 	.word	0x00000000
        /*0bb4*/ 	.short	0x010a
        /*0bb6*/ 	.byte	0x3f
	.zero		1


	//   ....[26]....
        /*0bb8*/ 	.word	0x000030c0
        /*0bbc*/ 	.word	0x000000ff
        /*0bc0*/ 	.word	0x00032410
        /*0bc4*/ 	.short	0x010a
        /*0bc6*/ 	.byte	0x2a
	.zero		1


	//   ....[27]....
        /*0bc8*/ 	.word	0x000031c0
        /*0bcc*/ 	.word	0x00000008
        /*0bd0*/ 	.word	0x00000000
        /*0bd4*/ 	.short	0x010a
        /*0bd6*/ 	.byte	0x3f
	.zero		1


	//   ....[28]....
        /*0bd8*/ 	.word	0x00003220
        /*0bdc*/ 	.word	0x00000008
        /*0be0*/ 	.word	0x00000000
        /*0be4*/ 	.short	0x010a
        /*0be6*/ 	.byte	0x3f
	.zero		1


	//   ....[29]....
        /*0be8*/ 	.word	0x00003f60
        /*0bec*/ 	.word	0x00000006
        /*0bf0*/ 	.word	0x00000000
        /*0bf4*/ 	.short	0x0101
        /*0bf6*/ 	.byte	0x3f
	.zero		1


	//   ....[30]....
        /*0bf8*/ 	.word	0x00009890
        /*0bfc*/ 	.word	0x00000000
        /*0c00*/ 	.word	0x00000000
        /*0c04*/ 	.short	0x0101
        /*0c06*/ 	.byte	0x3f
	.zero		1


	//   ....[31]....
        /*0c08*/ 	.word	0x00009fc0
        /*0c0c*/ 	.word	0x00000004
        /*0c10*/ 	.word	0x00000000
        /*0c14*/ 	.short	0x010a
        /*0c16*/ 	.byte	0x3f
	.zero		1


	//   ....[32]....
        /*0c18*/ 	.word	0x0000a060
        /*0c1c*/ 	.word	0x00000006
        /*0c20*/ 	.word	0x00000000
        /*0c24*/ 	.short	0x010a
        /*0c26*/ 	.byte	0x3f
	.zero		1


	//   ....[33]....
        /*0c28*/ 	.word	0x0000a470
        /*0c2c*/ 	.word	0x00000003
        /*0c30*/ 	.word	0x00000000
        /*0c34*/ 	.short	0x010a
        /*0c36*/ 	.byte	0x3f
	.zero		1


	//   ....[34]....
        /*0c38*/ 	.word	0x0000a540
        /*0c3c*/ 	.word	0x00000012
        /*0c40*/ 	.word	0x00000000
        /*0c44*/ 	.short	0x010a
        /*0c46*/ 	.byte	0x3f
	.zero		1


	//   ....[35]....
        /*0c48*/ 	.word	0x0000b280
        /*0c4c*/ 	.word	0x00000003
        /*0c50*/ 	.word	0x00000000
        /*0c54*/ 	.short	0x0101
        /*0c56*/ 	.byte	0x3f
	.zero		1


	//   ....[36]....
        /*0c58*/ 	.word	0x00013bf0
        /*0c5c*/ 	.word	0x00000000
        /*0c60*/ 	.word	0x00000000
        /*0c64*/ 	.short	0x0101
        /*0c66*/ 	.byte	0x3f
	.zero		1


	//   ....[37]....
        /*0c68*/ 	.word	0x00013df0
        /*0c6c*/ 	.word	0x00000007
        /*0c70*/ 	.word	0x00000000
        /*0c74*/ 	.short	0x010a
        /*0c76*/ 	.byte	0x3f
	.zero		1


	//   ....[38]....
        /*0c78*/ 	.word	0x00013ea0
        /*0c7c*/ 	.word	0x00000000
        /*0c80*/ 	.word	0x00000000
        /*0c84*/ 	.short	0x010a
        /*0c86*/ 	.byte	0x3f
	.zero		1


	//   ....[39]....
        /*0c88*/ 	.word	0x000142d0
        /*0c8c*/ 	.word	0x00000007
        /*0c90*/ 	.word	0x00000000
        /*0c94*/ 	.short	0x010a
        /*0c96*/ 	.byte	0x3f
	.zero		1


	//   ....[40]....
        /*0c98*/ 	.word	0x000143d0
        /*0c9c*/ 	.word	0x00000007
        /*0ca0*/ 	.word	0x00000000
        /*0ca4*/ 	.short	0x010a
        /*0ca6*/ 	.byte	0x3f
	.zero		1


	//   ....[41]....
        /*0ca8*/ 	.word	0x00015110
        /*0cac*/ 	.word	0x00000004
        /*0cb0*/ 	.word	0x00000000
        /*0cb4*/ 	.short	0x0101
        /*0cb6*/ 	.byte	0x3f
	.zero		1


	//   ....[42]....
        /*0cb8*/ 	.word	0x0001eef0
        /*0cbc*/ 	.word	0x00000007
        /*0cc0*/ 	.word	0x00000000
        /*0cc4*/ 	.short	0x0101
        /*0cc6*/ 	.byte	0x3f
	.zero		1


	//   ....[43]....
        /*0cc8*/ 	.word	0x00021be0
        /*0ccc*/ 	.word	0x000000ff
        /*0cd0*/ 	.word	0x00000000
        /*0cd4*/ 	.short	0x0101
        /*0cd6*/ 	.byte	0x04
	.zero		1


	//   ....[44]....
        /*0cd8*/ 	.word	0x00024ec0
        /*0cdc*/ 	.word	0x00000011
        /*0ce0*/ 	.word	0x00032440
        /*0ce4*/ 	.short	0x010a
        /*0ce6*/ 	.byte	0x3f
	.zero		1


	//   ....[45]....
        /*0ce8*/ 	.word	0x00025520
        /*0cec*/ 	.word	0x00000011
        /*0cf0*/ 	.word	0x00032430
        /*0cf4*/ 	.short	0x0107
        /*0cf6*/ 	.byte	0x3f
	.zero		1


	//   ....[46]....
        /*0cf8*/ 	.word	0x000255f0
        /*0cfc*/ 	.word	0x00000011
        /*0d00*/ 	.word	0x00032430
        /*0d04*/ 	.short	0x0101
        /*0d06*/ 	.byte	0x3f
	.zero		1


	//   ....[47]....
        /*0d08*/ 	.word	0x00026150
        /*0d0c*/ 	.word	0x00000016
        /*0d10*/ 	.word	0x00032400
        /*0d14*/ 	.short	0x0107
        /*0d16*/ 	.byte	0x3f
	.zero		1


	//   ....[48]....
        /*0d18*/ 	.word	0x000261e0
        /*0d1c*/ 	.word	0x00000016
        /*0d20*/ 	.word	0x00032400
        /*0d24*/ 	.short	0x0101
        /*0d26*/ 	.byte	0x3f
	.zero		1


	//   ....[49]....
        /*0d28*/ 	.word	0x00026c70
        /*0d2c*/ 	.word	0x00000016
        /*0d30*/ 	.word	0x00032410
        /*0d34*/ 	.short	0x0107
        /*0d36*/ 	.byte	0x3f
	.zero		1


	//   ....[50]....
        /*0d38*/ 	.word	0x00026d70
        /*0d3c*/ 	.word	0x00000016
        /*0d40*/ 	.word	0x00032410
        /*0d44*/ 	.short	0x0101
        /*0d46*/ 	.byte	0x3f
	.zero		1


	//   ....[51]....
        /*0d48*/ 	.word	0x00026d90
        /*0d4c*/ 	.word	0x00000016
        /*0d50*/ 	.word	0x00032420
        /*0d54*/ 	.short	0x010a
        /*0d56*/ 	.byte	0x3f
	.zero		1


	//   ....[52]....
        /*0d58*/ 	.word	0x00026e10
        /*0d5c*/ 	.word	0x00000011
        /*0d60*/ 	.word	0x00032460
        /*0d64*/ 	.short	0x010a
        /*0d66*/ 	.byte	0x3f
	.zero		1


	//   ....[53]....
        /*0d68*/ 	.word	0x000275a0
        /*0d6c*/ 	.word	0x00000011
        /*0d70*/ 	.word	0x00032450
        /*0d74*/ 	.short	0x0107
        /*0d76*/ 	.byte	0x3f
	.zero		1


	//   ....[54]....
        /*0d78*/ 	.word	0x00027660
        /*0d7c*/ 	.word	0x00000011
        /*0d80*/ 	.word	0x00032450
        /*0d84*/ 	.short	0x0101
        /*0d86*/ 	.byte	0x3f
	.zero		1


	//   ....[55]....
        /*0d88*/ 	.word	0x00027990
        /*0d8c*/ 	.word	0x00000006
        /*0d90*/ 	.word	0x00032440
        /*0d94*/ 	.short	0x010a
        /*0d96*/ 	.byte	0x3f
	.zero		1


	//   ....[56]....
        /*0d98*/ 	.word	0x00027d70
        /*0d9c*/ 	.word	0x00000006
        /*0da0*/ 	.word	0x00032430
        /*0da4*/ 	.short	0x0107
        /*0da6*/ 	.byte	0x3f
	.zero		1


	//   ....[57]....
        /*0da8*/ 	.word	0x00027e20
        /*0dac*/ 	.word	0x00000006
        /*0db0*/ 	.word	0x00032430
        /*0db4*/ 	.short	0x0101
        /*0db6*/ 	.byte	0x3f
	.zero		1


	//   ....[58]....
        /*0db8*/ 	.word	0x00027e50
        /*0dbc*/ 	.word	0x00000006
        /*0dc0*/ 	.word	0x00032460
        /*0dc4*/ 	.short	0x010a
        /*0dc6*/ 	.byte	0x3f
	.zero		1


	//   ....[59]....
        /*0dc8*/ 	.word	0x00028370
        /*0dcc*/ 	.word	0x00000006
        /*0dd0*/ 	.word	0x00032450
        /*0dd4*/ 	.short	0x0107
        /*0dd6*/ 	.byte	0x3f
	.zero		1


	//   ....[60]....
        /*0dd8*/ 	.word	0x00028420
        /*0ddc*/ 	.word	0x00000006
        /*0de0*/ 	.word	0x00032450
        /*0de4*/ 	.short	0x0101
        /*0de6*/ 	.byte	0x3f
	.zero		1


	//   ....[61]....
        /*0de8*/ 	.word	0x00029290
        /*0dec*/ 	.word	0x00000007
        /*0df0*/ 	.word	0x00032420
        /*0df4*/ 	.short	0x010a
        /*0df6*/ 	.byte	0x3f
	.zero		1


	//   ....[62]....
        /*0df8*/ 	.word	0x00029430
        /*0dfc*/ 	.word	0x00000005
        /*0e00*/ 	.word	0x00032440
        /*0e04*/ 	.short	0x010a
        /*0e06*/ 	.byte	0x3f
	.zero		1


	//   ....[63]....
        /*0e08*/ 	.word	0x000294d0
        /*0e0c*/ 	.word	0x00000003
        /*0e10*/ 	.word	0x00032440
        /*0e14*/ 	.short	0x010a
        /*0e16*/ 	.byte	0x3f
	.zero		1


	//   ....[64]....
        /*0e18*/ 	.word	0x00029510
        /*0e1c*/ 	.word	0x00000005
        /*0e20*/ 	.word	0x00032460
        /*0e24*/ 	.short	0x010a
        /*0e26*/ 	.byte	0x3f
	.zero		1


	//   ....[65]....
        /*0e28*/ 	.word	0x00029550
        /*0e2c*/ 	.word	0x00000003
        /*0e30*/ 	.word	0x00032460
        /*0e34*/ 	.short	0x010a
        /*0e36*/ 	.byte	0x3f
	.zero		1


	//   ....[66]....
        /*0e38*/ 	.word	0x000295c0
        /*0e3c*/ 	.word	0x00000009
        /*0e40*/ 	.word	0x00032400
        /*0e44*/ 	.short	0x010a
        /*0e46*/ 	.byte	0x3f
	.zero		1


	//   ....[67]....
        /*0e48*/ 	.word	0x00029610
        /*0e4c*/ 	.word	0x00000014
        /*0e50*/ 	.word	0x00000000
        /*0e54*/ 	.short	0x010a
        /*0e56*/ 	.byte	0x3f
	.zero		1


	//   ....[68]....
        /*0e58*/ 	.word	0x00029670
        /*0e5c*/ 	.word	0x00000009
        /*0e60*/ 	.word	0x00032410
        /*0e64*/ 	.short	0x010a
        /*0e66*/ 	.byte	0x3f
	.zero		1


	//   ....[69]....
        /*0e68*/ 	.word	0x000296c0
        /*0e6c*/ 	.word	0x00000008
        /*0e70*/ 	.word	0x00000000
        /*0e74*/ 	.short	0x010a
        /*0e76*/ 	.byte	0x3f
	.zero		1


	//   ....[70]....
        /*0e78*/ 	.word	0x00029710
        /*0e7c*/ 	.word	0x00000006
        /*0e80*/ 	.word	0x00000000
        /*0e84*/ 	.short	0x010a
        /*0e86*/ 	.byte	0x3f
	.zero		1


	//   ....[71]....
        /*0e88*/ 	.word	0x00029760
        /*0e8c*/ 	.word	0x00000012
        /*0e90*/ 	.word	0x00000000
        /*0e94*/ 	.short	0x010a
        /*0e96*/ 	.byte	0x3f
	.zero		1


	//   ....[72]....
        /*0e98*/ 	.word	0x000297b0
        /*0e9c*/ 	.word	0x00000000
        /*0ea0*/ 	.word	0x00000000
        /*0ea4*/ 	.short	0x010a
        /*0ea6*/ 	.byte	0x3f
	.zero		1


	//   ....[73]....
        /*0ea8*/ 	.word	0x00029800
        /*0eac*/ 	.word	0x00000007
        /*0eb0*/ 	.word	0x00000000
        /*0eb4*/ 	.short	0x010a
        /*0eb6*/ 	.byte	0x3f
	.zero		1


	//   ....[74]....
        /*0eb8*/ 	.word	0x00029920
        /*0ebc*/ 	.word	0x00000011
        /*0ec0*/ 	.word	0x00032440
        /*0ec4*/ 	.short	0x010a
        /*0ec6*/ 	.byte	0x3f
	.zero		1


	//   ....[75]....
        /*0ec8*/ 	.word	0x0002b6f0
        /*0ecc*/ 	.word	0x00000016
        /*0ed0*/ 	.word	0x00032420
        /*0ed4*/ 	.short	0x010a
        /*0ed6*/ 	.byte	0x3f
	.zero		1


	//   ....[76]....
        /*0ed8*/ 	.word	0x0002b740
        /*0edc*/ 	.word	0x00000011
        /*0ee0*/ 	.word	0x00032460
        /*0ee4*/ 	.short	0x010a
        /*0ee6*/ 	.byte	0x3f
	.zero		1


	//   ....[77]....
        /*0ee8*/ 	.word	0x0002c090
        /*0eec*/ 	.word	0x00000006
        /*0ef0*/ 	.word	0x00032440
        /*0ef4*/ 	.short	0x010a
        /*0ef6*/ 	.byte	0x3f
	.zero		1


	//   ....[78]....
        /*0ef8*/ 	.word	0x0002c770
        /*0efc*/ 	.word	0x00000006
        /*0f00*/ 	.word	0x00032460
        /*0f04*/ 	.short	0x010a
        /*0f06*/ 	.byte	0x3f
	.zero		1


	//   ....[79]....
        /*0f08*/ 	.word	0x0002d810
        /*0f0c*/ 	.word	0x00000007
        /*0f10*/ 	.word	0x00032420
        /*0f14*/ 	.short	0x010a
        /*0f16*/ 	.byte	0x3f
	.zero		1


	//   ....[80]....
        /*0f18*/ 	.word	0x0002d9b0
        /*0f1c*/ 	.word	0x00000005
        /*0f20*/ 	.word	0x00032440
        /*0f24*/ 	.short	0x010a
        /*0f26*/ 	.byte	0x3f
	.zero		1


	//   ....[81]....
        /*0f28*/ 	.word	0x0002da00
        /*0f2c*/ 	.word	0x00000003
        /*0f30*/ 	.word	0x00032440
        /*0f34*/ 	.short	0x010a
        /*0f36*/ 	.byte	0x3f
	.zero		1


	//   ....[82]....
        /*0f38*/ 	.word	0x0002da50
        /*0f3c*/ 	.word	0x00000005
        /*0f40*/ 	.word	0x00032460
        /*0f44*/ 	.short	0x010a
        /*0f46*/ 	.byte	0x3f
	.zero		1


	//   ....[83]....
        /*0f48*/ 	.word	0x0002ddf0
        /*0f4c*/ 	.word	0x0000000c
        /*0f50*/ 	.word	0x00000000
        /*0f54*/ 	.short	0x010a
        /*0f56*/ 	.byte	0x3f
	.zero		1


	//   ....[84]....
        /*0f58*/ 	.word	0x0002df30
        /*0f5c*/ 	.word	0x00000002
        /*0f60*/ 	.word	0x00000000
        /*0f64*/ 	.short	0x010a
        /*0f66*/ 	.byte	0x3f
	.zero		1


	//   ....[85]....
        /*0f68*/ 	.word	0x0002e590
        /*0f6c*/ 	.word	0x0000000b
        /*0f70*/ 	.word	0x00000000
        /*0f74*/ 	.short	0x010a
        /*0f76*/ 	.byte	0x3f
	.zero		1


	//   ....[86]....
        /*0f78*/ 	.word	0x0002e6d0
        /*0f7c*/ 	.word	0x00000008
        /*0f80*/ 	.word	0x00000000
        /*0f84*/ 	.short	0x010a
        /*0f86*/ 	.byte	0x3f
	.zero		1


	//   ....[87]....
        /*0f88*/ 	.word	0x0002f9c0
        /*0f8c*/ 	.word	0x00000007
        /*0f90*/ 	.word	0x00000000
        /*0f94*/ 	.short	0x0101
        /*0f96*/ 	.byte	0x3f
	.zero		1


	//   ....[88]....
        /*0f98*/ 	.word	0x00049770
        /*0f9c*/ 	.word	0x00000000
        /*0fa0*/ 	.word	0x00000000
        /*0fa4*/ 	.short	0x0101
        /*0fa6*/ 	.byte	0x3f
	.zero		1


	//   ....[89]....
        /*0fa8*/ 	.word	0x00049790
        /*0fac*/ 	.word	0x00000002
        /*0fb0*/ 	.word	0x00000000
        /*0fb4*/ 	.short	0x010a
        /*0fb6*/ 	.byte	0x3f
	.zero		1


	//   ....[90]....
        /*0fb8*/ 	.word	0x000497e0
        /*0fbc*/ 	.word	0x00000008
        /*0fc0*/ 	.word	0x00000000
        /*0fc4*/ 	.short	0x010a
        /*0fc6*/ 	.byte	0x3f
	.zero		1


	//----- nvinfo : EIATTR_NUM_MBARRIERS
	.align		4
.L_1422:
        /*0fc8*/ 	.byte	0x03, 0x38
        /*0fca*/ 	.short	0x0017


	//----- nvinfo : EIATTR_EXIT_INSTR_OFFSETS
	.align		4
        /*0fcc*/ 	.byte	0x04, 0x1c
        /*0fce*/ 	.short	(.L_1424 - .L_1423)


	//   ....[0]....
.L_1423:
        /*0fd0*/ 	.word	0x00000ac0


	//   ....[1]....
        /*0fd4*/ 	.word	0x00022f60


	//   ....[2]....
        /*0fd8*/ 	.word	0x000295a0


	//----- nvinfo : EIATTR_MAX_THREADS
	.align		4
.L_1424:
        /*0fdc*/ 	.byte	0x04, 0x05
        /*0fde*/ 	.short	(.L_1426 - .L_1425)
.L_1425:
        /*0fe0*/ 	.word	0x00000180
        /*0fe4*/ 	.word	0x00000001
        /*0fe8*/ 	.word	0x00000001


	//----- nvinfo : EIATTR_CRS_STACK_SIZE
	.align		4
.L_1426:
        /*0fec*/ 	.byte	0x04, 0x1e
        /*0fee*/ 	.short	(.L_1428 - .L_1427)
.L_1427:
        /*0ff0*/ 	.word	0x00000000


	//----- nvinfo : EIATTR_CBANK_PARAM_SIZE
	.align		4
.L_1428:
        /*0ff4*/ 	.byte	0x03, 0x19
        /*0ff6*/ 	.short	0x0bf0


	//----- nvinfo : EIATTR_PARAM_CBANK
	.align		4
        /*0ff8*/ 	.byte	0x04, 0x0a
        /*0ffa*/ 	.short	(.L_1430 - .L_1429)
	.align		4
.L_1429:
        /*0ffc*/ 	.word	index@(.nv.constant0._ZN7cutlass13device_kernelIN5flash11enable_sm90INS1_16FlashAttnFwdSm90INS1_25CollectiveMainloopFwdSm90ILi2EN4cute5tupleIJNS5_1CILi1EEES8_S8_EEENS6_IJNS7_ILi128EEENS7_ILi96EEENS7_ILi64EEEEEELi256ENS_10bfloat16_tEfNS_4arch4Sm90ELb0ELb1ELb1ELb1ELb1ELb0ELb1ELb1ELb0ELb1ELb0ELb0EEENS1_21CollectiveEpilogueFwdINS6_IJSA_NS7_ILi256EEESB_EEES9_SE_SG_Li256ELb1ELb1ELb0ELb0EEENS1_36VarlenDynamicPersistentTileSchedulerILi128ELi96ELi256ELi128ELb0ELb1ELb1ELb1ELb0ELb1EEEEEEEEEvNT_6ParamsE)
        /*1000*/ 	.short	0x0210
        /*1002*/ 	.short	0x0bf0


	//----- nvinfo : EIATTR_SW_WAR
	.align		4
.L_1430:
        /*1004*/ 	.byte	0x04, 0x36
        /*1006*/ 	.short	(.L_1432 - .L_1431)
.L_1431:
        /*1008*/ 	.word	0x00000008
.L_1432:


//--------------------- .nv.info._ZN7cutlass13device_kernelIN5flash11enable_sm90INS1_16FlashAttnFwdSm90INS1_25CollectiveMainloopFwdSm90ILi2EN4cute5tupleIJNS5_1CILi1EEES8_S8_EEENS6_IJNS7_ILi128EEENS7_ILi96EEENS7_ILi64EEEEEELi256ENS_10bfloat16_tEfNS_4arch4Sm90ELb0ELb1ELb1ELb1ELb1ELb1ELb1ELb1ELb0ELb1ELb0ELb0EEENS1_21CollectiveEpilogueFwdINS6_IJSA_NS7_ILi256EEESB_EEES9_SE_SG_Li256ELb1ELb1ELb0ELb0EEENS1_36VarlenDynamicPersistentTileSchedulerILi128ELi96ELi256ELi128ELb0ELb1ELb1ELb1ELb0ELb1EEEEEEEEEvNT_6ParamsE --------------------------
	.section	.nv.info._ZN7cutlass13device_kernelIN5flash11enable_sm90INS1_16FlashAttnFwdSm90INS1_25CollectiveMainloopFwdSm90ILi2EN4cute5tupleIJNS5_1CILi1EEES8_S8_EEENS6_IJNS7_ILi128EEENS7_ILi96EEENS7_ILi64EEEEEELi256ENS_10bfloat16_tEfNS_4arch4Sm90ELb0ELb1ELb1ELb1ELb1ELb1ELb1ELb1ELb0ELb1ELb0ELb0EEENS1_21CollectiveEpilogueFwdINS6_IJSA_NS7_ILi256EEESB_EEES9_SE_SG_Li256ELb1ELb1ELb0ELb0EEENS1_36VarlenDynamicPersistentTileSchedulerILi128ELi96ELi256ELi128ELb0ELb1ELb1ELb1ELb0ELb1EEEEEEEEEvNT_6ParamsE,"",@"SHT_CUDA_INFO"
	.sectionflags	@""
	.align	4


	//----- nvinfo : EIATTR_CUDA_API_VERSION
	.align		4
        /*0000*/ 	.byte	0x04, 0x37
        /*0002*/ 	.short	(.L_1434 - .L_1433)
.L_1433:
        /*0004*/ 	.word	0x00000082


	//----- nvinfo : EIATTR_KPARAM_INFO
	.align		4
.L_1434:
        /*0008*/ 	.byte	0x04, 0x17
        /*000a*/ 	.short	(.L_1436 - .L_1435)
.L_1435:
        /*000c*/ 	.word	0x00000000
        /*0010*/ 	.short	0x0000
        /*0012*/ 	.short	0x0070
        /*0014*/ 	.byte	0x00, 0xf0, 0x01, 0x2e


	//----- nvinfo : EIATTR_SPARSE_MMA_MASK
	.align		4
.L_1436:
        /*0018*/ 	.byte	0x03, 0x50
        /*001a*/ 	.short	0x0000


	//----- nvinfo : EIATTR_MAXREG_COUNT
	.align		4
        /*001c*/ 	.byte	0x03, 0x1b
        /*001e*/ 	.short	0x00a8


	//----- nvinfo : EIATTR_NUM_BARRIERS
	.align		4
        /*0020*/ 	.byte	0x02, 0x4c
        /*0022*/ 	.byte	0x10
	.zero		1


	//----- nvinfo : EIATTR_EXTERNS
	.align		4
        /*0024*/ 	.byte	0x04, 0x0f
        /*0026*/ 	.short	(.L_1438 - .L_1437)


	//   ....[0]....
	.align		4
.L_1437:
        /*0028*/ 	.word	index@(__assertfail)


	//----- nvinfo : EIATTR_ANNOTATIONS
	.align		4
.L_1438:
        /*002c*/ 	.byte	0x04, 0x55
        /*002e*/ 	.short	(.L_1440 - .L_1439)


	//   ....[0]....
.L_1439:
        /* <DEDUP_REMOVED lines=45> */


	//----- nvinfo : EIATTR_MERCURY_ISA_VERSION
	.align		4
.L_1440:
        /*02f0*/ 	.byte	0x03, 0x5f
        /*02f2*/ 	.short	0x0101


	//----- nvinfo : EIATTR_UNUSED_LOAD_BYTE_OFFSET
	.align		4
        /*02f4*/ 	.byte	0x04, 0x44
        /*02f6*/ 	.short	(.L_1442 - .L_1441)


	//   ....[0]....
.L_1441:
        /*02f8*/ 	.word	0x00000b70
        /*02fc*/ 	.word	0x0000fff0


	//   ....[1]....
        /*0300*/ 	.word	0x0002c810
        /*0304*/ 	.word	0x0000fff0


	//----- nvinfo : EIATTR_INT_WARP_WIDE_INSTR_OFFSETS
	.align		4
.L_1442:
        /*0308*/ 	.byte	0x04, 0x31
        /*030a*/ 	.short	(.L_1444 - .L_1443)


	//   ....[0]....
.L_1443:
        /*030c*/ 	.word	0x00000180


	//   ....[1]....
        /*0310*/ 	.word	0x000001c0


	//   ....[2]....
        /*0314*/ 	.word	0x00000230


	//   ....[3]....
        /*0318*/ 	.word	0x00000240


	//   ....[4]....
        /*031c*/ 	.word	0x000324d0


	//   ....[5]....
        /*0320*/ 	.word	0x00032560


	//   ....[6]....
        /*0324*/ 	.word	0x00036540


	//   ....[7]....
        /*0328*/ 	.word	0x000365d0


	//----- nvinfo : EIATTR_COOP_GROUP_MASK_REGIDS
	.align		4
.L_1444:
        /*032c*/ 	.byte	0x04, 0x29
        /*032e*/ 	.short	(.L_1446 - .L_1445)


	//   ....[0]....
.L_1445:
        /*0330*/ 	.word	0xffffffff


	//   ....[1]....
        /*0334*/ 	.word	0xffffffff


	//   ....[2]....
        /*0338*/ 	.word	0xffffffff


	//   ....[3]....
        /*033c*/ 	.word	0xffffffff


	//   ....[4]....
        /*0340*/ 	.word	0xffffffff


	//   ....[5]....
        /*0344*/ 	.word	0xffffffff


	//   ....[6]....
        /*0348*/ 	.word	0xffffffff


	//   ....[7]....
        /*034c*/ 	.word	0xffffffff


	//   ....[8]....
        /*0350*/ 	.word	0xffffffff


	//   ....[9]....
        /*0354*/ 	.word	0xffffffff


	//   ....[10]....
        /*0358*/ 	.word	0xffffffff


	//   ....[11]....
        /*035c*/ 	.word	0xffffffff


	//   ....[12]....
        /*0360*/ 	.word	0xffffffff


	//   ....[13]....
        /*0364*/ 	.word	0xffffffff


	//   ....[14]....
        /*0368*/ 	.word	0xffffffff


	//   ....[15]....
        /*036c*/ 	.word	0xffffffff


	//   ....[16]....
        /*0370*/ 	.word	0xffffffff


	//   ....[17]....
        /*0374*/ 	.word	0xffffffff


	//   ....[18]....
        /*0378*/ 	.word	0xffffffff


	//   ....[19]....
        /*037c*/ 	.word	0xffffffff


	//   ....[20]....
        /*0380*/ 	.word	0xffffffff


	//   ....[21]....
        /*0384*/ 	.word	0xffffffff


	//   ....[22]....
        /*0388*/ 	.word	0xffffffff


	//   ....[23]....
        /*038c*/ 	.word	0xffffffff


	//   ....[24]....
        /*0390*/ 	.word	0xffffffff


	//   ....[25]....
        /*0394*/ 	.word	0xffffffff


	//   ....[26]....
        /*0398*/ 	.word	0xffffffff


	//   ....[27]....
        /*039c*/ 	.word	0xffffffff


	//   ....[28]....
        /*03a0*/ 	.word	0xffffffff


	//   ....[29]....
        /*03a4*/ 	.word	0xffffffff


	//   ....[30]....
        /*03a8*/ 	.word	0xffffffff


	//   ....[31]....
        /*03ac*/ 	.word	0xffffffff


	//   ....[32]....
        /*03b0*/ 	.word	0xffffffff


	//   ....[33]....
        /*03b4*/ 	.word	0xffffffff


	//   ....[34]....
        /*03b8*/ 	.word	0xffffffff


	//   ....[35]....
        /*03bc*/ 	.word	0xffffffff


	//   ....[36]....
        /*03c0*/ 	.word	0xffffffff


	//   ....[37]....
        /*03c4*/ 	.word	0xffffffff


	//   ....[38]....
        /*03c8*/ 	.word	0xffffffff


	//   ....[39]....
        /*03cc*/ 	.word	0xffffffff


	//   ....[40]....
        /*03d0*/ 	.word	0xffffffff


	//   ....[41]....
        /*03d4*/ 	.word	0xffffffff


	//   ....[42]....
        /*03d8*/ 	.word	0xffffffff


	//   ....[43]....
        /*03dc*/ 	.word	0xffffffff


	//   ....[44]....
        /*03e0*/ 	.word	0xffffffff


	//   ....[45]....
        /*03e4*/ 	.word	0xffffffff


	//   ....[46]....
        /*03e8*/ 	.word	0xffffffff


	//   ....[47]....
        /*03ec*/ 	.word	0xffffffff


	//   ....[48]....
        /*03f0*/ 	.word	0xffffffff


	//   ....[49]....
        /*03f4*/ 	.word	0xffffffff


	//   ....[50]....
        /*03f8*/ 	.word	0xffffffff


	//   ....[51]....
        /*03fc*/ 	.word	0xffffffff


	//   ....[52]....
        /*0400*/ 	.word	0xffffffff


	//   ....[53]....
        /*0404*/ 	.word	0xffffffff


	//   ....[54]....
        /*0408*/ 	.word	0xffffffff


	//   ....[55]....
        /*040c*/ 	.word	0xffffffff


	//   ....[56]....
        /*0410*/ 	.word	0xffffffff


	//   ....[57]....
        /*0414*/ 	.word	0xffffffff


	//   ....[58]....
        /*0418*/ 	.word	0xffffffff


	//   ....[59]....
        /*041c*/ 	.word	0xffffffff


	//   ....[60]....
        /*0420*/ 	.word	0xffffffff


	//   ....[61]....
        /*0424*/ 	.word	0xffffffff


	//   ....[62]....
        /*0428*/ 	.word	0xffffffff


	//   ....[63]....
        /*042c*/ 	.word	0xffffffff


	//   ....[64]....
        /*0430*/ 	.word	0xffffffff


	//   ....[65]....
        /*0434*/ 	.word	0xffffffff


	//   ....[66]....
        /*0438*/ 	.word	0xffffffff


	//   ....[67]....
        /*043c*/ 	.word	0xffffffff


	//   ....[68]....
        /*0440*/ 	.word	0xffffffff


	//   ....[69]....
        /*0444*/ 	.word	0xffffffff


	//   ....[70]....
        /*0448*/ 	.word	0xffffffff


	//   ....[71]....
        /*044c*/ 	.word	0xffffffff


	//   ....[72]....
        /*0450*/ 	.word	0xffffffff


	//   ....[73]....
        /*0454*/ 	.word	0xffffffff


	//   ....[74]....
        /*0458*/ 	.word	0xffffffff


	//   ....[75]....
        /*045c*/ 	.word	0xffffffff


	//   ....[76]....
        /*0460*/ 	.word	0xffffffff


	//   ....[77]....
        /*0464*/ 	.word	0xffffffff


	//   ....[78]....
        /*0468*/ 	.word	0xffffffff


	//   ....[79]....
        /*046c*/ 	.word	0xffffffff


	//   ....[80]....
        /*0470*/ 	.word	0xffffffff


	//   ....[81]....
        /*0474*/ 	.word	0xffffffff


	//   ....[82]....
        /*0478*/ 	.word	0xffffffff


	//   ....[83]....
        /*047c*/ 	.word	0xffffffff


	//   ....[84]....
        /*0480*/ 	.word	0xffffffff


	//   ....[85]....
        /*0484*/ 	.word	0xffffffff


	//   ....[86]....
        /*0488*/ 	.word	0xffffffff


	//   ....[87]....
        /*048c*/ 	.word	0xffffffff


	//   ....[88]....
        /*0490*/ 	.word	0xffffffff


	//   ....[89]....
        /*0494*/ 	.word	0xffffffff


	//   ....[90]....
        /*0498*/ 	.word	0xffffffff


	//   ....[91]....
        /*049c*/ 	.word	0xffffffff


	//   ....[92]....
        /*04a0*/ 	.word	0xffffffff


	//   ....[93]....
        /*04a4*/ 	.word	0xffffffff


	//   ....[94]....
        /*04a8*/ 	.word	0xffffffff


	//   ....[95]....
        /*04ac*/ 	.word	0xffffffff


	//   ....[96]....
        /*04b0*/ 	.word	0xffffffff


	//   ....[97]....
        /*04b4*/ 	.word	0xffffffff


	//   ....[98]....
        /*04b8*/ 	.word	0xffffffff


	//   ....[99]....
        /*04bc*/ 	.word	0xffffffff


	//   ....[100]....
        /*04c0*/ 	.word	0xffffffff


	//   ....[101]....
        /*04c4*/ 	.word	0xffffffff


	//   ....[102]....
        /*04c8*/ 	.word	0xffffffff


	//   ....[103]....
        /*04cc*/ 	.word	0xffffffff


	//   ....[104]....
        /*04d0*/ 	.word	0xffffffff


	//   ....[105]....
        /*04d4*/ 	.word	0xffffffff


	//   ....[106]....
        /*04d8*/ 	.word	0xffffffff


	//   ....[107]....
        /*04dc*/ 	.word	0xffffffff


	//   ....[108]....
        /*04e0*/ 	.word	0xffffffff


	//   ....[109]....
        /*04e4*/ 	.word	0xffffffff


	//   ....[110]....
        /*04e8*/ 	.word	0xffffffff


	//   ....[111]....
        /*04ec*/ 	.word	0xffffffff


	//   ....[112]....
        /*04f0*/ 	.word	0xffffffff


	//   ....[113]....
        /*04f4*/ 	.word	0xffffffff


	//   ....[114]....
        /*04f8*/ 	.word	0xffffffff


	//   ....[115]....
        /*04fc*/ 	.word	0xffffffff


	//   ....[116]....
        /*0500*/ 	.word	0xffffffff


	//   ....[117]....
        /*0504*/ 	.word	0xffffffff


	//   ....[118]....
        /*0508*/ 	.word	0xffffffff


	//   ....[119]....
        /*050c*/ 	.word	0xffffffff


	//   ....[120]....
        /*0510*/ 	.word	0xffffffff


	//   ....[121]....
        /*0514*/ 	.word	0xffffffff


	//   ....[122]....
        /*0518*/ 	.word	0xffffffff


	//   ....[123]....
        /*051c*/ 	.word	0xffffffff


	//   ....[124]....
        /*0520*/ 	.word	0xffffffff


	//   ....[125]....
        /*0524*/ 	.word	0xffffffff


	//   ....[126]....
        /*0528*/ 	.word	0xffffffff


	//   ....[127]....
        /*052c*/ 	.word	0xffffffff


	//   ....[128]....
        /*0530*/ 	.word	0xffffffff


	//   ....[129]....
        /*0534*/ 	.word	0xffffffff


	//   ....[130]....
        /*0538*/ 	.word	0xffffffff


	//   ....[131]....
        /*053c*/ 	.word	0xffffffff


	//   ....[132]....
        /*0540*/ 	.word	0xffffffff


	//   ....[133]....
        /*0544*/ 	.word	0xffffffff


	//   ....[134]....
        /*0548*/ 	.word	0xffffffff


	//   ....[135]....
        /*054c*/ 	.word	0xffffffff


	//   ....[136]....
        /*0550*/ 	.word	0xffffffff


	//   ....[137]....
        /*0554*/ 	.word	0xffffffff


	//   ....[138]....
        /*0558*/ 	.word	0xffffffff


	//   ....[139]....
        /*055c*/ 	.word	0xffffffff


	//   ....[140]....
        /*0560*/ 	.word	0xffffffff


	//   ....[141]....
        /*0564*/ 	.word	0xffffffff


	//   ....[142]....
        /*0568*/ 	.word	0xffffffff


	//   ....[143]....
        /*056c*/ 	.word	0xffffffff


	//   ....[144]....
        /*0570*/ 	.word	0xffffffff


	//   ....[145]....
        /*0574*/ 	.word	0xffffffff


	//   ....[146]....
        /*0578*/ 	.word	0xffffffff


	//   ....[147]....
        /*057c*/ 	.word	0xffffffff


	//   ....[148]....
        /*0580*/ 	.word	0xffffffff


	//   ....[149]....
        /*0584*/ 	.word	0xffffffff


	//   ....[150]....
        /*0588*/ 	.word	0xffffffff


	//   ....[151]....
        /*058c*/ 	.word	0xffffffff


	//   ....[152]....
        /*0590*/ 	.word	0xffffffff


	//   ....[153]....
        /*0594*/ 	.word	0xffffffff


	//   ....[154]....
        /*0598*/ 	.word	0xffffffff


	//   ....[155]....
        /*059c*/ 	.word	0xffffffff


	//   ....[156]....
        /*05a0*/ 	.word	0xffffffff


	//   ....[157]....
        /*05a4*/ 	.word	0xffffffff


	//   ....[158]....
        /*05a8*/ 	.word	0xffffffff


	//   ....[159]....
        /*05ac*/ 	.word	0xffffffff


	//   ....[160]....
        /*05b0*/ 	.word	0xffffffff


	//   ....[161]....
        /*05b4*/ 	.word	0xffffffff


	//   ....[162]....
        /*05b8*/ 	.word	0xffffffff


	//   ....[163]....
        /*05bc*/ 	.word	0xffffffff


	//   ....[164]....
        /*05c0*/ 	.word	0xffffffff


	//   ....[165]....
        /*05c4*/ 	.word	0xffffffff


	//   ....[166]....
        /*05c8*/ 	.word	0xffffffff


	//   ....[167]....
        /*05cc*/ 	.word	0xffffffff


	//   ....[168]....
        /*05d0*/ 	.word	0xffffffff


	//   ....[169]....
        /*05d4*/ 	.word	0xffffffff


	//   ....[170]....
        /*05d8*/ 	.word	0xffffffff


	//   ....[171]....
        /*05dc*/ 	.word	0xffffffff


	//   ....[172]....
        /*05e0*/ 	.word	0xffffffff


	//   ....[173]....
        /*05e4*/ 	.word	0xffffffff


	//   ....[174]....
        /*05e8*/ 	.word	0xffffffff


	//   ....[175]....
        /*05ec*/ 	.word	0xffffffff


	//   ....[176]....
        /*05f0*/ 	.word	0xffffffff


	//   ....[177]....
        /*05f4*/ 	.word	0xffffffff


	//   ....[178]....
        /*05f8*/ 	.word	0xffffffff


	//   ....[179]....
        /*05fc*/ 	.word	0xffffffff


	//   ....[180]....
        /*0600*/ 	.word	0xffffffff


	//   ....[181]....
        /*0604*/ 	.word	0xffffffff


	//   ....[182]....
        /*0608*/ 	.word	0xffffffff


	//   ....[183]....
        /*060c*/ 	.word	0xffffffff


	//   ....[184]....
        /*0610*/ 	.word	0xffffffff


	//   ....[185]....
        /*0614*/ 	.word	0xffffffff


	//   ....[186]....
        /*0618*/ 	.word	0xffffffff


	//   ....[187]....
        /*061c*/ 	.word	0xffffffff


	//   ....[188]....
        /*0620*/ 	.word	0xffffffff


	//   ....[189]....
        /*0624*/ 	.word	0xffffffff


	//   ....[190]....
        /*0628*/ 	.word	0xffffffff


	//   ....[191]....
        /*062c*/ 	.word	0xffffffff


	//   ....[192]....
        /*0630*/ 	.word	0xffffffff


	//   ....[193]....
        /*0634*/ 	.word	0xffffffff


	//   ....[194]....
        /*0638*/ 	.word	0xffffffff


	//   ....[195]....
        /*063c*/ 	.word	0x0500000f


	//   ....[196]....
        /*0640*/ 	.word	0x0500000f


	//   ....[197]....
        /*0644*/ 	.word	0x0500000f


	//   ....[198]....
        /*0648*/ 	.word	0x0500000f


	//   ....[199]....
        /*064c*/ 	.word	0x0500000f


	//   ....[200]....
        /*0650*/ 	.word	0x0500000f


	//   ....[201]....
        /*0654*/ 	.word	0x0500000f


	//   ....[202]....
        /*0658*/ 	.word	0x0500000f


	//   ....[203]....
        /*065c*/ 	.word	0x0500000f


	//   ....[204]....
        /*0660*/ 	.word	0x0500000f


	//   ....[205]....
        /*0664*/ 	.word	0x0500000f


	//   ....[206]....
        /*0668*/ 	.word	0x0500000f


	//   ....[207]....
        /*066c*/ 	.word	0x0500000f


	//   ....[208]....
        /*0670*/ 	.word	0x0500000f


	//   ....[209]....
        /*0674*/ 	.word	0x0500000f


	//   ....[210]....
        /*0678*/ 	.word	0x0500000f


	//   ....[211]....
        /*067c*/ 	.word	0x0500000f


	//   ....[212]....
        /*0680*/ 	.word	0x0500000f


	//   ....[213]....
        /*0684*/ 	.word	0x0500000f


	//   ....[214]....
        /*0688*/ 	.word	0x0500000f


	//   ....[215]....
        /*068c*/ 	.word	0x0500000f


	//   ....[216]....
        /*0690*/ 	.word	0x0500000f


	//   ....[217]....
        /*0694*/ 	.word	0x0500000f


	//   ....[218]....
        /*0698*/ 	.word	0x0500000f


	//   ....[219]....
        /*069c*/ 	.word	0x0500000f


	//   ....[220]....
        /*06a0*/ 	.word	0x0500000f


	//   ....[221]....
        /*06a4*/ 	.word	0x0500000f


	//   ....[222]....
        /*06a8*/ 	.word	0x0500000f


	//   ....[223]....
        /*06ac*/ 	.word	0x0500000f


	//   ....[224]....
        /*06b0*/ 	.word	0x0500000f


	//   ....[225]....
        /*06b4*/ 	.word	0x0500000f


	//   ....[226]....
        /*06b8*/ 	.word	0x0500000f


	//   ....[227]....
        /*06bc*/ 	.word	0x0500000f


	//   ....[228]....
        /*06c0*/ 	.word	0x0500000f


	//   ....[229]....
        /*06c4*/ 	.word	0x0500000f


	//   ....[230]....
        /*06c8*/ 	.word	0x0500000f


	//   ....[231]....
        /*06cc*/ 	.word	0x0500000f


	//   ....[232]....
        /*06d0*/ 	.word	0x0500000f


	//   ....[233]....
        /*06d4*/ 	.word	0x0500000f


	//   ....[234]....
        /*06d8*/ 	.word	0x0500000f


	//   ....[235]....
        /*06dc*/ 	.word	0x0500000f


	//   ....[236]....
        /*06e0*/ 	.word	0x0500000f


	//   ....[237]....
        /*06e4*/ 	.word	0x0500000f


	//   ....[238]....
        /*06e8*/ 	.word	0x0500000f


	//   ....[239]....
        /*06ec*/ 	.word	0x0500000f


	//   ....[240]....
        /*06f0*/ 	.word	0x0500000f


	//   ....[241]....
        /*06f4*/ 	.word	0x0500000f


	//   ....[242]....
        /*06f8*/ 	.word	0x0500000f


	//   ....[243]....
        /*06fc*/ 	.word	0x0500000f


	//   ....[244]....
        /*0700*/ 	.word	0x0500000f


	//   ....[245]....
        /*0704*/ 	.word	0x0500000f


	//   ....[246]....
        /*0708*/ 	.word	0x0500000f


	//   ....[247]....
        /*070c*/ 	.word	0x0500000f


	//   ....[248]....
        /*0710*/ 	.word	0x0500000f


	//   ....[249]....
        /*0714*/ 	.word	0x0500000f


	//   ....[250]....
        /*0718*/ 	.word	0x0500000f


	//   ....[251]....
        /*071c*/ 	.word	0x0500000f


	//   ....[252]....
        /*0720*/ 	.word	0x0500000f


	//   ....[253]....
        /*0724*/ 	.word	0x0500000f


	//   ....[254]....
        /*0728*/ 	.word	0x0500000f


	//   ....[255]....
        /*072c*/ 	.word	0x0500000f


	//   ....[0]....
        /*0730*/ 	.word	0x0500000f


	//   ....[1]....
        /*0734*/ 	.word	0x0500000f


	//   ....[2]....
        /*0738*/ 	.word	0x0500000f


	//   ....[3]....
        /*073c*/ 	.word	0x0500000f


	//   ....[4]....
        /*0740*/ 	.word	0x0500000f


	//   ....[5]....
        /*0744*/ 	.word	0x0500000f


	//   ....[6]....
        /*0748*/ 	.word	0x0500000f


	//   ....[7]....
        /*074c*/ 	.word	0x0500000f


	//   ....[8]....
        /*0750*/ 	.word	0x0500000f


	//   ....[9]....
        /*0754*/ 	.word	0x0500000f


	//   ....[10]....
        /*0758*/ 	.word	0x0500000f


	//   ....[11]....
        /*075c*/ 	.word	0x0500000f


	//   ....[12]....
        /*0760*/ 	.word	0x0500000f


	//   ....[13]....
        /*0764*/ 	.word	0x0500000f


	//   ....[14]....
        /*0768*/ 	.word	0x0500000f


	//   ....[15]....
        /*076c*/ 	.word	0x0500000f


	//   ....[16]....
        /*0770*/ 	.word	0x0500000f


	//   ....[17]....
        /*0774*/ 	.word	0x0500000f


	//   ....[18]....
        /*0778*/ 	.word	0x0500000f


	//   ....[19]....
        /*077c*/ 	.word	0x0500000f


	//   ....[20]....
        /*0780*/ 	.word	0x0500000f


	//   ....[21]....
        /*0784*/ 	.word	0x0500000f


	//   ....[22]....
        /*0788*/ 	.word	0x0500000f


	//   ....[23]....
        /*078c*/ 	.word	0x0500000f


	//   ....[24]....
        /*0790*/ 	.word	0x0500000f


	//   ....[25]....
        /*0794*/ 	.word	0x0500000f


	//   ....[26]....
        /*0798*/ 	.word	0x0500000f


	//   ....[27]....
        /*079c*/ 	.word	0x0500000f


	//   ....[28]....
        /*07a0*/ 	.word	0x0500000f


	//   ....[29]....
        /*07a4*/ 	.word	0x0500000f


	//   ....[30]....
        /*07a8*/ 	.word	0x0500000f


	//   ....[31]....
        /*07ac*/ 	.word	0x0500000f


	//   ....[32]....
        /*07b0*/ 	.word	0x0500000f


	//   ....[33]....
        /*07b4*/ 	.word	0x0500000f


	//   ....[34]....
        /*07b8*/ 	.word	0x0500000f


	//   ....[35]....
        /*07bc*/ 	.word	0x0500000f


	//   ....[36]....
        /*07c0*/ 	.word	0x0500000f


	//   ....[37]....
        /*07c4*/ 	.word	0x0500000f


	//   ....[38]....
        /*07c8*/ 	.word	0x0500000f


	//   ....[39]....
        /*07cc*/ 	.word	0x0500000f


	//   ....[40]....
        /*07d0*/ 	.word	0x0500000f


	//   ....[41]....
        /*07d4*/ 	.word	0x0500000f


	//   ....[42]....
        /*07d8*/ 	.word	0x0500000f


	//   ....[43]....
        /*07dc*/ 	.word	0x0500000f


	//   ....[44]....
        /*07e0*/ 	.word	0x0500000f


	//   ....[45]....
        /*07e4*/ 	.word	0x0500000f


	//   ....[46]....
        /*07e8*/ 	.word	0x0500000f


	//   ....[47]....
        /*07ec*/ 	.word	0x0500000f


	//   ....[48]....
        /*07f0*/ 	.word	0x0500000f


	//   ....[49]....
        /*07f4*/ 	.word	0x0500000f


	//   ....[50]....
        /*07f8*/ 	.word	0x0500000f


	//   ....[51]....
        /*07fc*/ 	.word	0x0500000f


	//   ....[52]....
        /*0800*/ 	.word	0x0500000f


	//   ....[53]....
        /*0804*/ 	.word	0x0500000f


	//   ....[54]....
        /*0808*/ 	.word	0x0500000f


	//   ....[55]....
        /*080c*/ 	.word	0x0500000f


	//   ....[56]....
        /*0810*/ 	.word	0x0500000f


	//   ....[57]....
        /*0814*/ 	.word	0x0500000f


	//   ....[58]....
        /*0818*/ 	.word	0x0500000f


	//   ....[59]....
        /*081c*/ 	.word	0x0500000f


	//   ....[60]....
        /*0820*/ 	.word	0x0500000f


	//   ....[61]....
        /*0824*/ 	.word	0x0500000f


	//   ....[62]....
        /*0828*/ 	.word	0x0500000f


	//   ....[63]....
        /*082c*/ 	.word	0x0500000f


	//   ....[64]....
        /*0830*/ 	.word	0x0500000f


	//   ....[65]....
        /*0834*/ 	.word	0x0500000f


	//   ....[66]....
        /*0838*/ 	.word	0x0500000f


	//   ....[67]....
        /*083c*/ 	.word	0x0500000f


	//   ....[68]....
        /*0840*/ 	.word	0x0500000f


	//   ....[69]....
        /*0844*/ 	.word	0x0500000f


	//   ....[70]....
        /*0848*/ 	.word	0x0500000f


	//   ....[71]....
        /*084c*/ 	.word	0x0500000f


	//   ....[72]....
        /*0850*/ 	.word	0x0500000f


	//   ....[73]....
        /*0854*/ 	.word	0x0500000f


	//   ....[74]....
        /*0858*/ 	.word	0x0500000f


	//   ....[75]....
        /*085c*/ 	.word	0x0500000f


	//   ....[76]....
        /*0860*/ 	.word	0xffffffff


	//   ....[77]....
        /*0864*/ 	.word	0xffffffff


	//   ....[78]....
        /*0868*/ 	.word	0xffffffff


	//   ....[79]....
        /*086c*/ 	.word	0xffffffff


	//   ....[80]....
        /*0870*/ 	.word	0xffffffff


	//   ....[81]....
        /*0874*/ 	.word	0xffffffff


	//----- nvinfo : EIATTR_COOP_GROUP_INSTR_OFFSETS
	.align		4
.L_1446:
        /*0878*/ 	.byte	0x04, 0x28
        /*087a*/ 	.short	(.L_1448 - .L_1447)


	//   ....[0]....
.L_1447:
        /*087c*/ 	.word	0x000000c0


	//   ....[1]....
        /*0880*/ 	.word	0x00000190


	//   ....[2]....
        /*0884*/ 	.word	0x000001e0


	//   ....[3]....
        /*0888*/ 	.word	0x00000430


	//   ....[4]....
        /*088c*/ 	.word	0x00000590


	//   ....[5]....
        /*0890*/ 	.word	0x000006b0


	//   ....[6]....
        /*0894*/ 	.word	0x00000810


	//   ....[7]....
        /*0898*/ 	.word	0x00003120


	//   ....[8]....
        /*089c*/ 	.word	0x00003130


	//   ....[9]....
        /*08a0*/ 	.word	0x000038a0


	//   ....[10]....
        /*08a4*/ 	.word	0x000038b0


	//   ....[11]....
        /*08a8*/ 	.word	0x00004790


	//   ....[12]....
        /*08ac*/ 	.word	0x000047a0


	//   ....[13]....
        /*08b0*/ 	.word	0x00004f40


	//   ....[14]....
        /*08b4*/ 	.word	0x00004f50


	//   ....[15]....
        /*08b8*/ 	.word	0x00005920


	//   ....[16]....
        /*08bc*/ 	.word	0x00005930


	//   ....[17]....
        /*08c0*/ 	.word	0x00005a40


	//   ....[18]....
        /*08c4*/ 	.word	0x00005a50


	//   ....[19]....
        /*08c8*/ 	.word	0x00005e10


	//   ....[20]....
        /*08cc*/ 	.word	0x00005e30


	//   ....[21]....
        /*08d0*/ 	.word	0x00006100


	//   ....[22]....
        /*08d4*/ 	.word	0x00006120


	//   ....[23]....
        /*08d8*/ 	.word	0x00006ee0


	//   ....[24]....
        /*08dc*/ 	.word	0x00007c20


	//   ....[25]....
        /*08e0*/ 	.word	0x00007c30


	//   ....[26]....
        /*08e4*/ 	.word	0x00007c40


	//   ....[27]....
        /*08e8*/ 	.word	0x00007c50


	//   ....[28]....
        /*08ec*/ 	.word	0x00007f50


	//   ....[29]....
        /*08f0*/ 	.word	0x00007f60


	//   ....[30]....
        /*08f4*/ 	.word	0x00007f70


	//   ....[31]....
        /*08f8*/ 	.word	0x00007f80


	//   ....[32]....
        /*08fc*/ 	.word	0x00009260


	//   ....[33]....
        /*0900*/ 	.word	0x00009280


	//   ....[34]....
        /*0904*/ 	.word	0x00009290


	//   ....[35]....
        /*0908*/ 	.word	0x000092a0


	//   ....[36]....
        /*090c*/ 	.word	0x00009390


	//   ....[37]....
        /*0910*/ 	.word	0x000093a0


	//   ....[38]....
        /*0914*/ 	.word	0x000093b0


	//   ....[39]....
        /*0918*/ 	.word	0x000093c0


	//   ....[40]....
        /*091c*/ 	.word	0x0000c5e0


	//   ....[41]....
        /*0920*/ 	.word	0x0000cbe0


	//   ....[42]....
        /*0924*/ 	.word	0x0000dd20


	//   ....[43]....
        /*0928*/ 	.word	0x0000dd80


	//   ....[44]....
        /*092c*/ 	.word	0x0000ddc0


	//   ....[45]....
        /*0930*/ 	.word	0x0000dde0


	//   ....[46]....
        /*0934*/ 	.word	0x00017dc0


	//   ....[47]....
        /*0938*/ 	.word	0x00017f20


	//   ....[48]....
        /*093c*/ 	.word	0x00018050


	//   ....[49]....
        /*0940*/ 	.word	0x00018070


	//   ....[50]....
        /*0944*/ 	.word	0x00021aa0


	//   ....[51]....
        /*0948*/ 	.word	0x00022140


	//   ....[52]....
        /*094c*/ 	.word	0x00023010


	//   ....[53]....
        /*0950*/ 	.word	0x000231b0


	//   ....[54]....
        /*0954*/ 	.word	0x00023380


	//   ....[55]....
        /*0958*/ 	.word	0x000233a0


	//   ....[56]....
        /*095c*/ 	.word	0x0002b840


	//   ....[57]....
        /*0960*/ 	.word	0x0002b860


	//   ....[58]....
        /*0964*/ 	.word	0x0002b8c0


	//   ....[59]....
        /*0968*/ 	.word	0x0002b900


	//   ....[60]....
        /*096c*/ 	.word	0x0002d9c0


	//   ....[61]....
        /*0970*/ 	.word	0x0002d9e0


	//   ....[62]....
        /*0974*/ 	.word	0x0002dcc0


	//   ....[63]....
        /*0978*/ 	.word	0x0002dce0


	//   ....[64]....
        /*097c*/ 	.word	0x0002e390


	//   ....[65]....
        /*0980*/ 	.word	0x0002e3b0


	//   ....[66]....
        /*0984*/ 	.word	0x0002e4f0


	//   ....[67]....
        /*0988*/ 	.word	0x0002e510


	//   ....[68]....
        /*098c*/ 	.word	0x0002e650


	//   ....[69]....
        /*0990*/ 	.word	0x0002e670


	//   ....[70]....
        /*0994*/ 	.word	0x0002e7c0


	//   ....[71]....
        /*0998*/ 	.word	0x0002e7e0


	//   ....[72]....
        /*099c*/ 	.word	0x0002f030


	//   ....[73]....
        /*09a0*/ 	.word	0x0002f040


	//   ....[74]....
        /*09a4*/ 	.word	0x0002f1e0


	//   ....[75]....
        /*09a8*/ 	.word	0x0002f1f0


	//   ....[76]....
        /*09ac*/ 	.word	0x0002f380


	//   ....[77]....
        /*09b0*/ 	.word	0x0002f390


	//   ....[78]....
        /*09b4*/ 	.word	0x0002f520


	//   ....[79]....
        /*09b8*/ 	.word	0x0002f530


	//   ....[80]....
        /*09bc*/ 	.word	0x0002f710


	//   ....[81]....
        /*09c0*/ 	.word	0x0002f8e0


	//   ....[82]....
        /*09c4*/ 	.word	0x0002f910


	//   ....[83]....
        /*09c8*/ 	.word	0x0002f940


	//   ....[84]....
        /*09cc*/ 	.word	0x0002f970


	//   ....[85]....
        /*09d0*/ 	.word	0x0002f9a0


	//   ....[86]....
        /*09d4*/ 	.word	0x0002f9d0


	//   ....[87]....
        /*09d8*/ 	.word	0x0002fb40


	//   ....[88]....
        /*09dc*/ 	.word	0x0002fb70


	//   ....[89]....
        /*09e0*/ 	.word	0x0002fba0


	//   ....[90]....
        /*09e4*/ 	.word	0x0002fbd0


	//   ....[91]....
        /*09e8*/ 	.word	0x0002fc00


	//   ....[92]....
        /*09ec*/ 	.word	0x0002fc30


	//   ....[93]....
        /*09f0*/ 	.word	0x0002fcc0


	//   ....[94]....
        /*09f4*/ 	.word	0x0002fd20


	//   ....[95]....
        /*09f8*/ 	.word	0x0002fdb0


	//   ....[96]....
        /*09fc*/ 	.word	0x00030e60


	//   ....[97]....
        /*0a00*/ 	.word	0x000330e0


	//   ....[98]....
        /*0a04*/ 	.word	0x00033100


	//   ....[99]....
        /*0a08*/ 	.word	0x00033190


	//   ....[100]....
        /*0a0c*/ 	.word	0x000331b0


	//   ....[101]....
        /*0a10*/ 	.word	0x00033230


	//   ....[102]....
        /*0a14*/ 	.word	0x00033250


	//   ....[103]....
        /*0a18*/ 	.word	0x000332d0


	//   ....[104]....
        /*0a1c*/ 	.word	0x000332f0


	//   ....[105]....
        /*0a20*/ 	.word	0x00033370


	//   ....[106]....
        /*0a24*/ 	.word	0x00033390


	//   ....[107]....
        /*0a28*/ 	.word	0x000333a0


	//   ....[108]....
        /*0a2c*/ 	.word	0x000333b0


	//   ....[109]....
        /*0a30*/ 	.word	0x00033b90


	//   ....[110]....
        /*0a34*/ 	.word	0x00033bc0


	//   ....[111]....
        /*0a38*/ 	.word	0x00033cc0


	//   ....[112]....
        /*0a3c*/ 	.word	0x00033cd0


	//   ....[113]....
        /*0a40*/ 	.word	0x00033d50


	//   ....[114]....
        /*0a44*/ 	.word	0x00033d60


	//   ....[115]....
        /*0a48*/ 	.word	0x00033d70


	//   ....[116]....
        /*0a4c*/ 	.word	0x00033e10


	//   ....[117]....
        /*0a50*/ 	.word	0x00033e40


	//   ....[118]....
        /*0a54*/ 	.word	0x00033ec0


	//   ....[119]....
        /*0a58*/ 	.word	0x00033ef0


	//   ....[120]....
        /*0a5c*/ 	.word	0x00033f70


	//   ....[121]....
        /*0a60*/ 	.word	0x00033fa0


	//   ....[122]....
        /*0a64*/ 	.word	0x00033fc0


	//   ....[123]....
        /*0a68*/ 	.word	0x00034010


	//   ....[124]....
        /*0a6c*/ 	.word	0x00034020


	//   ....[125]....
        /*0a70*/ 	.word	0x000346f0


	//   ....[126]....
        /*0a74*/ 	.word	0x00034710


	//   ....[127]....
        /*0a78*/ 	.word	0x00034810


	//   ....[128]....
        /*0a7c*/ 	.word	0x00034820


	//   ....[129]....
        /*0a80*/ 	.word	0x000348b0


	//   ....[130]....
        /*0a84*/ 	.word	0x000348c0


	//   ....[131]....
        /*0a88*/ 	.word	0x00034930


	//   ....[132]....
        /*0a8c*/ 	.word	0x00034940


	//   ....[133]....
        /*0a90*/ 	.word	0x000349c0


	//   ....[134]....
        /*0a94*/ 	.word	0x000349d0


	//   ....[135]....
        /*0a98*/ 	.word	0x00034a50


	//   ....[136]....
        /*0a9c*/ 	.word	0x00034a60


	//   ....[137]....
        /*0aa0*/ 	.word	0x00034ae0


	//   ....[138]....
        /*0aa4*/ 	.word	0x00034af0


	//   ....[139]....
        /*0aa8*/ 	.word	0x00034b70


	//   ....[140]....
        /*0aac*/ 	.word	0x00034b80


	//   ....[141]....
        /*0ab0*/ 	.word	0x000350b0


	//   ....[142]....
        /*0ab4*/ 	.word	0x000350d0


	//   ....[143]....
        /*0ab8*/ 	.word	0x00035130


	//   ....[144]....
        /*0abc*/ 	.word	0x000351e0


	//   ....[145]....
        /*0ac0*/ 	.word	0x000351f0


	//   ....[146]....
        /*0ac4*/ 	.word	0x00035220


	//   ....[147]....
        /*0ac8*/ 	.word	0x000352b0


	//   ....[148]....
        /*0acc*/ 	.word	0x00035360


	//   ....[149]....
        /*0ad0*/ 	.word	0x00035370


	//   ....[150]....
        /*0ad4*/ 	.word	0x000353a0


	//   ....[151]....
        /*0ad8*/ 	.word	0x000353b0


	//   ....[152]....
        /*0adc*/ 	.word	0x00035440


	//   ....[153]....
        /*0ae0*/ 	.word	0x00035b70


	//   ....[154]....
        /*0ae4*/ 	.word	0x00035b90


	//   ....[155]....
        /*0ae8*/ 	.word	0x00035be0


	//   ....[156]....
        /*0aec*/ 	.word	0x00035bf0


	//   ....[157]....
        /*0af0*/ 	.word	0x00035c30


	//   ....[158]....
        /*0af4*/ 	.word	0x00035c40


	//   ....[159]....
        /*0af8*/ 	.word	0x00035c80


	//   ....[160]....
        /*0afc*/ 	.word	0x00035c90


	//   ....[161]....
        /*0b00*/ 	.word	0x00035cd0


	//   ....[162]....
        /*0b04*/ 	.word	0x00035ce0


	//   ....[163]....
        /*0b08*/ 	.word	0x00035cf0


	//   ....[164]....
        /*0b0c*/ 	.word	0x00035d30


	//   ....[165]....
        /*0b10*/ 	.word	0x00036070


	//   ....[166]....
        /*0b14*/ 	.word	0x00036090


	//   ....[167]....
        /*0b18*/ 	.word	0x000360a0


	//   ....[168]....
        /*0b1c*/ 	.word	0x000360c0


	//   ....[169]....
        /*0b20*/ 	.word	0x00036130


	//   ....[170]....
        /*0b24*/ 	.word	0x00036150


	//   ....[171]....
        /*0b28*/ 	.word	0x000361b0


	//   ....[172]....
        /*0b2c*/ 	.word	0x000361d0


	//   ....[173]....
        /*0b30*/ 	.word	0x00036230


	//   ....[174]....
        /*0b34*/ 	.word	0x00036250


	//   ....[175]....
        /*0b38*/ 	.word	0x000362b0


	//   ....[176]....
        /*0b3c*/ 	.word	0x000362d0


	//   ....[177]....
        /*0b40*/ 	.word	0x000367c0


	//   ....[178]....
        /*0b44*/ 	.word	0x000367f0


	//   ....[179]....
        /*0b48*/ 	.word	0x00036820


	//   ....[180]....
        /*0b4c*/ 	.word	0x00036850


	//   ....[181]....
        /*0b50*/ 	.word	0x00036880


	//   ....[182]....
        /*0b54*/ 	.word	0x000368b0


	//   ....[183]....
        /*0b58*/ 	.word	0x000368e0


	//   ....[184]....
        /*0b5c*/ 	.word	0x00036910


	//   ....[185]....
        /*0b60*/ 	.word	0x00036a90


	//   ....[186]....
        /*0b64*/ 	.word	0x00036ac0


	//   ....[187]....
        /*0b68*/ 	.word	0x00036af0


	//   ....[188]....
        /*0b6c*/ 	.word	0x00036b20


	//   ....[189]....
        /*0b70*/ 	.word	0x00036b50


	//   ....[190]....
        /*0b74*/ 	.word	0x00036b80


	//   ....[191]....
        /*0b78*/ 	.word	0x00036c40


	//   ....[192]....
        /*0b7c*/ 	.word	0x00036c60


	//   ....[193]....
        /*0b80*/ 	.word	0x00036cd0


	//   ....[194]....
        /*0b84*/ 	.word	0x00037370


	//   ....[195]....
        /*0b88*/ 	.word	0x00037690


	//   ....[196]....
        /*0b8c*/ 	.word	0x00037720


	//   ....[197]....
        /*0b90*/ 	.word	0x000377b0


	//   ....[198]....
        /*0b94*/ 	.word	0x00037840


	//   ....[199]....
        /*0b98*/ 	.word	0x00037920


	//   ....[200]....
        /*0b9c*/ 	.word	0x000379b0


	//   ....[201]....
        /*0ba0*/ 	.word	0x00037a50


	//   ....[202]....
        /*0ba4*/ 	.word	0x00037ae0


	//   ....[203]....
        /*0ba8*/ 	.word	0x00037bc0


	//   ....[204]....
        /*0bac*/ 	.word	0x00037c50


	//   ....[205]....
        /*0bb0*/ 	.word	0x00037ce0


	//   ....[206]....
        /*0bb4*/ 	.word	0x00037d70


	//   ....[207]....
        /*0bb8*/ 	.word	0x00037e50


	//   ....[208]....
        /*0bbc*/ 	.word	0x00037ef0


	//   ....[209]....
        /*0bc0*/ 	.word	0x00037f80


	//   ....[210]....
        /*0bc4*/ 	.word	0x00037fd0


	//   ....[211]....
        /*0bc8*/ 	.word	0x00038020


	//   ....[212]....
        /*0bcc*/ 	.word	0x000380b0


	//   ....[213]....
        /*0bd0*/ 	.word	0x00038140


	//   ....[214]....
        /*0bd4*/ 	.word	0x00038190


	//   ....[215]....
        /*0bd8*/ 	.word	0x000381e0


	//   ....[216]....
        /*0bdc*/ 	.word	0x000382d0


	//   ....[217]....
        /*0be0*/ 	.word	0x00038380


	//   ....[218]....
        /*0be4*/ 	.word	0x00038400


	//   ....[219]....
        /*0be8*/ 	.word	0x00038470


	//   ....[220]....
        /*0bec*/ 	.word	0x00038590


	//   ....[221]....
        /*0bf0*/ 	.word	0x000386c0


	//   ....[222]....
        /*0bf4*/ 	.word	0x000387a0


	//   ....[223]....
        /*0bf8*/ 	.word	0x000387f0


	//   ....[224]....
        /*0bfc*/ 	.word	0x00038aa0


	//   ....[225]....
        /*0c00*/ 	.word	0x00038af0


	//   ....[226]....
        /*0c04*/ 	.word	0x00038b80


	//   ....[227]....
        /*0c08*/ 	.word	0x00038c10


	//   ....[228]....
        /*0c0c*/ 	.word	0x00038ca0


	//   ....[229]....
        /*0c10*/ 	.word	0x00038d30


	//   ....[230]....
        /*0c14*/ 	.word	0x00038dc0


	//   ....[231]....
        /*0c18*/ 	.word	0x00038e50


	//   ....[232]....
        /*0c1c*/ 	.word	0x00038f10


	//   ....[233]....
        /*0c20*/ 	.word	0x000391e0


	//   ....[234]....
        /*0c24*/ 	.word	0x000392d0


	//   ....[235]....
        /*0c28*/ 	.word	0x00039370


	//   ....[236]....
        /*0c2c*/ 	.word	0x000393d0


	//   ....[237]....
        /*0c30*/ 	.word	0x000394c0


	//   ....[238]....
        /*0c34*/ 	.word	0x00039530


	//   ....[239]....
        /*0c38*/ 	.word	0x00039620


	//   ....[240]....
        /*0c3c*/ 	.word	0x00039690


	//   ....[241]....
        /*0c40*/ 	.word	0x00039780


	//   ....[242]....
        /*0c44*/ 	.word	0x000397f0


	//   ....[243]....
        /*0c48*/ 	.word	0x000398e0


	//   ....[244]....
        /*0c4c*/ 	.word	0x00039950


	//   ....[245]....
        /*0c50*/ 	.word	0x000399f0


	//   ....[246]....
        /*0c54*/ 	.word	0x00039ae0


	//   ....[247]....
        /*0c58*/ 	.word	0x00039ba0


	//   ....[248]....
        /*0c5c*/ 	.word	0x00039c00


	//   ....[249]....
        /*0c60*/ 	.word	0x00039cf0


	//   ....[250]....
        /*0c64*/ 	.word	0x00039d50


	//   ....[251]....
        /*0c68*/ 	.word	0x00039e40


	//   ....[252]....
        /*0c6c*/ 	.word	0x00039ea0


	//   ....[253]....
        /*0c70*/ 	.word	0x00039f40


	//   ....[254]....
        /*0c74*/ 	.word	0x0003a010


	//   ....[255]....
        /*0c78*/ 	.word	0x0003a0b0


	//   ....[0]....
        /*0c7c*/ 	.word	0x0003a180


	//   ....[1]....
        /*0c80*/ 	.word	0x0003a220


	//   ....[2]....
        /*0c84*/ 	.word	0x0003a2f0


	//   ....[3]....
        /*0c88*/ 	.word	0x0003a390


	//   ....[4]....
        /*0c8c*/ 	.word	0x0003a440


	//   ....[5]....
        /*0c90*/ 	.word	0x0003a4e0


	//   ....[6]....
        /*0c94*/ 	.word	0x0003a750


	//   ....[7]....
        /*0c98*/ 	.word	0x0003a810


	//   ....[8]....
        /*0c9c*/ 	.word	0x0003a8d0


	//   ....[9]....
        /*0ca0*/ 	.word	0x0003a9c0


	//   ....[10]....
        /*0ca4*/ 	.word	0x0003aa80


	//   ....[11]....
        /*0ca8*/ 	.word	0x0003ab40


	//   ....[12]....
        /*0cac*/ 	.word	0x0003ac00


	//   ....[13]....
        /*0cb0*/ 	.word	0x0003acc0


	//   ....[14]....
        /*0cb4*/ 	.word	0x0003ad80


	//   ....[15]....
        /*0cb8*/ 	.word	0x0003ae40


	//   ....[16]....
        /*0cbc*/ 	.word	0x0003af00


	//   ....[17]....
        /*0cc0*/ 	.word	0x0003afc0


	//   ....[18]....
        /*0cc4*/ 	.word	0x0003b080


	//   ....[19]....
        /*0cc8*/ 	.word	0x0003b130


	//   ....[20]....
        /*0ccc*/ 	.word	0x0003b190


	//   ....[21]....
        /*0cd0*/ 	.word	0x0003b270


	//   ....[22]....
        /*0cd4*/ 	.word	0x0003b3b0


	//   ....[23]....
        /*0cd8*/ 	.word	0x0003b490


	//   ....[24]....
        /*0cdc*/ 	.word	0x0003b520


	//   ....[25]....
        /*0ce0*/ 	.word	0x0003b630


	//   ....[26]....
        /*0ce4*/ 	.word	0x0003b690


	//   ....[27]....
        /*0ce8*/ 	.word	0x0003b7a0


	//   ....[28]....
        /*0cec*/ 	.word	0x0003b800


	//   ....[29]....
        /*0cf0*/ 	.word	0x0003b910


	//   ....[30]....
        /*0cf4*/ 	.word	0x0003b970


	//   ....[31]....
        /*0cf8*/ 	.word	0x0003ba80


	//   ....[32]....
        /*0cfc*/ 	.word	0x0003bae0


	//   ....[33]....
        /*0d00*/ 	.word	0x0003bba0


	//   ....[34]....
        /*0d04*/ 	.word	0x0003bd00


	//   ....[35]....
        /*0d08*/ 	.word	0x0003bda0


	//   ....[36]....
        /*0d0c*/ 	.word	0x0003be00


	//   ....[37]....
        /*0d10*/ 	.word	0x0003beb0


	//   ....[38]....
        /*0d14*/ 	.word	0x0003bf10


	//   ....[39]....
        /*0d18*/ 	.word	0x0003bfc0


	//   ....[40]....
        /*0d1c*/ 	.word	0x0003c020


	//   ....[41]....
        /*0d20*/ 	.word	0x0003c0d0


	//   ....[42]....
        /*0d24*/ 	.word	0x0003c130


	//   ....[43]....
        /*0d28*/ 	.word	0x0003c1e0


	//   ....[44]....
        /*0d2c*/ 	.word	0x0003c240


	//   ....[45]....
        /*0d30*/ 	.word	0x0003c2f0


	//   ....[46]....
        /*0d34*/ 	.word	0x0003c3e0


	//   ....[47]....
        /*0d38*/ 	.word	0x0003c480


	//   ....[48]....
        /*0d3c*/ 	.word	0x0003c4e0


	//   ....[49]....
        /*0d40*/ 	.word	0x0003c5b0


	//   ....[50]....
        /*0d44*/ 	.word	0x0003c610


	//   ....[51]....
        /*0d48*/ 	.word	0x0003c6e0


	//   ....[52]....
        /*0d4c*/ 	.word	0x0003c740


	//   ....[53]....
        /*0d50*/ 	.word	0x0003c810


	//   ....[54]....
        /*0d54*/ 	.word	0x0003c870


	//   ....[55]....
        /*0d58*/ 	.word	0x0003c940


	//   ....[56]....
        /*0d5c*/ 	.word	0x0003c9a0


	//   ....[57]....
        /*0d60*/ 	.word	0x0003ca70


	//   ....[58]....
        /*0d64*/ 	.word	0x0003cb00


	//   ....[59]....
        /*0d68*/ 	.word	0x0003cba0


	//   ....[60]....
        /*0d6c*/ 	.word	0x0003ccc0


	//   ....[61]....
        /*0d70*/ 	.word	0x0003cd30


	//   ....[62]....
        /*0d74*/ 	.word	0x0003cda0


	//   ....[63]....
        /*0d78*/ 	.word	0x0003ce10


	//   ....[64]....
        /*0d7c*/ 	.word	0x0003ce80


	//   ....[65]....
        /*0d80*/ 	.word	0x0003cf00


	//   ....[66]....
        /*0d84*/ 	.word	0x0003cf90


	//   ....[67]....
        /*0d88*/ 	.word	0x0003d020


	//   ....[68]....
        /*0d8c*/ 	.word	0x0003d090


	//   ....[69]....
        /*0d90*/ 	.word	0x0003d100


	//   ....[70]....
        /*0d94*/ 	.word	0x0003d170


	//   ....[71]....
        /*0d98*/ 	.word	0x0003d1f0


	//   ....[72]....
        /*0d9c*/ 	.word	0x0003d260


	//   ....[73]....
        /*0da0*/ 	.word	0x0003d300


	//   ....[74]....
        /*0da4*/ 	.word	0x0003d390


	//   ....[75]....
        /*0da8*/ 	.word	0x0003d4b0


	//   ....[76]....
        /*0dac*/ 	.word	0x0003f130


	//   ....[77]....
        /*0db0*/ 	.word	0x0003f890


	//   ....[78]....
        /*0db4*/ 	.word	0x00040a60


	//   ....[79]....
        /*0db8*/ 	.word	0x00040a90


	//   ....[80]....
        /*0dbc*/ 	.word	0x00040ab0


	//   ....[81]....
        /*0dc0*/ 	.word	0x00040ac0


	//----- nvinfo : EIATTR_REG_RECONFIG
	.align		4
.L_1448:
        /*0dc4*/ 	.byte	0x01, 0x54
	.zero		2


	//----- nvinfo : EIATTR_SYSCALL_OFFSETS
	.align		4
        /*0dc8*/ 	.byte	0x04, 0x46
        /*0dca*/ 	.short	(.L_1450 - .L_1449)


	//   ....[0]....
.L_1449:
        /*0dcc*/ 	.word	0x00001dc0


	//   ....[1]....
        /*0dd0*/ 	.word	0x00001f10


	//   ....[2]....
        /*0dd4*/ 	.word	0x000073f0


	//   ....[3]....
        /*0dd8*/ 	.word	0x000079c0


	//   ....[4]....
        /*0ddc*/ 	.word	0x000326c0


	//   ....[5]....
        /*0de0*/ 	.word	0x00032810


	//   ....[6]....
        /*0de4*/ 	.word	0x00032900


	//   ....[7]....
        /*0de8*/ 	.word	0x00033780


	//   ....[8]....
        /*0dec*/ 	.word	0x000342f0


	//----- nvinfo : EIATTR_MBARRIER_INSTR_OFFSETS
	.align		4
.L_1450:
        /*0df0*/ 	.byte	0x04, 0x39
        /*0df2*/ 	.short	(.L_1452 - .L_1451)


	//   ....[0]....
.L_1451:
        /*0df4*/ 	.word	0x000002d0
        /*0df8*/ 	.word	0x000000ff
        /*0dfc*/ 	.word	0x00032400
        /*0e00*/ 	.short	0x0100
        /*0e02*/ 	.byte	0x08
	.zero		1


	//   ....[1]....
        /*0e04*/ 	.word	0x000002e0
        /*0e08*/ 	.word	0x000000ff
        /*0e0c*/ 	.word	0x00032410
        /*0e10*/ 	.short	0x0100
        /*0e12*/ 	.byte	0x08
	.zero		1


	//   ....[2]....
        /*0e14*/ 	.word	0x000002f0
        /*0e18*/ 	.word	0x000000ff
        /*0e1c*/ 	.word	0x00032420
        /*0e20*/ 	.short	0x0100
        /*0e22*/ 	.byte	0x08
	.zero		1


	//   ....[3]....
        /*0e24*/ 	.word	0x000003e0
        /*0e28*/ 	.word	0x000000ff
        /*0e2c*/ 	.word	0x00032430
        /*0e30*/ 	.short	0x0100
        /*0e32*/ 	.byte	0x08
	.zero		1


	//   ....[4]....
        /*0e34*/ 	.word	0x000003f0
        /*0e38*/ 	.word	0x000000ff
        /*0e3c*/ 	.word	0x00032440
        /*0e40*/ 	.short	0x0100
        /*0e42*/ 	.byte	0x08
	.zero		1


	//   ....[5]....
        /*0e44*/ 	.word	0x00000400
        /*0e48*/ 	.word	0x000000ff
        /*0e4c*/ 	.word	0x00032438
        /*0e50*/ 	.short	0x0100
        /*0e52*/ 	.byte	0x08
	.zero		1


	//   ....[6]....
        /*0e54*/ 	.word	0x00000410
        /*0e58*/ 	.word	0x000000ff
        /*0e5c*/ 	.word	0x00032448
        /*0e60*/ 	.short	0x0100
        /*0e62*/ 	.byte	0x08
	.zero		1


	//   ....[7]....
        /*0e64*/ 	.word	0x00000540
        /*0e68*/ 	.word	0x000000ff
        /*0e6c*/ 	.word	0x00032450
        /*0e70*/ 	.short	0x0100
        /*0e72*/ 	.byte	0x08
	.zero		1


	//   ....[8]....
        /*0e74*/ 	.word	0x00000550
        /*0e78*/ 	.word	0x000000ff
        /*0e7c*/ 	.word	0x00032460
        /*0e80*/ 	.short	0x0100
        /*0e82*/ 	.byte	0x08
	.zero		1


	//   ....[9]....
        /*0e84*/ 	.word	0x00000560
        /*0e88*/ 	.word	0x000000ff
        /*0e8c*/ 	.word	0x00032458
        /*0e90*/ 	.short	0x0100
        /*0e92*/ 	.byte	0x08
	.zero		1


	//   ....[10]....
        /*0e94*/ 	.word	0x00000570
        /*0e98*/ 	.word	0x000000ff
        /*0e9c*/ 	.word	0x00032468
        /*0ea0*/ 	.short	0x0100
        /*0ea2*/ 	.byte	0x08
	.zero		1


	//   ....[11]....
        /*0ea4*/ 	.word	0x00000660
        /*0ea8*/ 	.word	0x000000ff
        /*0eac*/ 	.word	0x00032470
        /*0eb0*/ 	.short	0x0100
        /*0eb2*/ 	.byte	0x06
	.zero		1


	//   ....[12]....
        /*0eb4*/ 	.word	0x00000670
        /*0eb8*/ 	.word	0x000000ff
        /*0ebc*/ 	.word	0x00032480
        /*0ec0*/ 	.short	0x0100
        /*0ec2*/ 	.byte	0x06
	.zero		1


	//   ....[13]....
        /*0ec4*/ 	.word	0x00000680
        /*0ec8*/ 	.word	0x000000ff
        /*0ecc*/ 	.word	0x00032478
        /*0ed0*/ 	.short	0x0100
        /*0ed2*/ 	.byte	0x06
	.zero		1


	//   ....[14]....
        /*0ed4*/ 	.word	0x00000690
        /*0ed8*/ 	.word	0x000000ff
        /*0edc*/ 	.word	0x00032488
        /*0ee0*/ 	.short	0x0100
        /*0ee2*/ 	.byte	0x06
	.zero		1


	//   ....[15]....
        /*0ee4*/ 	.word	0x000007c0
        /*0ee8*/ 	.word	0x000000ff
        /*0eec*/ 	.word	0x00032490
        /*0ef0*/ 	.short	0x0100
        /*0ef2*/ 	.byte	0x08
	.zero		1


	//   ....[16]....
        /*0ef4*/ 	.word	0x000007d0
        /*0ef8*/ 	.word	0x000000ff
        /*0efc*/ 	.word	0x000324a0
        /*0f00*/ 	.short	0x0100
        /*0f02*/ 	.byte	0x08
	.zero		1


	//   ....[17]....
        /*0f04*/ 	.word	0x000007e0
        /*0f08*/ 	.word	0x000000ff
        /*0f0c*/ 	.word	0x00032498
        /*0f10*/ 	.short	0x0100
        /*0f12*/ 	.byte	0x08
	.zero		1


	//   ....[18]....
        /*0f14*/ 	.word	0x000007f0
        /*0f18*/ 	.word	0x000000ff
        /*0f1c*/ 	.word	0x000324a8
        /*0f20*/ 	.short	0x0100
        /*0f22*/ 	.byte	0x08
	.zero		1


	//   ....[19]....
        /*0f24*/ 	.word	0x00000920
        /*0f28*/ 	.word	0x000000ff
        /*0f2c*/ 	.word	0x000324b0
        /*0f30*/ 	.short	0x0100
        /*0f32*/ 	.byte	0x08
	.zero		1


	//   ....[20]....
        /*0f34*/ 	.word	0x00000930
        /*0f38*/ 	.word	0x000000ff
        /*0f3c*/ 	.word	0x000324c0
        /*0f40*/ 	.short	0x0100
        /*0f42*/ 	.byte	0x08
	.zero		1


	//   ....[21]....
        /*0f44*/ 	.word	0x00000940
        /*0f48*/ 	.word	0x000000ff
        /*0f4c*/ 	.word	0x000324b8
        /*0f50*/ 	.short	0x0100
        /*0f52*/ 	.byte	0x08
	.zero		1


	//   ....[22]....
        /*0f54*/ 	.word	0x00000950
        /*0f58*/ 	.word	0x000000ff
        /*0f5c*/ 	.word	0x000324c8
        /*0f60*/ 	.short	0x0100
        /*0f62*/ 	.byte	0x08
	.zero		1


	//   ....[23]....
        /*0f64*/ 	.word	0x000030d0
        /*0f68*/ 	.word	0x00000046
        /*0f6c*/ 	.word	0x00032490
        /*0f70*/ 	.short	0x010a
        /*0f72*/ 	.byte	0x3f
	.zero		1


	//   ....[24]....
        /*0f74*/ 	.word	0x00004730
        /*0f78*/ 	.word	0x00000046
        /*0f7c*/ 	.word	0x00032490
        /*0f80*/ 	.short	0x010a
        /*0f82*/ 	.byte	0x3f
	.zero		1


	//   ....[25]....
        /*0f84*/ 	.word	0x00005760
        /*0f88*/ 	.word	0x00000046
        /*0f8c*/ 	.word	0x00032490
        /*0f90*/ 	.short	0x010a
        /*0f92*/ 	.byte	0x3f
	.zero		1


	//   ....[26]....
        /*0f94*/ 	.word	0x00005c10
        /*0f98*/ 	.word	0x00000004
        /*0f9c*/ 	.word	0x00000000
        /*0fa0*/ 	.short	0x0101
        /*0fa2*/ 	.byte	0x3f
	.zero		1


	//   ....[27]....
        /*0fa4*/ 	.word	0x00005c50
        /*0fa8*/ 	.word	0x00000046
        /*0fac*/ 	.word	0x000324b0
        /*0fb0*/ 	.short	0x010a
        /*0fb2*/ 	.byte	0x3f
	.zero		1


	//   ....[28]....
        /*0fb4*/ 	.word	0x00006480
        /*0fb8*/ 	.word	0x00000046
        /*0fbc*/ 	.word	0x00000000
        /*0fc0*/ 	.short	0x0101
        /*0fc2*/ 	.byte	0x3f
	.zero		1


	//   ....[29]....
        /*0fc4*/ 	.word	0x00007740
        /*0fc8*/ 	.word	0x00000094
        /*0fcc*/ 	.word	0x00032400
        /*0fd0*/ 	.short	0x010a
        /*0fd2*/ 	.byte	0x3f
	.zero		1


	//   ....[30]....
        /*0fd4*/ 	.word	0x00007790
        /*0fd8*/ 	.word	0x00000094
        /*0fdc*/ 	.word	0x00032400
        /*0fe0*/ 	.short	0x010a
        /*0fe2*/ 	.byte	0x3f
	.zero		1


	//   ....[31]....
        /*0fe4*/ 	.word	0x000081b0
        /*0fe8*/ 	.word	0x00000094
        /*0fec*/ 	.word	0x00032400
        /*0ff0*/ 	.short	0x010a
        /*0ff2*/ 	.byte	0x3f
	.zero		1


	//   ....[32]....
        /*0ff4*/ 	.word	0x00009700
        /*0ff8*/ 	.word	0x00000094
        /*0ffc*/ 	.word	0x00032400
        /*1000*/ 	.short	0x010a
        /*1002*/ 	.byte	0x3f
	.zero		1


	//   ....[33]....
        /*1004*/ 	.word	0x0000adf0
        /*1008*/ 	.word	0x00000004
        /*100c*/ 	.word	0x00000000
        /*1010*/ 	.short	0x010a
        /*1012*/ 	.byte	0x3f
	.zero		1


	//   ....[34]....
        /*1014*/ 	.word	0x0000aee0
        /*1018*/ 	.word	0x00000002
        /*101c*/ 	.word	0x00000000
        /*1020*/ 	.short	0x010a
        /*1022*/ 	.byte	0x3f
	.zero		1


	//   ....[35]....
        /*1024*/ 	.word	0x0000b2f0
        /*1028*/ 	.word	0x00000004
        /*102c*/ 	.word	0x00000000
        /*1030*/ 	.short	0x010a
        /*1032*/ 	.byte	0x3f
	.zero		1


	//   ....[36]....
        /*1034*/ 	.word	0x0000b3c0
        /*1038*/ 	.word	0x0000000e
        /*103c*/ 	.word	0x00000000
        /*1040*/ 	.short	0x010a
        /*1042*/ 	.byte	0x3f
	.zero		1


	//   ....[37]....
        /*1044*/ 	.word	0x0000c130
        /*1048*/ 	.word	0x00000004
        /*104c*/ 	.word	0x00000000
        /*1050*/ 	.short	0x0101
        /*1052*/ 	.byte	0x3f
	.zero		1


	//   ....[38]....
        /*1054*/ 	.word	0x00015e60
        /*1058*/ 	.word	0x00000002
        /*105c*/ 	.word	0x00000000
        /*1060*/ 	.short	0x0101
        /*1062*/ 	.byte	0x3f
	.zero		1


	//   ....[39]....
        /*1064*/ 	.word	0x000162e0
        /*1068*/ 	.word	0x00000005
        /*106c*/ 	.word	0x00000000
        /*1070*/ 	.short	0x010a
        /*1072*/ 	.byte	0x3f
	.zero		1


	//   ....[40]....
        /*1074*/ 	.word	0x000163e0
        /*1078*/ 	.word	0x0000000a
        /*107c*/ 	.word	0x00000000
        /*1080*/ 	.short	0x010a
        /*1082*/ 	.byte	0x3f
	.zero		1


	//   ....[41]....
        /*1084*/ 	.word	0x00016820
        /*1088*/ 	.word	0x0000000b
        /*108c*/ 	.word	0x00000000
        /*1090*/ 	.short	0x010a
        /*1092*/ 	.byte	0x3f
	.zero		1


	//   ....[42]....
        /*1094*/ 	.word	0x00016920
        /*1098*/ 	.word	0x00000008
        /*109c*/ 	.word	0x00000000
        /*10a0*/ 	.short	0x010a
        /*10a2*/ 	.byte	0x3f
	.zero		1


	//   ....[43]....
        /*10a4*/ 	.word	0x00017640
        /*10a8*/ 	.word	0x00000006
        /*10ac*/ 	.word	0x00000000
        /*10b0*/ 	.short	0x0101
        /*10b2*/ 	.byte	0x3f
	.zero		1


	//   ....[44]....
        /*10b4*/ 	.word	0x000200f0
        /*10b8*/ 	.word	0x00000005
        /*10bc*/ 	.word	0x00000000
        /*10c0*/ 	.short	0x0101
        /*10c2*/ 	.byte	0x3f
	.zero		1


	//   ....[45]....
        /*10c4*/ 	.word	0x000202e0
        /*10c8*/ 	.word	0x00000005
        /*10cc*/ 	.word	0x00000000
        /*10d0*/ 	.short	0x010a
        /*10d2*/ 	.byte	0x3f
	.zero		1


	//   ....[46]....
        /*10d4*/ 	.word	0x000203e0
        /*10d8*/ 	.word	0x00000008
        /*10dc*/ 	.word	0x00000000
        /*10e0*/ 	.short	0x010a
        /*10e2*/ 	.byte	0x3f
	.zero		1


	//   ....[47]....
        /*10e4*/ 	.word	0x00020820
        /*10e8*/ 	.word	0x00000005
        /*10ec*/ 	.word	0x00000000
        /*10f0*/ 	.short	0x010a
        /*10f2*/ 	.byte	0x3f
	.zero		1


	//   ....[48]....
        /*10f4*/ 	.word	0x00020920
        /*10f8*/ 	.word	0x00000008
        /*10fc*/ 	.word	0x00000000
        /*1100*/ 	.short	0x010a
        /*1102*/ 	.byte	0x3f
	.zero		1


	//   ....[49]....
        /*1104*/ 	.word	0x00021690
        /*1108*/ 	.word	0x00000005
        /*110c*/ 	.word	0x00000000
        /*1110*/ 	.short	0x0101
        /*1112*/ 	.byte	0x3f
	.zero		1


	//   ....[50]....
        /*1114*/ 	.word	0x0002b400
        /*1118*/ 	.word	0x00000004
        /*111c*/ 	.word	0x00000000
        /*1120*/ 	.short	0x0101
        /*1122*/ 	.byte	0x3f
	.zero		1


	//   ....[51]....
        /*1124*/ 	.word	0x0002e380
        /*1128*/ 	.word	0x00000000
        /*112c*/ 	.word	0x00000000
        /*1130*/ 	.short	0x0101
        /*1132*/ 	.byte	0x3f
	.zero		1


	//   ....[52]....
        /*1134*/ 	.word	0x00030f40
        /*1138*/ 	.word	0x00000017
        /*113c*/ 	.word	0x00032420
        /*1140*/ 	.short	0x010a
        /*1142*/ 	.byte	0x3f
	.zero		1


	//   ....[53]....
        /*1144*/ 	.word	0x00030ff0
        /*1148*/ 	.word	0x00000003
        /*114c*/ 	.word	0x000324a0
        /*1150*/ 	.short	0x010a
        /*1152*/ 	.byte	0x3f
	.zero		1


	//   ....[54]....
        /*1154*/ 	.word	0x00031220
        /*1158*/ 	.word	0x00000003
        /*115c*/ 	.word	0x000324c0
        /*1160*/ 	.short	0x010a
        /*1162*/ 	.byte	0x3f
	.zero		1


	//   ....[55]....
        /*1164*/ 	.word	0x00031850
        /*1168*/ 	.word	0x0000000a
        /*116c*/ 	.word	0x000324a0
        /*1170*/ 	.short	0x010a
        /*1172*/ 	.byte	0x3f
	.zero		1


	//   ....[56]....
        /*1174*/ 	.word	0x00031a70
        /*1178*/ 	.word	0x0000000a
        /*117c*/ 	.word	0x000324c0
        /*1180*/ 	.short	0x010a
        /*1182*/ 	.byte	0x3f
	.zero		1


	//   ....[57]....
        /*1184*/ 	.word	0x00032e70
        /*1188*/ 	.word	0x00000011
        /*118c*/ 	.word	0x00032440
        /*1190*/ 	.short	0x010a
        /*1192*/ 	.byte	0x3f
	.zero		1


	//   ....[58]....
        /*1194*/ 	.word	0x000334b0
        /*1198*/ 	.word	0x00000011
        /*119c*/ 	.word	0x00032430
        /*11a0*/ 	.short	0x0107
        /*11a2*/ 	.byte	0x3f
	.zero		1


	//   ....[59]....
        /*11a4*/ 	.word	0x00033580
        /*11a8*/ 	.word	0x00000011
        /*11ac*/ 	.word	0x00032430
        /*11b0*/ 	.short	0x0101
        /*11b2*/ 	.byte	0x3f
	.zero		1


	//   ....[60]....
        /*11b4*/ 	.word	0x00034130
        /*11b8*/ 	.word	0x00000017
        /*11bc*/ 	.word	0x00032400
        /*11c0*/ 	.short	0x0107
        /*11c2*/ 	.byte	0x3f
	.zero		1


	//   ....[61]....
        /*11c4*/ 	.word	0x000341c0
        /*11c8*/ 	.word	0x00000017
        /*11cc*/ 	.word	0x00032400
        /*11d0*/ 	.short	0x0101
        /*11d2*/ 	.byte	0x3f
	.zero		1


	//   ....[62]....
        /*11d4*/ 	.word	0x00034c70
        /*11d8*/ 	.word	0x00000017
        /*11dc*/ 	.word	0x00032410
        /*11e0*/ 	.short	0x0107
        /*11e2*/ 	.byte	0x3f
	.zero		1


	//   ....[63]....
        /*11e4*/ 	.word	0x00034d70
        /*11e8*/ 	.word	0x00000017
        /*11ec*/ 	.word	0x00032410
        /*11f0*/ 	.short	0x0101
        /*11f2*/ 	.byte	0x3f
	.zero		1


	//   ....[64]....
        /*11f4*/ 	.word	0x00034d90
        /*11f8*/ 	.word	0x00000017
        /*11fc*/ 	.word	0x00032420
        /*1200*/ 	.short	0x010a
        /*1202*/ 	.byte	0x3f
	.zero		1


	//   ....[65]....
        /*1204*/ 	.word	0x00034e20
        /*1208*/ 	.word	0x00000011
        /*120c*/ 	.word	0x00032460
        /*1210*/ 	.short	0x010a
        /*1212*/ 	.byte	0x3f
	.zero		1


	//   ....[66]....
        /*1214*/ 	.word	0x000355c0
        /*1218*/ 	.word	0x00000011
        /*121c*/ 	.word	0x00032450
        /*1220*/ 	.short	0x0107
        /*1222*/ 	.byte	0x3f
	.zero		1


	//   ....[67]....
        /*1224*/ 	.word	0x00035690
        /*1228*/ 	.word	0x00000011
        /*122c*/ 	.word	0x00032450
        /*1230*/ 	.short	0x0101
        /*1232*/ 	.byte	0x3f
	.zero		1


	//   ....[68]....
        /*1234*/ 	.word	0x000359d0
        /*1238*/ 	.word	0x00000004
        /*123c*/ 	.word	0x00032440
        /*1240*/ 	.short	0x010a
        /*1242*/ 	.byte	0x3f
	.zero		1


	//   ....[69]....
        /*1244*/ 	.word	0x00035db0
        /*1248*/ 	.word	0x00000004
        /*124c*/ 	.word	0x00032430
        /*1250*/ 	.short	0x0107
        /*1252*/ 	.byte	0x3f
	.zero		1


	//   ....[70]....
        /*1254*/ 	.word	0x00035e70
        /*1258*/ 	.word	0x00000004
        /*125c*/ 	.word	0x00032430
        /*1260*/ 	.short	0x0101
        /*1262*/ 	.byte	0x3f
	.zero		1


	//   ....[71]....
        /*1264*/ 	.word	0x00035ea0
        /*1268*/ 	.word	0x00000004
        /*126c*/ 	.word	0x00032460
        /*1270*/ 	.short	0x010a
        /*1272*/ 	.byte	0x3f
	.zero		1


	//   ....[72]....
        /*1274*/ 	.word	0x000363c0
        /*1278*/ 	.word	0x00000004
        /*127c*/ 	.word	0x00032450
        /*1280*/ 	.short	0x0107
        /*1282*/ 	.byte	0x3f
	.zero		1


	//   ....[73]....
        /*1284*/ 	.word	0x00036480
        /*1288*/ 	.word	0x00000004
        /*128c*/ 	.word	0x00032450
        /*1290*/ 	.short	0x0101
        /*1292*/ 	.byte	0x3f
	.zero		1


	//   ....[74]....
        /*1294*/ 	.word	0x000372f0
        /*1298*/ 	.word	0x00000005
        /*129c*/ 	.word	0x00032420
        /*12a0*/ 	.short	0x010a
        /*12a2*/ 	.byte	0x3f
	.zero		1


	//   ....[75]....
        /*12a4*/ 	.word	0x00037460
        /*12a8*/ 	.word	0x00000003
        /*12ac*/ 	.word	0x00032440
        /*12b0*/ 	.short	0x010a
        /*12b2*/ 	.byte	0x3f
	.zero		1


	//   ....[76]....
        /*12b4*/ 	.word	0x00037500
        /*12b8*/ 	.word	0x00000019
        /*12bc*/ 	.word	0x00032440
        /*12c0*/ 	.short	0x010a
        /*12c2*/ 	.byte	0x3f
	.zero		1


	//   ....[77]....
        /*12c4*/ 	.word	0x00037540
        /*12c8*/ 	.word	0x00000003
        /*12cc*/ 	.word	0x00032460
        /*12d0*/ 	.short	0x010a
        /*12d2*/ 	.byte	0x3f
	.zero		1


	//   ....[78]....
        /*12d4*/ 	.word	0x00037580
        /*12d8*/ 	.word	0x00000019
        /*12dc*/ 	.word	0x00032460
        /*12e0*/ 	.short	0x010a
        /*12e2*/ 	.byte	0x3f
	.zero		1


	//   ....[79]....
        /*12e4*/ 	.word	0x000375e0
        /*12e8*/ 	.word	0x00000046
        /*12ec*/ 	.word	0x00032490
        /*12f0*/ 	.short	0x010a
        /*12f2*/ 	.byte	0x3f
	.zero		1


	//   ....[80]....
        /*12f4*/ 	.word	0x00037870
        /*12f8*/ 	.word	0x00000046
        /*12fc*/ 	.word	0x00032490
        /*1300*/ 	.short	0x010a
        /*1302*/ 	.byte	0x3f
	.zero		1


	//   ....[81]....
        /*1304*/ 	.word	0x00037b10
        /*1308*/ 	.word	0x00000046
        /*130c*/ 	.word	0x00032490
        /*1310*/ 	.short	0x010a
        /*1312*/ 	.byte	0x3f
	.zero		1


	//   ....[82]....
        /*1314*/ 	.word	0x00037da0
        /*1318*/ 	.word	0x00000046
        /*131c*/ 	.word	0x000324b0
        /*1320*/ 	.short	0x010a
        /*1322*/ 	.byte	0x3f
	.zero		1


	//   ....[83]....
        /*1324*/ 	.word	0x00038210
        /*1328*/ 	.word	0x00000094
        /*132c*/ 	.word	0x00032400
        /*1330*/ 	.short	0x010a
        /*1332*/ 	.byte	0x3f
	.zero		1


	//   ....[84]....
        /*1334*/ 	.word	0x00038820
        /*1338*/ 	.word	0x00000094
        /*133c*/ 	.word	0x00032400
        /*1340*/ 	.short	0x010a
        /*1342*/ 	.byte	0x3f
	.zero		1


	//   ....[85]....
        /*1344*/ 	.word	0x00038870
        /*1348*/ 	.word	0x00000002
        /*134c*/ 	.word	0x00000000
        /*1350*/ 	.short	0x010a
        /*1352*/ 	.byte	0x3f
	.zero		1


	//   ....[86]....
        /*1354*/ 	.word	0x000388c0
        /*1358*/ 	.word	0x0000000e
        /*135c*/ 	.word	0x00000000
        /*1360*/ 	.short	0x010a
        /*1362*/ 	.byte	0x3f
	.zero		1


	//   ....[87]....
        /*1364*/ 	.word	0x00038910
        /*1368*/ 	.word	0x0000000a
        /*136c*/ 	.word	0x00000000
        /*1370*/ 	.short	0x010a
        /*1372*/ 	.byte	0x3f
	.zero		1


	//   ....[88]....
        /*1374*/ 	.word	0x00038960
        /*1378*/ 	.word	0x00000008
        /*137c*/ 	.word	0x00000000
        /*1380*/ 	.short	0x010a
        /*1382*/ 	.byte	0x3f
	.zero		1


	//   ....[89]....
        /*1384*/ 	.word	0x000389b0
        /*1388*/ 	.word	0x00000008
        /*138c*/ 	.word	0x00000000
        /*1390*/ 	.short	0x010a
        /*1392*/ 	.byte	0x3f
	.zero		1


	//   ....[90]....
        /*1394*/ 	.word	0x00038a00
        /*1398*/ 	.word	0x00000008
        /*139c*/ 	.word	0x00000000
        /*13a0*/ 	.short	0x010a
        /*13a2*/ 	.byte	0x3f
	.zero		1


	//   ....[91]....
        /*13a4*/ 	.word	0x00038fd0
        /*13a8*/ 	.word	0x00000017
        /*13ac*/ 	.word	0x00032420
        /*13b0*/ 	.short	0x010a
        /*13b2*/ 	.byte	0x3f
	.zero		1


	//   ....[92]....
        /*13b4*/ 	.word	0x00039020
        /*13b8*/ 	.word	0x00000003
        /*13bc*/ 	.word	0x000324a0
        /*13c0*/ 	.short	0x010a
        /*13c2*/ 	.byte	0x3f
	.zero		1


	//   ....[93]....
        /*13c4*/ 	.word	0x00039070
        /*13c8*/ 	.word	0x00000003
        /*13cc*/ 	.word	0x000324c0
        /*13d0*/ 	.short	0x010a
        /*13d2*/ 	.byte	0x3f
	.zero		1


	//   ....[94]....
        /*13d4*/ 	.word	0x000390c0
        /*13d8*/ 	.word	0x0000000a
        /*13dc*/ 	.word	0x000324a0
        /*13e0*/ 	.short	0x010a
        /*13e2*/ 	.byte	0x3f
	.zero		1


	//   ....[95]....
        /*13e4*/ 	.word	0x00039110
        /*13e8*/ 	.word	0x0000000a
        /*13ec*/ 	.word	0x000324c0
        /*13f0*/ 	.short	0x010a
        /*13f2*/ 	.byte	0x3f
	.zero		1


	//   ....[96]....
        /*13f4*/ 	.word	0x00039220
        /*13f8*/ 	.word	0x00000011
        /*13fc*/ 	.word	0x00032440
        /*1400*/ 	.short	0x010a
        /*1402*/ 	.byte	0x3f
	.zero		1


	//   ....[97]....
        /*1404*/ 	.word	0x0003b2b0
        /*1408*/ 	.word	0x00000017
        /*140c*/ 	.word	0x00032420
        /*1410*/ 	.short	0x010a
        /*1412*/ 	.byte	0x3f
	.zero		1


	//   ....[98]....
        /*1414*/ 	.word	0x0003b300
        /*1418*/ 	.word	0x00000011
        /*141c*/ 	.word	0x00032460
        /*1420*/ 	.short	0x010a
        /*1422*/ 	.byte	0x3f
	.zero		1


	//   ....[99]....
        /*1424*/ 	.word	0x0003bc50
        /*1428*/ 	.word	0x00000004
        /*142c*/ 	.word	0x00032440
        /*1430*/ 	.short	0x010a
        /*1432*/ 	.byte	0x3f
	.zero		1


	//   ....[100]....
        /*1434*/ 	.word	0x0003c330
        /*1438*/ 	.word	0x00000004
        /*143c*/ 	.word	0x00032460
        /*1440*/ 	.short	0x010a
        /*1442*/ 	.byte	0x3f
	.zero		1


	//   ....[101]....
        /*1444*/ 	.word	0x0003d3d0
        /*1448*/ 	.word	0x00000005
        /*144c*/ 	.word	0x00032420
        /*1450*/ 	.short	0x010a
        /*1452*/ 	.byte	0x3f
	.zero		1


	//   ....[102]....
        /*1454*/ 	.word	0x0003d570
        /*1458*/ 	.word	0x00000003
        /*145c*/ 	.word	0x00032440
        /*1460*/ 	.short	0x010a
        /*1462*/ 	.byte	0x3f
	.zero		1


	//   ....[103]....
        /*1464*/ 	.word	0x0003d5c0
        /*1468*/ 	.word	0x00000019
        /*146c*/ 	.word	0x00032440
        /*1470*/ 	.short	0x010a
        /*1472*/ 	.byte	0x3f
	.zero		1


	//   ....[104]....
        /*1474*/ 	.word	0x0003d610
        /*1478*/ 	.word	0x00000003
        /*147c*/ 	.word	0x00032460
        /*1480*/ 	.short	0x010a
        /*1482*/ 	.byte	0x3f
	.zero		1


	//   ....[105]....
        /*1484*/ 	.word	0x0003d7a0
        /*1488*/ 	.word	0x0000000a
        /*148c*/ 	.word	0x00000000
        /*1490*/ 	.short	0x010a
        /*1492*/ 	.byte	0x3f
	.zero		1


	//   ....[106]....
        /*1494*/ 	.word	0x0003d8a0
        /*1498*/ 	.word	0x00000008
        /*149c*/ 	.word	0x00000000
        /*14a0*/ 	.short	0x010a
        /*14a2*/ 	.byte	0x3f
	.zero		1


	//   ....[107]....
        /*14a4*/ 	.word	0x0003dcc0
        /*14a8*/ 	.word	0x00000004
        /*14ac*/ 	.word	0x00032410
        /*14b0*/ 	.short	0x010a
        /*14b2*/ 	.byte	0x3f
	.zero		1


	//   ....[108]....
        /*14b4*/ 	.word	0x0003dde0
        /*14b8*/ 	.word	0x0000000a
        /*14bc*/ 	.word	0x00000000
        /*14c0*/ 	.short	0x010a
        /*14c2*/ 	.byte	0x3f
	.zero		1


	//   ....[109]....
        /*14c4*/ 	.word	0x0003dee0
        /*14c8*/ 	.word	0x00000008
        /*14cc*/ 	.word	0x00000000
        /*14d0*/ 	.short	0x010a
        /*14d2*/ 	.byte	0x3f
	.zero		1


	//   ....[110]....
        /*14d4*/ 	.word	0x0003ece0
        /*14d8*/ 	.word	0x00000005
        /*14dc*/ 	.word	0x00000000
        /*14e0*/ 	.short	0x0101
        /*14e2*/ 	.byte	0x3f
	.zero		1


	//   ....[111]....
        /*14e4*/ 	.word	0x00049350
        /*14e8*/ 	.word	0x00000000
        /*14ec*/ 	.word	0x00000000
        /*14f0*/ 	.short	0x0101
        /*14f2*/ 	.byte	0x3f
	.zero		1


	//   ....[112]....
        /*14f4*/ 	.word	0x00049370
        /*14f8*/ 	.word	0x00000008
        /*14fc*/ 	.word	0x00000000
        /*1500*/ 	.short	0x010a
        /*1502*/ 	.byte	0x3f
	.zero		1


	//   ....[113]....
        /*1504*/ 	.word	0x000493c0
        /*1508*/ 	.word	0x00000004
        /*150c*/ 	.word	0x00032410
        /*1510*/ 	.short	0x010a
        /*1512*/ 	.byte	0x3f
	.zero		1


	//   ....[114]....
        /*1514*/ 	.word	0x00049410
        /*1518*/ 	.word	0x00000008
        /*151c*/ 	.word	0x00000000
        /*1520*/ 	.short	0x010a
        /*1522*/ 	.byte	0x3f
	.zero		1


	//----- nvinfo : EIATTR_NUM_MBARRIERS
	.align		4
.L_1452:
        /*1524*/ 	.byte	0x03, 0x38
        /*1526*/ 	.short	0x0017


	//----- nvinfo : EIATTR_EXIT_INSTR_OFFSETS
	.align		4
        /*1528*/ 	.byte	0x04, 0x1c
        /*152a*/ 	.short	(.L_1454 - .L_1453)


	//   ....[0]....
.L_1453:
        /*152c*/ 	.word	0x000375d0


	//----- nvinfo : EIATTR_MAX_THREADS
	.align		4
.L_1454:
        /*1530*/ 	.byte	0x04, 0x05
        /*1532*/ 	.short	(.L_1456 - .L_1455)
.L_1455:
        /*1534*/ 	.word	0x00000180
        /*1538*/ 	.word	0x00000001
        /*153c*/ 	.word	0x00000001


	//----- nvinfo : EIATTR_CRS_STACK_SIZE
	.align		4
.L_1456:
        /*1540*/ 	.byte	0x04, 0x1e
        /*1542*/ 	.short	(.L_1458 - .L_1457)
.L_1457:
        /*1544*/ 	.word	0x00000000


	//----- nvinfo : EIATTR_CBANK_PARAM_SIZE
	.align		4
.L_1458:
        /*1548*/ 	.byte	0x03, 0x19
        /*154a*/ 	.short	0x0bf0


	//----- nvinfo : EIATTR_PARAM_CBANK
	.align		4
        /*154c*/ 	.byte	0x04, 0x0a
        /*154e*/ 	.short	(.L_1460 - .L_1459)
	.align		4
.L_1459:
        /*1550*/ 	.word	index@(.nv.constant0._ZN7cutlass13device_kernelIN5flash11enable_sm90INS1_16FlashAttnFwdSm90INS1_25CollectiveMainloopFwdSm90ILi2EN4cute5tupleIJNS5_1CILi1EEES8_S8_EEENS6_IJNS7_ILi128EEENS7_ILi96EEENS7_ILi64EEEEEELi256ENS_10bfloat16_tEfNS_4arch4Sm90ELb0ELb1ELb1ELb1ELb1ELb1ELb1ELb1ELb0ELb1ELb0ELb0EEENS1_21CollectiveEpilogueFwdINS6_IJSA_NS7_ILi256EEESB_EEES9_SE_SG_Li256ELb1ELb1ELb0ELb0EEENS1_36VarlenDynamicPersistentTileSchedulerILi128ELi96ELi256ELi128ELb0ELb1ELb1ELb1ELb0ELb1EEEEEEEEEvNT_6ParamsE)
        /*1554*/ 	.short	0x0210
        /*1556*/ 	.short	0x0bf0


	//----- nvinfo : EIATTR_SW_WAR
	.align		4
.L_1460:
        /*1558*/ 	.byte	0x04, 0x36
        /*155a*/ 	.short	(.L_1462 - .L_1461)
.L_1461:
        /*155c*/ 	.word	0x00000008
.L_1462:


//--------------------- .nv.info._ZN7cutlass13device_kernelIN5flash11enable_sm90INS1_16FlashAttnFwdSm90INS1_25CollectiveMainloopFwdSm90ILi2EN4cute5tupleIJNS5_1CILi1EEES8_S8_EEENS6_IJNS7_ILi128EEENS7_ILi96EEENS7_ILi64EEEEEELi256ENS_10bfloat16_tEfNS_4arch4Sm90ELb1ELb0ELb1ELb0ELb1ELb0ELb0ELb1ELb0ELb1ELb0ELb0EEENS1_21CollectiveEpilogueFwdINS6_IJSA_NS7_ILi256EEESB_EEES9_SE_SG_Li256ELb0ELb1ELb0ELb0EEENS1_30DynamicPersistentTileSchedulerILi256ELi128ELb0ELb1ELb1EEEEEEEEEvNT_6ParamsE --------------------------
	.section	.nv.info._ZN7cutlass13device_kernelIN5flash11enable_sm90INS1_16FlashAttnFwdSm90INS1_25CollectiveMainloopFwdSm90ILi2EN4cute5tupleIJNS5_1CILi1EEES8_S8_EEENS6_IJNS7_ILi128EEENS7_ILi96EEENS7_ILi64EEEEEELi256ENS_10bfloat16_tEfNS_4arch4Sm90ELb1ELb0ELb1ELb0ELb1ELb0ELb0ELb1ELb0ELb1ELb0ELb0EEENS1_21CollectiveEpilogueFwdINS6_IJSA_NS7_ILi256EEESB_EEES9_SE_SG_Li256ELb0ELb1ELb0ELb0EEENS1_30DynamicPersistentTileSchedulerILi256ELi128ELb0ELb1ELb1EEEEEEEEEvNT_6ParamsE,"",@"SHT_CUDA_INFO"
	.sectionflags	@""
	.align	4


	//----- nvinfo : EIATTR_CUDA_API_VERSION
	.align		4
        /*0000*/ 	.byte	0x04, 0x37
        /*0002*/ 	.short	(.L_1464 - .L_1463)
.L_1463:
        /*0004*/ 	.word	0x00000082


	//----- nvinfo : EIATTR_KPARAM_INFO
	.align		4
.L_1464:
        /*0008*/ 	.byte	0x04, 0x17
        /*000a*/ 	.short	(.L_1466 - .L_1465)
.L_1465:
        /*000c*/ 	.word	0x00000000
        /*0010*/ 	.short	0x0000
        /*0012*/ 	.short	0x0070
        /*0014*/ 	.byte	0x00, 0xf0, 0x01, 0x2a


	//----- nvinfo : EIATTR_SPARSE_MMA_MASK
	.align		4
.L_1466:
        /*0018*/ 	.byte	0x03, 0x50
        /*001a*/ 	.short	0x0000


	//----- nvinfo : EIATTR_MAXREG_COUNT
	.align		4
        /*001c*/ 	.byte	0x03, 0x1b
        /*001e*/ 	.short	0x00a8


	//----- nvinfo : EIATTR_NUM_BARRIERS
	.align		4
        /*0020*/ 	.byte	0x02, 0x4c
        /*0022*/ 	.byte	0x10
	.zero		1


	//----- nvinfo : EIATTR_EXTERNS
	.align		4
        /*0024*/ 	.byte	0x04, 0x0f
        /*0026*/ 	.short	(.L_1468 - .L_1467)


	//   ....[0]....
	.align		4
.L_1467:
        /*0028*/ 	.word	index@(__assertfail)


	//----- nvinfo : EIATTR_ANNOTATIONS
	.align		4
.L_1468:
        /*002c*/ 	.byte	0x04, 0x55
        /*002e*/ 	.short	(.L_1470 - .L_1469)


	//   ....[0]....
.L_1469:
        /*0030*/ 	.word	0x00000001
        /*0034*/ 	.byte	0x90, 0xbe, 0x00, 0x00, 0x01, 0x00, 0x00, 0x00, 0x80, 0xc2, 0x00, 0x00, 0x01, 0x00, 0x00, 0x00
        /*0044*/ 	.byte	0xc0, 0xc2, 0x00, 0x00, 0x01, 0x00, 0x00, 0x00, 0x20, 0xdf, 0x00, 0x00, 0x01, 0x00, 0x00, 0x00
        /*0054*/ 	.byte	0x40, 0xdf, 0x00, 0x00, 0x01, 0x00, 0x00, 0x00, 0xe0, 0xe1, 0x00, 0x00, 0x01, 0x00, 0x00, 0x00
        /*0064*/ 	.byte	0x20, 0xf9, 0x00, 0x00, 0x01, 0x00, 0x00, 0x00, 0x20, 0x11, 0x01, 0x00


	//----- nvinfo : EIATTR_MERCURY_ISA_VERSION
	.align		4
.L_1470:
        /*0070*/ 	.byte	0x03, 0x5f
        /*0072*/ 	.short	0x0101


	//----- nvinfo : EIATTR_INT_WARP_WIDE_INSTR_OFFSETS
	.align		4
        /*0074*/ 	.byte	0x04, 0x31
        /*0076*/ 	.short	(.L_1472 - .L_1471)


	//   ....[0]....
.L_1471:
        /*0078*/ 	.word	0x000000c0


	//   ....[1]....
        /*007c*/ 	.word	0x000000d0


	//   ....[2]....
        /*0080*/ 	.word	0x00000170


	//   ....[3]....
        /*0084*/ 	.word	0x0000c820


	//   ....[4]....
        /*0088*/ 	.word	0x0000c8b0


	//   ....[5]....
        /*008c*/ 	.word	0x0000f6b0


	//   ....[6]....
        /*0090*/ 	.word	0x0000f740


	//----- nvinfo : EIATTR_COOP_GROUP_MASK_REGIDS
	.align		4
.L_1472:
        /*0094*/ 	.byte	0x04, 0x29
        /*0096*/ 	.short	(.L_1474 - .L_1473)


	//   ....[0]....
.L_1473:
        /*0098*/ 	.word	0xffffffff


	//   ....[1]....
        /*009c*/ 	.word	0xffffffff


	//   ....[2]....
        /*00a0*/ 	.word	0xffffffff


	//   ....[3]....
        /*00a4*/ 	.word	0xffffffff


	//   ....[4]....
        /*00a8*/ 	.word	0xffffffff


	//   ....[5]....
        /*00ac*/ 	.word	0xffffffff


	//   ....[6]....
        /*00b0*/ 	.word	0xffffffff


	//   ....[7]....
        /*00b4*/ 	.word	0xffffffff


	//   ....[8]....
        /*00b8*/ 	.word	0xffffffff


	//   ....[9]....
        /*00bc*/ 	.word	0xffffffff


	//   ....[10]....
        /*00c0*/ 	.word	0xffffffff


	//   ....[11]....
        /*00c4*/ 	.word	0xffffffff


	//   ....[12]....
        /*00c8*/ 	.word	0xffffffff


	//   ....[13]....
        /*00cc*/ 	.word	0xffffffff


	//   ....[14]....
        /*00d0*/ 	.word	0xffffffff


	//   ....[15]....
        /*00d4*/ 	.word	0xffffffff


	//   ....[16]....
        /*00d8*/ 	.word	0xffffffff


	//   ....[17]....
        /*00dc*/ 	.word	0xffffffff


	//   ....[18]....
        /*00e0*/ 	.word	0xffffffff


	//   ....[19]....
        /*00e4*/ 	.word	0xffffffff


	//   ....[20]....
        /*00e8*/ 	.word	0xffffffff


	//   ....[21]....
        /*00ec*/ 	.word	0xffffffff


	//   ....[22]....
        /*00f0*/ 	.word	0xffffffff


	//   ....[23]....
        /*00f4*/ 	.word	0xffffffff


	//   ....[24]....
        /*00f8*/ 	.word	0xffffffff


	//   ....[25]....
        /*00fc*/ 	.word	0xffffffff


	//   ....[26]....
        /*0100*/ 	.word	0xffffffff


	//   ....[27]....
        /*0104*/ 	.word	0xffffffff


	//   ....[28]....
        /*0108*/ 	.word	0xffffffff


	//   ....[29]....
        /*010c*/ 	.word	0xffffffff


	//   ....[30]....
        /*0110*/ 	.word	0xffffffff


	//   ....[31]....
        /*0114*/ 	.word	0xffffffff


	//   ....[32]....
        /*0118*/ 	.word	0xffffffff


	//   ....[33]....
        /*011c*/ 	.word	0xffffffff


	//   ....[34]....
        /*0120*/ 	.word	0xffffffff


	//   ....[35]....
        /*0124*/ 	.word	0xffffffff


	//   ....[36]....
        /*0128*/ 	.word	0xffffffff


	//   ....[37]....
        /*012c*/ 	.word	0xffffffff


	//   ....[38]....
        /*0130*/ 	.word	0xffffffff


	//   ....[39]....
        /*0134*/ 	.word	0xffffffff


	//   ....[40]....
        /*0138*/ 	.word	0xffffffff


	//   ....[41]....
        /*013c*/ 	.word	0xffffffff


	//   ....[42]....
        /*0140*/ 	.word	0xffffffff


	//   ....[43]....
        /*0144*/ 	.word	0xffffffff


	//   ....[44]....
        /*0148*/ 	.word	0xffffffff


	//   ....[45]....
        /*014c*/ 	.word	0xffffffff


	//   ....[46]....
        /*0150*/ 	.word	0xffffffff


	//   ....[47]....
        /*0154*/ 	.word	0xffffffff


	//   ....[48]....
        /*0158*/ 	.word	0xffffffff


	//   ....[49]....
        /*015c*/ 	.word	0xffffffff


	//   ....[50]....
        /*0160*/ 	.word	0xffffffff


	//   ....[51]....
        /*0164*/ 	.word	0xffffffff


	//   ....[52]....
        /*0168*/ 	.word	0xffffffff


	//   ....[53]....
        /*016c*/ 	.word	0xffffffff


	//   ....[54]....
        /*0170*/ 	.word	0xffffffff


	//   ....[55]....
        /*0174*/ 	.word	0xffffffff


	//   ....[56]....
        /*0178*/ 	.word	0xffffffff


	//   ....[57]....
        /*017c*/ 	.word	0xffffffff


	//   ....[58]....
        /*0180*/ 	.word	0xffffffff


	//   ....[59]....
        /*0184*/ 	.word	0xffffffff


	//   ....[60]....
        /*0188*/ 	.word	0xffffffff


	//   ....[61]....
        /*018c*/ 	.word	0xffffffff


	//   ....[62]....
        /*0190*/ 	.word	0xffffffff


	//   ....[63]....
        /*0194*/ 	.word	0xffffffff


	//   ....[64]....
        /*0198*/ 	.word	0xffffffff


	//   ....[65]....
        /*019c*/ 	.word	0xffffffff


	//   ....[66]....
        /*01a0*/ 	.word	0xffffffff


	//   ....[67]....
        /*01a4*/ 	.word	0xffffffff


	//   ....[68]....
        /*01a8*/ 	.word	0xffffffff


	//   ....[69]....
        /*01ac*/ 	.word	0xffffffff


	//   ....[70]....
        /*01b0*/ 	.word	0xffffffff


	//   ....[71]....
        /*01b4*/ 	.word	0xffffffff


	//   ....[72]....
        /*01b8*/ 	.word	0xffffffff


	//   ....[73]....
        /*01bc*/ 	.word	0xffffffff


	//   ....[74]....
        /*01c0*/ 	.word	0xffffffff


	//   ....[75]....
        /*01c4*/ 	.word	0xffffffff


	//   ....[76]....
        /*01c8*/ 	.word	0xffffffff


	//   ....[77]....
        /*01cc*/ 	.word	0xffffffff


	//   ....[78]....
        /*01d0*/ 	.word	0xffffffff


	//   ....[79]....
        /*01d4*/ 	.word	0xffffffff


	//   ....[80]....
        /*01d8*/ 	.word	0xffffffff


	//   ....[81]....
        /*01dc*/ 	.word	0xffffffff


	//   ....[82]....
        /*01e0*/ 	.word	0xffffffff


	//   ....[83]....
        /*01e4*/ 	.word	0xffffffff


	//   ....[84]....
        /*01e8*/ 	.word	0xffffffff


	//   ....[85]....
        /*01ec*/ 	.word	0xffffffff


	//   ....[86]....
        /*01f0*/ 	.word	0xffffffff


	//   ....[87]....
        /*01f4*/ 	.word	0xffffffff


	//   ....[88]....
        /*01f8*/ 	.word	0xffffffff


	//   ....[89]....
        /*01fc*/ 	.word	0xffffffff


	//   ....[90]....
        /*0200*/ 	.word	0xffffffff


	//   ....[91]....
        /*0204*/ 	.word	0xffffffff


	//   ....[92]....
        /*0208*/ 	.word	0xffffffff


	//   ....[93]....
        /*020c*/ 	.word	0xffffffff


	//   ....[94]....
        /*0210*/ 	.word	0xffffffff


	//   ....[95]....
        /*0214*/ 	.word	0xffffffff


	//   ....[96]....
        /*0218*/ 	.word	0xffffffff


	//   ....[97]....
        /*021c*/ 	.word	0xffffffff


	//   ....[98]....
        /*0220*/ 	.word	0xffffffff


	//   ....[99]....
        /*0224*/ 	.word	0xffffffff


	//   ....[100]....
        /*0228*/ 	.word	0xffffffff


	//   ....[101]....
        /*022c*/ 	.word	0xffffffff


	//   ....[102]....
        /*0230*/ 	.word	0xffffffff


	//   ....[103]....
        /*0234*/ 	.word	0xffffffff


	//   ....[104]....
        /*0238*/ 	.word	0xffffffff


	//   ....[105]....
        /*023c*/ 	.word	0xffffffff


	//   ....[106]....
        /*0240*/ 	.word	0xffffffff


	//   ....[107]....
        /*0244*/ 	.word	0xffffffff


	//   ....[108]....
        /*0248*/ 	.word	0xffffffff


	//   ....[109]....
        /*024c*/ 	.word	0xffffffff


	//   ....[110]....
        /*0250*/ 	.word	0xffffffff


	//   ....[111]....
        /*0254*/ 	.word	0xffffffff


	//   ....[112]....
        /*0258*/ 	.word	0xffffffff


	//   ....[113]....
        /*025c*/ 	.word	0xffffffff


	//   ....[114]....
        /*0260*/ 	.word	0x0500000f


	//   ....[115]....
        /*0264*/ 	.word	0x0500000f


	//   ....[116]....
        /*0268*/ 	.word	0x0500000f


	//   ....[117]....
        /*026c*/ 	.word	0x0500000f


	//   ....[118]....
        /*0270*/ 	.word	0x0500000f


	//   ....[119]....
        /*0274*/ 	.word	0x0500000f


	//   ....[120]....
        /*0278*/ 	.word	0x0500000f


	//   ....[121]....
        /*027c*/ 	.word	0x0500000f


	//   ....[122]....
        /*0280*/ 	.word	0x0500000f


	//   ....[123]....
        /*0284*/ 	.word	0x0500000f


	//   ....[124]....
        /*0288*/ 	.word	0x0500000f


	//   ....[125]....
        /*028c*/ 	.word	0x0500000f


	//   ....[126]....
        /*0290*/ 	.word	0x0500000f


	//   ....[127]....
        /*0294*/ 	.word	0x0500000f


	//   ....[128]....
        /*0298*/ 	.word	0x0500000f


	//   ....[129]....
        /*029c*/ 	.word	0x0500000f


	//   ....[130]....
        /*02a0*/ 	.word	0x0500000f


	//   ....[131]....
        /*02a4*/ 	.word	0x0500000f


	//   ....[132]....
        /*02a8*/ 	.word	0x0500000f


	//   ....[133]....
        /*02ac*/ 	.word	0x0500000f


	//   ....[134]....
        /*02b0*/ 	.word	0x0500000f


	//   ....[135]....
        /*02b4*/ 	.word	0x0500000f


	//   ....[136]....
        /*02b8*/ 	.word	0x0500000f


	//   ....[137]....
        /*02bc*/ 	.word	0x0500000f


	//   ....[138]....
        /*02c0*/ 	.word	0x0500000f


	//   ....[139]....
        /*02c4*/ 	.word	0x0500000f


	//   ....[140]....
        /*02c8*/ 	.word	0x0500000f


	//   ....[141]....
        /*02cc*/ 	.word	0x0500000f


	//   ....[142]....
        /*02d0*/ 	.word	0x0500000f


	//   ....[143]....
        /*02d4*/ 	.word	0x0500000f


	//   ....[144]....
        /*02d8*/ 	.word	0x0500000f


	//   ....[145]....
        /*02dc*/ 	.word	0x0500000f


	//   ....[146]....
        /*02e0*/ 	.word	0x0500000f


	//   ....[147]....
        /*02e4*/ 	.word	0x0500000f


	//   ....[148]....
        /*02e8*/ 	.word	0x0500000f


	//   ....[149]....
        /*02ec*/ 	.word	0x0500000f


	//   ....[150]....
        /*02f0*/ 	.word	0x0500000f


	//   ....[151]....
        /*02f4*/ 	.word	0x0500000f


	//   ....[152]....
        /*02f8*/ 	.word	0x0500000f


	//   ....[153]....
        /*02fc*/ 	.word	0x0500000f


	//   ....[154]....
        /*0300*/ 	.word	0x0500000f


	//   ....[155]....
        /*0304*/ 	.word	0x0500000f


	//   ....[156]....
        /*0308*/ 	.word	0x0500000f


	//   ....[157]....
        /*030c*/ 	.word	0x0500000f


	//   ....[158]....
        /*0310*/ 	.word	0x0500000f


	//   ....[159]....
        /*0314*/ 	.word	0x0500000f


	//   ....[160]....
        /*0318*/ 	.word	0x0500000f


	//   ....[161]....
        /*031c*/ 	.word	0x0500000f


	//   ....[162]....
        /*0320*/ 	.word	0x0500000f


	//   ....[163]....
        /*0324*/ 	.word	0x0500000f


	//   ....[164]....
        /*0328*/ 	.word	0x0500000f


	//   ....[165]....
        /*032c*/ 	.word	0x0500000f


	//   ....[166]....
        /*0330*/ 	.word	0x0500000f


	//   ....[167]....
        /*0334*/ 	.word	0x0500000f


	//   ....[168]....
        /*0338*/ 	.word	0x0500000f


	//   ....[169]....
        /*033c*/ 	.word	0x0500000f


	//   ....[170]....
        /*0340*/ 	.word	0x0500000f


	//   ....[171]....
        /*0344*/ 	.word	0x0500000f


	//   ....[172]....
        /*0348*/ 	.word	0x0500000f


	//   ....[173]....
        /*034c*/ 	.word	0x0500000f


	//   ....[174]....
        /*0350*/ 	.word	0x0500000f


	//   ....[175]....
        /*0354*/ 	.word	0x0500000f


	//   ....[176]....
        /*0358*/ 	.word	0x0500000f


	//   ....[177]....
        /*035c*/ 	.word	0x0500000f


	//   ....[178]....
        /*0360*/ 	.word	0x0500000f


	//   ....[179]....
        /*0364*/ 	.word	0x0500000f


	//   ....[180]....
        /*0368*/ 	.word	0x0500000f


	//----- nvinfo : EIATTR_COOP_GROUP_INSTR_OFFSETS
	.align		4
.L_1474:
        /*036c*/ 	.byte	0x04, 0x28
        /*036e*/ 	.short	(.L_1476 - .L_1475)


	//   ....[0]....
.L_1475:
        /*0370*/ 	.word	0x00000080


	//   ....[1]....
        /*0374*/ 	.word	0x00000090


	//   ....[2]....
        /*0378*/ 	.word	0x000002d0


	//   ....[3]....
        /*037c*/ 	.word	0x00000430


	//   ....[4]....
        /*0380*/ 	.word	0x00000550


	//   ....[5]....
        /*0384*/ 	.word	0x000006b0


	//   ....[6]....
        /*0388*/ 	.word	0x00001610


	//   ....[7]....
        /*038c*/ 	.word	0x00001dc0


	//   ....[8]....
        /*0390*/ 	.word	0x00001f70


	//   ....[9]....
        /*0394*/ 	.word	0x00002750


	//   ....[10]....
        /*0398*/ 	.word	0x000027b0


	//   ....[11]....
        /*039c*/ 	.word	0x00002f10


	//   ....[12]....
        /*03a0*/ 	.word	0x00002f70


	//   ....[13]....
        /*03a4*/ 	.word	0x00004120


	//   ....[14]....
        /*03a8*/ 	.word	0x00004280


	//   ....[15]....
        /*03ac*/ 	.word	0x000049c0


	//   ....[16]....
        /*03b0*/ 	.word	0x00004aa0


	//   ....[17]....
        /*03b4*/ 	.word	0x000051a0


	//   ....[18]....
        /*03b8*/ 	.word	0x00005220


	//   ....[19]....
        /*03bc*/ 	.word	0x000070a0


	//   ....[20]....
        /*03c0*/ 	.word	0x00007110


	//   ....[21]....
        /*03c4*/ 	.word	0x000075a0


	//   ....[22]....
        /*03c8*/ 	.word	0x000076f0


	//   ....[23]....
        /*03cc*/ 	.word	0x00008a90


	//   ....[24]....
        /*03d0*/ 	.word	0x00008b10


	//   ....[25]....
        /*03d4*/ 	.word	0x00008b80


	//   ....[26]....
        /*03d8*/ 	.word	0x00008bb0


	//   ....[27]....
        /*03dc*/ 	.word	0x0000a5a0


	//   ....[28]....
        /*03e0*/ 	.word	0x0000a5d0


	//   ....[29]....
        /*03e4*/ 	.word	0x0000a650


	//   ....[30]....
        /*03e8*/ 	.word	0x0000a680


	//   ....[31]....
        /*03ec*/ 	.word	0x0000acd0


	//   ....[32]....
        /*03f0*/ 	.word	0x0000ad10


	//   ....[33]....
        /*03f4*/ 	.word	0x0000ae50


	//   ....[34]....
        /*03f8*/ 	.word	0x0000ae70


	//   ....[35]....
        /*03fc*/ 	.word	0x0000afb0


	//   ....[36]....
        /*0400*/ 	.word	0x0000afd0


	//   ....[37]....
        /*0404*/ 	.word	0x0000b120


	//   ....[38]....
        /*0408*/ 	.word	0x0000b140


	//   ....[39]....
        /*040c*/ 	.word	0x0000b860


	//   ....[40]....
        /*0410*/ 	.word	0x0000b880


	//   ....[41]....
        /*0414*/ 	.word	0x0000b9c0


	//   ....[42]....
        /*0418*/ 	.word	0x0000b9e0


	//   ....[43]....
        /*041c*/ 	.word	0x0000bb20


	//   ....[44]....
        /*0420*/ 	.word	0x0000bb40


	//   ....[45]....
        /*0424*/ 	.word	0x0000bc90


	//   ....[46]....
        /*0428*/ 	.word	0x0000bcb0


	//   ....[47]....
        /*042c*/ 	.word	0x0000bec0


	//   ....[48]....
        /*0430*/ 	.word	0x0000d270


	//   ....[49]....
        /*0434*/ 	.word	0x0000d290


	//   ....[50]....
        /*0438*/ 	.word	0x0000d2a0


	//   ....[51]....
        /*043c*/ 	.word	0x0000d2e0


	//   ....[52]....
        /*0440*/ 	.word	0x0000d330


	//   ....[53]....
        /*0444*/ 	.word	0x0000d350


	//   ....[54]....
        /*0448*/ 	.word	0x0000d3a0


	//   ....[55]....
        /*044c*/ 	.word	0x0000d3c0


	//   ....[56]....
        /*0450*/ 	.word	0x0000d410


	//   ....[57]....
        /*0454*/ 	.word	0x0000d430


	//   ....[58]....
        /*0458*/ 	.word	0x0000d460


	//   ....[59]....
        /*045c*/ 	.word	0x0000d490


	//   ....[60]....
        /*0460*/ 	.word	0x0000dad0


	//   ....[61]....
        /*0464*/ 	.word	0x0000daf0


	//   ....[62]....
        /*0468*/ 	.word	0x0000db10


	//   ....[63]....
        /*046c*/ 	.word	0x0000db70


	//   ....[64]....
        /*0470*/ 	.word	0x0000dbc0


	//   ....[65]....
        /*0474*/ 	.word	0x0000dbe0


	//   ....[66]....
        /*0478*/ 	.word	0x0000dc30


	//   ....[67]....
        /*047c*/ 	.word	0x0000dc50


	//   ....[68]....
        /*0480*/ 	.word	0x0000dca0


	//   ....[69]....
        /*0484*/ 	.word	0x0000dcc0


	//   ....[70]....
        /*0488*/ 	.word	0x0000dd10


	//   ....[71]....
        /*048c*/ 	.word	0x0000dd30


	//   ....[72]....
        /*0490*/ 	.word	0x0000dd80


	//   ....[73]....
        /*0494*/ 	.word	0x0000dda0


	//   ....[74]....
        /*0498*/ 	.word	0x0000ddd0


	//   ....[75]....
        /*049c*/ 	.word	0x0000ddf0


	//   ....[76]....
        /*04a0*/ 	.word	0x0000e220


	//   ....[77]....
        /*04a4*/ 	.word	0x0000e270


	//   ....[78]....
        /*04a8*/ 	.word	0x0000e290


	//   ....[79]....
        /*04ac*/ 	.word	0x0000e360


	//   ....[80]....
        /*04b0*/ 	.word	0x0000e370


	//   ....[81]....
        /*04b4*/ 	.word	0x0000e3a0


	//   ....[82]....
        /*04b8*/ 	.word	0x0000e430


	//   ....[83]....
        /*04bc*/ 	.word	0x0000e4d0


	//   ....[84]....
        /*04c0*/ 	.word	0x0000e4f0


	//   ....[85]....
        /*04c4*/ 	.word	0x0000e590


	//   ....[86]....
        /*04c8*/ 	.word	0x0000e5b0


	//   ....[87]....
        /*04cc*/ 	.word	0x0000e5c0


	//   ....[88]....
        /*04d0*/ 	.word	0x0000ece0


	//   ....[89]....
        /*04d4*/ 	.word	0x0000ed00


	//   ....[90]....
        /*04d8*/ 	.word	0x0000ed10


	//   ....[91]....
        /*04dc*/ 	.word	0x0000ed20


	//   ....[92]....
        /*04e0*/ 	.word	0x0000ed40


	//   ....[93]....
        /*04e4*/ 	.word	0x0000eda0


	//   ....[94]....
        /*04e8*/ 	.word	0x0000edc0


	//   ....[95]....
        /*04ec*/ 	.word	0x0000edd0


	//   ....[96]....
        /*04f0*/ 	.word	0x0000ee10


	//   ....[97]....
        /*04f4*/ 	.word	0x0000ee40


	//   ....[98]....
        /*04f8*/ 	.word	0x0000ee50


	//   ....[99]....
        /*04fc*/ 	.word	0x0000ee70


	//   ....[100]....
        /*0500*/ 	.word	0x0000f1d0


	//   ....[101]....
        /*0504*/ 	.word	0x0000f1f0


	//   ....[102]....
        /*0508*/ 	.word	0x0000f200


	//   ....[103]....
        /*050c*/ 	.word	0x0000f210


	//   ....[104]....
        /*0510*/ 	.word	0x0000f220


	//   ....[105]....
        /*0514*/ 	.word	0x0000f240


	//   ....[106]....
        /*0518*/ 	.word	0x0000f2b0


	//   ....[107]....
        /*051c*/ 	.word	0x0000f2d0


	//   ....[108]....
        /*0520*/ 	.word	0x0000f330


	//   ....[109]....
        /*0524*/ 	.word	0x0000f340


	//   ....[110]....
        /*0528*/ 	.word	0x0000f3b0


	//   ....[111]....
        /*052c*/ 	.word	0x0000f420


	//   ....[112]....
        /*0530*/ 	.word	0x0000f860


	//   ....[113]....
        /*0534*/ 	.word	0x0000fa40


	//   ....[114]....
        /*0538*/ 	.word	0x0000ffe0


	//   ....[115]....
        /*053c*/ 	.word	0x000100c0


	//   ....[116]....
        /*0540*/ 	.word	0x00010160


	//   ....[117]....
        /*0544*/ 	.word	0x000101e0


	//   ....[118]....
        /*0548*/ 	.word	0x00010290


	//   ....[119]....
        /*054c*/ 	.word	0x000102f0


	//   ....[120]....
        /*0550*/ 	.word	0x000103b0


	//   ....[121]....
        /*0554*/ 	.word	0x00010410


	//   ....[122]....
        /*0558*/ 	.word	0x000104d0


	//   ....[123]....
        /*055c*/ 	.word	0x00010530


	//   ....[124]....
        /*0560*/ 	.word	0x000105f0


	//   ....[125]....
        /*0564*/ 	.word	0x00010650


	//   ....[126]....
        /*0568*/ 	.word	0x000106f0


	//   ....[127]....
        /*056c*/ 	.word	0x00010790


	//   ....[128]....
        /*0570*/ 	.word	0x00010800


	//   ....[129]....
        /*0574*/ 	.word	0x00010880


	//   ....[130]....
        /*0578*/ 	.word	0x00010920


	//   ....[131]....
        /*057c*/ 	.word	0x00010980


	//   ....[132]....
        /*0580*/ 	.word	0x00010a40


	//   ....[133]....
        /*0584*/ 	.word	0x00010aa0


	//   ....[134]....
        /*0588*/ 	.word	0x00010b60


	//   ....[135]....
        /*058c*/ 	.word	0x00010bc0


	//   ....[136]....
        /*0590*/ 	.word	0x00010c80


	//   ....[137]....
        /*0594*/ 	.word	0x00010ce0


	//   ....[138]....
        /*0598*/ 	.word	0x00010da0


	//   ....[139]....
        /*059c*/ 	.word	0x00010e00


	//   ....[140]....
        /*05a0*/ 	.word	0x00010ec0


	//   ....[141]....
        /*05a4*/ 	.word	0x00010f20


	//   ....[142]....
        /*05a8*/ 	.word	0x00010fc0


	//   ....[143]....
        /*05ac*/ 	.word	0x000110f0


	//   ....[144]....
        /*05b0*/ 	.word	0x000111c0


	//   ....[145]....
        /*05b4*/ 	.word	0x00011250


	//   ....[146]....
        /*05b8*/ 	.word	0x00011380


	//   ....[147]....
        /*05bc*/ 	.word	0x000113e0


	//   ....[148]....
        /*05c0*/ 	.word	0x000114f0


	//   ....[149]....
        /*05c4*/ 	.word	0x00011550


	//   ....[150]....
        /*05c8*/ 	.word	0x00011660


	//   ....[151]....
        /*05cc*/ 	.word	0x000116c0


	//   ....[152]....
        /*05d0*/ 	.word	0x000117d0


	//   ....[153]....
        /*05d4*/ 	.word	0x00011830


	//   ....[154]....
        /*05d8*/ 	.word	0x000118f0


	//   ....[155]....
        /*05dc*/ 	.word	0x00011a50


	//   ....[156]....
        /*05e0*/ 	.word	0x00011af0


	//   ....[157]....
        /*05e4*/ 	.word	0x00011b50


	//   ....[158]....
        /*05e8*/ 	.word	0x00011bf0


	//   ....[159]....
        /*05ec*/ 	.word	0x00011c50


	//   ....[160]....
        /*05f0*/ 	.word	0x00011d00


	//   ....[161]....
        /*05f4*/ 	.word	0x00011d60


	//   ....[162]....
        /*05f8*/ 	.word	0x00011e00


	//   ....[163]....
        /*05fc*/ 	.word	0x00011e60


	//   ....[164]....
        /*0600*/ 	.word	0x00011f00


	//   ....[165]....
        /*0604*/ 	.word	0x00011f60


	//   ....[166]....
        /*0608*/ 	.word	0x00012000


	//   ....[167]....
        /*060c*/ 	.word	0x000120e0


	//   ....[168]....
        /*0610*/ 	.word	0x00012180


	//   ....[169]....
        /*0614*/ 	.word	0x000121e0


	//   ....[170]....
        /*0618*/ 	.word	0x000122b0


	//   ....[171]....
        /*061c*/ 	.word	0x00012310


	//   ....[172]....
        /*0620*/ 	.word	0x000123e0


	//   ....[173]....
        /*0624*/ 	.word	0x00012440


	//   ....[174]....
        /*0628*/ 	.word	0x00012510


	//   ....[175]....
        /*062c*/ 	.word	0x00012570


	//   ....[176]....
        /*0630*/ 	.word	0x00012640


	//   ....[177]....
        /*0634*/ 	.word	0x000126a0


	//   ....[178]....
        /*0638*/ 	.word	0x00012770


	//   ....[179]....
        /*063c*/ 	.word	0x00012800


	//   ....[180]....
        /*0640*/ 	.word	0x00012920


	//----- nvinfo : EIATTR_REG_RECONFIG
	.align		4
.L_1476:
        /*0644*/ 	.byte	0x01, 0x54
	.zero		2


	//----- nvinfo : EIATTR_SYSCALL_OFFSETS
	.align		4
        /*0648*/ 	.byte	0x04, 0x46
        /*064a*/ 	.short	(.L_1478 - .L_1477)


	//   ....[0]....
.L_1477:
        /*064c*/ 	.word	0x000017f0


	//   ....[1]....
        /*0650*/ 	.word	0x0000ca10


	//   ....[2]....
        /*0654*/ 	.word	0x0000cb60


	//   ....[3]....
        /*0658*/ 	.word	0x0000cc50


	//   ....[4]....
        /*065c*/ 	.word	0x0000d770


	//----- nvinfo : EIATTR_MBARRIER_INSTR_OFFSETS
	.align		4
.L_1478:
        /*0660*/ 	.byte	0x04, 0x39
        /*0662*/ 	.short	(.L_1480 - .L_1479)


	//   ....[0]....
.L_1479:
        /*0664*/ 	.word	0x00000180
        /*0668*/ 	.word	0x000000ff
        /*066c*/ 	.word	0x00022800
        /*0670*/ 	.short	0x0100
        /*0672*/ 	.byte	0x08
	.zero		1


	//   ....[1]....
        /*0674*/ 	.word	0x00000190
        /*0678*/ 	.word	0x000000ff
        /*067c*/ 	.word	0x00022820
        /*0680*/ 	.short	0x0100
        /*0682*/ 	.byte	0x08
	.zero		1


	//   ....[2]....
        /*0684*/ 	.word	0x00000280
        /*0688*/ 	.word	0x000000ff
        /*068c*/ 	.word	0x00022830
        /*0690*/ 	.short	0x0100
        /*0692*/ 	.byte	0x08
	.zero		1


	//   ....[3]....
        /*0694*/ 	.word	0x00000290
        /*0698*/ 	.word	0x000000ff
        /*069c*/ 	.word	0x00022840
        /*06a0*/ 	.short	0x0100
        /*06a2*/ 	.byte	0x08
	.zero		1


	//   ....[4]....
        /*06a4*/ 	.word	0x000002a0
        /*06a8*/ 	.word	0x000000ff
        /*06ac*/ 	.word	0x00022838
        /*06b0*/ 	.short	0x0100
        /*06b2*/ 	.byte	0x08
	.zero		1


	//   ....[5]....
        /*06b4*/ 	.word	0x000002b0
        /*06b8*/ 	.word	0x000000ff
        /*06bc*/ 	.word	0x00022848
        /*06c0*/ 	.short	0x0100
        /*06c2*/ 	.byte	0x08
	.zero		1


	//   ....[6]....
        /*06c4*/ 	.word	0x000003e0
        /*06c8*/ 	.word	0x000000ff
        /*06cc*/ 	.word	0x00022850
        /*06d0*/ 	.short	0x0100
        /*06d2*/ 	.byte	0x08
	.zero		1


	//   ....[7]....
        /*06d4*/ 	.word	0x000003f0
        /*06d8*/ 	.word	0x000000ff
        /*06dc*/ 	.word	0x00022860
        /*06e0*/ 	.short	0x0100
        /*06e2*/ 	.byte	0x08
	.zero		1


	//   ....[8]....
        /*06e4*/ 	.word	0x00000400
        /*06e8*/ 	.word	0x000000ff
        /*06ec*/ 	.word	0x00022858
        /*06f0*/ 	.short	0x0100
        /*06f2*/ 	.byte	0x08
	.zero		1


	//   ....[9]....
        /*06f4*/ 	.word	0x00000410
        /*06f8*/ 	.word	0x000000ff
        /*06fc*/ 	.word	0x00022868
        /*0700*/ 	.short	0x0100
        /*0702*/ 	.byte	0x08
	.zero		1


	//   ....[10]....
        /*0704*/ 	.word	0x00000500
        /*0708*/ 	.word	0x000000ff
        /*070c*/ 	.word	0x00022870
        /*0710*/ 	.short	0x0100
        /*0712*/ 	.byte	0x06
	.zero		1


	//   ....[11]....
        /*0714*/ 	.word	0x00000510
        /*0718*/ 	.word	0x000000ff
        /*071c*/ 	.word	0x00022880
        /*0720*/ 	.short	0x0100
        /*0722*/ 	.byte	0x06
	.zero		1


	//   ....[12]....
        /*0724*/ 	.word	0x00000520
        /*0728*/ 	.word	0x000000ff
        /*072c*/ 	.word	0x00022878
        /*0730*/ 	.short	0x0100
        /*0732*/ 	.byte	0x06
	.zero		1


	//   ....[13]....
        /*0734*/ 	.word	0x00000530
        /*0738*/ 	.word	0x000000ff
        /*073c*/ 	.word	0x00022888
        /*0740*/ 	.short	0x0100
        /*0742*/ 	.byte	0x06
	.zero		1


	//   ....[14]....
        /*0744*/ 	.word	0x00000660
        /*0748*/ 	.word	0x000000ff
        /*074c*/ 	.word	0x00022890
        /*0750*/ 	.short	0x0100
        /*0752*/ 	.byte	0x08
	.zero		1


	//   ....[15]....
        /*0754*/ 	.word	0x00000670
        /*0758*/ 	.word	0x000000ff
        /*075c*/ 	.word	0x000228a0
        /*0760*/ 	.short	0x0100
        /*0762*/ 	.byte	0x08
	.zero		1


	//   ....[16]....
        /*0764*/ 	.word	0x00000680
        /*0768*/ 	.word	0x000000ff
        /*076c*/ 	.word	0x00022898
        /*0770*/ 	.short	0x0100
        /*0772*/ 	.byte	0x08
	.zero		1


	//   ....[17]....
        /*0774*/ 	.word	0x00000690
        /*0778*/ 	.word	0x000000ff
        /*077c*/ 	.word	0x000228a8
        /*0780*/ 	.short	0x0100
        /*0782*/ 	.byte	0x08
	.zero		1


	//   ....[18]....
        /*0784*/ 	.word	0x000007d0
        /*0788*/ 	.word	0x000000ff
        /*078c*/ 	.word	0x000228b0
        /*0790*/ 	.short	0x0100
        /*0792*/ 	.byte	0x08
	.zero		1


	//   ....[19]....
        /*0794*/ 	.word	0x000007e0
        /*0798*/ 	.word	0x000000ff
        /*079c*/ 	.word	0x000228c0
        /*07a0*/ 	.short	0x0100
        /*07a2*/ 	.byte	0x08
	.zero		1


	//   ....[20]....
        /*07a4*/ 	.word	0x000007f0
        /*07a8*/ 	.word	0x000000ff
        /*07ac*/ 	.word	0x000228b8
        /*07b0*/ 	.short	0x0100
        /*07b2*/ 	.byte	0x08
	.zero		1


	//   ....[21]....
        /*07b4*/ 	.word	0x00000800
        /*07b8*/ 	.word	0x000000ff
        /*07bc*/ 	.word	0x000228c8
        /*07c0*/ 	.short	0x0100
        /*07c2*/ 	.byte	0x08
	.zero		1


	//   ....[22]....
        /*07c4*/ 	.word	0x00001860
        /*07c8*/ 	.word	0x000000ff
        /*07cc*/ 	.word	0x00022800
        /*07d0*/ 	.short	0x010a
        /*07d2*/ 	.byte	0x2f
	.zero		1


	//   ....[23]....
        /*07d4*/ 	.word	0x00001930
        /*07d8*/ 	.word	0x000000ff
        /*07dc*/ 	.word	0x00022830
        /*07e0*/ 	.short	0x010a
        /*07e2*/ 	.byte	0x16
	.zero		1


	//   ....[24]....
        /*07e4*/ 	.word	0x00001970
        /*07e8*/ 	.word	0x000000ff
        /*07ec*/ 	.word	0x00022830
        /*07f0*/ 	.short	0x010a
        /*07f2*/ 	.byte	0x16
	.zero		1


	//   ....[25]....
        /*07f4*/ 	.word	0x000022a0
        /*07f8*/ 	.word	0x000000ff
        /*07fc*/ 	.word	0x00000000
        /*0800*/ 	.short	0x0101
        /*0802*/ 	.byte	0x06
	.zero		1


	//   ....[26]....
        /*0804*/ 	.word	0x000037d0
        /*0808*/ 	.word	0x000000ff
        /*080c*/ 	.word	0x00022850
        /*0810*/ 	.short	0x010a
        /*0812*/ 	.byte	0x16
	.zero		1


	//   ....[27]....
        /*0814*/ 	.word	0x00003810
        /*0818*/ 	.word	0x000000ff
        /*081c*/ 	.word	0x00022850
        /*0820*/ 	.short	0x010a
        /*0822*/ 	.byte	0x16
	.zero		1


	//   ....[28]....
        /*0824*/ 	.word	0x00003bd0
        /*0828*/ 	.word	0x000000ff
        /*082c*/ 	.word	0x00000000
        /*0830*/ 	.short	0x0101
        /*0832*/ 	.byte	0x16
	.zero		1


	//   ....[29]....
        /*0834*/ 	.word	0x00003d50
        /*0838*/ 	.word	0x000000ff
        /*083c*/ 	.word	0x00022830
        /*0840*/ 	.short	0x010a
        /*0842*/ 	.byte	0x1a
	.zero		1


	//   ....[30]....
        /*0844*/ 	.word	0x00003d90
        /*0848*/ 	.word	0x000000ff
        /*084c*/ 	.word	0x00022830
        /*0850*/ 	.short	0x010a
        /*0852*/ 	.byte	0x1a
	.zero		1


	//   ....[31]....
        /*0854*/ 	.word	0x00004460
        /*0858*/ 	.word	0x000000ff
        /*085c*/ 	.word	0x00000000
        /*0860*/ 	.short	0x0101
        /*0862*/ 	.byte	0x06
	.zero		1


	//   ....[32]....
        /*0864*/ 	.word	0x000063b0
        /*0868*/ 	.word	0x000000ff
        /*086c*/ 	.word	0x00022850
        /*0870*/ 	.short	0x010a
        /*0872*/ 	.byte	0x1a
	.zero		1


	//   ....[33]....
        /*0874*/ 	.word	0x00006400
        /*0878*/ 	.word	0x000000ff
        /*087c*/ 	.word	0x00022850
        /*0880*/ 	.short	0x010a
        /*0882*/ 	.byte	0x1a
	.zero		1


	//   ....[34]....
        /*0884*/ 	.word	0x00006700
        /*0888*/ 	.word	0x000000ff
        /*088c*/ 	.word	0x00000000
        /*0890*/ 	.short	0x0101
        /*0892*/ 	.byte	0x1a
	.zero		1


	//   ....[35]....
        /*0894*/ 	.word	0x00006850
        /*0898*/ 	.word	0x000000ff
        /*089c*/ 	.word	0x00022830
        /*08a0*/ 	.short	0x010a
        /*08a2*/ 	.byte	0x19
	.zero		1


	//   ....[36]....
        /*08a4*/ 	.word	0x00006890
        /*08a8*/ 	.word	0x000000ff
        /*08ac*/ 	.word	0x00022830
        /*08b0*/ 	.short	0x010a
        /*08b2*/ 	.byte	0x19
	.zero		1


	//   ....[37]....
        /*08b4*/ 	.word	0x00006e00
        /*08b8*/ 	.word	0x000000ff
        /*08bc*/ 	.word	0x00000000
        /*08c0*/ 	.short	0x0101
        /*08c2*/ 	.byte	0x06
	.zero		1


	//   ....[38]....
        /*08c4*/ 	.word	0x00008730
        /*08c8*/ 	.word	0x000000ff
        /*08cc*/ 	.word	0x00022850
        /*08d0*/ 	.short	0x010a
        /*08d2*/ 	.byte	0x19
	.zero		1


	//   ....[39]....
        /*08d4*/ 	.word	0x00008780
        /*08d8*/ 	.word	0x000000ff
        /*08dc*/ 	.word	0x00022850
        /*08e0*/ 	.short	0x010a
        /*08e2*/ 	.byte	0x19
	.zero		1


	//   ....[40]....
        /*08e4*/ 	.word	0x00008a70
        /*08e8*/ 	.word	0x000000ff
        /*08ec*/ 	.word	0x00000000
        /*08f0*/ 	.short	0x0101
        /*08f2*/ 	.byte	0x19
	.zero		1


	//   ....[41]....
        /*08f4*/ 	.word	0x0000acf0
        /*08f8*/ 	.word	0x000000ff
        /*08fc*/ 	.word	0x00000000
        /*0900*/ 	.short	0x0101
        /*0902*/ 	.byte	0x05
	.zero		1


	//   ....[42]....
        /*0904*/ 	.word	0x0000d050
        /*0908*/ 	.word	0x00000016
        /*090c*/ 	.word	0x00022840
        /*0910*/ 	.short	0x010a
        /*0912*/ 	.byte	0x3f
	.zero		1


	//   ....[43]....
        /*0914*/ 	.word	0x0000d550
        /*0918*/ 	.word	0x00000016
        /*091c*/ 	.word	0x00022830
        /*0920*/ 	.short	0x0107
        /*0922*/ 	.byte	0x3f
	.zero		1


	//   ....[44]....
        /*0924*/ 	.word	0x0000d620
        /*0928*/ 	.word	0x00000016
        /*092c*/ 	.word	0x00022830
        /*0930*/ 	.short	0x0101
        /*0932*/ 	.byte	0x3f
	.zero		1


	//   ....[45]....
        /*0934*/ 	.word	0x0000deb0
        /*0938*/ 	.word	0x00000010
        /*093c*/ 	.word	0x00022800
        /*0940*/ 	.short	0x0107
        /*0942*/ 	.byte	0x3f
	.zero		1


	//   ....[46]....
        /*0944*/ 	.word	0x0000dfa0
        /*0948*/ 	.word	0x00000010
        /*094c*/ 	.word	0x00022800
        /*0950*/ 	.short	0x0101
        /*0952*/ 	.byte	0x3f
	.zero		1


	//   ....[47]....
        /*0954*/ 	.word	0x0000dfc0
        /*0958*/ 	.word	0x00000010
        /*095c*/ 	.word	0x00022820
        /*0960*/ 	.short	0x010a
        /*0962*/ 	.byte	0x3f
	.zero		1


	//   ....[48]....
        /*0964*/ 	.word	0x0000e050
        /*0968*/ 	.word	0x00000016
        /*096c*/ 	.word	0x00022860
        /*0970*/ 	.short	0x010a
        /*0972*/ 	.byte	0x3f
	.zero		1


	//   ....[49]....
        /*0974*/ 	.word	0x0000e740
        /*0978*/ 	.word	0x00000016
        /*097c*/ 	.word	0x00022850
        /*0980*/ 	.short	0x0107
        /*0982*/ 	.byte	0x3f
	.zero		1


	//   ....[50]....
        /*0984*/ 	.word	0x0000e810
        /*0988*/ 	.word	0x00000016
        /*098c*/ 	.word	0x00022850
        /*0990*/ 	.short	0x0101
        /*0992*/ 	.byte	0x3f
	.zero		1


	//   ....[51]....
        /*0994*/ 	.word	0x0000eb40
        /*0998*/ 	.word	0x0000000a
        /*099c*/ 	.word	0x00022840
        /*09a0*/ 	.short	0x010a
        /*09a2*/ 	.byte	0x3f
	.zero		1


	//   ....[52]....
        /*09a4*/ 	.word	0x0000ef10
        /*09a8*/ 	.word	0x0000000a
        /*09ac*/ 	.word	0x00022830
        /*09b0*/ 	.short	0x0107
        /*09b2*/ 	.byte	0x3f
	.zero		1


	//   ....[53]....
        /*09b4*/ 	.word	0x0000efd0
        /*09b8*/ 	.word	0x0000000a
        /*09bc*/ 	.word	0x00022830
        /*09c0*/ 	.short	0x0101
        /*09c2*/ 	.byte	0x3f
	.zero		1


	//   ....[54]....
        /*09c4*/ 	.word	0x0000f000
        /*09c8*/ 	.word	0x0000000a
        /*09cc*/ 	.word	0x00022860
        /*09d0*/ 	.short	0x010a
        /*09d2*/ 	.byte	0x3f
	.zero		1


	//   ....[55]....
        /*09d4*/ 	.word	0x0000f520
        /*09d8*/ 	.word	0x0000000a
        /*09dc*/ 	.word	0x00022850
        /*09e0*/ 	.short	0x0107
        /*09e2*/ 	.byte	0x3f
	.zero		1


	//   ....[56]....
        /*09e4*/ 	.word	0x0000f5e0
        /*09e8*/ 	.word	0x0000000a
        /*09ec*/ 	.word	0x00022850
        /*09f0*/ 	.short	0x0101
        /*09f2*/ 	.byte	0x3f
	.zero		1


	//   ....[57]....
        /*09f4*/ 	.word	0x0000f9c0
        /*09f8*/ 	.word	0x00000005
        /*09fc*/ 	.word	0x00022820
        /*0a00*/ 	.short	0x010a
        /*0a02*/ 	.byte	0x3f
	.zero		1


	//   ....[58]....
        /*0a04*/ 	.word	0x0000fb40
        /*0a08*/ 	.word	0x00000003
        /*0a0c*/ 	.word	0x00022840
        /*0a10*/ 	.short	0x010a
        /*0a12*/ 	.byte	0x3f
	.zero		1


	//   ....[59]....
        /*0a14*/ 	.word	0x0000fbe0
        /*0a18*/ 	.word	0x00000005
        /*0a1c*/ 	.word	0x00022840
        /*0a20*/ 	.short	0x010a
        /*0a22*/ 	.byte	0x3f
	.zero		1


	//   ....[60]....
        /*0a24*/ 	.word	0x0000fc20
        /*0a28*/ 	.word	0x00000003
        /*0a2c*/ 	.word	0x00022860
        /*0a30*/ 	.short	0x010a
        /*0a32*/ 	.byte	0x3f
	.zero		1


	//   ....[61]....
        /*0a34*/ 	.word	0x0000fc60
        /*0a38*/ 	.word	0x00000005
        /*0a3c*/ 	.word	0x00022860
        /*0a40*/ 	.short	0x010a
        /*0a42*/ 	.byte	0x3f
	.zero		1


	//   ....[62]....
        /*0a44*/ 	.word	0x0000fcd0
        /*0a48*/ 	.word	0x00000003
        /*0a4c*/ 	.word	0x00022800
        /*0a50*/ 	.short	0x010a
        /*0a52*/ 	.byte	0x3f
	.zero		1


	//   ....[63]....
        /*0a54*/ 	.word	0x0000fd30
        /*0a58*/ 	.word	0x00000003
        /*0a5c*/ 	.word	0x00022830
        /*0a60*/ 	.short	0x010a
        /*0a62*/ 	.byte	0x3f
	.zero		1


	//   ....[64]....
        /*0a64*/ 	.word	0x0000fd90
        /*0a68*/ 	.word	0x00000009
        /*0a6c*/ 	.word	0x00022850
        /*0a70*/ 	.short	0x010a
        /*0a72*/ 	.byte	0x3f
	.zero		1


	//   ....[65]....
        /*0a74*/ 	.word	0x0000fdf0
        /*0a78*/ 	.word	0x00000000
        /*0a7c*/ 	.word	0x00022830
        /*0a80*/ 	.short	0x010a
        /*0a82*/ 	.byte	0x3f
	.zero		1


	//   ....[66]....
        /*0a84*/ 	.word	0x0000fe50
        /*0a88*/ 	.word	0x0000000a
        /*0a8c*/ 	.word	0x00022850
        /*0a90*/ 	.short	0x010a
        /*0a92*/ 	.byte	0x3f
	.zero		1


	//   ....[67]....
        /*0a94*/ 	.word	0x0000feb0
        /*0a98*/ 	.word	0x00000000
        /*0a9c*/ 	.word	0x00022830
        /*0aa0*/ 	.short	0x010a
        /*0aa2*/ 	.byte	0x3f
	.zero		1


	//   ....[68]....
        /*0aa4*/ 	.word	0x0000ff10
        /*0aa8*/ 	.word	0x0000000a
        /*0aac*/ 	.word	0x00022850
        /*0ab0*/ 	.short	0x010a
        /*0ab2*/ 	.byte	0x3f
	.zero		1


	//   ....[69]....
        /*0ab4*/ 	.word	0x00010010
        /*0ab8*/ 	.word	0x00000016
        /*0abc*/ 	.word	0x00022840
        /*0ac0*/ 	.short	0x010a
        /*0ac2*/ 	.byte	0x3f
	.zero		1


	//   ....[70]....
        /*0ac4*/ 	.word	0x00010ff0
        /*0ac8*/ 	.word	0x00000010
        /*0acc*/ 	.word	0x00022820
        /*0ad0*/ 	.short	0x010a
        /*0ad2*/ 	.byte	0x3f
	.zero		1


	//   ....[71]....
        /*0ad4*/ 	.word	0x00011040
        /*0ad8*/ 	.word	0x00000016
        /*0adc*/ 	.word	0x00022860
        /*0ae0*/ 	.short	0x010a
        /*0ae2*/ 	.byte	0x3f
	.zero		1


	//   ....[72]....
        /*0ae4*/ 	.word	0x000119a0
        /*0ae8*/ 	.word	0x0000000a
        /*0aec*/ 	.word	0x00022840
        /*0af0*/ 	.short	0x010a
        /*0af2*/ 	.byte	0x3f
	.zero		1


	//   ....[73]....
        /*0af4*/ 	.word	0x00012030
        /*0af8*/ 	.word	0x0000000a
        /*0afc*/ 	.word	0x00022860
        /*0b00*/ 	.short	0x010a
        /*0b02*/ 	.byte	0x3f
	.zero		1


	//   ....[74]....
        /*0b04*/ 	.word	0x00012840
        /*0b08*/ 	.word	0x00000005
        /*0b0c*/ 	.word	0x00022820
        /*0b10*/ 	.short	0x010a
        /*0b12*/ 	.byte	0x3f
	.zero		1


	//   ....[75]....
        /*0b14*/ 	.word	0x000129e0
        /*0b18*/ 	.word	0x00000003
        /*0b1c*/ 	.word	0x00022840
        /*0b20*/ 	.short	0x010a
        /*0b22*/ 	.byte	0x3f
	.zero		1


	//   ....[76]....
        /*0b24*/ 	.word	0x00012a30
        /*0b28*/ 	.word	0x00000005
        /*0b2c*/ 	.word	0x00022840
        /*0b30*/ 	.short	0x010a
        /*0b32*/ 	.byte	0x3f
	.zero		1


	//   ....[77]....
        /*0b34*/ 	.word	0x00012a80
        /*0b38*/ 	.word	0x00000003
        /*0b3c*/ 	.word	0x00022860
        /*0b40*/ 	.short	0x010a
        /*0b42*/ 	.byte	0x3f
	.zero		1


	//----- nvinfo : EIATTR_NUM_MBARRIERS
	.align		4
.L_1480:
        /*0b44*/ 	.byte	0x03, 0x38
        /*0b46*/ 	.short	0x0016


	//----- nvinfo : EIATTR_EXIT_INSTR_OFFSETS
	.align		4
        /*0b48*/ 	.byte	0x04, 0x1c
        /*0b4a*/ 	.short	(.L_1482 - .L_1481)


	//   ....[0]....
.L_1481:
        /*0b4c*/ 	.word	0x00000970


	//   ....[1]....
        /*0b50*/ 	.word	0x0000be30


	//   ....[2]....
        /*0b54*/ 	.word	0x0000fcb0


	//----- nvinfo : EIATTR_MAX_THREADS
	.align		4
.L_1482:
        /*0b58*/ 	.byte	0x04, 0x05
        /*0b5a*/ 	.short	(.L_1484 - .L_1483)
.L_1483:
        /*0b5c*/ 	.word	0x00000180
        /*0b60*/ 	.word	0x00000001
        /*0b64*/ 	.word	0x00000001


	//----- nvinfo : EIATTR_CRS_STACK_SIZE
	.align		4
.L_1484:
        /*0b68*/ 	.byte	0x04, 0x1e
        /*0b6a*/ 	.short	(.L_1486 - .L_1485)
.L_1485:
        /*0b6c*/ 	.word	0x00000000


	//----- nvinfo : EIATTR_CBANK_PARAM_SIZE
	.align		4
.L_1486:
        /*0b70*/ 	.byte	0x03, 0x19
        /*0b72*/ 	.short	0x0af0


	//----- nvinfo : EIATTR_PARAM_CBANK
	.align		4
        /*0b74*/ 	.byte	0x04, 0x0a
        /*0b76*/ 	.short	(.L_1488 - .L_1487)
	.align		4
.L_1487:
        /*0b78*/ 	.word	index@(.nv.constant0._ZN7cutlass13device_kernelIN5flash11enable_sm90INS1_16FlashAttnFwdSm90INS1_25CollectiveMainloopFwdSm90ILi2EN4cute5tupleIJNS5_1CILi1EEES8_S8_EEENS6_IJNS7_ILi128EEENS7_ILi96EEENS7_ILi64EEEEEELi256ENS_10bfloat16_tEfNS_4arch4Sm90ELb1ELb0ELb1ELb0ELb1ELb0ELb0ELb1ELb0ELb1ELb0ELb0EEENS1_21CollectiveEpilogueFwdINS6_IJSA_NS7_ILi256EEESB_EEES9_SE_SG_Li256ELb0ELb1ELb0ELb0EEENS1_30DynamicPersistentTileSchedulerILi256ELi128ELb0ELb1ELb1EEEEEEEEEvNT_6ParamsE)
        /*0b7c*/ 	.short	0x0210
        /*0b7e*/ 	.short	0x0af0


	//----- nvinfo : EIATTR_SW_WAR
	.align		4
.L_1488:
        /*0b80*/ 	.byte	0x04, 0x36
        /*0b82*/ 	.short	(.L_1490 - .L_1489)
.L_1489:
        /*0b84*/ 	.word	0x00000008
.L_1490:


//--------------------- .nv.info._ZN7cutlass13device_kernelIN5flash11enable_sm90INS1_16FlashAttnFwdSm90INS1_25CollectiveMainloopFwdSm90ILi2EN4cute5tupleIJNS5_1CILi1EEES8_S8_EEENS6_IJNS7_ILi128EEENS7_ILi96EEENS7_ILi64EEEEEELi256ENS_10bfloat16_tEfNS_4arch4Sm90ELb1ELb0ELb1ELb0ELb1ELb0ELb1ELb1ELb0ELb1ELb0ELb0EEENS1_21CollectiveEpilogueFwdINS6_IJSA_NS7_ILi256EEESB_EEES9_SE_SG_Li256ELb0ELb1ELb0ELb0EEENS1_30DynamicPersistentTileSchedulerILi256ELi128ELb0ELb1ELb1EEEEEEEEEvNT_6ParamsE --------------------------
	.section	.nv.info._ZN7cutlass13device_kernelIN5flash11enable_sm90INS1_16FlashAttnFwdSm90INS1_25CollectiveMainloopFwdSm90ILi2EN4cute5tupleIJNS5_1CILi1EEES8_S8_EEENS6_IJNS7_ILi128EEENS7_ILi96EEENS7_ILi64EEEEEELi256ENS_10bfloat16_tEfNS_4arch4Sm90ELb1ELb0ELb1ELb0ELb1ELb0ELb1ELb1ELb0ELb1ELb0ELb0EEENS1_21CollectiveEpilogueFwdINS6_IJSA_NS7_ILi256EEESB_EEES9_SE_SG_Li256ELb0ELb1ELb0ELb0EEENS1_30DynamicPersistentTileSchedulerILi256ELi128ELb0ELb1ELb1EEEEEEEEEvNT_6ParamsE,"",@"SHT_CUDA_INFO"
	.sectionflags	@""
	.align	4


	//----- nvinfo : EIATTR_CUDA_API_VERSION
	.align		4
        /*0000*/ 	.byte	0x04, 0x37
        /*0002*/ 	.short	(.L_1492 - .L_1491)
.L_1491:
        /*0004*/ 	.word	0x00000082


	//----- nvinfo : EIATTR_KPARAM_INFO
	.align		4
.L_1492:
        /*0008*/ 	.byte	0x04, 0x17
        /*000a*/ 	.short	(.L_1494 - .L_1493)
.L_1493:
        /*000c*/ 	.word	0x00000000
        /*0010*/ 	.short	0x0000
        /*0012*/ 	.short	0x0070
        /*0014*/ 	.byte	0x00, 0xf0, 0x01, 0x2e


	//----- nvinfo : EIATTR_SPARSE_MMA_MASK
	.align		4
.L_1494:
        /*0018*/ 	.byte	0x03, 0x50
        /*001a*/ 	.short	0x0000


	//----- nvinfo : EIATTR_MAXREG_COUNT
	.align		4
        /*001c*/ 	.byte	0x03, 0x1b
        /*001e*/ 	.short	0x00a8


	//----- nvinfo : EIATTR_NUM_BARRIERS
	.align		4
        /*0020*/ 	.byte	0x02, 0x4c
        /*0022*/ 	.byte	0x10
	.zero		1


	//----- nvinfo : EIATTR_EXTERNS
	.align		4
        /*0024*/ 	.byte	0x04, 0x0f
        /*0026*/ 	.short	(.L_1496 - .L_1495)


	//   ....[0]....
	.align		4
.L_1495:
        /*0028*/ 	.word	index@(__assertfail)


	//----- nvinfo : EIATTR_ANNOTATIONS
	.align		4
.L_1496:
        /*002c*/ 	.byte	0x04, 0x55
        /*002e*/ 	.short	(.L_1498 - .L_1497)


	//   ....[0]....
.L_1497:
        /*0030*/ 	.word	0x00000001
        /*0034*/ 	.byte	0xc0, 0x08, 0x00, 0x00, 0x01, 0x00, 0x00, 0x00, 0xc0, 0x09, 0x00, 0x00, 0x01, 0x00, 0x00, 0x00
        /*0044*/ 	.byte	0x50, 0xd5, 0x00, 0x00, 0x01, 0x00, 0x00, 0x00, 0xf0, 0xd5, 0x00, 0x00, 0x01, 0x00, 0x00, 0x00
        /*0054*/ 	.byte	0xe0, 0xd9, 0x00, 0x00, 0x01, 0x00, 0x00, 0x00, 0x10, 0xda, 0x00, 0x00, 0x01, 0x00, 0x00, 0x00
        /*0064*/ 	.byte	0x90, 0xe8, 0x00, 0x00, 0x01, 0x00, 0x00, 0x00, 0x50, 0x04, 0x01, 0x00, 0x01, 0x00, 0x00, 0x00
        /*0074*/ 	.byte	0x70, 0x04, 0x01, 0x00, 0x01, 0x00, 0x00, 0x00, 0xa0, 0x05, 0x01, 0x00, 0x01, 0x00, 0x00, 0x00
        /*0084*/ 	.byte	0x10, 0x07, 0x01, 0x00, 0x01, 0x00, 0x00, 0x00, 0x10, 0x1e, 0x01, 0x00, 0x01, 0x00, 0x00, 0x00
        /*0094*/ 	.byte	0xb0, 0x1f, 0x01, 0x00, 0x01, 0x00, 0x00, 0x00, 0x90, 0x43, 0x01, 0x00


	//----- nvinfo : EIATTR_MERCURY_ISA_VERSION
	.align		4
.L_1498:
        /*00a0*/ 	.byte	0x03, 0x5f
        /*00a2*/ 	.short	0x0101


	//----- nvinfo : EIATTR_INT_WARP_WIDE_INSTR_OFFSETS
	.align		4
        /*00a4*/ 	.byte	0x04, 0x31
        /*00a6*/ 	.short	(.L_1500 - .L_1499)


	//   ....[0]....
.L_1499:
        /*00a8*/ 	.word	0x000000c0


	//   ....[1]....
        /*00ac*/ 	.word	0x000000d0


	//   ....[2]....
        /*00b0*/ 	.word	0x000000e0


	//   ....[3]....
        /*00b4*/ 	.word	0x00000180


	//   ....[4]....
        /*00b8*/ 	.word	0x0000dfd0


	//   ....[5]....
        /*00bc*/ 	.word	0x0000e060


	//   ....[6]....
        /*00c0*/ 	.word	0x00011ba0


	//   ....[7]....
        /*00c4*/ 	.word	0x00011c30


	//----- nvinfo : EIATTR_COOP_GROUP_MASK_REGIDS
	.align		4
.L_1500:
        /*00c8*/ 	.byte	0x04, 0x29
        /*00ca*/ 	.short	(.L_1502 - .L_1501)


	//   ....[0]....
.L_1501:
        /*00cc*/ 	.word	0xffffffff


	//   ....[1]....
        /*00d0*/ 	.word	0xffffffff


	//   ....[2]....
        /*00d4*/ 	.word	0xffffffff


	//   ....[3]....
        /*00d8*/ 	.word	0xffffffff


	//   ....[4]....
        /*00dc*/ 	.word	0xffffffff


	//   ....[5]....
        /*00e0*/ 	.word	0xffffffff


	//   ....[6]....
        /*00e4*/ 	.word	0xffffffff


	//   ....[7]....
        /*00e8*/ 	.word	0xffffffff


	//   ....[8]....
        /*00ec*/ 	.word	0xffffffff


	//   ....[9]....
        /*00f0*/ 	.word	0xffffffff


	//   ....[10]....
        /*00f4*/ 	.word	0xffffffff


	//   ....[11]....
        /*00f8*/ 	.word	0xffffffff


	//   ....[12]....
        /*00fc*/ 	.word	0xffffffff


	//   ....[13]....
        /*0100*/ 	.word	0xffffffff


	//   ....[14]....
        /*0104*/ 	.word	0xffffffff


	//   ....[15]....
        /*0108*/ 	.word	0xffffffff


	//   ....[16]....
        /*010c*/ 	.word	0xffffffff


	//   ....[17]....
        /*0110*/ 	.word	0xffffffff


	//   ....[18]....
        /*0114*/ 	.word	0xffffffff


	//   ....[19]....
        /*0118*/ 	.word	0xffffffff


	//   ....[20]....
        /*011c*/ 	.word	0xffffffff


	//   ....[21]....
        /*0120*/ 	.word	0xffffffff


	//   ....[22]....
        /*0124*/ 	.word	0xffffffff


	//   ....[23]....
        /*0128*/ 	.word	0xffffffff


	//   ....[24]....
        /*012c*/ 	.word	0xffffffff


	//   ....[25]....
        /*0130*/ 	.word	0xffffffff


	//   ....[26]....
        /*0134*/ 	.word	0xffffffff


	//   ....[27]....
        /*0138*/ 	.word	0xffffffff


	//   ....[28]....
        /*013c*/ 	.word	0xffffffff


	//   ....[29]....
        /*0140*/ 	.word	0xffffffff


	//   ....[30]....
        /*0144*/ 	.word	0xffffffff


	//   ....[31]....
        /*0148*/ 	.word	0xffffffff


	//   ....[32]....
        /*014c*/ 	.word	0xffffffff


	//   ....[33]....
        /*0150*/ 	.word	0xffffffff


	//   ....[34]....
        /*0154*/ 	.word	0xffffffff


	//   ....[35]....
        /*0158*/ 	.word	0xffffffff


	//   ....[36]....
        /*015c*/ 	.word	0xffffffff


	//   ....[37]....
        /*0160*/ 	.word	0xffffffff


	//   ....[38]....
        /*0164*/ 	.word	0xffffffff


	//   ....[39]....
        /*0168*/ 	.word	0xffffffff


	//   ....[40]....
        /*016c*/ 	.word	0xffffffff


	//   ....[41]....
        /*0170*/ 	.word	0xffffffff


	//   ....[42]....
        /*0174*/ 	.word	0xffffffff


	//   ....[43]....
        /*0178*/ 	.word	0xffffffff


	//   ....[44]....
        /*017c*/ 	.word	0xffffffff


	//   ....[45]....
        /*0180*/ 	.word	0xffffffff


	//   ....[46]....
        /*0184*/ 	.word	0xffffffff


	//   ....[47]....
        /*0188*/ 	.word	0xffffffff


	//   ....[48]....
        /*018c*/ 	.word	0xffffffff


	//   ....[49]....
        /*0190*/ 	.word	0xffffffff


	//   ....[50]....
        /*0194*/ 	.word	0xffffffff


	//   ....[51]....
        /*0198*/ 	.word	0xffffffff


	//   ....[52]....
        /*019c*/ 	.word	0xffffffff


	//   ....[53]....
        /*01a0*/ 	.word	0xffffffff


	//   ....[54]....
        /*01a4*/ 	.word	0xffffffff


	//   ....[55]....
        /*01a8*/ 	.word	0xffffffff


	//   ....[56]....
        /*01ac*/ 	.word	0xffffffff


	//   ....[57]....
        /*01b0*/ 	.word	0xffffffff


	//   ....[58]....
        /*01b4*/ 	.word	0xffffffff


	//   ....[59]....
        /*01b8*/ 	.word	0xffffffff


	//   ....[60]....
        /*01bc*/ 	.word	0xffffffff


	//   ....[61]....
        /*01c0*/ 	.word	0xffffffff


	//   ....[62]....
        /*01c4*/ 	.word	0xffffffff


	//   ....[63]....
        /*01c8*/ 	.word	0xffffffff


	//   ....[64]....
        /*01cc*/ 	.word	0xffffffff


	//   ....[65]....
        /*01d0*/ 	.word	0xffffffff


	//   ....[66]....
        /*01d4*/ 	.word	0xffffffff


	//   ....[67]....
        /*01d8*/ 	.word	0xffffffff


	//   ....[68]....
        /*01dc*/ 	.word	0xffffffff


	//   ....[69]....
        /*01e0*/ 	.word	0xffffffff


	//   ....[70]....
        /*01e4*/ 	.word	0xffffffff


	//   ....[71]....
        /*01e8*/ 	.word	0xffffffff


	//   ....[72]....
        /*01ec*/ 	.word	0xffffffff


	//   ....[73]....
        /*01f0*/ 	.word	0xffffffff


	//   ....[74]....
        /*01f4*/ 	.word	0xffffffff


	//   ....[75]....
        /*01f8*/ 	.word	0xffffffff


	//   ....[76]....
        /*01fc*/ 	.word	0xffffffff


	//   ....[77]....
        /*0200*/ 	.word	0xffffffff


	//   ....[78]....
        /*0204*/ 	.word	0xffffffff


	//   ....[79]....
        /*0208*/ 	.word	0xffffffff


	//   ....[80]....
        /*020c*/ 	.word	0xffffffff


	//   ....[81]....
        /*0210*/ 	.word	0xffffffff


	//   ....[82]....
        /*0214*/ 	.word	0xffffffff


	//   ....[83]....
        /*0218*/ 	.word	0xffffffff


	//   ....[84]....
        /*021c*/ 	.word	0xffffffff


	//   ....[85]....
        /*0220*/ 	.word	0xffffffff


	//   ....[86]....
        /*0224*/ 	.word	0xffffffff


	//   ....[87]....
        /*0228*/ 	.word	0xffffffff


	//   ....[88]....
        /*022c*/ 	.word	0xffffffff


	//   ....[89]....
        /*0230*/ 	.word	0xffffffff


	//   ....[90]....
        /*0234*/ 	.word	0xffffffff


	//   ....[91]....
        /*0238*/ 	.word	0xffffffff


	//   ....[92]....
        /*023c*/ 	.word	0xffffffff


	//   ....[93]....
        /*0240*/ 	.word	0xffffffff


	//   ....[94]....
        /*0244*/ 	.word	0xffffffff


	//   ....[95]....
        /*0248*/ 	.word	0xffffffff


	//   ....[96]....
        /*024c*/ 	.word	0xffffffff


	//   ....[97]....
        /*0250*/ 	.word	0xffffffff


	//   ....[98]....
        /*0254*/ 	.word	0xffffffff


	//   ....[99]....
        /*0258*/ 	.word	0xffffffff


	//   ....[100]....
        /*025c*/ 	.word	0xffffffff


	//   ....[101]....
        /*0260*/ 	.word	0xffffffff


	//   ....[102]....
        /*0264*/ 	.word	0xffffffff


	//   ....[103]....
        /*0268*/ 	.word	0xffffffff


	//   ....[104]....
        /*026c*/ 	.word	0xffffffff


	//   ....[105]....
        /*0270*/ 	.word	0xffffffff


	//   ....[106]....
        /*0274*/ 	.word	0xffffffff


	//   ....[107]....
        /*0278*/ 	.word	0xffffffff


	//   ....[108]....
        /*027c*/ 	.word	0xffffffff


	//   ....[109]....
        /*0280*/ 	.word	0xffffffff


	//   ....[110]....
        /*0284*/ 	.word	0xffffffff


	//   ....[111]....
        /*0288*/ 	.word	0xffffffff


	//   ....[112]....
        /*028c*/ 	.word	0xffffffff


	//   ....[113]....
        /*0290*/ 	.word	0xffffffff


	//   ....[114]....
        /*0294*/ 	.word	0xffffffff


	//   ....[115]....
        /*0298*/ 	.word	0xffffffff


	//   ....[116]....
        /*029c*/ 	.word	0xffffffff


	//   ....[117]....
        /*02a0*/ 	.word	0xffffffff


	//   ....[118]....
        /*02a4*/ 	.word	0xffffffff


	//   ....[119]....
        /*02a8*/ 	.word	0xffffffff


	//   ....[120]....
        /*02ac*/ 	.word	0xffffffff


	//   ....[121]....
        /*02b0*/ 	.word	0xffffffff


	//   ....[122]....
        /*02b4*/ 	.word	0xffffffff


	//   ....[123]....
        /*02b8*/ 	.word	0xffffffff


	//   ....[124]....
        /*02bc*/ 	.word	0xffffffff


	//   ....[125]....
        /*02c0*/ 	.word	0xffffffff


	//   ....[126]....
        /*02c4*/ 	.word	0xffffffff


	//   ....[127]....
        /*02c8*/ 	.word	0xffffffff


	//   ....[128]....
        /*02cc*/ 	.word	0xffffffff


	//   ....[129]....
        /*02d0*/ 	.word	0xffffffff


	//   ....[130]....
        /*02d4*/ 	.word	0x0500000f


	//   ....[131]....
        /*02d8*/ 	.word	0x0500000f


	//   ....[132]....
        /*02dc*/ 	.word	0x0500000f


	//   ....[133]....
        /*02e0*/ 	.word	0x0500000f


	//   ....[134]....
        /*02e4*/ 	.word	0x0500000f


	//   ....[135]....
        /*02e8*/ 	.word	0x0500000f


	//   ....[136]....
        /*02ec*/ 	.word	0x0500000f


	//   ....[137]....
        /*02f0*/ 	.word	0x0500000f


	//   ....[138]....
        /*02f4*/ 	.word	0x0500000f


	//   ....[139]....
        /*02f8*/ 	.word	0x0500000f


	//   ....[140]....
        /*02fc*/ 	.word	0x0500000f


	//   ....[141]....
        /*0300*/ 	.word	0x0500000f


	//   ....[142]....
        /*0304*/ 	.word	0x0500000f


	//   ....[143]....
        /*0308*/ 	.word	0x0500000f


	//   ....[144]....
        /*030c*/ 	.word	0x0500000f


	//   ....[145]....
        /*0310*/ 	.word	0x0500000f


	//   ....[146]....
        /*0314*/ 	.word	0x0500000f


	//   ....[147]....
        /*0318*/ 	.word	0x0500000f


	//   ....[148]....
        /*031c*/ 	.word	0x0500000f


	//   ....[149]....
        /*0320*/ 	.word	0x0500000f


	//   ....[150]....
        /*0324*/ 	.word	0x0500000f


	//   ....[151]....
        /*0328*/ 	.word	0x0500000f


	//   ....[152]....
        /*032c*/ 	.word	0x0500000f


	//   ....[153]....
        /*0330*/ 	.word	0x0500000f


	//   ....[154]....
        /*0334*/ 	.word	0x0500000f


	//   ....[155]....
        /*0338*/ 	.word	0x0500000f


	//   ....[156]....
        /*033c*/ 	.word	0x0500000f


	//   ....[157]....
        /*0340*/ 	.word	0x0500000f


	//   ....[158]....
        /*0344*/ 	.word	0x0500000f


	//   ....[159]....
        /*0348*/ 	.word	0x0500000f


	//   ....[160]....
        /*034c*/ 	.word	0x0500000f


	//   ....[161]....
        /*0350*/ 	.word	0x0500000f


	//   ....[162]....
        /*0354*/ 	.word	0x0500000f


	//   ....[163]....
        /*0358*/ 	.word	0x0500000f


	//   ....[164]....
        /*035c*/ 	.word	0x0500000f


	//   ....[165]....
        /*0360*/ 	.word	0x0500000f


	//   ....[166]....
        /*0364*/ 	.word	0x0500000f


	//   ....[167]....
        /*0368*/ 	.word	0x0500000f


	//   ....[168]....
        /*036c*/ 	.word	0x0500000f


	//   ....[169]....
        /*0370*/ 	.word	0x0500000f


	//   ....[170]....
        /*0374*/ 	.word	0x0500000f


	//   ....[171]....
        /*0378*/ 	.word	0x0500000f


	//   ....[172]....
        /*037c*/ 	.word	0x0500000f


	//   ....[173]....
        /*0380*/ 	.word	0x0500000f


	//   ....[174]....
        /*0384*/ 	.word	0x0500000f


	//   ....[175]....
        /*0388*/ 	.word	0x0500000f


	//   ....[176]....
        /*038c*/ 	.word	0x0500000f


	//   ....[177]....
        /*0390*/ 	.word	0x0500000f


	//   ....[178]....
        /*0394*/ 	.word	0x0500000f


	//   ....[179]....
        /*0398*/ 	.word	0x0500000f


	//   ....[180]....
        /*039c*/ 	.word	0x0500000f


	//   ....[181]....
        /*03a0*/ 	.word	0x0500000f


	//   ....[182]....
        /*03a4*/ 	.word	0x0500000f


	//   ....[183]....
        /*03a8*/ 	.word	0x0500000f


	//   ....[184]....
        /*03ac*/ 	.word	0x0500000f


	//   ....[185]....
        /*03b0*/ 	.word	0x0500000f


	//   ....[186]....
        /*03b4*/ 	.word	0x0500000f


	//   ....[187]....
        /*03b8*/ 	.word	0x0500000f


	//   ....[188]....
        /*03bc*/ 	.word	0x0500000f


	//   ....[189]....
        /*03c0*/ 	.word	0x0500000f


	//   ....[190]....
        /*03c4*/ 	.word	0x0500000f


	//   ....[191]....
        /*03c8*/ 	.word	0x0500000f


	//   ....[192]....
        /*03cc*/ 	.word	0x0500000f


	//   ....[193]....
        /*03d0*/ 	.word	0x0500000f


	//   ....[194]....
        /*03d4*/ 	.word	0x0500000f


	//   ....[195]....
        /*03d8*/ 	.word	0x0500000f


	//   ....[196]....
        /*03dc*/ 	.word	0x0500000f


	//   ....[197]....
        /*03e0*/ 	.word	0x0500000f


	//   ....[198]....
        /*03e4*/ 	.word	0x0500000f


	//   ....[199]....
        /*03e8*/ 	.word	0x0500000f


	//   ....[200]....
        /*03ec*/ 	.word	0x0500000f


	//   ....[201]....
        /*03f0*/ 	.word	0x0500000f


	//   ....[202]....
        /*03f4*/ 	.word	0x0500000f


	//   ....[203]....
        /*03f8*/ 	.word	0x0500000f


	//   ....[204]....
        /*03fc*/ 	.word	0x0500000f


	//   ....[205]....
        /*0400*/ 	.word	0x0500000f


	//   ....[206]....
        /*0404*/ 	.word	0x0500000f


	//   ....[207]....
        /*0408*/ 	.word	0x0500000f


	//   ....[208]....
        /*040c*/ 	.word	0x0500000f


	//   ....[209]....
        /*0410*/ 	.word	0x0500000f


	//   ....[210]....
        /*0414*/ 	.word	0x0500000f


	//   ....[211]....
        /*0418*/ 	.word	0x0500000f


	//   ....[212]....
        /*041c*/ 	.word	0x0500000f


	//----- nvinfo : EIATTR_COOP_GROUP_INSTR_OFFSETS
	.align		4
.L_1502:
        /*0420*/ 	.byte	0x04, 0x28
        /*0422*/ 	.short	(.L_1504 - .L_1503)


	//   ....[0]....
.L_1503:
        /*0424*/ 	.word	0x00000080


	//   ....[1]....
        /*0428*/ 	.word	0x00000090


	//   ....[2]....
        /*042c*/ 	.word	0x000002f0


	//   ....[3]....
        /*0430*/ 	.word	0x00000450


	//   ....[4]....
        /*0434*/ 	.word	0x00000570


	//   ....[5]....
        /*0438*/ 	.word	0x000006d0


	//   ....[6]....
        /*043c*/ 	.word	0x00001670


	//   ....[7]....
        /*0440*/ 	.word	0x00002a60


	//   ....[8]....
        /*0444*/ 	.word	0x00002aa0


	//   ....[9]....
        /*0448*/ 	.word	0x00003690


	//   ....[10]....
        /*044c*/ 	.word	0x00003770


	//   ....[11]....
        /*0450*/ 	.word	0x000037a0


	//   ....[12]....
        /*0454*/ 	.word	0x00003800


	//   ....[13]....
        /*0458*/ 	.word	0x000052e0


	//   ....[14]....
        /*045c*/ 	.word	0x00005320


	//   ....[15]....
        /*0460*/ 	.word	0x00005fe0


	//   ....[16]....
        /*0464*/ 	.word	0x00006060


	//   ....[17]....
        /*0468*/ 	.word	0x00006080


	//   ....[18]....
        /*046c*/ 	.word	0x000060a0


	//   ....[19]....
        /*0470*/ 	.word	0x000089e0


	//   ....[20]....
        /*0474*/ 	.word	0x00008a80


	//   ....[21]....
        /*0478*/ 	.word	0x00008ab0


	//   ....[22]....
        /*047c*/ 	.word	0x00008be0


	//   ....[23]....
        /*0480*/ 	.word	0x0000a060


	//   ....[24]....
        /*0484*/ 	.word	0x0000a0e0


	//   ....[25]....
        /*0488*/ 	.word	0x0000a150


	//   ....[26]....
        /*048c*/ 	.word	0x0000a170


	//   ....[27]....
        /*0490*/ 	.word	0x0000bc90


	//   ....[28]....
        /*0494*/ 	.word	0x0000bcc0


	//   ....[29]....
        /*0498*/ 	.word	0x0000bcf0


	//   ....[30]....
        /*049c*/ 	.word	0x0000bd50


	//   ....[31]....
        /*04a0*/ 	.word	0x0000c2d0


	//   ....[32]....
        /*04a4*/ 	.word	0x0000c310


	//   ....[33]....
        /*04a8*/ 	.word	0x0000c460


	//   ....[34]....
        /*04ac*/ 	.word	0x0000c480


	//   ....[35]....
        /*04b0*/ 	.word	0x0000c5c0


	//   ....[36]....
        /*04b4*/ 	.word	0x0000c5e0


	//   ....[37]....
        /*04b8*/ 	.word	0x0000c730


	//   ....[38]....
        /*04bc*/ 	.word	0x0000c750


	//   ....[39]....
        /*04c0*/ 	.word	0x0000cf20


	//   ....[40]....
        /*04c4*/ 	.word	0x0000cf40


	//   ....[41]....
        /*04c8*/ 	.word	0x0000d080


	//   ....[42]....
        /*04cc*/ 	.word	0x0000d0a0


	//   ....[43]....
        /*04d0*/ 	.word	0x0000d1e0


	//   ....[44]....
        /*04d4*/ 	.word	0x0000d200


	//   ....[45]....
        /*04d8*/ 	.word	0x0000d350


	//   ....[46]....
        /*04dc*/ 	.word	0x0000d370


	//   ....[47]....
        /*04e0*/ 	.word	0x0000d580


	//   ....[48]....
        /*04e4*/ 	.word	0x0000ea30


	//   ....[49]....
        /*04e8*/ 	.word	0x0000ea50


	//   ....[50]....
        /*04ec*/ 	.word	0x0000ea60


	//   ....[51]....
        /*04f0*/ 	.word	0x0000eaa0


	//   ....[52]....
        /*04f4*/ 	.word	0x0000eaf0


	//   ....[53]....
        /*04f8*/ 	.word	0x0000eb10


	//   ....[54]....
        /*04fc*/ 	.word	0x0000eb60


	//   ....[55]....
        /*0500*/ 	.word	0x0000eb80


	//   ....[56]....
        /*0504*/ 	.word	0x0000ebd0


	//   ....[57]....
        /*0508*/ 	.word	0x0000ebf0


	//   ....[58]....
        /*050c*/ 	.word	0x0000ec20


	//   ....[59]....
        /*0510*/ 	.word	0x0000ec50


	//   ....[60]....
        /*0514*/ 	.word	0x0000f2b0


	//   ....[61]....
        /*0518*/ 	.word	0x0000f2d0


	//   ....[62]....
        /*051c*/ 	.word	0x0000f310


	//   ....[63]....
        /*0520*/ 	.word	0x0000f320


	//   ....[64]....
        /*0524*/ 	.word	0x0000f340


	//   ....[65]....
        /*0528*/ 	.word	0x0000f360


	//   ....[66]....
        /*052c*/ 	.word	0x0000f380


	//   ....[67]....
        /*0530*/ 	.word	0x0000f3a0


	//   ....[68]....
        /*0534*/ 	.word	0x0000f3d0


	//   ....[69]....
        /*0538*/ 	.word	0x0000f400


	//   ....[70]....
        /*053c*/ 	.word	0x0000f440


	//   ....[71]....
        /*0540*/ 	.word	0x0000f4a0


	//   ....[72]....
        /*0544*/ 	.word	0x0000f5c0


	//   ....[73]....
        /*0548*/ 	.word	0x0000f650


	//   ....[74]....
        /*054c*/ 	.word	0x0000f660


	//   ....[75]....
        /*0550*/ 	.word	0x0000f770


	//   ....[76]....
        /*0554*/ 	.word	0x0000fdf0


	//   ....[77]....
        /*0558*/ 	.word	0x0000fe20


	//   ....[78]....
        /*055c*/ 	.word	0x0000fe30


	//   ....[79]....
        /*0560*/ 	.word	0x0000fe70


	//   ....[80]....
        /*0564*/ 	.word	0x0000ff20


	//   ....[81]....
        /*0568*/ 	.word	0x0000ff40


	//   ....[82]....
        /*056c*/ 	.word	0x00010010


	//   ....[83]....
        /*0570*/ 	.word	0x00010030


	//   ....[84]....
        /*0574*/ 	.word	0x000100c0


	//   ....[85]....
        /*0578*/ 	.word	0x000100e0


	//   ....[86]....
        /*057c*/ 	.word	0x00010170


	//   ....[87]....
        /*0580*/ 	.word	0x00010190


	//   ....[88]....
        /*0584*/ 	.word	0x00010220


	//   ....[89]....
        /*0588*/ 	.word	0x00010240


	//   ....[90]....
        /*058c*/ 	.word	0x000102d0


	//   ....[91]....
        /*0590*/ 	.word	0x00010320


	//   ....[92]....
        /*0594*/ 	.word	0x00010750


	//   ....[93]....
        /*0598*/ 	.word	0x000107a0


	//   ....[94]....
        /*059c*/ 	.word	0x000107c0


	//   ....[95]....
        /*05a0*/ 	.word	0x00010880


	//   ....[96]....
        /*05a4*/ 	.word	0x000108a0


	//   ....[97]....
        /*05a8*/ 	.word	0x00010950


	//   ....[98]....
        /*05ac*/ 	.word	0x00010960


	//   ....[99]....
        /*05b0*/ 	.word	0x00010990


	//   ....[100]....
        /*05b4*/ 	.word	0x00010a20


	//   ....[101]....
        /*05b8*/ 	.word	0x00010ac0


	//   ....[102]....
        /*05bc*/ 	.word	0x00010ae0


	//   ....[103]....
        /*05c0*/ 	.word	0x00010af0


	//   ....[104]....
        /*05c4*/ 	.word	0x000111f0


	//   ....[105]....
        /*05c8*/ 	.word	0x00011210


	//   ....[106]....
        /*05cc*/ 	.word	0x00011220


	//   ....[107]....
        /*05d0*/ 	.word	0x00011230


	//   ....[108]....
        /*05d4*/ 	.word	0x00011250


	//   ....[109]....
        /*05d8*/ 	.word	0x000112b0


	//   ....[110]....
        /*05dc*/ 	.word	0x000112d0


	//   ....[111]....
        /*05e0*/ 	.word	0x000112e0


	//   ....[112]....
        /*05e4*/ 	.word	0x00011320


	//   ....[113]....
        /*05e8*/ 	.word	0x00011350


	//   ....[114]....
        /*05ec*/ 	.word	0x00011360


	//   ....[115]....
        /*05f0*/ 	.word	0x00011380


	//   ....[116]....
        /*05f4*/ 	.word	0x000116d0


	//   ....[117]....
        /*05f8*/ 	.word	0x000116f0


	//   ....[118]....
        /*05fc*/ 	.word	0x00011700


	//   ....[119]....
        /*0600*/ 	.word	0x00011710


	//   ....[120]....
        /*0604*/ 	.word	0x00011720


	//   ....[121]....
        /*0608*/ 	.word	0x00011740


	//   ....[122]....
        /*060c*/ 	.word	0x000117b0


	//   ....[123]....
        /*0610*/ 	.word	0x000117d0


	//   ....[124]....
        /*0614*/ 	.word	0x00011830


	//   ....[125]....
        /*0618*/ 	.word	0x00011840


	//   ....[126]....
        /*061c*/ 	.word	0x000118b0


	//   ....[127]....
        /*0620*/ 	.word	0x00011920


	//   ....[128]....
        /*0624*/ 	.word	0x00011d50


	//   ....[129]....
        /*0628*/ 	.word	0x00011f30


	//   ....[130]....
        /*062c*/ 	.word	0x00012550


	//   ....[131]....
        /*0630*/ 	.word	0x00012630


	//   ....[132]....
        /*0634*/ 	.word	0x000126d0


	//   ....[133]....
        /*0638*/ 	.word	0x00012750


	//   ....[134]....
        /*063c*/ 	.word	0x00012800


	//   ....[135]....
        /*0640*/ 	.word	0x00012860


	//   ....[136]....
        /*0644*/ 	.word	0x00012920


	//   ....[137]....
        /*0648*/ 	.word	0x00012980


	//   ....[138]....
        /*064c*/ 	.word	0x00012a40


	//   ....[139]....
        /*0650*/ 	.word	0x00012aa0


	//   ....[140]....
        /*0654*/ 	.word	0x00012b60


	//   ....[141]....
        /*0658*/ 	.word	0x00012bc0


	//   ....[142]....
        /*065c*/ 	.word	0x00012c60


	//   ....[143]....
        /*0660*/ 	.word	0x00012d10


	//   ....[144]....
        /*0664*/ 	.word	0x00012dc0


	//   ....[145]....
        /*0668*/ 	.word	0x00012e50


	//   ....[146]....
        /*066c*/ 	.word	0x00012f20


	//   ....[147]....
        /*0670*/ 	.word	0x00013040


	//   ....[148]....
        /*0674*/ 	.word	0x000130b0


	//   ....[149]....
        /*0678*/ 	.word	0x00013110


	//   ....[150]....
        /*067c*/ 	.word	0x000131f0


	//   ....[151]....
        /*0680*/ 	.word	0x00013270


	//   ....[152]....
        /*0684*/ 	.word	0x00013370


	//   ....[153]....
        /*0688*/ 	.word	0x00013470


	//   ....[154]....
        /*068c*/ 	.word	0x000134e0


	//   ....[155]....
        /*0690*/ 	.word	0x00013540


	//   ....[156]....
        /*0694*/ 	.word	0x00013610


	//   ....[157]....
        /*0698*/ 	.word	0x00013730


	//   ....[158]....
        /*069c*/ 	.word	0x00013780


	//   ....[159]....
        /*06a0*/ 	.word	0x00013810


	//   ....[160]....
        /*06a4*/ 	.word	0x000138b0


	//   ....[161]....
        /*06a8*/ 	.word	0x00013930


	//   ....[162]....
        /*06ac*/ 	.word	0x00013a00


	//   ....[163]....
        /*06b0*/ 	.word	0x00013b10


	//   ....[164]....
        /*06b4*/ 	.word	0x00013b60


	//   ....[165]....
        /*06b8*/ 	.word	0x00013bd0


	//   ....[166]....
        /*06bc*/ 	.word	0x00013cc0


	//   ....[167]....
        /*06c0*/ 	.word	0x00013dd0


	//   ....[168]....
        /*06c4*/ 	.word	0x00013e20


	//   ....[169]....
        /*06c8*/ 	.word	0x00013ea0


	//   ....[170]....
        /*06cc*/ 	.word	0x00013f80


	//   ....[171]....
        /*06d0*/ 	.word	0x00014090


	//   ....[172]....
        /*06d4*/ 	.word	0x000140e0


	//   ....[173]....
        /*06d8*/ 	.word	0x00014150


	//   ....[174]....
        /*06dc*/ 	.word	0x00014230


	//   ....[175]....
        /*06e0*/ 	.word	0x00014360


	//   ....[176]....
        /*06e4*/ 	.word	0x00014430


	//   ....[177]....
        /*06e8*/ 	.word	0x000144c0


	//   ....[178]....
        /*06ec*/ 	.word	0x000145f0


	//   ....[179]....
        /*06f0*/ 	.word	0x00014650


	//   ....[180]....
        /*06f4*/ 	.word	0x00014760


	//   ....[181]....
        /*06f8*/ 	.word	0x000147c0


	//   ....[182]....
        /*06fc*/ 	.word	0x000148d0


	//   ....[183]....
        /*0700*/ 	.word	0x00014930


	//   ....[184]....
        /*0704*/ 	.word	0x00014a40


	//   ....[185]....
        /*0708*/ 	.word	0x00014aa0


	//   ....[186]....
        /*070c*/ 	.word	0x00014b60


	//   ....[187]....
        /*0710*/ 	.word	0x00014cc0


	//   ....[188]....
        /*0714*/ 	.word	0x00014d60


	//   ....[189]....
        /*0718*/ 	.word	0x00014dc0


	//   ....[190]....
        /*071c*/ 	.word	0x00014e60


	//   ....[191]....
        /*0720*/ 	.word	0x00014ec0


	//   ....[192]....
        /*0724*/ 	.word	0x00014f70


	//   ....[193]....
        /*0728*/ 	.word	0x00014fd0


	//   ....[194]....
        /*072c*/ 	.word	0x00015070


	//   ....[195]....
        /*0730*/ 	.word	0x000150d0


	//   ....[196]....
        /*0734*/ 	.word	0x00015170


	//   ....[197]....
        /*0738*/ 	.word	0x000151d0


	//   ....[198]....
        /*073c*/ 	.word	0x00015270


	//   ....[199]....
        /*0740*/ 	.word	0x00015350


	//   ....[200]....
        /*0744*/ 	.word	0x000153f0


	//   ....[201]....
        /*0748*/ 	.word	0x00015450


	//   ....[202]....
        /*074c*/ 	.word	0x00015520


	//   ....[203]....
        /*0750*/ 	.word	0x00015580


	//   ....[204]....
        /*0754*/ 	.word	0x00015650


	//   ....[205]....
        /*0758*/ 	.word	0x000156b0


	//   ....[206]....
        /*075c*/ 	.word	0x00015780


	//   ....[207]....
        /*0760*/ 	.word	0x000157e0


	//   ....[208]....
        /*0764*/ 	.word	0x000158b0


	//   ....[209]....
        /*0768*/ 	.word	0x00015910


	//   ....[210]....
        /*076c*/ 	.word	0x000159e0


	//   ....[211]....
        /*0770*/ 	.word	0x00015a70


	//   ....[212]....
        /*0774*/ 	.word	0x00015b90


	//----- nvinfo : EIATTR_REG_RECONFIG
	.align		4
.L_1504:
        /*0778*/ 	.byte	0x01, 0x54
	.zero		2


	//----- nvinfo : EIATTR_SYSCALL_OFFSETS
	.align		4
        /*077c*/ 	.byte	0x04, 0x46
        /*077e*/ 	.short	(.L_1506 - .L_1505)


	//   ....[0]....
.L_1505:
        /*0780*/ 	.word	0x000018d0


	//   ....[1]....
        /*0784*/ 	.word	0x0000e1c0


	//   ....[2]....
        /*0788*/ 	.word	0x0000e310


	//   ....[3]....
        /*078c*/ 	.word	0x0000e400


	//   ....[4]....
        /*0790*/ 	.word	0x0000ef30


	//   ....[5]....
        /*0794*/ 	.word	0x0000fac0


	//----- nvinfo : EIATTR_MBARRIER_INSTR_OFFSETS
	.align		4
.L_1506:
        /*0798*/ 	.byte	0x04, 0x39
        /*079a*/ 	.short	(.L_1508 - .L_1507)


	//   ....[0]....
.L_1507:
        /*079c*/ 	.word	0x00000190
        /*07a0*/ 	.word	0x000000ff
        /*07a4*/ 	.word	0x00032400
        /*07a8*/ 	.short	0x0100
        /*07aa*/ 	.byte	0x08
	.zero		1


	//   ....[1]....
        /*07ac*/ 	.word	0x000001a0
        /*07b0*/ 	.word	0x000000ff
        /*07b4*/ 	.word	0x00032410
        /*07b8*/ 	.short	0x0100
        /*07ba*/ 	.byte	0x08
	.zero		1


	//   ....[2]....
        /*07bc*/ 	.word	0x000001b0
        /*07c0*/ 	.word	0x000000ff
        /*07c4*/ 	.word	0x00032420
        /*07c8*/ 	.short	0x0100
        /*07ca*/ 	.byte	0x08
	.zero		1


	//   ....[3]....
        /*07cc*/ 	.word	0x000002a0
        /*07d0*/ 	.word	0x000000ff
        /*07d4*/ 	.word	0x00032430
        /*07d8*/ 	.short	0x0100
        /*07da*/ 	.byte	0x08
	.zero		1


	//   ....[4]....
        /*07dc*/ 	.word	0x000002b0
        /*07e0*/ 	.word	0x000000ff
        /*07e4*/ 	.word	0x00032440
        /*07e8*/ 	.short	0x0100
        /*07ea*/ 	.byte	0x08
	.zero		1


	//   ....[5]....
        /*07ec*/ 	.word	0x000002c0
        /*07f0*/ 	.word	0x000000ff
        /*07f4*/ 	.word	0x00032438
        /*07f8*/ 	.short	0x0100
        /*07fa*/ 	.byte	0x08
	.zero		1


	//   ....[6]....
        /*07fc*/ 	.word	0x000002d0
        /*0800*/ 	.word	0x000000ff
        /*0804*/ 	.word	0x00032448
        /*0808*/ 	.short	0x0100
        /*080a*/ 	.byte	0x08
	.zero		1


	//   ....[7]....
        /*080c*/ 	.word	0x00000400
        /*0810*/ 	.word	0x000000ff
        /*0814*/ 	.word	0x00032450
        /*0818*/ 	.short	0x0100
        /*081a*/ 	.byte	0x08
	.zero		1


	//   ....[8]....
        /*081c*/ 	.word	0x00000410
        /*0820*/ 	.word	0x000000ff
        /*0824*/ 	.word	0x00032460
        /*0828*/ 	.short	0x0100
        /*082a*/ 	.byte	0x08
	.zero		1


	//   ....[9]....
        /*082c*/ 	.word	0x00000420
        /*0830*/ 	.word	0x000000ff
        /*0834*/ 	.word	0x00032458
        /*0838*/ 	.short	0x0100
        /*083a*/ 	.byte	0x08
	.zero		1


	//   ....[10]....
        /*083c*/ 	.word	0x00000430
        /*0840*/ 	.word	0x000000ff
        /*0844*/ 	.word	0x00032468
        /*0848*/ 	.short	0x0100
        /*084a*/ 	.byte	0x08
	.zero		1


	//   ....[11]....
        /*084c*/ 	.word	0x00000520
        /*0850*/ 	.word	0x000000ff
        /*0854*/ 	.word	0x00032470
        /*0858*/ 	.short	0x0100
        /*085a*/ 	.byte	0x06
	.zero		1


	//   ....[12]....
        /*085c*/ 	.word	0x00000530
        /*0860*/ 	.word	0x000000ff
        /*0864*/ 	.word	0x00032480
        /*0868*/ 	.short	0x0100
        /*086a*/ 	.byte	0x06
	.zero		1


	//   ....[13]....
        /*086c*/ 	.word	0x00000540
        /*0870*/ 	.word	0x000000ff
        /*0874*/ 	.word	0x00032478
        /*0878*/ 	.short	0x0100
        /*087a*/ 	.byte	0x06
	.zero		1


	//   ....[14]....
        /*087c*/ 	.word	0x00000550
        /*0880*/ 	.word	0x000000ff
        /*0884*/ 	.word	0x00032488
        /*0888*/ 	.short	0x0100
        /*088a*/ 	.byte	0x06
	.zero		1


	//   ....[15]....
        /*088c*/ 	.word	0x00000680
        /*0890*/ 	.word	0x000000ff
        /*0894*/ 	.word	0x00032490
        /*0898*/ 	.short	0x0100
        /*089a*/ 	.byte	0x08
	.zero		1


	//   ....[16]....
        /*089c*/ 	.word	0x00000690
        /*08a0*/ 	.word	0x000000ff
        /*08a4*/ 	.word	0x000324a0
        /*08a8*/ 	.short	0x0100
        /*08aa*/ 	.byte	0x08
	.zero		1


	//   ....[17]....
        /*08ac*/ 	.word	0x000006a0
        /*08b0*/ 	.word	0x000000ff
        /*08b4*/ 	.word	0x00032498
        /*08b8*/ 	.short	0x0100
        /*08ba*/ 	.byte	0x08
	.zero		1


	//   ....[18]....
        /*08bc*/ 	.word	0x000006b0
        /*08c0*/ 	.word	0x000000ff
        /*08c4*/ 	.word	0x000324a8
        /*08c8*/ 	.short	0x0100
        /*08ca*/ 	.byte	0x08
	.zero		1


	//   ....[19]....
        /*08cc*/ 	.word	0x000007f0
        /*08d0*/ 	.word	0x000000ff
        /*08d4*/ 	.word	0x000324b0
        /*08d8*/ 	.short	0x0100
        /*08da*/ 	.byte	0x08
	.zero		1


	//   ....[20]....
        /*08dc*/ 	.word	0x00000800
        /*08e0*/ 	.word	0x000000ff
        /*08e4*/ 	.word	0x000324c0
        /*08e8*/ 	.short	0x0100
        /*08ea*/ 	.byte	0x08
	.zero		1


	//   ....[21]....
        /*08ec*/ 	.word	0x00000810
        /*08f0*/ 	.word	0x000000ff
        /*08f4*/ 	.word	0x000324b8
        /*08f8*/ 	.short	0x0100
        /*08fa*/ 	.byte	0x08
	.zero		1


	//   ....[22]....
        /*08fc*/ 	.word	0x00000820
        /*0900*/ 	.word	0x000000ff
        /*0904*/ 	.word	0x000324c8
        /*0908*/ 	.short	0x0100
        /*090a*/ 	.byte	0x08
	.zero		1


	//   ....[23]....
        /*090c*/ 	.word	0x00001930
        /*0910*/ 	.word	0x000000ff
        /*0914*/ 	.word	0x00032400
        /*0918*/ 	.short	0x010a
        /*091a*/ 	.byte	0x28
	.zero		1


	//   ....[24]....
        /*091c*/ 	.word	0x00001a10
        /*0920*/ 	.word	0x000000ff
        /*0924*/ 	.word	0x00032430
        /*0928*/ 	.short	0x010a
        /*092a*/ 	.byte	0x06
	.zero		1


	//   ....[25]....
        /*092c*/ 	.word	0x00001a50
        /*0930*/ 	.word	0x000000ff
        /*0934*/ 	.word	0x00032430
        /*0938*/ 	.short	0x010a
        /*093a*/ 	.byte	0x06
	.zero		1


	//   ....[26]....
        /*093c*/ 	.word	0x00001d50
        /*0940*/ 	.word	0x000000ff
        /*0944*/ 	.word	0x00032410
        /*0948*/ 	.short	0x010a
        /*094a*/ 	.byte	0x28
	.zero		1


	//   ....[27]....
        /*094c*/ 	.word	0x00001d90
        /*0950*/ 	.word	0x000000ff
        /*0954*/ 	.word	0x00032450
        /*0958*/ 	.short	0x010a
        /*095a*/ 	.byte	0x06
	.zero		1


	//   ....[28]....
        /*095c*/ 	.word	0x00001dd0
        /*0960*/ 	.word	0x000000ff
        /*0964*/ 	.word	0x00032450
        /*0968*/ 	.short	0x010a
        /*096a*/ 	.byte	0x06
	.zero		1


	//   ....[29]....
        /*096c*/ 	.word	0x00002c30
        /*0970*/ 	.word	0x000000ff
        /*0974*/ 	.word	0x00000000
        /*0978*/ 	.short	0x0101
        /*097a*/ 	.byte	0x0a
	.zero		1


	//   ....[30]....
        /*097c*/ 	.word	0x00004510
        /*0980*/ 	.word	0x000000ff
        /*0984*/ 	.word	0x00000000
        /*0988*/ 	.short	0x0101
        /*098a*/ 	.byte	0x06
	.zero		1


	//   ....[31]....
        /*098c*/ 	.word	0x000046b0
        /*0990*/ 	.word	0x000000ff
        /*0994*/ 	.word	0x00032430
        /*0998*/ 	.short	0x010a
        /*099a*/ 	.byte	0x04
	.zero		1


	//   ....[32]....
        /*099c*/ 	.word	0x000046f0
        /*09a0*/ 	.word	0x000000ff
        /*09a4*/ 	.word	0x00032430
        /*09a8*/ 	.short	0x010a
        /*09aa*/ 	.byte	0x04
	.zero		1


	//   ....[33]....
        /*09ac*/ 	.word	0x00004910
        /*09b0*/ 	.word	0x000000ff
        /*09b4*/ 	.word	0x00032450
        /*09b8*/ 	.short	0x010a
        /*09ba*/ 	.byte	0x04
	.zero		1


	//   ....[34]....
        /*09bc*/ 	.word	0x00004950
        /*09c0*/ 	.word	0x000000ff
        /*09c4*/ 	.word	0x00032450
        /*09c8*/ 	.short	0x010a
        /*09ca*/ 	.byte	0x04
	.zero		1


	//   ....[35]....
        /*09cc*/ 	.word	0x00005550
        /*09d0*/ 	.word	0x000000ff
        /*09d4*/ 	.word	0x00000000
        /*09d8*/ 	.short	0x0101
        /*09da*/ 	.byte	0x0a
	.zero		1


	//   ....[36]....
        /*09dc*/ 	.word	0x000076b0
        /*09e0*/ 	.word	0x000000ff
        /*09e4*/ 	.word	0x00000000
        /*09e8*/ 	.short	0x0101
        /*09ea*/ 	.byte	0x04
	.zero		1


	//   ....[37]....
        /*09ec*/ 	.word	0x000077e0
        /*09f0*/ 	.word	0x000000ff
        /*09f4*/ 	.word	0x00032430
        /*09f8*/ 	.short	0x010a
        /*09fa*/ 	.byte	0x04
	.zero		1


	//   ....[38]....
        /*09fc*/ 	.word	0x00007820
        /*0a00*/ 	.word	0x000000ff
        /*0a04*/ 	.word	0x00032430
        /*0a08*/ 	.short	0x010a
        /*0a0a*/ 	.byte	0x04
	.zero		1


	//   ....[39]....
        /*0a0c*/ 	.word	0x00007a40
        /*0a10*/ 	.word	0x000000ff
        /*0a14*/ 	.word	0x00032450
        /*0a18*/ 	.short	0x010a
        /*0a1a*/ 	.byte	0x04
	.zero		1


	//   ....[40]....
        /*0a1c*/ 	.word	0x00007a80
        /*0a20*/ 	.word	0x000000ff
        /*0a24*/ 	.word	0x00032450
        /*0a28*/ 	.short	0x010a
        /*0a2a*/ 	.byte	0x04
	.zero		1


	//   ....[41]....
        /*0a2c*/ 	.word	0x00008490
        /*0a30*/ 	.word	0x000000ff
        /*0a34*/ 	.word	0x00000000
        /*0a38*/ 	.short	0x0101
        /*0a3a*/ 	.byte	0x0b
	.zero		1


	//   ....[42]....
        /*0a3c*/ 	.word	0x0000a040
        /*0a40*/ 	.word	0x000000ff
        /*0a44*/ 	.word	0x00000000
        /*0a48*/ 	.short	0x0101
        /*0a4a*/ 	.byte	0x04
	.zero		1


	//   ....[43]....
        /*0a4c*/ 	.word	0x0000c320
        /*0a50*/ 	.word	0x000000bd
        /*0a54*/ 	.word	0x00000000
        /*0a58*/ 	.short	0x0101
        /*0a5a*/ 	.byte	0x3f
	.zero		1


	//   ....[44]....
        /*0a5c*/ 	.word	0x0000e800
        /*0a60*/ 	.word	0x00000018
        /*0a64*/ 	.word	0x00032440
        /*0a68*/ 	.short	0x010a
        /*0a6a*/ 	.byte	0x3f
	.zero		1


	//   ....[45]....
        /*0a6c*/ 	.word	0x0000ed10
        /*0a70*/ 	.word	0x00000018
        /*0a74*/ 	.word	0x00032430
        /*0a78*/ 	.short	0x0107
        /*0a7a*/ 	.byte	0x3f
	.zero		1


	//   ....[46]....
        /*0a7c*/ 	.word	0x0000edc0
        /*0a80*/ 	.word	0x00000018
        /*0a84*/ 	.word	0x00032430
        /*0a88*/ 	.short	0x0101
        /*0a8a*/ 	.byte	0x3f
	.zero		1


	//   ....[47]....
        /*0a8c*/ 	.word	0x0000f900
        /*0a90*/ 	.word	0x00000011
        /*0a94*/ 	.word	0x00032400
        /*0a98*/ 	.short	0x0107
        /*0a9a*/ 	.byte	0x3f
	.zero		1


	//   ....[48]....
        /*0a9c*/ 	.word	0x0000f990
        /*0aa0*/ 	.word	0x00000011
        /*0aa4*/ 	.word	0x00032400
        /*0aa8*/ 	.short	0x0101
        /*0aaa*/ 	.byte	0x3f
	.zero		1


	//   ....[49]....
        /*0aac*/ 	.word	0x000103e0
        /*0ab0*/ 	.word	0x00000011
        /*0ab4*/ 	.word	0x00032410
        /*0ab8*/ 	.short	0x0107
        /*0aba*/ 	.byte	0x3f
	.zero		1


	//   ....[50]....
        /*0abc*/ 	.word	0x000104d0
        /*0ac0*/ 	.word	0x00000011
        /*0ac4*/ 	.word	0x00032410
        /*0ac8*/ 	.short	0x0101
        /*0aca*/ 	.byte	0x3f
	.zero		1


	//   ....[51]....
        /*0acc*/ 	.word	0x000104f0
        /*0ad0*/ 	.word	0x00000011
        /*0ad4*/ 	.word	0x00032420
        /*0ad8*/ 	.short	0x010a
        /*0ada*/ 	.byte	0x3f
	.zero		1


	//   ....[52]....
        /*0adc*/ 	.word	0x00010570
        /*0ae0*/ 	.word	0x00000018
        /*0ae4*/ 	.word	0x00032460
        /*0ae8*/ 	.short	0x010a
        /*0aea*/ 	.byte	0x3f
	.zero		1


	//   ....[53]....
        /*0aec*/ 	.word	0x00010c70
        /*0af0*/ 	.word	0x00000018
        /*0af4*/ 	.word	0x00032450
        /*0af8*/ 	.short	0x0107
        /*0afa*/ 	.byte	0x3f
	.zero		1


	//   ....[54]....
        /*0afc*/ 	.word	0x00010d30
        /*0b00*/ 	.word	0x00000018
        /*0b04*/ 	.word	0x00032450
        /*0b08*/ 	.short	0x0101
        /*0b0a*/ 	.byte	0x3f
	.zero		1


	//   ....[55]....
        /*0b0c*/ 	.word	0x00011050
        /*0b10*/ 	.word	0x0000000a
        /*0b14*/ 	.word	0x00032440
        /*0b18*/ 	.short	0x010a
        /*0b1a*/ 	.byte	0x3f
	.zero		1


	//   ....[56]....
        /*0b1c*/ 	.word	0x00011420
        /*0b20*/ 	.word	0x0000000a
        /*0b24*/ 	.word	0x00032430
        /*0b28*/ 	.short	0x0107
        /*0b2a*/ 	.byte	0x3f
	.zero		1


	//   ....[57]....
        /*0b2c*/ 	.word	0x000114d0
        /*0b30*/ 	.word	0x0000000a
        /*0b34*/ 	.word	0x00032430
        /*0b38*/ 	.short	0x0101
        /*0b3a*/ 	.byte	0x3f
	.zero		1


	//   ....[58]....
        /*0b3c*/ 	.word	0x00011500
        /*0b40*/ 	.word	0x0000000a
        /*0b44*/ 	.word	0x00032460
        /*0b48*/ 	.short	0x010a
        /*0b4a*/ 	.byte	0x3f
	.zero		1


	//   ....[59]....
        /*0b4c*/ 	.word	0x00011a20
        /*0b50*/ 	.word	0x0000000a
        /*0b54*/ 	.word	0x00032450
        /*0b58*/ 	.short	0x0107
        /*0b5a*/ 	.byte	0x3f
	.zero		1


	//   ....[60]....
        /*0b5c*/ 	.word	0x00011ad0
        /*0b60*/ 	.word	0x0000000a
        /*0b64*/ 	.word	0x00032450
        /*0b68*/ 	.short	0x0101
        /*0b6a*/ 	.byte	0x3f
	.zero		1


	//   ....[61]....
        /*0b6c*/ 	.word	0x00011eb0
        /*0b70*/ 	.word	0x00000007
        /*0b74*/ 	.word	0x00032420
        /*0b78*/ 	.short	0x010a
        /*0b7a*/ 	.byte	0x3f
	.zero		1


	//   ....[62]....
        /*0b7c*/ 	.word	0x00012050
        /*0b80*/ 	.word	0x00000005
        /*0b84*/ 	.word	0x00032440
        /*0b88*/ 	.short	0x010a
        /*0b8a*/ 	.byte	0x3f
	.zero		1


	//   ....[63]....
        /*0b8c*/ 	.word	0x000120f0
        /*0b90*/ 	.word	0x00000003
        /*0b94*/ 	.word	0x00032440
        /*0b98*/ 	.short	0x010a
        /*0b9a*/ 	.byte	0x3f
	.zero		1


	//   ....[64]....
        /*0b9c*/ 	.word	0x00012130
        /*0ba0*/ 	.word	0x00000005
        /*0ba4*/ 	.word	0x00032460
        /*0ba8*/ 	.short	0x010a
        /*0baa*/ 	.byte	0x3f
	.zero		1


	//   ....[65]....
        /*0bac*/ 	.word	0x00012170
        /*0bb0*/ 	.word	0x00000003
        /*0bb4*/ 	.word	0x00032460
        /*0bb8*/ 	.short	0x010a
        /*0bba*/ 	.byte	0x3f
	.zero		1


	//   ....[66]....
        /*0bbc*/ 	.word	0x000121e0
        /*0bc0*/ 	.word	0x00000003
        /*0bc4*/ 	.word	0x00032400
        /*0bc8*/ 	.short	0x010a
        /*0bca*/ 	.byte	0x3f
	.zero		1


	//   ....[67]....
        /*0bcc*/ 	.word	0x00012240
        /*0bd0*/ 	.word	0x00000003
        /*0bd4*/ 	.word	0x00032430
        /*0bd8*/ 	.short	0x010a
        /*0bda*/ 	.byte	0x3f
	.zero		1


	//   ....[68]....
        /*0bdc*/ 	.word	0x000122a0
        /*0be0*/ 	.word	0x00000003
        /*0be4*/ 	.word	0x00032410
        /*0be8*/ 	.short	0x010a
        /*0bea*/ 	.byte	0x3f
	.zero		1


	//   ....[69]....
        /*0bec*/ 	.word	0x00012300
        /*0bf0*/ 	.word	0x00000003
        /*0bf4*/ 	.word	0x00032450
        /*0bf8*/ 	.short	0x010a
        /*0bfa*/ 	.byte	0x3f
	.zero		1


	//   ....[70]....
        /*0bfc*/ 	.word	0x00012360
        /*0c00*/ 	.word	0x00000099
        /*0c04*/ 	.word	0x00032430
        /*0c08*/ 	.short	0x010a
        /*0c0a*/ 	.byte	0x3f
	.zero		1


	//   ....[71]....
        /*0c0c*/ 	.word	0x000123c0
        /*0c10*/ 	.word	0x000000cb
        /*0c14*/ 	.word	0x00032450
        /*0c18*/ 	.short	0x010a
        /*0c1a*/ 	.byte	0x3f
	.zero		1


	//   ....[72]....
        /*0c1c*/ 	.word	0x00012420
        /*0c20*/ 	.word	0x00000099
        /*0c24*/ 	.word	0x00032430
        /*0c28*/ 	.short	0x010a
        /*0c2a*/ 	.byte	0x3f
	.zero		1


	//   ....[73]....
        /*0c2c*/ 	.word	0x00012480
        /*0c30*/ 	.word	0x000000cb
        /*0c34*/ 	.word	0x00032450
        /*0c38*/ 	.short	0x010a
        /*0c3a*/ 	.byte	0x3f
	.zero		1


	//   ....[74]....
        /*0c3c*/ 	.word	0x00012580
        /*0c40*/ 	.word	0x00000018
        /*0c44*/ 	.word	0x00032440
        /*0c48*/ 	.short	0x010a
        /*0c4a*/ 	.byte	0x3f
	.zero		1


	//   ....[75]....
        /*0c4c*/ 	.word	0x00014260
        /*0c50*/ 	.word	0x00000011
        /*0c54*/ 	.word	0x00032420
        /*0c58*/ 	.short	0x010a
        /*0c5a*/ 	.byte	0x3f
	.zero		1


	//   ....[76]....
        /*0c5c*/ 	.word	0x000142b0
        /*0c60*/ 	.word	0x00000018
        /*0c64*/ 	.word	0x00032460
        /*0c68*/ 	.short	0x010a
        /*0c6a*/ 	.byte	0x3f
	.zero		1


	//   ....[77]....
        /*0c6c*/ 	.word	0x00014c10
        /*0c70*/ 	.word	0x0000000a
        /*0c74*/ 	.word	0x00032440
        /*0c78*/ 	.short	0x010a
        /*0c7a*/ 	.byte	0x3f
	.zero		1


	//   ....[78]....
        /*0c7c*/ 	.word	0x000152a0
        /*0c80*/ 	.word	0x0000000a
        /*0c84*/ 	.word	0x00032460
        /*0c88*/ 	.short	0x010a
        /*0c8a*/ 	.byte	0x3f
	.zero		1


	//   ....[79]....
        /*0c8c*/ 	.word	0x00015ab0
        /*0c90*/ 	.word	0x00000007
        /*0c94*/ 	.word	0x00032420
        /*0c98*/ 	.short	0x010a
        /*0c9a*/ 	.byte	0x3f
	.zero		1


	//   ....[80]....
        /*0c9c*/ 	.word	0x00015c50
        /*0ca0*/ 	.word	0x00000005
        /*0ca4*/ 	.word	0x00032440
        /*0ca8*/ 	.short	0x010a
        /*0caa*/ 	.byte	0x3f
	.zero		1


	//   ....[81]....
        /*0cac*/ 	.word	0x00015ca0
        /*0cb0*/ 	.word	0x00000003
        /*0cb4*/ 	.word	0x00032440
        /*0cb8*/ 	.short	0x010a
        /*0cba*/ 	.byte	0x3f
	.zero		1


	//   ....[82]....
        /*0cbc*/ 	.word	0x00015cf0
        /*0cc0*/ 	.word	0x00000005
        /*0cc4*/ 	.word	0x00032460
        /*0cc8*/ 	.short	0x010a
        /*0cca*/ 	.byte	0x3f
	.zero		1


	//----- nvinfo : EIATTR_NUM_MBARRIERS
	.align		4
.L_1508:
        /*0ccc*/ 	.byte	0x03, 0x38
        /*0cce*/ 	.short	0x0017


	//----- nvinfo : EIATTR_EXIT_INSTR_OFFSETS
	.align		4
        /*0cd0*/ 	.byte	0x04, 0x1c
        /*0cd2*/ 	.short	(.L_1510 - .L_1509)


	//   ....[0]....
.L_1509:
        /*0cd4*/ 	.word	0x000009b0


	//   ....[1]....
        /*0cd8*/ 	.word	0x0000d4f0


	//   ....[2]....
        /*0cdc*/ 	.word	0x000121c0


	//----- nvinfo : EIATTR_MAX_THREADS
	.align		4
.L_1510:
        /*0ce0*/ 	.byte	0x04, 0x05
        /*0ce2*/ 	.short	(.L_1512 - .L_1511)
.L_1511:
        /*0ce4*/ 	.word	0x00000180
        /*0ce8*/ 	.word	0x00000001
        /*0cec*/ 	.word	0x00000001


	//----- nvinfo : EIATTR_CRS_STACK_SIZE
	.align		4
.L_1512:
        /*0cf0*/ 	.byte	0x04, 0x1e
        /*0cf2*/ 	.short	(.L_1514 - .L_1513)
.L_1513:
        /*0cf4*/ 	.word	0x00000000


	//----- nvinfo : EIATTR_CBANK_PARAM_SIZE
	.align		4
.L_1514:
        /*0cf8*/ 	.byte	0x03, 0x19
        /*0cfa*/ 	.short	0x0bf0


	//----- nvinfo : EIATTR_PARAM_CBANK
	.align		4
        /*0cfc*/ 	.byte	0x04, 0x0a
        /*0cfe*/ 	.short	(.L_1516 - .L_1515)
	.align		4
.L_1515:
        /*0d00*/ 	.word	index@(.nv.constant0._ZN7cutlass13device_kernelIN5flash11enable_sm90INS1_16FlashAttnFwdSm90INS1_25CollectiveMainloopFwdSm90ILi2EN4cute5tupleIJNS5_1CILi1EEES8_S8_EEENS6_IJNS7_ILi128EEENS7_ILi96EEENS7_ILi64EEEEEELi256ENS_10bfloat16_tEfNS_4arch4Sm90ELb1ELb0ELb1ELb0ELb1ELb0ELb1ELb1ELb0ELb1ELb0ELb0EEENS1_21CollectiveEpilogueFwdINS6_IJSA_NS7_ILi256EEESB_EEES9_SE_SG_Li256ELb0ELb1ELb0ELb0EEENS1_30DynamicPersistentTileSchedulerILi256ELi128ELb0ELb1ELb1EEEEEEEEEvNT_6ParamsE)
        /*0d04*/ 	.short	0x0210
        /*0d06*/ 	.short	0x0bf0


	//----- nvinfo : EIATTR_SW_WAR
	.align		4
.L_1516:
        /*0d08*/ 	.byte	0x04, 0x36
        /*0d0a*/ 	.short	(.L_1518 - .L_1517)
.L_1517:
        /*0d0c*/ 	.word	0x00000008
.L_1518:


//--------------------- .nv.info._ZN7cutlass13device_kernelIN5flash11enable_sm90INS1_16FlashAttnFwdSm90INS1_25CollectiveMainloopFwdSm90ILi2EN4cute5tupleIJNS5_1CILi1EEES8_S8_EEENS6_IJNS7_ILi128EEENS7_ILi96EEENS7_ILi64EEEEEELi256ENS_10bfloat16_tEfNS_4arch4Sm90ELb1ELb0ELb1ELb1ELb1ELb0ELb0ELb1ELb0ELb1ELb0ELb0EEENS1_21CollectiveEpilogueFwdINS6_IJSA_NS7_ILi256EEESB_EEES9_SE_SG_Li256ELb1ELb1ELb0ELb0EEENS1_36VarlenDynamicPersistentTileSchedulerILi128ELi96ELi256ELi128ELb0ELb1ELb1ELb1ELb1ELb1EEEEEEEEEvNT_6ParamsE --------------------------
	.section	.nv.info._ZN7cutlass13device_kernelIN5flash11enable_sm90INS1_16FlashAttnFwdSm90INS1_25CollectiveMainloopFwdSm90ILi2EN4cute5tupleIJNS5_1CILi1EEES8_S8_EEENS6_IJNS7_ILi128EEENS7_ILi96EEENS7_ILi64EEEEEELi256ENS_10bfloat16_tEfNS_4arch4Sm90ELb1ELb0ELb1ELb1ELb1ELb0ELb0ELb1ELb0ELb1ELb0ELb0EEENS1_21CollectiveEpilogueFwdINS6_IJSA_NS7_ILi256EEESB_EEES9_SE_SG_Li256ELb1ELb1ELb0ELb0EEENS1_36VarlenDynamicPersistentTileSchedulerILi128ELi96ELi256ELi128ELb0ELb1ELb1ELb1ELb1ELb1EEEEEEEEEvNT_6ParamsE,"",@"SHT_CUDA_INFO"
	.sectionflags	@""
	.align	4


	//----- nvinfo : EIATTR_CUDA_API_VERSION
	.align		4
        /*0000*/ 	.byte	0x04, 0x37
        /*0002*/ 	.short	(.L_1520 - .L_1519)
.L_1519:
        /*0004*/ 	.word	0x00000082


	//----- nvinfo : EIATTR_KPARAM_INFO
	.align		4
.L_1520:
        /*0008*/ 	.byte	0x04, 0x17
        /*000a*/ 	.short	(.L_1522 - .L_1521)
.L_1521:
        /*000c*/ 	.word	0x00000000
        /*0010*/ 	.short	0x0000
        /*0012*/ 	.short	0x0070
        /*0014*/ 	.byte	0x00, 0xf0, 0x01, 0x2a


	//----- nvinfo : EIATTR_SPARSE_MMA_MASK
	.align		4
.L_1522:
        /*0018*/ 	.byte	0x03, 0x50
        /*001a*/ 	.short	0x0000


	//----- nvinfo : EIATTR_MAXREG_COUNT
	.align		4
        /*001c*/ 	.byte	0x03, 0x1b
        /*001e*/ 	.short	0x00a8


	//----- nvinfo : EIATTR_NUM_BARRIERS
	.align		4
        /*0020*/ 	.byte	0x02, 0x4c
        /*0022*/ 	.byte	0x10
	.zero		1


	//----- nvinfo : EIATTR_EXTERNS
	.align		4
        /*0024*/ 	.byte	0x04, 0x0f
        /*0026*/ 	.short	(.L_1524 - .L_1523)


	//   ....[0]....
	.align		4
.L_1523:
        /*0028*/ 	.word	index@(__assertfail)


	//----- nvinfo : EIATTR_ANNOTATIONS
	.align		4
.L_1524:
        /*002c*/ 	.byte	0x04, 0x55
        /*002e*/ 	.short	(.L_1526 - .L_1525)


	//   ....[0]....
.L_1525:
        /* <DEDUP_REMOVED lines=13> */


	//----- nvinfo : EIATTR_MERCURY_ISA_VERSION
	.align		4
.L_1526:
        /*00f0*/ 	.byte	0x03, 0x5f
        /*00f2*/ 	.short	0x0101


	//----- nvinfo : EIATTR_UNUSED_LOAD_BYTE_OFFSET
	.align		4
        /*00f4*/ 	.byte	0x04, 0x44
        /*00f6*/ 	.short	(.L_1528 - .L_1527)


	//   ....[0]....
.L_1527:
        /*00f8*/ 	.word	0x00000970
        /*00fc*/ 	.word	0x0000fff0


	//   ....[1]....
        /*0100*/ 	.word	0x000096b0
        /*0104*/ 	.word	0x0000fff0


	//----- nvinfo : EIATTR_INT_WARP_WIDE_INSTR_OFFSETS
	.align		4
.L_1528:
        /*0108*/ 	.byte	0x04, 0x31
        /*010a*/ 	.short	(.L_1530 - .L_1529)


	//   ....[0]....
.L_1529:
        /*010c*/ 	.word	0x000000c0


	//   ....[1]....
        /*0110*/ 	.word	0x000000d0


	//   ....[2]....
        /*0114*/ 	.word	0x00000170


	//   ....[3]....
        /*0118*/ 	.word	0x0000d770


	//   ....[4]....
        /*011c*/ 	.word	0x0000d800


	//   ....[5]....
        /*0120*/ 	.word	0x00010b30


	//   ....[6]....
        /*0124*/ 	.word	0x00010bc0


	//----- nvinfo : EIATTR_COOP_GROUP_MASK_REGIDS
	.align		4
.L_1530:
        /*0128*/ 	.byte	0x04, 0x29
        /*012a*/ 	.short	(.L_1532 - .L_1531)


	//   ....[0]....
.L_1531:
        /*012c*/ 	.word	0xffffffff


	//   ....[1]....
        /*0130*/ 	.word	0xffffffff


	//   ....[2]....
        /*0134*/ 	.word	0xffffffff


	//   ....[3]....
        /*0138*/ 	.word	0xffffffff


	//   ....[4]....
        /*013c*/ 	.word	0xffffffff


	//   ....[5]....
        /*0140*/ 	.word	0xffffffff


	//   ....[6]....
        /*0144*/ 	.word	0xffffffff


	//   ....[7]....
        /*0148*/ 	.word	0xffffffff


	//   ....[8]....
        /*014c*/ 	.word	0xffffffff


	//   ....[9]....
        /*0150*/ 	.word	0xffffffff


	//   ....[10]....
        /*0154*/ 	.word	0xffffffff


	//   ....[11]....
        /*0158*/ 	.word	0xffffffff


	//   ....[12]....
        /*015c*/ 	.word	0xffffffff


	//   ....[13]....
        /*0160*/ 	.word	0xffffffff


	//   ....[14]....
        /*0164*/ 	.word	0xffffffff


	//   ....[15]....
        /*0168*/ 	.word	0xffffffff


	//   ....[16]....
        /*016c*/ 	.word	0xffffffff


	//   ....[17]....
        /*0170*/ 	.word	0xffffffff


	//   ....[18]....
        /*0174*/ 	.word	0xffffffff


	//   ....[19]....
        /*0178*/ 	.word	0xffffffff


	//   ....[20]....
        /*017c*/ 	.word	0xffffffff


	//   ....[21]....
        /*0180*/ 	.word	0xffffffff


	//   ....[22]....
        /*0184*/ 	.word	0xffffffff


	//   ....[23]....
        /*0188*/ 	.word	0xffffffff


	//   ....[24]....
        /*018c*/ 	.word	0xffffffff


	//   ....[25]....
        /*0190*/ 	.word	0xffffffff


	//   ....[26]....
        /*0194*/ 	.word	0xffffffff


	//   ....[27]....
        /*0198*/ 	.word	0xffffffff


	//   ....[28]....
        /*019c*/ 	.word	0xffffffff


	//   ....[29]....
        /*01a0*/ 	.word	0xffffffff


	//   ....[30]....
        /*01a4*/ 	.word	0xffffffff


	//   ....[31]....
        /*01a8*/ 	.word	0xffffffff


	//   ....[32]....
        /*01ac*/ 	.word	0xffffffff


	//   ....[33]....
        /*01b0*/ 	.word	0xffffffff


	//   ....[34]....
        /*01b4*/ 	.word	0xffffffff


	//   ....[35]....
        /*01b8*/ 	.word	0xffffffff


	//   ....[36]....
        /*01bc*/ 	.word	0xffffffff


	//   ....[37]....
        /*01c0*/ 	.word	0xffffffff


	//   ....[38]....
        /*01c4*/ 	.word	0xffffffff


	//   ....[39]....
        /*01c8*/ 	.word	0xffffffff


	//   ....[40]....
        /*01cc*/ 	.word	0xffffffff


	//   ....[41]....
        /*01d0*/ 	.word	0xffffffff


	//   ....[42]....
        /*01d4*/ 	.word	0xffffffff


	//   ....[43]....
        /*01d8*/ 	.word	0xffffffff


	//   ....[44]....
        /*01dc*/ 	.word	0xffffffff


	//   ....[45]....
        /*01e0*/ 	.word	0xffffffff


	//   ....[46]....
        /*01e4*/ 	.word	0xffffffff


	//   ....[47]....
        /*01e8*/ 	.word	0xffffffff


	//   ....[48]....
        /*01ec*/ 	.word	0xffffffff


	//   ....[49]....
        /*01f0*/ 	.word	0xffffffff


	//   ....[50]....
        /*01f4*/ 	.word	0xffffffff


	//   ....[51]....
        /*01f8*/ 	.word	0xffffffff


	//   ....[52]....
        /*01fc*/ 	.word	0xffffffff


	//   ....[53]....
        /*0200*/ 	.word	0xffffffff


	//   ....[54]....
        /*0204*/ 	.word	0xffffffff


	//   ....[55]....
        /*0208*/ 	.word	0xffffffff


	//   ....[56]....
        /*020c*/ 	.word	0xffffffff


	//   ....[57]....
        /*0210*/ 	.word	0xffffffff


	//   ....[58]....
        /*0214*/ 	.word	0xffffffff


	//   ....[59]....
        /*0218*/ 	.word	0xffffffff


	//   ....[60]....
        /*021c*/ 	.word	0xffffffff


	//   ....[61]....
        /*0220*/ 	.word	0xffffffff


	//   ....[62]....
        /*0224*/ 	.word	0xffffffff


	//   ....[63]....
        /*0228*/ 	.word	0xffffffff


	//   ....[64]....
        /*022c*/ 	.word	0xffffffff


	//   ....[65]....
        /*0230*/ 	.word	0xffffffff


	//   ....[66]....
        /*0234*/ 	.word	0xffffffff


	//   ....[67]....
        /*0238*/ 	.word	0xffffffff


	//   ....[68]....
        /*023c*/ 	.word	0xffffffff


	//   ....[69]....
        /*0240*/ 	.word	0xffffffff


	//   ....[70]....
        /*0244*/ 	.word	0xffffffff


	//   ....[71]....
        /*0248*/ 	.word	0xffffffff


	//   ....[72]....
        /*024c*/ 	.word	0xffffffff


	//   ....[73]....
        /*0250*/ 	.word	0xffffffff


	//   ....[74]....
        /*0254*/ 	.word	0xffffffff


	//   ....[75]....
        /*0258*/ 	.word	0xffffffff


	//   ....[76]....
        /*025c*/ 	.word	0xffffffff


	//   ....[77]....
        /*0260*/ 	.word	0xffffffff


	//   ....[78]....
        /*0264*/ 	.word	0xffffffff


	//   ....[79]....
        /*0268*/ 	.word	0xffffffff


	//   ....[80]....
        /*026c*/ 	.word	0xffffffff


	//   ....[81]....
        /*0270*/ 	.word	0xffffffff


	//   ....[82]....
        /*0274*/ 	.word	0xffffffff


	//   ....[83]....
        /*0278*/ 	.word	0xffffffff


	//   ....[84]....
        /*027c*/ 	.word	0xffffffff


	//   ....[85]....
        /*0280*/ 	.word	0xffffffff


	//   ....[86]....
        /*0284*/ 	.word	0xffffffff


	//   ....[87]....
        /*0288*/ 	.word	0xffffffff


	//   ....[88]....
        /*028c*/ 	.word	0xffffffff


	//   ....[89]....
        /*0290*/ 	.word	0xffffffff


	//   ....[90]....
        /*0294*/ 	.word	0xffffffff


	//   ....[91]....
        /*0298*/ 	.word	0xffffffff


	//   ....[92]....
        /*029c*/ 	.word	0xffffffff


	//   ....[93]....
        /*02a0*/ 	.word	0xffffffff


	//   ....[94]....
        /*02a4*/ 	.word	0xffffffff


	//   ....[95]....
        /*02a8*/ 	.word	0xffffffff


	//   ....[96]....
        /*02ac*/ 	.word	0xffffffff


	//   ....[97]....
        /*02b0*/ 	.word	0xffffffff


	//   ....[98]....
        /*02b4*/ 	.word	0xffffffff


	//   ....[99]....
        /*02b8*/ 	.word	0xffffffff


	//   ....[100]....
        /*02bc*/ 	.word	0xffffffff


	//   ....[101]....
        /*02c0*/ 	.word	0xffffffff


	//   ....[102]....
        /*02c4*/ 	.word	0xffffffff


	//   ....[103]....
        /*02c8*/ 	.word	0xffffffff


	//   ....[104]....
        /*02cc*/ 	.word	0xffffffff


	//   ....[105]....
        /*02d0*/ 	.word	0xffffffff


	//   ....[106]....
        /*02d4*/ 	.word	0xffffffff


	//   ....[107]....
        /*02d8*/ 	.word	0xffffffff


	//   ....[108]....
        /*02dc*/ 	.word	0xffffffff


	//   ....[109]....
        /*02e0*/ 	.word	0xffffffff


	//   ....[110]....
        /*02e4*/ 	.word	0xffffffff


	//   ....[111]....
        /*02e8*/ 	.word	0xffffffff


	//   ....[112]....
        /*02ec*/ 	.word	0xffffffff


	//   ....[113]....
        /*02f0*/ 	.word	0xffffffff


	//   ....[114]....
        /*02f4*/ 	.word	0xffffffff


	//   ....[115]....
        /*02f8*/ 	.word	0xffffffff


	//   ....[116]....
        /*02fc*/ 	.word	0xffffffff


	//   ....[117]....
        /*0300*/ 	.word	0xffffffff


	//   ....[118]....
        /*0304*/ 	.word	0xffffffff


	//   ....[119]....
        /*0308*/ 	.word	0xffffffff


	//   ....[120]....
        /*030c*/ 	.word	0xffffffff


	//   ....[121]....
        /*0310*/ 	.word	0xffffffff


	//   ....[122]....
        /*0314*/ 	.word	0xffffffff


	//   ....[123]....
        /*0318*/ 	.word	0xffffffff


	//   ....[124]....
        /*031c*/ 	.word	0xffffffff


	//   ....[125]....
        /*0320*/ 	.word	0xffffffff


	//   ....[126]....
        /*0324*/ 	.word	0xffffffff


	//   ....[127]....
        /*0328*/ 	.word	0xffffffff


	//   ....[128]....
        /*032c*/ 	.word	0xffffffff


	//   ....[129]....
        /*0330*/ 	.word	0xffffffff


	//   ....[130]....
        /*0334*/ 	.word	0xffffffff


	//   ....[131]....
        /*0338*/ 	.word	0xffffffff


	//   ....[132]....
        /*033c*/ 	.word	0xffffffff


	//   ....[133]....
        /*0340*/ 	.word	0xffffffff


	//   ....[134]....
        /*0344*/ 	.word	0xffffffff


	//   ....[135]....
        /*0348*/ 	.word	0xffffffff


	//   ....[136]....
        /*034c*/ 	.word	0xffffffff


	//   ....[137]....
        /*0350*/ 	.word	0xffffffff


	//   ....[138]....
        /*0354*/ 	.word	0xffffffff


	//   ....[139]....
        /*0358*/ 	.word	0xffffffff


	//   ....[140]....
        /*035c*/ 	.word	0xffffffff


	//   ....[141]....
        /*0360*/ 	.word	0xffffffff


	//   ....[142]....
        /*0364*/ 	.word	0xffffffff


	//   ....[143]....
        /*0368*/ 	.word	0xffffffff


	//   ....[144]....
        /*036c*/ 	.word	0xffffffff


	//   ....[145]....
        /*0370*/ 	.word	0x0500000f


	//   ....[146]....
        /*0374*/ 	.word	0x0500000f


	//   ....[147]....
        /*0378*/ 	.word	0x0500000f


	//   ....[148]....
        /*037c*/ 	.word	0x0500000f


	//   ....[149]....
        /*0380*/ 	.word	0x0500000f


	//   ....[150]....
        /*0384*/ 	.word	0x0500000f


	//   ....[151]....
        /*0388*/ 	.word	0x0500000f


	//   ....[152]....
        /*038c*/ 	.word	0x0500000f


	//   ....[153]....
        /*0390*/ 	.word	0x0500000f


	//   ....[154]....
        /*0394*/ 	.word	0x0500000f


	//   ....[155]....
        /*0398*/ 	.word	0x0500000f


	//   ....[156]....
        /*039c*/ 	.word	0x0500000f


	//   ....[157]....
        /*03a0*/ 	.word	0x0500000f


	//   ....[158]....
        /*03a4*/ 	.word	0x0500000f


	//   ....[159]....
        /*03a8*/ 	.word	0x0500000f


	//   ....[160]....
        /*03ac*/ 	.word	0x0500000f


	//   ....[161]....
        /*03b0*/ 	.word	0x0500000f


	//   ....[162]....
        /*03b4*/ 	.word	0x0500000f


	//   ....[163]....
        /*03b8*/ 	.word	0x0500000f


	//   ....[164]....
        /*03bc*/ 	.word	0x0500000f


	//   ....[165]....
        /*03c0*/ 	.word	0x0500000f


	//   ....[166]....
        /*03c4*/ 	.word	0x0500000f


	//   ....[167]....
        /*03c8*/ 	.word	0x0500000f


	//   ....[168]....
        /*03cc*/ 	.word	0x0500000f


	//   ....[169]....
        /*03d0*/ 	.word	0x0500000f


	//   ....[170]....
        /*03d4*/ 	.word	0x0500000f


	//   ....[171]....
        /*03d8*/ 	.word	0x0500000f


	//   ....[172]....
        /*03dc*/ 	.word	0x0500000f


	//   ....[173]....
        /*03e0*/ 	.word	0x0500000f


	//   ....[174]....
        /*03e4*/ 	.word	0x0500000f


	//   ....[175]....
        /*03e8*/ 	.word	0x0500000f


	//   ....[176]....
        /*03ec*/ 	.word	0x0500000f


	//   ....[177]....
        /*03f0*/ 	.word	0x0500000f


	//   ....[178]....
        /*03f4*/ 	.word	0x0500000f


	//   ....[179]....
        /*03f8*/ 	.word	0x0500000f


	//   ....[180]....
        /*03fc*/ 	.word	0x0500000f


	//   ....[181]....
        /*0400*/ 	.word	0x0500000f


	//   ....[182]....
        /*0404*/ 	.word	0x0500000f


	//   ....[183]....
        /*0408*/ 	.word	0x0500000f


	//   ....[184]....
        /*040c*/ 	.word	0x0500000f


	//   ....[185]....
        /*0410*/ 	.word	0x0500000f


	//   ....[186]....
        /*0414*/ 	.word	0x0500000f


	//   ....[187]....
        /*0418*/ 	.word	0x0500000f


	//   ....[188]....
        /*041c*/ 	.word	0x0500000f


	//   ....[189]....
        /*0420*/ 	.word	0x0500000f


	//   ....[190]....
        /*0424*/ 	.word	0x0500000f


	//   ....[191]....
        /*0428*/ 	.word	0x0500000f


	//   ....[192]....
        /*042c*/ 	.word	0x0500000f


	//   ....[193]....
        /*0430*/ 	.word	0x0500000f


	//   ....[194]....
        /*0434*/ 	.word	0x0500000f


	//   ....[195]....
        /*0438*/ 	.word	0x0500000f


	//   ....[196]....
        /*043c*/ 	.word	0x0500000f


	//   ....[197]....
        /*0440*/ 	.word	0x0500000f


	//   ....[198]....
        /*0444*/ 	.word	0x0500000f


	//   ....[199]....
        /*0448*/ 	.word	0x0500000f


	//   ....[200]....
        /*044c*/ 	.word	0x0500000f


	//   ....[201]....
        /*0450*/ 	.word	0x0500000f


	//   ....[202]....
        /*0454*/ 	.word	0x0500000f


	//   ....[203]....
        /*0458*/ 	.word	0x0500000f


	//   ....[204]....
        /*045c*/ 	.word	0x0500000f


	//   ....[205]....
        /*0460*/ 	.word	0x0500000f


	//   ....[206]....
        /*0464*/ 	.word	0x0500000f


	//   ....[207]....
        /*0468*/ 	.word	0x0500000f


	//   ....[208]....
        /*046c*/ 	.word	0x0500000f


	//   ....[209]....
        /*0470*/ 	.word	0x0500000f


	//   ....[210]....
        /*0474*/ 	.word	0x0500000f


	//   ....[211]....
        /*0478*/ 	.word	0x0500000f


	//   ....[212]....
        /*047c*/ 	.word	0x0500000f


	//   ....[213]....
        /*0480*/ 	.word	0x0500000f


	//   ....[214]....
        /*0484*/ 	.word	0x0500000f


	//   ....[215]....
        /*0488*/ 	.word	0x0500000f


	//   ....[216]....
        /*048c*/ 	.word	0x0500000f


	//   ....[217]....
        /*0490*/ 	.word	0x0500000f


	//   ....[218]....
        /*0494*/ 	.word	0x0500000f


	//   ....[219]....
        /*0498*/ 	.word	0x0500000f


	//   ....[220]....
        /*049c*/ 	.word	0x0500000f


	//   ....[221]....
        /*04a0*/ 	.word	0x0500000f


	//   ....[222]....
        /*04a4*/ 	.word	0x0500000f


	//   ....[223]....
        /*04a8*/ 	.word	0x0500000f


	//   ....[224]....
        /*04ac*/ 	.word	0x0500000f


	//   ....[225]....
        /*04b0*/ 	.word	0x0500000f


	//   ....[226]....
        /*04b4*/ 	.word	0x0500000f


	//   ....[227]....
        /*04b8*/ 	.word	0x0500000f


	//----- nvinfo : EIATTR_COOP_GROUP_INSTR_OFFSETS
	.align		4
.L_1532:
        /*04bc*/ 	.byte	0x04, 0x28
        /*04be*/ 	.short	(.L_1534 - .L_1533)


	//   ....[0]....
.L_1533:
        /*04c0*/ 	.word	0x00000080


	//   ....[1]....
        /*04c4*/ 	.word	0x00000090


	//   ....[2]....
        /*04c8*/ 	.word	0x000002d0


	//   ....[3]....
        /*04cc*/ 	.word	0x00000430


	//   ....[4]....
        /*04d0*/ 	.word	0x00000550


	//   ....[5]....
        /*04d4*/ 	.word	0x000006b0


	//   ....[6]....
        /*04d8*/ 	.word	0x00001800


	//   ....[7]....
        /*04dc*/ 	.word	0x00001fb0


	//   ....[8]....
        /*04e0*/ 	.word	0x00002140


	//   ....[9]....
        /*04e4*/ 	.word	0x00002910


	//   ....[10]....
        /*04e8*/ 	.word	0x00002970


	//   ....[11]....
        /*04ec*/ 	.word	0x000030d0


	//   ....[12]....
        /*04f0*/ 	.word	0x00003130


	//   ....[13]....
        /*04f4*/ 	.word	0x000042c0


	//   ....[14]....
        /*04f8*/ 	.word	0x00004420


	//   ....[15]....
        /*04fc*/ 	.word	0x00004b60


	//   ....[16]....
        /*0500*/ 	.word	0x00004c40


	//   ....[17]....
        /*0504*/ 	.word	0x00005340


	//   ....[18]....
        /*0508*/ 	.word	0x000053c0


	//   ....[19]....
        /*050c*/ 	.word	0x00007240


	//   ....[20]....
        /*0510*/ 	.word	0x000072b0


	//   ....[21]....
        /*0514*/ 	.word	0x00007740


	//   ....[22]....
        /*0518*/ 	.word	0x00007890


	//   ....[23]....
        /*051c*/ 	.word	0x00008c30


	//   ....[24]....
        /*0520*/ 	.word	0x00008cb0


	//   ....[25]....
        /*0524*/ 	.word	0x00008d20


	//   ....[26]....
        /*0528*/ 	.word	0x00008d40


	//   ....[27]....
        /*052c*/ 	.word	0x0000a750


	//   ....[28]....
        /*0530*/ 	.word	0x0000a790


	//   ....[29]....
        /*0534*/ 	.word	0x0000a7c0


	//   ....[30]....
        /*0538*/ 	.word	0x0000a7f0


	//   ....[31]....
        /*053c*/ 	.word	0x0000b090


	//   ....[32]....
        /*0540*/ 	.word	0x0000b0d0


	//   ....[33]....
        /*0544*/ 	.word	0x0000b220


	//   ....[34]....
        /*0548*/ 	.word	0x0000b240


	//   ....[35]....
        /*054c*/ 	.word	0x0000b380


	//   ....[36]....
        /*0550*/ 	.word	0x0000b3a0


	//   ....[37]....
        /*0554*/ 	.word	0x0000b4f0


	//   ....[38]....
        /*0558*/ 	.word	0x0000b510


	//   ....[39]....
        /*055c*/ 	.word	0x0000be50


	//   ....[40]....
        /*0560*/ 	.word	0x0000be80


	//   ....[41]....
        /*0564*/ 	.word	0x0000bfd0


	//   ....[42]....
        /*0568*/ 	.word	0x0000bff0


	//   ....[43]....
        /*056c*/ 	.word	0x0000c130


	//   ....[44]....
        /*0570*/ 	.word	0x0000c150


	//   ....[45]....
        /*0574*/ 	.word	0x0000c2a0


	//   ....[46]....
        /*0578*/ 	.word	0x0000c2c0


	//   ....[47]....
        /*057c*/ 	.word	0x0000c490


	//   ....[48]....
        /*0580*/ 	.word	0x0000c660


	//   ....[49]....
        /*0584*/ 	.word	0x0000c690


	//   ....[50]....
        /*0588*/ 	.word	0x0000c6c0


	//   ....[51]....
        /*058c*/ 	.word	0x0000c6f0


	//   ....[52]....
        /*0590*/ 	.word	0x0000c720


	//   ....[53]....
        /*0594*/ 	.word	0x0000c750


	//   ....[54]....
        /*0598*/ 	.word	0x0000c8a0


	//   ....[55]....
        /*059c*/ 	.word	0x0000c8d0


	//   ....[56]....
        /*05a0*/ 	.word	0x0000c900


	//   ....[57]....
        /*05a4*/ 	.word	0x0000c930


	//   ....[58]....
        /*05a8*/ 	.word	0x0000c960


	//   ....[59]....
        /*05ac*/ 	.word	0x0000c990


	//   ....[60]....
        /*05b0*/ 	.word	0x0000ca20


	//   ....[61]....
        /*05b4*/ 	.word	0x0000ca80


	//   ....[62]....
        /*05b8*/ 	.word	0x0000cb10


	//   ....[63]....
        /*05bc*/ 	.word	0x0000e310


	//   ....[64]....
        /*05c0*/ 	.word	0x0000e330


	//   ....[65]....
        /*05c4*/ 	.word	0x0000e3c0


	//   ....[66]....
        /*05c8*/ 	.word	0x0000e3e0


	//   ....[67]....
        /*05cc*/ 	.word	0x0000e460


	//   ....[68]....
        /*05d0*/ 	.word	0x0000e480


	//   ....[69]....
        /*05d4*/ 	.word	0x0000e500


	//   ....[70]....
        /*05d8*/ 	.word	0x0000e520


	//   ....[71]....
        /*05dc*/ 	.word	0x0000e5a0


	//   ....[72]....
        /*05e0*/ 	.word	0x0000e5c0


	//   ....[73]....
        /*05e4*/ 	.word	0x0000e5d0


	//   ....[74]....
        /*05e8*/ 	.word	0x0000e5e0


	//   ....[75]....
        /*05ec*/ 	.word	0x0000ee00


	//   ....[76]....
        /*05f0*/ 	.word	0x0000ee30


	//   ....[77]....
        /*05f4*/ 	.word	0x0000ee60


	//   ....[78]....
        /*05f8*/ 	.word	0x0000eef0


	//   ....[79]....
        /*05fc*/ 	.word	0x0000ef00


	//   ....[80]....
        /*0600*/ 	.word	0x0000ef90


	//   ....[81]....
        /*0604*/ 	.word	0x0000efa0


	//   ....[82]....
        /*0608*/ 	.word	0x0000f030


	//   ....[83]....
        /*060c*/ 	.word	0x0000f040


	//   ....[84]....
        /*0610*/ 	.word	0x0000f0d0


	//   ....[85]....
        /*0614*/ 	.word	0x0000f0e0


	//   ....[86]....
        /*0618*/ 	.word	0x0000f170


	//   ....[87]....
        /*061c*/ 	.word	0x0000f180


	//   ....[88]....
        /*0620*/ 	.word	0x0000f200


	//   ....[89]....
        /*0624*/ 	.word	0x0000f210


	//   ....[90]....
        /*0628*/ 	.word	0x0000f220


	//   ....[91]....
        /*062c*/ 	.word	0x0000f690


	//   ....[92]....
        /*0630*/ 	.word	0x0000f6c0


	//   ....[93]....
        /*0634*/ 	.word	0x0000f720


	//   ....[94]....
        /*0638*/ 	.word	0x0000f7d0


	//   ....[95]....
        /*063c*/ 	.word	0x0000f7f0


	//   ....[96]....
        /*0640*/ 	.word	0x0000f8a0


	//   ....[97]....
        /*0644*/ 	.word	0x0000f8b0


	//   ....[98]....
        /*0648*/ 	.word	0x0000f8e0


	//   ....[99]....
        /*064c*/ 	.word	0x0000f970


	//   ....[100]....
        /*0650*/ 	.word	0x0000fa10


	//   ....[101]....
        /*0654*/ 	.word	0x0000fa30


	//   ....[102]....
        /*0658*/ 	.word	0x0000fa40


	//   ....[103]....
        /*065c*/ 	.word	0x00010170


	//   ....[104]....
        /*0660*/ 	.word	0x00010190


	//   ....[105]....
        /*0664*/ 	.word	0x000101a0


	//   ....[106]....
        /*0668*/ 	.word	0x000101e0


	//   ....[107]....
        /*066c*/ 	.word	0x000101f0


	//   ....[108]....
        /*0670*/ 	.word	0x00010230


	//   ....[109]....
        /*0674*/ 	.word	0x00010240


	//   ....[110]....
        /*0678*/ 	.word	0x00010280


	//   ....[111]....
        /*067c*/ 	.word	0x00010290


	//   ....[112]....
        /*0680*/ 	.word	0x000102d0


	//   ....[113]....
        /*0684*/ 	.word	0x000102e0


	//   ....[114]....
        /*0688*/ 	.word	0x000102f0


	//   ....[115]....
        /*068c*/ 	.word	0x00010660


	//   ....[116]....
        /*0690*/ 	.word	0x00010680


	//   ....[117]....
        /*0694*/ 	.word	0x00010690


	//   ....[118]....
        /*0698*/ 	.word	0x000106a0


	//   ....[119]....
        /*069c*/ 	.word	0x000106b0


	//   ....[120]....
        /*06a0*/ 	.word	0x000106d0


	//   ....[121]....
        /*06a4*/ 	.word	0x00010740


	//   ....[122]....
        /*06a8*/ 	.word	0x00010760


	//   ....[123]....
        /*06ac*/ 	.word	0x00010780


	//   ....[124]....
        /*06b0*/ 	.word	0x000107f0


	//   ....[125]....
        /*06b4*/ 	.word	0x00010800


	//   ....[126]....
        /*06b8*/ 	.word	0x00010900


	//   ....[127]....
        /*06bc*/ 	.word	0x00010db0


	//   ....[128]....
        /*06c0*/ 	.word	0x00010de0


	//   ....[129]....
        /*06c4*/ 	.word	0x00010e10


	//   ....[130]....
        /*06c8*/ 	.word	0x00010e40


	//   ....[131]....
        /*06cc*/ 	.word	0x00010e70


	//   ....[132]....
        /*06d0*/ 	.word	0x00010ea0


	//   ....[133]....
        /*06d4*/ 	.word	0x00010ed0


	//   ....[134]....
        /*06d8*/ 	.word	0x00010f00


	//   ....[135]....
        /*06dc*/ 	.word	0x00011080


	//   ....[136]....
        /*06e0*/ 	.word	0x000110b0


	//   ....[137]....
        /*06e4*/ 	.word	0x000110e0


	//   ....[138]....
        /*06e8*/ 	.word	0x00011110


	//   ....[139]....
        /*06ec*/ 	.word	0x00011140


	//   ....[140]....
        /*06f0*/ 	.word	0x00011170


	//   ....[141]....
        /*06f4*/ 	.word	0x00011230


	//   ....[142]....
        /*06f8*/ 	.word	0x00011250


	//   ....[143]....
        /*06fc*/ 	.word	0x000112c0


	//   ....[144]....
        /*0700*/ 	.word	0x00011960


	//   ....[145]....
        /*0704*/ 	.word	0x00011f10


	//   ....[146]....
        /*0708*/ 	.word	0x00012000


	//   ....[147]....
        /*070c*/ 	.word	0x000120a0


	//   ....[148]....
        /*0710*/ 	.word	0x00012100


	//   ....[149]....
        /*0714*/ 	.word	0x000121f0


	//   ....[150]....
        /*0718*/ 	.word	0x00012260


	//   ....[151]....
        /*071c*/ 	.word	0x00012350


	//   ....[152]....
        /*0720*/ 	.word	0x000123c0


	//   ....[153]....
        /*0724*/ 	.word	0x000124b0


	//   ....[154]....
        /*0728*/ 	.word	0x00012520


	//   ....[155]....
        /*072c*/ 	.word	0x00012610


	//   ....[156]....
        /*0730*/ 	.word	0x00012680


	//   ....[157]....
        /*0734*/ 	.word	0x00012720


	//   ....[158]....
        /*0738*/ 	.word	0x00012810


	//   ....[159]....
        /*073c*/ 	.word	0x00012880


	//   ....[160]....
        /*0740*/ 	.word	0x000128e0


	//   ....[161]....
        /*0744*/ 	.word	0x000129d0


	//   ....[162]....
        /*0748*/ 	.word	0x00012a30


	//   ....[163]....
        /*074c*/ 	.word	0x00012b30


	//   ....[164]....
        /*0750*/ 	.word	0x00012b90


	//   ....[165]....
        /*0754*/ 	.word	0x00012c90


	//   ....[166]....
        /*0758*/ 	.word	0x00012cf0


	//   ....[167]....
        /*075c*/ 	.word	0x00012df0


	//   ....[168]....
        /*0760*/ 	.word	0x00012e50


	//   ....[169]....
        /*0764*/ 	.word	0x00012f50


	//   ....[170]....
        /*0768*/ 	.word	0x00012fb0


	//   ....[171]....
        /*076c*/ 	.word	0x000130b0


	//   ....[172]....
        /*0770*/ 	.word	0x00013110


	//   ....[173]....
        /*0774*/ 	.word	0x000131f0


	//   ....[174]....
        /*0778*/ 	.word	0x00013320


	//   ....[175]....
        /*077c*/ 	.word	0x000133f0


	//   ....[176]....
        /*0780*/ 	.word	0x000134b0


	//   ....[177]....
        /*0784*/ 	.word	0x000135c0


	//   ....[178]....
        /*0788*/ 	.word	0x00013620


	//   ....[179]....
        /*078c*/ 	.word	0x00013730


	//   ....[180]....
        /*0790*/ 	.word	0x00013790


	//   ....[181]....
        /*0794*/ 	.word	0x000138a0


	//   ....[182]....
        /*0798*/ 	.word	0x00013900


	//   ....[183]....
        /*079c*/ 	.word	0x00013a10


	//   ....[184]....
        /*07a0*/ 	.word	0x00013a70


	//   ....[185]....
        /*07a4*/ 	.word	0x00013b30


	//   ....[186]....
        /*07a8*/ 	.word	0x00013c90


	//   ....[187]....
        /*07ac*/ 	.word	0x00013d30


	//   ....[188]....
        /*07b0*/ 	.word	0x00013d90


	//   ....[189]....
        /*07b4*/ 	.word	0x00013e40


	//   ....[190]....
        /*07b8*/ 	.word	0x00013ea0


	//   ....[191]....
        /*07bc*/ 	.word	0x00013f50


	//   ....[192]....
        /*07c0*/ 	.word	0x00013fb0


	//   ....[193]....
        /*07c4*/ 	.word	0x00014060


	//   ....[194]....
        /*07c8*/ 	.word	0x000140c0


	//   ....[195]....
        /*07cc*/ 	.word	0x00014170


	//   ....[196]....
        /*07d0*/ 	.word	0x000141d0


	//   ....[197]....
        /*07d4*/ 	.word	0x00014280


	//   ....[198]....
        /*07d8*/ 	.word	0x00014360


	//   ....[199]....
        /*07dc*/ 	.word	0x00014400


	//   ....[200]....
        /*07e0*/ 	.word	0x00014460


	//   ....[201]....
        /*07e4*/ 	.word	0x00014530


	//   ....[202]....
        /*07e8*/ 	.word	0x00014590


	//   ....[203]....
        /*07ec*/ 	.word	0x00014660


	//   ....[204]....
        /*07f0*/ 	.word	0x000146c0


	//   ....[205]....
        /*07f4*/ 	.word	0x000147a0


	//   ....[206]....
        /*07f8*/ 	.word	0x00014800


	//   ....[207]....
        /*07fc*/ 	.word	0x000148d0


	//   ....[208]....
        /*0800*/ 	.word	0x00014930


	//   ....[209]....
        /*0804*/ 	.word	0x00014a00


	//   ....[210]....
        /*0808*/ 	.word	0x00014a90


	//   ....[211]....
        /*080c*/ 	.word	0x00014b30


	//   ....[212]....
        /*0810*/ 	.word	0x00014c50


	//   ....[213]....
        /*0814*/ 	.word	0x00014cc0


	//   ....[214]....
        /*0818*/ 	.word	0x00014d30


	//   ....[215]....
        /*081c*/ 	.word	0x00014da0


	//   ....[216]....
        /*0820*/ 	.word	0x00014e10


	//   ....[217]....
        /*0824*/ 	.word	0x00014e90


	//   ....[218]....
        /*0828*/ 	.word	0x00014f20


	//   ....[219]....
        /*082c*/ 	.word	0x00014fb0


	//   ....[220]....
        /*0830*/ 	.word	0x00015020


	//   ....[221]....
        /*0834*/ 	.word	0x00015090


	//   ....[222]....
        /*0838*/ 	.word	0x00015100


	//   ....[223]....
        /*083c*/ 	.word	0x00015180


	//   ....[224]....
        /*0840*/ 	.word	0x000151f0


	//   ....[225]....
        /*0844*/ 	.word	0x00015290


	//   ....[226]....
        /*0848*/ 	.word	0x00015320


	//   ....[227]....
        /*084c*/ 	.word	0x00015440


	//----- nvinfo : EIATTR_REG_RECONFIG
	.align		4
.L_1534:
        /*0850*/ 	.byte	0x01, 0x54
	.zero		2


	//----- nvinfo : EIATTR_SYSCALL_OFFSETS
	.align		4
        /*0854*/ 	.byte	0x04, 0x46
        /*0856*/ 	.short	(.L_1536 - .L_1535)


	//   ....[0]....
.L_1535:
        /*0858*/ 	.word	0x000019e0


	//   ....[1]....
        /*085c*/ 	.word	0x0000d960


	//   ....[2]....
        /*0860*/ 	.word	0x0000dab0


	//   ....[3]....
        /*0864*/ 	.word	0x0000dba0


	//   ....[4]....
        /*0868*/ 	.word	0x0000ea50


	//----- nvinfo : EIATTR_MBARRIER_INSTR_OFFSETS
	.align		4
.L_1536:
        /*086c*/ 	.byte	0x04, 0x39
        /*086e*/ 	.short	(.L_1538 - .L_1537)


	//   ....[0]....
.L_1537:
        /*0870*/ 	.word	0x00000180
        /*0874*/ 	.word	0x000000ff
        /*0878*/ 	.word	0x00022800
        /*087c*/ 	.short	0x0100
        /*087e*/ 	.byte	0x08
	.zero		1


	//   ....[1]....
        /*0880*/ 	.word	0x00000190
        /*0884*/ 	.word	0x000000ff
        /*0888*/ 	.word	0x00022820
        /*088c*/ 	.short	0x0100
        /*088e*/ 	.byte	0x08
	.zero		1


	//   ....[2]....
        /*0890*/ 	.word	0x00000280
        /*0894*/ 	.word	0x000000ff
        /*0898*/ 	.word	0x00022830
        /*089c*/ 	.short	0x0100
        /*089e*/ 	.byte	0x08
	.zero		1


	//   ....[3]....
        /*08a0*/ 	.word	0x00000290
        /*08a4*/ 	.word	0x000000ff
        /*08a8*/ 	.word	0x00022840
        /*08ac*/ 	.short	0x0100
        /*08ae*/ 	.byte	0x08
	.zero		1


	//   ....[4]....
        /*08b0*/ 	.word	0x000002a0
        /*08b4*/ 	.word	0x000000ff
        /*08b8*/ 	.word	0x00022838
        /*08bc*/ 	.short	0x0100
        /*08be*/ 	.byte	0x08
	.zero		1


	//   ....[5]....
        /*08c0*/ 	.word	0x000002b0
        /*08c4*/ 	.word	0x000000ff
        /*08c8*/ 	.word	0x00022848
        /*08cc*/ 	.short	0x0100
        /*08ce*/ 	.byte	0x08
	.zero		1


	//   ....[6]....
        /*08d0*/ 	.word	0x000003e0
        /*08d4*/ 	.word	0x000000ff
        /*08d8*/ 	.word	0x00022850
        /*08dc*/ 	.short	0x0100
        /*08de*/ 	.byte	0x08
	.zero		1


	//   ....[7]....
        /*08e0*/ 	.word	0x000003f0
        /*08e4*/ 	.word	0x000000ff
        /*08e8*/ 	.word	0x00022860
        /*08ec*/ 	.short	0x0100
        /*08ee*/ 	.byte	0x08
	.zero		1


	//   ....[8]....
        /*08f0*/ 	.word	0x00000400
        /*08f4*/ 	.word	0x000000ff
        /*08f8*/ 	.word	0x00022858
        /*08fc*/ 	.short	0x0100
        /*08fe*/ 	.byte	0x08
	.zero		1


	//   ....[9]....
        /*0900*/ 	.word	0x00000410
        /*0904*/ 	.word	0x000000ff
        /*0908*/ 	.word	0x00022868
        /*090c*/ 	.short	0x0100
        /*090e*/ 	.byte	0x08
	.zero		1


	//   ....[10]....
        /*0910*/ 	.word	0x00000500
        /*0914*/ 	.word	0x000000ff
        /*0918*/ 	.word	0x00022870
        /*091c*/ 	.short	0x0100
        /*091e*/ 	.byte	0x06
	.zero		1


	//   ....[11]....
        /*0920*/ 	.word	0x00000510
        /*0924*/ 	.word	0x000000ff
        /*0928*/ 	.word	0x00022880
        /*092c*/ 	.short	0x0100
        /*092e*/ 	.byte	0x06
	.zero		1


	//   ....[12]....
        /*0930*/ 	.word	0x00000520
        /*0934*/ 	.word	0x000000ff
        /*0938*/ 	.word	0x00022878
        /*093c*/ 	.short	0x0100
        /*093e*/ 	.byte	0x06
	.zero		1


	//   ....[13]....
        /*0940*/ 	.word	0x00000530
        /*0944*/ 	.word	0x000000ff
        /*0948*/ 	.word	0x00022888
        /*094c*/ 	.short	0x0100
        /*094e*/ 	.byte	0x06
	.zero		1


	//   ....[14]....
        /*0950*/ 	.word	0x00000660
        /*0954*/ 	.word	0x000000ff
        /*0958*/ 	.word	0x00022890
        /*095c*/ 	.short	0x0100
        /*095e*/ 	.byte	0x08
	.zero		1


	//   ....[15]....
        /*0960*/ 	.word	0x00000670
        /*0964*/ 	.word	0x000000ff
        /*0968*/ 	.word	0x000228a0
        /*096c*/ 	.short	0x0100
        /*096e*/ 	.byte	0x08
	.zero		1


	//   ....[16]....
        /*0970*/ 	.word	0x00000680
        /*0974*/ 	.word	0x000000ff
        /*0978*/ 	.word	0x00022898
        /*097c*/ 	.short	0x0100
        /*097e*/ 	.byte	0x08
	.zero		1


	//   ....[17]....
        /*0980*/ 	.word	0x00000690
        /*0984*/ 	.word	0x000000ff
        /*0988*/ 	.word	0x000228a8
        /*098c*/ 	.short	0x0100
        /*098e*/ 	.byte	0x08
	.zero		1


	//   ....[18]....
        /*0990*/ 	.word	0x000007d0
        /*0994*/ 	.word	0x000000ff
        /*0998*/ 	.word	0x000228b0
        /*099c*/ 	.short	0x0100
        /*099e*/ 	.byte	0x08
	.zero		1


	//   ....[19]....
        /*09a0*/ 	.word	0x000007e0
        /*09a4*/ 	.word	0x000000ff
        /*09a8*/ 	.word	0x000228c0
        /*09ac*/ 	.short	0x0100
        /*09ae*/ 	.byte	0x08
	.zero		1


	//   ....[20]....
        /*09b0*/ 	.word	0x000007f0
        /*09b4*/ 	.word	0x000000ff
        /*09b8*/ 	.word	0x000228b8
        /*09bc*/ 	.short	0x0100
        /*09be*/ 	.byte	0x08
	.zero		1


	//   ....[21]....
        /*09c0*/ 	.word	0x00000800
        /*09c4*/ 	.word	0x000000ff
        /*09c8*/ 	.word	0x000228c8
        /*09cc*/ 	.short	0x0100
        /*09ce*/ 	.byte	0x08
	.zero		1


	//   ....[22]....
        /*09d0*/ 	.word	0x00001a50
        /*09d4*/ 	.word	0x000000ff
        /*09d8*/ 	.word	0x00022800
        /*09dc*/ 	.short	0x010a
        /*09de*/ 	.byte	0x33
	.zero		1


	//   ....[23]....
        /*09e0*/ 	.word	0x00001b20
        /*09e4*/ 	.word	0x000000ff
        /*09e8*/ 	.word	0x00022830
        /*09ec*/ 	.short	0x010a
        /*09ee*/ 	.byte	0x16
	.zero		1


	//   ....[24]....
        /*09f0*/ 	.word	0x00001b60
        /*09f4*/ 	.word	0x000000ff
        /*09f8*/ 	.word	0x00022830
        /*09fc*/ 	.short	0x010a
        /*09fe*/ 	.byte	0x16
	.zero		1


	//   ....[25]....
        /*0a00*/ 	.word	0x00002460
        /*0a04*/ 	.word	0x000000ff
        /*0a08*/ 	.word	0x00000000
        /*0a0c*/ 	.short	0x0101
        /*0a0e*/ 	.byte	0x06
	.zero		1


	//   ....[26]....
        /*0a10*/ 	.word	0x00003990
        /*0a14*/ 	.word	0x000000ff
        /*0a18*/ 	.word	0x00022850
        /*0a1c*/ 	.short	0x010a
        /*0a1e*/ 	.byte	0x16
	.zero		1


	//   ....[27]....
        /*0a20*/ 	.word	0x000039d0
        /*0a24*/ 	.word	0x000000ff
        /*0a28*/ 	.word	0x00022850
        /*0a2c*/ 	.short	0x010a
        /*0a2e*/ 	.byte	0x16
	.zero		1


	//   ....[28]....
        /*0a30*/ 	.word	0x00003d80
        /*0a34*/ 	.word	0x000000ff
        /*0a38*/ 	.word	0x00000000
        /*0a3c*/ 	.short	0x0101
        /*0a3e*/ 	.byte	0x16
	.zero		1


	//   ....[29]....
        /*0a40*/ 	.word	0x00003ef0
        /*0a44*/ 	.word	0x000000ff
        /*0a48*/ 	.word	0x00022830
        /*0a4c*/ 	.short	0x010a
        /*0a4e*/ 	.byte	0x19
	.zero		1


	//   ....[30]....
        /*0a50*/ 	.word	0x00003f30
        /*0a54*/ 	.word	0x000000ff
        /*0a58*/ 	.word	0x00022830
        /*0a5c*/ 	.short	0x010a
        /*0a5e*/ 	.byte	0x19
	.zero		1


	//   ....[31]....
        /*0a60*/ 	.word	0x000045f0
        /*0a64*/ 	.word	0x000000ff
        /*0a68*/ 	.word	0x00000000
        /*0a6c*/ 	.short	0x0101
        /*0a6e*/ 	.byte	0x06
	.zero		1


	//   ....[32]....
        /*0a70*/ 	.word	0x00006550
        /*0a74*/ 	.word	0x000000ff
        /*0a78*/ 	.word	0x00022850
        /*0a7c*/ 	.short	0x010a
        /*0a7e*/ 	.byte	0x19
	.zero		1


	//   ....[33]....
        /*0a80*/ 	.word	0x000065a0
        /*0a84*/ 	.word	0x000000ff
        /*0a88*/ 	.word	0x00022850
        /*0a8c*/ 	.short	0x010a
        /*0a8e*/ 	.byte	0x19
	.zero		1


	//   ....[34]....
        /*0a90*/ 	.word	0x000068a0
        /*0a94*/ 	.word	0x000000ff
        /*0a98*/ 	.word	0x00000000
        /*0a9c*/ 	.short	0x0101
        /*0a9e*/ 	.byte	0x19
	.zero		1


	//   ....[35]....
        /*0aa0*/ 	.word	0x000069f0
        /*0aa4*/ 	.word	0x000000ff
        /*0aa8*/ 	.word	0x00022830
        /*0aac*/ 	.short	0x010a
        /*0aae*/ 	.byte	0x19
	.zero		1


	//   ....[36]....
        /*0ab0*/ 	.word	0x00006a30
        /*0ab4*/ 	.word	0x000000ff
        /*0ab8*/ 	.word	0x00022830
        /*0abc*/ 	.short	0x010a
        /*0abe*/ 	.byte	0x19
	.zero		1


	//   ....[37]....
        /*0ac0*/ 	.word	0x00006fa0
        /*0ac4*/ 	.word	0x000000ff
        /*0ac8*/ 	.word	0x00000000
        /*0acc*/ 	.short	0x0101
        /*0ace*/ 	.byte	0x06
	.zero		1


	//   ....[38]....
        /*0ad0*/ 	.word	0x000088d0
        /*0ad4*/ 	.word	0x000000ff
        /*0ad8*/ 	.word	0x00022850
        /*0adc*/ 	.short	0x010a
        /*0ade*/ 	.byte	0x19
	.zero		1


	//   ....[39]....
        /*0ae0*/ 	.word	0x00008920
        /*0ae4*/ 	.word	0x000000ff
        /*0ae8*/ 	.word	0x00022850
        /*0aec*/ 	.short	0x010a
        /*0aee*/ 	.byte	0x19
	.zero		1


	//   ....[40]....
        /*0af0*/ 	.word	0x00008c10
        /*0af4*/ 	.word	0x000000ff
        /*0af8*/ 	.word	0x00000000
        /*0afc*/ 	.short	0x0101
        /*0afe*/ 	.byte	0x19
	.zero		1


	//   ....[41]....
        /*0b00*/ 	.word	0x0000b0c0
        /*0b04*/ 	.word	0x000000ff
        /*0b08*/ 	.word	0x00000000
        /*0b0c*/ 	.short	0x0101
        /*0b0e*/ 	.byte	0x0a
	.zero		1


	//   ....[42]....
        /*0b10*/ 	.word	0x0000e090
        /*0b14*/ 	.word	0x00000021
        /*0b18*/ 	.word	0x00022840
        /*0b1c*/ 	.short	0x010a
        /*0b1e*/ 	.byte	0x3f
	.zero		1


	//   ....[43]....
        /*0b20*/ 	.word	0x0000e6e0
        /*0b24*/ 	.word	0x00000021
        /*0b28*/ 	.word	0x00022830
        /*0b2c*/ 	.short	0x0107
        /*0b2e*/ 	.byte	0x3f
	.zero		1


	//   ....[44]....
        /*0b30*/ 	.word	0x0000e7c0
        /*0b34*/ 	.word	0x00000021
        /*0b38*/ 	.word	0x00022830
        /*0b3c*/ 	.short	0x0101
        /*0b3e*/ 	.byte	0x3f
	.zero		1


	//   ....[45]....
        /*0b40*/ 	.word	0x0000f320
        /*0b44*/ 	.word	0x00000016
        /*0b48*/ 	.word	0x00022800
        /*0b4c*/ 	.short	0x0107
        /*0b4e*/ 	.byte	0x3f
	.zero		1


	//   ....[46]....
        /*0b50*/ 	.word	0x0000f410
        /*0b54*/ 	.word	0x00000016
        /*0b58*/ 	.word	0x00022800
        /*0b5c*/ 	.short	0x0101
        /*0b5e*/ 	.byte	0x3f
	.zero		1


	//   ....[47]....
        /*0b60*/ 	.word	0x0000f430
        /*0b64*/ 	.word	0x00000016
        /*0b68*/ 	.word	0x00022820
        /*0b6c*/ 	.short	0x010a
        /*0b6e*/ 	.byte	0x3f
	.zero		1


	//   ....[48]....
        /*0b70*/ 	.word	0x0000f4c0
        /*0b74*/ 	.word	0x00000021
        /*0b78*/ 	.word	0x00022860
        /*0b7c*/ 	.short	0x010a
        /*0b7e*/ 	.byte	0x3f
	.zero		1


	//   ....[49]....
        /*0b80*/ 	.word	0x0000fbc0
        /*0b84*/ 	.word	0x00000021
        /*0b88*/ 	.word	0x00022850
        /*0b8c*/ 	.short	0x0107
        /*0b8e*/ 	.byte	0x3f
	.zero		1


	//   ....[50]....
        /*0b90*/ 	.word	0x0000fc90
        /*0b94*/ 	.word	0x00000021
        /*0b98*/ 	.word	0x00022850
        /*0b9c*/ 	.short	0x0101
        /*0b9e*/ 	.byte	0x3f
	.zero		1


	//   ....[51]....
        /*0ba0*/ 	.word	0x0000ffd0
        /*0ba4*/ 	.word	0x0000000a
        /*0ba8*/ 	.word	0x00022840
        /*0bac*/ 	.short	0x010a
        /*0bae*/ 	.byte	0x3f
	.zero		1


	//   ....[52]....
        /*0bb0*/ 	.word	0x000103a0
        /*0bb4*/ 	.word	0x0000000a
        /*0bb8*/ 	.word	0x00022830
        /*0bbc*/ 	.short	0x0107
        /*0bbe*/ 	.byte	0x3f
	.zero		1


	//   ....[53]....
        /*0bc0*/ 	.word	0x00010460
        /*0bc4*/ 	.word	0x0000000a
        /*0bc8*/ 	.word	0x00022830
        /*0bcc*/ 	.short	0x0101
        /*0bce*/ 	.byte	0x3f
	.zero		1


	//   ....[54]....
        /*0bd0*/ 	.word	0x00010490
        /*0bd4*/ 	.word	0x0000000a
        /*0bd8*/ 	.word	0x00022860
        /*0bdc*/ 	.short	0x010a
        /*0bde*/ 	.byte	0x3f
	.zero		1


	//   ....[55]....
        /*0be0*/ 	.word	0x000109b0
        /*0be4*/ 	.word	0x0000000a
        /*0be8*/ 	.word	0x00022850
        /*0bec*/ 	.short	0x0107
        /*0bee*/ 	.byte	0x3f
	.zero		1


	//   ....[56]....
        /*0bf0*/ 	.word	0x00010a70
        /*0bf4*/ 	.word	0x0000000a
        /*0bf8*/ 	.word	0x00022850
        /*0bfc*/ 	.short	0x0101
        /*0bfe*/ 	.byte	0x3f
	.zero		1


	//   ....[57]....
        /*0c00*/ 	.word	0x000118e0
        /*0c04*/ 	.word	0x00000007
        /*0c08*/ 	.word	0x00022820
        /*0c0c*/ 	.short	0x010a
        /*0c0e*/ 	.byte	0x3f
	.zero		1


	//   ....[58]....
        /*0c10*/ 	.word	0x00011a60
        /*0c14*/ 	.word	0x00000005
        /*0c18*/ 	.word	0x00022840
        /*0c1c*/ 	.short	0x010a
        /*0c1e*/ 	.byte	0x3f
	.zero		1


	//   ....[59]....
        /*0c20*/ 	.word	0x00011b00
        /*0c24*/ 	.word	0x00000003
        /*0c28*/ 	.word	0x00022840
        /*0c2c*/ 	.short	0x010a
        /*0c2e*/ 	.byte	0x3f
	.zero		1


	//   ....[60]....
        /*0c30*/ 	.word	0x00011b40
        /*0c34*/ 	.word	0x00000005
        /*0c38*/ 	.word	0x00022860
        /*0c3c*/ 	.short	0x010a
        /*0c3e*/ 	.byte	0x3f
	.zero		1


	//   ....[61]....
        /*0c40*/ 	.word	0x00011b80
        /*0c44*/ 	.word	0x00000003
        /*0c48*/ 	.word	0x00022860
        /*0c4c*/ 	.short	0x010a
        /*0c4e*/ 	.byte	0x3f
	.zero		1


	//   ....[62]....
        /*0c50*/ 	.word	0x00011bf0
        /*0c54*/ 	.word	0x00000003
        /*0c58*/ 	.word	0x00022800
        /*0c5c*/ 	.short	0x010a
        /*0c5e*/ 	.byte	0x3f
	.zero		1


	//   ....[63]....
        /*0c60*/ 	.word	0x00011c50
        /*0c64*/ 	.word	0x00000003
        /*0c68*/ 	.word	0x00022830
        /*0c6c*/ 	.short	0x010a
        /*0c6e*/ 	.byte	0x3f
	.zero		1


	//   ....[64]....
        /*0c70*/ 	.word	0x00011cb0
        /*0c74*/ 	.word	0x00000009
        /*0c78*/ 	.word	0x00022850
        /*0c7c*/ 	.short	0x010a
        /*0c7e*/ 	.byte	0x3f
	.zero		1


	//   ....[65]....
        /*0c80*/ 	.word	0x00011d10
        /*0c84*/ 	.word	0x00000000
        /*0c88*/ 	.word	0x00022830
        /*0c8c*/ 	.short	0x010a
        /*0c8e*/ 	.byte	0x3f
	.zero		1


	//   ....[66]....
        /*0c90*/ 	.word	0x00011d70
        /*0c94*/ 	.word	0x0000000a
        /*0c98*/ 	.word	0x00022850
        /*0c9c*/ 	.short	0x010a
        /*0c9e*/ 	.byte	0x3f
	.zero		1


	//   ....[67]....
        /*0ca0*/ 	.word	0x00011dd0
        /*0ca4*/ 	.word	0x00000000
        /*0ca8*/ 	.word	0x00022830
        /*0cac*/ 	.short	0x010a
        /*0cae*/ 	.byte	0x3f
	.zero		1


	//   ....[68]....
        /*0cb0*/ 	.word	0x00011e30
        /*0cb4*/ 	.word	0x0000000a
        /*0cb8*/ 	.word	0x00022850
        /*0cbc*/ 	.short	0x010a
        /*0cbe*/ 	.byte	0x3f
	.zero		1


	//   ....[69]....
        /*0cc0*/ 	.word	0x00011f50
        /*0cc4*/ 	.word	0x00000021
        /*0cc8*/ 	.word	0x00022840
        /*0ccc*/ 	.short	0x010a
        /*0cce*/ 	.byte	0x3f
	.zero		1


	//   ....[70]....
        /*0cd0*/ 	.word	0x00013220
        /*0cd4*/ 	.word	0x00000016
        /*0cd8*/ 	.word	0x00022820
        /*0cdc*/ 	.short	0x010a
        /*0cde*/ 	.byte	0x3f
	.zero		1


	//   ....[71]....
        /*0ce0*/ 	.word	0x00013270
        /*0ce4*/ 	.word	0x00000021
        /*0ce8*/ 	.word	0x00022860
        /*0cec*/ 	.short	0x010a
        /*0cee*/ 	.byte	0x3f
	.zero		1


	//   ....[72]....
        /*0cf0*/ 	.word	0x00013be0
        /*0cf4*/ 	.word	0x0000000a
        /*0cf8*/ 	.word	0x00022840
        /*0cfc*/ 	.short	0x010a
        /*0cfe*/ 	.byte	0x3f
	.zero		1


	//   ....[73]....
        /*0d00*/ 	.word	0x000142b0
        /*0d04*/ 	.word	0x0000000a
        /*0d08*/ 	.word	0x00022860
        /*0d0c*/ 	.short	0x010a
        /*0d0e*/ 	.byte	0x3f
	.zero		1


	//   ....[74]....
        /*0d10*/ 	.word	0x00015360
        /*0d14*/ 	.word	0x00000007
        /*0d18*/ 	.word	0x00022820
        /*0d1c*/ 	.short	0x010a
        /*0d1e*/ 	.byte	0x3f
	.zero		1


	//   ....[75]....
        /*0d20*/ 	.word	0x00015500
        /*0d24*/ 	.word	0x00000005
        /*0d28*/ 	.word	0x00022840
        /*0d2c*/ 	.short	0x010a
        /*0d2e*/ 	.byte	0x3f
	.zero		1


	//   ....[76]....
        /*0d30*/ 	.word	0x00015550
        /*0d34*/ 	.word	0x00000003
        /*0d38*/ 	.word	0x00022840
        /*0d3c*/ 	.short	0x010a
        /*0d3e*/ 	.byte	0x3f
	.zero		1


	//   ....[77]....
        /*0d40*/ 	.word	0x000155a0
        /*0d44*/ 	.word	0x00000005
        /*0d48*/ 	.word	0x00022860
        /*0d4c*/ 	.short	0x010a
        /*0d4e*/ 	.byte	0x3f
	.zero		1


	//----- nvinfo : EIATTR_NUM_MBARRIERS
	.align		4
.L_1538:
        /*0d50*/ 	.byte	0x03, 0x38
        /*0d52*/ 	.short	0x0016


	//----- nvinfo : EIATTR_EXIT_INSTR_OFFSETS
	.align		4
        /*0d54*/ 	.byte	0x04, 0x1c
        /*0d56*/ 	.short	(.L_1540 - .L_1539)


	//   ....[0]....
.L_1539:
        /*0d58*/ 	.word	0x000009b0


	//   ....[1]....
        /*0d5c*/ 	.word	0x0000c440


	//   ....[2]....
        /*0d60*/ 	.word	0x00011bd0


	//----- nvinfo : EIATTR_MAX_THREADS
	.align		4
.L_1540:
        /*0d64*/ 	.byte	0x04, 0x05
        /*0d66*/ 	.short	(.L_1542 - .L_1541)
.L_1541:
        /*0d68*/ 	.word	0x00000180
        /*0d6c*/ 	.word	0x00000001
        /*0d70*/ 	.word	0x00000001


	//----- nvinfo : EIATTR_CRS_STACK_SIZE
	.align		4
.L_1542:
        /*0d74*/ 	.byte	0x04, 0x1e
        /*0d76*/ 	.short	(.L_1544 - .L_1543)
.L_1543:
        /*0d78*/ 	.word	0x00000000


	//----- nvinfo : EIATTR_CBANK_PARAM_SIZE
	.align		4
.L_1544:
        /*0d7c*/ 	.byte	0x03, 0x19
        /*0d7e*/ 	.short	0x0af0


	//----- nvinfo : EIATTR_PARAM_CBANK
	.align		4
        /*0d80*/ 	.byte	0x04, 0x0a
        /*0d82*/ 	.short	(.L_1546 - .L_1545)
	.align		4
.L_1545:
        /*0d84*/ 	.word	index@(.nv.constant0._ZN7cutlass13device_kernelIN5flash11enable_sm90INS1_16FlashAttnFwdSm90INS1_25CollectiveMainloopFwdSm90ILi2EN4cute5tupleIJNS5_1CILi1EEES8_S8_EEENS6_IJNS7_ILi128EEENS7_ILi96EEENS7_ILi64EEEEEELi256ENS_10bfloat16_tEfNS_4arch4Sm90ELb1ELb0ELb1ELb1ELb1ELb0ELb0ELb1ELb0ELb1ELb0ELb0EEENS1_21CollectiveEpilogueFwdINS6_IJSA_NS7_ILi256EEESB_EEES9_SE_SG_Li256ELb1ELb1ELb0ELb0EEENS1_36VarlenDynamicPersistentTileSchedulerILi128ELi96ELi256ELi128ELb0ELb1ELb1ELb1ELb1ELb1EEEEEEEEEvNT_6ParamsE)
        /*0d88*/ 	.short	0x0210
        /*0d8a*/ 	.short	0x0af0


	//----- nvinfo : EIATTR_SW_WAR
	.align		4
.L_1546:
        /*0d8c*/ 	.byte	0x04, 0x36
        /*0d8e*/ 	.short	(.L_1548 - .L_1547)
.L_1547:
        /*0d90*/ 	.word	0x00000008
.L_1548:


//--------------------- .nv.info._ZN7cutlass13device_kernelIN5flash11enable_sm90INS1_16FlashAttnFwdSm90INS1_25CollectiveMainloopFwdSm90ILi2EN4cute5tupleIJNS5_1CILi1EEES8_S8_EEENS6_IJNS7_ILi128EEENS7_ILi96EEENS7_ILi64EEEEEELi256ENS_10bfloat16_tEfNS_4arch4Sm90ELb1ELb0ELb1ELb1ELb1ELb1ELb0ELb1ELb0ELb1ELb0ELb0EEENS1_21CollectiveEpilogueFwdINS6_IJSA_NS7_ILi256EEESB_EEES9_SE_SG_Li256ELb1ELb1ELb0ELb0EEENS1_36VarlenDynamicPersistentTileSchedulerILi128ELi96ELi256ELi128ELb0ELb1ELb1ELb1ELb1ELb1EEEEEEEEEvNT_6ParamsE --------------------------
	.section	.nv.info._ZN7cutlass13device_kernelIN5flash11enable_sm90INS1_16FlashAttnFwdSm90INS1_25CollectiveMainloopFwdSm90ILi2EN4cute5tupleIJNS5_1CILi1EEES8_S8_EEENS6_IJNS7_ILi128EEENS7_ILi96EEENS7_ILi64EEEEEELi256ENS_10bfloat16_tEfNS_4arch4Sm90ELb1ELb0ELb1ELb1ELb1ELb1ELb0ELb1ELb0ELb1ELb0ELb0EEENS1_21CollectiveEpilogueFwdINS6_IJSA_NS7_ILi256EEESB_EEES9_SE_SG_Li256ELb1ELb1ELb0ELb0EEENS1_36VarlenDynamicPersistentTileSchedulerILi128ELi96ELi256ELi128ELb0ELb1ELb1ELb1ELb1ELb1EEEEEEEEEvNT_6ParamsE,"",@"SHT_CUDA_INFO"
	.sectionflags	@""
	.align	4


	//----- nvinfo : EIATTR_CUDA_API_VERSION
	.align		4
        /*0000*/ 	.byte	0x04, 0x37
        /*0002*/ 	.short	(.L_1550 - .L_1549)
.L_1549:
        /*0004*/ 	.word	0x00000082


	//----- nvinfo : EIATTR_KPARAM_INFO
	.align		4
.L_1550:
        /*0008*/ 	.byte	0x04, 0x17
        /*000a*/ 	.short	(.L_1552 - .L_1551)
.L_1551:
        /*000c*/ 	.word	0x00000000
        /*0010*/ 	.short	0x0000
        /*0012*/ 	.short	0x0070
        /*0014*/ 	.byte	0x00, 0xf0, 0x01, 0x2a


	//----- nvinfo : EIATTR_SPARSE_MMA_MASK
	.align		4
.L_1552:
        /*0018*/ 	.byte	0x03, 0x50
        /*001a*/ 	.short	0x0000


	//----- nvinfo : EIATTR_MAXREG_COUNT
	.align		4
        /*001c*/ 	.byte	0x03, 0x1b
        /*001e*/ 	.short	0x00a8


	//----- nvinfo : EIATTR_NUM_BARRIERS
	.align		4
        /*0020*/ 	.byte	0x02, 0x4c
        /*0022*/ 	.byte	0x10
	.zero		1


	//----- nvinfo : EIATTR_EXTERNS
	.align		4
        /*0024*/ 	.byte	0x04, 0x0f
        /*0026*/ 	.short	(.L_1554 - .L_1553)


	//   ....[0]....
	.align		4
.L_1553:
        /*0028*/ 	.word	index@(__assertfail)


	//----- nvinfo : EIATTR_ANNOTATIONS
	.align		4
.L_1554:
        /*002c*/ 	.byte	0x04, 0x55
        /*002e*/ 	.short	(.L_1556 - .L_1555)


	//   ....[0]....
.L_1555:
        /* <DEDUP_REMOVED lines=51> */


	//----- nvinfo : EIATTR_MERCURY_ISA_VERSION
	.align		4
.L_1556:
        /*0350*/ 	.byte	0x03, 0x5f
        /*0352*/ 	.short	0x0101


	//----- nvinfo : EIATTR_UNUSED_LOAD_BYTE_OFFSET
	.align		4
        /*0354*/ 	.byte	0x04, 0x44
        /*0356*/ 	.short	(.L_1558 - .L_1557)


	//   ....[0]....
.L_1557:
        /*0358*/ 	.word	0x00000a40
        /*035c*/ 	.word	0x0000fff0


	//   ....[1]....
        /*0360*/ 	.word	0x00011c30
        /*0364*/ 	.word	0x0000fff0


	//----- nvinfo : EIATTR_INT_WARP_WIDE_INSTR_OFFSETS
	.align		4
.L_1558:
        /*0368*/ 	.byte	0x04, 0x31
        /*036a*/ 	.short	(.L_1560 - .L_1559)


	//   ....[0]....
.L_1559:
        /*036c*/ 	.word	0x00000120


	//   ....[1]....
        /*0370*/ 	.word	0x000001c0


	//   ....[2]....
        /*0374*/ 	.word	0x00000230


	//   ....[3]....
        /*0378*/ 	.word	0x000175d0


	//   ....[4]....
        /*037c*/ 	.word	0x00017660


	//   ....[5]....
        /*0380*/ 	.word	0x0001aab0


	//   ....[6]....
        /*0384*/ 	.word	0x0001ab40


	//----- nvinfo : EIATTR_COOP_GROUP_MASK_REGIDS
	.align		4
.L_1560:
        /*0388*/ 	.byte	0x04, 0x29
        /*038a*/ 	.short	(.L_1562 - .L_1561)


	//   ....[0]....
.L_1561:
        /*038c*/ 	.word	0xffffffff


	//   ....[1]....
        /*0390*/ 	.word	0xffffffff


	//   ....[2]....
        /*0394*/ 	.word	0xffffffff


	//   ....[3]....
        /*0398*/ 	.word	0xffffffff


	//   ....[4]....
        /*039c*/ 	.word	0xffffffff


	//   ....[5]....
        /*03a0*/ 	.word	0xffffffff


	//   ....[6]....
        /*03a4*/ 	.word	0xffffffff


	//   ....[7]....
        /*03a8*/ 	.word	0xffffffff


	//   ....[8]....
        /*03ac*/ 	.word	0xffffffff


	//   ....[9]....
        /*03b0*/ 	.word	0xffffffff


	//   ....[10]....
        /*03b4*/ 	.word	0xffffffff


	//   ....[11]....
        /*03b8*/ 	.word	0xffffffff


	//   ....[12]....
        /*03bc*/ 	.word	0xffffffff


	//   ....[13]....
        /*03c0*/ 	.word	0xffffffff


	//   ....[14]....
        /*03c4*/ 	.word	0xffffffff


	//   ....[15]....
        /*03c8*/ 	.word	0xffffffff


	//   ....[16]....
        /*03cc*/ 	.word	0xffffffff


	//   ....[17]....
        /*03d0*/ 	.word	0xffffffff


	//   ....[18]....
        /*03d4*/ 	.word	0xffffffff


	//   ....[19]....
        /*03d8*/ 	.word	0xffffffff


	//   ....[20]....
        /*03dc*/ 	.word	0xffffffff


	//   ....[21]....
        /*03e0*/ 	.word	0xffffffff


	//   ....[22]....
        /*03e4*/ 	.word	0xffffffff


	//   ....[23]....
        /*03e8*/ 	.word	0xffffffff


	//   ....[24]....
        /*03ec*/ 	.word	0xffffffff


	//   ....[25]....
        /*03f0*/ 	.word	0xffffffff


	//   ....[26]....
        /*03f4*/ 	.word	0xffffffff


	//   ....[27]....
        /*03f8*/ 	.word	0xffffffff


	//   ....[28]....
        /*03fc*/ 	.word	0xffffffff


	//   ....[29]....
        /*0400*/ 	.word	0xffffffff


	//   ....[30]....
        /*0404*/ 	.word	0xffffffff


	//   ....[31]....
        /*0408*/ 	.word	0xffffffff


	//   ....[32]....
        /*040c*/ 	.word	0xffffffff


	//   ....[33]....
        /*0410*/ 	.word	0xffffffff


	//   ....[34]....
        /*0414*/ 	.word	0xffffffff


	//   ....[35]....
        /*0418*/ 	.word	0xffffffff


	//   ....[36]....
        /*041c*/ 	.word	0xffffffff


	//   ....[37]....
        /*0420*/ 	.word	0xffffffff


	//   ....[38]....
        /*0424*/ 	.word	0xffffffff


	//   ....[39]....
        /*0428*/ 	.word	0xffffffff


	//   ....[40]....
        /*042c*/ 	.word	0xffffffff


	//   ....[41]....
        /*0430*/ 	.word	0xffffffff


	//   ....[42]....
        /*0434*/ 	.word	0xffffffff


	//   ....[43]....
        /*0438*/ 	.word	0xffffffff


	//   ....[44]....
        /*043c*/ 	.word	0xffffffff


	//   ....[45]....
        /*0440*/ 	.word	0xffffffff


	//   ....[46]....
        /*0444*/ 	.word	0xffffffff


	//   ....[47]....
        /*0448*/ 	.word	0xffffffff


	//   ....[48]....
        /*044c*/ 	.word	0xffffffff


	//   ....[49]....
        /*0450*/ 	.word	0xffffffff


	//   ....[50]....
        /*0454*/ 	.word	0xffffffff


	//   ....[51]....
        /*0458*/ 	.word	0xffffffff


	//   ....[52]....
        /*045c*/ 	.word	0xffffffff


	//   ....[53]....
        /*0460*/ 	.word	0xffffffff


	//   ....[54]....
        /*0464*/ 	.word	0xffffffff


	//   ....[55]....
        /*0468*/ 	.word	0xffffffff


	//   ....[56]....
        /*046c*/ 	.word	0xffffffff


	//   ....[57]....
        /*0470*/ 	.word	0xffffffff


	//   ....[58]....
        /*0474*/ 	.word	0xffffffff


	//   ....[59]....
        /*0478*/ 	.word	0xffffffff


	//   ....[60]....
        /*047c*/ 	.word	0xffffffff


	//   ....[61]....
        /*0480*/ 	.word	0xffffffff


	//   ....[62]....
        /*0484*/ 	.word	0xffffffff


	//   ....[63]....
        /*0488*/ 	.word	0xffffffff


	//   ....[64]....
        /*048c*/ 	.word	0xffffffff


	//   ....[65]....
        /*0490*/ 	.word	0xffffffff


	//   ....[66]....
        /*0494*/ 	.word	0xffffffff


	//   ....[67]....
        /*0498*/ 	.word	0xffffffff


	//   ....[68]....
        /*049c*/ 	.word	0xffffffff


	//   ....[69]....
        /*04a0*/ 	.word	0xffffffff


	//   ....[70]....
        /*04a4*/ 	.word	0xffffffff


	//   ....[71]....
        /*04a8*/ 	.word	0xffffffff


	//   ....[72]....
        /*04ac*/ 	.word	0xffffffff


	//   ....[73]....
        /*04b0*/ 	.word	0xffffffff


	//   ....[74]....
        /*04b4*/ 	.word	0xffffffff


	//   ....[75]....
        /*04b8*/ 	.word	0xffffffff


	//   ....[76]....
        /*04bc*/ 	.word	0xffffffff


	//   ....[77]....
        /*04c0*/ 	.word	0xffffffff


	//   ....[78]....
        /*04c4*/ 	.word	0xffffffff


	//   ....[79]....
        /*04c8*/ 	.word	0xffffffff


	//   ....[80]....
        /*04cc*/ 	.word	0xffffffff


	//   ....[81]....
        /*04d0*/ 	.word	0xffffffff


	//   ....[82]....
        /*04d4*/ 	.word	0xffffffff


	//   ....[83]....
        /*04d8*/ 	.word	0xffffffff


	//   ....[84]....
        /*04dc*/ 	.word	0xffffffff


	//   ....[85]....
        /*04e0*/ 	.word	0xffffffff


	//   ....[86]....
        /*04e4*/ 	.word	0xffffffff


	//   ....[87]....
        /*04e8*/ 	.word	0xffffffff


	//   ....[88]....
        /*04ec*/ 	.word	0xffffffff


	//   ....[89]....
        /*04f0*/ 	.word	0xffffffff


	//   ....[90]....
        /*04f4*/ 	.word	0xffffffff


	//   ....[91]....
        /*04f8*/ 	.word	0xffffffff


	//   ....[92]....
        /*04fc*/ 	.word	0xffffffff


	//   ....[93]....
        /*0500*/ 	.word	0xffffffff


	//   ....[94]....
        /*0504*/ 	.word	0xffffffff


	//   ....[95]....
        /*0508*/ 	.word	0xffffffff


	//   ....[96]....
        /*050c*/ 	.word	0xffffffff


	//   ....[97]....
        /*0510*/ 	.word	0xffffffff


	//   ....[98]....
        /*0514*/ 	.word	0xffffffff


	//   ....[99]....
        /*0518*/ 	.word	0xffffffff


	//   ....[100]....
        /*051c*/ 	.word	0xffffffff


	//   ....[101]....
        /*0520*/ 	.word	0xffffffff


	//   ....[102]....
        /*0524*/ 	.word	0xffffffff


	//   ....[103]....
        /*0528*/ 	.word	0xffffffff


	//   ....[104]....
        /*052c*/ 	.word	0xffffffff


	//   ....[105]....
        /*0530*/ 	.word	0xffffffff


	//   ....[106]....
        /*0534*/ 	.word	0xffffffff


	//   ....[107]....
        /*0538*/ 	.word	0xffffffff


	//   ....[108]....
        /*053c*/ 	.word	0xffffffff


	//   ....[109]....
        /*0540*/ 	.word	0xffffffff


	//   ....[110]....
        /*0544*/ 	.word	0xffffffff


	//   ....[111]....
        /*0548*/ 	.word	0xffffffff


	//   ....[112]....
        /*054c*/ 	.word	0xffffffff


	//   ....[113]....
        /*0550*/ 	.word	0xffffffff


	//   ....[114]....
        /*0554*/ 	.word	0xffffffff


	//   ....[115]....
        /*0558*/ 	.word	0xffffffff


	//   ....[116]....
        /*055c*/ 	.word	0xffffffff


	//   ....[117]....
        /*0560*/ 	.word	0xffffffff


	//   ....[118]....
        /*0564*/ 	.word	0xffffffff


	//   ....[119]....
        /*0568*/ 	.word	0xffffffff


	//   ....[120]....
        /*056c*/ 	.word	0xffffffff


	//   ....[121]....
        /*0570*/ 	.word	0xffffffff


	//   ....[122]....
        /*0574*/ 	.word	0xffffffff


	//   ....[123]....
        /*0578*/ 	.word	0xffffffff


	//   ....[124]....
        /*057c*/ 	.word	0xffffffff


	//   ....[125]....
        /*0580*/ 	.word	0xffffffff


	//   ....[126]....
        /*0584*/ 	.word	0xffffffff


	//   ....[127]....
        /*0588*/ 	.word	0xffffffff


	//   ....[128]....
        /*058c*/ 	.word	0xffffffff


	//   ....[129]....
        /*0590*/ 	.word	0xffffffff


	//   ....[130]....
        /*0594*/ 	.word	0xffffffff


	//   ....[131]....
        /*0598*/ 	.word	0xffffffff


	//   ....[132]....
        /*059c*/ 	.word	0xffffffff


	//   ....[133]....
        /*05a0*/ 	.word	0xffffffff


	//   ....[134]....
        /*05a4*/ 	.word	0xffffffff


	//   ....[135]....
        /*05a8*/ 	.word	0xffffffff


	//   ....[136]....
        /*05ac*/ 	.word	0xffffffff


	//   ....[137]....
        /*05b0*/ 	.word	0xffffffff


	//   ....[138]....
        /*05b4*/ 	.word	0xffffffff


	//   ....[139]....
        /*05b8*/ 	.word	0xffffffff


	//   ....[140]....
        /*05bc*/ 	.word	0xffffffff


	//   ....[141]....
        /*05c0*/ 	.word	0xffffffff


	//   ....[142]....
        /*05c4*/ 	.word	0xffffffff


	//   ....[143]....
        /*05c8*/ 	.word	0xffffffff


	//   ....[144]....
        /*05cc*/ 	.word	0xffffffff


	//   ....[145]....
        /*05d0*/ 	.word	0xffffffff


	//   ....[146]....
        /*05d4*/ 	.word	0xffffffff


	//   ....[147]....
        /*05d8*/ 	.word	0xffffffff


	//   ....[148]....
        /*05dc*/ 	.word	0xffffffff


	//   ....[149]....
        /*05e0*/ 	.word	0xffffffff


	//   ....[150]....
        /*05e4*/ 	.word	0xffffffff


	//   ....[151]....
        /*05e8*/ 	.word	0xffffffff


	//   ....[152]....
        /*05ec*/ 	.word	0xffffffff


	//   ....[153]....
        /*05f0*/ 	.word	0xffffffff


	//   ....[154]....
        /*05f4*/ 	.word	0xffffffff


	//   ....[155]....
        /*05f8*/ 	.word	0xffffffff


	//   ....[156]....
        /*05fc*/ 	.word	0xffffffff


	//   ....[157]....
        /*0600*/ 	.word	0xffffffff


	//   ....[158]....
        /*0604*/ 	.word	0xffffffff


	//   ....[159]....
        /*0608*/ 	.word	0xffffffff


	//   ....[160]....
        /*060c*/ 	.word	0xffffffff


	//   ....[161]....
        /*0610*/ 	.word	0xffffffff


	//   ....[162]....
        /*0614*/ 	.word	0xffffffff


	//   ....[163]....
        /*0618*/ 	.word	0xffffffff


	//   ....[164]....
        /*061c*/ 	.word	0xffffffff


	//   ....[165]....
        /*0620*/ 	.word	0xffffffff


	//   ....[166]....
        /*0624*/ 	.word	0xffffffff


	//   ....[167]....
        /*0628*/ 	.word	0xffffffff


	//   ....[168]....
        /*062c*/ 	.word	0xffffffff


	//   ....[169]....
        /*0630*/ 	.word	0xffffffff


	//   ....[170]....
        /*0634*/ 	.word	0xffffffff


	//   ....[171]....
        /*0638*/ 	.word	0xffffffff


	//   ....[172]....
        /*063c*/ 	.word	0xffffffff


	//   ....[173]....
        /*0640*/ 	.word	0xffffffff


	//   ....[174]....
        /*0644*/ 	.word	0xffffffff


	//   ....[175]....
        /*0648*/ 	.word	0xffffffff


	//   ....[176]....
        /*064c*/ 	.word	0xffffffff


	//   ....[177]....
        /*0650*/ 	.word	0xffffffff


	//   ....[178]....
        /*0654*/ 	.word	0xffffffff


	//   ....[179]....
        /*0658*/ 	.word	0x0500000f


	//   ....[180]....
        /*065c*/ 	.word	0x0500000f


	//   ....[181]....
        /*0660*/ 	.word	0x0500000f


	//   ....[182]....
        /*0664*/ 	.word	0x0500000f


	//   ....[183]....
        /*0668*/ 	.word	0x0500000f


	//   ....[184]....
        /*066c*/ 	.word	0x0500000f


	//   ....[185]....
        /*0670*/ 	.word	0x0500000f


	//   ....[186]....
        /*0674*/ 	.word	0x0500000f


	//   ....[187]....
        /*0678*/ 	.word	0x0500000f


	//   ....[188]....
        /*067c*/ 	.word	0x0500000f


	//   ....[189]....
        /*0680*/ 	.word	0x0500000f


	//   ....[190]....
        /*0684*/ 	.word	0x0500000f


	//   ....[191]....
        /*0688*/ 	.word	0x0500000f


	//   ....[192]....
        /*068c*/ 	.word	0x0500000f


	//   ....[193]....
        /*0690*/ 	.word	0x0500000f


	//   ....[194]....
        /*0694*/ 	.word	0x0500000f


	//   ....[195]....
        /*0698*/ 	.word	0x0500000f


	//   ....[196]....
        /*069c*/ 	.word	0x0500000f


	//   ....[197]....
        /*06a0*/ 	.word	0x0500000f


	//   ....[198]....
        /*06a4*/ 	.word	0x0500000f


	//   ....[199]....
        /*06a8*/ 	.word	0x0500000f


	//   ....[200]....
        /*06ac*/ 	.word	0x0500000f


	//   ....[201]....
        /*06b0*/ 	.word	0x0500000f


	//   ....[202]....
        /*06b4*/ 	.word	0x0500000f


	//   ....[203]....
        /*06b8*/ 	.word	0x0500000f


	//   ....[204]....
        /*06bc*/ 	.word	0x0500000f


	//   ....[205]....
        /*06c0*/ 	.word	0x0500000f


	//   ....[206]....
        /*06c4*/ 	.word	0x0500000f


	//   ....[207]....
        /*06c8*/ 	.word	0x0500000f


	//   ....[208]....
        /*06cc*/ 	.word	0x0500000f


	//   ....[209]....
        /*06d0*/ 	.word	0x0500000f


	//   ....[210]....
        /*06d4*/ 	.word	0x0500000f


	//   ....[211]....
        /*06d8*/ 	.word	0x0500000f


	//   ....[212]....
        /*06dc*/ 	.word	0x0500000f


	//   ....[213]....
        /*06e0*/ 	.word	0x0500000f


	//   ....[214]....
        /*06e4*/ 	.word	0x0500000f


	//   ....[215]....
        /*06e8*/ 	.word	0x0500000f


	//   ....[216]....
        /*06ec*/ 	.word	0x0500000f


	//   ....[217]....
        /*06f0*/ 	.word	0x0500000f


	//   ....[218]....
        /*06f4*/ 	.word	0x0500000f


	//   ....[219]....
        /*06f8*/ 	.word	0x0500000f


	//   ....[220]....
        /*06fc*/ 	.word	0x0500000f


	//   ....[221]....
        /*0700*/ 	.word	0x0500000f


	//   ....[222]....
        /*0704*/ 	.word	0x0500000f


	//   ....[223]....
        /*0708*/ 	.word	0x0500000f


	//   ....[224]....
        /*070c*/ 	.word	0x0500000f


	//   ....[225]....
        /*0710*/ 	.word	0x0500000f


	//   ....[226]....
        /*0714*/ 	.word	0x0500000f


	//   ....[227]....
        /*0718*/ 	.word	0x0500000f


	//   ....[228]....
        /*071c*/ 	.word	0x0500000f


	//   ....[229]....
        /*0720*/ 	.word	0x0500000f


	//   ....[230]....
        /*0724*/ 	.word	0x0500000f


	//   ....[231]....
        /*0728*/ 	.word	0x0500000f


	//   ....[232]....
        /*072c*/ 	.word	0x0500000f


	//   ....[233]....
        /*0730*/ 	.word	0x0500000f


	//   ....[234]....
        /*0734*/ 	.word	0x0500000f


	//   ....[235]....
        /*0738*/ 	.word	0x0500000f


	//   ....[236]....
        /*073c*/ 	.word	0x0500000f


	//   ....[237]....
        /*0740*/ 	.word	0x0500000f


	//   ....[238]....
        /*0744*/ 	.word	0x0500000f


	//   ....[239]....
        /*0748*/ 	.word	0x0500000f


	//   ....[240]....
        /*074c*/ 	.word	0x0500000f


	//   ....[241]....
        /*0750*/ 	.word	0x0500000f


	//   ....[242]....
        /*0754*/ 	.word	0x0500000f


	//   ....[243]....
        /*0758*/ 	.word	0x0500000f


	//   ....[244]....
        /*075c*/ 	.word	0x0500000f


	//   ....[245]....
        /*0760*/ 	.word	0x0500000f


	//   ....[246]....
        /*0764*/ 	.word	0x0500000f


	//   ....[247]....
        /*0768*/ 	.word	0x0500000f


	//   ....[248]....
        /*076c*/ 	.word	0x0500000f


	//   ....[249]....
        /*0770*/ 	.word	0x0500000f


	//   ....[250]....
        /*0774*/ 	.word	0x0500000f


	//   ....[251]....
        /*0778*/ 	.word	0x0500000f


	//   ....[252]....
        /*077c*/ 	.word	0x0500000f


	//   ....[253]....
        /*0780*/ 	.word	0x0500000f


	//   ....[254]....
        /*0784*/ 	.word	0x0500000f


	//   ....[255]....
        /*0788*/ 	.word	0x0500000f


	//   ....[0]....
        /*078c*/ 	.word	0x0500000f


	//   ....[1]....
        /*0790*/ 	.word	0x0500000f


	//   ....[2]....
        /*0794*/ 	.word	0x0500000f


	//   ....[3]....
        /*0798*/ 	.word	0x0500000f


	//   ....[4]....
        /*079c*/ 	.word	0x0500000f


	//   ....[5]....
        /*07a0*/ 	.word	0x0500000f


	//   ....[6]....
        /*07a4*/ 	.word	0x0500000f


	//   ....[7]....
        /*07a8*/ 	.word	0x0500000f


	//   ....[8]....
        /*07ac*/ 	.word	0x0500000f


	//   ....[9]....
        /*07b0*/ 	.word	0x0500000f


	//   ....[10]....
        /*07b4*/ 	.word	0x0500000f


	//   ....[11]....
        /*07b8*/ 	.word	0x0500000f


	//   ....[12]....
        /*07bc*/ 	.word	0x0500000f


	//   ....[13]....
        /*07c0*/ 	.word	0x0500000f


	//   ....[14]....
        /*07c4*/ 	.word	0x0500000f


	//   ....[15]....
        /*07c8*/ 	.word	0x0500000f


	//   ....[16]....
        /*07cc*/ 	.word	0x0500000f


	//   ....[17]....
        /*07d0*/ 	.word	0x0500000f


	//   ....[18]....
        /*07d4*/ 	.word	0x0500000f


	//   ....[19]....
        /*07d8*/ 	.word	0x0500000f


	//   ....[20]....
        /*07dc*/ 	.word	0x0500000f


	//   ....[21]....
        /*07e0*/ 	.word	0x0500000f


	//   ....[22]....
        /*07e4*/ 	.word	0x0500000f


	//   ....[23]....
        /*07e8*/ 	.word	0x0500000f


	//   ....[24]....
        /*07ec*/ 	.word	0x0500000f


	//   ....[25]....
        /*07f0*/ 	.word	0x0500000f


	//   ....[26]....
        /*07f4*/ 	.word	0x0500000f


	//   ....[27]....
        /*07f8*/ 	.word	0x0500000f


	//   ....[28]....
        /*07fc*/ 	.word	0x0500000f


	//   ....[29]....
        /*0800*/ 	.word	0x0500000f


	//   ....[30]....
        /*0804*/ 	.word	0x0500000f


	//   ....[31]....
        /*0808*/ 	.word	0x0500000f


	//   ....[32]....
        /*080c*/ 	.word	0x0500000f


	//   ....[33]....
        /*0810*/ 	.word	0x0500000f


	//   ....[34]....
        /*0814*/ 	.word	0x0500000f


	//   ....[35]....
        /*0818*/ 	.word	0x0500000f


	//   ....[36]....
        /*081c*/ 	.word	0x0500000f


	//   ....[37]....
        /*0820*/ 	.word	0x0500000f


	//   ....[38]....
        /*0824*/ 	.word	0x0500000f


	//   ....[39]....
        /*0828*/ 	.word	0x0500000f


	//   ....[40]....
        /*082c*/ 	.word	0x0500000f


	//   ....[41]....
        /*0830*/ 	.word	0x0500000f


	//   ....[42]....
        /*0834*/ 	.word	0x0500000f


	//   ....[43]....
        /*0838*/ 	.word	0x0500000f


	//----- nvinfo : EIATTR_COOP_GROUP_INSTR_OFFSETS
	.align		4
.L_1562:
        /*083c*/ 	.byte	0x04, 0x28
        /*083e*/ 	.short	(.L_1564 - .L_1563)


	//   ....[0]....
.L_1563:
        /*0840*/ 	.word	0x00000060


	//   ....[1]....
        /*0844*/ 	.word	0x00000130


	//   ....[2]....
        /*0848*/ 	.word	0x000001e0


	//   ....[3]....
        /*084c*/ 	.word	0x000003a0


	//   ....[4]....
        /*0850*/ 	.word	0x00000500


	//   ....[5]....
        /*0854*/ 	.word	0x00000620


	//   ....[6]....
        /*0858*/ 	.word	0x00000780


	//   ....[7]....
        /*085c*/ 	.word	0x00002ea0


	//   ....[8]....
        /*0860*/ 	.word	0x00002eb0


	//   ....[9]....
        /*0864*/ 	.word	0x00003620


	//   ....[10]....
        /*0868*/ 	.word	0x00003630


	//   ....[11]....
        /*086c*/ 	.word	0x000042a0


	//   ....[12]....
        /*0870*/ 	.word	0x000042b0


	//   ....[13]....
        /*0874*/ 	.word	0x00004a90


	//   ....[14]....
        /*0878*/ 	.word	0x00004aa0


	//   ....[15]....
        /*087c*/ 	.word	0x00005500


	//   ....[16]....
        /*0880*/ 	.word	0x00005510


	//   ....[17]....
        /*0884*/ 	.word	0x00005620


	//   ....[18]....
        /*0888*/ 	.word	0x00005630


	//   ....[19]....
        /*088c*/ 	.word	0x00005a50


	//   ....[20]....
        /*0890*/ 	.word	0x00005a80


	//   ....[21]....
        /*0894*/ 	.word	0x00005d50


	//   ....[22]....
        /*0898*/ 	.word	0x00005d70


	//   ....[23]....
        /*089c*/ 	.word	0x00006770


	//   ....[24]....
        /*08a0*/ 	.word	0x00006ee0


	//   ....[25]....
        /*08a4*/ 	.word	0x00006ef0


	//   ....[26]....
        /*08a8*/ 	.word	0x00006f00


	//   ....[27]....
        /*08ac*/ 	.word	0x00006f10


	//   ....[28]....
        /*08b0*/ 	.word	0x00007210


	//   ....[29]....
        /*08b4*/ 	.word	0x00007220


	//   ....[30]....
        /*08b8*/ 	.word	0x00007230


	//   ....[31]....
        /*08bc*/ 	.word	0x00007240


	//   ....[32]....
        /*08c0*/ 	.word	0x00008620


	//   ....[33]....
        /*08c4*/ 	.word	0x00008640


	//   ....[34]....
        /*08c8*/ 	.word	0x00008650


	//   ....[35]....
        /*08cc*/ 	.word	0x00008660


	//   ....[36]....
        /*08d0*/ 	.word	0x00008750


	//   ....[37]....
        /*08d4*/ 	.word	0x00008770


	//   ....[38]....
        /*08d8*/ 	.word	0x00008800


	//   ....[39]....
        /*08dc*/ 	.word	0x00008830


	//   ....[40]....
        /*08e0*/ 	.word	0x0000a500


	//   ....[41]....
        /*08e4*/ 	.word	0x0000a520


	//   ....[42]....
        /*08e8*/ 	.word	0x0000aaa0


	//   ....[43]....
        /*08ec*/ 	.word	0x0000abc0


	//   ....[44]....
        /*08f0*/ 	.word	0x0000b1e0


	//   ....[45]....
        /*08f4*/ 	.word	0x0000b230


	//   ....[46]....
        /*08f8*/ 	.word	0x0000c6d0


	//   ....[47]....
        /*08fc*/ 	.word	0x0000c6e0


	//   ....[48]....
        /*0900*/ 	.word	0x0000d130


	//   ....[49]....
        /*0904*/ 	.word	0x0000d150


	//   ....[50]....
        /*0908*/ 	.word	0x0000d5c0


	//   ....[51]....
        /*090c*/ 	.word	0x0000d5e0


	//   ....[52]....
        /*0910*/ 	.word	0x0000f600


	//   ....[53]....
        /*0914*/ 	.word	0x0000f660


	//   ....[54]....
        /*0918*/ 	.word	0x00010060


	//   ....[55]....
        /*091c*/ 	.word	0x000100d0


	//   ....[56]....
        /*0920*/ 	.word	0x000111b0


	//   ....[57]....
        /*0924*/ 	.word	0x00011200


	//   ....[58]....
        /*0928*/ 	.word	0x00011250


	//   ....[59]....
        /*092c*/ 	.word	0x00011290


	//   ....[60]....
        /*0930*/ 	.word	0x00012ed0


	//   ....[61]....
        /*0934*/ 	.word	0x00012f10


	//   ....[62]....
        /*0938*/ 	.word	0x000130c0


	//   ....[63]....
        /*093c*/ 	.word	0x00013120


	//   ....[64]....
        /*0940*/ 	.word	0x00013750


	//   ....[65]....
        /*0944*/ 	.word	0x00013770


	//   ....[66]....
        /*0948*/ 	.word	0x000138c0


	//   ....[67]....
        /*094c*/ 	.word	0x000138e0


	//   ....[68]....
        /*0950*/ 	.word	0x00013a20


	//   ....[69]....
        /*0954*/ 	.word	0x00013a40


	//   ....[70]....
        /*0958*/ 	.word	0x00013b90


	//   ....[71]....
        /*095c*/ 	.word	0x00013bb0


	//   ....[72]....
        /*0960*/ 	.word	0x000144c0


	//   ....[73]....
        /*0964*/ 	.word	0x000144d0


	//   ....[74]....
        /*0968*/ 	.word	0x00014710


	//   ....[75]....
        /*096c*/ 	.word	0x00014720


	//   ....[76]....
        /*0970*/ 	.word	0x00014950


	//   ....[77]....
        /*0974*/ 	.word	0x00014960


	//   ....[78]....
        /*0978*/ 	.word	0x00014b90


	//   ....[79]....
        /*097c*/ 	.word	0x00014ba0


	//   ....[80]....
        /*0980*/ 	.word	0x00014e30


	//   ....[81]....
        /*0984*/ 	.word	0x00015000


	//   ....[82]....
        /*0988*/ 	.word	0x00015030


	//   ....[83]....
        /*098c*/ 	.word	0x00015060


	//   ....[84]....
        /*0990*/ 	.word	0x00015090


	//   ....[85]....
        /*0994*/ 	.word	0x000150c0


	//   ....[86]....
        /*0998*/ 	.word	0x000150f0


	//   ....[87]....
        /*099c*/ 	.word	0x00015260


	//   ....[88]....
        /*09a0*/ 	.word	0x00015290


	//   ....[89]....
        /*09a4*/ 	.word	0x000152c0


	//   ....[90]....
        /*09a8*/ 	.word	0x000152f0


	//   ....[91]....
        /*09ac*/ 	.word	0x00015320


	//   ....[92]....
        /*09b0*/ 	.word	0x00015350


	//   ....[93]....
        /*09b4*/ 	.word	0x000153e0


	//   ....[94]....
        /*09b8*/ 	.word	0x00015440


	//   ....[95]....
        /*09bc*/ 	.word	0x000154d0


	//   ....[96]....
        /*09c0*/ 	.word	0x000162b0


	//   ....[97]....
        /*09c4*/ 	.word	0x000181e0


	//   ....[98]....
        /*09c8*/ 	.word	0x00018200


	//   ....[99]....
        /*09cc*/ 	.word	0x00018290


	//   ....[100]....
        /*09d0*/ 	.word	0x000182b0


	//   ....[101]....
        /*09d4*/ 	.word	0x00018330


	//   ....[102]....
        /*09d8*/ 	.word	0x00018350


	//   ....[103]....
        /*09dc*/ 	.word	0x000183d0


	//   ....[104]....
        /*09e0*/ 	.word	0x000183f0


	//   ....[105]....
        /*09e4*/ 	.word	0x00018470


	//   ....[106]....
        /*09e8*/ 	.word	0x00018490


	//   ....[107]....
        /*09ec*/ 	.word	0x000184a0


	//   ....[108]....
        /*09f0*/ 	.word	0x000184b0


	//   ....[109]....
        /*09f4*/ 	.word	0x00018d30


	//   ....[110]....
        /*09f8*/ 	.word	0x00018d60


	//   ....[111]....
        /*09fc*/ 	.word	0x00018e20


	//   ....[112]....
        /*0a00*/ 	.word	0x00018e30


	//   ....[113]....
        /*0a04*/ 	.word	0x00018ec0


	//   ....[114]....
        /*0a08*/ 	.word	0x00018ed0


	//   ....[115]....
        /*0a0c*/ 	.word	0x00018f60


	//   ....[116]....
        /*0a10*/ 	.word	0x00018f70


	//   ....[117]....
        /*0a14*/ 	.word	0x00019000


	//   ....[118]....
        /*0a18*/ 	.word	0x00019010


	//   ....[119]....
        /*0a1c*/ 	.word	0x000190a0


	//   ....[120]....
        /*0a20*/ 	.word	0x000190b0


	//   ....[121]....
        /*0a24*/ 	.word	0x00019130


	//   ....[122]....
        /*0a28*/ 	.word	0x00019140


	//   ....[123]....
        /*0a2c*/ 	.word	0x00019150


	//   ....[124]....
        /*0a30*/ 	.word	0x00019160


	//   ....[125]....
        /*0a34*/ 	.word	0x000195e0


	//   ....[126]....
        /*0a38*/ 	.word	0x00019610


	//   ....[127]....
        /*0a3c*/ 	.word	0x00019670


	//   ....[128]....
        /*0a40*/ 	.word	0x00019720


	//   ....[129]....
        /*0a44*/ 	.word	0x00019730


	//   ....[130]....
        /*0a48*/ 	.word	0x00019760


	//   ....[131]....
        /*0a4c*/ 	.word	0x000197f0


	//   ....[132]....
        /*0a50*/ 	.word	0x000198a0


	//   ....[133]....
        /*0a54*/ 	.word	0x000198b0


	//   ....[134]....
        /*0a58*/ 	.word	0x000198e0


	//   ....[135]....
        /*0a5c*/ 	.word	0x000198f0


	//   ....[136]....
        /*0a60*/ 	.word	0x00019980


	//   ....[137]....
        /*0a64*/ 	.word	0x0001a0c0


	//   ....[138]....
        /*0a68*/ 	.word	0x0001a0e0


	//   ....[139]....
        /*0a6c*/ 	.word	0x0001a130


	//   ....[140]....
        /*0a70*/ 	.word	0x0001a140


	//   ....[141]....
        /*0a74*/ 	.word	0x0001a180


	//   ....[142]....
        /*0a78*/ 	.word	0x0001a190


	//   ....[143]....
        /*0a7c*/ 	.word	0x0001a1d0


	//   ....[144]....
        /*0a80*/ 	.word	0x0001a1e0


	//   ....[145]....
        /*0a84*/ 	.word	0x0001a220


	//   ....[146]....
        /*0a88*/ 	.word	0x0001a230


	//   ....[147]....
        /*0a8c*/ 	.word	0x0001a240


	//   ....[148]....
        /*0a90*/ 	.word	0x0001a280


	//   ....[149]....
        /*0a94*/ 	.word	0x0001a5d0


	//   ....[150]....
        /*0a98*/ 	.word	0x0001a5f0


	//   ....[151]....
        /*0a9c*/ 	.word	0x0001a600


	//   ....[152]....
        /*0aa0*/ 	.word	0x0001a620


	//   ....[153]....
        /*0aa4*/ 	.word	0x0001a690


	//   ....[154]....
        /*0aa8*/ 	.word	0x0001a6b0


	//   ....[155]....
        /*0aac*/ 	.word	0x0001a710


	//   ....[156]....
        /*0ab0*/ 	.word	0x0001a730


	//   ....[157]....
        /*0ab4*/ 	.word	0x0001a790


	//   ....[158]....
        /*0ab8*/ 	.word	0x0001a7b0


	//   ....[159]....
        /*0abc*/ 	.word	0x0001a810


	//   ....[160]....
        /*0ac0*/ 	.word	0x0001a830


	//   ....[161]....
        /*0ac4*/ 	.word	0x0001ad20


	//   ....[162]....
        /*0ac8*/ 	.word	0x0001ad80


	//   ....[163]....
        /*0acc*/ 	.word	0x0001adb0


	//   ....[164]....
        /*0ad0*/ 	.word	0x0001ade0


	//   ....[165]....
        /*0ad4*/ 	.word	0x0001adf0


	//   ....[166]....
        /*0ad8*/ 	.word	0x0001ae20


	//   ....[167]....
        /*0adc*/ 	.word	0x0001ae50


	//   ....[168]....
        /*0ae0*/ 	.word	0x0001ae80


	//   ....[169]....
        /*0ae4*/ 	.word	0x0001b000


	//   ....[170]....
        /*0ae8*/ 	.word	0x0001b030


	//   ....[171]....
        /*0aec*/ 	.word	0x0001b060


	//   ....[172]....
        /*0af0*/ 	.word	0x0001b090


	//   ....[173]....
        /*0af4*/ 	.word	0x0001b0c0


	//   ....[174]....
        /*0af8*/ 	.word	0x0001b0f0


	//   ....[175]....
        /*0afc*/ 	.word	0x0001b1b0


	//   ....[176]....
        /*0b00*/ 	.word	0x0001b1d0


	//   ....[177]....
        /*0b04*/ 	.word	0x0001b240


	//   ....[178]....
        /*0b08*/ 	.word	0x0001b8e0


	//   ....[179]....
        /*0b0c*/ 	.word	0x0001bbf0


	//   ....[180]....
        /*0b10*/ 	.word	0x0001bc80


	//   ....[181]....
        /*0b14*/ 	.word	0x0001bd10


	//   ....[182]....
        /*0b18*/ 	.word	0x0001bda0


	//   ....[183]....
        /*0b1c*/ 	.word	0x0001be80


	//   ....[184]....
        /*0b20*/ 	.word	0x0001bf10


	//   ....[185]....
        /*0b24*/ 	.word	0x0001bfb0


	//   ....[186]....
        /*0b28*/ 	.word	0x0001c040


	//   ....[187]....
        /*0b2c*/ 	.word	0x0001c130


	//   ....[188]....
        /*0b30*/ 	.word	0x0001c1c0


	//   ....[189]....
        /*0b34*/ 	.word	0x0001c260


	//   ....[190]....
        /*0b38*/ 	.word	0x0001c2f0


	//   ....[191]....
        /*0b3c*/ 	.word	0x0001c430


	//   ....[192]....
        /*0b40*/ 	.word	0x0001c4d0


	//   ....[193]....
        /*0b44*/ 	.word	0x0001c560


	//   ....[194]....
        /*0b48*/ 	.word	0x0001c5b0


	//   ....[195]....
        /*0b4c*/ 	.word	0x0001c600


	//   ....[196]....
        /*0b50*/ 	.word	0x0001c690


	//   ....[197]....
        /*0b54*/ 	.word	0x0001c720


	//   ....[198]....
        /*0b58*/ 	.word	0x0001c770


	//   ....[199]....
        /*0b5c*/ 	.word	0x0001c7c0


	//   ....[200]....
        /*0b60*/ 	.word	0x0001c8b0


	//   ....[201]....
        /*0b64*/ 	.word	0x0001c960


	//   ....[202]....
        /*0b68*/ 	.word	0x0001c9e0


	//   ....[203]....
        /*0b6c*/ 	.word	0x0001ca50


	//   ....[204]....
        /*0b70*/ 	.word	0x0001cb80


	//   ....[205]....
        /*0b74*/ 	.word	0x0001ccb0


	//   ....[206]....
        /*0b78*/ 	.word	0x0001cd70


	//   ....[207]....
        /*0b7c*/ 	.word	0x0001cdc0


	//   ....[208]....
        /*0b80*/ 	.word	0x0001d070


	//   ....[209]....
        /*0b84*/ 	.word	0x0001d0c0


	//   ....[210]....
        /*0b88*/ 	.word	0x0001d150


	//   ....[211]....
        /*0b8c*/ 	.word	0x0001d1e0


	//   ....[212]....
        /*0b90*/ 	.word	0x0001d270


	//   ....[213]....
        /*0b94*/ 	.word	0x0001d300


	//   ....[214]....
        /*0b98*/ 	.word	0x0001d390


	//   ....[215]....
        /*0b9c*/ 	.word	0x0001d420


	//   ....[216]....
        /*0ba0*/ 	.word	0x0001d4e0


	//   ....[217]....
        /*0ba4*/ 	.word	0x0001d7c0


	//   ....[218]....
        /*0ba8*/ 	.word	0x0001d8b0


	//   ....[219]....
        /*0bac*/ 	.word	0x0001d950


	//   ....[220]....
        /*0bb0*/ 	.word	0x0001d9b0


	//   ....[221]....
        /*0bb4*/ 	.word	0x0001daa0


	//   ....[222]....
        /*0bb8*/ 	.word	0x0001db10


	//   ....[223]....
        /*0bbc*/ 	.word	0x0001dc00


	//   ....[224]....
        /*0bc0*/ 	.word	0x0001dc70


	//   ....[225]....
        /*0bc4*/ 	.word	0x0001dd60


	//   ....[226]....
        /*0bc8*/ 	.word	0x0001ddd0


	//   ....[227]....
        /*0bcc*/ 	.word	0x0001dec0


	//   ....[228]....
        /*0bd0*/ 	.word	0x0001df30


	//   ....[229]....
        /*0bd4*/ 	.word	0x0001dfd0


	//   ....[230]....
        /*0bd8*/ 	.word	0x0001e0c0


	//   ....[231]....
        /*0bdc*/ 	.word	0x0001e130


	//   ....[232]....
        /*0be0*/ 	.word	0x0001e190


	//   ....[233]....
        /*0be4*/ 	.word	0x0001e280


	//   ....[234]....
        /*0be8*/ 	.word	0x0001e2e0


	//   ....[235]....
        /*0bec*/ 	.word	0x0001e3e0


	//   ....[236]....
        /*0bf0*/ 	.word	0x0001e440


	//   ....[237]....
        /*0bf4*/ 	.word	0x0001e540


	//   ....[238]....
        /*0bf8*/ 	.word	0x0001e5a0


	//   ....[239]....
        /*0bfc*/ 	.word	0x0001e6a0


	//   ....[240]....
        /*0c00*/ 	.word	0x0001e700


	//   ....[241]....
        /*0c04*/ 	.word	0x0001e800


	//   ....[242]....
        /*0c08*/ 	.word	0x0001e860


	//   ....[243]....
        /*0c0c*/ 	.word	0x0001e960


	//   ....[244]....
        /*0c10*/ 	.word	0x0001e9c0


	//   ....[245]....
        /*0c14*/ 	.word	0x0001eaa0


	//   ....[246]....
        /*0c18*/ 	.word	0x0001ebe0


	//   ....[247]....
        /*0c1c*/ 	.word	0x0001ecc0


	//   ....[248]....
        /*0c20*/ 	.word	0x0001ed70


	//   ....[249]....
        /*0c24*/ 	.word	0x0001ee80


	//   ....[250]....
        /*0c28*/ 	.word	0x0001eee0


	//   ....[251]....
        /*0c2c*/ 	.word	0x0001eff0


	//   ....[252]....
        /*0c30*/ 	.word	0x0001f050


	//   ....[253]....
        /*0c34*/ 	.word	0x0001f160


	//   ....[254]....
        /*0c38*/ 	.word	0x0001f1c0


	//   ....[255]....
        /*0c3c*/ 	.word	0x0001f2d0


	//   ....[0]....
        /*0c40*/ 	.word	0x0001f330


	//   ....[1]....
        /*0c44*/ 	.word	0x0001f3f0


	//   ....[2]....
        /*0c48*/ 	.word	0x0001f550


	//   ....[3]....
        /*0c4c*/ 	.word	0x0001f5f0


	//   ....[4]....
        /*0c50*/ 	.word	0x0001f650


	//   ....[5]....
        /*0c54*/ 	.word	0x0001f700


	//   ....[6]....
        /*0c58*/ 	.word	0x0001f760


	//   ....[7]....
        /*0c5c*/ 	.word	0x0001f810


	//   ....[8]....
        /*0c60*/ 	.word	0x0001f870


	//   ....[9]....
        /*0c64*/ 	.word	0x0001f920


	//   ....[10]....
        /*0c68*/ 	.word	0x0001f980


	//   ....[11]....
        /*0c6c*/ 	.word	0x0001fa30


	//   ....[12]....
        /*0c70*/ 	.word	0x0001fa90


	//   ....[13]....
        /*0c74*/ 	.word	0x0001fb40


	//   ....[14]....
        /*0c78*/ 	.word	0x0001fc30


	//   ....[15]....
        /*0c7c*/ 	.word	0x0001fcd0


	//   ....[16]....
        /*0c80*/ 	.word	0x0001fd30


	//   ....[17]....
        /*0c84*/ 	.word	0x0001fe00


	//   ....[18]....
        /*0c88*/ 	.word	0x0001fe60


	//   ....[19]....
        /*0c8c*/ 	.word	0x0001ff30


	//   ....[20]....
        /*0c90*/ 	.word	0x0001ff90


	//   ....[21]....
        /*0c94*/ 	.word	0x00020060


	//   ....[22]....
        /*0c98*/ 	.word	0x000200c0


	//   ....[23]....
        /*0c9c*/ 	.word	0x00020190


	//   ....[24]....
        /*0ca0*/ 	.word	0x000201f0


	//   ....[25]....
        /*0ca4*/ 	.word	0x000202c0


	//   ....[26]....
        /*0ca8*/ 	.word	0x00020350


	//   ....[27]....
        /*0cac*/ 	.word	0x000203f0


	//   ....[28]....
        /*0cb0*/ 	.word	0x00020510


	//   ....[29]....
        /*0cb4*/ 	.word	0x00020580


	//   ....[30]....
        /*0cb8*/ 	.word	0x000205f0


	//   ....[31]....
        /*0cbc*/ 	.word	0x00020660


	//   ....[32]....
        /*0cc0*/ 	.word	0x000206d0


	//   ....[33]....
        /*0cc4*/ 	.word	0x00020750


	//   ....[34]....
        /*0cc8*/ 	.word	0x000207e0


	//   ....[35]....
        /*0ccc*/ 	.word	0x00020870


	//   ....[36]....
        /*0cd0*/ 	.word	0x000208e0


	//   ....[37]....
        /*0cd4*/ 	.word	0x00020950


	//   ....[38]....
        /*0cd8*/ 	.word	0x000209c0


	//   ....[39]....
        /*0cdc*/ 	.word	0x00020a40


	//   ....[40]....
        /*0ce0*/ 	.word	0x00020ab0


	//   ....[41]....
        /*0ce4*/ 	.word	0x00020b50


	//   ....[42]....
        /*0ce8*/ 	.word	0x00020be0


	//   ....[43]....
        /*0cec*/ 	.word	0x00020d00


	//----- nvinfo : EIATTR_REG_RECONFIG
	.align		4
.L_1564:
        /*0cf0*/ 	.byte	0x01, 0x54
	.zero		2


	//----- nvinfo : EIATTR_SYSCALL_OFFSETS
	.align		4
        /*0cf4*/ 	.byte	0x04, 0x46
        /*0cf6*/ 	.short	(.L_1566 - .L_1565)


	//   ....[0]....
.L_1565:
        /*0cf8*/ 	.word	0x000019f0


	//   ....[1]....
        /*0cfc*/ 	.word	0x00001b40


	//   ....[2]....
        /*0d00*/ 	.word	0x00006910


	//   ....[3]....
        /*0d04*/ 	.word	0x00006c30


	//   ....[4]....
        /*0d08*/ 	.word	0x000177c0


	//   ....[5]....
        /*0d0c*/ 	.word	0x00017910


	//   ....[6]....
        /*0d10*/ 	.word	0x00017a00


	//   ....[7]....
        /*0d14*/ 	.word	0x00018970


	//----- nvinfo : EIATTR_MBARRIER_INSTR_OFFSETS
	.align		4
.L_1566:
        /*0d18*/ 	.byte	0x04, 0x39
        /*0d1a*/ 	.short	(.L_1568 - .L_1567)


	//   ....[0]....
.L_1567:
        /*0d1c*/ 	.word	0x00000250
        /*0d20*/ 	.word	0x000000ff
        /*0d24*/ 	.word	0x00022800
        /*0d28*/ 	.short	0x0100
        /*0d2a*/ 	.byte	0x08
	.zero		1


	//   ....[1]....
        /*0d2c*/ 	.word	0x00000260
        /*0d30*/ 	.word	0x000000ff
        /*0d34*/ 	.word	0x00022820
        /*0d38*/ 	.short	0x0100
        /*0d3a*/ 	.byte	0x08
	.zero		1


	//   ....[2]....
        /*0d3c*/ 	.word	0x00000350
        /*0d40*/ 	.word	0x000000ff
        /*0d44*/ 	.word	0x00022830
        /*0d48*/ 	.short	0x0100
        /*0d4a*/ 	.byte	0x08
	.zero		1


	//   ....[3]....
        /*0d4c*/ 	.word	0x00000360
        /*0d50*/ 	.word	0x000000ff
        /*0d54*/ 	.word	0x00022840
        /*0d58*/ 	.short	0x0100
        /*0d5a*/ 	.byte	0x08
	.zero		1


	//   ....[4]....
        /*0d5c*/ 	.word	0x00000370
        /*0d60*/ 	.word	0x000000ff
        /*0d64*/ 	.word	0x00022838
        /*0d68*/ 	.short	0x0100
        /*0d6a*/ 	.byte	0x08
	.zero		1


	//   ....[5]....
        /*0d6c*/ 	.word	0x00000380
        /*0d70*/ 	.word	0x000000ff
        /*0d74*/ 	.word	0x00022848
        /*0d78*/ 	.short	0x0100
        /*0d7a*/ 	.byte	0x08
	.zero		1


	//   ....[6]....
        /*0d7c*/ 	.word	0x000004b0
        /*0d80*/ 	.word	0x000000ff
        /*0d84*/ 	.word	0x00022850
        /*0d88*/ 	.short	0x0100
        /*0d8a*/ 	.byte	0x08
	.zero		1


	//   ....[7]....
        /*0d8c*/ 	.word	0x000004c0
        /*0d90*/ 	.word	0x000000ff
        /*0d94*/ 	.word	0x00022860
        /*0d98*/ 	.short	0x0100
        /*0d9a*/ 	.byte	0x08
	.zero		1


	//   ....[8]....
        /*0d9c*/ 	.word	0x000004d0
        /*0da0*/ 	.word	0x000000ff
        /*0da4*/ 	.word	0x00022858
        /*0da8*/ 	.short	0x0100
        /*0daa*/ 	.byte	0x08
	.zero		1


	//   ....[9]....
        /*0dac*/ 	.word	0x000004e0
        /*0db0*/ 	.word	0x000000ff
        /*0db4*/ 	.word	0x00022868
        /*0db8*/ 	.short	0x0100
        /*0dba*/ 	.byte	0x08
	.zero		1


	//   ....[10]....
        /*0dbc*/ 	.word	0x000005d0
        /*0dc0*/ 	.word	0x000000ff
        /*0dc4*/ 	.word	0x00022870
        /*0dc8*/ 	.short	0x0100
        /*0dca*/ 	.byte	0x06
	.zero		1


	//   ....[11]....
        /*0dcc*/ 	.word	0x000005e0
        /*0dd0*/ 	.word	0x000000ff
        /*0dd4*/ 	.word	0x00022880
        /*0dd8*/ 	.short	0x0100
        /*0dda*/ 	.byte	0x06
	.zero		1


	//   ....[12]....
        /*0ddc*/ 	.word	0x000005f0
        /*0de0*/ 	.word	0x000000ff
        /*0de4*/ 	.word	0x00022878
        /*0de8*/ 	.short	0x0100
        /*0dea*/ 	.byte	0x06
	.zero		1


	//   ....[13]....
        /*0dec*/ 	.word	0x00000600
        /*0df0*/ 	.word	0x000000ff
        /*0df4*/ 	.word	0x00022888
        /*0df8*/ 	.short	0x0100
        /*0dfa*/ 	.byte	0x06
	.zero		1


	//   ....[14]....
        /*0dfc*/ 	.word	0x00000730
        /*0e00*/ 	.word	0x000000ff
        /*0e04*/ 	.word	0x00022890
        /*0e08*/ 	.short	0x0100
        /*0e0a*/ 	.byte	0x08
	.zero		1


	//   ....[15]....
        /*0e0c*/ 	.word	0x00000740
        /*0e10*/ 	.word	0x000000ff
        /*0e14*/ 	.word	0x000228a0
        /*0e18*/ 	.short	0x0100
        /*0e1a*/ 	.byte	0x08
	.zero		1


	//   ....[16]....
        /*0e1c*/ 	.word	0x00000750
        /*0e20*/ 	.word	0x000000ff
        /*0e24*/ 	.word	0x00022898
        /*0e28*/ 	.short	0x0100
        /*0e2a*/ 	.byte	0x08
	.zero		1


	//   ....[17]....
        /*0e2c*/ 	.word	0x00000760
        /*0e30*/ 	.word	0x000000ff
        /*0e34*/ 	.word	0x000228a8
        /*0e38*/ 	.short	0x0100
        /*0e3a*/ 	.byte	0x08
	.zero		1


	//   ....[18]....
        /*0e3c*/ 	.word	0x00000890
        /*0e40*/ 	.word	0x000000ff
        /*0e44*/ 	.word	0x000228b0
        /*0e48*/ 	.short	0x0100
        /*0e4a*/ 	.byte	0x08
	.zero		1


	//   ....[19]....
        /*0e4c*/ 	.word	0x000008a0
        /*0e50*/ 	.word	0x000000ff
        /*0e54*/ 	.word	0x000228c0
        /*0e58*/ 	.short	0x0100
        /*0e5a*/ 	.byte	0x08
	.zero		1


	//   ....[20]....
        /*0e5c*/ 	.word	0x000008b0
        /*0e60*/ 	.word	0x000000ff
        /*0e64*/ 	.word	0x000228b8
        /*0e68*/ 	.short	0x0100
        /*0e6a*/ 	.byte	0x08
	.zero		1


	//   ....[21]....
        /*0e6c*/ 	.word	0x000008c0
        /*0e70*/ 	.word	0x000000ff
        /*0e74*/ 	.word	0x000228c8
        /*0e78*/ 	.short	0x0100
        /*0e7a*/ 	.byte	0x08
	.zero		1


	//   ....[22]....
        /*0e7c*/ 	.word	0x00002e50
        /*0e80*/ 	.word	0x00000057
        /*0e84*/ 	.word	0x00022890
        /*0e88*/ 	.short	0x010a
        /*0e8a*/ 	.byte	0x3f
	.zero		1


	//   ....[23]....
        /*0e8c*/ 	.word	0x00004240
        /*0e90*/ 	.word	0x00000057
        /*0e94*/ 	.word	0x00022890
        /*0e98*/ 	.short	0x010a
        /*0e9a*/ 	.byte	0x3f
	.zero		1


	//   ....[24]....
        /*0e9c*/ 	.word	0x00005340
        /*0ea0*/ 	.word	0x00000057
        /*0ea4*/ 	.word	0x00022890
        /*0ea8*/ 	.short	0x010a
        /*0eaa*/ 	.byte	0x3f
	.zero		1


	//   ....[25]....
        /*0eac*/ 	.word	0x00005800
        /*0eb0*/ 	.word	0x00000008
        /*0eb4*/ 	.word	0x00000000
        /*0eb8*/ 	.short	0x0101
        /*0eba*/ 	.byte	0x3f
	.zero		1


	//   ....[26]....
        /*0ebc*/ 	.word	0x00005840
        /*0ec0*/ 	.word	0x00000057
        /*0ec4*/ 	.word	0x000228b0
        /*0ec8*/ 	.short	0x010a
        /*0eca*/ 	.byte	0x3f
	.zero		1


	//   ....[27]....
        /*0ecc*/ 	.word	0x000060e0
        /*0ed0*/ 	.word	0x00000057
        /*0ed4*/ 	.word	0x00000000
        /*0ed8*/ 	.short	0x0101
        /*0eda*/ 	.byte	0x3f
	.zero		1


	//   ....[28]....
        /*0edc*/ 	.word	0x000069b0
        /*0ee0*/ 	.word	0x00000013
        /*0ee4*/ 	.word	0x00022800
        /*0ee8*/ 	.short	0x010a
        /*0eea*/ 	.byte	0x3f
	.zero		1


	//   ....[29]....
        /*0eec*/ 	.word	0x00006a00
        /*0ef0*/ 	.word	0x00000013
        /*0ef4*/ 	.word	0x00022800
        /*0ef8*/ 	.short	0x010a
        /*0efa*/ 	.byte	0x3f
	.zero		1


	//   ....[30]....
        /*0efc*/ 	.word	0x000074c0
        /*0f00*/ 	.word	0x00000013
        /*0f04*/ 	.word	0x00022800
        /*0f08*/ 	.short	0x010a
        /*0f0a*/ 	.byte	0x3f
	.zero		1


	//   ....[31]....
        /*0f0c*/ 	.word	0x00008ab0
        /*0f10*/ 	.word	0x00000013
        /*0f14*/ 	.word	0x00022800
        /*0f18*/ 	.short	0x010a
        /*0f1a*/ 	.byte	0x3f
	.zero		1


	//   ....[32]....
        /*0f1c*/ 	.word	0x00009af0
        /*0f20*/ 	.word	0x0000000d
        /*0f24*/ 	.word	0x00022830
        /*0f28*/ 	.short	0x010a
        /*0f2a*/ 	.byte	0x3f
	.zero		1


	//   ....[33]....
        /*0f2c*/ 	.word	0x00009b90
        /*0f30*/ 	.word	0x0000000d
        /*0f34*/ 	.word	0x00022830
        /*0f38*/ 	.short	0x010a
        /*0f3a*/ 	.byte	0x3f
	.zero		1


	//   ....[34]....
        /*0f3c*/ 	.word	0x0000b430
        /*0f40*/ 	.word	0x0000001b
        /*0f44*/ 	.word	0x00000000
        /*0f48*/ 	.short	0x0101
        /*0f4a*/ 	.byte	0x3f
	.zero		1


	//   ....[35]....
        /*0f4c*/ 	.word	0x0000bac0
        /*0f50*/ 	.word	0x0000000d
        /*0f54*/ 	.word	0x00022850
        /*0f58*/ 	.short	0x010a
        /*0f5a*/ 	.byte	0x3f
	.zero		1


	//   ....[36]....
        /*0f5c*/ 	.word	0x0000bb10
        /*0f60*/ 	.word	0x0000000d
        /*0f64*/ 	.word	0x00022850
        /*0f68*/ 	.short	0x010a
        /*0f6a*/ 	.byte	0x3f
	.zero		1


	//   ....[37]....
        /*0f6c*/ 	.word	0x0000bf30
        /*0f70*/ 	.word	0x0000000d
        /*0f74*/ 	.word	0x00000000
        /*0f78*/ 	.short	0x0101
        /*0f7a*/ 	.byte	0x3f
	.zero		1


	//   ....[38]....
        /*0f7c*/ 	.word	0x0000c090
        /*0f80*/ 	.word	0x0000000e
        /*0f84*/ 	.word	0x00022830
        /*0f88*/ 	.short	0x010a
        /*0f8a*/ 	.byte	0x3f
	.zero		1


	//   ....[39]....
        /*0f8c*/ 	.word	0x0000c0f0
        /*0f90*/ 	.word	0x0000000e
        /*0f94*/ 	.word	0x00022830
        /*0f98*/ 	.short	0x010a
        /*0f9a*/ 	.byte	0x3f
	.zero		1


	//   ....[40]....
        /*0f9c*/ 	.word	0x0000da50
        /*0fa0*/ 	.word	0x0000009b
        /*0fa4*/ 	.word	0x00000000
        /*0fa8*/ 	.short	0x0101
        /*0faa*/ 	.byte	0x3f
	.zero		1


	//   ....[41]....
        /*0fac*/ 	.word	0x0000e7f0
        /*0fb0*/ 	.word	0x0000000e
        /*0fb4*/ 	.word	0x00022850
        /*0fb8*/ 	.short	0x010a
        /*0fba*/ 	.byte	0x3f
	.zero		1


	//   ....[42]....
        /*0fbc*/ 	.word	0x0000e840
        /*0fc0*/ 	.word	0x0000000e
        /*0fc4*/ 	.word	0x00022850
        /*0fc8*/ 	.short	0x010a
        /*0fca*/ 	.byte	0x3f
	.zero		1


	//   ....[43]....
        /*0fcc*/ 	.word	0x0000ec30
        /*0fd0*/ 	.word	0x0000000e
        /*0fd4*/ 	.word	0x00000000
        /*0fd8*/ 	.short	0x0101
        /*0fda*/ 	.byte	0x3f
	.zero		1


	//   ....[44]....
        /*0fdc*/ 	.word	0x0000ed30
        /*0fe0*/ 	.word	0x0000000e
        /*0fe4*/ 	.word	0x00022830
        /*0fe8*/ 	.short	0x010a
        /*0fea*/ 	.byte	0x3f
	.zero		1


	//   ....[45]....
        /*0fec*/ 	.word	0x0000ed90
        /*0ff0*/ 	.word	0x0000000e
        /*0ff4*/ 	.word	0x00022830
        /*0ff8*/ 	.short	0x010a
        /*0ffa*/ 	.byte	0x3f
	.zero		1


	//   ....[46]....
        /*0ffc*/ 	.word	0x000103f0
        /*1000*/ 	.word	0x000000a6
        /*1004*/ 	.word	0x00000000
        /*1008*/ 	.short	0x0101
        /*100a*/ 	.byte	0x3f
	.zero		1


	//   ....[47]....
        /*100c*/ 	.word	0x00010d30
        /*1010*/ 	.word	0x0000000e
        /*1014*/ 	.word	0x00022850
        /*1018*/ 	.short	0x010a
        /*101a*/ 	.byte	0x3f
	.zero		1


	//   ....[48]....
        /*101c*/ 	.word	0x00010d80
        /*1020*/ 	.word	0x0000000e
        /*1024*/ 	.word	0x00022850
        /*1028*/ 	.short	0x010a
        /*102a*/ 	.byte	0x3f
	.zero		1


	//   ....[49]....
        /*102c*/ 	.word	0x00011170
        /*1030*/ 	.word	0x0000000e
        /*1034*/ 	.word	0x00000000
        /*1038*/ 	.short	0x0101
        /*103a*/ 	.byte	0x3f
	.zero		1


	//   ....[50]....
        /*103c*/ 	.word	0x00013740
        /*1040*/ 	.word	0x00000003
        /*1044*/ 	.word	0x00000000
        /*1048*/ 	.short	0x0101
        /*104a*/ 	.byte	0x3f
	.zero		1


	//   ....[51]....
        /*104c*/ 	.word	0x00016390
        /*1050*/ 	.word	0x00000016
        /*1054*/ 	.word	0x00022820
        /*1058*/ 	.short	0x010a
        /*105a*/ 	.byte	0x3f
	.zero		1


	//   ....[52]....
        /*105c*/ 	.word	0x00016420
        /*1060*/ 	.word	0x00000003
        /*1064*/ 	.word	0x000228a0
        /*1068*/ 	.short	0x010a
        /*106a*/ 	.byte	0x3f
	.zero		1


	//   ....[53]....
        /*106c*/ 	.word	0x00016670
        /*1070*/ 	.word	0x00000003
        /*1074*/ 	.word	0x000228c0
        /*1078*/ 	.short	0x010a
        /*107a*/ 	.byte	0x3f
	.zero		1


	//   ....[54]....
        /*107c*/ 	.word	0x00016c80
        /*1080*/ 	.word	0x00000008
        /*1084*/ 	.word	0x000228a0
        /*1088*/ 	.short	0x010a
        /*108a*/ 	.byte	0x3f
	.zero		1


	//   ....[55]....
        /*108c*/ 	.word	0x00016ec0
        /*1090*/ 	.word	0x00000008
        /*1094*/ 	.word	0x000228c0
        /*1098*/ 	.short	0x010a
        /*109a*/ 	.byte	0x3f
	.zero		1


	//   ....[56]....
        /*109c*/ 	.word	0x00017f80
        /*10a0*/ 	.word	0x0000001f
        /*10a4*/ 	.word	0x00022840
        /*10a8*/ 	.short	0x010a
        /*10aa*/ 	.byte	0x3f
	.zero		1


	//   ....[57]....
        /*10ac*/ 	.word	0x000185b0
        /*10b0*/ 	.word	0x0000001f
        /*10b4*/ 	.word	0x00022830
        /*10b8*/ 	.short	0x0107
        /*10ba*/ 	.byte	0x3f
	.zero		1


	//   ....[58]....
        /*10bc*/ 	.word	0x00018680
        /*10c0*/ 	.word	0x0000001f
        /*10c4*/ 	.word	0x00022830
        /*10c8*/ 	.short	0x0101
        /*10ca*/ 	.byte	0x3f
	.zero		1


	//   ....[59]....
        /*10cc*/ 	.word	0x00019260
        /*10d0*/ 	.word	0x00000016
        /*10d4*/ 	.word	0x00022800
        /*10d8*/ 	.short	0x0107
        /*10da*/ 	.byte	0x3f
	.zero		1


	//   ....[60]....
        /*10dc*/ 	.word	0x00019350
        /*10e0*/ 	.word	0x00000016
        /*10e4*/ 	.word	0x00022800
        /*10e8*/ 	.short	0x0101
        /*10ea*/ 	.byte	0x3f
	.zero		1


	//   ....[61]....
        /*10ec*/ 	.word	0x00019370
        /*10f0*/ 	.word	0x00000016
        /*10f4*/ 	.word	0x00022820
        /*10f8*/ 	.short	0x010a
        /*10fa*/ 	.byte	0x3f
	.zero		1


	//   ....[62]....
        /*10fc*/ 	.word	0x00019400
        /*1100*/ 	.word	0x0000001f
        /*1104*/ 	.word	0x00022860
        /*1108*/ 	.short	0x010a
        /*110a*/ 	.byte	0x3f
	.zero		1


	//   ....[63]....
        /*110c*/ 	.word	0x00019b00
        /*1110*/ 	.word	0x0000001f
        /*1114*/ 	.word	0x00022850
        /*1118*/ 	.short	0x0107
        /*111a*/ 	.byte	0x3f
	.zero		1


	//   ....[64]....
        /*111c*/ 	.word	0x00019bd0
        /*1120*/ 	.word	0x0000001f
        /*1124*/ 	.word	0x00022850
        /*1128*/ 	.short	0x0101
        /*112a*/ 	.byte	0x3f
	.zero		1


	//   ....[65]....
        /*112c*/ 	.word	0x00019f10
        /*1130*/ 	.word	0x00000004
        /*1134*/ 	.word	0x00022840
        /*1138*/ 	.short	0x010a
        /*113a*/ 	.byte	0x3f
	.zero		1


	//   ....[66]....
        /*113c*/ 	.word	0x0001a300
        /*1140*/ 	.word	0x00000004
        /*1144*/ 	.word	0x00022830
        /*1148*/ 	.short	0x0107
        /*114a*/ 	.byte	0x3f
	.zero		1


	//   ....[67]....
        /*114c*/ 	.word	0x0001a3c0
        /*1150*/ 	.word	0x00000004
        /*1154*/ 	.word	0x00022830
        /*1158*/ 	.short	0x0101
        /*115a*/ 	.byte	0x3f
	.zero		1


	//   ....[68]....
        /*115c*/ 	.word	0x0001a3f0
        /*1160*/ 	.word	0x00000004
        /*1164*/ 	.word	0x00022860
        /*1168*/ 	.short	0x010a
        /*116a*/ 	.byte	0x3f
	.zero		1


	//   ....[69]....
        /*116c*/ 	.word	0x0001a920
        /*1170*/ 	.word	0x00000004
        /*1174*/ 	.word	0x00022850
        /*1178*/ 	.short	0x0107
        /*117a*/ 	.byte	0x3f
	.zero		1


	//   ....[70]....
        /*117c*/ 	.word	0x0001a9e0
        /*1180*/ 	.word	0x00000004
        /*1184*/ 	.word	0x00022850
        /*1188*/ 	.short	0x0101
        /*118a*/ 	.byte	0x3f
	.zero		1


	//   ....[71]....
        /*118c*/ 	.word	0x0001b860
        /*1190*/ 	.word	0x00000005
        /*1194*/ 	.word	0x00022820
        /*1198*/ 	.short	0x010a
        /*119a*/ 	.byte	0x3f
	.zero		1


	//   ....[72]....
        /*119c*/ 	.word	0x0001b9c0
        /*11a0*/ 	.word	0x00000003
        /*11a4*/ 	.word	0x00022840
        /*11a8*/ 	.short	0x010a
        /*11aa*/ 	.byte	0x3f
	.zero		1


	//   ....[73]....
        /*11ac*/ 	.word	0x0001ba60
        /*11b0*/ 	.word	0x00000005
        /*11b4*/ 	.word	0x00022840
        /*11b8*/ 	.short	0x010a
        /*11ba*/ 	.byte	0x3f
	.zero		1


	//   ....[74]....
        /*11bc*/ 	.word	0x0001baa0
        /*11c0*/ 	.word	0x00000003
        /*11c4*/ 	.word	0x00022860
        /*11c8*/ 	.short	0x010a
        /*11ca*/ 	.byte	0x3f
	.zero		1


	//   ....[75]....
        /*11cc*/ 	.word	0x0001bae0
        /*11d0*/ 	.word	0x00000005
        /*11d4*/ 	.word	0x00022860
        /*11d8*/ 	.short	0x010a
        /*11da*/ 	.byte	0x3f
	.zero		1


	//   ....[76]....
        /*11dc*/ 	.word	0x0001bb40
        /*11e0*/ 	.word	0x00000057
        /*11e4*/ 	.word	0x00022890
        /*11e8*/ 	.short	0x010a
        /*11ea*/ 	.byte	0x3f
	.zero		1


	//   ....[77]....
        /*11ec*/ 	.word	0x0001bdd0
        /*11f0*/ 	.word	0x00000057
        /*11f4*/ 	.word	0x00022890
        /*11f8*/ 	.short	0x010a
        /*11fa*/ 	.byte	0x3f
	.zero		1


	//   ....[78]....
        /*11fc*/ 	.word	0x0001c080
        /*1200*/ 	.word	0x00000057
        /*1204*/ 	.word	0x00022890
        /*1208*/ 	.short	0x010a
        /*120a*/ 	.byte	0x3f
	.zero		1


	//   ....[79]....
        /*120c*/ 	.word	0x0001c330
        /*1210*/ 	.word	0x00000057
        /*1214*/ 	.word	0x000228b0
        /*1218*/ 	.short	0x010a
        /*121a*/ 	.byte	0x3f
	.zero		1


	//   ....[80]....
        /*121c*/ 	.word	0x0001c7f0
        /*1220*/ 	.word	0x00000013
        /*1224*/ 	.word	0x00022800
        /*1228*/ 	.short	0x010a
        /*122a*/ 	.byte	0x3f
	.zero		1


	//   ....[81]....
        /*122c*/ 	.word	0x0001cdf0
        /*1230*/ 	.word	0x00000013
        /*1234*/ 	.word	0x00022800
        /*1238*/ 	.short	0x010a
        /*123a*/ 	.byte	0x3f
	.zero		1


	//   ....[82]....
        /*123c*/ 	.word	0x0001ce40
        /*1240*/ 	.word	0x0000000d
        /*1244*/ 	.word	0x00022830
        /*1248*/ 	.short	0x010a
        /*124a*/ 	.byte	0x3f
	.zero		1


	//   ....[83]....
        /*124c*/ 	.word	0x0001ce90
        /*1250*/ 	.word	0x0000000d
        /*1254*/ 	.word	0x00022850
        /*1258*/ 	.short	0x010a
        /*125a*/ 	.byte	0x3f
	.zero		1


	//   ....[84]....
        /*125c*/ 	.word	0x0001cee0
        /*1260*/ 	.word	0x0000000e
        /*1264*/ 	.word	0x00022830
        /*1268*/ 	.short	0x010a
        /*126a*/ 	.byte	0x3f
	.zero		1


	//   ....[85]....
        /*126c*/ 	.word	0x0001cf30
        /*1270*/ 	.word	0x0000000e
        /*1274*/ 	.word	0x00022850
        /*1278*/ 	.short	0x010a
        /*127a*/ 	.byte	0x3f
	.zero		1


	//   ....[86]....
        /*127c*/ 	.word	0x0001cf80
        /*1280*/ 	.word	0x0000000e
        /*1284*/ 	.word	0x00022830
        /*1288*/ 	.short	0x010a
        /*128a*/ 	.byte	0x3f
	.zero		1


	//   ....[87]....
        /*128c*/ 	.word	0x0001cfd0
        /*1290*/ 	.word	0x0000000e
        /*1294*/ 	.word	0x00022850
        /*1298*/ 	.short	0x010a
        /*129a*/ 	.byte	0x3f
	.zero		1


	//   ....[88]....
        /*129c*/ 	.word	0x0001d5a0
        /*12a0*/ 	.word	0x00000016
        /*12a4*/ 	.word	0x00022820
        /*12a8*/ 	.short	0x010a
        /*12aa*/ 	.byte	0x3f
	.zero		1


	//   ....[89]....
        /*12ac*/ 	.word	0x0001d5f0
        /*12b0*/ 	.word	0x00000003
        /*12b4*/ 	.word	0x000228a0
        /*12b8*/ 	.short	0x010a
        /*12ba*/ 	.byte	0x3f
	.zero		1


	//   ....[90]....
        /*12bc*/ 	.word	0x0001d640
        /*12c0*/ 	.word	0x00000003
        /*12c4*/ 	.word	0x000228c0
        /*12c8*/ 	.short	0x010a
        /*12ca*/ 	.byte	0x3f
	.zero		1


	//   ....[91]....
        /*12cc*/ 	.word	0x0001d690
        /*12d0*/ 	.word	0x00000008
        /*12d4*/ 	.word	0x000228a0
        /*12d8*/ 	.short	0x010a
        /*12da*/ 	.byte	0x3f
	.zero		1


	//   ....[92]....
        /*12dc*/ 	.word	0x0001d6e0
        /*12e0*/ 	.word	0x00000008
        /*12e4*/ 	.word	0x000228c0
        /*12e8*/ 	.short	0x010a
        /*12ea*/ 	.byte	0x3f
	.zero		1


	//   ....[93]....
        /*12ec*/ 	.word	0x0001d800
        /*12f0*/ 	.word	0x0000001f
        /*12f4*/ 	.word	0x00022840
        /*12f8*/ 	.short	0x010a
        /*12fa*/ 	.byte	0x3f
	.zero		1


	//   ....[94]....
        /*12fc*/ 	.word	0x0001eae0
        /*1300*/ 	.word	0x00000016
        /*1304*/ 	.word	0x00022820
        /*1308*/ 	.short	0x010a
        /*130a*/ 	.byte	0x3f
	.zero		1


	//   ....[95]....
        /*130c*/ 	.word	0x0001eb30
        /*1310*/ 	.word	0x0000001f
        /*1314*/ 	.word	0x00022860
        /*1318*/ 	.short	0x010a
        /*131a*/ 	.byte	0x3f
	.zero		1


	//   ....[96]....
        /*131c*/ 	.word	0x0001f4a0
        /*1320*/ 	.word	0x00000004
        /*1324*/ 	.word	0x00022840
        /*1328*/ 	.short	0x010a
        /*132a*/ 	.byte	0x3f
	.zero		1


	//   ....[97]....
        /*132c*/ 	.word	0x0001fb80
        /*1330*/ 	.word	0x00000004
        /*1334*/ 	.word	0x00022860
        /*1338*/ 	.short	0x010a
        /*133a*/ 	.byte	0x3f
	.zero		1


	//   ....[98]....
        /*133c*/ 	.word	0x00020c20
        /*1340*/ 	.word	0x00000005
        /*1344*/ 	.word	0x00022820
        /*1348*/ 	.short	0x010a
        /*134a*/ 	.byte	0x3f
	.zero		1


	//   ....[99]....
        /*134c*/ 	.word	0x00020dc0
        /*1350*/ 	.word	0x00000003
        /*1354*/ 	.word	0x00022840
        /*1358*/ 	.short	0x010a
        /*135a*/ 	.byte	0x3f
	.zero		1


	//   ....[100]....
        /*135c*/ 	.word	0x00020e10
        /*1360*/ 	.word	0x00000005
        /*1364*/ 	.word	0x00022840
        /*1368*/ 	.short	0x010a
        /*136a*/ 	.byte	0x3f
	.zero		1


	//   ....[101]....
        /*136c*/ 	.word	0x00020e60
        /*1370*/ 	.word	0x00000003
        /*1374*/ 	.word	0x00022860
        /*1378*/ 	.short	0x010a
        /*137a*/ 	.byte	0x3f
	.zero		1


	//----- nvinfo : EIATTR_NUM_MBARRIERS
	.align		4
.L_1568:
        /*137c*/ 	.byte	0x03, 0x38
        /*137e*/ 	.short	0x0016


	//----- nvinfo : EIATTR_EXIT_INSTR_OFFSETS
	.align		4
        /*1380*/ 	.byte	0x04, 0x1c
        /*1382*/ 	.short	(.L_1570 - .L_1569)


	//   ....[0]....
.L_1569:
        /*1384*/ 	.word	0x0001bb30


	//----- nvinfo : EIATTR_MAX_THREADS
	.align		4
.L_1570:
        /*1388*/ 	.byte	0x04, 0x05
        /*138a*/ 	.short	(.L_1572 - .L_1571)
.L_1571:
        /*138c*/ 	.word	0x00000180
        /*1390*/ 	.word	0x00000001
        /*1394*/ 	.word	0x00000001


	//----- nvinfo : EIATTR_CRS_STACK_SIZE
	.align		4
.L_1572:
        /*1398*/ 	.byte	0x04, 0x1e
        /*139a*/ 	.short	(.L_1574 - .L_1573)
.L_1573:
        /*139c*/ 	.word	0x00000000


	//----- nvinfo : EIATTR_CBANK_PARAM_SIZE
	.align		4
.L_1574:
        /*13a0*/ 	.byte	0x03, 0x19
        /*13a2*/ 	.short	0x0af0


	//----- nvinfo : EIATTR_PARAM_CBANK
	.align		4
        /*13a4*/ 	.byte	0x04, 0x0a
        /*13a6*/ 	.short	(.L_1576 - .L_1575)
	.align		4
.L_1575:
        /*13a8*/ 	.word	index@(.nv.constant0._ZN7cutlass13device_kernelIN5flash11enable_sm90INS1_16FlashAttnFwdSm90INS1_25CollectiveMainloopFwdSm90ILi2EN4cute5tupleIJNS5_1CILi1EEES8_S8_EEENS6_IJNS7_ILi128EEENS7_ILi96EEENS7_ILi64EEEEEELi256ENS_10bfloat16_tEfNS_4arch4Sm90ELb1ELb0ELb1ELb1ELb1ELb1ELb0ELb1ELb0ELb1ELb0ELb0EEENS1_21CollectiveEpilogueFwdINS6_IJSA_NS7_ILi256EEESB_EEES9_SE_SG_Li256ELb1ELb1ELb0ELb0EEENS1_36VarlenDynamicPersistentTileSchedulerILi128ELi96ELi256ELi128ELb0ELb1ELb1ELb1ELb1ELb1EEEEEEEEEvNT_6ParamsE)
        /*13ac*/ 	.short	0x0210
        /*13ae*/ 	.short	0x0af0


	//----- nvinfo : EIATTR_SW_WAR
	.align		4
.L_1576:
        /*13b0*/ 	.byte	0x04, 0x36
        /*13b2*/ 	.short	(.L_1578 - .L_1577)
.L_1577:
        /*13b4*/ 	.word	0x00000008
.L_1578:


//--------------------- .nv.info._ZN7cutlass13device_kernelIN5flash11enable_sm90INS1_16FlashAttnFwdSm90INS1_25CollectiveMainloopFwdSm90ILi2EN4cute5tupleIJNS5_1CILi1EEES8_S8_EEENS6_IJNS7_ILi128EEENS7_ILi96EEENS7_ILi64EEEEEELi256ENS_10bfloat16_tEfNS_4arch4Sm90ELb1ELb0ELb1ELb1ELb1ELb0ELb1ELb1ELb0ELb1ELb0ELb0EEENS1_21CollectiveEpilogueFwdINS6_IJSA_NS7_ILi256EEESB_EEES9_SE_SG_Li256ELb1ELb1ELb0ELb0EEENS1_36VarlenDynamicPersistentTileSchedulerILi128ELi96ELi256ELi128ELb0ELb1ELb1ELb1ELb1ELb1EEEEEEEEEvNT_6ParamsE --------------------------
	.section	.nv.info._ZN7cutlass13device_kernelIN5flash11enable_sm90INS1_16FlashAttnFwdSm90INS1_25CollectiveMainloopFwdSm90ILi2EN4cute5tupleIJNS5_1CILi1EEES8_S8_EEENS6_IJNS7_ILi128EEENS7_ILi96EEENS7_ILi64EEEEEELi256ENS_10bfloat16_tEfNS_4arch4Sm90ELb1ELb0ELb1ELb1ELb1ELb0ELb1ELb1ELb0ELb1ELb0ELb0EEENS1_21CollectiveEpilogueFwdINS6_IJSA_NS7_ILi256EEESB_EEES9_SE_SG_Li256ELb1ELb1ELb0ELb0EEENS1_36VarlenDynamicPersistentTileSchedulerILi128ELi96ELi256ELi128ELb0ELb1ELb1ELb1ELb1ELb1EEEEEEEEEvNT_6ParamsE,"",@"SHT_CUDA_INFO"
	.sectionflags	@""
	.align	4


	//----- nvinfo : EIATTR_CUDA_API_VERSION
	.align		4
        /*0000*/ 	.byte	0x04, 0x37
        /*0002*/ 	.short	(.L_1580 - .L_1579)
.L_1579:
        /*0004*/ 	.word	0x00000082


	//----- nvinfo : EIATTR_KPARAM_INFO
	.align		4
.L_1580:
        /*0008*/ 	.byte	0x04, 0x17
        /*000a*/ 	.short	(.L_1582 - .L_1581)
.L_1581:
        /*000c*/ 	.word	0x00000000
        /*0010*/ 	.short	0x0000
        /*0012*/ 	.short	0x0070
        /*0014*/ 	.byte	0x00, 0xf0, 0x01, 0x2e


	//----- nvinfo : EIATTR_SPARSE_MMA_MASK
	.align		4
.L_1582:
        /*0018*/ 	.byte	0x03, 0x50
        /*001a*/ 	.short	0x0000


	//----- nvinfo : EIATTR_MAXREG_COUNT
	.align		4
        /*001c*/ 	.byte	0x03, 0x1b
        /*001e*/ 	.short	0x00a8


	//----- nvinfo : EIATTR_NUM_BARRIERS
	.align		4
        /*0020*/ 	.byte	0x02, 0x4c
        /*0022*/ 	.byte	0x10
	.zero		1


	//----- nvinfo : EIATTR_EXTERNS
	.align		4
        /*0024*/ 	.byte	0x04, 0x0f
        /*0026*/ 	.short	(.L_1584 - .L_1583)


	//   ....[0]....
	.align		4
.L_1583:
        /*0028*/ 	.word	index@(__assertfail)


	//----- nvinfo : EIATTR_ANNOTATIONS
	.align		4
.L_1584:
        /*002c*/ 	.byte	0x04, 0x55
        /*002e*/ 	.short	(.L_1586 - .L_1585)


	//   ....[0]....
.L_1585:
        /* <DEDUP_REMOVED lines=19> */


	//----- nvinfo : EIATTR_MERCURY_ISA_VERSION
	.align		4
.L_1586:
        /*0150*/ 	.byte	0x03, 0x5f
        /*0152*/ 	.short	0x0101


	//----- nvinfo : EIATTR_UNUSED_LOAD_BYTE_OFFSET
	.align		4
        /*0154*/ 	.byte	0x04, 0x44
        /*0156*/ 	.short	(.L_1588 - .L_1587)


	//   ....[0]....
.L_1587:
        /*0158*/ 	.word	0x000009b0
        /*015c*/ 	.word	0x0000fff0


	//   ....[1]....
        /*0160*/ 	.word	0x0000ac50
        /*0164*/ 	.word	0x0000fff0


	//----- nvinfo : EIATTR_INT_WARP_WIDE_INSTR_OFFSETS
	.align		4
.L_1588:
        /*0168*/ 	.byte	0x04, 0x31
        /*016a*/ 	.short	(.L_1590 - .L_1589)


	//   ....[0]....
.L_1589:
        /*016c*/ 	.word	0x000000c0


	//   ....[1]....
        /*0170*/ 	.word	0x000000d0


	//   ....[2]....
        /*0174*/ 	.word	0x000000e0


	//   ....[3]....
        /*0178*/ 	.word	0x00000180


	//   ....[4]....
        /*017c*/ 	.word	0x0000ee70


	//   ....[5]....
        /*0180*/ 	.word	0x0000ef00


	//   ....[6]....
        /*0184*/ 	.word	0x00012e20


	//   ....[7]....
        /*0188*/ 	.word	0x00012eb0


	//----- nvinfo : EIATTR_COOP_GROUP_MASK_REGIDS
	.align		4
.L_1590:
        /*018c*/ 	.byte	0x04, 0x29
        /*018e*/ 	.short	(.L_1592 - .L_1591)


	//   ....[0]....
.L_1591:
        /*0190*/ 	.word	0xffffffff


	//   ....[1]....
        /*0194*/ 	.word	0xffffffff


	//   ....[2]....
        /*0198*/ 	.word	0xffffffff


	//   ....[3]....
        /*019c*/ 	.word	0xffffffff


	//   ....[4]....
        /*01a0*/ 	.word	0xffffffff


	//   ....[5]....
        /*01a4*/ 	.word	0xffffffff


	//   ....[6]....
        /*01a8*/ 	.word	0xffffffff


	//   ....[7]....
        /*01ac*/ 	.word	0xffffffff


	//   ....[8]....
        /*01b0*/ 	.word	0xffffffff


	//   ....[9]....
        /*01b4*/ 	.word	0xffffffff


	//   ....[10]....
        /*01b8*/ 	.word	0xffffffff


	//   ....[11]....
        /*01bc*/ 	.word	0xffffffff


	//   ....[12]....
        /*01c0*/ 	.word	0xffffffff


	//   ....[13]....
        /*01c4*/ 	.word	0xffffffff


	//   ....[14]....
        /*01c8*/ 	.word	0xffffffff


	//   ....[15]....
        /*01cc*/ 	.word	0xffffffff


	//   ....[16]....
        /*01d0*/ 	.word	0xffffffff


	//   ....[17]....
        /*01d4*/ 	.word	0xffffffff


	//   ....[18]....
        /*01d8*/ 	.word	0xffffffff


	//   ....[19]....
        /*01dc*/ 	.word	0xffffffff


	//   ....[20]....
        /*01e0*/ 	.word	0xffffffff


	//   ....[21]....
        /*01e4*/ 	.word	0xffffffff


	//   ....[22]....
        /*01e8*/ 	.word	0xffffffff


	//   ....[23]....
        /*01ec*/ 	.word	0xffffffff


	//   ....[24]....
        /*01f0*/ 	.word	0xffffffff


	//   ....[25]....
        /*01f4*/ 	.word	0xffffffff


	//   ....[26]....
        /*01f8*/ 	.word	0xffffffff


	//   ....[27]....
        /*01fc*/ 	.word	0xffffffff


	//   ....[28]....
        /*0200*/ 	.word	0xffffffff


	//   ....[29]....
        /*0204*/ 	.word	0xffffffff


	//   ....[30]....
        /*0208*/ 	.word	0xffffffff


	//   ....[31]....
        /*020c*/ 	.word	0xffffffff


	//   ....[32]....
        /*0210*/ 	.word	0xffffffff


	//   ....[33]....
        /*0214*/ 	.word	0xffffffff


	//   ....[34]....
        /*0218*/ 	.word	0xffffffff


	//   ....[35]....
        /*021c*/ 	.word	0xffffffff


	//   ....[36]....
        /*0220*/ 	.word	0xffffffff


	//   ....[37]....
        /*0224*/ 	.word	0xffffffff


	//   ....[38]....
        /*0228*/ 	.word	0xffffffff


	//   ....[39]....
        /*022c*/ 	.word	0xffffffff


	//   ....[40]....
        /*0230*/ 	.word	0xffffffff


	//   ....[41]....
        /*0234*/ 	.word	0xffffffff


	//   ....[42]....
        /*0238*/ 	.word	0xffffffff


	//   ....[43]....
        /*023c*/ 	.word	0xffffffff


	//   ....[44]....
        /*0240*/ 	.word	0xffffffff


	//   ....[45]....
        /*0244*/ 	.word	0xffffffff


	//   ....[46]....
        /*0248*/ 	.word	0xffffffff


	//   ....[47]....
        /*024c*/ 	.word	0xffffffff


	//   ....[48]....
        /*0250*/ 	.word	0xffffffff


	//   ....[49]....
        /*0254*/ 	.word	0xffffffff


	//   ....[50]....
        /*0258*/ 	.word	0xffffffff


	//   ....[51]....
        /*025c*/ 	.word	0xffffffff


	//   ....[52]....
        /*0260*/ 	.word	0xffffffff


	//   ....[53]....
        /*0264*/ 	.word	0xffffffff


	//   ....[54]....
        /*0268*/ 	.word	0xffffffff


	//   ....[55]....
        /*026c*/ 	.word	0xffffffff


	//   ....[56]....
        /*0270*/ 	.word	0xffffffff


	//   ....[57]....
        /*0274*/ 	.word	0xffffffff


	//   ....[58]....
        /*0278*/ 	.word	0xffffffff


	//   ....[59]....
        /*027c*/ 	.word	0xffffffff


	//   ....[60]....
        /*0280*/ 	.word	0xffffffff


	//   ....[61]....
        /*0284*/ 	.word	0xffffffff


	//   ....[62]....
        /*0288*/ 	.word	0xffffffff


	//   ....[63]....
        /*028c*/ 	.word	0xffffffff


	//   ....[64]....
        /*0290*/ 	.word	0xffffffff


	//   ....[65]....
        /*0294*/ 	.word	0xffffffff


	//   ....[66]....
        /*0298*/ 	.word	0xffffffff


	//   ....[67]....
        /*029c*/ 	.word	0xffffffff


	//   ....[68]....
        /*02a0*/ 	.word	0xffffffff


	//   ....[69]....
        /*02a4*/ 	.word	0xffffffff


	//   ....[70]....
        /*02a8*/ 	.word	0xffffffff


	//   ....[71]....
        /*02ac*/ 	.word	0xffffffff


	//   ....[72]....
        /*02b0*/ 	.word	0xffffffff


	//   ....[73]....
        /*02b4*/ 	.word	0xffffffff


	//   ....[74]....
        /*02b8*/ 	.word	0xffffffff


	//   ....[75]....
        /*02bc*/ 	.word	0xffffffff


	//   ....[76]....
        /*02c0*/ 	.word	0xffffffff


	//   ....[77]....
        /*02c4*/ 	.word	0xffffffff


	//   ....[78]....
        /*02c8*/ 	.word	0xffffffff


	//   ....[79]....
        /*02cc*/ 	.word	0xffffffff


	//   ....[80]....
        /*02d0*/ 	.word	0xffffffff


	//   ....[81]....
        /*02d4*/ 	.word	0xffffffff


	//   ....[82]....
        /*02d8*/ 	.word	0xffffffff


	//   ....[83]....
        /*02dc*/ 	.word	0xffffffff


	//   ....[84]....
        /*02e0*/ 	.word	0xffffffff


	//   ....[85]....
        /*02e4*/ 	.word	0xffffffff


	//   ....[86]....
        /*02e8*/ 	.word	0xffffffff


	//   ....[87]....
        /*02ec*/ 	.word	0xffffffff


	//   ....[88]....
        /*02f0*/ 	.word	0xffffffff


	//   ....[89]....
        /*02f4*/ 	.word	0xffffffff


	//   ....[90]....
        /*02f8*/ 	.word	0xffffffff


	//   ....[91]....
        /*02fc*/ 	.word	0xffffffff


	//   ....[92]....
        /*0300*/ 	.word	0xffffffff


	//   ....[93]....
        /*0304*/ 	.word	0xffffffff


	//   ....[94]....
        /*0308*/ 	.word	0xffffffff


	//   ....[95]....
        /*030c*/ 	.word	0xffffffff


	//   ....[96]....
        /*0310*/ 	.word	0xffffffff


	//   ....[97]....
        /*0314*/ 	.word	0xffffffff


	//   ....[98]....
        /*0318*/ 	.word	0xffffffff


	//   ....[99]....
        /*031c*/ 	.word	0xffffffff


	//   ....[100]....
        /*0320*/ 	.word	0xffffffff


	//   ....[101]....
        /*0324*/ 	.word	0xffffffff


	//   ....[102]....
        /*0328*/ 	.word	0xffffffff


	//   ....[103]....
        /*032c*/ 	.word	0xffffffff


	//   ....[104]....
        /*0330*/ 	.word	0xffffffff


	//   ....[105]....
        /*0334*/ 	.word	0xffffffff


	//   ....[106]....
        /*0338*/ 	.word	0xffffffff


	//   ....[107]....
        /*033c*/ 	.word	0xffffffff


	//   ....[108]....
        /*0340*/ 	.word	0xffffffff


	//   ....[109]....
        /*0344*/ 	.word	0xffffffff


	//   ....[110]....
        /*0348*/ 	.word	0xffffffff


	//   ....[111]....
        /*034c*/ 	.word	0xffffffff


	//   ....[112]....
        /*0350*/ 	.word	0xffffffff


	//   ....[113]....
        /*0354*/ 	.word	0xffffffff


	//   ....[114]....
        /*0358*/ 	.word	0xffffffff


	//   ....[115]....
        /*035c*/ 	.word	0xffffffff


	//   ....[116]....
        /*0360*/ 	.word	0xffffffff


	//   ....[117]....
        /*0364*/ 	.word	0xffffffff


	//   ....[118]....
        /*0368*/ 	.word	0xffffffff


	//   ....[119]....
        /*036c*/ 	.word	0xffffffff


	//   ....[120]....
        /*0370*/ 	.word	0xffffffff


	//   ....[121]....
        /*0374*/ 	.word	0xffffffff


	//   ....[122]....
        /*0378*/ 	.word	0xffffffff


	//   ....[123]....
        /*037c*/ 	.word	0xffffffff


	//   ....[124]....
        /*0380*/ 	.word	0xffffffff


	//   ....[125]....
        /*0384*/ 	.word	0xffffffff


	//   ....[126]....
        /*0388*/ 	.word	0xffffffff


	//   ....[127]....
        /*038c*/ 	.word	0xffffffff


	//   ....[128]....
        /*0390*/ 	.word	0xffffffff


	//   ....[129]....
        /*0394*/ 	.word	0xffffffff


	//   ....[130]....
        /*0398*/ 	.word	0xffffffff


	//   ....[131]....
        /*039c*/ 	.word	0xffffffff


	//   ....[132]....
        /*03a0*/ 	.word	0xffffffff


	//   ....[133]....
        /*03a4*/ 	.word	0xffffffff


	//   ....[134]....
        /*03a8*/ 	.word	0xffffffff


	//   ....[135]....
        /*03ac*/ 	.word	0xffffffff


	//   ....[136]....
        /*03b0*/ 	.word	0xffffffff


	//   ....[137]....
        /*03b4*/ 	.word	0xffffffff


	//   ....[138]....
        /*03b8*/ 	.word	0xffffffff


	//   ....[139]....
        /*03bc*/ 	.word	0xffffffff


	//   ....[140]....
        /*03c0*/ 	.word	0xffffffff


	//   ....[141]....
        /*03c4*/ 	.word	0xffffffff


	//   ....[142]....
        /*03c8*/ 	.word	0xffffffff


	//   ....[143]....
        /*03cc*/ 	.word	0xffffffff


	//   ....[144]....
        /*03d0*/ 	.word	0xffffffff


	//   ....[145]....
        /*03d4*/ 	.word	0xffffffff


	//   ....[146]....
        /*03d8*/ 	.word	0xffffffff


	//   ....[147]....
        /*03dc*/ 	.word	0xffffffff


	//   ....[148]....
        /*03e0*/ 	.word	0xffffffff


	//   ....[149]....
        /*03e4*/ 	.word	0xffffffff


	//   ....[150]....
        /*03e8*/ 	.word	0xffffffff


	//   ....[151]....
        /*03ec*/ 	.word	0xffffffff


	//   ....[152]....
        /*03f0*/ 	.word	0xffffffff


	//   ....[153]....
        /*03f4*/ 	.word	0xffffffff


	//   ....[154]....
        /*03f8*/ 	.word	0xffffffff


	//   ....[155]....
        /*03fc*/ 	.word	0xffffffff


	//   ....[156]....
        /*0400*/ 	.word	0xffffffff


	//   ....[157]....
        /*0404*/ 	.word	0xffffffff


	//   ....[158]....
        /*0408*/ 	.word	0xffffffff


	//   ....[159]....
        /*040c*/ 	.word	0xffffffff


	//   ....[160]....
        /*0410*/ 	.word	0xffffffff


	//   ....[161]....
        /*0414*/ 	.word	0x0500000f


	//   ....[162]....
        /*0418*/ 	.word	0x0500000f


	//   ....[163]....
        /*041c*/ 	.word	0x0500000f


	//   ....[164]....
        /*0420*/ 	.word	0x0500000f


	//   ....[165]....
        /*0424*/ 	.word	0x0500000f


	//   ....[166]....
        /*0428*/ 	.word	0x0500000f


	//   ....[167]....
        /*042c*/ 	.word	0x0500000f


	//   ....[168]....
        /*0430*/ 	.word	0x0500000f


	//   ....[169]....
        /*0434*/ 	.word	0x0500000f


	//   ....[170]....
        /*0438*/ 	.word	0x0500000f


	//   ....[171]....
        /*043c*/ 	.word	0x0500000f


	//   ....[172]....
        /*0440*/ 	.word	0x0500000f


	//   ....[173]....
        /*0444*/ 	.word	0x0500000f


	//   ....[174]....
        /*0448*/ 	.word	0x0500000f


	//   ....[175]....
        /*044c*/ 	.word	0x0500000f


	//   ....[176]....
        /*0450*/ 	.word	0x0500000f


	//   ....[177]....
        /*0454*/ 	.word	0x0500000f


	//   ....[178]....
        /*0458*/ 	.word	0x0500000f


	//   ....[179]....
        /*045c*/ 	.word	0x0500000f


	//   ....[180]....
        /*0460*/ 	.word	0x0500000f


	//   ....[181]....
        /*0464*/ 	.word	0x0500000f


	//   ....[182]....
        /*0468*/ 	.word	0x0500000f


	//   ....[183]....
        /*046c*/ 	.word	0x0500000f


	//   ....[184]....
        /*0470*/ 	.word	0x0500000f


	//   ....[185]....
        /*0474*/ 	.word	0x0500000f


	//   ....[186]....
        /*0478*/ 	.word	0x0500000f


	//   ....[187]....
        /*047c*/ 	.word	0x0500000f


	//   ....[188]....
        /*0480*/ 	.word	0x0500000f


	//   ....[189]....
        /*0484*/ 	.word	0x0500000f


	//   ....[190]....
        /*0488*/ 	.word	0x0500000f


	//   ....[191]....
        /*048c*/ 	.word	0x0500000f


	//   ....[192]....
        /*0490*/ 	.word	0x0500000f


	//   ....[193]....
        /*0494*/ 	.word	0x0500000f


	//   ....[194]....
        /*0498*/ 	.word	0x0500000f


	//   ....[195]....
        /*049c*/ 	.word	0x0500000f


	//   ....[196]....
        /*04a0*/ 	.word	0x0500000f


	//   ....[197]....
        /*04a4*/ 	.word	0x0500000f


	//   ....[198]....
        /*04a8*/ 	.word	0x0500000f


	//   ....[199]....
        /*04ac*/ 	.word	0x0500000f


	//   ....[200]....
        /*04b0*/ 	.word	0x0500000f


	//   ....[201]....
        /*04b4*/ 	.word	0x0500000f


	//   ....[202]....
        /*04b8*/ 	.word	0x0500000f


	//   ....[203]....
        /*04bc*/ 	.word	0x0500000f


	//   ....[204]....
        /*04c0*/ 	.word	0x0500000f


	//   ....[205]....
        /*04c4*/ 	.word	0x0500000f


	//   ....[206]....
        /*04c8*/ 	.word	0x0500000f


	//   ....[207]....
        /*04cc*/ 	.word	0x0500000f


	//   ....[208]....
        /*04d0*/ 	.word	0x0500000f


	//   ....[209]....
        /*04d4*/ 	.word	0x0500000f


	//   ....[210]....
        /*04d8*/ 	.word	0x0500000f


	//   ....[211]....
        /*04dc*/ 	.word	0x0500000f


	//   ....[212]....
        /*04e0*/ 	.word	0x0500000f


	//   ....[213]....
        /*04e4*/ 	.word	0x0500000f


	//   ....[214]....
        /*04e8*/ 	.word	0x0500000f


	//   ....[215]....
        /*04ec*/ 	.word	0x0500000f


	//   ....[216]....
        /*04f0*/ 	.word	0x0500000f


	//   ....[217]....
        /*04f4*/ 	.word	0x0500000f


	//   ....[218]....
        /*04f8*/ 	.word	0x0500000f


	//   ....[219]....
        /*04fc*/ 	.word	0x0500000f


	//   ....[220]....
        /*0500*/ 	.word	0x0500000f


	//   ....[221]....
        /*0504*/ 	.word	0x0500000f


	//   ....[222]....
        /*0508*/ 	.word	0x0500000f


	//   ....[223]....
        /*050c*/ 	.word	0x0500000f


	//   ....[224]....
        /*0510*/ 	.word	0x0500000f


	//   ....[225]....
        /*0514*/ 	.word	0x0500000f


	//   ....[226]....
        /*0518*/ 	.word	0x0500000f


	//   ....[227]....
        /*051c*/ 	.word	0x0500000f


	//   ....[228]....
        /*0520*/ 	.word	0x0500000f


	//   ....[229]....
        /*0524*/ 	.word	0x0500000f


	//   ....[230]....
        /*0528*/ 	.word	0x0500000f


	//   ....[231]....
        /*052c*/ 	.word	0x0500000f


	//   ....[232]....
        /*0530*/ 	.word	0x0500000f


	//   ....[233]....
        /*0534*/ 	.word	0x0500000f


	//   ....[234]....
        /*0538*/ 	.word	0x0500000f


	//   ....[235]....
        /*053c*/ 	.word	0x0500000f


	//   ....[236]....
        /*0540*/ 	.word	0x0500000f


	//   ....[237]....
        /*0544*/ 	.word	0x0500000f


	//   ....[238]....
        /*0548*/ 	.word	0x0500000f


	//   ....[239]....
        /*054c*/ 	.word	0x0500000f


	//   ....[240]....
        /*0550*/ 	.word	0x0500000f


	//   ....[241]....
        /*0554*/ 	.word	0x0500000f


	//   ....[242]....
        /*0558*/ 	.word	0x0500000f


	//   ....[243]....
        /*055c*/ 	.word	0x0500000f


	//   ....[244]....
        /*0560*/ 	.word	0x0500000f


	//   ....[245]....
        /*0564*/ 	.word	0x0500000f


	//   ....[246]....
        /*0568*/ 	.word	0x0500000f


	//   ....[247]....
        /*056c*/ 	.word	0x0500000f


	//   ....[248]....
        /*0570*/ 	.word	0x0500000f


	//   ....[249]....
        /*0574*/ 	.word	0x0500000f


	//   ....[250]....
        /*0578*/ 	.word	0x0500000f


	//   ....[251]....
        /*057c*/ 	.word	0x0500000f


	//   ....[252]....
        /*0580*/ 	.word	0x0500000f


	//   ....[253]....
        /*0584*/ 	.word	0x0500000f


	//   ....[254]....
        /*0588*/ 	.word	0x0500000f


	//   ....[255]....
        /*058c*/ 	.word	0x0500000f


	//   ....[0]....
        /*0590*/ 	.word	0x0500000f


	//   ....[1]....
        /*0594*/ 	.word	0x0500000f


	//   ....[2]....
        /*0598*/ 	.word	0x0500000f


	//   ....[3]....
        /*059c*/ 	.word	0x0500000f


	//----- nvinfo : EIATTR_COOP_GROUP_INSTR_OFFSETS
	.align		4
.L_1592:
        /*05a0*/ 	.byte	0x04, 0x28
        /*05a2*/ 	.short	(.L_1594 - .L_1593)


	//   ....[0]....
.L_1593:
        /*05a4*/ 	.word	0x00000080


	//   ....[1]....
        /*05a8*/ 	.word	0x00000090


	//   ....[2]....
        /*05ac*/ 	.word	0x000002f0


	//   ....[3]....
        /*05b0*/ 	.word	0x00000450


	//   ....[4]....
        /*05b4*/ 	.word	0x00000570


	//   ....[5]....
        /*05b8*/ 	.word	0x000006d0


	//   ....[6]....
        /*05bc*/ 	.word	0x00001840


	//   ....[7]....
        /*05c0*/ 	.word	0x00002d20


	//   ....[8]....
        /*05c4*/ 	.word	0x00002d60


	//   ....[9]....
        /*05c8*/ 	.word	0x00003840


	//   ....[10]....
        /*05cc*/ 	.word	0x00003920


	//   ....[11]....
        /*05d0*/ 	.word	0x00003950


	//   ....[12]....
        /*05d4*/ 	.word	0x000039b0


	//   ....[13]....
        /*05d8*/ 	.word	0x000055a0


	//   ....[14]....
        /*05dc*/ 	.word	0x000055c0


	//   ....[15]....
        /*05e0*/ 	.word	0x00006150


	//   ....[16]....
        /*05e4*/ 	.word	0x000061d0


	//   ....[17]....
        /*05e8*/ 	.word	0x000061f0


	//   ....[18]....
        /*05ec*/ 	.word	0x00006210


	//   ....[19]....
        /*05f0*/ 	.word	0x00008b30


	//   ....[20]....
        /*05f4*/ 	.word	0x00008bf0


	//   ....[21]....
        /*05f8*/ 	.word	0x00008c20


	//   ....[22]....
        /*05fc*/ 	.word	0x00008c90


	//   ....[23]....
        /*0600*/ 	.word	0x0000a1d0


	//   ....[24]....
        /*0604*/ 	.word	0x0000a210


	//   ....[25]....
        /*0608*/ 	.word	0x0000a2c0


	//   ....[26]....
        /*060c*/ 	.word	0x0000a2f0


	//   ....[27]....
        /*0610*/ 	.word	0x0000bd50


	//   ....[28]....
        /*0614*/ 	.word	0x0000bd80


	//   ....[29]....
        /*0618*/ 	.word	0x0000bdb0


	//   ....[30]....
        /*061c*/ 	.word	0x0000be20


	//   ....[31]....
        /*0620*/ 	.word	0x0000c680


	//   ....[32]....
        /*0624*/ 	.word	0x0000c6c0


	//   ....[33]....
        /*0628*/ 	.word	0x0000c840


	//   ....[34]....
        /*062c*/ 	.word	0x0000c860


	//   ....[35]....
        /*0630*/ 	.word	0x0000c9a0


	//   ....[36]....
        /*0634*/ 	.word	0x0000c9c0


	//   ....[37]....
        /*0638*/ 	.word	0x0000cb10


	//   ....[38]....
        /*063c*/ 	.word	0x0000cb30


	//   ....[39]....
        /*0640*/ 	.word	0x0000d560


	//   ....[40]....
        /*0644*/ 	.word	0x0000d580


	//   ....[41]....
        /*0648*/ 	.word	0x0000d6c0


	//   ....[42]....
        /*064c*/ 	.word	0x0000d6e0


	//   ....[43]....
        /*0650*/ 	.word	0x0000d820


	//   ....[44]....
        /*0654*/ 	.word	0x0000d840


	//   ....[45]....
        /*0658*/ 	.word	0x0000d990


	//   ....[46]....
        /*065c*/ 	.word	0x0000d9b0


	//   ....[47]....
        /*0660*/ 	.word	0x0000db70


	//   ....[48]....
        /*0664*/ 	.word	0x0000dd40


	//   ....[49]....
        /*0668*/ 	.word	0x0000dd70


	//   ....[50]....
        /*066c*/ 	.word	0x0000dda0


	//   ....[51]....
        /*0670*/ 	.word	0x0000ddd0


	//   ....[52]....
        /*0674*/ 	.word	0x0000de00


	//   ....[53]....
        /*0678*/ 	.word	0x0000de30


	//   ....[54]....
        /*067c*/ 	.word	0x0000df80


	//   ....[55]....
        /*0680*/ 	.word	0x0000dfb0


	//   ....[56]....
        /*0684*/ 	.word	0x0000dfe0


	//   ....[57]....
        /*0688*/ 	.word	0x0000e010


	//   ....[58]....
        /*068c*/ 	.word	0x0000e040


	//   ....[59]....
        /*0690*/ 	.word	0x0000e070


	//   ....[60]....
        /*0694*/ 	.word	0x0000e100


	//   ....[61]....
        /*0698*/ 	.word	0x0000e160


	//   ....[62]....
        /*069c*/ 	.word	0x0000e1f0


	//   ....[63]....
        /*06a0*/ 	.word	0x0000fa30


	//   ....[64]....
        /*06a4*/ 	.word	0x0000fa50


	//   ....[65]....
        /*06a8*/ 	.word	0x0000fae0


	//   ....[66]....
        /*06ac*/ 	.word	0x0000fb00


	//   ....[67]....
        /*06b0*/ 	.word	0x0000fb80


	//   ....[68]....
        /*06b4*/ 	.word	0x0000fba0


	//   ....[69]....
        /*06b8*/ 	.word	0x0000fc20


	//   ....[70]....
        /*06bc*/ 	.word	0x0000fc40


	//   ....[71]....
        /*06c0*/ 	.word	0x0000fcc0


	//   ....[72]....
        /*06c4*/ 	.word	0x0000fce0


	//   ....[73]....
        /*06c8*/ 	.word	0x0000fcf0


	//   ....[74]....
        /*06cc*/ 	.word	0x0000fd00


	//   ....[75]....
        /*06d0*/ 	.word	0x00010490


	//   ....[76]....
        /*06d4*/ 	.word	0x000104b0


	//   ....[77]....
        /*06d8*/ 	.word	0x000104c0


	//   ....[78]....
        /*06dc*/ 	.word	0x000104d0


	//   ....[79]....
        /*06e0*/ 	.word	0x000104e0


	//   ....[80]....
        /*06e4*/ 	.word	0x00010500


	//   ....[81]....
        /*06e8*/ 	.word	0x000105c0


	//   ....[82]....
        /*06ec*/ 	.word	0x00010660


	//   ....[83]....
        /*06f0*/ 	.word	0x00010680


	//   ....[84]....
        /*06f4*/ 	.word	0x000106e0


	//   ....[85]....
        /*06f8*/ 	.word	0x00010750


	//   ....[86]....
        /*06fc*/ 	.word	0x00010770


	//   ....[87]....
        /*0700*/ 	.word	0x00010780


	//   ....[88]....
        /*0704*/ 	.word	0x000107b0


	//   ....[89]....
        /*0708*/ 	.word	0x00010840


	//   ....[90]....
        /*070c*/ 	.word	0x00010880


	//   ....[91]....
        /*0710*/ 	.word	0x00010f90


	//   ....[92]....
        /*0714*/ 	.word	0x00010fc0


	//   ....[93]....
        /*0718*/ 	.word	0x00010fe0


	//   ....[94]....
        /*071c*/ 	.word	0x00011010


	//   ....[95]....
        /*0720*/ 	.word	0x00011090


	//   ....[96]....
        /*0724*/ 	.word	0x000110b0


	//   ....[97]....
        /*0728*/ 	.word	0x000111c0


	//   ....[98]....
        /*072c*/ 	.word	0x000111f0


	//   ....[99]....
        /*0730*/ 	.word	0x00011270


	//   ....[100]....
        /*0734*/ 	.word	0x00011290


	//   ....[101]....
        /*0738*/ 	.word	0x00011300


	//   ....[102]....
        /*073c*/ 	.word	0x00011320


	//   ....[103]....
        /*0740*/ 	.word	0x00011380


	//   ....[104]....
        /*0744*/ 	.word	0x000113b0


	//   ....[105]....
        /*0748*/ 	.word	0x00011430


	//   ....[106]....
        /*074c*/ 	.word	0x00011490


	//   ....[107]....
        /*0750*/ 	.word	0x000119e0


	//   ....[108]....
        /*0754*/ 	.word	0x00011a00


	//   ....[109]....
        /*0758*/ 	.word	0x00011a50


	//   ....[110]....
        /*075c*/ 	.word	0x00011b10


	//   ....[111]....
        /*0760*/ 	.word	0x00011b20


	//   ....[112]....
        /*0764*/ 	.word	0x00011b50


	//   ....[113]....
        /*0768*/ 	.word	0x00011be0


	//   ....[114]....
        /*076c*/ 	.word	0x00011c90


	//   ....[115]....
        /*0770*/ 	.word	0x00011ca0


	//   ....[116]....
        /*0774*/ 	.word	0x00011cd0


	//   ....[117]....
        /*0778*/ 	.word	0x00011ce0


	//   ....[118]....
        /*077c*/ 	.word	0x00011d70


	//   ....[119]....
        /*0780*/ 	.word	0x00012480


	//   ....[120]....
        /*0784*/ 	.word	0x000124a0


	//   ....[121]....
        /*0788*/ 	.word	0x000124b0


	//   ....[122]....
        /*078c*/ 	.word	0x000124f0


	//   ....[123]....
        /*0790*/ 	.word	0x00012500


	//   ....[124]....
        /*0794*/ 	.word	0x00012540


	//   ....[125]....
        /*0798*/ 	.word	0x00012550


	//   ....[126]....
        /*079c*/ 	.word	0x00012590


	//   ....[127]....
        /*07a0*/ 	.word	0x000125a0


	//   ....[128]....
        /*07a4*/ 	.word	0x000125e0


	//   ....[129]....
        /*07a8*/ 	.word	0x000125f0


	//   ....[130]....
        /*07ac*/ 	.word	0x00012600


	//   ....[131]....
        /*07b0*/ 	.word	0x00012960


	//   ....[132]....
        /*07b4*/ 	.word	0x00012980


	//   ....[133]....
        /*07b8*/ 	.word	0x00012990


	//   ....[134]....
        /*07bc*/ 	.word	0x000129a0


	//   ....[135]....
        /*07c0*/ 	.word	0x000129b0


	//   ....[136]....
        /*07c4*/ 	.word	0x000129d0


	//   ....[137]....
        /*07c8*/ 	.word	0x00012a40


	//   ....[138]....
        /*07cc*/ 	.word	0x00012a70


	//   ....[139]....
        /*07d0*/ 	.word	0x00012a80


	//   ....[140]....
        /*07d4*/ 	.word	0x00012af0


	//   ....[141]....
        /*07d8*/ 	.word	0x00012b00


	//   ....[142]....
        /*07dc*/ 	.word	0x00012c00


	//   ....[143]....
        /*07e0*/ 	.word	0x000130a0


	//   ....[144]....
        /*07e4*/ 	.word	0x000130d0


	//   ....[145]....
        /*07e8*/ 	.word	0x00013100


	//   ....[146]....
        /*07ec*/ 	.word	0x00013130


	//   ....[147]....
        /*07f0*/ 	.word	0x00013160


	//   ....[148]....
        /*07f4*/ 	.word	0x00013190


	//   ....[149]....
        /*07f8*/ 	.word	0x000131c0


	//   ....[150]....
        /*07fc*/ 	.word	0x000131f0


	//   ....[151]....
        /*0800*/ 	.word	0x00013370


	//   ....[152]....
        /*0804*/ 	.word	0x000133a0


	//   ....[153]....
        /*0808*/ 	.word	0x000133d0


	//   ....[154]....
        /*080c*/ 	.word	0x00013400


	//   ....[155]....
        /*0810*/ 	.word	0x00013430


	//   ....[156]....
        /*0814*/ 	.word	0x00013460


	//   ....[157]....
        /*0818*/ 	.word	0x00013520


	//   ....[158]....
        /*081c*/ 	.word	0x00013540


	//   ....[159]....
        /*0820*/ 	.word	0x000135b0


	//   ....[160]....
        /*0824*/ 	.word	0x00013c50


	//   ....[161]....
        /*0828*/ 	.word	0x00014280


	//   ....[162]....
        /*082c*/ 	.word	0x00014370


	//   ....[163]....
        /*0830*/ 	.word	0x00014410


	//   ....[164]....
        /*0834*/ 	.word	0x00014470


	//   ....[165]....
        /*0838*/ 	.word	0x00014560


	//   ....[166]....
        /*083c*/ 	.word	0x000145d0


	//   ....[167]....
        /*0840*/ 	.word	0x000146c0


	//   ....[168]....
        /*0844*/ 	.word	0x00014730


	//   ....[169]....
        /*0848*/ 	.word	0x00014820


	//   ....[170]....
        /*084c*/ 	.word	0x00014890


	//   ....[171]....
        /*0850*/ 	.word	0x00014980


	//   ....[172]....
        /*0854*/ 	.word	0x000149f0


	//   ....[173]....
        /*0858*/ 	.word	0x00014a90


	//   ....[174]....
        /*085c*/ 	.word	0x00014b90


	//   ....[175]....
        /*0860*/ 	.word	0x00014be0


	//   ....[176]....
        /*0864*/ 	.word	0x00014c40


	//   ....[177]....
        /*0868*/ 	.word	0x00014d60


	//   ....[178]....
        /*086c*/ 	.word	0x00014de0


	//   ....[179]....
        /*0870*/ 	.word	0x00014ed0


	//   ....[180]....
        /*0874*/ 	.word	0x00014f50


	//   ....[181]....
        /*0878*/ 	.word	0x00015040


	//   ....[182]....
        /*087c*/ 	.word	0x00015150


	//   ....[183]....
        /*0880*/ 	.word	0x000151c0


	//   ....[184]....
        /*0884*/ 	.word	0x000152d0


	//   ....[185]....
        /*0888*/ 	.word	0x00015340


	//   ....[186]....
        /*088c*/ 	.word	0x000153c0


	//   ....[187]....
        /*0890*/ 	.word	0x000154b0


	//   ....[188]....
        /*0894*/ 	.word	0x00015520


	//   ....[189]....
        /*0898*/ 	.word	0x000155f0


	//   ....[190]....
        /*089c*/ 	.word	0x00015690


	//   ....[191]....
        /*08a0*/ 	.word	0x00015730


	//   ....[192]....
        /*08a4*/ 	.word	0x00015790


	//   ....[193]....
        /*08a8*/ 	.word	0x00015880


	//   ....[194]....
        /*08ac*/ 	.word	0x00015990


	//   ....[195]....
        /*08b0*/ 	.word	0x000159e0


	//   ....[196]....
        /*08b4*/ 	.word	0x00015a40


	//   ....[197]....
        /*08b8*/ 	.word	0x00015b40


	//   ....[198]....
        /*08bc*/ 	.word	0x00015c50


	//   ....[199]....
        /*08c0*/ 	.word	0x00015ca0


	//   ....[200]....
        /*08c4*/ 	.word	0x00015d00


	//   ....[201]....
        /*08c8*/ 	.word	0x00015e00


	//   ....[202]....
        /*08cc*/ 	.word	0x00015f10


	//   ....[203]....
        /*08d0*/ 	.word	0x00015f60


	//   ....[204]....
        /*08d4*/ 	.word	0x00015fc0


	//   ....[205]....
        /*08d8*/ 	.word	0x000160b0


	//   ....[206]....
        /*08dc*/ 	.word	0x000161e0


	//   ....[207]....
        /*08e0*/ 	.word	0x000162b0


	//   ....[208]....
        /*08e4*/ 	.word	0x00016350


	//   ....[209]....
        /*08e8*/ 	.word	0x00016460


	//   ....[210]....
        /*08ec*/ 	.word	0x000164c0


	//   ....[211]....
        /*08f0*/ 	.word	0x000165d0


	//   ....[212]....
        /*08f4*/ 	.word	0x00016630


	//   ....[213]....
        /*08f8*/ 	.word	0x00016740


	//   ....[214]....
        /*08fc*/ 	.word	0x000167a0


	//   ....[215]....
        /*0900*/ 	.word	0x000168b0


	//   ....[216]....
        /*0904*/ 	.word	0x00016910


	//   ....[217]....
        /*0908*/ 	.word	0x000169d0


	//   ....[218]....
        /*090c*/ 	.word	0x00016b30


	//   ....[219]....
        /*0910*/ 	.word	0x00016bd0


	//   ....[220]....
        /*0914*/ 	.word	0x00016c30


	//   ....[221]....
        /*0918*/ 	.word	0x00016ce0


	//   ....[222]....
        /*091c*/ 	.word	0x00016d40


	//   ....[223]....
        /*0920*/ 	.word	0x00016df0


	//   ....[224]....
        /*0924*/ 	.word	0x00016e50


	//   ....[225]....
        /*0928*/ 	.word	0x00016f00


	//   ....[226]....
        /*092c*/ 	.word	0x00016f60


	//   ....[227]....
        /*0930*/ 	.word	0x00017010


	//   ....[228]....
        /*0934*/ 	.word	0x00017070


	//   ....[229]....
        /*0938*/ 	.word	0x00017120


	//   ....[230]....
        /*093c*/ 	.word	0x00017200


	//   ....[231]....
        /*0940*/ 	.word	0x000172a0


	//   ....[232]....
        /*0944*/ 	.word	0x00017300


	//   ....[233]....
        /*0948*/ 	.word	0x000173d0


	//   ....[234]....
        /*094c*/ 	.word	0x00017430


	//   ....[235]....
        /*0950*/ 	.word	0x00017500


	//   ....[236]....
        /*0954*/ 	.word	0x00017560


	//   ....[237]....
        /*0958*/ 	.word	0x00017640


	//   ....[238]....
        /*095c*/ 	.word	0x000176a0


	//   ....[239]....
        /*0960*/ 	.word	0x00017770


	//   ....[240]....
        /*0964*/ 	.word	0x000177d0


	//   ....[241]....
        /*0968*/ 	.word	0x000178a0


	//   ....[242]....
        /*096c*/ 	.word	0x00017930


	//   ....[243]....
        /*0970*/ 	.word	0x000179d0


	//   ....[244]....
        /*0974*/ 	.word	0x00017af0


	//   ....[245]....
        /*0978*/ 	.word	0x00017b60


	//   ....[246]....
        /*097c*/ 	.word	0x00017bd0


	//   ....[247]....
        /*0980*/ 	.word	0x00017c40


	//   ....[248]....
        /*0984*/ 	.word	0x00017cb0


	//   ....[249]....
        /*0988*/ 	.word	0x00017d30


	//   ....[250]....
        /*098c*/ 	.word	0x00017dc0


	//   ....[251]....
        /*0990*/ 	.word	0x00017e50


	//   ....[252]....
        /*0994*/ 	.word	0x00017ec0


	//   ....[253]....
        /*0998*/ 	.word	0x00017f30


	//   ....[254]....
        /*099c*/ 	.word	0x00017fa0


	//   ....[255]....
        /*09a0*/ 	.word	0x00018020


	//   ....[0]....
        /*09a4*/ 	.word	0x00018090


	//   ....[1]....
        /*09a8*/ 	.word	0x00018130


	//   ....[2]....
        /*09ac*/ 	.word	0x000181c0


	//   ....[3]....
        /*09b0*/ 	.word	0x000182e0


	//----- nvinfo : EIATTR_REG_RECONFIG
	.align		4
.L_1594:
        /*09b4*/ 	.byte	0x01, 0x54
	.zero		2


	//----- nvinfo : EIATTR_SYSCALL_OFFSETS
	.align		4
        /*09b8*/ 	.byte	0x04, 0x46
        /*09ba*/ 	.short	(.L_1596 - .L_1595)


	//   ....[0]....
.L_1595:
        /*09bc*/ 	.word	0x00001aa0


	//   ....[1]....
        /*09c0*/ 	.word	0x0000f060


	//   ....[2]....
        /*09c4*/ 	.word	0x0000f1b0


	//   ....[3]....
        /*09c8*/ 	.word	0x0000f2a0


	//   ....[4]....
        /*09cc*/ 	.word	0x00010090


	//   ....[5]....
        /*09d0*/ 	.word	0x00010bd0


	//----- nvinfo : EIATTR_MBARRIER_INSTR_OFFSETS
	.align		4
.L_1596:
        /*09d4*/ 	.byte	0x04, 0x39
        /*09d6*/ 	.short	(.L_1598 - .L_1597)


	//   ....[0]....
.L_1597:
        /*09d8*/ 	.word	0x00000190
        /*09dc*/ 	.word	0x000000ff
        /*09e0*/ 	.word	0x00032400
        /*09e4*/ 	.short	0x0100
        /*09e6*/ 	.byte	0x08
	.zero		1


	//   ....[1]....
        /*09e8*/ 	.word	0x000001a0
        /*09ec*/ 	.word	0x000000ff
        /*09f0*/ 	.word	0x00032410
        /*09f4*/ 	.short	0x0100
        /*09f6*/ 	.byte	0x08
	.zero		1


	//   ....[2]....
        /*09f8*/ 	.word	0x000001b0
        /*09fc*/ 	.word	0x000000ff
        /*0a00*/ 	.word	0x00032420
        /*0a04*/ 	.short	0x0100
        /*0a06*/ 	.byte	0x08
	.zero		1


	//   ....[3]....
        /*0a08*/ 	.word	0x000002a0
        /*0a0c*/ 	.word	0x000000ff
        /*0a10*/ 	.word	0x00032430
        /*0a14*/ 	.short	0x0100
        /*0a16*/ 	.byte	0x08
	.zero		1


	//   ....[4]....
        /*0a18*/ 	.word	0x000002b0
        /*0a1c*/ 	.word	0x000000ff
        /*0a20*/ 	.word	0x00032440
        /*0a24*/ 	.short	0x0100
        /*0a26*/ 	.byte	0x08
	.zero		1


	//   ....[5]....
        /*0a28*/ 	.word	0x000002c0
        /*0a2c*/ 	.word	0x000000ff
        /*0a30*/ 	.word	0x00032438
        /*0a34*/ 	.short	0x0100
        /*0a36*/ 	.byte	0x08
	.zero		1


	//   ....[6]....
        /*0a38*/ 	.word	0x000002d0
        /*0a3c*/ 	.word	0x000000ff
        /*0a40*/ 	.word	0x00032448
        /*0a44*/ 	.short	0x0100
        /*0a46*/ 	.byte	0x08
	.zero		1


	//   ....[7]....
        /*0a48*/ 	.word	0x00000400
        /*0a4c*/ 	.word	0x000000ff
        /*0a50*/ 	.word	0x00032450
        /*0a54*/ 	.short	0x0100
        /*0a56*/ 	.byte	0x08
	.zero		1


	//   ....[8]....
        /*0a58*/ 	.word	0x00000410
        /*0a5c*/ 	.word	0x000000ff
        /*0a60*/ 	.word	0x00032460
        /*0a64*/ 	.short	0x0100
        /*0a66*/ 	.byte	0x08
	.zero		1


	//   ....[9]....
        /*0a68*/ 	.word	0x00000420
        /*0a6c*/ 	.word	0x000000ff
        /*0a70*/ 	.word	0x00032458
        /*0a74*/ 	.short	0x0100
        /*0a76*/ 	.byte	0x08
	.zero		1


	//   ....[10]....
        /*0a78*/ 	.word	0x00000430
        /*0a7c*/ 	.word	0x000000ff
        /*0a80*/ 	.word	0x00032468
        /*0a84*/ 	.short	0x0100
        /*0a86*/ 	.byte	0x08
	.zero		1


	//   ....[11]....
        /*0a88*/ 	.word	0x00000520
        /*0a8c*/ 	.word	0x000000ff
        /*0a90*/ 	.word	0x00032470
        /*0a94*/ 	.short	0x0100
        /*0a96*/ 	.byte	0x06
	.zero		1


	//   ....[12]....
        /*0a98*/ 	.word	0x00000530
        /*0a9c*/ 	.word	0x000000ff
        /*0aa0*/ 	.word	0x00032480
        /*0aa4*/ 	.short	0x0100
        /*0aa6*/ 	.byte	0x06
	.zero		1


	//   ....[13]....
        /*0aa8*/ 	.word	0x00000540
        /*0aac*/ 	.word	0x000000ff
        /*0ab0*/ 	.word	0x00032478
        /*0ab4*/ 	.short	0x0100
        /*0ab6*/ 	.byte	0x06
	.zero		1


	//   ....[14]....
        /*0ab8*/ 	.word	0x00000550
        /*0abc*/ 	.word	0x000000ff
        /*0ac0*/ 	.word	0x00032488
        /*0ac4*/ 	.short	0x0100
        /*0ac6*/ 	.byte	0x06
	.zero		1


	//   ....[15]....
        /*0ac8*/ 	.word	0x00000680
        /*0acc*/ 	.word	0x000000ff
        /*0ad0*/ 	.word	0x00032490
        /*0ad4*/ 	.short	0x0100
        /*0ad6*/ 	.byte	0x08
	.zero		1


	//   ....[16]....
        /*0ad8*/ 	.word	0x00000690
        /*0adc*/ 	.word	0x000000ff
        /*0ae0*/ 	.word	0x000324a0
        /*0ae4*/ 	.short	0x0100
        /*0ae6*/ 	.byte	0x08
	.zero		1


	//   ....[17]....
        /*0ae8*/ 	.word	0x000006a0
        /*0aec*/ 	.word	0x000000ff
        /*0af0*/ 	.word	0x00032498
        /*0af4*/ 	.short	0x0100
        /*0af6*/ 	.byte	0x08
	.zero		1


	//   ....[18]....
        /*0af8*/ 	.word	0x000006b0
        /*0afc*/ 	.word	0x000000ff
        /*0b00*/ 	.word	0x000324a8
        /*0b04*/ 	.short	0x0100
        /*0b06*/ 	.byte	0x08
	.zero		1


	//   ....[19]....
        /*0b08*/ 	.word	0x000007f0
        /*0b0c*/ 	.word	0x000000ff
        /*0b10*/ 	.word	0x000324b0
        /*0b14*/ 	.short	0x0100
        /*0b16*/ 	.byte	0x08
	.zero		1


	//   ....[20]....
        /*0b18*/ 	.word	0x00000800
        /*0b1c*/ 	.word	0x000000ff
        /*0b20*/ 	.word	0x000324c0
        /*0b24*/ 	.short	0x0100
        /*0b26*/ 	.byte	0x08
	.zero		1


	//   ....[21]....
        /*0b28*/ 	.word	0x00000810
        /*0b2c*/ 	.word	0x000000ff
        /*0b30*/ 	.word	0x000324b8
        /*0b34*/ 	.short	0x0100
        /*0b36*/ 	.byte	0x08
	.zero		1


	//   ....[22]....
        /*0b38*/ 	.word	0x00000820
        /*0b3c*/ 	.word	0x000000ff
        /*0b40*/ 	.word	0x000324c8
        /*0b44*/ 	.short	0x0100
        /*0b46*/ 	.byte	0x08
	.zero		1


	//   ....[23]....
        /*0b48*/ 	.word	0x00001b00
        /*0b4c*/ 	.word	0x000000ff
        /*0b50*/ 	.word	0x00032400
        /*0b54*/ 	.short	0x010a
        /*0b56*/ 	.byte	0x28
	.zero		1


	//   ....[24]....
        /*0b58*/ 	.word	0x00001bf0
        /*0b5c*/ 	.word	0x000000ff
        /*0b60*/ 	.word	0x00032430
        /*0b64*/ 	.short	0x010a
        /*0b66*/ 	.byte	0x06
	.zero		1


	//   ....[25]....
        /*0b68*/ 	.word	0x00001c30
        /*0b6c*/ 	.word	0x000000ff
        /*0b70*/ 	.word	0x00032430
        /*0b74*/ 	.short	0x010a
        /*0b76*/ 	.byte	0x06
	.zero		1


	//   ....[26]....
        /*0b78*/ 	.word	0x00001f30
        /*0b7c*/ 	.word	0x000000ff
        /*0b80*/ 	.word	0x00032410
        /*0b84*/ 	.short	0x010a
        /*0b86*/ 	.byte	0x28
	.zero		1


	//   ....[27]....
        /*0b88*/ 	.word	0x00001f70
        /*0b8c*/ 	.word	0x000000ff
        /*0b90*/ 	.word	0x00032450
        /*0b94*/ 	.short	0x010a
        /*0b96*/ 	.byte	0x06
	.zero		1


	//   ....[28]....
        /*0b98*/ 	.word	0x00001fb0
        /*0b9c*/ 	.word	0x000000ff
        /*0ba0*/ 	.word	0x00032450
        /*0ba4*/ 	.short	0x010a
        /*0ba6*/ 	.byte	0x06
	.zero		1


	//   ....[29]....
        /*0ba8*/ 	.word	0x00002d50
        /*0bac*/ 	.word	0x000000ff
        /*0bb0*/ 	.word	0x00000000
        /*0bb4*/ 	.short	0x0101
        /*0bb6*/ 	.byte	0x0a
	.zero		1


	//   ....[30]....
        /*0bb8*/ 	.word	0x000046a0
        /*0bbc*/ 	.word	0x000000ff
        /*0bc0*/ 	.word	0x00000000
        /*0bc4*/ 	.short	0x0101
        /*0bc6*/ 	.byte	0x06
	.zero		1


	//   ....[31]....
        /*0bc8*/ 	.word	0x00004840
        /*0bcc*/ 	.word	0x000000ff
        /*0bd0*/ 	.word	0x00032430
        /*0bd4*/ 	.short	0x010a
        /*0bd6*/ 	.byte	0x04
	.zero		1


	//   ....[32]....
        /*0bd8*/ 	.word	0x00004880
        /*0bdc*/ 	.word	0x000000ff
        /*0be0*/ 	.word	0x00032430
        /*0be4*/ 	.short	0x010a
        /*0be6*/ 	.byte	0x04
	.zero		1


	//   ....[33]....
        /*0be8*/ 	.word	0x00004aa0
        /*0bec*/ 	.word	0x000000ff
        /*0bf0*/ 	.word	0x00032450
        /*0bf4*/ 	.short	0x010a
        /*0bf6*/ 	.byte	0x04
	.zero		1


	//   ....[34]....
        /*0bf8*/ 	.word	0x00004ae0
        /*0bfc*/ 	.word	0x000000ff
        /*0c00*/ 	.word	0x00032450
        /*0c04*/ 	.short	0x010a
        /*0c06*/ 	.byte	0x04
	.zero		1


	//   ....[35]....
        /*0c08*/ 	.word	0x00005580
        /*0c0c*/ 	.word	0x000000ff
        /*0c10*/ 	.word	0x00000000
        /*0c14*/ 	.short	0x0101
        /*0c16*/ 	.byte	0x0a
	.zero		1


	//   ....[36]....
        /*0c18*/ 	.word	0x00007820
        /*0c1c*/ 	.word	0x000000ff
        /*0c20*/ 	.word	0x00000000
        /*0c24*/ 	.short	0x0101
        /*0c26*/ 	.byte	0x04
	.zero		1


	//   ....[37]....
        /*0c28*/ 	.word	0x00007950
        /*0c2c*/ 	.word	0x000000ff
        /*0c30*/ 	.word	0x00032430
        /*0c34*/ 	.short	0x010a
        /*0c36*/ 	.byte	0x04
	.zero		1


	//   ....[38]....
        /*0c38*/ 	.word	0x00007990
        /*0c3c*/ 	.word	0x000000ff
        /*0c40*/ 	.word	0x00032430
        /*0c44*/ 	.short	0x010a
        /*0c46*/ 	.byte	0x04
	.zero		1


	//   ....[39]....
        /*0c48*/ 	.word	0x00007bb0
        /*0c4c*/ 	.word	0x000000ff
        /*0c50*/ 	.word	0x00032450
        /*0c54*/ 	.short	0x010a
        /*0c56*/ 	.byte	0x04
	.zero		1


	//   ....[40]....
        /*0c58*/ 	.word	0x00007bf0
        /*0c5c*/ 	.word	0x000000ff
        /*0c60*/ 	.word	0x00032450
        /*0c64*/ 	.short	0x010a
        /*0c66*/ 	.byte	0x04
	.zero		1


	//   ....[41]....
        /*0c68*/ 	.word	0x000085e0
        /*0c6c*/ 	.word	0x000000ff
        /*0c70*/ 	.word	0x00000000
        /*0c74*/ 	.short	0x0101
        /*0c76*/ 	.byte	0x0a
	.zero		1


	//   ....[42]....
        /*0c78*/ 	.word	0x0000a1b0
        /*0c7c*/ 	.word	0x000000ff
        /*0c80*/ 	.word	0x00000000
        /*0c84*/ 	.short	0x0101
        /*0c86*/ 	.byte	0x04
	.zero		1


	//   ....[43]....
        /*0c88*/ 	.word	0x0000c6a0
        /*0c8c*/ 	.word	0x000000ff
        /*0c90*/ 	.word	0x00000000
        /*0c94*/ 	.short	0x0101
        /*0c96*/ 	.byte	0x07
	.zero		1


	//   ....[44]....
        /*0c98*/ 	.word	0x0000f7b0
        /*0c9c*/ 	.word	0x00000019
        /*0ca0*/ 	.word	0x00032440
        /*0ca4*/ 	.short	0x010a
        /*0ca6*/ 	.byte	0x3f
	.zero		1


	//   ....[45]....
        /*0ca8*/ 	.word	0x0000fe00
        /*0cac*/ 	.word	0x00000019
        /*0cb0*/ 	.word	0x00032430
        /*0cb4*/ 	.short	0x0107
        /*0cb6*/ 	.byte	0x3f
	.zero		1


	//   ....[46]....
        /*0cb8*/ 	.word	0x0000fed0
        /*0cbc*/ 	.word	0x00000019
        /*0cc0*/ 	.word	0x00032430
        /*0cc4*/ 	.short	0x0101
        /*0cc6*/ 	.byte	0x3f
	.zero		1


	//   ....[47]....
        /*0cc8*/ 	.word	0x00010a10
        /*0ccc*/ 	.word	0x00000016
        /*0cd0*/ 	.word	0x00032400
        /*0cd4*/ 	.short	0x0107
        /*0cd6*/ 	.byte	0x3f
	.zero		1


	//   ....[48]....
        /*0cd8*/ 	.word	0x00010aa0
        /*0cdc*/ 	.word	0x00000016
        /*0ce0*/ 	.word	0x00032400
        /*0ce4*/ 	.short	0x0101
        /*0ce6*/ 	.byte	0x3f
	.zero		1


	//   ....[49]....
        /*0ce8*/ 	.word	0x000115d0
        /*0cec*/ 	.word	0x00000016
        /*0cf0*/ 	.word	0x00032410
        /*0cf4*/ 	.short	0x0107
        /*0cf6*/ 	.byte	0x3f
	.zero		1


	//   ....[50]....
        /*0cf8*/ 	.word	0x000116d0
        /*0cfc*/ 	.word	0x00000016
        /*0d00*/ 	.word	0x00032410
        /*0d04*/ 	.short	0x0101
        /*0d06*/ 	.byte	0x3f
	.zero		1


	//   ....[51]....
        /*0d08*/ 	.word	0x000116f0
        /*0d0c*/ 	.word	0x00000016
        /*0d10*/ 	.word	0x00032420
        /*0d14*/ 	.short	0x010a
        /*0d16*/ 	.byte	0x3f
	.zero		1


	//   ....[52]....
        /*0d18*/ 	.word	0x00011770
        /*0d1c*/ 	.word	0x00000019
        /*0d20*/ 	.word	0x00032460
        /*0d24*/ 	.short	0x010a
        /*0d26*/ 	.byte	0x3f
	.zero		1


	//   ....[53]....
        /*0d28*/ 	.word	0x00011ef0
        /*0d2c*/ 	.word	0x00000019
        /*0d30*/ 	.word	0x00032450
        /*0d34*/ 	.short	0x0107
        /*0d36*/ 	.byte	0x3f
	.zero		1


	//   ....[54]....
        /*0d38*/ 	.word	0x00011fb0
        /*0d3c*/ 	.word	0x00000019
        /*0d40*/ 	.word	0x00032450
        /*0d44*/ 	.short	0x0101
        /*0d46*/ 	.byte	0x3f
	.zero		1


	//   ....[55]....
        /*0d48*/ 	.word	0x000122e0
        /*0d4c*/ 	.word	0x0000000a
        /*0d50*/ 	.word	0x00032440
        /*0d54*/ 	.short	0x010a
        /*0d56*/ 	.byte	0x3f
	.zero		1


	//   ....[56]....
        /*0d58*/ 	.word	0x000126b0
        /*0d5c*/ 	.word	0x0000000a
        /*0d60*/ 	.word	0x00032430
        /*0d64*/ 	.short	0x0107
        /*0d66*/ 	.byte	0x3f
	.zero		1


	//   ....[57]....
        /*0d68*/ 	.word	0x00012760
        /*0d6c*/ 	.word	0x0000000a
        /*0d70*/ 	.word	0x00032430
        /*0d74*/ 	.short	0x0101
        /*0d76*/ 	.byte	0x3f
	.zero		1


	//   ....[58]....
        /*0d78*/ 	.word	0x00012790
        /*0d7c*/ 	.word	0x0000000a
        /*0d80*/ 	.word	0x00032460
        /*0d84*/ 	.short	0x010a
        /*0d86*/ 	.byte	0x3f
	.zero		1


	//   ....[59]....
        /*0d88*/ 	.word	0x00012cb0
        /*0d8c*/ 	.word	0x0000000a
        /*0d90*/ 	.word	0x00032450
        /*0d94*/ 	.short	0x0107
        /*0d96*/ 	.byte	0x3f
	.zero		1


	//   ....[60]....
        /*0d98*/ 	.word	0x00012d60
        /*0d9c*/ 	.word	0x0000000a
        /*0da0*/ 	.word	0x00032450
        /*0da4*/ 	.short	0x0101
        /*0da6*/ 	.byte	0x3f
	.zero		1


	//   ....[61]....
        /*0da8*/ 	.word	0x00013bd0
        /*0dac*/ 	.word	0x00000005
        /*0db0*/ 	.word	0x00032420
        /*0db4*/ 	.short	0x010a
        /*0db6*/ 	.byte	0x3f
	.zero		1


	//   ....[62]....
        /*0db8*/ 	.word	0x00013d70
        /*0dbc*/ 	.word	0x00000003
        /*0dc0*/ 	.word	0x00032440
        /*0dc4*/ 	.short	0x010a
        /*0dc6*/ 	.byte	0x3f
	.zero		1


	//   ....[63]....
        /*0dc8*/ 	.word	0x00013e10
        /*0dcc*/ 	.word	0x00000005
        /*0dd0*/ 	.word	0x00032440
        /*0dd4*/ 	.short	0x010a
        /*0dd6*/ 	.byte	0x3f
	.zero		1


	//   ....[64]....
        /*0dd8*/ 	.word	0x00013e50
        /*0ddc*/ 	.word	0x00000003
        /*0de0*/ 	.word	0x00032460
        /*0de4*/ 	.short	0x010a
        /*0de6*/ 	.byte	0x3f
	.zero		1


	//   ....[65]....
        /*0de8*/ 	.word	0x00013e90
        /*0dec*/ 	.word	0x00000005
        /*0df0*/ 	.word	0x00032460
        /*0df4*/ 	.short	0x010a
        /*0df6*/ 	.byte	0x3f
	.zero		1


	//   ....[66]....
        /*0df8*/ 	.word	0x00013f00
        /*0dfc*/ 	.word	0x00000003
        /*0e00*/ 	.word	0x00032400
        /*0e04*/ 	.short	0x010a
        /*0e06*/ 	.byte	0x3f
	.zero		1


	//   ....[67]....
        /*0e08*/ 	.word	0x00013f60
        /*0e0c*/ 	.word	0x00000003
        /*0e10*/ 	.word	0x00032430
        /*0e14*/ 	.short	0x010a
        /*0e16*/ 	.byte	0x3f
	.zero		1


	//   ....[68]....
        /*0e18*/ 	.word	0x00013fc0
        /*0e1c*/ 	.word	0x00000003
        /*0e20*/ 	.word	0x00032410
        /*0e24*/ 	.short	0x010a
        /*0e26*/ 	.byte	0x3f
	.zero		1


	//   ....[69]....
        /*0e28*/ 	.word	0x00014020
        /*0e2c*/ 	.word	0x00000003
        /*0e30*/ 	.word	0x00032450
        /*0e34*/ 	.short	0x010a
        /*0e36*/ 	.byte	0x3f
	.zero		1


	//   ....[70]....
        /*0e38*/ 	.word	0x00014080
        /*0e3c*/ 	.word	0x00000099
        /*0e40*/ 	.word	0x00032430
        /*0e44*/ 	.short	0x010a
        /*0e46*/ 	.byte	0x3f
	.zero		1


	//   ....[71]....
        /*0e48*/ 	.word	0x000140e0
        /*0e4c*/ 	.word	0x000000cc
        /*0e50*/ 	.word	0x00032450
        /*0e54*/ 	.short	0x010a
        /*0e56*/ 	.byte	0x3f
	.zero		1


	//   ....[72]....
        /*0e58*/ 	.word	0x00014140
        /*0e5c*/ 	.word	0x00000099
        /*0e60*/ 	.word	0x00032430
        /*0e64*/ 	.short	0x010a
        /*0e66*/ 	.byte	0x3f
	.zero		1


	//   ....[73]....
        /*0e68*/ 	.word	0x000141a0
        /*0e6c*/ 	.word	0x000000cd
        /*0e70*/ 	.word	0x00032450
        /*0e74*/ 	.short	0x010a
        /*0e76*/ 	.byte	0x3f
	.zero		1


	//   ....[74]....
        /*0e78*/ 	.word	0x000142c0
        /*0e7c*/ 	.word	0x00000019
        /*0e80*/ 	.word	0x00032440
        /*0e84*/ 	.short	0x010a
        /*0e86*/ 	.byte	0x3f
	.zero		1


	//   ....[75]....
        /*0e88*/ 	.word	0x000160e0
        /*0e8c*/ 	.word	0x00000016
        /*0e90*/ 	.word	0x00032420
        /*0e94*/ 	.short	0x010a
        /*0e96*/ 	.byte	0x3f
	.zero		1


	//   ....[76]....
        /*0e98*/ 	.word	0x00016130
        /*0e9c*/ 	.word	0x00000019
        /*0ea0*/ 	.word	0x00032460
        /*0ea4*/ 	.short	0x010a
        /*0ea6*/ 	.byte	0x3f
	.zero		1


	//   ....[77]....
        /*0ea8*/ 	.word	0x00016a80
        /*0eac*/ 	.word	0x0000000a
        /*0eb0*/ 	.word	0x00032440
        /*0eb4*/ 	.short	0x010a
        /*0eb6*/ 	.byte	0x3f
	.zero		1


	//   ....[78]....
        /*0eb8*/ 	.word	0x00017150
        /*0ebc*/ 	.word	0x0000000a
        /*0ec0*/ 	.word	0x00032460
        /*0ec4*/ 	.short	0x010a
        /*0ec6*/ 	.byte	0x3f
	.zero		1


	//   ....[79]....
        /*0ec8*/ 	.word	0x00018200
        /*0ecc*/ 	.word	0x00000005
        /*0ed0*/ 	.word	0x00032420
        /*0ed4*/ 	.short	0x010a
        /*0ed6*/ 	.byte	0x3f
	.zero		1


	//   ....[80]....
        /*0ed8*/ 	.word	0x000183a0
        /*0edc*/ 	.word	0x00000003
        /*0ee0*/ 	.word	0x00032440
        /*0ee4*/ 	.short	0x010a
        /*0ee6*/ 	.byte	0x3f
	.zero		1


	//   ....[81]....
        /*0ee8*/ 	.word	0x000183f0
        /*0eec*/ 	.word	0x00000005
        /*0ef0*/ 	.word	0x00032440
        /*0ef4*/ 	.short	0x010a
        /*0ef6*/ 	.byte	0x3f
	.zero		1


	//   ....[82]....
        /*0ef8*/ 	.word	0x00018440
        /*0efc*/ 	.word	0x00000003
        /*0f00*/ 	.word	0x00032460
        /*0f04*/ 	.short	0x010a
        /*0f06*/ 	.byte	0x3f
	.zero		1


	//----- nvinfo : EIATTR_NUM_MBARRIERS
	.align		4
.L_1598:
        /*0f08*/ 	.byte	0x03, 0x38
        /*0f0a*/ 	.short	0x0017


	//----- nvinfo : EIATTR_EXIT_INSTR_OFFSETS
	.align		4
        /*0f0c*/ 	.byte	0x04, 0x1c
        /*0f0e*/ 	.short	(.L_1600 - .L_1599)


	//   ....[0]....
.L_1599:
        /*0f10*/ 	.word	0x000009f0


	//   ....[1]....
        /*0f14*/ 	.word	0x0000db20


	//   ....[2]....
        /*0f18*/ 	.word	0x00013ee0


	//----- nvinfo : EIATTR_MAX_THREADS
	.align		4
.L_1600:
        /*0f1c*/ 	.byte	0x04, 0x05
        /*0f1e*/ 	.short	(.L_1602 - .L_1601)
.L_1601:
        /*0f20*/ 	.word	0x00000180
        /*0f24*/ 	.word	0x00000001
        /*0f28*/ 	.word	0x00000001


	//----- nvinfo : EIATTR_CRS_STACK_SIZE
	.align		4
.L_1602:
        /*0f2c*/ 	.byte	0x04, 0x1e
        /*0f2e*/ 	.short	(.L_1604 - .L_1603)
.L_1603:
        /*0f30*/ 	.word	0x00000000


	//----- nvinfo : EIATTR_CBANK_PARAM_SIZE
	.align		4
.L_1604:
        /*0f34*/ 	.byte	0x03, 0x19
        /*0f36*/ 	.short	0x0bf0


	//----- nvinfo : EIATTR_PARAM_CBANK
	.align		4
        /*0f38*/ 	.byte	0x04, 0x0a
        /*0f3a*/ 	.short	(.L_1606 - .L_1605)
	.align		4
.L_1605:
        /*0f3c*/ 	.word	index@(.nv.constant0._ZN7cutlass13device_kernelIN5flash11enable_sm90INS1_16FlashAttnFwdSm90INS1_25CollectiveMainloopFwdSm90ILi2EN4cute5tupleIJNS5_1CILi1EEES8_S8_EEENS6_IJNS7_ILi128EEENS7_ILi96EEENS7_ILi64EEEEEELi256ENS_10bfloat16_tEfNS_4arch4Sm90ELb1ELb0ELb1ELb1ELb1ELb0ELb1ELb1ELb0ELb1ELb0ELb0EEENS1_21CollectiveEpilogueFwdINS6_IJSA_NS7_ILi256EEESB_EEES9_SE_SG_Li256ELb1ELb1ELb0ELb0EEENS1_36VarlenDynamicPersistentTileSchedulerILi128ELi96ELi256ELi128ELb0ELb1ELb1ELb1ELb1ELb1EEEEEEEEEvNT_6ParamsE)
        /*0f40*/ 	.short	0x0210
        /*0f42*/ 	.short	0x0bf0


	//----- nvinfo : EIATTR_SW_WAR
	.align		4
.L_1606:
        /*0f44*/ 	.byte	0x04, 0x36
        /*0f46*/ 	.short	(.L_1608 - .L_1607)
.L_1607:
        /*0f48*/ 	.word	0x00000008
.L_1608:


//--------------------- .nv.info._ZN7cutlass13device_kernelIN5flash11enable_sm90INS1_16FlashAttnFwdSm90INS1_25CollectiveMainloopFwdSm90ILi2EN4cute5tupleIJNS5_1CILi1EEES8_S8_EEENS6_IJNS7_ILi128EEENS7_ILi96EEENS7_ILi64EEEEEELi256ENS_10bfloat16_tEfNS_4arch4Sm90ELb1ELb0ELb1ELb1ELb1ELb1ELb1ELb1ELb0ELb1ELb0ELb0EEENS1_21CollectiveEpilogueFwdINS6_IJSA_NS7_ILi256EEESB_EEES9_SE_SG_Li256ELb1ELb1ELb0ELb0EEENS1_36VarlenDynamicPersistentTileSchedulerILi128ELi96ELi256ELi128ELb0ELb1ELb1ELb1ELb1ELb1EEEEEEEEEvNT_6ParamsE --------------------------
	.section	.nv.info._ZN7cutlass13device_kernelIN5flash11enable_sm90INS1_16FlashAttnFwdSm90INS1_25CollectiveMainloopFwdSm90ILi2EN4cute5tupleIJNS5_1CILi1EEES8_S8_EEENS6_IJNS7_ILi128EEENS7_ILi96EEENS7_ILi64EEEEEELi256ENS_10bfloat16_tEfNS_4arch4Sm90ELb1ELb0ELb1ELb1ELb1ELb1ELb1ELb1ELb0ELb1ELb0ELb0EEENS1_21CollectiveEpilogueFwdINS6_IJSA_NS7_ILi256EEESB_EEES9_SE_SG_Li256ELb1ELb1ELb0ELb0EEENS1_36VarlenDynamicPersistentTileSchedulerILi128ELi96ELi256ELi128ELb0ELb1ELb1ELb1ELb1ELb1EEEEEEEEEvNT_6ParamsE,"",@"SHT_CUDA_INFO"
	.sectionflags	@""
	.align	4


	//----- nvinfo : EIATTR_CUDA_API_VERSION
	.align		4
        /*0000*/ 	.byte	0x04, 0x37
        /*0002*/ 	.short	(.L_1610 - .L_1609)
.L_1609:
        /*0004*/ 	.word	0x00000082


	//----- nvinfo : EIATTR_KPARAM_INFO
	.align		4
.L_1610:
        /*0008*/ 	.byte	0x04, 0x17
        /*000a*/ 	.short	(.L_1612 - .L_1611)
.L_1611:
        /*000c*/ 	.word	0x00000000
        /*0010*/ 	.short	0x0000
        /*0012*/ 	.short	0x0070
        /*0014*/ 	.byte	0x00, 0xf0, 0x01, 0x2e


	//----- nvinfo : EIATTR_SPARSE_MMA_MASK
	.align		4
.L_1612:
        /*0018*/ 	.byte	0x03, 0x50
        /*001a*/ 	.short	0x0000


	//----- nvinfo : EIATTR_MAXREG_COUNT
	.align		4
        /*001c*/ 	.byte	0x03, 0x1b
        /*001e*/ 	.short	0x00a8


	//----- nvinfo : EIATTR_NUM_BARRIERS
	.align		4
        /*0020*/ 	.byte	0x02, 0x4c
        /*0022*/ 	.byte	0x10
	.zero		1


	//----- nvinfo : EIATTR_EXTERNS
	.align		4
        /*0024*/ 	.byte	0x04, 0x0f
        /*0026*/ 	.short	(.L_1614 - .L_1613)


	//   ....[0]....
	.align		4
.L_1613:
        /*0028*/ 	.word	index@(__assertfail)


	//----- nvinfo : EIATTR_ANNOTATIONS
	.align		4
.L_1614:
        /*002c*/ 	.byte	0x04, 0x55
        /*002e*/ 	.short	(.L_1616 - .L_1615)


	//   ....[0]....
.L_1615:
        /* <DEDUP_REMOVED lines=98> */


	//----- nvinfo : EIATTR_MERCURY_ISA_VERSION
	.align		4
.L_1616:
        /*0638*/ 	.byte	0x03, 0x5f
        /*063a*/ 	.short	0x0101


	//----- nvinfo : EIATTR_UNUSED_LOAD_BYTE_OFFSET
	.align		4
        /*063c*/ 	.byte	0x04, 0x44
        /*063e*/ 	.short	(.L_1618 - .L_1617)


	//   ....[0]....
.L_1617:
        /*0640*/ 	.word	0x00000a90
        /*0644*/ 	.word	0x0000fff0


	//   ....[1]....
        /*0648*/ 	.word	0x000140c0
        /*064c*/ 	.word	0x0000fff0


	//----- nvinfo : EIATTR_INT_WARP_WIDE_INSTR_OFFSETS
	.align		4
.L_1618:
        /*0650*/ 	.byte	0x04, 0x31
        /*0652*/ 	.short	(.L_1620 - .L_1619)


	//   ....[0]....
.L_1619:
        /*0654*/ 	.word	0x00000130


	//   ....[1]....
        /*0658*/ 	.word	0x00000170


	//   ....[2]....
        /*065c*/ 	.word	0x000001e0


	//   ....[3]....
        /*0660*/ 	.word	0x000001f0


	//   ....[4]....
        /*0664*/ 	.word	0x000198a0


	//   ....[5]....
        /*0668*/ 	.word	0x00019930


	//   ....[6]....
        /*066c*/ 	.word	0x0001d940


	//   ....[7]....
        /*0670*/ 	.word	0x0001d9d0


	//----- nvinfo : EIATTR_COOP_GROUP_MASK_REGIDS
	.align		4
.L_1620:
        /*0674*/ 	.byte	0x04, 0x29
        /*0676*/ 	.short	(.L_1622 - .L_1621)


	//   ....[0]....
.L_1621:
        /*0678*/ 	.word	0xffffffff


	//   ....[1]....
        /*067c*/ 	.word	0xffffffff


	//   ....[2]....
        /*0680*/ 	.word	0xffffffff


	//   ....[3]....
        /*0684*/ 	.word	0xffffffff


	//   ....[4]....
        /*0688*/ 	.word	0xffffffff


	//   ....[5]....
        /*068c*/ 	.word	0xffffffff


	//   ....[6]....
        /*0690*/ 	.word	0xffffffff


	//   ....[7]....
        /*0694*/ 	.word	0xffffffff


	//   ....[8]....
        /*0698*/ 	.word	0xffffffff


	//   ....[9]....
        /*069c*/ 	.word	0xffffffff


	//   ....[10]....
        /*06a0*/ 	.word	0xffffffff


	//   ....[11]....
        /*06a4*/ 	.word	0xffffffff


	//   ....[12]....
        /*06a8*/ 	.word	0xffffffff


	//   ....[13]....
        /*06ac*/ 	.word	0xffffffff


	//   ....[14]....
        /*06b0*/ 	.word	0xffffffff


	//   ....[15]....
        /*06b4*/ 	.word	0xffffffff


	//   ....[16]....
        /*06b8*/ 	.word	0xffffffff


	//   ....[17]....
        /*06bc*/ 	.word	0xffffffff


	//   ....[18]....
        /*06c0*/ 	.word	0xffffffff


	//   ....[19]....
        /*06c4*/ 	.word	0xffffffff


	//   ....[20]....
        /*06c8*/ 	.word	0xffffffff


	//   ....[21]....
        /*06cc*/ 	.word	0xffffffff


	//   ....[22]....
        /*06d0*/ 	.word	0xffffffff


	//   ....[23]....
        /*06d4*/ 	.word	0xffffffff


	//   ....[24]....
        /*06d8*/ 	.word	0xffffffff


	//   ....[25]....
        /*06dc*/ 	.word	0xffffffff


	//   ....[26]....
        /*06e0*/ 	.word	0xffffffff


	//   ....[27]....
        /*06e4*/ 	.word	0xffffffff


	//   ....[28]....
        /*06e8*/ 	.word	0xffffffff


	//   ....[29]....
        /*06ec*/ 	.word	0xffffffff


	//   ....[30]....
        /*06f0*/ 	.word	0xffffffff


	//   ....[31]....
        /*06f4*/ 	.word	0xffffffff


	//   ....[32]....
        /*06f8*/ 	.word	0xffffffff


	//   ....[33]....
        /*06fc*/ 	.word	0xffffffff


	//   ....[34]....
        /*0700*/ 	.word	0xffffffff


	//   ....[35]....
        /*0704*/ 	.word	0xffffffff


	//   ....[36]....
        /*0708*/ 	.word	0xffffffff


	//   ....[37]....
        /*070c*/ 	.word	0xffffffff


	//   ....[38]....
        /*0710*/ 	.word	0xffffffff


	//   ....[39]....
        /*0714*/ 	.word	0xffffffff


	//   ....[40]....
        /*0718*/ 	.word	0xffffffff


	//   ....[41]....
        /*071c*/ 	.word	0xffffffff


	//   ....[42]....
        /*0720*/ 	.word	0xffffffff


	//   ....[43]....
        /*0724*/ 	.word	0xffffffff


	//   ....[44]....
        /*0728*/ 	.word	0xffffffff


	//   ....[45]....
        /*072c*/ 	.word	0xffffffff


	//   ....[46]....
        /*0730*/ 	.word	0xffffffff


	//   ....[47]....
        /*0734*/ 	.word	0xffffffff


	//   ....[48]....
        /*0738*/ 	.word	0xffffffff


	//   ....[49]....
        /*073c*/ 	.word	0xffffffff


	//   ....[50]....
        /*0740*/ 	.word	0xffffffff


	//   ....[51]....
        /*0744*/ 	.word	0xffffffff


	//   ....[52]....
        /*0748*/ 	.word	0xffffffff


	//   ....[53]....
        /*074c*/ 	.word	0xffffffff


	//   ....[54]....
        /*0750*/ 	.word	0xffffffff


	//   ....[55]....
        /*0754*/ 	.word	0xffffffff


	//   ....[56]....
        /*0758*/ 	.word	0xffffffff


	//   ....[57]....
        /*075c*/ 	.word	0xffffffff


	//   ....[58]....
        /*0760*/ 	.word	0xffffffff


	//   ....[59]....
        /*0764*/ 	.word	0xffffffff


	//   ....[60]....
        /*0768*/ 	.word	0xffffffff


	//   ....[61]....
        /*076c*/ 	.word	0xffffffff


	//   ....[62]....
        /*0770*/ 	.word	0xffffffff


	//   ....[63]....
        /*0774*/ 	.word	0xffffffff


	//   ....[64]....
        /*0778*/ 	.word	0xffffffff


	//   ....[65]....
        /*077c*/ 	.word	0xffffffff


	//   ....[66]....
        /*0780*/ 	.word	0xffffffff


	//   ....[67]....
        /*0784*/ 	.word	0xffffffff


	//   ....[68]....
        /*0788*/ 	.word	0xffffffff


	//   ....[69]....
        /*078c*/ 	.word	0xffffffff


	//   ....[70]....
        /*0790*/ 	.word	0xffffffff


	//   ....[71]....
        /*0794*/ 	.word	0xffffffff


	//   ....[72]....
        /*0798*/ 	.word	0xffffffff


	//   ....[73]....
        /*079c*/ 	.word	0xffffffff


	//   ....[74]....
        /*07a0*/ 	.word	0xffffffff


	//   ....[75]....
        /*07a4*/ 	.word	0xffffffff


	//   ....[76]....
        /*07a8*/ 	.word	0xffffffff


	//   ....[77]....
        /*07ac*/ 	.word	0xffffffff


	//   ....[78]....
        /*07b0*/ 	.word	0xffffffff


	//   ....[79]....
        /*07b4*/ 	.word	0xffffffff


	//   ....[80]....
        /*07b8*/ 	.word	0xffffffff


	//   ....[81]....
        /*07bc*/ 	.word	0xffffffff


	//   ....[82]....
        /*07c0*/ 	.word	0xffffffff


	//   ....[83]....
        /*07c4*/ 	.word	0xffffffff


	//   ....[84]....
        /*07c8*/ 	.word	0xffffffff


	//   ....[85]....
        /*07cc*/ 	.word	0xffffffff


	//   ....[86]....
        /*07d0*/ 	.word	0xffffffff


	//   ....[87]....
        /*07d4*/ 	.word	0xffffffff


	//   ....[88]....
        /*07d8*/ 	.word	0xffffffff


	//   ....[89]....
        /*07dc*/ 	.word	0xffffffff


	//   ....[90]....
        /*07e0*/ 	.word	0xffffffff


	//   ....[91]....
        /*07e4*/ 	.word	0xffffffff


	//   ....[92]....
        /*07e8*/ 	.word	0xffffffff


	//   ....[93]....
        /*07ec*/ 	.word	0xffffffff


	//   ....[94]....
        /*07f0*/ 	.word	0xffffffff


	//   ....[95]....
        /*07f4*/ 	.word	0xffffffff


	//   ....[96]....
        /*07f8*/ 	.word	0xffffffff


	//   ....[97]....
        /*07fc*/ 	.word	0xffffffff


	//   ....[98]....
        /*0800*/ 	.word	0xffffffff


	//   ....[99]....
        /*0804*/ 	.word	0xffffffff


	//   ....[100]....
        /*0808*/ 	.word	0xffffffff


	//   ....[101]....
        /*080c*/ 	.word	0xffffffff


	//   ....[102]....
        /*0810*/ 	.word	0xffffffff


	//   ....[103]....
        /*0814*/ 	.word	0xffffffff


	//   ....[104]....
        /*0818*/ 	.word	0xffffffff


	//   ....[105]....
        /*081c*/ 	.word	0xffffffff


	//   ....[106]....
        /*0820*/ 	.word	0xffffffff


	//   ....[107]....
        /*0824*/ 	.word	0xffffffff


	//   ....[108]....
        /*0828*/ 	.word	0xffffffff


	//   ....[109]....
        /*082c*/ 	.word	0xffffffff


	//   ....[110]....
        /*0830*/ 	.word	0xffffffff


	//   ....[111]....
        /*0834*/ 	.word	0xffffffff


	//   ....[112]....
        /*0838*/ 	.word	0xffffffff


	//   ....[113]....
        /*083c*/ 	.word	0xffffffff


	//   ....[114]....
        /*0840*/ 	.word	0xffffffff


	//   ....[115]....
        /*0844*/ 	.word	0xffffffff


	//   ....[116]....
        /*0848*/ 	.word	0xffffffff


	//   ....[117]....
        /*084c*/ 	.word	0xffffffff


	//   ....[118]....
        /*0850*/ 	.word	0xffffffff


	//   ....[119]....
        /*0854*/ 	.word	0xffffffff


	//   ....[120]....
        /*0858*/ 	.word	0xffffffff


	//   ....[121]....
        /*085c*/ 	.word	0xffffffff


	//   ....[122]....
        /*0860*/ 	.word	0xffffffff


	//   ....[123]....
        /*0864*/ 	.word	0xffffffff


	//   ....[124]....
        /*0868*/ 	.word	0xffffffff


	//   ....[125]....
        /*086c*/ 	.word	0xffffffff


	//   ....[126]....
        /*0870*/ 	.word	0xffffffff


	//   ....[127]....
        /*0874*/ 	.word	0xffffffff


	//   ....[128]....
        /*0878*/ 	.word	0xffffffff


	//   ....[129]....
        /*087c*/ 	.word	0xffffffff


	//   ....[130]....
        /*0880*/ 	.word	0xffffffff


	//   ....[131]....
        /*0884*/ 	.word	0xffffffff


	//   ....[132]....
        /*0888*/ 	.word	0xffffffff


	//   ....[133]....
        /*088c*/ 	.word	0xffffffff


	//   ....[134]....
        /*0890*/ 	.word	0xffffffff


	//   ....[135]....
        /*0894*/ 	.word	0xffffffff


	//   ....[136]....
        /*0898*/ 	.word	0xffffffff


	//   ....[137]....
        /*089c*/ 	.word	0xffffffff


	//   ....[138]....
        /*08a0*/ 	.word	0xffffffff


	//   ....[139]....
        /*08a4*/ 	.word	0xffffffff


	//   ....[140]....
        /*08a8*/ 	.word	0xffffffff


	//   ....[141]....
        /*08ac*/ 	.word	0xffffffff


	//   ....[142]....
        /*08b0*/ 	.word	0xffffffff


	//   ....[143]....
        /*08b4*/ 	.word	0xffffffff


	//   ....[144]....
        /*08b8*/ 	.word	0xffffffff


	//   ....[145]....
        /*08bc*/ 	.word	0xffffffff


	//   ....[146]....
        /*08c0*/ 	.word	0xffffffff


	//   ....[147]....
        /*08c4*/ 	.word	0xffffffff


	//   ....[148]....
        /*08c8*/ 	.word	0xffffffff


	//   ....[149]....
        /*08cc*/ 	.word	0xffffffff


	//   ....[150]....
        /*08d0*/ 	.word	0xffffffff


	//   ....[151]....
        /*08d4*/ 	.word	0xffffffff


	//   ....[152]....
        /*08d8*/ 	.word	0xffffffff


	//   ....[153]....
        /*08dc*/ 	.word	0xffffffff


	//   ....[154]....
        /*08e0*/ 	.word	0xffffffff


	//   ....[155]....
        /*08e4*/ 	.word	0xffffffff


	//   ....[156]....
        /*08e8*/ 	.word	0xffffffff


	//   ....[157]....
        /*08ec*/ 	.word	0xffffffff


	//   ....[158]....
        /*08f0*/ 	.word	0xffffffff


	//   ....[159]....
        /*08f4*/ 	.word	0xffffffff


	//   ....[160]....
        /*08f8*/ 	.word	0xffffffff


	//   ....[161]....
        /*08fc*/ 	.word	0xffffffff


	//   ....[162]....
        /*0900*/ 	.word	0xffffffff


	//   ....[163]....
        /*0904*/ 	.word	0xffffffff


	//   ....[164]....
        /*0908*/ 	.word	0xffffffff


	//   ....[165]....
        /*090c*/ 	.word	0xffffffff


	//   ....[166]....
        /*0910*/ 	.word	0xffffffff


	//   ....[167]....
        /*0914*/ 	.word	0xffffffff


	//   ....[168]....
        /*0918*/ 	.word	0xffffffff


	//   ....[169]....
        /*091c*/ 	.word	0xffffffff


	//   ....[170]....
        /*0920*/ 	.word	0xffffffff


	//   ....[171]....
        /*0924*/ 	.word	0xffffffff


	//   ....[172]....
        /*0928*/ 	.word	0xffffffff


	//   ....[173]....
        /*092c*/ 	.word	0xffffffff


	//   ....[174]....
        /*0930*/ 	.word	0xffffffff


	//   ....[175]....
        /*0934*/ 	.word	0xffffffff


	//   ....[176]....
        /*0938*/ 	.word	0xffffffff


	//   ....[177]....
        /*093c*/ 	.word	0xffffffff


	//   ....[178]....
        /*0940*/ 	.word	0xffffffff


	//   ....[179]....
        /*0944*/ 	.word	0xffffffff


	//   ....[180]....
        /*0948*/ 	.word	0xffffffff


	//   ....[181]....
        /*094c*/ 	.word	0xffffffff


	//   ....[182]....
        /*0950*/ 	.word	0xffffffff


	//   ....[183]....
        /*0954*/ 	.word	0xffffffff


	//   ....[184]....
        /*0958*/ 	.word	0xffffffff


	//   ....[185]....
        /*095c*/ 	.word	0xffffffff


	//   ....[186]....
        /*0960*/ 	.word	0xffffffff


	//   ....[187]....
        /*0964*/ 	.word	0xffffffff


	//   ....[188]....
        /*0968*/ 	.word	0xffffffff


	//   ....[189]....
        /*096c*/ 	.word	0xffffffff


	//   ....[190]....
        /*0970*/ 	.word	0xffffffff


	//   ....[191]....
        /*0974*/ 	.word	0xffffffff


	//   ....[192]....
        /*0978*/ 	.word	0xffffffff


	//   ....[193]....
        /*097c*/ 	.word	0xffffffff


	//   ....[194]....
        /*0980*/ 	.word	0xffffffff


	//   ....[195]....
        /*0984*/ 	.word	0x0500000f


	//   ....[196]....
        /*0988*/ 	.word	0x0500000f


	//   ....[197]....
        /*098c*/ 	.word	0x0500000f


	//   ....[198]....
        /*0990*/ 	.word	0x0500000f


	//   ....[199]....
        /*0994*/ 	.word	0x0500000f


	//   ....[200]....
        /*0998*/ 	.word	0x0500000f


	//   ....[201]....
        /*099c*/ 	.word	0x0500000f


	//   ....[202]....
        /*09a0*/ 	.word	0x0500000f


	//   ....[203]....
        /*09a4*/ 	.word	0x0500000f


	//   ....[204]....
        /*09a8*/ 	.word	0x0500000f


	//   ....[205]....
        /*09ac*/ 	.word	0x0500000f


	//   ....[206]....
        /*09b0*/ 	.word	0x0500000f


	//   ....[207]....
        /*09b4*/ 	.word	0x0500000f


	//   ....[208]....
        /*09b8*/ 	.word	0x0500000f


	//   ....[209]....
        /*09bc*/ 	.word	0x0500000f


	//   ....[210]....
        /*09c0*/ 	.word	0x0500000f


	//   ....[211]....
        /*09c4*/ 	.word	0x0500000f


	//   ....[212]....
        /*09c8*/ 	.word	0x0500000f


	//   ....[213]....
        /*09cc*/ 	.word	0x0500000f


	//   ....[214]....
        /*09d0*/ 	.word	0x0500000f


	//   ....[215]....
        /*09d4*/ 	.word	0x0500000f


	//   ....[216]....
        /*09d8*/ 	.word	0x0500000f


	//   ....[217]....
        /*09dc*/ 	.word	0x0500000f


	//   ....[218]....
        /*09e0*/ 	.word	0x0500000f


	//   ....[219]....
        /*09e4*/ 	.word	0x0500000f


	//   ....[220]....
        /*09e8*/ 	.word	0x0500000f


	//   ....[221]....
        /*09ec*/ 	.word	0x0500000f


	//   ....[222]....
        /*09f0*/ 	.word	0x0500000f


	//   ....[223]....
        /*09f4*/ 	.word	0x0500000f


	//   ....[224]....
        /*09f8*/ 	.word	0x0500000f


	//   ....[225]....
        /*09fc*/ 	.word	0x0500000f


	//   ....[226]....
        /*0a00*/ 	.word	0x0500000f


	//   ....[227]....
        /*0a04*/ 	.word	0x0500000f


	//   ....[228]....
        /*0a08*/ 	.word	0x0500000f


	//   ....[229]....
        /*0a0c*/ 	.word	0x0500000f


	//   ....[230]....
        /*0a10*/ 	.word	0x0500000f


	//   ....[231]....
        /*0a14*/ 	.word	0x0500000f


	//   ....[232]....
        /*0a18*/ 	.word	0x0500000f


	//   ....[233]....
        /*0a1c*/ 	.word	0x0500000f


	//   ....[234]....
        /*0a20*/ 	.word	0x0500000f


	//   ....[235]....
        /*0a24*/ 	.word	0x0500000f


	//   ....[236]....
        /*0a28*/ 	.word	0x0500000f


	//   ....[237]....
        /*0a2c*/ 	.word	0x0500000f


	//   ....[238]....
        /*0a30*/ 	.word	0x0500000f


	//   ....[239]....
        /*0a34*/ 	.word	0x0500000f


	//   ....[240]....
        /*0a38*/ 	.word	0x0500000f


	//   ....[241]....
        /*0a3c*/ 	.word	0x0500000f


	//   ....[242]....
        /*0a40*/ 	.word	0x0500000f


	//   ....[243]....
        /*0a44*/ 	.word	0x0500000f


	//   ....[244]....
        /*0a48*/ 	.word	0x0500000f


	//   ....[245]....
        /*0a4c*/ 	.word	0x0500000f


	//   ....[246]....
        /*0a50*/ 	.word	0x0500000f


	//   ....[247]....
        /*0a54*/ 	.word	0x0500000f


	//   ....[248]....
        /*0a58*/ 	.word	0x0500000f


	//   ....[249]....
        /*0a5c*/ 	.word	0x0500000f


	//   ....[250]....
        /*0a60*/ 	.word	0x0500000f


	//   ....[251]....
        /*0a64*/ 	.word	0x0500000f


	//   ....[252]....
        /*0a68*/ 	.word	0x0500000f


	//   ....[253]....
        /*0a6c*/ 	.word	0x0500000f


	//   ....[254]....
        /*0a70*/ 	.word	0x0500000f


	//   ....[255]....
        /*0a74*/ 	.word	0x0500000f


	//   ....[0]....
        /*0a78*/ 	.word	0x0500000f


	//   ....[1]....
        /*0a7c*/ 	.word	0x0500000f


	//   ....[2]....
        /*0a80*/ 	.word	0x0500000f


	//   ....[3]....
        /*0a84*/ 	.word	0x0500000f


	//   ....[4]....
        /*0a88*/ 	.word	0x0500000f


	//   ....[5]....
        /*0a8c*/ 	.word	0x0500000f


	//   ....[6]....
        /*0a90*/ 	.word	0x0500000f


	//   ....[7]....
        /*0a94*/ 	.word	0x0500000f


	//   ....[8]....
        /*0a98*/ 	.word	0x0500000f


	//   ....[9]....
        /*0a9c*/ 	.word	0x0500000f


	//   ....[10]....
        /*0aa0*/ 	.word	0x0500000f


	//   ....[11]....
        /*0aa4*/ 	.word	0x0500000f


	//   ....[12]....
        /*0aa8*/ 	.word	0x0500000f


	//   ....[13]....
        /*0aac*/ 	.word	0x0500000f


	//   ....[14]....
        /*0ab0*/ 	.word	0x0500000f


	//   ....[15]....
        /*0ab4*/ 	.word	0x0500000f


	//   ....[16]....
        /*0ab8*/ 	.word	0x0500000f


	//   ....[17]....
        /*0abc*/ 	.word	0x0500000f


	//   ....[18]....
        /*0ac0*/ 	.word	0x0500000f


	//   ....[19]....
        /*0ac4*/ 	.word	0x0500000f


	//   ....[20]....
        /*0ac8*/ 	.word	0x0500000f


	//   ....[21]....
        /*0acc*/ 	.word	0x0500000f


	//   ....[22]....
        /*0ad0*/ 	.word	0x0500000f


	//   ....[23]....
        /*0ad4*/ 	.word	0x0500000f


	//   ....[24]....
        /*0ad8*/ 	.word	0x0500000f


	//   ....[25]....
        /*0adc*/ 	.word	0x0500000f


	//   ....[26]....
        /*0ae0*/ 	.word	0x0500000f


	//   ....[27]....
        /*0ae4*/ 	.word	0x0500000f


	//   ....[28]....
        /*0ae8*/ 	.word	0x0500000f


	//   ....[29]....
        /*0aec*/ 	.word	0x0500000f


	//   ....[30]....
        /*0af0*/ 	.word	0x0500000f


	//   ....[31]....
        /*0af4*/ 	.word	0x0500000f


	//   ....[32]....
        /*0af8*/ 	.word	0x0500000f


	//   ....[33]....
        /*0afc*/ 	.word	0x0500000f


	//   ....[34]....
        /*0b00*/ 	.word	0x0500000f


	//   ....[35]....
        /*0b04*/ 	.word	0x0500000f


	//   ....[36]....
        /*0b08*/ 	.word	0x0500000f


	//   ....[37]....
        /*0b0c*/ 	.word	0x0500000f


	//   ....[38]....
        /*0b10*/ 	.word	0x0500000f


	//   ....[39]....
        /*0b14*/ 	.word	0x0500000f


	//   ....[40]....
        /*0b18*/ 	.word	0x0500000f


	//   ....[41]....
        /*0b1c*/ 	.word	0x0500000f


	//   ....[42]....
        /*0b20*/ 	.word	0x0500000f


	//   ....[43]....
        /*0b24*/ 	.word	0x0500000f


	//   ....[44]....
        /*0b28*/ 	.word	0x0500000f


	//   ....[45]....
        /*0b2c*/ 	.word	0x0500000f


	//   ....[46]....
        /*0b30*/ 	.word	0x0500000f


	//   ....[47]....
        /*0b34*/ 	.word	0x0500000f


	//   ....[48]....
        /*0b38*/ 	.word	0x0500000f


	//   ....[49]....
        /*0b3c*/ 	.word	0x0500000f


	//   ....[50]....
        /*0b40*/ 	.word	0x0500000f


	//   ....[51]....
        /*0b44*/ 	.word	0x0500000f


	//   ....[52]....
        /*0b48*/ 	.word	0x0500000f


	//   ....[53]....
        /*0b4c*/ 	.word	0x0500000f


	//   ....[54]....
        /*0b50*/ 	.word	0x0500000f


	//   ....[55]....
        /*0b54*/ 	.word	0x0500000f


	//   ....[56]....
        /*0b58*/ 	.word	0x0500000f


	//   ....[57]....
        /*0b5c*/ 	.word	0x0500000f


	//   ....[58]....
        /*0b60*/ 	.word	0x0500000f


	//   ....[59]....
        /*0b64*/ 	.word	0x0500000f


	//   ....[60]....
        /*0b68*/ 	.word	0x0500000f


	//   ....[61]....
        /*0b6c*/ 	.word	0x0500000f


	//   ....[62]....
        /*0b70*/ 	.word	0x0500000f


	//   ....[63]....
        /*0b74*/ 	.word	0x0500000f


	//   ....[64]....
        /*0b78*/ 	.word	0x0500000f


	//   ....[65]....
        /*0b7c*/ 	.word	0x0500000f


	//   ....[66]....
        /*0b80*/ 	.word	0x0500000f


	//   ....[67]....
        /*0b84*/ 	.word	0x0500000f


	//   ....[68]....
        /*0b88*/ 	.word	0x0500000f


	//   ....[69]....
        /*0b8c*/ 	.word	0x0500000f


	//   ....[70]....
        /*0b90*/ 	.word	0x0500000f


	//   ....[71]....
        /*0b94*/ 	.word	0x0500000f


	//   ....[72]....
        /*0b98*/ 	.word	0x0500000f


	//   ....[73]....
        /*0b9c*/ 	.word	0x0500000f


	//   ....[74]....
        /*0ba0*/ 	.word	0x0500000f


	//   ....[75]....
        /*0ba4*/ 	.word	0x0500000f


	//----- nvinfo : EIATTR_COOP_GROUP_INSTR_OFFSETS
	.align		4
.L_1622:
        /*0ba8*/ 	.byte	0x04, 0x28
        /*0baa*/ 	.short	(.L_1624 - .L_1623)


	//   ....[0]....
.L_1623:
        /*0bac*/ 	.word	0x00000070


	//   ....[1]....
        /*0bb0*/ 	.word	0x00000140


	//   ....[2]....
        /*0bb4*/ 	.word	0x00000190


	//   ....[3]....
        /*0bb8*/ 	.word	0x000003e0


	//   ....[4]....
        /*0bbc*/ 	.word	0x00000540


	//   ....[5]....
        /*0bc0*/ 	.word	0x00000660


	//   ....[6]....
        /*0bc4*/ 	.word	0x000007c0


	//   ....[7]....
        /*0bc8*/ 	.word	0x00002de0


	//   ....[8]....
        /*0bcc*/ 	.word	0x00002df0


	//   ....[9]....
        /*0bd0*/ 	.word	0x00003560


	//   ....[10]....
        /*0bd4*/ 	.word	0x00003570


	//   ....[11]....
        /*0bd8*/ 	.word	0x000041f0


	//   ....[12]....
        /*0bdc*/ 	.word	0x00004200


	//   ....[13]....
        /*0be0*/ 	.word	0x000049f0


	//   ....[14]....
        /*0be4*/ 	.word	0x00004a00


	//   ....[15]....
        /*0be8*/ 	.word	0x00005430


	//   ....[16]....
        /*0bec*/ 	.word	0x00005440


	//   ....[17]....
        /*0bf0*/ 	.word	0x00005550


	//   ....[18]....
        /*0bf4*/ 	.word	0x00005560


	//   ....[19]....
        /*0bf8*/ 	.word	0x00005980


	//   ....[20]....
        /*0bfc*/ 	.word	0x000059b0


	//   ....[21]....
        /*0c00*/ 	.word	0x00005c80


	//   ....[22]....
        /*0c04*/ 	.word	0x00005ca0


	//   ....[23]....
        /*0c08*/ 	.word	0x000066d0


	//   ....[24]....
        /*0c0c*/ 	.word	0x00006eb0


	//   ....[25]....
        /*0c10*/ 	.word	0x00006ec0


	//   ....[26]....
        /*0c14*/ 	.word	0x00006ed0


	//   ....[27]....
        /*0c18*/ 	.word	0x00006ee0


	//   ....[28]....
        /*0c1c*/ 	.word	0x00007220


	//   ....[29]....
        /*0c20*/ 	.word	0x00007230


	//   ....[30]....
        /*0c24*/ 	.word	0x00007240


	//   ....[31]....
        /*0c28*/ 	.word	0x00007250


	//   ....[32]....
        /*0c2c*/ 	.word	0x00008630


	//   ....[33]....
        /*0c30*/ 	.word	0x00008640


	//   ....[34]....
        /*0c34*/ 	.word	0x00008650


	//   ....[35]....
        /*0c38*/ 	.word	0x00008660


	//   ....[36]....
        /*0c3c*/ 	.word	0x00008750


	//   ....[37]....
        /*0c40*/ 	.word	0x00008760


	//   ....[38]....
        /*0c44*/ 	.word	0x00008810


	//   ....[39]....
        /*0c48*/ 	.word	0x00008850


	//   ....[40]....
        /*0c4c*/ 	.word	0x0000b0a0


	//   ....[41]....
        /*0c50*/ 	.word	0x0000b600


	//   ....[42]....
        /*0c54*/ 	.word	0x0000b610


	//   ....[43]....
        /*0c58*/ 	.word	0x0000b640


	//   ....[44]....
        /*0c5c*/ 	.word	0x0000bd70


	//   ....[45]....
        /*0c60*/ 	.word	0x0000bd90


	//   ....[46]....
        /*0c64*/ 	.word	0x0000e030


	//   ....[47]....
        /*0c68*/ 	.word	0x0000e080


	//   ....[48]....
        /*0c6c*/ 	.word	0x0000eb00


	//   ....[49]....
        /*0c70*/ 	.word	0x0000eb20


	//   ....[50]....
        /*0c74*/ 	.word	0x0000f010


	//   ....[51]....
        /*0c78*/ 	.word	0x0000f030


	//   ....[52]....
        /*0c7c*/ 	.word	0x00011960


	//   ....[53]....
        /*0c80*/ 	.word	0x000119f0


	//   ....[54]....
        /*0c84*/ 	.word	0x00012510


	//   ....[55]....
        /*0c88*/ 	.word	0x000125b0


	//   ....[56]....
        /*0c8c*/ 	.word	0x00013610


	//   ....[57]....
        /*0c90*/ 	.word	0x00013650


	//   ....[58]....
        /*0c94*/ 	.word	0x000136f0


	//   ....[59]....
        /*0c98*/ 	.word	0x00013730


	//   ....[60]....
        /*0c9c*/ 	.word	0x00015200


	//   ....[61]....
        /*0ca0*/ 	.word	0x00015290


	//   ....[62]....
        /*0ca4*/ 	.word	0x000152f0


	//   ....[63]....
        /*0ca8*/ 	.word	0x00015330


	//   ....[64]....
        /*0cac*/ 	.word	0x00015c10


	//   ....[65]....
        /*0cb0*/ 	.word	0x00015c40


	//   ....[66]....
        /*0cb4*/ 	.word	0x00015dc0


	//   ....[67]....
        /*0cb8*/ 	.word	0x00015de0


	//   ....[68]....
        /*0cbc*/ 	.word	0x00015f20


	//   ....[69]....
        /*0cc0*/ 	.word	0x00015f40


	//   ....[70]....
        /*0cc4*/ 	.word	0x00016090


	//   ....[71]....
        /*0cc8*/ 	.word	0x000160b0


	//   ....[72]....
        /*0ccc*/ 	.word	0x00016a30


	//   ....[73]....
        /*0cd0*/ 	.word	0x00016a40


	//   ....[74]....
        /*0cd4*/ 	.word	0x00016be0


	//   ....[75]....
        /*0cd8*/ 	.word	0x00016bf0


	//   ....[76]....
        /*0cdc*/ 	.word	0x00016d80


	//   ....[77]....
        /*0ce0*/ 	.word	0x00016d90


	//   ....[78]....
        /*0ce4*/ 	.word	0x00016f20


	//   ....[79]....
        /*0ce8*/ 	.word	0x00016f30


	//   ....[80]....
        /*0cec*/ 	.word	0x00017120


	//   ....[81]....
        /*0cf0*/ 	.word	0x000172f0


	//   ....[82]....
        /*0cf4*/ 	.word	0x00017320


	//   ....[83]....
        /*0cf8*/ 	.word	0x00017350


	//   ....[84]....
        /*0cfc*/ 	.word	0x00017380


	//   ....[85]....
        /*0d00*/ 	.word	0x000173b0


	//   ....[86]....
        /*0d04*/ 	.word	0x000173e0


	//   ....[87]....
        /*0d08*/ 	.word	0x00017550


	//   ....[88]....
        /*0d0c*/ 	.word	0x00017580


	//   ....[89]....
        /*0d10*/ 	.word	0x000175b0


	//   ....[90]....
        /*0d14*/ 	.word	0x000175e0


	//   ....[91]....
        /*0d18*/ 	.word	0x00017610


	//   ....[92]....
        /*0d1c*/ 	.word	0x00017640


	//   ....[93]....
        /*0d20*/ 	.word	0x000176d0


	//   ....[94]....
        /*0d24*/ 	.word	0x00017730


	//   ....[95]....
        /*0d28*/ 	.word	0x000177c0


	//   ....[96]....
        /*0d2c*/ 	.word	0x00018580


	//   ....[97]....
        /*0d30*/ 	.word	0x0001a4f0


	//   ....[98]....
        /*0d34*/ 	.word	0x0001a510


	//   ....[99]....
        /*0d38*/ 	.word	0x0001a5a0


	//   ....[100]....
        /*0d3c*/ 	.word	0x0001a5c0


	//   ....[101]....
        /*0d40*/ 	.word	0x0001a640


	//   ....[102]....
        /*0d44*/ 	.word	0x0001a660


	//   ....[103]....
        /*0d48*/ 	.word	0x0001a6e0


	//   ....[104]....
        /*0d4c*/ 	.word	0x0001a700


	//   ....[105]....
        /*0d50*/ 	.word	0x0001a780


	//   ....[106]....
        /*0d54*/ 	.word	0x0001a7a0


	//   ....[107]....
        /*0d58*/ 	.word	0x0001a7b0


	//   ....[108]....
        /*0d5c*/ 	.word	0x0001a7c0


	//   ....[109]....
        /*0d60*/ 	.word	0x0001af70


	//   ....[110]....
        /*0d64*/ 	.word	0x0001afa0


	//   ....[111]....
        /*0d68*/ 	.word	0x0001b090


	//   ....[112]....
        /*0d6c*/ 	.word	0x0001b0a0


	//   ....[113]....
        /*0d70*/ 	.word	0x0001b150


	//   ....[114]....
        /*0d74*/ 	.word	0x0001b160


	//   ....[115]....
        /*0d78*/ 	.word	0x0001b1e0


	//   ....[116]....
        /*0d7c*/ 	.word	0x0001b1f0


	//   ....[117]....
        /*0d80*/ 	.word	0x0001b200


	//   ....[118]....
        /*0d84*/ 	.word	0x0001b2a0


	//   ....[119]....
        /*0d88*/ 	.word	0x0001b2d0


	//   ....[120]....
        /*0d8c*/ 	.word	0x0001b350


	//   ....[121]....
        /*0d90*/ 	.word	0x0001b380


	//   ....[122]....
        /*0d94*/ 	.word	0x0001b3a0


	//   ....[123]....
        /*0d98*/ 	.word	0x0001b3f0


	//   ....[124]....
        /*0d9c*/ 	.word	0x0001b400


	//   ....[125]....
        /*0da0*/ 	.word	0x0001bae0


	//   ....[126]....
        /*0da4*/ 	.word	0x0001bb10


	//   ....[127]....
        /*0da8*/ 	.word	0x0001bb30


	//   ....[128]....
        /*0dac*/ 	.word	0x0001bc00


	//   ....[129]....
        /*0db0*/ 	.word	0x0001bc30


	//   ....[130]....
        /*0db4*/ 	.word	0x0001bca0


	//   ....[131]....
        /*0db8*/ 	.word	0x0001bd10


	//   ....[132]....
        /*0dbc*/ 	.word	0x0001bd20


	//   ....[133]....
        /*0dc0*/ 	.word	0x0001bda0


	//   ....[134]....
        /*0dc4*/ 	.word	0x0001bdb0


	//   ....[135]....
        /*0dc8*/ 	.word	0x0001be30


	//   ....[136]....
        /*0dcc*/ 	.word	0x0001be40


	//   ....[137]....
        /*0dd0*/ 	.word	0x0001bec0


	//   ....[138]....
        /*0dd4*/ 	.word	0x0001bed0


	//   ....[139]....
        /*0dd8*/ 	.word	0x0001bf50


	//   ....[140]....
        /*0ddc*/ 	.word	0x0001bf60


	//   ....[141]....
        /*0de0*/ 	.word	0x0001c490


	//   ....[142]....
        /*0de4*/ 	.word	0x0001c4b0


	//   ....[143]....
        /*0de8*/ 	.word	0x0001c500


	//   ....[144]....
        /*0dec*/ 	.word	0x0001c5c0


	//   ....[145]....
        /*0df0*/ 	.word	0x0001c5d0


	//   ....[146]....
        /*0df4*/ 	.word	0x0001c600


	//   ....[147]....
        /*0df8*/ 	.word	0x0001c690


	//   ....[148]....
        /*0dfc*/ 	.word	0x0001c740


	//   ....[149]....
        /*0e00*/ 	.word	0x0001c750


	//   ....[150]....
        /*0e04*/ 	.word	0x0001c780


	//   ....[151]....
        /*0e08*/ 	.word	0x0001c790


	//   ....[152]....
        /*0e0c*/ 	.word	0x0001c820


	//   ....[153]....
        /*0e10*/ 	.word	0x0001cf60


	//   ....[154]....
        /*0e14*/ 	.word	0x0001cf80


	//   ....[155]....
        /*0e18*/ 	.word	0x0001cfd0


	//   ....[156]....
        /*0e1c*/ 	.word	0x0001cfe0


	//   ....[157]....
        /*0e20*/ 	.word	0x0001d020


	//   ....[158]....
        /*0e24*/ 	.word	0x0001d030


	//   ....[159]....
        /*0e28*/ 	.word	0x0001d070


	//   ....[160]....
        /*0e2c*/ 	.word	0x0001d080


	//   ....[161]....
        /*0e30*/ 	.word	0x0001d0c0


	//   ....[162]....
        /*0e34*/ 	.word	0x0001d0d0


	//   ....[163]....
        /*0e38*/ 	.word	0x0001d0e0


	//   ....[164]....
        /*0e3c*/ 	.word	0x0001d120


	//   ....[165]....
        /*0e40*/ 	.word	0x0001d470


	//   ....[166]....
        /*0e44*/ 	.word	0x0001d490


	//   ....[167]....
        /*0e48*/ 	.word	0x0001d4a0


	//   ....[168]....
        /*0e4c*/ 	.word	0x0001d4b0


	//   ....[169]....
        /*0e50*/ 	.word	0x0001d4d0


	//   ....[170]....
        /*0e54*/ 	.word	0x0001d540


	//   ....[171]....
        /*0e58*/ 	.word	0x0001d5b0


	//   ....[172]....
        /*0e5c*/ 	.word	0x0001d5d0


	//   ....[173]....
        /*0e60*/ 	.word	0x0001d5e0


	//   ....[174]....
        /*0e64*/ 	.word	0x0001d640


	//   ....[175]....
        /*0e68*/ 	.word	0x0001d660


	//   ....[176]....
        /*0e6c*/ 	.word	0x0001d6c0


	//   ....[177]....
        /*0e70*/ 	.word	0x0001dbd0


	//   ....[178]....
        /*0e74*/ 	.word	0x0001dc00


	//   ....[179]....
        /*0e78*/ 	.word	0x0001dc30


	//   ....[180]....
        /*0e7c*/ 	.word	0x0001dc60


	//   ....[181]....
        /*0e80*/ 	.word	0x0001dc90


	//   ....[182]....
        /*0e84*/ 	.word	0x0001dcc0


	//   ....[183]....
        /*0e88*/ 	.word	0x0001dcf0


	//   ....[184]....
        /*0e8c*/ 	.word	0x0001dd20


	//   ....[185]....
        /*0e90*/ 	.word	0x0001dea0


	//   ....[186]....
        /*0e94*/ 	.word	0x0001ded0


	//   ....[187]....
        /*0e98*/ 	.word	0x0001df00


	//   ....[188]....
        /*0e9c*/ 	.word	0x0001df30


	//   ....[189]....
        /*0ea0*/ 	.word	0x0001df60


	//   ....[190]....
        /*0ea4*/ 	.word	0x0001df90


	//   ....[191]....
        /*0ea8*/ 	.word	0x0001e050


	//   ....[192]....
        /*0eac*/ 	.word	0x0001e070


	//   ....[193]....
        /*0eb0*/ 	.word	0x0001e0e0


	//   ....[194]....
        /*0eb4*/ 	.word	0x0001e780


	//   ....[195]....
        /*0eb8*/ 	.word	0x0001eaa0


	//   ....[196]....
        /*0ebc*/ 	.word	0x0001eb30


	//   ....[197]....
        /*0ec0*/ 	.word	0x0001ebc0


	//   ....[198]....
        /*0ec4*/ 	.word	0x0001ec50


	//   ....[199]....
        /*0ec8*/ 	.word	0x0001ed30


	//   ....[200]....
        /*0ecc*/ 	.word	0x0001edc0


	//   ....[201]....
        /*0ed0*/ 	.word	0x0001ee50


	//   ....[202]....
        /*0ed4*/ 	.word	0x0001eee0


	//   ....[203]....
        /*0ed8*/ 	.word	0x0001efd0


	//   ....[204]....
        /*0edc*/ 	.word	0x0001f060


	//   ....[205]....
        /*0ee0*/ 	.word	0x0001f0f0


	//   ....[206]....
        /*0ee4*/ 	.word	0x0001f180


	//   ....[207]....
        /*0ee8*/ 	.word	0x0001f250


	//   ....[208]....
        /*0eec*/ 	.word	0x0001f2f0


	//   ....[209]....
        /*0ef0*/ 	.word	0x0001f380


	//   ....[210]....
        /*0ef4*/ 	.word	0x0001f3d0


	//   ....[211]....
        /*0ef8*/ 	.word	0x0001f420


	//   ....[212]....
        /*0efc*/ 	.word	0x0001f4b0


	//   ....[213]....
        /*0f00*/ 	.word	0x0001f540


	//   ....[214]....
        /*0f04*/ 	.word	0x0001f590


	//   ....[215]....
        /*0f08*/ 	.word	0x0001f5e0


	//   ....[216]....
        /*0f0c*/ 	.word	0x0001f6d0


	//   ....[217]....
        /*0f10*/ 	.word	0x0001f780


	//   ....[218]....
        /*0f14*/ 	.word	0x0001f7d0


	//   ....[219]....
        /*0f18*/ 	.word	0x0001f830


	//   ....[220]....
        /*0f1c*/ 	.word	0x0001f950


	//   ....[221]....
        /*0f20*/ 	.word	0x0001fa20


	//   ....[222]....
        /*0f24*/ 	.word	0x0001fb30


	//   ....[223]....
        /*0f28*/ 	.word	0x0001fb80


	//   ....[224]....
        /*0f2c*/ 	.word	0x0001fee0


	//   ....[225]....
        /*0f30*/ 	.word	0x0001ff30


	//   ....[226]....
        /*0f34*/ 	.word	0x0001ffc0


	//   ....[227]....
        /*0f38*/ 	.word	0x00020050


	//   ....[228]....
        /*0f3c*/ 	.word	0x000200e0


	//   ....[229]....
        /*0f40*/ 	.word	0x00020170


	//   ....[230]....
        /*0f44*/ 	.word	0x00020200


	//   ....[231]....
        /*0f48*/ 	.word	0x00020290


	//   ....[232]....
        /*0f4c*/ 	.word	0x00020350


	//   ....[233]....
        /*0f50*/ 	.word	0x00020630


	//   ....[234]....
        /*0f54*/ 	.word	0x00020720


	//   ....[235]....
        /*0f58*/ 	.word	0x000207c0


	//   ....[236]....
        /*0f5c*/ 	.word	0x00020820


	//   ....[237]....
        /*0f60*/ 	.word	0x00020910


	//   ....[238]....
        /*0f64*/ 	.word	0x00020980


	//   ....[239]....
        /*0f68*/ 	.word	0x00020a70


	//   ....[240]....
        /*0f6c*/ 	.word	0x00020ae0


	//   ....[241]....
        /*0f70*/ 	.word	0x00020bd0


	//   ....[242]....
        /*0f74*/ 	.word	0x00020c40


	//   ....[243]....
        /*0f78*/ 	.word	0x00020d30


	//   ....[244]....
        /*0f7c*/ 	.word	0x00020da0


	//   ....[245]....
        /*0f80*/ 	.word	0x00020e40


	//   ....[246]....
        /*0f84*/ 	.word	0x00020f30


	//   ....[247]....
        /*0f88*/ 	.word	0x00020fe0


	//   ....[248]....
        /*0f8c*/ 	.word	0x00021040


	//   ....[249]....
        /*0f90*/ 	.word	0x00021130


	//   ....[250]....
        /*0f94*/ 	.word	0x00021190


	//   ....[251]....
        /*0f98*/ 	.word	0x000212b0


	//   ....[252]....
        /*0f9c*/ 	.word	0x00021310


	//   ....[253]....
        /*0fa0*/ 	.word	0x00021400


	//   ....[254]....
        /*0fa4*/ 	.word	0x00021460


	//   ....[255]....
        /*0fa8*/ 	.word	0x00021500


	//   ....[0]....
        /*0fac*/ 	.word	0x000215d0


	//   ....[1]....
        /*0fb0*/ 	.word	0x000216d0


	//   ....[2]....
        /*0fb4*/ 	.word	0x00021740


	//   ....[3]....
        /*0fb8*/ 	.word	0x000217e0


	//   ....[4]....
        /*0fbc*/ 	.word	0x00021890


	//   ....[5]....
        /*0fc0*/ 	.word	0x00021930


	//   ....[6]....
        /*0fc4*/ 	.word	0x00021bc0


	//   ....[7]....
        /*0fc8*/ 	.word	0x00021c80


	//   ....[8]....
        /*0fcc*/ 	.word	0x00021d50


	//   ....[9]....
        /*0fd0*/ 	.word	0x00021e40


	//   ....[10]....
        /*0fd4*/ 	.word	0x00021f00


	//   ....[11]....
        /*0fd8*/ 	.word	0x00021fc0


	//   ....[12]....
        /*0fdc*/ 	.word	0x00022080


	//   ....[13]....
        /*0fe0*/ 	.word	0x00022140


	//   ....[14]....
        /*0fe4*/ 	.word	0x00022200


	//   ....[15]....
        /*0fe8*/ 	.word	0x000222c0


	//   ....[16]....
        /*0fec*/ 	.word	0x00022380


	//   ....[17]....
        /*0ff0*/ 	.word	0x00022440


	//   ....[18]....
        /*0ff4*/ 	.word	0x00022500


	//   ....[19]....
        /*0ff8*/ 	.word	0x000225b0


	//   ....[20]....
        /*0ffc*/ 	.word	0x00022610


	//   ....[21]....
        /*1000*/ 	.word	0x000226f0


	//   ....[22]....
        /*1004*/ 	.word	0x00022830


	//   ....[23]....
        /*1008*/ 	.word	0x00022910


	//   ....[24]....
        /*100c*/ 	.word	0x000229a0


	//   ....[25]....
        /*1010*/ 	.word	0x00022ab0


	//   ....[26]....
        /*1014*/ 	.word	0x00022b10


	//   ....[27]....
        /*1018*/ 	.word	0x00022c20


	//   ....[28]....
        /*101c*/ 	.word	0x00022c80


	//   ....[29]....
        /*1020*/ 	.word	0x00022d90


	//   ....[30]....
        /*1024*/ 	.word	0x00022df0


	//   ....[31]....
        /*1028*/ 	.word	0x00022f00


	//   ....[32]....
        /*102c*/ 	.word	0x00022f60


	//   ....[33]....
        /*1030*/ 	.word	0x00023020


	//   ....[34]....
        /*1034*/ 	.word	0x00023180


	//   ....[35]....
        /*1038*/ 	.word	0x00023220


	//   ....[36]....
        /*103c*/ 	.word	0x00023280


	//   ....[37]....
        /*1040*/ 	.word	0x00023330


	//   ....[38]....
        /*1044*/ 	.word	0x00023390


	//   ....[39]....
        /*1048*/ 	.word	0x00023440


	//   ....[40]....
        /*104c*/ 	.word	0x000234a0


	//   ....[41]....
        /*1050*/ 	.word	0x00023550


	//   ....[42]....
        /*1054*/ 	.word	0x000235b0


	//   ....[43]....
        /*1058*/ 	.word	0x00023660


	//   ....[44]....
        /*105c*/ 	.word	0x000236c0


	//   ....[45]....
        /*1060*/ 	.word	0x00023770


	//   ....[46]....
        /*1064*/ 	.word	0x00023860


	//   ....[47]....
        /*1068*/ 	.word	0x00023900


	//   ....[48]....
        /*106c*/ 	.word	0x00023960


	//   ....[49]....
        /*1070*/ 	.word	0x00023a30


	//   ....[50]....
        /*1074*/ 	.word	0x00023a90


	//   ....[51]....
        /*1078*/ 	.word	0x00023b60


	//   ....[52]....
        /*107c*/ 	.word	0x00023bc0


	//   ....[53]....
        /*1080*/ 	.word	0x00023c90


	//   ....[54]....
        /*1084*/ 	.word	0x00023cf0


	//   ....[55]....
        /*1088*/ 	.word	0x00023dc0


	//   ....[56]....
        /*108c*/ 	.word	0x00023e20


	//   ....[57]....
        /*1090*/ 	.word	0x00023ef0


	//   ....[58]....
        /*1094*/ 	.word	0x00023f80


	//   ....[59]....
        /*1098*/ 	.word	0x00024020


	//   ....[60]....
        /*109c*/ 	.word	0x00024140


	//   ....[61]....
        /*10a0*/ 	.word	0x000241b0


	//   ....[62]....
        /*10a4*/ 	.word	0x00024220


	//   ....[63]....
        /*10a8*/ 	.word	0x00024290


	//   ....[64]....
        /*10ac*/ 	.word	0x00024300


	//   ....[65]....
        /*10b0*/ 	.word	0x00024380


	//   ....[66]....
        /*10b4*/ 	.word	0x00024410


	//   ....[67]....
        /*10b8*/ 	.word	0x000244a0


	//   ....[68]....
        /*10bc*/ 	.word	0x00024510


	//   ....[69]....
        /*10c0*/ 	.word	0x00024580


	//   ....[70]....
        /*10c4*/ 	.word	0x000245f0


	//   ....[71]....
        /*10c8*/ 	.word	0x00024670


	//   ....[72]....
        /*10cc*/ 	.word	0x000246e0


	//   ....[73]....
        /*10d0*/ 	.word	0x00024780


	//   ....[74]....
        /*10d4*/ 	.word	0x00024810


	//   ....[75]....
        /*10d8*/ 	.word	0x00024930


	//----- nvinfo : EIATTR_REG_RECONFIG
	.align		4
.L_1624:
        /*10dc*/ 	.byte	0x01, 0x54
	.zero		2


	//----- nvinfo : EIATTR_SYSCALL_OFFSETS
	.align		4
        /*10e0*/ 	.byte	0x04, 0x46
        /*10e2*/ 	.short	(.L_1626 - .L_1625)


	//   ....[0]....
.L_1625:
        /*10e4*/ 	.word	0x00001910


	//   ....[1]....
        /*10e8*/ 	.word	0x00001a60


	//   ....[2]....
        /*10ec*/ 	.word	0x000068c0


	//   ....[3]....
        /*10f0*/ 	.word	0x00006be0


	//   ....[4]....
        /*10f4*/ 	.word	0x00019a90


	//   ....[5]....
        /*10f8*/ 	.word	0x00019be0


	//   ....[6]....
        /*10fc*/ 	.word	0x00019cd0


	//   ....[7]....
        /*1100*/ 	.word	0x0001ab80


	//   ....[8]....
        /*1104*/ 	.word	0x0001b6d0


	//----- nvinfo : EIATTR_MBARRIER_INSTR_OFFSETS
	.align		4
.L_1626:
        /*1108*/ 	.byte	0x04, 0x39
        /*110a*/ 	.short	(.L_1628 - .L_1627)


	//   ....[0]....
.L_1627:
        /*110c*/ 	.word	0x00000280
        /*1110*/ 	.word	0x000000ff
        /*1114*/ 	.word	0x00032400
        /*1118*/ 	.short	0x0100
        /*111a*/ 	.byte	0x08
	.zero		1


	//   ....[1]....
        /*111c*/ 	.word	0x00000290
        /*1120*/ 	.word	0x000000ff
        /*1124*/ 	.word	0x00032410
        /*1128*/ 	.short	0x0100
        /*112a*/ 	.byte	0x08
	.zero		1


	//   ....[2]....
        /*112c*/ 	.word	0x000002a0
        /*1130*/ 	.word	0x000000ff
        /*1134*/ 	.word	0x00032420
        /*1138*/ 	.short	0x0100
        /*113a*/ 	.byte	0x08
	.zero		1


	//   ....[3]....
        /*113c*/ 	.word	0x00000390
        /*1140*/ 	.word	0x000000ff
        /*1144*/ 	.word	0x00032430
        /*1148*/ 	.short	0x0100
        /*114a*/ 	.byte	0x08
	.zero		1


	//   ....[4]....
        /*114c*/ 	.word	0x000003a0
        /*1150*/ 	.word	0x000000ff
        /*1154*/ 	.word	0x00032440
        /*1158*/ 	.short	0x0100
        /*115a*/ 	.byte	0x08
	.zero		1


	//   ....[5]....
        /*115c*/ 	.word	0x000003b0
        /*1160*/ 	.word	0x000000ff
        /*1164*/ 	.word	0x00032438
        /*1168*/ 	.short	0x0100
        /*116a*/ 	.byte	0x08
	.zero		1


	//   ....[6]....
        /*116c*/ 	.word	0x000003c0
        /*1170*/ 	.word	0x000000ff
        /*1174*/ 	.word	0x00032448
        /*1178*/ 	.short	0x0100
        /*117a*/ 	.byte	0x08
	.zero		1


	//   ....[7]....
        /*117c*/ 	.word	0x000004f0
        /*1180*/ 	.word	0x000000ff
        /*1184*/ 	.word	0x00032450
        /*1188*/ 	.short	0x0100
        /*118a*/ 	.byte	0x08
	.zero		1


	//   ....[8]....
        /*118c*/ 	.word	0x00000500
        /*1190*/ 	.word	0x000000ff
        /*1194*/ 	.word	0x00032460
        /*1198*/ 	.short	0x0100
        /*119a*/ 	.byte	0x08
	.zero		1


	//   ....[9]....
        /*119c*/ 	.word	0x00000510
        /*11a0*/ 	.word	0x000000ff
        /*11a4*/ 	.word	0x00032458
        /*11a8*/ 	.short	0x0100
        /*11aa*/ 	.byte	0x08
	.zero		1


	//   ....[10]....
        /*11ac*/ 	.word	0x00000520
        /*11b0*/ 	.word	0x000000ff
        /*11b4*/ 	.word	0x00032468
        /*11b8*/ 	.short	0x0100
        /*11ba*/ 	.byte	0x08
	.zero		1


	//   ....[11]....
        /*11bc*/ 	.word	0x00000610
        /*11c0*/ 	.word	0x000000ff
        /*11c4*/ 	.word	0x00032470
        /*11c8*/ 	.short	0x0100
        /*11ca*/ 	.byte	0x06
	.zero		1


	//   ....[12]....
        /*11cc*/ 	.word	0x00000620
        /*11d0*/ 	.word	0x000000ff
        /*11d4*/ 	.word	0x00032480
        /*11d8*/ 	.short	0x0100
        /*11da*/ 	.byte	0x06
	.zero		1


	//   ....[13]....
        /*11dc*/ 	.word	0x00000630
        /*11e0*/ 	.word	0x000000ff
        /*11e4*/ 	.word	0x00032478
        /*11e8*/ 	.short	0x0100
        /*11ea*/ 	.byte	0x06
	.zero		1


	//   ....[14]....
        /*11ec*/ 	.word	0x00000640
        /*11f0*/ 	.word	0x000000ff
        /*11f4*/ 	.word	0x00032488
        /*11f8*/ 	.short	0x0100
        /*11fa*/ 	.byte	0x06
	.zero		1


	//   ....[15]....
        /*11fc*/ 	.word	0x00000770
        /*1200*/ 	.word	0x000000ff
        /*1204*/ 	.word	0x00032490
        /*1208*/ 	.short	0x0100
        /*120a*/ 	.byte	0x08
	.zero		1


	//   ....[16]....
        /*120c*/ 	.word	0x00000780
        /*1210*/ 	.word	0x000000ff
        /*1214*/ 	.word	0x000324a0
        /*1218*/ 	.short	0x0100
        /*121a*/ 	.byte	0x08
	.zero		1


	//   ....[17]....
        /*121c*/ 	.word	0x00000790
        /*1220*/ 	.word	0x000000ff
        /*1224*/ 	.word	0x00032498
        /*1228*/ 	.short	0x0100
        /*122a*/ 	.byte	0x08
	.zero		1


	//   ....[18]....
        /*122c*/ 	.word	0x000007a0
        /*1230*/ 	.word	0x000000ff
        /*1234*/ 	.word	0x000324a8
        /*1238*/ 	.short	0x0100
        /*123a*/ 	.byte	0x08
	.zero		1


	//   ....[19]....
        /*123c*/ 	.word	0x000008d0
        /*1240*/ 	.word	0x000000ff
        /*1244*/ 	.word	0x000324b0
        /*1248*/ 	.short	0x0100
        /*124a*/ 	.byte	0x08
	.zero		1


	//   ....[20]....
        /*124c*/ 	.word	0x000008e0
        /*1250*/ 	.word	0x000000ff
        /*1254*/ 	.word	0x000324c0
        /*1258*/ 	.short	0x0100
        /*125a*/ 	.byte	0x08
	.zero		1


	//   ....[21]....
        /*125c*/ 	.word	0x000008f0
        /*1260*/ 	.word	0x000000ff
        /*1264*/ 	.word	0x000324b8
        /*1268*/ 	.short	0x0100
        /*126a*/ 	.byte	0x08
	.zero		1


	//   ....[22]....
        /*126c*/ 	.word	0x00000900
        /*1270*/ 	.word	0x000000ff
        /*1274*/ 	.word	0x000324c8
        /*1278*/ 	.short	0x0100
        /*127a*/ 	.byte	0x08
	.zero		1


	//   ....[23]....
        /*127c*/ 	.word	0x00002d90
        /*1280*/ 	.word	0x00000056
        /*1284*/ 	.word	0x00032490
        /*1288*/ 	.short	0x010a
        /*128a*/ 	.byte	0x3f
	.zero		1


	//   ....[24]....
        /*128c*/ 	.word	0x00004190
        /*1290*/ 	.word	0x00000056
        /*1294*/ 	.word	0x00032490
        /*1298*/ 	.short	0x010a
        /*129a*/ 	.byte	0x3f
	.zero		1


	//   ....[25]....
        /*129c*/ 	.word	0x00005270
        /*12a0*/ 	.word	0x00000056
        /*12a4*/ 	.word	0x00032490
        /*12a8*/ 	.short	0x010a
        /*12aa*/ 	.byte	0x3f
	.zero		1


	//   ....[26]....
        /*12ac*/ 	.word	0x00005730
        /*12b0*/ 	.word	0x00000008
        /*12b4*/ 	.word	0x00000000
        /*12b8*/ 	.short	0x0101
        /*12ba*/ 	.byte	0x3f
	.zero		1


	//   ....[27]....
        /*12bc*/ 	.word	0x00005770
        /*12c0*/ 	.word	0x00000056
        /*12c4*/ 	.word	0x000324b0
        /*12c8*/ 	.short	0x010a
        /*12ca*/ 	.byte	0x3f
	.zero		1


	//   ....[28]....
        /*12cc*/ 	.word	0x00006010
        /*12d0*/ 	.word	0x00000056
        /*12d4*/ 	.word	0x00000000
        /*12d8*/ 	.short	0x0101
        /*12da*/ 	.byte	0x3f
	.zero		1


	//   ....[29]....
        /*12dc*/ 	.word	0x00006960
        /*12e0*/ 	.word	0x00000016
        /*12e4*/ 	.word	0x00032400
        /*12e8*/ 	.short	0x010a
        /*12ea*/ 	.byte	0x3f
	.zero		1


	//   ....[30]....
        /*12ec*/ 	.word	0x000069b0
        /*12f0*/ 	.word	0x00000016
        /*12f4*/ 	.word	0x00032400
        /*12f8*/ 	.short	0x010a
        /*12fa*/ 	.byte	0x3f
	.zero		1


	//   ....[31]....
        /*12fc*/ 	.word	0x000074c0
        /*1300*/ 	.word	0x00000016
        /*1304*/ 	.word	0x00032400
        /*1308*/ 	.short	0x010a
        /*130a*/ 	.byte	0x3f
	.zero		1


	//   ....[32]....
        /*130c*/ 	.word	0x00008ad0
        /*1310*/ 	.word	0x00000016
        /*1314*/ 	.word	0x00032400
        /*1318*/ 	.short	0x010a
        /*131a*/ 	.byte	0x3f
	.zero		1


	//   ....[33]....
        /*131c*/ 	.word	0x00009b20
        /*1320*/ 	.word	0x0000000d
        /*1324*/ 	.word	0x00032430
        /*1328*/ 	.short	0x010a
        /*132a*/ 	.byte	0x3f
	.zero		1


	//   ....[34]....
        /*132c*/ 	.word	0x00009bb0
        /*1330*/ 	.word	0x0000000d
        /*1334*/ 	.word	0x00032430
        /*1338*/ 	.short	0x010a
        /*133a*/ 	.byte	0x3f
	.zero		1


	//   ....[35]....
        /*133c*/ 	.word	0x00009ee0
        /*1340*/ 	.word	0x00000016
        /*1344*/ 	.word	0x00032410
        /*1348*/ 	.short	0x010a
        /*134a*/ 	.byte	0x3f
	.zero		1


	//   ....[36]....
        /*134c*/ 	.word	0x00009f30
        /*1350*/ 	.word	0x0000000d
        /*1354*/ 	.word	0x00032450
        /*1358*/ 	.short	0x010a
        /*135a*/ 	.byte	0x3f
	.zero		1


	//   ....[37]....
        /*135c*/ 	.word	0x00009f70
        /*1360*/ 	.word	0x0000000d
        /*1364*/ 	.word	0x00032450
        /*1368*/ 	.short	0x010a
        /*136a*/ 	.byte	0x3f
	.zero		1


	//   ....[38]....
        /*136c*/ 	.word	0x0000bfa0
        /*1370*/ 	.word	0x0000000e
        /*1374*/ 	.word	0x00000000
        /*1378*/ 	.short	0x0101
        /*137a*/ 	.byte	0x3f
	.zero		1


	//   ....[39]....
        /*137c*/ 	.word	0x0000cbf0
        /*1380*/ 	.word	0x0000000d
        /*1384*/ 	.word	0x00000000
        /*1388*/ 	.short	0x0101
        /*138a*/ 	.byte	0x3f
	.zero		1


	//   ....[40]....
        /*138c*/ 	.word	0x0000cd30
        /*1390*/ 	.word	0x0000000e
        /*1394*/ 	.word	0x00032430
        /*1398*/ 	.short	0x010a
        /*139a*/ 	.byte	0x3f
	.zero		1


	//   ....[41]....
        /*139c*/ 	.word	0x0000cda0
        /*13a0*/ 	.word	0x0000000e
        /*13a4*/ 	.word	0x00032430
        /*13a8*/ 	.short	0x010a
        /*13aa*/ 	.byte	0x3f
	.zero		1


	//   ....[42]....
        /*13ac*/ 	.word	0x0000d060
        /*13b0*/ 	.word	0x0000000e
        /*13b4*/ 	.word	0x00032450
        /*13b8*/ 	.short	0x010a
        /*13ba*/ 	.byte	0x3f
	.zero		1


	//   ....[43]....
        /*13bc*/ 	.word	0x0000d0a0
        /*13c0*/ 	.word	0x0000000e
        /*13c4*/ 	.word	0x00032450
        /*13c8*/ 	.short	0x010a
        /*13ca*/ 	.byte	0x3f
	.zero		1


	//   ....[44]....
        /*13cc*/ 	.word	0x0000f6c0
        /*13d0*/ 	.word	0x000000a1
        /*13d4*/ 	.word	0x00000000
        /*13d8*/ 	.short	0x0101
        /*13da*/ 	.byte	0x3f
	.zero		1


	//   ....[45]....
        /*13dc*/ 	.word	0x000104c0
        /*13e0*/ 	.word	0x0000000e
        /*13e4*/ 	.word	0x00000000
        /*13e8*/ 	.short	0x0101
        /*13ea*/ 	.byte	0x3f
	.zero		1


	//   ....[46]....
        /*13ec*/ 	.word	0x000105f0
        /*13f0*/ 	.word	0x0000000e
        /*13f4*/ 	.word	0x00032430
        /*13f8*/ 	.short	0x010a
        /*13fa*/ 	.byte	0x3f
	.zero		1


	//   ....[47]....
        /*13fc*/ 	.word	0x00010660
        /*1400*/ 	.word	0x0000000e
        /*1404*/ 	.word	0x00032430
        /*1408*/ 	.short	0x010a
        /*140a*/ 	.byte	0x3f
	.zero		1


	//   ....[48]....
        /*140c*/ 	.word	0x00010920
        /*1410*/ 	.word	0x0000000e
        /*1414*/ 	.word	0x00032450
        /*1418*/ 	.short	0x010a
        /*141a*/ 	.byte	0x3f
	.zero		1


	//   ....[49]....
        /*141c*/ 	.word	0x00010960
        /*1420*/ 	.word	0x0000000e
        /*1424*/ 	.word	0x00032450
        /*1428*/ 	.short	0x010a
        /*142a*/ 	.byte	0x3f
	.zero		1


	//   ....[50]....
        /*142c*/ 	.word	0x00012960
        /*1430*/ 	.word	0x000000af
        /*1434*/ 	.word	0x00000000
        /*1438*/ 	.short	0x0101
        /*143a*/ 	.byte	0x3f
	.zero		1


	//   ....[51]....
        /*143c*/ 	.word	0x000135d0
        /*1440*/ 	.word	0x0000000e
        /*1444*/ 	.word	0x00000000
        /*1448*/ 	.short	0x0101
        /*144a*/ 	.byte	0x3f
	.zero		1


	//   ....[52]....
        /*144c*/ 	.word	0x00015c00
        /*1450*/ 	.word	0x00000003
        /*1454*/ 	.word	0x00000000
        /*1458*/ 	.short	0x0101
        /*145a*/ 	.byte	0x3f
	.zero		1


	//   ....[53]....
        /*145c*/ 	.word	0x00018660
        /*1460*/ 	.word	0x00000016
        /*1464*/ 	.word	0x00032420
        /*1468*/ 	.short	0x010a
        /*146a*/ 	.byte	0x3f
	.zero		1


	//   ....[54]....
        /*146c*/ 	.word	0x000186f0
        /*1470*/ 	.word	0x00000003
        /*1474*/ 	.word	0x000324a0
        /*1478*/ 	.short	0x010a
        /*147a*/ 	.byte	0x3f
	.zero		1


	//   ....[55]....
        /*147c*/ 	.word	0x00018940
        /*1480*/ 	.word	0x00000003
        /*1484*/ 	.word	0x000324c0
        /*1488*/ 	.short	0x010a
        /*148a*/ 	.byte	0x3f
	.zero		1


	//   ....[56]....
        /*148c*/ 	.word	0x00018f50
        /*1490*/ 	.word	0x00000008
        /*1494*/ 	.word	0x000324a0
        /*1498*/ 	.short	0x010a
        /*149a*/ 	.byte	0x3f
	.zero		1


	//   ....[57]....
        /*149c*/ 	.word	0x00019190
        /*14a0*/ 	.word	0x00000008
        /*14a4*/ 	.word	0x000324c0
        /*14a8*/ 	.short	0x010a
        /*14aa*/ 	.byte	0x3f
	.zero		1


	//   ....[58]....
        /*14ac*/ 	.word	0x0001a280
        /*14b0*/ 	.word	0x0000001d
        /*14b4*/ 	.word	0x00032440
        /*14b8*/ 	.short	0x010a
        /*14ba*/ 	.byte	0x3f
	.zero		1


	//   ....[59]....
        /*14bc*/ 	.word	0x0001a8c0
        /*14c0*/ 	.word	0x0000001d
        /*14c4*/ 	.word	0x00032430
        /*14c8*/ 	.short	0x0107
        /*14ca*/ 	.byte	0x3f
	.zero		1


	//   ....[60]....
        /*14cc*/ 	.word	0x0001a990
        /*14d0*/ 	.word	0x0000001d
        /*14d4*/ 	.word	0x00032430
        /*14d8*/ 	.short	0x0101
        /*14da*/ 	.byte	0x3f
	.zero		1


	//   ....[61]....
        /*14dc*/ 	.word	0x0001b510
        /*14e0*/ 	.word	0x00000016
        /*14e4*/ 	.word	0x00032400
        /*14e8*/ 	.short	0x0107
        /*14ea*/ 	.byte	0x3f
	.zero		1


	//   ....[62]....
        /*14ec*/ 	.word	0x0001b5a0
        /*14f0*/ 	.word	0x00000016
        /*14f4*/ 	.word	0x00032400
        /*14f8*/ 	.short	0x0101
        /*14fa*/ 	.byte	0x3f
	.zero		1


	//   ....[63]....
        /*14fc*/ 	.word	0x0001c050
        /*1500*/ 	.word	0x00000016
        /*1504*/ 	.word	0x00032410
        /*1508*/ 	.short	0x0107
        /*150a*/ 	.byte	0x3f
	.zero		1


	//   ....[64]....
        /*150c*/ 	.word	0x0001c150
        /*1510*/ 	.word	0x00000016
        /*1514*/ 	.word	0x00032410
        /*1518*/ 	.short	0x0101
        /*151a*/ 	.byte	0x3f
	.zero		1


	//   ....[65]....
        /*151c*/ 	.word	0x0001c170
        /*1520*/ 	.word	0x00000016
        /*1524*/ 	.word	0x00032420
        /*1528*/ 	.short	0x010a
        /*152a*/ 	.byte	0x3f
	.zero		1


	//   ....[66]....
        /*152c*/ 	.word	0x0001c200
        /*1530*/ 	.word	0x0000001d
        /*1534*/ 	.word	0x00032460
        /*1538*/ 	.short	0x010a
        /*153a*/ 	.byte	0x3f
	.zero		1


	//   ....[67]....
        /*153c*/ 	.word	0x0001c9a0
        /*1540*/ 	.word	0x0000001d
        /*1544*/ 	.word	0x00032450
        /*1548*/ 	.short	0x0107
        /*154a*/ 	.byte	0x3f
	.zero		1


	//   ....[68]....
        /*154c*/ 	.word	0x0001ca70
        /*1550*/ 	.word	0x0000001d
        /*1554*/ 	.word	0x00032450
        /*1558*/ 	.short	0x0101
        /*155a*/ 	.byte	0x3f
	.zero		1


	//   ....[69]....
        /*155c*/ 	.word	0x0001cdb0
        /*1560*/ 	.word	0x00000006
        /*1564*/ 	.word	0x00032440
        /*1568*/ 	.short	0x010a
        /*156a*/ 	.byte	0x3f
	.zero		1


	//   ....[70]....
        /*156c*/ 	.word	0x0001d1a0
        /*1570*/ 	.word	0x00000006
        /*1574*/ 	.word	0x00032430
        /*1578*/ 	.short	0x0107
        /*157a*/ 	.byte	0x3f
	.zero		1


	//   ....[71]....
        /*157c*/ 	.word	0x0001d260
        /*1580*/ 	.word	0x00000006
        /*1584*/ 	.word	0x00032430
        /*1588*/ 	.short	0x0101
        /*158a*/ 	.byte	0x3f
	.zero		1


	//   ....[72]....
        /*158c*/ 	.word	0x0001d290
        /*1590*/ 	.word	0x00000006
        /*1594*/ 	.word	0x00032460
        /*1598*/ 	.short	0x010a
        /*159a*/ 	.byte	0x3f
	.zero		1


	//   ....[73]....
        /*159c*/ 	.word	0x0001d7c0
        /*15a0*/ 	.word	0x00000006
        /*15a4*/ 	.word	0x00032450
        /*15a8*/ 	.short	0x0107
        /*15aa*/ 	.byte	0x3f
	.zero		1


	//   ....[74]....
        /*15ac*/ 	.word	0x0001d880
        /*15b0*/ 	.word	0x00000006
        /*15b4*/ 	.word	0x00032450
        /*15b8*/ 	.short	0x0101
        /*15ba*/ 	.byte	0x3f
	.zero		1


	//   ....[75]....
        /*15bc*/ 	.word	0x0001e700
        /*15c0*/ 	.word	0x00000007
        /*15c4*/ 	.word	0x00032420
        /*15c8*/ 	.short	0x010a
        /*15ca*/ 	.byte	0x3f
	.zero		1


	//   ....[76]....
        /*15cc*/ 	.word	0x0001e870
        /*15d0*/ 	.word	0x00000005
        /*15d4*/ 	.word	0x00032440
        /*15d8*/ 	.short	0x010a
        /*15da*/ 	.byte	0x3f
	.zero		1


	//   ....[77]....
        /*15dc*/ 	.word	0x0001e910
        /*15e0*/ 	.word	0x00000003
        /*15e4*/ 	.word	0x00032440
        /*15e8*/ 	.short	0x010a
        /*15ea*/ 	.byte	0x3f
	.zero		1


	//   ....[78]....
        /*15ec*/ 	.word	0x0001e950
        /*15f0*/ 	.word	0x00000005
        /*15f4*/ 	.word	0x00032460
        /*15f8*/ 	.short	0x010a
        /*15fa*/ 	.byte	0x3f
	.zero		1


	//   ....[79]....
        /*15fc*/ 	.word	0x0001e990
        /*1600*/ 	.word	0x00000003
        /*1604*/ 	.word	0x00032460
        /*1608*/ 	.short	0x010a
        /*160a*/ 	.byte	0x3f
	.zero		1


	//   ....[80]....
        /*160c*/ 	.word	0x0001e9f0
        /*1610*/ 	.word	0x00000056
        /*1614*/ 	.word	0x00032490
        /*1618*/ 	.short	0x010a
        /*161a*/ 	.byte	0x3f
	.zero		1


	//   ....[81]....
        /*161c*/ 	.word	0x0001ec80
        /*1620*/ 	.word	0x00000056
        /*1624*/ 	.word	0x00032490
        /*1628*/ 	.short	0x010a
        /*162a*/ 	.byte	0x3f
	.zero		1


	//   ....[82]....
        /*162c*/ 	.word	0x0001ef20
        /*1630*/ 	.word	0x00000056
        /*1634*/ 	.word	0x00032490
        /*1638*/ 	.short	0x010a
        /*163a*/ 	.byte	0x3f
	.zero		1


	//   ....[83]....
        /*163c*/ 	.word	0x0001f1b0
        /*1640*/ 	.word	0x00000056
        /*1644*/ 	.word	0x000324b0
        /*1648*/ 	.short	0x010a
        /*164a*/ 	.byte	0x3f
	.zero		1


	//   ....[84]....
        /*164c*/ 	.word	0x0001f610
        /*1650*/ 	.word	0x00000016
        /*1654*/ 	.word	0x00032400
        /*1658*/ 	.short	0x010a
        /*165a*/ 	.byte	0x3f
	.zero		1


	//   ....[85]....
        /*165c*/ 	.word	0x0001fc10
        /*1660*/ 	.word	0x00000016
        /*1664*/ 	.word	0x00032400
        /*1668*/ 	.short	0x010a
        /*166a*/ 	.byte	0x3f
	.zero		1


	//   ....[86]....
        /*166c*/ 	.word	0x0001fc60
        /*1670*/ 	.word	0x0000000d
        /*1674*/ 	.word	0x00032430
        /*1678*/ 	.short	0x010a
        /*167a*/ 	.byte	0x3f
	.zero		1


	//   ....[87]....
        /*167c*/ 	.word	0x0001fcb0
        /*1680*/ 	.word	0x00000016
        /*1684*/ 	.word	0x00032410
        /*1688*/ 	.short	0x010a
        /*168a*/ 	.byte	0x3f
	.zero		1


	//   ....[88]....
        /*168c*/ 	.word	0x0001fd00
        /*1690*/ 	.word	0x0000000d
        /*1694*/ 	.word	0x00032450
        /*1698*/ 	.short	0x010a
        /*169a*/ 	.byte	0x3f
	.zero		1


	//   ....[89]....
        /*169c*/ 	.word	0x0001fd50
        /*16a0*/ 	.word	0x0000000e
        /*16a4*/ 	.word	0x00032430
        /*16a8*/ 	.short	0x010a
        /*16aa*/ 	.byte	0x3f
	.zero		1


	//   ....[90]....
        /*16ac*/ 	.word	0x0001fda0
        /*16b0*/ 	.word	0x0000000e
        /*16b4*/ 	.word	0x00032450
        /*16b8*/ 	.short	0x010a
        /*16ba*/ 	.byte	0x3f
	.zero		1


	//   ....[91]....
        /*16bc*/ 	.word	0x0001fdf0
        /*16c0*/ 	.word	0x0000000e
        /*16c4*/ 	.word	0x00032430
        /*16c8*/ 	.short	0x010a
        /*16ca*/ 	.byte	0x3f
	.zero		1


	//   ....[92]....
        /*16cc*/ 	.word	0x0001fe40
        /*16d0*/ 	.word	0x0000000e
        /*16d4*/ 	.word	0x00032450
        /*16d8*/ 	.short	0x010a
        /*16da*/ 	.byte	0x3f
	.zero		1


	//   ....[93]....
        /*16dc*/ 	.word	0x00020410
        /*16e0*/ 	.word	0x00000016
        /*16e4*/ 	.word	0x00032420
        /*16e8*/ 	.short	0x010a
        /*16ea*/ 	.byte	0x3f
	.zero		1


	//   ....[94]....
        /*16ec*/ 	.word	0x00020460
        /*16f0*/ 	.word	0x00000003
        /*16f4*/ 	.word	0x000324a0
        /*16f8*/ 	.short	0x010a
        /*16fa*/ 	.byte	0x3f
	.zero		1


	//   ....[95]....
        /*16fc*/ 	.word	0x000204b0
        /*1700*/ 	.word	0x00000003
        /*1704*/ 	.word	0x000324c0
        /*1708*/ 	.short	0x010a
        /*170a*/ 	.byte	0x3f
	.zero		1


	//   ....[96]....
        /*170c*/ 	.word	0x00020500
        /*1710*/ 	.word	0x00000008
        /*1714*/ 	.word	0x000324a0
        /*1718*/ 	.short	0x010a
        /*171a*/ 	.byte	0x3f
	.zero		1


	//   ....[97]....
        /*171c*/ 	.word	0x00020550
        /*1720*/ 	.word	0x00000008
        /*1724*/ 	.word	0x000324c0
        /*1728*/ 	.short	0x010a
        /*172a*/ 	.byte	0x3f
	.zero		1


	//   ....[98]....
        /*172c*/ 	.word	0x00020670
        /*1730*/ 	.word	0x0000001d
        /*1734*/ 	.word	0x00032440
        /*1738*/ 	.short	0x010a
        /*173a*/ 	.byte	0x3f
	.zero		1


	//   ....[99]....
        /*173c*/ 	.word	0x00022730
        /*1740*/ 	.word	0x00000016
        /*1744*/ 	.word	0x00032420
        /*1748*/ 	.short	0x010a
        /*174a*/ 	.byte	0x3f
	.zero		1


	//   ....[100]....
        /*174c*/ 	.word	0x00022780
        /*1750*/ 	.word	0x0000001d
        /*1754*/ 	.word	0x00032460
        /*1758*/ 	.short	0x010a
        /*175a*/ 	.byte	0x3f
	.zero		1


	//   ....[101]....
        /*175c*/ 	.word	0x000230d0
        /*1760*/ 	.word	0x00000006
        /*1764*/ 	.word	0x00032440
        /*1768*/ 	.short	0x010a
        /*176a*/ 	.byte	0x3f
	.zero		1


	//   ....[102]....
        /*176c*/ 	.word	0x000237b0
        /*1770*/ 	.word	0x00000006
        /*1774*/ 	.word	0x00032460
        /*1778*/ 	.short	0x010a
        /*177a*/ 	.byte	0x3f
	.zero		1


	//   ....[103]....
        /*177c*/ 	.word	0x00024850
        /*1780*/ 	.word	0x00000007
        /*1784*/ 	.word	0x00032420
        /*1788*/ 	.short	0x010a
        /*178a*/ 	.byte	0x3f
	.zero		1


	//   ....[104]....
        /*178c*/ 	.word	0x000249f0
        /*1790*/ 	.word	0x00000005
        /*1794*/ 	.word	0x00032440
        /*1798*/ 	.short	0x010a
        /*179a*/ 	.byte	0x3f
	.zero		1


	//   ....[105]....
        /*179c*/ 	.word	0x00024a40
        /*17a0*/ 	.word	0x00000003
        /*17a4*/ 	.word	0x00032440
        /*17a8*/ 	.short	0x010a
        /*17aa*/ 	.byte	0x3f
	.zero		1


	//   ....[106]....
        /*17ac*/ 	.word	0x00024a90
        /*17b0*/ 	.word	0x00000005
        /*17b4*/ 	.word	0x00032460
        /*17b8*/ 	.short	0x010a
        /*17ba*/ 	.byte	0x3f
	.zero		1


	//----- nvinfo : EIATTR_NUM_MBARRIERS
	.align		4
.L_1628:
        /*17bc*/ 	.byte	0x03, 0x38
        /*17be*/ 	.short	0x0017


	//----- nvinfo : EIATTR_EXIT_INSTR_OFFSETS
	.align		4
        /*17c0*/ 	.byte	0x04, 0x1c
        /*17c2*/ 	.short	(.L_1630 - .L_1629)


	//   ....[0]....
.L_1629:
        /*17c4*/ 	.word	0x0001e9e0


	//----- nvinfo : EIATTR_MAX_THREADS
	.align		4
.L_1630:
        /*17c8*/ 	.byte	0x04, 0x05
        /*17ca*/ 	.short	(.L_1632 - .L_1631)
.L_1631:
        /*17cc*/ 	.word	0x00000180
        /*17d0*/ 	.word	0x00000001
        /*17d4*/ 	.word	0x00000001


	//----- nvinfo : EIATTR_CRS_STACK_SIZE
	.align		4
.L_1632:
        /*17d8*/ 	.byte	0x04, 0x1e
        /*17da*/ 	.short	(.L_1634 - .L_1633)
.L_1633:
        /*17dc*/ 	.word	0x00000000


	//----- nvinfo : EIATTR_CBANK_PARAM_SIZE
	.align		4
.L_1634:
        /*17e0*/ 	.byte	0x03, 0x19
        /*17e2*/ 	.short	0x0bf0


	//----- nvinfo : EIATTR_PARAM_CBANK
	.align		4
        /*17e4*/ 	.byte	0x04, 0x0a
        /*17e6*/ 	.short	(.L_1636 - .L_1635)
	.align		4
.L_1635:
        /*17e8*/ 	.word	index@(.nv.constant0._ZN7cutlass13device_kernelIN5flash11enable_sm90INS1_16FlashAttnFwdSm90INS1_25CollectiveMainloopFwdSm90ILi2EN4cute5tupleIJNS5_1CILi1EEES8_S8_EEENS6_IJNS7_ILi128EEENS7_ILi96EEENS7_ILi64EEEEEELi256ENS_10bfloat16_tEfNS_4arch4Sm90ELb1ELb0ELb1ELb1ELb1ELb1ELb1ELb1ELb0ELb1ELb0ELb0EEENS1_21CollectiveEpilogueFwdINS6_IJSA_NS7_ILi256EEESB_EEES9_SE_SG_Li256ELb1ELb1ELb0ELb0EEENS1_36VarlenDynamicPersistentTileSchedulerILi128ELi96ELi256ELi128ELb0ELb1ELb1ELb1ELb1ELb1EEEEEEEEEvNT_6ParamsE)
        /*17ec*/ 	.short	0x0210
        /*17ee*/ 	.short	0x0bf0


	//----- nvinfo : EIATTR_SW_WAR
	.align		4
.L_1636:
        /*17f0*/ 	.byte	0x04, 0x36
        /*17f2*/ 	.short	(.L_1638 - .L_1637)
.L_1637:
        /*17f4*/ 	.word	0x00000008
.L_1638:


//--------------------- .nv.callgraph             --------------------------
	.section	.nv.callgraph,"",@"SHT_CUDA_CALLGRAPH"
	.align	4
	.sectionentsize	8
	.align		4
        /*0000*/ 	.word	0x00000000
	.align		4
        /*0004*/ 	.word	0xffffffff
	.align		4
        /*0008*/ 	.word	index@(_ZN7cutlass13device_kernelIN5flash11enable_sm90INS1_16FlashAttnFwdSm90INS1_25CollectiveMainloopFwdSm90ILi2EN4cute5tupleIJNS5_1CILi1EEES8_S8_EEENS6_IJNS7_ILi128EEENS7_ILi96EEENS7_ILi192EEEEEELi128ENS_10bfloat16_tEfNS_4arch4Sm90ELb0ELb0ELb1ELb0ELb1ELb0ELb0ELb1ELb1ELb1ELb0ELb0EEENS1_21CollectiveEpilogueFwdINS6_IJSA_SA_SB_EEES9_SE_SG_Li256ELb0ELb1ELb0ELb0EEENS1_29StaticPersistentTileSchedulerILb0EEEEEEEEEvNT_6ParamsE)
	.align		4
        /*000c*/ 	.word	index@(__assertfail)
	.align		4
        /*0010*/ 	.word	index@(_ZN7cutlass13device_kernelIN5flash11enable_sm90INS1_16FlashAttnFwdSm90INS1_25CollectiveMainloopFwdSm90ILi2EN4cute5tupleIJNS5_1CILi1EEES8_S8_EEENS6_IJNS7_ILi128EEENS7_ILi96EEENS7_ILi192EEEEEELi128ENS_10bfloat16_tEfNS_4arch4Sm90ELb0ELb0ELb1ELb1ELb1ELb0ELb0ELb1ELb1ELb1ELb0ELb0EEENS1_21CollectiveEpilogueFwdINS6_IJSA_SA_SB_EEES9_SE_SG_Li256ELb1ELb1ELb0ELb0EEENS1_36VarlenDynamicPersistentTileSchedulerILi128ELi96ELi256ELi128ELb0ELb1ELb1ELb0ELb1ELb1EEEEEEEEEvNT_6ParamsE)
	.align		4
        /*0014*/ 	.word	index@(__assertfail)
	.align		4
        /*0018*/ 	.word	index@(_ZN7cutlass13device_kernelIN5flash11enable_sm90INS1_16FlashAttnFwdSm90INS1_25CollectiveMainloopFwdSm90ILi2EN4cute5tupleIJNS5_1CILi1EEES8_S8_EEENS6_IJNS7_ILi128EEENS7_ILi96EEENS7_ILi192EEEEEELi128ENS_10bfloat16_tEfNS_4arch4Sm90ELb0ELb0ELb1ELb1ELb1ELb1ELb0ELb1ELb1ELb1ELb0ELb0EEENS1_21CollectiveEpilogueFwdINS6_IJSA_SA_SB_EEES9_SE_SG_Li256ELb1ELb1ELb0ELb0EEENS1_36VarlenDynamicPersistentTileSchedulerILi128ELi96ELi256ELi128ELb0ELb1ELb1ELb0ELb1ELb1EEEEEEEEEvNT_6ParamsE)
	.align		4
        /*001c*/ 	.word	index@(__assertfail)
	.align		4
        /*0020*/ 	.word	index@(_ZN7cutlass13device_kernelIN5flash11enable_sm90INS1_16FlashAttnFwdSm90INS1_25CollectiveMainloopFwdSm90ILi2EN4cute5tupleIJNS5_1CILi1EEES8_S8_EEENS6_IJNS7_ILi128EEENS7_ILi96EEENS7_ILi192EEEEEELi128ENS_10bfloat16_tEfNS_4arch4Sm90ELb0ELb1ELb1ELb0ELb1ELb0ELb0ELb1ELb1ELb1ELb0ELb0EEENS1_21CollectiveEpilogueFwdINS6_IJSA_SA_SB_EEES9_SE_SG_Li256ELb0ELb1ELb0ELb0EEENS1_30DynamicPersistentTileSchedulerILi256ELi128ELb0ELb1ELb1EEEEEEEEEvNT_6ParamsE)
	.align		4
        /*0024*/ 	.word	index@(__assertfail)
	.align		4
        /*0028*/ 	.word	index@(_ZN7cutlass13device_kernelIN5flash11enable_sm90INS1_16FlashAttnFwdSm90INS1_25CollectiveMainloopFwdSm90ILi2EN4cute5tupleIJNS5_1CILi1EEES8_S8_EEENS6_IJNS7_ILi128EEENS7_ILi96EEENS7_ILi192EEEEEELi128ENS_10bfloat16_tEfNS_4arch4Sm90ELb0ELb1ELb1ELb1ELb1ELb0ELb0ELb1ELb1ELb1ELb0ELb0EEENS1_21CollectiveEpilogueFwdINS6_IJSA_SA_SB_EEES9_SE_SG_Li256ELb1ELb1ELb0ELb0EEENS1_36VarlenDynamicPersistentTileSchedulerILi128ELi96ELi256ELi128ELb0ELb1ELb1ELb1ELb0ELb1EEEEEEEEEvNT_6ParamsE)
	.align		4
        /*002c*/ 	.word	index@(__assertfail)
	.align		4
        /*0030*/ 	.word	index@(_ZN7cutlass13device_kernelIN5flash11enable_sm90INS1_16FlashAttnFwdSm90INS1_25CollectiveMainloopFwdSm90ILi2EN4cute5tupleIJNS5_1CILi1EEES8_S8_EEENS6_IJNS7_ILi128EEENS7_ILi96EEENS7_ILi192EEEEEELi128ENS_10bfloat16_tEfNS_4arch4Sm90ELb0ELb1ELb1ELb1ELb1ELb1ELb0ELb1ELb1ELb1ELb0ELb0EEENS1_21CollectiveEpilogueFwdINS6_IJSA_SA_SB_EEES9_SE_SG_Li256ELb1ELb1ELb0ELb0EEENS1_36VarlenDynamicPersistentTileSchedulerILi128ELi96ELi256ELi128ELb0ELb1ELb1ELb1ELb0ELb1EEEEEEEEEvNT_6ParamsE)
	.align		4
        /*0034*/ 	.word	index@(__assertfail)
	.align		4
        /*0038*/ 	.word	index@(_ZN7cutlass13device_kernelIN5flash11enable_sm90INS1_16FlashAttnFwdSm90INS1_25CollectiveMainloopFwdSm90ILi2EN4cute5tupleIJNS5_1CILi1EEES8_S8_EEENS6_IJNS7_ILi128EEENS7_ILi96EEENS7_ILi192EEEEEELi128ENS_10bfloat16_tEfNS_4arch4Sm90ELb1ELb0ELb1ELb0ELb1ELb0ELb0ELb1ELb1ELb1ELb0ELb0EEENS1_21CollectiveEpilogueFwdINS6_IJSA_SA_SB_EEES9_SE_SG_Li256ELb0ELb1ELb0ELb0EEENS1_30DynamicPersistentTileSchedulerILi256ELi128ELb0ELb1ELb1EEEEEEEEEvNT_6ParamsE)
	.align		4
        /*003c*/ 	.word	index@(__assertfail)
	.align		4
        /*0040*/ 	.word	index@(_ZN7cutlass13device_kernelIN5flash11enable_sm90INS1_16FlashAttnFwdSm90INS1_25CollectiveMainloopFwdSm90ILi2EN4cute5tupleIJNS5_1CILi1EEES8_S8_EEENS6_IJNS7_ILi128EEENS7_ILi96EEENS7_ILi192EEEEEELi128ENS_10bfloat16_tEfNS_4arch4Sm90ELb1ELb0ELb1ELb1ELb1ELb0ELb0ELb1ELb1ELb1ELb0ELb0EEENS1_21CollectiveEpilogueFwdINS6_IJSA_SA_SB_EEES9_SE_SG_Li256ELb1ELb1ELb0ELb0EEENS1_36VarlenDynamicPersistentTileSchedulerILi128ELi96ELi256ELi128ELb0ELb1ELb1ELb1ELb1ELb1EEEEEEEEEvNT_6ParamsE)
	.align		4
        /*0044*/ 	.word	index@(__assertfail)
	.align		4
        /*0048*/ 	.word	index@(_ZN7cutlass13device_kernelIN5flash11enable_sm90INS1_16FlashAttnFwdSm90INS1_25CollectiveMainloopFwdSm90ILi2EN4cute5tupleIJNS5_1CILi1EEES8_S8_EEENS6_IJNS7_ILi128EEENS7_ILi96EEENS7_ILi192EEEEEELi128ENS_10bfloat16_tEfNS_4arch4Sm90ELb1ELb0ELb1ELb1ELb1ELb1ELb0ELb1ELb1ELb1ELb0ELb0EEENS1_21CollectiveEpilogueFwdINS6_IJSA_SA_SB_EEES9_SE_SG_Li256ELb1ELb1ELb0ELb0EEENS1_36VarlenDynamicPersistentTileSchedulerILi128ELi96ELi256ELi128ELb0ELb1ELb1ELb1ELb1ELb1EEEEEEEEEvNT_6ParamsE)
	.align		4
        /*004c*/ 	.word	index@(__assertfail)
	.align		4
        /*0050*/ 	.word	index@(_ZN7cutlass13device_kernelIN5flash11enable_sm90INS1_16FlashAttnFwdSm90INS1_25CollectiveMainloopFwdSm90ILi2EN4cute5tupleIJNS5_1CILi1EEES8_S8_EEENS6_IJNS7_ILi64EEESA_SA_EEELi512ENS_10bfloat16_tEfNS_4arch4Sm90ELb0ELb0ELb1ELb0ELb1ELb0ELb0ELb0ELb0ELb1ELb0ELb0EEENS1_21CollectiveEpilogueFwdINS6_IJSA_NS7_ILi512EEESA_EEES9_SC_SE_Li256ELb0ELb1ELb0ELb0EEENS1_29StaticPersistentTileSchedulerILb0EEEEEEEEEvNT_6ParamsE)
	.align		4
        /*0054*/ 	.word	index@(__assertfail)
	.align		4
        /*0058*/ 	.word	index@(_ZN7cutlass13device_kernelIN5flash11enable_sm90INS1_16FlashAttnFwdSm90INS1_25CollectiveMainloopFwdSm90ILi2EN4cute5tupleIJNS5_1CILi1EEES8_S8_EEENS6_IJNS7_ILi64EEESA_SA_EEELi512ENS_10bfloat16_tEfNS_4arch4Sm90ELb0ELb0ELb1ELb0ELb1ELb0ELb1ELb0ELb0ELb1ELb0ELb0EEENS1_21CollectiveEpilogueFwdINS6_IJSA_NS7_ILi512EEESA_EEES9_SC_SE_Li256ELb0ELb1ELb0ELb0EEENS1_29StaticPersistentTileSchedulerILb0EEEEEEEEEvNT_6ParamsE)
	.align		4
        /*005c*/ 	.word	index@(__assertfail)
	.align		4
        /*0060*/ 	.word	index@(_ZN7cutlass13device_kernelIN5flash11enable_sm90INS1_16FlashAttnFwdSm90INS1_25CollectiveMainloopFwdSm90ILi2EN4cute5tupleIJNS5_1CILi1EEES8_S8_EEENS6_IJNS7_ILi64EEESA_SA_EEELi512ENS_10bfloat16_tEfNS_4arch4Sm90ELb0ELb0ELb1ELb1ELb1ELb0ELb0ELb0ELb0ELb1ELb0ELb0EEENS1_21CollectiveEpilogueFwdINS6_IJSA_NS7_ILi512EEESA_EEES9_SC_SE_Li256ELb1ELb1ELb0ELb0EEENS1_36VarlenDynamicPersistentTileSchedulerILi64ELi64ELi256ELi128ELb0ELb1ELb1ELb0ELb1ELb1EEEEEEEEEvNT_6ParamsE)
	.align		4
        /*0064*/ 	.word	index@(__assertfail)
	.align		4
        /*0068*/ 	.word	index@(_ZN7cutlass13device_kernelIN5flash11enable_sm90INS1_16FlashAttnFwdSm90INS1_25CollectiveMainloopFwdSm90ILi2EN4cute5tupleIJNS5_1CILi1EEES8_S8_EEENS6_IJNS7_ILi64EEESA_SA_EEELi512ENS_10bfloat16_tEfNS_4arch4Sm90ELb0ELb0ELb1ELb1ELb1ELb1ELb0ELb0ELb0ELb1ELb0ELb0EEENS1_21CollectiveEpilogueFwdINS6_IJSA_NS7_ILi512EEESA_EEES9_SC_SE_Li256ELb1ELb1ELb0ELb0EEENS1_36VarlenDynamicPersistentTileSchedulerILi64ELi64ELi256ELi128ELb0ELb1ELb1ELb0ELb1ELb1EEEEEEEEEvNT_6ParamsE)
	.align		4
        /*006c*/ 	.word	index@(__assertfail)
	.align		4
        /*0070*/ 	.word	index@(_ZN7cutlass13device_kernelIN5flash11enable_sm90INS1_16FlashAttnFwdSm90INS1_25CollectiveMainloopFwdSm90ILi2EN4cute5tupleIJNS5_1CILi1EEES8_S8_EEENS6_IJNS7_ILi64EEESA_SA_EEELi512ENS_10bfloat16_tEfNS_4arch4Sm90ELb0ELb0ELb1ELb1ELb1ELb0ELb1ELb0ELb0ELb1ELb0ELb0EEENS1_21CollectiveEpilogueFwdINS6_IJSA_NS7_ILi512EEESA_EEES9_SC_SE_Li256ELb1ELb1ELb0ELb0EEENS1_36VarlenDynamicPersistentTileSchedulerILi64ELi64ELi256ELi128ELb0ELb1ELb1ELb0ELb1ELb1EEEEEEEEEvNT_6ParamsE)
	.align		4
        /*0074*/ 	.word	index@(__assertfail)
	.align		4
        /*0078*/ 	.word	index@(_ZN7cutlass13device_kernelIN5flash11enable_sm90INS1_16FlashAttnFwdSm90INS1_25CollectiveMainloopFwdSm90ILi2EN4cute5tupleIJNS5_1CILi1EEES8_S8_EEENS6_IJNS7_ILi64EEESA_SA_EEELi512ENS_10bfloat16_tEfNS_4arch4Sm90ELb0ELb0ELb1ELb1ELb1ELb1ELb1ELb0ELb0ELb1ELb0ELb0EEENS1_21CollectiveEpilogueFwdINS6_IJSA_NS7_ILi512EEESA_EEES9_SC_SE_Li256ELb1ELb1ELb0ELb0EEENS1_36VarlenDynamicPersistentTileSchedulerILi64ELi64ELi256ELi128ELb0ELb1ELb1ELb0ELb1ELb1EEEEEEEEEvNT_6ParamsE)
	.align		4
        /*007c*/ 	.word	index@(__assertfail)
	.align		4
        /*0080*/ 	.word	index@(_ZN7cutlass13device_kernelIN5flash11enable_sm90INS1_16FlashAttnFwdSm90INS1_25CollectiveMainloopFwdSm90ILi2EN4cute5tupleIJNS5_1CILi1EEES8_S8_EEENS6_IJNS7_ILi64EEESA_SA_EEELi512ENS_10bfloat16_tEfNS_4arch4Sm90ELb0ELb1ELb1ELb0ELb1ELb0ELb0ELb0ELb0ELb1ELb0ELb0EEENS1_21CollectiveEpilogueFwdINS6_IJSA_NS7_ILi512EEESA_EEES9_SC_SE_Li256ELb0ELb1ELb0ELb0EEENS1_30DynamicPersistentTileSchedulerILi256ELi128ELb0ELb1ELb1EEEEEEEEEvNT_6ParamsE)
	.align		4
        /*0084*/ 	.word	index@(__assertfail)
	.align		4
        /*0088*/ 	.word	index@(_ZN7cutlass13device_kernelIN5flash11enable_sm90INS1_16FlashAttnFwdSm90INS1_25CollectiveMainloopFwdSm90ILi2EN4cute5tupleIJNS5_1CILi1EEES8_S8_EEENS6_IJNS7_ILi64EEESA_SA_EEELi512ENS_10bfloat16_tEfNS_4arch4Sm90ELb0ELb1ELb1ELb0ELb1ELb0ELb1ELb0ELb0ELb1ELb0ELb0EEENS1_21CollectiveEpilogueFwdINS6_IJSA_NS7_ILi512EEESA_EEES9_SC_SE_Li256ELb0ELb1ELb0ELb0EEENS1_30DynamicPersistentTileSchedulerILi256ELi128ELb0ELb1ELb1EEEEEEEEEvNT_6ParamsE)
	.align		4
        /*008c*/ 	.word	index@(__assertfail)
	.align		4
        /*0090*/ 	.word	index@(_ZN7cutlass13device_kernelIN5flash11enable_sm90INS1_16FlashAttnFwdSm90INS1_25CollectiveMainloopFwdSm90ILi2EN4cute5tupleIJNS5_1CILi1EEES8_S8_EEENS6_IJNS7_ILi64EEESA_SA_EEELi512ENS_10bfloat16_tEfNS_4arch4Sm90ELb0ELb1ELb1ELb1ELb1ELb0ELb0ELb0ELb0ELb1ELb0ELb0EEENS1_21CollectiveEpilogueFwdINS6_IJSA_NS7_ILi512EEESA_EEES9_SC_SE_Li256ELb1ELb1ELb0ELb0EEENS1_36VarlenDynamicPersistentTileSchedulerILi64ELi64ELi256ELi128ELb0ELb1ELb1ELb1ELb0ELb1EEEEEEEEEvNT_6ParamsE)
	.align		4
        /*0094*/ 	.word	index@(__assertfail)
	.align		4
        /*0098*/ 	.word	index@(_ZN7cutlass13device_kernelIN5flash11enable_sm90INS1_16FlashAttnFwdSm90INS1_25CollectiveMainloopFwdSm90ILi2EN4cute5tupleIJNS5_1CILi1EEES8_S8_EEENS6_IJNS7_ILi64EEESA_SA_EEELi512ENS_10bfloat16_tEfNS_4arch4Sm90ELb0ELb1ELb1ELb1ELb1ELb1ELb0ELb0ELb0ELb1ELb0ELb0EEENS1_21CollectiveEpilogueFwdINS6_IJSA_NS7_ILi512EEESA_EEES9_SC_SE_Li256ELb1ELb1ELb0ELb0EEENS1_36VarlenDynamicPersistentTileSchedulerILi64ELi64ELi256ELi128ELb0ELb1ELb1ELb1ELb0ELb1EEEEEEEEEvNT_6ParamsE)
	.align		4
        /*009c*/ 	.word	index@(__assertfail)
	.align		4
        /*00a0*/ 	.word	index@(_ZN7cutlass13device_kernelIN5flash11enable_sm90INS1_16FlashAttnFwdSm90INS1_25CollectiveMainloopFwdSm90ILi2EN4cute5tupleIJNS5_1CILi1EEES8_S8_EEENS6_IJNS7_ILi64EEESA_SA_EEELi512ENS_10bfloat16_tEfNS_4arch4Sm90ELb0ELb1ELb1ELb1ELb1ELb0ELb1ELb0ELb0ELb1ELb0ELb0EEENS1_21CollectiveEpilogueFwdINS6_IJSA_NS7_ILi512EEESA_EEES9_SC_SE_Li256ELb1ELb1ELb0ELb0EEENS1_36VarlenDynamicPersistentTileSchedulerILi64ELi64ELi256ELi128ELb0ELb1ELb1ELb1ELb0ELb1EEEEEEEEEvNT_6ParamsE)
	.align		4
        /*00a4*/ 	.word	index@(__assertfail)
	.align		4
        /*00a8*/ 	.word	index@(_ZN7cutlass13device_kernelIN5flash11enable_sm90INS1_16FlashAttnFwdSm90INS1_25CollectiveMainloopFwdSm90ILi2EN4cute5tupleIJNS5_1CILi1EEES8_S8_EEENS6_IJNS7_ILi64EEESA_SA_EEELi512ENS_10bfloat16_tEfNS_4arch4Sm90ELb0ELb1ELb1ELb1ELb1ELb1ELb1ELb0ELb0ELb1ELb0ELb0EEENS1_21CollectiveEpilogueFwdINS6_IJSA_NS7_ILi512EEESA_EEES9_SC_SE_Li256ELb1ELb1ELb0ELb0EEENS1_36VarlenDynamicPersistentTileSchedulerILi64ELi64ELi256ELi128ELb0ELb1ELb1ELb1ELb0ELb1EEEEEEEEEvNT_6ParamsE)
	.align		4
        /*00ac*/ 	.word	index@(__assertfail)
	.align		4
        /*00b0*/ 	.word	index@(_ZN7cutlass13device_kernelIN5flash11enable_sm90INS1_16FlashAttnFwdSm90INS1_25CollectiveMainloopFwdSm90ILi2EN4cute5tupleIJNS5_1CILi1EEES8_S8_EEENS6_IJNS7_ILi64EEESA_SA_EEELi512ENS_10bfloat16_tEfNS_4arch4Sm90ELb1ELb0ELb1ELb0ELb1ELb0ELb0ELb0ELb0ELb1ELb0ELb0EEENS1_21CollectiveEpilogueFwdINS6_IJSA_NS7_ILi512EEESA_EEES9_SC_SE_Li256ELb0ELb1ELb0ELb0EEENS1_30DynamicPersistentTileSchedulerILi256ELi128ELb0ELb1ELb1EEEEEEEEEvNT_6ParamsE)
	.align		4
        /*00b4*/ 	.word	index@(__assertfail)
	.align		4
        /*00b8*/ 	.word	index@(_ZN7cutlass13device_kernelIN5flash11enable_sm90INS1_16FlashAttnFwdSm90INS1_25CollectiveMainloopFwdSm90ILi2EN4cute5tupleIJNS5_1CILi1EEES8_S8_EEENS6_IJNS7_ILi64EEESA_SA_EEELi512ENS_10bfloat16_tEfNS_4arch4Sm90ELb1ELb0ELb1ELb0ELb1ELb0ELb1ELb0ELb0ELb1ELb0ELb0EEENS1_21CollectiveEpilogueFwdINS6_IJSA_NS7_ILi512EEESA_EEES9_SC_SE_Li256ELb0ELb1ELb0ELb0EEENS1_30DynamicPersistentTileSchedulerILi256ELi128ELb0ELb1ELb1EEEEEEEEEvNT_6ParamsE)
	.align		4
        /*00bc*/ 	.word	index@(__assertfail)
	.align		4
        /*00c0*/ 	.word	index@(_ZN7cutlass13device_kernelIN5flash11enable_sm90INS1_16FlashAttnFwdSm90INS1_25CollectiveMainloopFwdSm90ILi2EN4cute5tupleIJNS5_1CILi1EEES8_S8_EEENS6_IJNS7_ILi64EEESA_SA_EEELi512ENS_10bfloat16_tEfNS_4arch4Sm90ELb1ELb0ELb1ELb1ELb1ELb0ELb0ELb0ELb0ELb1ELb0ELb0EEENS1_21CollectiveEpilogueFwdINS6_IJSA_NS7_ILi512EEESA_EEES9_SC_SE_Li256ELb1ELb1ELb0ELb0EEENS1_36VarlenDynamicPersistentTileSchedulerILi64ELi64ELi256ELi128ELb0ELb1ELb1ELb1ELb1ELb1EEEEEEEEEvNT_6ParamsE)
	.align		4
        /*00c4*/ 	.word	index@(__assertfail)
	.align		4
        /*00c8*/ 	.word	index@(_ZN7cutlass13device_kernelIN5flash11enable_sm90INS1_16FlashAttnFwdSm90INS1_25CollectiveMainloopFwdSm90ILi2EN4cute5tupleIJNS5_1CILi1EEES8_S8_EEENS6_IJNS7_ILi64EEESA_SA_EEELi512ENS_10bfloat16_tEfNS_4arch4Sm90ELb1ELb0ELb1ELb1ELb1ELb1ELb0ELb0ELb0ELb1ELb0ELb0EEENS1_21CollectiveEpilogueFwdINS6_IJSA_NS7_ILi512EEESA_EEES9_SC_SE_Li256ELb1ELb1ELb0ELb0EEENS1_36VarlenDynamicPersistentTileSchedulerILi64ELi64ELi256ELi128ELb0ELb1ELb1ELb1ELb1ELb1EEEEEEEEEvNT_6ParamsE)
	.align		4
        /*00cc*/ 	.word	index@(__assertfail)
	.align		4
        /*00d0*/ 	.word	index@(_ZN7cutlass13device_kernelIN5flash11enable_sm90INS1_16FlashAttnFwdSm90INS1_25CollectiveMainloopFwdSm90ILi2EN4cute5tupleIJNS5_1CILi1EEES8_S8_EEENS6_IJNS7_ILi64EEESA_SA_EEELi512ENS_10bfloat16_tEfNS_4arch4Sm90ELb1ELb0ELb1ELb1ELb1ELb0ELb1ELb0ELb0ELb1ELb0ELb0EEENS1_21CollectiveEpilogueFwdINS6_IJSA_NS7_ILi512EEESA_EEES9_SC_SE_Li256ELb1ELb1ELb0ELb0EEENS1_36VarlenDynamicPersistentTileSchedulerILi64ELi64ELi256ELi128ELb0ELb1ELb1ELb1ELb1ELb1EEEEEEEEEvNT_6ParamsE)
	.align		4
        /*00d4*/ 	.word	index@(__assertfail)
	.align		4
        /*00d8*/ 	.word	index@(_ZN7cutlass13device_kernelIN5flash11enable_sm90INS1_16FlashAttnFwdSm90INS1_25CollectiveMainloopFwdSm90ILi2EN4cute5tupleIJNS5_1CILi1EEES8_S8_EEENS6_IJNS7_ILi64EEESA_SA_EEELi512ENS_10bfloat16_tEfNS_4arch4Sm90ELb1ELb0ELb1ELb1ELb1ELb1ELb1ELb0ELb0ELb1ELb0ELb0EEENS1_21CollectiveEpilogueFwdINS6_IJSA_NS7_ILi512EEESA_EEES9_SC_SE_Li256ELb1ELb1ELb0ELb0EEENS1_36VarlenDynamicPersistentTileSchedulerILi64ELi64ELi256ELi128ELb0ELb1ELb1ELb1ELb1ELb1EEEEEEEEEvNT_6ParamsE)
	.align		4
        /*00dc*/ 	.word	index@(__assertfail)
	.align		4
        /*00e0*/ 	.word	index@(_ZN7cutlass13device_kernelIN5flash11enable_sm90INS1_16FlashAttnFwdSm90INS1_25CollectiveMainloopFwdSm90ILi2EN4cute5tupleIJNS5_1CILi1EEES8_S8_EEENS6_IJNS7_ILi128EEENS7_ILi96EEENS7_ILi64EEEEEELi256ENS_10bfloat16_tEfNS_4arch4Sm90ELb0ELb0ELb1ELb0ELb1ELb0ELb0ELb1ELb0ELb1ELb0ELb0EEENS1_21CollectiveEpilogueFwdINS6_IJSA_NS7_ILi256EEESB_EEES9_SE_SG_Li256ELb0ELb1ELb0ELb0EEENS1_29StaticPersistentTileSchedulerILb0EEEEEEEEEvNT_6ParamsE)
	.align		4
        /*00e4*/ 	.word	index@(__assertfail)
	.align		4
        /*00e8*/ 	.word	index@(_ZN7cutlass13device_kernelIN5flash11enable_sm90INS1_16FlashAttnFwdSm90INS1_25CollectiveMainloopFwdSm90ILi2EN4cute5tupleIJNS5_1CILi1EEES8_S8_EEENS6_IJNS7_ILi128EEENS7_ILi96EEENS7_ILi64EEEEEELi256ENS_10bfloat16_tEfNS_4arch4Sm90ELb0ELb0ELb1ELb0ELb1ELb0ELb1ELb1ELb0ELb1ELb0ELb0EEENS1_21CollectiveEpilogueFwdINS6_IJSA_NS7_ILi256EEESB_EEES9_SE_SG_Li256ELb0ELb1ELb0ELb0EEENS1_29StaticPersistentTileSchedulerILb0EEEEEEEEEvNT_6ParamsE)
	.align		4
        /*00ec*/ 	.word	index@(__assertfail)
	.align		4
        /*00f0*/ 	.word	index@(_ZN7cutlass13device_kernelIN5flash11enable_sm90INS1_16FlashAttnFwdSm90INS1_25CollectiveMainloopFwdSm90ILi2EN4cute5tupleIJNS5_1CILi1EEES8_S8_EEENS6_IJNS7_ILi128EEENS7_ILi96EEENS7_ILi64EEEEEELi256ENS_10bfloat16_tEfNS_4arch4Sm90ELb0ELb0ELb1ELb1ELb1ELb0ELb0ELb1ELb0ELb1ELb0ELb0EEENS1_21CollectiveEpilogueFwdINS6_IJSA_NS7_ILi256EEESB_EEES9_SE_SG_Li256ELb1ELb1ELb0ELb0EEENS1_36VarlenDynamicPersistentTileSchedulerILi128ELi96ELi256ELi128ELb0ELb1ELb1ELb0ELb1ELb1EEEEEEEEEvNT_6ParamsE)
	.align		4
        /*00f4*/ 	.word	index@(__assertfail)
	.align		4
        /*00f8*/ 	.word	index@(_ZN7cutlass13device_kernelIN5flash11enable_sm90INS1_16FlashAttnFwdSm90INS1_25CollectiveMainloopFwdSm90ILi2EN4cute5tupleIJNS5_1CILi1EEES8_S8_EEENS6_IJNS7_ILi128EEENS7_ILi96EEENS7_ILi64EEEEEELi256ENS_10bfloat16_tEfNS_4arch4Sm90ELb0ELb0ELb1ELb1ELb1ELb1ELb0ELb1ELb0ELb1ELb0ELb0EEENS1_21CollectiveEpilogueFwdINS6_IJSA_NS7_ILi256EEESB_EEES9_SE_SG_Li256ELb1ELb1ELb0ELb0EEENS1_36VarlenDynamicPersistentTileSchedulerILi128ELi96ELi256ELi128ELb0ELb1ELb1ELb0ELb1ELb1EEEEEEEEEvNT_6ParamsE)
	.align		4
        /*00fc*/ 	.word	index@(__assertfail)
	.align		4
        /*0100*/ 	.word	index@(_ZN7cutlass13device_kernelIN5flash11enable_sm90INS1_16FlashAttnFwdSm90INS1_25CollectiveMainloopFwdSm90ILi2EN4cute5tupleIJNS5_1CILi1EEES8_S8_EEENS6_IJNS7_ILi128EEENS7_ILi96EEENS7_ILi64EEEEEELi256ENS_10bfloat16_tEfNS_4arch4Sm90ELb0ELb0ELb1ELb1ELb1ELb0ELb1ELb1ELb0ELb1ELb0ELb0EEENS1_21CollectiveEpilogueFwdINS6_IJSA_NS7_ILi256EEESB_EEES9_SE_SG_Li256ELb1ELb1ELb0ELb0EEENS1_36VarlenDynamicPersistentTileSchedulerILi128ELi96ELi256ELi128ELb0ELb1ELb1ELb0ELb1ELb1EEEEEEEEEvNT_6ParamsE)
	.align		4
        /*0104*/ 	.word	index@(__assertfail)
	.align		4
        /*0108*/ 	.word	index@(_ZN7cutlass13device_kernelIN5flash11enable_sm90INS1_16FlashAttnFwdSm90INS1_25CollectiveMainloopFwdSm90ILi2EN4cute5tupleIJNS5_1CILi1EEES8_S8_EEENS6_IJNS7_ILi128EEENS7_ILi96EEENS7_ILi64EEEEEELi256ENS_10bfloat16_tEfNS_4arch4Sm90ELb0ELb0ELb1ELb1ELb1ELb1ELb1ELb1ELb0ELb1ELb0ELb0EEENS1_21CollectiveEpilogueFwdINS6_IJSA_NS7_ILi256EEESB_EEES9_SE_SG_Li256ELb1ELb1ELb0ELb0EEENS1_36VarlenDynamicPersistentTileSchedulerILi128ELi96ELi256ELi128ELb0ELb1ELb1ELb0ELb1ELb1EEEEEEEEEvNT_6ParamsE)
	.align		4
        /*010c*/ 	.word	index@(__assertfail)
	.align		4
        /*0110*/ 	.word	index@(_ZN7cutlass13device_kernelIN5flash11enable_sm90INS1_16FlashAttnFwdSm90INS1_25CollectiveMainloopFwdSm90ILi2EN4cute5tupleIJNS5_1CILi1EEES8_S8_EEENS6_IJNS7_ILi128EEENS7_ILi96EEENS7_ILi64EEEEEELi256ENS_10bfloat16_tEfNS_4arch4Sm90ELb0ELb1ELb1ELb0ELb1ELb0ELb0ELb1ELb0ELb1ELb0ELb0EEENS1_21CollectiveEpilogueFwdINS6_IJSA_NS7_ILi256EEESB_EEES9_SE_SG_Li256ELb0ELb1ELb0ELb0EEENS1_30DynamicPersistentTileSchedulerILi256ELi128ELb0ELb1ELb1EEEEEEEEEvNT_6ParamsE)
	.align		4
        /*0114*/ 	.word	index@(__assertfail)
	.align		4
        /*0118*/ 	.word	index@(_ZN7cutlass13device_kernelIN5flash11enable_sm90INS1_16FlashAttnFwdSm90INS1_25CollectiveMainloopFwdSm90ILi2EN4cute5tupleIJNS5_1CILi1EEES8_S8_EEENS6_IJNS7_ILi128EEENS7_ILi96EEENS7_ILi64EEEEEELi256ENS_10bfloat16_tEfNS_4arch4Sm90ELb0ELb1ELb1ELb0ELb1ELb0ELb1ELb1ELb0ELb1ELb0ELb0EEENS1_21CollectiveEpilogueFwdINS6_IJSA_NS7_ILi256EEESB_EEES9_SE_SG_Li256ELb0ELb1ELb0ELb0EEENS1_30DynamicPersistentTileSchedulerILi256ELi128ELb0ELb1ELb1EEEEEEEEEvNT_6ParamsE)
	.align		4
        /*011c*/ 	.word	index@(__assertfail)
	.align		4
        /*0120*/ 	.word	index@(_ZN7cutlass13device_kernelIN5flash11enable_sm90INS1_16FlashAttnFwdSm90INS1_25CollectiveMainloopFwdSm90ILi2EN4cute5tupleIJNS5_1CILi1EEES8_S8_EEENS6_IJNS7_ILi128EEENS7_ILi96EEENS7_ILi64EEEEEELi256ENS_10bfloat16_tEfNS_4arch4Sm90ELb0ELb1ELb1ELb1ELb1ELb0ELb0ELb1ELb0ELb1ELb0ELb0EEENS1_21CollectiveEpilogueFwdINS6_IJSA_NS7_ILi256EEESB_EEES9_SE_SG_Li256ELb1ELb1ELb0ELb0EEENS1_36VarlenDynamicPersistentTileSchedulerILi128ELi96ELi256ELi128ELb0ELb1ELb1ELb1ELb0ELb1EEEEEEEEEvNT_6ParamsE)
	.align		4
        /*0124*/ 	.word	index@(__assertfail)
	.align		4
        /*0128*/ 	.word	index@(_ZN7cutlass13device_kernelIN5flash11enable_sm90INS1_16FlashAttnFwdSm90INS1_25CollectiveMainloopFwdSm90ILi2EN4cute5tupleIJNS5_1CILi1EEES8_S8_EEENS6_IJNS7_ILi128EEENS7_ILi96EEENS7_ILi64EEEEEELi256ENS_10bfloat16_tEfNS_4arch4Sm90ELb0ELb1ELb1ELb1ELb1ELb1ELb0ELb1ELb0ELb1ELb0ELb0EEENS1_21CollectiveEpilogueFwdINS6_IJSA_NS7_ILi256EEESB_EEES9_SE_SG_Li256ELb1ELb1ELb0ELb0EEENS1_36VarlenDynamicPersistentTileSchedulerILi128ELi96ELi256ELi128ELb0ELb1ELb1ELb1ELb0ELb1EEEEEEEEEvNT_6ParamsE)
	.align		4
        /*012c*/ 	.word	index@(__assertfail)
	.align		4
        /*0130*/ 	.word	index@(_ZN7cutlass13device_kernelIN5flash11enable_sm90INS1_16FlashAttnFwdSm90INS1_25CollectiveMainloopFwdSm90ILi2EN4cute5tupleIJNS5_1CILi1EEES8_S8_EEENS6_IJNS7_ILi128EEENS7_ILi96EEENS7_ILi64EEEEEELi256ENS_10bfloat16_tEfNS_4arch4Sm90ELb0ELb1ELb1ELb1ELb1ELb0ELb1ELb1ELb0ELb1ELb0ELb0EEENS1_21CollectiveEpilogueFwdINS6_IJSA_NS7_ILi256EEESB_EEES9_SE_SG_Li256ELb1ELb1ELb0ELb0EEENS1_36VarlenDynamicPersistentTileSchedulerILi128ELi96ELi256ELi128ELb0ELb1ELb1ELb1ELb0ELb1EEEEEEEEEvNT_6ParamsE)
	.align		4
        /*0134*/ 	.word	index@(__assertfail)
	.align		4
        /*0138*/ 	.word	index@(_ZN7cutlass13device_kernelIN5flash11enable_sm90INS1_16FlashAttnFwdSm90INS1_25CollectiveMainloopFwdSm90ILi2EN4cute5tupleIJNS5_1CILi1EEES8_S8_EEENS6_IJNS7_ILi128EEENS7_ILi96EEENS7_ILi64EEEEEELi256ENS_10bfloat16_tEfNS_4arch4Sm90ELb0ELb1ELb1ELb1ELb1ELb1ELb1ELb1ELb0ELb1ELb0ELb0EEENS1_21CollectiveEpilogueFwdINS6_IJSA_NS7_ILi256EEESB_EEES9_SE_SG_Li256ELb1ELb1ELb0ELb0EEENS1_36VarlenDynamicPersistentTileSchedulerILi128ELi96ELi256ELi128ELb0ELb1ELb1ELb1ELb0ELb1EEEEEEEEEvNT_6ParamsE)
	.align		4
        /*013c*/ 	.word	index@(__assertfail)
	.align		4
        /*0140*/ 	.word	index@(_ZN7cutlass13device_kernelIN5flash11enable_sm90INS1_16FlashAttnFwdSm90INS1_25CollectiveMainloopFwdSm90ILi2EN4cute5tupleIJNS5_1CILi1EEES8_S8_EEENS6_IJNS7_ILi128EEENS7_ILi96EEENS7_ILi64EEEEEELi256ENS_10bfloat16_tEfNS_4arch4Sm90ELb1ELb0ELb1ELb0ELb1ELb0ELb0ELb1ELb0ELb1ELb0ELb0EEENS1_21CollectiveEpilogueFwdINS6_IJSA_NS7_ILi256EEESB_EEES9_SE_SG_Li256ELb0ELb1ELb0ELb0EEENS1_30DynamicPersistentTileSchedulerILi256ELi128ELb0ELb1ELb1EEEEEEEEEvNT_6ParamsE)
	.align		4
        /*0144*/ 	.word	index@(__assertfail)
	.align		4
        /*0148*/ 	.word	index@(_ZN7cutlass13device_kernelIN5flash11enable_sm90INS1_16FlashAttnFwdSm90INS1_25CollectiveMainloopFwdSm90ILi2EN4cute5tupleIJNS5_1CILi1EEES8_S8_EEENS6_IJNS7_ILi128EEENS7_ILi96EEENS7_ILi64EEEEEELi256ENS_10bfloat16_tEfNS_4arch4Sm90ELb1ELb0ELb1ELb0ELb1ELb0ELb1ELb1ELb0ELb1ELb0ELb0EEENS1_21CollectiveEpilogueFwdINS6_IJSA_NS7_ILi256EEESB_EEES9_SE_SG_Li256ELb0ELb1ELb0ELb0EEENS1_30DynamicPersistentTileSchedulerILi256ELi128ELb0ELb1ELb1EEEEEEEEEvNT_6ParamsE)
	.align		4
        /*014c*/ 	.word	index@(__assertfail)
	.align		4
        /*0150*/ 	.word	index@(_ZN7cutlass13device_kernelIN5flash11enable_sm90INS1_16FlashAttnFwdSm90INS1_25CollectiveMainloopFwdSm90ILi2EN4cute5tupleIJNS5_1CILi1EEES8_S8_EEENS6_IJNS7_ILi128EEENS7_ILi96EEENS7_ILi64EEEEEELi256ENS_10bfloat16_tEfNS_4arch4Sm90ELb1ELb0ELb1ELb1ELb1ELb0ELb0ELb1ELb0ELb1ELb0ELb0EEENS1_21CollectiveEpilogueFwdINS6_IJSA_NS7_ILi256EEESB_EEES9_SE_SG_Li256ELb1ELb1ELb0ELb0EEENS1_36VarlenDynamicPersistentTileSchedulerILi128ELi96ELi256ELi128ELb0ELb1ELb1ELb1ELb1ELb1EEEEEEEEEvNT_6ParamsE)
	.align		4
        /*0154*/ 	.word	index@(__assertfail)
	.align		4
        /*0158*/ 	.word	index@(_ZN7cutlass13device_kernelIN5flash11enable_sm90INS1_16FlashAttnFwdSm90INS1_25CollectiveMainloopFwdSm90ILi2EN4cute5tupleIJNS5_1CILi1EEES8_S8_EEENS6_IJNS7_ILi128EEENS7_ILi96EEENS7_ILi64EEEEEELi256ENS_10bfloat16_tEfNS_4arch4Sm90ELb1ELb0ELb1ELb1ELb1ELb1ELb0ELb1ELb0ELb1ELb0ELb0EEENS1_21CollectiveEpilogueFwdINS6_IJSA_NS7_ILi256EEESB_EEES9_SE_SG_Li256ELb1ELb1ELb0ELb0EEENS1_36VarlenDynamicPersistentTileSchedulerILi128ELi96ELi256ELi128ELb0ELb1ELb1ELb1ELb1ELb1EEEEEEEEEvNT_6ParamsE)
	.align		4
        /*015c*/ 	.word	index@(__assertfail)
	.align		4
        /*0160*/ 	.word	index@(_ZN7cutlass13device_kernelIN5flash11enable_sm90INS1_16FlashAttnFwdSm90INS1_25CollectiveMainloopFwdSm90ILi2EN4cute5tupleIJNS5_1CILi1EEES8_S8_EEENS6_IJNS7_ILi128EEENS7_ILi96EEENS7_ILi64EEEEEELi256ENS_10bfloat16_tEfNS_4arch4Sm90ELb1ELb0ELb1ELb1ELb1ELb0ELb1ELb1ELb0ELb1ELb0ELb0EEENS1_21CollectiveEpilogueFwdINS6_IJSA_NS7_ILi256EEESB_EEES9_SE_SG_Li256ELb1ELb1ELb0ELb0EEENS1_36VarlenDynamicPersistentTileSchedulerILi128ELi96ELi256ELi128ELb0ELb1ELb1ELb1ELb1ELb1EEEEEEEEEvNT_6ParamsE)
	.align		4
        /*0164*/ 	.word	index@(__assertfail)
	.align		4
        /*0168*/ 	.word	index@(_ZN7cutlass13device_kernelIN5flash11enable_sm90INS1_16FlashAttnFwdSm90INS1_25CollectiveMainloopFwdSm90ILi2EN4cute5tupleIJNS5_1CILi1EEES8_S8_EEENS6_IJNS7_ILi128EEENS7_ILi96EEENS7_ILi64EEEEEELi256ENS_10bfloat16_tEfNS_4arch4Sm90ELb1ELb0ELb1ELb1ELb1ELb1ELb1ELb1ELb0ELb1ELb0ELb0EEENS1_21CollectiveEpilogueFwdINS6_IJSA_NS7_ILi256EEESB_EEES9_SE_SG_Li256ELb1ELb1ELb0ELb0EEENS1_36VarlenDynamicPersistentTileSchedulerILi128ELi96ELi256ELi128ELb0ELb1ELb1ELb1ELb1ELb1EEEEEEEEEvNT_6ParamsE)
	.align		4
        /*016c*/ 	.word	index@(__assertfail)
	.align		4
        /*0170*/ 	.word	0x00000000
	.align		4
        /*0174*/ 	.word	0xfffffffe
	.align		4
        /*0178*/ 	.word	0x00000000
	.align		4
        /*017c*/ 	.word	0xfffffffd
	.align		4
        /*0180*/ 	.word	0x00000000
	.align		4
        /*0184*/ 	.word	0xfffffffc


//--------------------- .nv.constant4             --------------------------
	.section	.nv.constant4,"a",@progbits
	.align	8
	.align		8
.nv.constant4:
        /*0000*/ 	.dword	__assertfail
	.align		8
        /*0008*/ 	.dword	__unnamed_1
	.align		8
        /*0010*/ 	.dword	__unnamed_2
	.align		8
        /*0018*/ 	.dword	__unnamed_3
	.align		8
        /*0020*/ 	.dword	__unnamed_4
	.align		8
        /*0028*/ 	.dword	__unnamed_5
	.align		8
        /*0030*/ 	.dword	__unnamed_6
	.align		8
        /*0038*/ 	.dword	__unnamed_7
	.align		8
        /*0040*/ 	.dword	__unnamed_8
	.align		8
        /*0048*/ 	.dword	__unnamed_9
	.align		8
        /*0050*/ 	.dword	__unnamed_10
	.align		8
        /*0058*/ 	.dword	__unnamed_11
	.align		8
        /*0060*/ 	.dword	__unnamed_12
	.align		8
        /*0068*/ 	.dword	__unnamed_13
	.align		8
        /*0070*/ 	.dword	__unnamed_14
	.align		8
        /*0078*/ 	.dword	__unnamed_15
	.align		8
        /*0080*/ 	.dword	__unnamed_16
	.align		8
        /*0088*/ 	.dword	__unnamed_17
	.align		8
        /*0090*/ 	.dword	__unnamed_18
	.align		8
        /*0098*/ 	.dword	_ZN81_INTERNAL_6d694d51_45_flash_fwd_hdimdiff_bf16_paged_softcap_sm90_cu_21e1f8cb_36544cuda3std3__45__cpo5beginE
	.align		8
        /*00a0*/ 	.dword	_ZN81_INTERNAL_6d694d51_45_flash_fwd_hdimdiff_bf16_paged_softcap_sm90_cu_21e1f8cb_36544cuda3std3__45__cpo3endE
	.align		8
        /*00a8*/ 	.dword	_ZN81_INTERNAL_6d694d51_45_flash_fwd_hdimdiff_bf16_paged_softcap_sm90_cu_21e1f8cb_36544cuda3std3__45__cpo6cbeginE
	.align		8
        /*00b0*/ 	.dword	_ZN81_INTERNAL_6d694d51_45_flash_fwd_hdimdiff_bf16_paged_softcap_sm90_cu_21e1f8cb_36544cuda3std3__45__cpo4cendE
	.align		8
        /*00b8*/ 	.dword	_ZN81_INTERNAL_6d694d51_45_flash_fwd_hdimdiff_bf16_paged_softcap_sm90_cu_21e1f8cb_36544cuda3std3__483_GLOBAL__N__6d694d51_45_flash_fwd_hdimdiff_bf16_paged_softcap_sm90_cu_21e1f8cb_36546ignoreE
	.align		8
        /*00c0*/ 	.dword	_ZN81_INTERNAL_6d694d51_45_flash_fwd_hdimdiff_bf16_paged_softcap_sm90_cu_21e1f8cb_36544cuda3std3__419piecewise_constructE
	.align		8
        /*00c8*/ 	.dword	_ZN81_INTERNAL_6d694d51_45_flash_fwd_hdimdiff_bf16_paged_softcap_sm90_cu_21e1f8cb_36544cuda3std3__48in_placeE
	.align		8
        /*00d0*/ 	.dword	_ZN81_INTERNAL_6d694d51_45_flash_fwd_hdimdiff_bf16_paged_softcap_sm90_cu_21e1f8cb_36544cuda3std6ranges3__45__cpo4swapE
	.align		8
        /*00d8*/ 	.dword	_ZN81_INTERNAL_6d694d51_45_flash_fwd_hdimdiff_bf16_paged_softcap_sm90_cu_21e1f8cb_36544cuda3std6ranges3__45__cpo9iter_moveE
	.align		8
        /*00e0*/ 	.dword	_ZN81_INTERNAL_6d694d51_45_flash_fwd_hdimdiff_bf16_paged_softcap_sm90_cu_21e1f8cb_36544cute7productE
	.align		8
        /*00e8*/ 	.dword	_ZN81_INTERNAL_6d694d51_45_flash_fwd_hdimdiff_bf16_paged_softcap_sm90_cu_21e1f8cb_36544cute1_E
	.align		8
        /*00f0*/ 	.dword	$str$23
	.align		8
        /*00f8*/ 	.dword	$str$24


//--------------------- .text._ZN7cutlass13device_kernelIN5flash11enable_sm90INS1_16FlashAttnFwdSm90INS1_25CollectiveMainloopFwdSm90ILi2EN4cute5tupleIJNS5_1CILi1EEES8_S8_EEENS6_IJNS7_ILi128EEENS7_ILi96EEENS7_ILi192EEEEEELi128ENS_10bfloat16_tEfNS_4arch4Sm90ELb0ELb0ELb1ELb0ELb1ELb0ELb0ELb1ELb1ELb1ELb0ELb0EEENS1_21CollectiveEpilogueFwdINS6_IJSA_SA_SB_EEES9_SE_SG_Li256ELb0ELb1ELb0ELb0EEENS1_29StaticPersistentTileSchedulerILb0EEEEEEEEEvNT_6ParamsE --------------------------
	.section	.text._ZN7cutlass13device_kernelIN5flash11enable_sm90INS1_16FlashAttnFwdSm90INS1_25CollectiveMainloopFwdSm90ILi2EN4cute5tupleIJNS5_1CILi1EEES8_S8_EEENS6_IJNS7_ILi128EEENS7_ILi96EEENS7_ILi192EEEEEELi128ENS_10bfloat16_tEfNS_4arch4Sm90ELb0ELb0ELb1ELb0ELb1ELb0ELb0ELb1ELb1ELb1ELb0ELb0EEENS1_21CollectiveEpilogueFwdINS6_IJSA_SA_SB_EEES9_SE_SG_Li256ELb0ELb1ELb0ELb0EEENS1_29StaticPersistentTileSchedulerILb0EEEEEEEEEvNT_6ParamsE,"ax",@progbits
	.align	128
.text._ZN7cutlass13device_kernelIN5flash11enable_sm90INS1_16FlashAttnFwdSm90INS1_25CollectiveMainloopFwdSm90ILi2EN4cute5tupleIJNS5_1CILi1EEES8_S8_EEENS6_IJNS7_ILi128EEENS7_ILi96EEENS7_ILi192EEEEEELi128ENS_10bfloat16_tEfNS_4arch4Sm90ELb0ELb0ELb1ELb0ELb1ELb0ELb0ELb1ELb1ELb1ELb0ELb0EEENS1_21CollectiveEpilogueFwdINS6_IJSA_SA_SB_EEES9_SE_SG_Li256ELb0ELb1ELb0ELb0EEENS1_29StaticPersistentTileSchedulerILb0EEEEEEEEEvNT_6ParamsE:
        .type           _ZN7cutlass13device_kernelIN5flash11enable_sm90INS1_16FlashAttnFwdSm90INS1_25CollectiveMainloopFwdSm90ILi2EN4cute5tupleIJNS5_1CILi1EEES8_S8_EEENS6_IJNS7_ILi128EEENS7_ILi96EEENS7_ILi192EEEEEELi128ENS_10bfloat16_tEfNS_4arch4Sm90ELb0ELb0ELb1ELb0ELb1ELb0ELb0ELb1ELb1ELb1ELb0ELb0EEENS1_21CollectiveEpilogueFwdINS6_IJSA_SA_SB_EEES9_SE_SG_Li256ELb0ELb1ELb0ELb0EEENS1_29StaticPersistentTileSchedulerILb0EEEEEEEEEvNT_6ParamsE,@function
        .size           _ZN7cutlass13device_kernelIN5flash11enable_sm90INS1_16FlashAttnFwdSm90INS1_25CollectiveMainloopFwdSm90ILi2EN4cute5tupleIJNS5_1CILi1EEES8_S8_EEENS6_IJNS7_ILi128EEENS7_ILi96EEENS7_ILi192EEEEEELi128ENS_10bfloat16_tEfNS_4arch4Sm90ELb0ELb0ELb1ELb0ELb1ELb0ELb0ELb1ELb1ELb1ELb0ELb0EEENS1_21CollectiveEpilogueFwdINS6_IJSA_SA_SB_EEES9_SE_SG_Li256ELb0ELb1ELb0ELb0EEENS1_29StaticPersistentTileSchedulerILb0EEEEEEEEEvNT_6ParamsE,(.L_x_15633 - _ZN7cutlass13device_kernelIN5flash11enable_sm90INS1_16FlashAttnFwdSm90INS1_25CollectiveMainloopFwdSm90ILi2EN4cute5tupleIJNS5_1CILi1EEES8_S8_EEENS6_IJNS7_ILi128EEENS7_ILi96EEENS7_ILi192EEEEEELi128ENS_10bfloat16_tEfNS_4arch4Sm90ELb0ELb0ELb1ELb0ELb1ELb0ELb0ELb1ELb1ELb1ELb0ELb0EEENS1_21CollectiveEpilogueFwdINS6_IJSA_SA_SB_EEES9_SE_SG_Li256ELb0ELb1ELb0ELb0EEENS1_29StaticPersistentTileSchedulerILb0EEEEEEEEEvNT_6ParamsE)
        .other          _ZN7cutlass13device_kernelIN5flash11enable_sm90INS1_16FlashAttnFwdSm90INS1_25CollectiveMainloopFwdSm90ILi2EN4cute5tupleIJNS5_1CILi1EEES8_S8_EEENS6_IJNS7_ILi128EEENS7_ILi96EEENS7_ILi192EEEEEELi128ENS_10bfloat16_tEfNS_4arch4Sm90ELb0ELb0ELb1ELb0ELb1ELb0ELb0ELb1ELb1ELb1ELb0ELb0EEENS1_21CollectiveEpilogueFwdINS6_IJSA_SA_SB_EEES9_SE_SG_Li256ELb0ELb1ELb0ELb0EEENS1_29StaticPersistentTileSchedulerILb0EEEEEEEEEvNT_6ParamsE,@"STO_CUDA_ENTRY STV_DEFAULT"
_ZN7cutlass13device_kernelIN5flash11enable_sm90INS1_16FlashAttnFwdSm90INS1_25CollectiveMainloopFwdSm90ILi2EN4cute5tupleIJNS5_1CILi1EEES8_S8_EEENS6_IJNS7_ILi128EEENS7_ILi96EEENS7_ILi192EEEEEELi128ENS_10bfloat16_tEfNS_4arch4Sm90ELb0ELb0ELb1ELb0ELb1ELb0ELb0ELb1ELb1ELb1ELb0ELb0EEENS1_21CollectiveEpilogueFwdINS6_IJSA_SA_SB_EEES9_SE_SG_Li256ELb0ELb1ELb0ELb0EEENS1_29StaticPersistentTileSchedulerILb0EEEEEEEEEvNT_6ParamsE:
[----:B------:R-:W0:Y:S02]  /*0000*/  LDC R1, c[0x0][0x28] ;  /* 0x00000a00ff017b82 */ /* 0x000e240000000800 */
[----:B0-----:R-:W-:Y:S01]  /*0010*/  VIADD R1, R1, 0xfffffff8 ;  /* 0xfffffff801017836 */ /* 0x001fe20000000000 */
[----:B------:R-:W0:Y:S01]  /*0020*/  S2R R3, SR_TID.X ;  /* 0x0000000000037919 */ /* 0x000e220000002100 */
[----:B------:R-:W-:Y:S01]  /*0030*/  ELECT P0, URZ, PT ;  /* 0x00000000003f782f */ /* 0x000fe20003800000 */
[----:B------:R-:W-:Y:S01]  /*0040*/  UMOV UR4, 0x80 ;  /* 0x0000008000047882 */ /* 0x000fe20000000000 */
[----:B------:R-:W-:Y:S01]  /*0050*/  UMOV UR7, 0x100 ;  /* 0x0000010000077882 */ /* 0x000fe20000000000 */
[----:B0-----:R-:W-:-:S05]  /*0060*/  SHF.R.U32.HI R0, RZ, 0x5, R3 ;  /* 0x00000005ff007819 */ /* 0x001fca0000011603 */
[----:B------:R-:W0:Y:S02]  /*0070*/  SHFL.IDX PT, R2, R0, RZ, 0x1f ;  /* 0x00001fff00027589 */ /* 0x000e2400000e0000 */
[C---:B0-----:R-:W-:Y:S02]  /*0080*/  ISETP.NE.OR P0, PT, R2.reuse, RZ, !P0 ;  /* 0x000000ff0200720c */ /* 0x041fe40004705670 */
[----:B------:R-:W-:Y:S02]  /*0090*/  ISETP.NE.AND P1, PT, R2, RZ, PT ;  /* 0x000000ff0200720c */ /* 0x000fe40003f25270 */
[----:B------:R-:W-:-:S06]  /*00a0*/  SHF.R.U32.HI R2, RZ, 0x7, R3 ;  /* 0x00000007ff027819 */ /* 0x000fcc0000011603 */
[----:B------:R-:W0:Y:S03]  /*00b0*/  SHFL.IDX PT, R2, R2, RZ, 0x1f ;  /* 0x00001fff02027589 */ /* 0x000e2600000e0000 */
[----:B------:R-:W-:Y:S01]  /*00c0*/  VOTEU.ALL UP0, P0 ;  /* 0x00000000003f7886 */ /* 0x000fe20000000000 */
[----:B------:R-:W-:-:S04]  /*00d0*/  VOTEU.ALL UP1, P0 ;  /* 0x00000000003f7886 */ /* 0x000fc80000020000 */
[----:B------:R-:W1:Y:S01]  /*00e0*/  @!UP0 S2UR UR8, SR_CgaCtaId ;  /* 0x00000000000889c3 */ /* 0x000e620000008800 */
[----:B------:R-:W-:Y:S01]  /*00f0*/  @!UP0 UMOV UR6, 0x400 ;  /* 0x0000040000068882 */ /* 0x000fe20000000000 */
[----:B------:R-:W-:-:S04]  /*0100*/  @!UP0 UIADD3 UR4, -UR4, 0x100000, URZ ;  /* 0x0010000004048890 */ /* 0x000fc8000fffe13f */
[----:B------:R-:W-:Y:S02]  /*0110*/  @!UP0 USHF.L.U32 UR5, UR4, 0xb, URZ ;  /* 0x0000000b04058899 */ /* 0x000fe4000800063f */
[----:B------:R-:W-:Y:S02]  /*0120*/  @!UP0 USHF.L.U32 UR4, UR4, 0x1, URZ ;  /* 0x0000000104048899 */ /* 0x000fe4000800063f */
[----:B-1----:R-:W-:Y:S02]  /*0130*/  @!UP0 ULEA UR8, UR8, UR6, 0x18 ;  /* 0x0000000608088291 */ /* 0x002fe4000f8ec03f */
[----:B------:R-:W-:-:S04]  /*0140*/  @!UP0 UIADD3 UR6, -UR7, 0x100000, URZ ;  /* 0x0010000007068890 */ /* 0x000fc8000fffe13f */
[----:B------:R-:W-:Y:S02]  /*0150*/  @!UP0 USHF.L.U32 UR7, UR6, 0xb, URZ ;  /* 0x0000000b06078899 */ /* 0x000fe4000800063f */
[----:B------:R-:W-:Y:S01]  /*0160*/  @!UP0 USHF.L.U32 UR6, UR6, 0x1, URZ ;  /* 0x0000000106068899 */ /* 0x000fe2000800063f */
[----:B------:R-:W-:-:S05]  /*0170*/  VOTEU.ALL UP0, P0 ;  /* 0x00000000003f7886 */ /* 0x000fca0000000000 */
[----:B------:R1:W2:Y:S06]  /*0180*/  @!UP0 SYNCS.EXCH.64 URZ, [UR8+0x2a800], UR4 ;  /* 0x02a80004083f85b2 */ /* 0x0002ac0008000100 */
[----:B------:R1:W3:Y:S02]  /*0190*/  @!UP1 SYNCS.EXCH.64 URZ, [UR8+0x2a820], UR6 ;  /* 0x02a82006083f95b2 */ /* 0x0002e40008000100 */
[----:B01----:R-:W-:Y:S05]  /*01a0*/  @P1 BRA `(.L_x_0) ;  /* 0x0000000000481947 */ /* 0x003fea0003800000 */
[----:B------:R-:W0:Y:S01]  /*01b0*/  S2UR UR5, SR_CgaCtaId ;  /* 0x00000000000579c3 */ /* 0x000e220000008800 */
[----:B------:R-:W-:Y:S01]  /*01c0*/  UMOV UR4, 0x400 ;  /* 0x0000040000047882 */ /* 0x000fe20000000000 */
[----:B------:R-:W-:Y:S01]  /*01d0*/  UMOV UR6, 0x80 ;  /* 0x0000008000067882 */ /* 0x000fe20000000000 */
[----:B------:R-:W-:Y:S01]  /*01e0*/  UMOV UR7, 0x100 ;  /* 0x0000010000077882 */ /* 0x000fe20000000000 */
[----:B------:R-:W-:Y:S01]  /*01f0*/  ELECT P0, URZ, PT ;  /* 0x00000000003f782f */ /* 0x000fe20003800000 */
[----:B0-----:R-:W-:Y:S02]  /*0200*/  ULEA UR8, UR5, UR4, 0x18 ;  /* 0x0000000405087291 */ /* 0x001fe4000f8ec03f */
[----:B------:R-:W-:-:S04]  /*0210*/  UIADD3 UR4, -UR6, 0x100000, URZ ;  /* 0x0010000006047890 */ /* 0x000fc8000fffe13f */
[----:B------:R-:W-:Y:S02]  /*0220*/  USHF.L.U32 UR5, UR4, 0xb, URZ ;  /* 0x0000000b04057899 */ /* 0x000fe4000800063f */
[----:B------:R-:W-:Y:S02]  /*0230*/  USHF.L.U32 UR4, UR4, 0x1, URZ ;  /* 0x0000000104047899 */ /* 0x000fe4000800063f */
[----:B------:R-:W-:-:S04]  /*0240*/  UIADD3 UR6, -UR7, 0x100000, URZ ;  /* 0x0010000007067890 */ /* 0x000fc8000fffe13f */
[----:B------:R-:W-:Y:S02]  /*0250*/  USHF.L.U32 UR7, UR6, 0xb, URZ ;  /* 0x0000000b06077899 */ /* 0x000fe4000800063f */
[----:B------:R-:W-:Y:S01]  /*0260*/  USHF.L.U32 UR6, UR6, 0x1, URZ ;  /* 0x0000000106067899 */ /* 0x000fe2000800063f */
[----:B------:R-:W0:Y:S03]  /*0270*/  FENCE.VIEW.ASYNC.S ;  /* 0x00000000000073c6 */ /* 0x000e260000000000 */
[----:B0-----:R0:W1:Y:S08]  /*0280*/  SYNCS.EXCH.64 URZ, [UR8+0x2a830], UR4 ;  /* 0x02a83004083f75b2 */ /* 0x0010700008000100 */
[----:B------:R0:W4:Y:S01]  /*0290*/  SYNCS.EXCH.64 URZ, [UR8+0x2a840], UR6 ;  /* 0x02a84006083f75b2 */ /* 0x0001220008000100 */
[----:B------:R0:W0:Y:S01]  /*02a0*/  SYNCS.EXCH.64 URZ, [UR8+0x2a838], UR4 ;  /* 0x02a83804083f75b2 */ /* 0x0000220008000100 */
[----:B------:R0:W0:Y:S01]  /*02b0*/  SYNCS.EXCH.64 URZ, [UR8+0x2a848], UR6 ;  /* 0x02a84806083f75b2 */ /* 0x0000220008000100 */
[----:B------:R-:W-:Y:S01]  /*02c0*/  NOP ;  /* 0x0000000000007918 */ /* 0x000fe20000000000 */
.L_x_0:
[----:B------:R-:W5:Y:S01]  /*02d0*/  SHFL.IDX PT, R4, R0, RZ, 0x1f ;  /* 0x00001fff00047589 */ /* 0x000f6200000e0000 */
[----:B------:R-:W-:Y:S01]  /*02e0*/  NOP ;  /* 0x0000000000007918 */ /* 0x000fe20000000000 */
[----:B-----5:R-:W-:-:S13]  /*02f0*/  ISETP.NE.AND P0, PT, R4, RZ, PT ;  /* 0x000000ff0400720c */ /* 0x020fda0003f05270 */
[----:B------:R-:W-:Y:S05]  /*0300*/  @P0 BRA `(.L_x_1) ;  /* 0x0000000000480947 */ /* 0x000fea0003800000 */
[----:B0-----:R-:W0:Y:S01]  /*0310*/  S2UR UR5, SR_CgaCtaId ;  /* 0x00000000000579c3 */ /* 0x001e220000008800 */
        /* <DEDUP_REMOVED lines=12> */
[----:B0-----:R0:W0:Y:S08]  /*03e0*/  SYNCS.EXCH.64 URZ, [UR8+0x2a850], UR4 ;  /* 0x02a85004083f75b2 */ /* 0x0010300008000100 */
[----:B------:R0:W0:Y:S01]  /*03f0*/  SYNCS.EXCH.64 URZ, [UR8+0x2a860], UR6 ;  /* 0x02a86006083f75b2 */ /* 0x0000220008000100 */
[----:B------:R0:W0:Y:S01]  /*0400*/  SYNCS.EXCH.64 URZ, [UR8+0x2a858], UR4 ;  /* 0x02a85804083f75b2 */ /* 0x0000220008000100 */
[----:B------:R0:W0:Y:S01]  /*0410*/  SYNCS.EXCH.64 URZ, [UR8+0x2a868], UR6 ;  /* 0x02a86806083f75b2 */ /* 0x0000220008000100 */
[----:B------:R-:W-:Y:S01]  /*0420*/  NOP ;  /* 0x0000000000007918 */ /* 0x000fe20000000000 */
.L_x_1:
[----:B------:R-:W5:Y:S01]  /*0430*/  SHFL.IDX PT, R4, R0, RZ, 0x1f ;  /* 0x00001fff00047589 */ /* 0x000f6200000e0000 */
[----:B------:R-:W-:Y:S01]  /*0440*/  NOP ;  /* 0x0000000000007918 */ /* 0x000fe20000000000 */
[----:B-----5:R-:W-:-:S13]  /*0450*/  ISETP.NE.AND P0, PT, R4, RZ, PT ;  /* 0x000000ff0400720c */ /* 0x020fda0003f05270 */
[----:B------:R-:W-:Y:S05]  /*0460*/  @P0 BRA `(.L_x_2) ;  /* 0x0000000000380947 */ /* 0x000fea0003800000 */
[----:B0-----:R-:W0:Y:S01]  /*0470*/  S2UR UR5, SR_CgaCtaId ;  /* 0x00000000000579c3 */ /* 0x001e220000008800 */
[----:B------:R-:W-:Y:S01]  /*0480*/  UMOV UR4, 0x400 ;  /* 0x0000040000047882 */ /* 0x000fe20000000000 */
[----:B------:R-:W-:Y:S01]  /*0490*/  UMOV UR7, 0x80 ;  /* 0x0000008000077882 */ /* 0x000fe20000000000 */
[----:B------:R-:W-:Y:S01]  /*04a0*/  ELECT P0, URZ, PT ;  /* 0x00000000003f782f */ /* 0x000fe20003800000 */
[----:B0-----:R-:W-:Y:S02]  /*04b0*/  ULEA UR6, UR5, UR4, 0x18 ;  /* 0x0000000405067291 */ /* 0x001fe4000f8ec03f */
[----:B------:R-:W-:-:S04]  /*04c0*/  UIADD3 UR4, -UR7, 0x100000, URZ ;  /* 0x0010000007047890 */ /* 0x000fc8000fffe13f */
[----:B------:R-:W-:Y:S02]  /*04d0*/  USHF.L.U32 UR5, UR4, 0xb, URZ ;  /* 0x0000000b04057899 */ /* 0x000fe4000800063f */
[----:B------:R-:W-:Y:S01]  /*04e0*/  USHF.L.U32 UR4, UR4, 0x1, URZ ;  /* 0x0000000104047899 */ /* 0x000fe2000800063f */
[----:B------:R-:W0:Y:S11]  /*04f0*/  FENCE.VIEW.ASYNC.S ;  /* 0x00000000000073c6 */ /* 0x000e360000000000 */
[----:B0-----:R0:W0:Y:S01]  /*0500*/  SYNCS.EXCH.64 URZ, [UR6+0x2a870], UR4 ;  /* 0x02a87004063f75b2 */ /* 0x0010220008000100 */
[----:B------:R0:W0:Y:S01]  /*0510*/  SYNCS.EXCH.64 URZ, [UR6+0x2a880], UR4 ;  /* 0x02a88004063f75b2 */ /* 0x0000220008000100 */
[----:B------:R0:W0:Y:S01]  /*0520*/  SYNCS.EXCH.64 URZ, [UR6+0x2a878], UR4 ;  /* 0x02a87804063f75b2 */ /* 0x0000220008000100 */
[----:B------:R0:W0:Y:S01]  /*0530*/  SYNCS.EXCH.64 URZ, [UR6+0x2a888], UR4 ;  /* 0x02a88804063f75b2 */ /* 0x0000220008000100 */
[----:B------:R-:W-:Y:S01]  /*0540*/  NOP ;  /* 0x0000000000007918 */ /* 0x000fe20000000000 */
.L_x_2:
        /* <DEDUP_REMOVED lines=22> */
.L_x_3:
[----:B------:R-:W5:Y:S01]  /*06b0*/  SHFL.IDX PT, R4, R0, RZ, 0x1f ;  /* 0x00001fff00047589 */ /* 0x000f6200000e0000 */
[----:B------:R-:W-:Y:S01]  /*06c0*/  R2UR UR9, R2 ;  /* 0x00000000020972ca */ /* 0x000fe200000e0000 */
        /* <DEDUP_REMOVED lines=21> */
.L_x_4:
[----:B------:R-:W-:Y:S01]  /*0820*/  UISETP.NE.AND UP0, UPT, UR9, URZ, UPT ;  /* 0x0000003f0900728c */ /* 0x000fe2000bf05270 */
[----:B------:R-:W-:Y:S01]  /*0830*/  NOP ;  /* 0x0000000000007918 */ /* 0x000fe20000000000 */
[----:B0-----:R-:W-:Y:S01]  /*0840*/  UMOV UR4, 0x1 ;  /* 0x0000000100047882 */ /* 0x001fe20000000000 */
[----:B------:R-:W-:Y:S01]  /*0850*/  ULDC.64 UR36, c[0x0][0x208] ;  /* 0x0000820000247ab9 */ /* 0x000fe20000000a00 */
[----:B------:R-:W-:Y:S01]  /*0860*/  USEL UR4, UR4, 0x2, !UP0 ;  /* 0x0000000204047887 */ /* 0x000fe2000c000000 */
[----:B-1234-:R-:W-:Y:S01]  /*0870*/  BAR.SYNC.DEFER_BLOCKING 0x0 ;  /* 0x0000000000007b1d */ /* 0x01efe20000010000 */
[----:B------:R-:W-:-:S04]  /*0880*/  PLOP3.LUT P0, PT, PT, PT, UP0, 0x80, 0x0 ;  /* 0x000000000000781c */ /* 0x000fc80003f0f008 */
[----:B------:R-:W-:-:S05]  /*0890*/  IMAD.U32 R2, RZ, RZ, UR4 ;  /* 0x00000004ff027e24 */ /* 0x000fca000f8e00ff */
[----:B------:R0:W-:Y:S04]  /*08a0*/  STL [R1+0x4], R2 ;  /* 0x0000040201007387 */ /* 0x0001e80000100800 */
[----:B------:R-:W-:Y:S05]  /*08b0*/  @!P0 BRA `(.L_x_5) ;  /* 0x0000007000808947 */ /* 0x000fea0003800000 */
.L_x_6:
[----:B------:R-:W-:-:S08]  /*08c0*/  NOP ;  /* 0x0000000000007918 */ /* 0x000fd00000000000 */
[----:B------:R-:W1:Y:S02]  /*08d0*/  USETMAXREG.TRY_ALLOC.CTAPOOL UP0, 0xe8 ;  /* 0x000000e8000079c8 */ /* 0x000e640008000600 */
[----:B-1----:R-:W-:-:S13]  /*08e0*/  PLOP3.LUT P0, PT, PT, PT, UP0, 0x80, 0x0 ;  /* 0x000000000000781c */ /* 0x002fda0003f0f008 */
[----:B------:R-:W-:Y:S05]  /*08f0*/  @!P0 BRA `(.L_x_6) ;  /* 0xfffffffc00f08947 */ /* 0x000fea000383ffff */
[----:B------:R-:W1:Y:S08]  /*0900*/  S2UR UR61, SR_CTAID.X ;  /* 0x00000000003d79c3 */ /* 0x000e700000002500 */
[----:B------:R-:W-:Y:S08]  /*0910*/  BAR.ARV 0x8, 0x180 ;  /* 0x0206000000007b1d */ /* 0x000ff00000002000 */
[----:B------:R-:W1:Y:S02]  /*0920*/  LDC R0, c[0x0][0xc34] ;  /* 0x00030d00ff007b82 */ /* 0x000e640000000800 */
[----:B-1----:R-:W-:-:S13]  /*0930*/  ISETP.LE.AND P0, PT, R0, UR61, PT ;  /* 0x0000003d00007c0c */ /* 0x002fda000bf03270 */
[----:B------:R-:W-:Y:S05]  /*0940*/  @P0 EXIT ;  /* 0x000000000000094d */ /* 0x000fea0003800000 */
[----:B0-----:R-:W2:Y:S01]  /*0950*/  LDL R2, [R1+0x4] ;  /* 0x0000040001027983 */ /* 0x001ea20000100800 */
[----:B------:R-:W-:Y:S01]  /*0960*/  VIADD R17, R3, 0xffffff80 ;  /* 0xffffff8003117836 */ /* 0x000fe20000000000 */
[----:B------:R-:W-:Y:S01]  /*0970*/  UMOV UR39, URZ ;  /* 0x0000003f00277c82 */ /* 0x000fe20008000000 */
[----:B------:R-:W-:Y:S01]  /*0980*/  IMAD.MOV.U32 R164, RZ, RZ, -0x2 ;  /* 0xfffffffeffa47424 */ /* 0x000fe200078e00ff */
[----:B------:R-:W-:Y:S01]  /*0990*/  UMOV UR38, URZ ;  /* 0x0000003f00267c82 */ /* 0x000fe20008000000 */
[----:B------:R-:W-:Y:S01]  /*09a0*/  IMAD.MOV.U32 R18, RZ, RZ, RZ ;  /* 0x000000ffff127224 */ /* 0x000fe200078e00ff */
[----:B------:R-:W-:-:S04]  /*09b0*/  SHF.R.S32.HI R0, RZ, 0x1f, R17 ;  /* 0x0000001fff007819 */ /* 0x000fc80000011411 */
[CC--:B------:R-:W-:Y:S02]  /*09c0*/  LEA.HI R3, R0.reuse, R17.reuse, RZ, 0x7 ;  /* 0x0000001100037211 */ /* 0x0c0fe400078f38ff */
[CC--:B------:R-:W-:Y:S02]  /*09d0*/  LEA.HI R4, R0.reuse, R17.reuse, RZ, 0x4 ;  /* 0x0000001100047211 */ /* 0x0c0fe400078f20ff */
[----:B------:R-:W-:Y:S02]  /*09e0*/  LOP3.LUT R22, R3, 0xffffff80, RZ, 0xc0, !PT ;  /* 0xffffff8003167812 */ /* 0x000fe400078ec0ff */
[----:B------:R-:W-:Y:S02]  /*09f0*/  SHF.R.S32.HI R7, RZ, 0x4, R4 ;  /* 0x00000004ff077819 */ /* 0x000fe40000011404 */
[CC--:B------:R-:W-:Y:S01]  /*0a00*/  LEA.HI R8, R0.reuse, R17.reuse, RZ, 0x2 ;  /* 0x0000001100087211 */ /* 0x0c0fe200078f10ff */
[----:B------:R-:W-:Y:S01]  /*0a10*/  IMAD.IADD R22, R17, 0x1, -R22 ;  /* 0x0000000111167824 */ /* 0x000fe200078e0a16 */
[----:B------:R-:W-:-:S02]  /*0a20*/  LEA.HI R19, R0, R17, RZ, 0x3 ;  /* 0x0000001100137211 */ /* 0x000fc400078f18ff */
[----:B------:R-:W-:Y:S02]  /*0a30*/  LOP3.LUT R8, R8, 0xfffffffc, RZ, 0xc0, !PT ;  /* 0xfffffffc08087812 */ /* 0x000fe400078ec0ff */
[----:B------:R-:W-:-:S03]  /*0a40*/  SHF.R.S32.HI R160, RZ, 0x7, R3 ;  /* 0x00000007ffa07819 */ /* 0x000fc60000011403 */
[----:B------:R-:W-:Y:S01]  /*0a50*/  IMAD.IADD R8, R17, 0x1, -R8 ;  /* 0x0000000111087824 */ /* 0x000fe200078e0a08 */
[----:B------:R-:W-:-:S04]  /*0a60*/  LEA.HI R3, R3, R160, RZ, 0x1 ;  /* 0x000000a003037211 */ /* 0x000fc800078f08ff */
[----:B------:R-:W-:-:S04]  /*0a70*/  LOP3.LUT R3, R3, 0x3fffffe, RZ, 0xc0, !PT ;  /* 0x03fffffe03037812 */ /* 0x000fc800078ec0ff */
[----:B------:R-:W-:Y:S02]  /*0a80*/  IADD3 R3, R160, -R3, RZ ;  /* 0x80000003a0037210 */ /* 0x000fe40007ffe0ff */
[----:B--2---:R-:W-:Y:S02]  /*0a90*/  R2UR UR4, R2 ;  /* 0x00000000020472ca */ /* 0x004fe400000e0000 */
[----:B------:R-:W-:Y:S02]  /*0aa0*/  LEA.HI R2, R0, R17, RZ, 0x5 ;  /* 0x0000001100027211 */ /* 0x000fe400078f28ff */
[----:B------:R-:W-:Y:S02]  /*0ab0*/  LOP3.LUT R0, R19, 0xfffffff8, RZ, 0xc0, !PT ;  /* 0xfffffff813007812 */ /* 0x000fe400078ec0ff */
[----:B------:R-:W-:Y:S02]  /*0ac0*/  SHF.L.U32 R5, R2, 0x5, RZ ;  /* 0x0000000502057819 */ /* 0x000fe400000006ff */
[----:B------:R-:W-:-:S02]  /*0ad0*/  LOP3.LUT R2, R4, 0x3fffff0, RZ, 0xc0, !PT ;  /* 0x03fffff004027812 */ /* 0x000fc400078ec0ff */
[----:B------:R-:W-:Y:S02]  /*0ae0*/  LOP3.LUT R9, R5, 0xfffffc00, RZ, 0xc0, !PT ;  /* 0xfffffc0005097812 */ /* 0x000fe400078ec0ff */
[----:B------:R-:W-:Y:S01]  /*0af0*/  SHF.R.S32.HI R5, RZ, 0x1f, R22 ;  /* 0x0000001fff057819 */ /* 0x000fe20000011416 */
[C---:B------:R-:W-:Y:S01]  /*0b00*/  IMAD.IADD R6, R17.reuse, 0x1, -R2 ;  /* 0x0000000111067824 */ /* 0x040fe200078e0a02 */
[----:B------:R-:W-:Y:S01]  /*0b10*/  LEA.HI R4, R4, R7, RZ, 0x1 ;  /* 0x0000000704047211 */ /* 0x000fe200078f08ff */
[----:B------:R-:W-:Y:S01]  /*0b20*/  IMAD.IADD R17, R17, 0x1, -R0 ;  /* 0x0000000111117824 */ /* 0x000fe200078e0a00 */
[----:B------:R-:W-:Y:S01]  /*0b30*/  LEA.HI R2, R5, R22, RZ, 0x2 ;  /* 0x0000001605027211 */ /* 0x000fe200078f10ff */
[----:B------:R-:W-:Y:S01]  /*0b40*/  IMAD R9, R6, 0x40, R9 ;  /* 0x0000004006097824 */ /* 0x000fe200078e0209 */
[----:B------:R-:W-:Y:S01]  /*0b50*/  LOP3.LUT R4, R4, 0x1ffffffe, RZ, 0xc0, !PT ;  /* 0x1ffffffe04047812 */ /* 0x000fe200078ec0ff */
[----:B------:R-:W-:Y:S01]  /*0b60*/  ULOP3.LUT UR4, UR4, 0x1, URZ, 0xfc, !UPT ;  /* 0x0000000104047892 */ /* 0x000fe2000f8efc3f */
[----:B------:R-:W-:-:S02]  /*0b70*/  SHF.R.S32.HI R6, RZ, 0x2, R2 ;  /* 0x00000002ff067819 */ /* 0x000fc40000011402 */
[----:B------:R-:W-:Y:S02]  /*0b80*/  SHF.R.S32.HI R11, RZ, 0x1f, R2 ;  /* 0x0000001fff0b7819 */ /* 0x000fe40000011402 */
[----:B------:R-:W-:Y:S01]  /*0b90*/  IADD3 R4, R7, -R4, RZ ;  /* 0x8000000407047210 */ /* 0x000fe20007ffe0ff */
[----:B------:R-:W-:Y:S01]  /*0ba0*/  IMAD.U32 R165, RZ, RZ, UR4 ;  /* 0x00000004ffa57e24 */ /* 0x000fe2000f8e00ff */
[----:B------:R-:W-:Y:S02]  /*0bb0*/  LEA.HI R11, R11, R6, RZ, 0x3 ;  /* 0x000000060b0b7211 */ /* 0x000fe400078f18ff */
[----:B------:R-:W-:Y:S01]  /*0bc0*/  LEA.HI R0, R5, R22, RZ, 0x5 ;  /* 0x0000001605007211 */ /* 0x000fe200078f28ff */
[----:B------:R-:W-:Y:S01]  /*0bd0*/  IMAD R163, R4, 0x8, R9 ;  /* 0x0000000804a37824 */ /* 0x000fe200078e0209 */
[----:B------:R-:W-:Y:S02]  /*0be0*/  LOP3.LUT R11, R11, 0xfffffff8, RZ, 0xc0, !PT ;  /* 0xfffffff80b0b7812 */ /* 0x000fe400078ec0ff */
[----:B------:R-:W-:-:S02]  /*0bf0*/  LEA.HI R4, R8, R8, RZ, 0x1 ;  /* 0x0000000808047211 */ /* 0x000fc400078f08ff */
[----:B------:R-:W-:Y:S02]  /*0c00*/  IADD3 R11, R6, -R11, RZ ;  /* 0x8000000b060b7210 */ /* 0x000fe40007ffe0ff */
[----:B------:R-:W-:Y:S02]  /*0c10*/  SHF.R.S32.HI R0, RZ, 0x5, R0 ;  /* 0x00000005ff007819 */ /* 0x000fe40000011400 */
[----:B------:R-:W-:Y:S01]  /*0c20*/  LOP3.LUT R5, R2, 0x7ffffffc, RZ, 0xc0, !PT ;  /* 0x7ffffffc02057812 */ /* 0x000fe200078ec0ff */
[----:B------:R-:W-:Y:S01]  /*0c30*/  IMAD.SHL.U32 R2, R17, 0x8, RZ ;  /* 0x0000000811027824 */ /* 0x000fe200078e00ff */
[----:B------:R-:W-:Y:S01]  /*0c40*/  LOP3.LUT R7, R4, 0x1ffffffe, RZ, 0xc0, !PT ;  /* 0x1ffffffe04077812 */ /* 0x000fe200078ec0ff */
[----:B------:R-:W-:Y:S01]  /*0c50*/  IMAD R0, R0, 0x10, R11 ;  /* 0x0000001000007824 */ /* 0x000fe200078e020b */
[----:B------:R-:W-:Y:S01]  /*0c60*/  SHF.R.S32.HI R19, RZ, 0x3, R19 ;  /* 0x00000003ff137819 */ /* 0x000fe20000011413 */
[----:B------:R-:W-:Y:S01]  /*0c70*/  IMAD.IADD R5, R22, 0x1, -R5 ;  /* 0x0000000116057824 */ /* 0x000fe200078e0a05 */
[----:B------:R-:W-:Y:S01]  /*0c80*/  IADD3 R16, R2, 0x40, RZ ;  /* 0x0000004002107810 */ /* 0x000fe20007ffe0ff */
[----:B------:R-:W-:-:S02]  /*0c90*/  IMAD.IADD R162, R8, 0x1, -R7 ;  /* 0x0000000108a27824 */ /* 0x000fc400078e0a07 */
[----:B------:R-:W-:Y:S01]  /*0ca0*/  IMAD R161, R3, 0x40, R0 ;  /* 0x0000004003a17824 */ /* 0x000fe200078e0200 */
[----:B------:R-:W-:Y:S01]  /*0cb0*/  SHF.R.S32.HI R166, RZ, 0x1f, R16 ;  /* 0x0000001fffa67819 */ /* 0x000fe20000011410 */
[----:B------:R-:W-:Y:S02]  /*0cc0*/  IMAD R164, R5, R164, 0x60 ;  /* 0x0000006005a47424 */ /* 0x000fe400078e02a4 */
[----:B------:R-:W-:-:S07]  /*0cd0*/  IMAD R162, R162, 0x8, R161 ;  /* 0x00000008a2a27824 */ /* 0x000fce00078e02a1 */
.L_x_39:
[----:B------:R-:W0:Y:S01]  /*0ce0*/  SHFL.IDX PT, R0, R160, RZ, 0x1f ;  /* 0x00001fffa0007589 */ /* 0x000e2200000e0000 */
[----:B-1----:R-:W1:Y:S01]  /*0cf0*/  S2UR UR40, SR_CgaCtaId ;  /* 0x00000000002879c3 */ /* 0x002e620000008800 */
[----:B------:R-:W-:Y:S01]  /*0d00*/  ULDC.64 UR8, c[0x0][0x418] ;  /* 0x0001060000087ab9 */ /* 0x000fe20000000a00 */
[----:B------:R-:W-:Y:S01]  /*0d10*/  UMOV UR41, 0x400 ;  /* 0x0000040000297882 */ /* 0x000fe20000000000 */
[----:B------:R-:W-:Y:S01]  /*0d20*/  UISETP.NE.U32.AND UP0, UPT, UR8, URZ, UPT ;  /* 0x0000003f0800728c */ /* 0x000fe2000bf05070 */
[----:B------:R-:W-:Y:S01]  /*0d30*/  ULDC UR4, c[0x0][0xc38] ;  /* 0x00030e0000047ab9 */ /* 0x000fe20000000800 */
[----:B------:R-:W-:Y:S02]  /*0d40*/  ULDC UR6, c[0x0][0x424] ;  /* 0x0001090000067ab9 */ /* 0x000fe40000000800 */
[----:B------:R-:W-:Y:S01]  /*0d50*/  UISETP.NE.AND.EX UP0, UPT, UR9, URZ, UPT, UP0 ;  /* 0x0000003f0900728c */ /* 0x000fe2000bf05300 */
[----:B------:R-:W2:Y:S01]  /*0d60*/  LDC R73, c[0x0][0x2f0] ;  /* 0x0000bc00ff497b82 */ /* 0x000ea20000000800 */
[----:B------:R-:W-:-:S02]  /*0d70*/  UISETP.NE.AND UP1, UPT, UR4, 0x1, UPT ;  /* 0x000000010400788c */ /* 0x000fc4000bf25270 */
[----:B------:R-:W-:Y:S01]  /*0d80*/  USEL UR6, UR6, 0x1, UP0 ;  /* 0x0000000106067887 */ /* 0x000fe20008000000 */
[----:B------:R-:W-:Y:S01]  /*0d90*/  ULDC UR4, c[0x0][0xc44] ;  /* 0x0003110000047ab9 */ /* 0x000fe20000000800 */
[----:B------:R-:W-:Y:S01]  /*0da0*/  UMOV UR13, UR61 ;  /* 0x0000003d000d7c82 */ /* 0x000fe20008000000 */
[----:B------:R-:W-:-:S06]  /*0db0*/  UISETP.NE.AND UP2, UPT, UR4, 0x1, UPT ;  /* 0x000000010400788c */ /* 0x000fcc000bf45270 */
[----:B------:R-:W-:Y:S01]  /*0dc0*/  @UP1 ULDC UR4, c[0x0][0xc3c] ;  /* 0x00030f0000041ab9 */ /* 0x000fe20000000800 */
[----:B------:R-:W-:Y:S01]  /*0dd0*/  @UP1 ULDC UR12, c[0x0][0xc40] ;  /* 0x00031000000c1ab9 */ /* 0x000fe20000000800 */
[----:B------:R-:W-:Y:S01]  /*0de0*/  UIMAD.WIDE.U32 UR4, UR61, UR4, URZ ;  /* 0x000000043d0472a5 */ /* 0x000fe2000f8e003f */
[----:B0-----:R-:W-:Y:S01]  /*0df0*/  R2UR UR7, R0 ;  /* 0x00000000000772ca */ /* 0x001fe200000e0000 */
[----:B-1----:R-:W-:Y:S02]  /*0e00*/  ULEA UR41, UR40, UR41, 0x18 ;  /* 0x0000002928297291 */ /* 0x002fe4000f8ec03f */
[----:B------:R-:W-:Y:S02]  /*0e10*/  @UP1 USHF.R.U32.HI UR13, URZ, UR12, UR5 ;  /* 0x0000000c3f0d1299 */ /* 0x000fe40008011605 */
[----:B------:R-:W-:Y:S01]  /*0e20*/  UIADD3 UR9, UR41, 0xc400, URZ ;  /* 0x0000c40029097890 */ /* 0x000fe2000fffe03f */
[----:B------:R-:W-:-:S03]  /*0e30*/  @UP2 ULDC.64 UR10, c[0x0][0xc48] ;  /* 0x00031200000a2ab9 */ /* 0x000fc60000000a00 */
[----:B------:R-:W-:Y:S01]  /*0e40*/  ULOP3.LUT UP0, URZ, UR9, 0x1bf, URZ, 0xc0, !UPT ;  /* 0x000001bf093f7892 */ /* 0x000fe2000f80c03f */
[----:B--2---:R-:W-:Y:S01]  /*0e50*/  IMAD R73, R73, UR6, RZ ;  /* 0x0000000649497c24 */ /* 0x004fe2000f8e02ff */
[----:B------:R-:W-:Y:S02]  /*0e60*/  UIMAD.WIDE.U32 UR4, UR13, UR10, URZ ;  /* 0x0000000a0d0472a5 */ /* 0x000fe4000f8e003f */
[----:B------:R-:W-:Y:S01]  /*0e70*/  IMAD.U32 R23, RZ, RZ, UR13 ;  /* 0x0000000dff177e24 */ /* 0x000fe2000f8e00ff */
[----:B------:R-:W-:Y:S01]  /*0e80*/  ULEA.HI UR8, UR7, UR7, URZ, 0x1 ;  /* 0x0000000707087291 */ /* 0x000fe2000f8f083f */
[----:B------:R-:W-:Y:S01]  /*0e90*/  PLOP3.LUT P0, PT, PT, PT, UP0, 0x80, 0x0 ;  /* 0x000000000000781c */ /* 0x000fe20003f0f008 */
[----:B------:R-:W-:Y:S02]  /*0ea0*/  UMOV UR60, UR13 ;  /* 0x0000000d003c7c82 */ /* 0x000fe40008000000 */
[----:B------:R-:W-:Y:S01]  /*0eb0*/  ULOP3.LUT UR8, UR8, 0x1e, URZ, 0xc0, !UPT ;  /* 0x0000001e08087892 */ /* 0x000fe2000f8ec03f */
[----:B------:R-:W-:Y:S01]  /*0ec0*/  IADD3 R0, R73, 0x5f, RZ ;  /* 0x0000005f49007810 */ /* 0x000fe20007ffe0ff */
[----:B------:R-:W-:-:S02]  /*0ed0*/  @UP2 USHF.R.U32.HI UR60, URZ, UR11, UR5 ;  /* 0x0000000b3f3c2299 */ /* 0x000fc40008011605 */
[----:B------:R-:W-:Y:S02]  /*0ee0*/  UIADD3 UR8, UR7, -UR8, URZ ;  /* 0x8000000807087290 */ /* 0x000fe4000fffe03f */
[----:B------:R-:W-:Y:S02]  /*0ef0*/  IMAD.HI R0, R0, 0x2aaaaaab, RZ ;  /* 0x2aaaaaab00007827 */ /* 0x000fe400078e02ff */
[----:B------:R-:W-:-:S03]  /*0f00*/  ULEA UR8, UR8, UR9, 0xd ;  /* 0x0000000908087291 */ /* 0x000fc6000f8e683f */
[----:B------:R-:W-:Y:S01]  /*0f10*/  SHF.R.U32.HI R3, RZ, 0x1f, R0 ;  /* 0x0000001fff037819 */ /* 0x000fe20000011600 */
[----:B------:R-:W-:-:S03]  /*0f20*/  USHF.R.U32.HI UR8, URZ, 0x4, UR8 ;  /* 0x000000043f087899 */ /* 0x000fc60008011608 */
[----:B------:R-:W-:Y:S01]  /*0f30*/  LEA.HI.SX32 R88, R0, R3, 0x1c ;  /* 0x0000000300587211 */ /* 0x000fe200078fe2ff */
[----:B------:R-:W-:Y:S01]  /*0f40*/  ULOP3.LUT UR42, UR8, 0x3fff, URZ, 0xc0, !UPT ;  /* 0x00003fff082a7892 */ /* 0x000fe2000f8ec03f */
[----:B---3-5:R-:W-:Y:S11]  /*0f50*/  @!P0 BRA `(.L_x_7) ;  /* 0x0000000000408947 */ /* 0x028ff60003800000 */
[----:B------:R-:W-:Y:S01]  /*0f60*/  MOV R0, 0x0 ;  /* 0x0000000000007802 */ /* 0x000fe20000000f00 */
[----:B------:R-:W-:Y:S01]  /*0f70*/  ULDC.64 UR4, c[0x4][0xf0] ;  /* 0x01003c0000047ab9 */ /* 0x000fe20000000a00 */
[----:B------:R-:W-:Y:S01]  /*0f80*/  ULDC.64 UR6, c[0x4][0x38] ;  /* 0x01000e0000067ab9 */ /* 0x000fe20000000a00 */
[----:B------:R-:W-:Y:S01]  /*0f90*/  IMAD.U32 R4, RZ, RZ, UR4 ;  /* 0x00000004ff047e24 */ /* 0x000fe2000f8e00ff */
[----:B------:R0:W1:Y:S01]  /*0fa0*/  LDC.64 R14, c[0x4][R0] ;  /* 0x01000000000e7b82 */ /* 0x0000620000000a00 */
[----:B------:R-:W-:Y:S01]  /*0fb0*/  IMAD.U32 R5, RZ, RZ, UR5 ;  /* 0x00000005ff057e24 */ /* 0x000fe2000f8e00ff */
[----:B------:R-:W-:Y:S01]  /*0fc0*/  ULDC.64 UR4, c[0x4][0xf8] ;  /* 0x01003e0000047ab9 */ /* 0x000fe20000000a00 */
[----:B------:R-:W-:Y:S01]  /*0fd0*/  IMAD.U32 R10, RZ, RZ, UR6 ;  /* 0x00000006ff0a7e24 */ /* 0x000fe2000f8e00ff */
[----:B------:R-:W-:Y:S01]  /*0fe0*/  MOV R6, UR4 ;  /* 0x0000000400067c02 */ /* 0x000fe20008000f00 */
[----:B------:R-:W-:Y:S01]  /*0ff0*/  IMAD.U32 R7, RZ, RZ, UR5 ;  /* 0x00000005ff077e24 */ /* 0x000fe2000f8e00ff */
[----:B------:R-:W-:Y:S01]  /*1000*/  MOV R11, UR7 ;  /* 0x00000007000b7c02 */ /* 0x000fe20008000f00 */
[----:B------:R-:W-:Y:S01]  /*1010*/  IMAD.MOV.U32 R8, RZ, RZ, 0x70 ;  /* 0x00000070ff087424 */ /* 0x000fe200078e00ff */
[----:B------:R-:W-:Y:S01]  /*1020*/  MOV R13, RZ ;  /* 0x000000ff000d7202 */ /* 0x000fe20000000f00 */
[----:B0-----:R-:W-:-:S07]  /*1030*/  IMAD.MOV.U32 R12, RZ, RZ, 0x1 ;  /* 0x00000001ff0c7424 */ /* 0x001fce00078e00ff */
[----:B------:R-:W-:-:S07]  /*1040*/  LEPC R20, `(.L_x_7) ;  /* 0x000000001014794e */ /* 0x000fce0000000000 */
[----:B-1----:R-:W-:Y:S05]  /*1050*/  CALL.ABS.NOINC R14 ;  /* 0x000000000e007343 */ /* 0x002fea0003c00000 */
.L_x_7:
[----:B------:R-:W-:Y:S02]  /*1060*/  LOP3.LUT R0, R18, 0x1, RZ, 0xc0, !PT ;  /* 0x0000000112007812 */ /* 0x000fe400078ec0ff */
[----:B------:R-:W-:Y:S02]  /*1070*/  R2UR UR4, R165 ;  /* 0x00000000a50472ca */ /* 0x000fe400000e0000 */
[----:B------:R-:W-:-:S04]  /*1080*/  SHF.L.U32 R0, R0, 0x1f, RZ ;  /* 0x0000001f00007819 */ /* 0x000fc800000006ff */
[----:B------:R-:W0:Y:S07]  /*1090*/  SYNCS.PHASECHK.TRANS64.TRYWAIT P1, [UR41+0x2a800], R0 ;  /* 0x02a80000ff0075a7 */ /* 0x000e2e0008020169 */
[----:B------:R-:W-:-:S05]  /*10a0*/  IMAD.U32 R3, RZ, RZ, UR4 ;  /* 0x00000004ff037e24 */ /* 0x000fca000f8e00ff */
[----:B------:R-:W-:Y:S01]  /*10b0*/  ISETP.NE.AND P0, PT, R3, 0x3, PT ;  /* 0x000000030300780c */ /* 0x000fe20003f05270 */
[----:B0-----:R-:W-:-:S12]  /*10c0*/  @!P1 BRA `(.L_x_8) ;  /* 0x000000a000789947 */ /* 0x001fd80003800000 */
.L_x_89:
[----:B------:R-:W-:Y:S05]  /*10d0*/  @!P0 BRA `(.L_x_9) ;  /* 0x0000000000048947 */ /* 0x000fea0003800000 */
[----:B------:R-:W-:Y:S01]  /*10e0*/  BPT.TRAP 0x1 ;  /* 0x000000040000795c */ /* 0x000fe20000300000 */
.L_x_9:
[----:B0-----:R-:W-:Y:S01]  /*10f0*/  IMAD.U32 R0, RZ, RZ, UR38 ;  /* 0x00000026ff007e24 */ /* 0x001fe2000f8e00ff */
[----:B------:R-:W-:-:S04]  /*1100*/  MOV R3, UR39 ;  /* 0x0000002700037c02 */ /* 0x000fc80008000f00 */
[----:B------:R-:W-:Y:S02]  /*1110*/  LEA R0, R0, UR41, 0x3 ;  /* 0x0000002900007c11 */ /* 0x000fe4000f8e18ff */
[----:B------:R-:W-:-:S04]  /*1120*/  SHF.L.U32 R3, R3, 0x1f, RZ ;  /* 0x0000001f03037819 */ /* 0x000fc800000006ff */
[----:B------:R0:W1:Y:S01]  /*1130*/  SYNCS.PHASECHK.TRANS64.TRYWAIT P1, [R0+URZ+0x2a830], R3 ;  /* 0x02a83003000075a7 */ /* 0x000062000802017f */
[----:B------:R-:W-:Y:S05]  /*1140*/  @!P0 BRA `(.L_x_10) ;  /* 0x0000000000048947 */ /* 0x000fea0003800000 */
[----:B------:R-:W-:Y:S01]  /*1150*/  BPT.TRAP 0x1 ;  /* 0x000000040000795c */ /* 0x000fe20000300000 */
.L_x_10:
[----:B------:R-:W-:Y:S01]  /*1160*/  IMAD.MOV.U32 R87, RZ, RZ, RZ ;  /* 0x000000ffff577224 */ /* 0x000fe200078e00ff */
[----:B-1----:R-:W-:Y:S06]  /*1170*/  @P1 BRA `(.L_x_11) ;  /* 0x0000000000081947 */ /* 0x002fec0003800000 */
[----:B------:R-:W1:Y:S02]  /*1180*/  SYNCS.PHASECHK.TRANS64.TRYWAIT P1, [R0+URZ+0x2a830], R3 ;  /* 0x02a83003000075a7 */ /* 0x000e64000802017f */
[----:B-1----:R-:W-:Y:S05]  /*1190*/  @!P1 BRA `(.L_x_12) ;  /* 0x000000a0005c9947 */ /* 0x002fea0003800000 */
.L_x_11:
[----:B------:R-:W-:Y:S05]  /*11a0*/  WARPSYNC.ALL ;  /* 0x0000000000007948 */ /* 0x000fea0003800000 */
[----:B------:R-:W-:Y:S01]  /*11b0*/  UIADD3 UR41, UR41, 0x18400, URZ ;  /* 0x0001840029297890 */ /* 0x000fe2000fffe03f */
[----:B------:R-:W-:Y:S01]  /*11c0*/  WARPGROUP.ARRIVE ;  /* 0x00000000000079c5 */ /* 0x000fe20000000000 */
[----:B------:R-:W-:Y:S02]  /*11d0*/  ULOP3.LUT UR4, UR42, 0x10000, URZ, 0xfc, !UPT ;  /* 0x000100002a047892 */ /* 0x000fe4000f8efc3f */
[----:B------:R-:W-:Y:S01]  /*11e0*/  USHF.R.U32.HI UR41, URZ, 0x4, UR41 ;  /* 0x000000043f297899 */ /* 0x000fe20008011629 */
[----:B------:R-:W-:Y:S01]  /*11f0*/  UMOV UR13, 0x40000040 ;  /* 0x40000040000d7882 */ /* 0x000fe20000000000 */
[----:B------:R-:W-:-:S02]  /*1200*/  UMOV UR15, 0x40000040 ;  /* 0x40000040000f7882 */ /* 0x000fc40000000000 */
[----:B------:R-:W-:Y:S01]  /*1210*/  ULOP3.LUT UR10, UR41, 0x3fff, URZ, 0xc0, !UPT ;  /* 0x00003fff290a7892 */ /* 0x000fe2000f8ec03f */
[----:B------:R-:W-:Y:S01]  /*1220*/  MOV R11, UR13 ;  /* 0x0000000d000b7c02 */ /* 0x000fe20008000f00 */
[----:B------:R-:W-:Y:S01]  /*1230*/  UMOV UR12, UR4 ;  /* 0x00000004000c7c82 */ /* 0x000fe20008000000 */
[----:B------:R-:W-:Y:S01]  /*1240*/  UIADD3 UR6, UR4, 0x2, URZ ;  /* 0x0000000204067890 */ /* 0x000fe2000fffe03f */
[----:B------:R-:W-:Y:S01]  /*1250*/  IMAD.U32 R10, RZ, RZ, UR12 ;  /* 0x0000000cff0a7e24 */ /* 0x000fe2000f8e00ff */
[----:B------:R-:W-:Y:S02]  /*1260*/  ULOP3.LUT UR10, UR10, 0x10000, URZ, 0xfc, !UPT ;  /* 0x000100000a0a7892 */ /* 0x000fe4000f8efc3f */
[----:B------:R-:W-:Y:S02]  /*1270*/  UIADD3 UR56, UR4, 0x4, URZ ;  /* 0x0000000404387890 */ /* 0x000fe4000fffe03f */
[----:B------:R-:W-:Y:S01]  /*1280*/  UIMAD UR5, UR38, 0x900, UR10 ;  /* 0x00000900260578a4 */ /* 0x000fe2000f8e020a */
[----:B------:R-:W-:Y:S01]  /*1290*/  UMOV UR57, 0x40000040 ;  /* 0x4000004000397882 */ /* 0x000fe20000000000 */
[----:B------:R-:W-:-:S02]  /*12a0*/  UMOV UR59, 0x40000040 ;  /* 0x40000040003b7882 */ /* 0x000fc40000000000 */
[----:B------:R-:W-:Y:S02]  /*12b0*/  UIADD3 UR7, UR5, 0x2, URZ ;  /* 0x0000000205077890 */ /* 0x000fe4000fffe03f */
[----:B------:R-:W-:Y:S02]  /*12c0*/  UIADD3 UR58, UR5, 0x4, URZ ;  /* 0x00000004053a7890 */ /* 0x000fe4000fffe03f */
[----:B------:R-:W-:Y:S01]  /*12d0*/  UMOV UR14, UR5 ;  /* 0x00000005000e7c82 */ /* 0x000fe20008000000 */
[----:B------:R-:W-:Y:S01]  /*12e0*/  UIADD3 UR52, UR4, 0x6, URZ ;  /* 0x0000000604347890 */ /* 0x000fe2000fffe03f */
[----:B------:R-:W-:Y:S01]  /*12f0*/  HGMMA.64x96x16.F32.BF16 R24, gdesc[UR12], RZ, !UPT, gsb0 ;  /* 0x016000000c1879f0 */ /* 0x000fe2000c0018ff */
[----:B------:R-:W-:Y:S01]  /*1300*/  UMOV UR12, UR6 ;  /* 0x00000006000c7c82 */ /* 0x000fe20008000000 */
[----:B------:R-:W-:Y:S01]  /*1310*/  UMOV UR13, 0x40000040 ;  /* 0x40000040000d7882 */ /* 0x000fe20000000000 */
[----:B------:R-:W-:Y:S01]  /*1320*/  UMOV UR14, UR7 ;  /* 0x00000007000e7c82 */ /* 0x000fe20008000000 */
[----:B------:R-:W-:Y:S01]  /*1330*/  UMOV UR15, 0x40000040 ;  /* 0x40000040000f7882 */ /* 0x000fe20000000000 */
[----:B------:R-:W-:Y:S01]  /*1340*/  UIADD3 UR54, UR5, 0x6, URZ ;  /* 0x0000000605367890 */ /* 0x000fe2000fffe03f */
[----:B------:R-:W-:Y:S01]  /*1350*/  IMAD.U32 R8, RZ, RZ, UR12 ;  /* 0x0000000cff087e24 */ /* 0x000fe2000f8e00ff */
[----:B------:R-:W-:Y:S01]  /*1360*/  UMOV UR53, 0x40000040 ;  /* 0x4000004000357882 */ /* 0x000fe20000000000 */
[----:B------:R-:W-:Y:S01]  /*1370*/  UMOV UR55, 0x40000040 ;  /* 0x4000004000377882 */ /* 0x000fe20000000000 */
[----:B------:R-:W-:Y:S01]  /*1380*/  UIADD3 UR48, UR4, 0x400, URZ ;  /* 0x0000040004307890 */ /* 0x000fe2000fffe03f */
[----:B------:R-:W-:Y:S01]  /*1390*/  IMAD.U32 R9, RZ, RZ, UR13 ;  /* 0x0000000dff097e24 */ /* 0x000fe2000f8e00ff */
[----:B------:R-:W-:Y:S01]  /*13a0*/  UIADD3 UR50, UR5, 0x300, URZ ;  /* 0x0000030005327890 */ /* 0x000fe2000fffe03f */
[----:B------:R-:W-:Y:S01]  /*13b0*/  UMOV UR49, 0x40000040 ;  /* 0x4000004000317882 */ /* 0x000fe20000000000 */
[----:B------:R-:W-:Y:S01]  /*13c0*/  UMOV UR51, 0x40000040 ;  /* 0x4000004000337882 */ /* 0x000fe20000000000 */
[----:B------:R-:W-:-:S02]  /*13d0*/  UIADD3 UR16, UR4, 0x404, URZ ;  /* 0x0000040404107890 */ /* 0x000fc4000fffe03f */
[----:B------:R-:W-:Y:S01]  /*13e0*/  UIADD3 UR18, UR5, 0x304, URZ ;  /* 0x0000030405127890 */ /* 0x000fe2000fffe03f */
[----:B------:R-:W-:Y:S01]  /*13f0*/  UMOV UR17, 0x40000040 ;  /* 0x4000004000117882 */ /* 0x000fe20000000000 */
[----:B------:R-:W-:Y:S01]  /*1400*/  UMOV UR19, 0x40000040 ;  /* 0x4000004000137882 */ /* 0x000fe20000000000 */
[----:B------:R-:W-:Y:S02]  /*1410*/  UIADD3 UR20, UR4, 0x406, URZ ;  /* 0x0000040604147890 */ /* 0x000fe4000fffe03f */
[----:B------:R-:W-:Y:S01]  /*1420*/  UIADD3 UR22, UR5, 0x306, URZ ;  /* 0x0000030605167890 */ /* 0x000fe2000fffe03f */
[----:B------:R-:W-:Y:S01]  /*1430*/  UMOV UR21, 0x40000040 ;  /* 0x4000004000157882 */ /* 0x000fe20000000000 */
[----:B------:R-:W-:Y:S01]  /*1440*/  UMOV UR23, 0x40000040 ;  /* 0x4000004000177882 */ /* 0x000fe20000000000 */
[----:B------:R-:W-:Y:S02]  /*1450*/  UIADD3 UR24, UR4, 0x800, URZ ;  /* 0x0000080004187890 */ /* 0x000fe4000fffe03f */
        /* <DEDUP_REMOVED lines=15> */
[----:B------:R-:W-:-:S02]  /*1550*/  WARPGROUP.DEPBAR.LE gsb0, 0x0 ;  /* 0x00008000000079c5 */ /* 0x000fc40000010000 */
[----:B------:R-:W-:-:S06]  /*1560*/  WARPGROUP.ARRIVE ;  /* 0x00000000000079c5 */ /* 0x000fcc0000000000 */
[----:B------:R-:W-:Y:S01]  /*1570*/  HGMMA.64x96x16.F32.BF16 R24, gdesc[UR12], R24, gsb0 ;  /* 0x016000000c1879f0 */ /* 0x000fe20008001818 */
[----:B------:R-:W-:Y:S02]  /*1580*/  UIADD3 UR12, UR4, 0x402, URZ ;  /* 0x00000402040c7890 */ /* 0x000fe4000fffe03f */
[----:B------:R-:W-:Y:S01]  /*1590*/  UIADD3 UR14, UR5, 0x302, URZ ;  /* 0x00000302050e7890 */ /* 0x000fe2000fffe03f */
[----:B------:R-:W-:Y:S01]  /*15a0*/  UMOV UR13, 0x40000040 ;  /* 0x40000040000d7882 */ /* 0x000fe20000000000 */
[----:B------:R-:W-:Y:S01]  /*15b0*/  UMOV UR15, 0x40000040 ;  /* 0x40000040000f7882 */ /* 0x000fe20000000000 */
[----:B------:R-:W-:Y:S02]  /*15c0*/  WARPGROUP.DEPBAR.LE gsb0, 0x0 ;  /* 0x00008000000079c5 */ /* 0x000fe40000010000 */
[----:B------:R-:W-:-:S06]  /*15d0*/  WARPGROUP.ARRIVE ;  /* 0x00000000000079c5 */ /* 0x000fcc0000000000 */
[----:B------:R-:W-:Y:S03]  /*15e0*/  HGMMA.64x96x16.F32.BF16 R24, gdesc[UR56], R24, gsb0 ;  /* 0x01600000381879f0 */ /* 0x000fe60008001818 */
        /* <DEDUP_REMOVED lines=28> */
[----:B------:R-:W-:Y:S05]  /*17b0*/  @!P0 BRA `(.L_x_13) ;  /* 0x0000000000048947 */ /* 0x000fea0003800000 */
[----:B------:R-:W-:Y:S01]  /*17c0*/  BPT.TRAP 0x1 ;  /* 0x000000040000795c */ /* 0x000fe20000300000 */
.L_x_13:
[----:B------:R-:W-:Y:S01]  /*17d0*/  ULDC UR4, c[0x0][0x9d8] ;  /* 0x0002760000047ab9 */ /* 0x000fe20000000800 */
[----:B------:R-:W-:Y:S01]  /*17e0*/  IADD3 R5, R164, R73, RZ ;  /* 0x00000049a4057210 */ /* 0x000fe20007ffe0ff */
[----:B------:R-:W-:Y:S01]  /*17f0*/  FMUL.FTZ R24, R24, UR4 ;  /* 0x0000000418187c20 */ /* 0x000fe20008410000 */
[----:B------:R-:W-:Y:S01]  /*1800*/  FMUL.FTZ R25, R25, UR4 ;  /* 0x0000000419197c20 */ /* 0x000fe20008410000 */
[----:B------:R-:W-:Y:S01]  /*1810*/  FMUL.FTZ R28, R28, UR4 ;  /* 0x000000041c1c7c20 */ /* 0x000fe20008410000 */
[----:B------:R-:W-:Y:S01]  /*1820*/  FMUL.FTZ R29, R29, UR4 ;  /* 0x000000041d1d7c20 */ /* 0x000fe20008410000 */
[----:B------:R-:W-:Y:S01]  /*1830*/  FMUL.FTZ R32, R32, UR4 ;  /* 0x0000000420207c20 */ /* 0x000fe20008410000 */
[----:B------:R-:W-:Y:S01]  /*1840*/  IMAD R5, R88, -0x60, R5 ;  /* 0xffffffa058057824 */ /* 0x000fe200078e0205 */
[----:B------:R-:W2:Y:S01]  /*1850*/  MUFU.TANH R24, R24 ;  /* 0x0000001800187308 */ /* 0x000ea20000002400 */
[----:B------:R-:W-:Y:S01]  /*1860*/  FMUL.FTZ R33, R33, UR4 ;  /* 0x0000000421217c20 */ /* 0x000fe20008410000 */
[----:B------:R-:W-:Y:S01]  /*1870*/  FMUL.FTZ R26, R26, UR4 ;  /* 0x000000041a1a7c20 */ /* 0x000fe20008410000 */
[----:B------:R-:W-:Y:S01]  /*1880*/  FMUL.FTZ R36, R36, UR4 ;  /* 0x0000000424247c20 */ /* 0x000fe20008410000 */
[----:B------:R-:W-:Y:S01]  /*1890*/  ISETP.GT.AND P6, PT, R5, RZ, PT ;  /* 0x000000ff0500720c */ /* 0x000fe20003fc4270 */
[----:B------:R-:W-:Y:S01]  /*18a0*/  FMUL.FTZ R27, R27, UR4 ;  /* 0x000000041b1b7c20 */ /* 0x000fe20008410000 */
[----:B------:R-:W-:Y:S01]  /*18b0*/  ISETP.GT.AND P5, PT, R5, 0x1, PT ;  /* 0x000000010500780c */ /* 0x000fe20003fa4270 */
[----:B------:R-:W-:Y:S01]  /*18c0*/  FMUL.FTZ R37, R37, UR4 ;  /* 0x0000000425257c20 */ /* 0x000fe20008410000 */
[----:B------:R-:W3:Y:S01]  /*18d0*/  MUFU.TANH R25, R25 ;  /* 0x0000001900197308 */ /* 0x000ee20000002400 */
[----:B------:R-:W-:Y:S01]  /*18e0*/  ISETP.GT.AND P4, PT, R5, 0x8, PT ;  /* 0x000000080500780c */ /* 0x000fe20003f84270 */
[----:B------:R-:W-:Y:S01]  /*18f0*/  FMUL.FTZ R30, R30, UR4 ;  /* 0x000000041e1e7c20 */ /* 0x000fe20008410000 */
[----:B------:R-:W-:Y:S01]  /*1900*/  FMUL.FTZ R31, R31, UR4 ;  /* 0x000000041f1f7c20 */ /* 0x000fe20008410000 */
[C---:B------:R-:W-:Y:S01]  /*1910*/  ISETP.GT.AND P3, PT, R5.reuse, 0x9, PT ;  /* 0x000000090500780c */ /* 0x040fe20003f64270 */
[----:B------:R-:W-:Y:S01]  /*1920*/  FMUL.FTZ R40, R40, UR4 ;  /* 0x0000000428287c20 */ /* 0x000fe20008410000 */
[----:B------:R-:W-:Y:S01]  /*1930*/  FMUL.FTZ R34, R34, UR4 ;  /* 0x0000000422227c20 */ /* 0x000fe20008410000 */
[----:B------:R-:W-:Y:S01]  /*1940*/  ISETP.GT.AND P2, PT, R5, 0x10, PT ;  /* 0x000000100500780c */ /* 0x000fe20003f44270 */
[----:B------:R-:W4:Y:S01]  /*1950*/  MUFU.TANH R28, R28 ;  /* 0x0000001c001c7308 */ /* 0x000f220000002400 */
[----:B--2---:R-:W-:Y:S01]  /*1960*/  FSEL R24, R24, -INF , P6 ;  /* 0xff80000018187808 */ /* 0x004fe20003000000 */
[----:B------:R-:W-:Y:S01]  /*1970*/  FMUL.FTZ R41, R41, UR4 ;  /* 0x0000000429297c20 */ /* 0x000fe20008410000 */
[----:B------:R-:W-:Y:S01]  /*1980*/  FMUL.FTZ R35, R35, UR4 ;  /* 0x0000000423237c20 */ /* 0x000fe20008410000 */
[----:B------:R-:W-:Y:S01]  /*1990*/  ISETP.GT.AND P1, PT, R5, 0x11, PT ;  /* 0x000000110500780c */ /* 0x000fe20003f24270 */
[----:B------:R-:W-:Y:S01]  /*19a0*/  FMUL.FTZ R44, R44, UR4 ;  /* 0x000000042c2c7c20 */ /* 0x000fe20008410000 */
[----:B------:R-:W-:Y:S01]  /*19b0*/  FMUL.FTZ R38, R38, UR4 ;  /* 0x0000000426267c20 */ /* 0x000fe20008410000 */
[----:B------:R-:W-:Y:S01]  /*19c0*/  FMUL.FTZ R45, R45, UR4 ;  /* 0x000000042d2d7c20 */ /* 0x000fe20008410000 */
[----:B------:R-:W2:Y:S01]  /*19d0*/  MUFU.TANH R29, R29 ;  /* 0x0000001d001d7308 */ /* 0x000ea20000002400 */
[----:B---3--:R-:W-:Y:S01]  /*19e0*/  FSEL R25, R25, -INF , P5 ;  /* 0xff80000019197808 */ /* 0x008fe20002800000 */
[----:B------:R-:W-:Y:S01]  /*19f0*/  FMUL.FTZ R39, R39, UR4 ;  /* 0x0000000427277c20 */ /* 0x000fe20008410000 */
[----:B------:R-:W-:Y:S01]  /*1a00*/  FMUL.FTZ R48, R48, UR4 ;  /* 0x0000000430307c20 */ /* 0x000fe20008410000 */
[----:B------:R-:W-:Y:S01]  /*1a10*/  FMUL.FTZ R42, R42, UR4 ;  /* 0x000000042a2a7c20 */ /* 0x000fe20008410000 */
[----:B------:R-:W-:Y:S01]  /*1a20*/  FMNMX.FTZ R7, R24, R25, !PT ;  /* 0x0000001918077209 */ /* 0x000fe20007810000 */
[----:B------:R-:W-:Y:S01]  /*1a30*/  FMUL.FTZ R49, R49, UR4 ;  /* 0x0000000431317c20 */ /* 0x000fe20008410000 */
[----:B------:R-:W-:Y:S01]  /*1a40*/  FMUL.FTZ R43, R43, UR4 ;  /* 0x000000042b2b7c20 */ /* 0x000fe20008410000 */
[----:B------:R-:W3:Y:S01]  /*1a50*/  MUFU.TANH R32, R32 ;  /* 0x0000002000207308 */ /* 0x000ee20000002400 */
[----:B----4-:R-:W-:Y:S01]  /*1a60*/  FSEL R28, R28, -INF , P4 ;  /* 0xff8000001c1c7808 */ /* 0x010fe20002000000 */
[----:B------:R-:W-:Y:S01]  /*1a70*/  FMUL.FTZ R52, R52, UR4 ;  /* 0x0000000434347c20 */ /* 0x000fe20008410000 */
[----:B------:R-:W-:Y:S01]  /*1a80*/  FMUL.FTZ R46, R46, UR4 ;  /* 0x000000042e2e7c20 */ /* 0x000fe20008410000 */
[----:B------:R-:W-:Y:S01]  /*1a90*/  FMUL.FTZ R53, R53, UR4 ;  /* 0x0000000435357c20 */ /* 0x000fe20008410000 */
[----:B------:R-:W-:Y:S01]  /*1aa0*/  FMNMX.FTZ R7, R28, R7, !PT ;  /* 0x000000071c077209 */ /* 0x000fe20007810000 */
[----:B------:R-:W-:Y:S01]  /*1ab0*/  FMUL.FTZ R47, R47, UR4 ;  /* 0x000000042f2f7c20 */ /* 0x000fe20008410000 */
[----:B------:R-:W-:Y:S01]  /*1ac0*/  FMUL.FTZ R56, R56, UR4 ;  /* 0x0000000438387c20 */ /* 0x000fe20008410000 */
[----:B------:R-:W4:Y:S01]  /*1ad0*/  MUFU.TANH R4, R26 ;  /* 0x0000001a00047308 */ /* 0x000f220000002400 */
[----:B--2---:R-:W-:Y:S01]  /*1ae0*/  FSEL R12, R29, -INF , P3 ;  /* 0xff8000001d0c7808 */ /* 0x004fe20001800000 */
[----:B------:R-:W-:Y:S01]  /*1af0*/  FMUL.FTZ R50, R50, UR4 ;  /* 0x0000000432327c20 */ /* 0x000fe20008410000 */
[----:B------:R-:W-:Y:S01]  /*1b00*/  FMUL.FTZ R57, R57, UR4 ;  /* 0x0000000439397c20 */ /* 0x000fe20008410000 */
[----:B------:R-:W-:Y:S01]  /*1b10*/  FMUL.FTZ R51, R51, UR4 ;  /* 0x0000000433337c20 */ /* 0x000fe20008410000 */
[----:B------:R-:W-:Y:S01]  /*1b20*/  FMNMX.FTZ R7, R12, R7, !PT ;  /* 0x000000070c077209 */ /* 0x000fe20007810000 */
[----:B------:R-:W-:Y:S01]  /*1b30*/  FMUL.FTZ R60, R60, UR4 ;  /* 0x000000043c3c7c20 */ /* 0x000fe20008410000 */
[----:B------:R-:W-:Y:S01]  /*1b40*/  FMUL.FTZ R54, R54, UR4 ;  /* 0x0000000436367c20 */ /* 0x000fe20008410000 */
[----:B------:R-:W-:Y:S01]  /*1b50*/  MUFU.TANH R33, R33 ;  /* 0x0000002100217308 */ /* 0x000fe20000002400 */
[----:B---3--:R-:W-:Y:S01]  /*1b60*/  FSEL R32, R32, -INF , P2 ;  /* 0xff80000020207808 */ /* 0x008fe20001000000 */
[----:B------:R-:W-:Y:S01]  /*1b70*/  FMUL.FTZ R61, R61, UR4 ;  /* 0x000000043d3d7c20 */ /* 0x000fe20008410000 */
[----:B------:R-:W-:Y:S01]  /*1b80*/  FMUL.FTZ R55, R55, UR4 ;  /* 0x0000000437377c20 */ /* 0x000fe20008410000 */
[----:B------:R-:W-:Y:S01]  /*1b90*/  FMUL.FTZ R64, R64, UR4 ;  /* 0x0000000440407c20 */ /* 0x000fe20008410000 */
[----:B------:R-:W-:Y:S01]  /*1ba0*/  FMNMX.FTZ R7, R32, R7, !PT ;  /* 0x0000000720077209 */ /* 0x000fe20007810000 */
[----:B------:R-:W-:Y:S01]  /*1bb0*/  FMUL.FTZ R58, R58, UR4 ;  /* 0x000000043a3a7c20 */ /* 0x000fe20008410000 */
[----:B------:R-:W-:Y:S01]  /*1bc0*/  FMUL.FTZ R65, R65, UR4 ;  /* 0x0000000441417c20 */ /* 0x000fe20008410000 */
[----:B01----:R-:W0:Y:S01]  /*1bd0*/  MUFU.TANH R3, R27 ;  /* 0x0000001b00037308 */ /* 0x003e220000002400 */
[----:B----4-:R-:W-:Y:S01]  /*1be0*/  FSEL R4, R4, -INF , P6 ;  /* 0xff80000004047808 */ /* 0x010fe20003000000 */
[----:B------:R-:W-:Y:S01]  /*1bf0*/  FMUL.FTZ R59, R59, UR4 ;  /* 0x000000043b3b7c20 */ /* 0x000fe20008410000 */
[----:B------:R-:W-:Y:S01]  /*1c00*/  ISETP.GT.AND P6, PT, R5, 0x18, PT ;  /* 0x000000180500780c */ /* 0x000fe20003fc4270 */
[----:B------:R-:W-:Y:S01]  /*1c10*/  FMUL.FTZ R68, R68, UR4 ;  /* 0x0000000444447c20 */ /* 0x000fe20008410000 */
[----:B------:R-:W-:Y:S01]  /*1c20*/  FMUL.FTZ R69, R69, UR4 ;  /* 0x0000000445457c20 */ /* 0x000fe20008410000 */
[----:B------:R-:W-:Y:S01]  /*1c30*/  FMUL.FTZ R62, R62, UR4 ;  /* 0x000000043e3e7c20 */ /* 0x000fe20008410000 */
[----:B------:R-:W-:Y:S01]  /*1c40*/  FMUL.FTZ R63, R63, UR4 ;  /* 0x000000043f3f7c20 */ /* 0x000fe20008410000 */
[----:B------:R-:W1:Y:S01]  /*1c50*/  MUFU.TANH R36, R36 ;  /* 0x0000002400247308 */ /* 0x000e620000002400 */
[----:B------:R-:W-:Y:S01]  /*1c60*/  ULDC UR5, c[0x0][0x988] ;  /* 0x0002620000057ab9 */ /* 0x000fe20000000800 */
[----:B------:R-:W-:Y:S01]  /*1c70*/  FMUL.FTZ R66, R66, UR4 ;  /* 0x0000000442427c20 */ /* 0x000fe20008410000 */
[----:B------:R-:W-:Y:S01]  /*1c80*/  P2R R21, PR, RZ, 0x1 ;  /* 0x00000001ff157803 */ /* 0x000fe20000000000 */
[----:B------:R-:W-:Y:S01]  /*1c90*/  FMUL.FTZ R67, R67, UR4 ;  /* 0x0000000443437c20 */ /* 0x000fe20008410000 */
[----:B------:R-:W-:Y:S01]  /*1ca0*/  FMUL.FTZ R70, R70, UR4 ;  /* 0x0000000446467c20 */ /* 0x000fe20008410000 */
[----:B------:R-:W-:Y:S01]  /*1cb0*/  FMUL.FTZ R71, R71, UR4 ;  /* 0x0000000447477c20 */ /* 0x000fe20008410000 */
[----:B------:R-:W-:Y:S01]  /*1cc0*/  R2UR UR4, R0 ;  /* 0x00000000000472ca */ /* 0x000fe200000e0000 */
[----:B------:R2:W3:Y:S01]  /*1cd0*/  MUFU.TANH R14, R30 ;  /* 0x0000001e000e7308 */ /* 0x0004e20000002400 */
[----:B0-----:R-:W-:Y:S01]  /*1ce0*/  FSEL R3, R3, -INF , P5 ;  /* 0xff80000003037808 */ /* 0x001fe20002800000 */
[--C-:B------:R-:W-:Y:S01]  /*1cf0*/  IMAD.MOV.U32 R85, RZ, RZ, R87.reuse ;  /* 0x000000ffff557224 */ /* 0x100fe200078e0057 */
[----:B------:R-:W-:Y:S01]  /*1d00*/  ISETP.GT.AND P5, PT, R5, 0x19, PT ;  /* 0x000000190500780c */ /* 0x000fe20003fa4270 */
[--C-:B------:R-:W-:Y:S01]  /*1d10*/  IMAD.MOV.U32 R83, RZ, RZ, R87.reuse ;  /* 0x000000ffff537224 */ /* 0x100fe200078e0057 */
[-C--:B------:R-:W-:Y:S01]  /*1d20*/  MOV R81, R87.reuse ;  /* 0x0000005700517202 */ /* 0x080fe20000000f00 */
[--C-:B------:R-:W-:Y:S01]  /*1d30*/  IMAD.MOV.U32 R79, RZ, RZ, R87.reuse ;  /* 0x000000ffff4f7224 */ /* 0x100fe200078e0057 */
[----:B------:R-:W-:Y:S01]  /*1d40*/  MOV R75, R87 ;  /* 0x00000057004b7202 */ /* 0x000fe20000000f00 */
[----:B------:R-:W0:Y:S01]  /*1d50*/  MUFU.TANH R37, R37 ;  /* 0x0000002500257308 */ /* 0x000e220000002400 */
[----:B--2---:R-:W-:Y:S01]  /*1d60*/  FSEL R30, R33, -INF , P1 ;  /* 0xff800000211e7808 */ /* 0x004fe20000800000 */
[----:B------:R-:W-:Y:S01]  /*1d70*/  IMAD.MOV.U32 R77, RZ, RZ, R87 ;  /* 0x000000ffff4d7224 */ /* 0x000fe200078e0057 */
[----:B-1----:R-:W-:Y:S01]  /*1d80*/  FSEL R36, R36, -INF , P6 ;  /* 0xff80000024247808 */ /* 0x002fe20003000000 */
[----:B------:R-:W-:Y:S01]  /*1d90*/  UIADD3 UR4, UR4, 0x2a840, URZ ;  /* 0x0002a84004047890 */ /* 0x000fe2000fffe03f */
[----:B------:R-:W-:-:S03]  /*1da0*/  FMNMX.FTZ R7, R30, R7, !PT ;  /* 0x000000071e077209 */ /* 0x000fc60007810000 */
[----:B------:R-:W1:Y:S01]  /*1db0*/  MUFU.TANH R31, R31 ;  /* 0x0000001f001f7308 */ /* 0x000e620000002400 */
[----:B---3--:R-:W-:Y:S01]  /*1dc0*/  FSEL R14, R14, -INF , P4 ;  /* 0xff8000000e0e7808 */ /* 0x008fe20002000000 */
[----:B------:R-:W-:Y:S01]  /*1dd0*/  UPRMT UR4, UR40, 0x654, UR4 ;  /* 0x0000065428047896 */ /* 0x000fe20008000004 */
[----:B------:R-:W-:Y:S02]  /*1de0*/  ISETP.GT.AND P4, PT, R5, 0x20, PT ;  /* 0x000000200500780c */ /* 0x000fe40003f84270 */
[----:B------:R-:W-:-:S03]  /*1df0*/  FMNMX.FTZ R7, R36, R7, !PT ;  /* 0x0000000724077209 */ /* 0x000fc60007810000 */
[----:B------:R-:W2:Y:S01]  /*1e00*/  MUFU.TANH R40, R40 ;  /* 0x0000002800287308 */ /* 0x000ea20000002400 */
[----:B0-----:R-:W-:Y:S02]  /*1e10*/  FSEL R72, R37, -INF , P5 ;  /* 0xff80000025487808 */ /* 0x001fe40002800000 */
[----:B------:R-:W-:Y:S02]  /*1e20*/  SYNCS.ARRIVE.TRANS64.RED.A1T0 RZ, [UR4], RZ ;  /* 0x000000ffffff79a7 */ /* 0x000fe40008100404 */
[----:B------:R-:W-:-:S03]  /*1e30*/  FMNMX.FTZ R7, R72, R7, !PT ;  /* 0x0000000748077209 */ /* 0x000fc60007810000 */
[----:B------:R-:W0:Y:S01]  /*1e40*/  MUFU.TANH R34, R34 ;  /* 0x0000002200227308 */ /* 0x000e220000002400 */
[----:B-1----:R-:W-:Y:S02]  /*1e50*/  FSEL R20, R31, -INF , P3 ;  /* 0xff8000001f147808 */ /* 0x002fe40001800000 */
[----:B------:R-:W-:-:S05]  /*1e60*/  ISETP.GT.AND P3, PT, R5, 0x21, PT ;  /* 0x000000210500780c */ /* 0x000fca0003f64270 */
[----:B------:R-:W1:Y:S01]  /*1e70*/  MUFU.TANH R41, R41 ;  /* 0x0000002900297308 */ /* 0x000e620000002400 */
[----:B--2---:R-:W-:-:S04]  /*1e80*/  FSEL R74, R40, -INF , P4 ;  /* 0xff800000284a7808 */ /* 0x004fc80002000000 */
[----:B------:R-:W-:-:S03]  /*1e90*/  FMNMX.FTZ R7, R74, R7, !PT ;  /* 0x000000074a077209 */ /* 0x000fc60007810000 */
[----:B------:R-:W2:Y:S01]  /*1ea0*/  MUFU.TANH R35, R35 ;  /* 0x0000002300237308 */ /* 0x000ea20000002400 */
[----:B0-----:R-:W-:Y:S02]  /*1eb0*/  FSEL R34, R34, -INF , P2 ;  /* 0xff80000022227808 */ /* 0x001fe40001000000 */
[----:B------:R-:W-:-:S05]  /*1ec0*/  ISETP.GT.AND P2, PT, R5, 0x28, PT ;  /* 0x000000280500780c */ /* 0x000fca0003f44270 */
[----:B------:R-:W0:Y:S01]  /*1ed0*/  MUFU.TANH R44, R44 ;  /* 0x0000002c002c7308 */ /* 0x000e220000002400 */
[----:B-1----:R-:W-:-:S04]  /*1ee0*/  FSEL R76, R41, -INF , P3 ;  /* 0xff800000294c7808 */ /* 0x002fc80001800000 */
[----:B------:R-:W-:-:S03]  /*1ef0*/  FMNMX.FTZ R7, R76, R7, !PT ;  /* 0x000000074c077209 */ /* 0x000fc60007810000 */
[----:B------:R-:W1:Y:S01]  /*1f00*/  MUFU.TANH R38, R38 ;  /* 0x0000002600267308 */ /* 0x000e620000002400 */
[----:B--2---:R-:W-:Y:S02]  /*1f10*/  FSEL R26, R35, -INF , P1 ;  /* 0xff800000231a7808 */ /* 0x004fe40000800000 */
[----:B------:R-:W-:-:S05]  /*1f20*/  ISETP.GT.AND P1, PT, R5, 0x29, PT ;  /* 0x000000290500780c */ /* 0x000fca0003f24270 */
[----:B------:R-:W2:Y:S01]  /*1f30*/  MUFU.TANH R45, R45 ;  /* 0x0000002d002d7308 */ /* 0x000ea20000002400 */
[----:B0-----:R-:W-:-:S04]  /*1f40*/  FSEL R78, R44, -INF , P2 ;  /* 0xff8000002c4e7808 */ /* 0x001fc80001000000 */
[----:B------:R-:W-:-:S03]  /*1f50*/  FMNMX.FTZ R7, R78, R7, !PT ;  /* 0x000000074e077209 */ /* 0x000fc60007810000 */
[----:B------:R-:W0:Y:S01]  /*1f60*/  MUFU.TANH R39, R39 ;  /* 0x0000002700277308 */ /* 0x000e220000002400 */
[----:B-1----:R-:W-:Y:S02]  /*1f70*/  FSEL R38, R38, -INF , P6 ;  /* 0xff80000026267808 */ /* 0x002fe40003000000 */
[----:B------:R-:W-:-:S05]  /*1f80*/  ISETP.GT.AND P6, PT, R5, 0x30, PT ;  /* 0x000000300500780c */ /* 0x000fca0003fc4270 */
[----:B------:R-:W1:Y:S01]  /*1f90*/  MUFU.TANH R48, R48 ;  /* 0x0000003000307308 */ /* 0x000e620000002400 */
[----:B--2---:R-:W-:Y:S02]  /*1fa0*/  FSEL R80, R45, -INF , P1 ;  /* 0xff8000002d507808 */ /* 0x004fe40000800000 */
[----:B------:R-:W-:Y:S02]  /*1fb0*/  MOV R45, R87 ;  /* 0x00000057002d7202 */ /* 0x000fe40000000f00 */
        /* <DEDUP_REMOVED lines=11> */
[----:B0-----:R-:W-:Y:S01]  /*2070*/  FSEL R84, R49, -INF , P5 ;  /* 0xff80000031547808 */ /* 0x001fe20002800000 */
[----:B------:R-:W-:-:S03]  /*2080*/  IMAD.MOV.U32 R49, RZ, RZ, R87 ;  /* 0x000000ffff317224 */ /* 0x000fc600078e0057 */
        /* <DEDUP_REMOVED lines=11> */
[----:B-1----:R-:W-:Y:S01]  /*2140*/  FSEL R90, R53, -INF , P3 ;  /* 0xff800000355a7808 */ /* 0x002fe20001800000 */
[----:B------:R-:W-:-:S03]  /*2150*/  IMAD.MOV.U32 R53, RZ, RZ, R87 ;  /* 0x000000ffff357224 */ /* 0x000fc600078e0057 */
[----:B------:R-:W-:-:S03]  /*2160*/  FMNMX.FTZ R7, R90, R7, !PT ;  /* 0x000000075a077209 */ /* 0x000fc60007810000 */
[----:B------:R-:W1:Y:S01]  /*2170*/  MUFU.TANH R50, R50 ;  /* 0x0000003200327308 */ /* 0x000e620000002400 */
[----:B--2---:R-:W-:Y:S01]  /*2180*/  FSEL R48, R47, -INF , P1 ;  /* 0xff8000002f307808 */ /* 0x004fe20000800000 */
[----:B------:R-:W-:Y:S01]  /*2190*/  IMAD.MOV.U32 R47, RZ, RZ, R87 ;  /* 0x000000ffff2f7224 */ /* 0x000fe200078e0057 */
        /* <DEDUP_REMOVED lines=13> */
[----:B------:R-:W-:Y:S02]  /*2270*/  ISETP.GT.AND P5, PT, R5, 0x49, PT ;  /* 0x000000490500780c */ /* 0x000fe40003fa4270 */
[----:B------:R-:W-:-:S03]  /*2280*/  MOV R51, R87 ;  /* 0x0000005700337202 */ /* 0x000fc60000000f00 */
        /* <DEDUP_REMOVED lines=11> */
[----:B-1----:R-:W-:Y:S01]  /*2340*/  FSEL R56, R55, -INF , P3 ;  /* 0xff80000037387808 */ /* 0x002fe20001800000 */
[----:B------:R-:W-:Y:S01]  /*2350*/  IMAD.MOV.U32 R55, RZ, RZ, R87 ;  /* 0x000000ffff377224 */ /* 0x000fe200078e0057 */
        /* <DEDUP_REMOVED lines=18> */
[----:B------:R-:W-:Y:S01]  /*2480*/  MUFU.TANH R63, R63 ;  /* 0x0000003f003f7308 */ /* 0x000fe20000002400 */
[----:B-1----:R-:W-:Y:S02]  /*2490*/  FSEL R102, R69, -INF , P1 ;  /* 0xff80000045667808 */ /* 0x002fe40000800000 */
[----:B------:R-:W-:Y:S02]  /*24a0*/  MOV R69, R87 ;  /* 0x0000005700457202 */ /* 0x000fe40000000f00 */
[----:B------:R-:W-:Y:S01]  /*24b0*/  FMNMX.FTZ R5, R102, R7, !PT ;  /* 0x0000000766057209 */ /* 0x000fe20007810000 */
[----:B------:R-:W-:Y:S02]  /*24c0*/  IMAD.U32 R7, RZ, RZ, UR5 ;  /* 0x00000005ff077e24 */ /* 0x000fe4000f8e00ff */
[----:B------:R-:W0:Y:S01]  /*24d0*/  MUFU.TANH R66, R66 ;  /* 0x0000004200427308 */ /* 0x000e220000002400 */
[----:B--2---:R-:W-:Y:S01]  /*24e0*/  FSEL R62, R62, -INF , P6 ;  /* 0xff8000003e3e7808 */ /* 0x004fe20003000000 */
[----:B------:R-:W1:Y:S06]  /*24f0*/  SHFL.BFLY PT, R6, R5, 0x2, 0x1f ;  /* 0x0c401f0005067f89 */ /* 0x000e6c00000e0000 */
[----:B------:R-:W-:Y:S08]  /*2500*/  MUFU.TANH R67, R67 ;  /* 0x0000004300437308 */ /* 0x000ff00000002400 */
[----:B------:R-:W2:Y:S01]  /*2510*/  MUFU.TANH R70, R70 ;  /* 0x0000004600467308 */ /* 0x000ea20000002400 */
[----:B0-----:R-:W-:-:S07]  /*2520*/  FSEL R66, R66, -INF , P4 ;  /* 0xff80000042427808 */ /* 0x001fce0002000000 */
[----:B------:R-:W0:Y:S01]  /*2530*/  MUFU.TANH R71, R71 ;  /* 0x0000004700477308 */ /* 0x000e220000002400 */
[----:B-1----:R-:W-:Y:S02]  /*2540*/  FMNMX.FTZ R13, R5, R6, !PT ;  /* 0x00000006050d7209 */ /* 0x002fe40007810000 */
[----:B------:R-:W-:-:S03]  /*2550*/  FMNMX.FTZ R5, R4, R3, !PT ;  /* 0x0000000304057209 */ /* 0x000fc60007810000 */
[----:B------:R-:W1:Y:S01]  /*2560*/  SHFL.BFLY PT, R6, R13, 0x1, 0x1f ;  /* 0x0c201f000d067f89 */ /* 0x000e6200000e0000 */
[----:B------:R-:W-:Y:S02]  /*2570*/  FMNMX.FTZ R5, R14, R5, !PT ;  /* 0x000000050e057209 */ /* 0x000fe40007810000 */
[----:B--2---:R-:W-:Y:S02]  /*2580*/  FSEL R70, R70, -INF , P2 ;  /* 0xff80000046467808 */ /* 0x004fe40001000000 */
[----:B------:R-:W-:-:S04]  /*2590*/  FMNMX.FTZ R5, R20, R5, !PT ;  /* 0x0000000514057209 */ /* 0x000fc80007810000 */
[----:B------:R-:W-:-:S04]  /*25a0*/  FMNMX.FTZ R5, R34, R5, !PT ;  /* 0x0000000522057209 */ /* 0x000fc80007810000 */
[----:B------:R-:W-:-:S04]  /*25b0*/  FMNMX.FTZ R5, R26, R5, !PT ;  /* 0x000000051a057209 */ /* 0x000fc80007810000 */
[----:B------:R-:W-:-:S04]  /*25c0*/  FMNMX.FTZ R5, R38, R5, !PT ;  /* 0x0000000526057209 */ /* 0x000fc80007810000 */
[----:B------:R-:W-:Y:S02]  /*25d0*/  FMNMX.FTZ R5, R40, R5, !PT ;  /* 0x0000000528057209 */ /* 0x000fe40007810000 */
[----:B-1----:R-:W-:Y:S02]  /*25e0*/  FMNMX.FTZ R6, R13, R6, !PT ;  /* 0x000000060d067209 */ /* 0x002fe40007810000 */
[----:B------:R-:W-:Y:S02]  /*25f0*/  FMNMX.FTZ R5, R42, R5, !PT ;  /* 0x000000052a057209 */ /* 0x000fe40007810000 */
[C---:B------:R-:W-:Y:S01]  /*2600*/  FSETP.NEU.FTZ.AND P0, PT, R6.reuse, -INF , PT ;  /* 0xff8000000600780b */ /* 0x040fe20003f1d000 */
[----:B------:R-:W-:Y:S01]  /*2610*/  FMUL.FTZ R15, R6, R7 ;  /* 0x00000007060f7220 */ /* 0x000fe20000410000 */
[----:B------:R-:W-:-:S04]  /*2620*/  FMNMX.FTZ R5, R44, R5, !PT ;  /* 0x000000052c057209 */ /* 0x000fc80007810000 */
[----:B------:R-:W-:Y:S02]  /*2630*/  FMNMX.FTZ R5, R46, R5, !PT ;  /* 0x000000052e057209 */ /* 0x000fe40007810000 */
[----:B------:R-:W-:Y:S02]  /*2640*/  FSEL R15, R15, RZ, P0 ;  /* 0x000000ff0f0f7208 */ /* 0x000fe40000000000 */
[----:B------:R-:W-:Y:S02]  /*2650*/  FMNMX.FTZ R5, R48, R5, !PT ;  /* 0x0000000530057209 */ /* 0x000fe40007810000 */
[----:B------:R-:W-:Y:S01]  /*2660*/  ISETP.NE.AND P0, PT, R21, RZ, PT ;  /* 0x000000ff1500720c */ /* 0x000fe20003f05270 */
[--C-:B------:R-:W-:Y:S01]  /*2670*/  FFMA.FTZ R24, R24, R7, -R15.reuse ;  /* 0x0000000718187223 */ /* 0x100fe2000001080f */
[----:B------:R-:W-:Y:S01]  /*2680*/  FMNMX.FTZ R5, R50, R5, !PT ;  /* 0x0000000532057209 */ /* 0x000fe20007810000 */
[-CC-:B------:R-:W-:Y:S01]  /*2690*/  FFMA.FTZ R28, R28, R7.reuse, -R15.reuse ;  /* 0x000000071c1c7223 */ /* 0x180fe2000001080f */
[--C-:B------:R-:W-:Y:S01]  /*26a0*/  FFMA.FTZ R30, R30, R7, -R15.reuse ;  /* 0x000000071e1e7223 */ /* 0x100fe2000001080f */
[----:B------:R1:W-:Y:S01]  /*26b0*/  MUFU.EX2 R136, R24 ;  /* 0x0000001800887308 */ /* 0x0003e20000000800 */
[----:B------:R-:W-:Y:S01]  /*26c0*/  FMNMX.FTZ R5, R52, R5, !PT ;  /* 0x0000000534057209 */ /* 0x000fe20007810000 */
[-CC-:B------:R-:W-:Y:S01]  /*26d0*/  FFMA.FTZ R12, R12, R7.reuse, -R15.reuse ;  /* 0x000000070c0c7223 */ /* 0x180fe2000001080f */
[-CC-:B------:R-:W-:Y:S01]  /*26e0*/  FFMA.FTZ R25, R25, R7.reuse, -R15.reuse ;  /* 0x0000000719197223 */ /* 0x180fe2000001080f */
[--C-:B------:R-:W-:Y:S01]  /*26f0*/  FFMA.FTZ R32, R32, R7, -R15.reuse ;  /* 0x0000000720207223 */ /* 0x100fe2000001080f */
[----:B------:R-:W-:Y:S01]  /*2700*/  FMNMX.FTZ R5, R54, R5, !PT ;  /* 0x0000000536057209 */ /* 0x000fe20007810000 */
[-CC-:B------:R-:W-:Y:S01]  /*2710*/  FFMA.FTZ R36, R36, R7.reuse, -R15.reuse ;  /* 0x0000000724247223 */ /* 0x180fe2000001080f */
[--C-:B------:R-:W-:Y:S01]  /*2720*/  FFMA.FTZ R72, R72, R7, -R15.reuse ;  /* 0x0000000748487223 */ /* 0x100fe2000001080f */
[----:B------:R2:W-:Y:S01]  /*2730*/  MUFU.EX2 R138, R28 ;  /* 0x0000001c008a7308 */ /* 0x0005e20000000800 */
[----:B------:R-:W-:Y:S01]  /*2740*/  FMNMX.FTZ R5, R56, R5, !PT ;  /* 0x0000000538057209 */ /* 0x000fe20007810000 */
[-CC-:B------:R-:W-:Y:S01]  /*2750*/  FFMA.FTZ R74, R74, R7.reuse, -R15.reuse ;  /* 0x000000074a4a7223 */ /* 0x180fe2000001080f */
[----:B-1----:R-:W-:Y:S01]  /*2760*/  FSEL R24, R63, -INF , P5 ;  /* 0xff8000003f187808 */ /* 0x002fe20002800000 */
[--C-:B------:R-:W-:Y:S01]  /*2770*/  FFMA.FTZ R76, R76, R7, -R15.reuse ;  /* 0x000000074c4c7223 */ /* 0x100fe2000001080f */
[----:B------:R-:W-:Y:S01]  /*2780*/  FMNMX.FTZ R5, R58, R5, !PT ;  /* 0x000000053a057209 */ /* 0x000fe20007810000 */
[-CC-:B------:R-:W-:Y:S01]  /*2790*/  FFMA.FTZ R78, R78, R7.reuse, -R15.reuse ;  /* 0x000000074e4e7223 */ /* 0x180fe2000001080f */
[--C-:B------:R-:W-:Y:S01]  /*27a0*/  FFMA.FTZ R80, R80, R7, -R15.reuse ;  /* 0x0000000750507223 */ /* 0x100fe2000001080f */
[----:B------:R0:W-:Y:S01]  /*27b0*/  MUFU.EX2 R27, R30 ;  /* 0x0000001e001b7308 */ /* 0x0001e20000000800 */
[----:B------:R-:W-:Y:S01]  /*27c0*/  FMNMX.FTZ R5, R60, R5, !PT ;  /* 0x000000053c057209 */ /* 0x000fe20007810000 */
[-CC-:B------:R-:W-:Y:S01]  /*27d0*/  FFMA.FTZ R82, R82, R7.reuse, -R15.reuse ;  /* 0x0000000752527223 */ /* 0x180fe2000001080f */
[----:B--2---:R-:W-:Y:S01]  /*27e0*/  FSEL R28, R67, -INF , P3 ;  /* 0xff800000431c7808 */ /* 0x004fe20001800000 */
[--C-:B------:R-:W-:Y:S01]  /*27f0*/  FFMA.FTZ R84, R84, R7, -R15.reuse ;  /* 0x0000000754547223 */ /* 0x100fe2000001080f */
[----:B------:R-:W-:Y:S01]  /*2800*/  FMNMX.FTZ R5, R62, R5, !PT ;  /* 0x000000053e057209 */ /* 0x000fe20007810000 */
[-CC-:B------:R-:W-:Y:S01]  /*2810*/  FFMA.FTZ R86, R86, R7.reuse, -R15.reuse ;  /* 0x0000000756567223 */ /* 0x180fe2000001080f */
[--C-:B------:R-:W-:Y:S01]  /*2820*/  FFMA.FTZ R90, R90, R7, -R15.reuse ;  /* 0x000000075a5a7223 */ /* 0x100fe2000001080f */
[----:B------:R1:W-:Y:S01]  /*2830*/  MUFU.EX2 R21, R12 ;  /* 0x0000000c00157308 */ /* 0x0003e20000000800 */
[----:B------:R-:W-:Y:S01]  /*2840*/  FMNMX.FTZ R5, R24, R5, !PT ;  /* 0x0000000518057209 */ /* 0x000fe20007810000 */
[-CC-:B------:R-:W-:Y:S01]  /*2850*/  FFMA.FTZ R92, R92, R7.reuse, -R15.reuse ;  /* 0x000000075c5c7223 */ /* 0x180fe2000001080f */
[----:B0-----:R-:W-:Y:S01]  /*2860*/  FSEL R30, R71, -INF , P1 ;  /* 0xff800000471e7808 */ /* 0x001fe20000800000 */
[--C-:B------:R-:W-:Y:S01]  /*2870*/  FFMA.FTZ R94, R94, R7, -R15.reuse ;  /* 0x000000075e5e7223 */ /* 0x100fe2000001080f */
[----:B------:R-:W-:Y:S01]  /*2880*/  FMNMX.FTZ R5, R66, R5, !PT ;  /* 0x0000000542057209 */ /* 0x000fe20007810000 */
[-CC-:B------:R-:W-:Y:S01]  /*2890*/  FFMA.FTZ R96, R96, R7.reuse, -R15.reuse ;  /* 0x0000000760607223 */ /* 0x180fe2000001080f */
[--C-:B------:R-:W-:Y:S01]  /*28a0*/  FFMA.FTZ R98, R98, R7, -R15.reuse ;  /* 0x0000000762627223 */ /* 0x100fe2000001080f */
[----:B------:R-:W-:Y:S01]  /*28b0*/  MUFU.EX2 R25, R25 ;  /* 0x0000001900197308 */ /* 0x000fe20000000800 */
[----:B------:R-:W-:Y:S01]  /*28c0*/  FMNMX.FTZ R5, R28, R5, !PT ;  /* 0x000000051c057209 */ /* 0x000fe20007810000 */
[-CC-:B------:R-:W-:Y:S01]  /*28d0*/  FFMA.FTZ R64, R64, R7.reuse, -R15.reuse ;  /* 0x0000000740407223 */ /* 0x180fe2000001080f */
[-CC-:B------:R-:W-:Y:S01]  /*28e0*/  FFMA.FTZ R100, R100, R7.reuse, -R15.reuse ;  /* 0x0000000764647223 */ /* 0x180fe2000001080f */
[--C-:B------:R-:W-:Y:S01]  /*28f0*/  FFMA.FTZ R68, R68, R7, -R15.reuse ;  /* 0x0000000744447223 */ /* 0x100fe2000001080f */
[----:B------:R-:W-:Y:S01]  /*2900*/  FMNMX.FTZ R5, R70, R5, !PT ;  /* 0x0000000546057209 */ /* 0x000fe20007810000 */
[----:B------:R-:W-:Y:S01]  /*2910*/  FFMA.FTZ R15, R102, R7, -R15 ;  /* 0x00000007660f7223 */ /* 0x000fe2000001080f */
[--C-:B------:R-:W-:Y:S01]  /*2920*/  IMAD.MOV.U32 R71, RZ, RZ, R87.reuse ;  /* 0x000000ffff477224 */ /* 0x100fe200078e0057 */
[----:B------:R-:W0:Y:S01]  /*2930*/  MUFU.EX2 R32, R32 ;  /* 0x0000002000207308 */ /* 0x000e220000000800 */
[----:B------:R-:W-:Y:S01]  /*2940*/  FMNMX.FTZ R5, R30, R5, !PT ;  /* 0x000000051e057209 */ /* 0x000fe20007810000 */
[----:B------:R-:W-:Y:S01]  /*2950*/  IMAD.MOV.U32 R67, RZ, RZ, R87 ;  /* 0x000000ffff437224 */ /* 0x000fe200078e0057 */
[----:B------:R-:W-:-:S03]  /*2960*/  MOV R63, R87 ;  /* 0x00000057003f7202 */ /* 0x000fc60000000f00 */
[----:B-1----:R-:W1:Y:S02]  /*2970*/  SHFL.BFLY PT, R12, R5, 0x2, 0x1f ;  /* 0x0c401f00050c7f89 */ /* 0x002e6400000e0000 */
[----:B------:R-:W-:Y:S08]  /*2980*/  MUFU.EX2 R36, R36 ;  /* 0x0000002400247308 */ /* 0x000ff00000000800 */
[----:B------:R2:W3:Y:S01]  /*2990*/  MUFU.EX2 R29, R72 ;  /* 0x00000048001d7308 */ /* 0x0004e20000000800 */
[----:B0-----:R-:W-:-:S07]  /*29a0*/  F2FP.BF16.F32.PACK_AB R140, R27, R32 ;  /* 0x000000201b8c723e */ /* 0x001fce00000010ff */
[----:B------:R-:W-:Y:S01]  /*29b0*/  MUFU.EX2 R74, R74 ;  /* 0x0000004a004a7308 */ /* 0x000fe20000000800 */
[----:B--2---:R-:W-:Y:S02]  /*29c0*/  MOV R72, R87 ;  /* 0x0000005700487202 */ /* 0x004fe40000000f00 */
[----:B-1----:R-:W-:-:S05]  /*29d0*/  FMNMX.FTZ R13, R5, R12, !PT ;  /* 0x0000000c050d7209 */ /* 0x002fca0007810000 */
[----:B------:R0:W1:Y:S01]  /*29e0*/  MUFU.EX2 R31, R76 ;  /* 0x0000004c001f7308 */ /* 0x0000620000000800 */
[----:B---3--:R-:W-:Y:S01]  /*29f0*/  F2FP.BF16.F32.PACK_AB R142, R29, R36 ;  /* 0x000000241d8e723e */ /* 0x008fe200000010ff */
[----:B------:R-:W2:Y:S06]  /*2a00*/  SHFL.BFLY PT, R12, R13, 0x1, 0x1f ;  /* 0x0c201f000d0c7f89 */ /* 0x000eac00000e0000 */
[----:B------:R-:W-:Y:S01]  /*2a10*/  MUFU.EX2 R78, R78 ;  /* 0x0000004e004e7308 */ /* 0x000fe20000000800 */
[----:B0-----:R-:W-:-:S07]  /*2a20*/  IMAD.MOV.U32 R76, RZ, RZ, R87 ;  /* 0x000000ffff4c7224 */ /* 0x001fce00078e0057 */
[----:B------:R0:W3:Y:S01]  /*2a30*/  MUFU.EX2 R33, R80 ;  /* 0x0000005000217308 */ /* 0x0000e20000000800 */
[----:B-1----:R-:W-:-:S07]  /*2a40*/  F2FP.BF16.F32.PACK_AB R144, R31, R74 ;  /* 0x0000004a1f90723e */ /* 0x002fce00000010ff */
[----:B------:R-:W-:Y:S01]  /*2a50*/  MUFU.EX2 R82, R82 ;  /* 0x0000005200527308 */ /* 0x000fe20000000800 */
[----:B0-----:R-:W-:Y:S01]  /*2a60*/  IMAD.MOV.U32 R80, RZ, RZ, R87 ;  /* 0x000000ffff507224 */ /* 0x001fe200078e0057 */
[----:B--2---:R-:W-:-:S04]  /*2a70*/  FMNMX.FTZ R12, R13, R12, !PT ;  /* 0x0000000c0d0c7209 */ /* 0x004fc80007810000 */
[C---:B------:R-:W-:Y:S01]  /*2a80*/  FSETP.NEU.FTZ.AND P1, PT, R12.reuse, -INF , PT ;  /* 0xff8000000c00780b */ /* 0x040fe20003f3d000 */
[----:B------:R-:W-:Y:S01]  /*2a90*/  FMUL.FTZ R41, R12, R7 ;  /* 0x000000070c297220 */ /* 0x000fe20000410000 */
[----:B------:R-:W0:Y:S01]  /*2aa0*/  MUFU.EX2 R35, R84 ;  /* 0x0000005400237308 */ /* 0x000e220000000800 */
[----:B---3--:R-:W-:-:S03]  /*2ab0*/  F2FP.BF16.F32.PACK_AB R146, R33, R78 ;  /* 0x0000004e2192723e */ /* 0x008fc600000010ff */
[----:B------:R-:W-:Y:S02]  /*2ac0*/  FSEL R41, R41, RZ, P1 ;  /* 0x000000ff29297208 */ /* 0x000fe40000800000 */
[----:B------:R-:W-:Y:S01]  /*2ad0*/  ISETP.GE.AND P1, PT, R73, 0x61, PT ;  /* 0x000000614900780c */ /* 0x000fe20003f26270 */
[----:B------:R-:W-:Y:S01]  /*2ae0*/  IMAD.MOV.U32 R73, RZ, RZ, R87 ;  /* 0x000000ffff497224 */ /* 0x000fe200078e0057 */
[----:B------:R-:W-:Y:S01]  /*2af0*/  MUFU.EX2 R86, R86 ;  /* 0x0000005600567308 */ /* 0x000fe20000000800 */
[-CC-:B------:R-:W-:Y:S01]  /*2b00*/  FFMA.FTZ R4, R4, R7.reuse, -R41.reuse ;  /* 0x0000000704047223 */ /* 0x180fe20000010829 */
[-CC-:B------:R-:W-:Y:S01]  /*2b10*/  FFMA.FTZ R3, R3, R7.reuse, -R41.reuse ;  /* 0x0000000703037223 */ /* 0x180fe20000010829 */
[-CC-:B------:R-:W-:Y:S01]  /*2b20*/  FFMA.FTZ R14, R14, R7.reuse, -R41.reuse ;  /* 0x000000070e0e7223 */ /* 0x180fe20000010829 */
[-CC-:B------:R-:W-:Y:S01]  /*2b30*/  FFMA.FTZ R20, R20, R7.reuse, -R41.reuse ;  /* 0x0000000714147223 */ /* 0x180fe20000010829 */
[-CC-:B------:R-:W-:Y:S01]  /*2b40*/  FFMA.FTZ R34, R34, R7.reuse, -R41.reuse ;  /* 0x0000000722227223 */ /* 0x180fe20000010829 */
[-CC-:B------:R-:W-:Y:S01]  /*2b50*/  FFMA.FTZ R26, R26, R7.reuse, -R41.reuse ;  /* 0x000000071a1a7223 */ /* 0x180fe20000010829 */
[-CC-:B------:R-:W-:Y:S01]  /*2b60*/  FFMA.FTZ R38, R38, R7.reuse, -R41.reuse ;  /* 0x0000000726267223 */ /* 0x180fe20000010829 */
        /* <DEDUP_REMOVED lines=8> */
[----:B------:R1:W2:Y:S01]  /*2bf0*/  MUFU.EX2 R137, R3 ;  /* 0x0000000300897308 */ /* 0x0002a20000000800 */
[-CC-:B------:R-:W-:Y:S01]  /*2c00*/  FFMA.FTZ R54, R54, R7.reuse, -R41.reuse ;  /* 0x0000000736367223 */ /* 0x180fe20000010829 */
[-CC-:B------:R-:W-:Y:S01]  /*2c10*/  FFMA.FTZ R56, R56, R7.reuse, -R41.reuse ;  /* 0x0000000738387223 */ /* 0x180fe20000010829 */
[-CC-:B------:R-:W-:Y:S01]  /*2c20*/  FFMA.FTZ R58, R58, R7.reuse, -R41.reuse ;  /* 0x000000073a3a7223 */ /* 0x180fe20000010829 */
[-CC-:B------:R-:W-:Y:S01]  /*2c30*/  FFMA.FTZ R60, R60, R7.reuse, -R41.reuse ;  /* 0x000000073c3c7223 */ /* 0x180fe20000010829 */
[-CC-:B------:R-:W-:Y:S01]  /*2c40*/  FFMA.FTZ R62, R62, R7.reuse, -R41.reuse ;  /* 0x000000073e3e7223 */ /* 0x180fe20000010829 */
[-CC-:B------:R-:W-:Y:S01]  /*2c50*/  FFMA.FTZ R24, R24, R7.reuse, -R41.reuse ;  /* 0x0000000718187223 */ /* 0x180fe20000010829 */
[-C--:B------:R-:W-:Y:S01]  /*2c60*/  FFMA.FTZ R66, R66, R7.reuse, -R41 ;  /* 0x0000000742427223 */ /* 0x080fe20000010829 */
[----:B------:R-:W3:Y:S01]  /*2c70*/  MUFU.EX2 R14, R14 ;  /* 0x0000000e000e7308 */ /* 0x000ee20000000800 */
[----:B-1----:R-:W-:Y:S01]  /*2c80*/  FADD.FTZ R3, R136, R25 ;  /* 0x0000001988037221 */ /* 0x002fe20000010000 */
[-CC-:B------:R-:W-:Y:S01]  /*2c90*/  FFMA.FTZ R28, R28, R7.reuse, -R41.reuse ;  /* 0x000000071c1c7223 */ /* 0x180fe20000010829 */
[-CC-:B------:R-:W-:Y:S01]  /*2ca0*/  FFMA.FTZ R70, R70, R7.reuse, -R41.reuse ;  /* 0x0000000746467223 */ /* 0x180fe20000010829 */
[----:B------:R-:W-:Y:S01]  /*2cb0*/  FFMA.FTZ R30, R30, R7, -R41 ;  /* 0x000000071e1e7223 */ /* 0x000fe20000010829 */
[----:B------:R-:W-:Y:S01]  /*2cc0*/  F2FP.BF16.F32.PACK_AB R136, R25, R136 ;  /* 0x000000881988723e */ /* 0x000fe200000010ff */
[--C-:B------:R-:W-:Y:S01]  /*2cd0*/  IMAD.MOV.U32 R41, RZ, RZ, R87.reuse ;  /* 0x000000ffff297224 */ /* 0x100fe200078e0057 */
[----:B0-----:R-:W-:Y:S01]  /*2ce0*/  F2FP.BF16.F32.PACK_AB R148, R35, R82 ;  /* 0x000000522394723e */ /* 0x001fe200000010ff */
[----:B------:R0:W1:Y:S01]  /*2cf0*/  MUFU.EX2 R139, R20 ;  /* 0x00000014008b7308 */ /* 0x0000620000000800 */
[----:B------:R-:W-:Y:S01]  /*2d00*/  MOV R84, R87 ;  /* 0x0000005700547202 */ /* 0x000fe20000000f00 */
[----:B------:R-:W-:-:S06]  /*2d10*/  IMAD.MOV.U32 R25, RZ, RZ, R87 ;  /* 0x000000ffff197224 */ /* 0x000fcc00078e0057 */
[----:B------:R-:W4:Y:S01]  /*2d20*/  MUFU.EX2 R34, R34 ;  /* 0x0000002200227308 */ /* 0x000f220000000800 */
[----:B0-----:R-:W-:Y:S01]  /*2d30*/  FADD.FTZ R20, R138, R3 ;  /* 0x000000038a147221 */ /* 0x001fe20000010000 */
[----:B------:R-:W-:-:S03]  /*2d40*/  F2FP.BF16.F32.PACK_AB R138, R21, R138 ;  /* 0x0000008a158a723e */ /* 0x000fc600000010ff */
[----:B------:R-:W-:-:S03]  /*2d50*/  FADD.FTZ R3, R21, R20 ;  /* 0x0000001415037221 */ /* 0x000fc60000010000 */
[----:B------:R0:W5:Y:S01]  /*2d60*/  MUFU.EX2 R141, R26 ;  /* 0x0000001a008d7308 */ /* 0x0001620000000800 */
[----:B------:R-:W-:Y:S01]  /*2d70*/  FADD.FTZ R20, R32, R3 ;  /* 0x0000000320147221 */ /* 0x000fe20000010000 */
[----:B--2---:R-:W-:Y:S01]  /*2d80*/  FADD.FTZ R3, R4, R137 ;  /* 0x0000008904037221 */ /* 0x004fe20000010000 */
[----:B------:R-:W-:Y:S01]  /*2d90*/  F2FP.BF16.F32.PACK_AB R137, R137, R4 ;  /* 0x000000048989723e */ /* 0x000fe200000010ff */
[----:B------:R-:W-:Y:S02]  /*2da0*/  IMAD.MOV.U32 R32, RZ, RZ, R87 ;  /* 0x000000ffff207224 */ /* 0x000fe400078e0057 */
[----:B------:R-:W-:Y:S01]  /*2db0*/  FADD.FTZ R43, R27, R20 ;  /* 0x000000141b2b7221 */ /* 0x000fe20000010000 */
[----:B---3--:R-:W-:Y:S01]  /*2dc0*/  FADD.FTZ R20, R14, R3 ;  /* 0x000000030e147221 */ /* 0x008fe20000010000 */
[----:B------:R-:W-:Y:S01]  /*2dd0*/  MOV R4, 0x3f800000 ;  /* 0x3f80000000047802 */ /* 0x000fe20000000f00 */
[----:B------:R-:W2:Y:S01]  /*2de0*/  MUFU.EX2 R38, R38 ;  /* 0x0000002600267308 */ /* 0x000ea20000000800 */
[----:B0-----:R-:W-:Y:S01]  /*2df0*/  FADD.FTZ R26, R36, R43 ;  /* 0x0000002b241a7221 */ /* 0x001fe20000010000 */
[C---:B-1----:R-:W-:Y:S01]  /*2e00*/  FADD.FTZ R3, R139.reuse, R20 ;  /* 0x000000148b037221 */ /* 0x042fe20000010000 */
[----:B------:R-:W-:-:S02]  /*2e10*/  F2FP.BF16.F32.PACK_AB R139, R139, R14 ;  /* 0x0000000e8b8b723e */ /* 0x000fc400000010ff */
[----:B------:R-:W-:Y:S01]  /*2e20*/  FADD.FTZ R43, R29, R26 ;  /* 0x0000001a1d2b7221 */ /* 0x000fe20000010000 */
[----:B----4-:R-:W-:Y:S01]  /*2e30*/  FADD.FTZ R20, R34, R3 ;  /* 0x0000000322147221 */ /* 0x010fe20000010000 */
[-C--:B------:R-:W-:Y:S01]  /*2e40*/  MOV R36, R87.reuse ;  /* 0x0000005700247202 */ /* 0x080fe20000000f00 */
[----:B------:R0:W1:Y:S01]  /*2e50*/  MUFU.EX2 R143, R40 ;  /* 0x00000028008f7308 */ /* 0x0000620000000800 */
[----:B------:R-:W-:Y:S01]  /*2e60*/  FADD.FTZ R26, R74, R43 ;  /* 0x0000002b4a1a7221 */ /* 0x000fe20000010000 */
[C---:B-----5:R-:W-:Y:S01]  /*2e70*/  FADD.FTZ R3, R141.reuse, R20 ;  /* 0x000000148d037221 */ /* 0x060fe20000010000 */
[----:B------:R-:W-:Y:S01]  /*2e80*/  F2FP.BF16.F32.PACK_AB R141, R141, R34 ;  /* 0x000000228d8d723e */ /* 0x000fe200000010ff */
[--C-:B------:R-:W-:Y:S02]  /*2e90*/  IMAD.MOV.U32 R74, RZ, RZ, R87.reuse ;  /* 0x000000ffff4a7224 */ /* 0x100fe400078e0057 */
[----:B------:R-:W-:Y:S01]  /*2ea0*/  FADD.FTZ R43, R31, R26 ;  /* 0x0000001a1f2b7221 */ /* 0x000fe20000010000 */
[----:B------:R-:W-:Y:S01]  /*2eb0*/  IMAD.MOV.U32 R34, RZ, RZ, R87 ;  /* 0x000000ffff227224 */ /* 0x000fe200078e0057 */
[-C--:B------:R-:W-:Y:S01]  /*2ec0*/  MOV R27, R87.reuse ;  /* 0x00000057001b7202 */ /* 0x080fe20000000f00 */
[----:B------:R-:W3:Y:S01]  /*2ed0*/  MUFU.EX2 R42, R42 ;  /* 0x0000002a002a7308 */ /* 0x000ee20000000800 */
[----:B--2---:R-:W-:Y:S01]  /*2ee0*/  FADD.FTZ R20, R38, R3 ;  /* 0x0000000326147221 */ /* 0x004fe20000010000 */
[----:B------:R-:W-:Y:S01]  /*2ef0*/  FADD.FTZ R26, R78, R43 ;  /* 0x0000002b4e1a7221 */ /* 0x000fe20000010000 */
[----:B------:R-:W-:Y:S01]  /*2f00*/  MOV R78, R87 ;  /* 0x00000057004e7202 */ /* 0x000fe20000000f00 */
[----:B0-----:R-:W-:-:S02]  /*2f10*/  IMAD.MOV.U32 R40, RZ, RZ, R87 ;  /* 0x000000ffff287224 */ /* 0x001fc400078e0057 */
[----:B------:R-:W-:Y:S01]  /*2f20*/  FADD.FTZ R43, R33, R26 ;  /* 0x0000001a212b7221 */ /* 0x000fe20000010000 */
[----:B------:R-:W-:Y:S01]  /*2f30*/  MOV R33, R87 ;  /* 0x0000005700217202 */ /* 0x000fe20000000f00 */
[----:B------:R0:W2:Y:S01]  /*2f40*/  MUFU.EX2 R145, R44 ;  /* 0x0000002c00917308 */ /* 0x0000a20000000800 */
[C---:B-1----:R-:W-:Y:S01]  /*2f50*/  FADD.FTZ R3, R143.reuse, R20 ;  /* 0x000000148f037221 */ /* 0x042fe20000010000 */
[----:B------:R-:W-:Y:S01]  /*2f60*/  FADD.FTZ R20, R82, R43 ;  /* 0x0000002b52147221 */ /* 0x000fe20000010000 */
[----:B------:R-:W-:Y:S01]  /*2f70*/  F2FP.BF16.F32.PACK_AB R143, R143, R38 ;  /* 0x000000268f8f723e */ /* 0x000fe200000010ff */
[--C-:B------:R-:W-:Y:S02]  /*2f80*/  IMAD.MOV.U32 R82, RZ, RZ, R87.reuse ;  /* 0x000000ffff527224 */ /* 0x100fe400078e0057 */
[----:B------:R-:W-:Y:S01]  /*2f90*/  FADD.FTZ R43, R35, R20 ;  /* 0x00000014232b7221 */ /* 0x000fe20000010000 */
[----:B------:R-:W-:Y:S01]  /*2fa0*/  IMAD.MOV.U32 R38, RZ, RZ, R87 ;  /* 0x000000ffff267224 */ /* 0x000fe200078e0057 */
[----:B------:R-:W1:Y:S01]  /*2fb0*/  MUFU.EX2 R46, R46 ;  /* 0x0000002e002e7308 */ /* 0x000e620000000800 */
[----:B---3--:R-:W-:Y:S01]  /*2fc0*/  FADD.FTZ R0, R42, R3 ;  /* 0x000000032a007221 */ /* 0x008fe20000010000 */
[----:B------:R-:W-:Y:S01]  /*2fd0*/  FADD.FTZ R20, R86, R43 ;  /* 0x0000002b56147221 */ /* 0x000fe20000010000 */
[----:B0-----:R-:W-:-:S02]  /*2fe0*/  IMAD.MOV.U32 R44, RZ, RZ, R87 ;  /* 0x000000ffff2c7224 */ /* 0x001fc400078e0057 */
[--C-:B------:R-:W-:Y:S02]  /*2ff0*/  IMAD.MOV.U32 R35, RZ, RZ, R87.reuse ;  /* 0x000000ffff237224 */ /* 0x100fe400078e0057 */
[--C-:B------:R-:W-:Y:S01]  /*3000*/  IMAD.MOV.U32 R31, RZ, RZ, R87.reuse ;  /* 0x000000ffff1f7224 */ /* 0x100fe200078e0057 */
[----:B------:R0:W3:Y:S01]  /*3010*/  MUFU.EX2 R147, R48 ;  /* 0x0000003000937308 */ /* 0x0000e20000000800 */
[C---:B--2---:R-:W-:Y:S01]  /*3020*/  FADD.FTZ R3, R145.reuse, R0 ;  /* 0x0000000091037221 */ /* 0x044fe20000010000 */
[----:B------:R-:W-:Y:S01]  /*3030*/  F2FP.BF16.F32.PACK_AB R145, R145, R42 ;  /* 0x0000002a9191723e */ /* 0x000fe200000010ff */
[--C-:B------:R-:W-:Y:S01]  /*3040*/  IMAD.MOV.U32 R29, RZ, RZ, R87.reuse ;  /* 0x000000ffff1d7224 */ /* 0x100fe200078e0057 */
[----:B------:R-:W-:Y:S01]  /*3050*/  MOV R42, R87 ;  /* 0x00000057002a7202 */ /* 0x000fe20000000f00 */
[----:B------:R-:W-:-:S03]  /*3060*/  IMAD.MOV.U32 R26, RZ, RZ, R87 ;  /* 0x000000ffff1a7224 */ /* 0x000fc600078e0057 */
[----:B------:R-:W2:Y:S01]  /*3070*/  MUFU.EX2 R50, R50 ;  /* 0x0000003200327308 */ /* 0x000ea20000000800 */
[----:B-1----:R-:W-:Y:S01]  /*3080*/  FADD.FTZ R0, R46, R3 ;  /* 0x000000032e007221 */ /* 0x002fe20000010000 */
[----:B0-----:R-:W-:-:S06]  /*3090*/  MOV R48, R87 ;  /* 0x0000005700307202 */ /* 0x001fcc0000000f00 */
[----:B------:R0:W1:Y:S01]  /*30a0*/  MUFU.EX2 R149, R52 ;  /* 0x0000003400957308 */ /* 0x0000620000000800 */
[C---:B---3--:R-:W-:Y:S01]  /*30b0*/  FADD.FTZ R3, R147.reuse, R0 ;  /* 0x0000000093037221 */ /* 0x048fe20000010000 */
[----:B------:R-:W-:Y:S01]  /*30c0*/  F2FP.BF16.F32.PACK_AB R147, R147, R46 ;  /* 0x0000002e9393723e */ /* 0x000fe200000010ff */
[----:B------:R-:W-:-:S05]  /*30d0*/  IMAD.MOV.U32 R46, RZ, RZ, R87 ;  /* 0x000000ffff2e7224 */ /* 0x000fca00078e0057 */
[----:B------:R-:W3:Y:S01]  /*30e0*/  MUFU.EX2 R54, R54 ;  /* 0x0000003600367308 */ /* 0x000ee20000000800 */
[----:B--2---:R-:W-:Y:S01]  /*30f0*/  FADD.FTZ R0, R50, R3 ;  /* 0x0000000332007221 */ /* 0x004fe20000010000 */
[----:B0-----:R-:W-:-:S06]  /*3100*/  IMAD.MOV.U32 R52, RZ, RZ, R87 ;  /* 0x000000ffff347224 */ /* 0x001fcc00078e0057 */
[----:B------:R0:W2:Y:S01]  /*3110*/  MUFU.EX2 R151, R56 ;  /* 0x0000003800977308 */ /* 0x0000a20000000800 */
[C---:B-1----:R-:W-:Y:S01]  /*3120*/  FADD.FTZ R3, R149.reuse, R0 ;  /* 0x0000000095037221 */ /* 0x042fe20000010000 */
[----:B------:R-:W-:Y:S01]  /*3130*/  F2FP.BF16.F32.PACK_AB R149, R149, R50 ;  /* 0x000000329595723e */ /* 0x000fe200000010ff */
[----:B------:R-:W-:-:S05]  /*3140*/  IMAD.MOV.U32 R50, RZ, RZ, R87 ;  /* 0x000000ffff327224 */ /* 0x000fca00078e0057 */
[----:B------:R-:W1:Y:S01]  /*3150*/  MUFU.EX2 R37, R90 ;  /* 0x0000005a00257308 */ /* 0x000e620000000800 */
[----:B---3--:R-:W-:Y:S01]  /*3160*/  FADD.FTZ R0, R54, R3 ;  /* 0x0000000336007221 */ /* 0x008fe20000010000 */
[----:B0-----:R-:W-:-:S06]  /*3170*/  IMAD.MOV.U32 R56, RZ, RZ, R87 ;  /* 0x000000ffff387224 */ /* 0x001fcc00078e0057 */
[----:B------:R-:W0:Y:S01]  /*3180*/  MUFU.EX2 R58, R58 ;  /* 0x0000003a003a7308 */ /* 0x000e220000000800 */
[C---:B--2---:R-:W-:Y:S01]  /*3190*/  FADD.FTZ R3, R151.reuse, R0 ;  /* 0x0000000097037221 */ /* 0x044fe20000010000 */
[----:B------:R-:W-:Y:S02]  /*31a0*/  F2FP.BF16.F32.PACK_AB R151, R151, R54 ;  /* 0x000000369797723e */ /* 0x000fe400000010ff */
[----:B------:R-:W-:-:S04]  /*31b0*/  MOV R54, R87 ;  /* 0x0000005700367202 */ /* 0x000fc80000000f00 */
[----:B------:R-:W2:Y:S01]  /*31c0*/  MUFU.EX2 R92, R92 ;  /* 0x0000005c005c7308 */ /* 0x000ea20000000800 */
[C---:B-1----:R-:W-:Y:S01]  /*31d0*/  FADD.FTZ R43, R37.reuse, R20 ;  /* 0x00000014252b7221 */ /* 0x042fe20000010000 */
[----:B------:R-:W-:Y:S01]  /*31e0*/  F2FP.BF16.F32.PACK_AB R150, R37, R86 ;  /* 0x000000562596723e */ /* 0x000fe200000010ff */
[--C-:B------:R-:W-:Y:S02]  /*31f0*/  IMAD.MOV.U32 R86, RZ, RZ, R87.reuse ;  /* 0x000000ffff567224 */ /* 0x100fe400078e0057 */
[----:B------:R-:W-:-:S03]  /*3200*/  IMAD.MOV.U32 R37, RZ, RZ, R87 ;  /* 0x000000ffff257224 */ /* 0x000fc600078e0057 */
[----:B------:R1:W3:Y:S01]  /*3210*/  MUFU.EX2 R153, R60 ;  /* 0x0000003c00997308 */ /* 0x0002e20000000800 */
[----:B0-----:R-:W-:-:S07]  /*3220*/  FADD.FTZ R0, R58, R3 ;  /* 0x000000033a007221 */ /* 0x001fce0000010000 */
[----:B------:R-:W0:Y:S01]  /*3230*/  MUFU.EX2 R5, R94 ;  /* 0x0000005e00057308 */ /* 0x000e220000000800 */
[----:B--2---:R-:W-:Y:S01]  /*3240*/  FADD.FTZ R20, R92, R43 ;  /* 0x0000002b5c147221 */ /* 0x004fe20000010000 */
[----:B-1----:R-:W-:Y:S01]  /*3250*/  MOV R60, R87 ;  /* 0x00000057003c7202 */ /* 0x002fe20000000f00 */
[----:B------:R-:W-:-:S05]  /*3260*/  IMAD.MOV.U32 R43, RZ, RZ, R87 ;  /* 0x000000ffff2b7224 */ /* 0x000fca00078e0057 */
[----:B------:R-:W1:Y:S01]  /*3270*/  MUFU.EX2 R62, R62 ;  /* 0x0000003e003e7308 */ /* 0x000e620000000800 */
[C---:B---3--:R-:W-:Y:S01]  /*3280*/  FADD.FTZ R3, R153.reuse, R0 ;  /* 0x0000000099037221 */ /* 0x048fe20000010000 */
[----:B------:R-:W-:Y:S01]  /*3290*/  F2FP.BF16.F32.PACK_AB R153, R153, R58 ;  /* 0x0000003a9999723e */ /* 0x000fe200000010ff */
[----:B------:R-:W-:-:S05]  /*32a0*/  IMAD.MOV.U32 R58, RZ, RZ, R87 ;  /* 0x000000ffff3a7224 */ /* 0x000fca00078e0057 */
[----:B------:R-:W2:Y:S01]  /*32b0*/  MUFU.EX2 R96, R96 ;  /* 0x0000006000607308 */ /* 0x000ea20000000800 */
[C---:B0-----:R-:W-:Y:S01]  /*32c0*/  FADD.FTZ R21, R5.reuse, R20 ;  /* 0x0000001405157221 */ /* 0x041fe20000010000 */
[----:B------:R-:W-:-:S06]  /*32d0*/  F2FP.BF16.F32.PACK_AB R152, R5, R92 ;  /* 0x0000005c0598723e */ /* 0x000fcc00000010ff */
[----:B------:R0:W3:Y:S01]  /*32e0*/  MUFU.EX2 R155, R24 ;  /* 0x00000018009b7308 */ /* 0x0000e20000000800 */
[----:B-1----:R-:W-:-:S07]  /*32f0*/  FADD.FTZ R0, R62, R3 ;  /* 0x000000033e007221 */ /* 0x002fce0000010000 */
[----:B------:R-:W1:Y:S01]  /*3300*/  MUFU.EX2 R39, R98 ;  /* 0x0000006200277308 */ /* 0x000e620000000800 */
[----:B--2---:R-:W-:Y:S01]  /*3310*/  FADD.FTZ R20, R96, R21 ;  /* 0x0000001560147221 */ /* 0x004fe20000010000 */
[----:B0-----:R-:W-:-:S06]  /*3320*/  MOV R24, R87 ;  /* 0x0000005700187202 */ /* 0x001fcc0000000f00 */
[----:B------:R-:W0:Y:S01]  /*3330*/  MUFU.EX2 R66, R66 ;  /* 0x0000004200427308 */ /* 0x000e220000000800 */
[C---:B---3--:R-:W-:Y:S01]  /*3340*/  FADD.FTZ R5, R155.reuse, R0 ;  /* 0x000000009b057221 */ /* 0x048fe20000010000 */
[----:B------:R-:W-:Y:S01]  /*3350*/  F2FP.BF16.F32.PACK_AB R155, R155, R62 ;  /* 0x0000003e9b9b723e */ /* 0x000fe200000010ff */
[----:B------:R-:W-:-:S05]  /*3360*/  IMAD.MOV.U32 R62, RZ, RZ, R87 ;  /* 0x000000ffff3e7224 */ /* 0x000fca00078e0057 */
[----:B------:R-:W2:Y:S01]  /*3370*/  MUFU.EX2 R64, R64 ;  /* 0x0000004000407308 */ /* 0x000ea20000000800 */
[C---:B-1----:R-:W-:Y:S01]  /*3380*/  FADD.FTZ R21, R39.reuse, R20 ;  /* 0x0000001427157221 */ /* 0x042fe20000010000 */
[----:B------:R-:W-:Y:S02]  /*3390*/  F2FP.BF16.F32.PACK_AB R154, R39, R96 ;  /* 0x00000060279a723e */ /* 0x000fe400000010ff */
[----:B------:R-:W-:-:S04]  /*33a0*/  MOV R39, R87 ;  /* 0x0000005700277202 */ /* 0x000fc80000000f00 */
[----:B------:R1:W3:Y:S01]  /*33b0*/  MUFU.EX2 R157, R28 ;  /* 0x0000001c009d7308 */ /* 0x0002e20000000800 */
[----:B0-----:R-:W-:-:S07]  /*33c0*/  FADD.FTZ R0, R66, R5 ;  /* 0x0000000542007221 */ /* 0x001fce0000010000 */
[----:B------:R-:W0:Y:S01]  /*33d0*/  MUFU.EX2 R13, R100 ;  /* 0x00000064000d7308 */ /* 0x000e220000000800 */
[----:B--2---:R-:W-:Y:S01]  /*33e0*/  FADD.FTZ R20, R64, R21 ;  /* 0x0000001540147221 */ /* 0x004fe20000010000 */
[----:B-1----:R-:W-:-:S06]  /*33f0*/  IMAD.MOV.U32 R28, RZ, RZ, R87 ;  /* 0x000000ffff1c7224 */ /* 0x002fcc00078e0057 */
[----:B------:R-:W1:Y:S01]  /*3400*/  MUFU.EX2 R70, R70 ;  /* 0x0000004600467308 */ /* 0x000e620000000800 */
[C---:B---3--:R-:W-:Y:S01]  /*3410*/  FADD.FTZ R5, R157.reuse, R0 ;  /* 0x000000009d057221 */ /* 0x048fe20000010000 */
[----:B------:R-:W-:Y:S02]  /*3420*/  F2FP.BF16.F32.PACK_AB R157, R157, R66 ;  /* 0x000000429d9d723e */ /* 0x000fe400000010ff */
[----:B------:R-:W-:-:S04]  /*3430*/  MOV R66, R87 ;  /* 0x0000005700427202 */ /* 0x000fc80000000f00 */
[----:B------:R-:W2:Y:S01]  /*3440*/  MUFU.EX2 R68, R68 ;  /* 0x0000004400447308 */ /* 0x000ea20000000800 */
[C---:B0-----:R-:W-:Y:S01]  /*3450*/  FADD.FTZ R21, R13.reuse, R20 ;  /* 0x000000140d157221 */ /* 0x041fe20000010000 */
[----:B------:R-:W-:Y:S01]  /*3460*/  F2FP.BF16.F32.PACK_AB R156, R13, R64 ;  /* 0x000000400d9c723e */ /* 0x000fe200000010ff */
[----:B------:R-:W-:-:S05]  /*3470*/  IMAD.MOV.U32 R64, RZ, RZ, R87 ;  /* 0x000000ffff407224 */ /* 0x000fca00078e0057 */
[----:B------:R0:W3:Y:S01]  /*3480*/  MUFU.EX2 R159, R30 ;  /* 0x0000001e009f7308 */ /* 0x0000e20000000800 */
[----:B-1----:R-:W-:Y:S01]  /*3490*/  FADD.FTZ R0, R70, R5 ;  /* 0x0000000546007221 */ /* 0x002fe20000010000 */
[----:B------:R-:W-:-:S06]  /*34a0*/  IMAD.MOV.U32 R5, RZ, RZ, 0x3f800000 ;  /* 0x3f800000ff057424 */ /* 0x000fcc00078e00ff */
[----:B------:R-:W1:Y:S01]  /*34b0*/  MUFU.EX2 R15, R15 ;  /* 0x0000000f000f7308 */ /* 0x000e620000000800 */
[----:B--2---:R-:W-:Y:S01]  /*34c0*/  FADD.FTZ R20, R68, R21 ;  /* 0x0000001544147221 */ /* 0x004fe20000010000 */
[----:B0-----:R-:W-:Y:S01]  /*34d0*/  MOV R30, R87 ;  /* 0x00000057001e7202 */ /* 0x001fe20000000f00 */
[C---:B---3--:R-:W-:Y:S01]  /*34e0*/  FADD.FTZ R0, R159.reuse, R0 ;  /* 0x000000009f007221 */ /* 0x048fe20000010000 */
[----:B------:R-:W-:Y:S01]  /*34f0*/  F2FP.BF16.F32.PACK_AB R159, R159, R70 ;  /* 0x000000469f9f723e */ /* 0x000fe200000010ff */
[--C-:B------:R-:W-:Y:S01]  /*3500*/  IMAD.MOV.U32 R70, RZ, RZ, R87.reuse ;  /* 0x000000ffff467224 */ /* 0x100fe200078e0057 */
[C---:B-1----:R-:W-:Y:S01]  /*3510*/  F2FP.BF16.F32.PACK_AB R158, R15.reuse, R68 ;  /* 0x000000440f9e723e */ /* 0x042fe200000010ff */
[----:B------:R-:W-:Y:S01]  /*3520*/  FADD.FTZ R3, R15, R20 ;  /* 0x000000140f037221 */ /* 0x000fe20000010000 */
[----:B------:R-:W-:Y:S01]  /*3530*/  IMAD.MOV.U32 R68, RZ, RZ, R87 ;  /* 0x000000ffff447224 */ /* 0x000fe200078e0057 */
[----:B------:R-:W-:Y:S06]  /*3540*/  @!P1 BRA `(.L_x_14) ;  /* 0x0000002400309947 */ /* 0x000fec0003800000 */
[----:B------:R-:W-:Y:S01]  /*3550*/  VIADD R13, R88, 0xfffffffe ;  /* 0xfffffffe580d7836 */ /* 0x000fe20000000000 */
[----:B------:R-:W-:Y:S01]  /*3560*/  MOV R15, R6 ;  /* 0x00000006000f7202 */ /* 0x000fe20000000f00 */
[----:B------:R-:W-:Y:S01]  /*3570*/  IMAD.MOV.U32 R21, RZ, RZ, R12 ;  /* 0x000000ffff157224 */ /* 0x000fe200078e000c */
[----:B------:R-:W-:Y:S01]  /*3580*/  CS2R R86, SRZ ;  /* 0x0000000000567805 */ /* 0x000fe2000001ff00 */
[----:B------:R-:W-:Y:S01]  /*3590*/  IMAD.MOV.U32 R5, RZ, RZ, 0x3f800000 ;  /* 0x3f800000ff057424 */ /* 0x000fe200078e00ff */
[----:B------:R-:W-:Y:S02]  /*35a0*/  CS2R R82, SRZ ;  /* 0x0000000000527805 */ /* 0x000fe4000001ff00 */
[----:B------:R-:W-:Y:S02]  /*35b0*/  CS2R R78, SRZ ;  /* 0x00000000004e7805 */ /* 0x000fe4000001ff00 */
[----:B------:R-:W-:Y:S02]  /*35c0*/  CS2R R74, SRZ ;  /* 0x00000000004a7805 */ /* 0x000fe4000001ff00 */
[----:B------:R-:W-:-:S02]  /*35d0*/  CS2R R70, SRZ ;  /* 0x0000000000467805 */ /* 0x000fc4000001ff00 */
[----:B------:R-:W-:Y:S02]  /*35e0*/  CS2R R66, SRZ ;  /* 0x0000000000427805 */ /* 0x000fe4000001ff00 */
[----:B------:R-:W-:Y:S02]  /*35f0*/  CS2R R62, SRZ ;  /* 0x00000000003e7805 */ /* 0x000fe4000001ff00 */
        /* <DEDUP_REMOVED lines=24> */
[----:B------:R-:W-:Y:S01]  /*3780*/  CS2R R24, SRZ ;  /* 0x0000000000187805 */ /* 0x000fe2000001ff00 */
[----:B------:R-:W-:Y:S01]  /*3790*/  UMOV UR4, UR39 ;  /* 0x0000002700047c82 */ /* 0x000fe20008000000 */
[----:B------:R-:W-:Y:S01]  /*37a0*/  UMOV UR5, UR38 ;  /* 0x0000002600057c82 */ /* 0x000fe20008000000 */
[----:B------:R-:W-:-:S05]  /*37b0*/  ULDC UR6, c[0x0][0x9d8] ;  /* 0x0002760000067ab9 */ /* 0x000fca0000000800 */
.L_x_25:
[----:B------:R-:W-:-:S04]  /*37c0*/  UISETP.NE.AND UP0, UPT, UR5, 0x1, UPT ;  /* 0x000000010500788c */ /* 0x000fc8000bf05270 */
[----:B------:R-:W-:-:S04]  /*37d0*/  USEL UR39, URZ, 0x1, UP0 ;  /* 0x000000013f277887 */ /* 0x000fc80008000000 */
[----:B------:R-:W-:Y:S01]  /*37e0*/  ULOP3.LUT UR39, UR4, UR39, URZ, 0x3c, !UPT ;  /* 0x0000002704277292 */ /* 0x000fe2000f8e3c3f */
[----:B------:R-:W-:Y:S11]  /*37f0*/  @!P0 BRA `(.L_x_15) ;  /* 0x0000000000048947 */ /* 0x000ff60003800000 */
[----:B------:R-:W-:Y:S01]  /*3800*/  BPT.TRAP 0x1 ;  /* 0x000000040000795c */ /* 0x000fe20000300000 */
.L_x_15:
[----:B------:R-:W0:Y:S01]  /*3810*/  S2UR UR11, SR_CgaCtaId ;  /* 0x00000000000b79c3 */ /* 0x000e220000008800 */
[----:B------:R-:W-:Y:S01]  /*3820*/  UIADD3 UR38, UR5, 0x1, URZ ;  /* 0x0000000105267890 */ /* 0x000fe2000fffe03f */
[----:B------:R-:W-:Y:S01]  /*3830*/  IMAD.U32 R6, RZ, RZ, UR39 ;  /* 0x00000027ff067e24 */ /* 0x000fe2000f8e00ff */
[----:B------:R-:W-:Y:S02]  /*3840*/  UMOV UR7, 0x400 ;  /* 0x0000040000077882 */ /* 0x000fe40000000000 */
[----:B------:R-:W-:Y:S02]  /*3850*/  UISETP.NE.AND UP0, UPT, UR38, 0x2, UPT ;  /* 0x000000022600788c */ /* 0x000fe4000bf05270 */
[----:B------:R-:W-:Y:S02]  /*3860*/  SHF.L.U32 R6, R6, 0x1f, RZ ;  /* 0x0000001f06067819 */ /* 0x000fe400000006ff */
[----:B------:R-:W-:Y:S02]  /*3870*/  USEL UR38, UR38, URZ, UP0 ;  /* 0x0000003f26267287 */ /* 0x000fe40008000000 */
[----:B0-----:R-:W-:-:S04]  /*3880*/  ULEA UR7, UR11, UR7, 0x18 ;  /* 0x000000070b077291 */ /* 0x001fc8000f8ec03f */
[----:B------:R-:W-:-:S09]  /*3890*/  ULEA UR8, UR38, UR7, 0x3 ;  /* 0x0000000726087291 */ /* 0x000fd2000f8e183f */
[----:B------:R0:W1:Y:S01]  /*38a0*/  SYNCS.PHASECHK.TRANS64.TRYWAIT P1, [UR8+0x2a830], R6 ;  /* 0x02a83006ff0075a7 */ /* 0x0000620008020148 */
[----:B------:R-:W-:Y:S05]  /*38b0*/  @!P0 BRA `(.L_x_16) ;  /* 0x0000000000048947 */ /* 0x000fea0003800000 */
[----:B------:R-:W-:Y:S01]  /*38c0*/  BPT.TRAP 0x1 ;  /* 0x000000040000795c */ /* 0x000fe20000300000 */
.L_x_16:
[----:B-1----:R-:W-:Y:S05]  /*38d0*/  @P1 BRA `(.L_x_17) ;  /* 0x0000000000081947 */ /* 0x002fea0003800000 */
[----:B------:R-:W1:Y:S02]  /*38e0*/  SYNCS.PHASECHK.TRANS64.TRYWAIT P1, [UR8+0x2a830], R6 ;  /* 0x02a83006ff0075a7 */ /* 0x000e640008020148 */
[----:B-1----:R-:W-:Y:S05]  /*38f0*/  @!P1 BRA `(.L_x_18) ;  /* 0x0000007800989947 */ /* 0x002fea0003800000 */
.L_x_17:
[----:B------:R-:W-:Y:S01]  /*3900*/  R2UR UR40, R10 ;  /* 0x000000000a2872ca */ /* 0x000fe200000e0000 */
[----:B------:R-:W-:Y:S01]  /*3910*/  UIMAD UR9, UR38, 0x900, UR10 ;  /* 0x00000900260978a4 */ /* 0x000fe2000f8e020a */
[----:B------:R-:W-:Y:S01]  /*3920*/  R2UR UR41, R11 ;  /* 0x000000000b2972ca */ /* 0x000fe200000e0000 */
[----:B------:R-:W-:Y:S01]  /*3930*/  WARPGROUP.ARRIVE ;  /* 0x00000000000079c5 */ /* 0x000fe20000000000 */
[----:B------:R-:W-:Y:S01]  /*3940*/  UMOV UR43, 0x40000040 ;  /* 0x40000040002b7882 */ /* 0x000fe20000000000 */
[----:B------:R-:W-:Y:S01]  /*3950*/  UIADD3 UR14, UR9, 0x302, URZ ;  /* 0x00000302090e7890 */ /* 0x000fe2000fffe03f */
[-C--:B------:R-:W-:Y:S01]  /*3960*/  FMUL.FTZ R24, R24, R4.reuse ;  /* 0x0000000418187220 */ /* 0x080fe20000410000 */
[----:B------:R-:W-:Y:S01]  /*3970*/  UMOV UR15, 0x40000040 ;  /* 0x40000040000f7882 */ /* 0x000fe20000000000 */
[----:B------:R-:W-:Y:S01]  /*3980*/  UMOV UR42, UR9 ;  /* 0x00000009002a7c82 */ /* 0x000fe20008000000 */
[----:B------:R-:W-:Y:S01]  /*3990*/  UIADD3 UR18, UR9, 0x304, URZ ;  /* 0x0000030409127890 */ /* 0x000fe2000fffe03f */
[-C--:B------:R-:W-:Y:S01]  /*39a0*/  FMUL.FTZ R25, R25, R4.reuse ;  /* 0x0000000419197220 */ /* 0x080fe20000410000 */
[----:B------:R-:W-:Y:S01]  /*39b0*/  UMOV UR19, 0x40000040 ;  /* 0x4000004000137882 */ /* 0x000fe20000000000 */
[----:B------:R-:W-:Y:S01]  /*39c0*/  UIADD3 UR22, UR9, 0x306, URZ ;  /* 0x0000030609167890 */ /* 0x000fe2000fffe03f */
[-C--:B------:R-:W-:Y:S01]  /*39d0*/  FMUL.FTZ R28, R28, R4.reuse ;  /* 0x000000041c1c7220 */ /* 0x080fe20000410000 */
[----:B------:R-:W-:Y:S01]  /*39e0*/  UMOV UR23, 0x40000040 ;  /* 0x4000004000177882 */ /* 0x000fe20000000000 */
[----:B------:R-:W-:Y:S01]  /*39f0*/  HGMMA.64x96x16.F32.BF16 R88, gdesc[UR40], RZ, !UPT, gsb0 ;  /* 0x01600000285879f0 */ /* 0x000fe2000c0018ff */
[----:B------:R-:W-:Y:S01]  /*3a00*/  R2UR UR40, R8 ;  /* 0x00000000082872ca */ /* 0x000fe200000e0000 */
[----:B------:R-:W-:Y:S01]  /*3a10*/  UIADD3 UR42, UR9, 0x2, URZ ;  /* 0x00000002092a7890 */ /* 0x000fe2000fffe03f */
[----:B------:R-:W-:Y:S01]  /*3a20*/  R2UR UR41, R9 ;  /* 0x00000000092972ca */ /* 0x000fe200000e0000 */
[----:B------:R-:W-:Y:S01]  /*3a30*/  UMOV UR43, 0x40000040 ;  /* 0x40000040002b7882 */ /* 0x000fe20000000000 */
[----:B------:R-:W-:Y:S01]  /*3a40*/  UIADD3 UR26, UR9, 0x600, URZ ;  /* 0x00000600091a7890 */ /* 0x000fe2000fffe03f */
[-C--:B------:R-:W-:Y:S01]  /*3a50*/  FMUL.FTZ R29, R29, R4.reuse ;  /* 0x000000041d1d7220 */ /* 0x080fe20000410000 */
[----:B------:R-:W-:Y:S01]  /*3a60*/  UMOV UR27, 0x40000040 ;  /* 0x40000040001b7882 */ /* 0x000fe20000000000 */
[----:B------:R-:W-:Y:S01]  /*3a70*/  UIADD3 UR30, UR9, 0x602, URZ ;  /* 0x00000602091e7890 */ /* 0x000fe2000fffe03f */
[-C--:B------:R-:W-:Y:S01]  /*3a80*/  FMUL.FTZ R32, R32, R4.reuse ;  /* 0x0000000420207220 */ /* 0x080fe20000410000 */
[----:B------:R-:W-:Y:S01]  /*3a90*/  UMOV UR31, 0x40000040 ;  /* 0x40000040001f7882 */ /* 0x000fe20000000000 */
[----:B------:R-:W-:Y:S01]  /*3aa0*/  UIADD3 UR34, UR9, 0x604, URZ ;  /* 0x0000060409227890 */ /* 0x000fe2000fffe03f */
[-C--:B------:R-:W-:Y:S01]  /*3ab0*/  FMUL.FTZ R33, R33, R4.reuse ;  /* 0x0000000421217220 */ /* 0x080fe20000410000 */
[----:B------:R-:W-:Y:S01]  /*3ac0*/  UMOV UR35, 0x40000040 ;  /* 0x4000004000237882 */ /* 0x000fe20000000000 */
[-C--:B------:R-:W-:Y:S01]  /*3ad0*/  FMUL.FTZ R36, R36, R4.reuse ;  /* 0x0000000424247220 */ /* 0x080fe20000410000 */
        /* <DEDUP_REMOVED lines=24> */
[----:B------:R-:W-:Y:S01]  /*3c60*/  FMUL.FTZ R85, R85, R4 ;  /* 0x0000000455557220 */ /* 0x000fe20000410000 */
        /* <DEDUP_REMOVED lines=32> */
[----:B------:R-:W-:-:S02]  /*3e70*/  WARPGROUP.DEPBAR.LE gsb0, 0x0 ;  /* 0x00008000000079c5 */ /* 0x000fc40000010000 */
[----:B------:R-:W-:-:S06]  /*3e80*/  WARPGROUP.ARRIVE ;  /* 0x00000000000079c5 */ /* 0x000fcc0000000000 */
[----:B------:R-:W-:Y:S01]  /*3e90*/  HGMMA.64x96x16.F32.BF16 R88, gdesc[UR40], R88, gsb0 ;  /* 0x01600000285879f0 */ /* 0x000fe20008001858 */
[----:B------:R-:W-:Y:S01]  /*3ea0*/  UIADD3 UR42, UR9, 0x4, URZ ;  /* 0x00000004092a7890 */ /* 0x000fe2000fffe03f */
[----:B------:R-:W-:Y:S01]  /*3eb0*/  UMOV UR40, UR56 ;  /* 0x0000003800287c82 */ /* 0x000fe20008000000 */
[----:B------:R-:W-:Y:S01]  /*3ec0*/  UMOV UR41, UR57 ;  /* 0x0000003900297c82 */ /* 0x000fe20008000000 */
[----:B------:R-:W-:Y:S01]  /*3ed0*/  UMOV UR43, 0x40000040 ;  /* 0x40000040002b7882 */ /* 0x000fe20000000000 */
[----:B------:R-:W-:Y:S02]  /*3ee0*/  WARPGROUP.DEPBAR.LE gsb0, 0x0 ;  /* 0x00008000000079c5 */ /* 0x000fe40000010000 */
        /* <DEDUP_REMOVED lines=44> */
.L_x_19:
[----:B------:R-:W-:Y:S01]  /*41b0*/  ULEA UR9, UR5, UR7, 0x3 ;  /* 0x0000000705097291 */ /* 0x000fe2000f8e183f */
[----:B------:R-:W-:-:S04]  /*41c0*/  MOV R4, UR4 ;  /* 0x0000000400047c02 */ /* 0x000fc80008000f00 */
[----:B------:R-:W-:-:S04]  /*41d0*/  SHF.L.U32 R4, R4, 0x1f, RZ ;  /* 0x0000001f04047819 */ /* 0x000fc800000006ff */
[----:B------:R2:W3:Y:S01]  /*41e0*/  SYNCS.PHASECHK.TRANS64.TRYWAIT P1, [UR9+0x2a850], R4 ;  /* 0x02a85004ff0075a7 */ /* 0x0004e20008020149 */
[----:B------:R-:W-:Y:S05]  /*41f0*/  @!P0 BRA `(.L_x_20) ;  /* 0x0000000000048947 */ /* 0x000fea0003800000 */
[----:B------:R-:W-:Y:S01]  /*4200*/  BPT.TRAP 0x1 ;  /* 0x000000040000795c */ /* 0x000fe20000300000 */
.L_x_20:
[----:B---3--:R-:W-:Y:S05]  /*4210*/  @P1 BRA `(.L_x_21) ;  /* 0x0000000000081947 */ /* 0x008fea0003800000 */
[----:B------:R-:W3:Y:S02]  /*4220*/  SYNCS.PHASECHK.TRANS64.TRYWAIT P1, [UR9+0x2a850], R4 ;  /* 0x02a85004ff0075a7 */ /* 0x000ee40008020149 */
[----:B---3--:R-:W-:Y:S05]  /*4230*/  @!P1 BRA `(.L_x_22) ;  /* 0x0000007000609947 */ /* 0x008fea0003800000 */
.L_x_21:
[----:B------:R-:W-:Y:S01]  /*4240*/  UIADD3 UR7, UR7, 0x400, URZ ;  /* 0x0000040007077890 */ /* 0x000fe2000fffe03f */
[----:B------:R-:W-:Y:S01]  /*4250*/  WARPGROUP.ARRIVE ;  /* 0x00000000000079c5 */ /* 0x000fe20000000000 */
[----:B------:R-:W-:Y:S02]  /*4260*/  UMOV UR15, 0x40000040 ;  /* 0x40000040000f7882 */ /* 0x000fe40000000000 */
[----:B------:R-:W-:-:S04]  /*4270*/  USHF.R.U32.HI UR7, URZ, 0x4, UR7 ;  /* 0x000000043f077899 */ /* 0x000fc80008011607 */
[----:B------:R-:W-:-:S04]  /*4280*/  ULOP3.LUT UR7, UR7, 0x3fff, URZ, 0xc0, !UPT ;  /* 0x00003fff07077892 */ /* 0x000fc8000f8ec03f */
[----:B------:R-:W-:-:S04]  /*4290*/  ULOP3.LUT UR4, UR7, 0x3000000, URZ, 0xfc, !UPT ;  /* 0x0300000007047892 */ /* 0x000fc8000f8efc3f */
[----:B------:R-:W-:-:S07]  /*42a0*/  UIMAD UR4, UR5, 0x600, UR4 ;  /* 0x00000600050478a4 */ /* 0x000fce000f8e0204 */
[----:B------:R-:W-:Y:S02]  /*42b0*/  UMOV UR14, UR4 ;  /* 0x00000004000e7c82 */ /* 0x000fe40008000000 */
[----:B------:R-:W-:Y:S01]  /*42c0*/  HGMMA.64x128x16.F32.BF16 R24, R136, gdesc[UR12].tnspB, R24, gsb0 ;  /* 0x41e0000c88187df0 */ /* 0x000fe20008001818 */
[----:B------:R-:W-:Y:S01]  /*42d0*/  UIADD3 UR14, UR4, 0x80, URZ ;  /* 0x00000080040e7890 */ /* 0x000fe2000fffe03f */
[----:B------:R-:W-:Y:S01]  /*42e0*/  UMOV UR15, 0x40000040 ;  /* 0x40000040000f7882 */ /* 0x000fe20000000000 */
[----:B------:R-:W-:Y:S02]  /*42f0*/  WARPGROUP.DEPBAR.LE gsb0, 0x0 ;  /* 0x00008000000079c5 */ /* 0x000fe40000010000 */
[----:B------:R-:W-:-:S07]  /*4300*/  WARPGROUP.ARRIVE ;  /* 0x00000000000079c5 */ /* 0x000fce0000000000 */
        /* <DEDUP_REMOVED lines=20> */
[----:B------:R-:W-:Y:S03]  /*4450*/  HGMMA.64x128x16.F32.BF16 R24, R156, gdesc[UR12].tnspB, R24, gsb0 ;  /* 0x41e0000c9c187df0 */ /* 0x000fe60008001818 */
[----:B------:R-:W-:Y:S02]  /*4460*/  WARPGROUP.DEPBAR.LE gsb0, 0x0 ;  /* 0x00008000000079c5 */ /* 0x000fe40000010000 */
[----:B------:R-:W-:Y:S05]  /*4470*/  @!P0 BRA `(.L_x_23) ;  /* 0x0000000000048947 */ /* 0x000fea0003800000 */
[----:B------:R-:W-:Y:S01]  /*4480*/  BPT.TRAP 0x1 ;  /* 0x000000040000795c */ /* 0x000fe20000300000 */
.L_x_23:
[----:B------:R-:W-:Y:S01]  /*4490*/  FMUL.FTZ R136, R88, UR6 ;  /* 0x0000000658887c20 */ /* 0x000fe20008410000 */
[----:B------:R-:W-:Y:S01]  /*44a0*/  FMUL.FTZ R14, R90, UR6 ;  /* 0x000000065a0e7c20 */ /* 0x000fe20008410000 */
[----:B------:R-:W-:Y:S01]  /*44b0*/  FMUL.FTZ R138, R89, UR6 ;  /* 0x00000006598a7c20 */ /* 0x000fe20008410000 */
[----:B------:R-:W-:Y:S01]  /*44c0*/  FMUL.FTZ R20, R91, UR6 ;  /* 0x000000065b147c20 */ /* 0x000fe20008410000 */
[----:B------:R-:W-:Y:S01]  /*44d0*/  FMUL.FTZ R140, R92, UR6 ;  /* 0x000000065c8c7c20 */ /* 0x000fe20008410000 */
[----:B------:R-:W-:Y:S01]  /*44e0*/  FMUL.FTZ R88, R94, UR6 ;  /* 0x000000065e587c20 */ /* 0x000fe20008410000 */
[----:B------:R-:W3:Y:S01]  /*44f0*/  MUFU.TANH R136, R136 ;  /* 0x0000008800887308 */ /* 0x000ee20000002400 */
[----:B------:R-:W-:Y:S01]  /*4500*/  FMUL.FTZ R142, R93, UR6 ;  /* 0x000000065d8e7c20 */ /* 0x000fe20008410000 */
[----:B------:R-:W-:Y:S01]  /*4510*/  FMUL.FTZ R90, R95, UR6 ;  /* 0x000000065f5a7c20 */ /* 0x000fe20008410000 */
[----:B------:R-:W-:Y:S01]  /*4520*/  FMUL.FTZ R144, R96, UR6 ;  /* 0x0000000660907c20 */ /* 0x000fe20008410000 */
[----:B------:R-:W-:Y:S01]  /*4530*/  FMUL.FTZ R92, R98, UR6 ;  /* 0x00000006625c7c20 */ /* 0x000fe20008410000 */
[----:B------:R-:W-:Y:S01]  /*4540*/  FMUL.FTZ R146, R97, UR6 ;  /* 0x0000000661927c20 */ /* 0x000fe20008410000 */
[----:B------:R-:W-:Y:S01]  /*4550*/  FMUL.FTZ R94, R99, UR6 ;  /* 0x00000006635e7c20 */ /* 0x000fe20008410000 */
[----:B------:R-:W-:Y:S01]  /*4560*/  FMUL.FTZ R148, R100, UR6 ;  /* 0x0000000664947c20 */ /* 0x000fe20008410000 */
[----:B------:R-:W1:Y:S01]  /*4570*/  MUFU.TANH R14, R14 ;  /* 0x0000000e000e7308 */ /* 0x000e620000002400 */
[----:B------:R-:W-:Y:S01]  /*4580*/  FMUL.FTZ R96, R102, UR6 ;  /* 0x0000000666607c20 */ /* 0x000fe20008410000 */
[----:B------:R-:W-:Y:S01]  /*4590*/  FMUL.FTZ R150, R101, UR6 ;  /* 0x0000000665967c20 */ /* 0x000fe20008410000 */
[----:B------:R-:W-:Y:S01]  /*45a0*/  FMUL.FTZ R98, R103, UR6 ;  /* 0x0000000667627c20 */ /* 0x000fe20008410000 */
[----:B------:R-:W-:Y:S01]  /*45b0*/  FMUL.FTZ R152, R104, UR6 ;  /* 0x0000000668987c20 */ /* 0x000fe20008410000 */
[----:B------:R-:W-:Y:S01]  /*45c0*/  FMUL.FTZ R100, R106, UR6 ;  /* 0x000000066a647c20 */ /* 0x000fe20008410000 */
[----:B------:R-:W-:Y:S01]  /*45d0*/  FMUL.FTZ R154, R105, UR6 ;  /* 0x00000006699a7c20 */ /* 0x000fe20008410000 */
[----:B------:R-:W-:Y:S01]  /*45e0*/  FMUL.FTZ R102, R107, UR6 ;  /* 0x000000066b667c20 */ /* 0x000fe20008410000 */
[----:B------:R-:W4:Y:S01]  /*45f0*/  MUFU.TANH R138, R138 ;  /* 0x0000008a008a7308 */ /* 0x000f220000002400 */
[----:B---3--:R-:W-:Y:S01]  /*4600*/  FMNMX.FTZ R5, R136, R15, !PT ;  /* 0x0000000f88057209 */ /* 0x008fe20007810000 */
[----:B------:R-:W-:Y:S01]  /*4610*/  FMUL.FTZ R156, R108, UR6 ;  /* 0x000000066c9c7c20 */ /* 0x000fe20008410000 */
[----:B------:R-:W-:Y:S01]  /*4620*/  FMUL.FTZ R104, R110, UR6 ;  /* 0x000000066e687c20 */ /* 0x000fe20008410000 */
[----:B------:R-:W-:Y:S01]  /*4630*/  FMUL.FTZ R158, R109, UR6 ;  /* 0x000000066d9e7c20 */ /* 0x000fe20008410000 */
[----:B------:R-:W-:Y:S01]  /*4640*/  FMUL.FTZ R106, R111, UR6 ;  /* 0x000000066f6a7c20 */ /* 0x000fe20008410000 */
[----:B------:R-:W-:Y:S01]  /*4650*/  FMUL.FTZ R168, R112, UR6 ;  /* 0x0000000670a87c20 */ /* 0x000fe20008410000 */
[----:B------:R-:W-:Y:S01]  /*4660*/  FMUL.FTZ R108, R114, UR6 ;  /* 0x00000006726c7c20 */ /* 0x000fe20008410000 */
[----:B------:R-:W3:Y:S01]  /*4670*/  MUFU.TANH R20, R20 ;  /* 0x0000001400147308 */ /* 0x000ee20000002400 */
[----:B-1----:R-:W-:Y:S01]  /*4680*/  FMNMX.FTZ R7, R14, R21, !PT ;  /* 0x000000150e077209 */ /* 0x002fe20007810000 */
[----:B------:R-:W-:Y:S01]  /*4690*/  FMUL.FTZ R170, R113, UR6 ;  /* 0x0000000671aa7c20 */ /* 0x000fe20008410000 */
[----:B------:R-:W-:Y:S01]  /*46a0*/  FMUL.FTZ R110, R115, UR6 ;  /* 0x00000006736e7c20 */ /* 0x000fe20008410000 */
[----:B------:R-:W-:Y:S01]  /*46b0*/  FMUL.FTZ R172, R116, UR6 ;  /* 0x0000000674ac7c20 */ /* 0x000fe20008410000 */
[----:B------:R-:W-:Y:S01]  /*46c0*/  FMUL.FTZ R112, R118, UR6 ;  /* 0x0000000676707c20 */ /* 0x000fe20008410000 */
[----:B------:R-:W-:Y:S01]  /*46d0*/  FMUL.FTZ R174, R117, UR6 ;  /* 0x0000000675ae7c20 */ /* 0x000fe20008410000 */
[----:B------:R-:W-:Y:S01]  /*46e0*/  FMUL.FTZ R114, R119, UR6 ;  /* 0x0000000677727c20 */ /* 0x000fe20008410000 */
[----:B------:R-:W1:Y:S01]  /*46f0*/  MUFU.TANH R140, R140 ;  /* 0x0000008c008c7308 */ /* 0x000e620000002400 */
[----:B----4-:R-:W-:Y:S01]  /*4700*/  FMNMX.FTZ R5, R138, R5, !PT ;  /* 0x000000058a057209 */ /* 0x010fe20007810000 */
        /* <DEDUP_REMOVED lines=17> */
[----:B--2---:R-:W-:Y:S01]  /*4820*/  FMUL.FTZ R4, R134, UR6 ;  /* 0x0000000686047c20 */ /* 0x004fe20008410000 */
[----:B------:R-:W-:Y:S01]  /*4830*/  FMUL.FTZ R134, R135, UR6 ;  /* 0x0000000687867c20 */ /* 0x000fe20008410000 */
[----:B------:R-:W-:Y:S01]  /*4840*/  FMUL.FTZ R133, R133, UR6 ;  /* 0x0000000685857c20 */ /* 0x000fe20008410000 */
[----:B------:R-:W-:-:S02]  /*4850*/  UIADD3 UR8, UR8, 0x2a840, URZ ;  /* 0x0002a84008087890 */ /* 0x000fc4000fffe03f */
[----:B------:R-:W1:Y:S01]  /*4860*/  MUFU.TANH R90, R90 ;  /* 0x0000005a005a7308 */ /* 0x000e620000002400 */
[----:B----4-:R-:W-:Y:S01]  /*4870*/  FMNMX.FTZ R7, R88, R7, !PT ;  /* 0x0000000758077209 */ /* 0x010fe20007810000 */
[----:B------:R-:W-:-:S06]  /*4880*/  UPRMT UR8, UR11, 0x654, UR8 ;  /* 0x000006540b087896 */ /* 0x000fcc0008000008 */
[----:B------:R-:W2:Y:S01]  /*4890*/  MUFU.TANH R144, R144 ;  /* 0x0000009000907308 */ /* 0x000ea20000002400 */
[----:B---3--:R-:W-:Y:S02]  /*48a0*/  FMNMX.FTZ R5, R142, R5, !PT ;  /* 0x000000058e057209 */ /* 0x008fe40007810000 */
[----:B------:R-:W-:Y:S05]  /*48b0*/  SYNCS.ARRIVE.TRANS64.RED.A1T0 RZ, [UR8], RZ ;  /* 0x000000ffffff79a7 */ /* 0x000fea0008100408 */
[----:B------:R-:W3:Y:S01]  /*48c0*/  MUFU.TANH R92, R92 ;  /* 0x0000005c005c7308 */ /* 0x000ee20000002400 */
[----:B-1----:R-:W-:-:S07]  /*48d0*/  FMNMX.FTZ R7, R90, R7, !PT ;  /* 0x000000075a077209 */ /* 0x002fce0007810000 */
[----:B------:R-:W1:Y:S01]  /*48e0*/  MUFU.TANH R146, R146 ;  /* 0x0000009200927308 */ /* 0x000e620000002400 */
[----:B--2---:R-:W-:-:S07]  /*48f0*/  FMNMX.FTZ R5, R144, R5, !PT ;  /* 0x0000000590057209 */ /* 0x004fce0007810000 */
[----:B------:R-:W2:Y:S01]  /*4900*/  MUFU.TANH R94, R94 ;  /* 0x0000005e005e7308 */ /* 0x000ea20000002400 */
[----:B---3--:R-:W-:-:S07]  /*4910*/  FMNMX.FTZ R7, R92, R7, !PT ;  /* 0x000000075c077209 */ /* 0x008fce0007810000 */
        /* <DEDUP_REMOVED lines=71> */
[----:B---3--:R-:W-:Y:S02]  /*4d90*/  FMNMX.FTZ R7, R132, R7, !PT ;  /* 0x0000000784077209 */ /* 0x008fe40007810000 */
[----:B-1----:R-:W-:-:S05]  /*4da0*/  FMNMX.FTZ R5, R186, R5, !PT ;  /* 0x00000005ba057209 */ /* 0x002fca0007810000 */
[----:B0-----:R-:W0:Y:S01]  /*4db0*/  SHFL.BFLY PT, R6, R5, 0x2, 0x1f ;  /* 0x0c401f0005067f89 */ /* 0x001e2200000e0000 */
[----:B--2---:R-:W-:-:S05]  /*4dc0*/  FMNMX.FTZ R4, R134, R7, !PT ;  /* 0x0000000786047209 */ /* 0x004fca0007810000 */
[----:B------:R-:W1:Y:S01]  /*4dd0*/  SHFL.BFLY PT, R7, R4, 0x2, 0x1f ;  /* 0x0c401f0004077f89 */ /* 0x000e6200000e0000 */
[----:B0-----:R-:W-:-:S05]  /*4de0*/  FMNMX.FTZ R89, R5, R6, !PT ;  /* 0x0000000605597209 */ /* 0x001fca0007810000 */
[----:B------:R-:W0:Y:S01]  /*4df0*/  SHFL.BFLY PT, R6, R89, 0x1, 0x1f ;  /* 0x0c201f0059067f89 */ /* 0x000e2200000e0000 */
[----:B-1----:R-:W-:Y:S02]  /*4e00*/  FMNMX.FTZ R91, R4, R7, !PT ;  /* 0x00000007045b7209 */ /* 0x002fe40007810000 */
[----:B------:R-:W1:Y:S03]  /*4e10*/  LDC R7, c[0x0][0x988] ;  /* 0x00026200ff077b82 */ /* 0x000e660000000800 */
[----:B------:R-:W2:Y:S01]  /*4e20*/  SHFL.BFLY PT, R12, R91, 0x1, 0x1f ;  /* 0x0c201f005b0c7f89 */ /* 0x000ea200000e0000 */
[----:B0-----:R-:W-:-:S05]  /*4e30*/  FMNMX.FTZ R6, R89, R6, !PT ;  /* 0x0000000659067209 */ /* 0x001fca0007810000 */
[CC--:B-1----:R-:W-:Y:S01]  /*4e40*/  FMUL.FTZ R107, R6.reuse, R7.reuse ;  /* 0x00000007066b7220 */ /* 0x0c2fe20000410000 */
[----:B------:R-:W-:Y:S01]  /*4e50*/  FADD.FTZ R188, -R6, R15 ;  /* 0x0000000f06bc7221 */ /* 0x000fe20000010100 */
[----:B--2---:R-:W-:Y:S02]  /*4e60*/  FMNMX.FTZ R12, R91, R12, !PT ;  /* 0x0000000c5b0c7209 */ /* 0x004fe40007810000 */
[-CC-:B------:R-:W-:Y:S01]  /*4e70*/  FFMA.FTZ R15, R136, R7.reuse, -R107.reuse ;  /* 0x00000007880f7223 */ /* 0x180fe2000001086b */
[-C--:B------:R-:W-:Y:S01]  /*4e80*/  FMUL.FTZ R188, R188, R7.reuse ;  /* 0x00000007bcbc7220 */ /* 0x080fe20000410000 */
[-CC-:B------:R-:W-:Y:S01]  /*4e90*/  FFMA.FTZ R136, R138, R7.reuse, -R107.reuse ;  /* 0x000000078a887223 */ /* 0x180fe2000001086b */
[-C--:B------:R-:W-:Y:S01]  /*4ea0*/  FFMA.FTZ R138, R140, R7.reuse, -R107 ;  /* 0x000000078c8a7223 */ /* 0x080fe2000001086b */
[CC--:B------:R-:W-:Y:S01]  /*4eb0*/  FMUL.FTZ R109, R12.reuse, R7.reuse ;  /* 0x000000070c6d7220 */ /* 0x0c0fe20000410000 */
[----:B------:R-:W-:Y:S01]  /*4ec0*/  FADD.FTZ R190, -R12, R21 ;  /* 0x000000150cbe7221 */ /* 0x000fe20000010100 */
[----:B------:R-:W-:Y:S01]  /*4ed0*/  MUFU.EX2 R4, R188 ;  /* 0x000000bc00047308 */ /* 0x000fe20000000800 */
[-C--:B------:R-:W-:Y:S01]  /*4ee0*/  FFMA.FTZ R21, R142, R7.reuse, -R107 ;  /* 0x000000078e157223 */ /* 0x080fe2000001086b */
[-CC-:B------:R-:W-:Y:S01]  /*4ef0*/  FFMA.FTZ R14, R14, R7.reuse, -R109.reuse ;  /* 0x000000070e0e7223 */ /* 0x180fe2000001086d */
[-C--:B------:R-:W-:Y:S01]  /*4f00*/  FMUL.FTZ R190, R190, R7.reuse ;  /* 0x00000007bebe7220 */ /* 0x080fe20000410000 */
[-CC-:B------:R-:W-:Y:S01]  /*4f10*/  FFMA.FTZ R137, R20, R7.reuse, -R109.reuse ;  /* 0x0000000714897223 */ /* 0x180fe2000001086d */
[-CC-:B------:R-:W-:Y:S01]  /*4f20*/  FFMA.FTZ R139, R88, R7.reuse, -R109.reuse ;  /* 0x00000007588b7223 */ /* 0x180fe2000001086d */
[-C--:B------:R-:W-:Y:S01]  /*4f30*/  FFMA.FTZ R90, R90, R7.reuse, -R109 ;  /* 0x000000075a5a7223 */ /* 0x080fe2000001086d */
[-C--:B------:R-:W-:Y:S01]  /*4f40*/  FFMA.FTZ R140, R144, R7.reuse, -R107 ;  /* 0x00000007908c7223 */ /* 0x080fe2000001086b */
[----:B------:R-:W-:Y:S01]  /*4f50*/  MUFU.EX2 R5, R190 ;  /* 0x000000be00057308 */ /* 0x000fe20000000800 */
[-C--:B------:R-:W-:Y:S01]  /*4f60*/  FFMA.FTZ R92, R92, R7.reuse, -R109 ;  /* 0x000000075c5c7223 */ /* 0x080fe2000001086d */
[-C--:B------:R-:W-:Y:S01]  /*4f70*/  FFMA.FTZ R89, R146, R7.reuse, -R107 ;  /* 0x0000000792597223 */ /* 0x080fe2000001086b */
[-C--:B------:R-:W-:Y:S01]  /*4f80*/  FFMA.FTZ R94, R94, R7.reuse, -R109 ;  /* 0x000000075e5e7223 */ /* 0x080fe2000001086d */
[-C--:B------:R-:W-:Y:S01]  /*4f90*/  FFMA.FTZ R142, R148, R7.reuse, -R107 ;  /* 0x00000007948e7223 */ /* 0x080fe2000001086b */
[-C--:B------:R-:W-:Y:S01]  /*4fa0*/  FFMA.FTZ R96, R96, R7.reuse, -R109 ;  /* 0x0000000760607223 */ /* 0x080fe2000001086d */
[-C--:B------:R-:W-:Y:S01]  /*4fb0*/  FFMA.FTZ R91, R150, R7.reuse, -R107 ;  /* 0x00000007965b7223 */ /* 0x080fe2000001086b */
[-C--:B------:R-:W-:Y:S01]  /*4fc0*/  FFMA.FTZ R98, R98, R7.reuse, -R109 ;  /* 0x0000000762627223 */ /* 0x080fe2000001086d */
[----:B------:R-:W0:Y:S01]  /*4fd0*/  MUFU.EX2 R15, R15 ;  /* 0x0000000f000f7308 */ /* 0x000e220000000800 */
[-C--:B------:R-:W-:Y:S01]  /*4fe0*/  FFMA.FTZ R144, R152, R7.reuse, -R107 ;  /* 0x0000000798907223 */ /* 0x080fe2000001086b */
[-C--:B------:R-:W-:Y:S01]  /*4ff0*/  FFMA.FTZ R100, R100, R7.reuse, -R109 ;  /* 0x0000000764647223 */ /* 0x080fe2000001086d */
[-C--:B------:R-:W-:Y:S01]  /*5000*/  FFMA.FTZ R93, R154, R7.reuse, -R107 ;  /* 0x000000079a5d7223 */ /* 0x080fe2000001086b */
[-C--:B------:R-:W-:Y:S01]  /*5010*/  FFMA.FTZ R102, R102, R7.reuse, -R109 ;  /* 0x0000000766667223 */ /* 0x080fe2000001086d */
[-C--:B------:R-:W-:Y:S01]  /*5020*/  FFMA.FTZ R146, R156, R7.reuse, -R107 ;  /* 0x000000079c927223 */ /* 0x080fe2000001086b */
[-C--:B------:R-:W-:Y:S01]  /*5030*/  FFMA.FTZ R104, R104, R7.reuse, -R109 ;  /* 0x0000000768687223 */ /* 0x080fe2000001086d */
[-C--:B------:R-:W-:Y:S01]  /*5040*/  FFMA.FTZ R95, R158, R7.reuse, -R107 ;  /* 0x000000079e5f7223 */ /* 0x080fe2000001086b */
[----:B------:R-:W1:Y:S01]  /*5050*/  MUFU.EX2 R14, R14 ;  /* 0x0000000e000e7308 */ /* 0x000e620000000800 */
[-C--:B------:R-:W-:Y:S01]  /*5060*/  FFMA.FTZ R106, R106, R7.reuse, -R109 ;  /* 0x000000076a6a7223 */ /* 0x080fe2000001086d */
[-C--:B------:R-:W-:Y:S01]  /*5070*/  FFMA.FTZ R148, R168, R7.reuse, -R107 ;  /* 0x00000007a8947223 */ /* 0x080fe2000001086b */
[-C--:B------:R-:W-:Y:S01]  /*5080*/  FFMA.FTZ R108, R108, R7.reuse, -R109 ;  /* 0x000000076c6c7223 */ /* 0x080fe2000001086d */
[-C--:B------:R-:W-:Y:S01]  /*5090*/  FFMA.FTZ R97, R170, R7.reuse, -R107 ;  /* 0x00000007aa617223 */ /* 0x080fe2000001086b */
[-C--:B------:R-:W-:Y:S01]  /*50a0*/  FFMA.FTZ R110, R110, R7.reuse, -R109 ;  /* 0x000000076e6e7223 */ /* 0x080fe2000001086d */
[-C--:B------:R-:W-:Y:S01]  /*50b0*/  FFMA.FTZ R150, R172, R7.reuse, -R107 ;  /* 0x00000007ac967223 */ /* 0x080fe2000001086b */
[----:B------:R-:W-:Y:S01]  /*50c0*/  FFMA.FTZ R112, R112, R7, -R109 ;  /* 0x0000000770707223 */ /* 0x000fe2000001086d */
[----:B------:R-:W2:Y:S01]  /*50d0*/  MUFU.EX2 R136, R136 ;  /* 0x0000008800887308 */ /* 0x000ea20000000800 */
[----:B0-----:R-:W-:Y:S01]  /*50e0*/  FFMA.FTZ R3, R4, R3, R15 ;  /* 0x0000000304037223 */ /* 0x001fe2000001000f */
[-C--:B------:R-:W-:Y:S01]  /*50f0*/  FFMA.FTZ R99, R174, R7.reuse, -R107 ;  /* 0x00000007ae637223 */ /* 0x080fe2000001086b */
[-C--:B------:R-:W-:Y:S01]  /*5100*/  FFMA.FTZ R114, R114, R7.reuse, -R109 ;  /* 0x0000000772727223 */ /* 0x080fe2000001086d */
[-C--:B------:R-:W-:Y:S01]  /*5110*/  FFMA.FTZ R152, R120, R7.reuse, -R107 ;  /* 0x0000000778987223 */ /* 0x080fe2000001086b */
[-C--:B------:R-:W-:Y:S01]  /*5120*/  FFMA.FTZ R116, R116, R7.reuse, -R109 ;  /* 0x0000000774747223 */ /* 0x080fe2000001086d */
[-C--:B------:R-:W-:Y:S01]  /*5130*/  FFMA.FTZ R101, R176, R7.reuse, -R107 ;  /* 0x00000007b0657223 */ /* 0x080fe2000001086b */
[-C--:B------:R-:W-:Y:S01]  /*5140*/  FFMA.FTZ R118, R118, R7.reuse, -R109 ;  /* 0x0000000776767223 */ /* 0x080fe2000001086d */
[----:B------:R-:W0:Y:S01]  /*5150*/  MUFU.EX2 R137, R137 ;  /* 0x0000008900897308 */ /* 0x000e220000000800 */
[----:B-1----:R-:W-:Y:S01]  /*5160*/  FFMA.FTZ R0, R5, R0, R14 ;  /* 0x0000000005007223 */ /* 0x002fe2000001000e */
[-C--:B------:R-:W-:Y:S01]  /*5170*/  FFMA.FTZ R154, R124, R7.reuse, -R107 ;  /* 0x000000077c9a7223 */ /* 0x080fe2000001086b */
[-C--:B------:R-:W-:Y:S01]  /*5180*/  FFMA.FTZ R122, R122, R7.reuse, -R109 ;  /* 0x000000077a7a7223 */ /* 0x080fe2000001086d */
[-C--:B------:R-:W-:Y:S01]  /*5190*/  FFMA.FTZ R103, R178, R7.reuse, -R107 ;  /* 0x00000007b2677223 */ /* 0x080fe2000001086b */
[-C--:B------:R-:W-:Y:S01]  /*51a0*/  FFMA.FTZ R126, R126, R7.reuse, -R109 ;  /* 0x000000077e7e7223 */ /* 0x080fe2000001086d */
[-C--:B------:R-:W-:Y:S01]  /*51b0*/  FFMA.FTZ R156, R128, R7.reuse, -R107 ;  /* 0x00000007809c7223 */ /* 0x080fe2000001086b */
[-C--:B------:R-:W-:Y:S01]  /*51c0*/  FFMA.FTZ R130, R130, R7.reuse, -R109 ;  /* 0x0000000782827223 */ /* 0x080fe2000001086d */
[----:B------:R-:W1:Y:S01]  /*51d0*/  MUFU.EX2 R138, R138 ;  /* 0x0000008a008a7308 */ /* 0x000e620000000800 */
[----:B--2---:R-:W-:Y:S01]  /*51e0*/  FADD.FTZ R3, R136, R3 ;  /* 0x0000000388037221 */ /* 0x004fe20000010000 */
[-C--:B------:R-:W-:Y:S01]  /*51f0*/  FFMA.FTZ R105, R180, R7.reuse, -R107 ;  /* 0x00000007b4697223 */ /* 0x080fe2000001086b */
[-C--:B------:R-:W-:Y:S01]  /*5200*/  FFMA.FTZ R182, R182, R7.reuse, -R109 ;  /* 0x00000007b6b67223 */ /* 0x080fe2000001086d */
[-C--:B------:R-:W-:Y:S01]  /*5210*/  FFMA.FTZ R158, R184, R7.reuse, -R107 ;  /* 0x00000007b89e7223 */ /* 0x080fe2000001086b */
[-C--:B------:R-:W-:Y:S01]  /*5220*/  FFMA.FTZ R132, R132, R7.reuse, -R109 ;  /* 0x0000000784847223 */ /* 0x080fe2000001086d */
[-C--:B------:R-:W-:Y:S01]  /*5230*/  FFMA.FTZ R107, R186, R7.reuse, -R107 ;  /* 0x00000007ba6b7223 */ /* 0x080fe2000001086b */
[----:B------:R-:W-:Y:S01]  /*5240*/  FFMA.FTZ R109, R134, R7, -R109 ;  /* 0x00000007866d7223 */ /* 0x000fe2000001086d */
[----:B------:R-:W2:Y:S01]  /*5250*/  MUFU.EX2 R139, R139 ;  /* 0x0000008b008b7308 */ /* 0x000ea20000000800 */
[----:B0-----:R-:W-:-:S07]  /*5260*/  FADD.FTZ R0, R137, R0 ;  /* 0x0000000089007221 */ /* 0x001fce0000010000 */
[----:B------:R-:W0:Y:S01]  /*5270*/  MUFU.EX2 R21, R21 ;  /* 0x0000001500157308 */ /* 0x000e220000000800 */
[----:B-1----:R-:W-:-:S07]  /*5280*/  FADD.FTZ R20, R138, R3 ;  /* 0x000000038a147221 */ /* 0x002fce0000010000 */
[----:B------:R-:W1:Y:S01]  /*5290*/  MUFU.EX2 R90, R90 ;  /* 0x0000005a005a7308 */ /* 0x000e620000000800 */
[----:B--2---:R-:W-:-:S07]  /*52a0*/  FADD.FTZ R0, R139, R0 ;  /* 0x000000008b007221 */ /* 0x004fce0000010000 */
        /* <DEDUP_REMOVED lines=79> */
[----:B0-----:R-:W-:Y:S01]  /*57a0*/  FADD.FTZ R0, R159, R0 ;  /* 0x000000009f007221 */ /* 0x001fe20000010000 */
[----:B-1----:R-:W-:-:S03]  /*57b0*/  FADD.FTZ R3, R107, R20 ;  /* 0x000000146b037221 */ /* 0x002fc60000010000 */
[----:B--2---:R-:W-:Y:S01]  /*57c0*/  FADD.FTZ R0, R109, R0 ;  /* 0x000000006d007221 */ /* 0x004fe20000010000 */
[----:B------:R-:W-:Y:S06]  /*57d0*/  @!P0 BRA `(.L_x_24) ;  /* 0x0000000000048947 */ /* 0x000fec0003800000 */
[----:B------:R-:W-:Y:S01]  /*57e0*/  BPT.TRAP 0x1 ;  /* 0x000000040000795c */ /* 0x000fe20000300000 */
.L_x_24:
[----:B------:R-:W-:Y:S01]  /*57f0*/  UIADD3 UR9, UR9, 0x2a860, URZ ;  /* 0x0002a86009097890 */ /* 0x000fe2000fffe03f */
[C---:B------:R-:W-:Y:S01]  /*5800*/  ISETP.GT.AND P1, PT, R13.reuse, RZ, PT ;  /* 0x000000ff0d00720c */ /* 0x040fe20003f24270 */
[----:B------:R-:W-:Y:S01]  /*5810*/  UMOV UR4, UR39 ;  /* 0x0000002700047c82 */ /* 0x000fe20008000000 */
[----:B------:R-:W-:Y:S01]  /*5820*/  UMOV UR5, UR38 ;  /* 0x0000002600057c82 */ /* 0x000fe20008000000 */
[----:B------:R-:W-:Y:S01]  /*5830*/  UPRMT UR9, UR11, 0x654, UR9 ;  /* 0x000006540b097896 */ /* 0x000fe20008000009 */
[----:B------:R-:W-:Y:S01]  /*5840*/  F2FP.BF16.F32.PACK_AB R136, R136, R15 ;  /* 0x0000000f8888723e */ /* 0x000fe200000010ff */
[----:B------:R-:W-:Y:S01]  /*5850*/  VIADD R13, R13, 0xffffffff ;  /* 0xffffffff0d0d7836 */ /* 0x000fe20000000000 */
[----:B------:R-:W-:Y:S01]  /*5860*/  F2FP.BF16.F32.PACK_AB R138, R21, R138 ;  /* 0x0000008a158a723e */ /* 0x000fe200000010ff */
[----:B------:R-:W-:Y:S01]  /*5870*/  IMAD.MOV.U32 R21, RZ, RZ, R12 ;  /* 0x000000ffff157224 */ /* 0x000fe200078e000c */
[----:B------:R-:W-:Y:S02]  /*5880*/  F2FP.BF16.F32.PACK_AB R137, R137, R14 ;  /* 0x0000000e8989723e */ /* 0x000fe400000010ff */
[----:B------:R-:W-:-:S02]  /*5890*/  F2FP.BF16.F32.PACK_AB R139, R90, R139 ;  /* 0x0000008b5a8b723e */ /* 0x000fc400000010ff */
[----:B------:R-:W-:Y:S01]  /*58a0*/  SYNCS.ARRIVE.TRANS64.RED.A1T0 RZ, [UR9], RZ ;  /* 0x000000ffffff79a7 */ /* 0x000fe20008100409 */
[----:B------:R-:W-:Y:S02]  /*58b0*/  F2FP.BF16.F32.PACK_AB R140, R89, R140 ;  /* 0x0000008c598c723e */ /* 0x000fe400000010ff */
[----:B------:R-:W-:Y:S02]  /*58c0*/  F2FP.BF16.F32.PACK_AB R141, R94, R141 ;  /* 0x0000008d5e8d723e */ /* 0x000fe400000010ff */
[----:B------:R-:W-:Y:S02]  /*58d0*/  F2FP.BF16.F32.PACK_AB R142, R91, R142 ;  /* 0x0000008e5b8e723e */ /* 0x000fe400000010ff */
[----:B------:R-:W-:Y:S02]  /*58e0*/  F2FP.BF16.F32.PACK_AB R143, R98, R143 ;  /* 0x0000008f628f723e */ /* 0x000fe400000010ff */
[----:B------:R-:W-:Y:S02]  /*58f0*/  F2FP.BF16.F32.PACK_AB R144, R93, R144 ;  /* 0x000000905d90723e */ /* 0x000fe400000010ff */
[----:B------:R-:W-:-:S02]  /*5900*/  F2FP.BF16.F32.PACK_AB R145, R102, R145 ;  /* 0x000000916691723e */ /* 0x000fc400000010ff */
        /* <DEDUP_REMOVED lines=14> */
[----:B------:R-:W-:Y:S01]  /*59f0*/  MOV R15, R6 ;  /* 0x00000006000f7202 */ /* 0x000fe20000000f00 */
[----:B------:R-:W-:Y:S06]  /*5a00*/  @P1 BRA `(.L_x_25) ;  /* 0xffffffdc006c1947 */ /* 0x000fec000383ffff */
.L_x_14:
[----:B------:R-:W-:Y:S06]  /*5a10*/  BAR.ARV 0x8, 0x180 ;  /* 0x0206000000007b1d */ /* 0x000fec0000002000 */
        /* <DEDUP_REMOVED lines=64> */
[----:B------:R-:W-:Y:S06]  /*5e20*/  @!P0 BRA `(.L_x_26) ;  /* 0x0000000000048947 */ /* 0x000fec0003800000 */
[----:B------:R-:W-:Y:S01]  /*5e30*/  BPT.TRAP 0x1 ;  /* 0x000000040000795c */ /* 0x000fe20000300000 */
.L_x_26:
[----:B------:R-:W0:Y:S01]  /*5e40*/  S2UR UR13, SR_CgaCtaId ;  /* 0x00000000000d79c3 */ /* 0x000e220000008800 */
[----:B------:R-:W-:Y:S01]  /*5e50*/  UMOV UR4, 0x400 ;  /* 0x0000040000047882 */ /* 0x000fe20000000000 */
[----:B------:R-:W-:-:S05]  /*5e60*/  IMAD.U32 R4, RZ, RZ, UR39 ;  /* 0x00000027ff047e24 */ /* 0x000fca000f8e00ff */
[----:B------:R-:W-:Y:S01]  /*5e70*/  SHF.L.U32 R4, R4, 0x1f, RZ ;  /* 0x0000001f04047819 */ /* 0x000fe200000006ff */
[----:B0-----:R-:W-:-:S04]  /*5e80*/  ULEA UR4, UR13, UR4, 0x18 ;  /* 0x000000040d047291 */ /* 0x001fc8000f8ec03f */
[----:B------:R-:W-:-:S09]  /*5e90*/  ULEA UR10, UR38, UR4, 0x3 ;  /* 0x00000004260a7291 */ /* 0x000fd2000f8e183f */
[----:B------:R0:W1:Y:S01]  /*5ea0*/  SYNCS.PHASECHK.TRANS64.TRYWAIT P1, [UR10+0x2a850], R4 ;  /* 0x02a85004ff0075a7 */ /* 0x000062000802014a */
[----:B------:R-:W-:Y:S05]  /*5eb0*/  @!P0 BRA `(.L_x_27) ;  /* 0x0000000000048947 */ /* 0x000fea0003800000 */
[----:B------:R-:W-:Y:S01]  /*5ec0*/  BPT.TRAP 0x1 ;  /* 0x000000040000795c */ /* 0x000fe20000300000 */
.L_x_27:
[----:B-1----:R-:W-:Y:S05]  /*5ed0*/  @P1 BRA `(.L_x_28) ;  /* 0x0000000000081947 */ /* 0x002fea0003800000 */
[----:B------:R-:W1:Y:S02]  /*5ee0*/  SYNCS.PHASECHK.TRANS64.TRYWAIT P1, [UR10+0x2a850], R4 ;  /* 0x02a85004ff0075a7 */ /* 0x000e64000802014a */
[----:B-1----:R-:W-:Y:S05]  /*5ef0*/  @!P1 BRA `(.L_x_29) ;  /* 0x0000005400489947 */ /* 0x002fea0003800000 */
.L_x_28:
[----:B------:R-:W-:Y:S01]  /*5f00*/  UIADD3 UR5, UR4, 0x400, URZ ;  /* 0x0000040004057890 */ /* 0x000fe2000fffe03f */
[----:B------:R-:W-:Y:S01]  /*5f10*/  WARPGROUP.ARRIVE ;  /* 0x00000000000079c5 */ /* 0x000fe20000000000 */
[----:B------:R-:W-:Y:S01]  /*5f20*/  UMOV UR7, 0x40000040 ;  /* 0x4000004000077882 */ /* 0x000fe20000000000 */
[----:B------:R-:W-:Y:S01]  /*5f30*/  UMOV UR15, 0x40000040 ;  /* 0x40000040000f7882 */ /* 0x000fe20000000000 */
[----:B------:R-:W-:Y:S01]  /*5f40*/  USHF.R.U32.HI UR5, URZ, 0x4, UR5 ;  /* 0x000000043f057899 */ /* 0x000fe20008011605 */
[----:B01----:R-:W0:Y:S01]  /*5f50*/  SHFL.BFLY PT, R4, R3, 0x2, 0x1f ;  /* 0x0c401f0003047f89 */ /* 0x003e2200000e0000 */
[----:B------:R-:W-:Y:S02]  /*5f60*/  MOV R11, RZ ;  /* 0x000000ff000b7202 */ /* 0x000fe40000000f00 */
[----:B------:R-:W-:Y:S01]  /*5f70*/  ULOP3.LUT UR5, UR5, 0x3fff, URZ, 0xc0, !UPT ;  /* 0x00003fff05057892 */ /* 0x000fe2000f8ec03f */
[----:B------:R-:W1:Y:S03]  /*5f80*/  SHFL.BFLY PT, R5, R0, 0x2, 0x1f ;  /* 0x0c401f0000057f89 */ /* 0x000e6600000e0000 */
[----:B------:R-:W-:-:S04]  /*5f90*/  ULOP3.LUT UR5, UR5, 0x3000000, URZ, 0xfc, !UPT ;  /* 0x0300000005057892 */ /* 0x000fc8000f8efc3f */
[----:B------:R-:W-:-:S04]  /*5fa0*/  UIMAD UR6, UR38, 0x600, UR5 ;  /* 0x00000600260678a4 */ /* 0x000fc8000f8e0205 */
[----:B------:R-:W-:-:S05]  /*5fb0*/  UIADD3 UR8, UR6, 0x80, URZ ;  /* 0x0000008006087890 */ /* 0x000fca000fffe03f */
[----:B------:R-:W-:Y:S01]  /*5fc0*/  HGMMA.64x128x16.F32.BF16 R24, R136, gdesc[UR4].tnspB, R24, gsb0 ;  /* 0x41e0000488187df0 */ /* 0x000fe20008001818 */
[----:B------:R-:W-:Y:S01]  /*5fd0*/  UMOV UR7, 0x40000040 ;  /* 0x4000004000077882 */ /* 0x000fe20000000000 */
[----:B------:R-:W-:Y:S01]  /*5fe0*/  UMOV UR14, UR8 ;  /* 0x00000008000e7c82 */ /* 0x000fe20008000000 */
[----:B------:R-:W-:Y:S01]  /*5ff0*/  UIADD3 UR8, UR6, 0x100, URZ ;  /* 0x0000010006087890 */ /* 0x000fe2000fffe03f */
[----:B0-----:R-:W-:Y:S01]  /*6000*/  FADD.FTZ R4, R4, R3 ;  /* 0x0000000304047221 */ /* 0x001fe20000010000 */
[----:B------:R-:W-:Y:S02]  /*6010*/  IMAD.MOV.U32 R3, RZ, RZ, -0x800000 ;  /* 0xff800000ff037424 */ /* 0x000fe400078e00ff */
[----:B-1----:R-:W-:Y:S01]  /*6020*/  FADD.FTZ R8, R5, R0 ;  /* 0x0000000005087221 */ /* 0x002fe20000010000 */
[----:B------:R-:W-:Y:S01]  /*6030*/  IMAD.MOV.U32 R0, RZ, RZ, -0x800000 ;  /* 0xff800000ff007424 */ /* 0x000fe200078e00ff */
[----:B------:R-:W0:Y:S04]  /*6040*/  SHFL.BFLY PT, R5, R4, 0x1, 0x1f ;  /* 0x0c201f0004057f89 */ /* 0x000e2800000e0000 */
[----:B------:R-:W1:Y:S01]  /*6050*/  SHFL.BFLY PT, R9, R8, 0x1, 0x1f ;  /* 0x0c201f0008097f89 */ /* 0x000e6200000e0000 */
[----:B0-----:R-:W-:Y:S01]  /*6060*/  FADD.FTZ R14, R4, R5 ;  /* 0x00000005040e7221 */ /* 0x001fe20000010000 */
[----:B------:R-:W-:-:S02]  /*6070*/  IMAD.MOV.U32 R5, RZ, RZ, RZ ;  /* 0x000000ffff057224 */ /* 0x000fc400078e00ff */
[----:B-1----:R-:W-:Y:S02]  /*6080*/  FADD.FTZ R15, R8, R9 ;  /* 0x00000009080f7221 */ /* 0x002fe40000010000 */
[----:B------:R-:W-:-:S03]  /*6090*/  FSETP.NE.FTZ.AND P1, PT, R14, RZ, PT ;  /* 0x000000ff0e00720b */ /* 0x000fc60003f35000 */
[----:B------:R-:W-:-:S10]  /*60a0*/  FSETP.NE.FTZ.AND P2, PT, R15, RZ, PT ;  /* 0x000000ff0f00720b */ /* 0x000fd40003f55000 */
[----:B------:R-:W0:Y:S01]  /*60b0*/  @P1 MUFU.LG2 R10, R14 ;  /* 0x0000000e000a1308 */ /* 0x000e220000000c00 */
[C---:B------:R-:W-:Y:S02]  /*60c0*/  @P1 FMUL.FTZ R9, R7.reuse, 0.69314718246459960938 ;  /* 0x3f31721807091820 */ /* 0x040fe40000410000 */
[----:B------:R-:W-:-:S05]  /*60d0*/  @P2 FMUL.FTZ R4, R7, 0.69314718246459960938 ;  /* 0x3f31721807042820 */ /* 0x000fca0000410000 */
[----:B------:R-:W1:Y:S08]  /*60e0*/  @P2 MUFU.LG2 R13, R15 ;  /* 0x0000000f000d2308 */ /* 0x000e700000000c00 */
[----:B------:R2:W3:Y:S01]  /*60f0*/  @P1 MUFU.RCP R5, R14 ;  /* 0x0000000e00051308 */ /* 0x0004e20000001000 */
[----:B0-----:R-:W-:-:S04]  /*6100*/  @P1 FMUL.FTZ R10, R10, 0.69314718246459960938 ;  /* 0x3f3172180a0a1820 */ /* 0x001fc80000410000 */
[----:B------:R-:W-:-:S03]  /*6110*/  @P1 FFMA.FTZ R3, R9, R6, R10 ;  /* 0x0000000609031223 */ /* 0x000fc6000001000a */
[----:B------:R2:W0:Y:S01]  /*6120*/  @P2 MUFU.RCP R11, R15 ;  /* 0x0000000f000b2308 */ /* 0x0004220000001000 */
[----:B-1----:R-:W-:-:S04]  /*6130*/  @P2 FMUL.FTZ R13, R13, 0.69314718246459960938 ;  /* 0x3f3172180d0d2820 */ /* 0x002fc80000410000 */
[----:B------:R-:W-:Y:S01]  /*6140*/  @P2 FFMA.FTZ R0, R4, R12, R13 ;  /* 0x0000000c04002223 */ /* 0x000fe2000001000d */
[----:B------:R-:W-:Y:S02]  /*6150*/  WARPGROUP.DEPBAR.LE gsb0, 0x0 ;  /* 0x00008000000079c5 */ /* 0x000fe40000010000 */
[----:B------:R-:W-:-:S06]  /*6160*/  WARPGROUP.ARRIVE ;  /* 0x00000000000079c5 */ /* 0x000fcc0000000000 */
[----:B------:R-:W-:Y:S01]  /*6170*/  HGMMA.64x128x16.F32.BF16 R24, R140, gdesc[UR12].tnspB, R24, gsb0 ;  /* 0x41e0000c8c187df0 */ /* 0x000fe20008001818 */
[----:B------:R-:W-:Y:S01]  /*6180*/  UMOV UR14, UR8 ;  /* 0x00000008000e7c82 */ /* 0x000fe20008000000 */
[----:B------:R-:W-:Y:S01]  /*6190*/  UMOV UR15, 0x40000040 ;  /* 0x40000040000f7882 */ /* 0x000fe20000000000 */
[----:B------:R-:W-:Y:S01]  /*61a0*/  UIADD3 UR8, UR6, 0x180, URZ ;  /* 0x0000018006087890 */ /* 0x000fe2000fffe03f */
[----:B------:R-:W-:Y:S02]  /*61b0*/  WARPGROUP.DEPBAR.LE gsb0, 0x0 ;  /* 0x00008000000079c5 */ /* 0x000fe40000010000 */
[----:B------:R-:W-:-:S06]  /*61c0*/  WARPGROUP.ARRIVE ;  /* 0x00000000000079c5 */ /* 0x000fcc0000000000 */
[----:B------:R-:W-:Y:S01]  /*61d0*/  HGMMA.64x128x16.F32.BF16 R24, R144, gdesc[UR12].tnspB, R24, gsb0 ;  /* 0x41e0000c90187df0 */ /* 0x000fe20008001818 */
[----:B------:R-:W-:Y:S01]  /*61e0*/  UMOV UR14, UR8 ;  /* 0x00000008000e7c82 */ /* 0x000fe20008000000 */
[----:B------:R-:W-:Y:S01]  /*61f0*/  UMOV UR15, 0x40000040 ;  /* 0x40000040000f7882 */ /* 0x000fe20000000000 */
[----:B------:R-:W-:Y:S02]  /*6200*/  UIADD3 UR8, UR6, 0x200, URZ ;  /* 0x0000020006087890 */ /* 0x000fe4000fffe03f */
[----:B------:R-:W-:Y:S01]  /*6210*/  UIADD3 UR6, UR6, 0x280, URZ ;  /* 0x0000028006067890 */ /* 0x000fe2000fffe03f */
[----:B------:R-:W-:Y:S02]  /*6220*/  WARPGROUP.DEPBAR.LE gsb0, 0x0 ;  /* 0x00008000000079c5 */ /* 0x000fe40000010000 */
[----:B------:R-:W-:-:S06]  /*6230*/  WARPGROUP.ARRIVE ;  /* 0x00000000000079c5 */ /* 0x000fcc0000000000 */
[----:B------:R-:W-:Y:S01]  /*6240*/  HGMMA.64x128x16.F32.BF16 R24, R148, gdesc[UR12].tnspB, R24, gsb0 ;  /* 0x41e0000c94187df0 */ /* 0x000fe20008001818 */
[----:B------:R-:W-:Y:S01]  /*6250*/  UMOV UR14, UR8 ;  /* 0x00000008000e7c82 */ /* 0x000fe20008000000 */
[----:B------:R-:W-:Y:S01]  /*6260*/  UMOV UR15, 0x40000040 ;  /* 0x40000040000f7882 */ /* 0x000fe20000000000 */
[----:B------:R-:W-:Y:S02]  /*6270*/  WARPGROUP.DEPBAR.LE gsb0, 0x0 ;  /* 0x00008000000079c5 */ /* 0x000fe40000010000 */
[----:B------:R-:W-:-:S07]  /*6280*/  WARPGROUP.ARRIVE ;  /* 0x00000000000079c5 */ /* 0x000fce0000000000 */
[----:B------:R-:W-:Y:S03]  /*6290*/  HGMMA.64x128x16.F32.BF16 R24, R152, gdesc[UR12].tnspB, R24, gsb0 ;  /* 0x41e0000c98187df0 */ /* 0x000fe60008001818 */
[----:B------:R-:W-:Y:S02]  /*62a0*/  WARPGROUP.DEPBAR.LE gsb0, 0x0 ;  /* 0x00008000000079c5 */ /* 0x000fe40000010000 */
[----:B------:R-:W-:-:S07]  /*62b0*/  WARPGROUP.ARRIVE ;  /* 0x00000000000079c5 */ /* 0x000fce0000000000 */
[----:B------:R-:W-:Y:S03]  /*62c0*/  HGMMA.64x128x16.F32.BF16 R24, R156, gdesc[UR4].tnspB, R24, gsb0 ;  /* 0x41e000049c187df0 */ /* 0x000fe60008001818 */
[----:B------:R-:W-:Y:S02]  /*62d0*/  WARPGROUP.DEPBAR.LE gsb0, 0x0 ;  /* 0x00008000000079c5 */ /* 0x000fe40000010000 */
[----:B0-23--:R-:W-:Y:S05]  /*62e0*/  @!P0 BRA `(.L_x_30) ;  /* 0x0000000000048947 */ /* 0x00dfea0003800000 */
[----:B------:R-:W-:Y:S01]  /*62f0*/  BPT.TRAP 0x1 ;  /* 0x000000040000795c */ /* 0x000fe20000300000 */
.L_x_30:
[----:B------:R-:W0:Y:S01]  /*6300*/  S2UR UR5, SR_SWINHI ;  /* 0x00000000000579c3 */ /* 0x000e220000002f00 */
        /* <DEDUP_REMOVED lines=23> */
[----:B------:R-:W-:Y:S01]  /*6480*/  UMOV UR6, UR4 ;  /* 0x0000000400067c82 */ /* 0x000fe20008000000 */
[----:B0-----:R-:W-:Y:S01]  /*6490*/  UMOV UR7, UR5 ;  /* 0x0000000500077c82 */ /* 0x001fe20008000000 */
[----:B------:R-:W-:Y:S01]  /*64a0*/  FMUL.FTZ R68, R68, R5 ;  /* 0x0000000544447220 */ /* 0x000fe20000410000 */
[----:B------:R-:W-:Y:S01]  /*64b0*/  MOV R36, UR6 ;  /* 0x0000000600247c02 */ /* 0x000fe20008000f00 */
[----:B------:R-:W-:-:S02]  /*64c0*/  IMAD.U32 R37, RZ, RZ, UR7 ;  /* 0x00000007ff257e24 */ /* 0x000fc4000f8e00ff */
        /* <DEDUP_REMOVED lines=8> */
[----:B------:R-:W-:Y:S01]  /*6550*/  IMAD.WIDE R4, R163, 0x2, R36 ;  /* 0x00000002a3047825 */ /* 0x000fe200078e0224 */
[----:B------:R-:W-:-:S03]  /*6560*/  R2UR UR14, R23 ;  /* 0x00000000170e72ca */ /* 0x000fc600000e0000 */
[-C--:B------:R-:W-:Y:S01]  /*6570*/  FMUL.FTZ R109, R38, R11.reuse ;  /* 0x0000000b266d7220 */ /* 0x080fe20000410000 */
[----:B------:R-:W-:Y:S01]  /*6580*/  UIADD3 UR5, -UR60, URZ, URZ ;  /* 0x0000003f3c057290 */ /* 0x000fe2000fffe13f */
[----:B------:R-:W-:Y:S01]  /*6590*/  IMAD R9, R19, 0x40, R2 ;  /* 0x0000004013097824 */ /* 0x000fe200078e0202 */
[C---:B------:R-:W-:Y:S01]  /*65a0*/  IADD3 R23, P3, R4.reuse, 0x4000, RZ ;  /* 0x0000400004177810 */ /* 0x040fe20007f7e0ff */
[----:B------:R-:W-:Y:S01]  /*65b0*/  ULDC UR11, c[0x0][0xc44] ;  /* 0x00031100000b7ab9 */ /* 0x000fe20000000800 */
[C---:B------:R-:W-:Y:S01]  /*65c0*/  IADD3 R29, P1, R4.reuse, 0x4040, RZ ;  /* 0x00004040041d7810 */ /* 0x040fe20007f3e0ff */
[----:B------:R-:W-:Y:S01]  /*65d0*/  ULDC.64 UR8, c[0x0][0xb90] ;  /* 0x0002e40000087ab9 */ /* 0x000fe20000000a00 */
[----:B------:R-:W-:Y:S01]  /*65e0*/  LOP3.LUT R8, R23, 0x380, RZ, 0xc0, !PT ;  /* 0x0000038017087812 */ /* 0x000fe200078ec0ff */
[----:B------:R-:W-:Y:S01]  /*65f0*/  FMUL.FTZ R96, R43, R11 ;  /* 0x0000000b2b607220 */ /* 0x000fe20000410000 */
[----:B------:R-:W-:Y:S01]  /*6600*/  IADD3 R13, P6, R4, 0x20, RZ ;  /* 0x00000020040d7810 */ /* 0x000fe20007fde0ff */
[----:B------:R-:W-:Y:S01]  /*6610*/  IMAD.X R43, RZ, RZ, R5, P1 ;  /* 0x000000ffff2b7224 */ /* 0x000fe200008e0605 */
[----:B------:R-:W-:Y:S01]  /*6620*/  SHF.R.U64 R8, R8, 0x3, RZ ;  /* 0x0000000308087819 */ /* 0x000fe200000012ff */
[----:B------:R-:W-:Y:S01]  /*6630*/  UIMAD UR11, UR11, UR5, UR14 ;  /* 0x000000050b0b72a4 */ /* 0x000fe2000f8e020e */
[----:B------:R-:W-:Y:S01]  /*6640*/  IMAD.WIDE R36, R9, 0x2, R36 ;  /* 0x0000000209247825 */ /* 0x000fe200078e0224 */
[----:B------:R-:W0:Y:S01]  /*6650*/  LDC R101, c[0x0][0xc38] ;  /* 0x00030e00ff657b82 */ /* 0x000e220000000800 */
[----:B------:R-:W-:Y:S01]  /*6660*/  LOP3.LUT R38, R8, R23, RZ, 0x3c, !PT ;  /* 0x0000001708267212 */ /* 0x000fe200078e3cff */
[----:B------:R-:W-:Y:S01]  /*6670*/  USHF.R.S32.HI UR12, URZ, 0x1f, UR11 ;  /* 0x0000001f3f0c7899 */ /* 0x000fe2000801140b */
[----:B------:R-:W-:Y:S01]  /*6680*/  LOP3.LUT R8, R13, 0x380, RZ, 0xc0, !PT ;  /* 0x000003800d087812 */ /* 0x000fe200078ec0ff */
[----:B------:R-:W-:Y:S01]  /*6690*/  UIMAD.WIDE.U32 UR6, UR11, UR8, URZ ;  /* 0x000000080b0672a5 */ /* 0x000fe2000f8e003f */
[-C--:B------:R-:W-:Y:S01]  /*66a0*/  FMUL.FTZ R107, R35, R11.reuse ;  /* 0x0000000b236b7220 */ /* 0x080fe20000410000 */
[----:B------:R-:W-:Y:S01]  /*66b0*/  UIMAD UR5, UR12, UR8, URZ ;  /* 0x000000080c0572a4 */ /* 0x000fe2000f8e023f */
[----:B------:R-:W-:Y:S01]  /*66c0*/  IMAD.X R15, RZ, RZ, R5, P6 ;  /* 0x000000ffff0f7224 */ /* 0x000fe200030e0605 */
[----:B------:R-:W1:Y:S01]  /*66d0*/  LDC R23, c[0x0][0xbe8] ;  /* 0x0002fa00ff177b82 */ /* 0x000e620000000800 */
[----:B------:R-:W-:Y:S01]  /*66e0*/  SHF.R.U64 R8, R8, 0x3, RZ ;  /* 0x0000000308087819 */ /* 0x000fe200000012ff */
[----:B------:R-:W-:Y:S01]  /*66f0*/  UIMAD UR5, UR11, UR9, UR5 ;  /* 0x000000090b0572a4 */ /* 0x000fe2000f8e0205 */
[----:B------:R-:W-:Y:S01]  /*6700*/  IADD3 R35, P6, R36, 0x1000, RZ ;  /* 0x0000100024237810 */ /* 0x000fe20007fde0ff */
[----:B------:R-:W-:Y:S01]  /*6710*/  FMUL.FTZ R108, R34, R11 ;  /* 0x0000000b226c7220 */ /* 0x000fe20000410000 */
[----:B------:R-:W-:Y:S01]  /*6720*/  IADD3 R45, P0, R4, 0x4060, RZ ;  /* 0x00004060042d7810 */ /* 0x000fe20007f1e0ff */
[----:B------:R-:W-:Y:S01]  /*6730*/  UIADD3 UR5, UR7, UR5, URZ ;  /* 0x0000000507057290 */ /* 0x000fe2000fffe03f */
[----:B------:R-:W-:Y:S01]  /*6740*/  LOP3.LUT R14, R8, R13, RZ, 0x3c, !PT ;  /* 0x0000000d080e7212 */ /* 0x000fe200078e3cff */
[----:B------:R-:W-:Y:S01]  /*6750*/  IMAD.U32 R13, RZ, RZ, UR7 ;  /* 0x00000007ff0d7e24 */ /* 0x000fe2000f8e00ff */
[----:B------:R-:W-:Y:S01]  /*6760*/  LOP3.LUT R34, R35, 0x380, RZ, 0xc0, !PT ;  /* 0x0000038023227812 */ /* 0x000fe200078ec0ff */
[-C--:B------:R-:W-:Y:S01]  /*6770*/  FMUL.FTZ R103, R27, R11.reuse ;  /* 0x0000000b1b677220 */ /* 0x080fe20000410000 */
[----:B------:R-:W-:Y:S01]  /*6780*/  LOP3.LUT R9, R4, 0x380, RZ, 0xc0, !PT ;  /* 0x0000038004097812 */ /* 0x000fe200078ec0ff */
[-C--:B------:R-:W-:Y:S01]  /*6790*/  FMUL.FTZ R104, R26, R11.reuse ;  /* 0x0000000b1a687220 */ /* 0x080fe20000410000 */
[----:B------:R-:W-:Y:S01]  /*67a0*/  MOV R13, UR5 ;  /* 0x00000005000d7c02 */ /* 0x000fe20008000f00 */
[----:B------:R-:W-:Y:S01]  /*67b0*/  UIADD3 UR5, UR10, 0x2a860, URZ ;  /* 0x0002a8600a057890 */ /* 0x000fe2000fffe03f */
[----:B------:R-:W-:Y:S01]  /*67c0*/  LOP3.LUT R44, R45, 0x380, RZ, 0xc0, !PT ;  /* 0x000003802d2c7812 */ /* 0x000fe200078ec0ff */
[-C--:B------:R-:W-:Y:S01]  /*67d0*/  FMUL.FTZ R105, R31, R11.reuse ;  /* 0x0000000b1f697220 */ /* 0x080fe20000410000 */
[----:B------:R-:W-:Y:S01]  /*67e0*/  SHF.R.U64 R34, R34, 0x3, RZ ;  /* 0x0000000322227819 */ /* 0x000fe200000012ff */
[----:B------:R-:W-:Y:S01]  /*67f0*/  UPRMT UR5, UR13, 0x654, UR5 ;  /* 0x000006540d057896 */ /* 0x000fe20008000005 */
[----:B------:R-:W-:Y:S01]  /*6800*/  SHF.R.U64 R9, R9, 0x3, RZ ;  /* 0x0000000309097819 */ /* 0x000fe200000012ff */
[-C--:B------:R-:W-:Y:S01]  /*6810*/  FMUL.FTZ R106, R30, R11.reuse ;  /* 0x0000000b1e6a7220 */ /* 0x080fe20000410000 */
[----:B------:R-:W-:Y:S01]  /*6820*/  SHF.R.U64 R44, R44, 0x3, RZ ;  /* 0x000000032c2c7819 */ /* 0x000fe200000012ff */
[-C--:B------:R-:W-:Y:S01]  /*6830*/  FMUL.FTZ R102, R39, R11.reuse ;  /* 0x0000000b27667220 */ /* 0x080fe20000410000 */
[----:B------:R-:W-:Y:S01]  /*6840*/  IADD3 R27, P2, R4, 0x4020, RZ ;  /* 0x00004020041b7810 */ /* 0x000fe20007f5e0ff */
[-C--:B------:R-:W-:Y:S01]  /*6850*/  FMUL.FTZ R99, R42, R11.reuse ;  /* 0x0000000b2a637220 */ /* 0x080fe20000410000 */
[----:B-1----:R-:W-:Y:S01]  /*6860*/  ISETP.NE.AND P1, PT, R23, 0x1, PT ;  /* 0x000000011700780c */ /* 0x002fe20003f25270 */
[-C--:B------:R-:W-:Y:S01]  /*6870*/  FMUL.FTZ R47, R47, R11.reuse ;  /* 0x0000000b2f2f7220 */ /* 0x080fe20000410000 */
[----:B------:R-:W-:Y:S01]  /*6880*/  IADD3 R25, P4, R4, 0x60, RZ ;  /* 0x0000006004197810 */ /* 0x000fe20007f9e0ff */
[-C--:B------:R-:W-:Y:S01]  /*6890*/  FMUL.FTZ R46, R46, R11.reuse ;  /* 0x0000000b2e2e7220 */ /* 0x080fe20000410000 */
[----:B------:R-:W-:Y:S01]  /*68a0*/  IADD3 R21, P5, R4, 0x40, RZ ;  /* 0x0000004004157810 */ /* 0x000fe20007fbe0ff */
[----:B------:R-:W-:Y:S01]  /*68b0*/  FMUL.FTZ R51, R51, R11 ;  /* 0x0000000b33337220 */ /* 0x000fe20000410000 */
[----:B------:R-:W-:Y:S01]  /*68c0*/  LOP3.LUT R34, R34, R35, RZ, 0x3c, !PT ;  /* 0x0000002322227212 */ /* 0x000fe200078e3cff */
[----:B------:R-:W-:Y:S01]  /*68d0*/  IMAD.X R35, RZ, RZ, R37, P6 ;  /* 0x000000ffff237224 */ /* 0x000fe200030e0625 */
[----:B------:R-:W-:Y:S01]  /*68e0*/  LOP3.LUT R4, R9, R4, RZ, 0x3c, !PT ;  /* 0x0000000409047212 */ /* 0x000fe200078e3cff */
[-C--:B------:R-:W-:Y:S01]  /*68f0*/  FMUL.FTZ R50, R50, R11.reuse ;  /* 0x0000000b32327220 */ /* 0x080fe20000410000 */
[----:B------:R-:W-:Y:S01]  /*6900*/  IADD3 R111, P6, R36, 0x7000, RZ ;  /* 0x00007000246f7810 */ /* 0x000fe20007fde0ff */
[-C--:B------:R-:W-:Y:S01]  /*6910*/  FMUL.FTZ R55, R55, R11.reuse ;  /* 0x0000000b37377220 */ /* 0x080fe20000410000 */
[-C--:B------:R-:W-:Y:S01]  /*6920*/  FMUL.FTZ R54, R54, R11.reuse ;  /* 0x0000000b36367220 */ /* 0x080fe20000410000 */
[----:B------:R-:W1:Y:S01]  /*6930*/  @P1 LDC R112, c[0x0][0xbec] ;  /* 0x0002fb00ff701b82 */ /* 0x000e620000000800 */
[-C--:B------:R-:W-:Y:S01]  /*6940*/  FMUL.FTZ R59, R59, R11.reuse ;  /* 0x0000000b3b3b7220 */ /* 0x080fe20000410000 */
[-C--:B------:R-:W-:Y:S01]  /*6950*/  FMUL.FTZ R58, R58, R11.reuse ;  /* 0x0000000b3a3a7220 */ /* 0x080fe20000410000 */
[-C--:B------:R-:W-:Y:S01]  /*6960*/  FMUL.FTZ R63, R63, R11.reuse ;  /* 0x0000000b3f3f7220 */ /* 0x080fe20000410000 */
[-C--:B------:R-:W-:Y:S01]  /*6970*/  FMUL.FTZ R62, R62, R11.reuse ;  /* 0x0000000b3e3e7220 */ /* 0x080fe20000410000 */
[-C--:B------:R-:W-:Y:S01]  /*6980*/  FMUL.FTZ R67, R67, R11.reuse ;  /* 0x0000000b43437220 */ /* 0x080fe20000410000 */
[-C--:B------:R-:W-:Y:S01]  /*6990*/  FMUL.FTZ R66, R66, R11.reuse ;  /* 0x0000000b42427220 */ /* 0x080fe20000410000 */
[-C--:B------:R-:W-:Y:S01]  /*69a0*/  FMUL.FTZ R71, R71, R11.reuse ;  /* 0x0000000b47477220 */ /* 0x080fe20000410000 */
[----:B------:R-:W2:Y:S01]  /*69b0*/  @P1 LDC R113, c[0x0][0xbf0] ;  /* 0x0002fc00ff711b82 */ /* 0x000ea20000000800 */
        /* <DEDUP_REMOVED lines=9> */
[----:B------:R-:W-:Y:S01]  /*6a50*/  LOP3.LUT R44, R44, R45, RZ, 0x3c, !PT ;  /* 0x0000002d2c2c7212 */ /* 0x000fe200078e3cff */
[--C-:B------:R-:W-:Y:S01]  /*6a60*/  IMAD.X R41, RZ, RZ, R5.reuse, P2 ;  /* 0x000000ffff297224 */ /* 0x100fe200010e0605 */
[-C--:B------:R-:W-:Y:S01]  /*6a70*/  IADD3.X R45, RZ, R5.reuse, RZ, P0, !PT ;  /* 0x00000005ff2d7210 */ /* 0x080fe200007fe4ff */
[----:B------:R-:W-:Y:S01]  /*6a80*/  IMAD.X R11, RZ, RZ, R5, P4 ;  /* 0x000000ffff0b7224 */ /* 0x000fe200020e0605 */
[-C--:B------:R-:W-:Y:S01]  /*6a90*/  IADD3.X R39, RZ, R5.reuse, RZ, P3, !PT ;  /* 0x00000005ff277210 */ /* 0x080fe20001ffe4ff */
[----:B------:R-:W-:Y:S01]  /*6aa0*/  IMAD R98, RZ, RZ, -UR14 ;  /* 0x8000000eff627e24 */ /* 0x000fe2000f8e02ff */
[-C--:B------:R-:W-:Y:S01]  /*6ab0*/  IADD3.X R9, RZ, R5.reuse, RZ, P5, !PT ;  /* 0x00000005ff097210 */ /* 0x080fe20002ffe4ff */
[----:B------:R-:W-:Y:S01]  /*6ac0*/  SYNCS.ARRIVE.TRANS64.RED.A1T0 RZ, [UR5], RZ ;  /* 0x000000ffffff79a7 */ /* 0x000fe20008100405 */
[----:B------:R-:W-:Y:S01]  /*6ad0*/  MOV R110, R4 ;  /* 0x00000004006e7202 */ /* 0x000fe20000000f00 */
[----:B0-----:R-:W-:Y:S01]  /*6ae0*/  IMAD R98, R101, R98, UR61 ;  /* 0x0000003d65627e24 */ /* 0x001fe2000f8e0262 */
[----:B------:R-:W-:Y:S01]  /*6af0*/  LOP3.LUT R5, R111, 0x380, RZ, 0xc0, !PT ;  /* 0x000003806f057812 */ /* 0x000fe200078ec0ff */
[----:B------:R-:W-:Y:S01]  /*6b00*/  USHF.R.S32.HI UR10, URZ, 0x1f, UR60 ;  /* 0x0000001f3f0a7899 */ /* 0x000fe2000801143c */
[----:B------:R-:W-:Y:S01]  /*6b10*/  LOP3.LUT R10, R27, 0x380, RZ, 0xc0, !PT ;  /* 0x000003801b0a7812 */ /* 0x000fe200078ec0ff */
[----:B------:R-:W-:Y:S01]  /*6b20*/  ULDC UR5, c[0x0][0xa88] ;  /* 0x0002a20000057ab9 */ /* 0x000fe20000000800 */
[----:B------:R-:W-:Y:S01]  /*6b30*/  F2FP.BF16.F32.PACK_AB R4, R20, R97 ;  /* 0x000000611404723e */ /* 0x000fe200000010ff */
[----:B------:R-:W0:Y:S01]  /*6b40*/  LDC.64 R100, c[0x0][0xb98] ;  /* 0x0002e600ff647b82 */ /* 0x000e220000000a00 */
[----:B------:R-:W-:Y:S01]  /*6b50*/  SHF.R.U64 R20, R5, 0x3, RZ ;  /* 0x0000000305147819 */ /* 0x000fe200000012ff */
[----:B------:R-:W-:Y:S01]  /*6b60*/  ULDC.64 UR8, c[0x0][0xae8] ;  /* 0x0002ba0000087ab9 */ /* 0x000fe20000000a00 */
[----:B------:R-:W-:-:S02]  /*6b70*/  SHF.R.U64 R10, R10, 0x3, RZ ;  /* 0x000000030a0a7819 */ /* 0x000fc400000012ff */
[----:B------:R-:W-:Y:S02]  /*6b80*/  LOP3.LUT R20, R20, R111, RZ, 0x3c, !PT ;  /* 0x0000006f14147212 */ /* 0x000fe400078e3cff */
[----:B------:R-:W-:Y:S02]  /*6b90*/  LOP3.LUT R40, R10, R27, RZ, 0x3c, !PT ;  /* 0x0000001b0a287212 */ /* 0x000fe400078e3cff */
[----:B------:R-:W-:Y:S02]  /*6ba0*/  LEA R111, R98, R162, 0x7 ;  /* 0x000000a2626f7211 */ /* 0x000fe400078e38ff */
[----:B------:R-:W-:Y:S02]  /*6bb0*/  LOP3.LUT R10, R25, 0x380, RZ, 0xc0, !PT ;  /* 0x00000380190a7812 */ /* 0x000fe400078ec0ff */
[----:B------:R-:W-:Y:S01]  /*6bc0*/  MOV R97, R44 ;  /* 0x0000002c00617202 */ /* 0x000fe20000000f00 */
[----:B-1----:R-:W-:Y:S01]  /*6bd0*/  @P1 IMAD.HI.U32 R44, R111, R112, RZ ;  /* 0x000000706f2c1227 */ /* 0x002fe200078e00ff */
[----:B------:R-:W-:-:S02]  /*6be0*/  SHF.R.U64 R10, R10, 0x3, RZ ;  /* 0x000000030a0a7819 */ /* 0x000fc400000012ff */
[----:B------:R-:W-:Y:S01]  /*6bf0*/  LOP3.LUT R12, R29, 0x380, RZ, 0xc0, !PT ;  /* 0x000003801d0c7812 */ /* 0x000fe200078ec0ff */
[----:B------:R-:W-:Y:S01]  /*6c00*/  IMAD.MOV.U32 R45, RZ, RZ, R111 ;  /* 0x000000ffff2d7224 */ /* 0x000fe200078e006f */
[----:B------:R-:W-:Y:S02]  /*6c10*/  LOP3.LUT R10, R10, R25, RZ, 0x3c, !PT ;  /* 0x000000190a0a7212 */ /* 0x000fe400078e3cff */
[----:B------:R-:W-:Y:S02]  /*6c20*/  SHF.R.U64 R12, R12, 0x3, RZ ;  /* 0x000000030c0c7819 */ /* 0x000fe400000012ff */
[----:B------:R-:W-:Y:S02]  /*6c30*/  IADD3 R25, P0, R36, 0x6000, RZ ;  /* 0x0000600024197810 */ /* 0x000fe40007f1e0ff */
[----:B--2---:R-:W-:Y:S02]  /*6c40*/  @P1 SHF.R.U32.HI R45, RZ, R113, R44 ;  /* 0x00000071ff2d1219 */ /* 0x004fe4000001162c */
[----:B------:R-:W-:-:S02]  /*6c50*/  F2FP.BF16.F32.PACK_AB R6, R6, R7 ;  /* 0x000000070606723e */ /* 0x000fc400000010ff */
[----:B------:R-:W-:Y:S02]  /*6c60*/  F2FP.BF16.F32.PACK_AB R5, R103, R104 ;  /* 0x000000686705723e */ /* 0x000fe400000010ff */
[----:B------:R-:W-:Y:S01]  /*6c70*/  F2FP.BF16.F32.PACK_AB R7, R105, R106 ;  /* 0x0000006a6907723e */ /* 0x000fe200000010ff */
[----:B------:R-:W-:Y:S01]  /*6c80*/  BAR.SYNC.DEFER_BLOCKING 0x1, 0x100 ;  /* 0x0044000000007b1d */ /* 0x000fe20000010000 */
[----:B------:R-:W-:Y:S01]  /*6c90*/  LOP3.LUT R42, R12, R29, RZ, 0x3c, !PT ;  /* 0x0000001d0c2a7212 */ /* 0x000fe200078e3cff */
[----:B------:R-:W-:Y:S01]  /*6ca0*/  IMAD.U32 R12, RZ, RZ, UR6 ;  /* 0x00000006ff0c7e24 */ /* 0x000fe2000f8e00ff */
[----:B------:R-:W-:Y:S02]  /*6cb0*/  LOP3.LUT R24, R25, 0x380, RZ, 0xc0, !PT ;  /* 0x0000038019187812 */ /* 0x000fe400078ec0ff */
[----:B------:R-:W-:Y:S01]  /*6cc0*/  MOV R105, R38 ;  /* 0x0000002600697202 */ /* 0x000fe20000000f00 */
[----:B------:R-:W-:Y:S01]  /*6cd0*/  IMAD.MOV R38, RZ, RZ, -R45 ;  /* 0x000000ffff267224 */ /* 0x000fe200078e0a2d */
[----:B------:R-:W-:Y:S01]  /*6ce0*/  SHF.R.U64 R24, R24, 0x3, RZ ;  /* 0x0000000318187819 */ /* 0x000fe200000012ff */
[----:B0-----:R-:W-:Y:S01]  /*6cf0*/  IMAD.WIDE.U32 R12, R100, UR60, R12 ;  /* 0x0000003c640c7c25 */ /* 0x001fe2000f8e000c */
[----:B------:R-:W-:Y:S01]  /*6d00*/  MOV R106, R10 ;  /* 0x0000000a006a7202 */ /* 0x000fe20000000f00 */
[----:B------:R-:W-:Y:S01]  /*6d10*/  ULDC.64 UR6, c[0x0][0xb88] ;  /* 0x0002e20000067ab9 */ /* 0x000fe20000000a00 */
[----:B------:R-:W-:Y:S01]  /*6d20*/  LOP3.LUT R24, R24, R25, RZ, 0x3c, !PT ;  /* 0x0000001918187212 */ /* 0x000fe200078e3cff */
[----:B------:R-:W-:Y:S01]  /*6d30*/  IMAD R11, R23, R38, R111 ;  /* 0x00000026170b7224 */ /* 0x000fe200078e026f */
[----:B------:R-:W-:-:S02]  /*6d40*/  IADD3.X R25, RZ, R37, RZ, P0, !PT ;  /* 0x00000025ff197210 */ /* 0x000fc400007fe4ff */
[C---:B------:R-:W-:Y:S02]  /*6d50*/  IADD3 R29, P3, R36.reuse, 0x4000, RZ ;  /* 0x00004000241d7810 */ /* 0x040fe40007f7e0ff */
[----:B------:R-:W-:Y:S02]  /*6d60*/  SHF.R.S32.HI R39, RZ, 0x1f, R45 ;  /* 0x0000001fff277819 */ /* 0x000fe4000001142d */
[----:B------:R-:W-:Y:S02]  /*6d70*/  SHF.R.S32.HI R10, RZ, 0x1f, R11 ;  /* 0x0000001fff0a7819 */ /* 0x000fe4000001140b */
[----:B------:R-:W-:Y:S02]  /*6d80*/  IADD3 R12, P0, R45, R12, RZ ;  /* 0x0000000c2d0c7210 */ /* 0x000fe40007f1e0ff */
[----:B------:R-:W-:Y:S01]  /*6d90*/  LOP3.LUT R8, R21, 0x380, RZ, 0xc0, !PT ;  /* 0x0000038015087812 */ /* 0x000fe200078ec0ff */
[----:B------:R0:W-:Y:S01]  /*6da0*/  STSM.16.M88.4 [R110], R4 ;  /* 0x000000046e007844 */ /* 0x0001e20000000200 */
[----:B------:R-:W-:Y:S01]  /*6db0*/  IADD3 R27, P2, R36, 0x5000, RZ ;  /* 0x00005000241b7810 */ /* 0x000fe20007f5e0ff */
[----:B------:R-:W-:Y:S01]  /*6dc0*/  IMAD R10, R10, UR6, RZ ;  /* 0x000000060a0a7c24 */ /* 0x000fe2000f8e02ff */
[----:B------:R-:W-:-:S02]  /*6dd0*/  LOP3.LUT R28, R29, 0x380, RZ, 0xc0, !PT ;  /* 0x000003801d1c7812 */ /* 0x000fc400078ec0ff */
[----:B------:R-:W-:Y:S02]  /*6de0*/  SHF.R.U64 R8, R8, 0x3, RZ ;  /* 0x0000000308087819 */ /* 0x000fe400000012ff */
[----:B------:R-:W-:Y:S02]  /*6df0*/  LOP3.LUT R26, R27, 0x380, RZ, 0xc0, !PT ;  /* 0x000003801b1a7812 */ /* 0x000fe400078ec0ff */
[----:B------:R-:W-:Y:S02]  /*6e00*/  MOV R104, R40 ;  /* 0x0000002800687202 */ /* 0x000fe40000000f00 */
[----:B------:R-:W-:Y:S02]  /*6e10*/  MOV R15, R14 ;  /* 0x0000000e000f7202 */ /* 0x000fe40000000f00 */
[----:B------:R-:W-:Y:S02]  /*6e20*/  SHF.R.U64 R28, R28, 0x3, RZ ;  /* 0x000000031c1c7819 */ /* 0x000fe400000012ff */
[----:B------:R-:W-:Y:S01]  /*6e30*/  LEA R41, R98, R161, 0x7 ;  /* 0x000000a162297211 */ /* 0x000fe200078e38ff */
[----:B0-----:R-:W-:Y:S01]  /*6e40*/  IMAD R4, R100, UR10, RZ ;  /* 0x0000000a64047c24 */ /* 0x001fe2000f8e02ff */
[----:B------:R-:W-:-:S02]  /*6e50*/  F2FP.BF16.F32.PACK_AB R5, R107, R108 ;  /* 0x0000006c6b05723e */ /* 0x000fc400000010ff */
[----:B------:R-:W-:Y:S01]  /*6e60*/  F2FP.BF16.F32.PACK_AB R6, R92, R93 ;  /* 0x0000005d5c06723e */ /* 0x000fe200000010ff */
[----:B------:R-:W-:Y:S01]  /*6e70*/  IMAD R101, R101, UR60, R4 ;  /* 0x0000003c65657c24 */ /* 0x000fe2000f8e0204 */
[----:B------:R-:W-:Y:S02]  /*6e80*/  F2FP.BF16.F32.PACK_AB R4, R94, R95 ;  /* 0x0000005f5e04723e */ /* 0x000fe400000010ff */
[----:B------:R-:W-:Y:S02]  /*6e90*/  F2FP.BF16.F32.PACK_AB R7, R102, R109 ;  /* 0x0000006d6607723e */ /* 0x000fe400000010ff */
[----:B------:R-:W-:Y:S01]  /*6ea0*/  IADD3.X R13, R39, R13, R101, P0, !PT ;  /* 0x0000000d270d7210 */ /* 0x000fe200007fe465 */
[C---:B------:R-:W-:Y:S01]  /*6eb0*/  IMAD R39, R11.reuse, UR7, R10 ;  /* 0x000000070b277c24 */ /* 0x040fe2000f8e020a */
[----:B------:R-:W-:Y:S01]  /*6ec0*/  LOP3.LUT R8, R8, R21, RZ, 0x3c, !PT ;  /* 0x0000001508087212 */ /* 0x000fe200078e3cff */
[----:B------:R0:W-:Y:S01]  /*6ed0*/  STSM.16.M88.4 [R15], R4 ;  /* 0x000000040f007844 */ /* 0x0001e20000000200 */
[----:B------:R-:W-:Y:S01]  /*6ee0*/  SHF.R.U64 R26, R26, 0x3, RZ ;  /* 0x000000031a1a7819 */ /* 0x000fe200000012ff */
[----:B------:R-:W-:Y:S01]  /*6ef0*/  IMAD.WIDE.U32 R12, R11, UR6, R12 ;  /* 0x000000060b0c7c25 */ /* 0x000fe2000f8e000c */
[----:B------:R-:W-:Y:S01]  /*6f00*/  F2FP.BF16.F32.PACK_AB R10, R89, R90 ;  /* 0x0000005a590a723e */ /* 0x000fe200000010ff */
[----:B------:R-:W-:Y:S01]  /*6f10*/  ULDC.64 UR6, c[0x0][0xb50] ;  /* 0x0002d40000067ab9 */ /* 0x000fe20000000a00 */
[----:B------:R-:W-:Y:S01]  /*6f20*/  LOP3.LUT R28, R28, R29, RZ, 0x3c, !PT ;  /* 0x0000001d1c1c7212 */ /* 0x000fe200078e3cff */
[----:B------:R-:W-:Y:S01]  /*6f30*/  IMAD R90, R23, UR5, RZ ;  /* 0x00000005175a7c24 */ /* 0x000fe2000f8e02ff */
[----:B------:R-:W-:Y:S01]  /*6f40*/  MOV R14, R8 ;  /* 0x00000008000e7202 */ /* 0x000fe20000000f00 */
[----:B------:R-:W-:Y:S01]  /*6f50*/  IMAD.X R29, RZ, RZ, R37, P3 ;  /* 0x000000ffff1d7224 */ /* 0x000fe200018e0625 */
[----:B------:R-:W-:-:S02]  /*6f60*/  LOP3.LUT P0, RZ, R22, 0x3, RZ, 0xc0, !PT ;  /* 0x0000000316ff7812 */ /* 0x000fc4000780c0ff */
[----:B------:R-:W-:Y:S02]  /*6f70*/  F2FP.BF16.F32.PACK_AB R8, R88, R91 ;  /* 0x0000005b5808723e */ /* 0x000fe400000010ff */
[----:B------:R-:W-:Y:S02]  /*6f80*/  F2FP.BF16.F32.PACK_AB R9, R96, R99 ;  /* 0x000000636009723e */ /* 0x000fe400000010ff */
[----:B------:R-:W-:Y:S01]  /*6f90*/  F2FP.BF16.F32.PACK_AB R11, R47, R46 ;  /* 0x0000002e2f0b723e */ /* 0x000fe200000010ff */
[----:B0-----:R-:W-:Y:S01]  /*6fa0*/  VIADD R5, R41, 0x8 ;  /* 0x0000000829057836 */ /* 0x001fe20000000000 */
[----:B------:R-:W-:Y:S01]  /*6fb0*/  LEA R38, P3, R12, UR6, 0x2 ;  /* 0x000000060c267c11 */ /* 0x000fe2000f8610ff */
[----:B------:R-:W-:Y:S01]  /*6fc0*/  IMAD.IADD R7, R13, 0x1, R39 ;  /* 0x000000010d077824 */ /* 0x000fe200078e0227 */
[----:B------:R-:W-:Y:S01]  /*6fd0*/  LOP3.LUT R26, R26, R27, RZ, 0x3c, !PT ;  /* 0x0000001b1a1a7212 */ /* 0x000fe200078e3cff */
[----:B------:R-:W-:Y:S01]  /*6fe0*/  IMAD.X R27, RZ, RZ, R37, P2 ;  /* 0x000000ffff1b7224 */ /* 0x000fe200010e0625 */
[-C--:B------:R-:W-:Y:S01]  /*6ff0*/  ISETP.GE.OR P2, PT, R41, R90.reuse, P0 ;  /* 0x0000005a2900720c */ /* 0x080fe20000746670 */
[----:B------:R0:W-:Y:S01]  /*7000*/  STSM.16.M88.4 [R14], R8 ;  /* 0x000000080e007844 */ /* 0x0001e20000000200 */
[----:B------:R-:W-:-:S02]  /*7010*/  ISETP.GE.OR P0, PT, R5, R90, P0 ;  /* 0x0000005a0500720c */ /* 0x000fc40000706670 */
[----:B------:R-:W-:Y:S01]  /*7020*/  LEA.HI.X R39, R12, UR7, R7, 0x2, P3 ;  /* 0x000000070c277c11 */ /* 0x000fe200098f1407 */
[----:B------:R-:W-:Y:S01]  /*7030*/  SHFL.IDX PT, R88, R38, RZ, 0x1c1f ;  /* 0x001c1fff26587589 */ /* 0x000fe200000e0000 */
[----:B------:R-:W-:Y:S02]  /*7040*/  F2FP.BF16.F32.PACK_AB R4, R49, R48 ;  /* 0x000000303104723e */ /* 0x000fe400000010ff */
[----:B------:R-:W-:Y:S01]  /*7050*/  F2FP.BF16.F32.PACK_AB R5, R51, R50 ;  /* 0x000000323305723e */ /* 0x000fe200000010ff */
[----:B------:R-:W1:Y:S01]  /*7060*/  SHFL.IDX PT, R89, R39, RZ, 0x1c1f ;  /* 0x001c1fff27597589 */ /* 0x000e6200000e0000 */
[----:B------:R-:W-:Y:S02]  /*7070*/  F2FP.BF16.F32.PACK_AB R6, R53, R52 ;  /* 0x000000343506723e */ /* 0x000fe400000010ff */
[----:B------:R-:W-:Y:S02]  /*7080*/  F2FP.BF16.F32.PACK_AB R7, R55, R54 ;  /* 0x000000363707723e */ /* 0x000fe400000010ff */
[----:B------:R-:W-:-:S02]  /*7090*/  F2FP.BF16.F32.PACK_AB R12, R57, R56 ;  /* 0x00000038390c723e */ /* 0x000fc400000010ff */
[----:B------:R-:W-:Y:S01]  /*70a0*/  F2FP.BF16.F32.PACK_AB R13, R59, R58 ;  /* 0x0000003a3b0d723e */ /* 0x000fe200000010ff */
[----:B------:R-:W-:Y:S01]  /*70b0*/  STSM.16.M88.4 [R106], R4 ;  /* 0x000000046a007844 */ /* 0x000fe20000000200 */
[----:B0-----:R-:W-:Y:S01]  /*70c0*/  F2FP.BF16.F32.PACK_AB R14, R61, R60 ;  /* 0x0000003c3d0e723e */ /* 0x001fe200000010ff */
[----:B------:R-:W0:Y:S01]  /*70d0*/  @P1 LDC R59, c[0x0][0xbec] ;  /* 0x0002fb00ff3b1b82 */ /* 0x000e220000000800 */
[----:B------:R-:W-:Y:S01]  /*70e0*/  F2FP.BF16.F32.PACK_AB R15, R63, R62 ;  /* 0x0000003e3f0f723e */ /* 0x000fe200000010ff */
[----:B------:R-:W-:Y:S01]  /*70f0*/  SHFL.IDX PT, R56, R38, 0x1, 0x1c1f ;  /* 0x003c1f0026387f89 */ /* 0x000fe200000e0000 */
[----:B------:R-:W-:Y:S02]  /*7100*/  F2FP.BF16.F32.PACK_AB R72, R73, R72 ;  /* 0x000000484948723e */ /* 0x000fe400000010ff */
[----:B------:R-:W-:Y:S01]  /*7110*/  F2FP.BF16.F32.PACK_AB R8, R65, R64 ;  /* 0x000000404108723e */ /* 0x000fe200000010ff */
[----:B------:R-:W-:Y:S01]  /*7120*/  STSM.16.M88.4 [R105], R12 ;  /* 0x0000000c69007844 */ /* 0x000fe20000000200 */
[----:B------:R-:W-:Y:S01]  /*7130*/  F2FP.BF16.F32.PACK_AB R9, R67, R66 ;  /* 0x000000424309723e */ /* 0x000fe200000010ff */
[----:B------:R-:W2:Y:S01]  /*7140*/  @P1 LDC R61, c[0x0][0xbf0] ;  /* 0x0002fc00ff3d1b82 */ /* 0x000ea20000000800 */
[----:B------:R-:W-:Y:S01]  /*7150*/  F2FP.BF16.F32.PACK_AB R10, R69, R68 ;  /* 0x00000044450a723e */ /* 0x000fe200000010ff */
[----:B------:R-:W3:Y:S01]  /*7160*/  SHFL.IDX PT, R57, R39, 0x1, 0x1c1f ;  /* 0x003c1f0027397f89 */ /* 0x000ee200000e0000 */
[----:B------:R-:W-:-:S02]  /*7170*/  F2FP.BF16.F32.PACK_AB R11, R71, R70 ;  /* 0x00000046470b723e */ /* 0x000fc400000010ff */
[----:B------:R-:W-:Y:S02]  /*7180*/  F2FP.BF16.F32.PACK_AB R73, R75, R74 ;  /* 0x0000004a4b49723e */ /* 0x000fe400000010ff */
[----:B------:R-:W-:Y:S01]  /*7190*/  F2FP.BF16.F32.PACK_AB R80, R81, R80 ;  /* 0x000000505150723e */ /* 0x000fe200000010ff */
[----:B------:R-:W-:Y:S01]  /*71a0*/  STSM.16.M88.4 [R104], R8 ;  /* 0x0000000868007844 */ /* 0x000fe20000000200 */
[----:B------:R-:W-:Y:S02]  /*71b0*/  MOV R103, R42 ;  /* 0x0000002a00677202 */ /* 0x000fe40000000f00 */
[----:B------:R-:W-:Y:S02]  /*71c0*/  F2FP.BF16.F32.PACK_AB R74, R77, R76 ;  /* 0x0000004c4d4a723e */ /* 0x000fe400000010ff */
[----:B------:R-:W-:Y:S02]  /*71d0*/  F2FP.BF16.F32.PACK_AB R75, R79, R78 ;  /* 0x0000004e4f4b723e */ /* 0x000fe400000010ff */
[----:B------:R-:W-:-:S02]  /*71e0*/  F2FP.BF16.F32.PACK_AB R81, R83, R82 ;  /* 0x000000525351723e */ /* 0x000fc400000010ff */
[----:B------:R-:W-:Y:S01]  /*71f0*/  F2FP.BF16.F32.PACK_AB R82, R85, R84 ;  /* 0x000000545552723e */ /* 0x000fe200000010ff */
[----:B------:R-:W-:Y:S01]  /*7200*/  STSM.16.M88.4 [R103], R72 ;  /* 0x0000004867007844 */ /* 0x000fe20000000200 */
[----:B------:R-:W-:Y:S02]  /*7210*/  F2FP.BF16.F32.PACK_AB R83, R87, R86 ;  /* 0x000000565753723e */ /* 0x000fe400000010ff */
[C---:B------:R-:W-:Y:S02]  /*7220*/  LOP3.LUT R21, R36.reuse, 0x380, RZ, 0xc0, !PT ;  /* 0x0000038024157812 */ /* 0x040fe400078ec0ff */
[C---:B------:R-:W-:Y:S01]  /*7230*/  IADD3 R33, P5, R36.reuse, 0x2000, RZ ;  /* 0x0000200024217810 */ /* 0x040fe20007fbe0ff */
[----:B------:R-:W-:Y:S01]  /*7240*/  STSM.16.M88.4 [R97], R80 ;  /* 0x0000005061007844 */ /* 0x000fe20000000200 */
[----:B------:R-:W-:Y:S01]  /*7250*/  SHF.R.U64 R21, R21, 0x3, RZ ;  /* 0x0000000315157819 */ /* 0x000fe200000012ff */
[----:B------:R-:W-:Y:S01]  /*7260*/  UIMAD UR5, UR12, UR8, URZ ;  /* 0x000000080c0572a4 */ /* 0x000fe2000f8e023f */
[----:B------:R-:W-:Y:S01]  /*7270*/  BAR.SYNC.DEFER_BLOCKING 0x1, 0x100 ;  /* 0x0044000000007b1d */ /* 0x000fe20000010000 */
[----:B------:R-:W-:-:S02]  /*7280*/  IADD3 R31, P4, R36, 0x3000, RZ ;  /* 0x00003000241f7810 */ /* 0x000fc40007f9e0ff */
[----:B------:R-:W-:Y:S01]  /*7290*/  LOP3.LUT R36, R21, R36, RZ, 0x3c, !PT ;  /* 0x0000002415247212 */ /* 0x000fe200078e3cff */
[----:B------:R-:W-:Y:S01]  /*72a0*/  IMAD.X R21, RZ, RZ, R37, P6 ;  /* 0x000000ffff157224 */ /* 0x000fe200030e0625 */
[----:B------:R-:W-:Y:S01]  /*72b0*/  UIMAD.WIDE.U32 UR6, UR11, UR8, URZ ;  /* 0x000000080b0672a5 */ /* 0x000fe2000f8e003f */
[----:B------:R-:W-:Y:S01]  /*72c0*/  LOP3.LUT R32, R33, 0x380, RZ, 0xc0, !PT ;  /* 0x0000038021207812 */ /* 0x000fe200078ec0ff */
[----:B------:R-:W-:Y:S01]  /*72d0*/  UIMAD UR5, UR11, UR9, UR5 ;  /* 0x000000090b0572a4 */ /* 0x000fe2000f8e0205 */
[----:B------:R-:W-:Y:S02]  /*72e0*/  LOP3.LUT R30, R31, 0x380, RZ, 0xc0, !PT ;  /* 0x000003801f1e7812 */ /* 0x000fe400078ec0ff */
[----:B------:R-:W-:Y:S01]  /*72f0*/  ULDC.64 UR8, c[0x0][0xaf0] ;  /* 0x0002bc0000087ab9 */ /* 0x000fe20000000a00 */
[----:B-1----:R1:W-:Y:S01]  /*7300*/  @!P2 ST.E desc[UR36][R88.64], R3 ;  /* 0x000000035800a985 */ /* 0x0023e2000c101924 */
[----:B------:R-:W-:Y:S01]  /*7310*/  UIADD3 UR7, UR7, UR5, URZ ;  /* 0x0000000507077290 */ /* 0x000fe2000fffe03f */
[----:B------:R-:W-:-:S02]  /*7320*/  SHF.R.U64 R32, R32, 0x3, RZ ;  /* 0x0000000320207819 */ /* 0x000fc400000012ff */
[----:B---3--:R0:W-:Y:S01]  /*7330*/  @!P0 ST.E desc[UR36][R56.64], R0 ;  /* 0x0000000038008985 */ /* 0x0081e2000c101924 */
[----:B------:R-:W-:Y:S02]  /*7340*/  SHF.R.U64 R30, R30, 0x3, RZ ;  /* 0x000000031e1e7819 */ /* 0x000fe400000012ff */
[----:B-1----:R-:W-:Y:S01]  /*7350*/  LEA R3, R17, R19, 0x5 ;  /* 0x0000001311037211 */ /* 0x002fe200078e28ff */
[----:B------:R1:W5:Y:S01]  /*7360*/  LD.E.128 R44, desc[UR36][R34.64] ;  /* 0x00000024222c7980 */ /* 0x000362000c101d00 */
[----:B------:R-:W-:Y:S01]  /*7370*/  UIMAD UR5, UR10, UR8, URZ ;  /* 0x000000080a0572a4 */ /* 0x000fe2000f8e023f */
[----:B------:R-:W-:Y:S01]  /*7380*/  LOP3.LUT R32, R32, R33, RZ, 0x3c, !PT ;  /* 0x0000002120207212 */ /* 0x000fe200078e3cff */
[----:B------:R-:W-:Y:S01]  /*7390*/  UIMAD.WIDE.U32 UR6, UR60, UR8, UR6 ;  /* 0x000000083c0672a5 */ /* 0x000fe2000f8e0006 */
[----:B------:R3:W5:Y:S01]  /*73a0*/  LD.E.128 R52, desc[UR36][R28.64] ;  /* 0x000000241c347980 */ /* 0x000762000c101d00 */
[----:B------:R-:W-:-:S03]  /*73b0*/  LOP3.LUT R30, R30, R31, RZ, 0x3c, !PT ;  /* 0x0000001f1e1e7212 */ /* 0x000fc600078e3cff */
[----:B------:R4:W5:Y:S01]  /*73c0*/  LD.E.128 R8, desc[UR36][R20.64] ;  /* 0x0000002414087980 */ /* 0x000962000c101d00 */
[----:B-1----:R-:W1:Y:S01]  /*73d0*/  LDC.64 R34, c[0x0][0xae0] ;  /* 0x0002b800ff227b82 */ /* 0x002e620000000a00 */
[----:B------:R-:W-:Y:S01]  /*73e0*/  UIMAD UR5, UR60, UR9, UR5 ;  /* 0x000000093c0572a4 */ /* 0x000fe2000f8e0205 */
[----:B------:R-:W-:Y:S01]  /*73f0*/  IMAD.X R33, RZ, RZ, R37, P5 ;  /* 0x000000ffff217224 */ /* 0x000fe200028e0625 */
[----:B------:R-:W-:Y:S01]  /*7400*/  IADD3.X R31, RZ, R37, RZ, P4, !PT ;  /* 0x00000025ff1f7210 */ /* 0x000fe200027fe4ff */
[----:B---3--:R-:W-:Y:S01]  /*7410*/  IMAD R28, R98, 0x80, R3 ;  /* 0x00000080621c7824 */ /* 0x008fe200078e0203 */
[----:B------:R-:W-:Y:S01]  /*7420*/  UIADD3 UR7, UR7, UR5, URZ ;  /* 0x0000000507077290 */ /* 0x000fe2000fffe03f */
[----:B------:R-:W5:Y:S02]  /*7430*/  LD.E.128 R36, desc[UR36][R36.64] ;  /* 0x0000002424247980 */ /* 0x000f64000c101d00 */
[----:B0-----:R-:W-:Y:S02]  /*7440*/  @P1 IMAD.HI.U32 R0, R28, R59, RZ ;  /* 0x0000003b1c001227 */ /* 0x001fe400078e00ff */
[----:B------:R-:W5:Y:S02]  /*7450*/  LD.E.128 R40, desc[UR36][R32.64] ;  /* 0x0000002420287980 */ /* 0x000f64000c101d00 */
[----:B----4-:R-:W-:Y:S01]  /*7460*/  IMAD.MOV.U32 R20, RZ, RZ, R28 ;  /* 0x000000ffff147224 */ /* 0x010fe200078e001c */
[----:B--2---:R-:W-:Y:S01]  /*7470*/  @P1 SHF.R.U32.HI R20, RZ, R61, R0 ;  /* 0x0000003dff141219 */ /* 0x004fe20000011600 */
[----:B------:R-:W5:Y:S03]  /*7480*/  LD.E.128 R4, desc[UR36][R30.64] ;  /* 0x000000241e047980 */ /* 0x000f66000c101d00 */
[----:B------:R-:W-:Y:S01]  /*7490*/  IADD3 R0, -R20, RZ, RZ ;  /* 0x000000ff14007210 */ /* 0x000fe20007ffe1ff */
[----:B------:R-:W5:Y:S01]  /*74a0*/  LD.E.128 R48, desc[UR36][R26.64] ;  /* 0x000000241a307980 */ /* 0x000f62000c101d00 */
[----:B------:R-:W-:-:S03]  /*74b0*/  SHF.R.S32.HI R3, RZ, 0x1f, R20 ;  /* 0x0000001fff037819 */ /* 0x000fc60000011414 */
[----:B------:R-:W-:Y:S01]  /*74c0*/  IMAD R23, R23, R0, R28 ;  /* 0x0000000017177224 */ /* 0x000fe200078e021c */
[----:B------:R0:W5:Y:S01]  /*74d0*/  LD.E.128 R12, desc[UR36][R24.64] ;  /* 0x00000024180c7980 */ /* 0x000162000c101d00 */
[-C--:B-1----:R-:W-:Y:S01]  /*74e0*/  IMAD R3, R3, R34.reuse, RZ ;  /* 0x0000002203037224 */ /* 0x082fe200078e02ff */
[----:B------:R-:W-:Y:S01]  /*74f0*/  @!PT LDS RZ, [RZ] ;  /* 0x00000000fffff984 */ /* 0x000fe20000000800 */
[----:B------:R-:W-:Y:S01]  /*7500*/  @!PT LDS RZ, [RZ] ;  /* 0x00000000fffff984 */ /* 0x000fe20000000800 */
[----:B------:R-:W-:Y:S01]  /*7510*/  @!PT LDS RZ, [RZ] ;  /* 0x00000000fffff984 */ /* 0x000fe20000000800 */
[----:B------:R-:W-:Y:S01]  /*7520*/  @!PT LDS RZ, [RZ] ;  /* 0x00000000fffff984 */ /* 0x000fe20000000800 */
[----:B------:R1:W-:Y:S06]  /*7530*/  MEMBAR.ALL.CTA ;  /* 0x0000000000007992 */ /* 0x0003ec0000008000 */
[----:B-1----:R-:W1:Y:S01]  /*7540*/  FENCE.VIEW.ASYNC.S ;  /* 0x00000000000073c6 */ /* 0x002e620000000000 */
[C---:B------:R-:W-:Y:S01]  /*7550*/  IMAD R3, R20.reuse, R35, R3 ;  /* 0x0000002314037224 */ /* 0x040fe200078e0203 */
[----:B------:R-:W-:Y:S01]  /*7560*/  SHF.R.S32.HI R0, RZ, 0x1f, R23 ;  /* 0x0000001fff007819 */ /* 0x000fe20000011417 */
[----:B------:R-:W-:Y:S01]  /*7570*/  IMAD.WIDE.U32 R20, R20, R34, UR6 ;  /* 0x0000000614147e25 */ /* 0x000fe2000f8e0022 */
[----:B------:R-:W-:-:S03]  /*7580*/  ULDC.64 UR6, c[0x0][0xad8] ;  /* 0x0002b60000067ab9 */ /* 0x000fc60000000a00 */
[----:B------:R-:W-:Y:S02]  /*7590*/  IMAD.IADD R21, R21, 0x1, R3 ;  /* 0x0000000115157824 */ /* 0x000fe400078e0203 */
[----:B------:R-:W-:Y:S02]  /*75a0*/  IMAD R0, R0, UR6, RZ ;  /* 0x0000000600007c24 */ /* 0x000fe4000f8e02ff */
[----:B------:R-:W-:Y:S01]  /*75b0*/  IMAD R29, R98, 0x80, R19 ;  /* 0x00000080621d7824 */ /* 0x000fe200078e0213 */
[----:B------:R-:W-:Y:S01]  /*75c0*/  UIADD3 UR4, UR4, 0x2a820, URZ ;  /* 0x0002a82004047890 */ /* 0x000fe2000fffe03f */
[C---:B0-----:R-:W-:Y:S02]  /*75d0*/  IMAD R25, R23.reuse, UR7, R0 ;  /* 0x0000000717197c24 */ /* 0x041fe4000f8e0200 */
[----:B------:R-:W-:Y:S01]  /*75e0*/  IMAD.WIDE.U32 R20, R23, UR6, R20 ;  /* 0x0000000617147c25 */ /* 0x000fe2000f8e0014 */
[----:B------:R-:W-:Y:S01]  /*75f0*/  UIADD3 UR38, UR38, 0x1, URZ ;  /* 0x0000000126267890 */ /* 0x000fe2000fffe03f */
[----:B------:R-:W-:Y:S01]  /*7600*/  ISETP.GE.AND P1, PT, R29, R90, PT ;  /* 0x0000005a1d00720c */ /* 0x000fe20003f26270 */
[----:B------:R-:W-:Y:S01]  /*7610*/  ULDC.64 UR6, c[0x0][0xa80] ;  /* 0x0002a00000067ab9 */ /* 0x000fe20000000a00 */
[----:B------:R-:W-:Y:S01]  /*7620*/  IMAD.IADD R21, R21, 0x1, R25 ;  /* 0x0000000115157824 */ /* 0x000fe200078e0219 */
[----:B------:R-:W-:Y:S01]  /*7630*/  UPRMT UR4, URZ, 0x654, UR4 ;  /* 0x000006543f047896 */ /* 0x000fe20008000004 */
[----:B------:R-:W-:Y:S01]  /*7640*/  LEA R0, P2, R20, UR6, 0x1 ;  /* 0x0000000614007c11 */ /* 0x000fe2000f8408ff */
[----:B------:R-:W-:Y:S01]  /*7650*/  UISETP.NE.AND UP0, UPT, UR38, 0x2, UPT ;  /* 0x000000022600788c */ /* 0x000fe2000bf05270 */
[----:B------:R-:W-:-:S02]  /*7660*/  IADD3 R3, R29, 0x20, RZ ;  /* 0x000000201d037810 */ /* 0x000fc40007ffe0ff */
[----:B------:R-:W-:Y:S01]  /*7670*/  LEA.HI.X R23, R20, UR7, R21, 0x1, P2 ;  /* 0x0000000714177c11 */ /* 0x000fe200090f0c15 */
[----:B------:R-:W-:Y:S01]  /*7680*/  USEL UR6, URZ, 0x1, UP0 ;  /* 0x000000013f067887 */ /* 0x000fe20008000000 */
[-C--:B------:R-:W-:Y:S01]  /*7690*/  ISETP.GE.AND P3, PT, R3, R90.reuse, PT ;  /* 0x0000005a0300720c */ /* 0x080fe20003f66270 */
[----:B------:R-:W-:Y:S01]  /*76a0*/  ULDC UR5, c[0x0][0xc] ;  /* 0x0000030000057ab9 */ /* 0x000fe20000000800 */
[----:B------:R-:W-:Y:S01]  /*76b0*/  VIADD R3, R29, 0x40 ;  /* 0x000000401d037836 */ /* 0x000fe20000000000 */
[----:B------:R-:W-:Y:S01]  /*76c0*/  UIADD3 UR61, UR5, UR61, URZ ;  /* 0x0000003d053d7290 */ /* 0x000fe2000fffe03f */
[----:B-1----:R0:W1:Y:S01]  /*76d0*/  SHFL.IDX PT, R26, R0, RZ, 0x181f ;  /* 0x00181fff001a7589 */ /* 0x00206200000e0000 */
[----:B------:R-:W-:Y:S01]  /*76e0*/  USEL UR38, UR38, URZ, UP0 ;  /* 0x0000003f26267287 */ /* 0x000fe20008000000 */
[----:B------:R-:W-:Y:S01]  /*76f0*/  SYNCS.ARRIVE.TRANS64.RED.A1T0 RZ, [UR4], RZ ;  /* 0x000000ffffff79a7 */ /* 0x000fe20008100404 */
[----:B------:R-:W-:Y:S01]  /*7700*/  ULOP3.LUT UR39, UR39, UR6, URZ, 0x3c, !UPT ;  /* 0x0000000627277292 */ /* 0x000fe2000f8e3c3f */
[----:B------:R0:W2:Y:S01]  /*7710*/  SHFL.IDX PT, R27, R23, RZ, 0x181f ;  /* 0x00181fff171b7589 */ /* 0x0000a200000e0000 */
[----:B------:R-:W-:Y:S01]  /*7720*/  BSSY B0, `(.L_x_31) ;  /* 0x000000b000007945 */ /* 0x000fe20003800000 */
[----:B------:R-:W-:-:S03]  /*7730*/  ISETP.GE.AND P0, PT, R3, R90, PT ;  /* 0x0000005a0300720c */ /* 0x000fc60003f06270 */
[----:B------:R-:W-:Y:S10]  /*7740*/  @P1 BRA `(.L_x_32) ;  /* 0x0000000000201947 */ /* 0x000ff40003800000 */
[----:B------:R-:W-:Y:S02]  /*7750*/  ULDC UR4, c[0x0][0xac8] ;  /* 0x0002b20000047ab9 */ /* 0x000fe40000000800 */
[----:B------:R-:W-:Y:S02]  /*7760*/  ISETP.GE.AND P2, PT, R16, UR4, PT ;  /* 0x0000000410007c0c */ /* 0x000fe4000bf46270 */
[----:B------:R-:W-:-:S11]  /*7770*/  ISETP.GE.AND P1, PT, R2, UR4, PT ;  /* 0x0000000402007c0c */ /* 0x000fd6000bf26270 */
[----:B-1----:R-:W-:Y:S02]  /*7780*/  @!P2 LEA R24, P4, R16, R26, 0x1 ;  /* 0x0000001a1018a211 */ /* 0x002fe400078808ff */
[----:B--2---:R-:W-:Y:S02]  /*7790*/  @!P1 IMAD.WIDE R20, R2, 0x2, R26 ;  /* 0x0000000202149825 */ /* 0x004fe400078e021a */
[----:B------:R-:W-:-:S03]  /*77a0*/  @!P2 LEA.HI.X R25, R16, R27, R166, 0x1, P4 ;  /* 0x0000001b1019a211 */ /* 0x000fc600020f0ca6 */
[----:B-----5:R3:W-:Y:S04]  /*77b0*/  @!P1 ST.E.128 desc[UR36][R20.64], R36 ;  /* 0x0000002414009985 */ /* 0x0207e8000c101d24 */
[----:B------:R3:W-:Y:S02]  /*77c0*/  @!P2 ST.E.128 desc[UR36][R24.64], R52 ;  /* 0x000000341800a985 */ /* 0x0007e4000c101d24 */
.L_x_32:
[----:B------:R-:W-:Y:S05]  /*77d0*/  BSYNC B0 ;  /* 0x0000000000007941 */ /* 0x000fea0003800000 */
.L_x_31:
[----:B--2---:R2:W4:Y:S01]  /*77e0*/  SHFL.IDX PT, R27, R23, 0x1, 0x181f ;  /* 0x00381f00171b7f89 */ /* 0x00452200000e0000 */
[----:B------:R-:W-:Y:S03]  /*77f0*/  BSSY B0, `(.L_x_33) ;  /* 0x000000b000007945 */ /* 0x000fe60003800000 */
[----:B-1----:R2:W1:Y:S01]  /*7800*/  SHFL.IDX PT, R26, R0, 0x1, 0x181f ;  /* 0x00381f00001a7f89 */ /* 0x00246200000e0000 */
[----:B------:R-:W-:Y:S05]  /*7810*/  @P3 BRA `(.L_x_34) ;  /* 0x0000000000203947 */ /* 0x000fea0003800000 */
[----:B------:R-:W-:Y:S02]  /*7820*/  ULDC UR4, c[0x0][0xac8] ;  /* 0x0002b20000047ab9 */ /* 0x000fe40000000800 */
[----:B------:R-:W-:Y:S02]  /*7830*/  ISETP.GE.AND P3, PT, R16, UR4, PT ;  /* 0x0000000410007c0c */ /* 0x000fe4000bf66270 */
[----:B------:R-:W-:-:S11]  /*7840*/  ISETP.GE.AND P2, PT, R2, UR4, PT ;  /* 0x0000000402007c0c */ /* 0x000fd6000bf46270 */
[----:B-1-3--:R-:W-:Y:S02]  /*7850*/  @!P3 LEA R24, P1, R16, R26, 0x1 ;  /* 0x0000001a1018b211 */ /* 0x00afe400078208ff */
[----:B----4-:R-:W-:Y:S02]  /*7860*/  @!P2 IMAD.WIDE R20, R2, 0x2, R26 ;  /* 0x000000020214a825 */ /* 0x010fe400078e021a */
[----:B------:R-:W-:-:S03]  /*7870*/  @!P3 LEA.HI.X R25, R16, R27, R166, 0x1, P1 ;  /* 0x0000001b1019b211 */ /* 0x000fc600008f0ca6 */
[----:B-----5:R1:W-:Y:S04]  /*7880*/  @!P2 ST.E.128 desc[UR36][R20.64], R44 ;  /* 0x0000002c1400a985 */ /* 0x0203e8000c101d24 */
[----:B------:R1:W-:Y:S02]  /*7890*/  @!P3 ST.E.128 desc[UR36][R24.64], R48 ;  /* 0x000000301800b985 */ /* 0x0003e4000c101d24 */
.L_x_34:
[----:B------:R-:W-:Y:S05]  /*78a0*/  BSYNC B0 ;  /* 0x0000000000007941 */ /* 0x000fea0003800000 */
.L_x_33:
[----:B----4-:R4:W0:Y:S01]  /*78b0*/  SHFL.IDX PT, R27, R23, 0x2, 0x181f ;  /* 0x00581f00171b7f89 */ /* 0x01082200000e0000 */
[----:B------:R-:W-:Y:S03]  /*78c0*/  BSSY B0, `(.L_x_35) ;  /* 0x000000b000007945 */ /* 0x000fe60003800000 */
[----:B-1----:R4:W1:Y:S01]  /*78d0*/  SHFL.IDX PT, R26, R0, 0x2, 0x181f ;  /* 0x00581f00001a7f89 */ /* 0x00286200000e0000 */
[----:B------:R-:W-:Y:S05]  /*78e0*/  @P0 BRA `(.L_x_36) ;  /* 0x0000000000200947 */ /* 0x000fea0003800000 */
[----:B------:R-:W-:Y:S02]  /*78f0*/  ULDC UR4, c[0x0][0xac8] ;  /* 0x0002b20000047ab9 */ /* 0x000fe40000000800 */
[----:B------:R-:W-:Y:S02]  /*7900*/  ISETP.GE.AND P2, PT, R16, UR4, PT ;  /* 0x0000000410007c0c */ /* 0x000fe4000bf46270 */
[----:B------:R-:W-:-:S11]  /*7910*/  ISETP.GE.AND P1, PT, R2, UR4, PT ;  /* 0x0000000402007c0c */ /* 0x000fd6000bf26270 */
[----:B-1-3--:R-:W-:Y:S02]  /*7920*/  @!P2 LEA R24, P0, R16, R26, 0x1 ;  /* 0x0000001a1018a211 */ /* 0x00afe400078008ff */
[----:B0-----:R-:W-:Y:S02]  /*7930*/  @!P1 IMAD.WIDE R20, R2, 0x2, R26 ;  /* 0x0000000202149825 */ /* 0x001fe400078e021a */
[----:B------:R-:W-:-:S03]  /*7940*/  @!P2 LEA.HI.X R25, R16, R27, R166, 0x1, P0 ;  /* 0x0000001b1019a211 */ /* 0x000fc600000f0ca6 */
[----:B-----5:R0:W-:Y:S04]  /*7950*/  @!P1 ST.E.128 desc[UR36][R20.64], R40 ;  /* 0x0000002814009985 */ /* 0x0201e8000c101d24 */
[----:B------:R0:W-:Y:S02]  /*7960*/  @!P2 ST.E.128 desc[UR36][R24.64], R12 ;  /* 0x0000000c1800a985 */ /* 0x0001e4000c101d24 */
.L_x_36:
[----:B------:R-:W-:Y:S05]  /*7970*/  BSYNC B0 ;  /* 0x0000000000007941 */ /* 0x000fea0003800000 */
.L_x_35:
[----:B------:R-:W-:Y:S01]  /*7980*/  IADD3 R3, R29, 0x60, RZ ;  /* 0x000000601d037810 */ /* 0x000fe20007ffe0ff */
[----:B0--3--:R0:W3:Y:S01]  /*7990*/  SHFL.IDX PT, R21, R23, 0x3, 0x181f ;  /* 0x00781f0017157f89 */ /* 0x0090e200000e0000 */
[----:B------:R-:W-:Y:S01]  /*79a0*/  BSSY B0, `(.L_x_37) ;  /* 0x000000d000007945 */ /* 0x000fe20003800000 */
[----:B------:R-:W-:Y:S01]  /*79b0*/  VIADD R18, R18, 0x1 ;  /* 0x0000000112127836 */ /* 0x000fe20000000000 */
[----:B------:R-:W-:Y:S01]  /*79c0*/  ISETP.GE.AND P0, PT, R3, R90, PT ;  /* 0x0000005a0300720c */ /* 0x000fe20003f06270 */
[----:B------:R0:W0:-:S12]  /*79d0*/  SHFL.IDX PT, R20, R0, 0x3, 0x181f ;  /* 0x00781f0000147f89 */ /* 0x00001800000e0000 */
[----:B------:R-:W-:Y:S05]  /*79e0*/  @P0 BRA `(.L_x_38) ;  /* 0x0000000000200947 */ /* 0x000fea0003800000 */
[----:B------:R-:W-:Y:S02]  /*79f0*/  ULDC UR4, c[0x0][0xac8] ;  /* 0x0002b20000047ab9 */ /* 0x000fe40000000800 */
[----:B------:R-:W-:Y:S02]  /*7a00*/  ISETP.GE.AND P2, PT, R16, UR4, PT ;  /* 0x0000000410007c0c */ /* 0x000fe4000bf46270 */
[----:B------:R-:W-:-:S11]  /*7a10*/  ISETP.GE.AND P1, PT, R2, UR4, PT ;  /* 0x0000000402007c0c */ /* 0x000fd6000bf26270 */
[----:B0----5:R-:W-:Y:S02]  /*7a20*/  @!P2 LEA R14, P0, R16, R20, 0x1 ;  /* 0x00000014100ea211 */ /* 0x021fe400078008ff */
[----:B---3--:R-:W-:Y:S02]  /*7a30*/  @!P1 IMAD.WIDE R12, R2, 0x2, R20 ;  /* 0x00000002020c9825 */ /* 0x008fe400078e0214 */
[----:B------:R-:W-:-:S03]  /*7a40*/  @!P2 LEA.HI.X R15, R16, R21, R166, 0x1, P0 ;  /* 0x00000015100fa211 */ /* 0x000fc600000f0ca6 */
[----:B------:R0:W-:Y:S04]  /*7a50*/  @!P1 ST.E.128 desc[UR36][R12.64], R4 ;  /* 0x000000040c009985 */ /* 0x0001e8000c101d24 */
[----:B------:R0:W-:Y:S02]  /*7a60*/  @!P2 ST.E.128 desc[UR36][R14.64], R8 ;  /* 0x000000080e00a985 */ /* 0x0001e4000c101d24 */
.L_x_38:
[----:B------:R-:W-:Y:S05]  /*7a70*/  BSYNC B0 ;  /* 0x0000000000007941 */ /* 0x000fea0003800000 */
.L_x_37:
[----:B0-2-4-:R-:W0:Y:S02]  /*7a80*/  LDC R0, c[0x0][0xc34] ;  /* 0x00030d00ff007b82 */ /* 0x015e240000000800 */
[----:B0-----:R-:W-:-:S13]  /*7a90*/  ISETP.LE.AND P0, PT, R0, UR61, PT ;  /* 0x0000003d00007c0c */ /* 0x001fda000bf03270 */
[----:B------:R-:W-:Y:S05]  /*7aa0*/  @!P0 BRA `(.L_x_39) ;  /* 0xffffff90008c8947 */ /* 0x000fea000383ffff */
[----:B------:R-:W-:Y:S05]  /*7ab0*/  EXIT ;  /* 0x000000000000794d */ /* 0x000fea0003800000 */
.L_x_5:
[----:B------:R-:W-:-:S08]  /*7ac0*/  NOP ;  /* 0x0000000000007918 */ /* 0x000fd00000000000 */
[----:B0-----:R-:W0:-:S00]  /*7ad0*/  USETMAXREG.DEALLOC.CTAPOOL 0x28 ;  /* 0x00000028000079c8 */ /* 0x001e0000080e0500 */
[----:B------:R-:W1:Y:S01]  /*7ae0*/  S2UR UR9, SR_CTAID.X ;  /* 0x00000000000979c3 */ /* 0x000e620000002500 */
[----:B0-----:R-:W-:Y:S01]  /*7af0*/  IMAD.MOV.U32 R25, RZ, RZ, 0x1 ;  /* 0x00000001ff197424 */ /* 0x001fe200078e00ff */
[----:B------:R-:W-:Y:S01]  /*7b00*/  MOV R22, RZ ;  /* 0x000000ff00167202 */ /* 0x000fe20000000f00 */
[----:B------:R-:W-:-:S05]  /*7b10*/  IMAD.MOV.U32 R0, RZ, RZ, 0x1 ;  /* 0x00000001ff007424 */ /* 0x000fca00078e00ff */
[----:B------:R-:W1:Y:S02]  /*7b20*/  LDC R2, c[0x0][0xc34] ;  /* 0x00030d00ff027b82 */ /* 0x000e640000000800 */
[----:B-1----:R-:W-:-:S13]  /*7b30*/  ISETP.LE.AND P0, PT, R2, UR9, PT ;  /* 0x0000000902007c0c */ /* 0x002fda000bf03270 */
[----:B------:R-:W-:Y:S05]  /*7b40*/  @P0 BRA `(.L_x_40) ;  /* 0x0000003000fc0947 */ /* 0x000fea0003800000 */
[----:B------:R-:W2:Y:S01]  /*7b50*/  LDL R4, [R1+0x4] ;  /* 0x0000040001047983 */ /* 0x000ea20000100800 */
[----:B------:R-:W-:Y:S01]  /*7b60*/  IMAD.SHL.U32 R27, R3, 0x8, RZ ;  /* 0x00000008031b7824 */ /* 0x000fe200078e00ff */
[----:B------:R-:W-:Y:S01]  /*7b70*/  ULDC.64 UR38, c[0x0][0x2f0] ;  /* 0x0000bc0000267ab9 */ /* 0x000fe20000000a00 */
[----:B------:R-:W-:Y:S01]  /*7b80*/  ULDC.64 UR4, c[0x0][0x418] ;  /* 0x0001060000047ab9 */ /* 0x000fe20000000a00 */
[----:B------:R-:W-:Y:S01]  /*7b90*/  ULDC UR7, c[0x0][0x320] ;  /* 0x0000c80000077ab9 */ /* 0x000fe20000000800 */
[----:B------:R-:W-:Y:S01]  /*7ba0*/  UISETP.NE.U32.AND UP0, UPT, UR4, URZ, UPT ;  /* 0x0000003f0400728c */ /* 0x000fe2000bf05070 */
[C---:B------:R-:W-:Y:S01]  /*7bb0*/  LOP3.LUT R0, R27.reuse, 0x1f8, RZ, 0xc0, !PT ;  /* 0x000001f81b007812 */ /* 0x040fe200078ec0ff */
[----:B------:R-:W-:Y:S01]  /*7bc0*/  ULDC UR8, c[0x0][0x2b8] ;  /* 0x0000ae0000087ab9 */ /* 0x000fe20000000800 */
[----:B------:R-:W-:Y:S01]  /*7bd0*/  LOP3.LUT R37, R27, 0x38, RZ, 0xc0, !PT ;  /* 0x000000381b257812 */ /* 0x000fe200078ec0ff */
[----:B------:R-:W-:Y:S01]  /*7be0*/  UISETP.NE.AND.EX UP0, UPT, UR5, URZ, UPT, UP0 ;  /* 0x0000003f0500728c */ /* 0x000fe2000bf05300 */
[----:B------:R-:W-:Y:S01]  /*7bf0*/  LOP3.LUT R0, R0, 0x38, R3, 0x78, !PT ;  /* 0x0000003800007812 */ /* 0x000fe200078e7803 */
[----:B------:R-:W-:Y:S01]  /*7c00*/  ULDC UR4, c[0x0][0x424] ;  /* 0x0001090000047ab9 */ /* 0x000fe20000000800 */
[----:B------:R-:W-:Y:S01]  /*7c10*/  LOP3.LUT R16, R16, 0xfffffffe, RZ, 0xc0, !PT ;  /* 0xfffffffe10107812 */ /* 0x000fe200078ec0ff */
[----:B------:R-:W-:Y:S01]  /*7c20*/  USEL UR4, UR4, 0x1, UP0 ;  /* 0x0000000104047887 */ /* 0x000fe20008000000 */
[----:B------:R-:W-:Y:S01]  /*7c30*/  LOP3.LUT R27, R0, 0x200, R27, 0xf8, !PT ;  /* 0x00000200001b7812 */ /* 0x000fe200078ef81b */
[----:B------:R-:W0:Y:S01]  /*7c40*/  S2UR UR6, SR_CgaCtaId ;  /* 0x00000000000679c3 */ /* 0x000e220000008800 */
[C---:B------:R-:W-:Y:S01]  /*7c50*/  LOP3.LUT R0, R37.reuse, 0x40, RZ, 0xfc, !PT ;  /* 0x0000004025007812 */ /* 0x040fe200078efcff */
[----:B------:R-:W-:Y:S01]  /*7c60*/  UIMAD UR38, UR4, UR38, URZ ;  /* 0x00000026042672a4 */ /* 0x000fe2000f8e023f */
[----:B------:R-:W-:Y:S01]  /*7c70*/  LOP3.LUT R16, R16, 0xfffffff7, RZ, 0xc0, !PT ;  /* 0xfffffff710107812 */ /* 0x000fe200078ec0ff */
[----:B------:R1:W-:Y:S01]  /*7c80*/  STL [R1], RZ ;  /* 0x000000ff01007387 */ /* 0x0003e20000100800 */
[C---:B------:R-:W-:Y:S01]  /*7c90*/  ISETP.GE.AND P0, PT, R0.reuse, UR39, PT ;  /* 0x0000002700007c0c */ /* 0x040fe2000bf06270 */
[----:B------:R-:W-:Y:S01]  /*7ca0*/  UIADD3 UR4, UR38, 0x5f, URZ ;  /* 0x0000005f26047890 */ /* 0x000fe2000fffe03f */
[----:B------:R-:W-:Y:S01]  /*7cb0*/  ISETP.GE.AND P1, PT, R0, UR7, PT ;  /* 0x0000000700007c0c */ /* 0x000fe2000bf26270 */
[----:B------:R-:W-:Y:S01]  /*7cc0*/  IMAD.U32 R36, RZ, RZ, UR9 ;  /* 0x00000009ff247e24 */ /* 0x000fe2000f8e00ff */
[----:B------:R-:W-:Y:S01]  /*7cd0*/  LOP3.LUT R2, R37, 0x80, RZ, 0xfc, !PT ;  /* 0x0000008025027812 */ /* 0x000fe200078efcff */
[----:B------:R-:W-:Y:S01]  /*7ce0*/  UIMAD.WIDE UR4, UR4, 0x2aaaaaab, URZ ;  /* 0x2aaaaaab040478a5 */ /* 0x000fe2000f8e023f */
[----:B------:R-:W-:Y:S01]  /*7cf0*/  SHF.R.U32.HI R34, RZ, 0x3, R3 ;  /* 0x00000003ff227819 */ /* 0x000fe20000011603 */
[----:B------:R-:W-:Y:S01]  /*7d00*/  IMAD.MOV.U32 R22, RZ, RZ, RZ ;  /* 0x000000ffff167224 */ /* 0x000fe200078e00ff */
[----:B------:R-:W-:Y:S01]  /*7d10*/  ISETP.GE.AND P2, PT, R2, UR39, PT ;  /* 0x0000002702007c0c */ /* 0x000fe2000bf46270 */
[----:B------:R-:W-:Y:S01]  /*7d20*/  USHF.R.U32.HI UR4, URZ, 0x1f, UR5 ;  /* 0x0000001f3f047899 */ /* 0x000fe20008011605 */
[----:B------:R-:W-:Y:S01]  /*7d30*/  SHF.L.U32 R3, R3, 0x4, RZ ;  /* 0x0000000403037819 */ /* 0x000fe200000006ff */
[----:B------:R-:W-:Y:S01]  /*7d40*/  ULDC UR40, c[0x0][0x448] ;  /* 0x0001120000287ab9 */ /* 0x000fe20000000800 */
[----:B------:R-:W-:Y:S01]  /*7d50*/  LOP3.LUT R34, R34, 0xf, RZ, 0xc0, !PT ;  /* 0x0000000f22227812 */ /* 0x000fe200078ec0ff */
[----:B------:R-:W-:Y:S01]  /*7d60*/  ULEA.HI.SX32 UR5, UR5, UR4, 0x1c ;  /* 0x0000000405057291 */ /* 0x000fe2000f8fe23f */
[----:B------:R-:W-:Y:S01]  /*7d70*/  @P0 LOP3.LUT R16, R16, 0x8, RZ, 0xfc, !PT ;  /* 0x0000000810100812 */ /* 0x000fe200078efcff */
[----:B------:R-:W-:Y:S01]  /*7d80*/  ULDC UR44, c[0x0][0xc] ;  /* 0x00000300002c7ab9 */ /* 0x000fe20000000800 */
[----:B------:R-:W-:Y:S01]  /*7d90*/  ISETP.GE.AND P0, PT, R0, UR8, PT ;  /* 0x0000000800007c0c */ /* 0x000fe2000bf06270 */
[----:B------:R-:W-:Y:S01]  /*7da0*/  UIADD3 UR43, UR5, -0x1, URZ ;  /* 0xffffffff052b7890 */ /* 0x000fe2000fffe03f */
[----:B------:R-:W-:Y:S01]  /*7db0*/  @P1 LOP3.LUT R16, R16, 0x1, RZ, 0xfc, !PT ;  /* 0x0000000110101812 */ /* 0x000fe200078efcff */
[----:B------:R-:W-:Y:S01]  /*7dc0*/  ULDC UR4, c[0x0][0x288] ;  /* 0x0000a20000047ab9 */ /* 0x000fe20000000800 */
[----:B------:R-:W-:Y:S01]  /*7dd0*/  ISETP.GE.AND P1, PT, R2, UR8, PT ;  /* 0x0000000802007c0c */ /* 0x000fe2000bf26270 */
[----:B------:R-:W-:Y:S01]  /*7de0*/  UIMAD UR40, UR40, UR4, URZ ;  /* 0x00000004282872a4 */ /* 0x000fe2000f8e023f */
[----:B------:R-:W-:Y:S01]  /*7df0*/  LOP3.LUT R16, R16, 0xfffffdff, RZ, 0xc0, !PT ;  /* 0xfffffdff10107812 */ /* 0x000fe200078ec0ff */
[----:B------:R-:W-:Y:S01]  /*7e00*/  UIADD3 UR41, UR5, -0x2, URZ ;  /* 0xfffffffe05297890 */ /* 0x000fe2000fffe03f */
[----:B------:R-:W-:Y:S01]  /*7e10*/  LOP3.LUT R26, R34, 0x70, R3, 0xf8, !PT ;  /* 0x00000070221a7812 */ /* 0x000fe200078ef803 */
[----:B------:R-:W-:Y:S01]  /*7e20*/  IMAD.U32 R3, RZ, RZ, UR43 ;  /* 0x0000002bff037e24 */ /* 0x000fe2000f8e00ff */
[----:B------:R-:W-:-:S03]  /*7e30*/  MOV R25, 0x1 ;  /* 0x0000000100197802 */ /* 0x000fc60000000f00 */
[----:B------:R-:W-:Y:S02]  /*7e40*/  @P0 LOP3.LUT R16, R16, 0x200, RZ, 0xfc, !PT ;  /* 0x0000020010100812 */ /* 0x000fe400078efcff */
[----:B------:R-:W-:Y:S01]  /*7e50*/  ISETP.GE.AND P0, PT, R37, UR39, PT ;  /* 0x0000002725007c0c */ /* 0x000fe2000bf06270 */
[----:B------:R-:W-:Y:S01]  /*7e60*/  UMOV UR39, 0x400 ;  /* 0x0000040000277882 */ /* 0x000fe20000000000 */
[----:B------:R-:W-:Y:S01]  /*7e70*/  LOP3.LUT R16, R16, 0xfffffffb, RZ, 0xc0, !PT ;  /* 0xfffffffb10107812 */ /* 0x000fe200078ec0ff */
[----:B0-----:R-:W-:Y:S02]  /*7e80*/  ULEA UR39, UR6, UR39, 0x18 ;  /* 0x0000002706277291 */ /* 0x001fe4000f8ec03f */
[----:B------:R-:W-:Y:S01]  /*7e90*/  UIMAD UR6, UR43, -0x60, UR38 ;  /* 0xffffffa02b0678a4 */ /* 0x000fe2000f8e0226 */
[----:B------:R-:W-:-:S03]  /*7ea0*/  @P2 LOP3.LUT R16, R16, 0x4, RZ, 0xfc, !PT ;  /* 0x0000000410102812 */ /* 0x000fc600078efcff */
[----:B------:R-:W-:Y:S02]  /*7eb0*/  LEA R0, R27, UR39, 0x1 ;  /* 0x000000271b007c11 */ /* 0x000fe4000f8e08ff */
[----:B------:R-:W-:Y:S02]  /*7ec0*/  LOP3.LUT R16, R16, 0xfffffeff, RZ, 0xc0, !PT ;  /* 0xfffffeff10107812 */ /* 0x000fe400078ec0ff */
[----:B------:R-:W-:Y:S02]  /*7ed0*/  IADD3 R33, -R34, UR6, RZ ;  /* 0x0000000622217c10 */ /* 0x000fe4000fffe1ff */
[----:B------:R-:W-:Y:S02]  /*7ee0*/  @P1 LOP3.LUT R16, R16, 0x100, RZ, 0xfc, !PT ;  /* 0x0000010010101812 */ /* 0x000fe400078efcff */
[----:B------:R-:W-:Y:S02]  /*7ef0*/  ISETP.GE.AND P1, PT, R37, UR7, PT ;  /* 0x0000000725007c0c */ /* 0x000fe4000bf26270 */
[----:B------:R-:W-:-:S04]  /*7f00*/  LOP3.LUT R16, R16, 0xffffffef, RZ, 0xc0, !PT ;  /* 0xffffffef10107812 */ /* 0x000fc800078ec0ff */
[----:B------:R-:W-:-:S04]  /*7f10*/  @P0 LOP3.LUT R16, R16, 0x10, RZ, 0xfc, !PT ;  /* 0x0000001010100812 */ /* 0x000fc800078efcff */
[----:B------:R-:W-:Y:S02]  /*7f20*/  LOP3.LUT R16, R16, 0xffffff7f, RZ, 0xc0, !PT ;  /* 0xffffff7f10107812 */ /* 0x000fe400078ec0ff */
[----:B--2---:R-:W-:Y:S01]  /*7f30*/  R2UR UR10, R4 ;  /* 0x00000000040a72ca */ /* 0x004fe200000e0000 */
[----:B------:R-:W-:-:S05]  /*7f40*/  IMAD R4, R3, 0x60, R26 ;  /* 0x0000006003047824 */ /* 0x000fca00078e021a */
[----:B------:R-:W-:-:S04]  /*7f50*/  ISETP.GE.AND P0, PT, R4, UR38, PT ;  /* 0x0000002604007c0c */ /* 0x000fc8000bf06270 */
[----:B------:R-:W-:Y:S02]  /*7f60*/  ISETP.LT.U32.AND P2, PT, R26, 0x60, !P0 ;  /* 0x000000601a00780c */ /* 0x000fe40004741070 */
[----:B------:R-:W-:Y:S01]  /*7f70*/  ISETP.GE.AND P0, PT, R37, UR8, PT ;  /* 0x0000000825007c0c */ /* 0x000fe2000bf06270 */
[----:B------:R-:W-:-:S10]  /*7f80*/  ULOP3.LUT UR42, UR10, 0x2, URZ, 0xfc, !UPT ;  /* 0x000000020a2a7892 */ /* 0x000fd4000f8efc3f */
[----:B------:R-:W-:-:S04]  /*7f90*/  @P2 LOP3.LUT R16, R16, 0x80, RZ, 0xfc, !PT ;  /* 0x0000008010102812 */ /* 0x000fc800078efcff */
[----:B------:R-:W-:-:S04]  /*7fa0*/  LOP3.LUT R16, R16, 0xfffffbff, RZ, 0xc0, !PT ;  /* 0xfffffbff10107812 */ /* 0x000fc800078ec0ff */
[----:B------:R-:W-:-:S04]  /*7fb0*/  LOP3.LUT R16, R16, 0xfffffffd, RZ, 0xc0, !PT ;  /* 0xfffffffd10107812 */ /* 0x000fc800078ec0ff */
[----:B------:R-:W-:-:S04]  /*7fc0*/  @P1 LOP3.LUT R16, R16, 0x2, RZ, 0xfc, !PT ;  /* 0x0000000210101812 */ /* 0x000fc800078efcff */
[----:B-1----:R-:W-:-:S07]  /*7fd0*/  @P0 LOP3.LUT R16, R16, 0x400, RZ, 0xfc, !PT ;  /* 0x0000040010100812 */ /* 0x002fce00078efcff */
.L_x_75:
[----:B0-----:R-:W0:Y:S01]  /*7fe0*/  LDC R0, c[0x0][0xc38] ;  /* 0x00030e00ff007b82 */ /* 0x001e220000000800 */
[----:B------:R-:W-:Y:S01]  /*7ff0*/  IMAD.MOV.U32 R24, RZ, RZ, R36 ;  /* 0x000000ffff187224 */ /* 0x000fe200078e0024 */
[----:B------:R-:W-:Y:S05]  /*8000*/  YIELD ;  /* 0x0000000000007946 */ /* 0x000fea0003800000 */
[----:B------:R-:W-:Y:S01]  /*8010*/  ULDC.64 UR4, c[0x0][0xa28] ;  /* 0x00028a0000047ab9 */ /* 0x000fe20000000a00 */
[----:B------:R-:W-:Y:S01]  /*8020*/  IMAD.MOV.U32 R31, RZ, RZ, RZ ;  /* 0x000000ffff1f7224 */ /* 0x000fe200078e00ff */
[----:B0-----:R-:W-:-:S13]  /*8030*/  ISETP.NE.AND P0, PT, R0, 0x1, PT ;  /* 0x000000010000780c */ /* 0x001fda0003f05270 */
[----:B------:R-:W0:Y:S08]  /*8040*/  @P0 LDC R3, c[0x0][0xc3c] ;  /* 0x00030f00ff030b82 */ /* 0x000e300000000800 */
[----:B------:R-:W1:Y:S01]  /*8050*/  @P0 LDC R5, c[0x0][0xc40] ;  /* 0x00031000ff050b82 */ /* 0x000e620000000800 */
[----:B0-----:R-:W-:-:S05]  /*8060*/  @P0 IMAD.HI.U32 R0, R36, R3, RZ ;  /* 0x0000000324000227 */ /* 0x001fca00078e00ff */
[----:B-1----:R-:W-:Y:S02]  /*8070*/  @P0 SHF.R.U32.HI R24, RZ, R5, R0 ;  /* 0x00000005ff180219 */ /* 0x002fe40000011600 */
[----:B------:R-:W0:Y:S02]  /*8080*/  LDC R0, c[0x0][0xc44] ;  /* 0x00031100ff007b82 */ /* 0x000e240000000800 */
[----:B------:R-:W-:Y:S02]  /*8090*/  MOV R23, R24 ;  /* 0x0000001800177202 */ /* 0x000fe40000000f00 */
[----:B0-----:R-:W-:-:S13]  /*80a0*/  ISETP.NE.AND P0, PT, R0, 0x1, PT ;  /* 0x000000010000780c */ /* 0x001fda0003f05270 */
[----:B------:R-:W0:Y:S02]  /*80b0*/  @P0 LDC.64 R2, c[0x0][0xc48] ;  /* 0x00031200ff020b82 */ /* 0x000e240000000a00 */
[----:B0-----:R-:W-:-:S05]  /*80c0*/  @P0 IMAD.HI.U32 R0, R24, R2, RZ ;  /* 0x0000000218000227 */ /* 0x001fca00078e00ff */
[----:B------:R-:W-:Y:S02]  /*80d0*/  @P0 SHF.R.U32.HI R23, RZ, R3, R0 ;  /* 0x00000003ff170219 */ /* 0x000fe40000011600 */
[----:B------:R-:W-:-:S04]  /*80e0*/  ISETP.NE.U32.AND P0, PT, RZ, UR4, PT ;  /* 0x00000004ff007c0c */ /* 0x000fc8000bf05070 */
[----:B------:R-:W-:-:S13]  /*80f0*/  ISETP.NE.AND.EX P0, PT, RZ, UR5, PT, P0 ;  /* 0x00000005ff007c0c */ /* 0x000fda000bf05300 */
[----:B------:R-:W0:Y:S01]  /*8100*/  @P0 LDC.64 R2, c[0x0][0xa28] ;  /* 0x00028a00ff020b82 */ /* 0x000e220000000a00 */
[----:B------:R-:W-:-:S04]  /*8110*/  UIADD3 UR4, UR39, 0x18400, URZ ;  /* 0x0001840027047890 */ /* 0x000fc8000fffe03f */
[----:B------:R-:W-:Y:S01]  /*8120*/  ULOP3.LUT UP0, URZ, UR4, 0x3ff, URZ, 0xc0, !UPT ;  /* 0x000003ff043f7892 */ /* 0x000fe2000f80c03f */
[----:B0-----:R-:W-:-:S05]  /*8130*/  @P0 IMAD.WIDE R2, R23, 0x4, R2 ;  /* 0x0000000417020825 */ /* 0x001fca00078e0202 */
[----:B------:R0:W5:Y:S01]  /*8140*/  @P0 LDG.E R31, desc[UR36][R2.64] ;  /* 0x00000024021f0981 */ /* 0x000162000c1e1900 */
[----:B------:R-:W-:-:S13]  /*8150*/  PLOP3.LUT P0, PT, PT, PT, UP0, 0x80, 0x0 ;  /* 0x000000000000781c */ /* 0x000fda0003f0f008 */
[----:B0-----:R-:W-:Y:S05]  /*8160*/  @!P0 BRA `(.L_x_41) ;  /* 0x0000000000408947 */ /* 0x001fea0003800000 */
[----:B------:R-:W-:Y:S01]  /*8170*/  MOV R2, 0x0 ;  /* 0x0000000000027802 */ /* 0x000fe20000000f00 */
[----:B------:R-:W-:Y:S01]  /*8180*/  ULDC.64 UR4, c[0x4][0xf0] ;  /* 0x01003c0000047ab9 */ /* 0x000fe20000000a00 */
[----:B------:R-:W-:Y:S01]  /*8190*/  ULDC.64 UR6, c[0x4][0xf8] ;  /* 0x01003e0000067ab9 */ /* 0x000fe20000000a00 */
[----:B------:R-:W-:Y:S01]  /*81a0*/  IMAD.U32 R4, RZ, RZ, UR4 ;  /* 0x00000004ff047e24 */ /* 0x000fe2000f8e00ff */
[----:B------:R-:W-:Y:S01]  /*81b0*/  MOV R5, UR5 ;  /* 0x0000000500057c02 */ /* 0x000fe20008000f00 */
[----:B------:R-:W-:Y:S01]  /*81c0*/  ULDC.64 UR4, c[0x4][0x70] ;  /* 0x01001c0000047ab9 */ /* 0x000fe20000000a00 */
[----:B------:R-:W0:Y:S01]  /*81d0*/  LDC.64 R2, c[0x4][R2] ;  /* 0x0100000002027b82 */ /* 0x000e220000000a00 */
[----:B------:R-:W-:Y:S01]  /*81e0*/  IMAD.U32 R6, RZ, RZ, UR6 ;  /* 0x00000006ff067e24 */ /* 0x000fe2000f8e00ff */
[----:B------:R-:W-:Y:S01]  /*81f0*/  MOV R10, UR4 ;  /* 0x00000004000a7c02 */ /* 0x000fe20008000f00 */
[----:B------:R-:W-:Y:S01]  /*8200*/  IMAD.U32 R7, RZ, RZ, UR7 ;  /* 0x00000007ff077e24 */ /* 0x000fe2000f8e00ff */
[----:B------:R-:W-:Y:S01]  /*8210*/  MOV R12, 0x1 ;  /* 0x00000001000c7802 */ /* 0x000fe20000000f00 */
[----:B------:R-:W-:-:S02]  /*8220*/  IMAD.U32 R11, RZ, RZ, UR5 ;  /* 0x00000005ff0b7e24 */ /* 0x000fc4000f8e00ff */
[----:B------:R-:W-:Y:S02]  /*8230*/  IMAD.MOV.U32 R8, RZ, RZ, 0x70 ;  /* 0x00000070ff087424 */ /* 0x000fe400078e00ff */
[----:B------:R-:W-:-:S07]  /*8240*/  IMAD.MOV.U32 R13, RZ, RZ, RZ ;  /* 0x000000ffff0d7224 */ /* 0x000fce00078e00ff */
[----:B------:R-:W-:-:S07]  /*8250*/  LEPC R20, `(.L_x_41) ;  /* 0x000000001014794e */ /* 0x000fce0000000000 */
[----:B0----5:R-:W-:Y:S05]  /*8260*/  CALL.ABS.NOINC R2 ;  /* 0x0000000002007343 */ /* 0x021fea0003c00000 */
.L_x_41:
[----:B------:R-:W-:-:S04]  /*8270*/  UIADD3 UR4, UR39, 0x400, URZ ;  /* 0x0000040027047890 */ /* 0x000fc8000fffe03f */
[----:B------:R-:W-:-:S06]  /*8280*/  ULOP3.LUT UP0, URZ, UR4, 0x3ff, URZ, 0xc0, !UPT ;  /* 0x000003ff043f7892 */ /* 0x000fcc000f80c03f */
[----:B------:R-:W-:-:S13]  /*8290*/  PLOP3.LUT P0, PT, PT, PT, UP0, 0x80, 0x0 ;  /* 0x000000000000781c */ /* 0x000fda0003f0f008 */
[----:B------:R-:W-:Y:S05]  /*82a0*/  @!P0 BRA `(.L_x_42) ;  /* 0x00000000007c8947 */ /* 0x000fea0003800000 */
[----:B------:R-:W-:Y:S01]  /*82b0*/  MOV R17, 0x0 ;  /* 0x0000000000117802 */ /* 0x000fe20000000f00 */
[----:B------:R-:W-:Y:S01]  /*82c0*/  ULDC.64 UR6, c[0x4][0xf0] ;  /* 0x01003c0000067ab9 */ /* 0x000fe20000000a00 */
[----:B------:R-:W-:Y:S01]  /*82d0*/  ULDC.64 UR8, c[0x4][0xf8] ;  /* 0x01003e0000087ab9 */ /* 0x000fe20000000a00 */
[----:B------:R-:W-:Y:S01]  /*82e0*/  ULDC.64 UR4, c[0x4][0x78] ;  /* 0x01001e0000047ab9 */ /* 0x000fe20000000a00 */
[----:B------:R0:W1:Y:S01]  /*82f0*/  LDC.64 R2, c[0x4][R17] ;  /* 0x0100000011027b82 */ /* 0x0000620000000a00 */
[----:B------:R-:W-:Y:S01]  /*8300*/  IMAD.U32 R4, RZ, RZ, UR6 ;  /* 0x00000006ff047e24 */ /* 0x000fe2000f8e00ff */
[----:B------:R-:W-:Y:S01]  /*8310*/  MOV R5, UR7 ;  /* 0x0000000700057c02 */ /* 0x000fe20008000f00 */
[----:B------:R-:W-:Y:S01]  /*8320*/  IMAD.U32 R6, RZ, RZ, UR8 ;  /* 0x00000008ff067e24 */ /* 0x000fe2000f8e00ff */
[----:B------:R-:W-:Y:S01]  /*8330*/  MOV R10, UR4 ;  /* 0x00000004000a7c02 */ /* 0x000fe20008000f00 */
[----:B------:R-:W-:Y:S01]  /*8340*/  IMAD.U32 R7, RZ, RZ, UR9 ;  /* 0x00000009ff077e24 */ /* 0x000fe2000f8e00ff */
[----:B------:R-:W-:Y:S01]  /*8350*/  MOV R12, 0x1 ;  /* 0x00000001000c7802 */ /* 0x000fe20000000f00 */
[----:B------:R-:W-:-:S02]  /*8360*/  IMAD.U32 R11, RZ, RZ, UR5 ;  /* 0x00000005ff0b7e24 */ /* 0x000fc4000f8e00ff */
[----:B------:R-:W-:Y:S02]  /*8370*/  IMAD.MOV.U32 R8, RZ, RZ, 0x70 ;  /* 0x00000070ff087424 */ /* 0x000fe400078e00ff */
[----:B0-----:R-:W-:-:S07]  /*8380*/  IMAD.MOV.U32 R13, RZ, RZ, RZ ;  /* 0x000000ffff0d7224 */ /* 0x001fce00078e00ff */
[----:B------:R-:W-:-:S07]  /*8390*/  LEPC R20, `(.L_x_43) ;  /* 0x000000001014794e */ /* 0x000fce0000000000 */
[----:B-1---5:R-:W-:Y:S05]  /*83a0*/  CALL.ABS.NOINC R2 ;  /* 0x0000000002007343 */ /* 0x022fea0003c00000 */
.L_x_43:
[----:B------:R0:W1:Y:S01]  /*83b0*/  LDC.64 R2, c[0x4][R17] ;  /* 0x0100000011027b82 */ /* 0x0000620000000a00 */
[----:B------:R-:W-:Y:S01]  /*83c0*/  ULDC.64 UR4, c[0x4][0xf0] ;  /* 0x01003c0000047ab9 */ /* 0x000fe20000000a00 */
[----:B------:R-:W-:Y:S01]  /*83d0*/  ULDC.64 UR6, c[0x4][0xf8] ;  /* 0x01003e0000067ab9 */ /* 0x000fe20000000a00 */
[----:B------:R-:W-:Y:S01]  /*83e0*/  IMAD.U32 R4, RZ, RZ, UR4 ;  /* 0x00000004ff047e24 */ /* 0x000fe2000f8e00ff */
[----:B------:R-:W-:Y:S01]  /*83f0*/  MOV R5, UR5 ;  /* 0x0000000500057c02 */ /* 0x000fe20008000f00 */
[----:B------:R-:W-:Y:S01]  /*8400*/  ULDC.64 UR4, c[0x4][0x80] ;  /* 0x0100200000047ab9 */ /* 0x000fe20000000a00 */
        /* <DEDUP_REMOVED lines=8> */
[----:B-1----:R-:W-:Y:S05]  /*8490*/  CALL.ABS.NOINC R2 ;  /* 0x0000000002007343 */ /* 0x002fea0003c00000 */
.L_x_42:
[----:B------:R-:W-:Y:S01]  /*84a0*/  ULDC.64 UR4, c[0x0][0x9f8] ;  /* 0x00027e0000047ab9 */ /* 0x000fe20000000a00 */
[----:B------:R-:W-:Y:S01]  /*84b0*/  IMAD.MOV.U32 R30, RZ, RZ, R23 ;  /* 0x000000ffff1e7224 */ /* 0x000fe200078e0017 */
[----:B------:R-:W-:Y:S01]  /*84c0*/  ISETP.NE.U32.AND P0, PT, RZ, UR4, PT ;  /* 0x00000004ff007c0c */ /* 0x000fe2000bf05070 */
[----:B------:R-:W0:Y:S01]  /*84d0*/  LDC R8, c[0x0][0x430] ;  /* 0x00010c00ff087b82 */ /* 0x000e220000000800 */
[----:B------:R-:W-:Y:S01]  /*84e0*/  IADD3 R19, -R23, RZ, RZ ;  /* 0x000000ff17137210 */ /* 0x000fe20007ffe1ff */
[----:B------:R-:W-:Y:S01]  /*84f0*/  ULDC UR4, c[0x0][0xc44] ;  /* 0x0003110000047ab9 */ /* 0x000fe20000000800 */
[----:B------:R-:W-:-:S13]  /*8500*/  ISETP.NE.AND.EX P0, PT, RZ, UR5, PT, P0 ;  /* 0x00000005ff007c0c */ /* 0x000fda000bf05300 */
[----:B------:R-:W1:Y:S02]  /*8510*/  @P0 LDC.64 R2, c[0x0][0x9f8] ;  /* 0x00027e00ff020b82 */ /* 0x000e640000000a00 */
[----:B-1----:R-:W-:-:S05]  /*8520*/  @P0 IMAD.WIDE R2, R23, 0x4, R2 ;  /* 0x0000000417020825 */ /* 0x002fca00078e0202 */
[----:B------:R1:W5:Y:S01]  /*8530*/  @P0 LDG.E R30, desc[UR36][R2.64] ;  /* 0x00000024021e0981 */ /* 0x000362000c1e1900 */
[----:B------:R-:W-:Y:S01]  /*8540*/  UMOV UR5, 0xffffffff ;  /* 0xffffffff00057882 */ /* 0x000fe20000000000 */
[----:B------:R-:W-:Y:S02]  /*8550*/  IMAD R19, R19, UR4, R24 ;  /* 0x0000000413137c24 */ /* 0x000fe4000f8e0218 */
[----:B0-----:R-:W-:Y:S05]  /*8560*/  BRA.DIV UR5, `(.L_x_44) ;  /* 0x0000002e05c47947 */ /* 0x001fea000b800000 */
.L_x_92:
[----:B------:R-:W-:Y:S01]  /*8570*/  ISETP.NE.AND P0, PT, R8, 0x1, PT ;  /* 0x000000010800780c */ /* 0x000fe20003f05270 */
[----:B------:R-:W-:Y:S01]  /*8580*/  IMAD.U32 R0, RZ, RZ, UR43 ;  /* 0x0000002bff007e24 */ /* 0x000fe2000f8e00ff */
[----:B------:R-:W-:Y:S02]  /*8590*/  LOP3.LUT P1, RZ, R16, 0x80, RZ, 0xc0, !PT ;  /* 0x0000008010ff7812 */ /* 0x000fe4000782c0ff */
[----:B-----5:R-:W-:Y:S01]  /*85a0*/  SHF.R.S32.HI R32, RZ, 0x1f, R30 ;  /* 0x0000001fff207819 */ /* 0x020fe2000001141e */
[----:B------:R-:W-:Y:S01]  /*85b0*/  IMAD R0, R0, 0x60, R26 ;  /* 0x0000006000007824 */ /* 0x000fe200078e021a */
[----:B------:R-:W-:-:S03]  /*85c0*/  LOP3.LUT R16, R16, 0xffffffbf, RZ, 0xc0, !PT ;  /* 0xffffffbf10107812 */ /* 0x000fc600078ec0ff */
[----:B------:R-:W-:-:S04]  /*85d0*/  IMAD.IADD R0, R0, 0x1, R31 ;  /* 0x0000000100007824 */ /* 0x000fc800078e021f */
[----:B-1----:R-:W0:Y:S01]  /*85e0*/  @P0 LDC R3, c[0x0][0x434] ;  /* 0x00010d00ff030b82 */ /* 0x002e220000000800 */
[----:B------:R-:W-:Y:S02]  /*85f0*/  MOV R9, R0 ;  /* 0x0000000000097202 */ /* 0x000fe40000000f00 */
[----:B------:R-:W-:-:S05]  /*8600*/  @P0 LOP3.LUT R16, R16, 0x40, RZ, 0xfc, !PT ;  /* 0x0000004010100812 */ /* 0x000fca00078efcff */
[----:B------:R-:W1:Y:S08]  /*8610*/  @P0 LDC R5, c[0x0][0x438] ;  /* 0x00010e00ff050b82 */ /* 0x000e700000000800 */
[----:B------:R-:W2:Y:S01]  /*8620*/  @P1 LDC.64 R6, c[0x0][0x428] ;  /* 0x00010a00ff061b82 */ /* 0x000ea20000000a00 */
[----:B0-----:R-:W-:-:S05]  /*8630*/  @P0 IMAD.HI.U32 R2, R0, R3, RZ ;  /* 0x0000000300020227 */ /* 0x001fca00078e00ff */
[----:B-1----:R-:W-:Y:S02]  /*8640*/  @P0 SHF.R.U32.HI R9, RZ, R5, R2 ;  /* 0x00000005ff090219 */ /* 0x002fe40000011602 */
[----:B------:R-:W0:Y:S02]  /*8650*/  @P1 LDC.64 R4, c[0x0][0x418] ;  /* 0x00010600ff041b82 */ /* 0x000e240000000a00 */
[----:B------:R-:W-:Y:S01]  /*8660*/  @P1 SHF.R.S32.HI R3, RZ, 0x1f, R9 ;  /* 0x0000001fff031819 */ /* 0x000fe20000011409 */
[----:B--2---:R-:W-:-:S04]  /*8670*/  @P1 IMAD R2, R32, R6, RZ ;  /* 0x0000000620021224 */ /* 0x004fc800078e02ff */
[----:B------:R-:W-:Y:S02]  /*8680*/  @P1 IMAD R7, R30, R7, R2 ;  /* 0x000000071e071224 */ /* 0x000fe400078e0202 */
[----:B------:R-:W-:-:S04]  /*8690*/  @P1 IMAD.MOV.U32 R2, RZ, RZ, R9 ;  /* 0x000000ffff021224 */ /* 0x000fc800078e0009 */
[----:B------:R-:W-:Y:S01]  /*86a0*/  @P1 IMAD.WIDE.U32 R2, R30, R6, R2 ;  /* 0x000000061e021225 */ /* 0x000fe200078e0002 */
[----:B------:R-:W-:-:S03]  /*86b0*/  MOV R6, RZ ;  /* 0x000000ff00067202 */ /* 0x000fc60000000f00 */
[----:B------:R-:W-:Y:S01]  /*86c0*/  @P1 IMAD.IADD R3, R3, 0x1, R7 ;  /* 0x0000000103031824 */ /* 0x000fe200078e0207 */
[----:B0-----:R-:W-:-:S04]  /*86d0*/  @P1 LEA R4, P0, R2, R4, 0x2 ;  /* 0x0000000402041211 */ /* 0x001fc800078010ff */
[----:B------:R-:W-:Y:S01]  /*86e0*/  @P1 LEA.HI.X R5, R2, R5, R3, 0x2, P0 ;  /* 0x0000000502051211 */ /* 0x000fe200000f1403 */
[----:B------:R-:W-:-:S04]  /*86f0*/  IMAD.MOV R3, RZ, RZ, -R9 ;  /* 0x000000ffff037224 */ /* 0x000fc800078e0a09 */
[----:B------:R0:W5:Y:S01]  /*8700*/  @P1 LDG.E R6, desc[UR36][R4.64] ;  /* 0x0000002404061981 */ /* 0x000162000c1e1900 */
[----:B------:R-:W-:Y:S02]  /*8710*/  LOP3.LUT R16, R16, 0xffffffdf, RZ, 0xc0, !PT ;  /* 0xffffffdf10107812 */ /* 0x000fe400078ec0ff */
[----:B------:R-:W-:Y:S01]  /*8720*/  SHF.R.S32.HI R29, RZ, 0x1f, R19 ;  /* 0x0000001fff1d7819 */ /* 0x000fe20000011413 */
[----:B0-----:R-:W-:Y:S02]  /*8730*/  IMAD R5, R8, R3, R0 ;  /* 0x0000000308057224 */ /* 0x001fe400078e0200 */
[----:B------:R-:W-:-:S05]  /*8740*/  IMAD.U32 R0, RZ, RZ, UR42 ;  /* 0x0000002aff007e24 */ /* 0x000fca000f8e00ff */
[----:B------:R-:W-:-:S13]  /*8750*/  ISETP.NE.AND P0, PT, R0, 0x3, PT ;  /* 0x000000030000780c */ /* 0x000fda0003f05270 */
[----:B------:R-:W-:Y:S01]  /*8760*/  @P0 LOP3.LUT R16, R16, 0x20, RZ, 0xfc, !PT ;  /* 0x0000002010100812 */ /* 0x000fe200078efcff */
[----:B------:R-:W-:Y:S06]  /*8770*/  @!P0 BRA `(.L_x_45) ;  /* 0x0000000000048947 */ /* 0x000fec0003800000 */
[----:B------:R-:W-:Y:S01]  /*8780*/  BPT.TRAP 0x1 ;  /* 0x000000040000795c */ /* 0x000fe20000300000 */
.L_x_45:
[----:B------:R-:W-:Y:S01]  /*8790*/  SHF.R.S32.HI R7, RZ, 0x1f, R5 ;  /* 0x0000001fff077819 */ /* 0x000fe20000011405 */
[----:B------:R-:W-:Y:S01]  /*87a0*/  ULDC.64 UR4, c[0x0][0x328] ;  /* 0x0000ca0000047ab9 */ /* 0x000fe20000000a00 */
[----:B-----5:R-:W-:Y:S01]  /*87b0*/  SHF.R.S32.HI R4, RZ, 0x1f, R6 ;  /* 0x0000001fff047819 */ /* 0x020fe20000011406 */
[----:B------:R-:W-:Y:S01]  /*87c0*/  IMAD.WIDE.U32 R2, R5, UR4, RZ ;  /* 0x0000000405027c25 */ /* 0x000fe2000f8e00ff */
[----:B------:R-:W-:Y:S03]  /*87d0*/  BSSY B0, `(.L_x_46) ;  /* 0x0000015000007945 */ /* 0x000fe60003800000 */
[----:B------:R-:W-:-:S04]  /*87e0*/  IMAD R0, R7, UR4, RZ ;  /* 0x0000000407007c24 */ /* 0x000fc8000f8e02ff */
[----:B------:R-:W-:Y:S01]  /*87f0*/  IMAD R9, R5, UR5, R0 ;  /* 0x0000000505097c24 */ /* 0x000fe2000f8e0200 */
[----:B------:R-:W-:-:S04]  /*8800*/  ULDC.64 UR4, c[0x0][0x338] ;  /* 0x0000ce0000047ab9 */ /* 0x000fc80000000a00 */
[----:B------:R-:W-:Y:S01]  /*8810*/  IADD3 R3, R3, R9, RZ ;  /* 0x0000000903037210 */ /* 0x000fe20007ffe0ff */
[----:B------:R-:W-:-:S04]  /*8820*/  IMAD R9, R4, UR4, RZ ;  /* 0x0000000404097c24 */ /* 0x000fc8000f8e02ff */
[C---:B------:R-:W-:Y:S02]  /*8830*/  IMAD R9, R6.reuse, UR5, R9 ;  /* 0x0000000506097c24 */ /* 0x040fe4000f8e0209 */
[----:B------:R-:W-:Y:S01]  /*8840*/  IMAD.WIDE.U32 R2, R6, UR4, R2 ;  /* 0x0000000406027c25 */ /* 0x000fe2000f8e0002 */
[----:B------:R-:W-:-:S03]  /*8850*/  ULDC.64 UR4, c[0x0][0x330] ;  /* 0x0000cc0000047ab9 */ /* 0x000fc60000000a00 */
[----:B------:R-:W-:Y:S02]  /*8860*/  IMAD.IADD R3, R3, 0x1, R9 ;  /* 0x0000000103037824 */ /* 0x000fe400078e0209 */
[----:B------:R-:W-:Y:S02]  /*8870*/  IMAD R0, R29, UR4, RZ ;  /* 0x000000041d007c24 */ /* 0x000fe4000f8e02ff */
[----:B------:R-:W-:-:S04]  /*8880*/  IMAD.WIDE.U32 R2, R19, UR4, R2 ;  /* 0x0000000413027c25 */ /* 0x000fc8000f8e0002 */
[----:B------:R-:W-:Y:S01]  /*8890*/  IMAD R9, R19, UR5, R0 ;  /* 0x0000000513097c24 */ /* 0x000fe2000f8e0200 */
[----:B------:R-:W-:Y:S01]  /*88a0*/  ULDC.64 UR4, c[0x0][0x318] ;  /* 0x0000c60000047ab9 */ /* 0x000fe20000000a00 */
[----:B------:R-:W-:Y:S02]  /*88b0*/  LEA R0, R22, UR39, 0x3 ;  /* 0x0000002716007c11 */ /* 0x000fe4000f8e18ff */
[----:B------:R-:W-:Y:S01]  /*88c0*/  LEA R17, P0, R2, UR4, 0x1 ;  /* 0x0000000402117c11 */ /* 0x000fe2000f8008ff */
[----:B------:R-:W-:-:S05]  /*88d0*/  IMAD.IADD R3, R3, 0x1, R9 ;  /* 0x0000000103037824 */ /* 0x000fca00078e0209 */
[----:B------:R-:W-:Y:S02]  /*88e0*/  LEA.HI.X R18, R2, UR5, R3, 0x1, P0 ;  /* 0x0000000502127c11 */ /* 0x000fe400080f0c03 */
[----:B------:R-:W-:-:S04]  /*88f0*/  SHF.L.U32 R3, R25, 0x1f, RZ ;  /* 0x0000001f19037819 */ /* 0x000fc800000006ff */
[----:B------:R-:W0:Y:S02]  /*8900*/  SYNCS.PHASECHK.TRANS64.TRYWAIT P0, [R0+URZ+0x2a840], R3 ;  /* 0x02a84003000075a7 */ /* 0x000e24000800017f */
[----:B0-----:R-:W-:Y:S05]  /*8910*/  @!P0 BRA `(.L_x_47) ;  /* 0x0000002c000c8947 */ /* 0x001fea0003800000 */
.L_x_93:
[----:B------:R-:W-:Y:S05]  /*8920*/  BSYNC B0 ;  /* 0x0000000000007941 */ /* 0x000fea0003800000 */
.L_x_46:
[----:B------:R-:W-:Y:S01]  /*8930*/  ULDC.64 UR4, c[0x0][0x300] ;  /* 0x0000c00000047ab9 */ /* 0x000fe20000000a00 */
[C---:B------:R-:W-:Y:S01]  /*8940*/  LOP3.LUT P4, RZ, R16.reuse, 0x10, RZ, 0xc0, !PT ;  /* 0x0000001010ff7812 */ /* 0x040fe2000788c0ff */
[----:B------:R-:W-:Y:S01]  /*8950*/  IMAD R2, R7, UR4, RZ ;  /* 0x0000000407027c24 */ /* 0x000fe2000f8e02ff */
[C---:B------:R-:W-:Y:S02]  /*8960*/  LOP3.LUT P3, RZ, R16.reuse, 0x8, RZ, 0xc0, !PT ;  /* 0x0000000810ff7812 */ /* 0x040fe4000786c0ff */
[----:B------:R-:W-:Y:S01]  /*8970*/  LOP3.LUT P2, RZ, R16, 0x4, RZ, 0xc0, !PT ;  /* 0x0000000410ff7812 */ /* 0x000fe2000784c0ff */
[C---:B------:R-:W-:Y:S02]  /*8980*/  IMAD R7, R5.reuse, UR5, R2 ;  /* 0x0000000505077c24 */ /* 0x040fe4000f8e0202 */
[----:B0-----:R-:W-:Y:S01]  /*8990*/  IMAD.WIDE.U32 R2, R5, UR4, RZ ;  /* 0x0000000405027c25 */ /* 0x001fe2000f8e00ff */
[----:B------:R-:W-:-:S03]  /*89a0*/  ULDC.64 UR4, c[0x0][0x310] ;  /* 0x0000c40000047ab9 */ /* 0x000fc60000000a00 */
[----:B------:R-:W-:Y:S01]  /*89b0*/  IMAD R5, R4, UR4, RZ ;  /* 0x0000000404057c24 */ /* 0x000fe2000f8e02ff */
[----:B------:R-:W-:-:S03]  /*89c0*/  IADD3 R3, R3, R7, RZ ;  /* 0x0000000703037210 */ /* 0x000fc60007ffe0ff */
[C---:B------:R-:W-:Y:S02]  /*89d0*/  IMAD R5, R6.reuse, UR5, R5 ;  /* 0x0000000506057c24 */ /* 0x040fe4000f8e0205 */
[----:B------:R-:W-:Y:S01]  /*89e0*/  IMAD.WIDE.U32 R2, R6, UR4, R2 ;  /* 0x0000000406027c25 */ /* 0x000fe2000f8e0002 */
[----:B------:R-:W-:-:S03]  /*89f0*/  ULDC.64 UR4, c[0x0][0x308] ;  /* 0x0000c20000047ab9 */ /* 0x000fc60000000a00 */
[----:B------:R-:W-:Y:S02]  /*8a00*/  IMAD.IADD R3, R3, 0x1, R5 ;  /* 0x0000000103037824 */ /* 0x000fe400078e0205 */
[----:B------:R-:W-:Y:S02]  /*8a10*/  IMAD R4, R29, UR4, RZ ;  /* 0x000000041d047c24 */ /* 0x000fe4000f8e02ff */
[----:B------:R-:W-:-:S04]  /*8a20*/  IMAD.WIDE.U32 R2, R19, UR4, R2 ;  /* 0x0000000413027c25 */ /* 0x000fc8000f8e0002 */
[----:B------:R-:W-:Y:S01]  /*8a30*/  IMAD R5, R19, UR5, R4 ;  /* 0x0000000513057c24 */ /* 0x000fe2000f8e0204 */
[----:B------:R-:W-:Y:S02]  /*8a40*/  ULDC.64 UR4, c[0x0][0x2e8] ;  /* 0x0000ba0000047ab9 */ /* 0x000fe40000000a00 */
[----:B------:R-:W-:Y:S01]  /*8a50*/  LEA R4, P0, R2, UR4, 0x1 ;  /* 0x0000000402047c11 */ /* 0x000fe2000f8008ff */
[----:B------:R-:W-:Y:S01]  /*8a60*/  IMAD.IADD R3, R3, 0x1, R5 ;  /* 0x0000000103037824 */ /* 0x000fe200078e0205 */
[----:B------:R-:W-:Y:S01]  /*8a70*/  UMOV UR4, 0xffffffff ;  /* 0xffffffff00047882 */ /* 0x000fe20000000000 */
[----:B------:R-:W-:-:S03]  /*8a80*/  IMAD R5, R22, 0x4800, R27 ;  /* 0x0000480016057824 */ /* 0x000fc600078e021b */
[----:B------:R-:W-:Y:S01]  /*8a90*/  LEA.HI.X R6, R2, UR5, R3, 0x1, P0 ;  /* 0x0000000502067c11 */ /* 0x000fe200080f0c03 */
[----:B------:R-:W-:Y:S06]  /*8aa0*/  BRA.DIV UR4, `(.L_x_48) ;  /* 0x0000002a04bc7947 */ /* 0x000fec000b800000 */
[----:B------:R-:W0:Y:S01]  /*8ab0*/  SHFL.IDX PT, R14, R4, RZ, 0x181f ;  /* 0x00181fff040e7589 */ /* 0x000e2200000e0000 */
[----:B------:R-:W-:-:S03]  /*8ac0*/  ISETP.GE.AND P0, PT, R33, 0x1, PT ;  /* 0x000000012100780c */ /* 0x000fc60003f06270 */
[----:B------:R-:W1:Y:S04]  /*8ad0*/  SHFL.IDX PT, R2, R6, RZ, 0x181f ;  /* 0x00181fff06027589 */ /* 0x000e6800000e0000 */
[----:B------:R-:W-:Y:S06]  /*8ae0*/  SHFL.IDX PT, R8, R6, 0x1, 0x181f ;  /* 0x00381f0006087f89 */ /* 0x000fec00000e0000 */
[----:B------:R-:W-:-:S02]  /*8af0*/  @P0 LEA R7, R5, UR39, 0x1 ;  /* 0x0000002705070c11 */ /* 0x000fc4000f8e08ff */
[----:B0-----:R-:W-:-:S04]  /*8b00*/  @P0 LEA R14, P1, R37, R14, 0x1 ;  /* 0x0000000e250e0211 */ /* 0x001fc800078208ff */
[----:B-1----:R-:W-:Y:S01]  /*8b10*/  @P0 IADD3.X R3, RZ, R2, RZ, P1, !PT ;  /* 0x00000002ff030210 */ /* 0x002fe20000ffe4ff */
[----:B------:R-:W-:Y:S02]  /*8b20*/  @P0 IMAD.MOV.U32 R2, RZ, RZ, R14 ;  /* 0x000000ffff020224 */ /* 0x000fe400078e000e */
[----:B------:R-:W0:Y:S04]  /*8b30*/  SHFL.IDX PT, R14, R4, 0x1, 0x181f ;  /* 0x00381f00040e7f89 */ /* 0x000e2800000e0000 */
[----:B------:R-:W-:Y:S04]  /*8b40*/  @P0 LDGSTS.E.BYPASS.LTC128B.128 [R7+0x18400], desc[UR36][R2.64], !P4 ;  /* 0x1840000002070fae */ /* 0x000fe8000e101d64 */
[----:B------:R-:W-:Y:S04]  /*8b50*/  @P0 LDGSTS.E.BYPASS.LTC128B.128 [R7+0x1b400], desc[UR36][R2.64+0x80], !P3 ;  /* 0x1b40008002070fae */ /* 0x000fe8000d901d64 */
[----:B------:R1:W-:Y:S01]  /*8b60*/  @P0 LDGSTS.E.BYPASS.LTC128B.128 [R7+0x1e400], desc[UR36][R2.64+0x100], !P2 ;  /* 0x1e40010002070fae */ /* 0x0003e2000d101d64 */
[----:B------:R-:W-:-:S03]  /*8b70*/  ISETP.GE.AND P0, PT, R33, 0x11, PT ;  /* 0x000000112100780c */ /* 0x000fc60003f06270 */
[----:B-1----:R-:W-:Y:S10]  /*8b80*/  SHFL.IDX PT, R7, R6, 0x2, 0x181f ;  /* 0x00581f0006077f89 */ /* 0x002ff400000e0000 */
[----:B0-----:R-:W-:-:S02]  /*8b90*/  @P0 LEA R14, P1, R37, R14, 0x1 ;  /* 0x0000000e250e0211 */ /* 0x001fc400078208ff */
[----:B------:R-:W-:Y:S02]  /*8ba0*/  @P0 LEA R21, R5, UR39, 0x1 ;  /* 0x0000002705150c11 */ /* 0x000fe4000f8e08ff */
[----:B------:R-:W-:Y:S01]  /*8bb0*/  @P0 MOV R2, R14 ;  /* 0x0000000e00020202 */ /* 0x000fe20000000f00 */
[----:B------:R-:W-:Y:S01]  /*8bc0*/  @P0 IMAD.X R9, RZ, RZ, R8, P1 ;  /* 0x000000ffff090224 */ /* 0x000fe200008e0608 */
[----:B------:R-:W0:Y:S03]  /*8bd0*/  SHFL.IDX PT, R14, R4, 0x2, 0x181f ;  /* 0x00581f00040e7f89 */ /* 0x000e2600000e0000 */
[----:B------:R-:W-:-:S05]  /*8be0*/  @P0 IMAD.MOV.U32 R3, RZ, RZ, R9 ;  /* 0x000000ffff030224 */ /* 0x000fca00078e0009 */
[----:B------:R-:W-:Y:S04]  /*8bf0*/  @P0 LDGSTS.E.BYPASS.LTC128B.128 [R21+0x18c00], desc[UR36][R2.64], !P4 ;  /* 0x18c0000002150fae */ /* 0x000fe8000e101d64 */
[----:B------:R-:W-:Y:S04]  /*8c00*/  @P0 LDGSTS.E.BYPASS.LTC128B.128 [R21+0x1bc00], desc[UR36][R2.64+0x80], !P3 ;  /* 0x1bc0008002150fae */ /* 0x000fe8000d901d64 */
[----:B------:R1:W-:Y:S01]  /*8c10*/  @P0 LDGSTS.E.BYPASS.LTC128B.128 [R21+0x1ec00], desc[UR36][R2.64+0x100], !P2 ;  /* 0x1ec0010002150fae */ /* 0x0003e2000d101d64 */
[----:B------:R-:W-:-:S13]  /*8c20*/  ISETP.GE.AND P0, PT, R33, 0x21, PT ;  /* 0x000000212100780c */ /* 0x000fda0003f06270 */
[----:B0-----:R-:W-:Y:S02]  /*8c30*/  @P0 LEA R14, P1, R37, R14, 0x1 ;  /* 0x0000000e250e0211 */ /* 0x001fe400078208ff */
[----:B------:R-:W-:Y:S02]  /*8c40*/  @P0 LEA R9, R5, UR39, 0x1 ;  /* 0x0000002705090c11 */ /* 0x000fe4000f8e08ff */
[----:B-1----:R-:W-:Y:S01]  /*8c50*/  @P0 MOV R2, R14 ;  /* 0x0000000e00020202 */ /* 0x002fe20000000f00 */
[----:B------:R-:W-:Y:S01]  /*8c60*/  @P0 IMAD.X R7, RZ, RZ, R7, P1 ;  /* 0x000000ffff070224 */ /* 0x000fe200008e0607 */
[----:B------:R-:W0:Y:S03]  /*8c70*/  SHFL.IDX PT, R14, R4, 0x3, 0x181f ;  /* 0x00781f00040e7f89 */ /* 0x000e2600000e0000 */
[----:B------:R-:W-:Y:S02]  /*8c80*/  @P0 IMAD.MOV.U32 R3, RZ, RZ, R7 ;  /* 0x000000ffff030224 */ /* 0x000fe400078e0007 */
[----:B------:R-:W1:Y:S04]  /*8c90*/  SHFL.IDX PT, R7, R6, 0x3, 0x181f ;  /* 0x00781f0006077f89 */ /* 0x000e6800000e0000 */
[----:B------:R-:W-:Y:S04]  /*8ca0*/  @P0 LDGSTS.E.BYPASS.LTC128B.128 [R9+0x19400], desc[UR36][R2.64], !P4 ;  /* 0x1940000002090fae */ /* 0x000fe8000e101d64 */
[----:B------:R-:W-:Y:S04]  /*8cb0*/  @P0 LDGSTS.E.BYPASS.LTC128B.128 [R9+0x1c400], desc[UR36][R2.64+0x80], !P3 ;  /* 0x1c40008002090fae */ /* 0x000fe8000d901d64 */
[----:B------:R2:W-:Y:S01]  /*8cc0*/  @P0 LDGSTS.E.BYPASS.LTC128B.128 [R9+0x1f400], desc[UR36][R2.64+0x100], !P2 ;  /* 0x1f40010002090fae */ /* 0x0005e2000d101d64 */
[----:B------:R-:W-:-:S13]  /*8cd0*/  ISETP.GE.AND P0, PT, R33, 0x31, PT ;  /* 0x000000312100780c */ /* 0x000fda0003f06270 */
[----:B0-----:R-:W-:Y:S02]  /*8ce0*/  @P0 LEA R14, P1, R37, R14, 0x1 ;  /* 0x0000000e250e0211 */ /* 0x001fe400078208ff */
[----:B------:R-:W-:Y:S02]  /*8cf0*/  @P0 LEA R21, R5, UR39, 0x1 ;  /* 0x0000002705150c11 */ /* 0x000fe4000f8e08ff */
[----:B--2---:R-:W-:Y:S01]  /*8d00*/  @P0 MOV R2, R14 ;  /* 0x0000000e00020202 */ /* 0x004fe20000000f00 */
[----:B-1----:R-:W-:Y:S01]  /*8d10*/  @P0 IMAD.X R7, RZ, RZ, R7, P1 ;  /* 0x000000ffff070224 */ /* 0x002fe200008e0607 */
        /* <DEDUP_REMOVED lines=11> */
[----:B------:R0:W1:Y:S03]  /*8dd0*/  SHFL.IDX PT, R14, R4, 0x5, 0x181f ;  /* 0x00b81f00040e7f89 */ /* 0x00006600000e0000 */
[----:B------:R-:W-:Y:S02]  /*8de0*/  @P0 IMAD.MOV.U32 R3, RZ, RZ, R7 ;  /* 0x000000ffff030224 */ /* 0x000fe400078e0007 */
[----:B------:R0:W2:Y:S04]  /*8df0*/  SHFL.IDX PT, R7, R6, 0x5, 0x181f ;  /* 0x00b81f0006077f89 */ /* 0x0000a800000e0000 */
[----:B------:R0:W-:Y:S04]  /*8e00*/  @P0 LDGSTS.E.BYPASS.LTC128B.128 [R9+0x1a400], desc[UR36][R2.64], !P4 ;  /* 0x1a40000002090fae */ /* 0x0001e8000e101d64 */
[----:B------:R0:W-:Y:S04]  /*8e10*/  @P0 LDGSTS.E.BYPASS.LTC128B.128 [R9+0x1d400], desc[UR36][R2.64+0x80], !P3 ;  /* 0x1d40008002090fae */ /* 0x0001e8000d901d64 */
[----:B------:R0:W-:Y:S02]  /*8e20*/  @P0 LDGSTS.E.BYPASS.LTC128B.128 [R9+0x20400], desc[UR36][R2.64+0x100], !P2 ;  /* 0x2040010002090fae */ /* 0x0001e4000d101d64 */
.L_x_107:
[----:B------:R-:W-:-:S13]  /*8e30*/  ISETP.GE.AND P0, PT, R33, 0x51, PT ;  /* 0x000000512100780c */ /* 0x000fda0003f06270 */
[----:B01----:R-:W-:Y:S02]  /*8e40*/  @P0 LEA R2, P1, R37, R14, 0x1 ;  /* 0x0000000e25020211 */ /* 0x003fe400078208ff */
[----:B------:R-:W-:-:S03]  /*8e50*/  @P0 LEA R5, R5, UR39, 0x1 ;  /* 0x0000002705050c11 */ /* 0x000fc6000f8e08ff */
[----:B--2---:R-:W-:-:S05]  /*8e60*/  @P0 IMAD.X R3, RZ, RZ, R7, P1 ;  /* 0x000000ffff030224 */ /* 0x004fca00008e0607 */
[----:B------:R-:W-:Y:S01]  /*8e70*/  @!PT LDS RZ, [RZ] ;  /* 0x00000000fffff984 */ /* 0x000fe20000000800 */
[----:B------:R-:W-:Y:S01]  /*8e80*/  @!PT LDS RZ, [RZ] ;  /* 0x00000000fffff984 */ /* 0x000fe20000000800 */
[----:B------:R-:W-:Y:S01]  /*8e90*/  @!PT LDS RZ, [RZ] ;  /* 0x00000000fffff984 */ /* 0x000fe20000000800 */
[----:B------:R0:W-:Y:S04]  /*8ea0*/  @P0 LDGSTS.E.BYPASS.LTC128B.128 [R5+0x1ac00], desc[UR36][R2.64], !P4 ;  /* 0x1ac0000002050fae */ /* 0x0001e8000e101d64 */
[----:B------:R0:W-:Y:S04]  /*8eb0*/  @P0 LDGSTS.E.BYPASS.LTC128B.128 [R5+0x1dc00], desc[UR36][R2.64+0x80], !P3 ;  /* 0x1dc0008002050fae */ /* 0x0001e8000d901d64 */
[----:B------:R0:W-:Y:S01]  /*8ec0*/  @P0 LDGSTS.E.BYPASS.LTC128B.128 [R5+0x20c00], desc[UR36][R2.64+0x100], !P2 ;  /* 0x20c0010002050fae */ /* 0x0001e2000d101d64 */
[----:B------:R-:W-:Y:S01]  /*8ed0*/  PLOP3.LUT P0, PT, PT, PT, PT, 0x80, 0x0 ;  /* 0x000000000000781c */ /* 0x000fe20003f0f070 */
[----:B------:R-:W-:-:S12]  /*8ee0*/  NOP ;  /* 0x0000000000007918 */ /* 0x000fd80000000000 */
.L_x_49:
[----:B------:R-:W-:Y:S02]  /*8ef0*/  PLOP3.LUT P1, PT, P1, P0, PT, 0xa2, 0x0 ;  /* 0x000000000000781c */ /* 0x000fe40000f21472 */
[----:B------:R-:W-:-:S08]  /*8f00*/  @P0 R2UR P1, UR4, R0 ;  /* 0x00000000000402ca */ /* 0x000fd00000020000 */
[----:B------:R-:W-:-:S05]  /*8f10*/  @P0 PLOP3.LUT P0, PT, P1, PT, PT, 0x80, 0x0 ;  /* 0x000000000000081c */ /* 0x000fca0000f0f070 */
[----:B------:R-:W-:Y:S01]  /*8f20*/  @!P1 SYNCS.ARRIVE.TRANS64.RED.A0T1 RZ, [UR4+0x2a830], RZ ;  /* 0x02a830ffffff99a7 */ /* 0x000fe20008200404 */
[----:B------:R-:W-:Y:S07]  /*8f30*/  @!P1 ARRIVES.LDGSTSBAR.64.TRANSCNT [UR4+0x2a830] ;  /* 0x02a83000ff0099b0 */ /* 0x000fee0008000a84 */
[----:B------:R-:W-:Y:S05]  /*8f40*/  @P0 BRA.U.ANY `(.L_x_49) ;  /* 0xfffffffd00e80947 */ /* 0x000fea000393ffff */
[----:B------:R-:W-:Y:S01]  /*8f50*/  NOP ;  /* 0x0000000000007918 */ /* 0x000fe20000000000 */
[----:B------:R-:W-:-:S13]  /*8f60*/  LOP3.LUT P2, RZ, R16, 0x20, RZ, 0xc0, !PT ;  /* 0x0000002010ff7812 */ /* 0x000fda000784c0ff */
[----:B------:R-:W-:Y:S05]  /*8f70*/  @!P2 BRA `(.L_x_50) ;  /* 0x000000000004a947 */ /* 0x000fea0003800000 */
[----:B------:R-:W-:Y:S01]  /*8f80*/  BPT.TRAP 0x1 ;  /* 0x000000040000795c */ /* 0x000fe20000300000 */
.L_x_50:
[----:B------:R1:W-:Y:S02]  /*8f90*/  SYNCS.ARRIVE.TRANS64.A1T0 RZ, [R0+URZ+0x2a830], RZ ;  /* 0x02a830ff00ff79a7 */ /* 0x0003e4000810003f */
[----:B------:R-:W-:Y:S05]  /*8fa0*/  WARPSYNC.ALL ;  /* 0x0000000000007948 */ /* 0x000fea0003800000 */
[----:B------:R-:W-:-:S04]  /*8fb0*/  UIADD3 UR4, UR39, 0xc400, URZ ;  /* 0x0000c40027047890 */ /* 0x000fc8000fffe03f */
[----:B------:R-:W-:Y:S01]  /*8fc0*/  ULOP3.LUT UP0, URZ, UR4, 0x3ff, URZ, 0xc0, !UPT ;  /* 0x000003ff043f7892 */ /* 0x000fe2000f80c03f */
[----:B------:R-:W-:Y:S05]  /*8fd0*/  BAR.SYNC.DEFER_BLOCKING 0x8, 0x180 ;  /* 0x0206000000007b1d */ /* 0x000fea0000010000 */
[----:B------:R-:W-:-:S13]  /*8fe0*/  PLOP3.LUT P0, PT, PT, PT, UP0, 0x80, 0x0 ;  /* 0x000000000000781c */ /* 0x000fda0003f0f008 */
[----:B------:R-:W-:Y:S05]  /*8ff0*/  @!P0 BRA `(.L_x_51) ;  /* 0x0000000000408947 */ /* 0x000fea0003800000 */
[----:B0-----:R-:W-:Y:S01]  /*9000*/  MOV R2, 0x0 ;  /* 0x0000000000027802 */ /* 0x001fe20000000f00 */
[----:B------:R-:W-:Y:S01]  /*9010*/  ULDC.64 UR6, c[0x4][0xf0] ;  /* 0x01003c0000067ab9 */ /* 0x000fe20000000a00 */
[----:B------:R-:W-:Y:S01]  /*9020*/  ULDC.64 UR8, c[0x4][0xf8] ;  /* 0x01003e0000087ab9 */ /* 0x000fe20000000a00 */
[----:B------:R-:W-:Y:S01]  /*9030*/  ULDC.64 UR4, c[0x4][0x88] ;  /* 0x0100220000047ab9 */ /* 0x000fe20000000a00 */
[----:B------:R-:W-:Y:S01]  /*9040*/  MOV R4, UR6 ;  /* 0x0000000600047c02 */ /* 0x000fe20008000f00 */
[----:B------:R-:W-:Y:S01]  /*9050*/  IMAD.U32 R5, RZ, RZ, UR7 ;  /* 0x00000007ff057e24 */ /* 0x000fe2000f8e00ff */
        /* <DEDUP_REMOVED lines=9> */
[----:B01----:R-:W-:Y:S05]  /*90f0*/  CALL.ABS.NOINC R2 ;  /* 0x0000000002007343 */ /* 0x003fea0003c00000 */
.L_x_51:
[----:B-1----:R-:W1:Y:S01]  /*9100*/  LDC R0, c[0x0][0x448] ;  /* 0x00011200ff007b82 */ /* 0x002e620000000800 */
[----:B0-----:R-:W-:Y:S01]  /*9110*/  IADD3 R3, -R24, RZ, RZ ;  /* 0x000000ff18037210 */ /* 0x001fe20007ffe1ff */
[----:B------:R-:W-:Y:S01]  /*9120*/  ULDC UR4, c[0x0][0xc38] ;  /* 0x00030e0000047ab9 */ /* 0x000fe20000000800 */
[----:B------:R-:W-:Y:S02]  /*9130*/  SHF.R.S32.HI R6, RZ, 0x1f, R23 ;  /* 0x0000001fff067819 */ /* 0x000fe40000011417 */
[C---:B------:R-:W-:Y:S01]  /*9140*/  LOP3.LUT P3, RZ, R16.reuse, 0x400, RZ, 0xc0, !PT ;  /* 0x0000040010ff7812 */ /* 0x040fe2000786c0ff */
[----:B------:R-:W-:Y:S01]  /*9150*/  IMAD R4, R3, UR4, R36 ;  /* 0x0000000403047c24 */ /* 0x000fe2000f8e0224 */
[----:B------:R-:W-:Y:S01]  /*9160*/  ULDC.64 UR4, c[0x0][0x2d8] ;  /* 0x0000b60000047ab9 */ /* 0x000fe20000000a00 */
[----:B------:R-:W-:Y:S02]  /*9170*/  LOP3.LUT P4, RZ, R16, 0x200, RZ, 0xc0, !PT ;  /* 0x0000020010ff7812 */ /* 0x000fe4000788c0ff */
[----:B------:R-:W-:Y:S01]  /*9180*/  IMAD.SHL.U32 R4, R4, 0x80, RZ ;  /* 0x0000008004047824 */ /* 0x000fe200078e00ff */
[----:B------:R-:W-:-:S02]  /*9190*/  LOP3.LUT P5, RZ, R16, 0x100, RZ, 0xc0, !PT ;  /* 0x0000010010ff7812 */ /* 0x000fc400078ac0ff */
[----:B------:R-:W-:Y:S02]  /*91a0*/  LEA R20, R27, UR39, 0x1 ;  /* 0x000000271b147c11 */ /* 0x000fe4000f8e08ff */
[----:B------:R-:W-:-:S05]  /*91b0*/  LOP3.LUT R7, R26, R4, RZ, 0xfc, !PT ;  /* 0x000000041a077212 */ /* 0x000fca00078efcff */
[----:B------:R-:W-:Y:S01]  /*91c0*/  IMAD.MOV.U32 R5, RZ, RZ, R7 ;  /* 0x000000ffff057224 */ /* 0x000fe200078e0007 */
[----:B-1----:R-:W-:-:S13]  /*91d0*/  ISETP.NE.AND P0, PT, R0, 0x1, PT ;  /* 0x000000010000780c */ /* 0x002fda0003f05270 */
[----:B------:R-:W0:Y:S08]  /*91e0*/  @P0 LDC R2, c[0x0][0x44c] ;  /* 0x00011300ff020b82 */ /* 0x000e300000000800 */
[----:B------:R-:W1:Y:S01]  /*91f0*/  @P0 LDC R9, c[0x0][0x450] ;  /* 0x00011400ff090b82 */ /* 0x000e620000000800 */
[----:B0-----:R-:W-:-:S05]  /*9200*/  @P0 IMAD.HI.U32 R2, R7, R2, RZ ;  /* 0x0000000207020227 */ /* 0x001fca00078e00ff */
[----:B-1----:R-:W-:Y:S01]  /*9210*/  @P0 SHF.R.U32.HI R5, RZ, R9, R2 ;  /* 0x00000009ff050219 */ /* 0x002fe20000011602 */
[----:B------:R-:W-:-:S04]  /*9220*/  IMAD R2, R29, UR4, RZ ;  /* 0x000000041d027c24 */ /* 0x000fc8000f8e02ff */
[C---:B------:R-:W-:Y:S02]  /*9230*/  IMAD R9, R19.reuse, UR5, R2 ;  /* 0x0000000513097c24 */ /* 0x040fe4000f8e0202 */
[----:B------:R-:W-:Y:S01]  /*9240*/  IMAD.WIDE.U32 R2, R19, UR4, RZ ;  /* 0x0000000413027c25 */ /* 0x000fe2000f8e00ff */
[----:B------:R-:W-:-:S03]  /*9250*/  ULDC.64 UR4, c[0x0][0x2e0] ;  /* 0x0000b80000047ab9 */ /* 0x000fc60000000a00 */
[----:B------:R-:W-:Y:S01]  /*9260*/  IMAD R6, R6, UR4, RZ ;  /* 0x0000000406067c24 */ /* 0x000fe2000f8e02ff */
[----:B------:R-:W-:-:S03]  /*9270*/  IADD3 R3, R3, R9, RZ ;  /* 0x0000000903037210 */ /* 0x000fc60007ffe0ff */
[C---:B------:R-:W-:Y:S02]  /*9280*/  IMAD R9, R23.reuse, UR5, R6 ;  /* 0x0000000517097c24 */ /* 0x040fe4000f8e0206 */
[----:B------:R-:W-:Y:S02]  /*9290*/  IMAD.MOV R6, RZ, RZ, -R5 ;  /* 0x000000ffff067224 */ /* 0x000fe400078e0a05 */
[----:B------:R-:W-:Y:S01]  /*92a0*/  IMAD.WIDE.U32 R2, R23, UR4, R2 ;  /* 0x0000000417027c25 */ /* 0x000fe2000f8e0002 */
[----:B------:R-:W-:-:S03]  /*92b0*/  ULDC.64 UR4, c[0x0][0x2d0] ;  /* 0x0000b40000047ab9 */ /* 0x000fc60000000a00 */
[----:B------:R-:W-:Y:S01]  /*92c0*/  IMAD R7, R0, R6, R7 ;  /* 0x0000000600077224 */ /* 0x000fe200078e0207 */
[----:B------:R-:W-:Y:S01]  /*92d0*/  SHF.R.S32.HI R0, RZ, 0x1f, R5 ;  /* 0x0000001fff007819 */ /* 0x000fe20000011405 */
[----:B------:R-:W-:-:S04]  /*92e0*/  IMAD.IADD R3, R3, 0x1, R9 ;  /* 0x0000000103037824 */ /* 0x000fc800078e0209 */
[----:B------:R-:W-:Y:S02]  /*92f0*/  IMAD R0, R0, UR4, RZ ;  /* 0x0000000400007c24 */ /* 0x000fe4000f8e02ff */
[----:B------:R-:W-:-:S04]  /*9300*/  IMAD.WIDE.U32 R2, R5, UR4, R2 ;  /* 0x0000000405027c25 */ /* 0x000fc8000f8e0002 */
[----:B------:R-:W-:Y:S01]  /*9310*/  IMAD R5, R5, UR5, R0 ;  /* 0x0000000505057c24 */ /* 0x000fe2000f8e0200 */
[----:B------:R-:W-:Y:S01]  /*9320*/  SHF.R.S32.HI R0, RZ, 0x1f, R7 ;  /* 0x0000001fff007819 */ /* 0x000fe20000011407 */
[----:B------:R-:W-:-:S03]  /*9330*/  ULDC.64 UR4, c[0x0][0x2c8] ;  /* 0x0000b20000047ab9 */ /* 0x000fc60000000a00 */
[----:B------:R-:W-:Y:S01]  /*9340*/  IADD3 R3, R3, R5, RZ ;  /* 0x0000000503037210 */ /* 0x000fe20007ffe0ff */
[----:B------:R-:W-:-:S04]  /*9350*/  IMAD R0, R0, UR4, RZ ;  /* 0x0000000400007c24 */ /* 0x000fc8000f8e02ff */
[C---:B------:R-:W-:Y:S02]  /*9360*/  IMAD R5, R7.reuse, UR5, R0 ;  /* 0x0000000507057c24 */ /* 0x040fe4000f8e0200 */
[----:B------:R-:W-:Y:S01]  /*9370*/  IMAD.WIDE.U32 R2, R7, UR4, R2 ;  /* 0x0000000407027c25 */ /* 0x000fe2000f8e0002 */
[----:B------:R-:W-:-:S03]  /*9380*/  ULDC.64 UR4, c[0x0][0x280] ;  /* 0x0000a00000047ab9 */ /* 0x000fc60000000a00 */
[----:B------:R-:W-:Y:S01]  /*9390*/  IMAD.IADD R5, R3, 0x1, R5 ;  /* 0x0000000103057824 */ /* 0x000fe200078e0205 */
[----:B------:R-:W-:Y:S01]  /*93a0*/  LEA R0, P0, R2, UR4, 0x1 ;  /* 0x0000000402007c11 */ /* 0x000fe2000f8008ff */
[----:B------:R-:W-:-:S03]  /*93b0*/  UMOV UR4, 0xffffffff ;  /* 0xffffffff00047882 */ /* 0x000fc60000000000 */
[----:B------:R-:W-:Y:S01]  /*93c0*/  LEA.HI.X R5, R2, UR5, R5, 0x1, P0 ;  /* 0x0000000502057c11 */ /* 0x000fe200080f0c05 */
[----:B------:R-:W-:Y:S08]  /*93d0*/  BRA.DIV UR4, `(.L_x_52) ;  /* 0x0000002a046c7947 */ /* 0x000ff0000b800000 */
[----:B------:R-:W0:Y:S01]  /*93e0*/  SHFL.IDX PT, R14, R0, RZ, 0x181f ;  /* 0x00181fff000e7589 */ /* 0x000e2200000e0000 */
[----:B------:R-:W-:-:S03]  /*93f0*/  IMAD.IADD R4, R34, 0x1, R4 ;  /* 0x0000000122047824 */ /* 0x000fc600078e0204 */
[----:B------:R-:W1:Y:S01]  /*9400*/  SHFL.IDX PT, R2, R5, RZ, 0x181f ;  /* 0x00181fff05027589 */ /* 0x000e6200000e0000 */
[C---:B------:R-:W-:Y:S01]  /*9410*/  VIADD R7, R4.reuse, 0x10 ;  /* 0x0000001004077836 */ /* 0x040fe20000000000 */
[----:B------:R-:W-:Y:S02]  /*9420*/  ISETP.GE.AND P0, PT, R4, UR40, PT ;  /* 0x0000002804007c0c */ /* 0x000fe4000bf06270 */
[----:B------:R-:W-:Y:S11]  /*9430*/  SHFL.IDX PT, R6, R5, 0x1, 0x181f ;  /* 0x00381f0005067f89 */ /* 0x000ff600000e0000 */
[----:B0-----:R-:W-:-:S04]  /*9440*/  @!P0 LEA R14, P1, R37, R14, 0x1 ;  /* 0x0000000e250e8211 */ /* 0x001fc800078208ff */
[----:B-1----:R-:W-:Y:S01]  /*9450*/  @!P0 IADD3.X R3, RZ, R2, RZ, P1, !PT ;  /* 0x00000002ff038210 */ /* 0x002fe20000ffe4ff */
[----:B------:R-:W-:Y:S02]  /*9460*/  @!P0 IMAD.MOV.U32 R2, RZ, RZ, R14 ;  /* 0x000000ffff028224 */ /* 0x000fe400078e000e */
[----:B------:R-:W0:Y:S04]  /*9470*/  SHFL.IDX PT, R14, R0, 0x1, 0x181f ;  /* 0x00381f00000e7f89 */ /* 0x000e2800000e0000 */
[----:B------:R-:W-:Y:S04]  /*9480*/  @!P0 LDGSTS.E.BYPASS.LTC128B.128 [R20+0xc400], desc[UR36][R2.64], !P3 ;  /* 0x0c40000002148fae */ /* 0x000fe8000d901d64 */
[----:B------:R-:W-:Y:S04]  /*9490*/  @!P0 LDGSTS.E.BYPASS.LTC128B.128 [R20+0x10400], desc[UR36][R2.64+0x80], !P4 ;  /* 0x1040008002148fae */ /* 0x000fe8000e101d64 */
[----:B------:R1:W-:Y:S01]  /*94a0*/  @!P0 LDGSTS.E.BYPASS.LTC128B.128 [R20+0x14400], desc[UR36][R2.64+0x100], !P5 ;  /* 0x1440010002148fae */ /* 0x0003e2000e901d64 */
[----:B------:R-:W-:-:S13]  /*94b0*/  ISETP.GE.AND P0, PT, R7, UR40, PT ;  /* 0x0000002807007c0c */ /* 0x000fda000bf06270 */
[----:B0-----:R-:W-:-:S04]  /*94c0*/  @!P0 LEA R14, P1, R37, R14, 0x1 ;  /* 0x0000000e250e8211 */ /* 0x001fc800078208ff */
[----:B------:R-:W-:Y:S01]  /*94d0*/  @!P0 IADD3.X R7, RZ, R6, RZ, P1, !PT ;  /* 0x00000006ff078210 */ /* 0x000fe20000ffe4ff */
[----:B-1----:R-:W-:Y:S01]  /*94e0*/  @!P0 IMAD.MOV.U32 R2, RZ, RZ, R14 ;  /* 0x000000ffff028224 */ /* 0x002fe200078e000e */
[----:B------:R-:W-:Y:S03]  /*94f0*/  SHFL.IDX PT, R6, R5, 0x2, 0x181f ;  /* 0x00581f0005067f89 */ /* 0x000fe600000e0000 */
[----:B------:R-:W-:Y:S01]  /*9500*/  @!P0 IMAD.MOV.U32 R3, RZ, RZ, R7 ;  /* 0x000000ffff038224 */ /* 0x000fe200078e0007 */
[----:B------:R-:W0:Y:S01]  /*9510*/  SHFL.IDX PT, R14, R0, 0x2, 0x181f ;  /* 0x00581f00000e7f89 */ /* 0x000e2200000e0000 */
[----:B------:R-:W-:-:S03]  /*9520*/  IADD3 R7, R4, 0x20, RZ ;  /* 0x0000002004077810 */ /* 0x000fc60007ffe0ff */
[----:B------:R-:W-:Y:S04]  /*9530*/  @!P0 LDGSTS.E.BYPASS.LTC128B.128 [R20+0xcc00], desc[UR36][R2.64], !P3 ;  /* 0x0cc0000002148fae */ /* 0x000fe8000d901d64 */
[----:B------:R-:W-:Y:S04]  /*9540*/  @!P0 LDGSTS.E.BYPASS.LTC128B.128 [R20+0x10c00], desc[UR36][R2.64+0x80], !P4 ;  /* 0x10c0008002148fae */ /* 0x000fe8000e101d64 */
[----:B------:R1:W-:Y:S01]  /*9550*/  @!P0 LDGSTS.E.BYPASS.LTC128B.128 [R20+0x14c00], desc[UR36][R2.64+0x100], !P5 ;  /* 0x14c0010002148fae */ /* 0x0003e2000e901d64 */
[----:B------:R-:W-:-:S13]  /*9560*/  ISETP.GE.AND P0, PT, R7, UR40, PT ;  /* 0x0000002807007c0c */ /* 0x000fda000bf06270 */
[----:B0-----:R-:W-:-:S05]  /*9570*/  @!P0 LEA R14, P1, R37, R14, 0x1 ;  /* 0x0000000e250e8211 */ /* 0x001fca00078208ff */
[----:B------:R-:W-:Y:S02]  /*9580*/  @!P0 IMAD.X R7, RZ, RZ, R6, P1 ;  /* 0x000000ffff078224 */ /* 0x000fe400008e0606 */
[----:B-1----:R-:W-:Y:S01]  /*9590*/  @!P0 IMAD.MOV.U32 R2, RZ, RZ, R14 ;  /* 0x000000ffff028224 */ /* 0x002fe200078e000e */
[----:B------:R-:W-:Y:S02]  /*95a0*/  SHFL.IDX PT, R6, R5, 0x3, 0x181f ;  /* 0x00781f0005067f89 */ /* 0x000fe400000e0000 */
[----:B------:R-:W-:Y:S01]  /*95b0*/  @!P0 MOV R3, R7 ;  /* 0x0000000700038202 */ /* 0x000fe20000000f00 */
[----:B------:R-:W-:Y:S01]  /*95c0*/  VIADD R7, R4, 0x30 ;  /* 0x0000003004077836 */ /* 0x000fe20000000000 */
[----:B------:R-:W0:Y:S04]  /*95d0*/  SHFL.IDX PT, R14, R0, 0x3, 0x181f ;  /* 0x00781f00000e7f89 */ /* 0x000e2800000e0000 */
[----:B------:R-:W-:Y:S04]  /*95e0*/  @!P0 LDGSTS.E.BYPASS.LTC128B.128 [R20+0xd400], desc[UR36][R2.64], !P3 ;  /* 0x0d40000002148fae */ /* 0x000fe8000d901d64 */
[----:B------:R-:W-:Y:S04]  /*95f0*/  @!P0 LDGSTS.E.BYPASS.LTC128B.128 [R20+0x11400], desc[UR36][R2.64+0x80], !P4 ;  /* 0x1140008002148fae */ /* 0x000fe8000e101d64 */
[----:B------:R1:W-:Y:S01]  /*9600*/  @!P0 LDGSTS.E.BYPASS.LTC128B.128 [R20+0x15400], desc[UR36][R2.64+0x100], !P5 ;  /* 0x1540010002148fae */ /* 0x0003e2000e901d64 */
[----:B------:R-:W-:-:S13]  /*9610*/  ISETP.GE.AND P0, PT, R7, UR40, PT ;  /* 0x0000002807007c0c */ /* 0x000fda000bf06270 */
[----:B0-----:R-:W-:-:S04]  /*9620*/  @!P0 LEA R14, P1, R37, R14, 0x1 ;  /* 0x0000000e250e8211 */ /* 0x001fc800078208ff */
[----:B-1----:R-:W-:Y:S01]  /*9630*/  @!P0 MOV R2, R14 ;  /* 0x0000000e00028202 */ /* 0x002fe20000000f00 */
[----:B------:R-:W-:Y:S01]  /*9640*/  @!P0 IMAD.X R7, RZ, RZ, R6, P1 ;  /* 0x000000ffff078224 */ /* 0x000fe200008e0606 */
[----:B------:R-:W0:Y:S03]  /*9650*/  SHFL.IDX PT, R14, R0, 0x4, 0x181f ;  /* 0x00981f00000e7f89 */ /* 0x000e2600000e0000 */
[----:B------:R-:W-:Y:S01]  /*9660*/  @!P0 IMAD.MOV.U32 R3, RZ, RZ, R7 ;  /* 0x000000ffff038224 */ /* 0x000fe200078e0007 */
[----:B------:R-:W1:Y:S01]  /*9670*/  SHFL.IDX PT, R6, R5, 0x4, 0x181f ;  /* 0x00981f0005067f89 */ /* 0x000e6200000e0000 */
[----:B------:R-:W-:-:S03]  /*9680*/  VIADD R7, R4, 0x40 ;  /* 0x0000004004077836 */ /* 0x000fc60000000000 */
[----:B------:R-:W-:Y:S04]  /*9690*/  @!P0 LDGSTS.E.BYPASS.LTC128B.128 [R20+0xdc00], desc[UR36][R2.64], !P3 ;  /* 0x0dc0000002148fae */ /* 0x000fe8000d901d64 */
[----:B------:R-:W-:Y:S04]  /*96a0*/  @!P0 LDGSTS.E.BYPASS.LTC128B.128 [R20+0x11c00], desc[UR36][R2.64+0x80], !P4 ;  /* 0x11c0008002148fae */ /* 0x000fe8000e101d64 */
[----:B------:R2:W-:Y:S01]  /*96b0*/  @!P0 LDGSTS.E.BYPASS.LTC128B.128 [R20+0x15c00], desc[UR36][R2.64+0x100], !P5 ;  /* 0x15c0010002148fae */ /* 0x0005e2000e901d64 */
[----:B------:R-:W-:-:S13]  /*96c0*/  ISETP.GE.AND P0, PT, R7, UR40, PT ;  /* 0x0000002807007c0c */ /* 0x000fda000bf06270 */
[----:B0-----:R-:W-:-:S04]  /*96d0*/  @!P0 LEA R14, P1, R37, R14, 0x1 ;  /* 0x0000000e250e8211 */ /* 0x001fc800078208ff */
[----:B-1----:R-:W-:Y:S01]  /*96e0*/  @!P0 IADD3.X R7, RZ, R6, RZ, P1, !PT ;  /* 0x00000006ff078210 */ /* 0x002fe20000ffe4ff */
[----:B--2---:R-:W-:Y:S01]  /*96f0*/  @!P0 IMAD.MOV.U32 R2, RZ, RZ, R14 ;  /* 0x000000ffff028224 */ /* 0x004fe200078e000e */
        /* <DEDUP_REMOVED lines=22> */
[----:B------:R0:W1:Y:S03]  /*9860*/  SHFL.IDX PT, R14, R0, 0x7, 0x181f ;  /* 0x00f81f00000e7f89 */ /* 0x00006600000e0000 */
[----:B------:R-:W-:Y:S01]  /*9870*/  @!P0 IMAD.MOV.U32 R3, RZ, RZ, R7 ;  /* 0x000000ffff038224 */ /* 0x000fe200078e0007 */
[----:B------:R0:W2:Y:S04]  /*9880*/  SHFL.IDX PT, R6, R5, 0x7, 0x181f ;  /* 0x00f81f0005067f89 */ /* 0x0000a800000e0000 */
[----:B------:R0:W-:Y:S04]  /*9890*/  @!P0 LDGSTS.E.BYPASS.LTC128B.128 [R20+0xf400], desc[UR36][R2.64], !P3 ;  /* 0x0f40000002148fae */ /* 0x0001e8000d901d64 */
[----:B------:R0:W-:Y:S04]  /*98a0*/  @!P0 LDGSTS.E.BYPASS.LTC128B.128 [R20+0x13400], desc[UR36][R2.64+0x80], !P4 ;  /* 0x1340008002148fae */ /* 0x0001e8000e101d64 */
[----:B------:R0:W-:Y:S02]  /*98b0*/  @!P0 LDGSTS.E.BYPASS.LTC128B.128 [R20+0x17400], desc[UR36][R2.64+0x100], !P5 ;  /* 0x1740010002148fae */ /* 0x0001e4000e901d64 */
.L_x_124:
[----:B0-----:R-:W3:Y:S01]  /*98c0*/  LDL R0, [R1] ;  /* 0x0000000001007983 */ /* 0x001ee20000100800 */
[----:B------:R-:W-:-:S05]  /*98d0*/  VIADD R4, R4, 0x70 ;  /* 0x0000007004047836 */ /* 0x000fca0000000000 */
[----:B------:R-:W-:-:S13]  /*98e0*/  ISETP.GE.AND P0, PT, R4, UR40, PT ;  /* 0x0000002804007c0c */ /* 0x000fda000bf06270 */
[----:B-1----:R-:W-:-:S04]  /*98f0*/  @!P0 LEA R2, P1, R37, R14, 0x1 ;  /* 0x0000000e25028211 */ /* 0x002fc800078208ff */
[----:B--2---:R-:W-:-:S05]  /*9900*/  @!P0 IADD3.X R3, RZ, R6, RZ, P1, !PT ;  /* 0x00000006ff038210 */ /* 0x004fca0000ffe4ff */
[----:B------:R-:W-:Y:S01]  /*9910*/  @!PT LDS RZ, [RZ] ;  /* 0x00000000fffff984 */ /* 0x000fe20000000800 */
[----:B------:R-:W-:Y:S01]  /*9920*/  @!PT LDS RZ, [RZ] ;  /* 0x00000000fffff984 */ /* 0x000fe20000000800 */
[----:B------:R-:W-:Y:S01]  /*9930*/  @!PT LDS RZ, [RZ] ;  /* 0x00000000fffff984 */ /* 0x000fe20000000800 */
[----:B------:R0:W-:Y:S04]  /*9940*/  @!P0 LDGSTS.E.BYPASS.LTC128B.128 [R20+0xfc00], desc[UR36][R2.64], !P3 ;  /* 0x0fc0000002148fae */ /* 0x0001e8000d901d64 */
[----:B------:R0:W-:Y:S04]  /*9950*/  @!P0 LDGSTS.E.BYPASS.LTC128B.128 [R20+0x13c00], desc[UR36][R2.64+0x80], !P4 ;  /* 0x13c0008002148fae */ /* 0x0001e8000e101d64 */
[----:B------:R0:W-:Y:S01]  /*9960*/  @!P0 LDGSTS.E.BYPASS.LTC128B.128 [R20+0x17c00], desc[UR36][R2.64+0x100], !P5 ;  /* 0x17c0010002148fae */ /* 0x0001e2000e901d64 */
[----:B------:R-:W-:Y:S01]  /*9970*/  NOP ;  /* 0x0000000000007918 */ /* 0x000fe20000000000 */
[----:B------:R-:W-:Y:S02]  /*9980*/  SYNCS.ARRIVE.TRANS64.RED.A0T1 RZ, [UR39+0x2a800], RZ ;  /* 0x02a800ffffff79a7 */ /* 0x000fe40008200427 */
[----:B------:R-:W-:Y:S01]  /*9990*/  ARRIVES.LDGSTSBAR.64.TRANSCNT [UR39+0x2a800] ;  /* 0x02a80000ff0079b0 */ /* 0x000fe20008000aa7 */
[----:B---3--:R-:W-:-:S04]  /*99a0*/  LOP3.LUT R0, R0, 0x1, RZ, 0xc, !PT ;  /* 0x0000000100007812 */ /* 0x008fc800078e0cff */
[----:B------:R-:W-:Y:S01]  /*99b0*/  SHF.L.U32 R0, R0, 0x1f, RZ ;  /* 0x0000001f00007819 */ /* 0x000fe200000006ff */
[----:B------:R-:W-:Y:S01]  /*99c0*/  NOP ;  /* 0x0000000000007918 */ /* 0x000fe20000000000 */
[----:B------:R-:W-:Y:S01]  /*99d0*/  SYNCS.ARRIVE.TRANS64.A1T0 RZ, [UR39+0x2a800], RZ ;  /* 0x02a800ffffff79a7 */ /* 0x000fe20008100027 */
[----:B------:R-:W-:Y:S01]  /*99e0*/  BSSY B0, `(.L_x_53) ;  /* 0x0000003000007945 */ /* 0x000fe20003800000 */
[----:B------:R-:W1:Y:S03]  /*99f0*/  SYNCS.PHASECHK.TRANS64.TRYWAIT P0, [UR39+0x2a820], R0 ;  /* 0x02a82000ff0075a7 */ /* 0x000e660008000167 */
[----:B01----:R-:W-:Y:S05]  /*9a00*/  @!P0 BRA `(.L_x_54) ;  /* 0x0000002c00788947 */ /* 0x003fea0003800000 */
.L_x_125:
[----:B------:R-:W-:Y:S05]  /*9a10*/  BSYNC B0 ;  /* 0x0000000000007941 */ /* 0x000fea0003800000 */
.L_x_53:
[----:B------:R-:W-:Y:S01]  /*9a20*/  UISETP.GE.AND UP0, UPT, UR38, 0x61, UPT ;  /* 0x000000612600788c */ /* 0x000fe2000bf06270 */
[----:B------:R-:W-:-:S05]  /*9a30*/  IMAD.U32 R20, RZ, RZ, UR43 ;  /* 0x0000002bff147e24 */ /* 0x000fca000f8e00ff */
[----:B------:R-:W-:-:S13]  /*9a40*/  PLOP3.LUT P0, PT, PT, PT, UP0, 0x40, 0x0 ;  /* 0x000000000000781c */ /* 0x000fda0003f0e808 */
[----:B------:R-:W-:Y:S05]  /*9a50*/  @P0 BRA `(.L_x_55) ;  /* 0x0000000c00b80947 */ /* 0x000fea0003800000 */
[----:B------:R-:W-:Y:S01]  /*9a60*/  BSSY B0, `(.L_x_55) ;  /* 0x00000ed000007945 */ /* 0x000fe20003800000 */
[----:B------:R-:W-:Y:S01]  /*9a70*/  IMAD.MOV.U32 R21, RZ, RZ, R25 ;  /* 0x000000ffff157224 */ /* 0x000fe200078e0019 */
[----:B------:R-:W-:Y:S01]  /*9a80*/  MOV R7, R22 ;  /* 0x0000001600077202 */ /* 0x000fe20000000f00 */
[----:B------:R-:W-:Y:S02]  /*9a90*/  IMAD.U32 R6, RZ, RZ, UR41 ;  /* 0x00000029ff067e24 */ /* 0x000fe4000f8e00ff */
[----:B------:R-:W-:-:S07]  /*9aa0*/  IMAD.U32 R28, RZ, RZ, UR43 ;  /* 0x0000002bff1c7e24 */ /* 0x000fce000f8e00ff */
.L_x_68:
[----:B0-----:R-:W0:Y:S01]  /*9ab0*/  LDC R0, c[0x0][0x430] ;  /* 0x00010c00ff007b82 */ /* 0x001e220000000800 */
[----:B------:R-:W-:Y:S01]  /*9ac0*/  ISETP.GT.U32.AND P0, PT, R26, 0x5f, PT ;  /* 0x0000005f1a00780c */ /* 0x000fe20003f04070 */
[----:B------:R-:W-:Y:S01]  /*9ad0*/  IMAD R3, R6, 0x60, R31 ;  /* 0x0000006006037824 */ /* 0x000fe200078e021f */
[----:B------:R-:W-:Y:S01]  /*9ae0*/  LOP3.LUT P2, RZ, R16, 0x20, RZ, 0xc0, !PT ;  /* 0x0000002010ff7812 */ /* 0x000fe2000784c0ff */
[----:B------:R-:W-:Y:S01]  /*9af0*/  VIADD R22, R7, 0x1 ;  /* 0x0000000107167836 */ /* 0x000fe20000000000 */
[----:B------:R-:W-:Y:S02]  /*9b00*/  ULDC UR4, c[0x0][0x430] ;  /* 0x00010c0000047ab9 */ /* 0x000fe40000000800 */
[----:B------:R-:W-:-:S05]  /*9b10*/  IADD3 R10, R26, R3, RZ ;  /* 0x000000031a0a7210 */ /* 0x000fca0007ffe0ff */
[----:B------:R-:W-:Y:S02]  /*9b20*/  IMAD.MOV.U32 R11, RZ, RZ, R10 ;  /* 0x000000ffff0b7224 */ /* 0x000fe400078e000a */
[----:B------:R-:W1:Y:S01]  /*9b30*/  @!P0 LDC.64 R8, c[0x0][0x428] ;  /* 0x00010a00ff088b82 */ /* 0x000e620000000a00 */
[----:B0-----:R-:W-:-:S13]  /*9b40*/  ISETP.NE.AND P1, PT, R0, 0x1, PT ;  /* 0x000000010000780c */ /* 0x001fda0003f25270 */
[----:B------:R-:W0:Y:S08]  /*9b50*/  @P1 LDC R5, c[0x0][0x434] ;  /* 0x00010d00ff051b82 */ /* 0x000e300000000800 */
[----:B------:R-:W2:Y:S01]  /*9b60*/  @P1 LDC R3, c[0x0][0x438] ;  /* 0x00010e00ff031b82 */ /* 0x000ea20000000800 */
[----:B0-----:R-:W-:-:S07]  /*9b70*/  @P1 IMAD.HI.U32 R0, R10, R5, RZ ;  /* 0x000000050a001227 */ /* 0x001fce00078e00ff */
[----:B------:R-:W0:Y:S01]  /*9b80*/  @!P0 LDC.64 R4, c[0x0][0x418] ;  /* 0x00010600ff048b82 */ /* 0x000e220000000a00 */
[----:B--2---:R-:W-:Y:S01]  /*9b90*/  @P1 SHF.R.U32.HI R11, RZ, R3, R0 ;  /* 0x00000003ff0b1219 */ /* 0x004fe20000011600 */
[----:B-1----:R-:W-:-:S03]  /*9ba0*/  @!P0 IMAD R0, R32, R8, RZ ;  /* 0x0000000820008224 */ /* 0x002fc600078e02ff */
[--C-:B------:R-:W-:Y:S01]  /*9bb0*/  @!P0 SHF.R.S32.HI R3, RZ, 0x1f, R11.reuse ;  /* 0x0000001fff038819 */ /* 0x100fe2000001140b */
[----:B------:R-:W-:Y:S02]  /*9bc0*/  @!P0 IMAD.MOV.U32 R2, RZ, RZ, R11 ;  /* 0x000000ffff028224 */ /* 0x000fe400078e000b */
[C---:B------:R-:W-:Y:S02]  /*9bd0*/  @!P0 IMAD R9, R30.reuse, R9, R0 ;  /* 0x000000091e098224 */ /* 0x040fe400078e0200 */
[----:B------:R-:W-:-:S05]  /*9be0*/  @!P0 IMAD.WIDE.U32 R2, R30, R8, R2 ;  /* 0x000000081e028225 */ /* 0x000fca00078e0002 */
[----:B------:R-:W-:Y:S02]  /*9bf0*/  @!P0 IADD3 R0, R9, R3, RZ ;  /* 0x0000000309008210 */ /* 0x000fe40007ffe0ff */
[----:B0-----:R-:W-:-:S04]  /*9c00*/  @!P0 LEA R4, P1, R2, R4, 0x2 ;  /* 0x0000000402048211 */ /* 0x001fc800078210ff */
[----:B------:R-:W-:Y:S01]  /*9c10*/  @!P0 LEA.HI.X R5, R2, R5, R0, 0x2, P1 ;  /* 0x0000000502058211 */ /* 0x000fe200008f1400 */
[----:B------:R-:W-:Y:S01]  /*9c20*/  IMAD.MOV.U32 R0, RZ, RZ, RZ ;  /* 0x000000ffff007224 */ /* 0x000fe200078e00ff */
[----:B------:R-:W-:-:S05]  /*9c30*/  IADD3 R3, -R11, RZ, RZ ;  /* 0x000000ff0b037210 */ /* 0x000fca0007ffe1ff */
[----:B------:R0:W5:Y:S01]  /*9c40*/  @!P0 LDG.E R0, desc[UR36][R4.64] ;  /* 0x0000002404008981 */ /* 0x000162000c1e1900 */
[----:B------:R-:W-:Y:S01]  /*9c50*/  ISETP.NE.AND P0, PT, R22, 0x2, PT ;  /* 0x000000021600780c */ /* 0x000fe20003f05270 */
[----:B------:R-:W-:-:S03]  /*9c60*/  IMAD.MOV.U32 R20, RZ, RZ, R6 ;  /* 0x000000ffff147224 */ /* 0x000fc600078e0006 */
[----:B------:R-:W-:Y:S02]  /*9c70*/  SEL R2, RZ, 0x1, P0 ;  /* 0x00000001ff027807 */ /* 0x000fe40000000000 */
[----:B------:R-:W-:Y:S02]  /*9c80*/  SEL R22, R22, RZ, P0 ;  /* 0x000000ff16167207 */ /* 0x000fe40000000000 */
[----:B------:R-:W-:Y:S01]  /*9c90*/  LOP3.LUT R25, R21, R2, RZ, 0x3c, !PT ;  /* 0x0000000215197212 */ /* 0x000fe200078e3cff */
[----:B0-----:R-:W-:Y:S01]  /*9ca0*/  IMAD R4, R3, UR4, R10 ;  /* 0x0000000403047c24 */ /* 0x001fe2000f8e020a */
[----:B------:R-:W-:Y:S06]  /*9cb0*/  @!P2 BRA `(.L_x_56) ;  /* 0x000000000004a947 */ /* 0x000fec0003800000 */
[----:B------:R-:W-:Y:S01]  /*9cc0*/  BPT.TRAP 0x1 ;  /* 0x000000040000795c */ /* 0x000fe20000300000 */
.L_x_56:
[----:B------:R-:W-:Y:S01]  /*9cd0*/  LEA R6, R22, UR39, 0x3 ;  /* 0x0000002716067c11 */ /* 0x000fe2000f8e18ff */
[----:B------:R-:W-:Y:S01]  /*9ce0*/  BSSY B1, `(.L_x_57) ;  /* 0x0000004000017945 */ /* 0x000fe20003800000 */
[----:B------:R-:W-:-:S04]  /*9cf0*/  SHF.L.U32 R3, R25, 0x1f, RZ ;  /* 0x0000001f19037819 */ /* 0x000fc800000006ff */
[----:B------:R-:W0:Y:S02]  /*9d00*/  SYNCS.PHASECHK.TRANS64.TRYWAIT P0, [R6+URZ+0x2a840], R3 ;  /* 0x02a84003060075a7 */ /* 0x000e24000800017f */
[----:B0-----:R-:W-:Y:S05]  /*9d10*/  @!P0 BRA `(.L_x_58) ;  /* 0x0000002800cc8947 */ /* 0x001fea0003800000 */
.L_x_126:
[----:B------:R-:W-:Y:S05]  /*9d20*/  BSYNC B1 ;  /* 0x0000000000017941 */ /* 0x000fea0003800000 */
.L_x_57:
[----:B------:R-:W-:Y:S01]  /*9d30*/  SHF.R.S32.HI R23, RZ, 0x1f, R4 ;  /* 0x0000001fff177819 */ /* 0x000fe20000011404 */
[----:B------:R-:W-:Y:S01]  /*9d40*/  ULDC.64 UR4, c[0x0][0x300] ;  /* 0x0000c00000047ab9 */ /* 0x000fe20000000a00 */
[----:B-----5:R-:W-:Y:S01]  /*9d50*/  SHF.R.S32.HI R24, RZ, 0x1f, R0 ;  /* 0x0000001fff187819 */ /* 0x020fe20000011400 */
[----:B------:R-:W-:Y:S01]  /*9d60*/  IMAD R9, R22, 0x4800, R27 ;  /* 0x0000480016097824 */ /* 0x000fe200078e021b */
[C---:B------:R-:W-:Y:S01]  /*9d70*/  LOP3.LUT P3, RZ, R16.reuse, 0x10, RZ, 0xc0, !PT ;  /* 0x0000001010ff7812 */ /* 0x040fe2000786c0ff */
[----:B0-----:R-:W-:Y:S01]  /*9d80*/  IMAD R3, R23, UR4, RZ ;  /* 0x0000000417037c24 */ /* 0x001fe2000f8e02ff */
[C---:B------:R-:W-:Y:S02]  /*9d90*/  LOP3.LUT P2, RZ, R16.reuse, 0x8, RZ, 0xc0, !PT ;  /* 0x0000000810ff7812 */ /* 0x040fe4000784c0ff */
[----:B------:R-:W-:Y:S01]  /*9da0*/  LOP3.LUT P1, RZ, R16, 0x4, RZ, 0xc0, !PT ;  /* 0x0000000410ff7812 */ /* 0x000fe2000782c0ff */
[C---:B------:R-:W-:Y:S02]  /*9db0*/  IMAD R5, R4.reuse, UR5, R3 ;  /* 0x0000000504057c24 */ /* 0x040fe4000f8e0203 */
[----:B------:R-:W-:Y:S01]  /*9dc0*/  IMAD.WIDE.U32 R2, R4, UR4, RZ ;  /* 0x0000000404027c25 */ /* 0x000fe2000f8e00ff */
[----:B------:R-:W-:-:S03]  /*9dd0*/  ULDC.64 UR4, c[0x0][0x310] ;  /* 0x0000c40000047ab9 */ /* 0x000fc60000000a00 */
[----:B------:R-:W-:Y:S02]  /*9de0*/  IMAD.IADD R3, R3, 0x1, R5 ;  /* 0x0000000103037824 */ /* 0x000fe400078e0205 */
[----:B------:R-:W-:Y:S02]  /*9df0*/  IMAD R5, R24, UR4, RZ ;  /* 0x0000000418057c24 */ /* 0x000fe4000f8e02ff */
[----:B------:R-:W-:-:S04]  /*9e00*/  IMAD.WIDE.U32 R2, R0, UR4, R2 ;  /* 0x0000000400027c25 */ /* 0x000fc8000f8e0002 */
[----:B------:R-:W-:Y:S01]  /*9e10*/  IMAD R5, R0, UR5, R5 ;  /* 0x0000000500057c24 */ /* 0x000fe2000f8e0205 */
[----:B------:R-:W-:Y:S02]  /*9e20*/  ULDC.64 UR4, c[0x0][0x308] ;  /* 0x0000c20000047ab9 */ /* 0x000fe40000000a00 */
[----:B------:R-:W-:Y:S02]  /*9e30*/  IMAD R8, R29, UR4, RZ ;  /* 0x000000041d087c24 */ /* 0x000fe4000f8e02ff */
[----:B------:R-:W-:Y:S02]  /*9e40*/  IADD3 R3, R3, R5, RZ ;  /* 0x0000000503037210 */ /* 0x000fe40007ffe0ff */
        /* <DEDUP_REMOVED lines=9> */
[----:B------:R-:W-:Y:S01]  /*9ee0*/  IMAD.SHL.U32 R5, R37, 0x2, RZ ;  /* 0x0000000225057824 */ /* 0x000fe200078e00ff */
[----:B------:R-:W-:Y:S02]  /*9ef0*/  LEA R9, R9, UR39, 0x1 ;  /* 0x0000002709097c11 */ /* 0x000fe4000f8e08ff */
[----:B------:R-:W1:Y:S04]  /*9f00*/  SHFL.IDX PT, R3, R10, RZ, 0x181f ;  /* 0x00181fff0a037589 */ /* 0x000e6800000e0000 */
[----:B------:R-:W-:Y:S01]  /*9f10*/  SHFL.IDX PT, R35, R10, 0x2, 0x181f ;  /* 0x00581f000a237f89 */ /* 0x000fe200000e0000 */
[----:B0-----:R-:W-:-:S03]  /*9f20*/  IADD3 R2, P0, R14, R5, RZ ;  /* 0x000000050e027210 */ /* 0x001fc60007f1e0ff */
[----:B------:R-:W0:Y:S01]  /*9f30*/  SHFL.IDX PT, R14, R8, 0x1, 0x181f ;  /* 0x00381f00080e7f89 */ /* 0x000e2200000e0000 */
[----:B-1----:R-:W-:-:S05]  /*9f40*/  IADD3.X R3, RZ, R3, RZ, P0, !PT ;  /* 0x00000003ff037210 */ /* 0x002fca00007fe4ff */
[----:B------:R-:W-:Y:S04]  /*9f50*/  LDGSTS.E.BYPASS.LTC128B.128 [R9+0x18400], desc[UR36][R2.64], !P3 ;  /* 0x1840000002097fae */ /* 0x000fe8000d901d64 */
[----:B------:R-:W-:Y:S04]  /*9f60*/  LDGSTS.E.BYPASS.LTC128B.128 [R9+0x1b400], desc[UR36][R2.64+0x80], !P2 ;  /* 0x1b40008002097fae */ /* 0x000fe8000d101d64 */
[----:B------:R1:W-:Y:S04]  /*9f70*/  LDGSTS.E.BYPASS.LTC128B.128 [R9+0x1e400], desc[UR36][R2.64+0x100], !P1 ;  /* 0x1e40010002097fae */ /* 0x0003e8000c901d64 */
[----:B-1----:R-:W1:Y:S01]  /*9f80*/  SHFL.IDX PT, R3, R10, 0x1, 0x181f ;  /* 0x00381f000a037f89 */ /* 0x002e6200000e0000 */
[----:B0-----:R-:W-:-:S03]  /*9f90*/  IADD3 R2, P0, R14, R5, RZ ;  /* 0x000000050e027210 */ /* 0x001fc60007f1e0ff */
[----:B------:R-:W0:Y:S02]  /*9fa0*/  SHFL.IDX PT, R14, R8, 0x2, 0x181f ;  /* 0x00581f00080e7f89 */ /* 0x000e2400000e0000 */
[----:B-1----:R-:W-:-:S05]  /*9fb0*/  IMAD.X R3, RZ, RZ, R3, P0 ;  /* 0x000000ffff037224 */ /* 0x002fca00000e0603 */
[----:B------:R-:W-:Y:S04]  /*9fc0*/  LDGSTS.E.BYPASS.LTC128B.128 [R9+0x18c00], desc[UR36][R2.64], !P3 ;  /* 0x18c0000002097fae */ /* 0x000fe8000d901d64 */
[----:B------:R-:W-:Y:S04]  /*9fd0*/  LDGSTS.E.BYPASS.LTC128B.128 [R9+0x1bc00], desc[UR36][R2.64+0x80], !P2 ;  /* 0x1bc0008002097fae */ /* 0x000fe8000d101d64 */
[----:B------:R0:W-:Y:S02]  /*9fe0*/  LDGSTS.E.BYPASS.LTC128B.128 [R9+0x1ec00], desc[UR36][R2.64+0x100], !P1 ;  /* 0x1ec0010002097fae */ /* 0x0001e4000c901d64 */
[----:B0-----:R-:W-:-:S02]  /*9ff0*/  IADD3 R2, P0, R14, R5, RZ ;  /* 0x000000050e027210 */ /* 0x001fc40007f1e0ff */
[----:B------:R-:W0:Y:S03]  /*a000*/  SHFL.IDX PT, R14, R8, 0x3, 0x181f ;  /* 0x00781f00080e7f89 */ /* 0x000e2600000e0000 */
[----:B------:R-:W-:Y:S02]  /*a010*/  IMAD.X R3, RZ, RZ, R35, P0 ;  /* 0x000000ffff037224 */ /* 0x000fe400000e0623 */
[----:B------:R-:W1:Y:S04]  /*a020*/  SHFL.IDX PT, R35, R10, 0x3, 0x181f ;  /* 0x00781f000a237f89 */ /* 0x000e6800000e0000 */
[----:B------:R-:W-:Y:S04]  /*a030*/  LDGSTS.E.BYPASS.LTC128B.128 [R9+0x19400], desc[UR36][R2.64], !P3 ;  /* 0x1940000002097fae */ /* 0x000fe8000d901d64 */
[----:B------:R-:W-:Y:S04]  /*a040*/  LDGSTS.E.BYPASS.LTC128B.128 [R9+0x1c400], desc[UR36][R2.64+0x80], !P2 ;  /* 0x1c40008002097fae */ /* 0x000fe8000d101d64 */
[----:B------:R0:W-:Y:S02]  /*a050*/  LDGSTS.E.BYPASS.LTC128B.128 [R9+0x1f400], desc[UR36][R2.64+0x100], !P1 ;  /* 0x1f40010002097fae */ /* 0x0001e4000c901d64 */
[----:B0-----:R-:W-:-:S02]  /*a060*/  IADD3 R2, P0, R14, R5, RZ ;  /* 0x000000050e027210 */ /* 0x001fc40007f1e0ff */
[----:B------:R-:W0:Y:S02]  /*a070*/  SHFL.IDX PT, R14, R8, 0x4, 0x181f ;  /* 0x00981f00080e7f89 */ /* 0x000e2400000e0000 */
[----:B-1----:R-:W-:Y:S02]  /*a080*/  IADD3.X R3, RZ, R35, RZ, P0, !PT ;  /* 0x00000023ff037210 */ /* 0x002fe400007fe4ff */
[----:B------:R-:W1:Y:S04]  /*a090*/  SHFL.IDX PT, R35, R10, 0x4, 0x181f ;  /* 0x00981f000a237f89 */ /* 0x000e6800000e0000 */
[----:B------:R-:W-:Y:S04]  /*a0a0*/  LDGSTS.E.BYPASS.LTC128B.128 [R9+0x19c00], desc[UR36][R2.64], !P3 ;  /* 0x19c0000002097fae */ /* 0x000fe8000d901d64 */
[----:B------:R-:W-:Y:S04]  /*a0b0*/  LDGSTS.E.BYPASS.LTC128B.128 [R9+0x1cc00], desc[UR36][R2.64+0x80], !P2 ;  /* 0x1cc0008002097fae */ /* 0x000fe8000d101d64 */
[----:B------:R0:W-:Y:S02]  /*a0c0*/  LDGSTS.E.BYPASS.LTC128B.128 [R9+0x1fc00], desc[UR36][R2.64+0x100], !P1 ;  /* 0x1fc0010002097fae */ /* 0x0001e4000c901d64 */
[----:B0-----:R-:W-:-:S02]  /*a0d0*/  IADD3 R2, P0, R14, R5, RZ ;  /* 0x000000050e027210 */ /* 0x001fc40007f1e0ff */
[----:B------:R0:W2:Y:S03]  /*a0e0*/  SHFL.IDX PT, R14, R8, 0x5, 0x181f ;  /* 0x00b81f00080e7f89 */ /* 0x0000a600000e0000 */
[----:B-1----:R-:W-:Y:S02]  /*a0f0*/  IMAD.X R3, RZ, RZ, R35, P0 ;  /* 0x000000ffff037224 */ /* 0x002fe400000e0623 */
[----:B------:R0:W1:Y:S04]  /*a100*/  SHFL.IDX PT, R35, R10, 0x5, 0x181f ;  /* 0x00b81f000a237f89 */ /* 0x00006800000e0000 */
[----:B------:R0:W-:Y:S04]  /*a110*/  LDGSTS.E.BYPASS.LTC128B.128 [R9+0x1a400], desc[UR36][R2.64], !P3 ;  /* 0x1a40000002097fae */ /* 0x0001e8000d901d64 */
[----:B------:R0:W-:Y:S04]  /*a120*/  LDGSTS.E.BYPASS.LTC128B.128 [R9+0x1d400], desc[UR36][R2.64+0x80], !P2 ;  /* 0x1d40008002097fae */ /* 0x0001e8000d101d64 */
[----:B------:R0:W-:Y:S02]  /*a130*/  LDGSTS.E.BYPASS.LTC128B.128 [R9+0x20400], desc[UR36][R2.64+0x100], !P1 ;  /* 0x2040010002097fae */ /* 0x0001e4000c901d64 */
.L_x_140:
[----:B0-2---:R-:W-:-:S05]  /*a140*/  IADD3 R2, P0, R14, R5, RZ ;  /* 0x000000050e027210 */ /* 0x005fca0007f1e0ff */
[----:B-1----:R-:W-:Y:S01]  /*a150*/  IMAD.X R3, RZ, RZ, R35, P0 ;  /* 0x000000ffff037224 */ /* 0x002fe200000e0623 */
[----:B------:R-:W-:-:S04]  /*a160*/  PLOP3.LUT P0, PT, PT, PT, PT, 0x80, 0x0 ;  /* 0x000000000000781c */ /* 0x000fc80003f0f070 */
[----:B------:R-:W-:Y:S01]  /*a170*/  @!PT LDS RZ, [RZ] ;  /* 0x00000000fffff984 */ /* 0x000fe20000000800 */
[----:B------:R-:W-:Y:S01]  /*a180*/  @!PT LDS RZ, [RZ] ;  /* 0x00000000fffff984 */ /* 0x000fe20000000800 */
[----:B------:R-:W-:Y:S01]  /*a190*/  @!PT LDS RZ, [RZ] ;  /* 0x00000000fffff984 */ /* 0x000fe20000000800 */
[----:B------:R0:W-:Y:S04]  /*a1a0*/  LDGSTS.E.BYPASS.LTC128B.128 [R9+0x1ac00], desc[UR36][R2.64], !P3 ;  /* 0x1ac0000002097fae */ /* 0x0001e8000d901d64 */
[----:B------:R0:W-:Y:S04]  /*a1b0*/  LDGSTS.E.BYPASS.LTC128B.128 [R9+0x1dc00], desc[UR36][R2.64+0x80], !P2 ;  /* 0x1dc0008002097fae */ /* 0x0001e8000d101d64 */
[----:B------:R0:W-:Y:S01]  /*a1c0*/  LDGSTS.E.BYPASS.LTC128B.128 [R9+0x20c00], desc[UR36][R2.64+0x100], !P1 ;  /* 0x20c0010002097fae */ /* 0x0001e2000c901d64 */
[----:B------:R-:W-:Y:S01]  /*a1d0*/  NOP ;  /* 0x0000000000007918 */ /* 0x000fe20000000000 */
.L_x_60:
        /* <DEDUP_REMOVED lines=10> */
.L_x_61:
[----:B------:R1:W-:Y:S01]  /*a280*/  SYNCS.ARRIVE.TRANS64.A1T0 RZ, [R6+URZ+0x2a830], RZ ;  /* 0x02a830ff06ff79a7 */ /* 0x0003e2000810003f */
[----:B------:R-:W-:Y:S05]  /*a290*/  @!P2 BRA `(.L_x_62) ;  /* 0x000000000004a947 */ /* 0x000fea0003800000 */
[----:B------:R-:W-:Y:S01]  /*a2a0*/  BPT.TRAP 0x1 ;  /* 0x000000040000795c */ /* 0x000fe20000300000 */
.L_x_62:
[----:B0-----:R-:W-:Y:S01]  /*a2b0*/  SHF.L.U32 R9, R21, 0x1f, RZ ;  /* 0x0000001f15097819 */ /* 0x001fe200000006ff */
[----:B------:R-:W-:Y:S01]  /*a2c0*/  BSSY B1, `(.L_x_63) ;  /* 0x0000006000017945 */ /* 0x000fe20003800000 */
[----:B-1----:R-:W-:Y:S02]  /*a2d0*/  LEA R6, R7, UR39, 0x3 ;  /* 0x0000002707067c11 */ /* 0x002fe4000f8e18ff */
[----:B------:R-:W-:Y:S02]  /*a2e0*/  MOV R3, 0xffffffa0 ;  /* 0xffffffa000037802 */ /* 0x000fe40000000f00 */
[----:B------:R-:W0:Y:S03]  /*a2f0*/  SYNCS.PHASECHK.TRANS64.TRYWAIT P0, [R6+URZ+0x2a860], R9 ;  /* 0x02a86009060075a7 */ /* 0x000e26000800017f */
[----:B------:R-:W-:Y:S01]  /*a300*/  IMAD R3, R28, R3, UR38 ;  /* 0x000000261c037e24 */ /* 0x000fe2000f8e0203 */
[----:B0-----:R-:W-:Y:S06]  /*a310*/  @!P0 BRA `(.L_x_64) ;  /* 0x0000002c00188947 */ /* 0x001fec0003800000 */
.L_x_141:
[----:B------:R-:W-:Y:S05]  /*a320*/  BSYNC B1 ;  /* 0x0000000000017941 */ /* 0x000fea0003800000 */
.L_x_63:
[----:B------:R-:W-:Y:S01]  /*a330*/  UMOV UR4, 0xffffffff ;  /* 0xffffffff00047882 */ /* 0x000fe20000000000 */
[C---:B------:R-:W-:Y:S01]  /*a340*/  LOP3.LUT P2, RZ, R16.reuse, 0x2, RZ, 0xc0, !PT ;  /* 0x0000000210ff7812 */ /* 0x040fe2000784c0ff */
[----:B------:R-:W-:Y:S01]  /*a350*/  IMAD R7, R7, 0x3000, R27 ;  /* 0x0000300007077824 */ /* 0x000fe200078e021b */
[----:B------:R-:W-:Y:S01]  /*a360*/  LOP3.LUT P1, RZ, R16, 0x1, RZ, 0xc0, !PT ;  /* 0x0000000110ff7812 */ /* 0x000fe2000782c0ff */
[----:B------:R-:W-:Y:S01]  /*a370*/  IMAD.IADD R8, R3, 0x1, -R34 ;  /* 0x0000000103087824 */ /* 0x000fe200078e0a22 */
[----:B------:R-:W-:Y:S11]  /*a380*/  BRA.DIV UR4, `(.L_x_65) ;  /* 0x0000002e04107947 */ /* 0x000ff6000b800000 */
[----:B------:R-:W1:Y:S01]  /*a390*/  SHFL.IDX PT, R14, R17, RZ, 0x181f ;  /* 0x00181fff110e7589 */ /* 0x000e6200000e0000 */
[----:B------:R-:W-:-:S03]  /*a3a0*/  LEA R7, R7, UR39, 0x1 ;  /* 0x0000002707077c11 */ /* 0x000fc6000f8e08ff */
[----:B------:R-:W2:Y:S01]  /*a3b0*/  SHFL.IDX PT, R3, R18, RZ, 0x181f ;  /* 0x00181fff12037589 */ /* 0x000ea200000e0000 */
[----:B-1----:R-:W-:-:S03]  /*a3c0*/  IADD3 R2, P0, R14, R5, RZ ;  /* 0x000000050e027210 */ /* 0x002fc60007f1e0ff */
[----:B------:R-:W1:Y:S02]  /*a3d0*/  SHFL.IDX PT, R14, R17, 0x1, 0x181f ;  /* 0x00381f00110e7f89 */ /* 0x000e6400000e0000 */
[----:B--2---:R-:W-:Y:S01]  /*a3e0*/  IMAD.X R3, RZ, RZ, R3, P0 ;  /* 0x000000ffff037224 */ /* 0x004fe200000e0603 */
[----:B------:R-:W-:-:S13]  /*a3f0*/  ISETP.LT.OR P0, PT, R8, 0x1, P2 ;  /* 0x000000010800780c */ /* 0x000fda0001701670 */
[----:B------:R-:W-:Y:S01]  /*a400*/  LDGSTS.E.BYPASS.LTC128B.128 [R7+0x400], desc[UR36][R2.64], !P0 ;  /* 0x0040000002077fae */ /* 0x000fe2000c101d64 */
[----:B------:R-:W-:-:S13]  /*a410*/  ISETP.LT.OR P0, PT, R8, 0x1, P1 ;  /* 0x000000010800780c */ /* 0x000fda0000f01670 */
[----:B------:R2:W-:Y:S04]  /*a420*/  LDGSTS.E.BYPASS.LTC128B.128 [R7+0x3400], desc[UR36][R2.64+0x80], !P0 ;  /* 0x0340008002077fae */ /* 0x0005e8000c101d64 */
[----:B--2---:R-:W2:Y:S01]  /*a430*/  SHFL.IDX PT, R3, R18, 0x1, 0x181f ;  /* 0x00381f0012037f89 */ /* 0x004ea200000e0000 */
[----:B-1----:R-:W-:-:S03]  /*a440*/  IADD3 R2, P0, R14, R5, RZ ;  /* 0x000000050e027210 */ /* 0x002fc60007f1e0ff */
[----:B------:R-:W1:Y:S01]  /*a450*/  SHFL.IDX PT, R14, R17, 0x2, 0x181f ;  /* 0x00581f00110e7f89 */ /* 0x000e6200000e0000 */
[----:B--2---:R-:W-:Y:S02]  /*a460*/  IADD3.X R3, RZ, R3, RZ, P0, !PT ;  /* 0x00000003ff037210 */ /* 0x004fe400007fe4ff */
[----:B------:R-:W-:-:S13]  /*a470*/  ISETP.LT.OR P0, PT, R8, 0x11, P2 ;  /* 0x000000110800780c */ /* 0x000fda0001701670 */
[----:B------:R-:W-:Y:S01]  /*a480*/  LDGSTS.E.BYPASS.LTC128B.128 [R7+0xc00], desc[UR36][R2.64], !P0 ;  /* 0x00c0000002077fae */ /* 0x000fe2000c101d64 */
[----:B------:R-:W-:-:S13]  /*a490*/  ISETP.LT.OR P0, PT, R8, 0x11, P1 ;  /* 0x000000110800780c */ /* 0x000fda0000f01670 */
[----:B------:R2:W-:Y:S04]  /*a4a0*/  LDGSTS.E.BYPASS.LTC128B.128 [R7+0x3c00], desc[UR36][R2.64+0x80], !P0 ;  /* 0x03c0008002077fae */ /* 0x0005e8000c101d64 */
[----:B--2---:R-:W2:Y:S01]  /*a4b0*/  SHFL.IDX PT, R3, R18, 0x2, 0x181f ;  /* 0x00581f0012037f89 */ /* 0x004ea200000e0000 */
        /* <DEDUP_REMOVED lines=17> */
[----:B------:R-:W1:Y:S04]  /*a5d0*/  SHFL.IDX PT, R18, R18, 0x5, 0x181f ;  /* 0x00b81f0012127f89 */ /* 0x000e6800000e0000 */
[----:B------:R3:W4:Y:S01]  /*a5e0*/  SHFL.IDX PT, R14, R17, 0x5, 0x181f ;  /* 0x00b81f00110e7f89 */ /* 0x00072200000e0000 */
[----:B--2---:R-:W-:Y:S02]  /*a5f0*/  IADD3.X R3, RZ, R3, RZ, P0, !PT ;  /* 0x00000003ff037210 */ /* 0x004fe400007fe4ff */
[----:B------:R-:W-:-:S13]  /*a600*/  ISETP.LT.OR P0, PT, R8, 0x41, P2 ;  /* 0x000000410800780c */ /* 0x000fda0001701670 */
[----:B------:R3:W-:Y:S01]  /*a610*/  LDGSTS.E.BYPASS.LTC128B.128 [R7+0x2400], desc[UR36][R2.64], !P0 ;  /* 0x0240000002077fae */ /* 0x0007e2000c101d64 */
[----:B------:R-:W-:-:S13]  /*a620*/  ISETP.LT.OR P0, PT, R8, 0x41, P1 ;  /* 0x000000410800780c */ /* 0x000fda0000f01670 */
[----:B-1--4-:R3:W-:Y:S02]  /*a630*/  LDGSTS.E.BYPASS.LTC128B.128 [R7+0x5400], desc[UR36][R2.64+0x80], !P0 ;  /* 0x0540008002077fae */ /* 0x0127e4000c101d64 */
.L_x_155:
[----:B0--3--:R-:W-:Y:S01]  /*a640*/  IADD3 R2, P0, R14, R5, RZ ;  /* 0x000000050e027210 */ /* 0x009fe20007f1e0ff */
[----:B------:R-:W-:Y:S02]  /*a650*/  ULDC.64 UR4, c[0x0][0x328] ;  /* 0x0000ca0000047ab9 */ /* 0x000fe40000000a00 */
[----:B------:R-:W-:Y:S02]  /*a660*/  IMAD R23, R23, UR4, RZ ;  /* 0x0000000417177c24 */ /* 0x000fe4000f8e02ff */
[----:B------:R-:W-:Y:S01]  /*a670*/  IMAD.X R3, RZ, RZ, R18, P0 ;  /* 0x000000ffff037224 */ /* 0x000fe200000e0612 */
[----:B------:R-:W-:Y:S01]  /*a680*/  ISETP.LT.OR P0, PT, R8, 0x51, P2 ;  /* 0x000000510800780c */ /* 0x000fe20001701670 */
[----:B------:R-:W-:-:S12]  /*a690*/  IMAD R23, R4, UR5, R23 ;  /* 0x0000000504177c24 */ /* 0x000fd8000f8e0217 */
[----:B------:R-:W-:Y:S01]  /*a6a0*/  @!PT LDS RZ, [RZ] ;  /* 0x00000000fffff984 */ /* 0x000fe20000000800 */
[----:B------:R-:W-:Y:S01]  /*a6b0*/  @!PT LDS RZ, [RZ] ;  /* 0x00000000fffff984 */ /* 0x000fe20000000800 */
[----:B------:R-:W-:Y:S01]  /*a6c0*/  @!PT LDS RZ, [RZ] ;  /* 0x00000000fffff984 */ /* 0x000fe20000000800 */
[----:B------:R-:W-:Y:S01]  /*a6d0*/  LDGSTS.E.BYPASS.LTC128B.128 [R7+0x2c00], desc[UR36][R2.64], !P0 ;  /* 0x02c0000002077fae */ /* 0x000fe2000c101d64 */
[----:B------:R-:W-:-:S13]  /*a6e0*/  ISETP.LT.OR P0, PT, R8, 0x51, P1 ;  /* 0x000000510800780c */ /* 0x000fda0000f01670 */
[----:B------:R0:W-:Y:S01]  /*a6f0*/  LDGSTS.E.BYPASS.LTC128B.128 [R7+0x5c00], desc[UR36][R2.64+0x80], !P0 ;  /* 0x05c0008002077fae */ /* 0x0001e2000c101d64 */
[----:B------:R-:W-:Y:S01]  /*a700*/  PLOP3.LUT P0, PT, PT, PT, PT, 0x80, 0x0 ;  /* 0x000000000000781c */ /* 0x000fe20003f0f070 */
[----:B------:R-:W-:Y:S01]  /*a710*/  NOP ;  /* 0x0000000000007918 */ /* 0x000fe20000000000 */
[----:B0-----:R-:W-:Y:S01]  /*a720*/  IMAD.WIDE.U32 R2, R4, UR4, RZ ;  /* 0x0000000404027c25 */ /* 0x001fe2000f8e00ff */
[----:B------:R-:W-:-:S03]  /*a730*/  ULDC.64 UR4, c[0x0][0x338] ;  /* 0x0000ce0000047ab9 */ /* 0x000fc60000000a00 */
[----:B------:R-:W-:Y:S02]  /*a740*/  IMAD.IADD R3, R3, 0x1, R23 ;  /* 0x0000000103037824 */ /* 0x000fe400078e0217 */
[----:B------:R-:W-:Y:S02]  /*a750*/  IMAD R5, R24, UR4, RZ ;  /* 0x0000000418057c24 */ /* 0x000fe4000f8e02ff */
[----:B------:R-:W-:-:S04]  /*a760*/  IMAD.WIDE.U32 R2, R0, UR4, R2 ;  /* 0x0000000400027c25 */ /* 0x000fc8000f8e0002 */
[----:B------:R-:W-:-:S05]  /*a770*/  IMAD R5, R0, UR5, R5 ;  /* 0x0000000500057c24 */ /* 0x000fca000f8e0205 */
[----:B------:R-:W-:-:S07]  /*a780*/  IADD3 R5, R3, R5, RZ ;  /* 0x0000000503057210 */ /* 0x000fce0007ffe0ff */
.L_x_66:
        /* <DEDUP_REMOVED lines=10> */
.L_x_67:
[----:B------:R-:W-:Y:S01]  /*a830*/  ULDC.64 UR4, c[0x0][0x330] ;  /* 0x0000cc0000047ab9 */ /* 0x000fe20000000a00 */
[----:B------:R-:W-:Y:S01]  /*a840*/  IMAD.MOV.U32 R3, RZ, RZ, R5 ;  /* 0x000000ffff037224 */ /* 0x000fe200078e0005 */
[----:B------:R0:W-:Y:S01]  /*a850*/  SYNCS.ARRIVE.TRANS64.A1T0 RZ, [R6+URZ+0x2a850], RZ ;  /* 0x02a850ff06ff79a7 */ /* 0x0001e2000810003f */
[----:B------:R-:W-:Y:S01]  /*a860*/  IMAD R0, R29, UR4, RZ ;  /* 0x000000041d007c24 */ /* 0x000fe2000f8e02ff */
[----:B------:R-:W-:Y:S01]  /*a870*/  MOV R28, R20 ;  /* 0x00000014001c7202 */ /* 0x000fe20000000f00 */
[----:B------:R-:W-:-:S04]  /*a880*/  IMAD.WIDE.U32 R2, R19, UR4, R2 ;  /* 0x0000000413027c25 */ /* 0x000fc8000f8e0002 */
[----:B------:R-:W-:Y:S01]  /*a890*/  IMAD R5, R19, UR5, R0 ;  /* 0x0000000513057c24 */ /* 0x000fe2000f8e0200 */
[----:B------:R-:W-:Y:S01]  /*a8a0*/  ULDC.64 UR4, c[0x0][0x318] ;  /* 0x0000c60000047ab9 */ /* 0x000fe20000000a00 */
[----:B0-----:R-:W-:Y:S01]  /*a8b0*/  IADD3 R6, R20, -0x1, RZ ;  /* 0xffffffff14067810 */ /* 0x001fe20007ffe0ff */
[----:B------:R-:W-:Y:S01]  /*a8c0*/  IMAD.MOV.U32 R21, RZ, RZ, R25 ;  /* 0x000000ffff157224 */ /* 0x000fe200078e0019 */
[----:B------:R-:W-:Y:S01]  /*a8d0*/  LEA R17, P0, R2, UR4, 0x1 ;  /* 0x0000000402117c11 */ /* 0x000fe2000f8008ff */
[----:B------:R-:W-:Y:S02]  /*a8e0*/  IMAD.IADD R3, R5, 0x1, R3 ;  /* 0x0000000105037824 */ /* 0x000fe400078e0203 */
[----:B------:R-:W-:-:S03]  /*a8f0*/  IMAD.MOV.U32 R7, RZ, RZ, R22 ;  /* 0x000000ffff077224 */ /* 0x000fc600078e0016 */
[----:B------:R-:W-:Y:S02]  /*a900*/  LEA.HI.X R18, R2, UR5, R3, 0x1, P0 ;  /* 0x0000000502127c11 */ /* 0x000fe400080f0c03 */
[----:B------:R-:W-:-:S13]  /*a910*/  ISETP.GT.AND P0, PT, R20, RZ, PT ;  /* 0x000000ff1400720c */ /* 0x000fda0003f04270 */
[----:B------:R-:W-:Y:S05]  /*a920*/  @P0 BRA `(.L_x_68) ;  /* 0xfffffff000600947 */ /* 0x000fea000383ffff */
[----:B------:R-:W-:Y:S05]  /*a930*/  BSYNC B0 ;  /* 0x0000000000007941 */ /* 0x000fea0003800000 */
.L_x_55:
[----:B------:R-:W-:-:S13]  /*a940*/  LOP3.LUT P0, RZ, R16, 0x20, RZ, 0xc0, !PT ;  /* 0x0000002010ff7812 */ /* 0x000fda000780c0ff */
[----:B------:R-:W-:Y:S05]  /*a950*/  @!P0 BRA `(.L_x_69) ;  /* 0x0000000000048947 */ /* 0x000fea0003800000 */
[----:B------:R-:W-:Y:S01]  /*a960*/  BPT.TRAP 0x1 ;  /* 0x000000040000795c */ /* 0x000fe20000300000 */
.L_x_69:
[----:B------:R-:W-:Y:S01]  /*a970*/  LEA R4, R22, UR39, 0x3 ;  /* 0x0000002716047c11 */ /* 0x000fe2000f8e18ff */
[----:B------:R-:W-:Y:S01]  /*a980*/  IMAD.MOV.U32 R5, RZ, RZ, -0x60 ;  /* 0xffffffa0ff057424 */ /* 0x000fe200078e00ff */
[----:B0-----:R-:W-:Y:S01]  /*a990*/  SHF.L.U32 R3, R25, 0x1f, RZ ;  /* 0x0000001f19037819 */ /* 0x001fe200000006ff */
[----:B------:R-:W-:Y:S02]  /*a9a0*/  BSSY B0, `(.L_x_70) ;  /* 0x0000004000007945 */ /* 0x000fe40003800000 */
[----:B------:R-:W-:Y:S01]  /*a9b0*/  IMAD R5, R20, R5, UR38 ;  /* 0x0000002614057e24 */ /* 0x000fe2000f8e0205 */
[----:B------:R-:W0:Y:S02]  /*a9c0*/  SYNCS.PHASECHK.TRANS64.TRYWAIT P0, [R4+URZ+0x2a860], R3 ;  /* 0x02a86003040075a7 */ /* 0x000e24000800017f */
[----:B0-----:R-:W-:Y:S05]  /*a9d0*/  @!P0 BRA `(.L_x_71) ;  /* 0x0000002c00508947 */ /* 0x001fea0003800000 */
.L_x_156:
[----:B------:R-:W-:Y:S05]  /*a9e0*/  BSYNC B0 ;  /* 0x0000000000007941 */ /* 0x000fea0003800000 */
.L_x_70:
[----:B------:R-:W-:Y:S01]  /*a9f0*/  UMOV UR4, 0xffffffff ;  /* 0xffffffff00047882 */ /* 0x000fe20000000000 */
[----:B------:R-:W-:Y:S01]  /*aa00*/  LOP3.LUT P2, RZ, R16, 0x2, RZ, 0xc0, !PT ;  /* 0x0000000210ff7812 */ /* 0x000fe2000784c0ff */
[----:B------:R-:W-:Y:S01]  /*aa10*/  IMAD R7, R22, 0x3000, R27 ;  /* 0x0000300016077824 */ /* 0x000fe200078e021b */
[----:B------:R-:W-:Y:S01]  /*aa20*/  LOP3.LUT P1, RZ, R16, 0x1, RZ, 0xc0, !PT ;  /* 0x0000000110ff7812 */ /* 0x000fe2000782c0ff */
[----:B------:R-:W-:Y:S01]  /*aa30*/  IMAD.IADD R5, R5, 0x1, -R34 ;  /* 0x0000000105057824 */ /* 0x000fe200078e0a22 */
[----:B------:R-:W-:Y:S11]  /*aa40*/  BRA.DIV UR4, `(.L_x_72) ;  /* 0x0000002e04487947 */ /* 0x000ff6000b800000 */
[----:B------:R-:W1:Y:S01]  /*aa50*/  SHFL.IDX PT, R14, R17, RZ, 0x181f ;  /* 0x00181fff110e7589 */ /* 0x000e6200000e0000 */
[----:B------:R-:W-:-:S03]  /*aa60*/  SHF.L.U32 R6, R37, 0x1, RZ ;  /* 0x0000000125067819 */ /* 0x000fc600000006ff */
[----:B------:R-:W0:Y:S01]  /*aa70*/  SHFL.IDX PT, R0, R18, RZ, 0x181f ;  /* 0x00181fff12007589 */ /* 0x000e2200000e0000 */
[----:B-1----:R-:W-:-:S03]  /*aa80*/  IADD3 R2, P0, R14, R6, RZ ;  /* 0x000000060e027210 */ /* 0x002fc60007f1e0ff */
[----:B------:R-:W1:Y:S02]  /*aa90*/  SHFL.IDX PT, R14, R17, 0x1, 0x181f ;  /* 0x00381f00110e7f89 */ /* 0x000e6400000e0000 */
[----:B0-----:R-:W-:Y:S01]  /*aaa0*/  IMAD.X R3, RZ, RZ, R0, P0 ;  /* 0x000000ffff037224 */ /* 0x001fe200000e0600 */
[----:B------:R-:W-:Y:S02]  /*aab0*/  ISETP.LT.OR P0, PT, R5, 0x1, P2 ;  /* 0x000000010500780c */ /* 0x000fe40001701670 */
[----:B------:R-:W-:Y:S02]  /*aac0*/  LEA R0, R7, UR39, 0x1 ;  /* 0x0000002707007c11 */ /* 0x000fe4000f8e08ff */
[----:B------:R-:W0:Y:S09]  /*aad0*/  SHFL.IDX PT, R7, R18, 0x1, 0x181f ;  /* 0x00381f0012077f89 */ /* 0x000e3200000e0000 */
[----:B------:R-:W-:Y:S01]  /*aae0*/  LDGSTS.E.BYPASS.LTC128B.128 [R0+0x400], desc[UR36][R2.64], !P0 ;  /* 0x0040000002007fae */ /* 0x000fe2000c101d64 */
[----:B------:R-:W-:-:S13]  /*aaf0*/  ISETP.LT.OR P0, PT, R5, 0x1, P1 ;  /* 0x000000010500780c */ /* 0x000fda0000f01670 */
[----:B------:R1:W-:Y:S02]  /*ab00*/  LDGSTS.E.BYPASS.LTC128B.128 [R0+0x3400], desc[UR36][R2.64+0x80], !P0 ;  /* 0x0340008002007fae */ /* 0x0003e4000c101d64 */
[----:B-1----:R-:W-:Y:S02]  /*ab10*/  IADD3 R2, P0, R14, R6, RZ ;  /* 0x000000060e027210 */ /* 0x002fe40007f1e0ff */
[----:B------:R-:W1:Y:S03]  /*ab20*/  SHFL.IDX PT, R14, R17, 0x2, 0x181f ;  /* 0x00581f00110e7f89 */ /* 0x000e6600000e0000 */
[----:B0-----:R-:W-:Y:S01]  /*ab30*/  IMAD.X R3, RZ, RZ, R7, P0 ;  /* 0x000000ffff037224 */ /* 0x001fe200000e0607 */
[----:B------:R-:W-:Y:S01]  /*ab40*/  ISETP.LT.OR P0, PT, R5, 0x11, P2 ;  /* 0x000000110500780c */ /* 0x000fe20001701670 */
[----:B------:R-:W0:-:S12]  /*ab50*/  SHFL.IDX PT, R7, R18, 0x2, 0x181f ;  /* 0x00581f0012077f89 */ /* 0x000e1800000e0000 */
[----:B------:R-:W-:Y:S01]  /*ab60*/  LDGSTS.E.BYPASS.LTC128B.128 [R0+0xc00], desc[UR36][R2.64], !P0 ;  /* 0x00c0000002007fae */ /* 0x000fe2000c101d64 */
[----:B------:R-:W-:-:S13]  /*ab70*/  ISETP.LT.OR P0, PT, R5, 0x11, P1 ;  /* 0x000000110500780c */ /* 0x000fda0000f01670 */
[----:B------:R1:W-:Y:S02]  /*ab80*/  LDGSTS.E.BYPASS.LTC128B.128 [R0+0x3c00], desc[UR36][R2.64+0x80], !P0 ;  /* 0x03c0008002007fae */ /* 0x0003e4000c101d64 */
[----:B-1----:R-:W-:Y:S02]  /*ab90*/  IADD3 R2, P0, R14, R6, RZ ;  /* 0x000000060e027210 */ /* 0x002fe40007f1e0ff */
[----:B------:R-:W1:Y:S02]  /*aba0*/  SHFL.IDX PT, R14, R17, 0x3, 0x181f ;  /* 0x00781f00110e7f89 */ /* 0x000e6400000e0000 */
[----:B0-----:R-:W-:Y:S02]  /*abb0*/  IADD3.X R3, RZ, R7, RZ, P0, !PT ;  /* 0x00000007ff037210 */ /* 0x001fe400007fe4ff */
[----:B------:R-:W-:Y:S01]  /*abc0*/  ISETP.LT.OR P0, PT, R5, 0x21, P2 ;  /* 0x000000210500780c */ /* 0x000fe20001701670 */
[----:B------:R-:W0:-:S12]  /*abd0*/  SHFL.IDX PT, R7, R18, 0x3, 0x181f ;  /* 0x00781f0012077f89 */ /* 0x000e1800000e0000 */
        /* <DEDUP_REMOVED lines=12> */
[----:B------:R1:W2:Y:S03]  /*aca0*/  SHFL.IDX PT, R14, R17, 0x5, 0x181f ;  /* 0x00b81f00110e7f89 */ /* 0x0002a600000e0000 */
[----:B0-----:R-:W-:Y:S01]  /*acb0*/  IMAD.X R3, RZ, RZ, R7, P0 ;  /* 0x000000ffff037224 */ /* 0x001fe200000e0607 */
[----:B------:R-:W-:Y:S01]  /*acc0*/  ISETP.LT.OR P0, PT, R5, 0x41, P2 ;  /* 0x000000410500780c */ /* 0x000fe20001701670 */
[----:B------:R1:W3:-:S12]  /*acd0*/  SHFL.IDX PT, R7, R18, 0x5, 0x181f ;  /* 0x00b81f0012077f89 */ /* 0x0002d800000e0000 */
[----:B------:R1:W-:Y:S01]  /*ace0*/  LDGSTS.E.BYPASS.LTC128B.128 [R0+0x2400], desc[UR36][R2.64], !P0 ;  /* 0x0240000002007fae */ /* 0x0003e2000c101d64 */
[----:B------:R-:W-:-:S13]  /*acf0*/  ISETP.LT.OR P0, PT, R5, 0x41, P1 ;  /* 0x000000410500780c */ /* 0x000fda0000f01670 */
[----:B--23--:R1:W-:Y:S02]  /*ad00*/  LDGSTS.E.BYPASS.LTC128B.128 [R0+0x5400], desc[UR36][R2.64+0x80], !P0 ;  /* 0x0540008002007fae */ /* 0x00c3e4000c101d64 */
.L_x_170:
[----:B01----:R-:W-:-:S04]  /*ad10*/  IADD3 R2, P0, R14, R6, RZ ;  /* 0x000000060e027210 */ /* 0x003fc80007f1e0ff */
[----:B------:R-:W-:Y:S02]  /*ad20*/  IADD3.X R3, RZ, R7, RZ, P0, !PT ;  /* 0x00000007ff037210 */ /* 0x000fe400007fe4ff */
[----:B------:R-:W-:-:S13]  /*ad30*/  ISETP.LT.OR P0, PT, R5, 0x51, P2 ;  /* 0x000000510500780c */ /* 0x000fda0001701670 */
[----:B------:R-:W-:Y:S01]  /*ad40*/  @!PT LDS RZ, [RZ] ;  /* 0x00000000fffff984 */ /* 0x000fe20000000800 */
[----:B------:R-:W-:Y:S01]  /*ad50*/  @!PT LDS RZ, [RZ] ;  /* 0x00000000fffff984 */ /* 0x000fe20000000800 */
[----:B------:R-:W-:Y:S01]  /*ad60*/  @!PT LDS RZ, [RZ] ;  /* 0x00000000fffff984 */ /* 0x000fe20000000800 */
[----:B------:R0:W-:Y:S01]  /*ad70*/  LDGSTS.E.BYPASS.LTC128B.128 [R0+0x2c00], desc[UR36][R2.64], !P0 ;  /* 0x02c0000002007fae */ /* 0x0001e2000c101d64 */
[----:B------:R-:W-:-:S13]  /*ad80*/  ISETP.LT.OR P0, PT, R5, 0x51, P1 ;  /* 0x000000510500780c */ /* 0x000fda0000f01670 */
[----:B------:R0:W-:Y:S01]  /*ad90*/  LDGSTS.E.BYPASS.LTC128B.128 [R0+0x5c00], desc[UR36][R2.64+0x80], !P0 ;  /* 0x05c0008002007fae */ /* 0x0001e2000c101d64 */
[----:B------:R-:W-:Y:S01]  /*ada0*/  PLOP3.LUT P0, PT, PT, PT, PT, 0x80, 0x0 ;  /* 0x000000000000781c */ /* 0x000fe20003f0f070 */
[----:B------:R-:W-:-:S12]  /*adb0*/  NOP ;  /* 0x0000000000007918 */ /* 0x000fd80000000000 */
.L_x_73:
        /* <DEDUP_REMOVED lines=10> */
.L_x_74:
[----:B0-----:R-:W2:Y:S01]  /*ae60*/  LDL.LU R2, [R1] ;  /* 0x0000000001027983 */ /* 0x001ea20000300800 */
[----:B------:R-:W-:Y:S01]  /*ae70*/  VIADD R22, R22, 0x1 ;  /* 0x0000000116167836 */ /* 0x000fe20000000000 */
[----:B------:R-:W-:Y:S01]  /*ae80*/  ULDC UR4, c[0x0][0xc34] ;  /* 0x00030d0000047ab9 */ /* 0x000fe20000000800 */
[----:B------:R-:W-:Y:S01]  /*ae90*/  VIADD R36, R36, UR44 ;  /* 0x0000002c24247c36 */ /* 0x000fe20008000000 */
[----:B------:R0:W-:Y:S02]  /*aea0*/  SYNCS.ARRIVE.TRANS64.A1T0 RZ, [R4+URZ+0x2a850], RZ ;  /* 0x02a850ff04ff79a7 */ /* 0x0001e4000810003f */
[----:B------:R-:W-:-:S04]  /*aeb0*/  ISETP.NE.AND P0, PT, R22, 0x2, PT ;  /* 0x000000021600780c */ /* 0x000fc80003f05270 */
[----:B------:R-:W-:Y:S02]  /*aec0*/  SEL R22, R22, RZ, P0 ;  /* 0x000000ff16167207 */ /* 0x000fe40000000000 */
[----:B------:R-:W-:Y:S02]  /*aed0*/  SEL R0, RZ, 0x1, P0 ;  /* 0x00000001ff007807 */ /* 0x000fe40000000000 */
[----:B------:R-:W-:Y:S02]  /*aee0*/  ISETP.GE.AND P0, PT, R36, UR4, PT ;  /* 0x0000000424007c0c */ /* 0x000fe4000bf06270 */
[----:B------:R-:W-:Y:S02]  /*aef0*/  LOP3.LUT R25, R25, R0, RZ, 0x3c, !PT ;  /* 0x0000000019197212 */ /* 0x000fe400078e3cff */
[----:B--2---:R-:W-:-:S05]  /*af00*/  IADD3 R2, R2, 0x1, RZ ;  /* 0x0000000102027810 */ /* 0x004fca0007ffe0ff */
[----:B------:R0:W-:Y:S04]  /*af10*/  STL [R1], R2 ;  /* 0x0000000201007387 */ /* 0x0001e80000100800 */
[----:B------:R-:W-:Y:S05]  /*af20*/  @!P0 BRA `(.L_x_75) ;  /* 0xffffffd0002c8947 */ /* 0x000fea000383ffff */
[----:B------:R-:W-:-:S07]  /*af30*/  LOP3.LUT R0, R2, 0x1, RZ, 0xc, !PT ;  /* 0x0000000102007812 */ /* 0x000fce00078e0cff */
.L_x_40:
[----:B------:R-:W1:Y:S01]  /*af40*/  S2R R3, SR_CgaCtaId ;  /* 0x0000000000037919 */ /* 0x000e620000008800 */
[----:B0-----:R-:W-:Y:S01]  /*af50*/  MOV R2, 0x400 ;  /* 0x0000040000027802 */ /* 0x001fe20000000f00 */
[----:B------:R-:W-:Y:S01]  /*af60*/  BSSY B0, `(.L_x_76) ;  /* 0x0000005000007945 */ /* 0x000fe20003800000 */
[----:B------:R-:W-:Y:S02]  /*af70*/  SHF.L.U32 R0, R0, 0x1f, RZ ;  /* 0x0000001f00007819 */ /* 0x000fe400000006ff */
[----:B-1----:R-:W-:-:S04]  /*af80*/  LEA R5, R3, R2, 0x18 ;  /* 0x0000000203057211 */ /* 0x002fc800078ec0ff */
[----:B------:R-:W0:Y:S02]  /*af90*/  SYNCS.PHASECHK.TRANS64.TRYWAIT P0, [R5+URZ+0x2a820], R0 ;  /* 0x02a82000050075a7 */ /* 0x000e24000800017f */
[----:B0-----:R-:W-:Y:S05]  /*afa0*/  @!P0 BRA `(.L_x_77) ;  /* 0x0000002c00f88947 */ /* 0x001fea0003800000 */
.L_x_171:
[----:B------:R-:W-:Y:S05]  /*afb0*/  BSYNC B0 ;  /* 0x0000000000007941 */ /* 0x000fea0003800000 */
.L_x_76:
[----:B------:R-:W-:-:S03]  /*afc0*/  UMOV UR4, 0xffffffff ;  /* 0xffffffff00047882 */ /* 0x000fc60000000000 */
[----:B------:R-:W-:Y:S05]  /*afd0*/  BRA.DIV UR4, `(.L_x_78) ;  /* 0x0000003204007947 */ /* 0x000fea000b800000 */
[----:B0-----:R-:W0:Y:S02]  /*afe0*/  S2R R0, SR_TID.X ;  /* 0x0000000000007919 */ /* 0x001e240000002100 */
[----:B0-----:R-:W-:-:S04]  /*aff0*/  SHF.R.U32.HI R0, RZ, 0x5, R0 ;  /* 0x00000005ff007819 */ /* 0x001fc80000011600 */
[----:B------:R-:W-:-:S05]  /*b000*/  LOP3.LUT R0, R0, 0x3, RZ, 0xc0, !PT ;  /* 0x0000000300007812 */ /* 0x000fca00078ec0ff */
[----:B------:R0:W1:Y:S02]  /*b010*/  SHFL.IDX PT, R14, R0, RZ, 0x1f ;  /* 0x00001fff000e7589 */ /* 0x00006400000e0000 */
.L_x_174:
[----:B-1----:R-:W-:Y:S01]  /*b020*/  ISETP.NE.AND P0, PT, R14, RZ, PT ;  /* 0x000000ff0e00720c */ /* 0x002fe20003f05270 */
[----:B------:R-:W-:-:S12]  /*b030*/  BSSY B0, `(.L_x_79) ;  /* 0x0000026000007945 */ /* 0x000fd80003800000 */
[----:B------:R-:W-:Y:S05]  /*b040*/  @P0 BRA `(.L_x_80) ;  /* 0x0000000000900947 */ /* 0x000fea0003800000 */
[----:B------:R-:W-:-:S03]  /*b050*/  UMOV UR4, 0xffffffff ;  /* 0xffffffff00047882 */ /* 0x000fc60000000000 */
[----:B------:R-:W-:Y:S05]  /*b060*/  BRA.DIV UR4, `(.L_x_81) ;  /* 0x0000003204107947 */ /* 0x000fea000b800000 */
[----:B------:R-:W-:-:S13]  /*b070*/  ELECT P6, URZ, PT ;  /* 0x00000000003f782f */ /* 0x000fda00038c0000 */
.L_x_177:
[----:B------:R-:W-:Y:S05]  /*b080*/  @!P6 BRA `(.L_x_80) ;  /* 0x000000000080e947 */ /* 0x000fea0003800000 */
[----:B0-----:R-:W2:Y:S02]  /*b090*/  LDL R0, [R1+0x4] ;  /* 0x0000040001007983 */ /* 0x001ea40000100800 */
[----:B--2---:R-:W-:-:S13]  /*b0a0*/  R2UR UR4, R0 ;  /* 0x00000000000472ca */ /* 0x004fda00000e0000 */
[----:B------:R-:W-:-:S06]  /*b0b0*/  ULOP3.LUT UR4, UR4, 0x2, URZ, 0xfc, !UPT ;  /* 0x0000000204047892 */ /* 0x000fcc000f8efc3f */
[----:B------:R-:W-:-:S05]  /*b0c0*/  IMAD.U32 R0, RZ, RZ, UR4 ;  /* 0x00000004ff007e24 */ /* 0x000fca000f8e00ff */
[----:B------:R-:W-:-:S13]  /*b0d0*/  ISETP.NE.AND P0, PT, R0, 0x3, PT ;  /* 0x000000030000780c */ /* 0x000fda0003f05270 */
[----:B------:R-:W-:Y:S05]  /*b0e0*/  @!P0 BRA `(.L_x_82) ;  /* 0x0000000000048947 */ /* 0x000fea0003800000 */
[----:B------:R-:W-:Y:S01]  /*b0f0*/  BPT.TRAP 0x1 ;  /* 0x000000040000795c */ /* 0x000fe20000300000 */
.L_x_82:
[C---:B------:R-:W-:Y:S01]  /*b100*/  IMAD R3, R22.reuse, 0x8, R5 ;  /* 0x0000000816037824 */ /* 0x040fe200078e0205 */
[----:B------:R-:W-:Y:S02]  /*b110*/  SHF.L.U32 R2, R25, 0x1f, RZ ;  /* 0x0000001f19027819 */ /* 0x000fe400000006ff */
[----:B------:R-:W-:Y:S02]  /*b120*/  IADD3 R22, R22, 0x1, RZ ;  /* 0x0000000116167810 */ /* 0x000fe40007ffe0ff */
[----:B------:R-:W0:Y:S02]  /*b130*/  SYNCS.PHASECHK.TRANS64.TRYWAIT P1, [R3+URZ+0x2a840], R2 ;  /* 0x02a84002030075a7 */ /* 0x000e24000802017f */
[----:B------:R-:W-:-:S04]  /*b140*/  ISETP.NE.AND P2, PT, R22, 0x2, PT ;  /* 0x000000021600780c */ /* 0x000fc80003f45270 */
[----:B------:R-:W-:Y:S01]  /*b150*/  SEL R0, RZ, 0x1, P2 ;  /* 0x00000001ff007807 */ /* 0x000fe20001000000 */
[----:B0-----:R-:W-:Y:S08]  /*b160*/  @!P1 BRA `(.L_x_83) ;  /* 0x0000002c00f09947 */ /* 0x001ff00003800000 */
.L_x_178:
[----:B------:R-:W-:Y:S02]  /*b170*/  SEL R22, R22, RZ, P2 ;  /* 0x000000ff16167207 */ /* 0x000fe40001000000 */
[----:B------:R-:W-:Y:S01]  /*b180*/  LOP3.LUT R0, R25, R0, RZ, 0x3c, !PT ;  /* 0x0000000019007212 */ /* 0x000fe200078e3cff */
[----:B------:R-:W-:Y:S06]  /*b190*/  @!P0 BRA `(.L_x_84) ;  /* 0x0000000000048947 */ /* 0x000fec0003800000 */
[----:B------:R-:W-:Y:S01]  /*b1a0*/  BPT.TRAP 0x1 ;  /* 0x000000040000795c */ /* 0x000fe20000300000 */
.L_x_84:
[----:B------:R-:W-:Y:S01]  /*b1b0*/  IMAD R5, R22, 0x8, R5 ;  /* 0x0000000816057824 */ /* 0x000fe200078e0205 */
[----:B------:R-:W-:-:S04]  /*b1c0*/  SHF.L.U32 R0, R0, 0x1f, RZ ;  /* 0x0000001f00007819 */ /* 0x000fc800000006ff */
[----:B------:R-:W1:Y:S02]  /*b1d0*/  SYNCS.PHASECHK.TRANS64.TRYWAIT P1, [R5+URZ+0x2a840], R0 ;  /* 0x02a84000050075a7 */ /* 0x000e64000802017f */
[----:B-1----:R-:W-:Y:S05]  /*b1e0*/  @!P1 BRA `(.L_x_85) ;  /* 0x0000002c00e49947 */ /* 0x002fea0003800000 */
.L_x_179:
[----:B------:R-:W-:Y:S05]  /*b1f0*/  @!P0 BRA `(.L_x_86) ;  /* 0x0000000000048947 */ /* 0x000fea0003800000 */
[----:B------:R-:W-:Y:S01]  /*b200*/  BPT.TRAP 0x1 ;  /* 0x000000040000795c */ /* 0x000fe20000300000 */
.L_x_86:
[----:B------:R-:W2:Y:S02]  /*b210*/  SYNCS.PHASECHK.TRANS64.TRYWAIT P1, [R3+URZ+0x2a860], R2 ;  /* 0x02a86002030075a7 */ /* 0x000ea4000802017f */
[----:B--2---:R-:W-:Y:S05]  /*b220*/  @!P1 BRA `(.L_x_87) ;  /* 0x0000002c00e89947 */ /* 0x004fea0003800000 */
.L_x_180:
[----:B------:R-:W-:Y:S05]  /*b230*/  @!P0 BRA `(.L_x_88) ;  /* 0x0000000000048947 */ /* 0x000fea0003800000 */
[----:B------:R-:W-:Y:S01]  /*b240*/  BPT.TRAP 0x1 ;  /* 0x000000040000795c */ /* 0x000fe20000300000 */
.L_x_88:
[----:B---3--:R3:W4:Y:S02]  /*b250*/  SYNCS.PHASECHK.TRANS64.TRYWAIT P0, [R5+URZ+0x2a860], R0 ;  /* 0x02a86000050075a7 */ /* 0x008724000800017f */
[----:B----4-:R-:W-:Y:S05]  /*b260*/  @!P0 NANOSLEEP.SYNCS 0x989680 ;  /* 0x009896800000895d */ /* 0x010fea0003900000 */
[----:B------:R-:W4:Y:S02]  /*b270*/  @!P0 SYNCS.PHASECHK.TRANS64 P0, [R5+URZ+0x2a860], R0 ;  /* 0x02a86000050085a7 */ /* 0x000f24000800007f */
[----:B----4-:R-:W-:Y:S05]  /*b280*/  @!P0 BRA `(.L_x_88) ;  /* 0xfffffffc00f08947 */ /* 0x010fea000383ffff */
.L_x_80:
[----:B------:R-:W-:Y:S05]  /*b290*/  BSYNC B0 ;  /* 0x0000000000007941 */ /* 0x000fea0003800000 */
.L_x_79:
[----:B------:R-:W-:Y:S05]  /*b2a0*/  EXIT ;  /* 0x000000000000794d */ /* 0x000fea0003800000 */
.L_x_8:
[----:B0-----:R-:W-:-:S04]  /*b2b0*/  IMAD.U32 R3, RZ, RZ, UR41 ;  /* 0x00000029ff037e24 */ /* 0x001fc8000f8e00ff */
[----:B------:R0:W1:Y:S03]  /*b2c0*/  SYNCS.PHASECHK.TRANS64.TRYWAIT P1, [R3+URZ+0x2a800], R0 ;  /* 0x02a80000030075a7 */ /* 0x000066000802017f */
[----:B-1----:R-:W-:Y:S05]  /*b2d0*/  @!P1 NANOSLEEP.SYNCS 0x989680 ;  /* 0x009896800000995d */ /* 0x002fea0003900000 */
[----:B------:R-:W1:Y:S02]  /*b2e0*/  @!P1 SYNCS.PHASECHK.TRANS64 P1, [R3+URZ+0x2a800], R0 ;  /* 0x02a80000030095a7 */ /* 0x000e64000802007f */
[----:B-1----:R-:W-:Y:S05]  /*b2f0*/  @!P1 BRA `(.L_x_8) ;  /* 0xfffffffc00ec9947 */ /* 0x002fea000383ffff */
[----:B------:R-:W-:Y:S05]  /*b300*/  BRA `(.L_x_89) ;  /* 0xffffff5c00707947 */ /* 0x000fea000383ffff */
.L_x_12:
[----:B-1----:R1:W2:Y:S02]  /*b310*/  SYNCS.PHASECHK.TRANS64.TRYWAIT P1, [R0+URZ+0x2a830], R3 ;  /* 0x02a83003000075a7 */ /* 0x0022a4000802017f */
[----:B--2---:R-:W-:Y:S05]  /*b320*/  @!P1 NANOSLEEP.SYNCS 0x989680 ;  /* 0x009896800000995d */ /* 0x004fea0003900000 */
[----:B------:R-:W2:Y:S02]  /*b330*/  @!P1 SYNCS.PHASECHK.TRANS64 P1, [R0+URZ+0x2a830], R3 ;  /* 0x02a83003000095a7 */ /* 0x000ea4000802007f */
[----:B--2---:R-:W-:Y:S05]  /*b340*/  @!P1 BRA `(.L_x_12) ;  /* 0xfffffffc00f09947 */ /* 0x004fea000383ffff */
[----:B------:R-:W-:Y:S05]  /*b350*/  BRA `(.L_x_11) ;  /* 0xffffff5c00907947 */ /* 0x000fea000383ffff */
.L_x_18:
[----:B-1----:R-:W-:-:S04]  /*b360*/  MOV R7, UR8 ;  /* 0x0000000800077c02 */ /* 0x002fc80008000f00 */
[----:B------:R1:W2:Y:S03]  /*b370*/  SYNCS.PHASECHK.TRANS64.TRYWAIT P1, [R7+URZ+0x2a830], R6 ;  /* 0x02a83006070075a7 */ /* 0x0002a6000802017f */
[----:B--2---:R-:W-:Y:S05]  /*b380*/  @!P1 NANOSLEEP.SYNCS 0x989680 ;  /* 0x009896800000995d */ /* 0x004fea0003900000 */
[----:B------:R-:W2:Y:S02]  /*b390*/  @!P1 SYNCS.PHASECHK.TRANS64 P1, [R7+URZ+0x2a830], R6 ;  /* 0x02a83006070095a7 */ /* 0x000ea4000802007f */
[----:B--2---:R-:W-:Y:S05]  /*b3a0*/  @!P1 BRA `(.L_x_18) ;  /* 0xfffffffc00ec9947 */ /* 0x004fea000383ffff */
[----:B------:R-:W-:Y:S05]  /*b3b0*/  BRA `(.L_x_17) ;  /* 0xffffff8400507947 */ /* 0x000fea000383ffff */
.L_x_22:
[----:B---3--:R-:W-:-:S04]  /*b3c0*/  IMAD.U32 R5, RZ, RZ, UR9 ;  /* 0x00000009ff057e24 */ /* 0x008fc8000f8e00ff */
[----:B------:R3:W4:Y:S03]  /*b3d0*/  SYNCS.PHASECHK.TRANS64.TRYWAIT P1, [R5+URZ+0x2a850], R4 ;  /* 0x02a85004050075a7 */ /* 0x000726000802017f */
[----:B----4-:R-:W-:Y:S05]  /*b3e0*/  @!P1 NANOSLEEP.SYNCS 0x989680 ;  /* 0x009896800000995d */ /* 0x010fea0003900000 */
[----:B------:R-:W4:Y:S02]  /*b3f0*/  @!P1 SYNCS.PHASECHK.TRANS64 P1, [R5+URZ+0x2a850], R4 ;  /* 0x02a85004050095a7 */ /* 0x000f24000802007f */
[----:B----4-:R-:W-:Y:S05]  /*b400*/  @!P1 BRA `(.L_x_22) ;  /* 0xfffffffc00ec9947 */ /* 0x010fea000383ffff */
[----:B------:R-:W-:Y:S05]  /*b410*/  BRA `(.L_x_21) ;  /* 0xffffff8c00887947 */ /* 0x000fea000383ffff */
.L_x_29:
[----:B-1----:R-:W-:-:S04]  /*b420*/  IMAD.U32 R5, RZ, RZ, UR10 ;  /* 0x0000000aff057e24 */ /* 0x002fc8000f8e00ff */
[----:B------:R1:W2:Y:S03]  /*b430*/  SYNCS.PHASECHK.TRANS64.TRYWAIT P1, [R5+URZ+0x2a850], R4 ;  /* 0x02a85004050075a7 */ /* 0x0002a6000802017f */
[----:B--2---:R-:W-:Y:S05]  /*b440*/  @!P1 NANOSLEEP.SYNCS 0x989680 ;  /* 0x009896800000995d */ /* 0x004fea0003900000 */
[----:B------:R-:W2:Y:S02]  /*b450*/  @!P1 SYNCS.PHASECHK.TRANS64 P1, [R5+URZ+0x2a850], R4 ;  /* 0x02a85004050095a7 */ /* 0x000ea4000802007f */
[----:B--2---:R-:W-:Y:S05]  /*b460*/  @!P1 BRA `(.L_x_29) ;  /* 0xfffffffc00ec9947 */ /* 0x004fea000383ffff */
[----:B------:R-:W-:Y:S05]  /*b470*/  BRA `(.L_x_28) ;  /* 0xffffffa800a07947 */ /* 0x000fea000383ffff */
.L_x_44:
[----:B------:R-:W0:Y:S01]  /*b480*/  S2R R17, SR_TID.X ;  /* 0x0000000000117919 */ /* 0x000e220000002100 */
[----:B------:R-:W-:Y:S01]  /*b490*/  BSSY B0, `(.L_x_90) ;  /* 0x000000a000007945 */ /* 0x000fe20003800000 */
[----:B------:R-:W-:Y:S01]  /*b4a0*/  IMAD.MOV.U32 R12, RZ, RZ, RZ ;  /* 0x000000ffff0c7224 */ /* 0x000fe200078e00ff */
[----:B------:R-:W-:Y:S01]  /*b4b0*/  MOV R15, 0xffffffff ;  /* 0xffffffff000f7802 */ /* 0x000fe20000000f00 */
[----:B------:R-:W-:Y:S01]  /*b4c0*/  IMAD.MOV.U32 R11, RZ, RZ, 0x1f ;  /* 0x0000001fff0b7424 */ /* 0x000fe200078e00ff */
[----:B0-----:R-:W-:-:S04]  /*b4d0*/  SHF.R.U32.HI R17, RZ, 0x5, R17 ;  /* 0x00000005ff117819 */ /* 0x001fc80000011611 */
[----:B------:R-:W-:-:S04]  /*b4e0*/  LOP3.LUT R17, R17, 0x3, RZ, 0xc0, !PT ;  /* 0x0000000311117812 */ /* 0x000fc800078ec0ff */
[----:B------:R-:W-:-:S07]  /*b4f0*/  MOV R13, R17 ;  /* 0x00000011000d7202 */ /* 0x000fce0000000f00 */
[----:B-1---5:R-:W-:Y:S05]  /*b500*/  WARPSYNC.COLLECTIVE R15, `(.L_x_91) ;  /* 0x000000000f087348 */ /* 0x022fea0003c00000 */
[----:B------:R0:W2:Y:S02]  /*b510*/  SHFL.IDX P6, R14, R13, R12, R11 ;  /* 0x0000000c0d0e7389 */ /* 0x0000a400000c000b */
[----:B012--5:R-:W-:Y:S01]  /*b520*/  ENDCOLLECTIVE ;  /* 0x000000000000791b */ /* 0x027fe20003800000 */
.L_x_91:
[----:B------:R-:W-:Y:S05]  /*b530*/  BSYNC B0 ;  /* 0x0000000000007941 */ /* 0x000fea0003800000 */
.L_x_90:
[----:B------:R-:W-:Y:S05]  /*b540*/  BRA `(.L_x_92) ;  /* 0xffffffd000087947 */ /* 0x000fea000383ffff */
.L_x_47:
[----:B0-----:R0:W1:Y:S02]  /*b550*/  SYNCS.PHASECHK.TRANS64.TRYWAIT P0, [R0+URZ+0x2a840], R3 ;  /* 0x02a84003000075a7 */ /* 0x001064000800017f */
[----:B-1----:R-:W-:Y:S05]  /*b560*/  @!P0 NANOSLEEP.SYNCS 0x989680 ;  /* 0x009896800000895d */ /* 0x002fea0003900000 */
[----:B------:R-:W1:Y:S02]  /*b570*/  @!P0 SYNCS.PHASECHK.TRANS64 P0, [R0+URZ+0x2a840], R3 ;  /* 0x02a84003000085a7 */ /* 0x000e64000800007f */
[----:B-1----:R-:W-:Y:S05]  /*b580*/  @!P0 BRA `(.L_x_47) ;  /* 0xfffffffc00f08947 */ /* 0x002fea000383ffff */
[----:B------:R-:W-:Y:S05]  /*b590*/  BRA `(.L_x_93) ;  /* 0xffffffd000e07947 */ /* 0x000fea000383ffff */
.L_x_48:
[----:B------:R-:W-:Y:S01]  /*b5a0*/  BSSY B0, `(.L_x_94) ;  /* 0x0000008000007945 */ /* 0x000fe20003800000 */
[----:B------:R-:W-:Y:S01]  /*b5b0*/  IMAD.MOV.U32 R13, RZ, RZ, R6 ;  /* 0x000000ffff0d7224 */ /* 0x000fe200078e0006 */
[----:B------:R-:W-:Y:S01]  /*b5c0*/  MOV R11, 0x181f ;  /* 0x0000181f000b7802 */ /* 0x000fe20000000f00 */
[----:B------:R-:W-:Y:S02]  /*b5d0*/  IMAD.MOV.U32 R12, RZ, RZ, RZ ;  /* 0x000000ffff0c7224 */ /* 0x000fe400078e00ff */
[----:B------:R-:W-:-:S07]  /*b5e0*/  IMAD.MOV.U32 R15, RZ, RZ, -0x1 ;  /* 0xffffffffff0f7424 */ /* 0x000fce00078e00ff */
[----:B------:R-:W-:Y:S05]  /*b5f0*/  WARPSYNC.COLLECTIVE R15, `(.L_x_95) ;  /* 0x000000000f087348 */ /* 0x000fea0003c00000 */
[----:B------:R0:W1:Y:S02]  /*b600*/  SHFL.IDX P6, R14, R13, R12, R11 ;  /* 0x0000000c0d0e7389 */ /* 0x00006400000c000b */
[----:B01----:R-:W-:Y:S01]  /*b610*/  ENDCOLLECTIVE ;  /* 0x000000000000791b */ /* 0x003fe20003800000 */
.L_x_95:
[----:B------:R-:W-:Y:S05]  /*b620*/  BSYNC B0 ;  /* 0x0000000000007941 */ /* 0x000fea0003800000 */
.L_x_94:
[----:B------:R-:W-:Y:S01]  /*b630*/  MOV R13, R4 ;  /* 0x00000004000d7202 */ /* 0x000fe20000000f00 */
[----:B------:R-:W-:Y:S01]  /*b640*/  IMAD.MOV.U32 R12, RZ, RZ, RZ ;  /* 0x000000ffff0c7224 */ /* 0x000fe200078e00ff */
[----:B------:R-:W-:Y:S01]  /*b650*/  MOV R15, 0xffffffff ;  /* 0xffffffff000f7802 */ /* 0x000fe20000000f00 */
[----:B------:R-:W-:Y:S01]  /*b660*/  IMAD.MOV.U32 R11, RZ, RZ, 0x181f ;  /* 0x0000181fff0b7424 */ /* 0x000fe200078e00ff */
[----:B------:R-:W-:Y:S01]  /*b670*/  ISETP.GE.AND P0, PT, R33, 0x1, PT ;  /* 0x000000012100780c */ /* 0x000fe20003f06270 */
[----:B------:R-:W-:-:S12]  /*b680*/  IMAD.MOV.U32 R2, RZ, RZ, R14 ;  /* 0x000000ffff027224 */ /* 0x000fd800078e000e */
[----:B------:R-:W-:Y:S05]  /*b690*/  WARPSYNC.COLLECTIVE R15, `(.L_x_96) ;  /* 0x000000000f087348 */ /* 0x000fea0003c00000 */
[----:B------:R0:W1:Y:S02]  /*b6a0*/  SHFL.IDX P6, R14, R13, R12, R11 ;  /* 0x0000000c0d0e7389 */ /* 0x00006400000c000b */
[----:B01----:R-:W-:Y:S01]  /*b6b0*/  ENDCOLLECTIVE ;  /* 0x000000000000791b */ /* 0x003fe20003800000 */
.L_x_96:
[----:B------:R-:W-:Y:S02]  /*b6c0*/  @P0 LEA R7, R5, UR39, 0x1 ;  /* 0x0000002705070c11 */ /* 0x000fe4000f8e08ff */
[----:B------:R-:W-:Y:S01]  /*b6d0*/  MOV R13, R6 ;  /* 0x00000006000d7202 */ /* 0x000fe20000000f00 */
[----:B------:R-:W-:Y:S01]  /*b6e0*/  IMAD.MOV.U32 R12, RZ, RZ, 0x1 ;  /* 0x00000001ff0c7424 */ /* 0x000fe200078e00ff */
[----:B------:R-:W-:-:S05]  /*b6f0*/  @P0 LEA R14, P1, R37, R14, 0x1 ;  /* 0x0000000e250e0211 */ /* 0x000fca00078208ff */
[----:B------:R-:W-:Y:S02]  /*b700*/  @P0 IMAD.X R3, RZ, RZ, R2, P1 ;  /* 0x000000ffff030224 */ /* 0x000fe400008e0602 */
[----:B------:R-:W-:-:S07]  /*b710*/  @P0 IMAD.MOV.U32 R2, RZ, RZ, R14 ;  /* 0x000000ffff020224 */ /* 0x000fce00078e000e */
[----:B------:R-:W-:Y:S05]  /*b720*/  WARPSYNC.COLLECTIVE R15, `(.L_x_97) ;  /* 0x000000000f087348 */ /* 0x000fea0003c00000 */
[----:B------:R0:W1:Y:S02]  /*b730*/  SHFL.IDX P6, R14, R13, R12, R11 ;  /* 0x0000000c0d0e7389 */ /* 0x00006400000c000b */
[----:B01----:R-:W-:Y:S01]  /*b740*/  ENDCOLLECTIVE ;  /* 0x000000000000791b */ /* 0x003fe20003800000 */
.L_x_97:
[----:B------:R-:W-:Y:S01]  /*b750*/  @!PT LDS RZ, [RZ] ;  /* 0x00000000fffff984 */ /* 0x000fe20000000800 */
[----:B------:R-:W-:Y:S01]  /*b760*/  @!PT LDS RZ, [RZ] ;  /* 0x00000000fffff984 */ /* 0x000fe20000000800 */
[----:B------:R-:W-:Y:S01]  /*b770*/  @!PT LDS RZ, [RZ] ;  /* 0x00000000fffff984 */ /* 0x000fe20000000800 */
[----:B------:R0:W-:Y:S04]  /*b780*/  @P0 LDGSTS.E.BYPASS.LTC128B.128 [R7+0x18400], desc[UR36][R2.64], !P4 ;  /* 0x1840000002070fae */ /* 0x0001e8000e101d64 */
[----:B------:R0:W-:Y:S04]  /*b790*/  @P0 LDGSTS.E.BYPASS.LTC128B.128 [R7+0x1b400], desc[UR36][R2.64+0x80], !P3 ;  /* 0x1b40008002070fae */ /* 0x0001e8000d901d64 */
[----:B------:R0:W-:Y:S01]  /*b7a0*/  @P0 LDGSTS.E.BYPASS.LTC128B.128 [R7+0x1e400], desc[UR36][R2.64+0x100], !P2 ;  /* 0x1e40010002070fae */ /* 0x0001e2000d101d64 */
[----:B------:R-:W-:Y:S02]  /*b7b0*/  ISETP.GE.AND P0, PT, R33, 0x11, PT ;  /* 0x000000112100780c */ /* 0x000fe40003f06270 */
[----:B------:R-:W-:Y:S01]  /*b7c0*/  MOV R13, R4 ;  /* 0x00000004000d7202 */ /* 0x000fe20000000f00 */
[----:B------:R-:W-:-:S10]  /*b7d0*/  IMAD.MOV.U32 R8, RZ, RZ, R14 ;  /* 0x000000ffff087224 */ /* 0x000fd400078e000e */
[----:B0-----:R-:W-:Y:S05]  /*b7e0*/  WARPSYNC.COLLECTIVE R15, `(.L_x_98) ;  /* 0x000000000f087348 */ /* 0x001fea0003c00000 */
[----:B------:R1:W2:Y:S02]  /*b7f0*/  SHFL.IDX P6, R14, R13, R12, R11 ;  /* 0x0000000c0d0e7389 */ /* 0x0002a400000c000b */
[----:B012---:R-:W-:Y:S01]  /*b800*/  ENDCOLLECTIVE ;  /* 0x000000000000791b */ /* 0x007fe20003800000 */
.L_x_98:
[----:B------:R-:W-:Y:S01]  /*b810*/  @P0 LEA R21, R5, UR39, 0x1 ;  /* 0x0000002705150c11 */ /* 0x000fe2000f8e08ff */
[----:B------:R-:W-:Y:S02]  /*b820*/  IMAD.MOV.U32 R13, RZ, RZ, R6 ;  /* 0x000000ffff0d7224 */ /* 0x000fe400078e0006 */
[----:B------:R-:W-:Y:S01]  /*b830*/  IMAD.MOV.U32 R12, RZ, RZ, 0x2 ;  /* 0x00000002ff0c7424 */ /* 0x000fe200078e00ff */
[----:B------:R-:W-:-:S05]  /*b840*/  @P0 LEA R14, P1, R37, R14, 0x1 ;  /* 0x0000000e250e0211 */ /* 0x000fca00078208ff */
[----:B------:R-:W-:-:S08]  /*b850*/  @P0 IMAD.MOV.U32 R2, RZ, RZ, R14 ;  /* 0x000000ffff020224 */ /* 0x000fd000078e000e */
[----:B------:R-:W-:Y:S05]  /*b860*/  WARPSYNC.COLLECTIVE R15, `(.L_x_99) ;  /* 0x000000000f087348 */ /* 0x000fea0003c00000 */
[----:B------:R0:W1:Y:S02]  /*b870*/  SHFL.IDX P6, R14, R13, R12, R11 ;  /* 0x0000000c0d0e7389 */ /* 0x00006400000c000b */
[----:B01----:R-:W-:Y:S01]  /*b880*/  ENDCOLLECTIVE ;  /* 0x000000000000791b */ /* 0x003fe20003800000 */
.L_x_99:
[----:B------:R-:W-:-:S05]  /*b890*/  @P0 IMAD.X R9, RZ, RZ, R8, P1 ;  /* 0x000000ffff090224 */ /* 0x000fca00008e0608 */
[----:B------:R-:W-:-:S05]  /*b8a0*/  @P0 MOV R3, R9 ;  /* 0x0000000900030202 */ /* 0x000fca0000000f00 */
[----:B------:R-:W-:Y:S01]  /*b8b0*/  @!PT LDS RZ, [RZ] ;  /* 0x00000000fffff984 */ /* 0x000fe20000000800 */
[----:B------:R-:W-:Y:S01]  /*b8c0*/  @!PT LDS RZ, [RZ] ;  /* 0x00000000fffff984 */ /* 0x000fe20000000800 */
[----:B------:R-:W-:Y:S01]  /*b8d0*/  @!PT LDS RZ, [RZ] ;  /* 0x00000000fffff984 */ /* 0x000fe20000000800 */
[----:B------:R0:W-:Y:S01]  /*b8e0*/  @P0 LDGSTS.E.BYPASS.LTC128B.128 [R21+0x18c00], desc[UR36][R2.64], !P4 ;  /* 0x18c0000002150fae */ /* 0x0001e2000e101d64 */
[----:B------:R-:W-:-:S03]  /*b8f0*/  IMAD.MOV.U32 R13, RZ, RZ, R4 ;  /* 0x000000ffff0d7224 */ /* 0x000fc600078e0004 */
[----:B------:R0:W-:Y:S04]  /*b900*/  @P0 LDGSTS.E.BYPASS.LTC128B.128 [R21+0x1bc00], desc[UR36][R2.64+0x80], !P3 ;  /* 0x1bc0008002150fae */ /* 0x0001e8000d901d64 */
[----:B------:R0:W-:Y:S01]  /*b910*/  @P0 LDGSTS.E.BYPASS.LTC128B.128 [R21+0x1ec00], desc[UR36][R2.64+0x100], !P2 ;  /* 0x1ec0010002150fae */ /* 0x0001e2000d101d64 */
[----:B------:R-:W-:Y:S02]  /*b920*/  ISETP.GE.AND P0, PT, R33, 0x21, PT ;  /* 0x000000212100780c */ /* 0x000fe40003f06270 */
[----:B------:R-:W-:-:S11]  /*b930*/  MOV R7, R14 ;  /* 0x0000000e00077202 */ /* 0x000fd60000000f00 */
[----:B0-----:R-:W-:Y:S05]  /*b940*/  WARPSYNC.COLLECTIVE R15, `(.L_x_100) ;  /* 0x000000000f087348 */ /* 0x001fea0003c00000 */
[----:B------:R1:W2:Y:S02]  /*b950*/  SHFL.IDX P6, R14, R13, R12, R11 ;  /* 0x0000000c0d0e7389 */ /* 0x0002a400000c000b */
[----:B012---:R-:W-:Y:S01]  /*b960*/  ENDCOLLECTIVE ;  /* 0x000000000000791b */ /* 0x007fe20003800000 */
.L_x_100:
[----:B------:R-:W-:Y:S01]  /*b970*/  @P0 LEA R9, R5, UR39, 0x1 ;  /* 0x0000002705090c11 */ /* 0x000fe2000f8e08ff */
[----:B------:R-:W-:Y:S01]  /*b980*/  IMAD.MOV.U32 R13, RZ, RZ, R6 ;  /* 0x000000ffff0d7224 */ /* 0x000fe200078e0006 */
[----:B------:R-:W-:Y:S02]  /*b990*/  MOV R12, 0x3 ;  /* 0x00000003000c7802 */ /* 0x000fe40000000f00 */
[----:B------:R-:W-:-:S04]  /*b9a0*/  @P0 LEA R14, P1, R37, R14, 0x1 ;  /* 0x0000000e250e0211 */ /* 0x000fc800078208ff */
[----:B------:R-:W-:Y:S01]  /*b9b0*/  @P0 MOV R2, R14 ;  /* 0x0000000e00020202 */ /* 0x000fe20000000f00 */
[----:B------:R-:W-:-:S08]  /*b9c0*/  @P0 IMAD.X R7, RZ, RZ, R7, P1 ;  /* 0x000000ffff070224 */ /* 0x000fd000008e0607 */
[----:B------:R-:W-:Y:S05]  /*b9d0*/  WARPSYNC.COLLECTIVE R15, `(.L_x_101) ;  /* 0x000000000f087348 */ /* 0x000fea0003c00000 */
[----:B------:R0:W1:Y:S02]  /*b9e0*/  SHFL.IDX P6, R14, R13, R12, R11 ;  /* 0x0000000c0d0e7389 */ /* 0x00006400000c000b */
[----:B01----:R-:W-:Y:S01]  /*b9f0*/  ENDCOLLECTIVE ;  /* 0x000000000000791b */ /* 0x003fe20003800000 */
.L_x_101:
[----:B------:R-:W-:-:S05]  /*ba00*/  @P0 IMAD.MOV.U32 R3, RZ, RZ, R7 ;  /* 0x000000ffff030224 */ /* 0x000fca00078e0007 */
[----:B------:R-:W-:Y:S01]  /*ba10*/  @!PT LDS RZ, [RZ] ;  /* 0x00000000fffff984 */ /* 0x000fe20000000800 */
[----:B------:R-:W-:Y:S01]  /*ba20*/  @!PT LDS RZ, [RZ] ;  /* 0x00000000fffff984 */ /* 0x000fe20000000800 */
[----:B------:R-:W-:Y:S01]  /*ba30*/  @!PT LDS RZ, [RZ] ;  /* 0x00000000fffff984 */ /* 0x000fe20000000800 */
[----:B------:R0:W-:Y:S04]  /*ba40*/  @P0 LDGSTS.E.BYPASS.LTC128B.128 [R9+0x19400], desc[UR36][R2.64], !P4 ;  /* 0x1940000002090fae */ /* 0x0001e8000e101d64 */
[----:B------:R0:W-:Y:S01]  /*ba50*/  @P0 LDGSTS.E.BYPASS.LTC128B.128 [R9+0x1c400], desc[UR36][R2.64+0x80], !P3 ;  /* 0x1c40008002090fae */ /* 0x0001e2000d901d64 */
[----:B------:R-:W-:-:S03]  /*ba60*/  IMAD.MOV.U32 R13, RZ, RZ, R4 ;  /* 0x000000ffff0d7224 */ /* 0x000fc600078e0004 */
[----:B------:R0:W-:Y:S01]  /*ba70*/  @P0 LDGSTS.E.BYPASS.LTC128B.128 [R9+0x1f400], desc[UR36][R2.64+0x100], !P2 ;  /* 0x1f40010002090fae */ /* 0x0001e2000d101d64 */
[----:B------:R-:W-:Y:S01]  /*ba80*/  ISETP.GE.AND P0, PT, R33, 0x31, PT ;  /* 0x000000312100780c */ /* 0x000fe20003f06270 */
[----:B------:R-:W-:-:S12]  /*ba90*/  IMAD.MOV.U32 R7, RZ, RZ, R14 ;  /* 0x000000ffff077224 */ /* 0x000fd800078e000e */
[----:B0-----:R-:W-:Y:S05]  /*baa0*/  WARPSYNC.COLLECTIVE R15, `(.L_x_102) ;  /* 0x000000000f087348 */ /* 0x001fea0003c00000 */
[----:B------:R1:W2:Y:S02]  /*bab0*/  SHFL.IDX P6, R14, R13, R12, R11 ;  /* 0x0000000c0d0e7389 */ /* 0x0002a400000c000b */
[----:B012---:R-:W-:Y:S01]  /*bac0*/  ENDCOLLECTIVE ;  /* 0x000000000000791b */ /* 0x007fe20003800000 */
.L_x_102:
[----:B------:R-:W-:Y:S02]  /*bad0*/  @P0 LEA R21, R5, UR39, 0x1 ;  /* 0x0000002705150c11 */ /* 0x000fe4000f8e08ff */
[----:B------:R-:W-:Y:S01]  /*bae0*/  MOV R13, R6 ;  /* 0x00000006000d7202 */ /* 0x000fe20000000f00 */
[----:B------:R-:W-:Y:S01]  /*baf0*/  IMAD.MOV.U32 R12, RZ, RZ, 0x4 ;  /* 0x00000004ff0c7424 */ /* 0x000fe200078e00ff */
[----:B------:R-:W-:-:S04]  /*bb00*/  @P0 LEA R14, P1, R37, R14, 0x1 ;  /* 0x0000000e250e0211 */ /* 0x000fc800078208ff */
[----:B------:R-:W-:Y:S01]  /*bb10*/  @P0 IADD3.X R7, RZ, R7, RZ, P1, !PT ;  /* 0x00000007ff070210 */ /* 0x000fe20000ffe4ff */
[----:B------:R-:W-:-:S08]  /*bb20*/  @P0 IMAD.MOV.U32 R2, RZ, RZ, R14 ;  /* 0x000000ffff020224 */ /* 0x000fd000078e000e */
[----:B------:R-:W-:Y:S05]  /*bb30*/  WARPSYNC.COLLECTIVE R15, `(.L_x_103) ;  /* 0x000000000f087348 */ /* 0x000fea0003c00000 */
[----:B------:R0:W1:Y:S02]  /*bb40*/  SHFL.IDX P6, R14, R13, R12, R11 ;  /* 0x0000000c0d0e7389 */ /* 0x00006400000c000b */
[----:B01----:R-:W-:Y:S01]  /*bb50*/  ENDCOLLECTIVE ;  /* 0x000000000000791b */ /* 0x003fe20003800000 */
.L_x_103:
[----:B------:R-:W-:-:S05]  /*bb60*/  @P0 IMAD.MOV.U32 R3, RZ, RZ, R7 ;  /* 0x000000ffff030224 */ /* 0x000fca00078e0007 */
[----:B------:R-:W-:Y:S01]  /*bb70*/  @!PT LDS RZ, [RZ] ;  /* 0x00000000fffff984 */ /* 0x000fe20000000800 */
[----:B------:R-:W-:Y:S01]  /*bb80*/  @!PT LDS RZ, [RZ] ;  /* 0x00000000fffff984 */ /* 0x000fe20000000800 */
[----:B------:R-:W-:Y:S01]  /*bb90*/  @!PT LDS RZ, [RZ] ;  /* 0x00000000fffff984 */ /* 0x000fe20000000800 */
[----:B------:R0:W-:Y:S04]  /*bba0*/  @P0 LDGSTS.E.BYPASS.LTC128B.128 [R21+0x19c00], desc[UR36][R2.64], !P4 ;  /* 0x19c0000002150fae */ /* 0x0001e8000e101d64 */
[----:B------:R0:W-:Y:S01]  /*bbb0*/  @P0 LDGSTS.E.BYPASS.LTC128B.128 [R21+0x1cc00], desc[UR36][R2.64+0x80], !P3 ;  /* 0x1cc0008002150fae */ /* 0x0001e2000d901d64 */
[----:B------:R-:W-:-:S03]  /*bbc0*/  MOV R13, R4 ;  /* 0x00000004000d7202 */ /* 0x000fc60000000f00 */
[----:B------:R0:W-:Y:S01]  /*bbd0*/  @P0 LDGSTS.E.BYPASS.LTC128B.128 [R21+0x1fc00], desc[UR36][R2.64+0x100], !P2 ;  /* 0x1fc0010002150fae */ /* 0x0001e2000d101d64 */
[----:B------:R-:W-:Y:S01]  /*bbe0*/  ISETP.GE.AND P0, PT, R33, 0x41, PT ;  /* 0x000000412100780c */ /* 0x000fe20003f06270 */
[----:B------:R-:W-:-:S12]  /*bbf0*/  IMAD.MOV.U32 R7, RZ, RZ, R14 ;  /* 0x000000ffff077224 */ /* 0x000fd800078e000e */
[----:B0-----:R-:W-:Y:S05]  /*bc00*/  WARPSYNC.COLLECTIVE R15, `(.L_x_104) ;  /* 0x000000000f087348 */ /* 0x001fea0003c00000 */
[----:B------:R1:W2:Y:S02]  /*bc10*/  SHFL.IDX P6, R14, R13, R12, R11 ;  /* 0x0000000c0d0e7389 */ /* 0x0002a400000c000b */
[----:B012---:R-:W-:Y:S01]  /*bc20*/  ENDCOLLECTIVE ;  /* 0x000000000000791b */ /* 0x007fe20003800000 */
.L_x_104:
        /* <DEDUP_REMOVED lines=8> */
.L_x_105:
        /* <DEDUP_REMOVED lines=9> */
[----:B------:R-:W-:-:S07]  /*bd40*/  MOV R7, R14 ;  /* 0x0000000e00077202 */ /* 0x000fce0000000f00 */
[----:B0-----:R-:W-:Y:S05]  /*bd50*/  WARPSYNC.COLLECTIVE R15, `(.L_x_106) ;  /* 0x000000000f087348 */ /* 0x001fea0003c00000 */
[----:B------:R1:W2:Y:S02]  /*bd60*/  SHFL.IDX P6, R14, R13, R12, R11 ;  /* 0x0000000c0d0e7389 */ /* 0x0002a400000c000b */
[----:B012---:R-:W-:Y:S01]  /*bd70*/  ENDCOLLECTIVE ;  /* 0x000000000000791b */ /* 0x007fe20003800000 */
.L_x_106:
[----:B------:R-:W-:Y:S05]  /*bd80*/  BRA `(.L_x_107) ;  /* 0xffffffd000287947 */ /* 0x000fea000383ffff */
.L_x_52:
[----:B------:R-:W-:Y:S01]  /*bd90*/  IMAD.MOV.U32 R13, RZ, RZ, R5 ;  /* 0x000000ffff0d7224 */ /* 0x000fe200078e0005 */
[----:B------:R-:W-:Y:S01]  /*bda0*/  MOV R12, RZ ;  /* 0x000000ff000c7202 */ /* 0x000fe20000000f00 */
[----:B------:R-:W-:Y:S02]  /*bdb0*/  IMAD.MOV.U32 R11, RZ, RZ, 0x181f ;  /* 0x0000181fff0b7424 */ /* 0x000fe400078e00ff */
[----:B------:R-:W-:Y:S02]  /*bdc0*/  IMAD.MOV.U32 R15, RZ, RZ, -0x1 ;  /* 0xffffffffff0f7424 */ /* 0x000fe400078e00ff */
[----:B------:R-:W-:-:S07]  /*bdd0*/  IMAD.IADD R4, R34, 0x1, R4 ;  /* 0x0000000122047824 */ /* 0x000fce00078e0204 */
[----:B------:R-:W-:Y:S05]  /*bde0*/  WARPSYNC.COLLECTIVE R15, `(.L_x_108) ;  /* 0x000000000f087348 */ /* 0x000fea0003c00000 */
[----:B------:R0:W1:Y:S02]  /*bdf0*/  SHFL.IDX P6, R14, R13, R12, R11 ;  /* 0x0000000c0d0e7389 */ /* 0x00006400000c000b */
[----:B01----:R-:W-:Y:S01]  /*be00*/  ENDCOLLECTIVE ;  /* 0x000000000000791b */ /* 0x003fe20003800000 */
.L_x_108:
[C---:B------:R-:W-:Y:S01]  /*be10*/  VIADD R6, R4.reuse, 0x10 ;  /* 0x0000001004067836 */ /* 0x040fe20000000000 */
[----:B------:R-:W-:Y:S01]  /*be20*/  ISETP.GE.AND P0, PT, R4, UR40, PT ;  /* 0x0000002804007c0c */ /* 0x000fe2000bf06270 */
[----:B------:R-:W-:Y:S01]  /*be30*/  IMAD.MOV.U32 R13, RZ, RZ, R0 ;  /* 0x000000ffff0d7224 */ /* 0x000fe200078e0000 */
[----:B------:R-:W-:-:S11]  /*be40*/  MOV R2, R14 ;  /* 0x0000000e00027202 */ /* 0x000fd60000000f00 */
[----:B------:R-:W-:Y:S05]  /*be50*/  WARPSYNC.COLLECTIVE R15, `(.L_x_109) ;  /* 0x000000000f087348 */ /* 0x000fea0003c00000 */
[----:B------:R0:W1:Y:S02]  /*be60*/  SHFL.IDX P6, R14, R13, R12, R11 ;  /* 0x0000000c0d0e7389 */ /* 0x00006400000c000b */
[----:B01----:R-:W-:Y:S01]  /*be70*/  ENDCOLLECTIVE ;  /* 0x000000000000791b */ /* 0x003fe20003800000 */
.L_x_109:
[----:B------:R-:W-:Y:S01]  /*be80*/  MOV R13, R5 ;  /* 0x00000005000d7202 */ /* 0x000fe20000000f00 */
[----:B------:R-:W-:Y:S01]  /*be90*/  IMAD.MOV.U32 R12, RZ, RZ, 0x1 ;  /* 0x00000001ff0c7424 */ /* 0x000fe200078e00ff */
[----:B------:R-:W-:-:S04]  /*bea0*/  @!P0 LEA R14, P1, R37, R14, 0x1 ;  /* 0x0000000e250e8211 */ /* 0x000fc800078208ff */
[----:B------:R-:W-:Y:S01]  /*beb0*/  @!P0 IADD3.X R3, RZ, R2, RZ, P1, !PT ;  /* 0x00000002ff038210 */ /* 0x000fe20000ffe4ff */
[----:B------:R-:W-:-:S08]  /*bec0*/  @!P0 IMAD.MOV.U32 R2, RZ, RZ, R14 ;  /* 0x000000ffff028224 */ /* 0x000fd000078e000e */
[----:B------:R-:W-:Y:S05]  /*bed0*/  WARPSYNC.COLLECTIVE R15, `(.L_x_110) ;  /* 0x000000000f087348 */ /* 0x000fea0003c00000 */
[----:B------:R0:W1:Y:S02]  /*bee0*/  SHFL.IDX P6, R14, R13, R12, R11 ;  /* 0x0000000c0d0e7389 */ /* 0x00006400000c000b */
[----:B01----:R-:W-:Y:S01]  /*bef0*/  ENDCOLLECTIVE ;  /* 0x000000000000791b */ /* 0x003fe20003800000 */
.L_x_110:
[----:B------:R-:W-:Y:S01]  /*bf00*/  @!PT LDS RZ, [RZ] ;  /* 0x00000000fffff984 */ /* 0x000fe20000000800 */
[----:B------:R-:W-:Y:S01]  /*bf10*/  @!PT LDS RZ, [RZ] ;  /* 0x00000000fffff984 */ /* 0x000fe20000000800 */
[----:B------:R-:W-:Y:S01]  /*bf20*/  @!PT LDS RZ, [RZ] ;  /* 0x00000000fffff984 */ /* 0x000fe20000000800 */
[----:B------:R0:W-:Y:S04]  /*bf30*/  @!P0 LDGSTS.E.BYPASS.LTC128B.128 [R20+0xc400], desc[UR36][R2.64], !P3 ;  /* 0x0c40000002148fae */ /* 0x0001e8000d901d64 */
[----:B------:R0:W-:Y:S04]  /*bf40*/  @!P0 LDGSTS.E.BYPASS.LTC128B.128 [R20+0x10400], desc[UR36][R2.64+0x80], !P4 ;  /* 0x1040008002148fae */ /* 0x0001e8000e101d64 */
[----:B------:R0:W-:Y:S01]  /*bf50*/  @!P0 LDGSTS.E.BYPASS.LTC128B.128 [R20+0x14400], desc[UR36][R2.64+0x100], !P5 ;  /* 0x1440010002148fae */ /* 0x0001e2000e901d64 */
[----:B------:R-:W-:Y:S02]  /*bf60*/  ISETP.GE.AND P0, PT, R6, UR40, PT ;  /* 0x0000002806007c0c */ /* 0x000fe4000bf06270 */
[----:B------:R-:W-:Y:S01]  /*bf70*/  MOV R13, R0 ;  /* 0x00000000000d7202 */ /* 0x000fe20000000f00 */
[----:B------:R-:W-:-:S10]  /*bf80*/  IMAD.MOV.U32 R6, RZ, RZ, R14 ;  /* 0x000000ffff067224 */ /* 0x000fd400078e000e */
[----:B0-----:R-:W-:Y:S05]  /*bf90*/  WARPSYNC.COLLECTIVE R15, `(.L_x_111) ;  /* 0x000000000f087348 */ /* 0x001fea0003c00000 */
[----:B------:R1:W2:Y:S02]  /*bfa0*/  SHFL.IDX P6, R14, R13, R12, R11 ;  /* 0x0000000c0d0e7389 */ /* 0x0002a400000c000b */
[----:B012---:R-:W-:Y:S01]  /*bfb0*/  ENDCOLLECTIVE ;  /* 0x000000000000791b */ /* 0x007fe20003800000 */
.L_x_111:
[----:B------:R-:W-:Y:S01]  /*bfc0*/  IMAD.MOV.U32 R13, RZ, RZ, R5 ;  /* 0x000000ffff0d7224 */ /* 0x000fe200078e0005 */
[----:B------:R-:W-:Y:S02]  /*bfd0*/  MOV R12, 0x2 ;  /* 0x00000002000c7802 */ /* 0x000fe40000000f00 */
[----:B------:R-:W-:-:S05]  /*bfe0*/  @!P0 LEA R14, P1, R37, R14, 0x1 ;  /* 0x0000000e250e8211 */ /* 0x000fca00078208ff */
[----:B------:R-:W-:-:S08]  /*bff0*/  @!P0 IMAD.MOV.U32 R2, RZ, RZ, R14 ;  /* 0x000000ffff028224 */ /* 0x000fd000078e000e */
[----:B------:R-:W-:Y:S05]  /*c000*/  WARPSYNC.COLLECTIVE R15, `(.L_x_112) ;  /* 0x000000000f087348 */ /* 0x000fea0003c00000 */
[----:B------:R0:W1:Y:S02]  /*c010*/  SHFL.IDX P6, R14, R13, R12, R11 ;  /* 0x0000000c0d0e7389 */ /* 0x00006400000c000b */
[----:B01----:R-:W-:Y:S01]  /*c020*/  ENDCOLLECTIVE ;  /* 0x000000000000791b */ /* 0x003fe20003800000 */
.L_x_112:
[----:B------:R-:W-:Y:S02]  /*c030*/  @!P0 IMAD.X R7, RZ, RZ, R6, P1 ;  /* 0x000000ffff078224 */ /* 0x000fe400008e0606 */
[----:B------:R-:W-:-:S03]  /*c040*/  VIADD R6, R4, 0x20 ;  /* 0x0000002004067836 */ /* 0x000fc60000000000 */
[----:B------:R-:W-:-:S05]  /*c050*/  @!P0 MOV R3, R7 ;  /* 0x0000000700038202 */ /* 0x000fca0000000f00 */
[----:B------:R-:W-:Y:S01]  /*c060*/  @!PT LDS RZ, [RZ] ;  /* 0x00000000fffff984 */ /* 0x000fe20000000800 */
[----:B------:R-:W-:Y:S01]  /*c070*/  @!PT LDS RZ, [RZ] ;  /* 0x00000000fffff984 */ /* 0x000fe20000000800 */
[----:B------:R-:W-:Y:S01]  /*c080*/  @!PT LDS RZ, [RZ] ;  /* 0x00000000fffff984 */ /* 0x000fe20000000800 */
[----:B------:R0:W-:Y:S01]  /*c090*/  @!P0 LDGSTS.E.BYPASS.LTC128B.128 [R20+0xcc00], desc[UR36][R2.64], !P3 ;  /* 0x0cc0000002148fae */ /* 0x0001e2000d901d64 */
[----:B------:R-:W-:-:S03]  /*c0a0*/  IMAD.MOV.U32 R13, RZ, RZ, R0 ;  /* 0x000000ffff0d7224 */ /* 0x000fc600078e0000 */
[----:B------:R0:W-:Y:S04]  /*c0b0*/  @!P0 LDGSTS.E.BYPASS.LTC128B.128 [R20+0x10c00], desc[UR36][R2.64+0x80], !P4 ;  /* 0x10c0008002148fae */ /* 0x0001e8000e101d64 */
[----:B------:R0:W-:Y:S01]  /*c0c0*/  @!P0 LDGSTS.E.BYPASS.LTC128B.128 [R20+0x14c00], desc[UR36][R2.64+0x100], !P5 ;  /* 0x14c0010002148fae */ /* 0x0001e2000e901d64 */
[----:B------:R-:W-:Y:S01]  /*c0d0*/  ISETP.GE.AND P0, PT, R6, UR40, PT ;  /* 0x0000002806007c0c */ /* 0x000fe2000bf06270 */
[----:B------:R-:W-:-:S12]  /*c0e0*/  IMAD.MOV.U32 R6, RZ, RZ, R14 ;  /* 0x000000ffff067224 */ /* 0x000fd800078e000e */
[----:B0-----:R-:W-:Y:S05]  /*c0f0*/  WARPSYNC.COLLECTIVE R15, `(.L_x_113) ;  /* 0x000000000f087348 */ /* 0x001fea0003c00000 */
[----:B------:R1:W2:Y:S02]  /*c100*/  SHFL.IDX P6, R14, R13, R12, R11 ;  /* 0x0000000c0d0e7389 */ /* 0x0002a400000c000b */
[----:B012---:R-:W-:Y:S01]  /*c110*/  ENDCOLLECTIVE ;  /* 0x000000000000791b */ /* 0x007fe20003800000 */
.L_x_113:
[----:B------:R-:W-:Y:S02]  /*c120*/  IMAD.MOV.U32 R13, RZ, RZ, R5 ;  /* 0x000000ffff0d7224 */ /* 0x000fe400078e0005 */
[----:B------:R-:W-:Y:S01]  /*c130*/  IMAD.MOV.U32 R12, RZ, RZ, 0x3 ;  /* 0x00000003ff0c7424 */ /* 0x000fe200078e00ff */
[----:B------:R-:W-:-:S04]  /*c140*/  @!P0 LEA R14, P1, R37, R14, 0x1 ;  /* 0x0000000e250e8211 */ /* 0x000fc800078208ff */
[----:B------:R-:W-:Y:S01]  /*c150*/  @!P0 IADD3.X R7, RZ, R6, RZ, P1, !PT ;  /* 0x00000006ff078210 */ /* 0x000fe20000ffe4ff */
[----:B------:R-:W-:Y:S01]  /*c160*/  @!P0 IMAD.MOV.U32 R2, RZ, RZ, R14 ;  /* 0x000000ffff028224 */ /* 0x000fe200078e000e */
[----:B------:R-:W-:-:S07]  /*c170*/  IADD3 R6, R4, 0x30, RZ ;  /* 0x0000003004067810 */ /* 0x000fce0007ffe0ff */
[----:B------:R-:W-:Y:S05]  /*c180*/  WARPSYNC.COLLECTIVE R15, `(.L_x_114) ;  /* 0x000000000f087348 */ /* 0x000fea0003c00000 */
[----:B------:R0:W1:Y:S02]  /*c190*/  SHFL.IDX P6, R14, R13, R12, R11 ;  /* 0x0000000c0d0e7389 */ /* 0x00006400000c000b */
[----:B01----:R-:W-:Y:S01]  /*c1a0*/  ENDCOLLECTIVE ;  /* 0x000000000000791b */ /* 0x003fe20003800000 */
.L_x_114:
[----:B------:R-:W-:-:S05]  /*c1b0*/  @!P0 IMAD.MOV.U32 R3, RZ, RZ, R7 ;  /* 0x000000ffff038224 */ /* 0x000fca00078e0007 */
[----:B------:R-:W-:Y:S01]  /*c1c0*/  @!PT LDS RZ, [RZ] ;  /* 0x00000000fffff984 */ /* 0x000fe20000000800 */
[----:B------:R-:W-:Y:S01]  /*c1d0*/  @!PT LDS RZ, [RZ] ;  /* 0x00000000fffff984 */ /* 0x000fe20000000800 */
[----:B------:R-:W-:Y:S01]  /*c1e0*/  @!PT LDS RZ, [RZ] ;  /* 0x00000000fffff984 */ /* 0x000fe20000000800 */
[----:B------:R0:W-:Y:S04]  /*c1f0*/  @!P0 LDGSTS.E.BYPASS.LTC128B.128 [R20+0xd400], desc[UR36][R2.64], !P3 ;  /* 0x0d40000002148fae */ /* 0x0001e8000d901d64 */
[----:B------:R0:W-:Y:S01]  /*c200*/  @!P0 LDGSTS.E.BYPASS.LTC128B.128 [R20+0x11400], desc[UR36][R2.64+0x80], !P4 ;  /* 0x1140008002148fae */ /* 0x0001e2000e101d64 */
[----:B------:R-:W-:-:S03]  /*c210*/  IMAD.MOV.U32 R13, RZ, RZ, R0 ;  /* 0x000000ffff0d7224 */ /* 0x000fc600078e0000 */
[----:B------:R0:W-:Y:S01]  /*c220*/  @!P0 LDGSTS.E.BYPASS.LTC128B.128 [R20+0x15400], desc[UR36][R2.64+0x100], !P5 ;  /* 0x1540010002148fae */ /* 0x0001e2000e901d64 */
[----:B------:R-:W-:Y:S02]  /*c230*/  ISETP.GE.AND P0, PT, R6, UR40, PT ;  /* 0x0000002806007c0c */ /* 0x000fe4000bf06270 */
[----:B------:R-:W-:-:S11]  /*c240*/  MOV R6, R14 ;  /* 0x0000000e00067202 */ /* 0x000fd60000000f00 */
[----:B0-----:R-:W-:Y:S05]  /*c250*/  WARPSYNC.COLLECTIVE R15, `(.L_x_115) ;  /* 0x000000000f087348 */ /* 0x001fea0003c00000 */
[----:B------:R1:W2:Y:S02]  /*c260*/  SHFL.IDX P6, R14, R13, R12, R11 ;  /* 0x0000000c0d0e7389 */ /* 0x0002a400000c000b */
[----:B012---:R-:W-:Y:S01]  /*c270*/  ENDCOLLECTIVE ;  /* 0x000000000000791b */ /* 0x007fe20003800000 */
.L_x_115:
[----:B------:R-:W-:Y:S01]  /*c280*/  MOV R13, R5 ;  /* 0x00000005000d7202 */ /* 0x000fe20000000f00 */
[----:B------:R-:W-:Y:S01]  /*c290*/  IMAD.MOV.U32 R12, RZ, RZ, 0x4 ;  /* 0x00000004ff0c7424 */ /* 0x000fe200078e00ff */
[----:B------:R-:W-:-:S04]  /*c2a0*/  @!P0 LEA R14, P1, R37, R14, 0x1 ;  /* 0x0000000e250e8211 */ /* 0x000fc800078208ff */
[----:B------:R-:W-:Y:S01]  /*c2b0*/  @!P0 MOV R2, R14 ;  /* 0x0000000e00028202 */ /* 0x000fe20000000f00 */
[----:B------:R-:W-:-:S08]  /*c2c0*/  @!P0 IMAD.X R7, RZ, RZ, R6, P1 ;  /* 0x000000ffff078224 */ /* 0x000fd000008e0606 */
[----:B------:R-:W-:Y:S05]  /*c2d0*/  WARPSYNC.COLLECTIVE R15, `(.L_x_116) ;  /* 0x000000000f087348 */ /* 0x000fea0003c00000 */
[----:B------:R0:W1:Y:S02]  /*c2e0*/  SHFL.IDX P6, R14, R13, R12, R11 ;  /* 0x0000000c0d0e7389 */ /* 0x00006400000c000b */
[----:B01----:R-:W-:Y:S01]  /*c2f0*/  ENDCOLLECTIVE ;  /* 0x000000000000791b */ /* 0x003fe20003800000 */
.L_x_116:
[----:B------:R-:W-:Y:S02]  /*c300*/  VIADD R6, R4, 0x40 ;  /* 0x0000004004067836 */ /* 0x000fe40000000000 */
[----:B------:R-:W-:-:S05]  /*c310*/  @!P0 IMAD.MOV.U32 R3, RZ, RZ, R7 ;  /* 0x000000ffff038224 */ /* 0x000fca00078e0007 */
[----:B------:R-:W-:Y:S01]  /*c320*/  @!PT LDS RZ, [RZ] ;  /* 0x00000000fffff984 */ /* 0x000fe20000000800 */
[----:B------:R-:W-:Y:S01]  /*c330*/  @!PT LDS RZ, [RZ] ;  /* 0x00000000fffff984 */ /* 0x000fe20000000800 */
[----:B------:R-:W-:Y:S01]  /*c340*/  @!PT LDS RZ, [RZ] ;  /* 0x00000000fffff984 */ /* 0x000fe20000000800 */
[----:B------:R0:W-:Y:S04]  /*c350*/  @!P0 LDGSTS.E.BYPASS.LTC128B.128 [R20+0xdc00], desc[UR36][R2.64], !P3 ;  /* 0x0dc0000002148fae */ /* 0x0001e8000d901d64 */
[----:B------:R0:W-:Y:S01]  /*c360*/  @!P0 LDGSTS.E.BYPASS.LTC128B.128 [R20+0x11c00], desc[UR36][R2.64+0x80], !P4 ;  /* 0x11c0008002148fae */ /* 0x0001e2000e101d64 */
[----:B------:R-:W-:-:S03]  /*c370*/  MOV R13, R0 ;  /* 0x00000000000d7202 */ /* 0x000fc60000000f00 */
[----:B------:R0:W-:Y:S01]  /*c380*/  @!P0 LDGSTS.E.BYPASS.LTC128B.128 [R20+0x15c00], desc[UR36][R2.64+0x100], !P5 ;  /* 0x15c0010002148fae */ /* 0x0001e2000e901d64 */
[----:B------:R-:W-:Y:S01]  /*c390*/  ISETP.GE.AND P0, PT, R6, UR40, PT ;  /* 0x0000002806007c0c */ /* 0x000fe2000bf06270 */
[----:B------:R-:W-:-:S12]  /*c3a0*/  IMAD.MOV.U32 R6, RZ, RZ, R14 ;  /* 0x000000ffff067224 */ /* 0x000fd800078e000e */
[----:B0-----:R-:W-:Y:S05]  /*c3b0*/  WARPSYNC.COLLECTIVE R15, `(.L_x_117) ;  /* 0x000000000f087348 */ /* 0x001fea0003c00000 */
[----:B------:R1:W2:Y:S02]  /*c3c0*/  SHFL.IDX P6, R14, R13, R12, R11 ;  /* 0x0000000c0d0e7389 */ /* 0x0002a400000c000b */
[----:B012---:R-:W-:Y:S01]  /*c3d0*/  ENDCOLLECTIVE ;  /* 0x000000000000791b */ /* 0x007fe20003800000 */
.L_x_117:
[----:B------:R-:W-:Y:S01]  /*c3e0*/  IMAD.MOV.U32 R13, RZ, RZ, R5 ;  /* 0x000000ffff0d7224 */ /* 0x000fe200078e0005 */
[----:B------:R-:W-:Y:S02]  /*c3f0*/  MOV R12, 0x5 ;  /* 0x00000005000c7802 */ /* 0x000fe40000000f00 */
[----:B------:R-:W-:-:S05]  /*c400*/  @!P0 LEA R14, P1, R37, R14, 0x1 ;  /* 0x0000000e250e8211 */ /* 0x000fca00078208ff */
[----:B------:R-:W-:-:S08]  /*c410*/  @!P0 IMAD.MOV.U32 R2, RZ, RZ, R14 ;  /* 0x000000ffff028224 */ /* 0x000fd000078e000e */
[----:B------:R-:W-:Y:S05]  /*c420*/  WARPSYNC.COLLECTIVE R15, `(.L_x_118) ;  /* 0x000000000f087348 */ /* 0x000fea0003c00000 */
[----:B------:R0:W1:Y:S02]  /*c430*/  SHFL.IDX P6, R14, R13, R12, R11 ;  /* 0x0000000c0d0e7389 */ /* 0x00006400000c000b */
[----:B01----:R-:W-:Y:S01]  /*c440*/  ENDCOLLECTIVE ;  /* 0x000000000000791b */ /* 0x003fe20003800000 */
.L_x_118:
        /* <DEDUP_REMOVED lines=15> */
.L_x_119:
        /* <DEDUP_REMOVED lines=9> */
.L_x_120:
        /* <DEDUP_REMOVED lines=13> */
.L_x_121:
[----:B------:R-:W-:Y:S01]  /*c6a0*/  IMAD.MOV.U32 R13, RZ, RZ, R5 ;  /* 0x000000ffff0d7224 */ /* 0x000fe200078e0005 */
[----:B------:R-:W-:Y:S02]  /*c6b0*/  MOV R12, 0x7 ;  /* 0x00000007000c7802 */ /* 0x000fe40000000f00 */
[----:B------:R-:W-:-:S04]  /*c6c0*/  @!P0 LEA R14, P1, R37, R14, 0x1 ;  /* 0x0000000e250e8211 */ /* 0x000fc800078208ff */
[----:B------:R-:W-:Y:S01]  /*c6d0*/  @!P0 MOV R2, R14 ;  /* 0x0000000e00028202 */ /* 0x000fe20000000f00 */
[----:B------:R-:W-:-:S08]  /*c6e0*/  @!P0 IMAD.X R7, RZ, RZ, R6, P1 ;  /* 0x000000ffff078224 */ /* 0x000fd000008e0606 */
[----:B------:R-:W-:Y:S05]  /*c6f0*/  WARPSYNC.COLLECTIVE R15, `(.L_x_122) ;  /* 0x000000000f087348 */ /* 0x000fea0003c00000 */
[----:B------:R0:W1:Y:S02]  /*c700*/  SHFL.IDX P6, R14, R13, R12, R11 ;  /* 0x0000000c0d0e7389 */ /* 0x00006400000c000b */
[----:B01----:R-:W-:Y:S01]  /*c710*/  ENDCOLLECTIVE ;  /* 0x000000000000791b */ /* 0x003fe20003800000 */
.L_x_122:
        /* <DEDUP_REMOVED lines=8> */
[----:B------:R-:W-:-:S07]  /*c7a0*/  IMAD.MOV.U32 R6, RZ, RZ, R14 ;  /* 0x000000ffff067224 */ /* 0x000fce00078e000e */
[----:B0-----:R-:W-:Y:S05]  /*c7b0*/  WARPSYNC.COLLECTIVE R15, `(.L_x_123) ;  /* 0x000000000f087348 */ /* 0x001fea0003c00000 */
[----:B------:R1:W2:Y:S02]  /*c7c0*/  SHFL.IDX P6, R14, R13, R12, R11 ;  /* 0x0000000c0d0e7389 */ /* 0x0002a400000c000b */
[----:B012---:R-:W-:Y:S01]  /*c7d0*/  ENDCOLLECTIVE ;  /* 0x000000000000791b */ /* 0x007fe20003800000 */
.L_x_123:
[----:B------:R-:W-:Y:S05]  /*c7e0*/  BRA `(.L_x_124) ;  /* 0xffffffd000347947 */ /* 0x000fea000383ffff */
.L_x_54:
[----:B0-----:R-:W-:-:S04]  /*c7f0*/  MOV R3, UR39 ;  /* 0x0000002700037c02 */ /* 0x001fc80008000f00 */
[----:B------:R0:W1:Y:S03]  /*c800*/  SYNCS.PHASECHK.TRANS64.TRYWAIT P0, [R3+URZ+0x2a820], R0 ;  /* 0x02a82000030075a7 */ /* 0x000066000800017f */
[----:B-1----:R-:W-:Y:S05]  /*c810*/  @!P0 NANOSLEEP.SYNCS 0x989680 ;  /* 0x009896800000895d */ /* 0x002fea0003900000 */
[----:B------:R-:W1:Y:S02]  /*c820*/  @!P0 SYNCS.PHASECHK.TRANS64 P0, [R3+URZ+0x2a820], R0 ;  /* 0x02a82000030085a7 */ /* 0x000e64000800007f */
[----:B-1----:R-:W-:Y:S05]  /*c830*/  @!P0 BRA `(.L_x_54) ;  /* 0xfffffffc00ec8947 */ /* 0x002fea000383ffff */
[----:B------:R-:W-:Y:S05]  /*c840*/  BRA `(.L_x_125) ;  /* 0xffffffd000707947 */ /* 0x000fea000383ffff */
.L_x_58:
[----:B0-----:R0:W1:Y:S02]  /*c850*/  SYNCS.PHASECHK.TRANS64.TRYWAIT P0, [R6+URZ+0x2a840], R3 ;  /* 0x02a84003060075a7 */ /* 0x001064000800017f */
[----:B-1----:R-:W-:Y:S05]  /*c860*/  @!P0 NANOSLEEP.SYNCS 0x989680 ;  /* 0x009896800000895d */ /* 0x002fea0003900000 */
[----:B------:R-:W1:Y:S02]  /*c870*/  @!P0 SYNCS.PHASECHK.TRANS64 P0, [R6+URZ+0x2a840], R3 ;  /* 0x02a84003060085a7 */ /* 0x000e64000800007f */
[----:B-1----:R-:W-:Y:S05]  /*c880*/  @!P0 BRA `(.L_x_58) ;  /* 0xfffffffc00f08947 */ /* 0x002fea000383ffff */
[----:B------:R-:W-:Y:S05]  /*c890*/  BRA `(.L_x_126) ;  /* 0xffffffd400207947 */ /* 0x000fea000383ffff */
.L_x_59:
        /* <DEDUP_REMOVED lines=8> */
.L_x_128:
[----:B------:R-:W-:Y:S05]  /*c920*/  BSYNC B1 ;  /* 0x0000000000017941 */ /* 0x000fea0003800000 */
.L_x_127:
[----:B------:R-:W-:Y:S01]  /*c930*/  MOV R13, R8 ;  /* 0x00000008000d7202 */ /* 0x000fe20000000f00 */
[----:B------:R-:W-:Y:S01]  /*c940*/  IMAD.MOV.U32 R12, RZ, RZ, RZ ;  /* 0x000000ffff0c7224 */ /* 0x000fe200078e00ff */
[----:B------:R-:W-:Y:S01]  /*c950*/  MOV R15, 0xffffffff ;  /* 0xffffffff000f7802 */ /* 0x000fe20000000f00 */
[----:B------:R-:W-:Y:S01]  /*c960*/  IMAD.MOV.U32 R11, RZ, RZ, 0x181f ;  /* 0x0000181fff0b7424 */ /* 0x000fe200078e00ff */
[----:B------:R-:W-:Y:S01]  /*c970*/  LEA R9, R9, UR39, 0x1 ;  /* 0x0000002709097c11 */ /* 0x000fe2000f8e08ff */
[----:B------:R-:W-:Y:S02]  /*c980*/  IMAD.MOV.U32 R3, RZ, RZ, R14 ;  /* 0x000000ffff037224 */ /* 0x000fe400078e000e */
[----:B------:R-:W-:-:S07]  /*c990*/  IMAD.SHL.U32 R5, R37, 0x2, RZ ;  /* 0x0000000225057824 */ /* 0x000fce00078e00ff */
[----:B------:R-:W-:Y:S05]  /*c9a0*/  WARPSYNC.COLLECTIVE R15, `(.L_x_129) ;  /* 0x000000000f087348 */ /* 0x000fea0003c00000 */
[----:B------:R0:W1:Y:S02]  /*c9b0*/  SHFL.IDX P6, R14, R13, R12, R11 ;  /* 0x0000000c0d0e7389 */ /* 0x00006400000c000b */
[----:B01----:R-:W-:Y:S01]  /*c9c0*/  ENDCOLLECTIVE ;  /* 0x000000000000791b */ /* 0x003fe20003800000 */
.L_x_129:
[----:B------:R-:W-:Y:S01]  /*c9d0*/  MOV R13, R10 ;  /* 0x0000000a000d7202 */ /* 0x000fe20000000f00 */
[----:B------:R-:W-:Y:S01]  /*c9e0*/  IMAD.MOV.U32 R12, RZ, RZ, 0x1 ;  /* 0x00000001ff0c7424 */ /* 0x000fe200078e00ff */
[----:B------:R-:W-:-:S13]  /*c9f0*/  IADD3 R2, P0, R14, R5, RZ ;  /* 0x000000050e027210 */ /* 0x000fda0007f1e0ff */
[----:B------:R-:W-:Y:S05]  /*ca00*/  WARPSYNC.COLLECTIVE R15, `(.L_x_130) ;  /* 0x000000000f087348 */ /* 0x000fea0003c00000 */
[----:B------:R0:W1:Y:S02]  /*ca10*/  SHFL.IDX P6, R14, R13, R12, R11 ;  /* 0x0000000c0d0e7389 */ /* 0x00006400000c000b */
[----:B01----:R-:W-:Y:S01]  /*ca20*/  ENDCOLLECTIVE ;  /* 0x000000000000791b */ /* 0x003fe20003800000 */
.L_x_130:
[----:B------:R-:W-:-:S05]  /*ca30*/  IMAD.X R3, RZ, RZ, R3, P0 ;  /* 0x000000ffff037224 */ /* 0x000fca00000e0603 */
[----:B------:R-:W-:Y:S01]  /*ca40*/  @!PT LDS RZ, [RZ] ;  /* 0x00000000fffff984 */ /* 0x000fe20000000800 */
[----:B------:R-:W-:Y:S01]  /*ca50*/  @!PT LDS RZ, [RZ] ;  /* 0x00000000fffff984 */ /* 0x000fe20000000800 */
[----:B------:R-:W-:Y:S01]  /*ca60*/  @!PT LDS RZ, [RZ] ;  /* 0x00000000fffff984 */ /* 0x000fe20000000800 */
[----:B------:R-:W-:Y:S04]  /*ca70*/  LDGSTS.E.BYPASS.LTC128B.128 [R9+0x18400], desc[UR36][R2.64], !P3 ;  /* 0x1840000002097fae */ /* 0x000fe8000d901d64 */
[----:B------:R-:W-:Y:S01]  /*ca80*/  LDGSTS.E.BYPASS.LTC128B.128 [R9+0x1b400], desc[UR36][R2.64+0x80], !P2 ;  /* 0x1b40008002097fae */ /* 0x000fe2000d101d64 */
[----:B------:R-:W-:-:S03]  /*ca90*/  MOV R13, R8 ;  /* 0x00000008000d7202 */ /* 0x000fc60000000f00 */
[----:B------:R0:W-:Y:S02]  /*caa0*/  LDGSTS.E.BYPASS.LTC128B.128 [R9+0x1e400], desc[UR36][R2.64+0x100], !P1 ;  /* 0x1e40010002097fae */ /* 0x0001e4000c901d64 */
[----:B0-----:R-:W-:-:S07]  /*cab0*/  IMAD.MOV.U32 R3, RZ, RZ, R14 ;  /* 0x000000ffff037224 */ /* 0x001fce00078e000e */
[----:B------:R-:W-:Y:S05]  /*cac0*/  WARPSYNC.COLLECTIVE R15, `(.L_x_131) ;  /* 0x000000000f087348 */ /* 0x000fea0003c00000 */
[----:B------:R0:W1:Y:S02]  /*cad0*/  SHFL.IDX P6, R14, R13, R12, R11 ;  /* 0x0000000c0d0e7389 */ /* 0x00006400000c000b */
[----:B01----:R-:W-:Y:S01]  /*cae0*/  ENDCOLLECTIVE ;  /* 0x000000000000791b */ /* 0x003fe20003800000 */
.L_x_131:
[----:B------:R-:W-:Y:S01]  /*caf0*/  IMAD.MOV.U32 R13, RZ, RZ, R10 ;  /* 0x000000ffff0d7224 */ /* 0x000fe200078e000a */
[----:B------:R-:W-:Y:S02]  /*cb00*/  MOV R12, 0x2 ;  /* 0x00000002000c7802 */ /* 0x000fe40000000f00 */
[----:B------:R-:W-:-:S13]  /*cb10*/  IADD3 R2, P0, R14, R5, RZ ;  /* 0x000000050e027210 */ /* 0x000fda0007f1e0ff */
[----:B------:R-:W-:Y:S05]  /*cb20*/  WARPSYNC.COLLECTIVE R15, `(.L_x_132) ;  /* 0x000000000f087348 */ /* 0x000fea0003c00000 */
[----:B------:R0:W1:Y:S02]  /*cb30*/  SHFL.IDX P6, R14, R13, R12, R11 ;  /* 0x0000000c0d0e7389 */ /* 0x00006400000c000b */
[----:B01----:R-:W-:Y:S01]  /*cb40*/  ENDCOLLECTIVE ;  /* 0x000000000000791b */ /* 0x003fe20003800000 */
.L_x_132:
[----:B------:R-:W-:-:S05]  /*cb50*/  IMAD.X R3, RZ, RZ, R3, P0 ;  /* 0x000000ffff037224 */ /* 0x000fca00000e0603 */
[----:B------:R-:W-:Y:S01]  /*cb60*/  @!PT LDS RZ, [RZ] ;  /* 0x00000000fffff984 */ /* 0x000fe20000000800 */
[----:B------:R-:W-:Y:S01]  /*cb70*/  @!PT LDS RZ, [RZ] ;  /* 0x00000000fffff984 */ /* 0x000fe20000000800 */
[----:B------:R-:W-:Y:S01]  /*cb80*/  @!PT LDS RZ, [RZ] ;  /* 0x00000000fffff984 */ /* 0x000fe20000000800 */
[----:B------:R0:W-:Y:S04]  /*cb90*/  LDGSTS.E.BYPASS.LTC128B.128 [R9+0x18c00], desc[UR36][R2.64], !P3 ;  /* 0x18c0000002097fae */ /* 0x0001e8000d901d64 */
[----:B------:R0:W-:Y:S01]  /*cba0*/  LDGSTS.E.BYPASS.LTC128B.128 [R9+0x1bc00], desc[UR36][R2.64+0x80], !P2 ;  /* 0x1bc0008002097fae */ /* 0x0001e2000d101d64 */
[----:B------:R-:W-:-:S03]  /*cbb0*/  IMAD.MOV.U32 R13, RZ, RZ, R8 ;  /* 0x000000ffff0d7224 */ /* 0x000fc600078e0008 */
[----:B------:R0:W-:Y:S01]  /*cbc0*/  LDGSTS.E.BYPASS.LTC128B.128 [R9+0x1ec00], desc[UR36][R2.64+0x100], !P1 ;  /* 0x1ec0010002097fae */ /* 0x0001e2000c901d64 */
[----:B------:R-:W-:-:S07]  /*cbd0*/  IMAD.MOV.U32 R35, RZ, RZ, R14 ;  /* 0x000000ffff237224 */ /* 0x000fce00078e000e */
[----:B0-----:R-:W-:Y:S05]  /*cbe0*/  WARPSYNC.COLLECTIVE R15, `(.L_x_133) ;  /* 0x000000000f087348 */ /* 0x001fea0003c00000 */
[----:B------:R1:W2:Y:S02]  /*cbf0*/  SHFL.IDX P6, R14, R13, R12, R11 ;  /* 0x0000000c0d0e7389 */ /* 0x0002a400000c000b */
[----:B012---:R-:W-:Y:S01]  /*cc00*/  ENDCOLLECTIVE ;  /* 0x000000000000791b */ /* 0x007fe20003800000 */
.L_x_133:
[----:B------:R-:W-:Y:S02]  /*cc10*/  IMAD.MOV.U32 R13, RZ, RZ, R10 ;  /* 0x000000ffff0d7224 */ /* 0x000fe400078e000a */
[----:B------:R-:W-:Y:S01]  /*cc20*/  IMAD.MOV.U32 R12, RZ, RZ, 0x3 ;  /* 0x00000003ff0c7424 */ /* 0x000fe200078e00ff */
[----:B------:R-:W-:-:S13]  /*cc30*/  IADD3 R2, P0, R14, R5, RZ ;  /* 0x000000050e027210 */ /* 0x000fda0007f1e0ff */
[----:B------:R-:W-:Y:S05]  /*cc40*/  WARPSYNC.COLLECTIVE R15, `(.L_x_134) ;  /* 0x000000000f087348 */ /* 0x000fea0003c00000 */
[----:B------:R0:W1:Y:S02]  /*cc50*/  SHFL.IDX P6, R14, R13, R12, R11 ;  /* 0x0000000c0d0e7389 */ /* 0x00006400000c000b */
[----:B01----:R-:W-:Y:S01]  /*cc60*/  ENDCOLLECTIVE ;  /* 0x000000000000791b */ /* 0x003fe20003800000 */
.L_x_134:
[----:B------:R-:W-:-:S05]  /*cc70*/  IADD3.X R3, RZ, R35, RZ, P0, !PT ;  /* 0x00000023ff037210 */ /* 0x000fca00007fe4ff */
[----:B------:R-:W-:Y:S01]  /*cc80*/  @!PT LDS RZ, [RZ] ;  /* 0x00000000fffff984 */ /* 0x000fe20000000800 */
[----:B------:R-:W-:Y:S01]  /*cc90*/  @!PT LDS RZ, [RZ] ;  /* 0x00000000fffff984 */ /* 0x000fe20000000800 */
[----:B------:R-:W-:Y:S01]  /*cca0*/  @!PT LDS RZ, [RZ] ;  /* 0x00000000fffff984 */ /* 0x000fe20000000800 */
[----:B------:R0:W-:Y:S04]  /*ccb0*/  LDGSTS.E.BYPASS.LTC128B.128 [R9+0x19400], desc[UR36][R2.64], !P3 ;  /* 0x1940000002097fae */ /* 0x0001e8000d901d64 */
[----:B------:R0:W-:Y:S01]  /*ccc0*/  LDGSTS.E.BYPASS.LTC128B.128 [R9+0x1c400], desc[UR36][R2.64+0x80], !P2 ;  /* 0x1c40008002097fae */ /* 0x0001e2000d101d64 */
[----:B------:R-:W-:-:S03]  /*ccd0*/  IMAD.MOV.U32 R13, RZ, RZ, R8 ;  /* 0x000000ffff0d7224 */ /* 0x000fc600078e0008 */
[----:B------:R0:W-:Y:S01]  /*cce0*/  LDGSTS.E.BYPASS.LTC128B.128 [R9+0x1f400], desc[UR36][R2.64+0x100], !P1 ;  /* 0x1f40010002097fae */ /* 0x0001e2000c901d64 */
[----:B------:R-:W-:-:S07]  /*ccf0*/  MOV R35, R14 ;  /* 0x0000000e00237202 */ /* 0x000fce0000000f00 */
[----:B0-----:R-:W-:Y:S05]  /*cd00*/  WARPSYNC.COLLECTIVE R15, `(.L_x_135) ;  /* 0x000000000f087348 */ /* 0x001fea0003c00000 */
[----:B------:R1:W2:Y:S02]  /*cd10*/  SHFL.IDX P6, R14, R13, R12, R11 ;  /* 0x0000000c0d0e7389 */ /* 0x0002a400000c000b */
[----:B012---:R-:W-:Y:S01]  /*cd20*/  ENDCOLLECTIVE ;  /* 0x000000000000791b */ /* 0x007fe20003800000 */
.L_x_135:
[----:B------:R-:W-:Y:S01]  /*cd30*/  MOV R13, R10 ;  /* 0x0000000a000d7202 */ /* 0x000fe20000000f00 */
[----:B------:R-:W-:Y:S01]  /*cd40*/  IMAD.MOV.U32 R12, RZ, RZ, 0x4 ;  /* 0x00000004ff0c7424 */ /* 0x000fe200078e00ff */
[----:B------:R-:W-:-:S13]  /*cd50*/  IADD3 R2, P0, R14, R5, RZ ;  /* 0x000000050e027210 */ /* 0x000fda0007f1e0ff */
[----:B------:R-:W-:Y:S05]  /*cd60*/  WARPSYNC.COLLECTIVE R15, `(.L_x_136) ;  /* 0x000000000f087348 */ /* 0x000fea0003c00000 */
[----:B------:R0:W1:Y:S02]  /*cd70*/  SHFL.IDX P6, R14, R13, R12, R11 ;  /* 0x0000000c0d0e7389 */ /* 0x00006400000c000b */
[----:B01----:R-:W-:Y:S01]  /*cd80*/  ENDCOLLECTIVE ;  /* 0x000000000000791b */ /* 0x003fe20003800000 */
.L_x_136:
[----:B------:R-:W-:-:S05]  /*cd90*/  IMAD.X R3, RZ, RZ, R35, P0 ;  /* 0x000000ffff037224 */ /* 0x000fca00000e0623 */
[----:B------:R-:W-:Y:S01]  /*cda0*/  @!PT LDS RZ, [RZ] ;  /* 0x00000000fffff984 */ /* 0x000fe20000000800 */
[----:B------:R-:W-:Y:S01]  /*cdb0*/  @!PT LDS RZ, [RZ] ;  /* 0x00000000fffff984 */ /* 0x000fe20000000800 */
[----:B------:R-:W-:Y:S01]  /*cdc0*/  @!PT LDS RZ, [RZ] ;  /* 0x00000000fffff984 */ /* 0x000fe20000000800 */
[----:B------:R0:W-:Y:S04]  /*cdd0*/  LDGSTS.E.BYPASS.LTC128B.128 [R9+0x19c00], desc[UR36][R2.64], !P3 ;  /* 0x19c0000002097fae */ /* 0x0001e8000d901d64 */
[----:B------:R0:W-:Y:S01]  /*cde0*/  LDGSTS.E.BYPASS.LTC128B.128 [R9+0x1cc00], desc[UR36][R2.64+0x80], !P2 ;  /* 0x1cc0008002097fae */ /* 0x0001e2000d101d64 */
[----:B------:R-:W-:-:S03]  /*cdf0*/  MOV R13, R8 ;  /* 0x00000008000d7202 */ /* 0x000fc60000000f00 */
[----:B------:R0:W-:Y:S01]  /*ce00*/  LDGSTS.E.BYPASS.LTC128B.128 [R9+0x1fc00], desc[UR36][R2.64+0x100], !P1 ;  /* 0x1fc0010002097fae */ /* 0x0001e2000c901d64 */
[----:B------:R-:W-:-:S07]  /*ce10*/  IMAD.MOV.U32 R35, RZ, RZ, R14 ;  /* 0x000000ffff237224 */ /* 0x000fce00078e000e */
[----:B0-----:R-:W-:Y:S05]  /*ce20*/  WARPSYNC.COLLECTIVE R15, `(.L_x_137) ;  /* 0x000000000f087348 */ /* 0x001fea0003c00000 */
[----:B------:R1:W2:Y:S02]  /*ce30*/  SHFL.IDX P6, R14, R13, R12, R11 ;  /* 0x0000000c0d0e7389 */ /* 0x0002a400000c000b */
[----:B012---:R-:W-:Y:S01]  /*ce40*/  ENDCOLLECTIVE ;  /* 0x000000000000791b */ /* 0x007fe20003800000 */
.L_x_137:
[----:B------:R-:W-:Y:S01]  /*ce50*/  IMAD.MOV.U32 R13, RZ, RZ, R10 ;  /* 0x000000ffff0d7224 */ /* 0x000fe200078e000a */
[----:B------:R-:W-:Y:S02]  /*ce60*/  MOV R12, 0x5 ;  /* 0x00000005000c7802 */ /* 0x000fe40000000f00 */
[----:B------:R-:W-:-:S13]  /*ce70*/  IADD3 R2, P0, R14, R5, RZ ;  /* 0x000000050e027210 */ /* 0x000fda0007f1e0ff */
[----:B------:R-:W-:Y:S05]  /*ce80*/  WARPSYNC.COLLECTIVE R15, `(.L_x_138) ;  /* 0x000000000f087348 */ /* 0x000fea0003c00000 */
[----:B------:R0:W1:Y:S02]  /*ce90*/  SHFL.IDX P6, R14, R13, R12, R11 ;  /* 0x0000000c0d0e7389 */ /* 0x00006400000c000b */
[----:B01----:R-:W-:Y:S01]  /*cea0*/  ENDCOLLECTIVE ;  /* 0x000000000000791b */ /* 0x003fe20003800000 */
.L_x_138:
        /* <DEDUP_REMOVED lines=12> */
.L_x_139:
[----:B------:R-:W-:Y:S05]  /*cf70*/  BRA `(.L_x_140) ;  /* 0xffffffd000707947 */ /* 0x000fea000383ffff */
.L_x_64:
[----:B0-----:R0:W1:Y:S02]  /*cf80*/  SYNCS.PHASECHK.TRANS64.TRYWAIT P0, [R6+URZ+0x2a860], R9 ;  /* 0x02a86009060075a7 */ /* 0x001064000800017f */
[----:B-1----:R-:W-:Y:S05]  /*cf90*/  @!P0 NANOSLEEP.SYNCS 0x989680 ;  /* 0x009896800000895d */ /* 0x002fea0003900000 */
[----:B------:R-:W1:Y:S02]  /*cfa0*/  @!P0 SYNCS.PHASECHK.TRANS64 P0, [R6+URZ+0x2a860], R9 ;  /* 0x02a86009060085a7 */ /* 0x000e64000800007f */
[----:B-1----:R-:W-:Y:S05]  /*cfb0*/  @!P0 BRA `(.L_x_64) ;  /* 0xfffffffc00f08947 */ /* 0x002fea000383ffff */
[----:B------:R-:W-:Y:S05]  /*cfc0*/  BRA `(.L_x_141) ;  /* 0xffffffd000d47947 */ /* 0x000fea000383ffff */
.L_x_65:
[----:B------:R-:W-:Y:S01]  /*cfd0*/  BSSY B1, `(.L_x_142) ;  /* 0x0000008000017945 */ /* 0x000fe20003800000 */
[----:B------:R-:W-:Y:S01]  /*cfe0*/  MOV R13, R18 ;  /* 0x00000012000d7202 */ /* 0x000fe20000000f00 */
[----:B------:R-:W-:Y:S01]  /*cff0*/  IMAD.MOV.U32 R12, RZ, RZ, RZ ;  /* 0x000000ffff0c7224 */ /* 0x000fe200078e00ff */
[----:B------:R-:W-:Y:S01]  /*d000*/  MOV R15, 0xffffffff ;  /* 0xffffffff000f7802 */ /* 0x000fe20000000f00 */
[----:B------:R-:W-:-:S07]  /*d010*/  IMAD.MOV.U32 R11, RZ, RZ, 0x181f ;  /* 0x0000181fff0b7424 */ /* 0x000fce00078e00ff */
[----:B0-----:R-:W-:Y:S05]  /*d020*/  WARPSYNC.COLLECTIVE R15, `(.L_x_143) ;  /* 0x000000000f087348 */ /* 0x001fea0003c00000 */
[----:B------:R1:W2:Y:S02]  /*d030*/  SHFL.IDX P6, R14, R13, R12, R11 ;  /* 0x0000000c0d0e7389 */ /* 0x0002a400000c000b */
[----:B012---:R-:W-:Y:S01]  /*d040*/  ENDCOLLECTIVE ;  /* 0x000000000000791b */ /* 0x007fe20003800000 */
.L_x_143:
[----:B------:R-:W-:Y:S05]  /*d050*/  BSYNC B1 ;  /* 0x0000000000017941 */ /* 0x000fea0003800000 */
.L_x_142:
[----:B------:R-:W-:Y:S01]  /*d060*/  IMAD.MOV.U32 R13, RZ, RZ, R17 ;  /* 0x000000ffff0d7224 */ /* 0x000fe200078e0011 */
[----:B------:R-:W-:Y:S01]  /*d070*/  MOV R12, RZ ;  /* 0x000000ff000c7202 */ /* 0x000fe20000000f00 */
[----:B------:R-:W-:Y:S01]  /*d080*/  IMAD.MOV.U32 R11, RZ, RZ, 0x181f ;  /* 0x0000181fff0b7424 */ /* 0x000fe200078e00ff */
[----:B------:R-:W-:Y:S01]  /*d090*/  LEA R7, R7, UR39, 0x1 ;  /* 0x0000002707077c11 */ /* 0x000fe2000f8e08ff */
[----:B------:R-:W-:Y:S02]  /*d0a0*/  IMAD.MOV.U32 R15, RZ, RZ, -0x1 ;  /* 0xffffffffff0f7424 */ /* 0x000fe400078e00ff */
[----:B------:R-:W-:-:S07]  /*d0b0*/  IMAD.MOV.U32 R3, RZ, RZ, R14 ;  /* 0x000000ffff037224 */ /* 0x000fce00078e000e */
[----:B------:R-:W-:Y:S05]  /*d0c0*/  WARPSYNC.COLLECTIVE R15, `(.L_x_144) ;  /* 0x000000000f087348 */ /* 0x000fea0003c00000 */
[----:B------:R0:W1:Y:S02]  /*d0d0*/  SHFL.IDX P6, R14, R13, R12, R11 ;  /* 0x0000000c0d0e7389 */ /* 0x00006400000c000b */
[----:B01----:R-:W-:Y:S01]  /*d0e0*/  ENDCOLLECTIVE ;  /* 0x000000000000791b */ /* 0x003fe20003800000 */
.L_x_144:
[----:B------:R-:W-:Y:S02]  /*d0f0*/  IMAD.MOV.U32 R13, RZ, RZ, R18 ;  /* 0x000000ffff0d7224 */ /* 0x000fe400078e0012 */
[----:B------:R-:W-:Y:S01]  /*d100*/  IMAD.MOV.U32 R12, RZ, RZ, 0x1 ;  /* 0x00000001ff0c7424 */ /* 0x000fe200078e00ff */
[----:B------:R-:W-:-:S13]  /*d110*/  IADD3 R2, P0, R14, R5, RZ ;  /* 0x000000050e027210 */ /* 0x000fda0007f1e0ff */
[----:B------:R-:W-:Y:S05]  /*d120*/  WARPSYNC.COLLECTIVE R15, `(.L_x_145) ;  /* 0x000000000f087348 */ /* 0x000fea0003c00000 */
[----:B------:R0:W1:Y:S02]  /*d130*/  SHFL.IDX P6, R14, R13, R12, R11 ;  /* 0x0000000c0d0e7389 */ /* 0x00006400000c000b */
[----:B01----:R-:W-:Y:S01]  /*d140*/  ENDCOLLECTIVE ;  /* 0x000000000000791b */ /* 0x003fe20003800000 */
.L_x_145:
[----:B------:R-:W-:Y:S02]  /*d150*/  IADD3.X R3, RZ, R3, RZ, P0, !PT ;  /* 0x00000003ff037210 */ /* 0x000fe400007fe4ff */
[----:B------:R-:W-:Y:S01]  /*d160*/  ISETP.LT.OR P0, PT, R8, 0x1, P2 ;  /* 0x000000010800780c */ /* 0x000fe20001701670 */
[----:B------:R-:W-:-:S12]  /*d170*/  IMAD.MOV.U32 R13, RZ, RZ, R17 ;  /* 0x000000ffff0d7224 */ /* 0x000fd800078e0011 */
[----:B------:R-:W-:Y:S01]  /*d180*/  @!PT LDS RZ, [RZ] ;  /* 0x00000000fffff984 */ /* 0x000fe20000000800 */
[----:B------:R-:W-:Y:S01]  /*d190*/  @!PT LDS RZ, [RZ] ;  /* 0x00000000fffff984 */ /* 0x000fe20000000800 */
[----:B------:R-:W-:Y:S01]  /*d1a0*/  @!PT LDS RZ, [RZ] ;  /* 0x00000000fffff984 */ /* 0x000fe20000000800 */
[----:B------:R-:W-:Y:S01]  /*d1b0*/  LDGSTS.E.BYPASS.LTC128B.128 [R7+0x400], desc[UR36][R2.64], !P0 ;  /* 0x0040000002077fae */ /* 0x000fe2000c101d64 */
[----:B------:R-:W-:-:S13]  /*d1c0*/  ISETP.LT.OR P0, PT, R8, 0x1, P1 ;  /* 0x000000010800780c */ /* 0x000fda0000f01670 */
[----:B------:R0:W-:Y:S02]  /*d1d0*/  LDGSTS.E.BYPASS.LTC128B.128 [R7+0x3400], desc[UR36][R2.64+0x80], !P0 ;  /* 0x0340008002077fae */ /* 0x0001e4000c101d64 */
[----:B0-----:R-:W-:-:S07]  /*d1e0*/  MOV R3, R14 ;  /* 0x0000000e00037202 */ /* 0x001fce0000000f00 */
[----:B------:R-:W-:Y:S05]  /*d1f0*/  WARPSYNC.COLLECTIVE R15, `(.L_x_146) ;  /* 0x000000000f087348 */ /* 0x000fea0003c00000 */
[----:B------:R0:W1:Y:S02]  /*d200*/  SHFL.IDX P6, R14, R13, R12, R11 ;  /* 0x0000000c0d0e7389 */ /* 0x00006400000c000b */
[----:B01----:R-:W-:Y:S01]  /*d210*/  ENDCOLLECTIVE ;  /* 0x000000000000791b */ /* 0x003fe20003800000 */
.L_x_146:
[----:B------:R-:W-:Y:S01]  /*d220*/  MOV R13, R18 ;  /* 0x00000012000d7202 */ /* 0x000fe20000000f00 */
[----:B------:R-:W-:Y:S01]  /*d230*/  IMAD.MOV.U32 R12, RZ, RZ, 0x2 ;  /* 0x00000002ff0c7424 */ /* 0x000fe200078e00ff */
[----:B------:R-:W-:-:S13]  /*d240*/  IADD3 R2, P0, R14, R5, RZ ;  /* 0x000000050e027210 */ /* 0x000fda0007f1e0ff */
[----:B------:R-:W-:Y:S05]  /*d250*/  WARPSYNC.COLLECTIVE R15, `(.L_x_147) ;  /* 0x000000000f087348 */ /* 0x000fea0003c00000 */
[----:B------:R0:W1:Y:S02]  /*d260*/  SHFL.IDX P6, R14, R13, R12, R11 ;  /* 0x0000000c0d0e7389 */ /* 0x00006400000c000b */
[----:B01----:R-:W-:Y:S01]  /*d270*/  ENDCOLLECTIVE ;  /* 0x000000000000791b */ /* 0x003fe20003800000 */
.L_x_147:
[----:B------:R-:W-:Y:S01]  /*d280*/  IMAD.X R3, RZ, RZ, R3, P0 ;  /* 0x000000ffff037224 */ /* 0x000fe200000e0603 */
[----:B------:R-:W-:Y:S02]  /*d290*/  ISETP.LT.OR P0, PT, R8, 0x11, P2 ;  /* 0x000000110800780c */ /* 0x000fe40001701670 */
[----:B------:R-:W-:-:S11]  /*d2a0*/  MOV R13, R17 ;  /* 0x00000011000d7202 */ /* 0x000fd60000000f00 */
[----:B------:R-:W-:Y:S01]  /*d2b0*/  @!PT LDS RZ, [RZ] ;  /* 0x00000000fffff984 */ /* 0x000fe20000000800 */
[----:B------:R-:W-:Y:S01]  /*d2c0*/  @!PT LDS RZ, [RZ] ;  /* 0x00000000fffff984 */ /* 0x000fe20000000800 */
[----:B------:R-:W-:Y:S01]  /*d2d0*/  @!PT LDS RZ, [RZ] ;  /* 0x00000000fffff984 */ /* 0x000fe20000000800 */
[----:B------:R-:W-:Y:S01]  /*d2e0*/  LDGSTS.E.BYPASS.LTC128B.128 [R7+0xc00], desc[UR36][R2.64], !P0 ;  /* 0x00c0000002077fae */ /* 0x000fe2000c101d64 */
[----:B------:R-:W-:-:S13]  /*d2f0*/  ISETP.LT.OR P0, PT, R8, 0x11, P1 ;  /* 0x000000110800780c */ /* 0x000fda0000f01670 */
[----:B------:R0:W-:Y:S02]  /*d300*/  LDGSTS.E.BYPASS.LTC128B.128 [R7+0x3c00], desc[UR36][R2.64+0x80], !P0 ;  /* 0x03c0008002077fae */ /* 0x0001e4000c101d64 */
[----:B0-----:R-:W-:-:S07]  /*d310*/  IMAD.MOV.U32 R3, RZ, RZ, R14 ;  /* 0x000000ffff037224 */ /* 0x001fce00078e000e */
[----:B------:R-:W-:Y:S05]  /*d320*/  WARPSYNC.COLLECTIVE R15, `(.L_x_148) ;  /* 0x000000000f087348 */ /* 0x000fea0003c00000 */
[----:B------:R0:W1:Y:S02]  /*d330*/  SHFL.IDX P6, R14, R13, R12, R11 ;  /* 0x0000000c0d0e7389 */ /* 0x00006400000c000b */
[----:B01----:R-:W-:Y:S01]  /*d340*/  ENDCOLLECTIVE ;  /* 0x000000000000791b */ /* 0x003fe20003800000 */
.L_x_148:
[----:B------:R-:W-:Y:S01]  /*d350*/  IMAD.MOV.U32 R13, RZ, RZ, R18 ;  /* 0x000000ffff0d7224 */ /* 0x000fe200078e0012 */
[----:B------:R-:W-:Y:S02]  /*d360*/  MOV R12, 0x3 ;  /* 0x00000003000c7802 */ /* 0x000fe40000000f00 */
[----:B------:R-:W-:-:S13]  /*d370*/  IADD3 R2, P0, R14, R5, RZ ;  /* 0x000000050e027210 */ /* 0x000fda0007f1e0ff */
[----:B------:R-:W-:Y:S05]  /*d380*/  WARPSYNC.COLLECTIVE R15, `(.L_x_149) ;  /* 0x000000000f087348 */ /* 0x000fea0003c00000 */
[----:B------:R0:W1:Y:S02]  /*d390*/  SHFL.IDX P6, R14, R13, R12, R11 ;  /* 0x0000000c0d0e7389 */ /* 0x00006400000c000b */
[----:B01----:R-:W-:Y:S01]  /*d3a0*/  ENDCOLLECTIVE ;  /* 0x000000000000791b */ /* 0x003fe20003800000 */
.L_x_149:
[----:B------:R-:W-:Y:S01]  /*d3b0*/  IMAD.X R3, RZ, RZ, R3, P0 ;  /* 0x000000ffff037224 */ /* 0x000fe200000e0603 */
        /* <DEDUP_REMOVED lines=12> */
.L_x_150:
[----:B------:R-:W-:Y:S02]  /*d480*/  IMAD.MOV.U32 R13, RZ, RZ, R18 ;  /* 0x000000ffff0d7224 */ /* 0x000fe400078e0012 */
[----:B------:R-:W-:Y:S01]  /*d490*/  IMAD.MOV.U32 R12, RZ, RZ, 0x4 ;  /* 0x00000004ff0c7424 */ /* 0x000fe200078e00ff */
[----:B------:R-:W-:-:S13]  /*d4a0*/  IADD3 R2, P0, R14, R5, RZ ;  /* 0x000000050e027210 */ /* 0x000fda0007f1e0ff */
[----:B------:R-:W-:Y:S05]  /*d4b0*/  WARPSYNC.COLLECTIVE R15, `(.L_x_151) ;  /* 0x000000000f087348 */ /* 0x000fea0003c00000 */
[----:B------:R0:W1:Y:S02]  /*d4c0*/  SHFL.IDX P6, R14, R13, R12, R11 ;  /* 0x0000000c0d0e7389 */ /* 0x00006400000c000b */
[----:B01----:R-:W-:Y:S01]  /*d4d0*/  ENDCOLLECTIVE ;  /* 0x000000000000791b */ /* 0x003fe20003800000 */
.L_x_151:
        /* <DEDUP_REMOVED lines=13> */
.L_x_152:
[----:B------:R-:W-:Y:S01]  /*d5b0*/  MOV R13, R18 ;  /* 0x00000012000d7202 */ /* 0x000fe20000000f00 */
[----:B------:R-:W-:Y:S01]  /*d5c0*/  IMAD.MOV.U32 R12, RZ, RZ, 0x5 ;  /* 0x00000005ff0c7424 */ /* 0x000fe200078e00ff */
[----:B------:R-:W-:-:S13]  /*d5d0*/  IADD3 R2, P0, R14, R5, RZ ;  /* 0x000000050e027210 */ /* 0x000fda0007f1e0ff */
[----:B------:R-:W-:Y:S05]  /*d5e0*/  WARPSYNC.COLLECTIVE R15, `(.L_x_153) ;  /* 0x000000000f087348 */ /* 0x000fea0003c00000 */
[----:B------:R0:W1:Y:S02]  /*d5f0*/  SHFL.IDX P6, R14, R13, R12, R11 ;  /* 0x0000000c0d0e7389 */ /* 0x00006400000c000b */
[----:B01----:R-:W-:Y:S01]  /*d600*/  ENDCOLLECTIVE ;  /* 0x000000000000791b */ /* 0x003fe20003800000 */
.L_x_153:
[----:B------:R-:W-:Y:S01]  /*d610*/  IMAD.X R3, RZ, RZ, R3, P0 ;  /* 0x000000ffff037224 */ /* 0x000fe200000e0603 */
[----:B------:R-:W-:Y:S02]  /*d620*/  ISETP.LT.OR P0, PT, R8, 0x41, P2 ;  /* 0x000000410800780c */ /* 0x000fe40001701670 */
[----:B------:R-:W-:-:S11]  /*d630*/  MOV R13, R17 ;  /* 0x00000011000d7202 */ /* 0x000fd60000000f00 */
[----:B------:R-:W-:Y:S01]  /*d640*/  @!PT LDS RZ, [RZ] ;  /* 0x00000000fffff984 */ /* 0x000fe20000000800 */
[----:B------:R-:W-:Y:S01]  /*d650*/  @!PT LDS RZ, [RZ] ;  /* 0x00000000fffff984 */ /* 0x000fe20000000800 */
[----:B------:R-:W-:Y:S01]  /*d660*/  @!PT LDS RZ, [RZ] ;  /* 0x00000000fffff984 */ /* 0x000fe20000000800 */
[----:B------:R0:W-:Y:S01]  /*d670*/  LDGSTS.E.BYPASS.LTC128B.128 [R7+0x2400], desc[UR36][R2.64], !P0 ;  /* 0x0240000002077fae */ /* 0x0001e2000c101d64 */
[----:B------:R-:W-:Y:S01]  /*d680*/  ISETP.LT.OR P0, PT, R8, 0x41, P1 ;  /* 0x000000410800780c */ /* 0x000fe20000f01670 */
[----:B------:R-:W-:-:S12]  /*d690*/  IMAD.MOV.U32 R18, RZ, RZ, R14 ;  /* 0x000000ffff127224 */ /* 0x000fd800078e000e */
[----:B0-----:R-:W-:Y:S05]  /*d6a0*/  WARPSYNC.COLLECTIVE R15, `(.L_x_154) ;  /* 0x000000000f087348 */ /* 0x001fea0003c00000 */
[----:B------:R1:W2:Y:S02]  /*d6b0*/  SHFL.IDX P6, R14, R13, R12, R11 ;  /* 0x0000000c0d0e7389 */ /* 0x0002a400000c000b */
[----:B012---:R-:W-:Y:S01]  /*d6c0*/  ENDCOLLECTIVE ;  /* 0x000000000000791b */ /* 0x007fe20003800000 */
.L_x_154:
[----:B------:R-:W-:Y:S01]  /*d6d0*/  @!PT LDS RZ, [RZ] ;  /* 0x00000000fffff984 */ /* 0x000fe20000000800 */
[----:B------:R-:W-:Y:S01]  /*d6e0*/  @!PT LDS RZ, [RZ] ;  /* 0x00000000fffff984 */ /* 0x000fe20000000800 */
[----:B------:R-:W-:Y:S01]  /*d6f0*/  @!PT LDS RZ, [RZ] ;  /* 0x00000000fffff984 */ /* 0x000fe20000000800 */
[----:B------:R0:W-:Y:S01]  /*d700*/  LDGSTS.E.BYPASS.LTC128B.128 [R7+0x5400], desc[UR36][R2.64+0x80], !P0 ;  /* 0x0540008002077fae */ /* 0x0001e2000c101d64 */
[----:B------:R-:W-:Y:S05]  /*d710*/  BRA `(.L_x_155) ;  /* 0xffffffcc00c87947 */ /* 0x000fea000383ffff */
.L_x_71:
[----:B0-----:R0:W1:Y:S02]  /*d720*/  SYNCS.PHASECHK.TRANS64.TRYWAIT P0, [R4+URZ+0x2a860], R3 ;  /* 0x02a86003040075a7 */ /* 0x001064000800017f */
[----:B-1----:R-:W-:Y:S05]  /*d730*/  @!P0 NANOSLEEP.SYNCS 0x989680 ;  /* 0x009896800000895d */ /* 0x002fea0003900000 */
[----:B------:R-:W1:Y:S02]  /*d740*/  @!P0 SYNCS.PHASECHK.TRANS64 P0, [R4+URZ+0x2a860], R3 ;  /* 0x02a86003040085a7 */ /* 0x000e64000800007f */
[----:B-1----:R-:W-:Y:S05]  /*d750*/  @!P0 BRA `(.L_x_71) ;  /* 0xfffffffc00f08947 */ /* 0x002fea000383ffff */
[----:B------:R-:W-:Y:S05]  /*d760*/  BRA `(.L_x_156) ;  /* 0xffffffd0009c7947 */ /* 0x000fea000383ffff */
.L_x_72:
[----:B------:R-:W-:Y:S01]  /*d770*/  BSSY B0, `(.L_x_157) ;  /* 0x0000008000007945 */ /* 0x000fe20003800000 */
[----:B------:R-:W-:Y:S01]  /*d780*/  IMAD.MOV.U32 R13, RZ, RZ, R18 ;  /* 0x000000ffff0d7224 */ /* 0x000fe200078e0012 */
[----:B------:R-:W-:Y:S01]  /*d790*/  MOV R11, 0x181f ;  /* 0x0000181f000b7802 */ /* 0x000fe20000000f00 */
[----:B------:R-:W-:Y:S02]  /*d7a0*/  IMAD.MOV.U32 R12, RZ, RZ, RZ ;  /* 0x000000ffff0c7224 */ /* 0x000fe400078e00ff */
[----:B------:R-:W-:-:S07]  /*d7b0*/  IMAD.MOV.U32 R15, RZ, RZ, -0x1 ;  /* 0xffffffffff0f7424 */ /* 0x000fce00078e00ff */
[----:B0-----:R-:W-:Y:S05]  /*d7c0*/  WARPSYNC.COLLECTIVE R15, `(.L_x_158) ;  /* 0x000000000f087348 */ /* 0x001fea0003c00000 */
[----:B------:R1:W2:Y:S02]  /*d7d0*/  SHFL.IDX P6, R14, R13, R12, R11 ;  /* 0x0000000c0d0e7389 */ /* 0x0002a400000c000b */
[----:B012---:R-:W-:Y:S01]  /*d7e0*/  ENDCOLLECTIVE ;  /* 0x000000000000791b */ /* 0x007fe20003800000 */
.L_x_158:
[----:B------:R-:W-:Y:S05]  /*d7f0*/  BSYNC B0 ;  /* 0x0000000000007941 */ /* 0x000fea0003800000 */
.L_x_157:
[----:B------:R-:W-:Y:S01]  /*d800*/  MOV R13, R17 ;  /* 0x00000011000d7202 */ /* 0x000fe20000000f00 */
[----:B------:R-:W-:Y:S01]  /*d810*/  IMAD.MOV.U32 R12, RZ, RZ, RZ ;  /* 0x000000ffff0c7224 */ /* 0x000fe200078e00ff */
[----:B------:R-:W-:Y:S01]  /*d820*/  MOV R15, 0xffffffff ;  /* 0xffffffff000f7802 */ /* 0x000fe20000000f00 */
[----:B------:R-:W-:Y:S02]  /*d830*/  IMAD.MOV.U32 R11, RZ, RZ, 0x181f ;  /* 0x0000181fff0b7424 */ /* 0x000fe400078e00ff */
[----:B------:R-:W-:Y:S02]  /*d840*/  IMAD.MOV.U32 R0, RZ, RZ, R14 ;  /* 0x000000ffff007224 */ /* 0x000fe400078e000e */
[----:B------:R-:W-:-:S07]  /*d850*/  IMAD.SHL.U32 R6, R37, 0x2, RZ ;  /* 0x0000000225067824 */ /* 0x000fce00078e00ff */
[----:B------:R-:W-:Y:S05]  /*d860*/  WARPSYNC.COLLECTIVE R15, `(.L_x_159) ;  /* 0x000000000f087348 */ /* 0x000fea0003c00000 */
[----:B------:R0:W1:Y:S02]  /*d870*/  SHFL.IDX P6, R14, R13, R12, R11 ;  /* 0x0000000c0d0e7389 */ /* 0x00006400000c000b */
[----:B01----:R-:W-:Y:S01]  /*d880*/  ENDCOLLECTIVE ;  /* 0x000000000000791b */ /* 0x003fe20003800000 */
.L_x_159:
[----:B------:R-:W-:Y:S01]  /*d890*/  MOV R13, R18 ;  /* 0x00000012000d7202 */ /* 0x000fe20000000f00 */
[----:B------:R-:W-:Y:S01]  /*d8a0*/  IMAD.MOV.U32 R12, RZ, RZ, 0x1 ;  /* 0x00000001ff0c7424 */ /* 0x000fe200078e00ff */
[----:B------:R-:W-:-:S13]  /*d8b0*/  IADD3 R2, P0, R14, R6, RZ ;  /* 0x000000060e027210 */ /* 0x000fda0007f1e0ff */
[----:B------:R-:W-:Y:S05]  /*d8c0*/  WARPSYNC.COLLECTIVE R15, `(.L_x_160) ;  /* 0x000000000f087348 */ /* 0x000fea0003c00000 */
[----:B------:R0:W1:Y:S02]  /*d8d0*/  SHFL.IDX P6, R14, R13, R12, R11 ;  /* 0x0000000c0d0e7389 */ /* 0x00006400000c000b */
[----:B01----:R-:W-:Y:S01]  /*d8e0*/  ENDCOLLECTIVE ;  /* 0x000000000000791b */ /* 0x003fe20003800000 */
.L_x_160:
[----:B------:R-:W-:Y:S01]  /*d8f0*/  IMAD.X R3, RZ, RZ, R0, P0 ;  /* 0x000000ffff037224 */ /* 0x000fe200000e0600 */
[----:B------:R-:W-:Y:S02]  /*d900*/  ISETP.LT.OR P0, PT, R5, 0x1, P2 ;  /* 0x000000010500780c */ /* 0x000fe40001701670 */
[----:B------:R-:W-:Y:S02]  /*d910*/  LEA R0, R7, UR39, 0x1 ;  /* 0x0000002707007c11 */ /* 0x000fe4000f8e08ff */
[----:B------:R-:W-:-:S09]  /*d920*/  MOV R13, R17 ;  /* 0x00000011000d7202 */ /* 0x000fd20000000f00 */
        /* <DEDUP_REMOVED lines=9> */
.L_x_161:
[----:B------:R-:W-:Y:S01]  /*d9c0*/  @!PT LDS RZ, [RZ] ;  /* 0x00000000fffff984 */ /* 0x000fe20000000800 */
[----:B------:R-:W-:Y:S01]  /*d9d0*/  @!PT LDS RZ, [RZ] ;  /* 0x00000000fffff984 */ /* 0x000fe20000000800 */
[----:B------:R-:W-:Y:S01]  /*d9e0*/  @!PT LDS RZ, [RZ] ;  /* 0x00000000fffff984 */ /* 0x000fe20000000800 */
[----:B------:R0:W-:Y:S01]  /*d9f0*/  LDGSTS.E.BYPASS.LTC128B.128 [R0+0x3400], desc[UR36][R2.64+0x80], !P0 ;  /* 0x0340008002007fae */ /* 0x0001e2000c101d64 */
[----:B------:R-:W-:Y:S01]  /*da00*/  IMAD.MOV.U32 R13, RZ, RZ, R18 ;  /* 0x000000ffff0d7224 */ /* 0x000fe200078e0012 */
[----:B------:R-:W-:Y:S02]  /*da10*/  MOV R12, 0x2 ;  /* 0x00000002000c7802 */ /* 0x000fe40000000f00 */
[----:B0-----:R-:W-:-:S13]  /*da20*/  IADD3 R2, P0, R14, R6, RZ ;  /* 0x000000060e027210 */ /* 0x001fda0007f1e0ff */
[----:B------:R-:W-:Y:S05]  /*da30*/  WARPSYNC.COLLECTIVE R15, `(.L_x_162) ;  /* 0x000000000f087348 */ /* 0x000fea0003c00000 */
[----:B------:R0:W1:Y:S02]  /*da40*/  SHFL.IDX P6, R14, R13, R12, R11 ;  /* 0x0000000c0d0e7389 */ /* 0x00006400000c000b */
[----:B01----:R-:W-:Y:S01]  /*da50*/  ENDCOLLECTIVE ;  /* 0x000000000000791b */ /* 0x003fe20003800000 */
.L_x_162:
[----:B------:R-:W-:Y:S01]  /*da60*/  IMAD.X R3, RZ, RZ, R7, P0 ;  /* 0x000000ffff037224 */ /* 0x000fe200000e0607 */
[----:B------:R-:W-:Y:S01]  /*da70*/  ISETP.LT.OR P0, PT, R5, 0x11, P2 ;  /* 0x000000110500780c */ /* 0x000fe20001701670 */
[----:B------:R-:W-:-:S12]  /*da80*/  IMAD.MOV.U32 R13, RZ, RZ, R17 ;  /* 0x000000ffff0d7224 */ /* 0x000fd800078e0011 */
        /* <DEDUP_REMOVED lines=9> */
.L_x_163:
[----:B------:R-:W-:Y:S01]  /*db20*/  @!PT LDS RZ, [RZ] ;  /* 0x00000000fffff984 */ /* 0x000fe20000000800 */
[----:B------:R-:W-:Y:S01]  /*db30*/  @!PT LDS RZ, [RZ] ;  /* 0x00000000fffff984 */ /* 0x000fe20000000800 */
[----:B------:R-:W-:Y:S01]  /*db40*/  @!PT LDS RZ, [RZ] ;  /* 0x00000000fffff984 */ /* 0x000fe20000000800 */
[----:B------:R0:W-:Y:S01]  /*db50*/  LDGSTS.E.BYPASS.LTC128B.128 [R0+0x3c00], desc[UR36][R2.64+0x80], !P0 ;  /* 0x03c0008002007fae */ /* 0x0001e2000c101d64 */
[----:B------:R-:W-:Y:S02]  /*db60*/  IMAD.MOV.U32 R13, RZ, RZ, R18 ;  /* 0x000000ffff0d7224 */ /* 0x000fe400078e0012 */
[----:B------:R-:W-:Y:S01]  /*db70*/  IMAD.MOV.U32 R12, RZ, RZ, 0x3 ;  /* 0x00000003ff0c7424 */ /* 0x000fe200078e00ff */
[----:B0-----:R-:W-:-:S13]  /*db80*/  IADD3 R2, P0, R14, R6, RZ ;  /* 0x000000060e027210 */ /* 0x001fda0007f1e0ff */
[----:B------:R-:W-:Y:S05]  /*db90*/  WARPSYNC.COLLECTIVE R15, `(.L_x_164) ;  /* 0x000000000f087348 */ /* 0x000fea0003c00000 */
[----:B------:R0:W1:Y:S02]  /*dba0*/  SHFL.IDX P6, R14, R13, R12, R11 ;  /* 0x0000000c0d0e7389 */ /* 0x00006400000c000b */
[----:B01----:R-:W-:Y:S01]  /*dbb0*/  ENDCOLLECTIVE ;  /* 0x000000000000791b */ /* 0x003fe20003800000 */
.L_x_164:
[----:B------:R-:W-:Y:S02]  /*dbc0*/  IADD3.X R3, RZ, R7, RZ, P0, !PT ;  /* 0x00000007ff037210 */ /* 0x000fe400007fe4ff */
[----:B------:R-:W-:Y:S01]  /*dbd0*/  ISETP.LT.OR P0, PT, R5, 0x21, P2 ;  /* 0x000000210500780c */ /* 0x000fe20001701670 */
[----:B------:R-:W-:-:S12]  /*dbe0*/  IMAD.MOV.U32 R13, RZ, RZ, R17 ;  /* 0x000000ffff0d7224 */ /* 0x000fd800078e0011 */
[----:B------:R-:W-:Y:S01]  /*dbf0*/  @!PT LDS RZ, [RZ] ;  /* 0x00000000fffff984 */ /* 0x000fe20000000800 */
[----:B------:R-:W-:Y:S01]  /*dc00*/  @!PT LDS RZ, [RZ] ;  /* 0x00000000fffff984 */ /* 0x000fe20000000800 */
[----:B------:R-:W-:Y:S01]  /*dc10*/  @!PT LDS RZ, [RZ] ;  /* 0x00000000fffff984 */ /* 0x000fe20000000800 */
[----:B------:R0:W-:Y:S01]  /*dc20*/  LDGSTS.E.BYPASS.LTC128B.128 [R0+0x1400], desc[UR36][R2.64], !P0 ;  /* 0x0140000002007fae */ /* 0x0001e2000c101d64 */
[----:B------:R-:W-:Y:S02]  /*dc30*/  ISETP.LT.OR P0, PT, R5, 0x21, P1 ;  /* 0x000000210500780c */ /* 0x000fe40000f01670 */
[----:B------:R-:W-:-:S11]  /*dc40*/  MOV R7, R14 ;  /* 0x0000000e00077202 */ /* 0x000fd60000000f00 */
[----:B0-----:R-:W-:Y:S05]  /*dc50*/  WARPSYNC.COLLECTIVE R15, `(.L_x_165) ;  /* 0x000000000f087348 */ /* 0x001fea0003c00000 */
[----:B------:R1:W2:Y:S02]  /*dc60*/  SHFL.IDX P6, R14, R13, R12, R11 ;  /* 0x0000000c0d0e7389 */ /* 0x0002a400000c000b */
[----:B012---:R-:W-:Y:S01]  /*dc70*/  ENDCOLLECTIVE ;  /* 0x000000000000791b */ /* 0x007fe20003800000 */
.L_x_165:
[----:B------:R-:W-:Y:S01]  /*dc80*/  @!PT LDS RZ, [RZ] ;  /* 0x00000000fffff984 */ /* 0x000fe20000000800 */
[----:B------:R-:W-:Y:S01]  /*dc90*/  @!PT LDS RZ, [RZ] ;  /* 0x00000000fffff984 */ /* 0x000fe20000000800 */
[----:B------:R-:W-:Y:S01]  /*dca0*/  @!PT LDS RZ, [RZ] ;  /* 0x00000000fffff984 */ /* 0x000fe20000000800 */
[----:B------:R0:W-:Y:S01]  /*dcb0*/  LDGSTS.E.BYPASS.LTC128B.128 [R0+0x4400], desc[UR36][R2.64+0x80], !P0 ;  /* 0x0440008002007fae */ /* 0x0001e2000c101d64 */
[----:B------:R-:W-:Y:S01]  /*dcc0*/  MOV R13, R18 ;  /* 0x00000012000d7202 */ /* 0x000fe20000000f00 */
[----:B------:R-:W-:Y:S01]  /*dcd0*/  IMAD.MOV.U32 R12, RZ, RZ, 0x4 ;  /* 0x00000004ff0c7424 */ /* 0x000fe200078e00ff */
[----:B0-----:R-:W-:-:S13]  /*dce0*/  IADD3 R2, P0, R14, R6, RZ ;  /* 0x000000060e027210 */ /* 0x001fda0007f1e0ff */
[----:B------:R-:W-:Y:S05]  /*dcf0*/  WARPSYNC.COLLECTIVE R15, `(.L_x_166) ;  /* 0x000000000f087348 */ /* 0x000fea0003c00000 */
[----:B------:R0:W1:Y:S02]  /*dd00*/  SHFL.IDX P6, R14, R13, R12, R11 ;  /* 0x0000000c0d0e7389 */ /* 0x00006400000c000b */
[----:B01----:R-:W-:Y:S01]  /*dd10*/  ENDCOLLECTIVE ;  /* 0x000000000000791b */ /* 0x003fe20003800000 */
.L_x_166:
        /* <DEDUP_REMOVED lines=12> */
.L_x_167:
        /* <DEDUP_REMOVED lines=10> */
.L_x_168:
        /* <DEDUP_REMOVED lines=12> */
.L_x_169:
[----:B------:R-:W-:Y:S01]  /*df40*/  @!PT LDS RZ, [RZ] ;  /* 0x00000000fffff984 */ /* 0x000fe20000000800 */
[----:B------:R-:W-:Y:S01]  /*df50*/  @!PT LDS RZ, [RZ] ;  /* 0x00000000fffff984 */ /* 0x000fe20000000800 */
[----:B------:R-:W-:Y:S01]  /*df60*/  @!PT LDS RZ, [RZ] ;  /* 0x00000000fffff984 */ /* 0x000fe20000000800 */
[----:B------:R0:W-:Y:S01]  /*df70*/  LDGSTS.E.BYPASS.LTC128B.128 [R0+0x5400], desc[UR36][R2.64+0x80], !P0 ;  /* 0x0540008002007fae */ /* 0x0001e2000c101d64 */
[----:B------:R-:W-:Y:S05]  /*df80*/  BRA `(.L_x_170) ;  /* 0xffffffcc00607947 */ /* 0x000fea000383ffff */
.L_x_77:
[----:B0-----:R0:W1:Y:S02]  /*df90*/  SYNCS.PHASECHK.TRANS64.TRYWAIT P0, [R5+URZ+0x2a820], R0 ;  /* 0x02a82000050075a7 */ /* 0x001064000800017f */
[----:B-1----:R-:W-:Y:S05]  /*dfa0*/  @!P0 NANOSLEEP.SYNCS 0x989680 ;  /* 0x009896800000895d */ /* 0x002fea0003900000 */
[----:B------:R-:W1:Y:S02]  /*dfb0*/  @!P0 SYNCS.PHASECHK.TRANS64 P0, [R5+URZ+0x2a820], R0 ;  /* 0x02a82000050085a7 */ /* 0x000e64000800007f */
[----:B-1----:R-:W-:Y:S05]  /*dfc0*/  @!P0 BRA `(.L_x_77) ;  /* 0xfffffffc00f08947 */ /* 0x002fea000383ffff */
[----:B------:R-:W-:Y:S05]  /*dfd0*/  BRA `(.L_x_171) ;  /* 0xffffffcc00f47947 */ /* 0x000fea000383ffff */
.L_x_78:
[----:B------:R-:W1:Y:S01]  /*dfe0*/  S2R R2, SR_TID.X ;  /* 0x0000000000027919 */ /* 0x000e620000002100 */
[----:B------:R-:W-:Y:S01]  /*dff0*/  BSSY B0, `(.L_x_172) ;  /* 0x000000a000007945 */ /* 0x000fe20003800000 */
[----:B------:R-:W-:Y:S01]  /*e000*/  IMAD.MOV.U32 R12, RZ, RZ, RZ ;  /* 0x000000ffff0c7224 */ /* 0x000fe200078e00ff */
[----:B------:R-:W-:Y:S01]  /*e010*/  MOV R15, 0xffffffff ;  /* 0xffffffff000f7802 */ /* 0x000fe20000000f00 */
[----:B------:R-:W-:Y:S01]  /*e020*/  IMAD.MOV.U32 R11, RZ, RZ, 0x1f ;  /* 0x0000001fff0b7424 */ /* 0x000fe200078e00ff */
[----:B-1----:R-:W-:-:S04]  /*e030*/  SHF.R.U32.HI R2, RZ, 0x5, R2 ;  /* 0x00000005ff027819 */ /* 0x002fc80000011602 */
[----:B------:R-:W-:-:S04]  /*e040*/  LOP3.LUT R2, R2, 0x3, RZ, 0xc0, !PT ;  /* 0x0000000302027812 */ /* 0x000fc800078ec0ff */
[----:B------:R-:W-:-:S07]  /*e050*/  MOV R13, R2 ;  /* 0x00000002000d7202 */ /* 0x000fce0000000f00 */
[----:B0-----:R-:W-:Y:S05]  /*e060*/  WARPSYNC.COLLECTIVE R15, `(.L_x_173) ;  /* 0x000000000f087348 */ /* 0x001fea0003c00000 */
[----:B------:R1:W2:Y:S02]  /*e070*/  SHFL.IDX P6, R14, R13, R12, R11 ;  /* 0x0000000c0d0e7389 */ /* 0x0002a400000c000b */
[----:B012---:R-:W-:Y:S01]  /*e080*/  ENDCOLLECTIVE ;  /* 0x000000000000791b */ /* 0x007fe20003800000 */
.L_x_173:
[----:B------:R-:W-:Y:S05]  /*e090*/  BSYNC B0 ;  /* 0x0000000000007941 */ /* 0x000fea0003800000 */
.L_x_172:
[----:B------:R-:W-:Y:S05]  /*e0a0*/  BRA `(.L_x_174) ;  /* 0xffffffcc00dc7947 */ /* 0x000fea000383ffff */
.L_x_81:
[----:B------:R-:W-:Y:S01]  /*e0b0*/  BSSY B1, `(.L_x_175) ;  /* 0x0000006000017945 */ /* 0x000fe20003800000 */
[----:B------:R-:W-:-:S07]  /*e0c0*/  IMAD.MOV.U32 R15, RZ, RZ, -0x1 ;  /* 0xffffffffff0f7424 */ /* 0x000fce00078e00ff */
[----:B0-----:R-:W-:Y:S05]  /*e0d0*/  WARPSYNC.COLLECTIVE R15, `(.L_x_176) ;  /* 0x000000000f0c7348 */ /* 0x001fea0003c00000 */
[----:B------:R-:W-:Y:S02]  /*e0e0*/  ELECT P6, UR62, PT ;  /* 0x00000000003e782f */ /* 0x000fe400038c0000 */
[----:B------:R-:W-:Y:S01]  /*e0f0*/  MOV R14, UR62 ;  /* 0x0000003e000e7c02 */ /* 0x000fe20008000f00 */
[----:B0-----:R-:W-:Y:S10]  /*e100*/  ENDCOLLECTIVE ;  /* 0x000000000000791b */ /* 0x001ff40003800000 */
.L_x_176:
[----:B------:R-:W-:Y:S05]  /*e110*/  BSYNC B1 ;  /* 0x0000000000017941 */ /* 0x000fea0003800000 */
.L_x_175:
[----:B------:R-:W-:Y:S05]  /*e120*/  BRA `(.L_x_177) ;  /* 0xffffffcc00d47947 */ /* 0x000fea000383ffff */
.L_x_83:
[----:B0-----:R0:W1:Y:S02]  /*e130*/  SYNCS.PHASECHK.TRANS64.TRYWAIT P1, [R3+URZ+0x2a840], R2 ;  /* 0x02a84002030075a7 */ /* 0x001064000802017f */
[----:B-1----:R-:W-:Y:S05]  /*e140*/  @!P1 NANOSLEEP.SYNCS 0x989680 ;  /* 0x009896800000995d */ /* 0x002fea0003900000 */
[----:B------:R-:W1:Y:S02]  /*e150*/  @!P1 SYNCS.PHASECHK.TRANS64 P1, [R3+URZ+0x2a840], R2 ;  /* 0x02a84002030095a7 */ /* 0x000e64000802007f */
[----:B-1----:R-:W-:Y:S05]  /*e160*/  @!P1 BRA `(.L_x_83) ;  /* 0xfffffffc00f09947 */ /* 0x002fea000383ffff */
[----:B------:R-:W-:Y:S05]  /*e170*/  BRA `(.L_x_178) ;  /* 0xffffffcc00fc7947 */ /* 0x000fea000383ffff */
.L_x_85:
[----:B-1----:R1:W2:Y:S02]  /*e180*/  SYNCS.PHASECHK.TRANS64.TRYWAIT P1, [R5+URZ+0x2a840], R0 ;  /* 0x02a84000050075a7 */ /* 0x0022a4000802017f */
[----:B--2---:R-:W-:Y:S05]  /*e190*/  @!P1 NANOSLEEP.SYNCS 0x989680 ;  /* 0x009896800000995d */ /* 0x004fea0003900000 */
[----:B------:R-:W2:Y:S02]  /*e1a0*/  @!P1 SYNCS.PHASECHK.TRANS64 P1, [R5+URZ+0x2a840], R0 ;  /* 0x02a84000050095a7 */ /* 0x000ea4000802007f */
[----:B--2---:R-:W-:Y:S05]  /*e1b0*/  @!P1 BRA `(.L_x_85) ;  /* 0xfffffffc00f09947 */ /* 0x004fea000383ffff */
[----:B------:R-:W-:Y:S05]  /*e1c0*/  BRA `(.L_x_179) ;  /* 0xffffffd000087947 */ /* 0x000fea000383ffff */
.L_x_87:
[----:B--2---:R2:W3:Y:S02]  /*e1d0*/  SYNCS.PHASECHK.TRANS64.TRYWAIT P1, [R3+URZ+0x2a860], R2 ;  /* 0x02a86002030075a7 */ /* 0x0044e4000802017f */
[----:B---3--:R-:W-:Y:S05]  /*e1e0*/  @!P1 NANOSLEEP.SYNCS 0x989680 ;  /* 0x009896800000995d */ /* 0x008fea0003900000 */
[----:B------:R-:W3:Y:S02]  /*e1f0*/  @!P1 SYNCS.PHASECHK.TRANS64 P1, [R3+URZ+0x2a860], R2 ;  /* 0x02a86002030095a7 */ /* 0x000ee4000802007f */
[----:B---3--:R-:W-:Y:S05]  /*e200*/  @!P1 BRA `(.L_x_87) ;  /* 0xfffffffc00f09947 */ /* 0x008fea000383ffff */
[----:B------:R-:W-:Y:S05]  /*e210*/  BRA `(.L_x_180) ;  /* 0xffffffd000047947 */ /* 0x000fea000383ffff */
.L_x_181:
[----:B------:R-:W-:-:S00]  /*e220*/  BRA `(.L_x_181) ;  /* 0xfffffffc00fc7947 */ /* 0x000fc0000383ffff */
[----:B------:R-:W-:-:S00]  /*e230*/  NOP ;  /* 0x0000000000007918 */ /* 0x000fc00000000000 */
        /* <DEDUP_REMOVED lines=12> */
.L_x_15633:


//--------------------- .text._ZN7cutlass13device_kernelIN5flash11enable_sm90INS1_16FlashAttnFwdSm90INS1_25CollectiveMainloopFwdSm90ILi2EN4cute5tupleIJNS5_1CILi1EEES8_S8_EEENS6_IJNS7_ILi128EEENS7_ILi96EEENS7_ILi192EEEEEELi128ENS_10bfloat16_tEfNS_4arch4Sm90ELb0ELb0ELb1ELb1ELb1ELb0ELb0ELb1ELb1ELb1ELb0ELb0EEENS1_21CollectiveEpilogueFwdINS6_IJSA_SA_SB_EEES9_SE_SG_Li256ELb1ELb1ELb0ELb0EEENS1_36VarlenDynamicPersistentTileSchedulerILi128ELi96ELi256ELi128ELb0ELb1ELb1ELb0ELb1ELb1EEEEEEEEEvNT_6ParamsE --------------------------
	.section	.text._ZN7cutlass13device_kernelIN5flash11enable_sm90INS1_16FlashAttnFwdSm90INS1_25CollectiveMainloopFwdSm90ILi2EN4cute5tupleIJNS5_1CILi1EEES8_S8_EEENS6_IJNS7_ILi128EEENS7_ILi96EEENS7_ILi192EEEEEELi128ENS_10bfloat16_tEfNS_4arch4Sm90ELb0ELb0ELb1ELb1ELb1ELb0ELb0ELb1ELb1ELb1ELb0ELb0EEENS1_21CollectiveEpilogueFwdINS6_IJSA_SA_SB_EEES9_SE_SG_Li256ELb1ELb1ELb0ELb0EEENS1_36VarlenDynamicPersistentTileSchedulerILi128ELi96ELi256ELi128ELb0ELb1ELb1ELb0ELb1ELb1EEEEEEEEEvNT_6ParamsE,"ax",@progbits
	.align	128
.text._ZN7cutlass13device_kernelIN5flash11enable_sm90INS1_16FlashAttnFwdSm90INS1_25CollectiveMainloopFwdSm90ILi2EN4cute5tupleIJNS5_1CILi1EEES8_S8_EEENS6_IJNS7_ILi128EEENS7_ILi96EEENS7_ILi192EEEEEELi128ENS_10bfloat16_tEfNS_4arch4Sm90ELb0ELb0ELb1ELb1ELb1ELb0ELb0ELb1ELb1ELb1ELb0ELb0EEENS1_21CollectiveEpilogueFwdINS6_IJSA_SA_SB_EEES9_SE_SG_Li256ELb1ELb1ELb0ELb0EEENS1_36VarlenDynamicPersistentTileSchedulerILi128ELi96ELi256ELi128ELb0ELb1ELb1ELb0ELb1ELb1EEEEEEEEEvNT_6ParamsE:
        .type           _ZN7cutlass13device_kernelIN5flash11enable_sm90INS1_16FlashAttnFwdSm90INS1_25CollectiveMainloopFwdSm90ILi2EN4cute5tupleIJNS5_1CILi1EEES8_S8_EEENS6_IJNS7_ILi128EEENS7_ILi96EEENS7_ILi192EEEEEELi128ENS_10bfloat16_tEfNS_4arch4Sm90ELb0ELb0ELb1ELb1ELb1ELb0ELb0ELb1ELb1ELb1ELb0ELb0EEENS1_21CollectiveEpilogueFwdINS6_IJSA_SA_SB_EEES9_SE_SG_Li256ELb1ELb1ELb0ELb0EEENS1_36VarlenDynamicPersistentTileSchedulerILi128ELi96ELi256ELi128ELb0ELb1ELb1ELb0ELb1ELb1EEEEEEEEEvNT_6ParamsE,@function
        .size           _ZN7cutlass13device_kernelIN5flash11enable_sm90INS1_16FlashAttnFwdSm90INS1_25CollectiveMainloopFwdSm90ILi2EN4cute5tupleIJNS5_1CILi1EEES8_S8_EEENS6_IJNS7_ILi128EEENS7_ILi96EEENS7_ILi192EEEEEELi128ENS_10bfloat16_tEfNS_4arch4Sm90ELb0ELb0ELb1ELb1ELb1ELb0ELb0ELb1ELb1ELb1ELb0ELb0EEENS1_21CollectiveEpilogueFwdINS6_IJSA_SA_SB_EEES9_SE_SG_Li256ELb1ELb1ELb0ELb0EEENS1_36VarlenDynamicPersistentTileSchedulerILi128ELi96ELi256ELi128ELb0ELb1ELb1ELb0ELb1ELb1EEEEEEEEEvNT_6ParamsE,(.L_x_15634 - _ZN7cutlass13device_kernelIN5flash11enable_sm90INS1_16FlashAttnFwdSm90INS1_25CollectiveMainloopFwdSm90ILi2EN4cute5tupleIJNS5_1CILi1EEES8_S8_EEENS6_IJNS7_ILi128EEENS7_ILi96EEENS7_ILi192EEEEEELi128ENS_10bfloat16_tEfNS_4arch4Sm90ELb0ELb0ELb1ELb1ELb1ELb0ELb0ELb1ELb1ELb1ELb0ELb0EEENS1_21CollectiveEpilogueFwdINS6_IJSA_SA_SB_EEES9_SE_SG_Li256ELb1ELb1ELb0ELb0EEENS1_36VarlenDynamicPersistentTileSchedulerILi128ELi96ELi256ELi128ELb0ELb1ELb1ELb0ELb1ELb1EEEEEEEEEvNT_6ParamsE)
        .other          _ZN7cutlass13device_kernelIN5flash11enable_sm90INS1_16FlashAttnFwdSm90INS1_25CollectiveMainloopFwdSm90ILi2EN4cute5tupleIJNS5_1CILi1EEES8_S8_EEENS6_IJNS7_ILi128EEENS7_ILi96EEENS7_ILi192EEEEEELi128ENS_10bfloat16_tEfNS_4arch4Sm90ELb0ELb0ELb1ELb1ELb1ELb0ELb0ELb1ELb1ELb1ELb0ELb0EEENS1_21CollectiveEpilogueFwdINS6_IJSA_SA_SB_EEES9_SE_SG_Li256ELb1ELb1ELb0ELb0EEENS1_36VarlenDynamicPersistentTileSchedulerILi128ELi96ELi256ELi128ELb0ELb1ELb1ELb0ELb1ELb1EEEEEEEEEvNT_6ParamsE,@"STO_CUDA_ENTRY STV_DEFAULT"
_ZN7cutlass13device_kernelIN5flash11enable_sm90INS1_16FlashAttnFwdSm90INS1_25CollectiveMainloopFwdSm90ILi2EN4cute5tupleIJNS5_1CILi1EEES8_S8_EEENS6_IJNS7_ILi128EEENS7_ILi96EEENS7_ILi192EEEEEELi128ENS_10bfloat16_tEfNS_4arch4Sm90ELb0ELb0ELb1ELb1ELb1ELb0ELb0ELb1ELb1ELb1ELb0ELb0EEENS1_21CollectiveEpilogueFwdINS6_IJSA_SA_SB_EEES9_SE_SG_Li256ELb1ELb1ELb0ELb0EEENS1_36VarlenDynamicPersistentTileSchedulerILi128ELi96ELi256ELi128ELb0ELb1ELb1ELb0ELb1ELb1EEEEEEEEEvNT_6ParamsE:
        /* <DEDUP_REMOVED lines=45> */
.L_x_182:
        /* <DEDUP_REMOVED lines=22> */
.L_x_183:
        /* <DEDUP_REMOVED lines=18> */
.L_x_184:
        /* <DEDUP_REMOVED lines=22> */
.L_x_185:
        /* <DEDUP_REMOVED lines=22> */
.L_x_186:
[----:B------:R-:W-:Y:S01]  /*0810*/  ISETP.NE.AND P0, PT, R2, RZ, PT ;  /* 0x000000ff0200720c */ /* 0x000fe20003f05270 */
[----:B------:R-:W-:Y:S01]  /*0820*/  IMAD.MOV.U32 R2, RZ, RZ, 0x1 ;  /* 0x00000001ff027424 */ /* 0x000fe200078e00ff */
[----:B------:R-:W-:Y:S01]  /*0830*/  NOP ;  /* 0x0000000000007918 */ /* 0x000fe20000000000 */
[----:B------:R-:W-:-:S03]  /*0840*/  ULDC.64 UR36, c[0x0][0x208] ;  /* 0x0000820000247ab9 */ /* 0x000fc60000000a00 */
[----:B------:R-:W-:-:S05]  /*0850*/  SEL R2, R2, 0x2, !P0 ;  /* 0x0000000202027807 */ /* 0x000fca0004000000 */
[----:B------:R0:W-:Y:S02]  /*0860*/  STL [R1+0x4], R2 ;  /* 0x0000040201007387 */ /* 0x0001e40000100800 */
[----:B01234-:R-:W-:Y:S06]  /*0870*/  BAR.SYNC.DEFER_BLOCKING 0x0 ;  /* 0x0000000000007b1d */ /* 0x01ffec0000010000 */
[----:B------:R-:W-:Y:S05]  /*0880*/  @!P0 BRA `(.L_x_187) ;  /* 0x0000008000a88947 */ /* 0x000fea0003800000 */
.L_x_188:
[----:B------:R-:W-:-:S08]  /*0890*/  NOP ;  /* 0x0000000000007918 */ /* 0x000fd00000000000 */
[----:B------:R-:W0:Y:S02]  /*08a0*/  USETMAXREG.TRY_ALLOC.CTAPOOL UP0, 0xe8 ;  /* 0x000000e8000079c8 */ /* 0x000e240008000600 */
[----:B0-----:R-:W-:-:S13]  /*08b0*/  PLOP3.LUT P0, PT, PT, PT, UP0, 0x80, 0x0 ;  /* 0x000000000000781c */ /* 0x001fda0003f0f008 */
[----:B------:R-:W-:Y:S05]  /*08c0*/  @!P0 BRA `(.L_x_188) ;  /* 0xfffffffc00f08947 */ /* 0x000fea000383ffff */
[----:B------:R-:W0:Y:S08]  /*08d0*/  S2UR UR5, SR_CgaCtaId ;  /* 0x00000000000579c3 */ /* 0x000e300000008800 */
[----:B------:R-:W-:Y:S06]  /*08e0*/  BAR.ARV 0x8, 0x180 ;  /* 0x0206000000007b1d */ /* 0x000fec0000002000 */
[----:B------:R-:W-:-:S02]  /*08f0*/  UMOV UR4, 0x400 ;  /* 0x0000040000047882 */ /* 0x000fc40000000000 */
[----:B------:R-:W-:Y:S01]  /*0900*/  BAR.SYNC.DEFER_BLOCKING 0x5, 0x180 ;  /* 0x0146000000007b1d */ /* 0x000fe20000010000 */
[----:B0-----:R-:W-:-:S09]  /*0910*/  ULEA UR4, UR5, UR4, 0x18 ;  /* 0x0000000405047291 */ /* 0x001fd2000f8ec03f */
[----:B------:R-:W0:Y:S01]  /*0920*/  LDS.128 R48, [UR4+0x2a8d0] ;  /* 0x02a8d004ff307984 */ /* 0x000e220008000c00 */
[----:B------:R-:W-:Y:S01]  /*0930*/  ULDC UR4, c[0x0][0xc3c] ;  /* 0x00030f0000047ab9 */ /* 0x000fe20000000800 */
[----:B------:R-:W-:Y:S06]  /*0940*/  BAR.ARV 0x4, 0x180 ;  /* 0x0106000000007b1d */ /* 0x000fec0000002000 */
[----:B0-----:R-:W-:-:S13]  /*0950*/  ISETP.GE.AND P0, PT, R51, UR4, PT ;  /* 0x0000000433007c0c */ /* 0x001fda000bf06270 */
[----:B------:R-:W-:Y:S05]  /*0960*/  @P0 EXIT ;  /* 0x000000000000094d */ /* 0x000fea0003800000 */
[----:B------:R-:W2:Y:S01]  /*0970*/  LDL.LU R10, [R1+0x4] ;  /* 0x00000400010a7983 */ /* 0x000ea20000300800 */
[----:B------:R-:W0:Y:S02]  /*0980*/  S2R R0, SR_TID.X ;  /* 0x0000000000007919 */ /* 0x000e240000002100 */
[----:B0-----:R-:W-:-:S05]  /*0990*/  VIADD R171, R0, 0xffffff80 ;  /* 0xffffff8000ab7836 */ /* 0x001fca0000000000 */
[----:B------:R-:W-:-:S04]  /*09a0*/  SHF.R.S32.HI R0, RZ, 0x1f, R171 ;  /* 0x0000001fff007819 */ /* 0x000fc800000114ab */
[----:B------:R-:W-:-:S04]  /*09b0*/  LEA.HI R3, R0, R171, RZ, 0x7 ;  /* 0x000000ab00037211 */ /* 0x000fc800078f38ff */
[----:B------:R-:W-:Y:S02]  /*09c0*/  LOP3.LUT R2, R3, 0xffffff80, RZ, 0xc0, !PT ;  /* 0xffffff8003027812 */ /* 0x000fe400078ec0ff */
[----:B------:R-:W-:-:S03]  /*09d0*/  LEA.HI R4, R0, R171, RZ, 0x5 ;  /* 0x000000ab00047211 */ /* 0x000fc600078f28ff */
[C---:B------:R-:W-:Y:S01]  /*09e0*/  IMAD.IADD R163, R171.reuse, 0x1, -R2 ;  /* 0x00000001aba37824 */ /* 0x040fe200078e0a02 */
[----:B------:R-:W-:Y:S02]  /*09f0*/  LEA.HI R2, R0, R171, RZ, 0x4 ;  /* 0x000000ab00027211 */ /* 0x000fe400078f20ff */
[----:B------:R-:W-:Y:S02]  /*0a00*/  SHF.L.U32 R6, R4, 0x5, RZ ;  /* 0x0000000504067819 */ /* 0x000fe400000006ff */
[----:B------:R-:W-:Y:S02]  /*0a10*/  LOP3.LUT R4, R2, 0x3fffff0, RZ, 0xc0, !PT ;  /* 0x03fffff002047812 */ /* 0x000fe400078ec0ff */
[----:B------:R-:W-:Y:S02]  /*0a20*/  SHF.R.S32.HI R5, RZ, 0x4, R2 ;  /* 0x00000004ff057819 */ /* 0x000fe40000011402 */
[----:B------:R-:W-:Y:S01]  /*0a30*/  SHF.R.S32.HI R8, RZ, 0x1f, R163 ;  /* 0x0000001fff087819 */ /* 0x000fe200000114a3 */
[----:B------:R-:W-:Y:S01]  /*0a40*/  IMAD.IADD R4, R171, 0x1, -R4 ;  /* 0x00000001ab047824 */ /* 0x000fe200078e0a04 */
[----:B------:R-:W-:-:S02]  /*0a50*/  LOP3.LUT R7, R6, 0xfffffc00, RZ, 0xc0, !PT ;  /* 0xfffffc0006077812 */ /* 0x000fc400078ec0ff */
[----:B------:R-:W-:Y:S02]  /*0a60*/  LEA.HI R2, R2, R5, RZ, 0x1 ;  /* 0x0000000502027211 */ /* 0x000fe400078f08ff */
[----:B------:R-:W-:Y:S01]  /*0a70*/  LEA.HI R9, R8, R163, RZ, 0x2 ;  /* 0x000000a308097211 */ /* 0x000fe200078f10ff */
[----:B------:R-:W-:Y:S01]  /*0a80*/  IMAD R7, R4, 0x40, R7 ;  /* 0x0000004004077824 */ /* 0x000fe200078e0207 */
[----:B------:R-:W-:Y:S02]  /*0a90*/  LOP3.LUT R2, R2, 0x1ffffffe, RZ, 0xc0, !PT ;  /* 0x1ffffffe02027812 */ /* 0x000fe400078ec0ff */
[----:B------:R-:W-:Y:S02]  /*0aa0*/  LEA.HI R4, R0, R171, RZ, 0x2 ;  /* 0x000000ab00047211 */ /* 0x000fe400078f10ff */
[--C-:B------:R-:W-:Y:S02]  /*0ab0*/  SHF.R.S32.HI R6, RZ, 0x2, R9.reuse ;  /* 0x00000002ff067819 */ /* 0x100fe40000011409 */
[----:B------:R-:W-:Y:S01]  /*0ac0*/  SHF.R.S32.HI R11, RZ, 0x1f, R9 ;  /* 0x0000001fff0b7819 */ /* 0x000fe20000011409 */
[----:B------:R-:W-:Y:S01]  /*0ad0*/  IMAD.IADD R2, R5, 0x1, -R2 ;  /* 0x0000000105027824 */ /* 0x000fe200078e0a02 */
[----:B------:R-:W-:-:S02]  /*0ae0*/  LOP3.LUT R4, R4, 0xfffffffc, RZ, 0xc0, !PT ;  /* 0xfffffffc04047812 */ /* 0x000fc400078ec0ff */
[----:B------:R-:W-:Y:S02]  /*0af0*/  LEA.HI R0, R0, R171, RZ, 0x3 ;  /* 0x000000ab00007211 */ /* 0x000fe400078f18ff */
[----:B------:R-:W-:Y:S02]  /*0b00*/  LEA.HI R11, R11, R6, RZ, 0x3 ;  /* 0x000000060b0b7211 */ /* 0x000fe400078f18ff */
[----:B------:R-:W-:Y:S01]  /*0b10*/  SHF.R.S32.HI R164, RZ, 0x7, R3 ;  /* 0x00000007ffa47819 */ /* 0x000fe20000011403 */
[----:B------:R-:W-:Y:S01]  /*0b20*/  IMAD R168, R2, 0x8, R7 ;  /* 0x0000000802a87824 */ /* 0x000fe200078e0207 */
[----:B------:R-:W-:Y:S01]  /*0b30*/  LOP3.LUT R2, R0, 0xfffffff8, RZ, 0xc0, !PT ;  /* 0xfffffff800027812 */ /* 0x000fe200078ec0ff */
[----:B------:R-:W-:Y:S01]  /*0b40*/  IMAD.IADD R4, R171, 0x1, -R4 ;  /* 0x00000001ab047824 */ /* 0x000fe200078e0a04 */
[----:B------:R-:W-:Y:S02]  /*0b50*/  LOP3.LUT R11, R11, 0xfffffff8, RZ, 0xc0, !PT ;  /* 0xfffffff80b0b7812 */ /* 0x000fe400078ec0ff */
[----:B------:R-:W-:-:S02]  /*0b60*/  LEA.HI R8, R8, R163, RZ, 0x5 ;  /* 0x000000a308087211 */ /* 0x000fc400078f28ff */
[----:B------:R-:W-:Y:S01]  /*0b70*/  LEA.HI R3, R3, R164, RZ, 0x1 ;  /* 0x000000a403037211 */ /* 0x000fe200078f08ff */
[----:B------:R-:W-:Y:S01]  /*0b80*/  IMAD.IADD R19, R171, 0x1, -R2 ;  /* 0x00000001ab137824 */ /* 0x000fe200078e0a02 */
[----:B------:R-:W-:Y:S02]  /*0b90*/  IADD3 R11, R6, -R11, RZ ;  /* 0x8000000b060b7210 */ /* 0x000fe40007ffe0ff */
[----:B------:R-:W-:Y:S02]  /*0ba0*/  LEA.HI R5, R4, R4, RZ, 0x1 ;  /* 0x0000000404057211 */ /* 0x000fe400078f08ff */
[----:B------:R-:W-:Y:S02]  /*0bb0*/  SHF.R.S32.HI R8, RZ, 0x5, R8 ;  /* 0x00000005ff087819 */ /* 0x000fe40000011408 */
[----:B------:R-:W-:Y:S01]  /*0bc0*/  LOP3.LUT R3, R3, 0x3fffffe, RZ, 0xc0, !PT ;  /* 0x03fffffe03037812 */ /* 0x000fe200078ec0ff */
[----:B------:R-:W-:Y:S01]  /*0bd0*/  IMAD.SHL.U32 R2, R19, 0x8, RZ ;  /* 0x0000000813027824 */ /* 0x000fe200078e00ff */
[----:B------:R-:W-:Y:S01]  /*0be0*/  LOP3.LUT R6, R9, 0x7ffffffc, RZ, 0xc0, !PT ;  /* 0x7ffffffc09067812 */ /* 0x000fe200078ec0ff */
[----:B------:R-:W-:Y:S01]  /*0bf0*/  IMAD R8, R8, 0x10, R11 ;  /* 0x0000001008087824 */ /* 0x000fe200078e020b */
[----:B------:R-:W-:-:S02]  /*0c00*/  LOP3.LUT R5, R5, 0x1ffffffe, RZ, 0xc0, !PT ;  /* 0x1ffffffe05057812 */ /* 0x000fc400078ec0ff */
[----:B------:R-:W-:Y:S01]  /*0c10*/  IADD3 R3, R164, -R3, RZ ;  /* 0x80000003a4037210 */ /* 0x000fe20007ffe0ff */
[----:B------:R-:W-:Y:S01]  /*0c20*/  IMAD.MOV.U32 R167, RZ, RZ, -0x2 ;  /* 0xfffffffeffa77424 */ /* 0x000fe200078e00ff */
[----:B------:R-:W-:Y:S01]  /*0c30*/  IADD3 R17, R2, 0x40, RZ ;  /* 0x0000004002117810 */ /* 0x000fe20007ffe0ff */
[----:B------:R-:W-:Y:S02]  /*0c40*/  IMAD.IADD R6, R163, 0x1, -R6 ;  /* 0x00000001a3067824 */ /* 0x000fe400078e0a06 */
[----:B------:R-:W-:Y:S02]  /*0c50*/  IMAD.IADD R166, R4, 0x1, -R5 ;  /* 0x0000000104a67824 */ /* 0x000fe400078e0a05 */
[----:B------:R-:W-:Y:S01]  /*0c60*/  IMAD R165, R3, 0x40, R8 ;  /* 0x0000004003a57824 */ /* 0x000fe200078e0208 */
[----:B------:R-:W-:Y:S01]  /*0c70*/  SHF.R.S32.HI R161, RZ, 0x3, R0 ;  /* 0x00000003ffa17819 */ /* 0x000fe20000011400 */
[----:B------:R-:W-:Y:S01]  /*0c80*/  IMAD R167, R6, R167, 0x60 ;  /* 0x0000006006a77424 */ /* 0x000fe200078e02a7 */
[----:B------:R-:W-:Y:S01]  /*0c90*/  SHF.R.S32.HI R170, RZ, 0x1f, R2 ;  /* 0x0000001fffaa7819 */ /* 0x000fe20000011402 */
[----:B------:R-:W-:Y:S01]  /*0ca0*/  IMAD.MOV.U32 R162, RZ, RZ, RZ ;  /* 0x000000ffffa27224 */ /* 0x000fe200078e00ff */
[----:B------:R-:W-:Y:S01]  /*0cb0*/  SHF.R.S32.HI R169, RZ, 0x1f, R17 ;  /* 0x0000001fffa97819 */ /* 0x000fe20000011411 */
[----:B------:R-:W-:Y:S01]  /*0cc0*/  IMAD R166, R166, 0x8, R165 ;  /* 0x00000008a6a67824 */ /* 0x000fe200078e02a5 */
[----:B------:R-:W-:Y:S01]  /*0cd0*/  UMOV UR39, URZ ;  /* 0x0000003f00277c82 */ /* 0x000fe20008000000 */
[----:B------:R-:W-:Y:S01]  /*0ce0*/  UMOV UR38, URZ ;  /* 0x0000003f00267c82 */ /* 0x000fe20008000000 */
[----:B--2---:R-:W-:-:S07]  /*0cf0*/  LOP3.LUT R16, R10, 0x1, RZ, 0xfc, !PT ;  /* 0x000000010a107812 */ /* 0x004fce00078efcff */
.L_x_234:
[----:B0-2-4-:R-:W0:Y:S01]  /*0d00*/  LDC.64 R4, c[0x0][0xc88] ;  /* 0x00032200ff047b82 */ /* 0x015e220000000a00 */
[----:B------:R-:W-:Y:S01]  /*0d10*/  ULDC.64 UR4, c[0x0][0xa28] ;  /* 0x00028a0000047ab9 */ /* 0x000fe20000000a00 */
[----:B------:R-:W-:Y:S01]  /*0d20*/  IMAD.MOV.U32 R3, RZ, RZ, RZ ;  /* 0x000000ffff037224 */ /* 0x000fe200078e00ff */
[----:B------:R-:W-:Y:S01]  /*0d30*/  ULDC.64 UR6, c[0x0][0xa20] ;  /* 0x0002880000067ab9 */ /* 0x000fe20000000a00 */
[----:B0-----:R-:W-:-:S05]  /*0d40*/  IMAD.WIDE R4, R51, 0x4, R4 ;  /* 0x0000000433047825 */ /* 0x001fca00078e0204 */
[----:B------:R-:W2:Y:S01]  /*0d50*/  LDG.E R18, desc[UR36][R4.64] ;  /* 0x0000002404127981 */ /* 0x000ea2000c1e1900 */
[----:B------:R-:W-:-:S04]  /*0d60*/  ISETP.NE.U32.AND P0, PT, RZ, UR4, PT ;  /* 0x00000004ff007c0c */ /* 0x000fc8000bf05070 */
[----:B------:R-:W-:Y:S02]  /*0d70*/  ISETP.NE.AND.EX P0, PT, RZ, UR5, PT, P0 ;  /* 0x00000005ff007c0c */ /* 0x000fe4000bf05300 */
[----:B--2---:R-:W-:-:S11]  /*0d80*/  SHF.R.S32.HI R160, RZ, 0x1f, R18 ;  /* 0x0000001fffa07819 */ /* 0x004fd60000011412 */
[----:B---3--:R-:W-:-:S04]  /*0d90*/  @P0 LEA R6, P1, R18, UR4, 0x2 ;  /* 0x0000000412060c11 */ /* 0x008fc8000f8210ff */
[----:B------:R-:W-:Y:S01]  /*0da0*/  @P0 LEA.HI.X R7, R18, UR5, R160, 0x2, P1 ;  /* 0x0000000512070c11 */ /* 0x000fe200088f14a0 */
[----:B------:R-:W-:-:S04]  /*0db0*/  ULDC.64 UR4, c[0x0][0x418] ;  /* 0x0001060000047ab9 */ /* 0x000fc80000000a00 */
[----:B------:R0:W5:Y:S01]  /*0dc0*/  @P0 LDG.E R3, desc[UR36][R6.64] ;  /* 0x0000002406030981 */ /* 0x000162000c1e1900 */
[----:B------:R-:W-:Y:S01]  /*0dd0*/  ISETP.NE.U32.AND P0, PT, RZ, UR6, PT ;  /* 0x00000006ff007c0c */ /* 0x000fe2000bf05070 */
[----:B------:R-:W-:-:S03]  /*0de0*/  UISETP.NE.U32.AND UP0, UPT, UR4, URZ, UPT ;  /* 0x0000003f0400728c */ /* 0x000fc6000bf05070 */
[----:B------:R-:W-:Y:S01]  /*0df0*/  ISETP.NE.AND.EX P0, PT, RZ, UR7, PT, P0 ;  /* 0x00000007ff007c0c */ /* 0x000fe2000bf05300 */
[----:B------:R-:W-:Y:S01]  /*0e00*/  UISETP.NE.AND.EX UP0, UPT, UR5, URZ, UPT, UP0 ;  /* 0x0000003f0500728c */ /* 0x000fe2000bf05300 */
[----:B------:R-:W-:Y:S02]  /*0e10*/  ULDC UR4, c[0x0][0x424] ;  /* 0x0001090000047ab9 */ /* 0x000fe40000000800 */
[----:B------:R-:W-:Y:S01]  /*0e20*/  ULDC UR5, c[0x0][0x2f0] ;  /* 0x0000bc0000057ab9 */ /* 0x000fe20000000800 */
[----:B------:R-:W-:-:S04]  /*0e30*/  USEL UR4, UR4, 0x1, UP0 ;  /* 0x0000000104047887 */ /* 0x000fc80008000000 */
[----:B------:R-:W-:-:S04]  /*0e40*/  UIMAD UR4, UR4, UR5, URZ ;  /* 0x00000005040472a4 */ /* 0x000fc8000f8e023f */
[C---:B------:R-:W-:Y:S02]  /*0e50*/  @P0 LEA R4, P1, R18.reuse, UR6, 0x2 ;  /* 0x0000000612040c11 */ /* 0x040fe4000f8210ff */
[----:B------:R-:W-:Y:S02]  /*0e60*/  IMAD.U32 R72, RZ, RZ, UR4 ;  /* 0x00000004ff487e24 */ /* 0x000fe4000f8e00ff */
[----:B------:R-:W-:-:S05]  /*0e70*/  @P0 LEA.HI.X R5, R18, UR7, R160, 0x2, P1 ;  /* 0x0000000712050c11 */ /* 0x000fca00088f14a0 */
[----:B------:R0:W5:Y:S01]  /*0e80*/  @P0 LDG.E R72, desc[UR36][R4.64] ;  /* 0x0000002404480981 */ /* 0x000162000c1e1900 */
[----:B------:R-:W-:Y:S05]  /*0e90*/  @P0 BRA `(.L_x_189) ;  /* 0x0000000000240947 */ /* 0x000fea0003800000 */
[----:B------:R-:W-:Y:S02]  /*0ea0*/  ULDC.64 UR4, c[0x0][0xa08] ;  /* 0x0002820000047ab9 */ /* 0x000fe40000000a00 */
[----:B------:R-:W-:-:S04]  /*0eb0*/  ISETP.NE.U32.AND P0, PT, RZ, UR4, PT ;  /* 0x00000004ff007c0c */ /* 0x000fc8000bf05070 */
[----:B------:R-:W-:-:S13]  /*0ec0*/  ISETP.NE.AND.EX P0, PT, RZ, UR5, PT, P0 ;  /* 0x00000005ff007c0c */ /* 0x000fda000bf05300 */
[----:B------:R-:W-:Y:S05]  /*0ed0*/  @!P0 BRA `(.L_x_189) ;  /* 0x0000000000148947 */ /* 0x000fea0003800000 */
[----:B0-----:R-:W0:Y:S02]  /*0ee0*/  LDC.64 R4, c[0x0][0xa08] ;  /* 0x00028200ff047b82 */ /* 0x001e240000000a00 */
[----:B0-----:R-:W-:-:S05]  /*0ef0*/  IMAD.WIDE R4, R18, 0x4, R4 ;  /* 0x0000000412047825 */ /* 0x001fca00078e0204 */
[----:B-----5:R-:W2:Y:S04]  /*0f00*/  LDG.E R72, desc[UR36][R4.64] ;  /* 0x0000002404487981 */ /* 0x020ea8000c1e1900 */
[----:B------:R-:W2:Y:S02]  /*0f10*/  LDG.E R7, desc[UR36][R4.64+0x4] ;  /* 0x0000042404077981 */ /* 0x000ea4000c1e1900 */
[----:B--2---:R-:W-:-:S07]  /*0f20*/  IADD3 R72, -R72, R7, RZ ;  /* 0x0000000748487210 */ /* 0x004fce0007ffe1ff */
.L_x_189:
[----:B-----5:R-:W-:Y:S01]  /*0f30*/  IMAD.IADD R72, R72, 0x1, -R3 ;  /* 0x0000000148487824 */ /* 0x020fe200078e0a03 */
[----:B------:R-:W-:Y:S01]  /*0f40*/  PLOP3.LUT P0, PT, PT, PT, PT, 0x80, 0x0 ;  /* 0x000000000000781c */ /* 0x000fe20003f0f070 */
[----:B------:R-:W-:Y:S01]  /*0f50*/  IMAD.MOV.U32 R23, RZ, RZ, R49 ;  /* 0x000000ffff177224 */ /* 0x000fe200078e0031 */
[----:B------:R-:W-:Y:S01]  /*0f60*/  CS2R R86, SRZ ;  /* 0x0000000000567805 */ /* 0x000fe2000001ff00 */
[C---:B------:R-:W-:Y:S01]  /*0f70*/  VIADD R0, R72.reuse, 0x5f ;  /* 0x0000005f48007836 */ /* 0x040fe20000000000 */
[----:B------:R-:W-:Y:S01]  /*0f80*/  ISETP.GE.AND P1, PT, R72, 0x1, PT ;  /* 0x000000014800780c */ /* 0x000fe20003f26270 */
[----:B------:R-:W-:Y:S01]  /*0f90*/  IMAD.MOV.U32 R22, RZ, RZ, R50 ;  /* 0x000000ffff167224 */ /* 0x000fe200078e0032 */
[----:B------:R-:W-:Y:S01]  /*0fa0*/  CS2R R84, SRZ ;  /* 0x0000000000547805 */ /* 0x000fe2000001ff00 */
[----:B------:R-:W-:Y:S01]  /*0fb0*/  IMAD.HI R0, R0, 0x2aaaaaab, RZ ;  /* 0x2aaaaaab00007827 */ /* 0x000fe200078e02ff */
[----:B------:R-:W-:Y:S02]  /*0fc0*/  CS2R R82, SRZ ;  /* 0x0000000000527805 */ /* 0x000fe4000001ff00 */
[----:B------:R-:W-:-:S02]  /*0fd0*/  CS2R R80, SRZ ;  /* 0x0000000000507805 */ /* 0x000fc4000001ff00 */
[----:B------:R-:W-:Y:S02]  /*0fe0*/  CS2R R78, SRZ ;  /* 0x00000000004e7805 */ /* 0x000fe4000001ff00 */
[----:B------:R-:W-:Y:S02]  /*0ff0*/  CS2R R76, SRZ ;  /* 0x00000000004c7805 */ /* 0x000fe4000001ff00 */
[----:B------:R-:W-:Y:S02]  /*1000*/  SHF.R.U32.HI R3, RZ, 0x1f, R0 ;  /* 0x0000001fff037819 */ /* 0x000fe40000011600 */
[----:B------:R-:W-:Y:S01]  /*1010*/  CS2R R74, SRZ ;  /* 0x00000000004a7805 */ /* 0x000fe2000001ff00 */
[----:B------:R-:W-:Y:S01]  /*1020*/  IMAD.MOV.U32 R73, RZ, RZ, RZ ;  /* 0x000000ffff497224 */ /* 0x000fe200078e00ff */
[----:B------:R-:W-:Y:S02]  /*1030*/  CS2R R32, SRZ ;  /* 0x0000000000207805 */ /* 0x000fe4000001ff00 */
[----:B------:R-:W-:Y:S01]  /*1040*/  LEA.HI.SX32 R88, R0, R3, 0x1c ;  /* 0x0000000300587211 */ /* 0x000fe200078fe2ff */
[----:B------:R-:W-:Y:S01]  /*1050*/  IMAD.MOV.U32 R0, RZ, RZ, RZ ;  /* 0x000000ffff007224 */ /* 0x000fe200078e00ff */
[----:B------:R-:W-:-:S02]  /*1060*/  MOV R3, RZ ;  /* 0x000000ff00037202 */ /* 0x000fc40000000f00 */
        /* <DEDUP_REMOVED lines=9> */
[----:B------:R-:W-:Y:S01]  /*1100*/  CS2R R52, SRZ ;  /* 0x0000000000347805 */ /* 0x000fe2000001ff00 */
[----:B------:R-:W-:Y:S01]  /*1110*/  IMAD.MOV.U32 R29, RZ, RZ, RZ ;  /* 0x000000ffff1d7224 */ /* 0x000fe200078e00ff */
        /* <DEDUP_REMOVED lines=8> */
[----:B------:R-:W-:Y:S01]  /*11a0*/  CS2R R92, SRZ ;  /* 0x00000000005c7805 */ /* 0x000fe2000001ff00 */
[----:B------:R-:W-:Y:S01]  /*11b0*/  IMAD.MOV.U32 R89, RZ, RZ, RZ ;  /* 0x000000ffff597224 */ /* 0x000fe200078e00ff */
[----:B------:R-:W-:Y:S02]  /*11c0*/  CS2R R94, SRZ ;  /* 0x00000000005e7805 */ /* 0x000fe4000001ff00 */
[----:B0-----:R-:W-:Y:S02]  /*11d0*/  CS2R R6, SRZ ;  /* 0x0000000000067805 */ /* 0x001fe4000001ff00 */
[----:B------:R-:W-:Y:S01]  /*11e0*/  MOV R8, RZ ;  /* 0x000000ff00087202 */ /* 0x000fe20000000f00 */
[----:B------:R-:W-:Y:S02]  /*11f0*/  IMAD.MOV.U32 R10, RZ, RZ, RZ ;  /* 0x000000ffff0a7224 */ /* 0x000fe400078e00ff */
[----:B------:R-:W-:Y:S01]  /*1200*/  IMAD.MOV.U32 R12, RZ, RZ, RZ ;  /* 0x000000ffff0c7224 */ /* 0x000fe200078e00ff */
[----:B------:R-:W-:Y:S06]  /*1210*/  @!P1 BRA `(.L_x_190) ;  /* 0x0000005800589947 */ /* 0x000fec0003800000 */
[----:B------:R-:W0:Y:S01]  /*1220*/  SHFL.IDX PT, R0, R164, RZ, 0x1f ;  /* 0x00001fffa4007589 */ /* 0x000e2200000e0000 */
[----:B------:R-:W1:Y:S01]  /*1230*/  S2UR UR40, SR_CgaCtaId ;  /* 0x00000000002879c3 */ /* 0x000e620000008800 */
[----:B------:R-:W-:Y:S01]  /*1240*/  UMOV UR6, 0x400 ;  /* 0x0000040000067882 */ /* 0x000fe20000000000 */
[----:B0-----:R-:W-:Y:S01]  /*1250*/  R2UR UR4, R0 ;  /* 0x00000000000472ca */ /* 0x001fe200000e0000 */
[----:B-1----:R-:W-:-:S04]  /*1260*/  ULEA UR42, UR40, UR6, 0x18 ;  /* 0x00000006282a7291 */ /* 0x002fc8000f8ec03f */
[----:B------:R-:W-:-:S04]  /*1270*/  UIADD3 UR6, UR42, 0xc400, URZ ;  /* 0x0000c4002a067890 */ /* 0x000fc8000fffe03f */
[----:B------:R-:W-:-:S04]  /*1280*/  ULOP3.LUT UP0, URZ, UR6, 0x1bf, URZ, 0xc0, !UPT ;  /* 0x000001bf063f7892 */ /* 0x000fc8000f80c03f */
[----:B------:R-:W-:Y:S02]  /*1290*/  ULEA.HI UR5, UR4, UR4, URZ, 0x1 ;  /* 0x0000000404057291 */ /* 0x000fe4000f8f083f */
[----:B------:R-:W-:Y:S02]  /*12a0*/  PLOP3.LUT P0, PT, PT, PT, UP0, 0x80, 0x0 ;  /* 0x000000000000781c */ /* 0x000fe40003f0f008 */
[----:B------:R-:W-:-:S04]  /*12b0*/  ULOP3.LUT UR5, UR5, 0x1e, URZ, 0xc0, !UPT ;  /* 0x0000001e05057892 */ /* 0x000fc8000f8ec03f */
[----:B------:R-:W-:-:S04]  /*12c0*/  UIADD3 UR5, UR4, -UR5, URZ ;  /* 0x8000000504057290 */ /* 0x000fc8000fffe03f */
[----:B------:R-:W-:-:S04]  /*12d0*/  ULEA UR5, UR5, UR6, 0xd ;  /* 0x0000000605057291 */ /* 0x000fc8000f8e683f */
[----:B------:R-:W-:-:S04]  /*12e0*/  USHF.R.U32.HI UR5, URZ, 0x4, UR5 ;  /* 0x000000043f057899 */ /* 0x000fc80008011605 */
[----:B------:R-:W-:Y:S01]  /*12f0*/  ULOP3.LUT UR41, UR5, 0x3fff, URZ, 0xc0, !UPT ;  /* 0x00003fff05297892 */ /* 0x000fe2000f8ec03f */
[----:B------:R-:W-:Y:S11]  /*1300*/  @!P0 BRA `(.L_x_191) ;  /* 0x0000000000408947 */ /* 0x000ff60003800000 */
        /* <DEDUP_REMOVED lines=16> */
.L_x_191:
[----:B------:R-:W-:Y:S02]  /*1410*/  LEA.HI R0, R162, R162, RZ, 0x1 ;  /* 0x000000a2a2007211 */ /* 0x000fe400078f08ff */
[----:B------:R-:W-:Y:S02]  /*1420*/  ISETP.NE.AND P0, PT, R16, 0x3, PT ;  /* 0x000000031000780c */ /* 0x000fe40003f05270 */
[----:B------:R-:W-:-:S05]  /*1430*/  LOP3.LUT R3, R0, 0xfffffffe, RZ, 0xc0, !PT ;  /* 0xfffffffe00037812 */ /* 0x000fca00078ec0ff */
[----:B------:R-:W-:-:S05]  /*1440*/  IMAD.IADD R0, R162, 0x1, -R3 ;  /* 0x00000001a2007824 */ /* 0x000fca00078e0a03 */
[----:B------:R-:W-:-:S04]  /*1450*/  SHF.L.U32 R0, R0, 0x1f, RZ ;  /* 0x0000001f00007819 */ /* 0x000fc800000006ff */
[----:B------:R-:W0:Y:S02]  /*1460*/  SYNCS.PHASECHK.TRANS64.TRYWAIT P1, [UR42+0x2a800], R0 ;  /* 0x02a80000ff0075a7 */ /* 0x000e24000802016a */
[----:B0-----:R-:W-:Y:S05]  /*1470*/  @!P1 BRA `(.L_x_192) ;  /* 0x000000c800a09947 */ /* 0x001fea0003800000 */
.L_x_321:
[----:B------:R-:W-:Y:S05]  /*1480*/  @!P0 BRA `(.L_x_193) ;  /* 0x0000000000048947 */ /* 0x000fea0003800000 */
[----:B------:R-:W-:Y:S01]  /*1490*/  BPT.TRAP 0x1 ;  /* 0x000000040000795c */ /* 0x000fe20000300000 */
.L_x_193:
[----:B0-----:R-:W-:Y:S02]  /*14a0*/  IMAD.U32 R0, RZ, RZ, UR38 ;  /* 0x00000026ff007e24 */ /* 0x001fe4000f8e00ff */
[----:B------:R-:W-:-:S03]  /*14b0*/  IMAD.U32 R3, RZ, RZ, UR39 ;  /* 0x00000027ff037e24 */ /* 0x000fc6000f8e00ff */
[----:B------:R-:W-:Y:S02]  /*14c0*/  LEA R0, R0, UR42, 0x3 ;  /* 0x0000002a00007c11 */ /* 0x000fe4000f8e18ff */
[----:B------:R-:W-:-:S04]  /*14d0*/  SHF.L.U32 R3, R3, 0x1f, RZ ;  /* 0x0000001f03037819 */ /* 0x000fc800000006ff */
[----:B------:R0:W1:Y:S01]  /*14e0*/  SYNCS.PHASECHK.TRANS64.TRYWAIT P1, [R0+URZ+0x2a830], R3 ;  /* 0x02a83003000075a7 */ /* 0x000062000802017f */
[----:B------:R-:W-:Y:S05]  /*14f0*/  @!P0 BRA `(.L_x_194) ;  /* 0x0000000000048947 */ /* 0x000fea0003800000 */
[----:B------:R-:W-:Y:S01]  /*1500*/  BPT.TRAP 0x1 ;  /* 0x000000040000795c */ /* 0x000fe20000300000 */
.L_x_194:
[----:B------:R-:W-:Y:S01]  /*1510*/  MOV R87, RZ ;  /* 0x000000ff00577202 */ /* 0x000fe20000000f00 */
[----:B-1----:R-:W-:Y:S06]  /*1520*/  @P1 BRA `(.L_x_195) ;  /* 0x0000000000081947 */ /* 0x002fec0003800000 */
[----:B------:R-:W1:Y:S02]  /*1530*/  SYNCS.PHASECHK.TRANS64.TRYWAIT P1, [R0+URZ+0x2a830], R3 ;  /* 0x02a83003000075a7 */ /* 0x000e64000802017f */
[----:B-1----:R-:W-:Y:S05]  /*1540*/  @!P1 BRA `(.L_x_196) ;  /* 0x000000c800849947 */ /* 0x002fea0003800000 */
.L_x_195:
        /* <DEDUP_REMOVED lines=8> */
[----:B------:R-:W-:Y:S01]  /*15d0*/  IMAD.U32 R7, RZ, RZ, UR13 ;  /* 0x0000000dff077e24 */ /* 0x000fe2000f8e00ff */
        /* <DEDUP_REMOVED lines=90> */
.L_x_197:
        /* <DEDUP_REMOVED lines=17> */
[C---:B------:R-:W-:Y:S01]  /*1c90*/  ISETP.GT.AND P4, PT, R9.reuse, 0x8, PT ;  /* 0x000000080900780c */ /* 0x040fe20003f84270 */
[----:B------:R-:W-:Y:S01]  /*1ca0*/  FMUL.FTZ R30, R30, UR4 ;  /* 0x000000041e1e7c20 */ /* 0x000fe20008410000 */
[----:B------:R-:W-:Y:S01]  /*1cb0*/  ISETP.GT.AND P3, PT, R9, 0x9, PT ;  /* 0x000000090900780c */ /* 0x000fe20003f64270 */
[----:B------:R-:W-:Y:S01]  /*1cc0*/  FMUL.FTZ R40, R40, UR4 ;  /* 0x0000000428287c20 */ /* 0x000fe20008410000 */
[----:B------:R-:W-:Y:S01]  /*1cd0*/  FMUL.FTZ R31, R31, UR4 ;  /* 0x000000041f1f7c20 */ /* 0x000fe20008410000 */
[----:B------:R-:W-:Y:S01]  /*1ce0*/  FMUL.FTZ R34, R34, UR4 ;  /* 0x0000000422227c20 */ /* 0x000fe20008410000 */
[----:B------:R-:W-:Y:S01]  /*1cf0*/  ISETP.GT.AND P2, PT, R9, 0x10, PT ;  /* 0x000000100900780c */ /* 0x000fe20003f44270 */
[----:B------:R-:W4:Y:S01]  /*1d00*/  MUFU.TANH R28, R28 ;  /* 0x0000001c001c7308 */ /* 0x000f220000002400 */
[----:B--2---:R-:W-:Y:S01]  /*1d10*/  FSEL R12, R24, -INF , P6 ;  /* 0xff800000180c7808 */ /* 0x004fe20003000000 */
[----:B------:R-:W-:Y:S01]  /*1d20*/  FMUL.FTZ R41, R41, UR4 ;  /* 0x0000000429297c20 */ /* 0x000fe20008410000 */
[----:B------:R-:W-:Y:S01]  /*1d30*/  ISETP.GT.AND P1, PT, R9, 0x11, PT ;  /* 0x000000110900780c */ /* 0x000fe20003f24270 */
[----:B------:R-:W-:Y:S01]  /*1d40*/  FMUL.FTZ R44, R44, UR4 ;  /* 0x000000042c2c7c20 */ /* 0x000fe20008410000 */
        /* <DEDUP_REMOVED lines=44> */
[----:B--2---:R-:W-:Y:S01]  /*2010*/  FSEL R80, R33, -INF , P1 ;  /* 0xff80000021507808 */ /* 0x004fe20000800000 */
[----:B------:R-:W-:Y:S01]  /*2020*/  ULDC UR5, c[0x0][0x988] ;  /* 0x0002620000057ab9 */ /* 0x000fe20000000800 */
[----:B------:R-:W-:Y:S01]  /*2030*/  FMUL.FTZ R66, R66, UR4 ;  /* 0x0000000442427c20 */ /* 0x000fe20008410000 */
[----:B------:R-:W-:Y:S01]  /*2040*/  P2R R13, PR, RZ, 0x1 ;  /* 0x00000001ff0d7803 */ /* 0x000fe20000000000 */
[----:B------:R-:W-:Y:S01]  /*2050*/  FMUL.FTZ R67, R67, UR4 ;  /* 0x0000000443437c20 */ /* 0x000fe20008410000 */
[----:B------:R-:W-:Y:S01]  /*2060*/  FMNMX.FTZ R11, R80, R11, !PT ;  /* 0x0000000b500b7209 */ /* 0x000fe20007810000 */
[----:B------:R-:W-:Y:S01]  /*2070*/  FMUL.FTZ R70, R70, UR4 ;  /* 0x0000000446467c20 */ /* 0x000fe20008410000 */
[----:B------:R-:W2:Y:S01]  /*2080*/  MUFU.TANH R14, R30 ;  /* 0x0000001e000e7308 */ /* 0x000ea20000002400 */
[----:B0-----:R-:W-:Y:S01]  /*2090*/  FSEL R3, R3, -INF , P5 ;  /* 0xff80000003037808 */ /* 0x001fe20002800000 */
[----:B------:R-:W-:Y:S01]  /*20a0*/  FMUL.FTZ R71, R71, UR4 ;  /* 0x0000000447477c20 */ /* 0x000fe20008410000 */
[----:B------:R-:W-:Y:S01]  /*20b0*/  ISETP.GT.AND P5, PT, R9, 0x19, PT ;  /* 0x000000190900780c */ /* 0x000fe20003fa4270 */
[--C-:B------:R-:W-:Y:S01]  /*20c0*/  IMAD.MOV.U32 R83, RZ, RZ, R87.reuse ;  /* 0x000000ffff537224 */ /* 0x100fe200078e0057 */
[----:B------:R-:W-:Y:S01]  /*20d0*/  R2UR UR4, R0 ;  /* 0x00000000000472ca */ /* 0x000fe200000e0000 */
[--C-:B------:R-:W-:Y:S01]  /*20e0*/  IMAD.MOV.U32 R81, RZ, RZ, R87.reuse ;  /* 0x000000ffff517224 */ /* 0x100fe200078e0057 */
[-C--:B------:R-:W-:Y:S01]  /*20f0*/  MOV R85, R87.reuse ;  /* 0x0000005700557202 */ /* 0x080fe20000000f00 */
[----:B------:R-:W0:Y:S01]  /*2100*/  MUFU.TANH R37, R37 ;  /* 0x0000002500257308 */ /* 0x000e220000002400 */
[----:B-1----:R-:W-:Y:S01]  /*2110*/  FSEL R36, R36, -INF , P6 ;  /* 0xff80000024247808 */ /* 0x002fe20003000000 */
[--C-:B------:R-:W-:Y:S01]  /*2120*/  IMAD.MOV.U32 R79, RZ, RZ, R87.reuse ;  /* 0x000000ffff4f7224 */ /* 0x100fe200078e0057 */
[----:B------:R-:W-:Y:S01]  /*2130*/  MOV R75, R87 ;  /* 0x00000057004b7202 */ /* 0x000fe20000000f00 */
[--C-:B------:R-:W-:Y:S01]  /*2140*/  IMAD.MOV.U32 R77, RZ, RZ, R87.reuse ;  /* 0x000000ffff4d7224 */ /* 0x100fe200078e0057 */
[----:B------:R-:W-:Y:S01]  /*2150*/  FMNMX.FTZ R11, R36, R11, !PT ;  /* 0x0000000b240b7209 */ /* 0x000fe20007810000 */
[----:B------:R-:W-:-:S02]  /*2160*/  IMAD.MOV.U32 R73, RZ, RZ, R87 ;  /* 0x000000ffff497224 */ /* 0x000fc400078e0057 */
[----:B------:R-:W1:Y:S01]  /*2170*/  MUFU.TANH R20, R31 ;  /* 0x0000001f00147308 */ /* 0x000e620000002400 */
[----:B--2---:R-:W-:Y:S01]  /*2180*/  FSEL R14, R14, -INF , P4 ;  /* 0xff8000000e0e7808 */ /* 0x004fe20002000000 */
[----:B------:R-:W-:Y:S01]  /*2190*/  UIADD3 UR4, UR4, 0x2a840, URZ ;  /* 0x0002a84004047890 */ /* 0x000fe2000fffe03f */
[----:B------:R-:W-:-:S03]  /*21a0*/  ISETP.GT.AND P4, PT, R9, 0x20, PT ;  /* 0x000000200900780c */ /* 0x000fc60003f84270 */
[----:B------:R-:W-:Y:S02]  /*21b0*/  UPRMT UR4, UR40, 0x654, UR4 ;  /* 0x0000065428047896 */ /* 0x000fe40008000004 */
[----:B------:R-:W2:Y:S01]  /*21c0*/  MUFU.TANH R40, R40 ;  /* 0x0000002800287308 */ /* 0x000ea20000002400 */
[----:B0-----:R-:W-:-:S04]  /*21d0*/  FSEL R82, R37, -INF , P5 ;  /* 0xff80000025527808 */ /* 0x001fc80002800000 */
[----:B------:R-:W-:Y:S02]  /*21e0*/  FMNMX.FTZ R11, R82, R11, !PT ;  /* 0x0000000b520b7209 */ /* 0x000fe40007810000 */
[----:B------:R-:W-:Y:S01]  /*21f0*/  SYNCS.ARRIVE.TRANS64.RED.A1T0 RZ, [UR4], RZ ;  /* 0x000000ffffff79a7 */ /* 0x000fe20008100404 */
        /* <DEDUP_REMOVED lines=62> */
[----:B--2---:R-:W-:Y:S01]  /*25e0*/  FSEL R100, R57, -INF , P1 ;  /* 0xff80000039647808 */ /* 0x004fe20000800000 */
[----:B------:R-:W-:-:S03]  /*25f0*/  IMAD.MOV.U32 R57, RZ, RZ, R87 ;  /* 0x000000ffff397224 */ /* 0x000fc600078e0057 */
[----:B------:R-:W-:-:S03]  /*2600*/  FMNMX.FTZ R11, R100, R11, !PT ;  /* 0x0000000b640b7209 */ /* 0x000fc60007810000 */
[----:B------:R-:W2:Y:S01]  /*2610*/  MUFU.TANH R54, R54 ;  /* 0x0000003600367308 */ /* 0x000ea20000002400 */
[----:B0-----:R-:W-:Y:S01]  /*2620*/  FSEL R52, R51, -INF , P5 ;  /* 0xff80000033347808 */ /* 0x001fe20002800000 */
[----:B------:R-:W-:Y:S01]  /*2630*/  IMAD.MOV.U32 R51, RZ, RZ, R87 ;  /* 0x000000ffff337224 */ /* 0x000fe200078e0057 */
        /* <DEDUP_REMOVED lines=13> */
[----:B------:R-:W-:Y:S02]  /*2710*/  ISETP.GT.AND P3, PT, R9, 0x51, PT ;  /* 0x000000510900780c */ /* 0x000fe40003f64270 */
[----:B------:R-:W-:-:S03]  /*2720*/  MOV R55, R87 ;  /* 0x0000005700377202 */ /* 0x000fc60000000f00 */
[----:B------:R-:W1:Y:S01]  /*2730*/  MUFU.TANH R65, R65 ;  /* 0x0000004100417308 */ /* 0x000e620000002400 */
[----:B--2---:R-:W-:-:S04]  /*2740*/  FSEL R64, R64, -INF , P4 ;  /* 0xff80000040407808 */ /* 0x004fc80002000000 */
[----:B------:R-:W-:-:S03]  /*2750*/  FMNMX.FTZ R11, R64, R11, !PT ;  /* 0x0000000b400b7209 */ /* 0x000fc60007810000 */
[----:B------:R-:W2:Y:S01]  /*2760*/  MUFU.TANH R59, R59 ;  /* 0x0000003b003b7308 */ /* 0x000ea20000002400 */
[----:B0-----:R-:W-:Y:S02]  /*2770*/  FSEL R34, R58, -INF , P2 ;  /* 0xff8000003a227808 */ /* 0x001fe40001000000 */
[----:B------:R-:W-:-:S05]  /*2780*/  ISETP.GT.AND P2, PT, R9, 0x58, PT ;  /* 0x000000580900780c */ /* 0x000fca0003f44270 */
[----:B------:R-:W0:Y:S01]  /*2790*/  MUFU.TANH R68, R68 ;  /* 0x0000004400447308 */ /* 0x000e220000002400 */
[----:B-1----:R-:W-:Y:S02]  /*27a0*/  FSEL R58, R65, -INF , P3 ;  /* 0xff800000413a7808 */ /* 0x002fe40001800000 */
[----:B------:R-:W-:Y:S02]  /*27b0*/  MOV R65, R87 ;  /* 0x0000005700417202 */ /* 0x000fe40000000f00 */
        /* <DEDUP_REMOVED lines=9> */
[----:B-1----:R-:W-:Y:S01]  /*2850*/  FSEL R104, R69, -INF , P1 ;  /* 0xff80000045687808 */ /* 0x002fe20000800000 */
[----:B------:R-:W-:-:S03]  /*2860*/  IMAD.MOV.U32 R69, RZ, RZ, R87 ;  /* 0x000000ffff457224 */ /* 0x000fc600078e0057 */
        /* <DEDUP_REMOVED lines=30> */
[--C-:B------:R-:W-:Y:S01]  /*2a50*/  FFMA.FTZ R13, R40, R11, -R21.reuse ;  /* 0x0000000b280d7223 */ /* 0x100fe20000010815 */
[----:B------:R-:W-:Y:S01]  /*2a60*/  FSEL R40, R67, -INF , P3 ;  /* 0xff80000043287808 */ /* 0x000fe20001800000 */
        /* <DEDUP_REMOVED lines=10> */
[-CC-:B-1----:R-:W-:Y:S01]  /*2b10*/  FFMA.FTZ R12, R36, R11.reuse, -R21.reuse ;  /* 0x0000000b240c7223 */ /* 0x182fe20000010815 */
[----:B------:R-:W-:Y:S01]  /*2b20*/  FSEL R36, R63, -INF , P5 ;  /* 0xff8000003f247808 */ /* 0x000fe20002800000 */
        /* <DEDUP_REMOVED lines=28> */
[----:B------:R0:W-:Y:S01]  /*2cf0*/  MUFU.EX2 R15, R76 ;  /* 0x0000004c000f7308 */ /* 0x0001e20000000800 */
[----:B------:R-:W-:Y:S01]  /*2d00*/  FMNMX.FTZ R9, R74, R9, !PT ;  /* 0x000000094a097209 */ /* 0x000fe20007810000 */
[----:B------:R-:W-:-:S02]  /*2d10*/  IMAD.MOV.U32 R67, RZ, RZ, R87 ;  /* 0x000000ffff437224 */ /* 0x000fc400078e0057 */
[--C-:B------:R-:W-:Y:S02]  /*2d20*/  IMAD.MOV.U32 R63, RZ, RZ, R87.reuse ;  /* 0x000000ffff3f7224 */ /* 0x100fe400078e0057 */
[----:B-1----:R-:W1:Y:S02]  /*2d30*/  SHFL.BFLY PT, R12, R9, 0x2, 0x1f ;  /* 0x0c401f00090c7f89 */ /* 0x002e6400000e0000 */
[----:B------:R-:W-:Y:S01]  /*2d40*/  MUFU.EX2 R78, R78 ;  /* 0x0000004e004e7308 */ /* 0x000fe20000000800 */
[----:B0-----:R-:W-:-:S07]  /*2d50*/  IMAD.MOV.U32 R76, RZ, RZ, R87 ;  /* 0x000000ffff4c7224 */ /* 0x001fce00078e0057 */
[----:B------:R0:W2:Y:S08]  /*2d60*/  MUFU.EX2 R27, R80 ;  /* 0x00000050001b7308 */ /* 0x0000b00000000800 */
[----:B------:R3:W-:Y:S01]  /*2d70*/  MUFU.EX2 R29, R82 ;  /* 0x00000052001d7308 */ /* 0x0007e20000000800 */
[----:B0-----:R-:W-:Y:S02]  /*2d80*/  MOV R80, R87 ;  /* 0x0000005700507202 */ /* 0x001fe40000000f00 */
[----:B-1----:R-:W-:-:S05]  /*2d90*/  FMNMX.FTZ R13, R9, R12, !PT ;  /* 0x0000000c090d7209 */ /* 0x002fca0007810000 */
[----:B------:R0:W-:Y:S01]  /*2da0*/  MUFU.EX2 R31, R84 ;  /* 0x00000054001f7308 */ /* 0x0001e20000000800 */
[----:B--2---:R-:W-:Y:S01]  /*2db0*/  F2FP.BF16.F32.PACK_AB R140, R27, R78 ;  /* 0x0000004e1b8c723e */ /* 0x004fe200000010ff */
[--C-:B---3--:R-:W-:Y:S01]  /*2dc0*/  IMAD.MOV.U32 R82, RZ, RZ, R87.reuse ;  /* 0x000000ffff527224 */ /* 0x108fe200078e0057 */
[----:B------:R-:W1:Y:S05]  /*2dd0*/  SHFL.BFLY PT, R12, R13, 0x1, 0x1f ;  /* 0x0c201f000d0c7f89 */ /* 0x000e6a00000e0000 */
[----:B------:R-:W-:Y:S01]  /*2de0*/  MUFU.EX2 R44, R44 ;  /* 0x0000002c002c7308 */ /* 0x000fe20000000800 */
[----:B0-----:R-:W-:-:S07]  /*2df0*/  IMAD.MOV.U32 R84, RZ, RZ, R87 ;  /* 0x000000ffff547224 */ /* 0x001fce00078e0057 */
[----:B------:R0:W2:Y:S08]  /*2e00*/  MUFU.EX2 R33, R86 ;  /* 0x0000005600217308 */ /* 0x0000b00000000800 */
[----:B------:R-:W-:Y:S01]  /*2e10*/  MUFU.EX2 R90, R90 ;  /* 0x0000005a005a7308 */ /* 0x000fe20000000800 */
[----:B0-----:R-:W-:Y:S01]  /*2e20*/  IMAD.MOV.U32 R86, RZ, RZ, R87 ;  /* 0x000000ffff567224 */ /* 0x001fe200078e0057 */
[----:B-1----:R-:W-:-:S04]  /*2e30*/  FMNMX.FTZ R12, R13, R12, !PT ;  /* 0x0000000c0d0c7209 */ /* 0x002fc80007810000 */
[C---:B------:R-:W-:Y:S01]  /*2e40*/  FSETP.NEU.FTZ.AND P1, PT, R12.reuse, -INF , PT ;  /* 0xff8000000c00780b */ /* 0x040fe20003f3d000 */
[----:B------:R-:W-:Y:S01]  /*2e50*/  FMUL.FTZ R41, R12, R11 ;  /* 0x0000000b0c297220 */ /* 0x000fe20000410000 */
[----:B------:R-:W0:Y:S01]  /*2e60*/  MUFU.EX2 R35, R92 ;  /* 0x0000005c00237308 */ /* 0x000e220000000800 */
[----:B--2---:R-:W-:-:S03]  /*2e70*/  F2FP.BF16.F32.PACK_AB R146, R33, R44 ;  /* 0x0000002c2192723e */ /* 0x004fc600000010ff */
        /* <DEDUP_REMOVED lines=33> */
[----:B------:R-:W-:Y:S01]  /*3090*/  IMAD.MOV.U32 R74, RZ, RZ, R87 ;  /* 0x000000ffff4a7224 */ /* 0x000fe200078e0057 */
[----:B0-----:R-:W-:Y:S01]  /*30a0*/  F2FP.BF16.F32.PACK_AB R148, R35, R90 ;  /* 0x0000005a2394723e */ /* 0x001fe200000010ff */
[----:B------:R0:W1:Y:S01]  /*30b0*/  MUFU.EX2 R139, R20 ;  /* 0x00000014008b7308 */ /* 0x0000620000000800 */
[----:B------:R-:W-:-:S07]  /*30c0*/  MOV R25, R87 ;  /* 0x0000005700197202 */ /* 0x000fce0000000f00 */
        /* <DEDUP_REMOVED lines=8> */
[----:B------:R-:W-:Y:S02]  /*3150*/  IMAD.MOV.U32 R10, RZ, RZ, 0x3f800000 ;  /* 0x3f800000ff0a7424 */ /* 0x000fe400078e00ff */
[----:B------:R-:W-:Y:S01]  /*3160*/  FADD.FTZ R43, R27, R20 ;  /* 0x000000141b2b7221 */ /* 0x000fe20000010000 */
[----:B---3--:R-:W-:Y:S01]  /*3170*/  FADD.FTZ R20, R14, R3 ;  /* 0x000000030e147221 */ /* 0x008fe20000010000 */
[----:B------:R-:W-:Y:S01]  /*3180*/  IMAD.MOV.U32 R78, RZ, RZ, R87 ;  /* 0x000000ffff4e7224 */ /* 0x000fe200078e0057 */
[----:B------:R-:W2:Y:S01]  /*3190*/  MUFU.EX2 R28, R28 ;  /* 0x0000001c001c7308 */ /* 0x000ea20000000800 */
[----:B0-----:R-:W-:Y:S01]  /*31a0*/  FADD.FTZ R26, R142, R43 ;  /* 0x0000002b8e1a7221 */ /* 0x001fe20000010000 */
[----:B-1----:R-:W-:Y:S01]  /*31b0*/  FADD.FTZ R3, R139, R20 ;  /* 0x000000148b037221 */ /* 0x002fe20000010000 */
[----:B------:R-:W-:Y:S01]  /*31c0*/  F2FP.BF16.F32.PACK_AB R142, R29, R142 ;  /* 0x0000008e1d8e723e */ /* 0x000fe200000010ff */
[----:B------:R-:W-:-:S02]  /*31d0*/  IMAD.MOV.U32 R27, RZ, RZ, R87 ;  /* 0x000000ffff1b7224 */ /* 0x000fc400078e0057 */
[----:B------:R-:W-:Y:S01]  /*31e0*/  FADD.FTZ R43, R29, R26 ;  /* 0x0000001a1d2b7221 */ /* 0x000fe20000010000 */
[----:B----4-:R-:W-:Y:S01]  /*31f0*/  FADD.FTZ R20, R24, R3 ;  /* 0x0000000318147221 */ /* 0x010fe20000010000 */
[----:B------:R-:W-:Y:S01]  /*3200*/  F2FP.BF16.F32.PACK_AB R139, R139, R14 ;  /* 0x0000000e8b8b723e */ /* 0x000fe200000010ff */
[----:B------:R0:W1:Y:S01]  /*3210*/  MUFU.EX2 R143, R30 ;  /* 0x0000001e008f7308 */ /* 0x0000620000000800 */
[----:B------:R-:W-:Y:S01]  /*3220*/  FADD.FTZ R26, R144, R43 ;  /* 0x0000002b901a7221 */ /* 0x000fe20000010000 */
[----:B-----5:R-:W-:Y:S01]  /*3230*/  FADD.FTZ R3, R141, R20 ;  /* 0x000000148d037221 */ /* 0x020fe20000010000 */
[C---:B------:R-:W-:Y:S01]  /*3240*/  F2FP.BF16.F32.PACK_AB R144, R31.reuse, R144 ;  /* 0x000000901f90723e */ /* 0x040fe200000010ff */
[--C-:B------:R-:W-:Y:S02]  /*3250*/  IMAD.MOV.U32 R29, RZ, RZ, R87.reuse ;  /* 0x000000ffff1d7224 */ /* 0x100fe400078e0057 */
[----:B------:R-:W-:Y:S01]  /*3260*/  FADD.FTZ R43, R31, R26 ;  /* 0x0000001a1f2b7221 */ /* 0x000fe20000010000 */
[----:B------:R-:W-:Y:S01]  /*3270*/  F2FP.BF16.F32.PACK_AB R141, R141, R24 ;  /* 0x000000188d8d723e */ /* 0x000fe200000010ff */
[----:B------:R-:W-:Y:S01]  /*3280*/  IMAD.MOV.U32 R31, RZ, RZ, R87 ;  /* 0x000000ffff1f7224 */ /* 0x000fe200078e0057 */
[----:B------:R-:W3:Y:S01]  /*3290*/  MUFU.EX2 R42, R42 ;  /* 0x0000002a002a7308 */ /* 0x000ee20000000800 */
[----:B--2---:R-:W-:Y:S01]  /*32a0*/  FADD.FTZ R20, R28, R3 ;  /* 0x000000031c147221 */ /* 0x004fe20000010000 */
[----:B------:R-:W-:Y:S01]  /*32b0*/  FADD.FTZ R26, R44, R43 ;  /* 0x0000002b2c1a7221 */ /* 0x000fe20000010000 */
[--C-:B------:R-:W-:Y:S01]  /*32c0*/  IMAD.MOV.U32 R44, RZ, RZ, R87.reuse ;  /* 0x000000ffff2c7224 */ /* 0x100fe200078e0057 */
[----:B0-----:R-:W-:Y:S01]  /*32d0*/  MOV R30, R87 ;  /* 0x00000057001e7202 */ /* 0x001fe20000000f00 */
[----:B------:R-:W-:-:S02]  /*32e0*/  IMAD.MOV.U32 R24, RZ, RZ, R87 ;  /* 0x000000ffff187224 */ /* 0x000fc400078e0057 */
[----:B------:R-:W-:Y:S01]  /*32f0*/  FADD.FTZ R43, R33, R26 ;  /* 0x0000001a212b7221 */ /* 0x000fe20000010000 */
[----:B------:R-:W-:Y:S01]  /*3300*/  IMAD.MOV.U32 R33, RZ, RZ, R87 ;  /* 0x000000ffff217224 */ /* 0x000fe200078e0057 */
[----:B------:R0:W2:Y:S01]  /*3310*/  MUFU.EX2 R145, R38 ;  /* 0x0000002600917308 */ /* 0x0000a20000000800 */
[C---:B-1----:R-:W-:Y:S01]  /*3320*/  FADD.FTZ R3, R143.reuse, R20 ;  /* 0x000000148f037221 */ /* 0x042fe20000010000 */
[----:B------:R-:W-:Y:S01]  /*3330*/  FADD.FTZ R20, R90, R43 ;  /* 0x0000002b5a147221 */ /* 0x000fe20000010000 */
[----:B------:R-:W-:Y:S01]  /*3340*/  F2FP.BF16.F32.PACK_AB R143, R143, R28 ;  /* 0x0000001c8f8f723e */ /* 0x000fe200000010ff */
[----:B------:R-:W-:Y:S02]  /*3350*/  IMAD.MOV.U32 R28, RZ, RZ, R87 ;  /* 0x000000ffff1c7224 */ /* 0x000fe400078e0057 */
[----:B------:R-:W-:Y:S01]  /*3360*/  FADD.FTZ R43, R35, R20 ;  /* 0x00000014232b7221 */ /* 0x000fe20000010000 */
[----:B------:R-:W-:Y:S01]  /*3370*/  MOV R35, R87 ;  /* 0x0000005700237202 */ /* 0x000fe20000000f00 */
[----:B------:R-:W1:Y:S01]  /*3380*/  MUFU.EX2 R46, R46 ;  /* 0x0000002e002e7308 */ /* 0x000e620000000800 */
[----:B---3--:R-:W-:Y:S01]  /*3390*/  FADD.FTZ R0, R42, R3 ;  /* 0x000000032a007221 */ /* 0x008fe20000010000 */
[----:B------:R-:W-:Y:S01]  /*33a0*/  FADD.FTZ R20, R94, R43 ;  /* 0x0000002b5e147221 */ /* 0x000fe20000010000 */
[----:B0-----:R-:W-:-:S02]  /*33b0*/  IMAD.MOV.U32 R38, RZ, RZ, R87 ;  /* 0x000000ffff267224 */ /* 0x001fc400078e0057 */
[----:B------:R-:W-:-:S03]  /*33c0*/  IMAD.MOV.U32 R26, RZ, RZ, R87 ;  /* 0x000000ffff1a7224 */ /* 0x000fc600078e0057 */
[----:B------:R0:W3:Y:S01]  /*33d0*/  MUFU.EX2 R147, R48 ;  /* 0x0000003000937308 */ /* 0x0000e20000000800 */
[C---:B--2---:R-:W-:Y:S01]  /*33e0*/  FADD.FTZ R3, R145.reuse, R0 ;  /* 0x0000000091037221 */ /* 0x044fe20000010000 */
[----:B------:R-:W-:Y:S01]  /*33f0*/  F2FP.BF16.F32.PACK_AB R145, R145, R42 ;  /* 0x0000002a9191723e */ /* 0x000fe200000010ff */
[----:B------:R-:W-:-:S05]  /*3400*/  IMAD.MOV.U32 R42, RZ, RZ, R87 ;  /* 0x000000ffff2a7224 */ /* 0x000fca00078e0057 */
[----:B------:R-:W2:Y:S01]  /*3410*/  MUFU.EX2 R50, R50 ;  /* 0x0000003200327308 */ /* 0x000ea20000000800 */
[----:B-1----:R-:W-:Y:S01]  /*3420*/  FADD.FTZ R0, R46, R3 ;  /* 0x000000032e007221 */ /* 0x002fe20000010000 */
[----:B0-----:R-:W-:-:S06]  /*3430*/  IMAD.MOV.U32 R48, RZ, RZ, R87 ;  /* 0x000000ffff307224 */ /* 0x001fcc00078e0057 */
        /* <DEDUP_REMOVED lines=9> */
[----:B------:R-:W-:Y:S02]  /*34d0*/  F2FP.BF16.F32.PACK_AB R149, R149, R50 ;  /* 0x000000329595723e */ /* 0x000fe400000010ff */
[----:B------:R-:W-:-:S04]  /*34e0*/  MOV R50, R87 ;  /* 0x0000005700327202 */ /* 0x000fc80000000f00 */
[----:B------:R-:W1:Y:S01]  /*34f0*/  MUFU.EX2 R37, R96 ;  /* 0x0000006000257308 */ /* 0x000e620000000800 */
[----:B---3--:R-:W-:Y:S01]  /*3500*/  FADD.FTZ R0, R54, R3 ;  /* 0x0000000336007221 */ /* 0x008fe20000010000 */
[----:B0-----:R-:W-:-:S06]  /*3510*/  IMAD.MOV.U32 R56, RZ, RZ, R87 ;  /* 0x000000ffff387224 */ /* 0x001fcc00078e0057 */
[----:B------:R-:W0:Y:S01]  /*3520*/  MUFU.EX2 R34, R34 ;  /* 0x0000002200227308 */ /* 0x000e220000000800 */
[C---:B--2---:R-:W-:Y:S01]  /*3530*/  FADD.FTZ R3, R151.reuse, R0 ;  /* 0x0000000097037221 */ /* 0x044fe20000010000 */
[----:B------:R-:W-:Y:S01]  /*3540*/  F2FP.BF16.F32.PACK_AB R151, R151, R54 ;  /* 0x000000369797723e */ /* 0x000fe200000010ff */
[----:B------:R-:W-:-:S05]  /*3550*/  IMAD.MOV.U32 R54, RZ, RZ, R87 ;  /* 0x000000ffff367224 */ /* 0x000fca00078e0057 */
[----:B------:R-:W2:Y:S01]  /*3560*/  MUFU.EX2 R98, R98 ;  /* 0x0000006200627308 */ /* 0x000ea20000000800 */
[C---:B-1----:R-:W-:Y:S01]  /*3570*/  FADD.FTZ R43, R37.reuse, R20 ;  /* 0x00000014252b7221 */ /* 0x042fe20000010000 */
[----:B------:R-:W-:Y:S01]  /*3580*/  F2FP.BF16.F32.PACK_AB R150, R37, R94 ;  /* 0x0000005e2596723e */ /* 0x000fe200000010ff */
[----:B------:R-:W-:-:S05]  /*3590*/  IMAD.MOV.U32 R37, RZ, RZ, R87 ;  /* 0x000000ffff257224 */ /* 0x000fca00078e0057 */
[----:B------:R1:W3:Y:S01]  /*35a0*/  MUFU.EX2 R153, R32 ;  /* 0x0000002000997308 */ /* 0x0002e20000000800 */
[----:B0-----:R-:W-:-:S07]  /*35b0*/  FADD.FTZ R0, R34, R3 ;  /* 0x0000000322007221 */ /* 0x001fce0000010000 */
[----:B------:R-:W0:Y:S01]  /*35c0*/  MUFU.EX2 R9, R100 ;  /* 0x0000006400097308 */ /* 0x000e220000000800 */
[----:B--2---:R-:W-:Y:S01]  /*35d0*/  FADD.FTZ R20, R98, R43 ;  /* 0x0000002b62147221 */ /* 0x004fe20000010000 */
[--C-:B------:R-:W-:Y:S02]  /*35e0*/  IMAD.MOV.U32 R43, RZ, RZ, R87.reuse ;  /* 0x000000ffff2b7224 */ /* 0x100fe400078e0057 */
[----:B-1----:R-:W-:-:S04]  /*35f0*/  IMAD.MOV.U32 R32, RZ, RZ, R87 ;  /* 0x000000ffff207224 */ /* 0x002fc800078e0057 */
        /* <DEDUP_REMOVED lines=11> */
[----:B0-----:R-:W-:-:S06]  /*36b0*/  IMAD.MOV.U32 R36, RZ, RZ, R87 ;  /* 0x000000ffff247224 */ /* 0x001fcc00078e0057 */
[----:B------:R-:W0:Y:S01]  /*36c0*/  MUFU.EX2 R66, R66 ;  /* 0x0000004200427308 */ /* 0x000e220000000800 */
[C---:B---3--:R-:W-:Y:S01]  /*36d0*/  FADD.FTZ R9, R155.reuse, R0 ;  /* 0x000000009b097221 */ /* 0x048fe20000010000 */
[----:B------:R-:W-:Y:S01]  /*36e0*/  F2FP.BF16.F32.PACK_AB R155, R155, R62 ;  /* 0x0000003e9b9b723e */ /* 0x000fe200000010ff */
[----:B------:R-:W-:-:S05]  /*36f0*/  IMAD.MOV.U32 R62, RZ, RZ, R87 ;  /* 0x000000ffff3e7224 */ /* 0x000fca00078e0057 */
[----:B------:R-:W2:Y:S01]  /*3700*/  MUFU.EX2 R64, R64 ;  /* 0x0000004000407308 */ /* 0x000ea20000000800 */
[C---:B-1----:R-:W-:Y:S01]  /*3710*/  FADD.FTZ R15, R39.reuse, R20 ;  /* 0x00000014270f7221 */ /* 0x042fe20000010000 */
[----:B------:R-:W-:Y:S01]  /*3720*/  F2FP.BF16.F32.PACK_AB R154, R39, R60 ;  /* 0x0000003c279a723e */ /* 0x000fe200000010ff */
[----:B------:R-:W-:Y:S01]  /*3730*/  IMAD.MOV.U32 R39, RZ, RZ, R87 ;  /* 0x000000ffff277224 */ /* 0x000fe200078e0057 */
[----:B------:R-:W-:-:S04]  /*3740*/  MOV R60, R87 ;  /* 0x00000057003c7202 */ /* 0x000fc80000000f00 */
[----:B------:R1:W3:Y:S01]  /*3750*/  MUFU.EX2 R157, R40 ;  /* 0x00000028009d7308 */ /* 0x0002e20000000800 */
[----:B0-----:R-:W-:-:S07]  /*3760*/  FADD.FTZ R0, R66, R9 ;  /* 0x0000000942007221 */ /* 0x001fce0000010000 */
[----:B------:R0:W4:Y:S01]  /*3770*/  MUFU.EX2 R13, R58 ;  /* 0x0000003a000d7308 */ /* 0x0001220000000800 */
[----:B--2---:R-:W-:Y:S01]  /*3780*/  FADD.FTZ R20, R64, R15 ;  /* 0x0000000f40147221 */ /* 0x004fe20000010000 */
[----:B-1----:R-:W-:-:S06]  /*3790*/  MOV R40, R87 ;  /* 0x0000005700287202 */ /* 0x002fcc0000000f00 */
[----:B------:R-:W1:Y:S01]  /*37a0*/  MUFU.EX2 R70, R70 ;  /* 0x0000004600467308 */ /* 0x000e620000000800 */
[C---:B---3--:R-:W-:Y:S01]  /*37b0*/  FADD.FTZ R9, R157.reuse, R0 ;  /* 0x000000009d097221 */ /* 0x048fe20000010000 */
[----:B------:R-:W-:Y:S01]  /*37c0*/  F2FP.BF16.F32.PACK_AB R157, R157, R66 ;  /* 0x000000429d9d723e */ /* 0x000fe200000010ff */
[--C-:B------:R-:W-:Y:S02]  /*37d0*/  IMAD.MOV.U32 R66, RZ, RZ, R87.reuse ;  /* 0x000000ffff427224 */ /* 0x100fe400078e0057 */
[----:B0-----:R-:W-:-:S03]  /*37e0*/  IMAD.MOV.U32 R58, RZ, RZ, R87 ;  /* 0x000000ffff3a7224 */ /* 0x001fc600078e0057 */
[----:B------:R-:W0:Y:S01]  /*37f0*/  MUFU.EX2 R68, R68 ;  /* 0x0000004400447308 */ /* 0x000e220000000800 */
[C---:B----4-:R-:W-:Y:S01]  /*3800*/  FADD.FTZ R15, R13.reuse, R20 ;  /* 0x000000140d0f7221 */ /* 0x050fe20000010000 */
[----:B------:R-:W-:Y:S01]  /*3810*/  F2FP.BF16.F32.PACK_AB R156, R13, R64 ;  /* 0x000000400d9c723e */ /* 0x000fe200000010ff */
[----:B------:R-:W-:-:S05]  /*3820*/  IMAD.MOV.U32 R64, RZ, RZ, R87 ;  /* 0x000000ffff407224 */ /* 0x000fca00078e0057 */
[----:B------:R-:W2:Y:S01]  /*3830*/  MUFU.EX2 R21, R21 ;  /* 0x0000001500157308 */ /* 0x000ea20000000800 */
[----:B-1----:R-:W-:Y:S01]  /*3840*/  FADD.FTZ R0, R70, R9 ;  /* 0x0000000946007221 */ /* 0x002fe20000010000 */
[----:B------:R-:W-:-:S06]  /*3850*/  IMAD.MOV.U32 R9, RZ, RZ, 0x3f800000 ;  /* 0x3f800000ff097424 */ /* 0x000fcc00078e00ff */
[----:B------:R-:W1:Y:S01]  /*3860*/  MUFU.EX2 R41, R41 ;  /* 0x0000002900297308 */ /* 0x000e620000000800 */
[----:B0-----:R-:W-:Y:S01]  /*3870*/  FADD.FTZ R20, R68, R15 ;  /* 0x0000000f44147221 */ /* 0x001fe20000010000 */
[----:B--2---:R-:W-:-:S03]  /*3880*/  F2FP.BF16.F32.PACK_AB R158, R21, R68 ;  /* 0x00000044159e723e */ /* 0x004fc600000010ff */
[----:B------:R-:W-:Y:S01]  /*3890*/  FADD.FTZ R3, R21, R20 ;  /* 0x0000001415037221 */ /* 0x000fe20000010000 */
[--C-:B------:R-:W-:Y:S02]  /*38a0*/  IMAD.MOV.U32 R68, RZ, RZ, R87.reuse ;  /* 0x000000ffff447224 */ /* 0x100fe400078e0057 */
[C---:B-1----:R-:W-:Y:S01]  /*38b0*/  FADD.FTZ R0, R41.reuse, R0 ;  /* 0x0000000029007221 */ /* 0x042fe20000010000 */
[----:B------:R-:W-:Y:S01]  /*38c0*/  F2FP.BF16.F32.PACK_AB R159, R41, R70 ;  /* 0x00000046299f723e */ /* 0x000fe200000010ff */
[----:B------:R-:W-:Y:S01]  /*38d0*/  IMAD.MOV.U32 R41, RZ, RZ, R87 ;  /* 0x000000ffff297224 */ /* 0x000fe200078e0057 */
[----:B------:R-:W-:Y:S01]  /*38e0*/  MOV R70, R87 ;  /* 0x0000005700467202 */ /* 0x000fe20000000f00 */
[----:B------:R-:W-:Y:S06]  /*38f0*/  @!P1 BRA `(.L_x_198) ;  /* 0x0000002400349947 */ /* 0x000fec0003800000 */
[----:B------:R-:W-:Y:S01]  /*3900*/  VIADD R13, R88, 0xfffffffe ;  /* 0xfffffffe580d7836 */ /* 0x000fe20000000000 */
[----:B------:R-:W-:Y:S01]  /*3910*/  MOV R9, 0x3f800000 ;  /* 0x3f80000000097802 */ /* 0x000fe20000000f00 */
[----:B------:R-:W-:Y:S01]  /*3920*/  IMAD.MOV.U32 R21, RZ, RZ, R12 ;  /* 0x000000ffff157224 */ /* 0x000fe200078e000c */
[----:B------:R-:W-:Y:S01]  /*3930*/  CS2R R86, SRZ ;  /* 0x0000000000567805 */ /* 0x000fe2000001ff00 */
[----:B------:R-:W-:Y:S01]  /*3940*/  IMAD.MOV.U32 R15, RZ, RZ, R8 ;  /* 0x000000ffff0f7224 */ /* 0x000fe200078e0008 */
        /* <DEDUP_REMOVED lines=34> */
.L_x_209:
[----:B------:R-:W-:-:S04]  /*3b70*/  UISETP.NE.AND UP0, UPT, UR5, 0x1, UPT ;  /* 0x000000010500788c */ /* 0x000fc8000bf05270 */
[----:B------:R-:W-:-:S04]  /*3b80*/  USEL UR39, URZ, 0x1, UP0 ;  /* 0x000000013f277887 */ /* 0x000fc80008000000 */
[----:B------:R-:W-:Y:S01]  /*3b90*/  ULOP3.LUT UR39, UR4, UR39, URZ, 0x3c, !UPT ;  /* 0x0000002704277292 */ /* 0x000fe2000f8e3c3f */
[----:B------:R-:W-:Y:S11]  /*3ba0*/  @!P0 BRA `(.L_x_199) ;  /* 0x0000000000048947 */ /* 0x000ff60003800000 */
[----:B------:R-:W-:Y:S01]  /*3bb0*/  BPT.TRAP 0x1 ;  /* 0x000000040000795c */ /* 0x000fe20000300000 */
.L_x_199:
        /* <DEDUP_REMOVED lines=12> */
.L_x_200:
[----:B-1----:R-:W-:Y:S05]  /*3c80*/  @P1 BRA `(.L_x_201) ;  /* 0x0000000000081947 */ /* 0x002fea0003800000 */
[----:B------:R-:W1:Y:S02]  /*3c90*/  SYNCS.PHASECHK.TRANS64.TRYWAIT P1, [UR8+0x2a830], R8 ;  /* 0x02a83008ff0075a7 */ /* 0x000e640008020148 */
[----:B-1----:R-:W-:Y:S05]  /*3ca0*/  @!P1 BRA `(.L_x_202) ;  /* 0x000000a000c09947 */ /* 0x002fea0003800000 */
.L_x_201:
        /* <DEDUP_REMOVED lines=139> */
.L_x_203:
[----:B------:R-:W-:Y:S01]  /*4560*/  ULEA UR9, UR5, UR7, 0x3 ;  /* 0x0000000705097291 */ /* 0x000fe2000f8e183f */
[----:B01----:R-:W-:-:S05]  /*4570*/  IMAD.U32 R8, RZ, RZ, UR4 ;  /* 0x00000004ff087e24 */ /* 0x003fca000f8e00ff */
[----:B------:R-:W-:-:S04]  /*4580*/  SHF.L.U32 R8, R8, 0x1f, RZ ;  /* 0x0000001f08087819 */ /* 0x000fc800000006ff */
[----:B------:R0:W1:Y:S01]  /*4590*/  SYNCS.PHASECHK.TRANS64.TRYWAIT P1, [UR9+0x2a850], R8 ;  /* 0x02a85008ff0075a7 */ /* 0x0000620008020149 */
[----:B------:R-:W-:Y:S05]  /*45a0*/  @!P0 BRA `(.L_x_204) ;  /* 0x0000000000048947 */ /* 0x000fea0003800000 */
[----:B------:R-:W-:Y:S01]  /*45b0*/  BPT.TRAP 0x1 ;  /* 0x000000040000795c */ /* 0x000fe20000300000 */
.L_x_204:
[----:B-1----:R-:W-:Y:S05]  /*45c0*/  @P1 BRA `(.L_x_205) ;  /* 0x0000000000081947 */ /* 0x002fea0003800000 */
[----:B------:R-:W1:Y:S02]  /*45d0*/  SYNCS.PHASECHK.TRANS64.TRYWAIT P1, [UR9+0x2a850], R8 ;  /* 0x02a85008ff0075a7 */ /* 0x000e640008020149 */
[----:B-1----:R-:W-:Y:S05]  /*45e0*/  @!P1 BRA `(.L_x_206) ;  /* 0x0000009800889947 */ /* 0x002fea0003800000 */
.L_x_205:
        /* <DEDUP_REMOVED lines=36> */
[----:B------:R-:W-:Y:S05]  /*4830*/  @!P0 BRA `(.L_x_207) ;  /* 0x0000000000048947 */ /* 0x000fea0003800000 */
[----:B------:R-:W-:Y:S01]  /*4840*/  BPT.TRAP 0x1 ;  /* 0x000000040000795c */ /* 0x000fe20000300000 */
.L_x_207:
        /* <DEDUP_REMOVED lines=14> */
[----:B------:R-:W2:Y:S01]  /*4930*/  MUFU.TANH R14, R14 ;  /* 0x0000000e000e7308 */ /* 0x000ea20000002400 */
[----:B------:R-:W-:Y:S01]  /*4940*/  FMUL.FTZ R96, R102, UR6 ;  /* 0x0000000666607c20 */ /* 0x000fe20008410000 */
        /* <DEDUP_REMOVED lines=15> */
[----:B--2---:R-:W-:Y:S01]  /*4a40*/  FMNMX.FTZ R11, R14, R21, !PT ;  /* 0x000000150e0b7209 */ /* 0x004fe20007810000 */
[----:B------:R-:W-:Y:S01]  /*4a50*/  FMUL.FTZ R174, R113, UR6 ;  /* 0x0000000671ae7c20 */ /* 0x000fe20008410000 */
[----:B------:R-:W-:Y:S01]  /*4a60*/  FMUL.FTZ R110, R115, UR6 ;  /* 0x00000006736e7c20 */ /* 0x000fe20008410000 */
[----:B------:R-:W-:Y:S01]  /*4a70*/  FMUL.FTZ R176, R116, UR6 ;  /* 0x0000000674b07c20 */ /* 0x000fe20008410000 */
[----:B------:R-:W-:Y:S01]  /*4a80*/  FMUL.FTZ R112, R118, UR6 ;  /* 0x0000000676707c20 */ /* 0x000fe20008410000 */
[----:B------:R-:W-:Y:S01]  /*4a90*/  FMUL.FTZ R178, R117, UR6 ;  /* 0x0000000675b27c20 */ /* 0x000fe20008410000 */
[----:B------:R-:W-:Y:S01]  /*4aa0*/  FMUL.FTZ R114, R119, UR6 ;  /* 0x0000000677727c20 */ /* 0x000fe20008410000 */
[----:B------:R-:W2:Y:S01]  /*4ab0*/  MUFU.TANH R140, R140 ;  /* 0x0000008c008c7308 */ /* 0x000ea20000002400 */
        /* <DEDUP_REMOVED lines=21> */
[----:B------:R-:W-:-:S02]  /*4c10*/  UIADD3 UR8, UR8, 0x2a840, URZ ;  /* 0x0002a84008087890 */ /* 0x000fc4000fffe03f */
[----:B------:R-:W2:Y:S01]  /*4c20*/  MUFU.TANH R90, R90 ;  /* 0x0000005a005a7308 */ /* 0x000ea20000002400 */
[----:B---3--:R-:W-:Y:S01]  /*4c30*/  FMNMX.FTZ R11, R88, R11, !PT ;  /* 0x0000000b580b7209 */ /* 0x008fe20007810000 */
[----:B------:R-:W-:-:S06]  /*4c40*/  UPRMT UR8, UR11, 0x654, UR8 ;  /* 0x000006540b087896 */ /* 0x000fcc0008000008 */
[----:B------:R-:W3:Y:S01]  /*4c50*/  MUFU.TANH R144, R144 ;  /* 0x0000009000907308 */ /* 0x000ee20000002400 */
[----:B-1----:R-:W-:Y:S02]  /*4c60*/  FMNMX.FTZ R9, R142, R9, !PT ;  /* 0x000000098e097209 */ /* 0x002fe40007810000 */
[----:B------:R-:W-:Y:S05]  /*4c70*/  SYNCS.ARRIVE.TRANS64.RED.A1T0 RZ, [UR8], RZ ;  /* 0x000000ffffff79a7 */ /* 0x000fea0008100408 */
        /* <DEDUP_REMOVED lines=77> */
[----:B-1----:R-:W-:Y:S02]  /*5150*/  FMNMX.FTZ R11, R134, R11, !PT ;  /* 0x0000000b860b7209 */ /* 0x002fe40007810000 */
[----:B--2---:R-:W-:-:S05]  /*5160*/  FMNMX.FTZ R9, R190, R9, !PT ;  /* 0x00000009be097209 */ /* 0x004fca0007810000 */
[----:B0-----:R-:W0:Y:S01]  /*5170*/  SHFL.BFLY PT, R8, R9, 0x2, 0x1f ;  /* 0x0c401f0009087f89 */ /* 0x001e2200000e0000 */
[----:B---3--:R-:W-:-:S05]  /*5180*/  FMNMX.FTZ R10, R188, R11, !PT ;  /* 0x0000000bbc0a7209 */ /* 0x008fca0007810000 */
        /* <DEDUP_REMOVED lines=39> */
[----:B------:R-:W-:Y:S01]  /*5400*/  FFMA.FTZ R95, R158, R11, -R107 ;  /* 0x0000000b9e5f7223 */ /* 0x000fe2000001086b */
[----:B------:R-:W1:Y:S01]  /*5410*/  MUFU.EX2 R14, R14 ;  /* 0x0000000e000e7308 */ /* 0x000e620000000800 */
        /* <DEDUP_REMOVED lines=15> */
[----:B------:R-:W2:Y:S01]  /*5510*/  MUFU.EX2 R137, R137 ;  /* 0x0000008900897308 */ /* 0x000ea20000000800 */
        /* <DEDUP_REMOVED lines=8> */
[----:B0-----:R-:W-:Y:S01]  /*55a0*/  FADD.FTZ R3, R136, R3 ;  /* 0x0000000388037221 */ /* 0x001fe20000010000 */
[-C--:B------:R-:W-:Y:S01]  /*55b0*/  FFMA.FTZ R105, R186, R11.reuse, -R107 ;  /* 0x0000000bba697223 */ /* 0x080fe2000001086b */
[-C--:B------:R-:W-:Y:S01]  /*55c0*/  FFMA.FTZ R130, R130, R11.reuse, -R109 ;  /* 0x0000000b82827223 */ /* 0x080fe2000001086d */
[-C--:B------:R-:W-:Y:S01]  /*55d0*/  FFMA.FTZ R158, R132, R11.reuse, -R107 ;  /* 0x0000000b849e7223 */ /* 0x080fe2000001086b */
[-C--:B------:R-:W-:Y:S01]  /*55e0*/  FFMA.FTZ R134, R134, R11.reuse, -R109 ;  /* 0x0000000b86867223 */ /* 0x080fe2000001086d */
[-C--:B------:R-:W-:Y:S01]  /*55f0*/  FFMA.FTZ R107, R190, R11.reuse, -R107 ;  /* 0x0000000bbe6b7223 */ /* 0x080fe2000001086b */
[----:B------:R-:W-:Y:S01]  /*5600*/  FFMA.FTZ R109, R188, R11, -R109 ;  /* 0x0000000bbc6d7223 */ /* 0x000fe2000001086d */
[----:B------:R-:W0:Y:S01]  /*5610*/  MUFU.EX2 R139, R139 ;  /* 0x0000008b008b7308 */ /* 0x000e220000000800 */
[----:B--2---:R-:W-:-:S07]  /*5620*/  FADD.FTZ R0, R137, R0 ;  /* 0x0000000089007221 */ /* 0x004fce0000010000 */
[----:B------:R-:W2:Y:S01]  /*5630*/  MUFU.EX2 R21, R21 ;  /* 0x0000001500157308 */ /* 0x000ea20000000800 */
[----:B-1----:R-:W-:-:S07]  /*5640*/  FADD.FTZ R92, R138, R3 ;  /* 0x000000038a5c7221 */ /* 0x002fce0000010000 */
[----:B------:R-:W1:Y:S01]  /*5650*/  MUFU.EX2 R20, R20 ;  /* 0x0000001400147308 */ /* 0x000e620000000800 */
[----:B0-----:R-:W-:-:S07]  /*5660*/  FADD.FTZ R3, R139, R0 ;  /* 0x000000008b037221 */ /* 0x001fce0000010000 */
        /* <DEDUP_REMOVED lines=79> */
[----:B--2---:R-:W-:Y:S01]  /*5b60*/  FADD.FTZ R0, R159, R0 ;  /* 0x000000009f007221 */ /* 0x004fe20000010000 */
[----:B-1----:R-:W-:-:S03]  /*5b70*/  FADD.FTZ R3, R107, R92 ;  /* 0x0000005c6b037221 */ /* 0x002fc60000010000 */
[----:B0-----:R-:W-:Y:S01]  /*5b80*/  FADD.FTZ R0, R109, R0 ;  /* 0x000000006d007221 */ /* 0x001fe20000010000 */
[----:B------:R-:W-:Y:S06]  /*5b90*/  @!P0 BRA `(.L_x_208) ;  /* 0x0000000000048947 */ /* 0x000fec0003800000 */
[----:B------:R-:W-:Y:S01]  /*5ba0*/  BPT.TRAP 0x1 ;  /* 0x000000040000795c */ /* 0x000fe20000300000 */
.L_x_208:
        /* <DEDUP_REMOVED lines=34> */
.L_x_198:
        /* <DEDUP_REMOVED lines=67> */
.L_x_210:
        /* <DEDUP_REMOVED lines=9> */
.L_x_211:
[----:B-1----:R-:W-:Y:S05]  /*6290*/  @P1 BRA `(.L_x_212) ;  /* 0x0000000000081947 */ /* 0x002fea0003800000 */
[----:B------:R-:W1:Y:S02]  /*62a0*/  SYNCS.PHASECHK.TRANS64.TRYWAIT P1, [UR5+0x2a850], R4 ;  /* 0x02a85004ff0075a7 */ /* 0x000e640008020145 */
[----:B-1----:R-:W-:Y:S05]  /*62b0*/  @!P1 BRA `(.L_x_213) ;  /* 0x0000007c006c9947 */ /* 0x002fea0003800000 */
.L_x_212:
[----:B------:R-:W-:Y:S01]  /*62c0*/  UIADD3 UR4, UR4, 0x400, URZ ;  /* 0x0000040004047890 */ /* 0x000fe2000fffe03f */
[----:B------:R-:W-:Y:S01]  /*62d0*/  WARPGROUP.ARRIVE ;  /* 0x00000000000079c5 */ /* 0x000fe20000000000 */
[----:B------:R-:W-:Y:S01]  /*62e0*/  UMOV UR11, 0x40000040 ;  /* 0x40000040000b7882 */ /* 0x000fe20000000000 */
[----:B01----:R-:W0:Y:S01]  /*62f0*/  SHFL.BFLY PT, R4, R3, 0x2, 0x1f ;  /* 0x0c401f0003047f89 */ /* 0x003e2200000e0000 */
[----:B------:R-:W-:Y:S01]  /*6300*/  USHF.R.U32.HI UR4, URZ, 0x4, UR4 ;  /* 0x000000043f047899 */ /* 0x000fe20008011604 */
[----:B------:R-:W-:Y:S02]  /*6310*/  IMAD.MOV.U32 R13, RZ, RZ, RZ ;  /* 0x000000ffff0d7224 */ /* 0x000fe400078e00ff */
[----:B------:R-:W1:Y:S01]  /*6320*/  SHFL.BFLY PT, R5, R0, 0x2, 0x1f ;  /* 0x0c401f0000057f89 */ /* 0x000e6200000e0000 */
[----:B------:R-:W-:-:S04]  /*6330*/  ULOP3.LUT UR4, UR4, 0x3fff, URZ, 0xc0, !UPT ;  /* 0x00003fff04047892 */ /* 0x000fc8000f8ec03f */
[----:B------:R-:W-:-:S04]  /*6340*/  ULOP3.LUT UR4, UR4, 0x3000000, URZ, 0xfc, !UPT ;  /* 0x0300000004047892 */ /* 0x000fc8000f8efc3f */
[----:B------:R-:W-:-:S04]  /*6350*/  UIMAD UR4, UR38, 0x600, UR4 ;  /* 0x00000600260478a4 */ /* 0x000fc8000f8e0204 */
[----:B------:R-:W-:-:S03]  /*6360*/  UIADD3 UR6, UR4, 0x80, URZ ;  /* 0x0000008004067890 */ /* 0x000fc6000fffe03f */
[----:B------:R-:W-:Y:S02]  /*6370*/  UMOV UR10, UR4 ;  /* 0x00000004000a7c82 */ /* 0x000fe40008000000 */
[----:B------:R-:W-:Y:S01]  /*6380*/  HGMMA.64x128x16.F32.BF16 R24, R136, gdesc[UR8].tnspB, R24, gsb0 ;  /* 0x41e0000888187df0 */ /* 0x000fe20008001818 */
[----:B------:R-:W-:Y:S01]  /*6390*/  UMOV UR11, 0x40000040 ;  /* 0x40000040000b7882 */ /* 0x000fe20000000000 */
[----:B------:R-:W-:Y:S01]  /*63a0*/  UMOV UR10, UR6 ;  /* 0x00000006000a7c82 */ /* 0x000fe20008000000 */
[----:B------:R-:W-:Y:S01]  /*63b0*/  UIADD3 UR6, UR4, 0x100, URZ ;  /* 0x0000010004067890 */ /* 0x000fe2000fffe03f */
[----:B0-----:R-:W-:Y:S01]  /*63c0*/  FADD.FTZ R4, R4, R3 ;  /* 0x0000000304047221 */ /* 0x001fe20000010000 */
[----:B------:R-:W-:Y:S01]  /*63d0*/  MOV R3, 0xff800000 ;  /* 0xff80000000037802 */ /* 0x000fe20000000f00 */
[----:B-1----:R-:W-:Y:S01]  /*63e0*/  FADD.FTZ R6, R5, R0 ;  /* 0x0000000005067221 */ /* 0x002fe20000010000 */
[----:B------:R-:W-:Y:S02]  /*63f0*/  IMAD.MOV.U32 R0, RZ, RZ, -0x800000 ;  /* 0xff800000ff007424 */ /* 0x000fe400078e00ff */
        /* <DEDUP_REMOVED lines=37> */
[----:B------:R-:W-:Y:S01]  /*6650*/  HGMMA.64x128x16.F32.BF16 R24, R152, gdesc[UR8].tnspB, R24, gsb0 ;  /* 0x41e0000898187df0 */ /* 0x000fe20008001818 */
[----:B------:R-:W-:Y:S01]  /*6660*/  UMOV UR10, UR4 ;  /* 0x00000004000a7c82 */ /* 0x000fe20008000000 */
[----:B------:R-:W-:Y:S01]  /*6670*/  UMOV UR11, 0x40000040 ;  /* 0x40000040000b7882 */ /* 0x000fe20000000000 */
[----:B------:R-:W-:Y:S02]  /*6680*/  WARPGROUP.DEPBAR.LE gsb0, 0x0 ;  /* 0x00008000000079c5 */ /* 0x000fe40000010000 */
[----:B------:R-:W-:-:S07]  /*6690*/  WARPGROUP.ARRIVE ;  /* 0x00000000000079c5 */ /* 0x000fce0000000000 */
[----:B------:R-:W-:Y:S03]  /*66a0*/  HGMMA.64x128x16.F32.BF16 R24, R156, gdesc[UR8].tnspB, R24, gsb0 ;  /* 0x41e000089c187df0 */ /* 0x000fe60008001818 */
[----:B------:R-:W-:Y:S02]  /*66b0*/  WARPGROUP.DEPBAR.LE gsb0, 0x0 ;  /* 0x00008000000079c5 */ /* 0x000fe40000010000 */
[----:B0-23--:R-:W-:Y:S05]  /*66c0*/  @!P0 BRA `(.L_x_214) ;  /* 0x0000000000048947 */ /* 0x00dfea0003800000 */
[----:B------:R-:W-:Y:S01]  /*66d0*/  BPT.TRAP 0x1 ;  /* 0x000000040000795c */ /* 0x000fe20000300000 */
.L_x_214:
[----:B------:R-:W-:Y:S01]  /*66e0*/  UIADD3 UR4, UR5, 0x2a860, URZ ;  /* 0x0002a86005047890 */ /* 0x000fe2000fffe03f */
[-C--:B------:R-:W-:Y:S01]  /*66f0*/  FMUL.FTZ R6, R29, R5.reuse ;  /* 0x000000051d067220 */ /* 0x080fe20000410000 */
[----:B------:R-:W-:Y:S01]  /*6700*/  UIADD3 UR38, UR38, 0x1, URZ ;  /* 0x0000000126267890 */ /* 0x000fe2000fffe03f */
[-C--:B------:R-:W-:Y:S01]  /*6710*/  FMUL.FTZ R94, R32, R5.reuse ;  /* 0x00000005205e7220 */ /* 0x080fe20000410000 */
[----:B------:R-:W-:Y:S01]  /*6720*/  UPRMT UR4, UR7, 0x654, UR4 ;  /* 0x0000065407047896 */ /* 0x000fe20008000004 */
[-C--:B------:R-:W-:Y:S01]  /*6730*/  FMUL.FTZ R89, R33, R5.reuse ;  /* 0x0000000521597220 */ /* 0x080fe20000410000 */
[----:B------:R-:W-:Y:S01]  /*6740*/  UISETP.NE.AND UP0, UPT, UR38, 0x2, UPT ;  /* 0x000000022600788c */ /* 0x000fe2000bf05270 */
[----:B------:R-:W-:Y:S01]  /*6750*/  FMUL.FTZ R90, R36, R5 ;  /* 0x00000005245a7220 */ /* 0x000fe20000410000 */
[----:B------:R-:W-:Y:S01]  /*6760*/  FMUL.FTZ R92, R34, R13 ;  /* 0x0000000d225c7220 */ /* 0x000fe20000410000 */
[-C--:B------:R-:W-:Y:S01]  /*6770*/  FMUL.FTZ R95, R24, R5.reuse ;  /* 0x00000005185f7220 */ /* 0x080fe20000410000 */
[-C--:B------:R-:W-:Y:S01]  /*6780*/  FMUL.FTZ R12, R25, R5.reuse ;  /* 0x00000005190c7220 */ /* 0x080fe20000410000 */
[-C--:B------:R-:W-:Y:S01]  /*6790*/  FMUL.FTZ R91, R28, R5.reuse ;  /* 0x000000051c5b7220 */ /* 0x080fe20000410000 */
[-C--:B------:R-:W-:Y:S01]  /*67a0*/  FMUL.FTZ R37, R37, R5.reuse ;  /* 0x0000000525257220 */ /* 0x080fe20000410000 */
[----:B------:R-:W-:Y:S01]  /*67b0*/  SYNCS.ARRIVE.TRANS64.RED.A1T0 RZ, [UR4], RZ ;  /* 0x000000ffffff79a7 */ /* 0x000fe20008100404 */
[----:B------:R-:W-:Y:S01]  /*67c0*/  USEL UR4, URZ, 0x1, UP0 ;  /* 0x000000013f047887 */ /* 0x000fe20008000000 */
        /* <DEDUP_REMOVED lines=51> */
[----:B------:R-:W-:Y:S01]  /*6b00*/  PLOP3.LUT P0, PT, PT, PT, PT, 0x8, 0x0 ;  /* 0x000000000000781c */ /* 0x000fe20003f0e170 */
[-C--:B------:R-:W-:Y:S01]  /*6b10*/  FMUL.FTZ R82, R82, R13.reuse ;  /* 0x0000000d52527220 */ /* 0x080fe20000410000 */
[-C--:B------:R-:W-:Y:S01]  /*6b20*/  FMUL.FTZ R83, R83, R13.reuse ;  /* 0x0000000d53537220 */ /* 0x080fe20000410000 */
[-C--:B------:R-:W-:Y:S01]  /*6b30*/  FMUL.FTZ R86, R86, R13.reuse ;  /* 0x0000000d56567220 */ /* 0x080fe20000410000 */
[----:B------:R-:W-:Y:S01]  /*6b40*/  FMUL.FTZ R87, R87, R13 ;  /* 0x0000000d57577220 */ /* 0x000fe20000410000 */
[----:B------:R-:W-:Y:S01]  /*6b50*/  VIADD R162, R162, 0x1 ;  /* 0x00000001a2a27836 */ /* 0x000fe20000000000 */
[----:B------:R-:W-:-:S02]  /*6b60*/  USEL UR38, UR38, URZ, UP0 ;  /* 0x0000003f26267287 */ /* 0x000fc40008000000 */
[----:B------:R-:W-:-:S12]  /*6b70*/  ULOP3.LUT UR39, UR39, UR4, URZ, 0x3c, !UPT ;  /* 0x0000000427277292 */ /* 0x000fd8000f8e3c3f */
.L_x_190:
[----:B------:R-:W0:Y:S01]  /*6b80*/  S2R R5, SR_CgaCtaId ;  /* 0x0000000000057919 */ /* 0x000e220000008800 */
[----:B------:R-:W-:Y:S01]  /*6b90*/  MOV R28, 0x400 ;  /* 0x00000400001c7802 */ /* 0x000fe20000000f00 */
[----:B------:R-:W-:Y:S01]  /*6ba0*/  BSSY B0, `(.L_x_215) ;  /* 0x00001f4000007945 */ /* 0x000fe20003800000 */
[----:B------:R-:W-:Y:S02]  /*6bb0*/  BAR.SYNC.DEFER_BLOCKING 0x5, 0x180 ;  /* 0x0146000000007b1d */ /* 0x000fe40000010000 */
[----:B0-----:R-:W-:-:S05]  /*6bc0*/  LEA R28, R5, R28, 0x18 ;  /* 0x0000001c051c7211 */ /* 0x001fca00078ec0ff */
[----:B------:R0:W1:Y:S01]  /*6bd0*/  LDS.128 R48, [R28+0x2a8d0] ;  /* 0x02a8d0001c307984 */ /* 0x0000620000000c00 */
[----:B------:R-:W-:Y:S06]  /*6be0*/  BAR.ARV 0x4, 0x180 ;  /* 0x0106000000007b1d */ /* 0x000fec0000002000 */
[----:B------:R-:W-:Y:S05]  /*6bf0*/  @P0 BRA `(.L_x_216) ;  /* 0x0000001400000947 */ /* 0x000fea0003800000 */
[----:B------:R-:W2:Y:S01]  /*6c00*/  S2R R5, SR_SWINHI ;  /* 0x0000000000057919 */ /* 0x000ea20000002f00 */
[----:B------:R-:W-:Y:S01]  /*6c10*/  F2FP.BF16.F32.PACK_AB R7, R7, R8 ;  /* 0x000000080707723e */ /* 0x000fe200000010ff */
[----:B------:R-:W-:Y:S01]  /*6c20*/  ULDC.64 UR4, c[0x0][0xc08] ;  /* 0x0003020000047ab9 */ /* 0x000fe20000000a00 */
        /* <DEDUP_REMOVED lines=10> */
[----:B------:R-:W-:-:S02]  /*6cd0*/  MOV R20, R28 ;  /* 0x0000001c00147202 */ /* 0x000fc40000000f00 */
[----:B--2---:R-:W-:-:S03]  /*6ce0*/  MOV R21, R5 ;  /* 0x0000000500157202 */ /* 0x004fc60000000f00 */
[----:B------:R-:W-:-:S03]  /*6cf0*/  IMAD.WIDE R4, R168, 0x2, R20 ;  /* 0x00000002a8047825 */ /* 0x000fc600078e0214 */
[C---:B------:R-:W-:Y:S02]  /*6d00*/  IADD3 R97, P6, R4.reuse, 0x20, RZ ;  /* 0x0000002004617810 */ /* 0x040fe40007fde0ff */
[C---:B------:R-:W-:Y:S02]  /*6d10*/  LOP3.LUT R9, R4.reuse, 0x380, RZ, 0xc0, !PT ;  /* 0x0000038004097812 */ /* 0x040fe400078ec0ff */
[C---:B------:R-:W-:Y:S01]  /*6d20*/  IADD3 R99, P5, R4.reuse, 0x40, RZ ;  /* 0x0000004004637810 */ /* 0x040fe20007fbe0ff */
[--C-:B------:R-:W-:Y:S01]  /*6d30*/  IMAD.X R31, RZ, RZ, R5.reuse, P6 ;  /* 0x000000ffff1f7224 */ /* 0x100fe200030e0605 */
[C---:B------:R-:W-:Y:S02]  /*6d40*/  IADD3 R101, P4, R4.reuse, 0x60, RZ ;  /* 0x0000006004657810 */ /* 0x040fe40007f9e0ff */
[----:B------:R-:W-:Y:S01]  /*6d50*/  IADD3 R103, P3, R4, 0x4000, RZ ;  /* 0x0000400004677810 */ /* 0x000fe20007f7e0ff */
[--C-:B------:R-:W-:Y:S01]  /*6d60*/  IMAD.X R27, RZ, RZ, R5.reuse, P5 ;  /* 0x000000ffff1b7224 */ /* 0x100fe200028e0605 */
[----:B------:R-:W-:Y:S01]  /*6d70*/  LOP3.LUT R14, R97, 0x380, RZ, 0xc0, !PT ;  /* 0x00000380610e7812 */ /* 0x000fe200078ec0ff */
[----:B------:R-:W-:Y:S01]  /*6d80*/  IMAD.X R15, RZ, RZ, R5, P4 ;  /* 0x000000ffff0f7224 */ /* 0x000fe200020e0605 */
[----:B------:R-:W-:-:S02]  /*6d90*/  SHF.R.U64 R9, R9, 0x3, RZ ;  /* 0x0000000309097819 */ /* 0x000fc400000012ff */
[----:B------:R-:W-:Y:S02]  /*6da0*/  LOP3.LUT R24, R99, 0x380, RZ, 0xc0, !PT ;  /* 0x0000038063187812 */ /* 0x000fe400078ec0ff */
[----:B-1----:R-:W-:Y:S02]  /*6db0*/  LOP3.LUT R48, R101, 0x380, RZ, 0xc0, !PT ;  /* 0x0000038065307812 */ /* 0x002fe400078ec0ff */
[----:B------:R-:W-:Y:S02]  /*6dc0*/  LOP3.LUT R72, R103, 0x380, RZ, 0xc0, !PT ;  /* 0x0000038067487812 */ /* 0x000fe400078ec0ff */
[C---:B------:R-:W-:Y:S02]  /*6dd0*/  IADD3 R105, P2, R4.reuse, 0x4020, RZ ;  /* 0x0000402004697810 */ /* 0x040fe40007f5e0ff */
[C---:B------:R-:W-:Y:S02]  /*6de0*/  IADD3 R107, P1, R4.reuse, 0x4040, RZ ;  /* 0x00004040046b7810 */ /* 0x040fe40007f3e0ff */
[----:B------:R-:W-:Y:S01]  /*6df0*/  IADD3 R109, P0, R4, 0x4060, RZ ;  /* 0x00004060046d7810 */ /* 0x000fe20007f1e0ff */
[--C-:B------:R-:W-:Y:S01]  /*6e00*/  IMAD.X R13, RZ, RZ, R5.reuse, P2 ;  /* 0x000000ffff0d7224 */ /* 0x100fe200010e0605 */
[----:B------:R-:W-:Y:S01]  /*6e10*/  SHF.R.U64 R14, R14, 0x3, RZ ;  /* 0x000000030e0e7819 */ /* 0x000fe200000012ff */
[--C-:B------:R-:W-:Y:S01]  /*6e20*/  IMAD.X R11, RZ, RZ, R5.reuse, P1 ;  /* 0x000000ffff0b7224 */ /* 0x100fe200008e0605 */
[----:B------:R-:W-:Y:S01]  /*6e30*/  LOP3.LUT R4, R9, R4, RZ, 0x3c, !PT ;  /* 0x0000000409047212 */ /* 0x000fe200078e3cff */
[----:B------:R-:W-:Y:S01]  /*6e40*/  IMAD.X R9, RZ, RZ, R5, P0 ;  /* 0x000000ffff097224 */ /* 0x000fe200000e0605 */
[----:B------:R-:W-:-:S02]  /*6e50*/  SHF.R.U64 R24, R24, 0x3, RZ ;  /* 0x0000000318187819 */ /* 0x000fc400000012ff */
[----:B------:R-:W-:Y:S02]  /*6e60*/  SHF.R.U64 R48, R48, 0x3, RZ ;  /* 0x0000000330307819 */ /* 0x000fe400000012ff */
[----:B------:R-:W-:Y:S02]  /*6e70*/  SHF.R.U64 R72, R72, 0x3, RZ ;  /* 0x0000000348487819 */ /* 0x000fe400000012ff */
[----:B------:R-:W-:Y:S02]  /*6e80*/  LOP3.LUT R30, R14, R97, RZ, 0x3c, !PT ;  /* 0x000000610e1e7212 */ /* 0x000fe400078e3cff */
[-C--:B------:R-:W-:Y:S02]  /*6e90*/  IADD3.X R25, RZ, R5.reuse, RZ, P3, !PT ;  /* 0x00000005ff197210 */ /* 0x080fe40001ffe4ff */
[----:B------:R-:W-:Y:S02]  /*6ea0*/  MOV R97, R4 ;  /* 0x0000000400617202 */ /* 0x000fe40000000f00 */
[----:B------:R-:W-:-:S02]  /*6eb0*/  LOP3.LUT R26, R24, R99, RZ, 0x3c, !PT ;  /* 0x00000063181a7212 */ /* 0x000fc400078e3cff */
[----:B------:R-:W-:Y:S01]  /*6ec0*/  F2FP.BF16.F32.PACK_AB R5, R10, R93 ;  /* 0x0000005d0a05723e */ /* 0x000fe200000010ff */
[----:B------:R-:W1:Y:S01]  /*6ed0*/  LDC.64 R98, c[0x0][0xc00] ;  /* 0x00030000ff627b82 */ /* 0x000e620000000a00 */
[----:B------:R-:W-:Y:S02]  /*6ee0*/  LOP3.LUT R14, R48, R101, RZ, 0x3c, !PT ;  /* 0x00000065300e7212 */ /* 0x000fe400078e3cff */
[----:B------:R-:W-:Y:S02]  /*6ef0*/  LOP3.LUT R24, R72, R103, RZ, 0x3c, !PT ;  /* 0x0000006748187212 */ /* 0x000fe400078e3cff */
[----:B------:R-:W-:Y:S02]  /*6f00*/  LOP3.LUT R10, R105, 0x380, RZ, 0xc0, !PT ;  /* 0x00000380690a7812 */ /* 0x000fe400078ec0ff */
[----:B------:R-:W-:Y:S02]  /*6f10*/  LOP3.LUT R48, R107, 0x380, RZ, 0xc0, !PT ;  /* 0x000003806b307812 */ /* 0x000fe400078ec0ff */
[----:B------:R-:W-:-:S02]  /*6f20*/  LOP3.LUT R72, R109, 0x380, RZ, 0xc0, !PT ;  /* 0x000003806d487812 */ /* 0x000fc400078ec0ff */
[----:B------:R-:W-:Y:S02]  /*6f30*/  SHF.R.U64 R10, R10, 0x3, RZ ;  /* 0x000000030a0a7819 */ /* 0x000fe400000012ff */
[----:B------:R-:W-:Y:S02]  /*6f40*/  SHF.R.U64 R48, R48, 0x3, RZ ;  /* 0x0000000330307819 */ /* 0x000fe400000012ff */
[----:B------:R-:W-:Y:S02]  /*6f50*/  SHF.R.U64 R72, R72, 0x3, RZ ;  /* 0x0000000348487819 */ /* 0x000fe400000012ff */
[----:B------:R-:W-:Y:S01]  /*6f60*/  F2FP.BF16.F32.PACK_AB R4, R12, R95 ;  /* 0x0000005f0c04723e */ /* 0x000fe200000010ff */
[----:B------:R-:W-:Y:S01]  /*6f70*/  BAR.SYNC.DEFER_BLOCKING 0x1, 0x100 ;  /* 0x0044000000007b1d */ /* 0x000fe20000010000 */
[----:B------:R-:W-:Y:S02]  /*6f80*/  LOP3.LUT R12, R10, R105, RZ, 0x3c, !PT ;  /* 0x000000690a0c7212 */ /* 0x000fe400078e3cff */
[----:B------:R-:W-:-:S02]  /*6f90*/  LOP3.LUT R10, R48, R107, RZ, 0x3c, !PT ;  /* 0x0000006b300a7212 */ /* 0x000fc400078e3cff */
[----:B------:R-:W-:Y:S02]  /*6fa0*/  LOP3.LUT R8, R72, R109, RZ, 0x3c, !PT ;  /* 0x0000006d48087212 */ /* 0x000fe400078e3cff */
[----:B------:R-:W-:Y:S02]  /*6fb0*/  MOV R72, R10 ;  /* 0x0000000a00487202 */ /* 0x000fe40000000f00 */
[----:B------:R-:W-:Y:S02]  /*6fc0*/  MOV R48, R8 ;  /* 0x0000000800307202 */ /* 0x000fe40000000f00 */
[----:B------:R-:W-:Y:S02]  /*6fd0*/  MOV R96, R30 ;  /* 0x0000001e00607202 */ /* 0x000fe40000000f00 */
[----:B------:R-:W-:Y:S01]  /*6fe0*/  F2FP.BF16.F32.PACK_AB R8, R89, R94 ;  /* 0x0000005e5908723e */ /* 0x000fe200000010ff */
[----:B------:R-:W2:Y:S01]  /*6ff0*/  LDC.64 R30, c[0x0][0xc00] ;  /* 0x00030000ff1e7b82 */ /* 0x000ea20000000a00 */
[----:B------:R-:W-:-:S02]  /*7000*/  F2FP.BF16.F32.PACK_AB R9, R35, R92 ;  /* 0x0000005c2309723e */ /* 0x000fc400000010ff */
[----:B------:R-:W-:Y:S02]  /*7010*/  F2FP.BF16.F32.PACK_AB R10, R37, R90 ;  /* 0x0000005a250a723e */ /* 0x000fe400000010ff */
[----:B------:R-:W-:Y:S02]  /*7020*/  F2FP.BF16.F32.PACK_AB R11, R39, R38 ;  /* 0x00000026270b723e */ /* 0x000fe400000010ff */
[----:B------:R-:W-:Y:S02]  /*7030*/  MOV R95, R26 ;  /* 0x0000001a005f7202 */ /* 0x000fe40000000f00 */
[----:B------:R-:W-:Y:S01]  /*7040*/  MOV R93, R14 ;  /* 0x0000000e005d7202 */ /* 0x000fe20000000f00 */
[----:B------:R3:W-:Y:S01]  /*7050*/  STSM.16.M88.4 [R97], R4 ;  /* 0x0000000461007844 */ /* 0x0007e20000000200 */
[----:B------:R-:W-:Y:S02]  /*7060*/  MOV R88, R12 ;  /* 0x0000000c00587202 */ /* 0x000fe40000000f00 */
[----:B------:R-:W-:Y:S01]  /*7070*/  MOV R91, R24 ;  /* 0x00000018005b7202 */ /* 0x000fe20000000f00 */
[----:B------:R-:W-:Y:S01]  /*7080*/  STSM.16.M88.4 [R96], R8 ;  /* 0x0000000860007844 */ /* 0x000fe20000000200 */
[----:B------:R-:W-:-:S02]  /*7090*/  F2FP.BF16.F32.PACK_AB R12, R33, R36 ;  /* 0x00000024210c723e */ /* 0x000fc400000010ff */
[----:B------:R-:W-:Y:S01]  /*70a0*/  F2FP.BF16.F32.PACK_AB R13, R29, R34 ;  /* 0x000000221d0d723e */ /* 0x000fe200000010ff */
[----:B------:R-:W-:Y:S01]  /*70b0*/  IMAD.MOV.U32 R29, RZ, RZ, RZ ;  /* 0x000000ffff1d7224 */ /* 0x000fe200078e00ff */
[----:B------:R-:W-:Y:S02]  /*70c0*/  F2FP.BF16.F32.PACK_AB R14, R53, R52 ;  /* 0x00000034350e723e */ /* 0x000fe400000010ff */
[----:B------:R-:W-:Y:S02]  /*70d0*/  F2FP.BF16.F32.PACK_AB R15, R55, R54 ;  /* 0x00000036370f723e */ /* 0x000fe400000010ff */
[----:B------:R-:W-:Y:S01]  /*70e0*/  F2FP.BF16.F32.PACK_AB R24, R57, R56 ;  /* 0x000000383918723e */ /* 0x000fe200000010ff */
[----:B--2---:R-:W-:Y:S01]  /*70f0*/  IMAD.WIDE R30, R18, 0x4, R30 ;  /* 0x00000004121e7825 */ /* 0x004fe200078e021e */
[----:B------:R-:W-:Y:S01]  /*7100*/  F2FP.BF16.F32.PACK_AB R25, R59, R58 ;  /* 0x0000003a3b19723e */ /* 0x000fe200000010ff */
[----:B------:R-:W2:Y:S01]  /*7110*/  LDC R56, c[0x0][0xbe8] ;  /* 0x0002fa00ff387b82 */ /* 0x000ea20000000800 */
[----:B---3--:R-:W-:-:S02]  /*7120*/  F2FP.BF16.F32.PACK_AB R4, R41, R40 ;  /* 0x000000282904723e */ /* 0x008fc400000010ff */
[----:B------:R-:W-:Y:S02]  /*7130*/  F2FP.BF16.F32.PACK_AB R5, R43, R42 ;  /* 0x0000002a2b05723e */ /* 0x000fe400000010ff */
[----:B------:R-:W-:Y:S02]  /*7140*/  F2FP.BF16.F32.PACK_AB R6, R45, R44 ;  /* 0x0000002c2d06723e */ /* 0x000fe400000010ff */
[----:B------:R-:W-:Y:S02]  /*7150*/  F2FP.BF16.F32.PACK_AB R7, R47, R46 ;  /* 0x0000002e2f07723e */ /* 0x000fe400000010ff */
[----:B------:R-:W-:Y:S02]  /*7160*/  F2FP.BF16.F32.PACK_AB R26, R61, R60 ;  /* 0x0000003c3d1a723e */ /* 0x000fe400000010ff */
[----:B------:R-:W-:Y:S01]  /*7170*/  F2FP.BF16.F32.PACK_AB R27, R63, R62 ;  /* 0x0000003e3f1b723e */ /* 0x000fe200000010ff */
[----:B------:R3:W-:Y:S01]  /*7180*/  STSM.16.M88.4 [R95], R4 ;  /* 0x000000045f007844 */ /* 0x0007e20000000200 */
[----:B------:R-:W-:-:S02]  /*7190*/  F2FP.BF16.F32.PACK_AB R33, R75, R74 ;  /* 0x0000004a4b21723e */ /* 0x000fc400000010ff */
[----:B------:R-:W-:Y:S01]  /*71a0*/  F2FP.BF16.F32.PACK_AB R34, R77, R76 ;  /* 0x0000004c4d22723e */ /* 0x000fe200000010ff */
[----:B------:R4:W-:Y:S01]  /*71b0*/  STSM.16.M88.4 [R93], R12 ;  /* 0x0000000c5d007844 */ /* 0x0009e20000000200 */
[----:B------:R-:W-:Y:S02]  /*71c0*/  F2FP.BF16.F32.PACK_AB R35, R79, R78 ;  /* 0x0000004e4f23723e */ /* 0x000fe400000010ff */
[----:B------:R-:W-:Y:S01]  /*71d0*/  ISETP.NE.U32.AND P2, PT, RZ, UR4, PT ;  /* 0x00000004ff007c0c */ /* 0x000fe2000bf45070 */
[----:B------:R4:W-:Y:S01]  /*71e0*/  STSM.16.M88.4 [R91], R24 ;  /* 0x000000185b007844 */ /* 0x0009e20000000200 */
[----:B-1----:R-:W-:-:S03]  /*71f0*/  ISETP.NE.U32.AND P0, PT, R98, RZ, PT ;  /* 0x000000ff6200720c */ /* 0x002fc60003f05070 */
[----:B------:R4:W-:Y:S01]  /*7200*/  STSM.16.M88.4 [R88], R64 ;  /* 0x0000004058007844 */ /* 0x0009e20000000200 */
[----:B------:R-:W-:Y:S02]  /*7210*/  ISETP.NE.AND.EX P2, PT, RZ, UR5, PT, P2 ;  /* 0x00000005ff007c0c */ /* 0x000fe4000bf45320 */
[----:B------:R-:W-:Y:S01]  /*7220*/  ISETP.NE.AND.EX P0, PT, R99, RZ, PT, P0 ;  /* 0x000000ff6300720c */ /* 0x000fe20003f05300 */
[----:B------:R4:W-:Y:S04]  /*7230*/  STSM.16.M88.4 [R72], R32 ;  /* 0x0000002048007844 */ /* 0x0009e80000000200 */
[----:B------:R4:W-:Y:S01]  /*7240*/  STSM.16.M88.4 [R48], R80 ;  /* 0x0000005030007844 */ /* 0x0009e20000000200 */
[----:B------:R-:W-:Y:S05]  /*7250*/  BAR.SYNC.DEFER_BLOCKING 0x1, 0x100 ;  /* 0x0044000000007b1d */ /* 0x000fea0000010000 */
[----:B---3--:R-:W-:Y:S01]  /*7260*/  @P2 LEA R4, P3, R18, UR4, 0x2 ;  /* 0x0000000412042c11 */ /* 0x008fe2000f8610ff */
[----:B------:R-:W-:-:S03]  /*7270*/  ULDC UR4, c[0x0][0xa88] ;  /* 0x0002a20000047ab9 */ /* 0x000fc60000000800 */
[----:B------:R-:W-:Y:S02]  /*7280*/  @P2 LEA.HI.X R5, R18, UR5, R160, 0x2, P3 ;  /* 0x0000000512052c11 */ /* 0x000fe400098f14a0 */
[----:B------:R-:W-:Y:S01]  /*7290*/  MOV R7, UR4 ;  /* 0x0000000400077c02 */ /* 0x000fe20008000f00 */
[----:B------:R4:W5:Y:S01]  /*72a0*/  @P0 LDG.E R29, desc[UR36][R30.64] ;  /* 0x000000241e1d0981 */ /* 0x000962000c1e1900 */
[----:B--2---:R-:W-:-:S04]  /*72b0*/  ISETP.NE.AND P1, PT, R56, 0x1, PT ;  /* 0x000000013800780c */ /* 0x004fc80003f25270 */
[----:B------:R4:W5:Y:S09]  /*72c0*/  @P2 LDG.E R7, desc[UR36][R4.64] ;  /* 0x0000002404072981 */ /* 0x000972000c1e1900 */
[----:B------:R-:W1:Y:S08]  /*72d0*/  @P1 LDC R6, c[0x0][0xbec] ;  /* 0x0002fb00ff061b82 */ /* 0x000e700000000800 */
[----:B------:R-:W2:Y:S01]  /*72e0*/  @P1 LDC R11, c[0x0][0xbf0] ;  /* 0x0002fc00ff0b1b82 */ /* 0x000ea20000000800 */
[----:B----4-:R-:W-:Y:S05]  /*72f0*/  @P2 BRA `(.L_x_217) ;  /* 0x0000000000102947 */ /* 0x010fea0003800000 */
[----:B------:R-:W-:Y:S05]  /*7300*/  @!P0 BRA `(.L_x_217) ;  /* 0x00000000000c8947 */ /* 0x000fea0003800000 */
[----:B------:R-:W3:Y:S04]  /*7310*/  LDG.E R4, desc[UR36][R30.64] ;  /* 0x000000241e047981 */ /* 0x000ee8000c1e1900 */
[----:B-----5:R-:W3:Y:S02]  /*7320*/  LDG.E R7, desc[UR36][R30.64+0x4] ;  /* 0x000004241e077981 */ /* 0x020ee4000c1e1900 */
[----:B---3--:R-:W-:-:S07]  /*7330*/  IMAD.IADD R7, R7, 0x1, -R4 ;  /* 0x0000000107077824 */ /* 0x008fce00078e0a04 */
.L_x_217:
[----:B------:R-:W-:Y:S01]  /*7340*/  SHF.R.S32.HI R48, RZ, 0x1f, R22 ;  /* 0x0000001fff307819 */ /* 0x000fe20000011416 */
[----:B------:R-:W-:Y:S01]  /*7350*/  IMAD R15, R23, 0x80, R166 ;  /* 0x00000080170f7824 */ /* 0x000fe200078e02a6 */
[----:B------:R-:W-:Y:S01]  /*7360*/  ULDC.64 UR4, c[0x0][0xb90] ;  /* 0x0002e40000047ab9 */ /* 0x000fe20000000a00 */
[--C-:B-----5:R-:W-:Y:S01]  /*7370*/  SHF.R.S32.HI R31, RZ, 0x1f, R29.reuse ;  /* 0x0000001fff1f7819 */ /* 0x120fe2000001141d */
[----:B------:R-:W-:Y:S01]  /*7380*/  IMAD.MOV.U32 R30, RZ, RZ, R29 ;  /* 0x000000ffff1e7224 */ /* 0x000fe200078e001d */
[----:B------:R-:W-:Y:S01]  /*7390*/  SEL R160, R160, RZ, !P0 ;  /* 0x000000ffa0a07207 */ /* 0x000fe20004000000 */
[----:B------:R-:W-:Y:S01]  /*73a0*/  IMAD R5, R48, UR4, RZ ;  /* 0x0000000430057c24 */ /* 0x000fe2000f8e02ff */
[----:B------:R-:W-:Y:S01]  /*73b0*/  SEL R57, R18, RZ, !P0 ;  /* 0x000000ff12397207 */ /* 0x000fe20004000000 */
[----:B-1----:R-:W-:-:S04]  /*73c0*/  @P1 IMAD.HI.U32 R6, R15, R6, RZ ;  /* 0x000000060f061227 */ /* 0x002fc800078e00ff */
[----:B------:R-:W-:Y:S01]  /*73d0*/  IMAD.MOV.U32 R9, RZ, RZ, R15 ;  /* 0x000000ffff097224 */ /* 0x000fe200078e000f */
[----:B--2---:R-:W-:Y:S01]  /*73e0*/  @P1 SHF.R.U32.HI R9, RZ, R11, R6 ;  /* 0x0000000bff091219 */ /* 0x004fe20000011606 */
[C---:B------:R-:W-:Y:S01]  /*73f0*/  IMAD R13, R22.reuse, UR5, R5 ;  /* 0x00000005160d7c24 */ /* 0x040fe2000f8e0205 */
[----:B------:R-:W-:Y:S01]  /*7400*/  LEA R11, R161, R2, 0x6 ;  /* 0x00000002a10b7211 */ /* 0x000fe200078e30ff */
[----:B------:R-:W-:Y:S01]  /*7410*/  IMAD.WIDE.U32 R4, R22, UR4, R30 ;  /* 0x0000000416047c25 */ /* 0x000fe2000f8e001e */
[----:B------:R-:W-:-:S03]  /*7420*/  ULDC.64 UR4, c[0x0][0xb98] ;  /* 0x0002e60000047ab9 */ /* 0x000fc60000000a00 */
[----:B------:R-:W-:Y:S02]  /*7430*/  IMAD.IADD R5, R5, 0x1, R13 ;  /* 0x0000000105057824 */ /* 0x000fe400078e020d */
[----:B------:R-:W-:Y:S02]  /*7440*/  IMAD.MOV R13, RZ, RZ, -R9 ;  /* 0x000000ffff0d7224 */ /* 0x000fe400078e0a09 */
[----:B------:R-:W-:-:S04]  /*7450*/  IMAD.WIDE R20, R11, 0x2, R20 ;  /* 0x000000020b147825 */ /* 0x000fc800078e0214 */
[----:B------:R-:W-:Y:S01]  /*7460*/  IMAD R6, R160, UR4, RZ ;  /* 0x00000004a0067c24 */ /* 0x000fe2000f8e02ff */
[C---:B------:R-:W-:Y:S01]  /*7470*/  IADD3 R45, P6, R20.reuse, 0x4000, RZ ;  /* 0x00004000142d7810 */ /* 0x040fe20007fde0ff */
[----:B------:R-:W-:Y:S01]  /*7480*/  IMAD.WIDE.U32 R4, R57, UR4, R4 ;  /* 0x0000000439047c25 */ /* 0x000fe2000f8e0004 */
[----:B------:R-:W-:Y:S02]  /*7490*/  IADD3 R41, P5, R20, 0x5000, RZ ;  /* 0x0000500014297810 */ /* 0x000fe40007fbe0ff */
[----:B------:R-:W-:Y:S01]  /*74a0*/  LOP3.LUT R44, R45, 0x380, RZ, 0xc0, !PT ;  /* 0x000003802d2c7812 */ /* 0x000fe200078ec0ff */
[----:B------:R-:W-:Y:S01]  /*74b0*/  IMAD R11, R56, R13, R15 ;  /* 0x0000000d380b7224 */ /* 0x000fe200078e020f */
[----:B------:R-:W-:Y:S01]  /*74c0*/  SHF.R.S32.HI R13, RZ, 0x1f, R9 ;  /* 0x0000001fff0d7819 */ /* 0x000fe20000011409 */
[----:B------:R-:W-:Y:S01]  /*74d0*/  IMAD R8, R57, UR5, R6 ;  /* 0x0000000539087c24 */ /* 0x000fe2000f8e0206 */
[----:B------:R-:W-:Y:S01]  /*74e0*/  IADD3 R4, P2, R9, R4, RZ ;  /* 0x0000000409047210 */ /* 0x000fe20007f5e0ff */
[----:B------:R-:W-:Y:S01]  /*74f0*/  ULDC.64 UR4, c[0x0][0xb88] ;  /* 0x0002e20000047ab9 */ /* 0x000fe20000000a00 */
[----:B------:R-:W-:Y:S01]  /*7500*/  SHF.R.S32.HI R6, RZ, 0x1f, R11 ;  /* 0x0000001fff067819 */ /* 0x000fe2000001140b */
[----:B------:R-:W-:Y:S01]  /*7510*/  IMAD R18, R23, 0x80, R165 ;  /* 0x0000008017127824 */ /* 0x000fe200078e02a5 */
[----:B------:R-:W-:Y:S01]  /*7520*/  IADD3.X R5, R13, R5, R8, P2, !PT ;  /* 0x000000050d057210 */ /* 0x000fe200017fe408 */
[----:B------:R-:W-:Y:S01]  /*7530*/  IMAD R59, R7, R56, RZ ;  /* 0x00000038073b7224 */ /* 0x000fe200078e02ff */
[----:B------:R-:W-:Y:S01]  /*7540*/  IADD3 R9, P3, R20, 0x2000, RZ ;  /* 0x0000200014097810 */ /* 0x000fe20007f7e0ff */
[----:B------:R-:W-:Y:S01]  /*7550*/  IMAD R10, R6, UR4, RZ ;  /* 0x00000004060a7c24 */ /* 0x000fe2000f8e02ff */
[----:B------:R-:W-:Y:S01]  /*7560*/  IADD3 R15, P0, R20, 0x1000, RZ ;  /* 0x00001000140f7810 */ /* 0x000fe20007f1e0ff */
[----:B------:R-:W-:Y:S01]  /*7570*/  IMAD.WIDE.U32 R4, R11, UR4, R4 ;  /* 0x000000040b047c25 */ /* 0x000fe2000f8e0004 */
[----:B------:R-:W-:-:S02]  /*7580*/  LOP3.LUT R8, R9, 0x380, RZ, 0xc0, !PT ;  /* 0x0000038009087812 */ /* 0x000fc400078ec0ff */
[----:B------:R-:W-:Y:S01]  /*7590*/  LOP3.LUT R40, R41, 0x380, RZ, 0xc0, !PT ;  /* 0x0000038029287812 */ /* 0x000fe200078ec0ff */
[----:B------:R-:W-:Y:S01]  /*75a0*/  IMAD R13, R11, UR5, R10 ;  /* 0x000000050b0d7c24 */ /* 0x000fe2000f8e020a */
[----:B------:R-:W-:Y:S01]  /*75b0*/  ULDC.64 UR4, c[0x0][0xb50] ;  /* 0x0002d40000047ab9 */ /* 0x000fe20000000a00 */
[----:B------:R-:W-:Y:S01]  /*75c0*/  SHF.R.U64 R6, R8, 0x3, RZ ;  /* 0x0000000308067819 */ /* 0x000fe200000012ff */
[----:B------:R-:W-:Y:S01]  /*75d0*/  IMAD.X R7, RZ, RZ, R21, P3 ;  /* 0x000000ffff077224 */ /* 0x000fe200018e0615 */
[----:B------:R-:W-:Y:S01]  /*75e0*/  LEA R10, P4, R4, UR4, 0x2 ;  /* 0x00000004040a7c11 */ /* 0x000fe2000f8810ff */
[----:B------:R-:W-:Y:S01]  /*75f0*/  IMAD.IADD R5, R5, 0x1, R13 ;  /* 0x0000000105057824 */ /* 0x000fe200078e020d */
[----:B------:R-:W-:Y:S02]  /*7600*/  LOP3.LUT R6, R6, R9, RZ, 0x3c, !PT ;  /* 0x0000000906067212 */ /* 0x000fe400078e3cff */
[----:B------:R-:W-:Y:S01]  /*7610*/  IADD3 R9, P2, R20, 0x3000, RZ ;  /* 0x0000300014097810 */ /* 0x000fe20007f5e0ff */
[----:B------:R-:W-:Y:S01]  /*7620*/  SHFL.IDX PT, R52, R10, RZ, 0x1c1f ;  /* 0x001c1fff0a347589 */ /* 0x000fe200000e0000 */
[----:B------:R-:W-:Y:S01]  /*7630*/  LEA.HI.X R14, R4, UR5, R5, 0x2, P4 ;  /* 0x00000005040e7c11 */ /* 0x000fe2000a0f1405 */
[----:B------:R-:W-:Y:S01]  /*7640*/  VIADD R4, R18, 0x8 ;  /* 0x0000000812047836 */ /* 0x000fe20000000000 */
[----:B------:R-:W-:Y:S01]  /*7650*/  LOP3.LUT R8, R9, 0x380, RZ, 0xc0, !PT ;  /* 0x0000038009087812 */ /* 0x000fe200078ec0ff */
[----:B------:R-:W-:Y:S01]  /*7660*/  SHFL.IDX PT, R54, R10, 0x1, 0x1c1f ;  /* 0x003c1f000a367f89 */ /* 0x000fe200000e0000 */
[----:B------:R-:W-:Y:S01]  /*7670*/  IADD3.X R13, RZ, R21, RZ, P0, !PT ;  /* 0x00000015ff0d7210 */ /* 0x000fe200007fe4ff */
[----:B------:R-:W-:Y:S01]  /*7680*/  ULDC.64 UR4, c[0x0][0xaa0] ;  /* 0x0002a80000047ab9 */ /* 0x000fe20000000a00 */
[----:B------:R-:W-:Y:S01]  /*7690*/  SHF.R.U64 R8, R8, 0x3, RZ ;  /* 0x0000000308087819 */ /* 0x000fe200000012ff */
[----:B------:R-:W1:Y:S01]  /*76a0*/  SHFL.IDX PT, R53, R14, RZ, 0x1c1f ;  /* 0x001c1fff0e357589 */ /* 0x000e6200000e0000 */
[----:B------:R-:W-:-:S02]  /*76b0*/  LOP3.LUT P0, RZ, R163, 0x3, RZ, 0xc0, !PT ;  /* 0x00000003a3ff7812 */ /* 0x000fc4000780c0ff */
[----:B------:R-:W-:Y:S01]  /*76c0*/  LOP3.LUT R8, R8, R9, RZ, 0x3c, !PT ;  /* 0x0000000908087212 */ /* 0x000fe200078e3cff */
[----:B------:R-:W2:Y:S01]  /*76d0*/  SHFL.IDX PT, R55, R14, 0x1, 0x1c1f ;  /* 0x003c1f000e377f89 */ /* 0x000ea200000e0000 */
[----:B------:R-:W-:Y:S01]  /*76e0*/  IMAD.X R9, RZ, RZ, R21, P2 ;  /* 0x000000ffff097224 */ /* 0x000fe200010e0615 */
[-C--:B------:R-:W-:Y:S02]  /*76f0*/  ISETP.GE.OR P2, PT, R18, R59.reuse, P0 ;  /* 0x0000003b1200720c */ /* 0x080fe40000746670 */
[----:B------:R-:W-:Y:S02]  /*7700*/  ISETP.GE.OR P0, PT, R4, R59, P0 ;  /* 0x0000003b0400720c */ /* 0x000fe40000706670 */
[C---:B------:R-:W-:Y:S02]  /*7710*/  IADD3 R37, P4, R20.reuse, 0x6000, RZ ;  /* 0x0000600014257810 */ /* 0x040fe40007f9e0ff */
[----:B------:R-:W-:Y:S02]  /*7720*/  LOP3.LUT R11, R20, 0x380, RZ, 0xc0, !PT ;  /* 0x00000380140b7812 */ /* 0x000fe400078ec0ff */
[----:B------:R-:W-:-:S02]  /*7730*/  LOP3.LUT R36, R37, 0x380, RZ, 0xc0, !PT ;  /* 0x0000038025247812 */ /* 0x000fc400078ec0ff */
[----:B------:R-:W-:Y:S02]  /*7740*/  SHF.R.U64 R11, R11, 0x3, RZ ;  /* 0x000000030b0b7819 */ /* 0x000fe400000012ff */
[----:B------:R-:W-:Y:S02]  /*7750*/  IADD3 R5, P3, R20, 0x7000, RZ ;  /* 0x0000700014057810 */ /* 0x000fe40007f7e0ff */
[----:B------:R-:W-:Y:S02]  /*7760*/  SHF.R.U64 R44, R44, 0x3, RZ ;  /* 0x000000032c2c7819 */ /* 0x000fe400000012ff */
[----:B------:R-:W-:Y:S01]  /*7770*/  SHF.R.U64 R40, R40, 0x3, RZ ;  /* 0x0000000328287819 */ /* 0x000fe200000012ff */
[----:B------:R-:W-:Y:S01]  /*7780*/  IMAD.X R33, RZ, RZ, R21, P3 ;  /* 0x000000ffff217224 */ /* 0x000fe200018e0615 */
[----:B------:R-:W-:Y:S01]  /*7790*/  SHF.R.U64 R36, R36, 0x3, RZ ;  /* 0x0000000324247819 */ /* 0x000fe200000012ff */
[----:B-1----:R1:W-:Y:S01]  /*77a0*/  @!P2 ST.E desc[UR36][R52.64], R0 ;  /* 0x000000003400a985 */ /* 0x0023e2000c101924 */
[----:B------:R-:W-:-:S02]  /*77b0*/  LOP3.LUT R20, R11, R20, RZ, 0x3c, !PT ;  /* 0x000000140b147212 */ /* 0x000fc400078e3cff */
[----:B------:R-:W-:Y:S01]  /*77c0*/  LOP3.LUT R44, R44, R45, RZ, 0x3c, !PT ;  /* 0x0000002d2c2c7212 */ /* 0x000fe200078e3cff */
[----:B--2---:R2:W-:Y:S01]  /*77d0*/  @!P0 ST.E desc[UR36][R54.64], R3 ;  /* 0x0000000336008985 */ /* 0x0045e2000c101924 */
[----:B------:R-:W-:Y:S01]  /*77e0*/  LOP3.LUT R40, R40, R41, RZ, 0x3c, !PT ;  /* 0x0000002928287212 */ /* 0x000fe200078e3cff */
[--C-:B------:R-:W-:Y:S01]  /*77f0*/  IMAD.X R45, RZ, RZ, R21.reuse, P6 ;  /* 0x000000ffff2d7224 */ /* 0x100fe200030e0615 */
[----:B------:R-:W-:Y:S01]  /*7800*/  LOP3.LUT R36, R36, R37, RZ, 0x3c, !PT ;  /* 0x0000002524247212 */ /* 0x000fe200078e3cff */
[----:B------:R-:W-:Y:S01]  /*7810*/  IMAD.X R37, RZ, RZ, R21, P4 ;  /* 0x000000ffff257224 */ /* 0x000fe200020e0615 */
[----:B------:R-:W-:Y:S01]  /*7820*/  IADD3.X R41, RZ, R21, RZ, P5, !PT ;  /* 0x00000015ff297210 */ /* 0x000fe20002ffe4ff */
[----:B------:R3:W5:Y:S01]  /*7830*/  LD.E.128 R24, desc[UR36][R20.64] ;  /* 0x0000002414187980 */ /* 0x000762000c101d00 */
[----:B------:R-:W-:Y:S01]  /*7840*/  LOP3.LUT R12, R15, 0x380, RZ, 0xc0, !PT ;  /* 0x000003800f0c7812 */ /* 0x000fe200078ec0ff */
[----:B-1----:R-:W1:Y:S01]  /*7850*/  @P1 LDC R53, c[0x0][0xbec] ;  /* 0x0002fb00ff351b82 */ /* 0x002e620000000800 */
[----:B------:R-:W-:Y:S01]  /*7860*/  IMAD R0, R31, UR4, RZ ;  /* 0x000000041f007c24 */ /* 0x000fe2000f8e02ff */
[----:B------:R-:W-:Y:S01]  /*7870*/  LOP3.LUT R4, R5, 0x380, RZ, 0xc0, !PT ;  /* 0x0000038005047812 */ /* 0x000fe200078ec0ff */
[----:B------:R-:W5:Y:S01]  /*7880*/  LD.E.128 R8, desc[UR36][R8.64] ;  /* 0x0000002408087980 */ /* 0x000f62000c101d00 */
[----:B------:R-:W-:Y:S01]  /*7890*/  SHF.R.U64 R12, R12, 0x3, RZ ;  /* 0x000000030c0c7819 */ /* 0x000fe200000012ff */
[C---:B--2---:R-:W-:Y:S01]  /*78a0*/  IMAD R3, R29.reuse, UR5, R0 ;  /* 0x000000051d037c24 */ /* 0x044fe2000f8e0200 */
[----:B------:R-:W-:Y:S01]  /*78b0*/  SHF.R.U64 R4, R4, 0x3, RZ ;  /* 0x0000000304047819 */ /* 0x000fe200000012ff */
[----:B------:R-:W5:Y:S01]  /*78c0*/  LD.E.128 R44, desc[UR36][R44.64] ;  /* 0x000000242c2c7980 */ /* 0x000f62000c101d00 */
[----:B---3--:R-:W-:Y:S01]  /*78d0*/  IMAD.WIDE.U32 R20, R29, UR4, RZ ;  /* 0x000000041d147c25 */ /* 0x008fe2000f8e00ff */
[----:B------:R-:W-:Y:S01]  /*78e0*/  ULDC.64 UR4, c[0x0][0xae8] ;  /* 0x0002ba0000047ab9 */ /* 0x000fe20000000a00 */
[----:B------:R-:W2:Y:S01]  /*78f0*/  @P1 LDC R29, c[0x0][0xbf0] ;  /* 0x0002fc00ff1d1b82 */ /* 0x000ea20000000800 */
[----:B------:R-:W-:Y:S01]  /*7900*/  LOP3.LUT R12, R12, R15, RZ, 0x3c, !PT ;  /* 0x0000000f0c0c7212 */ /* 0x000fe200078e3cff */
[----:B------:R-:W-:Y:S01]  /*7910*/  IMAD R0, R19, 0x20, R161 ;  /* 0x0000002013007824 */ /* 0x000fe200078e02a1 */
[----:B------:R-:W-:Y:S01]  /*7920*/  LOP3.LUT R32, R4, R5, RZ, 0x3c, !PT ;  /* 0x0000000504207212 */ /* 0x000fe200078e3cff */
[----:B------:R-:W-:Y:S01]  /*7930*/  IMAD.IADD R21, R21, 0x1, R3 ;  /* 0x0000000115157824 */ /* 0x000fe200078e0203 */
[----:B------:R-:W5:Y:S01]  /*7940*/  LD.E.128 R4, desc[UR36][R6.64] ;  /* 0x0000002406047980 */ /* 0x000f62000c101d00 */
[----:B------:R-:W-:Y:S01]  /*7950*/  IMAD R3, R48, UR4, RZ ;  /* 0x0000000430037c24 */ /* 0x000fe2000f8e02ff */
[----:B------:R-:W-:Y:S01]  /*7960*/  LEA R30, R23, R0, 0x7 ;  /* 0x00000000171e7211 */ /* 0x000fe200078e38ff */
[C---:B------:R-:W-:Y:S01]  /*7970*/  IMAD.WIDE.U32 R20, R22.reuse, UR4, R20 ;  /* 0x0000000416147c25 */ /* 0x040fe2000f8e0014 */
[----:B------:R-:W5:Y:S03]  /*7980*/  LD.E.128 R12, desc[UR36][R12.64] ;  /* 0x000000240c0c7980 */ /* 0x000f66000c101d00 */
[----:B------:R-:W-:Y:S01]  /*7990*/  IMAD R3, R22, UR5, R3 ;  /* 0x0000000516037c24 */ /* 0x000fe2000f8e0203 */
[----:B------:R-:W-:Y:S01]  /*79a0*/  ULDC.64 UR4, c[0x0][0xaf0] ;  /* 0x0002bc0000047ab9 */ /* 0x000fe20000000a00 */
[----:B-1----:R-:W-:Y:S01]  /*79b0*/  @P1 IMAD.HI.U32 R0, R30, R53, RZ ;  /* 0x000000351e001227 */ /* 0x002fe200078e00ff */
[----:B------:R-:W5:Y:S03]  /*79c0*/  LD.E.128 R40, desc[UR36][R40.64] ;  /* 0x0000002428287980 */ /* 0x000f66000c101d00 */
[----:B------:R-:W-:Y:S01]  /*79d0*/  IMAD.IADD R21, R21, 0x1, R3 ;  /* 0x0000000115157824 */ /* 0x000fe200078e0203 */
[----:B------:R-:W5:Y:S01]  /*79e0*/  LD.E.128 R36, desc[UR36][R36.64] ;  /* 0x0000002424247980 */ /* 0x000f62000c101d00 */
[----:B------:R-:W-:-:S02]  /*79f0*/  IMAD.MOV.U32 R3, RZ, RZ, R30 ;  /* 0x000000ffff037224 */ /* 0x000fc400078e001e */
[----:B------:R-:W-:Y:S01]  /*7a00*/  IMAD R18, R160, UR4, RZ ;  /* 0x00000004a0127c24 */ /* 0x000fe2000f8e02ff */
[----:B------:R-:W5:Y:S01]  /*7a10*/  LD.E.128 R32, desc[UR36][R32.64] ;  /* 0x0000002420207980 */ /* 0x000f62000c101d00 */
[----:B--2---:R-:W-:Y:S01]  /*7a20*/  @P1 SHF.R.U32.HI R3, RZ, R29, R0 ;  /* 0x0000001dff031219 */ /* 0x004fe20000011600 */
[C---:B------:R-:W-:Y:S01]  /*7a30*/  IMAD.WIDE.U32 R20, R57.reuse, UR4, R20 ;  /* 0x0000000439147c25 */ /* 0x040fe2000f8e0014 */
[----:B------:R-:W-:Y:S01]  /*7a40*/  @!PT LDS RZ, [RZ] ;  /* 0x00000000fffff984 */ /* 0x000fe20000000800 */
[----:B------:R-:W-:Y:S01]  /*7a50*/  @!PT LDS RZ, [RZ] ;  /* 0x00000000fffff984 */ /* 0x000fe20000000800 */
[----:B------:R-:W-:Y:S01]  /*7a60*/  @!PT LDS RZ, [RZ] ;  /* 0x00000000fffff984 */ /* 0x000fe20000000800 */
[----:B------:R-:W-:Y:S01]  /*7a70*/  @!PT LDS RZ, [RZ] ;  /* 0x00000000fffff984 */ /* 0x000fe20000000800 */
[----:B------:R1:W-:Y:S06]  /*7a80*/  MEMBAR.ALL.CTA ;  /* 0x0000000000007992 */ /* 0x0003ec0000008000 */
[----:B-1----:R-:W1:Y:S01]  /*7a90*/  FENCE.VIEW.ASYNC.S ;  /* 0x00000000000073c6 */ /* 0x002e620000000000 */
[--C-:B------:R-:W-:Y:S01]  /*7aa0*/  SHF.R.S32.HI R0, RZ, 0x1f, R3.reuse ;  /* 0x0000001fff007819 */ /* 0x100fe20000011403 */
[----:B------:R-:W-:Y:S01]  /*7ab0*/  IMAD R29, R57, UR5, R18 ;  /* 0x00000005391d7c24 */ /* 0x000fe2000f8e0212 */
[----:B------:R-:W-:Y:S01]  /*7ac0*/  ULDC.64 UR4, c[0x0][0xae0] ;  /* 0x0002b80000047ab9 */ /* 0x000fe20000000a00 */
[----:B------:R-:W-:-:S02]  /*7ad0*/  IMAD.MOV R31, RZ, RZ, -R3 ;  /* 0x000000ffff1f7224 */ /* 0x000fc400078e0a03 */
[----:B------:R-:W-:Y:S02]  /*7ae0*/  IMAD.IADD R21, R21, 0x1, R29 ;  /* 0x0000000115157824 */ /* 0x000fe400078e021d */
[----:B------:R-:W-:Y:S02]  /*7af0*/  IMAD R0, R0, UR4, RZ ;  /* 0x0000000400007c24 */ /* 0x000fe4000f8e02ff */
[----:B------:R-:W-:Y:S02]  /*7b00*/  IMAD R29, R56, R31, R30 ;  /* 0x0000001f381d7224 */ /* 0x000fe400078e021e */
[C---:B------:R-:W-:Y:S02]  /*7b10*/  IMAD R31, R3.reuse, UR5, R0 ;  /* 0x00000005031f7c24 */ /* 0x040fe4000f8e0200 */
[----:B------:R-:W-:Y:S01]  /*7b20*/  IMAD.WIDE.U32 R20, R3, UR4, R20 ;  /* 0x0000000403147c25 */ /* 0x000fe2000f8e0014 */
[----:B------:R-:W-:Y:S01]  /*7b30*/  SHF.R.S32.HI R0, RZ, 0x1f, R29 ;  /* 0x0000001fff007819 */ /* 0x000fe2000001141d */
[----:B------:R-:W-:Y:S01]  /*7b40*/  ULDC.64 UR4, c[0x0][0xad8] ;  /* 0x0002b60000047ab9 */ /* 0x000fe20000000a00 */
[----:B------:R-:W-:Y:S01]  /*7b50*/  LEA R30, R23, R161, 0x7 ;  /* 0x000000a1171e7211 */ /* 0x000fe200078e38ff */
[----:B------:R-:W-:-:S02]  /*7b60*/  IMAD.IADD R21, R21, 0x1, R31 ;  /* 0x0000000115157824 */ /* 0x000fc400078e021f */
[----:B------:R-:W-:Y:S02]  /*7b70*/  IMAD R18, R0, UR4, RZ ;  /* 0x0000000400127c24 */ /* 0x000fe4000f8e02ff */
[----:B------:R-:W-:Y:S01]  /*7b80*/  IMAD.WIDE.U32 R20, R29, UR4, R20 ;  /* 0x000000041d147c25 */ /* 0x000fe2000f8e0014 */
[----:B------:R-:W-:-:S03]  /*7b90*/  ISETP.GE.AND P2, PT, R30, R59, PT ;  /* 0x0000003b1e00720c */ /* 0x000fc60003f46270 */
[----:B------:R-:W-:Y:S01]  /*7ba0*/  IMAD R3, R29, UR5, R18 ;  /* 0x000000051d037c24 */ /* 0x000fe2000f8e0212 */
[----:B------:R-:W-:Y:S01]  /*7bb0*/  ULDC.64 UR4, c[0x0][0xa80] ;  /* 0x0002a00000047ab9 */ /* 0x000fe20000000a00 */
[----:B------:R-:W-:Y:S01]  /*7bc0*/  VIADD R0, R30, 0x20 ;  /* 0x000000201e007836 */ /* 0x000fe20000000000 */
[----:B------:R-:W-:Y:S01]  /*7bd0*/  LEA R18, P3, R20, UR4, 0x1 ;  /* 0x0000000414127c11 */ /* 0x000fe2000f8608ff */
[----:B0-----:R-:W-:Y:S01]  /*7be0*/  VIADD R28, R28, 0x2a820 ;  /* 0x0002a8201c1c7836 */ /* 0x001fe20000000000 */
[----:B------:R-:W-:Y:S02]  /*7bf0*/  IADD3 R3, R21, R3, RZ ;  /* 0x0000000315037210 */ /* 0x000fe40007ffe0ff */
[-C--:B------:R-:W-:Y:S01]  /*7c00*/  ISETP.GE.AND P0, PT, R0, R59.reuse, PT ;  /* 0x0000003b0000720c */ /* 0x080fe20003f06270 */
[----:B------:R-:W-:Y:S01]  /*7c10*/  VIADD R0, R30, 0x40 ;  /* 0x000000401e007836 */ /* 0x000fe20000000000 */
[----:B------:R-:W-:Y:S02]  /*7c20*/  LEA.HI.X R3, R20, UR5, R3, 0x1, P3 ;  /* 0x0000000514037c11 */ /* 0x000fe400098f0c03 */
[----:B------:R-:W-:Y:S01]  /*7c30*/  PRMT R28, RZ, 0x654, R28 ;  /* 0x00000654ff1c7816 */ /* 0x000fe2000000001c */
[----:B-1----:R0:W1:Y:S01]  /*7c40*/  SHFL.IDX PT, R22, R18, RZ, 0x181f ;  /* 0x00181fff12167589 */ /* 0x00206200000e0000 */
[----:B------:R-:W-:Y:S01]  /*7c50*/  ISETP.GE.AND P1, PT, R0, R59, PT ;  /* 0x0000003b0000720c */ /* 0x000fe20003f26270 */
[----:B------:R-:W-:Y:S01]  /*7c60*/  BSSY B1, `(.L_x_218) ;  /* 0x000000d000017945 */ /* 0x000fe20003800000 */
[----:B------:R0:W-:Y:S01]  /*7c70*/  SYNCS.ARRIVE.TRANS64.RED.A1T0 RZ, [R28+URZ], RZ ;  /* 0x000000ff1cff79a7 */ /* 0x0001e2000810043f */
[----:B------:R0:W2:Y:S02]  /*7c80*/  SHFL.IDX PT, R0, R3, RZ, 0x181f ;  /* 0x00181fff03007589 */ /* 0x0000a400000e0000 */
[----:B------:R-:W-:Y:S08]  /*7c90*/  @P2 BRA `(.L_x_219) ;  /* 0x0000000000242947 */ /* 0x000ff00003800000 */
[----:B------:R-:W-:Y:S02]  /*7ca0*/  ULDC UR4, c[0x0][0xac8] ;  /* 0x0002b20000047ab9 */ /* 0x000fe40000000800 */
[----:B------:R-:W-:Y:S02]  /*7cb0*/  ISETP.GE.AND P2, PT, R2, UR4, PT ;  /* 0x0000000402007c0c */ /* 0x000fe4000bf46270 */
[----:B------:R-:W-:-:S11]  /*7cc0*/  ISETP.GE.AND P3, PT, R17, UR4, PT ;  /* 0x0000000411007c0c */ /* 0x000fd6000bf66270 */
[CC--:B-1----:R-:W-:Y:S02]  /*7cd0*/  @!P2 LEA R20, P4, R2.reuse, R22.reuse, 0x1 ;  /* 0x000000160214a211 */ /* 0x0c2fe400078808ff */
[C---:B------:R-:W-:Y:S02]  /*7ce0*/  @!P3 LEA R22, P5, R17.reuse, R22, 0x1 ;  /* 0x000000161116b211 */ /* 0x040fe400078a08ff */
[-C--:B--2---:R-:W-:Y:S02]  /*7cf0*/  @!P2 LEA.HI.X R21, R2, R0.reuse, R170, 0x1, P4 ;  /* 0x000000000215a211 */ /* 0x084fe400020f0caa */
[----:B------:R-:W-:-:S03]  /*7d00*/  @!P3 LEA.HI.X R23, R17, R0, R169, 0x1, P5 ;  /* 0x000000001117b211 */ /* 0x000fc600028f0ca9 */
[----:B-----5:R3:W-:Y:S04]  /*7d10*/  @!P2 ST.E.128 desc[UR36][R20.64], R24 ;  /* 0x000000181400a985 */ /* 0x0207e8000c101d24 */
[----:B------:R3:W-:Y:S02]  /*7d20*/  @!P3 ST.E.128 desc[UR36][R22.64], R44 ;  /* 0x0000002c1600b985 */ /* 0x0007e4000c101d24 */
.L_x_219:
[----:B------:R-:W-:Y:S05]  /*7d30*/  BSYNC B1 ;  /* 0x0000000000017941 */ /* 0x000fea0003800000 */
.L_x_218:
[----:B--2---:R2:W4:Y:S01]  /*7d40*/  SHFL.IDX PT, R0, R3, 0x1, 0x181f ;  /* 0x00381f0003007f89 */ /* 0x00452200000e0000 */
[----:B------:R-:W-:Y:S03]  /*7d50*/  BSSY B1, `(.L_x_220) ;  /* 0x000000c000017945 */ /* 0x000fe60003800000 */
[----:B-1-3--:R2:W1:Y:S01]  /*7d60*/  SHFL.IDX PT, R22, R18, 0x1, 0x181f ;  /* 0x00381f0012167f89 */ /* 0x00a46200000e0000 */
[----:B------:R-:W-:Y:S05]  /*7d70*/  @P0 BRA `(.L_x_221) ;  /* 0x0000000000240947 */ /* 0x000fea0003800000 */
[----:B------:R-:W-:Y:S02]  /*7d80*/  ULDC UR4, c[0x0][0xac8] ;  /* 0x0002b20000047ab9 */ /* 0x000fe40000000800 */
[----:B------:R-:W-:Y:S02]  /*7d90*/  ISETP.GE.AND P3, PT, R2, UR4, PT ;  /* 0x0000000402007c0c */ /* 0x000fe4000bf66270 */
[----:B------:R-:W-:-:S11]  /*7da0*/  ISETP.GE.AND P4, PT, R17, UR4, PT ;  /* 0x0000000411007c0c */ /* 0x000fd6000bf86270 */
[CC--:B-1----:R-:W-:Y:S02]  /*7db0*/  @!P3 LEA R20, P0, R2.reuse, R22.reuse, 0x1 ;  /* 0x000000160214b211 */ /* 0x0c2fe400078008ff */
[C---:B------:R-:W-:Y:S02]  /*7dc0*/  @!P4 LEA R22, P2, R17.reuse, R22, 0x1 ;  /* 0x000000161116c211 */ /* 0x040fe400078408ff */
[-C--:B----4-:R-:W-:Y:S02]  /*7dd0*/  @!P3 LEA.HI.X R21, R2, R0.reuse, R170, 0x1, P0 ;  /* 0x000000000215b211 */ /* 0x090fe400000f0caa */
[----:B------:R-:W-:-:S03]  /*7de0*/  @!P4 LEA.HI.X R23, R17, R0, R169, 0x1, P2 ;  /* 0x000000001117c211 */ /* 0x000fc600010f0ca9 */
[----:B-----5:R3:W-:Y:S04]  /*7df0*/  @!P3 ST.E.128 desc[UR36][R20.64], R12 ;  /* 0x0000000c1400b985 */ /* 0x0207e8000c101d24 */
[----:B------:R3:W-:Y:S02]  /*7e00*/  @!P4 ST.E.128 desc[UR36][R22.64], R40 ;  /* 0x000000281600c985 */ /* 0x0007e4000c101d24 */
.L_x_221:
[----:B------:R-:W-:Y:S05]  /*7e10*/  BSYNC B1 ;  /* 0x0000000000017941 */ /* 0x000fea0003800000 */
.L_x_220:
[----:B----4-:R4:W0:Y:S01]  /*7e20*/  SHFL.IDX PT, R0, R3, 0x2, 0x181f ;  /* 0x00581f0003007f89 */ /* 0x01082200000e0000 */
[----:B------:R-:W-:Y:S03]  /*7e30*/  BSSY B1, `(.L_x_222) ;  /* 0x000000c000017945 */ /* 0x000fe60003800000 */
[----:B---3-5:R4:W3:Y:S01]  /*7e40*/  SHFL.IDX PT, R14, R18, 0x2, 0x181f ;  /* 0x00581f00120e7f89 */ /* 0x0288e200000e0000 */
[----:B------:R-:W-:Y:S05]  /*7e50*/  @P1 BRA `(.L_x_223) ;  /* 0x0000000000241947 */ /* 0x000fea0003800000 */
[----:B------:R-:W-:Y:S02]  /*7e60*/  ULDC UR4, c[0x0][0xac8] ;  /* 0x0002b20000047ab9 */ /* 0x000fe40000000800 */
[----:B------:R-:W-:Y:S02]  /*7e70*/  ISETP.GE.AND P2, PT, R2, UR4, PT ;  /* 0x0000000402007c0c */ /* 0x000fe4000bf46270 */
[----:B------:R-:W-:-:S11]  /*7e80*/  ISETP.GE.AND P3, PT, R17, UR4, PT ;  /* 0x0000000411007c0c */ /* 0x000fd6000bf66270 */
[CC--:B---3--:R-:W-:Y:S02]  /*7e90*/  @!P2 LEA R12, P0, R2.reuse, R14.reuse, 0x1 ;  /* 0x0000000e020ca211 */ /* 0x0c8fe400078008ff */
[C---:B------:R-:W-:Y:S02]  /*7ea0*/  @!P3 LEA R14, P1, R17.reuse, R14, 0x1 ;  /* 0x0000000e110eb211 */ /* 0x040fe400078208ff */
[-C--:B0-----:R-:W-:Y:S02]  /*7eb0*/  @!P2 LEA.HI.X R13, R2, R0.reuse, R170, 0x1, P0 ;  /* 0x00000000020da211 */ /* 0x081fe400000f0caa */
[----:B------:R-:W-:-:S03]  /*7ec0*/  @!P3 LEA.HI.X R15, R17, R0, R169, 0x1, P1 ;  /* 0x00000000110fb211 */ /* 0x000fc600008f0ca9 */
[----:B------:R0:W-:Y:S04]  /*7ed0*/  @!P2 ST.E.128 desc[UR36][R12.64], R4 ;  /* 0x000000040c00a985 */ /* 0x0001e8000c101d24 */
[----:B------:R0:W-:Y:S02]  /*7ee0*/  @!P3 ST.E.128 desc[UR36][R14.64], R36 ;  /* 0x000000240e00b985 */ /* 0x0001e4000c101d24 */
.L_x_223:
[----:B------:R-:W-:Y:S05]  /*7ef0*/  BSYNC B1 ;  /* 0x0000000000017941 */ /* 0x000fea0003800000 */
.L_x_222:
[----:B0-----:R-:W-:Y:S01]  /*7f00*/  VIADD R0, R30, 0x60 ;  /* 0x000000601e007836 */ /* 0x001fe20000000000 */
[----:B--2-4-:R-:W0:Y:S04]  /*7f10*/  SHFL.IDX PT, R3, R3, 0x3, 0x181f ;  /* 0x00781f0003037f89 */ /* 0x014e2800000e0000 */
[----:B------:R-:W-:Y:S01]  /*7f20*/  ISETP.GE.AND P0, PT, R0, R59, PT ;  /* 0x0000003b0000720c */ /* 0x000fe20003f06270 */
[----:B------:R-:W2:-:S12]  /*7f30*/  SHFL.IDX PT, R18, R18, 0x3, 0x181f ;  /* 0x00781f0012127f89 */ /* 0x000e9800000e0000 */
[----:B------:R-:W-:Y:S05]  /*7f40*/  @P0 BRA `(.L_x_224) ;  /* 0x0000000800e40947 */ /* 0x000fea0003800000 */
[----:B------:R-:W-:Y:S02]  /*7f50*/  ULDC UR4, c[0x0][0xac8] ;  /* 0x0002b20000047ab9 */ /* 0x000fe40000000800 */
[----:B------:R-:W-:-:S13]  /*7f60*/  ISETP.GE.AND P1, PT, R2, UR4, PT ;  /* 0x0000000402007c0c */ /* 0x000fda000bf26270 */
[----:B--2---:R-:W-:-:S04]  /*7f70*/  @!P1 LEA R4, P0, R2, R18, 0x1 ;  /* 0x0000001202049211 */ /* 0x004fc800078008ff */
[----:B0-----:R-:W-:Y:S02]  /*7f80*/  @!P1 LEA.HI.X R5, R2, R3, R170, 0x1, P0 ;  /* 0x0000000302059211 */ /* 0x001fe400000f0caa */
[----:B------:R-:W-:-:S03]  /*7f90*/  ISETP.GE.AND P0, PT, R17, UR4, PT ;  /* 0x0000000411007c0c */ /* 0x000fc6000bf06270 */
[----:B------:R0:W-:Y:S10]  /*7fa0*/  @!P1 ST.E.128 desc[UR36][R4.64], R8 ;  /* 0x0000000804009985 */ /* 0x0001f4000c101d24 */
[----:B------:R-:W-:Y:S05]  /*7fb0*/  @P0 BRA `(.L_x_224) ;  /* 0x0000000800c80947 */ /* 0x000fea0003800000 */
[----:B0-----:R-:W-:-:S04]  /*7fc0*/  LEA R4, P0, R17, R18, 0x1 ;  /* 0x0000001211047211 */ /* 0x001fc800078008ff */
[----:B------:R-:W-:-:S05]  /*7fd0*/  LEA.HI.X R5, R17, R3, R169, 0x1, P0 ;  /* 0x0000000311057211 */ /* 0x000fca00000f0ca9 */
[----:B------:R0:W-:Y:S01]  /*7fe0*/  ST.E.128 desc[UR36][R4.64], R32 ;  /* 0x0000002004007985 */ /* 0x0001e2000c101d24 */
[----:B------:R-:W-:Y:S05]  /*7ff0*/  BRA `(.L_x_224) ;  /* 0x0000000800b87947 */ /* 0x000fea0003800000 */
.L_x_216:
[----:B------:R-:W2:Y:S01]  /*8000*/  LDC.64 R6, c[0x0][0xc00] ;  /* 0x00030000ff067b82 */ /* 0x000ea20000000a00 */
[C---:B------:R-:W-:Y:S01]  /*8010*/  IMAD.SHL.U32 R5, R18.reuse, 0x4, RZ ;  /* 0x0000000412057824 */ /* 0x040fe200078e00ff */
[----:B------:R-:W-:Y:S01]  /*8020*/  SHF.L.U64.HI R0, R18, 0x2, R160 ;  /* 0x0000000212007819 */ /* 0x000fe200000102a0 */
[----:B------:R-:W-:Y:S01]  /*8030*/  ULDC.64 UR4, c[0x0][0xc08] ;  /* 0x0003020000047ab9 */ /* 0x000fe20000000a00 */
[----:B------:R-:W-:-:S04]  /*8040*/  IMAD.MOV.U32 R3, RZ, RZ, RZ ;  /* 0x000000ffff037224 */ /* 0x000fc800078e00ff */
[----:B------:R-:W3:Y:S01]  /*8050*/  LDC R25, c[0x0][0xbe8] ;  /* 0x0002fa00ff197b82 */ /* 0x000ee20000000800 */
[----:B--2---:R-:W-:Y:S02]  /*8060*/  ISETP.NE.U32.AND P0, PT, R6, RZ, PT ;  /* 0x000000ff0600720c */ /* 0x004fe40003f05070 */
[----:B------:R-:W-:Y:S02]  /*8070*/  IADD3 R6, P1, R5, R6, RZ ;  /* 0x0000000605067210 */ /* 0x000fe40007f3e0ff */
[----:B------:R-:W-:-:S03]  /*8080*/  ISETP.NE.AND.EX P0, PT, R7, RZ, PT, P0 ;  /* 0x000000ff0700720c */ /* 0x000fc60003f05300 */
[----:B------:R-:W-:Y:S01]  /*8090*/  IMAD.X R7, R0, 0x1, R7, P1 ;  /* 0x0000000100077824 */ /* 0x000fe200008e0607 */
[----:B------:R-:W-:-:S04]  /*80a0*/  ISETP.NE.U32.AND P1, PT, RZ, UR4, PT ;  /* 0x00000004ff007c0c */ /* 0x000fc8000bf25070 */
[----:B------:R-:W-:-:S05]  /*80b0*/  ISETP.NE.AND.EX P1, PT, RZ, UR5, PT, P1 ;  /* 0x00000005ff007c0c */ /* 0x000fca000bf25310 */
[----:B------:R2:W5:Y:S08]  /*80c0*/  @P0 LDG.E R3, desc[UR36][R6.64] ;  /* 0x0000002406030981 */ /* 0x000570000c1e1900 */
[----:B------:R-:W-:Y:S01]  /*80d0*/  @P1 IADD3 R4, P2, R5, UR4, RZ ;  /* 0x0000000405041c10 */ /* 0x000fe2000ff5e0ff */
[----:B------:R-:W-:-:S03]  /*80e0*/  ULDC UR4, c[0x0][0xa88] ;  /* 0x0002a20000047ab9 */ /* 0x000fc60000000800 */
[----:B------:R-:W-:Y:S02]  /*80f0*/  @P1 IADD3.X R5, R0, UR5, RZ, P2, !PT ;  /* 0x0000000500051c10 */ /* 0x000fe400097fe4ff */
[----:B------:R-:W-:-:S06]  /*8100*/  MOV R0, UR4 ;  /* 0x0000000400007c02 */ /* 0x000fcc0008000f00 */
[----:B------:R2:W5:Y:S01]  /*8110*/  @P1 LDG.E R0, desc[UR36][R4.64] ;  /* 0x0000002404001981 */ /* 0x000562000c1e1900 */
[----:B---3--:R-:W-:Y:S02]  /*8120*/  ISETP.NE.AND P2, PT, R25, 0x1, PT ;  /* 0x000000011900780c */ /* 0x008fe40003f45270 */
[----:B------:R-:W-:-:S11]  /*8130*/  ISETP.GE.AND P3, PT, R171, 0x80, PT ;  /* 0x00000080ab00780c */ /* 0x000fd60003f66270 */
[----:B------:R-:W3:Y:S08]  /*8140*/  @P2 LDC R14, c[0x0][0xbec] ;  /* 0x0002fb00ff0e2b82 */ /* 0x000ef00000000800 */
[----:B------:R-:W4:Y:S01]  /*8150*/  @P2 LDC R27, c[0x0][0xbf0] ;  /* 0x0002fc00ff1b2b82 */ /* 0x000f220000000800 */
[----:B--2---:R-:W-:Y:S05]  /*8160*/  @P1 BRA `(.L_x_225) ;  /* 0x0000000000101947 */ /* 0x004fea0003800000 */
[----:B------:R-:W-:Y:S05]  /*8170*/  @!P0 BRA `(.L_x_225) ;  /* 0x00000000000c8947 */ /* 0x000fea0003800000 */
[----:B------:R-:W2:Y:S04]  /*8180*/  LDG.E R5, desc[UR36][R6.64] ;  /* 0x0000002406057981 */ /* 0x000ea8000c1e1900 */
[----:B-----5:R-:W2:Y:S02]  /*8190*/  LDG.E R0, desc[UR36][R6.64+0x4] ;  /* 0x0000042406007981 */ /* 0x020ea4000c1e1900 */
[----:B--2---:R-:W-:-:S07]  /*81a0*/  IMAD.IADD R0, R0, 0x1, -R5 ;  /* 0x0000000100007824 */ /* 0x004fce00078e0a05 */
.L_x_225:
[----:B------:R-:W-:Y:S01]  /*81b0*/  BSSY B1, `(.L_x_226) ;  /* 0x000002e000017945 */ /* 0x000fe20003800000 */
[----:B------:R-:W-:Y:S02]  /*81c0*/  SHF.R.S32.HI R12, RZ, 0x1f, R22 ;  /* 0x0000001fff0c7819 */ /* 0x000fe40000011416 */
[----:B------:R-:W-:Y:S02]  /*81d0*/  SEL R13, R18, RZ, !P0 ;  /* 0x000000ff120d7207 */ /* 0x000fe40004000000 */
[----:B------:R-:W-:Y:S02]  /*81e0*/  SEL R160, R160, RZ, !P0 ;  /* 0x000000ffa0a07207 */ /* 0x000fe40004000000 */
[----:B-----5:R-:W-:Y:S01]  /*81f0*/  SHF.R.S32.HI R10, RZ, 0x1f, R3 ;  /* 0x0000001fff0a7819 */ /* 0x020fe20000011403 */
[----:B------:R-:W-:Y:S06]  /*8200*/  @P3 BRA `(.L_x_227) ;  /* 0x0000000000a03947 */ /* 0x000fec0003800000 */
[----:B------:R-:W2:Y:S01]  /*8210*/  S2R R4, SR_TID.X ;  /* 0x0000000000047919 */ /* 0x000ea20000002100 */
[----:B------:R-:W5:Y:S02]  /*8220*/  LDC R11, c[0x0][0xbe8] ;  /* 0x0002fa00ff0b7b82 */ /* 0x000f640000000800 */
[----:B-----5:R-:W-:Y:S02]  /*8230*/  IMAD R5, R0, R11, RZ ;  /* 0x0000000b00057224 */ /* 0x020fe400078e02ff */
[----:B--2---:R-:W-:-:S04]  /*8240*/  IMAD R4, R23, 0x80, R4 ;  /* 0x0000008017047824 */ /* 0x004fc800078e0204 */
[----:B------:R-:W-:-:S05]  /*8250*/  VIADD R8, R4, 0xffffff80 ;  /* 0xffffff8004087836 */ /* 0x000fca0000000000 */
[----:B------:R-:W-:-:S13]  /*8260*/  ISETP.GE.AND P0, PT, R8, R5, PT ;  /* 0x000000050800720c */ /* 0x000fda0003f06270 */
[----:B------:R-:W-:Y:S05]  /*8270*/  @P0 BRA `(.L_x_227) ;  /* 0x0000000000840947 */ /* 0x000fea0003800000 */
[----:B------:R-:W-:Y:S01]  /*8280*/  ISETP.NE.AND P0, PT, R11, 0x1, PT ;  /* 0x000000010b00780c */ /* 0x000fe20003f05270 */
[----:B------:R-:W-:Y:S01]  /*8290*/  ULDC.64 UR4, c[0x0][0xb90] ;  /* 0x0002e40000047ab9 */ /* 0x000fe20000000a00 */
[----:B------:R-:W-:Y:S01]  /*82a0*/  MOV R4, R3 ;  /* 0x0000000300047202 */ /* 0x000fe20000000f00 */
[----:B------:R-:W-:Y:S02]  /*82b0*/  IMAD R9, R12, UR4, RZ ;  /* 0x000000040c097c24 */ /* 0x000fe4000f8e02ff */
[----:B------:R-:W-:Y:S02]  /*82c0*/  IMAD.MOV.U32 R5, RZ, RZ, R10 ;  /* 0x000000ffff057224 */ /* 0x000fe400078e000a */
[----:B------:R-:W-:Y:S02]  /*82d0*/  IMAD.MOV.U32 R7, RZ, RZ, R8 ;  /* 0x000000ffff077224 */ /* 0x000fe400078e0008 */
[----:B------:R-:W-:-:S04]  /*82e0*/  IMAD.WIDE.U32 R4, R22, UR4, R4 ;  /* 0x0000000416047c25 */ /* 0x000fc8000f8e0004 */
[----:B------:R-:W2:Y:S01]  /*82f0*/  @P0 LDC R15, c[0x0][0xbec] ;  /* 0x0002fb00ff0f0b82 */ /* 0x000ea20000000800 */
[----:B------:R-:W-:Y:S01]  /*8300*/  IMAD R9, R22, UR5, R9 ;  /* 0x0000000516097c24 */ /* 0x000fe2000f8e0209 */
[----:B------:R-:W-:-:S03]  /*8310*/  ULDC.64 UR4, c[0x0][0xb98] ;  /* 0x0002e60000047ab9 */ /* 0x000fc60000000a00 */
[----:B------:R-:W-:-:S03]  /*8320*/  IMAD.IADD R5, R5, 0x1, R9 ;  /* 0x0000000105057824 */ /* 0x000fc600078e0209 */
[----:B------:R-:W5:Y:S01]  /*8330*/  @P0 LDC R21, c[0x0][0xbf0] ;  /* 0x0002fc00ff150b82 */ /* 0x000f620000000800 */
[----:B------:R-:W-:-:S04]  /*8340*/  IMAD.WIDE.U32 R4, R13, UR4, R4 ;  /* 0x000000040d047c25 */ /* 0x000fc8000f8e0004 */
[----:B--2---:R-:W-:-:S05]  /*8350*/  @P0 IMAD.HI.U32 R6, R8, R15, RZ ;  /* 0x0000000f08060227 */ /* 0x004fca00078e00ff */
[----:B-----5:R-:W-:Y:S01]  /*8360*/  @P0 SHF.R.U32.HI R7, RZ, R21, R6 ;  /* 0x00000015ff070219 */ /* 0x020fe20000011606 */
[----:B------:R-:W-:-:S03]  /*8370*/  IMAD R6, R160, UR4, RZ ;  /* 0x00000004a0067c24 */ /* 0x000fc6000f8e02ff */
[----:B------:R-:W-:Y:S01]  /*8380*/  IADD3 R4, P0, R7, R4, RZ ;  /* 0x0000000407047210 */ /* 0x000fe20007f1e0ff */
[----:B------:R-:W-:-:S04]  /*8390*/  IMAD.MOV R9, RZ, RZ, -R7 ;  /* 0x000000ffff097224 */ /* 0x000fc800078e0a07 */
[----:B------:R-:W-:Y:S01]  /*83a0*/  IMAD R9, R11, R9, R8 ;  /* 0x000000090b097224 */ /* 0x000fe200078e0208 */
[----:B------:R-:W-:Y:S01]  /*83b0*/  SHF.R.S32.HI R11, RZ, 0x1f, R7 ;  /* 0x0000001fff0b7819 */ /* 0x000fe20000011407 */
[----:B------:R-:W-:Y:S01]  /*83c0*/  IMAD R8, R13, UR5, R6 ;  /* 0x000000050d087c24 */ /* 0x000fe2000f8e0206 */
[----:B------:R-:W-:Y:S02]  /*83d0*/  ULDC.64 UR4, c[0x0][0xb88] ;  /* 0x0002e20000047ab9 */ /* 0x000fe40000000a00 */
[----:B------:R-:W-:Y:S02]  /*83e0*/  SHF.R.S32.HI R6, RZ, 0x1f, R9 ;  /* 0x0000001fff067819 */ /* 0x000fe40000011409 */
[----:B------:R-:W-:-:S03]  /*83f0*/  IADD3.X R5, R11, R5, R8, P0, !PT ;  /* 0x000000050b057210 */ /* 0x000fc600007fe408 */
[----:B------:R-:W-:Y:S02]  /*8400*/  IMAD R6, R6, UR4, RZ ;  /* 0x0000000406067c24 */ /* 0x000fe4000f8e02ff */
[----:B------:R-:W-:-:S04]  /*8410*/  IMAD.WIDE.U32 R4, R9, UR4, R4 ;  /* 0x0000000409047c25 */ /* 0x000fc8000f8e0004 */
[----:B------:R-:W-:Y:S01]  /*8420*/  IMAD R7, R9, UR5, R6 ;  /* 0x0000000509077c24 */ /* 0x000fe2000f8e0206 */
[----:B------:R-:W-:Y:S02]  /*8430*/  ULDC.64 UR4, c[0x0][0xb50] ;  /* 0x0002d40000047ab9 */ /* 0x000fe40000000a00 */
[----:B------:R-:W-:Y:S01]  /*8440*/  LEA R6, P0, R4, UR4, 0x2 ;  /* 0x0000000404067c11 */ /* 0x000fe2000f8010ff */
[----:B------:R-:W-:-:S05]  /*8450*/  IMAD.IADD R5, R5, 0x1, R7 ;  /* 0x0000000105057824 */ /* 0x000fca00078e0207 */
[----:B------:R-:W-:Y:S02]  /*8460*/  LEA.HI.X R7, R4, UR5, R5, 0x2, P0 ;  /* 0x0000000504077c11 */ /* 0x000fe400080f1405 */
[----:B------:R-:W-:-:S05]  /*8470*/  MOV R5, 0xff800000 ;  /* 0xff80000000057802 */ /* 0x000fca0000000f00 */
[----:B------:R2:W-:Y:S02]  /*8480*/  STG.E desc[UR36][R6.64], R5 ;  /* 0x0000000506007986 */ /* 0x0005e4000c101924 */
.L_x_227:
[----:B------:R-:W-:Y:S05]  /*8490*/  BSYNC B1 ;  /* 0x0000000000017941 */ /* 0x000fea0003800000 */
.L_x_226:
[----:B------:R-:W-:Y:S01]  /*84a0*/  ULDC.64 UR4, c[0x0][0xaa0] ;  /* 0x0002a80000047ab9 */ /* 0x000fe20000000a00 */
[----:B--2---:R-:W-:Y:S01]  /*84b0*/  IMAD R6, R19, 0x20, R161 ;  /* 0x0000002013067824 */ /* 0x004fe200078e02a1 */
[----:B------:R-:W-:Y:S01]  /*84c0*/  BSSY B1, `(.L_x_228) ;  /* 0x0000037000017945 */ /* 0x000fe20003800000 */
[----:B------:R-:W-:Y:S02]  /*84d0*/  IMAD R4, R10, UR4, RZ ;  /* 0x000000040a047c24 */ /* 0x000fe4000f8e02ff */
[----:B------:R-:W-:Y:S02]  /*84e0*/  IMAD R9, R23, 0x80, R6 ;  /* 0x0000008017097824 */ /* 0x000fe400078e0206 */
[C---:B------:R-:W-:Y:S02]  /*84f0*/  IMAD R7, R3.reuse, UR5, R4 ;  /* 0x0000000503077c24 */ /* 0x040fe4000f8e0204 */
[----:B------:R-:W-:Y:S01]  /*8500*/  IMAD.WIDE.U32 R4, R3, UR4, RZ ;  /* 0x0000000403047c25 */ /* 0x000fe2000f8e00ff */
[----:B------:R-:W-:-:S03]  /*8510*/  ULDC.64 UR4, c[0x0][0xae8] ;  /* 0x0002ba0000047ab9 */ /* 0x000fc60000000a00 */
[----:B------:R-:W-:Y:S02]  /*8520*/  IMAD.IADD R5, R5, 0x1, R7 ;  /* 0x0000000105057824 */ /* 0x000fe400078e0207 */
[----:B------:R-:W-:Y:S02]  /*8530*/  IMAD R7, R12, UR4, RZ ;  /* 0x000000040c077c24 */ /* 0x000fe4000f8e02ff */
[----:B------:R-:W-:-:S04]  /*8540*/  IMAD.WIDE.U32 R4, R22, UR4, R4 ;  /* 0x0000000416047c25 */ /* 0x000fc8000f8e0004 */
[----:B------:R-:W-:Y:S01]  /*8550*/  IMAD R7, R22, UR5, R7 ;  /* 0x0000000516077c24 */ /* 0x000fe2000f8e0207 */
[----:B------:R-:W-:Y:S01]  /*8560*/  ULDC.64 UR4, c[0x0][0xaf0] ;  /* 0x0002bc0000047ab9 */ /* 0x000fe20000000a00 */
[----:B---3--:R-:W-:-:S03]  /*8570*/  @P2 IMAD.HI.U32 R6, R9, R14, RZ ;  /* 0x0000000e09062227 */ /* 0x008fc600078e00ff */
[----:B------:R-:W-:Y:S01]  /*8580*/  IADD3 R5, R5, R7, RZ ;  /* 0x0000000705057210 */ /* 0x000fe20007ffe0ff */
[----:B------:R-:W-:Y:S01]  /*8590*/  IMAD.MOV.U32 R3, RZ, RZ, R9 ;  /* 0x000000ffff037224 */ /* 0x000fe200078e0009 */
[----:B----4-:R-:W-:Y:S01]  /*85a0*/  @P2 SHF.R.U32.HI R3, RZ, R27, R6 ;  /* 0x0000001bff032219 */ /* 0x010fe20000011606 */
[----:B------:R-:W-:Y:S02]  /*85b0*/  IMAD R8, R160, UR4, RZ ;  /* 0x00000004a0087c24 */ /* 0x000fe4000f8e02ff */
[----:B------:R-:W-:Y:S01]  /*85c0*/  IMAD.WIDE.U32 R4, R13, UR4, R4 ;  /* 0x000000040d047c25 */ /* 0x000fe2000f8e0004 */
[----:B------:R-:W-:-:S03]  /*85d0*/  SHF.R.S32.HI R6, RZ, 0x1f, R3 ;  /* 0x0000001fff067819 */ /* 0x000fc60000011403 */
[----:B------:R-:W-:Y:S01]  /*85e0*/  IMAD R7, R13, UR5, R8 ;  /* 0x000000050d077c24 */ /* 0x000fe2000f8e0208 */
[----:B------:R-:W-:Y:S01]  /*85f0*/  ULDC.64 UR4, c[0x0][0xae0] ;  /* 0x0002b80000047ab9 */ /* 0x000fe20000000a00 */
[----:B------:R-:W-:Y:S02]  /*8600*/  IMAD.MOV R8, RZ, RZ, -R3 ;  /* 0x000000ffff087224 */ /* 0x000fe400078e0a03 */
[----:B------:R-:W-:Y:S02]  /*8610*/  IMAD.IADD R5, R5, 0x1, R7 ;  /* 0x0000000105057824 */ /* 0x000fe400078e0207 */
[----:B------:R-:W-:Y:S02]  /*8620*/  IMAD R6, R6, UR4, RZ ;  /* 0x0000000406067c24 */ /* 0x000fe4000f8e02ff */
[----:B------:R-:W-:Y:S02]  /*8630*/  IMAD R7, R25, R8, R9 ;  /* 0x0000000819077224 */ /* 0x000fe400078e0209 */
[----:B------:R-:W-:-:S02]  /*8640*/  IMAD R9, R3, UR5, R6 ;  /* 0x0000000503097c24 */ /* 0x000fc4000f8e0206 */
[----:B------:R-:W-:Y:S01]  /*8650*/  IMAD.WIDE.U32 R4, R3, UR4, R4 ;  /* 0x0000000403047c25 */ /* 0x000fe2000f8e0004 */
[----:B------:R-:W-:Y:S01]  /*8660*/  SHF.R.S32.HI R3, RZ, 0x1f, R7 ;  /* 0x0000001fff037819 */ /* 0x000fe20000011407 */
[----:B------:R-:W-:Y:S02]  /*8670*/  ULDC.64 UR4, c[0x0][0xad8] ;  /* 0x0002b60000047ab9 */ /* 0x000fe40000000a00 */
[----:B------:R-:W-:Y:S02]  /*8680*/  IMAD.IADD R5, R5, 0x1, R9 ;  /* 0x0000000105057824 */ /* 0x000fe400078e0209 */
[----:B------:R-:W-:Y:S02]  /*8690*/  IMAD R6, R3, UR4, RZ ;  /* 0x0000000403067c24 */ /* 0x000fe4000f8e02ff */
[----:B------:R-:W-:Y:S02]  /*86a0*/  IMAD R8, R23, 0x80, R161 ;  /* 0x0000008017087824 */ /* 0x000fe400078e02a1 */
[----:B------:R-:W-:-:S02]  /*86b0*/  IMAD R25, R0, R25, RZ ;  /* 0x0000001900197224 */ /* 0x000fc400078e02ff */
[C---:B------:R-:W-:Y:S01]  /*86c0*/  IMAD R3, R7.reuse, UR5, R6 ;  /* 0x0000000507037c24 */ /* 0x040fe2000f8e0206 */
[C---:B------:R-:W-:Y:S01]  /*86d0*/  IADD3 R0, R8.reuse, 0x20, RZ ;  /* 0x0000002008007810 */ /* 0x040fe20007ffe0ff */
[----:B------:R-:W-:Y:S01]  /*86e0*/  IMAD.WIDE.U32 R4, R7, UR4, R4 ;  /* 0x0000000407047c25 */ /* 0x000fe2000f8e0004 */
[-C--:B------:R-:W-:Y:S01]  /*86f0*/  ISETP.GE.AND P2, PT, R8, R25.reuse, PT ;  /* 0x000000190800720c */ /* 0x080fe20003f46270 */
[----:B------:R-:W-:Y:S01]  /*8700*/  ULDC.64 UR4, c[0x0][0xa80] ;  /* 0x0002a00000047ab9 */ /* 0x000fe20000000a00 */
[----:B------:R-:W-:Y:S01]  /*8710*/  ISETP.GE.AND P1, PT, R0, R25, PT ;  /* 0x000000190000720c */ /* 0x000fe20003f26270 */
[----:B------:R-:W-:Y:S01]  /*8720*/  IMAD.IADD R3, R5, 0x1, R3 ;  /* 0x0000000105037824 */ /* 0x000fe200078e0203 */
[----:B------:R-:W-:Y:S01]  /*8730*/  LEA R6, P3, R4, UR4, 0x1 ;  /* 0x0000000404067c11 */ /* 0x000fe2000f8608ff */
[----:B------:R-:W-:-:S03]  /*8740*/  VIADD R0, R8, 0x40 ;  /* 0x0000004008007836 */ /* 0x000fc60000000000 */
[----:B------:R-:W-:Y:S02]  /*8750*/  LEA.HI.X R3, R4, UR5, R3, 0x1, P3 ;  /* 0x0000000504037c11 */ /* 0x000fe400098f0c03 */
[----:B------:R-:W-:Y:S01]  /*8760*/  ISETP.GE.AND P0, PT, R0, R25, PT ;  /* 0x000000190000720c */ /* 0x000fe20003f06270 */
[----:B------:R2:W3:Y:S04]  /*8770*/  SHFL.IDX PT, R4, R6, RZ, 0x181f ;  /* 0x00181fff06047589 */ /* 0x0004e800000e0000 */
[----:B------:R2:W4:Y:S01]  /*8780*/  SHFL.IDX PT, R0, R3, RZ, 0x181f ;  /* 0x00181fff03007589 */ /* 0x00052200000e0000 */
[----:B------:R-:W-:Y:S07]  /*8790*/  @P2 BRA `(.L_x_229) ;  /* 0x0000000000242947 */ /* 0x000fee0003800000 */
[----:B------:R-:W-:Y:S02]  /*87a0*/  ULDC UR4, c[0x0][0xac8] ;  /* 0x0002b20000047ab9 */ /* 0x000fe40000000800 */
[----:B------:R-:W-:Y:S02]  /*87b0*/  ISETP.GE.AND P4, PT, R2, UR4, PT ;  /* 0x0000000402007c0c */ /* 0x000fe4000bf86270 */
[----:B------:R-:W-:-:S11]  /*87c0*/  ISETP.GE.AND P5, PT, R17, UR4, PT ;  /* 0x0000000411007c0c */ /* 0x000fd6000bfa6270 */
[CC--:B---3--:R-:W-:Y:S02]  /*87d0*/  @!P4 LEA R10, P2, R2.reuse, R4.reuse, 0x1 ;  /* 0x00000004020ac211 */ /* 0x0c8fe400078408ff */
[C---:B------:R-:W-:Y:S02]  /*87e0*/  @!P5 LEA R4, P3, R17.reuse, R4, 0x1 ;  /* 0x000000041104d211 */ /* 0x040fe400078608ff */
[-C--:B----4-:R-:W-:Y:S02]  /*87f0*/  @!P4 LEA.HI.X R11, R2, R0.reuse, R170, 0x1, P2 ;  /* 0x00000000020bc211 */ /* 0x090fe400010f0caa */
[----:B------:R-:W-:-:S03]  /*8800*/  @!P5 LEA.HI.X R5, R17, R0, R169, 0x1, P3 ;  /* 0x000000001105d211 */ /* 0x000fc600018f0ca9 */
[----:B------:R3:W-:Y:S04]  /*8810*/  @!P4 ST.E.128 desc[UR36][R10.64], RZ ;  /* 0x000000ff0a00c985 */ /* 0x0007e8000c101d24 */
[----:B------:R3:W-:Y:S02]  /*8820*/  @!P5 ST.E.128 desc[UR36][R4.64], RZ ;  /* 0x000000ff0400d985 */ /* 0x0007e4000c101d24 */
.L_x_229:
[----:B------:R-:W-:Y:S05]  /*8830*/  BSYNC B1 ;  /* 0x0000000000017941 */ /* 0x000fea0003800000 */
.L_x_228:
[----:B----4-:R4:W0:Y:S01]  /*8840*/  SHFL.IDX PT, R0, R3, 0x1, 0x181f ;  /* 0x00381f0003007f89 */ /* 0x01082200000e0000 */
[----:B------:R-:W-:Y:S03]  /*8850*/  BSSY B1, `(.L_x_230) ;  /* 0x000000c000017945 */ /* 0x000fe60003800000 */
[----:B---3--:R4:W3:Y:S01]  /*8860*/  SHFL.IDX PT, R4, R6, 0x1, 0x181f ;  /* 0x00381f0006047f89 */ /* 0x0088e200000e0000 */
        /* <DEDUP_REMOVED lines=8> */
[----:B------:R0:W-:Y:S04]  /*88f0*/  @!P3 ST.E.128 desc[UR36][R10.64], RZ ;  /* 0x000000ff0a00b985 */ /* 0x0001e8000c101d24 */
[----:B------:R0:W-:Y:S02]  /*8900*/  @!P4 ST.E.128 desc[UR36][R4.64], RZ ;  /* 0x000000ff0400c985 */ /* 0x0001e4000c101d24 */
.L_x_231:
[----:B------:R-:W-:Y:S05]  /*8910*/  BSYNC B1 ;  /* 0x0000000000017941 */ /* 0x000fea0003800000 */
.L_x_230:
[----:B0-----:R0:W0:Y:S01]  /*8920*/  SHFL.IDX PT, R0, R3, 0x2, 0x181f ;  /* 0x00581f0003007f89 */ /* 0x00102200000e0000 */
[----:B------:R-:W-:Y:S03]  /*8930*/  BSSY B1, `(.L_x_232) ;  /* 0x000000c000017945 */ /* 0x000fe60003800000 */
[----:B---3--:R3:W0:Y:S01]  /*8940*/  SHFL.IDX PT, R4, R6, 0x2, 0x181f ;  /* 0x00581f0006047f89 */ /* 0x00862200000e0000 */
[----:B------:R-:W-:Y:S05]  /*8950*/  @P0 BRA `(.L_x_233) ;  /* 0x0000000000240947 */ /* 0x000fea0003800000 */
[----:B------:R-:W-:Y:S02]  /*8960*/  ULDC UR4, c[0x0][0xac8] ;  /* 0x0002b20000047ab9 */ /* 0x000fe40000000800 */
[----:B------:R-:W-:Y:S02]  /*8970*/  ISETP.GE.AND P2, PT, R2, UR4, PT ;  /* 0x0000000402007c0c */ /* 0x000fe4000bf46270 */
[----:B------:R-:W-:-:S11]  /*8980*/  ISETP.GE.AND P3, PT, R17, UR4, PT ;  /* 0x0000000411007c0c */ /* 0x000fd6000bf66270 */
[CC--:B0-----:R-:W-:Y:S02]  /*8990*/  @!P2 LEA R10, P0, R2.reuse, R4.reuse, 0x1 ;  /* 0x00000004020aa211 */ /* 0x0c1fe400078008ff */
[C---:B------:R-:W-:Y:S02]  /*89a0*/  @!P3 LEA R4, P1, R17.reuse, R4, 0x1 ;  /* 0x000000041104b211 */ /* 0x040fe400078208ff */
[-C--:B------:R-:W-:Y:S02]  /*89b0*/  @!P2 LEA.HI.X R11, R2, R0.reuse, R170, 0x1, P0 ;  /* 0x00000000020ba211 */ /* 0x080fe400000f0caa */
[----:B------:R-:W-:-:S03]  /*89c0*/  @!P3 LEA.HI.X R5, R17, R0, R169, 0x1, P1 ;  /* 0x000000001105b211 */ /* 0x000fc600008f0ca9 */
[----:B------:R0:W-:Y:S04]  /*89d0*/  @!P2 ST.E.128 desc[UR36][R10.64], RZ ;  /* 0x000000ff0a00a985 */ /* 0x0001e8000c101d24 */
[----:B------:R0:W-:Y:S02]  /*89e0*/  @!P3 ST.E.128 desc[UR36][R4.64], RZ ;  /* 0x000000ff0400b985 */ /* 0x0001e4000c101d24 */
.L_x_233:
[----:B------:R-:W-:Y:S05]  /*89f0*/  BSYNC B1 ;  /* 0x0000000000017941 */ /* 0x000fea0003800000 */
.L_x_232:
[----:B0-----:R-:W-:Y:S01]  /*8a00*/  VIADD R0, R8, 0x60 ;  /* 0x0000006008007836 */ /* 0x001fe20000000000 */
[----:B--2-4-:R-:W0:Y:S04]  /*8a10*/  SHFL.IDX PT, R3, R3, 0x3, 0x181f ;  /* 0x00781f0003037f89 */ /* 0x014e2800000e0000 */
[----:B------:R-:W-:Y:S01]  /*8a20*/  ISETP.GE.AND P0, PT, R0, R25, PT ;  /* 0x000000190000720c */ /* 0x000fe20003f06270 */
[----:B------:R2:W4:-:S12]  /*8a30*/  SHFL.IDX PT, R4, R6, 0x3, 0x181f ;  /* 0x00781f0006047f89 */ /* 0x00051800000e0000 */
[----:B--2---:R-:W-:Y:S05]  /*8a40*/  @P0 BRA `(.L_x_224) ;  /* 0x0000000000240947 */ /* 0x004fea0003800000 */
[----:B------:R-:W-:Y:S02]  /*8a50*/  ULDC UR4, c[0x0][0xac8] ;  /* 0x0002b20000047ab9 */ /* 0x000fe40000000800 */
[----:B------:R-:W-:Y:S02]  /*8a60*/  ISETP.GE.AND P2, PT, R2, UR4, PT ;  /* 0x0000000402007c0c */ /* 0x000fe4000bf46270 */
[----:B------:R-:W-:-:S11]  /*8a70*/  ISETP.GE.AND P3, PT, R17, UR4, PT ;  /* 0x0000000411007c0c */ /* 0x000fd6000bf66270 */
[CC--:B---34-:R-:W-:Y:S02]  /*8a80*/  @!P2 LEA R6, P0, R2.reuse, R4.reuse, 0x1 ;  /* 0x000000040206a211 */ /* 0x0d8fe400078008ff */
[C---:B------:R-:W-:Y:S02]  /*8a90*/  @!P3 LEA R4, P1, R17.reuse, R4, 0x1 ;  /* 0x000000041104b211 */ /* 0x040fe400078208ff */
[-C--:B0-----:R-:W-:Y:S02]  /*8aa0*/  @!P2 LEA.HI.X R7, R2, R3.reuse, R170, 0x1, P0 ;  /* 0x000000030207a211 */ /* 0x081fe400000f0caa */
[----:B------:R-:W-:-:S03]  /*8ab0*/  @!P3 LEA.HI.X R5, R17, R3, R169, 0x1, P1 ;  /* 0x000000031105b211 */ /* 0x000fc600008f0ca9 */
[----:B------:R2:W-:Y:S04]  /*8ac0*/  @!P2 ST.E.128 desc[UR36][R6.64], RZ ;  /* 0x000000ff0600a985 */ /* 0x0005e8000c101d24 */
[----:B------:R2:W-:Y:S02]  /*8ad0*/  @!P3 ST.E.128 desc[UR36][R4.64], RZ ;  /* 0x000000ff0400b985 */ /* 0x0005e4000c101d24 */
.L_x_224:
[----:B------:R-:W-:Y:S05]  /*8ae0*/  BSYNC B0 ;  /* 0x0000000000007941 */ /* 0x000fea0003800000 */
.L_x_215:
[----:B------:R-:W-:Y:S02]  /*8af0*/  ULDC UR4, c[0x0][0xc3c] ;  /* 0x00030f0000047ab9 */ /* 0x000fe40000000800 */
[----:B-1----:R-:W-:-:S13]  /*8b00*/  ISETP.GE.AND P0, PT, R51, UR4, PT ;  /* 0x0000000433007c0c */ /* 0x002fda000bf06270 */
[----:B------:R-:W-:Y:S05]  /*8b10*/  @!P0 BRA `(.L_x_234) ;  /* 0xffffff8000788947 */ /* 0x000fea000383ffff */
[----:B------:R-:W-:Y:S05]  /*8b20*/  EXIT ;  /* 0x000000000000794d */ /* 0x000fea0003800000 */
.L_x_187:
[----:B------:R-:W-:-:S08]  /*8b30*/  NOP ;  /* 0x0000000000007918 */ /* 0x000fd00000000000 */
[----:B------:R-:W0:-:S00]  /*8b40*/  USETMAXREG.DEALLOC.CTAPOOL 0x28 ;  /* 0x00000028000079c8 */ /* 0x000e0000080e0500 */
[----:B0-----:R-:W-:Y:S02]  /*8b50*/  LOP3.LUT R0, R0, 0x3, RZ, 0xc0, !PT ;  /* 0x0000000300007812 */ /* 0x001fe400078ec0ff */
[----:B------:R-:W-:-:S04]  /*8b60*/  LOP3.LUT R25, R25, 0xffffff7f, RZ, 0xc0, !PT ;  /* 0xffffff7f19197812 */ /* 0x000fc800078ec0ff */
[----:B------:R-:W0:Y:S02]  /*8b70*/  SHFL.IDX PT, R0, R0, RZ, 0x1f ;  /* 0x00001fff00007589 */ /* 0x000e2400000e0000 */
[----:B0-----:R-:W-:Y:S01]  /*8b80*/  ISETP.NE.AND P0, PT, R0, RZ, PT ;  /* 0x000000ff0000720c */ /* 0x001fe20003f05270 */
[----:B------:R-:W-:-:S12]  /*8b90*/  IMAD.MOV.U32 R0, RZ, RZ, RZ ;  /* 0x000000ffff007224 */ /* 0x000fd800078e00ff */
[----:B------:R-:W-:Y:S01]  /*8ba0*/  @P0 LOP3.LUT R25, R25, 0x80, RZ, 0xfc, !PT ;  /* 0x0000008019190812 */ /* 0x000fe200078efcff */
[----:B------:R-:W-:Y:S06]  /*8bb0*/  @!P0 BRA `(.L_x_235) ;  /* 0x00000000001c8947 */ /* 0x000fec0003800000 */
[----:B------:R-:W0:Y:S08]  /*8bc0*/  S2UR UR5, SR_CgaCtaId ;  /* 0x00000000000579c3 */ /* 0x000e300000008800 */
[----:B------:R-:W-:Y:S06]  /*8bd0*/  BAR.SYNC.DEFER_BLOCKING 0x5, 0x180 ;  /* 0x0146000000007b1d */ /* 0x000fec0000010000 */
[----:B------:R-:W-:-:S02]  /*8be0*/  UMOV UR4, 0x400 ;  /* 0x0000040000047882 */ /* 0x000fc40000000000 */
[----:B0-----:R-:W-:-:S09]  /*8bf0*/  ULEA UR4, UR5, UR4, 0x18 ;  /* 0x0000000405047291 */ /* 0x001fd2000f8ec03f */
[----:B------:R-:W1:Y:S01]  /*8c00*/  LDS.128 R16, [UR4+0x2a8d0] ;  /* 0x02a8d004ff107984 */ /* 0x000e620008000c00 */
[----:B------:R-:W-:Y:S06]  /*8c10*/  BAR.ARV 0x4, 0x180 ;  /* 0x0106000000007b1d */ /* 0x000fec0000002000 */
[----:B------:R-:W-:Y:S05]  /*8c20*/  BRA `(.L_x_236) ;  /* 0x0000000800007947 */ /* 0x000fea0003800000 */
.L_x_235:
[----:B------:R-:W0:Y:S01]  /*8c30*/  S2R R2, SR_TID.X ;  /* 0x0000000000027919 */ /* 0x000e220000002100 */
[----:B------:R-:W-:Y:S01]  /*8c40*/  ULDC UR4, c[0x0][0xc3c] ;  /* 0x00030f0000047ab9 */ /* 0x000fe20000000800 */
[----:B------:R-:W1:Y:S01]  /*8c50*/  S2UR UR6, SR_CTAID.X ;  /* 0x00000000000679c3 */ /* 0x000e620000002500 */
[----:B------:R-:W-:Y:S01]  /*8c60*/  ULDC UR5, c[0x0][0xc38] ;  /* 0x00030e0000057ab9 */ /* 0x000fe20000000800 */
[----:B0-----:R-:W-:-:S04]  /*8c70*/  LOP3.LUT R5, R2, 0x1f, RZ, 0xc0, !PT ;  /* 0x0000001f02057812 */ /* 0x001fc800078ec0ff */
[----:B------:R-:W-:-:S04]  /*8c80*/  ISETP.NE.AND P0, PT, R5, 0x1f, PT ;  /* 0x0000001f0500780c */ /* 0x000fc80003f05270 */
[----:B------:R-:W-:-:S13]  /*8c90*/  ISETP.GE.OR P1, PT, R5, UR4, !P0 ;  /* 0x0000000405007c0c */ /* 0x000fda000c726670 */
[----:B------:R-:W0:Y:S02]  /*8ca0*/  @!P1 LDC.64 R2, c[0x0][0xc80] ;  /* 0x00032000ff029b82 */ /* 0x000e240000000a00 */
[----:B0-----:R-:W-:-:S05]  /*8cb0*/  @!P1 IMAD.WIDE.U32 R2, R5, 0x4, R2 ;  /* 0x0000000405029825 */ /* 0x001fca00078e0002 */
[----:B------:R-:W2:Y:S01]  /*8cc0*/  @!P1 LDG.E R0, desc[UR36][R2.64] ;  /* 0x0000002402009981 */ /* 0x000ea2000c1e1900 */
[C---:B------:R-:W-:Y:S01]  /*8cd0*/  ISETP.NE.AND P1, PT, R5.reuse, RZ, PT ;  /* 0x000000ff0500720c */ /* 0x040fe20003f25270 */
[----:B------:R-:W-:Y:S01]  /*8ce0*/  UMOV UR4, URZ ;  /* 0x0000003f00047c82 */ /* 0x000fe20008000000 */
[C---:B------:R-:W-:Y:S02]  /*8cf0*/  ISETP.GE.U32.AND P2, PT, R5.reuse, 0x2, PT ;  /* 0x000000020500780c */ /* 0x040fe40003f46070 */
[C---:B------:R-:W-:Y:S02]  /*8d00*/  ISETP.GE.U32.AND P3, PT, R5.reuse, 0x4, PT ;  /* 0x000000040500780c */ /* 0x040fe40003f66070 */
[C---:B------:R-:W-:Y:S02]  /*8d10*/  ISETP.GE.U32.AND P4, PT, R5.reuse, 0x8, PT ;  /* 0x000000080500780c */ /* 0x040fe40003f86070 */
[----:B------:R-:W-:Y:S02]  /*8d20*/  ISETP.GE.U32.AND P5, PT, R5, 0x10, PT ;  /* 0x000000100500780c */ /* 0x000fe40003fa6070 */
[----:B------:R-:W-:Y:S01]  /*8d30*/  MOV R16, RZ ;  /* 0x000000ff00107202 */ /* 0x000fe20000000f00 */
[----:B--2---:R-:W0:Y:S02]  /*8d40*/  SHFL.UP PT, R4, R0, 0x1, RZ ;  /* 0x0420000000047989 */ /* 0x004e2400000e00ff */
[----:B0-----:R-:W-:-:S04]  /*8d50*/  SEL R7, R4, RZ, P1 ;  /* 0x000000ff04077207 */ /* 0x001fc80000800000 */
[----:B------:R-:W-:-:S05]  /*8d60*/  IADD3 R7, R0, R7, RZ ;  /* 0x0000000700077210 */ /* 0x000fca0007ffe0ff */
[----:B------:R-:W0:Y:S02]  /*8d70*/  SHFL.UP PT, R4, R7, 0x2, RZ ;  /* 0x0440000007047989 */ /* 0x000e2400000e00ff */
[----:B0-----:R-:W-:-:S05]  /*8d80*/  SEL R4, R4, RZ, P2 ;  /* 0x000000ff04047207 */ /* 0x001fca0001000000 */
[----:B------:R-:W-:-:S05]  /*8d90*/  IMAD.IADD R4, R7, 0x1, R4 ;  /* 0x0000000107047824 */ /* 0x000fca00078e0204 */
        /* <DEDUP_REMOVED lines=9> */
[----:B------:R-:W0:Y:S02]  /*8e30*/  SHFL.IDX PT, R4, R7, 0x1f, 0x1f ;  /* 0x03e01f0007047f89 */ /* 0x000e2400000e0000 */
[----:B0-----:R-:W-:-:S04]  /*8e40*/  IMAD R4, R4, UR5, RZ ;  /* 0x0000000504047c24 */ /* 0x001fc8000f8e02ff */
[----:B------:R-:W-:Y:S01]  /*8e50*/  IMAD.MOV.U32 R3, RZ, RZ, R4 ;  /* 0x000000ffff037224 */ /* 0x000fe200078e0004 */
[----:B-1----:R-:W-:-:S13]  /*8e60*/  ISETP.GT.AND P6, PT, R4, UR6, PT ;  /* 0x0000000604007c0c */ /* 0x002fda000bfc4270 */
[----:B------:R-:W-:Y:S05]  /*8e70*/  @P6 BRA `(.L_x_237) ;  /* 0x0000000000946947 */ /* 0x000fea0003800000 */
[----:B------:R-:W-:Y:S01]  /*8e80*/  IMAD.MOV.U32 R4, RZ, RZ, R3 ;  /* 0x000000ffff047224 */ /* 0x000fe200078e0003 */
[----:B------:R-:W-:Y:S01]  /*8e90*/  UMOV UR4, URZ ;  /* 0x0000003f00047c82 */ /* 0x000fe20008000000 */
[----:B------:R-:W-:-:S05]  /*8ea0*/  ULDC UR5, c[0x0][0xc38] ;  /* 0x00030e0000057ab9 */ /* 0x000fca0000000800 */
.L_x_241:
[----:B------:R-:W0:Y:S01]  /*8eb0*/  LDC R2, c[0x0][0xc3c] ;  /* 0x00030f00ff027b82 */ /* 0x000e220000000800 */
[----:B------:R-:W-:-:S06]  /*8ec0*/  UIADD3 UR4, UR4, 0x1f, URZ ;  /* 0x0000001f04047890 */ /* 0x000fcc000fffe03f */
[----:B0-----:R-:W-:-:S13]  /*8ed0*/  ISETP.LE.AND P6, PT, R2, UR4, PT ;  /* 0x0000000402007c0c */ /* 0x001fda000bfc3270 */
[----:B------:R-:W-:Y:S05]  /*8ee0*/  @P6 BRA `(.L_x_238) ;  /* 0x0000000400246947 */ /* 0x000fea0003800000 */
[----:B------:R-:W-:Y:S01]  /*8ef0*/  VIADD R7, R5, UR4 ;  /* 0x0000000405077c36 */ /* 0x000fe20008000000 */
[----:B------:R-:W-:Y:S01]  /*8f00*/  BSSY B0, `(.L_x_239) ;  /* 0x0000007000007945 */ /* 0x000fe20003800000 */
[----:B------:R-:W-:-:S03]  /*8f10*/  IMAD.MOV.U32 R0, RZ, RZ, RZ ;  /* 0x000000ffff007224 */ /* 0x000fc600078e00ff */
[----:B------:R-:W-:-:S13]  /*8f20*/  ISETP.GE.OR P6, PT, R7, R2, !P0 ;  /* 0x000000020700720c */ /* 0x000fda00047c6670 */
[----:B------:R-:W-:Y:S05]  /*8f30*/  @P6 BRA `(.L_x_240) ;  /* 0x00000000000c6947 */ /* 0x000fea0003800000 */
[----:B------:R-:W0:Y:S02]  /*8f40*/  LDC.64 R2, c[0x0][0xc80] ;  /* 0x00032000ff027b82 */ /* 0x000e240000000a00 */
[----:B0-----:R-:W-:-:S05]  /*8f50*/  IMAD.WIDE R2, R7, 0x4, R2 ;  /* 0x0000000407027825 */ /* 0x001fca00078e0202 */
[----:B------:R0:W5:Y:S02]  /*8f60*/  LDG.E R0, desc[UR36][R2.64] ;  /* 0x0000002402007981 */ /* 0x000164000c1e1900 */
.L_x_240:
[----:B------:R-:W-:Y:S05]  /*8f70*/  BSYNC B0 ;  /* 0x0000000000007941 */ /* 0x000fea0003800000 */
.L_x_239:
[----:B0----5:R-:W0:Y:S02]  /*8f80*/  SHFL.UP PT, R2, R0, 0x1, RZ ;  /* 0x0420000000027989 */ /* 0x021e2400000e00ff */
        /* <DEDUP_REMOVED lines=15> */
[----:B0-----:R-:W-:-:S05]  /*9080*/  IMAD R3, R3, UR5, RZ ;  /* 0x0000000503037c24 */ /* 0x001fca000f8e02ff */
[----:B------:R-:W-:-:S04]  /*9090*/  IADD3 R4, R3, R4, RZ ;  /* 0x0000000403047210 */ /* 0x000fc80007ffe0ff */
[----:B------:R-:W-:-:S13]  /*90a0*/  ISETP.GT.AND P6, PT, R4, UR6, PT ;  /* 0x0000000604007c0c */ /* 0x000fda000bfc4270 */
[----:B------:R-:W-:Y:S05]  /*90b0*/  @!P6 BRA `(.L_x_241) ;  /* 0xfffffffc007ce947 */ /* 0x000fea000383ffff */
[----:B------:R-:W-:-:S07]  /*90c0*/  IMAD.MOV.U32 R7, RZ, RZ, R9 ;  /* 0x000000ffff077224 */ /* 0x000fce00078e0009 */
.L_x_237:
[----:B------:R-:W-:-:S04]  /*90d0*/  IMAD.IADD R8, R4, 0x1, -R3 ;  /* 0x0000000104087824 */ /* 0x000fc800078e0a03 */
[----:B------:R-:W-:-:S05]  /*90e0*/  IMAD R2, R7, UR5, R8 ;  /* 0x0000000507027c24 */ /* 0x000fca000f8e0208 */
[----:B------:R-:W-:-:S13]  /*90f0*/  ISETP.GT.AND P0, PT, R2, UR6, PT ;  /* 0x0000000602007c0c */ /* 0x000fda000bf04270 */
[----:B------:R-:W-:-:S04]  /*9100*/  VOTE.ANY R4, PT, !P0 ;  /* 0x0000000000047806 */ /* 0x000fc800040e0100 */
[----:B------:R-:W0:Y:S01]  /*9110*/  POPC R19, R4 ;  /* 0x0000000400137309 */ /* 0x000e220000000000 */
[----:B------:R-:W-:Y:S01]  /*9120*/  ISETP.NE.AND P0, PT, R4, RZ, PT ;  /* 0x000000ff0400720c */ /* 0x000fe20003f05270 */
[----:B0-----:R-:W0:Y:S02]  /*9130*/  SHFL.IDX PT, R10, R0, R19, 0x1f ;  /* 0x00001f13000a7589 */ /* 0x001e2400000e0000 */
[----:B0-----:R-:W-:-:S04]  /*9140*/  IABS R9, R10 ;  /* 0x0000000a00097213 */ /* 0x001fc80000000000 */
[----:B------:R-:W0:Y:S08]  /*9150*/  I2F.RP R6, R9 ;  /* 0x0000000900067306 */ /* 0x000e300000209400 */
[----:B0-----:R-:W0:Y:S02]  /*9160*/  MUFU.RCP R6, R6 ;  /* 0x0000000600067308 */ /* 0x001e240000001000 */
[----:B0-----:R-:W-:-:S06]  /*9170*/  VIADD R2, R6, 0xffffffe ;  /* 0x0ffffffe06027836 */ /* 0x001fcc0000000000 */
[----:B------:R0:W1:Y:S01]  /*9180*/  F2I.FTZ.U32.TRUNC.NTZ R3, R2 ;  /* 0x0000000200037305 */ /* 0x000062000021f000 */
[----:B------:R-:W-:Y:S05]  /*9190*/  @!P0 BRA `(.L_x_242) ;  /* 0x0000000000088947 */ /* 0x000fea0003800000 */
[----:B------:R-:W-:-:S06]  /*91a0*/  IADD3 R16, R19, -0x1, RZ ;  /* 0xffffffff13107810 */ /* 0x000fcc0007ffe0ff */
[----:B------:R2:W3:Y:S02]  /*91b0*/  SHFL.IDX PT, R16, R7, R16, 0x1f ;  /* 0x00001f1007107589 */ /* 0x0004e400000e0000 */
.L_x_242:
[----:B---3--:R-:W-:Y:S01]  /*91c0*/  IMAD R16, R16, UR5, R8 ;  /* 0x0000000510107c24 */ /* 0x008fe2000f8e0208 */
[----:B0-----:R-:W-:Y:S01]  /*91d0*/  IABS R2, R10 ;  /* 0x0000000a00027213 */ /* 0x001fe20000000000 */
[----:B-1----:R-:W-:Y:S02]  /*91e0*/  IMAD.MOV R0, RZ, RZ, -R3 ;  /* 0x000000ffff007224 */ /* 0x002fe400078e0a03 */
[----:B------:R-:W-:Y:S01]  /*91f0*/  VIADD R19, R19, UR4 ;  /* 0x0000000413137c36 */ /* 0x000fe20008000000 */
[----:B------:R-:W-:Y:S01]  /*9200*/  IADD3 R11, -R16, UR6, RZ ;  /* 0x00000006100b7c10 */ /* 0x000fe2000fffe1ff */
[----:B------:R-:W-:Y:S02]  /*9210*/  IMAD.MOV R4, RZ, RZ, -R2 ;  /* 0x000000ffff047224 */ /* 0x000fe400078e0a02 */
[----:B--2---:R-:W-:Y:S01]  /*9220*/  IMAD R7, R0, R9, RZ ;  /* 0x0000000900077224 */ /* 0x004fe200078e02ff */
[----:B------:R-:W-:Y:S01]  /*9230*/  IABS R0, R11 ;  /* 0x0000000b00007213 */ /* 0x000fe20000000000 */
[----:B------:R-:W-:-:S04]  /*9240*/  IMAD.MOV.U32 R2, RZ, RZ, RZ ;  /* 0x000000ffff027224 */ /* 0x000fc800078e00ff */
[----:B------:R-:W-:Y:S01]  /*9250*/  IMAD.HI.U32 R2, R3, R7, R2 ;  /* 0x0000000703027227 */ /* 0x000fe200078e0002 */
[----:B------:R-:W-:-:S03]  /*9260*/  MOV R3, R0 ;  /* 0x0000000000037202 */ /* 0x000fc60000000f00 */
[----:B------:R-:W-:Y:S02]  /*9270*/  IMAD.MOV.U32 R0, RZ, RZ, R4 ;  /* 0x000000ffff007224 */ /* 0x000fe400078e0004 */
[----:B------:R-:W-:-:S04]  /*9280*/  IMAD.HI.U32 R2, R2, R3, RZ ;  /* 0x0000000302027227 */ /* 0x000fc800078e00ff */
[----:B------:R-:W-:-:S05]  /*9290*/  IMAD R0, R2, R0, R3 ;  /* 0x0000000002007224 */ /* 0x000fca00078e0203 */
[----:B------:R-:W-:-:S13]  /*92a0*/  ISETP.GT.U32.AND P1, PT, R9, R0, PT ;  /* 0x000000000900720c */ /* 0x000fda0003f24070 */
[----:B------:R-:W-:Y:S02]  /*92b0*/  @!P1 IMAD.IADD R0, R0, 0x1, -R9 ;  /* 0x0000000100009824 */ /* 0x000fe400078e0a09 */
[----:B------:R-:W-:Y:S01]  /*92c0*/  @!P1 VIADD R2, R2, 0x1 ;  /* 0x0000000102029836 */ /* 0x000fe20000000000 */
[----:B------:R-:W-:Y:S02]  /*92d0*/  ISETP.NE.AND P1, PT, R10, RZ, PT ;  /* 0x000000ff0a00720c */ /* 0x000fe40003f25270 */
[----:B------:R-:W-:Y:S02]  /*92e0*/  ISETP.GE.U32.AND P0, PT, R0, R9, PT ;  /* 0x000000090000720c */ /* 0x000fe40003f06070 */
[----:B------:R-:W-:-:S04]  /*92f0*/  LOP3.LUT R0, R11, R10, RZ, 0x3c, !PT ;  /* 0x0000000a0b007212 */ /* 0x000fc800078e3cff */
[----:B------:R-:W-:-:S07]  /*9300*/  ISETP.GE.AND P2, PT, R0, RZ, PT ;  /* 0x000000ff0000720c */ /* 0x000fce0003f46270 */
[----:B------:R-:W-:-:S06]  /*9310*/  @P0 IADD3 R2, R2, 0x1, RZ ;  /* 0x0000000102020810 */ /* 0x000fcc0007ffe0ff */
[----:B------:R-:W-:Y:S01]  /*9320*/  @!P2 IMAD.MOV R2, RZ, RZ, -R2 ;  /* 0x000000ffff02a224 */ /* 0x000fe200078e0a02 */
[----:B------:R-:W-:-:S04]  /*9330*/  @!P1 LOP3.LUT R2, RZ, R10, RZ, 0x33, !PT ;  /* 0x0000000aff029212 */ /* 0x000fc800078e33ff */
[----:B------:R-:W-:Y:S01]  /*9340*/  MOV R18, R2 ;  /* 0x0000000200127202 */ /* 0x000fe20000000f00 */
[----:B------:R-:W-:-:S04]  /*9350*/  IMAD.MOV R17, RZ, RZ, -R2 ;  /* 0x000000ffff117224 */ /* 0x000fc800078e0a02 */
[----:B------:R-:W-:Y:S01]  /*9360*/  IMAD R17, R10, R17, R11 ;  /* 0x000000110a117224 */ /* 0x000fe200078e020b */
[----:B------:R-:W-:Y:S06]  /*9370*/  BRA `(.L_x_243) ;  /* 0x0000000000147947 */ /* 0x000fec0003800000 */
.L_x_238:
[----:B------:R-:W-:Y:S01]  /*9380*/  ULDC UR4, c[0x0][0xc3c] ;  /* 0x00030f0000047ab9 */ /* 0x000fe20000000800 */
[----:B------:R-:W-:Y:S01]  /*9390*/  IMAD.MOV.U32 R17, RZ, RZ, RZ ;  /* 0x000000ffff117224 */ /* 0x000fe200078e00ff */
[----:B------:R-:W-:Y:S01]  /*93a0*/  MOV R19, UR4 ;  /* 0x0000000400137c02 */ /* 0x000fe20008000f00 */
[----:B------:R-:W-:Y:S02]  /*93b0*/  IMAD.U32 R16, RZ, RZ, UR6 ;  /* 0x00000006ff107e24 */ /* 0x000fe4000f8e00ff */
[----:B------:R-:W-:-:S07]  /*93c0*/  IMAD.MOV.U32 R18, RZ, RZ, RZ ;  /* 0x000000ffff127224 */ /* 0x000fce00078e00ff */
.L_x_243:
[----:B------:R-:W-:-:S13]  /*93d0*/  ISETP.NE.AND P0, PT, R5, RZ, PT ;  /* 0x000000ff0500720c */ /* 0x000fda0003f05270 */
[----:B------:R-:W0:Y:S01]  /*93e0*/  @!P0 S2R R3, SR_CgaCtaId ;  /* 0x0000000000038919 */ /* 0x000e220000008800 */
[----:B------:R-:W-:-:S04]  /*93f0*/  @!P0 MOV R0, 0x400 ;  /* 0x0000040000008802 */ /* 0x000fc80000000f00 */
[----:B0-----:R-:W-:-:S05]  /*9400*/  @!P0 LEA R0, R3, R0, 0x18 ;  /* 0x0000000003008211 */ /* 0x001fca00078ec0ff */
[----:B------:R0:W-:Y:S01]  /*9410*/  @!P0 STS.128 [R0+0x2a8d0], R16 ;  /* 0x02a8d01000008388 */ /* 0x0001e20000000c00 */
[----:B------:R-:W-:Y:S06]  /*9420*/  BAR.ARV 0x5, 0x180 ;  /* 0x0146000000007b1d */ /* 0x000fec0000002000 */
.L_x_236:
[----:B------:R2:W-:Y:S01]  /*9430*/  STL [R1+0x14], RZ ;  /* 0x000014ff01007387 */ /* 0x0005e20000100800 */
[----:B------:R-:W-:Y:S01]  /*9440*/  ULDC UR4, c[0x0][0xc3c] ;  /* 0x00030f0000047ab9 */ /* 0x000fe20000000800 */
[----:B------:R-:W-:Y:S01]  /*9450*/  IMAD.MOV.U32 R28, RZ, RZ, 0x1 ;  /* 0x00000001ff1c7424 */ /* 0x000fe200078e00ff */
[----:B-1----:R-:W-:Y:S01]  /*9460*/  ISETP.GE.AND P0, PT, R19, UR4, PT ;  /* 0x0000000413007c0c */ /* 0x002fe2000bf06270 */
[----:B------:R-:W-:-:S12]  /*9470*/  IMAD.MOV.U32 R27, RZ, RZ, RZ ;  /* 0x000000ffff1b7224 */ /* 0x000fd800078e00ff */
[----:B--2---:R-:W-:Y:S05]  /*9480*/  @P0 BRA `(.L_x_244) ;  /* 0x0000004400b40947 */ /* 0x004fea0003800000 */
[----:B------:R-:W2:Y:S01]  /*9490*/  LDL R4, [R1+0x4] ;  /* 0x0000040001047983 */ /* 0x000ea20000100800 */
[----:B------:R-:W0:Y:S01]  /*94a0*/  S2R R5, SR_TID.X ;  /* 0x0000000000057919 */ /* 0x000e220000002100 */
[----:B------:R-:W1:Y:S01]  /*94b0*/  S2UR UR5, SR_CgaCtaId ;  /* 0x00000000000579c3 */ /* 0x000e620000008800 */
[----:B------:R-:W-:Y:S01]  /*94c0*/  UMOV UR4, 0x400 ;  /* 0x0000040000047882 */ /* 0x000fe20000000000 */
[----:B------:R-:W-:Y:S01]  /*94d0*/  BSSY B8, `(.L_x_244) ;  /* 0x0000468000087945 */ /* 0x000fe20003800000 */
[----:B------:R-:W-:Y:S02]  /*94e0*/  IMAD.MOV.U32 R28, RZ, RZ, 0x1 ;  /* 0x00000001ff1c7424 */ /* 0x000fe400078e00ff */
[----:B------:R-:W-:Y:S01]  /*94f0*/  IMAD.MOV.U32 R27, RZ, RZ, RZ ;  /* 0x000000ffff1b7224 */ /* 0x000fe200078e00ff */
[----:B------:R-:W-:Y:S01]  /*9500*/  ULDC UR38, c[0x0][0xc] ;  /* 0x0000030000267ab9 */ /* 0x000fe20000000800 */
[----:B-1----:R-:W-:Y:S01]  /*9510*/  ULEA UR4, UR5, UR4, 0x18 ;  /* 0x0000000405047291 */ /* 0x002fe2000f8ec03f */
[C---:B0-----:R-:W-:Y:S01]  /*9520*/  IMAD.SHL.U32 R0, R5.reuse, 0x8, RZ ;  /* 0x0000000805007824 */ /* 0x041fe200078e00ff */
[----:B------:R-:W-:-:S04]  /*9530*/  LOP3.LUT R3, R5, 0x7f, RZ, 0xc0, !PT ;  /* 0x0000007f05037812 */ /* 0x000fc800078ec0ff */
[----:B------:R-:W-:Y:S01]  /*9540*/  LOP3.LUT R2, R0, 0x1f8, RZ, 0xc0, !PT ;  /* 0x000001f800027812 */ /* 0x000fe200078ec0ff */
[----:B------:R-:W-:-:S03]  /*9550*/  IMAD.U32 R22, RZ, RZ, UR4 ;  /* 0x00000004ff167e24 */ /* 0x000fc6000f8e00ff */
[----:B------:R-:W-:Y:S02]  /*9560*/  LOP3.LUT R33, R2, 0x38, R5, 0x78, !PT ;  /* 0x0000003802217812 */ /* 0x000fe400078e7805 */
[----:B------:R-:W-:Y:S02]  /*9570*/  SHF.L.U32 R2, R5, 0x4, RZ ;  /* 0x0000000405027819 */ /* 0x000fe400000006ff */
[----:B------:R-:W-:-:S04]  /*9580*/  LOP3.LUT R33, R33, 0x200, R0, 0xf8, !PT ;  /* 0x0000020021217812 */ /* 0x000fc800078ef800 */
[----:B------:R-:W-:Y:S02]  /*9590*/  LEA R34, R33, R22, 0x1 ;  /* 0x0000001621227211 */ /* 0x000fe400078e08ff */
[----:B--2---:R-:W-:-:S05]  /*95a0*/  LOP3.LUT R4, R4, 0x2, RZ, 0xfc, !PT ;  /* 0x0000000204047812 */ /* 0x004fca00078efcff */
[----:B------:R0:W-:Y:S04]  /*95b0*/  STL [R1+0x20], R4 ;  /* 0x0000200401007387 */ /* 0x0001e80000100800 */
[----:B------:R1:W-:Y:S01]  /*95c0*/  STL [R1+0x14], RZ ;  /* 0x000014ff01007387 */ /* 0x0003e20000100800 */
[----:B0-----:R-:W-:Y:S02]  /*95d0*/  SHF.R.U32.HI R4, RZ, 0x3, R3 ;  /* 0x00000003ff047819 */ /* 0x001fe40000011603 */
[----:B------:R-:W-:Y:S02]  /*95e0*/  LOP3.LUT R3, R0, 0x38, RZ, 0xc0, !PT ;  /* 0x0000003800037812 */ /* 0x000fe400078ec0ff */
[----:B------:R-:W-:Y:S02]  /*95f0*/  LOP3.LUT R4, R4, 0x70, R2, 0xf8, !PT ;  /* 0x0000007004047812 */ /* 0x000fe400078ef802 */
[----:B------:R-:W-:-:S02]  /*9600*/  LOP3.LUT R2, R3, 0x40, RZ, 0xfc, !PT ;  /* 0x0000004003027812 */ /* 0x000fc400078efcff */
[----:B-1----:R-:W-:-:S07]  /*9610*/  LOP3.LUT R0, R3, 0x80, RZ, 0xfc, !PT ;  /* 0x0000008003007812 */ /* 0x002fce00078efcff */
.L_x_307:
[----:B0-----:R-:W0:Y:S02]  /*9620*/  LDC.64 R30, c[0x0][0xc88] ;  /* 0x00032200ff1e7b82 */ /* 0x001e240000000a00 */
[----:B0-----:R-:W-:-:S06]  /*9630*/  IMAD.WIDE R30, R19, 0x4, R30 ;  /* 0x00000004131e7825 */ /* 0x001fcc00078e021e */
[----:B------:R-:W2:Y:S01]  /*9640*/  LDG.E R30, desc[UR36][R30.64] ;  /* 0x000000241e1e7981 */ /* 0x000ea2000c1e1900 */
[----:B------:R-:W-:Y:S05]  /*9650*/  YIELD ;  /* 0x0000000000007946 */ /* 0x000fea0003800000 */
[----:B------:R-:W-:Y:S01]  /*9660*/  ULDC.64 UR4, c[0x0][0xa28] ;  /* 0x00028a0000047ab9 */ /* 0x000fe20000000a00 */
[----:B------:R-:W-:Y:S01]  /*9670*/  IMAD.MOV.U32 R37, RZ, RZ, RZ ;  /* 0x000000ffff257224 */ /* 0x000fe200078e00ff */
[----:B------:R-:W-:Y:S01]  /*9680*/  ISETP.NE.U32.AND P0, PT, RZ, UR4, PT ;  /* 0x00000004ff007c0c */ /* 0x000fe2000bf05070 */
[----:B------:R-:W-:-:S03]  /*9690*/  ULDC.64 UR6, c[0x0][0xa18] ;  /* 0x0002860000067ab9 */ /* 0x000fc60000000a00 */
[----:B------:R-:W-:Y:S01]  /*96a0*/  ISETP.NE.AND.EX P0, PT, RZ, UR5, PT, P0 ;  /* 0x00000005ff007c0c */ /* 0x000fe2000bf05300 */
[----:B------:R-:W-:Y:S01]  /*96b0*/  IMAD.MOV.U32 R35, RZ, RZ, RZ ;  /* 0x000000ffff237224 */ /* 0x000fe200078e00ff */
[----:B--2---:R-:W-:-:S11]  /*96c0*/  SHF.R.S32.HI R0, RZ, 0x1f, R30 ;  /* 0x0000001fff007819 */ /* 0x004fd6000001141e */
[C---:B------:R-:W-:Y:S01]  /*96d0*/  @P0 LEA R2, P1, R30.reuse, UR4, 0x2 ;  /* 0x000000041e020c11 */ /* 0x040fe2000f8210ff */
[C---:B------:R-:W-:Y:S01]  /*96e0*/  IMAD.SHL.U32 R23, R30.reuse, 0x4, RZ ;  /* 0x000000041e177824 */ /* 0x040fe200078e00ff */
[C-C-:B------:R-:W-:Y:S01]  /*96f0*/  SHF.L.U64.HI R24, R30.reuse, 0x2, R0.reuse ;  /* 0x000000021e187819 */ /* 0x140fe20000010200 */
[----:B------:R0:W-:Y:S01]  /*9700*/  STL [R1+0x8], R0 ;  /* 0x0000080001007387 */ /* 0x0001e20000100800 */
[----:B------:R-:W-:Y:S01]  /*9710*/  @P0 LEA.HI.X R3, R30, UR5, R0, 0x2, P1 ;  /* 0x000000051e030c11 */ /* 0x000fe200088f1400 */
[----:B------:R-:W-:-:S04]  /*9720*/  ULDC.64 UR4, c[0x0][0xa00] ;  /* 0x0002800000047ab9 */ /* 0x000fc80000000a00 */
[----:B-1----:R1:W5:Y:S01]  /*9730*/  @P0 LDG.E R37, desc[UR36][R2.64] ;  /* 0x0000002402250981 */ /* 0x002362000c1e1900 */
[----:B------:R-:W-:Y:S02]  /*9740*/  ISETP.NE.U32.AND P0, PT, RZ, UR4, PT ;  /* 0x00000004ff007c0c */ /* 0x000fe4000bf05070 */
[----:B------:R-:W-:Y:S02]  /*9750*/  LOP3.LUT R25, R25, 0xffffffbf, RZ, 0xc0, !PT ;  /* 0xffffffbf19197812 */ /* 0x000fe400078ec0ff */
[----:B------:R-:W-:Y:S02]  /*9760*/  ISETP.NE.AND.EX P2, PT, RZ, UR5, PT, P0 ;  /* 0x00000005ff007c0c */ /* 0x000fe4000bf45300 */
[----:B------:R-:W-:Y:S02]  /*9770*/  ISETP.NE.U32.AND P0, PT, RZ, UR6, PT ;  /* 0x00000006ff007c0c */ /* 0x000fe4000bf05070 */
[----:B-1----:R-:W-:Y:S02]  /*9780*/  IADD3 R2, P1, R23, UR4, RZ ;  /* 0x0000000417027c10 */ /* 0x002fe4000ff3e0ff */
[----:B------:R-:W-:-:S02]  /*9790*/  ISETP.NE.AND.EX P0, PT, RZ, UR7, PT, P0 ;  /* 0x00000007ff007c0c */ /* 0x000fc4000bf05300 */
[----:B------:R-:W-:Y:S01]  /*97a0*/  IADD3.X R3, R24, UR5, RZ, P1, !PT ;  /* 0x0000000518037c10 */ /* 0x000fe20008ffe4ff */
[----:B------:R-:W-:-:S04]  /*97b0*/  ULDC.64 UR4, c[0x0][0x418] ;  /* 0x0001060000047ab9 */ /* 0x000fc80000000a00 */
[----:B------:R-:W-:Y:S01]  /*97c0*/  @P2 LOP3.LUT R25, R25, 0x40, RZ, 0xfc, !PT ;  /* 0x0000004019192812 */ /* 0x000fe200078efcff */
[----:B------:R1:W5:Y:S05]  /*97d0*/  @P2 LDG.E R35, desc[UR36][R2.64] ;  /* 0x0000002402232981 */ /* 0x00036a000c1e1900 */
[----:B------:R-:W-:-:S04]  /*97e0*/  @P0 IADD3 R4, P1, R23, UR6, RZ ;  /* 0x0000000617040c10 */ /* 0x000fc8000ff3e0ff */
[----:B------:R-:W-:-:S05]  /*97f0*/  @P0 IADD3.X R5, R24, UR7, RZ, P1, !PT ;  /* 0x0000000718050c10 */ /* 0x000fca0008ffe4ff */
[----:B0-----:R-:W2:Y:S01]  /*9800*/  @P0 LDG.E R0, desc[UR36][R4.64] ;  /* 0x0000002404000981 */ /* 0x001ea2000c1e1900 */
[----:B------:R-:W-:-:S03]  /*9810*/  UISETP.NE.U32.AND UP0, UPT, UR4, URZ, UPT ;  /* 0x0000003f0400728c */ /* 0x000fc6000bf05070 */
[----:B------:R-:W-:Y:S01]  /*9820*/  ULDC UR4, c[0x0][0x424] ;  /* 0x0001090000047ab9 */ /* 0x000fe20000000800 */
[----:B------:R-:W-:-:S03]  /*9830*/  UISETP.NE.AND.EX UP0, UPT, UR5, URZ, UPT, UP0 ;  /* 0x0000003f0500728c */ /* 0x000fc6000bf05300 */
[----:B------:R-:W-:Y:S01]  /*9840*/  ULDC UR5, c[0x0][0x2f0] ;  /* 0x0000bc0000057ab9 */ /* 0x000fe20000000800 */
[----:B------:R-:W-:-:S04]  /*9850*/  USEL UR4, UR4, 0x1, UP0 ;  /* 0x0000000104047887 */ /* 0x000fc80008000000 */
[----:B------:R-:W-:-:S06]  /*9860*/  UIMAD UR4, UR4, UR5, URZ ;  /* 0x00000005040472a4 */ /* 0x000fcc000f8e023f */
[----:B------:R-:W-:Y:S01]  /*9870*/  MOV R36, UR4 ;  /* 0x0000000400247c02 */ /* 0x000fe20008000f00 */
[----:B--2---:R1:W-:Y:S01]  /*9880*/  @P0 STL [R1+0x10], R0 ;  /* 0x0000100001000387 */ /* 0x0043e20000100800 */
[----:B---3--:R-:W-:Y:S05]  /*9890*/  @P0 BRA `(.L_x_245) ;  /* 0x0000000000200947 */ /* 0x008fea0003800000 */
[----:B------:R-:W-:Y:S02]  /*98a0*/  ULDC UR4, c[0x0][0x288] ;  /* 0x0000a20000047ab9 */ /* 0x000fe40000000800 */
[----:B-1----:R-:W-:-:S05]  /*98b0*/  IMAD.U32 R0, RZ, RZ, UR4 ;  /* 0x00000004ff007e24 */ /* 0x002fca000f8e00ff */
[----:B------:R0:W-:Y:S01]  /*98c0*/  STL [R1+0x10], R0 ;  /* 0x0000100001007387 */ /* 0x0001e20000100800 */
[----:B------:R-:W-:Y:S05]  /*98d0*/  @!P2 BRA `(.L_x_245) ;  /* 0x000000000010a947 */ /* 0x000fea0003800000 */
[----:B------:R-:W2:Y:S04]  /*98e0*/  LDG.E R5, desc[UR36][R2.64] ;  /* 0x0000002402057981 */ /* 0x000ea8000c1e1900 */
[----:B0-----:R-:W2:Y:S02]  /*98f0*/  LDG.E R0, desc[UR36][R2.64+0x4] ;  /* 0x0000042402007981 */ /* 0x001ea4000c1e1900 */
[----:B--2---:R-:W-:-:S05]  /*9900*/  IMAD.IADD R0, R0, 0x1, -R5 ;  /* 0x0000000100007824 */ /* 0x004fca00078e0a05 */
[----:B------:R2:W-:Y:S02]  /*9910*/  STL [R1+0x10], R0 ;  /* 0x0000100001007387 */ /* 0x0005e40000100800 */
.L_x_245:
[----:B------:R-:W-:Y:S01]  /*9920*/  ULDC.64 UR4, c[0x0][0xa20] ;  /* 0x0002880000047ab9 */ /* 0x000fe20000000a00 */
[----:B------:R-:W-:Y:S01]  /*9930*/  IMAD.MOV.U32 R31, RZ, RZ, R30 ;  /* 0x000000ffff1f7224 */ /* 0x000fe200078e001e */
[----:B------:R-:W-:-:S04]  /*9940*/  ISETP.NE.U32.AND P0, PT, RZ, UR4, PT ;  /* 0x00000004ff007c0c */ /* 0x000fc8000bf05070 */
[----:B------:R-:W-:-:S13]  /*9950*/  ISETP.NE.AND.EX P0, PT, RZ, UR5, PT, P0 ;  /* 0x00000005ff007c0c */ /* 0x000fda000bf05300 */
[----:B------:R-:W-:Y:S05]  /*9960*/  @!P0 BRA `(.L_x_246) ;  /* 0x0000000000108947 */ /* 0x000fea0003800000 */
[----:B-1----:R-:W-:-:S04]  /*9970*/  IADD3 R2, P0, R23, UR4, RZ ;  /* 0x0000000417027c10 */ /* 0x002fc8000ff1e0ff */
[----:B------:R-:W-:-:S05]  /*9980*/  IADD3.X R3, R24, UR5, RZ, P0, !PT ;  /* 0x0000000518037c10 */ /* 0x000fca00087fe4ff */
[----:B------:R3:W5:Y:S01]  /*9990*/  LDG.E R36, desc[UR36][R2.64] ;  /* 0x0000002402247981 */ /* 0x000762000c1e1900 */
[----:B------:R-:W-:Y:S05]  /*99a0*/  BRA `(.L_x_247) ;  /* 0x0000000000247947 */ /* 0x000fea0003800000 */
.L_x_246:
[----:B------:R-:W-:Y:S02]  /*99b0*/  ULDC.64 UR4, c[0x0][0xa08] ;  /* 0x0002820000047ab9 */ /* 0x000fe40000000a00 */
[----:B------:R-:W-:-:S04]  /*99c0*/  ISETP.NE.U32.AND P0, PT, RZ, UR4, PT ;  /* 0x00000004ff007c0c */ /* 0x000fc8000bf05070 */
[----:B------:R-:W-:-:S13]  /*99d0*/  ISETP.NE.AND.EX P0, PT, RZ, UR5, PT, P0 ;  /* 0x00000005ff007c0c */ /* 0x000fda000bf05300 */
[----:B------:R-:W-:Y:S05]  /*99e0*/  @!P0 BRA `(.L_x_247) ;  /* 0x0000000000148947 */ /* 0x000fea0003800000 */
[----:B-1----:R-:W1:Y:S02]  /*99f0*/  LDC.64 R2, c[0x0][0xa08] ;  /* 0x00028200ff027b82 */ /* 0x002e640000000a00 */
[----:B-1----:R-:W-:-:S05]  /*9a00*/  IMAD.WIDE R2, R31, 0x4, R2 ;  /* 0x000000041f027825 */ /* 0x002fca00078e0202 */
[----:B------:R-:W3:Y:S04]  /*9a10*/  LDG.E R36, desc[UR36][R2.64] ;  /* 0x0000002402247981 */ /* 0x000ee8000c1e1900 */
[----:B------:R-:W3:Y:S02]  /*9a20*/  LDG.E R5, desc[UR36][R2.64+0x4] ;  /* 0x0000042402057981 */ /* 0x000ee4000c1e1900 */
[----:B---3--:R-:W-:-:S07]  /*9a30*/  IADD3 R36, -R36, R5, RZ ;  /* 0x0000000524247210 */ /* 0x008fce0007ffe1ff */
.L_x_247:
[----:B-----5:R-:W-:Y:S01]  /*9a40*/  IMAD.IADD R36, R36, 0x1, -R37 ;  /* 0x0000000124247824 */ /* 0x020fe200078e0a25 */
[----:B------:R-:W-:Y:S03]  /*9a50*/  BSSY B7, `(.L_x_248) ;  /* 0x0000371000077945 */ /* 0x000fe60003800000 */
[C---:B012---:R-:W-:Y:S01]  /*9a60*/  VIADD R0, R36.reuse, 0x5f ;  /* 0x0000005f24007836 */ /* 0x047fe20000000000 */
[----:B------:R-:W-:-:S03]  /*9a70*/  ISETP.GT.AND P0, PT, R36, RZ, PT ;  /* 0x000000ff2400720c */ /* 0x000fc60003f04270 */
[----:B------:R-:W-:-:S05]  /*9a80*/  IMAD.HI R0, R0, 0x2aaaaaab, RZ ;  /* 0x2aaaaaab00007827 */ /* 0x000fca00078e02ff */
[----:B---3--:R-:W-:-:S04]  /*9a90*/  SHF.R.U32.HI R3, RZ, 0x1f, R0 ;  /* 0x0000001fff037819 */ /* 0x008fc80000011600 */
[----:B------:R-:W-:-:S05]  /*9aa0*/  LEA.HI.SX32 R29, R0, R3, 0x1c ;  /* 0x00000003001d7211 */ /* 0x000fca00078fe2ff */
[----:B------:R0:W-:Y:S01]  /*9ab0*/  STL [R1+0x18], R29 ;  /* 0x0000181d01007387 */ /* 0x0001e20000100800 */
[----:B------:R-:W-:Y:S05]  /*9ac0*/  @P0 BRA `(.L_x_249) ;  /* 0x0000000000440947 */ /* 0x000fea0003800000 */
[----:B------:R-:W1:Y:S02]  /*9ad0*/  S2R R2, SR_TID.X ;  /* 0x0000000000027919 */ /* 0x000e640000002100 */
[----:B-1----:R-:W-:-:S04]  /*9ae0*/  LOP3.LUT R2, R2, 0x7f, RZ, 0xc0, !PT ;  /* 0x0000007f02027812 */ /* 0x002fc800078ec0ff */
[----:B------:R-:W-:-:S13]  /*9af0*/  ISETP.NE.AND P0, PT, R2, RZ, PT ;  /* 0x000000ff0200720c */ /* 0x000fda0003f05270 */
[----:B------:R-:W-:Y:S05]  /*9b00*/  @P0 BRA `(.L_x_250) ;  /* 0x0000003400940947 */ /* 0x000fea0003800000 */
[----:B------:R-:W1:Y:S01]  /*9b10*/  S2R R5, SR_LANEID ;  /* 0x0000000000057919 */ /* 0x000e620000000000 */
[----:B------:R-:W-:Y:S01]  /*9b20*/  VOTEU.ANY UR4, UPT, PT ;  /* 0x0000000000047886 */ /* 0x000fe200038e0100 */
[----:B------:R-:W2:Y:S01]  /*9b30*/  LDC.64 R2, c[0x0][0xc60] ;  /* 0x00031800ff027b82 */ /* 0x000ea20000000a00 */
[----:B------:R-:W1:Y:S02]  /*9b40*/  FLO.U32 R0, UR4 ;  /* 0x0000000400007d00 */ /* 0x000e6400080e0000 */
[----:B-1----:R-:W-:-:S06]  /*9b50*/  ISETP.EQ.U32.AND P0, PT, R0, R5, PT ;  /* 0x000000050000720c */ /* 0x002fcc0003f02070 */
[----:B------:R-:W2:Y:S07]  /*9b60*/  POPC R5, UR4 ;  /* 0x0000000400057d09 */ /* 0x000eae0008000000 */
[----:B--2---:R-:W2:Y:S01]  /*9b70*/  @P0 ATOMG.E.ADD.STRONG.GPU PT, R3, desc[UR36][R2.64], R5 ;  /* 0x00000005020309a8 */ /* 0x004ea200081ee1e4 */
[----:B------:R-:W1:Y:S02]  /*9b80*/  S2R R4, SR_LTMASK ;  /* 0x0000000000047919 */ /* 0x000e640000003900 */
[----:B-1----:R-:W-:-:S04]  /*9b90*/  LOP3.LUT R4, R4, UR4, RZ, 0xc0, !PT ;  /* 0x0000000404047c12 */ /* 0x002fc8000f8ec0ff */
[----:B------:R-:W1:Y:S01]  /*9ba0*/  POPC R7, R4 ;  /* 0x0000000400077309 */ /* 0x000e620000000000 */
[----:B--2---:R-:W1:Y:S02]  /*9bb0*/  SHFL.IDX PT, R0, R3, R0, 0x1f ;  /* 0x00001f0003007589 */ /* 0x004e6400000e0000 */
[----:B-1----:R-:W-:Y:S01]  /*9bc0*/  IADD3 R16, R0, UR38, R7 ;  /* 0x0000002600107c10 */ /* 0x002fe2000fffe007 */
[----:B------:R-:W-:Y:S06]  /*9bd0*/  BRA `(.L_x_250) ;  /* 0x0000003400607947 */ /* 0x000fec0003800000 */
.L_x_249:
[----:B------:R-:W-:Y:S01]  /*9be0*/  VIADD R0, R22, 0x18400 ;  /* 0x0001840016007836 */ /* 0x000fe20000000000 */
[----:B------:R-:W-:Y:S04]  /*9bf0*/  BSSY B6, `(.L_x_251) ;  /* 0x0000013000067945 */ /* 0x000fe80003800000 */
[----:B------:R-:W-:-:S13]  /*9c00*/  LOP3.LUT P0, RZ, R0, 0x3ff, RZ, 0xc0, !PT ;  /* 0x000003ff00ff7812 */ /* 0x000fda000780c0ff */
[----:B------:R-:W-:Y:S05]  /*9c10*/  @!P0 BRA `(.L_x_252) ;  /* 0x0000000000408947 */ /* 0x000fea0003800000 */
[----:B------:R-:W-:Y:S01]  /*9c20*/  MOV R2, 0x0 ;  /* 0x0000000000027802 */ /* 0x000fe20000000f00 */
[----:B------:R-:W-:Y:S01]  /*9c30*/  ULDC.64 UR6, c[0x4][0xf0] ;  /* 0x01003c0000067ab9 */ /* 0x000fe20000000a00 */
[----:B------:R-:W-:Y:S01]  /*9c40*/  ULDC.64 UR8, c[0x4][0xf8] ;  /* 0x01003e0000087ab9 */ /* 0x000fe20000000a00 */
[----:B------:R-:W-:Y:S01]  /*9c50*/  ULDC.64 UR4, c[0x4][0x70] ;  /* 0x01001c0000047ab9 */ /* 0x000fe20000000a00 */
[----:B------:R-:W-:Y:S01]  /*9c60*/  MOV R4, UR6 ;  /* 0x0000000600047c02 */ /* 0x000fe20008000f00 */
[----:B------:R-:W-:Y:S01]  /*9c70*/  IMAD.U32 R5, RZ, RZ, UR7 ;  /* 0x00000007ff057e24 */ /* 0x000fe2000f8e00ff */
[----:B------:R-:W1:Y:S01]  /*9c80*/  LDC.64 R2, c[0x4][R2] ;  /* 0x0100000002027b82 */ /* 0x000e620000000a00 */
[----:B------:R-:W-:Y:S01]  /*9c90*/  IMAD.U32 R6, RZ, RZ, UR8 ;  /* 0x00000008ff067e24 */ /* 0x000fe2000f8e00ff */
[----:B------:R-:W-:Y:S01]  /*9ca0*/  MOV R10, UR4 ;  /* 0x00000004000a7c02 */ /* 0x000fe20008000f00 */
[----:B------:R-:W-:Y:S01]  /*9cb0*/  IMAD.U32 R7, RZ, RZ, UR9 ;  /* 0x00000009ff077e24 */ /* 0x000fe2000f8e00ff */
[----:B------:R-:W-:Y:S01]  /*9cc0*/  MOV R13, RZ ;  /* 0x000000ff000d7202 */ /* 0x000fe20000000f00 */
[----:B------:R-:W-:-:S02]  /*9cd0*/  IMAD.U32 R11, RZ, RZ, UR5 ;  /* 0x00000005ff0b7e24 */ /* 0x000fc4000f8e00ff */
[----:B------:R-:W-:Y:S02]  /*9ce0*/  IMAD.MOV.U32 R8, RZ, RZ, 0x70 ;  /* 0x00000070ff087424 */ /* 0x000fe400078e00ff */
[----:B------:R-:W-:-:S07]  /*9cf0*/  IMAD.MOV.U32 R12, RZ, RZ, 0x1 ;  /* 0x00000001ff0c7424 */ /* 0x000fce00078e00ff */
[----:B------:R-:W-:-:S07]  /*9d00*/  LEPC R20, `(.L_x_252) ;  /* 0x000000001014794e */ /* 0x000fce0000000000 */
[----:B01----:R-:W-:Y:S05]  /*9d10*/  CALL.ABS.NOINC R2 ;  /* 0x0000000002007343 */ /* 0x003fea0003c00000 */
.L_x_252:
[----:B------:R-:W-:Y:S05]  /*9d20*/  BSYNC B6 ;  /* 0x0000000000067941 */ /* 0x000fea0003800000 */
.L_x_251:
        /* <DEDUP_REMOVED lines=8> */
[----:B------:R1:W2:Y:S01]  /*9db0*/  LDC.64 R2, c[0x4][R26] ;  /* 0x010000001a027b82 */ /* 0x0002a20000000a00 */
[----:B------:R-:W-:Y:S01]  /*9dc0*/  IMAD.U32 R4, RZ, RZ, UR6 ;  /* 0x00000006ff047e24 */ /* 0x000fe2000f8e00ff */
[----:B------:R-:W-:Y:S01]  /*9dd0*/  MOV R6, UR8 ;  /* 0x0000000800067c02 */ /* 0x000fe20008000f00 */
[----:B------:R-:W-:Y:S01]  /*9de0*/  IMAD.U32 R5, RZ, RZ, UR7 ;  /* 0x00000007ff057e24 */ /* 0x000fe2000f8e00ff */
[----:B------:R-:W-:Y:S01]  /*9df0*/  MOV R8, 0x70 ;  /* 0x0000007000087802 */ /* 0x000fe20000000f00 */
[----:B------:R-:W-:Y:S02]  /*9e00*/  IMAD.U32 R7, RZ, RZ, UR9 ;  /* 0x00000009ff077e24 */ /* 0x000fe4000f8e00ff */
[----:B------:R-:W-:-:S02]  /*9e10*/  IMAD.U32 R10, RZ, RZ, UR4 ;  /* 0x00000004ff0a7e24 */ /* 0x000fc4000f8e00ff */
[----:B------:R-:W-:Y:S02]  /*9e20*/  IMAD.U32 R11, RZ, RZ, UR5 ;  /* 0x00000005ff0b7e24 */ /* 0x000fe4000f8e00ff */
[----:B------:R-:W-:Y:S02]  /*9e30*/  IMAD.MOV.U32 R12, RZ, RZ, 0x1 ;  /* 0x00000001ff0c7424 */ /* 0x000fe400078e00ff */
[----:B-1----:R-:W-:-:S07]  /*9e40*/  IMAD.MOV.U32 R13, RZ, RZ, RZ ;  /* 0x000000ffff0d7224 */ /* 0x002fce00078e00ff */
[----:B------:R-:W-:-:S07]  /*9e50*/  LEPC R20, `(.L_x_255) ;  /* 0x000000001014794e */ /* 0x000fce0000000000 */
[----:B0-2---:R-:W-:Y:S05]  /*9e60*/  CALL.ABS.NOINC R2 ;  /* 0x0000000002007343 */ /* 0x005fea0003c00000 */
.L_x_255:
[----:B------:R0:W1:Y:S01]  /*9e70*/  LDC.64 R2, c[0x4][R26] ;  /* 0x010000001a027b82 */ /* 0x0000620000000a00 */
[----:B------:R-:W-:Y:S01]  /*9e80*/  ULDC.64 UR6, c[0x4][0xf0] ;  /* 0x01003c0000067ab9 */ /* 0x000fe20000000a00 */
[----:B------:R-:W-:Y:S01]  /*9e90*/  ULDC.64 UR8, c[0x4][0xf8] ;  /* 0x01003e0000087ab9 */ /* 0x000fe20000000a00 */
[----:B------:R-:W-:Y:S01]  /*9ea0*/  ULDC.64 UR4, c[0x4][0x80] ;  /* 0x0100200000047ab9 */ /* 0x000fe20000000a00 */
[----:B------:R-:W-:Y:S01]  /*9eb0*/  IMAD.U32 R4, RZ, RZ, UR6 ;  /* 0x00000006ff047e24 */ /* 0x000fe2000f8e00ff */
[----:B------:R-:W-:Y:S01]  /*9ec0*/  MOV R5, UR7 ;  /* 0x0000000700057c02 */ /* 0x000fe20008000f00 */
[----:B------:R-:W-:Y:S01]  /*9ed0*/  IMAD.U32 R6, RZ, RZ, UR8 ;  /* 0x00000008ff067e24 */ /* 0x000fe2000f8e00ff */
[----:B------:R-:W-:Y:S01]  /*9ee0*/  MOV R11, UR5 ;  /* 0x00000005000b7c02 */ /* 0x000fe20008000f00 */
[----:B------:R-:W-:Y:S02]  /*9ef0*/  IMAD.U32 R7, RZ, RZ, UR9 ;  /* 0x00000009ff077e24 */ /* 0x000fe4000f8e00ff */
[----:B------:R-:W-:-:S02]  /*9f00*/  IMAD.U32 R10, RZ, RZ, UR4 ;  /* 0x00000004ff0a7e24 */ /* 0x000fc4000f8e00ff */
[----:B------:R-:W-:Y:S02]  /*9f10*/  IMAD.MOV.U32 R8, RZ, RZ, 0x70 ;  /* 0x00000070ff087424 */ /* 0x000fe400078e00ff */
[----:B------:R-:W-:Y:S02]  /*9f20*/  IMAD.MOV.U32 R12, RZ, RZ, 0x1 ;  /* 0x00000001ff0c7424 */ /* 0x000fe400078e00ff */
[----:B0-----:R-:W-:-:S07]  /*9f30*/  IMAD.MOV.U32 R13, RZ, RZ, RZ ;  /* 0x000000ffff0d7224 */ /* 0x001fce00078e00ff */
[----:B------:R-:W-:-:S07]  /*9f40*/  LEPC R20, `(.L_x_254) ;  /* 0x000000001014794e */ /* 0x000fce0000000000 */
[----:B-1----:R-:W-:Y:S05]  /*9f50*/  CALL.ABS.NOINC R2 ;  /* 0x0000000002007343 */ /* 0x002fea0003c00000 */
.L_x_254:
[----:B------:R-:W-:Y:S05]  /*9f60*/  BSYNC B6 ;  /* 0x0000000000067941 */ /* 0x000fea0003800000 */
.L_x_253:
[----:B------:R-:W1:Y:S01]  /*9f70*/  S2R R2, SR_TID.X ;  /* 0x0000000000027919 */ /* 0x000e620000002100 */
[----:B------:R-:W-:Y:S01]  /*9f80*/  ULDC.64 UR4, c[0x0][0x9f8] ;  /* 0x00027e0000047ab9 */ /* 0x000fe20000000a00 */
[----:B------:R-:W2:Y:S01]  /*9f90*/  LDC R8, c[0x0][0x430] ;  /* 0x00010c00ff087b82 */ /* 0x000ea20000000800 */
[----:B------:R-:W-:Y:S01]  /*9fa0*/  ISETP.NE.U32.AND P0, PT, RZ, UR4, PT ;  /* 0x00000004ff007c0c */ /* 0x000fe2000bf05070 */
[----:B------:R-:W3:Y:S03]  /*9fb0*/  S2R R20, SR_TID.X ;  /* 0x0000000000147919 */ /* 0x000ee60000002100 */
[----:B------:R-:W-:Y:S02]  /*9fc0*/  ISETP.NE.AND.EX P0, PT, RZ, UR5, PT, P0 ;  /* 0x00000005ff007c0c */ /* 0x000fe4000bf05300 */
[----:B-1----:R-:W-:-:S11]  /*9fd0*/  LOP3.LUT R21, R2, 0x7f, RZ, 0xc0, !PT ;  /* 0x0000007f02157812 */ /* 0x002fd600078ec0ff */
[----:B------:R-:W-:Y:S01]  /*9fe0*/  @P0 IADD3 R2, P1, R23, UR4, RZ ;  /* 0x0000000417020c10 */ /* 0x000fe2000ff3e0ff */
[----:B------:R-:W-:Y:S01]  /*9ff0*/  VIADD R26, R29, 0xffffffff ;  /* 0xffffffff1d1a7836 */ /* 0x000fe20000000000 */
[----:B--2---:R-:W-:Y:S01]  /*a000*/  ISETP.NE.AND P2, PT, R8, 0x1, PT ;  /* 0x000000010800780c */ /* 0x004fe20003f45270 */
[----:B------:R-:W-:Y:S01]  /*a010*/  ULDC UR4, c[0x0][0x320] ;  /* 0x0000c80000047ab9 */ /* 0x000fe20000000800 */
[----:B------:R-:W-:Y:S02]  /*a020*/  @P0 IADD3.X R3, R24, UR5, RZ, P1, !PT ;  /* 0x0000000518030c10 */ /* 0x000fe40008ffe4ff */
[----:B------:R-:W-:-:S03]  /*a030*/  SHF.R.U32.HI R21, RZ, 0x3, R21 ;  /* 0x00000003ff157819 */ /* 0x000fc60000011615 */
[----:B------:R1:W2:Y:S01]  /*a040*/  @P0 LDG.E R31, desc[UR36][R2.64] ;  /* 0x00000024021f0981 */ /* 0x0002a2000c1e1900 */
[C---:B---3--:R-:W-:Y:S02]  /*a050*/  SHF.L.U32 R32, R20.reuse, 0x4, RZ ;  /* 0x0000000414207819 */ /* 0x048fe400000006ff */
[----:B------:R-:W-:Y:S02]  /*a060*/  LOP3.LUT R25, R25, 0xffffffdf, RZ, 0xc0, !PT ;  /* 0xffffffdf19197812 */ /* 0x000fe400078ec0ff */
[----:B------:R-:W-:Y:S01]  /*a070*/  LOP3.LUT R32, R21, 0x70, R32, 0xf8, !PT ;  /* 0x0000007015207812 */ /* 0x000fe200078ef820 */
[----:B------:R-:W3:Y:S01]  /*a080*/  @P2 LDC R7, c[0x0][0x434] ;  /* 0x00010d00ff072b82 */ /* 0x000ee20000000800 */
[----:B------:R-:W-:Y:S01]  /*a090*/  IMAD.SHL.U32 R21, R20, 0x8, RZ ;  /* 0x0000000814157824 */ /* 0x000fe200078e00ff */
[----:B------:R-:W-:Y:S02]  /*a0a0*/  @P2 LOP3.LUT R25, R25, 0x20, RZ, 0xfc, !PT ;  /* 0x0000002019192812 */ /* 0x000fe400078efcff */
[----:B------:R-:W-:-:S02]  /*a0b0*/  IMAD R6, R26, 0x60, R32 ;  /* 0x000000601a067824 */ /* 0x000fc400078e0220 */
[----:B------:R-:W-:Y:S02]  /*a0c0*/  LOP3.LUT R21, R21, 0x38, RZ, 0xc0, !PT ;  /* 0x0000003815157812 */ /* 0x000fe400078ec0ff */
[----:B------:R-:W4:Y:S01]  /*a0d0*/  @P2 LDC R0, c[0x0][0x438] ;  /* 0x00010e00ff002b82 */ /* 0x000f220000000800 */
[C---:B------:R-:W-:Y:S01]  /*a0e0*/  ISETP.GE.AND P0, PT, R6.reuse, R36, PT ;  /* 0x000000240600720c */ /* 0x040fe20003f06270 */
[----:B------:R-:W-:Y:S01]  /*a0f0*/  IMAD.IADD R6, R6, 0x1, R37 ;  /* 0x0000000106067824 */ /* 0x000fe200078e0225 */
[C---:B------:R-:W-:Y:S02]  /*a100*/  LOP3.LUT R20, R21.reuse, 0x40, RZ, 0xfc, !PT ;  /* 0x0000004015147812 */ /* 0x040fe400078efcff */
[----:B------:R-:W-:Y:S01]  /*a110*/  ISETP.GT.U32.OR P0, PT, R32, 0x5f, P0 ;  /* 0x0000005f2000780c */ /* 0x000fe20000704470 */
[----:B-1----:R-:W-:Y:S01]  /*a120*/  IMAD.MOV.U32 R2, RZ, RZ, R6 ;  /* 0x000000ffff027224 */ /* 0x002fe200078e0006 */
[----:B------:R-:W-:Y:S01]  /*a130*/  ISETP.GE.AND P1, PT, R21, UR4, PT ;  /* 0x0000000415007c0c */ /* 0x000fe2000bf26270 */
[----:B---3--:R-:W-:-:S10]  /*a140*/  @P2 IMAD.HI.U32 R3, R6, R7, RZ ;  /* 0x0000000706032227 */ /* 0x008fd400078e00ff */
[----:B------:R-:W1:Y:S01]  /*a150*/  @!P0 LDC.64 R4, c[0x0][0x428] ;  /* 0x00010a00ff048b82 */ /* 0x000e620000000a00 */
[----:B----4-:R-:W-:Y:S02]  /*a160*/  @P2 SHF.R.U32.HI R2, RZ, R0, R3 ;  /* 0x00000000ff022219 */ /* 0x010fe40000011603 */
[----:B------:R-:W-:Y:S01]  /*a170*/  ISETP.GE.AND P2, PT, R20, UR4, PT ;  /* 0x0000000414007c0c */ /* 0x000fe2000bf46270 */
[----:B------:R-:W-:Y:S01]  /*a180*/  ULDC UR4, c[0x0][0x2f4] ;  /* 0x0000bd0000047ab9 */ /* 0x000fe20000000800 */
[----:B------:R-:W-:Y:S02]  /*a190*/  IADD3 R3, -R2, RZ, RZ ;  /* 0x000000ff02037210 */ /* 0x000fe40007ffe1ff */
[----:B0-----:R-:W-:-:S03]  /*a1a0*/  SEL R29, RZ, 0xffffffff, P2 ;  /* 0xffffffffff1d7807 */ /* 0x001fc60001000000 */
[----:B------:R-:W-:Y:S01]  /*a1b0*/  IMAD R0, R8, R3, R6 ;  /* 0x0000000308007224 */ /* 0x000fe200078e0206 */
[----:B------:R-:W-:Y:S01]  /*a1c0*/  @!P0 SHF.R.S32.HI R3, RZ, 0x1f, R2 ;  /* 0x0000001fff038819 */ /* 0x000fe20000011402 */
[----:B------:R-:W-:Y:S01]  /*a1d0*/  IMAD.SHL.U32 R29, R29, 0x2, RZ ;  /* 0x000000021d1d7824 */ /* 0x000fe200078e00ff */
[----:B------:R-:W-:Y:S02]  /*a1e0*/  ISETP.GE.AND P2, PT, R21, UR4, PT ;  /* 0x0000000415007c0c */ /* 0x000fe4000bf46270 */
[----:B------:R-:W-:Y:S02]  /*a1f0*/  LOP3.LUT R25, R25, 0xfffffff7, RZ, 0xc0, !PT ;  /* 0xfffffff719197812 */ /* 0x000fe400078ec0ff */
[----:B------:R-:W-:Y:S01]  /*a200*/  LOP3.LUT R9, R21, 0x80, RZ, 0xfc, !PT ;  /* 0x0000008015097812 */ /* 0x000fe200078efcff */
[----:B------:R-:W-:Y:S01]  /*a210*/  UMOV UR5, 0xffffffff ;  /* 0xffffffff00057882 */ /* 0x000fe20000000000 */
[----:B--2---:R-:W-:-:S05]  /*a220*/  SHF.R.S32.HI R7, RZ, 0x1f, R31 ;  /* 0x0000001fff077819 */ /* 0x004fca000001141f */
[----:B------:R0:W-:Y:S01]  /*a230*/  STL [R1], R7 ;  /* 0x0000000701007387 */ /* 0x0001e20000100800 */
[----:B-1----:R-:W-:-:S04]  /*a240*/  @!P0 IMAD R8, R7, R4, RZ ;  /* 0x0000000407088224 */ /* 0x002fc800078e02ff */
[C---:B------:R-:W-:Y:S02]  /*a250*/  @!P0 IMAD R5, R31.reuse, R5, R8 ;  /* 0x000000051f058224 */ /* 0x040fe400078e0208 */
[----:B0-----:R-:W-:Y:S01]  /*a260*/  @!P0 IMAD.WIDE.U32 R6, R31, R4, R2 ;  /* 0x000000041f068225 */ /* 0x001fe200078e0002 */
[----:B------:R-:W-:Y:S02]  /*a270*/  SEL R2, RZ, 0x1, P1 ;  /* 0x00000001ff027807 */ /* 0x000fe40000800000 */
[----:B------:R-:W-:Y:S01]  /*a280*/  MOV R4, RZ ;  /* 0x000000ff00047202 */ /* 0x000fe20000000f00 */
[----:B------:R-:W-:Y:S01]  /*a290*/  @!P0 IMAD.IADD R5, R7, 0x1, R5 ;  /* 0x0000000107058824 */ /* 0x000fe200078e0205 */
[----:B------:R-:W-:Y:S02]  /*a2a0*/  LOP3.LUT R29, R29, 0x2, R2, 0xe2, !PT ;  /* 0x000000021d1d7812 */ /* 0x000fe400078ee202 */
[----:B------:R-:W0:Y:S02]  /*a2b0*/  @!P0 LDC.64 R2, c[0x0][0x418] ;  /* 0x00010600ff028b82 */ /* 0x000e240000000a00 */
[----:B0-----:R-:W-:-:S04]  /*a2c0*/  @!P0 LEA R2, P1, R6, R2, 0x2 ;  /* 0x0000000206028211 */ /* 0x001fc800078210ff */
[----:B------:R-:W-:-:S05]  /*a2d0*/  @!P0 LEA.HI.X R3, R6, R3, R5, 0x2, P1 ;  /* 0x0000000306038211 */ /* 0x000fca00008f1405 */
[----:B------:R0:W5:Y:S01]  /*a2e0*/  @!P0 LDG.E R4, desc[UR36][R2.64] ;  /* 0x0000002402048981 */ /* 0x000162000c1e1900 */
[----:B------:R-:W-:Y:S02]  /*a2f0*/  ISETP.GT.U32.AND P0, PT, R32, 0x5f, PT ;  /* 0x0000005f2000780c */ /* 0x000fe40003f04070 */
[----:B------:R-:W-:-:S11]  /*a300*/  ISETP.GE.AND P1, PT, R20, UR4, PT ;  /* 0x0000000414007c0c */ /* 0x000fd6000bf26270 */
[----:B------:R-:W-:Y:S02]  /*a310*/  @P0 LOP3.LUT R25, R25, 0x8, RZ, 0xfc, !PT ;  /* 0x0000000819190812 */ /* 0x000fe400078efcff */
[----:B------:R-:W-:Y:S02]  /*a320*/  ISETP.GE.AND P0, PT, R9, UR4, PT ;  /* 0x0000000409007c0c */ /* 0x000fe4000bf06270 */
[----:B------:R-:W-:-:S04]  /*a330*/  LOP3.LUT R25, R25, 0xfffffffb, RZ, 0xc0, !PT ;  /* 0xfffffffb19197812 */ /* 0x000fc800078ec0ff */
[----:B------:R-:W-:-:S04]  /*a340*/  @P2 LOP3.LUT R25, R25, 0x4, RZ, 0xfc, !PT ;  /* 0x0000000419192812 */ /* 0x000fc800078efcff */
[----:B------:R-:W-:-:S04]  /*a350*/  LOP3.LUT R25, R25, 0xfffffffe, RZ, 0xc0, !PT ;  /* 0xfffffffe19197812 */ /* 0x000fc800078ec0ff */
[----:B------:R-:W-:-:S04]  /*a360*/  LOP3.LUT R25, R25, 0xfffffffd, RZ, 0xc0, !PT ;  /* 0xfffffffd19197812 */ /* 0x000fc800078ec0ff */
[----:B------:R-:W-:-:S04]  /*a370*/  @P1 LOP3.LUT R25, R25, 0x2, RZ, 0xfc, !PT ;  /* 0x0000000219191812 */ /* 0x000fc800078efcff */
[----:B------:R-:W-:Y:S01]  /*a380*/  @P0 LOP3.LUT R25, R25, 0x1, RZ, 0xfc, !PT ;  /* 0x0000000119190812 */ /* 0x000fe200078efcff */
[----:B0-----:R-:W-:Y:S06]  /*a390*/  BRA.DIV UR5, `(.L_x_256) ;  /* 0x0000003e054c7947 */ /* 0x001fec000b800000 */
.L_x_324:
[----:B------:R-:W2:Y:S01]  /*a3a0*/  LDL R2, [R1+0x20] ;  /* 0x0000200001027983 */ /* 0x000ea20000100800 */
[----:B------:R-:W-:Y:S02]  /*a3b0*/  LOP3.LUT R25, R25, 0xffffffef, RZ, 0xc0, !PT ;  /* 0xffffffef19197812 */ /* 0x000fe400078ec0ff */
[----:B------:R-:W-:Y:S02]  /*a3c0*/  SHF.R.S32.HI R32, RZ, 0x1f, R18 ;  /* 0x0000001fff207819 */ /* 0x000fe40000011412 */
[----:B--2---:R-:W-:-:S13]  /*a3d0*/  ISETP.NE.AND P0, PT, R2, 0x3, PT ;  /* 0x000000030200780c */ /* 0x004fda0003f05270 */
[----:B------:R-:W-:Y:S01]  /*a3e0*/  @P0 LOP3.LUT R25, R25, 0x10, RZ, 0xfc, !PT ;  /* 0x0000001019190812 */ /* 0x000fe200078efcff */
[----:B------:R-:W-:Y:S06]  /*a3f0*/  @!P0 BRA `(.L_x_257) ;  /* 0x0000000000048947 */ /* 0x000fec0003800000 */
[----:B------:R-:W-:Y:S01]  /*a400*/  BPT.TRAP 0x1 ;  /* 0x000000040000795c */ /* 0x000fe20000300000 */
.L_x_257:
[----:B------:R-:W-:Y:S01]  /*a410*/  SHF.R.S32.HI R5, RZ, 0x1f, R0 ;  /* 0x0000001fff057819 */ /* 0x000fe20000011400 */
[----:B------:R-:W-:Y:S01]  /*a420*/  ULDC.64 UR4, c[0x0][0x328] ;  /* 0x0000ca0000047ab9 */ /* 0x000fe20000000a00 */
[----:B------:R-:W-:Y:S01]  /*a430*/  BSSY B0, `(.L_x_258) ;  /* 0x0000017000007945 */ /* 0x000fe20003800000 */
[----:B------:R-:W-:-:S04]  /*a440*/  IMAD.WIDE.U32 R2, R0, UR4, RZ ;  /* 0x0000000400027c25 */ /* 0x000fc8000f8e00ff */
[----:B------:R-:W-:-:S04]  /*a450*/  IMAD R6, R5, UR4, RZ ;  /* 0x0000000405067c24 */ /* 0x000fc8000f8e02ff */
[----:B------:R-:W-:Y:S01]  /*a460*/  IMAD R6, R0, UR5, R6 ;  /* 0x0000000500067c24 */ /* 0x000fe2000f8e0206 */
[----:B------:R-:W-:-:S03]  /*a470*/  ULDC.64 UR4, c[0x0][0x338] ;  /* 0x0000ce0000047ab9 */ /* 0x000fc60000000a00 */
[----:B------:R-:W-:Y:S01]  /*a480*/  IMAD.IADD R3, R3, 0x1, R6 ;  /* 0x0000000103037824 */ /* 0x000fe200078e0206 */
[----:B-----5:R-:W-:Y:S01]  /*a490*/  SHF.R.S32.HI R6, RZ, 0x1f, R4 ;  /* 0x0000001fff067819 */ /* 0x020fe20000011404 */
[----:B------:R-:W-:-:S04]  /*a4a0*/  IMAD.WIDE.U32 R2, R4, UR4, R2 ;  /* 0x0000000404027c25 */ /* 0x000fc8000f8e0002 */
[----:B------:R-:W-:-:S04]  /*a4b0*/  IMAD R7, R6, UR4, RZ ;  /* 0x0000000406077c24 */ /* 0x000fc8000f8e02ff */
[----:B------:R-:W-:Y:S01]  /*a4c0*/  IMAD R7, R4, UR5, R7 ;  /* 0x0000000504077c24 */ /* 0x000fe2000f8e0207 */
[----:B------:R-:W-:-:S03]  /*a4d0*/  ULDC.64 UR4, c[0x0][0x330] ;  /* 0x0000cc0000047ab9 */ /* 0x000fc60000000a00 */
[----:B------:R-:W-:Y:S02]  /*a4e0*/  IMAD.IADD R3, R3, 0x1, R7 ;  /* 0x0000000103037824 */ /* 0x000fe400078e0207 */
[----:B------:R-:W-:Y:S02]  /*a4f0*/  IMAD R7, R32, UR4, RZ ;  /* 0x0000000420077c24 */ /* 0x000fe4000f8e02ff */
[----:B------:R-:W-:-:S04]  /*a500*/  IMAD.WIDE.U32 R2, R18, UR4, R2 ;  /* 0x0000000412027c25 */ /* 0x000fc8000f8e0002 */
[----:B------:R-:W-:Y:S01]  /*a510*/  IMAD R7, R18, UR5, R7 ;  /* 0x0000000512077c24 */ /* 0x000fe2000f8e0207 */
[----:B------:R-:W-:Y:S02]  /*a520*/  ULDC.64 UR4, c[0x0][0x318] ;  /* 0x0000c60000047ab9 */ /* 0x000fe40000000a00 */
[----:B------:R-:W-:Y:S01]  /*a530*/  LEA R23, P0, R2, UR4, 0x1 ;  /* 0x0000000402177c11 */ /* 0x000fe2000f8008ff */
[----:B------:R-:W-:-:S05]  /*a540*/  IMAD.IADD R7, R3, 0x1, R7 ;  /* 0x0000000103077824 */ /* 0x000fca00078e0207 */
[----:B------:R-:W-:Y:S02]  /*a550*/  LEA.HI.X R24, R2, UR5, R7, 0x1, P0 ;  /* 0x0000000502187c11 */ /* 0x000fe400080f0c07 */
[----:B------:R-:W-:Y:S02]  /*a560*/  LEA R7, R27, R22, 0x3 ;  /* 0x000000161b077211 */ /* 0x000fe400078e18ff */
[----:B------:R-:W-:-:S04]  /*a570*/  SHF.L.U32 R2, R28, 0x1f, RZ ;  /* 0x0000001f1c027819 */ /* 0x000fc800000006ff */
[----:B------:R-:W0:Y:S02]  /*a580*/  SYNCS.PHASECHK.TRANS64.TRYWAIT P0, [R7+URZ+0x2a840], R2 ;  /* 0x02a84002070075a7 */ /* 0x000e24000800017f */
[----:B0-----:R-:W-:Y:S05]  /*a590*/  @!P0 BRA `(.L_x_259) ;  /* 0x0000003c00008947 */ /* 0x001fea0003800000 */
.L_x_325:
[----:B------:R-:W-:Y:S05]  /*a5a0*/  BSYNC B0 ;  /* 0x0000000000007941 */ /* 0x000fea0003800000 */
.L_x_258:
[----:B------:R-:W1:Y:S01]  /*a5b0*/  S2R R8, SR_TID.X ;  /* 0x0000000000087919 */ /* 0x000e620000002100 */
[----:B------:R-:W-:Y:S01]  /*a5c0*/  ULDC.64 UR4, c[0x0][0x300] ;  /* 0x0000c00000047ab9 */ /* 0x000fe20000000a00 */
[----:B------:R-:W-:Y:S01]  /*a5d0*/  LOP3.LUT P4, RZ, R25, 0x4, RZ, 0xc0, !PT ;  /* 0x0000000419ff7812 */ /* 0x000fe2000788c0ff */
[----:B------:R-:W-:Y:S01]  /*a5e0*/  IMAD R5, R5, UR4, RZ ;  /* 0x0000000405057c24 */ /* 0x000fe2000f8e02ff */
[C---:B------:R-:W-:Y:S01]  /*a5f0*/  LOP3.LUT P3, RZ, R25.reuse, 0x2, RZ, 0xc0, !PT ;  /* 0x0000000219ff7812 */ /* 0x040fe2000786c0ff */
[----:B0-----:R-:W-:Y:S01]  /*a600*/  IMAD.WIDE.U32 R2, R0, UR4, RZ ;  /* 0x0000000400027c25 */ /* 0x001fe2000f8e00ff */
[----:B------:R-:W-:-:S03]  /*a610*/  LOP3.LUT P2, RZ, R25, 0x1, RZ, 0xc0, !PT ;  /* 0x0000000119ff7812 */ /* 0x000fc6000784c0ff */
[----:B------:R-:W-:Y:S01]  /*a620*/  IMAD R5, R0, UR5, R5 ;  /* 0x0000000500057c24 */ /* 0x000fe2000f8e0205 */
[----:B------:R-:W-:Y:S02]  /*a630*/  ULDC.64 UR4, c[0x0][0x310] ;  /* 0x0000c40000047ab9 */ /* 0x000fe40000000a00 */
[----:B------:R-:W-:Y:S02]  /*a640*/  IMAD R6, R6, UR4, RZ ;  /* 0x0000000406067c24 */ /* 0x000fe4000f8e02ff */
[----:B------:R-:W-:Y:S02]  /*a650*/  IMAD.IADD R3, R3, 0x1, R5 ;  /* 0x0000000103037824 */ /* 0x000fe400078e0205 */
        /* <DEDUP_REMOVED lines=8> */
[----:B-1----:R-:W-:Y:S01]  /*a6e0*/  LOP3.LUT R8, R8, 0x7f, RZ, 0xc0, !PT ;  /* 0x0000007f08087812 */ /* 0x002fe200078ec0ff */
[----:B------:R-:W-:Y:S01]  /*a6f0*/  IMAD R6, R26, -0x60, R36 ;  /* 0xffffffa01a067824 */ /* 0x000fe200078e0224 */
[----:B------:R-:W-:Y:S01]  /*a700*/  LEA R4, P0, R2, UR4, 0x1 ;  /* 0x0000000402047c11 */ /* 0x000fe2000f8008ff */
[----:B------:R-:W-:Y:S01]  /*a710*/  IMAD.IADD R0, R3, 0x1, R0 ;  /* 0x0000000103007824 */ /* 0x000fe200078e0200 */
[----:B------:R-:W-:Y:S01]  /*a720*/  SHF.R.U32.HI R9, RZ, 0x3, R8 ;  /* 0x00000003ff097819 */ /* 0x000fe20000011608 */
[----:B------:R-:W-:Y:S01]  /*a730*/  UMOV UR4, 0xffffffff ;  /* 0xffffffff00047882 */ /* 0x000fe20000000000 */
[----:B------:R-:W0:Y:S01]  /*a740*/  S2R R8, SR_TID.X ;  /* 0x0000000000087919 */ /* 0x000e220000002100 */
[----:B------:R-:W-:Y:S01]  /*a750*/  IMAD R5, R27, 0x4800, R33 ;  /* 0x000048001b057824 */ /* 0x000fe200078e0221 */
[----:B------:R-:W-:-:S02]  /*a760*/  IADD3 R6, -R9, R6, RZ ;  /* 0x0000000609067210 */ /* 0x000fc40007ffe1ff */
[----:B------:R-:W-:Y:S02]  /*a770*/  LEA.HI.X R0, R2, UR5, R0, 0x1, P0 ;  /* 0x0000000502007c11 */ /* 0x000fe400080f0c00 */
[----:B------:R-:W-:Y:S01]  /*a780*/  ISETP.GE.AND P0, PT, R6, 0x1, PT ;  /* 0x000000010600780c */ /* 0x000fe20003f06270 */
[----:B0-----:R-:W-:-:S05]  /*a790*/  IMAD.SHL.U32 R9, R8, 0x8, RZ ;  /* 0x0000000808097824 */ /* 0x001fca00078e00ff */
[----:B------:R-:W-:Y:S01]  /*a7a0*/  LOP3.LUT R9, R9, 0x38, RZ, 0xc0, !PT ;  /* 0x0000003809097812 */ /* 0x000fe200078ec0ff */
[----:B------:R-:W-:Y:S06]  /*a7b0*/  BRA.DIV UR4, `(.L_x_260) ;  /* 0x0000003a048c7947 */ /* 0x000fec000b800000 */
[----:B------:R-:W0:Y:S01]  /*a7c0*/  SHFL.IDX PT, R3, R4, RZ, 0x181f ;  /* 0x00181fff04037589 */ /* 0x000e2200000e0000 */
[----:B------:R-:W-:-:S03]  /*a7d0*/  @P0 IMAD R8, R5, 0x2, R22 ;  /* 0x0000000205080824 */ /* 0x000fc600078e0216 */
[----:B------:R-:W1:Y:S01]  /*a7e0*/  SHFL.IDX PT, R2, R0, RZ, 0x181f ;  /* 0x00181fff00027589 */ /* 0x000e6200000e0000 */
[----:B0-----:R-:W-:-:S05]  /*a7f0*/  @P0 LEA R3, P1, R9, R3, 0x1 ;  /* 0x0000000309030211 */ /* 0x001fca00078208ff */
[----:B-1----:R-:W-:Y:S01]  /*a800*/  @P0 IMAD.X R2, RZ, RZ, R2, P1 ;  /* 0x000000ffff020224 */ /* 0x002fe200008e0602 */
[----:B------:R-:W-:-:S04]  /*a810*/  ISETP.GE.AND P1, PT, R6, 0x11, PT ;  /* 0x000000110600780c */ /* 0x000fc80003f26270 */
[----:B------:R-:W-:-:S04]  /*a820*/  @P0 LOP3.LUT R3, R3, R2, RZ, 0x3c, !PT ;  /* 0x0000000203030212 */ /* 0x000fc800078e3cff */
[----:B------:R-:W-:-:S04]  /*a830*/  @P0 LOP3.LUT R2, R3, R2, RZ, 0x3c, !PT ;  /* 0x0000000203020212 */ /* 0x000fc800078e3cff */
[----:B------:R-:W-:-:S05]  /*a840*/  @P0 LOP3.LUT R3, R3, R2, RZ, 0x3c, !PT ;  /* 0x0000000203030212 */ /* 0x000fca00078e3cff */
[----:B------:R-:W-:Y:S01]  /*a850*/  @!PT LDS RZ, [RZ] ;  /* 0x00000000fffff984 */ /* 0x000fe20000000800 */
[----:B------:R-:W-:Y:S04]  /*a860*/  @P0 LDGSTS.E.BYPASS.LTC128B.128 [R8+0x18400], desc[UR36][R2.64], !P4 ;  /* 0x1840000002080fae */ /* 0x000fe8000e101d64 */
[----:B------:R-:W-:Y:S04]  /*a870*/  @P0 LDGSTS.E.BYPASS.LTC128B.128 [R8+0x1b400], desc[UR36][R2.64+0x80], !P3 ;  /* 0x1b40008002080fae */ /* 0x000fe8000d901d64 */
[----:B------:R0:W-:Y:S04]  /*a880*/  @P0 LDGSTS.E.BYPASS.LTC128B.128 [R8+0x1e400], desc[UR36][R2.64+0x100], !P2 ;  /* 0x1e40010002080fae */ /* 0x0001e8000d101d64 */
[----:B0-----:R-:W0:Y:S01]  /*a890*/  SHFL.IDX PT, R3, R4, 0x1, 0x181f ;  /* 0x00381f0004037f89 */ /* 0x001e2200000e0000 */
[----:B------:R-:W-:-:S03]  /*a8a0*/  @P1 IMAD R8, R5, 0x2, R22 ;  /* 0x0000000205081824 */ /* 0x000fc600078e0216 */
[----:B------:R-:W1:Y:S01]  /*a8b0*/  SHFL.IDX PT, R2, R0, 0x1, 0x181f ;  /* 0x00381f0000027f89 */ /* 0x000e6200000e0000 */
[----:B0-----:R-:W-:-:S04]  /*a8c0*/  @P1 LEA R3, P0, R9, R3, 0x1 ;  /* 0x0000000309031211 */ /* 0x001fc800078008ff */
[----:B-1----:R-:W-:-:S04]  /*a8d0*/  @P1 IADD3.X R2, RZ, R2, RZ, P0, !PT ;  /* 0x00000002ff021210 */ /* 0x002fc800007fe4ff */
[----:B------:R-:W-:-:S04]  /*a8e0*/  @P1 LOP3.LUT R3, R3, R2, RZ, 0x3c, !PT ;  /* 0x0000000203031212 */ /* 0x000fc800078e3cff */
[----:B------:R-:W-:-:S04]  /*a8f0*/  @P1 LOP3.LUT R2, R3, R2, RZ, 0x3c, !PT ;  /* 0x0000000203021212 */ /* 0x000fc800078e3cff */
[----:B------:R-:W-:-:S05]  /*a900*/  @P1 LOP3.LUT R3, R3, R2, RZ, 0x3c, !PT ;  /* 0x0000000203031212 */ /* 0x000fca00078e3cff */
[----:B------:R-:W-:Y:S04]  /*a910*/  @P1 LDGSTS.E.BYPASS.LTC128B.128 [R8+0x18c00], desc[UR36][R2.64], !P4 ;  /* 0x18c0000002081fae */ /* 0x000fe8000e101d64 */
[----:B------:R-:W-:Y:S04]  /*a920*/  @P1 LDGSTS.E.BYPASS.LTC128B.128 [R8+0x1bc00], desc[UR36][R2.64+0x80], !P3 ;  /* 0x1bc0008002081fae */ /* 0x000fe8000d901d64 */
[----:B------:R0:W-:Y:S01]  /*a930*/  @P1 LDGSTS.E.BYPASS.LTC128B.128 [R8+0x1ec00], desc[UR36][R2.64+0x100], !P2 ;  /* 0x1ec0010002081fae */ /* 0x0001e2000d101d64 */
[----:B------:R-:W-:-:S03]  /*a940*/  ISETP.GE.AND P1, PT, R6, 0x21, PT ;  /* 0x000000210600780c */ /* 0x000fc60003f26270 */
[----:B0-----:R-:W0:Y:S10]  /*a950*/  SHFL.IDX PT, R3, R4, 0x2, 0x181f ;  /* 0x00581f0004037f89 */ /* 0x001e3400000e0000 */
[----:B------:R-:W-:Y:S01]  /*a960*/  @P1 IMAD R8, R5, 0x2, R22 ;  /* 0x0000000205081824 */ /* 0x000fe200078e0216 */
[----:B------:R-:W1:Y:S01]  /*a970*/  SHFL.IDX PT, R2, R0, 0x2, 0x181f ;  /* 0x00581f0000027f89 */ /* 0x000e6200000e0000 */
[----:B0-----:R-:W-:-:S05]  /*a980*/  @P1 LEA R3, P0, R9, R3, 0x1 ;  /* 0x0000000309031211 */ /* 0x001fca00078008ff */
[----:B-1----:R-:W-:-:S05]  /*a990*/  @P1 IMAD.X R2, RZ, RZ, R2, P0 ;  /* 0x000000ffff021224 */ /* 0x002fca00000e0602 */
        /* <DEDUP_REMOVED lines=21> */
[----:B------:R-:W1:Y:S04]  /*aaf0*/  SHFL.IDX PT, R2, R0, 0x4, 0x181f ;  /* 0x00981f0000027f89 */ /* 0x000e6800000e0000 */
[----:B------:R-:W2:Y:S01]  /*ab00*/  SHFL.IDX PT, R0, R0, 0x5, 0x181f ;  /* 0x00b81f0000007f89 */ /* 0x000ea200000e0000 */
[----:B0-----:R-:W-:-:S05]  /*ab10*/  @P1 LEA R3, P0, R9, R3, 0x1 ;  /* 0x0000000309031211 */ /* 0x001fca00078008ff */
[----:B-1----:R-:W-:-:S05]  /*ab20*/  @P1 IMAD.X R2, RZ, RZ, R2, P0 ;  /* 0x000000ffff021224 */ /* 0x002fca00000e0602 */
[----:B------:R-:W-:-:S04]  /*ab30*/  @P1 LOP3.LUT R3, R3, R2, RZ, 0x3c, !PT ;  /* 0x0000000203031212 */ /* 0x000fc800078e3cff */
[----:B------:R-:W-:-:S04]  /*ab40*/  @P1 LOP3.LUT R2, R3, R2, RZ, 0x3c, !PT ;  /* 0x0000000203021212 */ /* 0x000fc800078e3cff */
[----:B------:R-:W-:-:S05]  /*ab50*/  @P1 LOP3.LUT R3, R3, R2, RZ, 0x3c, !PT ;  /* 0x0000000203031212 */ /* 0x000fca00078e3cff */
[----:B------:R-:W-:Y:S04]  /*ab60*/  @P1 LDGSTS.E.BYPASS.LTC128B.128 [R8+0x1a400], desc[UR36][R2.64], !P4 ;  /* 0x1a40000002081fae */ /* 0x000fe8000e101d64 */
[----:B------:R-:W-:Y:S04]  /*ab70*/  @P1 LDGSTS.E.BYPASS.LTC128B.128 [R8+0x1d400], desc[UR36][R2.64+0x80], !P3 ;  /* 0x1d40008002081fae */ /* 0x000fe8000d901d64 */
[----:B------:R0:W-:Y:S04]  /*ab80*/  @P1 LDGSTS.E.BYPASS.LTC128B.128 [R8+0x20400], desc[UR36][R2.64+0x100], !P2 ;  /* 0x2040010002081fae */ /* 0x0001e8000d101d64 */
[----:B0-2---:R0:W1:Y:S02]  /*ab90*/  SHFL.IDX PT, R2, R4, 0x5, 0x181f ;  /* 0x00b81f0004027f89 */ /* 0x00506400000e0000 */
.L_x_339:
[----:B------:R-:W-:-:S13]  /*aba0*/  ISETP.GE.AND P0, PT, R6, 0x51, PT ;  /* 0x000000510600780c */ /* 0x000fda0003f06270 */
[----:B-1----:R-:W-:Y:S01]  /*abb0*/  @P0 LEA R2, P1, R9, R2, 0x1 ;  /* 0x0000000209020211 */ /* 0x002fe200078208ff */
[----:B------:R-:W-:-:S03]  /*abc0*/  @P0 IMAD R5, R5, 0x2, R22 ;  /* 0x0000000205050824 */ /* 0x000fc600078e0216 */
[----:B------:R-:W-:-:S05]  /*abd0*/  @P0 IADD3.X R3, RZ, R0, RZ, P1, !PT ;  /* 0x00000000ff030210 */ /* 0x000fca0000ffe4ff */
        /* <DEDUP_REMOVED lines=8> */
.L_x_261:
[----:B------:R-:W-:Y:S02]  /*ac60*/  PLOP3.LUT P1, PT, P1, P0, PT, 0xa2, 0x0 ;  /* 0x000000000000781c */ /* 0x000fe40000f21472 */
[----:B------:R-:W-:-:S08]  /*ac70*/  @P0 R2UR P1, UR4, R7 ;  /* 0x00000000070402ca */ /* 0x000fd00000020000 */
[----:B------:R-:W-:-:S05]  /*ac80*/  @P0 PLOP3.LUT P0, PT, P1, PT, PT, 0x80, 0x0 ;  /* 0x000000000000081c */ /* 0x000fca0000f0f070 */
[----:B------:R-:W-:Y:S01]  /*ac90*/  @!P1 SYNCS.ARRIVE.TRANS64.RED.A0T1 RZ, [UR4+0x2a830], RZ ;  /* 0x02a830ffffff99a7 */ /* 0x000fe20008200404 */
[----:B------:R-:W-:Y:S07]  /*aca0*/  @!P1 ARRIVES.LDGSTSBAR.64.TRANSCNT [UR4+0x2a830] ;  /* 0x02a83000ff0099b0 */ /* 0x000fee0008000a84 */
[----:B------:R-:W-:Y:S05]  /*acb0*/  @P0 BRA.U.ANY `(.L_x_261) ;  /* 0xfffffffd00e80947 */ /* 0x000fea000393ffff */
[----:B------:R-:W-:Y:S01]  /*acc0*/  NOP ;  /* 0x0000000000007918 */ /* 0x000fe20000000000 */
[----:B------:R-:W2:Y:S02]  /*acd0*/  LDL R0, [R1+0x20] ;  /* 0x0000200001007983 */ /* 0x000ea40000100800 */
[----:B--2---:R-:W-:-:S13]  /*ace0*/  ISETP.NE.AND P2, PT, R0, 0x3, PT ;  /* 0x000000030000780c */ /* 0x004fda0003f45270 */
[----:B------:R-:W-:Y:S05]  /*acf0*/  @!P2 BRA `(.L_x_262) ;  /* 0x000000000004a947 */ /* 0x000fea0003800000 */
[----:B------:R-:W-:Y:S01]  /*ad00*/  BPT.TRAP 0x1 ;  /* 0x000000040000795c */ /* 0x000fe20000300000 */
.L_x_262:
[----:B------:R2:W5:Y:S01]  /*ad10*/  LDL.LU R0, [R1+0x8] ;  /* 0x0000080001007983 */ /* 0x0005620000300800 */
[----:B------:R-:W-:Y:S01]  /*ad20*/  LOP3.LUT P0, RZ, R25, 0x40, RZ, 0xc0, !PT ;  /* 0x0000004019ff7812 */ /* 0x000fe2000780c0ff */
[----:B------:R2:W-:-:S12]  /*ad30*/  SYNCS.ARRIVE.TRANS64.A1T0 RZ, [R7+URZ+0x2a830], RZ ;  /* 0x02a830ff07ff79a7 */ /* 0x0005d8000810003f */
[----:B------:R-:W-:Y:S05]  /*ad40*/  WARPSYNC.ALL ;  /* 0x0000000000007948 */ /* 0x000fea0003800000 */
[----:B------:R-:W-:Y:S01]  /*ad50*/  ULDC.64 UR4, c[0x0][0x298] ;  /* 0x0000a60000047ab9 */ /* 0x000fe20000000a00 */
[----:B-1----:R-:W-:Y:S01]  /*ad60*/  VIADD R2, R22, 0xc400 ;  /* 0x0000c40016027836 */ /* 0x002fe20000000000 */
[----:B------:R-:W-:Y:S01]  /*ad70*/  SEL R30, R30, RZ, !P0 ;  /* 0x000000ff1e1e7207 */ /* 0x000fe20004000000 */
[----:B0-----:R-:W-:Y:S01]  /*ad80*/  IMAD.WIDE.U32 R4, R35, UR4, RZ ;  /* 0x0000000423047c25 */ /* 0x001fe2000f8e00ff */
[----:B------:R-:W-:Y:S01]  /*ad90*/  BSSY B6, `(.L_x_263) ;  /* 0x000001b000067945 */ /* 0x000fe20003800000 */
[----:B------:R-:W-:Y:S01]  /*ada0*/  BAR.SYNC.DEFER_BLOCKING 0x8, 0x180 ;  /* 0x0206000000007b1d */ /* 0x000fe20000010000 */
[----:B-----5:R-:W-:-:S02]  /*adb0*/  SEL R0, R0, RZ, !P0 ;  /* 0x000000ff00007207 */ /* 0x020fc40004000000 */
[----:B------:R-:W-:-:S03]  /*adc0*/  LOP3.LUT P0, RZ, R2, 0x3ff, RZ, 0xc0, !PT ;  /* 0x000003ff02ff7812 */ /* 0x000fc6000780c0ff */
[----:B------:R0:W-:Y:S04]  /*add0*/  STL [R1+0x1c], R0 ;  /* 0x00001c0001007387 */ /* 0x0001e80000100800 */
[----:B------:R1:W-:Y:S01]  /*ade0*/  STL.64 [R1+0x8], R4 ;  /* 0x0000080401007387 */ /* 0x0003e20000100a00 */
[----:B0-----:R-:W-:-:S05]  /*adf0*/  SHF.R.S32.HI R0, RZ, 0x1f, R35 ;  /* 0x0000001fff007819 */ /* 0x001fca0000011423 */
[----:B------:R-:W-:-:S04]  /*ae00*/  IMAD R0, R0, UR4, RZ ;  /* 0x0000000400007c24 */ /* 0x000fc8000f8e02ff */
[----:B------:R-:W-:-:S04]  /*ae10*/  IMAD R0, R35, UR5, R0 ;  /* 0x0000000523007c24 */ /* 0x000fc8000f8e0200 */
[----:B------:R-:W-:Y:S01]  /*ae20*/  IMAD.IADD R35, R5, 0x1, R0 ;  /* 0x0000000105237824 */ /* 0x000fe200078e0200 */
[----:B-1----:R-:W-:Y:S06]  /*ae30*/  @!P0 BRA `(.L_x_264) ;  /* 0x0000000000408947 */ /* 0x002fec0003800000 */
[----:B------:R-:W-:Y:S01]  /*ae40*/  MOV R2, 0x0 ;  /* 0x0000000000027802 */ /* 0x000fe20000000f00 */
        /* <DEDUP_REMOVED lines=8> */
[----:B--2---:R-:W-:Y:S01]  /*aed0*/  IMAD.U32 R7, RZ, RZ, UR9 ;  /* 0x00000009ff077e24 */ /* 0x004fe2000f8e00ff */
[----:B------:R-:W-:Y:S01]  /*aee0*/  MOV R13, RZ ;  /* 0x000000ff000d7202 */ /* 0x000fe20000000f00 */
[----:B------:R-:W-:-:S02]  /*aef0*/  IMAD.U32 R11, RZ, RZ, UR5 ;  /* 0x00000005ff0b7e24 */ /* 0x000fc4000f8e00ff */
[----:B------:R-:W-:Y:S02]  /*af00*/  IMAD.MOV.U32 R8, RZ, RZ, 0x70 ;  /* 0x00000070ff087424 */ /* 0x000fe400078e00ff */
[----:B------:R-:W-:-:S07]  /*af10*/  IMAD.MOV.U32 R12, RZ, RZ, 0x1 ;  /* 0x00000001ff0c7424 */ /* 0x000fce00078e00ff */
[----:B------:R-:W-:-:S07]  /*af20*/  LEPC R20, `(.L_x_264) ;  /* 0x000000001014794e */ /* 0x000fce0000000000 */
[----:B0-----:R-:W-:Y:S05]  /*af30*/  CALL.ABS.NOINC R2 ;  /* 0x0000000002007343 */ /* 0x001fea0003c00000 */
.L_x_264:
[----:B------:R-:W-:Y:S05]  /*af40*/  BSYNC B6 ;  /* 0x0000000000067941 */ /* 0x000fea0003800000 */
.L_x_263:
[----:B------:R-:W3:Y:S01]  /*af50*/  LDL.LU R20, [R1+0x1c] ;  /* 0x00001c0001147983 */ /* 0x000ee20000300800 */
[----:B------:R-:W0:Y:S01]  /*af60*/  LDC R8, c[0x0][0x448] ;  /* 0x00011200ff087b82 */ /* 0x000e220000000800 */
[----:B------:R-:W-:Y:S02]  /*af70*/  ULDC.64 UR4, c[0x0][0x2d8] ;  /* 0x0000b60000047ab9 */ /* 0x000fe40000000a00 */
[----:B------:R-:W4:Y:S01]  /*af80*/  LDL.LU.64 R2, [R1+0x8] ;  /* 0x0000080001027983 */ /* 0x000f220000300a00 */
[----:B------:R-:W-:Y:S02]  /*af90*/  IMAD.SHL.U32 R4, R17, 0x80, RZ ;  /* 0x0000008011047824 */ /* 0x000fe400078e00ff */
[----:B------:R-:W-:Y:S01]  /*afa0*/  IMAD R0, R32, UR4, RZ ;  /* 0x0000000420007c24 */ /* 0x000fe2000f8e02ff */
[----:B------:R1:W5:Y:S03]  /*afb0*/  LDL R17, [R1+0x10] ;  /* 0x0000100001117983 */ /* 0x0003660000100800 */
[----:B------:R-:W-:Y:S01]  /*afc0*/  IMAD R0, R18, UR5, R0 ;  /* 0x0000000512007c24 */ /* 0x000fe2000f8e0200 */
[----:B0-----:R-:W-:Y:S01]  /*afd0*/  ISETP.NE.AND P0, PT, R8, 0x1, PT ;  /* 0x000000010800780c */ /* 0x001fe20003f05270 */
[----:B------:R-:W0:Y:S02]  /*afe0*/  S2R R11, SR_TID.X ;  /* 0x00000000000b7919 */ /* 0x000e240000002100 */
[----:B0-----:R-:W-:-:S05]  /*aff0*/  IMAD.SHL.U32 R9, R11, 0x8, RZ ;  /* 0x000000080b097824 */ /* 0x001fca00078e00ff */
[----:B------:R-:W-:Y:S01]  /*b000*/  LOP3.LUT R9, R9, 0x38, RZ, 0xc0, !PT ;  /* 0x0000003809097812 */ /* 0x000fe200078ec0ff */
[----:B---3--:R-:W-:Y:S02]  /*b010*/  IMAD.MOV.U32 R21, RZ, RZ, R20 ;  /* 0x000000ffff157224 */ /* 0x008fe400078e0014 */
[----:B------:R-:W0:Y:S01]  /*b020*/  S2R R20, SR_TID.X ;  /* 0x0000000000147919 */ /* 0x000e220000002100 */
[----:B----4-:R-:W-:Y:S02]  /*b030*/  IMAD.MOV.U32 R3, RZ, RZ, R35 ;  /* 0x000000ffff037224 */ /* 0x010fe400078e0023 */
[----:B------:R-:W-:Y:S01]  /*b040*/  IMAD.WIDE.U32 R2, R18, UR4, R2 ;  /* 0x0000000412027c25 */ /* 0x000fe2000f8e0002 */
[----:B------:R-:W-:-:S03]  /*b050*/  ULDC.64 UR4, c[0x0][0x2e0] ;  /* 0x0000b80000047ab9 */ /* 0x000fc60000000a00 */
[----:B------:R-:W-:Y:S02]  /*b060*/  IMAD R5, R21, UR4, RZ ;  /* 0x0000000415057c24 */ /* 0x000fe4000f8e02ff */
[----:B------:R-:W-:Y:S02]  /*b070*/  IMAD.IADD R3, R3, 0x1, R0 ;  /* 0x0000000103037824 */ /* 0x000fe400078e0200 */
[C---:B------:R-:W-:Y:S02]  /*b080*/  IMAD R0, R30.reuse, UR5, R5 ;  /* 0x000000051e007c24 */ /* 0x040fe4000f8e0205 */
[----:B------:R-:W-:Y:S01]  /*b090*/  IMAD.WIDE.U32 R2, R30, UR4, R2 ;  /* 0x000000041e027c25 */ /* 0x000fe2000f8e0002 */
[----:B------:R-:W2:Y:S01]  /*b0a0*/  @P0 LDC R5, c[0x0][0x44c] ;  /* 0x00011300ff050b82 */ /* 0x000ea20000000800 */
[----:B------:R-:W-:-:S03]  /*b0b0*/  ULDC.64 UR4, c[0x0][0x2d0] ;  /* 0x0000b40000047ab9 */ /* 0x000fc60000000a00 */
[----:B------:R-:W-:-:S04]  /*b0c0*/  IADD3 R3, R3, R0, RZ ;  /* 0x0000000003037210 */ /* 0x000fc80007ffe0ff */
[----:B------:R-:W3:Y:S01]  /*b0d0*/  @P0 LDC R0, c[0x0][0x450] ;  /* 0x00011400ff000b82 */ /* 0x000ee20000000800 */
[C---:B0-----:R-:W-:Y:S01]  /*b0e0*/  LOP3.LUT R21, R20.reuse, 0x7f, RZ, 0xc0, !PT ;  /* 0x0000007f14157812 */ /* 0x041fe200078ec0ff */
[----:B------:R-:W-:-:S03]  /*b0f0*/  IMAD.SHL.U32 R20, R20, 0x10, RZ ;  /* 0x0000001014147824 */ /* 0x000fc600078e00ff */
[----:B------:R-:W-:-:S04]  /*b100*/  SHF.R.U32.HI R21, RZ, 0x3, R21 ;  /* 0x00000003ff157819 */ /* 0x000fc80000011615 */
[----:B------:R-:W-:-:S04]  /*b110*/  LOP3.LUT R20, R21, 0x70, R20, 0xf8, !PT ;  /* 0x0000007015147812 */ /* 0x000fc800078ef814 */
[----:B------:R-:W-:-:S05]  /*b120*/  LOP3.LUT R6, R20, R4, RZ, 0xfc, !PT ;  /* 0x0000000414067212 */ /* 0x000fca00078efcff */
[----:B--2---:R-:W-:-:S04]  /*b130*/  @P0 IMAD.HI.U32 R7, R6, R5, RZ ;  /* 0x0000000506070227 */ /* 0x004fc800078e00ff */
[----:B------:R-:W-:Y:S01]  /*b140*/  IMAD.MOV.U32 R5, RZ, RZ, R6 ;  /* 0x000000ffff057224 */ /* 0x000fe200078e0006 */
[----:B---3--:R-:W-:-:S04]  /*b150*/  @P0 SHF.R.U32.HI R5, RZ, R0, R7 ;  /* 0x00000000ff050219 */ /* 0x008fc80000011607 */
[----:B------:R-:W-:-:S05]  /*b160*/  IADD3 R0, -R5, RZ, RZ ;  /* 0x000000ff05007210 */ /* 0x000fca0007ffe1ff */
[----:B------:R-:W-:Y:S01]  /*b170*/  IMAD R0, R8, R0, R6 ;  /* 0x0000000008007224 */ /* 0x000fe200078e0206 */
[----:B------:R-:W-:Y:S01]  /*b180*/  SHF.R.S32.HI R6, RZ, 0x1f, R5 ;  /* 0x0000001fff067819 */ /* 0x000fe20000011405 */
[----:B------:R-:W-:-:S04]  /*b190*/  IMAD.WIDE.U32 R2, R5, UR4, R2 ;  /* 0x0000000405027c25 */ /* 0x000fc8000f8e0002 */
[----:B------:R-:W-:-:S04]  /*b1a0*/  IMAD R6, R6, UR4, RZ ;  /* 0x0000000406067c24 */ /* 0x000fc8000f8e02ff */
[----:B------:R-:W-:Y:S01]  /*b1b0*/  IMAD R6, R5, UR5, R6 ;  /* 0x0000000505067c24 */ /* 0x000fe2000f8e0206 */
[----:B------:R-:W-:Y:S01]  /*b1c0*/  SHF.R.S32.HI R5, RZ, 0x1f, R0 ;  /* 0x0000001fff057819 */ /* 0x000fe20000011400 */
[----:B------:R-:W-:Y:S02]  /*b1d0*/  ULDC.64 UR4, c[0x0][0x2c8] ;  /* 0x0000b20000047ab9 */ /* 0x000fe40000000a00 */
[----:B------:R-:W-:Y:S02]  /*b1e0*/  IMAD.IADD R3, R3, 0x1, R6 ;  /* 0x0000000103037824 */ /* 0x000fe400078e0206 */
[----:B------:R-:W-:Y:S01]  /*b1f0*/  IMAD R5, R5, UR4, RZ ;  /* 0x0000000405057c24 */ /* 0x000fe2000f8e02ff */
[----:B------:R-:W-:Y:S01]  /*b200*/  SHF.L.U32 R21, R11, 0x3, RZ ;  /* 0x000000030b157819 */ /* 0x000fe200000006ff */
[----:B------:R-:W-:-:S04]  /*b210*/  IMAD.WIDE.U32 R2, R0, UR4, R2 ;  /* 0x0000000400027c25 */ /* 0x000fc8000f8e0002 */
[----:B------:R-:W-:Y:S01]  /*b220*/  IMAD R5, R0, UR5, R5 ;  /* 0x0000000500057c24 */ /* 0x000fe2000f8e0205 */
[----:B------:R-:W-:Y:S01]  /*b230*/  ULDC.64 UR4, c[0x0][0x280] ;  /* 0x0000a00000047ab9 */ /* 0x000fe20000000a00 */
[----:B------:R-:W-:Y:S02]  /*b240*/  LOP3.LUT R21, R21, 0x38, RZ, 0xc0, !PT ;  /* 0x0000003815157812 */ /* 0x000fe400078ec0ff */
[----:B------:R-:W-:Y:S01]  /*b250*/  IMAD.IADD R5, R3, 0x1, R5 ;  /* 0x0000000103057824 */ /* 0x000fe200078e0205 */
[----:B------:R-:W-:Y:S01]  /*b260*/  LEA R0, P0, R2, UR4, 0x1 ;  /* 0x0000000402007c11 */ /* 0x000fe2000f8008ff */
[----:B------:R-:W-:Y:S01]  /*b270*/  ULDC UR4, c[0x0][0x2b8] ;  /* 0x0000ae0000047ab9 */ /* 0x000fe20000000800 */
[----:B------:R-:W-:Y:S02]  /*b280*/  LOP3.LUT R20, R11, 0x7f, RZ, 0xc0, !PT ;  /* 0x0000007f0b147812 */ /* 0x000fe400078ec0ff */
[C---:B------:R-:W-:Y:S02]  /*b290*/  LOP3.LUT R10, R21.reuse, 0x40, RZ, 0xfc, !PT ;  /* 0x00000040150a7812 */ /* 0x040fe400078efcff */
[----:B------:R-:W-:-:S02]  /*b2a0*/  LOP3.LUT R11, R21, 0x80, RZ, 0xfc, !PT ;  /* 0x00000080150b7812 */ /* 0x000fc400078efcff */
[----:B------:R-:W-:Y:S01]  /*b2b0*/  LEA.HI.X R5, R2, UR5, R5, 0x1, P0 ;  /* 0x0000000502057c11 */ /* 0x000fe200080f0c05 */
[----:B------:R-:W-:Y:S01]  /*b2c0*/  UMOV UR5, 0xffffffff ;  /* 0xffffffff00057882 */ /* 0x000fe20000000000 */
[----:B------:R-:W-:Y:S02]  /*b2d0*/  ISETP.GE.AND P3, PT, R9, UR4, PT ;  /* 0x0000000409007c0c */ /* 0x000fe4000bf66270 */
[----:B------:R-:W-:Y:S02]  /*b2e0*/  ISETP.GE.AND P2, PT, R10, UR4, PT ;  /* 0x000000040a007c0c */ /* 0x000fe4000bf46270 */
[----:B------:R-:W-:Y:S02]  /*b2f0*/  ISETP.GE.AND P0, PT, R11, UR4, PT ;  /* 0x000000040b007c0c */ /* 0x000fe4000bf06270 */
[----:B------:R-:W-:Y:S01]  /*b300*/  SHF.R.U32.HI R10, RZ, 0x3, R20 ;  /* 0x00000003ff0a7819 */ /* 0x000fe20000011614 */
[----:B-1----:R-:W-:Y:S10]  /*b310*/  BRA.DIV UR5, `(.L_x_265) ;  /* 0x0000003605dc7947 */ /* 0x002ff4000b800000 */
[----:B------:R-:W0:Y:S01]  /*b320*/  SHFL.IDX PT, R3, R0, RZ, 0x181f ;  /* 0x00181fff00037589 */ /* 0x000e2200000e0000 */
[----:B-----5:R-:W-:Y:S02]  /*b330*/  IMAD R6, R17, R8, RZ ;  /* 0x0000000811067224 */ /* 0x020fe400078e02ff */
[----:B------:R-:W-:Y:S01]  /*b340*/  IMAD.IADD R4, R10, 0x1, R4 ;  /* 0x000000010a047824 */ /* 0x000fe200078e0204 */
[----:B------:R-:W1:Y:S04]  /*b350*/  SHFL.IDX PT, R2, R5, RZ, 0x181f ;  /* 0x00181fff05027589 */ /* 0x000e6800000e0000 */
[----:B------:R-:W-:Y:S01]  /*b360*/  ISETP.GE.AND P1, PT, R4, R6, PT ;  /* 0x000000060400720c */ /* 0x000fe20003f26270 */
[----:B------:R-:W-:-:S12]  /*b370*/  SHFL.IDX PT, R14, R0, 0x7, 0x181f ;  /* 0x00f81f00000e7f89 */ /* 0x000fd800000e0000 */
[----:B0-----:R-:W-:-:S05]  /*b380*/  @!P1 LEA R7, P4, R9, R3, 0x1 ;  /* 0x0000000309079211 */ /* 0x001fca00078808ff */
[----:B-1----:R-:W-:Y:S02]  /*b390*/  @!P1 IMAD.X R3, RZ, RZ, R2, P4 ;  /* 0x000000ffff039224 */ /* 0x002fe400020e0602 */
[----:B------:R-:W-:Y:S01]  /*b3a0*/  @!P1 IMAD.MOV.U32 R2, RZ, RZ, R7 ;  /* 0x000000ffff029224 */ /* 0x000fe200078e0007 */
[----:B------:R-:W-:-:S04]  /*b3b0*/  IADD3 R7, R4, 0x10, RZ ;  /* 0x0000001004077810 */ /* 0x000fc80007ffe0ff */
[----:B------:R-:W-:Y:S04]  /*b3c0*/  @!P1 LDGSTS.E.BYPASS.LTC128B.128 [R34+0xc400], desc[UR36][R2.64], !P3 ;  /* 0x0c40000002229fae */ /* 0x000fe8000d901d64 */
[----:B------:R-:W-:Y:S04]  /*b3d0*/  @!P1 LDGSTS.E.BYPASS.LTC128B.128 [R34+0x10400], desc[UR36][R2.64+0x80], !P2 ;  /* 0x1040008002229fae */ /* 0x000fe8000d101d64 */
[----:B------:R0:W-:Y:S01]  /*b3e0*/  @!P1 LDGSTS.E.BYPASS.LTC128B.128 [R34+0x14400], desc[UR36][R2.64+0x100], !P0 ;  /* 0x1440010002229fae */ /* 0x0001e2000c101d64 */
[----:B------:R-:W-:-:S03]  /*b3f0*/  ISETP.GE.AND P1, PT, R7, R6, PT ;  /* 0x000000060700720c */ /* 0x000fc60003f26270 */
[----:B0-----:R-:W0:Y:S04]  /*b400*/  SHFL.IDX PT, R3, R0, 0x1, 0x181f ;  /* 0x00381f0000037f89 */ /* 0x001e2800000e0000 */
[----:B------:R-:W1:Y:S06]  /*b410*/  SHFL.IDX PT, R2, R5, 0x1, 0x181f ;  /* 0x00381f0005027f89 */ /* 0x000e6c00000e0000 */
[----:B0-----:R-:W-:-:S05]  /*b420*/  @!P1 LEA R7, P4, R9, R3, 0x1 ;  /* 0x0000000309079211 */ /* 0x001fca00078808ff */
[----:B-1----:R-:W-:Y:S02]  /*b430*/  @!P1 IMAD.X R8, RZ, RZ, R2, P4 ;  /* 0x000000ffff089224 */ /* 0x002fe400020e0602 */
[----:B------:R-:W-:Y:S01]  /*b440*/  @!P1 IMAD.MOV.U32 R2, RZ, RZ, R7 ;  /* 0x000000ffff029224 */ /* 0x000fe200078e0007 */
[----:B------:R-:W-:Y:S01]  /*b450*/  IADD3 R7, R4, 0x20, RZ ;  /* 0x0000002004077810 */ /* 0x000fe20007ffe0ff */
[----:B------:R-:W-:-:S05]  /*b460*/  @!P1 IMAD.MOV.U32 R3, RZ, RZ, R8 ;  /* 0x000000ffff039224 */ /* 0x000fca00078e0008 */
        /* <DEDUP_REMOVED lines=49> */
[----:B------:R-:W1:Y:S04]  /*b780*/  SHFL.IDX PT, R2, R5, 0x6, 0x181f ;  /* 0x00d81f0005027f89 */ /* 0x000e6800000e0000 */
[----:B------:R-:W2:Y:S02]  /*b790*/  SHFL.IDX PT, R5, R5, 0x7, 0x181f ;  /* 0x00f81f0005057f89 */ /* 0x000ea400000e0000 */
[----:B0-----:R-:W-:-:S05]  /*b7a0*/  @!P1 LEA R7, P4, R9, R3, 0x1 ;  /* 0x0000000309079211 */ /* 0x001fca00078808ff */
[----:B-1----:R-:W-:Y:S02]  /*b7b0*/  @!P1 IMAD.X R8, RZ, RZ, R2, P4 ;  /* 0x000000ffff089224 */ /* 0x002fe400020e0602 */
[----:B------:R-:W-:Y:S02]  /*b7c0*/  @!P1 IMAD.MOV.U32 R2, RZ, RZ, R7 ;  /* 0x000000ffff029224 */ /* 0x000fe400078e0007 */
[----:B------:R-:W-:-:S05]  /*b7d0*/  @!P1 IMAD.MOV.U32 R3, RZ, RZ, R8 ;  /* 0x000000ffff039224 */ /* 0x000fca00078e0008 */
[----:B------:R0:W-:Y:S04]  /*b7e0*/  @!P1 LDGSTS.E.BYPASS.LTC128B.128 [R34+0xf400], desc[UR36][R2.64], !P3 ;  /* 0x0f40000002229fae */ /* 0x0001e8000d901d64 */
[----:B------:R0:W-:Y:S04]  /*b7f0*/  @!P1 LDGSTS.E.BYPASS.LTC128B.128 [R34+0x13400], desc[UR36][R2.64+0x80], !P2 ;  /* 0x1340008002229fae */ /* 0x0001e8000d101d64 */
[----:B--2---:R0:W-:Y:S02]  /*b800*/  @!P1 LDGSTS.E.BYPASS.LTC128B.128 [R34+0x17400], desc[UR36][R2.64+0x100], !P0 ;  /* 0x1740010002229fae */ /* 0x0041e4000c101d64 */
.L_x_356:
[----:B0-----:R-:W-:Y:S01]  /*b810*/  IADD3 R3, R4, 0x70, RZ ;  /* 0x0000007004037810 */ /* 0x001fe20007ffe0ff */
[----:B------:R-:W-:Y:S03]  /*b820*/  BSSY B0, `(.L_x_266) ;  /* 0x000000b000007945 */ /* 0x000fe60003800000 */
[----:B------:R-:W-:-:S13]  /*b830*/  ISETP.GE.AND P1, PT, R3, R6, PT ;  /* 0x000000060300720c */ /* 0x000fda0003f26270 */
[----:B------:R-:W-:Y:S05]  /*b840*/  @P1 BRA `(.L_x_267) ;  /* 0x0000000000201947 */ /* 0x000fea0003800000 */
[----:B------:R-:W-:-:S05]  /*b850*/  LEA R2, P1, R9, R14, 0x1 ;  /* 0x0000000e09027211 */ /* 0x000fca00078208ff */
[----:B------:R-:W-:-:S05]  /*b860*/  IMAD.X R3, RZ, RZ, R5, P1 ;  /* 0x000000ffff037224 */ /* 0x000fca00008e0605 */
[----:B------:R-:W-:Y:S01]  /*b870*/  @!PT LDS RZ, [RZ] ;  /* 0x00000000fffff984 */ /* 0x000fe20000000800 */
[----:B------:R-:W-:Y:S01]  /*b880*/  @!PT LDS RZ, [RZ] ;  /* 0x00000000fffff984 */ /* 0x000fe20000000800 */
[----:B------:R-:W-:Y:S01]  /*b890*/  @!PT LDS RZ, [RZ] ;  /* 0x00000000fffff984 */ /* 0x000fe20000000800 */
[----:B------:R0:W-:Y:S04]  /*b8a0*/  LDGSTS.E.BYPASS.LTC128B.128 [R34+0xfc00], desc[UR36][R2.64], !P3 ;  /* 0x0fc0000002227fae */ /* 0x0001e8000d901d64 */
[----:B------:R0:W-:Y:S04]  /*b8b0*/  LDGSTS.E.BYPASS.LTC128B.128 [R34+0x13c00], desc[UR36][R2.64+0x80], !P2 ;  /* 0x13c0008002227fae */ /* 0x0001e8000d101d64 */
[----:B------:R0:W-:Y:S02]  /*b8c0*/  LDGSTS.E.BYPASS.LTC128B.128 [R34+0x17c00], desc[UR36][R2.64+0x100], !P0 ;  /* 0x17c0010002227fae */ /* 0x0001e4000c101d64 */
.L_x_267:
[----:B------:R-:W-:Y:S05]  /*b8d0*/  BSYNC B0 ;  /* 0x0000000000007941 */ /* 0x000fea0003800000 */
.L_x_266:
[----:B------:R-:W-:Y:S01]  /*b8e0*/  NOP ;  /* 0x0000000000007918 */ /* 0x000fe20000000000 */
[----:B------:R-:W-:-:S13]  /*b8f0*/  PLOP3.LUT P0, PT, PT, PT, PT, 0x80, 0x0 ;  /* 0x000000000000781c */ /* 0x000fda0003f0f070 */
.L_x_268:
[----:B------:R-:W-:Y:S02]  /*b900*/  PLOP3.LUT P1, PT, P1, P0, PT, 0xa2, 0x0 ;  /* 0x000000000000781c */ /* 0x000fe40000f21472 */
[----:B------:R-:W-:-:S08]  /*b910*/  @P0 R2UR P1, UR4, R22 ;  /* 0x00000000160402ca */ /* 0x000fd00000020000 */
[----:B------:R-:W-:-:S05]  /*b920*/  @P0 PLOP3.LUT P0, PT, P1, PT, PT, 0x80, 0x0 ;  /* 0x000000000000081c */ /* 0x000fca0000f0f070 */
[----:B------:R-:W-:Y:S01]  /*b930*/  @!P1 SYNCS.ARRIVE.TRANS64.RED.A0T1 RZ, [UR4+0x2a800], RZ ;  /* 0x02a800ffffff99a7 */ /* 0x000fe20008200404 */
[----:B------:R-:W-:Y:S07]  /*b940*/  @!P1 ARRIVES.LDGSTSBAR.64.TRANSCNT [UR4+0x2a800] ;  /* 0x02a80000ff0099b0 */ /* 0x000fee0008000a84 */
[----:B------:R-:W-:Y:S05]  /*b950*/  @P0 BRA.U.ANY `(.L_x_268) ;  /* 0xfffffffd00e80947 */ /* 0x000fea000393ffff */
[----:B0-----:R-:W2:Y:S02]  /*b960*/  LDL.LU R2, [R1+0x14] ;  /* 0x0000140001027983 */ /* 0x001ea40000300800 */
[----:B--2---:R-:W-:-:S05]  /*b970*/  VIADD R2, R2, 0x1 ;  /* 0x0000000102027836 */ /* 0x004fca0000000000 */
[----:B------:R0:W-:Y:S01]  /*b980*/  STL [R1+0x14], R2 ;  /* 0x0000140201007387 */ /* 0x0001e20000100800 */
[----:B------:R-:W-:-:S04]  /*b990*/  LEA.HI R0, R2, R2, RZ, 0x1 ;  /* 0x0000000202007211 */ /* 0x000fc800078f08ff */
[----:B------:R-:W-:-:S05]  /*b9a0*/  LOP3.LUT R0, R0, 0xfffffffe, RZ, 0xc0, !PT ;  /* 0xfffffffe00007812 */ /* 0x000fca00078ec0ff */
[----:B------:R-:W-:-:S05]  /*b9b0*/  IMAD.IADD R0, R2, 0x1, -R0 ;  /* 0x0000000102007824 */ /* 0x000fca00078e0a00 */
[----:B------:R-:W-:Y:S01]  /*b9c0*/  SHF.L.U32 R3, R0, 0x1f, RZ ;  /* 0x0000001f00037819 */ /* 0x000fe200000006ff */
[----:B------:R-:W-:Y:S01]  /*b9d0*/  NOP ;  /* 0x0000000000007918 */ /* 0x000fe20000000000 */
[----:B------:R0:W-:Y:S01]  /*b9e0*/  SYNCS.ARRIVE.TRANS64.A1T0 RZ, [R22+URZ+0x2a800], RZ ;  /* 0x02a800ff16ff79a7 */ /* 0x0001e2000810003f */
[----:B------:R-:W-:Y:S01]  /*b9f0*/  BSSY B0, `(.L_x_269) ;  /* 0x0000003000007945 */ /* 0x000fe20003800000 */
[----:B------:R-:W1:Y:S03]  /*ba00*/  SYNCS.PHASECHK.TRANS64.TRYWAIT P0, [R22+URZ+0x2a820], R3 ;  /* 0x02a82003160075a7 */ /* 0x000e66000800017f */
[----:B01----:R-:W-:Y:S05]  /*ba10*/  @!P0 BRA `(.L_x_270) ;  /* 0x0000003800d48947 */ /* 0x003fea0003800000 */
.L_x_357:
[----:B------:R-:W-:Y:S05]  /*ba20*/  BSYNC B0 ;  /* 0x0000000000007941 */ /* 0x000fea0003800000 */
.L_x_269:
[----:B------:R-:W-:Y:S01]  /*ba30*/  ISETP.GE.AND P0, PT, R36, 0x61, PT ;  /* 0x000000612400780c */ /* 0x000fe20003f06270 */
[----:B------:R-:W-:-:S12]  /*ba40*/  BSSY B0, `(.L_x_271) ;  /* 0x00000ff000007945 */ /* 0x000fd80003800000 */
[----:B------:R-:W-:Y:S05]  /*ba50*/  @!P0 BRA `(.L_x_272) ;  /* 0x0000000c00f48947 */ /* 0x000fea0003800000 */
[----:B------:R-:W2:Y:S01]  /*ba60*/  LDL.LU R0, [R1+0x18] ;  /* 0x0000180001007983 */ /* 0x000ea20000300800 */
[----:B------:R-:W-:Y:S02]  /*ba70*/  IMAD.MOV.U32 R17, RZ, RZ, R28 ;  /* 0x000000ffff117224 */ /* 0x000fe400078e001c */
[----:B------:R-:W-:Y:S02]  /*ba80*/  IMAD.MOV.U32 R10, RZ, RZ, R27 ;  /* 0x000000ffff0a7224 */ /* 0x000fe400078e001b */
[----:B------:R-:W-:Y:S01]  /*ba90*/  IMAD.MOV.U32 R30, RZ, RZ, R26 ;  /* 0x000000ffff1e7224 */ /* 0x000fe200078e001a */
[----:B--2---:R-:W-:-:S07]  /*baa0*/  IADD3 R0, R0, -0x2, RZ ;  /* 0xfffffffe00007810 */ /* 0x004fce0007ffe0ff */
.L_x_285:
[----:B------:R-:W2:Y:S01]  /*bab0*/  LDL R7, [R1] ;  /* 0x0000000001077983 */ /* 0x000ea20000100800 */
[----:B------:R-:W1:Y:S01]  /*bac0*/  LDC R4, c[0x0][0x430] ;  /* 0x00010c00ff047b82 */ /* 0x000e620000000800 */
[----:B------:R-:W0:Y:S02]  /*bad0*/  S2R R2, SR_TID.X ;  /* 0x0000000000027919 */ /* 0x000e240000002100 */
[----:B------:R-:W3:Y:S01]  /*bae0*/  LDL R9, [R1+0x20] ;  /* 0x0000200001097983 */ /* 0x000ee20000100800 */
[----:B-1----:R-:W-:Y:S02]  /*baf0*/  ISETP.NE.AND P0, PT, R4, 0x1, PT ;  /* 0x000000010400780c */ /* 0x002fe40003f05270 */
[C---:B0-----:R-:W-:Y:S02]  /*bb00*/  LOP3.LUT R3, R2.reuse, 0x7f, RZ, 0xc0, !PT ;  /* 0x0000007f02037812 */ /* 0x041fe400078ec0ff */
[----:B------:R-:W-:-:S09]  /*bb10*/  SHF.L.U32 R2, R2, 0x4, RZ ;  /* 0x0000000402027819 */ /* 0x000fd200000006ff */
[----:B------:R-:W0:Y:S01]  /*bb20*/  @P0 LDC R5, c[0x0][0x438] ;  /* 0x00010e00ff050b82 */ /* 0x000e220000000800 */
[----:B------:R-:W-:-:S04]  /*bb30*/  SHF.R.U32.HI R3, RZ, 0x3, R3 ;  /* 0x00000003ff037819 */ /* 0x000fc80000011603 */
[----:B------:R-:W-:-:S03]  /*bb40*/  LOP3.LUT R2, R3, 0x70, R2, 0xf8, !PT ;  /* 0x0000007003027812 */ /* 0x000fc600078ef802 */
[----:B------:R-:W1:Y:S01]  /*bb50*/  @P0 LDC R3, c[0x0][0x434] ;  /* 0x00010d00ff030b82 */ /* 0x000e620000000800 */
[----:B------:R-:W-:Y:S01]  /*bb60*/  IMAD R8, R0, 0x60, R37 ;  /* 0x0000006000087824 */ /* 0x000fe200078e0225 */
[----:B------:R-:W-:-:S03]  /*bb70*/  ISETP.GT.U32.AND P2, PT, R2, 0x5f, PT ;  /* 0x0000005f0200780c */ /* 0x000fc60003f44070 */
[----:B------:R-:W-:-:S04]  /*bb80*/  IMAD.IADD R8, R2, 0x1, R8 ;  /* 0x0000000102087824 */ /* 0x000fc800078e0208 */
[----:B------:R-:W-:Y:S02]  /*bb90*/  IMAD.MOV.U32 R6, RZ, RZ, R8 ;  /* 0x000000ffff067224 */ /* 0x000fe400078e0008 */
[----:B-1----:R-:W-:-:S05]  /*bba0*/  @P0 IMAD.HI.U32 R2, R8, R3, RZ ;  /* 0x0000000308020227 */ /* 0x002fca00078e00ff */
[----:B0-----:R-:W-:Y:S02]  /*bbb0*/  @P0 SHF.R.U32.HI R6, RZ, R5, R2 ;  /* 0x00000005ff060219 */ /* 0x001fe40000011602 */
[----:B------:R-:W0:Y:S02]  /*bbc0*/  @!P2 LDC.64 R4, c[0x0][0x428] ;  /* 0x00010a00ff04ab82 */ /* 0x000e240000000a00 */
[--C-:B------:R-:W-:Y:S01]  /*bbd0*/  @!P2 SHF.R.S32.HI R3, RZ, 0x1f, R6.reuse ;  /* 0x0000001fff03a819 */ /* 0x100fe20000011406 */
[----:B------:R-:W-:-:S04]  /*bbe0*/  @!P2 IMAD.MOV.U32 R2, RZ, RZ, R6 ;  /* 0x000000ffff02a224 */ /* 0x000fc800078e0006 */
[----:B0-----:R-:W-:-:S04]  /*bbf0*/  @!P2 IMAD.WIDE.U32 R2, R31, R4, R2 ;  /* 0x000000041f02a225 */ /* 0x001fc800078e0002 */
[----:B--2---:R-:W-:-:S04]  /*bc00*/  @!P2 IMAD R4, R7, R4, RZ ;  /* 0x000000040704a224 */ /* 0x004fc800078e02ff */
[----:B------:R-:W-:Y:S02]  /*bc10*/  @!P2 IMAD R7, R31, R5, R4 ;  /* 0x000000051f07a224 */ /* 0x000fe400078e0204 */
[----:B------:R-:W0:Y:S03]  /*bc20*/  @!P2 LDC.64 R4, c[0x0][0x418] ;  /* 0x00010600ff04ab82 */ /* 0x000e260000000a00 */
[----:B------:R-:W-:Y:S01]  /*bc30*/  @!P2 IADD3 R3, R7, R3, RZ ;  /* 0x000000030703a210 */ /* 0x000fe20007ffe0ff */
[----:B------:R-:W-:Y:S01]  /*bc40*/  IMAD.MOV.U32 R7, RZ, RZ, RZ ;  /* 0x000000ffff077224 */ /* 0x000fe200078e00ff */
[----:B0-----:R-:W-:-:S04]  /*bc50*/  @!P2 LEA R4, P0, R2, R4, 0x2 ;  /* 0x000000040204a211 */ /* 0x001fc800078010ff */
[----:B------:R-:W-:-:S05]  /*bc60*/  @!P2 LEA.HI.X R5, R2, R5, R3, 0x2, P0 ;  /* 0x000000050205a211 */ /* 0x000fca00000f1403 */
[----:B------:R0:W5:Y:S01]  /*bc70*/  @!P2 LDG.E R7, desc[UR36][R4.64] ;  /* 0x000000240407a981 */ /* 0x000162000c1e1900 */
[----:B---3--:R-:W-:Y:S01]  /*bc80*/  ISETP.NE.AND P1, PT, R9, 0x3, PT ;  /* 0x000000030900780c */ /* 0x008fe20003f25270 */
[----:B------:R-:W-:Y:S01]  /*bc90*/  VIADD R27, R10, 0x1 ;  /* 0x000000010a1b7836 */ /* 0x000fe20000000000 */
[----:B------:R-:W-:Y:S05]  /*bca0*/  YIELD ;  /* 0x0000000000007946 */ /* 0x000fea0003800000 */
[----:B------:R-:W-:Y:S01]  /*bcb0*/  ISETP.NE.AND P0, PT, R27, 0x2, PT ;  /* 0x000000021b00780c */ /* 0x000fe20003f05270 */
[----:B------:R-:W-:Y:S01]  /*bcc0*/  IMAD.MOV R3, RZ, RZ, -R6 ;  /* 0x000000ffff037224 */ /* 0x000fe200078e0a06 */
[----:B------:R-:W-:-:S02]  /*bcd0*/  ULDC UR4, c[0x0][0x430] ;  /* 0x00010c0000047ab9 */ /* 0x000fc40000000800 */
[----:B------:R-:W-:Y:S01]  /*bce0*/  SEL R28, RZ, 0x1, P0 ;  /* 0x00000001ff1c7807 */ /* 0x000fe20000000000 */
[----:B------:R-:W-:Y:S01]  /*bcf0*/  IMAD R8, R3, UR4, R8 ;  /* 0x0000000403087c24 */ /* 0x000fe2000f8e0208 */
[----:B------:R-:W-:Y:S02]  /*bd00*/  SEL R27, R27, RZ, P0 ;  /* 0x000000ff1b1b7207 */ /* 0x000fe40000000000 */
[----:B------:R-:W-:Y:S02]  /*bd10*/  MOV R26, R0 ;  /* 0x00000000001a7202 */ /* 0x000fe40000000f00 */
[----:B------:R-:W-:Y:S01]  /*bd20*/  LOP3.LUT R28, R17, R28, RZ, 0x3c, !PT ;  /* 0x0000001c111c7212 */ /* 0x000fe200078e3cff */
[----:B0-----:R-:W-:Y:S06]  /*bd30*/  @!P1 BRA `(.L_x_273) ;  /* 0x0000000000049947 */ /* 0x001fec0003800000 */
[----:B------:R-:W-:Y:S01]  /*bd40*/  BPT.TRAP 0x1 ;  /* 0x000000040000795c */ /* 0x000fe20000300000 */
.L_x_273:
[----:B------:R-:W-:Y:S01]  /*bd50*/  IMAD R6, R27, 0x8, R22 ;  /* 0x000000081b067824 */ /* 0x000fe200078e0216 */
[----:B------:R-:W-:Y:S01]  /*bd60*/  SHF.L.U32 R3, R28, 0x1f, RZ ;  /* 0x0000001f1c037819 */ /* 0x000fe200000006ff */
[----:B------:R-:W-:Y:S03]  /*bd70*/  BSSY B1, `(.L_x_274) ;  /* 0x0000003000017945 */ /* 0x000fe60003800000 */
[----:B------:R-:W0:Y:S02]  /*bd80*/  SYNCS.PHASECHK.TRANS64.TRYWAIT P0, [R6+URZ+0x2a840], R3 ;  /* 0x02a84003060075a7 */ /* 0x000e24000800017f */
[----:B0-----:R-:W-:Y:S05]  /*bd90*/  @!P0 BRA `(.L_x_275) ;  /* 0x0000003800088947 */ /* 0x001fea0003800000 */
.L_x_358:
[----:B------:R-:W-:Y:S05]  /*bda0*/  BSYNC B1 ;  /* 0x0000000000017941 */ /* 0x000fea0003800000 */
.L_x_274:
[----:B------:R-:W-:Y:S01]  /*bdb0*/  SHF.R.S32.HI R20, RZ, 0x1f, R8 ;  /* 0x0000001fff147819 */ /* 0x000fe20000011408 */
[----:B------:R-:W-:Y:S01]  /*bdc0*/  ULDC.64 UR4, c[0x0][0x300] ;  /* 0x0000c00000047ab9 */ /* 0x000fe20000000a00 */
[----:B-----5:R-:W-:Y:S01]  /*bdd0*/  SHF.R.S32.HI R21, RZ, 0x1f, R7 ;  /* 0x0000001fff157819 */ /* 0x020fe20000011407 */
[----:B0-----:R-:W-:Y:S01]  /*bde0*/  IMAD.WIDE.U32 R2, R8, UR4, RZ ;  /* 0x0000000408027c25 */ /* 0x001fe2000f8e00ff */
[C---:B------:R-:W-:Y:S02]  /*bdf0*/  LOP3.LUT P3, RZ, R25.reuse, 0x4, RZ, 0xc0, !PT ;  /* 0x0000000419ff7812 */ /* 0x040fe4000786c0ff */
[C---:B------:R-:W-:Y:S01]  /*be00*/  LOP3.LUT P2, RZ, R25.reuse, 0x2, RZ, 0xc0, !PT ;  /* 0x0000000219ff7812 */ /* 0x040fe2000784c0ff */
[----:B------:R-:W-:Y:S01]  /*be10*/  IMAD R0, R20, UR4, RZ ;  /* 0x0000000414007c24 */ /* 0x000fe2000f8e02ff */
[----:B------:R-:W-:Y:S01]  /*be20*/  LOP3.LUT P1, RZ, R25, 0x1, RZ, 0xc0, !PT ;  /* 0x0000000119ff7812 */ /* 0x000fe2000782c0ff */
[----:B------:R-:W-:Y:S02]  /*be30*/  IMAD R4, R27, 0x4800, R33 ;  /* 0x000048001b047824 */ /* 0x000fe400078e0221 */
[----:B------:R-:W-:Y:S01]  /*be40*/  IMAD R0, R8, UR5, R0 ;  /* 0x0000000508007c24 */ /* 0x000fe2000f8e0200 */
[----:B------:R-:W-:-:S03]  /*be50*/  ULDC.64 UR4, c[0x0][0x310] ;  /* 0x0000c40000047ab9 */ /* 0x000fc60000000a00 */
[----:B------:R-:W-:Y:S02]  /*be60*/  IMAD.IADD R3, R3, 0x1, R0 ;  /* 0x0000000103037824 */ /* 0x000fe400078e0200 */
[----:B------:R-:W-:Y:S02]  /*be70*/  IMAD R0, R21, UR4, RZ ;  /* 0x0000000415007c24 */ /* 0x000fe4000f8e02ff */
[----:B------:R-:W-:-:S04]  /*be80*/  IMAD.WIDE.U32 R2, R7, UR4, R2 ;  /* 0x0000000407027c25 */ /* 0x000fc8000f8e0002 */
        /* <DEDUP_REMOVED lines=8> */
[----:B------:R-:W-:Y:S01]  /*bf10*/  UMOV UR4, 0xffffffff ;  /* 0xffffffff00047882 */ /* 0x000fe20000000000 */
[----:B------:R-:W-:-:S04]  /*bf20*/  IADD3 R0, R0, R3, RZ ;  /* 0x0000000300007210 */ /* 0x000fc80007ffe0ff */
[----:B------:R-:W-:Y:S01]  /*bf30*/  LEA.HI.X R5, R2, UR5, R0, 0x1, P0 ;  /* 0x0000000502057c11 */ /* 0x000fe200080f0c00 */
[----:B------:R-:W-:Y:S06]  /*bf40*/  BRA.DIV UR4, `(.L_x_276) ;  /* 0x0000003604b07947 */ /* 0x000fec000b800000 */
[----:B------:R-:W0:Y:S01]  /*bf50*/  S2R R3, SR_TID.X ;  /* 0x0000000000037919 */ /* 0x000e220000002100 */
[----:B------:R-:W-:Y:S01]  /*bf60*/  LEA R4, R4, R22, 0x1 ;  /* 0x0000001604047211 */ /* 0x000fe200078e08ff */
[----:B------:R-:W1:Y:S04]  /*bf70*/  SHFL.IDX PT, R2, R9, RZ, 0x181f ;  /* 0x00181fff09027589 */ /* 0x000e6800000e0000 */
[----:B------:R-:W-:Y:S01]  /*bf80*/  SHFL.IDX PT, R35, R5, 0x2, 0x181f ;  /* 0x00581f0005237f89 */ /* 0x000fe200000e0000 */
[----:B0-----:R-:W-:-:S03]  /*bf90*/  IMAD.SHL.U32 R11, R3, 0x8, RZ ;  /* 0x00000008030b7824 */ /* 0x001fc600078e00ff */
[----:B------:R-:W0:Y:S02]  /*bfa0*/  SHFL.IDX PT, R3, R5, RZ, 0x181f ;  /* 0x00181fff05037589 */ /* 0x000e2400000e0000 */
[----:B------:R-:W-:-:S05]  /*bfb0*/  LOP3.LUT R11, R11, 0x38, RZ, 0xc0, !PT ;  /* 0x000000380b0b7812 */ /* 0x000fca00078ec0ff */
[----:B------:R-:W-:-:S05]  /*bfc0*/  IMAD.SHL.U32 R0, R11, 0x2, RZ ;  /* 0x000000020b007824 */ /* 0x000fca00078e00ff */
[----:B-1----:R-:W-:-:S05]  /*bfd0*/  IADD3 R2, P0, R2, R0, RZ ;  /* 0x0000000002027210 */ /* 0x002fca0007f1e0ff */
[----:B0-----:R-:W-:-:S05]  /*bfe0*/  IMAD.X R3, RZ, RZ, R3, P0 ;  /* 0x000000ffff037224 */ /* 0x001fca00000e0603 */
[----:B------:R-:W-:Y:S04]  /*bff0*/  LDGSTS.E.BYPASS.LTC128B.128 [R4+0x18400], desc[UR36][R2.64], !P3 ;  /* 0x1840000002047fae */ /* 0x000fe8000d901d64 */
[----:B------:R-:W-:Y:S04]  /*c000*/  LDGSTS.E.BYPASS.LTC128B.128 [R4+0x1b400], desc[UR36][R2.64+0x80], !P2 ;  /* 0x1b40008002047fae */ /* 0x000fe8000d101d64 */
[----:B------:R0:W-:Y:S04]  /*c010*/  LDGSTS.E.BYPASS.LTC128B.128 [R4+0x1e400], desc[UR36][R2.64+0x100], !P1 ;  /* 0x1e40010002047fae */ /* 0x0001e8000c901d64 */
[----:B0-----:R-:W0:Y:S04]  /*c020*/  SHFL.IDX PT, R2, R9, 0x1, 0x181f ;  /* 0x00381f0009027f89 */ /* 0x001e2800000e0000 */
[----:B------:R-:W1:Y:S01]  /*c030*/  SHFL.IDX PT, R3, R5, 0x1, 0x181f ;  /* 0x00381f0005037f89 */ /* 0x000e6200000e0000 */
[----:B0-----:R-:W-:-:S05]  /*c040*/  IADD3 R2, P0, R2, R0, RZ ;  /* 0x0000000002027210 */ /* 0x001fca0007f1e0ff */
[----:B-1----:R-:W-:-:S05]  /*c050*/  IMAD.X R3, RZ, RZ, R3, P0 ;  /* 0x000000ffff037224 */ /* 0x002fca00000e0603 */
[----:B------:R-:W-:Y:S04]  /*c060*/  LDGSTS.E.BYPASS.LTC128B.128 [R4+0x18c00], desc[UR36][R2.64], !P3 ;  /* 0x18c0000002047fae */ /* 0x000fe8000d901d64 */
[----:B------:R-:W-:Y:S04]  /*c070*/  LDGSTS.E.BYPASS.LTC128B.128 [R4+0x1bc00], desc[UR36][R2.64+0x80], !P2 ;  /* 0x1bc0008002047fae */ /* 0x000fe8000d101d64 */
[----:B------:R0:W-:Y:S04]  /*c080*/  LDGSTS.E.BYPASS.LTC128B.128 [R4+0x1ec00], desc[UR36][R2.64+0x100], !P1 ;  /* 0x1ec0010002047fae */ /* 0x0001e8000c901d64 */
[----:B0-----:R-:W0:Y:S02]  /*c090*/  SHFL.IDX PT, R2, R9, 0x2, 0x181f ;  /* 0x00581f0009027f89 */ /* 0x001e2400000e0000 */
[----:B0-----:R-:W-:-:S05]  /*c0a0*/  IADD3 R2, P0, R2, R0, RZ ;  /* 0x0000000002027210 */ /* 0x001fca0007f1e0ff */
[----:B------:R-:W-:Y:S02]  /*c0b0*/  IMAD.X R3, RZ, RZ, R35, P0 ;  /* 0x000000ffff037224 */ /* 0x000fe400000e0623 */
[----:B------:R-:W-:Y:S04]  /*c0c0*/  SHFL.IDX PT, R35, R5, 0x3, 0x181f ;  /* 0x00781f0005237f89 */ /* 0x000fe800000e0000 */
        /* <DEDUP_REMOVED lines=11> */
[----:B0-----:R-:W-:-:S04]  /*c180*/  IADD3 R2, P0, R2, R0, RZ ;  /* 0x0000000002027210 */ /* 0x001fc80007f1e0ff */
[----:B------:R-:W-:Y:S02]  /*c190*/  IADD3.X R3, RZ, R35, RZ, P0, !PT ;  /* 0x00000023ff037210 */ /* 0x000fe400007fe4ff */
[----:B------:R0:W1:Y:S04]  /*c1a0*/  SHFL.IDX PT, R35, R5, 0x5, 0x181f ;  /* 0x00b81f0005237f89 */ /* 0x00006800000e0000 */
[----:B------:R-:W-:Y:S04]  /*c1b0*/  LDGSTS.E.BYPASS.LTC128B.128 [R4+0x1a400], desc[UR36][R2.64], !P3 ;  /* 0x1a40000002047fae */ /* 0x000fe8000d901d64 */
[----:B------:R-:W-:Y:S04]  /*c1c0*/  LDGSTS.E.BYPASS.LTC128B.128 [R4+0x1d400], desc[UR36][R2.64+0x80], !P2 ;  /* 0x1d40008002047fae */ /* 0x000fe8000d101d64 */
[----:B------:R2:W-:Y:S04]  /*c1d0*/  LDGSTS.E.BYPASS.LTC128B.128 [R4+0x20400], desc[UR36][R2.64+0x100], !P1 ;  /* 0x2040010002047fae */ /* 0x0005e8000c901d64 */
[----:B-12---:R0:W2:Y:S02]  /*c1e0*/  SHFL.IDX PT, R2, R9, 0x5, 0x181f ;  /* 0x00b81f0009027f89 */ /* 0x0060a400000e0000 */
.L_x_372:
[----:B--2---:R-:W-:-:S05]  /*c1f0*/  IADD3 R2, P0, R2, R0, RZ ;  /* 0x0000000002027210 */ /* 0x004fca0007f1e0ff */
[----:B------:R-:W-:Y:S01]  /*c200*/  IMAD.X R3, RZ, RZ, R35, P0 ;  /* 0x000000ffff037224 */ /* 0x000fe200000e0623 */
        /* <DEDUP_REMOVED lines=8> */
.L_x_277:
[----:B------:R-:W-:Y:S02]  /*c290*/  PLOP3.LUT P1, PT, P1, P0, PT, 0xa2, 0x0 ;  /* 0x000000000000781c */ /* 0x000fe40000f21472 */
[----:B------:R-:W-:-:S08]  /*c2a0*/  @P0 R2UR P1, UR4, R6 ;  /* 0x00000000060402ca */ /* 0x000fd00000020000 */
[----:B------:R-:W-:-:S05]  /*c2b0*/  @P0 PLOP3.LUT P0, PT, P1, PT, PT, 0x80, 0x0 ;  /* 0x000000000000081c */ /* 0x000fca0000f0f070 */
[----:B------:R-:W-:Y:S01]  /*c2c0*/  @!P1 SYNCS.ARRIVE.TRANS64.RED.A0T1 RZ, [UR4+0x2a830], RZ ;  /* 0x02a830ffffff99a7 */ /* 0x000fe20008200404 */
[----:B------:R-:W-:Y:S07]  /*c2d0*/  @!P1 ARRIVES.LDGSTSBAR.64.TRANSCNT [UR4+0x2a830] ;  /* 0x02a83000ff0099b0 */ /* 0x000fee0008000a84 */
[----:B------:R-:W-:Y:S05]  /*c2e0*/  @P0 BRA.U.ANY `(.L_x_277) ;  /* 0xfffffffd00e80947 */ /* 0x000fea000393ffff */
[----:B------:R-:W-:Y:S01]  /*c2f0*/  NOP ;  /* 0x0000000000007918 */ /* 0x000fe20000000000 */
[----:B-1----:R-:W2:Y:S02]  /*c300*/  LDL R2, [R1+0x20] ;  /* 0x0000200001027983 */ /* 0x002ea40000100800 */
[----:B--2---:R-:W-:-:S13]  /*c310*/  ISETP.NE.AND P2, PT, R2, 0x3, PT ;  /* 0x000000030200780c */ /* 0x004fda0003f45270 */
[----:B------:R-:W-:Y:S05]  /*c320*/  @!P2 BRA `(.L_x_278) ;  /* 0x000000000004a947 */ /* 0x000fea0003800000 */
[----:B------:R-:W-:Y:S01]  /*c330*/  BPT.TRAP 0x1 ;  /* 0x000000040000795c */ /* 0x000fe20000300000 */
.L_x_278:
[----:B------:R1:W-:Y:S01]  /*c340*/  SYNCS.ARRIVE.TRANS64.A1T0 RZ, [R6+URZ+0x2a830], RZ ;  /* 0x02a830ff06ff79a7 */ /* 0x0003e2000810003f */
[----:B------:R-:W-:Y:S05]  /*c350*/  @!P2 BRA `(.L_x_279) ;  /* 0x000000000004a947 */ /* 0x000fea0003800000 */
[----:B------:R-:W-:Y:S01]  /*c360*/  BPT.TRAP 0x1 ;  /* 0x000000040000795c */ /* 0x000fe20000300000 */
.L_x_279:
[----:B------:R-:W-:Y:S01]  /*c370*/  SHF.L.U32 R2, R17, 0x1f, RZ ;  /* 0x0000001f11027819 */ /* 0x000fe200000006ff */
[----:B------:R-:W-:Y:S01]  /*c380*/  IMAD R4, R10, 0x8, R22 ;  /* 0x000000080a047824 */ /* 0x000fe200078e0216 */
[----:B------:R-:W-:Y:S03]  /*c390*/  BSSY B1, `(.L_x_280) ;  /* 0x0000003000017945 */ /* 0x000fe60003800000 */
[----:B------:R-:W2:Y:S02]  /*c3a0*/  SYNCS.PHASECHK.TRANS64.TRYWAIT P0, [R4+URZ+0x2a860], R2 ;  /* 0x02a86002040075a7 */ /* 0x000ea4000800017f */
[----:B--2---:R-:W-:Y:S05]  /*c3b0*/  @!P0 BRA `(.L_x_281) ;  /* 0x0000003800708947 */ /* 0x004fea0003800000 */
.L_x_373:
[----:B------:R-:W-:Y:S05]  /*c3c0*/  BSYNC B1 ;  /* 0x0000000000017941 */ /* 0x000fea0003800000 */
.L_x_280:
[----:B------:R-:W3:Y:S01]  /*c3d0*/  S2R R3, SR_TID.X ;  /* 0x0000000000037919 */ /* 0x000ee20000002100 */
[----:B------:R-:W-:Y:S01]  /*c3e0*/  UMOV UR4, 0xffffffff ;  /* 0xffffffff00047882 */ /* 0x000fe20000000000 */
[----:B-1----:R-:W-:Y:S01]  /*c3f0*/  IMAD R6, R30, -0x60, R36 ;  /* 0xffffffa01e067824 */ /* 0x002fe200078e0224 */
[----:B------:R-:W-:Y:S01]  /*c400*/  LOP3.LUT P0, RZ, R29, 0x2, RZ, 0xc0, !PT ;  /* 0x000000021dff7812 */ /* 0x000fe2000780c0ff */
[----:B0-----:R-:W-:Y:S01]  /*c410*/  IMAD R5, R10, 0x3000, R33 ;  /* 0x000030000a057824 */ /* 0x001fe200078e0221 */
[----:B---3--:R-:W-:-:S04]  /*c420*/  LOP3.LUT R3, R3, 0x7f, RZ, 0xc0, !PT ;  /* 0x0000007f03037812 */ /* 0x008fc800078ec0ff */
[----:B------:R-:W-:-:S05]  /*c430*/  SHF.R.U32.HI R3, RZ, 0x3, R3 ;  /* 0x00000003ff037819 */ /* 0x000fca0000011603 */
[----:B------:R-:W-:Y:S01]  /*c440*/  IMAD.IADD R6, R6, 0x1, -R3 ;  /* 0x0000000106067824 */ /* 0x000fe200078e0a03 */
[----:B------:R-:W-:Y:S06]  /*c450*/  BRA.DIV UR4, `(.L_x_282) ;  /* 0x0000003a045c7947 */ /* 0x000fec000b800000 */
[----:B--2---:R-:W0:Y:S01]  /*c460*/  SHFL.IDX PT, R2, R23, RZ, 0x181f ;  /* 0x00181fff17027589 */ /* 0x004e2200000e0000 */
[----:B------:R-:W-:-:S03]  /*c470*/  IMAD R5, R5, 0x2, R22 ;  /* 0x0000000205057824 */ /* 0x000fc600078e0216 */
[----:B------:R-:W1:Y:S01]  /*c480*/  SHFL.IDX PT, R3, R24, RZ, 0x181f ;  /* 0x00181fff18037589 */ /* 0x000e6200000e0000 */
[----:B0-----:R-:W-:-:S04]  /*c490*/  IADD3 R2, P1, R2, R0, RZ ;  /* 0x0000000002027210 */ /* 0x001fc80007f3e0ff */
[----:B-1----:R-:W-:Y:S02]  /*c4a0*/  IADD3.X R3, RZ, R3, RZ, P1, !PT ;  /* 0x00000003ff037210 */ /* 0x002fe40000ffe4ff */
[----:B------:R-:W-:-:S04]  /*c4b0*/  LOP3.LUT P1, RZ, R29, 0x1, RZ, 0xc0, !PT ;  /* 0x000000011dff7812 */ /* 0x000fc8000782c0ff */
[----:B------:R-:W-:-:S13]  /*c4c0*/  ISETP.LT.OR P2, PT, R6, 0x1, !P1 ;  /* 0x000000010600780c */ /* 0x000fda0004f41670 */
[----:B------:R-:W-:Y:S01]  /*c4d0*/  @!PT LDS RZ, [RZ] ;  /* 0x00000000fffff984 */ /* 0x000fe20000000800 */
[----:B------:R-:W-:Y:S01]  /*c4e0*/  LDGSTS.E.BYPASS.LTC128B.128 [R5+0x400], desc[UR36][R2.64], !P2 ;  /* 0x0040000002057fae */ /* 0x000fe2000d101d64 */
[----:B------:R-:W-:-:S13]  /*c4f0*/  ISETP.LT.OR P2, PT, R6, 0x1, !P0 ;  /* 0x000000010600780c */ /* 0x000fda0004741670 */
[----:B------:R0:W-:Y:S04]  /*c500*/  LDGSTS.E.BYPASS.LTC128B.128 [R5+0x3400], desc[UR36][R2.64+0x80], !P2 ;  /* 0x0340008002057fae */ /* 0x0001e8000d101d64 */
[----:B0-----:R-:W0:Y:S04]  /*c510*/  SHFL.IDX PT, R2, R23, 0x1, 0x181f ;  /* 0x00381f0017027f89 */ /* 0x001e2800000e0000 */
[----:B------:R-:W1:Y:S01]  /*c520*/  SHFL.IDX PT, R3, R24, 0x1, 0x181f ;  /* 0x00381f0018037f89 */ /* 0x000e6200000e0000 */
[----:B0-----:R-:W-:-:S05]  /*c530*/  IADD3 R2, P2, R2, R0, RZ ;  /* 0x0000000002027210 */ /* 0x001fca0007f5e0ff */
[----:B-1----:R-:W-:Y:S01]  /*c540*/  IMAD.X R3, RZ, RZ, R3, P2 ;  /* 0x000000ffff037224 */ /* 0x002fe200010e0603 */
[----:B------:R-:W-:-:S13]  /*c550*/  ISETP.LT.OR P2, PT, R6, 0x11, !P1 ;  /* 0x000000110600780c */ /* 0x000fda0004f41670 */
        /* <DEDUP_REMOVED lines=13> */
[----:B0-----:R-:W-:-:S04]  /*c630*/  IADD3 R2, P2, R2, R0, RZ ;  /* 0x0000000002027210 */ /* 0x001fc80007f5e0ff */
[----:B-1----:R-:W-:Y:S02]  /*c640*/  IADD3.X R3, RZ, R3, RZ, P2, !PT ;  /* 0x00000003ff037210 */ /* 0x002fe400017fe4ff */
[----:B------:R-:W-:-:S13]  /*c650*/  ISETP.LT.OR P2, PT, R6, 0x31, !P1 ;  /* 0x000000310600780c */ /* 0x000fda0004f41670 */
[----:B------:R-:W-:Y:S01]  /*c660*/  LDGSTS.E.BYPASS.LTC128B.128 [R5+0x1c00], desc[UR36][R2.64], !P2 ;  /* 0x01c0000002057fae */ /* 0x000fe2000d101d64 */
[----:B------:R-:W-:-:S13]  /*c670*/  ISETP.LT.OR P2, PT, R6, 0x31, !P0 ;  /* 0x000000310600780c */ /* 0x000fda0004741670 */
[----:B------:R0:W-:Y:S04]  /*c680*/  LDGSTS.E.BYPASS.LTC128B.128 [R5+0x4c00], desc[UR36][R2.64+0x80], !P2 ;  /* 0x04c0008002057fae */ /* 0x0001e8000d101d64 */
[----:B0-----:R-:W0:Y:S04]  /*c690*/  SHFL.IDX PT, R2, R23, 0x4, 0x181f ;  /* 0x00981f0017027f89 */ /* 0x001e2800000e0000 */
[----:B------:R-:W1:Y:S04]  /*c6a0*/  SHFL.IDX PT, R3, R24, 0x4, 0x181f ;  /* 0x00981f0018037f89 */ /* 0x000e6800000e0000 */
[----:B------:R-:W2:Y:S01]  /*c6b0*/  SHFL.IDX PT, R24, R24, 0x5, 0x181f ;  /* 0x00b81f0018187f89 */ /* 0x000ea200000e0000 */
[----:B0-----:R-:W-:-:S05]  /*c6c0*/  IADD3 R2, P2, R2, R0, RZ ;  /* 0x0000000002027210 */ /* 0x001fca0007f5e0ff */
[----:B-1----:R-:W-:Y:S01]  /*c6d0*/  IMAD.X R3, RZ, RZ, R3, P2 ;  /* 0x000000ffff037224 */ /* 0x002fe200010e0603 */
[----:B------:R-:W-:-:S13]  /*c6e0*/  ISETP.LT.OR P2, PT, R6, 0x41, !P1 ;  /* 0x000000410600780c */ /* 0x000fda0004f41670 */
[----:B------:R-:W-:Y:S01]  /*c6f0*/  LDGSTS.E.BYPASS.LTC128B.128 [R5+0x2400], desc[UR36][R2.64], !P2 ;  /* 0x0240000002057fae */ /* 0x000fe2000d101d64 */
[----:B------:R-:W-:-:S13]  /*c700*/  ISETP.LT.OR P2, PT, R6, 0x41, !P0 ;  /* 0x000000410600780c */ /* 0x000fda0004741670 */
[----:B------:R0:W-:Y:S04]  /*c710*/  LDGSTS.E.BYPASS.LTC128B.128 [R5+0x5400], desc[UR36][R2.64+0x80], !P2 ;  /* 0x0540008002057fae */ /* 0x0001e8000d101d64 */
[----:B0-2---:R0:W1:Y:S02]  /*c720*/  SHFL.IDX PT, R2, R23, 0x5, 0x181f ;  /* 0x00b81f0017027f89 */ /* 0x00506400000e0000 */
.L_x_387:
[C---:B------:R-:W-:Y:S01]  /*c730*/  ISETP.LT.OR P1, PT, R6.reuse, 0x51, !P1 ;  /* 0x000000510600780c */ /* 0x040fe20004f21670 */
[----:B------:R-:W-:Y:S01]  /*c740*/  ULDC.64 UR4, c[0x0][0x328] ;  /* 0x0000ca0000047ab9 */ /* 0x000fe20000000a00 */
[----:B------:R-:W-:Y:S01]  /*c750*/  ISETP.LT.OR P0, PT, R6, 0x51, !P0 ;  /* 0x000000510600780c */ /* 0x000fe20004701670 */
[----:B------:R-:W-:Y:S01]  /*c760*/  IMAD R9, R20, UR4, RZ ;  /* 0x0000000414097c24 */ /* 0x000fe2000f8e02ff */
[----:B-1----:R-:W-:-:S03]  /*c770*/  IADD3 R2, P2, R2, R0, RZ ;  /* 0x0000000002027210 */ /* 0x002fc60007f5e0ff */
[----:B------:R-:W-:Y:S02]  /*c780*/  IMAD R9, R8, UR5, R9 ;  /* 0x0000000508097c24 */ /* 0x000fe4000f8e0209 */
[----:B------:R-:W-:-:S05]  /*c790*/  IMAD.X R3, RZ, RZ, R24, P2 ;  /* 0x000000ffff037224 */ /* 0x000fca00010e0618 */
[----:B------:R-:W-:Y:S01]  /*c7a0*/  @!PT LDS RZ, [RZ] ;  /* 0x00000000fffff984 */ /* 0x000fe20000000800 */
[----:B------:R-:W-:Y:S01]  /*c7b0*/  @!PT LDS RZ, [RZ] ;  /* 0x00000000fffff984 */ /* 0x000fe20000000800 */
[----:B------:R-:W-:Y:S01]  /*c7c0*/  @!PT LDS RZ, [RZ] ;  /* 0x00000000fffff984 */ /* 0x000fe20000000800 */
[----:B------:R-:W-:Y:S04]  /*c7d0*/  LDGSTS.E.BYPASS.LTC128B.128 [R5+0x2c00], desc[UR36][R2.64], !P1 ;  /* 0x02c0000002057fae */ /* 0x000fe8000c901d64 */
[----:B------:R1:W-:Y:S01]  /*c7e0*/  LDGSTS.E.BYPASS.LTC128B.128 [R5+0x5c00], desc[UR36][R2.64+0x80], !P0 ;  /* 0x05c0008002057fae */ /* 0x0003e2000c101d64 */
[----:B------:R-:W-:Y:S01]  /*c7f0*/  PLOP3.LUT P0, PT, PT, PT, PT, 0x80, 0x0 ;  /* 0x000000000000781c */ /* 0x000fe20003f0f070 */
[----:B------:R-:W-:Y:S01]  /*c800*/  NOP ;  /* 0x0000000000007918 */ /* 0x000fe20000000000 */
[----:B-1----:R-:W-:Y:S01]  /*c810*/  IMAD.WIDE.U32 R2, R8, UR4, RZ ;  /* 0x0000000408027c25 */ /* 0x002fe2000f8e00ff */
[----:B------:R-:W-:-:S03]  /*c820*/  ULDC.64 UR4, c[0x0][0x338] ;  /* 0x0000ce0000047ab9 */ /* 0x000fc60000000a00 */
[----:B------:R-:W-:Y:S02]  /*c830*/  IMAD.IADD R3, R3, 0x1, R9 ;  /* 0x0000000103037824 */ /* 0x000fe400078e0209 */
[----:B------:R-:W-:Y:S02]  /*c840*/  IMAD R0, R21, UR4, RZ ;  /* 0x0000000415007c24 */ /* 0x000fe4000f8e02ff */
[----:B------:R-:W-:-:S04]  /*c850*/  IMAD.WIDE.U32 R2, R7, UR4, R2 ;  /* 0x0000000407027c25 */ /* 0x000fc8000f8e0002 */
[----:B------:R-:W-:-:S05]  /*c860*/  IMAD R9, R7, UR5, R0 ;  /* 0x0000000507097c24 */ /* 0x000fca000f8e0200 */
[----:B------:R-:W-:-:S07]  /*c870*/  IADD3 R9, R3, R9, RZ ;  /* 0x0000000903097210 */ /* 0x000fce0007ffe0ff */
.L_x_283:
        /* <DEDUP_REMOVED lines=11> */
.L_x_284:
        /* <DEDUP_REMOVED lines=8> */
[----:B------:R-:W-:Y:S01]  /*c9b0*/  VIADD R0, R26, 0xffffffff ;  /* 0xffffffff1a007836 */ /* 0x000fe20000000000 */
[C---:B0-----:R-:W-:Y:S01]  /*c9c0*/  LEA R23, P0, R2.reuse, UR4, 0x1 ;  /* 0x0000000402177c11 */ /* 0x041fe2000f8008ff */
[----:B------:R-:W-:Y:S02]  /*c9d0*/  IMAD.IADD R3, R5, 0x1, R3 ;  /* 0x0000000105037824 */ /* 0x000fe400078e0203 */
[----:B------:R-:W-:Y:S02]  /*c9e0*/  IMAD.MOV.U32 R10, RZ, RZ, R27 ;  /* 0x000000ffff0a7224 */ /* 0x000fe400078e001b */
[----:B------:R-:W-:Y:S01]  /*c9f0*/  IMAD.MOV.U32 R30, RZ, RZ, R26 ;  /* 0x000000ffff1e7224 */ /* 0x000fe200078e001a */
[----:B------:R-:W-:Y:S02]  /*ca00*/  LEA.HI.X R24, R2, UR5, R3, 0x1, P0 ;  /* 0x0000000502187c11 */ /* 0x000fe400080f0c03 */
[----:B------:R-:W-:-:S13]  /*ca10*/  ISETP.GT.AND P0, PT, R26, RZ, PT ;  /* 0x000000ff1a00720c */ /* 0x000fda0003f04270 */
[----:B-1----:R-:W-:Y:S05]  /*ca20*/  @P0 BRA `(.L_x_285) ;  /* 0xfffffff000200947 */ /* 0x002fea000383ffff */
.L_x_272:
[----:B------:R-:W-:Y:S05]  /*ca30*/  BSYNC B0 ;  /* 0x0000000000007941 */ /* 0x000fea0003800000 */
.L_x_271:
[----:B------:R-:W1:Y:S01]  /*ca40*/  S2R R2, SR_TID.X ;  /* 0x0000000000027919 */ /* 0x000e620000002100 */
[----:B------:R-:W-:Y:S01]  /*ca50*/  BSSY B0, `(.L_x_286) ;  /* 0x0000010000007945 */ /* 0x000fe20003800000 */
[----:B-1----:R-:W-:-:S04]  /*ca60*/  LOP3.LUT R2, R2, 0x7f, RZ, 0xc0, !PT ;  /* 0x0000007f02027812 */ /* 0x002fc800078ec0ff */
[----:B------:R-:W-:-:S13]  /*ca70*/  ISETP.NE.AND P0, PT, R2, RZ, PT ;  /* 0x000000ff0200720c */ /* 0x000fda0003f05270 */
[----:B------:R-:W-:Y:S05]  /*ca80*/  @P0 BRA `(.L_x_287) ;  /* 0x0000000000300947 */ /* 0x000fea0003800000 */
[----:B------:R-:W1:Y:S01]  /*ca90*/  S2R R5, SR_LANEID ;  /* 0x0000000000057919 */ /* 0x000e620000000000 */
[----:B------:R-:W-:Y:S01]  /*caa0*/  VOTEU.ANY UR4, UPT, PT ;  /* 0x0000000000047886 */ /* 0x000fe200038e0100 */
[----:B0-----:R-:W0:Y:S01]  /*cab0*/  LDC.64 R2, c[0x0][0xc60] ;  /* 0x00031800ff027b82 */ /* 0x001e220000000a00 */
[----:B------:R-:W1:Y:S02]  /*cac0*/  FLO.U32 R0, UR4 ;  /* 0x0000000400007d00 */ /* 0x000e6400080e0000 */
[----:B-1----:R-:W-:-:S06]  /*cad0*/  ISETP.EQ.U32.AND P0, PT, R0, R5, PT ;  /* 0x000000050000720c */ /* 0x002fcc0003f02070 */
[----:B------:R-:W0:Y:S07]  /*cae0*/  POPC R5, UR4 ;  /* 0x0000000400057d09 */ /* 0x000e2e0008000000 */
[----:B0-----:R-:W2:Y:S01]  /*caf0*/  @P0 ATOMG.E.ADD.STRONG.GPU PT, R3, desc[UR36][R2.64], R5 ;  /* 0x00000005020309a8 */ /* 0x001ea200081ee1e4 */
[----:B------:R-:W0:Y:S02]  /*cb00*/  S2R R4, SR_LTMASK ;  /* 0x0000000000047919 */ /* 0x000e240000003900 */
[----:B0-----:R-:W-:-:S04]  /*cb10*/  LOP3.LUT R4, R4, UR4, RZ, 0xc0, !PT ;  /* 0x0000000404047c12 */ /* 0x001fc8000f8ec0ff */
[----:B------:R-:W0:Y:S01]  /*cb20*/  POPC R7, R4 ;  /* 0x0000000400077309 */ /* 0x000e220000000000 */
[----:B--2---:R-:W0:Y:S02]  /*cb30*/  SHFL.IDX PT, R0, R3, R0, 0x1f ;  /* 0x00001f0003007589 */ /* 0x004e2400000e0000 */
[----:B0-----:R-:W-:-:S07]  /*cb40*/  IADD3 R16, R0, UR38, R7 ;  /* 0x0000002600107c10 */ /* 0x001fce000fffe007 */
.L_x_287:
[----:B------:R-:W-:Y:S05]  /*cb50*/  BSYNC B0 ;  /* 0x0000000000007941 */ /* 0x000fea0003800000 */
.L_x_286:
[----:B------:R-:W2:Y:S02]  /*cb60*/  LDL R0, [R1+0x20] ;  /* 0x0000200001007983 */ /* 0x000ea40000100800 */
[----:B--2---:R-:W-:-:S13]  /*cb70*/  ISETP.NE.AND P0, PT, R0, 0x3, PT ;  /* 0x000000030000780c */ /* 0x004fda0003f05270 */
[----:B------:R-:W-:Y:S05]  /*cb80*/  @!P0 BRA `(.L_x_288) ;  /* 0x0000000000048947 */ /* 0x000fea0003800000 */
[----:B------:R-:W-:Y:S01]  /*cb90*/  BPT.TRAP 0x1 ;  /* 0x000000040000795c */ /* 0x000fe20000300000 */
.L_x_288:
[----:B------:R-:W-:Y:S01]  /*cba0*/  IMAD R0, R27, 0x8, R22 ;  /* 0x000000081b007824 */ /* 0x000fe200078e0216 */
[----:B0-----:R-:W-:Y:S01]  /*cbb0*/  SHF.L.U32 R3, R28, 0x1f, RZ ;  /* 0x0000001f1c037819 */ /* 0x001fe200000006ff */
[----:B------:R-:W-:Y:S01]  /*cbc0*/  BSSY B0, `(.L_x_289) ;  /* 0x0000004000007945 */ /* 0x000fe20003800000 */
[----:B------:R-:W-:Y:S02]  /*cbd0*/  IMAD R5, R26, -0x60, R36 ;  /* 0xffffffa01a057824 */ /* 0x000fe400078e0224 */
[----:B------:R-:W0:Y:S02]  /*cbe0*/  SYNCS.PHASECHK.TRANS64.TRYWAIT P0, [R0+URZ+0x2a860], R3 ;  /* 0x02a86003000075a7 */ /* 0x000e24000800017f */
[----:B0-----:R-:W-:Y:S05]  /*cbf0*/  @!P0 BRA `(.L_x_290) ;  /* 0x0000003800648947 */ /* 0x001fea0003800000 */
.L_x_388:
[----:B------:R-:W-:Y:S05]  /*cc00*/  BSYNC B0 ;  /* 0x0000000000007941 */ /* 0x000fea0003800000 */
.L_x_289:
[----:B------:R-:W1:Y:S01]  /*cc10*/  S2R R2, SR_TID.X ;  /* 0x0000000000027919 */ /* 0x000e620000002100 */
[----:B------:R-:W-:Y:S01]  /*cc20*/  UMOV UR4, 0xffffffff ;  /* 0xffffffff00047882 */ /* 0x000fe20000000000 */
[----:B------:R-:W-:Y:S01]  /*cc30*/  IMAD R7, R27, 0x3000, R33 ;  /* 0x000030001b077824 */ /* 0x000fe200078e0221 */
[----:B-1----:R-:W-:-:S04]  /*cc40*/  LOP3.LUT R2, R2, 0x7f, RZ, 0xc0, !PT ;  /* 0x0000007f02027812 */ /* 0x002fc800078ec0ff */
[----:B------:R-:W-:-:S04]  /*cc50*/  SHF.R.U32.HI R2, RZ, 0x3, R2 ;  /* 0x00000003ff027819 */ /* 0x000fc80000011602 */
[----:B------:R-:W-:Y:S01]  /*cc60*/  IADD3 R5, -R2, R5, RZ ;  /* 0x0000000502057210 */ /* 0x000fe20007ffe1ff */
[----:B------:R-:W-:Y:S06]  /*cc70*/  BRA.DIV UR4, `(.L_x_291) ;  /* 0x0000003a04587947 */ /* 0x000fec000b800000 */
[----:B------:R-:W1:Y:S01]  /*cc80*/  S2R R2, SR_TID.X ;  /* 0x0000000000027919 */ /* 0x000e620000002100 */
[----:B------:R-:W-:Y:S02]  /*cc90*/  LOP3.LUT P0, RZ, R29, 0x2, RZ, 0xc0, !PT ;  /* 0x000000021dff7812 */ /* 0x000fe4000780c0ff */
[----:B------:R-:W-:Y:S01]  /*cca0*/  LEA R4, R7, R22, 0x1 ;  /* 0x0000001607047211 */ /* 0x000fe200078e08ff */
[----:B------:R-:W2:Y:S01]  /*ccb0*/  SHFL.IDX PT, R14, R23, RZ, 0x181f ;  /* 0x00181fff170e7589 */ /* 0x000ea200000e0000 */
[----:B------:R-:W-:-:S03]  /*ccc0*/  ISETP.LT.OR P3, PT, R5, 0x1, !P0 ;  /* 0x000000010500780c */ /* 0x000fc60004761670 */
[----:B0-----:R-:W0:Y:S04]  /*ccd0*/  SHFL.IDX PT, R3, R24, RZ, 0x181f ;  /* 0x00181fff18037589 */ /* 0x001e2800000e0000 */
[----:B------:R-:W-:Y:S04]  /*cce0*/  SHFL.IDX PT, R9, R23, 0x2, 0x181f ;  /* 0x00581f0017097f89 */ /* 0x000fe800000e0000 */
[----:B------:R-:W-:Y:S01]  /*ccf0*/  SHFL.IDX PT, R7, R24, 0x2, 0x181f ;  /* 0x00581f0018077f89 */ /* 0x000fe200000e0000 */
[----:B-1----:R-:W-:Y:S01]  /*cd00*/  IMAD.SHL.U32 R8, R2, 0x8, RZ ;  /* 0x0000000802087824 */ /* 0x002fe200078e00ff */
[----:B------:R-:W-:-:S04]  /*cd10*/  LOP3.LUT R2, R29, 0x1, RZ, 0xc0, !PT ;  /* 0x000000011d027812 */ /* 0x000fc800078ec0ff */
[----:B------:R-:W-:Y:S02]  /*cd20*/  LOP3.LUT R8, R8, 0x38, RZ, 0xc0, !PT ;  /* 0x0000003808087812 */ /* 0x000fe400078ec0ff */
[----:B------:R-:W-:-:S03]  /*cd30*/  ISETP.NE.U32.AND P1, PT, R2, 0x1, PT ;  /* 0x000000010200780c */ /* 0x000fc60003f25070 */
[----:B------:R-:W-:Y:S01]  /*cd40*/  IMAD.SHL.U32 R6, R8, 0x2, RZ ;  /* 0x0000000208067824 */ /* 0x000fe200078e00ff */
[----:B------:R-:W-:Y:S01]  /*cd50*/  ISETP.LT.OR P2, PT, R5, 0x1, P1 ;  /* 0x000000010500780c */ /* 0x000fe20000f41670 */
[----:B------:R-:W-:Y:S03]  /*cd60*/  SHFL.IDX PT, R8, R24, 0x1, 0x181f ;  /* 0x00381f0018087f89 */ /* 0x000fe600000e0000 */
[----:B--2---:R-:W-:Y:S02]  /*cd70*/  IADD3 R2, P4, R14, R6, RZ ;  /* 0x000000060e027210 */ /* 0x004fe40007f9e0ff */
[----:B------:R-:W1:Y:S03]  /*cd80*/  SHFL.IDX PT, R14, R23, 0x1, 0x181f ;  /* 0x00381f00170e7f89 */ /* 0x000e6600000e0000 */
[----:B0-----:R-:W-:-:S05]  /*cd90*/  IMAD.X R3, RZ, RZ, R3, P4 ;  /* 0x000000ffff037224 */ /* 0x001fca00020e0603 */
[----:B------:R-:W-:Y:S01]  /*cda0*/  LDGSTS.E.BYPASS.LTC128B.128 [R4+0x400], desc[UR36][R2.64], !P2 ;  /* 0x0040000002047fae */ /* 0x000fe2000d101d64 */
[----:B------:R-:W-:-:S03]  /*cdb0*/  ISETP.LT.OR P2, PT, R5, 0x11, P1 ;  /* 0x000000110500780c */ /* 0x000fc60000f41670 */
[----:B------:R1:W-:Y:S01]  /*cdc0*/  LDGSTS.E.BYPASS.LTC128B.128 [R4+0x3400], desc[UR36][R2.64+0x80], !P3 ;  /* 0x0340008002047fae */ /* 0x0003e2000d901d64 */
[C---:B------:R-:W-:Y:S02]  /*cdd0*/  ISETP.LT.OR P3, PT, R5.reuse, 0x11, !P0 ;  /* 0x000000110500780c */ /* 0x040fe40004761670 */
[----:B-1----:R-:W-:Y:S02]  /*cde0*/  IADD3 R2, P4, R14, R6, RZ ;  /* 0x000000060e027210 */ /* 0x002fe40007f9e0ff */
[----:B------:R-:W0:Y:S03]  /*cdf0*/  SHFL.IDX PT, R14, R23, 0x3, 0x181f ;  /* 0x00781f00170e7f89 */ /* 0x000e2600000e0000 */
[----:B------:R-:W-:Y:S02]  /*ce00*/  IMAD.X R3, RZ, RZ, R8, P4 ;  /* 0x000000ffff037224 */ /* 0x000fe400020e0608 */
[----:B------:R-:W1:Y:S04]  /*ce10*/  SHFL.IDX PT, R8, R24, 0x3, 0x181f ;  /* 0x00781f0018087f89 */ /* 0x000e6800000e0000 */
[----:B------:R-:W-:Y:S01]  /*ce20*/  LDGSTS.E.BYPASS.LTC128B.128 [R4+0xc00], desc[UR36][R2.64], !P2 ;  /* 0x00c0000002047fae */ /* 0x000fe2000d101d64 */
[----:B------:R-:W-:-:S03]  /*ce30*/  ISETP.LT.OR P2, PT, R5, 0x21, P1 ;  /* 0x000000210500780c */ /* 0x000fc60000f41670 */
[----:B------:R2:W-:Y:S01]  /*ce40*/  LDGSTS.E.BYPASS.LTC128B.128 [R4+0x3c00], desc[UR36][R2.64+0x80], !P3 ;  /* 0x03c0008002047fae */ /* 0x0005e2000d901d64 */
[----:B------:R-:W-:Y:S02]  /*ce50*/  ISETP.LT.OR P3, PT, R5, 0x21, !P0 ;  /* 0x000000210500780c */ /* 0x000fe40004761670 */
[----:B--2---:R-:W-:Y:S02]  /*ce60*/  IADD3 R2, P4, R9, R6, RZ ;  /* 0x0000000609027210 */ /* 0x004fe40007f9e0ff */
[----:B------:R-:W2:Y:S03]  /*ce70*/  SHFL.IDX PT, R9, R23, 0x4, 0x181f ;  /* 0x00981f0017097f89 */ /* 0x000ea600000e0000 */
[----:B------:R-:W-:Y:S02]  /*ce80*/  IMAD.X R3, RZ, RZ, R7, P4 ;  /* 0x000000ffff037224 */ /* 0x000fe400020e0607 */
[----:B------:R-:W3:Y:S04]  /*ce90*/  SHFL.IDX PT, R7, R24, 0x4, 0x181f ;  /* 0x00981f0018077f89 */ /* 0x000ee800000e0000 */
[----:B------:R-:W-:Y:S01]  /*cea0*/  LDGSTS.E.BYPASS.LTC128B.128 [R4+0x1400], desc[UR36][R2.64], !P2 ;  /* 0x0140000002047fae */ /* 0x000fe2000d101d64 */
[----:B------:R-:W-:-:S03]  /*ceb0*/  ISETP.LT.OR P2, PT, R5, 0x31, P1 ;  /* 0x000000310500780c */ /* 0x000fc60000f41670 */
[----:B------:R0:W-:Y:S01]  /*cec0*/  LDGSTS.E.BYPASS.LTC128B.128 [R4+0x4400], desc[UR36][R2.64+0x80], !P3 ;  /* 0x0440008002047fae */ /* 0x0001e2000d901d64 */
[----:B------:R-:W-:-:S03]  /*ced0*/  ISETP.LT.OR P3, PT, R5, 0x31, !P0 ;  /* 0x000000310500780c */ /* 0x000fc60004761670 */
[----:B------:R-:W4:Y:S01]  /*cee0*/  SHFL.IDX PT, R24, R24, 0x5, 0x181f ;  /* 0x00b81f0018187f89 */ /* 0x000f2200000e0000 */
[----:B0-----:R-:W-:-:S03]  /*cef0*/  IADD3 R2, P4, R14, R6, RZ ;  /* 0x000000060e027210 */ /* 0x001fc60007f9e0ff */
[----:B------:R0:W0:Y:S02]  /*cf00*/  SHFL.IDX PT, R14, R23, 0x5, 0x181f ;  /* 0x00b81f00170e7f89 */ /* 0x00002400000e0000 */
[----:B-1----:R-:W-:-:S05]  /*cf10*/  IMAD.X R3, RZ, RZ, R8, P4 ;  /* 0x000000ffff037224 */ /* 0x002fca00020e0608 */
[----:B------:R-:W-:Y:S01]  /*cf20*/  LDGSTS.E.BYPASS.LTC128B.128 [R4+0x1c00], desc[UR36][R2.64], !P2 ;  /* 0x01c0000002047fae */ /* 0x000fe2000d101d64 */
[----:B------:R-:W-:-:S03]  /*cf30*/  ISETP.LT.OR P2, PT, R5, 0x41, P1 ;  /* 0x000000410500780c */ /* 0x000fc60000f41670 */
[----:B------:R2:W-:Y:S01]  /*cf40*/  LDGSTS.E.BYPASS.LTC128B.128 [R4+0x4c00], desc[UR36][R2.64+0x80], !P3 ;  /* 0x04c0008002047fae */ /* 0x0005e2000d901d64 */
[----:B------:R-:W-:Y:S02]  /*cf50*/  ISETP.LT.OR P3, PT, R5, 0x41, !P0 ;  /* 0x000000410500780c */ /* 0x000fe40004761670 */
[----:B--2---:R-:W-:-:S04]  /*cf60*/  IADD3 R2, P4, R9, R6, RZ ;  /* 0x0000000609027210 */ /* 0x004fc80007f9e0ff */
[----:B---3--:R-:W-:-:S05]  /*cf70*/  IADD3.X R3, RZ, R7, RZ, P4, !PT ;  /* 0x00000007ff037210 */ /* 0x008fca00027fe4ff */
[----:B------:R1:W-:Y:S04]  /*cf80*/  LDGSTS.E.BYPASS.LTC128B.128 [R4+0x2400], desc[UR36][R2.64], !P2 ;  /* 0x0240000002047fae */ /* 0x0003e8000d101d64 */
[----:B0---4-:R1:W-:Y:S02]  /*cf90*/  LDGSTS.E.BYPASS.LTC128B.128 [R4+0x5400], desc[UR36][R2.64+0x80], !P3 ;  /* 0x0540008002047fae */ /* 0x0113e4000d901d64 */
.L_x_402:
[C---:B------:R-:W-:Y:S02]  /*cfa0*/  ISETP.LT.OR P1, PT, R5.reuse, 0x51, P1 ;  /* 0x000000510500780c */ /* 0x040fe40000f21670 */
[----:B------:R-:W-:Y:S02]  /*cfb0*/  ISETP.LT.OR P0, PT, R5, 0x51, !P0 ;  /* 0x000000510500780c */ /* 0x000fe40004701670 */
[----:B-1----:R-:W-:-:S05]  /*cfc0*/  IADD3 R2, P2, R14, R6, RZ ;  /* 0x000000060e027210 */ /* 0x002fca0007f5e0ff */
[----:B------:R-:W-:-:S05]  /*cfd0*/  IMAD.X R3, RZ, RZ, R24, P2 ;  /* 0x000000ffff037224 */ /* 0x000fca00010e0618 */
[----:B------:R-:W-:Y:S01]  /*cfe0*/  @!PT LDS RZ, [RZ] ;  /* 0x00000000fffff984 */ /* 0x000fe20000000800 */
[----:B------:R-:W-:Y:S01]  /*cff0*/  @!PT LDS RZ, [RZ] ;  /* 0x00000000fffff984 */ /* 0x000fe20000000800 */
[----:B------:R-:W-:Y:S01]  /*d000*/  @!PT LDS RZ, [RZ] ;  /* 0x00000000fffff984 */ /* 0x000fe20000000800 */
[----:B------:R0:W-:Y:S04]  /*d010*/  LDGSTS.E.BYPASS.LTC128B.128 [R4+0x2c00], desc[UR36][R2.64], !P1 ;  /* 0x02c0000002047fae */ /* 0x0001e8000c901d64 */
[----:B------:R0:W-:Y:S01]  /*d020*/  LDGSTS.E.BYPASS.LTC128B.128 [R4+0x5c00], desc[UR36][R2.64+0x80], !P0 ;  /* 0x05c0008002047fae */ /* 0x0001e2000c101d64 */
[----:B------:R-:W-:Y:S01]  /*d030*/  PLOP3.LUT P0, PT, PT, PT, PT, 0x80, 0x0 ;  /* 0x000000000000781c */ /* 0x000fe20003f0f070 */
[----:B------:R-:W-:-:S12]  /*d040*/  NOP ;  /* 0x0000000000007918 */ /* 0x000fd80000000000 */
.L_x_292:
[----:B------:R-:W-:Y:S02]  /*d050*/  PLOP3.LUT P1, PT, P1, P0, PT, 0xa2, 0x0 ;  /* 0x000000000000781c */ /* 0x000fe40000f21472 */
[----:B------:R-:W-:-:S08]  /*d060*/  @P0 R2UR P1, UR4, R0 ;  /* 0x00000000000402ca */ /* 0x000fd00000020000 */
[----:B------:R-:W-:-:S05]  /*d070*/  @P0 PLOP3.LUT P0, PT, P1, PT, PT, 0x80, 0x0 ;  /* 0x000000000000081c */ /* 0x000fca0000f0f070 */
[----:B------:R-:W-:Y:S01]  /*d080*/  @!P1 SYNCS.ARRIVE.TRANS64.RED.A0T1 RZ, [UR4+0x2a850], RZ ;  /* 0x02a850ffffff99a7 */ /* 0x000fe20008200404 */
[----:B------:R-:W-:Y:S07]  /*d090*/  @!P1 ARRIVES.LDGSTSBAR.64.TRANSCNT [UR4+0x2a850] ;  /* 0x02a85000ff0099b0 */ /* 0x000fee0008000a84 */
[----:B------:R-:W-:Y:S05]  /*d0a0*/  @P0 BRA.U.ANY `(.L_x_292) ;  /* 0xfffffffd00e80947 */ /* 0x000fea000393ffff */
[----:B------:R-:W-:Y:S01]  /*d0b0*/  NOP ;  /* 0x0000000000007918 */ /* 0x000fe20000000000 */
[----:B0-----:R-:W2:Y:S02]  /*d0c0*/  LDL R2, [R1+0x20] ;  /* 0x0000200001027983 */ /* 0x001ea40000100800 */
[----:B--2---:R-:W-:-:S13]  /*d0d0*/  ISETP.NE.AND P2, PT, R2, 0x3, PT ;  /* 0x000000030200780c */ /* 0x004fda0003f45270 */
[----:B------:R-:W-:Y:S05]  /*d0e0*/  @!P2 BRA `(.L_x_293) ;  /* 0x000000000004a947 */ /* 0x000fea0003800000 */
[----:B------:R-:W-:Y:S01]  /*d0f0*/  BPT.TRAP 0x1 ;  /* 0x000000040000795c */ /* 0x000fe20000300000 */
.L_x_293:
[----:B------:R0:W-:Y:S01]  /*d100*/  SYNCS.ARRIVE.TRANS64.A1T0 RZ, [R0+URZ+0x2a850], RZ ;  /* 0x02a850ff00ff79a7 */ /* 0x0001e2000810003f */
[----:B------:R-:W-:-:S05]  /*d110*/  VIADD R27, R27, 0x1 ;  /* 0x000000011b1b7836 */ /* 0x000fca0000000000 */
[----:B------:R-:W-:-:S04]  /*d120*/  ISETP.NE.AND P0, PT, R27, 0x2, PT ;  /* 0x000000021b00780c */ /* 0x000fc80003f05270 */
[----:B------:R-:W-:Y:S02]  /*d130*/  SEL R3, RZ, 0x1, P0 ;  /* 0x00000001ff037807 */ /* 0x000fe40000000000 */
[----:B------:R-:W-:Y:S02]  /*d140*/  SEL R27, R27, RZ, P0 ;  /* 0x000000ff1b1b7207 */ /* 0x000fe40000000000 */
[----:B0-----:R-:W-:-:S07]  /*d150*/  LOP3.LUT R28, R28, R3, RZ, 0x3c, !PT ;  /* 0x000000031c1c7212 */ /* 0x001fce00078e3cff */
.L_x_250:
[----:B------:R-:W-:Y:S05]  /*d160*/  BSYNC B7 ;  /* 0x0000000000077941 */ /* 0x000fea0003800000 */
.L_x_248:
[----:B------:R-:W-:-:S13]  /*d170*/  LOP3.LUT P0, RZ, R25, 0x80, RZ, 0xc0, !PT ;  /* 0x0000008019ff7812 */ /* 0x000fda000780c0ff */
[----:B------:R-:W-:Y:S05]  /*d180*/  @!P0 BRA `(.L_x_294) ;  /* 0x0000000000248947 */ /* 0x000fea0003800000 */
[----:B------:R-:W-:Y:S05]  /*d190*/  WARPSYNC.ALL ;  /* 0x0000000000007948 */ /* 0x000fea0003800000 */
[----:B------:R-:W1:Y:S08]  /*d1a0*/  S2UR UR5, SR_CgaCtaId ;  /* 0x00000000000579c3 */ /* 0x000e700000008800 */
[----:B------:R-:W-:Y:S06]  /*d1b0*/  BAR.SYNC.DEFER_BLOCKING 0x5, 0x180 ;  /* 0x0146000000007b1d */ /* 0x000fec0000010000 */
[----:B------:R-:W-:-:S02]  /*d1c0*/  UMOV UR4, 0x400 ;  /* 0x0000040000047882 */ /* 0x000fc40000000000 */
[----:B-1----:R-:W-:-:S06]  /*d1d0*/  ULEA UR4, UR5, UR4, 0x18 ;  /* 0x0000000405047291 */ /* 0x002fcc000f8ec03f */
[----:B------:R-:W-:-:S05]  /*d1e0*/  IMAD.U32 R22, RZ, RZ, UR4 ;  /* 0x00000004ff167e24 */ /* 0x000fca000f8e00ff */
[----:B------:R1:W2:Y:S01]  /*d1f0*/  LDS.128 R16, [R22+0x2a8d0] ;  /* 0x02a8d00016107984 */ /* 0x0002a20000000c00 */
[----:B------:R-:W-:Y:S06]  /*d200*/  BAR.ARV 0x4, 0x180 ;  /* 0x0106000000007b1d */ /* 0x000fec0000002000 */
[----:B------:R-:W-:Y:S05]  /*d210*/  BRA `(.L_x_295) ;  /* 0x0000000800407947 */ /* 0x000fea0003800000 */
.L_x_294:
[----:B------:R-:W1:Y:S01]  /*d220*/  S2R R0, SR_TID.X ;  /* 0x0000000000007919 */ /* 0x000e620000002100 */
[----:B------:R-:W-:Y:S01]  /*d230*/  UMOV UR4, 0xffffffff ;  /* 0xffffffff00047882 */ /* 0x000fe20000000000 */
[----:B-1----:R-:W-:-:S04]  /*d240*/  LOP3.LUT R8, R0, 0x1f, RZ, 0xc0, !PT ;  /* 0x0000001f00087812 */ /* 0x002fc800078ec0ff */
[----:B------:R-:W-:Y:S01]  /*d250*/  ISETP.NE.AND P0, PT, R8, 0x1f, PT ;  /* 0x0000001f0800780c */ /* 0x000fe20003f05270 */
[----:B------:R-:W-:-:S12]  /*d260*/  BRA.DIV UR4, `(.L_x_296) ;  /* 0x0000003a04c87947 */ /* 0x000fd8000b800000 */
[----:B------:R-:W-:Y:S01]  /*d270*/  IADD3 R5, R19, R8, RZ ;  /* 0x0000000813057210 */ /* 0x000fe20007ffe0ff */
[----:B------:R-:W-:-:S03]  /*d280*/  ULDC UR4, c[0x0][0xc3c] ;  /* 0x00030f0000047ab9 */ /* 0x000fc60000000800 */
[----:B------:R-:W-:-:S13]  /*d290*/  ISETP.GE.OR P1, PT, R5, UR4, !P0 ;  /* 0x0000000405007c0c */ /* 0x000fda000c726670 */
[----:B------:R-:W1:Y:S02]  /*d2a0*/  @!P1 LDC.64 R2, c[0x0][0xc80] ;  /* 0x00032000ff029b82 */ /* 0x000e640000000a00 */
[----:B-1----:R-:W-:-:S06]  /*d2b0*/  @!P1 IMAD.WIDE R2, R5, 0x4, R2 ;  /* 0x0000000405029825 */ /* 0x002fcc00078e0202 */
[----:B------:R-:W2:Y:S01]  /*d2c0*/  @!P1 LDG.E R2, desc[UR36][R2.64] ;  /* 0x0000002402029981 */ /* 0x000ea2000c1e1900 */
[----:B------:R-:W-:Y:S01]  /*d2d0*/  IMAD.MOV.U32 R4, RZ, RZ, RZ ;  /* 0x000000ffff047224 */ /* 0x000fe200078e00ff */
[C---:B------:R-:W-:Y:S02]  /*d2e0*/  ISETP.GE.U32.AND P2, PT, R8.reuse, 0x2, PT ;  /* 0x000000020800780c */ /* 0x040fe40003f46070 */
[C---:B------:R-:W-:Y:S01]  /*d2f0*/  ISETP.GE.U32.AND P3, PT, R8.reuse, 0x4, PT ;  /* 0x000000040800780c */ /* 0x040fe20003f66070 */
[----:B------:R-:W-:Y:S01]  /*d300*/  SHFL.IDX PT, R0, R16, 0x1, 0x1f ;  /* 0x00201f0010007f89 */ /* 0x000fe200000e0000 */
[C---:B------:R-:W-:Y:S02]  /*d310*/  ISETP.GE.U32.AND P4, PT, R8.reuse, 0x8, PT ;  /* 0x000000080800780c */ /* 0x040fe40003f86070 */
[C---:B------:R-:W-:Y:S01]  /*d320*/  ISETP.GE.U32.AND P5, PT, R8.reuse, 0x10, PT ;  /* 0x000000100800780c */ /* 0x040fe20003fa6070 */
[----:B--2---:R-:W-:Y:S01]  /*d330*/  @!P1 IMAD.MOV.U32 R4, RZ, RZ, R2 ;  /* 0x000000ffff049224 */ /* 0x004fe200078e0002 */
[----:B------:R-:W-:-:S04]  /*d340*/  ISETP.NE.AND P1, PT, R8, RZ, PT ;  /* 0x000000ff0800720c */ /* 0x000fc80003f25270 */
[----:B------:R-:W1:Y:S02]  /*d350*/  SHFL.UP PT, R14, R4, 0x1, RZ ;  /* 0x04200000040e7989 */ /* 0x000e6400000e00ff */
[----:B-1----:R-:W-:-:S05]  /*d360*/  SEL R5, R14, RZ, P1 ;  /* 0x000000ff0e057207 */ /* 0x002fca0000800000 */
[----:B------:R-:W-:Y:S02]  /*d370*/  IMAD.IADD R6, R4, 0x1, R5 ;  /* 0x0000000104067824 */ /* 0x000fe400078e0205 */
[----:B------:R-:W-:Y:S04]  /*d380*/  SHFL.IDX PT, R5, R16, RZ, 0x1f ;  /* 0x00001fff10057589 */ /* 0x000fe800000e0000 */
[----:B------:R-:W1:Y:S02]  /*d390*/  SHFL.UP PT, R14, R6, 0x2, RZ ;  /* 0x04400000060e7989 */ /* 0x000e6400000e00ff */
[----:B-1----:R-:W-:-:S04]  /*d3a0*/  SEL R7, R14, RZ, P2 ;  /* 0x000000ff0e077207 */ /* 0x002fc80001000000 */
[----:B------:R-:W-:-:S05]  /*d3b0*/  IADD3 R7, R6, R7, RZ ;  /* 0x0000000706077210 */ /* 0x000fca0007ffe0ff */
[----:B------:R-:W1:Y:S02]  /*d3c0*/  SHFL.UP PT, R14, R7, 0x4, RZ ;  /* 0x04800000070e7989 */ /* 0x000e6400000e00ff */
[----:B-1----:R-:W-:-:S05]  /*d3d0*/  SEL R2, R14, RZ, P3 ;  /* 0x000000ff0e027207 */ /* 0x002fca0001800000 */
[----:B------:R-:W-:-:S05]  /*d3e0*/  IMAD.IADD R2, R7, 0x1, R2 ;  /* 0x0000000107027824 */ /* 0x000fca00078e0202 */
[----:B------:R-:W1:Y:S02]  /*d3f0*/  SHFL.UP PT, R14, R2, 0x8, RZ ;  /* 0x05000000020e7989 */ /* 0x000e6400000e00ff */
[----:B-1----:R-:W-:-:S05]  /*d400*/  SEL R3, R14, RZ, P4 ;  /* 0x000000ff0e037207 */ /* 0x002fca0002000000 */
[----:B------:R-:W-:-:S05]  /*d410*/  IMAD.IADD R3, R2, 0x1, R3 ;  /* 0x0000000102037824 */ /* 0x000fca00078e0203 */
[----:B------:R-:W1:Y:S02]  /*d420*/  SHFL.UP PT, R14, R3, 0x10, RZ ;  /* 0x06000000030e7989 */ /* 0x000e6400000e00ff */
[----:B-1----:R-:W-:-:S05]  /*d430*/  SEL R6, R14, RZ, P5 ;  /* 0x000000ff0e067207 */ /* 0x002fca0002800000 */
[----:B------:R-:W-:-:S05]  /*d440*/  IMAD.IADD R6, R3, 0x1, R6 ;  /* 0x0000000103067824 */ /* 0x000fca00078e0206 */
[----:B------:R1:W2:Y:S02]  /*d450*/  SHFL.IDX PT, R14, R6, 0x1f, 0x1f ;  /* 0x03e01f00060e7f89 */ /* 0x0002a400000e0000 */
.L_x_412:
[----:B------:R-:W-:Y:S02]  /*d460*/  ULDC UR4, c[0x0][0xc38] ;  /* 0x00030e0000047ab9 */ /* 0x000fe40000000800 */
[----:B------:R-:W-:-:S05]  /*d470*/  MOV R7, UR4 ;  /* 0x0000000400077c02 */ /* 0x000fca0008000f00 */
[----:B--2---:R-:W-:-:S04]  /*d480*/  IMAD R3, R14, R7, RZ ;  /* 0x000000070e037224 */ /* 0x004fc800078e02ff */
[----:B------:R-:W-:-:S05]  /*d490*/  IMAD.IADD R8, R0, 0x1, R3 ;  /* 0x0000000100087824 */ /* 0x000fca00078e0203 */
[----:B------:R-:W-:-:S13]  /*d4a0*/  ISETP.GT.AND P6, PT, R8, R5, PT ;  /* 0x000000050800720c */ /* 0x000fda0003fc4270 */
[----:B------:R-:W-:Y:S05]  /*d4b0*/  @P6 BRA `(.L_x_297) ;  /* 0x00000000009c6947 */ /* 0x000fea0003800000 */
.L_x_302:
[----:B------:R-:W2:Y:S01]  /*d4c0*/  LDC R0, c[0x0][0xc3c] ;  /* 0x00030f00ff007b82 */ /* 0x000ea20000000800 */
[----:B------:R-:W-:-:S05]  /*d4d0*/  VIADD R19, R19, 0x1f ;  /* 0x0000001f13137836 */ /* 0x000fca0000000000 */
[----:B--2---:R-:W-:-:S13]  /*d4e0*/  ISETP.GE.AND P6, PT, R19, R0, PT ;  /* 0x000000001300720c */ /* 0x004fda0003fc6270 */
[----:B------:R-:W-:Y:S05]  /*d4f0*/  @P6 BRA `(.L_x_298) ;  /* 0x0000000400446947 */ /* 0x000fea0003800000 */
[----:B------:R-:W2:Y:S01]  /*d500*/  S2R R2, SR_TID.X ;  /* 0x0000000000027919 */ /* 0x000ea20000002100 */
[----:B------:R-:W-:Y:S01]  /*d510*/  BSSY B0, `(.L_x_299) ;  /* 0x0000009000007945 */ /* 0x000fe20003800000 */
[----:B------:R-:W-:Y:S02]  /*d520*/  MOV R4, RZ ;  /* 0x000000ff00047202 */ /* 0x000fe40000000f00 */
[----:B--2---:R-:W-:-:S05]  /*d530*/  LOP3.LUT R2, R2, 0x1f, RZ, 0xc0, !PT ;  /* 0x0000001f02027812 */ /* 0x004fca00078ec0ff */
[----:B------:R-:W-:-:S05]  /*d540*/  IMAD.IADD R7, R19, 0x1, R2 ;  /* 0x0000000113077824 */ /* 0x000fca00078e0202 */
[----:B------:R-:W-:-:S13]  /*d550*/  ISETP.GE.OR P6, PT, R7, R0, !P0 ;  /* 0x000000000700720c */ /* 0x000fda00047c6670 */
[----:B------:R-:W-:Y:S05]  /*d560*/  @P6 BRA `(.L_x_300) ;  /* 0x00000000000c6947 */ /* 0x000fea0003800000 */
[----:B------:R-:W2:Y:S02]  /*d570*/  LDC.64 R2, c[0x0][0xc80] ;  /* 0x00032000ff027b82 */ /* 0x000ea40000000a00 */
[----:B--2---:R-:W-:-:S05]  /*d580*/  IMAD.WIDE R2, R7, 0x4, R2 ;  /* 0x0000000407027825 */ /* 0x004fca00078e0202 */
[----:B------:R2:W5:Y:S02]  /*d590*/  LDG.E R4, desc[UR36][R2.64] ;  /* 0x0000002402047981 */ /* 0x000564000c1e1900 */
.L_x_300:
[----:B------:R-:W-:Y:S05]  /*d5a0*/  BSYNC B0 ;  /* 0x0000000000007941 */ /* 0x000fea0003800000 */
.L_x_299:
[----:B------:R-:W-:-:S03]  /*d5b0*/  UMOV UR4, 0xffffffff ;  /* 0xffffffff00047882 */ /* 0x000fc60000000000 */
[----:B------:R-:W-:Y:S05]  /*d5c0*/  BRA.DIV UR4, `(.L_x_301) ;  /* 0x0000003e04147947 */ /* 0x000fea000b800000 */
[----:B-----5:R-:W3:Y:S02]  /*d5d0*/  SHFL.UP PT, R14, R4, 0x1, RZ ;  /* 0x04200000040e7989 */ /* 0x020ee400000e00ff */
[----:B---3--:R-:W-:-:S05]  /*d5e0*/  SEL R13, R14, RZ, P1 ;  /* 0x000000ff0e0d7207 */ /* 0x008fca0000800000 */
[----:B------:R-:W-:-:S05]  /*d5f0*/  IMAD.IADD R13, R4, 0x1, R13 ;  /* 0x00000001040d7824 */ /* 0x000fca00078e020d */
[----:B------:R-:W3:Y:S02]  /*d600*/  SHFL.UP PT, R14, R13, 0x2, RZ ;  /* 0x044000000d0e7989 */ /* 0x000ee400000e00ff */
[----:B---3--:R-:W-:-:S05]  /*d610*/  SEL R0, R14, RZ, P2 ;  /* 0x000000ff0e007207 */ /* 0x008fca0001000000 */
[----:B------:R-:W-:-:S05]  /*d620*/  IMAD.IADD R0, R13, 0x1, R0 ;  /* 0x000000010d007824 */ /* 0x000fca00078e0200 */
[----:B------:R-:W2:Y:S02]  /*d630*/  SHFL.UP PT, R14, R0, 0x4, RZ ;  /* 0x04800000000e7989 */ /* 0x000ea400000e00ff */
[----:B--2---:R-:W-:-:S05]  /*d640*/  SEL R3, R14, RZ, P3 ;  /* 0x000000ff0e037207 */ /* 0x004fca0001800000 */
[----:B------:R-:W-:-:S05]  /*d650*/  IMAD.IADD R2, R0, 0x1, R3 ;  /* 0x0000000100027824 */ /* 0x000fca00078e0203 */
[----:B------:R-:W2:Y:S02]  /*d660*/  SHFL.UP PT, R14, R2, 0x8, RZ ;  /* 0x05000000020e7989 */ /* 0x000ea400000e00ff */
[----:B--2---:R-:W-:-:S04]  /*d670*/  SEL R3, R14, RZ, P4 ;  /* 0x000000ff0e037207 */ /* 0x004fc80002000000 */
[----:B------:R-:W-:-:S05]  /*d680*/  IADD3 R3, R2, R3, RZ ;  /* 0x0000000302037210 */ /* 0x000fca0007ffe0ff */
[----:B------:R-:W1:Y:S02]  /*d690*/  SHFL.UP PT, R14, R3, 0x10, RZ ;  /* 0x06000000030e7989 */ /* 0x000e6400000e00ff */
[----:B-1----:R-:W-:-:S05]  /*d6a0*/  SEL R6, R14, RZ, P5 ;  /* 0x000000ff0e067207 */ /* 0x002fca0002800000 */
[----:B------:R-:W-:-:S05]  /*d6b0*/  IMAD.IADD R6, R3, 0x1, R6 ;  /* 0x0000000103067824 */ /* 0x000fca00078e0206 */
[----:B------:R1:W2:Y:S02]  /*d6c0*/  SHFL.IDX PT, R14, R6, 0x1f, 0x1f ;  /* 0x03e01f00060e7f89 */ /* 0x0002a400000e0000 */
.L_x_420:
[----:B------:R-:W-:Y:S02]  /*d6d0*/  ULDC UR4, c[0x0][0xc38] ;  /* 0x00030e0000047ab9 */ /* 0x000fe40000000800 */
[----:B------:R-:W-:-:S04]  /*d6e0*/  IMAD.U32 R7, RZ, RZ, UR4 ;  /* 0x00000004ff077e24 */ /* 0x000fc8000f8e00ff */
[----:B--2---:R-:W-:-:S04]  /*d6f0*/  IMAD R3, R14, R7, RZ ;  /* 0x000000070e037224 */ /* 0x004fc800078e02ff */
[----:B------:R-:W-:-:S05]  /*d700*/  IMAD.IADD R8, R3, 0x1, R8 ;  /* 0x0000000103087824 */ /* 0x000fca00078e0208 */
[----:B------:R-:W-:-:S13]  /*d710*/  ISETP.GT.AND P6, PT, R8, R5, PT ;  /* 0x000000050800720c */ /* 0x000fda0003fc4270 */
[----:B------:R-:W-:Y:S05]  /*d720*/  @!P6 BRA `(.L_x_302) ;  /* 0xfffffffc0064e947 */ /* 0x000fea000383ffff */
.L_x_297:
[----:B------:R-:W-:Y:S01]  /*d730*/  IADD3 R8, -R3, R8, RZ ;  /* 0x0000000803087210 */ /* 0x000fe20007ffe1ff */
[----:B------:R-:W-:-:S04]  /*d740*/  UMOV UR4, 0xffffffff ;  /* 0xffffffff00047882 */ /* 0x000fc80000000000 */
[----:B------:R-:W-:-:S05]  /*d750*/  IMAD R0, R6, R7, R8 ;  /* 0x0000000706007224 */ /* 0x000fca00078e0208 */
[----:B------:R-:W-:Y:S01]  /*d760*/  ISETP.GT.AND P6, PT, R0, R5, PT ;  /* 0x000000050000720c */ /* 0x000fe20003fc4270 */
[----:B------:R-:W-:-:S12]  /*d770*/  BRA.DIV UR4, `(.L_x_303) ;  /* 0x0000003e04647947 */ /* 0x000fd8000b800000 */
[----:B------:R-:W-:-:S04]  /*d780*/  VOTE.ANY R2, PT, !P6 ;  /* 0x0000000000027806 */ /* 0x000fc800070e0100 */
[----:B------:R-:W2:Y:S02]  /*d790*/  POPC R0, R2 ;  /* 0x0000000200007309 */ /* 0x000ea40000000000 */
[----:B--2---:R2:W3:Y:S02]  /*d7a0*/  SHFL.IDX PT, R4, R4, R0, 0x1f ;  /* 0x00001f0004047589 */ /* 0x0044e400000e0000 */
.L_x_424:
[----:B------:R-:W-:Y:S01]  /*d7b0*/  ISETP.NE.AND P0, PT, R2, RZ, PT ;  /* 0x000000ff0200720c */ /* 0x000fe20003f05270 */
[----:B------:R-:W-:-:S12]  /*d7c0*/  IMAD.MOV.U32 R14, RZ, RZ, RZ ;  /* 0x000000ffff0e7224 */ /* 0x000fd800078e00ff */
[----:B------:R-:W-:Y:S05]  /*d7d0*/  @!P0 BRA `(.L_x_304) ;  /* 0x0000000000108947 */ /* 0x000fea0003800000 */
[----:B------:R-:W-:Y:S01]  /*d7e0*/  UMOV UR4, 0xffffffff ;  /* 0xffffffff00047882 */ /* 0x000fe20000000000 */
[----:B------:R-:W-:Y:S02]  /*d7f0*/  VIADD R12, R0, 0xffffffff ;  /* 0xffffffff000c7836 */ /* 0x000fe40000000000 */
[----:B------:R-:W-:Y:S05]  /*d800*/  BRA.DIV UR4, `(.L_x_305) ;  /* 0x0000003e04887947 */ /* 0x000fea000b800000 */
[----:B------:R4:W0:Y:S02]  /*d810*/  SHFL.IDX PT, R14, R6, R12, 0x1f ;  /* 0x00001f0c060e7589 */ /* 0x00082400000e0000 */
.L_x_304:
[----:B-1-34-:R-:W-:Y:S01]  /*d820*/  IABS R6, R4 ;  /* 0x0000000400067213 */ /* 0x01afe20000000000 */
[----:B0-----:R-:W-:Y:S02]  /*d830*/  IMAD R16, R14, R7, R8 ;  /* 0x000000070e107224 */ /* 0x001fe400078e0208 */
[----:B------:R-:W-:Y:S01]  /*d840*/  IMAD.IADD R19, R0, 0x1, R19 ;  /* 0x0000000100137824 */ /* 0x000fe200078e0213 */
[----:B------:R-:W0:Y:S08]  /*d850*/  I2F.RP R9, R6 ;  /* 0x0000000600097306 */ /* 0x000e300000209400 */
[----:B0-----:R-:W0:Y:S02]  /*d860*/  MUFU.RCP R9, R9 ;  /* 0x0000000900097308 */ /* 0x001e240000001000 */
[----:B0-----:R-:W-:-:S06]  /*d870*/  VIADD R2, R9, 0xffffffe ;  /* 0x0ffffffe09027836 */ /* 0x001fcc0000000000 */
[----:B------:R0:W1:Y:S02]  /*d880*/  F2I.FTZ.U32.TRUNC.NTZ R3, R2 ;  /* 0x0000000200037305 */ /* 0x000064000021f000 */
[----:B0-----:R-:W-:Y:S01]  /*d890*/  IMAD.MOV.U32 R2, RZ, RZ, RZ ;  /* 0x000000ffff027224 */ /* 0x001fe200078e00ff */
[----:B-1----:R-:W-:-:S05]  /*d8a0*/  IADD3 R7, RZ, -R3, RZ ;  /* 0x80000003ff077210 */ /* 0x002fca0007ffe0ff */
[----:B------:R-:W-:-:S04]  /*d8b0*/  IMAD R7, R7, R6, RZ ;  /* 0x0000000607077224 */ /* 0x000fc800078e02ff */
[----:B------:R-:W-:-:S04]  /*d8c0*/  IMAD.HI.U32 R3, R3, R7, R2 ;  /* 0x0000000703037227 */ /* 0x000fc800078e0002 */
[----:B------:R-:W-:Y:S01]  /*d8d0*/  IMAD.IADD R7, R5, 0x1, -R16 ;  /* 0x0000000105077824 */ /* 0x000fe200078e0a10 */
[----:B------:R-:W-:-:S04]  /*d8e0*/  IABS R5, R4 ;  /* 0x0000000400057213 */ /* 0x000fc80000000000 */
[----:B------:R-:W-:Y:S01]  /*d8f0*/  IABS R2, R7 ;  /* 0x0000000700027213 */ /* 0x000fe20000000000 */
[----:B------:R-:W-:-:S04]  /*d900*/  IMAD.MOV R5, RZ, RZ, -R5 ;  /* 0x000000ffff057224 */ /* 0x000fc800078e0a05 */
[----:B------:R-:W-:-:S04]  /*d910*/  IMAD.HI.U32 R3, R3, R2, RZ ;  /* 0x0000000203037227 */ /* 0x000fc800078e00ff */
[----:B------:R-:W-:Y:S01]  /*d920*/  IMAD R5, R3, R5, R2 ;  /* 0x0000000503057224 */ /* 0x000fe200078e0202 */
[----:B------:R-:W-:-:S04]  /*d930*/  LOP3.LUT R2, R7, R4, RZ, 0x3c, !PT ;  /* 0x0000000407027212 */ /* 0x000fc800078e3cff */
[----:B------:R-:W-:Y:S02]  /*d940*/  ISETP.GT.U32.AND P1, PT, R6, R5, PT ;  /* 0x000000050600720c */ /* 0x000fe40003f24070 */
[----:B------:R-:W-:-:S11]  /*d950*/  ISETP.GE.AND P2, PT, R2, RZ, PT ;  /* 0x000000ff0200720c */ /* 0x000fd60003f46270 */
[-C--:B------:R-:W-:Y:S01]  /*d960*/  @!P1 IADD3 R5, R5, -R6.reuse, RZ ;  /* 0x8000000605059210 */ /* 0x080fe20007ffe0ff */
[----:B------:R-:W-:Y:S01]  /*d970*/  @!P1 VIADD R3, R3, 0x1 ;  /* 0x0000000103039836 */ /* 0x000fe20000000000 */
[----:B------:R-:W-:Y:S02]  /*d980*/  ISETP.NE.AND P1, PT, R4, RZ, PT ;  /* 0x000000ff0400720c */ /* 0x000fe40003f25270 */
[----:B------:R-:W-:-:S13]  /*d990*/  ISETP.GE.U32.AND P0, PT, R5, R6, PT ;  /* 0x000000060500720c */ /* 0x000fda0003f06070 */
[----:B------:R-:W-:-:S04]  /*d9a0*/  @P0 VIADD R3, R3, 0x1 ;  /* 0x0000000103030836 */ /* 0x000fc80000000000 */
[----:B------:R-:W-:Y:S01]  /*d9b0*/  @!P2 IMAD.MOV R3, RZ, RZ, -R3 ;  /* 0x000000ffff03a224 */ /* 0x000fe200078e0a03 */
[----:B------:R-:W-:-:S04]  /*d9c0*/  @!P1 LOP3.LUT R3, RZ, R4, RZ, 0x33, !PT ;  /* 0x00000004ff039212 */ /* 0x000fc800078e33ff */
[----:B------:R-:W-:Y:S01]  /*d9d0*/  IADD3 R17, -R3, RZ, RZ ;  /* 0x000000ff03117210 */ /* 0x000fe20007ffe1ff */
[----:B------:R-:W-:-:S04]  /*d9e0*/  IMAD.MOV.U32 R18, RZ, RZ, R3 ;  /* 0x000000ffff127224 */ /* 0x000fc800078e0003 */
[----:B------:R-:W-:Y:S01]  /*d9f0*/  IMAD R17, R4, R17, R7 ;  /* 0x0000001104117224 */ /* 0x000fe200078e0207 */
[----:B------:R-:W-:Y:S06]  /*da00*/  BRA `(.L_x_306) ;  /* 0x00000000001c7947 */ /* 0x000fec0003800000 */
.L_x_298:
[----:B------:R-:W-:Y:S01]  /*da10*/  UMOV UR4, URZ ;  /* 0x0000003f00047c82 */ /* 0x000fe20008000000 */
[----:B------:R-:W-:Y:S01]  /*da20*/  UMOV UR5, URZ ;  /* 0x0000003f00057c82 */ /* 0x000fe20008000000 */
[----:B------:R-:W-:Y:S01]  /*da30*/  ULDC UR6, c[0x0][0xc3c] ;  /* 0x00030f0000067ab9 */ /* 0x000fe20000000800 */
[----:B------:R-:W-:Y:S01]  /*da40*/  IMAD.MOV.U32 R16, RZ, RZ, R5 ;  /* 0x000000ffff107224 */ /* 0x000fe200078e0005 */
[----:B------:R-:W-:Y:S01]  /*da50*/  MOV R17, UR4 ;  /* 0x0000000400117c02 */ /* 0x000fe20008000f00 */
[----:B------:R-:W-:Y:S02]  /*da60*/  IMAD.U32 R18, RZ, RZ, UR5 ;  /* 0x00000005ff127e24 */ /* 0x000fe4000f8e00ff */
[----:B------:R-:W-:-:S07]  /*da70*/  IMAD.U32 R19, RZ, RZ, UR6 ;  /* 0x00000006ff137e24 */ /* 0x000fce000f8e00ff */
.L_x_306:
[----:B--2---:R-:W2:Y:S01]  /*da80*/  S2R R0, SR_TID.X ;  /* 0x0000000000007919 */ /* 0x004ea20000002100 */
[----:B------:R-:W-:Y:S05]  /*da90*/  WARPSYNC.ALL ;  /* 0x0000000000007948 */ /* 0x000fea0003800000 */
[----:B------:R-:W-:Y:S01]  /*daa0*/  BAR.SYNC.DEFER_BLOCKING 0x4, 0x180 ;  /* 0x0106000000007b1d */ /* 0x000fe20000010000 */
[----:B--2---:R-:W-:-:S04]  /*dab0*/  LOP3.LUT R0, R0, 0x1f, RZ, 0xc0, !PT ;  /* 0x0000001f00007812 */ /* 0x004fc800078ec0ff */
[----:B------:R-:W-:-:S13]  /*dac0*/  ISETP.NE.AND P0, PT, R0, RZ, PT ;  /* 0x000000ff0000720c */ /* 0x000fda0003f05270 */
[----:B------:R-:W2:Y:S01]  /*dad0*/  @!P0 S2R R3, SR_CgaCtaId ;  /* 0x0000000000038919 */ /* 0x000ea20000008800 */
[----:B------:R-:W-:-:S04]  /*dae0*/  @!P0 MOV R0, 0x400 ;  /* 0x0000040000008802 */ /* 0x000fc80000000f00 */
[----:B--2---:R-:W-:-:S05]  /*daf0*/  @!P0 LEA R22, R3, R0, 0x18 ;  /* 0x0000000003168211 */ /* 0x004fca00078ec0ff */
[----:B------:R3:W-:Y:S01]  /*db00*/  @!P0 STS.128 [R22+0x2a8d0], R16 ;  /* 0x02a8d01016008388 */ /* 0x0007e20000000c00 */
[----:B------:R-:W-:Y:S06]  /*db10*/  BAR.ARV 0x5, 0x180 ;  /* 0x0146000000007b1d */ /* 0x000fec0000002000 */
.L_x_295:
[----:B------:R-:W-:Y:S02]  /*db20*/  ULDC UR4, c[0x0][0xc3c] ;  /* 0x00030f0000047ab9 */ /* 0x000fe40000000800 */
[----:B--2---:R-:W-:-:S13]  /*db30*/  ISETP.GE.AND P0, PT, R19, UR4, PT ;  /* 0x0000000413007c0c */ /* 0x004fda000bf06270 */
[----:B------:R-:W-:Y:S05]  /*db40*/  @!P0 BRA `(.L_x_307) ;  /* 0xffffffb800b48947 */ /* 0x000fea000383ffff */
[----:B------:R-:W-:Y:S05]  /*db50*/  BSYNC B8 ;  /* 0x0000000000087941 */ /* 0x000fea0003800000 */
.L_x_244:
[----:B0-----:R-:W2:Y:S01]  /*db60*/  LDL.LU R0, [R1+0x14] ;  /* 0x0000140001007983 */ /* 0x001ea20000300800 */
[----:B------:R-:W-:Y:S01]  /*db70*/  BSSY B0, `(.L_x_308) ;  /* 0x000000b000007945 */ /* 0x000fe20003800000 */
[----:B------:R-:W0:Y:S01]  /*db80*/  S2R R5, SR_CgaCtaId ;  /* 0x0000000000057919 */ /* 0x000e220000008800 */
[----:B--2---:R-:W-:-:S05]  /*db90*/  VIADD R0, R0, 0x1 ;  /* 0x0000000100007836 */ /* 0x004fca0000000000 */
[----:B------:R-:W-:-:S04]  /*dba0*/  LEA.HI R2, R0, R0, RZ, 0x1 ;  /* 0x0000000000027211 */ /* 0x000fc800078f08ff */
[----:B------:R-:W-:Y:S02]  /*dbb0*/  LOP3.LUT R3, R2, 0xfffffffe, RZ, 0xc0, !PT ;  /* 0xfffffffe02037812 */ /* 0x000fe400078ec0ff */
[----:B------:R-:W-:Y:S02]  /*dbc0*/  MOV R2, 0x400 ;  /* 0x0000040000027802 */ /* 0x000fe40000000f00 */
[----:B------:R-:W-:Y:S02]  /*dbd0*/  IADD3 R0, R0, -R3, RZ ;  /* 0x8000000300007210 */ /* 0x000fe40007ffe0ff */
[----:B0-----:R-:W-:Y:S02]  /*dbe0*/  LEA R4, R5, R2, 0x18 ;  /* 0x0000000205047211 */ /* 0x001fe400078ec0ff */
[----:B------:R-:W-:-:S04]  /*dbf0*/  SHF.L.U32 R0, R0, 0x1f, RZ ;  /* 0x0000001f00007819 */ /* 0x000fc800000006ff */
[----:B------:R-:W0:Y:S02]  /*dc00*/  SYNCS.PHASECHK.TRANS64.TRYWAIT P0, [R4+URZ+0x2a820], R0 ;  /* 0x02a82000040075a7 */ /* 0x000e24000800017f */
[----:B0-----:R-:W-:Y:S05]  /*dc10*/  @!P0 BRA `(.L_x_309) ;  /* 0x0000003800a88947 */ /* 0x001fea0003800000 */
.L_x_427:
[----:B------:R-:W-:Y:S05]  /*dc20*/  BSYNC B0 ;  /* 0x0000000000007941 */ /* 0x000fea0003800000 */
.L_x_308:
[----:B------:R-:W-:-:S03]  /*dc30*/  UMOV UR4, 0xffffffff ;  /* 0xffffffff00047882 */ /* 0x000fc60000000000 */
[----:B------:R-:W-:Y:S05]  /*dc40*/  BRA.DIV UR4, `(.L_x_310) ;  /* 0x0000003a04b07947 */ /* 0x000fea000b800000 */
[----:B0-----:R-:W0:Y:S02]  /*dc50*/  S2R R0, SR_TID.X ;  /* 0x0000000000007919 */ /* 0x001e240000002100 */
[----:B0-----:R-:W-:-:S04]  /*dc60*/  SHF.R.U32.HI R0, RZ, 0x5, R0 ;  /* 0x00000005ff007819 */ /* 0x001fc80000011600 */
[----:B------:R-:W-:-:S05]  /*dc70*/  LOP3.LUT R0, R0, 0x3, RZ, 0xc0, !PT ;  /* 0x0000000300007812 */ /* 0x000fca00078ec0ff */
[----:B------:R0:W2:Y:S02]  /*dc80*/  SHFL.IDX PT, R14, R0, RZ, 0x1f ;  /* 0x00001fff000e7589 */ /* 0x0000a400000e0000 */
.L_x_430:
[----:B--2---:R-:W-:Y:S01]  /*dc90*/  ISETP.NE.AND P0, PT, R14, RZ, PT ;  /* 0x000000ff0e00720c */ /* 0x004fe20003f05270 */
[----:B------:R-:W-:-:S12]  /*dca0*/  BSSY B0, `(.L_x_311) ;  /* 0x0000024000007945 */ /* 0x000fd80003800000 */
[----:B------:R-:W-:Y:S05]  /*dcb0*/  @P0 BRA `(.L_x_312) ;  /* 0x0000000000880947 */ /* 0x000fea0003800000 */
[----:B------:R-:W-:-:S03]  /*dcc0*/  UMOV UR4, 0xffffffff ;  /* 0xffffffff00047882 */ /* 0x000fc60000000000 */
[----:B------:R-:W-:Y:S05]  /*dcd0*/  BRA.DIV UR4, `(.L_x_313) ;  /* 0x0000003a04c07947 */ /* 0x000fea000b800000 */
[----:B------:R-:W-:-:S13]  /*dce0*/  ELECT P6, URZ, PT ;  /* 0x00000000003f782f */ /* 0x000fda00038c0000 */
.L_x_433:
[----:B------:R-:W-:Y:S05]  /*dcf0*/  @!P6 BRA `(.L_x_312) ;  /* 0x000000000078e947 */ /* 0x000fea0003800000 */
[----:B0-----:R-:W2:Y:S02]  /*dd00*/  LDL.LU R0, [R1+0x4] ;  /* 0x0000040001007983 */ /* 0x001ea40000300800 */
[----:B--2---:R-:W-:-:S04]  /*dd10*/  LOP3.LUT R0, R0, 0x2, RZ, 0xfc, !PT ;  /* 0x0000000200007812 */ /* 0x004fc800078efcff */
[----:B------:R-:W-:-:S13]  /*dd20*/  ISETP.NE.AND P0, PT, R0, 0x3, PT ;  /* 0x000000030000780c */ /* 0x000fda0003f05270 */
[----:B------:R-:W-:Y:S05]  /*dd30*/  @!P0 BRA `(.L_x_314) ;  /* 0x0000000000048947 */ /* 0x000fea0003800000 */
[----:B------:R-:W-:Y:S01]  /*dd40*/  BPT.TRAP 0x1 ;  /* 0x000000040000795c */ /* 0x000fe20000300000 */
.L_x_314:
[C---:B------:R-:W-:Y:S01]  /*dd50*/  IMAD R5, R27.reuse, 0x8, R4 ;  /* 0x000000081b057824 */ /* 0x040fe200078e0204 */
[----:B------:R-:W-:Y:S01]  /*dd60*/  SHF.L.U32 R0, R28, 0x1f, RZ ;  /* 0x0000001f1c007819 */ /* 0x000fe200000006ff */
[----:B------:R-:W-:-:S03]  /*dd70*/  VIADD R27, R27, 0x1 ;  /* 0x000000011b1b7836 */ /* 0x000fc60000000000 */
[----:B------:R-:W0:Y:S02]  /*dd80*/  SYNCS.PHASECHK.TRANS64.TRYWAIT P1, [R5+URZ+0x2a840], R0 ;  /* 0x02a84000050075a7 */ /* 0x000e24000802017f */
[----:B------:R-:W-:-:S04]  /*dd90*/  ISETP.NE.AND P2, PT, R27, 0x2, PT ;  /* 0x000000021b00780c */ /* 0x000fc80003f45270 */
[----:B------:R-:W-:Y:S01]  /*dda0*/  SEL R3, RZ, 0x1, P2 ;  /* 0x00000001ff037807 */ /* 0x000fe20001000000 */
[----:B0-----:R-:W-:Y:S08]  /*ddb0*/  @!P1 BRA `(.L_x_315) ;  /* 0x0000003800a89947 */ /* 0x001ff00003800000 */
.L_x_434:
[----:B------:R-:W-:Y:S02]  /*ddc0*/  SEL R27, R27, RZ, P2 ;  /* 0x000000ff1b1b7207 */ /* 0x000fe40001000000 */
[----:B------:R-:W-:Y:S01]  /*ddd0*/  LOP3.LUT R2, R28, R3, RZ, 0x3c, !PT ;  /* 0x000000031c027212 */ /* 0x000fe200078e3cff */
[----:B------:R-:W-:Y:S06]  /*dde0*/  @!P0 BRA `(.L_x_316) ;  /* 0x0000000000048947 */ /* 0x000fec0003800000 */
[----:B------:R-:W-:Y:S01]  /*ddf0*/  BPT.TRAP 0x1 ;  /* 0x000000040000795c */ /* 0x000fe20000300000 */
.L_x_316:
[----:B------:R-:W-:Y:S01]  /*de00*/  IMAD R27, R27, 0x8, R4 ;  /* 0x000000081b1b7824 */ /* 0x000fe200078e0204 */
[----:B------:R-:W-:-:S04]  /*de10*/  SHF.L.U32 R2, R2, 0x1f, RZ ;  /* 0x0000001f02027819 */ /* 0x000fc800000006ff */
[----:B------:R-:W2:Y:S02]  /*de20*/  SYNCS.PHASECHK.TRANS64.TRYWAIT P1, [R27+URZ+0x2a840], R2 ;  /* 0x02a840021b0075a7 */ /* 0x000ea4000802017f */
[----:B--2---:R-:W-:Y:S05]  /*de30*/  @!P1 BRA `(.L_x_317) ;  /* 0x00000038009c9947 */ /* 0x004fea0003800000 */
.L_x_435:
[----:B------:R-:W-:Y:S05]  /*de40*/  @!P0 BRA `(.L_x_318) ;  /* 0x0000000000048947 */ /* 0x000fea0003800000 */
[----:B------:R-:W-:Y:S01]  /*de50*/  BPT.TRAP 0x1 ;  /* 0x000000040000795c */ /* 0x000fe20000300000 */
.L_x_318:
[----:B------:R-:W4:Y:S02]  /*de60*/  SYNCS.PHASECHK.TRANS64.TRYWAIT P1, [R5+URZ+0x2a860], R0 ;  /* 0x02a86000050075a7 */ /* 0x000f24000802017f */
[----:B----4-:R-:W-:Y:S05]  /*de70*/  @!P1 BRA `(.L_x_319) ;  /* 0x0000003800a09947 */ /* 0x010fea0003800000 */
.L_x_436:
[----:B------:R-:W-:Y:S05]  /*de80*/  @!P0 BRA `(.L_x_320) ;  /* 0x0000000000048947 */ /* 0x000fea0003800000 */
[----:B------:R-:W-:Y:S01]  /*de90*/  BPT.TRAP 0x1 ;  /* 0x000000040000795c */ /* 0x000fe20000300000 */
.L_x_320:
[----:B------:R0:W0:Y:S02]  /*dea0*/  SYNCS.PHASECHK.TRANS64.TRYWAIT P0, [R27+URZ+0x2a860], R2 ;  /* 0x02a860021b0075a7 */ /* 0x000024000800017f */
[----:B0-----:R-:W-:Y:S05]  /*deb0*/  @!P0 NANOSLEEP.SYNCS 0x989680 ;  /* 0x009896800000895d */ /* 0x001fea0003900000 */
[----:B------:R-:W0:Y:S02]  /*dec0*/  @!P0 SYNCS.PHASECHK.TRANS64 P0, [R27+URZ+0x2a860], R2 ;  /* 0x02a860021b0085a7 */ /* 0x000e24000800007f */
[----:B0-----:R-:W-:Y:S05]  /*ded0*/  @!P0 BRA `(.L_x_320) ;  /* 0xfffffffc00f08947 */ /* 0x001fea000383ffff */
.L_x_312:
[----:B------:R-:W-:Y:S05]  /*dee0*/  BSYNC B0 ;  /* 0x0000000000007941 */ /* 0x000fea0003800000 */
.L_x_311:
[----:B------:R-:W-:Y:S05]  /*def0*/  EXIT ;  /* 0x000000000000794d */ /* 0x000fea0003800000 */
.L_x_192:
[----:B0-----:R-:W-:-:S04]  /*df00*/  MOV R3, UR42 ;  /* 0x0000002a00037c02 */ /* 0x001fc80008000f00 */
[----:B------:R0:W1:Y:S03]  /*df10*/  SYNCS.PHASECHK.TRANS64.TRYWAIT P1, [R3+URZ+0x2a800], R0 ;  /* 0x02a80000030075a7 */ /* 0x000066000802017f */
[----:B-1----:R-:W-:Y:S05]  /*df20*/  @!P1 NANOSLEEP.SYNCS 0x989680 ;  /* 0x009896800000995d */ /* 0x002fea0003900000 */
[----:B------:R-:W1:Y:S02]  /*df30*/  @!P1 SYNCS.PHASECHK.TRANS64 P1, [R3+URZ+0x2a800], R0 ;  /* 0x02a80000030095a7 */ /* 0x000e64000802007f */
[----:B-1----:R-:W-:Y:S05]  /*df40*/  @!P1 BRA `(.L_x_192) ;  /* 0xfffffffc00ec9947 */ /* 0x002fea000383ffff */
[----:B------:R-:W-:Y:S05]  /*df50*/  BRA `(.L_x_321) ;  /* 0xffffff3400487947 */ /* 0x000fea000383ffff */
.L_x_196:
[----:B-1----:R1:W2:Y:S02]  /*df60*/  SYNCS.PHASECHK.TRANS64.TRYWAIT P1, [R0+URZ+0x2a830], R3 ;  /* 0x02a83003000075a7 */ /* 0x0022a4000802017f */
[----:B--2---:R-:W-:Y:S05]  /*df70*/  @!P1 NANOSLEEP.SYNCS 0x989680 ;  /* 0x009896800000995d */ /* 0x004fea0003900000 */
[----:B------:R-:W2:Y:S02]  /*df80*/  @!P1 SYNCS.PHASECHK.TRANS64 P1, [R0+URZ+0x2a830], R3 ;  /* 0x02a83003000095a7 */ /* 0x000ea4000802007f */
[----:B--2---:R-:W-:Y:S05]  /*df90*/  @!P1 BRA `(.L_x_196) ;  /* 0xfffffffc00f09947 */ /* 0x004fea000383ffff */
[----:B------:R-:W-:Y:S05]  /*dfa0*/  BRA `(.L_x_195) ;  /* 0xffffff3400687947 */ /* 0x000fea000383ffff */
.L_x_202:
[----:B-1----:R-:W-:-:S04]  /*dfb0*/  IMAD.U32 R11, RZ, RZ, UR8 ;  /* 0x00000008ff0b7e24 */ /* 0x002fc8000f8e00ff */
[----:B------:R1:W2:Y:S03]  /*dfc0*/  SYNCS.PHASECHK.TRANS64.TRYWAIT P1, [R11+URZ+0x2a830], R8 ;  /* 0x02a830080b0075a7 */ /* 0x0002a6000802017f */
[----:B--2---:R-:W-:Y:S05]  /*dfd0*/  @!P1 NANOSLEEP.SYNCS 0x989680 ;  /* 0x009896800000995d */ /* 0x004fea0003900000 */
[----:B------:R-:W2:Y:S02]  /*dfe0*/  @!P1 SYNCS.PHASECHK.TRANS64 P1, [R11+URZ+0x2a830], R8 ;  /* 0x02a830080b0095a7 */ /* 0x000ea4000802007f */
[----:B--2---:R-:W-:Y:S05]  /*dff0*/  @!P1 BRA `(.L_x_202) ;  /* 0xfffffffc00ec9947 */ /* 0x004fea000383ffff */
[----:B------:R-:W-:Y:S05]  /*e000*/  BRA `(.L_x_201) ;  /* 0xffffff5c00287947 */ /* 0x000fea000383ffff */
.L_x_206:
[----:B-1----:R-:W-:-:S04]  /*e010*/  IMAD.U32 R9, RZ, RZ, UR9 ;  /* 0x00000009ff097e24 */ /* 0x002fc8000f8e00ff */
[----:B------:R1:W2:Y:S03]  /*e020*/  SYNCS.PHASECHK.TRANS64.TRYWAIT P1, [R9+URZ+0x2a850], R8 ;  /* 0x02a85008090075a7 */ /* 0x0002a6000802017f */
[----:B--2---:R-:W-:Y:S05]  /*e030*/  @!P1 NANOSLEEP.SYNCS 0x989680 ;  /* 0x009896800000995d */ /* 0x004fea0003900000 */
[----:B------:R-:W2:Y:S02]  /*e040*/  @!P1 SYNCS.PHASECHK.TRANS64 P1, [R9+URZ+0x2a850], R8 ;  /* 0x02a85008090095a7 */ /* 0x000ea4000802007f */
[----:B--2---:R-:W-:Y:S05]  /*e050*/  @!P1 BRA `(.L_x_206) ;  /* 0xfffffffc00ec9947 */ /* 0x004fea000383ffff */
[----:B------:R-:W-:Y:S05]  /*e060*/  BRA `(.L_x_205) ;  /* 0xffffff6400607947 */ /* 0x000fea000383ffff */
.L_x_213:
[----:B-1----:R-:W-:-:S04]  /*e070*/  IMAD.U32 R5, RZ, RZ, UR5 ;  /* 0x00000005ff057e24 */ /* 0x002fc8000f8e00ff */
[----:B------:R1:W2:Y:S03]  /*e080*/  SYNCS.PHASECHK.TRANS64.TRYWAIT P1, [R5+URZ+0x2a850], R4 ;  /* 0x02a85004050075a7 */ /* 0x0002a6000802017f */
[----:B--2---:R-:W-:Y:S05]  /*e090*/  @!P1 NANOSLEEP.SYNCS 0x989680 ;  /* 0x009896800000995d */ /* 0x004fea0003900000 */
[----:B------:R-:W2:Y:S02]  /*e0a0*/  @!P1 SYNCS.PHASECHK.TRANS64 P1, [R5+URZ+0x2a850], R4 ;  /* 0x02a85004050095a7 */ /* 0x000ea4000802007f */
[----:B--2---:R-:W-:Y:S05]  /*e0b0*/  @!P1 BRA `(.L_x_213) ;  /* 0xfffffffc00ec9947 */ /* 0x004fea000383ffff */
[----:B------:R-:W-:Y:S05]  /*e0c0*/  BRA `(.L_x_212) ;  /* 0xffffff80007c7947 */ /* 0x000fea000383ffff */
.L_x_256:
[----:B------:R-:W0:Y:S01]  /*e0d0*/  S2R R20, SR_TID.X ;  /* 0x0000000000147919 */ /* 0x000e220000002100 */
[----:B------:R-:W-:Y:S01]  /*e0e0*/  BSSY B0, `(.L_x_322) ;  /* 0x000000a000007945 */ /* 0x000fe20003800000 */
[----:B------:R-:W-:Y:S02]  /*e0f0*/  IMAD.MOV.U32 R12, RZ, RZ, RZ ;  /* 0x000000ffff0c7224 */ /* 0x000fe400078e00ff */
[----:B------:R-:W-:Y:S02]  /*e100*/  IMAD.MOV.U32 R11, RZ, RZ, 0x1f ;  /* 0x0000001fff0b7424 */ /* 0x000fe400078e00ff */
[----:B------:R-:W-:Y:S01]  /*e110*/  IMAD.MOV.U32 R15, RZ, RZ, -0x1 ;  /* 0xffffffffff0f7424 */ /* 0x000fe200078e00ff */
[----:B0-----:R-:W-:-:S04]  /*e120*/  SHF.R.U32.HI R9, RZ, 0x5, R20 ;  /* 0x00000005ff097819 */ /* 0x001fc80000011614 */
[----:B------:R-:W-:-:S04]  /*e130*/  LOP3.LUT R9, R9, 0x3, RZ, 0xc0, !PT ;  /* 0x0000000309097812 */ /* 0x000fc800078ec0ff */
[----:B------:R-:W-:-:S07]  /*e140*/  MOV R13, R9 ;  /* 0x00000009000d7202 */ /* 0x000fce0000000f00 */
[----:B-----5:R-:W-:Y:S05]  /*e150*/  WARPSYNC.COLLECTIVE R15, `(.L_x_323) ;  /* 0x000000000f087348 */ /* 0x020fea0003c00000 */
[----:B------:R0:W1:Y:S02]  /*e160*/  SHFL.IDX P6, R14, R13, R12, R11 ;  /* 0x0000000c0d0e7389 */ /* 0x00006400000c000b */
[----:B01---5:R-:W-:Y:S01]  /*e170*/  ENDCOLLECTIVE ;  /* 0x000000000000791b */ /* 0x023fe20003800000 */
.L_x_323:
[----:B------:R-:W-:Y:S05]  /*e180*/  BSYNC B0 ;  /* 0x0000000000007941 */ /* 0x000fea0003800000 */
.L_x_322:
[----:B------:R-:W-:Y:S05]  /*e190*/  BRA `(.L_x_324) ;  /* 0xffffffc000807947 */ /* 0x000fea000383ffff */
.L_x_259:
[----:B0-----:R0:W1:Y:S02]  /*e1a0*/  SYNCS.PHASECHK.TRANS64.TRYWAIT P0, [R7+URZ+0x2a840], R2 ;  /* 0x02a84002070075a7 */ /* 0x001064000800017f */
[----:B-1----:R-:W-:Y:S05]  /*e1b0*/  @!P0 NANOSLEEP.SYNCS 0x989680 ;  /* 0x009896800000895d */ /* 0x002fea0003900000 */
[----:B------:R-:W1:Y:S02]  /*e1c0*/  @!P0 SYNCS.PHASECHK.TRANS64 P0, [R7+URZ+0x2a840], R2 ;  /* 0x02a84002070085a7 */ /* 0x000e64000800007f */
[----:B-1----:R-:W-:Y:S05]  /*e1d0*/  @!P0 BRA `(.L_x_259) ;  /* 0xfffffffc00f08947 */ /* 0x002fea000383ffff */
[----:B------:R-:W-:Y:S05]  /*e1e0*/  BRA `(.L_x_325) ;  /* 0xffffffc000ec7947 */ /* 0x000fea000383ffff */
.L_x_260:
[----:B------:R-:W-:Y:S01]  /*e1f0*/  BSSY B0, `(.L_x_326) ;  /* 0x0000008000007945 */ /* 0x000fe20003800000 */
[----:B------:R-:W-:Y:S01]  /*e200*/  MOV R13, R0 ;  /* 0x00000000000d7202 */ /* 0x000fe20000000f00 */
[----:B------:R-:W-:Y:S02]  /*e210*/  IMAD.MOV.U32 R12, RZ, RZ, RZ ;  /* 0x000000ffff0c7224 */ /* 0x000fe400078e00ff */
[----:B------:R-:W-:Y:S02]  /*e220*/  IMAD.MOV.U32 R11, RZ, RZ, 0x181f ;  /* 0x0000181fff0b7424 */ /* 0x000fe400078e00ff */
[----:B------:R-:W-:-:S07]  /*e230*/  IMAD.MOV.U32 R15, RZ, RZ, -0x1 ;  /* 0xffffffffff0f7424 */ /* 0x000fce00078e00ff */
[----:B------:R-:W-:Y:S05]  /*e240*/  WARPSYNC.COLLECTIVE R15, `(.L_x_327) ;  /* 0x000000000f087348 */ /* 0x000fea0003c00000 */
[----:B------:R0:W1:Y:S02]  /*e250*/  SHFL.IDX P6, R14, R13, R12, R11 ;  /* 0x0000000c0d0e7389 */ /* 0x00006400000c000b */
[----:B01----:R-:W-:Y:S01]  /*e260*/  ENDCOLLECTIVE ;  /* 0x000000000000791b */ /* 0x003fe20003800000 */
.L_x_327:
[----:B------:R-:W-:Y:S05]  /*e270*/  BSYNC B0 ;  /* 0x0000000000007941 */ /* 0x000fea0003800000 */
.L_x_326:
[----:B------:R-:W-:Y:S01]  /*e280*/  IMAD.MOV.U32 R13, RZ, RZ, R4 ;  /* 0x000000ffff0d7224 */ /* 0x000fe200078e0004 */
[----:B------:R-:W-:Y:S01]  /*e290*/  MOV R15, 0xffffffff ;  /* 0xffffffff000f7802 */ /* 0x000fe20000000f00 */
[----:B------:R-:W-:Y:S01]  /*e2a0*/  IMAD.MOV.U32 R12, RZ, RZ, RZ ;  /* 0x000000ffff0c7224 */ /* 0x000fe200078e00ff */
[----:B------:R-:W-:Y:S01]  /*e2b0*/  MOV R2, R14 ;  /* 0x0000000e00027202 */ /* 0x000fe20000000f00 */
[----:B------:R-:W-:Y:S02]  /*e2c0*/  IMAD.MOV.U32 R11, RZ, RZ, 0x181f ;  /* 0x0000181fff0b7424 */ /* 0x000fe400078e00ff */
[----:B------:R-:W-:-:S07]  /*e2d0*/  @P0 IMAD R8, R5, 0x2, R22 ;  /* 0x0000000205080824 */ /* 0x000fce00078e0216 */
[----:B------:R-:W-:Y:S05]  /*e2e0*/  WARPSYNC.COLLECTIVE R15, `(.L_x_328) ;  /* 0x000000000f087348 */ /* 0x000fea0003c00000 */
[----:B------:R0:W1:Y:S02]  /*e2f0*/  SHFL.IDX P6, R14, R13, R12, R11 ;  /* 0x0000000c0d0e7389 */ /* 0x00006400000c000b */
[----:B01----:R-:W-:Y:S01]  /*e300*/  ENDCOLLECTIVE ;  /* 0x000000000000791b */ /* 0x003fe20003800000 */
.L_x_328:
[----:B------:R-:W-:Y:S01]  /*e310*/  MOV R13, R0 ;  /* 0x00000000000d7202 */ /* 0x000fe20000000f00 */
[----:B------:R-:W-:Y:S02]  /*e320*/  IMAD.MOV.U32 R12, RZ, RZ, 0x1 ;  /* 0x00000001ff0c7424 */ /* 0x000fe400078e00ff */
[----:B------:R-:W-:-:S07]  /*e330*/  IMAD.MOV.U32 R3, RZ, RZ, R14 ;  /* 0x000000ffff037224 */ /* 0x000fce00078e000e */
[----:B------:R-:W-:Y:S05]  /*e340*/  WARPSYNC.COLLECTIVE R15, `(.L_x_329) ;  /* 0x000000000f087348 */ /* 0x000fea0003c00000 */
[----:B------:R0:W1:Y:S02]  /*e350*/  SHFL.IDX P6, R14, R13, R12, R11 ;  /* 0x0000000c0d0e7389 */ /* 0x00006400000c000b */
[----:B01----:R-:W-:Y:S01]  /*e360*/  ENDCOLLECTIVE ;  /* 0x000000000000791b */ /* 0x003fe20003800000 */
.L_x_329:
[----:B------:R-:W-:-:S05]  /*e370*/  @P0 LEA R3, P1, R9, R3, 0x1 ;  /* 0x0000000309030211 */ /* 0x000fca00078208ff */
[----:B------:R-:W-:Y:S01]  /*e380*/  @P0 IMAD.X R2, RZ, RZ, R2, P1 ;  /* 0x000000ffff020224 */ /* 0x000fe200008e0602 */
[----:B------:R-:W-:-:S04]  /*e390*/  ISETP.GE.AND P1, PT, R6, 0x11, PT ;  /* 0x000000110600780c */ /* 0x000fc80003f26270 */
[----:B------:R-:W-:Y:S01]  /*e3a0*/  @P0 LOP3.LUT R3, R3, R2, RZ, 0x3c, !PT ;  /* 0x0000000203030212 */ /* 0x000fe200078e3cff */
[----:B------:R-:W-:-:S03]  /*e3b0*/  IMAD.MOV.U32 R13, RZ, RZ, R4 ;  /* 0x000000ffff0d7224 */ /* 0x000fc600078e0004 */
[----:B------:R-:W-:-:S04]  /*e3c0*/  @P0 LOP3.LUT R2, R3, R2, RZ, 0x3c, !PT ;  /* 0x0000000203020212 */ /* 0x000fc800078e3cff */
[----:B------:R-:W-:-:S05]  /*e3d0*/  @P0 LOP3.LUT R3, R3, R2, RZ, 0x3c, !PT ;  /* 0x0000000203030212 */ /* 0x000fca00078e3cff */
[----:B------:R-:W-:Y:S01]  /*e3e0*/  @!PT LDS RZ, [RZ] ;  /* 0x00000000fffff984 */ /* 0x000fe20000000800 */
[----:B------:R-:W-:Y:S01]  /*e3f0*/  @!PT LDS RZ, [RZ] ;  /* 0x00000000fffff984 */ /* 0x000fe20000000800 */
[----:B------:R-:W-:Y:S01]  /*e400*/  @!PT LDS RZ, [RZ] ;  /* 0x00000000fffff984 */ /* 0x000fe20000000800 */
[----:B------:R-:W-:Y:S04]  /*e410*/  @P0 LDGSTS.E.BYPASS.LTC128B.128 [R8+0x18400], desc[UR36][R2.64], !P4 ;  /* 0x1840000002080fae */ /* 0x000fe8000e101d64 */
[----:B------:R-:W-:Y:S04]  /*e420*/  @P0 LDGSTS.E.BYPASS.LTC128B.128 [R8+0x1b400], desc[UR36][R2.64+0x80], !P3 ;  /* 0x1b40008002080fae */ /* 0x000fe8000d901d64 */
[----:B------:R0:W-:Y:S02]  /*e430*/  @P0 LDGSTS.E.BYPASS.LTC128B.128 [R8+0x1e400], desc[UR36][R2.64+0x100], !P2 ;  /* 0x1e40010002080fae */ /* 0x0001e4000d101d64 */
[----:B0-----:R-:W-:-:S07]  /*e440*/  IMAD.MOV.U32 R2, RZ, RZ, R14 ;  /* 0x000000ffff027224 */ /* 0x001fce00078e000e */
[----:B------:R-:W-:Y:S05]  /*e450*/  WARPSYNC.COLLECTIVE R15, `(.L_x_330) ;  /* 0x000000000f087348 */ /* 0x000fea0003c00000 */
[----:B------:R0:W1:Y:S02]  /*e460*/  SHFL.IDX P6, R14, R13, R12, R11 ;  /* 0x0000000c0d0e7389 */ /* 0x00006400000c000b */
[----:B01----:R-:W-:Y:S01]  /*e470*/  ENDCOLLECTIVE ;  /* 0x000000000000791b */ /* 0x003fe20003800000 */
.L_x_330:
[----:B------:R-:W-:Y:S02]  /*e480*/  @P1 IMAD R8, R5, 0x2, R22 ;  /* 0x0000000205081824 */ /* 0x000fe400078e0216 */
[----:B------:R-:W-:Y:S01]  /*e490*/  IMAD.MOV.U32 R13, RZ, RZ, R0 ;  /* 0x000000ffff0d7224 */ /* 0x000fe200078e0000 */
[----:B------:R-:W-:Y:S02]  /*e4a0*/  MOV R12, 0x2 ;  /* 0x00000002000c7802 */ /* 0x000fe40000000f00 */
[----:B------:R-:W-:-:S07]  /*e4b0*/  MOV R3, R14 ;  /* 0x0000000e00037202 */ /* 0x000fce0000000f00 */
[----:B------:R-:W-:Y:S05]  /*e4c0*/  WARPSYNC.COLLECTIVE R15, `(.L_x_331) ;  /* 0x000000000f087348 */ /* 0x000fea0003c00000 */
[----:B------:R0:W1:Y:S02]  /*e4d0*/  SHFL.IDX P6, R14, R13, R12, R11 ;  /* 0x0000000c0d0e7389 */ /* 0x00006400000c000b */
[----:B01----:R-:W-:Y:S01]  /*e4e0*/  ENDCOLLECTIVE ;  /* 0x000000000000791b */ /* 0x003fe20003800000 */
.L_x_331:
[----:B------:R-:W-:-:S05]  /*e4f0*/  @P1 LEA R3, P0, R9, R3, 0x1 ;  /* 0x0000000309031211 */ /* 0x000fca00078008ff */
[----:B------:R-:W-:-:S05]  /*e500*/  @P1 IMAD.X R2, RZ, RZ, R2, P0 ;  /* 0x000000ffff021224 */ /* 0x000fca00000e0602 */
        /* <DEDUP_REMOVED lines=9> */
[----:B------:R0:W-:Y:S01]  /*e5a0*/  @P1 LDGSTS.E.BYPASS.LTC128B.128 [R8+0x1ec00], desc[UR36][R2.64+0x100], !P2 ;  /* 0x1ec0010002081fae */ /* 0x0001e2000d101d64 */
[----:B------:R-:W-:Y:S01]  /*e5b0*/  ISETP.GE.AND P1, PT, R6, 0x21, PT ;  /* 0x000000210600780c */ /* 0x000fe20003f26270 */
[----:B0-----:R-:W-:-:S12]  /*e5c0*/  IMAD.MOV.U32 R2, RZ, RZ, R14 ;  /* 0x000000ffff027224 */ /* 0x001fd800078e000e */
[----:B------:R-:W-:Y:S05]  /*e5d0*/  WARPSYNC.COLLECTIVE R15, `(.L_x_332) ;  /* 0x000000000f087348 */ /* 0x000fea0003c00000 */
[----:B------:R0:W1:Y:S02]  /*e5e0*/  SHFL.IDX P6, R14, R13, R12, R11 ;  /* 0x0000000c0d0e7389 */ /* 0x00006400000c000b */
[----:B01----:R-:W-:Y:S01]  /*e5f0*/  ENDCOLLECTIVE ;  /* 0x000000000000791b */ /* 0x003fe20003800000 */
.L_x_332:
[----:B------:R-:W-:Y:S02]  /*e600*/  @P1 IMAD R8, R5, 0x2, R22 ;  /* 0x0000000205081824 */ /* 0x000fe400078e0216 */
[----:B------:R-:W-:Y:S02]  /*e610*/  IMAD.MOV.U32 R13, RZ, RZ, R0 ;  /* 0x000000ffff0d7224 */ /* 0x000fe400078e0000 */
[----:B------:R-:W-:Y:S02]  /*e620*/  IMAD.MOV.U32 R12, RZ, RZ, 0x3 ;  /* 0x00000003ff0c7424 */ /* 0x000fe400078e00ff */
[----:B------:R-:W-:-:S07]  /*e630*/  IMAD.MOV.U32 R3, RZ, RZ, R14 ;  /* 0x000000ffff037224 */ /* 0x000fce00078e000e */
[----:B------:R-:W-:Y:S05]  /*e640*/  WARPSYNC.COLLECTIVE R15, `(.L_x_333) ;  /* 0x000000000f087348 */ /* 0x000fea0003c00000 */
[----:B------:R0:W1:Y:S02]  /*e650*/  SHFL.IDX P6, R14, R13, R12, R11 ;  /* 0x0000000c0d0e7389 */ /* 0x00006400000c000b */
[----:B01----:R-:W-:Y:S01]  /*e660*/  ENDCOLLECTIVE ;  /* 0x000000000000791b */ /* 0x003fe20003800000 */
.L_x_333:
[----:B------:R-:W-:-:S04]  /*e670*/  @P1 LEA R3, P0, R9, R3, 0x1 ;  /* 0x0000000309031211 */ /* 0x000fc800078008ff */
[----:B------:R-:W-:-:S04]  /*e680*/  @P1 IADD3.X R2, RZ, R2, RZ, P0, !PT ;  /* 0x00000002ff021210 */ /* 0x000fc800007fe4ff */
        /* <DEDUP_REMOVED lines=10> */
[----:B------:R-:W-:Y:S02]  /*e730*/  ISETP.GE.AND P1, PT, R6, 0x31, PT ;  /* 0x000000310600780c */ /* 0x000fe40003f26270 */
[----:B0-----:R-:W-:-:S11]  /*e740*/  MOV R2, R14 ;  /* 0x0000000e00027202 */ /* 0x001fd60000000f00 */
[----:B------:R-:W-:Y:S05]  /*e750*/  WARPSYNC.COLLECTIVE R15, `(.L_x_334) ;  /* 0x000000000f087348 */ /* 0x000fea0003c00000 */
[----:B------:R0:W1:Y:S02]  /*e760*/  SHFL.IDX P6, R14, R13, R12, R11 ;  /* 0x0000000c0d0e7389 */ /* 0x00006400000c000b */
[----:B01----:R-:W-:Y:S01]  /*e770*/  ENDCOLLECTIVE ;  /* 0x000000000000791b */ /* 0x003fe20003800000 */
.L_x_334:
[----:B------:R-:W-:Y:S01]  /*e780*/  @P1 LEA R8, R5, R22, 0x1 ;  /* 0x0000001605081211 */ /* 0x000fe200078e08ff */
[----:B------:R-:W-:Y:S02]  /*e790*/  IMAD.MOV.U32 R13, RZ, RZ, R0 ;  /* 0x000000ffff0d7224 */ /* 0x000fe400078e0000 */
[----:B------:R-:W-:Y:S02]  /*e7a0*/  IMAD.MOV.U32 R12, RZ, RZ, 0x4 ;  /* 0x00000004ff0c7424 */ /* 0x000fe400078e00ff */
[----:B------:R-:W-:-:S07]  /*e7b0*/  IMAD.MOV.U32 R3, RZ, RZ, R14 ;  /* 0x000000ffff037224 */ /* 0x000fce00078e000e */
[----:B------:R-:W-:Y:S05]  /*e7c0*/  WARPSYNC.COLLECTIVE R15, `(.L_x_335) ;  /* 0x000000000f087348 */ /* 0x000fea0003c00000 */
[----:B------:R0:W1:Y:S02]  /*e7d0*/  SHFL.IDX P6, R14, R13, R12, R11 ;  /* 0x0000000c0d0e7389 */ /* 0x00006400000c000b */
[----:B01----:R-:W-:Y:S01]  /*e7e0*/  ENDCOLLECTIVE ;  /* 0x000000000000791b */ /* 0x003fe20003800000 */
.L_x_335:
[----:B------:R-:W-:-:S05]  /*e7f0*/  @P1 LEA R3, P0, R9, R3, 0x1 ;  /* 0x0000000309031211 */ /* 0x000fca00078008ff */
[----:B------:R-:W-:-:S05]  /*e800*/  @P1 IMAD.X R2, RZ, RZ, R2, P0 ;  /* 0x000000ffff021224 */ /* 0x000fca00000e0602 */
[----:B------:R-:W-:Y:S02]  /*e810*/  @P1 LOP3.LUT R3, R3, R2, RZ, 0x3c, !PT ;  /* 0x0000000203031212 */ /* 0x000fe400078e3cff */
[----:B------:R-:W-:Y:S02]  /*e820*/  MOV R13, R4 ;  /* 0x00000004000d7202 */ /* 0x000fe40000000f00 */
        /* <DEDUP_REMOVED lines=13> */
.L_x_336:
[----:B------:R-:W-:Y:S01]  /*e900*/  @P1 IMAD R8, R5, 0x2, R22 ;  /* 0x0000000205081824 */ /* 0x000fe200078e0216 */
[----:B------:R-:W-:Y:S01]  /*e910*/  MOV R13, R0 ;  /* 0x00000000000d7202 */ /* 0x000fe20000000f00 */
[----:B------:R-:W-:Y:S02]  /*e920*/  IMAD.MOV.U32 R12, RZ, RZ, 0x5 ;  /* 0x00000005ff0c7424 */ /* 0x000fe400078e00ff */
[----:B------:R-:W-:-:S07]  /*e930*/  IMAD.MOV.U32 R3, RZ, RZ, R14 ;  /* 0x000000ffff037224 */ /* 0x000fce00078e000e */
[----:B------:R-:W-:Y:S05]  /*e940*/  WARPSYNC.COLLECTIVE R15, `(.L_x_337) ;  /* 0x000000000f087348 */ /* 0x000fea0003c00000 */
[----:B------:R0:W1:Y:S02]  /*e950*/  SHFL.IDX P6, R14, R13, R12, R11 ;  /* 0x0000000c0d0e7389 */ /* 0x00006400000c000b */
[----:B01----:R-:W-:Y:S01]  /*e960*/  ENDCOLLECTIVE ;  /* 0x000000000000791b */ /* 0x003fe20003800000 */
.L_x_337:
[----:B------:R-:W-:-:S05]  /*e970*/  @P1 LEA R3, P0, R9, R3, 0x1 ;  /* 0x0000000309031211 */ /* 0x000fca00078008ff */
[----:B------:R-:W-:-:S05]  /*e980*/  @P1 IMAD.X R2, RZ, RZ, R2, P0 ;  /* 0x000000ffff021224 */ /* 0x000fca00000e0602 */
[----:B------:R-:W-:Y:S01]  /*e990*/  @P1 LOP3.LUT R3, R3, R2, RZ, 0x3c, !PT ;  /* 0x0000000203031212 */ /* 0x000fe200078e3cff */
[----:B------:R-:W-:-:S03]  /*e9a0*/  IMAD.MOV.U32 R13, RZ, RZ, R4 ;  /* 0x000000ffff0d7224 */ /* 0x000fc600078e0004 */
[----:B------:R-:W-:-:S04]  /*e9b0*/  @P1 LOP3.LUT R2, R3, R2, RZ, 0x3c, !PT ;  /* 0x0000000203021212 */ /* 0x000fc800078e3cff */
[----:B------:R-:W-:Y:S01]  /*e9c0*/  @P1 LOP3.LUT R3, R3, R2, RZ, 0x3c, !PT ;  /* 0x0000000203031212 */ /* 0x000fe200078e3cff */
[----:B------:R-:W-:-:S07]  /*e9d0*/  IMAD.MOV.U32 R0, RZ, RZ, R14 ;  /* 0x000000ffff007224 */ /* 0x000fce00078e000e */
[----:B------:R-:W-:Y:S05]  /*e9e0*/  WARPSYNC.COLLECTIVE R15, `(.L_x_338) ;  /* 0x000000000f087348 */ /* 0x000fea0003c00000 */
[----:B------:R0:W1:Y:S02]  /*e9f0*/  SHFL.IDX P6, R14, R13, R12, R11 ;  /* 0x0000000c0d0e7389 */ /* 0x00006400000c000b */
[----:B01----:R-:W-:Y:S01]  /*ea00*/  ENDCOLLECTIVE ;  /* 0x000000000000791b */ /* 0x003fe20003800000 */
.L_x_338:
[----:B------:R-:W-:Y:S01]  /*ea10*/  @!PT LDS RZ, [RZ] ;  /* 0x00000000fffff984 */ /* 0x000fe20000000800 */
[----:B------:R-:W-:Y:S01]  /*ea20*/  @!PT LDS RZ, [RZ] ;  /* 0x00000000fffff984 */ /* 0x000fe20000000800 */
[----:B------:R-:W-:Y:S01]  /*ea30*/  @!PT LDS RZ, [RZ] ;  /* 0x00000000fffff984 */ /* 0x000fe20000000800 */
[----:B------:R-:W-:Y:S04]  /*ea40*/  @P1 LDGSTS.E.BYPASS.LTC128B.128 [R8+0x1a400], desc[UR36][R2.64], !P4 ;  /* 0x1a40000002081fae */ /* 0x000fe8000e101d64 */
[----:B------:R-:W-:Y:S04]  /*ea50*/  @P1 LDGSTS.E.BYPASS.LTC128B.128 [R8+0x1d400], desc[UR36][R2.64+0x80], !P3 ;  /* 0x1d40008002081fae */ /* 0x000fe8000d901d64 */
[----:B------:R0:W-:Y:S02]  /*ea60*/  @P1 LDGSTS.E.BYPASS.LTC128B.128 [R8+0x20400], desc[UR36][R2.64+0x100], !P2 ;  /* 0x2040010002081fae */ /* 0x0001e4000d101d64 */
[----:B0-----:R-:W-:Y:S01]  /*ea70*/  MOV R2, R14 ;  /* 0x0000000e00027202 */ /* 0x001fe20000000f00 */
[----:B------:R-:W-:Y:S06]  /*ea80*/  BRA `(.L_x_339) ;  /* 0xffffffc000447947 */ /* 0x000fec000383ffff */
.L_x_265:
[----:B------:R-:W-:Y:S01]  /*ea90*/  IMAD.MOV.U32 R13, RZ, RZ, R5 ;  /* 0x000000ffff0d7224 */ /* 0x000fe200078e0005 */
[----:B------:R-:W-:Y:S01]  /*eaa0*/  MOV R15, 0xffffffff ;  /* 0xffffffff000f7802 */ /* 0x000fe20000000f00 */
[----:B------:R-:W-:Y:S01]  /*eab0*/  IMAD.MOV.U32 R12, RZ, RZ, RZ ;  /* 0x000000ffff0c7224 */ /* 0x000fe200078e00ff */
[----:B------:R-:W-:Y:S01]  /*eac0*/  IADD3 R4, R10, R4, RZ ;  /* 0x000000040a047210 */ /* 0x000fe20007ffe0ff */
[----:B------:R-:W-:Y:S02]  /*ead0*/  IMAD.MOV.U32 R11, RZ, RZ, 0x181f ;  /* 0x0000181fff0b7424 */ /* 0x000fe400078e00ff */
[----:B-----5:R-:W-:-:S07]  /*eae0*/  IMAD R6, R17, R8, RZ ;  /* 0x0000000811067224 */ /* 0x020fce00078e02ff */
[----:B------:R-:W-:Y:S05]  /*eaf0*/  WARPSYNC.COLLECTIVE R15, `(.L_x_340) ;  /* 0x000000000f087348 */ /* 0x000fea0003c00000 */
[----:B------:R0:W1:Y:S02]  /*eb00*/  SHFL.IDX P6, R14, R13, R12, R11 ;  /* 0x0000000c0d0e7389 */ /* 0x00006400000c000b */
[----:B01----:R-:W-:Y:S01]  /*eb10*/  ENDCOLLECTIVE ;  /* 0x000000000000791b */ /* 0x003fe20003800000 */
.L_x_340:
[----:B------:R-:W-:Y:S01]  /*eb20*/  ISETP.GE.AND P1, PT, R4, R6, PT ;  /* 0x000000060400720c */ /* 0x000fe20003f26270 */
[----:B------:R-:W-:Y:S02]  /*eb30*/  IMAD.MOV.U32 R13, RZ, RZ, R0 ;  /* 0x000000ffff0d7224 */ /* 0x000fe400078e0000 */
[----:B------:R-:W-:-:S10]  /*eb40*/  IMAD.MOV.U32 R2, RZ, RZ, R14 ;  /* 0x000000ffff027224 */ /* 0x000fd400078e000e */
[----:B------:R-:W-:Y:S05]  /*eb50*/  WARPSYNC.COLLECTIVE R15, `(.L_x_341) ;  /* 0x000000000f087348 */ /* 0x000fea0003c00000 */
[----:B------:R0:W1:Y:S02]  /*eb60*/  SHFL.IDX P6, R14, R13, R12, R11 ;  /* 0x0000000c0d0e7389 */ /* 0x00006400000c000b */
[----:B01----:R-:W-:Y:S01]  /*eb70*/  ENDCOLLECTIVE ;  /* 0x000000000000791b */ /* 0x003fe20003800000 */
.L_x_341:
[----:B------:R-:W-:Y:S01]  /*eb80*/  MOV R13, R5 ;  /* 0x00000005000d7202 */ /* 0x000fe20000000f00 */
[----:B------:R-:W-:Y:S02]  /*eb90*/  IMAD.MOV.U32 R12, RZ, RZ, 0x1 ;  /* 0x00000001ff0c7424 */ /* 0x000fe400078e00ff */
[----:B------:R-:W-:-:S07]  /*eba0*/  IMAD.MOV.U32 R3, RZ, RZ, R14 ;  /* 0x000000ffff037224 */ /* 0x000fce00078e000e */
[----:B------:R-:W-:Y:S05]  /*ebb0*/  WARPSYNC.COLLECTIVE R15, `(.L_x_342) ;  /* 0x000000000f087348 */ /* 0x000fea0003c00000 */
[----:B------:R0:W1:Y:S02]  /*ebc0*/  SHFL.IDX P6, R14, R13, R12, R11 ;  /* 0x0000000c0d0e7389 */ /* 0x00006400000c000b */
[----:B01----:R-:W-:Y:S01]  /*ebd0*/  ENDCOLLECTIVE ;  /* 0x000000000000791b */ /* 0x003fe20003800000 */
.L_x_342:
[----:B------:R-:W-:-:S05]  /*ebe0*/  @!P1 LEA R7, P4, R9, R3, 0x1 ;  /* 0x0000000309079211 */ /* 0x000fca00078808ff */
[----:B------:R-:W-:Y:S02]  /*ebf0*/  @!P1 IMAD.X R3, RZ, RZ, R2, P4 ;  /* 0x000000ffff039224 */ /* 0x000fe400020e0602 */
[----:B------:R-:W-:Y:S02]  /*ec00*/  @!P1 IMAD.MOV.U32 R2, RZ, RZ, R7 ;  /* 0x000000ffff029224 */ /* 0x000fe400078e0007 */
[----:B------:R-:W-:Y:S02]  /*ec10*/  VIADD R7, R4, 0x10 ;  /* 0x0000001004077836 */ /* 0x000fe40000000000 */
[----:B------:R-:W-:Y:S01]  /*ec20*/  IMAD.MOV.U32 R13, RZ, RZ, R0 ;  /* 0x000000ffff0d7224 */ /* 0x000fe200078e0000 */
[----:B------:R-:W-:Y:S01]  /*ec30*/  @!PT LDS RZ, [RZ] ;  /* 0x00000000fffff984 */ /* 0x000fe20000000800 */
[----:B------:R-:W-:Y:S01]  /*ec40*/  @!PT LDS RZ, [RZ] ;  /* 0x00000000fffff984 */ /* 0x000fe20000000800 */
[----:B------:R-:W-:Y:S01]  /*ec50*/  @!PT LDS RZ, [RZ] ;  /* 0x00000000fffff984 */ /* 0x000fe20000000800 */
[----:B------:R-:W-:Y:S04]  /*ec60*/  @!P1 LDGSTS.E.BYPASS.LTC128B.128 [R34+0xc400], desc[UR36][R2.64], !P3 ;  /* 0x0c40000002229fae */ /* 0x000fe8000d901d64 */
[----:B------:R-:W-:Y:S04]  /*ec70*/  @!P1 LDGSTS.E.BYPASS.LTC128B.128 [R34+0x10400], desc[UR36][R2.64+0x80], !P2 ;  /* 0x1040008002229fae */ /* 0x000fe8000d101d64 */
[----:B------:R0:W-:Y:S01]  /*ec80*/  @!P1 LDGSTS.E.BYPASS.LTC128B.128 [R34+0x14400], desc[UR36][R2.64+0x100], !P0 ;  /* 0x1440010002229fae */ /* 0x0001e2000c101d64 */
[----:B------:R-:W-:Y:S01]  /*ec90*/  ISETP.GE.AND P1, PT, R7, R6, PT ;  /* 0x000000060700720c */ /* 0x000fe20003f26270 */
[----:B0-----:R-:W-:-:S12]  /*eca0*/  IMAD.MOV.U32 R2, RZ, RZ, R14 ;  /* 0x000000ffff027224 */ /* 0x001fd800078e000e */
[----:B------:R-:W-:Y:S05]  /*ecb0*/  WARPSYNC.COLLECTIVE R15, `(.L_x_343) ;  /* 0x000000000f087348 */ /* 0x000fea0003c00000 */
[----:B------:R0:W1:Y:S02]  /*ecc0*/  SHFL.IDX P6, R14, R13, R12, R11 ;  /* 0x0000000c0d0e7389 */ /* 0x00006400000c000b */
[----:B01----:R-:W-:Y:S01]  /*ecd0*/  ENDCOLLECTIVE ;  /* 0x000000000000791b */ /* 0x003fe20003800000 */
.L_x_343:
[----:B------:R-:W-:Y:S02]  /*ece0*/  IMAD.MOV.U32 R13, RZ, RZ, R5 ;  /* 0x000000ffff0d7224 */ /* 0x000fe400078e0005 */
[----:B------:R-:W-:Y:S01]  /*ecf0*/  IMAD.MOV.U32 R12, RZ, RZ, 0x2 ;  /* 0x00000002ff0c7424 */ /* 0x000fe200078e00ff */
[----:B------:R-:W-:-:S07]  /*ed00*/  MOV R3, R14 ;  /* 0x0000000e00037202 */ /* 0x000fce0000000f00 */
[----:B------:R-:W-:Y:S05]  /*ed10*/  WARPSYNC.COLLECTIVE R15, `(.L_x_344) ;  /* 0x000000000f087348 */ /* 0x000fea0003c00000 */
[----:B------:R0:W1:Y:S02]  /*ed20*/  SHFL.IDX P6, R14, R13, R12, R11 ;  /* 0x0000000c0d0e7389 */ /* 0x00006400000c000b */
[----:B01----:R-:W-:Y:S01]  /*ed30*/  ENDCOLLECTIVE ;  /* 0x000000000000791b */ /* 0x003fe20003800000 */
.L_x_344:
[----:B------:R-:W-:-:S05]  /*ed40*/  @!P1 LEA R7, P4, R9, R3, 0x1 ;  /* 0x0000000309079211 */ /* 0x000fca00078808ff */
[----:B------:R-:W-:Y:S02]  /*ed50*/  @!P1 IMAD.X R8, RZ, RZ, R2, P4 ;  /* 0x000000ffff089224 */ /* 0x000fe400020e0602 */
[----:B------:R-:W-:Y:S01]  /*ed60*/  @!P1 IMAD.MOV.U32 R2, RZ, RZ, R7 ;  /* 0x000000ffff029224 */ /* 0x000fe200078e0007 */
[----:B------:R-:W-:Y:S01]  /*ed70*/  IADD3 R7, R4, 0x20, RZ ;  /* 0x0000002004077810 */ /* 0x000fe20007ffe0ff */
[----:B------:R-:W-:Y:S01]  /*ed80*/  @!P1 IMAD.MOV.U32 R3, RZ, RZ, R8 ;  /* 0x000000ffff039224 */ /* 0x000fe200078e0008 */
[----:B------:R-:W-:-:S04]  /*ed90*/  MOV R13, R0 ;  /* 0x00000000000d7202 */ /* 0x000fc80000000f00 */
        /* <DEDUP_REMOVED lines=11> */
.L_x_345:
[----:B------:R-:W-:Y:S02]  /*ee50*/  IMAD.MOV.U32 R13, RZ, RZ, R5 ;  /* 0x000000ffff0d7224 */ /* 0x000fe400078e0005 */
[----:B------:R-:W-:Y:S02]  /*ee60*/  IMAD.MOV.U32 R12, RZ, RZ, 0x3 ;  /* 0x00000003ff0c7424 */ /* 0x000fe400078e00ff */
[----:B------:R-:W-:-:S07]  /*ee70*/  IMAD.MOV.U32 R3, RZ, RZ, R14 ;  /* 0x000000ffff037224 */ /* 0x000fce00078e000e */
[----:B------:R-:W-:Y:S05]  /*ee80*/  WARPSYNC.COLLECTIVE R15, `(.L_x_346) ;  /* 0x000000000f087348 */ /* 0x000fea0003c00000 */
[----:B------:R0:W1:Y:S02]  /*ee90*/  SHFL.IDX P6, R14, R13, R12, R11 ;  /* 0x0000000c0d0e7389 */ /* 0x00006400000c000b */
[----:B01----:R-:W-:Y:S01]  /*eea0*/  ENDCOLLECTIVE ;  /* 0x000000000000791b */ /* 0x003fe20003800000 */
.L_x_346:
[----:B------:R-:W-:-:S05]  /*eeb0*/  @!P1 LEA R7, P4, R9, R3, 0x1 ;  /* 0x0000000309079211 */ /* 0x000fca00078808ff */
[----:B------:R-:W-:Y:S02]  /*eec0*/  @!P1 IMAD.X R8, RZ, RZ, R2, P4 ;  /* 0x000000ffff089224 */ /* 0x000fe400020e0602 */
[----:B------:R-:W-:Y:S02]  /*eed0*/  @!P1 IMAD.MOV.U32 R2, RZ, RZ, R7 ;  /* 0x000000ffff029224 */ /* 0x000fe400078e0007 */
[----:B------:R-:W-:Y:S01]  /*eee0*/  VIADD R7, R4, 0x30 ;  /* 0x0000003004077836 */ /* 0x000fe20000000000 */
[----:B------:R-:W-:Y:S01]  /*eef0*/  @!P1 MOV R3, R8 ;  /* 0x0000000800039202 */ /* 0x000fe20000000f00 */
[----:B------:R-:W-:-:S04]  /*ef00*/  IMAD.MOV.U32 R13, RZ, RZ, R0 ;  /* 0x000000ffff0d7224 */ /* 0x000fc800078e0000 */
[----:B------:R-:W-:Y:S01]  /*ef10*/  @!PT LDS RZ, [RZ] ;  /* 0x00000000fffff984 */ /* 0x000fe20000000800 */
[----:B------:R-:W-:Y:S01]  /*ef20*/  @!PT LDS RZ, [RZ] ;  /* 0x00000000fffff984 */ /* 0x000fe20000000800 */
[----:B------:R-:W-:Y:S01]  /*ef30*/  @!PT LDS RZ, [RZ] ;  /* 0x00000000fffff984 */ /* 0x000fe20000000800 */
[----:B------:R-:W-:Y:S04]  /*ef40*/  @!P1 LDGSTS.E.BYPASS.LTC128B.128 [R34+0xd400], desc[UR36][R2.64], !P3 ;  /* 0x0d40000002229fae */ /* 0x000fe8000d901d64 */
[----:B------:R-:W-:Y:S04]  /*ef50*/  @!P1 LDGSTS.E.BYPASS.LTC128B.128 [R34+0x11400], desc[UR36][R2.64+0x80], !P2 ;  /* 0x1140008002229fae */ /* 0x000fe8000d101d64 */
[----:B------:R0:W-:Y:S01]  /*ef60*/  @!P1 LDGSTS.E.BYPASS.LTC128B.128 [R34+0x15400], desc[UR36][R2.64+0x100], !P0 ;  /* 0x1540010002229fae */ /* 0x0001e2000c101d64 */
[----:B------:R-:W-:Y:S02]  /*ef70*/  ISETP.GE.AND P1, PT, R7, R6, PT ;  /* 0x000000060700720c */ /* 0x000fe40003f26270 */
[----:B0-----:R-:W-:-:S11]  /*ef80*/  MOV R2, R14 ;  /* 0x0000000e00027202 */ /* 0x001fd60000000f00 */
[----:B------:R-:W-:Y:S05]  /*ef90*/  WARPSYNC.COLLECTIVE R15, `(.L_x_347) ;  /* 0x000000000f087348 */ /* 0x000fea0003c00000 */
[----:B------:R0:W1:Y:S02]  /*efa0*/  SHFL.IDX P6, R14, R13, R12, R11 ;  /* 0x0000000c0d0e7389 */ /* 0x00006400000c000b */
[----:B01----:R-:W-:Y:S01]  /*efb0*/  ENDCOLLECTIVE ;  /* 0x000000000000791b */ /* 0x003fe20003800000 */
.L_x_347:
[----:B------:R-:W-:Y:S01]  /*efc0*/  IMAD.MOV.U32 R13, RZ, RZ, R5 ;  /* 0x000000ffff0d7224 */ /* 0x000fe200078e0005 */
[----:B------:R-:W-:Y:S01]  /*efd0*/  MOV R12, 0x4 ;  /* 0x00000004000c7802 */ /* 0x000fe20000000f00 */
[----:B------:R-:W-:-:S07]  /*efe0*/  IMAD.MOV.U32 R3, RZ, RZ, R14 ;  /* 0x000000ffff037224 */ /* 0x000fce00078e000e */
[----:B------:R-:W-:Y:S05]  /*eff0*/  WARPSYNC.COLLECTIVE R15, `(.L_x_348) ;  /* 0x000000000f087348 */ /* 0x000fea0003c00000 */
[----:B------:R0:W1:Y:S02]  /*f000*/  SHFL.IDX P6, R14, R13, R12, R11 ;  /* 0x0000000c0d0e7389 */ /* 0x00006400000c000b */
[----:B01----:R-:W-:Y:S01]  /*f010*/  ENDCOLLECTIVE ;  /* 0x000000000000791b */ /* 0x003fe20003800000 */
.L_x_348:
[----:B------:R-:W-:-:S05]  /*f020*/  @!P1 LEA R7, P4, R9, R3, 0x1 ;  /* 0x0000000309079211 */ /* 0x000fca00078808ff */
[----:B------:R-:W-:Y:S01]  /*f030*/  @!P1 IMAD.X R8, RZ, RZ, R2, P4 ;  /* 0x000000ffff089224 */ /* 0x000fe200020e0602 */
[----:B------:R-:W-:Y:S01]  /*f040*/  @!P1 MOV R2, R7 ;  /* 0x0000000700029202 */ /* 0x000fe20000000f00 */
[----:B------:R-:W-:Y:S02]  /*f050*/  VIADD R7, R4, 0x40 ;  /* 0x0000004004077836 */ /* 0x000fe40000000000 */
[----:B------:R-:W-:Y:S02]  /*f060*/  @!P1 IMAD.MOV.U32 R3, RZ, RZ, R8 ;  /* 0x000000ffff039224 */ /* 0x000fe400078e0008 */
[----:B------:R-:W-:-:S03]  /*f070*/  IMAD.MOV.U32 R13, RZ, RZ, R0 ;  /* 0x000000ffff0d7224 */ /* 0x000fc600078e0000 */
        /* <DEDUP_REMOVED lines=11> */
.L_x_349:
[----:B------:R-:W-:Y:S01]  /*f130*/  MOV R13, R5 ;  /* 0x00000005000d7202 */ /* 0x000fe20000000f00 */
[----:B------:R-:W-:Y:S02]  /*f140*/  IMAD.MOV.U32 R12, RZ, RZ, 0x5 ;  /* 0x00000005ff0c7424 */ /* 0x000fe400078e00ff */
[----:B------:R-:W-:-:S07]  /*f150*/  IMAD.MOV.U32 R3, RZ, RZ, R14 ;  /* 0x000000ffff037224 */ /* 0x000fce00078e000e */
[----:B------:R-:W-:Y:S05]  /*f160*/  WARPSYNC.COLLECTIVE R15, `(.L_x_350) ;  /* 0x000000000f087348 */ /* 0x000fea0003c00000 */
[----:B------:R0:W1:Y:S02]  /*f170*/  SHFL.IDX P6, R14, R13, R12, R11 ;  /* 0x0000000c0d0e7389 */ /* 0x00006400000c000b */
[----:B01----:R-:W-:Y:S01]  /*f180*/  ENDCOLLECTIVE ;  /* 0x000000000000791b */ /* 0x003fe20003800000 */
.L_x_350:
[----:B------:R-:W-:-:S04]  /*f190*/  @!P1 LEA R7, P4, R9, R3, 0x1 ;  /* 0x0000000309079211 */ /* 0x000fc800078808ff */
[----:B------:R-:W-:Y:S01]  /*f1a0*/  @!P1 IADD3.X R8, RZ, R2, RZ, P4, !PT ;  /* 0x00000002ff089210 */ /* 0x000fe200027fe4ff */
[----:B------:R-:W-:Y:S02]  /*f1b0*/  @!P1 IMAD.MOV.U32 R2, RZ, RZ, R7 ;  /* 0x000000ffff029224 */ /* 0x000fe400078e0007 */
        /* <DEDUP_REMOVED lines=14> */
.L_x_351:
[----:B------:R-:W-:Y:S02]  /*f2a0*/  IMAD.MOV.U32 R13, RZ, RZ, R5 ;  /* 0x000000ffff0d7224 */ /* 0x000fe400078e0005 */
[----:B------:R-:W-:Y:S01]  /*f2b0*/  IMAD.MOV.U32 R12, RZ, RZ, 0x6 ;  /* 0x00000006ff0c7424 */ /* 0x000fe200078e00ff */
[----:B------:R-:W-:-:S07]  /*f2c0*/  MOV R3, R14 ;  /* 0x0000000e00037202 */ /* 0x000fce0000000f00 */
[----:B------:R-:W-:Y:S05]  /*f2d0*/  WARPSYNC.COLLECTIVE R15, `(.L_x_352) ;  /* 0x000000000f087348 */ /* 0x000fea0003c00000 */
[----:B------:R0:W1:Y:S02]  /*f2e0*/  SHFL.IDX P6, R14, R13, R12, R11 ;  /* 0x0000000c0d0e7389 */ /* 0x00006400000c000b */
[----:B01----:R-:W-:Y:S01]  /*f2f0*/  ENDCOLLECTIVE ;  /* 0x000000000000791b */ /* 0x003fe20003800000 */
.L_x_352:
        /* <DEDUP_REMOVED lines=17> */
.L_x_353:
[----:B------:R-:W-:Y:S02]  /*f410*/  IMAD.MOV.U32 R13, RZ, RZ, R5 ;  /* 0x000000ffff0d7224 */ /* 0x000fe400078e0005 */
[----:B------:R-:W-:Y:S02]  /*f420*/  IMAD.MOV.U32 R12, RZ, RZ, 0x7 ;  /* 0x00000007ff0c7424 */ /* 0x000fe400078e00ff */
[----:B------:R-:W-:-:S07]  /*f430*/  IMAD.MOV.U32 R3, RZ, RZ, R14 ;  /* 0x000000ffff037224 */ /* 0x000fce00078e000e */
[----:B------:R-:W-:Y:S05]  /*f440*/  WARPSYNC.COLLECTIVE R15, `(.L_x_354) ;  /* 0x000000000f087348 */ /* 0x000fea0003c00000 */
[----:B------:R0:W1:Y:S02]  /*f450*/  SHFL.IDX P6, R14, R13, R12, R11 ;  /* 0x0000000c0d0e7389 */ /* 0x00006400000c000b */
[----:B01----:R-:W-:Y:S01]  /*f460*/  ENDCOLLECTIVE ;  /* 0x000000000000791b */ /* 0x003fe20003800000 */
.L_x_354:
[----:B------:R-:W-:-:S05]  /*f470*/  @!P1 LEA R7, P4, R9, R3, 0x1 ;  /* 0x0000000309079211 */ /* 0x000fca00078808ff */
[----:B------:R-:W-:Y:S02]  /*f480*/  @!P1 IMAD.X R8, RZ, RZ, R2, P4 ;  /* 0x000000ffff089224 */ /* 0x000fe400020e0602 */
[----:B------:R-:W-:-:S03]  /*f490*/  @!P1 IMAD.MOV.U32 R2, RZ, RZ, R7 ;  /* 0x000000ffff029224 */ /* 0x000fc600078e0007 */
[----:B------:R-:W-:Y:S02]  /*f4a0*/  @!P1 MOV R3, R8 ;  /* 0x0000000800039202 */ /* 0x000fe40000000f00 */
[----:B------:R-:W-:-:S03]  /*f4b0*/  MOV R13, R0 ;  /* 0x00000000000d7202 */ /* 0x000fc60000000f00 */
[----:B------:R-:W-:Y:S01]  /*f4c0*/  @!PT LDS RZ, [RZ] ;  /* 0x00000000fffff984 */ /* 0x000fe20000000800 */
[----:B------:R-:W-:Y:S01]  /*f4d0*/  @!PT LDS RZ, [RZ] ;  /* 0x00000000fffff984 */ /* 0x000fe20000000800 */
[----:B------:R-:W-:Y:S01]  /*f4e0*/  @!PT LDS RZ, [RZ] ;  /* 0x00000000fffff984 */ /* 0x000fe20000000800 */
[----:B------:R0:W-:Y:S04]  /*f4f0*/  @!P1 LDGSTS.E.BYPASS.LTC128B.128 [R34+0xf400], desc[UR36][R2.64], !P3 ;  /* 0x0f40000002229fae */ /* 0x0001e8000d901d64 */
[----:B------:R0:W-:Y:S01]  /*f500*/  @!P1 LDGSTS.E.BYPASS.LTC128B.128 [R34+0x13400], desc[UR36][R2.64+0x80], !P2 ;  /* 0x1340008002229fae */ /* 0x0001e2000d101d64 */
[----:B------:R-:W-:-:S03]  /*f510*/  IMAD.MOV.U32 R5, RZ, RZ, R14 ;  /* 0x000000ffff057224 */ /* 0x000fc600078e000e */
[----:B------:R0:W-:Y:S04]  /*f520*/  @!P1 LDGSTS.E.BYPASS.LTC128B.128 [R34+0x17400], desc[UR36][R2.64+0x100], !P0 ;  /* 0x1740010002229fae */ /* 0x0001e8000c101d64 */
[----:B0-----:R-:W-:Y:S05]  /*f530*/  WARPSYNC.COLLECTIVE R15, `(.L_x_355) ;  /* 0x000000000f087348 */ /* 0x001fea0003c00000 */
[----:B------:R1:W2:Y:S02]  /*f540*/  SHFL.IDX P6, R14, R13, R12, R11 ;  /* 0x0000000c0d0e7389 */ /* 0x0002a400000c000b */
[----:B012---:R-:W-:Y:S01]  /*f550*/  ENDCOLLECTIVE ;  /* 0x000000000000791b */ /* 0x007fe20003800000 */
.L_x_355:
[----:B------:R-:W-:Y:S05]  /*f560*/  BRA `(.L_x_356) ;  /* 0xffffffc000a87947 */ /* 0x000fea000383ffff */
.L_x_270:
[----:B0-----:R0:W1:Y:S02]  /*f570*/  SYNCS.PHASECHK.TRANS64.TRYWAIT P0, [R22+URZ+0x2a820], R3 ;  /* 0x02a82003160075a7 */ /* 0x001064000800017f */
[----:B-1----:R-:W-:Y:S05]  /*f580*/  @!P0 NANOSLEEP.SYNCS 0x989680 ;  /* 0x009896800000895d */ /* 0x002fea0003900000 */
[----:B------:R-:W1:Y:S02]  /*f590*/  @!P0 SYNCS.PHASECHK.TRANS64 P0, [R22+URZ+0x2a820], R3 ;  /* 0x02a82003160085a7 */ /* 0x000e64000800007f */
[----:B-1----:R-:W-:Y:S05]  /*f5a0*/  @!P0 BRA `(.L_x_270) ;  /* 0xfffffffc00f08947 */ /* 0x002fea000383ffff */
[----:B------:R-:W-:Y:S05]  /*f5b0*/  BRA `(.L_x_357) ;  /* 0xffffffc400187947 */ /* 0x000fea000383ffff */
.L_x_275:
[----:B0-----:R0:W1:Y:S02]  /*f5c0*/  SYNCS.PHASECHK.TRANS64.TRYWAIT P0, [R6+URZ+0x2a840], R3 ;  /* 0x02a84003060075a7 */ /* 0x001064000800017f */
[----:B-1----:R-:W-:Y:S05]  /*f5d0*/  @!P0 NANOSLEEP.SYNCS 0x989680 ;  /* 0x009896800000895d */ /* 0x002fea0003900000 */
[----:B------:R-:W1:Y:S02]  /*f5e0*/  @!P0 SYNCS.PHASECHK.TRANS64 P0, [R6+URZ+0x2a840], R3 ;  /* 0x02a84003060085a7 */ /* 0x000e64000800007f */
[----:B-1----:R-:W-:Y:S05]  /*f5f0*/  @!P0 BRA `(.L_x_275) ;  /* 0xfffffffc00f08947 */ /* 0x002fea000383ffff */
[----:B------:R-:W-:Y:S05]  /*f600*/  BRA `(.L_x_358) ;  /* 0xffffffc400e47947 */ /* 0x000fea000383ffff */
.L_x_276:
[----:B------:R-:W-:Y:S01]  /*f610*/  BSSY B1, `(.L_x_359) ;  /* 0x0000008000017945 */ /* 0x000fe20003800000 */
[----:B------:R-:W-:Y:S01]  /*f620*/  IMAD.MOV.U32 R13, RZ, RZ, R5 ;  /* 0x000000ffff0d7224 */ /* 0x000fe200078e0005 */
[----:B------:R-:W-:Y:S01]  /*f630*/  MOV R15, 0xffffffff ;  /* 0xffffffff000f7802 */ /* 0x000fe20000000f00 */
[----:B------:R-:W-:Y:S02]  /*f640*/  IMAD.MOV.U32 R12, RZ, RZ, RZ ;  /* 0x000000ffff0c7224 */ /* 0x000fe400078e00ff */
[----:B------:R-:W-:-:S07]  /*f650*/  IMAD.MOV.U32 R11, RZ, RZ, 0x181f ;  /* 0x0000181fff0b7424 */ /* 0x000fce00078e00ff */
[----:B------:R-:W-:Y:S05]  /*f660*/  WARPSYNC.COLLECTIVE R15, `(.L_x_360) ;  /* 0x000000000f087348 */ /* 0x000fea0003c00000 */
[----:B------:R0:W1:Y:S02]  /*f670*/  SHFL.IDX P6, R14, R13, R12, R11 ;  /* 0x0000000c0d0e7389 */ /* 0x00006400000c000b */
[----:B01----:R-:W-:Y:S01]  /*f680*/  ENDCOLLECTIVE ;  /* 0x000000000000791b */ /* 0x003fe20003800000 */
.L_x_360:
[----:B------:R-:W-:Y:S05]  /*f690*/  BSYNC B1 ;  /* 0x0000000000017941 */ /* 0x000fea0003800000 */
.L_x_359:
[----:B------:R-:W0:Y:S01]  /*f6a0*/  S2R R35, SR_TID.X ;  /* 0x0000000000237919 */ /* 0x000e220000002100 */
[----:B------:R-:W-:Y:S01]  /*f6b0*/  IMAD.MOV.U32 R13, RZ, RZ, R9 ;  /* 0x000000ffff0d7224 */ /* 0x000fe200078e0009 */
[----:B------:R-:W-:Y:S01]  /*f6c0*/  MOV R11, 0x181f ;  /* 0x0000181f000b7802 */ /* 0x000fe20000000f00 */
[----:B------:R-:W-:Y:S02]  /*f6d0*/  IMAD.MOV.U32 R12, RZ, RZ, RZ ;  /* 0x000000ffff0c7224 */ /* 0x000fe400078e00ff */
[----:B------:R-:W-:Y:S02]  /*f6e0*/  IMAD.MOV.U32 R15, RZ, RZ, -0x1 ;  /* 0xffffffffff0f7424 */ /* 0x000fe400078e00ff */
[----:B------:R-:W-:Y:S02]  /*f6f0*/  IMAD.MOV.U32 R3, RZ, RZ, R14 ;  /* 0x000000ffff037224 */ /* 0x000fe400078e000e */
[----:B------:R-:W-:-:S07]  /*f700*/  IMAD R4, R4, 0x2, R22 ;  /* 0x0000000204047824 */ /* 0x000fce00078e0216 */
[----:B0-----:R-:W-:Y:S05]  /*f710*/  WARPSYNC.COLLECTIVE R15, `(.L_x_361) ;  /* 0x000000000f087348 */ /* 0x001fea0003c00000 */
[----:B------:R1:W2:Y:S02]  /*f720*/  SHFL.IDX P6, R14, R13, R12, R11 ;  /* 0x0000000c0d0e7389 */ /* 0x0002a400000c000b */
[----:B012---:R-:W-:Y:S01]  /*f730*/  ENDCOLLECTIVE ;  /* 0x000000000000791b */ /* 0x007fe20003800000 */
.L_x_361:
[----:B------:R-:W-:Y:S01]  /*f740*/  IMAD.MOV.U32 R13, RZ, RZ, R5 ;  /* 0x000000ffff0d7224 */ /* 0x000fe200078e0005 */
[----:B------:R-:W-:Y:S01]  /*f750*/  MOV R12, 0x1 ;  /* 0x00000001000c7802 */ /* 0x000fe20000000f00 */
[----:B------:R-:W-:Y:S02]  /*f760*/  IMAD.SHL.U32 R35, R35, 0x8, RZ ;  /* 0x0000000823237824 */ /* 0x000fe400078e00ff */
[----:B------:R-:W-:-:S07]  /*f770*/  IMAD.MOV.U32 R2, RZ, RZ, R14 ;  /* 0x000000ffff027224 */ /* 0x000fce00078e000e */
[----:B------:R-:W-:Y:S05]  /*f780*/  WARPSYNC.COLLECTIVE R15, `(.L_x_362) ;  /* 0x000000000f087348 */ /* 0x000fea0003c00000 */
[----:B------:R0:W1:Y:S02]  /*f790*/  SHFL.IDX P6, R14, R13, R12, R11 ;  /* 0x0000000c0d0e7389 */ /* 0x00006400000c000b */
[----:B01----:R-:W-:Y:S01]  /*f7a0*/  ENDCOLLECTIVE ;  /* 0x000000000000791b */ /* 0x003fe20003800000 */
.L_x_362:
[----:B------:R-:W-:-:S04]  /*f7b0*/  LOP3.LUT R35, R35, 0x38, RZ, 0xc0, !PT ;  /* 0x0000003823237812 */ /* 0x000fc800078ec0ff */
[----:B------:R-:W-:-:S04]  /*f7c0*/  SHF.L.U32 R0, R35, 0x1, RZ ;  /* 0x0000000123007819 */ /* 0x000fc800000006ff */
[----:B------:R-:W-:-:S05]  /*f7d0*/  IADD3 R2, P0, R2, R0, RZ ;  /* 0x0000000002027210 */ /* 0x000fca0007f1e0ff */
[----:B------:R-:W-:Y:S02]  /*f7e0*/  IMAD.X R3, RZ, RZ, R3, P0 ;  /* 0x000000ffff037224 */ /* 0x000fe400000e0603 */
[----:B------:R-:W-:-:S03]  /*f7f0*/  IMAD.MOV.U32 R13, RZ, RZ, R9 ;  /* 0x000000ffff0d7224 */ /* 0x000fc600078e0009 */
[----:B------:R-:W-:Y:S01]  /*f800*/  @!PT LDS RZ, [RZ] ;  /* 0x00000000fffff984 */ /* 0x000fe20000000800 */
[----:B------:R-:W-:Y:S01]  /*f810*/  @!PT LDS RZ, [RZ] ;  /* 0x00000000fffff984 */ /* 0x000fe20000000800 */
[----:B------:R-:W-:Y:S01]  /*f820*/  @!PT LDS RZ, [RZ] ;  /* 0x00000000fffff984 */ /* 0x000fe20000000800 */
[----:B------:R-:W-:Y:S04]  /*f830*/  LDGSTS.E.BYPASS.LTC128B.128 [R4+0x18400], desc[UR36][R2.64], !P3 ;  /* 0x1840000002047fae */ /* 0x000fe8000d901d64 */
[----:B------:R-:W-:Y:S04]  /*f840*/  LDGSTS.E.BYPASS.LTC128B.128 [R4+0x1b400], desc[UR36][R2.64+0x80], !P2 ;  /* 0x1b40008002047fae */ /* 0x000fe8000d101d64 */
[----:B------:R0:W-:Y:S02]  /*f850*/  LDGSTS.E.BYPASS.LTC128B.128 [R4+0x1e400], desc[UR36][R2.64+0x100], !P1 ;  /* 0x1e40010002047fae */ /* 0x0001e4000c901d64 */
[----:B0-----:R-:W-:-:S07]  /*f860*/  IMAD.MOV.U32 R3, RZ, RZ, R14 ;  /* 0x000000ffff037224 */ /* 0x001fce00078e000e */
[----:B------:R-:W-:Y:S05]  /*f870*/  WARPSYNC.COLLECTIVE R15, `(.L_x_363) ;  /* 0x000000000f087348 */ /* 0x000fea0003c00000 */
[----:B------:R0:W1:Y:S02]  /*f880*/  SHFL.IDX P6, R14, R13, R12, R11 ;  /* 0x0000000c0d0e7389 */ /* 0x00006400000c000b */
[----:B01----:R-:W-:Y:S01]  /*f890*/  ENDCOLLECTIVE ;  /* 0x000000000000791b */ /* 0x003fe20003800000 */
.L_x_363:
[----:B------:R-:W-:Y:S02]  /*f8a0*/  IMAD.MOV.U32 R13, RZ, RZ, R5 ;  /* 0x000000ffff0d7224 */ /* 0x000fe400078e0005 */
[----:B------:R-:W-:Y:S02]  /*f8b0*/  IMAD.MOV.U32 R12, RZ, RZ, 0x2 ;  /* 0x00000002ff0c7424 */ /* 0x000fe400078e00ff */
[----:B------:R-:W-:-:S07]  /*f8c0*/  IMAD.MOV.U32 R2, RZ, RZ, R14 ;  /* 0x000000ffff027224 */ /* 0x000fce00078e000e */
[----:B------:R-:W-:Y:S05]  /*f8d0*/  WARPSYNC.COLLECTIVE R15, `(.L_x_364) ;  /* 0x000000000f087348 */ /* 0x000fea0003c00000 */
[----:B------:R0:W1:Y:S02]  /*f8e0*/  SHFL.IDX P6, R14, R13, R12, R11 ;  /* 0x0000000c0d0e7389 */ /* 0x00006400000c000b */
[----:B01----:R-:W-:Y:S01]  /*f8f0*/  ENDCOLLECTIVE ;  /* 0x000000000000791b */ /* 0x003fe20003800000 */
.L_x_364:
[----:B------:R-:W-:-:S04]  /*f900*/  IADD3 R2, P0, R2, R0, RZ ;  /* 0x0000000002027210 */ /* 0x000fc80007f1e0ff */
[----:B------:R-:W-:-:S05]  /*f910*/  IADD3.X R3, RZ, R3, RZ, P0, !PT ;  /* 0x00000003ff037210 */ /* 0x000fca00007fe4ff */
[----:B------:R-:W-:Y:S01]  /*f920*/  @!PT LDS RZ, [RZ] ;  /* 0x00000000fffff984 */ /* 0x000fe20000000800 */
[----:B------:R-:W-:Y:S01]  /*f930*/  @!PT LDS RZ, [RZ] ;  /* 0x00000000fffff984 */ /* 0x000fe20000000800 */
[----:B------:R-:W-:Y:S01]  /*f940*/  @!PT LDS RZ, [RZ] ;  /* 0x00000000fffff984 */ /* 0x000fe20000000800 */
[----:B------:R0:W-:Y:S01]  /*f950*/  LDGSTS.E.BYPASS.LTC128B.128 [R4+0x18c00], desc[UR36][R2.64], !P3 ;  /* 0x18c0000002047fae */ /* 0x0001e2000d901d64 */
[----:B------:R-:W-:-:S03]  /*f960*/  MOV R13, R9 ;  /* 0x00000009000d7202 */ /* 0x000fc60000000f00 */
[----:B------:R0:W-:Y:S04]  /*f970*/  LDGSTS.E.BYPASS.LTC128B.128 [R4+0x1bc00], desc[UR36][R2.64+0x80], !P2 ;  /* 0x1bc0008002047fae */ /* 0x0001e8000d101d64 */
[----:B------:R0:W-:Y:S01]  /*f980*/  LDGSTS.E.BYPASS.LTC128B.128 [R4+0x1ec00], desc[UR36][R2.64+0x100], !P1 ;  /* 0x1ec0010002047fae */ /* 0x0001e2000c901d64 */
[----:B------:R-:W-:-:S07]  /*f990*/  IMAD.MOV.U32 R35, RZ, RZ, R14 ;  /* 0x000000ffff237224 */ /* 0x000fce00078e000e */
[----:B0-----:R-:W-:Y:S05]  /*f9a0*/  WARPSYNC.COLLECTIVE R15, `(.L_x_365) ;  /* 0x000000000f087348 */ /* 0x001fea0003c00000 */
[----:B------:R1:W2:Y:S02]  /*f9b0*/  SHFL.IDX P6, R14, R13, R12, R11 ;  /* 0x0000000c0d0e7389 */ /* 0x0002a400000c000b */
[----:B012---:R-:W-:Y:S01]  /*f9c0*/  ENDCOLLECTIVE ;  /* 0x000000000000791b */ /* 0x007fe20003800000 */
.L_x_365:
[----:B------:R-:W-:Y:S01]  /*f9d0*/  IMAD.MOV.U32 R13, RZ, RZ, R5 ;  /* 0x000000ffff0d7224 */ /* 0x000fe200078e0005 */
[----:B------:R-:W-:Y:S01]  /*f9e0*/  MOV R12, 0x3 ;  /* 0x00000003000c7802 */ /* 0x000fe20000000f00 */
[----:B------:R-:W-:-:S07]  /*f9f0*/  IMAD.MOV.U32 R2, RZ, RZ, R14 ;  /* 0x000000ffff027224 */ /* 0x000fce00078e000e */
[----:B------:R-:W-:Y:S05]  /*fa00*/  WARPSYNC.COLLECTIVE R15, `(.L_x_366) ;  /* 0x000000000f087348 */ /* 0x000fea0003c00000 */
[----:B------:R0:W1:Y:S02]  /*fa10*/  SHFL.IDX P6, R14, R13, R12, R11 ;  /* 0x0000000c0d0e7389 */ /* 0x00006400000c000b */
[----:B01----:R-:W-:Y:S01]  /*fa20*/  ENDCOLLECTIVE ;  /* 0x000000000000791b */ /* 0x003fe20003800000 */
.L_x_366:
[----:B------:R-:W-:-:S05]  /*fa30*/  IADD3 R2, P0, R2, R0, RZ ;  /* 0x0000000002027210 */ /* 0x000fca0007f1e0ff */
[----:B------:R-:W-:-:S05]  /*fa40*/  IMAD.X R3, RZ, RZ, R35, P0 ;  /* 0x000000ffff037224 */ /* 0x000fca00000e0623 */
[----:B------:R-:W-:Y:S01]  /*fa50*/  @!PT LDS RZ, [RZ] ;  /* 0x00000000fffff984 */ /* 0x000fe20000000800 */
[----:B------:R-:W-:Y:S01]  /*fa60*/  @!PT LDS RZ, [RZ] ;  /* 0x00000000fffff984 */ /* 0x000fe20000000800 */
[----:B------:R-:W-:Y:S01]  /*fa70*/  @!PT LDS RZ, [RZ] ;  /* 0x00000000fffff984 */ /* 0x000fe20000000800 */
[----:B------:R0:W-:Y:S01]  /*fa80*/  LDGSTS.E.BYPASS.LTC128B.128 [R4+0x19400], desc[UR36][R2.64], !P3 ;  /* 0x1940000002047fae */ /* 0x0001e2000d901d64 */
[----:B------:R-:W-:-:S03]  /*fa90*/  IMAD.MOV.U32 R13, RZ, RZ, R9 ;  /* 0x000000ffff0d7224 */ /* 0x000fc600078e0009 */
[----:B------:R0:W-:Y:S04]  /*faa0*/  LDGSTS.E.BYPASS.LTC128B.128 [R4+0x1c400], desc[UR36][R2.64+0x80], !P2 ;  /* 0x1c40008002047fae */ /* 0x0001e8000d101d64 */
[----:B------:R0:W-:Y:S01]  /*fab0*/  LDGSTS.E.BYPASS.LTC128B.128 [R4+0x1f400], desc[UR36][R2.64+0x100], !P1 ;  /* 0x1f40010002047fae */ /* 0x0001e2000c901d64 */
[----:B------:R-:W-:-:S07]  /*fac0*/  IMAD.MOV.U32 R35, RZ, RZ, R14 ;  /* 0x000000ffff237224 */ /* 0x000fce00078e000e */
[----:B0-----:R-:W-:Y:S05]  /*fad0*/  WARPSYNC.COLLECTIVE R15, `(.L_x_367) ;  /* 0x000000000f087348 */ /* 0x001fea0003c00000 */
[----:B------:R1:W2:Y:S02]  /*fae0*/  SHFL.IDX P6, R14, R13, R12, R11 ;  /* 0x0000000c0d0e7389 */ /* 0x0002a400000c000b */
[----:B012---:R-:W-:Y:S01]  /*faf0*/  ENDCOLLECTIVE ;  /* 0x000000000000791b */ /* 0x007fe20003800000 */
.L_x_367:
[----:B------:R-:W-:Y:S02]  /*fb00*/  IMAD.MOV.U32 R13, RZ, RZ, R5 ;  /* 0x000000ffff0d7224 */ /* 0x000fe400078e0005 */
[----:B------:R-:W-:Y:S02]  /*fb10*/  IMAD.MOV.U32 R12, RZ, RZ, 0x4 ;  /* 0x00000004ff0c7424 */ /* 0x000fe400078e00ff */
[----:B------:R-:W-:-:S07]  /*fb20*/  IMAD.MOV.U32 R2, RZ, RZ, R14 ;  /* 0x000000ffff027224 */ /* 0x000fce00078e000e */
[----:B------:R-:W-:Y:S05]  /*fb30*/  WARPSYNC.COLLECTIVE R15, `(.L_x_368) ;  /* 0x000000000f087348 */ /* 0x000fea0003c00000 */
[----:B------:R0:W1:Y:S02]  /*fb40*/  SHFL.IDX P6, R14, R13, R12, R11 ;  /* 0x0000000c0d0e7389 */ /* 0x00006400000c000b */
[----:B01----:R-:W-:Y:S01]  /*fb50*/  ENDCOLLECTIVE ;  /* 0x000000000000791b */ /* 0x003fe20003800000 */
.L_x_368:
        /* <DEDUP_REMOVED lines=13> */
.L_x_369:
[----:B------:R-:W-:Y:S01]  /*fc30*/  IMAD.MOV.U32 R13, RZ, RZ, R5 ;  /* 0x000000ffff0d7224 */ /* 0x000fe200078e0005 */
[----:B------:R-:W-:Y:S01]  /*fc40*/  MOV R12, 0x5 ;  /* 0x00000005000c7802 */ /* 0x000fe20000000f00 */
[----:B------:R-:W-:-:S07]  /*fc50*/  IMAD.MOV.U32 R2, RZ, RZ, R14 ;  /* 0x000000ffff027224 */ /* 0x000fce00078e000e */
[----:B------:R-:W-:Y:S05]  /*fc60*/  WARPSYNC.COLLECTIVE R15, `(.L_x_370) ;  /* 0x000000000f087348 */ /* 0x000fea0003c00000 */
[----:B------:R0:W1:Y:S02]  /*fc70*/  SHFL.IDX P6, R14, R13, R12, R11 ;  /* 0x0000000c0d0e7389 */ /* 0x00006400000c000b */
[----:B01----:R-:W-:Y:S01]  /*fc80*/  ENDCOLLECTIVE ;  /* 0x000000000000791b */ /* 0x003fe20003800000 */
.L_x_370:
        /* <DEDUP_REMOVED lines=13> */
.L_x_371:
[----:B------:R-:W-:Y:S01]  /*fd60*/  IMAD.MOV.U32 R2, RZ, RZ, R14 ;  /* 0x000000ffff027224 */ /* 0x000fe200078e000e */
[----:B------:R-:W-:Y:S06]  /*fd70*/  BRA `(.L_x_372) ;  /* 0xffffffc4001c7947 */ /* 0x000fec000383ffff */
.L_x_281:
[----:B--2---:R2:W3:Y:S02]  /*fd80*/  SYNCS.PHASECHK.TRANS64.TRYWAIT P0, [R4+URZ+0x2a860], R2 ;  /* 0x02a86002040075a7 */ /* 0x0044e4000800017f */
[----:B---3--:R-:W-:Y:S05]  /*fd90*/  @!P0 NANOSLEEP.SYNCS 0x989680 ;  /* 0x009896800000895d */ /* 0x008fea0003900000 */
[----:B------:R-:W3:Y:S02]  /*fda0*/  @!P0 SYNCS.PHASECHK.TRANS64 P0, [R4+URZ+0x2a860], R2 ;  /* 0x02a86002040085a7 */ /* 0x000ee4000800007f */
[----:B---3--:R-:W-:Y:S05]  /*fdb0*/  @!P0 BRA `(.L_x_281) ;  /* 0xfffffffc00f08947 */ /* 0x008fea000383ffff */
[----:B------:R-:W-:Y:S05]  /*fdc0*/  BRA `(.L_x_373) ;  /* 0xffffffc4007c7947 */ /* 0x000fea000383ffff */
.L_x_282:
[----:B------:R-:W-:Y:S01]  /*fdd0*/  BSSY B1, `(.L_x_374) ;  /* 0x0000008000017945 */ /* 0x000fe20003800000 */
[----:B------:R-:W-:Y:S01]  /*fde0*/  MOV R13, R24 ;  /* 0x00000018000d7202 */ /* 0x000fe20000000f00 */
[----:B------:R-:W-:Y:S02]  /*fdf0*/  IMAD.MOV.U32 R12, RZ, RZ, RZ ;  /* 0x000000ffff0c7224 */ /* 0x000fe400078e00ff */
[----:B------:R-:W-:Y:S02]  /*fe00*/  IMAD.MOV.U32 R11, RZ, RZ, 0x181f ;  /* 0x0000181fff0b7424 */ /* 0x000fe400078e00ff */
[----:B------:R-:W-:-:S07]  /*fe10*/  IMAD.MOV.U32 R15, RZ, RZ, -0x1 ;  /* 0xffffffffff0f7424 */ /* 0x000fce00078e00ff */
[----:B--2---:R-:W-:Y:S05]  /*fe20*/  WARPSYNC.COLLECTIVE R15, `(.L_x_375) ;  /* 0x000000000f087348 */ /* 0x004fea0003c00000 */
[----:B------:R0:W1:Y:S02]  /*fe30*/  SHFL.IDX P6, R14, R13, R12, R11 ;  /* 0x0000000c0d0e7389 */ /* 0x00006400000c000b */
[----:B012---:R-:W-:Y:S01]  /*fe40*/  ENDCOLLECTIVE ;  /* 0x000000000000791b */ /* 0x007fe20003800000 */
.L_x_375:
[----:B------:R-:W-:Y:S05]  /*fe50*/  BSYNC B1 ;  /* 0x0000000000017941 */ /* 0x000fea0003800000 */
.L_x_374:
[----:B------:R-:W-:Y:S01]  /*fe60*/  IMAD.MOV.U32 R13, RZ, RZ, R23 ;  /* 0x000000ffff0d7224 */ /* 0x000fe200078e0017 */
[----:B------:R-:W-:Y:S01]  /*fe70*/  MOV R15, 0xffffffff ;  /* 0xffffffff000f7802 */ /* 0x000fe20000000f00 */
[----:B------:R-:W-:Y:S01]  /*fe80*/  IMAD.MOV.U32 R12, RZ, RZ, RZ ;  /* 0x000000ffff0c7224 */ /* 0x000fe200078e00ff */
[----:B------:R-:W-:Y:S01]  /*fe90*/  MOV R3, R14 ;  /* 0x0000000e00037202 */ /* 0x000fe20000000f00 */
[----:B------:R-:W-:Y:S02]  /*fea0*/  IMAD.MOV.U32 R11, RZ, RZ, 0x181f ;  /* 0x0000181fff0b7424 */ /* 0x000fe400078e00ff */
[----:B------:R-:W-:-:S07]  /*feb0*/  IMAD R5, R5, 0x2, R22 ;  /* 0x0000000205057824 */ /* 0x000fce00078e0216 */
[----:B------:R-:W-:Y:S05]  /*fec0*/  WARPSYNC.COLLECTIVE R15, `(.L_x_376) ;  /* 0x000000000f087348 */ /* 0x000fea0003c00000 */
[----:B------:R0:W1:Y:S02]  /*fed0*/  SHFL.IDX P6, R14, R13, R12, R11 ;  /* 0x0000000c0d0e7389 */ /* 0x00006400000c000b */
[----:B01----:R-:W-:Y:S01]  /*fee0*/  ENDCOLLECTIVE ;  /* 0x000000000000791b */ /* 0x003fe20003800000 */
.L_x_376:
[----:B------:R-:W-:Y:S01]  /*fef0*/  MOV R13, R24 ;  /* 0x00000018000d7202 */ /* 0x000fe20000000f00 */
[----:B------:R-:W-:Y:S02]  /*ff00*/  IMAD.MOV.U32 R12, RZ, RZ, 0x1 ;  /* 0x00000001ff0c7424 */ /* 0x000fe400078e00ff */
[----:B------:R-:W-:-:S07]  /*ff10*/  IMAD.MOV.U32 R2, RZ, RZ, R14 ;  /* 0x000000ffff027224 */ /* 0x000fce00078e000e */
[----:B------:R-:W-:Y:S05]  /*ff20*/  WARPSYNC.COLLECTIVE R15, `(.L_x_377) ;  /* 0x000000000f087348 */ /* 0x000fea0003c00000 */
[----:B------:R0:W1:Y:S02]  /*ff30*/  SHFL.IDX P6, R14, R13, R12, R11 ;  /* 0x0000000c0d0e7389 */ /* 0x00006400000c000b */
[----:B01----:R-:W-:Y:S01]  /*ff40*/  ENDCOLLECTIVE ;  /* 0x000000000000791b */ /* 0x003fe20003800000 */
.L_x_377:
[----:B------:R-:W-:-:S05]  /*ff50*/  IADD3 R2, P1, R2, R0, RZ ;  /* 0x0000000002027210 */ /* 0x000fca0007f3e0ff */
[----:B------:R-:W-:Y:S01]  /*ff60*/  IMAD.X R3, RZ, RZ, R3, P1 ;  /* 0x000000ffff037224 */ /* 0x000fe200008e0603 */
[----:B------:R-:W-:-:S04]  /*ff70*/  LOP3.LUT P1, RZ, R29, 0x1, RZ, 0xc0, !PT ;  /* 0x000000011dff7812 */ /* 0x000fc8000782c0ff */
[----:B------:R-:W-:Y:S01]  /*ff80*/  ISETP.LT.OR P2, PT, R6, 0x1, !P1 ;  /* 0x000000010600780c */ /* 0x000fe20004f41670 */
[----:B------:R-:W-:-:S12]  /*ff90*/  IMAD.MOV.U32 R13, RZ, RZ, R23 ;  /* 0x000000ffff0d7224 */ /* 0x000fd800078e0017 */
[----:B------:R-:W-:Y:S01]  /*ffa0*/  @!PT LDS RZ, [RZ] ;  /* 0x00000000fffff984 */ /* 0x000fe20000000800 */
[----:B------:R-:W-:Y:S01]  /*ffb0*/  @!PT LDS RZ, [RZ] ;  /* 0x00000000fffff984 */ /* 0x000fe20000000800 */
[----:B------:R-:W-:Y:S01]  /*ffc0*/  @!PT LDS RZ, [RZ] ;  /* 0x00000000fffff984 */ /* 0x000fe20000000800 */
[----:B------:R-:W-:Y:S01]  /*ffd0*/  LDGSTS.E.BYPASS.LTC128B.128 [R5+0x400], desc[UR36][R2.64], !P2 ;  /* 0x0040000002057fae */ /* 0x000fe2000d101d64 */
[----:B------:R-:W-:-:S13]  /*ffe0*/  ISETP.LT.OR P2, PT, R6, 0x1, !P0 ;  /* 0x000000010600780c */ /* 0x000fda0004741670 */
[----:B------:R0:W-:Y:S02]  /*fff0*/  LDGSTS.E.BYPASS.LTC128B.128 [R5+0x3400], desc[UR36][R2.64+0x80], !P2 ;  /* 0x0340008002057fae */ /* 0x0001e4000d101d64 */
[----:B0-----:R-:W-:-:S07]  /*10000*/  IMAD.MOV.U32 R3, RZ, RZ, R14 ;  /* 0x000000ffff037224 */ /* 0x001fce00078e000e */
[----:B------:R-:W-:Y:S05]  /*10010*/  WARPSYNC.COLLECTIVE R15, `(.L_x_378) ;  /* 0x000000000f087348 */ /* 0x000fea0003c00000 */
[----:B------:R0:W1:Y:S02]  /*10020*/  SHFL.IDX P6, R14, R13, R12, R11 ;  /* 0x0000000c0d0e7389 */ /* 0x00006400000c000b */
[----:B01----:R-:W-:Y:S01]  /*10030*/  ENDCOLLECTIVE ;  /* 0x000000000000791b */ /* 0x003fe20003800000 */
.L_x_378:
[----:B------:R-:W-:Y:S02]  /*10040*/  IMAD.MOV.U32 R13, RZ, RZ, R24 ;  /* 0x000000ffff0d7224 */ /* 0x000fe400078e0018 */
[----:B------:R-:W-:Y:S01]  /*10050*/  IMAD.MOV.U32 R12, RZ, RZ, 0x2 ;  /* 0x00000002ff0c7424 */ /* 0x000fe200078e00ff */
[----:B------:R-:W-:-:S07]  /*10060*/  MOV R2, R14 ;  /* 0x0000000e00027202 */ /* 0x000fce0000000f00 */
[----:B------:R-:W-:Y:S05]  /*10070*/  WARPSYNC.COLLECTIVE R15, `(.L_x_379) ;  /* 0x000000000f087348 */ /* 0x000fea0003c00000 */
[----:B------:R0:W1:Y:S02]  /*10080*/  SHFL.IDX P6, R14, R13, R12, R11 ;  /* 0x0000000c0d0e7389 */ /* 0x00006400000c000b */
[----:B01----:R-:W-:Y:S01]  /*10090*/  ENDCOLLECTIVE ;  /* 0x000000000000791b */ /* 0x003fe20003800000 */
.L_x_379:
[----:B------:R-:W-:-:S05]  /*100a0*/  IADD3 R2, P2, R2, R0, RZ ;  /* 0x0000000002027210 */ /* 0x000fca0007f5e0ff */
[----:B------:R-:W-:Y:S01]  /*100b0*/  IMAD.X R3, RZ, RZ, R3, P2 ;  /* 0x000000ffff037224 */ /* 0x000fe200010e0603 */
        /* <DEDUP_REMOVED lines=8> */
[----:B0-----:R-:W-:-:S07]  /*10140*/  MOV R3, R14 ;  /* 0x0000000e00037202 */ /* 0x001fce0000000f00 */
[----:B------:R-:W-:Y:S05]  /*10150*/  WARPSYNC.COLLECTIVE R15, `(.L_x_380) ;  /* 0x000000000f087348 */ /* 0x000fea0003c00000 */
[----:B------:R0:W1:Y:S02]  /*10160*/  SHFL.IDX P6, R14, R13, R12, R11 ;  /* 0x0000000c0d0e7389 */ /* 0x00006400000c000b */
[----:B01----:R-:W-:Y:S01]  /*10170*/  ENDCOLLECTIVE ;  /* 0x000000000000791b */ /* 0x003fe20003800000 */
.L_x_380:
[----:B------:R-:W-:Y:S01]  /*10180*/  MOV R13, R24 ;  /* 0x00000018000d7202 */ /* 0x000fe20000000f00 */
[----:B------:R-:W-:Y:S02]  /*10190*/  IMAD.MOV.U32 R12, RZ, RZ, 0x3 ;  /* 0x00000003ff0c7424 */ /* 0x000fe400078e00ff */
[----:B------:R-:W-:-:S07]  /*101a0*/  IMAD.MOV.U32 R2, RZ, RZ, R14 ;  /* 0x000000ffff027224 */ /* 0x000fce00078e000e */
[----:B------:R-:W-:Y:S05]  /*101b0*/  WARPSYNC.COLLECTIVE R15, `(.L_x_381) ;  /* 0x000000000f087348 */ /* 0x000fea0003c00000 */
[----:B------:R0:W1:Y:S02]  /*101c0*/  SHFL.IDX P6, R14, R13, R12, R11 ;  /* 0x0000000c0d0e7389 */ /* 0x00006400000c000b */
[----:B01----:R-:W-:Y:S01]  /*101d0*/  ENDCOLLECTIVE ;  /* 0x000000000000791b */ /* 0x003fe20003800000 */
.L_x_381:
        /* <DEDUP_REMOVED lines=14> */
.L_x_382:
[----:B------:R-:W-:Y:S02]  /*102c0*/  IMAD.MOV.U32 R13, RZ, RZ, R24 ;  /* 0x000000ffff0d7224 */ /* 0x000fe400078e0018 */
[----:B------:R-:W-:Y:S01]  /*102d0*/  IMAD.MOV.U32 R12, RZ, RZ, 0x4 ;  /* 0x00000004ff0c7424 */ /* 0x000fe200078e00ff */
[----:B------:R-:W-:-:S07]  /*102e0*/  MOV R2, R14 ;  /* 0x0000000e00027202 */ /* 0x000fce0000000f00 */
[----:B------:R-:W-:Y:S05]  /*102f0*/  WARPSYNC.COLLECTIVE R15, `(.L_x_383) ;  /* 0x000000000f087348 */ /* 0x000fea0003c00000 */
[----:B------:R0:W1:Y:S02]  /*10300*/  SHFL.IDX P6, R14, R13, R12, R11 ;  /* 0x0000000c0d0e7389 */ /* 0x00006400000c000b */
[----:B01----:R-:W-:Y:S01]  /*10310*/  ENDCOLLECTIVE ;  /* 0x000000000000791b */ /* 0x003fe20003800000 */
.L_x_383:
        /* <DEDUP_REMOVED lines=14> */
.L_x_384:
[----:B------:R-:W-:Y:S01]  /*10400*/  MOV R13, R24 ;  /* 0x00000018000d7202 */ /* 0x000fe20000000f00 */
[----:B------:R-:W-:Y:S02]  /*10410*/  IMAD.MOV.U32 R12, RZ, RZ, 0x5 ;  /* 0x00000005ff0c7424 */ /* 0x000fe400078e00ff */
[----:B------:R-:W-:-:S07]  /*10420*/  IMAD.MOV.U32 R2, RZ, RZ, R14 ;  /* 0x000000ffff027224 */ /* 0x000fce00078e000e */
[----:B------:R-:W-:Y:S05]  /*10430*/  WARPSYNC.COLLECTIVE R15, `(.L_x_385) ;  /* 0x000000000f087348 */ /* 0x000fea0003c00000 */
[----:B------:R0:W1:Y:S02]  /*10440*/  SHFL.IDX P6, R14, R13, R12, R11 ;  /* 0x0000000c0d0e7389 */ /* 0x00006400000c000b */
[----:B01----:R-:W-:Y:S01]  /*10450*/  ENDCOLLECTIVE ;  /* 0x000000000000791b */ /* 0x003fe20003800000 */
.L_x_385:
[----:B------:R-:W-:-:S05]  /*10460*/  IADD3 R2, P2, R2, R0, RZ ;  /* 0x0000000002027210 */ /* 0x000fca0007f5e0ff */
[----:B------:R-:W-:Y:S01]  /*10470*/  IMAD.X R3, RZ, RZ, R3, P2 ;  /* 0x000000ffff037224 */ /* 0x000fe200010e0603 */
[----:B------:R-:W-:Y:S01]  /*10480*/  ISETP.LT.OR P2, PT, R6, 0x41, !P1 ;  /* 0x000000410600780c */ /* 0x000fe20004f41670 */
[----:B------:R-:W-:-:S12]  /*10490*/  IMAD.MOV.U32 R13, RZ, RZ, R23 ;  /* 0x000000ffff0d7224 */ /* 0x000fd800078e0017 */
[----:B------:R-:W-:Y:S01]  /*104a0*/  @!PT LDS RZ, [RZ] ;  /* 0x00000000fffff984 */ /* 0x000fe20000000800 */
[----:B------:R-:W-:Y:S01]  /*104b0*/  @!PT LDS RZ, [RZ] ;  /* 0x00000000fffff984 */ /* 0x000fe20000000800 */
[----:B------:R-:W-:Y:S01]  /*104c0*/  @!PT LDS RZ, [RZ] ;  /* 0x00000000fffff984 */ /* 0x000fe20000000800 */
[----:B------:R0:W-:Y:S01]  /*104d0*/  LDGSTS.E.BYPASS.LTC128B.128 [R5+0x2400], desc[UR36][R2.64], !P2 ;  /* 0x0240000002057fae */ /* 0x0001e2000d101d64 */
[----:B------:R-:W-:Y:S01]  /*104e0*/  ISETP.LT.OR P2, PT, R6, 0x41, !P0 ;  /* 0x000000410600780c */ /* 0x000fe20004741670 */
[----:B------:R-:W-:-:S12]  /*104f0*/  IMAD.MOV.U32 R24, RZ, RZ, R14 ;  /* 0x000000ffff187224 */ /* 0x000fd800078e000e */
[----:B0-----:R-:W-:Y:S05]  /*10500*/  WARPSYNC.COLLECTIVE R15, `(.L_x_386) ;  /* 0x000000000f087348 */ /* 0x001fea0003c00000 */
[----:B------:R1:W2:Y:S02]  /*10510*/  SHFL.IDX P6, R14, R13, R12, R11 ;  /* 0x0000000c0d0e7389 */ /* 0x0002a400000c000b */
[----:B012---:R-:W-:Y:S01]  /*10520*/  ENDCOLLECTIVE ;  /* 0x000000000000791b */ /* 0x007fe20003800000 */
.L_x_386:
[----:B------:R-:W-:Y:S01]  /*10530*/  @!PT LDS RZ, [RZ] ;  /* 0x00000000fffff984 */ /* 0x000fe20000000800 */
[----:B------:R-:W-:Y:S01]  /*10540*/  @!PT LDS RZ, [RZ] ;  /* 0x00000000fffff984 */ /* 0x000fe20000000800 */
[----:B------:R-:W-:Y:S01]  /*10550*/  @!PT LDS RZ, [RZ] ;  /* 0x00000000fffff984 */ /* 0x000fe20000000800 */
[----:B------:R0:W-:Y:S02]  /*10560*/  LDGSTS.E.BYPASS.LTC128B.128 [R5+0x5400], desc[UR36][R2.64+0x80], !P2 ;  /* 0x0540008002057fae */ /* 0x0001e4000d101d64 */
[----:B0-----:R-:W-:Y:S01]  /*10570*/  MOV R2, R14 ;  /* 0x0000000e00027202 */ /* 0x001fe20000000f00 */
[----:B------:R-:W-:Y:S06]  /*10580*/  BRA `(.L_x_387) ;  /* 0xffffffc000687947 */ /* 0x000fec000383ffff */
.L_x_290:
[----:B0-----:R0:W1:Y:S02]  /*10590*/  SYNCS.PHASECHK.TRANS64.TRYWAIT P0, [R0+URZ+0x2a860], R3 ;  /* 0x02a86003000075a7 */ /* 0x001064000800017f */
[----:B-1----:R-:W-:Y:S05]  /*105a0*/  @!P0 NANOSLEEP.SYNCS 0x989680 ;  /* 0x009896800000895d */ /* 0x002fea0003900000 */
[----:B------:R-:W1:Y:S02]  /*105b0*/  @!P0 SYNCS.PHASECHK.TRANS64 P0, [R0+URZ+0x2a860], R3 ;  /* 0x02a86003000085a7 */ /* 0x000e64000800007f */
[----:B-1----:R-:W-:Y:S05]  /*105c0*/  @!P0 BRA `(.L_x_290) ;  /* 0xfffffffc00f08947 */ /* 0x002fea000383ffff */
[----:B------:R-:W-:Y:S05]  /*105d0*/  BRA `(.L_x_388) ;  /* 0xffffffc400887947 */ /* 0x000fea000383ffff */
.L_x_291:
[----:B------:R-:W-:Y:S01]  /*105e0*/  BSSY B0, `(.L_x_389) ;  /* 0x0000008000007945 */ /* 0x000fe20003800000 */
[----:B------:R-:W-:Y:S01]  /*105f0*/  IMAD.MOV.U32 R13, RZ, RZ, R24 ;  /* 0x000000ffff0d7224 */ /* 0x000fe200078e0018 */
[----:B------:R-:W-:Y:S01]  /*10600*/  MOV R15, 0xffffffff ;  /* 0xffffffff000f7802 */ /* 0x000fe20000000f00 */
[----:B------:R-:W-:Y:S02]  /*10610*/  IMAD.MOV.U32 R12, RZ, RZ, RZ ;  /* 0x000000ffff0c7224 */ /* 0x000fe400078e00ff */
[----:B------:R-:W-:-:S07]  /*10620*/  IMAD.MOV.U32 R11, RZ, RZ, 0x181f ;  /* 0x0000181fff0b7424 */ /* 0x000fce00078e00ff */
[----:B0-----:R-:W-:Y:S05]  /*10630*/  WARPSYNC.COLLECTIVE R15, `(.L_x_390) ;  /* 0x000000000f087348 */ /* 0x001fea0003c00000 */
[----:B------:R1:W2:Y:S02]  /*10640*/  SHFL.IDX P6, R14, R13, R12, R11 ;  /* 0x0000000c0d0e7389 */ /* 0x0002a400000c000b */
[----:B012---:R-:W-:Y:S01]  /*10650*/  ENDCOLLECTIVE ;  /* 0x000000000000791b */ /* 0x007fe20003800000 */
.L_x_390:
[----:B------:R-:W-:Y:S05]  /*10660*/  BSYNC B0 ;  /* 0x0000000000007941 */ /* 0x000fea0003800000 */
.L_x_389:
[----:B------:R-:W0:Y:S01]  /*10670*/  S2R R4, SR_TID.X ;  /* 0x0000000000047919 */ /* 0x000e220000002100 */
[----:B------:R-:W-:Y:S01]  /*10680*/  IMAD.MOV.U32 R13, RZ, RZ, R23 ;  /* 0x000000ffff0d7224 */ /* 0x000fe200078e0017 */
[----:B------:R-:W-:Y:S01]  /*10690*/  MOV R11, 0x181f ;  /* 0x0000181f000b7802 */ /* 0x000fe20000000f00 */
[----:B------:R-:W-:Y:S01]  /*106a0*/  IMAD.MOV.U32 R12, RZ, RZ, RZ ;  /* 0x000000ffff0c7224 */ /* 0x000fe200078e00ff */
[C---:B------:R-:W-:Y:S01]  /*106b0*/  LOP3.LUT R2, R29.reuse, 0x1, RZ, 0xc0, !PT ;  /* 0x000000011d027812 */ /* 0x040fe200078ec0ff */
[----:B------:R-:W-:Y:S01]  /*106c0*/  IMAD.MOV.U32 R15, RZ, RZ, -0x1 ;  /* 0xffffffffff0f7424 */ /* 0x000fe200078e00ff */
[----:B------:R-:W-:Y:S01]  /*106d0*/  LOP3.LUT P0, RZ, R29, 0x2, RZ, 0xc0, !PT ;  /* 0x000000021dff7812 */ /* 0x000fe2000780c0ff */
[----:B------:R-:W-:Y:S01]  /*106e0*/  IMAD.MOV.U32 R3, RZ, RZ, R14 ;  /* 0x000000ffff037224 */ /* 0x000fe200078e000e */
[----:B------:R-:W-:-:S13]  /*106f0*/  ISETP.NE.U32.AND P1, PT, R2, 0x1, PT ;  /* 0x000000010200780c */ /* 0x000fda0003f25070 */
[----:B0-----:R-:W-:Y:S05]  /*10700*/  WARPSYNC.COLLECTIVE R15, `(.L_x_391) ;  /* 0x000000000f087348 */ /* 0x001fea0003c00000 */
[----:B------:R1:W2:Y:S02]  /*10710*/  SHFL.IDX P6, R14, R13, R12, R11 ;  /* 0x0000000c0d0e7389 */ /* 0x0002a400000c000b */
[----:B012---:R-:W-:Y:S01]  /*10720*/  ENDCOLLECTIVE ;  /* 0x000000000000791b */ /* 0x007fe20003800000 */
.L_x_391:
[C---:B------:R-:W-:Y:S02]  /*10730*/  ISETP.LT.OR P4, PT, R5.reuse, 0x1, !P0 ;  /* 0x000000010500780c */ /* 0x040fe40004781670 */
[----:B------:R-:W-:Y:S01]  /*10740*/  ISETP.LT.OR P3, PT, R5, 0x1, P1 ;  /* 0x000000010500780c */ /* 0x000fe20000f61670 */
[----:B------:R-:W-:Y:S02]  /*10750*/  IMAD.MOV.U32 R13, RZ, RZ, R24 ;  /* 0x000000ffff0d7224 */ /* 0x000fe400078e0018 */
[----:B------:R-:W-:Y:S02]  /*10760*/  IMAD.MOV.U32 R12, RZ, RZ, 0x1 ;  /* 0x00000001ff0c7424 */ /* 0x000fe400078e00ff */
[----:B------:R-:W-:-:S05]  /*10770*/  IMAD.SHL.U32 R4, R4, 0x8, RZ ;  /* 0x0000000804047824 */ /* 0x000fca00078e00ff */
[----:B------:R-:W-:-:S05]  /*10780*/  LOP3.LUT R4, R4, 0x38, RZ, 0xc0, !PT ;  /* 0x0000003804047812 */ /* 0x000fca00078ec0ff */
[----:B------:R-:W-:Y:S02]  /*10790*/  IMAD.SHL.U32 R6, R4, 0x2, RZ ;  /* 0x0000000204067824 */ /* 0x000fe400078e00ff */
[----:B------:R-:W-:-:S03]  /*107a0*/  IMAD R4, R7, 0x2, R22 ;  /* 0x0000000207047824 */ /* 0x000fc600078e0216 */
[----:B------:R-:W-:-:S13]  /*107b0*/  IADD3 R2, P2, R14, R6, RZ ;  /* 0x000000060e027210 */ /* 0x000fda0007f5e0ff */
[----:B------:R-:W-:Y:S05]  /*107c0*/  WARPSYNC.COLLECTIVE R15, `(.L_x_392) ;  /* 0x000000000f087348 */ /* 0x000fea0003c00000 */
[----:B------:R0:W1:Y:S02]  /*107d0*/  SHFL.IDX P6, R14, R13, R12, R11 ;  /* 0x0000000c0d0e7389 */ /* 0x00006400000c000b */
[----:B01----:R-:W-:Y:S01]  /*107e0*/  ENDCOLLECTIVE ;  /* 0x000000000000791b */ /* 0x003fe20003800000 */
.L_x_392:
[----:B------:R-:W-:-:S05]  /*107f0*/  IADD3.X R3, RZ, R3, RZ, P2, !PT ;  /* 0x00000003ff037210 */ /* 0x000fca00017fe4ff */
[----:B------:R-:W-:Y:S01]  /*10800*/  @!PT LDS RZ, [RZ] ;  /* 0x00000000fffff984 */ /* 0x000fe20000000800 */
[----:B------:R-:W-:Y:S01]  /*10810*/  @!PT LDS RZ, [RZ] ;  /* 0x00000000fffff984 */ /* 0x000fe20000000800 */
[----:B------:R-:W-:Y:S01]  /*10820*/  @!PT LDS RZ, [RZ] ;  /* 0x00000000fffff984 */ /* 0x000fe20000000800 */
[----:B------:R0:W-:Y:S01]  /*10830*/  LDGSTS.E.BYPASS.LTC128B.128 [R4+0x400], desc[UR36][R2.64], !P3 ;  /* 0x0040000002047fae */ /* 0x0001e2000d901d64 */
[----:B------:R-:W-:-:S03]  /*10840*/  ISETP.LT.OR P3, PT, R5, 0x11, P1 ;  /* 0x000000110500780c */ /* 0x000fc60000f61670 */
[----:B------:R0:W-:Y:S01]  /*10850*/  LDGSTS.E.BYPASS.LTC128B.128 [R4+0x3400], desc[UR36][R2.64+0x80], !P4 ;  /* 0x0340008002047fae */ /* 0x0001e2000e101d64 */
[----:B------:R-:W-:Y:S01]  /*10860*/  ISETP.LT.OR P4, PT, R5, 0x11, !P0 ;  /* 0x000000110500780c */ /* 0x000fe20004781670 */
[----:B------:R-:W-:Y:S01]  /*10870*/  IMAD.MOV.U32 R13, RZ, RZ, R23 ;  /* 0x000000ffff0d7224 */ /* 0x000fe200078e0017 */
[----:B------:R-:W-:-:S11]  /*10880*/  MOV R8, R14 ;  /* 0x0000000e00087202 */ /* 0x000fd60000000f00 */
[----:B0-----:R-:W-:Y:S05]  /*10890*/  WARPSYNC.COLLECTIVE R15, `(.L_x_393) ;  /* 0x000000000f087348 */ /* 0x001fea0003c00000 */
[----:B------:R1:W2:Y:S02]  /*108a0*/  SHFL.IDX P6, R14, R13, R12, R11 ;  /* 0x0000000c0d0e7389 */ /* 0x0002a400000c000b */
[----:B012---:R-:W-:Y:S01]  /*108b0*/  ENDCOLLECTIVE ;  /* 0x000000000000791b */ /* 0x007fe20003800000 */
.L_x_393:
[----:B------:R-:W-:Y:S01]  /*108c0*/  IMAD.MOV.U32 R13, RZ, RZ, R24 ;  /* 0x000000ffff0d7224 */ /* 0x000fe200078e0018 */
[----:B------:R-:W-:Y:S02]  /*108d0*/  MOV R12, 0x2 ;  /* 0x00000002000c7802 */ /* 0x000fe40000000f00 */
[----:B------:R-:W-:-:S13]  /*108e0*/  IADD3 R2, P2, R14, R6, RZ ;  /* 0x000000060e027210 */ /* 0x000fda0007f5e0ff */
[----:B------:R-:W-:Y:S05]  /*108f0*/  WARPSYNC.COLLECTIVE R15, `(.L_x_394) ;  /* 0x000000000f087348 */ /* 0x000fea0003c00000 */
[----:B------:R0:W1:Y:S02]  /*10900*/  SHFL.IDX P6, R14, R13, R12, R11 ;  /* 0x0000000c0d0e7389 */ /* 0x00006400000c000b */
[----:B01----:R-:W-:Y:S01]  /*10910*/  ENDCOLLECTIVE ;  /* 0x000000000000791b */ /* 0x003fe20003800000 */
.L_x_394:
[----:B------:R-:W-:-:S05]  /*10920*/  IMAD.X R3, RZ, RZ, R8, P2 ;  /* 0x000000ffff037224 */ /* 0x000fca00010e0608 */
[----:B------:R-:W-:Y:S01]  /*10930*/  @!PT LDS RZ, [RZ] ;  /* 0x00000000fffff984 */ /* 0x000fe20000000800 */
[----:B------:R-:W-:Y:S01]  /*10940*/  @!PT LDS RZ, [RZ] ;  /* 0x00000000fffff984 */ /* 0x000fe20000000800 */
[----:B------:R-:W-:Y:S01]  /*10950*/  @!PT LDS RZ, [RZ] ;  /* 0x00000000fffff984 */ /* 0x000fe20000000800 */
[----:B------:R0:W-:Y:S01]  /*10960*/  LDGSTS.E.BYPASS.LTC128B.128 [R4+0xc00], desc[UR36][R2.64], !P3 ;  /* 0x00c0000002047fae */ /* 0x0001e2000d901d64 */
[----:B------:R-:W-:-:S03]  /*10970*/  ISETP.LT.OR P3, PT, R5, 0x21, P1 ;  /* 0x000000210500780c */ /* 0x000fc60000f61670 */
[----:B------:R0:W-:Y:S01]  /*10980*/  LDGSTS.E.BYPASS.LTC128B.128 [R4+0x3c00], desc[UR36][R2.64+0x80], !P4 ;  /* 0x03c0008002047fae */ /* 0x0001e2000e101d64 */
[----:B------:R-:W-:Y:S01]  /*10990*/  ISETP.LT.OR P4, PT, R5, 0x21, !P0 ;  /* 0x000000210500780c */ /* 0x000fe20004781670 */
[----:B------:R-:W-:Y:S02]  /*109a0*/  IMAD.MOV.U32 R13, RZ, RZ, R23 ;  /* 0x000000ffff0d7224 */ /* 0x000fe400078e0017 */
[----:B------:R-:W-:-:S10]  /*109b0*/  IMAD.MOV.U32 R7, RZ, RZ, R14 ;  /* 0x000000ffff077224 */ /* 0x000fd400078e000e */
[----:B0-----:R-:W-:Y:S05]  /*109c0*/  WARPSYNC.COLLECTIVE R15, `(.L_x_395) ;  /* 0x000000000f087348 */ /* 0x001fea0003c00000 */
[----:B------:R1:W2:Y:S02]  /*109d0*/  SHFL.IDX P6, R14, R13, R12, R11 ;  /* 0x0000000c0d0e7389 */ /* 0x0002a400000c000b */
[----:B012---:R-:W-:Y:S01]  /*109e0*/  ENDCOLLECTIVE ;  /* 0x000000000000791b */ /* 0x007fe20003800000 */
.L_x_395:
[----:B------:R-:W-:Y:S02]  /*109f0*/  IMAD.MOV.U32 R13, RZ, RZ, R24 ;  /* 0x000000ffff0d7224 */ /* 0x000fe400078e0018 */
[----:B------:R-:W-:Y:S02]  /*10a00*/  IMAD.MOV.U32 R12, RZ, RZ, 0x3 ;  /* 0x00000003ff0c7424 */ /* 0x000fe400078e00ff */
[----:B------:R-:W-:-:S07]  /*10a10*/  IMAD.MOV.U32 R9, RZ, RZ, R14 ;  /* 0x000000ffff097224 */ /* 0x000fce00078e000e */
[----:B------:R-:W-:Y:S05]  /*10a20*/  WARPSYNC.COLLECTIVE R15, `(.L_x_396) ;  /* 0x000000000f087348 */ /* 0x000fea0003c00000 */
[----:B------:R0:W1:Y:S02]  /*10a30*/  SHFL.IDX P6, R14, R13, R12, R11 ;  /* 0x0000000c0d0e7389 */ /* 0x00006400000c000b */
[----:B01----:R-:W-:Y:S01]  /*10a40*/  ENDCOLLECTIVE ;  /* 0x000000000000791b */ /* 0x003fe20003800000 */
.L_x_396:
[----:B------:R-:W-:-:S04]  /*10a50*/  IADD3 R2, P2, R9, R6, RZ ;  /* 0x0000000609027210 */ /* 0x000fc80007f5e0ff */
[----:B------:R-:W-:-:S05]  /*10a60*/  IADD3.X R3, RZ, R7, RZ, P2, !PT ;  /* 0x00000007ff037210 */ /* 0x000fca00017fe4ff */
[----:B------:R-:W-:Y:S01]  /*10a70*/  @!PT LDS RZ, [RZ] ;  /* 0x00000000fffff984 */ /* 0x000fe20000000800 */
[----:B------:R-:W-:Y:S01]  /*10a80*/  @!PT LDS RZ, [RZ] ;  /* 0x00000000fffff984 */ /* 0x000fe20000000800 */
[----:B------:R-:W-:Y:S01]  /*10a90*/  @!PT LDS RZ, [RZ] ;  /* 0x00000000fffff984 */ /* 0x000fe20000000800 */
[----:B------:R0:W-:Y:S01]  /*10aa0*/  LDGSTS.E.BYPASS.LTC128B.128 [R4+0x1400], desc[UR36][R2.64], !P3 ;  /* 0x0140000002047fae */ /* 0x0001e2000d901d64 */
[C---:B------:R-:W-:Y:S02]  /*10ab0*/  ISETP.LT.OR P3, PT, R5.reuse, 0x31, P1 ;  /* 0x000000310500780c */ /* 0x040fe40000f61670 */
[----:B------:R-:W-:Y:S01]  /*10ac0*/  MOV R13, R23 ;  /* 0x00000017000d7202 */ /* 0x000fe20000000f00 */
[----:B------:R0:W-:Y:S01]  /*10ad0*/  LDGSTS.E.BYPASS.LTC128B.128 [R4+0x4400], desc[UR36][R2.64+0x80], !P4 ;  /* 0x0440008002047fae */ /* 0x0001e2000e101d64 */
[----:B------:R-:W-:Y:S01]  /*10ae0*/  ISETP.LT.OR P4, PT, R5, 0x31, !P0 ;  /* 0x000000310500780c */ /* 0x000fe20004781670 */
[----:B------:R-:W-:-:S12]  /*10af0*/  IMAD.MOV.U32 R8, RZ, RZ, R14 ;  /* 0x000000ffff087224 */ /* 0x000fd800078e000e */
[----:B0-----:R-:W-:Y:S05]  /*10b00*/  WARPSYNC.COLLECTIVE R15, `(.L_x_397) ;  /* 0x000000000f087348 */ /* 0x001fea0003c00000 */
[----:B------:R1:W2:Y:S02]  /*10b10*/  SHFL.IDX P6, R14, R13, R12, R11 ;  /* 0x0000000c0d0e7389 */ /* 0x0002a400000c000b */
[----:B012---:R-:W-:Y:S01]  /*10b20*/  ENDCOLLECTIVE ;  /* 0x000000000000791b */ /* 0x007fe20003800000 */
.L_x_397:
[----:B------:R-:W-:Y:S02]  /*10b30*/  IMAD.MOV.U32 R13, RZ, RZ, R24 ;  /* 0x000000ffff0d7224 */ /* 0x000fe400078e0018 */
[----:B------:R-:W-:Y:S01]  /*10b40*/  IMAD.MOV.U32 R12, RZ, RZ, 0x4 ;  /* 0x00000004ff0c7424 */ /* 0x000fe200078e00ff */
[----:B------:R-:W-:-:S13]  /*10b50*/  IADD3 R2, P2, R14, R6, RZ ;  /* 0x000000060e027210 */ /* 0x000fda0007f5e0ff */
[----:B------:R-:W-:Y:S05]  /*10b60*/  WARPSYNC.COLLECTIVE R15, `(.L_x_398) ;  /* 0x000000000f087348 */ /* 0x000fea0003c00000 */
[----:B------:R0:W1:Y:S02]  /*10b70*/  SHFL.IDX P6, R14, R13, R12, R11 ;  /* 0x0000000c0d0e7389 */ /* 0x00006400000c000b */
[----:B01----:R-:W-:Y:S01]  /*10b80*/  ENDCOLLECTIVE ;  /* 0x000000000000791b */ /* 0x003fe20003800000 */
.L_x_398:
        /* <DEDUP_REMOVED lines=13> */
.L_x_399:
[----:B------:R-:W-:Y:S01]  /*10c60*/  MOV R13, R24 ;  /* 0x00000018000d7202 */ /* 0x000fe20000000f00 */
[----:B------:R-:W-:Y:S02]  /*10c70*/  IMAD.MOV.U32 R12, RZ, RZ, 0x5 ;  /* 0x00000005ff0c7424 */ /* 0x000fe400078e00ff */
[----:B------:R-:W-:-:S07]  /*10c80*/  IMAD.MOV.U32 R9, RZ, RZ, R14 ;  /* 0x000000ffff097224 */ /* 0x000fce00078e000e */
[----:B------:R-:W-:Y:S05]  /*10c90*/  WARPSYNC.COLLECTIVE R15, `(.L_x_400) ;  /* 0x000000000f087348 */ /* 0x000fea0003c00000 */
[----:B------:R0:W1:Y:S02]  /*10ca0*/  SHFL.IDX P6, R14, R13, R12, R11 ;  /* 0x0000000c0d0e7389 */ /* 0x00006400000c000b */
[----:B01----:R-:W-:Y:S01]  /*10cb0*/  ENDCOLLECTIVE ;  /* 0x000000000000791b */ /* 0x003fe20003800000 */
.L_x_400:
[----:B------:R-:W-:-:S05]  /*10cc0*/  IADD3 R2, P2, R9, R6, RZ ;  /* 0x0000000609027210 */ /* 0x000fca0007f5e0ff */
[----:B------:R-:W-:-:S05]  /*10cd0*/  IMAD.X R3, RZ, RZ, R7, P2 ;  /* 0x000000ffff037224 */ /* 0x000fca00010e0607 */
[----:B------:R-:W-:Y:S01]  /*10ce0*/  @!PT LDS RZ, [RZ] ;  /* 0x00000000fffff984 */ /* 0x000fe20000000800 */
[----:B------:R-:W-:Y:S01]  /*10cf0*/  @!PT LDS RZ, [RZ] ;  /* 0x00000000fffff984 */ /* 0x000fe20000000800 */
[----:B------:R-:W-:Y:S01]  /*10d00*/  @!PT LDS RZ, [RZ] ;  /* 0x00000000fffff984 */ /* 0x000fe20000000800 */
[----:B------:R0:W-:Y:S01]  /*10d10*/  LDGSTS.E.BYPASS.LTC128B.128 [R4+0x2400], desc[UR36][R2.64], !P3 ;  /* 0x0240000002047fae */ /* 0x0001e2000d901d64 */
[----:B------:R-:W-:-:S03]  /*10d20*/  IMAD.MOV.U32 R13, RZ, RZ, R23 ;  /* 0x000000ffff0d7224 */ /* 0x000fc600078e0017 */
[----:B------:R0:W-:Y:S01]  /*10d30*/  LDGSTS.E.BYPASS.LTC128B.128 [R4+0x5400], desc[UR36][R2.64+0x80], !P4 ;  /* 0x0540008002047fae */ /* 0x0001e2000e101d64 */
[----:B------:R-:W-:-:S07]  /*10d40*/  IMAD.MOV.U32 R24, RZ, RZ, R14 ;  /* 0x000000ffff187224 */ /* 0x000fce00078e000e */
[----:B0-----:R-:W-:Y:S05]  /*10d50*/  WARPSYNC.COLLECTIVE R15, `(.L_x_401) ;  /* 0x000000000f087348 */ /* 0x001fea0003c00000 */
[----:B------:R1:W2:Y:S02]  /*10d60*/  SHFL.IDX P6, R14, R13, R12, R11 ;  /* 0x0000000c0d0e7389 */ /* 0x0002a400000c000b */
[----:B012---:R-:W-:Y:S01]  /*10d70*/  ENDCOLLECTIVE ;  /* 0x000000000000791b */ /* 0x007fe20003800000 */
.L_x_401:
[----:B------:R-:W-:Y:S05]  /*10d80*/  BRA `(.L_x_402) ;  /* 0xffffffc000847947 */ /* 0x000fea000383ffff */
.L_x_296:
[----:B------:R-:W-:Y:S01]  /*10d90*/  BSSY B0, `(.L_x_403) ;  /* 0x0000008000007945 */ /* 0x000fe20003800000 */
[----:B------:R-:W-:Y:S01]  /*10da0*/  MOV R13, R16 ;  /* 0x00000010000d7202 */ /* 0x000fe20000000f00 */
[----:B------:R-:W-:Y:S02]  /*10db0*/  IMAD.MOV.U32 R12, RZ, RZ, RZ ;  /* 0x000000ffff0c7224 */ /* 0x000fe400078e00ff */
[----:B------:R-:W-:Y:S02]  /*10dc0*/  IMAD.MOV.U32 R11, RZ, RZ, 0x1f ;  /* 0x0000001fff0b7424 */ /* 0x000fe400078e00ff */
[----:B------:R-:W-:-:S07]  /*10dd0*/  IMAD.MOV.U32 R15, RZ, RZ, -0x1 ;  /* 0xffffffffff0f7424 */ /* 0x000fce00078e00ff */
[----:B0-----:R-:W-:Y:S05]  /*10de0*/  WARPSYNC.COLLECTIVE R15, `(.L_x_404) ;  /* 0x000000000f087348 */ /* 0x001fea0003c00000 */
[----:B------:R1:W2:Y:S02]  /*10df0*/  SHFL.IDX P6, R14, R13, R12, R11 ;  /* 0x0000000c0d0e7389 */ /* 0x0002a400000c000b */
[----:B012---:R-:W-:Y:S01]  /*10e00*/  ENDCOLLECTIVE ;  /* 0x000000000000791b */ /* 0x007fe20003800000 */
.L_x_404:
[----:B------:R-:W-:Y:S05]  /*10e10*/  BSYNC B0 ;  /* 0x0000000000007941 */ /* 0x000fea0003800000 */
.L_x_403:
[----:B------:R-:W-:Y:S01]  /*10e20*/  IMAD.MOV.U32 R13, RZ, RZ, R16 ;  /* 0x000000ffff0d7224 */ /* 0x000fe200078e0010 */
[----:B------:R-:W-:Y:S01]  /*10e30*/  MOV R15, 0xffffffff ;  /* 0xffffffff000f7802 */ /* 0x000fe20000000f00 */
[----:B------:R-:W-:Y:S01]  /*10e40*/  IMAD.MOV.U32 R12, RZ, RZ, 0x1 ;  /* 0x00000001ff0c7424 */ /* 0x000fe200078e00ff */
[----:B------:R-:W-:Y:S01]  /*10e50*/  MOV R5, R14 ;  /* 0x0000000e00057202 */ /* 0x000fe20000000f00 */
[----:B------:R-:W-:Y:S02]  /*10e60*/  IMAD.MOV.U32 R11, RZ, RZ, 0x1f ;  /* 0x0000001fff0b7424 */ /* 0x000fe400078e00ff */
[----:B------:R-:W-:-:S07]  /*10e70*/  IMAD.IADD R7, R19, 0x1, R8 ;  /* 0x0000000113077824 */ /* 0x000fce00078e0208 */
[----:B------:R-:W-:Y:S05]  /*10e80*/  WARPSYNC.COLLECTIVE R15, `(.L_x_405) ;  /* 0x000000000f087348 */ /* 0x000fea0003c00000 */
[----:B------:R0:W1:Y:S02]  /*10e90*/  SHFL.IDX P6, R14, R13, R12, R11 ;  /* 0x0000000c0d0e7389 */ /* 0x00006400000c000b */
[----:B01----:R-:W-:Y:S01]  /*10ea0*/  ENDCOLLECTIVE ;  /* 0x000000000000791b */ /* 0x003fe20003800000 */
.L_x_405:
[----:B------:R-:W-:Y:S02]  /*10eb0*/  ULDC UR4, c[0x0][0xc3c] ;  /* 0x00030f0000047ab9 */ /* 0x000fe40000000800 */
[----:B------:R-:W-:-:S13]  /*10ec0*/  ISETP.GE.OR P1, PT, R7, UR4, !P0 ;  /* 0x0000000407007c0c */ /* 0x000fda000c726670 */
[----:B------:R-:W0:Y:S01]  /*10ed0*/  @!P1 LDC.64 R2, c[0x0][0xc80] ;  /* 0x00032000ff029b82 */ /* 0x000e220000000a00 */
[----:B------:R-:W-:Y:S02]  /*10ee0*/  IMAD.MOV.U32 R4, RZ, RZ, RZ ;  /* 0x000000ffff047224 */ /* 0x000fe400078e00ff */
[----:B------:R-:W-:Y:S02]  /*10ef0*/  IMAD.MOV.U32 R11, RZ, RZ, RZ ;  /* 0x000000ffff0b7224 */ /* 0x000fe400078e00ff */
[----:B------:R-:W-:Y:S02]  /*10f00*/  IMAD.MOV.U32 R0, RZ, RZ, R14 ;  /* 0x000000ffff007224 */ /* 0x000fe400078e000e */
[----:B0-----:R-:W-:-:S06]  /*10f10*/  @!P1 IMAD.WIDE R2, R7, 0x4, R2 ;  /* 0x0000000407029825 */ /* 0x001fcc00078e0202 */
[----:B------:R-:W2:Y:S01]  /*10f20*/  @!P1 LDG.E R2, desc[UR36][R2.64] ;  /* 0x0000002402029981 */ /* 0x000ea2000c1e1900 */
[C---:B------:R-:W-:Y:S02]  /*10f30*/  ISETP.GE.U32.AND P2, PT, R8.reuse, 0x2, PT ;  /* 0x000000020800780c */ /* 0x040fe40003f46070 */
[C---:B------:R-:W-:Y:S02]  /*10f40*/  ISETP.GE.U32.AND P3, PT, R8.reuse, 0x4, PT ;  /* 0x000000040800780c */ /* 0x040fe40003f66070 */
[C---:B------:R-:W-:Y:S02]  /*10f50*/  ISETP.GE.U32.AND P4, PT, R8.reuse, 0x8, PT ;  /* 0x000000080800780c */ /* 0x040fe40003f86070 */
[C---:B------:R-:W-:Y:S02]  /*10f60*/  ISETP.GE.U32.AND P5, PT, R8.reuse, 0x10, PT ;  /* 0x000000100800780c */ /* 0x040fe40003fa6070 */
[----:B--2---:R-:W-:Y:S02]  /*10f70*/  @!P1 MOV R4, R2 ;  /* 0x0000000200049202 */ /* 0x004fe40000000f00 */
[----:B------:R-:W-:-:S03]  /*10f80*/  ISETP.NE.AND P1, PT, R8, RZ, PT ;  /* 0x000000ff0800720c */ /* 0x000fc60003f25270 */
[----:B------:R-:W-:-:S10]  /*10f90*/  IMAD.MOV.U32 R13, RZ, RZ, R4 ;  /* 0x000000ffff0d7224 */ /* 0x000fd400078e0004 */
[----:B------:R-:W-:Y:S05]  /*10fa0*/  WARPSYNC.COLLECTIVE R15, `(.L_x_406) ;  /* 0x000000000f087348 */ /* 0x000fea0003c00000 */
[----:B------:R0:W1:Y:S02]  /*10fb0*/  SHFL.UP P6, R14, R13, R12, R11 ;  /* 0x0400000c0d0e7389 */ /* 0x00006400000c000b */
[----:B01----:R-:W-:Y:S01]  /*10fc0*/  ENDCOLLECTIVE ;  /* 0x000000000000791b */ /* 0x003fe20003800000 */
.L_x_406:
[----:B------:R-:W-:Y:S01]  /*10fd0*/  IMAD.MOV.U32 R12, RZ, RZ, 0x2 ;  /* 0x00000002ff0c7424 */ /* 0x000fe200078e00ff */
[----:B------:R-:W-:-:S05]  /*10fe0*/  SEL R7, R14, RZ, P1 ;  /* 0x000000ff0e077207 */ /* 0x000fca0000800000 */
[----:B------:R-:W-:-:S05]  /*10ff0*/  IMAD.IADD R6, R4, 0x1, R7 ;  /* 0x0000000104067824 */ /* 0x000fca00078e0207 */
[----:B------:R-:W-:-:S07]  /*11000*/  MOV R13, R6 ;  /* 0x00000006000d7202 */ /* 0x000fce0000000f00 */
[----:B------:R-:W-:Y:S05]  /*11010*/  WARPSYNC.COLLECTIVE R15, `(.L_x_407) ;  /* 0x000000000f087348 */ /* 0x000fea0003c00000 */
[----:B------:R0:W1:Y:S02]  /*11020*/  SHFL.UP P6, R14, R13, R12, R11 ;  /* 0x0400000c0d0e7389 */ /* 0x00006400000c000b */
[----:B01----:R-:W-:Y:S01]  /*11030*/  ENDCOLLECTIVE ;  /* 0x000000000000791b */ /* 0x003fe20003800000 */
.L_x_407:
[----:B------:R-:W-:Y:S02]  /*11040*/  MOV R12, 0x4 ;  /* 0x00000004000c7802 */ /* 0x000fe40000000f00 */
[----:B------:R-:W-:-:S05]  /*11050*/  SEL R7, R14, RZ, P2 ;  /* 0x000000ff0e077207 */ /* 0x000fca0001000000 */
[----:B------:R-:W-:-:S04]  /*11060*/  IMAD.IADD R7, R6, 0x1, R7 ;  /* 0x0000000106077824 */ /* 0x000fc800078e0207 */
[----:B------:R-:W-:-:S07]  /*11070*/  IMAD.MOV.U32 R13, RZ, RZ, R7 ;  /* 0x000000ffff0d7224 */ /* 0x000fce00078e0007 */
[----:B------:R-:W-:Y:S05]  /*11080*/  WARPSYNC.COLLECTIVE R15, `(.L_x_408) ;  /* 0x000000000f087348 */ /* 0x000fea0003c00000 */
[----:B------:R0:W1:Y:S02]  /*11090*/  SHFL.UP P6, R14, R13, R12, R11 ;  /* 0x0400000c0d0e7389 */ /* 0x00006400000c000b */
[----:B01----:R-:W-:Y:S01]  /*110a0*/  ENDCOLLECTIVE ;  /* 0x000000000000791b */ /* 0x003fe20003800000 */
.L_x_408:
[----:B------:R-:W-:Y:S01]  /*110b0*/  IMAD.MOV.U32 R12, RZ, RZ, 0x8 ;  /* 0x00000008ff0c7424 */ /* 0x000fe200078e00ff */
[----:B------:R-:W-:-:S05]  /*110c0*/  SEL R2, R14, RZ, P3 ;  /* 0x000000ff0e027207 */ /* 0x000fca0001800000 */
[----:B------:R-:W-:-:S04]  /*110d0*/  IMAD.IADD R2, R7, 0x1, R2 ;  /* 0x0000000107027824 */ /* 0x000fc800078e0202 */
[----:B------:R-:W-:-:S07]  /*110e0*/  IMAD.MOV.U32 R13, RZ, RZ, R2 ;  /* 0x000000ffff0d7224 */ /* 0x000fce00078e0002 */
[----:B------:R-:W-:Y:S05]  /*110f0*/  WARPSYNC.COLLECTIVE R15, `(.L_x_409) ;  /* 0x000000000f087348 */ /* 0x000fea0003c00000 */
[----:B------:R0:W1:Y:S02]  /*11100*/  SHFL.UP P6, R14, R13, R12, R11 ;  /* 0x0400000c0d0e7389 */ /* 0x00006400000c000b */
[----:B01----:R-:W-:Y:S01]  /*11110*/  ENDCOLLECTIVE ;  /* 0x000000000000791b */ /* 0x003fe20003800000 */
.L_x_409:
[----:B------:R-:W-:Y:S01]  /*11120*/  IMAD.MOV.U32 R12, RZ, RZ, 0x10 ;  /* 0x00000010ff0c7424 */ /* 0x000fe200078e00ff */
[----:B------:R-:W-:-:S04]  /*11130*/  SEL R3, R14, RZ, P4 ;  /* 0x000000ff0e037207 */ /* 0x000fc80002000000 */
[----:B------:R-:W-:-:S05]  /*11140*/  IADD3 R3, R2, R3, RZ ;  /* 0x0000000302037210 */ /* 0x000fca0007ffe0ff */
[----:B------:R-:W-:-:S07]  /*11150*/  IMAD.MOV.U32 R13, RZ, RZ, R3 ;  /* 0x000000ffff0d7224 */ /* 0x000fce00078e0003 */
[----:B------:R-:W-:Y:S05]  /*11160*/  WARPSYNC.COLLECTIVE R15, `(.L_x_410) ;  /* 0x000000000f087348 */ /* 0x000fea0003c00000 */
[----:B------:R0:W1:Y:S02]  /*11170*/  SHFL.UP P6, R14, R13, R12, R11 ;  /* 0x0400000c0d0e7389 */ /* 0x00006400000c000b */
[----:B01----:R-:W-:Y:S01]  /*11180*/  ENDCOLLECTIVE ;  /* 0x000000000000791b */ /* 0x003fe20003800000 */
.L_x_410:
[----:B------:R-:W-:Y:S02]  /*11190*/  IMAD.MOV.U32 R12, RZ, RZ, 0x1f ;  /* 0x0000001fff0c7424 */ /* 0x000fe400078e00ff */
[----:B------:R-:W-:Y:S01]  /*111a0*/  IMAD.MOV.U32 R11, RZ, RZ, 0x1f ;  /* 0x0000001fff0b7424 */ /* 0x000fe200078e00ff */
[----:B------:R-:W-:-:S05]  /*111b0*/  SEL R6, R14, RZ, P5 ;  /* 0x000000ff0e067207 */ /* 0x000fca0002800000 */
[----:B------:R-:W-:-:S05]  /*111c0*/  IMAD.IADD R6, R3, 0x1, R6 ;  /* 0x0000000103067824 */ /* 0x000fca00078e0206 */
[----:B------:R-:W-:-:S07]  /*111d0*/  MOV R13, R6 ;  /* 0x00000006000d7202 */ /* 0x000fce0000000f00 */
[----:B------:R-:W-:Y:S05]  /*111e0*/  WARPSYNC.COLLECTIVE R15, `(.L_x_411) ;  /* 0x000000000f087348 */ /* 0x000fea0003c00000 */
[----:B------:R0:W1:Y:S02]  /*111f0*/  SHFL.IDX P6, R14, R13, R12, R11 ;  /* 0x0000000c0d0e7389 */ /* 0x00006400000c000b */
[----:B01----:R-:W-:Y:S01]  /*11200*/  ENDCOLLECTIVE ;  /* 0x000000000000791b */ /* 0x003fe20003800000 */
.L_x_411:
[----:B------:R-:W-:Y:S05]  /*11210*/  BRA `(.L_x_412) ;  /* 0xffffffc000907947 */ /* 0x000fea000383ffff */
.L_x_301:
[----:B------:R-:W-:Y:S01]  /*11220*/  BSSY B0, `(.L_x_413) ;  /* 0x0000008000007945 */ /* 0x000fe20003800000 */
[----:B-----5:R-:W-:Y:S01]  /*11230*/  IMAD.MOV.U32 R13, RZ, RZ, R4 ;  /* 0x000000ffff0d7224 */ /* 0x020fe200078e0004 */
[----:B------:R-:W-:Y:S01]  /*11240*/  MOV R12, 0x1 ;  /* 0x00000001000c7802 */ /* 0x000fe20000000f00 */
[----:B------:R-:W-:Y:S02]  /*11250*/  IMAD.MOV.U32 R11, RZ, RZ, RZ ;  /* 0x000000ffff0b7224 */ /* 0x000fe400078e00ff */
[----:B------:R-:W-:-:S07]  /*11260*/  IMAD.MOV.U32 R15, RZ, RZ, -0x1 ;  /* 0xffffffffff0f7424 */ /* 0x000fce00078e00ff */
[----:B012---:R-:W-:Y:S05]  /*11270*/  WARPSYNC.COLLECTIVE R15, `(.L_x_414) ;  /* 0x000000000f087348 */ /* 0x007fea0003c00000 */
[----:B------:R3:W4:Y:S02]  /*11280*/  SHFL.UP P6, R14, R13, R12, R11 ;  /* 0x0400000c0d0e7389 */ /* 0x00072400000c000b */
[----:B01234-:R-:W-:Y:S01]  /*11290*/  ENDCOLLECTIVE ;  /* 0x000000000000791b */ /* 0x01ffe20003800000 */
.L_x_414:
[----:B------:R-:W-:Y:S05]  /*112a0*/  BSYNC B0 ;  /* 0x0000000000007941 */ /* 0x000fea0003800000 */
.L_x_413:
[----:B------:R-:W-:Y:S01]  /*112b0*/  SEL R13, R14, RZ, P1 ;  /* 0x000000ff0e0d7207 */ /* 0x000fe20000800000 */
[----:B------:R-:W-:Y:S01]  /*112c0*/  IMAD.MOV.U32 R11, RZ, RZ, RZ ;  /* 0x000000ffff0b7224 */ /* 0x000fe200078e00ff */
[----:B------:R-:W-:Y:S01]  /*112d0*/  MOV R12, 0x2 ;  /* 0x00000002000c7802 */ /* 0x000fe20000000f00 */
[----:B------:R-:W-:Y:S02]  /*112e0*/  IMAD.MOV.U32 R15, RZ, RZ, -0x1 ;  /* 0xffffffffff0f7424 */ /* 0x000fe400078e00ff */
[----:B------:R-:W-:-:S07]  /*112f0*/  IMAD.IADD R13, R4, 0x1, R13 ;  /* 0x00000001040d7824 */ /* 0x000fce00078e020d */
[----:B------:R-:W-:Y:S05]  /*11300*/  WARPSYNC.COLLECTIVE R15, `(.L_x_415) ;  /* 0x000000000f087348 */ /* 0x000fea0003c00000 */
[----:B------:R0:W1:Y:S02]  /*11310*/  SHFL.UP P6, R14, R13, R12, R11 ;  /* 0x0400000c0d0e7389 */ /* 0x00006400000c000b */
[----:B01----:R-:W-:Y:S01]  /*11320*/  ENDCOLLECTIVE ;  /* 0x000000000000791b */ /* 0x003fe20003800000 */
.L_x_415:
[----:B------:R-:W-:Y:S01]  /*11330*/  IMAD.MOV.U32 R12, RZ, RZ, 0x4 ;  /* 0x00000004ff0c7424 */ /* 0x000fe200078e00ff */
[----:B------:R-:W-:-:S05]  /*11340*/  SEL R0, R14, RZ, P2 ;  /* 0x000000ff0e007207 */ /* 0x000fca0001000000 */
[----:B------:R-:W-:-:S05]  /*11350*/  IMAD.IADD R0, R13, 0x1, R0 ;  /* 0x000000010d007824 */ /* 0x000fca00078e0200 */
[----:B------:R-:W-:-:S07]  /*11360*/  MOV R13, R0 ;  /* 0x00000000000d7202 */ /* 0x000fce0000000f00 */
[----:B------:R-:W-:Y:S05]  /*11370*/  WARPSYNC.COLLECTIVE R15, `(.L_x_416) ;  /* 0x000000000f087348 */ /* 0x000fea0003c00000 */
[----:B------:R0:W1:Y:S02]  /*11380*/  SHFL.UP P6, R14, R13, R12, R11 ;  /* 0x0400000c0d0e7389 */ /* 0x00006400000c000b */
[----:B01----:R-:W-:Y:S01]  /*11390*/  ENDCOLLECTIVE ;  /* 0x000000000000791b */ /* 0x003fe20003800000 */
.L_x_416:
[----:B------:R-:W-:Y:S02]  /*113a0*/  MOV R12, 0x8 ;  /* 0x00000008000c7802 */ /* 0x000fe40000000f00 */
[----:B------:R-:W-:-:S05]  /*113b0*/  SEL R3, R14, RZ, P3 ;  /* 0x000000ff0e037207 */ /* 0x000fca0001800000 */
[----:B------:R-:W-:-:S04]  /*113c0*/  IMAD.IADD R2, R0, 0x1, R3 ;  /* 0x0000000100027824 */ /* 0x000fc800078e0203 */
[----:B------:R-:W-:-:S07]  /*113d0*/  IMAD.MOV.U32 R13, RZ, RZ, R2 ;  /* 0x000000ffff0d7224 */ /* 0x000fce00078e0002 */
[----:B------:R-:W-:Y:S05]  /*113e0*/  WARPSYNC.COLLECTIVE R15, `(.L_x_417) ;  /* 0x000000000f087348 */ /* 0x000fea0003c00000 */
[----:B------:R0:W1:Y:S02]  /*113f0*/  SHFL.UP P6, R14, R13, R12, R11 ;  /* 0x0400000c0d0e7389 */ /* 0x00006400000c000b */
[----:B01----:R-:W-:Y:S01]  /*11400*/  ENDCOLLECTIVE ;  /* 0x000000000000791b */ /* 0x003fe20003800000 */
.L_x_417:
[----:B------:R-:W-:Y:S01]  /*11410*/  IMAD.MOV.U32 R12, RZ, RZ, 0x10 ;  /* 0x00000010ff0c7424 */ /* 0x000fe200078e00ff */
[----:B------:R-:W-:-:S05]  /*11420*/  SEL R3, R14, RZ, P4 ;  /* 0x000000ff0e037207 */ /* 0x000fca0002000000 */
[----:B------:R-:W-:-:S04]  /*11430*/  IMAD.IADD R3, R2, 0x1, R3 ;  /* 0x0000000102037824 */ /* 0x000fc800078e0203 */
[----:B------:R-:W-:-:S07]  /*11440*/  IMAD.MOV.U32 R13, RZ, RZ, R3 ;  /* 0x000000ffff0d7224 */ /* 0x000fce00078e0003 */
[----:B------:R-:W-:Y:S05]  /*11450*/  WARPSYNC.COLLECTIVE R15, `(.L_x_418) ;  /* 0x000000000f087348 */ /* 0x000fea0003c00000 */
[----:B------:R0:W1:Y:S02]  /*11460*/  SHFL.UP P6, R14, R13, R12, R11 ;  /* 0x0400000c0d0e7389 */ /* 0x00006400000c000b */
[----:B01----:R-:W-:Y:S01]  /*11470*/  ENDCOLLECTIVE ;  /* 0x000000000000791b */ /* 0x003fe20003800000 */
.L_x_418:
[----:B------:R-:W-:Y:S02]  /*11480*/  IMAD.MOV.U32 R12, RZ, RZ, 0x1f ;  /* 0x0000001fff0c7424 */ /* 0x000fe400078e00ff */
[----:B------:R-:W-:Y:S01]  /*11490*/  IMAD.MOV.U32 R11, RZ, RZ, 0x1f ;  /* 0x0000001fff0b7424 */ /* 0x000fe200078e00ff */
[----:B------:R-:W-:-:S04]  /*114a0*/  SEL R6, R14, RZ, P5 ;  /* 0x000000ff0e067207 */ /* 0x000fc80002800000 */
[----:B------:R-:W-:-:S05]  /*114b0*/  IADD3 R6, R3, R6, RZ ;  /* 0x0000000603067210 */ /* 0x000fca0007ffe0ff */
[----:B------:R-:W-:-:S07]  /*114c0*/  IMAD.MOV.U32 R13, RZ, RZ, R6 ;  /* 0x000000ffff0d7224 */ /* 0x000fce00078e0006 */
[----:B------:R-:W-:Y:S05]  /*114d0*/  WARPSYNC.COLLECTIVE R15, `(.L_x_419) ;  /* 0x000000000f087348 */ /* 0x000fea0003c00000 */
[----:B------:R0:W1:Y:S02]  /*114e0*/  SHFL.IDX P6, R14, R13, R12, R11 ;  /* 0x0000000c0d0e7389 */ /* 0x00006400000c000b */
[----:B01----:R-:W-:Y:S01]  /*114f0*/  ENDCOLLECTIVE ;  /* 0x000000000000791b */ /* 0x003fe20003800000 */
.L_x_419:
[----:B------:R-:W-:Y:S05]  /*11500*/  BRA `(.L_x_420) ;  /* 0xffffffc000707947 */ /* 0x000fea000383ffff */
.L_x_303:
[----:B------:R-:W-:Y:S01]  /*11510*/  BSSY B0, `(.L_x_421) ;  /* 0x0000006000007945 */ /* 0x000fe20003800000 */
[----:B------:R-:W-:Y:S02]  /*11520*/  PLOP3.LUT P6, PT, P6, PT, PT, 0x8, 0x0 ;  /* 0x000000000000781c */ /* 0x000fe400037ce170 */
[----:B------:R-:W-:-:S11]  /*11530*/  MOV R15, 0xffffffff ;  /* 0xffffffff000f7802 */ /* 0x000fd60000000f00 */
[----:B01----:R-:W-:Y:S05]  /*11540*/  WARPSYNC.COLLECTIVE R15, `(.L_x_422) ;  /* 0x000000000f087348 */ /* 0x003fea0003c00000 */
[----:B------:R-:W-:Y:S01]  /*11550*/  VOTE.ANY R14, PT, P6 ;  /* 0x00000000000e7806 */ /* 0x000fe200030e0100 */
[----:B01----:R-:W-:Y:S06]  /*11560*/  ENDCOLLECTIVE ;  /* 0x000000000000791b */ /* 0x003fec0003800000 */
.L_x_422:
[----:B------:R-:W-:Y:S05]  /*11570*/  BSYNC B0 ;  /* 0x0000000000007941 */ /* 0x000fea0003800000 */
.L_x_421:
[----:B------:R-:W-:Y:S01]  /*11580*/  IMAD.MOV.U32 R2, RZ, RZ, R14 ;  /* 0x000000ffff027224 */ /* 0x000fe200078e000e */
[----:B------:R-:W-:Y:S01]  /*11590*/  MOV R11, 0x1f ;  /* 0x0000001f000b7802 */ /* 0x000fe20000000f00 */
[----:B------:R-:W-:Y:S02]  /*115a0*/  IMAD.MOV.U32 R13, RZ, RZ, R4 ;  /* 0x000000ffff0d7224 */ /* 0x000fe400078e0004 */
[----:B------:R-:W0:Y:S01]  /*115b0*/  POPC R0, R2 ;  /* 0x0000000200007309 */ /* 0x000e220000000000 */
[----:B------:R-:W-:Y:S02]  /*115c0*/  IMAD.MOV.U32 R15, RZ, RZ, -0x1 ;  /* 0xffffffffff0f7424 */ /* 0x000fe400078e00ff */
[----:B0-----:R-:W-:-:S07]  /*115d0*/  IMAD.MOV.U32 R12, RZ, RZ, R0 ;  /* 0x000000ffff0c7224 */ /* 0x001fce00078e0000 */
[----:B------:R-:W-:Y:S05]  /*115e0*/  WARPSYNC.COLLECTIVE R15, `(.L_x_423) ;  /* 0x000000000f087348 */ /* 0x000fea0003c00000 */
[----:B------:R0:W1:Y:S02]  /*115f0*/  SHFL.IDX P6, R14, R13, R12, R11 ;  /* 0x0000000c0d0e7389 */ /* 0x00006400000c000b */
[----:B01----:R-:W-:Y:S01]  /*11600*/  ENDCOLLECTIVE ;  /* 0x000000000000791b */ /* 0x003fe20003800000 */
.L_x_423:
[----:B------:R-:W-:Y:S01]  /*11610*/  IMAD.MOV.U32 R4, RZ, RZ, R14 ;  /* 0x000000ffff047224 */ /* 0x000fe200078e000e */
[----:B------:R-:W-:Y:S06]  /*11620*/  BRA `(.L_x_424) ;  /* 0xffffffc000607947 */ /* 0x000fec000383ffff */
.L_x_305:
[----:B------:R-:W-:Y:S01]  /*11630*/  BSSY B0, `(.L_x_425) ;  /* 0x0000007000007945 */ /* 0x000fe20003800000 */
[----:B------:R-:W-:Y:S01]  /*11640*/  IMAD.MOV.U32 R13, RZ, RZ, R6 ;  /* 0x000000ffff0d7224 */ /* 0x000fe200078e0006 */
[----:B------:R-:W-:Y:S01]  /*11650*/  MOV R11, 0x1f ;  /* 0x0000001f000b7802 */ /* 0x000fe20000000f00 */
[----:B------:R-:W-:-:S07]  /*11660*/  IMAD.MOV.U32 R15, RZ, RZ, -0x1 ;  /* 0xffffffffff0f7424 */ /* 0x000fce00078e00ff */
[----:B0123--:R-:W-:Y:S05]  /*11670*/  WARPSYNC.COLLECTIVE R15, `(.L_x_426) ;  /* 0x000000000f087348 */ /* 0x00ffea0003c00000 */
[----:B------:R4:W0:Y:S02]  /*11680*/  SHFL.IDX P6, R14, R13, R12, R11 ;  /* 0x0000000c0d0e7389 */ /* 0x00082400000c000b */
[----:B01234-:R-:W-:Y:S01]  /*11690*/  ENDCOLLECTIVE ;  /* 0x000000000000791b */ /* 0x01ffe20003800000 */
.L_x_426:
[----:B------:R-:W-:Y:S05]  /*116a0*/  BSYNC B0 ;  /* 0x0000000000007941 */ /* 0x000fea0003800000 */
.L_x_425:
[----:B------:R-:W-:Y:S05]  /*116b0*/  BRA `(.L_x_304) ;  /* 0xffffffc000587947 */ /* 0x000fea000383ffff */
.L_x_309:
[----:B0-----:R0:W2:Y:S02]  /*116c0*/  SYNCS.PHASECHK.TRANS64.TRYWAIT P0, [R4+URZ+0x2a820], R0 ;  /* 0x02a82000040075a7 */ /* 0x0010a4000800017f */
[----:B--2---:R-:W-:Y:S05]  /*116d0*/  @!P0 NANOSLEEP.SYNCS 0x989680 ;  /* 0x009896800000895d */ /* 0x004fea0003900000 */
[----:B------:R-:W2:Y:S02]  /*116e0*/  @!P0 SYNCS.PHASECHK.TRANS64 P0, [R4+URZ+0x2a820], R0 ;  /* 0x02a82000040085a7 */ /* 0x000ea4000800007f */
[----:B--2---:R-:W-:Y:S05]  /*116f0*/  @!P0 BRA `(.L_x_309) ;  /* 0xfffffffc00f08947 */ /* 0x004fea000383ffff */
[----:B------:R-:W-:Y:S05]  /*11700*/  BRA `(.L_x_427) ;  /* 0xffffffc400447947 */ /* 0x000fea000383ffff */
.L_x_310:
[----:B------:R-:W2:Y:S01]  /*11710*/  S2R R2, SR_TID.X ;  /* 0x0000000000027919 */ /* 0x000ea20000002100 */
[----:B------:R-:W-:Y:S01]  /*11720*/  BSSY B0, `(.L_x_428) ;  /* 0x000000a000007945 */ /* 0x000fe20003800000 */
[----:B------:R-:W-:Y:S01]  /*11730*/  IMAD.MOV.U32 R12, RZ, RZ, RZ ;  /* 0x000000ffff0c7224 */ /* 0x000fe200078e00ff */
[----:B------:R-:W-:Y:S01]  /*11740*/  MOV R11, 0x1f ;  /* 0x0000001f000b7802 */ /* 0x000fe20000000f00 */
[----:B------:R-:W-:Y:S01]  /*11750*/  IMAD.MOV.U32 R15, RZ, RZ, -0x1 ;  /* 0xffffffffff0f7424 */ /* 0x000fe200078e00ff */
[----:B--2---:R-:W-:-:S04]  /*11760*/  SHF.R.U32.HI R2, RZ, 0x5, R2 ;  /* 0x00000005ff027819 */ /* 0x004fc80000011602 */
[----:B------:R-:W-:-:S05]  /*11770*/  LOP3.LUT R2, R2, 0x3, RZ, 0xc0, !PT ;  /* 0x0000000302027812 */ /* 0x000fca00078ec0ff */
[----:B------:R-:W-:-:S07]  /*11780*/  IMAD.MOV.U32 R13, RZ, RZ, R2 ;  /* 0x000000ffff0d7224 */ /* 0x000fce00078e0002 */
[----:B01-3--:R-:W-:Y:S05]  /*11790*/  WARPSYNC.COLLECTIVE R15, `(.L_x_429) ;  /* 0x000000000f087348 */ /* 0x00bfea0003c00000 */
[----:B------:R2:W4:Y:S02]  /*117a0*/  SHFL.IDX P6, R14, R13, R12, R11 ;  /* 0x0000000c0d0e7389 */ /* 0x00052400000c000b */
[----:B01234-:R-:W-:Y:S01]  /*117b0*/  ENDCOLLECTIVE ;  /* 0x000000000000791b */ /* 0x01ffe20003800000 */
.L_x_429:
[----:B------:R-:W-:Y:S05]  /*117c0*/  BSYNC B0 ;  /* 0x0000000000007941 */ /* 0x000fea0003800000 */
.L_x_428:
[----:B------:R-:W-:Y:S05]  /*117d0*/  BRA `(.L_x_430) ;  /* 0xffffffc4002c7947 */ /* 0x000fea000383ffff */
.L_x_313:
[----:B------:R-:W-:Y:S01]  /*117e0*/  BSSY B1, `(.L_x_431) ;  /* 0x0000006000017945 */ /* 0x000fe20003800000 */
[----:B------:R-:W-:-:S07]  /*117f0*/  IMAD.MOV.U32 R15, RZ, RZ, -0x1 ;  /* 0xffffffffff0f7424 */ /* 0x000fce00078e00ff */
[----:B01-3--:R-:W-:Y:S05]  /*11800*/  WARPSYNC.COLLECTIVE R15, `(.L_x_432) ;  /* 0x000000000f0c7348 */ /* 0x00bfea0003c00000 */
[----:B------:R-:W-:Y:S02]  /*11810*/  ELECT P6, UR62, PT ;  /* 0x00000000003e782f */ /* 0x000fe400038c0000 */
[----:B------:R-:W-:Y:S01]  /*11820*/  MOV R14, UR62 ;  /* 0x0000003e000e7c02 */ /* 0x000fe20008000f00 */
[----:B01-3--:R-:W-:Y:S10]  /*11830*/  ENDCOLLECTIVE ;  /* 0x000000000000791b */ /* 0x00bff40003800000 */
.L_x_432:
[----:B------:R-:W-:Y:S05]  /*11840*/  BSYNC B1 ;  /* 0x0000000000017941 */ /* 0x000fea0003800000 */
.L_x_431:
[----:B------:R-:W-:Y:S05]  /*11850*/  BRA `(.L_x_433) ;  /* 0xffffffc400247947 */ /* 0x000fea000383ffff */
.L_x_315:
[----:B0-----:R0:W2:Y:S02]  /*11860*/  SYNCS.PHASECHK.TRANS64.TRYWAIT P1, [R5+URZ+0x2a840], R0 ;  /* 0x02a84000050075a7 */ /* 0x0010a4000802017f */
[----:B--2---:R-:W-:Y:S05]  /*11870*/  @!P1 NANOSLEEP.SYNCS 0x989680 ;  /* 0x009896800000995d */ /* 0x004fea0003900000 */
[----:B------:R-:W2:Y:S02]  /*11880*/  @!P1 SYNCS.PHASECHK.TRANS64 P1, [R5+URZ+0x2a840], R0 ;  /* 0x02a84000050095a7 */ /* 0x000ea4000802007f */
[----:B--2---:R-:W-:Y:S05]  /*11890*/  @!P1 BRA `(.L_x_315) ;  /* 0xfffffffc00f09947 */ /* 0x004fea000383ffff */
[----:B------:R-:W-:Y:S05]  /*118a0*/  BRA `(.L_x_434) ;  /* 0xffffffc400447947 */ /* 0x000fea000383ffff */
.L_x_317:
[----:B--2---:R2:W4:Y:S02]  /*118b0*/  SYNCS.PHASECHK.TRANS64.TRYWAIT P1, [R27+URZ+0x2a840], R2 ;  /* 0x02a840021b0075a7 */ /* 0x004524000802017f */
[----:B----4-:R-:W-:Y:S05]  /*118c0*/  @!P1 NANOSLEEP.SYNCS 0x989680 ;  /* 0x009896800000995d */ /* 0x010fea0003900000 */
[----:B------:R-:W4:Y:S02]  /*118d0*/  @!P1 SYNCS.PHASECHK.TRANS64 P1, [R27+URZ+0x2a840], R2 ;  /* 0x02a840021b0095a7 */ /* 0x000f24000802007f */
[----:B----4-:R-:W-:Y:S05]  /*118e0*/  @!P1 BRA `(.L_x_317) ;  /* 0xfffffffc00f09947 */ /* 0x010fea000383ffff */
[----:B------:R-:W-:Y:S05]  /*118f0*/  BRA `(.L_x_435) ;  /* 0xffffffc400507947 */ /* 0x000fea000383ffff */
.L_x_319:
[----:B----4-:R4:W0:Y:S02]  /*11900*/  SYNCS.PHASECHK.TRANS64.TRYWAIT P1, [R5+URZ+0x2a860], R0 ;  /* 0x02a86000050075a7 */ /* 0x010824000802017f */
[----:B0-----:R-:W-:Y:S05]  /*11910*/  @!P1 NANOSLEEP.SYNCS 0x989680 ;  /* 0x009896800000995d */ /* 0x001fea0003900000 */
[----:B------:R-:W0:Y:S02]  /*11920*/  @!P1 SYNCS.PHASECHK.TRANS64 P1, [R5+URZ+0x2a860], R0 ;  /* 0x02a86000050095a7 */ /* 0x000e24000802007f */
[----:B0-----:R-:W-:Y:S05]  /*11930*/  @!P1 BRA `(.L_x_319) ;  /* 0xfffffffc00f09947 */ /* 0x001fea000383ffff */
[----:B------:R-:W-:Y:S05]  /*11940*/  BRA `(.L_x_436) ;  /* 0xffffffc4004c7947 */ /* 0x000fea000383ffff */
.L_x_437:
        /* <DEDUP_REMOVED lines=11> */
.L_x_15634:


//--------------------- .text._ZN7cutlass13device_kernelIN5flash11enable_sm90INS1_16FlashAttnFwdSm90INS1_25CollectiveMainloopFwdSm90ILi2EN4cute5tupleIJNS5_1CILi1EEES8_S8_EEENS6_IJNS7_ILi128EEENS7_ILi96EEENS7_ILi192EEEEEELi128ENS_10bfloat16_tEfNS_4arch4Sm90ELb0ELb0ELb1ELb1ELb1ELb1ELb0ELb1ELb1ELb1ELb0ELb0EEENS1_21CollectiveEpilogueFwdINS6_IJSA_SA_SB_EEES9_SE_SG_Li256ELb1ELb1ELb0ELb0EEENS1_36VarlenDynamicPersistentTileSchedulerILi128ELi96ELi256ELi128ELb0ELb1ELb1ELb0ELb1ELb1EEEEEEEEEvNT_6ParamsE --------------------------
	.section	.text._ZN7cutlass13device_kernelIN5flash11enable_sm90INS1_16FlashAttnFwdSm90INS1_25CollectiveMainloopFwdSm90ILi2EN4cute5tupleIJNS5_1CILi1EEES8_S8_EEENS6_IJNS7_ILi128EEENS7_ILi96EEENS7_ILi192EEEEEELi128ENS_10bfloat16_tEfNS_4arch4Sm90ELb0ELb0ELb1ELb1ELb1ELb1ELb0ELb1ELb1ELb1ELb0ELb0EEENS1_21CollectiveEpilogueFwdINS6_IJSA_SA_SB_EEES9_SE_SG_Li256ELb1ELb1ELb0ELb0EEENS1_36VarlenDynamicPersistentTileSchedulerILi128ELi96ELi256ELi128ELb0ELb1ELb1ELb0ELb1ELb1EEEEEEEEEvNT_6ParamsE,"ax",@progbits
	.align	128
.text._ZN7cutlass13device_kernelIN5flash11enable_sm90INS1_16FlashAttnFwdSm90INS1_25CollectiveMainloopFwdSm90ILi2EN4cute5tupleIJNS5_1CILi1EEES8_S8_EEENS6_IJNS7_ILi128EEENS7_ILi96EEENS7_ILi192EEEEEELi128ENS_10bfloat16_tEfNS_4arch4Sm90ELb0ELb0ELb1ELb1ELb1ELb1ELb0ELb1ELb1ELb1ELb0ELb0EEENS1_21CollectiveEpilogueFwdINS6_IJSA_SA_SB_EEES9_SE_SG_Li256ELb1ELb1ELb0ELb0EEENS1_36VarlenDynamicPersistentTileSchedulerILi128ELi96ELi256ELi128ELb0ELb1ELb1ELb0ELb1ELb1EEEEEEEEEvNT_6ParamsE:
        .type           _ZN7cutlass13device_kernelIN5flash11enable_sm90INS1_16FlashAttnFwdSm90INS1_25CollectiveMainloopFwdSm90ILi2EN4cute5tupleIJNS5_1CILi1EEES8_S8_EEENS6_IJNS7_ILi128EEENS7_ILi96EEENS7_ILi192EEEEEELi128ENS_10bfloat16_tEfNS_4arch4Sm90ELb0ELb0ELb1ELb1ELb1ELb1ELb0ELb1ELb1ELb1ELb0ELb0EEENS1_21CollectiveEpilogueFwdINS6_IJSA_SA_SB_EEES9_SE_SG_Li256ELb1ELb1ELb0ELb0EEENS1_36VarlenDynamicPersistentTileSchedulerILi128ELi96ELi256ELi128ELb0ELb1ELb1ELb0ELb1ELb1EEEEEEEEEvNT_6ParamsE,@function
        .size           _ZN7cutlass13device_kernelIN5flash11enable_sm90INS1_16FlashAttnFwdSm90INS1_25CollectiveMainloopFwdSm90ILi2EN4cute5tupleIJNS5_1CILi1EEES8_S8_EEENS6_IJNS7_ILi128EEENS7_ILi96EEENS7_ILi192EEEEEELi128ENS_10bfloat16_tEfNS_4arch4Sm90ELb0ELb0ELb1ELb1ELb1ELb1ELb0ELb1ELb1ELb1ELb0ELb0EEENS1_21CollectiveEpilogueFwdINS6_IJSA_SA_SB_EEES9_SE_SG_Li256ELb1ELb1ELb0ELb0EEENS1_36VarlenDynamicPersistentTileSchedulerILi128ELi96ELi256ELi128ELb0ELb1ELb1ELb0ELb1ELb1EEEEEEEEEvNT_6ParamsE,(.L_x_15635 - _ZN7cutlass13device_kernelIN5flash11enable_sm90INS1_16FlashAttnFwdSm90INS1_25CollectiveMainloopFwdSm90ILi2EN4cute5tupleIJNS5_1CILi1EEES8_S8_EEENS6_IJNS7_ILi128EEENS7_ILi96EEENS7_ILi192EEEEEELi128ENS_10bfloat16_tEfNS_4arch4Sm90ELb0ELb0ELb1ELb1ELb1ELb1ELb0ELb1ELb1ELb1ELb0ELb0EEENS1_21CollectiveEpilogueFwdINS6_IJSA_SA_SB_EEES9_SE_SG_Li256ELb1ELb1ELb0ELb0EEENS1_36VarlenDynamicPersistentTileSchedulerILi128ELi96ELi256ELi128ELb0ELb1ELb1ELb0ELb1ELb1EEEEEEEEEvNT_6ParamsE)
        .other          _ZN7cutlass13device_kernelIN5flash11enable_sm90INS1_16FlashAttnFwdSm90INS1_25CollectiveMainloopFwdSm90ILi2EN4cute5tupleIJNS5_1CILi1EEES8_S8_EEENS6_IJNS7_ILi128EEENS7_ILi96EEENS7_ILi192EEEEEELi128ENS_10bfloat16_tEfNS_4arch4Sm90ELb0ELb0ELb1ELb1ELb1ELb1ELb0ELb1ELb1ELb1ELb0ELb0EEENS1_21CollectiveEpilogueFwdINS6_IJSA_SA_SB_EEES9_SE_SG_Li256ELb1ELb1ELb0ELb0EEENS1_36VarlenDynamicPersistentTileSchedulerILi128ELi96ELi256ELi128ELb0ELb1ELb1ELb0ELb1ELb1EEEEEEEEEvNT_6ParamsE,@"STO_CUDA_ENTRY STV_DEFAULT"
_ZN7cutlass13device_kernelIN5flash11enable_sm90INS1_16FlashAttnFwdSm90INS1_25CollectiveMainloopFwdSm90ILi2EN4cute5tupleIJNS5_1CILi1EEES8_S8_EEENS6_IJNS7_ILi128EEENS7_ILi96EEENS7_ILi192EEEEEELi128ENS_10bfloat16_tEfNS_4arch4Sm90ELb0ELb0ELb1ELb1ELb1ELb1ELb0ELb1ELb1ELb1ELb0ELb0EEENS1_21CollectiveEpilogueFwdINS6_IJSA_SA_SB_EEES9_SE_SG_Li256ELb1ELb1ELb0ELb0EEENS1_36VarlenDynamicPersistentTileSchedulerILi128ELi96ELi256ELi128ELb0ELb1ELb1ELb0ELb1ELb1EEEEEEEEEvNT_6ParamsE:
[----:B------:R-:W0:Y:S02]  /*0000*/  LDC R1, c[0x0][0x28] ;  /* 0x00000a00ff017b82 */ /* 0x000e240000000800 */
[----:B0-----:R-:W-:Y:S01]  /*0010*/  VIADD R1, R1, 0xffffffb0 ;  /* 0xffffffb001017836 */ /* 0x001fe20000000000 */
[----:B------:R-:W0:Y:S01]  /*0020*/  S2R R0, SR_TID.X ;  /* 0x0000000000007919 */ /* 0x000e220000002100 */
[----:B------:R-:W-:Y:S01]  /*0030*/  ELECT P0, URZ, PT ;  /* 0x00000000003f782f */ /* 0x000fe20003800000 */
[----:B------:R-:W-:Y:S01]  /*0040*/  BSSY B0, `(.L_x_438) ;  /* 0x000000e000007945 */ /* 0x000fe20003800000 */
[----:B0-----:R-:W-:-:S05]  /*0050*/  SHF.R.U32.HI R2, RZ, 0x5, R0 ;  /* 0x00000005ff027819 */ /* 0x001fca0000011600 */
[----:B------:R-:W0:Y:S02]  /*0060*/  SHFL.IDX PT, R3, R2, RZ, 0x1f ;  /* 0x00001fff02037589 */ /* 0x000e2400000e0000 */
[----:B0-----:R-:W-:Y:S02]  /*0070*/  ISETP.EQ.AND P0, PT, R3, RZ, P0 ;  /* 0x000000ff0300720c */ /* 0x001fe40000702270 */
[----:B------:R-:W-:-:S11]  /*0080*/  SHF.R.U32.HI R3, RZ, 0x7, R0 ;  /* 0x00000007ff037819 */ /* 0x000fd60000011600 */
[----:B------:R-:W-:Y:S05]  /*0090*/  @!P0 BRA `(.L_x_439) ;  /* 0x0000000000208947 */ /* 0x000fea0003800000 */
[----:B------:R-:W-:Y:S02]  /*00a0*/  ULDC.64 UR4, c[0x0][0x198] ;  /* 0x0000660000047ab9 */ /* 0x000fe40000000a00 */
[----:B------:R-:W-:Y:S02]  /*00b0*/  UIADD3 UR6, UP0, UR4, 0x570, URZ ;  /* 0x0000057004067890 */ /* 0x000fe4000ff1e03f */
[----:B------:R-:W-:Y:S02]  /*00c0*/  UIADD3 UR4, UP1, UR4, 0x670, URZ ;  /* 0x0000067004047890 */ /* 0x000fe4000ff3e03f */
[----:B------:R-:W-:Y:S02]  /*00d0*/  UIADD3.X UR7, URZ, UR5, URZ, UP0, !UPT ;  /* 0x000000053f077290 */ /* 0x000fe400087fe43f */
[----:B------:R-:W-:-:S07]  /*00e0*/  UIADD3.X UR5, URZ, UR5, URZ, UP1, !UPT ;  /* 0x000000053f057290 */ /* 0x000fce0008ffe43f */
[----:B------:R0:W-:Y:S02]  /*00f0*/  UTMACCTL.PF [UR6] ;  /* 0x00000000060079b9 */ /* 0x0001e40008040000 */
[----:B------:R0:W-:Y:S02]  /*0100*/  UTMACCTL.PF [UR4] ;  /* 0x00000000040079b9 */ /* 0x0001e40008040000 */
[----:B0-----:R-:W-:Y:S01]  /*0110*/  NOP ;  /* 0x0000000000007918 */ /* 0x001fe20000000000 */
.L_x_439:
[----:B------:R-:W-:Y:S05]  /*0120*/  BSYNC B0 ;  /* 0x0000000000007941 */ /* 0x000fea0003800000 */
.L_x_438:
[----:B------:R-:W-:Y:S01]  /*0130*/  VOTEU.ANY UP0, P0 ;  /* 0x00000000003f7886 */ /* 0x000fe20000000100 */
[----:B------:R-:W0:Y:S01]  /*0140*/  SHFL.IDX PT, R3, R3, RZ, 0x1f ;  /* 0x00001fff03037589 */ /* 0x000e2200000e0000 */
[----:B------:R-:W-:Y:S01]  /*0150*/  UMOV UR4, 0x80 ;  /* 0x0000008000047882 */ /* 0x000fe20000000000 */
[----:B------:R-:W-:Y:S01]  /*0160*/  UMOV UR7, 0x100 ;  /* 0x0000010000077882 */ /* 0x000fe20000000000 */
[----:B------:R-:W-:Y:S01]  /*0170*/  VOTEU.ANY UP1, P0 ;  /* 0x00000000003f7886 */ /* 0x000fe20000020100 */
[----:B------:R-:W1:Y:S01]  /*0180*/  @UP0 S2UR UR8, SR_CgaCtaId ;  /* 0x00000000000809c3 */ /* 0x000e620000008800 */
[----:B------:R-:W2:Y:S01]  /*0190*/  SHFL.IDX PT, R4, R2, RZ, 0x1f ;  /* 0x00001fff02047589 */ /* 0x000ea200000e0000 */
[----:B------:R-:W-:Y:S01]  /*01a0*/  @UP0 UMOV UR6, 0x400 ;  /* 0x0000040000060882 */ /* 0x000fe20000000000 */
[----:B------:R-:W-:-:S04]  /*01b0*/  @UP0 UIADD3 UR4, -UR4, 0x100000, URZ ;  /* 0x0010000004040890 */ /* 0x000fc8000fffe13f */
[----:B------:R-:W-:Y:S02]  /*01c0*/  @UP0 USHF.L.U32 UR5, UR4, 0xb, URZ ;  /* 0x0000000b04050899 */ /* 0x000fe4000800063f */
[----:B------:R-:W-:Y:S01]  /*01d0*/  @UP0 USHF.L.U32 UR4, UR4, 0x1, URZ ;  /* 0x0000000104040899 */ /* 0x000fe2000800063f */
[----:B------:R-:W-:Y:S01]  /*01e0*/  VOTEU.ANY UP2, P0 ;  /* 0x00000000003f7886 */ /* 0x000fe20000040100 */
[----:B0-----:R-:W-:Y:S01]  /*01f0*/  R2UR UR9, R3 ;  /* 0x00000000030972ca */ /* 0x001fe200000e0000 */
[----:B-1----:R-:W-:Y:S01]  /*0200*/  @UP0 ULEA UR8, UR8, UR6, 0x18 ;  /* 0x0000000608080291 */ /* 0x002fe2000f8ec03f */
[----:B--2---:R-:W-:Y:S01]  /*0210*/  ISETP.NE.AND P1, PT, R4, RZ, PT ;  /* 0x000000ff0400720c */ /* 0x004fe20003f25270 */
[----:B------:R-:W-:-:S04]  /*0220*/  @UP0 UIADD3 UR6, -UR7, 0x100000, URZ ;  /* 0x0010000007060890 */ /* 0x000fc8000fffe13f */
[----:B------:R-:W-:Y:S02]  /*0230*/  @UP0 USHF.L.U32 UR7, UR6, 0xb, URZ ;  /* 0x0000000b06070899 */ /* 0x000fe4000800063f */
[----:B------:R-:W-:-:S04]  /*0240*/  @UP0 USHF.L.U32 UR6, UR6, 0x1, URZ ;  /* 0x0000000106060899 */ /* 0x000fc8000800063f */
[----:B------:R-:W-:Y:S01]  /*0250*/  UISETP.NE.AND UP0, UPT, UR9, URZ, UPT ;  /* 0x0000003f0900728c */ /* 0x000fe2000bf05270 */
[----:B------:R-:W0:Y:S02]  /*0260*/  FENCE.VIEW.ASYNC.S ;  /* 0x00000000000073c6 */ /* 0x000e240000000000 */
[----:B0-----:R0:W1:Y:S05]  /*0270*/  @UP1 SYNCS.EXCH.64 URZ, [UR8+0x2a800], UR4 ;  /* 0x02a80004083f15b2 */ /* 0x00106a0008000100 */
[----:B------:R0:W2:Y:S01]  /*0280*/  @UP2 SYNCS.EXCH.64 URZ, [UR8+0x2a820], UR6 ;  /* 0x02a82006083f25b2 */ /* 0x0000a20008000100 */
        /* <DEDUP_REMOVED lines=14> */
[----:B0-----:R3:W4:Y:S08]  /*0370*/  SYNCS.EXCH.64 URZ, [UR8+0x2a830], UR4 ;  /* 0x02a83004083f75b2 */ /* 0x0017300008000100 */
[----:B------:R3:W0:Y:S01]  /*0380*/  SYNCS.EXCH.64 URZ, [UR8+0x2a840], UR6 ;  /* 0x02a84006083f75b2 */ /* 0x0006220008000100 */
[----:B------:R3:W0:Y:S01]  /*0390*/  SYNCS.EXCH.64 URZ, [UR8+0x2a838], UR4 ;  /* 0x02a83804083f75b2 */ /* 0x0006220008000100 */
[----:B------:R3:W0:Y:S02]  /*03a0*/  SYNCS.EXCH.64 URZ, [UR8+0x2a848], UR6 ;  /* 0x02a84806083f75b2 */ /* 0x0006240008000100 */
[----:B---3--:R-:W-:Y:S01]  /*03b0*/  NOP ;  /* 0x0000000000007918 */ /* 0x008fe20000000000 */
.L_x_440:
[----:B------:R-:W3:Y:S01]  /*03c0*/  SHFL.IDX PT, R3, R2, RZ, 0x1f ;  /* 0x00001fff02037589 */ /* 0x000ee200000e0000 */
[----:B------:R-:W-:Y:S01]  /*03d0*/  NOP ;  /* 0x0000000000007918 */ /* 0x000fe20000000000 */
[----:B---3--:R-:W-:-:S13]  /*03e0*/  ISETP.NE.AND P0, PT, R3, RZ, PT ;  /* 0x000000ff0300720c */ /* 0x008fda0003f05270 */
        /* <DEDUP_REMOVED lines=17> */
[----:B------:R3:W0:Y:S02]  /*0500*/  SYNCS.EXCH.64 URZ, [UR8+0x2a868], UR6 ;  /* 0x02a86806083f75b2 */ /* 0x0006240008000100 */
[----:B---3--:R-:W-:Y:S01]  /*0510*/  NOP ;  /* 0x0000000000007918 */ /* 0x008fe20000000000 */
.L_x_441:
[----:B------:R-:W3:Y:S01]  /*0520*/  SHFL.IDX PT, R3, R2, RZ, 0x1f ;  /* 0x00001fff02037589 */ /* 0x000ee200000e0000 */
[----:B------:R-:W-:Y:S01]  /*0530*/  NOP ;  /* 0x0000000000007918 */ /* 0x000fe20000000000 */
[----:B---3--:R-:W-:-:S13]  /*0540*/  ISETP.NE.AND P0, PT, R3, RZ, PT ;  /* 0x000000ff0300720c */ /* 0x008fda0003f05270 */
        /* <DEDUP_REMOVED lines=13> */
[----:B------:R3:W0:Y:S02]  /*0620*/  SYNCS.EXCH.64 URZ, [UR6+0x2a888], UR4 ;  /* 0x02a88804063f75b2 */ /* 0x0006240008000100 */
[----:B---3--:R-:W-:Y:S01]  /*0630*/  NOP ;  /* 0x0000000000007918 */ /* 0x008fe20000000000 */
.L_x_442:
        /* <DEDUP_REMOVED lines=22> */
.L_x_443:
        /* <DEDUP_REMOVED lines=22> */
.L_x_444:
[----:B0-----:R-:W-:Y:S01]  /*0900*/  UMOV UR4, 0x1 ;  /* 0x0000000100047882 */ /* 0x001fe20000000000 */
[----:B------:R-:W-:Y:S01]  /*0910*/  PLOP3.LUT P0, PT, PT, PT, UP0, 0x80, 0x0 ;  /* 0x000000000000781c */ /* 0x000fe20003f0f008 */
[----:B------:R-:W-:Y:S01]  /*0920*/  USEL UR4, UR4, 0x2, !UP0 ;  /* 0x0000000204047887 */ /* 0x000fe2000c000000 */
[----:B------:R-:W-:Y:S01]  /*0930*/  NOP ;  /* 0x0000000000007918 */ /* 0x000fe20000000000 */
[----:B------:R-:W-:Y:S01]  /*0940*/  ULDC.64 UR60, c[0x0][0x208] ;  /* 0x00008200003c7ab9 */ /* 0x000fe20000000a00 */
[----:B------:R-:W-:Y:S03]  /*0950*/  BSSY B9, `(.L_x_445) ;  /* 0x0001e95000097945 */ /* 0x000fe60003800000 */
[----:B------:R-:W-:-:S05]  /*0960*/  IMAD.U32 R3, RZ, RZ, UR4 ;  /* 0x00000004ff037e24 */ /* 0x000fca000f8e00ff */
[----:B------:R0:W-:Y:S01]  /*0970*/  STL [R1+0x38], R3 ;  /* 0x0000380301007387 */ /* 0x0001e20000100800 */
[----:B-12-4-:R-:W-:Y:S06]  /*0980*/  BAR.SYNC.DEFER_BLOCKING 0x0 ;  /* 0x0000000000007b1d */ /* 0x016fec0000010000 */
[----:B------:R-:W-:Y:S05]  /*0990*/  @!P0 BRA `(.L_x_446) ;  /* 0x0000018000348947 */ /* 0x000fea0003800000 */
.L_x_447:
[----:B------:R-:W-:-:S08]  /*09a0*/  NOP ;  /* 0x0000000000007918 */ /* 0x000fd00000000000 */
[----:B------:R-:W1:Y:S02]  /*09b0*/  USETMAXREG.TRY_ALLOC.CTAPOOL UP0, 0xe8 ;  /* 0x000000e8000079c8 */ /* 0x000e640008000600 */
[----:B-1----:R-:W-:-:S13]  /*09c0*/  PLOP3.LUT P0, PT, PT, PT, UP0, 0x80, 0x0 ;  /* 0x000000000000781c */ /* 0x002fda0003f0f008 */
[----:B------:R-:W-:Y:S05]  /*09d0*/  @!P0 BRA `(.L_x_447) ;  /* 0xfffffffc00f08947 */ /* 0x000fea000383ffff */
[----:B------:R-:W1:Y:S08]  /*09e0*/  S2UR UR4, SR_CgaCtaId ;  /* 0x00000000000479c3 */ /* 0x000e700000008800 */
[----:B------:R-:W-:Y:S06]  /*09f0*/  BAR.ARV 0x8, 0x180 ;  /* 0x0206000000007b1d */ /* 0x000fec0000002000 */
[----:B------:R-:W-:-:S02]  /*0a00*/  MOV R2, 0x400 ;  /* 0x0000040000027802 */ /* 0x000fc40000000f00 */
[----:B------:R-:W-:Y:S01]  /*0a10*/  BAR.SYNC.DEFER_BLOCKING 0x5, 0x180 ;  /* 0x0146000000007b1d */ /* 0x000fe20000010000 */
[----:B-1----:R-:W-:-:S05]  /*0a20*/  IMAD.U32 R181, RZ, RZ, UR4 ;  /* 0x00000004ffb57e24 */ /* 0x002fca000f8e00ff */
[----:B------:R-:W-:Y:S01]  /*0a30*/  ULDC UR4, c[0x0][0xc3c] ;  /* 0x00030f0000047ab9 */ /* 0x000fe20000000800 */
[----:B------:R-:W-:-:S05]  /*0a40*/  LEA R2, R181, R2, 0x18 ;  /* 0x00000002b5027211 */ /* 0x000fca00078ec0ff */
[----:B------:R-:W1:Y:S01]  /*0a50*/  LDS.128 R28, [R2+0x2a8d0] ;  /* 0x02a8d000021c7984 */ /* 0x000e620000000c00 */
[----:B------:R-:W-:Y:S06]  /*0a60*/  BAR.ARV 0x4, 0x180 ;  /* 0x0106000000007b1d */ /* 0x000fec0000002000 */
[----:B-1----:R-:W-:-:S13]  /*0a70*/  ISETP.GE.AND P0, PT, R31, UR4, PT ;  /* 0x000000041f007c0c */ /* 0x002fda000bf06270 */
[----:B------:R-:W-:Y:S05]  /*0a80*/  @P0 BRA `(.L_x_448) ;  /* 0x000001e800040947 */ /* 0x000fea0003800000 */
[----:B0-----:R-:W2:Y:S01]  /*0a90*/  LDL R3, [R1+0x38] ;  /* 0x0000380001037983 */ /* 0x001ea20000100800 */
[----:B------:R-:W-:Y:S01]  /*0aa0*/  VIADD R13, R0, 0xffffff80 ;  /* 0xffffff80000d7836 */ /* 0x000fe20000000000 */
[----:B------:R-:W-:Y:S01]  /*0ab0*/  R2UR UR4, R2 ;  /* 0x00000000020472ca */ /* 0x000fe200000e0000 */
[----:B------:R-:W-:Y:S02]  /*0ac0*/  IMAD.MOV.U32 R12, RZ, RZ, -0x2 ;  /* 0xfffffffeff0c7424 */ /* 0x000fe400078e00ff */
[----:B------:R-:W-:Y:S01]  /*0ad0*/  IMAD.MOV.U32 R189, RZ, RZ, RZ ;  /* 0x000000ffffbd7224 */ /* 0x000fe200078e00ff */
[----:B------:R-:W-:Y:S01]  /*0ae0*/  SHF.R.S32.HI R0, RZ, 0x1f, R13 ;  /* 0x0000001fff007819 */ /* 0x000fe2000001140d */
[----:B------:R-:W-:Y:S02]  /*0af0*/  IMAD.MOV.U32 R18, RZ, RZ, RZ ;  /* 0x000000ffff127224 */ /* 0x000fe400078e00ff */
[----:B------:R-:W-:Y:S01]  /*0b00*/  IMAD.MOV.U32 R166, RZ, RZ, RZ ;  /* 0x000000ffffa67224 */ /* 0x000fe200078e00ff */
[CC--:B------:R-:W-:Y:S01]  /*0b10*/  LEA.HI R4, R0.reuse, R13.reuse, RZ, 0x7 ;  /* 0x0000000d00047211 */ /* 0x0c0fe200078f38ff */
[----:B------:R-:W-:Y:S01]  /*0b20*/  IMAD.MOV.U32 R180, RZ, RZ, RZ ;  /* 0x000000ffffb47224 */ /* 0x000fe200078e00ff */
[----:B------:R-:W-:Y:S01]  /*0b30*/  LEA.HI R9, R0, R13, RZ, 0x2 ;  /* 0x0000000d00097211 */ /* 0x000fe200078f10ff */
[----:B------:R-:W-:Y:S01]  /*0b40*/  IMAD.MOV.U32 R173, RZ, RZ, RZ ;  /* 0x000000ffffad7224 */ /* 0x000fe200078e00ff */
[----:B------:R-:W-:Y:S01]  /*0b50*/  LOP3.LUT R196, R4, 0xffffff80, RZ, 0xc0, !PT ;  /* 0xffffff8004c47812 */ /* 0x000fe200078ec0ff */
[----:B------:R-:W-:Y:S01]  /*0b60*/  UIADD3 UR4, UR4, 0xc400, URZ ;  /* 0x0000c40004047890 */ /* 0x000fe2000fffe03f */
[----:B------:R-:W-:-:S02]  /*0b70*/  LOP3.LUT R191, R9, 0xfffffffc, RZ, 0xc0, !PT ;  /* 0xfffffffc09bf7812 */ /* 0x000fc400078ec0ff */
[----:B------:R-:W-:Y:S01]  /*0b80*/  SHF.R.S32.HI R165, RZ, 0x2, R9 ;  /* 0x00000002ffa57819 */ /* 0x000fe20000011409 */
[C---:B------:R-:W-:Y:S01]  /*0b90*/  IMAD.IADD R196, R13.reuse, 0x1, -R196 ;  /* 0x000000010dc47824 */ /* 0x040fe200078e0ac4 */
[----:B------:R-:W-:Y:S01]  /*0ba0*/  SHF.R.S32.HI R225, RZ, 0x7, R4 ;  /* 0x00000007ffe17819 */ /* 0x000fe20000011404 */
[----:B------:R-:W-:Y:S02]  /*0bb0*/  IMAD.IADD R191, R13, 0x1, -R191 ;  /* 0x000000010dbf7824 */ /* 0x000fe400078e0abf */
[----:B------:R-:W-:Y:S01]  /*0bc0*/  VIADD R224, R165, 0x40 ;  /* 0x00000040a5e07836 */ /* 0x000fe20000000000 */
[----:B------:R-:W-:Y:S01]  /*0bd0*/  SHF.R.S32.HI R7, RZ, 0x1f, R196 ;  /* 0x0000001fff077819 */ /* 0x000fe200000114c4 */
[C---:B------:R-:W-:Y:S01]  /*0be0*/  IMAD.SHL.U32 R16, R191.reuse, 0x8, RZ ;  /* 0x00000008bf107824 */ /* 0x040fe200078e00ff */
[----:B------:R-:W-:Y:S01]  /*0bf0*/  SHF.L.U32 R160, R191, 0x2, RZ ;  /* 0x00000002bfa07819 */ /* 0x000fe200000006ff */
[----:B------:R-:W-:Y:S01]  /*0c00*/  IMAD.SHL.U32 R167, R224, 0x40, RZ ;  /* 0x00000040e0a77824 */ /* 0x000fe200078e00ff */
[CC--:B------:R-:W-:Y:S01]  /*0c10*/  LEA.HI R8, R7.reuse, R196.reuse, RZ, 0x2 ;  /* 0x000000c407087211 */ /* 0x0c0fe200078f10ff */
[----:B------:R-:W-:Y:S01]  /*0c20*/  VIADD R19, R16, 0x60 ;  /* 0x0000006010137836 */ /* 0x000fe20000000000 */
[----:B------:R-:W-:Y:S01]  /*0c30*/  LEA.HI R7, R7, R196, RZ, 0x5 ;  /* 0x000000c407077211 */ /* 0x000fe200078f28ff */
[----:B------:R-:W-:Y:S01]  /*0c40*/  VIADD R170, R160, 0x40 ;  /* 0x00000040a0aa7836 */ /* 0x000fe20000000000 */
[----:B------:R-:W-:Y:S01]  /*0c50*/  LEA.HI R4, R4, R225, RZ, 0x1 ;  /* 0x000000e104047211 */ /* 0x000fe200078f08ff */
[C---:B------:R-:W-:Y:S01]  /*0c60*/  VIADD R168, R160.reuse, 0x20 ;  /* 0x00000020a0a87836 */ /* 0x040fe20000000000 */
[----:B------:R-:W-:Y:S01]  /*0c70*/  SHF.R.S32.HI R7, RZ, 0x5, R7 ;  /* 0x00000005ff077819 */ /* 0x000fe20000011407 */
[----:B------:R-:W-:Y:S01]  /*0c80*/  VIADD R169, R160, 0x10 ;  /* 0x00000010a0a97836 */ /* 0x000fe20000000000 */
[----:B------:R-:W-:Y:S01]  /*0c90*/  LOP3.LUT R4, R4, 0x3fffffe, RZ, 0xc0, !PT ;  /* 0x03fffffe04047812 */ /* 0x000fe200078ec0ff */
[C---:B------:R-:W-:Y:S01]  /*0ca0*/  IMAD.IADD R10, R160.reuse, 0x1, R168 ;  /* 0x00000001a00a7824 */ /* 0x040fe200078e02a8 */
[----:B------:R-:W-:Y:S01]  /*0cb0*/  LOP3.LUT R167, R167, 0x1c0, RZ, 0xc0, !PT ;  /* 0x000001c0a7a77812 */ /* 0x000fe200078ec0ff */
[----:B------:R-:W-:Y:S01]  /*0cc0*/  VIADD R171, R160, 0x30 ;  /* 0x00000030a0ab7836 */ /* 0x000fe20000000000 */
[----:B------:R-:W-:Y:S01]  /*0cd0*/  IADD3 R23, R16, 0xa0, RZ ;  /* 0x000000a010177810 */ /* 0x000fe20007ffe0ff */
[----:B------:R-:W-:Y:S01]  /*0ce0*/  IMAD.IADD R4, R225, 0x1, -R4 ;  /* 0x00000001e1047824 */ /* 0x000fe200078e0a04 */
[----:B------:R-:W-:Y:S01]  /*0cf0*/  SHF.R.S32.HI R11, RZ, 0x1f, R10 ;  /* 0x0000001fff0b7819 */ /* 0x000fe2000001140a */
[----:B------:R-:W-:Y:S01]  /*0d00*/  VIADD R172, R160, 0x50 ;  /* 0x00000050a0ac7836 */ /* 0x000fe20000000000 */
[----:B------:R-:W-:Y:S01]  /*0d10*/  SHF.R.U32.HI R223, RZ, 0x3, R167 ;  /* 0x00000003ffdf7819 */ /* 0x000fe200000116a7 */
[----:B------:R-:W-:Y:S01]  /*0d20*/  VIADD R22, R16, 0x80 ;  /* 0x0000008010167836 */ /* 0x000fe20000000000 */
[-C--:B------:R-:W-:Y:S01]  /*0d30*/  LEA.HI R162, R11, R10.reuse, RZ, 0x3 ;  /* 0x0000000a0ba27211 */ /* 0x080fe200078f18ff */
[----:B------:R-:W-:Y:S01]  /*0d40*/  IMAD.SHL.U32 R198, R169, 0x2, RZ ;  /* 0x00000002a9c67824 */ /* 0x000fe200078e00ff */
[----:B------:R-:W-:Y:S01]  /*0d50*/  LEA.HI R10, R11, R10, RZ, 0x6 ;  /* 0x0000000a0b0a7211 */ /* 0x000fe200078f30ff */
[----:B------:R-:W-:Y:S01]  /*0d60*/  IMAD.SHL.U32 R200, R168, 0x2, RZ ;  /* 0x00000002a8c87824 */ /* 0x000fe200078e00ff */
[----:B------:R-:W-:Y:S01]  /*0d70*/  SHF.R.S32.HI R199, RZ, 0x1f, R168 ;  /* 0x0000001fffc77819 */ /* 0x000fe200000114a8 */
[----:B------:R-:W-:Y:S01]  /*0d80*/  IMAD.SHL.U32 R202, R171, 0x2, RZ ;  /* 0x00000002abca7824 */ /* 0x000fe200078e00ff */
[----:B------:R-:W-:Y:S01]  /*0d90*/  SHF.R.S32.HI R17, RZ, 0x1f, R16 ;  /* 0x0000001fff117819 */ /* 0x000fe20000011410 */
[----:B------:R-:W-:Y:S01]  /*0da0*/  IMAD.SHL.U32 R10, R10, 0x80, RZ ;  /* 0x000000800a0a7824 */ /* 0x000fe200078e00ff */
[----:B------:R-:W-:Y:S01]  /*0db0*/  SHF.R.S32.HI R164, RZ, 0x1f, R19 ;  /* 0x0000001fffa47819 */ /* 0x000fe20000011413 */
[----:B------:R-:W-:Y:S01]  /*0dc0*/  IMAD.SHL.U32 R215, R170, 0x2, RZ ;  /* 0x00000002aad77824 */ /* 0x000fe200078e00ff */
[----:B------:R-:W-:Y:S01]  /*0dd0*/  SHF.R.S32.HI R175, RZ, 0x1f, R22 ;  /* 0x0000001fffaf7819 */ /* 0x000fe20000011416 */
[----:B------:R-:W-:Y:S01]  /*0de0*/  IMAD.SHL.U32 R217, R172, 0x2, RZ ;  /* 0x00000002acd97824 */ /* 0x000fe200078e00ff */
[----:B------:R-:W-:-:S02]  /*0df0*/  LOP3.LUT R10, R10, 0xffffe000, RZ, 0xc0, !PT ;  /* 0xffffe0000a0a7812 */ /* 0x000fc400078ec0ff */
[----:B------:R-:W-:Y:S02]  /*0e00*/  SHF.R.S32.HI R174, RZ, 0x1f, R23 ;  /* 0x0000001fffae7819 */ /* 0x000fe40000011417 */
[----:B------:R-:W-:Y:S02]  /*0e10*/  SHF.L.U64.HI R199, R168, 0x1, R199 ;  /* 0x00000001a8c77819 */ /* 0x000fe400000102c7 */
[----:B--2---:R-:W-:Y:S02]  /*0e20*/  R2UR UR5, R3 ;  /* 0x00000000030572ca */ /* 0x004fe400000e0000 */
[----:B------:R-:W-:-:S04]  /*0e30*/  LEA.HI R3, R0, R13, RZ, 0x4 ;  /* 0x0000000d00037211 */ /* 0x000fc800078f20ff */
[----:B------:R-:W-:-:S04]  /*0e40*/  SHF.R.S32.HI R6, RZ, 0x4, R3 ;  /* 0x00000004ff067819 */ /* 0x000fc80000011403 */
[C---:B------:R-:W-:Y:S02]  /*0e50*/  LEA.HI R5, R3.reuse, R6, RZ, 0x1 ;  /* 0x0000000603057211 */ /* 0x040fe400078f08ff */
[----:B------:R-:W-:Y:S01]  /*0e60*/  LOP3.LUT R3, R3, 0x3fffff0, RZ, 0xc0, !PT ;  /* 0x03fffff003037812 */ /* 0x000fe200078ec0ff */
[----:B------:R-:W-:Y:S01]  /*0e70*/  ULOP3.LUT UR5, UR5, 0x1, URZ, 0xfc, !UPT ;  /* 0x0000000105057892 */ /* 0x000fe2000f8efc3f */
[----:B------:R-:W-:-:S03]  /*0e80*/  LOP3.LUT R5, R5, 0x1ffffffe, RZ, 0xc0, !PT ;  /* 0x1ffffffe05057812 */ /* 0x000fc600078ec0ff */
[----:B------:R-:W-:Y:S02]  /*0e90*/  IMAD.IADD R3, R13, 0x1, -R3 ;  /* 0x000000010d037824 */ /* 0x000fe400078e0a03 */
[----:B------:R-:W-:Y:S01]  /*0ea0*/  IMAD.IADD R6, R6, 0x1, -R5 ;  /* 0x0000000106067824 */ /* 0x000fe200078e0a05 */
[CC--:B------:R-:W-:Y:S02]  /*0eb0*/  LEA.HI R5, R0.reuse, R13.reuse, RZ, 0x5 ;  /* 0x0000000d00057211 */ /* 0x0c0fe400078f28ff */
[----:B------:R-:W-:Y:S02]  /*0ec0*/  LEA.HI R0, R0, R13, RZ, 0x3 ;  /* 0x0000000d00007211 */ /* 0x000fe400078f18ff */
[----:B------:R-:W-:Y:S02]  /*0ed0*/  SHF.R.S32.HI R178, RZ, 0x5, R5 ;  /* 0x00000005ffb27819 */ /* 0x000fe40000011405 */
[----:B------:R-:W-:Y:S02]  /*0ee0*/  LOP3.LUT R5, R8, 0x7ffffffc, RZ, 0xc0, !PT ;  /* 0x7ffffffc08057812 */ /* 0x000fe400078ec0ff */
[----:B------:R-:W-:Y:S01]  /*0ef0*/  LOP3.LUT R184, R0, 0xfffffff8, RZ, 0xc0, !PT ;  /* 0xfffffff800b87812 */ /* 0x000fe200078ec0ff */
[C---:B------:R-:W-:Y:S01]  /*0f00*/  IMAD R3, R178.reuse, 0x10, R3 ;  /* 0x00000010b2037824 */ /* 0x040fe200078e0203 */
[----:B------:R-:W-:Y:S01]  /*0f10*/  SHF.L.U32 R178, R178, 0x9, RZ ;  /* 0x00000009b2b27819 */ /* 0x000fe200000006ff */
[----:B------:R-:W-:Y:S01]  /*0f20*/  IMAD.IADD R5, R196, 0x1, -R5 ;  /* 0x00000001c4057824 */ /* 0x000fe200078e0a05 */
[----:B------:R-:W-:Y:S01]  /*0f30*/  SHF.R.S32.HI R192, RZ, 0x3, R0 ;  /* 0x00000003ffc07819 */ /* 0x000fe20000011400 */
[----:B------:R-:W-:Y:S01]  /*0f40*/  IMAD R229, R3, 0x8, R6 ;  /* 0x0000000803e57824 */ /* 0x000fe200078e0206 */
[--C-:B------:R-:W-:Y:S01]  /*0f50*/  SHF.R.S32.HI R3, RZ, 0x2, R8.reuse ;  /* 0x00000002ff037819 */ /* 0x100fe20000011408 */
[----:B------:R-:W-:Y:S01]  /*0f60*/  IMAD R227, R5, R12, 0x60 ;  /* 0x0000006005e37424 */ /* 0x000fe200078e020c */
[----:B------:R-:W-:Y:S01]  /*0f70*/  SHF.R.S32.HI R8, RZ, 0x1f, R8 ;  /* 0x0000001fff087819 */ /* 0x000fe20000011408 */
[----:B------:R-:W-:Y:S01]  /*0f80*/  IMAD.IADD R5, R160, 0x1, R170 ;  /* 0x00000001a0057824 */ /* 0x000fe200078e02aa */
[----:B------:R-:W-:Y:S01]  /*0f90*/  IADD3 R184, R13, -R184, RZ ;  /* 0x800000b80db87210 */ /* 0x000fe20007ffe0ff */
[----:B------:R-:W-:Y:S01]  /*0fa0*/  IMAD.U32 R0, RZ, RZ, UR4 ;  /* 0x00000004ff007e24 */ /* 0x000fe2000f8e00ff */
[----:B------:R-:W-:Y:S01]  /*0fb0*/  LEA.HI R8, R8, R3, RZ, 0x3 ;  /* 0x0000000308087211 */ /* 0x000fe200078f18ff */
[----:B------:R-:W-:Y:S01]  /*0fc0*/  IMAD.SHL.U32 R229, R229, 0x8, RZ ;  /* 0x00000008e5e57824 */ /* 0x000fe200078e00ff */
[----:B------:R-:W-:Y:S01]  /*0fd0*/  SHF.R.S32.HI R6, RZ, 0x1f, R5 ;  /* 0x0000001fff067819 */ /* 0x000fe20000011405 */
[----:B------:R-:W-:Y:S01]  /*0fe0*/  IMAD.SHL.U32 R182, R184, 0x8, RZ ;  /* 0x00000008b8b67824 */ /* 0x000fe200078e00ff */
[----:B------:R-:W-:-:S02]  /*0ff0*/  LOP3.LUT R8, R8, 0xfffffff8, RZ, 0xc0, !PT ;  /* 0xfffffff808087812 */ /* 0x000fc400078ec0ff */
[-C--:B------:R-:W-:Y:S01]  /*1000*/  LEA.HI R163, R6, R5.reuse, RZ, 0x3 ;  /* 0x0000000506a37211 */ /* 0x080fe200078f18ff */
[----:B------:R-:W-:Y:S01]  /*1010*/  VIADD R183, R182, 0x40 ;  /* 0x00000040b6b77836 */ /* 0x000fe20000000000 */
[----:B------:R-:W-:Y:S02]  /*1020*/  LEA.HI R5, R6, R5, RZ, 0x6 ;  /* 0x0000000506057211 */ /* 0x000fe400078f30ff */
[----:B------:R-:W-:Y:S02]  /*1030*/  SHF.R.S32.HI R6, RZ, 0x1f, R9 ;  /* 0x0000001fff067819 */ /* 0x000fe40000011409 */
[----:B------:R-:W-:Y:S01]  /*1040*/  IADD3 R8, R3, -R8, RZ ;  /* 0x8000000803087210 */ /* 0x000fe20007ffe0ff */
[----:B------:R-:W-:Y:S01]  /*1050*/  IMAD.SHL.U32 R5, R5, 0x80, RZ ;  /* 0x0000008005057824 */ /* 0x000fe200078e00ff */
[----:B------:R-:W-:Y:S02]  /*1060*/  LEA.HI R6, R6, R165, RZ, 0x3 ;  /* 0x000000a506067211 */ /* 0x000fe400078f18ff */
[----:B------:R-:W-:Y:S01]  /*1070*/  SHF.R.S32.HI R3, RZ, 0x1f, R224 ;  /* 0x0000001fff037819 */ /* 0x000fe200000114e0 */
[----:B------:R-:W-:Y:S01]  /*1080*/  IMAD R7, R7, 0x10, R8 ;  /* 0x0000001007077824 */ /* 0x000fe200078e0208 */
[----:B------:R-:W-:-:S02]  /*1090*/  LOP3.LUT R6, R6, 0xfffffff8, RZ, 0xc0, !PT ;  /* 0xfffffff806067812 */ /* 0x000fc400078ec0ff */
[----:B------:R-:W-:Y:S01]  /*10a0*/  LEA.HI R3, R3, R224, RZ, 0x3 ;  /* 0x000000e003037211 */ /* 0x000fe200078f18ff */
[----:B------:R-:W-:Y:S01]  /*10b0*/  IMAD R226, R4, 0x40, R7 ;  /* 0x0000004004e27824 */ /* 0x000fe200078e0207 */
[----:B------:R-:W-:Y:S01]  /*10c0*/  LOP3.LUT R8, R167, 0x38, R162, 0xf8, !PT ;  /* 0x00000038a7087812 */ /* 0x000fe200078ef8a2 */
[----:B------:R-:W-:Y:S01]  /*10d0*/  IMAD.IADD R195, R165, 0x1, -R6 ;  /* 0x00000001a5c37824 */ /* 0x000fe200078e0a06 */
[----:B------:R-:W-:Y:S01]  /*10e0*/  LOP3.LUT R12, R167, 0x38, R163, 0xf8, !PT ;  /* 0x00000038a70c7812 */ /* 0x000fe200078ef8a3 */
[----:B------:R-:W-:Y:S01]  /*10f0*/  IMAD.SHL.U32 R3, R3, 0x40, RZ ;  /* 0x0000004003037824 */ /* 0x000fe200078e00ff */
[----:B------:R-:W-:Y:S01]  /*1100*/  LOP3.LUT R5, R5, 0xffffe000, RZ, 0xc0, !PT ;  /* 0xffffe00005057812 */ /* 0x000fe200078ec0ff */
[----:B------:R-:W-:Y:S01]  /*1110*/  IMAD.SHL.U32 R176, R195, 0x40, RZ ;  /* 0x00000040c3b07824 */ /* 0x000fe200078e00ff */
[----:B------:R-:W-:Y:S02]  /*1120*/  LOP3.LUT R8, R8, R223, RZ, 0x3c, !PT ;  /* 0x000000df08087212 */ /* 0x000fe400078e3cff */
[----:B------:R-:W-:-:S02]  /*1130*/  LOP3.LUT R179, R3, 0xfffffe00, RZ, 0xc0, !PT ;  /* 0xfffffe0003b37812 */ /* 0x000fc400078ec0ff */
[----:B------:R-:W-:Y:S02]  /*1140*/  LOP3.LUT R176, R176, 0x1c0, RZ, 0xc0, !PT ;  /* 0x000001c0b0b07812 */ /* 0x000fe400078ec0ff */
[----:B------:R-:W-:Y:S02]  /*1150*/  LOP3.LUT R12, R12, R223, RZ, 0x3c, !PT ;  /* 0x000000df0c0c7212 */ /* 0x000fe400078e3cff */
[----:B------:R-:W-:Y:S02]  /*1160*/  SHF.R.U32.HI R177, RZ, 0x3, R176 ;  /* 0x00000003ffb17819 */ /* 0x000fe400000116b0 */
[C---:B------:R-:W-:Y:S02]  /*1170*/  LOP3.LUT R4, R176.reuse, 0x38, R162, 0xf8, !PT ;  /* 0x00000038b0047812 */ /* 0x040fe400078ef8a2 */
[----:B------:R-:W-:Y:S02]  /*1180*/  LOP3.LUT R6, R176, 0x38, R163, 0xf8, !PT ;  /* 0x00000038b0067812 */ /* 0x000fe400078ef8a3 */
[----:B------:R-:W-:-:S02]  /*1190*/  LOP3.LUT R3, R4, R177, RZ, 0x3c, !PT ;  /* 0x000000b104037212 */ /* 0x000fc400078e3cff */
[----:B------:R-:W-:Y:S02]  /*11a0*/  LOP3.LUT R6, R6, R177, RZ, 0x3c, !PT ;  /* 0x000000b106067212 */ /* 0x000fe400078e3cff */
[-CC-:B------:R-:W-:Y:S01]  /*11b0*/  IADD3 R222, R3, R10.reuse, R178.reuse ;  /* 0x0000000a03de7210 */ /* 0x180fe20007ffe0b2 */
[----:B------:R-:W-:Y:S01]  /*11c0*/  IMAD.U32 R3, RZ, RZ, UR5 ;  /* 0x00000005ff037e24 */ /* 0x000fe2000f8e00ff */
[--C-:B------:R-:W-:Y:S02]  /*11d0*/  IADD3 R8, R8, R10, R179.reuse ;  /* 0x0000000a08087210 */ /* 0x100fe40007ffe0b3 */
[-C--:B------:R-:W-:Y:S02]  /*11e0*/  IADD3 R6, R6, R5.reuse, R178 ;  /* 0x0000000506067210 */ /* 0x080fe40007ffe0b2 */
[----:B------:R0:W-:Y:S01]  /*11f0*/  STL [R1+0x30], R3 ;  /* 0x0000300301007387 */ /* 0x0001e20000100800 */
[----:B------:R-:W-:Y:S02]  /*1200*/  IADD3 R12, R12, R5, R179 ;  /* 0x000000050c0c7210 */ /* 0x000fe40007ffe0b3 */
[----:B------:R-:W-:Y:S01]  /*1210*/  SHF.R.S32.HI R4, RZ, 0x1f, R182 ;  /* 0x0000001fff047819 */ /* 0x000fe200000114b6 */
[----:B------:R1:W-:Y:S01]  /*1220*/  STL [R1+0x34], R0 ;  /* 0x0000340001007387 */ /* 0x0003e20000100800 */
[----:B------:R-:W-:-:S02]  /*1230*/  SHF.R.S32.HI R4, RZ, 0x1f, R169 ;  /* 0x0000001fff047819 */ /* 0x000fc400000114a9 */
[----:B------:R-:W-:Y:S02]  /*1240*/  SHF.R.S32.HI R10, RZ, 0x1f, R171 ;  /* 0x0000001fff0a7819 */ /* 0x000fe400000114ab */
[----:B------:R-:W-:Y:S02]  /*1250*/  SHF.R.S32.HI R5, RZ, 0x1f, R170 ;  /* 0x0000001fff057819 */ /* 0x000fe400000114aa */
[----:B0-----:R-:W-:Y:S02]  /*1260*/  LEA.HI R3, R191, R191, RZ, 0x1 ;  /* 0x000000bfbf037211 */ /* 0x001fe400078f08ff */
[----:B------:R-:W-:Y:S02]  /*1270*/  SHF.R.S32.HI R7, RZ, 0x1f, R172 ;  /* 0x0000001fff077819 */ /* 0x000fe400000114ac */
[----:B-1----:R-:W-:Y:S02]  /*1280*/  LOP3.LUT R0, R3, 0x1ffffffe, RZ, 0xc0, !PT ;  /* 0x1ffffffe03007812 */ /* 0x002fe400078ec0ff */
[----:B------:R-:W-:-:S02]  /*1290*/  SHF.R.S32.HI R9, RZ, 0x1f, R183 ;  /* 0x0000001fff097819 */ /* 0x000fc400000114b7 */
[----:B------:R-:W-:Y:S01]  /*12a0*/  SHF.L.U64.HI R197, R169, 0x1, R4 ;  /* 0x00000001a9c57819 */ /* 0x000fe20000010204 */
[----:B------:R-:W-:Y:S01]  /*12b0*/  IMAD.IADD R3, R191, 0x1, -R0 ;  /* 0x00000001bf037824 */ /* 0x000fe200078e0a00 */
[----:B------:R-:W-:Y:S02]  /*12c0*/  LOP3.LUT R0, R167, 0x38, R16, 0xf8, !PT ;  /* 0x00000038a7007812 */ /* 0x000fe400078ef810 */
[----:B------:R-:W-:Y:S02]  /*12d0*/  SHF.L.U64.HI R201, R171, 0x1, R10 ;  /* 0x00000001abc97819 */ /* 0x000fe4000001020a */
[----:B------:R-:W-:Y:S02]  /*12e0*/  LOP3.LUT R0, R179, R0, R223, 0xf6, !PT ;  /* 0x00000000b3007212 */ /* 0x000fe400078ef6df */
[----:B------:R-:W-:Y:S02]  /*12f0*/  SHF.L.U64.HI R214, R170, 0x1, R5 ;  /* 0x00000001aad67819 */ /* 0x000fe40000010205 */
[----:B------:R-:W-:-:S02]  /*1300*/  SHF.L.U64.HI R216, R172, 0x1, R7 ;  /* 0x00000001acd87819 */ /* 0x000fc40000010207 */
[----:B------:R-:W-:Y:S02]  /*1310*/  SHF.R.S32.HI R162, RZ, 0x3, R162 ;  /* 0x00000003ffa27819 */ /* 0x000fe400000114a2 */
[----:B------:R-:W-:Y:S02]  /*1320*/  SHF.R.S32.HI R163, RZ, 0x3, R163 ;  /* 0x00000003ffa37819 */ /* 0x000fe400000114a3 */
[----:B------:R-:W-:Y:S02]  /*1330*/  LEA R221, R0, UR4, 0x1 ;  /* 0x0000000400dd7c11 */ /* 0x000fe4000f8e08ff */
[----:B------:R-:W-:Y:S02]  /*1340*/  LEA R222, R222, UR4, 0x1 ;  /* 0x00000004dede7c11 */ /* 0x000fe4000f8e08ff */
[----:B------:R-:W-:Y:S02]  /*1350*/  LEA R219, R8, UR4, 0x1 ;  /* 0x0000000408db7c11 */ /* 0x000fe4000f8e08ff */
[----:B------:R-:W-:-:S02]  /*1360*/  LEA R220, R6, UR4, 0x1 ;  /* 0x0000000406dc7c11 */ /* 0x000fc4000f8e08ff */
[----:B------:R-:W-:Y:S02]  /*1370*/  LEA R218, R12, UR4, 0x1 ;  /* 0x000000040cda7c11 */ /* 0x000fe4000f8e08ff */
[----:B------:R-:W-:-:S07]  /*1380*/  LEA R228, R3, R226, 0x3 ;  /* 0x000000e203e47211 */ /* 0x000fce00078e18ff */
.L_x_663:
[----:B0--3--:R-:W0:Y:S01]  /*1390*/  LDC.64 R4, c[0x0][0xc88] ;  /* 0x00032200ff047b82 */ /* 0x009e220000000a00 */
[----:B------:R-:W-:Y:S01]  /*13a0*/  ULDC.64 UR4, c[0x0][0xa28] ;  /* 0x00028a0000047ab9 */ /* 0x000fe20000000a00 */
[----:B------:R-:W-:Y:S01]  /*13b0*/  ULDC.64 UR8, c[0x0][0xa18] ;  /* 0x0002860000087ab9 */ /* 0x000fe20000000a00 */
[----:B------:R-:W-:Y:S01]  /*13c0*/  ULDC.64 UR6, c[0x0][0xa08] ;  /* 0x0002820000067ab9 */ /* 0x000fe20000000a00 */
[----:B0-----:R-:W-:-:S05]  /*13d0*/  IMAD.WIDE R4, R31, 0x4, R4 ;  /* 0x000000041f047825 */ /* 0x001fca00078e0204 */
[----:B--2---:R-:W2:Y:S01]  /*13e0*/  LDG.E R188, desc[UR60][R4.64] ;  /* 0x0000003c04bc7981 */ /* 0x004ea2000c1e1900 */
[----:B------:R-:W-:Y:S01]  /*13f0*/  ISETP.NE.U32.AND P2, PT, RZ, UR4, PT ;  /* 0x00000004ff007c0c */ /* 0x000fe2000bf45070 */
[----:B------:R-:W-:Y:S01]  /*1400*/  IMAD.MOV.U32 R3, RZ, RZ, RZ ;  /* 0x000000ffff037224 */ /* 0x000fe200078e00ff */
[----:B------:R-:W-:Y:S01]  /*1410*/  ISETP.NE.U32.AND P1, PT, RZ, UR8, PT ;  /* 0x00000008ff007c0c */ /* 0x000fe2000bf25070 */
[----:B------:R-:W-:Y:S01]  /*1420*/  IMAD.MOV.U32 R133, RZ, RZ, RZ ;  /* 0x000000ffff857224 */ /* 0x000fe200078e00ff */
[----:B------:R-:W-:Y:S02]  /*1430*/  ISETP.NE.AND.EX P2, PT, RZ, UR5, PT, P2 ;  /* 0x00000005ff007c0c */ /* 0x000fe4000bf45320 */
[----:B------:R-:W-:Y:S02]  /*1440*/  ISETP.NE.AND.EX P1, PT, RZ, UR9, PT, P1 ;  /* 0x00000009ff007c0c */ /* 0x000fe4000bf25310 */
[----:B------:R-:W-:-:S04]  /*1450*/  ISETP.NE.U32.AND P0, PT, RZ, UR6, PT ;  /* 0x00000006ff007c0c */ /* 0x000fc8000bf05070 */
[----:B------:R-:W-:Y:S02]  /*1460*/  ISETP.NE.AND.EX P0, PT, RZ, UR7, PT, P0 ;  /* 0x00000007ff007c0c */ /* 0x000fe4000bf05300 */
[----:B--2---:R-:W-:Y:S01]  /*1470*/  SHF.R.S32.HI R193, RZ, 0x1f, R188 ;  /* 0x0000001fffc17819 */ /* 0x004fe200000114bc */
[C---:B------:R-:W-:Y:S02]  /*1480*/  IMAD.SHL.U32 R186, R188.reuse, 0x4, RZ ;  /* 0x00000004bcba7824 */ /* 0x040fe400078e00ff */
[C---:B------:R-:W-:Y:S02]  /*1490*/  @P2 LEA R4, P3, R188.reuse, UR4, 0x2 ;  /* 0x00000004bc042c11 */ /* 0x040fe4000f8610ff */
[C-C-:B------:R-:W-:Y:S02]  /*14a0*/  SHF.L.U64.HI R187, R188.reuse, 0x2, R193.reuse ;  /* 0x00000002bcbb7819 */ /* 0x140fe400000102c1 */
[----:B------:R-:W-:Y:S01]  /*14b0*/  @P2 LEA.HI.X R5, R188, UR5, R193, 0x2, P3 ;  /* 0x00000005bc052c11 */ /* 0x000fe200098f14c1 */
[----:B------:R-:W-:Y:S01]  /*14c0*/  ULDC UR4, c[0x0][0x288] ;  /* 0x0000a20000047ab9 */ /* 0x000fe20000000800 */
[----:B------:R-:W-:-:S03]  /*14d0*/  IADD3 R8, P4, R186, UR6, RZ ;  /* 0x00000006ba087c10 */ /* 0x000fc6000ff9e0ff */
[----:B------:R0:W5:Y:S01]  /*14e0*/  @P2 LDG.E R3, desc[UR60][R4.64] ;  /* 0x0000003c04032981 */ /* 0x000162000c1e1900 */
[----:B------:R-:W-:Y:S01]  /*14f0*/  @P1 IADD3 R6, P2, R186, UR8, RZ ;  /* 0x00000008ba061c10 */ /* 0x000fe2000ff5e0ff */
[----:B------:R-:W-:Y:S01]  /*1500*/  IMAD.U32 R146, RZ, RZ, UR4 ;  /* 0x00000004ff927e24 */ /* 0x000fe2000f8e00ff */
[C---:B------:R-:W-:Y:S01]  /*1510*/  IADD3.X R9, R187.reuse, UR7, RZ, P4, !PT ;  /* 0x00000007bb097c10 */ /* 0x040fe2000a7fe4ff */
[----:B------:R-:W-:Y:S01]  /*1520*/  ULDC.64 UR4, c[0x0][0x418] ;  /* 0x0001060000047ab9 */ /* 0x000fe20000000a00 */
[----:B------:R-:W-:-:S03]  /*1530*/  @P1 IADD3.X R7, R187, UR9, RZ, P2, !PT ;  /* 0x00000009bb071c10 */ /* 0x000fc600097fe4ff */
[----:B------:R0:W5:Y:S01]  /*1540*/  @P0 LDG.E R133, desc[UR60][R8.64] ;  /* 0x0000003c08850981 */ /* 0x000162000c1e1900 */
[----:B------:R-:W-:Y:S01]  /*1550*/  UISETP.NE.U32.AND UP0, UPT, UR4, URZ, UPT ;  /* 0x0000003f0400728c */ /* 0x000fe2000bf05070 */
[----:B------:R-:W-:Y:S02]  /*1560*/  ULDC.64 UR8, c[0x0][0xa20] ;  /* 0x0002880000087ab9 */ /* 0x000fe40000000a00 */
[----:B------:R0:W5:Y:S01]  /*1570*/  @P1 LDG.E R146, desc[UR60][R6.64] ;  /* 0x0000003c06921981 */ /* 0x000162000c1e1900 */
[----:B------:R-:W-:Y:S01]  /*1580*/  UISETP.NE.AND.EX UP0, UPT, UR5, URZ, UPT, UP0 ;  /* 0x0000003f0500728c */ /* 0x000fe2000bf05300 */
[----:B------:R-:W-:Y:S01]  /*1590*/  ULDC UR4, c[0x0][0x424] ;  /* 0x0001090000047ab9 */ /* 0x000fe20000000800 */
[----:B------:R-:W-:Y:S02]  /*15a0*/  ISETP.NE.U32.AND P2, PT, RZ, UR8, PT ;  /* 0x00000008ff007c0c */ /* 0x000fe4000bf45070 */
[----:B------:R-:W-:Y:S01]  /*15b0*/  USEL UR4, UR4, 0x1, UP0 ;  /* 0x0000000104047887 */ /* 0x000fe20008000000 */
[----:B------:R-:W-:Y:S01]  /*15c0*/  ULDC UR5, c[0x0][0x2f0] ;  /* 0x0000bc0000057ab9 */ /* 0x000fe20000000800 */
[----:B------:R-:W-:-:S02]  /*15d0*/  ISETP.NE.AND.EX P2, PT, RZ, UR9, PT, P2 ;  /* 0x00000009ff007c0c */ /* 0x000fc4000bf45320 */
[----:B------:R-:W-:-:S03]  /*15e0*/  UIMAD UR4, UR4, UR5, URZ ;  /* 0x00000005040472a4 */ /* 0x000fc6000f8e023f */
[----:B------:R-:W-:Y:S01]  /*15f0*/  ULDC UR5, c[0x0][0x348] ;  /* 0x0000d20000057ab9 */ /* 0x000fe20000000800 */
[----:B------:R-:W-:Y:S02]  /*1600*/  IMAD.MOV.U32 R190, RZ, RZ, R29 ;  /* 0x000000ffffbe7224 */ /* 0x000fe400078e001d */
[----:B------:R-:W-:Y:S02]  /*1610*/  IMAD.MOV.U32 R185, RZ, RZ, R30 ;  /* 0x000000ffffb97224 */ /* 0x000fe400078e001e */
[----:B------:R-:W-:Y:S01]  /*1620*/  IMAD.MOV.U32 R102, RZ, RZ, R188 ;  /* 0x000000ffff667224 */ /* 0x000fe200078e00bc */
[----:B0---4-:R-:W-:Y:S06]  /*1630*/  @P1 BRA `(.L_x_449) ;  /* 0x0000000000241947 */ /* 0x011fec0003800000 */
[----:B------:R-:W-:Y:S02]  /*1640*/  ULDC.64 UR6, c[0x0][0xa00] ;  /* 0x0002800000067ab9 */ /* 0x000fe40000000a00 */
[----:B------:R-:W-:-:S04]  /*1650*/  ISETP.NE.U32.AND P1, PT, RZ, UR6, PT ;  /* 0x00000006ff007c0c */ /* 0x000fc8000bf25070 */
[----:B------:R-:W-:-:S13]  /*1660*/  ISETP.NE.AND.EX P1, PT, RZ, UR7, PT, P1 ;  /* 0x00000007ff007c0c */ /* 0x000fda000bf25310 */
[----:B------:R-:W-:Y:S05]  /*1670*/  @!P1 BRA `(.L_x_449) ;  /* 0x0000000000149947 */ /* 0x000fea0003800000 */
[----:B------:R-:W0:Y:S02]  /*1680*/  LDC.64 R4, c[0x0][0xa00] ;  /* 0x00028000ff047b82 */ /* 0x000e240000000a00 */
[----:B0-----:R-:W-:-:S05]  /*1690*/  IMAD.WIDE R4, R102, 0x4, R4 ;  /* 0x0000000466047825 */ /* 0x001fca00078e0204 */
[----:B-----5:R-:W2:Y:S04]  /*16a0*/  LDG.E R146, desc[UR60][R4.64] ;  /* 0x0000003c04927981 */ /* 0x020ea8000c1e1900 */
[----:B------:R-:W2:Y:S02]  /*16b0*/  LDG.E R7, desc[UR60][R4.64+0x4] ;  /* 0x0000043c04077981 */ /* 0x000ea4000c1e1900 */
[----:B--2---:R-:W-:-:S07]  /*16c0*/  IMAD.IADD R146, R7, 0x1, -R146 ;  /* 0x0000000107927824 */ /* 0x004fce00078e0a92 */
.L_x_449:
[----:B------:R-:W-:Y:S01]  /*16d0*/  MOV R25, UR5 ;  /* 0x0000000500197c02 */ /* 0x000fe20008000f00 */
[----:B------:R-:W-:Y:S01]  /*16e0*/  IMAD.U32 R26, RZ, RZ, UR4 ;  /* 0x00000004ff1a7e24 */ /* 0x000fe2000f8e00ff */
[----:B------:R-:W-:Y:S06]  /*16f0*/  @!P2 BRA `(.L_x_450) ;  /* 0x000000000010a947 */ /* 0x000fec0003800000 */
[----:B------:R-:W-:-:S04]  /*1700*/  IADD3 R4, P0, R186, UR8, RZ ;  /* 0x00000008ba047c10 */ /* 0x000fc8000ff1e0ff */
[----:B------:R-:W-:-:S05]  /*1710*/  IADD3.X R5, R187, UR9, RZ, P0, !PT ;  /* 0x00000009bb057c10 */ /* 0x000fca00087fe4ff */
[----:B------:R0:W5:Y:S01]  /*1720*/  LDG.E R26, desc[UR60][R4.64] ;  /* 0x0000003c041a7981 */ /* 0x000162000c1e1900 */
[----:B------:R-:W-:Y:S05]  /*1730*/  BRA `(.L_x_451) ;  /* 0x0000000000107947 */ /* 0x000fea0003800000 */
.L_x_450:
[----:B------:R-:W-:Y:S05]  /*1740*/  @!P0 BRA `(.L_x_451) ;  /* 0x00000000000c8947 */ /* 0x000fea0003800000 */
[----:B------:R-:W2:Y:S04]  /*1750*/  LDG.E R5, desc[UR60][R8.64] ;  /* 0x0000003c08057981 */ /* 0x000ea8000c1e1900 */
[----:B------:R-:W2:Y:S02]  /*1760*/  LDG.E R26, desc[UR60][R8.64+0x4] ;  /* 0x0000043c081a7981 */ /* 0x000ea4000c1e1900 */
[----:B--2---:R-:W-:-:S07]  /*1770*/  IMAD.IADD R26, R26, 0x1, -R5 ;  /* 0x000000011a1a7824 */ /* 0x004fce00078e0a05 */
.L_x_451:
[----:B------:R-:W-:Y:S02]  /*1780*/  ULDC.64 UR4, c[0x0][0xa10] ;  /* 0x0002840000047ab9 */ /* 0x000fe40000000a00 */
[----:B------:R-:W-:-:S04]  /*1790*/  ISETP.NE.U32.AND P0, PT, RZ, UR4, PT ;  /* 0x00000004ff007c0c */ /* 0x000fc8000bf05070 */
[----:B------:R-:W-:Y:S01]  /*17a0*/  ISETP.NE.AND.EX P0, PT, RZ, UR5, PT, P0 ;  /* 0x00000005ff007c0c */ /* 0x000fe2000bf05300 */
[----:B-----5:R-:W-:Y:S01]  /*17b0*/  IMAD.IADD R8, R26, 0x1, -R3 ;  /* 0x000000011a087824 */ /* 0x020fe200078e0a03 */
[----:B------:R-:W-:-:S11]  /*17c0*/  ULDC.64 UR4, c[0x0][0xa30] ;  /* 0x00028c0000047ab9 */ /* 0x000fd60000000a00 */
[----:B0-----:R-:W0:Y:S02]  /*17d0*/  @P0 LDC.64 R4, c[0x0][0xa10] ;  /* 0x00028400ff040b82 */ /* 0x001e240000000a00 */
[----:B0-----:R-:W-:-:S05]  /*17e0*/  @P0 IMAD.WIDE R4, R102, 0x4, R4 ;  /* 0x0000000466040825 */ /* 0x001fca00078e0204 */
[----:B------:R-:W2:Y:S04]  /*17f0*/  @P0 LDG.E R0, desc[UR60][R4.64] ;  /* 0x0000003c04000981 */ /* 0x000ea8000c1e1900 */
[----:B------:R-:W2:Y:S01]  /*1800*/  @P0 LDG.E R9, desc[UR60][R4.64+0x4] ;  /* 0x0000043c04090981 */ /* 0x000ea2000c1e1900 */
[----:B------:R-:W-:Y:S01]  /*1810*/  IMAD.MOV R130, RZ, RZ, -R8 ;  /* 0x000000ffff827224 */ /* 0x000fe200078e0a08 */
[----:B------:R-:W-:Y:S01]  /*1820*/  ISETP.NE.U32.AND P1, PT, RZ, UR4, PT ;  /* 0x00000004ff007c0c */ /* 0x000fe2000bf25070 */
[----:B------:R-:W-:-:S03]  /*1830*/  IMAD.MOV.U32 R145, RZ, RZ, R26 ;  /* 0x000000ffff917224 */ /* 0x000fc600078e001a */
[----:B------:R-:W-:Y:S02]  /*1840*/  VIMNMX R130, RZ, R130, !PT ;  /* 0x00000082ff827248 */ /* 0x000fe40007fe0100 */
[----:B------:R-:W-:-:S13]  /*1850*/  ISETP.NE.AND.EX P1, PT, RZ, UR5, PT, P1 ;  /* 0x00000005ff007c0c */ /* 0x000fda000bf25310 */
[----:B------:R-:W-:-:S04]  /*1860*/  @P1 IADD3 R6, P2, R186, UR4, RZ ;  /* 0x00000004ba061c10 */ /* 0x000fc8000ff5e0ff */
[----:B------:R-:W-:-:S05]  /*1870*/  @P1 IADD3.X R7, R187, UR5, RZ, P2, !PT ;  /* 0x00000005bb071c10 */ /* 0x000fca00097fe4ff */
[----:B------:R0:W5:Y:S01]  /*1880*/  @P1 LDG.E R145, desc[UR60][R6.64] ;  /* 0x0000003c06911981 */ /* 0x000162000c1e1900 */
[----:B--2---:R-:W-:-:S04]  /*1890*/  @P0 IMAD.IADD R25, R9, 0x1, -R0 ;  /* 0x0000000109190824 */ /* 0x004fc800078e0a00 */
[----:B------:R-:W-:-:S04]  /*18a0*/  IMAD.IADD R147, R8, 0x1, R25 ;  /* 0x0000000108937824 */ /* 0x000fc800078e0219 */
[----:B------:R-:W-:-:S04]  /*18b0*/  VIADD R0, R147, 0x5f ;  /* 0x0000005f93007836 */ /* 0x000fc80000000000 */
[----:B------:R-:W-:-:S05]  /*18c0*/  IMAD.HI R0, R0, 0x2aaaaaab, RZ ;  /* 0x2aaaaaab00007827 */ /* 0x000fca00078e02ff */
[----:B------:R-:W-:-:S04]  /*18d0*/  SHF.R.U32.HI R3, RZ, 0x1f, R0 ;  /* 0x0000001fff037819 */ /* 0x000fc80000011600 */
[----:B------:R-:W-:-:S05]  /*18e0*/  LEA.HI.SX32 R194, R0, R3, 0x1c ;  /* 0x0000000300c27211 */ /* 0x000fca00078fe2ff */
[----:B------:R-:W-:-:S05]  /*18f0*/  IMAD R0, R194, 0x60, -R8 ;  /* 0x00000060c2007824 */ /* 0x000fca00078e0a08 */
[----:B------:R-:W-:-:S04]  /*1900*/  VIMNMX R3, R0, R25, PT ;  /* 0x0000001900037248 */ /* 0x000fc80003fe0100 */
[----:B------:R-:W-:Y:S01]  /*1910*/  ISETP.GT.AND P0, PT, R3, R130, PT ;  /* 0x000000820300720c */ /* 0x000fe20003f04270 */
[----:B------:R-:W-:-:S05]  /*1920*/  IMAD.WIDE.U32 R130, R130, -0x55555555, RZ ;  /* 0xaaaaaaab82827825 */ /* 0x000fca00078e00ff */
[----:B------:R-:W-:-:S05]  /*1930*/  SHF.R.U32.HI R130, RZ, 0x6, R131 ;  /* 0x00000006ff827819 */ /* 0x000fca0000011683 */
[----:B------:R-:W-:Y:S02]  /*1940*/  IMAD.MOV.U32 R24, RZ, RZ, R130 ;  /* 0x000000ffff187224 */ /* 0x000fe400078e0082 */
[----:B------:R-:W-:-:S05]  /*1950*/  @P0 IADD3 R0, R3, 0x5f, RZ ;  /* 0x0000005f03000810 */ /* 0x000fca0007ffe0ff */
[----:B------:R-:W-:-:S05]  /*1960*/  @P0 IMAD.HI R0, R0, 0x2aaaaaab, RZ ;  /* 0x2aaaaaab00000827 */ /* 0x000fca00078e02ff */
[----:B------:R-:W-:-:S04]  /*1970*/  @P0 SHF.R.U32.HI R3, RZ, 0x1f, R0 ;  /* 0x0000001fff030819 */ /* 0x000fc80000011600 */
[----:B------:R-:W-:Y:S02]  /*1980*/  @P0 LEA.HI.SX32 R24, R0, R3, 0x1c ;  /* 0x0000000300180211 */ /* 0x000fe400078fe2ff */
[----:B------:R-:W-:Y:S02]  /*1990*/  PLOP3.LUT P0, PT, PT, PT, PT, 0x80, 0x0 ;  /* 0x000000000000781c */ /* 0x000fe40003f0f070 */
[----:B------:R-:W-:-:S13]  /*19a0*/  ISETP.GT.AND P1, PT, R24, R130, PT ;  /* 0x000000821800720c */ /* 0x000fda0003f24270 */
[----:B0-----:R-:W-:Y:S05]  /*19b0*/  @!P1 BRA `(.L_x_452) ;  /* 0x0000009400209947 */ /* 0x001fea0003800000 */
[----:B------:R-:W-:Y:S01]  /*19c0*/  VIADD R126, R2, 0x18400 ;  /* 0x00018400027e7836 */ /* 0x000fe20000000000 */
[----:B------:R-:W-:Y:S04]  /*19d0*/  BSSY B6, `(.L_x_453) ;  /* 0x0000013000067945 */ /* 0x000fe80003800000 */
[----:B------:R-:W-:-:S13]  /*19e0*/  LOP3.LUT P0, RZ, R126, 0x3ff, RZ, 0xc0, !PT ;  /* 0x000003ff7eff7812 */ /* 0x000fda000780c0ff */
[----:B------:R-:W-:Y:S05]  /*19f0*/  @!P0 BRA `(.L_x_454) ;  /* 0x0000000000408947 */ /* 0x000fea0003800000 */
        /* <DEDUP_REMOVED lines=8> */
[----:B------:R-:W-:Y:S01]  /*1a80*/  MOV R8, 0x70 ;  /* 0x0000007000087802 */ /* 0x000fe20000000f00 */
[----:B------:R-:W-:Y:S02]  /*1a90*/  IMAD.U32 R6, RZ, RZ, UR4 ;  /* 0x00000004ff067e24 */ /* 0x000fe4000f8e00ff */
[----:B------:R-:W-:-:S02]  /*1aa0*/  IMAD.U32 R7, RZ, RZ, UR5 ;  /* 0x00000005ff077e24 */ /* 0x000fc4000f8e00ff */
[----:B------:R-:W-:Y:S02]  /*1ab0*/  IMAD.U32 R11, RZ, RZ, UR7 ;  /* 0x00000007ff0b7e24 */ /* 0x000fe4000f8e00ff */
[----:B------:R-:W-:Y:S02]  /*1ac0*/  IMAD.MOV.U32 R12, RZ, RZ, 0x1 ;  /* 0x00000001ff0c7424 */ /* 0x000fe400078e00ff */
[----:B0-----:R-:W-:-:S07]  /*1ad0*/  IMAD.MOV.U32 R13, RZ, RZ, RZ ;  /* 0x000000ffff0d7224 */ /* 0x001fce00078e00ff */
[----:B------:R-:W-:-:S07]  /*1ae0*/  LEPC R20, `(.L_x_454) ;  /* 0x000000001014794e */ /* 0x000fce0000000000 */
[----:B-1---5:R-:W-:Y:S05]  /*1af0*/  CALL.ABS.NOINC R14 ;  /* 0x000000000e007343 */ /* 0x022fea0003c00000 */
.L_x_454:
[----:B------:R-:W-:Y:S05]  /*1b00*/  BSYNC B6 ;  /* 0x0000000000067941 */ /* 0x000fea0003800000 */
.L_x_453:
        /* <DEDUP_REMOVED lines=19> */
[----:B-1---5:R-:W-:Y:S05]  /*1c40*/  CALL.ABS.NOINC R14 ;  /* 0x000000000e007343 */ /* 0x022fea0003c00000 */
.L_x_456:
[----:B------:R-:W-:Y:S05]  /*1c50*/  BSYNC B6 ;  /* 0x0000000000067941 */ /* 0x000fea0003800000 */
.L_x_455:
[----:B------:R-:W-:Y:S01]  /*1c60*/  ULDC.64 UR4, c[0x0][0x9f8] ;  /* 0x00027e0000047ab9 */ /* 0x000fe20000000a00 */
[----:B------:R-:W-:Y:S01]  /*1c70*/  VIADD R0, R16, 0x20 ;  /* 0x0000002010007836 */ /* 0x000fe20000000000 */
[----:B------:R-:W-:Y:S01]  /*1c80*/  ISETP.NE.U32.AND P0, PT, RZ, UR4, PT ;  /* 0x00000004ff007c0c */ /* 0x000fe2000bf05070 */
[----:B------:R-:W0:Y:S03]  /*1c90*/  LDC.64 R96, c[0x0][0x3f8] ;  /* 0x0000fe00ff607b82 */ /* 0x000e260000000a00 */
[----:B------:R-:W-:-:S05]  /*1ca0*/  ISETP.NE.AND.EX P0, PT, RZ, UR5, PT, P0 ;  /* 0x00000005ff007c0c */ /* 0x000fca000bf05300 */
[----:B------:R-:W1:Y:S08]  /*1cb0*/  LDC R129, c[0x0][0x3f4] ;  /* 0x0000fd00ff817b82 */ /* 0x000e700000000800 */
[----:B------:R-:W-:Y:S01]  /*1cc0*/  @P0 IADD3 R4, P1, R186, UR4, RZ ;  /* 0x00000004ba040c10 */ /* 0x000fe2000ff3e0ff */
[----:B------:R-:W-:Y:S01]  /*1cd0*/  ULDC UR4, c[0x0][0x2f4] ;  /* 0x0000bd0000047ab9 */ /* 0x000fe20000000800 */
[----:B------:R-:W2:Y:S02]  /*1ce0*/  LDC.64 R90, c[0x0][0x408] ;  /* 0x00010200ff5a7b82 */ /* 0x000ea40000000a00 */
[----:B------:R-:W-:Y:S01]  /*1cf0*/  @P0 IADD3.X R5, R187, UR5, RZ, P1, !PT ;  /* 0x00000005bb050c10 */ /* 0x000fe20008ffe4ff */
[----:B------:R-:W-:-:S04]  /*1d00*/  ULDC UR5, c[0x0][0x320] ;  /* 0x0000c80000057ab9 */ /* 0x000fc80000000800 */
[----:B------:R3:W4:Y:S01]  /*1d10*/  @P0 LDG.E R102, desc[UR60][R4.64] ;  /* 0x0000003c04660981 */ /* 0x000722000c1e1900 */
[----:B------:R-:W-:Y:S01]  /*1d20*/  ISETP.GE.AND P1, PT, R0, UR4, PT ;  /* 0x0000000400007c0c */ /* 0x000fe2000bf26270 */
[----:B0-----:R-:W-:Y:S01]  /*1d30*/  IMAD.WIDE.U32 R98, R165, R96, R16 ;  /* 0x00000060a5627225 */ /* 0x001fe200078e0010 */
[----:B------:R-:W-:Y:S01]  /*1d40*/  ISETP.GE.AND P0, PT, R16, UR4, PT ;  /* 0x0000000410007c0c */ /* 0x000fe2000bf06270 */
[----:B------:R-:W0:Y:S01]  /*1d50*/  S2R R148, SR_TID.X ;  /* 0x0000000000947919 */ /* 0x000e220000002100 */
[----:B------:R-:W-:Y:S01]  /*1d60*/  SEL R6, RZ, 0xffffffff, P1 ;  /* 0xffffffffff067807 */ /* 0x000fe20000800000 */
[----:B------:R-:W-:Y:S01]  /*1d70*/  IMAD.MOV.U32 R131, RZ, RZ, 0x20 ;  /* 0x00000020ff837424 */ /* 0x000fe200078e00ff */
[----:B------:R-:W-:Y:S01]  /*1d80*/  SEL R3, RZ, 0x1, P0 ;  /* 0x00000001ff037807 */ /* 0x000fe20000000000 */
[----:B------:R-:W-:Y:S01]  /*1d90*/  IMAD.SHL.U32 R111, R96, 0x40, RZ ;  /* 0x00000040606f7824 */ /* 0x000fe200078e00ff */
[----:B------:R-:W-:Y:S01]  /*1da0*/  ISETP.GE.AND P0, PT, R0, UR5, PT ;  /* 0x0000000500007c0c */ /* 0x000fe2000bf06270 */
[----:B------:R-:W-:Y:S01]  /*1db0*/  IMAD.SHL.U32 R6, R6, 0x2, RZ ;  /* 0x0000000206067824 */ /* 0x000fe200078e00ff */
[----:B------:R-:W-:Y:S01]  /*1dc0*/  ISETP.GE.AND P1, PT, R19, UR4, PT ;  /* 0x0000000413007c0c */ /* 0x000fe2000bf26270 */
[----:B------:R-:W-:Y:S01]  /*1dd0*/  IMAD R117, R191, 0x40, R165 ;  /* 0x00000040bf757824 */ /* 0x000fe200078e02a5 */
[----:B---3--:R-:W-:-:S02]  /*1de0*/  SEL R4, RZ, 0xffffffff, P0 ;  /* 0xffffffffff047807 */ /* 0x008fc40000000000 */
[----:B------:R-:W-:Y:S01]  /*1df0*/  LOP3.LUT R6, R6, 0x2, R3, 0xe2, !PT ;  /* 0x0000000206067812 */ /* 0x000fe200078ee203 */
[----:B------:R-:W-:Y:S01]  /*1e00*/  VIADD R3, R16, 0x40 ;  /* 0x0000004010037836 */ /* 0x000fe20000000000 */
[----:B------:R-:W-:Y:S01]  /*1e10*/  SHF.R.S32.HI R9, RZ, 0x1f, R165 ;  /* 0x0000001fff097819 */ /* 0x000fe200000114a5 */
[----:B------:R-:W-:Y:S01]  /*1e20*/  IMAD.SHL.U32 R8, R4, 0x2, RZ ;  /* 0x0000000204087824 */ /* 0x000fe200078e00ff */
[----:B------:R-:W-:Y:S01]  /*1e30*/  SEL R4, RZ, 0x8, P1 ;  /* 0x00000008ff047807 */ /* 0x000fe20000800000 */
[----:B--2---:R-:W-:Y:S01]  /*1e40*/  IMAD.WIDE.U32 R92, R165, R90, R16 ;  /* 0x0000005aa55c7225 */ /* 0x004fe200078e0010 */
[----:B------:R-:W-:Y:S02]  /*1e50*/  ISETP.GE.AND P0, PT, R3, UR4, PT ;  /* 0x0000000403007c0c */ /* 0x000fe4000bf06270 */
[----:B------:R-:W-:Y:S01]  /*1e60*/  SHF.R.S32.HI R161, RZ, 0x1f, R160 ;  /* 0x0000001fffa17819 */ /* 0x000fe200000114a0 */
[----:B------:R-:W-:Y:S01]  /*1e70*/  IMAD.SHL.U32 R113, R90, 0x40, RZ ;  /* 0x000000405a717824 */ /* 0x000fe200078e00ff */
[----:B------:R-:W-:-:S02]  /*1e80*/  SEL R5, RZ, 0x4, P0 ;  /* 0x00000004ff057807 */ /* 0x000fc40000000000 */
[----:B------:R-:W-:Y:S01]  /*1e90*/  ISETP.GE.AND P0, PT, R22, UR4, PT ;  /* 0x0000000416007c0c */ /* 0x000fe2000bf06270 */
[----:B------:R-:W-:Y:S01]  /*1ea0*/  IMAD.WIDE.U32 R100, R165, R96, R160 ;  /* 0x00000060a5647225 */ /* 0x000fe200078e00a0 */
[----:B------:R-:W-:Y:S02]  /*1eb0*/  LOP3.LUT R4, R4, R6, R5, 0xfe, !PT ;  /* 0x0000000604047212 */ /* 0x000fe400078efe05 */
[----:B------:R-:W-:Y:S01]  /*1ec0*/  ISETP.GE.AND P2, PT, R16, UR5, PT ;  /* 0x0000000510007c0c */ /* 0x000fe2000bf46270 */
[----:B------:R-:W-:Y:S01]  /*1ed0*/  IMAD R6, R9, R96, RZ ;  /* 0x0000006009067224 */ /* 0x000fe200078e02ff */
[----:B------:R-:W-:Y:S01]  /*1ee0*/  SEL R5, RZ, 0x10, P0 ;  /* 0x00000010ff057807 */ /* 0x000fe20000000000 */
[C---:B------:R-:W-:Y:S01]  /*1ef0*/  IMAD.WIDE.U32 R94, R165.reuse, R90, R160 ;  /* 0x0000005aa55e7225 */ /* 0x040fe200078e00a0 */
[----:B------:R-:W-:Y:S02]  /*1f00*/  SEL R7, RZ, 0x1, P2 ;  /* 0x00000001ff077807 */ /* 0x000fe40001000000 */
[----:B-1----:R-:W-:Y:S01]  /*1f10*/  ISETP.GE.AND P2, PT, R0, R129, PT ;  /* 0x000000810000720c */ /* 0x002fe20003f46270 */
[----:B------:R-:W-:Y:S01]  /*1f20*/  IMAD R11, R165, R97, R6 ;  /* 0x00000061a50b7224 */ /* 0x000fe200078e0206 */
[----:B------:R-:W-:-:S02]  /*1f30*/  ISETP.GE.AND P1, PT, R3, UR5, PT ;  /* 0x0000000503007c0c */ /* 0x000fc4000bf26270 */
[----:B------:R-:W-:Y:S01]  /*1f40*/  ISETP.GE.AND P3, PT, R16, R129, PT ;  /* 0x000000811000720c */ /* 0x000fe20003f66270 */
[----:B------:R-:W-:Y:S01]  /*1f50*/  IMAD.IADD R101, R101, 0x1, R11 ;  /* 0x0000000165657824 */ /* 0x000fe200078e020b */
[----:B------:R-:W-:Y:S01]  /*1f60*/  SEL R6, RZ, 0x4, P1 ;  /* 0x00000004ff067807 */ /* 0x000fe20000800000 */
[----:B------:R-:W-:Y:S01]  /*1f70*/  IMAD.IADD R99, R11, 0x1, R99 ;  /* 0x000000010b637824 */ /* 0x000fe200078e0263 */
[----:B------:R-:W-:Y:S01]  /*1f80*/  LOP3.LUT R11, R4, R5, RZ, 0xfc, !PT ;  /* 0x00000005040b7212 */ /* 0x000fe200078efcff */
[----:B------:R-:W-:Y:S01]  /*1f90*/  IMAD R4, R9, R90, RZ ;  /* 0x0000005a09047224 */ /* 0x000fe200078e02ff */
[----:B------:R-:W-:Y:S01]  /*1fa0*/  SEL R9, R129, RZ, P2 ;  /* 0x000000ff81097207 */ /* 0x000fe20001000000 */
[----:B-----5:R-:W-:Y:S01]  /*1fb0*/  IMAD.WIDE.U32 R100, R145, R96, R100 ;  /* 0x0000006091647225 */ /* 0x020fe200078e0064 */
[----:B------:R-:W-:Y:S02]  /*1fc0*/  ISETP.GE.AND P1, PT, R3, R129, PT ;  /* 0x000000810300720c */ /* 0x000fe40003f26270 */
[----:B------:R-:W-:Y:S01]  /*1fd0*/  SEL R5, R129, RZ, P3 ;  /* 0x000000ff81057207 */ /* 0x000fe20001800000 */
[----:B------:R-:W-:Y:S01]  /*1fe0*/  IMAD R13, R165, R91, R4 ;  /* 0x0000005ba50d7224 */ /* 0x000fe200078e0204 */
[----:B------:R-:W-:Y:S01]  /*1ff0*/  LOP3.LUT R7, R8, 0x2, R7, 0xe2, !PT ;  /* 0x0000000208077812 */ /* 0x000fe200078ee207 */
[----:B------:R-:W-:Y:S01]  /*2000*/  IMAD.IADD R9, R0, 0x1, R9 ;  /* 0x0000000100097824 */ /* 0x000fe200078e0209 */
[----:B------:R-:W-:Y:S01]  /*2010*/  SEL R4, R129, RZ, P1 ;  /* 0x000000ff81047207 */ /* 0x000fe20000800000 */
[----:B------:R-:W-:Y:S01]  /*2020*/  IMAD.IADD R5, R16, 0x1, R5 ;  /* 0x0000000110057824 */ /* 0x000fe200078e0205 */
[----:B------:R-:W-:Y:S01]  /*2030*/  LOP3.LUT R7, R7, R6, RZ, 0xfc, !PT ;  /* 0x0000000607077212 */ /* 0x000fe200078efcff */
[----:B------:R-:W-:Y:S01]  /*2040*/  IMAD.IADD R95, R95, 0x1, R13 ;  /* 0x000000015f5f7824 */ /* 0x000fe200078e020d */
[----:B------:R-:W-:Y:S01]  /*2050*/  SHF.R.S32.HI R6, RZ, 0x1f, R9 ;  /* 0x0000001fff067819 */ /* 0x000fe20000011409 */
[----:B------:R-:W-:Y:S01]  /*2060*/  IMAD.IADD R14, R3, 0x1, R4 ;  /* 0x00000001030e7824 */ /* 0x000fe200078e0204 */
[----:B------:R-:W-:Y:S01]  /*2070*/  SHF.R.S32.HI R4, RZ, 0x1f, R5 ;  /* 0x0000001fff047819 */ /* 0x000fe20000011405 */
[----:B------:R-:W-:Y:S01]  /*2080*/  IMAD.IADD R93, R13, 0x1, R93 ;  /* 0x000000010d5d7824 */ /* 0x000fe200078e025d */
[----:B------:R-:W-:Y:S01]  /*2090*/  LEA.HI R10, R6, R9, RZ, 0x6 ;  /* 0x00000009060a7211 */ /* 0x000fe200078f30ff */
[----:B------:R-:W-:Y:S01]  /*20a0*/  IMAD.WIDE.U32 R94, R145, R90, R94 ;  /* 0x0000005a915e7225 */ /* 0x000fe200078e005e */
[----:B------:R-:W-:-:S02]  /*20b0*/  LEA.HI R8, R4, R5, RZ, 0x3 ;  /* 0x0000000504087211 */ /* 0x000fc400078f18ff */
[----:B------:R-:W-:Y:S01]  /*20c0*/  LEA.HI R9, R6, R9, RZ, 0x3 ;  /* 0x0000000906097211 */ /* 0x000fe200078f18ff */
[C---:B------:R-:W-:Y:S01]  /*20d0*/  IMAD.WIDE.U32 R92, R145.reuse, R90, R92 ;  /* 0x0000005a915c7225 */ /* 0x040fe200078e005c */
[----:B------:R-:W-:Y:S02]  /*20e0*/  LEA.HI R4, R4, R5, RZ, 0x6 ;  /* 0x0000000504047211 */ /* 0x000fe400078f30ff */
[----:B------:R-:W-:Y:S01]  /*20f0*/  SHF.R.S32.HI R10, RZ, 0x6, R10 ;  /* 0x00000006ff0a7819 */ /* 0x000fe2000001140a */
[----:B------:R-:W-:Y:S01]  /*2100*/  IMAD.WIDE.U32 R98, R145, R96, R98 ;  /* 0x0000006091627225 */ /* 0x000fe200078e0062 */
[----:B------:R-:W-:Y:S02]  /*2110*/  LOP3.LUT R6, R176, 0x38, R9, 0xf8, !PT ;  /* 0x00000038b0067812 */ /* 0x000fe400078ef809 */
[----:B------:R-:W-:Y:S01]  /*2120*/  SHF.R.S32.HI R5, RZ, 0x6, R4 ;  /* 0x00000006ff057819 */ /* 0x000fe20000011404 */
[C---:B------:R-:W-:Y:S01]  /*2130*/  IMAD R143, R10.reuse, 0x1800, R178 ;  /* 0x000018000a8f7824 */ /* 0x040fe200078e02b2 */
[----:B------:R-:W-:Y:S01]  /*2140*/  SHF.R.S32.HI R15, RZ, 0x1f, R14 ;  /* 0x0000001fff0f7819 */ /* 0x000fe2000001140e */
[--C-:B------:R-:W-:Y:S01]  /*2150*/  IMAD R140, R10, 0x1800, R179.reuse ;  /* 0x000018000a8c7824 */ /* 0x100fe200078e02b3 */
[----:B------:R-:W-:Y:S01]  /*2160*/  LOP3.LUT R4, R176, 0x38, R8, 0xf8, !PT ;  /* 0x00000038b0047812 */ /* 0x000fe200078ef808 */
[C---:B------:R-:W-:Y:S01]  /*2170*/  IMAD R144, R5.reuse, 0x1800, R178 ;  /* 0x0000180005907824 */ /* 0x040fe200078e02b2 */
[-C--:B------:R-:W-:Y:S01]  /*2180*/  LOP3.LUT R6, R6, R177.reuse, RZ, 0x3c, !PT ;  /* 0x000000b106067212 */ /* 0x080fe200078e3cff */
[----:B------:R-:W-:Y:S01]  /*2190*/  IMAD R142, R5, 0x1800, R179 ;  /* 0x00001800058e7824 */ /* 0x000fe200078e02b3 */
[----:B------:R-:W-:Y:S01]  /*21a0*/  LEA.HI R20, R15, R14, RZ, 0x3 ;  /* 0x0000000e0f147211 */ /* 0x000fe200078f18ff */
[----:B------:R-:W-:Y:S01]  /*21b0*/  IMAD.SHL.U32 R129, R129, 0x2, RZ ;  /* 0x0000000281817824 */ /* 0x000fe200078e00ff */
[----:B------:R-:W-:-:S02]  /*21c0*/  LOP3.LUT R5, R4, R177, RZ, 0x3c, !PT ;  /* 0x000000b104057212 */ /* 0x000fc400078e3cff */
[----:B------:R-:W-:Y:S02]  /*21d0*/  LEA.HI R14, R15, R14, RZ, 0x6 ;  /* 0x0000000e0f0e7211 */ /* 0x000fe400078f30ff */
[----:B------:R-:W-:Y:S01]  /*21e0*/  IADD3 R143, R143, R6, RZ ;  /* 0x000000068f8f7210 */ /* 0x000fe20007ffe0ff */
[----:B------:R-:W-:Y:S01]  /*21f0*/  IMAD.IADD R144, R144, 0x1, R5 ;  /* 0x0000000190907824 */ /* 0x000fe200078e0205 */
[----:B------:R-:W-:Y:S02]  /*2200*/  SHF.R.S32.HI R15, RZ, 0x1f, R145 ;  /* 0x0000001fff0f7819 */ /* 0x000fe40000011491 */
[C---:B------:R-:W-:Y:S02]  /*2210*/  LOP3.LUT R6, R167.reuse, 0x38, R9, 0xf8, !PT ;  /* 0x00000038a7067812 */ /* 0x040fe400078ef809 */
[----:B------:R-:W-:Y:S02]  /*2220*/  LOP3.LUT R12, R167, 0x38, R8, 0xf8, !PT ;  /* 0x00000038a70c7812 */ /* 0x000fe400078ef808 */
[----:B------:R-:W-:Y:S01]  /*2230*/  LOP3.LUT R5, R6, R223, RZ, 0x3c, !PT ;  /* 0x000000df06057212 */ /* 0x000fe200078e3cff */
[----:B------:R-:W-:Y:S01]  /*2240*/  IMAD R6, R15, R96, RZ ;  /* 0x000000600f067224 */ /* 0x000fe200078e02ff */
[----:B------:R-:W-:-:S02]  /*2250*/  SHF.R.S32.HI R14, RZ, 0x6, R14 ;  /* 0x00000006ff0e7819 */ /* 0x000fc4000001140e */
[----:B------:R-:W-:Y:S01]  /*2260*/  LOP3.LUT R4, R176, 0x38, R20, 0xf8, !PT ;  /* 0x00000038b0047812 */ /* 0x000fe200078ef814 */
[----:B------:R-:W-:Y:S01]  /*2270*/  IMAD R107, R145, R97, R6 ;  /* 0x00000061916b7224 */ /* 0x000fe200078e0206 */
[----:B------:R-:W-:Y:S01]  /*2280*/  LOP3.LUT R13, R12, R223, RZ, 0x3c, !PT ;  /* 0x000000df0c0d7212 */ /* 0x000fe200078e3cff */
[----:B------:R-:W-:Y:S01]  /*2290*/  IMAD R141, R14, 0x1800, R178 ;  /* 0x000018000e8d7824 */ /* 0x000fe200078e02b2 */
[----:B------:R-:W-:Y:S01]  /*22a0*/  LOP3.LUT R6, R176, 0x18, R16, 0xf8, !PT ;  /* 0x00000018b0067812 */ /* 0x000fe200078ef810 */
[----:B------:R-:W-:Y:S01]  /*22b0*/  IMAD.IADD R140, R140, 0x1, R5 ;  /* 0x000000018c8c7824 */ /* 0x000fe200078e0205 */
[-C--:B------:R-:W-:Y:S01]  /*22c0*/  LOP3.LUT R4, R4, R177.reuse, RZ, 0x3c, !PT ;  /* 0x000000b104047212 */ /* 0x080fe200078e3cff */
[----:B------:R-:W-:Y:S01]  /*22d0*/  IMAD.IADD R142, R142, 0x1, R13 ;  /* 0x000000018e8e7824 */ /* 0x000fe200078e020d */
[----:B------:R-:W-:Y:S01]  /*22e0*/  ISETP.GE.AND P4, PT, R19, UR5, PT ;  /* 0x0000000513007c0c */ /* 0x000fe2000bf86270 */
[----:B------:R-:W-:Y:S01]  /*22f0*/  IMAD R138, R14, 0x1800, R179 ;  /* 0x000018000e8a7824 */ /* 0x000fe200078e02b3 */
[----:B------:R-:W-:Y:S01]  /*2300*/  LOP3.LUT R12, R167, 0x38, R20, 0xf8, !PT ;  /* 0x00000038a70c7812 */ /* 0x000fe200078ef814 */
[----:B------:R-:W-:Y:S01]  /*2310*/  IMAD.IADD R141, R141, 0x1, R4 ;  /* 0x000000018d8d7824 */ /* 0x000fe200078e0204 */
[----:B------:R-:W-:Y:S01]  /*2320*/  ISETP.GE.AND P0, PT, R23, UR4, PT ;  /* 0x0000000417007c0c */ /* 0x000fe2000bf06270 */
[----:B------:R-:W-:Y:S01]  /*2330*/  IMAD R4, R15, R90, RZ ;  /* 0x0000005a0f047224 */ /* 0x000fe200078e02ff */
[----:B------:R-:W-:Y:S01]  /*2340*/  LOP3.LUT R5, R6, R177, RZ, 0x3c, !PT ;  /* 0x000000b106057212 */ /* 0x000fe200078e3cff */
[----:B------:R-:W-:Y:S01]  /*2350*/  IMAD R15, R91, 0x60, RZ ;  /* 0x000000605b0f7824 */ /* 0x000fe200078e02ff */
[----:B------:R-:W-:Y:S01]  /*2360*/  SEL R6, RZ, 0x8, P4 ;  /* 0x00000008ff067807 */ /* 0x000fe20002000000 */
[----:B------:R-:W-:Y:S01]  /*2370*/  IMAD R21, R145, R91, R4 ;  /* 0x0000005b91157224 */ /* 0x000fe200078e0204 */
[----:B------:R-:W-:Y:S01]  /*2380*/  LOP3.LUT R13, R12, R223, RZ, 0x3c, !PT ;  /* 0x000000df0c0d7212 */ /* 0x000fe200078e3cff */
[----:B------:R-:W-:Y:S01]  /*2390*/  IMAD.IADD R109, R101, 0x1, R107 ;  /* 0x00000001656d7824 */ /* 0x000fe200078e026b */
[----:B------:R-:W-:Y:S01]  /*23a0*/  IADD3 R133, R133, R26, RZ ;  /* 0x0000001a85857210 */ /* 0x000fe20007ffe0ff */
[----:B------:R-:W-:Y:S01]  /*23b0*/  IMAD.IADD R108, R95, 0x1, R21 ;  /* 0x000000015f6c7824 */ /* 0x000fe200078e0215 */
[----:B------:R-:W-:Y:S01]  /*23c0*/  LOP3.LUT P5, RZ, R195, 0x4, RZ, 0xc0, !PT ;  /* 0x00000004c3ff7812 */ /* 0x000fe200078ac0ff */
[----:B------:R-:W-:Y:S01]  /*23d0*/  IMAD.IADD R138, R138, 0x1, R13 ;  /* 0x000000018a8a7824 */ /* 0x000fe200078e020d */
[----:B------:R-:W-:Y:S01]  /*23e0*/  SEL R10, RZ, 0x20, P0 ;  /* 0x00000020ff0a7807 */ /* 0x000fe20000000000 */
[----:B------:R-:W-:Y:S01]  /*23f0*/  IMAD R13, R97, 0x60, RZ ;  /* 0x00000060610d7824 */ /* 0x000fe200078e02ff */
[----:B------:R-:W-:Y:S01]  /*2400*/  LOP3.LUT R26, R7, R6, RZ, 0xfc, !PT ;  /* 0x00000006071a7212 */ /* 0x000fe200078efcff */
[----:B------:R-:W-:Y:S01]  /*2410*/  IMAD.IADD R106, R21, 0x1, R93 ;  /* 0x00000001156a7824 */ /* 0x000fe200078e025d */
[----:B------:R-:W-:Y:S01]  /*2420*/  LOP3.LUT R6, R7, 0x1, RZ, 0xc0, !PT ;  /* 0x0000000107067812 */ /* 0x000fe200078ec0ff */
[----:B------:R-:W-:Y:S01]  /*2430*/  IMAD.IADD R107, R107, 0x1, R99 ;  /* 0x000000016b6b7824 */ /* 0x000fe200078e0263 */
[----:B------:R-:W-:-:S02]  /*2440*/  SHF.R.S32.HI R124, RZ, 0x3, R8 ;  /* 0x00000003ff7c7819 */ /* 0x000fc40000011408 */
[----:B------:R-:W-:Y:S02]  /*2450*/  LOP3.LUT R7, R8, 0xfffffff8, RZ, 0xc0, !PT ;  /* 0xfffffff808077812 */ /* 0x000fe400078ec0ff */
[C---:B------:R-:W-:Y:S01]  /*2460*/  SHF.L.U64.HI R110, R96.reuse, 0x6, R97 ;  /* 0x00000006606e7819 */ /* 0x040fe20000010261 */
[----:B------:R-:W-:Y:S01]  /*2470*/  IMAD.WIDE.U32 R96, R96, 0x60, RZ ;  /* 0x0000006060607825 */ /* 0x000fe200078e00ff */
[C---:B------:R-:W-:Y:S02]  /*2480*/  SHF.L.U64.HI R112, R90.reuse, 0x6, R91 ;  /* 0x000000065a707819 */ /* 0x040fe4000001025b */
[----:B------:R-:W-:Y:S01]  /*2490*/  SEL R131, R131, 0xffffffe0, !P5 ;  /* 0xffffffe083837807 */ /* 0x000fe20006800000 */
[----:B------:R-:W-:Y:S01]  /*24a0*/  IMAD.WIDE.U32 R90, R90, 0x60, RZ ;  /* 0x000000605a5a7825 */ /* 0x000fe200078e00ff */
[----:B------:R-:W-:Y:S02]  /*24b0*/  IADD3 R5, R178, R5, RZ ;  /* 0x00000005b2057210 */ /* 0x000fe40007ffe0ff */
[----:B------:R-:W-:Y:S01]  /*24c0*/  SHF.R.S32.HI R121, RZ, 0x3, R9 ;  /* 0x00000003ff797819 */ /* 0x000fe20000011409 */
[----:B------:R-:W-:Y:S01]  /*24d0*/  IMAD.IADD R134, R97, 0x1, R13 ;  /* 0x0000000161867824 */ /* 0x000fe200078e020d */
[----:B------:R-:W-:Y:S01]  /*24e0*/  LOP3.LUT R8, R9, 0xfffffff8, RZ, 0xc0, !PT ;  /* 0xfffffff809087812 */ /* 0x000fe200078ec0ff */
[----:B------:R-:W-:Y:S01]  /*24f0*/  IMAD.IADD R136, R91, 0x1, R15 ;  /* 0x000000015b887824 */ /* 0x000fe200078e020f */
[----:B------:R-:W-:Y:S01]  /*2500*/  LOP3.LUT R103, R11, R10, RZ, 0xfc, !PT ;  /* 0x0000000a0b677212 */ /* 0x000fe200078efcff */
[----:B------:R-:W-:Y:S01]  /*2510*/  IMAD.IADD R137, R131, 0x1, R5 ;  /* 0x0000000183897824 */ /* 0x000fe200078e0205 */
[----:B------:R-:W-:-:S02]  /*2520*/  LOP3.LUT R9, R20, 0xfffffff8, RZ, 0xc0, !PT ;  /* 0xfffffff814097812 */ /* 0x000fc400078ec0ff */
[----:B------:R-:W-:Y:S02]  /*2530*/  SHF.R.S32.HI R120, RZ, 0x3, R20 ;  /* 0x00000003ff787819 */ /* 0x000fe40000011414 */
[C---:B------:R-:W-:Y:S02]  /*2540*/  LOP3.LUT R20, R26.reuse, 0x2, RZ, 0xc0, !PT ;  /* 0x000000021a147812 */ /* 0x040fe400078ec0ff */
[----:B------:R-:W-:Y:S02]  /*2550*/  LOP3.LUT R21, R26, 0x4, RZ, 0xc0, !PT ;  /* 0x000000041a157812 */ /* 0x000fe400078ec0ff */
[C---:B------:R-:W-:Y:S02]  /*2560*/  LOP3.LUT R27, R103.reuse, 0x2, RZ, 0xc0, !PT ;  /* 0x00000002671b7812 */ /* 0x040fe400078ec0ff */
[C---:B------:R-:W-:Y:S02]  /*2570*/  LOP3.LUT R28, R103.reuse, 0x4, RZ, 0xc0, !PT ;  /* 0x00000004671c7812 */ /* 0x040fe400078ec0ff */
[----:B------:R-:W-:-:S02]  /*2580*/  LOP3.LUT R105, R103, 0x8, RZ, 0xc0, !PT ;  /* 0x0000000867697812 */ /* 0x000fc400078ec0ff */
[----:B------:R-:W-:Y:S02]  /*2590*/  LOP3.LUT R104, R103, 0x10, RZ, 0xc0, !PT ;  /* 0x0000001067687812 */ /* 0x000fe400078ec0ff */
[----:B------:R-:W-:Y:S02]  /*25a0*/  SHF.R.S32.HI R4, RZ, 0x1f, R30 ;  /* 0x0000001fff047819 */ /* 0x000fe4000001141e */
[----:B0-----:R-:W-:Y:S02]  /*25b0*/  LEA.HI R148, R148, 0x8, RZ, 0x19 ;  /* 0x0000000894947811 */ /* 0x001fe400078fc8ff */
[----:B------:R-:W-:Y:S02]  /*25c0*/  LOP3.LUT R10, R11, 0x1, RZ, 0xc0, !PT ;  /* 0x000000010b0a7812 */ /* 0x000fe400078ec0ff */
[----:B------:R-:W-:Y:S02]  /*25d0*/  LOP3.LUT R26, R26, 0x8, RZ, 0xc0, !PT ;  /* 0x000000081a1a7812 */ /* 0x000fe400078ec0ff */
[----:B------:R-:W-:-:S02]  /*25e0*/  SHF.R.S32.HI R116, RZ, 0x1f, R7 ;  /* 0x0000001fff747819 */ /* 0x000fc40000011407 */
[----:B------:R-:W-:Y:S02]  /*25f0*/  SHF.R.S32.HI R115, RZ, 0x1f, R8 ;  /* 0x0000001fff737819 */ /* 0x000fe40000011408 */
[----:B------:R-:W-:Y:S02]  /*2600*/  SHF.R.S32.HI R114, RZ, 0x1f, R9 ;  /* 0x0000001fff727819 */ /* 0x000fe40000011409 */
[----:B------:R-:W-:Y:S02]  /*2610*/  LOP3.LUT R103, R103, 0x20, RZ, 0xc0, !PT ;  /* 0x0000002067677812 */ /* 0x000fe400078ec0ff */
[----:B----4-:R-:W-:-:S07]  /*2620*/  SHF.R.S32.HI R132, RZ, 0x1f, R102 ;  /* 0x0000001fff847819 */ /* 0x010fce0000011466 */
.L_x_562:
[----:B------:R-:W0:Y:S01]  /*2630*/  LDC R84, c[0x0][0x430] ;  /* 0x00010c00ff547b82 */ /* 0x000e220000000800 */
[----:B------:R-:W-:Y:S02]  /*2640*/  VIADD R24, R24, 0xffffffff ;  /* 0xffffffff18187836 */ /* 0x000fe40000000000 */
[----:B------:R-:W-:Y:S02]  /*2650*/  IMAD.MOV.U32 R31, RZ, RZ, RZ ;  /* 0x000000ffff1f7224 */ /* 0x000fe400078e00ff */
[----:B-1----:R-:W-:-:S03]  /*2660*/  IMAD R12, R24, 0x60, R117 ;  /* 0x00000060180c7824 */ /* 0x002fc600078e0275 */
[----:B------:R-:W1:Y:S02]  /*2670*/  LDC R128, c[0x0][0x3f4] ;  /* 0x0000fd00ff807b82 */ /* 0x000e640000000800 */
[----:B------:R-:W-:Y:S02]  /*2680*/  ISETP.GE.AND P0, PT, R12, R25, PT ;  /* 0x000000190c00720c */ /* 0x000fe40003f06270 */
[----:B------:R-:W-:Y:S02]  /*2690*/  IADD3 R36, R133, R12, RZ ;  /* 0x0000000c85247210 */ /* 0x000fe40007ffe0ff */
[----:B------:R-:W-:-:S03]  /*26a0*/  ISETP.GT.OR P0, PT, R117, 0x5f, P0 ;  /* 0x0000005f7500780c */ /* 0x000fc60000704670 */
[----:B--2---:R-:W-:Y:S01]  /*26b0*/  IMAD.MOV.U32 R32, RZ, RZ, R36 ;  /* 0x000000ffff207224 */ /* 0x004fe200078e0024 */
[----:B0-----:R-:W-:-:S09]  /*26c0*/  ISETP.NE.AND P4, PT, R84, 0x1, PT ;  /* 0x000000015400780c */ /* 0x001fd20003f85270 */
[----:B------:R-:W0:Y:S08]  /*26d0*/  @!P0 LDC.64 R14, c[0x0][0x428] ;  /* 0x00010a00ff0e8b82 */ /* 0x000e300000000a00 */
[----:B------:R-:W2:Y:S08]  /*26e0*/  @!P0 LDC.64 R12, c[0x0][0x418] ;  /* 0x00010600ff0c8b82 */ /* 0x000eb00000000a00 */
[----:B------:R-:W3:Y:S08]  /*26f0*/  @P4 LDC R11, c[0x0][0x434] ;  /* 0x00010d00ff0b4b82 */ /* 0x000ef00000000800 */
[----:B----4-:R-:W4:Y:S01]  /*2700*/  @P4 LDC R34, c[0x0][0x438] ;  /* 0x00010e00ff224b82 */ /* 0x010f220000000800 */
[----:B---3--:R-:W-:-:S05]  /*2710*/  @P4 IMAD.HI.U32 R11, R36, R11, RZ ;  /* 0x0000000b240b4227 */ /* 0x008fca00078e00ff */
[----:B----4-:R-:W-:Y:S01]  /*2720*/  @P4 SHF.R.U32.HI R32, RZ, R34, R11 ;  /* 0x00000022ff204219 */ /* 0x010fe2000001160b */
[----:B0-----:R-:W-:-:S03]  /*2730*/  @!P0 IMAD R11, R132, R14, RZ ;  /* 0x0000000e840b8224 */ /* 0x001fc600078e02ff */
[--C-:B------:R-:W-:Y:S01]  /*2740*/  @!P0 SHF.R.S32.HI R33, RZ, 0x1f, R32.reuse ;  /* 0x0000001fff218819 */ /* 0x100fe20000011420 */
[C---:B------:R-:W-:Y:S02]  /*2750*/  @!P0 IMAD R11, R102.reuse, R15, R11 ;  /* 0x0000000f660b8224 */ /* 0x040fe400078e020b */
[----:B------:R-:W-:-:S04]  /*2760*/  @!P0 IMAD.WIDE.U32 R14, R102, R14, R32 ;  /* 0x0000000e660e8225 */ /* 0x000fc800078e0020 */
[----:B------:R-:W-:Y:S01]  /*2770*/  @!P0 IMAD.IADD R11, R15, 0x1, R11 ;  /* 0x000000010f0b8824 */ /* 0x000fe200078e020b */
[----:B--2---:R-:W-:-:S04]  /*2780*/  @!P0 LEA R12, P4, R14, R12, 0x2 ;  /* 0x0000000c0e0c8211 */ /* 0x004fc800078810ff */
[----:B------:R-:W-:-:S05]  /*2790*/  @!P0 LEA.HI.X R13, R14, R13, R11, 0x2, P4 ;  /* 0x0000000d0e0d8211 */ /* 0x000fca00020f140b */
[----:B------:R0:W5:Y:S01]  /*27a0*/  @!P0 LDG.E R31, desc[UR60][R12.64] ;  /* 0x0000003c0c1f8981 */ /* 0x000162000c1e1900 */
[----:B-1----:R-:W-:Y:S01]  /*27b0*/  ISETP.GE.AND P0, PT, R128, 0x1, PT ;  /* 0x000000018000780c */ /* 0x002fe20003f06270 */
[----:B------:R-:W-:Y:S01]  /*27c0*/  IMAD.MOV R11, RZ, RZ, -R32 ;  /* 0x000000ffff0b7224 */ /* 0x000fe200078e0a20 */
[----:B------:R-:W-:Y:S01]  /*27d0*/  ISETP.GT.AND P4, PT, R24, R130, PT ;  /* 0x000000821800720c */ /* 0x000fe20003f84270 */
[----:B------:R-:W-:Y:S01]  /*27e0*/  IMAD R33, R18, 0x4800, R5 ;  /* 0x0000480012217824 */ /* 0x000fe200078e0205 */
[----:B------:R-:W-:Y:S05]  /*27f0*/  YIELD ;  /* 0x0000000000007946 */ /* 0x000fea0003800000 */
[----:B------:R-:W-:Y:S01]  /*2800*/  IMAD R84, R84, R11, R36 ;  /* 0x0000000b54547224 */ /* 0x000fe200078e0224 */
[----:B------:R-:W-:Y:S01]  /*2810*/  BSSY B0, `(.L_x_457) ;  /* 0x00007ef000007945 */ /* 0x000fe20003800000 */
[----:B------:R-:W-:Y:S01]  /*2820*/  IMAD R11, R18, 0x4800, R137 ;  /* 0x00004800120b7824 */ /* 0x000fe200078e0289 */
[----:B------:R-:W-:Y:S01]  /*2830*/  P2R R127, PR, RZ, 0x10 ;  /* 0x00000010ff7f7803 */ /* 0x000fe20000000000 */
[----:B------:R-:W-:-:S02]  /*2840*/  IMAD R33, R33, 0x2, R126 ;  /* 0x0000000221217824 */ /* 0x000fc400078e027e */
[----:B------:R-:W-:Y:S01]  /*2850*/  IMAD R32, R11, 0x2, R126 ;  /* 0x000000020b207824 */ /* 0x000fe200078e027e */
[----:B0-----:R-:W-:Y:S06]  /*2860*/  @!P0 BRA `(.L_x_458) ;  /* 0x0000007400c88947 */ /* 0x001fec0003800000 */
[----:B------:R-:W-:Y:S01]  /*2870*/  SHF.R.S32.HI R85, RZ, 0x1f, R84 ;  /* 0x0000001fff557819 */ /* 0x000fe20000011454 */
[----:B------:R-:W-:Y:S01]  /*2880*/  ULDC.64 UR4, c[0x0][0x300] ;  /* 0x0000c00000047ab9 */ /* 0x000fe20000000a00 */
[----:B-----5:R-:W-:Y:S01]  /*2890*/  SHF.R.S32.HI R86, RZ, 0x1f, R31 ;  /* 0x0000001fff567819 */ /* 0x020fe2000001141f */
[----:B------:R-:W-:Y:S01]  /*28a0*/  IMAD.WIDE.U32 R12, R84, UR4, RZ ;  /* 0x00000004540c7c25 */ /* 0x000fe2000f8e00ff */
[----:B------:R-:W-:Y:S02]  /*28b0*/  ULDC.U8 UR6, c[0x0][0x410] ;  /* 0x0001040000067ab9 */ /* 0x000fe40000000000 */
[----:B------:R-:W-:Y:S01]  /*28c0*/  ISETP.NE.AND P0, PT, RZ, UR6, PT ;  /* 0x00000006ff007c0c */ /* 0x000fe2000bf05270 */
[----:B------:R-:W-:Y:S02]  /*28d0*/  IMAD R11, R85, UR4, RZ ;  /* 0x00000004550b7c24 */ /* 0x000fe4000f8e02ff */
[----:B------:R-:W-:Y:S02]  /*28e0*/  IMAD R34, R136, R24, RZ ;  /* 0x0000001888227224 */ /* 0x000fe400078e02ff */
[----:B------:R-:W-:Y:S01]  /*28f0*/  IMAD R11, R84, UR5, R11 ;  /* 0x00000005540b7c24 */ /* 0x000fe2000f8e020b */
[----:B------:R-:W-:Y:S01]  /*2900*/  ULDC.64 UR4, c[0x0][0x310] ;  /* 0x0000c40000047ab9 */ /* 0x000fe20000000a00 */
[----:B------:R-:W-:-:S02]  /*2910*/  IMAD R87, R24, -0x60, R25 ;  /* 0xffffffa018577824 */ /* 0x000fc400078e0219 */
[----:B------:R-:W-:Y:S02]  /*2920*/  IMAD R14, R86, UR4, RZ ;  /* 0x00000004560e7c24 */ /* 0x000fe4000f8e02ff */
[----:B------:R-:W-:Y:S01]  /*2930*/  IMAD.IADD R13, R13, 0x1, R11 ;  /* 0x000000010d0d7824 */ /* 0x000fe200078e020b */
[----:B------:R-:W-:Y:S01]  /*2940*/  SHF.R.S32.HI R11, RZ, 0x1f, R24 ;  /* 0x0000001fff0b7819 */ /* 0x000fe20000011418 */
[----:B------:R-:W-:Y:S01]  /*2950*/  IMAD R15, R31, UR5, R14 ;  /* 0x000000051f0f7c24 */ /* 0x000fe2000f8e020e */
[----:B------:R-:W-:Y:S01]  /*2960*/  VIMNMX R87, R87, 0x60, PT ;  /* 0x0000006057577848 */ /* 0x000fe20003fe0100 */
[----:B------:R-:W-:Y:S01]  /*2970*/  IMAD.WIDE.U32 R12, R31, UR4, R12 ;  /* 0x000000041f0c7c25 */ /* 0x000fe2000f8e000c */
[----:B------:R-:W-:-:S03]  /*2980*/  ULDC.64 UR4, c[0x0][0x308] ;  /* 0x0000c20000047ab9 */ /* 0x000fc60000000a00 */
[----:B------:R-:W-:Y:S02]  /*2990*/  IMAD R14, R134, R24, RZ ;  /* 0x00000018860e7224 */ /* 0x000fe400078e02ff */
[----:B------:R-:W-:Y:S02]  /*29a0*/  IMAD.IADD R13, R13, 0x1, R15 ;  /* 0x000000010d0d7824 */ /* 0x000fe400078e020f */
[----:B------:R-:W-:Y:S02]  /*29b0*/  IMAD R15, R4, UR4, RZ ;  /* 0x00000004040f7c24 */ /* 0x000fe4000f8e02ff */
[C---:B------:R-:W-:Y:S02]  /*29c0*/  IMAD R35, R11.reuse, R96, R14 ;  /* 0x000000600b237224 */ /* 0x040fe400078e020e */
[----:B------:R-:W-:Y:S02]  /*29d0*/  IMAD R37, R11, R90, R34 ;  /* 0x0000005a0b257224 */ /* 0x000fe400078e0222 */
[----:B------:R-:W-:-:S02]  /*29e0*/  IMAD R11, R30, UR5, R15 ;  /* 0x000000051e0b7c24 */ /* 0x000fc4000f8e020f */
[----:B------:R-:W-:Y:S01]  /*29f0*/  IMAD.WIDE.U32 R118, R30, UR4, R12 ;  /* 0x000000041e767c25 */ /* 0x000fe2000f8e000c */
[----:B------:R-:W-:-:S03]  /*2a00*/  ULDC.64 UR4, c[0x0][0x2e8] ;  /* 0x0000ba0000047ab9 */ /* 0x000fc60000000a00 */
[-C--:B------:R-:W-:Y:S01]  /*2a10*/  IMAD.WIDE.U32 R14, R96, R24.reuse, RZ ;  /* 0x00000018600e7225 */ /* 0x080fe200078e00ff */
[----:B------:R-:W-:Y:S02]  /*2a20*/  IADD3 R11, R119, R11, RZ ;  /* 0x0000000b770b7210 */ /* 0x000fe40007ffe0ff */
[----:B------:R-:W-:Y:S01]  /*2a30*/  LEA R119, P4, R118, UR4, 0x1 ;  /* 0x0000000476777c11 */ /* 0x000fe2000f8808ff */
[----:B------:R-:W-:-:S03]  /*2a40*/  IMAD.WIDE.U32 R12, R90, R24, RZ ;  /* 0x000000185a0c7225 */ /* 0x000fc600078e00ff */
[----:B------:R-:W-:Y:S01]  /*2a50*/  LEA.HI.X R118, R118, UR5, R11, 0x1, P4 ;  /* 0x0000000576767c11 */ /* 0x000fe2000a0f0c0b */
[----:B------:R-:W-:Y:S02]  /*2a60*/  IMAD.IADD R11, R15, 0x1, R35 ;  /* 0x000000010f0b7824 */ /* 0x000fe400078e0223 */
[----:B------:R-:W-:Y:S01]  /*2a70*/  IMAD.IADD R82, R13, 0x1, R37 ;  /* 0x000000010d527824 */ /* 0x000fe200078e0225 */
[----:B------:R-:W-:Y:S06]  /*2a80*/  @!P0 BRA `(.L_x_459) ;  /* 0x0000003800548947 */ /* 0x000fec0003800000 */
[----:B------:R-:W-:Y:S01]  /*2a90*/  ISETP.GE.AND P4, PT, R165, R87, PT ;  /* 0x00000057a500720c */ /* 0x000fe20003f86270 */
[----:B------:R-:W-:Y:S01]  /*2aa0*/  BSSY B1, `(.L_x_460) ;  /* 0x0000037000017945 */ /* 0x000fe20003800000 */
        /* <DEDUP_REMOVED lines=12> */
[----:B------:R-:W-:Y:S01]  /*2b70*/  CS2R R80, SRZ ;  /* 0x0000000000507805 */ /* 0x000fe2000001ff00 */
[----:B------:R-:W-:Y:S06]  /*2b80*/  @P4 BRA `(.L_x_461) ;  /* 0x0000000000a04947 */ /* 0x000fec0003800000 */
[----:B------:R-:W-:Y:S01]  /*2b90*/  IADD3 R37, P5, R100, R14, RZ ;  /* 0x0000000e64257210 */ /* 0x000fe20007fbe0ff */
[----:B------:R-:W-:Y:S01]  /*2ba0*/  ULDC.64 UR4, c[0x0][0x3e8] ;  /* 0x0000fa0000047ab9 */ /* 0x000fe20000000a00 */
[----:B------:R-:W-:Y:S01]  /*2bb0*/  IADD3 R39, P0, R94, R12, RZ ;  /* 0x0000000c5e277210 */ /* 0x000fe20007f1e0ff */
[----:B------:R-:W-:Y:S01]  /*2bc0*/  ULDC.64 UR6, c[0x0][0x400] ;  /* 0x0001000000067ab9 */ /* 0x000fe20000000a00 */
[----:B------:R-:W-:Y:S01]  /*2bd0*/  CS2R R78, SRZ ;  /* 0x00000000004e7805 */ /* 0x000fe2000001ff00 */
[----:B------:R-:W-:Y:S01]  /*2be0*/  IMAD.X R38, R11, 0x1, R109, P5 ;  /* 0x000000010b267824 */ /* 0x000fe200028e066d */
[----:B------:R-:W-:Y:S01]  /*2bf0*/  LEA R36, P5, R37, UR4, 0x1 ;  /* 0x0000000425247c11 */ /* 0x000fe2000f8a08ff */
[----:B------:R-:W-:Y:S01]  /*2c00*/  IMAD.X R40, R82, 0x1, R108, P0 ;  /* 0x0000000152287824 */ /* 0x000fe200000e066c */
[----:B------:R-:W-:Y:S02]  /*2c10*/  ISETP.GE.AND P0, PT, R160, R128, PT ;  /* 0x00000080a000720c */ /* 0x000fe40003f06270 */
[----:B------:R-:W-:-:S02]  /*2c20*/  CS2R R74, SRZ ;  /* 0x00000000004a7805 */ /* 0x000fc4000001ff00 */
[----:B------:R-:W-:Y:S02]  /*2c30*/  LEA.HI.X R37, R37, UR5, R38, 0x1, P5 ;  /* 0x0000000525257c11 */ /* 0x000fe4000a8f0c26 */
[----:B------:R-:W-:Y:S02]  /*2c40*/  CS2R R80, SRZ ;  /* 0x0000000000507805 */ /* 0x000fe4000001ff00 */
[C---:B------:R-:W-:Y:S02]  /*2c50*/  LEA R38, P5, R39.reuse, UR6, 0x1 ;  /* 0x0000000627267c11 */ /* 0x040fe4000f8a08ff */
[----:B------:R-:W-:Y:S02]  /*2c60*/  CS2R R76, SRZ ;  /* 0x00000000004c7805 */ /* 0x000fe4000001ff00 */
[----:B------:R-:W-:Y:S02]  /*2c70*/  LEA.HI.X R39, R39, UR7, R40, 0x1, P5 ;  /* 0x0000000727277c11 */ /* 0x000fe4000a8f0c28 */
[-C--:B------:R-:W-:Y:S01]  /*2c80*/  ISETP.GE.AND P5, PT, R169, R128.reuse, PT ;  /* 0x00000080a900720c */ /* 0x080fe20003fa6270 */
[----:B------:R0:W5:Y:S04]  /*2c90*/  @!P0 LDG.E.64 R78, desc[UR60][R36.64] ;  /* 0x0000003c244e8981 */ /* 0x000168000c1e1b00 */
[----:B------:R0:W5:Y:S01]  /*2ca0*/  @!P0 LDG.E.64 R80, desc[UR60][R38.64] ;  /* 0x0000003c26508981 */ /* 0x000162000c1e1b00 */
[----:B------:R-:W-:-:S07]  /*2cb0*/  ISETP.GE.AND P0, PT, R168, R128, PT ;  /* 0x00000080a800720c */ /* 0x000fce0003f06270 */
[----:B------:R0:W5:Y:S04]  /*2cc0*/  @!P5 LDG.E.64 R74, desc[UR60][R36.64+0x20] ;  /* 0x0000203c244ad981 */ /* 0x000168000c1e1b00 */
[----:B------:R0:W5:Y:S01]  /*2cd0*/  @!P5 LDG.E.64 R76, desc[UR60][R38.64+0x20] ;  /* 0x0000203c264cd981 */ /* 0x000162000c1e1b00 */
[----:B------:R-:W-:Y:S02]  /*2ce0*/  ISETP.GE.AND P5, PT, R171, R128, PT ;  /* 0x00000080ab00720c */ /* 0x000fe40003fa6270 */
[----:B------:R-:W-:Y:S02]  /*2cf0*/  CS2R R70, SRZ ;  /* 0x0000000000467805 */ /* 0x000fe4000001ff00 */
[----:B------:R-:W-:Y:S02]  /*2d00*/  CS2R R72, SRZ ;  /* 0x0000000000487805 */ /* 0x000fe4000001ff00 */
[----:B------:R-:W-:-:S02]  /*2d10*/  CS2R R66, SRZ ;  /* 0x0000000000427805 */ /* 0x000fc4000001ff00 */
[----:B------:R-:W-:Y:S01]  /*2d20*/  CS2R R68, SRZ ;  /* 0x0000000000447805 */ /* 0x000fe2000001ff00 */
[----:B------:R0:W5:Y:S04]  /*2d30*/  @!P0 LDG.E.64 R70, desc[UR60][R36.64+0x40] ;  /* 0x0000403c24468981 */ /* 0x000168000c1e1b00 */
[----:B------:R0:W5:Y:S01]  /*2d40*/  @!P0 LDG.E.64 R72, desc[UR60][R38.64+0x40] ;  /* 0x0000403c26488981 */ /* 0x000162000c1e1b00 */
[----:B------:R-:W-:-:S03]  /*2d50*/  ISETP.GE.AND P0, PT, R170, R128, PT ;  /* 0x00000080aa00720c */ /* 0x000fc60003f06270 */
        /* <DEDUP_REMOVED lines=8> */
[----:B------:R0:W5:Y:S04]  /*2de0*/  @!P0 LDG.E.64 R64, desc[UR60][R38.64+0x80] ;  /* 0x0000803c26408981 */ /* 0x000168000c1e1b00 */
[----:B------:R0:W5:Y:S04]  /*2df0*/  @!P5 LDG.E.64 R58, desc[UR60][R36.64+0xa0] ;  /* 0x0000a03c243ad981 */ /* 0x000168000c1e1b00 */
[----:B------:R0:W5:Y:S02]  /*2e00*/  @!P5 LDG.E.64 R60, desc[UR60][R38.64+0xa0] ;  /* 0x0000a03c263cd981 */ /* 0x000164000c1e1b00 */
.L_x_461:
[----:B------:R-:W-:Y:S05]  /*2e10*/  BSYNC B1 ;  /* 0x0000000000017941 */ /* 0x000fea0003800000 */
.L_x_460:
[----:B------:R-:W-:Y:S01]  /*2e20*/  ISETP.GE.AND P5, PT, R224, R87, PT ;  /* 0x00000057e000720c */ /* 0x000fe20003fa6270 */
[----:B------:R-:W-:Y:S01]  /*2e30*/  BSSY B1, `(.L_x_462) ;  /* 0x0000037000017945 */ /* 0x000fe20003800000 */
[----:B0-----:R-:W-:Y:S02]  /*2e40*/  CS2R R38, SRZ ;  /* 0x0000000000267805 */ /* 0x001fe4000001ff00 */
        /* <DEDUP_REMOVED lines=8> */
[----:B------:R-:W-:Y:S01]  /*2ed0*/  CS2R R52, SRZ ;  /* 0x0000000000347805 */ /* 0x000fe2000001ff00 */
[----:B-----5:R-:W-:Y:S01]  /*2ee0*/  IMAD.MOV.U32 R88, RZ, RZ, R58 ;  /* 0x000000ffff587224 */ /* 0x020fe200078e003a */
[----:B------:R-:W-:Y:S01]  /*2ef0*/  CS2R R56, SRZ ;  /* 0x0000000000387805 */ /* 0x000fe2000001ff00 */
[----:B------:R-:W-:Y:S01]  /*2f00*/  IMAD.MOV.U32 R83, RZ, RZ, R59 ;  /* 0x000000ffff537224 */ /* 0x000fe200078e003b */
[----:B------:R-:W-:Y:S06]  /*2f10*/  @P5 BRA `(.L_x_463) ;  /* 0x0000000000a05947 */ /* 0x000fec0003800000 */
[----:B------:R-:W-:Y:S01]  /*2f20*/  IADD3 R14, P0, P6, R100, R14, R111 ;  /* 0x0000000e640e7210 */ /* 0x000fe20007e1e06f */
[----:B------:R-:W-:Y:S01]  /*2f30*/  ULDC.64 UR4, c[0x0][0x3e8] ;  /* 0x0000fa0000047ab9 */ /* 0x000fe20000000a00 */
[----:B------:R-:W-:Y:S01]  /*2f40*/  ULDC.64 UR6, c[0x0][0x400] ;  /* 0x0001000000067ab9 */ /* 0x000fe20000000a00 */
[----:B------:R-:W-:Y:S02]  /*2f50*/  CS2R R54, SRZ ;  /* 0x0000000000367805 */ /* 0x000fe4000001ff00 */
[----:B------:R-:W-:Y:S02]  /*2f60*/  IADD3.X R13, R109, R11, R110, P0, P6 ;  /* 0x0000000b6d0d7210 */ /* 0x000fe400007ec46e */
[----:B------:R-:W-:Y:S02]  /*2f70*/  CS2R R56, SRZ ;  /* 0x0000000000387805 */ /* 0x000fe4000001ff00 */
[----:B------:R-:W-:-:S04]  /*2f80*/  IADD3 R11, P0, P6, R94, R12, R113 ;  /* 0x0000000c5e0b7210 */ /* 0x000fc80007e1e071 */
[----:B------:R-:W-:Y:S02]  /*2f90*/  IADD3.X R82, R108, R82, R112, P0, P6 ;  /* 0x000000526c527210 */ /* 0x000fe400007ec470 */
[----:B------:R-:W-:-:S04]  /*2fa0*/  LEA R12, P0, R14, UR4, 0x1 ;  /* 0x000000040e0c7c11 */ /* 0x000fc8000f8008ff */
[----:B------:R-:W-:Y:S02]  /*2fb0*/  LEA.HI.X R13, R14, UR5, R13, 0x1, P0 ;  /* 0x000000050e0d7c11 */ /* 0x000fe400080f0c0d */
[----:B------:R-:W-:-:S04]  /*2fc0*/  LEA R14, P0, R11, UR6, 0x1 ;  /* 0x000000060b0e7c11 */ /* 0x000fc8000f8008ff */
[----:B------:R-:W-:Y:S02]  /*2fd0*/  LEA.HI.X R15, R11, UR7, R82, 0x1, P0 ;  /* 0x000000070b0f7c11 */ /* 0x000fe400080f0c52 */
[----:B------:R-:W-:Y:S02]  /*2fe0*/  ISETP.GE.AND P0, PT, R160, R128, PT ;  /* 0x00000080a000720c */ /* 0x000fe40003f06270 */
[----:B------:R-:W-:Y:S02]  /*2ff0*/  CS2R R50, SRZ ;  /* 0x0000000000327805 */ /* 0x000fe4000001ff00 */
[----:B------:R-:W-:-:S09]  /*3000*/  CS2R R52, SRZ ;  /* 0x0000000000347805 */ /* 0x000fd2000001ff00 */
[----:B------:R0:W5:Y:S04]  /*3010*/  @!P0 LDG.E.64 R54, desc[UR60][R12.64] ;  /* 0x0000003c0c368981 */ /* 0x000168000c1e1b00 */
[----:B------:R0:W5:Y:S01]  /*3020*/  @!P0 LDG.E.64 R56, desc[UR60][R14.64] ;  /* 0x0000003c0e388981 */ /* 0x000162000c1e1b00 */
        /* <DEDUP_REMOVED lines=20> */
[----:B------:R-:W-:-:S13]  /*3170*/  ISETP.GE.AND P0, PT, R172, R128, PT ;  /* 0x00000080ac00720c */ /* 0x000fda0003f06270 */
[----:B------:R0:W5:Y:S04]  /*3180*/  @!P0 LDG.E.64 R34, desc[UR60][R12.64+0xa0] ;  /* 0x0000a03c0c228981 */ /* 0x000168000c1e1b00 */
[----:B------:R0:W5:Y:S02]  /*3190*/  @!P0 LDG.E.64 R36, desc[UR60][R14.64+0xa0] ;  /* 0x0000a03c0e248981 */ /* 0x000164000c1e1b00 */
.L_x_463:
[----:B------:R-:W-:Y:S05]  /*31a0*/  BSYNC B1 ;  /* 0x0000000000017941 */ /* 0x000fea0003800000 */
.L_x_462:
[----:B------:R-:W2:Y:S01]  /*31b0*/  LDL R11, [R1+0x30] ;  /* 0x00003000010b7983 */ /* 0x000ea20000100800 */
[----:B0-----:R-:W-:Y:S01]  /*31c0*/  IMAD.MOV.U32 R12, RZ, RZ, R63 ;  /* 0x000000ffff0c7224 */ /* 0x001fe200078e003f */
[----:B------:R-:W-:Y:S01]  /*31d0*/  PRMT R204, R88, 0x5410, R83 ;  /* 0x0000541058cc7816 */ /* 0x000fe20000000053 */
[----:B------:R-:W-:Y:S02]  /*31e0*/  IMAD.MOV.U32 R13, RZ, RZ, R70 ;  /* 0x000000ffff0d7224 */ /* 0x000fe400078e0046 */
[----:B------:R-:W-:Y:S01]  /*31f0*/  IMAD.MOV.U32 R14, RZ, RZ, R71 ;  /* 0x000000ffff0e7224 */ /* 0x000fe200078e0047 */
[----:B------:R-:W-:Y:S01]  /*3200*/  PRMT R206, R206, 0x5410, R12 ;  /* 0x00005410cece7816 */ /* 0x000fe2000000000c */
[----:B------:R-:W-:Y:S01]  /*3210*/  IMAD.MOV.U32 R12, RZ, RZ, R67 ;  /* 0x000000ffff0c7224 */ /* 0x000fe200078e0043 */
[----:B------:R-:W-:Y:S01]  /*3220*/  PRMT R210, R210, 0x5410, R13 ;  /* 0x00005410d2d27816 */ /* 0x000fe2000000000d */
[----:B------:R-:W-:Y:S01]  /*3230*/  IMAD.MOV.U32 R13, RZ, RZ, R78 ;  /* 0x000000ffff0d7224 */ /* 0x000fe200078e004e */
[----:B------:R-:W-:Y:S01]  /*3240*/  PRMT R211, R211, 0x5410, R14 ;  /* 0x00005410d3d37816 */ /* 0x000fe2000000000e */
[----:B------:R-:W-:Y:S01]  /*3250*/  IMAD.MOV.U32 R14, RZ, RZ, R79 ;  /* 0x000000ffff0e7224 */ /* 0x000fe200078e004f */
[----:B------:R-:W-:Y:S01]  /*3260*/  PRMT R208, R208, 0x5410, R12 ;  /* 0x00005410d0d07816 */ /* 0x000fe2000000000c */
[----:B------:R-:W-:-:S03]  /*3270*/  IMAD.MOV.U32 R12, RZ, RZ, R75 ;  /* 0x000000ffff0c7224 */ /* 0x000fc600078e004b */
[----:B------:R-:W-:Y:S01]  /*3280*/  PRMT R152, R14, 0x5410, R13 ;  /* 0x000054100e987816 */ /* 0x000fe2000000000d */
[----:B------:R-:W-:Y:S01]  /*3290*/  IMAD.MOV.U32 R14, RZ, RZ, R60 ;  /* 0x000000ffff0e7224 */ /* 0x000fe200078e003c */
[----:B------:R-:W-:Y:S01]  /*32a0*/  PRMT R213, R213, 0x5410, R12 ;  /* 0x00005410d5d57816 */ /* 0x000fe2000000000c */
[----:B------:R-:W-:Y:S01]  /*32b0*/  IMAD.MOV.U32 R12, RZ, RZ, R64 ;  /* 0x000000ffff0c7224 */ /* 0x000fe200078e0040 */
[----:B------:R-:W-:-:S04]  /*32c0*/  MOV R13, R61 ;  /* 0x0000003d000d7202 */ /* 0x000fc80000000f00 */
[----:B------:R-:W-:Y:S01]  /*32d0*/  PRMT R205, R14, 0x5410, R13 ;  /* 0x000054100ecd7816 */ /* 0x000fe2000000000d */
[----:B------:R-:W-:Y:S02]  /*32e0*/  IMAD.MOV.U32 R14, RZ, RZ, R68 ;  /* 0x000000ffff0e7224 */ /* 0x000fe400078e0044 */
[----:B------:R-:W-:-:S05]  /*32f0*/  IMAD.MOV.U32 R13, RZ, RZ, R69 ;  /* 0x000000ffff0d7224 */ /* 0x000fca00078e0045 */
[----:B------:R-:W-:Y:S02]  /*3300*/  PRMT R208, R13, 0x7610, R208 ;  /* 0x000076100dd07816 */ /* 0x000fe400000000d0 */
[----:B------:R-:W-:Y:S02]  /*3310*/  MOV R13, R80 ;  /* 0x00000050000d7202 */ /* 0x000fe40000000f00 */
[----:B--2---:R-:W-:Y:S01]  /*3320*/  R2UR UR4, R11 ;  /* 0x000000000b0472ca */ /* 0x004fe200000e0000 */
[----:B------:R-:W-:-:S05]  /*3330*/  IMAD.MOV.U32 R11, RZ, RZ, R62 ;  /* 0x000000ffff0b7224 */ /* 0x000fca00078e003e */
[----:B------:R-:W-:Y:S02]  /*3340*/  PRMT R207, R207, 0x5410, R11 ;  /* 0x00005410cfcf7816 */ /* 0x000fe4000000000b */
[----:B------:R-:W-:Y:S02]  /*3350*/  MOV R11, R66 ;  /* 0x00000042000b7202 */ /* 0x000fe40000000f00 */
[----:B------:R-:W-:Y:S01]  /*3360*/  PRMT R207, R12, 0x7610, R207 ;  /* 0x000076100ccf7816 */ /* 0x000fe200000000cf */
[----:B------:R-:W-:Y:S01]  /*3370*/  IMAD.MOV.U32 R12, RZ, RZ, R73 ;  /* 0x000000ffff0c7224 */ /* 0x000fe200078e0049 */
[----:B------:R-:W-:Y:S01]  /*3380*/  PRMT R209, R209, 0x5410, R11 ;  /* 0x00005410d1d17816 */ /* 0x000fe2000000000b */
[----:B------:R-:W-:Y:S01]  /*3390*/  IMAD.MOV.U32 R11, RZ, RZ, R74 ;  /* 0x000000ffff0b7224 */ /* 0x000fe200078e004a */
[----:B------:R-:W-:Y:S02]  /*33a0*/  UISETP.NE.AND UP0, UPT, UR4, 0x3, UPT ;  /* 0x000000030400788c */ /* 0x000fe4000bf05270 */
[----:B------:R-:W-:Y:S01]  /*33b0*/  PRMT R211, R12, 0x7610, R211 ;  /* 0x000076100cd37816 */ /* 0x000fe200000000d3 */
[----:B------:R-:W-:Y:S01]  /*33c0*/  IMAD.MOV.U32 R12, RZ, RZ, R77 ;  /* 0x000000ffff0c7224 */ /* 0x000fe200078e004d */
[----:B------:R-:W-:Y:S01]  /*33d0*/  PRMT R212, R212, 0x5410, R11 ;  /* 0x00005410d4d47816 */ /* 0x000fe2000000000b */
[----:B------:R-:W-:Y:S01]  /*33e0*/  IMAD.MOV.U32 R11, RZ, RZ, R65 ;  /* 0x000000ffff0b7224 */ /* 0x000fe200078e0041 */
[----:B------:R-:W-:-:S02]  /*33f0*/  PLOP3.LUT P0, PT, PT, PT, UP0, 0x80, 0x0 ;  /* 0x000000000000781c */ /* 0x000fc40003f0f008 */
[----:B------:R-:W-:Y:S01]  /*3400*/  PRMT R213, R12, 0x7610, R213 ;  /* 0x000076100cd57816 */ /* 0x000fe200000000d5 */
[----:B-----5:R-:W-:Y:S01]  /*3410*/  IMAD.MOV.U32 R12, RZ, RZ, R38 ;  /* 0x000000ffff0c7224 */ /* 0x020fe200078e0026 */
[----:B------:R-:W-:Y:S01]  /*3420*/  PRMT R206, R11, 0x7610, R206 ;  /* 0x000076100bce7816 */ /* 0x000fe200000000ce */
[----:B------:R-:W-:Y:S01]  /*3430*/  IMAD.MOV.U32 R11, RZ, RZ, R72 ;  /* 0x000000ffff0b7224 */ /* 0x000fe200078e0048 */
[----:B------:R-:W-:Y:S01]  /*3440*/  PRMT R209, R14, 0x7610, R209 ;  /* 0x000076100ed17816 */ /* 0x000fe200000000d1 */
[----:B------:R-:W-:-:S03]  /*3450*/  IMAD.MOV.U32 R14, RZ, RZ, R81 ;  /* 0x000000ffff0e7224 */ /* 0x000fc600078e0051 */
[----:B------:R-:W-:Y:S01]  /*3460*/  PRMT R210, R11, 0x7610, R210 ;  /* 0x000076100bd27816 */ /* 0x000fe200000000d2 */
[----:B------:R-:W-:Y:S01]  /*3470*/  IMAD.MOV.U32 R11, RZ, RZ, R76 ;  /* 0x000000ffff0b7224 */ /* 0x000fe200078e004c */
[----:B------:R-:W-:Y:S01]  /*3480*/  PRMT R153, R13, 0x5410, R14 ;  /* 0x000054100d997816 */ /* 0x000fe2000000000e */
[----:B------:R-:W-:Y:S02]  /*3490*/  IMAD.MOV.U32 R14, RZ, RZ, R34 ;  /* 0x000000ffff0e7224 */ /* 0x000fe400078e0022 */
[----:B------:R-:W-:Y:S01]  /*34a0*/  IMAD.MOV.U32 R13, RZ, RZ, R35 ;  /* 0x000000ffff0d7224 */ /* 0x000fe200078e0023 */
[----:B------:R-:W-:Y:S01]  /*34b0*/  PRMT R212, R11, 0x7610, R212 ;  /* 0x000076100bd47816 */ /* 0x000fe200000000d4 */
[----:B------:R-:W-:-:S03]  /*34c0*/  IMAD.MOV.U32 R11, RZ, RZ, R39 ;  /* 0x000000ffff0b7224 */ /* 0x000fc600078e0027 */
[----:B------:R-:W-:Y:S02]  /*34d0*/  PRMT R83, R14, 0x5410, R13 ;  /* 0x000054100e537816 */ /* 0x000fe4000000000d */
[----:B------:R-:W-:Y:S01]  /*34e0*/  PRMT R123, R12, 0x5410, R11 ;  /* 0x000054100c7b7816 */ /* 0x000fe2000000000b */
[----:B------:R-:W-:Y:S02]  /*34f0*/  IMAD.MOV.U32 R12, RZ, RZ, R42 ;  /* 0x000000ffff0c7224 */ /* 0x000fe400078e002a */
[----:B------:R-:W-:-:S05]  /*3500*/  IMAD.MOV.U32 R11, RZ, RZ, R43 ;  /* 0x000000ffff0b7224 */ /* 0x000fca00078e002b */
[----:B------:R-:W-:Y:S01]  /*3510*/  PRMT R139, R12, 0x5410, R11 ;  /* 0x000054100c8b7816 */ /* 0x000fe2000000000b */
[----:B------:R-:W-:Y:S01]  /*3520*/  IMAD.MOV.U32 R12, RZ, RZ, R46 ;  /* 0x000000ffff0c7224 */ /* 0x000fe200078e002e */
[----:B------:R-:W-:-:S04]  /*3530*/  MOV R11, R47 ;  /* 0x0000002f000b7202 */ /* 0x000fc80000000f00 */
[----:B------:R-:W-:Y:S01]  /*3540*/  PRMT R150, R12, 0x5410, R11 ;  /* 0x000054100c967816 */ /* 0x000fe2000000000b */
[----:B------:R-:W-:Y:S02]  /*3550*/  IMAD.MOV.U32 R12, RZ, RZ, R50 ;  /* 0x000000ffff0c7224 */ /* 0x000fe400078e0032 */
[----:B------:R-:W-:-:S05]  /*3560*/  IMAD.MOV.U32 R11, RZ, RZ, R51 ;  /* 0x000000ffff0b7224 */ /* 0x000fca00078e0033 */
        /* <DEDUP_REMOVED lines=22> */
[----:B------:R-:W-:Y:S06]  /*36d0*/  @!P0 BRA `(.L_x_464) ;  /* 0x0000000000048947 */ /* 0x000fec0003800000 */
[----:B------:R-:W-:Y:S01]  /*36e0*/  BPT.TRAP 0x1 ;  /* 0x000000040000795c */ /* 0x000fe20000300000 */
.L_x_464:
[----:B------:R-:W-:Y:S01]  /*36f0*/  IMAD R88, R18, 0x8, R2 ;  /* 0x0000000812587824 */ /* 0x000fe200078e0202 */
[----:B------:R-:W-:Y:S01]  /*3700*/  SHF.L.U32 R89, R166, 0x1f, RZ ;  /* 0x0000001fa6597819 */ /* 0x000fe200000006ff */
[----:B------:R-:W-:Y:S03]  /*3710*/  BSSY B1, `(.L_x_465) ;  /* 0x0000003000017945 */ /* 0x000fe60003800000 */
[----:B------:R-:W0:Y:S02]  /*3720*/  SYNCS.PHASECHK.TRANS64.TRYWAIT P6, [R88+URZ+0x2a890], R89 ;  /* 0x02a89059580075a7 */ /* 0x000e2400080c017f */
[----:B0-----:R-:W-:Y:S05]  /*3730*/  @!P6 BRA `(.L_x_466) ;  /* 0x000001b800e0e947 */ /* 0x001fea0003800000 */
.L_x_786:
[----:B------:R-:W-:Y:S05]  /*3740*/  BSYNC B1 ;  /* 0x0000000000017941 */ /* 0x000fea0003800000 */
.L_x_465:
[----:B------:R-:W-:-:S03]  /*3750*/  UMOV UR4, 0xffffffff ;  /* 0xffffffff00047882 */ /* 0x000fc60000000000 */
[----:B------:R-:W-:Y:S05]  /*3760*/  BRA.DIV UR4, `(.L_x_467) ;  /* 0x000001ba04e87947 */ /* 0x000fea000b800000 */
[----:B------:R1:W2:Y:S04]  /*3770*/  SHFL.IDX PT, R82, R118, RZ, 0x1c1f ;  /* 0x001c1fff76527589 */ /* 0x0002a800000e0000 */
[----:B------:R1:W3:Y:S02]  /*3780*/  SHFL.IDX PT, R11, R119, RZ, 0x1c1f ;  /* 0x001c1fff770b7589 */ /* 0x0002e400000e0000 */
.L_x_790:
[----:B------:R-:W-:Y:S04]  /*3790*/  BSSY B1, `(.L_x_468) ;  /* 0x0000167000017945 */ /* 0x000fe80003800000 */
[----:B------:R-:W-:Y:S05]  /*37a0*/  @P4 BRA `(.L_x_469) ;  /* 0x0000001400944947 */ /* 0x000fea0003800000 */
[----:B------:R-:W-:Y:S01]  /*37b0*/  ISETP.NE.AND P4, PT, R10, RZ, PT ;  /* 0x000000ff0a00720c */ /* 0x000fe20003f85270 */
[----:B------:R-:W-:-:S12]  /*37c0*/  BSSY B2, `(.L_x_470) ;  /* 0x0000039000027945 */ /* 0x000fd80003800000 */
[----:B------:R-:W-:Y:S05]  /*37d0*/  @!P4 BRA `(.L_x_471) ;  /* 0x0000000000dcc947 */ /* 0x000fea0003800000 */
[----:B------:R4:W0:Y:S01]  /*37e0*/  LDS.128 R12, [R33] ;  /* 0x00000000210c7984 */ /* 0x0008220000000c00 */
[----:B------:R-:W-:Y:S01]  /*37f0*/  ISETP.GE.AND P4, PT, R160, R128, PT ;  /* 0x00000080a000720c */ /* 0x000fe20003f86270 */
[----:B------:R-:W-:-:S12]  /*3800*/  BSSY B3, `(.L_x_472) ;  /* 0x0000031000037945 */ /* 0x000fd80003800000 */
[----:B----4-:R-:W-:Y:S05]  /*3810*/  @P4 BRA `(.L_x_473) ;  /* 0x0000000000bc4947 */ /* 0x010fea0003800000 */
[--C-:B------:R-:W-:Y:S02]  /*3820*/  SHF.R.U64 R78, R78, 0x10, R79.reuse ;  /* 0x000000104e4e7819 */ /* 0x100fe4000000124f */
[----:B------:R-:W-:Y:S02]  /*3830*/  SHF.R.U32.HI R151, RZ, 0x10, R79 ;  /* 0x00000010ff977819 */ /* 0x000fe4000001164f */
[--C-:B------:R-:W-:Y:S02]  /*3840*/  SHF.R.U64 R79, R80, 0x10, R81.reuse ;  /* 0x00000010504f7819 */ /* 0x100fe40000001251 */
[----:B------:R-:W-:Y:S02]  /*3850*/  SHF.R.U32.HI R80, RZ, 0x10, R81 ;  /* 0x00000010ff507819 */ /* 0x000fe40000011651 */
[C---:B------:R-:W-:Y:S02]  /*3860*/  PRMT R81, R153.reuse, 0x5410, R79 ;  /* 0x0000541099517816 */ /* 0x040fe4000000004f */
[----:B------:R-:W-:-:S02]  /*3870*/  PRMT R79, R153, 0x5432, R80 ;  /* 0x00005432994f7816 */ /* 0x000fc40000000050 */
[C---:B------:R-:W-:Y:S02]  /*3880*/  PRMT R78, R152.reuse, 0x5432, R78 ;  /* 0x00005432984e7816 */ /* 0x040fe4000000004e */
[----:B0-----:R-:W-:Y:S02]  /*3890*/  LOP3.LUT R154, R13, 0xffff0000, RZ, 0xc0, !PT ;  /* 0xffff00000d9a7812 */ /* 0x001fe400078ec0ff */
[C---:B------:R-:W-:Y:S01]  /*38a0*/  LOP3.LUT R153, R81.reuse, 0xffff0000, RZ, 0xc0, !PT ;  /* 0xffff000051997812 */ /* 0x040fe200078ec0ff */
[----:B------:R-:W-:Y:S01]  /*38b0*/  IMAD.U32 R81, R81, 0x10000, RZ ;  /* 0x0001000051517824 */ /* 0x000fe200078e00ff */
[----:B------:R-:W-:Y:S02]  /*38c0*/  PRMT R151, R152, 0x5410, R151 ;  /* 0x0000541098977816 */ /* 0x000fe40000000097 */
[----:B------:R-:W-:Y:S01]  /*38d0*/  SHF.L.U32 R152, R13, 0x10, RZ ;  /* 0x000000100d987819 */ /* 0x000fe200000006ff */
[----:B------:R-:W-:Y:S01]  /*38e0*/  FMUL.FTZ R80, R154, R153 ;  /* 0x000000999a507220 */ /* 0x000fe20000410000 */
[C---:B------:R-:W-:Y:S01]  /*38f0*/  LOP3.LUT R13, R78.reuse, 0xffff0000, RZ, 0xc0, !PT ;  /* 0xffff00004e0d7812 */ /* 0x040fe200078ec0ff */
[----:B------:R-:W-:-:S04]  /*3900*/  IMAD.U32 R78, R78, 0x10000, RZ ;  /* 0x000100004e4e7824 */ /* 0x000fc800078e00ff */
[-C--:B------:R-:W-:Y:S01]  /*3910*/  FFMA.FTZ R80, R152, R13.reuse, -R80 ;  /* 0x0000000d98507223 */ /* 0x080fe20000010850 */
[----:B------:R-:W-:Y:S01]  /*3920*/  FMUL.FTZ R13, R154, R13 ;  /* 0x0000000d9a0d7220 */ /* 0x000fe20000410000 */
[C---:B------:R-:W-:Y:S01]  /*3930*/  IMAD.U32 R154, R151.reuse, 0x10000, RZ ;  /* 0x00010000979a7824 */ /* 0x040fe200078e00ff */
[----:B------:R-:W-:Y:S02]  /*3940*/  LOP3.LUT R151, R151, 0xffff0000, RZ, 0xc0, !PT ;  /* 0xffff000097977812 */ /* 0x000fe400078ec0ff */
[----:B------:R-:W-:Y:S01]  /*3950*/  FFMA.FTZ R13, R152, R153, R13 ;  /* 0x00000099980d7223 */ /* 0x000fe2000001000d */
[C---:B------:R-:W-:Y:S01]  /*3960*/  LOP3.LUT R153, R14.reuse, 0xffff0000, RZ, 0xc0, !PT ;  /* 0xffff00000e997812 */ /* 0x040fe200078ec0ff */
[C---:B------:R-:W-:Y:S01]  /*3970*/  IMAD.U32 R152, R79.reuse, 0x10000, RZ ;  /* 0x000100004f987824 */ /* 0x040fe200078e00ff */
[----:B------:R-:W-:Y:S01]  /*3980*/  LOP3.LUT R79, R79, 0xffff0000, RZ, 0xc0, !PT ;  /* 0xffff00004f4f7812 */ /* 0x000fe200078ec0ff */
[----:B------:R-:W-:Y:S01]  /*3990*/  IMAD.U32 R14, R14, 0x10000, RZ ;  /* 0x000100000e0e7824 */ /* 0x000fe200078e00ff */
[----:B------:R-:W-:Y:S01]  /*39a0*/  F2FP.BF16.F32.PACK_AB R13, R13, R80 ;  /* 0x000000500d0d723e */ /* 0x000fe200000010ff */
[C---:B------:R-:W-:Y:S01]  /*39b0*/  FMUL.FTZ R155, R153.reuse, R152 ;  /* 0x00000098999b7220 */ /* 0x040fe20000410000 */
[----:B------:R-:W-:-:S03]  /*39c0*/  FMUL.FTZ R153, R153, R154 ;  /* 0x0000009a99997220 */ /* 0x000fc60000410000 */
[C---:B------:R-:W-:Y:S01]  /*39d0*/  FFMA.FTZ R155, R14.reuse, R154, -R155 ;  /* 0x0000009a0e9b7223 */ /* 0x040fe2000001089b */
[----:B------:R-:W-:Y:S01]  /*39e0*/  FFMA.FTZ R153, R14, R152, R153 ;  /* 0x000000980e997223 */ /* 0x000fe20000010099 */
[C---:B------:R-:W-:Y:S01]  /*39f0*/  LOP3.LUT R14, R15.reuse, 0xffff0000, RZ, 0xc0, !PT ;  /* 0xffff00000f0e7812 */ /* 0x040fe200078ec0ff */
[----:B------:R-:W-:-:S03]  /*3a00*/  IMAD.U32 R15, R15, 0x10000, RZ ;  /* 0x000100000f0f7824 */ /* 0x000fc600078e00ff */
        /* <DEDUP_REMOVED lines=11> */
[----:B------:R-:W-:-:S05]  /*3ac0*/  FFMA.FTZ R15, R12, R81, R15 ;  /* 0x000000510c0f7223 */ /* 0x000fca000001000f */
[----:B------:R-:W-:Y:S01]  /*3ad0*/  F2FP.BF16.F32.PACK_AB R79, R15, R79 ;  /* 0x0000004f0f4f723e */ /* 0x000fe200000010ff */
[----:B------:R-:W-:Y:S01]  /*3ae0*/  IMAD.MOV.U32 R15, RZ, RZ, R14 ;  /* 0x000000ffff0f7224 */ /* 0x000fe200078e000e */
[----:B------:R-:W-:-:S03]  /*3af0*/  MOV R14, R153 ;  /* 0x00000099000e7202 */ /* 0x000fc60000000f00 */
[----:B------:R-:W-:-:S07]  /*3b00*/  IMAD.MOV.U32 R12, RZ, RZ, R79 ;  /* 0x000000ffff0c7224 */ /* 0x000fce00078e004f */
.L_x_473:
[----:B------:R-:W-:Y:S05]  /*3b10*/  BSYNC B3 ;  /* 0x0000000000037941 */ /* 0x000fea0003800000 */
.L_x_472:
[----:B---3--:R-:W-:-:S04]  /*3b20*/  LEA R78, P4, R16, R11, 0x1 ;  /* 0x0000000b104e7211 */ /* 0x008fc800078808ff */
[----:B--2---:R-:W-:-:S05]  /*3b30*/  LEA.HI.X R79, R16, R82, R17, 0x1, P4 ;  /* 0x00000052104f7211 */ /* 0x004fca00020f0c11 */
[----:B0-----:R4:W-:Y:S04]  /*3b40*/  ST.E.128 desc[UR60][R78.64], R12 ;  /* 0x0000000c4e007985 */ /* 0x0019e8000c101d3c */
.L_x_471:
[----:B------:R-:W-:Y:S05]  /*3b50*/  BSYNC B2 ;  /* 0x0000000000027941 */ /* 0x000fea0003800000 */
.L_x_470:
[----:B------:R-:W-:Y:S01]  /*3b60*/  ISETP.NE.AND P4, PT, R27, RZ, PT ;  /* 0x000000ff1b00720c */ /* 0x000fe20003f85270 */
[----:B------:R-:W-:-:S12]  /*3b70*/  BSSY B2, `(.L_x_474) ;  /* 0x000003c000027945 */ /* 0x000fd80003800000 */
[----:B------:R-:W-:Y:S05]  /*3b80*/  @!P4 BRA `(.L_x_475) ;  /* 0x0000000000e8c947 */ /* 0x000fea0003800000 */
[----:B----4-:R4:W0:Y:S01]  /*3b90*/  LDS.128 R12, [R32] ;  /* 0x00000000200c7984 */ /* 0x0108220000000c00 */
[----:B------:R-:W-:Y:S01]  /*3ba0*/  ISETP.GE.AND P4, PT, R169, R128, PT ;  /* 0x00000080a900720c */ /* 0x000fe20003f86270 */
[----:B------:R-:W-:-:S12]  /*3bb0*/  BSSY B3, `(.L_x_476) ;  /* 0x0000032000037945 */ /* 0x000fd80003800000 */
[----:B----4-:R-:W-:Y:S05]  /*3bc0*/  @P4 BRA `(.L_x_477) ;  /* 0x0000000000c04947 */ /* 0x010fea0003800000 */
[--C-:B------:R-:W-:Y:S02]  /*3bd0*/  SHF.R.U64 R74, R74, 0x10, R75.reuse ;  /* 0x000000104a4a7819 */ /* 0x100fe4000000124b */
[----:B------:R-:W-:Y:S02]  /*3be0*/  SHF.R.U32.HI R78, RZ, 0x10, R75 ;  /* 0x00000010ff4e7819 */ /* 0x000fe4000001164b */
[--C-:B------:R-:W-:Y:S02]  /*3bf0*/  SHF.R.U64 R75, R76, 0x10, R77.reuse ;  /* 0x000000104c4b7819 */ /* 0x100fe4000000124d */
[----:B------:R-:W-:Y:S02]  /*3c00*/  SHF.R.U32.HI R79, RZ, 0x10, R77 ;  /* 0x00000010ff4f7819 */ /* 0x000fe4000001164d */
[C---:B------:R-:W-:Y:S01]  /*3c10*/  PRMT R77, R212.reuse, 0x5410, R75 ;  /* 0x00005410d44d7816 */ /* 0x040fe2000000004b */
[----:B0-----:R-:W-:Y:S01]  /*3c20*/  IMAD.U32 R75, R13, 0x10000, RZ ;  /* 0x000100000d4b7824 */ /* 0x001fe200078e00ff */
[----:B------:R-:W-:-:S02]  /*3c30*/  PRMT R74, R212, 0x5432, R74 ;  /* 0x00005432d44a7816 */ /* 0x000fc4000000004a */
[----:B------:R-:W-:Y:S02]  /*3c40*/  LOP3.LUT R151, R13, 0xffff0000, RZ, 0xc0, !PT ;  /* 0xffff00000d977812 */ /* 0x000fe400078ec0ff */
[C---:B------:R-:W-:Y:S01]  /*3c50*/  LOP3.LUT R80, R77.reuse, 0xffff0000, RZ, 0xc0, !PT ;  /* 0xffff00004d507812 */ /* 0x040fe200078ec0ff */
[----:B------:R-:W-:Y:S01]  /*3c60*/  IMAD.U32 R77, R77, 0x10000, RZ ;  /* 0x000100004d4d7824 */ /* 0x000fe200078e00ff */
[C---:B------:R-:W-:Y:S01]  /*3c70*/  LOP3.LUT R76, R74.reuse, 0xffff0000, RZ, 0xc0, !PT ;  /* 0xffff00004a4c7812 */ /* 0x040fe200078ec0ff */
[----:B------:R-:W-:Y:S02]  /*3c80*/  IMAD.U32 R74, R74, 0x10000, RZ ;  /* 0x000100004a4a7824 */ /* 0x000fe400078e00ff */
[C---:B------:R-:W-:Y:S02]  /*3c90*/  FMUL.FTZ R81, R151.reuse, R80 ;  /* 0x0000005097517220 */ /* 0x040fe40000410000 */
[-C--:B------:R-:W-:Y:S02]  /*3ca0*/  FMUL.FTZ R13, R151, R76.reuse ;  /* 0x0000004c970d7220 */ /* 0x080fe40000410000 */
[----:B------:R-:W-:-:S02]  /*3cb0*/  FFMA.FTZ R76, R75, R76, -R81 ;  /* 0x0000004c4b4c7223 */ /* 0x000fc40000010851 */
[----:B------:R-:W-:Y:S01]  /*3cc0*/  FFMA.FTZ R75, R75, R80, R13 ;  /* 0x000000504b4b7223 */ /* 0x000fe2000001000d */
[C---:B------:R-:W-:Y:S02]  /*3cd0*/  PRMT R13, R213.reuse, 0x5432, R78 ;  /* 0x00005432d50d7816 */ /* 0x040fe4000000004e */
[----:B------:R-:W-:Y:S02]  /*3ce0*/  PRMT R78, R213, 0x5410, R79 ;  /* 0x00005410d54e7816 */ /* 0x000fe4000000004f */
[----:B------:R-:W-:Y:S01]  /*3cf0*/  LOP3.LUT R80, R14, 0xffff0000, RZ, 0xc0, !PT ;  /* 0xffff00000e507812 */ /* 0x000fe200078ec0ff */
[C---:B------:R-:W-:Y:S01]  /*3d00*/  IMAD.U32 R81, R13.reuse, 0x10000, RZ ;  /* 0x000100000d517824 */ /* 0x040fe200078e00ff */
[----:B------:R-:W-:Y:S01]  /*3d10*/  LOP3.LUT R13, R13, 0xffff0000, RZ, 0xc0, !PT ;  /* 0xffff00000d0d7812 */ /* 0x000fe200078ec0ff */
        /* <DEDUP_REMOVED lines=14> */
[C---:B------:R-:W-:Y:S01]  /*3e00*/  LOP3.LUT R13, R12.reuse, 0xffff0000, RZ, 0xc0, !PT ;  /* 0xffff00000c0d7812 */ /* 0x040fe200078ec0ff */
[----:B------:R-:W-:Y:S01]  /*3e10*/  FFMA.FTZ R14, R15, R78, R14 ;  /* 0x0000004e0f0e7223 */ /* 0x000fe2000001000e */
[----:B------:R-:W-:-:S03]  /*3e20*/  SHF.L.U32 R12, R12, 0x10, RZ ;  /* 0x000000100c0c7819 */ /* 0x000fc600000006ff */
[C---:B------:R-:W-:Y:S01]  /*3e30*/  FMUL.FTZ R15, R13.reuse, R77 ;  /* 0x0000004d0d0f7220 */ /* 0x040fe20000410000 */
[-C--:B------:R-:W-:Y:S01]  /*3e40*/  FMUL.FTZ R13, R13, R74.reuse ;  /* 0x0000004a0d0d7220 */ /* 0x080fe20000410000 */
[----:B------:R-:W-:Y:S02]  /*3e50*/  F2FP.BF16.F32.PACK_AB R14, R14, R79 ;  /* 0x0000004f0e0e723e */ /* 0x000fe400000010ff */
[C---:B------:R-:W-:Y:S01]  /*3e60*/  FFMA.FTZ R15, R12.reuse, R74, -R15 ;  /* 0x0000004a0c0f7223 */ /* 0x040fe2000001080f */
[----:B------:R-:W-:-:S05]  /*3e70*/  FFMA.FTZ R13, R12, R77, R13 ;  /* 0x0000004d0c0d7223 */ /* 0x000fca000001000d */
[----:B------:R-:W-:Y:S01]  /*3e80*/  F2FP.BF16.F32.PACK_AB R13, R13, R15 ;  /* 0x0000000f0d0d723e */ /* 0x000fe200000010ff */
[----:B------:R-:W-:Y:S02]  /*3e90*/  IMAD.MOV.U32 R15, RZ, RZ, R14 ;  /* 0x000000ffff0f7224 */ /* 0x000fe400078e000e */
[----:B------:R-:W-:Y:S02]  /*3ea0*/  IMAD.MOV.U32 R14, RZ, RZ, R80 ;  /* 0x000000ffff0e7224 */ /* 0x000fe400078e0050 */
[----:B------:R-:W-:Y:S02]  /*3eb0*/  IMAD.MOV.U32 R12, RZ, RZ, R13 ;  /* 0x000000ffff0c7224 */ /* 0x000fe400078e000d */
[----:B------:R-:W-:-:S07]  /*3ec0*/  IMAD.MOV.U32 R13, RZ, RZ, R75 ;  /* 0x000000ffff0d7224 */ /* 0x000fce00078e004b */
.L_x_477:
[----:B------:R-:W-:Y:S05]  /*3ed0*/  BSYNC B3 ;  /* 0x0000000000037941 */ /* 0x000fea0003800000 */
.L_x_476:
[----:B------:R-:W-:Y:S02]  /*3ee0*/  IMAD.SHL.U32 R76, R162, 0x8, RZ ;  /* 0x00000008a24c7824 */ /* 0x000fe400078e00ff */
[----:B---3--:R-:W-:Y:S02]  /*3ef0*/  IMAD.MOV.U32 R74, RZ, RZ, R11 ;  /* 0x000000ffff4a7224 */ /* 0x008fe400078e000b */
[----:B--2---:R-:W-:Y:S02]  /*3f00*/  IMAD.MOV.U32 R75, RZ, RZ, R82 ;  /* 0x000000ffff4b7224 */ /* 0x004fe400078e0052 */
[----:B------:R-:W-:-:S05]  /*3f10*/  IMAD.WIDE R74, R76, 0x2, R74 ;  /* 0x000000024c4a7825 */ /* 0x000fca00078e024a */
[----:B0-----:R0:W-:Y:S02]  /*3f20*/  ST.E.128 desc[UR60][R74.64], R12 ;  /* 0x0000000c4a007985 */ /* 0x0011e4000c101d3c */
.L_x_475:
[----:B------:R-:W-:Y:S05]  /*3f30*/  BSYNC B2 ;  /* 0x0000000000027941 */ /* 0x000fea0003800000 */
.L_x_474:
[----:B------:R-:W-:Y:S01]  /*3f40*/  ISETP.NE.AND P4, PT, R28, RZ, PT ;  /* 0x000000ff1c00720c */ /* 0x000fe20003f85270 */
[----:B------:R-:W-:-:S12]  /*3f50*/  BSSY B2, `(.L_x_478) ;  /* 0x000003c000027945 */ /* 0x000fd80003800000 */
[----:B------:R-:W-:Y:S05]  /*3f60*/  @!P4 BRA `(.L_x_479) ;  /* 0x0000000000e8c947 */ /* 0x000fea0003800000 */
[----:B0---4-:R0:W4:Y:S01]  /*3f70*/  LDS.128 R12, [R33+0x3000] ;  /* 0x00300000210c7984 */ /* 0x0111220000000c00 */
[----:B------:R-:W-:Y:S01]  /*3f80*/  ISETP.GE.AND P4, PT, R168, R128, PT ;  /* 0x00000080a800720c */ /* 0x000fe20003f86270 */
[----:B------:R-:W-:-:S12]  /*3f90*/  BSSY B3, `(.L_x_480) ;  /* 0x0000032000037945 */ /* 0x000fd80003800000 */
[----:B0-----:R-:W-:Y:S05]  /*3fa0*/  @P4 BRA `(.L_x_481) ;  /* 0x0000000000c04947 */ /* 0x001fea0003800000 */
[--C-:B------:R-:W-:Y:S02]  /*3fb0*/  SHF.R.U64 R70, R70, 0x10, R71.reuse ;  /* 0x0000001046467819 */ /* 0x100fe40000001247 */
[----:B------:R-:W-:Y:S02]  /*3fc0*/  SHF.R.U32.HI R74, RZ, 0x10, R71 ;  /* 0x00000010ff4a7819 */ /* 0x000fe40000011647 */
[--C-:B------:R-:W-:Y:S02]  /*3fd0*/  SHF.R.U64 R71, R72, 0x10, R73.reuse ;  /* 0x0000001048477819 */ /* 0x100fe40000001249 */
[----:B------:R-:W-:Y:S02]  /*3fe0*/  SHF.R.U32.HI R75, RZ, 0x10, R73 ;  /* 0x00000010ff4b7819 */ /* 0x000fe40000011649 */
[C---:B------:R-:W-:Y:S01]  /*3ff0*/  PRMT R73, R210.reuse, 0x5410, R71 ;  /* 0x00005410d2497816 */ /* 0x040fe20000000047 */
[----:B----4-:R-:W-:Y:S01]  /*4000*/  IMAD.U32 R71, R13, 0x10000, RZ ;  /* 0x000100000d477824 */ /* 0x010fe200078e00ff */
[----:B------:R-:W-:-:S02]  /*4010*/  PRMT R70, R210, 0x5432, R70 ;  /* 0x00005432d2467816 */ /* 0x000fc40000000046 */
[----:B------:R-:W-:Y:S02]  /*4020*/  LOP3.LUT R78, R13, 0xffff0000, RZ, 0xc0, !PT ;  /* 0xffff00000d4e7812 */ /* 0x000fe400078ec0ff */
[C---:B------:R-:W-:Y:S01]  /*4030*/  LOP3.LUT R76, R73.reuse, 0xffff0000, RZ, 0xc0, !PT ;  /* 0xffff0000494c7812 */ /* 0x040fe200078ec0ff */
[----:B------:R-:W-:Y:S01]  /*4040*/  IMAD.U32 R73, R73, 0x10000, RZ ;  /* 0x0001000049497824 */ /* 0x000fe200078e00ff */
[C---:B------:R-:W-:Y:S01]  /*4050*/  LOP3.LUT R72, R70.reuse, 0xffff0000, RZ, 0xc0, !PT ;  /* 0xffff000046487812 */ /* 0x040fe200078ec0ff */
[----:B------:R-:W-:Y:S02]  /*4060*/  IMAD.U32 R70, R70, 0x10000, RZ ;  /* 0x0001000046467824 */ /* 0x000fe400078e00ff */
[C---:B------:R-:W-:Y:S02]  /*4070*/  FMUL.FTZ R77, R78.reuse, R76 ;  /* 0x0000004c4e4d7220 */ /* 0x040fe40000410000 */
[-C--:B------:R-:W-:Y:S01]  /*4080*/  FMUL.FTZ R13, R78, R72.reuse ;  /* 0x000000484e0d7220 */ /* 0x080fe20000410000 */
[C---:B------:R-:W-:Y:S01]  /*4090*/  LOP3.LUT R78, R14.reuse, 0xffff0000, RZ, 0xc0, !PT ;  /* 0xffff00000e4e7812 */ /* 0x040fe200078ec0ff */
[----:B------:R-:W-:Y:S01]  /*40a0*/  FFMA.FTZ R72, R71, R72, -R77 ;  /* 0x0000004847487223 */ /* 0x000fe2000001084d */
[----:B------:R-:W-:-:S02]  /*40b0*/  IMAD.U32 R14, R14, 0x10000, RZ ;  /* 0x000100000e0e7824 */ /* 0x000fc400078e00ff */
[----:B------:R-:W-:Y:S01]  /*40c0*/  FFMA.FTZ R71, R71, R76, R13 ;  /* 0x0000004c47477223 */ /* 0x000fe2000001000d */
[C---:B------:R-:W-:Y:S02]  /*40d0*/  PRMT R13, R211.reuse, 0x5432, R74 ;  /* 0x00005432d30d7816 */ /* 0x040fe4000000004a */
[----:B------:R-:W-:Y:S02]  /*40e0*/  PRMT R74, R211, 0x5410, R75 ;  /* 0x00005410d34a7816 */ /* 0x000fe4000000004b */
[----:B------:R-:W-:Y:S01]  /*40f0*/  F2FP.BF16.F32.PACK_AB R71, R71, R72 ;  /* 0x000000484747723e */ /* 0x000fe200000010ff */
[C---:B------:R-:W-:Y:S01]  /*4100*/  IMAD.U32 R76, R13.reuse, 0x10000, RZ ;  /* 0x000100000d4c7824 */ /* 0x040fe200078e00ff */
[C---:B------:R-:W-:Y:S02]  /*4110*/  SHF.L.U32 R75, R74.reuse, 0x10, RZ ;  /* 0x000000104a4b7819 */ /* 0x040fe400000006ff */
[----:B------:R-:W-:Y:S02]  /*4120*/  LOP3.LUT R74, R74, 0xffff0000, RZ, 0xc0, !PT ;  /* 0xffff00004a4a7812 */ /* 0x000fe400078ec0ff */
[----:B------:R-:W-:Y:S01]  /*4130*/  LOP3.LUT R13, R13, 0xffff0000, RZ, 0xc0, !PT ;  /* 0xffff00000d0d7812 */ /* 0x000fe200078ec0ff */
        /* <DEDUP_REMOVED lines=12> */
[----:B------:R-:W-:-:S03]  /*4200*/  IMAD.U32 R12, R12, 0x10000, RZ ;  /* 0x000100000c0c7824 */ /* 0x000fc600078e00ff */
[C---:B------:R-:W-:Y:S01]  /*4210*/  FMUL.FTZ R15, R13.reuse, R73 ;  /* 0x000000490d0f7220 */ /* 0x040fe20000410000 */
[-C--:B------:R-:W-:Y:S01]  /*4220*/  FMUL.FTZ R13, R13, R70.reuse ;  /* 0x000000460d0d7220 */ /* 0x080fe20000410000 */
[----:B------:R-:W-:Y:S02]  /*4230*/  F2FP.BF16.F32.PACK_AB R14, R14, R75 ;  /* 0x0000004b0e0e723e */ /* 0x000fe400000010ff */
[C---:B------:R-:W-:Y:S01]  /*4240*/  FFMA.FTZ R15, R12.reuse, R70, -R15 ;  /* 0x000000460c0f7223 */ /* 0x040fe2000001080f */
[----:B------:R-:W-:-:S05]  /*4250*/  FFMA.FTZ R13, R12, R73, R13 ;  /* 0x000000490c0d7223 */ /* 0x000fca000001000d */
[----:B------:R-:W-:Y:S01]  /*4260*/  F2FP.BF16.F32.PACK_AB R13, R13, R15 ;  /* 0x0000000f0d0d723e */ /* 0x000fe200000010ff */
[----:B------:R-:W-:Y:S02]  /*4270*/  IMAD.MOV.U32 R15, RZ, RZ, R14 ;  /* 0x000000ffff0f7224 */ /* 0x000fe400078e000e */
[----:B------:R-:W-:Y:S01]  /*4280*/  IMAD.MOV.U32 R14, RZ, RZ, R77 ;  /* 0x000000ffff0e7224 */ /* 0x000fe200078e004d */
[----:B------:R-:W-:Y:S01]  /*4290*/  MOV R12, R13 ;  /* 0x0000000d000c7202 */ /* 0x000fe20000000f00 */
[----:B------:R-:W-:-:S07]  /*42a0*/  IMAD.MOV.U32 R13, RZ, RZ, R71 ;  /* 0x000000ffff0d7224 */ /* 0x000fce00078e0047 */
.L_x_481:
[----:B------:R-:W-:Y:S05]  /*42b0*/  BSYNC B3 ;  /* 0x0000000000037941 */ /* 0x000fea0003800000 */
.L_x_480:
[----:B------:R-:W-:Y:S02]  /*42c0*/  IMAD.SHL.U32 R72, R163, 0x8, RZ ;  /* 0x00000008a3487824 */ /* 0x000fe400078e00ff */
[----:B---3--:R-:W-:Y:S02]  /*42d0*/  IMAD.MOV.U32 R70, RZ, RZ, R11 ;  /* 0x000000ffff467224 */ /* 0x008fe400078e000b */
[----:B--2---:R-:W-:Y:S02]  /*42e0*/  IMAD.MOV.U32 R71, RZ, RZ, R82 ;  /* 0x000000ffff477224 */ /* 0x004fe400078e0052 */
[----:B------:R-:W-:-:S05]  /*42f0*/  IMAD.WIDE R70, R72, 0x2, R70 ;  /* 0x0000000248467825 */ /* 0x000fca00078e0246 */
[----:B----4-:R0:W-:Y:S02]  /*4300*/  ST.E.128 desc[UR60][R70.64], R12 ;  /* 0x0000000c46007985 */ /* 0x0101e4000c101d3c */
.L_x_479:
[----:B------:R-:W-:Y:S05]  /*4310*/  BSYNC B2 ;  /* 0x0000000000027941 */ /* 0x000fea0003800000 */
.L_x_478:
[----:B------:R-:W-:Y:S01]  /*4320*/  ISETP.NE.AND P4, PT, R105, RZ, PT ;  /* 0x000000ff6900720c */ /* 0x000fe20003f85270 */
[----:B------:R-:W-:-:S12]  /*4330*/  BSSY B2, `(.L_x_482) ;  /* 0x000003a000027945 */ /* 0x000fd80003800000 */
[----:B------:R-:W-:Y:S05]  /*4340*/  @!P4 BRA `(.L_x_483) ;  /* 0x0000000000e0c947 */ /* 0x000fea0003800000 */
[----:B0---4-:R0:W4:Y:S01]  /*4350*/  LDS.128 R12, [R32+0x3000] ;  /* 0x00300000200c7984 */ /* 0x0111220000000c00 */
[C---:B---3--:R-:W-:Y:S01]  /*4360*/  LEA R70, P4, R19.reuse, R11, 0x1 ;  /* 0x0000000b13467211 */ /* 0x048fe200078808ff */
[----:B------:R-:W-:Y:S03]  /*4370*/  BSSY B3, `(.L_x_484) ;  /* 0x0000034000037945 */ /* 0x000fe60003800000 */
[----:B--2---:R-:W-:Y:S02]  /*4380*/  LEA.HI.X R71, R19, R82, R164, 0x1, P4 ;  /* 0x0000005213477211 */ /* 0x004fe400020f0ca4 */
[----:B------:R-:W-:-:S13]  /*4390*/  ISETP.GE.AND P4, PT, R171, R128, PT ;  /* 0x00000080ab00720c */ /* 0x000fda0003f86270 */
[----:B0-----:R-:W-:Y:S05]  /*43a0*/  @P4 BRA `(.L_x_485) ;  /* 0x0000000000c04947 */ /* 0x001fea0003800000 */
[--C-:B------:R-:W-:Y:S02]  /*43b0*/  SHF.R.U64 R66, R66, 0x10, R67.reuse ;  /* 0x0000001042427819 */ /* 0x100fe40000001243 */
[----:B------:R-:W-:Y:S02]  /*43c0*/  SHF.R.U32.HI R72, RZ, 0x10, R67 ;  /* 0x00000010ff487819 */ /* 0x000fe40000011643 */
[--C-:B------:R-:W-:Y:S02]  /*43d0*/  SHF.R.U64 R67, R68, 0x10, R69.reuse ;  /* 0x0000001044437819 */ /* 0x100fe40000001245 */
[----:B------:R-:W-:Y:S02]  /*43e0*/  SHF.R.U32.HI R73, RZ, 0x10, R69 ;  /* 0x00000010ff497819 */ /* 0x000fe40000011645 */
[----:B------:R-:W-:Y:S01]  /*43f0*/  PRMT R69, R209, 0x5410, R67 ;  /* 0x00005410d1457816 */ /* 0x000fe20000000043 */
        /* <DEDUP_REMOVED lines=17> */
[----:B------:R-:W-:Y:S01]  /*4510*/  LOP3.LUT R13, R13, 0xffff0000, RZ, 0xc0, !PT ;  /* 0xffff00000d0d7812 */ /* 0x000fe200078ec0ff */
[C---:B------:R-:W-:Y:S01]  /*4520*/  IMAD.U32 R73, R72.reuse, 0x10000, RZ ;  /* 0x0001000048497824 */ /* 0x040fe200078e00ff */
[----:B------:R-:W-:-:S03]  /*4530*/  LOP3.LUT R72, R72, 0xffff0000, RZ, 0xc0, !PT ;  /* 0xffff000048487812 */ /* 0x000fc600078ec0ff */
[C---:B------:R-:W-:Y:S01]  /*4540*/  FMUL.FTZ R75, R76.reuse, R73 ;  /* 0x000000494c4b7220 */ /* 0x040fe20000410000 */
[----:B------:R-:W-:-:S03]  /*4550*/  FMUL.FTZ R76, R76, R74 ;  /* 0x0000004a4c4c7220 */ /* 0x000fc60000410000 */
[C---:B------:R-:W-:Y:S01]  /*4560*/  FFMA.FTZ R75, R14.reuse, R74, -R75 ;  /* 0x0000004a0e4b7223 */ /* 0x040fe2000001084b */
[----:B------:R-:W-:Y:S01]  /*4570*/  FFMA.FTZ R76, R14, R73, R76 ;  /* 0x000000490e4c7223 */ /* 0x000fe2000001004c */
[C---:B------:R-:W-:Y:S02]  /*4580*/  LOP3.LUT R14, R15.reuse, 0xffff0000, RZ, 0xc0, !PT ;  /* 0xffff00000f0e7812 */ /* 0x040fe400078ec0ff */
[----:B------:R-:W-:Y:S02]  /*4590*/  SHF.L.U32 R15, R15, 0x10, RZ ;  /* 0x000000100f0f7819 */ /* 0x000fe400000006ff */
        /* <DEDUP_REMOVED lines=17> */
.L_x_485:
[----:B------:R-:W-:Y:S05]  /*46b0*/  BSYNC B3 ;  /* 0x0000000000037941 */ /* 0x000fea0003800000 */
.L_x_484:
[----:B----4-:R0:W-:Y:S02]  /*46c0*/  ST.E.128 desc[UR60][R70.64], R12 ;  /* 0x0000000c46007985 */ /* 0x0101e4000c101d3c */
.L_x_483:
[----:B------:R-:W-:Y:S05]  /*46d0*/  BSYNC B2 ;  /* 0x0000000000027941 */ /* 0x000fea0003800000 */
.L_x_482:
        /* <DEDUP_REMOVED lines=9> */
[----:B------:R-:W-:Y:S01]  /*4770*/  SHF.R.U64 R69, R62, 0x10, R63 ;  /* 0x000000103e457819 */ /* 0x000fe2000000123f */
[----:B----4-:R-:W-:Y:S01]  /*4780*/  IMAD.U32 R74, R12, 0x10000, RZ ;  /* 0x000100000c4a7824 */ /* 0x010fe200078e00ff */
[----:B------:R-:W-:Y:S02]  /*4790*/  SHF.R.U64 R62, R64, 0x10, R65 ;  /* 0x00000010403e7819 */ /* 0x000fe40000001241 */
[C---:B------:R-:W-:Y:S02]  /*47a0*/  PRMT R64, R207.reuse, 0x5432, R69 ;  /* 0x00005432cf407816 */ /* 0x040fe40000000045 */
[----:B------:R-:W-:Y:S02]  /*47b0*/  PRMT R62, R207, 0x5410, R62 ;  /* 0x00005410cf3e7816 */ /* 0x000fe4000000003e */
[C---:B------:R-:W-:Y:S02]  /*47c0*/  LOP3.LUT R68, R13.reuse, 0xffff0000, RZ, 0xc0, !PT ;  /* 0xffff00000d447812 */ /* 0x040fe400078ec0ff */
[C---:B------:R-:W-:Y:S01]  /*47d0*/  LOP3.LUT R70, R62.reuse, 0xffff0000, RZ, 0xc0, !PT ;  /* 0xffff00003e467812 */ /* 0x040fe200078ec0ff */
[----:B------:R-:W-:Y:S01]  /*47e0*/  IMAD.U32 R62, R62, 0x10000, RZ ;  /* 0x000100003e3e7824 */ /* 0x000fe200078e00ff */
[C---:B------:R-:W-:Y:S01]  /*47f0*/  LOP3.LUT R69, R64.reuse, 0xffff0000, RZ, 0xc0, !PT ;  /* 0xffff000040457812 */ /* 0x040fe200078ec0ff */
[----:B------:R-:W-:Y:S01]  /*4800*/  IMAD.U32 R64, R64, 0x10000, RZ ;  /* 0x0001000040407824 */ /* 0x000fe200078e00ff */
[----:B------:R-:W-:Y:S01]  /*4810*/  SHF.R.U32.HI R72, RZ, 0x10, R65 ;  /* 0x00000010ff487819 */ /* 0x000fe20000011641 */
[----:B------:R-:W-:Y:S01]  /*4820*/  IMAD.U32 R65, R13, 0x10000, RZ ;  /* 0x000100000d417824 */ /* 0x000fe200078e00ff */
[----:B------:R-:W-:Y:S01]  /*4830*/  SHF.R.U32.HI R63, RZ, 0x10, R63 ;  /* 0x00000010ff3f7819 */ /* 0x000fe2000001163f */
[C---:B------:R-:W-:Y:S01]  /*4840*/  FMUL.FTZ R13, R68.reuse, R70 ;  /* 0x00000046440d7220 */ /* 0x040fe20000410000 */
[----:B------:R-:W-:Y:S01]  /*4850*/  FMUL.FTZ R71, R68, R69 ;  /* 0x0000004544477220 */ /* 0x000fe20000410000 */
[----:B------:R-:W-:-:S02]  /*4860*/  PRMT R68, R206, 0x5410, R72 ;  /* 0x00005410ce447816 */ /* 0x000fc40000000048 */
[----:B------:R-:W-:Y:S01]  /*4870*/  PRMT R63, R206, 0x5432, R63 ;  /* 0x00005432ce3f7816 */ /* 0x000fe2000000003f */
[C---:B------:R-:W-:Y:S01]  /*4880*/  FFMA.FTZ R69, R65.reuse, R69, -R13 ;  /* 0x0000004541457223 */ /* 0x040fe2000001080d */
[----:B------:R-:W-:Y:S01]  /*4890*/  FFMA.FTZ R65, R65, R70, R71 ;  /* 0x0000004641417223 */ /* 0x000fe20000010047 */
[C---:B------:R-:W-:Y:S01]  /*48a0*/  LOP3.LUT R13, R14.reuse, 0xffff0000, RZ, 0xc0, !PT ;  /* 0xffff00000e0d7812 */ /* 0x040fe200078ec0ff */
[----:B------:R-:W-:Y:S01]  /*48b0*/  IMAD.U32 R70, R14, 0x10000, RZ ;  /* 0x000100000e467824 */ /* 0x000fe200078e00ff */
[C---:B------:R-:W-:Y:S01]  /*48c0*/  SHF.L.U32 R71, R68.reuse, 0x10, RZ ;  /* 0x0000001044477819 */ /* 0x040fe200000006ff */
[----:B------:R-:W-:Y:S01]  /*48d0*/  IMAD.U32 R72, R63, 0x10000, RZ ;  /* 0x000100003f487824 */ /* 0x000fe200078e00ff */
[C---:B------:R-:W-:Y:S01]  /*48e0*/  LOP3.LUT R14, R15.reuse, 0xffff0000, RZ, 0xc0, !PT ;  /* 0xffff00000f0e7812 */ /* 0x040fe200078ec0ff */
[----:B------:R-:W-:Y:S01]  /*48f0*/  IMAD.U32 R15, R15, 0x10000, RZ ;  /* 0x000100000f0f7824 */ /* 0x000fe200078e00ff */
[----:B------:R-:W-:Y:S01]  /*4900*/  LOP3.LUT R68, R68, 0xffff0000, RZ, 0xc0, !PT ;  /* 0xffff000044447812 */ /* 0x000fe200078ec0ff */
[C---:B------:R-:W-:Y:S01]  /*4910*/  FMUL.FTZ R73, R13.reuse, R71 ;  /* 0x000000470d497220 */ /* 0x040fe20000410000 */
[----:B------:R-:W-:Y:S01]  /*4920*/  FMUL.FTZ R13, R13, R72 ;  /* 0x000000480d0d7220 */ /* 0x000fe20000410000 */
[----:B------:R-:W-:-:S02]  /*4930*/  LOP3.LUT R63, R63, 0xffff0000, RZ, 0xc0, !PT ;  /* 0xffff00003f3f7812 */ /* 0x000fc400078ec0ff */
[----:B------:R-:W-:Y:S01]  /*4940*/  LOP3.LUT R12, R12, 0xffff0000, RZ, 0xc0, !PT ;  /* 0xffff00000c0c7812 */ /* 0x000fe200078ec0ff */
[C---:B------:R-:W-:Y:S01]  /*4950*/  FFMA.FTZ R73, R70.reuse, R72, -R73 ;  /* 0x0000004846497223 */ /* 0x040fe20000010849 */
[----:B------:R-:W-:Y:S01]  /*4960*/  FFMA.FTZ R13, R70, R71, R13 ;  /* 0x00000047460d7223 */ /* 0x000fe2000001000d */
[C---:B------:R-:W-:Y:S01]  /*4970*/  FMUL.FTZ R70, R14.reuse, R68 ;  /* 0x000000440e467220 */ /* 0x040fe20000410000 */
[-C--:B------:R-:W-:Y:S01]  /*4980*/  FMUL.FTZ R71, R14, R63.reuse ;  /* 0x0000003f0e477220 */ /* 0x080fe20000410000 */
[C---:B------:R-:W-:Y:S01]  /*4990*/  FMUL.FTZ R14, R12.reuse, R62 ;  /* 0x0000003e0c0e7220 */ /* 0x040fe20000410000 */
[----:B------:R-:W-:Y:S01]  /*49a0*/  FMUL.FTZ R12, R12, R64 ;  /* 0x000000400c0c7220 */ /* 0x000fe20000410000 */
[C---:B------:R-:W-:Y:S01]  /*49b0*/  FFMA.FTZ R70, R15.reuse, R63, -R70 ;  /* 0x0000003f0f467223 */ /* 0x040fe20000010846 */
[----:B------:R-:W-:Y:S01]  /*49c0*/  FFMA.FTZ R71, R15, R68, R71 ;  /* 0x000000440f477223 */ /* 0x000fe20000010047 */
[C---:B------:R-:W-:Y:S01]  /*49d0*/  FFMA.FTZ R14, R74.reuse, R64, -R14 ;  /* 0x000000404a0e7223 */ /* 0x040fe2000001080e */
[----:B------:R-:W-:Y:S01]  /*49e0*/  FFMA.FTZ R12, R74, R62, R12 ;  /* 0x0000003e4a0c7223 */ /* 0x000fe2000001000c */
[----:B------:R-:W-:-:S02]  /*49f0*/  F2FP.BF16.F32.PACK_AB R13, R13, R73 ;  /* 0x000000490d0d723e */ /* 0x000fc400000010ff */
[----:B------:R-:W-:Y:S02]  /*4a00*/  F2FP.BF16.F32.PACK_AB R70, R71, R70 ;  /* 0x000000464746723e */ /* 0x000fe400000010ff */
[----:B------:R-:W-:Y:S02]  /*4a10*/  F2FP.BF16.F32.PACK_AB R65, R65, R69 ;  /* 0x000000454141723e */ /* 0x000fe400000010ff */
[----:B------:R-:W-:Y:S01]  /*4a20*/  F2FP.BF16.F32.PACK_AB R12, R12, R14 ;  /* 0x0000000e0c0c723e */ /* 0x000fe200000010ff */
[----:B------:R-:W-:Y:S01]  /*4a30*/  IMAD.MOV.U32 R14, RZ, RZ, R13 ;  /* 0x000000ffff0e7224 */ /* 0x000fe200078e000d */
[----:B------:R-:W-:Y:S01]  /*4a40*/  MOV R13, R65 ;  /* 0x00000041000d7202 */ /* 0x000fe20000000f00 */
[----:B------:R-:W-:-:S07]  /*4a50*/  IMAD.MOV.U32 R15, RZ, RZ, R70 ;  /* 0x000000ffff0f7224 */ /* 0x000fce00078e0046 */
.L_x_489:
[----:B------:R-:W-:Y:S05]  /*4a60*/  BSYNC B3 ;  /* 0x0000000000037941 */ /* 0x000fea0003800000 */
.L_x_488:
[----:B----4-:R0:W-:Y:S02]  /*4a70*/  ST.E.128 desc[UR60][R66.64], R12 ;  /* 0x0000000c42007985 */ /* 0x0101e4000c101d3c */
.L_x_487:
[----:B------:R-:W-:Y:S05]  /*4a80*/  BSYNC B2 ;  /* 0x0000000000027941 */ /* 0x000fea0003800000 */
.L_x_486:
[----:B------:R-:W-:-:S13]  /*4a90*/  ISETP.NE.AND P4, PT, R103, RZ, PT ;  /* 0x000000ff6700720c */ /* 0x000fda0003f85270 */
        /* <DEDUP_REMOVED lines=9> */
[--C-:B------:R-:W-:Y:S02]  /*4b30*/  SHF.R.U64 R58, R60, 0x10, R61.reuse ;  /* 0x000000103c3a7819 */ /* 0x100fe4000000123d */
[----:B------:R-:W-:Y:S01]  /*4b40*/  SHF.R.U32.HI R64, RZ, 0x10, R61 ;  /* 0x00000010ff407819 */ /* 0x000fe2000001163d */
[----:B------:R-:W-:Y:S01]  /*4b50*/  IMAD.U32 R61, R14, 0x10000, RZ ;  /* 0x000100000e3d7824 */ /* 0x000fe200078e00ff */
[----:B------:R-:W-:Y:S02]  /*4b60*/  SHF.R.U32.HI R59, RZ, 0x10, R59 ;  /* 0x00000010ff3b7819 */ /* 0x000fe4000001163b */
[C---:B------:R-:W-:Y:S02]  /*4b70*/  PRMT R58, R205.reuse, 0x5410, R58 ;  /* 0x00005410cd3a7816 */ /* 0x040fe4000000003a */
[----:B------:R-:W-:Y:S01]  /*4b80*/  PRMT R205, R205, 0x5432, R64 ;  /* 0x00005432cdcd7816 */ /* 0x000fe20000000040 */
[----:B------:R-:W-:Y:S01]  /*4b90*/  IMAD.U32 R64, R13, 0x10000, RZ ;  /* 0x000100000d407824 */ /* 0x000fe200078e00ff */
[----:B------:R-:W-:-:S02]  /*4ba0*/  PRMT R11, R204, 0x5410, R11 ;  /* 0x00005410cc0b7816 */ /* 0x000fc4000000000b */
[----:B------:R-:W-:Y:S01]  /*4bb0*/  PRMT R59, R204, 0x5432, R59 ;  /* 0x00005432cc3b7816 */ /* 0x000fe2000000003b */
[----:B------:R-:W-:Y:S01]  /*4bc0*/  IMAD.U32 R67, R205, 0x10000, RZ ;  /* 0x00010000cd437824 */ /* 0x000fe200078e00ff */
[----:B------:R-:W-:Y:S02]  /*4bd0*/  LOP3.LUT R70, R13, 0xffff0000, RZ, 0xc0, !PT ;  /* 0xffff00000d467812 */ /* 0x000fe400078ec0ff */
[----:B------:R-:W-:Y:S01]  /*4be0*/  LOP3.LUT R14, R14, 0xffff0000, RZ, 0xc0, !PT ;  /* 0xffff00000e0e7812 */ /* 0x000fe200078ec0ff */
[----:B------:R-:W-:Y:S01]  /*4bf0*/  IMAD.U32 R68, R59, 0x10000, RZ ;  /* 0x000100003b447824 */ /* 0x000fe200078e00ff */
[C---:B------:R-:W-:Y:S01]  /*4c00*/  LOP3.LUT R13, R58.reuse, 0xffff0000, RZ, 0xc0, !PT ;  /* 0xffff00003a0d7812 */ /* 0x040fe200078ec0ff */
[----:B------:R-:W-:Y:S01]  /*4c10*/  IMAD.U32 R58, R58, 0x10000, RZ ;  /* 0x000100003a3a7824 */ /* 0x000fe200078e00ff */
[----:B------:R-:W-:Y:S01]  /*4c20*/  LOP3.LUT R65, R11, 0xffff0000, RZ, 0xc0, !PT ;  /* 0xffff00000b417812 */ /* 0x000fe200078ec0ff */
[----:B------:R-:W-:Y:S01]  /*4c30*/  FMUL.FTZ R71, R14, R67 ;  /* 0x000000430e477220 */ /* 0x000fe20000410000 */
[----:B------:R-:W-:Y:S01]  /*4c40*/  LOP3.LUT R60, R15, 0xffff0000, RZ, 0xc0, !PT ;  /* 0xffff00000f3c7812 */ /* 0x000fe200078ec0ff */
[----:B------:R-:W-:Y:S01]  /*4c50*/  FMUL.FTZ R69, R70, R13 ;  /* 0x0000000d46457220 */ /* 0x000fe20000410000 */
[-C--:B------:R-:W-:Y:S01]  /*4c60*/  FMUL.FTZ R14, R14, R68.reuse ;  /* 0x000000440e0e7220 */ /* 0x080fe20000410000 */
[----:B------:R-:W-:Y:S01]  /*4c70*/  FMUL.FTZ R70, R70, R65 ;  /* 0x0000004146467220 */ /* 0x000fe20000410000 */
[----:B------:R-:W-:Y:S01]  /*4c80*/  LOP3.LUT R205, R205, 0xffff0000, RZ, 0xc0, !PT ;  /* 0xffff0000cdcd7812 */ /* 0x000fe200078ec0ff */
[----:B------:R-:W-:Y:S01]  /*4c90*/  IMAD.U32 R11, R11, 0x10000, RZ ;  /* 0x000100000b0b7824 */ /* 0x000fe200078e00ff */
[----:B------:R-:W-:Y:S01]  /*4ca0*/  LOP3.LUT R59, R59, 0xffff0000, RZ, 0xc0, !PT ;  /* 0xffff00003b3b7812 */ /* 0x000fe200078ec0ff */
[----:B------:R-:W-:Y:S01]  /*4cb0*/  FFMA.FTZ R70, R64, R13, R70 ;  /* 0x0000000d40467223 */ /* 0x000fe20000010046 */
[----:B------:R-:W-:Y:S01]  /*4cc0*/  LOP3.LUT R12, R12, 0xffff0000, RZ, 0xc0, !PT ;  /* 0xffff00000c0c7812 */ /* 0x000fe200078ec0ff */
[C---:B------:R-:W-:Y:S01]  /*4cd0*/  FFMA.FTZ R71, R61.reuse, R68, -R71 ;  /* 0x000000443d477223 */ /* 0x040fe20000010847 */
[----:B------:R-:W-:Y:S01]  /*4ce0*/  FFMA.FTZ R14, R61, R67, R14 ;  /* 0x000000433d0e7223 */ /* 0x000fe2000001000e */
[C---:B------:R-:W-:Y:S01]  /*4cf0*/  FMUL.FTZ R13, R60.reuse, R205 ;  /* 0x000000cd3c0d7220 */ /* 0x040fe20000410000 */
[----:B------:R-:W-:Y:S01]  /*4d00*/  FMUL.FTZ R61, R60, R59 ;  /* 0x0000003b3c3d7220 */ /* 0x000fe20000410000 */
[----:B------:R-:W-:-:S02]  /*4d10*/  IMAD.U32 R15, R15, 0x10000, RZ ;  /* 0x000100000f0f7824 */ /* 0x000fc400078e00ff */
[-C--:B------:R-:W-:Y:S01]  /*4d20*/  FMUL.FTZ R60, R12, R58.reuse ;  /* 0x0000003a0c3c7220 */ /* 0x080fe20000410000 */
[----:B------:R-:W-:Y:S01]  /*4d30*/  FFMA.FTZ R69, R64, R65, -R69 ;  /* 0x0000004140457223 */ /* 0x000fe20000010845 */
[----:B------:R-:W-:Y:S01]  /*4d40*/  FMUL.FTZ R12, R12, R11 ;  /* 0x0000000b0c0c7220 */ /* 0x000fe20000410000 */
[C---:B------:R-:W-:Y:S01]  /*4d50*/  FFMA.FTZ R13, R15.reuse, R59, -R13 ;  /* 0x0000003b0f0d7223 */ /* 0x040fe2000001080d */
[----:B------:R-:W-:Y:S01]  /*4d60*/  FFMA.FTZ R64, R15, R205, R61 ;  /* 0x000000cd0f407223 */ /* 0x000fe2000001003d */
[C---:B------:R-:W-:Y:S01]  /*4d70*/  FFMA.FTZ R60, R66.reuse, R11, -R60 ;  /* 0x0000000b423c7223 */ /* 0x040fe2000001083c */
[----:B------:R-:W-:Y:S01]  /*4d80*/  FFMA.FTZ R11, R66, R58, R12 ;  /* 0x0000003a420b7223 */ /* 0x000fe2000001000c */
[----:B------:R-:W-:Y:S02]  /*4d90*/  F2FP.BF16.F32.PACK_AB R69, R70, R69 ;  /* 0x000000454645723e */ /* 0x000fe400000010ff */
[----:B------:R-:W-:Y:S02]  /*4da0*/  F2FP.BF16.F32.PACK_AB R15, R64, R13 ;  /* 0x0000000d400f723e */ /* 0x000fe400000010ff */
[----:B------:R-:W-:-:S02]  /*4db0*/  F2FP.BF16.F32.PACK_AB R14, R14, R71 ;  /* 0x000000470e0e723e */ /* 0x000fc400000010ff */
[----:B------:R-:W-:Y:S02]  /*4dc0*/  F2FP.BF16.F32.PACK_AB R12, R11, R60 ;  /* 0x0000003c0b0c723e */ /* 0x000fe400000010ff */
[----:B------:R-:W-:-:S07]  /*4dd0*/  MOV R13, R69 ;  /* 0x00000045000d7202 */ /* 0x000fce0000000f00 */
.L_x_491:
[----:B------:R-:W-:Y:S05]  /*4de0*/  BSYNC B2 ;  /* 0x0000000000027941 */ /* 0x000fea0003800000 */
.L_x_490:
[----:B----4-:R0:W-:Y:S02]  /*4df0*/  ST.E.128 desc[UR60][R62.64], R12 ;  /* 0x0000000c3e007985 */ /* 0x0101e4000c101d3c */
.L_x_469:
[----:B------:R-:W-:Y:S05]  /*4e00*/  BSYNC B1 ;  /* 0x0000000000017941 */ /* 0x000fea0003800000 */
.L_x_468:
[----:B------:R-:W-:-:S03]  /*4e10*/  UMOV UR4, 0xffffffff ;  /* 0xffffffff00047882 */ /* 0x000fc60000000000 */
[----:B------:R-:W-:Y:S05]  /*4e20*/  BRA.DIV UR4, `(.L_x_492) ;  /* 0x000001a604847947 */ /* 0x000fea000b800000 */
[----:B-1----:R-:W1:Y:S04]  /*4e30*/  SHFL.IDX PT, R118, R118, 0x1, 0x1c1f ;  /* 0x003c1f0076767f89 */ /* 0x002e6800000e0000 */
[----:B------:R-:W0:Y:S02]  /*4e40*/  SHFL.IDX PT, R119, R119, 0x1, 0x1c1f ;  /* 0x003c1f0077777f89 */ /* 0x000e2400000e0000 */
.L_x_794:
[----:B------:R-:W-:Y:S05]  /*4e50*/  @P5 BRA `(.L_x_493) ;  /* 0x0000005800285947 */ /* 0x000fea0003800000 */
[----:B------:R-:W-:Y:S01]  /*4e60*/  ISETP.NE.AND P4, PT, R10, RZ, PT ;  /* 0x000000ff0a00720c */ /* 0x000fe20003f85270 */
[----:B------:R-:W-:-:S12]  /*4e70*/  BSSY B1, `(.L_x_494) ;  /* 0x0000037000017945 */ /* 0x000fd80003800000 */
[----:B------:R-:W-:Y:S05]  /*4e80*/  @!P4 BRA `(.L_x_495) ;  /* 0x0000000000d4c947 */ /* 0x000fea0003800000 */
[----:B0---4-:R0:W4:Y:S01]  /*4e90*/  LDS.128 R12, [R33+0x2000] ;  /* 0x00200000210c7984 */ /* 0x0111220000000c00 */
[----:B------:R-:W-:Y:S01]  /*4ea0*/  ISETP.GE.AND P5, PT, R160, R128, PT ;  /* 0x00000080a000720c */ /* 0x000fe20003fa6270 */
[----:B------:R-:W-:Y:S01]  /*4eb0*/  BSSY B2, `(.L_x_496) ;  /* 0x0000031000027945 */ /* 0x000fe20003800000 */
[----:B------:R-:W-:-:S04]  /*4ec0*/  LEA R58, P4, R16, R119, 0x1 ;  /* 0x00000077103a7211 */ /* 0x000fc800078808ff */
[----:B-1----:R-:W-:-:S07]  /*4ed0*/  LEA.HI.X R59, R16, R118, R17, 0x1, P4 ;  /* 0x00000076103b7211 */ /* 0x002fce00020f0c11 */
[----:B0-----:R-:W-:Y:S05]  /*4ee0*/  @P5 BRA `(.L_x_497) ;  /* 0x0000000000b45947 */ /* 0x001fea0003800000 */
[----:B------:R-:W-:Y:S02]  /*4ef0*/  SHF.R.U64 R56, R56, 0x10, R57 ;  /* 0x0000001038387819 */ /* 0x000fe40000001239 */
[----:B------:R-:W-:Y:S01]  /*4f00*/  SHF.R.U64 R64, R54, 0x10, R55 ;  /* 0x0000001036407819 */ /* 0x000fe20000001237 */
[----:B----4-:R-:W-:Y:S01]  /*4f10*/  IMAD.U32 R54, R14, 0x10000, RZ ;  /* 0x000100000e367824 */ /* 0x010fe200078e00ff */
[----:B------:R-:W-:Y:S02]  /*4f20*/  SHF.R.U32.HI R60, RZ, 0x10, R57 ;  /* 0x00000010ff3c7819 */ /* 0x000fe40000011639 */
[----:B------:R-:W-:Y:S02]  /*4f30*/  SHF.R.U32.HI R62, RZ, 0x10, R55 ;  /* 0x00000010ff3e7819 */ /* 0x000fe40000011637 */
[----:B------:R-:W-:Y:S02]  /*4f40*/  PRMT R56, R203, 0x5410, R56 ;  /* 0x00005410cb387816 */ /* 0x000fe40000000038 */
[----:B------:R-:W-:-:S02]  /*4f50*/  PRMT R55, R159, 0x5410, R64 ;  /* 0x000054109f377816 */ /* 0x000fc40000000040 */
[----:B------:R-:W-:Y:S02]  /*4f60*/  PRMT R203, R203, 0x5432, R60 ;  /* 0x00005432cbcb7816 */ /* 0x000fe4000000003c */
[----:B------:R-:W-:Y:S01]  /*4f70*/  PRMT R159, R159, 0x5432, R62 ;  /* 0x000054329f9f7816 */ /* 0x000fe2000000003e */
[----:B------:R-:W-:Y:S01]  /*4f80*/  IMAD.U32 R62, R13, 0x10000, RZ ;  /* 0x000100000d3e7824 */ /* 0x000fe200078e00ff */
[----:B---3--:R-:W-:Y:S01]  /*4f90*/  LOP3.LUT R11, R14, 0xffff0000, RZ, 0xc0, !PT ;  /* 0xffff00000e0b7812 */ /* 0x008fe200078ec0ff */
[----:B------:R-:W-:Y:S01]  /*4fa0*/  IMAD.U32 R57, R203, 0x10000, RZ ;  /* 0x00010000cb397824 */ /* 0x000fe200078e00ff */
[----:B------:R-:W-:Y:S01]  /*4fb0*/  LOP3.LUT R61, R13, 0xffff0000, RZ, 0xc0, !PT ;  /* 0xffff00000d3d7812 */ /* 0x000fe200078ec0ff */
[----:B------:R-:W-:Y:S01]  /*4fc0*/  IMAD.U32 R60, R159, 0x10000, RZ ;  /* 0x000100009f3c7824 */ /* 0x000fe200078e00ff */
[----:B------:R-:W-:Y:S01]  /*4fd0*/  LOP3.LUT R64, R56, 0xffff0000, RZ, 0xc0, !PT ;  /* 0xffff000038407812 */ /* 0x000fe200078ec0ff */
[----:B------:R-:W-:Y:S01]  /*4fe0*/  FMUL.FTZ R67, R11, R57 ;  /* 0x000000390b437220 */ /* 0x000fe20000410000 */
[----:B------:R-:W-:Y:S01]  /*4ff0*/  LOP3.LUT R63, R55, 0xffff0000, RZ, 0xc0, !PT ;  /* 0xffff0000373f7812 */ /* 0x000fe200078ec0ff */
[----:B------:R-:W-:Y:S01]  /*5000*/  IMAD.U32 R13, R12, 0x10000, RZ ;  /* 0x000100000c0d7824 */ /* 0x000fe200078e00ff */
[----:B------:R-:W-:Y:S01]  /*5010*/  LOP3.LUT R14, R15, 0xffff0000, RZ, 0xc0, !PT ;  /* 0xffff00000f0e7812 */ /* 0x000fe200078ec0ff */
[----:B------:R-:W-:Y:S01]  /*5020*/  FMUL.FTZ R65, R61, R64 ;  /* 0x000000403d417220 */ /* 0x000fe20000410000 */
[----:B------:R-:W-:Y:S01]  /*5030*/  FMUL.FTZ R11, R11, R60 ;  /* 0x0000003c0b0b7220 */ /* 0x000fe20000410000 */
[-C--:B------:R-:W-:Y:S01]  /*5040*/  FMUL.FTZ R61, R61, R63.reuse ;  /* 0x0000003f3d3d7220 */ /* 0x080fe20000410000 */
[----:B------:R-:W-:Y:S01]  /*5050*/  LOP3.LUT R203, R203, 0xffff0000, RZ, 0xc0, !PT ;  /* 0xffff0000cbcb7812 */ /* 0x000fe200078ec0ff */
[----:B------:R-:W-:Y:S01]  /*5060*/  IMAD.U32 R56, R56, 0x10000, RZ ;  /* 0x0001000038387824 */ /* 0x000fe200078e00ff */
[----:B------:R-:W-:Y:S01]  /*5070*/  LOP3.LUT R159, R159, 0xffff0000, RZ, 0xc0, !PT ;  /* 0xffff00009f9f7812 */ /* 0x000fe200078ec0ff */
[----:B------:R-:W-:Y:S01]  /*5080*/  IMAD.U32 R55, R55, 0x10000, RZ ;  /* 0x0001000037377824 */ /* 0x000fe200078e00ff */
[----:B------:R-:W-:Y:S01]  /*5090*/  LOP3.LUT R12, R12, 0xffff0000, RZ, 0xc0, !PT ;  /* 0xffff00000c0c7812 */ /* 0x000fe200078ec0ff */
[C---:B------:R-:W-:Y:S01]  /*50a0*/  FFMA.FTZ R63, R62.reuse, R63, -R65 ;  /* 0x0000003f3e3f7223 */ /* 0x040fe20000010841 */
[----:B------:R-:W-:Y:S01]  /*50b0*/  FFMA.FTZ R62, R62, R64, R61 ;  /* 0x000000403e3e7223 */ /* 0x000fe2000001003d */
[C---:B------:R-:W-:Y:S01]  /*50c0*/  FFMA.FTZ R60, R54.reuse, R60, -R67 ;  /* 0x0000003c363c7223 */ /* 0x040fe20000010843 */
[----:B------:R-:W-:Y:S01]  /*50d0*/  FFMA.FTZ R57, R54, R57, R11 ;  /* 0x0000003936397223 */ /* 0x000fe2000001000b */
[C---:B------:R-:W-:Y:S01]  /*50e0*/  FMUL.FTZ R54, R14.reuse, R203 ;  /* 0x000000cb0e367220 */ /* 0x040fe20000410000 */
[----:B------:R-:W-:Y:S01]  /*50f0*/  FMUL.FTZ R64, R14, R159 ;  /* 0x0000009f0e407220 */ /* 0x000fe20000410000 */
[----:B------:R-:W-:-:S02]  /*5100*/  IMAD.U32 R15, R15, 0x10000, RZ ;  /* 0x000100000f0f7824 */ /* 0x000fc400078e00ff */
[C---:B------:R-:W-:Y:S01]  /*5110*/  FMUL.FTZ R14, R12.reuse, R56 ;  /* 0x000000380c0e7220 */ /* 0x040fe20000410000 */
[----:B------:R-:W-:Y:S01]  /*5120*/  FMUL.FTZ R11, R12, R55 ;  /* 0x000000370c0b7220 */ /* 0x000fe20000410000 */
[----:B------:R-:W-:Y:S01]  /*5130*/  F2FP.BF16.F32.PACK_AB R60, R57, R60 ;  /* 0x0000003c393c723e */ /* 0x000fe200000010ff */
[----:B------:R-:W-:Y:S01]  /*5140*/  FFMA.FTZ R54, R15, R159, -R54 ;  /* 0x0000009f0f367223 */ /* 0x000fe20000010836 */
[C---:B------:R-:W-:Y:S01]  /*5150*/  FFMA.FTZ R14, R13.reuse, R55, -R14 ;  /* 0x000000370d0e7223 */ /* 0x040fe2000001080e */
[----:B------:R-:W-:Y:S01]  /*5160*/  FFMA.FTZ R11, R13, R56, R11 ;  /* 0x000000380d0b7223 */ /* 0x000fe2000001000b */
[----:B------:R-:W-:Y:S01]  /*5170*/  FFMA.FTZ R15, R15, R203, R64 ;  /* 0x000000cb0f0f7223 */ /* 0x000fe20000010040 */
[----:B------:R-:W-:-:S03]  /*5180*/  F2FP.BF16.F32.PACK_AB R13, R62, R63 ;  /* 0x0000003f3e0d723e */ /* 0x000fc600000010ff */
[----:B------:R-:W-:Y:S02]  /*5190*/  F2FP.BF16.F32.PACK_AB R12, R11, R14 ;  /* 0x0000000e0b0c723e */ /* 0x000fe400000010ff */
[----:B------:R-:W-:Y:S02]  /*51a0*/  F2FP.BF16.F32.PACK_AB R15, R15, R54 ;  /* 0x000000360f0f723e */ /* 0x000fe400000010ff */
[----:B------:R-:W-:-:S07]  /*51b0*/  MOV R14, R60 ;  /* 0x0000003c000e7202 */ /* 0x000fce0000000f00 */
.L_x_497:
[----:B------:R-:W-:Y:S05]  /*51c0*/  BSYNC B2 ;  /* 0x0000000000027941 */ /* 0x000fea0003800000 */
.L_x_496:
[----:B----4-:R0:W-:Y:S02]  /*51d0*/  ST.E.128 desc[UR60][R58.64], R12 ;  /* 0x0000000c3a007985 */ /* 0x0101e4000c101d3c */
.L_x_495:
[----:B------:R-:W-:Y:S05]  /*51e0*/  BSYNC B1 ;  /* 0x0000000000017941 */ /* 0x000fea0003800000 */
.L_x_494:
[----:B------:R-:W-:Y:S01]  /*51f0*/  ISETP.NE.AND P4, PT, R27, RZ, PT ;  /* 0x000000ff1b00720c */ /* 0x000fe20003f85270 */
[----:B------:R-:W-:-:S12]  /*5200*/  BSSY B1, `(.L_x_498) ;  /* 0x0000038000017945 */ /* 0x000fd80003800000 */
[----:B------:R-:W-:Y:S05]  /*5210*/  @!P4 BRA `(.L_x_499) ;  /* 0x0000000000d8c947 */ /* 0x000fea0003800000 */
[----:B0---4-:R0:W4:Y:S01]  /*5220*/  LDS.128 R12, [R32+0x2000] ;  /* 0x00200000200c7984 */ /* 0x0111220000000c00 */
[----:B------:R-:W-:Y:S01]  /*5230*/  ISETP.GE.AND P4, PT, R169, R128, PT ;  /* 0x00000080a900720c */ /* 0x000fe20003f86270 */
[----:B---3--:R-:W-:Y:S01]  /*5240*/  IMAD.SHL.U32 R11, R162, 0x8, RZ ;  /* 0x00000008a20b7824 */ /* 0x008fe200078e00ff */
[----:B------:R-:W-:Y:S01]  /*5250*/  BSSY B2, `(.L_x_500) ;  /* 0x0000031000027945 */ /* 0x000fe20003800000 */
[----:B------:R-:W-:Y:S02]  /*5260*/  IMAD.MOV.U32 R54, RZ, RZ, R119 ;  /* 0x000000ffff367224 */ /* 0x000fe400078e0077 */
[----:B-1----:R-:W-:Y:S02]  /*5270*/  IMAD.MOV.U32 R55, RZ, RZ, R118 ;  /* 0x000000ffff377224 */ /* 0x002fe400078e0076 */
[----:B------:R-:W-:-:S06]  /*5280*/  IMAD.WIDE R54, R11, 0x2, R54 ;  /* 0x000000020b367825 */ /* 0x000fcc00078e0236 */
[----:B0-----:R-:W-:Y:S05]  /*5290*/  @P4 BRA `(.L_x_501) ;  /* 0x0000000000b04947 */ /* 0x001fea0003800000 */
[--C-:B------:R-:W-:Y:S01]  /*52a0*/  SHF.R.U64 R58, R50, 0x10, R51.reuse ;  /* 0x00000010323a7819 */ /* 0x100fe20000001233 */
[----:B----4-:R-:W-:Y:S01]  /*52b0*/  IMAD.U32 R50, R14, 0x10000, RZ ;  /* 0x000100000e327824 */ /* 0x010fe200078e00ff */
[----:B------:R-:W-:Y:S02]  /*52c0*/  SHF.R.U32.HI R56, RZ, 0x10, R51 ;  /* 0x00000010ff387819 */ /* 0x000fe40000011633 */
[----:B------:R-:W-:Y:S02]  /*52d0*/  SHF.R.U64 R57, R52, 0x10, R53 ;  /* 0x0000001034397819 */ /* 0x000fe40000001235 */
[----:B------:R-:W-:Y:S01]  /*52e0*/  LOP3.LUT R51, R14, 0xffff0000, RZ, 0xc0, !PT ;  /* 0xffff00000e337812 */ /* 0x000fe200078ec0ff */
[C---:B------:R-:W-:Y:S01]  /*52f0*/  IMAD.U32 R14, R15.reuse, 0x10000, RZ ;  /* 0x000100000f0e7824 */ /* 0x040fe200078e00ff */
[----:B------:R-:W-:Y:S02]  /*5300*/  LOP3.LUT R11, R15, 0xffff0000, RZ, 0xc0, !PT ;  /* 0xffff00000f0b7812 */ /* 0x000fe400078ec0ff */
[----:B------:R-:W-:-:S02]  /*5310*/  PRMT R15, R157, 0x5410, R58 ;  /* 0x000054109d0f7816 */ /* 0x000fc4000000003a */
[----:B------:R-:W-:Y:S02]  /*5320*/  SHF.R.U32.HI R53, RZ, 0x10, R53 ;  /* 0x00000010ff357819 */ /* 0x000fe40000011635 */
[----:B------:R-:W-:Y:S02]  /*5330*/  PRMT R157, R157, 0x5432, R56 ;  /* 0x000054329d9d7816 */ /* 0x000fe40000000038 */
[C---:B------:R-:W-:Y:S01]  /*5340*/  PRMT R56, R158.reuse, 0x5410, R57 ;  /* 0x000054109e387816 */ /* 0x040fe20000000039 */
[C---:B------:R-:W-:Y:S01]  /*5350*/  IMAD.U32 R57, R13.reuse, 0x10000, RZ ;  /* 0x000100000d397824 */ /* 0x040fe200078e00ff */
[----:B------:R-:W-:Y:S02]  /*5360*/  PRMT R158, R158, 0x5432, R53 ;  /* 0x000054329e9e7816 */ /* 0x000fe40000000035 */
[----:B------:R-:W-:Y:S01]  /*5370*/  LOP3.LUT R53, R13, 0xffff0000, RZ, 0xc0, !PT ;  /* 0xffff00000d357812 */ /* 0x000fe200078ec0ff */
[----:B------:R-:W-:Y:S01]  /*5380*/  IMAD.U32 R13, R12, 0x10000, RZ ;  /* 0x000100000c0d7824 */ /* 0x000fe200078e00ff */
[----:B------:R-:W-:Y:S01]  /*5390*/  LOP3.LUT R60, R56, 0xffff0000, RZ, 0xc0, !PT ;  /* 0xffff0000383c7812 */ /* 0x000fe200078ec0ff */
[----:B------:R-:W-:Y:S01]  /*53a0*/  IMAD.U32 R52, R158, 0x10000, RZ ;  /* 0x000100009e347824 */ /* 0x000fe200078e00ff */
[----:B------:R-:W-:-:S02]  /*53b0*/  LOP3.LUT R58, R15, 0xffff0000, RZ, 0xc0, !PT ;  /* 0xffff00000f3a7812 */ /* 0x000fc400078ec0ff */
[----:B------:R-:W-:Y:S01]  /*53c0*/  SHF.L.U32 R59, R157, 0x10, RZ ;  /* 0x000000109d3b7819 */ /* 0x000fe200000006ff */
[C---:B------:R-:W-:Y:S01]  /*53d0*/  FMUL.FTZ R62, R53.reuse, R60 ;  /* 0x0000003c353e7220 */ /* 0x040fe20000410000 */
[----:B------:R-:W-:Y:S01]  /*53e0*/  LOP3.LUT R158, R158, 0xffff0000, RZ, 0xc0, !PT ;  /* 0xffff00009e9e7812 */ /* 0x000fe200078ec0ff */
[-C--:B------:R-:W-:Y:S01]  /*53f0*/  FMUL.FTZ R61, R53, R58.reuse ;  /* 0x0000003a353d7220 */ /* 0x080fe20000410000 */
[----:B------:R-:W-:Y:S01]  /*5400*/  LOP3.LUT R53, R12, 0xffff0000, RZ, 0xc0, !PT ;  /* 0xffff00000c357812 */ /* 0x000fe200078ec0ff */
[----:B------:R-:W-:Y:S01]  /*5410*/  FFMA.FTZ R12, R57, R58, -R62 ;  /* 0x0000003a390c7223 */ /* 0x000fe2000001083e */
[----:B------:R-:W-:Y:S01]  /*5420*/  FMUL.FTZ R63, R51, R52 ;  /* 0x00000034333f7220 */ /* 0x000fe20000410000 */
[----:B------:R-:W-:Y:S01]  /*5430*/  FFMA.FTZ R57, R57, R60, R61 ;  /* 0x0000003c39397223 */ /* 0x000fe2000001003d */
[----:B------:R-:W-:Y:S01]  /*5440*/  FMUL.FTZ R61, R51, R59 ;  /* 0x0000003b333d7220 */ /* 0x000fe20000410000 */
[----:B------:R-:W-:Y:S01]  /*5450*/  LOP3.LUT R157, R157, 0xffff0000, RZ, 0xc0, !PT ;  /* 0xffff00009d9d7812 */ /* 0x000fe200078ec0ff */
[----:B------:R-:W-:-:S02]  /*5460*/  IMAD.U32 R58, R56, 0x10000, RZ ;  /* 0x00010000383a7824 */ /* 0x000fc400078e00ff */
[C---:B------:R-:W-:Y:S01]  /*5470*/  FFMA.FTZ R51, R50.reuse, R59, -R63 ;  /* 0x0000003b32337223 */ /* 0x040fe2000001083f */
[----:B------:R-:W-:Y:S02]  /*5480*/  IMAD.U32 R56, R15, 0x10000, RZ ;  /* 0x000100000f387824 */ /* 0x000fe400078e00ff */
        /* <DEDUP_REMOVED lines=12> */
[----:B------:R-:W-:-:S07]  /*5550*/  F2FP.BF16.F32.PACK_AB R12, R53, R50 ;  /* 0x00000032350c723e */ /* 0x000fce00000010ff */
.L_x_501:
[----:B------:R-:W-:Y:S05]  /*5560*/  BSYNC B2 ;  /* 0x0000000000027941 */ /* 0x000fea0003800000 */
.L_x_500:
[----:B----4-:R0:W-:Y:S02]  /*5570*/  ST.E.128 desc[UR60][R54.64], R12 ;  /* 0x0000000c36007985 */ /* 0x0101e4000c101d3c */
.L_x_499:
[----:B------:R-:W-:Y:S05]  /*5580*/  BSYNC B1 ;  /* 0x0000000000017941 */ /* 0x000fea0003800000 */
.L_x_498:
        /* <DEDUP_REMOVED lines=11> */
[----:B------:R-:W-:Y:S02]  /*5640*/  SHF.R.U64 R53, R48, 0x10, R49 ;  /* 0x0000001030357819 */ /* 0x000fe40000001231 */
[--C-:B------:R-:W-:Y:S01]  /*5650*/  SHF.R.U64 R57, R46, 0x10, R47.reuse ;  /* 0x000000102e397819 */ /* 0x100fe2000000122f */
[----:B----4-:R-:W-:Y:S01]  /*5660*/  IMAD.U32 R46, R14, 0x10000, RZ ;  /* 0x000100000e2e7824 */ /* 0x010fe200078e00ff */
[----:B------:R-:W-:Y:S02]  /*5670*/  SHF.R.U32.HI R55, RZ, 0x10, R47 ;  /* 0x00000010ff377819 */ /* 0x000fe4000001162f */
[----:B------:R-:W-:Y:S02]  /*5680*/  SHF.R.U32.HI R47, RZ, 0x10, R49 ;  /* 0x00000010ff2f7819 */ /* 0x000fe40000011631 */
[----:B------:R-:W-:Y:S02]  /*5690*/  PRMT R54, R156, 0x5410, R53 ;  /* 0x000054109c367816 */ /* 0x000fe40000000035 */
[----:B------:R-:W-:-:S02]  /*56a0*/  PRMT R49, R150, 0x5410, R57 ;  /* 0x0000541096317816 */ /* 0x000fc40000000039 */
[----:B------:R-:W-:Y:S02]  /*56b0*/  PRMT R156, R156, 0x5432, R47 ;  /* 0x000054329c9c7816 */ /* 0x000fe4000000002f */
[----:B------:R-:W-:Y:S02]  /*56c0*/  LOP3.LUT R47, R13, 0xffff0000, RZ, 0xc0, !PT ;  /* 0xffff00000d2f7812 */ /* 0x000fe400078ec0ff */
[C---:B------:R-:W-:Y:S01]  /*56d0*/  LOP3.LUT R56, R54.reuse, 0xffff0000, RZ, 0xc0, !PT ;  /* 0xffff000036387812 */ /* 0x040fe200078ec0ff */
[----:B------:R-:W-:Y:S01]  /*56e0*/  IMAD.U32 R54, R54, 0x10000, RZ ;  /* 0x0001000036367824 */ /* 0x000fe200078e00ff */
[C---:B------:R-:W-:Y:S01]  /*56f0*/  LOP3.LUT R52, R49.reuse, 0xffff0000, RZ, 0xc0, !PT ;  /* 0xffff000031347812 */ /* 0x040fe200078ec0ff */
[----:B------:R-:W-:Y:S01]  /*5700*/  IMAD.U32 R49, R49, 0x10000, RZ ;  /* 0x0001000031317824 */ /* 0x000fe200078e00ff */
[----:B------:R-:W-:Y:S01]  /*5710*/  PRMT R150, R150, 0x5432, R55 ;  /* 0x0000543296967816 */ /* 0x000fe20000000037 */
[----:B------:R-:W-:Y:S01]  /*5720*/  FMUL.FTZ R58, R47, R56 ;  /* 0x000000382f3a7220 */ /* 0x000fe20000410000 */
[----:B------:R-:W-:Y:S01]  /*5730*/  LOP3.LUT R48, R14, 0xffff0000, RZ, 0xc0, !PT ;  /* 0xffff00000e307812 */ /* 0x000fe200078ec0ff */
[C---:B------:R-:W-:Y:S01]  /*5740*/  IMAD.U32 R14, R15.reuse, 0x10000, RZ ;  /* 0x000100000f0e7824 */ /* 0x040fe200078e00ff */
[----:B------:R-:W-:Y:S01]  /*5750*/  LOP3.LUT R11, R15, 0xffff0000, RZ, 0xc0, !PT ;  /* 0xffff00000f0b7812 */ /* 0x000fe200078ec0ff */
[----:B------:R-:W-:-:S02]  /*5760*/  IMAD.U32 R15, R13, 0x10000, RZ ;  /* 0x000100000d0f7824 */ /* 0x000fc400078e00ff */
[-C--:B------:R-:W-:Y:S01]  /*5770*/  FMUL.FTZ R47, R47, R52.reuse ;  /* 0x000000342f2f7220 */ /* 0x080fe20000410000 */
[----:B------:R-:W-:Y:S01]  /*5780*/  IMAD.U32 R53, R150, 0x10000, RZ ;  /* 0x0001000096357824 */ /* 0x000fe200078e00ff */
[----:B------:R-:W-:Y:S01]  /*5790*/  SHF.L.U32 R13, R12, 0x10, RZ ;  /* 0x000000100c0d7819 */ /* 0x000fe200000006ff */
[----:B------:R-:W-:Y:S02]  /*57a0*/  IMAD.U32 R55, R156, 0x10000, RZ ;  /* 0x000100009c377824 */ /* 0x000fe400078e00ff */
[C---:B------:R-:W-:Y:S01]  /*57b0*/  FFMA.FTZ R58, R15.reuse, R52, -R58 ;  /* 0x000000340f3a7223 */ /* 0x040fe2000001083a */
[----:B------:R-:W-:Y:S01]  /*57c0*/  FFMA.FTZ R47, R15, R56, R47 ;  /* 0x000000380f2f7223 */ /* 0x000fe2000001002f */
[----:B------:R-:W-:Y:S01]  /*57d0*/  FMUL.FTZ R15, R48, R53 ;  /* 0x00000035300f7220 */ /* 0x000fe20000410000 */
[----:B------:R-:W-:Y:S01]  /*57e0*/  LOP3.LUT R156, R156, 0xffff0000, RZ, 0xc0, !PT ;  /* 0xffff00009c9c7812 */ /* 0x000fe200078ec0ff */
[-C--:B------:R-:W-:Y:S01]  /*57f0*/  FMUL.FTZ R57, R48, R55.reuse ;  /* 0x0000003730397220 */ /* 0x080fe20000410000 */
[----:B------:R-:W-:Y:S01]  /*5800*/  LOP3.LUT R150, R150, 0xffff0000, RZ, 0xc0, !PT ;  /* 0xffff000096967812 */ /* 0x000fe200078ec0ff */
[----:B------:R-:W-:Y:S01]  /*5810*/  FFMA.FTZ R48, R46, R55, R15 ;  /* 0x000000372e307223 */ /* 0x000fe2000001000f */
[----:B------:R-:W-:Y:S01]  /*5820*/  LOP3.LUT R12, R12, 0xffff0000, RZ, 0xc0, !PT ;  /* 0xffff00000c0c7812 */ /* 0x000fe200078ec0ff */
[----:B------:R-:W-:Y:S01]  /*5830*/  FFMA.FTZ R57, R46, R53, -R57 ;  /* 0x000000352e397223 */ /* 0x000fe20000010839 */
[C---:B------:R-:W-:Y:S01]  /*5840*/  FMUL.FTZ R15, R11.reuse, R156 ;  /* 0x0000009c0b0f7220 */ /* 0x040fe20000410000 */
[----:B------:R-:W-:-:S02]  /*5850*/  FMUL.FTZ R53, R11, R150 ;  /* 0x000000960b357220 */ /* 0x000fc40000410000 */
[C---:B------:R-:W-:Y:S01]  /*5860*/  FMUL.FTZ R46, R12.reuse, R54 ;  /* 0x000000360c2e7220 */ /* 0x040fe20000410000 */
[-C--:B------:R-:W-:Y:S01]  /*5870*/  FMUL.FTZ R11, R12, R49.reuse ;  /* 0x000000310c0b7220 */ /* 0x080fe20000410000 */
[C---:B------:R-:W-:Y:S01]  /*5880*/  FFMA.FTZ R15, R14.reuse, R150, -R15 ;  /* 0x000000960e0f7223 */ /* 0x040fe2000001080f */
[----:B------:R-:W-:Y:S01]  /*5890*/  FFMA.FTZ R14, R14, R156, R53 ;  /* 0x0000009c0e0e7223 */ /* 0x000fe20000010035 */
[C---:B------:R-:W-:Y:S01]  /*58a0*/  FFMA.FTZ R46, R13.reuse, R49, -R46 ;  /* 0x000000310d2e7223 */ /* 0x040fe2000001082e */
[----:B------:R-:W-:Y:S01]  /*58b0*/  FFMA.FTZ R11, R13, R54, R11 ;  /* 0x000000360d0b7223 */ /* 0x000fe2000001000b */
[----:B------:R-:W-:Y:S02]  /*58c0*/  F2FP.BF16.F32.PACK_AB R13, R47, R58 ;  /* 0x0000003a2f0d723e */ /* 0x000fe400000010ff */
[----:B------:R-:W-:Y:S02]  /*58d0*/  F2FP.BF16.F32.PACK_AB R15, R14, R15 ;  /* 0x0000000f0e0f723e */ /* 0x000fe400000010ff */
[----:B------:R-:W-:-:S02]  /*58e0*/  F2FP.BF16.F32.PACK_AB R14, R48, R57 ;  /* 0x00000039300e723e */ /* 0x000fc400000010ff */
[----:B------:R-:W-:-:S07]  /*58f0*/  F2FP.BF16.F32.PACK_AB R12, R11, R46 ;  /* 0x0000002e0b0c723e */ /* 0x000fce00000010ff */
.L_x_505:
[----:B------:R-:W-:Y:S05]  /*5900*/  BSYNC B2 ;  /* 0x0000000000027941 */ /* 0x000fea0003800000 */
.L_x_504:
[----:B----4-:R0:W-:Y:S02]  /*5910*/  ST.E.128 desc[UR60][R50.64], R12 ;  /* 0x0000000c32007985 */ /* 0x0101e4000c101d3c */
.L_x_503:
[----:B------:R-:W-:Y:S05]  /*5920*/  BSYNC B1 ;  /* 0x0000000000017941 */ /* 0x000fea0003800000 */
.L_x_502:
        /* <DEDUP_REMOVED lines=9> */
[----:B------:R-:W-:Y:S01]  /*59c0*/  SHF.R.U64 R54, R42, 0x10, R43 ;  /* 0x000000102a367819 */ /* 0x000fe2000000122b */
[----:B----4-:R-:W-:Y:S01]  /*59d0*/  IMAD.U32 R42, R14, 0x10000, RZ ;  /* 0x000100000e2a7824 */ /* 0x010fe200078e00ff */
[--C-:B------:R-:W-:Y:S01]  /*59e0*/  SHF.R.U64 R50, R44, 0x10, R45.reuse ;  /* 0x000000102c327819 */ /* 0x100fe2000000122d */
[----:B---3--:R-:W-:Y:S01]  /*59f0*/  IMAD.U32 R11, R12, 0x10000, RZ ;  /* 0x000100000c0b7824 */ /* 0x008fe200078e00ff */
[----:B------:R-:W-:Y:S02]  /*5a00*/  SHF.R.U32.HI R48, RZ, 0x10, R45 ;  /* 0x00000010ff307819 */ /* 0x000fe4000001162d */
[----:B------:R-:W-:Y:S02]  /*5a10*/  SHF.R.U32.HI R52, RZ, 0x10, R43 ;  /* 0x00000010ff347819 */ /* 0x000fe4000001162b */
[----:B------:R-:W-:Y:S02]  /*5a20*/  PRMT R45, R139, 0x5410, R54 ;  /* 0x000054108b2d7816 */ /* 0x000fe40000000036 */
[----:B------:R-:W-:-:S02]  /*5a30*/  PRMT R50, R149, 0x5410, R50 ;  /* 0x0000541095327816 */ /* 0x000fc40000000032 */
[----:B------:R-:W-:Y:S02]  /*5a40*/  PRMT R149, R149, 0x5432, R48 ;  /* 0x0000543295957816 */ /* 0x000fe40000000030 */
[----:B------:R-:W-:Y:S01]  /*5a50*/  LOP3.LUT R43, R14, 0xffff0000, RZ, 0xc0, !PT ;  /* 0xffff00000e2b7812 */ /* 0x000fe200078ec0ff */
[----:B------:R-:W-:Y:S01]  /*5a60*/  IMAD.U32 R14, R13, 0x10000, RZ ;  /* 0x000100000d0e7824 */ /* 0x000fe200078e00ff */
[----:B------:R-:W-:Y:S02]  /*5a70*/  PRMT R139, R139, 0x5432, R52 ;  /* 0x000054328b8b7816 */ /* 0x000fe40000000034 */
[----:B------:R-:W-:Y:S02]  /*5a80*/  LOP3.LUT R13, R13, 0xffff0000, RZ, 0xc0, !PT ;  /* 0xffff00000d0d7812 */ /* 0x000fe400078ec0ff */
[C---:B------:R-:W-:Y:S01]  /*5a90*/  LOP3.LUT R51, R50.reuse, 0xffff0000, RZ, 0xc0, !PT ;  /* 0xffff000032337812 */ /* 0x040fe200078ec0ff */
[----:B------:R-:W-:Y:S01]  /*5aa0*/  IMAD.U32 R49, R139, 0x10000, RZ ;  /* 0x000100008b317824 */ /* 0x000fe200078e00ff */
[----:B------:R-:W-:Y:S01]  /*5ab0*/  LOP3.LUT R48, R45, 0xffff0000, RZ, 0xc0, !PT ;  /* 0xffff00002d307812 */ /* 0x000fe200078ec0ff */
[----:B------:R-:W-:Y:S01]  /*5ac0*/  IMAD.U32 R50, R50, 0x10000, RZ ;  /* 0x0001000032327824 */ /* 0x000fe200078e00ff */
[----:B------:R-:W-:Y:S01]  /*5ad0*/  SHF.L.U32 R52, R149, 0x10, RZ ;  /* 0x0000001095347819 */ /* 0x000fe200000006ff */
[----:B------:R-:W-:Y:S01]  /*5ae0*/  FMUL.FTZ R53, R13, R51 ;  /* 0x000000330d357220 */ /* 0x000fe20000410000 */
[----:B------:R-:W-:Y:S01]  /*5af0*/  LOP3.LUT R44, R15, 0xffff0000, RZ, 0xc0, !PT ;  /* 0xffff00000f2c7812 */ /* 0x000fe200078ec0ff */
[----:B------:R-:W-:Y:S01]  /*5b00*/  FMUL.FTZ R54, R13, R48 ;  /* 0x000000300d367220 */ /* 0x000fe20000410000 */
[----:B------:R-:W-:Y:S01]  /*5b10*/  LOP3.LUT R12, R12, 0xffff0000, RZ, 0xc0, !PT ;  /* 0xffff00000c0c7812 */ /* 0x000fe200078ec0ff */
[----:B------:R-:W-:Y:S01]  /*5b20*/  FMUL.FTZ R13, R43, R52 ;  /* 0x000000342b0d7220 */ /* 0x000fe20000410000 */
[----:B------:R-:W-:Y:S01]  /*5b30*/  LOP3.LUT R149, R149, 0xffff0000, RZ, 0xc0, !PT ;  /* 0xffff000095957812 */ /* 0x000fe200078ec0ff */
[----:B------:R-:W-:Y:S01]  /*5b40*/  FMUL.FTZ R43, R43, R49 ;  /* 0x000000312b2b7220 */ /* 0x000fe20000410000 */
[----:B------:R-:W-:Y:S01]  /*5b50*/  LOP3.LUT R139, R139, 0xffff0000, RZ, 0xc0, !PT ;  /* 0xffff00008b8b7812 */ /* 0x000fe200078ec0ff */
[----:B------:R-:W-:-:S02]  /*5b60*/  IMAD.U32 R45, R45, 0x10000, RZ ;  /* 0x000100002d2d7824 */ /* 0x000fc400078e00ff */
[C---:B------:R-:W-:Y:S01]  /*5b70*/  FFMA.FTZ R53, R14.reuse, R48, -R53 ;  /* 0x000000300e357223 */ /* 0x040fe20000010835 */
[----:B------:R-:W-:Y:S01]  /*5b80*/  FFMA.FTZ R54, R14, R51, R54 ;  /* 0x000000330e367223 */ /* 0x000fe20000010036 */
[C---:B------:R-:W-:Y:S01]  /*5b90*/  FFMA.FTZ R49, R42.reuse, R49, -R13 ;  /* 0x000000312a317223 */ /* 0x040fe2000001080d */
[----:B------:R-:W-:Y:S02]  /*5ba0*/  IMAD.U32 R15, R15, 0x10000, RZ ;  /* 0x000100000f0f7824 */ /* 0x000fe400078e00ff */
[----:B------:R-:W-:Y:S01]  /*5bb0*/  FFMA.FTZ R42, R42, R52, R43 ;  /* 0x000000342a2a7223 */ /* 0x000fe2000001002b */
[----:B------:R-:W-:Y:S01]  /*5bc0*/  FMUL.FTZ R48, R44, R149 ;  /* 0x000000952c307220 */ /* 0x000fe20000410000 */
[CC--:B------:R-:W-:Y:S01]  /*5bd0*/  FMUL.FTZ R14, R12.reuse, R50.reuse ;  /* 0x000000320c0e7220 */ /* 0x0c0fe20000410000 */
[----:B------:R-:W-:Y:S01]  /*5be0*/  FMUL.FTZ R13, R12, R45 ;  /* 0x0000002d0c0d7220 */ /* 0x000fe20000410000 */
[-C--:B------:R-:W-:Y:S01]  /*5bf0*/  FMUL.FTZ R44, R44, R139.reuse ;  /* 0x0000008b2c2c7220 */ /* 0x080fe20000410000 */
[----:B------:R-:W-:Y:S01]  /*5c00*/  FFMA.FTZ R48, R15, R139, -R48 ;  /* 0x0000008b0f307223 */ /* 0x000fe20000010830 */
[C---:B------:R-:W-:Y:S01]  /*5c10*/  FFMA.FTZ R14, R11.reuse, R45, -R14 ;  /* 0x0000002d0b0e7223 */ /* 0x040fe2000001080e */
[----:B------:R-:W-:Y:S01]  /*5c20*/  FFMA.FTZ R13, R11, R50, R13 ;  /* 0x000000320b0d7223 */ /* 0x000fe2000001000d */
[----:B------:R-:W-:Y:S01]  /*5c30*/  FFMA.FTZ R15, R15, R149, R44 ;  /* 0x000000950f0f7223 */ /* 0x000fe2000001002c */
[----:B------:R-:W-:-:S02]  /*5c40*/  F2FP.BF16.F32.PACK_AB R53, R54, R53 ;  /* 0x000000353635723e */ /* 0x000fc400000010ff */
[----:B------:R-:W-:Y:S02]  /*5c50*/  F2FP.BF16.F32.PACK_AB R42, R42, R49 ;  /* 0x000000312a2a723e */ /* 0x000fe400000010ff */
[----:B------:R-:W-:Y:S01]  /*5c60*/  F2FP.BF16.F32.PACK_AB R12, R13, R14 ;  /* 0x0000000e0d0c723e */ /* 0x000fe200000010ff */
[----:B------:R-:W-:Y:S01]  /*5c70*/  IMAD.MOV.U32 R13, RZ, RZ, R53 ;  /* 0x000000ffff0d7224 */ /* 0x000fe200078e0035 */
[----:B------:R-:W-:Y:S01]  /*5c80*/  F2FP.BF16.F32.PACK_AB R15, R15, R48 ;  /* 0x000000300f0f723e */ /* 0x000fe200000010ff */
[----:B------:R-:W-:-:S07]  /*5c90*/  IMAD.MOV.U32 R14, RZ, RZ, R42 ;  /* 0x000000ffff0e7224 */ /* 0x000fce00078e002a */
.L_x_509:
[----:B------:R-:W-:Y:S05]  /*5ca0*/  BSYNC B2 ;  /* 0x0000000000027941 */ /* 0x000fea0003800000 */
.L_x_508:
[----:B----4-:R0:W-:Y:S02]  /*5cb0*/  ST.E.128 desc[UR60][R46.64], R12 ;  /* 0x0000000c2e007985 */ /* 0x0101e4000c101d3c */
.L_x_507:
[----:B------:R-:W-:Y:S05]  /*5cc0*/  BSYNC B1 ;  /* 0x0000000000017941 */ /* 0x000fea0003800000 */
.L_x_506:
        /* <DEDUP_REMOVED lines=17> */
[----:B------:R-:W-:Y:S02]  /*5de0*/  LOP3.LUT R38, R14, 0xffff0000, RZ, 0xc0, !PT ;  /* 0xffff00000e267812 */ /* 0x000fe400078ec0ff */
[----:B------:R-:W-:Y:S02]  /*5df0*/  SHF.L.U32 R14, R13, 0x10, RZ ;  /* 0x000000100d0e7819 */ /* 0x000fe400000006ff */
[----:B------:R-:W-:Y:S02]  /*5e00*/  PRMT R123, R123, 0x5432, R48 ;  /* 0x000054327b7b7816 */ /* 0x000fe40000000030 */
[----:B------:R-:W-:Y:S02]  /*5e10*/  PRMT R135, R135, 0x5432, R44 ;  /* 0x0000543287877816 */ /* 0x000fe4000000002c */
[----:B------:R-:W-:Y:S01]  /*5e20*/  LOP3.LUT R13, R13, 0xffff0000, RZ, 0xc0, !PT ;  /* 0xffff00000d0d7812 */ /* 0x000fe200078ec0ff */
[----:B------:R-:W-:Y:S01]  /*5e30*/  IMAD.U32 R44, R123, 0x10000, RZ ;  /* 0x000100007b2c7824 */ /* 0x000fe200078e00ff */
[----:B------:R-:W-:Y:S01]  /*5e40*/  LOP3.LUT R46, R45, 0xffff0000, RZ, 0xc0, !PT ;  /* 0xffff00002d2e7812 */ /* 0x000fe200078ec0ff */
[----:B------:R-:W-:Y:S01]  /*5e50*/  IMAD.U32 R47, R135, 0x10000, RZ ;  /* 0x00010000872f7824 */ /* 0x000fe200078e00ff */
[----:B------:R-:W-:Y:S01]  /*5e60*/  LOP3.LUT R41, R40, 0xffff0000, RZ, 0xc0, !PT ;  /* 0xffff000028297812 */ /* 0x000fe200078ec0ff */
[C---:B------:R-:W-:Y:S01]  /*5e70*/  FMUL.FTZ R50, R38.reuse, R44 ;  /* 0x0000002c26327220 */ /* 0x040fe20000410000 */
[----:B------:R-:W-:Y:S01]  /*5e80*/  LOP3.LUT R39, R15, 0xffff0000, RZ, 0xc0, !PT ;  /* 0xffff00000f277812 */ /* 0x000fe200078ec0ff */
[CC--:B------:R-:W-:Y:S01]  /*5e90*/  FMUL.FTZ R49, R13.reuse, R46.reuse ;  /* 0x0000002e0d317220 */ /* 0x0c0fe20000410000 */
[----:B------:R-:W-:Y:S01]  /*5ea0*/  FMUL.FTZ R48, R38, R47 ;  /* 0x0000002f26307220 */ /* 0x000fe20000410000 */
[-C--:B------:R-:W-:Y:S01]  /*5eb0*/  FMUL.FTZ R13, R13, R41.reuse ;  /* 0x000000290d0d7220 */ /* 0x080fe20000410000 */
[----:B------:R-:W-:Y:S01]  /*5ec0*/  LOP3.LUT R12, R12, 0xffff0000, RZ, 0xc0, !PT ;  /* 0xffff00000c0c7812 */ /* 0x000fe200078ec0ff */
[C---:B------:R-:W-:Y:S01]  /*5ed0*/  FFMA.FTZ R49, R14.reuse, R41, -R49 ;  /* 0x000000290e317223 */ /* 0x040fe20000010831 */
[----:B------:R-:W-:Y:S01]  /*5ee0*/  LOP3.LUT R38, R135, 0xffff0000, RZ, 0xc0, !PT ;  /* 0xffff000087267812 */ /* 0x000fe200078ec0ff */
[----:B------:R-:W-:Y:S01]  /*5ef0*/  FFMA.FTZ R46, R14, R46, R13 ;  /* 0x0000002e0e2e7223 */ /* 0x000fe2000001000d */
[----:B------:R-:W-:Y:S01]  /*5f00*/  LOP3.LUT R14, R123, 0xffff0000, RZ, 0xc0, !PT ;  /* 0xffff00007b0e7812 */ /* 0x000fe200078ec0ff */
[----:B------:R-:W-:-:S02]  /*5f10*/  IMAD.U32 R45, R45, 0x10000, RZ ;  /* 0x000100002d2d7824 */ /* 0x000fc400078e00ff */
[C---:B------:R-:W-:Y:S01]  /*5f20*/  FFMA.FTZ R48, R33.reuse, R44, -R48 ;  /* 0x0000002c21307223 */ /* 0x040fe20000010830 */
[----:B------:R-:W-:Y:S02]  /*5f30*/  IMAD.U32 R40, R40, 0x10000, RZ ;  /* 0x0001000028287824 */ /* 0x000fe400078e00ff */
[----:B------:R-:W-:Y:S01]  /*5f40*/  FFMA.FTZ R33, R33, R47, R50 ;  /* 0x0000002f21217223 */ /* 0x000fe20000010032 */
[----:B------:R-:W-:Y:S01]  /*5f50*/  FMUL.FTZ R50, R39, R38 ;  /* 0x0000002627327220 */ /* 0x000fe20000410000 */
[CC--:B------:R-:W-:Y:S01]  /*5f60*/  FMUL.FTZ R44, R12.reuse, R45.reuse ;  /* 0x0000002d0c2c7220 */ /* 0x0c0fe20000410000 */
[----:B------:R-:W-:Y:S02]  /*5f70*/  IMAD.U32 R15, R15, 0x10000, RZ ;  /* 0x000100000f0f7824 */ /* 0x000fe400078e00ff */
        /* <DEDUP_REMOVED lines=8> */
[----:B------:R-:W-:Y:S02]  /*6000*/  F2FP.BF16.F32.PACK_AB R15, R39, R50 ;  /* 0x00000032270f723e */ /* 0x000fe400000010ff */
[----:B------:R-:W-:-:S07]  /*6010*/  F2FP.BF16.F32.PACK_AB R12, R11, R44 ;  /* 0x0000002c0b0c723e */ /* 0x000fce00000010ff */
.L_x_513:
[----:B------:R-:W-:Y:S05]  /*6020*/  BSYNC B2 ;  /* 0x0000000000027941 */ /* 0x000fea0003800000 */
.L_x_512:
[----:B----4-:R0:W-:Y:S02]  /*6030*/  ST.E.128 desc[UR60][R42.64], R12 ;  /* 0x0000000c2a007985 */ /* 0x0101e4000c101d3c */
.L_x_511:
[----:B------:R-:W-:Y:S05]  /*6040*/  BSYNC B1 ;  /* 0x0000000000017941 */ /* 0x000fea0003800000 */
.L_x_510:
[----:B------:R-:W-:-:S13]  /*6050*/  ISETP.NE.AND P4, PT, R103, RZ, PT ;  /* 0x000000ff6700720c */ /* 0x000fda0003f85270 */
[----:B------:R-:W-:Y:S05]  /*6060*/  @!P4 BRA `(.L_x_493) ;  /* 0x0000004400a4c947 */ /* 0x000fea0003800000 */
[----:B0---4-:R0:W4:Y:S01]  /*6070*/  LDS.128 R12, [R32+0x8000] ;  /* 0x00800000200c7984 */ /* 0x0111220000000c00 */
[----:B------:R-:W-:Y:S01]  /*6080*/  ISETP.GE.AND P5, PT, R172, R128, PT ;  /* 0x00000080ac00720c */ /* 0x000fe20003fa6270 */
[----:B------:R-:W-:Y:S01]  /*6090*/  BSSY B1, `(.L_x_514) ;  /* 0x0000032000017945 */ /* 0x000fe20003800000 */
[----:B------:R-:W-:-:S04]  /*60a0*/  LEA R38, P4, R23, R119, 0x1 ;  /* 0x0000007717267211 */ /* 0x000fc800078808ff */
[----:B-1----:R-:W-:-:S07]  /*60b0*/  LEA.HI.X R39, R23, R118, R174, 0x1, P4 ;  /* 0x0000007617277211 */ /* 0x002fce00020f0cae */
[----:B0-----:R-:W-:Y:S05]  /*60c0*/  @P5 BRA `(.L_x_515) ;  /* 0x0000000000b85947 */ /* 0x001fea0003800000 */
[--C-:B------:R-:W-:Y:S01]  /*60d0*/  SHF.R.U64 R42, R34, 0x10, R35.reuse ;  /* 0x00000010222a7819 */ /* 0x100fe20000001223 */
[----:B----4-:R-:W-:Y:S01]  /*60e0*/  IMAD.U32 R32, R14, 0x10000, RZ ;  /* 0x000100000e207824 */ /* 0x010fe200078e00ff */
[----:B------:R-:W-:Y:S02]  /*60f0*/  SHF.R.U32.HI R40, RZ, 0x10, R35 ;  /* 0x00000010ff287819 */ /* 0x000fe40000011623 */
[--C-:B---3--:R-:W-:Y:S02]  /*6100*/  SHF.R.U64 R11, R36, 0x10, R37.reuse ;  /* 0x00000010240b7819 */ /* 0x108fe40000001225 */
[----:B------:R-:W-:Y:S02]  /*6110*/  SHF.R.U32.HI R37, RZ, 0x10, R37 ;  /* 0x00000010ff257819 */ /* 0x000fe40000011625 */
[C---:B------:R-:W-:Y:S02]  /*6120*/  PRMT R35, R83.reuse, 0x5410, R42 ;  /* 0x0000541053237816 */ /* 0x040fe4000000002a */
[----:B------:R-:W-:-:S02]  /*6130*/  PRMT R83, R83, 0x5432, R40 ;  /* 0x0000543253537816 */ /* 0x000fc40000000028 */
[----:B------:R-:W-:Y:S01]  /*6140*/  PRMT R40, R122, 0x5410, R11 ;  /* 0x000054107a287816 */ /* 0x000fe2000000000b */
[----:B------:R-:W-:Y:S01]  /*6150*/  IMAD.U32 R11, R12, 0x10000, RZ ;  /* 0x000100000c0b7824 */ /* 0x000fe200078e00ff */
[----:B------:R-:W-:Y:S01]  /*6160*/  PRMT R122, R122, 0x5432, R37 ;  /* 0x000054327a7a7816 */ /* 0x000fe20000000025 */
[----:B------:R-:W-:Y:S01]  /*6170*/  IMAD.U32 R37, R83, 0x10000, RZ ;  /* 0x0001000053257824 */ /* 0x000fe200078e00ff */
[----:B------:R-:W-:Y:S02]  /*6180*/  LOP3.LUT R33, R14, 0xffff0000, RZ, 0xc0, !PT ;  /* 0xffff00000e217812 */ /* 0x000fe400078ec0ff */
[C---:B------:R-:W-:Y:S01]  /*6190*/  SHF.L.U32 R14, R13.reuse, 0x10, RZ ;  /* 0x000000100d0e7819 */ /* 0x040fe200000006ff */
[----:B------:R-:W-:Y:S01]  /*61a0*/  IMAD.U32 R42, R122, 0x10000, RZ ;  /* 0x000100007a2a7824 */ /* 0x000fe200078e00ff */
[----:B------:R-:W-:Y:S02]  /*61b0*/  LOP3.LUT R13, R13, 0xffff0000, RZ, 0xc0, !PT ;  /* 0xffff00000d0d7812 */ /* 0x000fe400078ec0ff */
[C---:B------:R-:W-:Y:S01]  /*61c0*/  LOP3.LUT R41, R40.reuse, 0xffff0000, RZ, 0xc0, !PT ;  /* 0xffff000028297812 */ /* 0x040fe200078ec0ff */
[----:B------:R-:W-:Y:S01]  /*61d0*/  IMAD.U32 R40, R40, 0x10000, RZ ;  /* 0x0001000028287824 */ /* 0x000fe200078e00ff */
[C---:B------:R-:W-:Y:S01]  /*61e0*/  LOP3.LUT R36, R35.reuse, 0xffff0000, RZ, 0xc0, !PT ;  /* 0xffff000023247812 */ /* 0x040fe200078ec0ff */
[----:B------:R-:W-:Y:S01]  /*61f0*/  IMAD.U32 R35, R35, 0x10000, RZ ;  /* 0x0001000023237824 */ /* 0x000fe200078e00ff */
[----:B------:R-:W-:Y:S01]  /*6200*/  LOP3.LUT R12, R12, 0xffff0000, RZ, 0xc0, !PT ;  /* 0xffff00000c0c7812 */ /* 0x000fe200078ec0ff */
[----:B------:R-:W-:Y:S01]  /*6210*/  FMUL.FTZ R43, R13, R41 ;  /* 0x000000290d2b7220 */ /* 0x000fe20000410000 */
[----:B------:R-:W-:Y:S01]  /*6220*/  LOP3.LUT R34, R15, 0xffff0000, RZ, 0xc0, !PT ;  /* 0xffff00000f227812 */ /* 0x000fe200078ec0ff */
[----:B------:R-:W-:Y:S01]  /*6230*/  FMUL.FTZ R44, R13, R36 ;  /* 0x000000240d2c7220 */ /* 0x000fe20000410000 */
[C---:B------:R-:W-:Y:S01]  /*6240*/  FMUL.FTZ R13, R33.reuse, R42 ;  /* 0x0000002a210d7220 */ /* 0x040fe20000410000 */
[----:B------:R-:W-:Y:S01]  /*6250*/  FMUL.FTZ R33, R33, R37 ;  /* 0x0000002521217220 */ /* 0x000fe20000410000 */
[----:B------:R-:W-:Y:S01]  /*6260*/  LOP3.LUT R122, R122, 0xffff0000, RZ, 0xc0, !PT ;  /* 0xffff00007a7a7812 */ /* 0x000fe200078ec0ff */
[C---:B------:R-:W-:Y:S01]  /*6270*/  FFMA.FTZ R43, R14.reuse, R36, -R43 ;  /* 0x000000240e2b7223 */ /* 0x040fe2000001082b */
[----:B------:R-:W-:Y:S01]  /*6280*/  LOP3.LUT R83, R83, 0xffff0000, RZ, 0xc0, !PT ;  /* 0xffff000053537812 */ /* 0x000fe200078ec0ff */
        /* <DEDUP_REMOVED lines=8> */
[C---:B------:R-:W-:Y:S01]  /*6310*/  FFMA.FTZ R14, R11.reuse, R35, -R14 ;  /* 0x000000230b0e7223 */ /* 0x040fe2000001080e */
[----:B------:R-:W-:Y:S01]  /*6320*/  FFMA.FTZ R13, R11, R40, R13 ;  /* 0x000000280b0d7223 */ /* 0x000fe2000001000d */
[C---:B------:R-:W-:Y:S01]  /*6330*/  FFMA.FTZ R36, R15.reuse, R83, -R36 ;  /* 0x000000530f247223 */ /* 0x040fe20000010824 */
[----:B------:R-:W-:Y:S01]  /*6340*/  FFMA.FTZ R33, R15, R122, R33 ;  /* 0x0000007a0f217223 */ /* 0x000fe20000010021 */
[----:B------:R-:W-:Y:S02]  /*6350*/  F2FP.BF16.F32.PACK_AB R43, R44, R43 ;  /* 0x0000002b2c2b723e */ /* 0x000fe400000010ff */
[----:B------:R-:W-:Y:S02]  /*6360*/  F2FP.BF16.F32.PACK_AB R32, R32, R37 ;  /* 0x000000252020723e */ /* 0x000fe400000010ff */
[----:B------:R-:W-:Y:S01]  /*6370*/  F2FP.BF16.F32.PACK_AB R12, R13, R14 ;  /* 0x0000000e0d0c723e */ /* 0x000fe200000010ff */
[----:B------:R-:W-:Y:S01]  /*6380*/  IMAD.MOV.U32 R13, RZ, RZ, R43 ;  /* 0x000000ffff0d7224 */ /* 0x000fe200078e002b */
[----:B------:R-:W-:Y:S01]  /*6390*/  F2FP.BF16.F32.PACK_AB R15, R33, R36 ;  /* 0x00000024210f723e */ /* 0x000fe200000010ff */
[----:B------:R-:W-:-:S07]  /*63a0*/  IMAD.MOV.U32 R14, RZ, RZ, R32 ;  /* 0x000000ffff0e7224 */ /* 0x000fce00078e0020 */
.L_x_515:
[----:B------:R-:W-:Y:S05]  /*63b0*/  BSYNC B1 ;  /* 0x0000000000017941 */ /* 0x000fea0003800000 */
.L_x_514:
[----:B----4-:R0:W-:Y:S01]  /*63c0*/  ST.E.128 desc[UR60][R38.64], R12 ;  /* 0x0000000c26007985 */ /* 0x0101e2000c101d3c */
[----:B------:R-:W-:Y:S05]  /*63d0*/  BRA `(.L_x_493) ;  /* 0x0000004000c87947 */ /* 0x000fea0003800000 */
.L_x_459:
        /* <DEDUP_REMOVED lines=18> */
[----:B------:R-:W-:Y:S02]  /*6500*/  IADD3 R32, P5, R92, R12, RZ ;  /* 0x0000000c5c207210 */ /* 0x000fe40007fbe0ff */
[----:B------:R-:W-:Y:S02]  /*6510*/  CS2R R42, SRZ ;  /* 0x00000000002a7805 */ /* 0x000fe4000001ff00 */
[----:B------:R-:W-:Y:S02]  /*6520*/  IADD3.X R34, R11, R107, RZ, P0, !PT ;  /* 0x0000006b0b227210 */ /* 0x000fe400007fe4ff */
[----:B------:R-:W-:Y:S02]  /*6530*/  CS2R R40, SRZ ;  /* 0x0000000000287805 */ /* 0x000fe4000001ff00 */
[----:B------:R-:W-:-:S02]  /*6540*/  LEA R56, P0, R33, UR4, 0x1 ;  /* 0x0000000421387c11 */ /* 0x000fc4000f8008ff */
[----:B------:R-:W-:Y:S02]  /*6550*/  CS2R R54, SRZ ;  /* 0x0000000000367805 */ /* 0x000fe4000001ff00 */
[----:B------:R-:W-:Y:S02]  /*6560*/  CS2R R52, SRZ ;  /* 0x0000000000347805 */ /* 0x000fe4000001ff00 */
[----:B------:R-:W-:Y:S01]  /*6570*/  LEA.HI.X R57, R33, UR5, R34, 0x1, P0 ;  /* 0x0000000521397c11 */ /* 0x000fe200080f0c22 */
[----:B------:R-:W-:Y:S01]  /*6580*/  ULDC.64 UR4, c[0x0][0x400] ;  /* 0x0001000000047ab9 */ /* 0x000fe20000000a00 */
[----:B------:R-:W-:Y:S01]  /*6590*/  ISETP.GE.AND P0, PT, R16, R128, PT ;  /* 0x000000801000720c */ /* 0x000fe20003f06270 */
[----:B------:R-:W-:Y:S01]  /*65a0*/  IMAD.X R33, R82, 0x1, R106, P5 ;  /* 0x0000000152217824 */ /* 0x000fe200028e066a */
[----:B------:R-:W-:-:S04]  /*65b0*/  LEA R60, P5, R32, UR4, 0x1 ;  /* 0x00000004203c7c11 */ /* 0x000fc8000f8a08ff */
[----:B------:R-:W-:Y:S02]  /*65c0*/  LEA.HI.X R61, R32, UR5, R33, 0x1, P5 ;  /* 0x00000005203d7c11 */ /* 0x000fe4000a8f0c21 */
[----:B------:R-:W-:-:S05]  /*65d0*/  ISETP.GE.AND P5, PT, R0, R128, PT ;  /* 0x000000800000720c */ /* 0x000fca0003fa6270 */
[----:B------:R0:W5:Y:S04]  /*65e0*/  @!P0 LDG.E.128 R40, desc[UR60][R56.64] ;  /* 0x0000003c38288981 */ /* 0x000168000c1e1d00 */
[----:B------:R0:W5:Y:S01]  /*65f0*/  @!P0 LDG.E.128 R52, desc[UR60][R60.64] ;  /* 0x0000003c3c348981 */ /* 0x000162000c1e1d00 */
[----:B------:R-:W-:Y:S02]  /*6600*/  ISETP.GE.AND P0, PT, R3, R128, PT ;  /* 0x000000800300720c */ /* 0x000fe40003f06270 */
        /* <DEDUP_REMOVED lines=8> */
[----:B------:R0:W5:Y:S04]  /*6690*/  @!P5 LDG.E.128 R36, desc[UR60][R56.64+0x40] ;  /* 0x0000403c3824d981 */ /* 0x000168000c1e1d00 */
[----:B------:R0:W5:Y:S04]  /*66a0*/  @!P0 LDG.E.128 R32, desc[UR60][R56.64+0x80] ;  /* 0x0000803c38208981 */ /* 0x000168000c1e1d00 */
[----:B------:R0:W5:Y:S04]  /*66b0*/  @!P5 LDG.E.128 R48, desc[UR60][R60.64+0x40] ;  /* 0x0000403c3c30d981 */ /* 0x000168000c1e1d00 */
[----:B------:R0:W5:Y:S02]  /*66c0*/  @!P0 LDG.E.128 R44, desc[UR60][R60.64+0x80] ;  /* 0x0000803c3c2c8981 */ /* 0x000164000c1e1d00 */
.L_x_517:
[----:B------:R-:W-:Y:S05]  /*66d0*/  BSYNC B1 ;  /* 0x0000000000017941 */ /* 0x000fea0003800000 */
.L_x_516:
        /* <DEDUP_REMOVED lines=22> */
[----:B------:R-:W-:Y:S02]  /*6840*/  IADD3 R11, P0, P6, R92, R12, R113 ;  /* 0x0000000c5c0b7210 */ /* 0x000fe40007e1e071 */
[----:B------:R-:W-:-:S02]  /*6850*/  CS2R R78, SRZ ;  /* 0x00000000004e7805 */ /* 0x000fc4000001ff00 */
[----:B------:R-:W-:Y:S02]  /*6860*/  CS2R R76, SRZ ;  /* 0x00000000004c7805 */ /* 0x000fe4000001ff00 */
[----:B------:R-:W-:Y:S02]  /*6870*/  IADD3.X R82, R106, R82, R112, P0, P6 ;  /* 0x000000526a527210 */ /* 0x000fe400007ec470 */
[----:B------:R-:W-:-:S04]  /*6880*/  LEA R12, P0, R14, UR4, 0x1 ;  /* 0x000000040e0c7c11 */ /* 0x000fc8000f8008ff */
[----:B------:R-:W-:Y:S02]  /*6890*/  LEA.HI.X R13, R14, UR5, R13, 0x1, P0 ;  /* 0x000000050e0d7c11 */ /* 0x000fe400080f0c0d */
[----:B------:R-:W-:-:S04]  /*68a0*/  LEA R14, P0, R11, UR6, 0x1 ;  /* 0x000000060b0e7c11 */ /* 0x000fc8000f8008ff */
[----:B------:R-:W-:Y:S02]  /*68b0*/  LEA.HI.X R15, R11, UR7, R82, 0x1, P0 ;  /* 0x000000070b0f7c11 */ /* 0x000fe400080f0c52 */
[----:B------:R-:W-:Y:S02]  /*68c0*/  ISETP.GE.AND P0, PT, R16, R128, PT ;  /* 0x000000801000720c */ /* 0x000fe40003f06270 */
[----:B------:R-:W-:Y:S02]  /*68d0*/  CS2R R62, SRZ ;  /* 0x00000000003e7805 */ /* 0x000fe4000001ff00 */
[----:B------:R-:W-:Y:S02]  /*68e0*/  CS2R R60, SRZ ;  /* 0x00000000003c7805 */ /* 0x000fe4000001ff00 */
[----:B------:R-:W-:Y:S02]  /*68f0*/  CS2R R74, SRZ ;  /* 0x00000000004a7805 */ /* 0x000fe4000001ff00 */
[----:B------:R-:W-:-:S05]  /*6900*/  CS2R R72, SRZ ;  /* 0x0000000000487805 */ /* 0x000fca000001ff00 */
[----:B------:R0:W5:Y:S04]  /*6910*/  @!P0 LDG.E.128 R64, desc[UR60][R12.64] ;  /* 0x0000003c0c408981 */ /* 0x000168000c1e1d00 */
[----:B------:R0:W5:Y:S01]  /*6920*/  @!P0 LDG.E.128 R76, desc[UR60][R14.64] ;  /* 0x0000003c0e4c8981 */ /* 0x000162000c1e1d00 */
[----:B------:R-:W-:Y:S02]  /*6930*/  ISETP.GE.AND P0, PT, R0, R128, PT ;  /* 0x000000800000720c */ /* 0x000fe40003f06270 */
[----:B------:R-:W-:Y:S02]  /*6940*/  CS2R R58, SRZ ;  /* 0x00000000003a7805 */ /* 0x000fe4000001ff00 */
[----:B------:R-:W-:Y:S02]  /*6950*/  CS2R R56, SRZ ;  /* 0x0000000000387805 */ /* 0x000fe4000001ff00 */
[----:B------:R-:W-:-:S02]  /*6960*/  CS2R R70, SRZ ;  /* 0x0000000000467805 */ /* 0x000fc4000001ff00 */
[----:B------:R-:W-:-:S05]  /*6970*/  CS2R R68, SRZ ;  /* 0x0000000000447805 */ /* 0x000fca000001ff00 */
[----:B------:R0:W5:Y:S04]  /*6980*/  @!P0 LDG.E.128 R60, desc[UR60][R12.64+0x40] ;  /* 0x0000403c0c3c8981 */ /* 0x000168000c1e1d00 */
[----:B------:R0:W5:Y:S01]  /*6990*/  @!P0 LDG.E.128 R72, desc[UR60][R14.64+0x40] ;  /* 0x0000403c0e488981 */ /* 0x000162000c1e1d00 */
[----:B------:R-:W-:-:S13]  /*69a0*/  ISETP.GE.AND P0, PT, R3, R128, PT ;  /* 0x000000800300720c */ /* 0x000fda0003f06270 */
[----:B------:R0:W5:Y:S04]  /*69b0*/  @!P0 LDG.E.128 R56, desc[UR60][R12.64+0x80] ;  /* 0x0000803c0c388981 */ /* 0x000168000c1e1d00 */
[----:B------:R0:W5:Y:S02]  /*69c0*/  @!P0 LDG.E.128 R68, desc[UR60][R14.64+0x80] ;  /* 0x0000803c0e448981 */ /* 0x000164000c1e1d00 */
.L_x_519:
[----:B------:R-:W-:Y:S05]  /*69d0*/  BSYNC B1 ;  /* 0x0000000000017941 */ /* 0x000fea0003800000 */
.L_x_518:
[----:B------:R-:W2:Y:S01]  /*69e0*/  LDL R11, [R1+0x30] ;  /* 0x00003000010b7983 */ /* 0x000ea20000100800 */
[----:B0-----:R-:W-:Y:S01]  /*69f0*/  IMAD.MOV.U32 R12, RZ, RZ, R33 ;  /* 0x000000ffff0c7224 */ /* 0x001fe200078e0021 */
[----:B------:R-:W-:Y:S01]  /*6a00*/  MOV R13, R36 ;  /* 0x00000024000d7202 */ /* 0x000fe20000000f00 */
[----:B------:R-:W-:Y:S01]  /*6a10*/  IMAD.MOV.U32 R14, RZ, RZ, R37 ;  /* 0x000000ffff0e7224 */ /* 0x000fe200078e0025 */
[----:B------:R-:W-:Y:S02]  /*6a20*/  PRMT R210, R81, 0x5410, R80 ;  /* 0x0000541051d27816 */ /* 0x000fe40000000050 */
[----:B--2---:R-:W-:Y:S01]  /*6a30*/  R2UR UR4, R11 ;  /* 0x000000000b0472ca */ /* 0x004fe200000e0000 */
[----:B------:R-:W-:-:S05]  /*6a40*/  IMAD.MOV.U32 R11, RZ, RZ, R32 ;  /* 0x000000ffff0b7224 */ /* 0x000fca00078e0020 */
[----:B------:R-:W-:Y:S01]  /*6a50*/  PRMT R211, R11, 0x5410, R12 ;  /* 0x000054100bd37816 */ /* 0x000fe2000000000c */
[----:B------:R-:W-:Y:S02]  /*6a60*/  IMAD.MOV.U32 R11, RZ, RZ, R38 ;  /* 0x000000ffff0b7224 */ /* 0x000fe400078e0026 */
[----:B------:R-:W-:-:S03]  /*6a70*/  IMAD.MOV.U32 R12, RZ, RZ, R39 ;  /* 0x000000ffff0c7224 */ /* 0x000fc600078e0027 */
[----:B------:R0:W-:Y:S01]  /*6a80*/  STL.S16 [R1+0x44], R11 ;  /* 0x0000440b01007387 */ /* 0x0001e20000100600 */
[----:B------:R-:W-:-:S03]  /*6a90*/  UISETP.NE.AND UP0, UPT, UR4, 0x3, UPT ;  /* 0x000000030400788c */ /* 0x000fc6000bf05270 */
[----:B------:R1:W-:Y:S03]  /*6aa0*/  STL.S16 [R1+0x42], R12 ;  /* 0x0000420c01007387 */ /* 0x0003e60000100600 */
[----:B------:R-:W-:Y:S01]  /*6ab0*/  PLOP3.LUT P0, PT, PT, PT, UP0, 0x80, 0x0 ;  /* 0x000000000000781c */ /* 0x000fe20003f0f008 */
[----:B------:R2:W-:Y:S01]  /*6ac0*/  STL.S16 [R1+0x46], R13 ;  /* 0x0000460d01007387 */ /* 0x0005e20000100600 */
[----:B0-----:R-:W-:-:S03]  /*6ad0*/  IMAD.MOV.U32 R11, RZ, RZ, R42 ;  /* 0x000000ffff0b7224 */ /* 0x001fc600078e002a */
[----:B------:R0:W-:Y:S01]  /*6ae0*/  STL.S16 [R1+0x48], R14 ;  /* 0x0000480e01007387 */ /* 0x0001e20000100600 */
[----:B-1----:R-:W-:Y:S01]  /*6af0*/  IMAD.MOV.U32 R12, RZ, RZ, R43 ;  /* 0x000000ffff0c7224 */ /* 0x002fe200078e002b */
[----:B------:R-:W-:Y:S01]  /*6b00*/  PRMT R203, R203, 0x5410, R11 ;  /* 0x00005410cbcb7816 */ /* 0x000fe2000000000b */
[----:B------:R-:W-:Y:S02]  /*6b10*/  IMAD.MOV.U32 R11, RZ, RZ, R45 ;  /* 0x000000ffff0b7224 */ /* 0x000fe400078e002d */
[----:B--2---:R-:W-:Y:S01]  /*6b20*/  IMAD.MOV.U32 R13, RZ, RZ, R40 ;  /* 0x000000ffff0d7224 */ /* 0x004fe200078e0028 */
[----:B------:R-:W-:Y:S01]  /*6b30*/  PRMT R204, R204, 0x5410, R12 ;  /* 0x00005410cccc7816 */ /* 0x000fe2000000000c */
[----:B------:R-:W-:Y:S02]  /*6b40*/  IMAD.MOV.U32 R12, RZ, RZ, R46 ;  /* 0x000000ffff0c7224 */ /* 0x000fe400078e002e */
[----:B0-----:R-:W-:-:S05]  /*6b50*/  IMAD.MOV.U32 R14, RZ, RZ, R41 ;  /* 0x000000ffff0e7224 */ /* 0x001fca00078e0029 */
[----:B------:R-:W-:Y:S01]  /*6b60*/  PRMT R158, R14, 0x5410, R13 ;  /* 0x000054100e9e7816 */ /* 0x000fe2000000000d */
[----:B------:R-:W-:Y:S01]  /*6b70*/  IMAD.MOV.U32 R13, RZ, RZ, R47 ;  /* 0x000000ffff0d7224 */ /* 0x000fe200078e002f */
[----:B------:R-:W-:-:S04]  /*6b80*/  MOV R14, R44 ;  /* 0x0000002c000e7202 */ /* 0x000fc80000000f00 */
[----:B------:R-:W-:Y:S01]  /*6b90*/  PRMT R213, R14, 0x5410, R11 ;  /* 0x000054100ed57816 */ /* 0x000fe2000000000b */
[----:B------:R-:W-:Y:S01]  /*6ba0*/  IMAD.MOV.U32 R14, RZ, RZ, R50 ;  /* 0x000000ffff0e7224 */ /* 0x000fe200078e0032 */
[----:B------:R-:W-:Y:S01]  /*6bb0*/  PRMT R212, R12, 0x5410, R13 ;  /* 0x000054100cd47816 */ /* 0x000fe2000000000d */
[----:B------:R-:W-:Y:S02]  /*6bc0*/  IMAD.MOV.U32 R13, RZ, RZ, R51 ;  /* 0x000000ffff0d7224 */ /* 0x000fe400078e0033 */
[----:B------:R-:W-:Y:S01]  /*6bd0*/  IMAD.MOV.U32 R12, RZ, RZ, R48 ;  /* 0x000000ffff0c7224 */ /* 0x000fe200078e0030 */
[----:B------:R0:W-:Y:S01]  /*6be0*/  STL.S16 [R1+0x3e], R14 ;  /* 0x00003e0e01007387 */ /* 0x0001e20000100600 */
[----:B------:R-:W-:-:S03]  /*6bf0*/  IMAD.MOV.U32 R11, RZ, RZ, R49 ;  /* 0x000000ffff0b7224 */ /* 0x000fc600078e0031 */
[----:B------:R1:W-:Y:S04]  /*6c00*/  STL.S16 [R1+0x3c], R13 ;  /* 0x00003c0d01007387 */ /* 0x0003e80000100600 */
[----:B------:R2:W-:Y:S01]  /*6c10*/  STL.S16 [R1+0x40], R12 ;  /* 0x0000400c01007387 */ /* 0x0005e20000100600 */
[----:B0-----:R-:W-:-:S03]  /*6c20*/  IMAD.MOV.U32 R14, RZ, RZ, R53 ;  /* 0x000000ffff0e7224 */ /* 0x001fc600078e0035 */
[----:B------:R0:W-:Y:S01]  /*6c30*/  STL.S16 [R1+0x4a], R11 ;  /* 0x00004a0b01007387 */ /* 0x0001e20000100600 */
[----:B-1----:R-:W-:Y:S01]  /*6c40*/  MOV R13, R52 ;  /* 0x00000034000d7202 */ /* 0x002fe20000000f00 */
[----:B--2---:R-:W-:-:S03]  /*6c50*/  IMAD.MOV.U32 R12, RZ, RZ, R55 ;  /* 0x000000ffff0c7224 */ /* 0x004fc600078e0037 */
[----:B------:R-:W-:Y:S01]  /*6c60*/  PRMT R204, R13, 0x7610, R204 ;  /* 0x000076100dcc7816 */ /* 0x000fe200000000cc */
[----:B-----5:R-:W-:Y:S02]  /*6c70*/  IMAD.MOV.U32 R13, RZ, RZ, R59 ;  /* 0x000000ffff0d7224 */ /* 0x020fe400078e003b */
[----:B0-----:R-:W-:Y:S01]  /*6c80*/  IMAD.MOV.U32 R11, RZ, RZ, R54 ;  /* 0x000000ffff0b7224 */ /* 0x001fe200078e0036 */
[----:B------:R-:W-:Y:S01]  /*6c90*/  PRMT R203, R12, 0x7610, R203 ;  /* 0x000076100ccb7816 */ /* 0x000fe200000000cb */
[----:B------:R-:W-:-:S03]  /*6ca0*/  IMAD.MOV.U32 R12, RZ, RZ, R56 ;  /* 0x000000ffff0c7224 */ /* 0x000fc600078e0038 */
[----:B------:R-:W-:Y:S01]  /*6cb0*/  PRMT R205, R14, 0x5410, R11 ;  /* 0x000054100ecd7816 */ /* 0x000fe2000000000b */
[----:B------:R-:W-:Y:S02]  /*6cc0*/  IMAD.MOV.U32 R11, RZ, RZ, R57 ;  /* 0x000000ffff0b7224 */ /* 0x000fe400078e0039 */
[----:B------:R-:W-:-:S03]  /*6cd0*/  IMAD.MOV.U32 R14, RZ, RZ, R58 ;  /* 0x000000ffff0e7224 */ /* 0x000fc600078e003a */
[----:B------:R-:W-:Y:S01]  /*6ce0*/  PRMT R150, R12, 0x5410, R11 ;  /* 0x000054100c967816 */ /* 0x000fe2000000000b */
[----:B------:R-:W-:Y:S01]  /*6cf0*/  IMAD.MOV.U32 R11, RZ, RZ, R61 ;  /* 0x000000ffff0b7224 */ /* 0x000fe200078e003d */
[----:B------:R-:W-:Y:S02]  /*6d00*/  MOV R12, R60 ;  /* 0x0000003c000c7202 */ /* 0x000fe40000000f00 */
[----:B------:R-:W-:Y:S01]  /*6d10*/  PRMT R149, R14, 0x5410, R13 ;  /* 0x000054100e957816 */ /* 0x000fe2000000000d */
[----:B------:R-:W-:Y:S01]  /*6d20*/  IMAD.MOV.U32 R14, RZ, RZ, R62 ;  /* 0x000000ffff0e7224 */ /* 0x000fe200078e003e */
[----:B------:R-:W-:Y:S01]  /*6d30*/  PRMT R154, R12, 0x5410, R11 ;  /* 0x000054100c9a7816 */ /* 0x000fe2000000000b */
[----:B------:R-:W-:Y:S02]  /*6d40*/  IMAD.MOV.U32 R12, RZ, RZ, R66 ;  /* 0x000000ffff0c7224 */ /* 0x000fe400078e0042 */
[----:B------:R-:W-:Y:S02]  /*6d50*/  IMAD.MOV.U32 R11, RZ, RZ, R67 ;  /* 0x000000ffff0b7224 */ /* 0x000fe400078e0043 */
[----:B------:R-:W-:-:S03]  /*6d60*/  IMAD.MOV.U32 R13, RZ, RZ, R63 ;  /* 0x000000ffff0d7224 */ /* 0x000fc600078e003f */
[----:B------:R-:W-:Y:S01]  /*6d70*/  PRMT R206, R12, 0x5410, R11 ;  /* 0x000054100cce7816 */ /* 0x000fe2000000000b */
[----:B------:R-:W-:Y:S01]  /*6d80*/  IMAD.MOV.U32 R12, RZ, RZ, R64 ;  /* 0x000000ffff0c7224 */ /* 0x000fe200078e0040 */
[----:B------:R-:W-:Y:S01]  /*6d90*/  PRMT R153, R14, 0x5410, R13 ;  /* 0x000054100e997816 */ /* 0x000fe2000000000d */
        /* <DEDUP_REMOVED lines=20> */
[----:B------:R-:W-:Y:S06]  /*6ee0*/  @!P0 BRA `(.L_x_520) ;  /* 0x0000000000048947 */ /* 0x000fec0003800000 */
[----:B------:R-:W-:Y:S01]  /*6ef0*/  BPT.TRAP 0x1 ;  /* 0x000000040000795c */ /* 0x000fe20000300000 */
.L_x_520:
[----:B------:R-:W-:Y:S01]  /*6f00*/  IMAD R88, R18, 0x8, R2 ;  /* 0x0000000812587824 */ /* 0x000fe200078e0202 */
[----:B------:R-:W-:Y:S01]  /*6f10*/  SHF.L.U32 R89, R166, 0x1f, RZ ;  /* 0x0000001fa6597819 */ /* 0x000fe200000006ff */
[----:B------:R-:W0:Y:S01]  /*6f20*/  LDC R135, c[0x0][0x2f4] ;  /* 0x0000bd00ff877b82 */ /* 0x000e220000000800 */
[----:B------:R-:W-:Y:S02]  /*6f30*/  BSSY B1, `(.L_x_521) ;  /* 0x0000003000017945 */ /* 0x000fe40003800000 */
[----:B------:R-:W1:Y:S02]  /*6f40*/  SYNCS.PHASECHK.TRANS64.TRYWAIT P6, [R88+URZ+0x2a890], R89 ;  /* 0x02a89059580075a7 */ /* 0x000e6400080c017f */
[----:B-1----:R-:W-:Y:S05]  /*6f50*/  @!P6 BRA `(.L_x_522) ;  /* 0x000001840084e947 */ /* 0x002fea0003800000 */
.L_x_795:
[----:B------:R-:W-:Y:S05]  /*6f60*/  BSYNC B1 ;  /* 0x0000000000017941 */ /* 0x000fea0003800000 */
.L_x_521:
[----:B------:R-:W-:Y:S01]  /*6f70*/  UMOV UR4, 0xffffffff ;  /* 0xffffffff00047882 */ /* 0x000fe20000000000 */
[----:B0-----:R-:W-:Y:S02]  /*6f80*/  IMAD.IADD R139, R135, 0x1, -R129 ;  /* 0x00000001878b7824 */ /* 0x001fe400078e0a81 */
[----:B------:R-:W-:Y:S05]  /*6f90*/  BRA.DIV UR4, `(.L_x_523) ;  /* 0x0000018604887947 */ /* 0x000fea000b800000 */
[----:B------:R0:W2:Y:S04]  /*6fa0*/  SHFL.IDX PT, R123, R118, RZ, 0x1c1f ;  /* 0x001c1fff767b7589 */ /* 0x0000a800000e0000 */
[----:B------:R0:W3:Y:S02]  /*6fb0*/  SHFL.IDX PT, R11, R119, RZ, 0x1c1f ;  /* 0x001c1fff770b7589 */ /* 0x0000e400000e0000 */
.L_x_799:
[----:B------:R-:W-:Y:S04]  /*6fc0*/  BSSY B1, `(.L_x_524) ;  /* 0x000017f000017945 */ /* 0x000fe80003800000 */
[----:B------:R-:W-:Y:S05]  /*6fd0*/  @P4 BRA `(.L_x_525) ;  /* 0x0000001400f44947 */ /* 0x000fea0003800000 */
[----:B------:R-:W-:Y:S01]  /*6fe0*/  ISETP.NE.AND P4, PT, R10, RZ, PT ;  /* 0x000000ff0a00720c */ /* 0x000fe20003f85270 */
[----:B------:R-:W-:Y:S01]  /*6ff0*/  BSSY B2, `(.L_x_526) ;  /* 0x000007d000027945 */ /* 0x000fe20003800000 */
[----:B---3--:R-:W-:-:S11]  /*7000*/  IMAD.MOV.U32 R122, RZ, RZ, R11 ;  /* 0x000000ffff7a7224 */ /* 0x008fd600078e000b */
[----:B------:R-:W-:Y:S05]  /*7010*/  @!P4 BRA `(.L_x_527) ;  /* 0x0000000400e8c947 */ /* 0x000fea0003800000 */
[----:B------:R-:W-:Y:S01]  /*7020*/  SEL R12, R129, R139, !P3 ;  /* 0x0000008b810c7207 */ /* 0x000fe20005800000 */
[----:B------:R-:W-:Y:S01]  /*7030*/  BSSY B3, `(.L_x_528) ;  /* 0x0000072000037945 */ /* 0x000fe20003800000 */
[----:B------:R-:W-:Y:S02]  /*7040*/  ISETP.GE.AND P4, PT, R16, R128, PT ;  /* 0x000000801000720c */ /* 0x000fe40003f86270 */
[----:B------:R-:W-:-:S04]  /*7050*/  SHF.R.S32.HI R13, RZ, 0x1f, R12 ;  /* 0x0000001fff0d7819 */ /* 0x000fc8000001140c */
[----:B------:R-:W-:-:S04]  /*7060*/  LEA.HI R13, R13, R12, RZ, 0x4 ;  /* 0x0000000c0d0d7211 */ /* 0x000fc800078f20ff */
[----:B------:R-:W-:-:S04]  /*7070*/  LEA.HI.SX32 R157, R13, R124, 0x1c ;  /* 0x0000007c0d9d7211 */ /* 0x000fc800078fe2ff */
[----:B------:R-:W-:-:S04]  /*7080*/  SHF.R.S32.HI R13, RZ, 0x1f, R157 ;  /* 0x0000001fff0d7819 */ /* 0x000fc8000001149d */
[----:B------:R-:W-:Y:S01]  /*7090*/  LEA.HI R13, R13, R157, RZ, 0x3 ;  /* 0x0000009d0d0d7211 */ /* 0x000fe200078f18ff */
[----:B------:R-:W-:-:S03]  /*70a0*/  IMAD.SHL.U32 R157, R157, 0x8, RZ ;  /* 0x000000089d9d7824 */ /* 0x000fc600078e00ff */
[----:B------:R-:W-:Y:S02]  /*70b0*/  SHF.R.S32.HI R13, RZ, 0x3, R13 ;  /* 0x00000003ff0d7819 */ /* 0x000fe4000001140d */
[----:B------:R-:W-:-:S03]  /*70c0*/  LOP3.LUT R12, R176, 0x38, R157, 0xf8, !PT ;  /* 0x00000038b00c7812 */ /* 0x000fc600078ef89d */
[----:B------:R-:W-:Y:S01]  /*70d0*/  IMAD R13, R13, 0x1800, R178 ;  /* 0x000018000d0d7824 */ /* 0x000fe200078e02b2 */
[----:B------:R-:W-:-:S05]  /*70e0*/  LOP3.LUT R12, R12, R177, RZ, 0x3c, !PT ;  /* 0x000000b10c0c7212 */ /* 0x000fca00078e3cff */
[----:B------:R-:W-:-:S04]  /*70f0*/  IMAD.IADD R12, R13, 0x1, R12 ;  /* 0x000000010d0c7824 */ /* 0x000fc800078e020c */
[C---:B------:R-:W-:Y:S02]  /*7100*/  IMAD R80, R18.reuse, 0x4800, R12 ;  /* 0x0000480012507824 */ /* 0x040fe400078e020c */
[----:B------:R-:W-:-:S03]  /*7110*/  IMAD R12, R18, 0x4800, R144 ;  /* 0x00004800120c7824 */ /* 0x000fc600078e0290 */
[----:B------:R-:W-:Y:S01]  /*7120*/  LEA R80, R80, R2, 0x1 ;  /* 0x0000000250507211 */ /* 0x000fe200078e08ff */
[----:B------:R-:W-:-:S05]  /*7130*/  IMAD R12, R12, 0x2, R2 ;  /* 0x000000020c0c7824 */ /* 0x000fca00078e0202 */
[----:B------:R-:W3:Y:S04]  /*7140*/  LDS.128 R80, [R80+0x18400] ;  /* 0x0184000050507984 */ /* 0x000ee80000000c00 */
[----:B------:R-:W4:Y:S01]  /*7150*/  LDS.128 R12, [R12+0x18400] ;  /* 0x018400000c0c7984 */ /* 0x000f220000000c00 */
[----:B------:R-:W-:Y:S05]  /*7160*/  @P4 BRA `(.L_x_529) ;  /* 0x0000000400784947 */ /* 0x000fea0003800000 */
[--C-:B------:R-:W-:Y:S02]  /*7170*/  SHF.R.U64 R40, R40, 0x10, R41.reuse ;  /* 0x0000001028287819 */ /* 0x100fe40000001229 */
[----:B------:R-:W-:Y:S02]  /*7180*/  SHF.R.U32.HI R41, RZ, 0x10, R41 ;  /* 0x00000010ff297819 */ /* 0x000fe40000011629 */
[----:B------:R-:W-:Y:S02]  /*7190*/  SHF.R.U32.HI R159, RZ, 0x10, R53 ;  /* 0x00000010ff9f7819 */ /* 0x000fe40000011635 */
[C---:B------:R-:W-:Y:S02]  /*71a0*/  PRMT R40, R158.reuse, 0x5432, R40 ;  /* 0x000054329e287816 */ /* 0x040fe40000000028 */
[----:B------:R-:W-:Y:S02]  /*71b0*/  PRMT R41, R158, 0x5410, R41 ;  /* 0x000054109e297816 */ /* 0x000fe40000000029 */
[----:B------:R-:W-:-:S02]  /*71c0*/  SHF.R.U64 R42, R42, 0x10, R43 ;  /* 0x000000102a2a7819 */ /* 0x000fc4000000122b */
[----:B------:R-:W-:Y:S02]  /*71d0*/  SHF.R.U32.HI R158, RZ, 0x10, R43 ;  /* 0x00000010ff9e7819 */ /* 0x000fe4000001162b */
[----:B------:R-:W-:Y:S02]  /*71e0*/  SHF.R.U64 R43, R52, 0x10, R53 ;  /* 0x00000010342b7819 */ /* 0x000fe40000001235 */
[----:B------:R-:W-:Y:S02]  /*71f0*/  SHF.R.U64 R52, R54, 0x10, R55 ;  /* 0x0000001036347819 */ /* 0x000fe40000001237 */
[----:B------:R-:W-:Y:S02]  /*7200*/  PRMT R159, R205, 0x5410, R159 ;  /* 0x00005410cd9f7816 */ /* 0x000fe4000000009f */
[----:B------:R-:W-:Y:S02]  /*7210*/  PRMT R53, R203, 0x5432, R42 ;  /* 0x00005432cb357816 */ /* 0x000fe4000000002a */
[----:B------:R-:W-:Y:S01]  /*7220*/  SHF.R.U32.HI R54, RZ, 0x10, R55 ;  /* 0x00000010ff367819 */ /* 0x000fe20000011637 */
[----:B------:R-:W-:Y:S01]  /*7230*/  IMAD.U32 R55, R41, 0x10000, RZ ;  /* 0x0001000029377824 */ /* 0x000fe200078e00ff */
[----:B------:R-:W-:-:S02]  /*7240*/  PRMT R42, R204, 0x5432, R158 ;  /* 0x00005432cc2a7816 */ /* 0x000fc4000000009e */
[----:B------:R-:W-:Y:S01]  /*7250*/  PRMT R43, R204, 0x5410, R43 ;  /* 0x00005410cc2b7816 */ /* 0x000fe2000000002b */
[----:B------:R-:W-:Y:S01]  /*7260*/  IMAD.U32 R204, R159, 0x10000, RZ ;  /* 0x000100009fcc7824 */ /* 0x000fe200078e00ff */
[----:B------:R-:W-:Y:S01]  /*7270*/  PRMT R52, R205, 0x5432, R52 ;  /* 0x00005432cd347816 */ /* 0x000fe20000000034 */
[----:B---3--:R-:W-:Y:S01]  /*7280*/  IMAD.U32 R205, R81, 0x10000, RZ ;  /* 0x0001000051cd7824 */ /* 0x008fe200078e00ff */
[----:B------:R-:W-:Y:S01]  /*7290*/  PRMT R54, R203, 0x5410, R54 ;  /* 0x00005410cb367816 */ /* 0x000fe20000000036 */
[----:B----4-:R-:W-:Y:S01]  /*72a0*/  IMAD.U32 R203, R13, 0x10000, RZ ;  /* 0x000100000dcb7824 */ /* 0x010fe200078e00ff */
[----:B------:R-:W-:Y:S01]  /*72b0*/  LOP3.LUT R159, R159, 0xffff0000, RZ, 0xc0, !PT ;  /* 0xffff00009f9f7812 */ /* 0x000fe200078ec0ff */
[----:B------:R-:W-:Y:S01]  /*72c0*/  FMUL.FTZ R158, R205, R204 ;  /* 0x000000cccd9e7220 */ /* 0x000fe20000410000 */
[----:B------:R-:W-:Y:S02]  /*72d0*/  LOP3.LUT R81, R81, 0xffff0000, RZ, 0xc0, !PT ;  /* 0xffff000051517812 */ /* 0x000fe400078ec0ff */
[----:B------:R-:W-:Y:S01]  /*72e0*/  LOP3.LUT R41, R41, 0xffff0000, RZ, 0xc0, !PT ;  /* 0xffff000029297812 */ /* 0x000fe200078ec0ff */
[-C--:B------:R-:W-:Y:S01]  /*72f0*/  FFMA.FTZ R158, R203, R55.reuse, -R158 ;  /* 0x00000037cb9e7223 */ /* 0x080fe2000001089e */
[----:B------:R-:W-:Y:S01]  /*7300*/  FMUL.FTZ R55, R205, R55 ;  /* 0x00000037cd377220 */ /* 0x000fe20000410000 */
[C---:B------:R-:W-:Y:S01]  /*7310*/  IMAD.U32 R205, R83.reuse, 0x10000, RZ ;  /* 0x0001000053cd7824 */ /* 0x040fe200078e00ff */
[----:B------:R-:W-:-:S02]  /*7320*/  LOP3.LUT R83, R83, 0xffff0000, RZ, 0xc0, !PT ;  /* 0xffff000053537812 */ /* 0x000fc400078ec0ff */
[----:B------:R-:W-:Y:S01]  /*7330*/  FFMA.FTZ R55, R203, R204, R55 ;  /* 0x000000cccb377223 */ /* 0x000fe20000010037 */
[----:B------:R-:W-:Y:S01]  /*7340*/  LOP3.LUT R203, R13, 0xffff0000, RZ, 0xc0, !PT ;  /* 0xffff00000dcb7812 */ /* 0x000fe200078ec0ff */
[----:B------:R-:W-:Y:S01]  /*7350*/  FMUL.FTZ R13, R81, R159 ;  /* 0x0000009f510d7220 */ /* 0x000fe20000410000 */
[C---:B------:R-:W-:Y:S01]  /*7360*/  IMAD.U32 R204, R54.reuse, 0x10000, RZ ;  /* 0x0001000036cc7824 */ /* 0x040fe200078e00ff */
[----:B------:R-:W-:Y:S02]  /*7370*/  LOP3.LUT R54, R54, 0xffff0000, RZ, 0xc0, !PT ;  /* 0xffff000036367812 */ /* 0x000fe400078ec0ff */
[-C--:B------:R-:W-:Y:S01]  /*7380*/  FFMA.FTZ R13, R203, R41.reuse, -R13 ;  /* 0x00000029cb0d7223 */ /* 0x080fe2000001080d */
[----:B------:R-:W-:Y:S01]  /*7390*/  FMUL.FTZ R41, R81, R41 ;  /* 0x0000002951297220 */ /* 0x000fe20000410000 */
[----:B------:R-:W-:-:S03]  /*73a0*/  FMUL.FTZ R81, R205, R204 ;  /* 0x000000cccd517220 */ /* 0x000fc60000410000 */
[----:B------:R-:W-:Y:S01]  /*73b0*/  FFMA.FTZ R41, R203, R159, R41 ;  /* 0x0000009fcb297223 */ /* 0x000fe20000010029 */
[C---:B------:R-:W-:Y:S01]  /*73c0*/  SHF.L.U32 R159, R42.reuse, 0x10, RZ ;  /* 0x000000102a9f7819 */ /* 0x040fe200000006ff */
[C---:B------:R-:W-:Y:S01]  /*73d0*/  IMAD.U32 R203, R15.reuse, 0x10000, RZ ;  /* 0x000100000fcb7824 */ /* 0x040fe200078e00ff */
[----:B------:R-:W-:Y:S02]  /*73e0*/  LOP3.LUT R42, R42, 0xffff0000, RZ, 0xc0, !PT ;  /* 0xffff00002a2a7812 */ /* 0x000fe400078ec0ff */
[----:B------:R-:W-:Y:S01]  /*73f0*/  LOP3.LUT R15, R15, 0xffff0000, RZ, 0xc0, !PT ;  /* 0xffff00000f0f7812 */ /* 0x000fe200078ec0ff */
[-C--:B------:R-:W-:Y:S01]  /*7400*/  FFMA.FTZ R81, R203, R159.reuse, -R81 ;  /* 0x0000009fcb517223 */ /* 0x080fe20000010851 */
[----:B------:R-:W-:Y:S01]  /*7410*/  FMUL.FTZ R159, R205, R159 ;  /* 0x0000009fcd9f7220 */ /* 0x000fe20000410000 */
[----:B------:R-:W-:Y:S01]  /*7420*/  F2FP.BF16.F32.PACK_AB R41, R41, R55 ;  /* 0x000000372929723e */ /* 0x000fe200000010ff */
[----:B------:R-:W-:Y:S01]  /*7430*/  IMAD.U32 R55, R80, 0x10000, RZ ;  /* 0x0001000050377824 */ /* 0x000fe200078e00ff */
[----:B------:R-:W-:Y:S01]  /*7440*/  F2FP.BF16.F32.PACK_AB R13, R13, R158 ;  /* 0x0000009e0d0d723e */ /* 0x000fe200000010ff */
[----:B------:R-:W-:Y:S01]  /*7450*/  FFMA.FTZ R159, R203, R204, R159 ;  /* 0x000000cccb9f7223 */ /* 0x000fe2000001009f */
[----:B------:R-:W-:-:S04]  /*7460*/  FMUL.FTZ R203, R83, R54 ;  /* 0x0000003653cb7220 */ /* 0x000fc80000410000 */
[-C--:B------:R-:W-:Y:S01]  /*7470*/  FFMA.FTZ R203, R15, R42.reuse, -R203 ;  /* 0x0000002a0fcb7223 */ /* 0x080fe200000108cb */
[----:B------:R-:W-:-:S04]  /*7480*/  FMUL.FTZ R42, R83, R42 ;  /* 0x0000002a532a7220 */ /* 0x000fc80000410000 */
[----:B------:R-:W-:Y:S01]  /*7490*/  FFMA.FTZ R42, R15, R54, R42 ;  /* 0x000000360f2a7223 */ /* 0x000fe2000001002a */
[----:B------:R-:W-:Y:S01]  /*74a0*/  F2FP.BF16.F32.PACK_AB R203, R203, R81 ;  /* 0x00000051cbcb723e */ /* 0x000fe200000010ff */
[C---:B------:R-:W-:Y:S01]  /*74b0*/  IMAD.U32 R54, R43.reuse, 0x10000, RZ ;  /* 0x000100002b367824 */ /* 0x040fe200078e00ff */
[----:B------:R-:W-:Y:S01]  /*74c0*/  LOP3.LUT R43, R43, 0xffff0000, RZ, 0xc0, !PT ;  /* 0xffff00002b2b7812 */ /* 0x000fe200078ec0ff */
[C---:B------:R-:W-:Y:S01]  /*74d0*/  IMAD.U32 R81, R40.reuse, 0x10000, RZ ;  /* 0x0001000028517824 */ /* 0x040fe200078e00ff */
[----:B------:R-:W-:Y:S01]  /*74e0*/  LOP3.LUT R40, R40, 0xffff0000, RZ, 0xc0, !PT ;  /* 0xffff000028287812 */ /* 0x000fe200078ec0ff */
[C---:B------:R-:W-:Y:S01]  /*74f0*/  FMUL.FTZ R83, R55.reuse, R54 ;  /* 0x0000003637537220 */ /* 0x040fe20000410000 */
[----:B------:R-:W-:Y:S02]  /*7500*/  IMAD.U32 R15, R12, 0x10000, RZ ;  /* 0x000100000c0f7824 */ /* 0x000fe400078e00ff */
[----:B------:R-:W-:Y:S01]  /*7510*/  FMUL.FTZ R55, R55, R81 ;  /* 0x0000005137377220 */ /* 0x000fe20000410000 */
[----:B------:R-:W-:Y:S01]  /*7520*/  F2FP.BF16.F32.PACK_AB R42, R42, R159 ;  /* 0x0000009f2a2a723e */ /* 0x000fe200000010ff */
[----:B------:R-:W-:-:S02]  /*7530*/  FFMA.FTZ R83, R15, R81, -R83 ;  /* 0x000000510f537223 */ /* 0x000fc40000010853 */
[----:B------:R-:W-:Y:S01]  /*7540*/  FFMA.FTZ R55, R15, R54, R55 ;  /* 0x000000360f377223 */ /* 0x000fe20000010037 */
[----:B------:R-:W-:Y:S01]  /*7550*/  LOP3.LUT R15, R80, 0xffff0000, RZ, 0xc0, !PT ;  /* 0xffff0000500f7812 */ /* 0x000fe200078ec0ff */
[----:B------:R-:W-:Y:S01]  /*7560*/  IMAD.U32 R81, R82, 0x10000, RZ ;  /* 0x0001000052517824 */ /* 0x000fe200078e00ff */
[----:B------:R-:W-:-:S03]  /*7570*/  LOP3.LUT R54, R12, 0xffff0000, RZ, 0xc0, !PT ;  /* 0xffff00000c367812 */ /* 0x000fc600078ec0ff */
[C---:B------:R-:W-:Y:S01]  /*7580*/  FMUL.FTZ R12, R15.reuse, R43 ;  /* 0x0000002b0f0c7220 */ /* 0x040fe20000410000 */
[----:B------:R-:W-:-:S03]  /*7590*/  FMUL.FTZ R15, R15, R40 ;  /* 0x000000280f0f7220 */ /* 0x000fc60000410000 */
[C---:B------:R-:W-:Y:S01]  /*75a0*/  FFMA.FTZ R12, R54.reuse, R40, -R12 ;  /* 0x00000028360c7223 */ /* 0x040fe2000001080c */
[----:B------:R-:W-:Y:S01]  /*75b0*/  FFMA.FTZ R15, R54, R43, R15 ;  /* 0x0000002b360f7223 */ /* 0x000fe2000001000f */
[----:B------:R-:W-:Y:S01]  /*75c0*/  IMAD.U32 R43, R52, 0x10000, RZ ;  /* 0x00010000342b7824 */ /* 0x000fe200078e00ff */
[----:B------:R-:W-:Y:S01]  /*75d0*/  SHF.L.U32 R40, R14, 0x10, RZ ;  /* 0x000000100e287819 */ /* 0x000fe200000006ff */
[----:B------:R-:W-:Y:S01]  /*75e0*/  IMAD.U32 R54, R53, 0x10000, RZ ;  /* 0x0001000035367824 */ /* 0x000fe200078e00ff */
[----:B------:R-:W-:Y:S01]  /*75f0*/  LOP3.LUT R52, R52, 0xffff0000, RZ, 0xc0, !PT ;  /* 0xffff000034347812 */ /* 0x000fe200078ec0ff */
[----:B------:R-:W-:Y:S01]  /*7600*/  FMUL.FTZ R80, R81, R43 ;  /* 0x0000002b51507220 */ /* 0x000fe20000410000 */
[----:B------:R-:W-:Y:S01]  /*7610*/  LOP3.LUT R53, R53, 0xffff0000, RZ, 0xc0, !PT ;  /* 0xffff000035357812 */ /* 0x000fe200078ec0ff */
[-C--:B------:R-:W-:Y:S01]  /*7620*/  FMUL.FTZ R81, R81, R54.reuse ;  /* 0x0000003651517220 */ /* 0x080fe20000410000 */
[----:B------:R-:W-:Y:S01]  /*7630*/  LOP3.LUT R14, R14, 0xffff0000, RZ, 0xc0, !PT ;  /* 0xffff00000e0e7812 */ /* 0x000fe200078ec0ff */
[C---:B------:R-:W-:Y:S01]  /*7640*/  FFMA.FTZ R80, R40.reuse, R54, -R80 ;  /* 0x0000003628507223 */ /* 0x040fe20000010850 */
[----:B------:R-:W-:Y:S01]  /*7650*/  F2FP.BF16.F32.PACK_AB R15, R15, R55 ;  /* 0x000000370f0f723e */ /* 0x000fe200000010ff */
[----:B------:R-:W-:Y:S01]  /*7660*/  FFMA.FTZ R81, R40, R43, R81 ;  /* 0x0000002b28517223 */ /* 0x000fe20000010051 */
[----:B------:R-:W-:-:S02]  /*7670*/  LOP3.LUT R40, R82, 0xffff0000, RZ, 0xc0, !PT ;  /* 0xffff000052287812 */ /* 0x000fc400078ec0ff */
[----:B------:R-:W-:Y:S01]  /*7680*/  F2FP.BF16.F32.PACK_AB R12, R12, R83 ;  /* 0x000000530c0c723e */ /* 0x000fe200000010ff */
[----:B------:R-:W-:Y:S02]  /*7690*/  IMAD.MOV.U32 R83, RZ, RZ, R42 ;  /* 0x000000ffff537224 */ /* 0x000fe400078e002a */
[C---:B------:R-:W-:Y:S01]  /*76a0*/  FMUL.FTZ R43, R40.reuse, R52 ;  /* 0x00000034282b7220 */ /* 0x040fe20000410000 */
[----:B------:R-:W-:-:S03]  /*76b0*/  FMUL.FTZ R40, R40, R53 ;  /* 0x0000003528287220 */ /* 0x000fc60000410000 */
[C---:B------:R-:W-:Y:S01]  /*76c0*/  FFMA.FTZ R43, R14.reuse, R53, -R43 ;  /* 0x000000350e2b7223 */ /* 0x040fe2000001082b */
[----:B------:R-:W-:-:S04]  /*76d0*/  FFMA.FTZ R40, R14, R52, R40 ;  /* 0x000000340e287223 */ /* 0x000fc80000010028 */
[----:B------:R-:W-:Y:S01]  /*76e0*/  F2FP.BF16.F32.PACK_AB R43, R43, R80 ;  /* 0x000000502b2b723e */ /* 0x000fe200000010ff */
[----:B------:R-:W-:Y:S01]  /*76f0*/  IMAD.MOV.U32 R80, RZ, RZ, R15 ;  /* 0x000000ffff507224 */ /* 0x000fe200078e000f */
[----:B------:R-:W-:Y:S01]  /*7700*/  F2FP.BF16.F32.PACK_AB R40, R40, R81 ;  /* 0x000000512828723e */ /* 0x000fe200000010ff */
[----:B------:R-:W-:Y:S02]  /*7710*/  IMAD.MOV.U32 R81, RZ, RZ, R41 ;  /* 0x000000ffff517224 */ /* 0x000fe400078e0029 */
[----:B------:R-:W-:Y:S02]  /*7720*/  IMAD.MOV.U32 R14, RZ, RZ, R43 ;  /* 0x000000ffff0e7224 */ /* 0x000fe400078e002b */
[----:B------:R-:W-:Y:S02]  /*7730*/  IMAD.MOV.U32 R15, RZ, RZ, R203 ;  /* 0x000000ffff0f7224 */ /* 0x000fe400078e00cb */
[----:B------:R-:W-:-:S07]  /*7740*/  IMAD.MOV.U32 R82, RZ, RZ, R40 ;  /* 0x000000ffff527224 */ /* 0x000fce00078e0028 */
.L_x_529:
[----:B------:R-:W-:Y:S05]  /*7750*/  BSYNC B3 ;  /* 0x0000000000037941 */ /* 0x000fea0003800000 */
.L_x_528:
[----:B------:R-:W-:-:S04]  /*7760*/  LEA R40, P4, R7, R11, 0x1 ;  /* 0x0000000b07287211 */ /* 0x000fc800078808ff */
[----:B--2---:R-:W-:Y:S02]  /*7770*/  LEA.HI.X R41, R7, R123, R116, 0x1, P4 ;  /* 0x0000007b07297211 */ /* 0x004fe400020f0c74 */
[----:B------:R-:W-:-:S03]  /*7780*/  ISETP.GE.AND P4, PT, R157, R135, PT ;  /* 0x000000879d00720c */ /* 0x000fc60003f86270 */
[----:B----4-:R2:W-:Y:S10]  /*7790*/  ST.E.128 desc[UR60][R40.64], R12 ;  /* 0x0000000c28007985 */ /* 0x0105f4000c101d3c */
[----:B--2---:R-:W-:-:S05]  /*77a0*/  @!P4 IMAD.WIDE R12, R157, 0x2, R122 ;  /* 0x000000029d0cc825 */ /* 0x004fca00078e027a */
[----:B---3--:R3:W-:Y:S02]  /*77b0*/  @!P4 ST.E.128 desc[UR60][R12.64], R80 ;  /* 0x000000500c00c985 */ /* 0x0087e4000c101d3c */
.L_x_527:
[----:B------:R-:W-:Y:S05]  /*77c0*/  BSYNC B2 ;  /* 0x0000000000027941 */ /* 0x000fea0003800000 */
.L_x_526:
[----:B------:R-:W-:Y:S01]  /*77d0*/  ISETP.NE.AND P4, PT, R27, RZ, PT ;  /* 0x000000ff1b00720c */ /* 0x000fe20003f85270 */
[----:B------:R-:W-:-:S12]  /*77e0*/  BSSY B2, `(.L_x_530) ;  /* 0x0000082000027945 */ /* 0x000fd80003800000 */
[----:B------:R-:W-:Y:S05]  /*77f0*/  @!P4 BRA `(.L_x_531) ;  /* 0x000000080000c947 */ /* 0x000fea0003800000 */
[----:B---3--:R-:W-:Y:S01]  /*7800*/  SEL R12, R129, R139, !P2 ;  /* 0x0000008b810c7207 */ /* 0x008fe20005000000 */
        /* <DEDUP_REMOVED lines=11> */
[----:B------:R-:W-:-:S04]  /*78c0*/  LOP3.LUT R12, R12, R177, RZ, 0x3c, !PT ;  /* 0x000000b10c0c7212 */ /* 0x000fc800078e3cff */
[----:B------:R-:W-:-:S05]  /*78d0*/  IADD3 R12, R13, R12, RZ ;  /* 0x0000000c0d0c7210 */ /* 0x000fca0007ffe0ff */
[C---:B------:R-:W-:Y:S02]  /*78e0*/  IMAD R40, R18.reuse, 0x4800, R12 ;  /* 0x0000480012287824 */ /* 0x040fe400078e020c */
[----:B------:R-:W-:Y:S02]  /*78f0*/  IMAD R12, R18, 0x4800, R143 ;  /* 0x00004800120c7824 */ /* 0x000fe400078e028f */
[--C-:B------:R-:W-:Y:S02]  /*7900*/  IMAD R40, R40, 0x2, R2.reuse ;  /* 0x0000000228287824 */ /* 0x100fe400078e0202 */
[----:B------:R-:W-:-:S04]  /*7910*/  IMAD R12, R12, 0x2, R2 ;  /* 0x000000020c0c7824 */ /* 0x000fc800078e0202 */
[----:B------:R-:W3:Y:S04]  /*7920*/  LDS.128 R40, [R40+0x18400] ;  /* 0x0184000028287984 */ /* 0x000ee80000000c00 */
[----:B------:R-:W4:Y:S01]  /*7930*/  LDS.128 R12, [R12+0x18400] ;  /* 0x018400000c0c7984 */ /* 0x000f220000000c00 */
[----:B------:R-:W-:Y:S05]  /*7940*/  @P4 BRA `(.L_x_533) ;  /* 0x0000000400904947 */ /* 0x000fea0003800000 */
[----:B------:R-:W5:Y:S04]  /*7950*/  LDL.S16 R159, [R1+0x46] ;  /* 0x00004600019f7983 */ /* 0x000f680000100600 */
[----:B------:R-:W2:Y:S04]  /*7960*/  LDL.S16 R81, [R1+0x48] ;  /* 0x0000480001517983 */ /* 0x000ea80000100600 */
[----:B------:R-:W3:Y:S04]  /*7970*/  LDL.LU.S16 R80, [R1+0x44] ;  /* 0x0000440001507983 */ /* 0x000ee80000300600 */
[----:B------:R-:W4:Y:S04]  /*7980*/  LDL.LU.S16 R55, [R1+0x4a] ;  /* 0x00004a0001377983 */ /* 0x000f280000300600 */
[----:B------:R-:W4:Y:S04]  /*7990*/  LDL.S16 R158, [R1+0x42] ;  /* 0x00004200019e7983 */ /* 0x000f280000100600 */
[----:B------:R-:W4:Y:S04]  /*79a0*/  LDL.LU.S16 R157, [R1+0x40] ;  /* 0x00004000019d7983 */ /* 0x000f280000300600 */
[----:B------:R-:W4:Y:S04]  /*79b0*/  LDL.S16 R83, [R1+0x3e] ;  /* 0x00003e0001537983 */ /* 0x000f280000100600 */
[----:B------:R-:W4:Y:S01]  /*79c0*/  LDL.LU.S16 R82, [R1+0x3c] ;  /* 0x00003c0001527983 */ /* 0x000f220000300600 */
[----:B------:R-:W-:-:S02]  /*79d0*/  SHF.R.U64 R53, R36, 0x10, R37 ;  /* 0x0000001024357819 */ /* 0x000fc40000001225 */
[----:B------:R-:W-:Y:S02]  /*79e0*/  SHF.R.U64 R38, R38, 0x10, R39 ;  /* 0x0000001026267819 */ /* 0x000fe40000001227 */
[--C-:B------:R-:W-:Y:S02]  /*79f0*/  SHF.R.U64 R36, R48, 0x10, R49.reuse ;  /* 0x0000001030247819 */ /* 0x100fe40000001231 */
[----:B------:R-:W-:Y:S02]  /*7a00*/  SHF.R.U32.HI R49, RZ, 0x10, R49 ;  /* 0x00000010ff317819 */ /* 0x000fe40000011631 */
[----:B------:R-:W-:Y:S02]  /*7a10*/  SHF.R.U32.HI R37, RZ, 0x10, R37 ;  /* 0x00000010ff257819 */ /* 0x000fe40000011625 */
[----:B------:R-:W-:Y:S02]  /*7a20*/  SHF.R.U32.HI R54, RZ, 0x10, R39 ;  /* 0x00000010ff367819 */ /* 0x000fe40000011627 */
[----:B------:R-:W-:-:S02]  /*7a30*/  SHF.R.U64 R39, R50, 0x10, R51 ;  /* 0x0000001032277819 */ /* 0x000fc40000001233 */
[----:B------:R-:W-:Y:S02]  /*7a40*/  SHF.R.U32.HI R50, RZ, 0x10, R51 ;  /* 0x00000010ff327819 */ /* 0x000fe40000011633 */
[----:B-----5:R-:W-:Y:S02]  /*7a50*/  PRMT R53, R159, 0x5410, R53 ;  /* 0x000054109f357816 */ /* 0x020fe40000000035 */
[----:B--2---:R-:W-:Y:S02]  /*7a60*/  PRMT R37, R81, 0x5410, R37 ;  /* 0x0000541051257816 */ /* 0x004fe40000000025 */
[----:B---3--:R-:W-:Y:S01]  /*7a70*/  PRMT R48, R80, 0x5410, R38 ;  /* 0x0000541050307816 */ /* 0x008fe20000000026 */
[C---:B------:R-:W-:Y:S01]  /*7a80*/  IMAD.U32 R80, R41.reuse, 0x10000, RZ ;  /* 0x0001000029507824 */ /* 0x040fe200078e00ff */
[----:B------:R-:W-:Y:S01]  /*7a90*/  LOP3.LUT R41, R41, 0xffff0000, RZ, 0xc0, !PT ;  /* 0xffff000029297812 */ /* 0x000fe200078ec0ff */
[----:B------:R-:W-:Y:S01]  /*7aa0*/  IMAD.U32 R51, R37, 0x10000, RZ ;  /* 0x0001000025337824 */ /* 0x000fe200078e00ff */
[----:B----4-:R-:W-:Y:S01]  /*7ab0*/  PRMT R38, R55, 0x5410, R49 ;  /* 0x0000541037267816 */ /* 0x010fe20000000031 */
[----:B------:R-:W-:Y:S01]  /*7ac0*/  IMAD.U32 R49, R13, 0x10000, RZ ;  /* 0x000100000d317824 */ /* 0x000fe200078e00ff */
[----:B------:R-:W-:-:S03]  /*7ad0*/  PRMT R54, R158, 0x5410, R54 ;  /* 0x000054109e367816 */ /* 0x000fc60000000036 */
[----:B------:R-:W-:Y:S01]  /*7ae0*/  IMAD.U32 R55, R38, 0x10000, RZ ;  /* 0x0001000026377824 */ /* 0x000fe200078e00ff */
[----:B------:R-:W-:-:S03]  /*7af0*/  PRMT R36, R157, 0x5410, R36 ;  /* 0x000054109d247816 */ /* 0x000fc60000000024 */
[C---:B------:R-:W-:Y:S01]  /*7b00*/  FMUL.FTZ R81, R80.reuse, R55 ;  /* 0x0000003750517220 */ /* 0x040fe20000410000 */
[-C--:B------:R-:W-:Y:S01]  /*7b10*/  FMUL.FTZ R80, R80, R51.reuse ;  /* 0x0000003350507220 */ /* 0x080fe20000410000 */
[----:B------:R-:W-:Y:S02]  /*7b20*/  PRMT R39, R83, 0x5410, R39 ;  /* 0x0000541053277816 */ /* 0x000fe40000000027 */
[C---:B------:R-:W-:Y:S01]  /*7b30*/  FFMA.FTZ R51, R49.reuse, R51, -R81 ;  /* 0x0000003331337223 */ /* 0x040fe20000010851 */
[----:B------:R-:W-:Y:S01]  /*7b40*/  FFMA.FTZ R49, R49, R55, R80 ;  /* 0x0000003731317223 */ /* 0x000fe20000010050 */
[----:B------:R-:W-:Y:S02]  /*7b50*/  LOP3.LUT R55, R38, 0xffff0000, RZ, 0xc0, !PT ;  /* 0xffff000026377812 */ /* 0x000fe400078ec0ff */
[----:B------:R-:W-:Y:S02]  /*7b60*/  LOP3.LUT R80, R37, 0xffff0000, RZ, 0xc0, !PT ;  /* 0xffff000025507812 */ /* 0x000fe400078ec0ff */
[----:B------:R-:W-:Y:S01]  /*7b70*/  LOP3.LUT R37, R13, 0xffff0000, RZ, 0xc0, !PT ;  /* 0xffff00000d257812 */ /* 0x000fe200078ec0ff */
[----:B------:R-:W-:-:S02]  /*7b80*/  FMUL.FTZ R38, R41, R55 ;  /* 0x0000003729267220 */ /* 0x000fc40000410000 */
[-C--:B------:R-:W-:Y:S01]  /*7b90*/  FMUL.FTZ R13, R41, R80.reuse ;  /* 0x00000050290d7220 */ /* 0x080fe20000410000 */
[----:B------:R-:W-:Y:S02]  /*7ba0*/  IMAD.U32 R41, R15, 0x10000, RZ ;  /* 0x000100000f297824 */ /* 0x000fe400078e00ff */
[----:B------:R-:W-:Y:S01]  /*7bb0*/  FFMA.FTZ R38, R37, R80, -R38 ;  /* 0x0000005025267223 */ /* 0x000fe20000010826 */
[----:B------:R-:W-:Y:S02]  /*7bc0*/  IMAD.U32 R80, R43, 0x10000, RZ ;  /* 0x000100002b507824 */ /* 0x000fe400078e00ff */
[----:B------:R-:W-:Y:S01]  /*7bd0*/  FFMA.FTZ R37, R37, R55, R13 ;  /* 0x0000003725257223 */ /* 0x000fe2000001000d */
[----:B------:R-:W-:Y:S01]  /*7be0*/  PRMT R13, R82, 0x5410, R50 ;  /* 0x00005410520d7816 */ /* 0x000fe20000000032 */
[----:B------:R-:W-:Y:S01]  /*7bf0*/  IMAD.U32 R50, R54, 0x10000, RZ ;  /* 0x0001000036327824 */ /* 0x000fe200078e00ff */
[----:B------:R-:W-:Y:S02]  /*7c00*/  LOP3.LUT R43, R43, 0xffff0000, RZ, 0xc0, !PT ;  /* 0xffff00002b2b7812 */ /* 0x000fe400078ec0ff */
[----:B------:R-:W-:-:S02]  /*7c10*/  SHF.L.U32 R55, R13, 0x10, RZ ;  /* 0x000000100d377819 */ /* 0x000fc400000006ff */
[----:B------:R-:W-:Y:S02]  /*7c20*/  F2FP.BF16.F32.PACK_AB R38, R38, R51 ;  /* 0x000000332626723e */ /* 0x000fe400000010ff */
[----:B------:R-:W-:Y:S01]  /*7c30*/  F2FP.BF16.F32.PACK_AB R37, R37, R49 ;  /* 0x000000312525723e */ /* 0x000fe200000010ff */
[C---:B------:R-:W-:Y:S01]  /*7c40*/  FMUL.FTZ R81, R80.reuse, R55 ;  /* 0x0000003750517220 */ /* 0x040fe20000410000 */
[----:B------:R-:W-:-:S03]  /*7c50*/  FMUL.FTZ R80, R80, R50 ;  /* 0x0000003250507220 */ /* 0x000fc60000410000 */
[C---:B------:R-:W-:Y:S01]  /*7c60*/  FFMA.FTZ R50, R41.reuse, R50, -R81 ;  /* 0x0000003229327223 */ /* 0x040fe20000010851 */
[----:B------:R-:W-:Y:S01]  /*7c70*/  FFMA.FTZ R41, R41, R55, R80 ;  /* 0x0000003729297223 */ /* 0x000fe20000010050 */
[----:B------:R-:W-:Y:S01]  /*7c80*/  LOP3.LUT R55, R54, 0xffff0000, RZ, 0xc0, !PT ;  /* 0xffff000036377812 */ /* 0x000fe200078ec0ff */
[----:B------:R-:W-:Y:S01]  /*7c90*/  IMAD.U32 R80, R53, 0x10000, RZ ;  /* 0x0001000035507824 */ /* 0x000fe200078e00ff */
[----:B------:R-:W-:Y:S02]  /*7ca0*/  LOP3.LUT R54, R13, 0xffff0000, RZ, 0xc0, !PT ;  /* 0xffff00000d367812 */ /* 0x000fe400078ec0ff */
[----:B------:R-:W-:Y:S02]  /*7cb0*/  LOP3.LUT R13, R15, 0xffff0000, RZ, 0xc0, !PT ;  /* 0xffff00000f0d7812 */ /* 0x000fe400078ec0ff */
[----:B------:R-:W-:Y:S01]  /*7cc0*/  LOP3.LUT R53, R53, 0xffff0000, RZ, 0xc0, !PT ;  /* 0xffff000035357812 */ /* 0x000fe200078ec0ff */
[C---:B------:R-:W-:Y:S01]  /*7cd0*/  FMUL.FTZ R15, R43.reuse, R54 ;  /* 0x000000362b0f7220 */ /* 0x040fe20000410000 */
[----:B------:R-:W-:-:S03]  /*7ce0*/  FMUL.FTZ R43, R43, R55 ;  /* 0x000000372b2b7220 */ /* 0x000fc60000410000 */
[C---:B------:R-:W-:Y:S01]  /*7cf0*/  FFMA.FTZ R15, R13.reuse, R55, -R15 ;  /* 0x000000370d0f7223 */ /* 0x040fe2000001080f */
[----:B------:R-:W-:Y:S01]  /*7d00*/  FFMA.FTZ R13, R13, R54, R43 ;  /* 0x000000360d0d7223 */ /* 0x000fe2000001002b */
        /* <DEDUP_REMOVED lines=10> */
[----:B------:R-:W-:Y:S01]  /*7db0*/  LOP3.LUT R43, R12, 0xffff0000, RZ, 0xc0, !PT ;  /* 0xffff00000c2b7812 */ /* 0x000fe200078ec0ff */
[CC--:B------:R-:W-:Y:S01]  /*7dc0*/  FMUL.FTZ R12, R40.reuse, R36.reuse ;  /* 0x00000024280c7220 */ /* 0x0c0fe20000410000 */
[-C--:B------:R-:W-:Y:S01]  /*7dd0*/  FMUL.FTZ R40, R40, R53.reuse ;  /* 0x0000003528287220 */ /* 0x080fe20000410000 */
[C---:B------:R-:W-:Y:S01]  /*7de0*/  IMAD.U32 R80, R42.reuse, 0x10000, RZ ;  /* 0x000100002a507824 */ /* 0x040fe200078e00ff */
[----:B------:R-:W-:Y:S01]  /*7df0*/  LOP3.LUT R42, R42, 0xffff0000, RZ, 0xc0, !PT ;  /* 0xffff00002a2a7812 */ /* 0x000fe200078ec0ff */
[C---:B------:R-:W-:Y:S01]  /*7e00*/  FFMA.FTZ R12, R43.reuse, R53, -R12 ;  /* 0x000000352b0c7223 */ /* 0x040fe2000001080c */
[----:B------:R-:W-:Y:S01]  /*7e10*/  FFMA.FTZ R36, R43, R36, R40 ;  /* 0x000000242b247223 */ /* 0x000fe20000010028 */
[C---:B------:R-:W-:Y:S01]  /*7e20*/  SHF.L.U32 R43, R39.reuse, 0x10, RZ ;  /* 0x00000010272b7819 */ /* 0x040fe200000006ff */
[----:B------:R-:W-:Y:S01]  /*7e30*/  IMAD.U32 R53, R48, 0x10000, RZ ;  /* 0x0001000030357824 */ /* 0x000fe200078e00ff */
[----:B------:R-:W-:Y:S01]  /*7e40*/  LOP3.LUT R39, R39, 0xffff0000, RZ, 0xc0, !PT ;  /* 0xffff000027277812 */ /* 0x000fe200078ec0ff */
[----:B------:R-:W-:Y:S01]  /*7e50*/  IMAD.U32 R40, R14, 0x10000, RZ ;  /* 0x000100000e287824 */ /* 0x000fe200078e00ff */
[----:B------:R-:W-:Y:S01]  /*7e60*/  LOP3.LUT R48, R48, 0xffff0000, RZ, 0xc0, !PT ;  /* 0xffff000030307812 */ /* 0x000fe200078ec0ff */
[C---:B------:R-:W-:Y:S01]  /*7e70*/  FMUL.FTZ R54, R80.reuse, R43 ;  /* 0x0000002b50367220 */ /* 0x040fe20000410000 */
[----:B------:R-:W-:Y:S01]  /*7e80*/  FMUL.FTZ R80, R80, R53 ;  /* 0x0000003550507220 */ /* 0x000fe20000410000 */
[----:B------:R-:W-:-:S02]  /*7e90*/  LOP3.LUT R14, R14, 0xffff0000, RZ, 0xc0, !PT ;  /* 0xffff00000e0e7812 */ /* 0x000fc400078ec0ff */
[C---:B------:R-:W-:Y:S01]  /*7ea0*/  FFMA.FTZ R54, R40.reuse, R53, -R54 ;  /* 0x0000003528367223 */ /* 0x040fe20000010836 */
[----:B------:R-:W-:Y:S01]  /*7eb0*/  FFMA.FTZ R80, R40, R43, R80 ;  /* 0x0000002b28507223 */ /* 0x000fe20000010050 */
[C---:B------:R-:W-:Y:S01]  /*7ec0*/  FMUL.FTZ R40, R42.reuse, R39 ;  /* 0x000000272a287220 */ /* 0x040fe20000410000 */
[-C--:B------:R-:W-:Y:S01]  /*7ed0*/  FMUL.FTZ R42, R42, R48.reuse ;  /* 0x000000302a2a7220 */ /* 0x080fe20000410000 */
[----:B------:R-:W-:Y:S02]  /*7ee0*/  F2FP.BF16.F32.PACK_AB R36, R36, R55 ;  /* 0x000000372424723e */ /* 0x000fe400000010ff */
[C---:B------:R-:W-:Y:S01]  /*7ef0*/  FFMA.FTZ R40, R14.reuse, R48, -R40 ;  /* 0x000000300e287223 */ /* 0x040fe20000010828 */
[----:B------:R-:W-:Y:S01]  /*7f00*/  FFMA.FTZ R42, R14, R39, R42 ;  /* 0x000000270e2a7223 */ /* 0x000fe2000001002a */
[----:B------:R-:W-:Y:S01]  /*7f10*/  F2FP.BF16.F32.PACK_AB R43, R13, R41 ;  /* 0x000000290d2b723e */ /* 0x000fe200000010ff */
[----:B------:R-:W-:Y:S01]  /*7f20*/  IMAD.MOV.U32 R13, RZ, RZ, R38 ;  /* 0x000000ffff0d7224 */ /* 0x000fe200078e0026 */
[----:B------:R-:W-:Y:S01]  /*7f30*/  F2FP.BF16.F32.PACK_AB R12, R12, R81 ;  /* 0x000000510c0c723e */ /* 0x000fe200000010ff */
[----:B------:R-:W-:Y:S01]  /*7f40*/  IMAD.MOV.U32 R41, RZ, RZ, R37 ;  /* 0x000000ffff297224 */ /* 0x000fe200078e0025 */
[----:B------:R-:W-:Y:S01]  /*7f50*/  F2FP.BF16.F32.PACK_AB R54, R40, R54 ;  /* 0x000000362836723e */ /* 0x000fe200000010ff */
[----:B------:R-:W-:Y:S01]  /*7f60*/  IMAD.MOV.U32 R40, RZ, RZ, R36 ;  /* 0x000000ffff287224 */ /* 0x000fe200078e0024 */
[----:B------:R-:W-:-:S03]  /*7f70*/  F2FP.BF16.F32.PACK_AB R42, R42, R80 ;  /* 0x000000502a2a723e */ /* 0x000fc600000010ff */
[----:B------:R-:W-:-:S07]  /*7f80*/  IMAD.MOV.U32 R14, RZ, RZ, R54 ;  /* 0x000000ffff0e7224 */ /* 0x000fce00078e0036 */
.L_x_533:
[----:B------:R-:W-:Y:S05]  /*7f90*/  BSYNC B3 ;  /* 0x0000000000037941 */ /* 0x000fea0003800000 */
.L_x_532:
[----:B------:R-:W-:-:S04]  /*7fa0*/  LEA R36, P4, R8, R11, 0x1 ;  /* 0x0000000b08247211 */ /* 0x000fc800078808ff */
[----:B--2---:R-:W-:Y:S02]  /*7fb0*/  LEA.HI.X R37, R8, R123, R115, 0x1, P4 ;  /* 0x0000007b08257211 */ /* 0x004fe400020f0c73 */
[----:B------:R-:W-:-:S03]  /*7fc0*/  ISETP.GE.AND P4, PT, R52, R135, PT ;  /* 0x000000873400720c */ /* 0x000fc60003f86270 */
[----:B----4-:R2:W-:Y:S10]  /*7fd0*/  ST.E.128 desc[UR60][R36.64], R12 ;  /* 0x0000000c24007985 */ /* 0x0105f4000c101d3c */
[----:B--2---:R-:W-:-:S05]  /*7fe0*/  @!P4 IMAD.WIDE R12, R52, 0x2, R122 ;  /* 0x00000002340cc825 */ /* 0x004fca00078e027a */
[----:B---3--:R4:W-:Y:S02]  /*7ff0*/  @!P4 ST.E.128 desc[UR60][R12.64], R40 ;  /* 0x000000280c00c985 */ /* 0x0089e4000c101d3c */
.L_x_531:
[----:B------:R-:W-:Y:S05]  /*8000*/  BSYNC B2 ;  /* 0x0000000000027941 */ /* 0x000fea0003800000 */
.L_x_530:
[----:B------:R-:W-:-:S13]  /*8010*/  ISETP.NE.AND P4, PT, R28, RZ, PT ;  /* 0x000000ff1c00720c */ /* 0x000fda0003f85270 */
[----:B------:R-:W-:Y:S05]  /*8020*/  @!P4 BRA `(.L_x_525) ;  /* 0x0000000400e0c947 */ /* 0x000fea0003800000 */
[----:B---34-:R-:W-:Y:S01]  /*8030*/  SEL R12, R129, R139, !P1 ;  /* 0x0000008b810c7207 */ /* 0x018fe20004800000 */
[----:B------:R-:W-:Y:S01]  /*8040*/  BSSY B2, `(.L_x_534) ;  /* 0x0000074000027945 */ /* 0x000fe20003800000 */
[C---:B------:R-:W-:Y:S02]  /*8050*/  LEA R40, P4, R9.reuse, R11, 0x1 ;  /* 0x0000000b09287211 */ /* 0x040fe400078808ff */
[----:B------:R-:W-:Y:S02]  /*8060*/  SHF.R.S32.HI R13, RZ, 0x1f, R12 ;  /* 0x0000001fff0d7819 */ /* 0x000fe4000001140c */
[----:B--2---:R-:W-:Y:S02]  /*8070*/  LEA.HI.X R41, R9, R123, R114, 0x1, P4 ;  /* 0x0000007b09297211 */ /* 0x004fe400020f0c72 */
[----:B------:R-:W-:Y:S02]  /*8080*/  LEA.HI R12, R13, R12, RZ, 0x4 ;  /* 0x0000000c0d0c7211 */ /* 0x000fe400078f20ff */
[----:B------:R-:W-:-:S02]  /*8090*/  ISETP.GE.AND P6, PT, R3, R128, PT ;  /* 0x000000800300720c */ /* 0x000fc40003fc6270 */
[----:B------:R-:W-:-:S04]  /*80a0*/  LEA.HI.SX32 R12, R12, R120, 0x1c ;  /* 0x000000780c0c7211 */ /* 0x000fc800078fe2ff */
[----:B------:R-:W-:-:S04]  /*80b0*/  SHF.R.S32.HI R13, RZ, 0x1f, R12 ;  /* 0x0000001fff0d7819 */ /* 0x000fc8000001140c */
[----:B------:R-:W-:Y:S01]  /*80c0*/  LEA.HI R13, R13, R12, RZ, 0x3 ;  /* 0x0000000c0d0d7211 */ /* 0x000fe200078f18ff */
[----:B------:R-:W-:-:S03]  /*80d0*/  IMAD.SHL.U32 R12, R12, 0x8, RZ ;  /* 0x000000080c0c7824 */ /* 0x000fc600078e00ff */
[----:B------:R-:W-:Y:S02]  /*80e0*/  SHF.R.S32.HI R13, RZ, 0x3, R13 ;  /* 0x00000003ff0d7819 */ /* 0x000fe4000001140d */
[----:B------:R-:W-:Y:S02]  /*80f0*/  LOP3.LUT R14, R176, 0x38, R12, 0xf8, !PT ;  /* 0x00000038b00e7812 */ /* 0x000fe400078ef80c */
[----:B------:R-:W-:Y:S01]  /*8100*/  ISETP.GE.AND P4, PT, R12, R135, PT ;  /* 0x000000870c00720c */ /* 0x000fe20003f86270 */
[----:B------:R-:W-:Y:S01]  /*8110*/  IMAD R13, R13, 0x1800, R178 ;  /* 0x000018000d0d7824 */ /* 0x000fe200078e02b2 */
[----:B------:R-:W-:-:S04]  /*8120*/  LOP3.LUT R14, R14, R177, RZ, 0x3c, !PT ;  /* 0x000000b10e0e7212 */ /* 0x000fc800078e3cff */
[----:B------:R-:W-:Y:S01]  /*8130*/  IADD3 R14, R13, R14, RZ ;  /* 0x0000000e0d0e7210 */ /* 0x000fe20007ffe0ff */
[----:B------:R-:W-:-:S04]  /*8140*/  IMAD R13, R18, 0x4800, R141 ;  /* 0x00004800120d7824 */ /* 0x000fc800078e028d */
[----:B------:R-:W-:Y:S02]  /*8150*/  IMAD R36, R18, 0x4800, R14 ;  /* 0x0000480012247824 */ /* 0x000fe400078e020e */
[--C-:B------:R-:W-:Y:S02]  /*8160*/  IMAD R13, R13, 0x2, R2.reuse ;  /* 0x000000020d0d7824 */ /* 0x100fe400078e0202 */
[----:B------:R-:W-:Y:S02]  /*8170*/  IMAD R36, R36, 0x2, R2 ;  /* 0x0000000224247824 */ /* 0x000fe400078e0202 */
[----:B------:R-:W-:Y:S02]  /*8180*/  @!P4 IMAD.WIDE R122, R12, 0x2, R122 ;  /* 0x000000020c7ac825 */ /* 0x000fe400078e027a */
[----:B------:R-:W2:Y:S04]  /*8190*/  LDS.128 R12, [R13+0x18400] ;  /* 0x018400000d0c7984 */ /* 0x000ea80000000c00 */
[----:B------:R-:W3:Y:S01]  /*81a0*/  LDS.128 R36, [R36+0x18400] ;  /* 0x0184000024247984 */ /* 0x000ee20000000c00 */
[----:B------:R-:W-:Y:S05]  /*81b0*/  @P6 BRA `(.L_x_535) ;  /* 0x0000000400706947 */ /* 0x000fea0003800000 */
[----:B------:R-:W-:Y:S01]  /*81c0*/  SHF.R.U32.HI R48, RZ, 0x10, R45 ;  /* 0x00000010ff307819 */ /* 0x000fe2000001162d */
[----:B---3--:R-:W-:Y:S01]  /*81d0*/  IMAD.U32 R50, R37, 0x10000, RZ ;  /* 0x0001000025327824 */ /* 0x008fe200078e00ff */
[----:B------:R-:W-:Y:S01]  /*81e0*/  SHF.R.U32.HI R49, RZ, 0x10, R33 ;  /* 0x00000010ff317819 */ /* 0x000fe20000011621 */
[----:B--2---:R-:W-:Y:S01]  /*81f0*/  IMAD.U32 R42, R13, 0x10000, RZ ;  /* 0x000100000d2a7824 */ /* 0x004fe200078e00ff */
[----:B------:R-:W-:Y:S01]  /*8200*/  PRMT R48, R213, 0x5432, R48 ;  /* 0x00005432d5307816 */ /* 0x000fe20000000030 */
[----:B------:R-:W-:Y:S01]  /*8210*/  IMAD.U32 R53, R39, 0x10000, RZ ;  /* 0x0001000027357824 */ /* 0x000fe200078e00ff */
[----:B------:R-:W-:Y:S02]  /*8220*/  PRMT R49, R211, 0x5432, R49 ;  /* 0x00005432d3317816 */ /* 0x000fe40000000031 */
[----:B------:R-:W-:Y:S01]  /*8230*/  LOP3.LUT R37, R37, 0xffff0000, RZ, 0xc0, !PT ;  /* 0xffff000025257812 */ /* 0x000fe200078ec0ff */
[C---:B------:R-:W-:Y:S01]  /*8240*/  IMAD.U32 R11, R48.reuse, 0x10000, RZ ;  /* 0x00010000300b7824 */ /* 0x040fe200078e00ff */
[----:B------:R-:W-:Y:S01]  /*8250*/  LOP3.LUT R48, R48, 0xffff0000, RZ, 0xc0, !PT ;  /* 0xffff000030307812 */ /* 0x000fe200078ec0ff */
[C---:B------:R-:W-:Y:S01]  /*8260*/  IMAD.U32 R43, R49.reuse, 0x10000, RZ ;  /* 0x00010000312b7824 */ /* 0x040fe200078e00ff */
[----:B------:R-:W-:Y:S01]  /*8270*/  LOP3.LUT R49, R49, 0xffff0000, RZ, 0xc0, !PT ;  /* 0xffff000031317812 */ /* 0x000fe200078ec0ff */
[C---:B------:R-:W-:Y:S01]  /*8280*/  FMUL.FTZ R51, R50.reuse, R11 ;  /* 0x0000000b32337220 */ /* 0x040fe20000410000 */
[----:B------:R-:W-:Y:S01]  /*8290*/  LOP3.LUT R39, R39, 0xffff0000, RZ, 0xc0, !PT ;  /* 0xffff000027277812 */ /* 0x000fe200078ec0ff */
[-C--:B------:R-:W-:Y:S01]  /*82a0*/  FMUL.FTZ R50, R50, R43.reuse ;  /* 0x0000002b32327220 */ /* 0x080fe20000410000 */
[----:B------:R-:W-:Y:S01]  /*82b0*/  SHF.R.U64 R44, R44, 0x10, R45 ;  /* 0x000000102c2c7819 */ /* 0x000fe2000000122d */
[----:B------:R-:W-:Y:S01]  /*82c0*/  FFMA.FTZ R43, R42, R43, -R51 ;  /* 0x0000002b2a2b7223 */ /* 0x000fe20000010833 */
[----:B------:R-:W-:Y:S01]  /*82d0*/  SHF.R.U64 R32, R32, 0x10, R33 ;  /* 0x0000001020207819 */ /* 0x000fe20000001221 */
[----:B------:R-:W-:Y:S01]  /*82e0*/  FFMA.FTZ R42, R42, R11, R50 ;  /* 0x0000000b2a2a7223 */ /* 0x000fe20000010032 */
[----:B------:R-:W-:Y:S01]  /*82f0*/  LOP3.LUT R11, R13, 0xffff0000, RZ, 0xc0, !PT ;  /* 0xffff00000d0b7812 */ /* 0x000fe200078ec0ff */
[C---:B------:R-:W-:Y:S01]  /*8300*/  FMUL.FTZ R13, R37.reuse, R48 ;  /* 0x00000030250d7220 */ /* 0x040fe20000410000 */
[----:B------:R-:W-:Y:S01]  /*8310*/  FMUL.FTZ R37, R37, R49 ;  /* 0x0000003125257220 */ /* 0x000fe20000410000 */
[----:B------:R-:W-:-:S02]  /*8320*/  PRMT R44, R213, 0x5410, R44 ;  /* 0x00005410d52c7816 */ /* 0x000fc4000000002c */
[C---:B------:R-:W-:Y:S01]  /*8330*/  FFMA.FTZ R13, R11.reuse, R49, -R13 ;  /* 0x000000310b0d7223 */ /* 0x040fe2000001080d */
[----:B------:R-:W-:Y:S01]  /*8340*/  FFMA.FTZ R11, R11, R48, R37 ;  /* 0x000000300b0b7223 */ /* 0x000fe20000010025 */
[----:B------:R-:W-:Y:S01]  /*8350*/  SHF.R.U32.HI R48, RZ, 0x10, R47 ;  /* 0x00000010ff307819 */ /* 0x000fe2000001162f */
[----:B------:R-:W-:Y:S01]  /*8360*/  IMAD.U32 R49, R15, 0x10000, RZ ;  /* 0x000100000f317824 */ /* 0x000fe200078e00ff */
[----:B------:R-:W-:Y:S02]  /*8370*/  SHF.R.U32.HI R37, RZ, 0x10, R35 ;  /* 0x00000010ff257819 */ /* 0x000fe40000011623 */
[----:B------:R-:W-:Y:S02]  /*8380*/  PRMT R48, R212, 0x5432, R48 ;  /* 0x00005432d4307816 */ /* 0x000fe40000000030 */
[----:B------:R-:W-:Y:S02]  /*8390*/  PRMT R37, R210, 0x5432, R37 ;  /* 0x00005432d2257816 */ /* 0x000fe40000000025 */
[----:B------:R-:W-:-:S02]  /*83a0*/  SHF.L.U32 R50, R48, 0x10, RZ ;  /* 0x0000001030327819 */ /* 0x000fc400000006ff */
[----:B------:R-:W-:Y:S01]  /*83b0*/  LOP3.LUT R48, R48, 0xffff0000, RZ, 0xc0, !PT ;  /* 0xffff000030307812 */ /* 0x000fe200078ec0ff */
[C---:B------:R-:W-:Y:S01]  /*83c0*/  IMAD.U32 R51, R37.reuse, 0x10000, RZ ;  /* 0x0001000025337824 */ /* 0x040fe200078e00ff */
[----:B------:R-:W-:Y:S01]  /*83d0*/  LOP3.LUT R37, R37, 0xffff0000, RZ, 0xc0, !PT ;  /* 0xffff000025257812 */ /* 0x000fe200078ec0ff */
[----:B------:R-:W-:Y:S01]  /*83e0*/  FMUL.FTZ R52, R53, R50 ;  /* 0x0000003235347220 */ /* 0x000fe20000410000 */
[----:B------:R-:W-:Y:S01]  /*83f0*/  LOP3.LUT R15, R15, 0xffff0000, RZ, 0xc0, !PT ;  /* 0xffff00000f0f7812 */ /* 0x000fe200078ec0ff */
[-C--:B------:R-:W-:Y:S01]  /*8400*/  FMUL.FTZ R53, R53, R51.reuse ;  /* 0x0000003335357220 */ /* 0x080fe20000410000 */
[----:B------:R-:W-:Y:S01]  /*8410*/  FMUL.FTZ R33, R39, R48 ;  /* 0x0000003027217220 */ /* 0x000fe20000410000 */
[----:B------:R-:W-:Y:S01]  /*8420*/  PRMT R32, R211, 0x5410, R32 ;  /* 0x00005410d3207816 */ /* 0x000fe20000000020 */
[C---:B------:R-:W-:Y:S01]  /*8430*/  FFMA.FTZ R52, R49.reuse, R51, -R52 ;  /* 0x0000003331347223 */ /* 0x040fe20000010834 */
[----:B------:R-:W-:Y:S01]  /*8440*/  FFMA.FTZ R53, R49, R50, R53 ;  /* 0x0000003231357223 */ /* 0x000fe20000010035 */
[-C--:B------:R-:W-:Y:S01]  /*8450*/  FMUL.FTZ R39, R39, R37.reuse ;  /* 0x0000002527277220 */ /* 0x080fe20000410000 */
[----:B------:R-:W-:Y:S01]  /*8460*/  FFMA.FTZ R33, R15, R37, -R33 ;  /* 0x000000250f217223 */ /* 0x000fe20000010821 */
[C---:B------:R-:W-:Y:S01]  /*8470*/  IMAD.U32 R49, R36.reuse, 0x10000, RZ ;  /* 0x0001000024317824 */ /* 0x040fe200078e00ff */
[----:B------:R-:W-:Y:S01]  /*8480*/  LOP3.LUT R36, R36, 0xffff0000, RZ, 0xc0, !PT ;  /* 0xffff000024247812 */ /* 0x000fe200078ec0ff */
[----:B------:R-:W-:-:S02]  /*8490*/  IMAD.U32 R37, R44, 0x10000, RZ ;  /* 0x000100002c257824 */ /* 0x000fc400078e00ff */
[----:B------:R-:W-:Y:S01]  /*84a0*/  FFMA.FTZ R39, R15, R48, R39 ;  /* 0x000000300f277223 */ /* 0x000fe20000010027 */
[----:B------:R-:W-:Y:S01]  /*84b0*/  IMAD.U32 R45, R32, 0x10000, RZ ;  /* 0x00010000202d7824 */ /* 0x000fe200078e00ff */
[----:B------:R-:W-:Y:S01]  /*84c0*/  LOP3.LUT R44, R44, 0xffff0000, RZ, 0xc0, !PT ;  /* 0xffff00002c2c7812 */ /* 0x000fe200078ec0ff */
[C---:B------:R-:W-:Y:S01]  /*84d0*/  FMUL.FTZ R48, R49.reuse, R37 ;  /* 0x0000002531307220 */ /* 0x040fe20000410000 */
[----:B------:R-:W-:Y:S02]  /*84e0*/  IMAD.U32 R15, R12, 0x10000, RZ ;  /* 0x000100000c0f7824 */ /* 0x000fe400078e00ff */
[----:B------:R-:W-:Y:S01]  /*84f0*/  FMUL.FTZ R49, R49, R45 ;  /* 0x0000002d31317220 */ /* 0x000fe20000410000 */
[----:B------:R-:W-:Y:S02]  /*8500*/  SHF.R.U64 R46, R46, 0x10, R47 ;  /* 0x000000102e2e7819 */ /* 0x000fe4000000122f */
[----:B------:R-:W-:Y:S01]  /*8510*/  LOP3.LUT R12, R12, 0xffff0000, RZ, 0xc0, !PT ;  /* 0xffff00000c0c7812 */ /* 0x000fe200078ec0ff */
[C---:B------:R-:W-:Y:S01]  /*8520*/  FFMA.FTZ R49, R15.reuse, R37, R49 ;  /* 0x000000250f317223 */ /* 0x040fe20000010031 */
[----:B------:R-:W-:Y:S01]  /*8530*/  LOP3.LUT R32, R32, 0xffff0000, RZ, 0xc0, !PT ;  /* 0xffff000020207812 */ /* 0x000fe200078ec0ff */
[----:B------:R-:W-:Y:S01]  /*8540*/  FMUL.FTZ R37, R36, R44 ;  /* 0x0000002c24257220 */ /* 0x000fe20000410000 */
[----:B------:R-:W-:Y:S01]  /*8550*/  SHF.R.U64 R34, R34, 0x10, R35 ;  /* 0x0000001022227819 */ /* 0x000fe20000001223 */
[----:B------:R-:W-:Y:S01]  /*8560*/  FFMA.FTZ R48, R15, R45, -R48 ;  /* 0x0000002d0f307223 */ /* 0x000fe20000010830 */
[----:B------:R-:W-:Y:S01]  /*8570*/  PRMT R46, R212, 0x5410, R46 ;  /* 0x00005410d42e7816 */ /* 0x000fe2000000002e */
[-C--:B------:R-:W-:Y:S01]  /*8580*/  FMUL.FTZ R36, R36, R32.reuse ;  /* 0x0000002024247220 */ /* 0x080fe20000410000 */
[----:B------:R-:W-:Y:S01]  /*8590*/  SHF.L.U32 R35, R38, 0x10, RZ ;  /* 0x0000001026237819 */ /* 0x000fe200000006ff */
[----:B------:R-:W-:Y:S01]  /*85a0*/  FFMA.FTZ R37, R12, R32, -R37 ;  /* 0x000000200c257223 */ /* 0x000fe20000010825 */
[----:B------:R-:W-:Y:S01]  /*85b0*/  PRMT R34, R210, 0x5410, R34 ;  /* 0x00005410d2227816 */ /* 0x000fe20000000022 */
[----:B------:R-:W-:-:S02]  /*85c0*/  IMAD.U32 R32, R46, 0x10000, RZ ;  /* 0x000100002e207824 */ /* 0x000fc400078e00ff */
[----:B------:R-:W-:Y:S01]  /*85d0*/  FFMA.FTZ R36, R12, R44, R36 ;  /* 0x0000002c0c247223 */ /* 0x000fe20000010024 */
[----:B------:R-:W-:Y:S01]  /*85e0*/  IMAD.U32 R15, R14, 0x10000, RZ ;  /* 0x000100000e0f7824 */ /* 0x000fe200078e00ff */
[----:B------:R-:W-:Y:S01]  /*85f0*/  LOP3.LUT R38, R38, 0xffff0000, RZ, 0xc0, !PT ;  /* 0xffff000026267812 */ /* 0x000fe200078ec0ff */
[----:B------:R-:W-:Y:S01]  /*8600*/  IMAD.U32 R12, R34, 0x10000, RZ ;  /* 0x00010000220c7824 */ /* 0x000fe200078e00ff */
[----:B------:R-:W-:Y:S01]  /*8610*/  LOP3.LUT R46, R46, 0xffff0000, RZ, 0xc0, !PT ;  /* 0xffff00002e2e7812 */ /* 0x000fe200078ec0ff */
[C---:B------:R-:W-:Y:S01]  /*8620*/  FMUL.FTZ R44, R35.reuse, R32 ;  /* 0x00000020232c7220 */ /* 0x040fe20000410000 */
[----:B------:R-:W-:Y:S01]  /*8630*/  LOP3.LUT R14, R14, 0xffff0000, RZ, 0xc0, !PT ;  /* 0xffff00000e0e7812 */ /* 0x000fe200078ec0ff */
[-C--:B------:R-:W-:Y:S01]  /*8640*/  FMUL.FTZ R35, R35, R12.reuse ;  /* 0x0000000c23237220 */ /* 0x080fe20000410000 */
[----:B------:R-:W-:Y:S01]  /*8650*/  LOP3.LUT R34, R34, 0xffff0000, RZ, 0xc0, !PT ;  /* 0xffff000022227812 */ /* 0x000fe200078ec0ff */
[----:B------:R-:W-:Y:S01]  /*8660*/  FFMA.FTZ R44, R15, R12, -R44 ;  /* 0x0000000c0f2c7223 */ /* 0x000fe2000001082c */
[C---:B------:R-:W-:Y:S01]  /*8670*/  FMUL.FTZ R12, R38.reuse, R46 ;  /* 0x0000002e260c7220 */ /* 0x040fe20000410000 */
[----:B------:R-:W-:Y:S01]  /*8680*/  F2FP.BF16.F32.PACK_AB R37, R37, R48 ;  /* 0x000000302525723e */ /* 0x000fe200000010ff */
[----:B------:R-:W-:Y:S01]  /*8690*/  FFMA.FTZ R35, R15, R32, R35 ;  /* 0x000000200f237223 */ /* 0x000fe20000010023 */
[-C--:B------:R-:W-:Y:S01]  /*86a0*/  FMUL.FTZ R38, R38, R34.reuse ;  /* 0x0000002226267220 */ /* 0x080fe20000410000 */
[----:B------:R-:W-:Y:S01]  /*86b0*/  FFMA.FTZ R12, R14, R34, -R12 ;  /* 0x000000220e0c7223 */ /* 0x000fe2000001080c */
[----:B------:R-:W-:-:S02]  /*86c0*/  F2FP.BF16.F32.PACK_AB R33, R33, R52 ;  /* 0x000000342121723e */ /* 0x000fc400000010ff */
[----:B------:R-:W-:Y:S01]  /*86d0*/  FFMA.FTZ R38, R14, R46, R38 ;  /* 0x0000002e0e267223 */ /* 0x000fe20000010026 */
[----:B------:R-:W-:Y:S02]  /*86e0*/  F2FP.BF16.F32.PACK_AB R11, R11, R42 ;  /* 0x0000002a0b0b723e */ /* 0x000fe400000010ff */
[----:B------:R-:W-:Y:S01]  /*86f0*/  F2FP.BF16.F32.PACK_AB R44, R12, R44 ;  /* 0x0000002c0c2c723e */ /* 0x000fe200000010ff */
[----:B------:R-:W-:Y:S01]  /*8700*/  IMAD.MOV.U32 R12, RZ, RZ, R37 ;  /* 0x000000ffff0c7224 */ /* 0x000fe200078e0025 */
[----:B------:R-:W-:Y:S01]  /*8710*/  F2FP.BF16.F32.PACK_AB R13, R13, R43 ;  /* 0x0000002b0d0d723e */ /* 0x000fe200000010ff */
[----:B------:R-:W-:Y:S01]  /*8720*/  IMAD.MOV.U32 R37, RZ, RZ, R11 ;  /* 0x000000ffff257224 */ /* 0x000fe200078e000b */
[----:B------:R-:W-:Y:S01]  /*8730*/  F2FP.BF16.F32.PACK_AB R39, R39, R53 ;  /* 0x000000352727723e */ /* 0x000fe200000010ff */
[----:B------:R-:W-:Y:S01]  /*8740*/  IMAD.MOV.U32 R14, RZ, RZ, R44 ;  /* 0x000000ffff0e7224 */ /* 0x000fe200078e002c */
[----:B------:R-:W-:Y:S01]  /*8750*/  F2FP.BF16.F32.PACK_AB R36, R36, R49 ;  /* 0x000000312424723e */ /* 0x000fe200000010ff */
[----:B------:R-:W-:Y:S01]  /*8760*/  IMAD.MOV.U32 R15, RZ, RZ, R33 ;  /* 0x000000ffff0f7224 */ /* 0x000fe200078e0021 */
[----:B------:R-:W-:-:S07]  /*8770*/  F2FP.BF16.F32.PACK_AB R38, R38, R35 ;  /* 0x000000232626723e */ /* 0x000fce00000010ff */
.L_x_535:
[----:B------:R-:W-:Y:S05]  /*8780*/  BSYNC B2 ;  /* 0x0000000000027941 */ /* 0x000fea0003800000 */
.L_x_534:
[----:B--2---:R2:W-:Y:S04]  /*8790*/  ST.E.128 desc[UR60][R40.64], R12 ;  /* 0x0000000c28007985 */ /* 0x0045e8000c101d3c */
[----:B---3--:R2:W-:Y:S02]  /*87a0*/  @!P4 ST.E.128 desc[UR60][R122.64], R36 ;  /* 0x000000247a00c985 */ /* 0x0085e4000c101d3c */
.L_x_525:
[----:B------:R-:W-:Y:S05]  /*87b0*/  BSYNC B1 ;  /* 0x0000000000017941 */ /* 0x000fea0003800000 */
.L_x_524:
[----:B------:R-:W-:-:S03]  /*87c0*/  UMOV UR4, 0xffffffff ;  /* 0xffffffff00047882 */ /* 0x000fc60000000000 */
[----:B------:R-:W-:Y:S05]  /*87d0*/  BRA.DIV UR4, `(.L_x_536) ;  /* 0x0000016e04c47947 */ /* 0x000fea000b800000 */
[----:B0-----:R-:W0:Y:S04]  /*87e0*/  SHFL.IDX PT, R118, R118, 0x1, 0x1c1f ;  /* 0x003c1f0076767f89 */ /* 0x001e2800000e0000 */
[----:B------:R-:W0:Y:S02]  /*87f0*/  SHFL.IDX PT, R119, R119, 0x1, 0x1c1f ;  /* 0x003c1f0077777f89 */ /* 0x000e2400000e0000 */
.L_x_803:
[----:B------:R-:W-:Y:S05]  /*8800*/  @P5 BRA `(.L_x_493) ;  /* 0x0000001c00bc5947 */ /* 0x000fea0003800000 */
[----:B------:R-:W-:Y:S01]  /*8810*/  ISETP.NE.AND P4, PT, R10, RZ, PT ;  /* 0x000000ff0a00720c */ /* 0x000fe20003f85270 */
[----:B------:R-:W-:Y:S01]  /*8820*/  BSSY B1, `(.L_x_537) ;  /* 0x000007c000017945 */ /* 0x000fe20003800000 */
[----:B0-2---:R-:W-:Y:S01]  /*8830*/  IMAD.MOV.U32 R36, RZ, RZ, R119 ;  /* 0x000000ffff247224 */ /* 0x005fe200078e0077 */
[----:B------:R-:W-:-:S10]  /*8840*/  MOV R37, R118 ;  /* 0x0000007600257202 */ /* 0x000fd40000000f00 */
[----:B------:R-:W-:Y:S05]  /*8850*/  @!P4 BRA `(.L_x_538) ;  /* 0x0000000400e0c947 */ /* 0x000fea0003800000 */
[----:B---3--:R-:W-:Y:S01]  /*8860*/  SEL R11, R129, R139, !P3 ;  /* 0x0000008b810b7207 */ /* 0x008fe20005800000 */
[----:B------:R-:W-:Y:S01]  /*8870*/  BSSY B2, `(.L_x_539) ;  /* 0x0000074000027945 */ /* 0x000fe20003800000 */
[C---:B------:R-:W-:Y:S02]  /*8880*/  LEA R38, P5, R7.reuse, R119, 0x1 ;  /* 0x0000007707267211 */ /* 0x040fe400078a08ff */
[----:B----4-:R-:W-:Y:S02]  /*8890*/  SHF.R.S32.HI R12, RZ, 0x1f, R11 ;  /* 0x0000001fff0c7819 */ /* 0x010fe4000001140b */
[----:B------:R-:W-:Y:S02]  /*88a0*/  LEA.HI.X R39, R7, R118, R116, 0x1, P5 ;  /* 0x0000007607277211 */ /* 0x000fe400028f0c74 */
[----:B------:R-:W-:Y:S02]  /*88b0*/  LEA.HI R11, R12, R11, RZ, 0x4 ;  /* 0x0000000b0c0b7211 */ /* 0x000fe400078f20ff */
[----:B------:R-:W-:-:S02]  /*88c0*/  ISETP.GE.AND P5, PT, R16, R128, PT ;  /* 0x000000801000720c */ /* 0x000fc40003fa6270 */
[----:B------:R-:W-:-:S04]  /*88d0*/  LEA.HI.SX32 R11, R11, R124, 0x1c ;  /* 0x0000007c0b0b7211 */ /* 0x000fc800078fe2ff */
[----:B------:R-:W-:Y:S01]  /*88e0*/  SHF.R.S32.HI R12, RZ, 0x1f, R11 ;  /* 0x0000001fff0c7819 */ /* 0x000fe2000001140b */
[----:B------:R-:W-:-:S03]  /*88f0*/  IMAD.SHL.U32 R40, R11, 0x8, RZ ;  /* 0x000000080b287824 */ /* 0x000fc600078e00ff */
[----:B------:R-:W-:Y:S02]  /*8900*/  LEA.HI R12, R12, R11, RZ, 0x3 ;  /* 0x0000000b0c0c7211 */ /* 0x000fe400078f18ff */
[----:B------:R-:W-:Y:S02]  /*8910*/  ISETP.GE.AND P4, PT, R40, R135, PT ;  /* 0x000000872800720c */ /* 0x000fe40003f86270 */
[----:B------:R-:W-:Y:S02]  /*8920*/  SHF.R.S32.HI R14, RZ, 0x3, R12 ;  /* 0x00000003ff0e7819 */ /* 0x000fe4000001140c */
[----:B------:R-:W-:-:S03]  /*8930*/  LOP3.LUT R12, R167, 0x38, R40, 0xf8, !PT ;  /* 0x00000038a70c7812 */ /* 0x000fc600078ef828 */
[----:B------:R-:W-:Y:S01]  /*8940*/  IMAD R11, R14, 0x1800, R179 ;  /* 0x000018000e0b7824 */ /* 0x000fe200078e02b3 */
[----:B------:R-:W-:-:S05]  /*8950*/  LOP3.LUT R12, R12, R223, RZ, 0x3c, !PT ;  /* 0x000000df0c0c7212 */ /* 0x000fca00078e3cff */
[----:B------:R-:W-:Y:S02]  /*8960*/  IMAD.IADD R13, R11, 0x1, R12 ;  /* 0x000000010b0d7824 */ /* 0x000fe400078e020c */
[C---:B------:R-:W-:Y:S02]  /*8970*/  IMAD R11, R18.reuse, 0x4800, R142 ;  /* 0x00004800120b7824 */ /* 0x040fe400078e028e */
[----:B------:R-:W-:Y:S02]  /*8980*/  IMAD R13, R18, 0x4800, R13 ;  /* 0x00004800120d7824 */ /* 0x000fe400078e020d */
[--C-:B------:R-:W-:Y:S02]  /*8990*/  IMAD R11, R11, 0x2, R2.reuse ;  /* 0x000000020b0b7824 */ /* 0x100fe400078e0202 */
[----:B------:R-:W-:Y:S02]  /*89a0*/  IMAD R32, R13, 0x2, R2 ;  /* 0x000000020d207824 */ /* 0x000fe400078e0202 */
[----:B------:R-:W-:Y:S01]  /*89b0*/  @!P4 IMAD.WIDE R40, R40, 0x2, R36 ;  /* 0x000000022828c825 */ /* 0x000fe200078e0224 */
[----:B------:R0:W2:Y:S04]  /*89c0*/  LDS.128 R12, [R11+0x18400] ;  /* 0x018400000b0c7984 */ /* 0x0000a80000000c00 */
[----:B------:R-:W3:Y:S01]  /*89d0*/  LDS.128 R32, [R32+0x18400] ;  /* 0x0184000020207984 */ /* 0x000ee20000000c00 */
[----:B------:R-:W-:Y:S05]  /*89e0*/  @P5 BRA `(.L_x_540) ;  /* 0x0000000400705947 */ /* 0x000fea0003800000 */
[----:B------:R-:W-:Y:S01]  /*89f0*/  SHF.R.U64 R43, R76, 0x10, R77 ;  /* 0x000000104c2b7819 */ /* 0x000fe2000000124d */
[----:B---3--:R-:W-:Y:S01]  /*8a00*/  IMAD.U32 R47, R33, 0x10000, RZ ;  /* 0x00010000212f7824 */ /* 0x008fe200078e00ff */
[----:B0-----:R-:W-:Y:S01]  /*8a10*/  SHF.R.U64 R11, R64, 0x10, R65 ;  /* 0x00000010400b7819 */ /* 0x001fe20000001241 */
[----:B--2---:R-:W-:Y:S01]  /*8a20*/  IMAD.U32 R45, R13, 0x10000, RZ ;  /* 0x000100000d2d7824 */ /* 0x004fe200078e00ff */
[----:B------:R-:W-:Y:S01]  /*8a30*/  SHF.R.U32.HI R76, RZ, 0x10, R77 ;  /* 0x00000010ff4c7819 */ /* 0x000fe2000001164d */
[----:B------:R-:W-:Y:S01]  /*8a40*/  IMAD.U32 R51, R35, 0x10000, RZ ;  /* 0x0001000023337824 */ /* 0x000fe200078e00ff */
[----:B------:R-:W-:Y:S01]  /*8a50*/  SHF.R.U32.HI R64, RZ, 0x10, R65 ;  /* 0x00000010ff407819 */ /* 0x000fe20000011641 */
[----:B------:R-:W-:Y:S01]  /*8a60*/  IMAD.U32 R50, R15, 0x10000, RZ ;  /* 0x000100000f327824 */ /* 0x000fe200078e00ff */
[----:B------:R-:W-:Y:S01]  /*8a70*/  PRMT R76, R209, 0x5432, R76 ;  /* 0x00005432d14c7816 */ /* 0x000fe2000000004c */
[----:B------:R-:W-:Y:S01]  /*8a80*/  IMAD.U32 R52, R34, 0x10000, RZ ;  /* 0x0001000022347824 */ /* 0x000fe200078e00ff */
[----:B------:R-:W-:Y:S01]  /*8a90*/  PRMT R64, R207, 0x5432, R64 ;  /* 0x00005432cf407816 */ /* 0x000fe20000000040 */
[----:B------:R-:W-:Y:S01]  /*8aa0*/  IMAD.U32 R49, R14, 0x10000, RZ ;  /* 0x000100000e317824 */ /* 0x000fe200078e00ff */
[--C-:B------:R-:W-:Y:S01]  /*8ab0*/  SHF.R.U64 R44, R78, 0x10, R79.reuse ;  /* 0x000000104e2c7819 */ /* 0x100fe2000000124f */
[----:B------:R-:W-:Y:S01]  /*8ac0*/  IMAD.U32 R53, R76, 0x10000, RZ ;  /* 0x000100004c357824 */ /* 0x000fe200078e00ff */
[----:B------:R-:W-:Y:S01]  /*8ad0*/  SHF.R.U32.HI R78, RZ, 0x10, R79 ;  /* 0x00000010ff4e7819 */ /* 0x000fe2000001164f */
[----:B------:R-:W-:Y:S01]  /*8ae0*/  IMAD.U32 R54, R64, 0x10000, RZ ;  /* 0x0001000040367824 */ /* 0x000fe200078e00ff */
[----:B------:R-:W-:-:S02]  /*8af0*/  SHF.R.U64 R42, R66, 0x10, R67 ;  /* 0x00000010422a7819 */ /* 0x000fc40000001243 */
[----:B------:R-:W-:Y:S02]  /*8b00*/  SHF.R.U32.HI R66, RZ, 0x10, R67 ;  /* 0x00000010ff427819 */ /* 0x000fe40000011643 */
[C---:B------:R-:W-:Y:S01]  /*8b10*/  PRMT R55, R208.reuse, 0x5410, R44 ;  /* 0x00005410d0377816 */ /* 0x040fe2000000002c */
[CC--:B------:R-:W-:Y:S01]  /*8b20*/  FMUL.FTZ R44, R47.reuse, R53.reuse ;  /* 0x000000352f2c7220 */ /* 0x0c0fe20000410000 */
[----:B------:R-:W-:Y:S01]  /*8b30*/  PRMT R78, R208, 0x5432, R78 ;  /* 0x00005432d04e7816 */ /* 0x000fe2000000004e */
[-C--:B------:R-:W-:Y:S01]  /*8b40*/  FMUL.FTZ R47, R47, R54.reuse ;  /* 0x000000362f2f7220 */ /* 0x080fe20000410000 */
[----:B------:R-:W-:Y:S01]  /*8b50*/  LOP3.LUT R48, R33, 0xffff0000, RZ, 0xc0, !PT ;  /* 0xffff000021307812 */ /* 0x000fe200078ec0ff */
[C---:B------:R-:W-:Y:S01]  /*8b60*/  FFMA.FTZ R44, R45.reuse, R54, -R44 ;  /* 0x000000362d2c7223 */ /* 0x040fe2000001082c */
[----:B------:R-:W-:Y:S01]  /*8b70*/  PRMT R66, R206, 0x5432, R66 ;  /* 0x00005432ce427816 */ /* 0x000fe20000000042 */
[----:B------:R-:W-:Y:S01]  /*8b80*/  IMAD.U32 R54, R78, 0x10000, RZ ;  /* 0x000100004e367824 */ /* 0x000fe200078e00ff */
[----:B------:R-:W-:Y:S01]  /*8b90*/  LOP3.LUT R76, R76, 0xffff0000, RZ, 0xc0, !PT ;  /* 0xffff00004c4c7812 */ /* 0x000fe200078ec0ff */
[----:B------:R-:W-:Y:S01]  /*8ba0*/  FFMA.FTZ R47, R45, R53, R47 ;  /* 0x000000352d2f7223 */ /* 0x000fe2000001002f */
[----:B------:R-:W-:Y:S01]  /*8bb0*/  LOP3.LUT R64, R64, 0xffff0000, RZ, 0xc0, !PT ;  /* 0xffff000040407812 */ /* 0x000fe200078ec0ff */
[----:B------:R-:W-:Y:S01]  /*8bc0*/  FMUL.FTZ R53, R51, R54 ;  /* 0x0000003633357220 */ /* 0x000fe20000410000 */
[----:B------:R-:W-:Y:S01]  /*8bd0*/  SHF.L.U32 R45, R66, 0x10, RZ ;  /* 0x00000010422d7819 */ /* 0x000fe200000006ff */
[C---:B------:R-:W-:Y:S01]  /*8be0*/  FMUL.FTZ R65, R48.reuse, R76 ;  /* 0x0000004c30417220 */ /* 0x040fe20000410000 */
[----:B------:R-:W-:Y:S01]  /*8bf0*/  LOP3.LUT R46, R13, 0xffff0000, RZ, 0xc0, !PT ;  /* 0xffff00000d2e7812 */ /* 0x000fe200078ec0ff */
[-C--:B------:R-:W-:Y:S01]  /*8c00*/  FMUL.FTZ R48, R48, R64.reuse ;  /* 0x0000004030307220 */ /* 0x080fe20000410000 */
[----:B------:R-:W-:Y:S01]  /*8c10*/  PRMT R43, R209, 0x5410, R43 ;  /* 0x00005410d12b7816 */ /* 0x000fe2000000002b */
[-C--:B------:R-:W-:Y:S01]  /*8c20*/  FMUL.FTZ R51, R51, R45.reuse ;  /* 0x0000002d33337220 */ /* 0x080fe20000410000 */
[----:B------:R-:W-:Y:S01]  /*8c30*/  PRMT R11, R207, 0x5410, R11 ;  /* 0x00005410cf0b7816 */ /* 0x000fe2000000000b */
[C---:B------:R-:W-:Y:S01]  /*8c40*/  FFMA.FTZ R65, R46.reuse, R64, -R65 ;  /* 0x000000402e417223 */ /* 0x040fe20000010841 */
[----:B------:R-:W-:Y:S01]  /*8c50*/  LOP3.LUT R35, R35, 0xffff0000, RZ, 0xc0, !PT ;  /* 0xffff000023237812 */ /* 0x000fe200078ec0ff */
[----:B------:R-:W-:Y:S01]  /*8c60*/  FFMA.FTZ R48, R46, R76, R48 ;  /* 0x0000004c2e307223 */ /* 0x000fe20000010030 */
[----:B------:R-:W-:Y:S01]  /*8c70*/  LOP3.LUT R78, R78, 0xffff0000, RZ, 0xc0, !PT ;  /* 0xffff00004e4e7812 */ /* 0x000fe200078ec0ff */
[----:B------:R-:W-:Y:S01]  /*8c80*/  FFMA.FTZ R53, R50, R45, -R53 ;  /* 0x0000002d32357223 */ /* 0x000fe20000010835 */
[----:B------:R-:W-:Y:S01]  /*8c90*/  SHF.L.U32 R33, R32, 0x10, RZ ;  /* 0x0000001020217819 */ /* 0x000fe200000006ff */
[----:B------:R-:W-:Y:S01]  /*8ca0*/  IMAD.U32 R46, R43, 0x10000, RZ ;  /* 0x000100002b2e7824 */ /* 0x000fe200078e00ff */
[----:B------:R-:W-:Y:S01]  /*8cb0*/  LOP3.LUT R66, R66, 0xffff0000, RZ, 0xc0, !PT ;  /* 0xffff000042427812 */ /* 0x000fe200078ec0ff */
[----:B------:R-:W-:-:S02]  /*8cc0*/  IMAD.U32 R45, R11, 0x10000, RZ ;  /* 0x000100000b2d7824 */ /* 0x000fc400078e00ff */
[----:B------:R-:W-:Y:S01]  /*8cd0*/  FFMA.FTZ R51, R50, R54, R51 ;  /* 0x0000003632337223 */ /* 0x000fe20000010033 */
[----:B------:R-:W-:Y:S01]  /*8ce0*/  LOP3.LUT R15, R15, 0xffff0000, RZ, 0xc0, !PT ;  /* 0xffff00000f0f7812 */ /* 0x000fe200078ec0ff */
[----:B------:R-:W-:Y:S01]  /*8cf0*/  FMUL.FTZ R50, R35, R78 ;  /* 0x0000004e23327220 */ /* 0x000fe20000410000 */
[----:B------:R-:W-:Y:S01]  /*8d00*/  LOP3.LUT R54, R11, 0xffff0000, RZ, 0xc0, !PT ;  /* 0xffff00000b367812 */ /* 0x000fe200078ec0ff */
[----:B------:R-:W-:Y:S01]  /*8d10*/  FMUL.FTZ R35, R35, R66 ;  /* 0x0000004223237220 */ /* 0x000fe20000410000 */
[----:B------:R-:W-:Y:S01]  /*8d20*/  LOP3.LUT R32, R32, 0xffff0000, RZ, 0xc0, !PT ;  /* 0xffff000020207812 */ /* 0x000fe200078ec0ff */
[----:B------:R-:W-:Y:S01]  /*8d30*/  FMUL.FTZ R11, R33, R46 ;  /* 0x0000002e210b7220 */ /* 0x000fe20000410000 */
[----:B------:R-:W-:Y:S01]  /*8d40*/  LOP3.LUT R43, R43, 0xffff0000, RZ, 0xc0, !PT ;  /* 0xffff00002b2b7812 */ /* 0x000fe200078ec0ff */
[C---:B------:R-:W-:Y:S02]  /*8d50*/  IMAD.U32 R13, R12.reuse, 0x10000, RZ ;  /* 0x000100000c0d7824 */ /* 0x040fe400078e00ff */
[----:B------:R-:W-:Y:S01]  /*8d60*/  FMUL.FTZ R33, R33, R45 ;  /* 0x0000002d21217220 */ /* 0x000fe20000410000 */
[----:B------:R-:W-:Y:S01]  /*8d70*/  LOP3.LUT R12, R12, 0xffff0000, RZ, 0xc0, !PT ;  /* 0xffff00000c0c7812 */ /* 0x000fe200078ec0ff */
[C---:B------:R-:W-:Y:S01]  /*8d80*/  FFMA.FTZ R50, R15.reuse, R66, -R50 ;  /* 0x000000420f327223 */ /* 0x040fe20000010832 */
[----:B------:R-:W-:Y:S01]  /*8d90*/  FFMA.FTZ R78, R15, R78, R35 ;  /* 0x0000004e0f4e7223 */ /* 0x000fe20000010023 */
[----:B------:R-:W-:Y:S01]  /*8da0*/  PRMT R42, R206, 0x5410, R42 ;  /* 0x00005410ce2a7816 */ /* 0x000fe2000000002a */
[C---:B------:R-:W-:Y:S01]  /*8db0*/  FMUL.FTZ R15, R32.reuse, R43 ;  /* 0x0000002b200f7220 */ /* 0x040fe20000410000 */
[C---:B------:R-:W-:Y:S01]  /*8dc0*/  FFMA.FTZ R11, R13.reuse, R45, -R11 ;  /* 0x0000002d0d0b7223 */ /* 0x040fe2000001080b */
[----:B------:R-:W-:Y:S01]  /*8dd0*/  FFMA.FTZ R33, R13, R46, R33 ;  /* 0x0000002e0d217223 */ /* 0x000fe20000010021 */
[-C--:B------:R-:W-:Y:S01]  /*8de0*/  FMUL.FTZ R13, R32, R54.reuse ;  /* 0x00000036200d7220 */ /* 0x080fe20000410000 */
[C---:B------:R-:W-:Y:S01]  /*8df0*/  IMAD.U32 R32, R55.reuse, 0x10000, RZ ;  /* 0x0001000037207824 */ /* 0x040fe200078e00ff */
[----:B------:R-:W-:Y:S01]  /*8e00*/  LOP3.LUT R34, R34, 0xffff0000, RZ, 0xc0, !PT ;  /* 0xffff000022227812 */ /* 0x000fe200078ec0ff */
[----:B------:R-:W-:Y:S01]  /*8e10*/  FFMA.FTZ R54, R12, R54, -R15 ;  /* 0x000000360c367223 */ /* 0x000fe2000001080f */
[----:B------:R-:W-:Y:S01]  /*8e20*/  LOP3.LUT R55, R55, 0xffff0000, RZ, 0xc0, !PT ;  /* 0xffff000037377812 */ /* 0x000fe200078ec0ff */
[C---:B------:R-:W-:Y:S01]  /*8e30*/  IMAD.U32 R15, R42.reuse, 0x10000, RZ ;  /* 0x000100002a0f7824 */ /* 0x040fe200078e00ff */
[----:B------:R-:W-:Y:S01]  /*8e40*/  LOP3.LUT R35, R42, 0xffff0000, RZ, 0xc0, !PT ;  /* 0xffff00002a237812 */ /* 0x000fe200078ec0ff */
[----:B------:R-:W-:Y:S01]  /*8e50*/  FFMA.FTZ R12, R12, R43, R13 ;  /* 0x0000002b0c0c7223 */ /* 0x000fe2000001000d */
[----:B------:R-:W-:Y:S01]  /*8e60*/  LOP3.LUT R14, R14, 0xffff0000, RZ, 0xc0, !PT ;  /* 0xffff00000e0e7812 */ /* 0x000fe200078ec0ff */
[-C--:B------:R-:W-:Y:S01]  /*8e70*/  FMUL.FTZ R42, R52, R32.reuse ;  /* 0x00000020342a7220 */ /* 0x080fe20000410000 */
[----:B------:R-:W-:Y:S01]  /*8e80*/  FMUL.FTZ R13, R34, R55 ;  /* 0x00000037220d7220 */ /* 0x000fe20000410000 */
[----:B------:R-:W-:Y:S01]  /*8e90*/  FMUL.FTZ R43, R52, R15 ;  /* 0x0000000f342b7220 */ /* 0x000fe20000410000 */
[----:B------:R-:W-:Y:S01]  /*8ea0*/  FMUL.FTZ R34, R34, R35 ;  /* 0x0000002322227220 */ /* 0x000fe20000410000 */
[C---:B------:R-:W-:Y:S01]  /*8eb0*/  FFMA.FTZ R15, R49.reuse, R15, -R42 ;  /* 0x0000000f310f7223 */ /* 0x040fe2000001082a */
        /* <DEDUP_REMOVED lines=8> */
[----:B------:R-:W-:Y:S01]  /*8f40*/  IMAD.MOV.U32 R12, RZ, RZ, R54 ;  /* 0x000000ffff0c7224 */ /* 0x000fe200078e0036 */
[----:B------:R-:W-:Y:S02]  /*8f50*/  F2FP.BF16.F32.PACK_AB R14, R42, R15 ;  /* 0x0000000f2a0e723e */ /* 0x000fe400000010ff */
[----:B------:R-:W-:Y:S01]  /*8f60*/  F2FP.BF16.F32.PACK_AB R34, R55, R32 ;  /* 0x000000203722723e */ /* 0x000fe200000010ff */
[----:B------:R-:W-:Y:S01]  /*8f70*/  IMAD.MOV.U32 R32, RZ, RZ, R46 ;  /* 0x000000ffff207224 */ /* 0x000fe200078e002e */
[----:B------:R-:W-:-:S02]  /*8f80*/  F2FP.BF16.F32.PACK_AB R13, R65, R44 ;  /* 0x0000002c410d723e */ /* 0x000fc400000010ff */
[----:B------:R-:W-:Y:S02]  /*8f90*/  F2FP.BF16.F32.PACK_AB R35, R78, R51 ;  /* 0x000000334e23723e */ /* 0x000fe400000010ff */
[----:B------:R-:W-:-:S07]  /*8fa0*/  MOV R15, R50 ;  /* 0x00000032000f7202 */ /* 0x000fce0000000f00 */
.L_x_540:
[----:B------:R-:W-:Y:S05]  /*8fb0*/  BSYNC B2 ;  /* 0x0000000000027941 */ /* 0x000fea0003800000 */
.L_x_539:
[----:B--2---:R2:W-:Y:S04]  /*8fc0*/  ST.E.128 desc[UR60][R38.64], R12 ;  /* 0x0000000c26007985 */ /* 0x0045e8000c101d3c */
[----:B---3--:R2:W-:Y:S02]  /*8fd0*/  @!P4 ST.E.128 desc[UR60][R40.64], R32 ;  /* 0x000000202800c985 */ /* 0x0085e4000c101d3c */
.L_x_538:
[----:B------:R-:W-:Y:S05]  /*8fe0*/  BSYNC B1 ;  /* 0x0000000000017941 */ /* 0x000fea0003800000 */
.L_x_537:
[----:B------:R-:W-:Y:S01]  /*8ff0*/  ISETP.NE.AND P4, PT, R27, RZ, PT ;  /* 0x000000ff1b00720c */ /* 0x000fe20003f85270 */
[----:B------:R-:W-:-:S12]  /*9000*/  BSSY B1, `(.L_x_541) ;  /* 0x000007c000017945 */ /* 0x000fd80003800000 */
[----:B------:R-:W-:Y:S05]  /*9010*/  @!P4 BRA `(.L_x_542) ;  /* 0x0000000400e8c947 */ /* 0x000fea0003800000 */
[----:B0--3--:R-:W-:Y:S01]  /*9020*/  SEL R11, R129, R139, !P2 ;  /* 0x0000008b810b7207 */ /* 0x009fe20005000000 */
[----:B------:R-:W-:Y:S01]  /*9030*/  BSSY B2, `(.L_x_543) ;  /* 0x0000076000027945 */ /* 0x000fe20003800000 */
[C---:B--2---:R-:W-:Y:S02]  /*9040*/  LEA R38, P5, R8.reuse, R119, 0x1 ;  /* 0x0000007708267211 */ /* 0x044fe400078a08ff */
        /* <DEDUP_REMOVED lines=8> */
[----:B------:R-:W-:Y:S02]  /*90d0*/  LOP3.LUT R12, R167, 0x38, R40, 0xf8, !PT ;  /* 0x00000038a70c7812 */ /* 0x000fe400078ef828 */
[----:B------:R-:W-:Y:S02]  /*90e0*/  SHF.R.S32.HI R14, RZ, 0x3, R11 ;  /* 0x00000003ff0e7819 */ /* 0x000fe4000001140b */
[----:B------:R-:W-:Y:S02]  /*90f0*/  LOP3.LUT R12, R12, R223, RZ, 0x3c, !PT ;  /* 0x000000df0c0c7212 */ /* 0x000fe400078e3cff */
[----:B------:R-:W-:Y:S01]  /*9100*/  ISETP.GE.AND P4, PT, R40, R135, PT ;  /* 0x000000872800720c */ /* 0x000fe20003f86270 */
[----:B------:R-:W-:-:S04]  /*9110*/  IMAD R11, R14, 0x1800, R179 ;  /* 0x000018000e0b7824 */ /* 0x000fc800078e02b3 */
        /* <DEDUP_REMOVED lines=19> */
[----:B------:R-:W-:-:S02]  /*9250*/  PRMT R61, R154, 0x5432, R61 ;  /* 0x000054329a3d7816 */ /* 0x000fc4000000003d */
[----:B------:R-:W-:Y:S01]  /*9260*/  SHF.R.U64 R44, R74, 0x10, R75 ;  /* 0x000000104a2c7819 */ /* 0x000fe2000000124b */
[----:B------:R-:W-:Y:S01]  /*9270*/  IMAD.U32 R54, R73, 0x10000, RZ ;  /* 0x0001000049367824 */ /* 0x000fe200078e00ff */
[----:B------:R-:W-:Y:S01]  /*9280*/  SHF.R.U64 R42, R62, 0x10, R63 ;  /* 0x000000103e2a7819 */ /* 0x000fe2000000123f */
[----:B------:R-:W-:Y:S01]  /*9290*/  IMAD.U32 R60, R61, 0x10000, RZ ;  /* 0x000100003d3c7824 */ /* 0x000fe200078e00ff */
[----:B------:R-:W-:Y:S01]  /*92a0*/  SHF.R.U32.HI R74, RZ, 0x10, R75 ;  /* 0x00000010ff4a7819 */ /* 0x000fe2000001164b */
[C---:B------:R-:W-:Y:S01]  /*92b0*/  FMUL.FTZ R64, R47.reuse, R54 ;  /* 0x000000362f407220 */ /* 0x040fe20000410000 */
[----:B------:R-:W-:Y:S01]  /*92c0*/  SHF.R.U32.HI R62, RZ, 0x10, R63 ;  /* 0x00000010ff3e7819 */ /* 0x000fe2000001163f */
[----:B------:R-:W-:Y:S01]  /*92d0*/  FMUL.FTZ R66, R47, R60 ;  /* 0x0000003c2f427220 */ /* 0x000fe20000410000 */
[----:B------:R-:W-:Y:S02]  /*92e0*/  LOP3.LUT R48, R33, 0xffff0000, RZ, 0xc0, !PT ;  /* 0xffff000021307812 */ /* 0x000fe400078ec0ff */
[----:B------:R-:W-:-:S02]  /*92f0*/  LOP3.LUT R73, R73, 0xffff0000, RZ, 0xc0, !PT ;  /* 0xffff000049497812 */ /* 0x000fc400078ec0ff */
[----:B------:R-:W-:Y:S02]  /*9300*/  PRMT R74, R155, 0x5432, R74 ;  /* 0x000054329b4a7816 */ /* 0x000fe4000000004a */
[----:B------:R-:W-:Y:S01]  /*9310*/  PRMT R62, R153, 0x5432, R62 ;  /* 0x00005432993e7816 */ /* 0x000fe2000000003e */
[----:B------:R-:W-:Y:S01]  /*9320*/  FMUL.FTZ R55, R48, R73 ;  /* 0x0000004930377220 */ /* 0x000fe20000410000 */
[----:B------:R-:W-:Y:S01]  /*9330*/  LOP3.LUT R61, R61, 0xffff0000, RZ, 0xc0, !PT ;  /* 0xffff00003d3d7812 */ /* 0x000fe200078ec0ff */
[----:B------:R-:W-:Y:S01]  /*9340*/  IMAD.U32 R53, R74, 0x10000, RZ ;  /* 0x000100004a357824 */ /* 0x000fe200078e00ff */
[----:B------:R-:W-:Y:S01]  /*9350*/  LOP3.LUT R46, R13, 0xffff0000, RZ, 0xc0, !PT ;  /* 0xffff00000d2e7812 */ /* 0x000fe200078ec0ff */
[----:B------:R-:W-:Y:S01]  /*9360*/  IMAD.U32 R13, R12, 0x10000, RZ ;  /* 0x000100000c0d7824 */ /* 0x000fe200078e00ff */
[----:B------:R-:W-:Y:S01]  /*9370*/  PRMT R156, R156, 0x5410, R43 ;  /* 0x000054109c9c7816 */ /* 0x000fe2000000002b */
[C---:B------:R-:W-:Y:S01]  /*9380*/  FFMA.FTZ R43, R45.reuse, R60, -R64 ;  /* 0x0000003c2d2b7223 */ /* 0x040fe20000010840 */
[----:B------:R-:W-:Y:S01]  /*9390*/  SHF.L.U32 R47, R62, 0x10, RZ ;  /* 0x000000103e2f7819 */ /* 0x000fe200000006ff */
[----:B------:R-:W-:Y:S01]  /*93a0*/  FFMA.FTZ R45, R45, R54, R66 ;  /* 0x000000362d2d7223 */ /* 0x000fe20000010042 */
[-C--:B------:R-:W-:Y:S01]  /*93b0*/  FMUL.FTZ R63, R48, R61.reuse ;  /* 0x0000003d303f7220 */ /* 0x080fe20000410000 */
[----:B------:R-:W-:Y:S01]  /*93c0*/  LOP3.LUT R35, R35, 0xffff0000, RZ, 0xc0, !PT ;  /* 0xffff000023237812 */ /* 0x000fe200078ec0ff */
[----:B------:R-:W-:Y:S01]  /*93d0*/  FFMA.FTZ R48, R46, R61, -R55 ;  /* 0x0000003d2e307223 */ /* 0x000fe20000010837 */
[----:B------:R-:W-:Y:S01]  /*93e0*/  LOP3.LUT R54, R74, 0xffff0000, RZ, 0xc0, !PT ;  /* 0xffff00004a367812 */ /* 0x000fe200078ec0ff */
[----:B------:R-:W-:Y:S01]  /*93f0*/  FMUL.FTZ R55, R52, R53 ;  /* 0x0000003534377220 */ /* 0x000fe20000410000 */
[----:B------:R-:W-:Y:S01]  /*9400*/  PRMT R11, R154, 0x5410, R11 ;  /* 0x000054109a0b7816 */ /* 0x000fe2000000000b */
[-C--:B------:R-:W-:Y:S01]  /*9410*/  FMUL.FTZ R60, R52, R47.reuse ;  /* 0x0000002f343c7220 */ /* 0x080fe20000410000 */
[----:B------:R-:W-:Y:S01]  /*9420*/  LOP3.LUT R52, R62, 0xffff0000, RZ, 0xc0, !PT ;  /* 0xffff00003e347812 */ /* 0x000fe200078ec0ff */
[----:B------:R-:W-:Y:S01]  /*9430*/  FFMA.FTZ R47, R50, R47, -R55 ;  /* 0x0000002f322f7223 */ /* 0x000fe20000010837 */
[----:B------:R-:W-:Y:S01]  /*9440*/  LOP3.LUT R15, R15, 0xffff0000, RZ, 0xc0, !PT ;  /* 0xffff00000f0f7812 */ /* 0x000fe200078ec0ff */
[----:B------:R-:W-:Y:S01]  /*9450*/  FMUL.FTZ R64, R35, R54 ;  /* 0x0000003623407220 */ /* 0x000fe20000410000 */
[----:B------:R-:W-:Y:S01]  /*9460*/  SHF.L.U32 R33, R32, 0x10, RZ ;  /* 0x0000001020217819 */ /* 0x000fe200000006ff */
[----:B------:R-:W-:Y:S01]  /*9470*/  FFMA.FTZ R50, R50, R53, R60 ;  /* 0x0000003532327223 */ /* 0x000fe2000001003c */
[----:B------:R-:W-:-:S02]  /*9480*/  IMAD.U32 R62, R156, 0x10000, RZ ;  /* 0x000100009c3e7824 */ /* 0x000fc400078e00ff */
[-C--:B------:R-:W-:Y:S01]  /*9490*/  FMUL.FTZ R66, R35, R52.reuse ;  /* 0x0000003423427220 */ /* 0x080fe20000410000 */
[----:B------:R-:W-:Y:S02]  /*94a0*/  IMAD.U32 R60, R11, 0x10000, RZ ;  /* 0x000100000b3c7824 */ /* 0x000fe400078e00ff */
[----:B------:R-:W-:Y:S01]  /*94b0*/  FFMA.FTZ R52, R15, R52, -R64 ;  /* 0x000000340f347223 */ /* 0x000fe20000010840 */
[C---:B------:R-:W-:Y:S01]  /*94c0*/  FMUL.FTZ R64, R33.reuse, R62 ;  /* 0x0000003e21407220 */ /* 0x040fe20000410000 */
[----:B------:R-:W-:Y:S01]  /*94d0*/  LOP3.LUT R32, R32, 0xffff0000, RZ, 0xc0, !PT ;  /* 0xffff000020207812 */ /* 0x000fe200078ec0ff */
[----:B------:R-:W-:Y:S01]  /*94e0*/  FMUL.FTZ R33, R33, R60 ;  /* 0x0000003c21217220 */ /* 0x000fe20000410000 */
[----:B------:R-:W-:Y:S01]  /*94f0*/  PRMT R44, R155, 0x5410, R44 ;  /* 0x000054109b2c7816 */ /* 0x000fe2000000002c */
[----:B------:R-:W-:Y:S01]  /*9500*/  FFMA.FTZ R15, R15, R54, R66 ;  /* 0x000000360f0f7223 */ /* 0x000fe20000010042 */
[----:B------:R-:W-:Y:S01]  /*9510*/  LOP3.LUT R53, R156, 0xffff0000, RZ, 0xc0, !PT ;  /* 0xffff00009c357812 */ /* 0x000fe200078ec0ff */
[----:B------:R-:W-:Y:S01]  /*9520*/  FFMA.FTZ R46, R46, R73, R63 ;  /* 0x000000492e2e7223 */ /* 0x000fe2000001003f */
[----:B------:R-:W-:Y:S01]  /*9530*/  LOP3.LUT R35, R11, 0xffff0000, RZ, 0xc0, !PT ;  /* 0xffff00000b237812 */ /* 0x000fe200078ec0ff */
[----:B------:R-:W-:Y:S01]  /*9540*/  FFMA.FTZ R11, R13, R60, -R64 ;  /* 0x0000003c0d0b7223 */ /* 0x000fe20000010840 */
[----:B------:R-:W-:Y:S01]  /*9550*/  PRMT R42, R153, 0x5410, R42 ;  /* 0x00005410992a7816 */ /* 0x000fe2000000002a */
[----:B------:R-:W-:Y:S01]  /*9560*/  FFMA.FTZ R13, R13, R62, R33 ;  /* 0x0000003e0d0d7223 */ /* 0x000fe20000010021 */
[----:B------:R-:W-:Y:S01]  /*9570*/  LOP3.LUT R51, R14, 0xffff0000, RZ, 0xc0, !PT ;  /* 0xffff00000e337812 */ /* 0x000fe200078ec0ff */
[----:B------:R-:W-:-:S02]  /*9580*/  IMAD.U32 R14, R34, 0x10000, RZ ;  /* 0x00010000220e7824 */ /* 0x000fc400078e00ff */
[C---:B------:R-:W-:Y:S01]  /*9590*/  FMUL.FTZ R55, R32.reuse, R53 ;  /* 0x0000003520377220 */ /* 0x040fe20000410000 */
[----:B------:R-:W-:Y:S01]  /*95a0*/  FMUL.FTZ R61, R32, R35 ;  /* 0x00000023203d7220 */ /* 0x000fe20000410000 */
[----:B------:R-:W-:Y:S01]  /*95b0*/  IMAD.U32 R33, R44, 0x10000, RZ ;  /* 0x000100002c217824 */ /* 0x000fe200078e00ff */
[----:B------:R-:W-:Y:S01]  /*95c0*/  LOP3.LUT R34, R34, 0xffff0000, RZ, 0xc0, !PT ;  /* 0xffff000022227812 */ /* 0x000fe200078ec0ff */
[----:B------:R-:W-:Y:S01]  /*95d0*/  IMAD.U32 R32, R42, 0x10000, RZ ;  /* 0x000100002a207824 */ /* 0x000fe200078e00ff */
[----:B------:R-:W-:Y:S01]  /*95e0*/  LOP3.LUT R44, R44, 0xffff0000, RZ, 0xc0, !PT ;  /* 0xffff00002c2c7812 */ /* 0x000fe200078ec0ff */
[----:B------:R-:W-:Y:S01]  /*95f0*/  FMUL.FTZ R60, R14, R33 ;  /* 0x000000210e3c7220 */ /* 0x000fe20000410000 */
[----:B------:R-:W-:Y:S01]  /*9600*/  LOP3.LUT R12, R12, 0xffff0000, RZ, 0xc0, !PT ;  /* 0xffff00000c0c7812 */ /* 0x000fe200078ec0ff */
[----:B------:R-:W-:Y:S01]  /*9610*/  FMUL.FTZ R14, R14, R32 ;  /* 0x000000200e0e7220 */ /* 0x000fe20000410000 */
[----:B------:R-:W-:Y:S01]  /*9620*/  LOP3.LUT R42, R42, 0xffff0000, RZ, 0xc0, !PT ;  /* 0xffff00002a2a7812 */ /* 0x000fe200078ec0ff */
[----:B------:R-:W-:Y:S01]  /*9630*/  FMUL.FTZ R62, R34, R44 ;  /* 0x0000002c223e7220 */ /* 0x000fe20000410000 */
[C---:B------:R-:W-:Y:S01]  /*9640*/  FFMA.FTZ R60, R49.reuse, R32, -R60 ;  /* 0x00000020313c7223 */ /* 0x040fe2000001083c */
[----:B------:R-:W-:Y:S01]  /*9650*/  FFMA.FTZ R54, R12, R35, -R55 ;  /* 0x000000230c367223 */ /* 0x000fe20000010837 */
[----:B------:R-:W-:Y:S01]  /*9660*/  FFMA.FTZ R14, R49, R33, R14 ;  /* 0x00000021310e7223 */ /* 0x000fe2000001000e */
[-C--:B------:R-:W-:Y:S01]  /*9670*/  FMUL.FTZ R35, R34, R42.reuse ;  /* 0x0000002a22237220 */ /* 0x080fe20000410000 */
[C---:B------:R-:W-:Y:S01]  /*9680*/  FFMA.FTZ R33, R51.reuse, R42, -R62 ;  /* 0x0000002a33217223 */ /* 0x040fe2000001083e */
[----:B------:R-:W-:Y:S01]  /*9690*/  FFMA.FTZ R12, R12, R53, R61 ;  /* 0x000000350c0c7223 */ /* 0x000fe2000001003d */
[----:B------:R-:W-:Y:S01]  /*96a0*/  F2FP.BF16.F32.PACK_AB R43, R48, R43 ;  /* 0x0000002b302b723e */ /* 0x000fe200000010ff */
[----:B------:R-:W-:Y:S01]  /*96b0*/  FFMA.FTZ R35, R51, R44, R35 ;  /* 0x0000002c33237223 */ /* 0x000fe20000010023 */
[----:B------:R-:W-:-:S02]  /*96c0*/  F2FP.BF16.F32.PACK_AB R47, R52, R47 ;  /* 0x0000002f342f723e */ /* 0x000fc400000010ff */
[----:B------:R-:W-:Y:S02]  /*96d0*/  F2FP.BF16.F32.PACK_AB R45, R46, R45 ;  /* 0x0000002d2e2d723e */ /* 0x000fe400000010ff */
[----:B------:R-:W-:Y:S01]  /*96e0*/  F2FP.BF16.F32.PACK_AB R50, R15, R50 ;  /* 0x000000320f32723e */ /* 0x000fe200000010ff */
[----:B------:R-:W-:Y:S01]  /*96f0*/  IMAD.MOV.U32 R15, RZ, RZ, R47 ;  /* 0x000000ffff0f7224 */ /* 0x000fe200078e002f */
[----:B------:R-:W-:Y:S02]  /*9700*/  F2FP.BF16.F32.PACK_AB R42, R54, R11 ;  /* 0x0000000b362a723e */ /* 0x000fe400000010ff */
[----:B------:R-:W-:Y:S01]  /*9710*/  F2FP.BF16.F32.PACK_AB R46, R33, R60 ;  /* 0x0000003c212e723e */ /* 0x000fe200000010ff */
[----:B------:R-:W-:Y:S01]  /*9720*/  IMAD.MOV.U32 R33, RZ, RZ, R45 ;  /* 0x000000ffff217224 */ /* 0x000fe200078e002d */
[----:B------:R-:W-:Y:S01]  /*9730*/  F2FP.BF16.F32.PACK_AB R32, R12, R13 ;  /* 0x0000000d0c20723e */ /* 0x000fe200000010ff */
[----:B------:R-:W-:Y:S01]  /*9740*/  IMAD.MOV.U32 R12, RZ, RZ, R42 ;  /* 0x000000ffff0c7224 */ /* 0x000fe200078e002a */
[----:B------:R-:W-:Y:S01]  /*9750*/  F2FP.BF16.F32.PACK_AB R34, R35, R14 ;  /* 0x0000000e2322723e */ /* 0x000fe200000010ff */
[----:B------:R-:W-:Y:S01]  /*9760*/  IMAD.MOV.U32 R13, RZ, RZ, R43 ;  /* 0x000000ffff0d7224 */ /* 0x000fe200078e002b */
[----:B------:R-:W-:Y:S01]  /*9770*/  MOV R14, R46 ;  /* 0x0000002e000e7202 */ /* 0x000fe20000000f00 */
[----:B------:R-:W-:-:S07]  /*9780*/  IMAD.MOV.U32 R35, RZ, RZ, R50 ;  /* 0x000000ffff237224 */ /* 0x000fce00078e0032 */
.L_x_544:
[----:B------:R-:W-:Y:S05]  /*9790*/  BSYNC B2 ;  /* 0x0000000000027941 */ /* 0x000fea0003800000 */
.L_x_543:
[----:B--2---:R2:W-:Y:S04]  /*97a0*/  ST.E.128 desc[UR60][R38.64], R12 ;  /* 0x0000000c26007985 */ /* 0x0045e8000c101d3c */
[----:B---3--:R2:W-:Y:S02]  /*97b0*/  @!P4 ST.E.128 desc[UR60][R40.64], R32 ;  /* 0x000000202800c985 */ /* 0x0085e4000c101d3c */
.L_x_542:
[----:B------:R-:W-:Y:S05]  /*97c0*/  BSYNC B1 ;  /* 0x0000000000017941 */ /* 0x000fea0003800000 */
.L_x_541:
[----:B------:R-:W-:-:S13]  /*97d0*/  ISETP.NE.AND P4, PT, R28, RZ, PT ;  /* 0x000000ff1c00720c */ /* 0x000fda0003f85270 */
[----:B------:R-:W-:Y:S05]  /*97e0*/  @!P4 BRA `(.L_x_493) ;  /* 0x0000000c00c4c947 */ /* 0x000fea0003800000 */
[----:B------:R-:W-:Y:S01]  /*97f0*/  SEL R139, R129, R139, !P1 ;  /* 0x0000008b818b7207 */ /* 0x000fe20004800000 */
[----:B------:R-:W-:Y:S01]  /*9800*/  BSSY B1, `(.L_x_545) ;  /* 0x0000072000017945 */ /* 0x000fe20003800000 */
[----:B------:R-:W-:Y:S02]  /*9810*/  ISETP.GE.AND P5, PT, R3, R128, PT ;  /* 0x000000800300720c */ /* 0x000fe40003fa6270 */
[----:B--234-:R-:W-:Y:S02]  /*9820*/  SHF.R.S32.HI R12, RZ, 0x1f, R139 ;  /* 0x0000001fff0c7819 */ /* 0x01cfe4000001148b */
[C---:B------:R-:W-:Y:S02]  /*9830*/  LEA R38, P4, R9.reuse, R119, 0x1 ;  /* 0x0000007709267211 */ /* 0x040fe400078808ff */
[----:B------:R-:W-:Y:S02]  /*9840*/  LEA.HI R139, R12, R139, RZ, 0x4 ;  /* 0x0000008b0c8b7211 */ /* 0x000fe400078f20ff */
[----:B------:R-:W-:-:S02]  /*9850*/  LEA.HI.X R39, R9, R118, R114, 0x1, P4 ;  /* 0x0000007609277211 */ /* 0x000fc400020f0c72 */
[----:B------:R-:W-:-:S04]  /*9860*/  LEA.HI.SX32 R139, R139, R120, 0x1c ;  /* 0x000000788b8b7211 */ /* 0x000fc800078fe2ff */
[----:B------:R-:W-:Y:S01]  /*9870*/  SHF.R.S32.HI R12, RZ, 0x1f, R139 ;  /* 0x0000001fff0c7819 */ /* 0x000fe2000001148b */
[----:B------:R-:W-:-:S03]  /*9880*/  IMAD.SHL.U32 R40, R139, 0x8, RZ ;  /* 0x000000088b287824 */ /* 0x000fc600078e00ff */
[----:B------:R-:W-:-:S04]  /*9890*/  LEA.HI R12, R12, R139, RZ, 0x3 ;  /* 0x0000008b0c0c7211 */ /* 0x000fc800078f18ff */
[----:B------:R-:W-:Y:S02]  /*98a0*/  SHF.R.S32.HI R14, RZ, 0x3, R12 ;  /* 0x00000003ff0e7819 */ /* 0x000fe4000001140c */
[----:B------:R-:W-:-:S03]  /*98b0*/  LOP3.LUT R12, R167, 0x38, R40, 0xf8, !PT ;  /* 0x00000038a70c7812 */ /* 0x000fc600078ef828 */
[----:B0-----:R-:W-:Y:S01]  /*98c0*/  IMAD R11, R14, 0x1800, R179 ;  /* 0x000018000e0b7824 */ /* 0x001fe200078e02b3 */
[----:B------:R-:W-:-:S05]  /*98d0*/  LOP3.LUT R12, R12, R223, RZ, 0x3c, !PT ;  /* 0x000000df0c0c7212 */ /* 0x000fca00078e3cff */
[----:B------:R-:W-:Y:S02]  /*98e0*/  IMAD.IADD R13, R11, 0x1, R12 ;  /* 0x000000010b0d7824 */ /* 0x000fe400078e020c */
[C---:B------:R-:W-:Y:S02]  /*98f0*/  IMAD R11, R18.reuse, 0x4800, R138 ;  /* 0x00004800120b7824 */ /* 0x040fe400078e028a */
[----:B------:R-:W-:Y:S02]  /*9900*/  IMAD R13, R18, 0x4800, R13 ;  /* 0x00004800120d7824 */ /* 0x000fe400078e020d */
[--C-:B------:R-:W-:Y:S02]  /*9910*/  IMAD R11, R11, 0x2, R2.reuse ;  /* 0x000000020b0b7824 */ /* 0x100fe400078e0202 */
[----:B------:R-:W-:-:S03]  /*9920*/  IMAD R32, R13, 0x2, R2 ;  /* 0x000000020d207824 */ /* 0x000fc600078e0202 */
[----:B------:R0:W2:Y:S04]  /*9930*/  LDS.128 R12, [R11+0x18400] ;  /* 0x018400000b0c7984 */ /* 0x0000a80000000c00 */
[----:B------:R-:W3:Y:S01]  /*9940*/  LDS.128 R32, [R32+0x18400] ;  /* 0x0184000020207984 */ /* 0x000ee20000000c00 */
[----:B------:R-:W-:Y:S05]  /*9950*/  @P5 BRA `(.L_x_546) ;  /* 0x0000000400705947 */ /* 0x000fea0003800000 */
[----:B------:R-:W-:Y:S01]  /*9960*/  SHF.R.U64 R55, R68, 0x10, R69 ;  /* 0x0000001044377819 */ /* 0x000fe20000001245 */
[----:B---3--:R-:W-:Y:S01]  /*9970*/  IMAD.U32 R52, R35, 0x10000, RZ ;  /* 0x0001000023347824 */ /* 0x008fe200078e00ff */
[----:B------:R-:W-:Y:S01]  /*9980*/  SHF.R.U64 R53, R56, 0x10, R57 ;  /* 0x0000001038357819 */ /* 0x000fe20000001239 */
[----:B--2---:R-:W-:Y:S01]  /*9990*/  IMAD.U32 R48, R15, 0x10000, RZ ;  /* 0x000100000f307824 */ /* 0x004fe200078e00ff */
[----:B------:R-:W-:Y:S01]  /*99a0*/  SHF.R.U32.HI R69, RZ, 0x10, R69 ;  /* 0x00000010ff457819 */ /* 0x000fe20000011645 */
[----:B------:R-:W-:Y:S01]  /*99b0*/  IMAD.U32 R50, R33, 0x10000, RZ ;  /* 0x0001000021327824 */ /* 0x000fe200078e00ff */
[----:B------:R-:W-:Y:S01]  /*99c0*/  SHF.R.U32.HI R57, RZ, 0x10, R57 ;  /* 0x00000010ff397819 */ /* 0x000fe20000011639 */
[----:B------:R-:W-:Y:S01]  /*99d0*/  IMAD.U32 R49, R13, 0x10000, RZ ;  /* 0x000100000d317824 */ /* 0x000fe200078e00ff */
[----:B------:R-:W-:Y:S01]  /*99e0*/  LOP3.LUT R45, R35, 0xffff0000, RZ, 0xc0, !PT ;  /* 0xffff0000232d7812 */ /* 0x000fe200078ec0ff */
[----:B------:R-:W-:Y:S01]  /*99f0*/  IMAD.U32 R42, R32, 0x10000, RZ ;  /* 0x00010000202a7824 */ /* 0x000fe200078e00ff */
[----:B------:R-:W-:Y:S01]  /*9a00*/  PRMT R46, R150, 0x5410, R53 ;  /* 0x00005410962e7816 */ /* 0x000fe20000000035 */
[----:B0-----:R-:W-:Y:S01]  /*9a10*/  IMAD.U32 R11, R14, 0x10000, RZ ;  /* 0x000100000e0b7824 */ /* 0x001fe200078e00ff */
[----:B------:R-:W-:-:S02]  /*9a20*/  PRMT R35, R152, 0x5432, R69 ;  /* 0x0000543298237816 */ /* 0x000fc40000000045 */
[----:B------:R-:W-:Y:S02]  /*9a30*/  PRMT R150, R150, 0x5432, R57 ;  /* 0x0000543296967816 */ /* 0x000fe40000000039 */
[----:B------:R-:W-:Y:S01]  /*9a40*/  LOP3.LUT R43, R15, 0xffff0000, RZ, 0xc0, !PT ;  /* 0xffff00000f2b7812 */ /* 0x000fe200078ec0ff */
[----:B------:R-:W-:Y:S01]  /*9a50*/  IMAD.U32 R53, R35, 0x10000, RZ ;  /* 0x0001000023357824 */ /* 0x000fe200078e00ff */
[----:B------:R-:W-:Y:S02]  /*9a60*/  SHF.R.U64 R54, R58, 0x10, R59 ;  /* 0x000000103a367819 */ /* 0x000fe4000000123b */
[----:B------:R-:W-:Y:S01]  /*9a70*/  SHF.R.U64 R44, R70, 0x10, R71 ;  /* 0x00000010462c7819 */ /* 0x000fe20000001247 */
[----:B------:R-:W-:Y:S01]  /*9a80*/  FMUL.FTZ R56, R50, R53 ;  /* 0x0000003532387220 */ /* 0x000fe20000410000 */
[----:B------:R-:W-:Y:S02]  /*9a90*/  SHF.L.U32 R15, R150, 0x10, RZ ;  /* 0x00000010960f7819 */ /* 0x000fe400000006ff */
[----:B------:R-:W-:-:S02]  /*9aa0*/  SHF.R.U32.HI R58, RZ, 0x10, R59 ;  /* 0x00000010ff3a7819 */ /* 0x000fc4000001163b */
[----:B------:R-:W-:Y:S01]  /*9ab0*/  SHF.R.U32.HI R70, RZ, 0x10, R71 ;  /* 0x00000010ff467819 */ /* 0x000fe20000011647 */
[-C--:B------:R-:W-:Y:S01]  /*9ac0*/  FMUL.FTZ R50, R50, R15.reuse ;  /* 0x0000000f32327220 */ /* 0x080fe20000410000 */
[----:B------:R-:W-:Y:S01]  /*9ad0*/  LOP3.LUT R51, R33, 0xffff0000, RZ, 0xc0, !PT ;  /* 0xffff000021337812 */ /* 0x000fe200078ec0ff */
[----:B------:R-:W-:Y:S01]  /*9ae0*/  FFMA.FTZ R15, R49, R15, -R56 ;  /* 0x0000000f310f7223 */ /* 0x000fe20000010838 */
[----:B------:R-:W-:Y:S02]  /*9af0*/  PRMT R33, R149, 0x5410, R54 ;  /* 0x0000541095217816 */ /* 0x000fe40000000036 */
[----:B------:R-:W-:Y:S02]  /*9b00*/  PRMT R44, R151, 0x5410, R44 ;  /* 0x00005410972c7816 */ /* 0x000fe4000000002c */
[----:B------:R-:W-:Y:S02]  /*9b10*/  PRMT R149, R149, 0x5432, R58 ;  /* 0x0000543295957816 */ /* 0x000fe4000000003a */
[----:B------:R-:W-:-:S02]  /*9b20*/  PRMT R151, R151, 0x5432, R70 ;  /* 0x0000543297977816 */ /* 0x000fc40000000046 */
[----:B------:R-:W-:Y:S01]  /*9b30*/  LOP3.LUT R54, R35, 0xffff0000, RZ, 0xc0, !PT ;  /* 0xffff000023367812 */ /* 0x000fe200078ec0ff */
[----:B------:R-:W-:Y:S01]  /*9b40*/  FFMA.FTZ R35, R49, R53, R50 ;  /* 0x0000003531237223 */ /* 0x000fe20000010032 */
[----:B------:R-:W-:Y:S01]  /*9b50*/  LOP3.LUT R150, R150, 0xffff0000, RZ, 0xc0, !PT ;  /* 0xffff000096967812 */ /* 0x000fe200078ec0ff */
[----:B------:R-:W-:Y:S01]  /*9b60*/  IMAD.U32 R49, R149, 0x10000, RZ ;  /* 0x0001000095317824 */ /* 0x000fe200078e00ff */
[----:B------:R-:W-:Y:S01]  /*9b70*/  PRMT R152, R152, 0x5410, R55 ;  /* 0x0000541098987816 */ /* 0x000fe20000000037 */
[----:B------:R-:W-:Y:S01]  /*9b80*/  IMAD.U32 R55, R151, 0x10000, RZ ;  /* 0x0001000097377824 */ /* 0x000fe200078e00ff */
[----:B------:R-:W-:Y:S01]  /*9b90*/  LOP3.LUT R47, R13, 0xffff0000, RZ, 0xc0, !PT ;  /* 0xffff00000d2f7812 */ /* 0x000fe200078ec0ff */
[C---:B------:R-:W-:Y:S01]  /*9ba0*/  FMUL.FTZ R56, R51.reuse, R54 ;  /* 0x0000003633387220 */ /* 0x040fe20000410000 */
[-C--:B------:R-:W-:Y:S01]  /*9bb0*/  FMUL.FTZ R50, R51, R150.reuse ;  /* 0x0000009633327220 */ /* 0x080fe20000410000 */
[C---:B------:R-:W-:Y:S01]  /*9bc0*/  FMUL.FTZ R51, R52.reuse, R55 ;  /* 0x0000003734337220 */ /* 0x040fe20000410000 */
[-C--:B------:R-:W-:Y:S01]  /*9bd0*/  FMUL.FTZ R58, R52, R49.reuse ;  /* 0x00000031343a7220 */ /* 0x080fe20000410000 */
[C---:B------:R-:W-:Y:S01]  /*9be0*/  FFMA.FTZ R150, R47.reuse, R150, -R56 ;  /* 0x000000962f967223 */ /* 0x040fe20000010838 */
[----:B------:R-:W-:Y:S01]  /*9bf0*/  FFMA.FTZ R54, R47, R54, R50 ;  /* 0x000000362f367223 */ /* 0x000fe20000010032 */
[----:B------:R-:W-:Y:S01]  /*9c00*/  LOP3.LUT R56, R151, 0xffff0000, RZ, 0xc0, !PT ;  /* 0xffff000097387812 */ /* 0x000fe200078ec0ff */
[C---:B------:R-:W-:Y:S01]  /*9c10*/  FFMA.FTZ R52, R48.reuse, R49, -R51 ;  /* 0x0000003130347223 */ /* 0x040fe20000010833 */
[----:B------:R-:W-:Y:S01]  /*9c20*/  LOP3.LUT R50, R149, 0xffff0000, RZ, 0xc0, !PT ;  /* 0xffff000095327812 */ /* 0x000fe200078ec0ff */
[----:B------:R-:W-:Y:S01]  /*9c30*/  FFMA.FTZ R58, R48, R55, R58 ;  /* 0x00000037303a7223 */ /* 0x000fe2000001003a */
[----:B------:R-:W-:-:S02]  /*9c40*/  IMAD.U32 R47, R46, 0x10000, RZ ;  /* 0x000100002e2f7824 */ /* 0x000fc400078e00ff */
[C---:B------:R-:W-:Y:S01]  /*9c50*/  FMUL.FTZ R60, R45.reuse, R56 ;  /* 0x000000382d3c7220 */ /* 0x040fe20000410000 */
[----:B------:R-:W-:Y:S02]  /*9c60*/  IMAD.U32 R48, R152, 0x10000, RZ ;  /* 0x0001000098307824 */ /* 0x000fe400078e00ff */
[----:B------:R-:W-:Y:S01]  /*9c70*/  FMUL.FTZ R62, R45, R50 ;  /* 0x000000322d3e7220 */ /* 0x000fe20000410000 */
[----:B------:R-:W-:Y:S01]  /*9c80*/  SHF.L.U32 R41, R12, 0x10, RZ ;  /* 0x000000100c297819 */ /* 0x000fe200000006ff */
[-C--:B------:R-:W-:Y:S01]  /*9c90*/  FMUL.FTZ R51, R42, R47.reuse ;  /* 0x0000002f2a337220 */ /* 0x080fe20000410000 */
[----:B------:R-:W-:Y:S01]  /*9ca0*/  LOP3.LUT R45, R46, 0xffff0000, RZ, 0xc0, !PT ;  /* 0xffff00002e2d7812 */ /* 0x000fe200078ec0ff */
[----:B------:R-:W-:Y:S01]  /*9cb0*/  FMUL.FTZ R46, R42, R48 ;  /* 0x000000302a2e7220 */ /* 0x000fe20000410000 */
[----:B------:R-:W-:Y:S01]  /*9cc0*/  LOP3.LUT R32, R32, 0xffff0000, RZ, 0xc0, !PT ;  /* 0xffff000020207812 */ /* 0x000fe200078ec0ff */
[----:B------:R-:W-:Y:S01]  /*9cd0*/  IMAD.U32 R13, R34, 0x10000, RZ ;  /* 0x00010000220d7824 */ /* 0x000fe200078e00ff */
[----:B------:R-:W-:Y:S01]  /*9ce0*/  LOP3.LUT R49, R152, 0xffff0000, RZ, 0xc0, !PT ;  /* 0xffff000098317812 */ /* 0x000fe200078ec0ff */
[C---:B------:R-:W-:Y:S01]  /*9cf0*/  FFMA.FTZ R53, R43.reuse, R50, -R60 ;  /* 0x000000322b357223 */ /* 0x040fe2000001083c */
[----:B------:R-:W-:Y:S01]  /*9d00*/  LOP3.LUT R12, R12, 0xffff0000, RZ, 0xc0, !PT ;  /* 0xffff00000c0c7812 */ /* 0x000fe200078ec0ff */
[----:B------:R-:W-:Y:S01]  /*9d10*/  FFMA.FTZ R55, R43, R56, R62 ;  /* 0x000000382b377223 */ /* 0x000fe2000001003e */
[C---:B------:R-:W-:Y:S01]  /*9d20*/  FFMA.FTZ R46, R41.reuse, R47, -R46 ;  /* 0x0000002f292e7223 */ /* 0x040fe2000001082e */
[----:B------:R-:W-:Y:S01]  /*9d30*/  FFMA.FTZ R51, R41, R48, R51 ;  /* 0x0000003029337223 */ /* 0x000fe20000010033 */
[----:B------:R-:W-:Y:S01]  /*9d40*/  LOP3.LUT R34, R34, 0xffff0000, RZ, 0xc0, !PT ;  /* 0xffff000022227812 */ /* 0x000fe200078ec0ff */
[----:B------:R-:W-:Y:S01]  /*9d50*/  FMUL.FTZ R43, R32, R49 ;  /* 0x00000031202b7220 */ /* 0x000fe20000410000 */
[----:B------:R-:W-:Y:S01]  /*9d60*/  LOP3.LUT R41, R44, 0xffff0000, RZ, 0xc0, !PT ;  /* 0xffff00002c297812 */ /* 0x000fe200078ec0ff */
[-C--:B------:R-:W-:Y:S01]  /*9d70*/  FMUL.FTZ R47, R32, R45.reuse ;  /* 0x0000002d202f7220 */ /* 0x080fe20000410000 */
[----:B------:R-:W-:Y:S01]  /*9d80*/  IMAD.U32 R42, R44, 0x10000, RZ ;  /* 0x000100002c2a7824 */ /* 0x000fe200078e00ff */
[----:B------:R-:W-:Y:S01]  /*9d90*/  LOP3.LUT R14, R14, 0xffff0000, RZ, 0xc0, !PT ;  /* 0xffff00000e0e7812 */ /* 0x000fe200078ec0ff */
[C---:B------:R-:W-:Y:S01]  /*9da0*/  IMAD.U32 R32, R33.reuse, 0x10000, RZ ;  /* 0x0001000021207824 */ /* 0x040fe200078e00ff */
[----:B------:R-:W-:Y:S01]  /*9db0*/  LOP3.LUT R33, R33, 0xffff0000, RZ, 0xc0, !PT ;  /* 0xffff000021217812 */ /* 0x000fe200078ec0ff */
[----:B------:R-:W-:Y:S01]  /*9dc0*/  FFMA.FTZ R43, R12, R45, -R43 ;  /* 0x0000002d0c2b7223 */ /* 0x000fe2000001082b */
[C---:B------:R-:W-:Y:S01]  /*9dd0*/  FMUL.FTZ R44, R13.reuse, R42 ;  /* 0x0000002a0d2c7220 */ /* 0x040fe20000410000 */
[C---:B------:R-:W-:Y:S01]  /*9de0*/  FMUL.FTZ R45, R34.reuse, R41 ;  /* 0x00000029222d7220 */ /* 0x040fe20000410000 */
[-C--:B------:R-:W-:Y:S01]  /*9df0*/  FMUL.FTZ R13, R13, R32.reuse ;  /* 0x000000200d0d7220 */ /* 0x080fe20000410000 */
[-C--:B------:R-:W-:Y:S01]  /*9e00*/  FMUL.FTZ R34, R34, R33.reuse ;  /* 0x0000002122227220 */ /* 0x080fe20000410000 */
[C---:B------:R-:W-:Y:S01]  /*9e10*/  FFMA.FTZ R44, R11.reuse, R32, -R44 ;  /* 0x000000200b2c7223 */ /* 0x040fe2000001082c */
[----:B------:R-:W-:Y:S01]  /*9e20*/  FFMA.FTZ R45, R14, R33, -R45 ;  /* 0x000000210e2d7223 */ /* 0x000fe2000001082d */
[----:B------:R-:W-:Y:S01]  /*9e30*/  FFMA.FTZ R12, R12, R49, R47 ;  /* 0x000000310c0c7223 */ /* 0x000fe2000001002f */
[----:B------:R-:W-:Y:S01]  /*9e40*/  FFMA.FTZ R13, R11, R42, R13 ;  /* 0x0000002a0b0d7223 */ /* 0x000fe2000001000d */
[----:B------:R-:W-:Y:S01]  /*9e50*/  FFMA.FTZ R34, R14, R41, R34 ;  /* 0x000000290e227223 */ /* 0x000fe20000010022 */
[----:B------:R-:W-:-:S02]  /*9e60*/  F2FP.BF16.F32.PACK_AB R14, R43, R46 ;  /* 0x0000002e2b0e723e */ /* 0x000fc400000010ff */
[----:B------:R-:W-:Y:S02]  /*9e70*/  F2FP.BF16.F32.PACK_AB R15, R150, R15 ;  /* 0x0000000f960f723e */ /* 0x000fe400000010ff */
[----:B------:R-:W-:Y:S02]  /*9e80*/  F2FP.BF16.F32.PACK_AB R52, R53, R52 ;  /* 0x000000343534723e */ /* 0x000fe400000010ff */
[----:B------:R-:W-:Y:S02]  /*9e90*/  F2FP.BF16.F32.PACK_AB R45, R45, R44 ;  /* 0x0000002c2d2d723e */ /* 0x000fe400000010ff */
[----:B------:R-:W-:Y:S01]  /*9ea0*/  F2FP.BF16.F32.PACK_AB R32, R12, R51 ;  /* 0x000000330c20723e */ /* 0x000fe200000010ff */
[----:B------:R-:W-:Y:S01]  /*9eb0*/  IMAD.MOV.U32 R12, RZ, RZ, R14 ;  /* 0x000000ffff0c7224 */ /* 0x000fe200078e000e */
[----:B------:R-:W-:Y:S01]  /*9ec0*/  F2FP.BF16.F32.PACK_AB R34, R34, R13 ;  /* 0x0000000d2222723e */ /* 0x000fe200000010ff */
[----:B------:R-:W-:Y:S01]  /*9ed0*/  IMAD.MOV.U32 R14, RZ, RZ, R45 ;  /* 0x000000ffff0e7224 */ /* 0x000fe200078e002d */
[----:B------:R-:W-:-:S02]  /*9ee0*/  F2FP.BF16.F32.PACK_AB R33, R54, R35 ;  /* 0x000000233621723e */ /* 0x000fc400000010ff */
[----:B------:R-:W-:Y:S01]  /*9ef0*/  MOV R13, R15 ;  /* 0x0000000f000d7202 */ /* 0x000fe20000000f00 */
[----:B------:R-:W-:Y:S01]  /*9f00*/  IMAD.MOV.U32 R15, RZ, RZ, R52 ;  /* 0x000000ffff0f7224 */ /* 0x000fe200078e0034 */
[----:B------:R-:W-:-:S07]  /*9f10*/  F2FP.BF16.F32.PACK_AB R35, R55, R58 ;  /* 0x0000003a3723723e */ /* 0x000fce00000010ff */
.L_x_546:
[----:B------:R-:W-:Y:S05]  /*9f20*/  BSYNC B1 ;  /* 0x0000000000017941 */ /* 0x000fea0003800000 */
.L_x_545:
[----:B--2---:R2:W-:Y:S01]  /*9f30*/  ST.E.128 desc[UR60][R38.64], R12 ;  /* 0x0000000c26007985 */ /* 0x0045e2000c101d3c */
[----:B------:R-:W-:-:S13]  /*9f40*/  ISETP.GE.AND P4, PT, R40, R135, PT ;  /* 0x000000872800720c */ /* 0x000fda0003f86270 */
[----:B------:R-:W-:Y:S05]  /*9f50*/  @P4 BRA `(.L_x_493) ;  /* 0x0000000400e84947 */ /* 0x000fea0003800000 */
[----:B------:R-:W-:-:S05]  /*9f60*/  IMAD.WIDE R36, R40, 0x2, R36 ;  /* 0x0000000228247825 */ /* 0x000fca00078e0224 */
[----:B---3--:R3:W-:Y:S01]  /*9f70*/  ST.E.128 desc[UR60][R36.64], R32 ;  /* 0x0000002024007985 */ /* 0x0087e2000c101d3c */
[----:B------:R-:W-:Y:S05]  /*9f80*/  BRA `(.L_x_493) ;  /* 0x0000000400dc7947 */ /* 0x000fea0003800000 */
.L_x_458:
[----:B------:R-:W2:Y:S02]  /*9f90*/  LDL R11, [R1+0x30] ;  /* 0x00003000010b7983 */ /* 0x000ea40000100800 */
[----:B--2---:R-:W-:-:S13]  /*9fa0*/  R2UR UR4, R11 ;  /* 0x000000000b0472ca */ /* 0x004fda00000e0000 */
[----:B------:R-:W-:-:S06]  /*9fb0*/  UISETP.NE.AND UP0, UPT, UR4, 0x3, UPT ;  /* 0x000000030400788c */ /* 0x000fcc000bf05270 */
[----:B------:R-:W-:-:S13]  /*9fc0*/  PLOP3.LUT P0, PT, PT, PT, UP0, 0x80, 0x0 ;  /* 0x000000000000781c */ /* 0x000fda0003f0f008 */
[----:B------:R-:W-:Y:S05]  /*9fd0*/  @!P0 BRA `(.L_x_547) ;  /* 0x0000000000048947 */ /* 0x000fea0003800000 */
[----:B------:R-:W-:Y:S01]  /*9fe0*/  BPT.TRAP 0x1 ;  /* 0x000000040000795c */ /* 0x000fe20000300000 */
.L_x_547:
[----:B------:R-:W-:Y:S01]  /*9ff0*/  IMAD R88, R18, 0x8, R2 ;  /* 0x0000000812587824 */ /* 0x000fe200078e0202 */
[----:B------:R-:W-:Y:S01]  /*a000*/  SHF.L.U32 R89, R166, 0x1f, RZ ;  /* 0x0000001fa6597819 */ /* 0x000fe200000006ff */
[----:B------:R-:W-:Y:S01]  /*a010*/  BSSY B1, `(.L_x_548) ;  /* 0x0000004000017945 */ /* 0x000fe20003800000 */
[----:B------:R-:W-:Y:S02]  /*a020*/  SHF.R.S32.HI R85, RZ, 0x1f, R84 ;  /* 0x0000001fff557819 */ /* 0x000fe40000011454 */
[----:B------:R-:W0:Y:S02]  /*a030*/  SYNCS.PHASECHK.TRANS64.TRYWAIT P4, [R88+URZ+0x2a890], R89 ;  /* 0x02a89059580075a7 */ /* 0x000e24000808017f */
[----:B0-----:R-:W-:Y:S05]  /*a040*/  @!P4 BRA `(.L_x_549) ;  /* 0x0000015400f4c947 */ /* 0x001fea0003800000 */
.L_x_804:
[----:B------:R-:W-:Y:S05]  /*a050*/  BSYNC B1 ;  /* 0x0000000000017941 */ /* 0x000fea0003800000 */
.L_x_548:
[----:B------:R-:W-:Y:S01]  /*a060*/  ULDC.64 UR4, c[0x0][0x300] ;  /* 0x0000c00000047ab9 */ /* 0x000fe20000000a00 */
[----:B-----5:R-:W-:Y:S01]  /*a070*/  SHF.R.S32.HI R86, RZ, 0x1f, R31 ;  /* 0x0000001fff567819 */ /* 0x020fe2000001141f */
[----:B------:R-:W-:Y:S02]  /*a080*/  IMAD R11, R85, UR4, RZ ;  /* 0x00000004550b7c24 */ /* 0x000fe4000f8e02ff */
[----:B------:R-:W-:-:S04]  /*a090*/  IMAD.WIDE.U32 R12, R84, UR4, RZ ;  /* 0x00000004540c7c25 */ /* 0x000fc8000f8e00ff */
[----:B------:R-:W-:Y:S01]  /*a0a0*/  IMAD R11, R84, UR5, R11 ;  /* 0x00000005540b7c24 */ /* 0x000fe2000f8e020b */
[----:B------:R-:W-:Y:S01]  /*a0b0*/  ULDC.64 UR4, c[0x0][0x310] ;  /* 0x0000c40000047ab9 */ /* 0x000fe20000000a00 */
[----:B------:R-:W-:Y:S02]  /*a0c0*/  IMAD R87, R24, -0x60, R25 ;  /* 0xffffffa018577824 */ /* 0x000fe400078e0219 */
[----:B------:R-:W-:Y:S02]  /*a0d0*/  IMAD R14, R86, UR4, RZ ;  /* 0x00000004560e7c24 */ /* 0x000fe4000f8e02ff */
[----:B------:R-:W-:Y:S01]  /*a0e0*/  IMAD.IADD R13, R13, 0x1, R11 ;  /* 0x000000010d0d7824 */ /* 0x000fe200078e020b */
[----:B------:R-:W-:Y:S01]  /*a0f0*/  VIMNMX R87, R87, 0x60, PT ;  /* 0x0000006057577848 */ /* 0x000fe20003fe0100 */
[C---:B------:R-:W-:Y:S02]  /*a100*/  IMAD R11, R31.reuse, UR5, R14 ;  /* 0x000000051f0b7c24 */ /* 0x040fe4000f8e020e */
[----:B------:R-:W-:Y:S01]  /*a110*/  IMAD.WIDE.U32 R12, R31, UR4, R12 ;  /* 0x000000041f0c7c25 */ /* 0x000fe2000f8e000c */
[----:B------:R-:W-:-:S03]  /*a120*/  ULDC.64 UR4, c[0x0][0x308] ;  /* 0x0000c20000047ab9 */ /* 0x000fc60000000a00 */
[----:B------:R-:W-:Y:S02]  /*a130*/  IMAD R15, R4, UR4, RZ ;  /* 0x00000004040f7c24 */ /* 0x000fe4000f8e02ff */
[----:B------:R-:W-:Y:S02]  /*a140*/  IMAD.IADD R13, R13, 0x1, R11 ;  /* 0x000000010d0d7824 */ /* 0x000fe400078e020b */
[C---:B------:R-:W-:Y:S02]  /*a150*/  IMAD R15, R30.reuse, UR5, R15 ;  /* 0x000000051e0f7c24 */ /* 0x040fe4000f8e020f */
[----:B------:R-:W-:Y:S01]  /*a160*/  IMAD.WIDE.U32 R12, R30, UR4, R12 ;  /* 0x000000041e0c7c25 */ /* 0x000fe2000f8e000c */
[----:B------:R-:W-:-:S03]  /*a170*/  ULDC.64 UR4, c[0x0][0x2e8] ;  /* 0x0000ba0000047ab9 */ /* 0x000fc60000000a00 */
[----:B------:R-:W-:Y:S01]  /*a180*/  IMAD.IADD R15, R13, 0x1, R15 ;  /* 0x000000010d0f7824 */ /* 0x000fe200078e020f */
[C---:B------:R-:W-:Y:S01]  /*a190*/  LEA R38, P4, R12.reuse, UR4, 0x1 ;  /* 0x000000040c267c11 */ /* 0x040fe2000f8808ff */
[----:B------:R-:W-:Y:S01]  /*a1a0*/  IMAD.IADD R40, R87, 0x1, -R165 ;  /* 0x0000000157287824 */ /* 0x000fe200078e0aa5 */
[----:B------:R-:W-:Y:S02]  /*a1b0*/  UMOV UR4, 0xffffffff ;  /* 0xffffffff00047882 */ /* 0x000fe40000000000 */
[----:B------:R-:W-:Y:S02]  /*a1c0*/  LEA.HI.X R39, R12, UR5, R15, 0x1, P4 ;  /* 0x000000050c277c11 */ /* 0x000fe4000a0f0c0f */
[----:B------:R-:W-:Y:S01]  /*a1d0*/  ISETP.GE.AND P4, PT, R40, 0x1, PT ;  /* 0x000000012800780c */ /* 0x000fe20003f86270 */
[----:B------:R-:W-:-:S12]  /*a1e0*/  BRA.DIV UR4, `(.L_x_550) ;  /* 0x0000015604a07947 */ /* 0x000fd8000b800000 */
[----:B------:R1:W2:Y:S04]  /*a1f0*/  SHFL.IDX PT, R37, R39, RZ, 0x1c1f ;  /* 0x001c1fff27257589 */ /* 0x0002a800000e0000 */
[----:B------:R1:W3:Y:S02]  /*a200*/  SHFL.IDX PT, R36, R38, RZ, 0x1c1f ;  /* 0x001c1fff26247589 */ /* 0x0002e400000e0000 */
.L_x_808:
[----:B------:R-:W-:Y:S04]  /*a210*/  BSSY B1, `(.L_x_551) ;  /* 0x0000025000017945 */ /* 0x000fe80003800000 */
[----:B------:R-:W-:Y:S05]  /*a220*/  @!P4 BRA `(.L_x_552) ;  /* 0x00000000008cc947 */ /* 0x000fea0003800000 */
[----:B------:R-:W-:Y:S02]  /*a230*/  ULDC UR4, c[0x0][0x2f4] ;  /* 0x0000bd0000047ab9 */ /* 0x000fe40000000800 */
[----:B------:R-:W-:-:S13]  /*a240*/  ISETP.GE.AND P4, PT, R16, UR4, PT ;  /* 0x0000000410007c0c */ /* 0x000fda000bf86270 */
[----:B------:R-:W4:Y:S01]  /*a250*/  @!P4 LDS.128 R12, [R33] ;  /* 0x00000000210cc984 */ /* 0x000f220000000c00 */
[----:B---3--:R-:W-:-:S04]  /*a260*/  @!P4 LEA R34, P5, R16, R36, 0x1 ;  /* 0x000000241022c211 */ /* 0x008fc800078a08ff */
[----:B--2---:R-:W-:Y:S02]  /*a270*/  @!P4 LEA.HI.X R35, R16, R37, R17, 0x1, P5 ;  /* 0x000000251023c211 */ /* 0x004fe400028f0c11 */
[----:B------:R-:W-:-:S13]  /*a280*/  ISETP.GE.AND P5, PT, R0, UR4, PT ;  /* 0x0000000400007c0c */ /* 0x000fda000bfa6270 */
[----:B------:R-:W-:Y:S01]  /*a290*/  @!P5 SHF.L.U32 R11, R162, 0x3, RZ ;  /* 0x00000003a20bd819 */ /* 0x000fe200000006ff */
[----:B----4-:R2:W-:Y:S01]  /*a2a0*/  @!P4 ST.E.128 desc[UR60][R34.64], R12 ;  /* 0x0000000c2200c985 */ /* 0x0105e2000c101d3c */
[----:B------:R-:W-:-:S03]  /*a2b0*/  ISETP.GE.AND P4, PT, R3, UR4, PT ;  /* 0x0000000403007c0c */ /* 0x000fc6000bf86270 */
[----:B------:R-:W3:Y:S01]  /*a2c0*/  @!P5 LDS.128 R12, [R32] ;  /* 0x00000000200cd984 */ /* 0x000ee20000000c00 */
[----:B--2---:R-:W-:Y:S02]  /*a2d0*/  @!P5 IMAD.MOV.U32 R34, RZ, RZ, R36 ;  /* 0x000000ffff22d224 */ /* 0x004fe400078e0024 */
[----:B------:R-:W-:Y:S02]  /*a2e0*/  @!P5 IMAD.MOV.U32 R35, RZ, RZ, R37 ;  /* 0x000000ffff23d224 */ /* 0x000fe400078e0025 */
[----:B------:R-:W-:-:S05]  /*a2f0*/  @!P5 IMAD.WIDE R34, R11, 0x2, R34 ;  /* 0x000000020b22d825 */ /* 0x000fca00078e0222 */
[----:B------:R-:W-:Y:S01]  /*a300*/  @!P4 IMAD.SHL.U32 R11, R163, 0x8, RZ ;  /* 0x00000008a30bc824 */ /* 0x000fe200078e00ff */
[----:B---3--:R2:W-:Y:S01]  /*a310*/  @!P5 ST.E.128 desc[UR60][R34.64], R12 ;  /* 0x0000000c2200d985 */ /* 0x0085e2000c101d3c */
[----:B------:R-:W-:-:S03]  /*a320*/  ISETP.GE.AND P5, PT, R19, UR4, PT ;  /* 0x0000000413007c0c */ /* 0x000fc6000bfa6270 */
[----:B------:R-:W3:Y:S01]  /*a330*/  @!P4 LDS.128 R12, [R33+0x3000] ;  /* 0x00300000210cc984 */ /* 0x000ee20000000c00 */
[----:B--2---:R-:W-:Y:S02]  /*a340*/  @!P4 IMAD.MOV.U32 R34, RZ, RZ, R36 ;  /* 0x000000ffff22c224 */ /* 0x004fe400078e0024 */
[----:B------:R-:W-:Y:S02]  /*a350*/  @!P4 IMAD.MOV.U32 R35, RZ, RZ, R37 ;  /* 0x000000ffff23c224 */ /* 0x000fe400078e0025 */
[----:B------:R-:W-:-:S05]  /*a360*/  @!P4 IMAD.WIDE R34, R11, 0x2, R34 ;  /* 0x000000020b22c825 */ /* 0x000fca00078e0222 */
[----:B---3--:R2:W-:Y:S04]  /*a370*/  @!P4 ST.E.128 desc[UR60][R34.64], R12 ;  /* 0x0000000c2200c985 */ /* 0x0085e8000c101d3c */
[----:B------:R-:W3:Y:S01]  /*a380*/  @!P5 LDS.128 R12, [R32+0x3000] ;  /* 0x00300000200cd984 */ /* 0x000ee20000000c00 */
[----:B--2---:R-:W-:-:S04]  /*a390*/  @!P5 LEA R34, P4, R19, R36, 0x1 ;  /* 0x000000241322d211 */ /* 0x004fc800078808ff */
[----:B------:R-:W-:Y:S02]  /*a3a0*/  @!P5 LEA.HI.X R35, R19, R37, R164, 0x1, P4 ;  /* 0x000000251323d211 */ /* 0x000fe400020f0ca4 */
[----:B------:R-:W-:-:S03]  /*a3b0*/  ISETP.GE.AND P4, PT, R22, UR4, PT ;  /* 0x0000000416007c0c */ /* 0x000fc6000bf86270 */
[----:B---3--:R2:W-:Y:S10]  /*a3c0*/  @!P5 ST.E.128 desc[UR60][R34.64], R12 ;  /* 0x0000000c2200d985 */ /* 0x0085f4000c101d3c */
[----:B------:R-:W3:Y:S01]  /*a3d0*/  @!P4 LDS.128 R12, [R33+0x6000] ;  /* 0x00600000210cc984 */ /* 0x000ee20000000c00 */
[----:B--2---:R-:W-:-:S04]  /*a3e0*/  @!P4 LEA R34, P5, R22, R36, 0x1 ;  /* 0x000000241622c211 */ /* 0x004fc800078a08ff */
[----:B------:R-:W-:Y:S02]  /*a3f0*/  @!P4 LEA.HI.X R35, R22, R37, R175, 0x1, P5 ;  /* 0x000000251623c211 */ /* 0x000fe400028f0caf */
[----:B------:R-:W-:-:S03]  /*a400*/  ISETP.GE.AND P5, PT, R23, UR4, PT ;  /* 0x0000000417007c0c */ /* 0x000fc6000bfa6270 */
[----:B---3--:R2:W-:Y:S10]  /*a410*/  @!P4 ST.E.128 desc[UR60][R34.64], R12 ;  /* 0x0000000c2200c985 */ /* 0x0085f4000c101d3c */
[----:B------:R-:W3:Y:S01]  /*a420*/  @!P5 LDS.128 R12, [R32+0x6000] ;  /* 0x00600000200cd984 */ /* 0x000ee20000000c00 */
[----:B--2---:R-:W-:-:S04]  /*a430*/  @!P5 LEA R34, P4, R23, R36, 0x1 ;  /* 0x000000241722d211 */ /* 0x004fc800078808ff */
[----:B------:R-:W-:-:S05]  /*a440*/  @!P5 LEA.HI.X R35, R23, R37, R174, 0x1, P4 ;  /* 0x000000251723d211 */ /* 0x000fca00020f0cae */
[----:B---3--:R4:W-:Y:S04]  /*a450*/  @!P5 ST.E.128 desc[UR60][R34.64], R12 ;  /* 0x0000000c2200d985 */ /* 0x0089e8000c101d3c */
.L_x_552:
[----:B------:R-:W-:Y:S05]  /*a460*/  BSYNC B1 ;  /* 0x0000000000017941 */ /* 0x000fea0003800000 */
.L_x_551:
[----:B------:R-:W-:-:S03]  /*a470*/  UMOV UR4, 0xffffffff ;  /* 0xffffffff00047882 */ /* 0x000fc60000000000 */
[----:B------:R-:W-:Y:S05]  /*a480*/  BRA.DIV UR4, `(.L_x_553) ;  /* 0x0000015604447947 */ /* 0x000fea000b800000 */
[----:B--2---:R2:W0:Y:S04]  /*a490*/  SHFL.IDX PT, R37, R39, 0x1, 0x1c1f ;  /* 0x003c1f0027257f89 */ /* 0x00442800000e0000 */
[----:B---3--:R2:W3:Y:S02]  /*a4a0*/  SHFL.IDX PT, R36, R38, 0x1, 0x1c1f ;  /* 0x003c1f0026247f89 */ /* 0x0084e400000e0000 */
.L_x_812:
[----:B------:R-:W-:-:S13]  /*a4b0*/  ISETP.GE.AND P4, PT, R40, 0x41, PT ;  /* 0x000000412800780c */ /* 0x000fda0003f86270 */
[----:B------:R-:W-:Y:S05]  /*a4c0*/  @!P4 BRA `(.L_x_493) ;  /* 0x00000000008cc947 */ /* 0x000fea0003800000 */
[----:B------:R-:W-:Y:S02]  /*a4d0*/  ULDC UR4, c[0x0][0x2f4] ;  /* 0x0000bd0000047ab9 */ /* 0x000fe40000000800 */
[----:B------:R-:W-:-:S13]  /*a4e0*/  ISETP.GE.AND P4, PT, R16, UR4, PT ;  /* 0x0000000410007c0c */ /* 0x000fda000bf86270 */
[----:B----4-:R-:W4:Y:S01]  /*a4f0*/  @!P4 LDS.128 R12, [R33+0x2000] ;  /* 0x00200000210cc984 */ /* 0x010f220000000c00 */
[----:B---3--:R-:W-:-:S04]  /*a500*/  @!P4 LEA R34, P5, R16, R36, 0x1 ;  /* 0x000000241022c211 */ /* 0x008fc800078a08ff */
[----:B0-----:R-:W-:Y:S02]  /*a510*/  @!P4 LEA.HI.X R35, R16, R37, R17, 0x1, P5 ;  /* 0x000000251023c211 */ /* 0x001fe400028f0c11 */
[----:B------:R-:W-:-:S13]  /*a520*/  ISETP.GE.AND P5, PT, R0, UR4, PT ;  /* 0x0000000400007c0c */ /* 0x000fda000bfa6270 */
[----:B------:R-:W-:Y:S01]  /*a530*/  @!P5 IMAD.SHL.U32 R11, R162, 0x8, RZ ;  /* 0x00000008a20bd824 */ /* 0x000fe200078e00ff */
[----:B----4-:R0:W-:Y:S01]  /*a540*/  @!P4 ST.E.128 desc[UR60][R34.64], R12 ;  /* 0x0000000c2200c985 */ /* 0x0101e2000c101d3c */
[----:B------:R-:W-:-:S03]  /*a550*/  ISETP.GE.AND P4, PT, R3, UR4, PT ;  /* 0x0000000403007c0c */ /* 0x000fc6000bf86270 */
[----:B------:R-:W3:Y:S01]  /*a560*/  @!P5 LDS.128 R12, [R32+0x2000] ;  /* 0x00200000200cd984 */ /* 0x000ee20000000c00 */
[----:B0-----:R-:W-:Y:S01]  /*a570*/  @!P5 MOV R35, R37 ;  /* 0x000000250023d202 */ /* 0x001fe20000000f00 */
[----:B------:R-:W-:-:S04]  /*a580*/  @!P5 IMAD.MOV.U32 R34, RZ, RZ, R36 ;  /* 0x000000ffff22d224 */ /* 0x000fc800078e0024 */
[----:B------:R-:W-:-:S04]  /*a590*/  @!P5 IMAD.WIDE R34, R11, 0x2, R34 ;  /* 0x000000020b22d825 */ /* 0x000fc800078e0222 */
[----:B------:R-:W-:Y:S01]  /*a5a0*/  @!P4 IMAD.SHL.U32 R11, R163, 0x8, RZ ;  /* 0x00000008a30bc824 */ /* 0x000fe200078e00ff */
[----:B---3--:R0:W-:Y:S01]  /*a5b0*/  @!P5 ST.E.128 desc[UR60][R34.64], R12 ;  /* 0x0000000c2200d985 */ /* 0x0081e2000c101d3c */
[----:B------:R-:W-:-:S03]  /*a5c0*/  ISETP.GE.AND P5, PT, R19, UR4, PT ;  /* 0x0000000413007c0c */ /* 0x000fc6000bfa6270 */
[----:B------:R-:W3:Y:S01]  /*a5d0*/  @!P4 LDS.128 R12, [R33+0x5000] ;  /* 0x00500000210cc984 */ /* 0x000ee20000000c00 */
[----:B0-----:R-:W-:Y:S02]  /*a5e0*/  @!P4 IMAD.MOV.U32 R34, RZ, RZ, R36 ;  /* 0x000000ffff22c224 */ /* 0x001fe400078e0024 */
[----:B------:R-:W-:Y:S02]  /*a5f0*/  @!P4 IMAD.MOV.U32 R35, RZ, RZ, R37 ;  /* 0x000000ffff23c224 */ /* 0x000fe400078e0025 */
[----:B------:R-:W-:-:S05]  /*a600*/  @!P4 IMAD.WIDE R34, R11, 0x2, R34 ;  /* 0x000000020b22c825 */ /* 0x000fca00078e0222 */
[----:B---3--:R0:W-:Y:S04]  /*a610*/  @!P4 ST.E.128 desc[UR60][R34.64], R12 ;  /* 0x0000000c2200c985 */ /* 0x0081e8000c101d3c */
[----:B------:R-:W3:Y:S01]  /*a620*/  @!P5 LDS.128 R12, [R32+0x5000] ;  /* 0x00500000200cd984 */ /* 0x000ee20000000c00 */
[----:B0-----:R-:W-:-:S04]  /*a630*/  @!P5 LEA R34, P4, R19, R36, 0x1 ;  /* 0x000000241322d211 */ /* 0x001fc800078808ff */
[----:B------:R-:W-:Y:S02]  /*a640*/  @!P5 LEA.HI.X R35, R19, R37, R164, 0x1, P4 ;  /* 0x000000251323d211 */ /* 0x000fe400020f0ca4 */
[----:B------:R-:W-:-:S03]  /*a650*/  ISETP.GE.AND P4, PT, R22, UR4, PT ;  /* 0x0000000416007c0c */ /* 0x000fc6000bf86270 */
[----:B---3--:R0:W-:Y:S10]  /*a660*/  @!P5 ST.E.128 desc[UR60][R34.64], R12 ;  /* 0x0000000c2200d985 */ /* 0x0081f4000c101d3c */
[----:B------:R-:W3:Y:S01]  /*a670*/  @!P4 LDS.128 R12, [R33+0x8000] ;  /* 0x00800000210cc984 */ /* 0x000ee20000000c00 */
[----:B0-----:R-:W-:-:S04]  /*a680*/  @!P4 LEA R34, P5, R22, R36, 0x1 ;  /* 0x000000241622c211 */ /* 0x001fc800078a08ff */
[----:B------:R-:W-:Y:S02]  /*a690*/  @!P4 LEA.HI.X R35, R22, R37, R175, 0x1, P5 ;  /* 0x000000251623c211 */ /* 0x000fe400028f0caf */
[----:B------:R-:W-:-:S03]  /*a6a0*/  ISETP.GE.AND P5, PT, R23, UR4, PT ;  /* 0x0000000417007c0c */ /* 0x000fc6000bfa6270 */
[----:B---3--:R-:W-:Y:S10]  /*a6b0*/  @!P4 ST.E.128 desc[UR60][R34.64], R12 ;  /* 0x0000000c2200c985 */ /* 0x008ff4000c101d3c */
[----:B------:R0:W3:Y:S02]  /*a6c0*/  @!P5 LDS.128 R12, [R32+0x8000] ;  /* 0x00800000200cd984 */ /* 0x0000e40000000c00 */
[----:B0-----:R-:W-:-:S04]  /*a6d0*/  @!P5 LEA R32, P4, R23, R36, 0x1 ;  /* 0x000000241720d211 */ /* 0x001fc800078808ff */
[----:B------:R-:W-:-:S05]  /*a6e0*/  @!P5 LEA.HI.X R33, R23, R37, R174, 0x1, P4 ;  /* 0x000000251721d211 */ /* 0x000fca00020f0cae */
[----:B---3--:R0:W-:Y:S04]  /*a6f0*/  @!P5 ST.E.128 desc[UR60][R32.64], R12 ;  /* 0x0000000c2000d985 */ /* 0x0081e8000c101d3c */
.L_x_493:
[----:B------:R-:W-:Y:S05]  /*a700*/  BSYNC B0 ;  /* 0x0000000000007941 */ /* 0x000fea0003800000 */
.L_x_457:
[----:B0--3--:R-:W0:Y:S01]  /*a710*/  S2R R11, SR_TID.X ;  /* 0x00000000000b7919 */ /* 0x009e220000002100 */
[----:B------:R-:W-:Y:S01]  /*a720*/  @!PT LDS RZ, [RZ] ;  /* 0x00000000fffff984 */ /* 0x000fe20000000800 */
[----:B------:R-:W-:Y:S01]  /*a730*/  @!PT LDS RZ, [RZ] ;  /* 0x00000000fffff984 */ /* 0x000fe20000000800 */
[----:B------:R-:W-:Y:S01]  /*a740*/  @!PT LDS RZ, [RZ] ;  /* 0x00000000fffff984 */ /* 0x000fe20000000800 */
[----:B------:R-:W-:Y:S01]  /*a750*/  @!PT LDS RZ, [RZ] ;  /* 0x00000000fffff984 */ /* 0x000fe20000000800 */
[----:B------:R3:W-:Y:S06]  /*a760*/  MEMBAR.ALL.CTA ;  /* 0x0000000000007992 */ /* 0x0007ec0000008000 */
[----:B---3--:R-:W3:Y:S01]  /*a770*/  FENCE.VIEW.ASYNC.S ;  /* 0x00000000000073c6 */ /* 0x008ee20000000000 */
[----:B------:R-:W-:Y:S05]  /*a780*/  WARPSYNC.ALL ;  /* 0x0000000000007948 */ /* 0x000fea0003800000 */
[----:B------:R-:W-:Y:S01]  /*a790*/  BSSY B0, `(.L_x_554) ;  /* 0x0000009000007945 */ /* 0x000fe20003800000 */
[----:B0-----:R-:W-:Y:S01]  /*a7a0*/  LOP3.LUT R11, R11, 0x7f, RZ, 0xc0, !PT ;  /* 0x0000007f0b0b7812 */ /* 0x001fe200078ec0ff */
[----:B---3--:R0:W-:Y:S03]  /*a7b0*/  BAR.SYNC.DEFER_BLOCKING R148, 0x80 ;  /* 0x000200940000751d */ /* 0x0081e60000010000 */
[----:B------:R-:W-:-:S13]  /*a7c0*/  ISETP.NE.AND P4, PT, R11, RZ, PT ;  /* 0x000000ff0b00720c */ /* 0x000fda0003f85270 */
[----:B------:R-:W-:-:S05]  /*a7d0*/  @!P4 VIADD R11, R88, 0x2a8a0 ;  /* 0x0002a8a0580bc836 */ /* 0x000fca0000000000 */
[----:B------:R-:W-:-:S04]  /*a7e0*/  @!P4 PRMT R11, RZ, 0x654, R11 ;  /* 0x00000654ff0bc816 */ /* 0x000fc8000000000b */
[----:B------:R0:W-:Y:S01]  /*a7f0*/  @!P4 SYNCS.ARRIVE.TRANS64.RED.A1T0 RZ, [R11+URZ], RZ ;  /* 0x000000ff0bffc9a7 */ /* 0x0001e2000810043f */
[----:B------:R-:W-:Y:S05]  /*a800*/  @!P0 BRA `(.L_x_555) ;  /* 0x0000000000048947 */ /* 0x000fea0003800000 */
[----:B------:R-:W-:Y:S01]  /*a810*/  BPT.TRAP 0x1 ;  /* 0x000000040000795c */ /* 0x000fe20000300000 */
.L_x_555:
[----:B------:R-:W-:Y:S05]  /*a820*/  BSYNC B0 ;  /* 0x0000000000007941 */ /* 0x000fea0003800000 */
.L_x_554:
[----:B------:R-:W3:Y:S01]  /*a830*/  SYNCS.PHASECHK.TRANS64.TRYWAIT P0, [R88+URZ+0x2a8b0], R89 ;  /* 0x02a8b059580075a7 */ /* 0x000ee2000800017f */
[----:B------:R-:W-:Y:S04]  /*a840*/  BSSY B0, `(.L_x_556) ;  /* 0x0000002000007945 */ /* 0x000fe80003800000 */
[----:B---3--:R-:W-:Y:S05]  /*a850*/  @!P0 BRA `(.L_x_557) ;  /* 0x00000150009c8947 */ /* 0x008fea0003800000 */
.L_x_813:
[----:B------:R-:W-:Y:S05]  /*a860*/  BSYNC B0 ;  /* 0x0000000000007941 */ /* 0x000fea0003800000 */
.L_x_556:
[----:B------:R-:W-:Y:S01]  /*a870*/  ULDC.64 UR4, c[0x0][0x328] ;  /* 0x0000ca0000047ab9 */ /* 0x000fe20000000a00 */
[----:B------:R-:W-:Y:S01]  /*a880*/  IMAD.IADD R87, R87, 0x1, -R165 ;  /* 0x0000000157577824 */ /* 0x000fe200078e0aa5 */
[----:B------:R-:W-:Y:S01]  /*a890*/  BSSY B0, `(.L_x_558) ;  /* 0x000002e000007945 */ /* 0x000fe20003800000 */
[----:B------:R-:W-:Y:S02]  /*a8a0*/  IMAD R85, R85, UR4, RZ ;  /* 0x0000000455557c24 */ /* 0x000fe4000f8e02ff */
[----:B--2-4-:R-:W-:Y:S01]  /*a8b0*/  IMAD.WIDE.U32 R12, R84, UR4, RZ ;  /* 0x00000004540c7c25 */ /* 0x014fe2000f8e00ff */
[----:B------:R-:W-:-:S03]  /*a8c0*/  ISETP.GE.AND P0, PT, R87, 0x1, PT ;  /* 0x000000015700780c */ /* 0x000fc60003f06270 */
[----:B------:R-:W-:Y:S01]  /*a8d0*/  IMAD R85, R84, UR5, R85 ;  /* 0x0000000554557c24 */ /* 0x000fe2000f8e0255 */
[----:B------:R-:W-:Y:S01]  /*a8e0*/  ULDC.64 UR4, c[0x0][0x338] ;  /* 0x0000ce0000047ab9 */ /* 0x000fe20000000a00 */
[----:B------:R-:W-:Y:S02]  /*a8f0*/  IMAD R14, R18, 0x3000, R5 ;  /* 0x00003000120e7824 */ /* 0x000fe400078e0205 */
[----:B------:R-:W-:Y:S02]  /*a900*/  IMAD R86, R86, UR4, RZ ;  /* 0x0000000456567c24 */ /* 0x000fe4000f8e02ff */
[----:B------:R-:W-:Y:S02]  /*a910*/  IMAD.IADD R13, R13, 0x1, R85 ;  /* 0x000000010d0d7824 */ /* 0x000fe400078e0255 */
[C---:B0-----:R-:W-:Y:S02]  /*a920*/  IMAD R11, R31.reuse, UR5, R86 ;  /* 0x000000051f0b7c24 */ /* 0x041fe4000f8e0256 */
        /* <DEDUP_REMOVED lines=8> */
[----:B------:R-:W-:Y:S01]  /*a9b0*/  IADD3 R11, R13, R11, RZ ;  /* 0x0000000b0d0b7210 */ /* 0x000fe20007ffe0ff */
[--C-:B------:R-:W-:Y:S01]  /*a9c0*/  IMAD R36, R14, 0x2, R125.reuse ;  /* 0x000000020e247824 */ /* 0x100fe200078e027d */
[----:B------:R-:W-:Y:S01]  /*a9d0*/  LEA R31, P5, R12, UR4, 0x1 ;  /* 0x000000040c1f7c11 */ /* 0x000fe2000f8a08ff */
[----:B------:R-:W-:-:S03]  /*a9e0*/  IMAD R37, R32, 0x2, R125 ;  /* 0x0000000220257824 */ /* 0x000fc600078e027d */
[----:B------:R-:W-:Y:S01]  /*a9f0*/  LEA.HI.X R11, R12, UR5, R11, 0x1, P5 ;  /* 0x000000050c0b7c11 */ /* 0x000fe2000a8f0c0b */
[----:B------:R0:W2:Y:S04]  /*aa00*/  SHFL.IDX PT, R32, R31, RZ, 0x1c1f ;  /* 0x001c1fff1f207589 */ /* 0x0000a800000e0000 */
[----:B------:R0:W4:Y:S01]  /*aa10*/  SHFL.IDX PT, R33, R11, RZ, 0x1c1f ;  /* 0x001c1fff0b217589 */ /* 0x00012200000e0000 */
[----:B------:R-:W-:Y:S05]  /*aa20*/  @!P0 BRA `(.L_x_559) ;  /* 0x0000000000508947 */ /* 0x000fea0003800000 */
[----:B------:R-:W-:-:S13]  /*aa30*/  ISETP.NE.AND P5, PT, R6, RZ, PT ;  /* 0x000000ff0600720c */ /* 0x000fda0003fa5270 */
[----:B------:R-:W5:Y:S01]  /*aa40*/  @P5 LDS.128 R12, [R36] ;  /* 0x00000000240c5984 */ /* 0x000f620000000c00 */
[----:B--2---:R-:W-:-:S04]  /*aa50*/  @P5 LEA R34, P0, R16, R32, 0x1 ;  /* 0x0000002010225211 */ /* 0x004fc800078008ff */
[----:B----4-:R-:W-:Y:S02]  /*aa60*/  @P5 LEA.HI.X R35, R16, R33, R17, 0x1, P0 ;  /* 0x0000002110235211 */ /* 0x010fe400000f0c11 */
[----:B------:R-:W-:-:S13]  /*aa70*/  ISETP.NE.AND P0, PT, R20, RZ, PT ;  /* 0x000000ff1400720c */ /* 0x000fda0003f05270 */
[----:B-1----:R-:W-:Y:S01]  /*aa80*/  @P0 IMAD.SHL.U32 R39, R162, 0x8, RZ ;  /* 0x00000008a2270824 */ /* 0x002fe200078e00ff */
[----:B-----5:R1:W-:Y:S01]  /*aa90*/  @P5 ST.E.128 desc[UR60][R34.64], R12 ;  /* 0x0000000c22005985 */ /* 0x0203e2000c101d3c */
[----:B------:R-:W-:-:S03]  /*aaa0*/  ISETP.NE.AND P5, PT, R21, RZ, PT ;  /* 0x000000ff1500720c */ /* 0x000fc60003fa5270 */
[----:B------:R-:W2:Y:S01]  /*aab0*/  @P0 LDS.128 R12, [R37] ;  /* 0x00000000250c0984 */ /* 0x000ea20000000c00 */
[----:B-1----:R-:W-:-:S09]  /*aac0*/  @P0 IMAD.WIDE R34, R39, 0x2, R32 ;  /* 0x0000000227220825 */ /* 0x002fd200078e0220 */
[----:B------:R-:W-:Y:S01]  /*aad0*/  @P5 IMAD.SHL.U32 R39, R163, 0x8, RZ ;  /* 0x00000008a3275824 */ /* 0x000fe200078e00ff */
[----:B--2---:R1:W-:Y:S01]  /*aae0*/  @P0 ST.E.128 desc[UR60][R34.64], R12 ;  /* 0x0000000c22000985 */ /* 0x0043e2000c101d3c */
[----:B------:R-:W-:-:S03]  /*aaf0*/  ISETP.NE.AND P0, PT, R26, RZ, PT ;  /* 0x000000ff1a00720c */ /* 0x000fc60003f05270 */
[----:B------:R-:W2:Y:S01]  /*ab00*/  @P5 LDS.128 R12, [R36+0x3000] ;  /* 0x00300000240c5984 */ /* 0x000ea20000000c00 */
[----:B-1----:R-:W-:-:S05]  /*ab10*/  @P5 IMAD.WIDE R34, R39, 0x2, R32 ;  /* 0x0000000227225825 */ /* 0x002fca00078e0220 */
[----:B--2---:R-:W-:Y:S04]  /*ab20*/  @P5 ST.E.128 desc[UR60][R34.64], R12 ;  /* 0x0000000c22005985 */ /* 0x004fe8000c101d3c */
[C---:B------:R-:W-:Y:S01]  /*ab30*/  @P0 LEA R32, P5, R19.reuse, R32, 0x1 ;  /* 0x0000002013200211 */ /* 0x040fe200078a08ff */
[----:B------:R-:W1:Y:S03]  /*ab40*/  @P0 LDS.128 R12, [R37+0x3000] ;  /* 0x00300000250c0984 */ /* 0x000e660000000c00 */
[----:B------:R-:W-:-:S05]  /*ab50*/  @P0 LEA.HI.X R33, R19, R33, R164, 0x1, P5 ;  /* 0x0000002113210211 */ /* 0x000fca00028f0ca4 */
[----:B-1----:R1:W-:Y:S04]  /*ab60*/  @P0 ST.E.128 desc[UR60][R32.64], R12 ;  /* 0x0000000c20000985 */ /* 0x0023e8000c101d3c */
.L_x_559:
[----:B------:R-:W-:Y:S05]  /*ab70*/  BSYNC B0 ;  /* 0x0000000000007941 */ /* 0x000fea0003800000 */
.L_x_558:
[----:B------:R-:W-:Y:S01]  /*ab80*/  ISETP.GE.AND P0, PT, R87, 0x41, PT ;  /* 0x000000415700780c */ /* 0x000fe20003f06270 */
[----:B-1--4-:R1:W4:Y:S01]  /*ab90*/  SHFL.IDX PT, R33, R11, 0x1, 0x1c1f ;  /* 0x003c1f000b217f89 */ /* 0x01232200000e0000 */
[----:B------:R-:W-:Y:S03]  /*aba0*/  BSSY B0, `(.L_x_560) ;  /* 0x0000017000007945 */ /* 0x000fe60003800000 */
[----:B--2---:R1:W2:Y:S08]  /*abb0*/  SHFL.IDX PT, R32, R31, 0x1, 0x1c1f ;  /* 0x003c1f001f207f89 */ /* 0x0042b000000e0000 */
[----:B-1----:R-:W-:Y:S05]  /*abc0*/  @!P0 BRA `(.L_x_561) ;  /* 0x0000000000508947 */ /* 0x002fea0003800000 */
[----:B------:R-:W-:-:S13]  /*abd0*/  ISETP.NE.AND P5, PT, R6, RZ, PT ;  /* 0x000000ff0600720c */ /* 0x000fda0003fa5270 */
[----:B------:R-:W1:Y:S01]  /*abe0*/  @P5 LDS.128 R12, [R36+0x2000] ;  /* 0x00200000240c5984 */ /* 0x000e620000000c00 */
[----:B--2---:R-:W-:-:S04]  /*abf0*/  @P5 LEA R34, P0, R16, R32, 0x1 ;  /* 0x0000002010225211 */ /* 0x004fc800078008ff */
[----:B----4-:R-:W-:Y:S02]  /*ac00*/  @P5 LEA.HI.X R35, R16, R33, R17, 0x1, P0 ;  /* 0x0000002110235211 */ /* 0x010fe400000f0c11 */
[----:B------:R-:W-:-:S13]  /*ac10*/  ISETP.NE.AND P0, PT, R20, RZ, PT ;  /* 0x000000ff1400720c */ /* 0x000fda0003f05270 */
[----:B0-----:R-:W-:Y:S01]  /*ac20*/  @P0 IMAD.SHL.U32 R11, R162, 0x8, RZ ;  /* 0x00000008a20b0824 */ /* 0x001fe200078e00ff */
[----:B-1----:R0:W-:Y:S01]  /*ac30*/  @P5 ST.E.128 desc[UR60][R34.64], R12 ;  /* 0x0000000c22005985 */ /* 0x0021e2000c101d3c */
[----:B------:R-:W-:-:S03]  /*ac40*/  ISETP.NE.AND P5, PT, R21, RZ, PT ;  /* 0x000000ff1500720c */ /* 0x000fc60003fa5270 */
[----:B------:R-:W1:Y:S01]  /*ac50*/  @P0 LDS.128 R12, [R37+0x2000] ;  /* 0x00200000250c0984 */ /* 0x000e620000000c00 */
[----:B0-----:R-:W-:-:S09]  /*ac60*/  @P0 IMAD.WIDE R34, R11, 0x2, R32 ;  /* 0x000000020b220825 */ /* 0x001fd200078e0220 */
[----:B------:R-:W-:Y:S01]  /*ac70*/  @P5 IMAD.SHL.U32 R11, R163, 0x8, RZ ;  /* 0x00000008a30b5824 */ /* 0x000fe200078e00ff */
[----:B-1----:R0:W-:Y:S01]  /*ac80*/  @P0 ST.E.128 desc[UR60][R34.64], R12 ;  /* 0x0000000c22000985 */ /* 0x0021e2000c101d3c */
[----:B------:R-:W-:-:S03]  /*ac90*/  ISETP.NE.AND P0, PT, R26, RZ, PT ;  /* 0x000000ff1a00720c */ /* 0x000fc60003f05270 */
[----:B------:R-:W1:Y:S01]  /*aca0*/  @P5 LDS.128 R12, [R36+0x5000] ;  /* 0x00500000240c5984 */ /* 0x000e620000000c00 */
[----:B0-----:R-:W-:-:S05]  /*acb0*/  @P5 IMAD.WIDE R34, R11, 0x2, R32 ;  /* 0x000000020b225825 */ /* 0x001fca00078e0220 */
[----:B-1----:R-:W-:Y:S04]  /*acc0*/  @P5 ST.E.128 desc[UR60][R34.64], R12 ;  /* 0x0000000c22005985 */ /* 0x002fe8000c101d3c */
[C---:B------:R-:W-:Y:S01]  /*acd0*/  @P0 LEA R32, P5, R19.reuse, R32, 0x1 ;  /* 0x0000002013200211 */ /* 0x040fe200078a08ff */
[----:B------:R-:W0:Y:S03]  /*ace0*/  @P0 LDS.128 R12, [R37+0x5000] ;  /* 0x00500000250c0984 */ /* 0x000e260000000c00 */
[----:B------:R-:W-:-:S05]  /*acf0*/  @P0 LEA.HI.X R33, R19, R33, R164, 0x1, P5 ;  /* 0x0000002113210211 */ /* 0x000fca00028f0ca4 */
[----:B0-----:R1:W-:Y:S04]  /*ad00*/  @P0 ST.E.128 desc[UR60][R32.64], R12 ;  /* 0x0000000c20000985 */ /* 0x0013e8000c101d3c */
.L_x_561:
[----:B------:R-:W-:Y:S05]  /*ad10*/  BSYNC B0 ;  /* 0x0000000000007941 */ /* 0x000fea0003800000 */
.L_x_560:
[----:B------:R-:W-:Y:S01]  /*ad20*/  @!PT LDS RZ, [RZ] ;  /* 0x00000000fffff984 */ /* 0x000fe20000000800 */
[----:B------:R-:W-:Y:S01]  /*ad30*/  @!PT LDS RZ, [RZ] ;  /* 0x00000000fffff984 */ /* 0x000fe20000000800 */
[----:B------:R-:W-:Y:S01]  /*ad40*/  @!PT LDS RZ, [RZ] ;  /* 0x00000000fffff984 */ /* 0x000fe20000000800 */
[----:B------:R-:W-:Y:S01]  /*ad50*/  @!PT LDS RZ, [RZ] ;  /* 0x00000000fffff984 */ /* 0x000fe20000000800 */
[----:B------:R5:W-:Y:S06]  /*ad60*/  MEMBAR.ALL.CTA ;  /* 0x0000000000007992 */ /* 0x000bec0000008000 */
[----:B-----5:R-:W5:Y:S01]  /*ad70*/  FENCE.VIEW.ASYNC.S ;  /* 0x00000000000073c6 */ /* 0x020f620000000000 */
[----:B---3--:R-:W-:Y:S01]  /*ad80*/  @!P4 IADD3 R88, R88, 0x2a8c0, RZ ;  /* 0x0002a8c05858c810 */ /* 0x008fe20007ffe0ff */
[----:B------:R-:W-:Y:S01]  /*ad90*/  VIADD R18, R18, 0x1 ;  /* 0x0000000112127836 */ /* 0x000fe20000000000 */
[----:B-----5:R3:W-:Y:S01]  /*ada0*/  BAR.SYNC.DEFER_BLOCKING R148, 0x80 ;  /* 0x000200940000751d */ /* 0x0207e20000010000 */
[----:B------:R-:W-:-:S02]  /*adb0*/  ISETP.NE.AND P5, PT, R127, RZ, PT ;  /* 0x000000ff7f00720c */ /* 0x000fc40003fa5270 */
[----:B------:R-:W-:Y:S02]  /*adc0*/  @!P4 PRMT R88, RZ, 0x654, R88 ;  /* 0x00000654ff58c816 */ /* 0x000fe40000000058 */
[----:B------:R-:W-:Y:S02]  /*add0*/  PLOP3.LUT P0, PT, PT, PT, PT, 0x8, 0x0 ;  /* 0x000000000000781c */ /* 0x000fe40003f0e170 */
[----:B------:R3:W-:Y:S01]  /*ade0*/  @!P4 SYNCS.ARRIVE.TRANS64.RED.A1T0 RZ, [R88+URZ], RZ ;  /* 0x000000ff58ffc9a7 */ /* 0x0007e2000810043f */
[----:B------:R-:W-:-:S04]  /*adf0*/  ISETP.NE.AND P4, PT, R18, 0x2, PT ;  /* 0x000000021200780c */ /* 0x000fc80003f85270 */
[----:B0-----:R-:W-:Y:S02]  /*ae00*/  SEL R11, RZ, 0x1, P4 ;  /* 0x00000001ff0b7807 */ /* 0x001fe40002000000 */
[----:B------:R-:W-:Y:S02]  /*ae10*/  SEL R18, R18, RZ, P4 ;  /* 0x000000ff12127207 */ /* 0x000fe40002000000 */
[----:B------:R-:W-:Y:S01]  /*ae20*/  LOP3.LUT R166, R166, R11, RZ, 0x3c, !PT ;  /* 0x0000000ba6a67212 */ /* 0x000fe200078e3cff */
[----:B---3--:R-:W-:Y:S06]  /*ae30*/  @P5 BRA `(.L_x_562) ;  /* 0xffffff7400fc5947 */ /* 0x008fec000383ffff */
.L_x_452:
[----:B------:R-:W-:Y:S01]  /*ae40*/  BSSY B0, `(.L_x_563) ;  /* 0x000002a000007945 */ /* 0x000fe20003800000 */
[----:B------:R-:W-:Y:S01]  /*ae50*/  ISETP.GE.AND P2, PT, R147, 0x1, PT ;  /* 0x000000019300780c */ /* 0x000fe20003f46270 */
[----:B------:R-:W-:Y:S01]  /*ae60*/  IMAD.MOV.U32 R3, RZ, RZ, RZ ;  /* 0x000000ffff037224 */ /* 0x000fe200078e00ff */
[----:B------:R-:W-:Y:S01]  /*ae70*/  PLOP3.LUT P1, PT, PT, PT, PT, 0x80, 0x0 ;  /* 0x000000000000781c */ /* 0x000fe20003f2f070 */
[----:B------:R-:W-:Y:S01]  /*ae80*/  IMAD.MOV.U32 R0, RZ, RZ, RZ ;  /* 0x000000ffff007224 */ /* 0x000fe200078e00ff */
        /* <DEDUP_REMOVED lines=25> */
[----:B------:R-:W-:Y:S01]  /*b020*/  IMAD.MOV.U32 R95, RZ, RZ, RZ ;  /* 0x000000ffff5f7224 */ /* 0x000fe200078e00ff */
[----:B------:R-:W-:Y:S02]  /*b030*/  CS2R R88, SRZ ;  /* 0x0000000000587805 */ /* 0x000fe4000001ff00 */
[----:B------:R-:W-:Y:S01]  /*b040*/  CS2R R92, SRZ ;  /* 0x00000000005c7805 */ /* 0x000fe2000001ff00 */
[----:B------:R-:W-:Y:S01]  /*b050*/  IMAD.MOV.U32 R90, RZ, RZ, RZ ;  /* 0x000000ffff5a7224 */ /* 0x000fe200078e00ff */
[----:B------:R-:W-:Y:S01]  /*b060*/  CS2R R10, SRZ ;  /* 0x00000000000a7805 */ /* 0x000fe2000001ff00 */
[----:B------:R-:W-:Y:S01]  /*b070*/  IMAD.MOV.U32 R97, RZ, RZ, RZ ;  /* 0x000000ffff617224 */ /* 0x000fe200078e00ff */
[----:B------:R-:W-:Y:S01]  /*b080*/  MOV R99, RZ ;  /* 0x000000ff00637202 */ /* 0x000fe20000000f00 */
[----:B------:R-:W-:-:S02]  /*b090*/  IMAD.MOV.U32 R26, RZ, RZ, RZ ;  /* 0x000000ffff1a7224 */ /* 0x000fc400078e00ff */
[----:B-12---:R-:W-:Y:S01]  /*b0a0*/  IMAD.MOV.U32 R32, RZ, RZ, RZ ;  /* 0x000000ffff207224 */ /* 0x006fe200078e00ff */
[----:B------:R-:W-:Y:S06]  /*b0b0*/  @P0 BRA `(.L_x_564) ;  /* 0x0000000000080947 */ /* 0x000fec0003800000 */
[----:B------:R-:W0:Y:S02]  /*b0c0*/  FENCE.VIEW.ASYNC.G ;  /* 0x00000000000073c6 */ /* 0x000e240000000100 */
[----:B0-----:R-:W-:Y:S06]  /*b0d0*/  BAR.ARV 0xc, 0x180 ;  /* 0x0306000000007b1d */ /* 0x001fec0000002000 */
.L_x_564:
[----:B------:R-:W-:Y:S05]  /*b0e0*/  BSYNC B0 ;  /* 0x0000000000007941 */ /* 0x000fea0003800000 */
.L_x_563:
[----:B------:R-:W-:Y:S02]  /*b0f0*/  IMAD.MOV.U32 R91, RZ, RZ, RZ ;  /* 0x000000ffff5b7224 */ /* 0x000fe400078e00ff */
[----:B------:R-:W-:Y:S01]  /*b100*/  IMAD.MOV.U32 R24, RZ, RZ, RZ ;  /* 0x000000ffff187224 */ /* 0x000fe200078e00ff */
[----:B------:R-:W-:Y:S06]  /*b110*/  @!P2 BRA `(.L_x_565) ;  /* 0x000000b80058a947 */ /* 0x000fec0003800000 */
[----:B------:R-:W2:Y:S04]  /*b120*/  LDL R4, [R1+0x34] ;  /* 0x0000340001047983 */ /* 0x000ea80000100800 */
[----:B------:R-:W0:Y:S02]  /*b130*/  SHFL.IDX PT, R0, R225, RZ, 0x1f ;  /* 0x00001fffe1007589 */ /* 0x000e2400000e0000 */
[----:B0-----:R-:W-:-:S04]  /*b140*/  LEA.HI R3, R0, R0, RZ, 0x1 ;  /* 0x0000000000037211 */ /* 0x001fc800078f08ff */
[----:B------:R-:W-:-:S05]  /*b150*/  LOP3.LUT R3, R3, 0x1e, RZ, 0xc0, !PT ;  /* 0x0000001e03037812 */ /* 0x000fca00078ec0ff */
[----:B------:R-:W-:Y:S01]  /*b160*/  IMAD.IADD R3, R0, 0x1, -R3 ;  /* 0x0000000100037824 */ /* 0x000fe200078e0a03 */
[----:B--2---:R-:W-:-:S13]  /*b170*/  R2UR UR4, R4 ;  /* 0x00000000040472ca */ /* 0x004fda00000e0000 */
[----:B------:R-:W-:Y:S02]  /*b180*/  ULOP3.LUT UP0, URZ, UR4, 0x1bf, URZ, 0xc0, !UPT ;  /* 0x000001bf043f7892 */ /* 0x000fe4000f80c03f */
[----:B------:R-:W-:-:S04]  /*b190*/  LEA R3, R3, UR4, 0xd ;  /* 0x0000000403037c11 */ /* 0x000fc8000f8e68ff */
[----:B------:R-:W-:Y:S02]  /*b1a0*/  SHF.R.U32.HI R3, RZ, 0x4, R3 ;  /* 0x00000004ff037819 */ /* 0x000fe40000011603 */
[----:B------:R-:W-:Y:S02]  /*b1b0*/  PLOP3.LUT P0, PT, PT, PT, UP0, 0x80, 0x0 ;  /* 0x000000000000781c */ /* 0x000fe40003f0f008 */
[----:B------:R-:W-:-:S11]  /*b1c0*/  LOP3.LUT R36, R3, 0x3fff, RZ, 0xc0, !PT ;  /* 0x00003fff03247812 */ /* 0x000fd600078ec0ff */
        /* <DEDUP_REMOVED lines=16> */
[----:B-1--45:R-:W-:Y:S05]  /*b2d0*/  CALL.ABS.NOINC R14 ;  /* 0x000000000e007343 */ /* 0x032fea0003c00000 */
.L_x_566:
[----:B------:R-:W-:Y:S02]  /*b2e0*/  ULDC UR4, c[0x0][0x3f4] ;  /* 0x0000fd0000047ab9 */ /* 0x000fe40000000800 */
[----:B------:R-:W-:-:S13]  /*b2f0*/  ISETP.LT.AND P0, PT, RZ, UR4, PT ;  /* 0x00000004ff007c0c */ /* 0x000fda000bf01270 */
[----:B------:R-:W-:Y:S05]  /*b300*/  @P0 BRA `(.L_x_567) ;  /* 0x00000000003c0947 */ /* 0x000fea0003800000 */
[----:B------:R-:W-:-:S04]  /*b310*/  LEA.HI R0, R189, R189, RZ, 0x1 ;  /* 0x000000bdbd007211 */ /* 0x000fc800078f08ff */
[----:B------:R-:W-:-:S05]  /*b320*/  LOP3.LUT R0, R0, 0xfffffffe, RZ, 0xc0, !PT ;  /* 0xfffffffe00007812 */ /* 0x000fca00078ec0ff */
[----:B------:R-:W-:-:S05]  /*b330*/  IMAD.IADD R0, R189, 0x1, -R0 ;  /* 0x00000001bd007824 */ /* 0x000fca00078e0a00 */
[----:B------:R-:W-:-:S04]  /*b340*/  SHF.L.U32 R3, R0, 0x1f, RZ ;  /* 0x0000001f00037819 */ /* 0x000fc800000006ff */
[----:B------:R0:W1:Y:S03]  /*b350*/  SYNCS.PHASECHK.TRANS64.TRYWAIT P0, [R2+URZ+0x2a800], R3 ;  /* 0x02a80003020075a7 */ /* 0x000066000800017f */
[----:B-1----:R-:W-:Y:S05]  /*b360*/  @!P0 NANOSLEEP.SYNCS 0x989680 ;  /* 0x009896800000895d */ /* 0x002fea0003900000 */
[----:B------:R-:W1:Y:S01]  /*b370*/  @!P0 SYNCS.PHASECHK.TRANS64 P0, [R2+URZ+0x2a800], R3 ;  /* 0x02a80003020085a7 */ /* 0x000e62000800007f */
[----:B------:R-:W-:Y:S04]  /*b380*/  BSSY B0, `(.L_x_568) ;  /* 0x0000006000007945 */ /* 0x000fe80003800000 */
[----:B-1----:R-:W-:Y:S05]  /*b390*/  @P0 BRA `(.L_x_569) ;  /* 0x0000000000100947 */ /* 0x002fea0003800000 */
.L_x_570:
[----:B-1----:R1:W2:Y:S02]  /*b3a0*/  SYNCS.PHASECHK.TRANS64.TRYWAIT P0, [R2+URZ+0x2a800], R3 ;  /* 0x02a80003020075a7 */ /* 0x0022a4000800017f */
[----:B--2---:R-:W-:Y:S05]  /*b3b0*/  @!P0 NANOSLEEP.SYNCS 0x989680 ;  /* 0x009896800000895d */ /* 0x004fea0003900000 */
[----:B------:R-:W2:Y:S02]  /*b3c0*/  @!P0 SYNCS.PHASECHK.TRANS64 P0, [R2+URZ+0x2a800], R3 ;  /* 0x02a80003020085a7 */ /* 0x000ea4000800007f */
[----:B--2---:R-:W-:Y:S05]  /*b3d0*/  @!P0 BRA `(.L_x_570) ;  /* 0xfffffffc00f08947 */ /* 0x004fea000383ffff */
.L_x_569:
[----:B------:R-:W-:Y:S05]  /*b3e0*/  BSYNC B0 ;  /* 0x0000000000007941 */ /* 0x000fea0003800000 */
.L_x_568:
[----:B------:R-:W-:Y:S05]  /*b3f0*/  BRA `(.L_x_571) ;  /* 0x00000058004c7947 */ /* 0x000fea0003800000 */
.L_x_567:
[----:B------:R-:W2:Y:S01]  /*b400*/  LDL R0, [R1+0x34] ;  /* 0x0000340001007983 */ /* 0x000ea20000100800 */
[----:B------:R-:W-:Y:S01]  /*b410*/  ULDC.64 UR4, c[0x0][0x3f8] ;  /* 0x0000fe0000047ab9 */ /* 0x000fe20000000a00 */
[----:B------:R-:W-:Y:S01]  /*b420*/  ULDC.64 UR6, c[0x0][0x408] ;  /* 0x0001020000067ab9 */ /* 0x000fe20000000a00 */
[----:B-----5:R-:W-:Y:S01]  /*b430*/  IMAD.WIDE.U32 R4, R145, UR4, RZ ;  /* 0x0000000491047c25 */ /* 0x020fe2000f8e00ff */
[----:B--2---:R-:W-:Y:S02]  /*b440*/  R2UR UR8, R0 ;  /* 0x00000000000872ca */ /* 0x004fe400000e0000 */
[----:B------:R-:W-:-:S05]  /*b450*/  SHF.R.S32.HI R0, RZ, 0x1f, R145 ;  /* 0x0000001fff007819 */ /* 0x000fca0000011491 */
[C---:B------:R-:W-:Y:S02]  /*b460*/  IMAD R6, R0.reuse, UR4, RZ ;  /* 0x0000000400067c24 */ /* 0x040fe4000f8e02ff */
[----:B------:R-:W-:Y:S02]  /*b470*/  IMAD R0, R0, UR6, RZ ;  /* 0x0000000600007c24 */ /* 0x000fe4000f8e02ff */
[C---:B------:R-:W-:Y:S01]  /*b480*/  IMAD R25, R145.reuse, UR5, R6 ;  /* 0x0000000591197c24 */ /* 0x040fe2000f8e0206 */
[----:B------:R-:W-:Y:S01]  /*b490*/  ULDC.64 UR4, c[0x0][0x3e8] ;  /* 0x0000fa0000047ab9 */ /* 0x000fe20000000a00 */
[----:B------:R-:W-:Y:S01]  /*b4a0*/  ULOP3.LUT UP0, URZ, UR8, 0x3ff, URZ, 0xc0, !UPT ;  /* 0x000003ff083f7892 */ /* 0x000fe2000f80c03f */
[C---:B------:R-:W-:Y:S01]  /*b4b0*/  IMAD R27, R145.reuse, UR7, R0 ;  /* 0x00000007911b7c24 */ /* 0x040fe2000f8e0200 */
[----:B------:R-:W-:Y:S01]  /*b4c0*/  LEA R24, P0, R4, UR4, 0x1 ;  /* 0x0000000404187c11 */ /* 0x000fe2000f8008ff */
[----:B------:R-:W-:Y:S01]  /*b4d0*/  IMAD.WIDE.U32 R6, R145, UR6, RZ ;  /* 0x0000000691067c25 */ /* 0x000fe2000f8e00ff */
[----:B------:R-:W-:-:S02]  /*b4e0*/  ULDC.64 UR6, c[0x0][0x400] ;  /* 0x0001000000067ab9 */ /* 0x000fc40000000a00 */
[----:B------:R-:W-:Y:S01]  /*b4f0*/  PLOP3.LUT P2, PT, PT, PT, UP0, 0x80, 0x0 ;  /* 0x000000000000781c */ /* 0x000fe20003f4f008 */
[----:B------:R-:W-:Y:S01]  /*b500*/  IMAD.IADD R25, R25, 0x1, R5 ;  /* 0x0000000119197824 */ /* 0x000fe200078e0205 */
[----:B------:R-:W-:Y:S02]  /*b510*/  LEA R26, P1, R6, UR6, 0x1 ;  /* 0x00000006061a7c11 */ /* 0x000fe4000f8208ff */
[----:B------:R-:W-:Y:S02]  /*b520*/  IADD3 R27, R27, R7, RZ ;  /* 0x000000071b1b7210 */ /* 0x000fe40007ffe0ff */
[----:B------:R-:W-:Y:S02]  /*b530*/  LEA.HI.X R25, R4, UR5, R25, 0x1, P0 ;  /* 0x0000000504197c11 */ /* 0x000fe400080f0c19 */
[----:B------:R-:W-:-:S05]  /*b540*/  LEA.HI.X R27, R6, UR7, R27, 0x1, P1 ;  /* 0x00000007061b7c11 */ /* 0x000fca00088f0c1b */
        /* <DEDUP_REMOVED lines=16> */
[----:B-1--4-:R-:W-:Y:S05]  /*b650*/  CALL.ABS.NOINC R14 ;  /* 0x000000000e007343 */ /* 0x012fea0003c00000 */
.L_x_572:
[----:B------:R-:W-:Y:S01]  /*b660*/  ULDC.U8 UR4, c[0x0][0x410] ;  /* 0x0001040000047ab9 */ /* 0x000fe20000000000 */
[----:B------:R-:W-:Y:S01]  /*b670*/  BSSY B0, `(.L_x_573) ;  /* 0x0000563000007945 */ /* 0x000fe20003800000 */
[----:B------:R-:W-:Y:S01]  /*b680*/  ISETP.NE.AND P0, PT, RZ, UR4, PT ;  /* 0x00000004ff007c0c */ /* 0x000fe2000bf05270 */
[----:B------:R-:W-:-:S12]  /*b690*/  IMAD R6, R29, 0x80, R165 ;  /* 0x000000801d067824 */ /* 0x000fd800078e02a5 */
[----:B------:R-:W-:Y:S05]  /*b6a0*/  @!P0 BRA `(.L_x_574) ;  /* 0x00000028009c8947 */ /* 0x000fea0003800000 */
[----:B------:R-:W-:-:S03]  /*b6b0*/  UMOV UR4, 0xffffffff ;  /* 0xffffffff00047882 */ /* 0x000fc60000000000 */
[----:B------:R-:W-:Y:S05]  /*b6c0*/  BRA.DIV UR4, `(.L_x_575) ;  /* 0x0000014604147947 */ /* 0x000fea000b800000 */
[----:B------:R0:W1:Y:S04]  /*b6d0*/  SHFL.IDX PT, R0, R25, RZ, 0x1c1f ;  /* 0x001c1fff19007589 */ /* 0x00006800000e0000 */
[----:B------:R0:W2:Y:S04]  /*b6e0*/  SHFL.IDX PT, R3, R24, RZ, 0x1c1f ;  /* 0x001c1fff18037589 */ /* 0x0000a800000e0000 */
[----:B------:R0:W3:Y:S04]  /*b6f0*/  SHFL.IDX PT, R4, R27, RZ, 0x1c1f ;  /* 0x001c1fff1b047589 */ /* 0x0000e800000e0000 */
[----:B------:R0:W0:Y:S02]  /*b700*/  SHFL.IDX PT, R14, R26, RZ, 0x1c1f ;  /* 0x001c1fff1a0e7589 */ /* 0x00002400000e0000 */
.L_x_819:
[----:B------:R-:W-:Y:S01]  /*b710*/  ULDC UR4, c[0x0][0x448] ;  /* 0x0001120000047ab9 */ /* 0x000fe20000000800 */
[----:B------:R-:W-:Y:S01]  /*b720*/  LOP3.LUT R8, R176, 0x18, R16, 0xf8, !PT ;  /* 0x00000018b0087812 */ /* 0x000fe200078ef810 */
[----:B------:R-:W-:Y:S01]  /*b730*/  IMAD R5, R146, UR4, RZ ;  /* 0x0000000492057c24 */ /* 0x000fe2000f8e02ff */
[----:B------:R-:W-:Y:S01]  /*b740*/  BSSY B1, `(.L_x_576) ;  /* 0x000004e000017945 */ /* 0x000fe20003800000 */
[----:B------:R-:W-:Y:S02]  /*b750*/  LOP3.LUT P0, RZ, R195, 0x4, RZ, 0xc0, !PT ;  /* 0x00000004c3ff7812 */ /* 0x000fe4000780c0ff */
[----:B------:R-:W-:Y:S02]  /*b760*/  CS2R R12, SRZ ;  /* 0x00000000000c7805 */ /* 0x000fe4000001ff00 */
[----:B------:R-:W-:Y:S02]  /*b770*/  LOP3.LUT R7, R8, R177, RZ, 0x3c, !PT ;  /* 0x000000b108077212 */ /* 0x000fe400078e3cff */
[----:B0-----:R-:W-:-:S02]  /*b780*/  CS2R R24, SRZ ;  /* 0x0000000000187805 */ /* 0x001fc4000001ff00 */
[----:B------:R-:W-:Y:S01]  /*b790*/  ISETP.GE.AND P1, PT, R6, R5, PT ;  /* 0x000000050600720c */ /* 0x000fe20003f26270 */
[----:B------:R-:W-:Y:S01]  /*b7a0*/  IMAD R5, R29, -0x80, R5 ;  /* 0xffffff801d057824 */ /* 0x000fe200078e0205 */
[----:B------:R-:W-:Y:S01]  /*b7b0*/  CS2R R20, SRZ ;  /* 0x0000000000147805 */ /* 0x000fe2000001ff00 */
[----:B------:R-:W-:Y:S01]  /*b7c0*/  IMAD.IADD R9, R178, 0x1, R7 ;  /* 0x00000001b2097824 */ /* 0x000fe200078e0207 */
[----:B------:R-:W-:Y:S02]  /*b7d0*/  CS2R R10, SRZ ;  /* 0x00000000000a7805 */ /* 0x000fe4000001ff00 */
[----:B------:R-:W-:Y:S02]  /*b7e0*/  CS2R R26, SRZ ;  /* 0x00000000001a7805 */ /* 0x000fe4000001ff00 */
[----:B------:R-:W-:Y:S01]  /*b7f0*/  CS2R R6, SRZ ;  /* 0x0000000000067805 */ /* 0x000fe2000001ff00 */
[----:B------:R-:W-:Y:S01]  /*b800*/  IMAD R9, R9, 0x2, R2 ;  /* 0x0000000209097824 */ /* 0x000fe200078e0202 */
[----:B------:R-:W-:-:S02]  /*b810*/  CS2R R40, SRZ ;  /* 0x0000000000287805 */ /* 0x000fc4000001ff00 */
[----:B------:R-:W-:Y:S02]  /*b820*/  CS2R R38, SRZ ;  /* 0x0000000000267805 */ /* 0x000fe4000001ff00 */
[----:B------:R-:W-:Y:S02]  /*b830*/  CS2R R34, SRZ ;  /* 0x0000000000227805 */ /* 0x000fe4000001ff00 */
[----:B----4-:R-:W-:Y:S02]  /*b840*/  CS2R R32, SRZ ;  /* 0x0000000000207805 */ /* 0x010fe4000001ff00 */
[----:B------:R-:W-:Y:S01]  /*b850*/  CS2R R30, SRZ ;  /* 0x00000000001e7805 */ /* 0x000fe2000001ff00 */
[C---:B------:R-:W-:Y:S01]  /*b860*/  VIADD R37, R9.reuse, 0xc400 ;  /* 0x0000c40009257836 */ /* 0x040fe20000000000 */
[----:B------:R-:W-:Y:S01]  /*b870*/  CS2R R28, SRZ ;  /* 0x00000000001c7805 */ /* 0x000fe2000001ff00 */
[----:B------:R-:W-:Y:S01]  /*b880*/  VIADD R8, R9, 0xc440 ;  /* 0x0000c44009087836 */ /* 0x000fe20000000000 */
[----:B------:R-:W-:Y:S06]  /*b890*/  @P1 BRA `(.L_x_577) ;  /* 0x0000000000e01947 */ /* 0x000fec0003800000 */
[----:B------:R-:W-:Y:S01]  /*b8a0*/  ULDC UR4, c[0x0][0x3f4] ;  /* 0x0000fd0000047ab9 */ /* 0x000fe20000000800 */
[----:B------:R-:W-:Y:S02]  /*b8b0*/  CS2R R40, SRZ ;  /* 0x0000000000287805 */ /* 0x000fe4000001ff00 */
[----:B------:R-:W-:Y:S02]  /*b8c0*/  ISETP.GE.AND P2, PT, R160, UR4, PT ;  /* 0x00000004a0007c0c */ /* 0x000fe4000bf46270 */
[----:B------:R-:W-:Y:S02]  /*b8d0*/  CS2R R6, SRZ ;  /* 0x0000000000067805 */ /* 0x000fe4000001ff00 */
[----:B------:R-:W-:Y:S02]  /*b8e0*/  ISETP.GE.AND P3, PT, R169, UR4, PT ;  /* 0x00000004a9007c0c */ /* 0x000fe4000bf66270 */
[----:B------:R-:W-:Y:S02]  /*b8f0*/  CS2R R38, SRZ ;  /* 0x0000000000267805 */ /* 0x000fe4000001ff00 */
[----:B------:R-:W-:-:S05]  /*b900*/  ISETP.GE.AND P4, PT, R168, UR4, PT ;  /* 0x00000004a8007c0c */ /* 0x000fca000bf86270 */
[----:B-1----:R-:W-:Y:S01]  /*b910*/  @!P2 MOV R11, R0 ;  /* 0x00000000000ba202 */ /* 0x002fe20000000f00 */
[----:B--2---:R-:W-:-:S03]  /*b920*/  @!P2 IMAD.MOV.U32 R10, RZ, RZ, R3 ;  /* 0x000000ffff0aa224 */ /* 0x004fc600078e0003 */
[----:B------:R-:W-:Y:S01]  /*b930*/  @!P3 IADD3 R20, P1, R3, R198, RZ ;  /* 0x000000c60314b210 */ /* 0x000fe20007f3e0ff */
[----:B---3--:R-:W-:Y:S02]  /*b940*/  @!P2 IMAD.MOV.U32 R15, RZ, RZ, R4 ;  /* 0x000000ffff0fa224 */ /* 0x008fe400078e0004 */
[----:B------:R-:W-:-:S04]  /*b950*/  @!P2 IMAD.WIDE R10, R160, 0x2, R10 ;  /* 0x00000002a00aa825 */ /* 0x000fc800078e020a */
[----:B------:R-:W-:Y:S01]  /*b960*/  @!P2 IMAD.WIDE R12, R160, 0x2, R14 ;  /* 0x00000002a00ca825 */ /* 0x000fe200078e020e */
[----:B------:R0:W5:Y:S01]  /*b970*/  @!P2 LD.E.64 R40, desc[UR60][R10.64] ;  /* 0x0000003c0a28a980 */ /* 0x000162000c101b00 */
[----:B------:R-:W-:Y:S02]  /*b980*/  @!P4 IADD3 R28, P5, R3, R200, RZ ;  /* 0x000000c8031cc210 */ /* 0x000fe40007fbe0ff */
[----:B------:R-:W-:Y:S01]  /*b990*/  @!P3 IMAD.X R21, R0, 0x1, R197, P1 ;  /* 0x000000010015b824 */ /* 0x000fe200008e06c5 */
[----:B------:R-:W5:Y:S01]  /*b9a0*/  @!P2 LD.E.64 R6, desc[UR60][R12.64] ;  /* 0x0000003c0c06a980 */ /* 0x000f62000c101b00 */
[----:B------:R-:W-:Y:S02]  /*b9b0*/  ISETP.GE.AND P2, PT, R171, UR4, PT ;  /* 0x00000004ab007c0c */ /* 0x000fe4000bf46270 */
[C---:B------:R-:W-:Y:S02]  /*b9c0*/  @!P3 IADD3 R24, P1, R14.reuse, R198, RZ ;  /* 0x000000c60e18b210 */ /* 0x040fe40007f3e0ff */
[----:B------:R-:W-:-:S02]  /*b9d0*/  @!P4 IADD3 R42, P6, R14, R200, RZ ;  /* 0x000000c80e2ac210 */ /* 0x000fc40007fde0ff */
[----:B------:R-:W-:Y:S02]  /*b9e0*/  CS2R R26, SRZ ;  /* 0x00000000001a7805 */ /* 0x000fe4000001ff00 */
[----:B------:R-:W-:Y:S01]  /*b9f0*/  CS2R R34, SRZ ;  /* 0x0000000000227805 */ /* 0x000fe2000001ff00 */
[----:B------:R-:W-:Y:S01]  /*ba00*/  @!P3 IMAD.X R25, R4, 0x1, R197, P1 ;  /* 0x000000010419b824 */ /* 0x000fe200008e06c5 */
[----:B0-----:R-:W-:Y:S01]  /*ba10*/  CS2R R10, SRZ ;  /* 0x00000000000a7805 */ /* 0x001fe2000001ff00 */
[--C-:B------:R-:W-:Y:S01]  /*ba20*/  @!P4 IMAD.X R29, R0, 0x1, R199.reuse, P5 ;  /* 0x00000001001dc824 */ /* 0x100fe200028e06c7 */
[----:B------:R0:W5:Y:S01]  /*ba30*/  @!P3 LD.E.64 R38, desc[UR60][R20.64] ;  /* 0x0000003c1426b980 */ /* 0x000162000c101b00 */
[----:B------:R-:W-:Y:S01]  /*ba40*/  @!P4 IMAD.X R43, R4, 0x1, R199, P6 ;  /* 0x00000001042bc824 */ /* 0x000fe200030e06c7 */
[----:B------:R-:W-:Y:S02]  /*ba50*/  ISETP.GE.AND P1, PT, R170, UR4, PT ;  /* 0x00000004aa007c0c */ /* 0x000fe4000bf26270 */
[----:B------:R-:W5:Y:S01]  /*ba60*/  @!P3 LD.E.64 R26, desc[UR60][R24.64] ;  /* 0x0000003c181ab980 */ /* 0x000f62000c101b00 */
[----:B------:R-:W-:-:S02]  /*ba70*/  ISETP.GE.AND P3, PT, R172, UR4, PT ;  /* 0x00000004ac007c0c */ /* 0x000fc4000bf66270 */
[-C--:B------:R-:W-:Y:S01]  /*ba80*/  @!P2 IADD3 R46, P5, R14, R202.reuse, RZ ;  /* 0x000000ca0e2ea210 */ /* 0x080fe20007fbe0ff */
[----:B------:R-:W5:Y:S04]  /*ba90*/  @!P4 LD.E.64 R34, desc[UR60][R28.64] ;  /* 0x0000003c1c22c980 */ /* 0x000f68000c101b00 */
[----:B------:R1:W5:Y:S01]  /*baa0*/  @!P4 LD.E.64 R10, desc[UR60][R42.64] ;  /* 0x0000003c2a0ac980 */ /* 0x000362000c101b00 */
[----:B------:R-:W-:Y:S02]  /*bab0*/  @!P2 IADD3 R44, P4, R3, R202, RZ ;  /* 0x000000ca032ca210 */ /* 0x000fe40007f9e0ff */
[----:B------:R-:W-:Y:S02]  /*bac0*/  CS2R R32, SRZ ;  /* 0x0000000000207805 */ /* 0x000fe4000001ff00 */
[----:B0-----:R-:W-:Y:S01]  /*bad0*/  CS2R R20, SRZ ;  /* 0x0000000000147805 */ /* 0x001fe2000001ff00 */
[----:B------:R-:W-:-:S02]  /*bae0*/  @!P2 IMAD.X R47, R4, 0x1, R201, P5 ;  /* 0x00000001042fa824 */ /* 0x000fc400028e06c9 */
[----:B------:R-:W-:Y:S01]  /*baf0*/  @!P2 IMAD.X R45, R0, 0x1, R201, P4 ;  /* 0x00000001002da824 */ /* 0x000fe200020e06c9 */
[C---:B------:R-:W-:Y:S02]  /*bb00*/  @!P3 IADD3 R50, P4, R3.reuse, R217, RZ ;  /* 0x000000d90332b210 */ /* 0x040fe40007f9e0ff */
[----:B------:R0:W5:Y:S01]  /*bb10*/  @!P2 LD.E.64 R20, desc[UR60][R46.64] ;  /* 0x0000003c2e14a980 */ /* 0x000162000c101b00 */
[----:B------:R-:W-:-:S03]  /*bb20*/  @!P1 IADD3 R48, P6, R3, R215, RZ ;  /* 0x000000d703309210 */ /* 0x000fc60007fde0ff */
[----:B------:R0:W5:Y:S01]  /*bb30*/  @!P2 LD.E.64 R32, desc[UR60][R44.64] ;  /* 0x0000003c2c20a980 */ /* 0x000162000c101b00 */
[C---:B-1----:R-:W-:Y:S02]  /*bb40*/  @!P1 IADD3 R42, P2, R14.reuse, R215, RZ ;  /* 0x000000d70e2a9210 */ /* 0x042fe40007f5e0ff */
[----:B------:R-:W-:Y:S02]  /*bb50*/  @!P3 IADD3 R14, P5, R14, R217, RZ ;  /* 0x000000d90e0eb210 */ /* 0x000fe40007fbe0ff */
[----:B------:R-:W-:Y:S02]  /*bb60*/  CS2R R30, SRZ ;  /* 0x00000000001e7805 */ /* 0x000fe4000001ff00 */
[----:B------:R-:W-:Y:S02]  /*bb70*/  CS2R R24, SRZ ;  /* 0x0000000000187805 */ /* 0x000fe4000001ff00 */
[----:B------:R-:W-:Y:S02]  /*bb80*/  CS2R R28, SRZ ;  /* 0x00000000001c7805 */ /* 0x000fe4000001ff00 */
[----:B------:R-:W-:-:S02]  /*bb90*/  CS2R R12, SRZ ;  /* 0x00000000000c7805 */ /* 0x000fc4000001ff00 */
[----:B------:R-:W-:Y:S01]  /*bba0*/  @!P1 IADD3.X R49, R0, R214, RZ, P6, !PT ;  /* 0x000000d600319210 */ /* 0x000fe200037fe4ff */
[----:B------:R-:W-:Y:S02]  /*bbb0*/  @!P1 IMAD.X R43, R4, 0x1, R214, P2 ;  /* 0x00000001042b9824 */ /* 0x000fe400010e06d6 */
[--C-:B------:R-:W-:Y:S02]  /*bbc0*/  @!P3 IMAD.X R51, R0, 0x1, R216.reuse, P4 ;  /* 0x000000010033b824 */ /* 0x100fe400020e06d8 */
[----:B------:R-:W-:Y:S01]  /*bbd0*/  @!P3 IMAD.X R15, R4, 0x1, R216, P5 ;  /* 0x00000001040fb824 */ /* 0x000fe200028e06d8 */
[----:B------:R0:W5:Y:S04]  /*bbe0*/  @!P1 LD.E.64 R30, desc[UR60][R48.64] ;  /* 0x0000003c301e9980 */ /* 0x000168000c101b00 */
[----:B------:R0:W5:Y:S04]  /*bbf0*/  @!P1 LD.E.64 R24, desc[UR60][R42.64] ;  /* 0x0000003c2a189980 */ /* 0x000168000c101b00 */
[----:B------:R0:W5:Y:S04]  /*bc00*/  @!P3 LD.E.64 R28, desc[UR60][R50.64] ;  /* 0x0000003c321cb980 */ /* 0x000168000c101b00 */
[----:B------:R0:W5:Y:S02]  /*bc10*/  @!P3 LD.E.64 R12, desc[UR60][R14.64] ;  /* 0x0000003c0e0cb980 */ /* 0x000164000c101b00 */
.L_x_577:
[----:B------:R-:W-:Y:S05]  /*bc20*/  BSYNC B1 ;  /* 0x0000000000017941 */ /* 0x000fea0003800000 */
.L_x_576:
[----:B---3--:R-:W-:Y:S01]  /*bc30*/  LEA.HI R4, R189, R189, RZ, 0x1 ;  /* 0x000000bdbd047211 */ /* 0x008fe200078f08ff */
[----:B-1---5:R-:W-:Y:S01]  /*bc40*/  IMAD.MOV.U32 R0, RZ, RZ, R40 ;  /* 0x000000ffff007224 */ /* 0x022fe200078e0028 */
[----:B------:R-:W-:Y:S01]  /*bc50*/  SHF.R.U64 R73, R40, 0x10, R41 ;  /* 0x0000001028497819 */ /* 0x000fe20000001229 */
[----:B------:R-:W-:Y:S01]  /*bc60*/  IMAD.MOV.U32 R40, RZ, RZ, R38 ;  /* 0x000000ffff287224 */ /* 0x000fe200078e0026 */
[----:B------:R-:W-:Y:S01]  /*bc70*/  LOP3.LUT R4, R4, 0xfffffffe, RZ, 0xc0, !PT ;  /* 0xfffffffe04047812 */ /* 0x000fe200078ec0ff */
[----:B------:R-:W-:Y:S01]  /*bc80*/  @P0 VIADD R8, R37, 0xffffffc0 ;  /* 0xffffffc025080836 */ /* 0x000fe20000000000 */
[----:B------:R-:W-:Y:S01]  /*bc90*/  SHF.R.U64 R71, R38, 0x10, R39 ;  /* 0x0000001026477819 */ /* 0x000fe20000001227 */
[--C-:B------:R-:W-:Y:S01]  /*bca0*/  IMAD.MOV.U32 R38, RZ, RZ, R7.reuse ;  /* 0x000000ffff267224 */ /* 0x100fe200078e0007 */
[--C-:B------:R-:W-:Y:S01]  /*bcb0*/  SHF.R.U64 R58, R6, 0x10, R7.reuse ;  /* 0x00000010063a7819 */ /* 0x100fe20000001207 */
[----:B------:R-:W-:Y:S01]  /*bcc0*/  IMAD.IADD R4, R189, 0x1, -R4 ;  /* 0x00000001bd047824 */ /* 0x000fe200078e0a04 */
[----:B------:R-:W-:Y:S01]  /*bcd0*/  SHF.R.U32.HI R61, RZ, 0x10, R7 ;  /* 0x00000010ff3d7819 */ /* 0x000fe20000011607 */
[--C-:B--2---:R-:W-:Y:S01]  /*bce0*/  IMAD.MOV.U32 R3, RZ, RZ, R41.reuse ;  /* 0x000000ffff037224 */ /* 0x104fe200078e0029 */
[----:B------:R-:W-:Y:S01]  /*bcf0*/  SHF.R.U32.HI R70, RZ, 0x10, R41 ;  /* 0x00000010ff467819 */ /* 0x000fe20000011629 */
[----:B0-----:R-:W-:Y:S01]  /*bd00*/  IMAD.MOV.U32 R43, RZ, RZ, R32 ;  /* 0x000000ffff2b7224 */ /* 0x001fe200078e0020 */
[----:B------:R-:W-:Y:S01]  /*bd10*/  SHF.L.U32 R7, R4, 0x1f, RZ ;  /* 0x0000001f04077819 */ /* 0x000fe200000006ff */
[----:B------:R-:W-:Y:S01]  /*bd20*/  IMAD.MOV.U32 R44, RZ, RZ, R33 ;  /* 0x000000ffff2c7224 */ /* 0x000fe200078e0021 */
[----:B------:R-:W-:Y:S01]  /*bd30*/  MOV R41, R39 ;  /* 0x0000002700297202 */ /* 0x000fe20000000f00 */
[----:B------:R-:W-:Y:S01]  /*bd40*/  IMAD.MOV.U32 R47, RZ, RZ, R28 ;  /* 0x000000ffff2f7224 */ /* 0x000fe200078e001c */
[----:B------:R-:W0:Y:S01]  /*bd50*/  SYNCS.PHASECHK.TRANS64.TRYWAIT P0, [R2+URZ+0x2a800], R7 ;  /* 0x02a80007020075a7 */ /* 0x000e22000800017f */
[----:B------:R-:W-:Y:S01]  /*bd60*/  SHF.R.U32.HI R68, RZ, 0x10, R39 ;  /* 0x00000010ff447819 */ /* 0x000fe20000011627 */
[----:B------:R-:W-:Y:S01]  /*bd70*/  IMAD.MOV.U32 R39, RZ, RZ, R34 ;  /* 0x000000ffff277224 */ /* 0x000fe200078e0022 */
[----:B------:R-:W-:Y:S01]  /*bd80*/  SHF.R.U64 R66, R34, 0x10, R35 ;  /* 0x0000001022427819 */ /* 0x000fe20000001223 */
[----:B------:R-:W-:Y:S01]  /*bd90*/  IMAD.MOV.U32 R37, RZ, RZ, R6 ;  /* 0x000000ffff257224 */ /* 0x000fe200078e0006 */
[--C-:B------:R-:W-:Y:S01]  /*bda0*/  SHF.R.U64 R64, R32, 0x10, R33.reuse ;  /* 0x0000001020407819 */ /* 0x100fe20000001221 */
[----:B------:R-:W-:Y:S01]  /*bdb0*/  IMAD.MOV.U32 R32, RZ, RZ, R26 ;  /* 0x000000ffff207224 */ /* 0x000fe200078e001a */
[----:B------:R-:W-:Y:S01]  /*bdc0*/  SHF.R.U32.HI R67, RZ, 0x10, R33 ;  /* 0x00000010ff437819 */ /* 0x000fe20000011621 */
[----:B------:R-:W-:Y:S01]  /*bdd0*/  IMAD.MOV.U32 R42, RZ, RZ, R35 ;  /* 0x000000ffff2a7224 */ /* 0x000fe200078e0023 */
[----:B------:R-:W-:Y:S01]  /*bde0*/  SHF.R.U64 R60, R28, 0x10, R29 ;  /* 0x000000101c3c7819 */ /* 0x000fe2000000121d */
[----:B------:R-:W-:Y:S01]  /*bdf0*/  IMAD.MOV.U32 R45, RZ, RZ, R30 ;  /* 0x000000ffff2d7224 */ /* 0x000fe200078e001e */
[----:B------:R-:W-:Y:S01]  /*be00*/  MOV R48, R29 ;  /* 0x0000001d00307202 */ /* 0x000fe20000000f00 */
[----:B------:R-:W-:Y:S01]  /*be10*/  IMAD.MOV.U32 R46, RZ, RZ, R31 ;  /* 0x000000ffff2e7224 */ /* 0x000fe200078e001f */
[----:B------:R-:W-:Y:S01]  /*be20*/  SHF.R.U32.HI R63, RZ, 0x10, R29 ;  /* 0x00000010ff3f7819 */ /* 0x000fe2000001161d */
[--C-:B------:R-:W-:Y:S01]  /*be30*/  IMAD.MOV.U32 R33, RZ, RZ, R27.reuse ;  /* 0x000000ffff217224 */ /* 0x100fe200078e001b */
[----:B------:R-:W-:Y:S01]  /*be40*/  SHF.R.U64 R59, R26, 0x10, R27 ;  /* 0x000000101a3b7819 */ /* 0x000fe2000000121b */
[----:B------:R-:W-:Y:S01]  /*be50*/  IMAD.MOV.U32 R28, RZ, RZ, R10 ;  /* 0x000000ffff1c7224 */ /* 0x000fe200078e000a */
[----:B------:R-:W-:Y:S01]  /*be60*/  PRMT R26, R39, 0x5410, R66 ;  /* 0x00005410271a7816 */ /* 0x000fe20000000042 */
[----:B------:R-:W-:Y:S01]  /*be70*/  IMAD.MOV.U32 R29, RZ, RZ, R11 ;  /* 0x000000ffff1d7224 */ /* 0x000fe200078e000b */
[----:B------:R-:W-:Y:S01]  /*be80*/  SHF.R.U32.HI R69, RZ, 0x10, R35 ;  /* 0x00000010ff457819 */ /* 0x000fe20000011623 */
[----:B------:R-:W-:Y:S01]  /*be90*/  IMAD.MOV.U32 R6, RZ, RZ, R21 ;  /* 0x000000ffff067224 */ /* 0x000fe200078e0015 */
[--C-:B------:R-:W-:Y:S01]  /*bea0*/  SHF.R.U64 R62, R30, 0x10, R31.reuse ;  /* 0x000000101e3e7819 */ /* 0x100fe2000000121f */
[----:B------:R-:W-:Y:S01]  /*beb0*/  BSSY B1, `(.L_x_578) ;  /* 0x0000026000017945 */ /* 0x000fe20003800000 */
[----:B------:R-:W-:Y:S01]  /*bec0*/  SHF.R.U32.HI R65, RZ, 0x10, R31 ;  /* 0x00000010ff417819 */ /* 0x000fe2000001161f */
[----:B------:R-:W-:Y:S01]  /*bed0*/  IMAD.MOV.U32 R14, RZ, RZ, R24 ;  /* 0x000000ffff0e7224 */ /* 0x000fe200078e0018 */
[----:B------:R-:W-:Y:S01]  /*bee0*/  SHF.R.U32.HI R56, RZ, 0x10, R27 ;  /* 0x00000010ff387819 */ /* 0x000fe2000001161b */
[----:B------:R-:W-:Y:S01]  /*bef0*/  IMAD.MOV.U32 R15, RZ, RZ, R25 ;  /* 0x000000ffff0f7224 */ /* 0x000fe200078e0019 */
[--C-:B------:R-:W-:Y:S01]  /*bf00*/  SHF.R.U64 R57, R10, 0x10, R11.reuse ;  /* 0x000000100a397819 */ /* 0x100fe2000000120b */
[----:B------:R-:W-:Y:S01]  /*bf10*/  IMAD.MOV.U32 R10, RZ, RZ, R12 ;  /* 0x000000ffff0a7224 */ /* 0x000fe200078e000c */
[----:B------:R-:W-:Y:S01]  /*bf20*/  SHF.R.U32.HI R54, RZ, 0x10, R11 ;  /* 0x00000010ff367819 */ /* 0x000fe2000001160b */
[----:B------:R-:W-:Y:S01]  /*bf30*/  IMAD.MOV.U32 R11, RZ, RZ, R13 ;  /* 0x000000ffff0b7224 */ /* 0x000fe200078e000d */
[----:B------:R-:W-:-:S02]  /*bf40*/  MOV R4, R20 ;  /* 0x0000001400047202 */ /* 0x000fc40000000f00 */
[--C-:B------:R-:W-:Y:S02]  /*bf50*/  SHF.R.U64 R55, R20, 0x10, R21.reuse ;  /* 0x0000001014377819 */ /* 0x100fe40000001215 */
[----:B------:R-:W-:Y:S02]  /*bf60*/  SHF.R.U32.HI R53, RZ, 0x10, R21 ;  /* 0x00000010ff357819 */ /* 0x000fe40000011615 */
[----:B------:R-:W-:Y:S02]  /*bf70*/  VIMNMX R39, R5, 0x80, PT ;  /* 0x0000008005277848 */ /* 0x000fe40003fe0100 */
[--C-:B------:R-:W-:Y:S02]  /*bf80*/  SHF.R.U64 R51, R24, 0x10, R25.reuse ;  /* 0x0000001018337819 */ /* 0x100fe40000001219 */
[----:B------:R-:W-:Y:S02]  /*bf90*/  SHF.R.U32.HI R52, RZ, 0x10, R25 ;  /* 0x00000010ff347819 */ /* 0x000fe40000011619 */
[----:B------:R-:W-:-:S02]  /*bfa0*/  SHF.R.U64 R49, R12, 0x10, R13 ;  /* 0x000000100c317819 */ /* 0x000fc4000000120d */
[----:B------:R-:W-:Y:S02]  /*bfb0*/  SHF.R.U32.HI R50, RZ, 0x10, R13 ;  /* 0x00000010ff327819 */ /* 0x000fe4000001160d */
[----:B------:R-:W-:Y:S02]  /*bfc0*/  PRMT R34, R0, 0x5410, R73 ;  /* 0x0000541000227816 */ /* 0x000fe40000000049 */
[----:B------:R-:W-:Y:S02]  /*bfd0*/  PRMT R35, R3, 0x5410, R70 ;  /* 0x0000541003237816 */ /* 0x000fe40000000046 */
[----:B------:R-:W-:Y:S02]  /*bfe0*/  PRMT R30, R40, 0x5410, R71 ;  /* 0x00005410281e7816 */ /* 0x000fe40000000047 */
[----:B------:R-:W-:Y:S02]  /*bff0*/  PRMT R31, R41, 0x5410, R68 ;  /* 0x00005410291f7816 */ /* 0x000fe40000000044 */
[----:B------:R-:W-:-:S02]  /*c000*/  PRMT R27, R42, 0x5410, R69 ;  /* 0x000054102a1b7816 */ /* 0x000fc40000000045 */
[----:B------:R-:W-:Y:S02]  /*c010*/  PRMT R20, R43, 0x5410, R64 ;  /* 0x000054102b147816 */ /* 0x000fe40000000040 */
[----:B------:R-:W-:Y:S02]  /*c020*/  PRMT R21, R44, 0x5410, R67 ;  /* 0x000054102c157816 */ /* 0x000fe40000000043 */
[----:B------:R-:W-:Y:S02]  /*c030*/  PRMT R12, R45, 0x5410, R62 ;  /* 0x000054102d0c7816 */ /* 0x000fe4000000003e */
[----:B------:R-:W-:Y:S02]  /*c040*/  PRMT R13, R46, 0x5410, R65 ;  /* 0x000054102e0d7816 */ /* 0x000fe40000000041 */
[----:B------:R-:W-:Y:S02]  /*c050*/  PRMT R0, R47, 0x5410, R60 ;  /* 0x000054102f007816 */ /* 0x000fe4000000003c */
[----:B------:R-:W-:-:S02]  /*c060*/  PRMT R3, R48, 0x5410, R63 ;  /* 0x0000541030037816 */ /* 0x000fc4000000003f */
[----:B------:R-:W-:Y:S02]  /*c070*/  PRMT R37, R37, 0x5410, R58 ;  /* 0x0000541025257816 */ /* 0x000fe4000000003a */
[----:B------:R-:W-:Y:S02]  /*c080*/  ISETP.GE.AND P1, PT, R165, R39, PT ;  /* 0x00000027a500720c */ /* 0x000fe40003f26270 */
[----:B------:R-:W-:Y:S02]  /*c090*/  PRMT R38, R38, 0x5410, R61 ;  /* 0x0000541026267816 */ /* 0x000fe4000000003d */
[----:B------:R-:W-:Y:S02]  /*c0a0*/  PRMT R32, R32, 0x5410, R59 ;  /* 0x0000541020207816 */ /* 0x000fe4000000003b */
[----:B------:R-:W-:Y:S02]  /*c0b0*/  PRMT R33, R33, 0x5410, R56 ;  /* 0x0000541021217816 */ /* 0x000fe40000000038 */
[----:B------:R-:W-:-:S02]  /*c0c0*/  PRMT R28, R28, 0x5410, R57 ;  /* 0x000054101c1c7816 */ /* 0x000fc40000000039 */
[----:B------:R-:W-:Y:S02]  /*c0d0*/  PRMT R29, R29, 0x5410, R54 ;  /* 0x000054101d1d7816 */ /* 0x000fe40000000036 */
[----:B------:R-:W-:Y:S02]  /*c0e0*/  PRMT R24, R4, 0x5410, R55 ;  /* 0x0000541004187816 */ /* 0x000fe40000000037 */
[----:B------:R-:W-:Y:S01]  /*c0f0*/  PRMT R25, R6, 0x5410, R53 ;  /* 0x0000541006197816 */ /* 0x000fe20000000035 */
[----:B0-----:R-:W-:Y:S06]  /*c100*/  @!P0 BRA `(.L_x_579) ;  /* 0x0000013800f48947 */ /* 0x001fec0003800000 */
.L_x_820:
[----:B------:R-:W-:Y:S05]  /*c110*/  BSYNC B1 ;  /* 0x0000000000017941 */ /* 0x000fea0003800000 */
.L_x_578:
[----:B------:R-:W-:Y:S01]  /*c120*/  BSSY B1, `(.L_x_580) ;  /* 0x0000101000017945 */ /* 0x000fe20003800000 */
[----:B------:R-:W-:Y:S02]  /*c130*/  PRMT R14, R14, 0x5410, R51 ;  /* 0x000054100e0e7816 */ /* 0x000fe40000000033 */
[----:B------:R-:W-:Y:S02]  /*c140*/  PRMT R15, R15, 0x5410, R52 ;  /* 0x000054100f0f7816 */ /* 0x000fe40000000034 */
[----:B------:R-:W-:Y:S02]  /*c150*/  PRMT R10, R10, 0x5410, R49 ;  /* 0x000054100a0a7816 */ /* 0x000fe40000000031 */
[----:B------:R-:W-:Y:S01]  /*c160*/  PRMT R11, R11, 0x5410, R50 ;  /* 0x000054100b0b7816 */ /* 0x000fe20000000032 */
[----:B------:R-:W-:Y:S06]  /*c170*/  @P1 BRA `(.L_x_581) ;  /* 0x0000000c00ec1947 */ /* 0x000fec0003800000 */
[----:B------:R-:W1:Y:S01]  /*c180*/  LDC R5, c[0x0][0x3f4] ;  /* 0x0000fd00ff057b82 */ /* 0x000e620000000800 */
[----:B------:R-:W-:Y:S01]  /*c190*/  BSSY B2, `(.L_x_582) ;  /* 0x000002e000027945 */ /* 0x000fe20003800000 */
[-C--:B-1----:R-:W-:Y:S02]  /*c1a0*/  ISETP.GE.AND P0, PT, R160, R5.reuse, PT ;  /* 0x00000005a000720c */ /* 0x082fe40003f06270 */
[-C--:B------:R-:W-:Y:S02]  /*c1b0*/  ISETP.GE.AND P1, PT, R169, R5.reuse, PT ;  /* 0x00000005a900720c */ /* 0x080fe40003f26270 */
[-C--:B------:R-:W-:Y:S02]  /*c1c0*/  ISETP.GE.AND P2, PT, R168, R5.reuse, PT ;  /* 0x00000005a800720c */ /* 0x080fe40003f46270 */
[-C--:B------:R-:W-:Y:S02]  /*c1d0*/  ISETP.GE.AND P3, PT, R171, R5.reuse, PT ;  /* 0x00000005ab00720c */ /* 0x080fe40003f66270 */
[----:B------:R-:W-:-:S02]  /*c1e0*/  ISETP.GE.AND P4, PT, R170, R5, PT ;  /* 0x00000005aa00720c */ /* 0x000fc40003f86270 */
[----:B------:R-:W-:-:S03]  /*c1f0*/  ISETP.GE.AND P5, PT, R172, R5, PT ;  /* 0x00000005ac00720c */ /* 0x000fc60003fa6270 */
[----:B------:R-:W-:Y:S10]  /*c200*/  @P0 BRA `(.L_x_583) ;  /* 0x0000000000980947 */ /* 0x000ff40003800000 */
[----:B0-----:R-:W0:Y:S01]  /*c210*/  LDS.128 R4, [R9+0xc400] ;  /* 0x00c4000009047984 */ /* 0x001e220000000c00 */
[C---:B------:R-:W-:Y:S01]  /*c220*/  SHF.L.U32 R45, R34.reuse, 0x10, RZ ;  /* 0x00000010222d7819 */ /* 0x040fe200000006ff */
[C---:B------:R-:W-:Y:S01]  /*c230*/  IMAD.U32 R47, R37.reuse, 0x10000, RZ ;  /* 0x00010000252f7824 */ /* 0x040fe200078e00ff */
[----:B------:R-:W-:Y:S02]  /*c240*/  LOP3.LUT R46, R37, 0xffff0000, RZ, 0xc0, !PT ;  /* 0xffff0000252e7812 */ /* 0x000fe400078ec0ff */
[----:B------:R-:W-:Y:S01]  /*c250*/  LOP3.LUT R44, R34, 0xffff0000, RZ, 0xc0, !PT ;  /* 0xffff0000222c7812 */ /* 0x000fe200078ec0ff */
[C---:B0-----:R-:W-:Y:S01]  /*c260*/  IMAD.U32 R40, R4.reuse, 0x10000, RZ ;  /* 0x0001000004287824 */ /* 0x041fe200078e00ff */
[----:B------:R-:W-:Y:S01]  /*c270*/  LOP3.LUT R4, R4, 0xffff0000, RZ, 0xc0, !PT ;  /* 0xffff000004047812 */ /* 0x000fe200078ec0ff */
[C---:B------:R-:W-:Y:S01]  /*c280*/  IMAD.U32 R41, R5.reuse, 0x10000, RZ ;  /* 0x0001000005297824 */ /* 0x040fe200078e00ff */
[----:B------:R-:W-:Y:S01]  /*c290*/  LOP3.LUT R5, R5, 0xffff0000, RZ, 0xc0, !PT ;  /* 0xffff000005057812 */ /* 0x000fe200078ec0ff */
[C---:B------:R-:W-:Y:S01]  /*c2a0*/  IMAD.U32 R42, R6.reuse, 0x10000, RZ ;  /* 0x00010000062a7824 */ /* 0x040fe200078e00ff */
[----:B------:R-:W-:Y:S01]  /*c2b0*/  LOP3.LUT R6, R6, 0xffff0000, RZ, 0xc0, !PT ;  /* 0xffff000006067812 */ /* 0x000fe200078ec0ff */
[C---:B------:R-:W-:Y:S01]  /*c2c0*/  FMUL.FTZ R49, R4.reuse, R47 ;  /* 0x0000002f04317220 */ /* 0x040fe20000410000 */
[----:B------:R-:W-:Y:S01]  /*c2d0*/  FMUL.FTZ R4, R4, R45 ;  /* 0x0000002d04047220 */ /* 0x000fe20000410000 */
[----:B------:R-:W-:-:S02]  /*c2e0*/  IMAD.U32 R43, R7, 0x10000, RZ ;  /* 0x00010000072b7824 */ /* 0x000fc400078e00ff */
[----:B------:R-:W-:Y:S01]  /*c2f0*/  FMUL.FTZ R50, R5, R46 ;  /* 0x0000002e05327220 */ /* 0x000fe20000410000 */
[C---:B------:R-:W-:Y:S01]  /*c300*/  FFMA.FTZ R49, R40.reuse, R45, -R49 ;  /* 0x0000002d28317223 */ /* 0x040fe20000010831 */
[----:B------:R-:W-:Y:S01]  /*c310*/  FFMA.FTZ R48, R40, R47, R4 ;  /* 0x0000002f28307223 */ /* 0x000fe20000010004 */
[----:B------:R-:W-:Y:S01]  /*c320*/  LOP3.LUT R7, R7, 0xffff0000, RZ, 0xc0, !PT ;  /* 0xffff000007077812 */ /* 0x000fe200078ec0ff */
[-C--:B------:R-:W-:Y:S01]  /*c330*/  FMUL.FTZ R52, R5, R44.reuse ;  /* 0x0000002c05347220 */ /* 0x080fe20000410000 */
[C---:B------:R-:W-:Y:S01]  /*c340*/  LOP3.LUT R40, R38.reuse, 0xffff0000, RZ, 0xc0, !PT ;  /* 0xffff000026287812 */ /* 0x040fe200078ec0ff */
[----:B------:R-:W-:Y:S01]  /*c350*/  IMAD.U32 R45, R38, 0x10000, RZ ;  /* 0x00010000262d7824 */ /* 0x000fe200078e00ff */
[C---:B------:R-:W-:Y:S01]  /*c360*/  LOP3.LUT R4, R35.reuse, 0xffff0000, RZ, 0xc0, !PT ;  /* 0xffff000023047812 */ /* 0x040fe200078ec0ff */
[----:B------:R-:W-:Y:S02]  /*c370*/  IMAD.U32 R5, R35, 0x10000, RZ ;  /* 0x0001000023057824 */ /* 0x000fe400078e00ff */
[C---:B------:R-:W-:Y:S01]  /*c380*/  FFMA.FTZ R50, R41.reuse, R44, -R50 ;  /* 0x0000002c29327223 */ /* 0x040fe20000010832 */
[----:B------:R-:W-:Y:S01]  /*c390*/  FFMA.FTZ R41, R41, R46, R52 ;  /* 0x0000002e29297223 */ /* 0x000fe20000010034 */
[C---:B------:R-:W-:Y:S01]  /*c3a0*/  FMUL.FTZ R47, R6.reuse, R45 ;  /* 0x0000002d062f7220 */ /* 0x040fe20000410000 */
[-C--:B------:R-:W-:Y:S01]  /*c3b0*/  FMUL.FTZ R44, R6, R5.reuse ;  /* 0x00000005062c7220 */ /* 0x080fe20000410000 */
[C---:B------:R-:W-:Y:S01]  /*c3c0*/  FMUL.FTZ R46, R7.reuse, R40 ;  /* 0x00000028072e7220 */ /* 0x040fe20000410000 */
[-C--:B------:R-:W-:Y:S01]  /*c3d0*/  FMUL.FTZ R51, R7, R4.reuse ;  /* 0x0000000407337220 */ /* 0x080fe20000410000 */
[C---:B------:R-:W-:Y:S01]  /*c3e0*/  FFMA.FTZ R6, R42.reuse, R5, -R47 ;  /* 0x000000052a067223 */ /* 0x040fe2000001082f */
[----:B------:R-:W-:Y:S01]  /*c3f0*/  FFMA.FTZ R45, R42, R45, R44 ;  /* 0x0000002d2a2d7223 */ /* 0x000fe2000001002c */
[C---:B------:R-:W-:Y:S01]  /*c400*/  FFMA.FTZ R7, R43.reuse, R4, -R46 ;  /* 0x000000042b077223 */ /* 0x040fe2000001082e */
[----:B------:R-:W-:Y:S01]  /*c410*/  FFMA.FTZ R40, R43, R40, R51 ;  /* 0x000000282b287223 */ /* 0x000fe20000010033 */
[----:B------:R-:W-:-:S02]  /*c420*/  F2FP.BF16.F32.PACK_AB R4, R48, R49 ;  /* 0x000000313004723e */ /* 0x000fc400000010ff */
[----:B------:R-:W-:Y:S02]  /*c430*/  F2FP.BF16.F32.PACK_AB R5, R41, R50 ;  /* 0x000000322905723e */ /* 0x000fe400000010ff */
[----:B------:R-:W-:Y:S02]  /*c440*/  F2FP.BF16.F32.PACK_AB R6, R45, R6 ;  /* 0x000000062d06723e */ /* 0x000fe400000010ff */
[----:B------:R-:W-:-:S05]  /*c450*/  F2FP.BF16.F32.PACK_AB R7, R40, R7 ;  /* 0x000000072807723e */ /* 0x000fca00000010ff */
[----:B------:R1:W-:Y:S02]  /*c460*/  STS.128 [R9+0xc400], R4 ;  /* 0x00c4000409007388 */ /* 0x0003e40000000c00 */
.L_x_583:
[----:B------:R-:W-:Y:S05]  /*c470*/  BSYNC B2 ;  /* 0x0000000000027941 */ /* 0x000fea0003800000 */
.L_x_582:
[----:B------:R-:W-:Y:S04]  /*c480*/  BSSY B2, `(.L_x_584) ;  /* 0x0000028000027945 */ /* 0x000fe80003800000 */
[----:B------:R-:W-:Y:S05]  /*c490*/  @P1 BRA `(.L_x_585) ;  /* 0x0000000000981947 */ /* 0x000fea0003800000 */
[----:B01----:R-:W0:Y:S01]  /*c4a0*/  LDS.128 R4, [R8] ;  /* 0x0000000008047984 */ /* 0x003e220000000c00 */
[----:B------:R-:W-:Y:S01]  /*c4b0*/  SHF.L.U32 R45, R30, 0x10, RZ ;  /* 0x000000101e2d7819 */ /* 0x000fe200000006ff */
        /* <DEDUP_REMOVED lines=35> */
[----:B------:R2:W-:Y:S02]  /*c6f0*/  STS.128 [R8], R4 ;  /* 0x0000000408007388 */ /* 0x0005e40000000c00 */
.L_x_585:
[----:B------:R-:W-:Y:S05]  /*c700*/  BSYNC B2 ;  /* 0x0000000000027941 */ /* 0x000fea0003800000 */
.L_x_584:
[----:B------:R-:W-:Y:S04]  /*c710*/  BSSY B2, `(.L_x_586) ;  /* 0x0000028000027945 */ /* 0x000fe80003800000 */
[----:B------:R-:W-:Y:S05]  /*c720*/  @P2 BRA `(.L_x_587) ;  /* 0x0000000000982947 */ /* 0x000fea0003800000 */
[----:B012---:R-:W0:Y:S01]  /*c730*/  LDS.128 R4, [R9+0x10400] ;  /* 0x0104000009047984 */ /* 0x007e220000000c00 */
        /* <DEDUP_REMOVED lines=37> */
.L_x_587:
[----:B------:R-:W-:Y:S05]  /*c990*/  BSYNC B2 ;  /* 0x0000000000027941 */ /* 0x000fea0003800000 */
.L_x_586:
[----:B------:R-:W-:Y:S04]  /*c9a0*/  BSSY B2, `(.L_x_588) ;  /* 0x0000028000027945 */ /* 0x000fe80003800000 */
[----:B------:R-:W-:Y:S05]  /*c9b0*/  @P3 BRA `(.L_x_589) ;  /* 0x0000000000983947 */ /* 0x000fea0003800000 */
[----:B0123--:R-:W0:Y:S01]  /*c9c0*/  LDS.128 R4, [R8+0x4000] ;  /* 0x0040000008047984 */ /* 0x00fe220000000c00 */
        /* <DEDUP_REMOVED lines=37> */
.L_x_589:
[----:B------:R-:W-:Y:S05]  /*cc20*/  BSYNC B2 ;  /* 0x0000000000027941 */ /* 0x000fea0003800000 */
.L_x_588:
[----:B------:R-:W-:Y:S04]  /*cc30*/  BSSY B2, `(.L_x_590) ;  /* 0x0000028000027945 */ /* 0x000fe80003800000 */
[----:B------:R-:W-:Y:S05]  /*cc40*/  @P4 BRA `(.L_x_591) ;  /* 0x0000000000984947 */ /* 0x000fea0003800000 */
[----:B01234-:R-:W0:Y:S01]  /*cc50*/  LDS.128 R4, [R9+0x14400] ;  /* 0x0144000009047984 */ /* 0x01fe220000000c00 */
        /* <DEDUP_REMOVED lines=37> */
.L_x_591:
[----:B------:R-:W-:Y:S05]  /*ceb0*/  BSYNC B2 ;  /* 0x0000000000027941 */ /* 0x000fea0003800000 */
.L_x_590:
        /* <DEDUP_REMOVED lines=39> */
.L_x_581:
[----:B------:R-:W-:Y:S05]  /*d130*/  BSYNC B1 ;  /* 0x0000000000017941 */ /* 0x000fea0003800000 */
.L_x_580:
[----:B------:R-:W-:-:S13]  /*d140*/  ISETP.GE.AND P0, PT, R224, R39, PT ;  /* 0x00000027e000720c */ /* 0x000fda0003f06270 */
[----:B------:R-:W-:Y:S05]  /*d150*/  @P0 BRA `(.L_x_592) ;  /* 0x0000003800d00947 */ /* 0x000fea0003800000 */
[----:B01234-:R-:W0:Y:S01]  /*d160*/  LDC R5, c[0x0][0x3f4] ;  /* 0x0000fd00ff057b82 */ /* 0x01fe220000000800 */
[----:B------:R-:W-:Y:S01]  /*d170*/  BSSY B1, `(.L_x_593) ;  /* 0x000002e000017945 */ /* 0x000fe20003800000 */
[-C--:B0-----:R-:W-:Y:S02]  /*d180*/  ISETP.GE.AND P0, PT, R160, R5.reuse, PT ;  /* 0x00000005a000720c */ /* 0x081fe40003f06270 */
[-C--:B------:R-:W-:Y:S02]  /*d190*/  ISETP.GE.AND P1, PT, R169, R5.reuse, PT ;  /* 0x00000005a900720c */ /* 0x080fe40003f26270 */
[-C--:B------:R-:W-:Y:S02]  /*d1a0*/  ISETP.GE.AND P2, PT, R168, R5.reuse, PT ;  /* 0x00000005a800720c */ /* 0x080fe40003f46270 */
[-C--:B------:R-:W-:Y:S02]  /*d1b0*/  ISETP.GE.AND P3, PT, R171, R5.reuse, PT ;  /* 0x00000005ab00720c */ /* 0x080fe40003f66270 */
[----:B------:R-:W-:-:S02]  /*d1c0*/  ISETP.GE.AND P4, PT, R170, R5, PT ;  /* 0x00000005aa00720c */ /* 0x000fc40003f86270 */
[----:B------:R-:W-:-:S03]  /*d1d0*/  ISETP.GE.AND P5, PT, R172, R5, PT ;  /* 0x00000005ac00720c */ /* 0x000fc60003fa6270 */
[----:B------:R-:W-:Y:S10]  /*d1e0*/  @P0 BRA `(.L_x_594) ;  /* 0x0000000000980947 */ /* 0x000ff40003800000 */
[----:B------:R-:W0:Y:S01]  /*d1f0*/  LDS.128 R4, [R9+0xe400] ;  /* 0x00e4000009047984 */ /* 0x000e220000000c00 */
[C---:B------:R-:W-:Y:S01]  /*d200*/  SHF.L.U32 R43, R34.reuse, 0x10, RZ ;  /* 0x00000010222b7819 */ /* 0x040fe200000006ff */
[C---:B------:R-:W-:Y:S01]  /*d210*/  IMAD.U32 R45, R37.reuse, 0x10000, RZ ;  /* 0x00010000252d7824 */ /* 0x040fe200078e00ff */
[----:B------:R-:W-:Y:S02]  /*d220*/  LOP3.LUT R48, R37, 0xffff0000, RZ, 0xc0, !PT ;  /* 0xffff000025307812 */ /* 0x000fe400078ec0ff */
        /* <DEDUP_REMOVED lines=8> */
[-C--:B------:R-:W-:Y:S01]  /*d2b0*/  FMUL.FTZ R42, R45, R4.reuse ;  /* 0x000000042d2a7220 */ /* 0x080fe20000410000 */
[----:B------:R-:W-:Y:S01]  /*d2c0*/  FMUL.FTZ R44, R43, R4 ;  /* 0x000000042b2c7220 */ /* 0x000fe20000410000 */
[----:B------:R-:W-:Y:S01]  /*d2d0*/  FMUL.FTZ R41, R48, R5 ;  /* 0x0000000530297220 */ /* 0x000fe20000410000 */
[----:B------:R-:W-:-:S02]  /*d2e0*/  IMAD.U32 R37, R7, 0x10000, RZ ;  /* 0x0001000007257824 */ /* 0x000fc400078e00ff */
[-C--:B------:R-:W-:Y:S01]  /*d2f0*/  FFMA.FTZ R4, R43, R39.reuse, -R42 ;  /* 0x000000272b047223 */ /* 0x080fe2000001082a */
[----:B------:R-:W-:Y:S01]  /*d300*/  FFMA.FTZ R39, R45, R39, R44 ;  /* 0x000000272d277223 */ /* 0x000fe2000001002c */
[C---:B------:R-:W-:Y:S01]  /*d310*/  FMUL.FTZ R43, R46.reuse, R5 ;  /* 0x000000052e2b7220 */ /* 0x040fe20000410000 */
[----:B------:R-:W-:Y:S01]  /*d320*/  LOP3.LUT R7, R7, 0xffff0000, RZ, 0xc0, !PT ;  /* 0xffff000007077812 */ /* 0x000fe200078ec0ff */
[-C--:B------:R-:W-:Y:S01]  /*d330*/  FFMA.FTZ R5, R46, R40.reuse, -R41 ;  /* 0x000000282e057223 */ /* 0x080fe20000010829 */
[C---:B------:R-:W-:Y:S01]  /*d340*/  LOP3.LUT R45, R35.reuse, 0xffff0000, RZ, 0xc0, !PT ;  /* 0xffff0000232d7812 */ /* 0x040fe200078ec0ff */
[----:B------:R-:W-:Y:S02]  /*d350*/  IMAD.U32 R46, R38, 0x10000, RZ ;  /* 0x00010000262e7824 */ /* 0x000fe400078e00ff */
[----:B------:R-:W-:Y:S01]  /*d360*/  FFMA.FTZ R40, R48, R40, R43 ;  /* 0x0000002830287223 */ /* 0x000fe2000001002b */
[----:B------:R-:W-:Y:S02]  /*d370*/  IMAD.U32 R44, R35, 0x10000, RZ ;  /* 0x00010000232c7824 */ /* 0x000fe400078e00ff */
[-C--:B------:R-:W-:Y:S01]  /*d380*/  FMUL.FTZ R38, R47, R7.reuse ;  /* 0x000000072f267220 */ /* 0x080fe20000410000 */
[-C--:B------:R-:W-:Y:S01]  /*d390*/  FMUL.FTZ R35, R46, R6.reuse ;  /* 0x000000062e237220 */ /* 0x080fe20000410000 */
[C---:B------:R-:W-:Y:S01]  /*d3a0*/  FMUL.FTZ R42, R45.reuse, R7 ;  /* 0x000000072d2a7220 */ /* 0x040fe20000410000 */
[C---:B------:R-:W-:Y:S01]  /*d3b0*/  FMUL.FTZ R41, R44.reuse, R6 ;  /* 0x000000062c297220 */ /* 0x040fe20000410000 */
[-C--:B------:R-:W-:Y:S01]  /*d3c0*/  FFMA.FTZ R7, R45, R37.reuse, -R38 ;  /* 0x000000252d077223 */ /* 0x080fe20000010826 */
[-C--:B------:R-:W-:Y:S01]  /*d3d0*/  FFMA.FTZ R6, R44, R34.reuse, -R35 ;  /* 0x000000222c067223 */ /* 0x080fe20000010823 */
[----:B------:R-:W-:Y:S01]  /*d3e0*/  FFMA.FTZ R42, R47, R37, R42 ;  /* 0x000000252f2a7223 */ /* 0x000fe2000001002a */
[----:B------:R-:W-:Y:S01]  /*d3f0*/  FFMA.FTZ R41, R46, R34, R41 ;  /* 0x000000222e297223 */ /* 0x000fe20000010029 */
[----:B------:R-:W-:-:S02]  /*d400*/  F2FP.BF16.F32.PACK_AB R4, R39, R4 ;  /* 0x000000042704723e */ /* 0x000fc400000010ff */
[----:B------:R-:W-:Y:S02]  /*d410*/  F2FP.BF16.F32.PACK_AB R5, R40, R5 ;  /* 0x000000052805723e */ /* 0x000fe400000010ff */
[----:B------:R-:W-:Y:S02]  /*d420*/  F2FP.BF16.F32.PACK_AB R6, R41, R6 ;  /* 0x000000062906723e */ /* 0x000fe400000010ff */
[----:B------:R-:W-:-:S05]  /*d430*/  F2FP.BF16.F32.PACK_AB R7, R42, R7 ;  /* 0x000000072a07723e */ /* 0x000fca00000010ff */
[----:B------:R0:W-:Y:S02]  /*d440*/  STS.128 [R9+0xe400], R4 ;  /* 0x00e4000409007388 */ /* 0x0001e40000000c00 */
.L_x_594:
[----:B------:R-:W-:Y:S05]  /*d450*/  BSYNC B1 ;  /* 0x0000000000017941 */ /* 0x000fea0003800000 */
.L_x_593:
[----:B------:R-:W-:Y:S04]  /*d460*/  BSSY B1, `(.L_x_595) ;  /* 0x0000028000017945 */ /* 0x000fe80003800000 */
[----:B------:R-:W-:Y:S05]  /*d470*/  @P1 BRA `(.L_x_596) ;  /* 0x0000000000981947 */ /* 0x000fea0003800000 */
[----:B0-----:R-:W0:Y:S01]  /*d480*/  LDS.128 R4, [R8+0x2000] ;  /* 0x0020000008047984 */ /* 0x001e220000000c00 */
[----:B------:R-:W-:Y:S01]  /*d490*/  SHF.L.U32 R40, R30, 0x10, RZ ;  /* 0x000000101e287819 */ /* 0x000fe200000006ff */
        /* <DEDUP_REMOVED lines=19> */
[----:B------:R-:W-:Y:S01]  /*d5d0*/  LOP3.LUT R40, R31, 0xffff0000, RZ, 0xc0, !PT ;  /* 0xffff00001f287812 */ /* 0x000fe200078ec0ff */
[----:B------:R-:W-:Y:S02]  /*d5e0*/  IMAD.U32 R42, R33, 0x10000, RZ ;  /* 0x00010000212a7824 */ /* 0x000fe400078e00ff */
[----:B------:R-:W-:Y:S01]  /*d5f0*/  FFMA.FTZ R34, R43, R35, R34 ;  /* 0x000000232b227223 */ /* 0x000fe20000010022 */
[----:B------:R-:W-:Y:S02]  /*d600*/  IMAD.U32 R38, R31, 0x10000, RZ ;  /* 0x000100001f267824 */ /* 0x000fe400078e00ff */
[-C--:B------:R-:W-:Y:S01]  /*d610*/  FMUL.FTZ R35, R44, R7.reuse ;  /* 0x000000072c237220 */ /* 0x080fe20000410000 */
[-C--:B------:R-:W-:Y:S01]  /*d620*/  FMUL.FTZ R31, R42, R6.reuse ;  /* 0x000000062a1f7220 */ /* 0x080fe20000410000 */
[----:B------:R-:W-:Y:S01]  /*d630*/  FMUL.FTZ R37, R40, R7 ;  /* 0x0000000728257220 */ /* 0x000fe20000410000 */
[----:B------:R-:W-:Y:S01]  /*d640*/  FMUL.FTZ R33, R38, R6 ;  /* 0x0000000626217220 */ /* 0x000fe20000410000 */
[----:B------:R-:W-:Y:S01]  /*d650*/  FFMA.FTZ R7, R40, R32, -R35 ;  /* 0x0000002028077223 */ /* 0x000fe20000010823 */
[----:B------:R-:W-:Y:S01]  /*d660*/  FFMA.FTZ R6, R38, R30, -R31 ;  /* 0x0000001e26067223 */ /* 0x000fe2000001081f */
[----:B------:R-:W-:Y:S01]  /*d670*/  FFMA.FTZ R32, R44, R32, R37 ;  /* 0x000000202c207223 */ /* 0x000fe20000010025 */
[----:B------:R-:W-:Y:S01]  /*d680*/  FFMA.FTZ R33, R42, R30, R33 ;  /* 0x0000001e2a217223 */ /* 0x000fe20000010021 */
[----:B------:R-:W-:-:S02]  /*d690*/  F2FP.BF16.F32.PACK_AB R4, R39, R4 ;  /* 0x000000042704723e */ /* 0x000fc400000010ff */
[----:B------:R-:W-:Y:S02]  /*d6a0*/  F2FP.BF16.F32.PACK_AB R5, R34, R5 ;  /* 0x000000052205723e */ /* 0x000fe400000010ff */
[----:B------:R-:W-:Y:S02]  /*d6b0*/  F2FP.BF16.F32.PACK_AB R6, R33, R6 ;  /* 0x000000062106723e */ /* 0x000fe400000010ff */
[----:B------:R-:W-:-:S05]  /*d6c0*/  F2FP.BF16.F32.PACK_AB R7, R32, R7 ;  /* 0x000000072007723e */ /* 0x000fca00000010ff */
[----:B------:R1:W-:Y:S02]  /*d6d0*/  STS.128 [R8+0x2000], R4 ;  /* 0x0020000408007388 */ /* 0x0003e40000000c00 */
.L_x_596:
[----:B------:R-:W-:Y:S05]  /*d6e0*/  BSYNC B1 ;  /* 0x0000000000017941 */ /* 0x000fea0003800000 */
.L_x_595:
[----:B------:R-:W-:Y:S04]  /*d6f0*/  BSSY B1, `(.L_x_597) ;  /* 0x0000028000017945 */ /* 0x000fe80003800000 */
[----:B------:R-:W-:Y:S05]  /*d700*/  @P2 BRA `(.L_x_598) ;  /* 0x0000000000982947 */ /* 0x000fea0003800000 */
[----:B01----:R-:W0:Y:S01]  /*d710*/  LDS.128 R4, [R9+0x12400] ;  /* 0x0124000009047984 */ /* 0x003e220000000c00 */
        /* <DEDUP_REMOVED lines=37> */
.L_x_598:
[----:B------:R-:W-:Y:S05]  /*d970*/  BSYNC B1 ;  /* 0x0000000000017941 */ /* 0x000fea0003800000 */
.L_x_597:
[----:B------:R-:W-:Y:S04]  /*d980*/  BSSY B1, `(.L_x_599) ;  /* 0x0000028000017945 */ /* 0x000fe80003800000 */
[----:B------:R-:W-:Y:S05]  /*d990*/  @P3 BRA `(.L_x_600) ;  /* 0x0000000000983947 */ /* 0x000fea0003800000 */
[----:B012---:R-:W0:Y:S01]  /*d9a0*/  LDS.128 R4, [R8+0x6000] ;  /* 0x0060000008047984 */ /* 0x007e220000000c00 */
        /* <DEDUP_REMOVED lines=37> */
.L_x_600:
[----:B------:R-:W-:Y:S05]  /*dc00*/  BSYNC B1 ;  /* 0x0000000000017941 */ /* 0x000fea0003800000 */
.L_x_599:
[----:B------:R-:W-:Y:S04]  /*dc10*/  BSSY B1, `(.L_x_601) ;  /* 0x0000028000017945 */ /* 0x000fe80003800000 */
[----:B------:R-:W-:Y:S05]  /*dc20*/  @P4 BRA `(.L_x_602) ;  /* 0x0000000000984947 */ /* 0x000fea0003800000 */
[----:B0123--:R-:W0:Y:S01]  /*dc30*/  LDS.128 R4, [R9+0x16400] ;  /* 0x0164000009047984 */ /* 0x00fe220000000c00 */
        /* <DEDUP_REMOVED lines=37> */
.L_x_602:
[----:B------:R-:W-:Y:S05]  /*de90*/  BSYNC B1 ;  /* 0x0000000000017941 */ /* 0x000fea0003800000 */
.L_x_601:
[----:B------:R-:W-:Y:S05]  /*dea0*/  @P5 BRA `(.L_x_592) ;  /* 0x0000002c007c5947 */ /* 0x000fea0003800000 */
[----:B01234-:R-:W0:Y:S01]  /*deb0*/  LDS.128 R4, [R8+0xa000] ;  /* 0x00a0000008047984 */ /* 0x01fe220000000c00 */
        /* <DEDUP_REMOVED lines=17> */
[----:B------:R-:W-:Y:S01]  /*dfd0*/  FMUL.FTZ R15, R24, R5 ;  /* 0x00000005180f7220 */ /* 0x000fe20000410000 */
        /* <DEDUP_REMOVED lines=18> */
[----:B------:R0:W-:Y:S01]  /*e100*/  STS.128 [R8+0xa000], R4 ;  /* 0x00a0000408007388 */ /* 0x0001e20000000c00 */
[----:B------:R-:W-:Y:S05]  /*e110*/  BRA `(.L_x_592) ;  /* 0x0000002800e07947 */ /* 0x000fea0003800000 */
.L_x_574:
[----:B------:R-:W-:-:S03]  /*e120*/  UMOV UR4, 0xffffffff ;  /* 0xffffffff00047882 */ /* 0x000fc60000000000 */
[----:B------:R-:W-:Y:S05]  /*e130*/  BRA.DIV UR4, `(.L_x_603) ;  /* 0x0000011a04fc7947 */ /* 0x000fea000b800000 */
[----:B------:R0:W1:Y:S04]  /*e140*/  SHFL.IDX PT, R3, R25, RZ, 0x1c1f ;  /* 0x001c1fff19037589 */ /* 0x00006800000e0000 */
[----:B------:R0:W2:Y:S04]  /*e150*/  SHFL.IDX PT, R0, R24, RZ, 0x1c1f ;  /* 0x001c1fff18007589 */ /* 0x0000a800000e0000 */
[----:B------:R0:W3:Y:S04]  /*e160*/  SHFL.IDX PT, R21, R27, RZ, 0x1c1f ;  /* 0x001c1fff1b157589 */ /* 0x0000e800000e0000 */
[----:B------:R0:W0:Y:S02]  /*e170*/  SHFL.IDX PT, R20, R26, RZ, 0x1c1f ;  /* 0x001c1fff1a147589 */ /* 0x00002400000e0000 */
.L_x_826:
[----:B------:R-:W-:Y:S01]  /*e180*/  ULDC UR4, c[0x0][0x448] ;  /* 0x0001120000047ab9 */ /* 0x000fe20000000800 */
[----:B------:R-:W-:Y:S01]  /*e190*/  BSSY B1, `(.L_x_604) ;  /* 0x0000037000017945 */ /* 0x000fe20003800000 */
[----:B------:R-:W-:Y:S01]  /*e1a0*/  IMAD R37, R146, UR4, RZ ;  /* 0x0000000492257c24 */ /* 0x000fe2000f8e02ff */
[----:B------:R-:W-:Y:S02]  /*e1b0*/  CS2R R4, SRZ ;  /* 0x0000000000047805 */ /* 0x000fe4000001ff00 */
[----:B------:R-:W-:Y:S02]  /*e1c0*/  CS2R R8, SRZ ;  /* 0x0000000000087805 */ /* 0x000fe4000001ff00 */
[----:B------:R-:W-:Y:S02]  /*e1d0*/  CS2R R10, SRZ ;  /* 0x00000000000a7805 */ /* 0x000fe4000001ff00 */
[----:B------:R-:W-:Y:S02]  /*e1e0*/  CS2R R12, SRZ ;  /* 0x00000000000c7805 */ /* 0x000fe4000001ff00 */
[----:B------:R-:W-:Y:S01]  /*e1f0*/  ISETP.GE.AND P0, PT, R6, R37, PT ;  /* 0x000000250600720c */ /* 0x000fe20003f06270 */
[----:B------:R-:W-:Y:S01]  /*e200*/  IMAD R37, R29, -0x80, R37 ;  /* 0xffffff801d257824 */ /* 0x000fe200078e0225 */
[----:B------:R-:W-:-:S02]  /*e210*/  CS2R R6, SRZ ;  /* 0x0000000000067805 */ /* 0x000fc4000001ff00 */
[----:B------:R-:W-:Y:S02]  /*e220*/  CS2R R14, SRZ ;  /* 0x00000000000e7805 */ /* 0x000fe4000001ff00 */
[----:B0-----:R-:W-:Y:S02]  /*e230*/  CS2R R24, SRZ ;  /* 0x0000000000187805 */ /* 0x001fe4000001ff00 */
[----:B------:R-:W-:Y:S02]  /*e240*/  CS2R R26, SRZ ;  /* 0x00000000001a7805 */ /* 0x000fe4000001ff00 */
[----:B------:R-:W-:Y:S02]  /*e250*/  CS2R R28, SRZ ;  /* 0x00000000001c7805 */ /* 0x000fe4000001ff00 */
[----:B------:R-:W-:Y:S02]  /*e260*/  CS2R R30, SRZ ;  /* 0x00000000001e7805 */ /* 0x000fe4000001ff00 */
[----:B----4-:R-:W-:-:S02]  /*e270*/  CS2R R32, SRZ ;  /* 0x0000000000207805 */ /* 0x010fc4000001ff00 */
[----:B------:R-:W-:Y:S01]  /*e280*/  CS2R R34, SRZ ;  /* 0x0000000000227805 */ /* 0x000fe2000001ff00 */
[----:B------:R-:W-:Y:S06]  /*e290*/  @P0 BRA `(.L_x_605) ;  /* 0x0000000000980947 */ /* 0x000fec0003800000 */
[----:B------:R-:W-:Y:S01]  /*e2a0*/  ULDC UR4, c[0x0][0x3f4] ;  /* 0x0000fd0000047ab9 */ /* 0x000fe20000000800 */
[C---:B------:R-:W-:Y:S01]  /*e2b0*/  VIADD R4, R16.reuse, 0x20 ;  /* 0x0000002010047836 */ /* 0x040fe20000000000 */
[C---:B------:R-:W-:Y:S01]  /*e2c0*/  ISETP.GE.AND P2, PT, R16.reuse, UR4, PT ;  /* 0x0000000410007c0c */ /* 0x040fe2000bf46270 */
[----:B------:R-:W-:Y:S01]  /*e2d0*/  VIADD R5, R16, 0x40 ;  /* 0x0000004010057836 */ /* 0x000fe20000000000 */
[----:B------:R-:W-:Y:S02]  /*e2e0*/  CS2R R28, SRZ ;  /* 0x00000000001c7805 */ /* 0x000fe4000001ff00 */
[----:B------:R-:W-:Y:S02]  /*e2f0*/  CS2R R30, SRZ ;  /* 0x00000000001e7805 */ /* 0x000fe4000001ff00 */
[----:B------:R-:W-:Y:S01]  /*e300*/  ISETP.GE.AND P3, PT, R4, UR4, PT ;  /* 0x0000000404007c0c */ /* 0x000fe2000bf66270 */
[----:B--2---:R-:W-:Y:S01]  /*e310*/  IMAD.MOV.U32 R4, RZ, RZ, R0 ;  /* 0x000000ffff047224 */ /* 0x004fe200078e0000 */
[----:B------:R-:W-:Y:S01]  /*e320*/  ISETP.GE.AND P4, PT, R5, UR4, PT ;  /* 0x0000000405007c0c */ /* 0x000fe2000bf86270 */
[----:B-1----:R-:W-:Y:S01]  /*e330*/  IMAD.MOV.U32 R5, RZ, RZ, R3 ;  /* 0x000000ffff057224 */ /* 0x002fe200078e0003 */
[----:B------:R-:W-:-:S02]  /*e340*/  CS2R R8, SRZ ;  /* 0x0000000000087805 */ /* 0x000fc4000001ff00 */
[----:B------:R-:W-:Y:S02]  /*e350*/  CS2R R10, SRZ ;  /* 0x00000000000a7805 */ /* 0x000fe4000001ff00 */
[----:B------:R-:W-:Y:S02]  /*e360*/  CS2R R32, SRZ ;  /* 0x0000000000207805 */ /* 0x000fe4000001ff00 */
[----:B------:R-:W-:Y:S02]  /*e370*/  CS2R R34, SRZ ;  /* 0x0000000000227805 */ /* 0x000fe4000001ff00 */
[----:B------:R-:W-:Y:S01]  /*e380*/  @!P2 SHF.L.U32 R49, R16, 0x1, RZ ;  /* 0x000000011031a819 */ /* 0x000fe200000006ff */
[----:B------:R-:W-:-:S03]  /*e390*/  @!P3 IMAD.SHL.U32 R41, R162, 0x8, RZ ;  /* 0x00000008a229b824 */ /* 0x000fc600078e00ff */
[-C--:B------:R-:W-:Y:S01]  /*e3a0*/  @!P2 IADD3 R46, P0, R0, R49.reuse, RZ ;  /* 0x00000031002ea210 */ /* 0x080fe20007f1e0ff */
[----:B------:R-:W-:Y:S01]  /*e3b0*/  @!P4 IMAD.SHL.U32 R45, R163, 0x8, RZ ;  /* 0x00000008a32dc824 */ /* 0x000fe200078e00ff */
[----:B------:R-:W-:Y:S01]  /*e3c0*/  @!P2 IADD3 R48, P1, R20, R49, RZ ;  /* 0x000000311430a210 */ /* 0x000fe20007f3e0ff */
[----:B------:R-:W-:Y:S01]  /*e3d0*/  @!P3 IMAD.WIDE R38, R41, 0x2, R4 ;  /* 0x000000022926b825 */ /* 0x000fe200078e0204 */
[----:B------:R-:W-:Y:S02]  /*e3e0*/  @!P2 SHF.L.U64.HI R0, R16, 0x1, R17 ;  /* 0x000000011000a819 */ /* 0x000fe40000010211 */
[----:B------:R-:W-:Y:S02]  /*e3f0*/  CS2R R12, SRZ ;  /* 0x00000000000c7805 */ /* 0x000fe4000001ff00 */
[----:B------:R-:W-:Y:S01]  /*e400*/  CS2R R14, SRZ ;  /* 0x00000000000e7805 */ /* 0x000fe2000001ff00 */
[----:B------:R-:W-:Y:S01]  /*e410*/  @!P4 IMAD.WIDE R42, R45, 0x2, R4 ;  /* 0x000000022d2ac825 */ /* 0x000fe200078e0204 */
[----:B------:R-:W-:-:S02]  /*e420*/  CS2R R24, SRZ ;  /* 0x0000000000187805 */ /* 0x000fc4000001ff00 */
[----:B------:R-:W-:Y:S02]  /*e430*/  CS2R R26, SRZ ;  /* 0x00000000001a7805 */ /* 0x000fe4000001ff00 */
[----:B------:R-:W-:Y:S02]  /*e440*/  CS2R R4, SRZ ;  /* 0x0000000000047805 */ /* 0x000fe4000001ff00 */
[----:B------:R-:W-:Y:S01]  /*e450*/  CS2R R6, SRZ ;  /* 0x0000000000067805 */ /* 0x000fe2000001ff00 */
[--C-:B---3--:R-:W-:Y:S01]  /*e460*/  @!P3 IMAD.WIDE R40, R41, 0x2, R20.reuse ;  /* 0x000000022928b825 */ /* 0x108fe200078e0214 */
[----:B------:R0:W5:Y:S03]  /*e470*/  @!P3 LD.E.128 R28, desc[UR60][R38.64] ;  /* 0x0000003c261cb980 */ /* 0x000166000c101d00 */
[----:B------:R-:W-:Y:S01]  /*e480*/  @!P4 IMAD.WIDE R44, R45, 0x2, R20 ;  /* 0x000000022d2cc825 */ /* 0x000fe200078e0214 */
[----:B------:R0:W5:Y:S03]  /*e490*/  @!P3 LD.E.128 R8, desc[UR60][R40.64] ;  /* 0x0000003c2808b980 */ /* 0x000166000c101d00 */
[--C-:B------:R-:W-:Y:S01]  /*e4a0*/  @!P2 IMAD.X R47, R3, 0x1, R0.reuse, P0 ;  /* 0x00000001032fa824 */ /* 0x100fe200000e0600 */
[----:B------:R0:W5:Y:S01]  /*e4b0*/  @!P4 LD.E.128 R32, desc[UR60][R42.64] ;  /* 0x0000003c2a20c980 */ /* 0x000162000c101d00 */
[----:B------:R-:W-:-:S03]  /*e4c0*/  @!P2 IMAD.X R49, R21, 0x1, R0, P1 ;  /* 0x000000011531a824 */ /* 0x000fc600008e0600 */
[----:B------:R0:W5:Y:S04]  /*e4d0*/  @!P4 LD.E.128 R12, desc[UR60][R44.64] ;  /* 0x0000003c2c0cc980 */ /* 0x000168000c101d00 */
[----:B------:R0:W5:Y:S04]  /*e4e0*/  @!P2 LD.E.128 R24, desc[UR60][R46.64] ;  /* 0x0000003c2e18a980 */ /* 0x000168000c101d00 */
[----:B------:R0:W5:Y:S02]  /*e4f0*/  @!P2 LD.E.128 R4, desc[UR60][R48.64] ;  /* 0x0000003c3004a980 */ /* 0x000164000c101d00 */
.L_x_605:
[----:B------:R-:W-:Y:S05]  /*e500*/  BSYNC B1 ;  /* 0x0000000000017941 */ /* 0x000fea0003800000 */
.L_x_604:
[C---:B------:R-:W-:Y:S01]  /*e510*/  LEA.HI R20, R189.reuse, R189, RZ, 0x1 ;  /* 0x000000bdbd147211 */ /* 0x040fe200078f08ff */
[--C-:B0----5:R-:W-:Y:S01]  /*e520*/  IMAD.MOV.U32 R38, RZ, RZ, R5.reuse ;  /* 0x000000ffff267224 */ /* 0x121fe200078e0005 */
[--C-:B------:R-:W-:Y:S01]  /*e530*/  SHF.R.U64 R55, R4, 0x10, R5.reuse ;  /* 0x0000001004377819 */ /* 0x100fe20000001205 */
[----:B--2---:R-:W-:Y:S01]  /*e540*/  IMAD.MOV.U32 R0, RZ, RZ, R24 ;  /* 0x000000ffff007224 */ /* 0x004fe200078e0018 */
[----:B------:R-:W-:Y:S01]  /*e550*/  LOP3.LUT R20, R20, 0xfffffffe, RZ, 0xc0, !PT ;  /* 0xfffffffe14147812 */ /* 0x000fe200078ec0ff */
[----:B------:R-:W-:Y:S01]  /*e560*/  IMAD.MOV.U32 R41, RZ, RZ, R30 ;  /* 0x000000ffff297224 */ /* 0x000fe200078e001e */
[----:B------:R-:W-:Y:S01]  /*e570*/  SHF.R.U32.HI R53, RZ, 0x10, R5 ;  /* 0x00000010ff357819 */ /* 0x000fe20000011605 */
[----:B------:R-:W-:Y:S01]  /*e580*/  IMAD.MOV.U32 R45, RZ, RZ, R34 ;  /* 0x000000ffff2d7224 */ /* 0x000fe200078e0022 */
[----:B------:R-:W-:Y:S01]  /*e590*/  SHF.R.U64 R67, R24, 0x10, R25 ;  /* 0x0000001018437819 */ /* 0x000fe20000001219 */
[----:B---3--:R-:W-:Y:S01]  /*e5a0*/  IMAD.IADD R21, R189, 0x1, -R20 ;  /* 0x00000001bd157824 */ /* 0x008fe200078e0a14 */
[----:B------:R-:W-:Y:S01]  /*e5b0*/  SHF.R.U64 R65, R26, 0x10, R27 ;  /* 0x000000101a417819 */ /* 0x000fe2000000121b */
[----:B------:R-:W-:Y:S01]  /*e5c0*/  IMAD.MOV.U32 R24, RZ, RZ, R26 ;  /* 0x000000ffff187224 */ /* 0x000fe200078e001a */
[----:B------:R-:W-:Y:S01]  /*e5d0*/  SHF.R.U64 R63, R28, 0x10, R29 ;  /* 0x000000101c3f7819 */ /* 0x000fe2000000121d */
[----:B------:R-:W-:Y:S01]  /*e5e0*/  IMAD.MOV.U32 R26, RZ, RZ, R28 ;  /* 0x000000ffff1a7224 */ /* 0x000fe200078e001c */
[----:B------:R-:W-:Y:S01]  /*e5f0*/  SHF.L.U32 R5, R21, 0x1f, RZ ;  /* 0x0000001f15057819 */ /* 0x000fe200000006ff */
[--C-:B------:R-:W-:Y:S01]  /*e600*/  IMAD.MOV.U32 R42, RZ, RZ, R31.reuse ;  /* 0x000000ffff2a7224 */ /* 0x100fe200078e001f */
[----:B------:R-:W-:Y:S01]  /*e610*/  SHF.R.U64 R58, R30, 0x10, R31 ;  /* 0x000000101e3a7819 */ /* 0x000fe2000000121f */
[----:B------:R-:W-:Y:S01]  /*e620*/  IMAD.MOV.U32 R43, RZ, RZ, R32 ;  /* 0x000000ffff2b7224 */ /* 0x000fe200078e0020 */
[----:B------:R-:W0:Y:S01]  /*e630*/  SYNCS.PHASECHK.TRANS64.TRYWAIT P0, [R2+URZ+0x2a800], R5 ;  /* 0x02a80005020075a7 */ /* 0x000e22000800017f */
[----:B-1----:R-:W-:Y:S01]  /*e640*/  MOV R3, R25 ;  /* 0x0000001900037202 */ /* 0x002fe20000000f00 */
[----:B------:R-:W-:Y:S01]  /*e650*/  IMAD.MOV.U32 R46, RZ, RZ, R35 ;  /* 0x000000ffff2e7224 */ /* 0x000fe200078e0023 */
[----:B------:R-:W-:Y:S01]  /*e660*/  SHF.R.U32.HI R64, RZ, 0x10, R25 ;  /* 0x00000010ff407819 */ /* 0x000fe20000011619 */
[----:B------:R-:W-:Y:S01]  /*e670*/  IMAD.MOV.U32 R25, RZ, RZ, R27 ;  /* 0x000000ffff197224 */ /* 0x000fe200078e001b */
[----:B------:R-:W-:Y:S01]  /*e680*/  SHF.R.U64 R54, R34, 0x10, R35 ;  /* 0x0000001022367819 */ /* 0x000fe20000001223 */
[----:B------:R-:W-:Y:S01]  /*e690*/  IMAD.MOV.U32 R20, RZ, RZ, R4 ;  /* 0x000000ffff147224 */ /* 0x000fe200078e0004 */
[----:B------:R-:W-:Y:S01]  /*e6a0*/  SHF.R.U32.HI R62, RZ, 0x10, R27 ;  /* 0x00000010ff3e7819 */ /* 0x000fe2000001161b */
[----:B------:R-:W-:Y:S01]  /*e6b0*/  IMAD.MOV.U32 R27, RZ, RZ, R29 ;  /* 0x000000ffff1b7224 */ /* 0x000fe200078e001d */
[----:B------:R-:W-:Y:S01]  /*e6c0*/  PRMT R34, R24, 0x5410, R65 ;  /* 0x0000541018227816 */ /* 0x000fe20000000041 */
[----:B------:R-:W-:Y:S01]  /*e6d0*/  IMAD.MOV.U32 R39, RZ, RZ, R6 ;  /* 0x000000ffff277224 */ /* 0x000fe200078e0006 */
[----:B------:R-:W-:Y:S01]  /*e6e0*/  SHF.R.U32.HI R60, RZ, 0x10, R29 ;  /* 0x00000010ff3c7819 */ /* 0x000fe2000001161d */
[----:B------:R-:W-:Y:S01]  /*e6f0*/  IMAD.MOV.U32 R40, RZ, RZ, R7 ;  /* 0x000000ffff287224 */ /* 0x000fe200078e0007 */
[----:B------:R-:W-:Y:S01]  /*e700*/  SHF.R.U32.HI R61, RZ, 0x10, R31 ;  /* 0x00000010ff3d7819 */ /* 0x000fe2000001161f */
[----:B------:R-:W-:Y:S01]  /*e710*/  IMAD.MOV.U32 R29, RZ, RZ, R9 ;  /* 0x000000ffff1d7224 */ /* 0x000fe200078e0009 */
[----:B------:R-:W-:Y:S01]  /*e720*/  PRMT R24, R26, 0x5410, R63 ;  /* 0x000054101a187816 */ /* 0x000fe2000000003f */
[----:B------:R-:W-:Y:S01]  /*e730*/  IMAD.MOV.U32 R30, RZ, RZ, R10 ;  /* 0x000000ffff1e7224 */ /* 0x000fe200078e000a */
[----:B------:R-:W-:Y:S01]  /*e740*/  PRMT R26, R41, 0x5410, R58 ;  /* 0x00005410291a7816 */ /* 0x000fe2000000003a */
[----:B------:R-:W-:Y:S01]  /*e750*/  IMAD.MOV.U32 R31, RZ, RZ, R11 ;  /* 0x000000ffff1f7224 */ /* 0x000fe200078e000b */
[--C-:B------:R-:W-:Y:S01]  /*e760*/  SHF.R.U64 R56, R32, 0x10, R33.reuse ;  /* 0x0000001020387819 */ /* 0x100fe20000001221 */
[----:B------:R-:W-:Y:S01]  /*e770*/  BSSY B1, `(.L_x_606) ;  /* 0x0000027000017945 */ /* 0x000fe20003800000 */
[----:B------:R-:W-:Y:S01]  /*e780*/  MOV R44, R33 ;  /* 0x00000021002c7202 */ /* 0x000fe20000000f00 */
[----:B------:R-:W-:Y:S01]  /*e790*/  IMAD.MOV.U32 R4, RZ, RZ, R12 ;  /* 0x000000ffff047224 */ /* 0x000fe200078e000c */
[----:B------:R-:W-:Y:S01]  /*e7a0*/  SHF.R.U32.HI R59, RZ, 0x10, R33 ;  /* 0x00000010ff3b7819 */ /* 0x000fe20000011621 */
[----:B------:R-:W-:Y:S01]  /*e7b0*/  IMAD.MOV.U32 R21, RZ, RZ, R15 ;  /* 0x000000ffff157224 */ /* 0x000fe200078e000f */
[----:B------:R-:W-:-:S02]  /*e7c0*/  SHF.R.U32.HI R57, RZ, 0x10, R35 ;  /* 0x00000010ff397819 */ /* 0x000fc40000011623 */
[----:B------:R-:W-:Y:S01]  /*e7d0*/  SHF.R.U64 R52, R6, 0x10, R7 ;  /* 0x0000001006347819 */ /* 0x000fe20000001207 */
[----:B------:R-:W-:Y:S01]  /*e7e0*/  IMAD.MOV.U32 R6, RZ, RZ, R13 ;  /* 0x000000ffff067224 */ /* 0x000fe200078e000d */
[----:B------:R-:W-:Y:S01]  /*e7f0*/  SHF.R.U32.HI R51, RZ, 0x10, R7 ;  /* 0x00000010ff337819 */ /* 0x000fe20000011607 */
[----:B------:R-:W-:Y:S01]  /*e800*/  IMAD.MOV.U32 R7, RZ, RZ, R14 ;  /* 0x000000ffff077224 */ /* 0x000fe200078e000e */
[----:B------:R-:W-:Y:S02]  /*e810*/  MOV R28, R8 ;  /* 0x00000008001c7202 */ /* 0x000fe40000000f00 */
[--C-:B------:R-:W-:Y:S02]  /*e820*/  SHF.R.U64 R49, R8, 0x10, R9.reuse ;  /* 0x0000001008317819 */ /* 0x100fe40000001209 */
[----:B------:R-:W-:Y:S02]  /*e830*/  SHF.R.U32.HI R50, RZ, 0x10, R9 ;  /* 0x00000010ff327819 */ /* 0x000fe40000011609 */
[----:B------:R-:W-:-:S02]  /*e840*/  SHF.R.U64 R47, R10, 0x10, R11 ;  /* 0x000000100a2f7819 */ /* 0x000fc4000000120b */
[----:B------:R-:W-:Y:S02]  /*e850*/  SHF.R.U32.HI R48, RZ, 0x10, R11 ;  /* 0x00000010ff307819 */ /* 0x000fe4000001160b */
[----:B------:R-:W-:Y:S02]  /*e860*/  VIMNMX R41, R37, 0x80, PT ;  /* 0x0000008025297848 */ /* 0x000fe40003fe0100 */
[----:B------:R-:W-:Y:S02]  /*e870*/  PRMT R35, R25, 0x5410, R62 ;  /* 0x0000541019237816 */ /* 0x000fe4000000003e */
[--C-:B------:R-:W-:Y:S02]  /*e880*/  SHF.R.U64 R11, R12, 0x10, R13.reuse ;  /* 0x000000100c0b7819 */ /* 0x100fe4000000120d */
[----:B------:R-:W-:Y:S02]  /*e890*/  SHF.R.U32.HI R9, RZ, 0x10, R13 ;  /* 0x00000010ff097819 */ /* 0x000fe4000001160d */
[----:B------:R-:W-:-:S02]  /*e8a0*/  PRMT R32, R0, 0x5410, R67 ;  /* 0x0000541000207816 */ /* 0x000fc40000000043 */
[----:B------:R-:W-:Y:S02]  /*e8b0*/  PRMT R33, R3, 0x5410, R64 ;  /* 0x0000541003217816 */ /* 0x000fe40000000040 */
[----:B------:R-:W-:Y:S02]  /*e8c0*/  PRMT R25, R27, 0x5410, R60 ;  /* 0x000054101b197816 */ /* 0x000fe4000000003c */
[--C-:B------:R-:W-:Y:S02]  /*e8d0*/  SHF.R.U64 R10, R14, 0x10, R15.reuse ;  /* 0x000000100e0a7819 */ /* 0x100fe4000000120f */
[----:B------:R-:W-:Y:S02]  /*e8e0*/  SHF.R.U32.HI R8, RZ, 0x10, R15 ;  /* 0x00000010ff087819 */ /* 0x000fe4000001160f */
[----:B------:R-:W-:Y:S02]  /*e8f0*/  PRMT R27, R42, 0x5410, R61 ;  /* 0x000054102a1b7816 */ /* 0x000fe4000000003d */
[----:B------:R-:W-:-:S02]  /*e900*/  PRMT R0, R43, 0x5410, R56 ;  /* 0x000054102b007816 */ /* 0x000fc40000000038 */
[----:B------:R-:W-:Y:S02]  /*e910*/  PRMT R3, R44, 0x5410, R59 ;  /* 0x000054102c037816 */ /* 0x000fe4000000003b */
[----:B------:R-:W-:Y:S02]  /*e920*/  PRMT R12, R45, 0x5410, R54 ;  /* 0x000054102d0c7816 */ /* 0x000fe40000000036 */
[----:B------:R-:W-:Y:S02]  /*e930*/  PRMT R13, R46, 0x5410, R57 ;  /* 0x000054102e0d7816 */ /* 0x000fe40000000039 */
[----:B------:R-:W-:Y:S02]  /*e940*/  PRMT R37, R20, 0x5410, R55 ;  /* 0x0000541014257816 */ /* 0x000fe40000000037 */
[----:B------:R-:W-:Y:S02]  /*e950*/  ISETP.GE.AND P1, PT, R165, R41, PT ;  /* 0x00000029a500720c */ /* 0x000fe40003f26270 */
[----:B------:R-:W-:-:S02]  /*e960*/  PRMT R38, R38, 0x5410, R53 ;  /* 0x0000541026267816 */ /* 0x000fc40000000035 */
[----:B------:R-:W-:Y:S02]  /*e970*/  PRMT R39, R39, 0x5410, R52 ;  /* 0x0000541027277816 */ /* 0x000fe40000000034 */
[----:B------:R-:W-:Y:S02]  /*e980*/  PRMT R40, R40, 0x5410, R51 ;  /* 0x0000541028287816 */ /* 0x000fe40000000033 */
[----:B------:R-:W-:Y:S02]  /*e990*/  PRMT R28, R28, 0x5410, R49 ;  /* 0x000054101c1c7816 */ /* 0x000fe40000000031 */
[----:B------:R-:W-:Y:S02]  /*e9a0*/  PRMT R29, R29, 0x5410, R50 ;  /* 0x000054101d1d7816 */ /* 0x000fe40000000032 */
[----:B------:R-:W-:Y:S02]  /*e9b0*/  PRMT R30, R30, 0x5410, R47 ;  /* 0x000054101e1e7816 */ /* 0x000fe4000000002f */
[----:B------:R-:W-:Y:S01]  /*e9c0*/  PRMT R31, R31, 0x5410, R48 ;  /* 0x000054101f1f7816 */ /* 0x000fe20000000030 */
[----:B0-----:R-:W-:Y:S06]  /*e9d0*/  @!P0 BRA `(.L_x_607) ;  /* 0x0000011400488947 */ /* 0x001fec0003800000 */
.L_x_827:
[----:B------:R-:W-:Y:S05]  /*e9e0*/  BSYNC B1 ;  /* 0x0000000000017941 */ /* 0x000fea0003800000 */
.L_x_606:
[----:B------:R-:W-:Y:S01]  /*e9f0*/  BSSY B1, `(.L_x_608) ;  /* 0x0000119000017945 */ /* 0x000fe20003800000 */
[----:B------:R-:W-:Y:S02]  /*ea00*/  PRMT R14, R4, 0x5410, R11 ;  /* 0x00005410040e7816 */ /* 0x000fe4000000000b */
[----:B------:R-:W-:Y:S02]  /*ea10*/  PRMT R15, R6, 0x5410, R9 ;  /* 0x00005410060f7816 */ /* 0x000fe40000000009 */
[----:B------:R-:W-:Y:S02]  /*ea20*/  PRMT R20, R7, 0x5410, R10 ;  /* 0x0000541007147816 */ /* 0x000fe4000000000a */
[----:B------:R-:W-:Y:S01]  /*ea30*/  PRMT R21, R21, 0x5410, R8 ;  /* 0x0000541015157816 */ /* 0x000fe20000000008 */
[----:B------:R-:W-:Y:S06]  /*ea40*/  @P1 BRA `(.L_x_609) ;  /* 0x00000010004c1947 */ /* 0x000fec0003800000 */
[----:B------:R-:W1:Y:S01]  /*ea50*/  LDC R42, c[0x0][0x3f4] ;  /* 0x0000fd00ff2a7b82 */ /* 0x000e620000000800 */
[C---:B------:R-:W-:Y:S01]  /*ea60*/  VIADD R7, R16.reuse, 0x40 ;  /* 0x0000004010077836 */ /* 0x040fe20000000000 */
[C---:B0-----:R-:W-:Y:S01]  /*ea70*/  IADD3 R5, R16.reuse, 0x20, RZ ;  /* 0x0000002010057810 */ /* 0x041fe20007ffe0ff */
[----:B------:R-:W-:Y:S01]  /*ea80*/  BSSY B2, `(.L_x_610) ;  /* 0x000005f000027945 */ /* 0x000fe20003800000 */
[-C--:B-1----:R-:W-:Y:S02]  /*ea90*/  ISETP.GE.AND P0, PT, R16, R42.reuse, PT ;  /* 0x0000002a1000720c */ /* 0x082fe40003f06270 */
[-C--:B------:R-:W-:Y:S02]  /*eaa0*/  ISETP.GE.AND P1, PT, R5, R42.reuse, PT ;  /* 0x0000002a0500720c */ /* 0x080fe40003f26270 */
[----:B------:R-:W-:-:S09]  /*eab0*/  ISETP.GE.AND P2, PT, R7, R42, PT ;  /* 0x0000002a0700720c */ /* 0x000fd20003f46270 */
[----:B------:R-:W-:Y:S05]  /*eac0*/  @P0 BRA `(.L_x_611) ;  /* 0x0000000400680947 */ /* 0x000fea0003800000 */
[----:B------:R-:W-:Y:S01]  /*ead0*/  LEA.HI R6, R42, R191, RZ, 0x1d ;  /* 0x000000bf2a067211 */ /* 0x000fe200078fe8ff */
[----:B------:R-:W-:Y:S01]  /*eae0*/  IMAD.U32 R54, R37, 0x10000, RZ ;  /* 0x0001000025367824 */ /* 0x000fe200078e00ff */
[----:B------:R-:W-:Y:S01]  /*eaf0*/  LOP3.LUT R4, R176, 0x38, R16, 0xf8, !PT ;  /* 0x00000038b0047812 */ /* 0x000fe200078ef810 */
[----:B------:R-:W-:Y:S01]  /*eb00*/  IMAD.U32 R52, R32, 0x10000, RZ ;  /* 0x0001000020347824 */ /* 0x000fe200078e00ff */
[----:B------:R-:W-:Y:S01]  /*eb10*/  SHF.R.S32.HI R9, RZ, 0x1f, R6 ;  /* 0x0000001fff097819 */ /* 0x000fe20000011406 */
[----:B------:R-:W-:Y:S01]  /*eb20*/  IMAD.SHL.U32 R7, R6, 0x8, RZ ;  /* 0x0000000806077824 */ /* 0x000fe200078e00ff */
[-C--:B------:R-:W-:Y:S01]  /*eb30*/  LOP3.LUT R5, R4, R177.reuse, RZ, 0x3c, !PT ;  /* 0x000000b104057212 */ /* 0x080fe200078e3cff */
[----:B------:R-:W-:Y:S01]  /*eb40*/  IMAD.U32 R53, R38, 0x10000, RZ ;  /* 0x0001000026357824 */ /* 0x000fe200078e00ff */
[----:B------:R-:W-:Y:S02]  /*eb50*/  LEA.HI R9, R9, R6, RZ, 0x3 ;  /* 0x0000000609097211 */ /* 0x000fe400078f18ff */
[----:B------:R-:W-:Y:S01]  /*eb60*/  LOP3.LUT R4, R176, 0x38, R7, 0xf8, !PT ;  /* 0x00000038b0047812 */ /* 0x000fe200078ef807 */
[----:B------:R-:W-:Y:S01]  /*eb70*/  IMAD.IADD R5, R178, 0x1, R5 ;  /* 0x00000001b2057824 */ /* 0x000fe200078e0205 */
[----:B------:R-:W-:Y:S01]  /*eb80*/  LOP3.LUT R51, R37, 0xffff0000, RZ, 0xc0, !PT ;  /* 0xffff000025337812 */ /* 0x000fe200078ec0ff */
[----:B------:R-:W-:Y:S01]  /*eb90*/  IMAD.SHL.U32 R9, R9, 0x400, RZ ;  /* 0x0000040009097824 */ /* 0x000fe200078e00ff */
[----:B------:R-:W-:Y:S01]  /*eba0*/  LOP3.LUT R4, R4, R177, RZ, 0x3c, !PT ;  /* 0x000000b104047212 */ /* 0x000fe200078e3cff */
[----:B------:R-:W-:-:S03]  /*ebb0*/  IMAD R61, R5, 0x2, R2 ;  /* 0x00000002053d7824 */ /* 0x000fc600078e0202 */
[----:B------:R-:W-:-:S04]  /*ebc0*/  LOP3.LUT R9, R9, 0x7fffe000, RZ, 0xc0, !PT ;  /* 0x7fffe00009097812 */ /* 0x000fc800078ec0ff */
[----:B------:R-:W-:Y:S02]  /*ebd0*/  IADD3 R9, R4, R9, R178 ;  /* 0x0000000904097210 */ /* 0x000fe40007ffe0b2 */
[----:B------:R-:W0:Y:S03]  /*ebe0*/  LDS.128 R4, [R61+0xc400] ;  /* 0x00c400003d047984 */ /* 0x000e260000000c00 */
[----:B------:R-:W-:-:S05]  /*ebf0*/  IMAD R62, R9, 0x2, R2 ;  /* 0x00000002093e7824 */ /* 0x000fca00078e0202 */
[----:B------:R-:W1:Y:S01]  /*ec00*/  LDS.128 R8, [R62+0xc400] ;  /* 0x00c400003e087984 */ /* 0x000e620000000c00 */
[C---:B0-----:R-:W-:Y:S01]  /*ec10*/  IMAD.U32 R43, R4.reuse, 0x10000, RZ ;  /* 0x00010000042b7824 */ /* 0x041fe200078e00ff */
[----:B------:R-:W-:Y:S01]  /*ec20*/  LOP3.LUT R4, R4, 0xffff0000, RZ, 0xc0, !PT ;  /* 0xffff000004047812 */ /* 0x000fe200078ec0ff */
[C---:B------:R-:W-:Y:S01]  /*ec30*/  IMAD.U32 R45, R6.reuse, 0x10000, RZ ;  /* 0x00010000062d7824 */ /* 0x040fe200078e00ff */
[----:B------:R-:W-:Y:S01]  /*ec40*/  SHF.L.U32 R44, R5, 0x10, RZ ;  /* 0x00000010052c7819 */ /* 0x000fe200000006ff */
[----:B------:R-:W-:Y:S01]  /*ec50*/  IMAD.U32 R46, R7, 0x10000, RZ ;  /* 0x00010000072e7824 */ /* 0x000fe200078e00ff */
[----:B------:R-:W-:Y:S02]  /*ec60*/  LOP3.LUT R6, R6, 0xffff0000, RZ, 0xc0, !PT ;  /* 0xffff000006067812 */ /* 0x000fe400078ec0ff */
[----:B------:R-:W-:Y:S01]  /*ec70*/  LOP3.LUT R5, R5, 0xffff0000, RZ, 0xc0, !PT ;  /* 0xffff000005057812 */ /* 0x000fe200078ec0ff */
[C---:B-1----:R-:W-:Y:S01]  /*ec80*/  IMAD.U32 R47, R8.reuse, 0x10000, RZ ;  /* 0x00010000082f7824 */ /* 0x042fe200078e00ff */
[----:B------:R-:W-:Y:S01]  /*ec90*/  LOP3.LUT R8, R8, 0xffff0000, RZ, 0xc0, !PT ;  /* 0xffff000008087812 */ /* 0x000fe200078ec0ff */
[----:B------:R-:W-:Y:S01]  /*eca0*/  IMAD.U32 R48, R9, 0x10000, RZ ;  /* 0x0001000009307824 */ /* 0x000fe200078e00ff */
[----:B------:R-:W-:Y:S01]  /*ecb0*/  SHF.L.U32 R50, R11, 0x10, RZ ;  /* 0x000000100b327819 */ /* 0x000fe200000006ff */
[C---:B------:R-:W-:Y:S01]  /*ecc0*/  FMUL.FTZ R56, R47.reuse, R54 ;  /* 0x000000362f387220 */ /* 0x040fe20000410000 */
[-C--:B------:R-:W-:Y:S01]  /*ecd0*/  FMUL.FTZ R58, R47, R52.reuse ;  /* 0x000000342f3a7220 */ /* 0x080fe20000410000 */
[----:B------:R-:W-:Y:S01]  /*ece0*/  LOP3.LUT R47, R32, 0xffff0000, RZ, 0xc0, !PT ;  /* 0xffff0000202f7812 */ /* 0x000fe200078ec0ff */
[----:B------:R-:W-:Y:S01]  /*ecf0*/  FMUL.FTZ R55, R8, R51 ;  /* 0x0000003308377220 */ /* 0x000fe20000410000 */
[C---:B------:R-:W-:Y:S01]  /*ed00*/  FFMA.FTZ R56, R43.reuse, R52, -R56 ;  /* 0x000000342b387223 */ /* 0x040fe20000010838 */
[----:B------:R-:W-:Y:S01]  /*ed10*/  FFMA.FTZ R58, R43, R54, R58 ;  /* 0x000000362b3a7223 */ /* 0x000fe2000001003a */
[----:B------:R-:W-:-:S02]  /*ed20*/  IMAD.U32 R43, R33, 0x10000, RZ ;  /* 0x00010000212b7824 */ /* 0x000fc400078e00ff */
[-C--:B------:R-:W-:Y:S01]  /*ed30*/  FMUL.FTZ R57, R8, R47.reuse ;  /* 0x0000002f08397220 */ /* 0x080fe20000410000 */
[----:B------:R-:W-:Y:S01]  /*ed40*/  FFMA.FTZ R55, R4, R47, -R55 ;  /* 0x0000002f04377223 */ /* 0x000fe20000010837 */
[----:B------:R-:W-:Y:S01]  /*ed50*/  FMUL.FTZ R47, R48, R53 ;  /* 0x00000035302f7220 */ /* 0x000fe20000410000 */
[----:B------:R-:W-:Y:S02]  /*ed60*/  IMAD.U32 R49, R10, 0x10000, RZ ;  /* 0x000100000a317824 */ /* 0x000fe400078e00ff */
[----:B------:R-:W-:Y:S01]  /*ed70*/  FMUL.FTZ R52, R48, R43 ;  /* 0x0000002b30347220 */ /* 0x000fe20000410000 */
[----:B------:R-:W-:Y:S01]  /*ed80*/  FFMA.FTZ R57, R4, R51, R57 ;  /* 0x0000003304397223 */ /* 0x000fe20000010039 */
[----:B------:R-:W-:Y:S01]  /*ed90*/  LOP3.LUT R10, R10, 0xffff0000, RZ, 0xc0, !PT ;  /* 0xffff00000a0a7812 */ /* 0x000fe200078ec0ff */
[----:B------:R-:W-:Y:S01]  /*eda0*/  FFMA.FTZ R48, R44, R43, -R47 ;  /* 0x0000002b2c307223 */ /* 0x000fe2000001082f */
[C---:B------:R-:W-:Y:S01]  /*edb0*/  LOP3.LUT R51, R39.reuse, 0xffff0000, RZ, 0xc0, !PT ;  /* 0xffff000027337812 */ /* 0x040fe200078ec0ff */
[----:B------:R-:W-:Y:S01]  /*edc0*/  IMAD.U32 R8, R39, 0x10000, RZ ;  /* 0x0001000027087824 */ /* 0x000fe200078e00ff */
[C---:B------:R-:W-:Y:S01]  /*edd0*/  LOP3.LUT R43, R34.reuse, 0xffff0000, RZ, 0xc0, !PT ;  /* 0xffff0000222b7812 */ /* 0x040fe200078ec0ff */
[----:B------:R-:W-:-:S02]  /*ede0*/  IMAD.U32 R4, R34, 0x10000, RZ ;  /* 0x0001000022047824 */ /* 0x000fc400078e00ff */
[----:B------:R-:W-:Y:S01]  /*edf0*/  FFMA.FTZ R52, R44, R53, R52 ;  /* 0x000000352c347223 */ /* 0x000fe20000010034 */
[C---:B------:R-:W-:Y:S01]  /*ee00*/  FMUL.FTZ R59, R10.reuse, R51 ;  /* 0x000000330a3b7220 */ /* 0x040fe20000410000 */
[C---:B------:R-:W-:Y:S01]  /*ee10*/  FMUL.FTZ R44, R49.reuse, R8 ;  /* 0x00000008312c7220 */ /* 0x040fe20000410000 */
[-C--:B------:R-:W-:Y:S01]  /*ee20*/  FMUL.FTZ R54, R49, R4.reuse ;  /* 0x0000000431367220 */ /* 0x080fe20000410000 */
[----:B------:R-:W-:Y:S01]  /*ee30*/  FMUL.FTZ R10, R10, R43 ;  /* 0x0000002b0a0a7220 */ /* 0x000fe20000410000 */
[----:B------:R-:W-:Y:S02]  /*ee40*/  IMAD.U32 R49, R40, 0x10000, RZ ;  /* 0x0001000028317824 */ /* 0x000fe400078e00ff */
[----:B------:R-:W-:Y:S01]  /*ee50*/  FFMA.FTZ R53, R45, R4, -R44 ;  /* 0x000000042d357223 */ /* 0x000fe2000001082c */
[----:B------:R-:W-:Y:S02]  /*ee60*/  IMAD.U32 R47, R35, 0x10000, RZ ;  /* 0x00010000232f7824 */ /* 0x000fe400078e00ff */
[----:B------:R-:W-:Y:S01]  /*ee70*/  FFMA.FTZ R54, R45, R8, R54 ;  /* 0x000000082d367223 */ /* 0x000fe20000010036 */
[----:B------:R-:W-:Y:S01]  /*ee80*/  FFMA.FTZ R51, R6, R51, R10 ;  /* 0x0000003306337223 */ /* 0x000fe2000001000a */
[----:B------:R-:W-:Y:S01]  /*ee90*/  LOP3.LUT R9, R9, 0xffff0000, RZ, 0xc0, !PT ;  /* 0xffff000009097812 */ /* 0x000fe200078ec0ff */
[----:B------:R-:W-:Y:S01]  /*eea0*/  FMUL.FTZ R45, R50, R49 ;  /* 0x00000031322d7220 */ /* 0x000fe20000410000 */
[----:B------:R-:W-:Y:S01]  /*eeb0*/  LOP3.LUT R11, R11, 0xffff0000, RZ, 0xc0, !PT ;  /* 0xffff00000b0b7812 */ /* 0x000fe200078ec0ff */
[----:B------:R-:W-:Y:S01]  /*eec0*/  FFMA.FTZ R60, R6, R43, -R59 ;  /* 0x0000002b063c7223 */ /* 0x000fe2000001083b */
[----:B------:R-:W-:Y:S01]  /*eed0*/  LOP3.LUT R8, R38, 0xffff0000, RZ, 0xc0, !PT ;  /* 0xffff000026087812 */ /* 0x000fe200078ec0ff */
[-C--:B------:R-:W-:Y:S01]  /*eee0*/  FMUL.FTZ R43, R50, R47.reuse ;  /* 0x0000002f322b7220 */ /* 0x080fe20000410000 */
[----:B------:R-:W-:Y:S01]  /*eef0*/  LOP3.LUT R10, R40, 0xffff0000, RZ, 0xc0, !PT ;  /* 0xffff0000280a7812 */ /* 0x000fe200078ec0ff */
[C---:B------:R-:W-:Y:S01]  /*ef00*/  FFMA.FTZ R45, R46.reuse, R47, -R45 ;  /* 0x0000002f2e2d7223 */ /* 0x040fe2000001082d */
[----:B------:R-:W-:Y:S01]  /*ef10*/  LOP3.LUT R4, R33, 0xffff0000, RZ, 0xc0, !PT ;  /* 0xffff000021047812 */ /* 0x000fe200078ec0ff */
[----:B------:R-:W-:Y:S01]  /*ef20*/  FFMA.FTZ R46, R46, R49, R43 ;  /* 0x000000312e2e7223 */ /* 0x000fe2000001002b */
[----:B------:R-:W-:Y:S01]  /*ef30*/  LOP3.LUT R6, R35, 0xffff0000, RZ, 0xc0, !PT ;  /* 0xffff000023067812 */ /* 0x000fe200078ec0ff */
[----:B------:R-:W-:Y:S01]  /*ef40*/  FMUL.FTZ R44, R9, R8 ;  /* 0x00000008092c7220 */ /* 0x000fe20000410000 */
[----:B------:R-:W-:Y:S01]  /*ef50*/  LOP3.LUT R7, R7, 0xffff0000, RZ, 0xc0, !PT ;  /* 0xffff000007077812 */ /* 0x000fe200078ec0ff */
[----:B------:R-:W-:Y:S01]  /*ef60*/  FMUL.FTZ R50, R11, R10 ;  /* 0x0000000a0b327220 */ /* 0x000fe20000410000 */
        /* <DEDUP_REMOVED lines=9> */
[----:B------:R-:W-:Y:S02]  /*f000*/  F2FP.BF16.F32.PACK_AB R7, R50, R45 ;  /* 0x0000002d3207723e */ /* 0x000fe400000010ff */
[----:B------:R-:W-:Y:S02]  /*f010*/  F2FP.BF16.F32.PACK_AB R10, R51, R54 ;  /* 0x00000036330a723e */ /* 0x000fe400000010ff */
[----:B------:R-:W-:Y:S01]  /*f020*/  F2FP.BF16.F32.PACK_AB R8, R57, R58 ;  /* 0x0000003a3908723e */ /* 0x000fe200000010ff */
[----:B------:R0:W-:Y:S01]  /*f030*/  STS.128 [R61+0xc400], R4 ;  /* 0x00c400043d007388 */ /* 0x0001e20000000c00 */
[----:B------:R-:W-:-:S02]  /*f040*/  F2FP.BF16.F32.PACK_AB R9, R43, R52 ;  /* 0x000000342b09723e */ /* 0x000fc400000010ff */
[----:B------:R-:W-:-:S05]  /*f050*/  F2FP.BF16.F32.PACK_AB R11, R11, R46 ;  /* 0x0000002e0b0b723e */ /* 0x000fca00000010ff */
[----:B------:R0:W-:Y:S02]  /*f060*/  STS.128 [R62+0xc400], R8 ;  /* 0x00c400083e007388 */ /* 0x0001e40000000c00 */
.L_x_611:
[----:B------:R-:W-:Y:S05]  /*f070*/  BSYNC B2 ;  /* 0x0000000000027941 */ /* 0x000fea0003800000 */
.L_x_610:
[----:B------:R-:W-:Y:S04]  /*f080*/  BSSY B2, `(.L_x_612) ;  /* 0x0000058000027945 */ /* 0x000fe80003800000 */
[----:B------:R-:W-:Y:S05]  /*f090*/  @P1 BRA `(.L_x_613) ;  /* 0x0000000400581947 */ /* 0x000fea0003800000 */
[----:B0-----:R-:W-:Y:S01]  /*f0a0*/  LEA.HI R4, R42, R162, RZ, 0x1d ;  /* 0x000000a22a047211 */ /* 0x001fe200078fe8ff */
[----:B------:R-:W-:Y:S01]  /*f0b0*/  IMAD.U32 R53, R24, 0x10000, RZ ;  /* 0x0001000018357824 */ /* 0x000fe200078e00ff */
[----:B------:R-:W-:Y:S02]  /*f0c0*/  SHF.L.U32 R55, R28, 0x10, RZ ;  /* 0x000000101c377819 */ /* 0x000fe400000006ff */
[----:B------:R-:W-:Y:S01]  /*f0d0*/  SHF.R.S32.HI R7, RZ, 0x1f, R4 ;  /* 0x0000001fff077819 */ /* 0x000fe20000011404 */
[----:B------:R-:W-:Y:S01]  /*f0e0*/  IMAD.SHL.U32 R5, R4, 0x8, RZ ;  /* 0x0000000804057824 */ /* 0x000fe200078e00ff */
[----:B------:R-:W-:Y:S02]  /*f0f0*/  LOP3.LUT R57, R28, 0xffff0000, RZ, 0xc0, !PT ;  /* 0xffff00001c397812 */ /* 0x000fe400078ec0ff */
[----:B------:R-:W-:Y:S02]  /*f100*/  LEA.HI R7, R7, R4, RZ, 0x3 ;  /* 0x0000000407077211 */ /* 0x000fe400078f18ff */
[----:B------:R-:W-:-:S02]  /*f110*/  LOP3.LUT R4, R176, 0x38, R5, 0xf8, !PT ;  /* 0x00000038b0047812 */ /* 0x000fc400078ef805 */
[----:B------:R-:W-:Y:S02]  /*f120*/  SHF.L.U32 R7, R7, 0xa, RZ ;  /* 0x0000000a07077819 */ /* 0x000fe400000006ff */
[----:B------:R-:W-:Y:S02]  /*f130*/  LOP3.LUT R4, R4, R177, RZ, 0x3c, !PT ;  /* 0x000000b104047212 */ /* 0x000fe400078e3cff */
[----:B------:R-:W-:-:S04]  /*f140*/  LOP3.LUT R7, R7, 0x7fffe000, RZ, 0xc0, !PT ;  /* 0x7fffe00007077812 */ /* 0x000fc800078ec0ff */
[----:B------:R-:W-:Y:S02]  /*f150*/  IADD3 R9, R4, R7, R178 ;  /* 0x0000000704097210 */ /* 0x000fe40007ffe0b2 */
[----:B------:R-:W0:Y:S03]  /*f160*/  LDS.128 R4, [R222] ;  /* 0x00000000de047984 */ /* 0x000e260000000c00 */
[----:B------:R-:W-:-:S05]  /*f170*/  IMAD R43, R9, 0x2, R2 ;  /* 0x00000002092b7824 */ /* 0x000fca00078e0202 */
[----:B------:R-:W1:Y:S01]  /*f180*/  LDS.128 R8, [R43+0xc400] ;  /* 0x00c400002b087984 */ /* 0x000e620000000c00 */
[C---:B0-----:R-:W-:Y:S01]  /*f190*/  IMAD.U32 R44, R4.reuse, 0x10000, RZ ;  /* 0x00010000042c7824 */ /* 0x041fe200078e00ff */
[----:B------:R-:W-:Y:S01]  /*f1a0*/  LOP3.LUT R4, R4, 0xffff0000, RZ, 0xc0, !PT ;  /* 0xffff000004047812 */ /* 0x000fe200078ec0ff */
[C---:B------:R-:W-:Y:S01]  /*f1b0*/  IMAD.U32 R45, R5.reuse, 0x10000, RZ ;  /* 0x00010000052d7824 */ /* 0x040fe200078e00ff */
[----:B------:R-:W-:Y:S01]  /*f1c0*/  LOP3.LUT R5, R5, 0xffff0000, RZ, 0xc0, !PT ;  /* 0xffff000005057812 */ /* 0x000fe200078ec0ff */
[C---:B------:R-:W-:Y:S01]  /*f1d0*/  IMAD.U32 R46, R6.reuse, 0x10000, RZ ;  /* 0x00010000062e7824 */ /* 0x040fe200078e00ff */
[----:B------:R-:W-:Y:S01]  /*f1e0*/  LOP3.LUT R6, R6, 0xffff0000, RZ, 0xc0, !PT ;  /* 0xffff000006067812 */ /* 0x000fe200078ec0ff */
[C---:B------:R-:W-:Y:S01]  /*f1f0*/  IMAD.U32 R47, R7.reuse, 0x10000, RZ ;  /* 0x00010000072f7824 */ /* 0x040fe200078e00ff */
[----:B------:R-:W-:Y:S01]  /*f200*/  LOP3.LUT R7, R7, 0xffff0000, RZ, 0xc0, !PT ;  /* 0xffff000007077812 */ /* 0x000fe200078ec0ff */
[C---:B-1----:R-:W-:Y:S01]  /*f210*/  IMAD.U32 R48, R8.reuse, 0x10000, RZ ;  /* 0x0001000008307824 */ /* 0x042fe200078e00ff */
[----:B------:R-:W-:Y:S01]  /*f220*/  LOP3.LUT R8, R8, 0xffff0000, RZ, 0xc0, !PT ;  /* 0xffff000008087812 */ /* 0x000fe200078ec0ff */
[C---:B------:R-:W-:Y:S01]  /*f230*/  IMAD.U32 R49, R9.reuse, 0x10000, RZ ;  /* 0x0001000009317824 */ /* 0x040fe200078e00ff */
[----:B------:R-:W-:Y:S01]  /*f240*/  LOP3.LUT R9, R9, 0xffff0000, RZ, 0xc0, !PT ;  /* 0xffff000009097812 */ /* 0x000fe200078ec0ff */
[C---:B------:R-:W-:Y:S01]  /*f250*/  FMUL.FTZ R59, R48.reuse, R55 ;  /* 0x00000037303b7220 */ /* 0x040fe20000410000 */
[----:B------:R-:W-:Y:S01]  /*f260*/  FMUL.FTZ R61, R48, R53 ;  /* 0x00000035303d7220 */ /* 0x000fe20000410000 */
[----:B------:R-:W-:Y:S01]  /*f270*/  FMUL.FTZ R63, R8, R57 ;  /* 0x00000039083f7220 */ /* 0x000fe20000410000 */
[----:B------:R-:W-:-:S02]  /*f280*/  IMAD.U32 R48, R29, 0x10000, RZ ;  /* 0x000100001d307824 */ /* 0x000fc400078e00ff */
[----:B------:R-:W-:Y:S01]  /*f290*/  FFMA.FTZ R59, R44, R53, -R59 ;  /* 0x000000352c3b7223 */ /* 0x000fe2000001083b */
[----:B------:R-:W-:Y:S01]  /*f2a0*/  LOP3.LUT R53, R24, 0xffff0000, RZ, 0xc0, !PT ;  /* 0xffff000018357812 */ /* 0x000fe200078ec0ff */
[----:B------:R-:W-:Y:S01]  /*f2b0*/  FFMA.FTZ R61, R44, R55, R61 ;  /* 0x000000372c3d7223 */ /* 0x000fe2000001003d */
[----:B------:R-:W-:Y:S02]  /*f2c0*/  IMAD.U32 R44, R25, 0x10000, RZ ;  /* 0x00010000192c7824 */ /* 0x000fe400078e00ff */
[----:B------:R-:W-:Y:S02]  /*f2d0*/  IMAD.U32 R50, R10, 0x10000, RZ ;  /* 0x000100000a327824 */ /* 0x000fe400078e00ff */
[-C--:B------:R-:W-:Y:S01]  /*f2e0*/  FMUL.FTZ R55, R8, R53.reuse ;  /* 0x0000003508377220 */ /* 0x080fe20000410000 */
[----:B------:R-:W-:Y:S01]  /*f2f0*/  FFMA.FTZ R52, R4, R53, -R63 ;  /* 0x0000003504347223 */ /* 0x000fe2000001083f */
[----:B------:R-:W-:Y:S01]  /*f300*/  FMUL.FTZ R8, R49, R48 ;  /* 0x0000003031087220 */ /* 0x000fe20000410000 */
[----:B------:R-:W-:-:S02]  /*f310*/  IMAD.U32 R53, R30, 0x10000, RZ ;  /* 0x000100001e357824 */ /* 0x000fc400078e00ff */
[-C--:B------:R-:W-:Y:S01]  /*f320*/  FMUL.FTZ R63, R49, R44.reuse ;  /* 0x0000002c313f7220 */ /* 0x080fe20000410000 */
[----:B------:R-:W-:Y:S01]  /*f330*/  FFMA.FTZ R54, R4, R57, R55 ;  /* 0x0000003904367223 */ /* 0x000fe20000010037 */
[----:B------:R-:W-:Y:S01]  /*f340*/  LOP3.LUT R10, R10, 0xffff0000, RZ, 0xc0, !PT ;  /* 0xffff00000a0a7812 */ /* 0x000fe200078ec0ff */
[C---:B------:R-:W-:Y:S01]  /*f350*/  FFMA.FTZ R56, R45.reuse, R44, -R8 ;  /* 0x0000002c2d387223 */ /* 0x040fe20000010808 */
[----:B------:R-:W-:Y:S02]  /*f360*/  IMAD.U32 R49, R26, 0x10000, RZ ;  /* 0x000100001a317824 */ /* 0x000fe400078e00ff */
[----:B------:R-:W-:Y:S01]  /*f370*/  FFMA.FTZ R63, R45, R48, R63 ;  /* 0x000000302d3f7223 */ /* 0x000fe2000001003f */
[----:B------:R-:W-:Y:S01]  /*f380*/  FMUL.FTZ R57, R50, R53 ;  /* 0x0000003532397220 */ /* 0x000fe20000410000 */
[----:B------:R-:W-:Y:S01]  /*f390*/  LOP3.LUT R55, R30, 0xffff0000, RZ, 0xc0, !PT ;  /* 0xffff00001e377812 */ /* 0x000fe200078ec0ff */
[----:B------:R-:W-:Y:S01]  /*f3a0*/  IMAD.U32 R51, R11, 0x10000, RZ ;  /* 0x000100000b337824 */ /* 0x000fe200078e00ff */
[----:B------:R-:W-:Y:S01]  /*f3b0*/  LOP3.LUT R45, R26, 0xffff0000, RZ, 0xc0, !PT ;  /* 0xffff00001a2d7812 */ /* 0x000fe200078ec0ff */
[-C--:B------:R-:W-:Y:S01]  /*f3c0*/  FMUL.FTZ R65, R50, R49.reuse ;  /* 0x0000003132417220 */ /* 0x080fe20000410000 */
[----:B------:R-:W-:Y:S01]  /*f3d0*/  SHF.L.U32 R44, R31, 0x10, RZ ;  /* 0x000000101f2c7819 */ /* 0x000fe200000006ff */
[----:B------:R-:W-:Y:S01]  /*f3e0*/  FFMA.FTZ R57, R46, R49, -R57 ;  /* 0x000000312e397223 */ /* 0x000fe20000010839 */
[----:B------:R-:W-:Y:S01]  /*f3f0*/  FMUL.FTZ R49, R10, R55 ;  /* 0x000000370a317220 */ /* 0x000fe20000410000 */
[----:B------:R-:W-:-:S02]  /*f400*/  IMAD.U32 R4, R27, 0x10000, RZ ;  /* 0x000100001b047824 */ /* 0x000fc400078e00ff */
[----:B------:R-:W-:Y:S01]  /*f410*/  FMUL.FTZ R10, R10, R45 ;  /* 0x0000002d0a0a7220 */ /* 0x000fe20000410000 */
[----:B------:R-:W-:Y:S01]  /*f420*/  FMUL.FTZ R8, R51, R44 ;  /* 0x0000002c33087220 */ /* 0x000fe20000410000 */
[----:B------:R-:W-:Y:S01]  /*f430*/  FFMA.FTZ R65, R46, R53, R65 ;  /* 0x000000352e417223 */ /* 0x000fe20000010041 */
[C---:B------:R-:W-:Y:S01]  /*f440*/  FFMA.FTZ R46, R6.reuse, R45, -R49 ;  /* 0x0000002d062e7223 */ /* 0x040fe20000010831 */
[----:B------:R-:W-:Y:S01]  /*f450*/  FFMA.FTZ R48, R6, R55, R10 ;  /* 0x0000003706307223 */ /* 0x000fe2000001000a */
[-C--:B------:R-:W-:Y:S01]  /*f460*/  FFMA.FTZ R49, R47, R4.reuse, -R8 ;  /* 0x000000042f317223 */ /* 0x080fe20000010808 */
[----:B------:R-:W-:Y:S01]  /*f470*/  LOP3.LUT R11, R11, 0xffff0000, RZ, 0xc0, !PT ;  /* 0xffff00000b0b7812 */ /* 0x000fe200078ec0ff */
[----:B------:R-:W-:Y:S01]  /*f480*/  FMUL.FTZ R50, R51, R4 ;  /* 0x0000000433327220 */ /* 0x000fe20000410000 */
[----:B------:R-:W-:Y:S02]  /*f490*/  LOP3.LUT R8, R29, 0xffff0000, RZ, 0xc0, !PT ;  /* 0xffff00001d087812 */ /* 0x000fe400078ec0ff */
[----:B------:R-:W-:Y:S01]  /*f4a0*/  LOP3.LUT R10, R31, 0xffff0000, RZ, 0xc0, !PT ;  /* 0xffff00001f0a7812 */ /* 0x000fe200078ec0ff */
[----:B------:R-:W-:Y:S01]  /*f4b0*/  FFMA.FTZ R50, R47, R44, R50 ;  /* 0x0000002c2f327223 */ /* 0x000fe20000010032 */
[----:B------:R-:W-:Y:S01]  /*f4c0*/  LOP3.LUT R4, R25, 0xffff0000, RZ, 0xc0, !PT ;  /* 0xffff000019047812 */ /* 0x000fe200078ec0ff */
[----:B------:R-:W-:Y:S01]  /*f4d0*/  FMUL.FTZ R44, R9, R8 ;  /* 0x00000008092c7220 */ /* 0x000fe20000410000 */
[----:B------:R-:W-:Y:S01]  /*f4e0*/  LOP3.LUT R6, R27, 0xffff0000, RZ, 0xc0, !PT ;  /* 0xffff00001b067812 */ /* 0x000fe200078ec0ff */
[----:B------:R-:W-:-:S02]  /*f4f0*/  FMUL.FTZ R58, R11, R10 ;  /* 0x0000000a0b3a7220 */ /* 0x000fc40000410000 */
[-C--:B------:R-:W-:Y:S01]  /*f500*/  FMUL.FTZ R45, R9, R4.reuse ;  /* 0x00000004092d7220 */ /* 0x080fe20000410000 */
[----:B------:R-:W-:Y:S01]  /*f510*/  FFMA.FTZ R9, R5, R4, -R44 ;  /* 0x0000000405097223 */ /* 0x000fe2000001082c */
[-C--:B------:R-:W-:Y:S01]  /*f520*/  FMUL.FTZ R11, R11, R6.reuse ;  /* 0x000000060b0b7220 */ /* 0x080fe20000410000 */
[----:B------:R-:W-:Y:S01]  /*f530*/  FFMA.FTZ R58, R7, R6, -R58 ;  /* 0x00000006073a7223 */ /* 0x000fe2000001083a */
[----:B------:R-:W-:Y:S01]  /*f540*/  FFMA.FTZ R44, R5, R8, R45 ;  /* 0x00000008052c7223 */ /* 0x000fe2000001002d */
[----:B------:R-:W-:Y:S01]  /*f550*/  F2FP.BF16.F32.PACK_AB R6, R46, R57 ;  /* 0x000000392e06723e */ /* 0x000fe200000010ff */
[----:B------:R-:W-:Y:S01]  /*f560*/  FFMA.FTZ R11, R7, R10, R11 ;  /* 0x0000000a070b7223 */ /* 0x000fe2000001000b */
[----:B------:R-:W-:Y:S02]  /*f570*/  F2FP.BF16.F32.PACK_AB R4, R52, R59 ;  /* 0x0000003b3404723e */ /* 0x000fe400000010ff */
[----:B------:R-:W-:Y:S02]  /*f580*/  F2FP.BF16.F32.PACK_AB R5, R9, R56 ;  /* 0x000000380905723e */ /* 0x000fe400000010ff */
[----:B------:R-:W-:-:S02]  /*f590*/  F2FP.BF16.F32.PACK_AB R7, R58, R49 ;  /* 0x000000313a07723e */ /* 0x000fc400000010ff */
[----:B------:R-:W-:Y:S02]  /*f5a0*/  F2FP.BF16.F32.PACK_AB R10, R48, R65 ;  /* 0x00000041300a723e */ /* 0x000fe400000010ff */
[----:B------:R-:W-:Y:S01]  /*f5b0*/  F2FP.BF16.F32.PACK_AB R8, R54, R61 ;  /* 0x0000003d3608723e */ /* 0x000fe200000010ff */
[----:B------:R1:W-:Y:S01]  /*f5c0*/  STS.128 [R222], R4 ;  /* 0x00000004de007388 */ /* 0x0003e20000000c00 */
[----:B------:R-:W-:Y:S02]  /*f5d0*/  F2FP.BF16.F32.PACK_AB R9, R44, R63 ;  /* 0x0000003f2c09723e */ /* 0x000fe400000010ff */
[----:B------:R-:W-:-:S05]  /*f5e0*/  F2FP.BF16.F32.PACK_AB R11, R11, R50 ;  /* 0x000000320b0b723e */ /* 0x000fca00000010ff */
[----:B------:R1:W-:Y:S02]  /*f5f0*/  STS.128 [R43+0xc400], R8 ;  /* 0x00c400082b007388 */ /* 0x0003e40000000c00 */
.L_x_613:
[----:B------:R-:W-:Y:S05]  /*f600*/  BSYNC B2 ;  /* 0x0000000000027941 */ /* 0x000fea0003800000 */
.L_x_612:
[----:B------:R-:W-:Y:S05]  /*f610*/  @P2 BRA `(.L_x_609) ;  /* 0x0000000400582947 */ /* 0x000fea0003800000 */
[----:B------:R-:W-:Y:S01]  /*f620*/  LEA.HI R42, R42, R163, RZ, 0x1d ;  /* 0x000000a32a2a7211 */ /* 0x000fe200078fe8ff */
[C---:B------:R-:W-:Y:S01]  /*f630*/  IMAD.U32 R54, R14.reuse, 0x10000, RZ ;  /* 0x000100000e367824 */ /* 0x040fe200078e00ff */
[----:B------:R-:W-:Y:S01]  /*f640*/  LOP3.LUT R51, R14, 0xffff0000, RZ, 0xc0, !PT ;  /* 0xffff00000e337812 */ /* 0x000fe200078ec0ff */
[----:B------:R-:W-:Y:S01]  /*f650*/  IMAD.U32 R52, R0, 0x10000, RZ ;  /* 0x0001000000347824 */ /* 0x000fe200078e00ff */
[----:B01----:R-:W-:Y:S01]  /*f660*/  SHF.R.S32.HI R7, RZ, 0x1f, R42 ;  /* 0x0000001fff077819 */ /* 0x003fe2000001142a */
[----:B------:R-:W-:Y:S02]  /*f670*/  IMAD.SHL.U32 R5, R42, 0x8, RZ ;  /* 0x000000082a057824 */ /* 0x000fe400078e00ff */
[----:B------:R-:W-:Y:S01]  /*f680*/  IMAD.U32 R53, R15, 0x10000, RZ ;  /* 0x000100000f357824 */ /* 0x000fe200078e00ff */
[----:B------:R-:W-:Y:S02]  /*f690*/  LEA.HI R7, R7, R42, RZ, 0x3 ;  /* 0x0000002a07077211 */ /* 0x000fe400078f18ff */
[----:B------:R-:W-:-:S03]  /*f6a0*/  LOP3.LUT R4, R176, 0x38, R5, 0xf8, !PT ;  /* 0x00000038b0047812 */ /* 0x000fc600078ef805 */
[----:B------:R-:W-:Y:S01]  /*f6b0*/  IMAD.SHL.U32 R7, R7, 0x400, RZ ;  /* 0x0000040007077824 */ /* 0x000fe200078e00ff */
[----:B------:R-:W-:-:S04]  /*f6c0*/  LOP3.LUT R4, R4, R177, RZ, 0x3c, !PT ;  /* 0x000000b104047212 */ /* 0x000fc800078e3cff */
[----:B------:R-:W-:-:S04]  /*f6d0*/  LOP3.LUT R7, R7, 0x7fffe000, RZ, 0xc0, !PT ;  /* 0x7fffe00007077812 */ /* 0x000fc800078ec0ff */
[----:B------:R-:W-:Y:S02]  /*f6e0*/  IADD3 R9, R4, R7, R178 ;  /* 0x0000000704097210 */ /* 0x000fe40007ffe0b2 */
[----:B------:R-:W0:Y:S03]  /*f6f0*/  LDS.128 R4, [R220] ;  /* 0x00000000dc047984 */ /* 0x000e260000000c00 */
[----:B------:R-:W-:-:S05]  /*f700*/  IMAD R42, R9, 0x2, R2 ;  /* 0x00000002092a7824 */ /* 0x000fca00078e0202 */
[----:B------:R-:W1:Y:S01]  /*f710*/  LDS.128 R8, [R42+0xc400] ;  /* 0x00c400002a087984 */ /* 0x000e620000000c00 */
[C---:B0-----:R-:W-:Y:S01]  /*f720*/  IMAD.U32 R43, R4.reuse, 0x10000, RZ ;  /* 0x00010000042b7824 */ /* 0x041fe200078e00ff */
[----:B------:R-:W-:Y:S01]  /*f730*/  LOP3.LUT R4, R4, 0xffff0000, RZ, 0xc0, !PT ;  /* 0xffff000004047812 */ /* 0x000fe200078ec0ff */
[----:B------:R-:W-:Y:S01]  /*f740*/  IMAD.U32 R44, R5, 0x10000, RZ ;  /* 0x00010000052c7824 */ /* 0x000fe200078e00ff */
[----:B------:R-:W-:Y:S01]  /*f750*/  SHF.L.U32 R46, R7, 0x10, RZ ;  /* 0x00000010072e7819 */ /* 0x000fe200000006ff */
[C---:B------:R-:W-:Y:S01]  /*f760*/  IMAD.U32 R45, R6.reuse, 0x10000, RZ ;  /* 0x00010000062d7824 */ /* 0x040fe200078e00ff */
[----:B------:R-:W-:Y:S02]  /*f770*/  LOP3.LUT R6, R6, 0xffff0000, RZ, 0xc0, !PT ;  /* 0xffff000006067812 */ /* 0x000fe400078ec0ff */
[----:B------:R-:W-:Y:S01]  /*f780*/  LOP3.LUT R5, R5, 0xffff0000, RZ, 0xc0, !PT ;  /* 0xffff000005057812 */ /* 0x000fe200078ec0ff */
[C---:B-1----:R-:W-:Y:S01]  /*f790*/  IMAD.U32 R47, R8.reuse, 0x10000, RZ ;  /* 0x00010000082f7824 */ /* 0x042fe200078e00ff */
[----:B------:R-:W-:Y:S01]  /*f7a0*/  LOP3.LUT R8, R8, 0xffff0000, RZ, 0xc0, !PT ;  /* 0xffff000008087812 */ /* 0x000fe200078ec0ff */
[C---:B------:R-:W-:Y:S01]  /*f7b0*/  IMAD.U32 R48, R9.reuse, 0x10000, RZ ;  /* 0x0001000009307824 */ /* 0x040fe200078e00ff */
[----:B------:R-:W-:Y:S01]  /*f7c0*/  LOP3.LUT R9, R9, 0xffff0000, RZ, 0xc0, !PT ;  /* 0xffff000009097812 */ /* 0x000fe200078ec0ff */
[C---:B------:R-:W-:Y:S01]  /*f7d0*/  FMUL.FTZ R56, R47.reuse, R54 ;  /* 0x000000362f387220 */ /* 0x040fe20000410000 */
[-C--:B------:R-:W-:Y:S01]  /*f7e0*/  FMUL.FTZ R58, R47, R52.reuse ;  /* 0x000000342f3a7220 */ /* 0x080fe20000410000 */
[----:B------:R-:W-:Y:S01]  /*f7f0*/  LOP3.LUT R47, R0, 0xffff0000, RZ, 0xc0, !PT ;  /* 0xffff0000002f7812 */ /* 0x000fe200078ec0ff */
[C---:B------:R-:W-:Y:S01]  /*f800*/  FMUL.FTZ R55, R8.reuse, R51 ;  /* 0x0000003308377220 */ /* 0x040fe20000410000 */
[C---:B------:R-:W-:Y:S01]  /*f810*/  FFMA.FTZ R56, R43.reuse, R52, -R56 ;  /* 0x000000342b387223 */ /* 0x040fe20000010838 */
[----:B------:R-:W-:Y:S01]  /*f820*/  FFMA.FTZ R58, R43, R54, R58 ;  /* 0x000000362b3a7223 */ /* 0x000fe2000001003a */
[----:B------:R-:W-:Y:S01]  /*f830*/  SHF.L.U32 R43, R3, 0x10, RZ ;  /* 0x00000010032b7819 */ /* 0x000fe200000006ff */
[-C--:B------:R-:W-:Y:S01]  /*f840*/  FMUL.FTZ R57, R8, R47.reuse ;  /* 0x0000002f08397220 */ /* 0x080fe20000410000 */
[----:B------:R-:W-:Y:S01]  /*f850*/  FFMA.FTZ R55, R4, R47, -R55 ;  /* 0x0000002f04377223 */ /* 0x000fe20000010837 */
[----:B------:R-:W-:Y:S01]  /*f860*/  FMUL.FTZ R47, R48, R53 ;  /* 0x00000035302f7220 */ /* 0x000fe20000410000 */
[----:B------:R-:W-:-:S02]  /*f870*/  IMAD.U32 R49, R10, 0x10000, RZ ;  /* 0x000100000a317824 */ /* 0x000fc400078e00ff */
[----:B------:R-:W-:Y:S01]  /*f880*/  FMUL.FTZ R52, R48, R43 ;  /* 0x0000002b30347220 */ /* 0x000fe20000410000 */
[----:B------:R-:W-:Y:S01]  /*f890*/  FFMA.FTZ R57, R4, R51, R57 ;  /* 0x0000003304397223 */ /* 0x000fe20000010039 */
[----:B------:R-:W-:Y:S01]  /*f8a0*/  LOP3.LUT R10, R10, 0xffff0000, RZ, 0xc0, !PT ;  /* 0xffff00000a0a7812 */ /* 0x000fe200078ec0ff */
[----:B------:R-:W-:Y:S01]  /*f8b0*/  FFMA.FTZ R48, R44, R43, -R47 ;  /* 0x0000002b2c307223 */ /* 0x000fe2000001082f */
[C---:B------:R-:W-:Y:S01]  /*f8c0*/  LOP3.LUT R51, R20.reuse, 0xffff0000, RZ, 0xc0, !PT ;  /* 0xffff000014337812 */ /* 0x040fe200078ec0ff */
[----:B------:R-:W-:Y:S01]  /*f8d0*/  IMAD.U32 R8, R20, 0x10000, RZ ;  /* 0x0001000014087824 */ /* 0x000fe200078e00ff */
[C---:B------:R-:W-:Y:S01]  /*f8e0*/  LOP3.LUT R43, R12.reuse, 0xffff0000, RZ, 0xc0, !PT ;  /* 0xffff00000c2b7812 */ /* 0x040fe200078ec0ff */
[----:B------:R-:W-:Y:S02]  /*f8f0*/  IMAD.U32 R4, R12, 0x10000, RZ ;  /* 0x000100000c047824 */ /* 0x000fe400078e00ff */
[----:B------:R-:W-:Y:S01]  /*f900*/  FFMA.FTZ R52, R44, R53, R52 ;  /* 0x000000352c347223 */ /* 0x000fe20000010034 */
[C---:B------:R-:W-:Y:S01]  /*f910*/  FMUL.FTZ R59, R10.reuse, R51 ;  /* 0x000000330a3b7220 */ /* 0x040fe20000410000 */
[C---:B------:R-:W-:Y:S01]  /*f920*/  FMUL.FTZ R44, R49.reuse, R8 ;  /* 0x00000008312c7220 */ /* 0x040fe20000410000 */
[----:B------:R-:W-:Y:S01]  /*f930*/  FMUL.FTZ R54, R49, R4 ;  /* 0x0000000431367220 */ /* 0x000fe20000410000 */
[----:B------:R-:W-:Y:S01]  /*f940*/  FMUL.FTZ R10, R10, R43 ;  /* 0x0000002b0a0a7220 */ /* 0x000fe20000410000 */
[----:B------:R-:W-:-:S02]  /*f950*/  IMAD.U32 R50, R11, 0x10000, RZ ;  /* 0x000100000b327824 */ /* 0x000fc400078e00ff */
[----:B------:R-:W-:Y:S01]  /*f960*/  FFMA.FTZ R53, R45, R4, -R44 ;  /* 0x000000042d357223 */ /* 0x000fe2000001082c */
[----:B------:R-:W-:Y:S02]  /*f970*/  IMAD.U32 R49, R21, 0x10000, RZ ;  /* 0x0001000015317824 */ /* 0x000fe400078e00ff */
[----:B------:R-:W-:Y:S01]  /*f980*/  FFMA.FTZ R54, R45, R8, R54 ;  /* 0x000000082d367223 */ /* 0x000fe20000010036 */
[----:B------:R-:W-:Y:S02]  /*f990*/  IMAD.U32 R47, R13, 0x10000, RZ ;  /* 0x000100000d2f7824 */ /* 0x000fe400078e00ff */
[----:B------:R-:W-:Y:S01]  /*f9a0*/  FFMA.FTZ R51, R6, R51, R10 ;  /* 0x0000003306337223 */ /* 0x000fe2000001000a */
[----:B------:R-:W-:Y:S01]  /*f9b0*/  LOP3.LUT R11, R11, 0xffff0000, RZ, 0xc0, !PT ;  /* 0xffff00000b0b7812 */ /* 0x000fe200078ec0ff */
[----:B------:R-:W-:Y:S01]  /*f9c0*/  FMUL.FTZ R45, R50, R49 ;  /* 0x00000031322d7220 */ /* 0x000fe20000410000 */
        /* <DEDUP_REMOVED lines=23> */
[----:B------:R2:W-:Y:S01]  /*fb40*/  STS.128 [R220], R4 ;  /* 0x00000004dc007388 */ /* 0x0005e20000000c00 */
[----:B------:R-:W-:-:S02]  /*fb50*/  F2FP.BF16.F32.PACK_AB R9, R43, R52 ;  /* 0x000000342b09723e */ /* 0x000fc400000010ff */
[----:B------:R-:W-:-:S05]  /*fb60*/  F2FP.BF16.F32.PACK_AB R11, R11, R46 ;  /* 0x0000002e0b0b723e */ /* 0x000fca00000010ff */
[----:B------:R2:W-:Y:S02]  /*fb70*/  STS.128 [R42+0xc400], R8 ;  /* 0x00c400082a007388 */ /* 0x0005e40000000c00 */
.L_x_609:
[----:B------:R-:W-:Y:S05]  /*fb80*/  BSYNC B1 ;  /* 0x0000000000017941 */ /* 0x000fea0003800000 */
.L_x_608:
[----:B------:R-:W-:-:S13]  /*fb90*/  ISETP.GE.AND P0, PT, R224, R41, PT ;  /* 0x00000029e000720c */ /* 0x000fda0003f06270 */
[----:B------:R-:W-:Y:S05]  /*fba0*/  @P0 BRA `(.L_x_592) ;  /* 0x00000010003c0947 */ /* 0x000fea0003800000 */
[----:B------:R-:W3:Y:S01]  /*fbb0*/  LDC R41, c[0x0][0x3f4] ;  /* 0x0000fd00ff297b82 */ /* 0x000ee20000000800 */
[C---:B012---:R-:W-:Y:S01]  /*fbc0*/  VIADD R4, R16.reuse, 0x20 ;  /* 0x0000002010047836 */ /* 0x047fe20000000000 */
[----:B------:R-:W-:Y:S01]  /*fbd0*/  BSSY B1, `(.L_x_614) ;  /* 0x000005c000017945 */ /* 0x000fe20003800000 */
[C---:B------:R-:W-:Y:S01]  /*fbe0*/  VIADD R6, R16.reuse, 0x40 ;  /* 0x0000004010067836 */ /* 0x040fe20000000000 */
[-C--:B---3--:R-:W-:Y:S02]  /*fbf0*/  ISETP.GE.AND P0, PT, R16, R41.reuse, PT ;  /* 0x000000291000720c */ /* 0x088fe40003f06270 */
[-C--:B------:R-:W-:Y:S02]  /*fc00*/  ISETP.GE.AND P1, PT, R4, R41.reuse, PT ;  /* 0x000000290400720c */ /* 0x080fe40003f26270 */
[----:B------:R-:W-:-:S09]  /*fc10*/  ISETP.GE.AND P2, PT, R6, R41, PT ;  /* 0x000000290600720c */ /* 0x000fd20003f46270 */
[----:B------:R-:W-:Y:S05]  /*fc20*/  @P0 BRA `(.L_x_615) ;  /* 0x0000000400580947 */ /* 0x000fea0003800000 */
[----:B------:R-:W-:Y:S01]  /*fc30*/  LEA.HI R4, R41, R191, RZ, 0x1d ;  /* 0x000000bf29047211 */ /* 0x000fe200078fe8ff */
[----:B------:R-:W-:Y:S01]  /*fc40*/  IMAD.U32 R51, R32, 0x10000, RZ ;  /* 0x0001000020337824 */ /* 0x000fe200078e00ff */
[C---:B------:R-:W-:Y:S01]  /*fc50*/  SHF.L.U32 R53, R37.reuse, 0x10, RZ ;  /* 0x0000001025357819 */ /* 0x040fe200000006ff */
[----:B------:R-:W-:Y:S01]  /*fc60*/  IMAD.U32 R60, R38, 0x10000, RZ ;  /* 0x00010000263c7824 */ /* 0x000fe200078e00ff */
[----:B------:R-:W-:Y:S01]  /*fc70*/  SHF.R.S32.HI R5, RZ, 0x1f, R4 ;  /* 0x0000001fff057819 */ /* 0x000fe20000011404 */
[----:B------:R-:W-:Y:S01]  /*fc80*/  IMAD.SHL.U32 R6, R4, 0x8, RZ ;  /* 0x0000000804067824 */ /* 0x000fe200078e00ff */
[----:B------:R-:W-:Y:S01]  /*fc90*/  LOP3.LUT R58, R37, 0xffff0000, RZ, 0xc0, !PT ;  /* 0xffff0000253a7812 */ /* 0x000fe200078ec0ff */
[----:B------:R-:W-:Y:S01]  /*fca0*/  IMAD.U32 R56, R33, 0x10000, RZ ;  /* 0x0001000021387824 */ /* 0x000fe200078e00ff */
[----:B------:R-:W-:Y:S01]  /*fcb0*/  LEA.HI R5, R5, R4, RZ, 0x3 ;  /* 0x0000000405057211 */ /* 0x000fe200078f18ff */
[----:B------:R-:W-:Y:S01]  /*fcc0*/  IMAD.U32 R55, R39, 0x10000, RZ ;  /* 0x0001000027377824 */ /* 0x000fe200078e00ff */
[----:B------:R-:W-:-:S02]  /*fcd0*/  LOP3.LUT R4, R167, 0x38, R6, 0xf8, !PT ;  /* 0x00000038a7047812 */ /* 0x000fc400078ef806 */
[----:B------:R-:W-:Y:S02]  /*fce0*/  SHF.L.U32 R5, R5, 0xa, RZ ;  /* 0x0000000a05057819 */ /* 0x000fe400000006ff */
[----:B------:R-:W-:Y:S02]  /*fcf0*/  LOP3.LUT R4, R4, R223, RZ, 0x3c, !PT ;  /* 0x000000df04047212 */ /* 0x000fe400078e3cff */
[----:B------:R-:W-:Y:S02]  /*fd00*/  LOP3.LUT R5, R5, 0x7fffe000, RZ, 0xc0, !PT ;  /* 0x7fffe00005057812 */ /* 0x000fe400078ec0ff */
[----:B------:R-:W-:Y:S02]  /*fd10*/  LOP3.LUT R32, R32, 0xffff0000, RZ, 0xc0, !PT ;  /* 0xffff000020207812 */ /* 0x000fe400078ec0ff */
[----:B------:R-:W-:Y:S02]  /*fd20*/  IADD3 R9, R4, R5, R179 ;  /* 0x0000000504097210 */ /* 0x000fe40007ffe0b3 */
[----:B------:R-:W0:Y:S01]  /*fd30*/  LDS.128 R4, [R221] ;  /* 0x00000000dd047984 */ /* 0x000e220000000c00 */
[----:B------:R-:W-:-:S02]  /*fd40*/  LOP3.LUT R57, R40, 0xffff0000, RZ, 0xc0, !PT ;  /* 0xffff000028397812 */ /* 0x000fc400078ec0ff */
[----:B------:R-:W-:Y:S01]  /*fd50*/  IMAD R42, R9, 0x2, R2 ;  /* 0x00000002092a7824 */ /* 0x000fe200078e0202 */
[----:B------:R-:W-:-:S04]  /*fd60*/  LOP3.LUT R33, R33, 0xffff0000, RZ, 0xc0, !PT ;  /* 0xffff000021217812 */ /* 0x000fc800078ec0ff */
        /* <DEDUP_REMOVED lines=13> */
[-C--:B------:R-:W-:Y:S01]  /*fe40*/  FMUL.FTZ R52, R53, R47.reuse ;  /* 0x0000002f35347220 */ /* 0x080fe20000410000 */
[C---:B------:R-:W-:Y:S01]  /*fe50*/  FMUL.FTZ R54, R51.reuse, R47 ;  /* 0x0000002f33367220 */ /* 0x040fe20000410000 */
[----:B------:R-:W-:Y:S01]  /*fe60*/  FMUL.FTZ R47, R60, R48 ;  /* 0x000000303c2f7220 */ /* 0x000fe20000410000 */
[----:B------:R-:W-:Y:S01]  /*fe70*/  FMUL.FTZ R37, R58, R8 ;  /* 0x000000083a257220 */ /* 0x000fe20000410000 */
[-C--:B------:R-:W-:Y:S01]  /*fe80*/  FFMA.FTZ R52, R51, R43.reuse, -R52 ;  /* 0x0000002b33347223 */ /* 0x080fe20000010834 */
[----:B------:R-:W-:Y:S01]  /*fe90*/  FMUL.FTZ R51, R56, R48 ;  /* 0x0000003038337220 */ /* 0x000fe20000410000 */
[----:B------:R-:W-:Y:S01]  /*fea0*/  FFMA.FTZ R54, R53, R43, R54 ;  /* 0x0000002b35367223 */ /* 0x000fe20000010036 */
[----:B------:R-:W-:Y:S01]  /*feb0*/  FMUL.FTZ R43, R32, R8 ;  /* 0x00000008202b7220 */ /* 0x000fe20000410000 */
[----:B------:R-:W-:-:S02]  /*fec0*/  IMAD.U32 R49, R10, 0x10000, RZ ;  /* 0x000100000a317824 */ /* 0x000fc400078e00ff */
[-C--:B------:R-:W-:Y:S01]  /*fed0*/  FFMA.FTZ R47, R56, R44.reuse, -R47 ;  /* 0x0000002c382f7223 */ /* 0x080fe2000001082f */
[----:B------:R-:W-:Y:S02]  /*fee0*/  IMAD.U32 R53, R34, 0x10000, RZ ;  /* 0x0001000022357824 */ /* 0x000fe400078e00ff */
[----:B------:R-:W-:Y:S01]  /*fef0*/  FFMA.FTZ R51, R60, R44, R51 ;  /* 0x0000002c3c337223 */ /* 0x000fe20000010033 */
[----:B------:R-:W-:Y:S01]  /*ff00*/  LOP3.LUT R10, R10, 0xffff0000, RZ, 0xc0, !PT ;  /* 0xffff00000a0a7812 */ /* 0x000fe200078ec0ff */
[-C--:B------:R-:W-:Y:S01]  /*ff10*/  FFMA.FTZ R37, R32, R4.reuse, -R37 ;  /* 0x0000000420257223 */ /* 0x080fe20000010825 */
[----:B------:R-:W-:Y:S01]  /*ff20*/  LOP3.LUT R34, R34, 0xffff0000, RZ, 0xc0, !PT ;  /* 0xffff000022227812 */ /* 0x000fe200078ec0ff */
[----:B------:R-:W-:Y:S01]  /*ff30*/  FFMA.FTZ R43, R58, R4, R43 ;  /* 0x000000043a2b7223 */ /* 0x000fe2000001002b */
[----:B------:R-:W-:Y:S01]  /*ff40*/  LOP3.LUT R44, R39, 0xffff0000, RZ, 0xc0, !PT ;  /* 0xffff0000272c7812 */ /* 0x000fe200078ec0ff */
[-C--:B------:R-:W-:Y:S01]  /*ff50*/  FMUL.FTZ R4, R55, R49.reuse ;  /* 0x0000003137047220 */ /* 0x080fe20000410000 */
[----:B------:R-:W-:Y:S01]  /*ff60*/  FMUL.FTZ R32, R53, R49 ;  /* 0x0000003135207220 */ /* 0x000fe20000410000 */
[----:B------:R-:W-:Y:S01]  /*ff70*/  SHF.L.U32 R48, R40, 0x10, RZ ;  /* 0x0000001028307819 */ /* 0x000fe200000006ff */
[----:B------:R-:W-:-:S02]  /*ff80*/  IMAD.U32 R50, R11, 0x10000, RZ ;  /* 0x000100000b327824 */ /* 0x000fc400078e00ff */
[-C--:B------:R-:W-:Y:S01]  /*ff90*/  FMUL.FTZ R39, R44, R10.reuse ;  /* 0x0000000a2c277220 */ /* 0x080fe20000410000 */
[----:B------:R-:W-:Y:S01]  /*ffa0*/  FMUL.FTZ R49, R34, R10 ;  /* 0x0000000a22317220 */ /* 0x000fe20000410000 */
[-C--:B------:R-:W-:Y:S01]  /*ffb0*/  FFMA.FTZ R8, R53, R45.reuse, -R4 ;  /* 0x0000002d35087223 */ /* 0x080fe20000010804 */
[----:B------:R-:W-:Y:S01]  /*ffc0*/  FFMA.FTZ R10, R55, R45, R32 ;  /* 0x0000002d370a7223 */ /* 0x000fe20000010020 */
[----:B------:R-:W-:Y:S01]  /*ffd0*/  LOP3.LUT R11, R11, 0xffff0000, RZ, 0xc0, !PT ;  /* 0xffff00000b0b7812 */ /* 0x000fe200078ec0ff */
[C---:B------:R-:W-:Y:S02]  /*ffe0*/  IMAD.U32 R4, R35.reuse, 0x10000, RZ ;  /* 0x0001000023047824 */ /* 0x040fe400078e00ff */
[----:B------:R-:W-:Y:S01]  /*fff0*/  FMUL.FTZ R45, R48, R50 ;  /* 0x00000032302d7220 */ /* 0x000fe20000410000 */
[----:B------:R-:W-:Y:S01]  /*10000*/  LOP3.LUT R55, R38, 0xffff0000, RZ, 0xc0, !PT ;  /* 0xffff000026377812 */ /* 0x000fe200078ec0ff */
[----:B------:R-:W-:Y:S01]  /*10010*/  FFMA.FTZ R39, R34, R6, -R39 ;  /* 0x0000000622277223 */ /* 0x000fe20000010827 */
[----:B------:R-:W-:Y:S01]  /*10020*/  LOP3.LUT R35, R35, 0xffff0000, RZ, 0xc0, !PT ;  /* 0xffff000023237812 */ /* 0x000fe200078ec0ff */
[C---:B------:R-:W-:Y:S01]  /*10030*/  FMUL.FTZ R53, R4.reuse, R50 ;  /* 0x0000003204357220 */ /* 0x040fe20000410000 */
[----:B------:R-:W-:Y:S01]  /*10040*/  FFMA.FTZ R45, R4, R46, -R45 ;  /* 0x0000002e042d7223 */ /* 0x000fe2000001082d */
[----:B------:R-:W-:Y:S01]  /*10050*/  FFMA.FTZ R49, R44, R6, R49 ;  /* 0x000000062c317223 */ /* 0x000fe20000010031 */
[----:B------:R-:W-:Y:S01]  /*10060*/  FMUL.FTZ R4, R55, R9 ;  /* 0x0000000937047220 */ /* 0x000fe20000410000 */
[----:B------:R-:W-:Y:S01]  /*10070*/  FMUL.FTZ R38, R57, R11 ;  /* 0x0000000b39267220 */ /* 0x000fe20000410000 */
[----:B------:R-:W-:Y:S01]  /*10080*/  FMUL.FTZ R6, R33, R9 ;  /* 0x0000000921067220 */ /* 0x000fe20000410000 */
[----:B------:R-:W-:Y:S01]  /*10090*/  FMUL.FTZ R40, R35, R11 ;  /* 0x0000000b23287220 */ /* 0x000fe20000410000 */
[----:B------:R-:W-:Y:S01]  /*100a0*/  FFMA.FTZ R32, R33, R5, -R4 ;  /* 0x0000000521207223 */ /* 0x000fe20000010804 */
        /* <DEDUP_REMOVED lines=14> */
.L_x_615:
[----:B------:R-:W-:Y:S05]  /*10190*/  BSYNC B1 ;  /* 0x0000000000017941 */ /* 0x000fea0003800000 */
.L_x_614:
[----:B------:R-:W-:Y:S04]  /*101a0*/  BSSY B1, `(.L_x_616) ;  /* 0x0000058000017945 */ /* 0x000fe80003800000 */
[----:B------:R-:W-:Y:S05]  /*101b0*/  @P1 BRA `(.L_x_617) ;  /* 0x0000000400581947 */ /* 0x000fea0003800000 */
[----:B0-----:R-:W-:Y:S01]  /*101c0*/  LEA.HI R4, R41, R162, RZ, 0x1d ;  /* 0x000000a229047211 */ /* 0x001fe200078fe8ff */
[C---:B------:R-:W-:Y:S01]  /*101d0*/  IMAD.U32 R45, R28.reuse, 0x10000, RZ ;  /* 0x000100001c2d7824 */ /* 0x040fe200078e00ff */
[----:B------:R-:W-:Y:S01]  /*101e0*/  LOP3.LUT R46, R28, 0xffff0000, RZ, 0xc0, !PT ;  /* 0xffff00001c2e7812 */ /* 0x000fe200078ec0ff */
[----:B------:R-:W-:Y:S01]  /*101f0*/  IMAD.U32 R43, R24, 0x10000, RZ ;  /* 0x00010000182b7824 */ /* 0x000fe200078e00ff */
[----:B------:R-:W-:Y:S01]  /*10200*/  SHF.R.S32.HI R5, RZ, 0x1f, R4 ;  /* 0x0000001fff057819 */ /* 0x000fe20000011404 */
[----:B------:R-:W-:Y:S01]  /*10210*/  IMAD.SHL.U32 R6, R4, 0x8, RZ ;  /* 0x0000000804067824 */ /* 0x000fe200078e00ff */
[----:B------:R-:W-:Y:S01]  /*10220*/  LOP3.LUT R24, R24, 0xffff0000, RZ, 0xc0, !PT ;  /* 0xffff000018187812 */ /* 0x000fe200078ec0ff */
[----:B------:R-:W-:Y:S01]  /*10230*/  IMAD.U32 R53, R30, 0x10000, RZ ;  /* 0x000100001e357824 */ /* 0x000fe200078e00ff */
[----:B------:R-:W-:Y:S01]  /*10240*/  LEA.HI R5, R5, R4, RZ, 0x3 ;  /* 0x0000000405057211 */ /* 0x000fe200078f18ff */
[C---:B------:R-:W-:Y:S01]  /*10250*/  IMAD.U32 R47, R26.reuse, 0x10000, RZ ;  /* 0x000100001a2f7824 */ /* 0x040fe200078e00ff */
[----:B------:R-:W-:Y:S01]  /*10260*/  LOP3.LUT R4, R167, 0x38, R6, 0xf8, !PT ;  /* 0x00000038a7047812 */ /* 0x000fe200078ef806 */
[----:B------:R-:W-:Y:S01]  /*10270*/  IMAD.U32 R48, R29, 0x10000, RZ ;  /* 0x000100001d307824 */ /* 0x000fe200078e00ff */
[----:B------:R-:W-:Y:S01]  /*10280*/  LOP3.LUT R26, R26, 0xffff0000, RZ, 0xc0, !PT ;  /* 0xffff00001a1a7812 */ /* 0x000fe200078ec0ff */
[----:B------:R-:W-:Y:S01]  /*10290*/  IMAD.SHL.U32 R5, R5, 0x400, RZ ;  /* 0x0000040005057824 */ /* 0x000fe200078e00ff */
[----:B------:R-:W-:Y:S01]  /*102a0*/  LOP3.LUT R4, R4, R223, RZ, 0x3c, !PT ;  /* 0x000000df04047212 */ /* 0x000fe200078e3cff */
[----:B------:R-:W-:Y:S01]  /*102b0*/  IMAD.U32 R55, R31, 0x10000, RZ ;  /* 0x000100001f377824 */ /* 0x000fe200078e00ff */
[----:B------:R-:W-:Y:S01]  /*102c0*/  SHF.L.U32 R28, R25, 0x10, RZ ;  /* 0x00000010191c7819 */ /* 0x000fe200000006ff */
[----:B------:R-:W-:Y:S01]  /*102d0*/  IMAD.U32 R51, R27, 0x10000, RZ ;  /* 0x000100001b337824 */ /* 0x000fe200078e00ff */
[----:B------:R-:W-:-:S02]  /*102e0*/  LOP3.LUT R5, R5, 0x7fffe000, RZ, 0xc0, !PT ;  /* 0x7fffe00005057812 */ /* 0x000fc400078ec0ff */
[----:B------:R-:W-:Y:S02]  /*102f0*/  LOP3.LUT R30, R30, 0xffff0000, RZ, 0xc0, !PT ;  /* 0xffff00001e1e7812 */ /* 0x000fe400078ec0ff */
[----:B------:R-:W-:Y:S02]  /*10300*/  IADD3 R9, R4, R5, R179 ;  /* 0x0000000504097210 */ /* 0x000fe40007ffe0b3 */
[----:B------:R-:W0:Y:S01]  /*10310*/  LDS.128 R4, [R219] ;  /* 0x00000000db047984 */ /* 0x000e220000000c00 */
[----:B------:R-:W-:Y:S02]  /*10320*/  LOP3.LUT R29, R29, 0xffff0000, RZ, 0xc0, !PT ;  /* 0xffff00001d1d7812 */ /* 0x000fe400078ec0ff */
[----:B------:R-:W-:Y:S01]  /*10330*/  IMAD R32, R9, 0x2, R2 ;  /* 0x0000000209207824 */ /* 0x000fe200078e0202 */
[----:B------:R-:W-:Y:S02]  /*10340*/  LOP3.LUT R31, R31, 0xffff0000, RZ, 0xc0, !PT ;  /* 0xffff00001f1f7812 */ /* 0x000fe400078ec0ff */
[----:B------:R-:W-:-:S02]  /*10350*/  LOP3.LUT R25, R25, 0xffff0000, RZ, 0xc0, !PT ;  /* 0xffff000019197812 */ /* 0x000fc400078ec0ff */
[----:B------:R-:W1:Y:S01]  /*10360*/  LDS.128 R8, [R32+0xc400] ;  /* 0x00c4000020087984 */ /* 0x000e620000000c00 */
[----:B------:R-:W-:Y:S01]  /*10370*/  LOP3.LUT R27, R27, 0xffff0000, RZ, 0xc0, !PT ;  /* 0xffff00001b1b7812 */ /* 0x000fe200078ec0ff */
[C---:B0-----:R-:W-:Y:S01]  /*10380*/  IMAD.U32 R33, R4.reuse, 0x10000, RZ ;  /* 0x0001000004217824 */ /* 0x041fe200078e00ff */
[----:B------:R-:W-:Y:S01]  /*10390*/  LOP3.LUT R4, R4, 0xffff0000, RZ, 0xc0, !PT ;  /* 0xffff000004047812 */ /* 0x000fe200078ec0ff */
[C---:B------:R-:W-:Y:S01]  /*103a0*/  IMAD.U32 R35, R6.reuse, 0x10000, RZ ;  /* 0x0001000006237824 */ /* 0x040fe200078e00ff */
[----:B------:R-:W-:Y:S01]  /*103b0*/  LOP3.LUT R6, R6, 0xffff0000, RZ, 0xc0, !PT ;  /* 0xffff000006067812 */ /* 0x000fe200078ec0ff */
[----:B------:R-:W-:Y:S01]  /*103c0*/  IMAD.U32 R34, R5, 0x10000, RZ ;  /* 0x0001000005227824 */ /* 0x000fe200078e00ff */
[----:B------:R-:W-:Y:S02]  /*103d0*/  SHF.L.U32 R37, R7, 0x10, RZ ;  /* 0x0000001007257819 */ /* 0x000fe400000006ff */
[----:B------:R-:W-:Y:S01]  /*103e0*/  LOP3.LUT R5, R5, 0xffff0000, RZ, 0xc0, !PT ;  /* 0xffff000005057812 */ /* 0x000fe200078ec0ff */
[C---:B-1----:R-:W-:Y:S01]  /*103f0*/  IMAD.U32 R38, R8.reuse, 0x10000, RZ ;  /* 0x0001000008267824 */ /* 0x042fe200078e00ff */
[----:B------:R-:W-:Y:S01]  /*10400*/  LOP3.LUT R8, R8, 0xffff0000, RZ, 0xc0, !PT ;  /* 0xffff000008087812 */ /* 0x000fe200078ec0ff */
[C---:B------:R-:W-:Y:S01]  /*10410*/  IMAD.U32 R40, R10.reuse, 0x10000, RZ ;  /* 0x000100000a287824 */ /* 0x040fe200078e00ff */
[----:B------:R-:W-:Y:S01]  /*10420*/  LOP3.LUT R10, R10, 0xffff0000, RZ, 0xc0, !PT ;  /* 0xffff00000a0a7812 */ /* 0x000fe200078ec0ff */
[-C--:B------:R-:W-:Y:S01]  /*10430*/  FMUL.FTZ R44, R45, R38.reuse ;  /* 0x000000262d2c7220 */ /* 0x080fe20000410000 */
[----:B------:R-:W-:Y:S01]  /*10440*/  FMUL.FTZ R38, R43, R38 ;  /* 0x000000262b267220 */ /* 0x000fe20000410000 */
[C---:B------:R-:W-:Y:S01]  /*10450*/  IMAD.U32 R39, R9.reuse, 0x10000, RZ ;  /* 0x0001000009277824 */ /* 0x040fe200078e00ff */
[----:B------:R-:W-:Y:S01]  /*10460*/  LOP3.LUT R9, R9, 0xffff0000, RZ, 0xc0, !PT ;  /* 0xffff000009097812 */ /* 0x000fe200078ec0ff */
[-C--:B------:R-:W-:Y:S01]  /*10470*/  FFMA.FTZ R44, R43, R33.reuse, -R44 ;  /* 0x000000212b2c7223 */ /* 0x080fe2000001082c */
[----:B------:R-:W-:Y:S01]  /*10480*/  FFMA.FTZ R38, R45, R33, R38 ;  /* 0x000000212d267223 */ /* 0x000fe20000010026 */
[-C--:B------:R-:W-:Y:S01]  /*10490*/  FMUL.FTZ R43, R46, R8.reuse ;  /* 0x000000082e2b7220 */ /* 0x080fe20000410000 */
[----:B------:R-:W-:Y:S01]  /*104a0*/  FMUL.FTZ R33, R24, R8 ;  /* 0x0000000818217220 */ /* 0x000fe20000410000 */
[----:B------:R-:W-:-:S02]  /*104b0*/  IMAD.U32 R42, R11, 0x10000, RZ ;  /* 0x000100000b2a7824 */ /* 0x000fc400078e00ff */
[----:B------:R-:W-:Y:S01]  /*104c0*/  FMUL.FTZ R45, R48, R39 ;  /* 0x00000027302d7220 */ /* 0x000fe20000410000 */
[-C--:B------:R-:W-:Y:S01]  /*104d0*/  FFMA.FTZ R43, R24, R4.reuse, -R43 ;  /* 0x00000004182b7223 */ /* 0x080fe2000001082b */
[----:B------:R-:W-:Y:S01]  /*104e0*/  FFMA.FTZ R33, R46, R4, R33 ;  /* 0x000000042e217223 */ /* 0x000fe20000010021 */
[-C--:B------:R-:W-:Y:S01]  /*104f0*/  FMUL.FTZ R4, R53, R40.reuse ;  /* 0x0000002835047220 */ /* 0x080fe20000410000 */
[----:B------:R-:W-:Y:S01]  /*10500*/  LOP3.LUT R11, R11, 0xffff0000, RZ, 0xc0, !PT ;  /* 0xffff00000b0b7812 */ /* 0x000fe200078ec0ff */
[C---:B------:R-:W-:Y:S01]  /*10510*/  FMUL.FTZ R40, R47.reuse, R40 ;  /* 0x000000282f287220 */ /* 0x040fe20000410000 */
[----:B------:R-:W-:Y:S01]  /*10520*/  FMUL.FTZ R49, R26, R10 ;  /* 0x0000000a1a317220 */ /* 0x000fe20000410000 */
[----:B------:R-:W-:Y:S01]  /*10530*/  FFMA.FTZ R8, R47, R35, -R4 ;  /* 0x000000232f087223 */ /* 0x000fe20000010804 */
[----:B------:R-:W-:Y:S01]  /*10540*/  FMUL.FTZ R4, R55, R42 ;  /* 0x0000002a37047220 */ /* 0x000fe20000410000 */
[----:B------:R-:W-:Y:S01]  /*10550*/  FMUL.FTZ R39, R28, R39 ;  /* 0x000000271c277220 */ /* 0x000fe20000410000 */
[----:B------:R-:W-:Y:S01]  /*10560*/  FMUL.FTZ R47, R30, R10 ;  /* 0x0000000a1e2f7220 */ /* 0x000fe20000410000 */
[----:B------:R-:W-:Y:S01]  /*10570*/  FFMA.FTZ R45, R28, R34, -R45 ;  /* 0x000000221c2d7223 */ /* 0x000fe2000001082d */
[----:B------:R-:W-:Y:S01]  /*10580*/  LOP3.LUT R7, R7, 0xffff0000, RZ, 0xc0, !PT ;  /* 0xffff000007077812 */ /* 0x000fe200078ec0ff */
[----:B------:R-:W-:Y:S01]  /*10590*/  FFMA.FTZ R49, R30, R6, R49 ;  /* 0x000000061e317223 */ /* 0x000fe20000010031 */
[----:B------:R-:W-:Y:S01]  /*105a0*/  FFMA.FTZ R28, R51, R37, -R4 ;  /* 0x00000025331c7223 */ /* 0x000fe20000010804 */
[----:B------:R-:W-:Y:S01]  /*105b0*/  FFMA.FTZ R39, R48, R34, R39 ;  /* 0x0000002230277223 */ /* 0x000fe20000010027 */
[----:B------:R-:W-:Y:S01]  /*105c0*/  FFMA.FTZ R47, R26, R6, -R47 ;  /* 0x000000061a2f7223 */ /* 0x000fe2000001082f */
[----:B------:R-:W-:Y:S01]  /*105d0*/  FMUL.FTZ R4, R29, R9 ;  /* 0x000000091d047220 */ /* 0x000fe20000410000 */
        /* <DEDUP_REMOVED lines=20> */
.L_x_617:
[----:B------:R-:W-:Y:S05]  /*10720*/  BSYNC B1 ;  /* 0x0000000000017941 */ /* 0x000fea0003800000 */
.L_x_616:
[----:B------:R-:W-:Y:S05]  /*10730*/  @P2 BRA `(.L_x_592) ;  /* 0x0000000400582947 */ /* 0x000fea0003800000 */
[----:B------:R-:W-:Y:S01]  /*10740*/  LEA.HI R41, R41, R163, RZ, 0x1d ;  /* 0x000000a329297211 */ /* 0x000fe200078fe8ff */
[C---:B------:R-:W-:Y:S01]  /*10750*/  IMAD.U32 R35, R14.reuse, 0x10000, RZ ;  /* 0x000100000e237824 */ /* 0x040fe200078e00ff */
[----:B------:R-:W-:Y:S01]  /*10760*/  LOP3.LUT R40, R14, 0xffff0000, RZ, 0xc0, !PT ;  /* 0xffff00000e287812 */ /* 0x000fe200078ec0ff */
[C---:B------:R-:W-:Y:S01]  /*10770*/  IMAD.U32 R33, R0.reuse, 0x10000, RZ ;  /* 0x0001000000217824 */ /* 0x040fe200078e00ff */
[----:B01----:R-:W-:Y:S01]  /*10780*/  SHF.R.S32.HI R6, RZ, 0x1f, R41 ;  /* 0x0000001fff067819 */ /* 0x003fe20000011429 */
[----:B------:R-:W-:Y:S01]  /*10790*/  IMAD.SHL.U32 R4, R41, 0x8, RZ ;  /* 0x0000000829047824 */ /* 0x000fe200078e00ff */
[----:B------:R-:W-:Y:S01]  /*107a0*/  LOP3.LUT R0, R0, 0xffff0000, RZ, 0xc0, !PT ;  /* 0xffff000000007812 */ /* 0x000fe200078ec0ff */
[----:B------:R-:W-:Y:S01]  /*107b0*/  IMAD.U32 R42, R15, 0x10000, RZ ;  /* 0x000100000f2a7824 */ /* 0x000fe200078e00ff */
[----:B------:R-:W-:Y:S01]  /*107c0*/  LEA.HI R6, R6, R41, RZ, 0x3 ;  /* 0x0000002906067211 */ /* 0x000fe200078f18ff */
[----:B------:R-:W-:Y:S01]  /*107d0*/  IMAD.U32 R38, R3, 0x10000, RZ ;  /* 0x0001000003267824 */ /* 0x000fe200078e00ff */
[----:B------:R-:W-:Y:S01]  /*107e0*/  LOP3.LUT R4, R167, 0x38, R4, 0xf8, !PT ;  /* 0x00000038a7047812 */ /* 0x000fe200078ef804 */
[C---:B------:R-:W-:Y:S01]  /*107f0*/  IMAD.U32 R39, R20.reuse, 0x10000, RZ ;  /* 0x0001000014277824 */ /* 0x040fe200078e00ff */
[----:B------:R-:W-:Y:S01]  /*10800*/  LOP3.LUT R20, R20, 0xffff0000, RZ, 0xc0, !PT ;  /* 0xffff000014147812 */ /* 0x000fe200078ec0ff */
[----:B------:R-:W-:Y:S01]  /*10810*/  IMAD.SHL.U32 R6, R6, 0x400, RZ ;  /* 0x0000040006067824 */ /* 0x000fe200078e00ff */
[----:B------:R-:W-:Y:S01]  /*10820*/  LOP3.LUT R4, R4, R223, RZ, 0x3c, !PT ;  /* 0x000000df04047212 */ /* 0x000fe200078e3cff */
[C---:B------:R-:W-:Y:S01]  /*10830*/  IMAD.U32 R37, R12.reuse, 0x10000, RZ ;  /* 0x000100000c257824 */ /* 0x040fe200078e00ff */
[----:B------:R-:W-:-:S02]  /*10840*/  LOP3.LUT R12, R12, 0xffff0000, RZ, 0xc0, !PT ;  /* 0xffff00000c0c7812 */ /* 0x000fc400078ec0ff */
[----:B------:R-:W-:Y:S02]  /*10850*/  LOP3.LUT R6, R6, 0x7fffe000, RZ, 0xc0, !PT ;  /* 0x7fffe00006067812 */ /* 0x000fe400078ec0ff */
[----:B------:R-:W-:Y:S02]  /*10860*/  LOP3.LUT R15, R15, 0xffff0000, RZ, 0xc0, !PT ;  /* 0xffff00000f0f7812 */ /* 0x000fe400078ec0ff */
[----:B------:R-:W-:Y:S02]  /*10870*/  IADD3 R9, R4, R6, R179 ;  /* 0x0000000604097210 */ /* 0x000fe40007ffe0b3 */
[----:B------:R-:W0:Y:S01]  /*10880*/  LDS.128 R4, [R218] ;  /* 0x00000000da047984 */ /* 0x000e220000000c00 */
[----:B------:R-:W-:Y:S02]  /*10890*/  LOP3.LUT R3, R3, 0xffff0000, RZ, 0xc0, !PT ;  /* 0xffff000003037812 */ /* 0x000fe400078ec0ff */
[----:B------:R-:W-:-:S05]  /*108a0*/  IMAD R24, R9, 0x2, R2 ;  /* 0x0000000209187824 */ /* 0x000fca00078e0202 */
[----:B------:R-:W1:Y:S01]  /*108b0*/  LDS.128 R8, [R24+0xc400] ;  /* 0x00c4000018087984 */ /* 0x000e620000000c00 */
[C---:B0-----:R-:W-:Y:S01]  /*108c0*/  SHF.L.U32 R25, R4.reuse, 0x10, RZ ;  /* 0x0000001004197819 */ /* 0x041fe200000006ff */
[----:B------:R-:W-:Y:S01]  /*108d0*/  IMAD.U32 R26, R5, 0x10000, RZ ;  /* 0x00010000051a7824 */ /* 0x000fe200078e00ff */
[----:B------:R-:W-:Y:S01]  /*108e0*/  LOP3.LUT R4, R4, 0xffff0000, RZ, 0xc0, !PT ;  /* 0xffff000004047812 */ /* 0x000fe200078ec0ff */
[C---:B------:R-:W-:Y:S01]  /*108f0*/  IMAD.U32 R27, R6.reuse, 0x10000, RZ ;  /* 0x00010000061b7824 */ /* 0x040fe200078e00ff */
[----:B------:R-:W-:Y:S01]  /*10900*/  LOP3.LUT R6, R6, 0xffff0000, RZ, 0xc0, !PT ;  /* 0xffff000006067812 */ /* 0x000fe200078ec0ff */
[----:B------:R-:W-:Y:S01]  /*10910*/  IMAD.U32 R28, R7, 0x10000, RZ ;  /* 0x00010000071c7824 */ /* 0x000fe200078e00ff */
[----:B------:R-:W-:Y:S01]  /*10920*/  LOP3.LUT R5, R5, 0xffff0000, RZ, 0xc0, !PT ;  /* 0xffff000005057812 */ /* 0x000fe200078ec0ff */
[C---:B-1----:R-:W-:Y:S01]  /*10930*/  IMAD.U32 R29, R8.reuse, 0x10000, RZ ;  /* 0x00010000081d7824 */ /* 0x042fe200078e00ff */
[----:B------:R-:W-:Y:S01]  /*10940*/  LOP3.LUT R8, R8, 0xffff0000, RZ, 0xc0, !PT ;  /* 0xffff000008087812 */ /* 0x000fe200078ec0ff */
[----:B------:R-:W-:Y:S01]  /*10950*/  IMAD.U32 R30, R9, 0x10000, RZ ;  /* 0x00010000091e7824 */ /* 0x000fe200078e00ff */
[----:B------:R-:W-:Y:S01]  /*10960*/  SHF.L.U32 R31, R10, 0x10, RZ ;  /* 0x000000100a1f7819 */ /* 0x000fe200000006ff */
[-C--:B------:R-:W-:Y:S01]  /*10970*/  FMUL.FTZ R34, R35, R29.reuse ;  /* 0x0000001d23227220 */ /* 0x080fe20000410000 */
[C---:B------:R-:W-:Y:S01]  /*10980*/  FMUL.FTZ R14, R33.reuse, R29 ;  /* 0x0000001d210e7220 */ /* 0x040fe20000410000 */
[-C--:B------:R-:W-:Y:S01]  /*10990*/  FMUL.FTZ R29, R40, R8.reuse ;  /* 0x00000008281d7220 */ /* 0x080fe20000410000 */
[----:B------:R-:W-:Y:S01]  /*109a0*/  LOP3.LUT R10, R10, 0xffff0000, RZ, 0xc0, !PT ;  /* 0xffff00000a0a7812 */ /* 0x000fe200078ec0ff */
[-C--:B------:R-:W-:Y:S01]  /*109b0*/  FFMA.FTZ R34, R33, R25.reuse, -R34 ;  /* 0x0000001921227223 */ /* 0x080fe20000010822 */
[----:B------:R-:W-:Y:S01]  /*109c0*/  FFMA.FTZ R14, R35, R25, R14 ;  /* 0x00000019230e7223 */ /* 0x000fe2000001000e */
[C---:B------:R-:W-:Y:S01]  /*109d0*/  FMUL.FTZ R25, R0.reuse, R8 ;  /* 0x0000000800197220 */ /* 0x040fe20000410000 */
[----:B------:R-:W-:Y:S01]  /*109e0*/  FFMA.FTZ R29, R0, R4, -R29 ;  /* 0x00000004001d7223 */ /* 0x000fe2000001081d */
[-C--:B------:R-:W-:Y:S01]  /*109f0*/  FMUL.FTZ R33, R42, R30.reuse ;  /* 0x0000001e2a217220 */ /* 0x080fe20000410000 */
[----:B------:R-:W-:Y:S01]  /*10a00*/  FMUL.FTZ R35, R38, R30 ;  /* 0x0000001e26237220 */ /* 0x000fe20000410000 */
[-C--:B------:R-:W-:Y:S01]  /*10a10*/  FMUL.FTZ R0, R39, R31.reuse ;  /* 0x0000001f27007220 */ /* 0x080fe20000410000 */
[----:B------:R-:W-:Y:S01]  /*10a20*/  FFMA.FTZ R25, R40, R4, R25 ;  /* 0x0000000428197223 */ /* 0x000fe20000010019 */
[-C--:B------:R-:W-:Y:S01]  /*10a30*/  FFMA.FTZ R33, R38, R26.reuse, -R33 ;  /* 0x0000001a26217223 */ /* 0x080fe20000010821 */
[----:B------:R-:W-:Y:S01]  /*10a40*/  FFMA.FTZ R35, R42, R26, R35 ;  /* 0x0000001a2a237223 */ /* 0x000fe20000010023 */
[----:B------:R-:W-:Y:S01]  /*10a50*/  FMUL.FTZ R4, R37, R31 ;  /* 0x0000001f25047220 */ /* 0x000fe20000410000 */
[----:B------:R-:W-:-:S02]  /*10a60*/  IMAD.U32 R32, R11, 0x10000, RZ ;  /* 0x000100000b207824 */ /* 0x000fc400078e00ff */
[-C--:B------:R-:W-:Y:S01]  /*10a70*/  FFMA.FTZ R8, R37, R27.reuse, -R0 ;  /* 0x0000001b25087223 */ /* 0x080fe20000010800 */
[----:B------:R-:W-:Y:S02]  /*10a80*/  IMAD.U32 R26, R21, 0x10000, RZ ;  /* 0x00010000151a7824 */ /* 0x000fe400078e00ff */
[-C--:B------:R-:W-:Y:S01]  /*10a90*/  FMUL.FTZ R31, R20, R10.reuse ;  /* 0x0000000a141f7220 */ /* 0x080fe20000410000 */
[----:B------:R-:W-:Y:S02]  /*10aa0*/  IMAD.U32 R0, R13, 0x10000, RZ ;  /* 0x000100000d007824 */ /* 0x000fe400078e00ff */
[----:B------:R-:W-:Y:S01]  /*10ab0*/  FMUL.FTZ R37, R12, R10 ;  /* 0x0000000a0c257220 */ /* 0x000fe20000410000 */
[----:B------:R-:W-:Y:S01]  /*10ac0*/  FFMA.FTZ R10, R39, R27, R4 ;  /* 0x0000001b270a7223 */ /* 0x000fe20000010004 */
[----:B------:R-:W-:Y:S01]  /*10ad0*/  LOP3.LUT R9, R9, 0xffff0000, RZ, 0xc0, !PT ;  /* 0xffff000009097812 */ /* 0x000fe200078ec0ff */
[-C--:B------:R-:W-:Y:S01]  /*10ae0*/  FMUL.FTZ R27, R26, R32.reuse ;  /* 0x000000201a1b7220 */ /* 0x080fe20000410000 */
[----:B------:R-:W-:Y:S01]  /*10af0*/  LOP3.LUT R11, R11, 0xffff0000, RZ, 0xc0, !PT ;  /* 0xffff00000b0b7812 */ /* 0x000fe200078ec0ff */
[----:B------:R-:W-:Y:S01]  /*10b00*/  FMUL.FTZ R39, R0, R32 ;  /* 0x0000002000277220 */ /* 0x000fe20000410000 */
[----:B------:R-:W-:Y:S01]  /*10b10*/  LOP3.LUT R21, R21, 0xffff0000, RZ, 0xc0, !PT ;  /* 0xffff000015157812 */ /* 0x000fe200078ec0ff */
[-C--:B------:R-:W-:Y:S01]  /*10b20*/  FFMA.FTZ R31, R12, R6.reuse, -R31 ;  /* 0x000000060c1f7223 */ /* 0x080fe2000001081f */
[----:B------:R-:W-:Y:S01]  /*10b30*/  LOP3.LUT R13, R13, 0xffff0000, RZ, 0xc0, !PT ;  /* 0xffff00000d0d7812 */ /* 0x000fe200078ec0ff */
[----:B------:R-:W-:Y:S01]  /*10b40*/  FFMA.FTZ R37, R20, R6, R37 ;  /* 0x0000000614257223 */ /* 0x000fe20000010025 */
[----:B------:R-:W-:Y:S01]  /*10b50*/  LOP3.LUT R7, R7, 0xffff0000, RZ, 0xc0, !PT ;  /* 0xffff000007077812 */ /* 0x000fe200078ec0ff */
[-C--:B------:R-:W-:Y:S01]  /*10b60*/  FFMA.FTZ R27, R0, R28.reuse, -R27 ;  /* 0x0000001c001b7223 */ /* 0x080fe2000001081b */
        /* <DEDUP_REMOVED lines=19> */
.L_x_592:
[----:B------:R-:W-:Y:S05]  /*10ca0*/  BSYNC B0 ;  /* 0x0000000000007941 */ /* 0x000fea0003800000 */
.L_x_573:
[----:B------:R-:W-:Y:S01]  /*10cb0*/  @!PT LDS RZ, [RZ] ;  /* 0x00000000fffff984 */ /* 0x000fe20000000800 */
[----:B------:R-:W-:Y:S01]  /*10cc0*/  @!PT LDS RZ, [RZ] ;  /* 0x00000000fffff984 */ /* 0x000fe20000000800 */
[----:B------:R-:W-:Y:S01]  /*10cd0*/  @!PT LDS RZ, [RZ] ;  /* 0x00000000fffff984 */ /* 0x000fe20000000800 */
[----:B------:R-:W-:Y:S01]  /*10ce0*/  @!PT LDS RZ, [RZ] ;  /* 0x00000000fffff984 */ /* 0x000fe20000000800 */
[----:B------:R5:W-:Y:S06]  /*10cf0*/  MEMBAR.ALL.CTA ;  /* 0x0000000000007992 */ /* 0x000bec0000008000 */
[----:B-----5:R-:W5:Y:S01]  /*10d00*/  FENCE.VIEW.ASYNC.S ;  /* 0x00000000000073c6 */ /* 0x020f620000000000 */
[----:B------:R-:W-:Y:S05]  /*10d10*/  WARPSYNC.ALL ;  /* 0x0000000000007948 */ /* 0x000fea0003800000 */
[----:B-----5:R-:W-:Y:S06]  /*10d20*/  BAR.SYNC.DEFER_BLOCKING 0xd, 0x100 ;  /* 0x0344000000007b1d */ /* 0x020fec0000010000 */
.L_x_571:
[----:B------:R-:W2:Y:S02]  /*10d30*/  LDL R0, [R1+0x30] ;  /* 0x0000300001007983 */ /* 0x000ea40000100800 */
[----:B--2---:R-:W-:-:S13]  /*10d40*/  R2UR UR4, R0 ;  /* 0x00000000000472ca */ /* 0x004fda00000e0000 */
[----:B------:R-:W-:-:S04]  /*10d50*/  MOV R0, UR4 ;  /* 0x0000000400007c02 */ /* 0x000fc80008000f00 */
[----:B------:R-:W-:-:S13]  /*10d60*/  ISETP.NE.AND P0, PT, R0, 0x3, PT ;  /* 0x000000030000780c */ /* 0x000fda0003f05270 */
[----:B------:R-:W-:Y:S05]  /*10d70*/  @!P0 BRA `(.L_x_618) ;  /* 0x0000000000048947 */ /* 0x000fea0003800000 */
[----:B------:R-:W-:Y:S01]  /*10d80*/  BPT.TRAP 0x1 ;  /* 0x000000040000795c */ /* 0x000fe20000300000 */
.L_x_618:
[----:B------:R-:W-:Y:S01]  /*10d90*/  IMAD R0, R173, 0x8, R2 ;  /* 0x00000008ad007824 */ /* 0x000fe200078e0202 */
[----:B01----:R-:W-:-:S04]  /*10da0*/  SHF.L.U32 R3, R180, 0x1f, RZ ;  /* 0x0000001fb4037819 */ /* 0x003fc800000006ff */
[----:B------:R0:W1:Y:S01]  /*10db0*/  SYNCS.PHASECHK.TRANS64.TRYWAIT P1, [R0+URZ+0x2a830], R3 ;  /* 0x02a83003000075a7 */ /* 0x000062000802017f */
[----:B------:R-:W-:Y:S05]  /*10dc0*/  @!P0 BRA `(.L_x_619) ;  /* 0x0000000000048947 */ /* 0x000fea0003800000 */
[----:B------:R-:W-:Y:S01]  /*10dd0*/  BPT.TRAP 0x1 ;  /* 0x000000040000795c */ /* 0x000fe20000300000 */
.L_x_619:
[----:B------:R-:W-:Y:S01]  /*10de0*/  IMAD.MOV.U32 R87, RZ, RZ, RZ ;  /* 0x000000ffff577224 */ /* 0x000fe200078e00ff */
[----:B-1----:R-:W-:Y:S06]  /*10df0*/  @P1 BRA `(.L_x_620) ;  /* 0x0000000000081947 */ /* 0x002fec0003800000 */
[----:B------:R-:W1:Y:S02]  /*10e00*/  SYNCS.PHASECHK.TRANS64.TRYWAIT P1, [R0+URZ+0x2a830], R3 ;  /* 0x02a83003000075a7 */ /* 0x000e64000802017f */
[----:B-1----:R-:W-:Y:S05]  /*10e10*/  @!P1 BRA `(.L_x_621) ;  /* 0x000000f0004c9947 */ /* 0x002fea0003800000 */
.L_x_620:
[----:B------:R-:W-:Y:S05]  /*10e20*/  WARPSYNC.ALL ;  /* 0x0000000000007948 */ /* 0x000fea0003800000 */
[----:B01----:R-:W-:Y:S01]  /*10e30*/  VIADD R3, R2, 0x18400 ;  /* 0x0001840002037836 */ /* 0x003fe20000000000 */
[----:B------:R-:W-:Y:S01]  /*10e40*/  R2UR UR4, R36 ;  /* 0x00000000240472ca */ /* 0x000fe200000e0000 */
[----:B---34-:R-:W-:Y:S01]  /*10e50*/  IMAD.MOV.U32 R7, RZ, RZ, 0x40000040 ;  /* 0x40000040ff077424 */ /* 0x018fe200078e00ff */
[----:B------:R-:W-:Y:S01]  /*10e60*/  WARPGROUP.ARRIVE ;  /* 0x00000000000079c5 */ /* 0x000fe20000000000 */
[----:B------:R-:W-:Y:S01]  /*10e70*/  UMOV UR9, 0x40000040 ;  /* 0x4000004000097882 */ /* 0x000fe20000000000 */
[----:B------:R-:W-:Y:S01]  /*10e80*/  SHF.R.U32.HI R3, RZ, 0x4, R3 ;  /* 0x00000004ff037819 */ /* 0x000fe20000011603 */
[----:B------:R-:W-:Y:S01]  /*10e90*/  IMAD.U32 R11, RZ, RZ, UR9 ;  /* 0x00000009ff0b7e24 */ /* 0x000fe2000f8e00ff */
[----:B------:R-:W-:Y:S01]  /*10ea0*/  R2UR UR11, R7 ;  /* 0x00000000070b72ca */ /* 0x000fe200000e0000 */
[----:B------:R-:W-:Y:S01]  /*10eb0*/  UMOV UR57, 0x40000040 ;  /* 0x4000004000397882 */ /* 0x000fe20000000000 */
[----:B------:R-:W-:Y:S01]  /*10ec0*/  LOP3.LUT R3, R3, 0x3fff, RZ, 0xc0, !PT ;  /* 0x00003fff03037812 */ /* 0x000fe200078ec0ff */
[----:B------:R-:W-:Y:S01]  /*10ed0*/  UMOV UR53, 0x40000040 ;  /* 0x4000004000357882 */ /* 0x000fe20000000000 */
[----:B------:R-:W-:Y:S01]  /*10ee0*/  MOV R9, 0x40000040 ;  /* 0x4000004000097802 */ /* 0x000fe20000000f00 */
[----:B------:R-:W-:Y:S01]  /*10ef0*/  UMOV UR49, 0x40000040 ;  /* 0x4000004000317882 */ /* 0x000fe20000000000 */
[----:B------:R-:W-:Y:S01]  /*10f00*/  LOP3.LUT R5, R3, 0x10000, RZ, 0xfc, !PT ;  /* 0x0001000003057812 */ /* 0x000fe200078efcff */
[----:B------:R-:W-:Y:S01]  /*10f10*/  ULOP3.LUT UR4, UR4, 0x10000, URZ, 0xfc, !UPT ;  /* 0x0001000004047892 */ /* 0x000fe2000f8efc3f */
[----:B------:R-:W-:Y:S01]  /*10f20*/  IMAD.MOV.U32 R7, RZ, RZ, 0x40000040 ;  /* 0x40000040ff077424 */ /* 0x000fe200078e00ff */
[----:B------:R-:W-:Y:S01]  /*10f30*/  UMOV UR45, 0x40000040 ;  /* 0x40000040002d7882 */ /* 0x000fe20000000000 */
[----:B------:R-:W-:Y:S01]  /*10f40*/  UMOV UR41, 0x40000040 ;  /* 0x4000004000297882 */ /* 0x000fe20000000000 */
[----:B------:R-:W-:Y:S01]  /*10f50*/  IMAD R6, R173, 0x900, R5 ;  /* 0x00000900ad067824 */ /* 0x000fe200078e0205 */
[----:B------:R-:W-:Y:S01]  /*10f60*/  UIADD3 UR5, UR4, 0x2, URZ ;  /* 0x0000000204057890 */ /* 0x000fe2000fffe03f */
[----:B------:R-:W-:Y:S01]  /*10f70*/  R2UR UR39, R7 ;  /* 0x00000000072772ca */ /* 0x000fe200000e0000 */
[----:B------:R-:W-:Y:S01]  /*10f80*/  UMOV UR8, UR4 ;  /* 0x0000000400087c82 */ /* 0x000fe20008000000 */
[C---:B------:R-:W-:Y:S01]  /*10f90*/  VIADD R8, R6.reuse, 0x2 ;  /* 0x0000000206087836 */ /* 0x040fe20000000000 */
[----:B------:R-:W-:Y:S01]  /*10fa0*/  R2UR UR10, R6 ;  /* 0x00000000060a72ca */ /* 0x000fe200000e0000 */
[----:B------:R-:W-:Y:S01]  /*10fb0*/  IMAD.U32 R10, RZ, RZ, UR8 ;  /* 0x00000008ff0a7e24 */ /* 0x000fe2000f8e00ff */
[----:B------:R-:W-:-:S02]  /*10fc0*/  UIADD3 UR56, UR4, 0x404, URZ ;  /* 0x0000040404387890 */ /* 0x000fc4000fffe03f */
[----:B------:R-:W-:Y:S02]  /*10fd0*/  UIADD3 UR52, UR4, 0x406, URZ ;  /* 0x0000040604347890 */ /* 0x000fe4000fffe03f */
[----:B------:R0:W-:Y:S01]  /*10fe0*/  STL.64 [R1+0x28], R10 ;  /* 0x0000280a01007387 */ /* 0x0001e20000100a00 */
[----:B------:R-:W-:Y:S02]  /*10ff0*/  UIADD3 UR48, UR4, 0x800, URZ ;  /* 0x0000080004307890 */ /* 0x000fe4000fffe03f */
[----:B------:R-:W-:Y:S02]  /*11000*/  UIADD3 UR44, UR4, 0x802, URZ ;  /* 0x00000802042c7890 */ /* 0x000fe4000fffe03f */
[----:B------:R-:W-:Y:S02]  /*11010*/  UIADD3 UR40, UR4, 0x804, URZ ;  /* 0x0000080404287890 */ /* 0x000fe4000fffe03f */
[----:B------:R-:W-:Y:S01]  /*11020*/  HGMMA.64x96x16.F32.BF16 R24, gdesc[UR8], RZ, !UPT, gsb0 ;  /* 0x01600000081879f0 */ /* 0x000fe2000c0018ff */
[----:B------:R-:W-:Y:S01]  /*11030*/  R2UR UR10, R8 ;  /* 0x00000000080a72ca */ /* 0x000fe200000e0000 */
[----:B------:R-:W-:Y:S01]  /*11040*/  UMOV UR8, UR5 ;  /* 0x0000000500087c82 */ /* 0x000fe20008000000 */
[----:B------:R-:W-:Y:S01]  /*11050*/  R2UR UR11, R9 ;  /* 0x00000000090b72ca */ /* 0x000fe200000e0000 */
[----:B------:R-:W-:Y:S01]  /*11060*/  UMOV UR9, 0x40000040 ;  /* 0x4000004000097882 */ /* 0x000fe20000000000 */
[----:B------:R-:W-:Y:S01]  /*11070*/  VIADD R8, R6, 0x4 ;  /* 0x0000000406087836 */ /* 0x000fe20000000000 */
[----:B------:R-:W-:Y:S01]  /*11080*/  UIADD3 UR5, UR4, 0x4, URZ ;  /* 0x0000000404057890 */ /* 0x000fe2000fffe03f */
[----:B------:R-:W-:Y:S01]  /*11090*/  IMAD.MOV.U32 R9, RZ, RZ, 0x40000040 ;  /* 0x40000040ff097424 */ /* 0x000fe200078e00ff */
[----:B------:R-:W-:Y:S01]  /*110a0*/  UIADD3 UR36, UR4, 0x806, URZ ;  /* 0x0000080604247890 */ /* 0x000fe2000fffe03f */
[----:B0-----:R-:W-:Y:S01]  /*110b0*/  IMAD.U32 R10, RZ, RZ, UR8 ;  /* 0x00000008ff0a7e24 */ /* 0x001fe2000f8e00ff */
[----:B------:R-:W-:Y:S01]  /*110c0*/  UMOV UR37, 0x40000040 ;  /* 0x4000004000257882 */ /* 0x000fe20000000000 */
[----:B------:R-:W-:-:S05]  /*110d0*/  IMAD.U32 R11, RZ, RZ, UR9 ;  /* 0x00000009ff0b7e24 */ /* 0x000fca000f8e00ff */
[----:B------:R0:W-:Y:S01]  /*110e0*/  STL.64 [R1+0x20], R10 ;  /* 0x0000200a01007387 */ /* 0x0001e20000100a00 */
[----:B------:R-:W-:Y:S02]  /*110f0*/  WARPGROUP.DEPBAR.LE gsb0, 0x0 ;  /* 0x00008000000079c5 */ /* 0x000fe40000010000 */
[----:B------:R-:W-:-:S06]  /*11100*/  WARPGROUP.ARRIVE ;  /* 0x00000000000079c5 */ /* 0x000fcc0000000000 */
[----:B------:R-:W-:Y:S01]  /*11110*/  HGMMA.64x96x16.F32.BF16 R24, gdesc[UR8], R24, gsb0 ;  /* 0x01600000081879f0 */ /* 0x000fe20008001818 */
[----:B------:R-:W-:Y:S01]  /*11120*/  R2UR UR10, R8 ;  /* 0x00000000080a72ca */ /* 0x000fe200000e0000 */
[----:B------:R-:W-:Y:S01]  /*11130*/  UMOV UR8, UR5 ;  /* 0x0000000500087c82 */ /* 0x000fe20008000000 */
[----:B------:R-:W-:Y:S01]  /*11140*/  R2UR UR11, R9 ;  /* 0x00000000090b72ca */ /* 0x000fe200000e0000 */
[----:B------:R-:W-:Y:S01]  /*11150*/  UMOV UR9, 0x40000040 ;  /* 0x4000004000097882 */ /* 0x000fe20000000000 */
[----:B------:R-:W-:Y:S01]  /*11160*/  VIADD R8, R6, 0x6 ;  /* 0x0000000606087836 */ /* 0x000fe20000000000 */
[----:B------:R-:W-:Y:S01]  /*11170*/  MOV R9, 0x40000040 ;  /* 0x4000004000097802 */ /* 0x000fe20000000f00 */
[----:B------:R-:W-:Y:S01]  /*11180*/  UIADD3 UR5, UR4, 0x6, URZ ;  /* 0x0000000604057890 */ /* 0x000fe2000fffe03f */
[----:B0-----:R-:W-:Y:S02]  /*11190*/  IMAD.U32 R10, RZ, RZ, UR8 ;  /* 0x00000008ff0a7e24 */ /* 0x001fe4000f8e00ff */
        /* <DEDUP_REMOVED lines=10> */
[----:B------:R-:W-:Y:S01]  /*11240*/  UIADD3 UR5, UR4, 0x400, URZ ;  /* 0x0000040004057890 */ /* 0x000fe2000fffe03f */
[----:B------:R-:W-:Y:S02]  /*11250*/  IMAD.MOV.U32 R9, RZ, RZ, 0x40000040 ;  /* 0x40000040ff097424 */ /* 0x000fe400078e00ff */
        /* <DEDUP_REMOVED lines=23> */
[----:B------:R-:W-:Y:S02]  /*113d0*/  VIADD R8, R6, 0x304 ;  /* 0x0000030406087836 */ /* 0x000fe40000000000 */
[----:B------:R-:W-:Y:S02]  /*113e0*/  IMAD.MOV.U32 R9, RZ, RZ, 0x40000040 ;  /* 0x40000040ff097424 */ /* 0x000fe400078e00ff */
[----:B0-----:R-:W-:Y:S01]  /*113f0*/  IMAD.U32 R10, RZ, RZ, UR8 ;  /* 0x00000008ff0a7e24 */ /* 0x001fe2000f8e00ff */
[----:B------:R-:W-:Y:S01]  /*11400*/  R2UR UR58, R8 ;  /* 0x00000000083a72ca */ /* 0x000fe200000e0000 */
[----:B------:R-:W-:Y:S01]  /*11410*/  VIADD R8, R6, 0x306 ;  /* 0x0000030606087836 */ /* 0x000fe20000000000 */
[----:B------:R-:W-:Y:S01]  /*11420*/  R2UR UR59, R9 ;  /* 0x00000000093b72ca */ /* 0x000fe200000e0000 */
[----:B------:R-:W-:-:S02]  /*11430*/  IMAD.MOV.U32 R9, RZ, RZ, 0x40000040 ;  /* 0x40000040ff097424 */ /* 0x000fc400078e00ff */
[----:B------:R-:W-:Y:S01]  /*11440*/  IMAD.U32 R11, RZ, RZ, UR9 ;  /* 0x00000009ff0b7e24 */ /* 0x000fe2000f8e00ff */
[----:B------:R-:W-:Y:S01]  /*11450*/  R2UR UR54, R8 ;  /* 0x00000000083672ca */ /* 0x000fe200000e0000 */
[----:B------:R-:W-:Y:S01]  /*11460*/  VIADD R8, R6, 0x600 ;  /* 0x0000060006087836 */ /* 0x000fe20000000000 */
[----:B------:R-:W-:Y:S02]  /*11470*/  R2UR UR55, R9 ;  /* 0x00000000093772ca */ /* 0x000fe400000e0000 */
[----:B------:R-:W-:Y:S01]  /*11480*/  MOV R9, 0x40000040 ;  /* 0x4000004000097802 */ /* 0x000fe20000000f00 */
[----:B------:R0:W-:Y:S01]  /*11490*/  STL.64 [R1], R10 ;  /* 0x0000000a01007387 */ /* 0x0001e20000100a00 */
[----:B------:R-:W-:Y:S01]  /*114a0*/  R2UR UR50, R8 ;  /* 0x00000000083272ca */ /* 0x000fe200000e0000 */
[----:B------:R-:W-:Y:S01]  /*114b0*/  VIADD R8, R6, 0x602 ;  /* 0x0000060206087836 */ /* 0x000fe20000000000 */
[----:B------:R-:W-:Y:S01]  /*114c0*/  R2UR UR51, R9 ;  /* 0x00000000093372ca */ /* 0x000fe200000e0000 */
[----:B------:R-:W-:-:S03]  /*114d0*/  IMAD.MOV.U32 R9, RZ, RZ, 0x40000040 ;  /* 0x40000040ff097424 */ /* 0x000fc600078e00ff */
[----:B------:R-:W-:Y:S01]  /*114e0*/  R2UR UR46, R8 ;  /* 0x00000000082e72ca */ /* 0x000fe200000e0000 */
[C---:B------:R-:W-:Y:S01]  /*114f0*/  VIADD R8, R6.reuse, 0x604 ;  /* 0x0000060406087836 */ /* 0x040fe20000000000 */
[----:B------:R-:W-:Y:S01]  /*11500*/  R2UR UR47, R9 ;  /* 0x00000000092f72ca */ /* 0x000fe200000e0000 */
[----:B------:R-:W-:Y:S02]  /*11510*/  IMAD.MOV.U32 R9, RZ, RZ, 0x40000040 ;  /* 0x40000040ff097424 */ /* 0x000fe400078e00ff */
[----:B------:R-:W-:Y:S01]  /*11520*/  VIADD R6, R6, 0x606 ;  /* 0x0000060606067836 */ /* 0x000fe20000000000 */
[----:B------:R-:W-:Y:S02]  /*11530*/  R2UR UR42, R8 ;  /* 0x00000000082a72ca */ /* 0x000fe400000e0000 */
[----:B------:R-:W-:Y:S02]  /*11540*/  R2UR UR43, R9 ;  /* 0x00000000092b72ca */ /* 0x000fe400000e0000 */
[----:B------:R-:W-:Y:S01]  /*11550*/  R2UR UR38, R6 ;  /* 0x00000000062672ca */ /* 0x000fe200000e0000 */
[----:B------:R-:W-:-:S02]  /*11560*/  WARPGROUP.DEPBAR.LE gsb0, 0x0 ;  /* 0x00008000000079c5 */ /* 0x000fc40000010000 */
        /* <DEDUP_REMOVED lines=21> */
[----:B0-----:R-:W-:Y:S05]  /*116c0*/  @!P0 BRA `(.L_x_622) ;  /* 0x0000000000048947 */ /* 0x001fea0003800000 */
[----:B------:R-:W-:Y:S01]  /*116d0*/  BPT.TRAP 0x1 ;  /* 0x000000040000795c */ /* 0x000fe20000300000 */
.L_x_622:
[----:B------:R-:W-:Y:S01]  /*116e0*/  ULDC UR4, c[0x0][0x9d8] ;  /* 0x0002760000047ab9 */ /* 0x000fe20000000800 */
[----:B------:R-:W-:Y:S02]  /*116f0*/  IMAD.IADD R7, R227, 0x1, R147 ;  /* 0x00000001e3077824 */ /* 0x000fe400078e0293 */
[----:B------:R-:W-:Y:S01]  /*11700*/  FMUL.FTZ R24, R24, UR4 ;  /* 0x0000000418187c20 */ /* 0x000fe20008410000 */
[----:B------:R-:W-:Y:S01]  /*11710*/  FMUL.FTZ R25, R25, UR4 ;  /* 0x0000000419197c20 */ /* 0x000fe20008410000 */
[----:B------:R-:W-:Y:S01]  /*11720*/  FMUL.FTZ R28, R28, UR4 ;  /* 0x000000041c1c7c20 */ /* 0x000fe20008410000 */
[----:B------:R-:W-:Y:S01]  /*11730*/  FMUL.FTZ R29, R29, UR4 ;  /* 0x000000041d1d7c20 */ /* 0x000fe20008410000 */
[----:B------:R-:W-:Y:S01]  /*11740*/  FMUL.FTZ R32, R32, UR4 ;  /* 0x0000000420207c20 */ /* 0x000fe20008410000 */
[----:B------:R-:W-:Y:S01]  /*11750*/  IMAD R8, R194, -0x60, R7 ;  /* 0xffffffa0c2087824 */ /* 0x000fe200078e0207 */
[----:B------:R-:W0:Y:S01]  /*11760*/  MUFU.TANH R24, R24 ;  /* 0x0000001800187308 */ /* 0x000e220000002400 */
[----:B------:R-:W-:Y:S01]  /*11770*/  FMUL.FTZ R33, R33, UR4 ;  /* 0x0000000421217c20 */ /* 0x000fe20008410000 */
[----:B------:R-:W-:Y:S01]  /*11780*/  FMUL.FTZ R26, R26, UR4 ;  /* 0x000000041a1a7c20 */ /* 0x000fe20008410000 */
[----:B------:R-:W-:Y:S01]  /*11790*/  FMUL.FTZ R36, R36, UR4 ;  /* 0x0000000424247c20 */ /* 0x000fe20008410000 */
[C---:B------:R-:W-:Y:S01]  /*117a0*/  ISETP.GT.AND P6, PT, R8.reuse, RZ, PT ;  /* 0x000000ff0800720c */ /* 0x040fe20003fc4270 */
[----:B------:R-:W-:Y:S01]  /*117b0*/  FMUL.FTZ R27, R27, UR4 ;  /* 0x000000041b1b7c20 */ /* 0x000fe20008410000 */
[C---:B------:R-:W-:Y:S01]  /*117c0*/  ISETP.GT.AND P5, PT, R8.reuse, 0x1, PT ;  /* 0x000000010800780c */ /* 0x040fe20003fa4270 */
[----:B------:R-:W-:Y:S01]  /*117d0*/  FMUL.FTZ R37, R37, UR4 ;  /* 0x0000000425257c20 */ /* 0x000fe20008410000 */
[----:B------:R-:W1:Y:S01]  /*117e0*/  MUFU.TANH R25, R25 ;  /* 0x0000001900197308 */ /* 0x000e620000002400 */
[----:B------:R-:W-:Y:S01]  /*117f0*/  ISETP.GT.AND P4, PT, R8, 0x8, PT ;  /* 0x000000080800780c */ /* 0x000fe20003f84270 */
[----:B------:R-:W-:Y:S01]  /*11800*/  FMUL.FTZ R30, R30, UR4 ;  /* 0x000000041e1e7c20 */ /* 0x000fe20008410000 */
[----:B------:R-:W-:Y:S01]  /*11810*/  FMUL.FTZ R59, R59, UR4 ;  /* 0x000000043b3b7c20 */ /* 0x000fe20008410000 */
[----:B------:R-:W-:Y:S01]  /*11820*/  ISETP.GT.AND P3, PT, R8, 0x9, PT ;  /* 0x000000090800780c */ /* 0x000fe20003f64270 */
[----:B------:R-:W-:Y:S01]  /*11830*/  FMUL.FTZ R40, R40, UR4 ;  /* 0x0000000428287c20 */ /* 0x000fe20008410000 */
[----:B------:R-:W-:Y:S01]  /*11840*/  FMUL.FTZ R31, R31, UR4 ;  /* 0x000000041f1f7c20 */ /* 0x000fe20008410000 */
[----:B------:R-:W-:Y:S01]  /*11850*/  ISETP.GT.AND P2, PT, R8, 0x10, PT ;  /* 0x000000100800780c */ /* 0x000fe20003f44270 */
[----:B------:R-:W2:Y:S01]  /*11860*/  MUFU.TANH R28, R28 ;  /* 0x0000001c001c7308 */ /* 0x000ea20000002400 */
[----:B0-----:R-:W-:Y:S01]  /*11870*/  FSEL R101, R24, -INF , P6 ;  /* 0xff80000018657808 */ /* 0x001fe20003000000 */
[----:B------:R-:W-:Y:S01]  /*11880*/  FMUL.FTZ R34, R34, UR4 ;  /* 0x0000000422227c20 */ /* 0x000fe20008410000 */
[----:B------:R-:W-:Y:S01]  /*11890*/  FMUL.FTZ R41, R41, UR4 ;  /* 0x0000000429297c20 */ /* 0x000fe20008410000 */
[----:B------:R-:W-:Y:S01]  /*118a0*/  FMUL.FTZ R61, R61, UR4 ;  /* 0x000000043d3d7c20 */ /* 0x000fe20008410000 */
[----:B------:R-:W-:Y:S01]  /*118b0*/  FMUL.FTZ R7, R69, UR4 ;  /* 0x0000000445077c20 */ /* 0x000fe20008410000 */
[----:B------:R-:W-:Y:S01]  /*118c0*/  ISETP.GT.AND P1, PT, R8, 0x11, PT ;  /* 0x000000110800780c */ /* 0x000fe20003f24270 */
[----:B------:R-:W-:Y:S01]  /*118d0*/  FMUL.FTZ R44, R44, UR4 ;  /* 0x000000042c2c7c20 */ /* 0x000fe20008410000 */
[----:B------:R-:W-:Y:S01]  /*118e0*/  MUFU.TANH R29, R29 ;  /* 0x0000001d001d7308 */ /* 0x000fe20000002400 */
[----:B-1----:R-:W-:Y:S01]  /*118f0*/  FSEL R79, R25, -INF , P5 ;  /* 0xff800000194f7808 */ /* 0x002fe20002800000 */
[----:B------:R-:W-:Y:S01]  /*11900*/  FMUL.FTZ R35, R35, UR4 ;  /* 0x0000000423237c20 */ /* 0x000fe20008410000 */
[----:B------:R-:W-:Y:S01]  /*11910*/  FMUL.FTZ R65, R65, UR4 ;  /* 0x0000000441417c20 */ /* 0x000fe20008410000 */
[----:B------:R-:W-:Y:S01]  /*11920*/  FMUL.FTZ R38, R38, UR4 ;  /* 0x0000000426267c20 */ /* 0x000fe20008410000 */
[----:B------:R-:W-:Y:S01]  /*11930*/  FMNMX.FTZ R12, R101, R79, !PT ;  /* 0x0000004f650c7209 */ /* 0x000fe20007810000 */
[----:B------:R-:W-:Y:S01]  /*11940*/  FMUL.FTZ R45, R45, UR4 ;  /* 0x000000042d2d7c20 */ /* 0x000fe20008410000 */
[----:B------:R-:W-:Y:S01]  /*11950*/  FMUL.FTZ R47, R47, UR4 ;  /* 0x000000042f2f7c20 */ /* 0x000fe20008410000 */
[----:B------:R-:W0:Y:S01]  /*11960*/  MUFU.TANH R32, R32 ;  /* 0x0000002000207308 */ /* 0x000e220000002400 */
[----:B--2---:R-:W-:Y:S01]  /*11970*/  FSEL R77, R28, -INF , P4 ;  /* 0xff8000001c4d7808 */ /* 0x004fe20002000000 */
[----:B------:R-:W-:Y:S01]  /*11980*/  FMUL.FTZ R55, R55, UR4 ;  /* 0x0000000437377c20 */ /* 0x000fe20008410000 */
[----:B------:R-:W-:Y:S01]  /*11990*/  FMUL.FTZ R48, R48, UR4 ;  /* 0x0000000430307c20 */ /* 0x000fe20008410000 */
[----:B------:R-:W-:Y:S01]  /*119a0*/  FMUL.FTZ R39, R39, UR4 ;  /* 0x0000000427277c20 */ /* 0x000fe20008410000 */
[----:B------:R-:W-:Y:S01]  /*119b0*/  FMNMX.FTZ R12, R77, R12, !PT ;  /* 0x0000000c4d0c7209 */ /* 0x000fe20007810000 */
        /* <DEDUP_REMOVED lines=10> */
[----:B------:R-:W-:Y:S01]  /*11a60*/  MUFU.TANH R33, R33 ;  /* 0x0000002100217308 */ /* 0x000fe20000002400 */
[----:B0-----:R-:W-:Y:S01]  /*11a70*/  FSEL R69, R32, -INF , P2 ;  /* 0xff80000020457808 */ /* 0x001fe20001000000 */
[----:B------:R-:W-:Y:S01]  /*11a80*/  FMUL.FTZ R57, R57, UR4 ;  /* 0x0000000439397c20 */ /* 0x000fe20008410000 */
[----:B------:R-:W-:Y:S01]  /*11a90*/  FMUL.FTZ R60, R60, UR4 ;  /* 0x000000043c3c7c20 */ /* 0x000fe20008410000 */
[----:B------:R-:W-:Y:S01]  /*11aa0*/  FMUL.FTZ R54, R54, UR4 ;  /* 0x0000000436367c20 */ /* 0x000fe20008410000 */
[----:B------:R-:W-:Y:S01]  /*11ab0*/  FMUL.FTZ R64, R64, UR4 ;  /* 0x0000000440407c20 */ /* 0x000fe20008410000 */
[----:B------:R-:W-:Y:S01]  /*11ac0*/  FMUL.FTZ R58, R58, UR4 ;  /* 0x000000043a3a7c20 */ /* 0x000fe20008410000 */
[----:B------:R-:W-:Y:S01]  /*11ad0*/  FMUL.FTZ R68, R68, UR4 ;  /* 0x0000000444447c20 */ /* 0x000fe20008410000 */
[----:B------:R-:W0:Y:S01]  /*11ae0*/  MUFU.TANH R4, R27 ;  /* 0x0000001b00047308 */ /* 0x000e220000002400 */
[----:B-1----:R-:W-:Y:S01]  /*11af0*/  FSEL R3, R3, -INF , P6 ;  /* 0xff80000003037808 */ /* 0x002fe20003000000 */
[----:B------:R-:W-:Y:S01]  /*11b00*/  ULDC UR5, c[0x0][0x988] ;  /* 0x0002620000057ab9 */ /* 0x000fe20000000800 */
[----:B------:R-:W-:Y:S01]  /*11b10*/  ISETP.GT.AND P6, PT, R8, 0x18, PT ;  /* 0x000000180800780c */ /* 0x000fe20003fc4270 */
[----:B------:R-:W-:Y:S01]  /*11b20*/  FMUL.FTZ R62, R62, UR4 ;  /* 0x000000043e3e7c20 */ /* 0x000fe20008410000 */
[----:B------:R-:W-:Y:S01]  /*11b30*/  P2R R10, PR, RZ, 0x1 ;  /* 0x00000001ff0a7803 */ /* 0x000fe20000000000 */
[----:B------:R-:W-:Y:S01]  /*11b40*/  FMUL.FTZ R63, R63, UR4 ;  /* 0x000000043f3f7c20 */ /* 0x000fe20008410000 */
[----:B------:R-:W-:Y:S01]  /*11b50*/  FMUL.FTZ R66, R66, UR4 ;  /* 0x0000000442427c20 */ /* 0x000fe20008410000 */
[----:B------:R-:W-:Y:S01]  /*11b60*/  MUFU.TANH R36, R36 ;  /* 0x0000002400247308 */ /* 0x000fe20000002400 */
[----:B------:R-:W-:Y:S01]  /*11b70*/  FMUL.FTZ R67, R67, UR4 ;  /* 0x0000000443437c20 */ /* 0x000fe20008410000 */
[----:B------:R-:W-:Y:S01]  /*11b80*/  FMUL.FTZ R70, R70, UR4 ;  /* 0x0000000446467c20 */ /* 0x000fe20008410000 */
[----:B------:R-:W-:Y:S01]  /*11b90*/  FMUL.FTZ R71, R71, UR4 ;  /* 0x0000000447477c20 */ /* 0x000fe20008410000 */
[----:B------:R-:W-:Y:S01]  /*11ba0*/  VIADD R0, R0, 0x2a840 ;  /* 0x0002a84000007836 */ /* 0x000fe20000000000 */
[----:B------:R-:W-:Y:S01]  /*11bb0*/  ULDC UR38, c[0x0][0x9d8] ;  /* 0x0002760000267ab9 */ /* 0x000fe20000000800 */
[----:B------:R-:W-:Y:S01]  /*11bc0*/  ULDC UR39, c[0x0][0x988] ;  /* 0x0002620000277ab9 */ /* 0x000fe20000000800 */
[----:B------:R-:W-:Y:S01]  /*11bd0*/  BSSY B0, `(.L_x_623) ;  /* 0x000040a000007945 */ /* 0x000fe20003800000 */
[----:B------:R-:W1:Y:S01]  /*11be0*/  MUFU.TANH R11, R30 ;  /* 0x0000001e000b7308 */ /* 0x000e620000002400 */
[----:B0-----:R-:W-:Y:S01]  /*11bf0*/  FSEL R4, R4, -INF , P5 ;  /* 0xff80000004047808 */ /* 0x001fe20002800000 */
[--C-:B------:R-:W-:Y:S01]  /*11c00*/  IMAD.MOV.U32 R86, RZ, RZ, R87.reuse ;  /* 0x000000ffff567224 */ /* 0x100fe200078e0057 */
[----:B------:R-:W-:Y:S01]  /*11c10*/  ISETP.GT.AND P5, PT, R8, 0x19, PT ;  /* 0x000000190800780c */ /* 0x000fe20003fa4270 */
[--C-:B------:R-:W-:Y:S01]  /*11c20*/  IMAD.MOV.U32 R84, RZ, RZ, R87.reuse ;  /* 0x000000ffff547224 */ /* 0x100fe200078e0057 */
[----:B------:R-:W-:Y:S01]  /*11c30*/  FMNMX.FTZ R20, R3, R4, !PT ;  /* 0x0000000403147209 */ /* 0x000fe20007810000 */
[--C-:B------:R-:W-:Y:S01]  /*11c40*/  IMAD.MOV.U32 R80, RZ, RZ, R87.reuse ;  /* 0x000000ffff507224 */ /* 0x100fe200078e0057 */
[----:B------:R-:W-:Y:S01]  /*11c50*/  PRMT R0, R181, 0x654, R0 ;  /* 0x00000654b5007816 */ /* 0x000fe20000000000 */
[----:B------:R-:W-:Y:S01]  /*11c60*/  MUFU.TANH R37, R37 ;  /* 0x0000002500257308 */ /* 0x000fe20000002400 */
[-C--:B------:R-:W-:Y:S01]  /*11c70*/  MOV R82, R87.reuse ;  /* 0x0000005700527202 */ /* 0x080fe20000000f00 */
[--C-:B------:R-:W-:Y:S01]  /*11c80*/  IMAD.MOV.U32 R78, RZ, RZ, R87.reuse ;  /* 0x000000ffff4e7224 */ /* 0x100fe200078e0057 */
[----:B------:R0:W-:Y:S01]  /*11c90*/  SYNCS.ARRIVE.TRANS64.RED.A1T0 RZ, [R0+URZ], RZ ;  /* 0x000000ff00ff79a7 */ /* 0x0001e2000810043f */
[--C-:B------:R-:W-:Y:S01]  /*11ca0*/  IMAD.MOV.U32 R76, RZ, RZ, R87.reuse ;  /* 0x000000ffff4c7224 */ /* 0x100fe200078e0057 */
[----:B------:R-:W-:Y:S01]  /*11cb0*/  MOV R74, R87 ;  /* 0x00000057004a7202 */ /* 0x000fe20000000f00 */
[----:B------:R-:W-:-:S02]  /*11cc0*/  IMAD.MOV.U32 R72, RZ, RZ, R87 ;  /* 0x000000ffff487224 */ /* 0x000fc400078e0057 */
[----:B------:R2:W-:Y:S01]  /*11cd0*/  MUFU.TANH R75, R59 ;  /* 0x0000003b004b7308 */ /* 0x0005e20000002400 */
[----:B-1----:R-:W-:Y:S02]  /*11ce0*/  FSEL R11, R11, -INF , P4 ;  /* 0xff8000000b0b7808 */ /* 0x002fe40002000000 */
[----:B------:R-:W-:Y:S02]  /*11cf0*/  ISETP.GT.AND P4, PT, R8, 0x20, PT ;  /* 0x000000200800780c */ /* 0x000fe40003f84270 */
[----:B------:R-:W-:-:S03]  /*11d00*/  FMNMX.FTZ R20, R11, R20, !PT ;  /* 0x000000140b147209 */ /* 0x000fc60007810000 */
[----:B------:R-:W1:Y:S01]  /*11d10*/  MUFU.TANH R13, R31 ;  /* 0x0000001f000d7308 */ /* 0x000e620000002400 */
[----:B--2---:R-:W-:-:S04]  /*11d20*/  FSEL R59, R29, -INF , P3 ;  /* 0xff8000001d3b7808 */ /* 0x004fc80001800000 */
[----:B------:R-:W-:-:S03]  /*11d30*/  FMNMX.FTZ R12, R59, R12, !PT ;  /* 0x0000000c3b0c7209 */ /* 0x000fc60007810000 */
[----:B------:R-:W-:Y:S01]  /*11d40*/  MUFU.TANH R40, R40 ;  /* 0x0000002800287308 */ /* 0x000fe20000002400 */
[----:B------:R-:W-:-:S07]  /*11d50*/  FMNMX.FTZ R12, R69, R12, !PT ;  /* 0x0000000c450c7209 */ /* 0x000fce0007810000 */
[----:B------:R-:W2:Y:S01]  /*11d60*/  MUFU.TANH R15, R34 ;  /* 0x00000022000f7308 */ /* 0x000ea20000002400 */
[----:B-1----:R-:W-:Y:S02]  /*11d70*/  FSEL R13, R13, -INF , P3 ;  /* 0xff8000000d0d7808 */ /* 0x002fe40001800000 */
[----:B------:R-:W-:Y:S02]  /*11d80*/  ISETP.GT.AND P3, PT, R8, 0x21, PT ;  /* 0x000000210800780c */ /* 0x000fe40003f64270 */
[----:B------:R-:W-:-:S03]  /*11d90*/  FMNMX.FTZ R20, R13, R20, !PT ;  /* 0x000000140d147209 */ /* 0x000fc60007810000 */
[----:B------:R-:W1:Y:S08]  /*11da0*/  MUFU.TANH R9, R41 ;  /* 0x0000002900097308 */ /* 0x000e700000002400 */
[----:B------:R3:W-:Y:S01]  /*11db0*/  MUFU.TANH R91, R61 ;  /* 0x0000003d005b7308 */ /* 0x0007e20000002400 */
[----:B--2---:R-:W-:Y:S02]  /*11dc0*/  FSEL R15, R15, -INF , P2 ;  /* 0xff8000000f0f7808 */ /* 0x004fe40001000000 */
[----:B------:R-:W-:-:S02]  /*11dd0*/  ISETP.GT.AND P2, PT, R8, 0x28, PT ;  /* 0x000000280800780c */ /* 0x000fc40003f44270 */
[----:B------:R-:W-:-:S03]  /*11de0*/  FMNMX.FTZ R20, R15, R20, !PT ;  /* 0x000000140f147209 */ /* 0x000fc60007810000 */
[----:B------:R-:W2:Y:S01]  /*11df0*/  MUFU.TANH R21, R35 ;  /* 0x0000002300157308 */ /* 0x000ea20000002400 */
[----:B---3--:R-:W-:Y:S02]  /*11e00*/  FSEL R61, R33, -INF , P1 ;  /* 0xff800000213d7808 */ /* 0x008fe40000800000 */
[----:B-1----:R-:W-:Y:S02]  /*11e10*/  FSEL R9, R9, -INF , P3 ;  /* 0xff80000009097808 */ /* 0x002fe40001800000 */
        /* <DEDUP_REMOVED lines=8> */
[----:B-1----:R-:W-:Y:S01]  /*11ea0*/  FSEL R41, R44, -INF , P2 ;  /* 0xff8000002c297808 */ /* 0x002fe20001000000 */
[----:B------:R-:W-:Y:S01]  /*11eb0*/  IMAD.MOV.U32 R44, RZ, RZ, R87 ;  /* 0x000000ffff2c7224 */ /* 0x000fe200078e0057 */
[----:B------:R-:W-:-:S03]  /*11ec0*/  FMNMX.FTZ R12, R65, R12, !PT ;  /* 0x0000000c410c7209 */ /* 0x000fc60007810000 */
[----:B------:R-:W1:Y:S08]  /*11ed0*/  MUFU.TANH R35, R47 ;  /* 0x0000002f00237308 */ /* 0x000e700000002400 */
[----:B------:R-:W3:Y:S01]  /*11ee0*/  MUFU.TANH R45, R45 ;  /* 0x0000002d002d7308 */ /* 0x000ee20000002400 */
[----:B--2---:R-:W-:Y:S01]  /*11ef0*/  FSEL R25, R38, -INF , P6 ;  /* 0xff80000026197808 */ /* 0x004fe20003000000 */
[----:B------:R-:W-:Y:S01]  /*11f00*/  IMAD.MOV.U32 R38, RZ, RZ, R87 ;  /* 0x000000ffff267224 */ /* 0x000fe200078e0057 */
[----:B------:R-:W-:-:S02]  /*11f10*/  ISETP.GT.AND P6, PT, R8, 0x30, PT ;  /* 0x000000300800780c */ /* 0x000fc40003fc4270 */
[----:B------:R-:W-:-:S03]  /*11f20*/  FMNMX.FTZ R20, R25, R20, !PT ;  /* 0x0000001419147209 */ /* 0x000fc60007810000 */
[----:B------:R2:W-:Y:S01]  /*11f30*/  MUFU.TANH R47, R55 ;  /* 0x00000037002f7308 */ /* 0x0005e20000002400 */
[----:B-1----:R-:W-:-:S07]  /*11f40*/  FSEL R35, R35, -INF , P1 ;  /* 0xff80000023237808 */ /* 0x002fce0000800000 */
[----:B------:R-:W1:Y:S01]  /*11f50*/  MUFU.TANH R27, R39 ;  /* 0x00000027001b7308 */ /* 0x000e620000002400 */
[----:B--2---:R-:W-:Y:S02]  /*11f60*/  FSEL R55, R37, -INF , P5 ;  /* 0xff80000025377808 */ /* 0x004fe40002800000 */
[----:B---3--:R-:W-:Y:S02]  /*11f70*/  FSEL R45, R45, -INF , P1 ;  /* 0xff8000002d2d7808 */ /* 0x008fe40000800000 */
[----:B------:R-:W-:Y:S02]  /*11f80*/  FMNMX.FTZ R12, R55, R12, !PT ;  /* 0x0000000c370c7209 */ /* 0x000fe40007810000 */
[----:B------:R-:W-:Y:S01]  /*11f90*/  ISETP.GT.AND P1, PT, R8, 0x41, PT ;  /* 0x000000410800780c */ /* 0x000fe20003f24270 */
[----:B------:R-:W-:Y:S03]  /*11fa0*/  MUFU.TANH R48, R48 ;  /* 0x0000003000307308 */ /* 0x000fe60000002400 */
[----:B------:R-:W-:-:S05]  /*11fb0*/  FSEL R75, R75, -INF , P1 ;  /* 0xff8000004b4b7808 */ /* 0x000fca0000800000 */
[----:B------:R2:W-:Y:S01]  /*11fc0*/  MUFU.TANH R6, R49 ;  /* 0x0000003100067308 */ /* 0x0005e20000002400 */
[----:B-1----:R-:W-:Y:S02]  /*11fd0*/  FSEL R27, R27, -INF , P5 ;  /* 0xff8000001b1b7808 */ /* 0x002fe40002800000 */
[----:B------:R-:W-:Y:S02]  /*11fe0*/  ISETP.GT.AND P5, PT, R8, 0x31, PT ;  /* 0x000000310800780c */ /* 0x000fe40003fa4270 */
[----:B------:R-:W-:-:S03]  /*11ff0*/  FMNMX.FTZ R20, R27, R20, !PT ;  /* 0x000000141b147209 */ /* 0x000fc60007810000 */
[----:B------:R-:W1:Y:S01]  /*12000*/  MUFU.TANH R42, R42 ;  /* 0x0000002a002a7308 */ /* 0x000e620000002400 */
[----:B--2---:R-:W-:Y:S01]  /*12010*/  FSEL R49, R40, -INF , P4 ;  /* 0xff80000028317808 */ /* 0x004fe20002000000 */
[----:B------:R-:W-:-:S03]  /*12020*/  IMAD.MOV.U32 R40, RZ, RZ, R87 ;  /* 0x000000ffff287224 */ /* 0x000fc600078e0057 */
[----:B------:R-:W-:-:S03]  /*12030*/  FMNMX.FTZ R12, R49, R12, !PT ;  /* 0x0000000c310c7209 */ /* 0x000fc60007810000 */
[----:B------:R-:W2:Y:S01]  /*12040*/  MUFU.TANH R31, R43 ;  /* 0x0000002b001f7308 */ /* 0x000ea20000002400 */
[----:B------:R-:W-:-:S04]  /*12050*/  FMNMX.FTZ R12, R9, R12, !PT ;  /* 0x0000000c090c7209 */ /* 0x000fc80007810000 */
[----:B------:R-:W-:-:S03]  /*12060*/  FMNMX.FTZ R12, R41, R12, !PT ;  /* 0x0000000c290c7209 */ /* 0x000fc60007810000 */
[----:B------:R-:W3:Y:S01]  /*12070*/  MUFU.TANH R52, R52 ;  /* 0x0000003400347308 */ /* 0x000ee20000002400 */
[----:B------:R-:W-:Y:S02]  /*12080*/  FMNMX.FTZ R12, R45, R12, !PT ;  /* 0x0000000c2d0c7209 */ /* 0x000fe40007810000 */
[----:B-1----:R-:W-:Y:S02]  /*12090*/  FSEL R29, R42, -INF , P4 ;  /* 0xff8000002a1d7808 */ /* 0x002fe40002000000 */
[C---:B------:R-:W-:Y:S02]  /*120a0*/  ISETP.GT.AND P4, PT, R8.reuse, 0x38, PT ;  /* 0x000000380800780c */ /* 0x040fe40003f84270 */
[----:B------:R-:W-:Y:S01]  /*120b0*/  FMNMX.FTZ R20, R29, R20, !PT ;  /* 0x000000141d147209 */ /* 0x000fe20007810000 */
[----:B------:R-:W1:Y:S01]  /*120c0*/  MUFU.TANH R46, R46 ;  /* 0x0000002e002e7308 */ /* 0x000e620000002400 */
[----:B--2---:R-:W-:Y:S02]  /*120d0*/  FSEL R31, R31, -INF , P3 ;  /* 0xff8000001f1f7808 */ /* 0x004fe40001800000 */
[----:B------:R-:W-:-:S02]  /*120e0*/  ISETP.GT.AND P3, PT, R8, 0x39, PT ;  /* 0x000000390800780c */ /* 0x000fc40003f64270 */
[----:B------:R-:W-:Y:S02]  /*120f0*/  FMNMX.FTZ R20, R31, R20, !PT ;  /* 0x000000141f147209 */ /* 0x000fe40007810000 */
[----:B------:R-:W-:Y:S01]  /*12100*/  FSEL R47, R47, -INF , P3 ;  /* 0xff8000002f2f7808 */ /* 0x000fe20001800000 */
[----:B------:R-:W2:Y:S01]  /*12110*/  MUFU.TANH R53, R53 ;  /* 0x0000003500357308 */ /* 0x000ea20000002400 */
[----:B---3--:R-:W-:Y:S01]  /*12120*/  FSEL R73, R52, -INF , P4 ;  /* 0xff80000034497808 */ /* 0x008fe20002000000 */
[----:B------:R-:W-:Y:S01]  /*12130*/  IMAD.MOV.U32 R52, RZ, RZ, R87 ;  /* 0x000000ffff347224 */ /* 0x000fe200078e0057 */
[----:B------:R-:W-:-:S05]  /*12140*/  MOV R42, R87 ;  /* 0x00000057002a7202 */ /* 0x000fca0000000f00 */
[----:B------:R3:W4:Y:S01]  /*12150*/  MUFU.TANH R39, R51 ;  /* 0x0000003300277308 */ /* 0x0007220000002400 */
[----:B-1----:R-:W-:Y:S01]  /*12160*/  FSEL R33, R46, -INF , P2 ;  /* 0xff8000002e217808 */ /* 0x002fe20001000000 */
[----:B------:R-:W-:Y:S01]  /*12170*/  IMAD.MOV.U32 R46, RZ, RZ, R87 ;  /* 0x000000ffff2e7224 */ /* 0x000fe200078e0057 */
[----:B------:R-:W-:Y:S02]  /*12180*/  ISETP.GT.AND P2, PT, R8, 0x40, PT ;  /* 0x000000400800780c */ /* 0x000fe40003f44270 */
[----:B------:R-:W-:-:S03]  /*12190*/  FMNMX.FTZ R20, R33, R20, !PT ;  /* 0x0000001421147209 */ /* 0x000fc60007810000 */
[----:B------:R-:W1:Y:S01]  /*121a0*/  MUFU.TANH R56, R56 ;  /* 0x0000003800387308 */ /* 0x000e620000002400 */
[----:B---3--:R-:W-:Y:S01]  /*121b0*/  FSEL R51, R48, -INF , P6 ;  /* 0xff80000030337808 */ /* 0x008fe20003000000 */
[----:B------:R-:W-:Y:S01]  /*121c0*/  IMAD.MOV.U32 R48, RZ, RZ, R87 ;  /* 0x000000ffff307224 */ /* 0x000fe200078e0057 */
[----:B--2---:R-:W-:Y:S02]  /*121d0*/  FSEL R81, R53, -INF , P3 ;  /* 0xff80000035517808 */ /* 0x004fe40001800000 */
[----:B------:R-:W-:Y:S02]  /*121e0*/  FMNMX.FTZ R12, R51, R12, !PT ;  /* 0x0000000c330c7209 */ /* 0x000fe40007810000 */
[----:B------:R-:W-:Y:S01]  /*121f0*/  ISETP.GT.AND P3, PT, R8, 0x51, PT ;  /* 0x000000510800780c */ /* 0x000fe20003f64270 */
[----:B------:R-:W2:Y:S01]  /*12200*/  MUFU.TANH R50, R50 ;  /* 0x0000003200327308 */ /* 0x000ea20000002400 */
[----:B----4-:R-:W-:Y:S02]  /*12210*/  FSEL R39, R39, -INF , P5 ;  /* 0xff80000027277808 */ /* 0x010fe40002800000 */
[----:B------:R-:W-:-:S02]  /*12220*/  FSEL R95, R95, -INF , P3 ;  /* 0xff8000005f5f7808 */ /* 0x000fc40001800000 */
[----:B------:R-:W-:-:S03]  /*12230*/  FMNMX.FTZ R20, R35, R20, !PT ;  /* 0x0000001423147209 */ /* 0x000fc60007810000 */
[----:B------:R3:W4:Y:S01]  /*12240*/  MUFU.TANH R85, R57 ;  /* 0x0000003900557308 */ /* 0x0007220000002400 */
[----:B-1----:R-:W-:Y:S01]  /*12250*/  FSEL R83, R56, -INF , P2 ;  /* 0xff80000038537808 */ /* 0x002fe20001000000 */
[----:B------:R-:W-:-:S06]  /*12260*/  IMAD.MOV.U32 R56, RZ, RZ, R87 ;  /* 0x000000ffff387224 */ /* 0x000fcc00078e0057 */
[----:B------:R-:W1:Y:S01]  /*12270*/  MUFU.TANH R60, R60 ;  /* 0x0000003c003c7308 */ /* 0x000e620000002400 */
[----:B---3--:R-:W-:Y:S02]  /*12280*/  FSEL R57, R6, -INF , P5 ;  /* 0xff80000006397808 */ /* 0x008fe40002800000 */
[----:B--2---:R-:W-:Y:S02]  /*12290*/  FSEL R37, R50, -INF , P6 ;  /* 0xff80000032257808 */ /* 0x004fe40003000000 */
[----:B------:R-:W-:Y:S02]  /*122a0*/  FMNMX.FTZ R12, R57, R12, !PT ;  /* 0x0000000c390c7209 */ /* 0x000fe40007810000 */
[----:B------:R-:W-:Y:S01]  /*122b0*/  ISETP.GT.AND P6, PT, R8, 0x48, PT ;  /* 0x000000480800780c */ /* 0x000fe20003fc4270 */
[----:B------:R2:W3:Y:S01]  /*122c0*/  MUFU.TANH R43, R54 ;  /* 0x00000036002b7308 */ /* 0x0004e20000002400 */
[----:B------:R-:W-:Y:S02]  /*122d0*/  FMNMX.FTZ R12, R73, R12, !PT ;  /* 0x0000000c490c7209 */ /* 0x000fe40007810000 */
[----:B----4-:R-:W-:-:S02]  /*122e0*/  FSEL R85, R85, -INF , P1 ;  /* 0xff80000055557808 */ /* 0x010fc40000800000 */
[----:B------:R-:W-:Y:S02]  /*122f0*/  FMNMX.FTZ R12, R81, R12, !PT ;  /* 0x0000000c510c7209 */ /* 0x000fe40007810000 */
[----:B------:R-:W-:Y:S01]  /*12300*/  ISETP.GT.AND P5, PT, R8, 0x49, PT ;  /* 0x000000490800780c */ /* 0x000fe20003fa4270 */
[----:B------:R-:W4:Y:S01]  /*12310*/  MUFU.TANH R64, R64 ;  /* 0x0000004000407308 */ /* 0x000f220000002400 */
[----:B------:R-:W-:Y:S01]  /*12320*/  FMNMX.FTZ R12, R83, R12, !PT ;  /* 0x0000000c530c7209 */ /* 0x000fe20007810000 */
[--C-:B--2---:R-:W-:Y:S01]  /*12330*/  IMAD.MOV.U32 R54, RZ, RZ, R87.reuse ;  /* 0x000000ffff367224 */ /* 0x104fe200078e0057 */
[----:B-1----:R-:W-:Y:S01]  /*12340*/  FSEL R89, R60, -INF , P6 ;  /* 0xff8000003c597808 */ /* 0x002fe20003000000 */
[----:B------:R-:W-:Y:S01]  /*12350*/  IMAD.MOV.U32 R60, RZ, RZ, R87 ;  /* 0x000000ffff3c7224 */ /* 0x000fe200078e0057 */
[----:B------:R-:W-:Y:S02]  /*12360*/  FMNMX.FTZ R12, R85, R12, !PT ;  /* 0x0000000c550c7209 */ /* 0x000fe40007810000 */
[----:B------:R-:W-:Y:S01]  /*12370*/  FSEL R91, R91, -INF , P5 ;  /* 0xff8000005b5b7808 */ /* 0x000fe20002800000 */
[----:B------:R-:W1:Y:S01]  /*12380*/  MUFU.TANH R58, R58 ;  /* 0x0000003a003a7308 */ /* 0x000e620000002400 */
[----:B---3--:R-:W-:-:S02]  /*12390*/  FSEL R43, R43, -INF , P4 ;  /* 0xff8000002b2b7808 */ /* 0x008fc40002000000 */
[C---:B------:R-:W-:Y:S02]  /*123a0*/  ISETP.GT.AND P4, PT, R8.reuse, 0x50, PT ;  /* 0x000000500800780c */ /* 0x040fe40003f84270 */
[----:B------:R-:W-:Y:S02]  /*123b0*/  FMNMX.FTZ R12, R89, R12, !PT ;  /* 0x0000000c590c7209 */ /* 0x000fe40007810000 */
[----:B------:R-:W-:Y:S01]  /*123c0*/  ISETP.GT.AND P1, PT, R8, 0x59, PT ;  /* 0x000000590800780c */ /* 0x000fe20003f24270 */
[----:B------:R-:W2:Y:S01]  /*123d0*/  MUFU.TANH R68, R68 ;  /* 0x0000004400447308 */ /* 0x000ea20000002400 */
[----:B----4-:R-:W-:Y:S01]  /*123e0*/  FSEL R93, R64, -INF , P4 ;  /* 0xff800000405d7808 */ /* 0x010fe20002000000 */
[----:B------:R-:W-:Y:S01]  /*123f0*/  IMAD.MOV.U32 R64, RZ, RZ, R87 ;  /* 0x000000ffff407224 */ /* 0x000fe200078e0057 */
[----:B------:R-:W-:Y:S02]  /*12400*/  FMNMX.FTZ R12, R91, R12, !PT ;  /* 0x0000000c5b0c7209 */ /* 0x000fe40007810000 */
[----:B------:R-:W-:-:S02]  /*12410*/  FMNMX.FTZ R20, R37, R20, !PT ;  /* 0x0000001425147209 */ /* 0x000fc40007810000 */
[----:B------:R-:W-:Y:S01]  /*12420*/  FMNMX.FTZ R12, R93, R12, !PT ;  /* 0x0000000c5d0c7209 */ /* 0x000fe20007810000 */
[----:B------:R-:W3:Y:S01]  /*12430*/  MUFU.TANH R7, R7 ;  /* 0x0000000700077308 */ /* 0x000ee20000002400 */
[----:B-1----:R-:W-:Y:S02]  /*12440*/  FSEL R53, R58, -INF , P2 ;  /* 0xff8000003a357808 */ /* 0x002fe40001000000 */
[----:B------:R-:W-:Y:S02]  /*12450*/  ISETP.GT.AND P2, PT, R8, 0x58, PT ;  /* 0x000000580800780c */ /* 0x000fe40003f44270 */
[----:B------:R-:W-:Y:S02]  /*12460*/  FMNMX.FTZ R12, R95, R12, !PT ;  /* 0x0000000c5f0c7209 */ /* 0x000fe40007810000 */
[----:B------:R-:W-:Y:S01]  /*12470*/  MOV R8, UR5 ;  /* 0x0000000500087c02 */ /* 0x000fe20008000f00 */
[----:B------:R-:W1:Y:S01]  /*12480*/  MUFU.TANH R62, R62 ;  /* 0x0000003e003e7308 */ /* 0x000e620000002400 */
[----:B--2---:R-:W-:Y:S01]  /*12490*/  FSEL R97, R68, -INF , P2 ;  /* 0xff80000044617808 */ /* 0x004fe20001000000 */
[----:B------:R-:W-:Y:S01]  /*124a0*/  IMAD.MOV.U32 R68, RZ, RZ, R87 ;  /* 0x000000ffff447224 */ /* 0x000fe200078e0057 */
[----:B------:R-:W-:-:S02]  /*124b0*/  FMNMX.FTZ R20, R39, R20, !PT ;  /* 0x0000001427147209 */ /* 0x000fc40007810000 */
[----:B------:R-:W-:Y:S02]  /*124c0*/  FMNMX.FTZ R12, R97, R12, !PT ;  /* 0x0000000c610c7209 */ /* 0x000fe40007810000 */
[----:B------:R-:W-:Y:S01]  /*124d0*/  FMNMX.FTZ R20, R43, R20, !PT ;  /* 0x000000142b147209 */ /* 0x000fe20007810000 */
[----:B------:R-:W2:Y:S01]  /*124e0*/  MUFU.TANH R66, R66 ;  /* 0x0000004200427308 */ /* 0x000ea20000002400 */
[----:B---3--:R-:W-:Y:S02]  /*124f0*/  FSEL R99, R7, -INF , P1 ;  /* 0xff80000007637808 */ /* 0x008fe40000800000 */
[----:B------:R-:W-:Y:S02]  /*12500*/  FMNMX.FTZ R20, R47, R20, !PT ;  /* 0x000000142f147209 */ /* 0x000fe40007810000 */
[----:B------:R-:W-:Y:S02]  /*12510*/  FMNMX.FTZ R12, R99, R12, !PT ;  /* 0x0000000c630c7209 */ /* 0x000fe40007810000 */
[----:B------:R-:W-:Y:S01]  /*12520*/  FMNMX.FTZ R20, R53, R20, !PT ;  /* 0x0000001435147209 */ /* 0x000fe20007810000 */
[----:B------:R-:W-:Y:S01]  /*12530*/  MUFU.TANH R70, R70 ;  /* 0x0000004600467308 */ /* 0x000fe20000002400 */
[----:B------:R-:W-:Y:S01]  /*12540*/  MOV R58, R87 ;  /* 0x00000057003a7202 */ /* 0x000fe20000000f00 */
[----:B------:R-:W3:Y:S01]  /*12550*/  SHFL.BFLY PT, R7, R12, 0x2, 0x1f ;  /* 0x0c401f000c077f89 */ /* 0x000ee200000e0000 */
[----:B------:R-:W-:-:S02]  /*12560*/  FMNMX.FTZ R20, R75, R20, !PT ;  /* 0x000000144b147209 */ /* 0x000fc40007810000 */
[----:B------:R-:W-:Y:S02]  /*12570*/  MOV R50, R87 ;  /* 0x0000005700327202 */ /* 0x000fe40000000f00 */
[----:B---3--:R-:W-:Y:S02]  /*12580*/  FMNMX.FTZ R14, R12, R7, !PT ;  /* 0x000000070c0e7209 */ /* 0x008fe40007810000 */
[----:B------:R-:W3:Y:S03]  /*12590*/  MUFU.TANH R12, R67 ;  /* 0x00000043000c7308 */ /* 0x000ee60000002400 */
[----:B------:R-:W4:Y:S02]  /*125a0*/  SHFL.BFLY PT, R7, R14, 0x1, 0x1f ;  /* 0x0c201f000e077f89 */ /* 0x000f2400000e0000 */
[----:B----4-:R-:W-:-:S03]  /*125b0*/  FMNMX.FTZ R7, R14, R7, !PT ;  /* 0x000000070e077209 */ /* 0x010fc60007810000 */
[----:B------:R3:W4:Y:S01]  /*125c0*/  MUFU.TANH R14, R71 ;  /* 0x00000047000e7308 */ /* 0x0007220000002400 */
[C---:B------:R-:W-:Y:S01]  /*125d0*/  FSETP.NEU.FTZ.AND P0, PT, R7.reuse, -INF , PT ;  /* 0xff8000000700780b */ /* 0x040fe20003f1d000 */
[----:B------:R-:W-:-:S05]  /*125e0*/  FMUL.FTZ R6, R7, R8 ;  /* 0x0000000807067220 */ /* 0x000fca0000410000 */
[----:B------:R-:W-:Y:S02]  /*125f0*/  FSEL R6, R6, RZ, P0 ;  /* 0x000000ff06067208 */ /* 0x000fe40000000000 */
[----:B------:R-:W-:Y:S02]  /*12600*/  ISETP.NE.AND P0, PT, R10, RZ, PT ;  /* 0x000000ff0a00720c */ /* 0x000fe40003f05270 */
[----:B------:R0:W4:Y:S01]  /*12610*/  MUFU.TANH R10, R63 ;  /* 0x0000003f000a7308 */ /* 0x0001220000002400 */
[-CC-:B------:R-:W-:Y:S01]  /*12620*/  FFMA.FTZ R138, R65, R8.reuse, -R6.reuse ;  /* 0x00000008418a7223 */ /* 0x180fe20000010806 */
[----:B-1----:R-:W-:Y:S01]  /*12630*/  FSEL R65, R62, -INF , P6 ;  /* 0xff8000003e417808 */ /* 0x002fe20003000000 */
[-CC-:B------:R-:W-:Y:S01]  /*12640*/  FFMA.FTZ R136, R69, R8.reuse, -R6.reuse ;  /* 0x0000000845887223 */ /* 0x180fe20000010806 */
[----:B--2---:R-:W-:Y:S01]  /*12650*/  FSEL R69, R66, -INF , P4 ;  /* 0xff80000042457808 */ /* 0x004fe20002000000 */
[--C-:B------:R-:W-:Y:S01]  /*12660*/  FFMA.FTZ R158, R77, R8, -R6.reuse ;  /* 0x000000084d9e7223 */ /* 0x100fe20000010806 */
[----:B------:R-:W-:Y:S01]  /*12670*/  FMNMX.FTZ R20, R65, R20, !PT ;  /* 0x0000001441147209 */ /* 0x000fe20007810000 */
[-CC-:B------:R-:W-:Y:S01]  /*12680*/  FFMA.FTZ R140, R49, R8.reuse, -R6.reuse ;  /* 0x00000008318c7223 */ /* 0x180fe20000010806 */
[----:B---3--:R-:W-:Y:S01]  /*12690*/  FSEL R71, R12, -INF , P3 ;  /* 0xff8000000c477808 */ /* 0x008fe20001800000 */
[-CC-:B0-----:R-:W-:Y:S01]  /*126a0*/  FFMA.FTZ R63, R79, R8.reuse, -R6.reuse ;  /* 0x000000084f3f7223 */ /* 0x181fe20000010806 */
[----:B------:R-:W-:Y:S01]  /*126b0*/  FSEL R77, R70, -INF , P2 ;  /* 0xff800000464d7808 */ /* 0x000fe20001000000 */
[-CC-:B------:R-:W-:Y:S01]  /*126c0*/  FFMA.FTZ R49, R9, R8.reuse, -R6.reuse ;  /* 0x0000000809317223 */ /* 0x180fe20000010806 */
[----:B----4-:R-:W-:Y:S01]  /*126d0*/  FSEL R79, R14, -INF , P1 ;  /* 0xff8000000e4f7808 */ /* 0x010fe20000800000 */
[-CC-:B------:R-:W-:Y:S01]  /*126e0*/  FFMA.FTZ R156, R101, R8.reuse, -R6.reuse ;  /* 0x00000008659c7223 */ /* 0x180fe20000010806 */
[-CC-:B------:R-:W-:Y:S01]  /*126f0*/  FFMA.FTZ R142, R41, R8.reuse, -R6.reuse ;  /* 0x00000008298e7223 */ /* 0x180fe20000010806 */
[----:B------:R-:W-:Y:S01]  /*12700*/  MUFU.EX2 R63, R63 ;  /* 0x0000003f003f7308 */ /* 0x000fe20000000800 */
[-CC-:B------:R-:W-:Y:S01]  /*12710*/  FFMA.FTZ R59, R59, R8.reuse, -R6.reuse ;  /* 0x000000083b3b7223 */ /* 0x180fe20000010806 */
[----:B------:R-:W-:Y:S01]  /*12720*/  FSEL R67, R10, -INF , P5 ;  /* 0xff8000000a437808 */ /* 0x000fe20002800000 */
[-CC-:B------:R-:W-:Y:S01]  /*12730*/  FFMA.FTZ R41, R45, R8.reuse, -R6.reuse ;  /* 0x000000082d297223 */ /* 0x180fe20000010806 */
[-CC-:B------:R-:W-:Y:S01]  /*12740*/  FFMA.FTZ R144, R51, R8.reuse, -R6.reuse ;  /* 0x0000000833907223 */ /* 0x180fe20000010806 */
[--C-:B------:R-:W-:Y:S01]  /*12750*/  FFMA.FTZ R45, R57, R8, -R6.reuse ;  /* 0x00000008392d7223 */ /* 0x100fe20000010806 */
[----:B------:R-:W-:Y:S01]  /*12760*/  FMNMX.FTZ R20, R67, R20, !PT ;  /* 0x0000001443147209 */ /* 0x000fe20007810000 */
[-CC-:B------:R-:W-:Y:S01]  /*12770*/  FFMA.FTZ R146, R73, R8.reuse, -R6.reuse ;  /* 0x0000000849927223 */ /* 0x180fe20000010806 */
[----:B------:R-:W0:Y:S01]  /*12780*/  MUFU.EX2 R156, R156 ;  /* 0x0000009c009c7308 */ /* 0x000e220000000800 */
[--C-:B------:R-:W-:Y:S01]  /*12790*/  FFMA.FTZ R51, R81, R8, -R6.reuse ;  /* 0x0000000851337223 */ /* 0x100fe20000010806 */
[----:B------:R-:W-:Y:S01]  /*127a0*/  FMNMX.FTZ R20, R69, R20, !PT ;  /* 0x0000001445147209 */ /* 0x000fe20007810000 */
[-CC-:B------:R-:W-:Y:S01]  /*127b0*/  FFMA.FTZ R148, R83, R8.reuse, -R6.reuse ;  /* 0x0000000853947223 */ /* 0x180fe20000010806 */
[-CC-:B------:R-:W-:Y:S01]  /*127c0*/  FFMA.FTZ R61, R61, R8.reuse, -R6.reuse ;  /* 0x000000083d3d7223 */ /* 0x180fe20000010806 */
[--C-:B------:R-:W-:Y:S01]  /*127d0*/  FFMA.FTZ R55, R55, R8, -R6.reuse ;  /* 0x0000000837377223 */ /* 0x100fe20000010806 */
[----:B------:R-:W-:Y:S01]  /*127e0*/  FMNMX.FTZ R20, R71, R20, !PT ;  /* 0x0000001447147209 */ /* 0x000fe20007810000 */
[-CC-:B------:R-:W-:Y:S01]  /*127f0*/  FFMA.FTZ R57, R85, R8.reuse, -R6.reuse ;  /* 0x0000000855397223 */ /* 0x180fe20000010806 */
[----:B------:R-:W1:Y:S01]  /*12800*/  MUFU.EX2 R158, R158 ;  /* 0x0000009e009e7308 */ /* 0x000e620000000800 */
[--C-:B------:R-:W-:Y:S01]  /*12810*/  FFMA.FTZ R150, R89, R8, -R6.reuse ;  /* 0x0000000859967223 */ /* 0x100fe20000010806 */
[----:B------:R-:W-:Y:S01]  /*12820*/  FMNMX.FTZ R20, R77, R20, !PT ;  /* 0x000000144d147209 */ /* 0x000fe20007810000 */
[-CC-:B------:R-:W-:Y:S01]  /*12830*/  FFMA.FTZ R73, R91, R8.reuse, -R6.reuse ;  /* 0x000000085b497223 */ /* 0x180fe20000010806 */
[-CC-:B------:R-:W-:Y:S01]  /*12840*/  FFMA.FTZ R152, R93, R8.reuse, -R6.reuse ;  /* 0x000000085d987223 */ /* 0x180fe20000010806 */
[--C-:B------:R-:W-:Y:S01]  /*12850*/  FFMA.FTZ R81, R95, R8, -R6.reuse ;  /* 0x000000085f517223 */ /* 0x100fe20000010806 */
[----:B------:R-:W-:Y:S01]  /*12860*/  FMNMX.FTZ R20, R79, R20, !PT ;  /* 0x000000144f147209 */ /* 0x000fe20007810000 */
[-CC-:B------:R-:W-:Y:S01]  /*12870*/  FFMA.FTZ R154, R97, R8.reuse, -R6.reuse ;  /* 0x00000008619a7223 */ /* 0x180fe20000010806 */
[----:B------:R-:W-:Y:S01]  /*12880*/  FFMA.FTZ R83, R99, R8, -R6 ;  /* 0x0000000863537223 */ /* 0x000fe20000010806 */
[----:B------:R-:W2:Y:S01]  /*12890*/  MUFU.EX2 R59, R59 ;  /* 0x0000003b003b7308 */ /* 0x000ea20000000800 */
[--C-:B------:R-:W-:Y:S01]  /*128a0*/  IMAD.MOV.U32 R85, RZ, RZ, R87.reuse ;  /* 0x000000ffff557224 */ /* 0x100fe200078e0057 */
[----:B------:R-:W3:Y:S01]  /*128b0*/  SHFL.BFLY PT, R9, R20, 0x2, 0x1f ;  /* 0x0c401f0014097f89 */ /* 0x000ee200000e0000 */
[--C-:B------:R-:W-:Y:S01]  /*128c0*/  IMAD.MOV.U32 R70, RZ, RZ, R87.reuse ;  /* 0x000000ffff467224 */ /* 0x100fe200078e0057 */
[----:B------:R-:W-:Y:S01]  /*128d0*/  MOV R66, R87 ;  /* 0x0000005700427202 */ /* 0x000fe20000000f00 */
[----:B------:R-:W-:-:S03]  /*128e0*/  IMAD.MOV.U32 R62, RZ, RZ, R87 ;  /* 0x000000ffff3e7224 */ /* 0x000fc600078e0057 */
[----:B------:R-:W4:Y:S08]  /*128f0*/  MUFU.EX2 R136, R136 ;  /* 0x0000008800887308 */ /* 0x000f300000000800 */
[----:B------:R-:W4:Y:S08]  /*12900*/  MUFU.EX2 R61, R61 ;  /* 0x0000003d003d7308 */ /* 0x000f300000000800 */
[----:B------:R-:W4:Y:S01]  /*12910*/  MUFU.EX2 R138, R138 ;  /* 0x0000008a008a7308 */ /* 0x000f220000000800 */
[----:B---3--:R-:W-:-:S05]  /*12920*/  FMNMX.FTZ R10, R20, R9, !PT ;  /* 0x00000009140a7209 */ /* 0x008fca0007810000 */
[----:B------:R-:W3:Y:S02]  /*12930*/  SHFL.BFLY PT, R9, R10, 0x1, 0x1f ;  /* 0x0c201f000a097f89 */ /* 0x000ee400000e0000 */
[----:B------:R-:W4:Y:S08]  /*12940*/  MUFU.EX2 R55, R55 ;  /* 0x0000003700377308 */ /* 0x000f300000000800 */
[----:B------:R-:W-:Y:S08]  /*12950*/  MUFU.EX2 R140, R140 ;  /* 0x0000008c008c7308 */ /* 0x000ff00000000800 */
[----:B------:R-:W-:Y:S01]  /*12960*/  MUFU.EX2 R49, R49 ;  /* 0x0000003100317308 */ /* 0x000fe20000000800 */
[----:B---3--:R-:W-:-:S07]  /*12970*/  FMNMX.FTZ R9, R10, R9, !PT ;  /* 0x000000090a097209 */ /* 0x008fce0007810000 */
[----:B------:R-:W-:Y:S01]  /*12980*/  MUFU.EX2 R142, R142 ;  /* 0x0000008e008e7308 */ /* 0x000fe20000000800 */
[C---:B------:R-:W-:Y:S01]  /*12990*/  FSETP.NEU.FTZ.AND P1, PT, R9.reuse, -INF , PT ;  /* 0xff8000000900780b */ /* 0x040fe20003f3d000 */
[----:B------:R-:W-:-:S06]  /*129a0*/  FMUL.FTZ R10, R9, R8 ;  /* 0x00000008090a7220 */ /* 0x000fcc0000410000 */
[----:B------:R-:W-:Y:S01]  /*129b0*/  MUFU.EX2 R41, R41 ;  /* 0x0000002900297308 */ /* 0x000fe20000000800 */
[----:B------:R-:W-:Y:S02]  /*129c0*/  FSEL R24, R10, RZ, P1 ;  /* 0x000000ff0a187208 */ /* 0x000fe40000800000 */
[----:B------:R-:W-:-:S03]  /*129d0*/  ISETP.GE.AND P1, PT, R147, 0x61, PT ;  /* 0x000000619300780c */ /* 0x000fc60003f26270 */
[-CC-:B------:R-:W-:Y:S01]  /*129e0*/  FFMA.FTZ R157, R3, R8.reuse, -R24.reuse ;  /* 0x00000008039d7223 */ /* 0x180fe20000010818 */
[-CC-:B------:R-:W-:Y:S01]  /*129f0*/  FFMA.FTZ R6, R4, R8.reuse, -R24.reuse ;  /* 0x0000000804067223 */ /* 0x180fe20000010818 */
[-CC-:B------:R-:W-:Y:S01]  /*12a00*/  FFMA.FTZ R159, R11, R8.reuse, -R24.reuse ;  /* 0x000000080b9f7223 */ /* 0x180fe20000010818 */
[-CC-:B------:R-:W-:Y:S01]  /*12a10*/  FFMA.FTZ R10, R13, R8.reuse, -R24.reuse ;  /* 0x000000080d0a7223 */ /* 0x180fe20000010818 */
[-CC-:B------:R-:W-:Y:S01]  /*12a20*/  FFMA.FTZ R137, R15, R8.reuse, -R24.reuse ;  /* 0x000000080f897223 */ /* 0x180fe20000010818 */
[----:B0-----:R-:W-:Y:S01]  /*12a30*/  FADD.FTZ R3, R156, R63 ;  /* 0x0000003f9c037221 */ /* 0x001fe20000010000 */
[----:B------:R-:W-:Y:S01]  /*12a40*/  MUFU.EX2 R157, R157 ;  /* 0x0000009d009d7308 */ /* 0x000fe20000000800 */
[-CC-:B------:R-:W-:Y:S01]  /*12a50*/  FFMA.FTZ R12, R21, R8.reuse, -R24.reuse ;  /* 0x00000008150c7223 */ /* 0x180fe20000010818 */
[-CC-:B------:R-:W-:Y:S01]  /*12a60*/  FFMA.FTZ R139, R25, R8.reuse, -R24.reuse ;  /* 0x00000008198b7223 */ /* 0x180fe20000010818 */
[----:B-1----:R-:W-:Y:S01]  /*12a70*/  FADD.FTZ R4, R158, R3 ;  /* 0x000000039e047221 */ /* 0x002fe20000010000 */
[-CC-:B------:R-:W-:Y:S01]  /*12a80*/  FFMA.FTZ R14, R27, R8.reuse, -R24.reuse ;  /* 0x000000081b0e7223 */ /* 0x180fe20000010818 */
[-CC-:B------:R-:W-:Y:S01]  /*12a90*/  FFMA.FTZ R141, R29, R8.reuse, -R24.reuse ;  /* 0x000000081d8d7223 */ /* 0x180fe20000010818 */
[-C--:B------:R-:W-:Y:S01]  /*12aa0*/  FFMA.FTZ R20, R31, R8.reuse, -R24 ;  /* 0x000000081f147223 */ /* 0x080fe20000010818 */
[----:B--2---:R-:W-:Y:S01]  /*12ab0*/  FADD.FTZ R3, R59, R4 ;  /* 0x000000043b037221 */ /* 0x004fe20000010000 */
[----:B------:R-:W0:Y:S01]  /*12ac0*/  MUFU.EX2 R6, R6 ;  /* 0x0000000600067308 */ /* 0x000e220000000800 */
[-CC-:B------:R-:W-:Y:S01]  /*12ad0*/  FFMA.FTZ R143, R33, R8.reuse, -R24.reuse ;  /* 0x00000008218f7223 */ /* 0x180fe20000010818 */
[-CC-:B------:R-:W-:Y:S01]  /*12ae0*/  FFMA.FTZ R35, R35, R8.reuse, -R24.reuse ;  /* 0x0000000823237223 */ /* 0x180fe20000010818 */
[----:B----4-:R-:W-:Y:S01]  /*12af0*/  FADD.FTZ R30, R136, R3 ;  /* 0x00000003881e7221 */ /* 0x010fe20000010000 */
[-CC-:B------:R-:W-:Y:S01]  /*12b00*/  FFMA.FTZ R37, R37, R8.reuse, -R24.reuse ;  /* 0x0000000825257223 */ /* 0x180fe20000010818 */
[-CC-:B------:R-:W-:Y:S01]  /*12b10*/  FFMA.FTZ R39, R39, R8.reuse, -R24.reuse ;  /* 0x0000000827277223 */ /* 0x180fe20000010818 */
[-C--:B------:R-:W-:Y:S01]  /*12b20*/  FFMA.FTZ R43, R43, R8.reuse, -R24 ;  /* 0x000000082b2b7223 */ /* 0x080fe20000010818 */
[----:B------:R-:W-:Y:S01]  /*12b30*/  FADD.FTZ R11, R61, R30 ;  /* 0x0000001e3d0b7221 */ /* 0x000fe20000010000 */
[----:B------:R-:W1:Y:S01]  /*12b40*/  MUFU.EX2 R159, R159 ;  /* 0x0000009f009f7308 */ /* 0x000e620000000800 */
[-CC-:B------:R-:W-:Y:S01]  /*12b50*/  FFMA.FTZ R47, R47, R8.reuse, -R24.reuse ;  /* 0x000000082f2f7223 */ /* 0x180fe20000010818 */
[-CC-:B------:R-:W-:Y:S01]  /*12b60*/  FFMA.FTZ R53, R53, R8.reuse, -R24.reuse ;  /* 0x0000000835357223 */ /* 0x180fe20000010818 */
[----:B------:R-:W-:Y:S01]  /*12b70*/  FADD.FTZ R32, R138, R11 ;  /* 0x0000000b8a207221 */ /* 0x000fe20000010000 */
[-CC-:B------:R-:W-:Y:S01]  /*12b80*/  FFMA.FTZ R75, R75, R8.reuse, -R24.reuse ;  /* 0x000000084b4b7223 */ /* 0x180fe20000010818 */
[-CC-:B------:R-:W-:Y:S01]  /*12b90*/  FFMA.FTZ R65, R65, R8.reuse, -R24.reuse ;  /* 0x0000000841417223 */ /* 0x180fe20000010818 */
[-C--:B------:R-:W-:Y:S01]  /*12ba0*/  FFMA.FTZ R67, R67, R8.reuse, -R24 ;  /* 0x0000000843437223 */ /* 0x080fe20000010818 */
[----:B------:R-:W-:Y:S01]  /*12bb0*/  FADD.FTZ R11, R55, R32 ;  /* 0x00000020370b7221 */ /* 0x000fe20000010000 */
[----:B------:R-:W2:Y:S01]  /*12bc0*/  MUFU.EX2 R10, R10 ;  /* 0x0000000a000a7308 */ /* 0x000ea20000000800 */
[----:B0-----:R-:W-:Y:S01]  /*12bd0*/  FADD.FTZ R4, R157, R6 ;  /* 0x000000069d047221 */ /* 0x001fe20000010000 */
[-CC-:B------:R-:W-:Y:S01]  /*12be0*/  FFMA.FTZ R69, R69, R8.reuse, -R24.reuse ;  /* 0x0000000845457223 */ /* 0x180fe20000010818 */
[----:B------:R-:W-:Y:S01]  /*12bf0*/  FADD.FTZ R32, R140, R11 ;  /* 0x0000000b8c207221 */ /* 0x000fe20000010000 */
[-CC-:B------:R-:W-:Y:S01]  /*12c00*/  FFMA.FTZ R71, R71, R8.reuse, -R24.reuse ;  /* 0x0000000847477223 */ /* 0x180fe20000010818 */
[-CC-:B------:R-:W-:Y:S01]  /*12c10*/  FFMA.FTZ R77, R77, R8.reuse, -R24.reuse ;  /* 0x000000084d4d7223 */ /* 0x180fe20000010818 */
[----:B------:R-:W-:Y:S01]  /*12c20*/  FFMA.FTZ R79, R79, R8, -R24 ;  /* 0x000000084f4f7223 */ /* 0x000fe20000010818 */
[----:B------:R-:W-:Y:S01]  /*12c30*/  FADD.FTZ R11, R49, R32 ;  /* 0x00000020310b7221 */ /* 0x000fe20000010000 */
[----:B------:R-:W0:Y:S01]  /*12c40*/  MUFU.EX2 R137, R137 ;  /* 0x0000008900897308 */ /* 0x000e220000000800 */
[----:B-1----:R-:W-:Y:S01]  /*12c50*/  FADD.FTZ R3, R159, R4 ;  /* 0x000000049f037221 */ /* 0x002fe20000010000 */
[----:B------:R-:W-:Y:S01]  /*12c60*/  F2FP.BF16.F32.PACK_AB R157, R6, R157 ;  /* 0x0000009d069d723e */ /* 0x000fe200000010ff */
[----:B------:R-:W-:Y:S01]  /*12c70*/  FADD.FTZ R34, R142, R11 ;  /* 0x0000000b8e227221 */ /* 0x000fe20000010000 */
[----:B------:R-:W-:Y:S01]  /*12c80*/  F2FP.BF16.F32.PACK_AB R156, R63, R156 ;  /* 0x0000009c3f9c723e */ /* 0x000fe200000010ff */
[----:B------:R-:W-:Y:S01]  /*12c90*/  IMAD.MOV.U32 R63, RZ, RZ, R87 ;  /* 0x000000ffff3f7224 */ /* 0x000fe200078e0057 */
[----:B------:R-:W-:Y:S01]  /*12ca0*/  F2FP.BF16.F32.PACK_AB R158, R59, R158 ;  /* 0x0000009e3b9e723e */ /* 0x000fe200000010ff */
[----:B------:R-:W-:Y:S01]  /*12cb0*/  FADD.FTZ R11, R41, R34 ;  /* 0x00000022290b7221 */ /* 0x000fe20000010000 */
[----:B------:R-:W1:Y:S01]  /*12cc0*/  MUFU.EX2 R12, R12 ;  /* 0x0000000c000c7308 */ /* 0x000e620000000800 */
[C---:B--2---:R-:W-:Y:S01]  /*12cd0*/  FADD.FTZ R4, R10.reuse, R3 ;  /* 0x000000030a047221 */ /* 0x044fe20000010000 */
[----:B------:R-:W-:Y:S01]  /*12ce0*/  F2FP.BF16.F32.PACK_AB R136, R61, R136 ;  /* 0x000000883d88723e */ /* 0x000fe200000010ff */
[--C-:B------:R-:W-:Y:S01]  /*12cf0*/  IMAD.MOV.U32 R61, RZ, RZ, R87.reuse ;  /* 0x000000ffff3d7224 */ /* 0x100fe200078e0057 */
[----:B------:R-:W-:Y:S01]  /*12d00*/  F2FP.BF16.F32.PACK_AB R138, R55, R138 ;  /* 0x0000008a378a723e */ /* 0x000fe200000010ff */
[--C-:B------:R-:W-:Y:S01]  /*12d10*/  IMAD.MOV.U32 R59, RZ, RZ, R87.reuse ;  /* 0x000000ffff3b7224 */ /* 0x100fe200078e0057 */
[----:B------:R-:W-:Y:S01]  /*12d20*/  F2FP.BF16.F32.PACK_AB R140, R49, R140 ;  /* 0x0000008c318c723e */ /* 0x000fe200000010ff */
[--C-:B------:R-:W-:Y:S01]  /*12d30*/  IMAD.MOV.U32 R55, RZ, RZ, R87.reuse ;  /* 0x000000ffff377224 */ /* 0x100fe200078e0057 */
[----:B------:R-:W2:Y:S01]  /*12d40*/  MUFU.EX2 R139, R139 ;  /* 0x0000008b008b7308 */ /* 0x000ea20000000800 */
[----:B0-----:R-:W-:Y:S01]  /*12d50*/  FADD.FTZ R3, R137, R4 ;  /* 0x0000000489037221 */ /* 0x001fe20000010000 */
[----:B------:R-:W-:Y:S01]  /*12d60*/  F2FP.BF16.F32.PACK_AB R142, R41, R142 ;  /* 0x0000008e298e723e */ /* 0x000fe200000010ff */
[--C-:B------:R-:W-:Y:S01]  /*12d70*/  IMAD.MOV.U32 R49, RZ, RZ, R87.reuse ;  /* 0x000000ffff317224 */ /* 0x100fe200078e0057 */
[----:B------:R-:W-:Y:S01]  /*12d80*/  F2FP.BF16.F32.PACK_AB R159, R10, R159 ;  /* 0x0000009f0a9f723e */ /* 0x000fe200000010ff */
[----:B------:R-:W-:-:S02]  /*12d90*/  IMAD.MOV.U32 R41, RZ, RZ, R87 ;  /* 0x000000ffff297224 */ /* 0x000fc400078e0057 */
[----:B------:R-:W-:Y:S01]  /*12da0*/  IMAD.MOV.U32 R33, RZ, RZ, R87 ;  /* 0x000000ffff217224 */ /* 0x000fe200078e0057 */
[----:B------:R-:W0:Y:S01]  /*12db0*/  MUFU.EX2 R14, R14 ;  /* 0x0000000e000e7308 */ /* 0x000e220000000800 */
[C---:B-1----:R-:W-:Y:S01]  /*12dc0*/  FADD.FTZ R4, R12.reuse, R3 ;  /* 0x000000030c047221 */ /* 0x042fe20000010000 */
[----:B------:R-:W-:Y:S01]  /*12dd0*/  F2FP.BF16.F32.PACK_AB R137, R12, R137 ;  /* 0x000000890c89723e */ /* 0x000fe200000010ff */
[--C-:B------:R-:W-:Y:S02]  /*12de0*/  IMAD.MOV.U32 R31, RZ, RZ, R87.reuse ;  /* 0x000000ffff1f7224 */ /* 0x100fe400078e0057 */
[--C-:B------:R-:W-:Y:S02]  /*12df0*/  IMAD.MOV.U32 R29, RZ, RZ, R87.reuse ;  /* 0x000000ffff1d7224 */ /* 0x100fe400078e0057 */
[--C-:B------:R-:W-:Y:S01]  /*12e00*/  IMAD.MOV.U32 R27, RZ, RZ, R87.reuse ;  /* 0x000000ffff1b7224 */ /* 0x100fe200078e0057 */
[----:B------:R-:W1:Y:S01]  /*12e10*/  MUFU.EX2 R141, R141 ;  /* 0x0000008d008d7308 */ /* 0x000e620000000800 */
[----:B--2---:R-:W-:Y:S01]  /*12e20*/  FADD.FTZ R3, R139, R4 ;  /* 0x000000048b037221 */ /* 0x004fe20000010000 */
[----:B------:R-:W-:-:S06]  /*12e30*/  IMAD.MOV.U32 R25, RZ, RZ, R87 ;  /* 0x000000ffff197224 */ /* 0x000fcc00078e0057 */
[----:B------:R-:W2:Y:S01]  /*12e40*/  MUFU.EX2 R20, R20 ;  /* 0x0000001400147308 */ /* 0x000ea20000000800 */
[C---:B0-----:R-:W-:Y:S01]  /*12e50*/  FADD.FTZ R4, R14.reuse, R3 ;  /* 0x000000030e047221 */ /* 0x041fe20000010000 */
[----:B------:R-:W-:-:S06]  /*12e60*/  F2FP.BF16.F32.PACK_AB R139, R14, R139 ;  /* 0x0000008b0e8b723e */ /* 0x000fcc00000010ff */
[----:B------:R-:W0:Y:S01]  /*12e70*/  MUFU.EX2 R144, R144 ;  /* 0x0000009000907308 */ /* 0x000e220000000800 */
[----:B-1----:R-:W-:-:S07]  /*12e80*/  FADD.FTZ R3, R141, R4 ;  /* 0x000000048d037221 */ /* 0x002fce0000010000 */
[----:B------:R-:W1:Y:S01]  /*12e90*/  MUFU.EX2 R143, R143 ;  /* 0x0000008f008f7308 */ /* 0x000e620000000800 */
[C---:B--2---:R-:W-:Y:S01]  /*12ea0*/  FADD.FTZ R0, R20.reuse, R3 ;  /* 0x0000000314007221 */ /* 0x044fe20000010000 */
[----:B------:R-:W-:-:S06]  /*12eb0*/  F2FP.BF16.F32.PACK_AB R141, R20, R141 ;  /* 0x0000008d148d723e */ /* 0x000fcc00000010ff */
[----:B------:R-:W2:Y:S01]  /*12ec0*/  MUFU.EX2 R45, R45 ;  /* 0x0000002d002d7308 */ /* 0x000ea20000000800 */
[----:B0-----:R-:W-:-:S07]  /*12ed0*/  FADD.FTZ R4, R144, R11 ;  /* 0x0000000b90047221 */ /* 0x001fce0000010000 */
[----:B------:R0:W3:Y:S01]  /*12ee0*/  MUFU.EX2 R26, R35 ;  /* 0x00000023001a7308 */ /* 0x0000e20000000800 */
[----:B-1----:R-:W-:-:S07]  /*12ef0*/  FADD.FTZ R3, R143, R0 ;  /* 0x000000008f037221 */ /* 0x002fce0000010000 */
[----:B------:R-:W1:Y:S01]  /*12f00*/  MUFU.EX2 R146, R146 ;  /* 0x0000009200927308 */ /* 0x000e620000000800 */
[C---:B--2---:R-:W-:Y:S01]  /*12f10*/  FADD.FTZ R11, R45.reuse, R4 ;  /* 0x000000042d0b7221 */ /* 0x044fe20000010000 */
[----:B------:R-:W-:Y:S01]  /*12f20*/  F2FP.BF16.F32.PACK_AB R144, R45, R144 ;  /* 0x000000902d90723e */ /* 0x000fe200000010ff */
[--C-:B------:R-:W-:Y:S02]  /*12f30*/  IMAD.MOV.U32 R45, RZ, RZ, R87.reuse ;  /* 0x000000ffff2d7224 */ /* 0x100fe400078e0057 */
[----:B0-----:R-:W-:-:S03]  /*12f40*/  IMAD.MOV.U32 R35, RZ, RZ, R87 ;  /* 0x000000ffff237224 */ /* 0x001fc600078e0057 */
[----:B------:R-:W0:Y:S01]  /*12f50*/  MUFU.EX2 R37, R37 ;  /* 0x0000002500257308 */ /* 0x000e220000000800 */
[C---:B---3--:R-:W-:Y:S01]  /*12f60*/  FADD.FTZ R4, R26.reuse, R3 ;  /* 0x000000031a047221 */ /* 0x048fe20000010000 */
[----:B------:R-:W-:Y:S02]  /*12f70*/  F2FP.BF16.F32.PACK_AB R143, R26, R143 ;  /* 0x0000008f1a8f723e */ /* 0x000fe400000010ff */
[----:B------:R-:W-:-:S04]  /*12f80*/  MOV R26, R87 ;  /* 0x00000057001a7202 */ /* 0x000fc80000000f00 */
[----:B------:R-:W2:Y:S01]  /*12f90*/  MUFU.EX2 R51, R51 ;  /* 0x0000003300337308 */ /* 0x000ea20000000800 */
[----:B-1----:R-:W-:-:S07]  /*12fa0*/  FADD.FTZ R34, R146, R11 ;  /* 0x0000000b92227221 */ /* 0x002fce0000010000 */
[----:B------:R1:W3:Y:S01]  /*12fb0*/  MUFU.EX2 R28, R39 ;  /* 0x00000027001c7308 */ /* 0x0002e20000000800 */
[----:B0-----:R-:W-:-:S07]  /*12fc0*/  FADD.FTZ R3, R37, R4 ;  /* 0x0000000425037221 */ /* 0x001fce0000010000 */
[----:B------:R-:W0:Y:S01]  /*12fd0*/  MUFU.EX2 R148, R148 ;  /* 0x0000009400947308 */ /* 0x000e220000000800 */
[C---:B--2---:R-:W-:Y:S01]  /*12fe0*/  FADD.FTZ R11, R51.reuse, R34 ;  /* 0x00000022330b7221 */ /* 0x044fe20000010000 */
[----:B------:R-:W-:Y:S01]  /*12ff0*/  F2FP.BF16.F32.PACK_AB R146, R51, R146 ;  /* 0x000000923392723e */ /* 0x000fe200000010ff */
[--C-:B------:R-:W-:Y:S02]  /*13000*/  IMAD.MOV.U32 R51, RZ, RZ, R87.reuse ;  /* 0x000000ffff337224 */ /* 0x100fe400078e0057 */
[----:B-1----:R-:W-:-:S03]  /*13010*/  IMAD.MOV.U32 R39, RZ, RZ, R87 ;  /* 0x000000ffff277224 */ /* 0x002fc600078e0057 */
[----:B------:R-:W1:Y:S01]  /*13020*/  MUFU.EX2 R43, R43 ;  /* 0x0000002b002b7308 */ /* 0x000e620000000800 */
[C---:B---3--:R-:W-:Y:S01]  /*13030*/  FADD.FTZ R4, R28.reuse, R3 ;  /* 0x000000031c047221 */ /* 0x048fe20000010000 */
[----:B-----5:R-:W-:Y:S01]  /*13040*/  F2FP.BF16.F32.PACK_AB R145, R28, R37 ;  /* 0x000000251c91723e */ /* 0x020fe200000010ff */
[--C-:B------:R-:W-:Y:S02]  /*13050*/  IMAD.MOV.U32 R37, RZ, RZ, R87.reuse ;  /* 0x000000ffff257224 */ /* 0x100fe400078e0057 */
[----:B------:R-:W-:-:S03]  /*13060*/  IMAD.MOV.U32 R28, RZ, RZ, R87 ;  /* 0x000000ffff1c7224 */ /* 0x000fc600078e0057 */
        /* <DEDUP_REMOVED lines=11> */
[----:B------:R-:W-:Y:S01]  /*13120*/  F2FP.BF16.F32.PACK_AB R147, R30, R43 ;  /* 0x0000002b1e93723e */ /* 0x000fe200000010ff */
[--C-:B------:R-:W-:Y:S02]  /*13130*/  IMAD.MOV.U32 R43, RZ, RZ, R87.reuse ;  /* 0x000000ffff2b7224 */ /* 0x100fe400078e0057 */
[----:B------:R-:W-:-:S03]  /*13140*/  IMAD.MOV.U32 R30, RZ, RZ, R87 ;  /* 0x000000ffff1e7224 */ /* 0x000fc600078e0057 */
[----:B------:R-:W2:Y:S01]  /*13150*/  MUFU.EX2 R73, R73 ;  /* 0x0000004900497308 */ /* 0x000ea20000000800 */
[----:B-1----:R-:W-:-:S07]  /*13160*/  FADD.FTZ R34, R150, R11 ;  /* 0x0000000b96227221 */ /* 0x002fce0000010000 */
[----:B------:R1:W3:Y:S01]  /*13170*/  MUFU.EX2 R32, R75 ;  /* 0x0000004b00207308 */ /* 0x0002e20000000800 */
[----:B0-----:R-:W-:-:S07]  /*13180*/  FADD.FTZ R3, R53, R4 ;  /* 0x0000000435037221 */ /* 0x001fce0000010000 */
[----:B------:R-:W0:Y:S01]  /*13190*/  MUFU.EX2 R152, R152 ;  /* 0x0000009800987308 */ /* 0x000e220000000800 */
[C---:B--2---:R-:W-:Y:S01]  /*131a0*/  FADD.FTZ R11, R73.reuse, R34 ;  /* 0x00000022490b7221 */ /* 0x044fe20000010000 */
[----:B------:R-:W-:Y:S01]  /*131b0*/  F2FP.BF16.F32.PACK_AB R150, R73, R150 ;  /* 0x000000964996723e */ /* 0x000fe200000010ff */
[--C-:B-1----:R-:W-:Y:S02]  /*131c0*/  IMAD.MOV.U32 R75, RZ, RZ, R87.reuse ;  /* 0x000000ffff4b7224 */ /* 0x102fe400078e0057 */
[----:B------:R-:W-:-:S03]  /*131d0*/  IMAD.MOV.U32 R73, RZ, RZ, R87 ;  /* 0x000000ffff497224 */ /* 0x000fc600078e0057 */
[----:B------:R-:W1:Y:S01]  /*131e0*/  MUFU.EX2 R65, R65 ;  /* 0x0000004100417308 */ /* 0x000e620000000800 */
[C---:B---3--:R-:W-:Y:S01]  /*131f0*/  FADD.FTZ R4, R32.reuse, R3 ;  /* 0x0000000320047221 */ /* 0x048fe20000010000 */
[----:B------:R-:W-:Y:S01]  /*13200*/  F2FP.BF16.F32.PACK_AB R149, R32, R53 ;  /* 0x000000352095723e */ /* 0x000fe200000010ff */
        /* <DEDUP_REMOVED lines=11> */
[----:B------:R0:W2:Y:S01]  /*132c0*/  MUFU.EX2 R24, R71 ;  /* 0x0000004700187308 */ /* 0x0000a20000000800 */
[C---:B---3--:R-:W-:Y:S01]  /*132d0*/  FADD.FTZ R36, R0.reuse, R3 ;  /* 0x0000000300247221 */ /* 0x048fe20000010000 */
[----:B------:R-:W-:Y:S01]  /*132e0*/  F2FP.BF16.F32.PACK_AB R151, R0, R65 ;  /* 0x000000410097723e */ /* 0x000fe200000010ff */
[----:B------:R-:W-:Y:S02]  /*132f0*/  IMAD.MOV.U32 R0, RZ, RZ, 0x3f800000 ;  /* 0x3f800000ff007424 */ /* 0x000fe400078e00ff */
[----:B------:R-:W-:-:S03]  /*13300*/  IMAD.MOV.U32 R65, RZ, RZ, R87 ;  /* 0x000000ffff417224 */ /* 0x000fc600078e0057 */
[----:B------:R-:W3:Y:S01]  /*13310*/  MUFU.EX2 R154, R154 ;  /* 0x0000009a009a7308 */ /* 0x000ee20000000800 */
[----:B-1----:R-:W-:Y:S01]  /*13320*/  FADD.FTZ R3, R69, R36 ;  /* 0x0000002445037221 */ /* 0x002fe20000010000 */
[--C-:B0-----:R-:W-:Y:S02]  /*13330*/  IMAD.MOV.U32 R71, RZ, RZ, R87.reuse ;  /* 0x000000ffff477224 */ /* 0x101fe400078e0057 */
[----:B------:R-:W-:-:S04]  /*13340*/  IMAD.MOV.U32 R36, RZ, RZ, R87 ;  /* 0x000000ffff247224 */ /* 0x000fc800078e0057 */
[----:B------:R-:W0:Y:S01]  /*13350*/  MUFU.EX2 R77, R77 ;  /* 0x0000004d004d7308 */ /* 0x000e220000000800 */
[C---:B--2---:R-:W-:Y:S01]  /*13360*/  FADD.FTZ R6, R24.reuse, R3 ;  /* 0x0000000318067221 */ /* 0x044fe20000010000 */
[----:B------:R-:W-:Y:S01]  /*13370*/  F2FP.BF16.F32.PACK_AB R153, R24, R69 ;  /* 0x000000451899723e */ /* 0x000fe200000010ff */
[--C-:B------:R-:W-:Y:S02]  /*13380*/  IMAD.MOV.U32 R69, RZ, RZ, R87.reuse ;  /* 0x000000ffff457224 */ /* 0x100fe400078e0057 */
[----:B------:R-:W-:-:S03]  /*13390*/  IMAD.MOV.U32 R24, RZ, RZ, R87 ;  /* 0x000000ffff187224 */ /* 0x000fc600078e0057 */
[----:B------:R-:W1:Y:S01]  /*133a0*/  MUFU.EX2 R83, R83 ;  /* 0x0000005300537308 */ /* 0x000e620000000800 */
[----:B---3--:R-:W-:-:S07]  /*133b0*/  FADD.FTZ R4, R154, R11 ;  /* 0x0000000b9a047221 */ /* 0x008fce0000010000 */
[----:B------:R2:W3:Y:S01]  /*133c0*/  MUFU.EX2 R34, R79 ;  /* 0x0000004f00227308 */ /* 0x0004e20000000800 */
[----:B0-----:R-:W-:Y:S01]  /*133d0*/  FADD.FTZ R3, R77, R6 ;  /* 0x000000064d037221 */ /* 0x001fe20000010000 */
[----:B------:R-:W-:Y:S02]  /*133e0*/  IMAD.MOV.U32 R6, RZ, RZ, 0x3f800000 ;  /* 0x3f800000ff067424 */ /* 0x000fe400078e00ff */
[C---:B-1----:R-:W-:Y:S01]  /*133f0*/  FADD.FTZ R4, R83.reuse, R4 ;  /* 0x0000000453047221 */ /* 0x042fe20000010000 */
[----:B------:R-:W-:Y:S01]  /*13400*/  F2FP.BF16.F32.PACK_AB R154, R83, R154 ;  /* 0x0000009a539a723e */ /* 0x000fe200000010ff */
[--C-:B------:R-:W-:Y:S02]  /*13410*/  IMAD.MOV.U32 R83, RZ, RZ, R87.reuse ;  /* 0x000000ffff537224 */ /* 0x100fe400078e0057 */
[----:B--2---:R-:W-:Y:S02]  /*13420*/  IMAD.MOV.U32 R79, RZ, RZ, R87 ;  /* 0x000000ffff4f7224 */ /* 0x004fe400078e0057 */
[C---:B---3--:R-:W-:Y:S01]  /*13430*/  FADD.FTZ R3, R34.reuse, R3 ;  /* 0x0000000322037221 */ /* 0x048fe20000010000 */
        /* <DEDUP_REMOVED lines=9> */
[----:B------:R-:W-:Y:S01]  /*134d0*/  CS2R R82, SRZ ;  /* 0x0000000000527805 */ /* 0x000fe2000001ff00 */
[----:B------:R-:W-:Y:S01]  /*134e0*/  IMAD.MOV.U32 R20, RZ, RZ, R180 ;  /* 0x000000ffff147224 */ /* 0x000fe200078e00b4 */
[----:B------:R-:W-:Y:S01]  /*134f0*/  CS2R R78, SRZ ;  /* 0x00000000004e7805 */ /* 0x000fe2000001ff00 */
[----:B------:R-:W-:Y:S01]  /*13500*/  IMAD.MOV.U32 R21, RZ, RZ, R173 ;  /* 0x000000ffff157224 */ /* 0x000fe200078e00ad */
        /* <DEDUP_REMOVED lines=28> */
[----:B------:R-:W-:-:S07]  /*136d0*/  CS2R R24, SRZ ;  /* 0x0000000000187805 */ /* 0x000fce000001ff00 */
.L_x_637:
[----:B------:R-:W-:-:S04]  /*136e0*/  ISETP.NE.AND P1, PT, R21, 0x1, PT ;  /* 0x000000011500780c */ /* 0x000fc80003f25270 */
[----:B------:R-:W-:-:S04]  /*136f0*/  SEL R7, RZ, 0x1, P1 ;  /* 0x00000001ff077807 */ /* 0x000fc80000800000 */
[----:B------:R-:W-:Y:S01]  /*13700*/  LOP3.LUT R180, R20, R7, RZ, 0x3c, !PT ;  /* 0x0000000714b47212 */ /* 0x000fe200078e3cff */
[----:B------:R-:W-:Y:S06]  /*13710*/  @!P0 BRA `(.L_x_625) ;  /* 0x0000000000048947 */ /* 0x000fec0003800000 */
[----:B------:R-:W-:Y:S01]  /*13720*/  BPT.TRAP 0x1 ;  /* 0x000000040000795c */ /* 0x000fe20000300000 */
.L_x_625:
[----:B------:R-:W-:Y:S01]  /*13730*/  VIADD R173, R21, 0x1 ;  /* 0x0000000115ad7836 */ /* 0x000fe20000000000 */
[----:B------:R-:W-:-:S04]  /*13740*/  SHF.L.U32 R10, R180, 0x1f, RZ ;  /* 0x0000001fb40a7819 */ /* 0x000fc800000006ff */
[----:B------:R-:W-:-:S04]  /*13750*/  ISETP.NE.AND P1, PT, R173, 0x2, PT ;  /* 0x00000002ad00780c */ /* 0x000fc80003f25270 */
[----:B------:R-:W-:-:S05]  /*13760*/  SEL R173, R173, RZ, P1 ;  /* 0x000000ffadad7207 */ /* 0x000fca0000800000 */
[----:B------:R-:W-:-:S04]  /*13770*/  IMAD R15, R173, 0x8, R2 ;  /* 0x00000008ad0f7824 */ /* 0x000fc800078e0202 */
[----:B------:R0:W1:Y:S01]  /*13780*/  SYNCS.PHASECHK.TRANS64.TRYWAIT P1, [R15+URZ+0x2a830], R10 ;  /* 0x02a8300a0f0075a7 */ /* 0x000062000802017f */
[----:B------:R-:W-:Y:S05]  /*13790*/  @!P0 BRA `(.L_x_626) ;  /* 0x0000000000048947 */ /* 0x000fea0003800000 */
[----:B------:R-:W-:Y:S01]  /*137a0*/  BPT.TRAP 0x1 ;  /* 0x000000040000795c */ /* 0x000fe20000300000 */
.L_x_626:
[----:B------:R-:W-:Y:S01]  /*137b0*/  BSSY B1, `(.L_x_627) ;  /* 0x0000006000017945 */ /* 0x000fe20003800000 */
[----:B------:R-:W-:Y:S02]  /*137c0*/  IMAD R8, R173, 0x900, R5 ;  /* 0x00000900ad087824 */ /* 0x000fe400078e0205 */
[----:B------:R-:W-:Y:S01]  /*137d0*/  IMAD.MOV.U32 R9, RZ, RZ, 0x40000040 ;  /* 0x40000040ff097424 */ /* 0x000fe200078e00ff */
[----:B-1----:R-:W-:Y:S06]  /*137e0*/  @P1 BRA `(.L_x_628) ;  /* 0x0000000000081947 */ /* 0x002fec0003800000 */
[----:B------:R-:W1:Y:S02]  /*137f0*/  SYNCS.PHASECHK.TRANS64.TRYWAIT P1, [R15+URZ+0x2a830], R10 ;  /* 0x02a8300a0f0075a7 */ /* 0x000e64000802017f */
[----:B-1----:R-:W-:Y:S05]  /*13800*/  @!P1 BRA `(.L_x_629) ;  /* 0x000000c400e49947 */ /* 0x002fea0003800000 */
.L_x_628:
[----:B------:R-:W-:Y:S05]  /*13810*/  BSYNC B1 ;  /* 0x0000000000017941 */ /* 0x000fea0003800000 */
.L_x_627:
[----:B------:R-:W2:Y:S04]  /*13820*/  LDL.64 R88, [R1+0x28] ;  /* 0x0000280001587983 */ /* 0x000ea80000100a00 */
[----:B------:R-:W3:Y:S04]  /*13830*/  LDL.64 R212, [R1+0x20] ;  /* 0x0000200001d47983 */ /* 0x000ee80000100a00 */
[----:B------:R-:W4:Y:S01]  /*13840*/  LDL.64 R210, [R1+0x18] ;  /* 0x0000180001d27983 */ /* 0x000f220000100a00 */
[C---:B------:R-:W-:Y:S02]  /*13850*/  R2UR UR6, R8.reuse ;  /* 0x00000000080672ca */ /* 0x040fe400000e0000 */
[----:B------:R-:W-:Y:S01]  /*13860*/  R2UR UR7, R9 ;  /* 0x00000000090772ca */ /* 0x000fe200000e0000 */
[----:B------:R-:W5:Y:S01]  /*13870*/  LDL.64 R208, [R1+0x10] ;  /* 0x0000100001d07983 */ /* 0x000f620000100a00 */
[----:B01----:R-:W-:-:S02]  /*13880*/  VIADD R10, R8, 0x2 ;  /* 0x00000002080a7836 */ /* 0x003fc40000000000 */
[----:B------:R-:W-:Y:S01]  /*13890*/  IMAD.MOV.U32 R11, RZ, RZ, 0x40000040 ;  /* 0x40000040ff0b7424 */ /* 0x000fe200078e00ff */
[----:B------:R-:W5:Y:S04]  /*138a0*/  LDL.64 R206, [R1+0x8] ;  /* 0x0000080001ce7983 */ /* 0x000f680000100a00 */
[----:B------:R-:W5:Y:S01]  /*138b0*/  LDL.64 R204, [R1] ;  /* 0x0000000001cc7983 */ /* 0x000f620000100a00 */
[----:B--2---:R-:W-:Y:S02]  /*138c0*/  R2UR UR4, R88 ;  /* 0x00000000580472ca */ /* 0x004fe400000e0000 */
[----:B------:R-:W-:Y:S02]  /*138d0*/  R2UR UR5, R89 ;  /* 0x00000000590572ca */ /* 0x000fe400000e0000 */
[----:B------:R-:W-:-:S11]  /*138e0*/  WARPGROUP.ARRIVE ;  /* 0x00000000000079c5 */ /* 0x000fd60000000000 */
[----:B------:R-:W-:Y:S01]  /*138f0*/  HGMMA.64x96x16.F32.BF16 R88, gdesc[UR4], RZ, !UPT, gsb0 ;  /* 0x01600000045879f0 */ /* 0x000fe2000c0018ff */
[----:B------:R-:W-:Y:S02]  /*13900*/  R2UR UR6, R10 ;  /* 0x000000000a0672ca */ /* 0x000fe400000e0000 */
[----:B------:R-:W-:Y:S02]  /*13910*/  R2UR UR7, R11 ;  /* 0x000000000b0772ca */ /* 0x000fe400000e0000 */
[----:B---3--:R-:W-:Y:S02]  /*13920*/  R2UR UR4, R212 ;  /* 0x00000000d40472ca */ /* 0x008fe400000e0000 */
[----:B------:R-:W-:Y:S01]  /*13930*/  R2UR UR5, R213 ;  /* 0x00000000d50572ca */ /* 0x000fe200000e0000 */
[----:B------:R-:W-:Y:S02]  /*13940*/  VIADD R10, R8, 0x4 ;  /* 0x00000004080a7836 */ /* 0x000fe40000000000 */
[----:B------:R-:W-:Y:S01]  /*13950*/  IMAD.MOV.U32 R11, RZ, RZ, 0x40000040 ;  /* 0x40000040ff0b7424 */ /* 0x000fe200078e00ff */
[----:B------:R-:W-:-:S02]  /*13960*/  WARPGROUP.DEPBAR.LE gsb0, 0x0 ;  /* 0x00008000000079c5 */ /* 0x000fc40000010000 */
[----:B------:R-:W-:-:S07]  /*13970*/  WARPGROUP.ARRIVE ;  /* 0x00000000000079c5 */ /* 0x000fce0000000000 */
[----:B------:R-:W-:Y:S01]  /*13980*/  HGMMA.64x96x16.F32.BF16 R88, gdesc[UR4], R88, gsb0 ;  /* 0x01600000045879f0 */ /* 0x000fe20008001858 */
[----:B------:R-:W-:Y:S02]  /*13990*/  R2UR UR6, R10 ;  /* 0x000000000a0672ca */ /* 0x000fe400000e0000 */
[----:B------:R-:W-:Y:S02]  /*139a0*/  R2UR UR7, R11 ;  /* 0x000000000b0772ca */ /* 0x000fe400000e0000 */
[----:B----4-:R-:W-:Y:S02]  /*139b0*/  R2UR UR4, R210 ;  /* 0x00000000d20472ca */ /* 0x010fe400000e0000 */
[----:B------:R-:W-:Y:S01]  /*139c0*/  R2UR UR5, R211 ;  /* 0x00000000d30572ca */ /* 0x000fe200000e0000 */
[----:B------:R-:W-:Y:S01]  /*139d0*/  IMAD.MOV.U32 R11, RZ, RZ, 0x40000040 ;  /* 0x40000040ff0b7424 */ /* 0x000fe200078e00ff */
[----:B------:R-:W-:Y:S01]  /*139e0*/  IADD3 R10, R8, 0x6, RZ ;  /* 0x00000006080a7810 */ /* 0x000fe20007ffe0ff */
[----:B------:R-:W-:-:S02]  /*139f0*/  WARPGROUP.DEPBAR.LE gsb0, 0x0 ;  /* 0x00008000000079c5 */ /* 0x000fc40000010000 */
[----:B------:R-:W-:-:S08]  /*13a00*/  WARPGROUP.ARRIVE ;  /* 0x00000000000079c5 */ /* 0x000fd00000000000 */
[----:B------:R-:W-:Y:S01]  /*13a10*/  HGMMA.64x96x16.F32.BF16 R88, gdesc[UR4], R88, gsb0 ;  /* 0x01600000045879f0 */ /* 0x000fe20008001858 */
[----:B------:R-:W-:Y:S02]  /*13a20*/  R2UR UR6, R10 ;  /* 0x000000000a0672ca */ /* 0x000fe400000e0000 */
[----:B------:R-:W-:Y:S02]  /*13a30*/  R2UR UR7, R11 ;  /* 0x000000000b0772ca */ /* 0x000fe400000e0000 */
[----:B-----5:R-:W-:Y:S02]  /*13a40*/  R2UR UR4, R208 ;  /* 0x00000000d00472ca */ /* 0x020fe400000e0000 */
        /* <DEDUP_REMOVED lines=8> */
[----:B------:R-:W-:Y:S02]  /*13ad0*/  R2UR UR4, R206 ;  /* 0x00000000ce0472ca */ /* 0x000fe400000e0000 */
        /* <DEDUP_REMOVED lines=16> */
[----:B------:R-:W-:Y:S01]  /*13be0*/  R2UR UR7, R11 ;  /* 0x000000000b0772ca */ /* 0x000fe200000e0000 */
[----:B------:R-:W-:Y:S01]  /*13bf0*/  UMOV UR4, UR56 ;  /* 0x0000003800047c82 */ /* 0x000fe20008000000 */
[----:B------:R-:W-:Y:S01]  /*13c00*/  UMOV UR5, UR57 ;  /* 0x0000003900057c82 */ /* 0x000fe20008000000 */
[----:B------:R-:W-:Y:S01]  /*13c10*/  IMAD.MOV.U32 R11, RZ, RZ, 0x40000040 ;  /* 0x40000040ff0b7424 */ /* 0x000fe200078e00ff */
[----:B------:R-:W-:Y:S01]  /*13c20*/  IADD3 R10, R8, 0x306, RZ ;  /* 0x00000306080a7810 */ /* 0x000fe20007ffe0ff */
[----:B------:R-:W-:Y:S02]  /*13c30*/  WARPGROUP.DEPBAR.LE gsb0, 0x0 ;  /* 0x00008000000079c5 */ /* 0x000fe40000010000 */
[----:B------:R-:W-:-:S06]  /*13c40*/  WARPGROUP.ARRIVE ;  /* 0x00000000000079c5 */ /* 0x000fcc0000000000 */
[----:B------:R-:W-:Y:S01]  /*13c50*/  HGMMA.64x96x16.F32.BF16 R88, gdesc[UR4], R88, gsb0 ;  /* 0x01600000045879f0 */ /* 0x000fe20008001858 */
[----:B------:R-:W-:Y:S02]  /*13c60*/  R2UR UR6, R10 ;  /* 0x000000000a0672ca */ /* 0x000fe400000e0000 */
[----:B------:R-:W-:Y:S01]  /*13c70*/  R2UR UR7, R11 ;  /* 0x000000000b0772ca */ /* 0x000fe200000e0000 */
[----:B------:R-:W-:Y:S01]  /*13c80*/  UMOV UR4, UR52 ;  /* 0x0000003400047c82 */ /* 0x000fe20008000000 */
[----:B------:R-:W-:Y:S01]  /*13c90*/  UMOV UR5, UR53 ;  /* 0x0000003500057c82 */ /* 0x000fe20008000000 */
[----:B------:R-:W-:Y:S02]  /*13ca0*/  VIADD R10, R8, 0x600 ;  /* 0x00000600080a7836 */ /* 0x000fe40000000000 */
[----:B------:R-:W-:Y:S01]  /*13cb0*/  IMAD.MOV.U32 R11, RZ, RZ, 0x40000040 ;  /* 0x40000040ff0b7424 */ /* 0x000fe200078e00ff */
        /* <DEDUP_REMOVED lines=34> */
[----:B------:R-:W-:Y:S02]  /*13ee0*/  WARPGROUP.DEPBAR.LE gsb0, 0x0 ;  /* 0x00008000000079c5 */ /* 0x000fe40000010000 */
[----:B------:R-:W-:-:S08]  /*13ef0*/  WARPGROUP.ARRIVE ;  /* 0x00000000000079c5 */ /* 0x000fd00000000000 */
[----:B------:R-:W-:Y:S01]  /*13f00*/  HGMMA.64x96x16.F32.BF16 R88, gdesc[UR4], R88, gsb0 ;  /* 0x01600000045879f0 */ /* 0x000fe20008001858 */
        /* <DEDUP_REMOVED lines=65> */
[----:B------:R-:W-:Y:S05]  /*14320*/  @!P0 BRA `(.L_x_630) ;  /* 0x0000000000048947 */ /* 0x000fea0003800000 */
[----:B------:R-:W-:Y:S01]  /*14330*/  BPT.TRAP 0x1 ;  /* 0x000000040000795c */ /* 0x000fe20000300000 */
.L_x_630:
[----:B------:R-:W-:Y:S01]  /*14340*/  SHF.L.U32 R6, R20, 0x1f, RZ ;  /* 0x0000001f14067819 */ /* 0x000fe200000006ff */
[----:B------:R-:W-:-:S04]  /*14350*/  IMAD R10, R21, 0x8, R2 ;  /* 0x00000008150a7824 */ /* 0x000fc800078e0202 */
[----:B------:R0:W1:Y:S01]  /*14360*/  SYNCS.PHASECHK.TRANS64.TRYWAIT P1, [R10+URZ+0x2a850], R6 ;  /* 0x02a850060a0075a7 */ /* 0x000062000802017f */
[----:B------:R-:W-:Y:S05]  /*14370*/  @!P0 BRA `(.L_x_631) ;  /* 0x0000000000048947 */ /* 0x000fea0003800000 */
[----:B------:R-:W-:Y:S01]  /*14380*/  BPT.TRAP 0x1 ;  /* 0x000000040000795c */ /* 0x000fe20000300000 */
.L_x_631:
[----:B------:R-:W-:Y:S01]  /*14390*/  VIADD R0, R2, 0x400 ;  /* 0x0000040002007836 */ /* 0x000fe20000000000 */
[----:B------:R-:W-:Y:S04]  /*143a0*/  BSSY B1, `(.L_x_632) ;  /* 0x0000008000017945 */ /* 0x000fe80003800000 */
[----:B------:R-:W-:-:S04]  /*143b0*/  SHF.R.U32.HI R0, RZ, 0x4, R0 ;  /* 0x00000004ff007819 */ /* 0x000fc80000011600 */
[----:B------:R-:W-:-:S04]  /*143c0*/  LOP3.LUT R0, R0, 0x3fff, RZ, 0xc0, !PT ;  /* 0x00003fff00007812 */ /* 0x000fc800078ec0ff */
[----:B------:R-:W-:-:S05]  /*143d0*/  LOP3.LUT R0, R0, 0x3000000, RZ, 0xfc, !PT ;  /* 0x0300000000007812 */ /* 0x000fca00078efcff */
[----:B------:R-:W-:Y:S01]  /*143e0*/  IMAD R0, R21, 0x600, R0 ;  /* 0x0000060015007824 */ /* 0x000fe200078e0200 */
[----:B-1----:R-:W-:Y:S06]  /*143f0*/  @P1 BRA `(.L_x_633) ;  /* 0x0000000000081947 */ /* 0x002fec0003800000 */
[----:B------:R-:W1:Y:S02]  /*14400*/  SYNCS.PHASECHK.TRANS64.TRYWAIT P1, [R10+URZ+0x2a850], R6 ;  /* 0x02a850060a0075a7 */ /* 0x000e64000802017f */
[----:B-1----:R-:W-:Y:S05]  /*14410*/  @!P1 BRA `(.L_x_634) ;  /* 0x000000b800f49947 */ /* 0x002fea0003800000 */
.L_x_633:
[----:B------:R-:W-:Y:S05]  /*14420*/  BSYNC B1 ;  /* 0x0000000000017941 */ /* 0x000fea0003800000 */
.L_x_632:
[----:B01----:R-:W-:Y:S01]  /*14430*/  IMAD.MOV.U32 R6, RZ, RZ, R0 ;  /* 0x000000ffff067224 */ /* 0x003fe200078e0000 */
[----:B------:R-:W-:Y:S01]  /*14440*/  WARPGROUP.ARRIVE ;  /* 0x00000000000079c5 */ /* 0x000fe20000000000 */
[----:B------:R-:W-:-:S03]  /*14450*/  IMAD.MOV.U32 R7, RZ, RZ, 0x40000040 ;  /* 0x40000040ff077424 */ /* 0x000fc600078e00ff */
[----:B------:R-:W-:Y:S01]  /*14460*/  R2UR UR6, R6 ;  /* 0x00000000060672ca */ /* 0x000fe200000e0000 */
[----:B------:R-:W-:Y:S01]  /*14470*/  VIADD R6, R0, 0x80 ;  /* 0x0000008000067836 */ /* 0x000fe20000000000 */
[----:B------:R-:W-:Y:S01]  /*14480*/  R2UR UR7, R7 ;  /* 0x00000000070772ca */ /* 0x000fe200000e0000 */
[----:B------:R-:W-:-:S12]  /*14490*/  IMAD.MOV.U32 R7, RZ, RZ, 0x40000040 ;  /* 0x40000040ff077424 */ /* 0x000fd800078e00ff */
[----:B------:R-:W-:Y:S01]  /*144a0*/  HGMMA.64x128x16.F32.BF16 R24, R156, gdesc[UR4].tnspB, R24, gsb0 ;  /* 0x41e000049c187df0 */ /* 0x000fe20008001818 */
[----:B------:R-:W-:Y:S02]  /*144b0*/  R2UR UR6, R6 ;  /* 0x00000000060672ca */ /* 0x000fe400000e0000 */
[----:B------:R-:W-:Y:S01]  /*144c0*/  R2UR UR7, R7 ;  /* 0x00000000070772ca */ /* 0x000fe200000e0000 */
[----:B------:R-:W-:Y:S01]  /*144d0*/  IMAD.MOV.U32 R7, RZ, RZ, 0x40000040 ;  /* 0x40000040ff077424 */ /* 0x000fe200078e00ff */
[----:B------:R-:W-:Y:S01]  /*144e0*/  IADD3 R6, R0, 0x100, RZ ;  /* 0x0000010000067810 */ /* 0x000fe20007ffe0ff */
[----:B------:R-:W-:Y:S02]  /*144f0*/  WARPGROUP.DEPBAR.LE gsb0, 0x0 ;  /* 0x00008000000079c5 */ /* 0x000fe40000010000 */
[----:B------:R-:W-:-:S08]  /*14500*/  WARPGROUP.ARRIVE ;  /* 0x00000000000079c5 */ /* 0x000fd00000000000 */
[----:B------:R-:W-:Y:S01]  /*14510*/  HGMMA.64x128x16.F32.BF16 R24, R136, gdesc[UR4].tnspB, R24, gsb0 ;  /* 0x41e0000488187df0 */ /* 0x000fe20008001818 */
[----:B------:R-:W-:Y:S01]  /*14520*/  R2UR UR6, R6 ;  /* 0x00000000060672ca */ /* 0x000fe200000e0000 */
[----:B------:R-:W-:Y:S01]  /*14530*/  VIADD R6, R0, 0x180 ;  /* 0x0000018000067836 */ /* 0x000fe20000000000 */
[----:B------:R-:W-:Y:S01]  /*14540*/  R2UR UR7, R7 ;  /* 0x00000000070772ca */ /* 0x000fe200000e0000 */
[----:B------:R-:W-:Y:S01]  /*14550*/  IMAD.MOV.U32 R7, RZ, RZ, 0x40000040 ;  /* 0x40000040ff077424 */ /* 0x000fe200078e00ff */
[----:B------:R-:W-:Y:S02]  /*14560*/  WARPGROUP.DEPBAR.LE gsb0, 0x0 ;  /* 0x00008000000079c5 */ /* 0x000fe40000010000 */
[----:B------:R-:W-:-:S09]  /*14570*/  WARPGROUP.ARRIVE ;  /* 0x00000000000079c5 */ /* 0x000fd20000000000 */
        /* <DEDUP_REMOVED lines=15> */
[----:B------:R-:W-:Y:S02]  /*14670*/  R2UR UR6, R6 ;  /* 0x00000000060672ca */ /* 0x000fe400000e0000 */
[----:B------:R-:W-:Y:S01]  /*14680*/  R2UR UR7, R7 ;  /* 0x00000000070772ca */ /* 0x000fe200000e0000 */
[----:B------:R-:W-:Y:S02]  /*14690*/  WARPGROUP.DEPBAR.LE gsb0, 0x0 ;  /* 0x00008000000079c5 */ /* 0x000fe40000010000 */
[----:B------:R-:W-:-:S10]  /*146a0*/  WARPGROUP.ARRIVE ;  /* 0x00000000000079c5 */ /* 0x000fd40000000000 */
[----:B------:R-:W-:Y:S03]  /*146b0*/  HGMMA.64x128x16.F32.BF16 R24, R152, gdesc[UR4].tnspB, R24, gsb0 ;  /* 0x41e0000498187df0 */ /* 0x000fe60008001818 */
[----:B------:R-:W-:Y:S02]  /*146c0*/  WARPGROUP.DEPBAR.LE gsb0, 0x0 ;  /* 0x00008000000079c5 */ /* 0x000fe40000010000 */
[----:B------:R-:W-:Y:S05]  /*146d0*/  @!P0 BRA `(.L_x_635) ;  /* 0x0000000000048947 */ /* 0x000fea0003800000 */
[----:B------:R-:W-:Y:S01]  /*146e0*/  BPT.TRAP 0x1 ;  /* 0x000000040000795c */ /* 0x000fe20000300000 */
.L_x_635:
[----:B------:R-:W-:Y:S01]  /*146f0*/  FMUL.FTZ R21, R90, UR38 ;  /* 0x000000265a157c20 */ /* 0x000fe20008410000 */
[----:B------:R-:W-:Y:S01]  /*14700*/  FMUL.FTZ R11, R88, UR38 ;  /* 0x00000026580b7c20 */ /* 0x000fe20008410000 */
[----:B------:R-:W-:Y:S01]  /*14710*/  FMUL.FTZ R88, R91, UR38 ;  /* 0x000000265b587c20 */ /* 0x000fe20008410000 */
[----:B------:R-:W-:Y:S01]  /*14720*/  FMUL.FTZ R20, R89, UR38 ;  /* 0x0000002659147c20 */ /* 0x000fe20008410000 */
[----:B------:R-:W-:Y:S01]  /*14730*/  FMUL.FTZ R91, R94, UR38 ;  /* 0x000000265e5b7c20 */ /* 0x000fe20008410000 */
[----:B------:R-:W-:Y:S01]  /*14740*/  FMUL.FTZ R89, R92, UR38 ;  /* 0x000000265c597c20 */ /* 0x000fe20008410000 */
[----:B------:R-:W0:Y:S01]  /*14750*/  MUFU.TANH R21, R21 ;  /* 0x0000001500157308 */ /* 0x000e220000002400 */
        /* <DEDUP_REMOVED lines=16> */
[----:B0-----:R-:W-:Y:S01]  /*14860*/  FMNMX.FTZ R9, R21, R13, !PT ;  /* 0x0000000d15097209 */ /* 0x001fe20007810000 */
[----:B------:R-:W-:Y:S01]  /*14870*/  FMUL.FTZ R107, R110, UR38 ;  /* 0x000000266e6b7c20 */ /* 0x000fe20008410000 */
[----:B------:R-:W-:Y:S01]  /*14880*/  FMUL.FTZ R105, R108, UR38 ;  /* 0x000000266c697c20 */ /* 0x000fe20008410000 */
[----:B------:R-:W-:Y:S01]  /*14890*/  FMUL.FTZ R108, R111, UR38 ;  /* 0x000000266f6c7c20 */ /* 0x000fe20008410000 */
[----:B------:R-:W-:Y:S01]  /*148a0*/  FMUL.FTZ R106, R109, UR38 ;  /* 0x000000266d6a7c20 */ /* 0x000fe20008410000 */
[----:B------:R-:W-:Y:S01]  /*148b0*/  FMUL.FTZ R111, R114, UR38 ;  /* 0x00000026726f7c20 */ /* 0x000fe20008410000 */
[----:B------:R-:W-:Y:S01]  /*148c0*/  FMUL.FTZ R109, R112, UR38 ;  /* 0x00000026706d7c20 */ /* 0x000fe20008410000 */
[----:B------:R-:W0:Y:S01]  /*148d0*/  MUFU.TANH R20, R20 ;  /* 0x0000001400147308 */ /* 0x000e220000002400 */
        /* <DEDUP_REMOVED lines=28> */
[----:B------:R-:W-:-:S03]  /*14aa0*/  FMUL.FTZ R130, R133, UR38 ;  /* 0x0000002685827c20 */ /* 0x000fc60008410000 */
[----:B------:R-:W1:Y:S01]  /*14ab0*/  MUFU.TANH R90, R90 ;  /* 0x0000005a005a7308 */ /* 0x000e620000002400 */
[----:B--2---:R-:W-:-:S07]  /*14ac0*/  FMNMX.FTZ R7, R89, R0, !PT ;  /* 0x0000000059077209 */ /* 0x004fce0007810000 */
[----:B------:R-:W2:Y:S01]  /*14ad0*/  MUFU.TANH R95, R95 ;  /* 0x0000005f005f7308 */ /* 0x000ea20000002400 */
[----:B0-----:R-:W-:-:S07]  /*14ae0*/  FMNMX.FTZ R6, R92, R9, !PT ;  /* 0x000000095c067209 */ /* 0x001fce0007810000 */
[----:B------:R-:W0:Y:S01]  /*14af0*/  MUFU.TANH R93, R93 ;  /* 0x0000005d005d7308 */ /* 0x000e220000002400 */
[----:B-1----:R-:W-:-:S07]  /*14b00*/  FMNMX.FTZ R0, R90, R7, !PT ;  /* 0x000000075a007209 */ /* 0x002fce0007810000 */
        /* <DEDUP_REMOVED lines=75> */
[----:B0-----:R-:W-:Y:S02]  /*14fc0*/  FMNMX.FTZ R7, R129, R0, !PT ;  /* 0x0000000081077209 */ /* 0x001fe40007810000 */
[----:B-1----:R-:W-:-:S05]  /*14fd0*/  FMNMX.FTZ R6, R132, R9, !PT ;  /* 0x0000000984067209 */ /* 0x002fca0007810000 */
[----:B------:R-:W0:Y:S01]  /*14fe0*/  SHFL.BFLY PT, R9, R6, 0x2, 0x1f ;  /* 0x0c401f0006097f89 */ /* 0x000e2200000e0000 */
[----:B--2---:R-:W-:-:S05]  /*14ff0*/  FMNMX.FTZ R0, R130, R7, !PT ;  /* 0x0000000782007209 */ /* 0x004fca0007810000 */
[----:B------:R-:W1:Y:S01]  /*15000*/  SHFL.BFLY PT, R7, R0, 0x2, 0x1f ;  /* 0x0c401f0000077f89 */ /* 0x000e6200000e0000 */
[----:B0-----:R-:W-:-:S05]  /*15010*/  FMNMX.FTZ R134, R6, R9, !PT ;  /* 0x0000000906867209 */ /* 0x001fca0007810000 */
[----:B------:R-:W0:Y:S01]  /*15020*/  SHFL.BFLY PT, R9, R134, 0x1, 0x1f ;  /* 0x0c201f0086097f89 */ /* 0x000e2200000e0000 */
[----:B-1----:R-:W-:-:S05]  /*15030*/  FMNMX.FTZ R133, R0, R7, !PT ;  /* 0x0000000700857209 */ /* 0x002fca0007810000 */
[----:B------:R-:W1:Y:S01]  /*15040*/  SHFL.BFLY PT, R8, R133, 0x1, 0x1f ;  /* 0x0c201f0085087f89 */ /* 0x000e6200000e0000 */
[----:B0-----:R-:W-:-:S05]  /*15050*/  FMNMX.FTZ R9, R134, R9, !PT ;  /* 0x0000000986097209 */ /* 0x001fca0007810000 */
[----:B------:R-:W-:Y:S01]  /*15060*/  FADD.FTZ R13, -R9, R13 ;  /* 0x0000000d090d7221 */ /* 0x000fe20000010100 */
[----:B-1----:R-:W-:Y:S02]  /*15070*/  FMNMX.FTZ R7, R133, R8, !PT ;  /* 0x0000000885077209 */ /* 0x002fe40007810000 */
[----:B------:R-:W-:-:S03]  /*15080*/  MOV R8, UR39 ;  /* 0x0000002700087c02 */ /* 0x000fc60008000f00 */
[----:B------:R-:W-:Y:S02]  /*15090*/  FADD.FTZ R135, -R7, R14 ;  /* 0x0000000e07877221 */ /* 0x000fe40000010100 */
[-C--:B------:R-:W-:Y:S01]  /*150a0*/  FMUL.FTZ R0, R13, R8.reuse ;  /* 0x000000080d007220 */ /* 0x080fe20000410000 */
[-C--:B------:R-:W-:Y:S01]  /*150b0*/  FMUL.FTZ R13, R7, R8.reuse ;  /* 0x00000008070d7220 */ /* 0x080fe20000410000 */
[----:B------:R-:W-:-:S03]  /*150c0*/  FMUL.FTZ R14, R135, R8 ;  /* 0x00000008870e7220 */ /* 0x000fc60000410000 */
[-CC-:B------:R-:W-:Y:S01]  /*150d0*/  FFMA.FTZ R144, R109, R8.reuse, -R13.reuse ;  /* 0x000000086d907223 */ /* 0x180fe2000001080d */
[-C--:B------:R-:W-:Y:S01]  /*150e0*/  FMUL.FTZ R109, R9, R8.reuse ;  /* 0x00000008096d7220 */ /* 0x080fe20000410000 */
[-CC-:B------:R-:W-:Y:S01]  /*150f0*/  FFMA.FTZ R156, R11, R8.reuse, -R13.reuse ;  /* 0x000000080b9c7223 */ /* 0x180fe2000001080d */
[-CC-:B------:R-:W-:Y:S01]  /*15100*/  FFMA.FTZ R142, R105, R8.reuse, -R13.reuse ;  /* 0x00000008698e7223 */ /* 0x180fe2000001080d */
[-C--:B------:R-:W-:Y:S01]  /*15110*/  FFMA.FTZ R135, R20, R8.reuse, -R13 ;  /* 0x0000000814877223 */ /* 0x080fe2000001080d */
[-CC-:B------:R-:W-:Y:S01]  /*15120*/  FFMA.FTZ R105, R21, R8.reuse, -R109.reuse ;  /* 0x0000000815697223 */ /* 0x180fe2000001086d */
[-C--:B------:R-:W-:Y:S01]  /*15130*/  FFMA.FTZ R157, R88, R8.reuse, -R109 ;  /* 0x00000008589d7223 */ /* 0x080fe2000001086d */
[----:B------:R-:W-:Y:S01]  /*15140*/  MUFU.EX2 R6, R14 ;  /* 0x0000000e00067308 */ /* 0x000fe20000000800 */
[-CC-:B------:R-:W-:Y:S01]  /*15150*/  FFMA.FTZ R133, R94, R8.reuse, -R13.reuse ;  /* 0x000000085e857223 */ /* 0x180fe2000001080d */
[-CC-:B------:R-:W-:Y:S01]  /*15160*/  FFMA.FTZ R158, R89, R8.reuse, -R13.reuse ;  /* 0x00000008599e7223 */ /* 0x180fe2000001080d */
[-C--:B------:R-:W-:Y:S01]  /*15170*/  FFMA.FTZ R94, R102, R8.reuse, -R13 ;  /* 0x00000008665e7223 */ /* 0x080fe2000001080d */
[-C--:B------:R-:W-:Y:S01]  /*15180*/  FFMA.FTZ R102, R91, R8.reuse, -R109 ;  /* 0x000000085b667223 */ /* 0x080fe2000001086d */
[-C--:B------:R-:W-:Y:S01]  /*15190*/  FFMA.FTZ R134, R90, R8.reuse, -R13 ;  /* 0x000000085a867223 */ /* 0x080fe2000001080d */
[-C--:B------:R-:W-:Y:S01]  /*151a0*/  FFMA.FTZ R159, R92, R8.reuse, -R109 ;  /* 0x000000085c9f7223 */ /* 0x080fe2000001086d */
[-CC-:B------:R-:W-:Y:S01]  /*151b0*/  FFMA.FTZ R136, R93, R8.reuse, -R13.reuse ;  /* 0x000000085d887223 */ /* 0x180fe2000001080d */
[----:B------:R-:W0:Y:S01]  /*151c0*/  MUFU.EX2 R156, R156 ;  /* 0x0000009c009c7308 */ /* 0x000e220000000800 */
[-C--:B------:R-:W-:Y:S01]  /*151d0*/  FFMA.FTZ R140, R101, R8.reuse, -R13 ;  /* 0x00000008658c7223 */ /* 0x080fe2000001080d */
[-CC-:B------:R-:W-:Y:S01]  /*151e0*/  FFMA.FTZ R101, R95, R8.reuse, -R109.reuse ;  /* 0x000000085f657223 */ /* 0x180fe2000001086d */
[-C--:B------:R-:W-:Y:S01]  /*151f0*/  FFMA.FTZ R137, R96, R8.reuse, -R109 ;  /* 0x0000000860897223 */ /* 0x080fe2000001086d */
[-C--:B------:R-:W-:Y:S01]  /*15200*/  FFMA.FTZ R138, R97, R8.reuse, -R13 ;  /* 0x00000008618a7223 */ /* 0x080fe2000001080d */
[-C--:B------:R-:W-:Y:S01]  /*15210*/  FFMA.FTZ R99, R99, R8.reuse, -R109 ;  /* 0x0000000863637223 */ /* 0x080fe2000001086d */
[-C--:B------:R-:W-:Y:S01]  /*15220*/  FFMA.FTZ R97, R98, R8.reuse, -R13 ;  /* 0x0000000862617223 */ /* 0x080fe2000001080d */
[-CC-:B------:R-:W-:Y:S01]  /*15230*/  FFMA.FTZ R139, R100, R8.reuse, -R109.reuse ;  /* 0x00000008648b7223 */ /* 0x180fe2000001086d */
[----:B------:R-:W-:Y:S01]  /*15240*/  MUFU.EX2 R0, R0 ;  /* 0x0000000000007308 */ /* 0x000fe20000000800 */
[-CC-:B------:R-:W-:Y:S01]  /*15250*/  FFMA.FTZ R98, R103, R8.reuse, -R109.reuse ;  /* 0x0000000867627223 */ /* 0x180fe2000001086d */
[-CC-:B------:R-:W-:Y:S01]  /*15260*/  FFMA.FTZ R141, R104, R8.reuse, -R109.reuse ;  /* 0x00000008688d7223 */ /* 0x180fe2000001086d */
[-C--:B------:R-:W-:Y:S01]  /*15270*/  FFMA.FTZ R96, R107, R8.reuse, -R109 ;  /* 0x000000086b607223 */ /* 0x080fe2000001086d */
[-C--:B------:R-:W-:Y:S01]  /*15280*/  FFMA.FTZ R93, R106, R8.reuse, -R13 ;  /* 0x000000086a5d7223 */ /* 0x080fe2000001080d */
[-CC-:B------:R-:W-:Y:S01]  /*15290*/  FFMA.FTZ R143, R108, R8.reuse, -R109.reuse ;  /* 0x000000086c8f7223 */ /* 0x180fe2000001086d */
        /* <DEDUP_REMOVED lines=14> */
[-CC-:B------:R-:W-:Y:S01]  /*15380*/  FFMA.FTZ R150, R123, R8.reuse, -R13.reuse ;  /* 0x000000087b967223 */ /* 0x180fe2000001080d */
        /* <DEDUP_REMOVED lines=9> */
[----:B------:R-:W-:-:S02]  /*15420*/  FFMA.FTZ R13, R130, R8, -R13 ;  /* 0x00000008820d7223 */ /* 0x000fc4000001080d */
        /* <DEDUP_REMOVED lines=25> */
[----:B0-----:R-:W-:Y:S01]  /*155c0*/  FADD.FTZ R3, R97, R88 ;  /* 0x0000005861037221 */ /* 0x001fe20000010000 */
[----:B------:R-:W-:-:S06]  /*155d0*/  FFMA.FTZ R88, R121, R8, -R109 ;  /* 0x0000000879587223 */ /* 0x000fcc000001086d */
        /* <DEDUP_REMOVED lines=14> */
[----:B------:R-:W-:-:S06]  /*156c0*/  FFMA.FTZ R21, R125, R8, -R109 ;  /* 0x000000087d157223 */ /* 0x000fcc000001086d */
        /* <DEDUP_REMOVED lines=18> */
[----:B------:R-:W-:-:S05]  /*157f0*/  VIADD R4, R15, 0x2a840 ;  /* 0x0002a8400f047836 */ /* 0x000fca0000000000 */
[----:B------:R-:W-:Y:S01]  /*15800*/  PRMT R4, R181, 0x654, R4 ;  /* 0x00000654b5047816 */ /* 0x000fe20000000004 */
[----:B------:R-:W2:Y:S01]  /*15810*/  MUFU.EX2 R91, R91 ;  /* 0x0000005b005b7308 */ /* 0x000ea20000000800 */
[----:B-1----:R-:W-:Y:S02]  /*15820*/  FADD.FTZ R100, R147, R100 ;  /* 0x0000006493647221 */ /* 0x002fe40000010000 */
[----:B------:R1:W-:Y:S05]  /*15830*/  SYNCS.ARRIVE.TRANS64.RED.A1T0 RZ, [R4+URZ], RZ ;  /* 0x000000ff04ff79a7 */ /* 0x0003ea000810043f */
[----:B------:R-:W3:Y:S01]  /*15840*/  MUFU.EX2 R20, R20 ;  /* 0x0000001400147308 */ /* 0x000ee20000000800 */
[----:B0-----:R-:W-:-:S07]  /*15850*/  FADD.FTZ R3, R148, R3 ;  /* 0x0000000394037221 */ /* 0x001fce0000010000 */
[----:B------:R-:W0:Y:S01]  /*15860*/  MUFU.EX2 R149, R149 ;  /* 0x0000009500957308 */ /* 0x000e220000000800 */
[----:B--2---:R-:W-:-:S07]  /*15870*/  FADD.FTZ R100, R91, R100 ;  /* 0x000000645b647221 */ /* 0x004fce0000010000 */
[----:B------:R-:W2:Y:S01]  /*15880*/  MUFU.EX2 R150, R150 ;  /* 0x0000009600967308 */ /* 0x000ea20000000800 */
[----:B---3--:R-:W-:-:S07]  /*15890*/  FADD.FTZ R3, R20, R3 ;  /* 0x0000000314037221 */ /* 0x008fce0000010000 */
[----:B------:R-:W3:Y:S01]  /*158a0*/  MUFU.EX2 R88, R88 ;  /* 0x0000005800587308 */ /* 0x000ee20000000800 */
[----:B0-----:R-:W-:Y:S01]  /*158b0*/  FADD.FTZ R15, R149, R100 ;  /* 0x00000064950f7221 */ /* 0x001fe20000010000 */
[----:B------:R-:W-:-:S06]  /*158c0*/  FFMA.FTZ R100, R132, R8, -R109 ;  /* 0x0000000884647223 */ /* 0x000fcc000001086d */
[----:B------:R-:W0:Y:S01]  /*158d0*/  MUFU.EX2 R14, R14 ;  /* 0x0000000e000e7308 */ /* 0x000e220000000800 */
[----:B--2---:R-:W-:-:S07]  /*158e0*/  FADD.FTZ R3, R150, R3 ;  /* 0x0000000396037221 */ /* 0x004fce0000010000 */
[----:B------:R-:W2:Y:S01]  /*158f0*/  MUFU.EX2 R151, R151 ;  /* 0x0000009700977308 */ /* 0x000ea20000000800 */
[----:B---3--:R-:W-:-:S07]  /*15900*/  FADD.FTZ R104, R88, R15 ;  /* 0x0000000f58687221 */ /* 0x008fce0000010000 */
        /* <DEDUP_REMOVED lines=20> */
.L_x_636:
[----:B------:R-:W-:Y:S01]  /*15a50*/  ISETP.GT.AND P1, PT, R12, RZ, PT ;  /* 0x000000ff0c00720c */ /* 0x000fe20003f24270 */
[----:B------:R-:W-:Y:S01]  /*15a60*/  VIADD R10, R10, 0x2a860 ;  /* 0x0002a8600a0a7836 */ /* 0x000fe20000000000 */
[----:B------:R-:W-:Y:S01]  /*15a70*/  F2FP.BF16.F32.PACK_AB R148, R20, R148 ;  /* 0x000000941494723e */ /* 0x000fe200000010ff */
[----:B------:R-:W-:Y:S01]  /*15a80*/  VIADD R12, R12, 0xffffffff ;  /* 0xffffffff0c0c7836 */ /* 0x000fe20000000000 */
[----:B------:R-:W-:Y:S01]  /*15a90*/  F2FP.BF16.F32.PACK_AB R150, R14, R150 ;  /* 0x000000960e96723e */ /* 0x000fe200000010ff */
[----:B------:R-:W-:Y:S01]  /*15aa0*/  IMAD.MOV.U32 R14, RZ, RZ, R7 ;  /* 0x000000ffff0e7224 */ /* 0x000fe200078e0007 */
[----:B------:R-:W-:Y:S01]  /*15ab0*/  PRMT R10, R181, 0x654, R10 ;  /* 0x00000654b50a7816 */ /* 0x000fe2000000000a */
[----:B------:R-:W-:Y:S01]  /*15ac0*/  IMAD.MOV.U32 R20, RZ, RZ, R180 ;  /* 0x000000ffff147224 */ /* 0x000fe200078e00b4 */
[----:B------:R-:W-:Y:S01]  /*15ad0*/  F2FP.BF16.F32.PACK_AB R153, R153, R21 ;  /* 0x000000159999723e */ /* 0x000fe200000010ff */
[----:B------:R-:W-:Y:S01]  /*15ae0*/  IMAD.MOV.U32 R21, RZ, RZ, R173 ;  /* 0x000000ffff157224 */ /* 0x000fe200078e00ad */
[----:B------:R0:W-:Y:S01]  /*15af0*/  SYNCS.ARRIVE.TRANS64.RED.A1T0 RZ, [R10+URZ], RZ ;  /* 0x000000ff0aff79a7 */ /* 0x0001e2000810043f */
[----:B------:R-:W-:Y:S01]  /*15b00*/  F2FP.BF16.F32.PACK_AB R154, R13, R154 ;  /* 0x0000009a0d9a723e */ /* 0x000fe200000010ff */
[----:B------:R-:W-:Y:S01]  /*15b10*/  IMAD.MOV.U32 R13, RZ, RZ, R9 ;  /* 0x000000ffff0d7224 */ /* 0x000fe200078e0009 */
        /* <DEDUP_REMOVED lines=19> */
[----:B------:R-:W-:Y:S01]  /*15c50*/  F2FP.BF16.F32.PACK_AB R155, R100, R155 ;  /* 0x0000009b649b723e */ /* 0x000fe200000010ff */
[----:B0-----:R-:W-:Y:S06]  /*15c60*/  @P1 BRA `(.L_x_637) ;  /* 0xffffffd8009c1947 */ /* 0x001fec000383ffff */
.L_x_624:
[----:B------:R-:W-:Y:S05]  /*15c70*/  BSYNC B0 ;  /* 0x0000000000007941 */ /* 0x000fea0003800000 */
.L_x_623:
        /* <DEDUP_REMOVED lines=67> */
.L_x_638:
[----:B------:R-:W-:Y:S02]  /*160b0*/  LEA R14, R173, R2, 0x3 ;  /* 0x00000002ad0e7211 */ /* 0x000fe400078e18ff */
[----:B------:R-:W-:-:S04]  /*160c0*/  SHF.L.U32 R5, R180, 0x1f, RZ ;  /* 0x0000001fb4057819 */ /* 0x000fc800000006ff */
[----:B------:R0:W1:Y:S01]  /*160d0*/  SYNCS.PHASECHK.TRANS64.TRYWAIT P1, [R14+URZ+0x2a850], R5 ;  /* 0x02a850050e0075a7 */ /* 0x000062000802017f */
[----:B------:R-:W-:Y:S05]  /*160e0*/  @!P0 BRA `(.L_x_639) ;  /* 0x0000000000048947 */ /* 0x000fea0003800000 */
[----:B------:R-:W-:Y:S01]  /*160f0*/  BPT.TRAP 0x1 ;  /* 0x000000040000795c */ /* 0x000fe20000300000 */
.L_x_639:
        /* <DEDUP_REMOVED lines=9> */
.L_x_641:
[----:B------:R-:W-:Y:S05]  /*16190*/  BSYNC B0 ;  /* 0x0000000000007941 */ /* 0x000fea0003800000 */
.L_x_640:
[----:B------:R-:W-:Y:S01]  /*161a0*/  IMAD.MOV.U32 R10, RZ, RZ, R0 ;  /* 0x000000ffff0a7224 */ /* 0x000fe200078e0000 */
[----:B------:R-:W-:Y:S01]  /*161b0*/  WARPGROUP.ARRIVE ;  /* 0x00000000000079c5 */ /* 0x000fe20000000000 */
[----:B------:R-:W-:Y:S01]  /*161c0*/  IMAD.MOV.U32 R11, RZ, RZ, 0x40000040 ;  /* 0x40000040ff0b7424 */ /* 0x000fe200078e00ff */
[----:B01----:R-:W0:Y:S01]  /*161d0*/  SHFL.BFLY PT, R5, R4, 0x2, 0x1f ;  /* 0x0c401f0004057f89 */ /* 0x003e2200000e0000 */
[----:B------:R-:W-:Y:S01]  /*161e0*/  IMAD.MOV.U32 R12, RZ, RZ, RZ ;  /* 0x000000ffff0c7224 */ /* 0x000fe200078e00ff */
[----:B------:R-:W-:Y:S01]  /*161f0*/  R2UR UR6, R10 ;  /* 0x000000000a0672ca */ /* 0x000fe200000e0000 */
[----:B------:R-:W-:Y:S01]  /*16200*/  VIADD R10, R0, 0x80 ;  /* 0x00000080000a7836 */ /* 0x000fe20000000000 */
[----:B------:R-:W-:Y:S01]  /*16210*/  R2UR UR7, R11 ;  /* 0x000000000b0772ca */ /* 0x000fe200000e0000 */
[----:B------:R-:W-:-:S12]  /*16220*/  IMAD.MOV.U32 R11, RZ, RZ, 0x40000040 ;  /* 0x40000040ff0b7424 */ /* 0x000fd800078e00ff */
[----:B------:R-:W-:Y:S01]  /*16230*/  HGMMA.64x128x16.F32.BF16 R24, R156, gdesc[UR4].tnspB, R24, gsb0 ;  /* 0x41e000049c187df0 */ /* 0x000fe20008001818 */
[----:B------:R-:W-:Y:S01]  /*16240*/  R2UR UR6, R10 ;  /* 0x000000000a0672ca */ /* 0x000fe200000e0000 */
[----:B------:R-:W-:Y:S01]  /*16250*/  VIADD R10, R0, 0x100 ;  /* 0x00000100000a7836 */ /* 0x000fe20000000000 */
[----:B------:R-:W-:Y:S01]  /*16260*/  R2UR UR7, R11 ;  /* 0x000000000b0772ca */ /* 0x000fe200000e0000 */
[----:B------:R-:W-:Y:S02]  /*16270*/  IMAD.MOV.U32 R11, RZ, RZ, 0x40000040 ;  /* 0x40000040ff0b7424 */ /* 0x000fe400078e00ff */
[----:B0-----:R-:W-:Y:S01]  /*16280*/  FADD.FTZ R5, R5, R4 ;  /* 0x0000000405057221 */ /* 0x001fe20000010000 */
[----:B------:R-:W-:Y:S01]  /*16290*/  IMAD.MOV.U32 R4, RZ, RZ, RZ ;  /* 0x000000ffff047224 */ /* 0x000fe200078e00ff */
[----:B------:R-:W-:Y:S02]  /*162a0*/  WARPGROUP.DEPBAR.LE gsb0, 0x0 ;  /* 0x00008000000079c5 */ /* 0x000fe40000010000 */
[----:B------:R-:W-:-:S06]  /*162b0*/  WARPGROUP.ARRIVE ;  /* 0x00000000000079c5 */ /* 0x000fcc0000000000 */
        /* <DEDUP_REMOVED lines=19> */
[----:B------:R-:W0:Y:S02]  /*163f0*/  SHFL.BFLY PT, R0, R3, 0x2, 0x1f ;  /* 0x0c401f0003007f89 */ /* 0x000e2400000e0000 */
[----:B0-----:R-:W-:Y:S01]  /*16400*/  FADD.FTZ R2, R0, R3 ;  /* 0x0000000300027221 */ /* 0x001fe20000010000 */
[----:B------:R-:W-:Y:S01]  /*16410*/  IMAD.MOV.U32 R3, RZ, RZ, -0x800000 ;  /* 0xff800000ff037424 */ /* 0x000fe200078e00ff */
[----:B------:R-:W0:Y:S02]  /*16420*/  SHFL.BFLY PT, R0, R5, 0x1, 0x1f ;  /* 0x0c201f0005007f89 */ /* 0x000e2400000e0000 */
[----:B0-----:R-:W-:Y:S01]  /*16430*/  FADD.FTZ R13, R5, R0 ;  /* 0x00000000050d7221 */ /* 0x001fe20000010000 */
[----:B------:R-:W-:-:S04]  /*16440*/  MOV R0, 0xff800000 ;  /* 0xff80000000007802 */ /* 0x000fc80000000f00 */
[----:B------:R-:W-:-:S13]  /*16450*/  FSETP.NE.FTZ.AND P1, PT, R13, RZ, PT ;  /* 0x000000ff0d00720b */ /* 0x000fda0003f35000 */
[----:B------:R-:W0:Y:S08]  /*16460*/  @P1 MUFU.LG2 R6, R13 ;  /* 0x0000000d00061308 */ /* 0x000e300000000c00 */
[----:B------:R-:W-:Y:S01]  /*16470*/  @P1 MUFU.RCP R4, R13 ;  /* 0x0000000d00041308 */ /* 0x000fe20000001000 */
[----:B0-----:R-:W-:Y:S01]  /*16480*/  @P1 FMUL.FTZ R5, R6, 0.69314718246459960938 ;  /* 0x3f31721806051820 */ /* 0x001fe20000410000 */
[----:B------:R-:W-:-:S02]  /*16490*/  WARPGROUP.DEPBAR.LE gsb0, 0x0 ;  /* 0x00008000000079c5 */ /* 0x000fc40000010000 */
[----:B------:R-:W-:-:S06]  /*164a0*/  WARPGROUP.ARRIVE ;  /* 0x00000000000079c5 */ /* 0x000fcc0000000000 */
[----:B------:R-:W-:Y:S01]  /*164b0*/  HGMMA.64x128x16.F32.BF16 R24, R148, gdesc[UR4].tnspB, R24, gsb0 ;  /* 0x41e0000494187df0 */ /* 0x000fe20008001818 */
[----:B------:R-:W-:Y:S02]  /*164c0*/  R2UR UR6, R10 ;  /* 0x000000000a0672ca */ /* 0x000fe400000e0000 */
[----:B------:R-:W-:Y:S02]  /*164d0*/  R2UR UR7, R11 ;  /* 0x000000000b0772ca */ /* 0x000fe400000e0000 */
[----:B------:R-:W0:Y:S02]  /*164e0*/  SHFL.BFLY PT, R11, R2, 0x1, 0x1f ;  /* 0x0c201f00020b7f89 */ /* 0x000e2400000e0000 */
[----:B0-----:R-:W-:Y:S01]  /*164f0*/  FADD.FTZ R11, R2, R11 ;  /* 0x0000000b020b7221 */ /* 0x001fe20000010000 */
[----:B------:R-:W-:-:S04]  /*16500*/  @P1 FMUL.FTZ R2, R8, 0.69314718246459960938 ;  /* 0x3f31721808021820 */ /* 0x000fc80000410000 */
[----:B------:R-:W-:Y:S01]  /*16510*/  FSETP.NE.FTZ.AND P2, PT, R11, RZ, PT ;  /* 0x000000ff0b00720b */ /* 0x000fe20003f55000 */
[----:B------:R-:W-:-:S12]  /*16520*/  @P1 FFMA.FTZ R0, R2, R7, R5 ;  /* 0x0000000702001223 */ /* 0x000fd80000010005 */
[----:B------:R-:W0:Y:S01]  /*16530*/  @P2 MUFU.LG2 R10, R11 ;  /* 0x0000000b000a2308 */ /* 0x000e220000000c00 */
[----:B------:R-:W-:-:S07]  /*16540*/  @P2 FMUL.FTZ R15, R8, 0.69314718246459960938 ;  /* 0x3f317218080f2820 */ /* 0x000fce0000410000 */
[----:B------:R1:W2:Y:S01]  /*16550*/  @P2 MUFU.RCP R12, R11 ;  /* 0x0000000b000c2308 */ /* 0x0002a20000001000 */
[----:B0-----:R-:W-:-:S04]  /*16560*/  @P2 FMUL.FTZ R10, R10, 0.69314718246459960938 ;  /* 0x3f3172180a0a2820 */ /* 0x001fc80000410000 */
[----:B------:R-:W-:Y:S01]  /*16570*/  @P2 FFMA.FTZ R3, R15, R9, R10 ;  /* 0x000000090f032223 */ /* 0x000fe2000001000a */
[----:B------:R-:W-:Y:S02]  /*16580*/  WARPGROUP.DEPBAR.LE gsb0, 0x0 ;  /* 0x00008000000079c5 */ /* 0x000fe40000010000 */
[----:B------:R-:W-:-:S06]  /*16590*/  WARPGROUP.ARRIVE ;  /* 0x00000000000079c5 */ /* 0x000fcc0000000000 */
[----:B------:R-:W-:Y:S03]  /*165a0*/  HGMMA.64x128x16.F32.BF16 R24, R152, gdesc[UR4].tnspB, R24, gsb0 ;  /* 0x41e0000498187df0 */ /* 0x000fe60008001818 */
[----:B------:R-:W-:Y:S02]  /*165b0*/  WARPGROUP.DEPBAR.LE gsb0, 0x0 ;  /* 0x00008000000079c5 */ /* 0x000fe40000010000 */
[----:B-12---:R-:W-:Y:S05]  /*165c0*/  @!P0 BRA `(.L_x_643) ;  /* 0x0000000000048947 */ /* 0x006fea0003800000 */
[----:B------:R-:W-:Y:S01]  /*165d0*/  BPT.TRAP 0x1 ;  /* 0x000000040000795c */ /* 0x000fe20000300000 */
.L_x_643:
[----:B------:R-:W-:Y:S02]  /*165e0*/  VIADD R2, R14, 0x2a860 ;  /* 0x0002a8600e027836 */ /* 0x000fe40000000000 */
[-C--:B------:R-:W-:Y:S01]  /*165f0*/  FMUL.FTZ R88, R36, R4.reuse ;  /* 0x0000000424587220 */ /* 0x080fe20000410000 */
[----:B------:R-:W-:Y:S02]  /*16600*/  VIADD R173, R173, 0x1 ;  /* 0x00000001adad7836 */ /* 0x000fe40000000000 */
[-C--:B------:R-:W-:Y:S01]  /*16610*/  FMUL.FTZ R89, R32, R4.reuse ;  /* 0x0000000420597220 */ /* 0x080fe20000410000 */
[----:B------:R-:W-:Y:S01]  /*16620*/  FMUL.FTZ R36, R72, R4 ;  /* 0x0000000448247220 */ /* 0x000fe20000410000 */
[----:B------:R-:W-:Y:S01]  /*16630*/  PRMT R2, R181, 0x654, R2 ;  /* 0x00000654b5027816 */ /* 0x000fe20000000002 */
[-C--:B------:R-:W-:Y:S01]  /*16640*/  FMUL.FTZ R92, R34, R12.reuse ;  /* 0x0000000c225c7220 */ /* 0x080fe20000410000 */
[----:B------:R-:W-:Y:S01]  /*16650*/  ISETP.NE.AND P0, PT, R173, 0x2, PT ;  /* 0x00000002ad00780c */ /* 0x000fe20003f05270 */
[-C--:B------:R-:W-:Y:S01]  /*16660*/  FMUL.FTZ R32, R26, R12.reuse ;  /* 0x0000000c1a207220 */ /* 0x080fe20000410000 */
[----:B------:R0:W-:Y:S01]  /*16670*/  SYNCS.ARRIVE.TRANS64.RED.A1T0 RZ, [R2+URZ], RZ ;  /* 0x000000ff02ff79a7 */ /* 0x0001e2000810043f */
[-C--:B------:R-:W-:Y:S01]  /*16680*/  FMUL.FTZ R93, R35, R12.reuse ;  /* 0x0000000c235d7220 */ /* 0x080fe20000410000 */
[----:B------:R-:W-:Y:S01]  /*16690*/  SEL R5, RZ, 0x1, P0 ;  /* 0x00000001ff057807 */ /* 0x000fe20000000000 */
        /* <DEDUP_REMOVED lines=58> */
[----:B------:R-:W-:Y:S01]  /*16a40*/  FMUL.FTZ R87, R87, R12 ;  /* 0x0000000c57577220 */ /* 0x000fe20000410000 */
[----:B------:R-:W-:Y:S01]  /*16a50*/  LOP3.LUT R180, R180, R5, RZ, 0x3c, !PT ;  /* 0x00000005b4b47212 */ /* 0x000fe200078e3cff */
[----:B------:R-:W-:Y:S01]  /*16a60*/  VIADD R189, R189, 0x1 ;  /* 0x00000001bdbd7836 */ /* 0x000fe20000000000 */
[----:B0-----:R-:W-:-:S07]  /*16a70*/  SEL R173, R173, RZ, P0 ;  /* 0x000000ffadad7207 */ /* 0x001fce0000000000 */
.L_x_565:
[----:B------:R-:W0:Y:S08]  /*16a80*/  S2UR UR4, SR_CgaCtaId ;  /* 0x00000000000479c3 */ /* 0x000e300000008800 */
[----:B------:R-:W-:Y:S01]  /*16a90*/  BAR.SYNC.DEFER_BLOCKING 0x5, 0x180 ;  /* 0x0146000000007b1d */ /* 0x000fe20000010000 */
[----:B------:R-:W-:-:S05]  /*16aa0*/  MOV R2, 0x400 ;  /* 0x0000040000027802 */ /* 0x000fca0000000f00 */
[----:B------:R-:W-:Y:S01]  /*16ab0*/  BSSY B0, `(.L_x_644) ;  /* 0x00001f7000007945 */ /* 0x000fe20003800000 */
[----:B0-----:R-:W-:-:S05]  /*16ac0*/  IMAD.U32 R181, RZ, RZ, UR4 ;  /* 0x00000004ffb57e24 */ /* 0x001fca000f8e00ff */
[----:B------:R-:W-:-:S05]  /*16ad0*/  LEA R2, R181, R2, 0x18 ;  /* 0x00000002b5027211 */ /* 0x000fca00078ec0ff */
        /* <DEDUP_REMOVED lines=11> */
[----:B------:R-:W-:Y:S02]  /*16b90*/  MOV R20, R2 ;  /* 0x0000000200147202 */ /* 0x000fe40000000f00 */
[----:B--2---:R-:W-:-:S03]  /*16ba0*/  MOV R21, R5 ;  /* 0x0000000500157202 */ /* 0x004fc60000000f00 */
[----:B------:R-:W-:-:S03]  /*16bb0*/  IMAD.WIDE R8, R229, 0x2, R20 ;  /* 0x00000002e5087825 */ /* 0x000fc600078e0214 */
[C---:B------:R-:W-:Y:S02]  /*16bc0*/  LOP3.LUT R15, R8.reuse, 0x380, RZ, 0xc0, !PT ;  /* 0x00000380080f7812 */ /* 0x040fe400078ec0ff */
[C---:B------:R-:W-:Y:S02]  /*16bd0*/  IADD3 R71, P6, R8.reuse, 0x20, RZ ;  /* 0x0000002008477810 */ /* 0x040fe40007fde0ff */
[C---:B------:R-:W-:Y:S02]  /*16be0*/  IADD3 R79, P5, R8.reuse, 0x40, RZ ;  /* 0x00000040084f7810 */ /* 0x040fe40007fbe0ff */
[----:B------:R-:W-:Y:S01]  /*16bf0*/  SHF.R.U64 R15, R15, 0x3, RZ ;  /* 0x000000030f0f7819 */ /* 0x000fe200000012ff */
[--C-:B------:R-:W-:Y:S01]  /*16c00*/  IMAD.X R5, RZ, RZ, R9.reuse, P6 ;  /* 0x000000ffff057224 */ /* 0x100fe200030e0609 */
[C---:B------:R-:W-:Y:S01]  /*16c10*/  IADD3 R101, P4, R8.reuse, 0x60, RZ ;  /* 0x0000006008657810 */ /* 0x040fe20007f9e0ff */
[----:B------:R-:W-:Y:S01]  /*16c20*/  IMAD.X R7, RZ, RZ, R9, P5 ;  /* 0x000000ffff077224 */ /* 0x000fe200028e0609 */
[----:B------:R-:W-:-:S02]  /*16c30*/  IADD3 R103, P3, R8, 0x4000, RZ ;  /* 0x0000400008677810 */ /* 0x000fc40007f7e0ff */
[C---:B------:R-:W-:Y:S02]  /*16c40*/  IADD3 R105, P2, R8.reuse, 0x4020, RZ ;  /* 0x0000402008697810 */ /* 0x040fe40007f5e0ff */
[C---:B------:R-:W-:Y:S02]  /*16c50*/  IADD3 R107, P1, R8.reuse, 0x4040, RZ ;  /* 0x00004040086b7810 */ /* 0x040fe40007f3e0ff */
[----:B------:R-:W-:Y:S01]  /*16c60*/  IADD3 R109, P0, R8, 0x4060, RZ ;  /* 0x00004060086d7810 */ /* 0x000fe20007f1e0ff */
[--C-:B------:R-:W-:Y:S01]  /*16c70*/  IMAD.X R25, RZ, RZ, R9.reuse, P2 ;  /* 0x000000ffff197224 */ /* 0x100fe200010e0609 */
[----:B------:R-:W-:Y:S01]  /*16c80*/  LOP3.LUT R4, R71, 0x380, RZ, 0xc0, !PT ;  /* 0x0000038047047812 */ /* 0x000fe200078ec0ff */
[--C-:B------:R-:W-:Y:S01]  /*16c90*/  IMAD.X R27, RZ, RZ, R9.reuse, P1 ;  /* 0x000000ffff1b7224 */ /* 0x100fe200008e0609 */
[----:B------:R-:W-:Y:S01]  /*16ca0*/  LOP3.LUT R6, R79, 0x380, RZ, 0xc0, !PT ;  /* 0x000003804f067812 */ /* 0x000fe200078ec0ff */
[--C-:B----4-:R-:W-:Y:S01]  /*16cb0*/  IMAD.X R33, RZ, RZ, R9.reuse, P0 ;  /* 0x000000ffff217224 */ /* 0x110fe200000e0609 */
[----:B------:R-:W-:Y:S01]  /*16cc0*/  LOP3.LUT R8, R15, R8, RZ, 0x3c, !PT ;  /* 0x000000080f087212 */ /* 0x000fe200078e3cff */
[----:B------:R-:W-:Y:S01]  /*16cd0*/  IMAD.X R15, RZ, RZ, R9, P3 ;  /* 0x000000ffff0f7224 */ /* 0x000fe200018e0609 */
[----:B------:R-:W-:-:S02]  /*16ce0*/  SHF.R.U64 R4, R4, 0x3, RZ ;  /* 0x0000000304047819 */ /* 0x000fc400000012ff */
[----:B------:R-:W-:Y:S02]  /*16cf0*/  SHF.R.U64 R6, R6, 0x3, RZ ;  /* 0x0000000306067819 */ /* 0x000fe400000012ff */
[----:B------:R-:W-:Y:S02]  /*16d00*/  MOV R94, R8 ;  /* 0x00000008005e7202 */ /* 0x000fe40000000f00 */
[----:B------:R-:W-:Y:S02]  /*16d10*/  IADD3.X R13, RZ, R9, RZ, P4, !PT ;  /* 0x00000009ff0d7210 */ /* 0x000fe400027fe4ff */
[----:B------:R-:W-:Y:S02]  /*16d20*/  LOP3.LUT R12, R101, 0x380, RZ, 0xc0, !PT ;  /* 0x00000380650c7812 */ /* 0x000fe400078ec0ff */
[----:B------:R-:W-:Y:S02]  /*16d30*/  LOP3.LUT R14, R103, 0x380, RZ, 0xc0, !PT ;  /* 0x00000380670e7812 */ /* 0x000fe400078ec0ff */
[----:B------:R-:W-:-:S02]  /*16d40*/  F2FP.BF16.F32.PACK_AB R8, R91, R24 ;  /* 0x000000185b08723e */ /* 0x000fc400000010ff */
[----:B------:R-:W-:Y:S01]  /*16d50*/  F2FP.BF16.F32.PACK_AB R9, R99, R32 ;  /* 0x000000206309723e */ /* 0x000fe200000010ff */
[----:B------:R-:W-:Y:S01]  /*16d60*/  BAR.SYNC.DEFER_BLOCKING 0x1, 0x100 ;  /* 0x0044000000007b1d */ /* 0x000fe20000010000 */
[----:B------:R-:W-:Y:S02]  /*16d70*/  LOP3.LUT R24, R105, 0x380, RZ, 0xc0, !PT ;  /* 0x0000038069187812 */ /* 0x000fe400078ec0ff */
[----:B-1----:R-:W-:Y:S02]  /*16d80*/  LOP3.LUT R28, R107, 0x380, RZ, 0xc0, !PT ;  /* 0x000003806b1c7812 */ /* 0x002fe400078ec0ff */
[----:B------:R-:W-:Y:S02]  /*16d90*/  LOP3.LUT R4, R4, R71, RZ, 0x3c, !PT ;  /* 0x0000004704047212 */ /* 0x000fe400078e3cff */
[----:B------:R-:W-:Y:S02]  /*16da0*/  LOP3.LUT R6, R6, R79, RZ, 0x3c, !PT ;  /* 0x0000004f06067212 */ /* 0x000fe400078e3cff */
[----:B------:R-:W-:-:S02]  /*16db0*/  LOP3.LUT R32, R109, 0x380, RZ, 0xc0, !PT ;  /* 0x000003806d207812 */ /* 0x000fc400078ec0ff */
[----:B------:R-:W-:Y:S02]  /*16dc0*/  SHF.R.U64 R12, R12, 0x3, RZ ;  /* 0x000000030c0c7819 */ /* 0x000fe400000012ff */
[----:B------:R-:W-:Y:S02]  /*16dd0*/  SHF.R.U64 R14, R14, 0x3, RZ ;  /* 0x000000030e0e7819 */ /* 0x000fe400000012ff */
[----:B------:R-:W-:Y:S02]  /*16de0*/  SHF.R.U64 R24, R24, 0x3, RZ ;  /* 0x0000000318187819 */ /* 0x000fe400000012ff */
[----:B------:R-:W-:Y:S02]  /*16df0*/  SHF.R.U64 R28, R28, 0x3, RZ ;  /* 0x000000031c1c7819 */ /* 0x000fe400000012ff */
[----:B------:R-:W-:Y:S02]  /*16e00*/  SHF.R.U64 R32, R32, 0x3, RZ ;  /* 0x0000000320207819 */ /* 0x000fe400000012ff */
[----:B------:R-:W-:-:S02]  /*16e10*/  MOV R91, R4 ;  /* 0x00000004005b7202 */ /* 0x000fc40000000f00 */
[----:B------:R-:W-:Y:S01]  /*16e20*/  MOV R79, R6 ;  /* 0x00000006004f7202 */ /* 0x000fe20000000f00 */
[----:B------:R1:W-:Y:S01]  /*16e30*/  STSM.16.M88.4 [R94], R8 ;  /* 0x000000085e007844 */ /* 0x0003e20000000200 */
[----:B------:R-:W-:Y:S02]  /*16e40*/  F2FP.BF16.F32.PACK_AB R4, R90, R89 ;  /* 0x000000595a04723e */ /* 0x000fe400000010ff */
[----:B------:R-:W-:Y:S02]  /*16e50*/  F2FP.BF16.F32.PACK_AB R5, R93, R92 ;  /* 0x0000005c5d05723e */ /* 0x000fe400000010ff */
[----:B------:R-:W-:Y:S02]  /*16e60*/  F2FP.BF16.F32.PACK_AB R6, R37, R88 ;  /* 0x000000582506723e */ /* 0x000fe400000010ff */
[----:B------:R-:W-:Y:S02]  /*16e70*/  F2FP.BF16.F32.PACK_AB R7, R95, R72 ;  /* 0x000000485f07723e */ /* 0x000fe400000010ff */
[----:B------:R-:W-:-:S02]  /*16e80*/  LOP3.LUT R12, R12, R101, RZ, 0x3c, !PT ;  /* 0x000000650c0c7212 */ /* 0x000fc400078e3cff */
[----:B------:R-:W-:Y:S01]  /*16e90*/  LOP3.LUT R14, R14, R103, RZ, 0x3c, !PT ;  /* 0x000000670e0e7212 */ /* 0x000fe200078e3cff */
[----:B------:R-:W-:Y:S01]  /*16ea0*/  STSM.16.M88.4 [R91], R4 ;  /* 0x000000045b007844 */ /* 0x000fe20000000200 */
[----:B------:R-:W-:Y:S02]  /*16eb0*/  LOP3.LUT R24, R24, R105, RZ, 0x3c, !PT ;  /* 0x0000006918187212 */ /* 0x000fe400078e3cff */
[----:B------:R-:W-:Y:S02]  /*16ec0*/  LOP3.LUT R26, R28, R107, RZ, 0x3c, !PT ;  /* 0x0000006b1c1a7212 */ /* 0x000fe400078e3cff */
[----:B-1----:R-:W-:Y:S02]  /*16ed0*/  F2FP.BF16.F32.PACK_AB R8, R41, R40 ;  /* 0x000000282908723e */ /* 0x002fe400000010ff */
[----:B------:R-:W-:Y:S02]  /*16ee0*/  F2FP.BF16.F32.PACK_AB R9, R43, R34 ;  /* 0x000000222b09723e */ /* 0x000fe400000010ff */
[----:B------:R-:W-:-:S02]  /*16ef0*/  F2FP.BF16.F32.PACK_AB R10, R45, R44 ;  /* 0x0000002c2d0a723e */ /* 0x000fc400000010ff */
[----:B------:R-:W-:Y:S02]  /*16f00*/  F2FP.BF16.F32.PACK_AB R11, R47, R46 ;  /* 0x0000002e2f0b723e */ /* 0x000fe400000010ff */
[----:B------:R-:W-:Y:S02]  /*16f10*/  LOP3.LUT R32, R32, R109, RZ, 0x3c, !PT ;  /* 0x0000006d20207212 */ /* 0x000fe400078e3cff */
[----:B------:R-:W-:Y:S01]  /*16f20*/  MOV R78, R12 ;  /* 0x0000000c004e7202 */ /* 0x000fe20000000f00 */
[----:B------:R1:W-:Y:S01]  /*16f30*/  STSM.16.M88.4 [R79], R8 ;  /* 0x000000084f007844 */ /* 0x0003e20000000200 */
[----:B------:R-:W-:Y:S02]  /*16f40*/  MOV R28, R14 ;  /* 0x0000000e001c7202 */ /* 0x000fe40000000f00 */
[----:B------:R-:W-:Y:S02]  /*16f50*/  MOV R71, R24 ;  /* 0x0000001800477202 */ /* 0x000fe40000000f00 */
[----:B------:R-:W-:-:S02]  /*16f60*/  MOV R70, R26 ;  /* 0x0000001a00467202 */ /* 0x000fc40000000f00 */
[----:B------:R-:W-:Y:S01]  /*16f70*/  F2FP.BF16.F32.PACK_AB R12, R49, R48 ;  /* 0x00000030310c723e */ /* 0x000fe200000010ff */
[----:B------:R-:W-:Y:S01]  /*16f80*/  IMAD.MOV.U32 R48, RZ, RZ, RZ ;  /* 0x000000ffff307224 */ /* 0x000fe200078e00ff */
[----:B------:R-:W-:Y:S02]  /*16f90*/  F2FP.BF16.F32.PACK_AB R13, R51, R50 ;  /* 0x00000032330d723e */ /* 0x000fe400000010ff */
[----:B------:R-:W-:Y:S02]  /*16fa0*/  F2FP.BF16.F32.PACK_AB R14, R53, R52 ;  /* 0x00000034350e723e */ /* 0x000fe400000010ff */
[----:B------:R-:W-:Y:S02]  /*16fb0*/  F2FP.BF16.F32.PACK_AB R15, R55, R54 ;  /* 0x00000036370f723e */ /* 0x000fe400000010ff */
[----:B------:R-:W-:Y:S02]  /*16fc0*/  F2FP.BF16.F32.PACK_AB R24, R57, R56 ;  /* 0x000000383918723e */ /* 0x000fe400000010ff */
[----:B------:R-:W-:Y:S01]  /*16fd0*/  F2FP.BF16.F32.PACK_AB R25, R59, R58 ;  /* 0x0000003a3b19723e */ /* 0x000fe200000010ff */
[----:B------:R-:W-:Y:S01]  /*16fe0*/  STSM.16.M88.4 [R78], R12 ;  /* 0x0000000c4e007844 */ /* 0x000fe20000000200 */
[----:B------:R-:W-:-:S02]  /*16ff0*/  F2FP.BF16.F32.PACK_AB R26, R61, R60 ;  /* 0x0000003c3d1a723e */ /* 0x000fc400000010ff */
[----:B------:R-:W-:Y:S02]  /*17000*/  F2FP.BF16.F32.PACK_AB R27, R63, R62 ;  /* 0x0000003e3f1b723e */ /* 0x000fe400000010ff */
[----:B------:R-:W-:Y:S02]  /*17010*/  MOV R40, R32 ;  /* 0x0000002000287202 */ /* 0x000fe40000000f00 */
[----:B------:R-:W-:Y:S01]  /*17020*/  ISETP.NE.U32.AND P0, PT, RZ, UR4, PT ;  /* 0x00000004ff007c0c */ /* 0x000fe2000bf05070 */
[----:B------:R2:W-:Y:S01]  /*17030*/  STSM.16.M88.4 [R28], R24 ;  /* 0x000000181c007844 */ /* 0x0005e20000000200 */
[----:B-1----:R-:W-:Y:S02]  /*17040*/  IADD3 R8, P1, R186, UR4, RZ ;  /* 0x00000004ba087c10 */ /* 0x002fe4000ff3e0ff */
[----:B------:R-:W-:Y:S02]  /*17050*/  F2FP.BF16.F32.PACK_AB R32, R65, R64 ;  /* 0x000000404120723e */ /* 0x000fe400000010ff */
[----:B------:R-:W-:-:S02]  /*17060*/  F2FP.BF16.F32.PACK_AB R33, R67, R66 ;  /* 0x000000424321723e */ /* 0x000fc400000010ff */
[----:B------:R-:W-:Y:S02]  /*17070*/  F2FP.BF16.F32.PACK_AB R34, R69, R68 ;  /* 0x000000444522723e */ /* 0x000fe400000010ff */
[----:B------:R-:W-:Y:S02]  /*17080*/  F2FP.BF16.F32.PACK_AB R37, R75, R74 ;  /* 0x0000004a4b25723e */ /* 0x000fe400000010ff */
[----:B------:R-:W-:Y:S01]  /*17090*/  F2FP.BF16.F32.PACK_AB R4, R81, R80 ;  /* 0x000000505104723e */ /* 0x000fe200000010ff */
[----:B------:R-:W-:Y:S01]  /*170a0*/  STSM.16.M88.4 [R71], R32 ;  /* 0x0000002047007844 */ /* 0x000fe20000000200 */
[----:B------:R-:W-:Y:S02]  /*170b0*/  F2FP.BF16.F32.PACK_AB R5, R83, R82 ;  /* 0x000000525305723e */ /* 0x000fe400000010ff */
[----:B------:R-:W-:Y:S01]  /*170c0*/  F2FP.BF16.F32.PACK_AB R6, R85, R84 ;  /* 0x000000545506723e */ /* 0x000fe200000010ff */
[----:B------:R-:W-:Y:S01]  /*170d0*/  STSM.16.M88.4 [R70], R36 ;  /* 0x0000002446007844 */ /* 0x000fe20000000200 */
[----:B------:R-:W-:Y:S01]  /*170e0*/  F2FP.BF16.F32.PACK_AB R7, R87, R86 ;  /* 0x000000565707723e */ /* 0x000fe200000010ff */
[----:B--2---:R-:W1:Y:S01]  /*170f0*/  LDC R28, c[0x0][0xbe8] ;  /* 0x0002fa00ff1c7b82 */ /* 0x004e620000000800 */
[----:B------:R-:W-:-:S02]  /*17100*/  ISETP.NE.AND.EX P0, PT, RZ, UR5, PT, P0 ;  /* 0x00000005ff007c0c */ /* 0x000fc4000bf05300 */
[----:B------:R-:W-:Y:S01]  /*17110*/  IADD3.X R9, R187, UR5, RZ, P1, !PT ;  /* 0x00000005bb097c10 */ /* 0x000fe20008ffe4ff */
[----:B------:R-:W-:Y:S01]  /*17120*/  ULDC.64 UR4, c[0x0][0xc08] ;  /* 0x0003020000047ab9 */ /* 0x000fe20000000a00 */
[----:B------:R2:W-:Y:S03]  /*17130*/  STSM.16.M88.4 [R40], R4 ;  /* 0x0000000428007844 */ /* 0x0005e60000000200 */
[----:B------:R-:W-:Y:S01]  /*17140*/  BAR.SYNC.DEFER_BLOCKING 0x1, 0x100 ;  /* 0x0044000000007b1d */ /* 0x000fe20000010000 */
[----:B------:R-:W-:-:S04]  /*17150*/  ISETP.NE.U32.AND P2, PT, RZ, UR4, PT ;  /* 0x00000004ff007c0c */ /* 0x000fc8000bf45070 */
[----:B------:R-:W-:-:S13]  /*17160*/  ISETP.NE.AND.EX P2, PT, RZ, UR5, PT, P2 ;  /* 0x00000005ff007c0c */ /* 0x000fda000bf45320 */
[----:B------:R-:W-:Y:S01]  /*17170*/  @P2 IADD3 R186, P3, R186, UR4, RZ ;  /* 0x00000004baba2c10 */ /* 0x000fe2000ff7e0ff */
[----:B------:R-:W-:Y:S02]  /*17180*/  ULDC UR4, c[0x0][0xa88] ;  /* 0x0002a20000047ab9 */ /* 0x000fe40000000800 */
[----:B--2---:R-:W-:Y:S01]  /*17190*/  IMAD.U32 R7, RZ, RZ, UR4 ;  /* 0x00000004ff077e24 */ /* 0x004fe2000f8e00ff */
[----:B------:R-:W-:Y:S01]  /*171a0*/  @P2 IADD3.X R187, R187, UR5, RZ, P3, !PT ;  /* 0x00000005bbbb2c10 */ /* 0x000fe20009ffe4ff */
[----:B------:R2:W5:Y:S01]  /*171b0*/  @P0 LDG.E R48, desc[UR60][R8.64] ;  /* 0x0000003c08300981 */ /* 0x000562000c1e1900 */
[----:B-1----:R-:W-:-:S03]  /*171c0*/  ISETP.NE.AND P1, PT, R28, 0x1, PT ;  /* 0x000000011c00780c */ /* 0x002fc60003f25270 */
[----:B------:R2:W5:Y:S10]  /*171d0*/  @P2 LDG.E R7, desc[UR60][R186.64] ;  /* 0x0000003cba072981 */ /* 0x000574000c1e1900 */
[----:B------:R-:W1:Y:S08]  /*171e0*/  @P1 LDC R10, c[0x0][0xbec] ;  /* 0x0002fb00ff0a1b82 */ /* 0x000e700000000800 */
[----:B------:R-:W3:Y:S01]  /*171f0*/  @P1 LDC R11, c[0x0][0xbf0] ;  /* 0x0002fc00ff0b1b82 */ /* 0x000ee20000000800 */
[----:B--2---:R-:W-:Y:S05]  /*17200*/  @P2 BRA `(.L_x_646) ;  /* 0x0000000000102947 */ /* 0x004fea0003800000 */
[----:B------:R-:W-:Y:S05]  /*17210*/  @!P0 BRA `(.L_x_646) ;  /* 0x00000000000c8947 */ /* 0x000fea0003800000 */
[----:B------:R-:W2:Y:S04]  /*17220*/  LDG.E R4, desc[UR60][R8.64] ;  /* 0x0000003c08047981 */ /* 0x000ea8000c1e1900 */
[----:B-----5:R-:W2:Y:S02]  /*17230*/  LDG.E R7, desc[UR60][R8.64+0x4] ;  /* 0x0000043c08077981 */ /* 0x020ea4000c1e1900 */
[----:B--2---:R-:W-:-:S07]  /*17240*/  IMAD.IADD R7, R7, 0x1, -R4 ;  /* 0x0000000107077824 */ /* 0x004fce00078e0a04 */
.L_x_646:
[----:B------:R-:W-:Y:S01]  /*17250*/  SHF.R.S32.HI R54, RZ, 0x1f, R185 ;  /* 0x0000001fff367819 */ /* 0x000fe200000114b9 */
[----:B------:R-:W-:Y:S01]  /*17260*/  ULDC.64 UR4, c[0x0][0xb90] ;  /* 0x0002e40000047ab9 */ /* 0x000fe20000000a00 */
[C---:B------:R-:W-:Y:S01]  /*17270*/  LEA R15, R190.reuse, R228, 0x7 ;  /* 0x000000e4be0f7211 */ /* 0x040fe200078e38ff */
[----:B------:R-:W-:Y:S01]  /*17280*/  IMAD R14, R190, 0x80, R226 ;  /* 0x00000080be0e7824 */ /* 0x000fe200078e02e2 */
[----:B-----5:R-:W-:Y:S01]  /*17290*/  SHF.R.S32.HI R49, RZ, 0x1f, R48 ;  /* 0x0000001fff317819 */ /* 0x020fe20000011430 */
[----:B------:R-:W-:Y:S01]  /*172a0*/  IMAD R4, R54, UR4, RZ ;  /* 0x0000000436047c24 */ /* 0x000fe2000f8e02ff */
[----:B------:R-:W-:Y:S01]  /*172b0*/  SEL R193, R193, RZ, !P0 ;  /* 0x000000ffc1c17207 */ /* 0x000fe20004000000 */
[----:B-1----:R-:W-:Y:S01]  /*172c0*/  @P1 IMAD.HI.U32 R6, R15, R10, RZ ;  /* 0x0000000a0f061227 */ /* 0x002fe200078e00ff */
[----:B------:R-:W-:-:S03]  /*172d0*/  SEL R55, R188, RZ, !P0 ;  /* 0x000000ffbc377207 */ /* 0x000fc60004000000 */
[----:B------:R-:W-:Y:S01]  /*172e0*/  IMAD.MOV.U32 R9, RZ, RZ, R15 ;  /* 0x000000ffff097224 */ /* 0x000fe200078e000f */
[----:B---3--:R-:W-:Y:S01]  /*172f0*/  @P1 SHF.R.U32.HI R9, RZ, R11, R6 ;  /* 0x0000000bff091219 */ /* 0x008fe20000011606 */
[C---:B------:R-:W-:Y:S02]  /*17300*/  IMAD R13, R185.reuse, UR5, R4 ;  /* 0x00000005b90d7c24 */ /* 0x040fe4000f8e0204 */
[----:B------:R-:W-:Y:S01]  /*17310*/  IMAD.WIDE.U32 R4, R185, UR4, R48 ;  /* 0x00000004b9047c25 */ /* 0x000fe2000f8e0030 */
[----:B------:R-:W-:-:S03]  /*17320*/  ULDC.64 UR4, c[0x0][0xb98] ;  /* 0x0002e60000047ab9 */ /* 0x000fc60000000a00 */
[----:B------:R-:W-:Y:S02]  /*17330*/  IMAD R11, R192, 0x40, R182 ;  /* 0x00000040c00b7824 */ /* 0x000fe400078e02b6 */
        /* <DEDUP_REMOVED lines=14> */
[----:B------:R-:W-:Y:S01]  /*17420*/  IMAD R57, R7, R28, RZ ;  /* 0x0000001c07397224 */ /* 0x000fe200078e02ff */
[----:B------:R-:W-:-:S02]  /*17430*/  IADD3.X R5, R13, R5, R8, P2, !PT ;  /* 0x000000050d057210 */ /* 0x000fc400017fe408 */
[----:B------:R-:W-:Y:S01]  /*17440*/  IADD3 R9, P3, R20, 0x2000, RZ ;  /* 0x0000200014097810 */ /* 0x000fe20007f7e0ff */
[----:B------:R-:W-:Y:S01]  /*17450*/  IMAD R6, R6, UR4, RZ ;  /* 0x0000000406067c24 */ /* 0x000fe2000f8e02ff */
[C---:B------:R-:W-:Y:S01]  /*17460*/  IADD3 R25, P2, R20.reuse, 0x3000, RZ ;  /* 0x0000300014197810 */ /* 0x040fe20007f5e0ff */
[----:B------:R-:W-:Y:S01]  /*17470*/  IMAD.WIDE.U32 R4, R11, UR4, R4 ;  /* 0x000000040b047c25 */ /* 0x000fe2000f8e0004 */
[----:B------:R-:W-:Y:S02]  /*17480*/  LOP3.LUT R12, R9, 0x380, RZ, 0xc0, !PT ;  /* 0x00000380090c7812 */ /* 0x000fe400078ec0ff */
[----:B------:R-:W-:Y:S01]  /*17490*/  IADD3 R15, P0, R20, 0x1000, RZ ;  /* 0x00001000140f7810 */ /* 0x000fe20007f1e0ff */
[----:B------:R-:W-:Y:S01]  /*174a0*/  IMAD R13, R11, UR5, R6 ;  /* 0x000000050b0d7c24 */ /* 0x000fe2000f8e0206 */
[----:B------:R-:W-:Y:S01]  /*174b0*/  ULDC.64 UR4, c[0x0][0xb50] ;  /* 0x0002d40000047ab9 */ /* 0x000fe20000000a00 */
[----:B------:R-:W-:Y:S02]  /*174c0*/  SHF.R.U64 R12, R12, 0x3, RZ ;  /* 0x000000030c0c7819 */ /* 0x000fe400000012ff */
[----:B------:R-:W-:Y:S01]  /*174d0*/  IMAD.IADD R5, R5, 0x1, R13 ;  /* 0x0000000105057824 */ /* 0x000fe200078e020d */
[----:B------:R-:W-:Y:S01]  /*174e0*/  LEA R6, P4, R4, UR4, 0x2 ;  /* 0x0000000404067c11 */ /* 0x000fe2000f8810ff */
[----:B------:R-:W-:Y:S01]  /*174f0*/  IMAD.X R13, RZ, RZ, R21, P3 ;  /* 0x000000ffff0d7224 */ /* 0x000fe200018e0615 */
[----:B------:R-:W-:-:S02]  /*17500*/  LOP3.LUT R24, R25, 0x380, RZ, 0xc0, !PT ;  /* 0x0000038019187812 */ /* 0x000fc400078ec0ff */
[----:B------:R-:W-:Y:S01]  /*17510*/  LEA.HI.X R10, R4, UR5, R5, 0x2, P4 ;  /* 0x00000005040a7c11 */ /* 0x000fe2000a0f1405 */
[----:B------:R-:W-:Y:S01]  /*17520*/  SHFL.IDX PT, R50, R6, RZ, 0x1c1f ;  /* 0x001c1fff06327589 */ /* 0x000fe200000e0000 */
[----:B------:R-:W-:Y:S01]  /*17530*/  LOP3.LUT R12, R12, R9, RZ, 0x3c, !PT ;  /* 0x000000090c0c7212 */ /* 0x000fe200078e3cff */
[--C-:B------:R-:W-:Y:S01]  /*17540*/  IMAD.X R9, RZ, RZ, R21.reuse, P0 ;  /* 0x000000ffff097224 */ /* 0x100fe200000e0615 */
[----:B------:R-:W-:Y:S01]  /*17550*/  SHF.R.U64 R24, R24, 0x3, RZ ;  /* 0x0000000318187819 */ /* 0x000fe200000012ff */
[----:B------:R-:W1:Y:S01]  /*17560*/  SHFL.IDX PT, R51, R10, RZ, 0x1c1f ;  /* 0x001c1fff0a337589 */ /* 0x000e6200000e0000 */
[----:B------:R-:W-:Y:S01]  /*17570*/  LOP3.LUT P0, RZ, R196, 0x3, RZ, 0xc0, !PT ;  /* 0x00000003c4ff7812 */ /* 0x000fe2000780c0ff */
[----:B------:R-:W-:Y:S01]  /*17580*/  ULDC.64 UR4, c[0x0][0xaa0] ;  /* 0x0002a80000047ab9 */ /* 0x000fe20000000a00 */
[----:B------:R-:W-:Y:S01]  /*17590*/  LOP3.LUT R24, R24, R25, RZ, 0x3c, !PT ;  /* 0x0000001918187212 */ /* 0x000fe200078e3cff */
[----:B------:R-:W-:Y:S01]  /*175a0*/  SHFL.IDX PT, R52, R6, 0x1, 0x1c1f ;  /* 0x003c1f0006347f89 */ /* 0x000fe200000e0000 */
[----:B------:R-:W-:Y:S01]  /*175b0*/  IMAD.X R25, RZ, RZ, R21, P2 ;  /* 0x000000ffff197224 */ /* 0x000fe200010e0615 */
[----:B------:R-:W-:-:S02]  /*175c0*/  IADD3 R4, R14, 0x8, RZ ;  /* 0x000000080e047810 */ /* 0x000fc40007ffe0ff */
[----:B------:R-:W2:Y:S01]  /*175d0*/  SHFL.IDX PT, R53, R10, 0x1, 0x1c1f ;  /* 0x003c1f000a357f89 */ /* 0x000ea200000e0000 */
[-C--:B------:R-:W-:Y:S02]  /*175e0*/  ISETP.GE.OR P2, PT, R14, R57.reuse, P0 ;  /* 0x000000390e00720c */ /* 0x080fe40000746670 */
[----:B------:R-:W-:Y:S02]  /*175f0*/  ISETP.GE.OR P0, PT, R4, R57, P0 ;  /* 0x000000390400720c */ /* 0x000fe40000706670 */
[C---:B------:R-:W-:Y:S02]  /*17600*/  IADD3 R5, P3, R20.reuse, 0x7000, RZ ;  /* 0x0000700014057810 */ /* 0x040fe40007f7e0ff */
[C---:B------:R-:W-:Y:S02]  /*17610*/  IADD3 R41, P4, R20.reuse, 0x6000, RZ ;  /* 0x0000600014297810 */ /* 0x040fe40007f9e0ff */
[----:B------:R-:W-:Y:S01]  /*17620*/  LOP3.LUT R7, R20, 0x380, RZ, 0xc0, !PT ;  /* 0x0000038014077812 */ /* 0x000fe200078ec0ff */
[----:B------:R-:W-:Y:S01]  /*17630*/  IMAD.X R45, RZ, RZ, R21, P3 ;  /* 0x000000ffff2d7224 */ /* 0x000fe200018e0615 */
[----:B------:R-:W-:-:S02]  /*17640*/  LOP3.LUT R4, R5, 0x380, RZ, 0xc0, !PT ;  /* 0x0000038005047812 */ /* 0x000fc400078ec0ff */
[----:B------:R-:W-:Y:S02]  /*17650*/  LOP3.LUT R36, R37, 0x380, RZ, 0xc0, !PT ;  /* 0x0000038025247812 */ /* 0x000fe400078ec0ff */
[----:B------:R-:W-:Y:S01]  /*17660*/  LOP3.LUT R40, R41, 0x380, RZ, 0xc0, !PT ;  /* 0x0000038029287812 */ /* 0x000fe200078ec0ff */
[----:B-1----:R1:W-:Y:S01]  /*17670*/  @!P2 ST.E desc[UR60][R50.64], R0 ;  /* 0x000000003200a985 */ /* 0x0023e2000c10193c */
[----:B------:R-:W-:Y:S02]  /*17680*/  SHF.R.U64 R7, R7, 0x3, RZ ;  /* 0x0000000307077819 */ /* 0x000fe400000012ff */
[----:B------:R-:W-:Y:S02]  /*17690*/  SHF.R.U64 R4, R4, 0x3, RZ ;  /* 0x0000000304047819 */ /* 0x000fe400000012ff */
[----:B------:R-:W-:Y:S02]  /*176a0*/  SHF.R.U64 R32, R32, 0x3, RZ ;  /* 0x0000000320207819 */ /* 0x000fe400000012ff */
[----:B------:R-:W-:Y:S01]  /*176b0*/  SHF.R.U64 R36, R36, 0x3, RZ ;  /* 0x0000000324247819 */ /* 0x000fe200000012ff */
[----:B--2---:R2:W-:Y:S01]  /*176c0*/  @!P0 ST.E desc[UR60][R52.64], R3 ;  /* 0x0000000334008985 */ /* 0x0045e2000c10193c */
[----:B------:R-:W-:-:S02]  /*176d0*/  SHF.R.U64 R40, R40, 0x3, RZ ;  /* 0x0000000328287819 */ /* 0x000fc400000012ff */
[----:B------:R-:W-:Y:S01]  /*176e0*/  LOP3.LUT R20, R7, R20, RZ, 0x3c, !PT ;  /* 0x0000001407147212 */ /* 0x000fe200078e3cff */
[----:B-1----:R-:W1:Y:S01]  /*176f0*/  @P1 LDC R51, c[0x0][0xbec] ;  /* 0x0002fb00ff331b82 */ /* 0x002e620000000800 */
[----:B------:R-:W-:Y:S01]  /*17700*/  LOP3.LUT R32, R32, R33, RZ, 0x3c, !PT ;  /* 0x0000002120207212 */ /* 0x000fe200078e3cff */
[--C-:B------:R-:W-:Y:S01]  /*17710*/  IMAD.X R33, RZ, RZ, R21.reuse, P6 ;  /* 0x000000ffff217224 */ /* 0x100fe200030e0615 */
[----:B------:R-:W-:Y:S01]  /*17720*/  LOP3.LUT R36, R36, R37, RZ, 0x3c, !PT ;  /* 0x0000002524247212 */ /* 0x000fe200078e3cff */
[--C-:B------:R-:W-:Y:S01]  /*17730*/  IMAD.X R37, RZ, RZ, R21.reuse, P5 ;  /* 0x000000ffff257224 */ /* 0x100fe200028e0615 */
[----:B------:R-:W-:Y:S01]  /*17740*/  LOP3.LUT R40, R40, R41, RZ, 0x3c, !PT ;  /* 0x0000002928287212 */ /* 0x000fe200078e3cff */
[----:B------:R-:W-:Y:S01]  /*17750*/  IMAD.X R41, RZ, RZ, R21, P4 ;  /* 0x000000ffff297224 */ /* 0x000fe200020e0615 */
[----:B------:R-:W-:Y:S01]  /*17760*/  LOP3.LUT R44, R4, R5, RZ, 0x3c, !PT ;  /* 0x00000005042c7212 */ /* 0x000fe200078e3cff */
[----:B--2---:R-:W-:Y:S01]  /*17770*/  IMAD R3, R49, UR4, RZ ;  /* 0x0000000431037c24 */ /* 0x004fe2000f8e02ff */
[----:B------:R2:W5:Y:S01]  /*17780*/  LD.E.128 R4, desc[UR60][R20.64] ;  /* 0x0000003c14047980 */ /* 0x000562000c101d00 */
[----:B------:R-:W3:Y:S01]  /*17790*/  @P1 LDC R49, c[0x0][0xbf0] ;  /* 0x0002fc00ff311b82 */ /* 0x000ee20000000800 */
[----:B------:R-:W-:Y:S01]  /*177a0*/  LOP3.LUT R8, R15, 0x380, RZ, 0xc0, !PT ;  /* 0x000003800f087812 */ /* 0x000fe200078ec0ff */
[----:B------:R-:W-:Y:S01]  /*177b0*/  IMAD R3, R48, UR5, R3 ;  /* 0x0000000530037c24 */ /* 0x000fe2000f8e0203 */
[----:B------:R-:W5:Y:S02]  /*177c0*/  LD.E.128 R24, desc[UR60][R24.64] ;  /* 0x0000003c18187980 */ /* 0x000f64000c101d00 */
[----:B------:R-:W-:-:S02]  /*177d0*/  SHF.R.U64 R8, R8, 0x3, RZ ;  /* 0x0000000308087819 */ /* 0x000fc400000012ff */
[----:B------:R-:W5:Y:S01]  /*177e0*/  LD.E.128 R32, desc[UR60][R32.64] ;  /* 0x0000003c20207980 */ /* 0x000f62000c101d00 */
[----:B--2---:R-:W-:Y:S01]  /*177f0*/  IMAD.WIDE.U32 R20, R48, UR4, RZ ;  /* 0x0000000430147c25 */ /* 0x004fe2000f8e00ff */
[----:B------:R-:W-:Y:S01]  /*17800*/  ULDC.64 UR4, c[0x0][0xae8] ;  /* 0x0002ba0000047ab9 */ /* 0x000fe20000000a00 */
[----:B------:R-:W-:Y:S01]  /*17810*/  LOP3.LUT R8, R8, R15, RZ, 0x3c, !PT ;  /* 0x0000000f08087212 */ /* 0x000fe200078e3cff */
[----:B------:R-:W5:Y:S01]  /*17820*/  LD.E.128 R36, desc[UR60][R36.64] ;  /* 0x0000003c24247980 */ /* 0x000f62000c101d00 */
[----:B------:R-:W-:Y:S01]  /*17830*/  IMAD.IADD R21, R21, 0x1, R3 ;  /* 0x0000000115157824 */ /* 0x000fe200078e0203 */
[----:B------:R-:W-:Y:S01]  /*17840*/  LEA R3, R184, R192, 0x5 ;  /* 0x000000c0b8037211 */ /* 0x000fe200078e28ff */
[----:B------:R-:W-:Y:S01]  /*17850*/  IMAD R0, R54, UR4, RZ ;  /* 0x0000000436007c24 */ /* 0x000fe2000f8e02ff */
[----:B------:R-:W5:Y:S03]  /*17860*/  LD.E.128 R12, desc[UR60][R12.64] ;  /* 0x0000003c0c0c7980 */ /* 0x000f66000c101d00 */
[----:B------:R-:W-:Y:S01]  /*17870*/  IMAD R50, R190, 0x80, R3 ;  /* 0x00000080be327824 */ /* 0x000fe200078e0203 */
[----:B------:R-:W5:Y:S01]  /*17880*/  LD.E.128 R8, desc[UR60][R8.64] ;  /* 0x0000003c08087980 */ /* 0x000f62000c101d00 */
[----:B------:R-:W-:-:S02]  /*17890*/  IMAD R3, R185, UR5, R0 ;  /* 0x00000005b9037c24 */ /* 0x000fc4000f8e0200 */
[----:B------:R-:W-:Y:S01]  /*178a0*/  IMAD.WIDE.U32 R20, R185, UR4, R20 ;  /* 0x00000004b9147c25 */ /* 0x000fe2000f8e0014 */
[----:B------:R-:W-:Y:S01]  /*178b0*/  ULDC.64 UR4, c[0x0][0xaf0] ;  /* 0x0002bc0000047ab9 */ /* 0x000fe20000000a00 */
[----:B------:R-:W5:Y:S02]  /*178c0*/  LD.E.128 R40, desc[UR60][R40.64] ;  /* 0x0000003c28287980 */ /* 0x000f64000c101d00 */
[----:B-1----:R-:W-:Y:S02]  /*178d0*/  @P1 IMAD.HI.U32 R0, R50, R51, RZ ;  /* 0x0000003332001227 */ /* 0x002fe400078e00ff */
[----:B------:R-:W5:Y:S02]  /*178e0*/  LD.E.128 R44, desc[UR60][R44.64] ;  /* 0x0000003c2c2c7980 */ /* 0x000f64000c101d00 */
[----:B------:R-:W-:Y:S02]  /*178f0*/  IMAD.IADD R21, R21, 0x1, R3 ;  /* 0x0000000115157824 */ /* 0x000fe400078e0203 */
[----:B------:R-:W-:Y:S01]  /*17900*/  IMAD.MOV.U32 R3, RZ, RZ, R50 ;  /* 0x000000ffff037224 */ /* 0x000fe200078e0032 */
[----:B---3--:R-:W-:Y:S01]  /*17910*/  @P1 SHF.R.U32.HI R3, RZ, R49, R0 ;  /* 0x00000031ff031219 */ /* 0x008fe20000011600 */
[----:B------:R-:W-:Y:S01]  /*17920*/  IMAD R48, R193, UR4, RZ ;  /* 0x00000004c1307c24 */ /* 0x000fe2000f8e02ff */
[----:B------:R-:W-:Y:S01]  /*17930*/  @!PT LDS RZ, [RZ] ;  /* 0x00000000fffff984 */ /* 0x000fe20000000800 */
[----:B------:R-:W-:Y:S01]  /*17940*/  @!PT LDS RZ, [RZ] ;  /* 0x00000000fffff984 */ /* 0x000fe20000000800 */
[----:B------:R-:W-:Y:S01]  /*17950*/  @!PT LDS RZ, [RZ] ;  /* 0x00000000fffff984 */ /* 0x000fe20000000800 */
[----:B------:R-:W-:Y:S01]  /*17960*/  @!PT LDS RZ, [RZ] ;  /* 0x00000000fffff984 */ /* 0x000fe20000000800 */
[----:B------:R1:W-:Y:S06]  /*17970*/  MEMBAR.ALL.CTA ;  /* 0x0000000000007992 */ /* 0x0003ec0000008000 */
[----:B-1----:R-:W1:Y:S01]  /*17980*/  FENCE.VIEW.ASYNC.S ;  /* 0x00000000000073c6 */ /* 0x002e620000000000 */
        /* <DEDUP_REMOVED lines=12> */
[----:B------:R-:W-:Y:S02]  /*17a50*/  IMAD R50, R190, 0x80, R192 ;  /* 0x00000080be327824 */ /* 0x000fe400078e02c0 */
[----:B------:R-:W-:Y:S02]  /*17a60*/  IMAD.IADD R21, R21, 0x1, R51 ;  /* 0x0000000115157824 */ /* 0x000fe400078e0233 */
[----:B------:R-:W-:Y:S01]  /*17a70*/  IMAD R28, R0, UR4, RZ ;  /* 0x00000004001c7c24 */ /* 0x000fe2000f8e02ff */
[C---:B------:R-:W-:Y:S01]  /*17a80*/  IADD3 R0, R50.reuse, 0x20, RZ ;  /* 0x0000002032007810 */ /* 0x040fe20007ffe0ff */
[----:B------:R-:W-:Y:S01]  /*17a90*/  IMAD.WIDE.U32 R20, R49, UR4, R20 ;  /* 0x0000000431147c25 */ /* 0x000fe2000f8e0014 */
[----:B------:R-:W-:-:S03]  /*17aa0*/  ISETP.GE.AND P2, PT, R50, R57, PT ;  /* 0x000000393200720c */ /* 0x000fc60003f46270 */
[----:B------:R-:W-:Y:S01]  /*17ab0*/  IMAD R51, R49, UR5, R28 ;  /* 0x0000000531337c24 */ /* 0x000fe2000f8e021c */
[-C--:B------:R-:W-:Y:S01]  /*17ac0*/  ISETP.GE.AND P0, PT, R0, R57.reuse, PT ;  /* 0x000000390000720c */ /* 0x080fe20003f06270 */
[----:B------:R-:W-:Y:S01]  /*17ad0*/  VIADD R0, R2, 0x2a820 ;  /* 0x0002a82002007836 */ /* 0x000fe20000000000 */
[----:B------:R-:W-:Y:S01]  /*17ae0*/  ULDC.64 UR4, c[0x0][0xa80] ;  /* 0x0002a00000047ab9 */ /* 0x000fe20000000a00 */
[----:B------:R-:W-:Y:S01]  /*17af0*/  VIADD R3, R50, 0x40 ;  /* 0x0000004032037836 */ /* 0x000fe20000000000 */
[C---:B------:R-:W-:Y:S01]  /*17b00*/  LEA R28, P3, R20.reuse, UR4, 0x1 ;  /* 0x00000004141c7c11 */ /* 0x040fe2000f8608ff */
[----:B------:R-:W-:Y:S01]  /*17b10*/  IMAD.IADD R21, R21, 0x1, R51 ;  /* 0x0000000115157824 */ /* 0x000fe200078e0233 */
[----:B------:R-:W-:Y:S02]  /*17b20*/  PRMT R0, RZ, 0x654, R0 ;  /* 0x00000654ff007816 */ /* 0x000fe40000000000 */
[----:B------:R-:W-:Y:S02]  /*17b30*/  ISETP.GE.AND P1, PT, R3, R57, PT ;  /* 0x000000390300720c */ /* 0x000fe40003f26270 */
[----:B------:R-:W-:Y:S01]  /*17b40*/  LEA.HI.X R3, R20, UR5, R21, 0x1, P3 ;  /* 0x0000000514037c11 */ /* 0x000fe200098f0c15 */
[----:B-1----:R1:W-:Y:S01]  /*17b50*/  SYNCS.ARRIVE.TRANS64.RED.A1T0 RZ, [R0+URZ], RZ ;  /* 0x000000ff00ff79a7 */ /* 0x0023e2000810043f */
[----:B------:R2:W3:Y:S01]  /*17b60*/  SHFL.IDX PT, R48, R28, RZ, 0x181f ;  /* 0x00181fff1c307589 */ /* 0x0004e200000e0000 */
[----:B------:R-:W-:Y:S01]  /*17b70*/  BSSY B1, `(.L_x_647) ;  /* 0x000000e000017945 */ /* 0x000fe20003800000 */
[----:B------:R-:W-:-:S02]  /*17b80*/  SHF.R.S32.HI R56, RZ, 0x1f, R183 ;  /* 0x0000001fff387819 */ /* 0x000fc400000114b7 */
[----:B------:R-:W-:Y:S01]  /*17b90*/  SHF.R.S32.HI R58, RZ, 0x1f, R182 ;  /* 0x0000001fff3a7819 */ /* 0x000fe200000114b6 */
[----:B-1----:R2:W1:Y:S01]  /*17ba0*/  SHFL.IDX PT, R0, R3, RZ, 0x181f ;  /* 0x00181fff03007589 */ /* 0x00246200000e0000 */
[----:B------:R-:W-:Y:S05]  /*17bb0*/  @P2 BRA `(.L_x_648) ;  /* 0x0000000000242947 */ /* 0x000fea0003800000 */
[----:B------:R-:W-:Y:S02]  /*17bc0*/  ULDC UR4, c[0x0][0xac8] ;  /* 0x0002b20000047ab9 */ /* 0x000fe40000000800 */
[----:B------:R-:W-:Y:S02]  /*17bd0*/  ISETP.GE.AND P2, PT, R182, UR4, PT ;  /* 0x00000004b6007c0c */ /* 0x000fe4000bf46270 */
[----:B------:R-:W-:-:S11]  /*17be0*/  ISETP.GE.AND P3, PT, R183, UR4, PT ;  /* 0x00000004b7007c0c */ /* 0x000fd6000bf66270 */
[CC--:B---3--:R-:W-:Y:S02]  /*17bf0*/  @!P2 LEA R20, P4, R182.reuse, R48.reuse, 0x1 ;  /* 0x00000030b614a211 */ /* 0x0c8fe400078808ff */
[C---:B------:R-:W-:Y:S02]  /*17c00*/  @!P3 LEA R48, P5, R183.reuse, R48, 0x1 ;  /* 0x00000030b730b211 */ /* 0x040fe400078a08ff */
[-C--:B-1----:R-:W-:Y:S02]  /*17c10*/  @!P2 LEA.HI.X R21, R182, R0.reuse, R58, 0x1, P4 ;  /* 0x00000000b615a211 */ /* 0x082fe400020f0c3a */
[----:B------:R-:W-:-:S03]  /*17c20*/  @!P3 LEA.HI.X R49, R183, R0, R56, 0x1, P5 ;  /* 0x00000000b731b211 */ /* 0x000fc600028f0c38 */
[----:B-----5:R4:W-:Y:S04]  /*17c30*/  @!P2 ST.E.128 desc[UR60][R20.64], R4 ;  /* 0x000000041400a985 */ /* 0x0209e8000c101d3c */
[----:B------:R4:W-:Y:S02]  /*17c40*/  @!P3 ST.E.128 desc[UR60][R48.64], R32 ;  /* 0x000000203000b985 */ /* 0x0009e4000c101d3c */
.L_x_648:
[----:B------:R-:W-:Y:S05]  /*17c50*/  BSYNC B1 ;  /* 0x0000000000017941 */ /* 0x000fea0003800000 */
.L_x_647:
[----:B-1----:R1:W0:Y:S01]  /*17c60*/  SHFL.IDX PT, R0, R3, 0x1, 0x181f ;  /* 0x00381f0003007f89 */ /* 0x00222200000e0000 */
[----:B------:R-:W-:Y:S03]  /*17c70*/  BSSY B1, `(.L_x_649) ;  /* 0x000000c000017945 */ /* 0x000fe60003800000 */
[----:B----45:R1:W4:Y:S01]  /*17c80*/  SHFL.IDX PT, R6, R28, 0x1, 0x181f ;  /* 0x00381f001c067f89 */ /* 0x03032200000e0000 */
[----:B------:R-:W-:Y:S05]  /*17c90*/  @P0 BRA `(.L_x_650) ;  /* 0x0000000000240947 */ /* 0x000fea0003800000 */
[----:B------:R-:W-:Y:S02]  /*17ca0*/  ULDC UR4, c[0x0][0xac8] ;  /* 0x0002b20000047ab9 */ /* 0x000fe40000000800 */
[----:B------:R-:W-:Y:S02]  /*17cb0*/  ISETP.GE.AND P3, PT, R182, UR4, PT ;  /* 0x00000004b6007c0c */ /* 0x000fe4000bf66270 */
[----:B------:R-:W-:-:S11]  /*17cc0*/  ISETP.GE.AND P4, PT, R183, UR4, PT ;  /* 0x00000004b7007c0c */ /* 0x000fd6000bf86270 */
[CC--:B----4-:R-:W-:Y:S02]  /*17cd0*/  @!P3 LEA R4, P0, R182.reuse, R6.reuse, 0x1 ;  /* 0x00000006b604b211 */ /* 0x0d0fe400078008ff */
[C---:B------:R-:W-:Y:S02]  /*17ce0*/  @!P4 LEA R6, P2, R183.reuse, R6, 0x1 ;  /* 0x00000006b706c211 */ /* 0x040fe400078408ff */
[-C--:B0-----:R-:W-:Y:S02]  /*17cf0*/  @!P3 LEA.HI.X R5, R182, R0.reuse, R58, 0x1, P0 ;  /* 0x00000000b605b211 */ /* 0x081fe400000f0c3a */
[----:B------:R-:W-:-:S03]  /*17d00*/  @!P4 LEA.HI.X R7, R183, R0, R56, 0x1, P2 ;  /* 0x00000000b707c211 */ /* 0x000fc600010f0c38 */
[----:B------:R0:W-:Y:S04]  /*17d10*/  @!P3 ST.E.128 desc[UR60][R4.64], R8 ;  /* 0x000000080400b985 */ /* 0x0001e8000c101d3c */
[----:B------:R0:W-:Y:S02]  /*17d20*/  @!P4 ST.E.128 desc[UR60][R6.64], R36 ;  /* 0x000000240600c985 */ /* 0x0001e4000c101d3c */
.L_x_650:
[----:B------:R-:W-:Y:S05]  /*17d30*/  BSYNC B1 ;  /* 0x0000000000017941 */ /* 0x000fea0003800000 */
.L_x_649:
[----:B0-----:R0:W0:Y:S01]  /*17d40*/  SHFL.IDX PT, R0, R3, 0x2, 0x181f ;  /* 0x00581f0003007f89 */ /* 0x00102200000e0000 */
[----:B------:R-:W-:Y:S03]  /*17d50*/  BSSY B1, `(.L_x_651) ;  /* 0x000000c000017945 */ /* 0x000fe60003800000 */
[----:B----4-:R4:W0:Y:S01]  /*17d60*/  SHFL.IDX PT, R6, R28, 0x2, 0x181f ;  /* 0x00581f001c067f89 */ /* 0x01082200000e0000 */
        /* <DEDUP_REMOVED lines=8> */
[----:B------:R0:W-:Y:S04]  /*17df0*/  @!P2 ST.E.128 desc[UR60][R4.64], R12 ;  /* 0x0000000c0400a985 */ /* 0x0001e8000c101d3c */
[----:B------:R0:W-:Y:S02]  /*17e00*/  @!P3 ST.E.128 desc[UR60][R6.64], R40 ;  /* 0x000000280600b985 */ /* 0x0001e4000c101d3c */
.L_x_652:
[----:B------:R-:W-:Y:S05]  /*17e10*/  BSYNC B1 ;  /* 0x0000000000017941 */ /* 0x000fea0003800000 */
.L_x_651:
[----:B0-----:R-:W-:Y:S01]  /*17e20*/  VIADD R0, R50, 0x60 ;  /* 0x0000006032007836 */ /* 0x001fe20000000000 */
[----:B-12---:R-:W0:Y:S04]  /*17e30*/  SHFL.IDX PT, R3, R3, 0x3, 0x181f ;  /* 0x00781f0003037f89 */ /* 0x006e2800000e0000 */
[----:B------:R-:W-:Y:S01]  /*17e40*/  ISETP.GE.AND P0, PT, R0, R57, PT ;  /* 0x000000390000720c */ /* 0x000fe20003f06270 */
[----:B----4-:R-:W1:-:S12]  /*17e50*/  SHFL.IDX PT, R28, R28, 0x3, 0x181f ;  /* 0x00781f001c1c7f89 */ /* 0x010e5800000e0000 */
[----:B------:R-:W-:Y:S05]  /*17e60*/  @P0 BRA `(.L_x_653) ;  /* 0x0000000800ec0947 */ /* 0x000fea0003800000 */
[----:B------:R-:W-:Y:S02]  /*17e70*/  ULDC UR4, c[0x0][0xac8] ;  /* 0x0002b20000047ab9 */ /* 0x000fe40000000800 */
[----:B------:R-:W-:-:S13]  /*17e80*/  ISETP.GE.AND P1, PT, R182, UR4, PT ;  /* 0x00000004b6007c0c */ /* 0x000fda000bf26270 */
[----:B-1----:R-:W-:-:S04]  /*17e90*/  @!P1 LEA R4, P0, R182, R28, 0x1 ;  /* 0x0000001cb6049211 */ /* 0x002fc800078008ff */
        /* <DEDUP_REMOVED lines=8> */
.L_x_645:
[----:B------:R-:W-:Y:S01]  /*17f20*/  ULDC.64 UR4, c[0x0][0xc00] ;  /* 0x0003000000047ab9 */ /* 0x000fe20000000a00 */
[----:B------:R-:W-:Y:S01]  /*17f30*/  IMAD.MOV.U32 R3, RZ, RZ, RZ ;  /* 0x000000ffff037224 */ /* 0x000fe200078e00ff */
[----:B------:R-:W-:Y:S01]  /*17f40*/  ISETP.NE.U32.AND P0, PT, RZ, UR4, PT ;  /* 0x00000004ff007c0c */ /* 0x000fe2000bf05070 */
[----:B------:R-:W2:Y:S01]  /*17f50*/  LDC R25, c[0x0][0xbe8] ;  /* 0x0002fa00ff197b82 */ /* 0x000ea20000000800 */
[----:B------:R-:W-:Y:S02]  /*17f60*/  IADD3 R4, P1, R186, UR4, RZ ;  /* 0x00000004ba047c10 */ /* 0x000fe4000ff3e0ff */
[----:B------:R-:W-:Y:S02]  /*17f70*/  ISETP.NE.AND.EX P0, PT, RZ, UR5, PT, P0 ;  /* 0x00000005ff007c0c */ /* 0x000fe4000bf05300 */
[----:B------:R-:W-:Y:S01]  /*17f80*/  IADD3.X R5, R187, UR5, RZ, P1, !PT ;  /* 0x00000005bb057c10 */ /* 0x000fe20008ffe4ff */
[----:B------:R-:W-:Y:S02]  /*17f90*/  ULDC.64 UR4, c[0x0][0xc08] ;  /* 0x0003020000047ab9 */ /* 0x000fe40000000a00 */
[----:B------:R-:W-:-:S04]  /*17fa0*/  ISETP.NE.U32.AND P1, PT, RZ, UR4, PT ;  /* 0x00000004ff007c0c */ /* 0x000fc8000bf25070 */
[----:B------:R-:W-:-:S04]  /*17fb0*/  ISETP.NE.AND.EX P1, PT, RZ, UR5, PT, P1 ;  /* 0x00000005ff007c0c */ /* 0x000fc8000bf25310 */
[----:B------:R3:W5:Y:S09]  /*17fc0*/  @P0 LDG.E R3, desc[UR60][R4.64] ;  /* 0x0000003c04030981 */ /* 0x000772000c1e1900 */
[----:B------:R-:W-:Y:S01]  /*17fd0*/  @P1 IADD3 R186, P2, R186, UR4, RZ ;  /* 0x00000004baba1c10 */ /* 0x000fe2000ff5e0ff */
[----:B------:R-:W-:-:S02]  /*17fe0*/  ULDC UR4, c[0x0][0xa88] ;  /* 0x0002a20000047ab9 */ /* 0x000fc40000000800 */
[----:B------:R-:W-:Y:S01]  /*17ff0*/  IMAD.U32 R0, RZ, RZ, UR4 ;  /* 0x00000004ff007e24 */ /* 0x000fe2000f8e00ff */
[----:B------:R-:W-:-:S05]  /*18000*/  @P1 IADD3.X R187, R187, UR5, RZ, P2, !PT ;  /* 0x00000005bbbb1c10 */ /* 0x000fca00097fe4ff */
[----:B------:R3:W5:Y:S01]  /*18010*/  @P1 LDG.E R0, desc[UR60][R186.64] ;  /* 0x0000003cba001981 */ /* 0x000762000c1e1900 */
[----:B--2---:R-:W-:Y:S01]  /*18020*/  ISETP.NE.AND P2, PT, R25, 0x1, PT ;  /* 0x000000011900780c */ /* 0x004fe20003f45270 */
[----:B------:R-:W2:-:S12]  /*18030*/  S2R R6, SR_TID.X ;  /* 0x0000000000067919 */ /* 0x000e980000002100 */
[----:B------:R-:W0:Y:S08]  /*18040*/  @P2 LDC R14, c[0x0][0xbec] ;  /* 0x0002fb00ff0e2b82 */ /* 0x000e300000000800 */
[----:B------:R-:W0:Y:S01]  /*18050*/  @P2 LDC R27, c[0x0][0xbf0] ;  /* 0x0002fc00ff1b2b82 */ /* 0x000e220000000800 */
[----:B--2---:R-:W-:-:S05]  /*18060*/  VIADD R6, R6, 0xffffff80 ;  /* 0xffffff8006067836 */ /* 0x004fca0000000000 */
[----:B------:R-:W-:Y:S01]  /*18070*/  ISETP.GE.AND P3, PT, R6, 0x80, PT ;  /* 0x000000800600780c */ /* 0x000fe20003f66270 */
[----:B---3--:R-:W-:-:S12]  /*18080*/  @P1 BRA `(.L_x_654) ;  /* 0x0000000000101947 */ /* 0x008fd80003800000 */
[----:B------:R-:W-:Y:S05]  /*18090*/  @!P0 BRA `(.L_x_654) ;  /* 0x00000000000c8947 */ /* 0x000fea0003800000 */
[----:B------:R-:W2:Y:S04]  /*180a0*/  LDG.E R7, desc[UR60][R4.64] ;  /* 0x0000003c04077981 */ /* 0x000ea8000c1e1900 */
[----:B-----5:R-:W2:Y:S02]  /*180b0*/  LDG.E R0, desc[UR60][R4.64+0x4] ;  /* 0x0000043c04007981 */ /* 0x020ea4000c1e1900 */
[----:B--2---:R-:W-:-:S07]  /*180c0*/  IADD3 R0, -R7, R0, RZ ;  /* 0x0000000007007210 */ /* 0x004fce0007ffe1ff */
.L_x_654:
[----:B------:R-:W-:Y:S01]  /*180d0*/  BSSY B1, `(.L_x_655) ;  /* 0x000002e000017945 */ /* 0x000fe20003800000 */
[----:B------:R-:W-:Y:S02]  /*180e0*/  SHF.R.S32.HI R13, RZ, 0x1f, R185 ;  /* 0x0000001fff0d7819 */ /* 0x000fe400000114b9 */
[----:B------:R-:W-:Y:S02]  /*180f0*/  SEL R15, R188, RZ, !P0 ;  /* 0x000000ffbc0f7207 */ /* 0x000fe40004000000 */
[----:B------:R-:W-:Y:S02]  /*18100*/  SEL R193, R193, RZ, !P0 ;  /* 0x000000ffc1c17207 */ /* 0x000fe40004000000 */
[----:B-----5:R-:W-:Y:S01]  /*18110*/  SHF.R.S32.HI R10, RZ, 0x1f, R3 ;  /* 0x0000001fff0a7819 */ /* 0x020fe20000011403 */
[----:B------:R-:W-:Y:S06]  /*18120*/  @P3 BRA `(.L_x_656) ;  /* 0x0000000000a03947 */ /* 0x000fec0003800000 */
[----:B------:R-:W2:Y:S01]  /*18130*/  S2R R5, SR_TID.X ;  /* 0x0000000000057919 */ /* 0x000ea20000002100 */
[----:B------:R-:W3:Y:S01]  /*18140*/  LDC R11, c[0x0][0xbe8] ;  /* 0x0002fa00ff0b7b82 */ /* 0x000ee20000000800 */
[----:B--2---:R-:W-:Y:S02]  /*18150*/  IMAD R4, R190, 0x80, R5 ;  /* 0x00000080be047824 */ /* 0x004fe400078e0205 */
[----:B---3--:R-:W-:Y:S02]  /*18160*/  IMAD R5, R0, R11, RZ ;  /* 0x0000000b00057224 */ /* 0x008fe400078e02ff */
[----:B------:R-:W-:-:S05]  /*18170*/  VIADD R12, R4, 0xffffff80 ;  /* 0xffffff80040c7836 */ /* 0x000fca0000000000 */
[----:B------:R-:W-:-:S13]  /*18180*/  ISETP.GE.AND P0, PT, R12, R5, PT ;  /* 0x000000050c00720c */ /* 0x000fda0003f06270 */
[----:B------:R-:W-:Y:S05]  /*18190*/  @P0 BRA `(.L_x_656) ;  /* 0x0000000000840947 */ /* 0x000fea0003800000 */
[----:B------:R-:W-:Y:S01]  /*181a0*/  ISETP.NE.AND P0, PT, R11, 0x1, PT ;  /* 0x000000010b00780c */ /* 0x000fe20003f05270 */
[----:B------:R-:W-:Y:S01]  /*181b0*/  ULDC.64 UR4, c[0x0][0xb90] ;  /* 0x0002e40000047ab9 */ /* 0x000fe20000000a00 */
[----:B------:R-:W-:Y:S02]  /*181c0*/  IMAD.MOV.U32 R4, RZ, RZ, R3 ;  /* 0x000000ffff047224 */ /* 0x000fe400078e0003 */
[----:B------:R-:W-:Y:S02]  /*181d0*/  IMAD R8, R13, UR4, RZ ;  /* 0x000000040d087c24 */ /* 0x000fe4000f8e02ff */
[----:B------:R-:W-:Y:S02]  /*181e0*/  IMAD.MOV.U32 R5, RZ, RZ, R10 ;  /* 0x000000ffff057224 */ /* 0x000fe400078e000a */
[----:B------:R-:W-:Y:S02]  /*181f0*/  IMAD.MOV.U32 R7, RZ, RZ, R12 ;  /* 0x000000ffff077224 */ /* 0x000fe400078e000c */
[----:B------:R-:W-:-:S03]  /*18200*/  IMAD.WIDE.U32 R4, R185, UR4, R4 ;  /* 0x00000004b9047c25 */ /* 0x000fc6000f8e0004 */
[----:B------:R-:W2:Y:S08]  /*18210*/  @P0 LDC R9, c[0x0][0xbec] ;  /* 0x0002fb00ff090b82 */ /* 0x000eb00000000800 */
[----:B------:R-:W3:Y:S01]  /*18220*/  @P0 LDC R21, c[0x0][0xbf0] ;  /* 0x0002fc00ff150b82 */ /* 0x000ee20000000800 */
[----:B--2---:R-:W-:-:S04]  /*18230*/  @P0 IMAD.HI.U32 R6, R12, R9, RZ ;  /* 0x000000090c060227 */ /* 0x004fc800078e00ff */
[----:B------:R-:W-:Y:S01]  /*18240*/  IMAD R9, R185, UR5, R8 ;  /* 0x00000005b9097c24 */ /* 0x000fe2000f8e0208 */
[----:B------:R-:W-:Y:S01]  /*18250*/  ULDC.64 UR4, c[0x0][0xb98] ;  /* 0x0002e60000047ab9 */ /* 0x000fe20000000a00 */
[----:B---3--:R-:W-:Y:S02]  /*18260*/  @P0 SHF.R.U32.HI R7, RZ, R21, R6 ;  /* 0x00000015ff070219 */ /* 0x008fe40000011606 */
[----:B------:R-:W-:Y:S02]  /*18270*/  IMAD.IADD R5, R5, 0x1, R9 ;  /* 0x0000000105057824 */ /* 0x000fe400078e0209 */
[----:B------:R-:W-:Y:S02]  /*18280*/  IMAD R6, R193, UR4, RZ ;  /* 0x00000004c1067c24 */ /* 0x000fe4000f8e02ff */
[----:B------:R-:W-:Y:S02]  /*18290*/  IMAD.MOV R9, RZ, RZ, -R7 ;  /* 0x000000ffff097224 */ /* 0x000fe400078e0a07 */
[----:B------:R-:W-:-:S04]  /*182a0*/  IMAD.WIDE.U32 R4, R15, UR4, R4 ;  /* 0x000000040f047c25 */ /* 0x000fc8000f8e0004 */
[----:B------:R-:W-:Y:S01]  /*182b0*/  IMAD R9, R11, R9, R12 ;  /* 0x000000090b097224 */ /* 0x000fe200078e020c */
[----:B------:R-:W-:Y:S01]  /*182c0*/  SHF.R.S32.HI R11, RZ, 0x1f, R7 ;  /* 0x0000001fff0b7819 */ /* 0x000fe20000011407 */
[----:B------:R-:W-:Y:S01]  /*182d0*/  IMAD R8, R15, UR5, R6 ;  /* 0x000000050f087c24 */ /* 0x000fe2000f8e0206 */
[----:B------:R-:W-:Y:S01]  /*182e0*/  IADD3 R4, P0, R7, R4, RZ ;  /* 0x0000000407047210 */ /* 0x000fe20007f1e0ff */
[----:B------:R-:W-:Y:S01]  /*182f0*/  ULDC.64 UR4, c[0x0][0xb88] ;  /* 0x0002e20000047ab9 */ /* 0x000fe20000000a00 */
[----:B------:R-:W-:Y:S02]  /*18300*/  SHF.R.S32.HI R6, RZ, 0x1f, R9 ;  /* 0x0000001fff067819 */ /* 0x000fe40000011409 */
[----:B------:R-:W-:-:S03]  /*18310*/  IADD3.X R5, R11, R5, R8, P0, !PT ;  /* 0x000000050b057210 */ /* 0x000fc600007fe408 */
[----:B------:R-:W-:Y:S02]  /*18320*/  IMAD R6, R6, UR4, RZ ;  /* 0x0000000406067c24 */ /* 0x000fe4000f8e02ff */
[----:B------:R-:W-:-:S04]  /*18330*/  IMAD.WIDE.U32 R4, R9, UR4, R4 ;  /* 0x0000000409047c25 */ /* 0x000fc8000f8e0004 */
[----:B------:R-:W-:Y:S01]  /*18340*/  IMAD R7, R9, UR5, R6 ;  /* 0x0000000509077c24 */ /* 0x000fe2000f8e0206 */
[----:B------:R-:W-:Y:S02]  /*18350*/  ULDC.64 UR4, c[0x0][0xb50] ;  /* 0x0002d40000047ab9 */ /* 0x000fe40000000a00 */
[----:B------:R-:W-:Y:S02]  /*18360*/  LEA R6, P0, R4, UR4, 0x2 ;  /* 0x0000000404067c11 */ /* 0x000fe4000f8010ff */
[----:B------:R-:W-:-:S04]  /*18370*/  IADD3 R5, R5, R7, RZ ;  /* 0x0000000705057210 */ /* 0x000fc80007ffe0ff */
[----:B------:R-:W-:Y:S01]  /*18380*/  LEA.HI.X R7, R4, UR5, R5, 0x2, P0 ;  /* 0x0000000504077c11 */ /* 0x000fe200080f1405 */
[----:B------:R-:W-:-:S05]  /*18390*/  IMAD.MOV.U32 R5, RZ, RZ, -0x800000 ;  /* 0xff800000ff057424 */ /* 0x000fca00078e00ff */
[----:B------:R2:W-:Y:S02]  /*183a0*/  STG.E desc[UR60][R6.64], R5 ;  /* 0x0000000506007986 */ /* 0x0005e4000c10193c */
.L_x_656:
[----:B------:R-:W-:Y:S05]  /*183b0*/  BSYNC B1 ;  /* 0x0000000000017941 */ /* 0x000fea0003800000 */
.L_x_655:
[----:B------:R-:W-:Y:S01]  /*183c0*/  ULDC.64 UR4, c[0x0][0xaa0] ;  /* 0x0002a80000047ab9 */ /* 0x000fe20000000a00 */
[----:B------:R-:W-:Y:S01]  /*183d0*/  BSSY B1, `(.L_x_657) ;  /* 0x000003a000017945 */ /* 0x000fe20003800000 */
[----:B------:R-:W-:Y:S01]  /*183e0*/  IMAD R4, R10, UR4, RZ ;  /* 0x000000040a047c24 */ /* 0x000fe2000f8e02ff */
[----:B------:R-:W-:Y:S02]  /*183f0*/  SHF.R.S32.HI R12, RZ, 0x1f, R183 ;  /* 0x0000001fff0c7819 */ /* 0x000fe400000114b7 */
[----:B------:R-:W-:Y:S01]  /*18400*/  SHF.R.S32.HI R20, RZ, 0x1f, R182 ;  /* 0x0000001fff147819 */ /* 0x000fe200000114b6 */
[C---:B--2---:R-:W-:Y:S02]  /*18410*/  IMAD R7, R3.reuse, UR5, R4 ;  /* 0x0000000503077c24 */ /* 0x044fe4000f8e0204 */
[----:B------:R-:W-:Y:S01]  /*18420*/  IMAD.WIDE.U32 R4, R3, UR4, RZ ;  /* 0x0000000403047c25 */ /* 0x000fe2000f8e00ff */
[----:B------:R-:W-:-:S03]  /*18430*/  ULDC.64 UR4, c[0x0][0xae8] ;  /* 0x0002ba0000047ab9 */ /* 0x000fc60000000a00 */
[----:B------:R-:W-:Y:S02]  /*18440*/  IMAD R3, R184, 0x20, R192 ;  /* 0x00000020b8037824 */ /* 0x000fe400078e02c0 */
[----:B------:R-:W-:Y:S02]  /*18450*/  IMAD.IADD R5, R5, 0x1, R7 ;  /* 0x0000000105057824 */ /* 0x000fe400078e0207 */
[----:B------:R-:W-:Y:S02]  /*18460*/  IMAD R9, R190, 0x80, R3 ;  /* 0x00000080be097824 */ /* 0x000fe400078e0203 */
[----:B------:R-:W-:Y:S02]  /*18470*/  IMAD R8, R13, UR4, RZ ;  /* 0x000000040d087c24 */ /* 0x000fe4000f8e02ff */
[----:B0-----:R-:W-:-:S04]  /*18480*/  @P2 IMAD.HI.U32 R6, R9, R14, RZ ;  /* 0x0000000e09062227 */ /* 0x001fc800078e00ff */
[C---:B------:R-:W-:Y:S02]  /*18490*/  IMAD R7, R185.reuse, UR5, R8 ;  /* 0x00000005b9077c24 */ /* 0x040fe4000f8e0208 */
[----:B------:R-:W-:Y:S01]  /*184a0*/  IMAD.WIDE.U32 R4, R185, UR4, R4 ;  /* 0x00000004b9047c25 */ /* 0x000fe2000f8e0004 */
[----:B------:R-:W-:-:S03]  /*184b0*/  ULDC.64 UR4, c[0x0][0xaf0] ;  /* 0x0002bc0000047ab9 */ /* 0x000fc60000000a00 */
[----:B------:R-:W-:Y:S01]  /*184c0*/  IMAD.MOV.U32 R3, RZ, RZ, R9 ;  /* 0x000000ffff037224 */ /* 0x000fe200078e0009 */
[----:B------:R-:W-:Y:S01]  /*184d0*/  @P2 SHF.R.U32.HI R3, RZ, R27, R6 ;  /* 0x0000001bff032219 */ /* 0x000fe20000011606 */
[----:B------:R-:W-:Y:S02]  /*184e0*/  IMAD R8, R193, UR4, RZ ;  /* 0x00000004c1087c24 */ /* 0x000fe4000f8e02ff */
[----:B------:R-:W-:Y:S01]  /*184f0*/  IMAD.IADD R5, R5, 0x1, R7 ;  /* 0x0000000105057824 */ /* 0x000fe200078e0207 */
[----:B------:R-:W-:Y:S01]  /*18500*/  SHF.R.S32.HI R6, RZ, 0x1f, R3 ;  /* 0x0000001fff067819 */ /* 0x000fe20000011403 */
[C---:B------:R-:W-:Y:S02]  /*18510*/  IMAD R7, R15.reuse, UR5, R8 ;  /* 0x000000050f077c24 */ /* 0x040fe4000f8e0208 */
[----:B------:R-:W-:Y:S01]  /*18520*/  IMAD.WIDE.U32 R4, R15, UR4, R4 ;  /* 0x000000040f047c25 */ /* 0x000fe2000f8e0004 */
[----:B------:R-:W-:-:S03]  /*18530*/  ULDC.64 UR4, c[0x0][0xae0] ;  /* 0x0002b80000047ab9 */ /* 0x000fc60000000a00 */
[----:B------:R-:W-:Y:S01]  /*18540*/  IMAD.MOV R8, RZ, RZ, -R3 ;  /* 0x000000ffff087224 */ /* 0x000fe200078e0a03 */
[----:B------:R-:W-:Y:S01]  /*18550*/  IADD3 R5, R5, R7, RZ ;  /* 0x0000000705057210 */ /* 0x000fe20007ffe0ff */
[----:B------:R-:W-:Y:S02]  /*18560*/  IMAD R6, R6, UR4, RZ ;  /* 0x0000000406067c24 */ /* 0x000fe4000f8e02ff */
[----:B------:R-:W-:Y:S02]  /*18570*/  IMAD R7, R25, R8, R9 ;  /* 0x0000000819077224 */ /* 0x000fe400078e0209 */
[C---:B------:R-:W-:Y:S02]  /*18580*/  IMAD R9, R3.reuse, UR5, R6 ;  /* 0x0000000503097c24 */ /* 0x040fe4000f8e0206 */
[----:B------:R-:W-:Y:S01]  /*18590*/  IMAD.WIDE.U32 R4, R3, UR4, R4 ;  /* 0x0000000403047c25 */ /* 0x000fe2000f8e0004 */
[----:B------:R-:W-:Y:S01]  /*185a0*/  SHF.R.S32.HI R3, RZ, 0x1f, R7 ;  /* 0x0000001fff037819 */ /* 0x000fe20000011407 */
[----:B------:R-:W-:-:S02]  /*185b0*/  ULDC.64 UR4, c[0x0][0xad8] ;  /* 0x0002b60000047ab9 */ /* 0x000fc40000000a00 */
[----:B------:R-:W-:Y:S02]  /*185c0*/  IMAD.IADD R5, R5, 0x1, R9 ;  /* 0x0000000105057824 */ /* 0x000fe400078e0209 */
[----:B------:R-:W-:Y:S02]  /*185d0*/  IMAD R6, R3, UR4, RZ ;  /* 0x0000000403067c24 */ /* 0x000fe4000f8e02ff */
[----:B------:R-:W-:Y:S02]  /*185e0*/  IMAD R8, R190, 0x80, R192 ;  /* 0x00000080be087824 */ /* 0x000fe400078e02c0 */
[----:B------:R-:W-:Y:S02]  /*185f0*/  IMAD R25, R0, R25, RZ ;  /* 0x0000001900197224 */ /* 0x000fe400078e02ff */
[C---:B------:R-:W-:Y:S02]  /*18600*/  IMAD R3, R7.reuse, UR5, R6 ;  /* 0x0000000507037c24 */ /* 0x040fe4000f8e0206 */
[----:B------:R-:W-:Y:S01]  /*18610*/  IMAD.WIDE.U32 R4, R7, UR4, R4 ;  /* 0x0000000407047c25 */ /* 0x000fe2000f8e0004 */
[----:B------:R-:W-:Y:S01]  /*18620*/  ISETP.GE.AND P2, PT, R8, R25, PT ;  /* 0x000000190800720c */ /* 0x000fe20003f46270 */
[----:B------:R-:W-:-:S02]  /*18630*/  ULDC.64 UR4, c[0x0][0xa80] ;  /* 0x0002a00000047ab9 */ /* 0x000fc40000000a00 */
[----:B------:R-:W-:Y:S01]  /*18640*/  VIADD R0, R8, 0x20 ;  /* 0x0000002008007836 */ /* 0x000fe20000000000 */
[----:B------:R-:W-:Y:S01]  /*18650*/  LEA R6, P3, R4, UR4, 0x1 ;  /* 0x0000000404067c11 */ /* 0x000fe2000f8608ff */
[----:B------:R-:W-:-:S03]  /*18660*/  IMAD.IADD R3, R5, 0x1, R3 ;  /* 0x0000000105037824 */ /* 0x000fc600078e0203 */
[-C--:B------:R-:W-:Y:S01]  /*18670*/  ISETP.GE.AND P1, PT, R0, R25.reuse, PT ;  /* 0x000000190000720c */ /* 0x080fe20003f26270 */
[----:B------:R-:W-:Y:S01]  /*18680*/  VIADD R0, R8, 0x40 ;  /* 0x0000004008007836 */ /* 0x000fe20000000000 */
[----:B------:R-:W-:Y:S02]  /*18690*/  LEA.HI.X R3, R4, UR5, R3, 0x1, P3 ;  /* 0x0000000504037c11 */ /* 0x000fe400098f0c03 */
[----:B------:R0:W2:Y:S02]  /*186a0*/  SHFL.IDX PT, R4, R6, RZ, 0x181f ;  /* 0x00181fff06047589 */ /* 0x0000a400000e0000 */
[----:B------:R-:W-:Y:S02]  /*186b0*/  ISETP.GE.AND P0, PT, R0, R25, PT ;  /* 0x000000190000720c */ /* 0x000fe40003f06270 */
[----:B------:R0:W3:Y:S01]  /*186c0*/  SHFL.IDX PT, R0, R3, RZ, 0x181f ;  /* 0x00181fff03007589 */ /* 0x0000e200000e0000 */
[----:B------:R-:W-:Y:S10]  /*186d0*/  @P2 BRA `(.L_x_658) ;  /* 0x0000000000242947 */ /* 0x000ff40003800000 */
[----:B------:R-:W-:Y:S02]  /*186e0*/  ULDC UR4, c[0x0][0xac8] ;  /* 0x0002b20000047ab9 */ /* 0x000fe40000000800 */
[----:B------:R-:W-:Y:S02]  /*186f0*/  ISETP.GE.AND P4, PT, R182, UR4, PT ;  /* 0x00000004b6007c0c */ /* 0x000fe4000bf86270 */
[----:B------:R-:W-:-:S11]  /*18700*/  ISETP.GE.AND P5, PT, R183, UR4, PT ;  /* 0x00000004b7007c0c */ /* 0x000fd6000bfa6270 */
[CC--:B--2---:R-:W-:Y:S02]  /*18710*/  @!P4 LEA R10, P2, R182.reuse, R4.reuse, 0x1 ;  /* 0x00000004b60ac211 */ /* 0x0c4fe400078408ff */
[C---:B------:R-:W-:Y:S02]  /*18720*/  @!P5 LEA R4, P3, R183.reuse, R4, 0x1 ;  /* 0x00000004b704d211 */ /* 0x040fe400078608ff */
[-C--:B---3--:R-:W-:Y:S02]  /*18730*/  @!P4 LEA.HI.X R11, R182, R0.reuse, R20, 0x1, P2 ;  /* 0x00000000b60bc211 */ /* 0x088fe400010f0c14 */
[----:B------:R-:W-:-:S03]  /*18740*/  @!P5 LEA.HI.X R5, R183, R0, R12, 0x1, P3 ;  /* 0x00000000b705d211 */ /* 0x000fc600018f0c0c */
[----:B------:R2:W-:Y:S04]  /*18750*/  @!P4 ST.E.128 desc[UR60][R10.64], RZ ;  /* 0x000000ff0a00c985 */ /* 0x0005e8000c101d3c */
[----:B------:R2:W-:Y:S02]  /*18760*/  @!P5 ST.E.128 desc[UR60][R4.64], RZ ;  /* 0x000000ff0400d985 */ /* 0x0005e4000c101d3c */
.L_x_658:
[----:B------:R-:W-:Y:S05]  /*18770*/  BSYNC B1 ;  /* 0x0000000000017941 */ /* 0x000fea0003800000 */
.L_x_657:
[----:B---3--:R3:W0:Y:S01]  /*18780*/  SHFL.IDX PT, R0, R3, 0x1, 0x181f ;  /* 0x00381f0003007f89 */ /* 0x00862200000e0000 */
[----:B------:R-:W-:Y:S03]  /*18790*/  BSSY B1, `(.L_x_659) ;  /* 0x000000c000017945 */ /* 0x000fe60003800000 */
[----:B--2---:R3:W2:Y:S01]  /*187a0*/  SHFL.IDX PT, R4, R6, 0x1, 0x181f ;  /* 0x00381f0006047f89 */ /* 0x0046a200000e0000 */
[----:B------:R-:W-:Y:S05]  /*187b0*/  @P1 BRA `(.L_x_660) ;  /* 0x0000000000241947 */ /* 0x000fea0003800000 */
[----:B------:R-:W-:Y:S02]  /*187c0*/  ULDC UR4, c[0x0][0xac8] ;  /* 0x0002b20000047ab9 */ /* 0x000fe40000000800 */
[----:B------:R-:W-:Y:S02]  /*187d0*/  ISETP.GE.AND P3, PT, R182, UR4, PT ;  /* 0x00000004b6007c0c */ /* 0x000fe4000bf66270 */
[----:B------:R-:W-:-:S11]  /*187e0*/  ISETP.GE.AND P4, PT, R183, UR4, PT ;  /* 0x00000004b7007c0c */ /* 0x000fd6000bf86270 */
[CC--:B--2---:R-:W-:Y:S02]  /*187f0*/  @!P3 LEA R10, P1, R182.reuse, R4.reuse, 0x1 ;  /* 0x00000004b60ab211 */ /* 0x0c4fe400078208ff */
[C---:B------:R-:W-:Y:S02]  /*18800*/  @!P4 LEA R4, P2, R183.reuse, R4, 0x1 ;  /* 0x00000004b704c211 */ /* 0x040fe400078408ff */
[-C--:B0-----:R-:W-:Y:S02]  /*18810*/  @!P3 LEA.HI.X R11, R182, R0.reuse, R20, 0x1, P1 ;  /* 0x00000000b60bb211 */ /* 0x081fe400008f0c14 */
[----:B------:R-:W-:-:S03]  /*18820*/  @!P4 LEA.HI.X R5, R183, R0, R12, 0x1, P2 ;  /* 0x00000000b705c211 */ /* 0x000fc600010f0c0c */
[----:B------:R0:W-:Y:S04]  /*18830*/  @!P3 ST.E.128 desc[UR60][R10.64], RZ ;  /* 0x000000ff0a00b985 */ /* 0x0001e8000c101d3c */
[----:B------:R0:W-:Y:S02]  /*18840*/  @!P4 ST.E.128 desc[UR60][R4.64], RZ ;  /* 0x000000ff0400c985 */ /* 0x0001e4000c101d3c */
.L_x_660:
[----:B------:R-:W-:Y:S05]  /*18850*/  BSYNC B1 ;  /* 0x0000000000017941 */ /* 0x000fea0003800000 */
.L_x_659:
[----:B0-----:R0:W0:Y:S01]  /*18860*/  SHFL.IDX PT, R0, R3, 0x2, 0x181f ;  /* 0x00581f0003007f89 */ /* 0x00102200000e0000 */
[----:B------:R-:W-:Y:S03]  /*18870*/  BSSY B1, `(.L_x_661) ;  /* 0x000000c000017945 */ /* 0x000fe60003800000 */
[----:B--2---:R2:W0:Y:S01]  /*18880*/  SHFL.IDX PT, R4, R6, 0x2, 0x181f ;  /* 0x00581f0006047f89 */ /* 0x00442200000e0000 */
        /* <DEDUP_REMOVED lines=10> */
.L_x_662:
[----:B------:R-:W-:Y:S05]  /*18930*/  BSYNC B1 ;  /* 0x0000000000017941 */ /* 0x000fea0003800000 */
.L_x_661:
[----:B0-----:R-:W-:Y:S01]  /*18940*/  VIADD R0, R8, 0x60 ;  /* 0x0000006008007836 */ /* 0x001fe20000000000 */
[----:B---3--:R-:W0:Y:S04]  /*18950*/  SHFL.IDX PT, R3, R3, 0x3, 0x181f ;  /* 0x00781f0003037f89 */ /* 0x008e2800000e0000 */
[----:B------:R-:W-:Y:S01]  /*18960*/  ISETP.GE.AND P0, PT, R0, R25, PT ;  /* 0x000000190000720c */ /* 0x000fe20003f06270 */
[----:B------:R3:W0:-:S12]  /*18970*/  SHFL.IDX PT, R4, R6, 0x3, 0x181f ;  /* 0x00781f0006047f89 */ /* 0x00061800000e0000 */
[----:B---3--:R-:W-:Y:S05]  /*18980*/  @P0 BRA `(.L_x_653) ;  /* 0x0000000000240947 */ /* 0x008fea0003800000 */
[----:B------:R-:W-:Y:S02]  /*18990*/  ULDC UR4, c[0x0][0xac8] ;  /* 0x0002b20000047ab9 */ /* 0x000fe40000000800 */
[----:B------:R-:W-:Y:S02]  /*189a0*/  ISETP.GE.AND P2, PT, R182, UR4, PT ;  /* 0x00000004b6007c0c */ /* 0x000fe4000bf46270 */
[----:B------:R-:W-:-:S11]  /*189b0*/  ISETP.GE.AND P3, PT, R183, UR4, PT ;  /* 0x00000004b7007c0c */ /* 0x000fd6000bf66270 */
[CC--:B0-2---:R-:W-:Y:S02]  /*189c0*/  @!P2 LEA R6, P0, R182.reuse, R4.reuse, 0x1 ;  /* 0x00000004b606a211 */ /* 0x0c5fe400078008ff */
[C---:B------:R-:W-:Y:S02]  /*189d0*/  @!P3 LEA R4, P1, R183.reuse, R4, 0x1 ;  /* 0x00000004b704b211 */ /* 0x040fe400078208ff */
[-C--:B------:R-:W-:Y:S02]  /*189e0*/  @!P2 LEA.HI.X R7, R182, R3.reuse, R20, 0x1, P0 ;  /* 0x00000003b607a211 */ /* 0x080fe400000f0c14 */
[----:B------:R-:W-:-:S03]  /*189f0*/  @!P3 LEA.HI.X R5, R183, R3, R12, 0x1, P1 ;  /* 0x00000003b705b211 */ /* 0x000fc600008f0c0c */
[----:B------:R3:W-:Y:S04]  /*18a00*/  @!P2 ST.E.128 desc[UR60][R6.64], RZ ;  /* 0x000000ff0600a985 */ /* 0x0007e8000c101d3c */
[----:B------:R3:W-:Y:S02]  /*18a10*/  @!P3 ST.E.128 desc[UR60][R4.64], RZ ;  /* 0x000000ff0400b985 */ /* 0x0007e4000c101d3c */
.L_x_653:
[----:B------:R-:W-:Y:S05]  /*18a20*/  BSYNC B0 ;  /* 0x0000000000007941 */ /* 0x000fea0003800000 */
.L_x_644:
[----:B------:R-:W-:Y:S02]  /*18a30*/  ULDC UR4, c[0x0][0xc3c] ;  /* 0x00030f0000047ab9 */ /* 0x000fe40000000800 */
[----:B-1----:R-:W-:-:S13]  /*18a40*/  ISETP.GE.AND P0, PT, R31, UR4, PT ;  /* 0x000000041f007c0c */ /* 0x002fda000bf06270 */
[----:B------:R-:W-:Y:S05]  /*18a50*/  @!P0 BRA `(.L_x_663) ;  /* 0xfffffe88004c8947 */ /* 0x000fea000383ffff */
[----:B------:R-:W-:Y:S05]  /*18a60*/  BRA `(.L_x_448) ;  /* 0x00000068000c7947 */ /* 0x000fea0003800000 */
.L_x_446:
[----:B------:R-:W-:-:S08]  /*18a70*/  NOP ;  /* 0x0000000000007918 */ /* 0x000fd00000000000 */
[----:B0-----:R-:W0:-:S00]  /*18a80*/  USETMAXREG.DEALLOC.CTAPOOL 0x28 ;  /* 0x00000028000079c8 */ /* 0x001e0000080e0500 */
[----:B0-----:R-:W-:Y:S01]  /*18a90*/  LOP3.LUT R2, R2, 0x3, RZ, 0xc0, !PT ;  /* 0x0000000302027812 */ /* 0x001fe200078ec0ff */
[----:B------:R-:W-:Y:S01]  /*18aa0*/  IMAD.MOV.U32 R4, RZ, RZ, RZ ;  /* 0x000000ffff047224 */ /* 0x000fe200078e00ff */
[----:B------:R-:W-:-:S04]  /*18ab0*/  LOP3.LUT R23, R23, 0xffffffdf, RZ, 0xc0, !PT ;  /* 0xffffffdf17177812 */ /* 0x000fc800078ec0ff */
[----:B------:R-:W0:Y:S02]  /*18ac0*/  SHFL.IDX PT, R2, R2, RZ, 0x1f ;  /* 0x00001fff02027589 */ /* 0x000e2400000e0000 */
[----:B0-----:R-:W-:-:S13]  /*18ad0*/  ISETP.NE.AND P0, PT, R2, RZ, PT ;  /* 0x000000ff0200720c */ /* 0x001fda0003f05270 */
[----:B------:R-:W-:Y:S01]  /*18ae0*/  @P0 LOP3.LUT R23, R23, 0x20, RZ, 0xfc, !PT ;  /* 0x0000002017170812 */ /* 0x000fe200078efcff */
[----:B------:R-:W-:Y:S06]  /*18af0*/  @!P0 BRA `(.L_x_664) ;  /* 0x00000000001c8947 */ /* 0x000fec0003800000 */
[----:B------:R-:W0:Y:S08]  /*18b00*/  S2UR UR5, SR_CgaCtaId ;  /* 0x00000000000579c3 */ /* 0x000e300000008800 */
[----:B------:R-:W-:Y:S06]  /*18b10*/  BAR.SYNC.DEFER_BLOCKING 0x5, 0x180 ;  /* 0x0146000000007b1d */ /* 0x000fec0000010000 */
[----:B------:R-:W-:-:S02]  /*18b20*/  UMOV UR4, 0x400 ;  /* 0x0000040000047882 */ /* 0x000fc40000000000 */
[----:B0-----:R-:W-:-:S09]  /*18b30*/  ULEA UR4, UR5, UR4, 0x18 ;  /* 0x0000000405047291 */ /* 0x001fd2000f8ec03f */
[----:B------:R-:W0:Y:S01]  /*18b40*/  LDS.128 R16, [UR4+0x2a8d0] ;  /* 0x02a8d004ff107984 */ /* 0x000e220008000c00 */
[----:B------:R-:W-:Y:S06]  /*18b50*/  BAR.ARV 0x4, 0x180 ;  /* 0x0106000000007b1d */ /* 0x000fec0000002000 */
[----:B------:R-:W-:Y:S05]  /*18b60*/  BRA `(.L_x_665) ;  /* 0x0000000400fc7947 */ /* 0x000fea0003800000 */
.L_x_664:
[----:B------:R-:W-:Y:S01]  /*18b70*/  LOP3.LUT R5, R0, 0x1f, RZ, 0xc0, !PT ;  /* 0x0000001f00057812 */ /* 0x000fe200078ec0ff */
[----:B------:R-:W-:Y:S01]  /*18b80*/  ULDC UR4, c[0x0][0xc3c] ;  /* 0x00030f0000047ab9 */ /* 0x000fe20000000800 */
[----:B------:R-:W0:Y:S01]  /*18b90*/  S2UR UR6, SR_CTAID.X ;  /* 0x00000000000679c3 */ /* 0x000e220000002500 */
[----:B------:R-:W-:Y:S01]  /*18ba0*/  ULDC UR5, c[0x0][0xc38] ;  /* 0x00030e0000057ab9 */ /* 0x000fe20000000800 */
[----:B------:R-:W-:-:S04]  /*18bb0*/  ISETP.NE.AND P0, PT, R5, 0x1f, PT ;  /* 0x0000001f0500780c */ /* 0x000fc80003f05270 */
[----:B------:R-:W-:-:S13]  /*18bc0*/  ISETP.GE.OR P1, PT, R5, UR4, !P0 ;  /* 0x0000000405007c0c */ /* 0x000fda000c726670 */
[----:B------:R-:W1:Y:S02]  /*18bd0*/  @!P1 LDC.64 R2, c[0x0][0xc80] ;  /* 0x00032000ff029b82 */ /* 0x000e640000000a00 */
[----:B-1----:R-:W-:-:S05]  /*18be0*/  @!P1 IMAD.WIDE.U32 R2, R5, 0x4, R2 ;  /* 0x0000000405029825 */ /* 0x002fca00078e0002 */
[----:B------:R-:W2:Y:S01]  /*18bf0*/  @!P1 LDG.E R4, desc[UR60][R2.64] ;  /* 0x0000003c02049981 */ /* 0x000ea2000c1e1900 */
[C---:B------:R-:W-:Y:S01]  /*18c00*/  ISETP.NE.AND P1, PT, R5.reuse, RZ, PT ;  /* 0x000000ff0500720c */ /* 0x040fe20003f25270 */
[----:B------:R-:W-:Y:S01]  /*18c10*/  UMOV UR4, URZ ;  /* 0x0000003f00047c82 */ /* 0x000fe20008000000 */
[C---:B------:R-:W-:Y:S01]  /*18c20*/  ISETP.GE.U32.AND P2, PT, R5.reuse, 0x2, PT ;  /* 0x000000020500780c */ /* 0x040fe20003f46070 */
[----:B------:R-:W-:Y:S01]  /*18c30*/  IMAD.MOV.U32 R16, RZ, RZ, RZ ;  /* 0x000000ffff107224 */ /* 0x000fe200078e00ff */
[C---:B------:R-:W-:Y:S02]  /*18c40*/  ISETP.GE.U32.AND P3, PT, R5.reuse, 0x4, PT ;  /* 0x000000040500780c */ /* 0x040fe40003f66070 */
[C---:B------:R-:W-:Y:S02]  /*18c50*/  ISETP.GE.U32.AND P4, PT, R5.reuse, 0x8, PT ;  /* 0x000000080500780c */ /* 0x040fe40003f86070 */
[----:B------:R-:W-:Y:S01]  /*18c60*/  ISETP.GE.U32.AND P5, PT, R5, 0x10, PT ;  /* 0x000000100500780c */ /* 0x000fe20003fa6070 */
[----:B--2---:R-:W1:Y:S02]  /*18c70*/  SHFL.UP PT, R6, R4, 0x1, RZ ;  /* 0x0420000004067989 */ /* 0x004e6400000e00ff */
        /* <DEDUP_REMOVED lines=14> */
[----:B------:R-:W1:Y:S02]  /*18d60*/  SHFL.IDX PT, R6, R7, 0x1f, 0x1f ;  /* 0x03e01f0007067f89 */ /* 0x000e6400000e0000 */
[----:B-1----:R-:W-:-:S04]  /*18d70*/  IMAD R6, R6, UR5, RZ ;  /* 0x0000000506067c24 */ /* 0x002fc8000f8e02ff */
[----:B------:R-:W-:Y:S01]  /*18d80*/  IMAD.MOV.U32 R3, RZ, RZ, R6 ;  /* 0x000000ffff037224 */ /* 0x000fe200078e0006 */
[----:B0-----:R-:W-:-:S13]  /*18d90*/  ISETP.GT.AND P6, PT, R6, UR6, PT ;  /* 0x0000000606007c0c */ /* 0x001fda000bfc4270 */
[----:B------:R-:W-:Y:S05]  /*18da0*/  @P6 BRA `(.L_x_666) ;  /* 0x00000000009c6947 */ /* 0x000fea0003800000 */
[----:B------:R-:W0:Y:S01]  /*18db0*/  LDC R10, c[0x0][0xc3c] ;  /* 0x00030f00ff0a7b82 */ /* 0x000e220000000800 */
[----:B------:R-:W-:Y:S01]  /*18dc0*/  IMAD.MOV.U32 R6, RZ, RZ, R3 ;  /* 0x000000ffff067224 */ /* 0x000fe200078e0003 */
[----:B------:R-:W-:Y:S01]  /*18dd0*/  UMOV UR4, URZ ;  /* 0x0000003f00047c82 */ /* 0x000fe20008000000 */
[----:B------:R-:W-:Y:S01]  /*18de0*/  ULDC UR7, c[0x0][0xc3c] ;  /* 0x00030f0000077ab9 */ /* 0x000fe20000000800 */
[----:B------:R-:W-:-:S05]  /*18df0*/  ULDC UR5, c[0x0][0xc38] ;  /* 0x00030e0000057ab9 */ /* 0x000fca0000000800 */
.L_x_670:
[----:B------:R-:W-:Y:S01]  /*18e00*/  UIADD3 UR4, UR4, 0x1f, URZ ;  /* 0x0000001f04047890 */ /* 0x000fe2000fffe03f */
[----:B------:R-:W-:-:S05]  /*18e10*/  MOV R19, UR7 ;  /* 0x0000000700137c02 */ /* 0x000fca0008000f00 */
        /* <DEDUP_REMOVED lines=10> */
.L_x_669:
[----:B------:R-:W-:Y:S05]  /*18ec0*/  BSYNC B0 ;  /* 0x0000000000007941 */ /* 0x000fea0003800000 */
.L_x_668:
[----:B0----5:R-:W0:Y:S02]  /*18ed0*/  SHFL.UP PT, R2, R4, 0x1, RZ ;  /* 0x0420000004027989 */ /* 0x021e2400000e00ff */
        /* <DEDUP_REMOVED lines=20> */
.L_x_666:
        /* <DEDUP_REMOVED lines=13> */
[----:B------:R-:W-:-:S06]  /*190f0*/  VIADD R16, R19, 0xffffffff ;  /* 0xffffffff13107836 */ /* 0x000fcc0000000000 */
[----:B------:R2:W3:Y:S02]  /*19100*/  SHFL.IDX PT, R16, R7, R16, 0x1f ;  /* 0x00001f1007107589 */ /* 0x0004e400000e0000 */
.L_x_671:
[----:B---3--:R-:W-:Y:S01]  /*19110*/  IMAD R16, R16, UR5, R9 ;  /* 0x0000000510107c24 */ /* 0x008fe2000f8e0209 */
[----:B0-----:R-:W-:Y:S01]  /*19120*/  IABS R2, R4 ;  /* 0x0000000400027213 */ /* 0x001fe20000000000 */
[----:B-12---:R-:W-:Y:S02]  /*19130*/  IMAD.MOV R7, RZ, RZ, -R3 ;  /* 0x000000ffff077224 */ /* 0x006fe400078e0a03 */
[----:B------:R-:W-:Y:S01]  /*19140*/  VIADD R19, R19, UR4 ;  /* 0x0000000413137c36 */ /* 0x000fe20008000000 */
[----:B------:R-:W-:Y:S01]  /*19150*/  IADD3 R9, -R16, UR6, RZ ;  /* 0x0000000610097c10 */ /* 0x000fe2000fffe1ff */
[----:B------:R-:W-:Y:S02]  /*19160*/  IMAD.MOV R8, RZ, RZ, -R2 ;  /* 0x000000ffff087224 */ /* 0x000fe400078e0a02 */
[----:B------:R-:W-:Y:S01]  /*19170*/  IMAD R7, R7, R10, RZ ;  /* 0x0000000a07077224 */ /* 0x000fe200078e02ff */
        /* <DEDUP_REMOVED lines=14> */
[----:B------:R-:W-:-:S06]  /*19260*/  @P0 VIADD R2, R2, 0x1 ;  /* 0x0000000102020836 */ /* 0x000fcc0000000000 */
[----:B------:R-:W-:Y:S01]  /*19270*/  @!P2 IMAD.MOV R2, RZ, RZ, -R2 ;  /* 0x000000ffff02a224 */ /* 0x000fe200078e0a02 */
[----:B------:R-:W-:-:S04]  /*19280*/  @!P1 LOP3.LUT R2, RZ, R4, RZ, 0x33, !PT ;  /* 0x00000004ff029212 */ /* 0x000fc800078e33ff */
[----:B------:R-:W-:Y:S01]  /*19290*/  MOV R18, R2 ;  /* 0x0000000200127202 */ /* 0x000fe20000000f00 */
[----:B------:R-:W-:-:S04]  /*192a0*/  IMAD.MOV R17, RZ, RZ, -R2 ;  /* 0x000000ffff117224 */ /* 0x000fc800078e0a02 */
[----:B------:R-:W-:Y:S01]  /*192b0*/  IMAD R17, R4, R17, R9 ;  /* 0x0000001104117224 */ /* 0x000fe200078e0209 */
[----:B------:R-:W-:Y:S06]  /*192c0*/  BRA `(.L_x_672) ;  /* 0x00000000000c7947 */ /* 0x000fec0003800000 */
.L_x_667:
[----:B------:R-:W-:Y:S02]  /*192d0*/  IMAD.MOV.U32 R17, RZ, RZ, RZ ;  /* 0x000000ffff117224 */ /* 0x000fe400078e00ff */
[----:B------:R-:W-:Y:S02]  /*192e0*/  IMAD.U32 R16, RZ, RZ, UR6 ;  /* 0x00000006ff107e24 */ /* 0x000fe4000f8e00ff */
[----:B------:R-:W-:-:S07]  /*192f0*/  IMAD.MOV.U32 R18, RZ, RZ, RZ ;  /* 0x000000ffff127224 */ /* 0x000fce00078e00ff */
.L_x_672:
[----:B------:R-:W-:-:S13]  /*19300*/  ISETP.NE.AND P0, PT, R5, RZ, PT ;  /* 0x000000ff0500720c */ /* 0x000fda0003f05270 */
[----:B------:R-:W0:Y:S01]  /*19310*/  @!P0 S2R R3, SR_CgaCtaId ;  /* 0x0000000000038919 */ /* 0x000e220000008800 */
[----:B------:R-:W-:-:S04]  /*19320*/  @!P0 MOV R2, 0x400 ;  /* 0x0000040000028802 */ /* 0x000fc80000000f00 */
[----:B0-----:R-:W-:-:S05]  /*19330*/  @!P0 LEA R2, R3, R2, 0x18 ;  /* 0x0000000203028211 */ /* 0x001fca00078ec0ff */
[----:B------:R1:W-:Y:S01]  /*19340*/  @!P0 STS.128 [R2+0x2a8d0], R16 ;  /* 0x02a8d01002008388 */ /* 0x0003e20000000c00 */
[----:B------:R-:W-:Y:S06]  /*19350*/  BAR.ARV 0x5, 0x180 ;  /* 0x0146000000007b1d */ /* 0x000fec0000002000 */
.L_x_665:
[----:B------:R2:W-:Y:S01]  /*19360*/  STL [R1+0x28], RZ ;  /* 0x000028ff01007387 */ /* 0x0005e20000100800 */
[----:B------:R-:W-:Y:S01]  /*19370*/  ULDC UR4, c[0x0][0xc3c] ;  /* 0x00030f0000047ab9 */ /* 0x000fe20000000800 */
[----:B------:R-:W-:Y:S01]  /*19380*/  IMAD.MOV.U32 R29, RZ, RZ, 0x1 ;  /* 0x00000001ff1d7424 */ /* 0x000fe200078e00ff */
[----:B0-----:R-:W-:Y:S01]  /*19390*/  ISETP.GE.AND P0, PT, R19, UR4, PT ;  /* 0x0000000413007c0c */ /* 0x001fe2000bf06270 */
[----:B------:R-:W-:-:S12]  /*193a0*/  IMAD.MOV.U32 R28, RZ, RZ, RZ ;  /* 0x000000ffff1c7224 */ /* 0x000fd800078e00ff */
[----:B--2---:R-:W-:Y:S05]  /*193b0*/  @P0 BRA `(.L_x_673) ;  /* 0x0000005800d40947 */ /* 0x004fea0003800000 */
[----:B-1----:R-:W2:Y:S01]  /*193c0*/  LDL R2, [R1+0x38] ;  /* 0x0000380001027983 */ /* 0x002ea20000100800 */
[----:B------:R-:W0:Y:S01]  /*193d0*/  S2UR UR5, SR_CgaCtaId ;  /* 0x00000000000579c3 */ /* 0x000e220000008800 */
[----:B------:R-:W-:Y:S01]  /*193e0*/  LOP3.LUT R4, R0, 0x7f, RZ, 0xc0, !PT ;  /* 0x0000007f00047812 */ /* 0x000fe200078ec0ff */
[----:B------:R-:W-:Y:S01]  /*193f0*/  BSSY B8, `(.L_x_673) ;  /* 0x00005b1000087945 */ /* 0x000fe20003800000 */
[----:B------:R1:W-:Y:S01]  /*19400*/  STL [R1+0x28], RZ ;  /* 0x000028ff01007387 */ /* 0x0003e20000100800 */
[----:B------:R-:W-:Y:S01]  /*19410*/  IMAD.MOV.U32 R31, RZ, RZ, 0x1 ;  /* 0x00000001ff1f7424 */ /* 0x000fe200078e00ff */
[----:B------:R-:W-:Y:S01]  /*19420*/  ULDC.64 UR36, c[0x0][0x198] ;  /* 0x0000660000247ab9 */ /* 0x000fe20000000a00 */
[----:B------:R-:W-:Y:S01]  /*19430*/  IMAD.SHL.U32 R36, R4, 0x8, RZ ;  /* 0x0000000804247824 */ /* 0x000fe200078e00ff */
[----:B------:R-:W-:Y:S01]  /*19440*/  ULDC UR38, c[0x0][0xc] ;  /* 0x0000030000267ab9 */ /* 0x000fe20000000800 */
[----:B------:R-:W-:Y:S02]  /*19450*/  IMAD.MOV.U32 R26, RZ, RZ, RZ ;  /* 0x000000ffff1a7224 */ /* 0x000fe400078e00ff */
[----:B------:R-:W-:-:S02]  /*19460*/  IMAD.MOV.U32 R29, RZ, RZ, 0x1 ;  /* 0x00000001ff1d7424 */ /* 0x000fc400078e00ff */
[----:B------:R-:W-:Y:S01]  /*19470*/  IMAD.MOV.U32 R28, RZ, RZ, RZ ;  /* 0x000000ffff1c7224 */ /* 0x000fe200078e00ff */
[----:B--2---:R-:W-:Y:S01]  /*19480*/  R2UR UR4, R2 ;  /* 0x00000000020472ca */ /* 0x004fe200000e0000 */
[----:B------:R-:W-:-:S05]  /*19490*/  IMAD.SHL.U32 R2, R0, 0x8, RZ ;  /* 0x0000000800027824 */ /* 0x000fca00078e00ff */
[C---:B------:R-:W-:Y:S02]  /*194a0*/  LOP3.LUT R3, R2.reuse, 0x1f8, RZ, 0xc0, !PT ;  /* 0x000001f802037812 */ /* 0x040fe400078ec0ff */
[----:B------:R-:W-:Y:S02]  /*194b0*/  LOP3.LUT R2, R2, 0x38, RZ, 0xc0, !PT ;  /* 0x0000003802027812 */ /* 0x000fe400078ec0ff */
[----:B------:R-:W-:Y:S02]  /*194c0*/  LOP3.LUT R3, R3, 0x38, R0, 0x78, !PT ;  /* 0x0000003803037812 */ /* 0x000fe400078e7800 */
[----:B------:R-:W-:Y:S01]  /*194d0*/  SHF.L.U32 R0, R0, 0x4, RZ ;  /* 0x0000000400007819 */ /* 0x000fe200000006ff */
[----:B------:R-:W-:Y:S01]  /*194e0*/  ULOP3.LUT UR39, UR4, 0x2, URZ, 0xfc, !UPT ;  /* 0x0000000204277892 */ /* 0x000fe2000f8efc3f */
[----:B------:R-:W-:Y:S02]  /*194f0*/  LOP3.LUT R36, R3, 0x200, R36, 0xf8, !PT ;  /* 0x0000020003247812 */ /* 0x000fe400078ef824 */
[----:B------:R-:W-:Y:S01]  /*19500*/  UMOV UR4, 0x400 ;  /* 0x0000040000047882 */ /* 0x000fe20000000000 */
[----:B------:R-:W-:Y:S01]  /*19510*/  SHF.R.U32.HI R3, RZ, 0x3, R4 ;  /* 0x00000003ff037819 */ /* 0x000fe20000011604 */
[----:B0-----:R-:W-:-:S03]  /*19520*/  ULEA UR4, UR5, UR4, 0x18 ;  /* 0x0000000405047291 */ /* 0x001fc6000f8ec03f */
[----:B------:R-:W-:Y:S02]  /*19530*/  LOP3.LUT R4, R3, 0x70, R0, 0xf8, !PT ;  /* 0x0000007003047812 */ /* 0x000fe400078ef800 */
[C---:B------:R-:W-:Y:S01]  /*19540*/  LOP3.LUT R3, R2.reuse, 0x40, RZ, 0xfc, !PT ;  /* 0x0000004002037812 */ /* 0x040fe200078efcff */
[----:B------:R-:W-:Y:S01]  /*19550*/  IMAD.U32 R22, RZ, RZ, UR4 ;  /* 0x00000004ff167e24 */ /* 0x000fe2000f8e00ff */
[----:B------:R-:W-:-:S03]  /*19560*/  LOP3.LUT R0, R2, 0x80, RZ, 0xfc, !PT ;  /* 0x0000008002007812 */ /* 0x000fc600078efcff */
[----:B-1----:R-:W-:-:S07]  /*19570*/  IMAD R37, R36, 0x2, R22 ;  /* 0x0000000224257824 */ /* 0x002fce00078e0216 */
.L_x_774:
[----:B0-----:R-:W0:Y:S02]  /*19580*/  LDC.64 R32, c[0x0][0xc88] ;  /* 0x00032200ff207b82 */ /* 0x001e240000000a00 */
[----:B0-----:R-:W-:-:S06]  /*19590*/  IMAD.WIDE R32, R19, 0x4, R32 ;  /* 0x0000000413207825 */ /* 0x001fcc00078e0220 */
[----:B--2---:R-:W2:Y:S01]  /*195a0*/  LDG.E R32, desc[UR60][R32.64] ;  /* 0x0000003c20207981 */ /* 0x004ea2000c1e1900 */
[----:B------:R-:W-:Y:S05]  /*195b0*/  YIELD ;  /* 0x0000000000007946 */ /* 0x000fea0003800000 */
[----:B------:R-:W-:Y:S01]  /*195c0*/  ULDC.64 UR4, c[0x0][0xa28] ;  /* 0x00028a0000047ab9 */ /* 0x000fe20000000a00 */
[----:B------:R-:W-:Y:S01]  /*195d0*/  ULDC.64 UR8, c[0x0][0xa18] ;  /* 0x0002860000087ab9 */ /* 0x000fe20000000a00 */
[----:B------:R-:W-:Y:S01]  /*195e0*/  ISETP.NE.U32.AND P0, PT, RZ, UR4, PT ;  /* 0x00000004ff007c0c */ /* 0x000fe2000bf05070 */
[----:B------:R-:W-:Y:S01]  /*195f0*/  IMAD.MOV.U32 R9, RZ, RZ, RZ ;  /* 0x000000ffff097224 */ /* 0x000fe200078e00ff */
[----:B------:R-:W-:-:S02]  /*19600*/  ULDC.64 UR6, c[0x0][0xa10] ;  /* 0x0002840000067ab9 */ /* 0x000fc40000000a00 */
[----:B------:R-:W-:Y:S02]  /*19610*/  ISETP.NE.AND.EX P0, PT, RZ, UR5, PT, P0 ;  /* 0x00000005ff007c0c */ /* 0x000fe4000bf05300 */
[----:B------:R-:W-:-:S04]  /*19620*/  ISETP.NE.U32.AND P2, PT, RZ, UR8, PT ;  /* 0x00000008ff007c0c */ /* 0x000fc8000bf45070 */
[----:B------:R-:W-:Y:S01]  /*19630*/  ISETP.NE.AND.EX P2, PT, RZ, UR9, PT, P2 ;  /* 0x00000009ff007c0c */ /* 0x000fe2000bf45320 */
[----:B------:R-:W-:Y:S01]  /*19640*/  IMAD.MOV.U32 R35, RZ, RZ, RZ ;  /* 0x000000ffff237224 */ /* 0x000fe200078e00ff */
[----:B--2---:R-:W-:-:S05]  /*19650*/  SHF.R.S32.HI R0, RZ, 0x1f, R32 ;  /* 0x0000001fff007819 */ /* 0x004fca0000011420 */
[C---:B------:R-:W-:Y:S02]  /*19660*/  @P0 LEA R2, P1, R32.reuse, UR4, 0x2 ;  /* 0x0000000420020c11 */ /* 0x040fe4000f8210ff */
[C---:B------:R-:W-:Y:S01]  /*19670*/  SHF.L.U32 R24, R32.reuse, 0x2, RZ ;  /* 0x0000000220187819 */ /* 0x040fe200000006ff */
[----:B------:R0:W-:Y:S01]  /*19680*/  STL [R1+0x14], R0 ;  /* 0x0000140001007387 */ /* 0x0001e20000100800 */
[C-C-:B------:R-:W-:Y:S01]  /*19690*/  @P0 LEA.HI.X R3, R32.reuse, UR5, R0.reuse, 0x2, P1 ;  /* 0x0000000520030c11 */ /* 0x140fe200088f1400 */
[----:B------:R-:W-:Y:S01]  /*196a0*/  ULDC.64 UR4, c[0x0][0xa00] ;  /* 0x0002800000047ab9 */ /* 0x000fe20000000a00 */
[----:B------:R-:W-:-:S03]  /*196b0*/  SHF.L.U64.HI R25, R32, 0x2, R0 ;  /* 0x0000000220197819 */ /* 0x000fc60000010200 */
[----:B-1----:R1:W2:Y:S01]  /*196c0*/  @P0 LDG.E R9, desc[UR60][R2.64] ;  /* 0x0000003c02090981 */ /* 0x0022a2000c1e1900 */
[----:B------:R-:W-:Y:S02]  /*196d0*/  ISETP.NE.U32.AND P0, PT, RZ, UR4, PT ;  /* 0x00000004ff007c0c */ /* 0x000fe4000bf05070 */
[----:B------:R-:W-:Y:S01]  /*196e0*/  ISETP.NE.U32.AND P1, PT, RZ, UR6, PT ;  /* 0x00000006ff007c0c */ /* 0x000fe2000bf25070 */
[----:B0-----:R-:W-:Y:S01]  /*196f0*/  IMAD.MOV.U32 R0, RZ, RZ, RZ ;  /* 0x000000ffff007224 */ /* 0x001fe200078e00ff */
[----:B------:R-:W-:Y:S02]  /*19700*/  ISETP.NE.AND.EX P0, PT, RZ, UR5, PT, P0 ;  /* 0x00000005ff007c0c */ /* 0x000fe4000bf05300 */
[----:B------:R-:W-:Y:S02]  /*19710*/  ISETP.NE.AND.EX P1, PT, RZ, UR7, PT, P1 ;  /* 0x00000007ff007c0c */ /* 0x000fe4000bf25310 */
[C---:B------:R-:W-:Y:S02]  /*19720*/  IADD3 R4, P4, R24.reuse, UR6, RZ ;  /* 0x0000000618047c10 */ /* 0x040fe4000ff9e0ff */
[----:B-1----:R-:W-:Y:S01]  /*19730*/  IADD3 R2, P3, R24, UR4, RZ ;  /* 0x0000000418027c10 */ /* 0x002fe2000ff7e0ff */
[----:B------:R-:W-:Y:S01]  /*19740*/  ULDC UR4, c[0x0][0x288] ;  /* 0x0000a20000047ab9 */ /* 0x000fe20000000800 */
[----:B------:R-:W-:-:S02]  /*19750*/  IADD3.X R5, R25, UR7, RZ, P4, !PT ;  /* 0x0000000719057c10 */ /* 0x000fc4000a7fe4ff */
[C---:B------:R-:W-:Y:S02]  /*19760*/  IADD3.X R3, R25.reuse, UR5, RZ, P3, !PT ;  /* 0x0000000519037c10 */ /* 0x040fe40009ffe4ff */
[----:B------:R-:W-:Y:S01]  /*19770*/  @P2 IADD3 R6, P3, R24, UR8, RZ ;  /* 0x0000000818062c10 */ /* 0x000fe2000ff7e0ff */
[----:B------:R-:W-:Y:S01]  /*19780*/  IMAD.U32 R8, RZ, RZ, UR4 ;  /* 0x00000004ff087e24 */ /* 0x000fe2000f8e00ff */
[----:B------:R-:W-:Y:S01]  /*19790*/  ULDC.64 UR4, c[0x0][0x418] ;  /* 0x0001060000047ab9 */ /* 0x000fe20000000a00 */
[----:B------:R-:W5:Y:S01]  /*197a0*/  @P0 LDG.E R35, desc[UR60][R2.64] ;  /* 0x0000003c02230981 */ /* 0x000f62000c1e1900 */
[----:B------:R-:W-:-:S03]  /*197b0*/  @P2 IADD3.X R7, R25, UR9, RZ, P3, !PT ;  /* 0x0000000919072c10 */ /* 0x000fc60009ffe4ff */
[----:B------:R-:W5:Y:S04]  /*197c0*/  @P1 LDG.E R0, desc[UR60][R4.64] ;  /* 0x0000003c04001981 */ /* 0x000f68000c1e1900 */
[----:B------:R0:W3:Y:S01]  /*197d0*/  @P2 LDG.E R8, desc[UR60][R6.64] ;  /* 0x0000003c06082981 */ /* 0x0000e2000c1e1900 */
[----:B------:R-:W-:-:S03]  /*197e0*/  UISETP.NE.U32.AND UP0, UPT, UR4, URZ, UPT ;  /* 0x0000003f0400728c */ /* 0x000fc6000bf05070 */
[----:B------:R-:W-:Y:S01]  /*197f0*/  ULDC UR4, c[0x0][0x424] ;  /* 0x0001090000047ab9 */ /* 0x000fe20000000800 */
[----:B------:R-:W-:-:S03]  /*19800*/  UISETP.NE.AND.EX UP0, UPT, UR5, URZ, UPT, UP0 ;  /* 0x0000003f0500728c */ /* 0x000fc6000bf05300 */
[----:B------:R-:W-:Y:S01]  /*19810*/  ULDC UR5, c[0x0][0x2f0] ;  /* 0x0000bc0000057ab9 */ /* 0x000fe20000000800 */
[----:B------:R-:W-:-:S04]  /*19820*/  USEL UR4, UR4, 0x1, UP0 ;  /* 0x0000000104047887 */ /* 0x000fc80008000000 */
[----:B------:R-:W-:-:S03]  /*19830*/  UIMAD UR4, UR4, UR5, URZ ;  /* 0x00000005040472a4 */ /* 0x000fc6000f8e023f */
[----:B------:R-:W-:Y:S02]  /*19840*/  ULDC UR5, c[0x0][0x348] ;  /* 0x0000d20000057ab9 */ /* 0x000fe40000000800 */
[----:B0-----:R-:W-:Y:S01]  /*19850*/  IMAD.U32 R6, RZ, RZ, UR5 ;  /* 0x00000005ff067e24 */ /* 0x001fe2000f8e00ff */
[----:B--2---:R-:W-:Y:S04]  /*19860*/  STL [R1+0x4], R9 ;  /* 0x0000040901007387 */ /* 0x004fe80000100800 */
[----:B---3--:R0:W-:Y:S02]  /*19870*/  STL [R1+0x20], R8 ;  /* 0x0000200801007387 */ /* 0x0081e40000100800 */
[----:B0-----:R-:W-:Y:S01]  /*19880*/  IMAD.U32 R8, RZ, RZ, UR4 ;  /* 0x00000004ff087e24 */ /* 0x001fe2000f8e00ff */
[----:B------:R-:W-:Y:S06]  /*19890*/  @P2 BRA `(.L_x_674) ;  /* 0x0000000000142947 */ /* 0x000fec0003800000 */
[----:B------:R-:W-:Y:S05]  /*198a0*/  @!P0 BRA `(.L_x_674) ;  /* 0x0000000000108947 */ /* 0x000fea0003800000 */
[----:B------:R-:W2:Y:S04]  /*198b0*/  LDG.E R10, desc[UR60][R2.64] ;  /* 0x0000003c020a7981 */ /* 0x000ea8000c1e1900 */
[----:B------:R-:W2:Y:S02]  /*198c0*/  LDG.E R7, desc[UR60][R2.64+0x4] ;  /* 0x0000043c02077981 */ /* 0x000ea4000c1e1900 */
[----:B--2---:R-:W-:-:S05]  /*198d0*/  IMAD.IADD R2, R7, 0x1, -R10 ;  /* 0x0000000107027824 */ /* 0x004fca00078e0a0a */
[----:B------:R0:W-:Y:S02]  /*198e0*/  STL [R1+0x20], R2 ;  /* 0x0000200201007387 */ /* 0x0001e40000100800 */
.L_x_674:
[----:B------:R-:W-:Y:S01]  /*198f0*/  ULDC.64 UR4, c[0x0][0xa20] ;  /* 0x0002880000047ab9 */ /* 0x000fe20000000a00 */
[----:B------:R-:W-:Y:S01]  /*19900*/  IMAD.MOV.U32 R33, RZ, RZ, R32 ;  /* 0x000000ffff217224 */ /* 0x000fe200078e0020 */
[----:B------:R-:W-:-:S04]  /*19910*/  ISETP.NE.U32.AND P0, PT, RZ, UR4, PT ;  /* 0x00000004ff007c0c */ /* 0x000fc8000bf05070 */
[----:B------:R-:W-:-:S13]  /*19920*/  ISETP.NE.AND.EX P0, PT, RZ, UR5, PT, P0 ;  /* 0x00000005ff007c0c */ /* 0x000fda000bf05300 */
[----:B------:R-:W-:Y:S05]  /*19930*/  @!P0 BRA `(.L_x_675) ;  /* 0x0000000000108947 */ /* 0x000fea0003800000 */
[----:B0-----:R-:W-:-:S04]  /*19940*/  IADD3 R2, P0, R24, UR4, RZ ;  /* 0x0000000418027c10 */ /* 0x001fc8000ff1e0ff */
[----:B------:R-:W-:-:S05]  /*19950*/  IADD3.X R3, R25, UR5, RZ, P0, !PT ;  /* 0x0000000519037c10 */ /* 0x000fca00087fe4ff */
[----:B------:R0:W5:Y:S01]  /*19960*/  LDG.E R8, desc[UR60][R2.64] ;  /* 0x0000003c02087981 */ /* 0x000162000c1e1900 */
[----:B------:R-:W-:Y:S05]  /*19970*/  BRA `(.L_x_676) ;  /* 0x0000000000247947 */ /* 0x000fea0003800000 */
.L_x_675:
[----:B------:R-:W-:Y:S02]  /*19980*/  ULDC.64 UR4, c[0x0][0xa08] ;  /* 0x0002820000047ab9 */ /* 0x000fe40000000a00 */
[----:B------:R-:W-:-:S04]  /*19990*/  ISETP.NE.U32.AND P0, PT, RZ, UR4, PT ;  /* 0x00000004ff007c0c */ /* 0x000fc8000bf05070 */
[----:B------:R-:W-:-:S13]  /*199a0*/  ISETP.NE.AND.EX P0, PT, RZ, UR5, PT, P0 ;  /* 0x00000005ff007c0c */ /* 0x000fda000bf05300 */
[----:B------:R-:W-:Y:S05]  /*199b0*/  @!P0 BRA `(.L_x_676) ;  /* 0x0000000000148947 */ /* 0x000fea0003800000 */
[----:B0-----:R-:W0:Y:S02]  /*199c0*/  LDC.64 R2, c[0x0][0xa08] ;  /* 0x00028200ff027b82 */ /* 0x001e240000000a00 */
[----:B0-----:R-:W-:-:S05]  /*199d0*/  IMAD.WIDE R2, R33, 0x4, R2 ;  /* 0x0000000421027825 */ /* 0x001fca00078e0202 */
[----:B------:R-:W2:Y:S04]  /*199e0*/  LDG.E R8, desc[UR60][R2.64] ;  /* 0x0000003c02087981 */ /* 0x000ea8000c1e1900 */
[----:B------:R-:W2:Y:S02]  /*199f0*/  LDG.E R7, desc[UR60][R2.64+0x4] ;  /* 0x0000043c02077981 */ /* 0x000ea4000c1e1900 */
[----:B--2---:R-:W-:-:S07]  /*19a00*/  IADD3 R8, -R8, R7, RZ ;  /* 0x0000000708087210 */ /* 0x004fce0007ffe1ff */
.L_x_676:
[----:B0-----:R-:W2:Y:S04]  /*19a10*/  @P1 LDG.E R3, desc[UR60][R4.64] ;  /* 0x0000003c04031981 */ /* 0x001ea8000c1e1900 */
[----:B------:R-:W2:Y:S01]  /*19a20*/  @P1 LDG.E R2, desc[UR60][R4.64+0x4] ;  /* 0x0000043c04021981 */ /* 0x000ea2000c1e1900 */
[----:B------:R-:W-:Y:S01]  /*19a30*/  BSSY B0, `(.L_x_677) ;  /* 0x000013b000007945 */ /* 0x000fe20003800000 */
[----:B--2---:R-:W-:Y:S02]  /*19a40*/  @P1 IMAD.IADD R6, R2, 0x1, -R3 ;  /* 0x0000000102061824 */ /* 0x004fe400078e0a03 */
[----:B-----5:R-:W-:-:S04]  /*19a50*/  IMAD.IADD R3, R8, 0x1, -R9 ;  /* 0x0000000108037824 */ /* 0x020fc800078e0a09 */
[----:B------:R-:W-:-:S05]  /*19a60*/  IMAD.IADD R2, R3, 0x1, R6 ;  /* 0x0000000103027824 */ /* 0x000fca00078e0206 */
[----:B------:R0:W-:Y:S02]  /*19a70*/  STL [R1], R2 ;  /* 0x0000000201007387 */ /* 0x0001e40000100800 */
[----:B0-----:R-:W-:-:S04]  /*19a80*/  VIADD R2, R2, 0x5f ;  /* 0x0000005f02027836 */ /* 0x001fc80000000000 */
[----:B------:R-:W-:-:S05]  /*19a90*/  IMAD.HI R2, R2, 0x2aaaaaab, RZ ;  /* 0x2aaaaaab02027827 */ /* 0x000fca00078e02ff */
[----:B------:R-:W-:-:S04]  /*19aa0*/  SHF.R.U32.HI R7, RZ, 0x1f, R2 ;  /* 0x0000001fff077819 */ /* 0x000fc80000011602 */
[----:B------:R-:W-:Y:S01]  /*19ab0*/  LEA.HI.SX32 R4, R2, R7, 0x1c ;  /* 0x0000000702047211 */ /* 0x000fe200078fe2ff */
[----:B------:R-:W-:-:S04]  /*19ac0*/  IMAD.MOV R2, RZ, RZ, -R3 ;  /* 0x000000ffff027224 */ /* 0x000fc800078e0a03 */
[----:B------:R-:W-:Y:S01]  /*19ad0*/  IMAD R7, R4, 0x60, -R3 ;  /* 0x0000006004077824 */ /* 0x000fe200078e0a03 */
[----:B------:R-:W-:Y:S01]  /*19ae0*/  VIMNMX R2, RZ, R2, !PT ;  /* 0x00000002ff027248 */ /* 0x000fe20007fe0100 */
[----:B------:R0:W-:Y:S03]  /*19af0*/  STL [R1+0x24], R4 ;  /* 0x0000240401007387 */ /* 0x0001e60000100800 */
[----:B------:R-:W-:-:S04]  /*19b00*/  VIMNMX R7, R7, R6, PT ;  /* 0x0000000607077248 */ /* 0x000fc80003fe0100 */
[----:B------:R-:W-:Y:S01]  /*19b10*/  ISETP.GT.AND P0, PT, R7, R2, PT ;  /* 0x000000020700720c */ /* 0x000fe20003f04270 */
[----:B------:R-:W-:-:S05]  /*19b20*/  IMAD.WIDE.U32 R2, R2, -0x55555555, RZ ;  /* 0xaaaaaaab02027825 */ /* 0x000fca00078e00ff */
[----:B------:R-:W-:-:S05]  /*19b30*/  SHF.R.U32.HI R5, RZ, 0x6, R3 ;  /* 0x00000006ff057819 */ /* 0x000fca0000011603 */
[----:B------:R-:W-:Y:S02]  /*19b40*/  IMAD.MOV.U32 R2, RZ, RZ, R5 ;  /* 0x000000ffff027224 */ /* 0x000fe400078e0005 */
[----:B0-----:R-:W-:-:S04]  /*19b50*/  @P0 VIADD R4, R7, 0x5f ;  /* 0x0000005f07040836 */ /* 0x001fc80000000000 */
[----:B------:R-:W-:-:S05]  /*19b60*/  @P0 IMAD.HI R4, R4, 0x2aaaaaab, RZ ;  /* 0x2aaaaaab04040827 */ /* 0x000fca00078e02ff */
[----:B------:R-:W-:-:S04]  /*19b70*/  @P0 SHF.R.U32.HI R3, RZ, 0x1f, R4 ;  /* 0x0000001fff030819 */ /* 0x000fc80000011604 */
[----:B------:R-:W-:Y:S02]  /*19b80*/  @P0 LEA.HI.SX32 R2, R4, R3, 0x1c ;  /* 0x0000000304020211 */ /* 0x000fe400078fe2ff */
[----:B------:R-:W-:Y:S02]  /*19b90*/  PLOP3.LUT P0, PT, PT, PT, PT, 0x80, 0x0 ;  /* 0x000000000000781c */ /* 0x000fe40003f0f070 */
[----:B------:R-:W-:-:S13]  /*19ba0*/  ISETP.GT.AND P2, PT, R2, R5, PT ;  /* 0x000000050200720c */ /* 0x000fda0003f44270 */
[----:B------:R-:W-:Y:S05]  /*19bb0*/  @!P2 BRA `(.L_x_678) ;  /* 0x000000100088a947 */ /* 0x000fea0003800000 */
[----:B------:R-:W-:Y:S01]  /*19bc0*/  UMOV UR4, 0xffffffff ;  /* 0xffffffff00047882 */ /* 0x000fe20000000000 */
[----:B------:R-:W-:Y:S02]  /*19bd0*/  SEL R4, R33, RZ, !P1 ;  /* 0x000000ff21047207 */ /* 0x000fe40004800000 */
[----:B------:R-:W-:Y:S05]  /*19be0*/  BRA.DIV UR4, `(.L_x_679) ;  /* 0x0000006604287947 */ /* 0x000fea000b800000 */
[----:B------:R-:W0:Y:S02]  /*19bf0*/  S2R R3, SR_TID.X ;  /* 0x0000000000037919 */ /* 0x000e240000002100 */
[----:B0-----:R-:W-:-:S04]  /*19c00*/  SHF.R.U32.HI R3, RZ, 0x5, R3 ;  /* 0x00000005ff037819 */ /* 0x001fc80000011603 */
[----:B------:R-:W-:-:S05]  /*19c10*/  LOP3.LUT R3, R3, 0x3, RZ, 0xc0, !PT ;  /* 0x0000000303037812 */ /* 0x000fca00078ec0ff */
[----:B------:R0:W1:Y:S02]  /*19c20*/  SHFL.IDX PT, R14, R3, RZ, 0x1f ;  /* 0x00001fff030e7589 */ /* 0x00006400000e0000 */
.L_x_830:
[----:B-1----:R-:W-:Y:S02]  /*19c30*/  ISETP.NE.AND P0, PT, R14, RZ, PT ;  /* 0x000000ff0e00720c */ /* 0x002fe40003f05270 */
[----:B------:R-:W-:-:S11]  /*19c40*/  PLOP3.LUT P6, PT, PT, PT, PT, 0x8, 0x0 ;  /* 0x000000000000781c */ /* 0x000fd60003fce170 */
[----:B------:R-:W-:Y:S05]  /*19c50*/  @P0 BRA `(.L_x_680) ;  /* 0x00000000000c0947 */ /* 0x000fea0003800000 */
[----:B------:R-:W-:-:S03]  /*19c60*/  UMOV UR4, 0xffffffff ;  /* 0xffffffff00047882 */ /* 0x000fc60000000000 */
[----:B------:R-:W-:Y:S05]  /*19c70*/  BRA.DIV UR4, `(.L_x_681) ;  /* 0x0000006604387947 */ /* 0x000fea000b800000 */
[----:B------:R-:W-:-:S13]  /*19c80*/  ELECT P6, URZ, PT ;  /* 0x00000000003f782f */ /* 0x000fda00038c0000 */
.L_x_680:
[----:B0-----:R-:W2:Y:S01]  /*19c90*/  LDL R3, [R1+0x28] ;  /* 0x0000280001037983 */ /* 0x001ea20000100800 */
[----:B------:R-:W-:Y:S01]  /*19ca0*/  BSSY B1, `(.L_x_682) ;  /* 0x0000008000017945 */ /* 0x000fe20003800000 */
[----:B--2---:R-:W-:-:S04]  /*19cb0*/  IADD3 R3, R3, 0x1, RZ ;  /* 0x0000000103037810 */ /* 0x004fc80007ffe0ff */
[----:B------:R-:W-:-:S04]  /*19cc0*/  LEA.HI R6, R3, R3, RZ, 0x1 ;  /* 0x0000000303067211 */ /* 0x000fc800078f08ff */
[----:B------:R-:W-:-:S05]  /*19cd0*/  LOP3.LUT R6, R6, 0xfffffffe, RZ, 0xc0, !PT ;  /* 0xfffffffe06067812 */ /* 0x000fca00078ec0ff */
[----:B------:R-:W-:-:S05]  /*19ce0*/  IMAD.IADD R3, R3, 0x1, -R6 ;  /* 0x0000000103037824 */ /* 0x000fca00078e0a06 */
[----:B------:R-:W-:-:S04]  /*19cf0*/  SHF.L.U32 R3, R3, 0x1f, RZ ;  /* 0x0000001f03037819 */ /* 0x000fc800000006ff */
[----:B------:R-:W0:Y:S02]  /*19d00*/  SYNCS.PHASECHK.TRANS64.TRYWAIT P0, [R22+URZ+0x2a820], R3 ;  /* 0x02a82003160075a7 */ /* 0x000e24000800017f */
[----:B0-----:R-:W-:Y:S05]  /*19d10*/  @!P0 BRA `(.L_x_683) ;  /* 0x0000006400308947 */ /* 0x001fea0003800000 */
.L_x_833:
[----:B------:R-:W-:Y:S05]  /*19d20*/  BSYNC B1 ;  /* 0x0000000000017941 */ /* 0x000fea0003800000 */
.L_x_682:
[----:B------:R-:W-:Y:S04]  /*19d30*/  BSSY B1, `(.L_x_684) ;  /* 0x000007c000017945 */ /* 0x000fe80003800000 */
[----:B------:R-:W-:Y:S05]  /*19d40*/  @!P6 BRA `(.L_x_685) ;  /* 0x0000000400e8e947 */ /* 0x000fea0003800000 */
[----:B------:R-:W-:Y:S01]  /*19d50*/  IMAD R9, R26, 0x8, R22 ;  /* 0x000000081a097824 */ /* 0x000fe200078e0216 */
[----:B------:R-:W-:Y:S01]  /*19d60*/  SHF.L.U32 R8, R31, 0x1f, RZ ;  /* 0x0000001f1f087819 */ /* 0x000fe200000006ff */
[----:B------:R-:W1:Y:S01]  /*19d70*/  S2R R6, SR_TID.X ;  /* 0x0000000000067919 */ /* 0x000e620000002100 */
[----:B------:R-:W-:Y:S02]  /*19d80*/  BSSY B2, `(.L_x_686) ;  /* 0x0000005000027945 */ /* 0x000fe40003800000 */
[----:B------:R-:W2:Y:S01]  /*19d90*/  SYNCS.PHASECHK.TRANS64.TRYWAIT P0, [R9+URZ+0x2a8a0], R8 ;  /* 0x02a8a008090075a7 */ /* 0x000ea2000800017f */
[----:B-1----:R-:W-:-:S04]  /*19da0*/  LOP3.LUT R6, R6, 0x7f, RZ, 0xc0, !PT ;  /* 0x0000007f06067812 */ /* 0x002fc800078ec0ff */
[----:B------:R-:W-:Y:S01]  /*19db0*/  ISETP.NE.AND P1, PT, R6, RZ, PT ;  /* 0x000000ff0600720c */ /* 0x000fe20003f25270 */
[----:B--2---:R-:W-:-:S12]  /*19dc0*/  @!P0 BRA `(.L_x_687) ;  /* 0x0000006400188947 */ /* 0x004fd80003800000 */
.L_x_834:
[----:B------:R-:W-:Y:S05]  /*19dd0*/  BSYNC B2 ;  /* 0x0000000000027941 */ /* 0x000fea0003800000 */
.L_x_686:
[----:B------:R-:W-:Y:S04]  /*19de0*/  BSSY B2, `(.L_x_688) ;  /* 0x0000009000027945 */ /* 0x000fe80003800000 */
[----:B------:R-:W-:Y:S05]  /*19df0*/  @P1 BRA `(.L_x_689) ;  /* 0x00000000001c1947 */ /* 0x000fea0003800000 */
[----:B------:R-:W2:Y:S01]  /*19e00*/  S2R R6, SR_TID.X ;  /* 0x0000000000067919 */ /* 0x000ea20000002100 */
[----:B0-----:R-:W-:-:S04]  /*19e10*/  IMAD.MOV.U32 R3, RZ, RZ, 0x9000 ;  /* 0x00009000ff037424 */ /* 0x001fc800078e00ff */
[----:B------:R3:W-:Y:S01]  /*19e20*/  SYNCS.ARRIVE.TRANS64 RZ, [R9+URZ+0x2a890], R3 ;  /* 0x02a8900309ff79a7 */ /* 0x0007e2000800003f */
[----:B--2---:R-:W-:-:S04]  /*19e30*/  LOP3.LUT R6, R6, 0x1f, RZ, 0xc0, !PT ;  /* 0x0000001f06067812 */ /* 0x004fc800078ec0ff */
[----:B------:R-:W-:-:S13]  /*19e40*/  ISETP.NE.AND P0, PT, R6, RZ, PT ;  /* 0x000000ff0600720c */ /* 0x000fda0003f05270 */
[----:B---3--:R-:W-:Y:S05]  /*19e50*/  @!P0 BRA `(.L_x_689) ;  /* 0x0000000000048947 */ /* 0x008fea0003800000 */
[----:B------:R-:W-:Y:S01]  /*19e60*/  BPT.TRAP 0x1 ;  /* 0x000000040000795c */ /* 0x000fe20000300000 */
.L_x_689:
[----:B------:R-:W-:Y:S05]  /*19e70*/  BSYNC B2 ;  /* 0x0000000000027941 */ /* 0x000fea0003800000 */
.L_x_688:
[----:B------:R-:W-:Y:S01]  /*19e80*/  IMAD.MOV.U32 R12, RZ, RZ, RZ ;  /* 0x000000ffff0c7224 */ /* 0x000fe200078e00ff */
[----:B------:R-:W-:Y:S01]  /*19e90*/  UIADD3 UR4, UP0, UR36, 0x570, URZ ;  /* 0x0000057024047890 */ /* 0x000fe2000ff1e03f */
[----:B------:R-:W-:Y:S01]  /*19ea0*/  IMAD R6, R2, 0x60, R0 ;  /* 0x0000006002067824 */ /* 0x000fe200078e0200 */
[----:B------:R-:W-:Y:S01]  /*19eb0*/  PLOP3.LUT P0, PT, PT, PT, PT, 0x80, 0x0 ;  /* 0x000000000000781c */ /* 0x000fe20003f0f070 */
[----:B------:R-:W-:Y:S01]  /*19ec0*/  IMAD R7, R26, 0x9000, R22 ;  /* 0x000090001a077824 */ /* 0x000fe200078e0216 */
[----:B------:R-:W-:Y:S01]  /*19ed0*/  R2UR UR10, R12 ;  /* 0x000000000c0a72ca */ /* 0x000fe200000e0000 */
[----:B------:R-:W-:Y:S01]  /*19ee0*/  VIADD R6, R6, 0xffffffa0 ;  /* 0xffffffa006067836 */ /* 0x000fe20000000000 */
[----:B------:R-:W-:Y:S01]  /*19ef0*/  UIADD3.X UR5, URZ, UR37, URZ, UP0, !UPT ;  /* 0x000000253f057290 */ /* 0x000fe200087fe43f */
[----:B0-----:R-:W-:Y:S01]  /*19f00*/  VIADD R3, R9, 0x2a890 ;  /* 0x0002a89009037836 */ /* 0x001fe20000000000 */
[----:B------:R-:W-:Y:S01]  /*19f10*/  UMOV UR6, 0x0 ;  /* 0x0000000000067882 */ /* 0x000fe20000000000 */
[----:B------:R-:W-:Y:S01]  /*19f20*/  VIADD R10, R7, 0x18400 ;  /* 0x00018400070a7836 */ /* 0x000fe20000000000 */
[----:B------:R-:W-:-:S09]  /*19f30*/  UMOV UR7, 0x12f00000 ;  /* 0x12f0000000077882 */ /* 0x000fd20000000000 */
.L_x_690:
[----:B------:R-:W-:-:S13]  /*19f40*/  @P0 ELECT P2, URZ, PT ;  /* 0x00000000003f082f */ /* 0x000fda0003840000 */
[----:B------:R-:W-:Y:S02]  /*19f50*/  @P2 R2UR UR13, R4 ;  /* 0x00000000040d22ca */ /* 0x000fe400000e0000 */
[----:B------:R-:W-:Y:S02]  /*19f60*/  @P2 R2UR UR12, R18 ;  /* 0x00000000120c22ca */ /* 0x000fe400000e0000 */
[----:B------:R-:W-:Y:S02]  /*19f70*/  @P2 R2UR UR11, R6 ;  /* 0x00000000060b22ca */ /* 0x000fe400000e0000 */
[----:B------:R-:W-:Y:S02]  /*19f80*/  @P2 R2UR UR9, R3 ;  /* 0x00000000030922ca */ /* 0x000fe400000e0000 */
[----:B------:R-:W-:Y:S02]  /*19f90*/  @P2 R2UR UR8, R10 ;  /* 0x000000000a0822ca */ /* 0x000fe400000e0000 */
[----:B------:R-:W-:-:S02]  /*19fa0*/  @P2 PLOP3.LUT P0, PT, P2, PT, PT, 0x8, 0x0 ;  /* 0x000000000000281c */ /* 0x000fc4000170e170 */
[----:B------:R-:W-:-:S09]  /*19fb0*/  PLOP3.LUT P2, PT, PT, PT, PT, 0x8, 0x0 ;  /* 0x000000000000781c */ /* 0x000fd20003f4e170 */
[----:B------:R0:W-:Y:S02]  /*19fc0*/  UTMALDG.4D [UR8], [UR4], desc[UR6] ;  /* 0x00000608040075b4 */ /* 0x0001e40008019000 */
[----:B0-----:R-:W-:Y:S05]  /*19fd0*/  @P0 BRA.U.ANY `(.L_x_690) ;  /* 0xfffffffd00d80947 */ /* 0x001fea000393ffff */
[----:B------:R-:W-:Y:S01]  /*19fe0*/  MOV R13, 0x40 ;  /* 0x00000040000d7802 */ /* 0x000fe20000000f00 */
[----:B------:R-:W-:Y:S01]  /*19ff0*/  VIADD R10, R7, 0x1b400 ;  /* 0x0001b400070a7836 */ /* 0x000fe20000000000 */
[----:B------:R-:W-:Y:S01]  /*1a000*/  PLOP3.LUT P0, PT, PT, PT, PT, 0x80, 0x0 ;  /* 0x000000000000781c */ /* 0x000fe20003f0f070 */
[----:B------:R-:W-:Y:S01]  /*1a010*/  UMOV UR6, 0x0 ;  /* 0x0000000000067882 */ /* 0x000fe20000000000 */
[----:B------:R-:W-:Y:S01]  /*1a020*/  R2UR UR10, R13 ;  /* 0x000000000d0a72ca */ /* 0x000fe200000e0000 */
[----:B------:R-:W-:-:S14]  /*1a030*/  UMOV UR7, 0x12f00000 ;  /* 0x12f0000000077882 */ /* 0x000fdc0000000000 */
.L_x_691:
        /* <DEDUP_REMOVED lines=10> */
[----:B------:R-:W-:Y:S01]  /*1a0e0*/  PLOP3.LUT P0, PT, PT, PT, PT, 0x80, 0x0 ;  /* 0x000000000000781c */ /* 0x000fe20003f0f070 */
[----:B------:R-:W-:Y:S01]  /*1a0f0*/  VIADD R7, R7, 0x1e400 ;  /* 0x0001e40007077836 */ /* 0x000fe20000000000 */
[----:B------:R-:W-:Y:S01]  /*1a100*/  UMOV UR6, 0x0 ;  /* 0x0000000000067882 */ /* 0x000fe20000000000 */
[----:B------:R-:W-:Y:S01]  /*1a110*/  UMOV UR7, 0x12f00000 ;  /* 0x12f0000000077882 */ /* 0x000fe20000000000 */
[----:B------:R-:W-:-:S09]  /*1a120*/  UMOV UR10, 0x80 ;  /* 0x00000080000a7882 */ /* 0x000fd20000000000 */
.L_x_692:
        /* <DEDUP_REMOVED lines=10> */
[----:B------:R-:W0:Y:S01]  /*1a1d0*/  SYNCS.PHASECHK.TRANS64.TRYWAIT P0, [R9+URZ+0x2a8c0], R8 ;  /* 0x02a8c008090075a7 */ /* 0x000e22000800017f */
[----:B------:R-:W-:Y:S04]  /*1a1e0*/  BSSY B2, `(.L_x_693) ;  /* 0x0000002000027945 */ /* 0x000fe80003800000 */
[----:B0-----:R-:W-:Y:S05]  /*1a1f0*/  @!P0 BRA `(.L_x_694) ;  /* 0x0000006000208947 */ /* 0x001fea0003800000 */
.L_x_835:
[----:B------:R-:W-:Y:S05]  /*1a200*/  BSYNC B2 ;  /* 0x0000000000027941 */ /* 0x000fea0003800000 */
.L_x_693:
[----:B------:R-:W-:Y:S01]  /*1a210*/  BSSY B2, `(.L_x_695) ;  /* 0x000000b000027945 */ /* 0x000fe20003800000 */
[----:B------:R-:W-:Y:S02]  /*1a220*/  IMAD.MOV.U32 R10, RZ, RZ, 0x0 ;  /* 0x00000000ff0a7424 */ /* 0x000fe400078e00ff */
[----:B------:R-:W-:Y:S01]  /*1a230*/  IMAD.MOV.U32 R11, RZ, RZ, 0x12f00000 ;  /* 0x12f00000ff0b7424 */ /* 0x000fe200078e00ff */
[----:B------:R-:W-:Y:S06]  /*1a240*/  @P1 BRA `(.L_x_696) ;  /* 0x00000000001c1947 */ /* 0x000fec0003800000 */
[----:B------:R-:W2:Y:S01]  /*1a250*/  S2R R7, SR_TID.X ;  /* 0x0000000000077919 */ /* 0x000ea20000002100 */
[----:B------:R-:W-:-:S04]  /*1a260*/  IMAD.MOV.U32 R3, RZ, RZ, 0x6000 ;  /* 0x00006000ff037424 */ /* 0x000fc800078e00ff */
[----:B------:R3:W-:Y:S01]  /*1a270*/  SYNCS.ARRIVE.TRANS64 RZ, [R9+URZ+0x2a8b0], R3 ;  /* 0x02a8b00309ff79a7 */ /* 0x0007e2000800003f */
[----:B--2---:R-:W-:-:S04]  /*1a280*/  LOP3.LUT R7, R7, 0x1f, RZ, 0xc0, !PT ;  /* 0x0000001f07077812 */ /* 0x004fc800078ec0ff */
[----:B------:R-:W-:-:S13]  /*1a290*/  ISETP.NE.AND P0, PT, R7, RZ, PT ;  /* 0x000000ff0700720c */ /* 0x000fda0003f05270 */
[----:B---3--:R-:W-:Y:S05]  /*1a2a0*/  @!P0 BRA `(.L_x_696) ;  /* 0x0000000000048947 */ /* 0x008fea0003800000 */
[----:B------:R-:W-:Y:S01]  /*1a2b0*/  BPT.TRAP 0x1 ;  /* 0x000000040000795c */ /* 0x000fe20000300000 */
.L_x_696:
[----:B------:R-:W-:Y:S05]  /*1a2c0*/  BSYNC B2 ;  /* 0x0000000000027941 */ /* 0x000fea0003800000 */
.L_x_695:
[----:B------:R-:W-:Y:S01]  /*1a2d0*/  R2UR UR10, R12 ;  /* 0x000000000c0a72ca */ /* 0x000fe200000e0000 */
[----:B------:R-:W-:Y:S01]  /*1a2e0*/  IMAD R3, R26, 0x6000, R22 ;  /* 0x000060001a037824 */ /* 0x000fe200078e0216 */
[----:B------:R-:W-:Y:S01]  /*1a2f0*/  R2UR UR6, R10 ;  /* 0x000000000a0672ca */ /* 0x000fe200000e0000 */
[----:B------:R-:W-:Y:S01]  /*1a300*/  UIADD3 UR4, UP0, UR36, 0x670, URZ ;  /* 0x0000067024047890 */ /* 0x000fe2000ff1e03f */
[----:B------:R-:W-:Y:S01]  /*1a310*/  R2UR UR7, R11 ;  /* 0x000000000b0772ca */ /* 0x000fe200000e0000 */
[----:B01----:R-:W-:Y:S01]  /*1a320*/  VIADD R9, R9, 0x2a8b0 ;  /* 0x0002a8b009097836 */ /* 0x003fe20000000000 */
[----:B------:R-:W-:Y:S01]  /*1a330*/  PLOP3.LUT P0, PT, PT, PT, PT, 0x80, 0x0 ;  /* 0x000000000000781c */ /* 0x000fe20003f0f070 */
[----:B------:R-:W-:Y:S01]  /*1a340*/  VIADD R7, R3, 0x400 ;  /* 0x0000040003077836 */ /* 0x000fe20000000000 */
[----:B------:R-:W-:-:S12]  /*1a350*/  UIADD3.X UR5, URZ, UR37, URZ, UP0, !UPT ;  /* 0x000000253f057290 */ /* 0x000fd800087fe43f */
.L_x_697:
        /* <DEDUP_REMOVED lines=10> */
[----:B------:R-:W-:Y:S02]  /*1a400*/  R2UR UR10, R13 ;  /* 0x000000000d0a72ca */ /* 0x000fe400000e0000 */
[----:B------:R-:W-:Y:S02]  /*1a410*/  R2UR UR6, R10 ;  /* 0x000000000a0672ca */ /* 0x000fe400000e0000 */
[----:B------:R-:W-:Y:S02]  /*1a420*/  R2UR UR7, R11 ;  /* 0x000000000b0772ca */ /* 0x000fe400000e0000 */
[----:B------:R-:W-:Y:S02]  /*1a430*/  PLOP3.LUT P0, PT, PT, PT, PT, 0x80, 0x0 ;  /* 0x000000000000781c */ /* 0x000fe40003f0f070 */
[----:B------:R-:W-:-:S11]  /*1a440*/  IADD3 R3, R3, 0x3400, RZ ;  /* 0x0000340003037810 */ /* 0x000fd60007ffe0ff */
.L_x_698:
        /* <DEDUP_REMOVED lines=9> */
[----:B-1----:R-:W-:Y:S05]  /*1a4e0*/  @P0 BRA.U.ANY `(.L_x_698) ;  /* 0xfffffffd00d80947 */ /* 0x002fea000393ffff */
.L_x_685:
[----:B------:R-:W-:Y:S05]  /*1a4f0*/  BSYNC B1 ;  /* 0x0000000000017941 */ /* 0x000fea0003800000 */
.L_x_684:
[----:B------:R-:W-:Y:S01]  /*1a500*/  VIADD R7, R2, 0xfffffffe ;  /* 0xfffffffe02077836 */ /* 0x000fe20000000000 */
[----:B------:R-:W-:Y:S01]  /*1a510*/  PLOP3.LUT P0, PT, PT, PT, PT, 0x8, 0x0 ;  /* 0x000000000000781c */ /* 0x000fe20003f0e170 */
[----:B------:R-:W-:-:S03]  /*1a520*/  VIADD R26, R26, 0x1 ;  /* 0x000000011a1a7836 */ /* 0x000fc60000000000 */
[----:B------:R-:W-:Y:S02]  /*1a530*/  ISETP.GE.AND P2, PT, R7, R5, PT ;  /* 0x000000050700720c */ /* 0x000fe40003f46270 */
[----:B------:R-:W-:-:S04]  /*1a540*/  ISETP.NE.AND P1, PT, R26, 0x2, PT ;  /* 0x000000021a00780c */ /* 0x000fc80003f25270 */
[----:B------:R-:W-:Y:S02]  /*1a550*/  SEL R2, RZ, 0x1, P1 ;  /* 0x00000001ff027807 */ /* 0x000fe40000800000 */
[----:B------:R-:W-:Y:S02]  /*1a560*/  SEL R26, R26, RZ, P1 ;  /* 0x000000ff1a1a7207 */ /* 0x000fe40000800000 */
[----:B------:R-:W-:-:S03]  /*1a570*/  LOP3.LUT R31, R31, R2, RZ, 0x3c, !PT ;  /* 0x000000021f1f7212 */ /* 0x000fc600078e3cff */
[----:B------:R-:W-:Y:S05]  /*1a580*/  @!P2 BRA `(.L_x_678) ;  /* 0x000000080014a947 */ /* 0x000fea0003800000 */
.L_x_714:
[----:B------:R-:W-:Y:S05]  /*1a590*/  YIELD ;  /* 0x0000000000007946 */ /* 0x000fea0003800000 */
        /* <DEDUP_REMOVED lines=10> */
.L_x_836:
[----:B------:R-:W-:Y:S05]  /*1a640*/  BSYNC B2 ;  /* 0x0000000000027941 */ /* 0x000fea0003800000 */
.L_x_701:
[----:B------:R-:W-:Y:S04]  /*1a650*/  BSSY B2, `(.L_x_703) ;  /* 0x0000009000027945 */ /* 0x000fe80003800000 */
[----:B------:R-:W-:Y:S05]  /*1a660*/  @P2 BRA `(.L_x_704) ;  /* 0x00000000001c2947 */ /* 0x000fea0003800000 */
[----:B0-----:R-:W0:Y:S01]  /*1a670*/  S2R R3, SR_TID.X ;  /* 0x0000000000037919 */ /* 0x001e220000002100 */
[----:B------:R-:W-:-:S04]  /*1a680*/  IMAD.MOV.U32 R2, RZ, RZ, 0x9000 ;  /* 0x00009000ff027424 */ /* 0x000fc800078e00ff */
[----:B------:R2:W-:Y:S01]  /*1a690*/  SYNCS.ARRIVE.TRANS64 RZ, [R6+URZ+0x2a890], R2 ;  /* 0x02a8900206ff79a7 */ /* 0x0005e2000800003f */
[----:B0-----:R-:W-:-:S04]  /*1a6a0*/  LOP3.LUT R3, R3, 0x1f, RZ, 0xc0, !PT ;  /* 0x0000001f03037812 */ /* 0x001fc800078ec0ff */
[----:B------:R-:W-:-:S13]  /*1a6b0*/  ISETP.NE.AND P1, PT, R3, RZ, PT ;  /* 0x000000ff0300720c */ /* 0x000fda0003f25270 */
[----:B--2---:R-:W-:Y:S05]  /*1a6c0*/  @!P1 BRA `(.L_x_704) ;  /* 0x0000000000049947 */ /* 0x004fea0003800000 */
[----:B------:R-:W-:Y:S01]  /*1a6d0*/  BPT.TRAP 0x1 ;  /* 0x000000040000795c */ /* 0x000fe20000300000 */
.L_x_704:
[----:B------:R-:W-:Y:S05]  /*1a6e0*/  BSYNC B2 ;  /* 0x0000000000027941 */ /* 0x000fea0003800000 */
.L_x_703:
[----:B------:R-:W-:Y:S01]  /*1a6f0*/  IMAD.MOV.U32 R11, RZ, RZ, RZ ;  /* 0x000000ffff0b7224 */ /* 0x000fe200078e00ff */
[----:B------:R-:W-:Y:S01]  /*1a700*/  UIADD3 UR4, UP0, UR36, 0x570, URZ ;  /* 0x0000057024047890 */ /* 0x000fe2000ff1e03f */
[----:B0-----:R-:W-:Y:S01]  /*1a710*/  IMAD R3, R26, 0x9000, R22 ;  /* 0x000090001a037824 */ /* 0x001fe200078e0216 */
[----:B------:R-:W-:Y:S01]  /*1a720*/  PLOP3.LUT P1, PT, PT, PT, PT, 0x80, 0x0 ;  /* 0x000000000000781c */ /* 0x000fe20003f2f070 */
[----:B------:R-:W-:Y:S01]  /*1a730*/  IMAD R8, R7, 0x60, R0 ;  /* 0x0000006007087824 */ /* 0x000fe200078e0200 */
[----:B------:R-:W-:Y:S01]  /*1a740*/  R2UR UR10, R11 ;  /* 0x000000000b0a72ca */ /* 0x000fe200000e0000 */
[----:B------:R-:W-:Y:S01]  /*1a750*/  VIADD R2, R6, 0x2a890 ;  /* 0x0002a89006027836 */ /* 0x000fe20000000000 */
[----:B------:R-:W-:Y:S01]  /*1a760*/  UIADD3.X UR5, URZ, UR37, URZ, UP0, !UPT ;  /* 0x000000253f057290 */ /* 0x000fe200087fe43f */
[----:B------:R-:W-:Y:S01]  /*1a770*/  VIADD R10, R3, 0x18400 ;  /* 0x00018400030a7836 */ /* 0x000fe20000000000 */
[----:B------:R-:W-:Y:S01]  /*1a780*/  UMOV UR6, 0x0 ;  /* 0x0000000000067882 */ /* 0x000fe20000000000 */
[----:B------:R-:W-:-:S10]  /*1a790*/  UMOV UR7, 0x12f00000 ;  /* 0x12f0000000077882 */ /* 0x000fd40000000000 */
.L_x_705:
        /* <DEDUP_REMOVED lines=16> */
.L_x_706:
        /* <DEDUP_REMOVED lines=15> */
.L_x_707:
        /* <DEDUP_REMOVED lines=13> */
.L_x_837:
[----:B------:R-:W-:Y:S05]  /*1aa60*/  BSYNC B2 ;  /* 0x0000000000027941 */ /* 0x000fea0003800000 */
.L_x_708:
[----:B------:R-:W-:Y:S01]  /*1aa70*/  BSSY B2, `(.L_x_710) ;  /* 0x000000b000027945 */ /* 0x000fe20003800000 */
[----:B------:R-:W-:Y:S02]  /*1aa80*/  IMAD.MOV.U32 R2, RZ, RZ, 0x0 ;  /* 0x00000000ff027424 */ /* 0x000fe400078e00ff */
[----:B------:R-:W-:Y:S01]  /*1aa90*/  IMAD.MOV.U32 R3, RZ, RZ, 0x12f00000 ;  /* 0x12f00000ff037424 */ /* 0x000fe200078e00ff */
[----:B------:R-:W-:Y:S06]  /*1aaa0*/  @P2 BRA `(.L_x_711) ;  /* 0x00000000001c2947 */ /* 0x000fec0003800000 */
[----:B------:R-:W2:Y:S01]  /*1aab0*/  S2R R10, SR_TID.X ;  /* 0x00000000000a7919 */ /* 0x000ea20000002100 */
[----:B01----:R-:W-:-:S04]  /*1aac0*/  IMAD.MOV.U32 R9, RZ, RZ, 0x6000 ;  /* 0x00006000ff097424 */ /* 0x003fc800078e00ff */
[----:B------:R3:W-:Y:S01]  /*1aad0*/  SYNCS.ARRIVE.TRANS64 RZ, [R6+URZ+0x2a8b0], R9 ;  /* 0x02a8b00906ff79a7 */ /* 0x0007e2000800003f */
[----:B--2---:R-:W-:-:S04]  /*1aae0*/  LOP3.LUT R10, R10, 0x1f, RZ, 0xc0, !PT ;  /* 0x0000001f0a0a7812 */ /* 0x004fc800078ec0ff */
[----:B------:R-:W-:-:S13]  /*1aaf0*/  ISETP.NE.AND P1, PT, R10, RZ, PT ;  /* 0x000000ff0a00720c */ /* 0x000fda0003f25270 */
[----:B---3--:R-:W-:Y:S05]  /*1ab00*/  @!P1 BRA `(.L_x_711) ;  /* 0x0000000000049947 */ /* 0x008fea0003800000 */
[----:B------:R-:W-:Y:S01]  /*1ab10*/  BPT.TRAP 0x1 ;  /* 0x000000040000795c */ /* 0x000fe20000300000 */
.L_x_711:
[----:B------:R-:W-:Y:S05]  /*1ab20*/  BSYNC B2 ;  /* 0x0000000000027941 */ /* 0x000fea0003800000 */
.L_x_710:
[----:B------:R-:W-:Y:S01]  /*1ab30*/  R2UR UR10, R11 ;  /* 0x000000000b0a72ca */ /* 0x000fe200000e0000 */
[----:B01----:R-:W-:Y:S01]  /*1ab40*/  IMAD R9, R26, 0x6000, R22 ;  /* 0x000060001a097824 */ /* 0x003fe200078e0216 */
[----:B------:R-:W-:Y:S01]  /*1ab50*/  R2UR UR6, R2 ;  /* 0x00000000020672ca */ /* 0x000fe200000e0000 */
[----:B------:R-:W-:Y:S01]  /*1ab60*/  UIADD3 UR4, UP0, UR36, 0x670, URZ ;  /* 0x0000067024047890 */ /* 0x000fe2000ff1e03f */
[----:B------:R-:W-:Y:S01]  /*1ab70*/  R2UR UR7, R3 ;  /* 0x00000000030772ca */ /* 0x000fe200000e0000 */
[----:B------:R-:W-:Y:S01]  /*1ab80*/  VIADD R6, R6, 0x2a8b0 ;  /* 0x0002a8b006067836 */ /* 0x000fe20000000000 */
[----:B------:R-:W-:Y:S01]  /*1ab90*/  PLOP3.LUT P1, PT, PT, PT, PT, 0x80, 0x0 ;  /* 0x000000000000781c */ /* 0x000fe20003f2f070 */
[----:B------:R-:W-:Y:S01]  /*1aba0*/  VIADD R10, R9, 0x400 ;  /* 0x00000400090a7836 */ /* 0x000fe20000000000 */
[----:B------:R-:W-:-:S12]  /*1abb0*/  UIADD3.X UR5, URZ, UR37, URZ, UP0, !UPT ;  /* 0x000000253f057290 */ /* 0x000fd800087fe43f */
.L_x_712:
        /* <DEDUP_REMOVED lines=15> */
.L_x_713:
        /* <DEDUP_REMOVED lines=10> */
.L_x_700:
[----:B------:R-:W-:Y:S05]  /*1ad50*/  BSYNC B1 ;  /* 0x0000000000017941 */ /* 0x000fea0003800000 */
.L_x_699:
[C---:B------:R-:W-:Y:S01]  /*1ad60*/  ISETP.GT.AND P2, PT, R7.reuse, R5, PT ;  /* 0x000000050700720c */ /* 0x040fe20003f44270 */
[----:B------:R-:W-:Y:S02]  /*1ad70*/  VIADD R26, R26, 0x1 ;  /* 0x000000011a1a7836 */ /* 0x000fe40000000000 */
[----:B------:R-:W-:-:S03]  /*1ad80*/  VIADD R7, R7, 0xffffffff ;  /* 0xffffffff07077836 */ /* 0x000fc60000000000 */
[----:B------:R-:W-:-:S04]  /*1ad90*/  ISETP.NE.AND P1, PT, R26, 0x2, PT ;  /* 0x000000021a00780c */ /* 0x000fc80003f25270 */
[----:B------:R-:W-:Y:S02]  /*1ada0*/  SEL R2, RZ, 0x1, P1 ;  /* 0x00000001ff027807 */ /* 0x000fe40000800000 */
[----:B------:R-:W-:Y:S02]  /*1adb0*/  SEL R26, R26, RZ, P1 ;  /* 0x000000ff1a1a7207 */ /* 0x000fe40000800000 */
[----:B------:R-:W-:Y:S01]  /*1adc0*/  LOP3.LUT R31, R31, R2, RZ, 0x3c, !PT ;  /* 0x000000021f1f7212 */ /* 0x000fe200078e3cff */
[----:B------:R-:W-:Y:S06]  /*1add0*/  @P2 BRA `(.L_x_714) ;  /* 0xfffffff400ec2947 */ /* 0x000fec000383ffff */
.L_x_678:
[----:B------:R-:W-:Y:S05]  /*1ade0*/  BSYNC B0 ;  /* 0x0000000000007941 */ /* 0x000fea0003800000 */
.L_x_677:
[----:B------:R-:W2:Y:S01]  /*1adf0*/  LDL R30, [R1] ;  /* 0x00000000011e7983 */ /* 0x000ea20000100800 */
[----:B------:R-:W-:Y:S05]  /*1ae00*/  @!P0 WARPSYNC.ALL ;  /* 0x0000000000008948 */ /* 0x000fea0003800000 */
[----:B------:R-:W-:Y:S06]  /*1ae10*/  @!P0 BAR.SYNC.DEFER_BLOCKING 0xc, 0x180 ;  /* 0x0306000000008b1d */ /* 0x000fec0000010000 */
[----:B------:R-:W-:Y:S01]  /*1ae20*/  BSSY B7, `(.L_x_715) ;  /* 0x000036f000077945 */ /* 0x000fe20003800000 */
[----:B--2---:R-:W-:-:S13]  /*1ae30*/  ISETP.GT.AND P0, PT, R30, RZ, PT ;  /* 0x000000ff1e00720c */ /* 0x004fda0003f04270 */
[----:B------:R-:W-:Y:S05]  /*1ae40*/  @P0 BRA `(.L_x_716) ;  /* 0x0000000000440947 */ /* 0x000fea0003800000 */
[----:B------:R-:W1:Y:S02]  /*1ae50*/  S2R R2, SR_TID.X ;  /* 0x0000000000027919 */ /* 0x000e640000002100 */
        /* <DEDUP_REMOVED lines=14> */
[----:B0-----:R-:W-:Y:S01]  /*1af40*/  IADD3 R16, R0, UR38, R7 ;  /* 0x0000002600107c10 */ /* 0x001fe2000fffe007 */
[----:B------:R-:W-:Y:S06]  /*1af50*/  BRA `(.L_x_717) ;  /* 0x00000034006c7947 */ /* 0x000fec0003800000 */
.L_x_716:
        /* <DEDUP_REMOVED lines=8> */
[----:B------:R-:W-:Y:S01]  /*1afe0*/  IMAD.U32 R4, RZ, RZ, UR6 ;  /* 0x00000006ff047e24 */ /* 0x000fe2000f8e00ff */
[----:B------:R-:W-:Y:S01]  /*1aff0*/  MOV R10, UR4 ;  /* 0x00000004000a7c02 */ /* 0x000fe20008000f00 */
[----:B0-----:R-:W0:Y:S01]  /*1b000*/  LDC.64 R2, c[0x4][R2] ;  /* 0x0100000002027b82 */ /* 0x001e220000000a00 */
[----:B------:R-:W-:Y:S02]  /*1b010*/  IMAD.U32 R5, RZ, RZ, UR7 ;  /* 0x00000007ff057e24 */ /* 0x000fe4000f8e00ff */
[----:B------:R-:W-:Y:S02]  /*1b020*/  IMAD.U32 R6, RZ, RZ, UR8 ;  /* 0x00000008ff067e24 */ /* 0x000fe4000f8e00ff */
[----:B------:R-:W-:-:S02]  /*1b030*/  IMAD.U32 R7, RZ, RZ, UR9 ;  /* 0x00000009ff077e24 */ /* 0x000fc4000f8e00ff */
[----:B------:R-:W-:Y:S02]  /*1b040*/  IMAD.U32 R11, RZ, RZ, UR5 ;  /* 0x00000005ff0b7e24 */ /* 0x000fe4000f8e00ff */
[----:B------:R-:W-:Y:S02]  /*1b050*/  IMAD.MOV.U32 R8, RZ, RZ, 0x70 ;  /* 0x00000070ff087424 */ /* 0x000fe400078e00ff */
[----:B------:R-:W-:Y:S02]  /*1b060*/  IMAD.MOV.U32 R12, RZ, RZ, 0x1 ;  /* 0x00000001ff0c7424 */ /* 0x000fe400078e00ff */
[----:B------:R-:W-:-:S07]  /*1b070*/  IMAD.MOV.U32 R13, RZ, RZ, RZ ;  /* 0x000000ffff0d7224 */ /* 0x000fce00078e00ff */
[----:B------:R-:W-:-:S07]  /*1b080*/  LEPC R20, `(.L_x_719) ;  /* 0x000000001014794e */ /* 0x000fce0000000000 */
[----:B0-----:R-:W-:Y:S05]  /*1b090*/  CALL.ABS.NOINC R2 ;  /* 0x0000000002007343 */ /* 0x001fea0003c00000 */
.L_x_719:
[----:B------:R-:W-:Y:S05]  /*1b0a0*/  BSYNC B6 ;  /* 0x0000000000067941 */ /* 0x000fea0003800000 */
.L_x_718:
        /* <DEDUP_REMOVED lines=8> */
[----:B0-----:R0:W1:Y:S01]  /*1b130*/  LDC.64 R2, c[0x4][R27] ;  /* 0x010000001b027b82 */ /* 0x0010620000000a00 */
[----:B------:R-:W-:Y:S01]  /*1b140*/  IMAD.U32 R4, RZ, RZ, UR6 ;  /* 0x00000006ff047e24 */ /* 0x000fe2000f8e00ff */
[----:B------:R-:W-:Y:S01]  /*1b150*/  MOV R6, UR8 ;  /* 0x0000000800067c02 */ /* 0x000fe20008000f00 */
[----:B------:R-:W-:Y:S02]  /*1b160*/  IMAD.U32 R5, RZ, RZ, UR7 ;  /* 0x00000007ff057e24 */ /* 0x000fe4000f8e00ff */
[----:B------:R-:W-:Y:S02]  /*1b170*/  IMAD.U32 R7, RZ, RZ, UR9 ;  /* 0x00000009ff077e24 */ /* 0x000fe4000f8e00ff */
[----:B------:R-:W-:-:S02]  /*1b180*/  IMAD.U32 R10, RZ, RZ, UR4 ;  /* 0x00000004ff0a7e24 */ /* 0x000fc4000f8e00ff */
[----:B------:R-:W-:Y:S02]  /*1b190*/  IMAD.U32 R11, RZ, RZ, UR5 ;  /* 0x00000005ff0b7e24 */ /* 0x000fe4000f8e00ff */
[----:B------:R-:W-:Y:S02]  /*1b1a0*/  IMAD.MOV.U32 R8, RZ, RZ, 0x70 ;  /* 0x00000070ff087424 */ /* 0x000fe400078e00ff */
[----:B------:R-:W-:Y:S02]  /*1b1b0*/  IMAD.MOV.U32 R12, RZ, RZ, 0x1 ;  /* 0x00000001ff0c7424 */ /* 0x000fe400078e00ff */
[----:B0-----:R-:W-:-:S07]  /*1b1c0*/  IMAD.MOV.U32 R13, RZ, RZ, RZ ;  /* 0x000000ffff0d7224 */ /* 0x001fce00078e00ff */
[----:B------:R-:W-:-:S07]  /*1b1d0*/  LEPC R20, `(.L_x_722) ;  /* 0x000000001014794e */ /* 0x000fce0000000000 */
[----:B-1----:R-:W-:Y:S05]  /*1b1e0*/  CALL.ABS.NOINC R2 ;  /* 0x0000000002007343 */ /* 0x002fea0003c00000 */
.L_x_722:
[----:B------:R0:W1:Y:S01]  /*1b1f0*/  LDC.64 R2, c[0x4][R27] ;  /* 0x010000001b027b82 */ /* 0x0000620000000a00 */
[----:B------:R-:W-:Y:S01]  /*1b200*/  ULDC.64 UR4, c[0x4][0xf0] ;  /* 0x01003c0000047ab9 */ /* 0x000fe20000000a00 */
[----:B------:R-:W-:Y:S01]  /*1b210*/  ULDC.64 UR6, c[0x4][0xf8] ;  /* 0x01003e0000067ab9 */ /* 0x000fe20000000a00 */
[----:B------:R-:W-:Y:S01]  /*1b220*/  ULDC.64 UR8, c[0x4][0x80] ;  /* 0x0100200000087ab9 */ /* 0x000fe20000000a00 */
        /* <DEDUP_REMOVED lines=11> */
.L_x_721:
[----:B------:R-:W-:Y:S05]  /*1b2e0*/  BSYNC B6 ;  /* 0x0000000000067941 */ /* 0x000fea0003800000 */
.L_x_720:
[----:B------:R-:W2:Y:S01]  /*1b2f0*/  LDL R20, [R1+0x24] ;  /* 0x0000240001147983 */ /* 0x000ea20000100800 */
[----:B------:R-:W-:Y:S01]  /*1b300*/  ULDC.64 UR4, c[0x0][0x9f8] ;  /* 0x00027e0000047ab9 */ /* 0x000fe20000000a00 */
[----:B------:R-:W1:Y:S01]  /*1b310*/  LDC R0, c[0x0][0x430] ;  /* 0x00010c00ff007b82 */ /* 0x000e620000000800 */
[----:B------:R-:W-:Y:S01]  /*1b320*/  ISETP.NE.U32.AND P0, PT, RZ, UR4, PT ;  /* 0x00000004ff007c0c */ /* 0x000fe2000bf05070 */
[----:B------:R-:W3:Y:S03]  /*1b330*/  LDL R2, [R1+0x4] ;  /* 0x0000040001027983 */ /* 0x000ee60000100800 */
[----:B------:R-:W-:Y:S01]  /*1b340*/  ISETP.NE.AND.EX P0, PT, RZ, UR5, PT, P0 ;  /* 0x00000005ff007c0c */ /* 0x000fe2000bf05300 */
[----:B------:R-:W4:-:S12]  /*1b350*/  S2R R21, SR_TID.X ;  /* 0x0000000000157919 */ /* 0x000f180000002100 */
[----:B------:R-:W-:Y:S01]  /*1b360*/  @P0 IADD3 R24, P1, R24, UR4, RZ ;  /* 0x0000000418180c10 */ /* 0x000fe2000ff3e0ff */
[----:B------:R-:W0:Y:S01]  /*1b370*/  S2R R34, SR_TID.X ;  /* 0x0000000000227919 */ /* 0x000e220000002100 */
[----:B------:R-:W-:Y:S02]  /*1b380*/  ULDC UR4, c[0x0][0x320] ;  /* 0x0000c80000047ab9 */ /* 0x000fe40000000800 */
[----:B------:R-:W-:-:S05]  /*1b390*/  @P0 IADD3.X R25, R25, UR5, RZ, P1, !PT ;  /* 0x0000000519190c10 */ /* 0x000fca0008ffe4ff */
[----:B------:R-:W3:Y:S01]  /*1b3a0*/  @P0 LDG.E R33, desc[UR60][R24.64] ;  /* 0x0000003c18210981 */ /* 0x000ee2000c1e1900 */
[----:B-1----:R-:W-:Y:S02]  /*1b3b0*/  ISETP.NE.AND P1, PT, R0, 0x1, PT ;  /* 0x000000010000780c */ /* 0x002fe40003f25270 */
[----:B----4-:R-:W-:-:S11]  /*1b3c0*/  LOP3.LUT R21, R21, 0x7f, RZ, 0xc0, !PT ;  /* 0x0000007f15157812 */ /* 0x010fd600078ec0ff */
[----:B------:R-:W1:Y:S01]  /*1b3d0*/  @P1 LDC R7, c[0x0][0x434] ;  /* 0x00010d00ff071b82 */ /* 0x000e620000000800 */
[----:B------:R-:W-:-:S07]  /*1b3e0*/  SHF.R.U32.HI R21, RZ, 0x3, R21 ;  /* 0x00000003ff157819 */ /* 0x000fce0000011615 */
[----:B------:R-:W4:Y:S01]  /*1b3f0*/  @P1 LDC R5, c[0x0][0x438] ;  /* 0x00010e00ff051b82 */ /* 0x000f220000000800 */
[----:B0-----:R-:W-:-:S04]  /*1b400*/  SHF.L.U32 R34, R34, 0x4, RZ ;  /* 0x0000000422227819 */ /* 0x001fc800000006ff */
[----:B------:R-:W-:Y:S02]  /*1b410*/  LOP3.LUT R34, R21, 0x70, R34, 0xf8, !PT ;  /* 0x0000007015227812 */ /* 0x000fe400078ef822 */
[----:B------:R-:W0:Y:S02]  /*1b420*/  S2R R21, SR_TID.X ;  /* 0x0000000000157919 */ /* 0x000e240000002100 */
[----:B0-----:R-:W-:-:S05]  /*1b430*/  IMAD.SHL.U32 R21, R21, 0x8, RZ ;  /* 0x0000000815157824 */ /* 0x001fca00078e00ff */
[----:B------:R-:W-:Y:S02]  /*1b440*/  LOP3.LUT R21, R21, 0x38, RZ, 0xc0, !PT ;  /* 0x0000003815157812 */ /* 0x000fe400078ec0ff */
[----:B------:R-:W-:Y:S01]  /*1b450*/  LOP3.LUT R23, R23, 0xfffffff7, RZ, 0xc0, !PT ;  /* 0xfffffff717177812 */ /* 0x000fe200078ec0ff */
[----:B------:R-:W-:Y:S01]  /*1b460*/  UMOV UR5, 0xffffffff ;  /* 0xffffffff00057882 */ /* 0x000fe20000000000 */
[----:B--2---:R-:W-:-:S04]  /*1b470*/  VIADD R27, R20, 0xffffffff ;  /* 0xffffffff141b7836 */ /* 0x004fc80000000000 */
[----:B------:R-:W-:-:S05]  /*1b480*/  IMAD R6, R27, 0x60, R34 ;  /* 0x000000601b067824 */ /* 0x000fca00078e0222 */
[----:B------:R-:W-:-:S04]  /*1b490*/  ISETP.GE.AND P0, PT, R6, R30, PT ;  /* 0x0000001e0600720c */ /* 0x000fc80003f06270 */
[----:B------:R-:W-:Y:S01]  /*1b4a0*/  ISETP.GT.U32.OR P0, PT, R34, 0x5f, P0 ;  /* 0x0000005f2200780c */ /* 0x000fe20000704470 */
[----:B---3--:R-:W-:-:S04]  /*1b4b0*/  IMAD.IADD R6, R6, 0x1, R2 ;  /* 0x0000000106067824 */ /* 0x008fc800078e0202 */
[----:B-1----:R-:W-:-:S08]  /*1b4c0*/  @P1 IMAD.HI.U32 R7, R6, R7, RZ ;  /* 0x0000000706071227 */ /* 0x002fd000078e00ff */
[----:B------:R-:W0:Y:S01]  /*1b4d0*/  @!P0 LDC.64 R2, c[0x0][0x428] ;  /* 0x00010a00ff028b82 */ /* 0x000e220000000a00 */
[----:B------:R-:W-:Y:S01]  /*1b4e0*/  IMAD.MOV.U32 R4, RZ, RZ, R6 ;  /* 0x000000ffff047224 */ /* 0x000fe200078e0006 */
[----:B----4-:R-:W-:Y:S02]  /*1b4f0*/  @P1 SHF.R.U32.HI R4, RZ, R5, R7 ;  /* 0x00000005ff041219 */ /* 0x010fe40000011607 */
[----:B------:R-:W-:-:S03]  /*1b500*/  LOP3.LUT R20, R21, 0x40, RZ, 0xfc, !PT ;  /* 0x0000004015147812 */ /* 0x000fc600078efcff */
[----:B------:R-:W-:Y:S01]  /*1b510*/  IMAD.MOV R5, RZ, RZ, -R4 ;  /* 0x000000ffff057224 */ /* 0x000fe200078e0a04 */
[----:B------:R-:W-:Y:S02]  /*1b520*/  ISETP.GE.AND P2, PT, R20, UR4, PT ;  /* 0x0000000414007c0c */ /* 0x000fe4000bf46270 */
[----:B------:R-:W-:Y:S01]  /*1b530*/  SHF.R.S32.HI R8, RZ, 0x1f, R33 ;  /* 0x0000001fff087819 */ /* 0x000fe20000011421 */
[----:B------:R-:W-:Y:S01]  /*1b540*/  IMAD R0, R0, R5, R6 ;  /* 0x0000000500007224 */ /* 0x000fe200078e0206 */
[----:B------:R-:W-:Y:S02]  /*1b550*/  @!P0 SHF.R.S32.HI R5, RZ, 0x1f, R4 ;  /* 0x0000001fff058819 */ /* 0x000fe40000011404 */
[----:B------:R-:W-:Y:S02]  /*1b560*/  SEL R30, RZ, 0xffffffff, P2 ;  /* 0xffffffffff1e7807 */ /* 0x000fe40001000000 */
[----:B------:R-:W-:Y:S01]  /*1b570*/  ISETP.GE.AND P1, PT, R21, UR4, PT ;  /* 0x0000000415007c0c */ /* 0x000fe2000bf26270 */
[----:B------:R-:W-:-:S02]  /*1b580*/  ULDC UR4, c[0x0][0x2f4] ;  /* 0x0000bd0000047ab9 */ /* 0x000fc40000000800 */
[----:B------:R-:W-:Y:S02]  /*1b590*/  IMAD.SHL.U32 R30, R30, 0x2, RZ ;  /* 0x000000021e1e7824 */ /* 0x000fe400078e00ff */
[-C--:B0-----:R-:W-:Y:S02]  /*1b5a0*/  @!P0 IMAD R6, R8, R2.reuse, RZ ;  /* 0x0000000208068224 */ /* 0x081fe400078e02ff */
[----:B------:R-:W-:Y:S01]  /*1b5b0*/  @!P0 IMAD.WIDE.U32 R4, R33, R2, R4 ;  /* 0x0000000221048225 */ /* 0x000fe200078e0004 */
[----:B------:R-:W-:-:S03]  /*1b5c0*/  SEL R2, RZ, 0x1, P1 ;  /* 0x00000001ff027807 */ /* 0x000fc60000800000 */
[----:B------:R-:W-:Y:S01]  /*1b5d0*/  @!P0 IMAD R6, R33, R3, R6 ;  /* 0x0000000321068224 */ /* 0x000fe200078e0206 */
[----:B------:R-:W-:Y:S02]  /*1b5e0*/  LOP3.LUT R30, R30, 0x2, R2, 0xe2, !PT ;  /* 0x000000021e1e7812 */ /* 0x000fe400078ee202 */
[----:B------:R-:W0:Y:S01]  /*1b5f0*/  @!P0 LDC.64 R2, c[0x0][0x418] ;  /* 0x00010600ff028b82 */ /* 0x000e220000000a00 */
[----:B------:R-:W-:Y:S02]  /*1b600*/  @!P0 IMAD.IADD R6, R5, 0x1, R6 ;  /* 0x0000000105068824 */ /* 0x000fe400078e0206 */
[----:B------:R-:W-:Y:S01]  /*1b610*/  IMAD.U32 R5, RZ, RZ, UR39 ;  /* 0x00000027ff057e24 */ /* 0x000fe2000f8e00ff */
[----:B0-----:R-:W-:-:S04]  /*1b620*/  @!P0 LEA R2, P1, R4, R2, 0x2 ;  /* 0x0000000204028211 */ /* 0x001fc800078210ff */
[----:B------:R-:W-:Y:S02]  /*1b630*/  @!P0 LEA.HI.X R3, R4, R3, R6, 0x2, P1 ;  /* 0x0000000304038211 */ /* 0x000fe400008f1406 */
[----:B------:R-:W-:-:S06]  /*1b640*/  MOV R4, RZ ;  /* 0x000000ff00047202 */ /* 0x000fcc0000000f00 */
[----:B------:R0:W5:Y:S01]  /*1b650*/  @!P0 LDG.E R4, desc[UR60][R2.64] ;  /* 0x0000003c02048981 */ /* 0x000162000c1e1900 */
[----:B------:R-:W-:Y:S02]  /*1b660*/  ISETP.GT.U32.AND P0, PT, R34, 0x5f, PT ;  /* 0x0000005f2200780c */ /* 0x000fe40003f04070 */
[----:B------:R-:W-:Y:S02]  /*1b670*/  ISETP.NE.AND P3, PT, R5, 0x3, PT ;  /* 0x000000030500780c */ /* 0x000fe40003f65270 */
[----:B------:R-:W-:-:S09]  /*1b680*/  ISETP.GE.AND P2, PT, R21, UR4, PT ;  /* 0x0000000415007c0c */ /* 0x000fd2000bf46270 */
[----:B------:R-:W-:-:S04]  /*1b690*/  @P0 LOP3.LUT R23, R23, 0x8, RZ, 0xfc, !PT ;  /* 0x0000000817170812 */ /* 0x000fc800078efcff */
[----:B------:R-:W-:-:S04]  /*1b6a0*/  LOP3.LUT R23, R23, 0xffffffef, RZ, 0xc0, !PT ;  /* 0xffffffef17177812 */ /* 0x000fc800078ec0ff */
[----:B------:R-:W-:Y:S01]  /*1b6b0*/  @P3 LOP3.LUT R23, R23, 0x10, RZ, 0xfc, !PT ;  /* 0x0000001017173812 */ /* 0x000fe200078efcff */
[----:B------:R1:W-:Y:S03]  /*1b6c0*/  STL [R1+0x8], R8 ;  /* 0x0000080801007387 */ /* 0x0003e60000100800 */
[----:B------:R-:W-:Y:S02]  /*1b6d0*/  LOP3.LUT R23, R23, 0xfffffffb, RZ, 0xc0, !PT ;  /* 0xfffffffb17177812 */ /* 0x000fe400078ec0ff */
[----:B------:R-:W-:Y:S02]  /*1b6e0*/  ISETP.GE.AND P1, PT, R20, UR4, PT ;  /* 0x0000000414007c0c */ /* 0x000fe4000bf26270 */
[----:B------:R-:W-:Y:S02]  /*1b6f0*/  @P2 LOP3.LUT R23, R23, 0x4, RZ, 0xfc, !PT ;  /* 0x0000000417172812 */ /* 0x000fe400078efcff */
[----:B-1----:R-:W-:-:S02]  /*1b700*/  LOP3.LUT R8, R21, 0x80, RZ, 0xfc, !PT ;  /* 0x0000008015087812 */ /* 0x002fc400078efcff */
[----:B------:R-:W-:Y:S02]  /*1b710*/  LOP3.LUT R23, R23, 0xfffffffe, RZ, 0xc0, !PT ;  /* 0xfffffffe17177812 */ /* 0x000fe400078ec0ff */
[----:B------:R-:W-:Y:S02]  /*1b720*/  ISETP.GE.AND P0, PT, R8, UR4, PT ;  /* 0x0000000408007c0c */ /* 0x000fe4000bf06270 */
[----:B------:R-:W-:-:S04]  /*1b730*/  LOP3.LUT R23, R23, 0xfffffffd, RZ, 0xc0, !PT ;  /* 0xfffffffd17177812 */ /* 0x000fc800078ec0ff */
[----:B------:R-:W-:-:S07]  /*1b740*/  @P1 LOP3.LUT R23, R23, 0x2, RZ, 0xfc, !PT ;  /* 0x0000000217171812 */ /* 0x000fce00078efcff */
[----:B------:R-:W-:Y:S01]  /*1b750*/  @P0 LOP3.LUT R23, R23, 0x1, RZ, 0xfc, !PT ;  /* 0x0000000117170812 */ /* 0x000fe200078efcff */
[----:B0-----:R-:W-:Y:S06]  /*1b760*/  BRA.DIV UR5, `(.L_x_723) ;  /* 0x0000004e05007947 */ /* 0x001fec000b800000 */
.L_x_840:
[----:B------:R-:W-:Y:S01]  /*1b770*/  SHF.R.S32.HI R34, RZ, 0x1f, R18 ;  /* 0x0000001fff227819 */ /* 0x000fe20000011412 */
[----:B------:R-:W-:Y:S06]  /*1b780*/  @!P3 BRA `(.L_x_724) ;  /* 0x000000000004b947 */ /* 0x000fec0003800000 */
[----:B------:R-:W-:Y:S01]  /*1b790*/  BPT.TRAP 0x1 ;  /* 0x000000040000795c */ /* 0x000fe20000300000 */
.L_x_724:
        /* <DEDUP_REMOVED lines=20> */
[----:B------:R-:W-:Y:S01]  /*1b8e0*/  LEA.HI.X R25, R2, UR5, R7, 0x1, P0 ;  /* 0x0000000502197c11 */ /* 0x000fe200080f0c07 */
[----:B------:R-:W-:Y:S01]  /*1b8f0*/  IMAD R7, R28, 0x8, R22 ;  /* 0x000000081c077824 */ /* 0x000fe200078e0216 */
[----:B------:R-:W-:-:S04]  /*1b900*/  SHF.L.U32 R2, R29, 0x1f, RZ ;  /* 0x0000001f1d027819 */ /* 0x000fc800000006ff */
[----:B------:R-:W0:Y:S02]  /*1b910*/  SYNCS.PHASECHK.TRANS64.TRYWAIT P0, [R7+URZ+0x2a840], R2 ;  /* 0x02a84002070075a7 */ /* 0x000e24000800017f */
[----:B0-----:R-:W-:Y:S05]  /*1b920*/  @!P0 BRA `(.L_x_726) ;  /* 0x0000004800c48947 */ /* 0x001fea0003800000 */
.L_x_841:
[----:B------:R-:W-:Y:S05]  /*1b930*/  BSYNC B0 ;  /* 0x0000000000007941 */ /* 0x000fea0003800000 */
.L_x_725:
[----:B------:R-:W2:Y:S01]  /*1b940*/  LDL R9, [R1] ;  /* 0x0000000001097983 */ /* 0x000ea20000100800 */
[----:B------:R-:W-:Y:S01]  /*1b950*/  ULDC.64 UR4, c[0x0][0x300] ;  /* 0x0000c00000047ab9 */ /* 0x000fe20000000a00 */
[----:B------:R-:W-:Y:S01]  /*1b960*/  LOP3.LUT P4, RZ, R23, 0x4, RZ, 0xc0, !PT ;  /* 0x0000000417ff7812 */ /* 0x000fe2000788c0ff */
[----:B------:R-:W-:Y:S01]  /*1b970*/  IMAD R5, R5, UR4, RZ ;  /* 0x0000000405057c24 */ /* 0x000fe2000f8e02ff */
[----:B------:R-:W1:Y:S01]  /*1b980*/  S2R R8, SR_TID.X ;  /* 0x0000000000087919 */ /* 0x000e620000002100 */
[C---:B0-----:R-:W-:Y:S01]  /*1b990*/  IMAD.WIDE.U32 R2, R0.reuse, UR4, RZ ;  /* 0x0000000400027c25 */ /* 0x041fe2000f8e00ff */
[C---:B------:R-:W-:Y:S02]  /*1b9a0*/  LOP3.LUT P3, RZ, R23.reuse, 0x2, RZ, 0xc0, !PT ;  /* 0x0000000217ff7812 */ /* 0x040fe4000786c0ff */
[----:B------:R-:W-:Y:S01]  /*1b9b0*/  LOP3.LUT P2, RZ, R23, 0x1, RZ, 0xc0, !PT ;  /* 0x0000000117ff7812 */ /* 0x000fe2000784c0ff */
[----:B------:R-:W-:Y:S01]  /*1b9c0*/  IMAD R5, R0, UR5, R5 ;  /* 0x0000000500057c24 */ /* 0x000fe2000f8e0205 */
[----:B------:R-:W-:-:S02]  /*1b9d0*/  ULDC.64 UR4, c[0x0][0x310] ;  /* 0x0000c40000047ab9 */ /* 0x000fc40000000a00 */
        /* <DEDUP_REMOVED lines=10> */
[----:B------:R-:W-:Y:S01]  /*1ba80*/  IMAD R5, R28, 0x4800, R36 ;  /* 0x000048001c057824 */ /* 0x000fe200078e0224 */
[----:B------:R-:W-:Y:S01]  /*1ba90*/  LEA R4, P0, R2, UR4, 0x1 ;  /* 0x0000000402047c11 */ /* 0x000fe2000f8008ff */
[----:B------:R-:W-:Y:S01]  /*1baa0*/  UMOV UR4, 0xffffffff ;  /* 0xffffffff00047882 */ /* 0x000fe20000000000 */
[----:B------:R-:W-:Y:S02]  /*1bab0*/  IADD3 R0, R3, R0, RZ ;  /* 0x0000000003007210 */ /* 0x000fe40007ffe0ff */
[----:B-1----:R-:W-:Y:S02]  /*1bac0*/  LOP3.LUT R8, R8, 0x7f, RZ, 0xc0, !PT ;  /* 0x0000007f08087812 */ /* 0x002fe400078ec0ff */
[----:B------:R-:W-:Y:S02]  /*1bad0*/  LEA.HI.X R0, R2, UR5, R0, 0x1, P0 ;  /* 0x0000000502007c11 */ /* 0x000fe400080f0c00 */
[----:B------:R-:W-:Y:S01]  /*1bae0*/  SHF.R.U32.HI R8, RZ, 0x3, R8 ;  /* 0x00000003ff087819 */ /* 0x000fe20000011608 */
[----:B--2---:R-:W-:-:S02]  /*1baf0*/  IMAD R6, R27, -0x60, R9 ;  /* 0xffffffa01b067824 */ /* 0x004fc400078e0209 */
[----:B------:R-:W0:Y:S02]  /*1bb00*/  S2R R9, SR_TID.X ;  /* 0x0000000000097919 */ /* 0x000e240000002100 */
[----:B------:R-:W-:-:S05]  /*1bb10*/  IMAD.IADD R6, R6, 0x1, -R8 ;  /* 0x0000000106067824 */ /* 0x000fca00078e0a08 */
        /* <DEDUP_REMOVED lines=30> */
[----:B------:R-:W-:Y:S01]  /*1bd00*/  @P1 LEA R8, R5, R22, 0x1 ;  /* 0x0000001605081211 */ /* 0x000fe200078e08ff */
        /* <DEDUP_REMOVED lines=35> */
.L_x_855:
[----:B------:R-:W-:-:S13]  /*1bf40*/  ISETP.GE.AND P0, PT, R6, 0x51, PT ;  /* 0x000000510600780c */ /* 0x000fda0003f06270 */
[----:B-1----:R-:W-:Y:S01]  /*1bf50*/  @P0 LEA R2, P1, R9, R2, 0x1 ;  /* 0x0000000209020211 */ /* 0x002fe200078208ff */
[----:B------:R-:W-:-:S04]  /*1bf60*/  @P0 IMAD R5, R5, 0x2, R22 ;  /* 0x0000000205050824 */ /* 0x000fc800078e0216 */
[----:B------:R-:W-:-:S05]  /*1bf70*/  @P0 IMAD.X R3, RZ, RZ, R0, P1 ;  /* 0x000000ffff030224 */ /* 0x000fca00008e0600 */
        /* <DEDUP_REMOVED lines=8> */
.L_x_728:
        /* <DEDUP_REMOVED lines=10> */
.L_x_729:
[----:B-1----:R1:W5:Y:S01]  /*1c0a0*/  LDL.LU R3, [R1+0x14] ;  /* 0x0000140001037983 */ /* 0x0023620000300800 */
[----:B------:R1:W-:Y:S02]  /*1c0b0*/  SYNCS.ARRIVE.TRANS64.A1T0 RZ, [R7+URZ+0x2a830], RZ ;  /* 0x02a830ff07ff79a7 */ /* 0x0003e4000810003f */
[----:B------:R-:W-:Y:S05]  /*1c0c0*/  WARPSYNC.ALL ;  /* 0x0000000000007948 */ /* 0x000fea0003800000 */
[----:B------:R-:W-:Y:S01]  /*1c0d0*/  ULDC.64 UR6, c[0x0][0xa00] ;  /* 0x0002800000067ab9 */ /* 0x000fe20000000a00 */
[----:B------:R-:W-:Y:S01]  /*1c0e0*/  ULDC.64 UR4, c[0x0][0x298] ;  /* 0x0000a60000047ab9 */ /* 0x000fe20000000a00 */
[----:B------:R-:W-:Y:S01]  /*1c0f0*/  BAR.SYNC.DEFER_BLOCKING 0x8, 0x180 ;  /* 0x0206000000007b1d */ /* 0x000fe20000010000 */
[----:B------:R-:W-:Y:S01]  /*1c100*/  ISETP.NE.U32.AND P0, PT, RZ, UR6, PT ;  /* 0x00000006ff007c0c */ /* 0x000fe2000bf05070 */
[----:B0-----:R-:W-:Y:S01]  /*1c110*/  IMAD.WIDE.U32 R4, R35, UR4, RZ ;  /* 0x0000000423047c25 */ /* 0x001fe2000f8e00ff */
[----:B------:R-:W-:-:S02]  /*1c120*/  SHF.R.S32.HI R0, RZ, 0x1f, R35 ;  /* 0x0000001fff007819 */ /* 0x000fc40000011423 */
[----:B------:R-:W-:Y:S01]  /*1c130*/  ISETP.NE.AND.EX P0, PT, RZ, UR7, PT, P0 ;  /* 0x00000007ff007c0c */ /* 0x000fe2000bf05300 */
[----:B------:R-:W-:Y:S01]  /*1c140*/  VIADD R2, R22, 0xc400 ;  /* 0x0000c40016027836 */ /* 0x000fe20000000000 */
[----:B------:R-:W-:Y:S01]  /*1c150*/  BSSY B6, `(.L_x_730) ;  /* 0x000001a000067945 */ /* 0x000fe20003800000 */
[----:B------:R-:W-:Y:S01]  /*1c160*/  IMAD R0, R0, UR4, RZ ;  /* 0x0000000400007c24 */ /* 0x000fe2000f8e02ff */
[----:B------:R-:W-:-:S03]  /*1c170*/  SEL R32, R32, RZ, !P0 ;  /* 0x000000ff20207207 */ /* 0x000fc60004000000 */
[----:B------:R-:W-:-:S05]  /*1c180*/  IMAD R0, R35, UR5, R0 ;  /* 0x0000000523007c24 */ /* 0x000fca000f8e0200 */
[----:B------:R-:W-:Y:S02]  /*1c190*/  IADD3 R35, R5, R0, RZ ;  /* 0x0000000005237210 */ /* 0x000fe40007ffe0ff */
[----:B-----5:R-:W-:Y:S02]  /*1c1a0*/  SEL R3, R3, RZ, !P0 ;  /* 0x000000ff03037207 */ /* 0x020fe40004000000 */
[----:B------:R-:W-:-:S03]  /*1c1b0*/  LOP3.LUT P0, RZ, R2, 0x3ff, RZ, 0xc0, !PT ;  /* 0x000003ff02ff7812 */ /* 0x000fc6000780c0ff */
[----:B------:R0:W-:Y:S04]  /*1c1c0*/  STL [R1+0x14], R3 ;  /* 0x0000140301007387 */ /* 0x0001e80000100800 */
[----:B------:R0:W-:Y:S06]  /*1c1d0*/  STL.64 [R1+0x18], R4 ;  /* 0x0000180401007387 */ /* 0x0001ec0000100a00 */
[----:B------:R-:W-:Y:S05]  /*1c1e0*/  @!P0 BRA `(.L_x_731) ;  /* 0x0000000000408947 */ /* 0x000fea0003800000 */
[----:B------:R-:W-:Y:S01]  /*1c1f0*/  MOV R2, 0x0 ;  /* 0x0000000000027802 */ /* 0x000fe20000000f00 */
[----:B------:R-:W-:Y:S01]  /*1c200*/  ULDC.64 UR4, c[0x4][0xf0] ;  /* 0x01003c0000047ab9 */ /* 0x000fe20000000a00 */
[----:B------:R-:W-:Y:S01]  /*1c210*/  ULDC.64 UR6, c[0x4][0xf8] ;  /* 0x01003e0000067ab9 */ /* 0x000fe20000000a00 */
[----:B------:R-:W-:Y:S01]  /*1c220*/  ULDC.64 UR8, c[0x4][0x88] ;  /* 0x0100220000087ab9 */ /* 0x000fe20000000a00 */
[----:B0-----:R-:W-:Y:S01]  /*1c230*/  IMAD.U32 R4, RZ, RZ, UR4 ;  /* 0x00000004ff047e24 */ /* 0x001fe2000f8e00ff */
[----:B------:R-:W-:Y:S01]  /*1c240*/  MOV R12, 0x1 ;  /* 0x00000001000c7802 */ /* 0x000fe20000000f00 */
[----:B------:R-:W0:Y:S01]  /*1c250*/  LDC.64 R2, c[0x4][R2] ;  /* 0x0100000002027b82 */ /* 0x000e220000000a00 */
[----:B------:R-:W-:Y:S02]  /*1c260*/  IMAD.U32 R5, RZ, RZ, UR5 ;  /* 0x00000005ff057e24 */ /* 0x000fe4000f8e00ff */
[----:B------:R-:W-:Y:S02]  /*1c270*/  IMAD.U32 R6, RZ, RZ, UR6 ;  /* 0x00000006ff067e24 */ /* 0x000fe4000f8e00ff */
[----:B-1----:R-:W-:-:S02]  /*1c280*/  IMAD.U32 R7, RZ, RZ, UR7 ;  /* 0x00000007ff077e24 */ /* 0x002fc4000f8e00ff */
[----:B------:R-:W-:Y:S02]  /*1c290*/  IMAD.U32 R10, RZ, RZ, UR8 ;  /* 0x00000008ff0a7e24 */ /* 0x000fe4000f8e00ff */
[----:B------:R-:W-:Y:S02]  /*1c2a0*/  IMAD.U32 R11, RZ, RZ, UR9 ;  /* 0x00000009ff0b7e24 */ /* 0x000fe4000f8e00ff */
[----:B------:R-:W-:Y:S02]  /*1c2b0*/  IMAD.MOV.U32 R8, RZ, RZ, 0x70 ;  /* 0x00000070ff087424 */ /* 0x000fe400078e00ff */
[----:B------:R-:W-:-:S07]  /*1c2c0*/  IMAD.MOV.U32 R13, RZ, RZ, RZ ;  /* 0x000000ffff0d7224 */ /* 0x000fce00078e00ff */
[----:B------:R-:W-:-:S07]  /*1c2d0*/  LEPC R20, `(.L_x_731) ;  /* 0x000000001014794e */ /* 0x000fce0000000000 */
[----:B0-----:R-:W-:Y:S05]  /*1c2e0*/  CALL.ABS.NOINC R2 ;  /* 0x0000000002007343 */ /* 0x001fea0003c00000 */
.L_x_731:
[----:B------:R-:W-:Y:S05]  /*1c2f0*/  BSYNC B6 ;  /* 0x0000000000067941 */ /* 0x000fea0003800000 */
.L_x_730:
[----:B------:R-:W2:Y:S01]  /*1c300*/  LDL.LU R20, [R1+0x14] ;  /* 0x0000140001147983 */ /* 0x000ea20000300800 */
[----:B------:R-:W-:Y:S01]  /*1c310*/  ULDC.64 UR4, c[0x0][0x2d8] ;  /* 0x0000b60000047ab9 */ /* 0x000fe20000000a00 */
[----:B------:R-:W3:Y:S02]  /*1c320*/  LDC R8, c[0x0][0x448] ;  /* 0x00011200ff087b82 */ /* 0x000ee40000000800 */
[----:B0-----:R-:W4:Y:S01]  /*1c330*/  LDL.LU.64 R2, [R1+0x18] ;  /* 0x0000180001027983 */ /* 0x001f220000300a00 */
[----:B------:R-:W-:Y:S02]  /*1c340*/  IMAD.SHL.U32 R4, R17, 0x80, RZ ;  /* 0x0000008011047824 */ /* 0x000fe400078e00ff */
[----:B------:R-:W-:Y:S01]  /*1c350*/  IMAD R0, R34, UR4, RZ ;  /* 0x0000000422007c24 */ /* 0x000fe2000f8e02ff */
[----:B------:R0:W5:Y:S03]  /*1c360*/  LDL R17, [R1+0x20] ;  /* 0x0000200001117983 */ /* 0x0001660000100800 */
[----:B------:R-:W-:Y:S01]  /*1c370*/  IMAD R0, R18, UR5, R0 ;  /* 0x0000000512007c24 */ /* 0x000fe2000f8e0200 */
[----:B---3--:R-:W-:Y:S01]  /*1c380*/  ISETP.NE.AND P0, PT, R8, 0x1, PT ;  /* 0x000000010800780c */ /* 0x008fe20003f05270 */
[----:B------:R-:W3:Y:S02]  /*1c390*/  S2R R9, SR_TID.X ;  /* 0x0000000000097919 */ /* 0x000ee40000002100 */
[----:B---3--:R-:W-:-:S05]  /*1c3a0*/  IMAD.SHL.U32 R9, R9, 0x8, RZ ;  /* 0x0000000809097824 */ /* 0x008fca00078e00ff */
[----:B------:R-:W-:Y:S01]  /*1c3b0*/  LOP3.LUT R9, R9, 0x38, RZ, 0xc0, !PT ;  /* 0x0000003809097812 */ /* 0x000fe200078ec0ff */
[----:B----4-:R-:W-:Y:S02]  /*1c3c0*/  IMAD.MOV.U32 R3, RZ, RZ, R35 ;  /* 0x000000ffff037224 */ /* 0x010fe400078e0023 */
[----:B------:R-:W-:Y:S01]  /*1c3d0*/  IMAD.WIDE.U32 R2, R18, UR4, R2 ;  /* 0x0000000412027c25 */ /* 0x000fe2000f8e0002 */
[----:B------:R-:W-:-:S03]  /*1c3e0*/  ULDC.64 UR4, c[0x0][0x2e0] ;  /* 0x0000b80000047ab9 */ /* 0x000fc60000000a00 */
[----:B--2---:R-:W-:Y:S02]  /*1c3f0*/  IMAD R5, R20, UR4, RZ ;  /* 0x0000000414057c24 */ /* 0x004fe4000f8e02ff */
[----:B------:R-:W2:Y:S01]  /*1c400*/  S2R R20, SR_TID.X ;  /* 0x0000000000147919 */ /* 0x000ea20000002100 */
[----:B------:R-:W-:Y:S02]  /*1c410*/  IMAD.IADD R3, R3, 0x1, R0 ;  /* 0x0000000103037824 */ /* 0x000fe400078e0200 */
[C---:B------:R-:W-:Y:S02]  /*1c420*/  IMAD R0, R32.reuse, UR5, R5 ;  /* 0x0000000520007c24 */ /* 0x040fe4000f8e0205 */
[----:B------:R-:W-:Y:S01]  /*1c430*/  IMAD.WIDE.U32 R2, R32, UR4, R2 ;  /* 0x0000000420027c25 */ /* 0x000fe2000f8e0002 */
[----:B------:R-:W1:Y:S01]  /*1c440*/  @P0 LDC R5, c[0x0][0x44c] ;  /* 0x00011300ff050b82 */ /* 0x000e620000000800 */
[----:B------:R-:W-:Y:S02]  /*1c450*/  ULDC.64 UR4, c[0x0][0x2d0] ;  /* 0x0000b40000047ab9 */ /* 0x000fe40000000a00 */
[----:B------:R-:W-:-:S05]  /*1c460*/  IMAD.IADD R3, R3, 0x1, R0 ;  /* 0x0000000103037824 */ /* 0x000fca00078e0200 */
[----:B------:R-:W3:Y:S01]  /*1c470*/  @P0 LDC R0, c[0x0][0x450] ;  /* 0x00011400ff000b82 */ /* 0x000ee20000000800 */
[----:B--2---:R-:W-:-:S04]  /*1c480*/  LOP3.LUT R20, R20, 0x7f, RZ, 0xc0, !PT ;  /* 0x0000007f14147812 */ /* 0x004fc800078ec0ff */
[----:B------:R-:W-:Y:S02]  /*1c490*/  SHF.R.U32.HI R21, RZ, 0x3, R20 ;  /* 0x00000003ff157819 */ /* 0x000fe40000011614 */
[----:B------:R-:W2:Y:S02]  /*1c4a0*/  S2R R20, SR_TID.X ;  /* 0x0000000000147919 */ /* 0x000ea40000002100 */
[----:B--2---:R-:W-:-:S05]  /*1c4b0*/  IMAD.SHL.U32 R20, R20, 0x10, RZ ;  /* 0x0000001014147824 */ /* 0x004fca00078e00ff */
[----:B------:R-:W-:-:S04]  /*1c4c0*/  LOP3.LUT R20, R21, 0x70, R20, 0xf8, !PT ;  /* 0x0000007015147812 */ /* 0x000fc800078ef814 */
[----:B------:R-:W-:Y:S01]  /*1c4d0*/  LOP3.LUT R6, R20, R4, RZ, 0xfc, !PT ;  /* 0x0000000414067212 */ /* 0x000fe200078efcff */
[----:B------:R-:W2:Y:S04]  /*1c4e0*/  S2R R21, SR_TID.X ;  /* 0x0000000000157919 */ /* 0x000ea80000002100 */
[----:B-1----:R-:W-:-:S04]  /*1c4f0*/  @P0 IMAD.HI.U32 R7, R6, R5, RZ ;  /* 0x0000000506070227 */ /* 0x002fc800078e00ff */
[----:B------:R-:W-:Y:S01]  /*1c500*/  IMAD.MOV.U32 R5, RZ, RZ, R6 ;  /* 0x000000ffff057224 */ /* 0x000fe200078e0006 */
[----:B---3--:R-:W-:-:S04]  /*1c510*/  @P0 SHF.R.U32.HI R5, RZ, R0, R7 ;  /* 0x00000000ff050219 */ /* 0x008fc80000011607 */
[C---:B------:R-:W-:Y:S01]  /*1c520*/  IADD3 R0, -R5.reuse, RZ, RZ ;  /* 0x000000ff05007210 */ /* 0x040fe20007ffe1ff */
[----:B------:R-:W1:Y:S04]  /*1c530*/  S2R R20, SR_TID.X ;  /* 0x0000000000147919 */ /* 0x000e680000002100 */
        /* <DEDUP_REMOVED lines=8> */
[----:B------:R-:W-:Y:S02]  /*1c5c0*/  IMAD R5, R5, UR4, RZ ;  /* 0x0000000405057c24 */ /* 0x000fe4000f8e02ff */
[----:B--2---:R-:W-:Y:S02]  /*1c5d0*/  IMAD.SHL.U32 R21, R21, 0x8, RZ ;  /* 0x0000000815157824 */ /* 0x004fe400078e00ff */
[----:B------:R-:W-:-:S04]  /*1c5e0*/  IMAD.WIDE.U32 R2, R0, UR4, R2 ;  /* 0x0000000400027c25 */ /* 0x000fc8000f8e0002 */
[----:B------:R-:W-:Y:S01]  /*1c5f0*/  IMAD R5, R0, UR5, R5 ;  /* 0x0000000500057c24 */ /* 0x000fe2000f8e0205 */
[----:B------:R-:W-:Y:S01]  /*1c600*/  ULDC.64 UR4, c[0x0][0x280] ;  /* 0x0000a00000047ab9 */ /* 0x000fe20000000a00 */
[----:B------:R-:W-:Y:S02]  /*1c610*/  LOP3.LUT R21, R21, 0x38, RZ, 0xc0, !PT ;  /* 0x0000003815157812 */ /* 0x000fe400078ec0ff */
[----:B------:R-:W-:Y:S01]  /*1c620*/  IMAD.IADD R5, R3, 0x1, R5 ;  /* 0x0000000103057824 */ /* 0x000fe200078e0205 */
[C---:B------:R-:W-:Y:S01]  /*1c630*/  LEA R0, P0, R2.reuse, UR4, 0x1 ;  /* 0x0000000402007c11 */ /* 0x040fe2000f8008ff */
[----:B------:R-:W-:Y:S01]  /*1c640*/  ULDC UR4, c[0x0][0x2b8] ;  /* 0x0000ae0000047ab9 */ /* 0x000fe20000000800 */
[C---:B------:R-:W-:Y:S02]  /*1c650*/  LOP3.LUT R10, R21.reuse, 0x40, RZ, 0xfc, !PT ;  /* 0x00000040150a7812 */ /* 0x040fe400078efcff */
[----:B------:R-:W-:Y:S02]  /*1c660*/  LOP3.LUT R11, R21, 0x80, RZ, 0xfc, !PT ;  /* 0x00000080150b7812 */ /* 0x000fe400078efcff */
[----:B------:R-:W-:Y:S01]  /*1c670*/  LEA.HI.X R5, R2, UR5, R5, 0x1, P0 ;  /* 0x0000000502057c11 */ /* 0x000fe200080f0c05 */
[----:B------:R-:W-:Y:S01]  /*1c680*/  UMOV UR5, 0xffffffff ;  /* 0xffffffff00057882 */ /* 0x000fe20000000000 */
[----:B-1----:R-:W-:-:S02]  /*1c690*/  LOP3.LUT R20, R20, 0x7f, RZ, 0xc0, !PT ;  /* 0x0000007f14147812 */ /* 0x002fc400078ec0ff */
[----:B------:R-:W-:Y:S02]  /*1c6a0*/  ISETP.GE.AND P3, PT, R9, UR4, PT ;  /* 0x0000000409007c0c */ /* 0x000fe4000bf66270 */
[----:B------:R-:W-:Y:S02]  /*1c6b0*/  ISETP.GE.AND P2, PT, R10, UR4, PT ;  /* 0x000000040a007c0c */ /* 0x000fe4000bf46270 */
[----:B------:R-:W-:Y:S02]  /*1c6c0*/  ISETP.GE.AND P0, PT, R11, UR4, PT ;  /* 0x000000040b007c0c */ /* 0x000fe4000bf06270 */
[----:B------:R-:W-:Y:S01]  /*1c6d0*/  SHF.R.U32.HI R10, RZ, 0x3, R20 ;  /* 0x00000003ff0a7819 */ /* 0x000fe20000011614 */
[----:B0-----:R-:W-:Y:S10]  /*1c6e0*/  BRA.DIV UR5, `(.L_x_732) ;  /* 0x0000004605907947 */ /* 0x001ff4000b800000 */
        /* <DEDUP_REMOVED lines=18> */
[----:B------:R-:W-:Y:S02]  /*1c810*/  @!P1 IMAD.MOV.U32 R2, RZ, RZ, R7 ;  /* 0x000000ffff029224 */ /* 0x000fe400078e0007 */
[----:B------:R-:W-:Y:S02]  /*1c820*/  @!P1 IMAD.MOV.U32 R3, RZ, RZ, R8 ;  /* 0x000000ffff039224 */ /* 0x000fe400078e0008 */
[----:B------:R-:W-:-:S03]  /*1c830*/  VIADD R7, R4, 0x20 ;  /* 0x0000002004077836 */ /* 0x000fc60000000000 */
        /* <DEDUP_REMOVED lines=58> */
.L_x_872:
        /* <DEDUP_REMOVED lines=12> */
.L_x_734:
[----:B------:R-:W-:Y:S05]  /*1cca0*/  BSYNC B0 ;  /* 0x0000000000007941 */ /* 0x000fea0003800000 */
.L_x_733:
[----:B------:R-:W-:Y:S01]  /*1ccb0*/  NOP ;  /* 0x0000000000007918 */ /* 0x000fe20000000000 */
[----:B------:R-:W-:-:S13]  /*1ccc0*/  PLOP3.LUT P0, PT, PT, PT, PT, 0x80, 0x0 ;  /* 0x000000000000781c */ /* 0x000fda0003f0f070 */
.L_x_735:
        /* <DEDUP_REMOVED lines=18> */
.L_x_873:
[----:B------:R-:W-:Y:S05]  /*1cdf0*/  BSYNC B0 ;  /* 0x0000000000007941 */ /* 0x000fea0003800000 */
.L_x_736:
[----:B------:R-:W2:Y:S01]  /*1ce00*/  LDL R0, [R1] ;  /* 0x0000000001007983 */ /* 0x000ea20000100800 */
[----:B------:R-:W-:Y:S01]  /*1ce10*/  BSSY B0, `(.L_x_738) ;  /* 0x00000fe000007945 */ /* 0x000fe20003800000 */
[----:B--2---:R-:W-:-:S13]  /*1ce20*/  ISETP.GE.AND P0, PT, R0, 0x61, PT ;  /* 0x000000610000780c */ /* 0x004fda0003f06270 */
[----:B------:R-:W-:Y:S05]  /*1ce30*/  @!P0 BRA `(.L_x_739) ;  /* 0x0000000c00ec8947 */ /* 0x000fea0003800000 */
[----:B------:R-:W2:Y:S01]  /*1ce40*/  LDL.LU R0, [R1+0x24] ;  /* 0x0000240001007983 */ /* 0x000ea20000300800 */
[----:B------:R-:W-:Y:S02]  /*1ce50*/  IMAD.MOV.U32 R17, RZ, RZ, R29 ;  /* 0x000000ffff117224 */ /* 0x000fe400078e001d */
[----:B------:R-:W-:Y:S02]  /*1ce60*/  IMAD.MOV.U32 R10, RZ, RZ, R28 ;  /* 0x000000ffff0a7224 */ /* 0x000fe400078e001c */
[----:B------:R-:W-:Y:S02]  /*1ce70*/  IMAD.MOV.U32 R32, RZ, RZ, R27 ;  /* 0x000000ffff207224 */ /* 0x000fe400078e001b */
[----:B--2---:R-:W-:-:S07]  /*1ce80*/  VIADD R0, R0, 0xfffffffe ;  /* 0xfffffffe00007836 */ /* 0x004fce0000000000 */
.L_x_752:
[----:B------:R-:W2:Y:S01]  /*1ce90*/  LDL R2, [R1+0x4] ;  /* 0x0000040001027983 */ /* 0x000ea20000100800 */
[----:B------:R-:W1:Y:S03]  /*1cea0*/  LDC R7, c[0x0][0x430] ;  /* 0x00010c00ff077b82 */ /* 0x000e660000000800 */
[----:B------:R-:W3:Y:S01]  /*1ceb0*/  LDL R8, [R1+0x8] ;  /* 0x0000080001087983 */ /* 0x000ee20000100800 */
[----:B0-----:R-:W0:Y:S01]  /*1cec0*/  S2R R3, SR_TID.X ;  /* 0x0000000000037919 */ /* 0x001e220000002100 */
[----:B------:R-:W4:Y:S01]  /*1ced0*/  S2R R9, SR_TID.X ;  /* 0x0000000000097919 */ /* 0x000f220000002100 */
[----:B-1----:R-:W-:-:S13]  /*1cee0*/  ISETP.NE.AND P0, PT, R7, 0x1, PT ;  /* 0x000000010700780c */ /* 0x002fda0003f05270 */
[----:B------:R-:W1:Y:S01]  /*1cef0*/  @P0 LDC R5, c[0x0][0x434] ;  /* 0x00010d00ff050b82 */ /* 0x000e620000000800 */
[----:B0-----:R-:W-:-:S04]  /*1cf00*/  LOP3.LUT R3, R3, 0x7f, RZ, 0xc0, !PT ;  /* 0x0000007f03037812 */ /* 0x001fc800078ec0ff */
[----:B------:R-:W-:Y:S02]  /*1cf10*/  SHF.R.U32.HI R3, RZ, 0x3, R3 ;  /* 0x00000003ff037819 */ /* 0x000fe40000011603 */
[----:B----4-:R-:W-:-:S04]  /*1cf20*/  SHF.L.U32 R9, R9, 0x4, RZ ;  /* 0x0000000409097819 */ /* 0x010fc800000006ff */
[----:B------:R-:W-:Y:S02]  /*1cf30*/  LOP3.LUT R9, R3, 0x70, R9, 0xf8, !PT ;  /* 0x0000007003097812 */ /* 0x000fe400078ef809 */
[----:B------:R-:W0:Y:S02]  /*1cf40*/  @P0 LDC R3, c[0x0][0x438] ;  /* 0x00010e00ff030b82 */ /* 0x000e240000000800 */
[----:B------:R-:W-:Y:S01]  /*1cf50*/  ISETP.GT.U32.AND P2, PT, R9, 0x5f, PT ;  /* 0x0000005f0900780c */ /* 0x000fe20003f44070 */
[----:B--2---:R-:W-:-:S04]  /*1cf60*/  IMAD R4, R0, 0x60, R2 ;  /* 0x0000006000047824 */ /* 0x004fc800078e0202 */
[----:B------:R-:W-:-:S04]  /*1cf70*/  IMAD.IADD R4, R9, 0x1, R4 ;  /* 0x0000000109047824 */ /* 0x000fc800078e0204 */
[----:B-1----:R-:W-:-:S04]  /*1cf80*/  @P0 IMAD.HI.U32 R6, R4, R5, RZ ;  /* 0x0000000504060227 */ /* 0x002fc800078e00ff */
[----:B------:R-:W-:Y:S01]  /*1cf90*/  IMAD.MOV.U32 R2, RZ, RZ, R4 ;  /* 0x000000ffff027224 */ /* 0x000fe200078e0004 */
[----:B0-----:R-:W-:-:S05]  /*1cfa0*/  @P0 SHF.R.U32.HI R2, RZ, R3, R6 ;  /* 0x00000003ff020219 */ /* 0x001fca0000011606 */
[----:B------:R-:W-:-:S04]  /*1cfb0*/  IMAD.MOV R3, RZ, RZ, -R2 ;  /* 0x000000ffff037224 */ /* 0x000fc800078e0a02 */
[----:B------:R-:W-:Y:S02]  /*1cfc0*/  IMAD R7, R7, R3, R4 ;  /* 0x0000000307077224 */ /* 0x000fe400078e0204 */
[----:B------:R-:W0:Y:S01]  /*1cfd0*/  @!P2 LDC.64 R4, c[0x0][0x428] ;  /* 0x00010a00ff04ab82 */ /* 0x000e220000000a00 */
[----:B------:R-:W-:-:S03]  /*1cfe0*/  @!P2 SHF.R.S32.HI R3, RZ, 0x1f, R2 ;  /* 0x0000001fff03a819 */ /* 0x000fc60000011402 */
[----:B0-----:R-:W-:-:S04]  /*1cff0*/  @!P2 IMAD.WIDE.U32 R2, R33, R4, R2 ;  /* 0x000000042102a225 */ /* 0x001fc800078e0002 */
[----:B---3--:R-:W-:-:S04]  /*1d000*/  @!P2 IMAD R4, R8, R4, RZ ;  /* 0x000000040804a224 */ /* 0x008fc800078e02ff */
[----:B------:R-:W-:Y:S02]  /*1d010*/  @!P2 IMAD R9, R33, R5, R4 ;  /* 0x000000052109a224 */ /* 0x000fe400078e0204 */
[----:B------:R-:W0:Y:S02]  /*1d020*/  @!P2 LDC.64 R4, c[0x0][0x418] ;  /* 0x00010600ff04ab82 */ /* 0x000e240000000a00 */
[----:B------:R-:W-:Y:S02]  /*1d030*/  @!P2 IMAD.IADD R3, R9, 0x1, R3 ;  /* 0x000000010903a824 */ /* 0x000fe400078e0203 */
[----:B------:R-:W-:Y:S01]  /*1d040*/  IMAD.MOV.U32 R6, RZ, RZ, RZ ;  /* 0x000000ffff067224 */ /* 0x000fe200078e00ff */
[----:B0-----:R-:W-:-:S04]  /*1d050*/  @!P2 LEA R4, P0, R2, R4, 0x2 ;  /* 0x000000040204a211 */ /* 0x001fc800078010ff */
[----:B------:R-:W-:-:S05]  /*1d060*/  @!P2 LEA.HI.X R5, R2, R5, R3, 0x2, P0 ;  /* 0x000000050205a211 */ /* 0x000fca00000f1403 */
[----:B------:R0:W5:Y:S01]  /*1d070*/  @!P2 LDG.E R6, desc[UR60][R4.64] ;  /* 0x0000003c0406a981 */ /* 0x000162000c1e1900 */
[----:B------:R-:W-:Y:S01]  /*1d080*/  LOP3.LUT P1, RZ, R23, 0x10, RZ, 0xc0, !PT ;  /* 0x0000001017ff7812 */ /* 0x000fe2000782c0ff */
[----:B------:R-:W-:-:S05]  /*1d090*/  VIADD R28, R10, 0x1 ;  /* 0x000000010a1c7836 */ /* 0x000fca0000000000 */
[C---:B------:R-:W-:Y:S01]  /*1d0a0*/  ISETP.NE.AND P0, PT, R28.reuse, 0x2, PT ;  /* 0x000000021c00780c */ /* 0x040fe20003f05270 */
[----:B------:R-:W-:Y:S05]  /*1d0b0*/  YIELD ;  /* 0x0000000000007946 */ /* 0x000fea0003800000 */
[----:B------:R-:W-:Y:S01]  /*1d0c0*/  SEL R2, RZ, 0x1, P0 ;  /* 0x00000001ff027807 */ /* 0x000fe20000000000 */
[----:B------:R-:W-:Y:S01]  /*1d0d0*/  IMAD.MOV.U32 R27, RZ, RZ, R0 ;  /* 0x000000ffff1b7224 */ /* 0x000fe200078e0000 */
[----:B------:R-:W-:Y:S02]  /*1d0e0*/  SEL R28, R28, RZ, P0 ;  /* 0x000000ff1c1c7207 */ /* 0x000fe40000000000 */
[----:B------:R-:W-:Y:S01]  /*1d0f0*/  LOP3.LUT R29, R17, R2, RZ, 0x3c, !PT ;  /* 0x00000002111d7212 */ /* 0x000fe200078e3cff */
[----:B0-----:R-:W-:Y:S06]  /*1d100*/  @!P1 BRA `(.L_x_740) ;  /* 0x0000000000049947 */ /* 0x001fec0003800000 */
[----:B------:R-:W-:Y:S01]  /*1d110*/  BPT.TRAP 0x1 ;  /* 0x000000040000795c */ /* 0x000fe20000300000 */
.L_x_740:
[----:B------:R-:W-:Y:S01]  /*1d120*/  LEA R5, R28, R22, 0x3 ;  /* 0x000000161c057211 */ /* 0x000fe200078e18ff */
[----:B------:R-:W-:Y:S01]  /*1d130*/  BSSY B1, `(.L_x_741) ;  /* 0x0000004000017945 */ /* 0x000fe20003800000 */
[----:B------:R-:W-:-:S04]  /*1d140*/  SHF.L.U32 R0, R29, 0x1f, RZ ;  /* 0x0000001f1d007819 */ /* 0x000fc800000006ff */
[----:B------:R-:W0:Y:S02]  /*1d150*/  SYNCS.PHASECHK.TRANS64.TRYWAIT P0, [R5+URZ+0x2a840], R0 ;  /* 0x02a84000050075a7 */ /* 0x000e24000800017f */
[----:B0-----:R-:W-:Y:S05]  /*1d160*/  @!P0 BRA `(.L_x_742) ;  /* 0x0000004400bc8947 */ /* 0x001fea0003800000 */
.L_x_874:
[----:B------:R-:W-:Y:S05]  /*1d170*/  BSYNC B1 ;  /* 0x0000000000017941 */ /* 0x000fea0003800000 */
.L_x_741:
[----:B------:R-:W-:Y:S01]  /*1d180*/  SHF.R.S32.HI R20, RZ, 0x1f, R7 ;  /* 0x0000001fff147819 */ /* 0x000fe20000011407 */
[----:B------:R-:W-:Y:S01]  /*1d190*/  ULDC.64 UR4, c[0x0][0x300] ;  /* 0x0000c00000047ab9 */ /* 0x000fe20000000a00 */
[----:B-----5:R-:W-:Y:S01]  /*1d1a0*/  SHF.R.S32.HI R21, RZ, 0x1f, R6 ;  /* 0x0000001fff157819 */ /* 0x020fe20000011406 */
[----:B------:R-:W-:Y:S01]  /*1d1b0*/  IMAD.WIDE.U32 R2, R7, UR4, RZ ;  /* 0x0000000407027c25 */ /* 0x000fe2000f8e00ff */
[C---:B------:R-:W-:Y:S02]  /*1d1c0*/  LOP3.LUT P3, RZ, R23.reuse, 0x4, RZ, 0xc0, !PT ;  /* 0x0000000417ff7812 */ /* 0x040fe4000786c0ff */
[C---:B------:R-:W-:Y:S01]  /*1d1d0*/  LOP3.LUT P2, RZ, R23.reuse, 0x2, RZ, 0xc0, !PT ;  /* 0x0000000217ff7812 */ /* 0x040fe2000784c0ff */
[----:B0-----:R-:W-:Y:S01]  /*1d1e0*/  IMAD R0, R20, UR4, RZ ;  /* 0x0000000414007c24 */ /* 0x001fe2000f8e02ff */
        /* <DEDUP_REMOVED lines=16> */
[----:B------:R-:W-:-:S04]  /*1d2f0*/  UMOV UR4, 0xffffffff ;  /* 0xffffffff00047882 */ /* 0x000fc80000000000 */
[----:B------:R-:W-:Y:S01]  /*1d300*/  LEA.HI.X R8, R2, UR5, R0, 0x1, P0 ;  /* 0x0000000502087c11 */ /* 0x000fe200080f0c00 */
[----:B------:R-:W-:Y:S06]  /*1d310*/  BRA.DIV UR4, `(.L_x_743) ;  /* 0x0000004604647947 */ /* 0x000fec000b800000 */
[----:B------:R-:W0:Y:S01]  /*1d320*/  S2R R11, SR_TID.X ;  /* 0x00000000000b7919 */ /* 0x000e220000002100 */
[----:B------:R-:W-:Y:S01]  /*1d330*/  IMAD R4, R4, 0x2, R22 ;  /* 0x0000000204047824 */ /* 0x000fe200078e0216 */
[----:B------:R-:W1:Y:S04]  /*1d340*/  SHFL.IDX PT, R2, R9, RZ, 0x181f ;  /* 0x00181fff09027589 */ /* 0x000e6800000e0000 */
[----:B------:R-:W2:Y:S04]  /*1d350*/  SHFL.IDX PT, R3, R8, RZ, 0x181f ;  /* 0x00181fff08037589 */ /* 0x000ea800000e0000 */
[----:B------:R-:W-:Y:S01]  /*1d360*/  SHFL.IDX PT, R35, R8, 0x2, 0x181f ;  /* 0x00581f0008237f89 */ /* 0x000fe200000e0000 */
[----:B0-----:R-:W-:-:S05]  /*1d370*/  IMAD.SHL.U32 R11, R11, 0x8, RZ ;  /* 0x000000080b0b7824 */ /* 0x001fca00078e00ff */
[----:B------:R-:W-:-:S05]  /*1d380*/  LOP3.LUT R11, R11, 0x38, RZ, 0xc0, !PT ;  /* 0x000000380b0b7812 */ /* 0x000fca00078ec0ff */
[----:B------:R-:W-:-:S05]  /*1d390*/  IMAD.SHL.U32 R0, R11, 0x2, RZ ;  /* 0x000000020b007824 */ /* 0x000fca00078e00ff */
[----:B-1----:R-:W-:-:S05]  /*1d3a0*/  IADD3 R2, P0, R2, R0, RZ ;  /* 0x0000000002027210 */ /* 0x002fca0007f1e0ff */
[----:B--2---:R-:W-:-:S05]  /*1d3b0*/  IMAD.X R3, RZ, RZ, R3, P0 ;  /* 0x000000ffff037224 */ /* 0x004fca00000e0603 */
[----:B------:R-:W-:Y:S04]  /*1d3c0*/  LDGSTS.E.BYPASS.LTC128B.128 [R4+0x18400], desc[UR60][R2.64], !P3 ;  /* 0x1840000002047fae */ /* 0x000fe8000d901d7c */
[----:B------:R-:W-:Y:S04]  /*1d3d0*/  LDGSTS.E.BYPASS.LTC128B.128 [R4+0x1b400], desc[UR60][R2.64+0x80], !P2 ;  /* 0x1b40008002047fae */ /* 0x000fe8000d101d7c */
[----:B------:R0:W-:Y:S04]  /*1d3e0*/  LDGSTS.E.BYPASS.LTC128B.128 [R4+0x1e400], desc[UR60][R2.64+0x100], !P1 ;  /* 0x1e40010002047fae */ /* 0x0001e8000c901d7c */
[----:B0-----:R-:W0:Y:S04]  /*1d3f0*/  SHFL.IDX PT, R2, R9, 0x1, 0x181f ;  /* 0x00381f0009027f89 */ /* 0x001e2800000e0000 */
[----:B------:R-:W1:Y:S01]  /*1d400*/  SHFL.IDX PT, R3, R8, 0x1, 0x181f ;  /* 0x00381f0008037f89 */ /* 0x000e6200000e0000 */
[----:B0-----:R-:W-:-:S04]  /*1d410*/  IADD3 R2, P0, R2, R0, RZ ;  /* 0x0000000002027210 */ /* 0x001fc80007f1e0ff */
[----:B-1----:R-:W-:-:S05]  /*1d420*/  IADD3.X R3, RZ, R3, RZ, P0, !PT ;  /* 0x00000003ff037210 */ /* 0x002fca00007fe4ff */
        /* <DEDUP_REMOVED lines=20> */
[----:B------:R0:W1:Y:S04]  /*1d570*/  SHFL.IDX PT, R35, R8, 0x5, 0x181f ;  /* 0x00b81f0008237f89 */ /* 0x00006800000e0000 */
[----:B------:R-:W-:Y:S04]  /*1d580*/  LDGSTS.E.BYPASS.LTC128B.128 [R4+0x1a400], desc[UR60][R2.64], !P3 ;  /* 0x1a40000002047fae */ /* 0x000fe8000d901d7c */
[----:B------:R-:W-:Y:S04]  /*1d590*/  LDGSTS.E.BYPASS.LTC128B.128 [R4+0x1d400], desc[UR60][R2.64+0x80], !P2 ;  /* 0x1d40008002047fae */ /* 0x000fe8000d101d7c */
[----:B------:R2:W-:Y:S04]  /*1d5a0*/  LDGSTS.E.BYPASS.LTC128B.128 [R4+0x20400], desc[UR60][R2.64+0x100], !P1 ;  /* 0x2040010002047fae */ /* 0x0005e8000c901d7c */
[----:B-12---:R0:W2:Y:S02]  /*1d5b0*/  SHFL.IDX PT, R2, R9, 0x5, 0x181f ;  /* 0x00b81f0009027f89 */ /* 0x0060a400000e0000 */
.L_x_888:
        /* <DEDUP_REMOVED lines=10> */
.L_x_744:
        /* <DEDUP_REMOVED lines=10> */
.L_x_745:
[----:B------:R2:W-:Y:S01]  /*1d700*/  SYNCS.ARRIVE.TRANS64.A1T0 RZ, [R5+URZ+0x2a830], RZ ;  /* 0x02a830ff05ff79a7 */ /* 0x0005e2000810003f */
[----:B------:R-:W-:Y:S05]  /*1d710*/  @!P2 BRA `(.L_x_746) ;  /* 0x000000000004a947 */ /* 0x000fea0003800000 */
[----:B------:R-:W-:Y:S01]  /*1d720*/  BPT.TRAP 0x1 ;  /* 0x000000040000795c */ /* 0x000fe20000300000 */
.L_x_746:
[----:B-1----:R-:W-:Y:S01]  /*1d730*/  SHF.L.U32 R2, R17, 0x1f, RZ ;  /* 0x0000001f11027819 */ /* 0x002fe200000006ff */
[----:B--2---:R-:W-:Y:S01]  /*1d740*/  IMAD R5, R10, 0x8, R22 ;  /* 0x000000080a057824 */ /* 0x004fe200078e0216 */
[----:B------:R-:W-:Y:S03]  /*1d750*/  BSSY B1, `(.L_x_747) ;  /* 0x0000003000017945 */ /* 0x000fe60003800000 */
[----:B------:R-:W1:Y:S02]  /*1d760*/  SYNCS.PHASECHK.TRANS64.TRYWAIT P0, [R5+URZ+0x2a860], R2 ;  /* 0x02a86002050075a7 */ /* 0x000e64000800017f */
[----:B-1----:R-:W-:Y:S05]  /*1d770*/  @!P0 BRA `(.L_x_748) ;  /* 0x0000004800288947 */ /* 0x002fea0003800000 */
.L_x_889:
[----:B------:R-:W-:Y:S05]  /*1d780*/  BSYNC B1 ;  /* 0x0000000000017941 */ /* 0x000fea0003800000 */
.L_x_747:
[----:B------:R-:W0:Y:S01]  /*1d790*/  LDL R4, [R1] ;  /* 0x0000000001047983 */ /* 0x000e220000100800 */
[----:B------:R-:W2:Y:S01]  /*1d7a0*/  S2R R3, SR_TID.X ;  /* 0x0000000000037919 */ /* 0x000ea20000002100 */
[----:B------:R-:W-:Y:S01]  /*1d7b0*/  UMOV UR4, 0xffffffff ;  /* 0xffffffff00047882 */ /* 0x000fe20000000000 */
[----:B------:R-:W-:Y:S02]  /*1d7c0*/  LOP3.LUT P0, RZ, R30, 0x2, RZ, 0xc0, !PT ;  /* 0x000000021eff7812 */ /* 0x000fe4000780c0ff */
[----:B--2---:R-:W-:-:S04]  /*1d7d0*/  LOP3.LUT R3, R3, 0x7f, RZ, 0xc0, !PT ;  /* 0x0000007f03037812 */ /* 0x004fc800078ec0ff */
[----:B------:R-:W-:Y:S01]  /*1d7e0*/  SHF.R.U32.HI R3, RZ, 0x3, R3 ;  /* 0x00000003ff037819 */ /* 0x000fe20000011603 */
[----:B0-----:R-:W-:Y:S02]  /*1d7f0*/  IMAD R8, R32, -0x60, R4 ;  /* 0xffffffa020087824 */ /* 0x001fe400078e0204 */
[----:B------:R-:W-:Y:S02]  /*1d800*/  IMAD R4, R10, 0x3000, R36 ;  /* 0x000030000a047824 */ /* 0x000fe400078e0224 */
[----:B------:R-:W-:Y:S01]  /*1d810*/  IMAD.IADD R8, R8, 0x1, -R3 ;  /* 0x0000000108087824 */ /* 0x000fe200078e0a03 */
[----:B------:R-:W-:Y:S06]  /*1d820*/  BRA.DIV UR4, `(.L_x_749) ;  /* 0x0000004a04107947 */ /* 0x000fec000b800000 */
[----:B-1----:R-:W0:Y:S01]  /*1d830*/  SHFL.IDX PT, R2, R24, RZ, 0x181f ;  /* 0x00181fff18027589 */ /* 0x002e2200000e0000 */
[----:B------:R-:W-:-:S03]  /*1d840*/  LEA R4, R4, R22, 0x1 ;  /* 0x0000001604047211 */ /* 0x000fc600078e08ff */
[----:B------:R-:W1:Y:S01]  /*1d850*/  SHFL.IDX PT, R3, R25, RZ, 0x181f ;  /* 0x00181fff19037589 */ /* 0x000e6200000e0000 */
[----:B0-----:R-:W-:-:S05]  /*1d860*/  IADD3 R2, P1, R2, R0, RZ ;  /* 0x0000000002027210 */ /* 0x001fca0007f3e0ff */
[----:B-1----:R-:W-:Y:S01]  /*1d870*/  IMAD.X R3, RZ, RZ, R3, P1 ;  /* 0x000000ffff037224 */ /* 0x002fe200008e0603 */
        /* <DEDUP_REMOVED lines=40> */
.L_x_903:
        /* <DEDUP_REMOVED lines=19> */
[----:B------:R-:W-:-:S04]  /*1dc30*/  IMAD R21, R6, UR5, R21 ;  /* 0x0000000506157c24 */ /* 0x000fc8000f8e0215 */
[----:B------:R-:W-:-:S07]  /*1dc40*/  IMAD.IADD R21, R3, 0x1, R21 ;  /* 0x0000000103157824 */ /* 0x000fce00078e0215 */
.L_x_750:
        /* <DEDUP_REMOVED lines=10> */
.L_x_751:
[----:B------:R-:W-:Y:S01]  /*1dcf0*/  ULDC.64 UR4, c[0x0][0x330] ;  /* 0x0000cc0000047ab9 */ /* 0x000fe20000000a00 */
[----:B------:R-:W-:Y:S01]  /*1dd00*/  MOV R3, R21 ;  /* 0x0000001500037202 */ /* 0x000fe20000000f00 */
[----:B------:R1:W-:Y:S01]  /*1dd10*/  SYNCS.ARRIVE.TRANS64.A1T0 RZ, [R5+URZ+0x2a850], RZ ;  /* 0x02a850ff05ff79a7 */ /* 0x0003e2000810003f */
[----:B------:R-:W-:Y:S02]  /*1dd20*/  VIADD R0, R27, 0xffffffff ;  /* 0xffffffff1b007836 */ /* 0x000fe40000000000 */
[----:B------:R-:W-:Y:S02]  /*1dd30*/  IMAD.MOV.U32 R17, RZ, RZ, R29 ;  /* 0x000000ffff117224 */ /* 0x000fe400078e001d */
[----:B------:R-:W-:-:S04]  /*1dd40*/  IMAD.WIDE.U32 R2, R18, UR4, R2 ;  /* 0x0000000412027c25 */ /* 0x000fc8000f8e0002 */
[----:B-1----:R-:W-:Y:S02]  /*1dd50*/  IMAD R5, R34, UR4, RZ ;  /* 0x0000000422057c24 */ /* 0x002fe4000f8e02ff */
[----:B------:R-:W-:Y:S02]  /*1dd60*/  IMAD.MOV.U32 R10, RZ, RZ, R28 ;  /* 0x000000ffff0a7224 */ /* 0x000fe400078e001c */
[----:B------:R-:W-:Y:S01]  /*1dd70*/  IMAD R5, R18, UR5, R5 ;  /* 0x0000000512057c24 */ /* 0x000fe2000f8e0205 */
[----:B------:R-:W-:Y:S01]  /*1dd80*/  ULDC.64 UR4, c[0x0][0x318] ;  /* 0x0000c60000047ab9 */ /* 0x000fe20000000a00 */
[----:B------:R-:W-:Y:S01]  /*1dd90*/  IMAD.MOV.U32 R32, RZ, RZ, R27 ;  /* 0x000000ffff207224 */ /* 0x000fe200078e001b */
[----:B0-----:R-:W-:Y:S01]  /*1dda0*/  LEA R24, P0, R2, UR4, 0x1 ;  /* 0x0000000402187c11 */ /* 0x001fe2000f8008ff */
[----:B------:R-:W-:-:S05]  /*1ddb0*/  IMAD.IADD R25, R5, 0x1, R3 ;  /* 0x0000000105197824 */ /* 0x000fca00078e0203 */
[----:B------:R-:W-:Y:S02]  /*1ddc0*/  LEA.HI.X R25, R2, UR5, R25, 0x1, P0 ;  /* 0x0000000502197c11 */ /* 0x000fe400080f0c19 */
[----:B------:R-:W-:-:S13]  /*1ddd0*/  ISETP.GT.AND P0, PT, R27, RZ, PT ;  /* 0x000000ff1b00720c */ /* 0x000fda0003f04270 */
[----:B------:R-:W-:Y:S05]  /*1dde0*/  @P0 BRA `(.L_x_752) ;  /* 0xfffffff000280947 */ /* 0x000fea000383ffff */
.L_x_739:
[----:B------:R-:W-:Y:S05]  /*1ddf0*/  BSYNC B0 ;  /* 0x0000000000007941 */ /* 0x000fea0003800000 */
.L_x_738:
        /* <DEDUP_REMOVED lines=17> */
.L_x_754:
[----:B------:R-:W-:Y:S05]  /*1df10*/  BSYNC B0 ;  /* 0x0000000000007941 */ /* 0x000fea0003800000 */
.L_x_753:
[----:B------:R-:W-:-:S13]  /*1df20*/  LOP3.LUT P0, RZ, R23, 0x10, RZ, 0xc0, !PT ;  /* 0x0000001017ff7812 */ /* 0x000fda000780c0ff */
[----:B------:R-:W-:Y:S05]  /*1df30*/  @!P0 BRA `(.L_x_755) ;  /* 0x0000000000048947 */ /* 0x000fea0003800000 */
[----:B------:R-:W-:Y:S01]  /*1df40*/  BPT.TRAP 0x1 ;  /* 0x000000040000795c */ /* 0x000fe20000300000 */
.L_x_755:
[----:B------:R-:W2:Y:S01]  /*1df50*/  LDL.LU R2, [R1] ;  /* 0x0000000001027983 */ /* 0x000ea20000300800 */
[----:B------:R-:W-:Y:S01]  /*1df60*/  IMAD R0, R28, 0x8, R22 ;  /* 0x000000081c007824 */ /* 0x000fe200078e0216 */
[----:B0-----:R-:W-:Y:S01]  /*1df70*/  SHF.L.U32 R3, R29, 0x1f, RZ ;  /* 0x0000001f1d037819 */ /* 0x001fe200000006ff */
[----:B------:R-:W-:Y:S03]  /*1df80*/  BSSY B0, `(.L_x_756) ;  /* 0x0000004000007945 */ /* 0x000fe60003800000 */
[----:B------:R-:W0:Y:S01]  /*1df90*/  SYNCS.PHASECHK.TRANS64.TRYWAIT P0, [R0+URZ+0x2a860], R3 ;  /* 0x02a86003000075a7 */ /* 0x000e22000800017f */
[----:B--2---:R-:W-:Y:S01]  /*1dfa0*/  IMAD R6, R27, -0x60, R2 ;  /* 0xffffffa01b067824 */ /* 0x004fe200078e0202 */
[----:B0-----:R-:W-:Y:S06]  /*1dfb0*/  @!P0 BRA `(.L_x_757) ;  /* 0x00000048001c8947 */ /* 0x001fec0003800000 */
.L_x_904:
[----:B------:R-:W-:Y:S05]  /*1dfc0*/  BSYNC B0 ;  /* 0x0000000000007941 */ /* 0x000fea0003800000 */
.L_x_756:
[----:B------:R-:W1:Y:S01]  /*1dfd0*/  S2R R2, SR_TID.X ;  /* 0x0000000000027919 */ /* 0x000e620000002100 */
[----:B------:R-:W-:Y:S01]  /*1dfe0*/  UMOV UR4, 0xffffffff ;  /* 0xffffffff00047882 */ /* 0x000fe20000000000 */
[----:B------:R-:W-:Y:S01]  /*1dff0*/  IMAD R4, R28, 0x3000, R36 ;  /* 0x000030001c047824 */ /* 0x000fe200078e0224 */
[----:B-1----:R-:W-:-:S04]  /*1e000*/  LOP3.LUT R2, R2, 0x7f, RZ, 0xc0, !PT ;  /* 0x0000007f02027812 */ /* 0x002fc800078ec0ff */
[----:B------:R-:W-:-:S05]  /*1e010*/  SHF.R.U32.HI R2, RZ, 0x3, R2 ;  /* 0x00000003ff027819 */ /* 0x000fca0000011602 */
[----:B------:R-:W-:Y:S01]  /*1e020*/  IMAD.IADD R6, R6, 0x1, -R2 ;  /* 0x0000000106067824 */ /* 0x000fe200078e0a02 */
[----:B------:R-:W-:Y:S06]  /*1e030*/  BRA.DIV UR4, `(.L_x_758) ;  /* 0x0000004a04107947 */ /* 0x000fec000b800000 */
[----:B------:R-:W1:Y:S01]  /*1e040*/  S2R R7, SR_TID.X ;  /* 0x0000000000077919 */ /* 0x000e620000002100 */
[----:B------:R-:W-:Y:S01]  /*1e050*/  LOP3.LUT R2, R30, 0x1, RZ, 0xc0, !PT ;  /* 0x000000011e027812 */ /* 0x000fe200078ec0ff */
[----:B------:R-:W-:Y:S01]  /*1e060*/  IMAD R4, R4, 0x2, R22 ;  /* 0x0000000204047824 */ /* 0x000fe200078e0216 */
[----:B------:R-:W-:Y:S01]  /*1e070*/  LOP3.LUT P0, RZ, R30, 0x2, RZ, 0xc0, !PT ;  /* 0x000000021eff7812 */ /* 0x000fe2000780c0ff */
[----:B------:R-:W2:Y:S01]  /*1e080*/  SHFL.IDX PT, R14, R24, RZ, 0x181f ;  /* 0x00181fff180e7589 */ /* 0x000ea200000e0000 */
[----:B------:R-:W-:Y:S02]  /*1e090*/  ISETP.NE.U32.AND P1, PT, R2, 0x1, PT ;  /* 0x000000010200780c */ /* 0x000fe40003f25070 */
[C---:B------:R-:W-:Y:S01]  /*1e0a0*/  ISETP.LT.OR P3, PT, R6.reuse, 0x1, !P0 ;  /* 0x000000010600780c */ /* 0x040fe20004761670 */
[----:B0-----:R-:W0:Y:S01]  /*1e0b0*/  SHFL.IDX PT, R3, R25, RZ, 0x181f ;  /* 0x00181fff19037589 */ /* 0x001e2200000e0000 */
[----:B------:R-:W-:-:S03]  /*1e0c0*/  ISETP.LT.OR P2, PT, R6, 0x1, P1 ;  /* 0x000000010600780c */ /* 0x000fc60000f41670 */
[----:B------:R-:W-:Y:S04]  /*1e0d0*/  SHFL.IDX PT, R8, R25, 0x1, 0x181f ;  /* 0x00381f0019087f89 */ /* 0x000fe800000e0000 */
[----:B------:R-:W-:Y:S01]  /*1e0e0*/  SHFL.IDX PT, R10, R24, 0x2, 0x181f ;  /* 0x00581f00180a7f89 */ /* 0x000fe200000e0000 */
[----:B-1----:R-:W-:-:S04]  /*1e0f0*/  SHF.L.U32 R7, R7, 0x3, RZ ;  /* 0x0000000307077819 */ /* 0x002fc800000006ff */
[----:B------:R-:W-:-:S05]  /*1e100*/  LOP3.LUT R7, R7, 0x38, RZ, 0xc0, !PT ;  /* 0x0000003807077812 */ /* 0x000fca00078ec0ff */
[----:B------:R-:W-:Y:S02]  /*1e110*/  IMAD.SHL.U32 R5, R7, 0x2, RZ ;  /* 0x0000000207057824 */ /* 0x000fe400078e00ff */
[----:B------:R-:W-:Y:S03]  /*1e120*/  SHFL.IDX PT, R7, R25, 0x2, 0x181f ;  /* 0x00581f0019077f89 */ /* 0x000fe600000e0000 */
[----:B--2---:R-:W-:Y:S02]  /*1e130*/  IADD3 R2, P4, R14, R5, RZ ;  /* 0x000000050e027210 */ /* 0x004fe40007f9e0ff */
[----:B------:R-:W1:Y:S03]  /*1e140*/  SHFL.IDX PT, R14, R24, 0x1, 0x181f ;  /* 0x00381f00180e7f89 */ /* 0x000e6600000e0000 */
[----:B0-----:R-:W-:-:S05]  /*1e150*/  IMAD.X R3, RZ, RZ, R3, P4 ;  /* 0x000000ffff037224 */ /* 0x001fca00020e0603 */
[----:B------:R-:W-:Y:S01]  /*1e160*/  LDGSTS.E.BYPASS.LTC128B.128 [R4+0x400], desc[UR60][R2.64], !P2 ;  /* 0x0040000002047fae */ /* 0x000fe2000d101d7c */
[----:B------:R-:W-:-:S03]  /*1e170*/  ISETP.LT.OR P2, PT, R6, 0x11, P1 ;  /* 0x000000110600780c */ /* 0x000fc60000f41670 */
[----:B------:R1:W-:Y:S01]  /*1e180*/  LDGSTS.E.BYPASS.LTC128B.128 [R4+0x3400], desc[UR60][R2.64+0x80], !P3 ;  /* 0x0340008002047fae */ /* 0x0003e2000d901d7c */
[----:B------:R-:W-:Y:S02]  /*1e190*/  ISETP.LT.OR P3, PT, R6, 0x11, !P0 ;  /* 0x000000110600780c */ /* 0x000fe40004761670 */
        /* <DEDUP_REMOVED lines=24> */
[----:B--2---:R-:W-:-:S05]  /*1e320*/  IADD3 R2, P4, R10, R5, RZ ;  /* 0x000000050a027210 */ /* 0x004fca0007f9e0ff */
[----:B---3--:R-:W-:-:S05]  /*1e330*/  IMAD.X R3, RZ, RZ, R7, P4 ;  /* 0x000000ffff037224 */ /* 0x008fca00020e0607 */
[----:B------:R1:W-:Y:S04]  /*1e340*/  LDGSTS.E.BYPASS.LTC128B.128 [R4+0x2400], desc[UR60][R2.64], !P2 ;  /* 0x0240000002047fae */ /* 0x0003e8000d101d7c */
[----:B0---4-:R1:W-:Y:S02]  /*1e350*/  LDGSTS.E.BYPASS.LTC128B.128 [R4+0x5400], desc[UR60][R2.64+0x80], !P3 ;  /* 0x0540008002047fae */ /* 0x0113e4000d901d7c */
.L_x_918:
[C---:B------:R-:W-:Y:S02]  /*1e360*/  ISETP.LT.OR P1, PT, R6.reuse, 0x51, P1 ;  /* 0x000000510600780c */ /* 0x040fe40000f21670 */
[----:B------:R-:W-:Y:S02]  /*1e370*/  ISETP.LT.OR P0, PT, R6, 0x51, !P0 ;  /* 0x000000510600780c */ /* 0x000fe40004701670 */
[----:B-1----:R-:W-:-:S04]  /*1e380*/  IADD3 R2, P2, R14, R5, RZ ;  /* 0x000000050e027210 */ /* 0x002fc80007f5e0ff */
[----:B------:R-:W-:-:S05]  /*1e390*/  IADD3.X R3, RZ, R25, RZ, P2, !PT ;  /* 0x00000019ff037210 */ /* 0x000fca00017fe4ff */
[----:B------:R-:W-:Y:S01]  /*1e3a0*/  @!PT LDS RZ, [RZ] ;  /* 0x00000000fffff984 */ /* 0x000fe20000000800 */
[----:B------:R-:W-:Y:S01]  /*1e3b0*/  @!PT LDS RZ, [RZ] ;  /* 0x00000000fffff984 */ /* 0x000fe20000000800 */
[----:B------:R-:W-:Y:S01]  /*1e3c0*/  @!PT LDS RZ, [RZ] ;  /* 0x00000000fffff984 */ /* 0x000fe20000000800 */
[----:B------:R0:W-:Y:S04]  /*1e3d0*/  LDGSTS.E.BYPASS.LTC128B.128 [R4+0x2c00], desc[UR60][R2.64], !P1 ;  /* 0x02c0000002047fae */ /* 0x0001e8000c901d7c */
[----:B------:R0:W-:Y:S01]  /*1e3e0*/  LDGSTS.E.BYPASS.LTC128B.128 [R4+0x5c00], desc[UR60][R2.64+0x80], !P0 ;  /* 0x05c0008002047fae */ /* 0x0001e2000c101d7c */
[----:B------:R-:W-:Y:S01]  /*1e3f0*/  PLOP3.LUT P0, PT, PT, PT, PT, 0x80, 0x0 ;  /* 0x000000000000781c */ /* 0x000fe20003f0f070 */
[----:B------:R-:W-:-:S12]  /*1e400*/  NOP ;  /* 0x0000000000007918 */ /* 0x000fd80000000000 */
.L_x_759:
        /* <DEDUP_REMOVED lines=10> */
.L_x_760:
[----:B------:R-:W-:Y:S01]  /*1e4b0*/  VIADD R28, R28, 0x1 ;  /* 0x000000011c1c7836 */ /* 0x000fe20000000000 */
[----:B------:R1:W-:Y:S04]  /*1e4c0*/  SYNCS.ARRIVE.TRANS64.A1T0 RZ, [R0+URZ+0x2a850], RZ ;  /* 0x02a850ff00ff79a7 */ /* 0x0003e8000810003f */
[----:B------:R-:W-:-:S04]  /*1e4d0*/  ISETP.NE.AND P0, PT, R28, 0x2, PT ;  /* 0x000000021c00780c */ /* 0x000fc80003f05270 */
[----:B-1----:R-:W-:Y:S02]  /*1e4e0*/  SEL R0, RZ, 0x1, P0 ;  /* 0x00000001ff007807 */ /* 0x002fe40000000000 */
[----:B------:R-:W-:Y:S02]  /*1e4f0*/  SEL R28, R28, RZ, P0 ;  /* 0x000000ff1c1c7207 */ /* 0x000fe40000000000 */
[----:B------:R-:W-:-:S07]  /*1e500*/  LOP3.LUT R29, R29, R0, RZ, 0x3c, !PT ;  /* 0x000000001d1d7212 */ /* 0x000fce00078e3cff */
.L_x_717:
[----:B------:R-:W-:Y:S05]  /*1e510*/  BSYNC B7 ;  /* 0x0000000000077941 */ /* 0x000fea0003800000 */
.L_x_715:
[----:B------:R-:W-:-:S13]  /*1e520*/  LOP3.LUT P0, RZ, R23, 0x20, RZ, 0xc0, !PT ;  /* 0x0000002017ff7812 */ /* 0x000fda000780c0ff */
[----:B------:R-:W-:Y:S05]  /*1e530*/  @!P0 BRA `(.L_x_761) ;  /* 0x0000000000248947 */ /* 0x000fea0003800000 */
[----:B------:R-:W-:Y:S05]  /*1e540*/  WARPSYNC.ALL ;  /* 0x0000000000007948 */ /* 0x000fea0003800000 */
[----:B------:R-:W1:Y:S08]  /*1e550*/  S2UR UR5, SR_CgaCtaId ;  /* 0x00000000000579c3 */ /* 0x000e700000008800 */
[----:B------:R-:W-:Y:S06]  /*1e560*/  BAR.SYNC.DEFER_BLOCKING 0x5, 0x180 ;  /* 0x0146000000007b1d */ /* 0x000fec0000010000 */
[----:B------:R-:W-:-:S02]  /*1e570*/  UMOV UR4, 0x400 ;  /* 0x0000040000047882 */ /* 0x000fc40000000000 */
[----:B-1----:R-:W-:-:S06]  /*1e580*/  ULEA UR4, UR5, UR4, 0x18 ;  /* 0x0000000405047291 */ /* 0x002fcc000f8ec03f */
[----:B0-----:R-:W-:-:S05]  /*1e590*/  IMAD.U32 R22, RZ, RZ, UR4 ;  /* 0x00000004ff167e24 */ /* 0x001fca000f8e00ff */
[----:B------:R2:W3:Y:S01]  /*1e5a0*/  LDS.128 R16, [R22+0x2a8d0] ;  /* 0x02a8d00016107984 */ /* 0x0004e20000000c00 */
[----:B------:R-:W-:Y:S06]  /*1e5b0*/  BAR.ARV 0x4, 0x180 ;  /* 0x0106000000007b1d */ /* 0x000fec0000002000 */
[----:B------:R-:W-:Y:S05]  /*1e5c0*/  BRA `(.L_x_762) ;  /* 0x0000000800407947 */ /* 0x000fea0003800000 */
.L_x_761:
[----:B------:R-:W1:Y:S01]  /*1e5d0*/  S2R R8, SR_TID.X ;  /* 0x0000000000087919 */ /* 0x000e620000002100 */
[----:B------:R-:W-:Y:S01]  /*1e5e0*/  UMOV UR4, 0xffffffff ;  /* 0xffffffff00047882 */ /* 0x000fe20000000000 */
[----:B-1----:R-:W-:-:S04]  /*1e5f0*/  LOP3.LUT R8, R8, 0x1f, RZ, 0xc0, !PT ;  /* 0x0000001f08087812 */ /* 0x002fc800078ec0ff */
[----:B------:R-:W-:Y:S01]  /*1e600*/  ISETP.NE.AND P0, PT, R8, 0x1f, PT ;  /* 0x0000001f0800780c */ /* 0x000fe20003f05270 */
[----:B------:R-:W-:-:S12]  /*1e610*/  BRA.DIV UR4, `(.L_x_763) ;  /* 0x0000004a04847947 */ /* 0x000fd8000b800000 */
[----:B------:R-:W-:Y:S01]  /*1e620*/  IMAD.IADD R5, R19, 0x1, R8 ;  /* 0x0000000113057824 */ /* 0x000fe200078e0208 */
[----:B------:R-:W-:-:S04]  /*1e630*/  ULDC UR4, c[0x0][0xc3c] ;  /* 0x00030f0000047ab9 */ /* 0x000fc80000000800 */
[----:B------:R-:W-:-:S13]  /*1e640*/  ISETP.GE.OR P1, PT, R5, UR4, !P0 ;  /* 0x0000000405007c0c */ /* 0x000fda000c726670 */
[----:B0-----:R-:W0:Y:S02]  /*1e650*/  @!P1 LDC.64 R2, c[0x0][0xc80] ;  /* 0x00032000ff029b82 */ /* 0x001e240000000a00 */
[----:B0-----:R-:W-:-:S06]  /*1e660*/  @!P1 IMAD.WIDE R2, R5, 0x4, R2 ;  /* 0x0000000405029825 */ /* 0x001fcc00078e0202 */
        /* <DEDUP_REMOVED lines=9> */
[----:B------:R-:W0:Y:S02]  /*1e700*/  SHFL.UP PT, R14, R4, 0x1, RZ ;  /* 0x04200000040e7989 */ /* 0x000e2400000e00ff */
[----:B0-----:R-:W-:-:S05]  /*1e710*/  SEL R5, R14, RZ, P1 ;  /* 0x000000ff0e057207 */ /* 0x001fca0000800000 */
[----:B------:R-:W-:Y:S02]  /*1e720*/  IMAD.IADD R6, R4, 0x1, R5 ;  /* 0x0000000104067824 */ /* 0x000fe400078e0205 */
[----:B------:R-:W-:Y:S04]  /*1e730*/  SHFL.IDX PT, R5, R16, RZ, 0x1f ;  /* 0x00001fff10057589 */ /* 0x000fe800000e0000 */
[----:B------:R-:W0:Y:S02]  /*1e740*/  SHFL.UP PT, R14, R6, 0x2, RZ ;  /* 0x04400000060e7989 */ /* 0x000e2400000e00ff */
[----:B0-----:R-:W-:-:S05]  /*1e750*/  SEL R7, R14, RZ, P2 ;  /* 0x000000ff0e077207 */ /* 0x001fca0001000000 */
[----:B------:R-:W-:-:S05]  /*1e760*/  IMAD.IADD R7, R6, 0x1, R7 ;  /* 0x0000000106077824 */ /* 0x000fca00078e0207 */
[----:B------:R-:W0:Y:S02]  /*1e770*/  SHFL.UP PT, R14, R7, 0x4, RZ ;  /* 0x04800000070e7989 */ /* 0x000e2400000e00ff */
        /* <DEDUP_REMOVED lines=8> */
[----:B------:R0:W1:Y:S02]  /*1e800*/  SHFL.IDX PT, R14, R2, 0x1f, 0x1f ;  /* 0x03e01f00020e7f89 */ /* 0x00006400000e0000 */
.L_x_928:
[----:B------:R-:W-:Y:S02]  /*1e810*/  ULDC UR4, c[0x0][0xc38] ;  /* 0x00030e0000047ab9 */ /* 0x000fe40000000800 */
[----:B------:R-:W-:-:S04]  /*1e820*/  IMAD.U32 R7, RZ, RZ, UR4 ;  /* 0x00000004ff077e24 */ /* 0x000fc8000f8e00ff */
[----:B-1----:R-:W-:-:S04]  /*1e830*/  IMAD R3, R14, R7, RZ ;  /* 0x000000070e037224 */ /* 0x002fc800078e02ff */
[----:B------:R-:W-:-:S05]  /*1e840*/  IMAD.IADD R6, R0, 0x1, R3 ;  /* 0x0000000100067824 */ /* 0x000fca00078e0203 */
[----:B------:R-:W-:-:S13]  /*1e850*/  ISETP.GT.AND P6, PT, R6, R5, PT ;  /* 0x000000050600720c */ /* 0x000fda0003fc4270 */
[----:B------:R-:W-:Y:S05]  /*1e860*/  @P6 BRA `(.L_x_764) ;  /* 0x00000000009c6947 */ /* 0x000fea0003800000 */
.L_x_769:
[----:B------:R-:W1:Y:S01]  /*1e870*/  LDC R0, c[0x0][0xc3c] ;  /* 0x00030f00ff007b82 */ /* 0x000e620000000800 */
[----:B------:R-:W-:-:S05]  /*1e880*/  VIADD R19, R19, 0x1f ;  /* 0x0000001f13137836 */ /* 0x000fca0000000000 */
[----:B-1----:R-:W-:-:S13]  /*1e890*/  ISETP.GE.AND P6, PT, R19, R0, PT ;  /* 0x000000001300720c */ /* 0x002fda0003fc6270 */
[----:B------:R-:W-:Y:S05]  /*1e8a0*/  @P6 BRA `(.L_x_765) ;  /* 0x0000000400446947 */ /* 0x000fea0003800000 */
[----:B0-----:R-:W0:Y:S01]  /*1e8b0*/  S2R R2, SR_TID.X ;  /* 0x0000000000027919 */ /* 0x001e220000002100 */
[----:B------:R-:W-:Y:S01]  /*1e8c0*/  BSSY B0, `(.L_x_766) ;  /* 0x0000009000007945 */ /* 0x000fe20003800000 */
[----:B------:R-:W-:Y:S01]  /*1e8d0*/  IMAD.MOV.U32 R4, RZ, RZ, RZ ;  /* 0x000000ffff047224 */ /* 0x000fe200078e00ff */
[----:B0-----:R-:W-:-:S05]  /*1e8e0*/  LOP3.LUT R2, R2, 0x1f, RZ, 0xc0, !PT ;  /* 0x0000001f02027812 */ /* 0x001fca00078ec0ff */
[----:B------:R-:W-:-:S05]  /*1e8f0*/  IMAD.IADD R7, R19, 0x1, R2 ;  /* 0x0000000113077824 */ /* 0x000fca00078e0202 */
[----:B------:R-:W-:-:S13]  /*1e900*/  ISETP.GE.OR P6, PT, R7, R0, !P0 ;  /* 0x000000000700720c */ /* 0x000fda00047c6670 */
[----:B------:R-:W-:Y:S05]  /*1e910*/  @P6 BRA `(.L_x_767) ;  /* 0x00000000000c6947 */ /* 0x000fea0003800000 */
[----:B------:R-:W0:Y:S02]  /*1e920*/  LDC.64 R2, c[0x0][0xc80] ;  /* 0x00032000ff027b82 */ /* 0x000e240000000a00 */
[----:B0-----:R-:W-:-:S05]  /*1e930*/  IMAD.WIDE R2, R7, 0x4, R2 ;  /* 0x0000000407027825 */ /* 0x001fca00078e0202 */
[----:B------:R0:W5:Y:S02]  /*1e940*/  LDG.E R4, desc[UR60][R2.64] ;  /* 0x0000003c02047981 */ /* 0x000164000c1e1900 */
.L_x_767:
[----:B------:R-:W-:Y:S05]  /*1e950*/  BSYNC B0 ;  /* 0x0000000000007941 */ /* 0x000fea0003800000 */
.L_x_766:
[----:B------:R-:W-:-:S03]  /*1e960*/  UMOV UR4, 0xffffffff ;  /* 0xffffffff00047882 */ /* 0x000fc60000000000 */
[----:B------:R-:W-:Y:S05]  /*1e970*/  BRA.DIV UR4, `(.L_x_768) ;  /* 0x0000004a04d07947 */ /* 0x000fea000b800000 */
[----:B-----5:R-:W1:Y:S02]  /*1e980*/  SHFL.UP PT, R14, R4, 0x1, RZ ;  /* 0x04200000040e7989 */ /* 0x020e6400000e00ff */
[----:B-1----:R-:W-:-:S04]  /*1e990*/  SEL R13, R14, RZ, P1 ;  /* 0x000000ff0e0d7207 */ /* 0x002fc80000800000 */
[----:B------:R-:W-:-:S05]  /*1e9a0*/  IADD3 R13, R4, R13, RZ ;  /* 0x0000000d040d7210 */ /* 0x000fca0007ffe0ff */
[----:B------:R-:W1:Y:S02]  /*1e9b0*/  SHFL.UP PT, R14, R13, 0x2, RZ ;  /* 0x044000000d0e7989 */ /* 0x000e6400000e00ff */
[----:B-1----:R-:W-:-:S05]  /*1e9c0*/  SEL R0, R14, RZ, P2 ;  /* 0x000000ff0e007207 */ /* 0x002fca0001000000 */
        /* <DEDUP_REMOVED lines=10> */
[----:B------:R0:W1:Y:S02]  /*1ea70*/  SHFL.IDX PT, R14, R2, 0x1f, 0x1f ;  /* 0x03e01f00020e7f89 */ /* 0x00006400000e0000 */
.L_x_936:
[----:B------:R-:W-:Y:S02]  /*1ea80*/  ULDC UR4, c[0x0][0xc38] ;  /* 0x00030e0000047ab9 */ /* 0x000fe40000000800 */
[----:B------:R-:W-:-:S04]  /*1ea90*/  IMAD.U32 R7, RZ, RZ, UR4 ;  /* 0x00000004ff077e24 */ /* 0x000fc8000f8e00ff */
[----:B-1----:R-:W-:-:S04]  /*1eaa0*/  IMAD R3, R14, R7, RZ ;  /* 0x000000070e037224 */ /* 0x002fc800078e02ff */
[----:B------:R-:W-:-:S05]  /*1eab0*/  IMAD.IADD R6, R3, 0x1, R6 ;  /* 0x0000000103067824 */ /* 0x000fca00078e0206 */
[----:B------:R-:W-:-:S13]  /*1eac0*/  ISETP.GT.AND P6, PT, R6, R5, PT ;  /* 0x000000050600720c */ /* 0x000fda0003fc4270 */
[----:B------:R-:W-:Y:S05]  /*1ead0*/  @!P6 BRA `(.L_x_769) ;  /* 0xfffffffc0064e947 */ /* 0x000fea000383ffff */
.L_x_764:
[----:B------:R-:W-:Y:S01]  /*1eae0*/  IMAD.IADD R6, R6, 0x1, -R3 ;  /* 0x0000000106067824 */ /* 0x000fe200078e0a03 */
[----:B------:R-:W-:-:S03]  /*1eaf0*/  UMOV UR4, 0xffffffff ;  /* 0xffffffff00047882 */ /* 0x000fc60000000000 */
[----:B------:R-:W-:-:S05]  /*1eb00*/  IMAD R0, R2, R7, R6 ;  /* 0x0000000702007224 */ /* 0x000fca00078e0206 */
[----:B------:R-:W-:Y:S01]  /*1eb10*/  ISETP.GT.AND P6, PT, R0, R5, PT ;  /* 0x000000050000720c */ /* 0x000fe20003fc4270 */
[----:B------:R-:W-:-:S12]  /*1eb20*/  BRA.DIV UR4, `(.L_x_770) ;  /* 0x0000004e04207947 */ /* 0x000fd8000b800000 */
[----:B------:R-:W-:-:S04]  /*1eb30*/  VOTE.ANY R3, PT, !P6 ;  /* 0x0000000000037806 */ /* 0x000fc800070e0100 */
[----:B------:R-:W1:Y:S02]  /*1eb40*/  POPC R0, R3 ;  /* 0x0000000300007309 */ /* 0x000e640000000000 */
[----:B-1----:R1:W2:Y:S02]  /*1eb50*/  SHFL.IDX PT, R4, R4, R0, 0x1f ;  /* 0x00001f0004047589 */ /* 0x0022a400000e0000 */
.L_x_940:
[----:B------:R-:W-:Y:S02]  /*1eb60*/  ISETP.NE.AND P0, PT, R3, RZ, PT ;  /* 0x000000ff0300720c */ /* 0x000fe40003f05270 */
[----:B------:R-:W-:-:S11]  /*1eb70*/  MOV R14, RZ ;  /* 0x000000ff000e7202 */ /* 0x000fd60000000f00 */
[----:B------:R-:W-:Y:S05]  /*1eb80*/  @!P0 BRA `(.L_x_771) ;  /* 0x0000000000108947 */ /* 0x000fea0003800000 */
[----:B------:R-:W-:Y:S01]  /*1eb90*/  UMOV UR4, 0xffffffff ;  /* 0xffffffff00047882 */ /* 0x000fe20000000000 */
[----:B------:R-:W-:Y:S02]  /*1eba0*/  VIADD R12, R0, 0xffffffff ;  /* 0xffffffff000c7836 */ /* 0x000fe40000000000 */
[----:B------:R-:W-:Y:S05]  /*1ebb0*/  BRA.DIV UR4, `(.L_x_772) ;  /* 0x0000004e04447947 */ /* 0x000fea000b800000 */
[----:B------:R3:W4:Y:S02]  /*1ebc0*/  SHFL.IDX PT, R14, R2, R12, 0x1f ;  /* 0x00001f0c020e7589 */ /* 0x00072400000e0000 */
.L_x_771:
[----:B--2---:R-:W-:Y:S01]  /*1ebd0*/  IABS R8, R4 ;  /* 0x0000000400087213 */ /* 0x004fe20000000000 */
[----:B----4-:R-:W-:Y:S02]  /*1ebe0*/  IMAD R16, R14, R7, R6 ;  /* 0x000000070e107224 */ /* 0x010fe400078e0206 */
[----:B------:R-:W-:Y:S01]  /*1ebf0*/  IMAD.IADD R19, R0, 0x1, R19 ;  /* 0x0000000100137824 */ /* 0x000fe200078e0213 */
[----:B------:R-:W2:Y:S08]  /*1ec00*/  I2F.RP R9, R8 ;  /* 0x0000000800097306 */ /* 0x000eb00000209400 */
[----:B--2---:R-:W0:Y:S02]  /*1ec10*/  MUFU.RCP R9, R9 ;  /* 0x0000000900097308 */ /* 0x004e240000001000 */
[----:B0--3--:R-:W-:-:S06]  /*1ec20*/  VIADD R2, R9, 0xffffffe ;  /* 0x0ffffffe09027836 */ /* 0x009fcc0000000000 */
[----:B------:R0:W2:Y:S02]  /*1ec30*/  F2I.FTZ.U32.TRUNC.NTZ R3, R2 ;  /* 0x0000000200037305 */ /* 0x0000a4000021f000 */
[----:B0-----:R-:W-:Y:S02]  /*1ec40*/  IMAD.MOV.U32 R2, RZ, RZ, RZ ;  /* 0x000000ffff027224 */ /* 0x001fe400078e00ff */
[----:B--2---:R-:W-:-:S04]  /*1ec50*/  IMAD.MOV R7, RZ, RZ, -R3 ;  /* 0x000000ffff077224 */ /* 0x004fc800078e0a03 */
        /* <DEDUP_REMOVED lines=11> */
[----:B------:R-:W-:Y:S01]  /*1ed10*/  @!P1 IMAD.IADD R5, R5, 0x1, -R8 ;  /* 0x0000000105059824 */ /* 0x000fe200078e0a08 */
[----:B------:R-:W-:Y:S02]  /*1ed20*/  @!P1 IADD3 R3, R3, 0x1, RZ ;  /* 0x0000000103039810 */ /* 0x000fe40007ffe0ff */
[----:B------:R-:W-:Y:S02]  /*1ed30*/  ISETP.NE.AND P1, PT, R4, RZ, PT ;  /* 0x000000ff0400720c */ /* 0x000fe40003f25270 */
[----:B------:R-:W-:-:S13]  /*1ed40*/  ISETP.GE.U32.AND P0, PT, R5, R8, PT ;  /* 0x000000080500720c */ /* 0x000fda0003f06070 */
[----:B------:R-:W-:-:S04]  /*1ed50*/  @P0 VIADD R3, R3, 0x1 ;  /* 0x0000000103030836 */ /* 0x000fc80000000000 */
[----:B------:R-:W-:Y:S01]  /*1ed60*/  @!P2 IMAD.MOV R3, RZ, RZ, -R3 ;  /* 0x000000ffff03a224 */ /* 0x000fe200078e0a03 */
[----:B------:R-:W-:-:S05]  /*1ed70*/  @!P1 LOP3.LUT R3, RZ, R4, RZ, 0x33, !PT ;  /* 0x00000004ff039212 */ /* 0x000fca00078e33ff */
[--C-:B------:R-:W-:Y:S02]  /*1ed80*/  IMAD.MOV R17, RZ, RZ, -R3.reuse ;  /* 0x000000ffff117224 */ /* 0x100fe400078e0a03 */
[----:B------:R-:W-:Y:S02]  /*1ed90*/  IMAD.MOV.U32 R18, RZ, RZ, R3 ;  /* 0x000000ffff127224 */ /* 0x000fe400078e0003 */
[----:B------:R-:W-:Y:S01]  /*1eda0*/  IMAD R17, R4, R17, R7 ;  /* 0x0000001104117224 */ /* 0x000fe200078e0207 */
[----:B------:R-:W-:Y:S06]  /*1edb0*/  BRA `(.L_x_773) ;  /* 0x00000000001c7947 */ /* 0x000fec0003800000 */
.L_x_765:
[----:B------:R-:W-:Y:S01]  /*1edc0*/  UMOV UR4, URZ ;  /* 0x0000003f00047c82 */ /* 0x000fe20008000000 */
[----:B------:R-:W-:Y:S01]  /*1edd0*/  UMOV UR5, URZ ;  /* 0x0000003f00057c82 */ /* 0x000fe20008000000 */
[----:B------:R-:W-:Y:S01]  /*1ede0*/  ULDC UR6, c[0x0][0xc3c] ;  /* 0x00030f0000067ab9 */ /* 0x000fe20000000800 */
[----:B------:R-:W-:Y:S01]  /*1edf0*/  IMAD.MOV.U32 R16, RZ, RZ, R5 ;  /* 0x000000ffff107224 */ /* 0x000fe200078e0005 */
[----:B------:R-:W-:Y:S01]  /*1ee00*/  MOV R18, UR5 ;  /* 0x0000000500127c02 */ /* 0x000fe20008000f00 */
[----:B------:R-:W-:Y:S02]  /*1ee10*/  IMAD.U32 R17, RZ, RZ, UR4 ;  /* 0x00000004ff117e24 */ /* 0x000fe4000f8e00ff */
[----:B------:R-:W-:-:S07]  /*1ee20*/  IMAD.U32 R19, RZ, RZ, UR6 ;  /* 0x00000006ff137e24 */ /* 0x000fce000f8e00ff */
.L_x_773:
[----:B-1----:R-:W1:Y:S01]  /*1ee30*/  S2R R0, SR_TID.X ;  /* 0x0000000000007919 */ /* 0x002e620000002100 */
[----:B------:R-:W-:Y:S05]  /*1ee40*/  WARPSYNC.ALL ;  /* 0x0000000000007948 */ /* 0x000fea0003800000 */
[----:B------:R-:W-:Y:S01]  /*1ee50*/  BAR.SYNC.DEFER_BLOCKING 0x4, 0x180 ;  /* 0x0106000000007b1d */ /* 0x000fe20000010000 */
[----:B-1----:R-:W-:-:S04]  /*1ee60*/  LOP3.LUT R0, R0, 0x1f, RZ, 0xc0, !PT ;  /* 0x0000001f00007812 */ /* 0x002fc800078ec0ff */
[----:B------:R-:W-:-:S13]  /*1ee70*/  ISETP.NE.AND P0, PT, R0, RZ, PT ;  /* 0x000000ff0000720c */ /* 0x000fda0003f05270 */
[----:B------:R-:W1:Y:S01]  /*1ee80*/  @!P0 S2R R3, SR_CgaCtaId ;  /* 0x0000000000038919 */ /* 0x000e620000008800 */
[----:B------:R-:W-:-:S04]  /*1ee90*/  @!P0 MOV R0, 0x400 ;  /* 0x0000040000008802 */ /* 0x000fc80000000f00 */
[----:B-1----:R-:W-:-:S05]  /*1eea0*/  @!P0 LEA R22, R3, R0, 0x18 ;  /* 0x0000000003168211 */ /* 0x002fca00078ec0ff */
[----:B------:R1:W-:Y:S01]  /*1eeb0*/  @!P0 STS.128 [R22+0x2a8d0], R16 ;  /* 0x02a8d01016008388 */ /* 0x0003e20000000c00 */
[----:B------:R-:W-:Y:S06]  /*1eec0*/  BAR.ARV 0x5, 0x180 ;  /* 0x0146000000007b1d */ /* 0x000fec0000002000 */
.L_x_762:
[----:B------:R-:W-:Y:S02]  /*1eed0*/  ULDC UR4, c[0x0][0xc3c] ;  /* 0x00030f0000047ab9 */ /* 0x000fe40000000800 */
[----:B---3--:R-:W-:-:S13]  /*1eee0*/  ISETP.GE.AND P0, PT, R19, UR4, PT ;  /* 0x0000000413007c0c */ /* 0x008fda000bf06270 */
[----:B------:R-:W-:Y:S05]  /*1eef0*/  @!P0 BRA `(.L_x_774) ;  /* 0xffffffa400a08947 */ /* 0x000fea000383ffff */
[----:B------:R-:W-:Y:S05]  /*1ef00*/  BSYNC B8 ;  /* 0x0000000000087941 */ /* 0x000fea0003800000 */
.L_x_673:
[----:B------:R-:W3:Y:S01]  /*1ef10*/  LDL.LU R0, [R1+0x28] ;  /* 0x0000280001007983 */ /* 0x000ee20000300800 */
[----:B------:R-:W-:Y:S01]  /*1ef20*/  BSSY B0, `(.L_x_775) ;  /* 0x000000b000007945 */ /* 0x000fe20003800000 */
[----:B------:R-:W4:Y:S01]  /*1ef30*/  S2R R5, SR_CgaCtaId ;  /* 0x0000000000057919 */ /* 0x000f220000008800 */
[----:B---3--:R-:W-:-:S05]  /*1ef40*/  VIADD R0, R0, 0x1 ;  /* 0x0000000100007836 */ /* 0x008fca0000000000 */
[----:B01----:R-:W-:-:S04]  /*1ef50*/  LEA.HI R2, R0, R0, RZ, 0x1 ;  /* 0x0000000000027211 */ /* 0x003fc800078f08ff */
[----:B------:R-:W-:Y:S02]  /*1ef60*/  LOP3.LUT R3, R2, 0xfffffffe, RZ, 0xc0, !PT ;  /* 0xfffffffe02037812 */ /* 0x000fe400078ec0ff */
[----:B------:R-:W-:-:S03]  /*1ef70*/  MOV R2, 0x400 ;  /* 0x0000040000027802 */ /* 0x000fc60000000f00 */
[----:B------:R-:W-:Y:S01]  /*1ef80*/  IMAD.IADD R0, R0, 0x1, -R3 ;  /* 0x0000000100007824 */ /* 0x000fe200078e0a03 */
[----:B----4-:R-:W-:-:S04]  /*1ef90*/  LEA R5, R5, R2, 0x18 ;  /* 0x0000000205057211 */ /* 0x010fc800078ec0ff */
[----:B------:R-:W-:-:S04]  /*1efa0*/  SHF.L.U32 R0, R0, 0x1f, RZ ;  /* 0x0000001f00007819 */ /* 0x000fc800000006ff */
[----:B------:R-:W0:Y:S02]  /*1efb0*/  SYNCS.PHASECHK.TRANS64.TRYWAIT P0, [R5+URZ+0x2a820], R0 ;  /* 0x02a82000050075a7 */ /* 0x000e24000800017f */
[----:B0-----:R-:W-:Y:S05]  /*1efc0*/  @!P0 BRA `(.L_x_776) ;  /* 0x0000004800648947 */ /* 0x001fea0003800000 */
.L_x_943:
[----:B------:R-:W-:Y:S05]  /*1efd0*/  BSYNC B0 ;  /* 0x0000000000007941 */ /* 0x000fea0003800000 */
.L_x_775:
[----:B------:R-:W-:-:S03]  /*1efe0*/  UMOV UR4, 0xffffffff ;  /* 0xffffffff00047882 */ /* 0x000fc60000000000 */
[----:B------:R-:W-:Y:S05]  /*1eff0*/  BRA.DIV UR4, `(.L_x_777) ;  /* 0x0000004a046c7947 */ /* 0x000fea000b800000 */
[----:B0-----:R-:W0:Y:S02]  /*1f000*/  S2R R0, SR_TID.X ;  /* 0x0000000000007919 */ /* 0x001e240000002100 */
[----:B0-----:R-:W-:-:S04]  /*1f010*/  SHF.R.U32.HI R0, RZ, 0x5, R0 ;  /* 0x00000005ff007819 */ /* 0x001fc80000011600 */
[----:B------:R-:W-:-:S05]  /*1f020*/  LOP3.LUT R0, R0, 0x3, RZ, 0xc0, !PT ;  /* 0x0000000300007812 */ /* 0x000fca00078ec0ff */
[----:B------:R0:W1:Y:S02]  /*1f030*/  SHFL.IDX PT, R14, R0, RZ, 0x1f ;  /* 0x00001fff000e7589 */ /* 0x00006400000e0000 */
.L_x_946:
[----:B-1----:R-:W-:-:S13]  /*1f040*/  ISETP.NE.AND P0, PT, R14, RZ, PT ;  /* 0x000000ff0e00720c */ /* 0x002fda0003f05270 */
[----:B------:R-:W-:Y:S05]  /*1f050*/  @P0 BRA `(.L_x_448) ;  /* 0x0000000000900947 */ /* 0x000fea0003800000 */
[----:B------:R-:W-:-:S03]  /*1f060*/  UMOV UR4, 0xffffffff ;  /* 0xffffffff00047882 */ /* 0x000fc60000000000 */
[----:B------:R-:W-:Y:S05]  /*1f070*/  BRA.DIV UR4, `(.L_x_778) ;  /* 0x0000004a04807947 */ /* 0x000fea000b800000 */
[----:B------:R-:W-:-:S13]  /*1f080*/  ELECT P6, URZ, PT ;  /* 0x00000000003f782f */ /* 0x000fda00038c0000 */
.L_x_949:
[----:B------:R-:W-:Y:S05]  /*1f090*/  @!P6 BRA `(.L_x_448) ;  /* 0x000000000080e947 */ /* 0x000fea0003800000 */
[----:B0-----:R-:W3:Y:S02]  /*1f0a0*/  LDL R0, [R1+0x38] ;  /* 0x0000380001007983 */ /* 0x001ee40000100800 */
[----:B---3--:R-:W-:-:S13]  /*1f0b0*/  R2UR UR4, R0 ;  /* 0x00000000000472ca */ /* 0x008fda00000e0000 */
[----:B------:R-:W-:-:S06]  /*1f0c0*/  ULOP3.LUT UR4, UR4, 0x2, URZ, 0xfc, !UPT ;  /* 0x0000000204047892 */ /* 0x000fcc000f8efc3f */
[----:B------:R-:W-:-:S05]  /*1f0d0*/  IMAD.U32 R0, RZ, RZ, UR4 ;  /* 0x00000004ff007e24 */ /* 0x000fca000f8e00ff */
[----:B------:R-:W-:-:S13]  /*1f0e0*/  ISETP.NE.AND P0, PT, R0, 0x3, PT ;  /* 0x000000030000780c */ /* 0x000fda0003f05270 */
[----:B------:R-:W-:Y:S05]  /*1f0f0*/  @!P0 BRA `(.L_x_779) ;  /* 0x0000000000048947 */ /* 0x000fea0003800000 */
[----:B------:R-:W-:Y:S01]  /*1f100*/  BPT.TRAP 0x1 ;  /* 0x000000040000795c */ /* 0x000fe20000300000 */
.L_x_779:
[C---:B------:R-:W-:Y:S01]  /*1f110*/  IMAD R3, R28.reuse, 0x8, R5 ;  /* 0x000000081c037824 */ /* 0x040fe200078e0205 */
[----:B------:R-:W-:Y:S01]  /*1f120*/  SHF.L.U32 R2, R29, 0x1f, RZ ;  /* 0x0000001f1d027819 */ /* 0x000fe200000006ff */
[----:B------:R-:W-:-:S03]  /*1f130*/  VIADD R28, R28, 0x1 ;  /* 0x000000011c1c7836 */ /* 0x000fc60000000000 */
[----:B------:R-:W0:Y:S02]  /*1f140*/  SYNCS.PHASECHK.TRANS64.TRYWAIT P1, [R3+URZ+0x2a840], R2 ;  /* 0x02a84002030075a7 */ /* 0x000e24000802017f */
[----:B------:R-:W-:-:S04]  /*1f150*/  ISETP.NE.AND P2, PT, R28, 0x2, PT ;  /* 0x000000021c00780c */ /* 0x000fc80003f45270 */
[----:B------:R-:W-:Y:S01]  /*1f160*/  SEL R0, RZ, 0x1, P2 ;  /* 0x00000001ff007807 */ /* 0x000fe20001000000 */
[----:B0-----:R-:W-:Y:S08]  /*1f170*/  @!P1 BRA `(.L_x_780) ;  /* 0x0000004800609947 */ /* 0x001ff00003800000 */
.L_x_950:
[----:B------:R-:W-:Y:S02]  /*1f180*/  SEL R28, R28, RZ, P2 ;  /* 0x000000ff1c1c7207 */ /* 0x000fe40001000000 */
[----:B------:R-:W-:Y:S01]  /*1f190*/  LOP3.LUT R0, R29, R0, RZ, 0x3c, !PT ;  /* 0x000000001d007212 */ /* 0x000fe200078e3cff */
[----:B------:R-:W-:Y:S06]  /*1f1a0*/  @!P0 BRA `(.L_x_781) ;  /* 0x0000000000048947 */ /* 0x000fec0003800000 */
[----:B------:R-:W-:Y:S01]  /*1f1b0*/  BPT.TRAP 0x1 ;  /* 0x000000040000795c */ /* 0x000fe20000300000 */
.L_x_781:
[----:B------:R-:W-:Y:S01]  /*1f1c0*/  IMAD R5, R28, 0x8, R5 ;  /* 0x000000081c057824 */ /* 0x000fe200078e0205 */
[----:B------:R-:W-:-:S04]  /*1f1d0*/  SHF.L.U32 R0, R0, 0x1f, RZ ;  /* 0x0000001f00007819 */ /* 0x000fc800000006ff */
[----:B------:R-:W1:Y:S02]  /*1f1e0*/  SYNCS.PHASECHK.TRANS64.TRYWAIT P1, [R5+URZ+0x2a840], R0 ;  /* 0x02a84000050075a7 */ /* 0x000e64000802017f */
[----:B-1----:R-:W-:Y:S05]  /*1f1f0*/  @!P1 BRA `(.L_x_782) ;  /* 0x0000004800549947 */ /* 0x002fea0003800000 */
.L_x_951:
[----:B------:R-:W-:Y:S05]  /*1f200*/  @!P0 BRA `(.L_x_783) ;  /* 0x0000000000048947 */ /* 0x000fea0003800000 */
[----:B------:R-:W-:Y:S01]  /*1f210*/  BPT.TRAP 0x1 ;  /* 0x000000040000795c */ /* 0x000fe20000300000 */
.L_x_783:
[----:B------:R-:W3:Y:S02]  /*1f220*/  SYNCS.PHASECHK.TRANS64.TRYWAIT P1, [R3+URZ+0x2a860], R2 ;  /* 0x02a86002030075a7 */ /* 0x000ee4000802017f */
[----:B---3--:R-:W-:Y:S05]  /*1f230*/  @!P1 BRA `(.L_x_784) ;  /* 0x0000004800589947 */ /* 0x008fea0003800000 */
.L_x_952:
[----:B------:R-:W-:Y:S05]  /*1f240*/  @!P0 BRA `(.L_x_785) ;  /* 0x0000000000048947 */ /* 0x000fea0003800000 */
[----:B------:R-:W-:Y:S01]  /*1f250*/  BPT.TRAP 0x1 ;  /* 0x000000040000795c */ /* 0x000fe20000300000 */
.L_x_785:
[----:B----4-:R4:W0:Y:S02]  /*1f260*/  SYNCS.PHASECHK.TRANS64.TRYWAIT P0, [R5+URZ+0x2a860], R0 ;  /* 0x02a86000050075a7 */ /* 0x010824000800017f */
[----:B0-----:R-:W-:Y:S05]  /*1f270*/  @!P0 NANOSLEEP.SYNCS 0x989680 ;  /* 0x009896800000895d */ /* 0x001fea0003900000 */
[----:B------:R-:W0:Y:S02]  /*1f280*/  @!P0 SYNCS.PHASECHK.TRANS64 P0, [R5+URZ+0x2a860], R0 ;  /* 0x02a86000050085a7 */ /* 0x000e24000800007f */
[----:B0-----:R-:W-:Y:S05]  /*1f290*/  @!P0 BRA `(.L_x_785) ;  /* 0xfffffffc00f08947 */ /* 0x001fea000383ffff */
.L_x_448:
[----:B------:R-:W-:Y:S05]  /*1f2a0*/  BSYNC B9 ;  /* 0x0000000000097941 */ /* 0x000fea0003800000 */
.L_x_445:
[----:B------:R-:W-:Y:S05]  /*1f2b0*/  EXIT ;  /* 0x000000000000794d */ /* 0x000fea0003800000 */
.L_x_466:
[----:B0-----:R0:W1:Y:S02]  /*1f2c0*/  SYNCS.PHASECHK.TRANS64.TRYWAIT P6, [R88+URZ+0x2a890], R89 ;  /* 0x02a89059580075a7 */ /* 0x00106400080c017f */
[----:B-1----:R-:W-:Y:S05]  /*1f2d0*/  @!P6 NANOSLEEP.SYNCS 0x989680 ;  /* 0x009896800000e95d */ /* 0x002fea0003900000 */
[----:B------:R-:W1:Y:S02]  /*1f2e0*/  @!P6 SYNCS.PHASECHK.TRANS64 P6, [R88+URZ+0x2a890], R89 ;  /* 0x02a890595800e5a7 */ /* 0x000e6400080c007f */
[----:B-1----:R-:W-:Y:S05]  /*1f2f0*/  @!P6 BRA `(.L_x_466) ;  /* 0xfffffffc00f0e947 */ /* 0x002fea000383ffff */
[----:B------:R-:W-:Y:S05]  /*1f300*/  BRA `(.L_x_786) ;  /* 0xfffffe44000c7947 */ /* 0x000fea000383ffff */
.L_x_467:
        /* <DEDUP_REMOVED lines=8> */
.L_x_788:
[----:B------:R-:W-:Y:S05]  /*1f390*/  BSYNC B1 ;  /* 0x0000000000017941 */ /* 0x000fea0003800000 */
.L_x_787:
[----:B------:R-:W-:Y:S01]  /*1f3a0*/  IMAD.MOV.U32 R13, RZ, RZ, R119 ;  /* 0x000000ffff0d7224 */ /* 0x000fe200078e0077 */
[----:B------:R-:W-:Y:S01]  /*1f3b0*/  MOV R15, 0xffffffff ;  /* 0xffffffff000f7802 */ /* 0x000fe20000000f00 */
[----:B------:R-:W-:Y:S02]  /*1f3c0*/  IMAD.MOV.U32 R12, RZ, RZ, RZ ;  /* 0x000000ffff0c7224 */ /* 0x000fe400078e00ff */
[----:B------:R-:W-:Y:S02]  /*1f3d0*/  IMAD.MOV.U32 R11, RZ, RZ, 0x1c1f ;  /* 0x00001c1fff0b7424 */ /* 0x000fe400078e00ff */
[----:B------:R-:W-:-:S07]  /*1f3e0*/  IMAD.MOV.U32 R82, RZ, RZ, R14 ;  /* 0x000000ffff527224 */ /* 0x000fce00078e000e */
[----:B------:R-:W-:Y:S05]  /*1f3f0*/  WARPSYNC.COLLECTIVE R15, `(.L_x_789) ;  /* 0x000000000f087348 */ /* 0x000fea0003c00000 */
[----:B------:R0:W1:Y:S02]  /*1f400*/  SHFL.IDX P6, R14, R13, R12, R11 ;  /* 0x0000000c0d0e7389 */ /* 0x00006400000c000b */
[----:B01----:R-:W-:Y:S01]  /*1f410*/  ENDCOLLECTIVE ;  /* 0x000000000000791b */ /* 0x003fe20003800000 */
.L_x_789:
[----:B------:R-:W-:Y:S01]  /*1f420*/  IMAD.MOV.U32 R11, RZ, RZ, R14 ;  /* 0x000000ffff0b7224 */ /* 0x000fe200078e000e */
[----:B------:R-:W-:Y:S06]  /*1f430*/  BRA `(.L_x_790) ;  /* 0xfffffe4000d47947 */ /* 0x000fec000383ffff */
.L_x_492:
[----:B------:R-:W-:Y:S01]  /*1f440*/  BSSY B1, `(.L_x_791) ;  /* 0x0000008000017945 */ /* 0x000fe20003800000 */
[----:B0---4-:R-:W-:Y:S02]  /*1f450*/  IMAD.MOV.U32 R13, RZ, RZ, R118 ;  /* 0x000000ffff0d7224 */ /* 0x011fe400078e0076 */
[----:B------:R-:W-:Y:S02]  /*1f460*/  IMAD.MOV.U32 R12, RZ, RZ, 0x1 ;  /* 0x00000001ff0c7424 */ /* 0x000fe400078e00ff */
[----:B---3--:R-:W-:Y:S02]  /*1f470*/  IMAD.MOV.U32 R11, RZ, RZ, 0x1c1f ;  /* 0x00001c1fff0b7424 */ /* 0x008fe400078e00ff */
[----:B------:R-:W-:-:S07]  /*1f480*/  IMAD.MOV.U32 R15, RZ, RZ, -0x1 ;  /* 0xffffffffff0f7424 */ /* 0x000fce00078e00ff */
[----:B-12---:R-:W-:Y:S05]  /*1f490*/  WARPSYNC.COLLECTIVE R15, `(.L_x_792) ;  /* 0x000000000f087348 */ /* 0x006fea0003c00000 */
[----:B------:R0:W3:Y:S02]  /*1f4a0*/  SHFL.IDX P6, R14, R13, R12, R11 ;  /* 0x0000000c0d0e7389 */ /* 0x0000e400000c000b */
[----:B0123--:R-:W-:Y:S01]  /*1f4b0*/  ENDCOLLECTIVE ;  /* 0x000000000000791b */ /* 0x00ffe20003800000 */
.L_x_792:
[----:B------:R-:W-:Y:S05]  /*1f4c0*/  BSYNC B1 ;  /* 0x0000000000017941 */ /* 0x000fea0003800000 */
.L_x_791:
[----:B------:R-:W-:Y:S01]  /*1f4d0*/  IMAD.MOV.U32 R13, RZ, RZ, R119 ;  /* 0x000000ffff0d7224 */ /* 0x000fe200078e0077 */
[----:B------:R-:W-:Y:S01]  /*1f4e0*/  MOV R12, 0x1 ;  /* 0x00000001000c7802 */ /* 0x000fe20000000f00 */
[----:B------:R-:W-:Y:S02]  /*1f4f0*/  IMAD.MOV.U32 R11, RZ, RZ, 0x1c1f ;  /* 0x00001c1fff0b7424 */ /* 0x000fe400078e00ff */
[----:B------:R-:W-:Y:S02]  /*1f500*/  IMAD.MOV.U32 R15, RZ, RZ, -0x1 ;  /* 0xffffffffff0f7424 */ /* 0x000fe400078e00ff */
[----:B------:R-:W-:-:S07]  /*1f510*/  IMAD.MOV.U32 R118, RZ, RZ, R14 ;  /* 0x000000ffff767224 */ /* 0x000fce00078e000e */
[----:B------:R-:W-:Y:S05]  /*1f520*/  WARPSYNC.COLLECTIVE R15, `(.L_x_793) ;  /* 0x000000000f087348 */ /* 0x000fea0003c00000 */
[----:B------:R0:W1:Y:S02]  /*1f530*/  SHFL.IDX P6, R14, R13, R12, R11 ;  /* 0x0000000c0d0e7389 */ /* 0x00006400000c000b */
[----:B01----:R-:W-:Y:S01]  /*1f540*/  ENDCOLLECTIVE ;  /* 0x000000000000791b */ /* 0x003fe20003800000 */
.L_x_793:
[----:B------:R-:W-:Y:S01]  /*1f550*/  IMAD.MOV.U32 R119, RZ, RZ, R14 ;  /* 0x000000ffff777224 */ /* 0x000fe200078e000e */
[----:B------:R-:W-:Y:S06]  /*1f560*/  BRA `(.L_x_794) ;  /* 0xfffffe5800387947 */ /* 0x000fec000383ffff */
.L_x_522:
[----:B-1----:R1:W2:Y:S02]  /*1f570*/  SYNCS.PHASECHK.TRANS64.TRYWAIT P6, [R88+URZ+0x2a890], R89 ;  /* 0x02a89059580075a7 */ /* 0x0022a400080c017f */
[----:B--2---:R-:W-:Y:S05]  /*1f580*/  @!P6 NANOSLEEP.SYNCS 0x989680 ;  /* 0x009896800000e95d */ /* 0x004fea0003900000 */
[----:B------:R-:W2:Y:S02]  /*1f590*/  @!P6 SYNCS.PHASECHK.TRANS64 P6, [R88+URZ+0x2a890], R89 ;  /* 0x02a890595800e5a7 */ /* 0x000ea400080c007f */
[----:B--2---:R-:W-:Y:S05]  /*1f5a0*/  @!P6 BRA `(.L_x_522) ;  /* 0xfffffffc00f0e947 */ /* 0x004fea000383ffff */
[----:B------:R-:W-:Y:S05]  /*1f5b0*/  BRA `(.L_x_795) ;  /* 0xfffffe7800687947 */ /* 0x000fea000383ffff */
.L_x_523:
[----:B------:R-:W-:Y:S01]  /*1f5c0*/  BSSY B1, `(.L_x_796) ;  /* 0x0000008000017945 */ /* 0x000fe20003800000 */
[----:B------:R-:W-:Y:S02]  /*1f5d0*/  IMAD.MOV.U32 R13, RZ, RZ, R118 ;  /* 0x000000ffff0d7224 */ /* 0x000fe400078e0076 */
[----:B------:R-:W-:Y:S02]  /*1f5e0*/  IMAD.MOV.U32 R12, RZ, RZ, RZ ;  /* 0x000000ffff0c7224 */ /* 0x000fe400078e00ff */
[----:B------:R-:W-:Y:S02]  /*1f5f0*/  IMAD.MOV.U32 R11, RZ, RZ, 0x1c1f ;  /* 0x00001c1fff0b7424 */ /* 0x000fe400078e00ff */
[----:B------:R-:W-:-:S07]  /*1f600*/  IMAD.MOV.U32 R15, RZ, RZ, -0x1 ;  /* 0xffffffffff0f7424 */ /* 0x000fce00078e00ff */
[----:B-1----:R-:W-:Y:S05]  /*1f610*/  WARPSYNC.COLLECTIVE R15, `(.L_x_797) ;  /* 0x000000000f087348 */ /* 0x002fea0003c00000 */
[----:B------:R0:W2:Y:S02]  /*1f620*/  SHFL.IDX P6, R14, R13, R12, R11 ;  /* 0x0000000c0d0e7389 */ /* 0x0000a400000c000b */
[----:B012---:R-:W-:Y:S01]  /*1f630*/  ENDCOLLECTIVE ;  /* 0x000000000000791b */ /* 0x007fe20003800000 */
.L_x_797:
[----:B------:R-:W-:Y:S05]  /*1f640*/  BSYNC B1 ;  /* 0x0000000000017941 */ /* 0x000fea0003800000 */
.L_x_796:
[----:B------:R-:W-:Y:S01]  /*1f650*/  IMAD.MOV.U32 R13, RZ, RZ, R119 ;  /* 0x000000ffff0d7224 */ /* 0x000fe200078e0077 */
[----:B------:R-:W-:Y:S01]  /*1f660*/  MOV R123, R14 ;  /* 0x0000000e007b7202 */ /* 0x000fe20000000f00 */
[----:B------:R-:W-:Y:S02]  /*1f670*/  IMAD.MOV.U32 R12, RZ, RZ, RZ ;  /* 0x000000ffff0c7224 */ /* 0x000fe400078e00ff */
[----:B------:R-:W-:Y:S02]  /*1f680*/  IMAD.MOV.U32 R11, RZ, RZ, 0x1c1f ;  /* 0x00001c1fff0b7424 */ /* 0x000fe400078e00ff */
[----:B------:R-:W-:-:S07]  /*1f690*/  IMAD.MOV.U32 R15, RZ, RZ, -0x1 ;  /* 0xffffffffff0f7424 */ /* 0x000fce00078e00ff */
[----:B------:R-:W-:Y:S05]  /*1f6a0*/  WARPSYNC.COLLECTIVE R15, `(.L_x_798) ;  /* 0x000000000f087348 */ /* 0x000fea0003c00000 */
[----:B------:R0:W1:Y:S02]  /*1f6b0*/  SHFL.IDX P6, R14, R13, R12, R11 ;  /* 0x0000000c0d0e7389 */ /* 0x00006400000c000b */
[----:B01----:R-:W-:Y:S01]  /*1f6c0*/  ENDCOLLECTIVE ;  /* 0x000000000000791b */ /* 0x003fe20003800000 */
.L_x_798:
[----:B------:R-:W-:Y:S01]  /*1f6d0*/  IMAD.MOV.U32 R11, RZ, RZ, R14 ;  /* 0x000000ffff0b7224 */ /* 0x000fe200078e000e */
[----:B------:R-:W-:Y:S06]  /*1f6e0*/  BRA `(.L_x_799) ;  /* 0xfffffe7800347947 */ /* 0x000fec000383ffff */
.L_x_536:
[----:B------:R-:W-:Y:S01]  /*1f6f0*/  BSSY B1, `(.L_x_800) ;  /* 0x0000008000017945 */ /* 0x000fe20003800000 */
[----:B--234-:R-:W-:Y:S01]  /*1f700*/  IMAD.MOV.U32 R13, RZ, RZ, R118 ;  /* 0x000000ffff0d7224 */ /* 0x01cfe200078e0076 */
[----:B------:R-:W-:Y:S01]  /*1f710*/  MOV R11, 0x1c1f ;  /* 0x00001c1f000b7802 */ /* 0x000fe20000000f00 */
[----:B------:R-:W-:Y:S02]  /*1f720*/  IMAD.MOV.U32 R12, RZ, RZ, 0x1 ;  /* 0x00000001ff0c7424 */ /* 0x000fe400078e00ff */
[----:B------:R-:W-:-:S07]  /*1f730*/  IMAD.MOV.U32 R15, RZ, RZ, -0x1 ;  /* 0xffffffffff0f7424 */ /* 0x000fce00078e00ff */
[----:B01----:R-:W-:Y:S05]  /*1f740*/  WARPSYNC.COLLECTIVE R15, `(.L_x_801) ;  /* 0x000000000f087348 */ /* 0x003fea0003c00000 */
[----:B------:R2:W3:Y:S02]  /*1f750*/  SHFL.IDX P6, R14, R13, R12, R11 ;  /* 0x0000000c0d0e7389 */ /* 0x0004e400000c000b */
[----:B0123--:R-:W-:Y:S01]  /*1f760*/  ENDCOLLECTIVE ;  /* 0x000000000000791b */ /* 0x00ffe20003800000 */
.L_x_801:
[----:B------:R-:W-:Y:S05]  /*1f770*/  BSYNC B1 ;  /* 0x0000000000017941 */ /* 0x000fea0003800000 */
.L_x_800:
[----:B------:R-:W-:Y:S02]  /*1f780*/  IMAD.MOV.U32 R13, RZ, RZ, R119 ;  /* 0x000000ffff0d7224 */ /* 0x000fe400078e0077 */
[----:B------:R-:W-:Y:S02]  /*1f790*/  IMAD.MOV.U32 R12, RZ, RZ, 0x1 ;  /* 0x00000001ff0c7424 */ /* 0x000fe400078e00ff */
[----:B------:R-:W-:Y:S02]  /*1f7a0*/  IMAD.MOV.U32 R11, RZ, RZ, 0x1c1f ;  /* 0x00001c1fff0b7424 */ /* 0x000fe400078e00ff */
[----:B------:R-:W-:Y:S02]  /*1f7b0*/  IMAD.MOV.U32 R15, RZ, RZ, -0x1 ;  /* 0xffffffffff0f7424 */ /* 0x000fe400078e00ff */
[----:B------:R-:W-:-:S07]  /*1f7c0*/  IMAD.MOV.U32 R118, RZ, RZ, R14 ;  /* 0x000000ffff767224 */ /* 0x000fce00078e000e */
[----:B------:R-:W-:Y:S05]  /*1f7d0*/  WARPSYNC.COLLECTIVE R15, `(.L_x_802) ;  /* 0x000000000f087348 */ /* 0x000fea0003c00000 */
[----:B------:R0:W1:Y:S02]  /*1f7e0*/  SHFL.IDX P6, R14, R13, R12, R11 ;  /* 0x0000000c0d0e7389 */ /* 0x00006400000c000b */
[----:B01----:R-:W-:Y:S01]  /*1f7f0*/  ENDCOLLECTIVE ;  /* 0x000000000000791b */ /* 0x003fe20003800000 */
.L_x_802:
[----:B------:R-:W-:Y:S01]  /*1f800*/  IMAD.MOV.U32 R119, RZ, RZ, R14 ;  /* 0x000000ffff777224 */ /* 0x000fe200078e000e */
[----:B------:R-:W-:Y:S06]  /*1f810*/  BRA `(.L_x_803) ;  /* 0xfffffe8c00f87947 */ /* 0x000fec000383ffff */
.L_x_549:
[----:B0-----:R0:W1:Y:S02]  /*1f820*/  SYNCS.PHASECHK.TRANS64.TRYWAIT P4, [R88+URZ+0x2a890], R89 ;  /* 0x02a89059580075a7 */ /* 0x001064000808017f */
[----:B-1----:R-:W-:Y:S05]  /*1f830*/  @!P4 NANOSLEEP.SYNCS 0x989680 ;  /* 0x009896800000c95d */ /* 0x002fea0003900000 */
[----:B------:R-:W1:Y:S02]  /*1f840*/  @!P4 SYNCS.PHASECHK.TRANS64 P4, [R88+URZ+0x2a890], R89 ;  /* 0x02a890595800c5a7 */ /* 0x000e64000808007f */
[----:B-1----:R-:W-:Y:S05]  /*1f850*/  @!P4 BRA `(.L_x_549) ;  /* 0xfffffffc00f0c947 */ /* 0x002fea000383ffff */
[----:B------:R-:W-:Y:S05]  /*1f860*/  BRA `(.L_x_804) ;  /* 0xfffffea400f87947 */ /* 0x000fea000383ffff */
.L_x_550:
        /* <DEDUP_REMOVED lines=8> */
.L_x_806:
[----:B------:R-:W-:Y:S05]  /*1f8f0*/  BSYNC B1 ;  /* 0x0000000000017941 */ /* 0x000fea0003800000 */
.L_x_805:
        /* <DEDUP_REMOVED lines=8> */
.L_x_807:
[----:B------:R-:W-:Y:S01]  /*1f980*/  IMAD.MOV.U32 R36, RZ, RZ, R14 ;  /* 0x000000ffff247224 */ /* 0x000fe200078e000e */
[----:B------:R-:W-:Y:S06]  /*1f990*/  BRA `(.L_x_808) ;  /* 0xfffffea8001c7947 */ /* 0x000fec000383ffff */
.L_x_553:
[----:B------:R-:W-:Y:S01]  /*1f9a0*/  BSSY B1, `(.L_x_809) ;  /* 0x0000008000017945 */ /* 0x000fe20003800000 */
[----:B----4-:R-:W-:Y:S02]  /*1f9b0*/  IMAD.MOV.U32 R13, RZ, RZ, R39 ;  /* 0x000000ffff0d7224 */ /* 0x010fe400078e0027 */
[----:B------:R-:W-:Y:S02]  /*1f9c0*/  IMAD.MOV.U32 R12, RZ, RZ, 0x1 ;  /* 0x00000001ff0c7424 */ /* 0x000fe400078e00ff */
[----:B------:R-:W-:Y:S02]  /*1f9d0*/  IMAD.MOV.U32 R11, RZ, RZ, 0x1c1f ;  /* 0x00001c1fff0b7424 */ /* 0x000fe400078e00ff */
[----:B------:R-:W-:-:S07]  /*1f9e0*/  IMAD.MOV.U32 R15, RZ, RZ, -0x1 ;  /* 0xffffffffff0f7424 */ /* 0x000fce00078e00ff */
[----:B0123--:R-:W-:Y:S05]  /*1f9f0*/  WARPSYNC.COLLECTIVE R15, `(.L_x_810) ;  /* 0x000000000f087348 */ /* 0x00ffea0003c00000 */
[----:B------:R4:W0:Y:S02]  /*1fa00*/  SHFL.IDX P6, R14, R13, R12, R11 ;  /* 0x0000000c0d0e7389 */ /* 0x00082400000c000b */
[----:B01234-:R-:W-:Y:S01]  /*1fa10*/  ENDCOLLECTIVE ;  /* 0x000000000000791b */ /* 0x01ffe20003800000 */
.L_x_810:
[----:B------:R-:W-:Y:S05]  /*1fa20*/  BSYNC B1 ;  /* 0x0000000000017941 */ /* 0x000fea0003800000 */
.L_x_809:
        /* <DEDUP_REMOVED lines=8> */
.L_x_811:
[----:B------:R-:W-:Y:S01]  /*1fab0*/  IMAD.MOV.U32 R36, RZ, RZ, R14 ;  /* 0x000000ffff247224 */ /* 0x000fe200078e000e */
[----:B------:R-:W-:Y:S06]  /*1fac0*/  BRA `(.L_x_812) ;  /* 0xfffffea800787947 */ /* 0x000fec000383ffff */
.L_x_557:
[----:B---3--:R3:W0:Y:S02]  /*1fad0*/  SYNCS.PHASECHK.TRANS64.TRYWAIT P0, [R88+URZ+0x2a8b0], R89 ;  /* 0x02a8b059580075a7 */ /* 0x008624000800017f */
[----:B0-----:R-:W-:Y:S05]  /*1fae0*/  @!P0 NANOSLEEP.SYNCS 0x989680 ;  /* 0x009896800000895d */ /* 0x001fea0003900000 */
[----:B------:R-:W0:Y:S02]  /*1faf0*/  @!P0 SYNCS.PHASECHK.TRANS64 P0, [R88+URZ+0x2a8b0], R89 ;  /* 0x02a8b059580085a7 */ /* 0x000e24000800007f */
[----:B0-----:R-:W-:Y:S05]  /*1fb00*/  @!P0 BRA `(.L_x_557) ;  /* 0xfffffffc00f08947 */ /* 0x001fea000383ffff */
[----:B------:R-:W-:Y:S05]  /*1fb10*/  BRA `(.L_x_813) ;  /* 0xfffffeac00507947 */ /* 0x000fea000383ffff */
.L_x_575:
[----:B------:R-:W-:Y:S01]  /*1fb20*/  BSSY B1, `(.L_x_814) ;  /* 0x0000008000017945 */ /* 0x000fe20003800000 */
[----:B------:R-:W-:Y:S02]  /*1fb30*/  IMAD.MOV.U32 R13, RZ, RZ, R25 ;  /* 0x000000ffff0d7224 */ /* 0x000fe400078e0019 */
[----:B------:R-:W-:Y:S02]  /*1fb40*/  IMAD.MOV.U32 R12, RZ, RZ, RZ ;  /* 0x000000ffff0c7224 */ /* 0x000fe400078e00ff */
[----:B------:R-:W-:Y:S02]  /*1fb50*/  IMAD.MOV.U32 R11, RZ, RZ, 0x1c1f ;  /* 0x00001c1fff0b7424 */ /* 0x000fe400078e00ff */
[----:B------:R-:W-:-:S07]  /*1fb60*/  IMAD.MOV.U32 R15, RZ, RZ, -0x1 ;  /* 0xffffffffff0f7424 */ /* 0x000fce00078e00ff */
[----:B----4-:R-:W-:Y:S05]  /*1fb70*/  WARPSYNC.COLLECTIVE R15, `(.L_x_815) ;  /* 0x000000000f087348 */ /* 0x010fea0003c00000 */
[----:B------:R0:W1:Y:S02]  /*1fb80*/  SHFL.IDX P6, R14, R13, R12, R11 ;  /* 0x0000000c0d0e7389 */ /* 0x00006400000c000b */
[----:B01--4-:R-:W-:Y:S01]  /*1fb90*/  ENDCOLLECTIVE ;  /* 0x000000000000791b */ /* 0x013fe20003800000 */
.L_x_815:
[----:B------:R-:W-:Y:S05]  /*1fba0*/  BSYNC B1 ;  /* 0x0000000000017941 */ /* 0x000fea0003800000 */
.L_x_814:
        /* <DEDUP_REMOVED lines=8> */
.L_x_816:
[----:B------:R-:W-:Y:S02]  /*1fc30*/  IMAD.MOV.U32 R13, RZ, RZ, R27 ;  /* 0x000000ffff0d7224 */ /* 0x000fe400078e001b */
[----:B------:R-:W-:-:S07]  /*1fc40*/  IMAD.MOV.U32 R3, RZ, RZ, R14 ;  /* 0x000000ffff037224 */ /* 0x000fce00078e000e */
[----:B------:R-:W-:Y:S05]  /*1fc50*/  WARPSYNC.COLLECTIVE R15, `(.L_x_817) ;  /* 0x000000000f087348 */ /* 0x000fea0003c00000 */
[----:B------:R0:W1:Y:S02]  /*1fc60*/  SHFL.IDX P6, R14, R13, R12, R11 ;  /* 0x0000000c0d0e7389 */ /* 0x00006400000c000b */
[----:B01----:R-:W-:Y:S01]  /*1fc70*/  ENDCOLLECTIVE ;  /* 0x000000000000791b */ /* 0x003fe20003800000 */
.L_x_817:
[----:B------:R-:W-:Y:S01]  /*1fc80*/  MOV R13, R26 ;  /* 0x0000001a000d7202 */ /* 0x000fe20000000f00 */
[----:B------:R-:W-:-:S07]  /*1fc90*/  IMAD.MOV.U32 R4, RZ, RZ, R14 ;  /* 0x000000ffff047224 */ /* 0x000fce00078e000e */
[----:B------:R-:W-:Y:S05]  /*1fca0*/  WARPSYNC.COLLECTIVE R15, `(.L_x_818) ;  /* 0x000000000f087348 */ /* 0x000fea0003c00000 */
[----:B------:R0:W1:Y:S02]  /*1fcb0*/  SHFL.IDX P6, R14, R13, R12, R11 ;  /* 0x0000000c0d0e7389 */ /* 0x00006400000c000b */
[----:B01----:R-:W-:Y:S01]  /*1fcc0*/  ENDCOLLECTIVE ;  /* 0x000000000000791b */ /* 0x003fe20003800000 */
.L_x_818:
[----:B------:R-:W-:Y:S05]  /*1fcd0*/  BRA `(.L_x_819) ;  /* 0xfffffeb8008c7947 */ /* 0x000fea000383ffff */
.L_x_579:
[----:B0-----:R0:W1:Y:S02]  /*1fce0*/  SYNCS.PHASECHK.TRANS64.TRYWAIT P0, [R2+URZ+0x2a800], R7 ;  /* 0x02a80007020075a7 */ /* 0x001064000800017f */
[----:B-1----:R-:W-:Y:S05]  /*1fcf0*/  @!P0 NANOSLEEP.SYNCS 0x989680 ;  /* 0x009896800000895d */ /* 0x002fea0003900000 */
[----:B------:R-:W1:Y:S02]  /*1fd00*/  @!P0 SYNCS.PHASECHK.TRANS64 P0, [R2+URZ+0x2a800], R7 ;  /* 0x02a80007020085a7 */ /* 0x000e64000800007f */
[----:B-1----:R-:W-:Y:S05]  /*1fd10*/  @!P0 BRA `(.L_x_579) ;  /* 0xfffffffc00f08947 */ /* 0x002fea000383ffff */
[----:B------:R-:W-:Y:S05]  /*1fd20*/  BRA `(.L_x_820) ;  /* 0xfffffec000f87947 */ /* 0x000fea000383ffff */
.L_x_603:
        /* <DEDUP_REMOVED lines=8> */
.L_x_822:
[----:B------:R-:W-:Y:S05]  /*1fdb0*/  BSYNC B1 ;  /* 0x0000000000017941 */ /* 0x000fea0003800000 */
.L_x_821:
[----:B------:R-:W-:Y:S01]  /*1fdc0*/  IMAD.MOV.U32 R13, RZ, RZ, R24 ;  /* 0x000000ffff0d7224 */ /* 0x000fe200078e0018 */
[----:B------:R-:W-:Y:S01]  /*1fdd0*/  MOV R11, 0x1c1f ;  /* 0x00001c1f000b7802 */ /* 0x000fe20000000f00 */
[----:B------:R-:W-:Y:S02]  /*1fde0*/  IMAD.MOV.U32 R12, RZ, RZ, RZ ;  /* 0x000000ffff0c7224 */ /* 0x000fe400078e00ff */
[----:B------:R-:W-:Y:S02]  /*1fdf0*/  IMAD.MOV.U32 R15, RZ, RZ, -0x1 ;  /* 0xffffffffff0f7424 */ /* 0x000fe400078e00ff */
[----:B------:R-:W-:-:S07]  /*1fe00*/  IMAD.MOV.U32 R3, RZ, RZ, R14 ;  /* 0x000000ffff037224 */ /* 0x000fce00078e000e */
[----:B------:R-:W-:Y:S05]  /*1fe10*/  WARPSYNC.COLLECTIVE R15, `(.L_x_823) ;  /* 0x000000000f087348 */ /* 0x000fea0003c00000 */
[----:B------:R0:W1:Y:S02]  /*1fe20*/  SHFL.IDX P6, R14, R13, R12, R11 ;  /* 0x0000000c0d0e7389 */ /* 0x00006400000c000b */
[----:B01----:R-:W-:Y:S01]  /*1fe30*/  ENDCOLLECTIVE ;  /* 0x000000000000791b */ /* 0x003fe20003800000 */
.L_x_823:
[----:B------:R-:W-:Y:S02]  /*1fe40*/  IMAD.MOV.U32 R13, RZ, RZ, R27 ;  /* 0x000000ffff0d7224 */ /* 0x000fe400078e001b */
[----:B------:R-:W-:-:S07]  /*1fe50*/  IMAD.MOV.U32 R0, RZ, RZ, R14 ;  /* 0x000000ffff007224 */ /* 0x000fce00078e000e */
[----:B------:R-:W-:Y:S05]  /*1fe60*/  WARPSYNC.COLLECTIVE R15, `(.L_x_824) ;  /* 0x000000000f087348 */ /* 0x000fea0003c00000 */
[----:B------:R0:W1:Y:S02]  /*1fe70*/  SHFL.IDX P6, R14, R13, R12, R11 ;  /* 0x0000000c0d0e7389 */ /* 0x00006400000c000b */
[----:B01----:R-:W-:Y:S01]  /*1fe80*/  ENDCOLLECTIVE ;  /* 0x000000000000791b */ /* 0x003fe20003800000 */
.L_x_824:
[----:B------:R-:W-:Y:S02]  /*1fe90*/  IMAD.MOV.U32 R13, RZ, RZ, R26 ;  /* 0x000000ffff0d7224 */ /* 0x000fe400078e001a */
[----:B------:R-:W-:-:S07]  /*1fea0*/  IMAD.MOV.U32 R21, RZ, RZ, R14 ;  /* 0x000000ffff157224 */ /* 0x000fce00078e000e */
[----:B------:R-:W-:Y:S05]  /*1feb0*/  WARPSYNC.COLLECTIVE R15, `(.L_x_825) ;  /* 0x000000000f087348 */ /* 0x000fea0003c00000 */
[----:B------:R0:W1:Y:S02]  /*1fec0*/  SHFL.IDX P6, R14, R13, R12, R11 ;  /* 0x0000000c0d0e7389 */ /* 0x00006400000c000b */
[----:B01----:R-:W-:Y:S01]  /*1fed0*/  ENDCOLLECTIVE ;  /* 0x000000000000791b */ /* 0x003fe20003800000 */
.L_x_825:
[----:B------:R-:W-:Y:S01]  /*1fee0*/  IMAD.MOV.U32 R20, RZ, RZ, R14 ;  /* 0x000000ffff147224 */ /* 0x000fe200078e000e */
[----:B------:R-:W-:Y:S06]  /*1fef0*/  BRA `(.L_x_826) ;  /* 0xfffffee000a07947 */ /* 0x000fec000383ffff */
.L_x_607:
[----:B0-----:R0:W1:Y:S02]  /*1ff00*/  SYNCS.PHASECHK.TRANS64.TRYWAIT P0, [R2+URZ+0x2a800], R5 ;  /* 0x02a80005020075a7 */ /* 0x001064000800017f */
[----:B-1----:R-:W-:Y:S05]  /*1ff10*/  @!P0 NANOSLEEP.SYNCS 0x989680 ;  /* 0x009896800000895d */ /* 0x002fea0003900000 */
[----:B------:R-:W1:Y:S02]  /*1ff20*/  @!P0 SYNCS.PHASECHK.TRANS64 P0, [R2+URZ+0x2a800], R5 ;  /* 0x02a80005020085a7 */ /* 0x000e64000800007f */
[----:B-1----:R-:W-:Y:S05]  /*1ff30*/  @!P0 BRA `(.L_x_607) ;  /* 0xfffffffc00f08947 */ /* 0x002fea000383ffff */
[----:B------:R-:W-:Y:S05]  /*1ff40*/  BRA `(.L_x_827) ;  /* 0xfffffee800a47947 */ /* 0x000fea000383ffff */
.L_x_621:
[----:B-1----:R1:W2:Y:S02]  /*1ff50*/  SYNCS.PHASECHK.TRANS64.TRYWAIT P1, [R0+URZ+0x2a830], R3 ;  /* 0x02a83003000075a7 */ /* 0x0022a4000802017f */
[----:B--2---:R-:W-:Y:S05]  /*1ff60*/  @!P1 NANOSLEEP.SYNCS 0x989680 ;  /* 0x009896800000995d */ /* 0x004fea0003900000 */
[----:B------:R-:W2:Y:S02]  /*1ff70*/  @!P1 SYNCS.PHASECHK.TRANS64 P1, [R0+URZ+0x2a830], R3 ;  /* 0x02a83003000095a7 */ /* 0x000ea4000802007f */
[----:B--2---:R-:W-:Y:S05]  /*1ff80*/  @!P1 BRA `(.L_x_621) ;  /* 0xfffffffc00f09947 */ /* 0x004fea000383ffff */
[----:B------:R-:W-:Y:S05]  /*1ff90*/  BRA `(.L_x_620) ;  /* 0xffffff0c00a07947 */ /* 0x000fea000383ffff */
.L_x_629:
[----:B-1----:R1:W2:Y:S02]  /*1ffa0*/  SYNCS.PHASECHK.TRANS64.TRYWAIT P1, [R15+URZ+0x2a830], R10 ;  /* 0x02a8300a0f0075a7 */ /* 0x0022a4000802017f */
[----:B--2---:R-:W-:Y:S05]  /*1ffb0*/  @!P1 NANOSLEEP.SYNCS 0x989680 ;  /* 0x009896800000995d */ /* 0x004fea0003900000 */
[----:B------:R-:W2:Y:S02]  /*1ffc0*/  @!P1 SYNCS.PHASECHK.TRANS64 P1, [R15+URZ+0x2a830], R10 ;  /* 0x02a8300a0f0095a7 */ /* 0x000ea4000802007f */
[----:B--2---:R-:W-:Y:S05]  /*1ffd0*/  @!P1 BRA `(.L_x_629) ;  /* 0xfffffffc00f09947 */ /* 0x004fea000383ffff */
[----:B------:R-:W-:Y:S05]  /*1ffe0*/  BRA `(.L_x_628) ;  /* 0xffffff3800087947 */ /* 0x000fea000383ffff */
.L_x_634:
[----:B-1----:R1:W2:Y:S02]  /*1fff0*/  SYNCS.PHASECHK.TRANS64.TRYWAIT P1, [R10+URZ+0x2a850], R6 ;  /* 0x02a850060a0075a7 */ /* 0x0022a4000802017f */
[----:B--2---:R-:W-:Y:S05]  /*20000*/  @!P1 NANOSLEEP.SYNCS 0x989680 ;  /* 0x009896800000995d */ /* 0x004fea0003900000 */
[----:B------:R-:W2:Y:S02]  /*20010*/  @!P1 SYNCS.PHASECHK.TRANS64 P1, [R10+URZ+0x2a850], R6 ;  /* 0x02a850060a0095a7 */ /* 0x000ea4000802007f */
[----:B--2---:R-:W-:Y:S05]  /*20020*/  @!P1 BRA `(.L_x_634) ;  /* 0xfffffffc00f09947 */ /* 0x004fea000383ffff */
[----:B------:R-:W-:Y:S05]  /*20030*/  BRA `(.L_x_633) ;  /* 0xffffff4000f87947 */ /* 0x000fea000383ffff */
.L_x_642:
[----:B-1----:R1:W2:Y:S02]  /*20040*/  SYNCS.PHASECHK.TRANS64.TRYWAIT P1, [R14+URZ+0x2a850], R5 ;  /* 0x02a850050e0075a7 */ /* 0x0022a4000802017f */
[----:B--2---:R-:W-:Y:S05]  /*20050*/  @!P1 NANOSLEEP.SYNCS 0x989680 ;  /* 0x009896800000995d */ /* 0x004fea0003900000 */
[----:B------:R-:W2:Y:S02]  /*20060*/  @!P1 SYNCS.PHASECHK.TRANS64 P1, [R14+URZ+0x2a850], R5 ;  /* 0x02a850050e0095a7 */ /* 0x000ea4000802007f */
[----:B--2---:R-:W-:Y:S05]  /*20070*/  @!P1 BRA `(.L_x_642) ;  /* 0xfffffffc00f09947 */ /* 0x004fea000383ffff */
[----:B------:R-:W-:Y:S05]  /*20080*/  BRA `(.L_x_641) ;  /* 0xffffff6000407947 */ /* 0x000fea000383ffff */
.L_x_679:
[----:B------:R-:W0:Y:S01]  /*20090*/  S2R R9, SR_TID.X ;  /* 0x0000000000097919 */ /* 0x000e220000002100 */
[----:B------:R-:W-:Y:S01]  /*200a0*/  BSSY B1, `(.L_x_828) ;  /* 0x000000a000017945 */ /* 0x000fe20003800000 */
[----:B------:R-:W-:Y:S01]  /*200b0*/  MOV R12, RZ ;  /* 0x000000ff000c7202 */ /* 0x000fe20000000f00 */
[----:B------:R-:W-:Y:S02]  /*200c0*/  IMAD.MOV.U32 R11, RZ, RZ, 0x1f ;  /* 0x0000001fff0b7424 */ /* 0x000fe400078e00ff */
[----:B------:R-:W-:Y:S01]  /*200d0*/  IMAD.MOV.U32 R15, RZ, RZ, -0x1 ;  /* 0xffffffffff0f7424 */ /* 0x000fe200078e00ff */
[----:B0-----:R-:W-:-:S04]  /*200e0*/  SHF.R.U32.HI R9, RZ, 0x5, R9 ;  /* 0x00000005ff097819 */ /* 0x001fc80000011609 */
[----:B------:R-:W-:-:S05]  /*200f0*/  LOP3.LUT R9, R9, 0x3, RZ, 0xc0, !PT ;  /* 0x0000000309097812 */ /* 0x000fca00078ec0ff */
[----:B------:R-:W-:-:S07]  /*20100*/  IMAD.MOV.U32 R13, RZ, RZ, R9 ;  /* 0x000000ffff0d7224 */ /* 0x000fce00078e0009 */
[----:B------:R-:W-:Y:S05]  /*20110*/  WARPSYNC.COLLECTIVE R15, `(.L_x_829) ;  /* 0x000000000f087348 */ /* 0x000fea0003c00000 */
[----:B------:R0:W1:Y:S02]  /*20120*/  SHFL.IDX P6, R14, R13, R12, R11 ;  /* 0x0000000c0d0e7389 */ /* 0x00006400000c000b */
[----:B01----:R-:W-:Y:S01]  /*20130*/  ENDCOLLECTIVE ;  /* 0x000000000000791b */ /* 0x003fe20003800000 */
.L_x_829:
[----:B------:R-:W-:Y:S05]  /*20140*/  BSYNC B1 ;  /* 0x0000000000017941 */ /* 0x000fea0003800000 */
.L_x_828:
[----:B------:R-:W-:Y:S05]  /*20150*/  BRA `(.L_x_830) ;  /* 0xffffff9800b47947 */ /* 0x000fea000383ffff */
.L_x_681:
[----:B------:R-:W-:Y:S01]  /*20160*/  BSSY B1, `(.L_x_831) ;  /* 0x0000006000017945 */ /* 0x000fe20003800000 */
[----:B------:R-:W-:-:S07]  /*20170*/  IMAD.MOV.U32 R15, RZ, RZ, -0x1 ;  /* 0xffffffffff0f7424 */ /* 0x000fce00078e00ff */
[----:B0-----:R-:W-:Y:S05]  /*20180*/  WARPSYNC.COLLECTIVE R15, `(.L_x_832) ;  /* 0x000000000f0c7348 */ /* 0x001fea0003c00000 */
[----:B------:R-:W-:Y:S02]  /*20190*/  ELECT P6, UR62, PT ;  /* 0x00000000003e782f */ /* 0x000fe400038c0000 */
[----:B------:R-:W-:Y:S01]  /*201a0*/  MOV R14, UR62 ;  /* 0x0000003e000e7c02 */ /* 0x000fe20008000f00 */
[----:B0-----:R-:W-:Y:S10]  /*201b0*/  ENDCOLLECTIVE ;  /* 0x000000000000791b */ /* 0x001ff40003800000 */
.L_x_832:
[----:B------:R-:W-:Y:S05]  /*201c0*/  BSYNC B1 ;  /* 0x0000000000017941 */ /* 0x000fea0003800000 */
.L_x_831:
[----:B------:R-:W-:Y:S05]  /*201d0*/  BRA `(.L_x_680) ;  /* 0xffffff9800ac7947 */ /* 0x000fea000383ffff */
.L_x_683:
[----:B0-----:R0:W1:Y:S02]  /*201e0*/  SYNCS.PHASECHK.TRANS64.TRYWAIT P0, [R22+URZ+0x2a820], R3 ;  /* 0x02a82003160075a7 */ /* 0x001064000800017f */
[----:B-1----:R-:W-:Y:S05]  /*201f0*/  @!P0 NANOSLEEP.SYNCS 0x989680 ;  /* 0x009896800000895d */ /* 0x002fea0003900000 */
[----:B------:R-:W1:Y:S02]  /*20200*/  @!P0 SYNCS.PHASECHK.TRANS64 P0, [R22+URZ+0x2a820], R3 ;  /* 0x02a82003160085a7 */ /* 0x000e64000800007f */
[----:B-1----:R-:W-:Y:S05]  /*20210*/  @!P0 BRA `(.L_x_683) ;  /* 0xfffffffc00f08947 */ /* 0x002fea000383ffff */
[----:B------:R-:W-:Y:S05]  /*20220*/  BRA `(.L_x_833) ;  /* 0xffffff9800bc7947 */ /* 0x000fea000383ffff */
.L_x_687:
[----:B-1----:R1:W2:Y:S02]  /*20230*/  SYNCS.PHASECHK.TRANS64.TRYWAIT P0, [R9+URZ+0x2a8a0], R8 ;  /* 0x02a8a008090075a7 */ /* 0x0022a4000800017f */
[----:B--2---:R-:W-:Y:S05]  /*20240*/  @!P0 NANOSLEEP.SYNCS 0x989680 ;  /* 0x009896800000895d */ /* 0x004fea0003900000 */
[----:B------:R-:W2:Y:S02]  /*20250*/  @!P0 SYNCS.PHASECHK.TRANS64 P0, [R9+URZ+0x2a8a0], R8 ;  /* 0x02a8a008090085a7 */ /* 0x000ea4000800007f */
[----:B--2---:R-:W-:Y:S05]  /*20260*/  @!P0 BRA `(.L_x_687) ;  /* 0xfffffffc00f08947 */ /* 0x004fea000383ffff */
[----:B------:R-:W-:Y:S05]  /*20270*/  BRA `(.L_x_834) ;  /* 0xffffff9800d47947 */ /* 0x000fea000383ffff */
.L_x_694:
[----:B0-----:R0:W2:Y:S02]  /*20280*/  SYNCS.PHASECHK.TRANS64.TRYWAIT P0, [R9+URZ+0x2a8c0], R8 ;  /* 0x02a8c008090075a7 */ /* 0x0010a4000800017f */
[----:B--2---:R-:W-:Y:S05]  /*20290*/  @!P0 NANOSLEEP.SYNCS 0x989680 ;  /* 0x009896800000895d */ /* 0x004fea0003900000 */
[----:B------:R-:W2:Y:S02]  /*202a0*/  @!P0 SYNCS.PHASECHK.TRANS64 P0, [R9+URZ+0x2a8c0], R8 ;  /* 0x02a8c008090085a7 */ /* 0x000ea4000800007f */
[----:B--2---:R-:W-:Y:S05]  /*202b0*/  @!P0 BRA `(.L_x_694) ;  /* 0xfffffffc00f08947 */ /* 0x004fea000383ffff */
[----:B------:R-:W-:Y:S05]  /*202c0*/  BRA `(.L_x_835) ;  /* 0xffffff9c00cc7947 */ /* 0x000fea000383ffff */
.L_x_702:
[----:B-1----:R1:W2:Y:S02]  /*202d0*/  SYNCS.PHASECHK.TRANS64.TRYWAIT P1, [R6+URZ+0x2a8a0], R9 ;  /* 0x02a8a009060075a7 */ /* 0x0022a4000802017f */
[----:B--2---:R-:W-:Y:S05]  /*202e0*/  @!P1 NANOSLEEP.SYNCS 0x989680 ;  /* 0x009896800000995d */ /* 0x004fea0003900000 */
[----:B------:R-:W2:Y:S02]  /*202f0*/  @!P1 SYNCS.PHASECHK.TRANS64 P1, [R6+URZ+0x2a8a0], R9 ;  /* 0x02a8a009060095a7 */ /* 0x000ea4000802007f */
[----:B--2---:R-:W-:Y:S05]  /*20300*/  @!P1 BRA `(.L_x_702) ;  /* 0xfffffffc00f09947 */ /* 0x004fea000383ffff */
[----:B------:R-:W-:Y:S05]  /*20310*/  BRA `(.L_x_836) ;  /* 0xffffffa000c87947 */ /* 0x000fea000383ffff */
.L_x_709:
[----:B0-----:R0:W2:Y:S02]  /*20320*/  SYNCS.PHASECHK.TRANS64.TRYWAIT P1, [R6+URZ+0x2a8c0], R9 ;  /* 0x02a8c009060075a7 */ /* 0x0010a4000802017f */
[----:B--2---:R-:W-:Y:S05]  /*20330*/  @!P1 NANOSLEEP.SYNCS 0x989680 ;  /* 0x009896800000995d */ /* 0x004fea0003900000 */
[----:B------:R-:W2:Y:S02]  /*20340*/  @!P1 SYNCS.PHASECHK.TRANS64 P1, [R6+URZ+0x2a8c0], R9 ;  /* 0x02a8c009060095a7 */ /* 0x000ea4000802007f */
[----:B--2---:R-:W-:Y:S05]  /*20350*/  @!P1 BRA `(.L_x_709) ;  /* 0xfffffffc00f09947 */ /* 0x004fea000383ffff */
[----:B------:R-:W-:Y:S05]  /*20360*/  BRA `(.L_x_837) ;  /* 0xffffffa400bc7947 */ /* 0x000fea000383ffff */
.L_x_723:
[----:B------:R-:W0:Y:S01]  /*20370*/  S2R R7, SR_TID.X ;  /* 0x0000000000077919 */ /* 0x000e220000002100 */
[----:B------:R-:W-:Y:S01]  /*20380*/  BSSY B0, `(.L_x_838) ;  /* 0x000000a000007945 */ /* 0x000fe20003800000 */
[----:B------:R-:W-:Y:S02]  /*20390*/  IMAD.MOV.U32 R12, RZ, RZ, RZ ;  /* 0x000000ffff0c7224 */ /* 0x000fe400078e00ff */
[----:B------:R-:W-:Y:S02]  /*203a0*/  IMAD.MOV.U32 R11, RZ, RZ, 0x1f ;  /* 0x0000001fff0b7424 */ /* 0x000fe400078e00ff */
[----:B------:R-:W-:Y:S01]  /*203b0*/  IMAD.MOV.U32 R15, RZ, RZ, -0x1 ;  /* 0xffffffffff0f7424 */ /* 0x000fe200078e00ff */
[----:B0-----:R-:W-:-:S04]  /*203c0*/  SHF.R.U32.HI R7, RZ, 0x5, R7 ;  /* 0x00000005ff077819 */ /* 0x001fc80000011607 */
[----:B------:R-:W-:-:S05]  /*203d0*/  LOP3.LUT R7, R7, 0x3, RZ, 0xc0, !PT ;  /* 0x0000000307077812 */ /* 0x000fca00078ec0ff */
[----:B------:R-:W-:-:S07]  /*203e0*/  IMAD.MOV.U32 R13, RZ, RZ, R7 ;  /* 0x000000ffff0d7224 */ /* 0x000fce00078e0007 */
[----:B-----5:R-:W-:Y:S05]  /*203f0*/  WARPSYNC.COLLECTIVE R15, `(.L_x_839) ;  /* 0x000000000f087348 */ /* 0x020fea0003c00000 */
[----:B------:R0:W1:Y:S02]  /*20400*/  SHFL.IDX P6, R14, R13, R12, R11 ;  /* 0x0000000c0d0e7389 */ /* 0x00006400000c000b */
[----:B01---5:R-:W-:Y:S01]  /*20410*/  ENDCOLLECTIVE ;  /* 0x000000000000791b */ /* 0x023fe20003800000 */
.L_x_839:
[----:B------:R-:W-:Y:S05]  /*20420*/  BSYNC B0 ;  /* 0x0000000000007941 */ /* 0x000fea0003800000 */
.L_x_838:
[----:B------:R-:W-:Y:S05]  /*20430*/  BRA `(.L_x_840) ;  /* 0xffffffb000cc7947 */ /* 0x000fea000383ffff */
.L_x_726:
[----:B0-----:R0:W1:Y:S02]  /*20440*/  SYNCS.PHASECHK.TRANS64.TRYWAIT P0, [R7+URZ+0x2a840], R2 ;  /* 0x02a84002070075a7 */ /* 0x001064000800017f */
[----:B-1----:R-:W-:Y:S05]  /*20450*/  @!P0 NANOSLEEP.SYNCS 0x989680 ;  /* 0x009896800000895d */ /* 0x002fea0003900000 */
[----:B------:R-:W1:Y:S02]  /*20460*/  @!P0 SYNCS.PHASECHK.TRANS64 P0, [R7+URZ+0x2a840], R2 ;  /* 0x02a84002070085a7 */ /* 0x000e64000800007f */
[----:B-1----:R-:W-:Y:S05]  /*20470*/  @!P0 BRA `(.L_x_726) ;  /* 0xfffffffc00f08947 */ /* 0x002fea000383ffff */
[----:B------:R-:W-:Y:S05]  /*20480*/  BRA `(.L_x_841) ;  /* 0xffffffb400287947 */ /* 0x000fea000383ffff */
.L_x_727:
        /* <DEDUP_REMOVED lines=8> */
.L_x_843:
[----:B------:R-:W-:Y:S05]  /*20510*/  BSYNC B0 ;  /* 0x0000000000007941 */ /* 0x000fea0003800000 */
.L_x_842:
[----:B------:R-:W-:Y:S01]  /*20520*/  IMAD.MOV.U32 R13, RZ, RZ, R4 ;  /* 0x000000ffff0d7224 */ /* 0x000fe200078e0004 */
[----:B------:R-:W-:Y:S01]  /*20530*/  MOV R15, 0xffffffff ;  /* 0xffffffff000f7802 */ /* 0x000fe20000000f00 */
[----:B------:R-:W-:Y:S02]  /*20540*/  IMAD.MOV.U32 R12, RZ, RZ, RZ ;  /* 0x000000ffff0c7224 */ /* 0x000fe400078e00ff */
[----:B------:R-:W-:Y:S02]  /*20550*/  IMAD.MOV.U32 R11, RZ, RZ, 0x181f ;  /* 0x0000181fff0b7424 */ /* 0x000fe400078e00ff */
[----:B------:R-:W-:Y:S02]  /*20560*/  IMAD.MOV.U32 R2, RZ, RZ, R14 ;  /* 0x000000ffff027224 */ /* 0x000fe400078e000e */
[----:B------:R-:W-:-:S07]  /*20570*/  @P0 IMAD R8, R5, 0x2, R22 ;  /* 0x0000000205080824 */ /* 0x000fce00078e0216 */
[----:B------:R-:W-:Y:S05]  /*20580*/  WARPSYNC.COLLECTIVE R15, `(.L_x_844) ;  /* 0x000000000f087348 */ /* 0x000fea0003c00000 */
[----:B------:R0:W1:Y:S02]  /*20590*/  SHFL.IDX P6, R14, R13, R12, R11 ;  /* 0x0000000c0d0e7389 */ /* 0x00006400000c000b */
[----:B01----:R-:W-:Y:S01]  /*205a0*/  ENDCOLLECTIVE ;  /* 0x000000000000791b */ /* 0x003fe20003800000 */
.L_x_844:
[----:B------:R-:W-:Y:S02]  /*205b0*/  IMAD.MOV.U32 R13, RZ, RZ, R0 ;  /* 0x000000ffff0d7224 */ /* 0x000fe400078e0000 */
[----:B------:R-:W-:Y:S02]  /*205c0*/  IMAD.MOV.U32 R12, RZ, RZ, 0x1 ;  /* 0x00000001ff0c7424 */ /* 0x000fe400078e00ff */
[----:B------:R-:W-:-:S07]  /*205d0*/  IMAD.MOV.U32 R3, RZ, RZ, R14 ;  /* 0x000000ffff037224 */ /* 0x000fce00078e000e */
[----:B------:R-:W-:Y:S05]  /*205e0*/  WARPSYNC.COLLECTIVE R15, `(.L_x_845) ;  /* 0x000000000f087348 */ /* 0x000fea0003c00000 */
[----:B------:R0:W1:Y:S02]  /*205f0*/  SHFL.IDX P6, R14, R13, R12, R11 ;  /* 0x0000000c0d0e7389 */ /* 0x00006400000c000b */
[----:B01----:R-:W-:Y:S01]  /*20600*/  ENDCOLLECTIVE ;  /* 0x000000000000791b */ /* 0x003fe20003800000 */
.L_x_845:
        /* <DEDUP_REMOVED lines=17> */
.L_x_846:
[----:B------:R-:W-:Y:S02]  /*20720*/  @P1 IMAD R8, R5, 0x2, R22 ;  /* 0x0000000205081824 */ /* 0x000fe400078e0216 */
[----:B------:R-:W-:Y:S02]  /*20730*/  IMAD.MOV.U32 R13, RZ, RZ, R0 ;  /* 0x000000ffff0d7224 */ /* 0x000fe400078e0000 */
[----:B------:R-:W-:Y:S01]  /*20740*/  IMAD.MOV.U32 R12, RZ, RZ, 0x2 ;  /* 0x00000002ff0c7424 */ /* 0x000fe200078e00ff */
[----:B------:R-:W-:-:S07]  /*20750*/  MOV R3, R14 ;  /* 0x0000000e00037202 */ /* 0x000fce0000000f00 */
[----:B------:R-:W-:Y:S05]  /*20760*/  WARPSYNC.COLLECTIVE R15, `(.L_x_847) ;  /* 0x000000000f087348 */ /* 0x000fea0003c00000 */
[----:B------:R0:W1:Y:S02]  /*20770*/  SHFL.IDX P6, R14, R13, R12, R11 ;  /* 0x0000000c0d0e7389 */ /* 0x00006400000c000b */
[----:B01----:R-:W-:Y:S01]  /*20780*/  ENDCOLLECTIVE ;  /* 0x000000000000791b */ /* 0x003fe20003800000 */
.L_x_847:
        /* <DEDUP_REMOVED lines=17> */
.L_x_848:
[----:B------:R-:W-:Y:S02]  /*208a0*/  @P1 IMAD R8, R5, 0x2, R22 ;  /* 0x0000000205081824 */ /* 0x000fe400078e0216 */
[----:B------:R-:W-:Y:S02]  /*208b0*/  IMAD.MOV.U32 R13, RZ, RZ, R0 ;  /* 0x000000ffff0d7224 */ /* 0x000fe400078e0000 */
[----:B------:R-:W-:Y:S02]  /*208c0*/  IMAD.MOV.U32 R12, RZ, RZ, 0x3 ;  /* 0x00000003ff0c7424 */ /* 0x000fe400078e00ff */
[----:B------:R-:W-:-:S07]  /*208d0*/  IMAD.MOV.U32 R3, RZ, RZ, R14 ;  /* 0x000000ffff037224 */ /* 0x000fce00078e000e */
[----:B------:R-:W-:Y:S05]  /*208e0*/  WARPSYNC.COLLECTIVE R15, `(.L_x_849) ;  /* 0x000000000f087348 */ /* 0x000fea0003c00000 */
[----:B------:R0:W1:Y:S02]  /*208f0*/  SHFL.IDX P6, R14, R13, R12, R11 ;  /* 0x0000000c0d0e7389 */ /* 0x00006400000c000b */
[----:B01----:R-:W-:Y:S01]  /*20900*/  ENDCOLLECTIVE ;  /* 0x000000000000791b */ /* 0x003fe20003800000 */
.L_x_849:
        /* <DEDUP_REMOVED lines=17> */
.L_x_850:
[----:B------:R-:W-:Y:S01]  /*20a20*/  @P1 LEA R8, R5, R22, 0x1 ;  /* 0x0000001605081211 */ /* 0x000fe200078e08ff */
[----:B------:R-:W-:Y:S02]  /*20a30*/  IMAD.MOV.U32 R13, RZ, RZ, R0 ;  /* 0x000000ffff0d7224 */ /* 0x000fe400078e0000 */
[----:B------:R-:W-:Y:S02]  /*20a40*/  IMAD.MOV.U32 R12, RZ, RZ, 0x4 ;  /* 0x00000004ff0c7424 */ /* 0x000fe400078e00ff */
[----:B------:R-:W-:-:S07]  /*20a50*/  IMAD.MOV.U32 R3, RZ, RZ, R14 ;  /* 0x000000ffff037224 */ /* 0x000fce00078e000e */
[----:B------:R-:W-:Y:S05]  /*20a60*/  WARPSYNC.COLLECTIVE R15, `(.L_x_851) ;  /* 0x000000000f087348 */ /* 0x000fea0003c00000 */
[----:B------:R0:W1:Y:S02]  /*20a70*/  SHFL.IDX P6, R14, R13, R12, R11 ;  /* 0x0000000c0d0e7389 */ /* 0x00006400000c000b */
[----:B01----:R-:W-:Y:S01]  /*20a80*/  ENDCOLLECTIVE ;  /* 0x000000000000791b */ /* 0x003fe20003800000 */
.L_x_851:
        /* <DEDUP_REMOVED lines=17> */
.L_x_852:
[----:B------:R-:W-:Y:S01]  /*20ba0*/  @P1 IMAD R8, R5, 0x2, R22 ;  /* 0x0000000205081824 */ /* 0x000fe200078e0216 */
[----:B------:R-:W-:Y:S01]  /*20bb0*/  MOV R13, R0 ;  /* 0x00000000000d7202 */ /* 0x000fe20000000f00 */
[----:B------:R-:W-:Y:S02]  /*20bc0*/  IMAD.MOV.U32 R12, RZ, RZ, 0x5 ;  /* 0x00000005ff0c7424 */ /* 0x000fe400078e00ff */
[----:B------:R-:W-:-:S07]  /*20bd0*/  IMAD.MOV.U32 R3, RZ, RZ, R14 ;  /* 0x000000ffff037224 */ /* 0x000fce00078e000e */
[----:B------:R-:W-:Y:S05]  /*20be0*/  WARPSYNC.COLLECTIVE R15, `(.L_x_853) ;  /* 0x000000000f087348 */ /* 0x000fea0003c00000 */
[----:B------:R0:W1:Y:S02]  /*20bf0*/  SHFL.IDX P6, R14, R13, R12, R11 ;  /* 0x0000000c0d0e7389 */ /* 0x00006400000c000b */
[----:B01----:R-:W-:Y:S01]  /*20c00*/  ENDCOLLECTIVE ;  /* 0x000000000000791b */ /* 0x003fe20003800000 */
.L_x_853:
        /* <DEDUP_REMOVED lines=10> */
.L_x_854:
[----:B------:R-:W-:Y:S01]  /*20cb0*/  @!PT LDS RZ, [RZ] ;  /* 0x00000000fffff984 */ /* 0x000fe20000000800 */
[----:B------:R-:W-:Y:S01]  /*20cc0*/  @!PT LDS RZ, [RZ] ;  /* 0x00000000fffff984 */ /* 0x000fe20000000800 */
[----:B------:R-:W-:Y:S01]  /*20cd0*/  @!PT LDS RZ, [RZ] ;  /* 0x00000000fffff984 */ /* 0x000fe20000000800 */
[----:B------:R-:W-:Y:S04]  /*20ce0*/  @P1 LDGSTS.E.BYPASS.LTC128B.128 [R8+0x1a400], desc[UR60][R2.64], !P4 ;  /* 0x1a40000002081fae */ /* 0x000fe8000e101d7c */
[----:B------:R-:W-:Y:S04]  /*20cf0*/  @P1 LDGSTS.E.BYPASS.LTC128B.128 [R8+0x1d400], desc[UR60][R2.64+0x80], !P3 ;  /* 0x1d40008002081fae */ /* 0x000fe8000d901d7c */
[----:B------:R0:W-:Y:S02]  /*20d00*/  @P1 LDGSTS.E.BYPASS.LTC128B.128 [R8+0x20400], desc[UR60][R2.64+0x100], !P2 ;  /* 0x2040010002081fae */ /* 0x0001e4000d101d7c */
[----:B0-----:R-:W-:Y:S01]  /*20d10*/  IMAD.MOV.U32 R2, RZ, RZ, R14 ;  /* 0x000000ffff027224 */ /* 0x001fe200078e000e */
[----:B------:R-:W-:Y:S06]  /*20d20*/  BRA `(.L_x_855) ;  /* 0xffffffb000847947 */ /* 0x000fec000383ffff */
.L_x_732:
[----:B------:R-:W-:Y:S01]  /*20d30*/  IMAD.MOV.U32 R13, RZ, RZ, R5 ;  /* 0x000000ffff0d7224 */ /* 0x000fe200078e0005 */
[----:B------:R-:W-:Y:S01]  /*20d40*/  MOV R15, 0xffffffff ;  /* 0xffffffff000f7802 */ /* 0x000fe20000000f00 */
[----:B------:R-:W-:Y:S02]  /*20d50*/  IMAD.MOV.U32 R12, RZ, RZ, RZ ;  /* 0x000000ffff0c7224 */ /* 0x000fe400078e00ff */
[----:B------:R-:W-:Y:S02]  /*20d60*/  IMAD.MOV.U32 R11, RZ, RZ, 0x181f ;  /* 0x0000181fff0b7424 */ /* 0x000fe400078e00ff */
[----:B-----5:R-:W-:Y:S02]  /*20d70*/  IMAD R6, R17, R8, RZ ;  /* 0x0000000811067224 */ /* 0x020fe400078e02ff */
[----:B------:R-:W-:-:S07]  /*20d80*/  IMAD.IADD R4, R10, 0x1, R4 ;  /* 0x000000010a047824 */ /* 0x000fce00078e0204 */
[----:B------:R-:W-:Y:S05]  /*20d90*/  WARPSYNC.COLLECTIVE R15, `(.L_x_856) ;  /* 0x000000000f087348 */ /* 0x000fea0003c00000 */
[----:B------:R0:W1:Y:S02]  /*20da0*/  SHFL.IDX P6, R14, R13, R12, R11 ;  /* 0x0000000c0d0e7389 */ /* 0x00006400000c000b */
[----:B01----:R-:W-:Y:S01]  /*20db0*/  ENDCOLLECTIVE ;  /* 0x000000000000791b */ /* 0x003fe20003800000 */
.L_x_856:
[----:B------:R-:W-:Y:S01]  /*20dc0*/  ISETP.GE.AND P1, PT, R4, R6, PT ;  /* 0x000000060400720c */ /* 0x000fe20003f26270 */
[----:B------:R-:W-:Y:S02]  /*20dd0*/  IMAD.MOV.U32 R13, RZ, RZ, R0 ;  /* 0x000000ffff0d7224 */ /* 0x000fe400078e0000 */
[----:B------:R-:W-:-:S10]  /*20de0*/  IMAD.MOV.U32 R2, RZ, RZ, R14 ;  /* 0x000000ffff027224 */ /* 0x000fd400078e000e */
[----:B------:R-:W-:Y:S05]  /*20df0*/  WARPSYNC.COLLECTIVE R15, `(.L_x_857) ;  /* 0x000000000f087348 */ /* 0x000fea0003c00000 */
[----:B------:R0:W1:Y:S02]  /*20e00*/  SHFL.IDX P6, R14, R13, R12, R11 ;  /* 0x0000000c0d0e7389 */ /* 0x00006400000c000b */
[----:B01----:R-:W-:Y:S01]  /*20e10*/  ENDCOLLECTIVE ;  /* 0x000000000000791b */ /* 0x003fe20003800000 */
.L_x_857:
[----:B------:R-:W-:Y:S01]  /*20e20*/  MOV R13, R5 ;  /* 0x00000005000d7202 */ /* 0x000fe20000000f00 */
[----:B------:R-:W-:Y:S02]  /*20e30*/  IMAD.MOV.U32 R12, RZ, RZ, 0x1 ;  /* 0x00000001ff0c7424 */ /* 0x000fe400078e00ff */
[----:B------:R-:W-:-:S07]  /*20e40*/  IMAD.MOV.U32 R3, RZ, RZ, R14 ;  /* 0x000000ffff037224 */ /* 0x000fce00078e000e */
[----:B------:R-:W-:Y:S05]  /*20e50*/  WARPSYNC.COLLECTIVE R15, `(.L_x_858) ;  /* 0x000000000f087348 */ /* 0x000fea0003c00000 */
[----:B------:R0:W1:Y:S02]  /*20e60*/  SHFL.IDX P6, R14, R13, R12, R11 ;  /* 0x0000000c0d0e7389 */ /* 0x00006400000c000b */
[----:B01----:R-:W-:Y:S01]  /*20e70*/  ENDCOLLECTIVE ;  /* 0x000000000000791b */ /* 0x003fe20003800000 */
.L_x_858:
        /* <DEDUP_REMOVED lines=16> */
.L_x_859:
[----:B------:R-:W-:Y:S02]  /*20f80*/  IMAD.MOV.U32 R13, RZ, RZ, R5 ;  /* 0x000000ffff0d7224 */ /* 0x000fe400078e0005 */
[----:B------:R-:W-:Y:S02]  /*20f90*/  IMAD.MOV.U32 R12, RZ, RZ, 0x2 ;  /* 0x00000002ff0c7424 */ /* 0x000fe400078e00ff */
[----:B------:R-:W-:-:S07]  /*20fa0*/  IMAD.MOV.U32 R3, RZ, RZ, R14 ;  /* 0x000000ffff037224 */ /* 0x000fce00078e000e */
[----:B------:R-:W-:Y:S05]  /*20fb0*/  WARPSYNC.COLLECTIVE R15, `(.L_x_860) ;  /* 0x000000000f087348 */ /* 0x000fea0003c00000 */
[----:B------:R0:W1:Y:S02]  /*20fc0*/  SHFL.IDX P6, R14, R13, R12, R11 ;  /* 0x0000000c0d0e7389 */ /* 0x00006400000c000b */
[----:B01----:R-:W-:Y:S01]  /*20fd0*/  ENDCOLLECTIVE ;  /* 0x000000000000791b */ /* 0x003fe20003800000 */
.L_x_860:
[----:B------:R-:W-:-:S05]  /*20fe0*/  @!P1 LEA R7, P4, R9, R3, 0x1 ;  /* 0x0000000309079211 */ /* 0x000fca00078808ff */
[----:B------:R-:W-:Y:S02]  /*20ff0*/  @!P1 IMAD.X R8, RZ, RZ, R2, P4 ;  /* 0x000000ffff089224 */ /* 0x000fe400020e0602 */
[----:B------:R-:W-:Y:S01]  /*21000*/  @!P1 IMAD.MOV.U32 R2, RZ, RZ, R7 ;  /* 0x000000ffff029224 */ /* 0x000fe200078e0007 */
[----:B------:R-:W-:Y:S01]  /*21010*/  IADD3 R7, R4, 0x20, RZ ;  /* 0x0000002004077810 */ /* 0x000fe20007ffe0ff */
        /* <DEDUP_REMOVED lines=13> */
.L_x_861:
[----:B------:R-:W-:Y:S02]  /*210f0*/  IMAD.MOV.U32 R13, RZ, RZ, R5 ;  /* 0x000000ffff0d7224 */ /* 0x000fe400078e0005 */
[----:B------:R-:W-:Y:S02]  /*21100*/  IMAD.MOV.U32 R12, RZ, RZ, 0x3 ;  /* 0x00000003ff0c7424 */ /* 0x000fe400078e00ff */
[----:B------:R-:W-:-:S07]  /*21110*/  IMAD.MOV.U32 R3, RZ, RZ, R14 ;  /* 0x000000ffff037224 */ /* 0x000fce00078e000e */
[----:B------:R-:W-:Y:S05]  /*21120*/  WARPSYNC.COLLECTIVE R15, `(.L_x_862) ;  /* 0x000000000f087348 */ /* 0x000fea0003c00000 */
[----:B------:R0:W1:Y:S02]  /*21130*/  SHFL.IDX P6, R14, R13, R12, R11 ;  /* 0x0000000c0d0e7389 */ /* 0x00006400000c000b */
[----:B01----:R-:W-:Y:S01]  /*21140*/  ENDCOLLECTIVE ;  /* 0x000000000000791b */ /* 0x003fe20003800000 */
.L_x_862:
        /* <DEDUP_REMOVED lines=17> */
.L_x_863:
[----:B------:R-:W-:Y:S02]  /*21260*/  IMAD.MOV.U32 R13, RZ, RZ, R5 ;  /* 0x000000ffff0d7224 */ /* 0x000fe400078e0005 */
[----:B------:R-:W-:Y:S02]  /*21270*/  IMAD.MOV.U32 R12, RZ, RZ, 0x4 ;  /* 0x00000004ff0c7424 */ /* 0x000fe400078e00ff */
[----:B------:R-:W-:-:S07]  /*21280*/  IMAD.MOV.U32 R3, RZ, RZ, R14 ;  /* 0x000000ffff037224 */ /* 0x000fce00078e000e */
[----:B------:R-:W-:Y:S05]  /*21290*/  WARPSYNC.COLLECTIVE R15, `(.L_x_864) ;  /* 0x000000000f087348 */ /* 0x000fea0003c00000 */
[----:B------:R0:W1:Y:S02]  /*212a0*/  SHFL.IDX P6, R14, R13, R12, R11 ;  /* 0x0000000c0d0e7389 */ /* 0x00006400000c000b */
[----:B01----:R-:W-:Y:S01]  /*212b0*/  ENDCOLLECTIVE ;  /* 0x000000000000791b */ /* 0x003fe20003800000 */
.L_x_864:
        /* <DEDUP_REMOVED lines=17> */
.L_x_865:
[----:B------:R-:W-:Y:S02]  /*213d0*/  IMAD.MOV.U32 R13, RZ, RZ, R5 ;  /* 0x000000ffff0d7224 */ /* 0x000fe400078e0005 */
[----:B------:R-:W-:Y:S02]  /*213e0*/  IMAD.MOV.U32 R12, RZ, RZ, 0x5 ;  /* 0x00000005ff0c7424 */ /* 0x000fe400078e00ff */
[----:B------:R-:W-:-:S07]  /*213f0*/  IMAD.MOV.U32 R3, RZ, RZ, R14 ;  /* 0x000000ffff037224 */ /* 0x000fce00078e000e */
[----:B------:R-:W-:Y:S05]  /*21400*/  WARPSYNC.COLLECTIVE R15, `(.L_x_866) ;  /* 0x000000000f087348 */ /* 0x000fea0003c00000 */
[----:B------:R0:W1:Y:S02]  /*21410*/  SHFL.IDX P6, R14, R13, R12, R11 ;  /* 0x0000000c0d0e7389 */ /* 0x00006400000c000b */
[----:B01----:R-:W-:Y:S01]  /*21420*/  ENDCOLLECTIVE ;  /* 0x000000000000791b */ /* 0x003fe20003800000 */
.L_x_866:
        /* <DEDUP_REMOVED lines=17> */
.L_x_867:
[----:B------:R-:W-:Y:S02]  /*21540*/  IMAD.MOV.U32 R13, RZ, RZ, R5 ;  /* 0x000000ffff0d7224 */ /* 0x000fe400078e0005 */
[----:B------:R-:W-:Y:S01]  /*21550*/  IMAD.MOV.U32 R12, RZ, RZ, 0x6 ;  /* 0x00000006ff0c7424 */ /* 0x000fe200078e00ff */
[----:B------:R-:W-:-:S07]  /*21560*/  MOV R3, R14 ;  /* 0x0000000e00037202 */ /* 0x000fce0000000f00 */
[----:B------:R-:W-:Y:S05]  /*21570*/  WARPSYNC.COLLECTIVE R15, `(.L_x_868) ;  /* 0x000000000f087348 */ /* 0x000fea0003c00000 */
[----:B------:R0:W1:Y:S02]  /*21580*/  SHFL.IDX P6, R14, R13, R12, R11 ;  /* 0x0000000c0d0e7389 */ /* 0x00006400000c000b */
[----:B01----:R-:W-:Y:S01]  /*21590*/  ENDCOLLECTIVE ;  /* 0x000000000000791b */ /* 0x003fe20003800000 */
.L_x_868:
[----:B------:R-:W-:-:S05]  /*215a0*/  @!P1 LEA R7, P4, R9, R3, 0x1 ;  /* 0x0000000309079211 */ /* 0x000fca00078808ff */
[----:B------:R-:W-:Y:S02]  /*215b0*/  @!P1 IMAD.X R8, RZ, RZ, R2, P4 ;  /* 0x000000ffff089224 */ /* 0x000fe400020e0602 */
[----:B------:R-:W-:Y:S02]  /*215c0*/  @!P1 IMAD.MOV.U32 R2, RZ, RZ, R7 ;  /* 0x000000ffff029224 */ /* 0x000fe400078e0007 */
[----:B------:R-:W-:Y:S02]  /*215d0*/  @!P1 IMAD.MOV.U32 R3, RZ, RZ, R8 ;  /* 0x000000ffff039224 */ /* 0x000fe400078e0008 */
[----:B------:R-:W-:Y:S01]  /*215e0*/  VIADD R7, R4, 0x60 ;  /* 0x0000006004077836 */ /* 0x000fe20000000000 */
[----:B------:R-:W-:Y:S02]  /*215f0*/  MOV R13, R0 ;  /* 0x00000000000d7202 */ /* 0x000fe40000000f00 */
        /* <DEDUP_REMOVED lines=11> */
.L_x_869:
[----:B------:R-:W-:Y:S02]  /*216b0*/  IMAD.MOV.U32 R13, RZ, RZ, R5 ;  /* 0x000000ffff0d7224 */ /* 0x000fe400078e0005 */
[----:B------:R-:W-:Y:S02]  /*216c0*/  IMAD.MOV.U32 R12, RZ, RZ, 0x7 ;  /* 0x00000007ff0c7424 */ /* 0x000fe400078e00ff */
[----:B------:R-:W-:-:S07]  /*216d0*/  IMAD.MOV.U32 R3, RZ, RZ, R14 ;  /* 0x000000ffff037224 */ /* 0x000fce00078e000e */
[----:B------:R-:W-:Y:S05]  /*216e0*/  WARPSYNC.COLLECTIVE R15, `(.L_x_870) ;  /* 0x000000000f087348 */ /* 0x000fea0003c00000 */
[----:B------:R0:W1:Y:S02]  /*216f0*/  SHFL.IDX P6, R14, R13, R12, R11 ;  /* 0x0000000c0d0e7389 */ /* 0x00006400000c000b */
[----:B01----:R-:W-:Y:S01]  /*21700*/  ENDCOLLECTIVE ;  /* 0x000000000000791b */ /* 0x003fe20003800000 */
.L_x_870:
[----:B------:R-:W-:-:S05]  /*21710*/  @!P1 LEA R7, P4, R9, R3, 0x1 ;  /* 0x0000000309079211 */ /* 0x000fca00078808ff */
[----:B------:R-:W-:Y:S02]  /*21720*/  @!P1 IMAD.X R8, RZ, RZ, R2, P4 ;  /* 0x000000ffff089224 */ /* 0x000fe400020e0602 */
[----:B------:R-:W-:Y:S02]  /*21730*/  @!P1 IMAD.MOV.U32 R2, RZ, RZ, R7 ;  /* 0x000000ffff029224 */ /* 0x000fe400078e0007 */
[----:B------:R-:W-:Y:S01]  /*21740*/  @!P1 IMAD.MOV.U32 R3, RZ, RZ, R8 ;  /* 0x000000ffff039224 */ /* 0x000fe200078e0008 */
[----:B------:R-:W-:-:S04]  /*21750*/  MOV R13, R0 ;  /* 0x00000000000d7202 */ /* 0x000fc80000000f00 */
        /* <DEDUP_REMOVED lines=10> */
.L_x_871:
[----:B------:R-:W-:Y:S05]  /*21800*/  BRA `(.L_x_872) ;  /* 0xffffffb000f47947 */ /* 0x000fea000383ffff */
.L_x_737:
[----:B0-----:R0:W1:Y:S02]  /*21810*/  SYNCS.PHASECHK.TRANS64.TRYWAIT P0, [R22+URZ+0x2a820], R3 ;  /* 0x02a82003160075a7 */ /* 0x001064000800017f */
[----:B-1----:R-:W-:Y:S05]  /*21820*/  @!P0 NANOSLEEP.SYNCS 0x989680 ;  /* 0x009896800000895d */ /* 0x002fea0003900000 */
[----:B------:R-:W1:Y:S02]  /*21830*/  @!P0 SYNCS.PHASECHK.TRANS64 P0, [R22+URZ+0x2a820], R3 ;  /* 0x02a82003160085a7 */ /* 0x000e64000800007f */
[----:B-1----:R-:W-:Y:S05]  /*21840*/  @!P0 BRA `(.L_x_737) ;  /* 0xfffffffc00f08947 */ /* 0x002fea000383ffff */
[----:B------:R-:W-:Y:S05]  /*21850*/  BRA `(.L_x_873) ;  /* 0xffffffb400647947 */ /* 0x000fea000383ffff */
.L_x_742:
[----:B0-----:R0:W1:Y:S02]  /*21860*/  SYNCS.PHASECHK.TRANS64.TRYWAIT P0, [R5+URZ+0x2a840], R0 ;  /* 0x02a84000050075a7 */ /* 0x001064000800017f */
[----:B-1----:R-:W-:Y:S05]  /*21870*/  @!P0 NANOSLEEP.SYNCS 0x989680 ;  /* 0x009896800000895d */ /* 0x002fea0003900000 */
[----:B------:R-:W1:Y:S02]  /*21880*/  @!P0 SYNCS.PHASECHK.TRANS64 P0, [R5+URZ+0x2a840], R0 ;  /* 0x02a84000050085a7 */ /* 0x000e64000800007f */
[----:B-1----:R-:W-:Y:S05]  /*21890*/  @!P0 BRA `(.L_x_742) ;  /* 0xfffffffc00f08947 */ /* 0x002fea000383ffff */
[----:B------:R-:W-:Y:S05]  /*218a0*/  BRA `(.L_x_874) ;  /* 0xffffffb800307947 */ /* 0x000fea000383ffff */
.L_x_743:
[----:B------:R-:W-:Y:S01]  /*218b0*/  BSSY B1, `(.L_x_875) ;  /* 0x0000008000017945 */ /* 0x000fe20003800000 */
[----:B------:R-:W-:Y:S02]  /*218c0*/  IMAD.MOV.U32 R13, RZ, RZ, R8 ;  /* 0x000000ffff0d7224 */ /* 0x000fe400078e0008 */
[----:B------:R-:W-:Y:S02]  /*218d0*/  IMAD.MOV.U32 R12, RZ, RZ, RZ ;  /* 0x000000ffff0c7224 */ /* 0x000fe400078e00ff */
[----:B------:R-:W-:Y:S02]  /*218e0*/  IMAD.MOV.U32 R11, RZ, RZ, 0x181f ;  /* 0x0000181fff0b7424 */ /* 0x000fe400078e00ff */
[----:B------:R-:W-:-:S07]  /*218f0*/  IMAD.MOV.U32 R15, RZ, RZ, -0x1 ;  /* 0xffffffffff0f7424 */ /* 0x000fce00078e00ff */
[----:B------:R-:W-:Y:S05]  /*21900*/  WARPSYNC.COLLECTIVE R15, `(.L_x_876) ;  /* 0x000000000f087348 */ /* 0x000fea0003c00000 */
[----:B------:R0:W1:Y:S02]  /*21910*/  SHFL.IDX P6, R14, R13, R12, R11 ;  /* 0x0000000c0d0e7389 */ /* 0x00006400000c000b */
[----:B01----:R-:W-:Y:S01]  /*21920*/  ENDCOLLECTIVE ;  /* 0x000000000000791b */ /* 0x003fe20003800000 */
.L_x_876:
[----:B------:R-:W-:Y:S05]  /*21930*/  BSYNC B1 ;  /* 0x0000000000017941 */ /* 0x000fea0003800000 */
.L_x_875:
        /* <DEDUP_REMOVED lines=10> */
.L_x_877:
[----:B------:R-:W-:Y:S01]  /*219e0*/  IMAD.MOV.U32 R13, RZ, RZ, R8 ;  /* 0x000000ffff0d7224 */ /* 0x000fe200078e0008 */
[----:B------:R-:W-:Y:S01]  /*219f0*/  MOV R12, 0x1 ;  /* 0x00000001000c7802 */ /* 0x000fe20000000f00 */
[----:B------:R-:W-:Y:S02]  /*21a00*/  IMAD.SHL.U32 R35, R35, 0x8, RZ ;  /* 0x0000000823237824 */ /* 0x000fe400078e00ff */
[----:B------:R-:W-:-:S07]  /*21a10*/  IMAD.MOV.U32 R2, RZ, RZ, R14 ;  /* 0x000000ffff027224 */ /* 0x000fce00078e000e */
[----:B------:R-:W-:Y:S05]  /*21a20*/  WARPSYNC.COLLECTIVE R15, `(.L_x_878) ;  /* 0x000000000f087348 */ /* 0x000fea0003c00000 */
[----:B------:R0:W1:Y:S02]  /*21a30*/  SHFL.IDX P6, R14, R13, R12, R11 ;  /* 0x0000000c0d0e7389 */ /* 0x00006400000c000b */
[----:B01----:R-:W-:Y:S01]  /*21a40*/  ENDCOLLECTIVE ;  /* 0x000000000000791b */ /* 0x003fe20003800000 */
.L_x_878:
[----:B------:R-:W-:-:S05]  /*21a50*/  LOP3.LUT R35, R35, 0x38, RZ, 0xc0, !PT ;  /* 0x0000003823237812 */ /* 0x000fca00078ec0ff */
[----:B------:R-:W-:-:S05]  /*21a60*/  IMAD.SHL.U32 R0, R35, 0x2, RZ ;  /* 0x0000000223007824 */ /* 0x000fca00078e00ff */
[----:B------:R-:W-:Y:S01]  /*21a70*/  IADD3 R2, P0, R2, R0, RZ ;  /* 0x0000000002027210 */ /* 0x000fe20007f1e0ff */
[----:B------:R-:W-:-:S04]  /*21a80*/  IMAD.MOV.U32 R13, RZ, RZ, R9 ;  /* 0x000000ffff0d7224 */ /* 0x000fc800078e0009 */
[----:B------:R-:W-:-:S05]  /*21a90*/  IMAD.X R3, RZ, RZ, R3, P0 ;  /* 0x000000ffff037224 */ /* 0x000fca00000e0603 */
        /* <DEDUP_REMOVED lines=10> */
.L_x_879:
[----:B------:R-:W-:Y:S02]  /*21b40*/  IMAD.MOV.U32 R13, RZ, RZ, R8 ;  /* 0x000000ffff0d7224 */ /* 0x000fe400078e0008 */
[----:B------:R-:W-:Y:S02]  /*21b50*/  IMAD.MOV.U32 R12, RZ, RZ, 0x2 ;  /* 0x00000002ff0c7424 */ /* 0x000fe400078e00ff */
[----:B------:R-:W-:-:S07]  /*21b60*/  IMAD.MOV.U32 R2, RZ, RZ, R14 ;  /* 0x000000ffff027224 */ /* 0x000fce00078e000e */
[----:B------:R-:W-:Y:S05]  /*21b70*/  WARPSYNC.COLLECTIVE R15, `(.L_x_880) ;  /* 0x000000000f087348 */ /* 0x000fea0003c00000 */
[----:B------:R0:W1:Y:S02]  /*21b80*/  SHFL.IDX P6, R14, R13, R12, R11 ;  /* 0x0000000c0d0e7389 */ /* 0x00006400000c000b */
[----:B01----:R-:W-:Y:S01]  /*21b90*/  ENDCOLLECTIVE ;  /* 0x000000000000791b */ /* 0x003fe20003800000 */
.L_x_880:
[----:B------:R-:W-:-:S05]  /*21ba0*/  IADD3 R2, P0, R2, R0, RZ ;  /* 0x0000000002027210 */ /* 0x000fca0007f1e0ff */
[----:B------:R-:W-:-:S05]  /*21bb0*/  IMAD.X R3, RZ, RZ, R3, P0 ;  /* 0x000000ffff037224 */ /* 0x000fca00000e0603 */
        /* <DEDUP_REMOVED lines=11> */
.L_x_881:
[----:B------:R-:W-:Y:S02]  /*21c70*/  IMAD.MOV.U32 R13, RZ, RZ, R8 ;  /* 0x000000ffff0d7224 */ /* 0x000fe400078e0008 */
[----:B------:R-:W-:Y:S02]  /*21c80*/  IMAD.MOV.U32 R12, RZ, RZ, 0x3 ;  /* 0x00000003ff0c7424 */ /* 0x000fe400078e00ff */
[----:B------:R-:W-:-:S07]  /*21c90*/  IMAD.MOV.U32 R2, RZ, RZ, R14 ;  /* 0x000000ffff027224 */ /* 0x000fce00078e000e */
[----:B------:R-:W-:Y:S05]  /*21ca0*/  WARPSYNC.COLLECTIVE R15, `(.L_x_882) ;  /* 0x000000000f087348 */ /* 0x000fea0003c00000 */
[----:B------:R0:W1:Y:S02]  /*21cb0*/  SHFL.IDX P6, R14, R13, R12, R11 ;  /* 0x0000000c0d0e7389 */ /* 0x00006400000c000b */
[----:B01----:R-:W-:Y:S01]  /*21cc0*/  ENDCOLLECTIVE ;  /* 0x000000000000791b */ /* 0x003fe20003800000 */
.L_x_882:
        /* <DEDUP_REMOVED lines=13> */
.L_x_883:
[----:B------:R-:W-:Y:S02]  /*21da0*/  IMAD.MOV.U32 R13, RZ, RZ, R8 ;  /* 0x000000ffff0d7224 */ /* 0x000fe400078e0008 */
[----:B------:R-:W-:Y:S02]  /*21db0*/  IMAD.MOV.U32 R12, RZ, RZ, 0x4 ;  /* 0x00000004ff0c7424 */ /* 0x000fe400078e00ff */
[----:B------:R-:W-:-:S07]  /*21dc0*/  IMAD.MOV.U32 R2, RZ, RZ, R14 ;  /* 0x000000ffff027224 */ /* 0x000fce00078e000e */
[----:B------:R-:W-:Y:S05]  /*21dd0*/  WARPSYNC.COLLECTIVE R15, `(.L_x_884) ;  /* 0x000000000f087348 */ /* 0x000fea0003c00000 */
[----:B------:R0:W1:Y:S02]  /*21de0*/  SHFL.IDX P6, R14, R13, R12, R11 ;  /* 0x0000000c0d0e7389 */ /* 0x00006400000c000b */
[----:B01----:R-:W-:Y:S01]  /*21df0*/  ENDCOLLECTIVE ;  /* 0x000000000000791b */ /* 0x003fe20003800000 */
.L_x_884:
[----:B------:R-:W-:-:S04]  /*21e00*/  IADD3 R2, P0, R2, R0, RZ ;  /* 0x0000000002027210 */ /* 0x000fc80007f1e0ff */
[----:B------:R-:W-:-:S05]  /*21e10*/  IADD3.X R3, RZ, R35, RZ, P0, !PT ;  /* 0x00000023ff037210 */ /* 0x000fca00007fe4ff */
        /* <DEDUP_REMOVED lines=11> */
.L_x_885:
[----:B------:R-:W-:Y:S01]  /*21ed0*/  IMAD.MOV.U32 R13, RZ, RZ, R8 ;  /* 0x000000ffff0d7224 */ /* 0x000fe200078e0008 */
[----:B------:R-:W-:Y:S01]  /*21ee0*/  MOV R12, 0x5 ;  /* 0x00000005000c7802 */ /* 0x000fe20000000f00 */
[----:B------:R-:W-:-:S07]  /*21ef0*/  IMAD.MOV.U32 R2, RZ, RZ, R14 ;  /* 0x000000ffff027224 */ /* 0x000fce00078e000e */
[----:B------:R-:W-:Y:S05]  /*21f00*/  WARPSYNC.COLLECTIVE R15, `(.L_x_886) ;  /* 0x000000000f087348 */ /* 0x000fea0003c00000 */
[----:B------:R0:W1:Y:S02]  /*21f10*/  SHFL.IDX P6, R14, R13, R12, R11 ;  /* 0x0000000c0d0e7389 */ /* 0x00006400000c000b */
[----:B01----:R-:W-:Y:S01]  /*21f20*/  ENDCOLLECTIVE ;  /* 0x000000000000791b */ /* 0x003fe20003800000 */
.L_x_886:
        /* <DEDUP_REMOVED lines=13> */
.L_x_887:
[----:B------:R-:W-:Y:S01]  /*22000*/  IMAD.MOV.U32 R2, RZ, RZ, R14 ;  /* 0x000000ffff027224 */ /* 0x000fe200078e000e */
[----:B------:R-:W-:Y:S06]  /*22010*/  BRA `(.L_x_888) ;  /* 0xffffffb400687947 */ /* 0x000fec000383ffff */
.L_x_748:
[----:B-1----:R1:W2:Y:S02]  /*22020*/  SYNCS.PHASECHK.TRANS64.TRYWAIT P0, [R5+URZ+0x2a860], R2 ;  /* 0x02a86002050075a7 */ /* 0x0022a4000800017f */
[----:B--2---:R-:W-:Y:S05]  /*22030*/  @!P0 NANOSLEEP.SYNCS 0x989680 ;  /* 0x009896800000895d */ /* 0x004fea0003900000 */
[----:B------:R-:W2:Y:S02]  /*22040*/  @!P0 SYNCS.PHASECHK.TRANS64 P0, [R5+URZ+0x2a860], R2 ;  /* 0x02a86002050085a7 */ /* 0x000ea4000800007f */
[----:B--2---:R-:W-:Y:S05]  /*22050*/  @!P0 BRA `(.L_x_748) ;  /* 0xfffffffc00f08947 */ /* 0x004fea000383ffff */
[----:B------:R-:W-:Y:S05]  /*22060*/  BRA `(.L_x_889) ;  /* 0xffffffb400c47947 */ /* 0x000fea000383ffff */
.L_x_749:
        /* <DEDUP_REMOVED lines=8> */
.L_x_891:
[----:B------:R-:W-:Y:S05]  /*220f0*/  BSYNC B1 ;  /* 0x0000000000017941 */ /* 0x000fea0003800000 */
.L_x_890:
[----:B------:R-:W-:Y:S01]  /*22100*/  IMAD.MOV.U32 R13, RZ, RZ, R24 ;  /* 0x000000ffff0d7224 */ /* 0x000fe200078e0018 */
[----:B------:R-:W-:Y:S01]  /*22110*/  MOV R3, R14 ;  /* 0x0000000e00037202 */ /* 0x000fe20000000f00 */
[----:B------:R-:W-:Y:S02]  /*22120*/  IMAD.MOV.U32 R12, RZ, RZ, RZ ;  /* 0x000000ffff0c7224 */ /* 0x000fe400078e00ff */
[----:B------:R-:W-:Y:S02]  /*22130*/  IMAD.MOV.U32 R11, RZ, RZ, 0x181f ;  /* 0x0000181fff0b7424 */ /* 0x000fe400078e00ff */
[----:B------:R-:W-:Y:S02]  /*22140*/  IMAD.MOV.U32 R15, RZ, RZ, -0x1 ;  /* 0xffffffffff0f7424 */ /* 0x000fe400078e00ff */
[----:B------:R-:W-:-:S07]  /*22150*/  IMAD R4, R4, 0x2, R22 ;  /* 0x0000000204047824 */ /* 0x000fce00078e0216 */
[----:B------:R-:W-:Y:S05]  /*22160*/  WARPSYNC.COLLECTIVE R15, `(.L_x_892) ;  /* 0x000000000f087348 */ /* 0x000fea0003c00000 */
[----:B------:R0:W1:Y:S02]  /*22170*/  SHFL.IDX P6, R14, R13, R12, R11 ;  /* 0x0000000c0d0e7389 */ /* 0x00006400000c000b */
[----:B01----:R-:W-:Y:S01]  /*22180*/  ENDCOLLECTIVE ;  /* 0x000000000000791b */ /* 0x003fe20003800000 */
.L_x_892:
[----:B------:R-:W-:Y:S01]  /*22190*/  MOV R13, R25 ;  /* 0x00000019000d7202 */ /* 0x000fe20000000f00 */
[----:B------:R-:W-:Y:S02]  /*221a0*/  IMAD.MOV.U32 R12, RZ, RZ, 0x1 ;  /* 0x00000001ff0c7424 */ /* 0x000fe400078e00ff */
[----:B------:R-:W-:-:S07]  /*221b0*/  IMAD.MOV.U32 R2, RZ, RZ, R14 ;  /* 0x000000ffff027224 */ /* 0x000fce00078e000e */
[----:B------:R-:W-:Y:S05]  /*221c0*/  WARPSYNC.COLLECTIVE R15, `(.L_x_893) ;  /* 0x000000000f087348 */ /* 0x000fea0003c00000 */
[----:B------:R0:W1:Y:S02]  /*221d0*/  SHFL.IDX P6, R14, R13, R12, R11 ;  /* 0x0000000c0d0e7389 */ /* 0x00006400000c000b */
[----:B01----:R-:W-:Y:S01]  /*221e0*/  ENDCOLLECTIVE ;  /* 0x000000000000791b */ /* 0x003fe20003800000 */
.L_x_893:
        /* <DEDUP_REMOVED lines=15> */
.L_x_894:
[----:B------:R-:W-:Y:S02]  /*222e0*/  IMAD.MOV.U32 R13, RZ, RZ, R25 ;  /* 0x000000ffff0d7224 */ /* 0x000fe400078e0019 */
[----:B------:R-:W-:Y:S02]  /*222f0*/  IMAD.MOV.U32 R12, RZ, RZ, 0x2 ;  /* 0x00000002ff0c7424 */ /* 0x000fe400078e00ff */
[----:B------:R-:W-:-:S07]  /*22300*/  IMAD.MOV.U32 R2, RZ, RZ, R14 ;  /* 0x000000ffff027224 */ /* 0x000fce00078e000e */
[----:B------:R-:W-:Y:S05]  /*22310*/  WARPSYNC.COLLECTIVE R15, `(.L_x_895) ;  /* 0x000000000f087348 */ /* 0x000fea0003c00000 */
[----:B------:R0:W1:Y:S02]  /*22320*/  SHFL.IDX P6, R14, R13, R12, R11 ;  /* 0x0000000c0d0e7389 */ /* 0x00006400000c000b */
[----:B01----:R-:W-:Y:S01]  /*22330*/  ENDCOLLECTIVE ;  /* 0x000000000000791b */ /* 0x003fe20003800000 */
.L_x_895:
        /* <DEDUP_REMOVED lines=14> */
.L_x_896:
[----:B------:R-:W-:Y:S02]  /*22420*/  IMAD.MOV.U32 R13, RZ, RZ, R25 ;  /* 0x000000ffff0d7224 */ /* 0x000fe400078e0019 */
[----:B------:R-:W-:Y:S02]  /*22430*/  IMAD.MOV.U32 R12, RZ, RZ, 0x3 ;  /* 0x00000003ff0c7424 */ /* 0x000fe400078e00ff */
[----:B------:R-:W-:-:S07]  /*22440*/  IMAD.MOV.U32 R2, RZ, RZ, R14 ;  /* 0x000000ffff027224 */ /* 0x000fce00078e000e */
[----:B------:R-:W-:Y:S05]  /*22450*/  WARPSYNC.COLLECTIVE R15, `(.L_x_897) ;  /* 0x000000000f087348 */ /* 0x000fea0003c00000 */
[----:B------:R0:W1:Y:S02]  /*22460*/  SHFL.IDX P6, R14, R13, R12, R11 ;  /* 0x0000000c0d0e7389 */ /* 0x00006400000c000b */
[----:B01----:R-:W-:Y:S01]  /*22470*/  ENDCOLLECTIVE ;  /* 0x000000000000791b */ /* 0x003fe20003800000 */
.L_x_897:
        /* <DEDUP_REMOVED lines=14> */
.L_x_898:
[----:B------:R-:W-:Y:S02]  /*22560*/  IMAD.MOV.U32 R13, RZ, RZ, R25 ;  /* 0x000000ffff0d7224 */ /* 0x000fe400078e0019 */
[----:B------:R-:W-:Y:S01]  /*22570*/  IMAD.MOV.U32 R12, RZ, RZ, 0x4 ;  /* 0x00000004ff0c7424 */ /* 0x000fe200078e00ff */
[----:B------:R-:W-:-:S07]  /*22580*/  MOV R2, R14 ;  /* 0x0000000e00027202 */ /* 0x000fce0000000f00 */
[----:B------:R-:W-:Y:S05]  /*22590*/  WARPSYNC.COLLECTIVE R15, `(.L_x_899) ;  /* 0x000000000f087348 */ /* 0x000fea0003c00000 */
[----:B------:R0:W1:Y:S02]  /*225a0*/  SHFL.IDX P6, R14, R13, R12, R11 ;  /* 0x0000000c0d0e7389 */ /* 0x00006400000c000b */
[----:B01----:R-:W-:Y:S01]  /*225b0*/  ENDCOLLECTIVE ;  /* 0x000000000000791b */ /* 0x003fe20003800000 */
.L_x_899:
        /* <DEDUP_REMOVED lines=14> */
.L_x_900:
[----:B------:R-:W-:Y:S01]  /*226a0*/  MOV R13, R25 ;  /* 0x00000019000d7202 */ /* 0x000fe20000000f00 */
[----:B------:R-:W-:Y:S02]  /*226b0*/  IMAD.MOV.U32 R12, RZ, RZ, 0x5 ;  /* 0x00000005ff0c7424 */ /* 0x000fe400078e00ff */
[----:B------:R-:W-:-:S07]  /*226c0*/  IMAD.MOV.U32 R2, RZ, RZ, R14 ;  /* 0x000000ffff027224 */ /* 0x000fce00078e000e */
[----:B------:R-:W-:Y:S05]  /*226d0*/  WARPSYNC.COLLECTIVE R15, `(.L_x_901) ;  /* 0x000000000f087348 */ /* 0x000fea0003c00000 */
[----:B------:R0:W1:Y:S02]  /*226e0*/  SHFL.IDX P6, R14, R13, R12, R11 ;  /* 0x0000000c0d0e7389 */ /* 0x00006400000c000b */
[----:B01----:R-:W-:Y:S01]  /*226f0*/  ENDCOLLECTIVE ;  /* 0x000000000000791b */ /* 0x003fe20003800000 */
.L_x_901:
        /* <DEDUP_REMOVED lines=13> */
.L_x_902:
[----:B------:R-:W-:Y:S01]  /*227d0*/  @!PT LDS RZ, [RZ] ;  /* 0x00000000fffff984 */ /* 0x000fe20000000800 */
[----:B------:R-:W-:Y:S01]  /*227e0*/  @!PT LDS RZ, [RZ] ;  /* 0x00000000fffff984 */ /* 0x000fe20000000800 */
[----:B------:R-:W-:Y:S01]  /*227f0*/  @!PT LDS RZ, [RZ] ;  /* 0x00000000fffff984 */ /* 0x000fe20000000800 */
[----:B------:R0:W-:Y:S02]  /*22800*/  LDGSTS.E.BYPASS.LTC128B.128 [R4+0x5400], desc[UR60][R2.64+0x80], !P2 ;  /* 0x0540008002047fae */ /* 0x0001e4000d101d7c */
[----:B0-----:R-:W-:Y:S01]  /*22810*/  IMAD.MOV.U32 R2, RZ, RZ, R14 ;  /* 0x000000ffff027224 */ /* 0x001fe200078e000e */
[----:B------:R-:W-:Y:S06]  /*22820*/  BRA `(.L_x_903) ;  /* 0xffffffb000b47947 */ /* 0x000fec000383ffff */
.L_x_757:
[----:B0-----:R0:W1:Y:S02]  /*22830*/  SYNCS.PHASECHK.TRANS64.TRYWAIT P0, [R0+URZ+0x2a860], R3 ;  /* 0x02a86003000075a7 */ /* 0x001064000800017f */
[----:B-1----:R-:W-:Y:S05]  /*22840*/  @!P0 NANOSLEEP.SYNCS 0x989680 ;  /* 0x009896800000895d */ /* 0x002fea0003900000 */
[----:B------:R-:W1:Y:S02]  /*22850*/  @!P0 SYNCS.PHASECHK.TRANS64 P0, [R0+URZ+0x2a860], R3 ;  /* 0x02a86003000085a7 */ /* 0x000e64000800007f */
[----:B-1----:R-:W-:Y:S05]  /*22860*/  @!P0 BRA `(.L_x_757) ;  /* 0xfffffffc00f08947 */ /* 0x002fea000383ffff */
[----:B------:R-:W-:Y:S05]  /*22870*/  BRA `(.L_x_904) ;  /* 0xffffffb400d07947 */ /* 0x000fea000383ffff */
.L_x_758:
        /* <DEDUP_REMOVED lines=8> */
.L_x_906:
[----:B------:R-:W-:Y:S05]  /*22900*/  BSYNC B0 ;  /* 0x0000000000007941 */ /* 0x000fea0003800000 */
.L_x_905:
[----:B------:R-:W0:Y:S01]  /*22910*/  S2R R5, SR_TID.X ;  /* 0x0000000000057919 */ /* 0x000e220000002100 */
[----:B------:R-:W-:Y:S01]  /*22920*/  IMAD.MOV.U32 R13, RZ, RZ, R24 ;  /* 0x000000ffff0d7224 */ /* 0x000fe200078e0018 */
[C---:B------:R-:W-:Y:S01]  /*22930*/  LOP3.LUT R2, R30.reuse, 0x1, RZ, 0xc0, !PT ;  /* 0x000000011e027812 */ /* 0x040fe200078ec0ff */
[----:B------:R-:W-:Y:S01]  /*22940*/  IMAD.MOV.U32 R12, RZ, RZ, RZ ;  /* 0x000000ffff0c7224 */ /* 0x000fe200078e00ff */
[----:B------:R-:W-:Y:S01]  /*22950*/  LOP3.LUT P0, RZ, R30, 0x2, RZ, 0xc0, !PT ;  /* 0x000000021eff7812 */ /* 0x000fe2000780c0ff */
[----:B------:R-:W-:Y:S01]  /*22960*/  IMAD.MOV.U32 R11, RZ, RZ, 0x181f ;  /* 0x0000181fff0b7424 */ /* 0x000fe200078e00ff */
[----:B------:R-:W-:Y:S01]  /*22970*/  ISETP.NE.U32.AND P1, PT, R2, 0x1, PT ;  /* 0x000000010200780c */ /* 0x000fe20003f25070 */
[----:B------:R-:W-:Y:S01]  /*22980*/  IMAD.MOV.U32 R15, RZ, RZ, -0x1 ;  /* 0xffffffffff0f7424 */ /* 0x000fe200078e00ff */
[C---:B------:R-:W-:Y:S01]  /*22990*/  ISETP.LT.OR P4, PT, R6.reuse, 0x1, !P0 ;  /* 0x000000010600780c */ /* 0x040fe20004781670 */
[----:B------:R-:W-:Y:S01]  /*229a0*/  IMAD.MOV.U32 R3, RZ, RZ, R14 ;  /* 0x000000ffff037224 */ /* 0x000fe200078e000e */
[----:B------:R-:W-:Y:S01]  /*229b0*/  ISETP.LT.OR P3, PT, R6, 0x1, P1 ;  /* 0x000000010600780c */ /* 0x000fe20000f61670 */
[----:B------:R-:W-:-:S12]  /*229c0*/  IMAD R4, R4, 0x2, R22 ;  /* 0x0000000204047824 */ /* 0x000fd800078e0216 */
[----:B0-----:R-:W-:Y:S05]  /*229d0*/  WARPSYNC.COLLECTIVE R15, `(.L_x_907) ;  /* 0x000000000f087348 */ /* 0x001fea0003c00000 */
[----:B------:R1:W2:Y:S02]  /*229e0*/  SHFL.IDX P6, R14, R13, R12, R11 ;  /* 0x0000000c0d0e7389 */ /* 0x0002a400000c000b */
[----:B012---:R-:W-:Y:S01]  /*229f0*/  ENDCOLLECTIVE ;  /* 0x000000000000791b */ /* 0x007fe20003800000 */
.L_x_907:
[----:B------:R-:W-:Y:S02]  /*22a00*/  IMAD.MOV.U32 R13, RZ, RZ, R25 ;  /* 0x000000ffff0d7224 */ /* 0x000fe400078e0019 */
[----:B------:R-:W-:Y:S02]  /*22a10*/  IMAD.MOV.U32 R12, RZ, RZ, 0x1 ;  /* 0x00000001ff0c7424 */ /* 0x000fe400078e00ff */
[----:B------:R-:W-:-:S05]  /*22a20*/  IMAD.SHL.U32 R5, R5, 0x8, RZ ;  /* 0x0000000805057824 */ /* 0x000fca00078e00ff */
[----:B------:R-:W-:-:S05]  /*22a30*/  LOP3.LUT R5, R5, 0x38, RZ, 0xc0, !PT ;  /* 0x0000003805057812 */ /* 0x000fca00078ec0ff */
[----:B------:R-:W-:-:S05]  /*22a40*/  IMAD.SHL.U32 R5, R5, 0x2, RZ ;  /* 0x0000000205057824 */ /* 0x000fca00078e00ff */
[----:B------:R-:W-:-:S13]  /*22a50*/  IADD3 R2, P2, R14, R5, RZ ;  /* 0x000000050e027210 */ /* 0x000fda0007f5e0ff */
[----:B------:R-:W-:Y:S05]  /*22a60*/  WARPSYNC.COLLECTIVE R15, `(.L_x_908) ;  /* 0x000000000f087348 */ /* 0x000fea0003c00000 */
[----:B------:R0:W1:Y:S02]  /*22a70*/  SHFL.IDX P6, R14, R13, R12, R11 ;  /* 0x0000000c0d0e7389 */ /* 0x00006400000c000b */
[----:B01----:R-:W-:Y:S01]  /*22a80*/  ENDCOLLECTIVE ;  /* 0x000000000000791b */ /* 0x003fe20003800000 */
.L_x_908:
        /* <DEDUP_REMOVED lines=13> */
.L_x_909:
[----:B------:R-:W-:Y:S01]  /*22b60*/  IMAD.MOV.U32 R13, RZ, RZ, R25 ;  /* 0x000000ffff0d7224 */ /* 0x000fe200078e0019 */
[----:B------:R-:W-:Y:S02]  /*22b70*/  MOV R12, 0x2 ;  /* 0x00000002000c7802 */ /* 0x000fe40000000f00 */
[----:B------:R-:W-:-:S13]  /*22b80*/  IADD3 R2, P2, R14, R5, RZ ;  /* 0x000000050e027210 */ /* 0x000fda0007f5e0ff */
[----:B------:R-:W-:Y:S05]  /*22b90*/  WARPSYNC.COLLECTIVE R15, `(.L_x_910) ;  /* 0x000000000f087348 */ /* 0x000fea0003c00000 */
[----:B------:R0:W1:Y:S02]  /*22ba0*/  SHFL.IDX P6, R14, R13, R12, R11 ;  /* 0x0000000c0d0e7389 */ /* 0x00006400000c000b */
[----:B01----:R-:W-:Y:S01]  /*22bb0*/  ENDCOLLECTIVE ;  /* 0x000000000000791b */ /* 0x003fe20003800000 */
.L_x_910:
        /* <DEDUP_REMOVED lines=13> */
.L_x_911:
[----:B------:R-:W-:Y:S02]  /*22c90*/  IMAD.MOV.U32 R13, RZ, RZ, R25 ;  /* 0x000000ffff0d7224 */ /* 0x000fe400078e0019 */
[----:B------:R-:W-:Y:S02]  /*22ca0*/  IMAD.MOV.U32 R12, RZ, RZ, 0x3 ;  /* 0x00000003ff0c7424 */ /* 0x000fe400078e00ff */
[----:B------:R-:W-:-:S07]  /*22cb0*/  IMAD.MOV.U32 R10, RZ, RZ, R14 ;  /* 0x000000ffff0a7224 */ /* 0x000fce00078e000e */
[----:B------:R-:W-:Y:S05]  /*22cc0*/  WARPSYNC.COLLECTIVE R15, `(.L_x_912) ;  /* 0x000000000f087348 */ /* 0x000fea0003c00000 */
[----:B------:R0:W1:Y:S02]  /*22cd0*/  SHFL.IDX P6, R14, R13, R12, R11 ;  /* 0x0000000c0d0e7389 */ /* 0x00006400000c000b */
[----:B01----:R-:W-:Y:S01]  /*22ce0*/  ENDCOLLECTIVE ;  /* 0x000000000000791b */ /* 0x003fe20003800000 */
.L_x_912:
[----:B------:R-:W-:-:S05]  /*22cf0*/  IADD3 R2, P2, R10, R5, RZ ;  /* 0x000000050a027210 */ /* 0x000fca0007f5e0ff */
[----:B------:R-:W-:-:S05]  /*22d00*/  IMAD.X R3, RZ, RZ, R7, P2 ;  /* 0x000000ffff037224 */ /* 0x000fca00010e0607 */
[----:B------:R-:W-:Y:S01]  /*22d10*/  @!PT LDS RZ, [RZ] ;  /* 0x00000000fffff984 */ /* 0x000fe20000000800 */
[----:B------:R-:W-:Y:S01]  /*22d20*/  @!PT LDS RZ, [RZ] ;  /* 0x00000000fffff984 */ /* 0x000fe20000000800 */
[----:B------:R-:W-:Y:S01]  /*22d30*/  @!PT LDS RZ, [RZ] ;  /* 0x00000000fffff984 */ /* 0x000fe20000000800 */
[----:B------:R0:W-:Y:S01]  /*22d40*/  LDGSTS.E.BYPASS.LTC128B.128 [R4+0x1400], desc[UR60][R2.64], !P3 ;  /* 0x0140000002047fae */ /* 0x0001e2000d901d7c */
[----:B------:R-:W-:Y:S02]  /*22d50*/  MOV R13, R24 ;  /* 0x00000018000d7202 */ /* 0x000fe40000000f00 */
[C---:B------:R-:W-:Y:S01]  /*22d60*/  ISETP.LT.OR P3, PT, R6.reuse, 0x31, P1 ;  /* 0x000000310600780c */ /* 0x040fe20000f61670 */
[----:B------:R0:W-:Y:S01]  /*22d70*/  LDGSTS.E.BYPASS.LTC128B.128 [R4+0x4400], desc[UR60][R2.64+0x80], !P4 ;  /* 0x0440008002047fae */ /* 0x0001e2000e101d7c */
[----:B------:R-:W-:Y:S01]  /*22d80*/  ISETP.LT.OR P4, PT, R6, 0x31, !P0 ;  /* 0x000000310600780c */ /* 0x000fe20004781670 */
[----:B------:R-:W-:-:S12]  /*22d90*/  IMAD.MOV.U32 R8, RZ, RZ, R14 ;  /* 0x000000ffff087224 */ /* 0x000fd800078e000e */
[----:B0-----:R-:W-:Y:S05]  /*22da0*/  WARPSYNC.COLLECTIVE R15, `(.L_x_913) ;  /* 0x000000000f087348 */ /* 0x001fea0003c00000 */
[----:B------:R1:W2:Y:S02]  /*22db0*/  SHFL.IDX P6, R14, R13, R12, R11 ;  /* 0x0000000c0d0e7389 */ /* 0x0002a400000c000b */
[----:B012---:R-:W-:Y:S01]  /*22dc0*/  ENDCOLLECTIVE ;  /* 0x000000000000791b */ /* 0x007fe20003800000 */
.L_x_913:
[----:B------:R-:W-:Y:S02]  /*22dd0*/  IMAD.MOV.U32 R13, RZ, RZ, R25 ;  /* 0x000000ffff0d7224 */ /* 0x000fe400078e0019 */
[----:B------:R-:W-:Y:S01]  /*22de0*/  IMAD.MOV.U32 R12, RZ, RZ, 0x4 ;  /* 0x00000004ff0c7424 */ /* 0x000fe200078e00ff */
[----:B------:R-:W-:-:S13]  /*22df0*/  IADD3 R2, P2, R14, R5, RZ ;  /* 0x000000050e027210 */ /* 0x000fda0007f5e0ff */
[----:B------:R-:W-:Y:S05]  /*22e00*/  WARPSYNC.COLLECTIVE R15, `(.L_x_914) ;  /* 0x000000000f087348 */ /* 0x000fea0003c00000 */
[----:B------:R0:W1:Y:S02]  /*22e10*/  SHFL.IDX P6, R14, R13, R12, R11 ;  /* 0x0000000c0d0e7389 */ /* 0x00006400000c000b */
[----:B01----:R-:W-:Y:S01]  /*22e20*/  ENDCOLLECTIVE ;  /* 0x000000000000791b */ /* 0x003fe20003800000 */
.L_x_914:
        /* <DEDUP_REMOVED lines=13> */
.L_x_915:
[----:B------:R-:W-:Y:S01]  /*22f00*/  MOV R13, R25 ;  /* 0x00000019000d7202 */ /* 0x000fe20000000f00 */
[----:B------:R-:W-:Y:S02]  /*22f10*/  IMAD.MOV.U32 R12, RZ, RZ, 0x5 ;  /* 0x00000005ff0c7424 */ /* 0x000fe400078e00ff */
[----:B------:R-:W-:-:S07]  /*22f20*/  IMAD.MOV.U32 R10, RZ, RZ, R14 ;  /* 0x000000ffff0a7224 */ /* 0x000fce00078e000e */
[----:B------:R-:W-:Y:S05]  /*22f30*/  WARPSYNC.COLLECTIVE R15, `(.L_x_916) ;  /* 0x000000000f087348 */ /* 0x000fea0003c00000 */
[----:B------:R0:W1:Y:S02]  /*22f40*/  SHFL.IDX P6, R14, R13, R12, R11 ;  /* 0x0000000c0d0e7389 */ /* 0x00006400000c000b */
[----:B01----:R-:W-:Y:S01]  /*22f50*/  ENDCOLLECTIVE ;  /* 0x000000000000791b */ /* 0x003fe20003800000 */
.L_x_916:
        /* <DEDUP_REMOVED lines=12> */
.L_x_917:
[----:B------:R-:W-:Y:S05]  /*23020*/  BRA `(.L_x_918) ;  /* 0xffffffb000cc7947 */ /* 0x000fea000383ffff */
.L_x_763:
[----:B------:R-:W-:Y:S01]  /*23030*/  BSSY B0, `(.L_x_919) ;  /* 0x0000008000007945 */ /* 0x000fe20003800000 */
[----:B------:R-:W-:Y:S02]  /*23040*/  IMAD.MOV.U32 R13, RZ, RZ, R16 ;  /* 0x000000ffff0d7224 */ /* 0x000fe400078e0010 */
[----:B------:R-:W-:Y:S02]  /*23050*/  IMAD.MOV.U32 R12, RZ, RZ, RZ ;  /* 0x000000ffff0c7224 */ /* 0x000fe400078e00ff */
[----:B------:R-:W-:Y:S02]  /*23060*/  IMAD.MOV.U32 R11, RZ, RZ, 0x1f ;  /* 0x0000001fff0b7424 */ /* 0x000fe400078e00ff */
[----:B------:R-:W-:-:S07]  /*23070*/  IMAD.MOV.U32 R15, RZ, RZ, -0x1 ;  /* 0xffffffffff0f7424 */ /* 0x000fce00078e00ff */
[----:B0-----:R-:W-:Y:S05]  /*23080*/  WARPSYNC.COLLECTIVE R15, `(.L_x_920) ;  /* 0x000000000f087348 */ /* 0x001fea0003c00000 */
[----:B------:R1:W2:Y:S02]  /*23090*/  SHFL.IDX P6, R14, R13, R12, R11 ;  /* 0x0000000c0d0e7389 */ /* 0x0002a400000c000b */
[----:B012---:R-:W-:Y:S01]  /*230a0*/  ENDCOLLECTIVE ;  /* 0x000000000000791b */ /* 0x007fe20003800000 */
.L_x_920:
[----:B------:R-:W-:Y:S05]  /*230b0*/  BSYNC B0 ;  /* 0x0000000000007941 */ /* 0x000fea0003800000 */
.L_x_919:
[----:B------:R-:W-:Y:S01]  /*230c0*/  IMAD.MOV.U32 R13, RZ, RZ, R16 ;  /* 0x000000ffff0d7224 */ /* 0x000fe200078e0010 */
[----:B------:R-:W-:Y:S01]  /*230d0*/  MOV R5, R14 ;  /* 0x0000000e00057202 */ /* 0x000fe20000000f00 */
[----:B------:R-:W-:Y:S02]  /*230e0*/  IMAD.MOV.U32 R12, RZ, RZ, 0x1 ;  /* 0x00000001ff0c7424 */ /* 0x000fe400078e00ff */
[----:B------:R-:W-:Y:S02]  /*230f0*/  IMAD.MOV.U32 R11, RZ, RZ, 0x1f ;  /* 0x0000001fff0b7424 */ /* 0x000fe400078e00ff */
[----:B------:R-:W-:Y:S02]  /*23100*/  IMAD.MOV.U32 R15, RZ, RZ, -0x1 ;  /* 0xffffffffff0f7424 */ /* 0x000fe400078e00ff */
[----:B------:R-:W-:-:S07]  /*23110*/  IMAD.IADD R7, R19, 0x1, R8 ;  /* 0x0000000113077824 */ /* 0x000fce00078e0208 */
[----:B------:R-:W-:Y:S05]  /*23120*/  WARPSYNC.COLLECTIVE R15, `(.L_x_921) ;  /* 0x000000000f087348 */ /* 0x000fea0003c00000 */
[----:B------:R0:W1:Y:S02]  /*23130*/  SHFL.IDX P6, R14, R13, R12, R11 ;  /* 0x0000000c0d0e7389 */ /* 0x00006400000c000b */
[----:B01----:R-:W-:Y:S01]  /*23140*/  ENDCOLLECTIVE ;  /* 0x000000000000791b */ /* 0x003fe20003800000 */
.L_x_921:
        /* <DEDUP_REMOVED lines=18> */
.L_x_922:
[----:B------:R-:W-:Y:S01]  /*23270*/  IMAD.MOV.U32 R12, RZ, RZ, 0x2 ;  /* 0x00000002ff0c7424 */ /* 0x000fe200078e00ff */
[----:B------:R-:W-:-:S05]  /*23280*/  SEL R7, R14, RZ, P1 ;  /* 0x000000ff0e077207 */ /* 0x000fca0000800000 */
[----:B------:R-:W-:-:S04]  /*23290*/  IMAD.IADD R6, R4, 0x1, R7 ;  /* 0x0000000104067824 */ /* 0x000fc800078e0207 */
[----:B------:R-:W-:-:S07]  /*232a0*/  IMAD.MOV.U32 R13, RZ, RZ, R6 ;  /* 0x000000ffff0d7224 */ /* 0x000fce00078e0006 */
[----:B------:R-:W-:Y:S05]  /*232b0*/  WARPSYNC.COLLECTIVE R15, `(.L_x_923) ;  /* 0x000000000f087348 */ /* 0x000fea0003c00000 */
[----:B------:R0:W1:Y:S02]  /*232c0*/  SHFL.UP P6, R14, R13, R12, R11 ;  /* 0x0400000c0d0e7389 */ /* 0x00006400000c000b */
[----:B01----:R-:W-:Y:S01]  /*232d0*/  ENDCOLLECTIVE ;  /* 0x000000000000791b */ /* 0x003fe20003800000 */
.L_x_923:
[----:B------:R-:W-:Y:S02]  /*232e0*/  MOV R12, 0x4 ;  /* 0x00000004000c7802 */ /* 0x000fe40000000f00 */
[----:B------:R-:W-:-:S05]  /*232f0*/  SEL R7, R14, RZ, P2 ;  /* 0x000000ff0e077207 */ /* 0x000fca0001000000 */
[----:B------:R-:W-:-:S04]  /*23300*/  IMAD.IADD R7, R6, 0x1, R7 ;  /* 0x0000000106077824 */ /* 0x000fc800078e0207 */
[----:B------:R-:W-:-:S07]  /*23310*/  IMAD.MOV.U32 R13, RZ, RZ, R7 ;  /* 0x000000ffff0d7224 */ /* 0x000fce00078e0007 */
[----:B------:R-:W-:Y:S05]  /*23320*/  WARPSYNC.COLLECTIVE R15, `(.L_x_924) ;  /* 0x000000000f087348 */ /* 0x000fea0003c00000 */
[----:B------:R0:W1:Y:S02]  /*23330*/  SHFL.UP P6, R14, R13, R12, R11 ;  /* 0x0400000c0d0e7389 */ /* 0x00006400000c000b */
[----:B01----:R-:W-:Y:S01]  /*23340*/  ENDCOLLECTIVE ;  /* 0x000000000000791b */ /* 0x003fe20003800000 */
.L_x_924:
[----:B------:R-:W-:Y:S01]  /*23350*/  IMAD.MOV.U32 R12, RZ, RZ, 0x8 ;  /* 0x00000008ff0c7424 */ /* 0x000fe200078e00ff */
[----:B------:R-:W-:-:S05]  /*23360*/  SEL R2, R14, RZ, P3 ;  /* 0x000000ff0e027207 */ /* 0x000fca0001800000 */
[----:B------:R-:W-:-:S04]  /*23370*/  IMAD.IADD R2, R7, 0x1, R2 ;  /* 0x0000000107027824 */ /* 0x000fc800078e0202 */
[----:B------:R-:W-:-:S07]  /*23380*/  IMAD.MOV.U32 R13, RZ, RZ, R2 ;  /* 0x000000ffff0d7224 */ /* 0x000fce00078e0002 */
[----:B------:R-:W-:Y:S05]  /*23390*/  WARPSYNC.COLLECTIVE R15, `(.L_x_925) ;  /* 0x000000000f087348 */ /* 0x000fea0003c00000 */
[----:B------:R0:W1:Y:S02]  /*233a0*/  SHFL.UP P6, R14, R13, R12, R11 ;  /* 0x0400000c0d0e7389 */ /* 0x00006400000c000b */
[----:B01----:R-:W-:Y:S01]  /*233b0*/  ENDCOLLECTIVE ;  /* 0x000000000000791b */ /* 0x003fe20003800000 */
.L_x_925:
[----:B------:R-:W-:Y:S01]  /*233c0*/  IMAD.MOV.U32 R12, RZ, RZ, 0x10 ;  /* 0x00000010ff0c7424 */ /* 0x000fe200078e00ff */
[----:B------:R-:W-:-:S05]  /*233d0*/  SEL R3, R14, RZ, P4 ;  /* 0x000000ff0e037207 */ /* 0x000fca0002000000 */
[----:B------:R-:W-:-:S04]  /*233e0*/  IMAD.IADD R3, R2, 0x1, R3 ;  /* 0x0000000102037824 */ /* 0x000fc800078e0203 */
[----:B------:R-:W-:-:S07]  /*233f0*/  IMAD.MOV.U32 R13, RZ, RZ, R3 ;  /* 0x000000ffff0d7224 */ /* 0x000fce00078e0003 */
[----:B------:R-:W-:Y:S05]  /*23400*/  WARPSYNC.COLLECTIVE R15, `(.L_x_926) ;  /* 0x000000000f087348 */ /* 0x000fea0003c00000 */
[----:B------:R0:W1:Y:S02]  /*23410*/  SHFL.UP P6, R14, R13, R12, R11 ;  /* 0x0400000c0d0e7389 */ /* 0x00006400000c000b */
[----:B01----:R-:W-:Y:S01]  /*23420*/  ENDCOLLECTIVE ;  /* 0x000000000000791b */ /* 0x003fe20003800000 */
.L_x_926:
        /* <DEDUP_REMOVED lines=8> */
.L_x_927:
[----:B------:R-:W-:Y:S05]  /*234b0*/  BRA `(.L_x_928) ;  /* 0xffffffb000d47947 */ /* 0x000fea000383ffff */
.L_x_768:
[----:B------:R-:W-:Y:S01]  /*234c0*/  BSSY B0, `(.L_x_929) ;  /* 0x0000008000007945 */ /* 0x000fe20003800000 */
[----:B-----5:R-:W-:Y:S02]  /*234d0*/  IMAD.MOV.U32 R13, RZ, RZ, R4 ;  /* 0x000000ffff0d7224 */ /* 0x020fe400078e0004 */
[----:B------:R-:W-:Y:S02]  /*234e0*/  IMAD.MOV.U32 R12, RZ, RZ, 0x1 ;  /* 0x00000001ff0c7424 */ /* 0x000fe400078e00ff */
[----:B------:R-:W-:Y:S02]  /*234f0*/  IMAD.MOV.U32 R11, RZ, RZ, RZ ;  /* 0x000000ffff0b7224 */ /* 0x000fe400078e00ff */
[----:B------:R-:W-:-:S07]  /*23500*/  IMAD.MOV.U32 R15, RZ, RZ, -0x1 ;  /* 0xffffffffff0f7424 */ /* 0x000fce00078e00ff */
[----:B0-----:R-:W-:Y:S05]  /*23510*/  WARPSYNC.COLLECTIVE R15, `(.L_x_930) ;  /* 0x000000000f087348 */ /* 0x001fea0003c00000 */
[----:B------:R1:W2:Y:S02]  /*23520*/  SHFL.UP P6, R14, R13, R12, R11 ;  /* 0x0400000c0d0e7389 */ /* 0x0002a400000c000b */
[----:B012---:R-:W-:Y:S01]  /*23530*/  ENDCOLLECTIVE ;  /* 0x000000000000791b */ /* 0x007fe20003800000 */
.L_x_930:
[----:B------:R-:W-:Y:S05]  /*23540*/  BSYNC B0 ;  /* 0x0000000000007941 */ /* 0x000fea0003800000 */
.L_x_929:
        /* <DEDUP_REMOVED lines=8> */
.L_x_931:
[----:B------:R-:W-:Y:S01]  /*235d0*/  IMAD.MOV.U32 R12, RZ, RZ, 0x4 ;  /* 0x00000004ff0c7424 */ /* 0x000fe200078e00ff */
[----:B------:R-:W-:-:S05]  /*235e0*/  SEL R0, R14, RZ, P2 ;  /* 0x000000ff0e007207 */ /* 0x000fca0001000000 */
[----:B------:R-:W-:-:S04]  /*235f0*/  IMAD.IADD R0, R13, 0x1, R0 ;  /* 0x000000010d007824 */ /* 0x000fc800078e0200 */
[----:B------:R-:W-:-:S07]  /*23600*/  IMAD.MOV.U32 R13, RZ, RZ, R0 ;  /* 0x000000ffff0d7224 */ /* 0x000fce00078e0000 */
[----:B------:R-:W-:Y:S05]  /*23610*/  WARPSYNC.COLLECTIVE R15, `(.L_x_932) ;  /* 0x000000000f087348 */ /* 0x000fea0003c00000 */
[----:B------:R0:W1:Y:S02]  /*23620*/  SHFL.UP P6, R14, R13, R12, R11 ;  /* 0x0400000c0d0e7389 */ /* 0x00006400000c000b */
[----:B01----:R-:W-:Y:S01]  /*23630*/  ENDCOLLECTIVE ;  /* 0x000000000000791b */ /* 0x003fe20003800000 */
.L_x_932:
[----:B------:R-:W-:Y:S02]  /*23640*/  MOV R12, 0x8 ;  /* 0x00000008000c7802 */ /* 0x000fe40000000f00 */
[----:B------:R-:W-:-:S05]  /*23650*/  SEL R3, R14, RZ, P3 ;  /* 0x000000ff0e037207 */ /* 0x000fca0001800000 */
[----:B------:R-:W-:-:S04]  /*23660*/  IMAD.IADD R2, R0, 0x1, R3 ;  /* 0x0000000100027824 */ /* 0x000fc800078e0203 */
[----:B------:R-:W-:-:S07]  /*23670*/  IMAD.MOV.U32 R13, RZ, RZ, R2 ;  /* 0x000000ffff0d7224 */ /* 0x000fce00078e0002 */
[----:B------:R-:W-:Y:S05]  /*23680*/  WARPSYNC.COLLECTIVE R15, `(.L_x_933) ;  /* 0x000000000f087348 */ /* 0x000fea0003c00000 */
[----:B------:R0:W1:Y:S02]  /*23690*/  SHFL.UP P6, R14, R13, R12, R11 ;  /* 0x0400000c0d0e7389 */ /* 0x00006400000c000b */
[----:B01----:R-:W-:Y:S01]  /*236a0*/  ENDCOLLECTIVE ;  /* 0x000000000000791b */ /* 0x003fe20003800000 */
.L_x_933:
[----:B------:R-:W-:Y:S01]  /*236b0*/  IMAD.MOV.U32 R12, RZ, RZ, 0x10 ;  /* 0x00000010ff0c7424 */ /* 0x000fe200078e00ff */
[----:B------:R-:W-:-:S05]  /*236c0*/  SEL R3, R14, RZ, P4 ;  /* 0x000000ff0e037207 */ /* 0x000fca0002000000 */
[----:B------:R-:W-:-:S04]  /*236d0*/  IMAD.IADD R3, R2, 0x1, R3 ;  /* 0x0000000102037824 */ /* 0x000fc800078e0203 */
[----:B------:R-:W-:-:S07]  /*236e0*/  IMAD.MOV.U32 R13, RZ, RZ, R3 ;  /* 0x000000ffff0d7224 */ /* 0x000fce00078e0003 */
[----:B------:R-:W-:Y:S05]  /*236f0*/  WARPSYNC.COLLECTIVE R15, `(.L_x_934) ;  /* 0x000000000f087348 */ /* 0x000fea0003c00000 */
[----:B------:R0:W1:Y:S02]  /*23700*/  SHFL.UP P6, R14, R13, R12, R11 ;  /* 0x0400000c0d0e7389 */ /* 0x00006400000c000b */
[----:B01----:R-:W-:Y:S01]  /*23710*/  ENDCOLLECTIVE ;  /* 0x000000000000791b */ /* 0x003fe20003800000 */
.L_x_934:
[----:B------:R-:W-:Y:S02]  /*23720*/  IMAD.MOV.U32 R12, RZ, RZ, 0x1f ;  /* 0x0000001fff0c7424 */ /* 0x000fe400078e00ff */
[----:B------:R-:W-:Y:S01]  /*23730*/  IMAD.MOV.U32 R11, RZ, RZ, 0x1f ;  /* 0x0000001fff0b7424 */ /* 0x000fe200078e00ff */
[----:B------:R-:W-:-:S05]  /*23740*/  SEL R2, R14, RZ, P5 ;  /* 0x000000ff0e027207 */ /* 0x000fca0002800000 */
[----:B------:R-:W-:-:S04]  /*23750*/  IMAD.IADD R2, R3, 0x1, R2 ;  /* 0x0000000103027824 */ /* 0x000fc800078e0202 */
[----:B------:R-:W-:-:S07]  /*23760*/  IMAD.MOV.U32 R13, RZ, RZ, R2 ;  /* 0x000000ffff0d7224 */ /* 0x000fce00078e0002 */
[----:B------:R-:W-:Y:S05]  /*23770*/  WARPSYNC.COLLECTIVE R15, `(.L_x_935) ;  /* 0x000000000f087348 */ /* 0x000fea0003c00000 */
[----:B------:R0:W1:Y:S02]  /*23780*/  SHFL.IDX P6, R14, R13, R12, R11 ;  /* 0x0000000c0d0e7389 */ /* 0x00006400000c000b */
[----:B01----:R-:W-:Y:S01]  /*23790*/  ENDCOLLECTIVE ;  /* 0x000000000000791b */ /* 0x003fe20003800000 */
.L_x_935:
[----:B------:R-:W-:Y:S05]  /*237a0*/  BRA `(.L_x_936) ;  /* 0xffffffb000b47947 */ /* 0x000fea000383ffff */
.L_x_770:
[----:B------:R-:W-:Y:S01]  /*237b0*/  BSSY B0, `(.L_x_937) ;  /* 0x0000006000007945 */ /* 0x000fe20003800000 */
[----:B------:R-:W-:Y:S02]  /*237c0*/  PLOP3.LUT P6, PT, P6, PT, PT, 0x8, 0x0 ;  /* 0x000000000000781c */ /* 0x000fe400037ce170 */
[----:B------:R-:W-:-:S11]  /*237d0*/  MOV R15, 0xffffffff ;  /* 0xffffffff000f7802 */ /* 0x000fd60000000f00 */
[----:B0-----:R-:W-:Y:S05]  /*237e0*/  WARPSYNC.COLLECTIVE R15, `(.L_x_938) ;  /* 0x000000000f087348 */ /* 0x001fea0003c00000 */
[----:B------:R-:W-:Y:S01]  /*237f0*/  VOTE.ANY R14, PT, P6 ;  /* 0x00000000000e7806 */ /* 0x000fe200030e0100 */
[----:B0-----:R-:W-:Y:S06]  /*23800*/  ENDCOLLECTIVE ;  /* 0x000000000000791b */ /* 0x001fec0003800000 */
.L_x_938:
[----:B------:R-:W-:Y:S05]  /*23810*/  BSYNC B0 ;  /* 0x0000000000007941 */ /* 0x000fea0003800000 */
.L_x_937:
[----:B------:R-:W-:Y:S02]  /*23820*/  IMAD.MOV.U32 R3, RZ, RZ, R14 ;  /* 0x000000ffff037224 */ /* 0x000fe400078e000e */
[----:B------:R-:W-:Y:S02]  /*23830*/  IMAD.MOV.U32 R13, RZ, RZ, R4 ;  /* 0x000000ffff0d7224 */ /* 0x000fe400078e0004 */
[----:B------:R-:W0:Y:S01]  /*23840*/  POPC R0, R3 ;  /* 0x0000000300007309 */ /* 0x000e220000000000 */
[----:B------:R-:W-:Y:S02]  /*23850*/  IMAD.MOV.U32 R11, RZ, RZ, 0x1f ;  /* 0x0000001fff0b7424 */ /* 0x000fe400078e00ff */
[----:B------:R-:W-:Y:S02]  /*23860*/  IMAD.MOV.U32 R15, RZ, RZ, -0x1 ;  /* 0xffffffffff0f7424 */ /* 0x000fe400078e00ff */
[----:B0-----:R-:W-:-:S07]  /*23870*/  IMAD.MOV.U32 R12, RZ, RZ, R0 ;  /* 0x000000ffff0c7224 */ /* 0x001fce00078e0000 */
[----:B------:R-:W-:Y:S05]  /*23880*/  WARPSYNC.COLLECTIVE R15, `(.L_x_939) ;  /* 0x000000000f087348 */ /* 0x000fea0003c00000 */
[----:B------:R0:W1:Y:S02]  /*23890*/  SHFL.IDX P6, R14, R13, R12, R11 ;  /* 0x0000000c0d0e7389 */ /* 0x00006400000c000b */
[----:B01----:R-:W-:Y:S01]  /*238a0*/  ENDCOLLECTIVE ;  /* 0x000000000000791b */ /* 0x003fe20003800000 */
.L_x_939:
[----:B------:R-:W-:Y:S01]  /*238b0*/  IMAD.MOV.U32 R4, RZ, RZ, R14 ;  /* 0x000000ffff047224 */ /* 0x000fe200078e000e */
[----:B------:R-:W-:Y:S06]  /*238c0*/  BRA `(.L_x_940) ;  /* 0xffffffb000a47947 */ /* 0x000fec000383ffff */
.L_x_772:
[----:B------:R-:W-:Y:S01]  /*238d0*/  BSSY B0, `(.L_x_941) ;  /* 0x0000007000007945 */ /* 0x000fe20003800000 */
[----:B------:R-:W-:Y:S01]  /*238e0*/  IMAD.MOV.U32 R13, RZ, RZ, R2 ;  /* 0x000000ffff0d7224 */ /* 0x000fe200078e0002 */
[----:B------:R-:W-:Y:S01]  /*238f0*/  MOV R11, 0x1f ;  /* 0x0000001f000b7802 */ /* 0x000fe20000000f00 */
[----:B------:R-:W-:-:S07]  /*23900*/  IMAD.MOV.U32 R15, RZ, RZ, -0x1 ;  /* 0xffffffffff0f7424 */ /* 0x000fce00078e00ff */
[----:B012---:R-:W-:Y:S05]  /*23910*/  WARPSYNC.COLLECTIVE R15, `(.L_x_942) ;  /* 0x000000000f087348 */ /* 0x007fea0003c00000 */
[----:B------:R3:W4:Y:S02]  /*23920*/  SHFL.IDX P6, R14, R13, R12, R11 ;  /* 0x0000000c0d0e7389 */ /* 0x00072400000c000b */
[----:B01234-:R-:W-:Y:S01]  /*23930*/  ENDCOLLECTIVE ;  /* 0x000000000000791b */ /* 0x01ffe20003800000 */
.L_x_942:
[----:B------:R-:W-:Y:S05]  /*23940*/  BSYNC B0 ;  /* 0x0000000000007941 */ /* 0x000fea0003800000 */
.L_x_941:
[----:B------:R-:W-:Y:S05]  /*23950*/  BRA `(.L_x_771) ;  /* 0xffffffb0009c7947 */ /* 0x000fea000383ffff */
.L_x_776:
[----:B0-----:R0:W1:Y:S02]  /*23960*/  SYNCS.PHASECHK.TRANS64.TRYWAIT P0, [R5+URZ+0x2a820], R0 ;  /* 0x02a82000050075a7 */ /* 0x001064000800017f */
[----:B-1----:R-:W-:Y:S05]  /*23970*/  @!P0 NANOSLEEP.SYNCS 0x989680 ;  /* 0x009896800000895d */ /* 0x002fea0003900000 */
[----:B------:R-:W1:Y:S02]  /*23980*/  @!P0 SYNCS.PHASECHK.TRANS64 P0, [R5+URZ+0x2a820], R0 ;  /* 0x02a82000050085a7 */ /* 0x000e64000800007f */
[----:B-1----:R-:W-:Y:S05]  /*23990*/  @!P0 BRA `(.L_x_776) ;  /* 0xfffffffc00f08947 */ /* 0x002fea000383ffff */
[----:B------:R-:W-:Y:S05]  /*239a0*/  BRA `(.L_x_943) ;  /* 0xffffffb400887947 */ /* 0x000fea000383ffff */
.L_x_777:
[----:B------:R-:W1:Y:S01]  /*239b0*/  S2R R2, SR_TID.X ;  /* 0x0000000000027919 */ /* 0x000e620000002100 */
[----:B------:R-:W-:Y:S01]  /*239c0*/  BSSY B0, `(.L_x_944) ;  /* 0x000000a000007945 */ /* 0x000fe20003800000 */
[----:B------:R-:W-:Y:S02]  /*239d0*/  IMAD.MOV.U32 R12, RZ, RZ, RZ ;  /* 0x000000ffff0c7224 */ /* 0x000fe400078e00ff */
[----:B------:R-:W-:Y:S02]  /*239e0*/  IMAD.MOV.U32 R11, RZ, RZ, 0x1f ;  /* 0x0000001fff0b7424 */ /* 0x000fe400078e00ff */
[----:B------:R-:W-:Y:S01]  /*239f0*/  IMAD.MOV.U32 R15, RZ, RZ, -0x1 ;  /* 0xffffffffff0f7424 */ /* 0x000fe200078e00ff */
[----:B-1----:R-:W-:-:S04]  /*23a00*/  SHF.R.U32.HI R2, RZ, 0x5, R2 ;  /* 0x00000005ff027819 */ /* 0x002fc80000011602 */
[----:B------:R-:W-:-:S05]  /*23a10*/  LOP3.LUT R2, R2, 0x3, RZ, 0xc0, !PT ;  /* 0x0000000302027812 */ /* 0x000fca00078ec0ff */
[----:B------:R-:W-:-:S07]  /*23a20*/  IMAD.MOV.U32 R13, RZ, RZ, R2 ;  /* 0x000000ffff0d7224 */ /* 0x000fce00078e0002 */
[----:B0-2---:R-:W-:Y:S05]  /*23a30*/  WARPSYNC.COLLECTIVE R15, `(.L_x_945) ;  /* 0x000000000f087348 */ /* 0x005fea0003c00000 */
[----:B------:R1:W3:Y:S02]  /*23a40*/  SHFL.IDX P6, R14, R13, R12, R11 ;  /* 0x0000000c0d0e7389 */ /* 0x0002e400000c000b */
[----:B0123--:R-:W-:Y:S01]  /*23a50*/  ENDCOLLECTIVE ;  /* 0x000000000000791b */ /* 0x00ffe20003800000 */
.L_x_945:
[----:B------:R-:W-:Y:S05]  /*23a60*/  BSYNC B0 ;  /* 0x0000000000007941 */ /* 0x000fea0003800000 */
.L_x_944:
[----:B------:R-:W-:Y:S05]  /*23a70*/  BRA `(.L_x_946) ;  /* 0xffffffb400707947 */ /* 0x000fea000383ffff */
.L_x_778:
[----:B------:R-:W-:Y:S01]  /*23a80*/  BSSY B0, `(.L_x_947) ;  /* 0x0000006000007945 */ /* 0x000fe20003800000 */
[----:B------:R-:W-:-:S07]  /*23a90*/  IMAD.MOV.U32 R15, RZ, RZ, -0x1 ;  /* 0xffffffffff0f7424 */ /* 0x000fce00078e00ff */
[----:B0-2---:R-:W-:Y:S05]  /*23aa0*/  WARPSYNC.COLLECTIVE R15, `(.L_x_948) ;  /* 0x000000000f0c7348 */ /* 0x005fea0003c00000 */
[----:B------:R-:W-:Y:S02]  /*23ab0*/  ELECT P6, UR62, PT ;  /* 0x00000000003e782f */ /* 0x000fe400038c0000 */
[----:B------:R-:W-:Y:S01]  /*23ac0*/  MOV R14, UR62 ;  /* 0x0000003e000e7c02 */ /* 0x000fe20008000f00 */
[----:B0-2---:R-:W-:Y:S10]  /*23ad0*/  ENDCOLLECTIVE ;  /* 0x000000000000791b */ /* 0x005ff40003800000 */
.L_x_948:
[----:B------:R-:W-:Y:S05]  /*23ae0*/  BSYNC B0 ;  /* 0x0000000000007941 */ /* 0x000fea0003800000 */
.L_x_947:
[----:B------:R-:W-:Y:S05]  /*23af0*/  BRA `(.L_x_949) ;  /* 0xffffffb400647947 */ /* 0x000fea000383ffff */
.L_x_780:
[----:B0-----:R0:W1:Y:S02]  /*23b00*/  SYNCS.PHASECHK.TRANS64.TRYWAIT P1, [R3+URZ+0x2a840], R2 ;  /* 0x02a84002030075a7 */ /* 0x001064000802017f */
[----:B-1----:R-:W-:Y:S05]  /*23b10*/  @!P1 NANOSLEEP.SYNCS 0x989680 ;  /* 0x009896800000995d */ /* 0x002fea0003900000 */
[----:B------:R-:W1:Y:S02]  /*23b20*/  @!P1 SYNCS.PHASECHK.TRANS64 P1, [R3+URZ+0x2a840], R2 ;  /* 0x02a84002030095a7 */ /* 0x000e64000802007f */
[----:B-1----:R-:W-:Y:S05]  /*23b30*/  @!P1 BRA `(.L_x_780) ;  /* 0xfffffffc00f09947 */ /* 0x002fea000383ffff */
[----:B------:R-:W-:Y:S05]  /*23b40*/  BRA `(.L_x_950) ;  /* 0xffffffb4008c7947 */ /* 0x000fea000383ffff */
.L_x_782:
[----:B-1----:R1:W3:Y:S02]  /*23b50*/  SYNCS.PHASECHK.TRANS64.TRYWAIT P1, [R5+URZ+0x2a840], R0 ;  /* 0x02a84000050075a7 */ /* 0x0022e4000802017f */
[----:B---3--:R-:W-:Y:S05]  /*23b60*/  @!P1 NANOSLEEP.SYNCS 0x989680 ;  /* 0x009896800000995d */ /* 0x008fea0003900000 */
[----:B------:R-:W3:Y:S02]  /*23b70*/  @!P1 SYNCS.PHASECHK.TRANS64 P1, [R5+URZ+0x2a840], R0 ;  /* 0x02a84000050095a7 */ /* 0x000ee4000802007f */
[----:B---3--:R-:W-:Y:S05]  /*23b80*/  @!P1 BRA `(.L_x_782) ;  /* 0xfffffffc00f09947 */ /* 0x008fea000383ffff */
[----:B------:R-:W-:Y:S05]  /*23b90*/  BRA `(.L_x_951) ;  /* 0xffffffb400987947 */ /* 0x000fea000383ffff */
.L_x_784:
[----:B---3--:R3:W4:Y:S02]  /*23ba0*/  SYNCS.PHASECHK.TRANS64.TRYWAIT P1, [R3+URZ+0x2a860], R2 ;  /* 0x02a86002030075a7 */ /* 0x008724000802017f */
[----:B----4-:R-:W-:Y:S05]  /*23bb0*/  @!P1 NANOSLEEP.SYNCS 0x989680 ;  /* 0x009896800000995d */ /* 0x010fea0003900000 */
[----:B------:R-:W4:Y:S02]  /*23bc0*/  @!P1 SYNCS.PHASECHK.TRANS64 P1, [R3+URZ+0x2a860], R2 ;  /* 0x02a86002030095a7 */ /* 0x000f24000802007f */
[----:B----4-:R-:W-:Y:S05]  /*23bd0*/  @!P1 BRA `(.L_x_784) ;  /* 0xfffffffc00f09947 */ /* 0x010fea000383ffff */
[----:B------:R-:W-:Y:S05]  /*23be0*/  BRA `(.L_x_952) ;  /* 0xffffffb400947947 */ /* 0x000fea000383ffff */
.L_x_953:
        /* <DEDUP_REMOVED lines=9> */
.L_x_15635:


//--------------------- .text._ZN7cutlass13device_kernelIN5flash11enable_sm90INS1_16FlashAttnFwdSm90INS1_25CollectiveMainloopFwdSm90ILi2EN4cute5tupleIJNS5_1CILi1EEES8_S8_EEENS6_IJNS7_ILi128EEENS7_ILi96EEENS7_ILi192EEEEEELi128ENS_10bfloat16_tEfNS_4arch4Sm90ELb0ELb1ELb1ELb0ELb1ELb0ELb0ELb1ELb1ELb1ELb0ELb0EEENS1_21CollectiveEpilogueFwdINS6_IJSA_SA_SB_EEES9_SE_SG_Li256ELb0ELb1ELb0ELb0EEENS1_30DynamicPersistentTileSchedulerILi256ELi128ELb0ELb1ELb1EEEEEEEEEvNT_6ParamsE --------------------------
	.section	.text._ZN7cutlass13device_kernelIN5flash11enable_sm90INS1_16FlashAttnFwdSm90INS1_25CollectiveMainloopFwdSm90ILi2EN4cute5tupleIJNS5_1CILi1EEES8_S8_EEENS6_IJNS7_ILi128EEENS7_ILi96EEENS7_ILi192EEEEEELi128ENS_10bfloat16_tEfNS_4arch4Sm90ELb0ELb1ELb1ELb0ELb1ELb0ELb0ELb1ELb1ELb1ELb0ELb0EEENS1_21CollectiveEpilogueFwdINS6_IJSA_SA_SB_EEES9_SE_SG_Li256ELb0ELb1ELb0ELb0EEENS1_30DynamicPersistentTileSchedulerILi256ELi128ELb0ELb1ELb1EEEEEEEEEvNT_6ParamsE,"ax",@progbits
	.align	128
.text._ZN7cutlass13device_kernelIN5flash11enable_sm90INS1_16FlashAttnFwdSm90INS1_25CollectiveMainloopFwdSm90ILi2EN4cute5tupleIJNS5_1CILi1EEES8_S8_EEENS6_IJNS7_ILi128EEENS7_ILi96EEENS7_ILi192EEEEEELi128ENS_10bfloat16_tEfNS_4arch4Sm90ELb0ELb1ELb1ELb0ELb1ELb0ELb0ELb1ELb1ELb1ELb0ELb0EEENS1_21CollectiveEpilogueFwdINS6_IJSA_SA_SB_EEES9_SE_SG_Li256ELb0ELb1ELb0ELb0EEENS1_30DynamicPersistentTileSchedulerILi256ELi128ELb0ELb1ELb1EEEEEEEEEvNT_6ParamsE:
        .type           _ZN7cutlass13device_kernelIN5flash11enable_sm90INS1_16FlashAttnFwdSm90INS1_25CollectiveMainloopFwdSm90ILi2EN4cute5tupleIJNS5_1CILi1EEES8_S8_EEENS6_IJNS7_ILi128EEENS7_ILi96EEENS7_ILi192EEEEEELi128ENS_10bfloat16_tEfNS_4arch4Sm90ELb0ELb1ELb1ELb0ELb1ELb0ELb0ELb1ELb1ELb1ELb0ELb0EEENS1_21CollectiveEpilogueFwdINS6_IJSA_SA_SB_EEES9_SE_SG_Li256ELb0ELb1ELb0ELb0EEENS1_30DynamicPersistentTileSchedulerILi256ELi128ELb0ELb1ELb1EEEEEEEEEvNT_6ParamsE,@function
        .size           _ZN7cutlass13device_kernelIN5flash11enable_sm90INS1_16FlashAttnFwdSm90INS1_25CollectiveMainloopFwdSm90ILi2EN4cute5tupleIJNS5_1CILi1EEES8_S8_EEENS6_IJNS7_ILi128EEENS7_ILi96EEENS7_ILi192EEEEEELi128ENS_10bfloat16_tEfNS_4arch4Sm90ELb0ELb1ELb1ELb0ELb1ELb0ELb0ELb1ELb1ELb1ELb0ELb0EEENS1_21CollectiveEpilogueFwdINS6_IJSA_SA_SB_EEES9_SE_SG_Li256ELb0ELb1ELb0ELb0EEENS1_30DynamicPersistentTileSchedulerILi256ELi128ELb0ELb1ELb1EEEEEEEEEvNT_6ParamsE,(.L_x_15636 - _ZN7cutlass13device_kernelIN5flash11enable_sm90INS1_16FlashAttnFwdSm90INS1_25CollectiveMainloopFwdSm90ILi2EN4cute5tupleIJNS5_1CILi1EEES8_S8_EEENS6_IJNS7_ILi128EEENS7_ILi96EEENS7_ILi192EEEEEELi128ENS_10bfloat16_tEfNS_4arch4Sm90ELb0ELb1ELb1ELb0ELb1ELb0ELb0ELb1ELb1ELb1ELb0ELb0EEENS1_21CollectiveEpilogueFwdINS6_IJSA_SA_SB_EEES9_SE_SG_Li256ELb0ELb1ELb0ELb0EEENS1_30DynamicPersistentTileSchedulerILi256ELi128ELb0ELb1ELb1EEEEEEEEEvNT_6ParamsE)
        .other          _ZN7cutlass13device_kernelIN5flash11enable_sm90INS1_16FlashAttnFwdSm90INS1_25CollectiveMainloopFwdSm90ILi2EN4cute5tupleIJNS5_1CILi1EEES8_S8_EEENS6_IJNS7_ILi128EEENS7_ILi96EEENS7_ILi192EEEEEELi128ENS_10bfloat16_tEfNS_4arch4Sm90ELb0ELb1ELb1ELb0ELb1ELb0ELb0ELb1ELb1ELb1ELb0ELb0EEENS1_21CollectiveEpilogueFwdINS6_IJSA_SA_SB_EEES9_SE_SG_Li256ELb0ELb1ELb0ELb0EEENS1_30DynamicPersistentTileSchedulerILi256ELi128ELb0ELb1ELb1EEEEEEEEEvNT_6ParamsE,@"STO_CUDA_ENTRY STV_DEFAULT"
_ZN7cutlass13device_kernelIN5flash11enable_sm90INS1_16FlashAttnFwdSm90INS1_25CollectiveMainloopFwdSm90ILi2EN4cute5tupleIJNS5_1CILi1EEES8_S8_EEENS6_IJNS7_ILi128EEENS7_ILi96EEENS7_ILi192EEEEEELi128ENS_10bfloat16_tEfNS_4arch4Sm90ELb0ELb1ELb1ELb0ELb1ELb0ELb0ELb1ELb1ELb1ELb0ELb0EEENS1_21CollectiveEpilogueFwdINS6_IJSA_SA_SB_EEES9_SE_SG_Li256ELb0ELb1ELb0ELb0EEENS1_30DynamicPersistentTileSchedulerILi256ELi128ELb0ELb1ELb1EEEEEEEEEvNT_6ParamsE:
        /* <DEDUP_REMOVED lines=45> */
.L_x_954:
        /* <DEDUP_REMOVED lines=22> */
.L_x_955:
        /* <DEDUP_REMOVED lines=18> */
.L_x_956:
        /* <DEDUP_REMOVED lines=22> */
.L_x_957:
        /* <DEDUP_REMOVED lines=23> */
.L_x_958:
        /* <DEDUP_REMOVED lines=10> */
.L_x_960:
[----:B------:R-:W-:-:S08]  /*08c0*/  NOP ;  /* 0x0000000000007918 */ /* 0x000fd00000000000 */
[----:B------:R-:W1:Y:S02]  /*08d0*/  USETMAXREG.TRY_ALLOC.CTAPOOL UP0, 0xe8 ;  /* 0x000000e8000079c8 */ /* 0x000e640008000600 */
[----:B-1----:R-:W-:-:S13]  /*08e0*/  PLOP3.LUT P0, PT, PT, PT, UP0, 0x80, 0x0 ;  /* 0x000000000000781c */ /* 0x002fda0003f0f008 */
[----:B------:R-:W-:Y:S05]  /*08f0*/  @!P0 BRA `(.L_x_960) ;  /* 0xfffffffc00f08947 */ /* 0x000fea000383ffff */
[----:B------:R-:W1:Y:S08]  /*0900*/  S2UR UR4, SR_CTAID.X ;  /* 0x00000000000479c3 */ /* 0x000e700000002500 */
[----:B------:R-:W-:Y:S08]  /*0910*/  BAR.ARV 0x4, 0x180 ;  /* 0x0106000000007b1d */ /* 0x000ff00000002000 */
[----:B------:R-:W1:Y:S08]  /*0920*/  LDC R0, c[0x0][0xc38] ;  /* 0x00030e00ff007b82 */ /* 0x000e700000000800 */
[----:B------:R-:W-:Y:S06]  /*0930*/  BAR.ARV 0x8, 0x180 ;  /* 0x0206000000007b1d */ /* 0x000fec0000002000 */
[----:B-1----:R-:W-:-:S13]  /*0940*/  ISETP.LE.AND P0, PT, R0, UR4, PT ;  /* 0x0000000400007c0c */ /* 0x002fda000bf03270 */
[----:B------:R-:W-:Y:S05]  /*0950*/  @P0 EXIT ;  /* 0x000000000000094d */ /* 0x000fea0003800000 */
[----:B------:R-:W2:Y:S01]  /*0960*/  LDL R3, [R1+0x4] ;  /* 0x0000040001037983 */ /* 0x000ea20000100800 */
[----:B------:R-:W-:Y:S01]  /*0970*/  IMAD.U32 R16, RZ, RZ, UR4 ;  /* 0x00000004ff107e24 */ /* 0x000fe2000f8e00ff */
[----:B------:R-:W-:Y:S01]  /*0980*/  UMOV UR39, URZ ;  /* 0x0000003f00277c82 */ /* 0x000fe20008000000 */
[----:B------:R-:W-:Y:S01]  /*0990*/  IMAD.MOV.U32 R166, RZ, RZ, RZ ;  /* 0x000000ffffa67224 */ /* 0x000fe200078e00ff */
[----:B0-----:R-:W0:Y:S01]  /*09a0*/  S2R R2, SR_TID.X ;  /* 0x0000000000027919 */ /* 0x001e220000002100 */
[----:B------:R-:W-:Y:S01]  /*09b0*/  UMOV UR38, URZ ;  /* 0x0000003f00267c82 */ /* 0x000fe20008000000 */
[----:B0-----:R-:W-:Y:S01]  /*09c0*/  VIADD R174, R2, 0xffffff80 ;  /* 0xffffff8002ae7836 */ /* 0x001fe20000000000 */
[----:B--2---:R-:W-:-:S04]  /*09d0*/  R2UR UR5, R3 ;  /* 0x00000000030572ca */ /* 0x004fc800000e0000 */
[----:B------:R-:W-:-:S04]  /*09e0*/  SHF.R.S32.HI R3, RZ, 0x1f, R174 ;  /* 0x0000001fff037819 */ /* 0x000fc800000114ae */
[CC--:B------:R-:W-:Y:S02]  /*09f0*/  LEA.HI R0, R3.reuse, R174.reuse, RZ, 0x7 ;  /* 0x000000ae03007211 */ /* 0x0c0fe400078f38ff */
[CC--:B------:R-:W-:Y:S02]  /*0a00*/  LEA.HI R4, R3.reuse, R174.reuse, RZ, 0x5 ;  /* 0x000000ae03047211 */ /* 0x0c0fe400078f28ff */
[----:B------:R-:W-:Y:S02]  /*0a10*/  LOP3.LUT R167, R0, 0xffffff80, RZ, 0xc0, !PT ;  /* 0xffffff8000a77812 */ /* 0x000fe400078ec0ff */
[CC--:B------:R-:W-:Y:S01]  /*0a20*/  LEA.HI R2, R3.reuse, R174.reuse, RZ, 0x4 ;  /* 0x000000ae03027211 */ /* 0x0c0fe200078f20ff */
[----:B------:R-:W-:Y:S01]  /*0a30*/  IMAD.SHL.U32 R4, R4, 0x20, RZ ;  /* 0x0000002004047824 */ /* 0x000fe200078e00ff */
[----:B------:R-:W-:Y:S01]  /*0a40*/  LEA.HI R11, R3, R174, RZ, 0x2 ;  /* 0x000000ae030b7211 */ /* 0x000fe200078f10ff */
[----:B------:R-:W-:Y:S01]  /*0a50*/  IMAD.IADD R167, R174, 0x1, -R167 ;  /* 0x00000001aea77824 */ /* 0x000fe200078e0aa7 */
[----:B------:R-:W-:Y:S01]  /*0a60*/  LOP3.LUT R5, R2, 0x3fffff0, RZ, 0xc0, !PT ;  /* 0x03fffff002057812 */ /* 0x000fe200078ec0ff */
[----:B------:R-:W-:Y:S01]  /*0a70*/  ULOP3.LUT UR61, UR5, 0x1, URZ, 0xfc, !UPT ;  /* 0x00000001053d7892 */ /* 0x000fe2000f8efc3f */
[----:B------:R-:W-:-:S02]  /*0a80*/  LOP3.LUT R11, R11, 0xfffffffc, RZ, 0xc0, !PT ;  /* 0xfffffffc0b0b7812 */ /* 0x000fc400078ec0ff */
[----:B------:R-:W-:Y:S01]  /*0a90*/  SHF.R.S32.HI R6, RZ, 0x1f, R167 ;  /* 0x0000001fff067819 */ /* 0x000fe200000114a7 */
[C---:B------:R-:W-:Y:S01]  /*0aa0*/  IMAD.IADD R5, R174.reuse, 0x1, -R5 ;  /* 0x00000001ae057824 */ /* 0x040fe200078e0a05 */
[----:B------:R-:W-:Y:S01]  /*0ab0*/  LEA.HI R3, R3, R174, RZ, 0x3 ;  /* 0x000000ae03037211 */ /* 0x000fe200078f18ff */
[----:B------:R-:W-:Y:S01]  /*0ac0*/  IMAD.IADD R11, R174, 0x1, -R11 ;  /* 0x00000001ae0b7824 */ /* 0x000fe200078e0a0b */
[----:B------:R-:W-:Y:S02]  /*0ad0*/  LEA.HI R8, R6, R167, RZ, 0x2 ;  /* 0x000000a706087211 */ /* 0x000fe400078f10ff */
[----:B------:R-:W-:Y:S02]  /*0ae0*/  SHF.R.S32.HI R169, RZ, 0x7, R0 ;  /* 0x00000007ffa97819 */ /* 0x000fe40000011400 */
[--C-:B------:R-:W-:Y:S02]  /*0af0*/  SHF.R.S32.HI R9, RZ, 0x2, R8.reuse ;  /* 0x00000002ff097819 */ /* 0x100fe40000011408 */
[----:B------:R-:W-:-:S02]  /*0b00*/  SHF.R.S32.HI R10, RZ, 0x1f, R8 ;  /* 0x0000001fff0a7819 */ /* 0x000fc40000011408 */
[----:B------:R-:W-:Y:S02]  /*0b10*/  LOP3.LUT R4, R4, 0xfffffc00, RZ, 0xc0, !PT ;  /* 0xfffffc0004047812 */ /* 0x000fe400078ec0ff */
[----:B------:R-:W-:Y:S02]  /*0b20*/  LEA.HI R10, R10, R9, RZ, 0x3 ;  /* 0x000000090a0a7211 */ /* 0x000fe400078f18ff */
[----:B------:R-:W-:Y:S01]  /*0b30*/  LOP3.LUT R163, R3, 0xfffffff8, RZ, 0xc0, !PT ;  /* 0xfffffff803a37812 */ /* 0x000fe200078ec0ff */
[----:B------:R-:W-:Y:S01]  /*0b40*/  IMAD R5, R5, 0x40, R4 ;  /* 0x0000004005057824 */ /* 0x000fe200078e0204 */
[----:B------:R-:W-:Y:S02]  /*0b50*/  SHF.R.S32.HI R7, RZ, 0x4, R2 ;  /* 0x00000004ff077819 */ /* 0x000fe40000011402 */
[----:B------:R-:W-:Y:S01]  /*0b60*/  LOP3.LUT R10, R10, 0xfffffff8, RZ, 0xc0, !PT ;  /* 0xfffffff80a0a7812 */ /* 0x000fe200078ec0ff */
[----:B------:R-:W-:Y:S01]  /*0b70*/  IMAD.IADD R163, R174, 0x1, -R163 ;  /* 0x00000001aea37824 */ /* 0x000fe200078e0aa3 */
[----:B------:R-:W-:-:S02]  /*0b80*/  LEA.HI R6, R6, R167, RZ, 0x5 ;  /* 0x000000a706067211 */ /* 0x000fc400078f28ff */
[----:B------:R-:W-:Y:S01]  /*0b90*/  LEA.HI R0, R0, R169, RZ, 0x1 ;  /* 0x000000a900007211 */ /* 0x000fe200078f08ff */
[----:B------:R-:W-:Y:S01]  /*0ba0*/  IMAD.IADD R9, R9, 0x1, -R10 ;  /* 0x0000000109097824 */ /* 0x000fe200078e0a0a */
[----:B------:R-:W-:Y:S01]  /*0bb0*/  LEA.HI R2, R2, R7, RZ, 0x1 ;  /* 0x0000000702027211 */ /* 0x000fe200078f08ff */
[----:B------:R-:W-:Y:S01]  /*0bc0*/  IMAD.SHL.U32 R160, R163, 0x8, RZ ;  /* 0x00000008a3a07824 */ /* 0x000fe200078e00ff */
[----:B------:R-:W-:Y:S02]  /*0bd0*/  SHF.R.S32.HI R6, RZ, 0x5, R6 ;  /* 0x00000005ff067819 */ /* 0x000fe40000011406 */
[----:B------:R-:W-:Y:S01]  /*0be0*/  LEA.HI R4, R11, R11, RZ, 0x1 ;  /* 0x0000000b0b047211 */ /* 0x000fe200078f08ff */
[----:B------:R-:W-:Y:S01]  /*0bf0*/  VIADD R161, R160, 0x40 ;  /* 0x00000040a0a17836 */ /* 0x000fe20000000000 */
[----:B------:R-:W-:Y:S01]  /*0c00*/  LOP3.LUT R0, R0, 0x3fffffe, RZ, 0xc0, !PT ;  /* 0x03fffffe00007812 */ /* 0x000fe200078ec0ff */
[----:B------:R-:W-:Y:S01]  /*0c10*/  IMAD R9, R6, 0x10, R9 ;  /* 0x0000001006097824 */ /* 0x000fe200078e0209 */
[----:B------:R-:W-:-:S02]  /*0c20*/  LOP3.LUT R2, R2, 0x1ffffffe, RZ, 0xc0, !PT ;  /* 0x1ffffffe02027812 */ /* 0x000fc400078ec0ff */
[----:B------:R-:W-:Y:S01]  /*0c30*/  LOP3.LUT R4, R4, 0x1ffffffe, RZ, 0xc0, !PT ;  /* 0x1ffffffe04047812 */ /* 0x000fe200078ec0ff */
[----:B------:R-:W-:Y:S01]  /*0c40*/  IMAD.IADD R0, R169, 0x1, -R0 ;  /* 0x00000001a9007824 */ /* 0x000fe200078e0a00 */
[----:B------:R-:W-:Y:S01]  /*0c50*/  LOP3.LUT R18, R8, 0x7ffffffc, RZ, 0xc0, !PT ;  /* 0x7ffffffc08127812 */ /* 0x000fe200078ec0ff */
[----:B------:R-:W-:Y:S01]  /*0c60*/  IMAD.IADD R2, R7, 0x1, -R2 ;  /* 0x0000000107027824 */ /* 0x000fe200078e0a02 */
[----:B------:R-:W-:Y:S01]  /*0c70*/  SHF.R.S32.HI R165, RZ, 0x3, R3 ;  /* 0x00000003ffa57819 */ /* 0x000fe20000011403 */
[----:B------:R-:W-:Y:S01]  /*0c80*/  IMAD.IADD R11, R11, 0x1, -R4 ;  /* 0x000000010b0b7824 */ /* 0x000fe200078e0a04 */
[----:B------:R-:W-:Y:S01]  /*0c90*/  SHF.R.S32.HI R173, RZ, 0x1f, R160 ;  /* 0x0000001fffad7819 */ /* 0x000fe200000114a0 */
[----:B------:R-:W-:Y:S01]  /*0ca0*/  IMAD R170, R0, 0x40, R9 ;  /* 0x0000004000aa7824 */ /* 0x000fe200078e0209 */
[----:B------:R-:W-:Y:S01]  /*0cb0*/  SHF.R.S32.HI R172, RZ, 0x1f, R161 ;  /* 0x0000001fffac7819 */ /* 0x000fe200000114a1 */
[----:B------:R-:W-:Y:S02]  /*0cc0*/  IMAD R171, R2, 0x8, R5 ;  /* 0x0000000802ab7824 */ /* 0x000fe400078e0205 */
[----:B------:R-:W-:-:S02]  /*0cd0*/  IMAD.IADD R18, R167, 0x1, -R18 ;  /* 0x00000001a7127824 */ /* 0x000fc400078e0a12 */
[----:B------:R-:W-:-:S07]  /*0ce0*/  IMAD R22, R11, 0x8, R170 ;  /* 0x000000080b167824 */ /* 0x000fce00078e02aa */
.L_x_1065:
[----:B0--34-:R-:W0:Y:S01]  /*0cf0*/  LDC R3, c[0x0][0xc60] ;  /* 0x00031800ff037b82 */ /* 0x019e220000000800 */
[----:B------:R-:W-:Y:S01]  /*0d00*/  IMAD.MOV.U32 R0, RZ, RZ, R16 ;  /* 0x000000ffff007224 */ /* 0x000fe200078e0010 */
[----:B------:R-:W-:Y:S01]  /*0d10*/  ULDC UR4, c[0x0][0xc78] ;  /* 0x00031e0000047ab9 */ /* 0x000fe20000000800 */
[----:B0-----:R-:W-:-:S13]  /*0d20*/  ISETP.NE.AND P0, PT, R3, 0x1, PT ;  /* 0x000000010300780c */ /* 0x001fda0003f05270 */
[----:B-----5:R-:W0:Y:S08]  /*0d30*/  @P0 LDC R5, c[0x0][0xc64] ;  /* 0x00031900ff050b82 */ /* 0x020e300000000800 */
[----:B------:R-:W1:Y:S01]  /*0d40*/  @P0 LDC R7, c[0x0][0xc68] ;  /* 0x00031a00ff070b82 */ /* 0x000e620000000800 */
[----:B0-----:R-:W-:-:S05]  /*0d50*/  @P0 IMAD.HI.U32 R2, R16, R5, RZ ;  /* 0x0000000510020227 */ /* 0x001fca00078e00ff */
[----:B-1----:R-:W-:-:S04]  /*0d60*/  @P0 SHF.R.U32.HI R0, RZ, R7, R2 ;  /* 0x00000007ff000219 */ /* 0x002fc80000011602 */
[----:B------:R-:W-:Y:S01]  /*0d70*/  ISETP.GE.AND P0, PT, R0, UR4, PT ;  /* 0x0000000400007c0c */ /* 0x000fe2000bf06270 */
[----:B------:R-:W-:-:S04]  /*0d80*/  IMAD.MOV R2, RZ, RZ, -R0 ;  /* 0x000000ffff027224 */ /* 0x000fc800078e0a00 */
[----:B------:R-:W-:-:S08]  /*0d90*/  IMAD R11, R3, R2, R16 ;  /* 0x00000002030b7224 */ /* 0x000fd000078e0210 */
[----:B--2---:R-:W-:Y:S05]  /*0da0*/  @!P0 BRA `(.L_x_961) ;  /* 0x0000000000208947 */ /* 0x004fea0003800000 */
[----:B------:R-:W0:Y:S01]  /*0db0*/  LDC R3, c[0x0][0xc6c] ;  /* 0x00031b00ff037b82 */ /* 0x000e220000000800 */
[----:B------:R-:W-:Y:S01]  /*0dc0*/  IMAD.MOV.U32 R2, RZ, RZ, R11 ;  /* 0x000000ffff027224 */ /* 0x000fe200078e000b */
[----:B0-----:R-:W-:-:S13]  /*0dd0*/  ISETP.NE.AND P0, PT, R3, 0x1, PT ;  /* 0x000000010300780c */ /* 0x001fda0003f05270 */
[----:B------:R-:W0:Y:S02]  /*0de0*/  @P0 LDC.64 R4, c[0x0][0xc70] ;  /* 0x00031c00ff040b82 */ /* 0x000e240000000a00 */
[----:B0-----:R-:W-:-:S05]  /*0df0*/  @P0 IMAD.HI.U32 R4, R11, R4, RZ ;  /* 0x000000040b040227 */ /* 0x001fca00078e00ff */
[----:B------:R-:W-:-:S05]  /*0e00*/  @P0 SHF.R.U32.HI R2, RZ, R5, R4 ;  /* 0x00000005ff020219 */ /* 0x000fca0000011604 */
[----:B------:R-:W-:Y:S01]  /*0e10*/  IMAD R3, R2, R3, RZ ;  /* 0x0000000302037224 */ /* 0x000fe200078e02ff */
[----:B------:R-:W-:Y:S06]  /*0e20*/  BRA `(.L_x_962) ;  /* 0x00000000001c7947 */ /* 0x000fec0003800000 */
.L_x_961:
[----:B------:R-:W0:Y:S01]  /*0e30*/  LDC R3, c[0x0][0xc54] ;  /* 0x00031500ff037b82 */ /* 0x000e220000000800 */
[----:B------:R-:W-:Y:S01]  /*0e40*/  IMAD.MOV.U32 R2, RZ, RZ, R11 ;  /* 0x000000ffff027224 */ /* 0x000fe200078e000b */
[----:B0-----:R-:W-:-:S13]  /*0e50*/  ISETP.NE.AND P0, PT, R3, 0x1, PT ;  /* 0x000000010300780c */ /* 0x001fda0003f05270 */
[----:B------:R-:W0:Y:S02]  /*0e60*/  @P0 LDC.64 R4, c[0x0][0xc58] ;  /* 0x00031600ff040b82 */ /* 0x000e240000000a00 */
[----:B0-----:R-:W-:-:S05]  /*0e70*/  @P0 IMAD.HI.U32 R4, R11, R4, RZ ;  /* 0x000000040b040227 */ /* 0x001fca00078e00ff */
[----:B------:R-:W-:-:S05]  /*0e80*/  @P0 SHF.R.U32.HI R2, RZ, R5, R4 ;  /* 0x00000005ff020219 */ /* 0x000fca0000011604 */
[----:B------:R-:W-:-:S07]  /*0e90*/  IMAD R3, R2, R3, RZ ;  /* 0x0000000302037224 */ /* 0x000fce00078e02ff */
.L_x_962:
[----:B------:R-:W0:Y:S01]  /*0ea0*/  LDC R164, c[0x0][0xc48] ;  /* 0x00031200ffa47b82 */ /* 0x000e220000000800 */
[----:B------:R-:W-:Y:S01]  /*0eb0*/  LOP3.LUT R2, RZ, R2, RZ, 0x33, !PT ;  /* 0x00000002ff027212 */ /* 0x000fe200078e33ff */
[----:B------:R-:W-:Y:S01]  /*0ec0*/  ULDC UR4, c[0x0][0xc3c] ;  /* 0x00030f0000047ab9 */ /* 0x000fe20000000800 */
[----:B------:R-:W-:Y:S01]  /*0ed0*/  IMAD.IADD R3, R11, 0x1, -R3 ;  /* 0x000000010b037824 */ /* 0x000fe200078e0a03 */
[----:B------:R-:W-:Y:S01]  /*0ee0*/  ULDC UR6, c[0x0][0xc54] ;  /* 0x0003150000067ab9 */ /* 0x000fe20000000800 */
[----:B------:R-:W-:Y:S01]  /*0ef0*/  LOP3.LUT R19, R19, 0xffefffff, RZ, 0xc0, !PT ;  /* 0xffefffff13137812 */ /* 0x000fe200078ec0ff */
[----:B------:R-:W-:Y:S01]  /*0f00*/  VIADD R2, R2, UR4 ;  /* 0x0000000402027c36 */ /* 0x000fe20008000000 */
[----:B------:R-:W-:Y:S01]  /*0f10*/  ULDC.64 UR4, c[0x0][0x418] ;  /* 0x0001060000047ab9 */ /* 0x000fe20000000a00 */
[----:B------:R-:W1:Y:S01]  /*0f20*/  LDC R168, c[0x0][0x448] ;  /* 0x00011200ffa87b82 */ /* 0x000e620000000800 */
[----:B------:R-:W-:Y:S01]  /*0f30*/  ISETP.NE.U32.AND P0, PT, RZ, UR4, PT ;  /* 0x00000004ff007c0c */ /* 0x000fe2000bf05070 */
[----:B------:R-:W-:-:S02]  /*0f40*/  IMAD.SHL.U32 R17, R2, 0x80, RZ ;  /* 0x0000008002117824 */ /* 0x000fc400078e00ff */
[----:B------:R-:W-:Y:S01]  /*0f50*/  IMAD R14, R0, UR6, R3 ;  /* 0x00000006000e7c24 */ /* 0x000fe2000f8e0203 */
[----:B------:R-:W-:Y:S01]  /*0f60*/  ISETP.NE.AND.EX P0, PT, RZ, UR5, PT, P0 ;  /* 0x00000005ff007c0c */ /* 0x000fe2000bf05300 */
[----:B------:R-:W-:Y:S02]  /*0f70*/  VIADD R2, R17, 0x7f ;  /* 0x0000007f11027836 */ /* 0x000fe40000000000 */
[----:B------:R-:W2:Y:S01]  /*0f80*/  LDC.64 R12, c[0x0][0x9e0] ;  /* 0x00027800ff0c7b82 */ /* 0x000ea20000000a00 */
[----:B------:R-:W-:Y:S01]  /*0f90*/  IMAD.MOV.U32 R162, RZ, RZ, R14 ;  /* 0x000000ffffa27224 */ /* 0x000fe200078e000e */
[----:B0-----:R-:W-:-:S06]  /*0fa0*/  ISETP.NE.AND P1, PT, R164, 0x1, PT ;  /* 0x00000001a400780c */ /* 0x001fcc0003f25270 */
[----:B------:R-:W0:Y:S01]  /*0fb0*/  LDC R10, c[0x0][0x288] ;  /* 0x0000a200ff0a7b82 */ /* 0x000e220000000800 */
[----:B-1----:R-:W-:-:S07]  /*0fc0*/  ISETP.NE.AND P3, PT, R168, 0x1, PT ;  /* 0x00000001a800780c */ /* 0x002fce0003f65270 */
[----:B------:R-:W1:Y:S01]  /*0fd0*/  LDC R73, c[0x0][0x424] ;  /* 0x00010900ff497b82 */ /* 0x000e620000000800 */
[----:B--2---:R-:W-:-:S07]  /*0fe0*/  ISETP.GE.AND P2, PT, R13, 0x1, PT ;  /* 0x000000010d00780c */ /* 0x004fce0003f46270 */
[----:B------:R-:W2:Y:S01]  /*0ff0*/  @P1 LDC R5, c[0x0][0xc4c] ;  /* 0x00031300ff051b82 */ /* 0x000ea20000000800 */
[----:B------:R-:W-:-:S07]  /*1000*/  @P3 LOP3.LUT R19, R19, 0x100000, RZ, 0xfc, !PT ;  /* 0x0010000013133812 */ /* 0x000fce00078efcff */
[----:B------:R-:W3:Y:S01]  /*1010*/  @P3 LDC R9, c[0x0][0x44c] ;  /* 0x00011300ff093b82 */ /* 0x000ee20000000800 */
[----:B0-----:R-:W-:Y:S02]  /*1020*/  IADD3 R4, -R10, 0x1, RZ ;  /* 0x000000010a047810 */ /* 0x001fe40007ffe1ff */
[----:B------:R-:W-:-:S04]  /*1030*/  LOP3.LUT R19, R19, 0xfff7ffff, RZ, 0xc0, !PT ;  /* 0xfff7ffff13137812 */ /* 0x000fc800078ec0ff */
[----:B------:R-:W-:Y:S01]  /*1040*/  @P2 LOP3.LUT R19, R19, 0x80000, RZ, 0xfc, !PT ;  /* 0x0008000013132812 */ /* 0x000fe200078efcff */
[----:B------:R-:W0:Y:S01]  /*1050*/  @P1 LDC R7, c[0x0][0xc50] ;  /* 0x00031400ff071b82 */ /* 0x000e220000000800 */
[----:B-1----:R-:W-:-:S07]  /*1060*/  SEL R73, R73, 0x1, P0 ;  /* 0x0000000149497807 */ /* 0x002fce0000000000 */
[----:B------:R-:W1:Y:S01]  /*1070*/  @P3 LDC R6, c[0x0][0x450] ;  /* 0x00011400ff063b82 */ /* 0x000e620000000800 */
[----:B--2---:R-:W-:-:S07]  /*1080*/  @P1 IMAD.HI.U32 R0, R14, R5, RZ ;  /* 0x000000050e001227 */ /* 0x004fce00078e00ff */
[----:B------:R-:W2:Y:S01]  /*1090*/  LDC R8, c[0x0][0x2f0] ;  /* 0x0000bc00ff087b82 */ /* 0x000ea20000000800 */
[----:B---3--:R-:W-:Y:S01]  /*10a0*/  @P3 IMAD.HI.U32 R3, R2, R9, RZ ;  /* 0x0000000902033227 */ /* 0x008fe200078e00ff */
[----:B0-----:R-:W-:-:S04]  /*10b0*/  @P1 SHF.R.U32.HI R162, RZ, R7, R0 ;  /* 0x00000007ffa21219 */ /* 0x001fc80000011600 */
[----:B-1----:R-:W-:Y:S01]  /*10c0*/  @P3 SHF.R.U32.HI R2, RZ, R6, R3 ;  /* 0x00000006ff023219 */ /* 0x002fe20000011603 */
[----:B------:R-:W-:-:S04]  /*10d0*/  IMAD.MOV R3, RZ, RZ, -R162 ;  /* 0x000000ffff037224 */ /* 0x000fc800078e0aa2 */
[----:B------:R-:W-:Y:S02]  /*10e0*/  IMAD R164, R164, R3, R14 ;  /* 0x00000003a4a47224 */ /* 0x000fe400078e020e */
[CC--:B--2---:R-:W-:Y:S02]  /*10f0*/  IMAD R5, R73.reuse, R8.reuse, R4 ;  /* 0x0000000849057224 */ /* 0x0c4fe400078e0204 */
[----:B------:R-:W-:Y:S02]  /*1100*/  IMAD R16, R73, R8, RZ ;  /* 0x0000000849107224 */ /* 0x000fe400078e02ff */
[----:B------:R-:W-:-:S04]  /*1110*/  IMAD.IADD R7, R5, 0x1, R2 ;  /* 0x0000000105077824 */ /* 0x000fc800078e0202 */
[----:B------:R-:W-:Y:S01]  /*1120*/  IMAD.IADD R0, R7, 0x1, R12 ;  /* 0x0000000107007824 */ /* 0x000fe200078e020c */
[----:B------:R-:W-:Y:S06]  /*1130*/  @!P2 BRA `(.L_x_963) ;  /* 0x000000000040a947 */ /* 0x000fec0003800000 */
[C---:B------:R-:W-:Y:S01]  /*1140*/  ISETP.GT.AND P0, PT, R7.reuse, RZ, PT ;  /* 0x000000ff0700720c */ /* 0x040fe20003f04270 */
[----:B------:R-:W-:-:S12]  /*1150*/  VIADD R2, R7, 0xffffffff ;  /* 0xffffffff07027836 */ /* 0x000fd80000000000 */
[----:B------:R-:W-:Y:S05]  /*1160*/  @P0 BRA `(.L_x_964) ;  /* 0x00000000001c0947 */ /* 0x000fea0003800000 */
[----:B------:R-:W-:Y:S01]  /*1170*/  ISETP.NE.AND P0, PT, R13, 0x1, PT ;  /* 0x000000010d00780c */ /* 0x000fe20003f05270 */
[----:B------:R-:W-:-:S12]  /*1180*/  IMAD.MOV R3, RZ, RZ, -R7 ;  /* 0x000000ffff037224 */ /* 0x000fd800078e0a07 */
[----:B------:R-:W0:Y:S02]  /*1190*/  @P0 LDC.64 R4, c[0x0][0x9e8] ;  /* 0x00027a00ff040b82 */ /* 0x000e240000000a00 */
[----:B0-----:R-:W-:-:S05]  /*11a0*/  @P0 IMAD.HI.U32 R2, R3, R4, RZ ;  /* 0x0000000403020227 */ /* 0x001fca00078e00ff */
[----:B------:R-:W-:-:S04]  /*11b0*/  @P0 SHF.R.U32.HI R3, RZ, R5, R2 ;  /* 0x00000005ff030219 */ /* 0x000fc80000011602 */
[----:B------:R-:W-:Y:S01]  /*11c0*/  LOP3.LUT R2, RZ, R3, RZ, 0x33, !PT ;  /* 0x00000003ff027212 */ /* 0x000fe200078e33ff */
[----:B------:R-:W-:Y:S06]  /*11d0*/  BRA `(.L_x_965) ;  /* 0x0000000000107947 */ /* 0x000fec0003800000 */
.L_x_964:
[----:B------:R-:W-:-:S13]  /*11e0*/  ISETP.NE.AND P0, PT, R13, 0x1, PT ;  /* 0x000000010d00780c */ /* 0x000fda0003f05270 */
[----:B------:R-:W0:Y:S02]  /*11f0*/  @P0 LDC.64 R4, c[0x0][0x9e8] ;  /* 0x00027a00ff040b82 */ /* 0x000e240000000a00 */
[----:B0-----:R-:W-:-:S05]  /*1200*/  @P0 IMAD.HI.U32 R4, R2, R4, RZ ;  /* 0x0000000402040227 */ /* 0x001fca00078e00ff */
[----:B------:R-:W-:-:S07]  /*1210*/  @P0 SHF.R.U32.HI R2, RZ, R5, R4 ;  /* 0x00000005ff020219 */ /* 0x000fce0000011604 */
.L_x_965:
[----:B------:R-:W-:-:S05]  /*1220*/  IMAD R3, R2, R13, R13 ;  /* 0x0000000d02037224 */ /* 0x000fca00078e020d */
[----:B------:R-:W-:-:S07]  /*1230*/  VIMNMX R0, R0, R3, PT ;  /* 0x0000000300007248 */ /* 0x000fce0003fe0100 */
.L_x_963:
[----:B------:R-:W0:Y:S01]  /*1240*/  @P3 LDC R6, c[0x0][0x44c] ;  /* 0x00011300ff063b82 */ /* 0x000e220000000800 */
[----:B------:R-:W-:Y:S01]  /*1250*/  VIADD R2, R0, 0x5f ;  /* 0x0000005f00027836 */ /* 0x000fe20000000000 */
[----:B------:R-:W-:Y:S01]  /*1260*/  ULDC UR4, c[0x0][0x9dc] ;  /* 0x0002770000047ab9 */ /* 0x000fe20000000800 */
[----:B------:R-:W-:Y:S02]  /*1270*/  IMAD R0, R73, R8, 0x5f ;  /* 0x0000005f49007424 */ /* 0x000fe400078e0208 */
[----:B------:R-:W-:-:S03]  /*1280*/  IMAD.HI R2, R2, 0x2aaaaaab, RZ ;  /* 0x2aaaaaab02027827 */ /* 0x000fc600078e02ff */
[----:B------:R-:W1:Y:S01]  /*1290*/  @P3 LDC R7, c[0x0][0x450] ;  /* 0x00011400ff073b82 */ /* 0x000e620000000800 */
[----:B------:R-:W-:Y:S01]  /*12a0*/  IMAD.HI R0, R0, 0x2aaaaaab, RZ ;  /* 0x2aaaaaab00007827 */ /* 0x000fe200078e02ff */
[----:B------:R-:W-:-:S03]  /*12b0*/  SHF.R.U32.HI R5, RZ, 0x1f, R2 ;  /* 0x0000001fff057819 */ /* 0x000fc60000011602 */
[----:B------:R-:W-:Y:S01]  /*12c0*/  IMAD.MOV.U32 R4, RZ, RZ, R17 ;  /* 0x000000ffff047224 */ /* 0x000fe200078e0011 */
[----:B------:R-:W-:Y:S01]  /*12d0*/  SHF.R.U32.HI R3, RZ, 0x1f, R0 ;  /* 0x0000001fff037819 */ /* 0x000fe20000011600 */
[----:B------:R-:W-:Y:S01]  /*12e0*/  IMAD R73, R73, R8, -R10 ;  /* 0x0000000849497224 */ /* 0x000fe200078e0a0a */
[----:B------:R-:W-:Y:S02]  /*12f0*/  LEA.HI.SX32 R72, R2, R5, 0x1c ;  /* 0x0000000502487211 */ /* 0x000fe400078fe2ff */
[----:B------:R-:W-:-:S04]  /*1300*/  LEA.HI.SX32 R3, R0, R3, 0x1c ;  /* 0x0000000300037211 */ /* 0x000fc800078fe2ff */
[----:B------:R-:W-:Y:S01]  /*1310*/  VIMNMX R72, R3, R72, PT ;  /* 0x0000004803487248 */ /* 0x000fe20003fe0100 */
[----:B0-----:R-:W-:-:S05]  /*1320*/  @P3 IMAD.HI.U32 R6, R17, R6, RZ ;  /* 0x0000000611063227 */ /* 0x001fca00078e00ff */
[----:B-1----:R-:W-:-:S05]  /*1330*/  @P3 SHF.R.U32.HI R4, RZ, R7, R6 ;  /* 0x00000007ff043219 */ /* 0x002fca0000011606 */
[----:B------:R-:W-:-:S04]  /*1340*/  IMAD.IADD R0, R73, 0x1, R4 ;  /* 0x0000000149007824 */ /* 0x000fc800078e0204 */
[----:B------:R-:W-:Y:S01]  /*1350*/  VIADD R2, R0, -UR4 ;  /* 0x8000000400027c36 */ /* 0x000fe20008000000 */
[----:B------:R-:W-:Y:S06]  /*1360*/  @!P2 BRA `(.L_x_966) ;  /* 0x00000000003ca947 */ /* 0x000fec0003800000 */
[----:B------:R-:W-:-:S13]  /*1370*/  ISETP.GT.AND P0, PT, R0, -0x1, PT ;  /* 0xffffffff0000780c */ /* 0x000fda0003f04270 */
[----:B------:R-:W-:Y:S05]  /*1380*/  @P0 BRA `(.L_x_967) ;  /* 0x00000000001c0947 */ /* 0x000fea0003800000 */
[----:B------:R-:W-:Y:S02]  /*1390*/  ISETP.NE.AND P0, PT, R13, 0x1, PT ;  /* 0x000000010d00780c */ /* 0x000fe40003f05270 */
[----:B------:R-:W-:-:S11]  /*13a0*/  LOP3.LUT R3, RZ, R0, RZ, 0x33, !PT ;  /* 0x00000000ff037212 */ /* 0x000fd600078e33ff */
[----:B------:R-:W0:Y:S02]  /*13b0*/  @P0 LDC.64 R4, c[0x0][0x9e8] ;  /* 0x00027a00ff040b82 */ /* 0x000e240000000a00 */
[----:B0-----:R-:W-:-:S05]  /*13c0*/  @P0 IMAD.HI.U32 R0, R3, R4, RZ ;  /* 0x0000000403000227 */ /* 0x001fca00078e00ff */
[----:B------:R-:W-:-:S04]  /*13d0*/  @P0 SHF.R.U32.HI R3, RZ, R5, R0 ;  /* 0x00000005ff030219 */ /* 0x000fc80000011600 */
[----:B------:R-:W-:Y:S01]  /*13e0*/  LOP3.LUT R0, RZ, R3, RZ, 0x33, !PT ;  /* 0x00000003ff007212 */ /* 0x000fe200078e33ff */
[----:B------:R-:W-:Y:S06]  /*13f0*/  BRA `(.L_x_968) ;  /* 0x0000000000107947 */ /* 0x000fec0003800000 */
.L_x_967:
[----:B------:R-:W-:-:S13]  /*1400*/  ISETP.NE.AND P0, PT, R13, 0x1, PT ;  /* 0x000000010d00780c */ /* 0x000fda0003f05270 */
[----:B------:R-:W0:Y:S02]  /*1410*/  @P0 LDC.64 R4, c[0x0][0x9e8] ;  /* 0x00027a00ff040b82 */ /* 0x000e240000000a00 */
[----:B0-----:R-:W-:-:S05]  /*1420*/  @P0 IMAD.HI.U32 R4, R0, R4, RZ ;  /* 0x0000000400040227 */ /* 0x001fca00078e00ff */
[----:B------:R-:W-:-:S07]  /*1430*/  @P0 SHF.R.U32.HI R0, RZ, R5, R4 ;  /* 0x00000005ff000219 */ /* 0x000fce0000011604 */
.L_x_968:
[----:B------:R-:W-:-:S05]  /*1440*/  IMAD R3, R0, R13, RZ ;  /* 0x0000000d00037224 */ /* 0x000fca00078e02ff */
[----:B------:R-:W-:-:S07]  /*1450*/  VIMNMX R2, R2, R3, !PT ;  /* 0x0000000302027248 */ /* 0x000fce0007fe0100 */
.L_x_966:
[----:B------:R-:W-:Y:S01]  /*1460*/  IMAD.HI R2, R2, 0x2aaaaaab, RZ ;  /* 0x2aaaaaab02027827 */ /* 0x000fe200078e02ff */
[----:B------:R-:W-:Y:S02]  /*1470*/  PLOP3.LUT P0, PT, PT, PT, PT, 0x80, 0x0 ;  /* 0x000000000000781c */ /* 0x000fe40003f0f070 */
[----:B------:R-:W-:Y:S02]  /*1480*/  CS2R R88, SRZ ;  /* 0x0000000000587805 */ /* 0x000fe4000001ff00 */
[----:B------:R-:W-:Y:S01]  /*1490*/  CS2R R86, SRZ ;  /* 0x0000000000567805 */ /* 0x000fe2000001ff00 */
[----:B------:R-:W-:Y:S01]  /*14a0*/  IMAD.MOV.U32 R0, RZ, RZ, RZ ;  /* 0x000000ffff007224 */ /* 0x000fe200078e00ff */
[----:B------:R-:W-:Y:S02]  /*14b0*/  SHF.R.U32.HI R3, RZ, 0x1f, R2 ;  /* 0x0000001fff037819 */ /* 0x000fe40000011602 */
[----:B------:R-:W-:Y:S02]  /*14c0*/  CS2R R84, SRZ ;  /* 0x0000000000547805 */ /* 0x000fe4000001ff00 */
[----:B------:R-:W-:-:S02]  /*14d0*/  CS2R R82, SRZ ;  /* 0x0000000000527805 */ /* 0x000fc4000001ff00 */
[----:B------:R-:W-:Y:S02]  /*14e0*/  CS2R R80, SRZ ;  /* 0x0000000000507805 */ /* 0x000fe4000001ff00 */
[----:B------:R-:W-:Y:S01]  /*14f0*/  LEA.HI.SX32 R3, R2, R3, 0x1c ;  /* 0x0000000302037211 */ /* 0x000fe200078fe2ff */
[----:B------:R-:W-:Y:S01]  /*1500*/  IMAD.MOV.U32 R54, RZ, RZ, RZ ;  /* 0x000000ffff367224 */ /* 0x000fe200078e00ff */
[----:B------:R-:W-:Y:S02]  /*1510*/  CS2R R50, SRZ ;  /* 0x0000000000327805 */ /* 0x000fe4000001ff00 */
[----:B------:R-:W-:Y:S02]  /*1520*/  CS2R R76, SRZ ;  /* 0x00000000004c7805 */ /* 0x000fe4000001ff00 */
[----:B------:R-:W-:Y:S02]  /*1530*/  VIMNMX R23, RZ, R3, !PT ;  /* 0x00000003ff177248 */ /* 0x000fe40007fe0100 */
[----:B------:R-:W-:-:S02]  /*1540*/  CS2R R74, SRZ ;  /* 0x00000000004a7805 */ /* 0x000fc4000001ff00 */
[----:B------:R-:W-:Y:S02]  /*1550*/  CS2R R40, SRZ ;  /* 0x0000000000287805 */ /* 0x000fe4000001ff00 */
[----:B------:R-:W-:Y:S02]  /*1560*/  CS2R R48, SRZ ;  /* 0x0000000000307805 */ /* 0x000fe4000001ff00 */
[----:B------:R-:W-:Y:S02]  /*1570*/  ISETP.GT.AND P1, PT, R72, R23, PT ;  /* 0x000000174800720c */ /* 0x000fe40003f24270 */
[----:B------:R-:W-:Y:S02]  /*1580*/  CS2R R70, SRZ ;  /* 0x0000000000467805 */ /* 0x000fe4000001ff00 */
[----:B------:R-:W-:Y:S02]  /*1590*/  CS2R R68, SRZ ;  /* 0x0000000000447805 */ /* 0x000fe4000001ff00 */
[----:B------:R-:W-:-:S02]  /*15a0*/  CS2R R66, SRZ ;  /* 0x0000000000427805 */ /* 0x000fc4000001ff00 */
[----:B------:R-:W-:Y:S02]  /*15b0*/  CS2R R64, SRZ ;  /* 0x0000000000407805 */ /* 0x000fe4000001ff00 */
[----:B------:R-:W-:Y:S02]  /*15c0*/  CS2R R62, SRZ ;  /* 0x00000000003e7805 */ /* 0x000fe4000001ff00 */
[----:B------:R-:W-:Y:S01]  /*15d0*/  CS2R R60, SRZ ;  /* 0x00000000003c7805 */ /* 0x000fe2000001ff00 */
[----:B------:R-:W-:Y:S01]  /*15e0*/  IMAD.MOV.U32 R59, RZ, RZ, RZ ;  /* 0x000000ffff3b7224 */ /* 0x000fe200078e00ff */
        /* <DEDUP_REMOVED lines=12> */
[----:B------:R-:W-:Y:S01]  /*16b0*/  IMAD.MOV.U32 R108, RZ, RZ, RZ ;  /* 0x000000ffff6c7224 */ /* 0x000fe200078e00ff */
[----:B------:R-:W-:Y:S02]  /*16c0*/  CS2R R6, SRZ ;  /* 0x0000000000067805 */ /* 0x000fe4000001ff00 */
[----:B------:R-:W-:Y:S01]  /*16d0*/  CS2R R26, SRZ ;  /* 0x00000000001a7805 */ /* 0x000fe2000001ff00 */
[----:B------:R-:W-:Y:S02]  /*16e0*/  IMAD.MOV.U32 R29, RZ, RZ, RZ ;  /* 0x000000ffff1d7224 */ /* 0x000fe400078e00ff */
        /* <DEDUP_REMOVED lines=34> */
.L_x_970:
[----:B------:R-:W-:Y:S01]  /*1910*/  LEA.HI R0, R166, R166, RZ, 0x1 ;  /* 0x000000a6a6007211 */ /* 0x000fe200078f08ff */
[----:B------:R-:W-:-:S03]  /*1920*/  IMAD.U32 R2, RZ, RZ, UR61 ;  /* 0x0000003dff027e24 */ /* 0x000fc6000f8e00ff */
[----:B------:R-:W-:Y:S02]  /*1930*/  LOP3.LUT R3, R0, 0xfffffffe, RZ, 0xc0, !PT ;  /* 0xfffffffe00037812 */ /* 0x000fe400078ec0ff */
[----:B------:R-:W-:-:S03]  /*1940*/  ISETP.NE.AND P0, PT, R2, 0x3, PT ;  /* 0x000000030200780c */ /* 0x000fc60003f05270 */
[----:B------:R-:W-:-:S05]  /*1950*/  IMAD.IADD R0, R166, 0x1, -R3 ;  /* 0x00000001a6007824 */ /* 0x000fca00078e0a03 */
[----:B------:R-:W-:-:S04]  /*1960*/  SHF.L.U32 R0, R0, 0x1f, RZ ;  /* 0x0000001f00007819 */ /* 0x000fc800000006ff */
[----:B------:R-:W0:Y:S02]  /*1970*/  SYNCS.PHASECHK.TRANS64.TRYWAIT P1, [UR40+0x2a800], R0 ;  /* 0x02a80000ff0075a7 */ /* 0x000e240008020168 */
[----:B0-----:R-:W-:Y:S05]  /*1980*/  @!P1 BRA `(.L_x_971) ;  /* 0x0000012c00109947 */ /* 0x001fea0003800000 */
.L_x_1135:
[----:B------:R-:W-:Y:S05]  /*1990*/  @!P0 BRA `(.L_x_972) ;  /* 0x0000000000048947 */ /* 0x000fea0003800000 */
[----:B------:R-:W-:Y:S01]  /*19a0*/  BPT.TRAP 0x1 ;  /* 0x000000040000795c */ /* 0x000fe20000300000 */
.L_x_972:
[----:B------:R-:W-:Y:S02]  /*19b0*/  IMAD.U32 R15, RZ, RZ, UR38 ;  /* 0x00000026ff0f7e24 */ /* 0x000fe4000f8e00ff */
[----:B0-----:R-:W-:-:S03]  /*19c0*/  IMAD.U32 R0, RZ, RZ, UR39 ;  /* 0x00000027ff007e24 */ /* 0x001fc6000f8e00ff */
[----:B------:R-:W-:Y:S02]  /*19d0*/  LEA R15, R15, UR40, 0x3 ;  /* 0x000000280f0f7c11 */ /* 0x000fe4000f8e18ff */
[----:B------:R-:W-:-:S04]  /*19e0*/  SHF.L.U32 R0, R0, 0x1f, RZ ;  /* 0x0000001f00007819 */ /* 0x000fc800000006ff */
[----:B------:R0:W1:Y:S01]  /*19f0*/  SYNCS.PHASECHK.TRANS64.TRYWAIT P1, [R15+URZ+0x2a830], R0 ;  /* 0x02a830000f0075a7 */ /* 0x000062000802017f */
[----:B------:R-:W-:Y:S05]  /*1a00*/  @!P0 BRA `(.L_x_973) ;  /* 0x0000000000048947 */ /* 0x000fea0003800000 */
[----:B------:R-:W-:Y:S01]  /*1a10*/  BPT.TRAP 0x1 ;  /* 0x000000040000795c */ /* 0x000fe20000300000 */
.L_x_973:
[----:B-1----:R-:W-:Y:S05]  /*1a20*/  @P1 BRA `(.L_x_974) ;  /* 0x0000000000081947 */ /* 0x002fea0003800000 */
[----:B------:R-:W1:Y:S02]  /*1a30*/  SYNCS.PHASECHK.TRANS64.TRYWAIT P1, [R15+URZ+0x2a830], R0 ;  /* 0x02a830000f0075a7 */ /* 0x000e64000802017f */
[----:B-1----:R-:W-:Y:S05]  /*1a40*/  @!P1 BRA `(.L_x_975) ;  /* 0x0000012800f89947 */ /* 0x002fea0003800000 */
.L_x_974:
        /* <DEDUP_REMOVED lines=30> */
[----:B------:R-:W-:Y:S01]  /*1c30*/  IMAD.U32 R5, RZ, RZ, UR9 ;  /* 0x00000009ff057e24 */ /* 0x000fe2000f8e00ff */
        /* <DEDUP_REMOVED lines=28> */
[----:B------:R-:W-:Y:S02]  /*1e00*/  WARPGROUP.DEPBAR.LE gsb0, 0x0 ;  /* 0x00008000000079c5 */ /* 0x000fe40000010000 */
        /* <DEDUP_REMOVED lines=39> */
.L_x_976:
[----:B------:R-:W-:Y:S01]  /*2080*/  ISETP.NE.AND P2, PT, R168, 0x1, PT ;  /* 0x00000001a800780c */ /* 0x000fe20003f45270 */
[----:B------:R-:W-:Y:S01]  /*2090*/  ULDC UR5, c[0x0][0x9d8] ;  /* 0x0002760000057ab9 */ /* 0x000fe20000000800 */
[----:B------:R-:W-:Y:S01]  /*20a0*/  R2UR UR4, R15 ;  /* 0x000000000f0472ca */ /* 0x000fe200000e0000 */
[----:B------:R-:W-:Y:S01]  /*20b0*/  FMUL.FTZ R3, R27, UR5 ;  /* 0x000000051b037c20 */ /* 0x000fe20008410000 */
[----:B01----:R-:W-:Y:S01]  /*20c0*/  FMUL.FTZ R0, R26, UR5 ;  /* 0x000000051a007c20 */ /* 0x003fe20008410000 */
[----:B------:R-:W-:Y:S02]  /*20d0*/  IMAD.IADD R26, R22, 0x1, R17 ;  /* 0x00000001161a7824 */ /* 0x000fe400078e0211 */
[----:B------:R-:W-:Y:S01]  /*20e0*/  FMUL.FTZ R9, R30, UR5 ;  /* 0x000000051e097c20 */ /* 0x000fe20008410000 */
[----:B------:R-:W-:Y:S01]  /*20f0*/  FMUL.FTZ R25, R25, UR5 ;  /* 0x0000000519197c20 */ /* 0x000fe20008410000 */
[----:B------:R-:W-:Y:S01]  /*2100*/  FMUL.FTZ R28, R28, UR5 ;  /* 0x000000051c1c7c20 */ /* 0x000fe20008410000 */
[----:B------:R-:W-:Y:S01]  /*2110*/  FMUL.FTZ R13, R24, UR5 ;  /* 0x00000005180d7c20 */ /* 0x000fe20008410000 */
[----:B------:R-:W-:Y:S01]  /*2120*/  FMUL.FTZ R11, R31, UR5 ;  /* 0x000000051f0b7c20 */ /* 0x000fe20008410000 */
[----:B------:R0:W1:Y:S01]  /*2130*/  MUFU.TANH R74, R25 ;  /* 0x00000019004a7308 */ /* 0x0000620000002400 */
[----:B------:R-:W-:Y:S01]  /*2140*/  FMUL.FTZ R32, R32, UR5 ;  /* 0x0000000520207c20 */ /* 0x000fe20008410000 */
[----:B------:R-:W2:Y:S01]  /*2150*/  @P2 LDC R21, c[0x0][0x44c] ;  /* 0x00011300ff152b82 */ /* 0x000ea20000000800 */
[----:B------:R-:W-:Y:S01]  /*2160*/  FMUL.FTZ R33, R33, UR5 ;  /* 0x0000000521217c20 */ /* 0x000fe20008410000 */
[----:B------:R-:W-:Y:S01]  /*2170*/  UIADD3 UR4, UR4, 0x2a840, URZ ;  /* 0x0002a84004047890 */ /* 0x000fe2000fffe03f */
[----:B------:R-:W-:Y:S01]  /*2180*/  FMUL.FTZ R14, R34, UR5 ;  /* 0x00000005220e7c20 */ /* 0x000fe20008410000 */
[----:B------:R-:W-:Y:S01]  /*2190*/  FMUL.FTZ R20, R35, UR5 ;  /* 0x0000000523147c20 */ /* 0x000fe20008410000 */
[----:B------:R-:W-:Y:S01]  /*21a0*/  FMUL.FTZ R36, R36, UR5 ;  /* 0x0000000524247c20 */ /* 0x000fe20008410000 */
[----:B------:R-:W-:Y:S01]  /*21b0*/  UPRMT UR4, UR60, 0x654, UR4 ;  /* 0x000006543c047896 */ /* 0x000fe20008000004 */
[----:B------:R-:W-:Y:S01]  /*21c0*/  FMUL.FTZ R37, R37, UR5 ;  /* 0x0000000525257c20 */ /* 0x000fe20008410000 */
[----:B------:R-:W3:Y:S01]  /*21d0*/  @P2 LDC R27, c[0x0][0x450] ;  /* 0x00011400ff1b2b82 */ /* 0x000ee20000000800 */
[----:B------:R-:W-:Y:S01]  /*21e0*/  FMUL.FTZ R24, R38, UR5 ;  /* 0x0000000526187c20 */ /* 0x000fe20008410000 */
[----:B0-----:R-:W-:Y:S01]  /*21f0*/  FMUL.FTZ R25, R39, UR5 ;  /* 0x0000000527197c20 */ /* 0x001fe20008410000 */
[----:B------:R-:W-:Y:S01]  /*2200*/  FMUL.FTZ R40, R40, UR5 ;  /* 0x0000000528287c20 */ /* 0x000fe20008410000 */
        /* <DEDUP_REMOVED lines=12> */
[----:B--2---:R-:W-:-:S04]  /*22d0*/  @P2 IMAD.HI.U32 R10, R26, R21, RZ ;  /* 0x000000151a0a2227 */ /* 0x004fc800078e00ff */
[----:B------:R-:W-:Y:S01]  /*22e0*/  FMUL.FTZ R56, R56, UR5 ;  /* 0x0000000538387c20 */ /* 0x000fe20008410000 */
[----:B------:R-:W0:Y:S01]  /*22f0*/  LDC R21, c[0x0][0x288] ;  /* 0x0000a200ff157b82 */ /* 0x000e220000000800 */
[----:B------:R-:W-:Y:S01]  /*2300*/  FMUL.FTZ R58, R58, UR5 ;  /* 0x000000053a3a7c20 */ /* 0x000fe20008410000 */
[----:B------:R-:W-:Y:S01]  /*2310*/  FMUL.FTZ R60, R60, UR5 ;  /* 0x000000053c3c7c20 */ /* 0x000fe20008410000 */
[----:B------:R-:W-:Y:S01]  /*2320*/  FMUL.FTZ R62, R62, UR5 ;  /* 0x000000053e3e7c20 */ /* 0x000fe20008410000 */
[----:B------:R-:W-:Y:S01]  /*2330*/  FMUL.FTZ R64, R64, UR5 ;  /* 0x0000000540407c20 */ /* 0x000fe20008410000 */
[----:B------:R-:W-:Y:S01]  /*2340*/  FMUL.FTZ R65, R65, UR5 ;  /* 0x0000000541417c20 */ /* 0x000fe20008410000 */
[----:B---3--:R-:W-:Y:S01]  /*2350*/  @P2 SHF.R.U32.HI R26, RZ, R27, R10 ;  /* 0x0000001bff1a2219 */ /* 0x008fe2000001160a */
[----:B------:R-:W-:Y:S02]  /*2360*/  IMAD.MOV.U32 R27, RZ, RZ, -0x60 ;  /* 0xffffffa0ff1b7424 */ /* 0x000fe400078e00ff */
[----:B------:R-:W-:Y:S01]  /*2370*/  FMUL.FTZ R8, R66, UR5 ;  /* 0x0000000542087c20 */ /* 0x000fe20008410000 */
[----:B------:R-:W-:Y:S01]  /*2380*/  FMUL.FTZ R2, R67, UR5 ;  /* 0x0000000543027c20 */ /* 0x000fe20008410000 */
[----:B------:R-:W-:Y:S01]  /*2390*/  FMUL.FTZ R68, R68, UR5 ;  /* 0x0000000544447c20 */ /* 0x000fe20008410000 */
[----:B------:R-:W2:Y:S01]  /*23a0*/  SHFL.IDX PT, R30, R26, RZ, 0x1c1f ;  /* 0x001c1fff1a1e7589 */ /* 0x000ea200000e0000 */
[----:B------:R-:W-:-:S02]  /*23b0*/  IMAD R27, R72, R27, 0x61 ;  /* 0x00000061481b7424 */ /* 0x000fc400078e021b */
[----:B------:R-:W-:Y:S01]  /*23c0*/  FMUL.FTZ R12, R70, UR5 ;  /* 0x00000005460c7c20 */ /* 0x000fe20008410000 */
[----:B------:R-:W-:Y:S01]  /*23d0*/  FMUL.FTZ R10, R71, UR5 ;  /* 0x00000005470a7c20 */ /* 0x000fe20008410000 */
[----:B------:R3:W4:Y:S01]  /*23e0*/  MUFU.TANH R75, R28 ;  /* 0x0000001c004b7308 */ /* 0x0007220000002400 */
[----:B------:R-:W-:Y:S01]  /*23f0*/  FMUL.FTZ R47, R47, UR5 ;  /* 0x000000052f2f7c20 */ /* 0x000fe20008410000 */
[----:B------:R-:W-:Y:S01]  /*2400*/  FMUL.FTZ R51, R51, UR5 ;  /* 0x0000000533337c20 */ /* 0x000fe20008410000 */
[----:B------:R-:W-:Y:S01]  /*2410*/  FMUL.FTZ R57, R57, UR5 ;  /* 0x0000000539397c20 */ /* 0x000fe20008410000 */
[----:B------:R-:W-:Y:S01]  /*2420*/  FMUL.FTZ R63, R63, UR5 ;  /* 0x000000053f3f7c20 */ /* 0x000fe20008410000 */
[----:B------:R-:W-:Y:S01]  /*2430*/  FMUL.FTZ R69, R69, UR5 ;  /* 0x0000000545457c20 */ /* 0x000fe20008410000 */
[----:B------:R-:W-:Y:S01]  /*2440*/  LOP3.LUT P1, RZ, R19, 0x80000, RZ, 0xc0, !PT ;  /* 0x0008000013ff7812 */ /* 0x000fe2000782c0ff */
[----:B------:R-:W-:Y:S01]  /*2450*/  FMUL.FTZ R29, R29, UR5 ;  /* 0x000000051d1d7c20 */ /* 0x000fe20008410000 */
[----:B------:R-:W-:Y:S01]  /*2460*/  IMAD R15, R72, -0x60, R16 ;  /* 0xffffffa0480f7824 */ /* 0x000fe200078e0210 */
[----:B------:R-:W0:Y:S01]  /*2470*/  MUFU.TANH R13, R13 ;  /* 0x0000000d000d7308 */ /* 0x000e220000002400 */
[----:B---3--:R-:W-:Y:S01]  /*2480*/  IMAD R28, R18, -0x2, R27 ;  /* 0xfffffffe121c7824 */ /* 0x008fe200078e021b */
[----:B------:R-:W-:Y:S01]  /*2490*/  ULDC UR50, c[0x0][0x9dc] ;  /* 0x0002770000327ab9 */ /* 0x000fe20000000800 */
[----:B------:R-:W-:Y:S01]  /*24a0*/  SYNCS.ARRIVE.TRANS64.RED.A1T0 RZ, [UR4], RZ ;  /* 0x000000ffffff79a7 */ /* 0x000fe20008100404 */
[----:B------:R-:W-:Y:S01]  /*24b0*/  FMUL.FTZ R55, R55, UR5 ;  /* 0x0000000537377c20 */ /* 0x000fe20008410000 */
[----:B------:R-:W-:Y:S01]  /*24c0*/  ULOP3.LUT UR4, URZ, UR50, URZ, 0x33, !UPT ;  /* 0x000000323f047292 */ /* 0x000fe2000f8e333f */
[----:B------:R-:W-:Y:S01]  /*24d0*/  FMUL.FTZ R59, R59, UR5 ;  /* 0x000000053b3b7c20 */ /* 0x000fe20008410000 */
[----:B------:R-:W-:Y:S01]  /*24e0*/  VIADD R15, R15, 0x60 ;  /* 0x000000600f0f7836 */ /* 0x000fe20000000000 */
[----:B------:R-:W3:Y:S01]  /*24f0*/  MUFU.TANH R0, R0 ;  /* 0x0000000000007308 */ /* 0x000ee20000002400 */
[----:B------:R-:W-:Y:S01]  /*2500*/  FMUL.FTZ R61, R61, UR5 ;  /* 0x000000053d3d7c20 */ /* 0x000fe20008410000 */
[----:B------:R-:W-:Y:S01]  /*2510*/  ULDC UR5, c[0x0][0x9e0] ;  /* 0x0002780000057ab9 */ /* 0x000fe20000000800 */
[----:B------:R-:W-:-:S05]  /*2520*/  VIADD R70, R28, 0xffffffff ;  /* 0xffffffff1c467836 */ /* 0x000fca0000000000 */
[----:B------:R-:W0:Y:S08]  /*2530*/  MUFU.TANH R3, R3 ;  /* 0x0000000300037308 */ /* 0x000e300000002400 */
        /* <DEDUP_REMOVED lines=39> */
[----:B------:R0:W1:Y:S08]  /*27b0*/  MUFU.TANH R76, R29 ;  /* 0x0000001d004c7308 */ /* 0x0000700000002400 */
[----:B------:R5:W1:Y:S01]  /*27c0*/  MUFU.TANH R38, R55 ;  /* 0x0000003700267308 */ /* 0x000a620000002400 */
[----:B0-----:R-:W-:-:S05]  /*27d0*/  IADD3 R29, R28, -R21, R16 ;  /* 0x800000151c1d7210 */ /* 0x001fca0007ffe010 */
[----:B------:R-:W-:Y:S02]  /*27e0*/  VIADD R66, R29, UR5 ;  /* 0x000000051d427c36 */ /* 0x000fe40008000000 */
[----:B------:R0:W1:Y:S01]  /*27f0*/  MUFU.TANH R78, R59 ;  /* 0x0000003b004e7308 */ /* 0x0000620000002400 */
[----:B-----5:R-:W-:-:S07]  /*2800*/  IMAD R55, R18, -0x2, R15 ;  /* 0xfffffffe12377824 */ /* 0x020fce00078e020f */
[----:B------:R5:W1:Y:S01]  /*2810*/  MUFU.TANH R35, R61 ;  /* 0x0000003d00237308 */ /* 0x000a620000002400 */
[----:B0-----:R-:W-:-:S04]  /*2820*/  VIADD R59, R29, UR4 ;  /* 0x000000041d3b7c36 */ /* 0x001fc80008000000 */
[----:B--2---:R-:W-:Y:S02]  /*2830*/  IMAD.IADD R28, R59, 0x1, R30 ;  /* 0x000000013b1c7824 */ /* 0x004fe400078e021e */
[----:B-----5:R-:W-:Y:S01]  /*2840*/  VIADD R61, R27, 0xffffffff ;  /* 0xffffffff1b3d7836 */ /* 0x020fe20000000000 */
[----:B------:R-:W-:Y:S01]  /*2850*/  VIADDMNMX R27, R30, R66, R55, PT ;  /* 0x000000421e1b7246 */ /* 0x000fe20003800137 */
[----:B---34-:R-:W-:Y:S06]  /*2860*/  @!P1 BRA `(.L_x_977) ;  /* 0x00000000005c9947 */ /* 0x018fec0003800000 */
[----:B------:R-:W-:Y:S01]  /*2870*/  IADD3 R15, R16, -R21, R30 ;  /* 0x80000015100f7210 */ /* 0x000fe20007ffe01e */
[----:B------:R-:W-:Y:S03]  /*2880*/  BSSY B0, `(.L_x_978) ;  /* 0x0000012000007945 */ /* 0x000fe60003800000 */
[----:B------:R-:W-:-:S13]  /*2890*/  ISETP.GT.AND P1, PT, R15, -0x1, PT ;  /* 0xffffffff0f00780c */ /* 0x000fda0003f24270 */
[----:B------:R-:W-:Y:S05]  /*28a0*/  @P1 BRA `(.L_x_979) ;  /* 0x0000000000241947 */ /* 0x000fea0003800000 */
[----:B------:R-:W-:Y:S01]  /*28b0*/  ULDC UR4, c[0x0][0x9e4] ;  /* 0x0002790000047ab9 */ /* 0x000fe20000000800 */
[----:B------:R-:W-:Y:S01]  /*28c0*/  LOP3.LUT R15, RZ, R15, RZ, 0x33, !PT ;  /* 0x0000000fff0f7212 */ /* 0x000fe200078e33ff */
[----:B------:R-:W-:-:S05]  /*28d0*/  IMAD.U32 R80, RZ, RZ, UR4 ;  /* 0x00000004ff507e24 */ /* 0x000fca000f8e00ff */
[----:B------:R-:W-:-:S13]  /*28e0*/  ISETP.NE.AND P1, PT, R80, 0x1, PT ;  /* 0x000000015000780c */ /* 0x000fda0003f25270 */
[----:B------:R-:W0:Y:S02]  /*28f0*/  @P1 LDC.64 R84, c[0x0][0x9e8] ;  /* 0x00027a00ff541b82 */ /* 0x000e240000000a00 */
[----:B0-----:R-:W-:-:S05]  /*2900*/  @P1 IMAD.HI.U32 R30, R15, R84, RZ ;  /* 0x000000540f1e1227 */ /* 0x001fca00078e00ff */
[----:B------:R-:W-:-:S04]  /*2910*/  @P1 SHF.R.U32.HI R15, RZ, R85, R30 ;  /* 0x00000055ff0f1219 */ /* 0x000fc8000001161e */
[----:B------:R-:W-:Y:S01]  /*2920*/  LOP3.LUT R15, RZ, R15, RZ, 0x33, !PT ;  /* 0x0000000fff0f7212 */ /* 0x000fe200078e33ff */
[----:B------:R-:W-:Y:S06]  /*2930*/  BRA `(.L_x_980) ;  /* 0x0000000000187947 */ /* 0x000fec0003800000 */
.L_x_979:
[----:B------:R-:W-:Y:S02]  /*2940*/  ULDC UR4, c[0x0][0x9e4] ;  /* 0x0002790000047ab9 */ /* 0x000fe40000000800 */
[----:B------:R-:W-:-:S05]  /*2950*/  IMAD.U32 R80, RZ, RZ, UR4 ;  /* 0x00000004ff507e24 */ /* 0x000fca000f8e00ff */
[----:B------:R-:W-:-:S13]  /*2960*/  ISETP.NE.AND P1, PT, R80, 0x1, PT ;  /* 0x000000015000780c */ /* 0x000fda0003f25270 */
[----:B------:R-:W0:Y:S02]  /*2970*/  @P1 LDC.64 R84, c[0x0][0x9e8] ;  /* 0x00027a00ff541b82 */ /* 0x000e240000000a00 */
[----:B0-----:R-:W-:-:S05]  /*2980*/  @P1 IMAD.HI.U32 R30, R15, R84, RZ ;  /* 0x000000540f1e1227 */ /* 0x001fca00078e00ff */
[----:B------:R-:W-:-:S07]  /*2990*/  @P1 SHF.R.U32.HI R15, RZ, R85, R30 ;  /* 0x00000055ff0f1219 */ /* 0x000fce000001161e */
.L_x_980:
[----:B------:R-:W-:Y:S05]  /*29a0*/  BSYNC B0 ;  /* 0x0000000000007941 */ /* 0x000fea0003800000 */
.L_x_978:
[----:B------:R-:W-:-:S05]  /*29b0*/  IMAD R15, R15, R80, R70 ;  /* 0x000000500f0f7224 */ /* 0x000fca00078e0246 */
[----:B------:R-:W-:Y:S02]  /*29c0*/  VIADDMNMX R27, R15, R80, R27, PT ;  /* 0x000000500f1b7246 */ /* 0x000fe4000380011b */
[----:B------:R-:W-:-:S07]  /*29d0*/  VIMNMX R28, R28, R15, !PT ;  /* 0x0000000f1c1c7248 */ /* 0x000fce0007fe0100 */
.L_x_977:
[C---:B------:R-:W-:Y:S01]  /*29e0*/  ISETP.GE.AND P6, PT, R61.reuse, 0x9, PT ;  /* 0x000000093d00780c */ /* 0x040fe20003fc6270 */
[----:B------:R-:W0:Y:S01]  /*29f0*/  SHFL.IDX PT, R26, R26, 0x1, 0x1c1f ;  /* 0x003c1f001a1a7f89 */ /* 0x000e2200000e0000 */
[----:B------:R-:W-:Y:S02]  /*2a00*/  ISETP.GE.AND P1, PT, R61, 0x2, PT ;  /* 0x000000023d00780c */ /* 0x000fe40003f26270 */
[C---:B------:R-:W-:Y:S02]  /*2a10*/  ISETP.GT.AND P2, PT, R28.reuse, 0x8, !P6 ;  /* 0x000000081c00780c */ /* 0x040fe40007744270 */
[----:B------:R-:W-:Y:S02]  /*2a20*/  ISETP.GT.AND P3, PT, R28, 0x1, !P1 ;  /* 0x000000011c00780c */ /* 0x000fe40004f64270 */
[----:B------:R-:W-:Y:S02]  /*2a30*/  ISETP.LT.OR P2, PT, R27, 0x9, P2 ;  /* 0x000000091b00780c */ /* 0x000fe40001741670 */
[----:B------:R-:W-:-:S02]  /*2a40*/  ISETP.GE.AND P4, PT, R61, 0xa, PT ;  /* 0x0000000a3d00780c */ /* 0x000fc40003f86270 */
[----:B------:R-:W-:Y:S02]  /*2a50*/  FSEL R89, R75, -INF , !P2 ;  /* 0xff8000004b597808 */ /* 0x000fe40005000000 */
[C---:B------:R-:W-:Y:S02]  /*2a60*/  ISETP.LT.OR P3, PT, R27.reuse, 0x2, P3 ;  /* 0x000000021b00780c */ /* 0x040fe40001f61670 */
[----:B------:R-:W-:Y:S02]  /*2a70*/  ISETP.GT.AND P2, PT, R28, 0x9, !P4 ;  /* 0x000000091c00780c */ /* 0x000fe40006744270 */
[----:B-1----:R-:W-:Y:S02]  /*2a80*/  FSEL R87, R74, -INF , !P3 ;  /* 0xff8000004a577808 */ /* 0x002fe40005800000 */
[----:B------:R-:W-:Y:S02]  /*2a90*/  ISETP.LT.OR P2, PT, R27, 0xa, P2 ;  /* 0x0000000a1b00780c */ /* 0x000fe40001741670 */
[----:B------:R-:W-:-:S02]  /*2aa0*/  ISETP.GE.AND P3, PT, R61, 0x11, PT ;  /* 0x000000113d00780c */ /* 0x000fc40003f66270 */
[----:B------:R-:W-:Y:S01]  /*2ab0*/  FSEL R91, R76, -INF , !P2 ;  /* 0xff8000004c5b7808 */ /* 0x000fe20005000000 */
[----:B0-----:R-:W-:Y:S01]  /*2ac0*/  IMAD.IADD R30, R59, 0x1, R26 ;  /* 0x000000013b1e7824 */ /* 0x001fe200078e021a */
[----:B------:R-:W-:Y:S02]  /*2ad0*/  ISETP.GT.AND P2, PT, R28, 0x10, !P3 ;  /* 0x000000101c00780c */ /* 0x000fe40005f44270 */
[----:B------:R-:W-:Y:S02]  /*2ae0*/  P2R R67, PR, RZ, 0x8 ;  /* 0x00000008ff437803 */ /* 0x000fe40000000000 */
[----:B------:R-:W-:Y:S02]  /*2af0*/  ISETP.LT.OR P2, PT, R27, 0x11, P2 ;  /* 0x000000111b00780c */ /* 0x000fe40001741670 */
[----:B------:R-:W-:Y:S02]  /*2b00*/  ISETP.GE.AND P3, PT, R61, 0x12, PT ;  /* 0x000000123d00780c */ /* 0x000fe40003f66270 */
[----:B------:R-:W-:-:S02]  /*2b10*/  FSEL R95, R32, -INF , !P2 ;  /* 0xff800000205f7808 */ /* 0x000fc40005000000 */
[C---:B------:R-:W-:Y:S02]  /*2b20*/  ISETP.GT.AND P2, PT, R28.reuse, 0x11, !P3 ;  /* 0x000000111c00780c */ /* 0x040fe40005f44270 */
[----:B------:R-:W-:Y:S02]  /*2b30*/  P2R R32, PR, RZ, 0x8 ;  /* 0x00000008ff207803 */ /* 0x000fe40000000000 */
[----:B------:R-:W-:Y:S02]  /*2b40*/  ISETP.LT.OR P2, PT, R27, 0x12, P2 ;  /* 0x000000121b00780c */ /* 0x000fe40001741670 */
[----:B------:R-:W-:Y:S02]  /*2b50*/  ISETP.GE.AND P3, PT, R61, 0x19, PT ;  /* 0x000000193d00780c */ /* 0x000fe40003f66270 */
[----:B------:R-:W-:Y:S02]  /*2b60*/  FSEL R97, R33, -INF , !P2 ;  /* 0xff80000021617808 */ /* 0x000fe40005000000 */
[----:B------:R-:W-:-:S02]  /*2b70*/  ISETP.GT.AND P2, PT, R28, 0x18, !P3 ;  /* 0x000000181c00780c */ /* 0x000fc40005f44270 */
[----:B------:R-:W-:Y:S02]  /*2b80*/  P2R R69, PR, RZ, 0x8 ;  /* 0x00000008ff457803 */ /* 0x000fe40000000000 */
[----:B------:R-:W-:Y:S02]  /*2b90*/  ISETP.LT.OR P2, PT, R27, 0x19, P2 ;  /* 0x000000191b00780c */ /* 0x000fe40001741670 */
[----:B------:R-:W-:Y:S02]  /*2ba0*/  ISETP.GE.AND P3, PT, R61, 0x1a, PT ;  /* 0x0000001a3d00780c */ /* 0x000fe40003f66270 */
[----:B------:R-:W-:Y:S02]  /*2bb0*/  FSEL R99, R36, -INF , !P2 ;  /* 0xff80000024637808 */ /* 0x000fe40005000000 */
[----:B------:R-:W-:Y:S02]  /*2bc0*/  ISETP.GT.AND P2, PT, R28, 0x19, !P3 ;  /* 0x000000191c00780c */ /* 0x000fe40005f44270 */
[----:B------:R-:W-:-:S02]  /*2bd0*/  P2R R36, PR, RZ, 0x8 ;  /* 0x00000008ff247803 */ /* 0x000fc40000000000 */
[----:B------:R-:W-:Y:S02]  /*2be0*/  ISETP.LT.OR P2, PT, R27, 0x1a, P2 ;  /* 0x0000001a1b00780c */ /* 0x000fe40001741670 */
[----:B------:R-:W-:Y:S02]  /*2bf0*/  ISETP.GE.AND P3, PT, R61, 0x21, PT ;  /* 0x000000213d00780c */ /* 0x000fe40003f66270 */
[----:B------:R-:W-:Y:S02]  /*2c00*/  FSEL R101, R37, -INF , !P2 ;  /* 0xff80000025657808 */ /* 0x000fe40005000000 */
[----:B------:R-:W-:Y:S02]  /*2c10*/  ISETP.GT.AND P2, PT, R28, 0x20, !P3 ;  /* 0x000000201c00780c */ /* 0x000fe40005f44270 */
[----:B------:R-:W-:Y:S02]  /*2c20*/  P2R R71, PR, RZ, 0x8 ;  /* 0x00000008ff477803 */ /* 0x000fe40000000000 */
[----:B------:R-:W-:-:S02]  /*2c30*/  ISETP.LT.OR P2, PT, R27, 0x21, P2 ;  /* 0x000000211b00780c */ /* 0x000fc40001741670 */
[----:B------:R-:W-:Y:S02]  /*2c40*/  ISETP.GE.AND P3, PT, R61, 0x22, PT ;  /* 0x000000223d00780c */ /* 0x000fe40003f66270 */
[----:B------:R-:W-:Y:S02]  /*2c50*/  FSEL R103, R40, -INF , !P2 ;  /* 0xff80000028677808 */ /* 0x000fe40005000000 */
[----:B------:R-:W-:Y:S02]  /*2c60*/  ISETP.GT.AND P2, PT, R28, 0x21, !P3 ;  /* 0x000000211c00780c */ /* 0x000fe40005f44270 */
[----:B------:R-:W-:Y:S02]  /*2c70*/  P2R R40, PR, RZ, 0x8 ;  /* 0x00000008ff287803 */ /* 0x000fe40000000000 */
[----:B------:R-:W-:Y:S02]  /*2c80*/  ISETP.LT.OR P2, PT, R27, 0x22, P2 ;  /* 0x000000221b00780c */ /* 0x000fe40001741670 */
[----:B------:R-:W-:-:S02]  /*2c90*/  ISETP.GE.AND P3, PT, R61, 0x29, PT ;  /* 0x000000293d00780c */ /* 0x000fc40003f66270 */
[----:B------:R-:W-:Y:S02]  /*2ca0*/  FSEL R105, R41, -INF , !P2 ;  /* 0xff80000029697808 */ /* 0x000fe40005000000 */
        /* <DEDUP_REMOVED lines=53> */
[----:B------:R-:W-:Y:S02]  /*3000*/  P2R R63, PR, RZ, 0x10 ;  /* 0x00000010ff3f7803 */ /* 0x000fe40000000000 */
[----:B------:R-:W-:Y:S02]  /*3010*/  FSEL R33, R64, -INF , !P2 ;  /* 0xff80000040217808 */ /* 0x000fe40005000000 */
[----:B------:R-:W-:-:S04]  /*3020*/  ISETP.GE.AND P2, PT, R61, 0x52, PT ;  /* 0x000000523d00780c */ /* 0x000fc80003f46270 */
[----:B------:R-:W-:-:S04]  /*3030*/  ISETP.GT.AND P3, PT, R28, 0x51, !P2 ;  /* 0x000000511c00780c */ /* 0x000fc80005764270 */
[----:B------:R-:W-:-:S04]  /*3040*/  ISETP.LT.OR P3, PT, R27, 0x52, P3 ;  /* 0x000000521b00780c */ /* 0x000fc80001f61670 */
[----:B------:R-:W-:Y:S02]  /*3050*/  FSEL R15, R65, -INF , !P3 ;  /* 0xff800000410f7808 */ /* 0x000fe40005800000 */
[----:B------:R-:W-:-:S04]  /*3060*/  ISETP.GE.AND P3, PT, R61, 0x59, PT ;  /* 0x000000593d00780c */ /* 0x000fc80003f66270 */
[----:B------:R-:W-:-:S04]  /*3070*/  ISETP.GT.AND P4, PT, R28, 0x58, !P3 ;  /* 0x000000581c00780c */ /* 0x000fc80005f84270 */
[----:B------:R-:W-:-:S04]  /*3080*/  ISETP.LT.OR P4, PT, R27, 0x59, P4 ;  /* 0x000000591b00780c */ /* 0x000fc80002781670 */
[----:B------:R-:W-:Y:S02]  /*3090*/  FSEL R29, R68, -INF , !P4 ;  /* 0xff800000441d7808 */ /* 0x000fe40006000000 */
[----:B------:R-:W-:-:S04]  /*30a0*/  ISETP.GE.AND P4, PT, R61, 0x1, PT ;  /* 0x000000013d00780c */ /* 0x000fc80003f86270 */
[----:B------:R-:W-:-:S04]  /*30b0*/  ISETP.GT.AND P5, PT, R28, RZ, !P4 ;  /* 0x000000ff1c00720c */ /* 0x000fc800067a4270 */
[----:B------:R-:W-:-:S04]  /*30c0*/  ISETP.LT.OR P5, PT, R27, 0x1, P5 ;  /* 0x000000011b00780c */ /* 0x000fc80002fa1670 */
[----:B------:R-:W-:Y:S02]  /*30d0*/  FSEL R85, R13, -INF , !P5 ;  /* 0xff8000000d557808 */ /* 0x000fe40006800000 */
[----:B------:R-:W-:-:S04]  /*30e0*/  ISETP.GE.AND P5, PT, R61, 0x5a, PT ;  /* 0x0000005a3d00780c */ /* 0x000fc80003fa6270 */
[----:B------:R-:W-:Y:S02]  /*30f0*/  P2R R64, PR, RZ, 0x20 ;  /* 0x00000020ff407803 */ /* 0x000fe40000000000 */
[----:B------:R-:W-:Y:S02]  /*3100*/  ISETP.GT.AND P5, PT, R28, 0x59, !P5 ;  /* 0x000000591c00780c */ /* 0x000fe40006fa4270 */
[----:B------:R-:W-:Y:S02]  /*3110*/  VIADDMNMX R28, R26, R66, R55, PT ;  /* 0x000000421a1c7246 */ /* 0x000fe40003800137 */
[----:B------:R-:W-:-:S04]  /*3120*/  ISETP.LT.OR P5, PT, R27, 0x5a, P5 ;  /* 0x0000005a1b00780c */ /* 0x000fc80002fa1670 */
[----:B------:R-:W-:Y:S02]  /*3130*/  FSEL R31, R31, -INF , !P5 ;  /* 0xff8000001f1f7808 */ /* 0x000fe40006800000 */
[----:B------:R-:W-:-:S13]  /*3140*/  LOP3.LUT P5, RZ, R19, 0x80000, RZ, 0xc0, !PT ;  /* 0x0008000013ff7812 */ /* 0x000fda00078ac0ff */
[----:B------:R-:W-:Y:S05]  /*3150*/  @!P5 BRA `(.L_x_981) ;  /* 0x00000000005cd947 */ /* 0x000fea0003800000 */
        /* <DEDUP_REMOVED lines=13> */
.L_x_983:
[----:B------:R-:W-:Y:S02]  /*3230*/  ULDC UR4, c[0x0][0x9e4] ;  /* 0x0002790000047ab9 */ /* 0x000fe40000000800 */
[----:B------:R-:W-:-:S05]  /*3240*/  IMAD.U32 R27, RZ, RZ, UR4 ;  /* 0x00000004ff1b7e24 */ /* 0x000fca000f8e00ff */
[----:B------:R-:W-:-:S13]  /*3250*/  ISETP.NE.AND P5, PT, R27, 0x1, PT ;  /* 0x000000011b00780c */ /* 0x000fda0003fa5270 */
[----:B------:R-:W0:Y:S02]  /*3260*/  @P5 LDC.64 R52, c[0x0][0x9e8] ;  /* 0x00027a00ff345b82 */ /* 0x000e240000000a00 */
[----:B0-----:R-:W-:-:S05]  /*3270*/  @P5 IMAD.HI.U32 R26, R13, R52, RZ ;  /* 0x000000340d1a5227 */ /* 0x001fca00078e00ff */
[----:B------:R-:W-:-:S07]  /*3280*/  @P5 SHF.R.U32.HI R13, RZ, R53, R26 ;  /* 0x00000035ff0d5219 */ /* 0x000fce000001161a */
.L_x_984:
[----:B------:R-:W-:Y:S05]  /*3290*/  BSYNC B0 ;  /* 0x0000000000007941 */ /* 0x000fea0003800000 */
.L_x_982:
[----:B------:R-:W-:-:S05]  /*32a0*/  IMAD R13, R13, R27, R70 ;  /* 0x0000001b0d0d7224 */ /* 0x000fca00078e0246 */
[----:B------:R-:W-:Y:S02]  /*32b0*/  VIADDMNMX R28, R13, R27, R28, PT ;  /* 0x0000001b0d1c7246 */ /* 0x000fe4000380011c */
[----:B------:R-:W-:-:S07]  /*32c0*/  VIMNMX R30, R30, R13, !PT ;  /* 0x0000000d1e1e7248 */ /* 0x000fce0007fe0100 */
.L_x_981:
[----:B------:R-:W-:Y:S01]  /*32d0*/  ISETP.GT.AND P1, PT, R30, 0x1, !P1 ;  /* 0x000000011e00780c */ /* 0x000fe20004f24270 */
[----:B------:R-:W-:Y:S01]  /*32e0*/  ULDC UR4, c[0x0][0x988] ;  /* 0x0002620000047ab9 */ /* 0x000fe20000000800 */
[----:B------:R-:W-:Y:S02]  /*32f0*/  FMNMX.FTZ R13, R85, R87, !PT ;  /* 0x00000057550d7209 */ /* 0x000fe40007810000 */
[----:B------:R-:W-:Y:S02]  /*3300*/  ISETP.LT.OR P1, PT, R28, 0x2, P1 ;  /* 0x000000021c00780c */ /* 0x000fe40000f21670 */
[----:B------:R-:W-:Y:S02]  /*3310*/  ISETP.GT.AND P6, PT, R30, 0x8, !P6 ;  /* 0x000000081e00780c */ /* 0x000fe400077c4270 */
[----:B------:R-:W-:Y:S02]  /*3320*/  FSEL R59, R3, -INF , !P1 ;  /* 0xff800000033b7808 */ /* 0x000fe40004800000 */
[----:B------:R-:W-:-:S02]  /*3330*/  ISETP.NE.AND P1, PT, R63, RZ, PT ;  /* 0x000000ff3f00720c */ /* 0x000fc40003f25270 */
[----:B------:R-:W-:Y:S02]  /*3340*/  FMNMX.FTZ R13, R89, R13, !PT ;  /* 0x0000000d590d7209 */ /* 0x000fe40007810000 */
[----:B------:R-:W-:Y:S02]  /*3350*/  ISETP.GT.AND P1, PT, R30, 0x9, !P1 ;  /* 0x000000091e00780c */ /* 0x000fe40004f24270 */
[C---:B------:R-:W-:Y:S02]  /*3360*/  ISETP.LT.OR P6, PT, R28.reuse, 0x9, P6 ;  /* 0x000000091c00780c */ /* 0x040fe400037c1670 */
[----:B------:R-:W-:Y:S02]  /*3370*/  ISETP.LT.OR P1, PT, R28, 0xa, P1 ;  /* 0x0000000a1c00780c */ /* 0x000fe40000f21670 */
[----:B------:R-:W-:Y:S02]  /*3380*/  FMNMX.FTZ R13, R91, R13, !PT ;  /* 0x0000000d5b0d7209 */ /* 0x000fe40007810000 */
[----:B------:R-:W-:-:S02]  /*3390*/  FSEL R63, R11, -INF , !P1 ;  /* 0xff8000000b3f7808 */ /* 0x000fc40004800000 */
[----:B------:R-:W-:Y:S02]  /*33a0*/  ISETP.NE.AND P1, PT, R67, RZ, PT ;  /* 0x000000ff4300720c */ /* 0x000fe40003f25270 */
[----:B------:R-:W-:Y:S02]  /*33b0*/  FSEL R61, R9, -INF , !P6 ;  /* 0xff800000093d7808 */ /* 0x000fe40007000000 */
[----:B------:R-:W-:Y:S02]  /*33c0*/  ISETP.GT.AND P1, PT, R30, 0x10, !P1 ;  /* 0x000000101e00780c */ /* 0x000fe40004f24270 */
[----:B------:R-:W-:Y:S02]  /*33d0*/  ISETP.NE.AND P6, PT, R69, RZ, PT ;  /* 0x000000ff4500720c */ /* 0x000fe40003fc5270 */
[----:B------:R-:W-:Y:S02]  /*33e0*/  ISETP.LT.OR P1, PT, R28, 0x11, P1 ;  /* 0x000000111c00780c */ /* 0x000fe40000f21670 */
[----:B------:R-:W-:-:S02]  /*33f0*/  FMNMX.FTZ R13, R95, R13, !PT ;  /* 0x0000000d5f0d7209 */ /* 0x000fc40007810000 */
[----:B------:R-:W-:Y:S02]  /*3400*/  FSEL R65, R14, -INF , !P1 ;  /* 0xff8000000e417808 */ /* 0x000fe40004800000 */
[----:B------:R-:W-:Y:S02]  /*3410*/  ISETP.NE.AND P1, PT, R32, RZ, PT ;  /* 0x000000ff2000720c */ /* 0x000fe40003f25270 */
[----:B------:R-:W-:Y:S02]  /*3420*/  FMNMX.FTZ R13, R97, R13, !PT ;  /* 0x0000000d610d7209 */ /* 0x000fe40007810000 */
[----:B------:R-:W-:Y:S02]  /*3430*/  ISETP.GT.AND P1, PT, R30, 0x11, !P1 ;  /* 0x000000111e00780c */ /* 0x000fe40004f24270 */
[----:B------:R-:W-:Y:S02]  /*3440*/  ISETP.NE.AND P5, PT, R36, RZ, PT ;  /* 0x000000ff2400720c */ /* 0x000fe40003fa5270 */
[----:B------:R-:W-:-:S02]  /*3450*/  ISETP.LT.OR P1, PT, R28, 0x12, P1 ;  /* 0x000000121c00780c */ /* 0x000fc40000f21670 */
[----:B------:R-:W-:Y:S02]  /*3460*/  FMNMX.FTZ R13, R99, R13, !PT ;  /* 0x0000000d630d7209 */ /* 0x000fe40007810000 */
[----:B------:R-:W-:Y:S02]  /*3470*/  FSEL R67, R20, -INF , !P1 ;  /* 0xff80000014437808 */ /* 0x000fe40004800000 */
[----:B------:R-:W-:Y:S02]  /*3480*/  ISETP.GT.AND P1, PT, R30, 0x18, !P6 ;  /* 0x000000181e00780c */ /* 0x000fe40007724270 */
[----:B------:R-:W-:Y:S02]  /*3490*/  FMNMX.FTZ R13, R101, R13, !PT ;  /* 0x0000000d650d7209 */ /* 0x000fe40007810000 */
[----:B------:R-:W-:Y:S02]  /*34a0*/  ISETP.LT.OR P1, PT, R28, 0x19, P1 ;  /* 0x000000191c00780c */ /* 0x000fe40000f21670 */
[----:B------:R-:W-:-:S02]  /*34b0*/  FMNMX.FTZ R13, R103, R13, !PT ;  /* 0x0000000d670d7209 */ /* 0x000fc40007810000 */
[----:B------:R-:W-:Y:S02]  /*34c0*/  FSEL R53, R24, -INF , !P1 ;  /* 0xff80000018357808 */ /* 0x000fe40004800000 */
[----:B------:R-:W-:Y:S02]  /*34d0*/  ISETP.GT.AND P1, PT, R30, 0x19, !P5 ;  /* 0x000000191e00780c */ /* 0x000fe40006f24270 */
[----:B------:R-:W-:Y:S02]  /*34e0*/  FMNMX.FTZ R13, R105, R13, !PT ;  /* 0x0000000d690d7209 */ /* 0x000fe40007810000 */
[----:B------:R-:W-:Y:S02]  /*34f0*/  ISETP.LT.OR P1, PT, R28, 0x1a, P1 ;  /* 0x0000001a1c00780c */ /* 0x000fe40000f21670 */
[----:B------:R-:W-:Y:S02]  /*3500*/  FMNMX.FTZ R14, R107, R13, !PT ;  /* 0x0000000d6b0e7209 */ /* 0x000fe40007810000 */
[----:B------:R-:W-:-:S02]  /*3510*/  FSEL R69, R25, -INF , !P1 ;  /* 0xff80000019457808 */ /* 0x000fc40004800000 */
[----:B------:R-:W-:Y:S02]  /*3520*/  ISETP.NE.AND P1, PT, R71, RZ, PT ;  /* 0x000000ff4700720c */ /* 0x000fe40003f25270 */
[----:B------:R-:W-:Y:S02]  /*3530*/  FMNMX.FTZ R14, R57, R14, !PT ;  /* 0x0000000e390e7209 */ /* 0x000fe40007810000 */
[----:B------:R-:W-:Y:S02]  /*3540*/  ISETP.GT.AND P1, PT, R30, 0x20, !P1 ;  /* 0x000000201e00780c */ /* 0x000fe40004f24270 */
[----:B------:R-:W-:Y:S02]  /*3550*/  FMNMX.FTZ R14, R51, R14, !PT ;  /* 0x0000000e330e7209 */ /* 0x000fe40007810000 */
[----:B------:R-:W-:Y:S02]  /*3560*/  ISETP.LT.OR P1, PT, R28, 0x21, P1 ;  /* 0x000000211c00780c */ /* 0x000fe40000f21670 */
[----:B------:R-:W-:-:S02]  /*3570*/  FMNMX.FTZ R14, R49, R14, !PT ;  /* 0x0000000e310e7209 */ /* 0x000fc40007810000 */
[----:B------:R-:W-:Y:S02]  /*3580*/  FSEL R71, R42, -INF , !P1 ;  /* 0xff8000002a477808 */ /* 0x000fe40004800000 */
[----:B------:R-:W-:Y:S02]  /*3590*/  ISETP.NE.AND P1, PT, R40, RZ, PT ;  /* 0x000000ff2800720c */ /* 0x000fe40003f25270 */
[----:B------:R-:W-:Y:S02]  /*35a0*/  FMNMX.FTZ R14, R47, R14, !PT ;  /* 0x0000000e2f0e7209 */ /* 0x000fe40007810000 */
[----:B------:R-:W-:Y:S02]  /*35b0*/  ISETP.GT.AND P1, PT, R30, 0x21, !P1 ;  /* 0x000000211e00780c */ /* 0x000fe40004f24270 */
[----:B------:R-:W-:Y:S02]  /*35c0*/  FMNMX.FTZ R14, R45, R14, !PT ;  /* 0x0000000e2d0e7209 */ /* 0x000fe40007810000 */
[----:B------:R-:W-:-:S02]  /*35d0*/  ISETP.LT.OR P1, PT, R28, 0x22, P1 ;  /* 0x000000221c00780c */ /* 0x000fc40000f21670 */
[----:B------:R-:W-:Y:S02]  /*35e0*/  ISETP.NE.AND P5, PT, R75, RZ, PT ;  /* 0x000000ff4b00720c */ /* 0x000fe40003fa5270 */
[----:B------:R-:W-:Y:S02]  /*35f0*/  FSEL R75, R43, -INF , !P1 ;  /* 0xff8000002b4b7808 */ /* 0x000fe40004800000 */
[----:B------:R-:W-:Y:S02]  /*3600*/  ISETP.NE.AND P1, PT, R74, RZ, PT ;  /* 0x000000ff4a00720c */ /* 0x000fe40003f25270 */
[----:B------:R-:W-:Y:S02]  /*3610*/  FMNMX.FTZ R14, R41, R14, !PT ;  /* 0x0000000e290e7209 */ /* 0x000fe40007810000 */
[----:B------:R-:W-:Y:S02]  /*3620*/  ISETP.GT.AND P1, PT, R30, 0x28, !P1 ;  /* 0x000000281e00780c */ /* 0x000fe40004f24270 */
[----:B------:R-:W-:-:S02]  /*3630*/  FMNMX.FTZ R14, R39, R14, !PT ;  /* 0x0000000e270e7209 */ /* 0x000fc40007810000 */
[----:B------:R-:W-:Y:S02]  /*3640*/  ISETP.LT.OR P1, PT, R28, 0x29, P1 ;  /* 0x000000291c00780c */ /* 0x000fe40000f21670 */
[----:B------:R-:W-:Y:S02]  /*3650*/  FMNMX.FTZ R14, R37, R14, !PT ;  /* 0x0000000e250e7209 */ /* 0x000fe40007810000 */
[----:B------:R-:W-:Y:S02]  /*3660*/  FSEL R77, R46, -INF , !P1 ;  /* 0xff8000002e4d7808 */ /* 0x000fe40004800000 */
[----:B------:R-:W-:Y:S02]  /*3670*/  ISETP.NE.AND P1, PT, R44, RZ, PT ;  /* 0x000000ff2c00720c */ /* 0x000fe40003f25270 */
[----:B------:R-:W-:Y:S02]  /*3680*/  FMNMX.FTZ R14, R35, R14, !PT ;  /* 0x0000000e230e7209 */ /* 0x000fe40007810000 */
[----:B------:R-:W-:-:S02]  /*3690*/  ISETP.GT.AND P1, PT, R30, 0x29, !P1 ;  /* 0x000000291e00780c */ /* 0x000fc40004f24270 */
[----:B------:R-:W-:Y:S02]  /*36a0*/  FMNMX.FTZ R14, R33, R14, !PT ;  /* 0x0000000e210e7209 */ /* 0x000fe40007810000 */
[----:B------:R-:W-:Y:S02]  /*36b0*/  ISETP.LT.OR P1, PT, R28, 0x2a, P1 ;  /* 0x0000002a1c00780c */ /* 0x000fe40000f21670 */
[----:B------:R-:W-:Y:S02]  /*36c0*/  FMNMX.FTZ R14, R15, R14, !PT ;  /* 0x0000000e0f0e7209 */ /* 0x000fe40007810000 */
[----:B------:R-:W-:Y:S02]  /*36d0*/  FSEL R79, R79, -INF , !P1 ;  /* 0xff8000004f4f7808 */ /* 0x000fe40004800000 */
[----:B------:R-:W-:Y:S02]  /*36e0*/  FMNMX.FTZ R14, R29, R14, !PT ;  /* 0x0000000e1d0e7209 */ /* 0x000fe40007810000 */
[----:B------:R-:W-:-:S02]  /*36f0*/  ISETP.NE.AND P1, PT, R76, RZ, PT ;  /* 0x000000ff4c00720c */ /* 0x000fc40003f25270 */
[----:B------:R-:W-:Y:S01]  /*3700*/  FMNMX.FTZ R20, R31, R14, !PT ;  /* 0x0000000e1f147209 */ /* 0x000fe20007810000 */
[----:B------:R-:W-:Y:S01]  /*3710*/  IMAD.U32 R14, RZ, RZ, UR4 ;  /* 0x00000004ff0e7e24 */ /* 0x000fe2000f8e00ff */
[C---:B------:R-:W-:Y:S02]  /*3720*/  ISETP.GT.AND P1, PT, R30.reuse, 0x30, !P1 ;  /* 0x000000301e00780c */ /* 0x040fe40004f24270 */
[----:B------:R-:W-:Y:S01]  /*3730*/  ISETP.GT.AND P4, PT, R30, RZ, !P4 ;  /* 0x000000ff1e00720c */ /* 0x000fe20006784270 */
[----:B------:R-:W0:Y:S01]  /*3740*/  SHFL.BFLY PT, R13, R20, 0x2, 0x1f ;  /* 0x0c401f00140d7f89 */ /* 0x000e2200000e0000 */
[C---:B------:R-:W-:Y:S02]  /*3750*/  ISETP.LT.OR P1, PT, R28.reuse, 0x31, P1 ;  /* 0x000000311c00780c */ /* 0x040fe40000f21670 */
[----:B------:R-:W-:Y:S02]  /*3760*/  ISETP.LT.OR P4, PT, R28, 0x1, P4 ;  /* 0x000000011c00780c */ /* 0x000fe40002781670 */
[----:B------:R-:W-:-:S02]  /*3770*/  FSEL R81, R50, -INF , !P1 ;  /* 0xff80000032517808 */ /* 0x000fc40004800000 */
[----:B------:R-:W-:Y:S01]  /*3780*/  ISETP.NE.AND P1, PT, R48, RZ, PT ;  /* 0x000000ff3000720c */ /* 0x000fe20003f25270 */
[----:B------:R-:W-:Y:S01]  /*3790*/  IMAD.MOV.U32 R48, RZ, RZ, R17 ;  /* 0x000000ffff307224 */ /* 0x000fe200078e0011 */
[----:B------:R-:W-:Y:S02]  /*37a0*/  FSEL R0, R0, -INF , !P4 ;  /* 0xff80000000007808 */ /* 0x000fe40006000000 */
[----:B------:R-:W-:Y:S02]  /*37b0*/  ISETP.GT.AND P1, PT, R30, 0x31, !P1 ;  /* 0x000000311e00780c */ /* 0x000fe40004f24270 */
[----:B------:R-:W-:Y:S02]  /*37c0*/  ISETP.NE.AND P6, PT, R56, RZ, PT ;  /* 0x000000ff3800720c */ /* 0x000fe40003fc5270 */
[----:B------:R-:W-:Y:S02]  /*37d0*/  ISETP.LT.OR P1, PT, R28, 0x32, P1 ;  /* 0x000000321c00780c */ /* 0x000fe40000f21670 */
[----:B------:R-:W-:-:S02]  /*37e0*/  ISETP.GT.AND P2, PT, R30, 0x51, !P2 ;  /* 0x000000511e00780c */ /* 0x000fc40005744270 */
[----:B------:R-:W-:Y:S02]  /*37f0*/  FSEL R55, R34, -INF , !P1 ;  /* 0xff80000022377808 */ /* 0x000fe40004800000 */
[----:B------:R-:W-:Y:S02]  /*3800*/  ISETP.NE.AND P1, PT, R80, RZ, PT ;  /* 0x000000ff5000720c */ /* 0x000fe40003f25270 */
[C---:B------:R-:W-:Y:S02]  /*3810*/  ISETP.GT.AND P3, PT, R30.reuse, 0x58, !P3 ;  /* 0x000000581e00780c */ /* 0x040fe40005f64270 */
[----:B------:R-:W-:Y:S02]  /*3820*/  ISETP.GT.AND P1, PT, R30, 0x38, !P1 ;  /* 0x000000381e00780c */ /* 0x000fe40004f24270 */
[----:B0-----:R-:W-:Y:S02]  /*3830*/  FMNMX.FTZ R24, R20, R13, !PT ;  /* 0x0000000d14187209 */ /* 0x001fe40007810000 */
[----:B------:R-:W-:-:S02]  /*3840*/  FMNMX.FTZ R20, R0, R59, !PT ;  /* 0x0000003b00147209 */ /* 0x000fc40007810000 */
[----:B------:R-:W-:Y:S01]  /*3850*/  ISETP.LT.OR P1, PT, R28, 0x39, P1 ;  /* 0x000000391c00780c */ /* 0x000fe20000f21670 */
[----:B------:R-:W0:Y:S01]  /*3860*/  SHFL.BFLY PT, R13, R24, 0x1, 0x1f ;  /* 0x0c201f00180d7f89 */ /* 0x000e2200000e0000 */
        /* <DEDUP_REMOVED lines=9> */
[----:B------:R-:W-:Y:S02]  /*3900*/  ISETP.NE.AND P1, PT, R84, RZ, PT ;  /* 0x000000ff5400720c */ /* 0x000fe40003f25270 */
[----:B------:R-:W-:-:S02]  /*3910*/  FMNMX.FTZ R20, R53, R20, !PT ;  /* 0x0000001435147209 */ /* 0x000fc40007810000 */
[----:B------:R-:W-:Y:S02]  /*3920*/  ISETP.GT.AND P1, PT, R30, 0x40, !P1 ;  /* 0x000000401e00780c */ /* 0x000fe40004f24270 */
[----:B------:R-:W-:Y:S02]  /*3930*/  FMNMX.FTZ R20, R69, R20, !PT ;  /* 0x0000001445147209 */ /* 0x000fe40007810000 */
[----:B------:R-:W-:Y:S02]  /*3940*/  ISETP.LT.OR P1, PT, R28, 0x41, P1 ;  /* 0x000000411c00780c */ /* 0x000fe40000f21670 */
[----:B------:R-:W-:Y:S02]  /*3950*/  FMNMX.FTZ R20, R71, R20, !PT ;  /* 0x0000001447147209 */ /* 0x000fe40007810000 */
[----:B------:R-:W-:Y:S02]  /*3960*/  FSEL R11, R58, -INF , !P1 ;  /* 0xff8000003a0b7808 */ /* 0x000fe40004800000 */
[----:B------:R-:W-:-:S02]  /*3970*/  ISETP.GT.AND P1, PT, R30, 0x41, !P6 ;  /* 0x000000411e00780c */ /* 0x000fc40007724270 */
[----:B------:R-:W-:Y:S02]  /*3980*/  FMNMX.FTZ R20, R75, R20, !PT ;  /* 0x000000144b147209 */ /* 0x000fe40007810000 */
[----:B------:R-:W-:Y:S02]  /*3990*/  ISETP.LT.OR P1, PT, R28, 0x42, P1 ;  /* 0x000000421c00780c */ /* 0x000fe40000f21670 */
[----:B------:R-:W-:Y:S02]  /*39a0*/  FMNMX.FTZ R20, R77, R20, !PT ;  /* 0x000000144d147209 */ /* 0x000fe40007810000 */
[----:B------:R-:W-:Y:S02]  /*39b0*/  FSEL R9, R78, -INF , !P1 ;  /* 0xff8000004e097808 */ /* 0x000fe40004800000 */
[----:B------:R-:W-:Y:S02]  /*39c0*/  FMNMX.FTZ R20, R79, R20, !PT ;  /* 0x000000144f147209 */ /* 0x000fe40007810000 */
[----:B------:R-:W-:-:S02]  /*39d0*/  ISETP.GT.AND P1, PT, R30, 0x48, !P5 ;  /* 0x000000481e00780c */ /* 0x000fc40006f24270 */
[----:B0-----:R-:W-:Y:S02]  /*39e0*/  FMNMX.FTZ R13, R24, R13, !PT ;  /* 0x0000000d180d7209 */ /* 0x001fe40007810000 */
[----:B------:R-:W-:Y:S02]  /*39f0*/  FMNMX.FTZ R20, R81, R20, !PT ;  /* 0x0000001451147209 */ /* 0x000fe40007810000 */
[----:B------:R-:W-:Y:S01]  /*3a00*/  ISETP.LT.OR P1, PT, R28, 0x49, P1 ;  /* 0x000000491c00780c */ /* 0x000fe20000f21670 */
[----:B------:R-:W-:Y:S01]  /*3a10*/  FMUL.FTZ R26, R13, R14 ;  /* 0x0000000e0d1a7220 */ /* 0x000fe20000410000 */
[----:B------:R-:W-:Y:S02]  /*3a20*/  FMNMX.FTZ R20, R55, R20, !PT ;  /* 0x0000001437147209 */ /* 0x000fe40007810000 */
[----:B------:R-:W-:Y:S02]  /*3a30*/  FSEL R3, R62, -INF , !P1 ;  /* 0xff8000003e037808 */ /* 0x000fe40004800000 */
[----:B------:R-:W-:-:S02]  /*3a40*/  FSETP.NEU.FTZ.AND P1, PT, R13, -INF , PT ;  /* 0xff8000000d00780b */ /* 0x000fc40003f3d000 */
[----:B------:R-:W-:Y:S02]  /*3a50*/  ISETP.NE.AND P5, PT, R60, RZ, PT ;  /* 0x000000ff3c00720c */ /* 0x000fe40003fa5270 */
[----:B------:R-:W-:Y:S02]  /*3a60*/  FMNMX.FTZ R20, R43, R20, !PT ;  /* 0x000000142b147209 */ /* 0x000fe40007810000 */
[----:B------:R-:W-:Y:S02]  /*3a70*/  FSEL R26, R26, RZ, P1 ;  /* 0x000000ff1a1a7208 */ /* 0x000fe40000800000 */
[----:B------:R-:W-:Y:S02]  /*3a80*/  ISETP.GT.AND P1, PT, R30, 0x49, !P5 ;  /* 0x000000491e00780c */ /* 0x000fe40006f24270 */
[----:B------:R-:W-:Y:S01]  /*3a90*/  FMNMX.FTZ R20, R25, R20, !PT ;  /* 0x0000001419147209 */ /* 0x000fe20007810000 */
[-CC-:B------:R-:W-:Y:S01]  /*3aa0*/  FFMA.FTZ R156, R85, R14.reuse, -R26.reuse ;  /* 0x0000000e559c7223 */ /* 0x180fe2000001081a */
[----:B------:R-:W-:Y:S01]  /*3ab0*/  ISETP.LT.OR P1, PT, R28, 0x4a, P1 ;  /* 0x0000004a1c00780c */ /* 0x000fe20000f21670 */
[-CC-:B------:R-:W-:Y:S01]  /*3ac0*/  FFMA.FTZ R27, R87, R14.reuse, -R26.reuse ;  /* 0x0000000e571b7223 */ /* 0x180fe2000001081a */
[----:B------:R-:W-:Y:S01]  /*3ad0*/  ISETP.NE.AND P6, PT, R86, RZ, PT ;  /* 0x000000ff5600720c */ /* 0x000fe20003fc5270 */
[--C-:B------:R-:W-:Y:S01]  /*3ae0*/  FFMA.FTZ R158, R89, R14, -R26.reuse ;  /* 0x0000000e599e7223 */ /* 0x100fe2000001081a */
[----:B------:R-:W-:Y:S01]  /*3af0*/  FMNMX.FTZ R20, R11, R20, !PT ;  /* 0x000000140b147209 */ /* 0x000fe20007810000 */
[-CC-:B------:R-:W-:Y:S01]  /*3b00*/  FFMA.FTZ R24, R91, R14.reuse, -R26.reuse ;  /* 0x0000000e5b187223 */ /* 0x180fe2000001081a */
[----:B------:R-:W-:Y:S01]  /*3b10*/  FSEL R83, R83, -INF , !P1 ;  /* 0xff80000053537808 */ /* 0x000fe20004800000 */
[--C-:B------:R-:W-:Y:S01]  /*3b20*/  FFMA.FTZ R36, R99, R14, -R26.reuse ;  /* 0x0000000e63247223 */ /* 0x100fe2000001081a */
[----:B------:R-:W-:Y:S01]  /*3b30*/  ISETP.GT.AND P1, PT, R30, 0x50, !P6 ;  /* 0x000000501e00780c */ /* 0x000fe20007724270 */
[----:B------:R0:W-:Y:S01]  /*3b40*/  MUFU.EX2 R93, R24 ;  /* 0x00000018005d7308 */ /* 0x0001e20000000800 */
[----:B------:R-:W-:Y:S01]  /*3b50*/  FMNMX.FTZ R20, R9, R20, !PT ;  /* 0x0000001409147209 */ /* 0x000fe20007810000 */
[-CC-:B------:R-:W-:Y:S01]  /*3b60*/  FFMA.FTZ R32, R95, R14.reuse, -R26.reuse ;  /* 0x0000000e5f207223 */ /* 0x180fe2000001081a */
[----:B------:R-:W-:Y:S01]  /*3b70*/  ISETP.LT.OR P1, PT, R28, 0x51, P1 ;  /* 0x000000511c00780c */ /* 0x000fe20000f21670 */
[--C-:B------:R-:W-:Y:S01]  /*3b80*/  FFMA.FTZ R34, R97, R14, -R26.reuse ;  /* 0x0000000e61227223 */ /* 0x100fe2000001081a */
[----:B------:R-:W-:Y:S01]  /*3b90*/  FMNMX.FTZ R20, R3, R20, !PT ;  /* 0x0000001403147209 */ /* 0x000fe20007810000 */
[-CC-:B------:R-:W-:Y:S01]  /*3ba0*/  FFMA.FTZ R51, R51, R14.reuse, -R26.reuse ;  /* 0x0000000e33337223 */ /* 0x180fe2000001081a */
[----:B------:R-:W-:Y:S01]  /*3bb0*/  ISETP.NE.AND P5, PT, R64, RZ, PT ;  /* 0x000000ff4000720c */ /* 0x000fe20003fa5270 */
[----:B------:R-:W-:Y:S01]  /*3bc0*/  MUFU.EX2 R156, R156 ;  /* 0x0000009c009c7308 */ /* 0x000fe20000000800 */
[----:B------:R-:W-:Y:S01]  /*3bd0*/  ISETP.LT.OR P2, PT, R28, 0x52, P2 ;  /* 0x000000521c00780c */ /* 0x000fe20001741670 */
[-CC-:B0-----:R-:W-:Y:S01]  /*3be0*/  FFMA.FTZ R24, R101, R14.reuse, -R26.reuse ;  /* 0x0000000e65187223 */ /* 0x181fe2000001081a */
[----:B------:R-:W-:Y:S01]  /*3bf0*/  FSEL R85, R8, -INF , !P1 ;  /* 0xff80000008557808 */ /* 0x000fe20004800000 */
[--C-:B------:R-:W-:Y:S01]  /*3c00*/  FFMA.FTZ R8, R107, R14, -R26.reuse ;  /* 0x0000000e6b087223 */ /* 0x100fe2000001081a */
[----:B------:R-:W-:Y:S01]  /*3c10*/  FMNMX.FTZ R20, R83, R20, !PT ;  /* 0x0000001453147209 */ /* 0x000fe20007810000 */
[-CC-:B------:R-:W-:Y:S01]  /*3c20*/  FFMA.FTZ R49, R49, R14.reuse, -R26.reuse ;  /* 0x0000000e31317223 */ /* 0x180fe2000001081a */
[----:B------:R-:W-:Y:S01]  /*3c30*/  ISETP.GT.AND P4, PT, R30, 0x59, !P5 ;  /* 0x000000591e00780c */ /* 0x000fe20006f84270 */
[----:B------:R-:W0:Y:S01]  /*3c40*/  MUFU.EX2 R27, R27 ;  /* 0x0000001b001b7308 */ /* 0x000e220000000800 */
[----:B------:R-:W-:Y:S01]  /*3c50*/  ISETP.LT.OR P3, PT, R28, 0x59, P3 ;  /* 0x000000591c00780c */ /* 0x000fe20001f61670 */
[-CC-:B------:R-:W-:Y:S01]  /*3c60*/  FFMA.FTZ R30, R103, R14.reuse, -R26.reuse ;  /* 0x0000000e671e7223 */ /* 0x180fe2000001081a */
[----:B------:R-:W-:Y:S01]  /*3c70*/  FSEL R87, R2, -INF , !P2 ;  /* 0xff80000002577808 */ /* 0x000fe20005000000 */
[--C-:B------:R-:W-:Y:S01]  /*3c80*/  FFMA.FTZ R2, R105, R14, -R26.reuse ;  /* 0x0000000e69027223 */ /* 0x100fe2000001081a */
[----:B------:R-:W-:Y:S01]  /*3c90*/  FMNMX.FTZ R20, R85, R20, !PT ;  /* 0x0000001455147209 */ /* 0x000fe20007810000 */
[-CC-:B------:R-:W-:Y:S01]  /*3ca0*/  FFMA.FTZ R47, R47, R14.reuse, -R26.reuse ;  /* 0x0000000e2f2f7223 */ /* 0x180fe2000001081a */
[----:B------:R-:W-:Y:S01]  /*3cb0*/  ISETP.LT.OR P4, PT, R28, 0x5a, P4 ;  /* 0x0000005a1c00780c */ /* 0x000fe20002781670 */
[----:B------:R-:W-:Y:S01]  /*3cc0*/  MUFU.EX2 R99, R2 ;  /* 0x0000000200637308 */ /* 0x000fe20000000800 */
[----:B------:R-:W-:Y:S01]  /*3cd0*/  FSEL R89, R12, -INF , !P3 ;  /* 0xff8000000c597808 */ /* 0x000fe20005800000 */
[--C-:B------:R-:W-:Y:S01]  /*3ce0*/  FFMA.FTZ R45, R45, R14, -R26.reuse ;  /* 0x0000000e2d2d7223 */ /* 0x100fe2000001081a */
[----:B------:R-:W-:Y:S01]  /*3cf0*/  FMNMX.FTZ R20, R87, R20, !PT ;  /* 0x0000001457147209 */ /* 0x000fe20007810000 */
[-CC-:B------:R-:W-:Y:S01]  /*3d00*/  FFMA.FTZ R41, R41, R14.reuse, -R26.reuse ;  /* 0x0000000e29297223 */ /* 0x180fe2000001081a */
[----:B------:R-:W-:Y:S01]  /*3d10*/  FSEL R91, R10, -INF , !P4 ;  /* 0xff8000000a5b7808 */ /* 0x000fe20006000000 */
[--C-:B------:R-:W-:Y:S01]  /*3d20*/  FFMA.FTZ R10, R57, R14, -R26.reuse ;  /* 0x0000000e390a7223 */ /* 0x100fe2000001081a */
[----:B------:R-:W-:Y:S01]  /*3d30*/  FMNMX.FTZ R20, R89, R20, !PT ;  /* 0x0000001459147209 */ /* 0x000fe20007810000 */
[----:B------:R-:W1:Y:S01]  /*3d40*/  MUFU.EX2 R158, R158 ;  /* 0x0000009e009e7308 */ /* 0x000e620000000800 */
[-CC-:B------:R-:W-:Y:S01]  /*3d50*/  FFMA.FTZ R39, R39, R14.reuse, -R26.reuse ;  /* 0x0000000e27277223 */ /* 0x180fe2000001081a */
[--C-:B------:R-:W-:Y:S01]  /*3d60*/  FFMA.FTZ R37, R37, R14, -R26.reuse ;  /* 0x0000000e25257223 */ /* 0x100fe2000001081a */
[----:B------:R-:W-:Y:S01]  /*3d70*/  FMNMX.FTZ R20, R91, R20, !PT ;  /* 0x000000145b147209 */ /* 0x000fe20007810000 */
[-CC-:B------:R-:W-:Y:S01]  /*3d80*/  FFMA.FTZ R35, R35, R14.reuse, -R26.reuse ;  /* 0x0000000e23237223 */ /* 0x180fe2000001081a */
[-CC-:B------:R-:W-:Y:S01]  /*3d90*/  FFMA.FTZ R33, R33, R14.reuse, -R26.reuse ;  /* 0x0000000e21217223 */ /* 0x180fe2000001081a */
[-CC-:B------:R-:W-:Y:S01]  /*3da0*/  FFMA.FTZ R29, R29, R14.reuse, -R26.reuse ;  /* 0x0000000e1d1d7223 */ /* 0x180fe2000001081a */
[----:B------:R-:W-:Y:S01]  /*3db0*/  ISETP.NE.AND P5, PT, R168, 0x1, PT ;  /* 0x00000001a800780c */ /* 0x000fe20003fa5270 */
[----:B------:R-:W2:Y:S01]  /*3dc0*/  SHFL.BFLY PT, R57, R20, 0x2, 0x1f ;  /* 0x0c401f0014397f89 */ /* 0x000ea200000e0000 */
[----:B------:R3:W-:Y:S08]  /*3dd0*/  MUFU.EX2 R101, R10 ;  /* 0x0000000a00657308 */ /* 0x0007f00000000800 */
[----:B------:R-:W4:Y:S01]  /*3de0*/  MUFU.EX2 R32, R32 ;  /* 0x0000002000207308 */ /* 0x000f220000000800 */
[-CC-:B---3--:R-:W-:Y:S01]  /*3df0*/  FFMA.FTZ R10, R15, R14.reuse, -R26.reuse ;  /* 0x0000000e0f0a7223 */ /* 0x188fe2000001081a */
[----:B------:R-:W-:Y:S01]  /*3e00*/  FFMA.FTZ R26, R31, R14, -R26 ;  /* 0x0000000e1f1a7223 */ /* 0x000fe2000001081a */
[----:B0-----:R-:W-:Y:S01]  /*3e10*/  FADD.FTZ R31, R156, R27 ;  /* 0x0000001b9c1f7221 */ /* 0x001fe20000010000 */
[----:B------:R-:W0:Y:S01]  /*3e20*/  @P5 LDC R46, c[0x0][0x44c] ;  /* 0x00011300ff2e5b82 */ /* 0x000e220000000800 */
[----:B------:R-:W-:-:S02]  /*3e30*/  F2FP.BF16.F32.PACK_AB R156, R27, R156 ;  /* 0x0000009c1b9c723e */ /* 0x000fc400000010ff */
[----:B-1----:R-:W-:Y:S01]  /*3e40*/  FADD.FTZ R40, R158, R31 ;  /* 0x0000001f9e287221 */ /* 0x002fe20000010000 */
[----:B------:R-:W1:Y:S01]  /*3e50*/  MUFU.EX2 R95, R34 ;  /* 0x00000022005f7308 */ /* 0x000e620000000800 */
[C---:B------:R-:W-:Y:S02]  /*3e60*/  F2FP.BF16.F32.PACK_AB R158, R93.reuse, R158 ;  /* 0x0000009e5d9e723e */ /* 0x040fe400000010ff */
[----:B------:R-:W-:Y:S01]  /*3e70*/  FADD.FTZ R31, R93, R40 ;  /* 0x000000285d1f7221 */ /* 0x000fe20000010000 */
[----:B------:R-:W3:Y:S01]  /*3e80*/  @P5 LDC R50, c[0x0][0x450] ;  /* 0x00011400ff325b82 */ /* 0x000ee20000000800 */
[----:B--2---:R-:W-:-:S03]  /*3e90*/  FMNMX.FTZ R57, R20, R57, !PT ;  /* 0x0000003914397209 */ /* 0x004fc60007810000 */
[----:B------:R-:W-:Y:S01]  /*3ea0*/  MUFU.EX2 R36, R36 ;  /* 0x0000002400247308 */ /* 0x000fe20000000800 */
[----:B----4-:R-:W-:Y:S01]  /*3eb0*/  FADD.FTZ R42, R32, R31 ;  /* 0x0000001f202a7221 */ /* 0x010fe20000010000 */
[----:B------:R-:W2:Y:S06]  /*3ec0*/  SHFL.BFLY PT, R2, R57, 0x1, 0x1f ;  /* 0x0c201f0039027f89 */ /* 0x000eac00000e0000 */
[----:B------:R-:W4:Y:S01]  /*3ed0*/  MUFU.EX2 R97, R24 ;  /* 0x0000001800617308 */ /* 0x000f220000000800 */
[----:B-1----:R-:W-:-:S07]  /*3ee0*/  F2FP.BF16.F32.PACK_AB R152, R95, R32 ;  /* 0x000000205f98723e */ /* 0x002fce00000010ff */
[----:B------:R-:W1:Y:S08]  /*3ef0*/  MUFU.EX2 R30, R30 ;  /* 0x0000001e001e7308 */ /* 0x000e700000000800 */
[----:B------:R5:W-:Y:S01]  /*3f00*/  MUFU.EX2 R142, R35 ;  /* 0x00000023008e7308 */ /* 0x000be20000000800 */
[----:B----4-:R-:W-:Y:S02]  /*3f10*/  F2FP.BF16.F32.PACK_AB R154, R97, R36 ;  /* 0x00000024619a723e */ /* 0x010fe400000010ff */
[----:B--2---:R-:W-:-:S04]  /*3f20*/  FMNMX.FTZ R15, R57, R2, !PT ;  /* 0x00000002390f7209 */ /* 0x004fc80007810000 */
[C---:B------:R-:W-:Y:S01]  /*3f30*/  FSETP.NEU.FTZ.AND P1, PT, R15.reuse, -INF , PT ;  /* 0xff8000000f00780b */ /* 0x040fe20003f3d000 */
[----:B------:R-:W-:Y:S01]  /*3f40*/  FMUL.FTZ R2, R15, R14 ;  /* 0x0000000e0f027220 */ /* 0x000fe20000410000 */
[----:B-----5:R-:W-:Y:S01]  /*3f50*/  FADD.FTZ R35, R95, R42 ;  /* 0x0000002a5f237221 */ /* 0x020fe20000010000 */
[----:B------:R-:W-:Y:S01]  /*3f60*/  MUFU.EX2 R8, R8 ;  /* 0x0000000800087308 */ /* 0x000fe20000000800 */
[----:B-1----:R-:W-:Y:S02]  /*3f70*/  F2FP.BF16.F32.PACK_AB R148, R99, R30 ;  /* 0x0000001e6394723e */ /* 0x002fe400000010ff */
[----:B------:R-:W-:Y:S01]  /*3f80*/  FSEL R2, R2, RZ, P1 ;  /* 0x000000ff02027208 */ /* 0x000fe20000800000 */
[----:B------:R-:W-:-:S04]  /*3f90*/  FADD.FTZ R44, R36, R35 ;  /* 0x00000023242c7221 */ /* 0x000fc80000010000 */
        /* <DEDUP_REMOVED lines=10> */
[-C--:B------:R-:W-:Y:S01]  /*4040*/  FFMA.FTZ R75, R75, R14.reuse, -R2 ;  /* 0x0000000e4b4b7223 */ /* 0x080fe20000010802 */
[----:B------:R-:W-:Y:S01]  /*4050*/  FADD.FTZ R35, R97, R44 ;  /* 0x0000002c61237221 */ /* 0x000fe20000010000 */
[-CC-:B------:R-:W-:Y:S01]  /*4060*/  FFMA.FTZ R77, R77, R14.reuse, -R2.reuse ;  /* 0x0000000e4d4d7223 */ /* 0x180fe20000010802 */
[-CC-:B------:R-:W-:Y:S01]  /*4070*/  FFMA.FTZ R25, R25, R14.reuse, -R2.reuse ;  /* 0x0000000e19197223 */ /* 0x180fe20000010802 */
[----:B------:R-:W1:Y:S01]  /*4080*/  MUFU.EX2 R59, R59 ;  /* 0x0000003b003b7308 */ /* 0x000e620000000800 */
[----:B------:R-:W-:Y:S01]  /*4090*/  FADD.FTZ R44, R30, R35 ;  /* 0x000000231e2c7221 */ /* 0x000fe20000010000 */
[-CC-:B------:R-:W-:Y:S01]  /*40a0*/  FFMA.FTZ R79, R79, R14.reuse, -R2.reuse ;  /* 0x0000000e4f4f7223 */ /* 0x180fe20000010802 */
[----:B------:R-:W-:Y:S01]  /*40b0*/  FFMA.FTZ R81, R81, R14, -R2 ;  /* 0x0000000e51517223 */ /* 0x000fe20000010802 */
[----:B0-----:R-:W-:-:S04]  /*40c0*/  @P5 IMAD.HI.U32 R35, R17, R46, RZ ;  /* 0x0000002e11235227 */ /* 0x001fc800078e00ff */
[-CC-:B------:R-:W-:Y:S01]  /*40d0*/  FFMA.FTZ R55, R55, R14.reuse, -R2.reuse ;  /* 0x0000000e37377223 */ /* 0x180fe20000010802 */
[-CC-:B------:R-:W-:Y:S01]  /*40e0*/  FFMA.FTZ R43, R43, R14.reuse, -R2.reuse ;  /* 0x0000000e2b2b7223 */ /* 0x180fe20000010802 */
[-CC-:B------:R-:W-:Y:S01]  /*40f0*/  FFMA.FTZ R9, R9, R14.reuse, -R2.reuse ;  /* 0x0000000e09097223 */ /* 0x180fe20000010802 */
[----:B------:R-:W0:Y:S01]  /*4100*/  MUFU.EX2 R61, R61 ;  /* 0x0000003d003d7308 */ /* 0x000e220000000800 */
[-CC-:B------:R-:W-:Y:S01]  /*4110*/  FFMA.FTZ R11, R11, R14.reuse, -R2.reuse ;  /* 0x0000000e0b0b7223 */ /* 0x180fe20000010802 */
[-CC-:B------:R-:W-:Y:S01]  /*4120*/  FFMA.FTZ R3, R3, R14.reuse, -R2.reuse ;  /* 0x0000000e03037223 */ /* 0x180fe20000010802 */
[-CC-:B------:R-:W-:Y:S01]  /*4130*/  FFMA.FTZ R83, R83, R14.reuse, -R2.reuse ;  /* 0x0000000e53537223 */ /* 0x180fe20000010802 */
[-CC-:B------:R-:W-:Y:S01]  /*4140*/  FFMA.FTZ R85, R85, R14.reuse, -R2.reuse ;  /* 0x0000000e55557223 */ /* 0x180fe20000010802 */
[-CC-:B------:R-:W-:Y:S01]  /*4150*/  FFMA.FTZ R87, R87, R14.reuse, -R2.reuse ;  /* 0x0000000e57577223 */ /* 0x180fe20000010802 */
[-CC-:B------:R-:W-:Y:S01]  /*4160*/  FFMA.FTZ R89, R89, R14.reuse, -R2.reuse ;  /* 0x0000000e59597223 */ /* 0x180fe20000010802 */
[----:B------:R-:W-:Y:S01]  /*4170*/  FFMA.FTZ R91, R91, R14, -R2 ;  /* 0x0000000e5b5b7223 */ /* 0x000fe20000010802 */
[----:B------:R-:W2:Y:S01]  /*4180*/  MUFU.EX2 R12, R63 ;  /* 0x0000003f000c7308 */ /* 0x000ea20000000800 */
[----:B-1----:R-:W-:Y:S01]  /*4190*/  FADD.FTZ R40, R0, R59 ;  /* 0x0000003b00287221 */ /* 0x002fe20000010000 */
[----:B------:R-:W-:-:S02]  /*41a0*/  F2FP.BF16.F32.PACK_AB R150, R101, R8 ;  /* 0x000000086596723e */ /* 0x000fc400000010ff */
[----:B---3--:R-:W-:Y:S02]  /*41b0*/  @P5 SHF.R.U32.HI R48, RZ, R50, R35 ;  /* 0x00000032ff305219 */ /* 0x008fe40000011623 */
[----:B------:R-:W-:Y:S02]  /*41c0*/  LOP3.LUT P5, RZ, R19, 0x80000, RZ, 0xc0, !PT ;  /* 0x0008000013ff7812 */ /* 0x000fe400078ac0ff */
[----:B------:R-:W1:Y:S01]  /*41d0*/  MUFU.EX2 R65, R65 ;  /* 0x0000004100417308 */ /* 0x000e620000000800 */
[----:B0-----:R-:W-:Y:S01]  /*41e0*/  FADD.FTZ R31, R61, R40 ;  /* 0x000000283d1f7221 */ /* 0x001fe20000010000 */
[----:B------:R-:W-:Y:S01]  /*41f0*/  F2FP.BF16.F32.PACK_AB R157, R59, R0 ;  /* 0x000000003b9d723e */ /* 0x000fe200000010ff */
[----:B------:R-:W-:-:S05]  /*4200*/  IMAD.IADD R73, R73, 0x1, R48 ;  /* 0x0000000149497824 */ /* 0x000fca00078e0230 */
[----:B------:R-:W0:Y:S01]  /*4210*/  MUFU.EX2 R20, R67 ;  /* 0x0000004300147308 */ /* 0x000e220000000800 */
[C---:B--2---:R-:W-:Y:S01]  /*4220*/  FADD.FTZ R42, R12.reuse, R31 ;  /* 0x0000001f0c2a7221 */ /* 0x044fe20000010000 */
[----:B------:R-:W-:Y:S01]  /*4230*/  F2FP.BF16.F32.PACK_AB R159, R12, R61 ;  /* 0x0000003d0c9f723e */ /* 0x000fe200000010ff */
[----:B------:R-:W-:-:S05]  /*4240*/  VIADD R12, R72, 0xfffffffe ;  /* 0xfffffffe480c7836 */ /* 0x000fca0000000000 */
[----:B------:R-:W-:Y:S01]  /*4250*/  MUFU.EX2 R53, R53 ;  /* 0x0000003500357308 */ /* 0x000fe20000000800 */
[----:B-1----:R-:W-:-:S07]  /*4260*/  FADD.FTZ R31, R65, R42 ;  /* 0x0000002a411f7221 */ /* 0x002fce0000010000 */
[----:B------:R-:W1:Y:S01]  /*4270*/  MUFU.EX2 R24, R69 ;  /* 0x0000004500187308 */ /* 0x000e620000000800 */
[C---:B0-----:R-:W-:Y:S01]  /*4280*/  FADD.FTZ R42, R20.reuse, R31 ;  /* 0x0000001f142a7221 */ /* 0x041fe20000010000 */
[----:B------:R-:W-:Y:S01]  /*4290*/  FADD.FTZ R31, R99, R44 ;  /* 0x0000002c631f7221 */ /* 0x000fe20000010000 */
[----:B------:R-:W-:-:S03]  /*42a0*/  F2FP.BF16.F32.PACK_AB R153, R20, R65 ;  /* 0x000000411499723e */ /* 0x000fc600000010ff */
[----:B------:R-:W-:Y:S02]  /*42b0*/  FADD.FTZ R46, R8, R31 ;  /* 0x0000001f082e7221 */ /* 0x000fe40000010000 */
[----:B------:R-:W-:Y:S02]  /*42c0*/  MUFU.EX2 R71, R71 ;  /* 0x0000004700477308 */ /* 0x000fe40000000800 */
[----:B------:R-:W-:-:S06]  /*42d0*/  FADD.FTZ R46, R101, R46 ;  /* 0x0000002e652e7221 */ /* 0x000fcc0000010000 */
[----:B------:R-:W0:Y:S01]  /*42e0*/  MUFU.EX2 R51, R51 ;  /* 0x0000003300337308 */ /* 0x000e220000000800 */
[----:B-1----:R-:W-:-:S07]  /*42f0*/  F2FP.BF16.F32.PACK_AB R155, R24, R53 ;  /* 0x00000035189b723e */ /* 0x002fce00000010ff */
[----:B------:R-:W1:Y:S08]  /*4300*/  MUFU.EX2 R28, R75 ;  /* 0x0000004b001c7308 */ /* 0x000e700000000800 */
[----:B------:R-:W2:Y:S01]  /*4310*/  MUFU.EX2 R144, R49 ;  /* 0x0000003100907308 */ /* 0x000ea20000000800 */
[----:B0-----:R-:W-:-:S07]  /*4320*/  FADD.FTZ R31, R51, R46 ;  /* 0x0000002e331f7221 */ /* 0x001fce0000010000 */
[----:B------:R-:W-:Y:S01]  /*4330*/  MUFU.EX2 R77, R77 ;  /* 0x0000004d004d7308 */ /* 0x000fe20000000800 */
[----:B-1----:R-:W-:-:S07]  /*4340*/  F2FP.BF16.F32.PACK_AB R149, R28, R71 ;  /* 0x000000471c95723e */ /* 0x002fce00000010ff */
[----:B------:R0:W-:Y:S01]  /*4350*/  MUFU.EX2 R40, R25 ;  /* 0x0000001900287308 */ /* 0x0001e20000000800 */
[C---:B--2---:R-:W-:Y:S01]  /*4360*/  FADD.FTZ R46, R144.reuse, R31 ;  /* 0x0000001f902e7221 */ /* 0x044fe20000010000 */
[----:B------:R-:W-:-:S06]  /*4370*/  F2FP.BF16.F32.PACK_AB R144, R144, R51 ;  /* 0x000000339090723e */ /* 0x000fcc00000010ff */
[----:B------:R-:W1:Y:S01]  /*4380*/  MUFU.EX2 R47, R47 ;  /* 0x0000002f002f7308 */ /* 0x000e620000000800 */
[----:B0-----:R-:W-:-:S04]  /*4390*/  FADD.FTZ R25, R53, R42 ;  /* 0x0000002a35197221 */ /* 0x001fc80000010000 */
[----:B------:R-:W-:-:S03]  /*43a0*/  FADD.FTZ R44, R24, R25 ;  /* 0x00000019182c7221 */ /* 0x000fc60000010000 */
[----:B------:R-:W0:Y:S01]  /*43b0*/  MUFU.EX2 R34, R79 ;  /* 0x0000004f00227308 */ /* 0x000e220000000800 */
[----:B------:R-:W-:-:S04]  /*43c0*/  FADD.FTZ R25, R71, R44 ;  /* 0x0000002c47197221 */ /* 0x000fc80000010000 */
[----:B------:R-:W-:-:S03]  /*43d0*/  FADD.FTZ R44, R28, R25 ;  /* 0x000000191c2c7221 */ /* 0x000fc60000010000 */
[----:B------:R-:W2:Y:S01]  /*43e0*/  MUFU.EX2 R146, R45 ;  /* 0x0000002d00927308 */ /* 0x000ea20000000800 */
[----:B-1----:R-:W-:-:S07]  /*43f0*/  FADD.FTZ R25, R47, R46 ;  /* 0x0000002e2f197221 */ /* 0x002fce0000010000 */
[----:B------:R-:W-:Y:S01]  /*4400*/  MUFU.EX2 R81, R81 ;  /* 0x0000005100517308 */ /* 0x000fe20000000800 */
[----:B0-----:R-:W-:-:S07]  /*4410*/  F2FP.BF16.F32.PACK_AB R151, R34, R77 ;  /* 0x0000004d2297723e */ /* 0x001fce00000010ff */
[----:B------:R-:W0:Y:S01]  /*4420*/  MUFU.EX2 R41, R41 ;  /* 0x0000002900297308 */ /* 0x000e220000000800 */
[C---:B--2---:R-:W-:Y:S01]  /*4430*/  FADD.FTZ R46, R146.reuse, R25 ;  /* 0x00000019922e7221 */ /* 0x044fe20000010000 */
[----:B------:R-:W-:-:S06]  /*4440*/  F2FP.BF16.F32.PACK_AB R146, R146, R47 ;  /* 0x0000002f9292723e */ /* 0x000fcc00000010ff */
[----:B------:R-:W1:Y:S08]  /*4450*/  MUFU.EX2 R38, R55 ;  /* 0x0000003700267308 */ /* 0x000e700000000800 */
[----:B------:R-:W2:Y:S01]  /*4460*/  MUFU.EX2 R140, R39 ;  /* 0x00000027008c7308 */ /* 0x000ea20000000800 */
[----:B0-----:R-:W-:-:S07]  /*4470*/  FADD.FTZ R25, R41, R46 ;  /* 0x0000002e29197221 */ /* 0x001fce0000010000 */
[----:B------:R-:W0:Y:S01]  /*4480*/  MUFU.EX2 R43, R43 ;  /* 0x0000002b002b7308 */ /* 0x000e220000000800 */
[----:B-1----:R-:W-:-:S07]  /*4490*/  F2FP.BF16.F32.PACK_AB R145, R38, R81 ;  /* 0x000000512691723e */ /* 0x002fce00000010ff */
[----:B------:R1:W-:Y:S01]  /*44a0*/  MUFU.EX2 R42, R9 ;  /* 0x00000009002a7308 */ /* 0x0003e20000000800 */
[C---:B--2---:R-:W-:Y:S01]  /*44b0*/  FADD.FTZ R46, R140.reuse, R25 ;  /* 0x000000198c2e7221 */ /* 0x044fe20000010000 */
[----:B------:R-:W-:-:S06]  /*44c0*/  F2FP.BF16.F32.PACK_AB R140, R140, R41 ;  /* 0x000000298c8c723e */ /* 0x000fcc00000010ff */
[----:B------:R-:W2:Y:S01]  /*44d0*/  MUFU.EX2 R37, R37 ;  /* 0x0000002500257308 */ /* 0x000ea20000000800 */
[----:B-1----:R-:W-:Y:S01]  /*44e0*/  FADD.FTZ R9, R77, R44 ;  /* 0x0000002c4d097221 */ /* 0x002fe20000010000 */
[----:B0-----:R-:W-:-:S03]  /*44f0*/  F2FP.BF16.F32.PACK_AB R147, R40, R43 ;  /* 0x0000002b2893723e */ /* 0x001fc600000010ff */
[----:B------:R-:W-:-:S03]  /*4500*/  FADD.FTZ R44, R34, R9 ;  /* 0x00000009222c7221 */ /* 0x000fc60000010000 */
[----:B------:R-:W0:Y:S01]  /*4510*/  MUFU.EX2 R11, R11 ;  /* 0x0000000b000b7308 */ /* 0x000e220000000800 */
[----:B------:R-:W-:-:S04]  /*4520*/  FADD.FTZ R9, R81, R44 ;  /* 0x0000002c51097221 */ /* 0x000fc80000010000 */
[----:B------:R-:W-:-:S03]  /*4530*/  FADD.FTZ R44, R38, R9 ;  /* 0x00000009262c7221 */ /* 0x000fc60000010000 */
[----:B------:R-:W1:Y:S01]  /*4540*/  MUFU.EX2 R33, R33 ;  /* 0x0000002100217308 */ /* 0x000e620000000800 */
[----:B------:R-:W-:Y:S01]  /*4550*/  FADD.FTZ R9, R43, R44 ;  /* 0x0000002c2b097221 */ /* 0x000fe20000010000 */
[----:B--2---:R-:W-:-:S03]  /*4560*/  FADD.FTZ R25, R37, R46 ;  /* 0x0000002e25197221 */ /* 0x004fc60000010000 */
[----:B------:R-:W-:Y:S01]  /*4570*/  FADD.FTZ R32, R40, R9 ;  /* 0x0000000928207221 */ /* 0x000fe20000010000 */
[C---:B------:R-:W-:Y:S01]  /*4580*/  FADD.FTZ R36, R142.reuse, R25 ;  /* 0x000000198e247221 */ /* 0x040fe20000010000 */
[----:B------:R-:W-:Y:S01]  /*4590*/  F2FP.BF16.F32.PACK_AB R142, R142, R37 ;  /* 0x000000258e8e723e */ /* 0x000fe200000010ff */
[----:B------:R-:W2:Y:S01]  /*45a0*/  MUFU.EX2 R10, R10 ;  /* 0x0000000a000a7308 */ /* 0x000ea20000000800 */
[----:B0-----:R-:W-:Y:S01]  /*45b0*/  FADD.FTZ R9, R11, R32 ;  /* 0x000000200b097221 */ /* 0x001fe20000010000 */
[----:B------:R-:W-:-:S03]  /*45c0*/  F2FP.BF16.F32.PACK_AB R141, R42, R11 ;  /* 0x0000000b2a8d723e */ /* 0x000fc600000010ff */
[----:B------:R-:W-:-:S03]  /*45d0*/  FADD.FTZ R8, R42, R9 ;  /* 0x000000092a087221 */ /* 0x000fc60000010000 */
[----:B------:R-:W0:Y:S01]  /*45e0*/  MUFU.EX2 R3, R3 ;  /* 0x0000000300037308 */ /* 0x000e220000000800 */
[----:B-1----:R-:W-:-:S07]  /*45f0*/  FADD.FTZ R25, R33, R36 ;  /* 0x0000002421197221 */ /* 0x002fce0000010000 */
[----:B------:R-:W1:Y:S01]  /*4600*/  MUFU.EX2 R29, R29 ;  /* 0x0000001d001d7308 */ /* 0x000e620000000800 */
[C---:B--2---:R-:W-:Y:S01]  /*4610*/  FADD.FTZ R32, R10.reuse, R25 ;  /* 0x000000190a207221 */ /* 0x044fe20000010000 */
[----:B------:R-:W-:-:S06]  /*4620*/  F2FP.BF16.F32.PACK_AB R136, R10, R33 ;  /* 0x000000210a88723e */ /* 0x000fcc00000010ff */
[----:B------:R-:W2:Y:S01]  /*4630*/  MUFU.EX2 R2, R83 ;  /* 0x0000005300027308 */ /* 0x000ea20000000800 */
[----:B0-----:R-:W-:-:S07]  /*4640*/  FADD.FTZ R9, R3, R8 ;  /* 0x0000000803097221 */ /* 0x001fce0000010000 */
        /* <DEDUP_REMOVED lines=8> */
[C---:B-1----:R-:W-:Y:S01]  /*46d0*/  FADD.FTZ R0, R30.reuse, R9 ;  /* 0x000000091e007221 */ /* 0x042fe20000010000 */
[----:B------:R-:W-:-:S06]  /*46e0*/  F2FP.BF16.F32.PACK_AB R137, R30, R85 ;  /* 0x000000551e89723e */ /* 0x000fcc00000010ff */
[----:B------:R-:W1:Y:S01]  /*46f0*/  MUFU.EX2 R10, R91 ;  /* 0x0000005b000a7308 */ /* 0x000e620000000800 */
[----:B--2---:R-:W-:Y:S01]  /*4700*/  FADD.FTZ R9, R89, R0 ;  /* 0x0000000059097221 */ /* 0x004fe20000010000 */
[----:B------:R-:W-:Y:S02]  /*4710*/  VIADD R0, R73, UR5 ;  /* 0x0000000549007c36 */ /* 0x000fe40008000000 */
[C---:B0-----:R-:W-:Y:S01]  /*4720*/  FADD.FTZ R8, R26.reuse, R25 ;  /* 0x000000191a087221 */ /* 0x041fe20000010000 */
[----:B------:R-:W-:Y:S01]  /*4730*/  F2FP.BF16.F32.PACK_AB R138, R26, R29 ;  /* 0x0000001d1a8a723e */ /* 0x000fe200000010ff */
[C---:B-1----:R-:W-:Y:S01]  /*4740*/  FADD.FTZ R3, R10.reuse, R9 ;  /* 0x000000090a037221 */ /* 0x042fe20000010000 */
[----:B------:R-:W-:Y:S01]  /*4750*/  F2FP.BF16.F32.PACK_AB R139, R10, R89 ;  /* 0x000000590a8b723e */ /* 0x000fe200000010ff */
[----:B------:R-:W-:Y:S06]  /*4760*/  @!P5 BRA `(.L_x_985) ;  /* 0x000000000048d947 */ /* 0x000fec0003800000 */
[C---:B------:R-:W-:Y:S01]  /*4770*/  ISETP.GT.AND P1, PT, R73.reuse, RZ, PT ;  /* 0x000000ff4900720c */ /* 0x040fe20003f24270 */
[----:B------:R-:W-:-:S12]  /*4780*/  VIADD R9, R73, 0xffffffff ;  /* 0xffffffff49097836 */ /* 0x000fd80000000000 */
[----:B------:R-:W-:Y:S05]  /*4790*/  @P1 BRA `(.L_x_986) ;  /* 0x0000000000201947 */ /* 0x000fea0003800000 */
[----:B------:R-:W0:Y:S01]  /*47a0*/  LDC R10, c[0x0][0x9e4] ;  /* 0x00027900ff0a7b82 */ /* 0x000e220000000800 */
[----:B------:R-:W-:Y:S01]  /*47b0*/  IMAD.MOV R9, RZ, RZ, -R73 ;  /* 0x000000ffff097224 */ /* 0x000fe200078e0a49 */
[----:B0-----:R-:W-:-:S13]  /*47c0*/  ISETP.NE.AND P1, PT, R10, 0x1, PT ;  /* 0x000000010a00780c */ /* 0x001fda0003f25270 */
[----:B------:R-:W0:Y:S02]  /*47d0*/  @P1 LDC.64 R24, c[0x0][0x9e8] ;  /* 0x00027a00ff181b82 */ /* 0x000e240000000a00 */
[----:B0-----:R-:W-:-:S05]  /*47e0*/  @P1 IMAD.HI.U32 R2, R9, R24, RZ ;  /* 0x0000001809021227 */ /* 0x001fca00078e00ff */
[----:B------:R-:W-:-:S04]  /*47f0*/  @P1 SHF.R.U32.HI R9, RZ, R25, R2 ;  /* 0x00000019ff091219 */ /* 0x000fc80000011602 */
[----:B------:R-:W-:Y:S01]  /*4800*/  LOP3.LUT R9, RZ, R9, RZ, 0x33, !PT ;  /* 0x00000009ff097212 */ /* 0x000fe200078e33ff */
[----:B------:R-:W-:Y:S06]  /*4810*/  BRA `(.L_x_987) ;  /* 0x0000000000147947 */ /* 0x000fec0003800000 */
.L_x_986:
[----:B------:R-:W0:Y:S02]  /*4820*/  LDC R10, c[0x0][0x9e4] ;  /* 0x00027900ff0a7b82 */ /* 0x000e240000000800 */
[----:B0-----:R-:W-:-:S13]  /*4830*/  ISETP.NE.AND P1, PT, R10, 0x1, PT ;  /* 0x000000010a00780c */ /* 0x001fda0003f25270 */
[----:B------:R-:W0:Y:S02]  /*4840*/  @P1 LDC.64 R24, c[0x0][0x9e8] ;  /* 0x00027a00ff181b82 */ /* 0x000e240000000a00 */
[----:B0-----:R-:W-:-:S05]  /*4850*/  @P1 IMAD.HI.U32 R2, R9, R24, RZ ;  /* 0x0000001809021227 */ /* 0x001fca00078e00ff */
[----:B------:R-:W-:-:S07]  /*4860*/  @P1 SHF.R.U32.HI R9, RZ, R25, R2 ;  /* 0x00000019ff091219 */ /* 0x000fce0000011602 */
.L_x_987:
[----:B------:R-:W-:-:S05]  /*4870*/  IMAD R9, R9, R10, R10 ;  /* 0x0000000a09097224 */ /* 0x000fca00078e020a */
[----:B------:R-:W-:-:S07]  /*4880*/  VIMNMX R0, R0, R9, PT ;  /* 0x0000000900007248 */ /* 0x000fce0003fe0100 */
.L_x_985:
[----:B------:R-:W-:Y:S01]  /*4890*/  IMAD.HI R9, R0, 0x2aaaaaab, RZ ;  /* 0x2aaaaaab00097827 */ /* 0x000fe200078e02ff */
[----:B------:R-:W-:Y:S02]  /*48a0*/  CS2R R86, SRZ ;  /* 0x0000000000567805 */ /* 0x000fe4000001ff00 */
[----:B------:R-:W-:Y:S02]  /*48b0*/  CS2R R84, SRZ ;  /* 0x0000000000547805 */ /* 0x000fe4000001ff00 */
[----:B------:R-:W-:Y:S01]  /*48c0*/  CS2R R82, SRZ ;  /* 0x0000000000527805 */ /* 0x000fe2000001ff00 */
[----:B------:R-:W-:Y:S01]  /*48d0*/  IMAD.MOV.U32 R2, RZ, RZ, 0x3f800000 ;  /* 0x3f800000ff027424 */ /* 0x000fe200078e00ff */
[----:B------:R-:W-:Y:S01]  /*48e0*/  SHF.R.U32.HI R10, RZ, 0x1f, R9 ;  /* 0x0000001fff0a7819 */ /* 0x000fe20000011609 */
[----:B------:R-:W-:Y:S01]  /*48f0*/  IMAD.MOV.U32 R0, RZ, RZ, 0x3f800000 ;  /* 0x3f800000ff007424 */ /* 0x000fe200078e00ff */
[----:B------:R-:W-:Y:S02]  /*4900*/  CS2R R80, SRZ ;  /* 0x0000000000507805 */ /* 0x000fe4000001ff00 */
[----:B------:R-:W-:-:S02]  /*4910*/  CS2R R78, SRZ ;  /* 0x00000000004e7805 */ /* 0x000fc4000001ff00 */
[----:B------:R-:W-:Y:S02]  /*4920*/  LEA.HI.SX32 R10, R9, R10, 0x1c ;  /* 0x0000000a090a7211 */ /* 0x000fe400078fe2ff */
[----:B------:R-:W-:Y:S02]  /*4930*/  CS2R R76, SRZ ;  /* 0x00000000004c7805 */ /* 0x000fe4000001ff00 */
[----:B------:R-:W-:Y:S02]  /*4940*/  CS2R R74, SRZ ;  /* 0x00000000004a7805 */ /* 0x000fe4000001ff00 */
[----:B------:R-:W-:Y:S02]  /*4950*/  CS2R R72, SRZ ;  /* 0x0000000000487805 */ /* 0x000fe4000001ff00 */
[----:B------:R-:W-:Y:S02]  /*4960*/  VIMNMX R9, R23, R10, !PT ;  /* 0x0000000a17097248 */ /* 0x000fe40007fe0100 */
[----:B------:R-:W-:-:S02]  /*4970*/  CS2R R70, SRZ ;  /* 0x0000000000467805 */ /* 0x000fc4000001ff00 */
[----:B------:R-:W-:Y:S02]  /*4980*/  CS2R R68, SRZ ;  /* 0x0000000000447805 */ /* 0x000fe4000001ff00 */
[----:B------:R-:W-:Y:S02]  /*4990*/  CS2R R66, SRZ ;  /* 0x0000000000427805 */ /* 0x000fe4000001ff00 */
        /* <DEDUP_REMOVED lines=21> */
[----:B------:R-:W-:Y:S01]  /*4af0*/  CS2R R24, SRZ ;  /* 0x0000000000187805 */ /* 0x000fe2000001ff00 */
[----:B------:R-:W-:Y:S06]  /*4b00*/  @!P1 BRA `(.L_x_988) ;  /* 0x0000003400049947 */ /* 0x000fec0003800000 */
[----:B------:R-:W-:Y:S01]  /*4b10*/  IMAD.MOV.U32 R11, RZ, RZ, R15 ;  /* 0x000000ffff0b7224 */ /* 0x000fe200078e000f */
[----:B------:R-:W-:Y:S01]  /*4b20*/  UMOV UR41, UR39 ;  /* 0x0000002700297c82 */ /* 0x000fe20008000000 */
[----:B------:R-:W-:Y:S01]  /*4b30*/  IMAD.MOV.U32 R10, RZ, RZ, R13 ;  /* 0x000000ffff0a7224 */ /* 0x000fe200078e000d */
[----:B------:R-:W-:Y:S01]  /*4b40*/  UMOV UR4, UR38 ;  /* 0x0000002600047c82 */ /* 0x000fe20008000000 */
[----:B------:R-:W-:Y:S01]  /*4b50*/  IMAD.MOV.U32 R2, RZ, RZ, 0x3f800000 ;  /* 0x3f800000ff027424 */ /* 0x000fe200078e00ff */
[----:B------:R-:W-:Y:S01]  /*4b60*/  ULDC UR43, c[0x0][0x9e4] ;  /* 0x00027900002b7ab9 */ /* 0x000fe20000000800 */
[----:B------:R-:W-:Y:S01]  /*4b70*/  IMAD.MOV.U32 R87, RZ, RZ, RZ ;  /* 0x000000ffff577224 */ /* 0x000fe200078e00ff */
[----:B------:R-:W-:Y:S01]  /*4b80*/  ULDC UR50, c[0x0][0x9dc] ;  /* 0x0002770000327ab9 */ /* 0x000fe20000000800 */
[----:B------:R-:W-:Y:S01]  /*4b90*/  ULDC UR5, c[0x0][0x9d8] ;  /* 0x0002760000057ab9 */ /* 0x000fe20000000800 */
[----:B------:R-:W-:-:S05]  /*4ba0*/  ULDC UR51, c[0x0][0x9e0] ;  /* 0x0002780000337ab9 */ /* 0x000fca0000000800 */
.L_x_1007:
[----:B------:R-:W-:-:S04]  /*4bb0*/  UISETP.NE.AND UP0, UPT, UR4, 0x1, UPT ;  /* 0x000000010400788c */ /* 0x000fc8000bf05270 */
[----:B------:R-:W-:-:S04]  /*4bc0*/  USEL UR39, URZ, 0x1, UP0 ;  /* 0x000000013f277887 */ /* 0x000fc80008000000 */
[----:B------:R-:W-:Y:S01]  /*4bd0*/  ULOP3.LUT UR39, UR41, UR39, URZ, 0x3c, !UPT ;  /* 0x0000002729277292 */ /* 0x000fe2000f8e3c3f */
[----:B------:R-:W-:Y:S11]  /*4be0*/  @!P0 BRA `(.L_x_989) ;  /* 0x0000000000048947 */ /* 0x000ff60003800000 */
[----:B------:R-:W-:Y:S01]  /*4bf0*/  BPT.TRAP 0x1 ;  /* 0x000000040000795c */ /* 0x000fe20000300000 */
.L_x_989:
[----:B------:R-:W-:Y:S01]  /*4c00*/  UIADD3 UR38, UR4, 0x1, URZ ;  /* 0x0000000104267890 */ /* 0x000fe2000fffe03f */
[----:B------:R-:W-:-:S03]  /*4c10*/  IMAD.U32 R13, RZ, RZ, UR39 ;  /* 0x00000027ff0d7e24 */ /* 0x000fc6000f8e00ff */
[----:B------:R-:W-:Y:S02]  /*4c20*/  UISETP.NE.AND UP0, UPT, UR38, 0x2, UPT ;  /* 0x000000022600788c */ /* 0x000fe4000bf05270 */
[----:B------:R-:W-:Y:S02]  /*4c30*/  SHF.L.U32 R13, R13, 0x1f, RZ ;  /* 0x0000001f0d0d7819 */ /* 0x000fe400000006ff */
[----:B------:R-:W-:-:S04]  /*4c40*/  USEL UR38, UR38, URZ, UP0 ;  /* 0x0000003f26267287 */ /* 0x000fc80008000000 */
[----:B------:R-:W-:-:S09]  /*4c50*/  ULEA UR7, UR38, UR40, 0x3 ;  /* 0x0000002826077291 */ /* 0x000fd2000f8e183f */
[----:B------:R0:W1:Y:S01]  /*4c60*/  SYNCS.PHASECHK.TRANS64.TRYWAIT P1, [UR7+0x2a830], R13 ;  /* 0x02a8300dff0075a7 */ /* 0x0000620008020147 */
[----:B------:R-:W-:Y:S05]  /*4c70*/  @!P0 BRA `(.L_x_990) ;  /* 0x0000000000048947 */ /* 0x000fea0003800000 */
[----:B------:R-:W-:Y:S01]  /*4c80*/  BPT.TRAP 0x1 ;  /* 0x000000040000795c */ /* 0x000fe20000300000 */
.L_x_990:
[----:B-1----:R-:W-:Y:S05]  /*4c90*/  @P1 BRA `(.L_x_991) ;  /* 0x0000000000081947 */ /* 0x002fea0003800000 */
[----:B------:R-:W1:Y:S02]  /*4ca0*/  SYNCS.PHASECHK.TRANS64.TRYWAIT P1, [UR7+0x2a830], R13 ;  /* 0x02a8300dff0075a7 */ /* 0x000e640008020147 */
[----:B-1----:R-:W-:Y:S05]  /*4cb0*/  @!P1 BRA `(.L_x_992) ;  /* 0x000000f800709947 */ /* 0x002fea0003800000 */
.L_x_991:
        /* <DEDUP_REMOVED lines=137> */
.L_x_993:
[----:B------:R-:W-:Y:S01]  /*5550*/  ULEA UR6, UR4, UR40, 0x3 ;  /* 0x0000002804067291 */ /* 0x000fe2000f8e183f */
[----:B------:R-:W-:-:S05]  /*5560*/  IMAD.U32 R0, RZ, RZ, UR41 ;  /* 0x00000029ff007e24 */ /* 0x000fca000f8e00ff */
[----:B------:R-:W-:-:S04]  /*5570*/  SHF.L.U32 R0, R0, 0x1f, RZ ;  /* 0x0000001f00007819 */ /* 0x000fc800000006ff */
[----:B------:R2:W3:Y:S01]  /*5580*/  SYNCS.PHASECHK.TRANS64.TRYWAIT P1, [UR6+0x2a850], R0 ;  /* 0x02a85000ff0075a7 */ /* 0x0004e20008020146 */
[----:B------:R-:W-:Y:S05]  /*5590*/  @!P0 BRA `(.L_x_994) ;  /* 0x0000000000048947 */ /* 0x000fea0003800000 */
[----:B------:R-:W-:Y:S01]  /*55a0*/  BPT.TRAP 0x1 ;  /* 0x000000040000795c */ /* 0x000fe20000300000 */
.L_x_994:
[----:B---3--:R-:W-:Y:S05]  /*55b0*/  @P1 BRA `(.L_x_995) ;  /* 0x0000000000081947 */ /* 0x008fea0003800000 */
[----:B------:R-:W3:Y:S02]  /*55c0*/  SYNCS.PHASECHK.TRANS64.TRYWAIT P1, [UR6+0x2a850], R0 ;  /* 0x02a85000ff0075a7 */ /* 0x000ee40008020146 */
[----:B---3--:R-:W-:Y:S05]  /*55d0*/  @!P1 BRA `(.L_x_996) ;  /* 0x000000f000409947 */ /* 0x008fea0003800000 */
.L_x_995:
        /* <DEDUP_REMOVED lines=37> */
.L_x_997:
[----:B------:R-:W-:Y:S01]  /*5830*/  ISETP.NE.AND P2, PT, R168, 0x1, PT ;  /* 0x00000001a800780c */ /* 0x000fe20003f45270 */
[----:B------:R-:W-:Y:S01]  /*5840*/  FMUL.FTZ R153, R105, UR5 ;  /* 0x0000000569997c20 */ /* 0x000fe20008410000 */
[----:B------:R-:W-:Y:S01]  /*5850*/  FMUL.FTZ R136, R93, UR5 ;  /* 0x000000055d887c20 */ /* 0x000fe20008410000 */
[----:B------:R-:W-:Y:S01]  /*5860*/  FMUL.FTZ R93, R106, UR5 ;  /* 0x000000056a5d7c20 */ /* 0x000fe20008410000 */
[----:B01----:R-:W-:Y:S01]  /*5870*/  FMUL.FTZ R13, R88, UR5 ;  /* 0x00000005580d7c20 */ /* 0x003fe20008410000 */
[----:B------:R-:W-:Y:S01]  /*5880*/  FMUL.FTZ R88, R95, UR5 ;  /* 0x000000055f587c20 */ /* 0x000fe20008410000 */
[----:B------:R-:W-:Y:S01]  /*5890*/  FMUL.FTZ R95, R110, UR5 ;  /* 0x000000056e5f7c20 */ /* 0x000fe20008410000 */
[----:B------:R-:W-:Y:S01]  /*58a0*/  FMUL.FTZ R110, R112, UR5 ;  /* 0x00000005706e7c20 */ /* 0x000fe20008410000 */
[----:B------:R-:W-:Y:S01]  /*58b0*/  FMUL.FTZ R112, R116, UR5 ;  /* 0x0000000574707c20 */ /* 0x000fe20008410000 */
[----:B------:R-:W-:Y:S01]  /*58c0*/  IMAD.IADD R116, R22, 0x1, R17 ;  /* 0x0000000116747824 */ /* 0x000fe200078e0211 */
[----:B------:R-:W0:Y:S01]  /*58d0*/  LDC R21, c[0x0][0x288] ;  /* 0x0000a200ff157b82 */ /* 0x000e220000000800 */
[----:B------:R-:W-:Y:S01]  /*58e0*/  FMUL.FTZ R137, R96, UR5 ;  /* 0x0000000560897c20 */ /* 0x000fe20008410000 */
[----:B------:R-:W-:Y:S01]  /*58f0*/  FMUL.FTZ R96, R111, UR5 ;  /* 0x000000056f607c20 */ /* 0x000fe20008410000 */
[----:B------:R-:W-:Y:S01]  /*5900*/  FMUL.FTZ R111, R113, UR5 ;  /* 0x00000005716f7c20 */ /* 0x000fe20008410000 */
[----:B------:R-:W-:Y:S01]  /*5910*/  FMUL.FTZ R113, R117, UR5 ;  /* 0x0000000575717c20 */ /* 0x000fe20008410000 */
[----:B------:R-:W-:Y:S01]  /*5920*/  FMUL.FTZ R14, R89, UR5 ;  /* 0x00000005590e7c20 */ /* 0x000fe20008410000 */
[----:B--2---:R-:W-:Y:S01]  /*5930*/  FMUL.FTZ R0, R90, UR5 ;  /* 0x000000055a007c20 */ /* 0x004fe20008410000 */
[----:B------:R-:W-:Y:S01]  /*5940*/  FMUL.FTZ R2, R91, UR5 ;  /* 0x000000055b027c20 */ /* 0x000fe20008410000 */
[----:B------:R-:W1:Y:S01]  /*5950*/  @P2 LDC R105, c[0x0][0x44c] ;  /* 0x00011300ff692b82 */ /* 0x000e620000000800 */
[----:B------:R-:W-:Y:S01]  /*5960*/  FMUL.FTZ R15, R92, UR5 ;  /* 0x000000055c0f7c20 */ /* 0x000fe20008410000 */
[----:B------:R-:W-:Y:S01]  /*5970*/  FMUL.FTZ R20, R94, UR5 ;  /* 0x000000055e147c20 */ /* 0x000fe20008410000 */
[----:B------:R-:W-:Y:S01]  /*5980*/  FMUL.FTZ R138, R97, UR5 ;  /* 0x00000005618a7c20 */ /* 0x000fe20008410000 */
[----:B------:R-:W-:Y:S01]  /*5990*/  FMUL.FTZ R89, R98, UR5 ;  /* 0x0000000562597c20 */ /* 0x000fe20008410000 */
[----:B------:R-:W-:Y:S01]  /*59a0*/  FMUL.FTZ R90, R99, UR5 ;  /* 0x00000005635a7c20 */ /* 0x000fe20008410000 */
[----:B------:R-:W-:Y:S01]  /*59b0*/  FMUL.FTZ R139, R100, UR5 ;  /* 0x00000005648b7c20 */ /* 0x000fe20008410000 */
[----:B------:R-:W-:Y:S01]  /*59c0*/  FMUL.FTZ R91, R102, UR5 ;  /* 0x00000005665b7c20 */ /* 0x000fe20008410000 */
[----:B------:R-:W2:Y:S01]  /*59d0*/  @P2 LDC R106, c[0x0][0x450] ;  /* 0x00011400ff6a2b82 */ /* 0x000ea20000000800 */
        /* <DEDUP_REMOVED lines=15> */
[----:B-1----:R-:W-:-:S04]  /*5ad0*/  @P2 IMAD.HI.U32 R105, R116, R105, RZ ;  /* 0x0000006974692227 */ /* 0x002fc800078e00ff */
[----:B------:R-:W-:Y:S01]  /*5ae0*/  FMUL.FTZ R177, R126, UR5 ;  /* 0x000000057eb17c20 */ /* 0x000fe20008410000 */
[----:B------:R-:W-:Y:S01]  /*5af0*/  FMUL.FTZ R181, R127, UR5 ;  /* 0x000000057fb57c20 */ /* 0x000fe20008410000 */
[----:B------:R-:W-:Y:S01]  /*5b00*/  FMUL.FTZ R128, R128, UR5 ;  /* 0x0000000580807c20 */ /* 0x000fe20008410000 */
[----:B------:R-:W-:Y:S01]  /*5b10*/  FMUL.FTZ R183, R130, UR5 ;  /* 0x0000000582b77c20 */ /* 0x000fe20008410000 */
[----:B------:R-:W-:Y:S01]  /*5b20*/  FMUL.FTZ R103, R131, UR5 ;  /* 0x0000000583677c20 */ /* 0x000fe20008410000 */
[----:B------:R-:W-:Y:S01]  /*5b30*/  FMUL.FTZ R132, R132, UR5 ;  /* 0x0000000584847c20 */ /* 0x000fe20008410000 */
[----:B------:R-:W-:Y:S01]  /*5b40*/  FMUL.FTZ R125, R125, UR5 ;  /* 0x000000057d7d7c20 */ /* 0x000fe20008410000 */
[----:B--2---:R-:W-:Y:S01]  /*5b50*/  @P2 SHF.R.U32.HI R116, RZ, R106, R105 ;  /* 0x0000006aff742219 */ /* 0x004fe20000011669 */
[----:B------:R-:W-:Y:S01]  /*5b60*/  FMUL.FTZ R105, R134, UR5 ;  /* 0x0000000586697c20 */ /* 0x000fe20008410000 */
[----:B------:R-:W-:Y:S02]  /*5b70*/  IMAD R134, R12, -0x60, RZ ;  /* 0xffffffa00c867824 */ /* 0x000fe400078e02ff */
[----:B------:R-:W-:Y:S01]  /*5b80*/  FMUL.FTZ R106, R135, UR5 ;  /* 0x00000005876a7c20 */ /* 0x000fe20008410000 */
[----:B------:R-:W-:Y:S01]  /*5b90*/  FMUL.FTZ R129, R129, UR5 ;  /* 0x0000000581817c20 */ /* 0x000fe20008410000 */
[----:B------:R-:W1:Y:S01]  /*5ba0*/  SHFL.IDX PT, R117, R116, RZ, 0x1c1f ;  /* 0x001c1fff74757589 */ /* 0x000e6200000e0000 */
[----:B------:R-:W-:-:S02]  /*5bb0*/  VIADD R109, R134, 0x1 ;  /* 0x00000001866d7836 */ /* 0x000fc40000000000 */
[----:B------:R-:W-:Y:S01]  /*5bc0*/  FMUL.FTZ R133, R133, UR5 ;  /* 0x0000000585857c20 */ /* 0x000fe20008410000 */
[----:B------:R-:W-:Y:S01]  /*5bd0*/  UIADD3 UR7, UR7, 0x2a840, URZ ;  /* 0x0002a84007077890 */ /* 0x000fe2000fffe03f */
[----:B------:R-:W-:Y:S01]  /*5be0*/  LOP3.LUT P1, RZ, R19, 0x80000, RZ, 0xc0, !PT ;  /* 0x0008000013ff7812 */ /* 0x000fe2000782c0ff */
[----:B------:R-:W-:Y:S01]  /*5bf0*/  IMAD R109, R18, -0x2, R109 ;  /* 0xfffffffe126d7824 */ /* 0x000fe200078e026d */
[----:B------:R-:W2:Y:S01]  /*5c00*/  MUFU.TANH R13, R13 ;  /* 0x0000000d000d7308 */ /* 0x000ea20000002400 */
[----:B------:R-:W-:Y:S02]  /*5c10*/  UPRMT UR7, UR60, 0x654, UR7 ;  /* 0x000006543c077896 */ /* 0x000fe40008000007 */
[----:B------:R-:W-:Y:S01]  /*5c20*/  ULOP3.LUT UR4, URZ, UR50, URZ, 0x33, !UPT ;  /* 0x000000323f047292 */ /* 0x000fe2000f8e333f */
[C---:B0-----:R-:W-:Y:S01]  /*5c30*/  IADD3 R108, R109.reuse, -R21, R16 ;  /* 0x800000156d6c7210 */ /* 0x041fe20007ffe010 */
[----:B------:R-:W-:-:S03]  /*5c40*/  VIADD R144, R109, 0xffffffff ;  /* 0xffffffff6d907836 */ /* 0x000fc60000000000 */
[----:B------:R-:W0:Y:S01]  /*5c50*/  MUFU.TANH R14, R14 ;  /* 0x0000000e000e7308 */ /* 0x000e220000002400 */
[C---:B------:R-:W-:Y:S01]  /*5c60*/  VIADD R142, R108.reuse, UR51 ;  /* 0x000000336c8e7c36 */ /* 0x040fe20008000000 */
[----:B------:R-:W-:Y:S01]  /*5c70*/  SYNCS.ARRIVE.TRANS64.RED.A1T0 RZ, [UR7], RZ ;  /* 0x000000ffffff79a7 */ /* 0x000fe20008100407 */
[----:B------:R-:W-:-:S05]  /*5c80*/  VIADD R143, R108, UR4 ;  /* 0x000000046c8f7c36 */ /* 0x000fca0008000000 */
[----:B------:R-:W3:Y:S01]  /*5c90*/  MUFU.TANH R0, R0 ;  /* 0x0000000000007308 */ /* 0x000ee20000002400 */
[--C-:B-1----:R-:W-:Y:S02]  /*5ca0*/  IMAD.IADD R118, R142, 0x1, R117.reuse ;  /* 0x000000018e767824 */ /* 0x102fe400078e0275 */
[----:B------:R-:W-:-:S05]  /*5cb0*/  IMAD.IADD R120, R143, 0x1, R117 ;  /* 0x000000018f787824 */ /* 0x000fca00078e0275 */
[----:B------:R-:W1:Y:S08]  /*5cc0*/  MUFU.TANH R2, R2 ;  /* 0x0000000200027308 */ /* 0x000e700000002400 */
[----:B------:R-:W4:Y:S08]  /*5cd0*/  MUFU.TANH R15, R15 ;  /* 0x0000000f000f7308 */ /* 0x000f300000002400 */
        /* <DEDUP_REMOVED lines=32> */
[----:B------:R0:W0:Y:S08]  /*5ee0*/  MUFU.TANH R122, R125 ;  /* 0x0000007d007a7308 */ /* 0x0000300000002400 */
        /* <DEDUP_REMOVED lines=9> */
[----:B------:R-:W0:Y:S01]  /*5f80*/  MUFU.TANH R106, R106 ;  /* 0x0000006a006a7308 */ /* 0x000e220000002400 */
[----:B-1234-:R-:W-:Y:S05]  /*5f90*/  @!P1 BRA `(.L_x_998) ;  /* 0x0000000000549947 */ /* 0x01efea0003800000 */
[----:B------:R-:W-:Y:S01]  /*5fa0*/  IADD3 R117, R16, -R21, R117 ;  /* 0x8000001510757210 */ /* 0x000fe20007ffe075 */
[----:B------:R-:W-:Y:S03]  /*5fb0*/  BSSY B0, `(.L_x_999) ;  /* 0x0000010000007945 */ /* 0x000fe60003800000 */
[----:B------:R-:W-:-:S13]  /*5fc0*/  ISETP.GT.AND P1, PT, R117, -0x1, PT ;  /* 0xffffffff7500780c */ /* 0x000fda0003f24270 */
[----:B------:R-:W-:Y:S05]  /*5fd0*/  @P1 BRA `(.L_x_1000) ;  /* 0x0000000000201947 */ /* 0x000fea0003800000 */
[----:B------:R-:W-:Y:S01]  /*5fe0*/  IMAD.U32 R119, RZ, RZ, UR43 ;  /* 0x0000002bff777e24 */ /* 0x000fe2000f8e00ff */
[----:B------:R-:W-:-:S04]  /*5ff0*/  LOP3.LUT R117, RZ, R117, RZ, 0x33, !PT ;  /* 0x00000075ff757212 */ /* 0x000fc800078e33ff */
[----:B------:R-:W-:-:S13]  /*6000*/  ISETP.NE.AND P1, PT, R119, 0x1, PT ;  /* 0x000000017700780c */ /* 0x000fda0003f25270 */
[----:B------:R-:W1:Y:S02]  /*6010*/  @P1 LDC.64 R108, c[0x0][0x9e8] ;  /* 0x00027a00ff6c1b82 */ /* 0x000e640000000a00 */
[----:B-1----:R-:W-:-:S05]  /*6020*/  @P1 IMAD.HI.U32 R108, R117, R108, RZ ;  /* 0x0000006c756c1227 */ /* 0x002fca00078e00ff */
[----:B------:R-:W-:-:S04]  /*6030*/  @P1 SHF.R.U32.HI R117, RZ, R109, R108 ;  /* 0x0000006dff751219 */ /* 0x000fc8000001166c */
[----:B------:R-:W-:Y:S01]  /*6040*/  LOP3.LUT R117, RZ, R117, RZ, 0x33, !PT ;  /* 0x00000075ff757212 */ /* 0x000fe200078e33ff */
[----:B------:R-:W-:Y:S06]  /*6050*/  BRA `(.L_x_1001) ;  /* 0x0000000000147947 */ /* 0x000fec0003800000 */
.L_x_1000:
[----:B------:R-:W-:-:S05]  /*6060*/  IMAD.U32 R119, RZ, RZ, UR43 ;  /* 0x0000002bff777e24 */ /* 0x000fca000f8e00ff */
[----:B------:R-:W-:-:S13]  /*6070*/  ISETP.NE.AND P1, PT, R119, 0x1, PT ;  /* 0x000000017700780c */ /* 0x000fda0003f25270 */
[----:B------:R-:W1:Y:S02]  /*6080*/  @P1 LDC.64 R108, c[0x0][0x9e8] ;  /* 0x00027a00ff6c1b82 */ /* 0x000e640000000a00 */
[----:B-1----:R-:W-:-:S05]  /*6090*/  @P1 IMAD.HI.U32 R108, R117, R108, RZ ;  /* 0x0000006c756c1227 */ /* 0x002fca00078e00ff */
[----:B------:R-:W-:-:S07]  /*60a0*/  @P1 SHF.R.U32.HI R117, RZ, R109, R108 ;  /* 0x0000006dff751219 */ /* 0x000fce000001166c */
.L_x_1001:
[----:B------:R-:W-:Y:S05]  /*60b0*/  BSYNC B0 ;  /* 0x0000000000007941 */ /* 0x000fea0003800000 */
.L_x_999:
[----:B------:R-:W-:-:S05]  /*60c0*/  IMAD R117, R117, R119, R144 ;  /* 0x0000007775757224 */ /* 0x000fca00078e0290 */
[----:B------:R-:W-:Y:S02]  /*60d0*/  VIADDMNMX R118, R117, R119, R118, PT ;  /* 0x0000007775767246 */ /* 0x000fe40003800176 */
[----:B------:R-:W-:-:S07]  /*60e0*/  VIMNMX R120, R120, R117, !PT ;  /* 0x0000007578787248 */ /* 0x000fce0007fe0100 */
.L_x_998:
[C---:B------:R-:W-:Y:S02]  /*60f0*/  ISETP.GE.AND P2, PT, R134.reuse, 0x9, PT ;  /* 0x000000098600780c */ /* 0x040fe40003f46270 */
[----:B------:R-:W-:Y:S02]  /*6100*/  ISETP.GE.AND P1, PT, R134, 0x2, PT ;  /* 0x000000028600780c */ /* 0x000fe40003f26270 */
[C---:B------:R-:W-:Y:S02]  /*6110*/  ISETP.GT.AND P3, PT, R120.reuse, 0x8, !P2 ;  /* 0x000000087800780c */ /* 0x040fe40005764270 */
[----:B------:R-:W-:Y:S02]  /*6120*/  ISETP.GT.AND P4, PT, R120, 0x1, !P1 ;  /* 0x000000017800780c */ /* 0x000fe40004f84270 */
[----:B------:R-:W-:Y:S02]  /*6130*/  ISETP.LT.OR P3, PT, R118, 0x9, P3 ;  /* 0x000000097600780c */ /* 0x000fe40001f61670 */
[----:B------:R-:W-:-:S02]  /*6140*/  ISETP.GE.AND P5, PT, R134, 0xa, PT ;  /* 0x0000000a8600780c */ /* 0x000fc40003fa6270 */
[----:B------:R-:W-:Y:S02]  /*6150*/  FSEL R189, R15, -INF , !P3 ;  /* 0xff8000000fbd7808 */ /* 0x000fe40005800000 */
[----:B------:R-:W-:Y:S02]  /*6160*/  ISETP.LT.OR P4, PT, R118, 0x2, P4 ;  /* 0x000000027600780c */ /* 0x000fe40002781670 */
[----:B------:R-:W-:Y:S02]  /*6170*/  ISETP.GT.AND P3, PT, R120, 0x9, !P5 ;  /* 0x000000097800780c */ /* 0x000fe40006f64270 */
[----:B0-----:R-:W-:Y:S02]  /*6180*/  FSEL R191, R14, -INF , !P4 ;  /* 0xff8000000ebf7808 */ /* 0x001fe40006000000 */
        /* <DEDUP_REMOVED lines=8> */
[----:B------:R-:W-:Y:S02]  /*6210*/  ISETP.GT.AND P3, PT, R120, 0x11, !P4 ;  /* 0x000000117800780c */ /* 0x000fe40006764270 */
        /* <DEDUP_REMOVED lines=87> */
[----:B------:R-:W-:Y:S02]  /*6790*/  P2R R122, PR, RZ, 0x40 ;  /* 0x00000040ff7a7803 */ /* 0x000fe40000000000 */
[----:B------:R-:W-:-:S04]  /*67a0*/  ISETP.GT.AND P6, PT, R120, RZ, !P6 ;  /* 0x000000ff7800720c */ /* 0x000fc800077c4270 */
[----:B------:R-:W-:-:S04]  /*67b0*/  ISETP.LT.OR P6, PT, R118, 0x1, P6 ;  /* 0x000000017600780c */ /* 0x000fc800037c1670 */
[----:B------:R-:W-:Y:S02]  /*67c0*/  FSEL R193, R13, -INF , !P6 ;  /* 0xff8000000dc17808 */ /* 0x000fe40007000000 */
[----:B------:R-:W-:Y:S01]  /*67d0*/  ISETP.GE.AND P6, PT, R134, 0x5a, PT ;  /* 0x0000005a8600780c */ /* 0x000fe20003fc6270 */
[----:B------:R-:W0:Y:S03]  /*67e0*/  SHFL.IDX PT, R13, R116, 0x1, 0x1c1f ;  /* 0x003c1f00740d7f89 */ /* 0x000e2600000e0000 */
[----:B------:R-:W-:Y:S02]  /*67f0*/  P2R R114, PR, RZ, 0x40 ;  /* 0x00000040ff727803 */ /* 0x000fe40000000000 */
[----:B------:R-:W-:-:S04]  /*6800*/  ISETP.GT.AND P6, PT, R120, 0x59, !P6 ;  /* 0x000000597800780c */ /* 0x000fc800077c4270 */
[----:B------:R-:W-:-:S04]  /*6810*/  ISETP.LT.OR P6, PT, R118, 0x5a, P6 ;  /* 0x0000005a7600780c */ /* 0x000fc800037c1670 */
[----:B------:R-:W-:Y:S02]  /*6820*/  FSEL R109, R130, -INF , !P6 ;  /* 0xff800000826d7808 */ /* 0x000fe40007000000 */
[----:B------:R-:W-:Y:S01]  /*6830*/  LOP3.LUT P6, RZ, R19, 0x80000, RZ, 0xc0, !PT ;  /* 0x0008000013ff7812 */ /* 0x000fe200078cc0ff */
[--C-:B0-----:R-:W-:Y:S02]  /*6840*/  IMAD.IADD R108, R142, 0x1, R13.reuse ;  /* 0x000000018e6c7824 */ /* 0x101fe400078e020d */
[----:B------:R-:W-:-:S10]  /*6850*/  IMAD.IADD R110, R143, 0x1, R13 ;  /* 0x000000018f6e7824 */ /* 0x000fd400078e020d */
[----:B------:R-:W-:Y:S05]  /*6860*/  @!P6 BRA `(.L_x_1002) ;  /* 0x000000000054e947 */ /* 0x000fea0003800000 */
[----:B------:R-:W-:Y:S01]  /*6870*/  IADD3 R13, R16, -R21, R13 ;  /* 0x80000015100d7210 */ /* 0x000fe20007ffe00d */
[----:B------:R-:W-:Y:S03]  /*6880*/  BSSY B0, `(.L_x_1003) ;  /* 0x0000010000007945 */ /* 0x000fe60003800000 */
[----:B------:R-:W-:-:S13]  /*6890*/  ISETP.GT.AND P6, PT, R13, -0x1, PT ;  /* 0xffffffff0d00780c */ /* 0x000fda0003fc4270 */
[----:B------:R-:W-:Y:S05]  /*68a0*/  @P6 BRA `(.L_x_1004) ;  /* 0x0000000000206947 */ /* 0x000fea0003800000 */
[----:B------:R-:W-:Y:S01]  /*68b0*/  IMAD.U32 R112, RZ, RZ, UR43 ;  /* 0x0000002bff707e24 */ /* 0x000fe2000f8e00ff */
[----:B------:R-:W-:-:S04]  /*68c0*/  LOP3.LUT R13, RZ, R13, RZ, 0x33, !PT ;  /* 0x0000000dff0d7212 */ /* 0x000fc800078e33ff */
[----:B------:R-:W-:-:S13]  /*68d0*/  ISETP.NE.AND P6, PT, R112, 0x1, PT ;  /* 0x000000017000780c */ /* 0x000fda0003fc5270 */
[----:B------:R-:W0:Y:S02]  /*68e0*/  @P6 LDC.64 R14, c[0x0][0x9e8] ;  /* 0x00027a00ff0e6b82 */ /* 0x000e240000000a00 */
[----:B0-----:R-:W-:-:S05]  /*68f0*/  @P6 IMAD.HI.U32 R14, R13, R14, RZ ;  /* 0x0000000e0d0e6227 */ /* 0x001fca00078e00ff */
[----:B------:R-:W-:-:S04]  /*6900*/  @P6 SHF.R.U32.HI R13, RZ, R15, R14 ;  /* 0x0000000fff0d6219 */ /* 0x000fc8000001160e */
[----:B------:R-:W-:Y:S01]  /*6910*/  LOP3.LUT R13, RZ, R13, RZ, 0x33, !PT ;  /* 0x0000000dff0d7212 */ /* 0x000fe200078e33ff */
[----:B------:R-:W-:Y:S06]  /*6920*/  BRA `(.L_x_1005) ;  /* 0x0000000000147947 */ /* 0x000fec0003800000 */
.L_x_1004:
[----:B------:R-:W-:-:S05]  /*6930*/  IMAD.U32 R112, RZ, RZ, UR43 ;  /* 0x0000002bff707e24 */ /* 0x000fca000f8e00ff */
[----:B------:R-:W-:-:S13]  /*6940*/  ISETP.NE.AND P6, PT, R112, 0x1, PT ;  /* 0x000000017000780c */ /* 0x000fda0003fc5270 */
[----:B------:R-:W0:Y:S02]  /*6950*/  @P6 LDC.64 R14, c[0x0][0x9e8] ;  /* 0x00027a00ff0e6b82 */ /* 0x000e240000000a00 */
[----:B0-----:R-:W-:-:S05]  /*6960*/  @P6 IMAD.HI.U32 R14, R13, R14, RZ ;  /* 0x0000000e0d0e6227 */ /* 0x001fca00078e00ff */
[----:B------:R-:W-:-:S07]  /*6970*/  @P6 SHF.R.U32.HI R13, RZ, R15, R14 ;  /* 0x0000000fff0d6219 */ /* 0x000fce000001160e */
.L_x_1005:
[----:B------:R-:W-:Y:S05]  /*6980*/  BSYNC B0 ;  /* 0x0000000000007941 */ /* 0x000fea0003800000 */
.L_x_1003:
[----:B------:R-:W-:-:S05]  /*6990*/  IMAD R13, R13, R112, R144 ;  /* 0x000000700d0d7224 */ /* 0x000fca00078e0290 */
[----:B------:R-:W-:Y:S02]  /*69a0*/  VIADDMNMX R108, R13, R112, R108, PT ;  /* 0x000000700d6c7246 */ /* 0x000fe4000380016c */
[----:B------:R-:W-:-:S07]  /*69b0*/  VIMNMX R110, R110, R13, !PT ;  /* 0x0000000d6e6e7248 */ /* 0x000fce0007fe0100 */
.L_x_1002:
[----:B------:R-:W-:Y:S01]  /*69c0*/  ISETP.GT.AND P1, PT, R110, 0x1, !P1 ;  /* 0x000000016e00780c */ /* 0x000fe20004f24270 */
[----:B------:R-:W0:Y:S01]  /*69d0*/  LDC R14, c[0x0][0x988] ;  /* 0x00026200ff0e7b82 */ /* 0x000e220000000800 */
[----:B------:R-:W-:Y:S02]  /*69e0*/  ISETP.NE.AND P6, PT, R137, RZ, PT ;  /* 0x000000ff8900720c */ /* 0x000fe40003fc5270 */
[----:B------:R-:W-:Y:S02]  /*69f0*/  ISETP.LT.OR P1, PT, R108, 0x2, P1 ;  /* 0x000000026c00780c */ /* 0x000fe40000f21670 */
[----:B------:R-:W-:Y:S02]  /*6a00*/  ISETP.GT.AND P2, PT, R110, 0x8, !P2 ;  /* 0x000000086e00780c */ /* 0x000fe40005744270 */
[----:B------:R-:W-:Y:S02]  /*6a10*/  FSEL R137, R2, -INF , !P1 ;  /* 0xff80000002897808 */ /* 0x000fe40004800000 */
[----:B------:R-:W-:-:S02]  /*6a20*/  ISETP.NE.AND P1, PT, R145, RZ, PT ;  /* 0x000000ff9100720c */ /* 0x000fc40003f25270 */
[----:B------:R-:W-:Y:S02]  /*6a30*/  ISETP.LT.OR P2, PT, R108, 0x9, P2 ;  /* 0x000000096c00780c */ /* 0x000fe40001741670 */
[----:B------:R-:W-:Y:S02]  /*6a40*/  ISETP.GT.AND P1, PT, R110, 0x9, !P1 ;  /* 0x000000096e00780c */ /* 0x000fe40004f24270 */
[----:B------:R-:W-:Y:S02]  /*6a50*/  FSEL R139, R20, -INF , !P2 ;  /* 0xff800000148b7808 */ /* 0x000fe40005000000 */
[----:B------:R-:W-:Y:S02]  /*6a60*/  ISETP.LT.OR P1, PT, R108, 0xa, P1 ;  /* 0x0000000a6c00780c */ /* 0x000fe40000f21670 */
[----:B------:R-:W-:Y:S02]  /*6a70*/  ISETP.NE.AND P2, PT, R147, RZ, PT ;  /* 0x000000ff9300720c */ /* 0x000fe40003f45270 */
        /* <DEDUP_REMOVED lines=13> */
[----:B------:R-:W-:Y:S02]  /*6b50*/  FMNMX.FTZ R2, R179, R2, !PT ;  /* 0x00000002b3027209 */ /* 0x000fe40007810000 */
        /* <DEDUP_REMOVED lines=46> */
[----:B------:R-:W-:Y:S01]  /*6e40*/  ISETP.NE.AND P1, PT, R154, RZ, PT ;  /* 0x000000ff9a00720c */ /* 0x000fe20003f25270 */
[----:B------:R-:W1:Y:S01]  /*6e50*/  SHFL.BFLY PT, R2, R15, 0x2, 0x1f ;  /* 0x0c401f000f027f89 */ /* 0x000e6200000e0000 */
[----:B------:R-:W-:-:S02]  /*6e60*/  ISETP.NE.AND P6, PT, R124, RZ, PT ;  /* 0x000000ff7c00720c */ /* 0x000fc40003fc5270 */
[C---:B------:R-:W-:Y:S02]  /*6e70*/  ISETP.GT.AND P1, PT, R110.reuse, 0x31, !P1 ;  /* 0x000000316e00780c */ /* 0x040fe40004f24270 */
[----:B------:R-:W-:Y:S02]  /*6e80*/  ISETP.GT.AND P3, PT, R110, 0x50, !P3 ;  /* 0x000000506e00780c */ /* 0x000fe40005f64270 */
[C---:B------:R-:W-:Y:S02]  /*6e90*/  ISETP.LT.OR P1, PT, R108.reuse, 0x32, P1 ;  /* 0x000000326c00780c */ /* 0x040fe40000f21670 */
[----:B------:R-:W-:Y:S02]  /*6ea0*/  ISETP.LT.OR P3, PT, R108, 0x51, P3 ;  /* 0x000000516c00780c */ /* 0x000fe40001f61670 */
[----:B------:R-:W-:Y:S02]  /*6eb0*/  FSEL R91, R98, -INF , !P1 ;  /* 0xff800000625b7808 */ /* 0x000fe40004800000 */
[----:B------:R-:W-:-:S02]  /*6ec0*/  ISETP.NE.AND P1, PT, R156, RZ, PT ;  /* 0x000000ff9c00720c */ /* 0x000fc40003f25270 */
[C---:B------:R-:W-:Y:S02]  /*6ed0*/  ISETP.GT.AND P4, PT, R110.reuse, 0x51, !P4 ;  /* 0x000000516e00780c */ /* 0x040fe40006784270 */
[----:B------:R-:W-:Y:S02]  /*6ee0*/  ISETP.GT.AND P1, PT, R110, 0x38, !P1 ;  /* 0x000000386e00780c */ /* 0x000fe40004f24270 */
[----:B------:R-:W-:Y:S02]  /*6ef0*/  FSEL R183, R183, -INF , !P3 ;  /* 0xff800000b7b77808 */ /* 0x000fe40005800000 */
[----:B------:R-:W-:Y:S02]  /*6f00*/  ISETP.LT.OR P1, PT, R108, 0x39, P1 ;  /* 0x000000396c00780c */ /* 0x000fe40000f21670 */
[----:B------:R-:W-:Y:S02]  /*6f10*/  ISETP.GT.AND P5, PT, R110, 0x58, !P5 ;  /* 0x000000586e00780c */ /* 0x000fe40006fa4270 */
[----:B------:R-:W-:-:S02]  /*6f20*/  FSEL R99, R99, -INF , !P1 ;  /* 0xff80000063637808 */ /* 0x000fc40004800000 */
[----:B------:R-:W-:Y:S02]  /*6f30*/  ISETP.NE.AND P1, PT, R157, RZ, PT ;  /* 0x000000ff9d00720c */ /* 0x000fe40003f25270 */
[----:B-1----:R-:W-:Y:S02]  /*6f40*/  FMNMX.FTZ R88, R15, R2, !PT ;  /* 0x000000020f587209 */ /* 0x002fe40007810000 */
[----:B------:R-:W-:Y:S02]  /*6f50*/  ISETP.GT.AND P1, PT, R110, 0x39, !P1 ;  /* 0x000000396e00780c */ /* 0x000fe40004f24270 */
[C---:B------:R-:W-:Y:S01]  /*6f60*/  ISETP.LT.OR P4, PT, R108.reuse, 0x52, P4 ;  /* 0x000000526c00780c */ /* 0x040fe20002781670 */
[----:B------:R-:W1:Y:S01]  /*6f70*/  SHFL.BFLY PT, R13, R88, 0x1, 0x1f ;  /* 0x0c201f00580d7f89 */ /* 0x000e6200000e0000 */
[C---:B------:R-:W-:Y:S02]  /*6f80*/  ISETP.LT.OR P1, PT, R108.reuse, 0x3a, P1 ;  /* 0x0000003a6c00780c */ /* 0x040fe40000f21670 */
[----:B------:R-:W-:-:S02]  /*6f90*/  ISETP.LT.OR P5, PT, R108, 0x59, P5 ;  /* 0x000000596c00780c */ /* 0x000fc40002fa1670 */
[----:B------:R-:W-:Y:S02]  /*6fa0*/  FSEL R157, R100, -INF , !P1 ;  /* 0xff800000649d7808 */ /* 0x000fe40004800000 */
[----:B------:R-:W-:-:S04]  /*6fb0*/  ISETP.NE.AND P1, PT, R158, RZ, PT ;  /* 0x000000ff9e00720c */ /* 0x000fc80003f25270 */
[----:B------:R-:W-:-:S04]  /*6fc0*/  ISETP.GT.AND P1, PT, R110, 0x40, !P1 ;  /* 0x000000406e00780c */ /* 0x000fc80004f24270 */
[----:B------:R-:W-:-:S04]  /*6fd0*/  ISETP.LT.OR P1, PT, R108, 0x41, P1 ;  /* 0x000000416c00780c */ /* 0x000fc80000f21670 */
[----:B------:R-:W-:Y:S02]  /*6fe0*/  FSEL R159, R102, -INF , !P1 ;  /* 0xff800000669f7808 */ /* 0x000fe40004800000 */
[----:B------:R-:W-:Y:S02]  /*6ff0*/  ISETP.NE.AND P1, PT, R175, RZ, PT ;  /* 0x000000ffaf00720c */ /* 0x000fe40003f25270 */
[----:B-1----:R-:W-:Y:S02]  /*7000*/  FMNMX.FTZ R13, R88, R13, !PT ;  /* 0x0000000d580d7209 */ /* 0x002fe40007810000 */
[----:B------:R-:W-:-:S04]  /*7010*/  ISETP.GT.AND P1, PT, R110, 0x41, !P1 ;  /* 0x000000416e00780c */ /* 0x000fc80004f24270 */
[----:B------:R-:W-:-:S04]  /*7020*/  ISETP.LT.OR P1, PT, R108, 0x42, P1 ;  /* 0x000000426c00780c */ /* 0x000fc80000f21670 */
[----:B------:R-:W-:Y:S02]  /*7030*/  FSEL R175, R104, -INF , !P1 ;  /* 0xff80000068af7808 */ /* 0x000fe40004800000 */
[----:B------:R-:W-:-:S04]  /*7040*/  ISETP.GT.AND P1, PT, R110, 0x48, !P2 ;  /* 0x000000486e00780c */ /* 0x000fc80005724270 */
[----:B------:R-:W-:-:S04]  /*7050*/  ISETP.LT.OR P1, PT, R108, 0x49, P1 ;  /* 0x000000496c00780c */ /* 0x000fc80000f21670 */
[----:B------:R-:W-:Y:S02]  /*7060*/  FSEL R177, R177, -INF , !P1 ;  /* 0xff800000b1b17808 */ /* 0x000fe40004800000 */
[----:B------:R-:W-:Y:S02]  /*7070*/  ISETP.GT.AND P1, PT, R110, 0x49, !P6 ;  /* 0x000000496e00780c */ /* 0x000fe40007724270 */
[----:B------:R-:W-:Y:S02]  /*7080*/  ISETP.NE.AND P6, PT, R122, RZ, PT ;  /* 0x000000ff7a00720c */ /* 0x000fe40003fc5270 */
[----:B------:R-:W-:-:S04]  /*7090*/  ISETP.LT.OR P1, PT, R108, 0x4a, P1 ;  /* 0x0000004a6c00780c */ /* 0x000fc80000f21670 */
[----:B------:R-:W-:Y:S02]  /*70a0*/  FSEL R181, R181, -INF , !P1 ;  /* 0xff800000b5b57808 */ /* 0x000fe40004800000 */
[----:B------:R-:W-:Y:S02]  /*70b0*/  ISETP.GT.AND P1, PT, R110, RZ, !P6 ;  /* 0x000000ff6e00720c */ /* 0x000fe40007724270 */
[----:B------:R-:W-:Y:S02]  /*70c0*/  ISETP.NE.AND P6, PT, R114, RZ, PT ;  /* 0x000000ff7200720c */ /* 0x000fe40003fc5270 */
[----:B------:R-:W-:Y:S02]  /*70d0*/  ISETP.LT.OR P1, PT, R108, 0x1, P1 ;  /* 0x000000016c00780c */ /* 0x000fe40000f21670 */
[----:B------:R-:W-:Y:S02]  /*70e0*/  ISETP.GT.AND P2, PT, R110, 0x59, !P6 ;  /* 0x000000596e00780c */ /* 0x000fe40007744270 */
[----:B------:R-:W-:Y:S01]  /*70f0*/  FSEL R2, R0, -INF , !P1 ;  /* 0xff80000000027808 */ /* 0x000fe20004800000 */
[C---:B0-----:R-:W-:Y:S01]  /*7100*/  FMUL.FTZ R0, R13.reuse, R14 ;  /* 0x0000000e0d007220 */ /* 0x041fe20000410000 */
[----:B------:R-:W-:-:S02]  /*7110*/  FSETP.NEU.FTZ.AND P1, PT, R13, -INF , PT ;  /* 0xff8000000d00780b */ /* 0x000fc40003f3d000 */
[----:B------:R-:W-:Y:S02]  /*7120*/  FMNMX.FTZ R20, R2, R11, !PT ;  /* 0x0000000b02147209 */ /* 0x000fe40007810000 */
[----:B------:R-:W-:Y:S02]  /*7130*/  FSEL R0, R0, RZ, P1 ;  /* 0x000000ff00007208 */ /* 0x000fe40000800000 */
[----:B------:R-:W-:Y:S02]  /*7140*/  FMNMX.FTZ R20, R137, R20, !PT ;  /* 0x0000001489147209 */ /* 0x000fe40007810000 */
[----:B------:R-:W-:Y:S01]  /*7150*/  ISETP.LT.OR P2, PT, R108, 0x5a, P2 ;  /* 0x0000005a6c00780c */ /* 0x000fe20001741670 */
[--C-:B------:R-:W-:Y:S01]  /*7160*/  FFMA.FTZ R148, R135, R14, -R0.reuse ;  /* 0x0000000e87947223 */ /* 0x100fe20000010800 */
[----:B------:R-:W-:Y:S01]  /*7170*/  FMNMX.FTZ R20, R139, R20, !PT ;  /* 0x000000148b147209 */ /* 0x000fe20007810000 */
[-CC-:B------:R-:W-:Y:S01]  /*7180*/  FFMA.FTZ R15, R153, R14.reuse, -R0.reuse ;  /* 0x0000000e990f7223 */ /* 0x180fe20000010800 */
[----:B------:R-:W-:Y:S01]  /*7190*/  FSEL R135, R103, -INF , !P4 ;  /* 0xff80000067877808 */ /* 0x000fe20006000000 */
[--C-:B------:R-:W-:Y:S01]  /*71a0*/  FFMA.FTZ R150, R131, R14, -R0.reuse ;  /* 0x0000000e83967223 */ /* 0x100fe20000010800 */
[----:B------:R-:W-:Y:S01]  /*71b0*/  FMNMX.FTZ R20, R141, R20, !PT ;  /* 0x000000148d147209 */ /* 0x000fe20007810000 */
[----:B------:R0:W-:Y:S01]  /*71c0*/  MUFU.EX2 R103, R15 ;  /* 0x0000000f00677308 */ /* 0x0001e20000000800 */
[----:B------:R-:W-:Y:S01]  /*71d0*/  FSEL R153, R105, -INF , !P5 ;  /* 0xff80000069997808 */ /* 0x000fe20006800000 */
[--C-:B------:R-:W-:Y:S01]  /*71e0*/  FFMA.FTZ R136, R111, R14, -R0.reuse ;  /* 0x0000000e6f887223 */ /* 0x100fe20000010800 */
[----:B------:R-:W-:Y:S01]  /*71f0*/  FMNMX.FTZ R20, R143, R20, !PT ;  /* 0x000000148f147209 */ /* 0x000fe20007810000 */
[-CC-:B------:R-:W-:Y:S01]  /*7200*/  FFMA.FTZ R138, R101, R14.reuse, -R0.reuse ;  /* 0x0000000e658a7223 */ /* 0x180fe20000010800 */
[----:B------:R-:W-:Y:S01]  /*7210*/  FSEL R131, R106, -INF , !P2 ;  /* 0xff8000006a837808 */ /* 0x000fe20005000000 */
[--C-:B------:R-:W-:Y:S01]  /*7220*/  FFMA.FTZ R101, R109, R14, -R0.reuse ;  /* 0x0000000e6d657223 */ /* 0x100fe20000010800 */
[----:B------:R-:W-:Y:S01]  /*7230*/  FMNMX.FTZ R20, R145, R20, !PT ;  /* 0x0000001491147209 */ /* 0x000fe20007810000 */
[-CC-:B------:R-:W-:Y:S01]  /*7240*/  FFMA.FTZ R144, R117, R14.reuse, -R0.reuse ;  /* 0x0000000e75907223 */ /* 0x180fe20000010800 */
[----:B------:R-:W-:Y:S01]  /*7250*/  FSEL R111, R13, RZ, P1 ;  /* 0x000000ff0d6f7208 */ /* 0x000fe20000800000 */
[--C-:B------:R-:W-:Y:S01]  /*7260*/  FFMA.FTZ R117, R119, R14, -R0.reuse ;  /* 0x0000000e77757223 */ /* 0x100fe20000010800 */
[----:B------:R-:W-:Y:S01]  /*7270*/  FMNMX.FTZ R20, R147, R20, !PT ;  /* 0x0000001493147209 */ /* 0x000fe20007810000 */
[-CC-:B------:R-:W-:Y:S01]  /*7280*/  FFMA.FTZ R146, R121, R14.reuse, -R0.reuse ;  /* 0x0000000e79927223 */ /* 0x180fe20000010800 */
[----:B------:R-:W-:Y:S01]  /*7290*/  FFMA.FTZ R193, R193, R14, -R0 ;  /* 0x0000000ec1c17223 */ /* 0x000fe20000010800 */
[----:B------:R-:W-:Y:S01]  /*72a0*/  FADD.FTZ R111, -R111, R10 ;  /* 0x0000000a6f6f7221 */ /* 0x000fe20000010100 */
[----:B------:R-:W-:Y:S01]  /*72b0*/  FMNMX.FTZ R20, R149, R20, !PT ;  /* 0x0000001495147209 */ /* 0x000fe20007810000 */
[-CC-:B------:R-:W-:Y:S01]  /*72c0*/  FFMA.FTZ R156, R191, R14.reuse, -R0.reuse ;  /* 0x0000000ebf9c7223 */ /* 0x180fe20000010800 */
[-CC-:B------:R-:W-:Y:S01]  /*72d0*/  FFMA.FTZ R158, R189, R14.reuse, -R0.reuse ;  /* 0x0000000ebd9e7223 */ /* 0x180fe20000010800 */
[--C-:B------:R-:W-:Y:S01]  /*72e0*/  FFMA.FTZ R187, R187, R14, -R0.reuse ;  /* 0x0000000ebbbb7223 */ /* 0x100fe20000010800 */
        /* <DEDUP_REMOVED lines=14> */
[-C--:B------:R-:W-:Y:S01]  /*73d0*/  FFMA.FTZ R107, R107, R14.reuse, -R0 ;  /* 0x0000000e6b6b7223 */ /* 0x080fe20000010800 */
[----:B------:R-:W-:Y:S01]  /*73e0*/  FMUL.FTZ R0, R111, R14 ;  /* 0x0000000e6f007220 */ /* 0x000fe20000410000 */
[----:B------:R-:W-:Y:S01]  /*73f0*/  FMNMX.FTZ R20, R97, R20, !PT ;  /* 0x0000001461147209 */ /* 0x000fe20007810000 */
[----:B------:R-:W-:Y:S03]  /*7400*/  MUFU.EX2 R193, R193 ;  /* 0x000000c100c17308 */ /* 0x000fe60000000800 */
[----:B------:R-:W-:-:S04]  /*7410*/  FMNMX.FTZ R20, R91, R20, !PT ;  /* 0x000000145b147209 */ /* 0x000fc80007810000 */
[----:B------:R-:W-:Y:S01]  /*7420*/  FMNMX.FTZ R20, R99, R20, !PT ;  /* 0x0000001463147209 */ /* 0x000fe20007810000 */
[----:B------:R-:W1:Y:S03]  /*7430*/  MUFU.EX2 R0, R0 ;  /* 0x0000000000007308 */ /* 0x000e660000000800 */
[----:B------:R-:W-:-:S04]  /*7440*/  FMNMX.FTZ R20, R157, R20, !PT ;  /* 0x000000149d147209 */ /* 0x000fc80007810000 */
[----:B------:R-:W-:Y:S01]  /*7450*/  FMNMX.FTZ R20, R159, R20, !PT ;  /* 0x000000149f147209 */ /* 0x000fe20007810000 */
[----:B------:R-:W2:Y:S03]  /*7460*/  MUFU.EX2 R156, R156 ;  /* 0x0000009c009c7308 */ /* 0x000ea60000000800 */
[----:B------:R-:W-:-:S04]  /*7470*/  FMNMX.FTZ R20, R175, R20, !PT ;  /* 0x00000014af147209 */ /* 0x000fc80007810000 */
[----:B------:R-:W-:Y:S01]  /*7480*/  FMNMX.FTZ R20, R177, R20, !PT ;  /* 0x00000014b1147209 */ /* 0x000fe20007810000 */
[----:B------:R-:W3:Y:S03]  /*7490*/  MUFU.EX2 R158, R158 ;  /* 0x0000009e009e7308 */ /* 0x000ee60000000800 */
[----:B------:R-:W-:-:S04]  /*74a0*/  FMNMX.FTZ R20, R181, R20, !PT ;  /* 0x00000014b5147209 */ /* 0x000fc80007810000 */
[----:B------:R-:W-:Y:S01]  /*74b0*/  FMNMX.FTZ R20, R183, R20, !PT ;  /* 0x00000014b7147209 */ /* 0x000fe20007810000 */
[----:B------:R-:W-:Y:S03]  /*74c0*/  MUFU.EX2 R187, R187 ;  /* 0x000000bb00bb7308 */ /* 0x000fe60000000800 */
[----:B------:R-:W-:-:S04]  /*74d0*/  FMNMX.FTZ R20, R135, R20, !PT ;  /* 0x0000001487147209 */ /* 0x000fc80007810000 */
[----:B------:R-:W-:Y:S01]  /*74e0*/  FMNMX.FTZ R20, R153, R20, !PT ;  /* 0x0000001499147209 */ /* 0x000fe20007810000 */
[----:B------:R-:W-:Y:S03]  /*74f0*/  MUFU.EX2 R152, R152 ;  /* 0x0000009800987308 */ /* 0x000fe60000000800 */
[----:B------:R-:W-:-:S05]  /*7500*/  FMNMX.FTZ R20, R131, R20, !PT ;  /* 0x0000001483147209 */ /* 0x000fca0007810000 */
[----:B0-----:R-:W0:Y:S01]  /*7510*/  SHFL.BFLY PT, R15, R20, 0x2, 0x1f ;  /* 0x0c401f00140f7f89 */ /* 0x001e2200000e0000 */
[----:B------:R-:W-:Y:S08]  /*7520*/  MUFU.EX2 R179, R179 ;  /* 0x000000b300b37308 */ /* 0x000ff00000000800 */
[----:B------:R-:W-:Y:S08]  /*7530*/  MUFU.EX2 R154, R154 ;  /* 0x0000009a009a7308 */ /* 0x000ff00000000800 */
[----:B------:R-:W-:Y:S01]  /*7540*/  MUFU.EX2 R133, R133 ;  /* 0x0000008500857308 */ /* 0x000fe20000000800 */
[----:B0-----:R-:W-:-:S07]  /*7550*/  FMNMX.FTZ R15, R20, R15, !PT ;  /* 0x0000000f140f7209 */ /* 0x001fce0007810000 */
[----:B------:R-:W-:Y:S01]  /*7560*/  MUFU.EX2 R148, R148 ;  /* 0x0000009400947308 */ /* 0x000fe20000000800 */
[----:B------:R-:W0:Y:S07]  /*7570*/  SHFL.BFLY PT, R20, R15, 0x1, 0x1f ;  /* 0x0c201f000f147f89 */ /* 0x000e2e00000e0000 */
[----:B------:R-:W-:Y:S08]  /*7580*/  MUFU.EX2 R150, R150 ;  /* 0x0000009600967308 */ /* 0x000ff00000000800 */
[----:B------:R-:W-:Y:S08]  /*7590*/  MUFU.EX2 R105, R105 ;  /* 0x0000006900697308 */ /* 0x000ff00000000800 */
[----:B------:R-:W-:Y:S01]  /*75a0*/  MUFU.EX2 R144, R144 ;  /* 0x0000009000907308 */ /* 0x000fe20000000800 */
[----:B0-----:R-:W-:-:S04]  /*75b0*/  FMNMX.FTZ R15, R15, R20, !PT ;  /* 0x000000140f0f7209 */ /* 0x001fc80007810000 */
[C---:B------:R-:W-:Y:S01]  /*75c0*/  FSETP.NEU.FTZ.AND P1, PT, R15.reuse, -INF , PT ;  /* 0xff8000000f00780b */ /* 0x040fe20003f3d000 */
[----:B------:R-:W-:Y:S02]  /*75d0*/  FMUL.FTZ R92, R15, R14 ;  /* 0x0000000e0f5c7220 */ /* 0x000fe40000410000 */
[----:B------:R-:W-:Y:S03]  /*75e0*/  MUFU.EX2 R117, R117 ;  /* 0x0000007500757308 */ /* 0x000fe60000000800 */
[----:B------:R-:W-:-:S05]  /*75f0*/  FSEL R92, R92, RZ, P1 ;  /* 0x000000ff5c5c7208 */ /* 0x000fca0000800000 */
[----:B------:R-:W-:Y:S01]  /*7600*/  MUFU.EX2 R146, R146 ;  /* 0x0000009200927308 */ /* 0x000fe20000000800 */
[-CC-:B------:R-:W-:Y:S01]  /*7610*/  FFMA.FTZ R109, R2, R14.reuse, -R92.reuse ;  /* 0x0000000e026d7223 */ /* 0x180fe2000001085c */
[----:B------:R-:W-:Y:S01]  /*7620*/  FSEL R2, R15, RZ, P1 ;  /* 0x000000ff0f027208 */ /* 0x000fe20000800000 */
[-CC-:B------:R-:W-:Y:S01]  /*7630*/  FFMA.FTZ R10, R137, R14.reuse, -R92.reuse ;  /* 0x0000000e890a7223 */ /* 0x180fe2000001085c */
[-CC-:B------:R-:W-:Y:S01]  /*7640*/  FFMA.FTZ R20, R139, R14.reuse, -R92.reuse ;  /* 0x0000000e8b147223 */ /* 0x180fe2000001085c */
[-CC-:B------:R-:W-:Y:S01]  /*7650*/  FFMA.FTZ R111, R141, R14.reuse, -R92.reuse ;  /* 0x0000000e8d6f7223 */ /* 0x180fe2000001085c */
[-CC-:B------:R-:W-:Y:S01]  /*7660*/  FFMA.FTZ R88, R143, R14.reuse, -R92.reuse ;  /* 0x0000000e8f587223 */ /* 0x180fe2000001085c */
[----:B------:R-:W-:Y:S01]  /*7670*/  FADD.FTZ R11, -R2, R11 ;  /* 0x0000000b020b7221 */ /* 0x000fe20000010100 */
[----:B------:R-:W-:Y:S01]  /*7680*/  MUFU.EX2 R109, R109 ;  /* 0x0000006d006d7308 */ /* 0x000fe20000000800 */
[-CC-:B------:R-:W-:Y:S01]  /*7690*/  FFMA.FTZ R115, R145, R14.reuse, -R92.reuse ;  /* 0x0000000e91737223 */ /* 0x180fe2000001085c */
[-CC-:B------:R-:W-:Y:S01]  /*76a0*/  FFMA.FTZ R96, R89, R14.reuse, -R92.reuse ;  /* 0x0000000e59607223 */ /* 0x180fe2000001085c */
[----:B------:R-:W-:Y:S01]  /*76b0*/  FMUL.FTZ R11, R11, R14 ;  /* 0x0000000e0b0b7220 */ /* 0x000fe20000410000 */
[----:B-1----:R-:W-:Y:S01]  /*76c0*/  FFMA.FTZ R89, R0, R8, R193 ;  /* 0x0000000800597223 */ /* 0x002fe200000100c1 */
[-CC-:B------:R-:W-:Y:S01]  /*76d0*/  FFMA.FTZ R155, R147, R14.reuse, -R92.reuse ;  /* 0x0000000e939b7223 */ /* 0x180fe2000001085c */
[-CC-:B------:R-:W-:Y:S01]  /*76e0*/  FFMA.FTZ R90, R149, R14.reuse, -R92.reuse ;  /* 0x0000000e955a7223 */ /* 0x180fe2000001085c */
[-CC-:B------:R-:W-:Y:S01]  /*76f0*/  FFMA.FTZ R149, R93, R14.reuse, -R92.reuse ;  /* 0x0000000e5d957223 */ /* 0x180fe2000001085c */
[----:B------:R-:W0:Y:S01]  /*7700*/  MUFU.EX2 R2, R11 ;  /* 0x0000000b00027308 */ /* 0x000e220000000800 */
[----:B--2---:R-:W-:Y:S01]  /*7710*/  FADD.FTZ R89, R156, R89 ;  /* 0x000000599c597221 */ /* 0x004fe20000010000 */
[-CC-:B------:R-:W-:Y:S01]  /*7720*/  FFMA.FTZ R94, R151, R14.reuse, -R92.reuse ;  /* 0x0000000e975e7223 */ /* 0x180fe2000001085c */
[-CC-:B------:R-:W-:Y:S01]  /*7730*/  FFMA.FTZ R151, R95, R14.reuse, -R92.reuse ;  /* 0x0000000e5f977223 */ /* 0x180fe2000001085c */
[-CC-:B------:R-:W-:Y:S01]  /*7740*/  FFMA.FTZ R145, R97, R14.reuse, -R92.reuse ;  /* 0x0000000e61917223 */ /* 0x180fe2000001085c */
[----:B---3--:R-:W-:Y:S01]  /*7750*/  FADD.FTZ R8, R158, R89 ;  /* 0x000000599e087221 */ /* 0x008fe20000010000 */
[-CC-:B------:R-:W-:Y:S01]  /*7760*/  FFMA.FTZ R91, R91, R14.reuse, -R92.reuse ;  /* 0x0000000e5b5b7223 */ /* 0x180fe2000001085c */
[-CC-:B------:R-:W-:Y:S01]  /*7770*/  FFMA.FTZ R99, R99, R14.reuse, -R92.reuse ;  /* 0x0000000e63637223 */ /* 0x180fe2000001085c */
[----:B------:R-:W1:Y:S01]  /*7780*/  MUFU.EX2 R10, R10 ;  /* 0x0000000a000a7308 */ /* 0x000e620000000800 */
[-CC-:B------:R-:W-:Y:S01]  /*7790*/  FFMA.FTZ R157, R157, R14.reuse, -R92.reuse ;  /* 0x0000000e9d9d7223 */ /* 0x180fe2000001085c */
[-CC-:B------:R-:W-:Y:S01]  /*77a0*/  FFMA.FTZ R159, R159, R14.reuse, -R92.reuse ;  /* 0x0000000e9f9f7223 */ /* 0x180fe2000001085c */
[-CC-:B------:R-:W-:Y:S01]  /*77b0*/  FFMA.FTZ R175, R175, R14.reuse, -R92.reuse ;  /* 0x0000000eafaf7223 */ /* 0x180fe2000001085c */
[-CC-:B------:R-:W-:Y:S01]  /*77c0*/  FFMA.FTZ R177, R177, R14.reuse, -R92.reuse ;  /* 0x0000000eb1b17223 */ /* 0x180fe2000001085c */
[-CC-:B------:R-:W-:Y:S01]  /*77d0*/  FFMA.FTZ R181, R181, R14.reuse, -R92.reuse ;  /* 0x0000000eb5b57223 */ /* 0x180fe2000001085c */
[-CC-:B------:R-:W-:Y:S01]  /*77e0*/  FFMA.FTZ R183, R183, R14.reuse, -R92.reuse ;  /* 0x0000000eb7b77223 */ /* 0x180fe2000001085c */
[-CC-:B------:R-:W-:Y:S01]  /*77f0*/  FFMA.FTZ R135, R135, R14.reuse, -R92.reuse ;  /* 0x0000000e87877223 */ /* 0x180fe2000001085c */
[----:B------:R-:W2:Y:S01]  /*7800*/  MUFU.EX2 R20, R20 ;  /* 0x0000001400147308 */ /* 0x000ea20000000800 */
[----:B0-----:R-:W-:Y:S01]  /*7810*/  FFMA.FTZ R3, R2, R3, R109 ;  /* 0x0000000302037223 */ /* 0x001fe2000001006d */
[-CC-:B------:R-:W-:Y:S01]  /*7820*/  FFMA.FTZ R153, R153, R14.reuse, -R92.reuse ;  /* 0x0000000e99997223 */ /* 0x180fe2000001085c */
[----:B------:R-:W-:-:S05]  /*7830*/  FFMA.FTZ R92, R131, R14, -R92 ;  /* 0x0000000e835c7223 */ /* 0x000fca000001085c */
[----:B------:R-:W0:Y:S01]  /*7840*/  MUFU.EX2 R111, R111 ;  /* 0x0000006f006f7308 */ /* 0x000e220000000800 */
[----:B-1----:R-:W-:-:S07]  /*7850*/  FADD.FTZ R3, R10, R3 ;  /* 0x000000030a037221 */ /* 0x002fce0000010000 */
[----:B------:R-:W1:Y:S01]  /*7860*/  MUFU.EX2 R88, R88 ;  /* 0x0000005800587308 */ /* 0x000e620000000800 */
[----:B--2---:R-:W-:Y:S01]  /*7870*/  FADD.FTZ R98, R20, R3 ;  /* 0x0000000314627221 */ /* 0x004fe20000010000 */
[----:B------:R-:W-:-:S04]  /*7880*/  FADD.FTZ R3, R187, R8 ;  /* 0x00000008bb037221 */ /* 0x000fc80000010000 */
[----:B------:R-:W-:Y:S02]  /*7890*/  FADD.FTZ R8, R152, R3 ;  /* 0x0000000398087221 */ /* 0x000fe40000010000 */
[----:B------:R-:W2:Y:S01]  /*78a0*/  MUFU.EX2 R115, R115 ;  /* 0x0000007300737308 */ /* 0x000ea20000000800 */
[----:B0-----:R-:W-:Y:S01]  /*78b0*/  FADD.FTZ R11, R111, R98 ;  /* 0x000000626f0b7221 */ /* 0x001fe20000010000 */
[----:B------:R-:W-:-:S04]  /*78c0*/  FADD.FTZ R3, R179, R8 ;  /* 0x00000008b3037221 */ /* 0x000fc80000010000 */
[----:B------:R-:W-:Y:S02]  /*78d0*/  FADD.FTZ R8, R154, R3 ;  /* 0x000000039a087221 */ /* 0x000fe40000010000 */
[----:B------:R-:W0:Y:S01]  /*78e0*/  MUFU.EX2 R155, R155 ;  /* 0x0000009b009b7308 */ /* 0x000e220000000800 */
[----:B-1----:R-:W-:Y:S01]  /*78f0*/  FADD.FTZ R98, R88, R11 ;  /* 0x0000000b58627221 */ /* 0x002fe20000010000 */
[----:B------:R-:W-:-:S06]  /*7900*/  FADD.FTZ R11, R133, R8 ;  /* 0x00000008850b7221 */ /* 0x000fcc0000010000 */
[----:B------:R-:W1:Y:S01]  /*7910*/  MUFU.EX2 R90, R90 ;  /* 0x0000005a005a7308 */ /* 0x000e620000000800 */
[----:B--2---:R-:W-:-:S07]  /*7920*/  FADD.FTZ R98, R115, R98 ;  /* 0x0000006273627221 */ /* 0x004fce0000010000 */
[----:B------:R-:W2:Y:S01]  /*7930*/  MUFU.EX2 R149, R149 ;  /* 0x0000009500957308 */ /* 0x000ea20000000800 */
[----:B0-----:R-:W-:Y:S01]  /*7940*/  FADD.FTZ R3, R155, R98 ;  /* 0x000000629b037221 */ /* 0x001fe20000010000 */
[----:B------:R-:W-:-:S04]  /*7950*/  FADD.FTZ R98, R148, R11 ;  /* 0x0000000b94627221 */ /* 0x000fc80000010000 */
[----:B------:R-:W-:Y:S02]  /*7960*/  FADD.FTZ R11, R103, R98 ;  /* 0x00000062670b7221 */ /* 0x000fe40000010000 */
[----:B------:R-:W0:Y:S01]  /*7970*/  MUFU.EX2 R94, R94 ;  /* 0x0000005e005e7308 */ /* 0x000e220000000800 */
[----:B-1----:R-:W-:Y:S01]  /*7980*/  FADD.FTZ R8, R90, R3 ;  /* 0x000000035a087221 */ /* 0x002fe20000010000 */
[----:B------:R-:W-:-:S04]  /*7990*/  FADD.FTZ R98, R150, R11 ;  /* 0x0000000b96627221 */ /* 0x000fc80000010000 */
[----:B------:R-:W-:Y:S02]  /*79a0*/  FADD.FTZ R11, R105, R98 ;  /* 0x00000062690b7221 */ /* 0x000fe40000010000 */
[----:B------:R-:W1:Y:S01]  /*79b0*/  MUFU.EX2 R151, R151 ;  /* 0x0000009700977308 */ /* 0x000e620000000800 */
[----:B--2---:R-:W-:Y:S01]  /*79c0*/  FADD.FTZ R3, R149, R8 ;  /* 0x0000000895037221 */ /* 0x004fe20000010000 */
[----:B------:R-:W-:-:S06]  /*79d0*/  FADD.FTZ R98, R144, R11 ;  /* 0x0000000b90627221 */ /* 0x000fcc0000010000 */
[----:B------:R-:W2:Y:S01]  /*79e0*/  MUFU.EX2 R96, R96 ;  /* 0x0000006000607308 */ /* 0x000ea20000000800 */
[----:B0-----:R-:W-:-:S07]  /*79f0*/  FADD.FTZ R8, R94, R3 ;  /* 0x000000035e087221 */ /* 0x001fce0000010000 */
[----:B------:R-:W0:Y:S01]  /*7a00*/  MUFU.EX2 R145, R145 ;  /* 0x0000009100917308 */ /* 0x000e220000000800 */
[----:B-1----:R-:W-:-:S07]  /*7a10*/  FADD.FTZ R3, R151, R8 ;  /* 0x0000000897037221 */ /* 0x002fce0000010000 */
[----:B------:R-:W1:Y:S01]  /*7a20*/  MUFU.EX2 R91, R91 ;  /* 0x0000005b005b7308 */ /* 0x000e620000000800 */
[----:B--2---:R-:W-:Y:S01]  /*7a30*/  FADD.FTZ R8, R96, R3 ;  /* 0x0000000360087221 */ /* 0x004fe20000010000 */
[----:B------:R-:W-:-:S04]  /*7a40*/  FADD.FTZ R3, R117, R98 ;  /* 0x0000006275037221 */ /* 0x000fc80000010000 */
[----:B------:R-:W-:Y:S02]  /*7a50*/  FADD.FTZ R98, R146, R3 ;  /* 0x0000000392627221 */ /* 0x000fe40000010000 */
        /* <DEDUP_REMOVED lines=42> */
.L_x_1006:
[----:B------:R-:W-:Y:S01]  /*7d00*/  UIADD3 UR6, UR6, 0x2a860, URZ ;  /* 0x0002a86006067890 */ /* 0x000fe2000fffe03f */
[----:B------:R-:W-:Y:S01]  /*7d10*/  ISETP.GT.AND P1, PT, R12, R9, PT ;  /* 0x000000090c00720c */ /* 0x000fe20003f24270 */
[----:B------:R-:W-:Y:S01]  /*7d20*/  UMOV UR41, UR39 ;  /* 0x0000002700297c82 */ /* 0x000fe20008000000 */
[----:B------:R-:W-:Y:S01]  /*7d30*/  UMOV UR4, UR38 ;  /* 0x0000002600047c82 */ /* 0x000fe20008000000 */
[----:B------:R-:W-:Y:S01]  /*7d40*/  UPRMT UR6, UR60, 0x654, UR6 ;  /* 0x000006543c067896 */ /* 0x000fe20008000006 */
[----:B------:R-:W-:Y:S01]  /*7d50*/  F2FP.BF16.F32.PACK_AB R157, R10, R109 ;  /* 0x0000006d0a9d723e */ /* 0x000fe200000010ff */
[----:B------:R-:W-:Y:S01]  /*7d60*/  VIADD R12, R12, 0xffffffff ;  /* 0xffffffff0c0c7836 */ /* 0x000fe20000000000 */
[----:B------:R-:W-:Y:S01]  /*7d70*/  F2FP.BF16.F32.PACK_AB R156, R156, R193 ;  /* 0x000000c19c9c723e */ /* 0x000fe200000010ff */
[----:B------:R-:W-:Y:S01]  /*7d80*/  IMAD.MOV.U32 R11, RZ, RZ, R15 ;  /* 0x000000ffff0b7224 */ /* 0x000fe200078e000f */
[----:B------:R-:W-:Y:S01]  /*7d90*/  F2FP.BF16.F32.PACK_AB R158, R187, R158 ;  /* 0x0000009ebb9e723e */ /* 0x000fe200000010ff */
[----:B------:R-:W-:Y:S01]  /*7da0*/  IMAD.MOV.U32 R10, RZ, RZ, R13 ;  /* 0x000000ffff0a7224 */ /* 0x000fe200078e000d */
        /* <DEDUP_REMOVED lines=21> */
[----:B------:R-:W-:Y:S01]  /*7f00*/  F2FP.BF16.F32.PACK_AB R139, R92, R139 ;  /* 0x0000008b5c8b723e */ /* 0x000fe200000010ff */
[----:B------:R-:W-:Y:S06]  /*7f10*/  @P1 BRA `(.L_x_1007) ;  /* 0xffffffcc00241947 */ /* 0x000fec000383ffff */
.L_x_988:
[----:B------:R-:W-:Y:S01]  /*7f20*/  ISETP.NE.AND P2, PT, R168, 0x1, PT ;  /* 0x00000001a800780c */ /* 0x000fe20003f45270 */
[----:B------:R-:W-:Y:S01]  /*7f30*/  VIADD R9, R17, 0x7f ;  /* 0x0000007f11097836 */ /* 0x000fe20000000000 */
[----:B------:R-:W-:-:S11]  /*7f40*/  LOP3.LUT P1, RZ, R19, 0x80000, RZ, 0xc0, !PT ;  /* 0x0008000013ff7812 */ /* 0x000fd6000782c0ff */
[----:B------:R-:W0:Y:S08]  /*7f50*/  @P2 LDC R10, c[0x0][0x44c] ;  /* 0x00011300ff0a2b82 */ /* 0x000e300000000800 */
[----:B------:R-:W1:Y:S01]  /*7f60*/  @P2 LDC R20, c[0x0][0x450] ;  /* 0x00011400ff142b82 */ /* 0x000e620000000800 */
[----:B0-----:R-:W-:Y:S01]  /*7f70*/  @P2 IMAD.HI.U32 R11, R9, R10, RZ ;  /* 0x0000000a090b2227 */ /* 0x001fe200078e00ff */
[----:B------:R-:W-:-:S04]  /*7f80*/  IADD3 R10, R16, 0x1, -R21 ;  /* 0x00000001100a7810 */ /* 0x000fc80007ffe815 */
[----:B-1----:R-:W-:-:S05]  /*7f90*/  @P2 SHF.R.U32.HI R9, RZ, R20, R11 ;  /* 0x00000014ff092219 */ /* 0x002fca000001160b */
[----:B------:R-:W-:-:S04]  /*7fa0*/  IMAD.IADD R9, R10, 0x1, R9 ;  /* 0x000000010a097824 */ /* 0x000fc800078e0209 */
[----:B------:R-:W-:Y:S01]  /*7fb0*/  VIADD R10, R9, -UR50 ;  /* 0x80000032090a7c36 */ /* 0x000fe20008000000 */
[----:B------:R-:W-:Y:S06]  /*7fc0*/  @!P1 BRA `(.L_x_1008) ;  /* 0x0000000000449947 */ /* 0x000fec0003800000 */
[----:B------:R-:W-:-:S13]  /*7fd0*/  ISETP.GT.AND P1, PT, R9, -0x1, PT ;  /* 0xffffffff0900780c */ /* 0x000fda0003f24270 */
[----:B------:R-:W-:Y:S05]  /*7fe0*/  @P1 BRA `(.L_x_1009) ;  /* 0x0000000000201947 */ /* 0x000fea0003800000 */
[----:B------:R-:W0:Y:S01]  /*7ff0*/  LDC R88, c[0x0][0x9e4] ;  /* 0x00027900ff587b82 */ /* 0x000e220000000800 */
[----:B------:R-:W-:Y:S02]  /*8000*/  LOP3.LUT R9, RZ, R9, RZ, 0x33, !PT ;  /* 0x00000009ff097212 */ /* 0x000fe400078e33ff */
[----:B0-----:R-:W-:-:S13]  /*8010*/  ISETP.NE.AND P1, PT, R88, 0x1, PT ;  /* 0x000000015800780c */ /* 0x001fda0003f25270 */
[----:B------:R-:W0:Y:S02]  /*8020*/  @P1 LDC.64 R20, c[0x0][0x9e8] ;  /* 0x00027a00ff141b82 */ /* 0x000e240000000a00 */
[----:B0-----:R-:W-:-:S05]  /*8030*/  @P1 IMAD.HI.U32 R20, R9, R20, RZ ;  /* 0x0000001409141227 */ /* 0x001fca00078e00ff */
[----:B------:R-:W-:-:S04]  /*8040*/  @P1 SHF.R.U32.HI R9, RZ, R21, R20 ;  /* 0x00000015ff091219 */ /* 0x000fc80000011614 */
[----:B------:R-:W-:Y:S01]  /*8050*/  LOP3.LUT R9, RZ, R9, RZ, 0x33, !PT ;  /* 0x00000009ff097212 */ /* 0x000fe200078e33ff */
[----:B------:R-:W-:Y:S06]  /*8060*/  BRA `(.L_x_1010) ;  /* 0x0000000000147947 */ /* 0x000fec0003800000 */
.L_x_1009:
[----:B------:R-:W0:Y:S02]  /*8070*/  LDC R88, c[0x0][0x9e4] ;  /* 0x00027900ff587b82 */ /* 0x000e240000000800 */
[----:B0-----:R-:W-:-:S13]  /*8080*/  ISETP.NE.AND P1, PT, R88, 0x1, PT ;  /* 0x000000015800780c */ /* 0x001fda0003f25270 */
[----:B------:R-:W0:Y:S02]  /*8090*/  @P1 LDC.64 R20, c[0x0][0x9e8] ;  /* 0x00027a00ff141b82 */ /* 0x000e240000000a00 */
[----:B0-----:R-:W-:-:S05]  /*80a0*/  @P1 IMAD.HI.U32 R20, R9, R20, RZ ;  /* 0x0000001409141227 */ /* 0x001fca00078e00ff */
[----:B------:R-:W-:-:S07]  /*80b0*/  @P1 SHF.R.U32.HI R9, RZ, R21, R20 ;  /* 0x00000015ff091219 */ /* 0x000fce0000011614 */
.L_x_1010:
[----:B------:R-:W-:-:S05]  /*80c0*/  IMAD R9, R9, R88, RZ ;  /* 0x0000005809097224 */ /* 0x000fca00078e02ff */
[----:B------:R-:W-:-:S07]  /*80d0*/  VIMNMX R10, R10, R9, !PT ;  /* 0x000000090a0a7248 */ /* 0x000fce0007fe0100 */
.L_x_1008:
[----:B------:R-:W-:-:S04]  /*80e0*/  VIADD R10, R10, 0x5f ;  /* 0x0000005f0a0a7836 */ /* 0x000fc80000000000 */
[----:B------:R-:W-:-:S05]  /*80f0*/  IMAD.HI R10, R10, 0x2aaaaaab, RZ ;  /* 0x2aaaaaab0a0a7827 */ /* 0x000fca00078e02ff */
[----:B------:R-:W-:-:S04]  /*8100*/  SHF.R.U32.HI R9, RZ, 0x1f, R10 ;  /* 0x0000001fff097819 */ /* 0x000fc8000001160a */
[----:B------:R-:W-:-:S04]  /*8110*/  LEA.HI.SX32 R10, R10, R9, 0x1c ;  /* 0x000000090a0a7211 */ /* 0x000fc800078fe2ff */
[----:B------:R-:W-:-:S04]  /*8120*/  VIMNMX R9, R23, R10, !PT ;  /* 0x0000000a17097248 */ /* 0x000fc80007fe0100 */
[----:B------:R-:W-:-:S13]  /*8130*/  ISETP.GE.AND P1, PT, R12, R9, PT ;  /* 0x000000090c00720c */ /* 0x000fda0003f26270 */
[----:B------:R-:W-:Y:S05]  /*8140*/  @!P1 BRA `(.L_x_1011) ;  /* 0x0000002000a09947 */ /* 0x000fea0003800000 */
[----:B------:R-:W-:Y:S01]  /*8150*/  IMAD.MOV.U32 R176, RZ, RZ, R15 ;  /* 0x000000ffffb07224 */ /* 0x000fe200078e000f */
[----:B------:R-:W-:Y:S01]  /*8160*/  UMOV UR41, UR39 ;  /* 0x0000002700297c82 */ /* 0x000fe20008000000 */
[----:B------:R-:W-:Y:S01]  /*8170*/  IMAD.MOV.U32 R20, RZ, RZ, R13 ;  /* 0x000000ffff147224 */ /* 0x000fe200078e000d */
[----:B------:R-:W-:Y:S01]  /*8180*/  UMOV UR4, UR38 ;  /* 0x0000002600047c82 */ /* 0x000fe20008000000 */
[----:B------:R-:W-:Y:S01]  /*8190*/  IMAD.MOV.U32 R10, RZ, RZ, R12 ;  /* 0x000000ffff0a7224 */ /* 0x000fe200078e000c */
[----:B------:R-:W-:-:S06]  /*81a0*/  ULDC UR5, c[0x0][0x9d8] ;  /* 0x0002760000057ab9 */ /* 0x000fcc0000000800 */
.L_x_1022:
[----:B------:R-:W-:-:S04]  /*81b0*/  UISETP.NE.AND UP0, UPT, UR4, 0x1, UPT ;  /* 0x000000010400788c */ /* 0x000fc8000bf05270 */
[----:B------:R-:W-:-:S04]  /*81c0*/  USEL UR39, URZ, 0x1, UP0 ;  /* 0x000000013f277887 */ /* 0x000fc80008000000 */
[----:B------:R-:W-:Y:S01]  /*81d0*/  ULOP3.LUT UR39, UR41, UR39, URZ, 0x3c, !UPT ;  /* 0x0000002729277292 */ /* 0x000fe2000f8e3c3f */
[----:B------:R-:W-:Y:S11]  /*81e0*/  @!P0 BRA `(.L_x_1012) ;  /* 0x0000000000048947 */ /* 0x000ff60003800000 */
[----:B------:R-:W-:Y:S01]  /*81f0*/  BPT.TRAP 0x1 ;  /* 0x000000040000795c */ /* 0x000fe20000300000 */
.L_x_1012:
        /* <DEDUP_REMOVED lines=9> */
.L_x_1013:
[----:B-1----:R-:W-:Y:S05]  /*8290*/  @P1 BRA `(.L_x_1014) ;  /* 0x0000000000081947 */ /* 0x002fea0003800000 */
[----:B------:R-:W1:Y:S02]  /*82a0*/  SYNCS.PHASECHK.TRANS64.TRYWAIT P1, [UR7+0x2a830], R11 ;  /* 0x02a8300bff0075a7 */ /* 0x000e640008020147 */
[----:B-1----:R-:W-:Y:S05]  /*82b0*/  @!P1 BRA `(.L_x_1015) ;  /* 0x000000c400209947 */ /* 0x002fea0003800000 */
.L_x_1014:
        /* <DEDUP_REMOVED lines=137> */
.L_x_1016:
[----:B------:R-:W-:Y:S01]  /*8b50*/  ULEA UR6, UR4, UR40, 0x3 ;  /* 0x0000002804067291 */ /* 0x000fe2000f8e183f */
[----:B------:R-:W-:-:S05]  /*8b60*/  IMAD.U32 R0, RZ, RZ, UR41 ;  /* 0x00000029ff007e24 */ /* 0x000fca000f8e00ff */
[----:B------:R-:W-:-:S04]  /*8b70*/  SHF.L.U32 R0, R0, 0x1f, RZ ;  /* 0x0000001f00007819 */ /* 0x000fc800000006ff */
[----:B------:R2:W3:Y:S01]  /*8b80*/  SYNCS.PHASECHK.TRANS64.TRYWAIT P1, [UR6+0x2a850], R0 ;  /* 0x02a85000ff0075a7 */ /* 0x0004e20008020146 */
[----:B------:R-:W-:Y:S05]  /*8b90*/  @!P0 BRA `(.L_x_1017) ;  /* 0x0000000000048947 */ /* 0x000fea0003800000 */
[----:B------:R-:W-:Y:S01]  /*8ba0*/  BPT.TRAP 0x1 ;  /* 0x000000040000795c */ /* 0x000fe20000300000 */
.L_x_1017:
[----:B---3--:R-:W-:Y:S05]  /*8bb0*/  @P1 BRA `(.L_x_1018) ;  /* 0x0000000000081947 */ /* 0x008fea0003800000 */
[----:B------:R-:W3:Y:S02]  /*8bc0*/  SYNCS.PHASECHK.TRANS64.TRYWAIT P1, [UR6+0x2a850], R0 ;  /* 0x02a85000ff0075a7 */ /* 0x000ee40008020146 */
[----:B---3--:R-:W-:Y:S05]  /*8bd0*/  @!P1 BRA `(.L_x_1019) ;  /* 0x000000b800f09947 */ /* 0x008fea0003800000 */
.L_x_1018:
        /* <DEDUP_REMOVED lines=38> */
.L_x_1020:
[----:B------:R-:W-:Y:S01]  /*8e40*/  FMUL.FTZ R137, R88, UR5 ;  /* 0x0000000558897c20 */ /* 0x000fe20008410000 */
[----:B------:R-:W-:Y:S01]  /*8e50*/  FMUL.FTZ R139, R89, UR5 ;  /* 0x00000005598b7c20 */ /* 0x000fe20008410000 */
[----:B01----:R-:W-:Y:S01]  /*8e60*/  FMUL.FTZ R11, R90, UR5 ;  /* 0x000000055a0b7c20 */ /* 0x003fe20008410000 */
        /* <DEDUP_REMOVED lines=57> */
[----:B------:R-:W0:Y:S01]  /*9200*/  LDC R14, c[0x0][0x988] ;  /* 0x00026200ff0e7b82 */ /* 0x000e220000000800 */
[----:B------:R-:W-:Y:S01]  /*9210*/  UIADD3 UR7, UR7, 0x2a840, URZ ;  /* 0x0002a84007077890 */ /* 0x000fe2000fffe03f */
[----:B------:R-:W3:Y:S01]  /*9220*/  MUFU.TANH R145, R145 ;  /* 0x0000009100917308 */ /* 0x000ee20000002400 */
[----:B-1----:R-:W-:-:S02]  /*9230*/  FMNMX.FTZ R0, R143, R0, !PT ;  /* 0x000000008f007209 */ /* 0x002fc40007810000 */
[----:B------:R-:W-:-:S05]  /*9240*/  UPRMT UR7, UR60, 0x654, UR7 ;  /* 0x000006543c077896 */ /* 0x000fca0008000007 */
[----:B------:R-:W1:Y:S01]  /*9250*/  MUFU.TANH R91, R91 ;  /* 0x0000005b005b7308 */ /* 0x000e620000002400 */
[----:B--2---:R-:W-:-:S03]  /*9260*/  FMNMX.FTZ R2, R89, R2, !PT ;  /* 0x0000000259027209 */ /* 0x004fc60007810000 */
[----:B------:R-:W-:Y:S04]  /*9270*/  SYNCS.ARRIVE.TRANS64.RED.A1T0 RZ, [UR7], RZ ;  /* 0x000000ffffff79a7 */ /* 0x000fe80008100407 */
        /* <DEDUP_REMOVED lines=77> */
[----:B--2---:R-:W-:-:S05]  /*9750*/  FMNMX.FTZ R0, R195, R0, !PT ;  /* 0x00000000c3007209 */ /* 0x004fca0007810000 */
[----:B------:R-:W2:Y:S01]  /*9760*/  SHFL.BFLY PT, R13, R0, 0x2, 0x1f ;  /* 0x0c401f00000d7f89 */ /* 0x000ea200000e0000 */
[----:B---3--:R-:W-:-:S04]  /*9770*/  FMNMX.FTZ R2, R131, R2, !PT ;  /* 0x0000000283027209 */ /* 0x008fc80007810000 */
[----:B-1----:R-:W-:-:S05]  /*9780*/  FMNMX.FTZ R2, R133, R2, !PT ;  /* 0x0000000285027209 */ /* 0x002fca0007810000 */
[----:B------:R-:W1:Y:S01]  /*9790*/  SHFL.BFLY PT, R15, R2, 0x2, 0x1f ;  /* 0x0c401f00020f7f89 */ /* 0x000e6200000e0000 */
[----:B--2---:R-:W-:-:S05]  /*97a0*/  FMNMX.FTZ R12, R0, R13, !PT ;  /* 0x0000000d000c7209 */ /* 0x004fca0007810000 */
[----:B------:R-:W2:Y:S01]  /*97b0*/  SHFL.BFLY PT, R13, R12, 0x1, 0x1f ;  /* 0x0c201f000c0d7f89 */ /* 0x000ea200000e0000 */
[----:B-1----:R-:W-:-:S05]  /*97c0*/  FMNMX.FTZ R88, R2, R15, !PT ;  /* 0x0000000f02587209 */ /* 0x002fca0007810000 */
[----:B------:R-:W1:Y:S01]  /*97d0*/  SHFL.BFLY PT, R15, R88, 0x1, 0x1f ;  /* 0x0c201f00580f7f89 */ /* 0x000e6200000e0000 */
[----:B--2---:R-:W-:-:S05]  /*97e0*/  FMNMX.FTZ R13, R12, R13, !PT ;  /* 0x0000000d0c0d7209 */ /* 0x004fca0007810000 */
[C---:B------:R-:W-:Y:S01]  /*97f0*/  FADD.FTZ R135, -R13.reuse, R20 ;  /* 0x000000140d877221 */ /* 0x040fe20000010100 */
[----:B0-----:R-:W-:-:S03]  /*9800*/  FMUL.FTZ R90, R13, R14 ;  /* 0x0000000e0d5a7220 */ /* 0x001fc60000410000 */
[-C--:B------:R-:W-:Y:S01]  /*9810*/  FMUL.FTZ R20, R135, R14.reuse ;  /* 0x0000000e87147220 */ /* 0x080fe20000410000 */
[-CC-:B------:R-:W-:Y:S01]  /*9820*/  FFMA.FTZ R150, R157, R14.reuse, -R90.reuse ;  /* 0x0000000e9d967223 */ /* 0x180fe2000001085a */
[-CC-:B------:R-:W-:Y:S01]  /*9830*/  FFMA.FTZ R156, R139, R14.reuse, -R90.reuse ;  /* 0x0000000e8b9c7223 */ /* 0x180fe2000001085a */
[-CC-:B------:R-:W-:Y:S01]  /*9840*/  FFMA.FTZ R152, R145, R14.reuse, -R90.reuse ;  /* 0x0000000e91987223 */ /* 0x180fe2000001085a */
[----:B------:R0:W-:Y:S01]  /*9850*/  MUFU.EX2 R0, R20 ;  /* 0x0000001400007308 */ /* 0x0001e20000000800 */
[-CC-:B------:R-:W-:Y:S01]  /*9860*/  FFMA.FTZ R158, R141, R14.reuse, -R90.reuse ;  /* 0x0000000e8d9e7223 */ /* 0x180fe2000001085a */
[-CC-:B------:R-:W-:Y:S01]  /*9870*/  FFMA.FTZ R145, R159, R14.reuse, -R90.reuse ;  /* 0x0000000e9f917223 */ /* 0x180fe2000001085a */
[----:B-1----:R-:W-:Y:S01]  /*9880*/  FMNMX.FTZ R15, R88, R15, !PT ;  /* 0x0000000f580f7209 */ /* 0x002fe20007810000 */
[-CC-:B------:R-:W-:Y:S01]  /*9890*/  FFMA.FTZ R148, R153, R14.reuse, -R90.reuse ;  /* 0x0000000e99947223 */ /* 0x180fe2000001085a */
[-CC-:B------:R-:W-:Y:S01]  /*98a0*/  FFMA.FTZ R139, R147, R14.reuse, -R90.reuse ;  /* 0x0000000e938b7223 */ /* 0x180fe2000001085a */
[-CC-:B------:R-:W-:Y:S01]  /*98b0*/  FFMA.FTZ R154, R149, R14.reuse, -R90.reuse ;  /* 0x0000000e959a7223 */ /* 0x180fe2000001085a */
[-C--:B------:R-:W-:Y:S01]  /*98c0*/  FFMA.FTZ R144, R175, R14.reuse, -R90 ;  /* 0x0000000eaf907223 */ /* 0x080fe2000001085a */
[C---:B------:R-:W-:Y:S01]  /*98d0*/  FADD.FTZ R135, -R15.reuse, R176 ;  /* 0x000000b00f877221 */ /* 0x040fe20000010100 */
[-C--:B------:R-:W-:Y:S01]  /*98e0*/  FMUL.FTZ R92, R15, R14.reuse ;  /* 0x0000000e0f5c7220 */ /* 0x080fe20000410000 */
[----:B------:R-:W-:Y:S01]  /*98f0*/  MUFU.EX2 R156, R156 ;  /* 0x0000009c009c7308 */ /* 0x000fe20000000800 */
[-CC-:B------:R-:W-:Y:S01]  /*9900*/  FFMA.FTZ R147, R177, R14.reuse, -R90.reuse ;  /* 0x0000000eb1937223 */ /* 0x180fe2000001085a */
[-C--:B------:R-:W-:Y:S01]  /*9910*/  FMUL.FTZ R2, R135, R14.reuse ;  /* 0x0000000e87027220 */ /* 0x080fe20000410000 */
[-C--:B------:R-:W-:Y:S01]  /*9920*/  FFMA.FTZ R135, R137, R14.reuse, -R90 ;  /* 0x0000000e89877223 */ /* 0x080fe2000001085a */
[-CC-:B------:R-:W-:Y:S01]  /*9930*/  FFMA.FTZ R157, R11, R14.reuse, -R92.reuse ;  /* 0x0000000e0b9d7223 */ /* 0x180fe2000001085c */
[-CC-:B------:R-:W-:Y:S01]  /*9940*/  FFMA.FTZ R12, R21, R14.reuse, -R92.reuse ;  /* 0x0000000e150c7223 */ /* 0x180fe2000001085c */
[-C--:B------:R-:W-:Y:S01]  /*9950*/  FFMA.FTZ R159, R89, R14.reuse, -R92 ;  /* 0x0000000e599f7223 */ /* 0x080fe2000001085c */
[-C--:B------:R-:W-:Y:S01]  /*9960*/  FFMA.FTZ R137, R143, R14.reuse, -R90 ;  /* 0x0000000e8f897223 */ /* 0x080fe2000001085a */
[----:B------:R-:W-:Y:S01]  /*9970*/  MUFU.EX2 R2, R2 ;  /* 0x0000000200027308 */ /* 0x000fe20000000800 */
[-CC-:B0-----:R-:W-:Y:S01]  /*9980*/  FFMA.FTZ R20, R91, R14.reuse, -R92.reuse ;  /* 0x0000000e5b147223 */ /* 0x181fe2000001085c */
[-CC-:B------:R-:W-:Y:S01]  /*9990*/  FFMA.FTZ R153, R93, R14.reuse, -R92.reuse ;  /* 0x0000000e5d997223 */ /* 0x180fe2000001085c */
[-C--:B------:R-:W-:Y:S01]  /*99a0*/  FFMA.FTZ R88, R95, R14.reuse, -R92 ;  /* 0x0000000e5f587223 */ /* 0x080fe2000001085c */
[-C--:B------:R-:W-:Y:S01]  /*99b0*/  FFMA.FTZ R143, R155, R14.reuse, -R90 ;  /* 0x0000000e9b8f7223 */ /* 0x080fe2000001085a */
[-C--:B------:R-:W-:Y:S01]  /*99c0*/  FFMA.FTZ R155, R97, R14.reuse, -R92 ;  /* 0x0000000e619b7223 */ /* 0x080fe2000001085c */
        /* <DEDUP_REMOVED lines=9> */
[-CC-:B------:R-:W-:Y:S01]  /*9a60*/  FFMA.FTZ R179, R191, R14.reuse, -R90.reuse ;  /* 0x0000000ebfb37223 */ /* 0x180fe2000001085a */
[----:B------:R-:W1:Y:S01]  /*9a70*/  MUFU.EX2 R157, R157 ;  /* 0x0000009d009d7308 */ /* 0x000e620000000800 */
[-CC-:B------:R-:W-:Y:S01]  /*9a80*/  FFMA.FTZ R138, R193, R14.reuse, -R90.reuse ;  /* 0x0000000ec18a7223 */ /* 0x180fe2000001085a */
[-C--:B------:R-:W-:Y:S01]  /*9a90*/  FFMA.FTZ R181, R195, R14.reuse, -R90 ;  /* 0x0000000ec3b57223 */ /* 0x080fe2000001085a */
[-CC-:B------:R-:W-:Y:S01]  /*9aa0*/  FFMA.FTZ R90, R99, R14.reuse, -R92.reuse ;  /* 0x0000000e635a7223 */ /* 0x180fe2000001085c */
[-CC-:B------:R-:W-:Y:S01]  /*9ab0*/  FFMA.FTZ R149, R101, R14.reuse, -R92.reuse ;  /* 0x0000000e65957223 */ /* 0x180fe2000001085c */
[-CC-:B------:R-:W-:Y:S01]  /*9ac0*/  FFMA.FTZ R94, R103, R14.reuse, -R92.reuse ;  /* 0x0000000e675e7223 */ /* 0x180fe2000001085c */
[-CC-:B------:R-:W-:Y:S01]  /*9ad0*/  FFMA.FTZ R151, R105, R14.reuse, -R92.reuse ;  /* 0x0000000e69977223 */ /* 0x180fe2000001085c */
[--C-:B------:R-:W-:Y:S01]  /*9ae0*/  FFMA.FTZ R96, R107, R14, -R92.reuse ;  /* 0x0000000e6b607223 */ /* 0x100fe2000001085c */
[----:B------:R-:W2:Y:S01]  /*9af0*/  MUFU.EX2 R12, R12 ;  /* 0x0000000c000c7308 */ /* 0x000ea20000000800 */
[----:B0-----:R-:W-:Y:S01]  /*9b00*/  FFMA.FTZ R21, R0, R8, R135 ;  /* 0x0000000800157223 */ /* 0x001fe20000010087 */
[-CC-:B------:R-:W-:Y:S01]  /*9b10*/  FFMA.FTZ R11, R109, R14.reuse, -R92.reuse ;  /* 0x0000000e6d0b7223 */ /* 0x180fe2000001085c */
[-CC-:B------:R-:W-:Y:S01]  /*9b20*/  FFMA.FTZ R111, R111, R14.reuse, -R92.reuse ;  /* 0x0000000e6f6f7223 */ /* 0x180fe2000001085c */
[-CC-:B------:R-:W-:Y:S01]  /*9b30*/  FFMA.FTZ R113, R113, R14.reuse, -R92.reuse ;  /* 0x0000000e71717223 */ /* 0x180fe2000001085c */
[----:B------:R-:W-:Y:S01]  /*9b40*/  FADD.FTZ R21, R156, R21 ;  /* 0x000000159c157221 */ /* 0x000fe20000010000 */
[-CC-:B------:R-:W-:Y:S01]  /*9b50*/  FFMA.FTZ R115, R115, R14.reuse, -R92.reuse ;  /* 0x0000000e73737223 */ /* 0x180fe2000001085c */
[-CC-:B------:R-:W-:Y:S01]  /*9b60*/  FFMA.FTZ R117, R117, R14.reuse, -R92.reuse ;  /* 0x0000000e75757223 */ /* 0x180fe2000001085c */
[----:B------:R-:W0:Y:S01]  /*9b70*/  MUFU.EX2 R158, R158 ;  /* 0x0000009e009e7308 */ /* 0x000e220000000800 */
[----:B-1----:R-:W-:Y:S01]  /*9b80*/  FFMA.FTZ R3, R2, R3, R157 ;  /* 0x0000000302037223 */ /* 0x002fe2000001009d */
[-CC-:B------:R-:W-:Y:S01]  /*9b90*/  FFMA.FTZ R119, R119, R14.reuse, -R92.reuse ;  /* 0x0000000e77777223 */ /* 0x180fe2000001085c */
[-CC-:B------:R-:W-:Y:S01]  /*9ba0*/  FFMA.FTZ R121, R121, R14.reuse, -R92.reuse ;  /* 0x0000000e79797223 */ /* 0x180fe2000001085c */
[-CC-:B------:R-:W-:Y:S01]  /*9bb0*/  FFMA.FTZ R123, R123, R14.reuse, -R92.reuse ;  /* 0x0000000e7b7b7223 */ /* 0x180fe2000001085c */
[-CC-:B------:R-:W-:Y:S01]  /*9bc0*/  FFMA.FTZ R127, R127, R14.reuse, -R92.reuse ;  /* 0x0000000e7f7f7223 */ /* 0x180fe2000001085c */
[-CC-:B------:R-:W-:Y:S01]  /*9bd0*/  FFMA.FTZ R129, R129, R14.reuse, -R92.reuse ;  /* 0x0000000e81817223 */ /* 0x180fe2000001085c */
[-CC-:B------:R-:W-:Y:S01]  /*9be0*/  FFMA.FTZ R131, R131, R14.reuse, -R92.reuse ;  /* 0x0000000e83837223 */ /* 0x180fe2000001085c */
[----:B------:R-:W1:Y:S01]  /*9bf0*/  MUFU.EX2 R159, R159 ;  /* 0x0000009f009f7308 */ /* 0x000e620000000800 */
[----:B--2---:R-:W-:Y:S01]  /*9c00*/  FADD.FTZ R8, R12, R3 ;  /* 0x000000030c087221 */ /* 0x004fe20000010000 */
[----:B------:R-:W-:-:S06]  /*9c10*/  FFMA.FTZ R92, R133, R14, -R92 ;  /* 0x0000000e855c7223 */ /* 0x000fcc000001085c */
        /* <DEDUP_REMOVED lines=83> */
[----:B--2---:R-:W-:Y:S01]  /*a150*/  FADD.FTZ R3, R131, R8 ;  /* 0x0000000883037221 */ /* 0x004fe20000010000 */
[----:B0-----:R-:W-:-:S03]  /*a160*/  FADD.FTZ R8, R181, R98 ;  /* 0x00000062b5087221 */ /* 0x001fc60000010000 */
[----:B-1----:R-:W-:Y:S01]  /*a170*/  FADD.FTZ R3, R92, R3 ;  /* 0x000000035c037221 */ /* 0x002fe20000010000 */
[----:B------:R-:W-:Y:S06]  /*a180*/  @!P0 BRA `(.L_x_1021) ;  /* 0x0000000000048947 */ /* 0x000fec0003800000 */
[----:B------:R-:W-:Y:S01]  /*a190*/  BPT.TRAP 0x1 ;  /* 0x000000040000795c */ /* 0x000fe20000300000 */
.L_x_1021:
[----:B------:R-:W-:Y:S01]  /*a1a0*/  UIADD3 UR6, UR6, 0x2a860, URZ ;  /* 0x0002a86006067890 */ /* 0x000fe2000fffe03f */
[C---:B------:R-:W-:Y:S01]  /*a1b0*/  ISETP.GT.AND P1, PT, R10.reuse, R9, PT ;  /* 0x000000090a00720c */ /* 0x040fe20003f24270 */
        /* <DEDUP_REMOVED lines=32> */
[----:B------:R-:W-:-:S07]  /*a3c0*/  IMAD.MOV.U32 R12, RZ, RZ, R10 ;  /* 0x000000ffff0c7224 */ /* 0x000fce00078e000a */
.L_x_1011:
[----:B------:R-:W-:-:S13]  /*a3d0*/  ISETP.GE.AND P1, PT, R12, R23, PT ;  /* 0x000000170c00720c */ /* 0x000fda0003f26270 */
[----:B------:R-:W-:Y:S05]  /*a3e0*/  @!P1 BRA `(.L_x_1023) ;  /* 0x0000003000fc9947 */ /* 0x000fea0003800000 */
[----:B------:R-:W-:Y:S01]  /*a3f0*/  IMAD.MOV.U32 R10, RZ, RZ, R15 ;  /* 0x000000ffff0a7224 */ /* 0x000fe200078e000f */
[----:B------:R-:W-:Y:S01]  /*a400*/  UMOV UR7, UR39 ;  /* 0x0000002700077c82 */ /* 0x000fe20008000000 */
[----:B------:R-:W-:Y:S01]  /*a410*/  IMAD.MOV.U32 R9, RZ, RZ, R13 ;  /* 0x000000ffff097224 */ /* 0x000fe200078e000d */
[----:B------:R-:W-:Y:S01]  /*a420*/  UMOV UR4, UR38 ;  /* 0x0000002600047c82 */ /* 0x000fe20008000000 */
[----:B------:R-:W-:Y:S01]  /*a430*/  ULDC UR41, c[0x0][0x9e4] ;  /* 0x0002790000297ab9 */ /* 0x000fe20000000800 */
[----:B------:R-:W-:Y:S01]  /*a440*/  ULDC UR50, c[0x0][0x9dc] ;  /* 0x0002770000327ab9 */ /* 0x000fe20000000800 */
[----:B------:R-:W-:Y:S01]  /*a450*/  ULDC UR43, c[0x0][0x288] ;  /* 0x0000a200002b7ab9 */ /* 0x000fe20000000800 */
[----:B------:R-:W-:Y:S01]  /*a460*/  ULDC UR5, c[0x0][0x9d8] ;  /* 0x0002760000057ab9 */ /* 0x000fe20000000800 */
[----:B------:R-:W-:-:S05]  /*a470*/  ULDC UR51, c[0x0][0x9e0] ;  /* 0x0002780000337ab9 */ /* 0x000fca0000000800 */
.L_x_1042:
[----:B------:R-:W-:-:S04]  /*a480*/  UIADD3 UR38, UR4, 0x1, URZ ;  /* 0x0000000104267890 */ /* 0x000fc8000fffe03f */
[----:B------:R-:W-:-:S04]  /*a490*/  UISETP.NE.AND UP0, UPT, UR38, 0x2, UPT ;  /* 0x000000022600788c */ /* 0x000fc8000bf05270 */
[----:B------:R-:W-:Y:S02]  /*a4a0*/  USEL UR39, URZ, 0x1, UP0 ;  /* 0x000000013f277887 */ /* 0x000fe40008000000 */
[----:B------:R-:W-:Y:S02]  /*a4b0*/  USEL UR38, UR38, URZ, UP0 ;  /* 0x0000003f26267287 */ /* 0x000fe40008000000 */
[----:B------:R-:W-:Y:S01]  /*a4c0*/  ULOP3.LUT UR39, UR7, UR39, URZ, 0x3c, !UPT ;  /* 0x0000002707277292 */ /* 0x000fe2000f8e3c3f */
[----:B------:R-:W-:Y:S11]  /*a4d0*/  @!P0 BRA `(.L_x_1024) ;  /* 0x0000000000048947 */ /* 0x000ff60003800000 */
[----:B------:R-:W-:Y:S01]  /*a4e0*/  BPT.TRAP 0x1 ;  /* 0x000000040000795c */ /* 0x000fe20000300000 */
.L_x_1024:
[----:B------:R-:W-:Y:S01]  /*a4f0*/  ULEA UR6, UR38, UR40, 0x3 ;  /* 0x0000002826067291 */ /* 0x000fe2000f8e183f */
[----:B------:R-:W-:-:S05]  /*a500*/  IMAD.U32 R11, RZ, RZ, UR39 ;  /* 0x00000027ff0b7e24 */ /* 0x000fca000f8e00ff */
[----:B------:R-:W-:-:S04]  /*a510*/  SHF.L.U32 R11, R11, 0x1f, RZ ;  /* 0x0000001f0b0b7819 */ /* 0x000fc800000006ff */
[----:B------:R0:W1:Y:S01]  /*a520*/  SYNCS.PHASECHK.TRANS64.TRYWAIT P1, [UR6+0x2a830], R11 ;  /* 0x02a8300bff0075a7 */ /* 0x0000620008020146 */
[----:B------:R-:W-:Y:S05]  /*a530*/  @!P0 BRA `(.L_x_1025) ;  /* 0x0000000000048947 */ /* 0x000fea0003800000 */
[----:B------:R-:W-:Y:S01]  /*a540*/  BPT.TRAP 0x1 ;  /* 0x000000040000795c */ /* 0x000fe20000300000 */
.L_x_1025:
[----:B-1----:R-:W-:Y:S05]  /*a550*/  @P1 BRA `(.L_x_1026) ;  /* 0x0000000000081947 */ /* 0x002fea0003800000 */
[----:B------:R-:W1:Y:S02]  /*a560*/  SYNCS.PHASECHK.TRANS64.TRYWAIT P1, [UR6+0x2a830], R11 ;  /* 0x02a8300bff0075a7 */ /* 0x000e640008020146 */
[----:B-1----:R-:W-:Y:S05]  /*a570*/  @!P1 BRA `(.L_x_1027) ;  /* 0x000000a000a09947 */ /* 0x002fea0003800000 */
.L_x_1026:
        /* <DEDUP_REMOVED lines=137> */
.L_x_1028:
[----:B------:R-:W-:Y:S01]  /*ae10*/  ULEA UR10, UR4, UR40, 0x3 ;  /* 0x00000028040a7291 */ /* 0x000fe2000f8e183f */
[----:B------:R-:W-:-:S05]  /*ae20*/  IMAD.U32 R0, RZ, RZ, UR7 ;  /* 0x00000007ff007e24 */ /* 0x000fca000f8e00ff */
[----:B------:R-:W-:-:S04]  /*ae30*/  SHF.L.U32 R0, R0, 0x1f, RZ ;  /* 0x0000001f00007819 */ /* 0x000fc800000006ff */
[----:B------:R2:W3:Y:S01]  /*ae40*/  SYNCS.PHASECHK.TRANS64.TRYWAIT P1, [UR10+0x2a850], R0 ;  /* 0x02a85000ff0075a7 */ /* 0x0004e2000802014a */
[----:B------:R-:W-:Y:S05]  /*ae50*/  @!P0 BRA `(.L_x_1029) ;  /* 0x0000000000048947 */ /* 0x000fea0003800000 */
[----:B------:R-:W-:Y:S01]  /*ae60*/  BPT.TRAP 0x1 ;  /* 0x000000040000795c */ /* 0x000fe20000300000 */
.L_x_1029:
[----:B---3--:R-:W-:Y:S05]  /*ae70*/  @P1 BRA `(.L_x_1030) ;  /* 0x0000000000081947 */ /* 0x008fea0003800000 */
[----:B------:R-:W3:Y:S02]  /*ae80*/  SYNCS.PHASECHK.TRANS64.TRYWAIT P1, [UR10+0x2a850], R0 ;  /* 0x02a85000ff0075a7 */ /* 0x000ee4000802014a */
[----:B---3--:R-:W-:Y:S05]  /*ae90*/  @!P1 BRA `(.L_x_1031) ;  /* 0x0000009800709947 */ /* 0x008fea0003800000 */
.L_x_1030:
        /* <DEDUP_REMOVED lines=37> */
.L_x_1032:
[----:B------:R-:W-:Y:S01]  /*b0f0*/  ISETP.NE.AND P2, PT, R168, 0x1, PT ;  /* 0x00000001a800780c */ /* 0x000fe20003f45270 */
[----:B------:R-:W-:Y:S01]  /*b100*/  FMUL.FTZ R149, R101, UR5 ;  /* 0x0000000565957c20 */ /* 0x000fe20008410000 */
[----:B------:R-:W-:Y:S01]  /*b110*/  FMUL.FTZ R21, R102, UR5 ;  /* 0x0000000566157c20 */ /* 0x000fe20008410000 */
[----:B------:R-:W-:Y:S01]  /*b120*/  FMUL.FTZ R2, R91, UR5 ;  /* 0x000000055b027c20 */ /* 0x000fe20008410000 */
[----:B------:R-:W-:Y:S01]  /*b130*/  FMUL.FTZ R91, R110, UR5 ;  /* 0x000000056e5b7c20 */ /* 0x000fe20008410000 */
[----:B------:R-:W-:Y:S01]  /*b140*/  IMAD.IADD R110, R22, 0x1, R17 ;  /* 0x00000001166e7824 */ /* 0x000fe200078e0211 */
[----:B------:R-:W-:Y:S01]  /*b150*/  ULEA UR4, UR38, UR40, 0x3 ;  /* 0x0000002826047291 */ /* 0x000fe2000f8e183f */
[----:B------:R-:W-:Y:S01]  /*b160*/  FMUL.FTZ R137, R92, UR5 ;  /* 0x000000055c897c20 */ /* 0x000fe20008410000 */
[----:B------:R-:W-:Y:S01]  /*b170*/  FMUL.FTZ R92, R111, UR5 ;  /* 0x000000056f5c7c20 */ /* 0x000fe20008410000 */
[----:B------:R-:W-:Y:S01]  /*b180*/  FMUL.FTZ R15, R98, UR5 ;  /* 0x00000005620f7c20 */ /* 0x000fe20008410000 */
[----:B------:R-:W-:Y:S01]  /*b190*/  UIADD3 UR4, UR4, 0x2a840, URZ ;  /* 0x0002a84004047890 */ /* 0x000fe2000fffe03f */
[----:B------:R-:W-:Y:S01]  /*b1a0*/  FMUL.FTZ R98, R118, UR5 ;  /* 0x0000000576627c20 */ /* 0x000fe20008410000 */
[----:B------:R-:W-:Y:S01]  /*b1b0*/  IMAD R118, R12, -0x60, RZ ;  /* 0xffffffa00c767824 */ /* 0x000fe200078e02ff */
[----:B------:R-:W3:Y:S01]  /*b1c0*/  @P2 LDC R101, c[0x0][0x44c] ;  /* 0x00011300ff652b82 */ /* 0x000ee20000000800 */
[----:B01----:R-:W-:Y:S01]  /*b1d0*/  FMUL.FTZ R11, R88, UR5 ;  /* 0x00000005580b7c20 */ /* 0x003fe20008410000 */
[----:B------:R-:W-:Y:S01]  /*b1e0*/  FMUL.FTZ R136, R89, UR5 ;  /* 0x0000000559887c20 */ /* 0x000fe20008410000 */
[----:B--2---:R-:W-:Y:S01]  /*b1f0*/  FMUL.FTZ R0, R90, UR5 ;  /* 0x000000055a007c20 */ /* 0x004fe20008410000 */
[----:B------:R-:W-:Y:S01]  /*b200*/  FMUL.FTZ R88, R103, UR5 ;  /* 0x0000000567587c20 */ /* 0x000fe20008410000 */
[----:B------:R-:W-:Y:S01]  /*b210*/  UPRMT UR4, UR60, 0x654, UR4 ;  /* 0x000006543c047896 */ /* 0x000fe20008000004 */
[----:B------:R-:W-:Y:S01]  /*b220*/  FMUL.FTZ R13, R94, UR5 ;  /* 0x000000055e0d7c20 */ /* 0x000fe20008410000 */
[----:B------:R-:W-:Y:S01]  /*b230*/  FMUL.FTZ R14, R95, UR5 ;  /* 0x000000055f0e7c20 */ /* 0x000fe20008410000 */
[----:B------:R-:W0:Y:S01]  /*b240*/  @P2 LDC R102, c[0x0][0x450] ;  /* 0x00011400ff662b82 */ /* 0x000e220000000800 */
        /* <DEDUP_REMOVED lines=15> */
[----:B---3--:R-:W-:-:S04]  /*b340*/  @P2 IMAD.HI.U32 R101, R110, R101, RZ ;  /* 0x000000656e652227 */ /* 0x008fc800078e00ff */
[----:B------:R-:W-:Y:S01]  /*b350*/  FMUL.FTZ R108, R116, UR5 ;  /* 0x00000005746c7c20 */ /* 0x000fe20008410000 */
[----:B------:R-:W-:Y:S01]  /*b360*/  FMUL.FTZ R109, R117, UR5 ;  /* 0x00000005756d7c20 */ /* 0x000fe20008410000 */
[----:B------:R-:W-:Y:S01]  /*b370*/  FMUL.FTZ R99, R119, UR5 ;  /* 0x0000000577637c20 */ /* 0x000fe20008410000 */
[----:B------:R-:W-:Y:S01]  /*b380*/  FMUL.FTZ R151, R122, UR5 ;  /* 0x000000057a977c20 */ /* 0x000fe20008410000 */
[----:B------:R-:W-:Y:S01]  /*b390*/  FMUL.FTZ R153, R123, UR5 ;  /* 0x000000057b997c20 */ /* 0x000fe20008410000 */
[----:B------:R-:W-:Y:S01]  /*b3a0*/  FMUL.FTZ R124, R124, UR5 ;  /* 0x000000057c7c7c20 */ /* 0x000fe20008410000 */
[----:B------:R-:W-:Y:S01]  /*b3b0*/  FMUL.FTZ R125, R125, UR5 ;  /* 0x000000057d7d7c20 */ /* 0x000fe20008410000 */
[----:B0-----:R-:W-:Y:S01]  /*b3c0*/  @P2 SHF.R.U32.HI R110, RZ, R102, R101 ;  /* 0x00000066ff6e2219 */ /* 0x001fe20000011665 */
[----:B------:R-:W-:Y:S01]  /*b3d0*/  FMUL.FTZ R155, R126, UR5 ;  /* 0x000000057e9b7c20 */ /* 0x000fe20008410000 */
[----:B------:R-:W-:Y:S01]  /*b3e0*/  FMUL.FTZ R157, R127, UR5 ;  /* 0x000000057f9d7c20 */ /* 0x000fe20008410000 */
[----:B------:R-:W-:Y:S01]  /*b3f0*/  FMUL.FTZ R128, R128, UR5 ;  /* 0x0000000580807c20 */ /* 0x000fe20008410000 */
[----:B------:R-:W-:Y:S01]  /*b400*/  FMUL.FTZ R129, R129, UR5 ;  /* 0x0000000581817c20 */ /* 0x000fe20008410000 */
[----:B------:R-:W0:Y:S01]  /*b410*/  SHFL.IDX PT, R111, R110, RZ, 0x1c1f ;  /* 0x001c1fff6e6f7589 */ /* 0x000e2200000e0000 */
[----:B------:R-:W-:Y:S01]  /*b420*/  FMUL.FTZ R175, R130, UR5 ;  /* 0x0000000582af7c20 */ /* 0x000fe20008410000 */
[----:B------:R-:W-:Y:S01]  /*b430*/  FMUL.FTZ R100, R131, UR5 ;  /* 0x0000000583647c20 */ /* 0x000fe20008410000 */
[----:B------:R-:W-:Y:S01]  /*b440*/  FMUL.FTZ R132, R132, UR5 ;  /* 0x0000000584847c20 */ /* 0x000fe20008410000 */
[----:B------:R-:W-:Y:S01]  /*b450*/  FMUL.FTZ R133, R133, UR5 ;  /* 0x0000000585857c20 */ /* 0x000fe20008410000 */
[----:B------:R-:W-:Y:S01]  /*b460*/  FMUL.FTZ R101, R134, UR5 ;  /* 0x0000000586657c20 */ /* 0x000fe20008410000 */
[----:B------:R-:W-:-:S02]  /*b470*/  VIADD R105, R118, 0x1 ;  /* 0x0000000176697836 */ /* 0x000fc40000000000 */
[----:B------:R-:W-:Y:S01]  /*b480*/  FMUL.FTZ R102, R135, UR5 ;  /* 0x0000000587667c20 */ /* 0x000fe20008410000 */
[----:B------:R-:W-:Y:S01]  /*b490*/  FMUL.FTZ R121, R121, UR5 ;  /* 0x0000000579797c20 */ /* 0x000fe20008410000 */
[----:B------:R-:W-:Y:S01]  /*b4a0*/  LOP3.LUT P1, RZ, R19, 0x80000, RZ, 0xc0, !PT ;  /* 0x0008000013ff7812 */ /* 0x000fe2000782c0ff */
[----:B------:R-:W-:Y:S01]  /*b4b0*/  IMAD R105, R18, -0x2, R105 ;  /* 0xfffffffe12697824 */ /* 0x000fe200078e0269 */
[----:B------:R-:W1:Y:S01]  /*b4c0*/  MUFU.TANH R11, R11 ;  /* 0x0000000b000b7308 */ /* 0x000e620000002400 */
[----:B------:R-:W-:Y:S01]  /*b4d0*/  SYNCS.ARRIVE.TRANS64.RED.A1T0 RZ, [UR4], RZ ;  /* 0x000000ffffff79a7 */ /* 0x000fe20008100404 */
[----:B------:R-:W-:Y:S01]  /*b4e0*/  ULOP3.LUT UR4, URZ, UR50, URZ, 0x33, !UPT ;  /* 0x000000323f047292 */ /* 0x000fe2000f8e333f */
[----:B------:R-:W-:Y:S01]  /*b4f0*/  FMUL.FTZ R120, R120, UR5 ;  /* 0x0000000578787c20 */ /* 0x000fe20008410000 */
[C---:B------:R-:W-:Y:S01]  /*b500*/  IADD3 R104, R105.reuse, -UR43, R16 ;  /* 0x8000002b69687c10 */ /* 0x040fe2000fffe010 */
[----:B------:R-:W-:-:S03]  /*b510*/  VIADD R126, R105, 0xffffffff ;  /* 0xffffffff697e7836 */ /* 0x000fc60000000000 */
[----:B------:R-:W2:Y:S01]  /*b520*/  MUFU.TANH R136, R136 ;  /* 0x0000008800887308 */ /* 0x000ea20000002400 */
[----:B------:R-:W-:-:S04]  /*b530*/  VIADD R122, R104, UR4 ;  /* 0x00000004687a7c36 */ /* 0x000fc80008000000 */
[----:B0-----:R-:W-:-:S03]  /*b540*/  IMAD.IADD R114, R122, 0x1, R111 ;  /* 0x000000017a727824 */ /* 0x001fc600078e026f */
[----:B------:R-:W0:Y:S08]  /*b550*/  MUFU.TANH R0, R0 ;  /* 0x0000000000007308 */ /* 0x000e300000002400 */
[----:B------:R-:W3:Y:S08]  /*b560*/  MUFU.TANH R2, R2 ;  /* 0x0000000200027308 */ /* 0x000ef00000002400 */
        /* <DEDUP_REMOVED lines=43> */
[----:B------:R5:W0:Y:S02]  /*b820*/  MUFU.TANH R113, R120 ;  /* 0x0000007800717308 */ /* 0x000a240000002400 */
[----:B-----5:R-:W-:-:S04]  /*b830*/  VIADD R120, R104, UR51 ;  /* 0x0000003368787c36 */ /* 0x020fc80008000000 */
[----:B------:R-:W-:Y:S01]  /*b840*/  IMAD.IADD R112, R120, 0x1, R111 ;  /* 0x0000000178707824 */ /* 0x000fe200078e026f */
[----:B-1234-:R-:W-:Y:S06]  /*b850*/  @!P1 BRA `(.L_x_1033) ;  /* 0x0000000000549947 */ /* 0x01efec0003800000 */
[----:B------:R-:W-:Y:S01]  /*b860*/  IADD3 R111, R16, -UR43, R111 ;  /* 0x8000002b106f7c10 */ /* 0x000fe2000fffe06f */
        /* <DEDUP_REMOVED lines=11> */
.L_x_1035:
[----:B------:R-:W-:-:S05]  /*b920*/  IMAD.U32 R115, RZ, RZ, UR41 ;  /* 0x00000029ff737e24 */ /* 0x000fca000f8e00ff */
[----:B------:R-:W-:-:S13]  /*b930*/  ISETP.NE.AND P1, PT, R115, 0x1, PT ;  /* 0x000000017300780c */ /* 0x000fda0003f25270 */
[----:B------:R-:W1:Y:S02]  /*b940*/  @P1 LDC.64 R104, c[0x0][0x9e8] ;  /* 0x00027a00ff681b82 */ /* 0x000e640000000a00 */
[----:B-1----:R-:W-:-:S05]  /*b950*/  @P1 IMAD.HI.U32 R104, R111, R104, RZ ;  /* 0x000000686f681227 */ /* 0x002fca00078e00ff */
[----:B------:R-:W-:-:S07]  /*b960*/  @P1 SHF.R.U32.HI R111, RZ, R105, R104 ;  /* 0x00000069ff6f1219 */ /* 0x000fce0000011668 */
.L_x_1036:
[----:B------:R-:W-:Y:S05]  /*b970*/  BSYNC B0 ;  /* 0x0000000000007941 */ /* 0x000fea0003800000 */
.L_x_1034:
[----:B------:R-:W-:-:S05]  /*b980*/  IMAD R111, R111, R115, R126 ;  /* 0x000000736f6f7224 */ /* 0x000fca00078e027e */
[----:B------:R-:W-:Y:S02]  /*b990*/  VIADDMNMX R112, R111, R115, R112, PT ;  /* 0x000000736f707246 */ /* 0x000fe40003800170 */
[----:B------:R-:W-:-:S07]  /*b9a0*/  VIMNMX R114, R114, R111, !PT ;  /* 0x0000006f72727248 */ /* 0x000fce0007fe0100 */
.L_x_1033:
        /* <DEDUP_REMOVED lines=9> */
[----:B------:R-:W-:Y:S02]  /*ba40*/  FSEL R185, R136, -INF , !P4 ;  /* 0xff80000088b97808 */ /* 0x000fe40006000000 */
[----:B------:R-:W-:Y:S02]  /*ba50*/  ISETP.LT.OR P3, PT, R112, 0xa, P3 ;  /* 0x0000000a7000780c */ /* 0x000fe40001f61670 */
[----:B------:R-:W-:-:S02]  /*ba60*/  ISETP.GE.AND P4, PT, R118, 0x11, PT ;  /* 0x000000117600780c */ /* 0x000fc40003f86270 */
[----:B0-----:R-:W-:Y:S02]  /*ba70*/  FSEL R181, R93, -INF , !P3 ;  /* 0xff8000005db57808 */ /* 0x001fe40005800000 */
        /* <DEDUP_REMOVED lines=80> */
[----:B------:R-:W-:Y:S01]  /*bf80*/  ISETP.GE.AND P3, PT, R118, 0x51, PT ;  /* 0x000000517600780c */ /* 0x000fe20003f66270 */
[----:B------:R-:W0:Y:S03]  /*bf90*/  SHFL.IDX PT, R125, R110, 0x1, 0x1c1f ;  /* 0x003c1f006e7d7f89 */ /* 0x000e2600000e0000 */
[----:B------:R-:W-:-:S04]  /*bfa0*/  ISETP.GT.AND P4, PT, R114, 0x50, !P3 ;  /* 0x000000507200780c */ /* 0x000fc80005f84270 */
[----:B------:R-:W-:-:S04]  /*bfb0*/  ISETP.LT.OR P4, PT, R112, 0x51, P4 ;  /* 0x000000517000780c */ /* 0x000fc80002781670 */
[----:B------:R-:W-:Y:S02]  /*bfc0*/  FSEL R105, R128, -INF , !P4 ;  /* 0xff80000080697808 */ /* 0x000fe40006000000 */
[----:B------:R-:W-:-:S04]  /*bfd0*/  ISETP.GE.AND P4, PT, R118, 0x52, PT ;  /* 0x000000527600780c */ /* 0x000fc80003f86270 */
[----:B------:R-:W-:-:S04]  /*bfe0*/  ISETP.GT.AND P5, PT, R114, 0x51, !P4 ;  /* 0x000000517200780c */ /* 0x000fc800067a4270 */
[----:B------:R-:W-:Y:S01]  /*bff0*/  ISETP.LT.OR P5, PT, R112, 0x52, P5 ;  /* 0x000000527000780c */ /* 0x000fe20002fa1670 */
[----:B0-----:R-:W-:-:S03]  /*c000*/  IMAD.IADD R104, R120, 0x1, R125 ;  /* 0x0000000178687824 */ /* 0x001fc600078e027d */
[----:B------:R-:W-:Y:S01]  /*c010*/  FSEL R103, R129, -INF , !P5 ;  /* 0xff80000081677808 */ /* 0x000fe20006800000 */
[----:B------:R-:W-:Y:S01]  /*c020*/  IMAD.IADD R106, R122, 0x1, R125 ;  /* 0x000000017a6a7824 */ /* 0x000fe200078e027d */
        /* <DEDUP_REMOVED lines=9> */
[----:B------:R-:W-:-:S04]  /*c0c0*/  ISETP.GE.AND P6, PT, R118, 0x5a, PT ;  /* 0x0000005a7600780c */ /* 0x000fc80003fc6270 */
[----:B------:R-:W-:Y:S02]  /*c0d0*/  P2R R116, PR, RZ, 0x40 ;  /* 0x00000040ff747803 */ /* 0x000fe40000000000 */
[----:B------:R-:W-:-:S04]  /*c0e0*/  ISETP.GT.AND P6, PT, R114, 0x59, !P6 ;  /* 0x000000597200780c */ /* 0x000fc800077c4270 */
[----:B------:R-:W-:-:S04]  /*c0f0*/  ISETP.LT.OR P6, PT, R112, 0x5a, P6 ;  /* 0x0000005a7000780c */ /* 0x000fc800037c1670 */
[----:B------:R-:W-:Y:S02]  /*c100*/  FSEL R11, R133, -INF , !P6 ;  /* 0xff800000850b7808 */ /* 0x000fe40007000000 */
[----:B------:R-:W-:-:S13]  /*c110*/  LOP3.LUT P6, RZ, R19, 0x80000, RZ, 0xc0, !PT ;  /* 0x0008000013ff7812 */ /* 0x000fda00078cc0ff */
[----:B------:R-:W-:Y:S05]  /*c120*/  @!P6 BRA `(.L_x_1037) ;  /* 0x000000000054e947 */ /* 0x000fea0003800000 */
[----:B------:R-:W-:Y:S01]  /*c130*/  IADD3 R125, R16, -UR43, R125 ;  /* 0x8000002b107d7c10 */ /* 0x000fe2000fffe07d */
        /* <DEDUP_REMOVED lines=11> */
.L_x_1039:
[----:B------:R-:W-:-:S05]  /*c1f0*/  IMAD.U32 R110, RZ, RZ, UR41 ;  /* 0x00000029ff6e7e24 */ /* 0x000fca000f8e00ff */
[----:B------:R-:W-:-:S13]  /*c200*/  ISETP.NE.AND P6, PT, R110, 0x1, PT ;  /* 0x000000016e00780c */ /* 0x000fda0003fc5270 */
[----:B------:R-:W0:Y:S02]  /*c210*/  @P6 LDC.64 R96, c[0x0][0x9e8] ;  /* 0x00027a00ff606b82 */ /* 0x000e240000000a00 */
[----:B0-----:R-:W-:-:S05]  /*c220*/  @P6 IMAD.HI.U32 R96, R125, R96, RZ ;  /* 0x000000607d606227 */ /* 0x001fca00078e00ff */
[----:B------:R-:W-:-:S07]  /*c230*/  @P6 SHF.R.U32.HI R125, RZ, R97, R96 ;  /* 0x00000061ff7d6219 */ /* 0x000fce0000011660 */
.L_x_1040:
[----:B------:R-:W-:Y:S05]  /*c240*/  BSYNC B0 ;  /* 0x0000000000007941 */ /* 0x000fea0003800000 */
.L_x_1038:
[----:B------:R-:W-:-:S05]  /*c250*/  IMAD R125, R125, R110, R126 ;  /* 0x0000006e7d7d7224 */ /* 0x000fca00078e027e */
[----:B------:R-:W-:Y:S02]  /*c260*/  VIADDMNMX R104, R125, R110, R104, PT ;  /* 0x0000006e7d687246 */ /* 0x000fe40003800168 */
[----:B------:R-:W-:-:S07]  /*c270*/  VIMNMX R106, R106, R125, !PT ;  /* 0x0000007d6a6a7248 */ /* 0x000fce0007fe0100 */
.L_x_1037:
[C---:B------:R-:W-:Y:S02]  /*c280*/  ISETP.GT.AND P1, PT, R106.reuse, 0x1, !P1 ;  /* 0x000000016a00780c */ /* 0x040fe40004f24270 */
[----:B------:R-:W-:Y:S02]  /*c290*/  ISETP.GT.AND P2, PT, R106, 0x8, !P2 ;  /* 0x000000086a00780c */ /* 0x000fe40005744270 */
[C---:B------:R-:W-:Y:S02]  /*c2a0*/  ISETP.LT.OR P1, PT, R104.reuse, 0x2, P1 ;  /* 0x000000026800780c */ /* 0x040fe40000f21670 */
[----:B------:R-:W-:Y:S02]  /*c2b0*/  ISETP.LT.OR P2, PT, R104, 0x9, P2 ;  /* 0x000000096800780c */ /* 0x000fe40001741670 */
[----:B------:R-:W-:Y:S02]  /*c2c0*/  FSEL R97, R2, -INF , !P1 ;  /* 0xff80000002617808 */ /* 0x000fe40004800000 */
[----:B------:R-:W-:-:S02]  /*c2d0*/  ISETP.NE.AND P1, PT, R127, RZ, PT ;  /* 0x000000ff7f00720c */ /* 0x000fc40003f25270 */
[----:B------:R-:W-:Y:S02]  /*c2e0*/  FSEL R125, R13, -INF , !P2 ;  /* 0xff8000000d7d7808 */ /* 0x000fe40005000000 */
[----:B------:R-:W-:Y:S02]  /*c2f0*/  ISETP.GT.AND P1, PT, R106, 0x9, !P1 ;  /* 0x000000096a00780c */ /* 0x000fe40004f24270 */
[----:B------:R-:W-:Y:S02]  /*c300*/  ISETP.NE.AND P2, PT, R135, RZ, PT ;  /* 0x000000ff8700720c */ /* 0x000fe40003f45270 */
[----:B------:R-:W-:Y:S02]  /*c310*/  ISETP.LT.OR P1, PT, R104, 0xa, P1 ;  /* 0x0000000a6800780c */ /* 0x000fe40000f21670 */
[----:B------:R-:W-:Y:S02]  /*c320*/  ISETP.NE.AND P6, PT, R136, RZ, PT ;  /* 0x000000ff8800720c */ /* 0x000fe40003fc5270 */
[----:B------:R-:W-:-:S02]  /*c330*/  FSEL R127, R14, -INF , !P1 ;  /* 0xff8000000e7f7808 */ /* 0x000fc40004800000 */
[----:B------:R-:W-:Y:S01]  /*c340*/  ISETP.NE.AND P1, PT, R130, RZ, PT ;  /* 0x000000ff8200720c */ /* 0x000fe20003f25270 */
[----:B------:R-:W0:Y:S01]  /*c350*/  LDC R14, c[0x0][0x988] ;  /* 0x00026200ff0e7b82 */ /* 0x000e220000000800 */
        /* <DEDUP_REMOVED lines=21> */
[----:B------:R-:W-:Y:S02]  /*c4b0*/  FMNMX.FTZ R2, R145, R2, !PT ;  /* 0x0000000291027209 */ /* 0x000fe40007810000 */
        /* <DEDUP_REMOVED lines=30> */
[----:B------:R-:W-:-:S02]  /*c6a0*/  ISETP.NE.AND P2, PT, R147, RZ, PT ;  /* 0x000000ff9300720c */ /* 0x000fc40003f45270 */
        /* <DEDUP_REMOVED lines=51> */
[----:B------:R-:W-:Y:S02]  /*c9e0*/  ISETP.LT.OR P2, PT, R104, 0x5a, P2 ;  /* 0x0000005a6800780c */ /* 0x000fe40001741670 */
[----:B------:R-:W-:Y:S02]  /*c9f0*/  FSEL R20, R0, RZ, P1 ;  /* 0x000000ff00147208 */ /* 0x000fe40000800000 */
[----:B------:R-:W-:Y:S02]  /*ca00*/  FMNMX.FTZ R0, R189, R10, !PT ;  /* 0x0000000abd007209 */ /* 0x000fe40007810000 */
[----:B------:R-:W-:Y:S01]  /*ca10*/  FSEL R2, R13, RZ, P1 ;  /* 0x000000ff0d027208 */ /* 0x000fe20000800000 */
[--C-:B------:R-:W-:Y:S01]  /*ca20*/  FFMA.FTZ R148, R143, R14, -R20.reuse ;  /* 0x0000000e8f947223 */ /* 0x100fe20000010814 */
[----:B------:R-:W-:Y:S01]  /*ca30*/  FMNMX.FTZ R0, R97, R0, !PT ;  /* 0x0000000061007209 */ /* 0x000fe20007810000 */
[-CC-:B------:R-:W-:Y:S01]  /*ca40*/  FFMA.FTZ R143, R145, R14.reuse, -R20.reuse ;  /* 0x0000000e918f7223 */ /* 0x180fe20000010814 */
[----:B------:R-:W-:Y:S01]  /*ca50*/  FSEL R145, R100, -INF , !P4 ;  /* 0xff80000064917808 */ /* 0x000fe20006000000 */
[--C-:B------:R-:W-:Y:S01]  /*ca60*/  FFMA.FTZ R154, R159, R14, -R20.reuse ;  /* 0x0000000e9f9a7223 */ /* 0x100fe20000010814 */
[----:B------:R-:W-:Y:S01]  /*ca70*/  FMNMX.FTZ R0, R125, R0, !PT ;  /* 0x000000007d007209 */ /* 0x000fe20007810000 */
[-CC-:B------:R-:W-:Y:S01]  /*ca80*/  FFMA.FTZ R150, R141, R14.reuse, -R20.reuse ;  /* 0x0000000e8d967223 */ /* 0x180fe20000010814 */
[----:B------:R-:W-:Y:S01]  /*ca90*/  FSEL R159, R101, -INF , !P5 ;  /* 0xff800000659f7808 */ /* 0x000fe20006800000 */
[--C-:B------:R-:W-:Y:S01]  /*caa0*/  FFMA.FTZ R142, R109, R14, -R20.reuse ;  /* 0x0000000e6d8e7223 */ /* 0x100fe20000010814 */
[----:B------:R-:W-:Y:S01]  /*cab0*/  FMNMX.FTZ R0, R127, R0, !PT ;  /* 0x000000007f007209 */ /* 0x000fe20007810000 */
[--C-:B------:R-:W-:Y:S01]  /*cac0*/  FFMA.FTZ R138, R93, R14, -R20.reuse ;  /* 0x0000000e5d8a7223 */ /* 0x100fe20000010814 */
[----:B------:R-:W-:Y:S01]  /*cad0*/  FSEL R141, R102, -INF , !P2 ;  /* 0xff800000668d7808 */ /* 0x000fe20005000000 */
        /* <DEDUP_REMOVED lines=24> */
[----:B------:R-:W-:Y:S01]  /*cc60*/  FFMA.FTZ R103, R103, R14, -R20 ;  /* 0x0000000e67677223 */ /* 0x000fe20000010814 */
[----:B------:R-:W-:Y:S01]  /*cc70*/  FMNMX.FTZ R0, R91, R0, !PT ;  /* 0x000000005b007209 */ /* 0x000fe20007810000 */
[----:B------:R-:W-:Y:S03]  /*cc80*/  MUFU.EX2 R187, R187 ;  /* 0x000000bb00bb7308 */ /* 0x000fe60000000800 */
[----:B------:R-:W-:-:S04]  /*cc90*/  FMNMX.FTZ R0, R21, R0, !PT ;  /* 0x0000000015007209 */ /* 0x000fc80007810000 */
        /* <DEDUP_REMOVED lines=17> */
[----:B------:R-:W-:-:S05]  /*cdb0*/  FMNMX.FTZ R0, R141, R0, !PT ;  /* 0x000000008d007209 */ /* 0x000fca0007810000 */
[----:B------:R-:W0:Y:S01]  /*cdc0*/  SHFL.BFLY PT, R15, R0, 0x2, 0x1f ;  /* 0x0c401f00000f7f89 */ /* 0x000e2200000e0000 */
        /* <DEDUP_REMOVED lines=9> */
[----:B0-----:R-:W-:Y:S01]  /*ce60*/  FMNMX.FTZ R15, R15, R0, !PT ;  /* 0x000000000f0f7209 */ /* 0x001fe20007810000 */
[----:B------:R-:W-:-:S03]  /*ce70*/  FMUL.FTZ R0, R93, R14 ;  /* 0x0000000e5d007220 */ /* 0x000fc60000410000 */
[C---:B------:R-:W-:Y:S01]  /*ce80*/  FSETP.NEU.FTZ.AND P1, PT, R15.reuse, -INF , PT ;  /* 0xff8000000f00780b */ /* 0x040fe20003f3d000 */
[C---:B------:R-:W-:Y:S02]  /*ce90*/  FMUL.FTZ R94, R15.reuse, R14 ;  /* 0x0000000e0f5e7220 */ /* 0x040fe40000410000 */
[----:B------:R-:W-:Y:S01]  /*cea0*/  MUFU.EX2 R146, R146 ;  /* 0x0000009200927308 */ /* 0x000fe20000000800 */
[----:B------:R-:W-:Y:S02]  /*ceb0*/  FSEL R109, R15, RZ, P1 ;  /* 0x000000ff0f6d7208 */ /* 0x000fe40000800000 */
[----:B------:R-:W-:-:S03]  /*cec0*/  FSEL R94, R94, RZ, P1 ;  /* 0x000000ff5e5e7208 */ /* 0x000fc60000800000 */
[----:B------:R-:W-:Y:S02]  /*ced0*/  FADD.FTZ R109, -R109, R10 ;  /* 0x0000000a6d6d7221 */ /* 0x000fe40000010100 */
[----:B------:R-:W0:Y:S01]  /*cee0*/  MUFU.EX2 R0, R0 ;  /* 0x0000000000007308 */ /* 0x000e220000000800 */
[-CC-:B------:R-:W-:Y:S01]  /*cef0*/  FFMA.FTZ R11, R189, R14.reuse, -R94.reuse ;  /* 0x0000000ebd0b7223 */ /* 0x180fe2000001085e */
[-CC-:B------:R-:W-:Y:S01]  /*cf00*/  FFMA.FTZ R20, R97, R14.reuse, -R94.reuse ;  /* 0x0000000e61147223 */ /* 0x180fe2000001085e */
[-C--:B------:R-:W-:Y:S01]  /*cf10*/  FMUL.FTZ R109, R109, R14.reuse ;  /* 0x0000000e6d6d7220 */ /* 0x080fe20000410000 */
        /* <DEDUP_REMOVED lines=11> */
[--C-:B------:R-:W-:Y:S01]  /*cfd0*/  FFMA.FTZ R139, R139, R14, -R94.reuse ;  /* 0x0000000e8b8b7223 */ /* 0x100fe2000001085e */
[----:B------:R-:W1:Y:S01]  /*cfe0*/  MUFU.EX2 R2, R109 ;  /* 0x0000006d00027308 */ /* 0x000e620000000800 */
        /* <DEDUP_REMOVED lines=8> */
[----:B------:R-:W-:Y:S01]  /*d070*/  FADD.FTZ R8, R158, R113 ;  /* 0x000000719e087221 */ /* 0x000fe20000010000 */
[-CC-:B------:R-:W-:Y:S01]  /*d080*/  FFMA.FTZ R155, R155, R14.reuse, -R94.reuse ;  /* 0x0000000e9b9b7223 */ /* 0x180fe2000001085e */
[-CC-:B------:R-:W-:Y:S01]  /*d090*/  FFMA.FTZ R157, R157, R14.reuse, -R94.reuse ;  /* 0x0000000e9d9d7223 */ /* 0x180fe2000001085e */
[-CC-:B------:R-:W-:Y:S01]  /*d0a0*/  FFMA.FTZ R175, R175, R14.reuse, -R94.reuse ;  /* 0x0000000eafaf7223 */ /* 0x180fe2000001085e */
[-CC-:B------:R-:W-:Y:S01]  /*d0b0*/  FFMA.FTZ R145, R145, R14.reuse, -R94.reuse ;  /* 0x0000000e91917223 */ /* 0x180fe2000001085e */
[-CC-:B------:R-:W-:Y:S01]  /*d0c0*/  FFMA.FTZ R159, R159, R14.reuse, -R94.reuse ;  /* 0x0000000e9f9f7223 */ /* 0x180fe2000001085e */
[----:B------:R-:W-:Y:S01]  /*d0d0*/  FFMA.FTZ R94, R141, R14, -R94 ;  /* 0x0000000e8d5e7223 */ /* 0x000fe2000001085e */
[----:B------:R-:W2:Y:S01]  /*d0e0*/  MUFU.EX2 R88, R88 ;  /* 0x0000005800587308 */ /* 0x000ea20000000800 */
[----:B-1----:R-:W-:-:S07]  /*d0f0*/  FFMA.FTZ R3, R2, R3, R11 ;  /* 0x0000000302037223 */ /* 0x002fce000001000b */
[----:B------:R-:W1:Y:S01]  /*d100*/  MUFU.EX2 R93, R93 ;  /* 0x0000005d005d7308 */ /* 0x000e620000000800 */
[----:B0-----:R-:W-:-:S07]  /*d110*/  FADD.FTZ R3, R20, R3 ;  /* 0x0000000314037221 */ /* 0x001fce0000010000 */
[----:B------:R-:W0:Y:S01]  /*d120*/  MUFU.EX2 R90, R90 ;  /* 0x0000005a005a7308 */ /* 0x000e220000000800 */
[----:B--2---:R-:W-:Y:S01]  /*d130*/  FADD.FTZ R98, R88, R3 ;  /* 0x0000000358627221 */ /* 0x004fe20000010000 */
[----:B------:R-:W-:-:S04]  /*d140*/  FADD.FTZ R3, R181, R8 ;  /* 0x00000008b5037221 */ /* 0x000fc80000010000 */
[----:B------:R-:W-:Y:S02]  /*d150*/  FADD.FTZ R8, R152, R3 ;  /* 0x0000000398087221 */ /* 0x000fe40000010000 */
[----:B------:R-:W2:Y:S02]  /*d160*/  MUFU.EX2 R97, R97 ;  /* 0x0000006100617308 */ /* 0x000ea40000000800 */
[----:B------:R-:W-:-:S04]  /*d170*/  FADD.FTZ R3, R177, R8 ;  /* 0x00000008b1037221 */ /* 0x000fc80000010000 */
[----:B------:R-:W-:Y:S02]  /*d180*/  FADD.FTZ R8, R154, R3 ;  /* 0x000000039a087221 */ /* 0x000fe40000010000 */
[----:B------:R-:W3:Y:S02]  /*d190*/  MUFU.EX2 R92, R92 ;  /* 0x0000005c005c7308 */ /* 0x000ee40000000800 */
[----:B------:R-:W-:-:S04]  /*d1a0*/  FADD.FTZ R3, R149, R8 ;  /* 0x0000000895037221 */ /* 0x000fc80000010000 */
[----:B------:R-:W-:Y:S02]  /*d1b0*/  FADD.FTZ R8, R148, R3 ;  /* 0x0000000394087221 */ /* 0x000fe40000010000 */
[----:B------:R-:W4:Y:S08]  /*d1c0*/  MUFU.EX2 R105, R105 ;  /* 0x0000006900697308 */ /* 0x000f300000000800 */
[----:B------:R1:W-:Y:S08]  /*d1d0*/  MUFU.EX2 R100, R21 ;  /* 0x0000001500647308 */ /* 0x0003f00000000800 */
[----:B------:R-:W5:Y:S01]  /*d1e0*/  MUFU.EX2 R89, R89 ;  /* 0x0000005900597308 */ /* 0x000f620000000800 */
[----:B-1----:R-:W-:-:S04]  /*d1f0*/  FADD.FTZ R21, R93, R98 ;  /* 0x000000625d157221 */ /* 0x002fc80000010000 */
[----:B0-----:R-:W-:-:S03]  /*d200*/  FADD.FTZ R98, R90, R21 ;  /* 0x000000155a627221 */ /* 0x001fc60000010000 */
[----:B------:R-:W0:Y:S01]  /*d210*/  MUFU.EX2 R96, R96 ;  /* 0x0000006000607308 */ /* 0x000e220000000800 */
[----:B--2---:R-:W-:-:S04]  /*d220*/  FADD.FTZ R21, R97, R98 ;  /* 0x0000006261157221 */ /* 0x004fc80000010000 */
[----:B---3--:R-:W-:Y:S01]  /*d230*/  FADD.FTZ R98, R92, R21 ;  /* 0x000000155c627221 */ /* 0x008fe20000010000 */
[----:B------:R-:W-:Y:S02]  /*d240*/  FADD.FTZ R21, R143, R8 ;  /* 0x000000088f157221 */ /* 0x000fe40000010000 */
[----:B------:R-:W1:Y:S01]  /*d250*/  MUFU.EX2 R10, R91 ;  /* 0x0000005b000a7308 */ /* 0x000e620000000800 */
[----:B----4-:R-:W-:Y:S01]  /*d260*/  FADD.FTZ R98, R105, R98 ;  /* 0x0000006269627221 */ /* 0x010fe20000010000 */
[----:B------:R-:W-:-:S03]  /*d270*/  FADD.FTZ R8, R150, R21 ;  /* 0x0000001596087221 */ /* 0x000fc60000010000 */
[----:B-----5:R-:W-:Y:S01]  /*d280*/  FADD.FTZ R3, R89, R98 ;  /* 0x0000006259037221 */ /* 0x020fe20000010000 */
[----:B------:R-:W-:Y:S02]  /*d290*/  FADD.FTZ R21, R101, R8 ;  /* 0x0000000865157221 */ /* 0x000fe40000010000 */
[----:B------:R-:W2:Y:S01]  /*d2a0*/  MUFU.EX2 R102, R139 ;  /* 0x0000008b00667308 */ /* 0x000ea20000000800 */
[----:B0-----:R-:W-:Y:S01]  /*d2b0*/  FADD.FTZ R3, R96, R3 ;  /* 0x0000000360037221 */ /* 0x001fe20000010000 */
[----:B------:R-:W-:-:S04]  /*d2c0*/  FADD.FTZ R8, R144, R21 ;  /* 0x0000001590087221 */ /* 0x000fc80000010000 */
[----:B------:R-:W-:Y:S02]  /*d2d0*/  FADD.FTZ R21, R115, R8 ;  /* 0x0000000873157221 */ /* 0x000fe40000010000 */
[----:B------:R-:W0:Y:S01]  /*d2e0*/  MUFU.EX2 R95, R95 ;  /* 0x0000005f005f7308 */ /* 0x000e220000000800 */
[----:B-1----:R-:W-:Y:S01]  /*d2f0*/  FADD.FTZ R3, R10, R3 ;  /* 0x000000030a037221 */ /* 0x002fe20000010000 */
[----:B------:R-:W-:-:S03]  /*d300*/  FADD.FTZ R8, R146, R21 ;  /* 0x0000001592087221 */ /* 0x000fc60000010000 */
[----:B------:R-:W-:-:S03]  /*d310*/  FADD.FTZ R3, R100, R3 ;  /* 0x0000000364037221 */ /* 0x000fc60000010000 */
        /* <DEDUP_REMOVED lines=42> */
.L_x_1041:
[----:B------:R-:W-:Y:S01]  /*d5c0*/  UIADD3 UR10, UR10, 0x2a860, URZ ;  /* 0x0002a8600a0a7890 */ /* 0x000fe2000fffe03f */
[C---:B------:R-:W-:Y:S01]  /*d5d0*/  ISETP.GT.AND P1, PT, R12.reuse, R23, PT ;  /* 0x000000170c00720c */ /* 0x040fe20003f24270 */
[----:B------:R-:W-:Y:S01]  /*d5e0*/  UMOV UR7, UR39 ;  /* 0x0000002700077c82 */ /* 0x000fe20008000000 */
[----:B------:R-:W-:Y:S01]  /*d5f0*/  UMOV UR4, UR38 ;  /* 0x0000002600047c82 */ /* 0x000fe20008000000 */
[----:B------:R-:W-:Y:S01]  /*d600*/  UPRMT UR10, UR60, 0x654, UR10 ;  /* 0x000006543c0a7896 */ /* 0x000fe2000800000a */
[----:B------:R-:W-:Y:S01]  /*d610*/  F2FP.BF16.F32.PACK_AB R154, R149, R154 ;  /* 0x0000009a959a723e */ /* 0x000fe200000010ff */
[----:B------:R-:W-:Y:S01]  /*d620*/  VIADD R12, R12, 0xffffffff ;  /* 0xffffffff0c0c7836 */ /* 0x000fe20000000000 */
[----:B------:R-:W-:Y:S02]  /*d630*/  F2FP.BF16.F32.PACK_AB R148, R143, R148 ;  /* 0x000000948f94723e */ /* 0x000fe400000010ff */
[----:B------:R-:W-:Y:S01]  /*d640*/  F2FP.BF16.F32.PACK_AB R151, R100, R10 ;  /* 0x0000000a6497723e */ /* 0x000fe200000010ff */
[----:B------:R-:W-:Y:S01]  /*d650*/  IMAD.MOV.U32 R10, RZ, RZ, R15 ;  /* 0x000000ffff0a7224 */ /* 0x000fe200078e000f */
[----:B------:R-:W-:Y:S01]  /*d660*/  F2FP.BF16.F32.PACK_AB R138, R9, R138 ;  /* 0x0000008a098a723e */ /* 0x000fe200000010ff */
[----:B------:R-:W-:Y:S01]  /*d670*/  IMAD.MOV.U32 R9, RZ, RZ, R13 ;  /* 0x000000ffff097224 */ /* 0x000fe200078e000d */
[----:B------:R-:W-:Y:S01]  /*d680*/  SYNCS.ARRIVE.TRANS64.RED.A1T0 RZ, [UR10], RZ ;  /* 0x000000ffffff79a7 */ /* 0x000fe2000810040a */
        /* <DEDUP_REMOVED lines=20> */
[----:B------:R-:W-:Y:S06]  /*d7d0*/  @P1 BRA `(.L_x_1042) ;  /* 0xffffffcc00281947 */ /* 0x000fec000383ffff */
.L_x_1023:
        /* <DEDUP_REMOVED lines=67> */
.L_x_1043:
[----:B------:R-:W-:Y:S01]  /*dc10*/  ULEA UR5, UR38, UR40, 0x3 ;  /* 0x0000002826057291 */ /* 0x000fe2000f8e183f */
[----:B------:R-:W-:-:S05]  /*dc20*/  IMAD.U32 R0, RZ, RZ, UR39 ;  /* 0x00000027ff007e24 */ /* 0x000fca000f8e00ff */
[----:B------:R-:W-:-:S04]  /*dc30*/  SHF.L.U32 R0, R0, 0x1f, RZ ;  /* 0x0000001f00007819 */ /* 0x000fc800000006ff */
[----:B------:R0:W1:Y:S01]  /*dc40*/  SYNCS.PHASECHK.TRANS64.TRYWAIT P1, [UR5+0x2a850], R0 ;  /* 0x02a85000ff0075a7 */ /* 0x0000620008020145 */
[----:B------:R-:W-:Y:S05]  /*dc50*/  @!P0 BRA `(.L_x_1044) ;  /* 0x0000000000048947 */ /* 0x000fea0003800000 */
[----:B------:R-:W-:Y:S01]  /*dc60*/  BPT.TRAP 0x1 ;  /* 0x000000040000795c */ /* 0x000fe20000300000 */
.L_x_1044:
[----:B-1----:R-:W-:Y:S05]  /*dc70*/  @P1 BRA `(.L_x_1045) ;  /* 0x0000000000081947 */ /* 0x002fea0003800000 */
[----:B------:R-:W1:Y:S02]  /*dc80*/  SYNCS.PHASECHK.TRANS64.TRYWAIT P1, [UR5+0x2a850], R0 ;  /* 0x02a85000ff0075a7 */ /* 0x000e640008020145 */
[----:B-1----:R-:W-:Y:S05]  /*dc90*/  @!P1 BRA `(.L_x_1046) ;  /* 0x0000006c00089947 */ /* 0x002fea0003800000 */
.L_x_1045:
[----:B------:R-:W-:Y:S01]  /*dca0*/  UIADD3 UR40, UR40, 0x400, URZ ;  /* 0x0000040028287890 */ /* 0x000fe2000fffe03f */
[----:B------:R-:W-:Y:S01]  /*dcb0*/  WARPGROUP.ARRIVE ;  /* 0x00000000000079c5 */ /* 0x000fe20000000000 */
[----:B------:R-:W-:Y:S01]  /*dcc0*/  UMOV UR7, 0x40000040 ;  /* 0x4000004000077882 */ /* 0x000fe20000000000 */
[----:B-1----:R-:W1:Y:S01]  /*dcd0*/  SHFL.BFLY PT, R5, R8, 0x2, 0x1f ;  /* 0x0c401f0008057f89 */ /* 0x002e6200000e0000 */
[----:B------:R-:W-:Y:S01]  /*dce0*/  USHF.R.U32.HI UR40, URZ, 0x4, UR40 ;  /* 0x000000043f287899 */ /* 0x000fe20008011628 */
[----:B------:R-:W-:Y:S02]  /*dcf0*/  IMAD.MOV.U32 R4, RZ, RZ, RZ ;  /* 0x000000ffff047224 */ /* 0x000fe400078e00ff */
[----:B0-----:R-:W0:Y:S01]  /*dd00*/  SHFL.BFLY PT, R0, R3, 0x2, 0x1f ;  /* 0x0c401f0003007f89 */ /* 0x001e2200000e0000 */
[----:B------:R-:W-:Y:S01]  /*dd10*/  ULOP3.LUT UR40, UR40, 0x3fff, URZ, 0xc0, !UPT ;  /* 0x00003fff28287892 */ /* 0x000fe2000f8ec03f */
[----:B------:R-:W-:-:S03]  /*dd20*/  IMAD.MOV.U32 R88, RZ, RZ, -0x800000 ;  /* 0xff800000ff587424 */ /* 0x000fc600078e00ff */
[----:B------:R-:W-:-:S04]  /*dd30*/  ULOP3.LUT UR4, UR40, 0x3000000, URZ, 0xfc, !UPT ;  /* 0x0300000028047892 */ /* 0x000fc8000f8efc3f */
[----:B------:R-:W-:-:S07]  /*dd40*/  UIMAD UR4, UR38, 0x600, UR4 ;  /* 0x00000600260478a4 */ /* 0x000fce000f8e0204 */
[----:B------:R-:W-:Y:S02]  /*dd50*/  UMOV UR6, UR4 ;  /* 0x0000000400067c82 */ /* 0x000fe40008000000 */
[----:B------:R-:W-:Y:S01]  /*dd60*/  HGMMA.64x128x16.F32.BF16 R24, R156, gdesc[UR4].tnspB, R24, gsb0 ;  /* 0x41e000049c187df0 */ /* 0x000fe20008001818 */
[----:B------:R-:W-:Y:S01]  /*dd70*/  UIADD3 UR6, UR4, 0x80, URZ ;  /* 0x0000008004067890 */ /* 0x000fe2000fffe03f */
[----:B-1----:R-:W-:Y:S01]  /*dd80*/  FADD.FTZ R5, R5, R8 ;  /* 0x0000000805057221 */ /* 0x002fe20000010000 */
[----:B------:R-:W-:Y:S01]  /*dd90*/  UMOV UR7, 0x40000040 ;  /* 0x4000004000077882 */ /* 0x000fe20000000000 */
[----:B------:R-:W-:Y:S02]  /*dda0*/  IMAD.MOV.U32 R8, RZ, RZ, RZ ;  /* 0x000000ffff087224 */ /* 0x000fe400078e00ff */
[----:B0-----:R-:W-:Y:S02]  /*ddb0*/  FADD.FTZ R2, R0, R3 ;  /* 0x0000000300027221 */ /* 0x001fe40000010000 */
[----:B------:R-:W0:Y:S04]  /*ddc0*/  SHFL.BFLY PT, R0, R5, 0x1, 0x1f ;  /* 0x0c201f0005007f89 */ /* 0x000e2800000e0000 */
[----:B------:R-:W1:Y:S01]  /*ddd0*/  SHFL.BFLY PT, R7, R2, 0x1, 0x1f ;  /* 0x0c201f0002077f89 */ /* 0x000e6200000e0000 */
[----:B0-----:R-:W-:Y:S01]  /*dde0*/  FADD.FTZ R9, R5, R0 ;  /* 0x0000000005097221 */ /* 0x001fe20000010000 */
[----:B------:R-:W-:-:S02]  /*ddf0*/  IMAD.MOV.U32 R0, RZ, RZ, -0x800000 ;  /* 0xff800000ff007424 */ /* 0x000fc400078e00ff */
        /* <DEDUP_REMOVED lines=40> */
.L_x_1047:
        /* <DEDUP_REMOVED lines=8> */
[-C--:B------:R-:W-:Y:S01]  /*e100*/  FMUL.FTZ R110, R26, R8.reuse ;  /* 0x000000081a6e7220 */ /* 0x080fe20000410000 */
[-C--:B------:R-:W-:Y:S01]  /*e110*/  FMUL.FTZ R98, R50, R8.reuse ;  /* 0x0000000832627220 */ /* 0x080fe20000410000 */
[-C--:B------:R-:W-:Y:S01]  /*e120*/  FMUL.FTZ R99, R51, R8.reuse ;  /* 0x0000000833637220 */ /* 0x080fe20000410000 */
[----:B------:R-:W-:Y:S01]  /*e130*/  FMUL.FTZ R97, R54, R8 ;  /* 0x0000000836617220 */ /* 0x000fe20000410000 */
        /* <DEDUP_REMOVED lines=62> */
.L_x_969:
[----:B------:R-:W0:Y:S01]  /*e520*/  S2R R2, SR_CgaCtaId ;  /* 0x0000000000027919 */ /* 0x000e220000008800 */
[----:B------:R-:W-:Y:S01]  /*e530*/  MOV R23, 0x400 ;  /* 0x0000040000177802 */ /* 0x000fe20000000f00 */
[----:B------:R-:W-:Y:S01]  /*e540*/  BSSY B0, `(.L_x_1048) ;  /* 0x00001bc000007945 */ /* 0x000fe20003800000 */
[----:B------:R-:W-:Y:S02]  /*e550*/  BAR.SYNC.DEFER_BLOCKING 0x5, 0x180 ;  /* 0x0146000000007b1d */ /* 0x000fe40000010000 */
[----:B0-----:R-:W-:-:S05]  /*e560*/  LEA R23, R2, R23, 0x18 ;  /* 0x0000001702177211 */ /* 0x001fca00078ec0ff */
[----:B------:R0:W1:Y:S01]  /*e570*/  LDS R16, [R23+0x2a8d0] ;  /* 0x02a8d00017107984 */ /* 0x0000620000000800 */
[----:B------:R-:W-:Y:S06]  /*e580*/  BAR.ARV 0x4, 0x180 ;  /* 0x0106000000007b1d */ /* 0x000fec0000002000 */
[----:B------:R-:W-:Y:S05]  /*e590*/  @P0 BRA `(.L_x_1049) ;  /* 0x0000001000980947 */ /* 0x000fea0003800000 */
[----:B------:R-:W2:Y:S01]  /*e5a0*/  S2R R2, SR_SWINHI ;  /* 0x0000000000027919 */ /* 0x000ea20000002f00 */
[----:B------:R-:W3:Y:S01]  /*e5b0*/  LDC R57, c[0x0][0xbe8] ;  /* 0x0002fa00ff397b82 */ /* 0x000ee20000000800 */
[----:B------:R-:W-:Y:S01]  /*e5c0*/  SHF.R.S32.HI R58, RZ, 0x1f, R164 ;  /* 0x0000001fff3a7819 */ /* 0x000fe200000114a4 */
[----:B------:R-:W-:Y:S01]  /*e5d0*/  ULDC.64 UR4, c[0x0][0xb90] ;  /* 0x0002e40000047ab9 */ /* 0x000fe20000000a00 */
[----:B------:R-:W-:Y:S01]  /*e5e0*/  F2FP.BF16.F32.PACK_AB R7, R7, R26 ;  /* 0x0000001a0707723e */ /* 0x000fe200000010ff */
[----:B------:R-:W-:Y:S01]  /*e5f0*/  IMAD.WIDE.U32 R12, R164, UR4, RZ ;  /* 0x00000004a40c7c25 */ /* 0x000fe2000f8e00ff */
[----:B------:R-:W-:Y:S01]  /*e600*/  F2FP.BF16.F32.PACK_AB R6, R29, R6 ;  /* 0x000000061d06723e */ /* 0x000fe200000010ff */
[----:B------:R-:W-:Y:S01]  /*e610*/  ULDC UR6, c[0x0][0xa88] ;  /* 0x0002a20000067ab9 */ /* 0x000fe20000000800 */
[----:B------:R-:W-:Y:S01]  /*e620*/  SHF.R.S32.HI R112, RZ, 0x1f, R162 ;  /* 0x0000001fff707819 */ /* 0x000fe200000114a2 */
[----:B------:R-:W-:Y:S01]  /*e630*/  IMAD R9, R58, UR4, RZ ;  /* 0x000000043a097c24 */ /* 0x000fe2000f8e02ff */
[----:B------:R-:W-:-:S02]  /*e640*/  F2FP.BF16.F32.PACK_AB R80, R81, R80 ;  /* 0x000000505150723e */ /* 0x000fc400000010ff */
[----:B------:R-:W-:Y:S01]  /*e650*/  F2FP.BF16.F32.PACK_AB R48, R41, R48 ;  /* 0x000000302930723e */ /* 0x000fe200000010ff */
[----:B------:R-:W-:Y:S01]  /*e660*/  IMAD R11, R164, UR5, R9 ;  /* 0x00000005a40b7c24 */ /* 0x000fe2000f8e0209 */
[----:B------:R-:W-:Y:S01]  /*e670*/  ULDC.64 UR4, c[0x0][0xb98] ;  /* 0x0002e60000047ab9 */ /* 0x000fe20000000a00 */
[----:B------:R-:W-:Y:S01]  /*e680*/  IMAD R9, R165, 0x40, R160 ;  /* 0x00000040a5097824 */ /* 0x000fe200078e02a0 */
[----:B------:R-:W-:Y:S01]  /*e690*/  F2FP.BF16.F32.PACK_AB R51, R54, R51 ;  /* 0x000000333633723e */ /* 0x000fe200000010ff */
[----:B------:R-:W-:Y:S01]  /*e6a0*/  IMAD.IADD R13, R13, 0x1, R11 ;  /* 0x000000010d0d7824 */ /* 0x000fe200078e020b */
[----:B------:R-:W-:Y:S02]  /*e6b0*/  F2FP.BF16.F32.PACK_AB R81, R83, R82 ;  /* 0x000000525351723e */ /* 0x000fe400000010ff */
[----:B------:R-:W-:Y:S01]  /*e6c0*/  F2FP.BF16.F32.PACK_AB R82, R85, R84 ;  /* 0x000000545552723e */ /* 0x000fe200000010ff */
[----:B------:R-:W-:Y:S01]  /*e6d0*/  IMAD.WIDE.U32 R12, R162, UR4, R12 ;  /* 0x00000004a20c7c25 */ /* 0x000fe2000f8e000c */
[----:B------:R-:W-:-:S02]  /*e6e0*/  F2FP.BF16.F32.PACK_AB R83, R87, R86 ;  /* 0x000000565753723e */ /* 0x000fc400000010ff */
[----:B------:R-:W-:Y:S02]  /*e6f0*/  MOV R34, R23 ;  /* 0x0000001700227202 */ /* 0x000fe40000000f00 */
[----:B--2---:R-:W-:-:S03]  /*e700*/  MOV R35, R2 ;  /* 0x0000000200237202 */ /* 0x004fc60000000f00 */
[----:B------:R-:W-:-:S04]  /*e710*/  IMAD.WIDE R4, R171, 0x2, R34 ;  /* 0x00000002ab047825 */ /* 0x000fc800078e0222 */
[----:B------:R-:W-:Y:S01]  /*e720*/  IMAD.WIDE R34, R9, 0x2, R34 ;  /* 0x0000000209227825 */ /* 0x000fe200078e0222 */
[C---:B------:R-:W-:Y:S02]  /*e730*/  IADD3 R33, P2, R4.reuse, 0x4020, RZ ;  /* 0x0000402004217810 */ /* 0x040fe40007f5e0ff */
[C---:B------:R-:W-:Y:S02]  /*e740*/  IADD3 R21, P6, R4.reuse, 0x20, RZ ;  /* 0x0000002004157810 */ /* 0x040fe40007fde0ff */
[----:B------:R-:W-:Y:S01]  /*e750*/  LOP3.LUT R10, R33, 0x380, RZ, 0xc0, !PT ;  /* 0x00000380210a7812 */ /* 0x000fe200078ec0ff */
[--C-:B------:R-:W-:Y:S01]  /*e760*/  IMAD.X R39, RZ, RZ, R5.reuse, P2 ;  /* 0x000000ffff277224 */ /* 0x100fe200010e0605 */
[----:B------:R-:W-:Y:S01]  /*e770*/  IADD3 R73, P1, R4, 0x4040, RZ ;  /* 0x0000404004497810 */ /* 0x000fe20007f3e0ff */
[--C-:B------:R-:W-:Y:S01]  /*e780*/  IMAD.X R15, RZ, RZ, R5.reuse, P6 ;  /* 0x000000ffff0f7224 */ /* 0x100fe200030e0605 */
[----:B------:R-:W-:Y:S02]  /*e790*/  SHF.R.U64 R10, R10, 0x3, RZ ;  /* 0x000000030a0a7819 */ /* 0x000fe400000012ff */
[----:B------:R-:W-:Y:S01]  /*e7a0*/  IADD3 R31, P3, R4, 0x4000, RZ ;  /* 0x00004000041f7810 */ /* 0x000fe20007f7e0ff */
[----:B------:R-:W-:Y:S01]  /*e7b0*/  IMAD.X R43, RZ, RZ, R5, P1 ;  /* 0x000000ffff2b7224 */ /* 0x000fe200008e0605 */
[----:B------:R-:W-:-:S02]  /*e7c0*/  LOP3.LUT R38, R10, R33, RZ, 0x3c, !PT ;  /* 0x000000210a267212 */ /* 0x000fc400078e3cff */
[----:B------:R-:W-:Y:S01]  /*e7d0*/  IADD3 R33, P6, R34, 0x1000, RZ ;  /* 0x0000100022217810 */ /* 0x000fe20007fde0ff */
[--C-:B------:R-:W-:Y:S01]  /*e7e0*/  IMAD.X R37, RZ, RZ, R5.reuse, P3 ;  /* 0x000000ffff257224 */ /* 0x100fe200018e0605 */
[----:B---3--:R-:W-:Y:S02]  /*e7f0*/  ISETP.NE.AND P1, PT, R57, 0x1, PT ;  /* 0x000000013900780c */ /* 0x008fe40003f25270 */
[----:B------:R-:W-:Y:S02]  /*e800*/  LOP3.LUT R32, R33, 0x380, RZ, 0xc0, !PT ;  /* 0x0000038021207812 */ /* 0x000fe400078ec0ff */
[----:B------:R-:W-:Y:S02]  /*e810*/  IADD3 R55, P4, R4, 0x60, RZ ;  /* 0x0000006004377810 */ /* 0x000fe40007f9e0ff */
[----:B------:R-:W-:Y:S02]  /*e820*/  LOP3.LUT R14, R73, 0x380, RZ, 0xc0, !PT ;  /* 0x00000380490e7812 */ /* 0x000fe400078ec0ff */
[----:B------:R-:W-:Y:S01]  /*e830*/  SHF.R.U64 R32, R32, 0x3, RZ ;  /* 0x0000000320207819 */ /* 0x000fe200000012ff */
[----:B------:R-:W-:Y:S01]  /*e840*/  IMAD.X R11, RZ, RZ, R5, P4 ;  /* 0x000000ffff0b7224 */ /* 0x000fe200020e0605 */
[----:B------:R-:W-:-:S02]  /*e850*/  LOP3.LUT R8, R31, 0x380, RZ, 0xc0, !PT ;  /* 0x000003801f087812 */ /* 0x000fc400078ec0ff */
[----:B------:R-:W-:Y:S01]  /*e860*/  SHF.R.U64 R14, R14, 0x3, RZ ;  /* 0x000000030e0e7819 */ /* 0x000fe200000012ff */
[----:B------:R-:W2:Y:S01]  /*e870*/  @P1 LDC R79, c[0x0][0xbf0] ;  /* 0x0002fc00ff4f1b82 */ /* 0x000ea20000000800 */
[----:B------:R-:W-:Y:S02]  /*e880*/  LOP3.LUT R32, R32, R33, RZ, 0x3c, !PT ;  /* 0x0000002120207212 */ /* 0x000fe400078e3cff */
[----:B------:R-:W-:Y:S02]  /*e890*/  SHF.R.U64 R8, R8, 0x3, RZ ;  /* 0x0000000308087819 */ /* 0x000fe400000012ff */
[----:B------:R-:W-:Y:S02]  /*e8a0*/  IADD3 R33, P4, R34, 0x3000, RZ ;  /* 0x0000300022217810 */ /* 0x000fe40007f9e0ff */
[----:B------:R-:W-:Y:S02]  /*e8b0*/  LOP3.LUT R42, R14, R73, RZ, 0x3c, !PT ;  /* 0x000000490e2a7212 */ /* 0x000fe400078e3cff */
[----:B------:R-:W-:Y:S01]  /*e8c0*/  LOP3.LUT R36, R8, R31, RZ, 0x3c, !PT ;  /* 0x0000001f08247212 */ /* 0x000fe200078e3cff */
[----:B------:R-:W3:Y:S01]  /*e8d0*/  @P1 LDC R73, c[0x0][0xbec] ;  /* 0x0002fb00ff491b82 */ /* 0x000ee20000000800 */
[----:B------:R-:W-:Y:S01]  /*e8e0*/  LOP3.LUT R28, R33, 0x380, RZ, 0xc0, !PT ;  /* 0x00000380211c7812 */ /* 0x000fe200078ec0ff */
[----:B------:R-:W-:Y:S01]  /*e8f0*/  IMAD.X R29, RZ, RZ, R35, P4 ;  /* 0x000000ffff1d7224 */ /* 0x000fe200020e0623 */
[----:B------:R-:W-:-:S02]  /*e900*/  IADD3 R47, P0, R4, 0x4060, RZ ;  /* 0x00004060042f7810 */ /* 0x000fc40007f1e0ff */
[----:B------:R-:W-:Y:S02]  /*e910*/  LOP3.LUT R8, R55, 0x380, RZ, 0xc0, !PT ;  /* 0x0000038037087812 */ /* 0x000fe400078ec0ff */
[----:B------:R-:W-:Y:S02]  /*e920*/  SHF.R.U64 R28, R28, 0x3, RZ ;  /* 0x000000031c1c7819 */ /* 0x000fe400000012ff */
[----:B------:R-:W-:Y:S02]  /*e930*/  LOP3.LUT R46, R47, 0x380, RZ, 0xc0, !PT ;  /* 0x000003802f2e7812 */ /* 0x000fe400078ec0ff */
[----:B------:R-:W-:Y:S02]  /*e940*/  LOP3.LUT R9, R4, 0x380, RZ, 0xc0, !PT ;  /* 0x0000038004097812 */ /* 0x000fe400078ec0ff */
[----:B------:R-:W-:Y:S02]  /*e950*/  SHF.R.U64 R8, R8, 0x3, RZ ;  /* 0x0000000308087819 */ /* 0x000fe400000012ff */
[----:B------:R-:W-:Y:S01]  /*e960*/  LOP3.LUT R28, R28, R33, RZ, 0x3c, !PT ;  /* 0x000000211c1c7212 */ /* 0x000fe200078e3cff */
[----:B------:R-:W-:Y:S01]  /*e970*/  IMAD.X R33, RZ, RZ, R35, P6 ;  /* 0x000000ffff217224 */ /* 0x000fe200030e0623 */
[----:B------:R-:W-:-:S02]  /*e980*/  SHF.R.U64 R46, R46, 0x3, RZ ;  /* 0x000000032e2e7819 */ /* 0x000fc400000012ff */
[----:B------:R-:W-:Y:S02]  /*e990*/  SHF.R.U64 R9, R9, 0x3, RZ ;  /* 0x0000000309097819 */ /* 0x000fe400000012ff */
[----:B------:R-:W-:Y:S02]  /*e9a0*/  LOP3.LUT R10, R8, R55, RZ, 0x3c, !PT ;  /* 0x00000037080a7212 */ /* 0x000fe400078e3cff */
[----:B------:R-:W-:Y:S02]  /*e9b0*/  IADD3 R55, P6, R34, 0x7000, RZ ;  /* 0x0000700022377810 */ /* 0x000fe40007fde0ff */
[----:B------:R-:W-:Y:S02]  /*e9c0*/  IADD3 R25, P5, R4, 0x40, RZ ;  /* 0x0000004004197810 */ /* 0x000fe40007fbe0ff */
[----:B------:R-:W-:Y:S01]  /*e9d0*/  LOP3.LUT R46, R46, R47, RZ, 0x3c, !PT ;  /* 0x0000002f2e2e7212 */ /* 0x000fe200078e3cff */
[--C-:B------:R-:W-:Y:S01]  /*e9e0*/  IMAD.X R47, RZ, RZ, R5.reuse, P0 ;  /* 0x000000ffff2f7224 */ /* 0x100fe200000e0605 */
[----:B------:R-:W-:Y:S01]  /*e9f0*/  LOP3.LUT R4, R9, R4, RZ, 0x3c, !PT ;  /* 0x0000000409047212 */ /* 0x000fe200078e3cff */
[----:B------:R-:W-:Y:S01]  /*ea00*/  IMAD.X R9, RZ, RZ, R5, P5 ;  /* 0x000000ffff097224 */ /* 0x000fe200028e0605 */
[----:B------:R-:W-:-:S02]  /*ea10*/  LOP3.LUT R26, R55, 0x380, RZ, 0xc0, !PT ;  /* 0x00000380371a7812 */ /* 0x000fc400078ec0ff */
[----:B------:R-:W-:Y:S02]  /*ea20*/  MOV R72, R4 ;  /* 0x0000000400487202 */ /* 0x000fe40000000f00 */
[----:B------:R-:W-:Y:S02]  /*ea30*/  F2FP.BF16.F32.PACK_AB R4, R96, R3 ;  /* 0x000000036004723e */ /* 0x000fe400000010ff */
[----:B------:R-:W-:Y:S02]  /*ea40*/  SHF.R.U64 R26, R26, 0x3, RZ ;  /* 0x000000031a1a7819 */ /* 0x000fe400000012ff */
[----:B------:R-:W-:Y:S01]  /*ea50*/  MOV R96, R46 ;  /* 0x0000002e00607202 */ /* 0x000fe20000000f00 */
[----:B------:R-:W-:Y:S01]  /*ea60*/  IMAD.IADD R46, R22, 0x1, R17 ;  /* 0x00000001162e7824 */ /* 0x000fe200078e0211 */
[----:B------:R-:W-:Y:S02]  /*ea70*/  LOP3.LUT R2, R21, 0x380, RZ, 0xc0, !PT ;  /* 0x0000038015027812 */ /* 0x000fe400078ec0ff */
[----:B------:R-:W-:-:S02]  /*ea80*/  LOP3.LUT R26, R26, R55, RZ, 0x3c, !PT ;  /* 0x000000371a1a7212 */ /* 0x000fc400078e3cff */
[----:B------:R-:W-:Y:S01]  /*ea90*/  MOV R55, R38 ;  /* 0x0000002600377202 */ /* 0x000fe20000000f00 */
[----:B---3--:R-:W-:Y:S01]  /*eaa0*/  @P1 IMAD.HI.U32 R38, R46, R73, RZ ;  /* 0x000000492e261227 */ /* 0x008fe200078e00ff */
[----:B------:R-:W-:Y:S02]  /*eab0*/  SHF.R.U64 R2, R2, 0x3, RZ ;  /* 0x0000000302027819 */ /* 0x000fe400000012ff */
[----:B------:R-:W-:Y:S01]  /*eac0*/  IADD3 R31, P5, R34, 0x2000, RZ ;  /* 0x00002000221f7810 */ /* 0x000fe20007fbe0ff */
[----:B------:R-:W-:Y:S01]  /*ead0*/  IMAD.MOV.U32 R39, RZ, RZ, R46 ;  /* 0x000000ffff277224 */ /* 0x000fe200078e002e */
[----:B------:R-:W-:Y:S01]  /*eae0*/  F2FP.BF16.F32.PACK_AB R5, R27, R110 ;  /* 0x0000006e1b05723e */ /* 0x000fe200000010ff */
[----:B------:R-:W-:Y:S01]  /*eaf0*/  BAR.SYNC.DEFER_BLOCKING 0x1, 0x100 ;  /* 0x0044000000007b1d */ /* 0x000fe20000010000 */
[----:B--2---:R-:W-:Y:S01]  /*eb00*/  @P1 SHF.R.U32.HI R39, RZ, R79, R38 ;  /* 0x0000004fff271219 */ /* 0x004fe20000011626 */
[----:B------:R-:W-:Y:S01]  /*eb10*/  IMAD.IADD R38, R170, 0x1, R17 ;  /* 0x00000001aa267824 */ /* 0x000fe200078e0211 */
[----:B------:R-:W-:Y:S01]  /*eb20*/  LOP3.LUT R14, R2, R21, RZ, 0x3c, !PT ;  /* 0x00000015020e7212 */ /* 0x000fe200078e3cff */
[----:B------:R-:W-:Y:S01]  /*eb30*/  IMAD.X R27, RZ, RZ, R35, P6 ;  /* 0x000000ffff1b7224 */ /* 0x000fe200030e0623 */
[----:B------:R-:W-:-:S02]  /*eb40*/  LOP3.LUT R2, R25, 0x380, RZ, 0xc0, !PT ;  /* 0x0000038019027812 */ /* 0x000fc400078ec0ff */
[----:B------:R-:W-:Y:S02]  /*eb50*/  LOP3.LUT R30, R31, 0x380, RZ, 0xc0, !PT ;  /* 0x000003801f1e7812 */ /* 0x000fe400078ec0ff */
[----:B------:R-:W-:Y:S02]  /*eb60*/  LOP3.LUT R3, R34, 0x380, RZ, 0xc0, !PT ;  /* 0x0000038022037812 */ /* 0x000fe400078ec0ff */
[----:B------:R-:W-:Y:S02]  /*eb70*/  SHF.R.U64 R2, R2, 0x3, RZ ;  /* 0x0000000302027819 */ /* 0x000fe400000012ff */
[----:B------:R-:W-:Y:S02]  /*eb80*/  SHF.R.U64 R30, R30, 0x3, RZ ;  /* 0x000000031e1e7819 */ /* 0x000fe400000012ff */
[----:B------:R-:W-:Y:S02]  /*eb90*/  IADD3 R21, P0, R34, 0x6000, RZ ;  /* 0x0000600022157810 */ /* 0x000fe40007f1e0ff */
[----:B------:R-:W-:-:S02]  /*eba0*/  SHF.R.U64 R3, R3, 0x3, RZ ;  /* 0x0000000303037819 */ /* 0x000fc400000012ff */
[----:B------:R-:W-:Y:S02]  /*ebb0*/  MOV R111, R10 ;  /* 0x0000000a006f7202 */ /* 0x000fe40000000f00 */
[----:B------:R-:W-:Y:S02]  /*ebc0*/  LOP3.LUT R8, R2, R25, RZ, 0x3c, !PT ;  /* 0x0000001902087212 */ /* 0x000fe400078e3cff */
[----:B------:R-:W-:Y:S01]  /*ebd0*/  LOP3.LUT R30, R30, R31, RZ, 0x3c, !PT ;  /* 0x0000001f1e1e7212 */ /* 0x000fe200078e3cff */
[----:B------:R2:W-:Y:S01]  /*ebe0*/  STSM.16.M88.4 [R72], R4 ;  /* 0x0000000448007844 */ /* 0x0005e20000000200 */
[C---:B------:R-:W-:Y:S02]  /*ebf0*/  IADD3 R31, P3, R34.reuse, 0x4000, RZ ;  /* 0x00004000221f7810 */ /* 0x040fe40007f7e0ff */
[----:B------:R-:W-:Y:S02]  /*ec00*/  IADD3 R25, P2, R34, 0x5000, RZ ;  /* 0x0000500022197810 */ /* 0x000fe40007f5e0ff */
[----:B------:R-:W-:Y:S01]  /*ec10*/  LOP3.LUT R34, R3, R34, RZ, 0x3c, !PT ;  /* 0x0000002203227212 */ /* 0x000fe200078e3cff */
[----:B------:R-:W-:Y:S01]  /*ec20*/  IMAD.X R3, RZ, RZ, R35, P0 ;  /* 0x000000ffff037224 */ /* 0x000fe200000e0623 */
[----:B------:R-:W-:-:S02]  /*ec30*/  IADD3 R12, P0, R39, R12, RZ ;  /* 0x0000000c270c7210 */ /* 0x000fc40007f1e0ff */
[----:B------:R-:W-:Y:S02]  /*ec40*/  LOP3.LUT R2, R21, 0x380, RZ, 0xc0, !PT ;  /* 0x0000038015027812 */ /* 0x000fe400078ec0ff */
[----:B------:R-:W-:Y:S02]  /*ec50*/  LOP3.LUT R24, R25, 0x380, RZ, 0xc0, !PT ;  /* 0x0000038019187812 */ /* 0x000fe400078ec0ff */
[----:B------:R-:W-:Y:S02]  /*ec60*/  MOV R15, R14 ;  /* 0x0000000e000f7202 */ /* 0x000fe40000000f00 */
[----:B------:R-:W-:Y:S01]  /*ec70*/  SHF.R.U64 R2, R2, 0x3, RZ ;  /* 0x0000000302027819 */ /* 0x000fe200000012ff */
[----:B--2---:R-:W-:Y:S01]  /*ec80*/  IMAD.MOV R6, RZ, RZ, -R39 ;  /* 0x000000ffff067224 */ /* 0x004fe200078e0a27 */
[----:B------:R-:W-:Y:S01]  /*ec90*/  F2FP.BF16.F32.PACK_AB R7, R106, R105 ;  /* 0x000000696a07723e */ /* 0x000fe200000010ff */
[----:B------:R-:W-:Y:S01]  /*eca0*/  IMAD R5, R112, UR4, RZ ;  /* 0x0000000470057c24 */ /* 0x000fe2000f8e02ff */
[----:B------:R-:W-:Y:S01]  /*ecb0*/  MOV R110, R36 ;  /* 0x00000024006e7202 */ /* 0x000fe20000000f00 */
[----:B------:R-:W-:Y:S01]  /*ecc0*/  IMAD R11, R57, R6, R46 ;  /* 0x00000006390b7224 */ /* 0x000fe200078e022e */
[----:B------:R-:W-:Y:S01]  /*ecd0*/  F2FP.BF16.F32.PACK_AB R6, R95, R92 ;  /* 0x0000005c5f06723e */ /* 0x000fe200000010ff */
[----:B------:R-:W-:Y:S01]  /*ece0*/  IMAD R4, R162, UR5, R5 ;  /* 0x00000005a2047c24 */ /* 0x000fe2000f8e0205 */
[----:B------:R-:W-:Y:S01]  /*ecf0*/  SHF.R.S32.HI R5, RZ, 0x1f, R39 ;  /* 0x0000001fff057819 */ /* 0x000fe20000011427 */
[----:B------:R-:W-:Y:S01]  /*ed00*/  ULDC.64 UR4, c[0x0][0xb88] ;  /* 0x0002e20000047ab9 */ /* 0x000fe20000000a00 */
[----:B------:R-:W-:-:S02]  /*ed10*/  SHF.R.S32.HI R10, RZ, 0x1f, R11 ;  /* 0x0000001fff0a7819 */ /* 0x000fc4000001140b */
[----:B------:R-:W-:Y:S02]  /*ed20*/  IADD3.X R13, R5, R13, R4, P0, !PT ;  /* 0x0000000d050d7210 */ /* 0x000fe400007fe404 */
[----:B------:R-:W-:Y:S01]  /*ed30*/  F2FP.BF16.F32.PACK_AB R4, R93, R94 ;  /* 0x0000005e5d04723e */ /* 0x000fe200000010ff */
[----:B------:R-:W-:Y:S01]  /*ed40*/  IMAD R10, R10, UR4, RZ ;  /* 0x000000040a0a7c24 */ /* 0x000fe2000f8e02ff */
[----:B------:R-:W-:Y:S01]  /*ed50*/  F2FP.BF16.F32.PACK_AB R5, R108, R107 ;  /* 0x0000006b6c05723e */ /* 0x000fe200000010ff */
[C---:B------:R-:W-:Y:S01]  /*ed60*/  IMAD.WIDE.U32 R12, R11.reuse, UR4, R12 ;  /* 0x000000040b0c7c25 */ /* 0x040fe2000f8e000c */
[----:B------:R-:W-:Y:S02]  /*ed70*/  MOV R14, R8 ;  /* 0x00000008000e7202 */ /* 0x000fe40000000f00 */
[----:B------:R-:W-:Y:S01]  /*ed80*/  SHF.R.U64 R24, R24, 0x3, RZ ;  /* 0x0000000318187819 */ /* 0x000fe200000012ff */
[----:B------:R-:W-:Y:S01]  /*ed90*/  IMAD R37, R11, UR5, R10 ;  /* 0x000000050b257c24 */ /* 0x000fe2000f8e020a */
[----:B------:R-:W-:Y:S01]  /*eda0*/  F2FP.BF16.F32.PACK_AB R8, R90, R89 ;  /* 0x000000595a08723e */ /* 0x000fe200000010ff */
[----:B------:R2:W-:Y:S01]  /*edb0*/  STSM.16.M88.4 [R15], R4 ;  /* 0x000000040f007844 */ /* 0x0005e20000000200 */
[----:B------:R-:W-:Y:S01]  /*edc0*/  LOP3.LUT R2, R2, R21, RZ, 0x3c, !PT ;  /* 0x0000001502027212 */ /* 0x000fe200078e3cff */
[----:B------:R-:W-:Y:S01]  /*edd0*/  ULDC.64 UR4, c[0x0][0xb50] ;  /* 0x0002d40000047ab9 */ /* 0x000fe20000000a00 */
[----:B------:R-:W-:Y:S01]  /*ede0*/  IMAD R89, R57, UR6, RZ ;  /* 0x0000000639597c24 */ /* 0x000fe2000f8e02ff */
[----:B------:R-:W-:Y:S01]  /*edf0*/  LOP3.LUT P0, RZ, R167, 0x3, RZ, 0xc0, !PT ;  /* 0x00000003a7ff7812 */ /* 0x000fe2000780c0ff */
[----:B------:R-:W-:Y:S01]  /*ee00*/  IMAD.X R21, RZ, RZ, R35, P3 ;  /* 0x000000ffff157224 */ /* 0x000fe200018e0623 */
[----:B------:R-:W-:-:S02]  /*ee10*/  F2FP.BF16.F32.PACK_AB R9, R103, R102 ;  /* 0x000000666709723e */ /* 0x000fc400000010ff */
[----:B------:R-:W-:Y:S02]  /*ee20*/  F2FP.BF16.F32.PACK_AB R10, R91, R44 ;  /* 0x0000002c5b0a723e */ /* 0x000fe400000010ff */
[----:B------:R-:W-:Y:S02]  /*ee30*/  F2FP.BF16.F32.PACK_AB R11, R104, R101 ;  /* 0x00000065680b723e */ /* 0x000fe400000010ff */
[----:B------:R-:W-:Y:S02]  /*ee40*/  LEA R36, P3, R12, UR4, 0x2 ;  /* 0x000000040c247c11 */ /* 0x000fe4000f8610ff */
[----:B------:R-:W-:Y:S01]  /*ee50*/  LOP3.LUT R24, R24, R25, RZ, 0x3c, !PT ;  /* 0x0000001918187212 */ /* 0x000fe200078e3cff */
[----:B------:R-:W-:Y:S01]  /*ee60*/  IMAD.X R25, RZ, RZ, R35, P2 ;  /* 0x000000ffff197224 */ /* 0x000fe200010e0623 */
[C---:B------:R-:W-:Y:S01]  /*ee70*/  ISETP.GE.OR P2, PT, R38.reuse, R89, P0 ;  /* 0x000000592600720c */ /* 0x040fe20000746670 */
[----:B--2---:R-:W-:Y:S01]  /*ee80*/  VIADD R4, R38, 0x8 ;  /* 0x0000000826047836 */ /* 0x004fe20000000000 */
[----:B------:R2:W-:Y:S01]  /*ee90*/  STSM.16.M88.4 [R14], R8 ;  /* 0x000000080e007844 */ /* 0x0005e20000000200 */
[----:B------:R-:W-:Y:S01]  /*eea0*/  IMAD.IADD R5, R13, 0x1, R37 ;  /* 0x000000010d057824 */ /* 0x000fe200078e0225 */
[----:B------:R-:W-:-:S02]  /*eeb0*/  F2FP.BF16.F32.PACK_AB R6, R53, R52 ;  /* 0x000000343506723e */ /* 0x000fc400000010ff */
[----:B------:R-:W-:Y:S01]  /*eec0*/  ISETP.GE.OR P0, PT, R4, R89, P0 ;  /* 0x000000590400720c */ /* 0x000fe20000706670 */
[----:B------:R-:W-:Y:S01]  /*eed0*/  SHFL.IDX PT, R72, R36, RZ, 0x1c1f ;  /* 0x001c1fff24487589 */ /* 0x000fe200000e0000 */
[----:B------:R-:W-:Y:S01]  /*eee0*/  LEA.HI.X R37, R12, UR5, R5, 0x2, P3 ;  /* 0x000000050c257c11 */ /* 0x000fe200098f1405 */
[----:B------:R-:W-:Y:S01]  /*eef0*/  ULDC.64 UR4, c[0x0][0xae8] ;  /* 0x0002ba0000047ab9 */ /* 0x000fe20000000a00 */
[----:B------:R-:W-:Y:S01]  /*ef00*/  F2FP.BF16.F32.PACK_AB R4, R49, R40 ;  /* 0x000000283104723e */ /* 0x000fe200000010ff */
[----:B------:R-:W-:Y:S01]  /*ef10*/  SHFL.IDX PT, R78, R36, 0x1, 0x1c1f ;  /* 0x003c1f00244e7f89 */ /* 0x000fe200000e0000 */
[----:B------:R-:W-:Y:S02]  /*ef20*/  F2FP.BF16.F32.PACK_AB R5, R99, R98 ;  /* 0x000000626305723e */ /* 0x000fe400000010ff */
[----:B------:R-:W-:Y:S01]  /*ef30*/  F2FP.BF16.F32.PACK_AB R7, R100, R97 ;  /* 0x000000616407723e */ /* 0x000fe200000010ff */
[----:B------:R-:W3:Y:S01]  /*ef40*/  SHFL.IDX PT, R73, R37, RZ, 0x1c1f ;  /* 0x001c1fff25497589 */ /* 0x000ee200000e0000 */
[----:B------:R-:W-:-:S02]  /*ef50*/  F2FP.BF16.F32.PACK_AB R12, R45, R56 ;  /* 0x000000382d0c723e */ /* 0x000fc400000010ff */
[----:B------:R-:W-:Y:S01]  /*ef60*/  F2FP.BF16.F32.PACK_AB R13, R59, R50 ;  /* 0x000000323b0d723e */ /* 0x000fe200000010ff */
[----:B------:R-:W-:Y:S01]  /*ef70*/  STSM.16.M88.4 [R111], R4 ;  /* 0x000000046f007844 */ /* 0x000fe20000000200 */
[----:B--2---:R-:W-:Y:S02]  /*ef80*/  F2FP.BF16.F32.PACK_AB R14, R61, R60 ;  /* 0x0000003c3d0e723e */ /* 0x004fe400000010ff */
[----:B------:R-:W-:Y:S01]  /*ef90*/  F2FP.BF16.F32.PACK_AB R15, R63, R62 ;  /* 0x0000003e3f0f723e */ /* 0x000fe200000010ff */
[----:B------:R-:W2:Y:S01]  /*efa0*/  SHFL.IDX PT, R79, R37, 0x1, 0x1c1f ;  /* 0x003c1f00254f7f89 */ /* 0x000ea200000e0000 */
[----:B------:R-:W-:Y:S02]  /*efb0*/  F2FP.BF16.F32.PACK_AB R8, R65, R64 ;  /* 0x000000404108723e */ /* 0x000fe400000010ff */
[----:B------:R-:W-:Y:S01]  /*efc0*/  F2FP.BF16.F32.PACK_AB R9, R67, R66 ;  /* 0x000000424309723e */ /* 0x000fe200000010ff */
[----:B------:R-:W-:Y:S01]  /*efd0*/  STSM.16.M88.4 [R110], R12 ;  /* 0x0000000c6e007844 */ /* 0x000fe20000000200 */
[----:B------:R-:W-:-:S02]  /*efe0*/  F2FP.BF16.F32.PACK_AB R10, R69, R68 ;  /* 0x00000044450a723e */ /* 0x000fc400000010ff */
[----:B------:R-:W-:Y:S02]  /*eff0*/  F2FP.BF16.F32.PACK_AB R11, R71, R70 ;  /* 0x00000046470b723e */ /* 0x000fe400000010ff */
[----:B------:R-:W-:Y:S02]  /*f000*/  MOV R109, R42 ;  /* 0x0000002a006d7202 */ /* 0x000fe40000000f00 */
[----:B------:R-:W-:Y:S01]  /*f010*/  F2FP.BF16.F32.PACK_AB R49, R75, R74 ;  /* 0x0000004a4b31723e */ /* 0x000fe200000010ff */
[----:B------:R-:W-:Y:S01]  /*f020*/  STSM.16.M88.4 [R55], R8 ;  /* 0x0000000837007844 */ /* 0x000fe20000000200 */
[----:B------:R-:W-:Y:S02]  /*f030*/  F2FP.BF16.F32.PACK_AB R50, R77, R76 ;  /* 0x0000004c4d32723e */ /* 0x000fe400000010ff */
[----:B------:R-:W-:-:S03]  /*f040*/  LOP3.LUT R20, R31, 0x380, RZ, 0xc0, !PT ;  /* 0x000003801f147812 */ /* 0x000fc600078ec0ff */
[----:B------:R4:W-:Y:S01]  /*f050*/  STSM.16.M88.4 [R109], R48 ;  /* 0x000000306d007844 */ /* 0x0009e20000000200 */
[----:B------:R-:W-:-:S03]  /*f060*/  SHF.R.U64 R20, R20, 0x3, RZ ;  /* 0x0000000314147819 */ /* 0x000fc600000012ff */
[----:B------:R-:W-:Y:S01]  /*f070*/  STSM.16.M88.4 [R96], R80 ;  /* 0x0000005060007844 */ /* 0x000fe20000000200 */
[----:B------:R-:W-:Y:S01]  /*f080*/  LOP3.LUT R20, R20, R31, RZ, 0x3c, !PT ;  /* 0x0000001f14147212 */ /* 0x000fe200078e3cff */
[----:B------:R-:W-:Y:S01]  /*f090*/  IMAD.X R31, RZ, RZ, R35, P5 ;  /* 0x000000ffff1f7224 */ /* 0x000fe200028e0623 */
[----:B------:R-:W-:Y:S08]  /*f0a0*/  BAR.SYNC.DEFER_BLOCKING 0x1, 0x100 ;  /* 0x0044000000007b1d */ /* 0x000ff00000010000 */
[----:B----4-:R-:W4:Y:S08]  /*f0b0*/  @P1 LDC R49, c[0x0][0xbec] ;  /* 0x0002fb00ff311b82 */ /* 0x010f300000000800 */
[----:B------:R-:W0:Y:S01]  /*f0c0*/  @P1 LDC R51, c[0x0][0xbf0] ;  /* 0x0002fc00ff331b82 */ /* 0x000e220000000800 */
[----:B---3--:R-:W-:Y:S04]  /*f0d0*/  @!P2 ST.E desc[UR36][R72.64], R88 ;  /* 0x000000584800a985 */ /* 0x008fe8000c101924 */
[----:B--2---:R2:W-:Y:S04]  /*f0e0*/  @!P0 ST.E desc[UR36][R78.64], R0 ;  /* 0x000000004e008985 */ /* 0x0045e8000c101924 */
[----:B------:R3:W5:Y:S04]  /*f0f0*/  LD.E.128 R36, desc[UR36][R30.64] ;  /* 0x000000241e247980 */ /* 0x000768000c101d00 */
[----:B------:R1:W5:Y:S01]  /*f100*/  LD.E.128 R44, desc[UR36][R34.64] ;  /* 0x00000024222c7980 */ /* 0x000362000c101d00 */
[----:B--2---:R-:W-:-:S03]  /*f110*/  IMAD R0, R163, 0x20, R165 ;  /* 0x00000020a3007824 */ /* 0x004fc600078e02a5 */
[----:B------:R2:W5:Y:S01]  /*f120*/  LD.E.128 R4, desc[UR36][R28.64] ;  /* 0x000000241c047980 */ /* 0x000562000c101d00 */
[----:B---3--:R-:W-:-:S03]  /*f130*/  IMAD.IADD R30, R17, 0x1, R0 ;  /* 0x00000001111e7824 */ /* 0x008fc600078e0200 */
[----:B------:R3:W5:Y:S01]  /*f140*/  LD.E.128 R60, desc[UR36][R20.64] ;  /* 0x00000024143c7980 */ /* 0x000762000c101d00 */
[----:B-1----:R-:W-:Y:S02]  /*f150*/  IMAD R35, R58, UR4, RZ ;  /* 0x000000043a237c24 */ /* 0x002fe4000f8e02ff */
[----:B----4-:R-:W-:Y:S01]  /*f160*/  @P1 IMAD.HI.U32 R0, R30, R49, RZ ;  /* 0x000000311e001227 */ /* 0x010fe200078e00ff */
[----:B------:R1:W5:Y:S03]  /*f170*/  LD.E.128 R52, desc[UR36][R24.64] ;  /* 0x0000002418347980 */ /* 0x000366000c101d00 */
[C---:B------:R-:W-:Y:S01]  /*f180*/  IMAD R35, R164.reuse, UR5, R35 ;  /* 0x00000005a4237c24 */ /* 0x040fe2000f8e0223 */
[----:B------:R4:W5:Y:S01]  /*f190*/  LD.E.128 R12, desc[UR36][R2.64] ;  /* 0x00000024020c7980 */ /* 0x000962000c101d00 */
[----:B--2---:R-:W-:Y:S01]  /*f1a0*/  IMAD.WIDE.U32 R28, R164, UR4, RZ ;  /* 0x00000004a41c7c25 */ /* 0x004fe2000f8e00ff */
[----:B------:R-:W-:-:S02]  /*f1b0*/  ULDC.64 UR4, c[0x0][0xaf0] ;  /* 0x0002bc0000047ab9 */ /* 0x000fc40000000a00 */
[----:B------:R-:W5:Y:S01]  /*f1c0*/  LD.E.128 R40, desc[UR36][R32.64] ;  /* 0x0000002420287980 */ /* 0x000f62000c101d00 */
[----:B---3--:R-:W-:Y:S01]  /*f1d0*/  IMAD.MOV.U32 R21, RZ, RZ, R30 ;  /* 0x000000ffff157224 */ /* 0x008fe200078e001e */
[----:B0-----:R-:W-:Y:S01]  /*f1e0*/  @P1 SHF.R.U32.HI R21, RZ, R51, R0 ;  /* 0x00000033ff151219 */ /* 0x001fe20000011600 */
[----:B-1----:R-:W-:Y:S01]  /*f1f0*/  IMAD R25, R112, UR4, RZ ;  /* 0x0000000470197c24 */ /* 0x002fe2000f8e02ff */
[----:B------:R0:W5:Y:S01]  /*f200*/  LD.E.128 R8, desc[UR36][R26.64] ;  /* 0x000000241a087980 */ /* 0x000162000c101d00 */
[----:B----4-:R-:W-:Y:S02]  /*f210*/  IMAD.IADD R3, R29, 0x1, R35 ;  /* 0x000000011d037824 */ /* 0x010fe400078e0223 */
[----:B------:R-:W-:Y:S01]  /*f220*/  IMAD.MOV.U32 R2, RZ, RZ, R28 ;  /* 0x000000ffff027224 */ /* 0x000fe200078e001c */
[--C-:B------:R-:W-:Y:S01]  /*f230*/  SHF.R.S32.HI R0, RZ, 0x1f, R21.reuse ;  /* 0x0000001fff007819 */ /* 0x100fe20000011415 */
[----:B------:R-:W-:Y:S01]  /*f240*/  IMAD.MOV R20, RZ, RZ, -R21 ;  /* 0x000000ffff147224 */ /* 0x000fe200078e0a15 */
[----:B------:R-:W-:Y:S01]  /*f250*/  @!PT LDS RZ, [RZ] ;  /* 0x00000000fffff984 */ /* 0x000fe20000000800 */
[----:B------:R-:W-:Y:S01]  /*f260*/  @!PT LDS RZ, [RZ] ;  /* 0x00000000fffff984 */ /* 0x000fe20000000800 */
[----:B------:R-:W-:Y:S01]  /*f270*/  @!PT LDS RZ, [RZ] ;  /* 0x00000000fffff984 */ /* 0x000fe20000000800 */
[----:B------:R-:W-:Y:S01]  /*f280*/  @!PT LDS RZ, [RZ] ;  /* 0x00000000fffff984 */ /* 0x000fe20000000800 */
[----:B------:R1:W-:Y:S06]  /*f290*/  MEMBAR.ALL.CTA ;  /* 0x0000000000007992 */ /* 0x0003ec0000008000 */
[----:B-1----:R-:W1:Y:S01]  /*f2a0*/  FENCE.VIEW.ASYNC.S ;  /* 0x00000000000073c6 */ /* 0x002e620000000000 */
[----:B------:R-:W-:-:S02]  /*f2b0*/  IMAD R25, R162, UR5, R25 ;  /* 0x00000005a2197c24 */ /* 0x000fc4000f8e0219 */
[----:B------:R-:W-:Y:S01]  /*f2c0*/  IMAD.WIDE.U32 R2, R162, UR4, R2 ;  /* 0x00000004a2027c25 */ /* 0x000fe2000f8e0002 */
[----:B------:R-:W-:-:S03]  /*f2d0*/  ULDC.64 UR4, c[0x0][0xae0] ;  /* 0x0002b80000047ab9 */ /* 0x000fc60000000a00 */
[----:B------:R-:W-:Y:S02]  /*f2e0*/  IMAD R0, R0, UR4, RZ ;  /* 0x0000000400007c24 */ /* 0x000fe4000f8e02ff */
[----:B------:R-:W-:Y:S02]  /*f2f0*/  IMAD R57, R57, R20, R30 ;  /* 0x0000001439397224 */ /* 0x000fe400078e021e */
[----:B------:R-:W-:Y:S02]  /*f300*/  IMAD.IADD R3, R3, 0x1, R25 ;  /* 0x0000000103037824 */ /* 0x000fe400078e0219 */
[C---:B------:R-:W-:Y:S01]  /*f310*/  IMAD R25, R21.reuse, UR5, R0 ;  /* 0x0000000515197c24 */ /* 0x040fe2000f8e0200 */
[----:B------:R-:W-:Y:S01]  /*f320*/  SHF.R.S32.HI R0, RZ, 0x1f, R57 ;  /* 0x0000001fff007819 */ /* 0x000fe20000011439 */
[----:B------:R-:W-:Y:S01]  /*f330*/  IMAD.WIDE.U32 R2, R21, UR4, R2 ;  /* 0x0000000415027c25 */ /* 0x000fe2000f8e0002 */
[----:B------:R-:W-:-:S03]  /*f340*/  ULDC.64 UR4, c[0x0][0xad8] ;  /* 0x0002b60000047ab9 */ /* 0x000fc60000000a00 */
[----:B------:R-:W-:Y:S02]  /*f350*/  IMAD.IADD R3, R3, 0x1, R25 ;  /* 0x0000000103037824 */ /* 0x000fe400078e0219 */
[----:B------:R-:W-:Y:S02]  /*f360*/  IMAD R20, R0, UR4, RZ ;  /* 0x0000000400147c24 */ /* 0x000fe4000f8e02ff */
[----:B0-----:R-:W-:Y:S02]  /*f370*/  IMAD.IADD R26, R165, 0x1, R17 ;  /* 0x00000001a51a7824 */ /* 0x001fe400078e0211 */
[C---:B------:R-:W-:Y:S02]  /*f380*/  IMAD R17, R57.reuse, UR5, R20 ;  /* 0x0000000539117c24 */ /* 0x040fe4000f8e0214 */
[----:B------:R-:W-:Y:S01]  /*f390*/  IMAD.WIDE.U32 R2, R57, UR4, R2 ;  /* 0x0000000439027c25 */ /* 0x000fe2000f8e0002 */
[----:B------:R-:W-:Y:S01]  /*f3a0*/  ISETP.GE.AND P2, PT, R26, R89, PT ;  /* 0x000000591a00720c */ /* 0x000fe20003f46270 */
[----:B------:R-:W-:-:S02]  /*f3b0*/  ULDC.64 UR4, c[0x0][0xa80] ;  /* 0x0002a00000047ab9 */ /* 0x000fc40000000a00 */
[----:B------:R-:W-:Y:S02]  /*f3c0*/  VIADD R0, R26, 0x20 ;  /* 0x000000201a007836 */ /* 0x000fe40000000000 */
[----:B------:R-:W-:Y:S01]  /*f3d0*/  IMAD.IADD R3, R3, 0x1, R17 ;  /* 0x0000000103037824 */ /* 0x000fe200078e0211 */
[----:B------:R-:W-:Y:S01]  /*f3e0*/  LEA R17, P3, R2, UR4, 0x1 ;  /* 0x0000000402117c11 */ /* 0x000fe2000f8608ff */
[----:B------:R-:W-:Y:S01]  /*f3f0*/  VIADD R23, R23, 0x2a820 ;  /* 0x0002a82017177836 */ /* 0x000fe20000000000 */
        /* <DEDUP_REMOVED lines=19> */
.L_x_1051:
[----:B------:R-:W-:Y:S05]  /*f530*/  BSYNC B1 ;  /* 0x0000000000017941 */ /* 0x000fea0003800000 */
.L_x_1050:
        /* <DEDUP_REMOVED lines=13> */
.L_x_1053:
[----:B------:R-:W-:Y:S05]  /*f610*/  BSYNC B1 ;  /* 0x0000000000017941 */ /* 0x000fea0003800000 */
.L_x_1052:
[----:B----4-:R4:W0:Y:S01]  /*f620*/  SHFL.IDX PT, R0, R24, 0x2, 0x181f ;  /* 0x00581f0018007f89 */ /* 0x01082200000e0000 */
        /* <DEDUP_REMOVED lines=8> */
[-C--:B0-----:R-:W-:Y:S02]  /*f6b0*/  @!P2 LEA.HI.X R3, R160, R0.reuse, R173, 0x1, P0 ;  /* 0x00000000a003a211 */ /* 0x081fe400000f0cad */
[----:B------:R-:W-:-:S03]  /*f6c0*/  @!P3 LEA.HI.X R21, R161, R0, R172, 0x1, P1 ;  /* 0x00000000a115b211 */ /* 0x000fc600008f0cac */
[----:B-----5:R3:W-:Y:S04]  /*f6d0*/  @!P2 ST.E.128 desc[UR36][R2.64], R36 ;  /* 0x000000240200a985 */ /* 0x0207e8000c101d24 */
[----:B------:R3:W-:Y:S02]  /*f6e0*/  @!P3 ST.E.128 desc[UR36][R20.64], R12 ;  /* 0x0000000c1400b985 */ /* 0x0007e4000c101d24 */
.L_x_1055:
[----:B------:R-:W-:Y:S05]  /*f6f0*/  BSYNC B1 ;  /* 0x0000000000017941 */ /* 0x000fea0003800000 */
.L_x_1054:
[----:B0-----:R-:W-:Y:S01]  /*f700*/  VIADD R0, R26, 0x60 ;  /* 0x000000601a007836 */ /* 0x001fe20000000000 */
[----:B--2-4-:R-:W0:Y:S04]  /*f710*/  SHFL.IDX PT, R24, R24, 0x3, 0x181f ;  /* 0x00781f0018187f89 */ /* 0x014e2800000e0000 */
[----:B------:R-:W-:Y:S01]  /*f720*/  ISETP.GE.AND P0, PT, R0, R89, PT ;  /* 0x000000590000720c */ /* 0x000fe20003f06270 */
[----:B------:R-:W2:-:S12]  /*f730*/  SHFL.IDX PT, R17, R17, 0x3, 0x181f ;  /* 0x00781f0011117f89 */ /* 0x000e9800000e0000 */
[----:B------:R-:W-:Y:S05]  /*f740*/  @P0 BRA `(.L_x_1056) ;  /* 0x00000008006c0947 */ /* 0x000fea0003800000 */
[----:B------:R-:W-:Y:S02]  /*f750*/  ULDC UR4, c[0x0][0xac8] ;  /* 0x0002b20000047ab9 */ /* 0x000fe40000000800 */
[----:B------:R-:W-:-:S13]  /*f760*/  ISETP.GE.AND P1, PT, R160, UR4, PT ;  /* 0x00000004a0007c0c */ /* 0x000fda000bf26270 */
[----:B--23--:R-:W-:-:S04]  /*f770*/  @!P1 LEA R2, P0, R160, R17, 0x1 ;  /* 0x00000011a0029211 */ /* 0x00cfc800078008ff */
[----:B0-----:R-:W-:Y:S02]  /*f780*/  @!P1 LEA.HI.X R3, R160, R24, R173, 0x1, P0 ;  /* 0x00000018a0039211 */ /* 0x001fe400000f0cad */
[----:B------:R-:W-:-:S03]  /*f790*/  ISETP.GE.AND P0, PT, R161, UR4, PT ;  /* 0x00000004a1007c0c */ /* 0x000fc6000bf06270 */
[----:B-----5:R4:W-:Y:S10]  /*f7a0*/  @!P1 ST.E.128 desc[UR36][R2.64], R4 ;  /* 0x0000000402009985 */ /* 0x0209f4000c101d24 */
[----:B------:R-:W-:Y:S05]  /*f7b0*/  @P0 BRA `(.L_x_1056) ;  /* 0x0000000800500947 */ /* 0x000fea0003800000 */
[----:B----4-:R-:W-:-:S04]  /*f7c0*/  LEA R2, P0, R161, R17, 0x1 ;  /* 0x00000011a1027211 */ /* 0x010fc800078008ff */
[----:B------:R-:W-:-:S05]  /*f7d0*/  LEA.HI.X R3, R161, R24, R172, 0x1, P0 ;  /* 0x00000018a1037211 */ /* 0x000fca00000f0cac */
[----:B------:R0:W-:Y:S01]  /*f7e0*/  ST.E.128 desc[UR36][R2.64], R8 ;  /* 0x0000000802007985 */ /* 0x0001e2000c101d24 */
[----:B------:R-:W-:Y:S05]  /*f7f0*/  BRA `(.L_x_1056) ;  /* 0x0000000800407947 */ /* 0x000fea0003800000 */
.L_x_1049:
[----:B------:R-:W2:Y:S01]  /*f800*/  LDC R11, c[0x0][0xbe8] ;  /* 0x0002fa00ff0b7b82 */ /* 0x000ea20000000800 */
[----:B------:R-:W-:Y:S01]  /*f810*/  ISETP.GE.AND P0, PT, R174, 0x80, PT ;  /* 0x00000080ae00780c */ /* 0x000fe20003f06270 */
[----:B------:R-:W-:Y:S01]  /*f820*/  IMAD R0, R163, 0x20, R165 ;  /* 0x00000020a3007824 */ /* 0x000fe200078e02a5 */
[----:B------:R-:W-:Y:S01]  /*f830*/  BSSY B1, `(.L_x_1057) ;  /* 0x000002e000017945 */ /* 0x000fe20003800000 */
[----:B------:R-:W-:Y:S02]  /*f840*/  SHF.R.S32.HI R6, RZ, 0x1f, R164 ;  /* 0x0000001fff067819 */ /* 0x000fe400000114a4 */
[----:B------:R-:W-:Y:S01]  /*f850*/  IMAD.IADD R12, R17, 0x1, R0 ;  /* 0x00000001110c7824 */ /* 0x000fe200078e0200 */
[----:B------:R-:W-:Y:S02]  /*f860*/  SHF.R.S32.HI R8, RZ, 0x1f, R162 ;  /* 0x0000001fff087819 */ /* 0x000fe400000114a2 */
[----:B--2---:R-:W-:-:S13]  /*f870*/  ISETP.NE.AND P1, PT, R11, 0x1, PT ;  /* 0x000000010b00780c */ /* 0x004fda0003f25270 */
[----:B------:R-:W2:Y:S08]  /*f880*/  @P1 LDC R13, c[0x0][0xbec] ;  /* 0x0002fb00ff0d1b82 */ /* 0x000eb00000000800 */
[----:B------:R-:W3:Y:S01]  /*f890*/  @P1 LDC R15, c[0x0][0xbf0] ;  /* 0x0002fc00ff0f1b82 */ /* 0x000ee20000000800 */
[----:B------:R-:W-:Y:S05]  /*f8a0*/  @P0 BRA `(.L_x_1058) ;  /* 0x0000000000980947 */ /* 0x000fea0003800000 */
[----:B------:R-:W4:Y:S01]  /*f8b0*/  S2R R2, SR_TID.X ;  /* 0x0000000000027919 */ /* 0x000f220000002100 */
[----:B------:R-:W5:Y:S01]  /*f8c0*/  LDC R10, c[0x0][0xbe8] ;  /* 0x0002fa00ff0a7b82 */ /* 0x000f620000000800 */
[----:B------:R-:W-:Y:S02]  /*f8d0*/  ULDC UR4, c[0x0][0xa88] ;  /* 0x0002a20000047ab9 */ /* 0x000fe40000000800 */
[----:B-----5:R-:W-:Y:S01]  /*f8e0*/  IMAD R3, R10, UR4, RZ ;  /* 0x000000040a037c24 */ /* 0x020fe2000f8e02ff */
[----:B----4-:R-:W-:-:S04]  /*f8f0*/  IADD3 R4, R17, -0x80, R2 ;  /* 0xffffff8011047810 */ /* 0x010fc80007ffe002 */
[----:B------:R-:W-:-:S13]  /*f900*/  ISETP.GE.AND P0, PT, R4, R3, PT ;  /* 0x000000030400720c */ /* 0x000fda0003f06270 */
[----:B------:R-:W-:Y:S05]  /*f910*/  @P0 BRA `(.L_x_1058) ;  /* 0x00000000007c0947 */ /* 0x000fea0003800000 */
[----:B------:R-:W-:Y:S01]  /*f920*/  ISETP.NE.AND P0, PT, R10, 0x1, PT ;  /* 0x000000010a00780c */ /* 0x000fe20003f05270 */
[----:B------:R-:W-:Y:S01]  /*f930*/  ULDC.64 UR4, c[0x0][0xb90] ;  /* 0x0002e40000047ab9 */ /* 0x000fe20000000a00 */
[----:B------:R-:W-:Y:S02]  /*f940*/  IMAD.MOV.U32 R5, RZ, RZ, R4 ;  /* 0x000000ffff057224 */ /* 0x000fe400078e0004 */
[----:B------:R-:W-:-:S04]  /*f950*/  IMAD R7, R6, UR4, RZ ;  /* 0x0000000406077c24 */ /* 0x000fc8000f8e02ff */
[----:B------:R-:W-:-:S05]  /*f960*/  IMAD R7, R164, UR5, R7 ;  /* 0x00000005a4077c24 */ /* 0x000fca000f8e0207 */
[----:B------:R-:W4:Y:S08]  /*f970*/  @P0 LDC R3, c[0x0][0xbec] ;  /* 0x0002fb00ff030b82 */ /* 0x000f300000000800 */
[----:B------:R-:W5:Y:S01]  /*f980*/  @P0 LDC R9, c[0x0][0xbf0] ;  /* 0x0002fc00ff090b82 */ /* 0x000f620000000800 */
[----:B----4-:R-:W-:-:S04]  /*f990*/  @P0 IMAD.HI.U32 R0, R4, R3, RZ ;  /* 0x0000000304000227 */ /* 0x010fc800078e00ff */
[----:B------:R-:W-:Y:S01]  /*f9a0*/  IMAD.WIDE.U32 R2, R164, UR4, RZ ;  /* 0x00000004a4027c25 */ /* 0x000fe2000f8e00ff */
[----:B------:R-:W-:Y:S01]  /*f9b0*/  ULDC.64 UR4, c[0x0][0xb98] ;  /* 0x0002e60000047ab9 */ /* 0x000fe20000000a00 */
[----:B-----5:R-:W-:Y:S02]  /*f9c0*/  @P0 SHF.R.U32.HI R5, RZ, R9, R0 ;  /* 0x00000009ff050219 */ /* 0x020fe40000011600 */
[----:B------:R-:W-:Y:S02]  /*f9d0*/  IMAD.IADD R3, R3, 0x1, R7 ;  /* 0x0000000103037824 */ /* 0x000fe400078e0207 */
[----:B------:R-:W-:Y:S02]  /*f9e0*/  IMAD R9, R8, UR4, RZ ;  /* 0x0000000408097c24 */ /* 0x000fe4000f8e02ff */
[----:B------:R-:W-:Y:S02]  /*f9f0*/  IMAD.MOV R7, RZ, RZ, -R5 ;  /* 0x000000ffff077224 */ /* 0x000fe400078e0a05 */
[----:B------:R-:W-:-:S04]  /*fa00*/  IMAD.WIDE.U32 R2, R162, UR4, R2 ;  /* 0x00000004a2027c25 */ /* 0x000fc8000f8e0002 */
[----:B------:R-:W-:Y:S01]  /*fa10*/  IMAD R7, R10, R7, R4 ;  /* 0x000000070a077224 */ /* 0x000fe200078e0204 */
[----:B------:R-:W-:Y:S01]  /*fa20*/  IADD3 R2, P0, R5, R2, RZ ;  /* 0x0000000205027210 */ /* 0x000fe20007f1e0ff */
[----:B------:R-:W-:Y:S01]  /*fa30*/  IMAD R4, R162, UR5, R9 ;  /* 0x00000005a2047c24 */ /* 0x000fe2000f8e0209 */
[----:B------:R-:W-:Y:S01]  /*fa40*/  SHF.R.S32.HI R9, RZ, 0x1f, R5 ;  /* 0x0000001fff097819 */ /* 0x000fe20000011405 */
[----:B------:R-:W-:Y:S01]  /*fa50*/  ULDC.64 UR4, c[0x0][0xb88] ;  /* 0x0002e20000047ab9 */ /* 0x000fe20000000a00 */
        /* <DEDUP_REMOVED lines=8> */
[----:B------:R-:W-:Y:S01]  /*fae0*/  LEA.HI.X R5, R2, UR5, R3, 0x2, P0 ;  /* 0x0000000502057c11 */ /* 0x000fe200080f1403 */
[----:B------:R-:W-:-:S05]  /*faf0*/  IMAD.MOV.U32 R3, RZ, RZ, -0x800000 ;  /* 0xff800000ff037424 */ /* 0x000fca00078e00ff */
[----:B------:R4:W-:Y:S02]  /*fb00*/  STG.E desc[UR36][R4.64], R3 ;  /* 0x0000000304007986 */ /* 0x0009e4000c101924 */
.L_x_1058:
[----:B------:R-:W-:Y:S05]  /*fb10*/  BSYNC B1 ;  /* 0x0000000000017941 */ /* 0x000fea0003800000 */
.L_x_1057:
[----:B------:R-:W-:Y:S01]  /*fb20*/  ULDC.64 UR4, c[0x0][0xae8] ;  /* 0x0002ba0000047ab9 */ /* 0x000fe20000000a00 */
[----:B--2---:R-:W-:Y:S01]  /*fb30*/  @P1 IMAD.HI.U32 R0, R12, R13, RZ ;  /* 0x0000000d0c001227 */ /* 0x004fe200078e00ff */
[----:B------:R-:W-:Y:S01]  /*fb40*/  ULDC UR6, c[0x0][0xa88] ;  /* 0x0002a20000067ab9 */ /* 0x000fe20000000800 */
[----:B------:R-:W-:Y:S02]  /*fb50*/  BSSY B1, `(.L_x_1059) ;  /* 0x0000030000017945 */ /* 0x000fe40003800000 */
[----:B----4-:R-:W-:Y:S02]  /*fb60*/  IMAD R3, R6, UR4, RZ ;  /* 0x0000000406037c24 */ /* 0x010fe4000f8e02ff */
[----:B------:R-:W-:Y:S01]  /*fb70*/  IMAD.MOV.U32 R5, RZ, RZ, R12 ;  /* 0x000000ffff057224 */ /* 0x000fe200078e000c */
[----:B---3--:R-:W-:Y:S01]  /*fb80*/  @P1 SHF.R.U32.HI R5, RZ, R15, R0 ;  /* 0x0000000fff051219 */ /* 0x008fe20000011600 */
[C---:B------:R-:W-:Y:S02]  /*fb90*/  IMAD R7, R164.reuse, UR5, R3 ;  /* 0x00000005a4077c24 */ /* 0x040fe4000f8e0203 */
[----:B------:R-:W-:Y:S01]  /*fba0*/  IMAD.WIDE.U32 R2, R164, UR4, RZ ;  /* 0x00000004a4027c25 */ /* 0x000fe2000f8e00ff */
[----:B------:R-:W-:Y:S01]  /*fbb0*/  ULDC.64 UR4, c[0x0][0xaf0] ;  /* 0x0002bc0000047ab9 */ /* 0x000fe20000000a00 */
[----:B------:R-:W-:-:S02]  /*fbc0*/  SHF.R.S32.HI R0, RZ, 0x1f, R5 ;  /* 0x0000001fff007819 */ /* 0x000fc40000011405 */
[----:B------:R-:W-:Y:S02]  /*fbd0*/  IMAD R9, R8, UR4, RZ ;  /* 0x0000000408097c24 */ /* 0x000fe4000f8e02ff */
[----:B------:R-:W-:Y:S02]  /*fbe0*/  IMAD.IADD R3, R3, 0x1, R7 ;  /* 0x0000000103037824 */ /* 0x000fe400078e0207 */
[----:B------:R-:W-:Y:S02]  /*fbf0*/  IMAD.MOV R7, RZ, RZ, -R5 ;  /* 0x000000ffff077224 */ /* 0x000fe400078e0a05 */
[C---:B------:R-:W-:Y:S02]  /*fc00*/  IMAD R9, R162.reuse, UR5, R9 ;  /* 0x00000005a2097c24 */ /* 0x040fe4000f8e0209 */
        /* <DEDUP_REMOVED lines=11> */
[----:B------:R-:W-:Y:S02]  /*fcc0*/  IMAD.IADD R6, R165, 0x1, R17 ;  /* 0x00000001a5067824 */ /* 0x000fe400078e0211 */
[----:B------:R-:W-:Y:S02]  /*fcd0*/  IMAD R11, R11, UR6, RZ ;  /* 0x000000060b0b7c24 */ /* 0x000fe4000f8e02ff */
        /* <DEDUP_REMOVED lines=10> */
[----:B------:R2:W3:Y:S02]  /*fd80*/  SHFL.IDX PT, R2, R4, RZ, 0x181f ;  /* 0x00181fff04027589 */ /* 0x0004e400000e0000 */
[----:B------:R-:W-:Y:S02]  /*fd90*/  ISETP.GE.AND P0, PT, R0, R11, PT ;  /* 0x0000000b0000720c */ /* 0x000fe40003f06270 */
[----:B------:R2:W4:Y:S01]  /*fda0*/  SHFL.IDX PT, R0, R5, RZ, 0x181f ;  /* 0x00181fff05007589 */ /* 0x00052200000e0000 */
[----:B------:R-:W-:Y:S10]  /*fdb0*/  @P2 BRA `(.L_x_1060) ;  /* 0x0000000000242947 */ /* 0x000ff40003800000 */
        /* <DEDUP_REMOVED lines=9> */
.L_x_1060:
[----:B------:R-:W-:Y:S05]  /*fe50*/  BSYNC B1 ;  /* 0x0000000000017941 */ /* 0x000fea0003800000 */
.L_x_1059:
        /* <DEDUP_REMOVED lines=13> */
.L_x_1062:
[----:B------:R-:W-:Y:S05]  /*ff30*/  BSYNC B1 ;  /* 0x0000000000017941 */ /* 0x000fea0003800000 */
.L_x_1061:
        /* <DEDUP_REMOVED lines=13> */
.L_x_1064:
[----:B------:R-:W-:Y:S05]  /*10010*/  BSYNC B1 ;  /* 0x0000000000017941 */ /* 0x000fea0003800000 */
.L_x_1063:
        /* <DEDUP_REMOVED lines=8> */
[CC--:B----4-:R-:W-:Y:S02]  /*100a0*/  @!P2 LEA R6, P0, R160.reuse, R2.reuse, 0x1 ;  /* 0x00000002a006a211 */ /* 0x0d0fe400078008ff */
[C---:B------:R-:W-:Y:S02]  /*100b0*/  @!P3 LEA R2, P1, R161.reuse, R2, 0x1 ;  /* 0x00000002a102b211 */ /* 0x040fe400078208ff */
[-C--:B0-----:R-:W-:Y:S02]  /*100c0*/  @!P2 LEA.HI.X R7, R160, R5.reuse, R173, 0x1, P0 ;  /* 0x00000005a007a211 */ /* 0x081fe400000f0cad */
[----:B------:R-:W-:-:S03]  /*100d0*/  @!P3 LEA.HI.X R3, R161, R5, R172, 0x1, P1 ;  /* 0x00000005a103b211 */ /* 0x000fc600008f0cac */
[----:B------:R0:W-:Y:S04]  /*100e0*/  @!P2 ST.E.128 desc[UR36][R6.64], RZ ;  /* 0x000000ff0600a985 */ /* 0x0001e8000c101d24 */
[----:B------:R0:W-:Y:S02]  /*100f0*/  @!P3 ST.E.128 desc[UR36][R2.64], RZ ;  /* 0x000000ff0200b985 */ /* 0x0001e4000c101d24 */
.L_x_1056:
[----:B------:R-:W-:Y:S05]  /*10100*/  BSYNC B0 ;  /* 0x0000000000007941 */ /* 0x000fea0003800000 */
.L_x_1048:
[----:B------:R-:W-:Y:S02]  /*10110*/  ULDC UR4, c[0x0][0xc38] ;  /* 0x00030e0000047ab9 */ /* 0x000fe40000000800 */
[----:B-1----:R-:W-:-:S13]  /*10120*/  ISETP.GE.AND P0, PT, R16, UR4, PT ;  /* 0x0000000410007c0c */ /* 0x002fda000bf06270 */
[----:B------:R-:W-:Y:S05]  /*10130*/  @!P0 BRA `(.L_x_1065) ;  /* 0xffffff0800ec8947 */ /* 0x000fea000383ffff */
[----:B------:R-:W-:Y:S05]  /*10140*/  EXIT ;  /* 0x000000000000794d */ /* 0x000fea0003800000 */
.L_x_959:
[----:B------:R-:W-:-:S08]  /*10150*/  NOP ;  /* 0x0000000000007918 */ /* 0x000fd00000000000 */
[----:B0-----:R-:W0:-:S00]  /*10160*/  USETMAXREG.DEALLOC.CTAPOOL 0x28 ;  /* 0x00000028000079c8 */ /* 0x001e0000080e0500 */
[----:B0-----:R-:W-:-:S06]  /*10170*/  LOP3.LUT R0, R0, 0x3, RZ, 0xc0, !PT ;  /* 0x0000000300007812 */ /* 0x001fcc00078ec0ff */
[----:B------:R-:W0:Y:S01]  /*10180*/  S2UR UR9, SR_CTAID.X ;  /* 0x00000000000979c3 */ /* 0x000e220000002500 */
[----:B------:R-:W-:Y:S01]  /*10190*/  LOP3.LUT R19, R19, 0xfffff7ff, RZ, 0xc0, !PT ;  /* 0xfffff7ff13137812 */ /* 0x000fe200078ec0ff */
[----:B------:R-:W-:Y:S01]  /*101a0*/  STL [R1], RZ ;  /* 0x000000ff01007387 */ /* 0x000fe20000100800 */
[----:B------:R-:W-:Y:S02]  /*101b0*/  IMAD.MOV.U32 R23, RZ, RZ, RZ ;  /* 0x000000ffff177224 */ /* 0x000fe400078e00ff */
[----:B------:R-:W-:Y:S01]  /*101c0*/  IMAD.MOV.U32 R26, RZ, RZ, 0x1 ;  /* 0x00000001ff1a7424 */ /* 0x000fe200078e00ff */
[----:B------:R1:W2:Y:S02]  /*101d0*/  SHFL.IDX PT, R2, R0, RZ, 0x1f ;  /* 0x00001fff00027589 */ /* 0x0002a400000e0000 */
[----:B-1----:R-:W0:Y:S01]  /*101e0*/  LDC R0, c[0x0][0xc38] ;  /* 0x00030e00ff007b82 */ /* 0x002e220000000800 */
[----:B--2---:R-:W-:-:S13]  /*101f0*/  ISETP.NE.AND P0, PT, R2, RZ, PT ;  /* 0x000000ff0200720c */ /* 0x004fda0003f05270 */
[----:B------:R-:W-:Y:S01]  /*10200*/  @P0 LOP3.LUT R19, R19, 0x800, RZ, 0xfc, !PT ;  /* 0x0000080013130812 */ /* 0x000fe200078efcff */
[----:B------:R-:W-:Y:S06]  /*10210*/  @P0 BAR.ARV 0x4, 0x180 ;  /* 0x0106000000000b1d */ /* 0x000fec0000002000 */
[----:B0-----:R-:W-:-:S13]  /*10220*/  ISETP.LE.AND P0, PT, R0, UR9, PT ;  /* 0x0000000900007c0c */ /* 0x001fda000bf03270 */
[----:B------:R-:W-:Y:S05]  /*10230*/  @P0 BRA `(.L_x_1066) ;  /* 0x0000003c00f40947 */ /* 0x000fea0003800000 */
[----:B------:R-:W2:Y:S01]  /*10240*/  LDL R3, [R1+0x4] ;  /* 0x0000040001037983 */ /* 0x000ea20000100800 */
[----:B------:R-:W-:Y:S01]  /*10250*/  ULDC.64 UR38, c[0x0][0x2f0] ;  /* 0x0000bc0000267ab9 */ /* 0x000fe20000000a00 */
[----:B------:R-:W-:Y:S01]  /*10260*/  ULDC UR7, c[0x0][0x320] ;  /* 0x0000c80000077ab9 */ /* 0x000fe20000000800 */
[----:B------:R-:W-:Y:S01]  /*10270*/  LOP3.LUT R19, R19, 0xfffffffe, RZ, 0xc0, !PT ;  /* 0xfffffffe13137812 */ /* 0x000fe200078ec0ff */
[----:B------:R-:W0:Y:S01]  /*10280*/  S2R R5, SR_TID.X ;  /* 0x0000000000057919 */ /* 0x000e220000002100 */
[----:B------:R-:W-:Y:S01]  /*10290*/  ULDC UR8, c[0x0][0x2b8] ;  /* 0x0000ae0000087ab9 */ /* 0x000fe20000000800 */
[----:B------:R-:W1:Y:S01]  /*102a0*/  S2UR UR6, SR_CgaCtaId ;  /* 0x00000000000679c3 */ /* 0x000e620000008800 */
[----:B------:R-:W-:Y:S01]  /*102b0*/  LOP3.LUT R19, R19, 0xfffffff7, RZ, 0xc0, !PT ;  /* 0xfffffff713137812 */ /* 0x000fe200078ec0ff */
[----:B------:R-:W-:Y:S01]  /*102c0*/  ULDC.64 UR4, c[0x0][0x418] ;  /* 0x0001060000047ab9 */ /* 0x000fe20000000a00 */
[----:B------:R3:W-:Y:S01]  /*102d0*/  STL [R1], RZ ;  /* 0x000000ff01007387 */ /* 0x0007e20000100800 */
[----:B------:R-:W-:Y:S01]  /*102e0*/  UISETP.NE.U32.AND UP0, UPT, UR4, URZ, UPT ;  /* 0x0000003f0400728c */ /* 0x000fe2000bf05070 */
[----:B------:R-:W-:Y:S01]  /*102f0*/  IMAD.U32 R34, RZ, RZ, UR9 ;  /* 0x00000009ff227e24 */ /* 0x000fe2000f8e00ff */
[----:B------:R-:W-:Y:S01]  /*10300*/  ULDC UR40, c[0x0][0x288] ;  /* 0x0000a20000287ab9 */ /* 0x000fe20000000800 */
[----:B------:R-:W-:Y:S01]  /*10310*/  ULDC UR4, c[0x0][0x424] ;  /* 0x0001090000047ab9 */ /* 0x000fe20000000800 */
[----:B------:R-:W-:Y:S01]  /*10320*/  UISETP.NE.AND.EX UP0, UPT, UR5, URZ, UPT, UP0 ;  /* 0x0000003f0500728c */ /* 0x000fe2000bf05300 */
[----:B------:R-:W-:Y:S01]  /*10330*/  IMAD.MOV.U32 R26, RZ, RZ, 0x1 ;  /* 0x00000001ff1a7424 */ /* 0x000fe200078e00ff */
[----:B------:R-:W-:Y:S01]  /*10340*/  ULDC UR47, c[0x0][0xc] ;  /* 0x00000300002f7ab9 */ /* 0x000fe20000000800 */
[----:B------:R-:W-:Y:S01]  /*10350*/  UMOV UR5, 0x400 ;  /* 0x0000040000057882 */ /* 0x000fe20000000000 */
[----:B------:R-:W-:Y:S01]  /*10360*/  USEL UR4, UR4, 0x1, UP0 ;  /* 0x0000000104047887 */ /* 0x000fe20008000000 */
[----:B------:R-:W-:-:S03]  /*10370*/  IMAD.MOV.U32 R23, RZ, RZ, RZ ;  /* 0x000000ffff177224 */ /* 0x000fc600078e00ff */
[----:B------:R-:W-:-:S04]  /*10380*/  UIMAD UR38, UR4, UR38, URZ ;  /* 0x00000026042672a4 */ /* 0x000fc8000f8e023f */
[----:B------:R-:W-:Y:S02]  /*10390*/  UIADD3 UR4, UR38, 0x5f, URZ ;  /* 0x0000005f26047890 */ /* 0x000fe4000fffe03f */
[----:B------:R-:W-:Y:S02]  /*103a0*/  UIADD3 UR49, UR38, 0x1, -UR40 ;  /* 0x0000000126317890 */ /* 0x000fe4000fffe828 */
[----:B-1----:R-:W-:Y:S02]  /*103b0*/  ULEA UR6, UR6, UR5, 0x18 ;  /* 0x0000000506067291 */ /* 0x002fe4000f8ec03f */
[----:B------:R-:W-:Y:S01]  /*103c0*/  UIMAD.WIDE UR4, UR4, 0x2aaaaaab, URZ ;  /* 0x2aaaaaab040478a5 */ /* 0x000fe2000f8e023f */
[C---:B0-----:R-:W-:Y:S01]  /*103d0*/  IMAD.SHL.U32 R30, R5.reuse, 0x8, RZ ;  /* 0x00000008051e7824 */ /* 0x041fe200078e00ff */
[----:B------:R-:W-:Y:S02]  /*103e0*/  LOP3.LUT R4, R5, 0x7f, RZ, 0xc0, !PT ;  /* 0x0000007f05047812 */ /* 0x000fe400078ec0ff */
[----:B------:R-:W-:Y:S01]  /*103f0*/  IMAD.U32 R16, RZ, RZ, UR6 ;  /* 0x00000006ff107e24 */ /* 0x000fe2000f8e00ff */
[----:B------:R-:W-:Y:S01]  /*10400*/  USHF.R.U32.HI UR41, URZ, 0x1f, UR5 ;  /* 0x0000001f3f297899 */ /* 0x000fe20008011605 */
[----:B------:R-:W-:-:S02]  /*10410*/  LOP3.LUT R0, R30, 0x1f8, RZ, 0xc0, !PT ;  /* 0x000001f81e007812 */ /* 0x000fc400078ec0ff */
[----:B------:R-:W-:Y:S01]  /*10420*/  LOP3.LUT R37, R30, 0x38, RZ, 0xc0, !PT ;  /* 0x000000381e257812 */ /* 0x000fe200078ec0ff */
[----:B------:R-:W-:Y:S01]  /*10430*/  ULEA.HI.SX32 UR41, UR5, UR41, 0x1c ;  /* 0x0000002905297291 */ /* 0x000fe2000f8fe23f */
[----:B------:R-:W-:Y:S02]  /*10440*/  SHF.R.U32.HI R36, RZ, 0x3, R4 ;  /* 0x00000003ff247819 */ /* 0x000fe40000011604 */
[----:B------:R-:W-:Y:S02]  /*10450*/  LOP3.LUT R2, R37, 0x80, RZ, 0xfc, !PT ;  /* 0x0000008025027812 */ /* 0x000fe400078efcff */
[----:B--2---:R-:W-:Y:S02]  /*10460*/  R2UR UR10, R3 ;  /* 0x00000000030a72ca */ /* 0x004fe400000e0000 */
[----:B------:R-:W-:Y:S02]  /*10470*/  LOP3.LUT R3, R0, 0x38, R5, 0x78, !PT ;  /* 0x0000003800037812 */ /* 0x000fe400078e7805 */
[----:B------:R-:W-:-:S02]  /*10480*/  LOP3.LUT R0, R37, 0x40, RZ, 0xfc, !PT ;  /* 0x0000004025007812 */ /* 0x000fc400078efcff */
[----:B------:R-:W-:Y:S01]  /*10490*/  LOP3.LUT R30, R3, 0x200, R30, 0xf8, !PT ;  /* 0x00000200031e7812 */ /* 0x000fe200078ef81e */
[----:B------:R-:W-:Y:S01]  /*104a0*/  IMAD.SHL.U32 R3, R5, 0x10, RZ ;  /* 0x0000001005037824 */ /* 0x000fe200078e00ff */
[C---:B------:R-:W-:Y:S02]  /*104b0*/  ISETP.GE.AND P0, PT, R0.reuse, UR39, PT ;  /* 0x0000002700007c0c */ /* 0x040fe4000bf06270 */
[----:B------:R-:W-:Y:S01]  /*104c0*/  ISETP.GE.AND P1, PT, R0, UR7, PT ;  /* 0x0000000700007c0c */ /* 0x000fe2000bf26270 */
[----:B------:R-:W-:Y:S02]  /*104d0*/  IMAD R31, R30, 0x2, R16 ;  /* 0x000000021e1f7824 */ /* 0x000fe400078e0210 */
[----:B------:R-:W-:-:S08]  /*104e0*/  ULOP3.LUT UR48, UR10, 0x2, URZ, 0xfc, !UPT ;  /* 0x000000020a307892 */ /* 0x000fd0000f8efc3f */
[----:B------:R-:W-:Y:S02]  /*104f0*/  @P0 LOP3.LUT R19, R19, 0x8, RZ, 0xfc, !PT ;  /* 0x0000000813130812 */ /* 0x000fe400078efcff */
[----:B------:R-:W-:Y:S02]  /*10500*/  ISETP.GE.AND P0, PT, R0, UR8, PT ;  /* 0x0000000800007c0c */ /* 0x000fe4000bf06270 */
[----:B------:R-:W-:Y:S02]  /*10510*/  @P1 LOP3.LUT R19, R19, 0x1, RZ, 0xfc, !PT ;  /* 0x0000000113131812 */ /* 0x000fe400078efcff */
[----:B------:R-:W-:Y:S02]  /*10520*/  ISETP.GE.AND P1, PT, R2, UR8, PT ;  /* 0x0000000802007c0c */ /* 0x000fe4000bf26270 */
[----:B------:R-:W-:Y:S02]  /*10530*/  LOP3.LUT R19, R19, 0xfffffdff, RZ, 0xc0, !PT ;  /* 0xfffffdff13137812 */ /* 0x000fe400078ec0ff */
[----:B------:R-:W-:-:S05]  /*10540*/  LOP3.LUT R0, R36, 0x70, R3, 0xf8, !PT ;  /* 0x0000007024007812 */ /* 0x000fca00078ef803 */
[----:B------:R-:W-:Y:S02]  /*10550*/  @P0 LOP3.LUT R19, R19, 0x200, RZ, 0xfc, !PT ;  /* 0x0000020013130812 */ /* 0x000fe400078efcff */
[----:B------:R-:W-:Y:S02]  /*10560*/  ISETP.GE.AND P0, PT, R2, UR39, PT ;  /* 0x0000002702007c0c */ /* 0x000fe4000bf06270 */
[----:B------:R-:W-:-:S11]  /*10570*/  LOP3.LUT R19, R19, 0xfffffffb, RZ, 0xc0, !PT ;  /* 0xfffffffb13137812 */ /* 0x000fd600078ec0ff */
[----:B------:R-:W-:Y:S02]  /*10580*/  @P0 LOP3.LUT R19, R19, 0x4, RZ, 0xfc, !PT ;  /* 0x0000000413130812 */ /* 0x000fe400078efcff */
[----:B------:R-:W-:Y:S01]  /*10590*/  ISETP.GE.AND P0, PT, R37, UR39, PT ;  /* 0x0000002725007c0c */ /* 0x000fe2000bf06270 */
[----:B------:R-:W-:Y:S01]  /*105a0*/  ULDC UR39, c[0x0][0x448] ;  /* 0x0001120000277ab9 */ /* 0x000fe20000000800 */
[----:B------:R-:W-:Y:S01]  /*105b0*/  LOP3.LUT R19, R19, 0xfffffeff, RZ, 0xc0, !PT ;  /* 0xfffffeff13137812 */ /* 0x000fe200078ec0ff */
[----:B------:R-:W-:Y:S02]  /*105c0*/  UIMAD UR39, UR39, UR40, URZ ;  /* 0x00000028272772a4 */ /* 0x000fe4000f8e023f */
[----:B------:R-:W-:Y:S01]  /*105d0*/  UIADD3 UR40, UR38, -UR40, URZ ;  /* 0x8000002826287290 */ /* 0x000fe2000fffe03f */
[----:B------:R-:W-:Y:S02]  /*105e0*/  @P1 LOP3.LUT R19, R19, 0x100, RZ, 0xfc, !PT ;  /* 0x0000010013131812 */ /* 0x000fe400078efcff */
[----:B------:R-:W-:-:S02]  /*105f0*/  ISETP.GE.AND P1, PT, R37, UR7, PT ;  /* 0x0000000725007c0c */ /* 0x000fc4000bf26270 */
[----:B------:R-:W-:-:S04]  /*10600*/  LOP3.LUT R19, R19, 0xffffffef, RZ, 0xc0, !PT ;  /* 0xffffffef13137812 */ /* 0x000fc800078ec0ff */
[----:B------:R-:W-:Y:S02]  /*10610*/  @P0 LOP3.LUT R19, R19, 0x10, RZ, 0xfc, !PT ;  /* 0x0000001013130812 */ /* 0x000fe400078efcff */
[----:B------:R-:W-:Y:S02]  /*10620*/  ISETP.GE.AND P0, PT, R37, UR8, PT ;  /* 0x0000000825007c0c */ /* 0x000fe4000bf06270 */
[----:B------:R-:W-:-:S04]  /*10630*/  LOP3.LUT R19, R19, 0xfffffbff, RZ, 0xc0, !PT ;  /* 0xfffffbff13137812 */ /* 0x000fc800078ec0ff */
[----:B------:R-:W-:-:S04]  /*10640*/  LOP3.LUT R19, R19, 0xfffffffd, RZ, 0xc0, !PT ;  /* 0xfffffffd13137812 */ /* 0x000fc800078ec0ff */
[----:B------:R-:W-:-:S04]  /*10650*/  @P1 LOP3.LUT R19, R19, 0x2, RZ, 0xfc, !PT ;  /* 0x0000000213131812 */ /* 0x000fc800078efcff */
[----:B---3--:R-:W-:-:S07]  /*10660*/  @P0 LOP3.LUT R19, R19, 0x400, RZ, 0xfc, !PT ;  /* 0x0000040013130812 */ /* 0x008fce00078efcff */
.L_x_1121:
[----:B------:R-:W-:Y:S01]  /*10670*/  ULDC UR7, c[0x0][0xc60] ;  /* 0x0003180000077ab9 */ /* 0x000fe20000000800 */
[C---:B------:R-:W-:Y:S01]  /*10680*/  R2UR UR42, R34.reuse ;  /* 0x00000000222a72ca */ /* 0x040fe200000e0000 */
[----:B------:R-:W-:Y:S01]  /*10690*/  UISETP.NE.AND UP0, UPT, UR7, 0x1, UPT ;  /* 0x000000010700788c */ /* 0x000fe2000bf05270 */
[----:B------:R-:W-:-:S10]  /*106a0*/  R2UR UR6, R34 ;  /* 0x00000000220672ca */ /* 0x000fd400000e0000 */
[----:B------:R-:W-:Y:S01]  /*106b0*/  @UP0 ULDC UR4, c[0x0][0xc64] ;  /* 0x0003190000040ab9 */ /* 0x000fe20000000800 */
[----:B------:R-:W-:Y:S01]  /*106c0*/  @UP0 ULDC UR8, c[0x0][0xc68] ;  /* 0x00031a0000080ab9 */ /* 0x000fe20000000800 */
[----:B------:R-:W-:-:S04]  /*106d0*/  UIMAD.WIDE.U32 UR4, UR42, UR4, URZ ;  /* 0x000000042a0472a5 */ /* 0x000fc8000f8e003f */
[----:B------:R-:W-:-:S03]  /*106e0*/  @UP0 USHF.R.U32.HI UR42, URZ, UR8, UR5 ;  /* 0x000000083f2a0299 */ /* 0x000fc60008011605 */
[----:B------:R-:W-:Y:S02]  /*106f0*/  ULDC UR4, c[0x0][0xc78] ;  /* 0x00031e0000047ab9 */ /* 0x000fe40000000800 */
[----:B------:R-:W-:Y:S02]  /*10700*/  UISETP.GE.AND UP0, UPT, UR42, UR4, UPT ;  /* 0x000000042a00728c */ /* 0x000fe4000bf06270 */
[----:B------:R-:W-:-:S04]  /*10710*/  UIADD3 UR4, -UR42, URZ, URZ ;  /* 0x0000003f2a047290 */ /* 0x000fc8000fffe13f */
[----:B------:R-:W-:Y:S01]  /*10720*/  PLOP3.LUT P0, PT, PT, PT, UP0, 0x40, 0x0 ;  /* 0x000000000000781c */ /* 0x000fe20003f0e808 */
[----:B------:R-:W-:-:S12]  /*10730*/  UIMAD UR7, UR7, UR4, UR6 ;  /* 0x00000004070772a4 */ /* 0x000fd8000f8e0206 */
[----:B0----5:R-:W-:Y:S05]  /*10740*/  @P0 BRA `(.L_x_1067) ;  /* 0x0000000000200947 */ /* 0x021fea0003800000 */
[----:B------:R-:W-:Y:S01]  /*10750*/  ULDC UR8, c[0x0][0xc6c] ;  /* 0x00031b0000087ab9 */ /* 0x000fe20000000800 */
[----:B------:R-:W-:Y:S01]  /*10760*/  UMOV UR6, UR7 ;  /* 0x0000000700067c82 */ /* 0x000fe20008000000 */
[----:B------:R-:W-:-:S11]  /*10770*/  UISETP.NE.AND UP0, UPT, UR8, 0x1, UPT ;  /* 0x000000010800788c */ /* 0x000fd6000bf05270 */
[----:B------:R-:W-:Y:S02]  /*10780*/  @UP0 ULDC.64 UR10, c[0x0][0xc70] ;  /* 0x00031c00000a0ab9 */ /* 0x000fe40000000a00 */
[----:B------:R-:W-:-:S04]  /*10790*/  UIMAD.WIDE.U32 UR4, UR7, UR10, URZ ;  /* 0x0000000a070472a5 */ /* 0x000fc8000f8e003f */
[----:B------:R-:W-:-:S04]  /*107a0*/  @UP0 USHF.R.U32.HI UR6, URZ, UR11, UR5 ;  /* 0x0000000b3f060299 */ /* 0x000fc80008011605 */
[----:B------:R-:W-:Y:S01]  /*107b0*/  UIMAD UR4, UR6, UR8, URZ ;  /* 0x00000008060472a4 */ /* 0x000fe2000f8e023f */
[----:B------:R-:W-:Y:S11]  /*107c0*/  BRA `(.L_x_1068) ;  /* 0x00000000001c7947 */ /* 0x000ff60003800000 */
.L_x_1067:
[----:B------:R-:W-:Y:S01]  /*107d0*/  ULDC UR8, c[0x0][0xc54] ;  /* 0x0003150000087ab9 */ /* 0x000fe20000000800 */
[----:B------:R-:W-:Y:S01]  /*107e0*/  UMOV UR6, UR7 ;  /* 0x0000000700067c82 */ /* 0x000fe20008000000 */
[----:B------:R-:W-:-:S11]  /*107f0*/  UISETP.NE.AND UP0, UPT, UR8, 0x1, UPT ;  /* 0x000000010800788c */ /* 0x000fd6000bf05270 */
[----:B------:R-:W-:Y:S02]  /*10800*/  @UP0 ULDC.64 UR10, c[0x0][0xc58] ;  /* 0x00031600000a0ab9 */ /* 0x000fe40000000a00 */
[----:B------:R-:W-:-:S04]  /*10810*/  UIMAD.WIDE.U32 UR4, UR7, UR10, URZ ;  /* 0x0000000a070472a5 */ /* 0x000fc8000f8e003f */
[----:B------:R-:W-:-:S04]  /*10820*/  @UP0 USHF.R.U32.HI UR6, URZ, UR11, UR5 ;  /* 0x0000000b3f060299 */ /* 0x000fc80008011605 */
[----:B------:R-:W-:-:S12]  /*10830*/  UIMAD UR4, UR6, UR8, URZ ;  /* 0x00000008060472a4 */ /* 0x000fd8000f8e023f */
.L_x_1068:
[----:B------:R-:W-:Y:S01]  /*10840*/  ULDC UR5, c[0x0][0xc48] ;  /* 0x0003120000057ab9 */ /* 0x000fe20000000800 */
[----:B------:R-:W-:Y:S01]  /*10850*/  ULDC.64 UR8, c[0x0][0xa28] ;  /* 0x00028a0000087ab9 */ /* 0x000fe20000000a00 */
[----:B------:R-:W-:Y:S01]  /*10860*/  UISETP.NE.AND UP1, UPT, UR5, 0x1, UPT ;  /* 0x000000010500788c */ /* 0x000fe2000bf25270 */
[----:B------:R-:W-:Y:S01]  /*10870*/  IMAD.MOV.U32 R32, RZ, RZ, RZ ;  /* 0x000000ffff207224 */ /* 0x000fe200078e00ff */
[----:B------:R-:W-:Y:S02]  /*10880*/  UIADD3 UR4, UR7, -UR4, URZ ;  /* 0x8000000407047290 */ /* 0x000fe4000fffe03f */
[----:B------:R-:W-:Y:S01]  /*10890*/  UISETP.NE.U32.AND UP0, UPT, UR8, URZ, UPT ;  /* 0x0000003f0800728c */ /* 0x000fe2000bf05070 */
[----:B------:R-:W-:Y:S02]  /*108a0*/  ULDC UR5, c[0x0][0xc54] ;  /* 0x0003150000057ab9 */ /* 0x000fe40000000800 */
[----:B------:R-:W-:Y:S02]  /*108b0*/  UIMAD UR42, UR42, UR5, UR4 ;  /* 0x000000052a2a72a4 */ /* 0x000fe4000f8e0204 */
[----:B------:R-:W-:-:S02]  /*108c0*/  UISETP.NE.AND.EX UP0, UPT, UR9, URZ, UPT, UP0 ;  /* 0x0000003f0900728c */ /* 0x000fc4000bf05300 */
[----:B------:R-:W-:Y:S01]  /*108d0*/  @UP1 ULDC UR4, c[0x0][0xc4c] ;  /* 0x0003130000041ab9 */ /* 0x000fe20000000800 */
[----:B------:R-:W-:Y:S01]  /*108e0*/  @UP1 ULDC UR7, c[0x0][0xc50] ;  /* 0x0003140000071ab9 */ /* 0x000fe20000000800 */
[----:B------:R-:W-:Y:S02]  /*108f0*/  UIMAD.WIDE.U32 UR4, UR42, UR4, URZ ;  /* 0x000000042a0472a5 */ /* 0x000fe4000f8e003f */
[----:B------:R-:W-:Y:S01]  /*10900*/  UMOV UR43, UR42 ;  /* 0x0000002a002b7c82 */ /* 0x000fe20008000000 */
[----:B------:R-:W-:Y:S01]  /*10910*/  ULOP3.LUT UR6, UR6, 0x1ffffff, URZ, 0x3c, !UPT ;  /* 0x01ffffff06067892 */ /* 0x000fe2000f8e3c3f */
[----:B------:R-:W-:Y:S01]  /*10920*/  PLOP3.LUT P0, PT, PT, PT, UP0, 0x80, 0x0 ;  /* 0x000000000000781c */ /* 0x000fe20003f0f008 */
[----:B------:R-:W-:-:S03]  /*10930*/  @UP1 USHF.R.U32.HI UR43, URZ, UR7, UR5 ;  /* 0x000000073f2b1299 */ /* 0x000fc60008011605 */
[----:B------:R-:W-:Y:S02]  /*10940*/  @UP0 ULDC.64 UR4, c[0x0][0xa28] ;  /* 0x00028a0000040ab9 */ /* 0x000fe40000000a00 */
[----:B------:R-:W-:-:S06]  /*10950*/  @UP0 UIMAD.WIDE UR4, UR43, 0x4, UR4 ;  /* 0x000000042b0408a5 */ /* 0x000fcc000f8e0204 */
[----:B------:R-:W-:Y:S01]  /*10960*/  IMAD.U32 R3, RZ, RZ, UR5 ;  /* 0x00000005ff037e24 */ /* 0x000fe2000f8e00ff */
[----:B------:R-:W-:Y:S01]  /*10970*/  ULDC UR5, c[0x0][0x448] ;  /* 0x0001120000057ab9 */ /* 0x000fe20000000800 */
[----:B------:R-:W-:Y:S01]  /*10980*/  IMAD.U32 R2, RZ, RZ, UR4 ;  /* 0x00000004ff027e24 */ /* 0x000fe2000f8e00ff */
[----:B------:R-:W-:Y:S01]  /*10990*/  ULDC UR4, c[0x0][0xc3c] ;  /* 0x00030f0000047ab9 */ /* 0x000fe20000000800 */
[----:B------:R-:W-:Y:S02]  /*109a0*/  UISETP.NE.AND UP2, UPT, UR5, 0x1, UPT ;  /* 0x000000010500788c */ /* 0x000fe4000bf45270 */
[----:B------:R-:W-:Y:S01]  /*109b0*/  UIADD3 UR6, UR6, UR4, URZ ;  /* 0x0000000406067290 */ /* 0x000fe2000fffe03f */
[----:B------:R0:W5:Y:S01]  /*109c0*/  @P0 LDG.E R32, desc[UR36][R2.64] ;  /* 0x0000002402200981 */ /* 0x000162000c1e1900 */
[----:B------:R-:W-:Y:S02]  /*109d0*/  UP2UR UR50, UPR, URZ, 0x4 ;  /* 0x000000043f327883 */ /* 0x000fe40008000000 */
[----:B------:R-:W-:-:S04]  /*109e0*/  USHF.L.U32 UR44, UR6, 0x7, URZ ;  /* 0x00000007062c7899 */ /* 0x000fc8000800063f */
[----:B------:R-:W-:Y:S01]  /*109f0*/  UIADD3 UR6, UR44, 0x7f, URZ ;  /* 0x0000007f2c067890 */ /* 0x000fe2000fffe03f */
[----:B------:R-:W-:Y:S01]  /*10a00*/  @UP2 ULDC UR4, c[0x0][0x44c] ;  /* 0x0001130000042ab9 */ /* 0x000fe20000000800 */
[----:B------:R-:W-:Y:S02]  /*10a10*/  @UP2 ULDC UR7, c[0x0][0x450] ;  /* 0x0001140000072ab9 */ /* 0x000fe40000000800 */
[----:B------:R-:W-:-:S04]  /*10a20*/  UIMAD.WIDE.U32 UR4, UR6, UR4, URZ ;  /* 0x00000004060472a5 */ /* 0x000fc8000f8e003f */
[----:B------:R-:W-:-:S03]  /*10a30*/  @UP2 USHF.R.U32.HI UR6, URZ, UR7, UR5 ;  /* 0x000000073f062299 */ /* 0x000fc60008011605 */
[----:B------:R-:W-:Y:S01]  /*10a40*/  ULDC.64 UR4, c[0x0][0x9e0] ;  /* 0x0002780000047ab9 */ /* 0x000fe20000000a00 */
[----:B------:R-:W-:Y:S02]  /*10a50*/  UIADD3 UR6, UR49, UR6, URZ ;  /* 0x0000000631067290 */ /* 0x000fe4000fffe03f */
[----:B------:R-:W-:Y:S02]  /*10a60*/  UISETP.GE.AND UP0, UPT, UR5, 0x1, UPT ;  /* 0x000000010500788c */ /* 0x000fe4000bf06270 */
[----:B------:R-:W-:-:S04]  /*10a70*/  UIADD3 UR4, UR6, UR4, URZ ;  /* 0x0000000406047290 */ /* 0x000fc8000fffe03f */
[----:B------:R-:W-:-:S13]  /*10a80*/  PLOP3.LUT P0, PT, PT, PT, UP0, 0x40, 0x0 ;  /* 0x000000000000781c */ /* 0x000fda0003f0e808 */
[----:B0-----:R-:W-:Y:S05]  /*10a90*/  @P0 BRA `(.L_x_1069) ;  /* 0x0000000000440947 */ /* 0x001fea0003800000 */
[----:B------:R-:W-:Y:S01]  /*10aa0*/  ISETP.LT.AND P0, PT, RZ, UR6, PT ;  /* 0x00000006ff007c0c */ /* 0x000fe2000bf01270 */
[----:B------:R-:W-:-:S12]  /*10ab0*/  UIADD3 UR8, UR6, -0x1, URZ ;  /* 0xffffffff06087890 */ /* 0x000fd8000fffe03f */
[----:B------:R-:W-:Y:S05]  /*10ac0*/  @P0 BRA `(.L_x_1070) ;  /* 0x00000000001c0947 */ /* 0x000fea0003800000 */
[----:B------:R-:W-:Y:S02]  /*10ad0*/  UISETP.NE.AND UP1, UPT, UR5, 0x1, UPT ;  /* 0x000000010500788c */ /* 0x000fe4000bf25270 */
[----:B------:R-:W-:-:S09]  /*10ae0*/  UIADD3 UR8, -UR6, URZ, URZ ;  /* 0x0000003f06087290 */ /* 0x000fd2000fffe13f */
[----:B------:R-:W-:Y:S02]  /*10af0*/  @UP1 ULDC.64 UR10, c[0x0][0x9e8] ;  /* 0x00027a00000a1ab9 */ /* 0x000fe40000000a00 */
[----:B------:R-:W-:-:S04]  /*10b00*/  UIMAD.WIDE.U32 UR6, UR8, UR10, URZ ;  /* 0x0000000a080672a5 */ /* 0x000fc8000f8e003f */
[----:B------:R-:W-:-:S04]  /*10b10*/  @UP1 USHF.R.U32.HI UR8, URZ, UR11, UR7 ;  /* 0x0000000b3f081299 */ /* 0x000fc80008011607 */
[----:B------:R-:W-:Y:S01]  /*10b20*/  ULOP3.LUT UR8, URZ, UR8, URZ, 0x33, !UPT ;  /* 0x000000083f087292 */ /* 0x000fe2000f8e333f */
[----:B------:R-:W-:Y:S11]  /*10b30*/  BRA `(.L_x_1071) ;  /* 0x0000000000107947 */ /* 0x000ff60003800000 */
.L_x_1070:
[----:B------:R-:W-:-:S11]  /*10b40*/  UISETP.NE.AND UP1, UPT, UR5, 0x1, UPT ;  /* 0x000000010500788c */ /* 0x000fd6000bf25270 */
[----:B------:R-:W-:Y:S02]  /*10b50*/  @UP1 ULDC.64 UR10, c[0x0][0x9e8] ;  /* 0x00027a00000a1ab9 */ /* 0x000fe40000000a00 */
[----:B------:R-:W-:-:S04]  /*10b60*/  UIMAD.WIDE.U32 UR6, UR8, UR10, URZ ;  /* 0x0000000a080672a5 */ /* 0x000fc8000f8e003f */
[----:B------:R-:W-:-:S12]  /*10b70*/  @UP1 USHF.R.U32.HI UR8, URZ, UR11, UR7 ;  /* 0x0000000b3f081299 */ /* 0x000fd80008011607 */
.L_x_1071:
[----:B------:R-:W-:-:S04]  /*10b80*/  UIMAD UR8, UR8, UR5, UR5 ;  /* 0x00000005080872a4 */ /* 0x000fc8000f8e0205 */
[----:B------:R-:W-:-:S04]  /*10b90*/  UISETP.LT.AND UP1, UPT, UR4, UR8, UPT ;  /* 0x000000080400728c */ /* 0x000fc8000bf21270 */
[----:B------:R-:W-:-:S12]  /*10ba0*/  USEL UR4, UR4, UR8, UP1 ;  /* 0x0000000804047287 */ /* 0x000fd80008800000 */
.L_x_1069:
[----:B------:R-:W-:Y:S01]  /*10bb0*/  UISETP.NE.AND UP1, UPT, UR50, URZ, UPT ;  /* 0x0000003f3200728c */ /* 0x000fe2000bf25270 */
[----:B------:R-:W-:Y:S01]  /*10bc0*/  PLOP3.LUT P0, PT, PT, PT, UP0, 0x40, 0x0 ;  /* 0x000000000000781c */ /* 0x000fe20003f0e808 */
[----:B------:R-:W-:Y:S01]  /*10bd0*/  UIADD3 UR6, UR4, 0x5f, URZ ;  /* 0x0000005f04067890 */ /* 0x000fe2000fffe03f */
[----:B------:R-:W-:-:S03]  /*10be0*/  UMOV UR10, UR44 ;  /* 0x0000002c000a7c82 */ /* 0x000fc60008000000 */
[----:B------:R-:W-:-:S04]  /*10bf0*/  UIMAD.WIDE UR6, UR6, 0x2aaaaaab, URZ ;  /* 0x2aaaaaab060678a5 */ /* 0x000fc8000f8e023f */
[----:B------:R-:W-:Y:S01]  /*10c00*/  USHF.R.U32.HI UR4, URZ, 0x1f, UR7 ;  /* 0x0000001f3f047899 */ /* 0x000fe20008011607 */
[----:B------:R-:W-:Y:S02]  /*10c10*/  @UP1 ULDC UR8, c[0x0][0x44c] ;  /* 0x0001130000081ab9 */ /* 0x000fe40000000800 */
[----:B------:R-:W-:Y:S01]  /*10c20*/  @UP1 ULDC UR6, c[0x0][0x450] ;  /* 0x0001140000061ab9 */ /* 0x000fe20000000800 */
[----:B------:R-:W-:Y:S02]  /*10c30*/  UIMAD.WIDE.U32 UR8, UR44, UR8, URZ ;  /* 0x000000082c0872a5 */ /* 0x000fe4000f8e003f */
[----:B------:R-:W-:Y:S02]  /*10c40*/  ULEA.HI.SX32 UR4, UR7, UR4, 0x1c ;  /* 0x0000000407047291 */ /* 0x000fe4000f8fe23f */
[----:B------:R-:W-:Y:S02]  /*10c50*/  @UP1 USHF.R.U32.HI UR10, URZ, UR6, UR9 ;  /* 0x000000063f0a1299 */ /* 0x000fe40008011609 */
[----:B------:R-:W-:-:S02]  /*10c60*/  UISETP.LT.AND UP1, UPT, UR41, UR4, UPT ;  /* 0x000000042900728c */ /* 0x000fc4000bf21270 */
[----:B------:R-:W-:Y:S01]  /*10c70*/  UIADD3 UR6, UR40, UR10, URZ ;  /* 0x0000000a28067290 */ /* 0x000fe2000fffe03f */
[----:B------:R-:W-:Y:S01]  /*10c80*/  ULDC UR8, c[0x0][0x9dc] ;  /* 0x0002770000087ab9 */ /* 0x000fe20000000800 */
[----:B------:R-:W-:Y:S02]  /*10c90*/  USEL UR45, UR41, UR4, UP1 ;  /* 0x00000004292d7287 */ /* 0x000fe40008800000 */
[----:B------:R-:W-:Y:S01]  /*10ca0*/  UIADD3 UR8, UR6, -UR8, URZ ;  /* 0x8000000806087290 */ /* 0x000fe2000fffe03f */
[----:B------:R-:W-:Y:S11]  /*10cb0*/  @P0 BRA `(.L_x_1072) ;  /* 0x0000000000480947 */ /* 0x000ff60003800000 */
[----:B------:R-:W-:Y:S02]  /*10cc0*/  UMOV UR4, UR6 ;  /* 0x0000000600047c82 */ /* 0x000fe40008000000 */
[----:B------:R-:W-:-:S06]  /*10cd0*/  UISETP.GT.AND UP0, UPT, UR4, -0x1, UPT ;  /* 0xffffffff0400788c */ /* 0x000fcc000bf04270 */
[----:B------:R-:W-:-:S13]  /*10ce0*/  PLOP3.LUT P0, PT, PT, PT, UP0, 0x80, 0x0 ;  /* 0x000000000000781c */ /* 0x000fda0003f0f008 */
[----:B------:R-:W-:Y:S05]  /*10cf0*/  @P0 BRA `(.L_x_1073) ;  /* 0x00000000001c0947 */ /* 0x000fea0003800000 */
[----:B------:R-:W-:Y:S02]  /*10d00*/  UISETP.NE.AND UP0, UPT, UR5, 0x1, UPT ;  /* 0x000000010500788c */ /* 0x000fe4000bf05270 */
[----:B------:R-:W-:-:S09]  /*10d10*/  ULOP3.LUT UR4, URZ, UR4, URZ, 0x33, !UPT ;  /* 0x000000043f047292 */ /* 0x000fd2000f8e333f */
[----:B------:R-:W-:Y:S02]  /*10d20*/  @UP0 ULDC.64 UR10, c[0x0][0x9e8] ;  /* 0x00027a00000a0ab9 */ /* 0x000fe40000000a00 */
[----:B------:R-:W-:-:S04]  /*10d30*/  UIMAD.WIDE.U32 UR6, UR4, UR10, URZ ;  /* 0x0000000a040672a5 */ /* 0x000fc8000f8e003f */
[----:B------:R-:W-:-:S04]  /*10d40*/  @UP0 USHF.R.U32.HI UR4, URZ, UR11, UR7 ;  /* 0x0000000b3f040299 */ /* 0x000fc80008011607 */
[----:B------:R-:W-:Y:S01]  /*10d50*/  ULOP3.LUT UR4, URZ, UR4, URZ, 0x33, !UPT ;  /* 0x000000043f047292 */ /* 0x000fe2000f8e333f */
[----:B------:R-:W-:Y:S11]  /*10d60*/  BRA `(.L_x_1074) ;  /* 0x0000000000107947 */ /* 0x000ff60003800000 */
.L_x_1073:
[----:B------:R-:W-:-:S11]  /*10d70*/  UISETP.NE.AND UP0, UPT, UR5, 0x1, UPT ;  /* 0x000000010500788c */ /* 0x000fd6000bf05270 */
[----:B------:R-:W-:Y:S02]  /*10d80*/  @UP0 ULDC.64 UR10, c[0x0][0x9e8] ;  /* 0x00027a00000a0ab9 */ /* 0x000fe40000000a00 */
[----:B------:R-:W-:-:S04]  /*10d90*/  UIMAD.WIDE.U32 UR6, UR4, UR10, URZ ;  /* 0x0000000a040672a5 */ /* 0x000fc8000f8e003f */
[----:B------:R-:W-:-:S12]  /*10da0*/  @UP0 USHF.R.U32.HI UR4, URZ, UR11, UR7 ;  /* 0x0000000b3f040299 */ /* 0x000fd80008011607 */
.L_x_1074:
[----:B------:R-:W-:-:S04]  /*10db0*/  UIMAD UR4, UR4, UR5, URZ ;  /* 0x00000005040472a4 */ /* 0x000fc8000f8e023f */
[----:B------:R-:W-:-:S04]  /*10dc0*/  UISETP.LT.AND UP0, UPT, UR8, UR4, UPT ;  /* 0x000000040800728c */ /* 0x000fc8000bf01270 */
[----:B------:R-:W-:-:S12]  /*10dd0*/  USEL UR8, UR8, UR4, !UP0 ;  /* 0x0000000408087287 */ /* 0x000fd8000c000000 */
.L_x_1072:
[----:B------:R-:W-:Y:S01]  /*10de0*/  UIMAD.WIDE UR4, UR8, 0x2aaaaaab, URZ ;  /* 0x2aaaaaab080478a5 */ /* 0x000fe2000f8e023f */
[----:B------:R-:W-:Y:S03]  /*10df0*/  BSSY B7, `(.L_x_1075) ;  /* 0x0000328000077945 */ /* 0x000fe60003800000 */
[----:B------:R-:W-:-:S04]  /*10e00*/  USHF.R.U32.HI UR4, URZ, 0x1f, UR5 ;  /* 0x0000001f3f047899 */ /* 0x000fc80008011605 */
[----:B------:R-:W-:-:S04]  /*10e10*/  ULEA.HI.SX32 UR4, UR5, UR4, 0x1c ;  /* 0x0000000405047291 */ /* 0x000fc8000f8fe23f */
[----:B------:R-:W-:-:S04]  /*10e20*/  UISETP.LT.AND UP0, UPT, URZ, UR4, UPT ;  /* 0x000000043f00728c */ /* 0x000fc8000bf01270 */
[----:B------:R-:W-:-:S04]  /*10e30*/  USEL UR46, URZ, UR4, !UP0 ;  /* 0x000000043f2e7287 */ /* 0x000fc8000c000000 */
[----:B------:R-:W-:-:S06]  /*10e40*/  UISETP.GT.AND UP0, UPT, UR45, UR46, UPT ;  /* 0x0000002e2d00728c */ /* 0x000fcc000bf04270 */
[----:B------:R-:W-:-:S13]  /*10e50*/  PLOP3.LUT P0, PT, PT, PT, UP0, 0x80, 0x0 ;  /* 0x000000000000781c */ /* 0x000fda0003f0f008 */
[----:B------:R-:W-:Y:S05]  /*10e60*/  @P0 BRA `(.L_x_1076) ;  /* 0x0000000000440947 */ /* 0x000fea0003800000 */
[----:B------:R-:W0:Y:S02]  /*10e70*/  S2R R0, SR_TID.X ;  /* 0x0000000000007919 */ /* 0x000e240000002100 */
[----:B0-----:R-:W-:-:S04]  /*10e80*/  LOP3.LUT R0, R0, 0x7f, RZ, 0xc0, !PT ;  /* 0x0000007f00007812 */ /* 0x001fc800078ec0ff */
[----:B------:R-:W-:-:S13]  /*10e90*/  ISETP.NE.AND P2, PT, R0, RZ, PT ;  /* 0x000000ff0000720c */ /* 0x000fda0003f45270 */
[----:B------:R-:W-:Y:S05]  /*10ea0*/  @P2 BRA `(.L_x_1077) ;  /* 0x0000003000702947 */ /* 0x000fea0003800000 */
[----:B------:R-:W0:Y:S01]  /*10eb0*/  S2R R7, SR_LANEID ;  /* 0x0000000000077919 */ /* 0x000e220000000000 */
[----:B------:R-:W-:Y:S01]  /*10ec0*/  VOTEU.ANY UR4, UPT, PT ;  /* 0x0000000000047886 */ /* 0x000fe200038e0100 */
[----:B------:R-:W1:Y:S01]  /*10ed0*/  LDC.64 R2, c[0x0][0xc80] ;  /* 0x00032000ff027b82 */ /* 0x000e620000000a00 */
[----:B------:R-:W0:Y:S08]  /*10ee0*/  FLO.U32 R0, UR4 ;  /* 0x0000000400007d00 */ /* 0x000e3000080e0000 */
[----:B------:R-:W1:Y:S01]  /*10ef0*/  POPC R5, UR4 ;  /* 0x0000000400057d09 */ /* 0x000e620008000000 */
[----:B0-----:R-:W-:-:S13]  /*10f00*/  ISETP.EQ.U32.AND P0, PT, R0, R7, PT ;  /* 0x000000070000720c */ /* 0x001fda0003f02070 */
[----:B-1----:R-:W2:Y:S01]  /*10f10*/  @P0 ATOMG.E.ADD.STRONG.GPU PT, R3, desc[UR36][R2.64], R5 ;  /* 0x00000005020309a8 */ /* 0x002ea200081ee1e4 */
[----:B------:R-:W0:Y:S02]  /*10f20*/  S2R R4, SR_LTMASK ;  /* 0x0000000000047919 */ /* 0x000e240000003900 */
[----:B0-----:R-:W-:-:S04]  /*10f30*/  LOP3.LUT R4, R4, UR4, RZ, 0xc0, !PT ;  /* 0x0000000404047c12 */ /* 0x001fc8000f8ec0ff */
[----:B------:R-:W0:Y:S01]  /*10f40*/  POPC R7, R4 ;  /* 0x0000000400077309 */ /* 0x000e220000000000 */
[----:B--2---:R-:W0:Y:S02]  /*10f50*/  SHFL.IDX PT, R0, R3, R0, 0x1f ;  /* 0x00001f0003007589 */ /* 0x004e2400000e0000 */
[----:B0-----:R-:W-:Y:S01]  /*10f60*/  IADD3 R34, R0, UR47, R7 ;  /* 0x0000002f00227c10 */ /* 0x001fe2000fffe007 */
[----:B------:R-:W-:Y:S06]  /*10f70*/  BRA `(.L_x_1077) ;  /* 0x00000030003c7947 */ /* 0x000fec0003800000 */
.L_x_1076:
[----:B------:R-:W-:Y:S01]  /*10f80*/  VIADD R0, R16, 0x18400 ;  /* 0x0001840010007836 */ /* 0x000fe20000000000 */
[----:B------:R-:W-:Y:S04]  /*10f90*/  BSSY B6, `(.L_x_1078) ;  /* 0x0000013000067945 */ /* 0x000fe80003800000 */
[----:B------:R-:W-:-:S13]  /*10fa0*/  LOP3.LUT P0, RZ, R0, 0x3ff, RZ, 0xc0, !PT ;  /* 0x000003ff00ff7812 */ /* 0x000fda000780c0ff */
[----:B------:R-:W-:Y:S05]  /*10fb0*/  @!P0 BRA `(.L_x_1079) ;  /* 0x0000000000408947 */ /* 0x000fea0003800000 */
[----:B------:R-:W-:Y:S01]  /*10fc0*/  MOV R2, 0x0 ;  /* 0x0000000000027802 */ /* 0x000fe20000000f00 */
[----:B------:R-:W-:Y:S01]  /*10fd0*/  ULDC.64 UR4, c[0x4][0xf0] ;  /* 0x01003c0000047ab9 */ /* 0x000fe20000000a00 */
[----:B------:R-:W-:Y:S01]  /*10fe0*/  ULDC.64 UR6, c[0x4][0xf8] ;  /* 0x01003e0000067ab9 */ /* 0x000fe20000000a00 */
[----:B------:R-:W-:Y:S02]  /*10ff0*/  IMAD.U32 R4, RZ, RZ, UR4 ;  /* 0x00000004ff047e24 */ /* 0x000fe4000f8e00ff */
[----:B------:R-:W-:Y:S01]  /*11000*/  IMAD.U32 R5, RZ, RZ, UR5 ;  /* 0x00000005ff057e24 */ /* 0x000fe2000f8e00ff */
[----:B------:R-:W0:Y:S01]  /*11010*/  LDC.64 R2, c[0x4][R2] ;  /* 0x0100000002027b82 */ /* 0x000e220000000a00 */
[----:B------:R-:W-:Y:S01]  /*11020*/  ULDC.64 UR4, c[0x4][0x70] ;  /* 0x01001c0000047ab9 */ /* 0x000fe20000000a00 */
[----:B------:R-:W-:Y:S02]  /*11030*/  IMAD.U32 R6, RZ, RZ, UR6 ;  /* 0x00000006ff067e24 */ /* 0x000fe4000f8e00ff */
[----:B------:R-:W-:-:S02]  /*11040*/  IMAD.U32 R7, RZ, RZ, UR7 ;  /* 0x00000007ff077e24 */ /* 0x000fc4000f8e00ff */
[----:B------:R-:W-:Y:S02]  /*11050*/  IMAD.U32 R10, RZ, RZ, UR4 ;  /* 0x00000004ff0a7e24 */ /* 0x000fe4000f8e00ff */
[----:B------:R-:W-:Y:S02]  /*11060*/  IMAD.U32 R11, RZ, RZ, UR5 ;  /* 0x00000005ff0b7e24 */ /* 0x000fe4000f8e00ff */
[----:B------:R-:W-:Y:S02]  /*11070*/  IMAD.MOV.U32 R8, RZ, RZ, 0x70 ;  /* 0x00000070ff087424 */ /* 0x000fe400078e00ff */
[----:B------:R-:W-:Y:S02]  /*11080*/  IMAD.MOV.U32 R12, RZ, RZ, 0x1 ;  /* 0x00000001ff0c7424 */ /* 0x000fe400078e00ff */
[----:B------:R-:W-:-:S07]  /*11090*/  IMAD.MOV.U32 R13, RZ, RZ, RZ ;  /* 0x000000ffff0d7224 */ /* 0x000fce00078e00ff */
[----:B------:R-:W-:-:S07]  /*110a0*/  LEPC R20, `(.L_x_1079) ;  /* 0x000000001014794e */ /* 0x000fce0000000000 */
[----:B0----5:R-:W-:Y:S05]  /*110b0*/  CALL.ABS.NOINC R2 ;  /* 0x0000000002007343 */ /* 0x021fea0003c00000 */
.L_x_1079:
[----:B------:R-:W-:Y:S05]  /*110c0*/  BSYNC B6 ;  /* 0x0000000000067941 */ /* 0x000fea0003800000 */
.L_x_1078:
        /* <DEDUP_REMOVED lines=19> */
[----:B-1---5:R-:W-:Y:S05]  /*11200*/  CALL.ABS.NOINC R2 ;  /* 0x0000000002007343 */ /* 0x022fea0003c00000 */
.L_x_1082:
[----:B------:R0:W1:Y:S01]  /*11210*/  LDC.64 R2, c[0x4][R17] ;  /* 0x0100000011027b82 */ /* 0x0000620000000a00 */
[----:B------:R-:W-:Y:S01]  /*11220*/  ULDC.64 UR4, c[0x4][0xf0] ;  /* 0x01003c0000047ab9 */ /* 0x000fe20000000a00 */
[----:B------:R-:W-:Y:S01]  /*11230*/  ULDC.64 UR6, c[0x4][0xf8] ;  /* 0x01003e0000067ab9 */ /* 0x000fe20000000a00 */
[----:B------:R-:W-:Y:S02]  /*11240*/  IMAD.U32 R4, RZ, RZ, UR4 ;  /* 0x00000004ff047e24 */ /* 0x000fe4000f8e00ff */
        /* <DEDUP_REMOVED lines=11> */
.L_x_1081:
[----:B------:R-:W-:Y:S05]  /*11300*/  BSYNC B6 ;  /* 0x0000000000067941 */ /* 0x000fea0003800000 */
.L_x_1080:
[----:B------:R-:W-:Y:S01]  /*11310*/  ULDC.64 UR4, c[0x0][0x9f8] ;  /* 0x00027e0000047ab9 */ /* 0x000fe20000000a00 */
[----:B------:R-:W-:Y:S01]  /*11320*/  IMAD.U32 R29, RZ, RZ, UR43 ;  /* 0x0000002bff1d7e24 */ /* 0x000fe2000f8e00ff */
[----:B------:R-:W-:Y:S01]  /*11330*/  UISETP.NE.U32.AND UP0, UPT, UR4, URZ, UPT ;  /* 0x0000003f0400728c */ /* 0x000fe2000bf05070 */
[----:B------:R-:W0:Y:S03]  /*11340*/  LDC R10, c[0x0][0x430] ;  /* 0x00010c00ff0a7b82 */ /* 0x000e260000000800 */
[----:B------:R-:W-:-:S06]  /*11350*/  UISETP.NE.AND.EX UP0, UPT, UR5, URZ, UPT, UP0 ;  /* 0x0000003f0500728c */ /* 0x000fcc000bf05300 */
[----:B------:R-:W-:-:S05]  /*11360*/  PLOP3.LUT P0, PT, PT, PT, UP0, 0x80, 0x0 ;  /* 0x000000000000781c */ /* 0x000fca0003f0f008 */
[----:B------:R-:W-:Y:S02]  /*11370*/  @UP0 ULDC.64 UR4, c[0x0][0x9f8] ;  /* 0x00027e0000040ab9 */ /* 0x000fe40000000a00 */
[----:B------:R-:W-:-:S06]  /*11380*/  @UP0 UIMAD.WIDE UR4, UR43, 0x4, UR4 ;  /* 0x000000042b0408a5 */ /* 0x000fcc000f8e0204 */
[----:B------:R-:W-:Y:S01]  /*11390*/  IMAD.U32 R2, RZ, RZ, UR4 ;  /* 0x00000004ff027e24 */ /* 0x000fe2000f8e00ff */
[----:B------:R-:W-:Y:S01]  /*113a0*/  ULDC UR4, c[0x0][0xc48] ;  /* 0x0003120000047ab9 */ /* 0x000fe20000000800 */
[----:B------:R-:W-:-:S05]  /*113b0*/  IMAD.U32 R3, RZ, RZ, UR5 ;  /* 0x00000005ff037e24 */ /* 0x000fca000f8e00ff */
[----:B------:R1:W5:Y:S01]  /*113c0*/  @P0 LDG.E R29, desc[UR36][R2.64] ;  /* 0x00000024021d0981 */ /* 0x000362000c1e1900 */
[----:B------:R-:W-:Y:S01]  /*113d0*/  UMOV UR5, 0xffffffff ;  /* 0xffffffff00057882 */ /* 0x000fe20000000000 */
[----:B------:R-:W-:Y:S02]  /*113e0*/  IMAD.U32 R22, RZ, RZ, UR4 ;  /* 0x00000004ff167e24 */ /* 0x000fe4000f8e00ff */
[----:B------:R-:W-:Y:S05]  /*113f0*/  BRA.DIV UR5, `(.L_x_1083) ;  /* 0x0000003605487947 */ /* 0x000fea000b800000 */
.L_x_1137:
[----:B------:R-:W2:Y:S01]  /*11400*/  S2R R0, SR_TID.X ;  /* 0x0000000000007919 */ /* 0x000ea20000002100 */
[----:B------:R-:W-:Y:S01]  /*11410*/  UIADD3 UR4, UR45, -0x1, URZ ;  /* 0xffffffff2d047890 */ /* 0x000fe2000fffe03f */
[----:B0-----:R-:W-:Y:S02]  /*11420*/  ISETP.NE.AND P1, PT, R10, 0x1, PT ;  /* 0x000000010a00780c */ /* 0x001fe40003f25270 */
[----:B-----5:R-:W-:Y:S02]  /*11430*/  SHF.R.S32.HI R33, RZ, 0x1f, R29 ;  /* 0x0000001fff217819 */ /* 0x020fe4000001141d */
[----:B------:R-:W-:Y:S01]  /*11440*/  LOP3.LUT R19, R19, 0xffffff7f, RZ, 0xc0, !PT ;  /* 0xffffff7f13137812 */ /* 0x000fe200078ec0ff */
[----:B------:R-:W-:-:S08]  /*11450*/  IMAD.U32 R7, RZ, RZ, UR4 ;  /* 0x00000004ff077e24 */ /* 0x000fd0000f8e00ff */
[----:B-1----:R-:W0:Y:S01]  /*11460*/  @P1 LDC R3, c[0x0][0x434] ;  /* 0x00010d00ff031b82 */ /* 0x002e220000000800 */
[----:B------:R-:W-:-:S07]  /*11470*/  @P1 LOP3.LUT R19, R19, 0x80, RZ, 0xfc, !PT ;  /* 0x0000008013131812 */ /* 0x000fce00078efcff */
[----:B------:R-:W1:Y:S01]  /*11480*/  @P1 LDC R5, c[0x0][0x438] ;  /* 0x00010e00ff051b82 */ /* 0x000e620000000800 */
[----:B--2---:R-:W-:-:S05]  /*11490*/  IMAD.SHL.U32 R8, R0, 0x10, RZ ;  /* 0x0000001000087824 */ /* 0x004fca00078e00ff */
[----:B------:R-:W-:-:S05]  /*114a0*/  LOP3.LUT R8, R36, 0x70, R8, 0xf8, !PT ;  /* 0x0000007024087812 */ /* 0x000fca00078ef808 */
[----:B------:R-:W-:-:S04]  /*114b0*/  IMAD R7, R7, 0x60, R8 ;  /* 0x0000006007077824 */ /* 0x000fc800078e0208 */
[C---:B------:R-:W-:Y:S01]  /*114c0*/  IMAD.IADD R0, R7.reuse, 0x1, R32 ;  /* 0x0000000107007824 */ /* 0x040fe200078e0220 */
[----:B------:R-:W-:-:S03]  /*114d0*/  ISETP.GE.AND P0, PT, R7, UR38, PT ;  /* 0x0000002607007c0c */ /* 0x000fc6000bf06270 */
[----:B0-----:R-:W-:Y:S01]  /*114e0*/  @P1 IMAD.HI.U32 R2, R0, R3, RZ ;  /* 0x0000000300021227 */ /* 0x001fe200078e00ff */
[----:B------:R-:W-:-:S03]  /*114f0*/  ISETP.GT.U32.OR P0, PT, R8, 0x5f, P0 ;  /* 0x0000005f0800780c */ /* 0x000fc60000704470 */
[----:B------:R-:W-:Y:S01]  /*11500*/  IMAD.MOV.U32 R9, RZ, RZ, R0 ;  /* 0x000000ffff097224 */ /* 0x000fe200078e0000 */
[----:B-1----:R-:W-:-:S09]  /*11510*/  @P1 SHF.R.U32.HI R9, RZ, R5, R2 ;  /* 0x00000005ff091219 */ /* 0x002fd20000011602 */
[----:B------:R-:W0:Y:S01]  /*11520*/  @!P0 LDC.64 R6, c[0x0][0x428] ;  /* 0x00010a00ff068b82 */ /* 0x000e220000000a00 */
[----:B------:R-:W-:-:S07]  /*11530*/  @!P0 SHF.R.S32.HI R3, RZ, 0x1f, R9 ;  /* 0x0000001fff038819 */ /* 0x000fce0000011409 */
[----:B------:R-:W1:Y:S01]  /*11540*/  @!P0 LDC.64 R4, c[0x0][0x418] ;  /* 0x00010600ff048b82 */ /* 0x000e620000000a00 */
[----:B0-----:R-:W-:-:S04]  /*11550*/  @!P0 IMAD R2, R33, R6, RZ ;  /* 0x0000000621028224 */ /* 0x001fc800078e02ff */
[----:B------:R-:W-:Y:S02]  /*11560*/  @!P0 IMAD R7, R29, R7, R2 ;  /* 0x000000071d078224 */ /* 0x000fe400078e0202 */
[----:B------:R-:W-:-:S04]  /*11570*/  @!P0 IMAD.MOV.U32 R2, RZ, RZ, R9 ;  /* 0x000000ffff028224 */ /* 0x000fc800078e0009 */
[----:B------:R-:W-:-:S04]  /*11580*/  @!P0 IMAD.WIDE.U32 R2, R29, R6, R2 ;  /* 0x000000061d028225 */ /* 0x000fc800078e0002 */
[----:B------:R-:W-:Y:S01]  /*11590*/  @!P0 IMAD.IADD R3, R3, 0x1, R7 ;  /* 0x0000000103038824 */ /* 0x000fe200078e0207 */
[----:B-1----:R-:W-:Y:S01]  /*115a0*/  @!P0 LEA R4, P1, R2, R4, 0x2 ;  /* 0x0000000402048211 */ /* 0x002fe200078210ff */
[----:B------:R-:W-:-:S03]  /*115b0*/  IMAD.MOV.U32 R6, RZ, RZ, RZ ;  /* 0x000000ffff067224 */ /* 0x000fc600078e00ff */
[----:B------:R-:W-:Y:S01]  /*115c0*/  @!P0 LEA.HI.X R5, R2, R5, R3, 0x2, P1 ;  /* 0x0000000502058211 */ /* 0x000fe200008f1403 */
[----:B------:R-:W-:-:S04]  /*115d0*/  IMAD.MOV R7, RZ, RZ, -R9 ;  /* 0x000000ffff077224 */ /* 0x000fc800078e0a09 */
[----:B------:R0:W5:Y:S01]  /*115e0*/  @!P0 LDG.E R6, desc[UR36][R4.64] ;  /* 0x0000002404068981 */ /* 0x000162000c1e1900 */
[----:B------:R-:W-:Y:S01]  /*115f0*/  ISETP.GT.U32.AND P0, PT, R8, 0x5f, PT ;  /* 0x0000005f0800780c */ /* 0x000fe20003f04070 */
[----:B------:R-:W-:Y:S01]  /*11600*/  IMAD R3, RZ, RZ, -UR43 ;  /* 0x8000002bff037e24 */ /* 0x000fe2000f8e02ff */
[----:B------:R-:W-:Y:S01]  /*11610*/  LOP3.LUT R19, R19, 0xffffffbf, RZ, 0xc0, !PT ;  /* 0xffffffbf13137812 */ /* 0x000fe200078ec0ff */
[----:B------:R-:W-:Y:S02]  /*11620*/  IMAD.U32 R24, RZ, RZ, UR4 ;  /* 0x00000004ff187e24 */ /* 0x000fe4000f8e00ff */
[----:B------:R-:W-:Y:S02]  /*11630*/  IMAD R22, R22, R3, UR42 ;  /* 0x0000002a16167e24 */ /* 0x000fe4000f8e0203 */
[----:B0-----:R-:W-:-:S03]  /*11640*/  IMAD R5, R10, R7, R0 ;  /* 0x000000070a057224 */ /* 0x001fc600078e0200 */
[----:B------:R-:W-:Y:S01]  /*11650*/  SHF.R.S32.HI R28, RZ, 0x1f, R22 ;  /* 0x0000001fff1c7819 */ /* 0x000fe20000011416 */
[----:B------:R-:W-:-:S05]  /*11660*/  IMAD.U32 R0, RZ, RZ, UR48 ;  /* 0x00000030ff007e24 */ /* 0x000fca000f8e00ff */
[----:B------:R-:W-:-:S13]  /*11670*/  ISETP.NE.AND P2, PT, R0, 0x3, PT ;  /* 0x000000030000780c */ /* 0x000fda0003f45270 */
[----:B------:R-:W-:-:S04]  /*11680*/  @P2 LOP3.LUT R19, R19, 0x40, RZ, 0xfc, !PT ;  /* 0x0000004013132812 */ /* 0x000fc800078efcff */
[----:B------:R-:W-:-:S04]  /*11690*/  LOP3.LUT R19, R19, 0xffffffdf, RZ, 0xc0, !PT ;  /* 0xffffffdf13137812 */ /* 0x000fc800078ec0ff */
[----:B------:R-:W-:Y:S01]  /*116a0*/  @P0 LOP3.LUT R19, R19, 0x20, RZ, 0xfc, !PT ;  /* 0x0000002013130812 */ /* 0x000fe200078efcff */
[----:B------:R-:W-:Y:S06]  /*116b0*/  @!P2 BRA `(.L_x_1084) ;  /* 0x000000000004a947 */ /* 0x000fec0003800000 */
[----:B------:R-:W-:Y:S01]  /*116c0*/  BPT.TRAP 0x1 ;  /* 0x000000040000795c */ /* 0x000fe20000300000 */
.L_x_1084:
[----:B------:R-:W-:Y:S01]  /*116d0*/  SHF.R.S32.HI R7, RZ, 0x1f, R5 ;  /* 0x0000001fff077819 */ /* 0x000fe20000011405 */
[----:B------:R-:W-:Y:S01]  /*116e0*/  ULDC.64 UR4, c[0x0][0x328] ;  /* 0x0000ca0000047ab9 */ /* 0x000fe20000000a00 */
[----:B-----5:R-:W-:Y:S01]  /*116f0*/  SHF.R.S32.HI R4, RZ, 0x1f, R6 ;  /* 0x0000001fff047819 */ /* 0x020fe20000011406 */
[----:B------:R-:W-:Y:S01]  /*11700*/  IMAD.WIDE.U32 R2, R5, UR4, RZ ;  /* 0x0000000405027c25 */ /* 0x000fe2000f8e00ff */
[----:B------:R-:W-:Y:S03]  /*11710*/  BSSY B0, `(.L_x_1085) ;  /* 0x0000015000007945 */ /* 0x000fe60003800000 */
[----:B------:R-:W-:-:S04]  /*11720*/  IMAD R0, R7, UR4, RZ ;  /* 0x0000000407007c24 */ /* 0x000fc8000f8e02ff */
[----:B------:R-:W-:Y:S01]  /*11730*/  IMAD R9, R5, UR5, R0 ;  /* 0x0000000505097c24 */ /* 0x000fe2000f8e0200 */
[----:B------:R-:W-:Y:S01]  /*11740*/  ULDC.64 UR4, c[0x0][0x338] ;  /* 0x0000ce0000047ab9 */ /* 0x000fe20000000a00 */
[----:B------:R-:W-:Y:S02]  /*11750*/  IMAD R0, R23, 0x8, R16 ;  /* 0x0000000817007824 */ /* 0x000fe400078e0210 */
        /* <DEDUP_REMOVED lines=13> */
[----:B------:R-:W-:-:S04]  /*11830*/  SHF.L.U32 R3, R26, 0x1f, RZ ;  /* 0x0000001f1a037819 */ /* 0x000fc800000006ff */
[----:B------:R-:W0:Y:S02]  /*11840*/  SYNCS.PHASECHK.TRANS64.TRYWAIT P0, [R0+URZ+0x2a840], R3 ;  /* 0x02a84003000075a7 */ /* 0x000e24000800017f */
[----:B0-----:R-:W-:Y:S05]  /*11850*/  @!P0 BRA `(.L_x_1086) ;  /* 0x00000030005c8947 */ /* 0x001fea0003800000 */
.L_x_1138:
[----:B------:R-:W-:Y:S05]  /*11860*/  BSYNC B0 ;  /* 0x0000000000007941 */ /* 0x000fea0003800000 */
.L_x_1085:
[----:B------:R-:W-:Y:S01]  /*11870*/  ULDC.64 UR4, c[0x0][0x300] ;  /* 0x0000c00000047ab9 */ /* 0x000fe20000000a00 */
[----:B------:R-:W-:Y:S01]  /*11880*/  LOP3.LUT P4, RZ, R19, 0x10, RZ, 0xc0, !PT ;  /* 0x0000001013ff7812 */ /* 0x000fe2000788c0ff */
[----:B------:R-:W-:Y:S01]  /*11890*/  IMAD R2, R7, UR4, RZ ;  /* 0x0000000407027c24 */ /* 0x000fe2000f8e02ff */
[C---:B------:R-:W-:Y:S02]  /*118a0*/  LOP3.LUT P3, RZ, R19.reuse, 0x8, RZ, 0xc0, !PT ;  /* 0x0000000813ff7812 */ /* 0x040fe4000786c0ff */
[----:B------:R-:W-:Y:S01]  /*118b0*/  LOP3.LUT P2, RZ, R19, 0x4, RZ, 0xc0, !PT ;  /* 0x0000000413ff7812 */ /* 0x000fe2000784c0ff */
[C---:B------:R-:W-:Y:S02]  /*118c0*/  IMAD R7, R5.reuse, UR5, R2 ;  /* 0x0000000505077c24 */ /* 0x040fe4000f8e0202 */
[----:B0-----:R-:W-:Y:S01]  /*118d0*/  IMAD.WIDE.U32 R2, R5, UR4, RZ ;  /* 0x0000000405027c25 */ /* 0x001fe2000f8e00ff */
[----:B------:R-:W-:-:S03]  /*118e0*/  ULDC.64 UR4, c[0x0][0x310] ;  /* 0x0000c40000047ab9 */ /* 0x000fc60000000a00 */
[----:B------:R-:W-:Y:S02]  /*118f0*/  IMAD.IADD R3, R3, 0x1, R7 ;  /* 0x0000000103037824 */ /* 0x000fe400078e0207 */
[----:B------:R-:W-:Y:S02]  /*11900*/  IMAD R5, R4, UR4, RZ ;  /* 0x0000000404057c24 */ /* 0x000fe4000f8e02ff */
[----:B------:R-:W-:-:S04]  /*11910*/  IMAD.WIDE.U32 R2, R6, UR4, R2 ;  /* 0x0000000406027c25 */ /* 0x000fc8000f8e0002 */
[----:B------:R-:W-:Y:S01]  /*11920*/  IMAD R5, R6, UR5, R5 ;  /* 0x0000000506057c24 */ /* 0x000fe2000f8e0205 */
[----:B------:R-:W-:Y:S01]  /*11930*/  ULDC.64 UR4, c[0x0][0x308] ;  /* 0x0000c20000047ab9 */ /* 0x000fe20000000a00 */
[----:B------:R-:W-:Y:S02]  /*11940*/  IMAD.MOV.U32 R7, RZ, RZ, -0x60 ;  /* 0xffffffa0ff077424 */ /* 0x000fe400078e00ff */
[----:B------:R-:W-:Y:S02]  /*11950*/  IMAD.IADD R3, R3, 0x1, R5 ;  /* 0x0000000103037824 */ /* 0x000fe400078e0205 */
[----:B------:R-:W-:Y:S02]  /*11960*/  IMAD R5, R28, UR4, RZ ;  /* 0x000000041c057c24 */ /* 0x000fe4000f8e02ff */
[----:B------:R-:W-:-:S04]  /*11970*/  IMAD.WIDE.U32 R2, R22, UR4, R2 ;  /* 0x0000000416027c25 */ /* 0x000fc8000f8e0002 */
[----:B------:R-:W-:Y:S01]  /*11980*/  IMAD R5, R22, UR5, R5 ;  /* 0x0000000516057c24 */ /* 0x000fe2000f8e0205 */
[----:B------:R-:W-:Y:S01]  /*11990*/  ULDC.64 UR4, c[0x0][0x2e8] ;  /* 0x0000ba0000047ab9 */ /* 0x000fe20000000a00 */
[----:B------:R-:W-:Y:S01]  /*119a0*/  IMAD R7, R24, R7, UR38 ;  /* 0x0000002618077e24 */ /* 0x000fe2000f8e0207 */
[C---:B------:R-:W-:Y:S01]  /*119b0*/  LEA R4, P0, R2.reuse, UR4, 0x1 ;  /* 0x0000000402047c11 */ /* 0x040fe2000f8008ff */
[----:B------:R-:W-:Y:S01]  /*119c0*/  IMAD.IADD R3, R3, 0x1, R5 ;  /* 0x0000000103037824 */ /* 0x000fe200078e0205 */
[----:B------:R-:W-:Y:S01]  /*119d0*/  UMOV UR4, 0xffffffff ;  /* 0xffffffff00047882 */ /* 0x000fe20000000000 */
[----:B------:R-:W-:Y:S02]  /*119e0*/  IMAD.IADD R7, R7, 0x1, -R36 ;  /* 0x0000000107077824 */ /* 0x000fe400078e0a24 */
[----:B------:R-:W-:Y:S01]  /*119f0*/  IMAD R5, R23, 0x4800, R30 ;  /* 0x0000480017057824 */ /* 0x000fe200078e021e */
[----:B------:R-:W-:Y:S02]  /*11a00*/  LEA.HI.X R6, R2, UR5, R3, 0x1, P0 ;  /* 0x0000000502067c11 */ /* 0x000fe400080f0c03 */
[----:B------:R-:W-:Y:S01]  /*11a10*/  ISETP.GE.AND P0, PT, R7, 0x1, PT ;  /* 0x000000010700780c */ /* 0x000fe20003f06270 */
[----:B------:R-:W-:-:S12]  /*11a20*/  BRA.DIV UR4, `(.L_x_1087) ;  /* 0x0000002e04fc7947 */ /* 0x000fd8000b800000 */
[----:B------:R-:W0:Y:S01]  /*11a30*/  SHFL.IDX PT, R14, R4, RZ, 0x181f ;  /* 0x00181fff040e7589 */ /* 0x000e2200000e0000 */
[----:B------:R-:W-:-:S03]  /*11a40*/  @P0 IMAD R9, R5, 0x2, R16 ;  /* 0x0000000205090824 */ /* 0x000fc600078e0210 */
[----:B------:R-:W1:Y:S04]  /*11a50*/  SHFL.IDX PT, R2, R6, RZ, 0x181f ;  /* 0x00181fff06027589 */ /* 0x000e6800000e0000 */
[----:B------:R-:W-:Y:S01]  /*11a60*/  SHFL.IDX PT, R8, R6, 0x1, 0x181f ;  /* 0x00381f0006087f89 */ /* 0x000fe200000e0000 */
[----:B0-----:R-:W-:-:S05]  /*11a70*/  @P0 LEA R14, P1, R37, R14, 0x1 ;  /* 0x0000000e250e0211 */ /* 0x001fca00078208ff */
[----:B-1----:R-:W-:Y:S02]  /*11a80*/  @P0 IMAD.X R3, RZ, RZ, R2, P1 ;  /* 0x000000ffff030224 */ /* 0x002fe400008e0602 */
[----:B------:R-:W-:Y:S02]  /*11a90*/  @P0 IMAD.MOV.U32 R2, RZ, RZ, R14 ;  /* 0x000000ffff020224 */ /* 0x000fe400078e000e */
[----:B------:R-:W0:Y:S04]  /*11aa0*/  SHFL.IDX PT, R14, R4, 0x1, 0x181f ;  /* 0x00381f00040e7f89 */ /* 0x000e2800000e0000 */
[----:B------:R-:W-:Y:S04]  /*11ab0*/  @P0 LDGSTS.E.BYPASS.LTC128B.128 [R9+0x18400], desc[UR36][R2.64], !P4 ;  /* 0x1840000002090fae */ /* 0x000fe8000e101d64 */
[----:B------:R-:W-:Y:S04]  /*11ac0*/  @P0 LDGSTS.E.BYPASS.LTC128B.128 [R9+0x1b400], desc[UR36][R2.64+0x80], !P3 ;  /* 0x1b40008002090fae */ /* 0x000fe8000d901d64 */
[----:B------:R1:W-:Y:S01]  /*11ad0*/  @P0 LDGSTS.E.BYPASS.LTC128B.128 [R9+0x1e400], desc[UR36][R2.64+0x100], !P2 ;  /* 0x1e40010002090fae */ /* 0x0003e2000d101d64 */
[----:B------:R-:W-:-:S13]  /*11ae0*/  ISETP.GE.AND P0, PT, R7, 0x11, PT ;  /* 0x000000110700780c */ /* 0x000fda0003f06270 */
[----:B0-----:R-:W-:Y:S01]  /*11af0*/  @P0 LEA R14, P1, R37, R14, 0x1 ;  /* 0x0000000e250e0211 */ /* 0x001fe200078208ff */
[----:B------:R-:W-:-:S04]  /*11b00*/  @P0 IMAD R25, R5, 0x2, R16 ;  /* 0x0000000205190824 */ /* 0x000fc800078e0210 */
[----:B------:R-:W-:Y:S02]  /*11b10*/  @P0 IMAD.X R21, RZ, RZ, R8, P1 ;  /* 0x000000ffff150224 */ /* 0x000fe400008e0608 */
[----:B-1----:R-:W-:Y:S01]  /*11b20*/  @P0 IMAD.MOV.U32 R2, RZ, RZ, R14 ;  /* 0x000000ffff020224 */ /* 0x002fe200078e000e */
[----:B------:R-:W-:Y:S01]  /*11b30*/  SHFL.IDX PT, R8, R6, 0x2, 0x181f ;  /* 0x00581f0006087f89 */ /* 0x000fe200000e0000 */
[----:B------:R-:W-:-:S03]  /*11b40*/  @P0 IMAD.MOV.U32 R3, RZ, RZ, R21 ;  /* 0x000000ffff030224 */ /* 0x000fc600078e0015 */
        /* <DEDUP_REMOVED lines=31> */
[----:B------:R0:W1:Y:S01]  /*11d40*/  SHFL.IDX PT, R8, R6, 0x5, 0x181f ;  /* 0x00b81f0006087f89 */ /* 0x00006200000e0000 */
[----:B------:R-:W-:-:S03]  /*11d50*/  @P0 IMAD.MOV.U32 R3, RZ, RZ, R9 ;  /* 0x000000ffff030224 */ /* 0x000fc600078e0009 */
[----:B------:R0:W2:Y:S04]  /*11d60*/  SHFL.IDX PT, R14, R4, 0x5, 0x181f ;  /* 0x00b81f00040e7f89 */ /* 0x0000a800000e0000 */
[----:B------:R0:W-:Y:S04]  /*11d70*/  @P0 LDGSTS.E.BYPASS.LTC128B.128 [R21+0x1a400], desc[UR36][R2.64], !P4 ;  /* 0x1a40000002150fae */ /* 0x0001e8000e101d64 */
[----:B------:R0:W-:Y:S04]  /*11d80*/  @P0 LDGSTS.E.BYPASS.LTC128B.128 [R21+0x1d400], desc[UR36][R2.64+0x80], !P3 ;  /* 0x1d40008002150fae */ /* 0x0001e8000d901d64 */
[----:B------:R0:W-:Y:S02]  /*11d90*/  @P0 LDGSTS.E.BYPASS.LTC128B.128 [R21+0x20400], desc[UR36][R2.64+0x100], !P2 ;  /* 0x2040010002150fae */ /* 0x0001e4000d101d64 */
.L_x_1152:
[----:B------:R-:W-:-:S13]  /*11da0*/  ISETP.GE.AND P0, PT, R7, 0x51, PT ;  /* 0x000000510700780c */ /* 0x000fda0003f06270 */
[----:B0-2---:R-:W-:Y:S01]  /*11db0*/  @P0 LEA R2, P1, R37, R14, 0x1 ;  /* 0x0000000e25020211 */ /* 0x005fe200078208ff */
[----:B------:R-:W-:-:S04]  /*11dc0*/  @P0 IMAD R5, R5, 0x2, R16 ;  /* 0x0000000205050824 */ /* 0x000fc800078e0210 */
[----:B-1----:R-:W-:-:S05]  /*11dd0*/  @P0 IMAD.X R3, RZ, RZ, R8, P1 ;  /* 0x000000ffff030224 */ /* 0x002fca00008e0608 */
        /* <DEDUP_REMOVED lines=8> */
.L_x_1088:
        /* <DEDUP_REMOVED lines=10> */
.L_x_1089:
[----:B------:R1:W-:Y:S02]  /*11f00*/  SYNCS.ARRIVE.TRANS64.A1T0 RZ, [R0+URZ+0x2a830], RZ ;  /* 0x02a830ff00ff79a7 */ /* 0x0003e4000810003f */
[----:B------:R-:W-:Y:S05]  /*11f10*/  WARPSYNC.ALL ;  /* 0x0000000000007948 */ /* 0x000fea0003800000 */
[----:B------:R-:W-:Y:S01]  /*11f20*/  BSSY B6, `(.L_x_1090) ;  /* 0x0000015000067945 */ /* 0x000fe20003800000 */
[----:B-1----:R-:W-:Y:S01]  /*11f30*/  VIADD R0, R16, 0xc400 ;  /* 0x0000c40010007836 */ /* 0x002fe20000000000 */
[----:B------:R-:W-:Y:S04]  /*11f40*/  BAR.SYNC.DEFER_BLOCKING 0x8, 0x180 ;  /* 0x0206000000007b1d */ /* 0x000fe80000010000 */
[----:B------:R-:W-:-:S13]  /*11f50*/  LOP3.LUT P0, RZ, R0, 0x3ff, RZ, 0xc0, !PT ;  /* 0x000003ff00ff7812 */ /* 0x000fda000780c0ff */
[----:B------:R-:W-:Y:S05]  /*11f60*/  @!P0 BRA `(.L_x_1091) ;  /* 0x0000000000408947 */ /* 0x000fea0003800000 */
[----:B0-----:R-:W-:Y:S01]  /*11f70*/  MOV R2, 0x0 ;  /* 0x0000000000027802 */ /* 0x001fe20000000f00 */
[----:B------:R-:W-:Y:S01]  /*11f80*/  ULDC.64 UR6, c[0x4][0xf0] ;  /* 0x01003c0000067ab9 */ /* 0x000fe20000000a00 */
[----:B------:R-:W-:Y:S01]  /*11f90*/  ULDC.64 UR8, c[0x4][0xf8] ;  /* 0x01003e0000087ab9 */ /* 0x000fe20000000a00 */
[----:B------:R-:W-:Y:S01]  /*11fa0*/  ULDC.64 UR4, c[0x4][0x88] ;  /* 0x0100220000047ab9 */ /* 0x000fe20000000a00 */
[----:B------:R-:W-:Y:S02]  /*11fb0*/  IMAD.U32 R4, RZ, RZ, UR6 ;  /* 0x00000006ff047e24 */ /* 0x000fe4000f8e00ff */
[----:B------:R-:W0:Y:S01]  /*11fc0*/  LDC.64 R2, c[0x4][R2] ;  /* 0x0100000002027b82 */ /* 0x000e220000000a00 */
[----:B------:R-:W-:Y:S02]  /*11fd0*/  IMAD.U32 R5, RZ, RZ, UR7 ;  /* 0x00000007ff057e24 */ /* 0x000fe4000f8e00ff */
        /* <DEDUP_REMOVED lines=8> */
[----:B0-----:R-:W-:Y:S05]  /*12060*/  CALL.ABS.NOINC R2 ;  /* 0x0000000002007343 */ /* 0x001fea0003c00000 */
.L_x_1091:
[----:B------:R-:W-:Y:S05]  /*12070*/  BSYNC B6 ;  /* 0x0000000000067941 */ /* 0x000fea0003800000 */
.L_x_1090:
[----:B0-----:R-:W0:Y:S01]  /*12080*/  S2R R2, SR_TID.X ;  /* 0x0000000000027919 */ /* 0x001e220000002100 */
[----:B------:R-:W-:Y:S01]  /*12090*/  UISETP.NE.AND UP0, UPT, UR50, URZ, UPT ;  /* 0x0000003f3200728c */ /* 0x000fe2000bf05270 */
[----:B------:R-:W-:Y:S01]  /*120a0*/  R2UR UR6, R28 ;  /* 0x000000001c0672ca */ /* 0x000fe200000e0000 */
[----:B------:R-:W-:Y:S01]  /*120b0*/  ULDC.64 UR8, c[0x0][0x2d8] ;  /* 0x0000b60000087ab9 */ /* 0x000fe20000000a00 */
[----:B------:R-:W-:Y:S02]  /*120c0*/  R2UR UR7, R22 ;  /* 0x00000000160772ca */ /* 0x000fe400000e0000 */
[C---:B------:R-:W-:Y:S02]  /*120d0*/  LOP3.LUT P3, RZ, R19.reuse, 0x400, RZ, 0xc0, !PT ;  /* 0x0000040013ff7812 */ /* 0x040fe4000786c0ff */
[----:B------:R-:W-:Y:S02]  /*120e0*/  PLOP3.LUT P0, PT, PT, PT, UP0, 0x80, 0x0 ;  /* 0x000000000000781c */ /* 0x000fe40003f0f008 */
[----:B------:R-:W-:-:S02]  /*120f0*/  LOP3.LUT P4, RZ, R19, 0x200, RZ, 0xc0, !PT ;  /* 0x0000020013ff7812 */ /* 0x000fc4000788c0ff */
[----:B------:R-:W-:Y:S01]  /*12100*/  @UP0 ULDC UR4, c[0x0][0x44c] ;  /* 0x0001130000040ab9 */ /* 0x000fe20000000800 */
[----:B------:R-:W-:Y:S02]  /*12110*/  LOP3.LUT P5, RZ, R19, 0x100, RZ, 0xc0, !PT ;  /* 0x0000010013ff7812 */ /* 0x000fe400078ac0ff */
[----:B------:R-:W-:-:S04]  /*12120*/  UIMAD UR6, UR6, UR8, URZ ;  /* 0x00000008060672a4 */ /* 0x000fc8000f8e023f */
[----:B------:R-:W-:Y:S02]  /*12130*/  UIMAD UR7, UR7, UR9, UR6 ;  /* 0x00000009070772a4 */ /* 0x000fe4000f8e0206 */
[----:B------:R-:W-:Y:S01]  /*12140*/  USHF.R.S32.HI UR6, URZ, 0x1f, UR43 ;  /* 0x0000001f3f067899 */ /* 0x000fe2000801142b */
[----:B0-----:R-:W-:-:S05]  /*12150*/  IMAD.SHL.U32 R2, R2, 0x10, RZ ;  /* 0x0000001002027824 */ /* 0x001fca00078e00ff */
[----:B------:R-:W-:-:S05]  /*12160*/  LOP3.LUT R2, R36, 0x70, R2, 0xf8, !PT ;  /* 0x0000007024027812 */ /* 0x000fca00078ef802 */
[----:B------:R-:W-:-:S04]  /*12170*/  VIADD R0, R2, UR44 ;  /* 0x0000002c02007c36 */ /* 0x000fc80008000000 */
[----:B------:R-:W-:Y:S01]  /*12180*/  @P0 IMAD.HI.U32 R3, R0, UR4, RZ ;  /* 0x0000000400030c27 */ /* 0x000fe2000f8e00ff */
[----:B------:R-:W-:Y:S01]  /*12190*/  PLOP3.LUT P0, PT, PT, PT, UP0, 0x80, 0x0 ;  /* 0x000000000000781c */ /* 0x000fe20003f0f008 */
[----:B------:R-:W-:Y:S02]  /*121a0*/  @UP0 ULDC UR4, c[0x0][0x450] ;  /* 0x0001140000040ab9 */ /* 0x000fe40000000800 */
[----:B------:R-:W-:-:S10]  /*121b0*/  IMAD.MOV.U32 R2, RZ, RZ, R0 ;  /* 0x000000ffff027224 */ /* 0x000fd400078e0000 */
[----:B------:R-:W-:Y:S02]  /*121c0*/  @P0 SHF.R.U32.HI R2, RZ, UR4, R3 ;  /* 0x00000004ff020c19 */ /* 0x000fe40008011603 */
[----:B------:R-:W-:-:S03]  /*121d0*/  R2UR UR4, R22 ;  /* 0x00000000160472ca */ /* 0x000fc600000e0000 */
[----:B------:R-:W-:-:S10]  /*121e0*/  IMAD.MOV R5, RZ, RZ, -R2 ;  /* 0x000000ffff057224 */ /* 0x000fd400078e0a02 */
[----:B------:R-:W-:-:S03]  /*121f0*/  UIMAD.WIDE.U32 UR4, UR4, UR8, URZ ;  /* 0x00000008040472a5 */ /* 0x000fc6000f8e003f */
[----:B------:R-:W-:Y:S01]  /*12200*/  ULDC.64 UR8, c[0x0][0x2e0] ;  /* 0x0000b80000087ab9 */ /* 0x000fe20000000a00 */
[----:B------:R-:W-:Y:S02]  /*12210*/  UIADD3 UR5, UR5, UR7, URZ ;  /* 0x0000000705057290 */ /* 0x000fe4000fffe03f */
[----:B------:R-:W-:Y:S01]  /*12220*/  UIMAD UR6, UR6, UR8, URZ ;  /* 0x00000008060672a4 */ /* 0x000fe2000f8e023f */
[----:B------:R-:W-:Y:S01]  /*12230*/  ULDC UR7, c[0x0][0x448] ;  /* 0x0001120000077ab9 */ /* 0x000fe20000000800 */
[----:B------:R-:W-:Y:S01]  /*12240*/  UIMAD.WIDE.U32 UR4, UR43, UR8, UR4 ;  /* 0x000000082b0472a5 */ /* 0x000fe2000f8e0004 */
[----:B------:R-:W-:Y:S01]  /*12250*/  IMAD R5, R5, UR7, R0 ;  /* 0x0000000705057c24 */ /* 0x000fe2000f8e0200 */
[----:B------:R-:W-:Y:S01]  /*12260*/  UIMAD UR6, UR43, UR9, UR6 ;  /* 0x000000092b0672a4 */ /* 0x000fe2000f8e0206 */
[----:B------:R-:W-:Y:S02]  /*12270*/  SHF.R.S32.HI R0, RZ, 0x1f, R2 ;  /* 0x0000001fff007819 */ /* 0x000fe40000011402 */
[----:B------:R-:W-:Y:S01]  /*12280*/  ULDC.64 UR8, c[0x0][0x2d0] ;  /* 0x0000b40000087ab9 */ /* 0x000fe20000000a00 */
[----:B------:R-:W-:Y:S01]  /*12290*/  UIADD3 UR5, UR5, UR6, URZ ;  /* 0x0000000605057290 */ /* 0x000fe2000fffe03f */
[----:B------:R-:W-:-:S02]  /*122a0*/  IMAD.U32 R9, RZ, RZ, UR8 ;  /* 0x00000008ff097e24 */ /* 0x000fc4000f8e00ff */
[----:B------:R-:W-:Y:S01]  /*122b0*/  IMAD R3, R0, UR8, RZ ;  /* 0x0000000800037c24 */ /* 0x000fe2000f8e02ff */
[----:B------:R-:W-:-:S03]  /*122c0*/  SHF.R.S32.HI R0, RZ, 0x1f, R5 ;  /* 0x0000001fff007819 */ /* 0x000fc60000011405 */
[C---:B------:R-:W-:Y:S02]  /*122d0*/  IMAD R7, R2.reuse, UR9, R3 ;  /* 0x0000000902077c24 */ /* 0x040fe4000f8e0203 */
[----:B------:R-:W-:Y:S01]  /*122e0*/  IMAD.WIDE.U32 R2, R2, R9, UR4 ;  /* 0x0000000402027e25 */ /* 0x000fe2000f8e0009 */
        /* <DEDUP_REMOVED lines=11> */
[----:B------:R-:W0:Y:S01]  /*123a0*/  SHFL.IDX PT, R14, R0, RZ, 0x181f ;  /* 0x00181fff000e7589 */ /* 0x000e2200000e0000 */
[----:B------:R-:W-:-:S03]  /*123b0*/  VIADD R4, R36, UR44 ;  /* 0x0000002c24047c36 */ /* 0x000fc60008000000 */
[----:B------:R-:W1:Y:S01]  /*123c0*/  SHFL.IDX PT, R2, R5, RZ, 0x181f ;  /* 0x00181fff05027589 */ /* 0x000e6200000e0000 */
[C---:B------:R-:W-:Y:S01]  /*123d0*/  VIADD R7, R4.reuse, 0x10 ;  /* 0x0000001004077836 */ /* 0x040fe20000000000 */
[----:B------:R-:W-:Y:S02]  /*123e0*/  ISETP.GE.AND P0, PT, R4, UR39, PT ;  /* 0x0000002704007c0c */ /* 0x000fe4000bf06270 */
[----:B------:R-:W-:Y:S11]  /*123f0*/  SHFL.IDX PT, R6, R5, 0x1, 0x181f ;  /* 0x00381f0005067f89 */ /* 0x000ff600000e0000 */
[----:B0-----:R-:W-:-:S05]  /*12400*/  @!P0 LEA R14, P1, R37, R14, 0x1 ;  /* 0x0000000e250e8211 */ /* 0x001fca00078208ff */
[----:B-1----:R-:W-:Y:S02]  /*12410*/  @!P0 IMAD.X R3, RZ, RZ, R2, P1 ;  /* 0x000000ffff038224 */ /* 0x002fe400008e0602 */
[----:B------:R-:W-:Y:S02]  /*12420*/  @!P0 IMAD.MOV.U32 R2, RZ, RZ, R14 ;  /* 0x000000ffff028224 */ /* 0x000fe400078e000e */
[----:B------:R-:W0:Y:S04]  /*12430*/  SHFL.IDX PT, R14, R0, 0x1, 0x181f ;  /* 0x00381f00000e7f89 */ /* 0x000e2800000e0000 */
[----:B------:R-:W-:Y:S04]  /*12440*/  @!P0 LDGSTS.E.BYPASS.LTC128B.128 [R31+0xc400], desc[UR36][R2.64], !P3 ;  /* 0x0c400000021f8fae */ /* 0x000fe8000d901d64 */
[----:B------:R-:W-:Y:S04]  /*12450*/  @!P0 LDGSTS.E.BYPASS.LTC128B.128 [R31+0x10400], desc[UR36][R2.64+0x80], !P4 ;  /* 0x10400080021f8fae */ /* 0x000fe8000e101d64 */
[----:B------:R1:W-:Y:S01]  /*12460*/  @!P0 LDGSTS.E.BYPASS.LTC128B.128 [R31+0x14400], desc[UR36][R2.64+0x100], !P5 ;  /* 0x14400100021f8fae */ /* 0x0003e2000e901d64 */
[----:B------:R-:W-:-:S13]  /*12470*/  ISETP.GE.AND P0, PT, R7, UR39, PT ;  /* 0x0000002707007c0c */ /* 0x000fda000bf06270 */
[----:B0-----:R-:W-:-:S05]  /*12480*/  @!P0 LEA R14, P1, R37, R14, 0x1 ;  /* 0x0000000e250e8211 */ /* 0x001fca00078208ff */
[----:B------:R-:W-:Y:S02]  /*12490*/  @!P0 IMAD.X R7, RZ, RZ, R6, P1 ;  /* 0x000000ffff078224 */ /* 0x000fe400008e0606 */
[----:B-1----:R-:W-:Y:S01]  /*124a0*/  @!P0 IMAD.MOV.U32 R2, RZ, RZ, R14 ;  /* 0x000000ffff028224 */ /* 0x002fe200078e000e */
[----:B------:R-:W-:Y:S01]  /*124b0*/  SHFL.IDX PT, R6, R5, 0x2, 0x181f ;  /* 0x00581f0005067f89 */ /* 0x000fe200000e0000 */
[----:B------:R-:W-:Y:S02]  /*124c0*/  @!P0 IMAD.MOV.U32 R3, RZ, RZ, R7 ;  /* 0x000000ffff038224 */ /* 0x000fe400078e0007 */
[----:B------:R-:W-:Y:S01]  /*124d0*/  VIADD R7, R4, 0x20 ;  /* 0x0000002004077836 */ /* 0x000fe20000000000 */
        /* <DEDUP_REMOVED lines=52> */
[----:B------:R0:W1:Y:S01]  /*12820*/  SHFL.IDX PT, R6, R5, 0x7, 0x181f ;  /* 0x00f81f0005067f89 */ /* 0x00006200000e0000 */
[----:B------:R-:W-:-:S03]  /*12830*/  @!P0 IMAD.MOV.U32 R3, RZ, RZ, R7 ;  /* 0x000000ffff038224 */ /* 0x000fc600078e0007 */
[----:B------:R0:W2:Y:S04]  /*12840*/  SHFL.IDX PT, R14, R0, 0x7, 0x181f ;  /* 0x00f81f00000e7f89 */ /* 0x0000a800000e0000 */
[----:B------:R0:W-:Y:S04]  /*12850*/  @!P0 LDGSTS.E.BYPASS.LTC128B.128 [R31+0xf400], desc[UR36][R2.64], !P3 ;  /* 0x0f400000021f8fae */ /* 0x0001e8000d901d64 */
[----:B------:R0:W-:Y:S04]  /*12860*/  @!P0 LDGSTS.E.BYPASS.LTC128B.128 [R31+0x13400], desc[UR36][R2.64+0x80], !P4 ;  /* 0x13400080021f8fae */ /* 0x0001e8000e101d64 */
[----:B------:R0:W-:Y:S02]  /*12870*/  @!P0 LDGSTS.E.BYPASS.LTC128B.128 [R31+0x17400], desc[UR36][R2.64+0x100], !P5 ;  /* 0x17400100021f8fae */ /* 0x0001e4000e901d64 */
.L_x_1169:
[----:B------:R-:W-:-:S05]  /*12880*/  VIADD R4, R4, 0x70 ;  /* 0x0000007004047836 */ /* 0x000fca0000000000 */
[----:B------:R-:W-:-:S13]  /*12890*/  ISETP.GE.AND P0, PT, R4, UR39, PT ;  /* 0x0000002704007c0c */ /* 0x000fda000bf06270 */
[----:B0-2---:R-:W-:-:S05]  /*128a0*/  @!P0 LEA R2, P1, R37, R14, 0x1 ;  /* 0x0000000e25028211 */ /* 0x005fca00078208ff */
[----:B-1----:R-:W-:-:S05]  /*128b0*/  @!P0 IMAD.X R3, RZ, RZ, R6, P1 ;  /* 0x000000ffff038224 */ /* 0x002fca00008e0606 */
[----:B------:R-:W-:Y:S01]  /*128c0*/  @!PT LDS RZ, [RZ] ;  /* 0x00000000fffff984 */ /* 0x000fe20000000800 */
[----:B------:R-:W-:Y:S01]  /*128d0*/  @!PT LDS RZ, [RZ] ;  /* 0x00000000fffff984 */ /* 0x000fe20000000800 */
[----:B------:R-:W-:Y:S01]  /*128e0*/  @!PT LDS RZ, [RZ] ;  /* 0x00000000fffff984 */ /* 0x000fe20000000800 */
[----:B------:R0:W-:Y:S04]  /*128f0*/  @!P0 LDGSTS.E.BYPASS.LTC128B.128 [R31+0xfc00], desc[UR36][R2.64], !P3 ;  /* 0x0fc00000021f8fae */ /* 0x0001e8000d901d64 */
[----:B------:R0:W-:Y:S04]  /*12900*/  @!P0 LDGSTS.E.BYPASS.LTC128B.128 [R31+0x13c00], desc[UR36][R2.64+0x80], !P4 ;  /* 0x13c00080021f8fae */ /* 0x0001e8000e101d64 */
[----:B------:R0:W-:Y:S01]  /*12910*/  @!P0 LDGSTS.E.BYPASS.LTC128B.128 [R31+0x17c00], desc[UR36][R2.64+0x100], !P5 ;  /* 0x17c00100021f8fae */ /* 0x0001e2000e901d64 */
[----:B------:R-:W-:Y:S01]  /*12920*/  PLOP3.LUT P0, PT, PT, PT, PT, 0x80, 0x0 ;  /* 0x000000000000781c */ /* 0x000fe20003f0f070 */
[----:B------:R-:W-:-:S12]  /*12930*/  NOP ;  /* 0x0000000000007918 */ /* 0x000fd80000000000 */
.L_x_1093:
[----:B------:R-:W-:Y:S02]  /*12940*/  PLOP3.LUT P1, PT, P1, P0, PT, 0xa2, 0x0 ;  /* 0x000000000000781c */ /* 0x000fe40000f21472 */
[----:B------:R-:W-:-:S08]  /*12950*/  @P0 R2UR P1, UR4, R16 ;  /* 0x00000000100402ca */ /* 0x000fd00000020000 */
[----:B------:R-:W-:-:S05]  /*12960*/  @P0 PLOP3.LUT P0, PT, P1, PT, PT, 0x80, 0x0 ;  /* 0x000000000000081c */ /* 0x000fca0000f0f070 */
[----:B------:R-:W-:Y:S01]  /*12970*/  @!P1 SYNCS.ARRIVE.TRANS64.RED.A0T1 RZ, [UR4+0x2a800], RZ ;  /* 0x02a800ffffff99a7 */ /* 0x000fe20008200404 */
[----:B------:R-:W-:Y:S07]  /*12980*/  @!P1 ARRIVES.LDGSTSBAR.64.TRANSCNT [UR4+0x2a800] ;  /* 0x02a80000ff0099b0 */ /* 0x000fee0008000a84 */
[----:B------:R-:W-:Y:S05]  /*12990*/  @P0 BRA.U.ANY `(.L_x_1093) ;  /* 0xfffffffd00e80947 */ /* 0x000fea000393ffff */
[----:B0-----:R-:W2:Y:S02]  /*129a0*/  LDL.LU R2, [R1] ;  /* 0x0000000001027983 */ /* 0x001ea40000300800 */
[----:B--2---:R-:W-:-:S05]  /*129b0*/  VIADD R2, R2, 0x1 ;  /* 0x0000000102027836 */ /* 0x004fca0000000000 */
[----:B------:R0:W-:Y:S01]  /*129c0*/  STL [R1], R2 ;  /* 0x0000000201007387 */ /* 0x0001e20000100800 */
        /* <DEDUP_REMOVED lines=9> */
.L_x_1170:
[----:B------:R-:W-:Y:S05]  /*12a60*/  BSYNC B0 ;  /* 0x0000000000007941 */ /* 0x000fea0003800000 */
.L_x_1094:
[----:B------:R-:W-:-:S04]  /*12a70*/  UIADD3 UR4, UR45, -0x2, URZ ;  /* 0xfffffffe2d047890 */ /* 0x000fc8000fffe03f */
[----:B------:R-:W-:-:S06]  /*12a80*/  UISETP.GE.AND UP0, UPT, UR4, UR46, UPT ;  /* 0x0000002e0400728c */ /* 0x000fcc000bf06270 */
[----:B------:R-:W-:-:S13]  /*12a90*/  PLOP3.LUT P0, PT, PT, PT, UP0, 0x40, 0x0 ;  /* 0x000000000000781c */ /* 0x000fda0003f0e808 */
[----:B------:R-:W-:Y:S05]  /*12aa0*/  @P0 BRA `(.L_x_1096) ;  /* 0x0000000c00c80947 */ /* 0x000fea0003800000 */
[----:B------:R-:W-:Y:S01]  /*12ab0*/  BSSY B0, `(.L_x_1096) ;  /* 0x00000f1000007945 */ /* 0x000fe20003800000 */
[----:B------:R-:W-:Y:S02]  /*12ac0*/  IMAD.MOV.U32 R20, RZ, RZ, R26 ;  /* 0x000000ffff147224 */ /* 0x000fe400078e001a */
[----:B------:R-:W-:Y:S02]  /*12ad0*/  IMAD.MOV.U32 R9, RZ, RZ, R23 ;  /* 0x000000ffff097224 */ /* 0x000fe400078e0017 */
[----:B------:R-:W-:Y:S02]  /*12ae0*/  IMAD.MOV.U32 R27, RZ, RZ, R24 ;  /* 0x000000ffff1b7224 */ /* 0x000fe400078e0018 */
[----:B------:R-:W-:-:S07]  /*12af0*/  IMAD.U32 R8, RZ, RZ, UR4 ;  /* 0x00000004ff087e24 */ /* 0x000fce000f8e00ff */
.L_x_1109:
[----:B0-----:R-:W0:Y:S01]  /*12b00*/  LDC R3, c[0x0][0x430] ;  /* 0x00010c00ff037b82 */ /* 0x001e220000000800 */
[----:B------:R-:W1:Y:S01]  /*12b10*/  S2R R0, SR_TID.X ;  /* 0x0000000000007919 */ /* 0x000e620000002100 */
[----:B------:R-:W-:Y:S01]  /*12b20*/  IMAD R10, R8, 0x60, R32 ;  /* 0x00000060080a7824 */ /* 0x000fe200078e0220 */
[----:B------:R-:W-:Y:S01]  /*12b30*/  LOP3.LUT P1, RZ, R19, 0x40, RZ, 0xc0, !PT ;  /* 0x0000004013ff7812 */ /* 0x000fe2000782c0ff */
[----:B------:R-:W-:Y:S01]  /*12b40*/  VIADD R23, R9, 0x1 ;  /* 0x0000000109177836 */ /* 0x000fe20000000000 */
[----:B0-----:R-:W-:Y:S01]  /*12b50*/  ISETP.NE.AND P0, PT, R3, 0x1, PT ;  /* 0x000000010300780c */ /* 0x001fe20003f05270 */
[----:B-1----:R-:W-:-:S12]  /*12b60*/  IMAD.SHL.U32 R0, R0, 0x10, RZ ;  /* 0x0000001000007824 */ /* 0x002fd800078e00ff */
[----:B------:R-:W0:Y:S01]  /*12b70*/  @P0 LDC R3, c[0x0][0x434] ;  /* 0x00010d00ff030b82 */ /* 0x000e220000000800 */
[----:B------:R-:W-:-:S04]  /*12b80*/  LOP3.LUT R0, R36, 0x70, R0, 0xf8, !PT ;  /* 0x0000007024007812 */ /* 0x000fc800078ef800 */
[C---:B------:R-:W-:Y:S01]  /*12b90*/  ISETP.GT.U32.AND P2, PT, R0.reuse, 0x5f, PT ;  /* 0x0000005f0000780c */ /* 0x040fe20003f44070 */
[----:B------:R-:W-:Y:S02]  /*12ba0*/  IMAD.IADD R10, R0, 0x1, R10 ;  /* 0x00000001000a7824 */ /* 0x000fe400078e020a */
[----:B------:R-:W1:Y:S02]  /*12bb0*/  @P0 LDC R5, c[0x0][0x438] ;  /* 0x00010e00ff050b82 */ /* 0x000e640000000800 */
[----:B------:R-:W-:-:S08]  /*12bc0*/  IMAD.MOV.U32 R11, RZ, RZ, R10 ;  /* 0x000000ffff0b7224 */ /* 0x000fd000078e000a */
[----:B------:R-:W2:Y:S01]  /*12bd0*/  @!P2 LDC.64 R6, c[0x0][0x428] ;  /* 0x00010a00ff06ab82 */ /* 0x000ea20000000a00 */
[----:B0-----:R-:W-:-:S05]  /*12be0*/  @P0 IMAD.HI.U32 R0, R10, R3, RZ ;  /* 0x000000030a000227 */ /* 0x001fca00078e00ff */
[----:B-1----:R-:W-:Y:S02]  /*12bf0*/  @P0 SHF.R.U32.HI R11, RZ, R5, R0 ;  /* 0x00000005ff0b0219 */ /* 0x002fe40000011600 */
[----:B------:R-:W0:Y:S02]  /*12c00*/  @!P2 LDC.64 R4, c[0x0][0x418] ;  /* 0x00010600ff04ab82 */ /* 0x000e240000000a00 */
[--C-:B------:R-:W-:Y:S01]  /*12c10*/  @!P2 SHF.R.S32.HI R3, RZ, 0x1f, R11.reuse ;  /* 0x0000001fff03a819 */ /* 0x100fe2000001140b */
[----:B------:R-:W-:Y:S02]  /*12c20*/  @!P2 IMAD.MOV.U32 R2, RZ, RZ, R11 ;  /* 0x000000ffff02a224 */ /* 0x000fe400078e000b */
[-C--:B--2---:R-:W-:Y:S02]  /*12c30*/  @!P2 IMAD R0, R33, R6.reuse, RZ ;  /* 0x000000062100a224 */ /* 0x084fe400078e02ff */
[----:B------:R-:W-:-:S04]  /*12c40*/  @!P2 IMAD.WIDE.U32 R2, R29, R6, R2 ;  /* 0x000000061d02a225 */ /* 0x000fc800078e0002 */
[----:B------:R-:W-:-:S04]  /*12c50*/  @!P2 IMAD R7, R29, R7, R0 ;  /* 0x000000071d07a224 */ /* 0x000fc800078e0200 */
[----:B------:R-:W-:Y:S01]  /*12c60*/  @!P2 IMAD.IADD R0, R7, 0x1, R3 ;  /* 0x000000010700a824 */ /* 0x000fe200078e0203 */
[----:B0-----:R-:W-:-:S04]  /*12c70*/  @!P2 LEA R4, P0, R2, R4, 0x2 ;  /* 0x000000040204a211 */ /* 0x001fc800078010ff */
[----:B------:R-:W-:Y:S01]  /*12c80*/  @!P2 LEA.HI.X R5, R2, R5, R0, 0x2, P0 ;  /* 0x000000050205a211 */ /* 0x000fe200000f1400 */
[----:B------:R-:W-:Y:S01]  /*12c90*/  IMAD.MOV.U32 R0, RZ, RZ, RZ ;  /* 0x000000ffff007224 */ /* 0x000fe200078e00ff */
[C---:B------:R-:W-:Y:S01]  /*12ca0*/  ISETP.NE.AND P0, PT, R23.reuse, 0x2, PT ;  /* 0x000000021700780c */ /* 0x040fe20003f05270 */
[----:B------:R-:W-:Y:S01]  /*12cb0*/  IMAD.MOV R7, RZ, RZ, -R11 ;  /* 0x000000ffff077224 */ /* 0x000fe200078e0a0b */
[----:B------:R-:W-:Y:S05]  /*12cc0*/  YIELD ;  /* 0x0000000000007946 */ /* 0x000fea0003800000 */
[----:B------:R-:W-:Y:S01]  /*12cd0*/  ULDC UR4, c[0x0][0x430] ;  /* 0x00010c0000047ab9 */ /* 0x000fe20000000800 */
[----:B------:R-:W-:Y:S01]  /*12ce0*/  SEL R3, RZ, 0x1, P0 ;  /* 0x00000001ff037807 */ /* 0x000fe20000000000 */
[----:B------:R0:W5:Y:S01]  /*12cf0*/  @!P2 LDG.E R0, desc[UR36][R4.64] ;  /* 0x000000240400a981 */ /* 0x000162000c1e1900 */
[----:B------:R-:W-:Y:S01]  /*12d00*/  SEL R23, R23, RZ, P0 ;  /* 0x000000ff17177207 */ /* 0x000fe20000000000 */
[----:B------:R-:W-:Y:S01]  /*12d10*/  IMAD.MOV.U32 R24, RZ, RZ, R8 ;  /* 0x000000ffff187224 */ /* 0x000fe200078e0008 */
[----:B------:R-:W-:Y:S01]  /*12d20*/  LOP3.LUT R26, R20, R3, RZ, 0x3c, !PT ;  /* 0x00000003141a7212 */ /* 0x000fe200078e3cff */
[----:B0-----:R-:W-:Y:S01]  /*12d30*/  IMAD R4, R7, UR4, R10 ;  /* 0x0000000407047c24 */ /* 0x001fe2000f8e020a */
[----:B------:R-:W-:Y:S06]  /*12d40*/  @!P1 BRA `(.L_x_1097) ;  /* 0x0000000000049947 */ /* 0x000fec0003800000 */
[----:B------:R-:W-:Y:S01]  /*12d50*/  BPT.TRAP 0x1 ;  /* 0x000000040000795c */ /* 0x000fe20000300000 */
.L_x_1097:
[----:B------:R-:W-:Y:S01]  /*12d60*/  IMAD R6, R23, 0x8, R16 ;  /* 0x0000000817067824 */ /* 0x000fe200078e0210 */
[----:B------:R-:W-:Y:S01]  /*12d70*/  SHF.L.U32 R3, R26, 0x1f, RZ ;  /* 0x0000001f1a037819 */ /* 0x000fe200000006ff */
[----:B------:R-:W-:Y:S03]  /*12d80*/  BSSY B1, `(.L_x_1098) ;  /* 0x0000003000017945 */ /* 0x000fe60003800000 */
[----:B------:R-:W0:Y:S02]  /*12d90*/  SYNCS.PHASECHK.TRANS64.TRYWAIT P0, [R6+URZ+0x2a840], R3 ;  /* 0x02a84003060075a7 */ /* 0x000e24000800017f */
[----:B0-----:R-:W-:Y:S05]  /*12da0*/  @!P0 BRA `(.L_x_1099) ;  /* 0x0000002c00c08947 */ /* 0x001fea0003800000 */
.L_x_1171:
[----:B------:R-:W-:Y:S05]  /*12db0*/  BSYNC B1 ;  /* 0x0000000000017941 */ /* 0x000fea0003800000 */
.L_x_1098:
[----:B------:R-:W-:Y:S01]  /*12dc0*/  SHF.R.S32.HI R21, RZ, 0x1f, R4 ;  /* 0x0000001fff157819 */ /* 0x000fe20000011404 */
[----:B------:R-:W-:Y:S01]  /*12dd0*/  ULDC.64 UR4, c[0x0][0x300] ;  /* 0x0000c00000047ab9 */ /* 0x000fe20000000a00 */
[----:B-----5:R-:W-:Y:S01]  /*12de0*/  SHF.R.S32.HI R25, RZ, 0x1f, R0 ;  /* 0x0000001fff197819 */ /* 0x020fe20000011400 */
[----:B------:R-:W-:Y:S01]  /*12df0*/  IMAD R8, R23, 0x4800, R30 ;  /* 0x0000480017087824 */ /* 0x000fe200078e021e */
[----:B------:R-:W-:Y:S01]  /*12e00*/  LOP3.LUT P3, RZ, R19, 0x10, RZ, 0xc0, !PT ;  /* 0x0000001013ff7812 */ /* 0x000fe2000786c0ff */
        /* <DEDUP_REMOVED lines=22> */
[----:B------:R-:W-:Y:S02]  /*12f70*/  IMAD.SHL.U32 R5, R37, 0x2, RZ ;  /* 0x0000000225057824 */ /* 0x000fe400078e00ff */
[----:B------:R-:W-:Y:S01]  /*12f80*/  IMAD R8, R8, 0x2, R16 ;  /* 0x0000000208087824 */ /* 0x000fe200078e0210 */
[----:B------:R-:W1:Y:S04]  /*12f90*/  SHFL.IDX PT, R3, R10, RZ, 0x181f ;  /* 0x00181fff0a037589 */ /* 0x000e6800000e0000 */
[----:B------:R-:W-:Y:S01]  /*12fa0*/  SHFL.IDX PT, R35, R10, 0x2, 0x181f ;  /* 0x00581f000a237f89 */ /* 0x000fe200000e0000 */
[----:B0-----:R-:W-:-:S03]  /*12fb0*/  IADD3 R2, P0, R14, R5, RZ ;  /* 0x000000050e027210 */ /* 0x001fc60007f1e0ff */
[----:B------:R-:W0:Y:S02]  /*12fc0*/  SHFL.IDX PT, R14, R7, 0x1, 0x181f ;  /* 0x00381f00070e7f89 */ /* 0x000e2400000e0000 */
[----:B-1----:R-:W-:-:S05]  /*12fd0*/  IMAD.X R3, RZ, RZ, R3, P0 ;  /* 0x000000ffff037224 */ /* 0x002fca00000e0603 */
        /* <DEDUP_REMOVED lines=18> */
[----:B------:R-:W0:Y:S03]  /*13100*/  SHFL.IDX PT, R14, R7, 0x4, 0x181f ;  /* 0x00981f00070e7f89 */ /* 0x000e2600000e0000 */
[----:B-1----:R-:W-:Y:S02]  /*13110*/  IMAD.X R3, RZ, RZ, R35, P0 ;  /* 0x000000ffff037224 */ /* 0x002fe400000e0623 */
        /* <DEDUP_REMOVED lines=11> */
.L_x_1185:
        /* <DEDUP_REMOVED lines=10> */
.L_x_1101:
        /* <DEDUP_REMOVED lines=10> */
.L_x_1102:
[----:B------:R1:W-:Y:S01]  /*13310*/  SYNCS.ARRIVE.TRANS64.A1T0 RZ, [R6+URZ+0x2a830], RZ ;  /* 0x02a830ff06ff79a7 */ /* 0x0003e2000810003f */
[----:B------:R-:W-:Y:S05]  /*13320*/  @!P2 BRA `(.L_x_1103) ;  /* 0x000000000004a947 */ /* 0x000fea0003800000 */
[----:B------:R-:W-:Y:S01]  /*13330*/  BPT.TRAP 0x1 ;  /* 0x000000040000795c */ /* 0x000fe20000300000 */
.L_x_1103:
[----:B0-----:R-:W-:Y:S01]  /*13340*/  SHF.L.U32 R3, R20, 0x1f, RZ ;  /* 0x0000001f14037819 */ /* 0x001fe200000006ff */
[----:B-1----:R-:W-:Y:S01]  /*13350*/  IMAD R6, R9, 0x8, R16 ;  /* 0x0000000809067824 */ /* 0x002fe200078e0210 */
[----:B------:R-:W-:Y:S03]  /*13360*/  BSSY B1, `(.L_x_1104) ;  /* 0x0000003000017945 */ /* 0x000fe60003800000 */
[----:B------:R-:W0:Y:S02]  /*13370*/  SYNCS.PHASECHK.TRANS64.TRYWAIT P0, [R6+URZ+0x2a860], R3 ;  /* 0x02a86003060075a7 */ /* 0x000e24000800017f */
[----:B0-----:R-:W-:Y:S05]  /*13380*/  @!P0 BRA `(.L_x_1105) ;  /* 0x0000003000148947 */ /* 0x001fea0003800000 */
.L_x_1186:
[----:B------:R-:W-:Y:S05]  /*13390*/  BSYNC B1 ;  /* 0x0000000000017941 */ /* 0x000fea0003800000 */
.L_x_1104:
[----:B------:R-:W-:Y:S01]  /*133a0*/  IMAD.MOV.U32 R2, RZ, RZ, -0x60 ;  /* 0xffffffa0ff027424 */ /* 0x000fe200078e00ff */
[----:B------:R-:W-:Y:S01]  /*133b0*/  UMOV UR4, 0xffffffff ;  /* 0xffffffff00047882 */ /* 0x000fe20000000000 */
[----:B------:R-:W-:Y:S01]  /*133c0*/  LOP3.LUT P2, RZ, R19, 0x2, RZ, 0xc0, !PT ;  /* 0x0000000213ff7812 */ /* 0x000fe2000784c0ff */
[----:B------:R-:W-:Y:S01]  /*133d0*/  IMAD R7, R9, 0x3000, R30 ;  /* 0x0000300009077824 */ /* 0x000fe200078e021e */
[----:B------:R-:W-:Y:S01]  /*133e0*/  LOP3.LUT P1, RZ, R19, 0x1, RZ, 0xc0, !PT ;  /* 0x0000000113ff7812 */ /* 0x000fe2000782c0ff */
[----:B0-----:R-:W-:-:S04]  /*133f0*/  IMAD R3, R27, R2, UR38 ;  /* 0x000000261b037e24 */ /* 0x001fc8000f8e0202 */
[----:B------:R-:W-:Y:S01]  /*13400*/  IMAD.IADD R8, R3, 0x1, -R36 ;  /* 0x0000000103087824 */ /* 0x000fe200078e0a24 */
[----:B------:R-:W-:Y:S07]  /*13410*/  BRA.DIV UR4, `(.L_x_1106) ;  /* 0x0000003204047947 */ /* 0x000fee000b800000 */
[----:B------:R-:W0:Y:S01]  /*13420*/  SHFL.IDX PT, R14, R17, RZ, 0x181f ;  /* 0x00181fff110e7589 */ /* 0x000e2200000e0000 */
[----:B------:R-:W-:-:S03]  /*13430*/  IMAD R7, R7, 0x2, R16 ;  /* 0x0000000207077824 */ /* 0x000fc600078e0210 */
[----:B------:R-:W1:Y:S01]  /*13440*/  SHFL.IDX PT, R3, R18, RZ, 0x181f ;  /* 0x00181fff12037589 */ /* 0x000e6200000e0000 */
[----:B0-----:R-:W-:-:S03]  /*13450*/  IADD3 R2, P0, R14, R5, RZ ;  /* 0x000000050e027210 */ /* 0x001fc60007f1e0ff */
[----:B------:R-:W0:Y:S02]  /*13460*/  SHFL.IDX PT, R14, R17, 0x1, 0x181f ;  /* 0x00381f00110e7f89 */ /* 0x000e2400000e0000 */
[----:B-1----:R-:W-:Y:S01]  /*13470*/  IMAD.X R3, RZ, RZ, R3, P0 ;  /* 0x000000ffff037224 */ /* 0x002fe200000e0603 */
[----:B------:R-:W-:-:S13]  /*13480*/  ISETP.LT.OR P0, PT, R8, 0x1, P2 ;  /* 0x000000010800780c */ /* 0x000fda0001701670 */
[----:B------:R-:W-:Y:S01]  /*13490*/  LDGSTS.E.BYPASS.LTC128B.128 [R7+0x400], desc[UR36][R2.64], !P0 ;  /* 0x0040000002077fae */ /* 0x000fe2000c101d64 */
[----:B------:R-:W-:-:S13]  /*134a0*/  ISETP.LT.OR P0, PT, R8, 0x1, P1 ;  /* 0x000000010800780c */ /* 0x000fda0000f01670 */
[----:B------:R1:W-:Y:S04]  /*134b0*/  LDGSTS.E.BYPASS.LTC128B.128 [R7+0x3400], desc[UR36][R2.64+0x80], !P0 ;  /* 0x0340008002077fae */ /* 0x0003e8000c101d64 */
[----:B-1----:R-:W1:Y:S01]  /*134c0*/  SHFL.IDX PT, R3, R18, 0x1, 0x181f ;  /* 0x00381f0012037f89 */ /* 0x002e6200000e0000 */
        /* <DEDUP_REMOVED lines=25> */
[----:B------:R-:W2:Y:S04]  /*13660*/  SHFL.IDX PT, R18, R18, 0x5, 0x181f ;  /* 0x00b81f0012127f89 */ /* 0x000ea800000e0000 */
[----:B------:R3:W4:Y:S01]  /*13670*/  SHFL.IDX PT, R14, R17, 0x5, 0x181f ;  /* 0x00b81f00110e7f89 */ /* 0x00072200000e0000 */
[----:B-1----:R-:W-:Y:S01]  /*13680*/  IMAD.X R3, RZ, RZ, R3, P0 ;  /* 0x000000ffff037224 */ /* 0x002fe200000e0603 */
[----:B------:R-:W-:-:S13]  /*13690*/  ISETP.LT.OR P0, PT, R8, 0x41, P2 ;  /* 0x000000410800780c */ /* 0x000fda0001701670 */
[----:B------:R3:W-:Y:S01]  /*136a0*/  LDGSTS.E.BYPASS.LTC128B.128 [R7+0x2400], desc[UR36][R2.64], !P0 ;  /* 0x0240000002077fae */ /* 0x0007e2000c101d64 */
[----:B------:R-:W-:-:S13]  /*136b0*/  ISETP.LT.OR P0, PT, R8, 0x41, P1 ;  /* 0x000000410800780c */ /* 0x000fda0000f01670 */
[----:B--2-4-:R3:W-:Y:S02]  /*136c0*/  LDGSTS.E.BYPASS.LTC128B.128 [R7+0x5400], desc[UR36][R2.64+0x80], !P0 ;  /* 0x0540008002077fae */ /* 0x0147e4000c101d64 */
.L_x_1200:
        /* <DEDUP_REMOVED lines=19> */
[----:B------:R-:W-:-:S04]  /*13800*/  IMAD R25, R0, UR5, R25 ;  /* 0x0000000500197c24 */ /* 0x000fc8000f8e0219 */
[----:B------:R-:W-:-:S07]  /*13810*/  IMAD.IADD R25, R3, 0x1, R25 ;  /* 0x0000000103197824 */ /* 0x000fce00078e0219 */
.L_x_1107:
        /* <DEDUP_REMOVED lines=10> */
.L_x_1108:
[----:B------:R-:W-:Y:S01]  /*138c0*/  ULDC.64 UR4, c[0x0][0x330] ;  /* 0x0000cc0000047ab9 */ /* 0x000fe20000000a00 */
[----:B------:R-:W-:Y:S01]  /*138d0*/  IMAD.MOV.U32 R3, RZ, RZ, R25 ;  /* 0x000000ffff037224 */ /* 0x000fe200078e0019 */
[----:B------:R1:W-:Y:S01]  /*138e0*/  SYNCS.ARRIVE.TRANS64.A1T0 RZ, [R6+URZ+0x2a850], RZ ;  /* 0x02a850ff06ff79a7 */ /* 0x0003e2000810003f */
[----:B------:R-:W-:Y:S02]  /*138f0*/  IMAD R5, R28, UR4, RZ ;  /* 0x000000041c057c24 */ /* 0x000fe4000f8e02ff */
[----:B------:R-:W-:-:S04]  /*13900*/  IMAD.WIDE.U32 R2, R22, UR4, R2 ;  /* 0x0000000416027c25 */ /* 0x000fc8000f8e0002 */
[----:B------:R-:W-:Y:S01]  /*13910*/  IMAD R5, R22, UR5, R5 ;  /* 0x0000000516057c24 */ /* 0x000fe2000f8e0205 */
[----:B------:R-:W-:Y:S01]  /*13920*/  ULDC.64 UR4, c[0x0][0x318] ;  /* 0x0000c60000047ab9 */ /* 0x000fe20000000a00 */
[----:B------:R-:W-:Y:S01]  /*13930*/  VIADD R8, R24, 0xffffffff ;  /* 0xffffffff18087836 */ /* 0x000fe20000000000 */
[C---:B------:R-:W-:Y:S01]  /*13940*/  LEA R17, P0, R2.reuse, UR4, 0x1 ;  /* 0x0000000402117c11 */ /* 0x040fe2000f8008ff */
[----:B------:R-:W-:Y:S02]  /*13950*/  IMAD.IADD R3, R5, 0x1, R3 ;  /* 0x0000000105037824 */ /* 0x000fe400078e0203 */
[----:B------:R-:W-:Y:S02]  /*13960*/  IMAD.MOV.U32 R20, RZ, RZ, R26 ;  /* 0x000000ffff147224 */ /* 0x000fe400078e001a */
[----:B------:R-:W-:Y:S01]  /*13970*/  IMAD.MOV.U32 R9, RZ, RZ, R23 ;  /* 0x000000ffff097224 */ /* 0x000fe200078e0017 */
[----:B------:R-:W-:Y:S01]  /*13980*/  LEA.HI.X R18, R2, UR5, R3, 0x1, P0 ;  /* 0x0000000502127c11 */ /* 0x000fe200080f0c03 */
[----:B------:R-:W-:Y:S01]  /*13990*/  IMAD.MOV.U32 R27, RZ, RZ, R24 ;  /* 0x000000ffff1b7224 */ /* 0x000fe200078e0018 */
[----:B------:R-:W-:-:S13]  /*139a0*/  ISETP.GT.AND P0, PT, R24, UR46, PT ;  /* 0x0000002e18007c0c */ /* 0x000fda000bf04270 */
[----:B-1----:R-:W-:Y:S05]  /*139b0*/  @P0 BRA `(.L_x_1109) ;  /* 0xfffffff000500947 */ /* 0x002fea000383ffff */
[----:B------:R-:W-:Y:S05]  /*139c0*/  BSYNC B0 ;  /* 0x0000000000007941 */ /* 0x000fea0003800000 */
.L_x_1096:
        /* <DEDUP_REMOVED lines=8> */
[----:B------:R-:W1:Y:S08]  /*13a50*/  FLO.U32 R0, UR4 ;  /* 0x0000000400007d00 */ /* 0x000e7000080e0000 */
[----:B------:R-:W0:Y:S01]  /*13a60*/  POPC R5, UR4 ;  /* 0x0000000400057d09 */ /* 0x000e220008000000 */
[----:B-1----:R-:W-:-:S13]  /*13a70*/  ISETP.EQ.U32.AND P0, PT, R0, R7, PT ;  /* 0x000000070000720c */ /* 0x002fda0003f02070 */
[----:B0-----:R-:W2:Y:S01]  /*13a80*/  @P0 ATOMG.E.ADD.STRONG.GPU PT, R3, desc[UR36][R2.64], R5 ;  /* 0x00000005020309a8 */ /* 0x001ea200081ee1e4 */
[----:B------:R-:W0:Y:S02]  /*13a90*/  S2R R4, SR_LTMASK ;  /* 0x0000000000047919 */ /* 0x000e240000003900 */
[----:B0-----:R-:W-:-:S04]  /*13aa0*/  LOP3.LUT R4, R4, UR4, RZ, 0xc0, !PT ;  /* 0x0000000404047c12 */ /* 0x001fc8000f8ec0ff */
[----:B------:R-:W0:Y:S01]  /*13ab0*/  POPC R7, R4 ;  /* 0x0000000400077309 */ /* 0x000e220000000000 */
[----:B--2---:R-:W0:Y:S02]  /*13ac0*/  SHFL.IDX PT, R0, R3, R0, 0x1f ;  /* 0x00001f0003007589 */ /* 0x004e2400000e0000 */
[----:B0-----:R-:W-:-:S07]  /*13ad0*/  IADD3 R34, R0, UR47, R7 ;  /* 0x0000002f00227c10 */ /* 0x001fce000fffe007 */
.L_x_1111:
[----:B------:R-:W-:Y:S05]  /*13ae0*/  BSYNC B0 ;  /* 0x0000000000007941 */ /* 0x000fea0003800000 */
.L_x_1110:
[----:B------:R-:W-:-:S13]  /*13af0*/  LOP3.LUT P0, RZ, R19, 0x40, RZ, 0xc0, !PT ;  /* 0x0000004013ff7812 */ /* 0x000fda000780c0ff */
[----:B------:R-:W-:Y:S05]  /*13b00*/  @!P0 BRA `(.L_x_1112) ;  /* 0x0000000000048947 */ /* 0x000fea0003800000 */
[----:B------:R-:W-:Y:S01]  /*13b10*/  BPT.TRAP 0x1 ;  /* 0x000000040000795c */ /* 0x000fe20000300000 */
.L_x_1112:
[----:B------:R-:W-:Y:S01]  /*13b20*/  IMAD R4, R23, 0x8, R16 ;  /* 0x0000000817047824 */ /* 0x000fe200078e0210 */
[----:B0-----:R-:W-:Y:S01]  /*13b30*/  SHF.L.U32 R3, R26, 0x1f, RZ ;  /* 0x0000001f1a037819 */ /* 0x001fe200000006ff */
[----:B------:R-:W-:Y:S01]  /*13b40*/  IMAD.MOV.U32 R5, RZ, RZ, -0x60 ;  /* 0xffffffa0ff057424 */ /* 0x000fe200078e00ff */
[----:B------:R-:W-:Y:S02]  /*13b50*/  BSSY B0, `(.L_x_1113) ;  /* 0x0000004000007945 */ /* 0x000fe40003800000 */
[----:B------:R-:W0:Y:S01]  /*13b60*/  SYNCS.PHASECHK.TRANS64.TRYWAIT P0, [R4+URZ+0x2a860], R3 ;  /* 0x02a86003040075a7 */ /* 0x000e22000800017f */
[----:B------:R-:W-:Y:S01]  /*13b70*/  IMAD R5, R24, R5, UR38 ;  /* 0x0000002618057e24 */ /* 0x000fe2000f8e0205 */
[----:B0-----:R-:W-:Y:S06]  /*13b80*/  @!P0 BRA `(.L_x_1114) ;  /* 0x0000002c00fc8947 */ /* 0x001fec0003800000 */
.L_x_1201:
[----:B------:R-:W-:Y:S05]  /*13b90*/  BSYNC B0 ;  /* 0x0000000000007941 */ /* 0x000fea0003800000 */
.L_x_1113:
[----:B------:R-:W-:Y:S01]  /*13ba0*/  UMOV UR4, 0xffffffff ;  /* 0xffffffff00047882 */ /* 0x000fe20000000000 */
[----:B------:R-:W-:Y:S01]  /*13bb0*/  LOP3.LUT P3, RZ, R19, 0x2, RZ, 0xc0, !PT ;  /* 0x0000000213ff7812 */ /* 0x000fe2000786c0ff */
[----:B------:R-:W-:Y:S01]  /*13bc0*/  IMAD R7, R23, 0x3000, R30 ;  /* 0x0000300017077824 */ /* 0x000fe200078e021e */
[----:B------:R-:W-:Y:S01]  /*13bd0*/  LOP3.LUT P1, RZ, R19, 0x1, RZ, 0xc0, !PT ;  /* 0x0000000113ff7812 */ /* 0x000fe2000782c0ff */
[----:B------:R-:W-:Y:S01]  /*13be0*/  IMAD.IADD R5, R5, 0x1, -R36 ;  /* 0x0000000105057824 */ /* 0x000fe200078e0a24 */
[----:B------:R-:W-:Y:S11]  /*13bf0*/  BRA.DIV UR4, `(.L_x_1115) ;  /* 0x0000002e04f47947 */ /* 0x000ff6000b800000 */
[----:B------:R-:W1:Y:S01]  /*13c00*/  SHFL.IDX PT, R14, R17, RZ, 0x181f ;  /* 0x00181fff110e7589 */ /* 0x000e6200000e0000 */
[----:B------:R-:W-:-:S03]  /*13c10*/  IMAD.SHL.U32 R6, R37, 0x2, RZ ;  /* 0x0000000225067824 */ /* 0x000fc600078e00ff */
[----:B------:R-:W0:Y:S02]  /*13c20*/  SHFL.IDX PT, R0, R18, RZ, 0x181f ;  /* 0x00181fff12007589 */ /* 0x000e2400000e0000 */
[----:B-1----:R-:W-:Y:S02]  /*13c30*/  IADD3 R2, P0, R14, R6, RZ ;  /* 0x000000060e027210 */ /* 0x002fe40007f1e0ff */
[----:B------:R-:W1:Y:S03]  /*13c40*/  SHFL.IDX PT, R14, R17, 0x1, 0x181f ;  /* 0x00381f00110e7f89 */ /* 0x000e6600000e0000 */
[----:B0-----:R-:W-:Y:S01]  /*13c50*/  IMAD.X R3, RZ, RZ, R0, P0 ;  /* 0x000000ffff037224 */ /* 0x001fe200000e0600 */
[----:B------:R-:W-:Y:S01]  /*13c60*/  ISETP.LT.OR P0, PT, R5, 0x1, P3 ;  /* 0x000000010500780c */ /* 0x000fe20001f01670 */
[----:B------:R-:W-:Y:S02]  /*13c70*/  IMAD R0, R7, 0x2, R16 ;  /* 0x0000000207007824 */ /* 0x000fe400078e0210 */
[----:B------:R-:W0:Y:S10]  /*13c80*/  SHFL.IDX PT, R7, R18, 0x1, 0x181f ;  /* 0x00381f0012077f89 */ /* 0x000e3400000e0000 */
        /* <DEDUP_REMOVED lines=35> */
.L_x_1215:
[----:B01----:R-:W-:-:S05]  /*13ec0*/  IADD3 R2, P0, R14, R6, RZ ;  /* 0x000000060e027210 */ /* 0x003fca0007f1e0ff */
[----:B------:R-:W-:Y:S01]  /*13ed0*/  IMAD.X R3, RZ, RZ, R7, P0 ;  /* 0x000000ffff037224 */ /* 0x000fe200000e0607 */
        /* <DEDUP_REMOVED lines=9> */
.L_x_1116:
        /* <DEDUP_REMOVED lines=10> */
.L_x_1117:
[----:B------:R1:W-:Y:S01]  /*14010*/  SYNCS.ARRIVE.TRANS64.A1T0 RZ, [R4+URZ+0x2a850], RZ ;  /* 0x02a850ff04ff79a7 */ /* 0x0003e2000810003f */
[----:B------:R-:W-:-:S05]  /*14020*/  VIADD R23, R23, 0x1 ;  /* 0x0000000117177836 */ /* 0x000fca0000000000 */
[----:B------:R-:W-:-:S04]  /*14030*/  ISETP.NE.AND P0, PT, R23, 0x2, PT ;  /* 0x000000021700780c */ /* 0x000fc80003f05270 */
[----:B0-----:R-:W-:Y:S02]  /*14040*/  SEL R3, RZ, 0x1, P0 ;  /* 0x00000001ff037807 */ /* 0x001fe40000000000 */
[----:B------:R-:W-:Y:S02]  /*14050*/  SEL R23, R23, RZ, P0 ;  /* 0x000000ff17177207 */ /* 0x000fe40000000000 */
[----:B-1----:R-:W-:-:S07]  /*14060*/  LOP3.LUT R26, R26, R3, RZ, 0x3c, !PT ;  /* 0x000000031a1a7212 */ /* 0x002fce00078e3cff */
.L_x_1077:
[----:B------:R-:W-:Y:S05]  /*14070*/  BSYNC B7 ;  /* 0x0000000000077941 */ /* 0x000fea0003800000 */
.L_x_1075:
[----:B------:R-:W-:-:S13]  /*14080*/  LOP3.LUT P0, RZ, R19, 0x800, RZ, 0xc0, !PT ;  /* 0x0000080013ff7812 */ /* 0x000fda000780c0ff */
[----:B------:R-:W-:Y:S05]  /*14090*/  @!P0 BRA `(.L_x_1118) ;  /* 0x0000000000248947 */ /* 0x000fea0003800000 */
[----:B------:R-:W-:Y:S05]  /*140a0*/  WARPSYNC.ALL ;  /* 0x0000000000007948 */ /* 0x000fea0003800000 */
[----:B------:R-:W0:Y:S08]  /*140b0*/  S2UR UR5, SR_CgaCtaId ;  /* 0x00000000000579c3 */ /* 0x000e300000008800 */
[----:B------:R-:W-:Y:S06]  /*140c0*/  BAR.SYNC.DEFER_BLOCKING 0x5, 0x180 ;  /* 0x0146000000007b1d */ /* 0x000fec0000010000 */
[----:B------:R-:W-:-:S02]  /*140d0*/  UMOV UR4, 0x400 ;  /* 0x0000040000047882 */ /* 0x000fc40000000000 */
[----:B0-----:R-:W-:-:S06]  /*140e0*/  ULEA UR4, UR5, UR4, 0x18 ;  /* 0x0000000405047291 */ /* 0x001fcc000f8ec03f */
[----:B------:R-:W-:-:S05]  /*140f0*/  IMAD.U32 R16, RZ, RZ, UR4 ;  /* 0x00000004ff107e24 */ /* 0x000fca000f8e00ff */
[----:B------:R0:W1:Y:S01]  /*14100*/  LDS R34, [R16+0x2a8d0] ;  /* 0x02a8d00010227984 */ /* 0x0000620000000800 */
[----:B------:R-:W-:Y:S06]  /*14110*/  BAR.ARV 0x4, 0x180 ;  /* 0x0106000000007b1d */ /* 0x000fec0000002000 */
[----:B------:R-:W-:Y:S05]  /*14120*/  BRA `(.L_x_1119) ;  /* 0x00000000002c7947 */ /* 0x000fea0003800000 */
.L_x_1118:
[----:B------:R-:W-:-:S03]  /*14130*/  UMOV UR4, 0xffffffff ;  /* 0xffffffff00047882 */ /* 0x000fc60000000000 */
[----:B------:R-:W-:Y:S05]  /*14140*/  BRA.DIV UR4, `(.L_x_1120) ;  /* 0x0000003204a87947 */ /* 0x000fea000b800000 */
[----:B------:R0:W1:Y:S02]  /*14150*/  SHFL.IDX PT, R14, R34, RZ, 0x1f ;  /* 0x00001fff220e7589 */ /* 0x00006400000e0000 */
.L_x_1218:
[----:B------:R-:W2:Y:S01]  /*14160*/  @!P2 S2R R3, SR_CgaCtaId ;  /* 0x000000000003a919 */ /* 0x000ea20000008800 */
[----:B------:R-:W-:Y:S05]  /*14170*/  WARPSYNC.ALL ;  /* 0x0000000000007948 */ /* 0x000fea0003800000 */
[----:B------:R-:W-:Y:S01]  /*14180*/  BAR.SYNC.DEFER_BLOCKING 0x4, 0x180 ;  /* 0x0106000000007b1d */ /* 0x000fe20000010000 */
[----:B------:R-:W-:-:S04]  /*14190*/  @!P2 MOV R0, 0x400 ;  /* 0x000004000000a802 */ /* 0x000fc80000000f00 */
[----:B--2---:R-:W-:-:S05]  /*141a0*/  @!P2 LEA R16, R3, R0, 0x18 ;  /* 0x000000000310a211 */ /* 0x004fca00078ec0ff */
[----:B------:R0:W-:Y:S02]  /*141b0*/  @!P2 STS [R16+0x2a8d0], R34 ;  /* 0x02a8d0221000a388 */ /* 0x0001e40000000800 */
[----:B01----:R-:W-:Y:S01]  /*141c0*/  IMAD.MOV.U32 R34, RZ, RZ, R14 ;  /* 0x000000ffff227224 */ /* 0x003fe200078e000e */
[----:B------:R-:W-:Y:S06]  /*141d0*/  BAR.ARV 0x5, 0x180 ;  /* 0x0146000000007b1d */ /* 0x000fec0000002000 */
.L_x_1119:
[----:B------:R-:W-:Y:S02]  /*141e0*/  ULDC UR4, c[0x0][0xc38] ;  /* 0x00030e0000047ab9 */ /* 0x000fe40000000800 */
[----:B-1----:R-:W-:-:S13]  /*141f0*/  ISETP.GE.AND P0, PT, R34, UR4, PT ;  /* 0x0000000422007c0c */ /* 0x002fda000bf06270 */
[----:B------:R-:W-:Y:S05]  /*14200*/  @!P0 BRA `(.L_x_1121) ;  /* 0xffffffc400188947 */ /* 0x000fea000383ffff */
.L_x_1066:
[----:B------:R-:W2:Y:S01]  /*14210*/  LDL.LU R0, [R1] ;  /* 0x0000000001007983 */ /* 0x000ea20000300800 */
[----:B------:R-:W-:Y:S01]  /*14220*/  BSSY B0, `(.L_x_1122) ;  /* 0x000000b000007945 */ /* 0x000fe20003800000 */
[----:B------:R-:W1:Y:S01]  /*14230*/  S2R R5, SR_CgaCtaId ;  /* 0x0000000000057919 */ /* 0x000e620000008800 */
[----:B--2---:R-:W-:-:S05]  /*14240*/  VIADD R0, R0, 0x1 ;  /* 0x0000000100007836 */ /* 0x004fca0000000000 */
[----:B------:R-:W-:-:S04]  /*14250*/  LEA.HI R2, R0, R0, RZ, 0x1 ;  /* 0x0000000000027211 */ /* 0x000fc800078f08ff */
[----:B------:R-:W-:Y:S02]  /*14260*/  LOP3.LUT R3, R2, 0xfffffffe, RZ, 0xc0, !PT ;  /* 0xfffffffe02037812 */ /* 0x000fe400078ec0ff */
[----:B------:R-:W-:-:S03]  /*14270*/  MOV R2, 0x400 ;  /* 0x0000040000027802 */ /* 0x000fc60000000f00 */
[----:B------:R-:W-:Y:S01]  /*14280*/  IMAD.IADD R0, R0, 0x1, -R3 ;  /* 0x0000000100007824 */ /* 0x000fe200078e0a03 */
[----:B-1----:R-:W-:-:S04]  /*14290*/  LEA R4, R5, R2, 0x18 ;  /* 0x0000000205047211 */ /* 0x002fc800078ec0ff */
[----:B------:R-:W-:-:S04]  /*142a0*/  SHF.L.U32 R0, R0, 0x1f, RZ ;  /* 0x0000001f00007819 */ /* 0x000fc800000006ff */
[----:B------:R-:W1:Y:S02]  /*142b0*/  SYNCS.PHASECHK.TRANS64.TRYWAIT P0, [R4+URZ+0x2a820], R0 ;  /* 0x02a82000040075a7 */ /* 0x000e64000800017f */
[----:B-1----:R-:W-:Y:S05]  /*142c0*/  @!P0 BRA `(.L_x_1123) ;  /* 0x0000003000708947 */ /* 0x002fea0003800000 */
.L_x_1219:
[----:B------:R-:W-:Y:S05]  /*142d0*/  BSYNC B0 ;  /* 0x0000000000007941 */ /* 0x000fea0003800000 */
.L_x_1122:
[----:B------:R-:W-:-:S03]  /*142e0*/  UMOV UR4, 0xffffffff ;  /* 0xffffffff00047882 */ /* 0x000fc60000000000 */
[----:B------:R-:W-:Y:S05]  /*142f0*/  BRA.DIV UR4, `(.L_x_1124) ;  /* 0x0000003204787947 */ /* 0x000fea000b800000 */
[----:B-1----:R-:W1:Y:S02]  /*14300*/  S2R R0, SR_TID.X ;  /* 0x0000000000007919 */ /* 0x002e640000002100 */
[----:B-1----:R-:W-:-:S04]  /*14310*/  SHF.R.U32.HI R0, RZ, 0x5, R0 ;  /* 0x00000005ff007819 */ /* 0x002fc80000011600 */
[----:B------:R-:W-:-:S05]  /*14320*/  LOP3.LUT R0, R0, 0x3, RZ, 0xc0, !PT ;  /* 0x0000000300007812 */ /* 0x000fca00078ec0ff */
[----:B------:R1:W2:Y:S02]  /*14330*/  SHFL.IDX PT, R14, R0, RZ, 0x1f ;  /* 0x00001fff000e7589 */ /* 0x0002a400000e0000 */
.L_x_1222:
[----:B--2---:R-:W-:Y:S01]  /*14340*/  ISETP.NE.AND P0, PT, R14, RZ, PT ;  /* 0x000000ff0e00720c */ /* 0x004fe20003f05270 */
[----:B------:R-:W-:-:S12]  /*14350*/  BSSY B0, `(.L_x_1125) ;  /* 0x0000026000007945 */ /* 0x000fd80003800000 */
[----:B------:R-:W-:Y:S05]  /*14360*/  @P0 BRA `(.L_x_1126) ;  /* 0x0000000000900947 */ /* 0x000fea0003800000 */
[----:B------:R-:W-:-:S03]  /*14370*/  UMOV UR4, 0xffffffff ;  /* 0xffffffff00047882 */ /* 0x000fc60000000000 */
[----:B------:R-:W-:Y:S05]  /*14380*/  BRA.DIV UR4, `(.L_x_1127) ;  /* 0x0000003204887947 */ /* 0x000fea000b800000 */
[----:B------:R-:W-:-:S13]  /*14390*/  ELECT P6, URZ, PT ;  /* 0x00000000003f782f */ /* 0x000fda00038c0000 */
.L_x_1225:
[----:B------:R-:W-:Y:S05]  /*143a0*/  @!P6 BRA `(.L_x_1126) ;  /* 0x000000000080e947 */ /* 0x000fea0003800000 */
[----:B-1----:R-:W2:Y:S02]  /*143b0*/  LDL R0, [R1+0x4] ;  /* 0x0000040001007983 */ /* 0x002ea40000100800 */
[----:B--2---:R-:W-:-:S13]  /*143c0*/  R2UR UR4, R0 ;  /* 0x00000000000472ca */ /* 0x004fda00000e0000 */
[----:B------:R-:W-:-:S06]  /*143d0*/  ULOP3.LUT UR4, UR4, 0x2, URZ, 0xfc, !UPT ;  /* 0x0000000204047892 */ /* 0x000fcc000f8efc3f */
[----:B------:R-:W-:-:S05]  /*143e0*/  IMAD.U32 R0, RZ, RZ, UR4 ;  /* 0x00000004ff007e24 */ /* 0x000fca000f8e00ff */
[----:B------:R-:W-:-:S13]  /*143f0*/  ISETP.NE.AND P0, PT, R0, 0x3, PT ;  /* 0x000000030000780c */ /* 0x000fda0003f05270 */
[----:B------:R-:W-:Y:S05]  /*14400*/  @!P0 BRA `(.L_x_1128) ;  /* 0x0000000000048947 */ /* 0x000fea0003800000 */
[----:B------:R-:W-:Y:S01]  /*14410*/  BPT.TRAP 0x1 ;  /* 0x000000040000795c */ /* 0x000fe20000300000 */
.L_x_1128:
[C---:B------:R-:W-:Y:S01]  /*14420*/  IMAD R5, R23.reuse, 0x8, R4 ;  /* 0x0000000817057824 */ /* 0x040fe200078e0204 */
[----:B------:R-:W-:Y:S01]  /*14430*/  SHF.L.U32 R0, R26, 0x1f, RZ ;  /* 0x0000001f1a007819 */ /* 0x000fe200000006ff */
[----:B------:R-:W-:-:S03]  /*14440*/  VIADD R23, R23, 0x1 ;  /* 0x0000000117177836 */ /* 0x000fc60000000000 */
[----:B------:R-:W1:Y:S02]  /*14450*/  SYNCS.PHASECHK.TRANS64.TRYWAIT P1, [R5+URZ+0x2a840], R0 ;  /* 0x02a84000050075a7 */ /* 0x000e64000802017f */
[----:B------:R-:W-:-:S04]  /*14460*/  ISETP.NE.AND P2, PT, R23, 0x2, PT ;  /* 0x000000021700780c */ /* 0x000fc80003f45270 */
[----:B------:R-:W-:Y:S01]  /*14470*/  SEL R3, RZ, 0x1, P2 ;  /* 0x00000001ff037807 */ /* 0x000fe20001000000 */
[----:B-1----:R-:W-:Y:S08]  /*14480*/  @!P1 BRA `(.L_x_1129) ;  /* 0x0000003000689947 */ /* 0x002ff00003800000 */
.L_x_1226:
[----:B------:R-:W-:Y:S02]  /*14490*/  SEL R23, R23, RZ, P2 ;  /* 0x000000ff17177207 */ /* 0x000fe40001000000 */
[----:B------:R-:W-:Y:S01]  /*144a0*/  LOP3.LUT R2, R26, R3, RZ, 0x3c, !PT ;  /* 0x000000031a027212 */ /* 0x000fe200078e3cff */
[----:B------:R-:W-:Y:S06]  /*144b0*/  @!P0 BRA `(.L_x_1130) ;  /* 0x0000000000048947 */ /* 0x000fec0003800000 */
[----:B------:R-:W-:Y:S01]  /*144c0*/  BPT.TRAP 0x1 ;  /* 0x000000040000795c */ /* 0x000fe20000300000 */
.L_x_1130:
[----:B------:R-:W-:Y:S01]  /*144d0*/  IMAD R23, R23, 0x8, R4 ;  /* 0x0000000817177824 */ /* 0x000fe200078e0204 */
[----:B------:R-:W-:-:S04]  /*144e0*/  SHF.L.U32 R2, R2, 0x1f, RZ ;  /* 0x0000001f02027819 */ /* 0x000fc800000006ff */
[----:B------:R-:W2:Y:S02]  /*144f0*/  SYNCS.PHASECHK.TRANS64.TRYWAIT P1, [R23+URZ+0x2a840], R2 ;  /* 0x02a84002170075a7 */ /* 0x000ea4000802017f */
[----:B--2---:R-:W-:Y:S05]  /*14500*/  @!P1 BRA `(.L_x_1131) ;  /* 0x00000030005c9947 */ /* 0x004fea0003800000 */
.L_x_1227:
[----:B------:R-:W-:Y:S05]  /*14510*/  @!P0 BRA `(.L_x_1132) ;  /* 0x0000000000048947 */ /* 0x000fea0003800000 */
[----:B------:R-:W-:Y:S01]  /*14520*/  BPT.TRAP 0x1 ;  /* 0x000000040000795c */ /* 0x000fe20000300000 */
.L_x_1132:
[----:B------:R-:W3:Y:S02]  /*14530*/  SYNCS.PHASECHK.TRANS64.TRYWAIT P1, [R5+URZ+0x2a860], R0 ;  /* 0x02a86000050075a7 */ /* 0x000ee4000802017f */
[----:B---3--:R-:W-:Y:S05]  /*14540*/  @!P1 BRA `(.L_x_1133) ;  /* 0x0000003000609947 */ /* 0x008fea0003800000 */
.L_x_1228:
[----:B------:R-:W-:Y:S05]  /*14550*/  @!P0 BRA `(.L_x_1134) ;  /* 0x0000000000048947 */ /* 0x000fea0003800000 */
[----:B------:R-:W-:Y:S01]  /*14560*/  BPT.TRAP 0x1 ;  /* 0x000000040000795c */ /* 0x000fe20000300000 */
.L_x_1134:
[----:B----4-:R4:W0:Y:S02]  /*14570*/  SYNCS.PHASECHK.TRANS64.TRYWAIT P0, [R23+URZ+0x2a860], R2 ;  /* 0x02a86002170075a7 */ /* 0x010824000800017f */
[----:B0-----:R-:W-:Y:S05]  /*14580*/  @!P0 NANOSLEEP.SYNCS 0x989680 ;  /* 0x009896800000895d */ /* 0x001fea0003900000 */
[----:B------:R-:W0:Y:S02]  /*14590*/  @!P0 SYNCS.PHASECHK.TRANS64 P0, [R23+URZ+0x2a860], R2 ;  /* 0x02a86002170085a7 */ /* 0x000e24000800007f */
[----:B0-----:R-:W-:Y:S05]  /*145a0*/  @!P0 BRA `(.L_x_1134) ;  /* 0xfffffffc00f08947 */ /* 0x001fea000383ffff */
.L_x_1126:
[----:B------:R-:W-:Y:S05]  /*145b0*/  BSYNC B0 ;  /* 0x0000000000007941 */ /* 0x000fea0003800000 */
.L_x_1125:
[----:B------:R-:W-:Y:S05]  /*145c0*/  EXIT ;  /* 0x000000000000794d */ /* 0x000fea0003800000 */
.L_x_971:
[----:B0-----:R-:W-:-:S04]  /*145d0*/  IMAD.U32 R3, RZ, RZ, UR40 ;  /* 0x00000028ff037e24 */ /* 0x001fc8000f8e00ff */
[----:B------:R0:W1:Y:S03]  /*145e0*/  SYNCS.PHASECHK.TRANS64.TRYWAIT P1, [R3+URZ+0x2a800], R0 ;  /* 0x02a80000030075a7 */ /* 0x000066000802017f */
[----:B-1----:R-:W-:Y:S05]  /*145f0*/  @!P1 NANOSLEEP.SYNCS 0x989680 ;  /* 0x009896800000995d */ /* 0x002fea0003900000 */
[----:B------:R-:W1:Y:S02]  /*14600*/  @!P1 SYNCS.PHASECHK.TRANS64 P1, [R3+URZ+0x2a800], R0 ;  /* 0x02a80000030095a7 */ /* 0x000e64000802007f */
[----:B-1----:R-:W-:Y:S05]  /*14610*/  @!P1 BRA `(.L_x_971) ;  /* 0xfffffffc00ec9947 */ /* 0x002fea000383ffff */
[----:B------:R-:W-:Y:S05]  /*14620*/  BRA `(.L_x_1135) ;  /* 0xfffffed000d87947 */ /* 0x000fea000383ffff */
.L_x_975:
[----:B-1----:R1:W2:Y:S02]  /*14630*/  SYNCS.PHASECHK.TRANS64.TRYWAIT P1, [R15+URZ+0x2a830], R0 ;  /* 0x02a830000f0075a7 */ /* 0x0022a4000802017f */
[----:B--2---:R-:W-:Y:S05]  /*14640*/  @!P1 NANOSLEEP.SYNCS 0x989680 ;  /* 0x009896800000995d */ /* 0x004fea0003900000 */
[----:B------:R-:W2:Y:S02]  /*14650*/  @!P1 SYNCS.PHASECHK.TRANS64 P1, [R15+URZ+0x2a830], R0 ;  /* 0x02a830000f0095a7 */ /* 0x000ea4000802007f */
[----:B--2---:R-:W-:Y:S05]  /*14660*/  @!P1 BRA `(.L_x_975) ;  /* 0xfffffffc00f09947 */ /* 0x004fea000383ffff */
[----:B------:R-:W-:Y:S05]  /*14670*/  BRA `(.L_x_974) ;  /* 0xfffffed000f47947 */ /* 0x000fea000383ffff */
.L_x_992:
[----:B-1----:R-:W-:-:S04]  /*14680*/  IMAD.U32 R14, RZ, RZ, UR7 ;  /* 0x00000007ff0e7e24 */ /* 0x002fc8000f8e00ff */
[----:B------:R1:W2:Y:S03]  /*14690*/  SYNCS.PHASECHK.TRANS64.TRYWAIT P1, [R14+URZ+0x2a830], R13 ;  /* 0x02a8300d0e0075a7 */ /* 0x0002a6000802017f */
[----:B--2---:R-:W-:Y:S05]  /*146a0*/  @!P1 NANOSLEEP.SYNCS 0x989680 ;  /* 0x009896800000995d */ /* 0x004fea0003900000 */
[----:B------:R-:W2:Y:S02]  /*146b0*/  @!P1 SYNCS.PHASECHK.TRANS64 P1, [R14+URZ+0x2a830], R13 ;  /* 0x02a8300d0e0095a7 */ /* 0x000ea4000802007f */
[----:B--2---:R-:W-:Y:S05]  /*146c0*/  @!P1 BRA `(.L_x_992) ;  /* 0xfffffffc00ec9947 */ /* 0x004fea000383ffff */
[----:B------:R-:W-:Y:S05]  /*146d0*/  BRA `(.L_x_991) ;  /* 0xffffff0400787947 */ /* 0x000fea000383ffff */
.L_x_996:
[----:B01----:R-:W-:-:S04]  /*146e0*/  IMAD.U32 R13, RZ, RZ, UR6 ;  /* 0x00000006ff0d7e24 */ /* 0x003fc8000f8e00ff */
[----:B------:R0:W1:Y:S03]  /*146f0*/  SYNCS.PHASECHK.TRANS64.TRYWAIT P1, [R13+URZ+0x2a850], R0 ;  /* 0x02a850000d0075a7 */ /* 0x000066000802017f */
[----:B-1----:R-:W-:Y:S05]  /*14700*/  @!P1 NANOSLEEP.SYNCS 0x989680 ;  /* 0x009896800000995d */ /* 0x002fea0003900000 */
[----:B------:R-:W1:Y:S02]  /*14710*/  @!P1 SYNCS.PHASECHK.TRANS64 P1, [R13+URZ+0x2a850], R0 ;  /* 0x02a850000d0095a7 */ /* 0x000e64000802007f */
[----:B-1----:R-:W-:Y:S05]  /*14720*/  @!P1 BRA `(.L_x_996) ;  /* 0xfffffffc00ec9947 */ /* 0x002fea000383ffff */
[----:B------:R-:W-:Y:S05]  /*14730*/  BRA `(.L_x_995) ;  /* 0xffffff0c00a87947 */ /* 0x000fea000383ffff */
.L_x_1015:
[----:B-1----:R-:W-:-:S04]  /*14740*/  IMAD.U32 R12, RZ, RZ, UR7 ;  /* 0x00000007ff0c7e24 */ /* 0x002fc8000f8e00ff */
[----:B------:R1:W2:Y:S03]  /*14750*/  SYNCS.PHASECHK.TRANS64.TRYWAIT P1, [R12+URZ+0x2a830], R11 ;  /* 0x02a8300b0c0075a7 */ /* 0x0002a6000802017f */
[----:B--2---:R-:W-:Y:S05]  /*14760*/  @!P1 NANOSLEEP.SYNCS 0x989680 ;  /* 0x009896800000995d */ /* 0x004fea0003900000 */
[----:B------:R-:W2:Y:S02]  /*14770*/  @!P1 SYNCS.PHASECHK.TRANS64 P1, [R12+URZ+0x2a830], R11 ;  /* 0x02a8300b0c0095a7 */ /* 0x000ea4000802007f */
[----:B--2---:R-:W-:Y:S05]  /*14780*/  @!P1 BRA `(.L_x_1015) ;  /* 0xfffffffc00ec9947 */ /* 0x004fea000383ffff */
[----:B------:R-:W-:Y:S05]  /*14790*/  BRA `(.L_x_1014) ;  /* 0xffffff3800c87947 */ /* 0x000fea000383ffff */
.L_x_1019:
[----:B01----:R-:W-:-:S04]  /*147a0*/  IMAD.U32 R11, RZ, RZ, UR6 ;  /* 0x00000006ff0b7e24 */ /* 0x003fc8000f8e00ff */
[----:B------:R0:W1:Y:S03]  /*147b0*/  SYNCS.PHASECHK.TRANS64.TRYWAIT P1, [R11+URZ+0x2a850], R0 ;  /* 0x02a850000b0075a7 */ /* 0x000066000802017f */
[----:B-1----:R-:W-:Y:S05]  /*147c0*/  @!P1 NANOSLEEP.SYNCS 0x989680 ;  /* 0x009896800000995d */ /* 0x002fea0003900000 */
[----:B------:R-:W1:Y:S02]  /*147d0*/  @!P1 SYNCS.PHASECHK.TRANS64 P1, [R11+URZ+0x2a850], R0 ;  /* 0x02a850000b0095a7 */ /* 0x000e64000802007f */
[----:B-1----:R-:W-:Y:S05]  /*147e0*/  @!P1 BRA `(.L_x_1019) ;  /* 0xfffffffc00ec9947 */ /* 0x002fea000383ffff */
[----:B------:R-:W-:Y:S05]  /*147f0*/  BRA `(.L_x_1018) ;  /* 0xffffff4000f87947 */ /* 0x000fea000383ffff */
.L_x_1027:
[----:B-1----:R-:W-:-:S04]  /*14800*/  IMAD.U32 R14, RZ, RZ, UR6 ;  /* 0x00000006ff0e7e24 */ /* 0x002fc8000f8e00ff */
[----:B------:R1:W2:Y:S03]  /*14810*/  SYNCS.PHASECHK.TRANS64.TRYWAIT P1, [R14+URZ+0x2a830], R11 ;  /* 0x02a8300b0e0075a7 */ /* 0x0002a6000802017f */
[----:B--2---:R-:W-:Y:S05]  /*14820*/  @!P1 NANOSLEEP.SYNCS 0x989680 ;  /* 0x009896800000995d */ /* 0x004fea0003900000 */
[----:B------:R-:W2:Y:S02]  /*14830*/  @!P1 SYNCS.PHASECHK.TRANS64 P1, [R14+URZ+0x2a830], R11 ;  /* 0x02a8300b0e0095a7 */ /* 0x000ea4000802007f */
[----:B--2---:R-:W-:Y:S05]  /*14840*/  @!P1 BRA `(.L_x_1027) ;  /* 0xfffffffc00ec9947 */ /* 0x004fea000383ffff */
[----:B------:R-:W-:Y:S05]  /*14850*/  BRA `(.L_x_1026) ;  /* 0xffffff5c00487947 */ /* 0x000fea000383ffff */
.L_x_1031:
[----:B01----:R-:W-:-:S04]  /*14860*/  IMAD.U32 R11, RZ, RZ, UR10 ;  /* 0x0000000aff0b7e24 */ /* 0x003fc8000f8e00ff */
[----:B------:R0:W1:Y:S03]  /*14870*/  SYNCS.PHASECHK.TRANS64.TRYWAIT P1, [R11+URZ+0x2a850], R0 ;  /* 0x02a850000b0075a7 */ /* 0x000066000802017f */
[----:B-1----:R-:W-:Y:S05]  /*14880*/  @!P1 NANOSLEEP.SYNCS 0x989680 ;  /* 0x009896800000995d */ /* 0x002fea0003900000 */
[----:B------:R-:W1:Y:S02]  /*14890*/  @!P1 SYNCS.PHASECHK.TRANS64 P1, [R11+URZ+0x2a850], R0 ;  /* 0x02a850000b0095a7 */ /* 0x000e64000802007f */
[----:B-1----:R-:W-:Y:S05]  /*148a0*/  @!P1 BRA `(.L_x_1031) ;  /* 0xfffffffc00ec9947 */ /* 0x002fea000383ffff */
[----:B------:R-:W-:Y:S05]  /*148b0*/  BRA `(.L_x_1030) ;  /* 0xffffff6400787947 */ /* 0x000fea000383ffff */
.L_x_1046:
[----:B-1----:R-:W-:-:S04]  /*148c0*/  IMAD.U32 R5, RZ, RZ, UR5 ;  /* 0x00000005ff057e24 */ /* 0x002fc8000f8e00ff */
[----:B------:R1:W2:Y:S03]  /*148d0*/  SYNCS.PHASECHK.TRANS64.TRYWAIT P1, [R5+URZ+0x2a850], R0 ;  /* 0x02a85000050075a7 */ /* 0x0002a6000802017f */
[----:B--2---:R-:W-:Y:S05]  /*148e0*/  @!P1 NANOSLEEP.SYNCS 0x989680 ;  /* 0x009896800000995d */ /* 0x004fea0003900000 */
[----:B------:R-:W2:Y:S02]  /*148f0*/  @!P1 SYNCS.PHASECHK.TRANS64 P1, [R5+URZ+0x2a850], R0 ;  /* 0x02a85000050095a7 */ /* 0x000ea4000802007f */
[----:B--2---:R-:W-:Y:S05]  /*14900*/  @!P1 BRA `(.L_x_1046) ;  /* 0xfffffffc00ec9947 */ /* 0x004fea000383ffff */
[----:B------:R-:W-:Y:S05]  /*14910*/  BRA `(.L_x_1045) ;  /* 0xffffff9000e07947 */ /* 0x000fea000383ffff */
.L_x_1083:
[----:B------:R-:W2:Y:S01]  /*14920*/  S2R R17, SR_TID.X ;  /* 0x0000000000117919 */ /* 0x000ea20000002100 */
[----:B------:R-:W-:Y:S02]  /*14930*/  IMAD.MOV.U32 R12, RZ, RZ, RZ ;  /* 0x000000ffff0c7224 */ /* 0x000fe400078e00ff */
[----:B------:R-:W-:Y:S02]  /*14940*/  IMAD.MOV.U32 R11, RZ, RZ, 0x1f ;  /* 0x0000001fff0b7424 */ /* 0x000fe400078e00ff */
[----:B------:R-:W-:Y:S01]  /*14950*/  IMAD.MOV.U32 R15, RZ, RZ, -0x1 ;  /* 0xffffffffff0f7424 */ /* 0x000fe200078e00ff */
[----:B--2---:R-:W-:-:S04]  /*14960*/  SHF.R.U32.HI R17, RZ, 0x5, R17 ;  /* 0x00000005ff117819 */ /* 0x004fc80000011611 */
[----:B------:R-:W-:-:S05]  /*14970*/  LOP3.LUT R17, R17, 0x3, RZ, 0xc0, !PT ;  /* 0x0000000311117812 */ /* 0x000fca00078ec0ff */
[----:B------:R-:W-:-:S07]  /*14980*/  IMAD.MOV.U32 R13, RZ, RZ, R17 ;  /* 0x000000ffff0d7224 */ /* 0x000fce00078e0011 */
[----:B01---5:R-:W-:Y:S05]  /*14990*/  WARPSYNC.COLLECTIVE R15, `(.L_x_1136) ;  /* 0x000000000f087348 */ /* 0x023fea0003c00000 */
[----:B------:R2:W3:Y:S02]  /*149a0*/  SHFL.IDX P6, R14, R13, R12, R11 ;  /* 0x0000000c0d0e7389 */ /* 0x0004e400000c000b */
[----:B0123-5:R-:W-:Y:S01]  /*149b0*/  ENDCOLLECTIVE ;  /* 0x000000000000791b */ /* 0x02ffe20003800000 */
.L_x_1136:
[----:B------:R-:W-:Y:S05]  /*149c0*/  BRA `(.L_x_1137) ;  /* 0xffffffc8008c7947 */ /* 0x000fea000383ffff */
.L_x_1086:
[----:B0-----:R0:W1:Y:S02]  /*149d0*/  SYNCS.PHASECHK.TRANS64.TRYWAIT P0, [R0+URZ+0x2a840], R3 ;  /* 0x02a84003000075a7 */ /* 0x001064000800017f */
[----:B-1----:R-:W-:Y:S05]  /*149e0*/  @!P0 NANOSLEEP.SYNCS 0x989680 ;  /* 0x009896800000895d */ /* 0x002fea0003900000 */
[----:B------:R-:W1:Y:S02]  /*149f0*/  @!P0 SYNCS.PHASECHK.TRANS64 P0, [R0+URZ+0x2a840], R3 ;  /* 0x02a84003000085a7 */ /* 0x000e64000800007f */
[----:B-1----:R-:W-:Y:S05]  /*14a00*/  @!P0 BRA `(.L_x_1086) ;  /* 0xfffffffc00f08947 */ /* 0x002fea000383ffff */
[----:B------:R-:W-:Y:S05]  /*14a10*/  BRA `(.L_x_1138) ;  /* 0xffffffcc00907947 */ /* 0x000fea000383ffff */
.L_x_1087:
        /* <DEDUP_REMOVED lines=8> */
.L_x_1140:
[----:B------:R-:W-:Y:S05]  /*14aa0*/  BSYNC B0 ;  /* 0x0000000000007941 */ /* 0x000fea0003800000 */
.L_x_1139:
[----:B------:R-:W-:Y:S02]  /*14ab0*/  IMAD.MOV.U32 R13, RZ, RZ, R4 ;  /* 0x000000ffff0d7224 */ /* 0x000fe400078e0004 */
[----:B------:R-:W-:Y:S02]  /*14ac0*/  IMAD.MOV.U32 R12, RZ, RZ, RZ ;  /* 0x000000ffff0c7224 */ /* 0x000fe400078e00ff */
[----:B------:R-:W-:Y:S02]  /*14ad0*/  IMAD.MOV.U32 R11, RZ, RZ, 0x181f ;  /* 0x0000181fff0b7424 */ /* 0x000fe400078e00ff */
[----:B------:R-:W-:Y:S02]  /*14ae0*/  IMAD.MOV.U32 R15, RZ, RZ, -0x1 ;  /* 0xffffffffff0f7424 */ /* 0x000fe400078e00ff */
[----:B------:R-:W-:Y:S02]  /*14af0*/  IMAD.MOV.U32 R2, RZ, RZ, R14 ;  /* 0x000000ffff027224 */ /* 0x000fe400078e000e */
[----:B------:R-:W-:-:S07]  /*14b00*/  @P0 IMAD R9, R5, 0x2, R16 ;  /* 0x0000000205090824 */ /* 0x000fce00078e0210 */
[----:B------:R-:W-:Y:S05]  /*14b10*/  WARPSYNC.COLLECTIVE R15, `(.L_x_1141) ;  /* 0x000000000f087348 */ /* 0x000fea0003c00000 */
[----:B------:R0:W1:Y:S02]  /*14b20*/  SHFL.IDX P6, R14, R13, R12, R11 ;  /* 0x0000000c0d0e7389 */ /* 0x00006400000c000b */
[----:B01----:R-:W-:Y:S01]  /*14b30*/  ENDCOLLECTIVE ;  /* 0x000000000000791b */ /* 0x003fe20003800000 */
.L_x_1141:
[----:B------:R-:W-:Y:S02]  /*14b40*/  IMAD.MOV.U32 R13, RZ, RZ, R6 ;  /* 0x000000ffff0d7224 */ /* 0x000fe400078e0006 */
[----:B------:R-:W-:Y:S01]  /*14b50*/  IMAD.MOV.U32 R12, RZ, RZ, 0x1 ;  /* 0x00000001ff0c7424 */ /* 0x000fe200078e00ff */
[----:B------:R-:W-:-:S05]  /*14b60*/  @P0 LEA R14, P1, R37, R14, 0x1 ;  /* 0x0000000e250e0211 */ /* 0x000fca00078208ff */
[----:B------:R-:W-:Y:S02]  /*14b70*/  @P0 IMAD.X R3, RZ, RZ, R2, P1 ;  /* 0x000000ffff030224 */ /* 0x000fe400008e0602 */
[----:B------:R-:W-:-:S07]  /*14b80*/  @P0 IMAD.MOV.U32 R2, RZ, RZ, R14 ;  /* 0x000000ffff020224 */ /* 0x000fce00078e000e */
[----:B------:R-:W-:Y:S05]  /*14b90*/  WARPSYNC.COLLECTIVE R15, `(.L_x_1142) ;  /* 0x000000000f087348 */ /* 0x000fea0003c00000 */
[----:B------:R0:W1:Y:S02]  /*14ba0*/  SHFL.IDX P6, R14, R13, R12, R11 ;  /* 0x0000000c0d0e7389 */ /* 0x00006400000c000b */
[----:B01----:R-:W-:Y:S01]  /*14bb0*/  ENDCOLLECTIVE ;  /* 0x000000000000791b */ /* 0x003fe20003800000 */
.L_x_1142:
[----:B------:R-:W-:Y:S01]  /*14bc0*/  @!PT LDS RZ, [RZ] ;  /* 0x00000000fffff984 */ /* 0x000fe20000000800 */
[----:B------:R-:W-:Y:S01]  /*14bd0*/  @!PT LDS RZ, [RZ] ;  /* 0x00000000fffff984 */ /* 0x000fe20000000800 */
[----:B------:R-:W-:Y:S01]  /*14be0*/  @!PT LDS RZ, [RZ] ;  /* 0x00000000fffff984 */ /* 0x000fe20000000800 */
[----:B------:R0:W-:Y:S04]  /*14bf0*/  @P0 LDGSTS.E.BYPASS.LTC128B.128 [R9+0x18400], desc[UR36][R2.64], !P4 ;  /* 0x1840000002090fae */ /* 0x0001e8000e101d64 */
[----:B------:R0:W-:Y:S04]  /*14c00*/  @P0 LDGSTS.E.BYPASS.LTC128B.128 [R9+0x1b400], desc[UR36][R2.64+0x80], !P3 ;  /* 0x1b40008002090fae */ /* 0x0001e8000d901d64 */
[----:B------:R0:W-:Y:S01]  /*14c10*/  @P0 LDGSTS.E.BYPASS.LTC128B.128 [R9+0x1e400], desc[UR36][R2.64+0x100], !P2 ;  /* 0x1e40010002090fae */ /* 0x0001e2000d101d64 */
[----:B------:R-:W-:Y:S01]  /*14c20*/  ISETP.GE.AND P0, PT, R7, 0x11, PT ;  /* 0x000000110700780c */ /* 0x000fe20003f06270 */
[----:B------:R-:W-:-:S02]  /*14c30*/  IMAD.MOV.U32 R13, RZ, RZ, R4 ;  /* 0x000000ffff0d7224 */ /* 0x000fc400078e0004 */
[----:B------:R-:W-:-:S10]  /*14c40*/  IMAD.MOV.U32 R8, RZ, RZ, R14 ;  /* 0x000000ffff087224 */ /* 0x000fd400078e000e */
[----:B0-----:R-:W-:Y:S05]  /*14c50*/  WARPSYNC.COLLECTIVE R15, `(.L_x_1143) ;  /* 0x000000000f087348 */ /* 0x001fea0003c00000 */
[----:B------:R1:W2:Y:S02]  /*14c60*/  SHFL.IDX P6, R14, R13, R12, R11 ;  /* 0x0000000c0d0e7389 */ /* 0x0002a400000c000b */
[----:B012---:R-:W-:Y:S01]  /*14c70*/  ENDCOLLECTIVE ;  /* 0x000000000000791b */ /* 0x007fe20003800000 */
.L_x_1143:
[----:B------:R-:W-:Y:S02]  /*14c80*/  @P0 IMAD R25, R5, 0x2, R16 ;  /* 0x0000000205190824 */ /* 0x000fe400078e0210 */
[----:B------:R-:W-:Y:S02]  /*14c90*/  IMAD.MOV.U32 R13, RZ, RZ, R6 ;  /* 0x000000ffff0d7224 */ /* 0x000fe400078e0006 */
[----:B------:R-:W-:Y:S01]  /*14ca0*/  IMAD.MOV.U32 R12, RZ, RZ, 0x2 ;  /* 0x00000002ff0c7424 */ /* 0x000fe200078e00ff */
[----:B------:R-:W-:-:S05]  /*14cb0*/  @P0 LEA R14, P1, R37, R14, 0x1 ;  /* 0x0000000e250e0211 */ /* 0x000fca00078208ff */
[----:B------:R-:W-:-:S08]  /*14cc0*/  @P0 IMAD.MOV.U32 R2, RZ, RZ, R14 ;  /* 0x000000ffff020224 */ /* 0x000fd000078e000e */
[----:B------:R-:W-:Y:S05]  /*14cd0*/  WARPSYNC.COLLECTIVE R15, `(.L_x_1144) ;  /* 0x000000000f087348 */ /* 0x000fea0003c00000 */
[----:B------:R0:W1:Y:S02]  /*14ce0*/  SHFL.IDX P6, R14, R13, R12, R11 ;  /* 0x0000000c0d0e7389 */ /* 0x00006400000c000b */
[----:B01----:R-:W-:Y:S01]  /*14cf0*/  ENDCOLLECTIVE ;  /* 0x000000000000791b */ /* 0x003fe20003800000 */
.L_x_1144:
[----:B------:R-:W-:-:S04]  /*14d00*/  @P0 IMAD.X R21, RZ, RZ, R8, P1 ;  /* 0x000000ffff150224 */ /* 0x000fc800008e0608 */
[----:B------:R-:W-:-:S05]  /*14d10*/  @P0 IMAD.MOV.U32 R3, RZ, RZ, R21 ;  /* 0x000000ffff030224 */ /* 0x000fca00078e0015 */
[----:B------:R-:W-:Y:S01]  /*14d20*/  @!PT LDS RZ, [RZ] ;  /* 0x00000000fffff984 */ /* 0x000fe20000000800 */
[----:B------:R-:W-:Y:S01]  /*14d30*/  @!PT LDS RZ, [RZ] ;  /* 0x00000000fffff984 */ /* 0x000fe20000000800 */
[----:B------:R-:W-:Y:S01]  /*14d40*/  @!PT LDS RZ, [RZ] ;  /* 0x00000000fffff984 */ /* 0x000fe20000000800 */
[----:B------:R0:W-:Y:S01]  /*14d50*/  @P0 LDGSTS.E.BYPASS.LTC128B.128 [R25+0x18c00], desc[UR36][R2.64], !P4 ;  /* 0x18c0000002190fae */ /* 0x0001e2000e101d64 */
[----:B------:R-:W-:-:S03]  /*14d60*/  IMAD.MOV.U32 R13, RZ, RZ, R4 ;  /* 0x000000ffff0d7224 */ /* 0x000fc600078e0004 */
[----:B------:R0:W-:Y:S04]  /*14d70*/  @P0 LDGSTS.E.BYPASS.LTC128B.128 [R25+0x1bc00], desc[UR36][R2.64+0x80], !P3 ;  /* 0x1bc0008002190fae */ /* 0x0001e8000d901d64 */
[----:B------:R0:W-:Y:S01]  /*14d80*/  @P0 LDGSTS.E.BYPASS.LTC128B.128 [R25+0x1ec00], desc[UR36][R2.64+0x100], !P2 ;  /* 0x1ec0010002190fae */ /* 0x0001e2000d101d64 */
[----:B------:R-:W-:Y:S01]  /*14d90*/  ISETP.GE.AND P0, PT, R7, 0x21, PT ;  /* 0x000000210700780c */ /* 0x000fe20003f06270 */
[----:B------:R-:W-:-:S12]  /*14da0*/  IMAD.MOV.U32 R8, RZ, RZ, R14 ;  /* 0x000000ffff087224 */ /* 0x000fd800078e000e */
[----:B0-----:R-:W-:Y:S05]  /*14db0*/  WARPSYNC.COLLECTIVE R15, `(.L_x_1145) ;  /* 0x000000000f087348 */ /* 0x001fea0003c00000 */
[----:B------:R1:W2:Y:S02]  /*14dc0*/  SHFL.IDX P6, R14, R13, R12, R11 ;  /* 0x0000000c0d0e7389 */ /* 0x0002a400000c000b */
[----:B012---:R-:W-:Y:S01]  /*14dd0*/  ENDCOLLECTIVE ;  /* 0x000000000000791b */ /* 0x007fe20003800000 */
.L_x_1145:
        /* <DEDUP_REMOVED lines=8> */
.L_x_1146:
        /* <DEDUP_REMOVED lines=14> */
.L_x_1147:
        /* <DEDUP_REMOVED lines=8> */
.L_x_1148:
        /* <DEDUP_REMOVED lines=14> */
.L_x_1149:
        /* <DEDUP_REMOVED lines=8> */
.L_x_1150:
        /* <DEDUP_REMOVED lines=9> */
[----:B------:R-:W-:-:S07]  /*151b0*/  IMAD.MOV.U32 R8, RZ, RZ, R14 ;  /* 0x000000ffff087224 */ /* 0x000fce00078e000e */
[----:B0-----:R-:W-:Y:S05]  /*151c0*/  WARPSYNC.COLLECTIVE R15, `(.L_x_1151) ;  /* 0x000000000f087348 */ /* 0x001fea0003c00000 */
[----:B------:R1:W2:Y:S02]  /*151d0*/  SHFL.IDX P6, R14, R13, R12, R11 ;  /* 0x0000000c0d0e7389 */ /* 0x0002a400000c000b */
[----:B012---:R-:W-:Y:S01]  /*151e0*/  ENDCOLLECTIVE ;  /* 0x000000000000791b */ /* 0x007fe20003800000 */
.L_x_1151:
[----:B------:R-:W-:Y:S05]  /*151f0*/  BRA `(.L_x_1152) ;  /* 0xffffffc800e87947 */ /* 0x000fea000383ffff */
.L_x_1092:
[----:B------:R-:W-:Y:S02]  /*15200*/  IMAD.MOV.U32 R13, RZ, RZ, R5 ;  /* 0x000000ffff0d7224 */ /* 0x000fe400078e0005 */
[----:B------:R-:W-:Y:S02]  /*15210*/  IMAD.MOV.U32 R12, RZ, RZ, RZ ;  /* 0x000000ffff0c7224 */ /* 0x000fe400078e00ff */
[----:B------:R-:W-:Y:S02]  /*15220*/  IMAD.MOV.U32 R11, RZ, RZ, 0x181f ;  /* 0x0000181fff0b7424 */ /* 0x000fe400078e00ff */
[----:B------:R-:W-:Y:S02]  /*15230*/  IMAD.MOV.U32 R15, RZ, RZ, -0x1 ;  /* 0xffffffffff0f7424 */ /* 0x000fe400078e00ff */
[----:B------:R-:W-:-:S07]  /*15240*/  VIADD R4, R36, UR44 ;  /* 0x0000002c24047c36 */ /* 0x000fce0008000000 */
[----:B------:R-:W-:Y:S05]  /*15250*/  WARPSYNC.COLLECTIVE R15, `(.L_x_1153) ;  /* 0x000000000f087348 */ /* 0x000fea0003c00000 */
[----:B------:R0:W1:Y:S02]  /*15260*/  SHFL.IDX P6, R14, R13, R12, R11 ;  /* 0x0000000c0d0e7389 */ /* 0x00006400000c000b */
[----:B01----:R-:W-:Y:S01]  /*15270*/  ENDCOLLECTIVE ;  /* 0x000000000000791b */ /* 0x003fe20003800000 */
.L_x_1153:
[C---:B------:R-:W-:Y:S01]  /*15280*/  VIADD R6, R4.reuse, 0x10 ;  /* 0x0000001004067836 */ /* 0x040fe20000000000 */
[----:B------:R-:W-:Y:S01]  /*15290*/  ISETP.GE.AND P0, PT, R4, UR39, PT ;  /* 0x0000002704007c0c */ /* 0x000fe2000bf06270 */
[----:B------:R-:W-:Y:S02]  /*152a0*/  IMAD.MOV.U32 R13, RZ, RZ, R0 ;  /* 0x000000ffff0d7224 */ /* 0x000fe400078e0000 */
[----:B------:R-:W-:-:S10]  /*152b0*/  IMAD.MOV.U32 R2, RZ, RZ, R14 ;  /* 0x000000ffff027224 */ /* 0x000fd400078e000e */
[----:B------:R-:W-:Y:S05]  /*152c0*/  WARPSYNC.COLLECTIVE R15, `(.L_x_1154) ;  /* 0x000000000f087348 */ /* 0x000fea0003c00000 */
[----:B------:R0:W1:Y:S02]  /*152d0*/  SHFL.IDX P6, R14, R13, R12, R11 ;  /* 0x0000000c0d0e7389 */ /* 0x00006400000c000b */
[----:B01----:R-:W-:Y:S01]  /*152e0*/  ENDCOLLECTIVE ;  /* 0x000000000000791b */ /* 0x003fe20003800000 */
.L_x_1154:
[----:B------:R-:W-:Y:S02]  /*152f0*/  IMAD.MOV.U32 R13, RZ, RZ, R5 ;  /* 0x000000ffff0d7224 */ /* 0x000fe400078e0005 */
[----:B------:R-:W-:Y:S01]  /*15300*/  IMAD.MOV.U32 R12, RZ, RZ, 0x1 ;  /* 0x00000001ff0c7424 */ /* 0x000fe200078e00ff */
[----:B------:R-:W-:-:S05]  /*15310*/  @!P0 LEA R14, P1, R37, R14, 0x1 ;  /* 0x0000000e250e8211 */ /* 0x000fca00078208ff */
[----:B------:R-:W-:Y:S02]  /*15320*/  @!P0 IMAD.X R3, RZ, RZ, R2, P1 ;  /* 0x000000ffff038224 */ /* 0x000fe400008e0602 */
[----:B------:R-:W-:-:S07]  /*15330*/  @!P0 IMAD.MOV.U32 R2, RZ, RZ, R14 ;  /* 0x000000ffff028224 */ /* 0x000fce00078e000e */
[----:B------:R-:W-:Y:S05]  /*15340*/  WARPSYNC.COLLECTIVE R15, `(.L_x_1155) ;  /* 0x000000000f087348 */ /* 0x000fea0003c00000 */
[----:B------:R0:W1:Y:S02]  /*15350*/  SHFL.IDX P6, R14, R13, R12, R11 ;  /* 0x0000000c0d0e7389 */ /* 0x00006400000c000b */
[----:B01----:R-:W-:Y:S01]  /*15360*/  ENDCOLLECTIVE ;  /* 0x000000000000791b */ /* 0x003fe20003800000 */
.L_x_1155:
[----:B------:R-:W-:Y:S01]  /*15370*/  @!PT LDS RZ, [RZ] ;  /* 0x00000000fffff984 */ /* 0x000fe20000000800 */
[----:B------:R-:W-:Y:S01]  /*15380*/  @!PT LDS RZ, [RZ] ;  /* 0x00000000fffff984 */ /* 0x000fe20000000800 */
[----:B------:R-:W-:Y:S01]  /*15390*/  @!PT LDS RZ, [RZ] ;  /* 0x00000000fffff984 */ /* 0x000fe20000000800 */
[----:B------:R0:W-:Y:S04]  /*153a0*/  @!P0 LDGSTS.E.BYPASS.LTC128B.128 [R31+0xc400], desc[UR36][R2.64], !P3 ;  /* 0x0c400000021f8fae */ /* 0x0001e8000d901d64 */
[----:B------:R0:W-:Y:S04]  /*153b0*/  @!P0 LDGSTS.E.BYPASS.LTC128B.128 [R31+0x10400], desc[UR36][R2.64+0x80], !P4 ;  /* 0x10400080021f8fae */ /* 0x0001e8000e101d64 */
[----:B------:R0:W-:Y:S01]  /*153c0*/  @!P0 LDGSTS.E.BYPASS.LTC128B.128 [R31+0x14400], desc[UR36][R2.64+0x100], !P5 ;  /* 0x14400100021f8fae */ /* 0x0001e2000e901d64 */
[----:B------:R-:W-:Y:S01]  /*153d0*/  ISETP.GE.AND P0, PT, R6, UR39, PT ;  /* 0x0000002706007c0c */ /* 0x000fe2000bf06270 */
[----:B------:R-:W-:-:S02]  /*153e0*/  IMAD.MOV.U32 R13, RZ, RZ, R0 ;  /* 0x000000ffff0d7224 */ /* 0x000fc400078e0000 */
[----:B------:R-:W-:-:S10]  /*153f0*/  IMAD.MOV.U32 R6, RZ, RZ, R14 ;  /* 0x000000ffff067224 */ /* 0x000fd400078e000e */
[----:B0-----:R-:W-:Y:S05]  /*15400*/  WARPSYNC.COLLECTIVE R15, `(.L_x_1156) ;  /* 0x000000000f087348 */ /* 0x001fea0003c00000 */
[----:B------:R1:W2:Y:S02]  /*15410*/  SHFL.IDX P6, R14, R13, R12, R11 ;  /* 0x0000000c0d0e7389 */ /* 0x0002a400000c000b */
[----:B012---:R-:W-:Y:S01]  /*15420*/  ENDCOLLECTIVE ;  /* 0x000000000000791b */ /* 0x007fe20003800000 */
.L_x_1156:
[----:B------:R-:W-:Y:S02]  /*15430*/  IMAD.MOV.U32 R13, RZ, RZ, R5 ;  /* 0x000000ffff0d7224 */ /* 0x000fe400078e0005 */
[----:B------:R-:W-:Y:S01]  /*15440*/  IMAD.MOV.U32 R12, RZ, RZ, 0x2 ;  /* 0x00000002ff0c7424 */ /* 0x000fe200078e00ff */
[----:B------:R-:W-:-:S05]  /*15450*/  @!P0 LEA R14, P1, R37, R14, 0x1 ;  /* 0x0000000e250e8211 */ /* 0x000fca00078208ff */
[----:B------:R-:W-:-:S08]  /*15460*/  @!P0 IMAD.MOV.U32 R2, RZ, RZ, R14 ;  /* 0x000000ffff028224 */ /* 0x000fd000078e000e */
[----:B------:R-:W-:Y:S05]  /*15470*/  WARPSYNC.COLLECTIVE R15, `(.L_x_1157) ;  /* 0x000000000f087348 */ /* 0x000fea0003c00000 */
[----:B------:R0:W1:Y:S02]  /*15480*/  SHFL.IDX P6, R14, R13, R12, R11 ;  /* 0x0000000c0d0e7389 */ /* 0x00006400000c000b */
[----:B01----:R-:W-:Y:S01]  /*15490*/  ENDCOLLECTIVE ;  /* 0x000000000000791b */ /* 0x003fe20003800000 */
.L_x_1157:
[----:B------:R-:W-:Y:S02]  /*154a0*/  @!P0 IMAD.X R7, RZ, RZ, R6, P1 ;  /* 0x000000ffff078224 */ /* 0x000fe400008e0606 */
[----:B------:R-:W-:Y:S02]  /*154b0*/  VIADD R6, R4, 0x20 ;  /* 0x0000002004067836 */ /* 0x000fe40000000000 */
[----:B------:R-:W-:-:S05]  /*154c0*/  @!P0 IMAD.MOV.U32 R3, RZ, RZ, R7 ;  /* 0x000000ffff038224 */ /* 0x000fca00078e0007 */
        /* <DEDUP_REMOVED lines=12> */
.L_x_1158:
[----:B------:R-:W-:Y:S02]  /*15590*/  IMAD.MOV.U32 R13, RZ, RZ, R5 ;  /* 0x000000ffff0d7224 */ /* 0x000fe400078e0005 */
[----:B------:R-:W-:Y:S01]  /*155a0*/  IMAD.MOV.U32 R12, RZ, RZ, 0x3 ;  /* 0x00000003ff0c7424 */ /* 0x000fe200078e00ff */
[----:B------:R-:W-:-:S05]  /*155b0*/  @!P0 LEA R14, P1, R37, R14, 0x1 ;  /* 0x0000000e250e8211 */ /* 0x000fca00078208ff */
[----:B------:R-:W-:-:S08]  /*155c0*/  @!P0 IMAD.MOV.U32 R2, RZ, RZ, R14 ;  /* 0x000000ffff028224 */ /* 0x000fd000078e000e */
[----:B------:R-:W-:Y:S05]  /*155d0*/  WARPSYNC.COLLECTIVE R15, `(.L_x_1159) ;  /* 0x000000000f087348 */ /* 0x000fea0003c00000 */
[----:B------:R0:W1:Y:S02]  /*155e0*/  SHFL.IDX P6, R14, R13, R12, R11 ;  /* 0x0000000c0d0e7389 */ /* 0x00006400000c000b */
[----:B01----:R-:W-:Y:S01]  /*155f0*/  ENDCOLLECTIVE ;  /* 0x000000000000791b */ /* 0x003fe20003800000 */
.L_x_1159:
        /* <DEDUP_REMOVED lines=15> */
.L_x_1160:
[----:B------:R-:W-:Y:S02]  /*156f0*/  IMAD.MOV.U32 R13, RZ, RZ, R5 ;  /* 0x000000ffff0d7224 */ /* 0x000fe400078e0005 */
[----:B------:R-:W-:Y:S01]  /*15700*/  IMAD.MOV.U32 R12, RZ, RZ, 0x4 ;  /* 0x00000004ff0c7424 */ /* 0x000fe200078e00ff */
[----:B------:R-:W-:-:S05]  /*15710*/  @!P0 LEA R14, P1, R37, R14, 0x1 ;  /* 0x0000000e250e8211 */ /* 0x000fca00078208ff */
[----:B------:R-:W-:-:S08]  /*15720*/  @!P0 IMAD.MOV.U32 R2, RZ, RZ, R14 ;  /* 0x000000ffff028224 */ /* 0x000fd000078e000e */
[----:B------:R-:W-:Y:S05]  /*15730*/  WARPSYNC.COLLECTIVE R15, `(.L_x_1161) ;  /* 0x000000000f087348 */ /* 0x000fea0003c00000 */
[----:B------:R0:W1:Y:S02]  /*15740*/  SHFL.IDX P6, R14, R13, R12, R11 ;  /* 0x0000000c0d0e7389 */ /* 0x00006400000c000b */
[----:B01----:R-:W-:Y:S01]  /*15750*/  ENDCOLLECTIVE ;  /* 0x000000000000791b */ /* 0x003fe20003800000 */
.L_x_1161:
        /* <DEDUP_REMOVED lines=15> */
.L_x_1162:
[----:B------:R-:W-:Y:S02]  /*15850*/  IMAD.MOV.U32 R13, RZ, RZ, R5 ;  /* 0x000000ffff0d7224 */ /* 0x000fe400078e0005 */
[----:B------:R-:W-:Y:S01]  /*15860*/  IMAD.MOV.U32 R12, RZ, RZ, 0x5 ;  /* 0x00000005ff0c7424 */ /* 0x000fe200078e00ff */
[----:B------:R-:W-:-:S05]  /*15870*/  @!P0 LEA R14, P1, R37, R14, 0x1 ;  /* 0x0000000e250e8211 */ /* 0x000fca00078208ff */
[----:B------:R-:W-:-:S08]  /*15880*/  @!P0 IMAD.MOV.U32 R2, RZ, RZ, R14 ;  /* 0x000000ffff028224 */ /* 0x000fd000078e000e */
[----:B------:R-:W-:Y:S05]  /*15890*/  WARPSYNC.COLLECTIVE R15, `(.L_x_1163) ;  /* 0x000000000f087348 */ /* 0x000fea0003c00000 */
[----:B------:R0:W1:Y:S02]  /*158a0*/  SHFL.IDX P6, R14, R13, R12, R11 ;  /* 0x0000000c0d0e7389 */ /* 0x00006400000c000b */
[----:B01----:R-:W-:Y:S01]  /*158b0*/  ENDCOLLECTIVE ;  /* 0x000000000000791b */ /* 0x003fe20003800000 */
.L_x_1163:
        /* <DEDUP_REMOVED lines=15> */
.L_x_1164:
[----:B------:R-:W-:Y:S02]  /*159b0*/  IMAD.MOV.U32 R13, RZ, RZ, R5 ;  /* 0x000000ffff0d7224 */ /* 0x000fe400078e0005 */
[----:B------:R-:W-:Y:S01]  /*159c0*/  IMAD.MOV.U32 R12, RZ, RZ, 0x6 ;  /* 0x00000006ff0c7424 */ /* 0x000fe200078e00ff */
[----:B------:R-:W-:-:S05]  /*159d0*/  @!P0 LEA R14, P1, R37, R14, 0x1 ;  /* 0x0000000e250e8211 */ /* 0x000fca00078208ff */
[----:B------:R-:W-:-:S08]  /*159e0*/  @!P0 IMAD.MOV.U32 R2, RZ, RZ, R14 ;  /* 0x000000ffff028224 */ /* 0x000fd000078e000e */
[----:B------:R-:W-:Y:S05]  /*159f0*/  WARPSYNC.COLLECTIVE R15, `(.L_x_1165) ;  /* 0x000000000f087348 */ /* 0x000fea0003c00000 */
[----:B------:R0:W1:Y:S02]  /*15a00*/  SHFL.IDX P6, R14, R13, R12, R11 ;  /* 0x0000000c0d0e7389 */ /* 0x00006400000c000b */
[----:B01----:R-:W-:Y:S01]  /*15a10*/  ENDCOLLECTIVE ;  /* 0x000000000000791b */ /* 0x003fe20003800000 */
.L_x_1165:
        /* <DEDUP_REMOVED lines=15> */
.L_x_1166:
[----:B------:R-:W-:Y:S02]  /*15b10*/  IMAD.MOV.U32 R13, RZ, RZ, R5 ;  /* 0x000000ffff0d7224 */ /* 0x000fe400078e0005 */
[----:B------:R-:W-:Y:S01]  /*15b20*/  IMAD.MOV.U32 R12, RZ, RZ, 0x7 ;  /* 0x00000007ff0c7424 */ /* 0x000fe200078e00ff */
[----:B------:R-:W-:-:S05]  /*15b30*/  @!P0 LEA R14, P1, R37, R14, 0x1 ;  /* 0x0000000e250e8211 */ /* 0x000fca00078208ff */
[----:B------:R-:W-:-:S08]  /*15b40*/  @!P0 IMAD.MOV.U32 R2, RZ, RZ, R14 ;  /* 0x000000ffff028224 */ /* 0x000fd000078e000e */
[----:B------:R-:W-:Y:S05]  /*15b50*/  WARPSYNC.COLLECTIVE R15, `(.L_x_1167) ;  /* 0x000000000f087348 */ /* 0x000fea0003c00000 */
[----:B------:R0:W1:Y:S02]  /*15b60*/  SHFL.IDX P6, R14, R13, R12, R11 ;  /* 0x0000000c0d0e7389 */ /* 0x00006400000c000b */
[----:B01----:R-:W-:Y:S01]  /*15b70*/  ENDCOLLECTIVE ;  /* 0x000000000000791b */ /* 0x003fe20003800000 */
.L_x_1167:
[----:B------:R-:W-:-:S04]  /*15b80*/  @!P0 IMAD.X R7, RZ, RZ, R6, P1 ;  /* 0x000000ffff078224 */ /* 0x000fc800008e0606 */
        /* <DEDUP_REMOVED lines=8> */
[----:B------:R-:W-:-:S07]  /*15c10*/  IMAD.MOV.U32 R6, RZ, RZ, R14 ;  /* 0x000000ffff067224 */ /* 0x000fce00078e000e */
[----:B0-----:R-:W-:Y:S05]  /*15c20*/  WARPSYNC.COLLECTIVE R15, `(.L_x_1168) ;  /* 0x000000000f087348 */ /* 0x001fea0003c00000 */
[----:B------:R1:W2:Y:S02]  /*15c30*/  SHFL.IDX P6, R14, R13, R12, R11 ;  /* 0x0000000c0d0e7389 */ /* 0x0002a400000c000b */
[----:B012---:R-:W-:Y:S01]  /*15c40*/  ENDCOLLECTIVE ;  /* 0x000000000000791b */ /* 0x007fe20003800000 */
.L_x_1168:
[----:B------:R-:W-:Y:S05]  /*15c50*/  BRA `(.L_x_1169) ;  /* 0xffffffcc00087947 */ /* 0x000fea000383ffff */
.L_x_1095:
[----:B0-----:R0:W1:Y:S02]  /*15c60*/  SYNCS.PHASECHK.TRANS64.TRYWAIT P0, [R16+URZ+0x2a820], R3 ;  /* 0x02a82003100075a7 */ /* 0x001064000800017f */
[----:B-1----:R-:W-:Y:S05]  /*15c70*/  @!P0 NANOSLEEP.SYNCS 0x989680 ;  /* 0x009896800000895d */ /* 0x002fea0003900000 */
[----:B------:R-:W1:Y:S02]  /*15c80*/  @!P0 SYNCS.PHASECHK.TRANS64 P0, [R16+URZ+0x2a820], R3 ;  /* 0x02a82003100085a7 */ /* 0x000e64000800007f */
[----:B-1----:R-:W-:Y:S05]  /*15c90*/  @!P0 BRA `(.L_x_1095) ;  /* 0xfffffffc00f08947 */ /* 0x002fea000383ffff */
[----:B------:R-:W-:Y:S05]  /*15ca0*/  BRA `(.L_x_1170) ;  /* 0xffffffcc006c7947 */ /* 0x000fea000383ffff */
.L_x_1099:
[----:B0-----:R0:W1:Y:S02]  /*15cb0*/  SYNCS.PHASECHK.TRANS64.TRYWAIT P0, [R6+URZ+0x2a840], R3 ;  /* 0x02a84003060075a7 */ /* 0x001064000800017f */
[----:B-1----:R-:W-:Y:S05]  /*15cc0*/  @!P0 NANOSLEEP.SYNCS 0x989680 ;  /* 0x009896800000895d */ /* 0x002fea0003900000 */
[----:B------:R-:W1:Y:S02]  /*15cd0*/  @!P0 SYNCS.PHASECHK.TRANS64 P0, [R6+URZ+0x2a840], R3 ;  /* 0x02a84003060085a7 */ /* 0x000e64000800007f */
[----:B-1----:R-:W-:Y:S05]  /*15ce0*/  @!P0 BRA `(.L_x_1099) ;  /* 0xfffffffc00f08947 */ /* 0x002fea000383ffff */
[----:B------:R-:W-:Y:S05]  /*15cf0*/  BRA `(.L_x_1171) ;  /* 0xffffffd0002c7947 */ /* 0x000fea000383ffff */
.L_x_1100:
        /* <DEDUP_REMOVED lines=8> */
.L_x_1173:
[----:B------:R-:W-:Y:S05]  /*15d80*/  BSYNC B1 ;  /* 0x0000000000017941 */ /* 0x000fea0003800000 */
.L_x_1172:
[----:B------:R-:W-:Y:S02]  /*15d90*/  IMAD.MOV.U32 R13, RZ, RZ, R7 ;  /* 0x000000ffff0d7224 */ /* 0x000fe400078e0007 */
[----:B------:R-:W-:Y:S02]  /*15da0*/  IMAD.MOV.U32 R12, RZ, RZ, RZ ;  /* 0x000000ffff0c7224 */ /* 0x000fe400078e00ff */
[----:B------:R-:W-:Y:S02]  /*15db0*/  IMAD.MOV.U32 R11, RZ, RZ, 0x181f ;  /* 0x0000181fff0b7424 */ /* 0x000fe400078e00ff */
[----:B------:R-:W-:Y:S02]  /*15dc0*/  IMAD.MOV.U32 R15, RZ, RZ, -0x1 ;  /* 0xffffffffff0f7424 */ /* 0x000fe400078e00ff */
[----:B------:R-:W-:Y:S02]  /*15dd0*/  IMAD.MOV.U32 R3, RZ, RZ, R14 ;  /* 0x000000ffff037224 */ /* 0x000fe400078e000e */
[----:B------:R-:W-:-:S07]  /*15de0*/  IMAD.SHL.U32 R5, R37, 0x2, RZ ;  /* 0x0000000225057824 */ /* 0x000fce00078e00ff */
[----:B------:R-:W-:Y:S05]  /*15df0*/  WARPSYNC.COLLECTIVE R15, `(.L_x_1174) ;  /* 0x000000000f087348 */ /* 0x000fea0003c00000 */
[----:B------:R0:W1:Y:S02]  /*15e00*/  SHFL.IDX P6, R14, R13, R12, R11 ;  /* 0x0000000c0d0e7389 */ /* 0x00006400000c000b */
[----:B01----:R-:W-:Y:S01]  /*15e10*/  ENDCOLLECTIVE ;  /* 0x000000000000791b */ /* 0x003fe20003800000 */
.L_x_1174:
[----:B------:R-:W-:Y:S02]  /*15e20*/  IMAD R8, R8, 0x2, R16 ;  /* 0x0000000208087824 */ /* 0x000fe400078e0210 */
[----:B------:R-:W-:Y:S02]  /*15e30*/  IMAD.MOV.U32 R13, RZ, RZ, R10 ;  /* 0x000000ffff0d7224 */ /* 0x000fe400078e000a */
[----:B------:R-:W-:Y:S01]  /*15e40*/  IMAD.MOV.U32 R12, RZ, RZ, 0x1 ;  /* 0x00000001ff0c7424 */ /* 0x000fe200078e00ff */
[----:B------:R-:W-:-:S13]  /*15e50*/  IADD3 R2, P0, R14, R5, RZ ;  /* 0x000000050e027210 */ /* 0x000fda0007f1e0ff */
[----:B------:R-:W-:Y:S05]  /*15e60*/  WARPSYNC.COLLECTIVE R15, `(.L_x_1175) ;  /* 0x000000000f087348 */ /* 0x000fea0003c00000 */
[----:B------:R0:W1:Y:S02]  /*15e70*/  SHFL.IDX P6, R14, R13, R12, R11 ;  /* 0x0000000c0d0e7389 */ /* 0x00006400000c000b */
[----:B01----:R-:W-:Y:S01]  /*15e80*/  ENDCOLLECTIVE ;  /* 0x000000000000791b */ /* 0x003fe20003800000 */
.L_x_1175:
[----:B------:R-:W-:-:S05]  /*15e90*/  IMAD.X R3, RZ, RZ, R3, P0 ;  /* 0x000000ffff037224 */ /* 0x000fca00000e0603 */
[----:B------:R-:W-:Y:S01]  /*15ea0*/  @!PT LDS RZ, [RZ] ;  /* 0x00000000fffff984 */ /* 0x000fe20000000800 */
[----:B------:R-:W-:Y:S01]  /*15eb0*/  @!PT LDS RZ, [RZ] ;  /* 0x00000000fffff984 */ /* 0x000fe20000000800 */
[----:B------:R-:W-:Y:S01]  /*15ec0*/  @!PT LDS RZ, [RZ] ;  /* 0x00000000fffff984 */ /* 0x000fe20000000800 */
[----:B------:R-:W-:Y:S04]  /*15ed0*/  LDGSTS.E.BYPASS.LTC128B.128 [R8+0x18400], desc[UR36][R2.64], !P3 ;  /* 0x1840000002087fae */ /* 0x000fe8000d901d64 */
[----:B------:R-:W-:Y:S01]  /*15ee0*/  LDGSTS.E.BYPASS.LTC128B.128 [R8+0x1b400], desc[UR36][R2.64+0x80], !P2 ;  /* 0x1b40008002087fae */ /* 0x000fe2000d101d64 */
[----:B------:R-:W-:-:S03]  /*15ef0*/  IMAD.MOV.U32 R13, RZ, RZ, R7 ;  /* 0x000000ffff0d7224 */ /* 0x000fc600078e0007 */
[----:B------:R0:W-:Y:S02]  /*15f00*/  LDGSTS.E.BYPASS.LTC128B.128 [R8+0x1e400], desc[UR36][R2.64+0x100], !P1 ;  /* 0x1e40010002087fae */ /* 0x0001e4000c901d64 */
[----:B0-----:R-:W-:-:S07]  /*15f10*/  IMAD.MOV.U32 R3, RZ, RZ, R14 ;  /* 0x000000ffff037224 */ /* 0x001fce00078e000e */
[----:B------:R-:W-:Y:S05]  /*15f20*/  WARPSYNC.COLLECTIVE R15, `(.L_x_1176) ;  /* 0x000000000f087348 */ /* 0x000fea0003c00000 */
[----:B------:R0:W1:Y:S02]  /*15f30*/  SHFL.IDX P6, R14, R13, R12, R11 ;  /* 0x0000000c0d0e7389 */ /* 0x00006400000c000b */
[----:B01----:R-:W-:Y:S01]  /*15f40*/  ENDCOLLECTIVE ;  /* 0x000000000000791b */ /* 0x003fe20003800000 */
.L_x_1176:
[----:B------:R-:W-:Y:S02]  /*15f50*/  IMAD.MOV.U32 R13, RZ, RZ, R10 ;  /* 0x000000ffff0d7224 */ /* 0x000fe400078e000a */
[----:B------:R-:W-:Y:S01]  /*15f60*/  IMAD.MOV.U32 R12, RZ, RZ, 0x2 ;  /* 0x00000002ff0c7424 */ /* 0x000fe200078e00ff */
[----:B------:R-:W-:-:S13]  /*15f70*/  IADD3 R2, P0, R14, R5, RZ ;  /* 0x000000050e027210 */ /* 0x000fda0007f1e0ff */
[----:B------:R-:W-:Y:S05]  /*15f80*/  WARPSYNC.COLLECTIVE R15, `(.L_x_1177) ;  /* 0x000000000f087348 */ /* 0x000fea0003c00000 */
[----:B------:R0:W1:Y:S02]  /*15f90*/  SHFL.IDX P6, R14, R13, R12, R11 ;  /* 0x0000000c0d0e7389 */ /* 0x00006400000c000b */
[----:B01----:R-:W-:Y:S01]  /*15fa0*/  ENDCOLLECTIVE ;  /* 0x000000000000791b */ /* 0x003fe20003800000 */
.L_x_1177:
        /* <DEDUP_REMOVED lines=12> */
.L_x_1178:
[----:B------:R-:W-:Y:S02]  /*16070*/  IMAD.MOV.U32 R13, RZ, RZ, R10 ;  /* 0x000000ffff0d7224 */ /* 0x000fe400078e000a */
[----:B------:R-:W-:Y:S01]  /*16080*/  IMAD.MOV.U32 R12, RZ, RZ, 0x3 ;  /* 0x00000003ff0c7424 */ /* 0x000fe200078e00ff */
[----:B------:R-:W-:-:S13]  /*16090*/  IADD3 R2, P0, R14, R5, RZ ;  /* 0x000000050e027210 */ /* 0x000fda0007f1e0ff */
[----:B------:R-:W-:Y:S05]  /*160a0*/  WARPSYNC.COLLECTIVE R15, `(.L_x_1179) ;  /* 0x000000000f087348 */ /* 0x000fea0003c00000 */
[----:B------:R0:W1:Y:S02]  /*160b0*/  SHFL.IDX P6, R14, R13, R12, R11 ;  /* 0x0000000c0d0e7389 */ /* 0x00006400000c000b */
[----:B01----:R-:W-:Y:S01]  /*160c0*/  ENDCOLLECTIVE ;  /* 0x000000000000791b */ /* 0x003fe20003800000 */
.L_x_1179:
        /* <DEDUP_REMOVED lines=12> */
.L_x_1180:
[----:B------:R-:W-:Y:S02]  /*16190*/  IMAD.MOV.U32 R13, RZ, RZ, R10 ;  /* 0x000000ffff0d7224 */ /* 0x000fe400078e000a */
[----:B------:R-:W-:Y:S01]  /*161a0*/  IMAD.MOV.U32 R12, RZ, RZ, 0x4 ;  /* 0x00000004ff0c7424 */ /* 0x000fe200078e00ff */
[----:B------:R-:W-:-:S13]  /*161b0*/  IADD3 R2, P0, R14, R5, RZ ;  /* 0x000000050e027210 */ /* 0x000fda0007f1e0ff */
[----:B------:R-:W-:Y:S05]  /*161c0*/  WARPSYNC.COLLECTIVE R15, `(.L_x_1181) ;  /* 0x000000000f087348 */ /* 0x000fea0003c00000 */
[----:B------:R0:W1:Y:S02]  /*161d0*/  SHFL.IDX P6, R14, R13, R12, R11 ;  /* 0x0000000c0d0e7389 */ /* 0x00006400000c000b */
[----:B01----:R-:W-:Y:S01]  /*161e0*/  ENDCOLLECTIVE ;  /* 0x000000000000791b */ /* 0x003fe20003800000 */
.L_x_1181:
        /* <DEDUP_REMOVED lines=12> */
.L_x_1182:
[----:B------:R-:W-:Y:S02]  /*162b0*/  IMAD.MOV.U32 R13, RZ, RZ, R10 ;  /* 0x000000ffff0d7224 */ /* 0x000fe400078e000a */
[----:B------:R-:W-:Y:S01]  /*162c0*/  IMAD.MOV.U32 R12, RZ, RZ, 0x5 ;  /* 0x00000005ff0c7424 */ /* 0x000fe200078e00ff */
[----:B------:R-:W-:-:S13]  /*162d0*/  IADD3 R2, P0, R14, R5, RZ ;  /* 0x000000050e027210 */ /* 0x000fda0007f1e0ff */
[----:B------:R-:W-:Y:S05]  /*162e0*/  WARPSYNC.COLLECTIVE R15, `(.L_x_1183) ;  /* 0x000000000f087348 */ /* 0x000fea0003c00000 */
[----:B------:R0:W1:Y:S02]  /*162f0*/  SHFL.IDX P6, R14, R13, R12, R11 ;  /* 0x0000000c0d0e7389 */ /* 0x00006400000c000b */
[----:B01----:R-:W-:Y:S01]  /*16300*/  ENDCOLLECTIVE ;  /* 0x000000000000791b */ /* 0x003fe20003800000 */
.L_x_1183:
        /* <DEDUP_REMOVED lines=12> */
.L_x_1184:
[----:B------:R-:W-:Y:S05]  /*163d0*/  BRA `(.L_x_1185) ;  /* 0xffffffcc007c7947 */ /* 0x000fea000383ffff */
.L_x_1105:
[----:B0-----:R0:W1:Y:S02]  /*163e0*/  SYNCS.PHASECHK.TRANS64.TRYWAIT P0, [R6+URZ+0x2a860], R3 ;  /* 0x02a86003060075a7 */ /* 0x001064000800017f */
[----:B-1----:R-:W-:Y:S05]  /*163f0*/  @!P0 NANOSLEEP.SYNCS 0x989680 ;  /* 0x009896800000895d */ /* 0x002fea0003900000 */
[----:B------:R-:W1:Y:S02]  /*16400*/  @!P0 SYNCS.PHASECHK.TRANS64 P0, [R6+URZ+0x2a860], R3 ;  /* 0x02a86003060085a7 */ /* 0x000e64000800007f */
[----:B-1----:R-:W-:Y:S05]  /*16410*/  @!P0 BRA `(.L_x_1105) ;  /* 0xfffffffc00f08947 */ /* 0x002fea000383ffff */
[----:B------:R-:W-:Y:S05]  /*16420*/  BRA `(.L_x_1186) ;  /* 0xffffffcc00d87947 */ /* 0x000fea000383ffff */
.L_x_1106:
        /* <DEDUP_REMOVED lines=8> */
.L_x_1188:
[----:B------:R-:W-:Y:S05]  /*164b0*/  BSYNC B1 ;  /* 0x0000000000017941 */ /* 0x000fea0003800000 */
.L_x_1187:
[----:B------:R-:W-:Y:S02]  /*164c0*/  IMAD.MOV.U32 R13, RZ, RZ, R17 ;  /* 0x000000ffff0d7224 */ /* 0x000fe400078e0011 */
[----:B------:R-:W-:Y:S02]  /*164d0*/  IMAD.MOV.U32 R12, RZ, RZ, RZ ;  /* 0x000000ffff0c7224 */ /* 0x000fe400078e00ff */
[----:B------:R-:W-:Y:S02]  /*164e0*/  IMAD.MOV.U32 R11, RZ, RZ, 0x181f ;  /* 0x0000181fff0b7424 */ /* 0x000fe400078e00ff */
[----:B------:R-:W-:Y:S02]  /*164f0*/  IMAD.MOV.U32 R15, RZ, RZ, -0x1 ;  /* 0xffffffffff0f7424 */ /* 0x000fe400078e00ff */
[----:B------:R-:W-:Y:S02]  /*16500*/  IMAD.MOV.U32 R3, RZ, RZ, R14 ;  /* 0x000000ffff037224 */ /* 0x000fe400078e000e */
[----:B------:R-:W-:-:S07]  /*16510*/  IMAD R7, R7, 0x2, R16 ;  /* 0x0000000207077824 */ /* 0x000fce00078e0210 */
[----:B------:R-:W-:Y:S05]  /*16520*/  WARPSYNC.COLLECTIVE R15, `(.L_x_1189) ;  /* 0x000000000f087348 */ /* 0x000fea0003c00000 */
[----:B------:R0:W1:Y:S02]  /*16530*/  SHFL.IDX P6, R14, R13, R12, R11 ;  /* 0x0000000c0d0e7389 */ /* 0x00006400000c000b */
[----:B01----:R-:W-:Y:S01]  /*16540*/  ENDCOLLECTIVE ;  /* 0x000000000000791b */ /* 0x003fe20003800000 */
.L_x_1189:
[----:B------:R-:W-:Y:S02]  /*16550*/  IMAD.MOV.U32 R13, RZ, RZ, R18 ;  /* 0x000000ffff0d7224 */ /* 0x000fe400078e0012 */
[----:B------:R-:W-:Y:S01]  /*16560*/  IMAD.MOV.U32 R12, RZ, RZ, 0x1 ;  /* 0x00000001ff0c7424 */ /* 0x000fe200078e00ff */
[----:B------:R-:W-:-:S13]  /*16570*/  IADD3 R2, P0, R14, R5, RZ ;  /* 0x000000050e027210 */ /* 0x000fda0007f1e0ff */
[----:B------:R-:W-:Y:S05]  /*16580*/  WARPSYNC.COLLECTIVE R15, `(.L_x_1190) ;  /* 0x000000000f087348 */ /* 0x000fea0003c00000 */
[----:B------:R0:W1:Y:S02]  /*16590*/  SHFL.IDX P6, R14, R13, R12, R11 ;  /* 0x0000000c0d0e7389 */ /* 0x00006400000c000b */
[----:B01----:R-:W-:Y:S01]  /*165a0*/  ENDCOLLECTIVE ;  /* 0x000000000000791b */ /* 0x003fe20003800000 */
.L_x_1190:
        /* <DEDUP_REMOVED lines=13> */
.L_x_1191:
[----:B------:R-:W-:Y:S02]  /*16680*/  IMAD.MOV.U32 R13, RZ, RZ, R18 ;  /* 0x000000ffff0d7224 */ /* 0x000fe400078e0012 */
[----:B------:R-:W-:Y:S01]  /*16690*/  IMAD.MOV.U32 R12, RZ, RZ, 0x2 ;  /* 0x00000002ff0c7424 */ /* 0x000fe200078e00ff */
[----:B------:R-:W-:-:S13]  /*166a0*/  IADD3 R2, P0, R14, R5, RZ ;  /* 0x000000050e027210 */ /* 0x000fda0007f1e0ff */
[----:B------:R-:W-:Y:S05]  /*166b0*/  WARPSYNC.COLLECTIVE R15, `(.L_x_1192) ;  /* 0x000000000f087348 */ /* 0x000fea0003c00000 */
[----:B------:R0:W1:Y:S02]  /*166c0*/  SHFL.IDX P6, R14, R13, R12, R11 ;  /* 0x0000000c0d0e7389 */ /* 0x00006400000c000b */
[----:B01----:R-:W-:Y:S01]  /*166d0*/  ENDCOLLECTIVE ;  /* 0x000000000000791b */ /* 0x003fe20003800000 */
.L_x_1192:
        /* <DEDUP_REMOVED lines=13> */
.L_x_1193:
[----:B------:R-:W-:Y:S02]  /*167b0*/  IMAD.MOV.U32 R13, RZ, RZ, R18 ;  /* 0x000000ffff0d7224 */ /* 0x000fe400078e0012 */
[----:B------:R-:W-:Y:S01]  /*167c0*/  IMAD.MOV.U32 R12, RZ, RZ, 0x3 ;  /* 0x00000003ff0c7424 */ /* 0x000fe200078e00ff */
[----:B------:R-:W-:-:S13]  /*167d0*/  IADD3 R2, P0, R14, R5, RZ ;  /* 0x000000050e027210 */ /* 0x000fda0007f1e0ff */
[----:B------:R-:W-:Y:S05]  /*167e0*/  WARPSYNC.COLLECTIVE R15, `(.L_x_1194) ;  /* 0x000000000f087348 */ /* 0x000fea0003c00000 */
[----:B------:R0:W1:Y:S02]  /*167f0*/  SHFL.IDX P6, R14, R13, R12, R11 ;  /* 0x0000000c0d0e7389 */ /* 0x00006400000c000b */
[----:B01----:R-:W-:Y:S01]  /*16800*/  ENDCOLLECTIVE ;  /* 0x000000000000791b */ /* 0x003fe20003800000 */
.L_x_1194:
        /* <DEDUP_REMOVED lines=13> */
.L_x_1195:
[----:B------:R-:W-:Y:S02]  /*168e0*/  IMAD.MOV.U32 R13, RZ, RZ, R18 ;  /* 0x000000ffff0d7224 */ /* 0x000fe400078e0012 */
[----:B------:R-:W-:Y:S01]  /*168f0*/  IMAD.MOV.U32 R12, RZ, RZ, 0x4 ;  /* 0x00000004ff0c7424 */ /* 0x000fe200078e00ff */
[----:B------:R-:W-:-:S13]  /*16900*/  IADD3 R2, P0, R14, R5, RZ ;  /* 0x000000050e027210 */ /* 0x000fda0007f1e0ff */
[----:B------:R-:W-:Y:S05]  /*16910*/  WARPSYNC.COLLECTIVE R15, `(.L_x_1196) ;  /* 0x000000000f087348 */ /* 0x000fea0003c00000 */
[----:B------:R0:W1:Y:S02]  /*16920*/  SHFL.IDX P6, R14, R13, R12, R11 ;  /* 0x0000000c0d0e7389 */ /* 0x00006400000c000b */
[----:B01----:R-:W-:Y:S01]  /*16930*/  ENDCOLLECTIVE ;  /* 0x000000000000791b */ /* 0x003fe20003800000 */
.L_x_1196:
        /* <DEDUP_REMOVED lines=13> */
.L_x_1197:
[----:B------:R-:W-:Y:S02]  /*16a10*/  IMAD.MOV.U32 R13, RZ, RZ, R18 ;  /* 0x000000ffff0d7224 */ /* 0x000fe400078e0012 */
[----:B------:R-:W-:Y:S01]  /*16a20*/  IMAD.MOV.U32 R12, RZ, RZ, 0x5 ;  /* 0x00000005ff0c7424 */ /* 0x000fe200078e00ff */
[----:B------:R-:W-:-:S13]  /*16a30*/  IADD3 R2, P0, R14, R5, RZ ;  /* 0x000000050e027210 */ /* 0x000fda0007f1e0ff */
[----:B------:R-:W-:Y:S05]  /*16a40*/  WARPSYNC.COLLECTIVE R15, `(.L_x_1198) ;  /* 0x000000000f087348 */ /* 0x000fea0003c00000 */
[----:B------:R0:W1:Y:S02]  /*16a50*/  SHFL.IDX P6, R14, R13, R12, R11 ;  /* 0x0000000c0d0e7389 */ /* 0x00006400000c000b */
[----:B01----:R-:W-:Y:S01]  /*16a60*/  ENDCOLLECTIVE ;  /* 0x000000000000791b */ /* 0x003fe20003800000 */
.L_x_1198:
        /* <DEDUP_REMOVED lines=12> */
.L_x_1199:
[----:B------:R-:W-:Y:S01]  /*16b30*/  @!PT LDS RZ, [RZ] ;  /* 0x00000000fffff984 */ /* 0x000fe20000000800 */
[----:B------:R-:W-:Y:S01]  /*16b40*/  @!PT LDS RZ, [RZ] ;  /* 0x00000000fffff984 */ /* 0x000fe20000000800 */
[----:B------:R-:W-:Y:S01]  /*16b50*/  @!PT LDS RZ, [RZ] ;  /* 0x00000000fffff984 */ /* 0x000fe20000000800 */
[----:B------:R0:W-:Y:S01]  /*16b60*/  LDGSTS.E.BYPASS.LTC128B.128 [R7+0x5400], desc[UR36][R2.64+0x80], !P0 ;  /* 0x0540008002077fae */ /* 0x0001e2000c101d64 */
[----:B------:R-:W-:Y:S05]  /*16b70*/  BRA `(.L_x_1200) ;  /* 0xffffffc800d47947 */ /* 0x000fea000383ffff */
.L_x_1114:
[----:B0-----:R0:W1:Y:S02]  /*16b80*/  SYNCS.PHASECHK.TRANS64.TRYWAIT P0, [R4+URZ+0x2a860], R3 ;  /* 0x02a86003040075a7 */ /* 0x001064000800017f */
[----:B-1----:R-:W-:Y:S05]  /*16b90*/  @!P0 NANOSLEEP.SYNCS 0x989680 ;  /* 0x009896800000895d */ /* 0x002fea0003900000 */
[----:B------:R-:W1:Y:S02]  /*16ba0*/  @!P0 SYNCS.PHASECHK.TRANS64 P0, [R4+URZ+0x2a860], R3 ;  /* 0x02a86003040085a7 */ /* 0x000e64000800007f */
[----:B-1----:R-:W-:Y:S05]  /*16bb0*/  @!P0 BRA `(.L_x_1114) ;  /* 0xfffffffc00f08947 */ /* 0x002fea000383ffff */
[----:B------:R-:W-:Y:S05]  /*16bc0*/  BRA `(.L_x_1201) ;  /* 0xffffffcc00f07947 */ /* 0x000fea000383ffff */
.L_x_1115:
        /* <DEDUP_REMOVED lines=8> */
.L_x_1203:
[----:B------:R-:W-:Y:S05]  /*16c50*/  BSYNC B0 ;  /* 0x0000000000007941 */ /* 0x000fea0003800000 */
.L_x_1202:
        /* <DEDUP_REMOVED lines=9> */
.L_x_1204:
[----:B------:R-:W-:Y:S02]  /*16cf0*/  IMAD.MOV.U32 R13, RZ, RZ, R18 ;  /* 0x000000ffff0d7224 */ /* 0x000fe400078e0012 */
[----:B------:R-:W-:Y:S01]  /*16d00*/  IMAD.MOV.U32 R12, RZ, RZ, 0x1 ;  /* 0x00000001ff0c7424 */ /* 0x000fe200078e00ff */
[----:B------:R-:W-:-:S13]  /*16d10*/  IADD3 R2, P0, R14, R6, RZ ;  /* 0x000000060e027210 */ /* 0x000fda0007f1e0ff */
[----:B------:R-:W-:Y:S05]  /*16d20*/  WARPSYNC.COLLECTIVE R15, `(.L_x_1205) ;  /* 0x000000000f087348 */ /* 0x000fea0003c00000 */
[----:B------:R0:W1:Y:S02]  /*16d30*/  SHFL.IDX P6, R14, R13, R12, R11 ;  /* 0x0000000c0d0e7389 */ /* 0x00006400000c000b */
[----:B01----:R-:W-:Y:S01]  /*16d40*/  ENDCOLLECTIVE ;  /* 0x000000000000791b */ /* 0x003fe20003800000 */
.L_x_1205:
[----:B------:R-:W-:Y:S01]  /*16d50*/  IMAD.X R3, RZ, RZ, R0, P0 ;  /* 0x000000ffff037224 */ /* 0x000fe200000e0600 */
[----:B------:R-:W-:Y:S01]  /*16d60*/  ISETP.LT.OR P0, PT, R5, 0x1, P3 ;  /* 0x000000010500780c */ /* 0x000fe20001f01670 */
[----:B------:R-:W-:Y:S02]  /*16d70*/  IMAD R0, R7, 0x2, R16 ;  /* 0x0000000207007824 */ /* 0x000fe400078e0210 */
[----:B------:R-:W-:-:S10]  /*16d80*/  IMAD.MOV.U32 R13, RZ, RZ, R17 ;  /* 0x000000ffff0d7224 */ /* 0x000fd400078e0011 */
        /* <DEDUP_REMOVED lines=9> */
.L_x_1206:
        /* <DEDUP_REMOVED lines=10> */
.L_x_1207:
        /* <DEDUP_REMOVED lines=12> */
.L_x_1208:
        /* <DEDUP_REMOVED lines=10> */
.L_x_1209:
        /* <DEDUP_REMOVED lines=12> */
.L_x_1210:
        /* <DEDUP_REMOVED lines=10> */
.L_x_1211:
        /* <DEDUP_REMOVED lines=12> */
.L_x_1212:
        /* <DEDUP_REMOVED lines=10> */
.L_x_1213:
        /* <DEDUP_REMOVED lines=12> */
.L_x_1214:
[----:B------:R-:W-:Y:S01]  /*173a0*/  @!PT LDS RZ, [RZ] ;  /* 0x00000000fffff984 */ /* 0x000fe20000000800 */
[----:B------:R-:W-:Y:S01]  /*173b0*/  @!PT LDS RZ, [RZ] ;  /* 0x00000000fffff984 */ /* 0x000fe20000000800 */
[----:B------:R-:W-:Y:S01]  /*173c0*/  @!PT LDS RZ, [RZ] ;  /* 0x00000000fffff984 */ /* 0x000fe20000000800 */
[----:B------:R0:W-:Y:S01]  /*173d0*/  LDGSTS.E.BYPASS.LTC128B.128 [R0+0x5400], desc[UR36][R2.64+0x80], !P0 ;  /* 0x0540008002007fae */ /* 0x0001e2000c101d64 */
[----:B------:R-:W-:Y:S05]  /*173e0*/  BRA `(.L_x_1215) ;  /* 0xffffffc800b47947 */ /* 0x000fea000383ffff */
.L_x_1120:
[----:B------:R-:W-:Y:S01]  /*173f0*/  BSSY B0, `(.L_x_1216) ;  /* 0x0000008000007945 */ /* 0x000fe20003800000 */
[----:B------:R-:W-:Y:S02]  /*17400*/  IMAD.MOV.U32 R13, RZ, RZ, R34 ;  /* 0x000000ffff0d7224 */ /* 0x000fe400078e0022 */
[----:B------:R-:W-:Y:S02]  /*17410*/  IMAD.MOV.U32 R12, RZ, RZ, RZ ;  /* 0x000000ffff0c7224 */ /* 0x000fe400078e00ff */
[----:B------:R-:W-:Y:S02]  /*17420*/  IMAD.MOV.U32 R11, RZ, RZ, 0x1f ;  /* 0x0000001fff0b7424 */ /* 0x000fe400078e00ff */
[----:B------:R-:W-:-:S07]  /*17430*/  IMAD.MOV.U32 R15, RZ, RZ, -0x1 ;  /* 0xffffffffff0f7424 */ /* 0x000fce00078e00ff */
[----:B-----5:R-:W-:Y:S05]  /*17440*/  WARPSYNC.COLLECTIVE R15, `(.L_x_1217) ;  /* 0x000000000f087348 */ /* 0x020fea0003c00000 */
[----:B------:R0:W1:Y:S02]  /*17450*/  SHFL.IDX P6, R14, R13, R12, R11 ;  /* 0x0000000c0d0e7389 */ /* 0x00006400000c000b */
[----:B01---5:R-:W-:Y:S01]  /*17460*/  ENDCOLLECTIVE ;  /* 0x000000000000791b */ /* 0x023fe20003800000 */
.L_x_1217:
[----:B------:R-:W-:Y:S05]  /*17470*/  BSYNC B0 ;  /* 0x0000000000007941 */ /* 0x000fea0003800000 */
.L_x_1216:
[----:B------:R-:W-:Y:S05]  /*17480*/  BRA `(.L_x_1218) ;  /* 0xffffffcc00347947 */ /* 0x000fea000383ffff */
.L_x_1123:
[----:B-1----:R1:W2:Y:S02]  /*17490*/  SYNCS.PHASECHK.TRANS64.TRYWAIT P0, [R4+URZ+0x2a820], R0 ;  /* 0x02a82000040075a7 */ /* 0x0022a4000800017f */
[----:B--2---:R-:W-:Y:S05]  /*174a0*/  @!P0 NANOSLEEP.SYNCS 0x989680 ;  /* 0x009896800000895d */ /* 0x004fea0003900000 */
[----:B------:R-:W2:Y:S02]  /*174b0*/  @!P0 SYNCS.PHASECHK.TRANS64 P0, [R4+URZ+0x2a820], R0 ;  /* 0x02a82000040085a7 */ /* 0x000ea4000800007f */
[----:B--2---:R-:W-:Y:S05]  /*174c0*/  @!P0 BRA `(.L_x_1123) ;  /* 0xfffffffc00f08947 */ /* 0x004fea000383ffff */
[----:B------:R-:W-:Y:S05]  /*174d0*/  BRA `(.L_x_1219) ;  /* 0xffffffcc007c7947 */ /* 0x000fea000383ffff */
.L_x_1124:
[----:B------:R-:W2:Y:S01]  /*174e0*/  S2R R2, SR_TID.X ;  /* 0x0000000000027919 */ /* 0x000ea20000002100 */
[----:B------:R-:W-:Y:S01]  /*174f0*/  BSSY B0, `(.L_x_1220) ;  /* 0x000000a000007945 */ /* 0x000fe20003800000 */
        /* <DEDUP_REMOVED lines=9> */
.L_x_1221:
[----:B------:R-:W-:Y:S05]  /*17590*/  BSYNC B0 ;  /* 0x0000000000007941 */ /* 0x000fea0003800000 */
.L_x_1220:
[----:B------:R-:W-:Y:S05]  /*175a0*/  BRA `(.L_x_1222) ;  /* 0xffffffcc00647947 */ /* 0x000fea000383ffff */
.L_x_1127:
[----:B------:R-:W-:Y:S01]  /*175b0*/  BSSY B1, `(.L_x_1223) ;  /* 0x0000006000017945 */ /* 0x000fe20003800000 */
[----:B------:R-:W-:-:S07]  /*175c0*/  IMAD.MOV.U32 R15, RZ, RZ, -0x1 ;  /* 0xffffffffff0f7424 */ /* 0x000fce00078e00ff */
[----:B01---5:R-:W-:Y:S05]  /*175d0*/  WARPSYNC.COLLECTIVE R15, `(.L_x_1224) ;  /* 0x000000000f0c7348 */ /* 0x023fea0003c00000 */
[----:B------:R-:W-:Y:S02]  /*175e0*/  ELECT P6, UR62, PT ;  /* 0x00000000003e782f */ /* 0x000fe400038c0000 */
[----:B------:R-:W-:Y:S01]  /*175f0*/  MOV R14, UR62 ;  /* 0x0000003e000e7c02 */ /* 0x000fe20008000f00 */
[----:B01---5:R-:W-:Y:S10]  /*17600*/  ENDCOLLECTIVE ;  /* 0x000000000000791b */ /* 0x023ff40003800000 */
.L_x_1224:
[----:B------:R-:W-:Y:S05]  /*17610*/  BSYNC B1 ;  /* 0x0000000000017941 */ /* 0x000fea0003800000 */
.L_x_1223:
[----:B------:R-:W-:Y:S05]  /*17620*/  BRA `(.L_x_1225) ;  /* 0xffffffcc005c7947 */ /* 0x000fea000383ffff */
.L_x_1129:
[----:B-1----:R1:W2:Y:S02]  /*17630*/  SYNCS.PHASECHK.TRANS64.TRYWAIT P1, [R5+URZ+0x2a840], R0 ;  /* 0x02a84000050075a7 */ /* 0x0022a4000802017f */
[----:B--2---:R-:W-:Y:S05]  /*17640*/  @!P1 NANOSLEEP.SYNCS 0x989680 ;  /* 0x009896800000995d */ /* 0x004fea0003900000 */
[----:B------:R-:W2:Y:S02]  /*17650*/  @!P1 SYNCS.PHASECHK.TRANS64 P1, [R5+URZ+0x2a840], R0 ;  /* 0x02a84000050095a7 */ /* 0x000ea4000802007f */
[----:B--2---:R-:W-:Y:S05]  /*17660*/  @!P1 BRA `(.L_x_1129) ;  /* 0xfffffffc00f09947 */ /* 0x004fea000383ffff */
[----:B------:R-:W-:Y:S05]  /*17670*/  BRA `(.L_x_1226) ;  /* 0xffffffcc00847947 */ /* 0x000fea000383ffff */
.L_x_1131:
[----:B--2---:R2:W3:Y:S02]  /*17680*/  SYNCS.PHASECHK.TRANS64.TRYWAIT P1, [R23+URZ+0x2a840], R2 ;  /* 0x02a84002170075a7 */ /* 0x0044e4000802017f */
[----:B---3--:R-:W-:Y:S05]  /*17690*/  @!P1 NANOSLEEP.SYNCS 0x989680 ;  /* 0x009896800000995d */ /* 0x008fea0003900000 */
[----:B------:R-:W3:Y:S02]  /*176a0*/  @!P1 SYNCS.PHASECHK.TRANS64 P1, [R23+URZ+0x2a840], R2 ;  /* 0x02a84002170095a7 */ /* 0x000ee4000802007f */
[----:B---3--:R-:W-:Y:S05]  /*176b0*/  @!P1 BRA `(.L_x_1131) ;  /* 0xfffffffc00f09947 */ /* 0x008fea000383ffff */
[----:B------:R-:W-:Y:S05]  /*176c0*/  BRA `(.L_x_1227) ;  /* 0xffffffcc00907947 */ /* 0x000fea000383ffff */
.L_x_1133:
[----:B---3--:R3:W4:Y:S02]  /*176d0*/  SYNCS.PHASECHK.TRANS64.TRYWAIT P1, [R5+URZ+0x2a860], R0 ;  /* 0x02a86000050075a7 */ /* 0x008724000802017f */
[----:B----4-:R-:W-:Y:S05]  /*176e0*/  @!P1 NANOSLEEP.SYNCS 0x989680 ;  /* 0x009896800000995d */ /* 0x010fea0003900000 */
[----:B------:R-:W4:Y:S02]  /*176f0*/  @!P1 SYNCS.PHASECHK.TRANS64 P1, [R5+URZ+0x2a860], R0 ;  /* 0x02a86000050095a7 */ /* 0x000f24000802007f */
[----:B----4-:R-:W-:Y:S05]  /*17700*/  @!P1 BRA `(.L_x_1133) ;  /* 0xfffffffc00f09947 */ /* 0x010fea000383ffff */
[----:B------:R-:W-:Y:S05]  /*17710*/  BRA `(.L_x_1228) ;  /* 0xffffffcc008c7947 */ /* 0x000fea000383ffff */
.L_x_1229:
        /* <DEDUP_REMOVED lines=14> */
.L_x_15636:


//--------------------- .text._ZN7cutlass13device_kernelIN5flash11enable_sm90INS1_16FlashAttnFwdSm90INS1_25CollectiveMainloopFwdSm90ILi2EN4cute5tupleIJNS5_1CILi1EEES8_S8_EEENS6_IJNS7_ILi128EEENS7_ILi96EEENS7_ILi192EEEEEELi128ENS_10bfloat16_tEfNS_4arch4Sm90ELb0ELb1ELb1ELb1ELb1ELb0ELb0ELb1ELb1ELb1ELb0ELb0EEENS1_21CollectiveEpilogueFwdINS6_IJSA_SA_SB_EEES9_SE_SG_Li256ELb1ELb1ELb0ELb0EEENS1_36VarlenDynamicPersistentTileSchedulerILi128ELi96ELi256ELi128ELb0ELb1ELb1ELb1ELb0ELb1EEEEEEEEEvNT_6ParamsE --------------------------
	.section	.text._ZN7cutlass13device_kernelIN5flash11enable_sm90INS1_16FlashAttnFwdSm90INS1_25CollectiveMainloopFwdSm90ILi2EN4cute5tupleIJNS5_1CILi1EEES8_S8_EEENS6_IJNS7_ILi128EEENS7_ILi96EEENS7_ILi192EEEEEELi128ENS_10bfloat16_tEfNS_4arch4Sm90ELb0ELb1ELb1ELb1ELb1ELb0ELb0ELb1ELb1ELb1ELb0ELb0EEENS1_21CollectiveEpilogueFwdINS6_IJSA_SA_SB_EEES9_SE_SG_Li256ELb1ELb1ELb0ELb0EEENS1_36VarlenDynamicPersistentTileSchedulerILi128ELi96ELi256ELi128ELb0ELb1ELb1ELb1ELb0ELb1EEEEEEEEEvNT_6ParamsE,"ax",@progbits
	.align	128
.text._ZN7cutlass13device_kernelIN5flash11enable_sm90INS1_16FlashAttnFwdSm90INS1_25CollectiveMainloopFwdSm90ILi2EN4cute5tupleIJNS5_1CILi1EEES8_S8_EEENS6_IJNS7_ILi128EEENS7_ILi96EEENS7_ILi192EEEEEELi128ENS_10bfloat16_tEfNS_4arch4Sm90ELb0ELb1ELb1ELb1ELb1ELb0ELb0ELb1ELb1ELb1ELb0ELb0EEENS1_21CollectiveEpilogueFwdINS6_IJSA_SA_SB_EEES9_SE_SG_Li256ELb1ELb1ELb0ELb0EEENS1_36VarlenDynamicPersistentTileSchedulerILi128ELi96ELi256ELi128ELb0ELb1ELb1ELb1ELb0ELb1EEEEEEEEEvNT_6ParamsE:
        .type           _ZN7cutlass13device_kernelIN5flash11enable_sm90INS1_16FlashAttnFwdSm90INS1_25CollectiveMainloopFwdSm90ILi2EN4cute5tupleIJNS5_1CILi1EEES8_S8_EEENS6_IJNS7_ILi128EEENS7_ILi96EEENS7_ILi192EEEEEELi128ENS_10bfloat16_tEfNS_4arch4Sm90ELb0ELb1ELb1ELb1ELb1ELb0ELb0ELb1ELb1ELb1ELb0ELb0EEENS1_21CollectiveEpilogueFwdINS6_IJSA_SA_SB_EEES9_SE_SG_Li256ELb1ELb1ELb0ELb0EEENS1_36VarlenDynamicPersistentTileSchedulerILi128ELi96ELi256ELi128ELb0ELb1ELb1ELb1ELb0ELb1EEEEEEEEEvNT_6ParamsE,@function
        .size           _ZN7cutlass13device_kernelIN5flash11enable_sm90INS1_16FlashAttnFwdSm90INS1_25CollectiveMainloopFwdSm90ILi2EN4cute5tupleIJNS5_1CILi1EEES8_S8_EEENS6_IJNS7_ILi128EEENS7_ILi96EEENS7_ILi192EEEEEELi128ENS_10bfloat16_tEfNS_4arch4Sm90ELb0ELb1ELb1ELb1ELb1ELb0ELb0ELb1ELb1ELb1ELb0ELb0EEENS1_21CollectiveEpilogueFwdINS6_IJSA_SA_SB_EEES9_SE_SG_Li256ELb1ELb1ELb0ELb0EEENS1_36VarlenDynamicPersistentTileSchedulerILi128ELi96ELi256ELi128ELb0ELb1ELb1ELb1ELb0ELb1EEEEEEEEEvNT_6ParamsE,(.L_x_15637 - _ZN7cutlass13device_kernelIN5flash11enable_sm90INS1_16FlashAttnFwdSm90INS1_25CollectiveMainloopFwdSm90ILi2EN4cute5tupleIJNS5_1CILi1EEES8_S8_EEENS6_IJNS7_ILi128EEENS7_ILi96EEENS7_ILi192EEEEEELi128ENS_10bfloat16_tEfNS_4arch4Sm90ELb0ELb1ELb1ELb1ELb1ELb0ELb0ELb1ELb1ELb1ELb0ELb0EEENS1_21CollectiveEpilogueFwdINS6_IJSA_SA_SB_EEES9_SE_SG_Li256ELb1ELb1ELb0ELb0EEENS1_36VarlenDynamicPersistentTileSchedulerILi128ELi96ELi256ELi128ELb0ELb1ELb1ELb1ELb0ELb1EEEEEEEEEvNT_6ParamsE)
        .other          _ZN7cutlass13device_kernelIN5flash11enable_sm90INS1_16FlashAttnFwdSm90INS1_25CollectiveMainloopFwdSm90ILi2EN4cute5tupleIJNS5_1CILi1EEES8_S8_EEENS6_IJNS7_ILi128EEENS7_ILi96EEENS7_ILi192EEEEEELi128ENS_10bfloat16_tEfNS_4arch4Sm90ELb0ELb1ELb1ELb1ELb1ELb0ELb0ELb1ELb1ELb1ELb0ELb0EEENS1_21CollectiveEpilogueFwdINS6_IJSA_SA_SB_EEES9_SE_SG_Li256ELb1ELb1ELb0ELb0EEENS1_36VarlenDynamicPersistentTileSchedulerILi128ELi96ELi256ELi128ELb0ELb1ELb1ELb1ELb0ELb1EEEEEEEEEvNT_6ParamsE,@"STO_CUDA_ENTRY STV_DEFAULT"
_ZN7cutlass13device_kernelIN5flash11enable_sm90INS1_16FlashAttnFwdSm90INS1_25CollectiveMainloopFwdSm90ILi2EN4cute5tupleIJNS5_1CILi1EEES8_S8_EEENS6_IJNS7_ILi128EEENS7_ILi96EEENS7_ILi192EEEEEELi128ENS_10bfloat16_tEfNS_4arch4Sm90ELb0ELb1ELb1ELb1ELb1ELb0ELb0ELb1ELb1ELb1ELb0ELb0EEENS1_21CollectiveEpilogueFwdINS6_IJSA_SA_SB_EEES9_SE_SG_Li256ELb1ELb1ELb0ELb0EEENS1_36VarlenDynamicPersistentTileSchedulerILi128ELi96ELi256ELi128ELb0ELb1ELb1ELb1ELb0ELb1EEEEEEEEEvNT_6ParamsE:
        /* <DEDUP_REMOVED lines=45> */
.L_x_1230:
        /* <DEDUP_REMOVED lines=22> */
.L_x_1231:
        /* <DEDUP_REMOVED lines=18> */
.L_x_1232:
        /* <DEDUP_REMOVED lines=22> */
.L_x_1233:
        /* <DEDUP_REMOVED lines=23> */
.L_x_1234:
        /* <DEDUP_REMOVED lines=10> */
.L_x_1236:
[----:B------:R-:W-:-:S08]  /*08c0*/  NOP ;  /* 0x0000000000007918 */ /* 0x000fd00000000000 */
[----:B------:R-:W1:Y:S02]  /*08d0*/  USETMAXREG.TRY_ALLOC.CTAPOOL UP0, 0xe8 ;  /* 0x000000e8000079c8 */ /* 0x000e640008000600 */
[----:B-1----:R-:W-:-:S13]  /*08e0*/  PLOP3.LUT P0, PT, PT, PT, UP0, 0x80, 0x0 ;  /* 0x000000000000781c */ /* 0x002fda0003f0f008 */
[----:B------:R-:W-:Y:S05]  /*08f0*/  @!P0 BRA `(.L_x_1236) ;  /* 0xfffffffc00f08947 */ /* 0x000fea000383ffff */
[----:B------:R-:W1:Y:S08]  /*0900*/  S2UR UR5, SR_CgaCtaId ;  /* 0x00000000000579c3 */ /* 0x000e700000008800 */
[----:B------:R-:W-:Y:S06]  /*0910*/  BAR.ARV 0x8, 0x180 ;  /* 0x0206000000007b1d */ /* 0x000fec0000002000 */
[----:B------:R-:W-:-:S02]  /*0920*/  UMOV UR4, 0x400 ;  /* 0x0000040000047882 */ /* 0x000fc40000000000 */
[----:B------:R-:W-:Y:S01]  /*0930*/  BAR.SYNC.DEFER_BLOCKING 0x5, 0x180 ;  /* 0x0146000000007b1d */ /* 0x000fe20000010000 */
[----:B-1----:R-:W-:-:S09]  /*0940*/  ULEA UR4, UR5, UR4, 0x18 ;  /* 0x0000000405047291 */ /* 0x002fd2000f8ec03f */
[----:B------:R-:W1:Y:S01]  /*0950*/  LDS.128 R44, [UR4+0x2a8d0] ;  /* 0x02a8d004ff2c7984 */ /* 0x000e620008000c00 */
[----:B------:R-:W-:Y:S01]  /*0960*/  ULDC UR4, c[0x0][0xc3c] ;  /* 0x00030f0000047ab9 */ /* 0x000fe20000000800 */
[----:B------:R-:W-:Y:S06]  /*0970*/  BAR.ARV 0x4, 0x180 ;  /* 0x0106000000007b1d */ /* 0x000fec0000002000 */
[----:B-1----:R-:W-:-:S13]  /*0980*/  ISETP.GE.AND P0, PT, R47, UR4, PT ;  /* 0x000000042f007c0c */ /* 0x002fda000bf06270 */
[----:B------:R-:W-:Y:S05]  /*0990*/  @P0 EXIT ;  /* 0x000000000000094d */ /* 0x000fea0003800000 */
[----:B0-----:R-:W2:Y:S01]  /*09a0*/  LDL R2, [R1+0x18] ;  /* 0x0000180001027983 */ /* 0x001ea20000100800 */
[----:B------:R-:W-:Y:S01]  /*09b0*/  IMAD.MOV.U32 R166, RZ, RZ, RZ ;  /* 0x000000ffffa67224 */ /* 0x000fe200078e00ff */
[----:B------:R-:W-:Y:S01]  /*09c0*/  UMOV UR39, URZ ;  /* 0x0000003f00277c82 */ /* 0x000fe20008000000 */
[----:B------:R-:W-:Y:S01]  /*09d0*/  UMOV UR38, URZ ;  /* 0x0000003f00267c82 */ /* 0x000fe20008000000 */
[----:B------:R-:W0:Y:S02]  /*09e0*/  S2R R0, SR_TID.X ;  /* 0x0000000000007919 */ /* 0x000e240000002100 */
[----:B0-----:R-:W-:-:S05]  /*09f0*/  VIADD R174, R0, 0xffffff80 ;  /* 0xffffff8000ae7836 */ /* 0x001fca0000000000 */
[----:B------:R-:W-:-:S04]  /*0a00*/  SHF.R.S32.HI R3, RZ, 0x1f, R174 ;  /* 0x0000001fff037819 */ /* 0x000fc800000114ae */
[CC--:B------:R-:W-:Y:S02]  /*0a10*/  LEA.HI R0, R3.reuse, R174.reuse, RZ, 0x7 ;  /* 0x000000ae03007211 */ /* 0x0c0fe400078f38ff */
[CC--:B------:R-:W-:Y:S02]  /*0a20*/  LEA.HI R4, R3.reuse, R174.reuse, RZ, 0x5 ;  /* 0x000000ae03047211 */ /* 0x0c0fe400078f28ff */
[----:B------:R-:W-:Y:S02]  /*0a30*/  LOP3.LUT R167, R0, 0xffffff80, RZ, 0xc0, !PT ;  /* 0xffffff8000a77812 */ /* 0x000fe400078ec0ff */
[----:B------:R-:W-:Y:S01]  /*0a40*/  LEA.HI R11, R3, R174, RZ, 0x2 ;  /* 0x000000ae030b7211 */ /* 0x000fe200078f10ff */
[----:B------:R-:W-:Y:S01]  /*0a50*/  IMAD.SHL.U32 R4, R4, 0x20, RZ ;  /* 0x0000002004047824 */ /* 0x000fe200078e00ff */
[----:B------:R-:W-:Y:S01]  /*0a60*/  SHF.R.S32.HI R169, RZ, 0x7, R0 ;  /* 0x00000007ffa97819 */ /* 0x000fe20000011400 */
[----:B------:R-:W-:Y:S01]  /*0a70*/  IMAD.IADD R167, R174, 0x1, -R167 ;  /* 0x00000001aea77824 */ /* 0x000fe200078e0aa7 */
[----:B------:R-:W-:-:S02]  /*0a80*/  LOP3.LUT R11, R11, 0xfffffffc, RZ, 0xc0, !PT ;  /* 0xfffffffc0b0b7812 */ /* 0x000fc400078ec0ff */
[----:B------:R-:W-:Y:S02]  /*0a90*/  LOP3.LUT R4, R4, 0xfffffc00, RZ, 0xc0, !PT ;  /* 0xfffffc0004047812 */ /* 0x000fe400078ec0ff */
[----:B------:R-:W-:Y:S01]  /*0aa0*/  SHF.R.S32.HI R6, RZ, 0x1f, R167 ;  /* 0x0000001fff067819 */ /* 0x000fe200000114a7 */
[----:B------:R-:W-:Y:S01]  /*0ab0*/  IMAD.IADD R11, R174, 0x1, -R11 ;  /* 0x00000001ae0b7824 */ /* 0x000fe200078e0a0b */
[----:B------:R-:W-:Y:S02]  /*0ac0*/  LEA.HI R0, R0, R169, RZ, 0x1 ;  /* 0x000000a900007211 */ /* 0x000fe400078f08ff */
[CC--:B------:R-:W-:Y:S02]  /*0ad0*/  LEA.HI R8, R6.reuse, R167.reuse, RZ, 0x2 ;  /* 0x000000a706087211 */ /* 0x0c0fe400078f10ff */
[----:B------:R-:W-:Y:S02]  /*0ae0*/  LEA.HI R6, R6, R167, RZ, 0x5 ;  /* 0x000000a706067211 */ /* 0x000fe400078f28ff */
[----:B------:R-:W-:-:S02]  /*0af0*/  SHF.R.S32.HI R9, RZ, 0x2, R8 ;  /* 0x00000002ff097819 */ /* 0x000fc40000011408 */
[----:B------:R-:W-:Y:S02]  /*0b00*/  SHF.R.S32.HI R10, RZ, 0x1f, R8 ;  /* 0x0000001fff0a7819 */ /* 0x000fe40000011408 */
[----:B------:R-:W-:Y:S02]  /*0b10*/  SHF.R.S32.HI R6, RZ, 0x5, R6 ;  /* 0x00000005ff067819 */ /* 0x000fe40000011406 */
[----:B------:R-:W-:Y:S02]  /*0b20*/  LEA.HI R10, R10, R9, RZ, 0x3 ;  /* 0x000000090a0a7211 */ /* 0x000fe400078f18ff */
[----:B------:R-:W-:Y:S02]  /*0b30*/  LOP3.LUT R0, R0, 0x3fffffe, RZ, 0xc0, !PT ;  /* 0x03fffffe00007812 */ /* 0x000fe400078ec0ff */
[----:B------:R-:W-:Y:S02]  /*0b40*/  LOP3.LUT R10, R10, 0xfffffff8, RZ, 0xc0, !PT ;  /* 0xfffffff80a0a7812 */ /* 0x000fe400078ec0ff */
[----:B------:R-:W-:Y:S01]  /*0b50*/  LOP3.LUT R8, R8, 0x7ffffffc, RZ, 0xc0, !PT ;  /* 0x7ffffffc08087812 */ /* 0x000fe200078ec0ff */
[----:B------:R-:W-:-:S02]  /*0b60*/  IMAD.IADD R0, R169, 0x1, -R0 ;  /* 0x00000001a9007824 */ /* 0x000fc400078e0a00 */
[----:B------:R-:W-:Y:S02]  /*0b70*/  IMAD.IADD R9, R9, 0x1, -R10 ;  /* 0x0000000109097824 */ /* 0x000fe400078e0a0a */
[----:B------:R-:W-:Y:S02]  /*0b80*/  IMAD.IADD R19, R167, 0x1, -R8 ;  /* 0x00000001a7137824 */ /* 0x000fe400078e0a08 */
[----:B------:R-:W-:-:S04]  /*0b90*/  IMAD R9, R6, 0x10, R9 ;  /* 0x0000001006097824 */ /* 0x000fc800078e0209 */
[----:B------:R-:W-:Y:S01]  /*0ba0*/  IMAD R170, R0, 0x40, R9 ;  /* 0x0000004000aa7824 */ /* 0x000fe200078e0209 */
[----:B--2---:R-:W-:Y:S02]  /*0bb0*/  R2UR UR4, R2 ;  /* 0x00000000020472ca */ /* 0x004fe400000e0000 */
[CC--:B------:R-:W-:Y:S02]  /*0bc0*/  LEA.HI R2, R3.reuse, R174.reuse, RZ, 0x4 ;  /* 0x000000ae03027211 */ /* 0x0c0fe400078f20ff */
[----:B------:R-:W-:Y:S02]  /*0bd0*/  LEA.HI R3, R3, R174, RZ, 0x3 ;  /* 0x000000ae03037211 */ /* 0x000fe400078f18ff */
[----:B------:R-:W-:Y:S02]  /*0be0*/  SHF.R.S32.HI R7, RZ, 0x4, R2 ;  /* 0x00000004ff077819 */ /* 0x000fe40000011402 */
[C---:B------:R-:W-:Y:S02]  /*0bf0*/  LOP3.LUT R5, R2.reuse, 0x3fffff0, RZ, 0xc0, !PT ;  /* 0x03fffff002057812 */ /* 0x040fe400078ec0ff */
[----:B------:R-:W-:-:S02]  /*0c00*/  LEA.HI R2, R2, R7, RZ, 0x1 ;  /* 0x0000000702027211 */ /* 0x000fc400078f08ff */
[----:B------:R-:W-:Y:S01]  /*0c10*/  SHF.R.S32.HI R165, RZ, 0x3, R3 ;  /* 0x00000003ffa57819 */ /* 0x000fe20000011403 */
[----:B------:R-:W-:Y:S01]  /*0c20*/  IMAD.IADD R5, R174, 0x1, -R5 ;  /* 0x00000001ae057824 */ /* 0x000fe200078e0a05 */
[----:B------:R-:W-:Y:S01]  /*0c30*/  LOP3.LUT R2, R2, 0x1ffffffe, RZ, 0xc0, !PT ;  /* 0x1ffffffe02027812 */ /* 0x000fe200078ec0ff */
[----:B------:R-:W-:Y:S02]  /*0c40*/  ULOP3.LUT UR61, UR4, 0x1, URZ, 0xfc, !UPT ;  /* 0x00000001043d7892 */ /* 0x000fe4000f8efc3f */
[----:B------:R-:W-:Y:S01]  /*0c50*/  IMAD R5, R5, 0x40, R4 ;  /* 0x0000004005057824 */ /* 0x000fe200078e0204 */
[----:B------:R-:W-:Y:S01]  /*0c60*/  LEA.HI R4, R11, R11, RZ, 0x1 ;  /* 0x0000000b0b047211 */ /* 0x000fe200078f08ff */
[----:B------:R-:W-:Y:S01]  /*0c70*/  IMAD.IADD R2, R7, 0x1, -R2 ;  /* 0x0000000107027824 */ /* 0x000fe200078e0a02 */
[----:B------:R-:W-:Y:S02]  /*0c80*/  LOP3.LUT R7, R3, 0xfffffff8, RZ, 0xc0, !PT ;  /* 0xfffffff803077812 */ /* 0x000fe400078ec0ff */
[----:B------:R-:W-:Y:S01]  /*0c90*/  LOP3.LUT R4, R4, 0x1ffffffe, RZ, 0xc0, !PT ;  /* 0x1ffffffe04047812 */ /* 0x000fe200078ec0ff */
[----:B------:R-:W-:-:S02]  /*0ca0*/  IMAD R171, R2, 0x8, R5 ;  /* 0x0000000802ab7824 */ /* 0x000fc400078e0205 */
[----:B------:R-:W-:Y:S02]  /*0cb0*/  IMAD.IADD R162, R174, 0x1, -R7 ;  /* 0x00000001aea27824 */ /* 0x000fe400078e0a07 */
[----:B------:R-:W-:Y:S02]  /*0cc0*/  IMAD.IADD R11, R11, 0x1, -R4 ;  /* 0x000000010b0b7824 */ /* 0x000fe400078e0a04 */
[----:B------:R-:W-:Y:S02]  /*0cd0*/  IMAD.SHL.U32 R160, R162, 0x8, RZ ;  /* 0x00000008a2a07824 */ /* 0x000fe400078e00ff */
[----:B------:R-:W-:Y:S02]  /*0ce0*/  IMAD R22, R11, 0x8, R170 ;  /* 0x000000080b167824 */ /* 0x000fe400078e02aa */
[----:B------:R-:W-:Y:S01]  /*0cf0*/  VIADD R161, R160, 0x40 ;  /* 0x00000040a0a17836 */ /* 0x000fe20000000000 */
[----:B------:R-:W-:-:S04]  /*0d00*/  SHF.R.S32.HI R173, RZ, 0x1f, R160 ;  /* 0x0000001fffad7819 */ /* 0x000fc800000114a0 */
[----:B------:R-:W-:-:S07]  /*0d10*/  SHF.R.S32.HI R172, RZ, 0x1f, R161 ;  /* 0x0000001fffac7819 */ /* 0x000fce00000114a1 */
.L_x_1344:
[----:B0--34-:R-:W0:Y:S01]  /*0d20*/  LDC.64 R2, c[0x0][0xa28] ;  /* 0x00028a00ff027b82 */ /* 0x019e220000000a00 */
[----:B------:R-:W-:Y:S01]  /*0d30*/  IMAD.MOV.U32 R7, RZ, RZ, RZ ;  /* 0x000000ffff077224 */ /* 0x000fe200078e00ff */
[----:B------:R-:W-:Y:S01]  /*0d40*/  ULDC.64 UR4, c[0x0][0x418] ;  /* 0x0001060000047ab9 */ /* 0x000fe20000000a00 */
[----:B------:R-:W-:-:S05]  /*0d50*/  ULDC.64 UR6, c[0x0][0xa20] ;  /* 0x0002880000067ab9 */ /* 0x000fca0000000a00 */
[----:B--2---:R-:W1:Y:S01]  /*0d60*/  LDC.64 R4, c[0x0][0xa18] ;  /* 0x00028600ff047b82 */ /* 0x004e620000000a00 */
[----:B0-----:R-:W-:-:S04]  /*0d70*/  ISETP.NE.U32.AND P0, PT, R2, RZ, PT ;  /* 0x000000ff0200720c */ /* 0x001fc80003f05070 */
[----:B------:R-:W-:Y:S02]  /*0d80*/  ISETP.NE.AND.EX P0, PT, R3, RZ, PT, P0 ;  /* 0x000000ff0300720c */ /* 0x000fe40003f05300 */
[----:B-1----:R-:W-:-:S04]  /*0d90*/  ISETP.NE.U32.AND P1, PT, R4, RZ, PT ;  /* 0x000000ff0400720c */ /* 0x002fc80003f25070 */
[----:B------:R-:W-:-:S07]  /*0da0*/  ISETP.NE.AND.EX P1, PT, R5, RZ, PT, P1 ;  /* 0x000000ff0500720c */ /* 0x000fce0003f25310 */
[----:B------:R-:W0:Y:S08]  /*0db0*/  @P0 LDC.64 R2, c[0x0][0xa28] ;  /* 0x00028a00ff020b82 */ /* 0x000e300000000a00 */
[----:B------:R-:W1:Y:S01]  /*0dc0*/  @P1 LDC.64 R4, c[0x0][0xa18] ;  /* 0x00028600ff041b82 */ /* 0x000e620000000a00 */
[----:B0-----:R-:W-:-:S05]  /*0dd0*/  @P0 IMAD.WIDE R2, R47, 0x4, R2 ;  /* 0x000000042f020825 */ /* 0x001fca00078e0202 */
[----:B------:R0:W5:Y:S01]  /*0de0*/  @P0 LDG.E R7, desc[UR36][R2.64] ;  /* 0x0000002402070981 */ /* 0x000162000c1e1900 */
[----:B-1----:R-:W-:-:S05]  /*0df0*/  @P1 IMAD.WIDE R4, R47, 0x4, R4 ;  /* 0x000000042f041825 */ /* 0x002fca00078e0204 */
[----:B------:R0:W5:Y:S01]  /*0e00*/  @P1 LDG.E R17, desc[UR36][R4.64] ;  /* 0x0000002404111981 */ /* 0x000162000c1e1900 */
[----:B------:R-:W-:Y:S01]  /*0e10*/  UISETP.NE.U32.AND UP0, UPT, UR4, URZ, UPT ;  /* 0x0000003f0400728c */ /* 0x000fe2000bf05070 */
[----:B------:R-:W-:Y:S01]  /*0e20*/  ISETP.NE.U32.AND P2, PT, RZ, UR6, PT ;  /* 0x00000006ff007c0c */ /* 0x000fe2000bf45070 */
[----:B------:R-:W-:Y:S01]  /*0e30*/  IMAD.MOV.U32 R163, RZ, RZ, R46 ;  /* 0x000000ffffa37224 */ /* 0x000fe200078e002e */
[----:B------:R-:W-:Y:S01]  /*0e40*/  ULDC UR4, c[0x0][0x424] ;  /* 0x0001090000047ab9 */ /* 0x000fe20000000800 */
[----:B------:R-:W-:Y:S01]  /*0e50*/  UISETP.NE.AND.EX UP0, UPT, UR5, URZ, UPT, UP0 ;  /* 0x0000003f0500728c */ /* 0x000fe2000bf05300 */
[----:B------:R-:W-:Y:S02]  /*0e60*/  ISETP.NE.AND.EX P2, PT, RZ, UR7, PT, P2 ;  /* 0x00000007ff007c0c */ /* 0x000fe4000bf45320 */
[----:B------:R-:W-:Y:S01]  /*0e70*/  ULDC UR5, c[0x0][0x2f0] ;  /* 0x0000bc0000057ab9 */ /* 0x000fe20000000800 */
[----:B------:R-:W-:-:S04]  /*0e80*/  USEL UR4, UR4, 0x1, UP0 ;  /* 0x0000000104047887 */ /* 0x000fc80008000000 */
[----:B------:R-:W-:Y:S01]  /*0e90*/  UIMAD UR4, UR4, UR5, URZ ;  /* 0x00000005040472a4 */ /* 0x000fe2000f8e023f */
[----:B0-----:R-:W-:Y:S11]  /*0ea0*/  @P1 BRA `(.L_x_1237) ;  /* 0x0000000000281947 */ /* 0x001ff60003800000 */
[----:B------:R-:W-:Y:S01]  /*0eb0*/  ULDC.64 UR6, c[0x0][0xa00] ;  /* 0x0002800000067ab9 */ /* 0x000fe20000000a00 */
[----:B-----5:R-:W0:Y:S01]  /*0ec0*/  LDC R17, c[0x0][0x288] ;  /* 0x0000a200ff117b82 */ /* 0x020e220000000800 */
[----:B------:R-:W-:-:S04]  /*0ed0*/  ISETP.NE.U32.AND P0, PT, RZ, UR6, PT ;  /* 0x00000006ff007c0c */ /* 0x000fc8000bf05070 */
[----:B------:R-:W-:-:S13]  /*0ee0*/  ISETP.NE.AND.EX P0, PT, RZ, UR7, PT, P0 ;  /* 0x00000007ff007c0c */ /* 0x000fda000bf05300 */
[----:B------:R-:W-:Y:S05]  /*0ef0*/  @!P0 BRA `(.L_x_1237) ;  /* 0x0000000000148947 */ /* 0x000fea0003800000 */
[----:B------:R-:W1:Y:S02]  /*0f00*/  LDC.64 R2, c[0x0][0xa00] ;  /* 0x00028000ff027b82 */ /* 0x000e640000000a00 */
[----:B-1----:R-:W-:-:S05]  /*0f10*/  IMAD.WIDE R2, R47, 0x4, R2 ;  /* 0x000000042f027825 */ /* 0x002fca00078e0202 */
[----:B0-----:R-:W2:Y:S04]  /*0f20*/  LDG.E R17, desc[UR36][R2.64] ;  /* 0x0000002402117981 */ /* 0x001ea8000c1e1900 */
[----:B------:R-:W2:Y:S02]  /*0f30*/  LDG.E R0, desc[UR36][R2.64+0x4] ;  /* 0x0000042402007981 */ /* 0x000ea4000c1e1900 */
[----:B--2---:R-:W-:-:S07]  /*0f40*/  IMAD.IADD R17, R0, 0x1, -R17 ;  /* 0x0000000100117824 */ /* 0x004fce00078e0a11 */
.L_x_1237:
[----:B------:R-:W-:Y:S02]  /*0f50*/  IMAD.U32 R16, RZ, RZ, UR4 ;  /* 0x00000004ff107e24 */ /* 0x000fe4000f8e00ff */
[----:B------:R-:W-:Y:S01]  /*0f60*/  IMAD.MOV.U32 R164, RZ, RZ, R47 ;  /* 0x000000ffffa47224 */ /* 0x000fe200078e002f */
[----:B------:R-:W-:Y:S06]  /*0f70*/  @!P2 BRA `(.L_x_1238) ;  /* 0x000000000010a947 */ /* 0x000fec0003800000 */
[----:B------:R-:W1:Y:S02]  /*0f80*/  LDC.64 R2, c[0x0][0xa20] ;  /* 0x00028800ff027b82 */ /* 0x000e640000000a00 */
[----:B-1----:R-:W-:-:S05]  /*0f90*/  IMAD.WIDE R2, R47, 0x4, R2 ;  /* 0x000000042f027825 */ /* 0x002fca00078e0202 */
[----:B------:R1:W5:Y:S01]  /*0fa0*/  LDG.E R16, desc[UR36][R2.64] ;  /* 0x0000002402107981 */ /* 0x000362000c1e1900 */
[----:B------:R-:W-:Y:S05]  /*0fb0*/  BRA `(.L_x_1239) ;  /* 0x0000000000247947 */ /* 0x000fea0003800000 */
.L_x_1238:
[----:B------:R-:W-:Y:S02]  /*0fc0*/  ULDC.64 UR4, c[0x0][0xa08] ;  /* 0x0002820000047ab9 */ /* 0x000fe40000000a00 */
[----:B------:R-:W-:-:S04]  /*0fd0*/  ISETP.NE.U32.AND P0, PT, RZ, UR4, PT ;  /* 0x00000004ff007c0c */ /* 0x000fc8000bf05070 */
[----:B------:R-:W-:-:S13]  /*0fe0*/  ISETP.NE.AND.EX P0, PT, RZ, UR5, PT, P0 ;  /* 0x00000005ff007c0c */ /* 0x000fda000bf05300 */
[----:B------:R-:W-:Y:S05]  /*0ff0*/  @!P0 BRA `(.L_x_1239) ;  /* 0x0000000000148947 */ /* 0x000fea0003800000 */
[----:B------:R-:W1:Y:S02]  /*1000*/  LDC.64 R2, c[0x0][0xa08] ;  /* 0x00028200ff027b82 */ /* 0x000e640000000a00 */
[----:B-1----:R-:W-:-:S05]  /*1010*/  IMAD.WIDE R2, R47, 0x4, R2 ;  /* 0x000000042f027825 */ /* 0x002fca00078e0202 */
[----:B------:R-:W2:Y:S04]  /*1020*/  LDG.E R16, desc[UR36][R2.64] ;  /* 0x0000002402107981 */ /* 0x000ea8000c1e1900 */
[----:B------:R-:W2:Y:S02]  /*1030*/  LDG.E R5, desc[UR36][R2.64+0x4] ;  /* 0x0000042402057981 */ /* 0x000ea4000c1e1900 */
[----:B--2---:R-:W-:-:S07]  /*1040*/  IMAD.IADD R16, R5, 0x1, -R16 ;  /* 0x0000000105107824 */ /* 0x004fce00078e0a10 */
.L_x_1239:
[----:B------:R-:W2:Y:S01]  /*1050*/  LDL.LU R4, [R1] ;  /* 0x0000000001047983 */ /* 0x000ea20000300800 */
[----:B------:R-:W3:Y:S01]  /*1060*/  LDC R168, c[0x0][0x448] ;  /* 0x00011200ffa87b82 */ /* 0x000ee20000000800 */
[----:B------:R-:W-:Y:S02]  /*1070*/  IMAD.SHL.U32 R18, R45, 0x80, RZ ;  /* 0x000000802d127824 */ /* 0x000fe400078e00ff */
[----:B-----5:R-:W-:Y:S02]  /*1080*/  IMAD.IADD R16, R16, 0x1, -R7 ;  /* 0x0000000110107824 */ /* 0x020fe400078e0a07 */
[----:B------:R-:W-:-:S03]  /*1090*/  VIADD R0, R18, 0x7f ;  /* 0x0000007f12007836 */ /* 0x000fc60000000000 */
[----:B------:R-:W4:Y:S01]  /*10a0*/  LDC.64 R8, c[0x0][0x9e0] ;  /* 0x00027800ff087b82 */ /* 0x000f220000000a00 */
[----:B---3--:R-:W-:Y:S02]  /*10b0*/  ISETP.NE.AND P2, PT, R168, 0x1, PT ;  /* 0x00000001a800780c */ /* 0x008fe40003f45270 */
[----:B----4-:R-:W-:-:S11]  /*10c0*/  ISETP.GE.AND P1, PT, R9, 0x1, PT ;  /* 0x000000010900780c */ /* 0x010fd60003f26270 */
[----:B-1----:R-:W1:Y:S08]  /*10d0*/  @P2 LDC R3, c[0x0][0x44c] ;  /* 0x00011300ff032b82 */ /* 0x002e700000000800 */
[----:B------:R-:W3:Y:S01]  /*10e0*/  @P2 LDC R5, c[0x0][0x450] ;  /* 0x00011400ff052b82 */ /* 0x000ee20000000800 */
[----:B-1----:R-:W-:Y:S01]  /*10f0*/  @P2 IMAD.HI.U32 R2, R0, R3, RZ ;  /* 0x0000000300022227 */ /* 0x002fe200078e00ff */
[----:B0-----:R-:W-:-:S04]  /*1100*/  IADD3 R3, R16, 0x1, -R17 ;  /* 0x0000000110037810 */ /* 0x001fc80007ffe811 */
[----:B---3--:R-:W-:-:S05]  /*1110*/  @P2 SHF.R.U32.HI R0, RZ, R5, R2 ;  /* 0x00000005ff002219 */ /* 0x008fca0000011602 */
[----:B------:R-:W-:-:S04]  /*1120*/  IMAD.IADD R3, R3, 0x1, R0 ;  /* 0x0000000103037824 */ /* 0x000fc800078e0200 */
[----:B------:R-:W-:Y:S01]  /*1130*/  IMAD.IADD R0, R3, 0x1, R8 ;  /* 0x0000000103007824 */ /* 0x000fe200078e0208 */
[----:B--2---:R-:W-:-:S04]  /*1140*/  LOP3.LUT R4, R4, 0xffefffff, RZ, 0xc0, !PT ;  /* 0xffefffff04047812 */ /* 0x004fc800078ec0ff */
[----:B------:R-:W-:-:S04]  /*1150*/  @P2 LOP3.LUT R4, R4, 0x100000, RZ, 0xfc, !PT ;  /* 0x0010000004042812 */ /* 0x000fc800078efcff */
[----:B------:R-:W-:-:S04]  /*1160*/  LOP3.LUT R4, R4, 0xfff7ffff, RZ, 0xc0, !PT ;  /* 0xfff7ffff04047812 */ /* 0x000fc800078ec0ff */
[----:B------:R-:W-:-:S05]  /*1170*/  @P1 LOP3.LUT R4, R4, 0x80000, RZ, 0xfc, !PT ;  /* 0x0008000004041812 */ /* 0x000fca00078efcff */
[----:B------:R0:W-:Y:S01]  /*1180*/  STL [R1], R4 ;  /* 0x0000000401007387 */ /* 0x0001e20000100800 */
[----:B------:R-:W-:Y:S05]  /*1190*/  @!P1 BRA `(.L_x_1240) ;  /* 0x0000000000409947 */ /* 0x000fea0003800000 */
[C---:B------:R-:W-:Y:S01]  /*11a0*/  ISETP.GT.AND P0, PT, R3.reuse, RZ, PT ;  /* 0x000000ff0300720c */ /* 0x040fe20003f04270 */
[----:B------:R-:W-:-:S12]  /*11b0*/  VIADD R2, R3, 0xffffffff ;  /* 0xffffffff03027836 */ /* 0x000fd80000000000 */
[----:B------:R-:W-:Y:S05]  /*11c0*/  @P0 BRA `(.L_x_1241) ;  /* 0x00000000001c0947 */ /* 0x000fea0003800000 */
[----:B------:R-:W-:Y:S01]  /*11d0*/  ISETP.NE.AND P0, PT, R9, 0x1, PT ;  /* 0x000000010900780c */ /* 0x000fe20003f05270 */
[----:B------:R-:W-:-:S12]  /*11e0*/  IMAD.MOV R3, RZ, RZ, -R3 ;  /* 0x000000ffff037224 */ /* 0x000fd800078e0a03 */
[----:B0-----:R-:W0:Y:S02]  /*11f0*/  @P0 LDC.64 R4, c[0x0][0x9e8] ;  /* 0x00027a00ff040b82 */ /* 0x001e240000000a00 */
[----:B0-----:R-:W-:-:S05]  /*1200*/  @P0 IMAD.HI.U32 R2, R3, R4, RZ ;  /* 0x0000000403020227 */ /* 0x001fca00078e00ff */
[----:B------:R-:W-:-:S04]  /*1210*/  @P0 SHF.R.U32.HI R3, RZ, R5, R2 ;  /* 0x00000005ff030219 */ /* 0x000fc80000011602 */
[----:B------:R-:W-:Y:S01]  /*1220*/  LOP3.LUT R2, RZ, R3, RZ, 0x33, !PT ;  /* 0x00000003ff027212 */ /* 0x000fe200078e33ff */
[----:B------:R-:W-:Y:S06]  /*1230*/  BRA `(.L_x_1242) ;  /* 0x0000000000107947 */ /* 0x000fec0003800000 */
.L_x_1241:
[----:B------:R-:W-:-:S13]  /*1240*/  ISETP.NE.AND P0, PT, R9, 0x1, PT ;  /* 0x000000010900780c */ /* 0x000fda0003f05270 */
[----:B0-----:R-:W0:Y:S02]  /*1250*/  @P0 LDC.64 R4, c[0x0][0x9e8] ;  /* 0x00027a00ff040b82 */ /* 0x001e240000000a00 */
[----:B0-----:R-:W-:-:S05]  /*1260*/  @P0 IMAD.HI.U32 R4, R2, R4, RZ ;  /* 0x0000000402040227 */ /* 0x001fca00078e00ff */
[----:B------:R-:W-:-:S07]  /*1270*/  @P0 SHF.R.U32.HI R2, RZ, R5, R4 ;  /* 0x00000005ff020219 */ /* 0x000fce0000011604 */
.L_x_1242:
[----:B------:R-:W-:-:S05]  /*1280*/  IMAD R3, R2, R9, R9 ;  /* 0x0000000902037224 */ /* 0x000fca00078e0209 */
[----:B------:R-:W-:-:S07]  /*1290*/  VIMNMX R0, R0, R3, PT ;  /* 0x0000000300007248 */ /* 0x000fce0003fe0100 */
.L_x_1240:
[----:B------:R-:W1:Y:S01]  /*12a0*/  @P2 LDC R3, c[0x0][0x44c] ;  /* 0x00011300ff032b82 */ /* 0x000e620000000800 */
[----:B------:R-:W-:Y:S01]  /*12b0*/  VIADD R2, R0, 0x5f ;  /* 0x0000005f00027836 */ /* 0x000fe20000000000 */
[----:B------:R-:W-:Y:S01]  /*12c0*/  ULDC UR4, c[0x0][0x9dc] ;  /* 0x0002770000047ab9 */ /* 0x000fe20000000800 */
[----:B------:R-:W-:Y:S02]  /*12d0*/  VIADD R0, R16, 0x5f ;  /* 0x0000005f10007836 */ /* 0x000fe40000000000 */
[----:B0-----:R-:W-:Y:S02]  /*12e0*/  IMAD.MOV.U32 R4, RZ, RZ, R18 ;  /* 0x000000ffff047224 */ /* 0x001fe400078e0012 */
[----:B------:R-:W-:Y:S01]  /*12f0*/  IMAD.HI R0, R0, 0x2aaaaaab, RZ ;  /* 0x2aaaaaab00007827 */ /* 0x000fe200078e02ff */
[----:B------:R-:W0:Y:S03]  /*1300*/  @P2 LDC R6, c[0x0][0x450] ;  /* 0x00011400ff062b82 */ /* 0x000e260000000800 */
[----:B------:R-:W-:-:S04]  /*1310*/  IMAD.HI R2, R2, 0x2aaaaaab, RZ ;  /* 0x2aaaaaab02027827 */ /* 0x000fc800078e02ff */
[----:B------:R-:W-:Y:S01]  /*1320*/  IMAD.IADD R73, R16, 0x1, -R17 ;  /* 0x0000000110497824 */ /* 0x000fe200078e0a11 */
[----:B------:R-:W-:-:S04]  /*1330*/  SHF.R.U32.HI R5, RZ, 0x1f, R2 ;  /* 0x0000001fff057819 */ /* 0x000fc80000011602 */
[----:B------:R-:W-:Y:S01]  /*1340*/  LEA.HI.SX32 R72, R2, R5, 0x1c ;  /* 0x0000000502487211 */ /* 0x000fe200078fe2ff */
[----:B-1----:R-:W-:-:S05]  /*1350*/  @P2 IMAD.HI.U32 R3, R18, R3, RZ ;  /* 0x0000000312032227 */ /* 0x002fca00078e00ff */
[----:B0-----:R-:W-:Y:S02]  /*1360*/  @P2 SHF.R.U32.HI R4, RZ, R6, R3 ;  /* 0x00000006ff042219 */ /* 0x001fe40000011603 */
[----:B------:R-:W-:-:S04]  /*1370*/  SHF.R.U32.HI R3, RZ, 0x1f, R0 ;  /* 0x0000001fff037819 */ /* 0x000fc80000011600 */
[----:B------:R-:W-:Y:S01]  /*1380*/  LEA.HI.SX32 R3, R0, R3, 0x1c ;  /* 0x0000000300037211 */ /* 0x000fe200078fe2ff */
[----:B------:R-:W-:-:S03]  /*1390*/  IMAD.IADD R0, R73, 0x1, R4 ;  /* 0x0000000149007824 */ /* 0x000fc600078e0204 */
[----:B------:R-:W-:Y:S01]  /*13a0*/  VIMNMX R72, R3, R72, PT ;  /* 0x0000004803487248 */ /* 0x000fe20003fe0100 */
        /* <DEDUP_REMOVED lines=11> */
.L_x_1244:
[----:B------:R-:W-:-:S13]  /*1460*/  ISETP.NE.AND P0, PT, R9, 0x1, PT ;  /* 0x000000010900780c */ /* 0x000fda0003f05270 */
[----:B------:R-:W0:Y:S02]  /*1470*/  @P0 LDC.64 R4, c[0x0][0x9e8] ;  /* 0x00027a00ff040b82 */ /* 0x000e240000000a00 */
[----:B0-----:R-:W-:-:S05]  /*1480*/  @P0 IMAD.HI.U32 R4, R0, R4, RZ ;  /* 0x0000000400040227 */ /* 0x001fca00078e00ff */
[----:B------:R-:W-:-:S07]  /*1490*/  @P0 SHF.R.U32.HI R0, RZ, R5, R4 ;  /* 0x00000005ff000219 */ /* 0x000fce0000011604 */
.L_x_1245:
[----:B------:R-:W-:-:S05]  /*14a0*/  IMAD R3, R0, R9, RZ ;  /* 0x0000000900037224 */ /* 0x000fca00078e02ff */
[----:B------:R-:W-:-:S07]  /*14b0*/  VIMNMX R2, R2, R3, !PT ;  /* 0x0000000302027248 */ /* 0x000fce0007fe0100 */
.L_x_1243:
        /* <DEDUP_REMOVED lines=37> */
[----:B------:R-:W-:Y:S02]  /*1710*/  IMAD.MOV.U32 R8, RZ, RZ, RZ ;  /* 0x000000ffff087224 */ /* 0x000fe400078e00ff */
[----:B------:R-:W-:Y:S02]  /*1720*/  IMAD.MOV.U32 R91, RZ, RZ, RZ ;  /* 0x000000ffff5b7224 */ /* 0x000fe400078e00ff */
[----:B------:R-:W-:-:S02]  /*1730*/  IMAD.MOV.U32 R10, RZ, RZ, RZ ;  /* 0x000000ffff0a7224 */ /* 0x000fc400078e00ff */
        /* <DEDUP_REMOVED lines=35> */
.L_x_1247:
        /* <DEDUP_REMOVED lines=8> */
.L_x_1439:
[----:B------:R-:W-:Y:S05]  /*19f0*/  @!P0 BRA `(.L_x_1249) ;  /* 0x0000000000048947 */ /* 0x000fea0003800000 */
[----:B------:R-:W-:Y:S01]  /*1a00*/  BPT.TRAP 0x1 ;  /* 0x000000040000795c */ /* 0x000fe20000300000 */
.L_x_1249:
[----:B------:R-:W-:Y:S02]  /*1a10*/  IMAD.U32 R15, RZ, RZ, UR38 ;  /* 0x00000026ff0f7e24 */ /* 0x000fe4000f8e00ff */
[----:B0-----:R-:W-:-:S03]  /*1a20*/  IMAD.U32 R0, RZ, RZ, UR39 ;  /* 0x00000027ff007e24 */ /* 0x001fc6000f8e00ff */
[----:B------:R-:W-:Y:S02]  /*1a30*/  LEA R15, R15, UR40, 0x3 ;  /* 0x000000280f0f7c11 */ /* 0x000fe4000f8e18ff */
[----:B------:R-:W-:-:S04]  /*1a40*/  SHF.L.U32 R0, R0, 0x1f, RZ ;  /* 0x0000001f00007819 */ /* 0x000fc800000006ff */
[----:B------:R0:W1:Y:S01]  /*1a50*/  SYNCS.PHASECHK.TRANS64.TRYWAIT P1, [R15+URZ+0x2a830], R0 ;  /* 0x02a830000f0075a7 */ /* 0x000062000802017f */
[----:B------:R-:W-:Y:S05]  /*1a60*/  @!P0 BRA `(.L_x_1250) ;  /* 0x0000000000048947 */ /* 0x000fea0003800000 */
[----:B------:R-:W-:Y:S01]  /*1a70*/  BPT.TRAP 0x1 ;  /* 0x000000040000795c */ /* 0x000fe20000300000 */
.L_x_1250:
[----:B-1----:R-:W-:Y:S05]  /*1a80*/  @P1 BRA `(.L_x_1251) ;  /* 0x0000000000081947 */ /* 0x002fea0003800000 */
[----:B------:R-:W1:Y:S02]  /*1a90*/  SYNCS.PHASECHK.TRANS64.TRYWAIT P1, [R15+URZ+0x2a830], R0 ;  /* 0x02a830000f0075a7 */ /* 0x000e64000802017f */
[----:B-1----:R-:W-:Y:S05]  /*1aa0*/  @!P1 BRA `(.L_x_1252) ;  /* 0x0000014400f09947 */ /* 0x002fea0003800000 */
.L_x_1251:
        /* <DEDUP_REMOVED lines=99> */
.L_x_1253:
[----:B------:R-:W2:Y:S01]  /*20e0*/  LDL R90, [R1] ;  /* 0x00000000015a7983 */ /* 0x000ea20000100800 */
[----:B------:R-:W-:Y:S01]  /*20f0*/  ISETP.NE.AND P2, PT, R168, 0x1, PT ;  /* 0x00000001a800780c */ /* 0x000fe20003f45270 */
[----:B------:R-:W-:Y:S01]  /*2100*/  ULDC UR5, c[0x0][0x9d8] ;  /* 0x0002760000057ab9 */ /* 0x000fe20000000800 */
[----:B------:R-:W-:Y:S01]  /*2110*/  R2UR UR4, R15 ;  /* 0x000000000f0472ca */ /* 0x000fe200000e0000 */
[----:B------:R-:W-:Y:S01]  /*2120*/  FMUL.FTZ R3, R27, UR5 ;  /* 0x000000051b037c20 */ /* 0x000fe20008410000 */
[----:B------:R-:W-:Y:S01]  /*2130*/  FMUL.FTZ R25, R25, UR5 ;  /* 0x0000000519197c20 */ /* 0x000fe20008410000 */
[----:B------:R-:W-:Y:S01]  /*2140*/  FMUL.FTZ R9, R30, UR5 ;  /* 0x000000051e097c20 */ /* 0x000fe20008410000 */
[----:B------:R-:W-:Y:S01]  /*2150*/  FMUL.FTZ R28, R28, UR5 ;  /* 0x000000051c1c7c20 */ /* 0x000fe20008410000 */
[----:B01----:R-:W-:Y:S01]  /*2160*/  IMAD.MOV.U32 R15, RZ, RZ, -0x60 ;  /* 0xffffffa0ff0f7424 */ /* 0x003fe200078e00ff */
[----:B------:R0:W1:Y:S01]  /*2170*/  MUFU.TANH R74, R25 ;  /* 0x00000019004a7308 */ /* 0x0000620000002400 */
[----:B------:R-:W-:Y:S01]  /*2180*/  FMUL.FTZ R13, R24, UR5 ;  /* 0x00000005180d7c20 */ /* 0x000fe20008410000 */
[----:B------:R-:W-:Y:S01]  /*2190*/  FMUL.FTZ R0, R26, UR5 ;  /* 0x000000051a007c20 */ /* 0x000fe20008410000 */
[----:B------:R-:W-:Y:S01]  /*21a0*/  FMUL.FTZ R29, R29, UR5 ;  /* 0x000000051d1d7c20 */ /* 0x000fe20008410000 */
[----:B------:R-:W-:Y:S01]  /*21b0*/  FMUL.FTZ R11, R31, UR5 ;  /* 0x000000051f0b7c20 */ /* 0x000fe20008410000 */
[----:B------:R-:W3:Y:S01]  /*21c0*/  @P2 LDC R10, c[0x0][0x44c] ;  /* 0x00011300ff0a2b82 */ /* 0x000ee20000000800 */
[----:B------:R-:W-:Y:S01]  /*21d0*/  FMUL.FTZ R32, R32, UR5 ;  /* 0x0000000520207c20 */ /* 0x000fe20008410000 */
[----:B------:R-:W-:Y:S01]  /*21e0*/  UIADD3 UR4, UR4, 0x2a840, URZ ;  /* 0x0002a84004047890 */ /* 0x000fe2000fffe03f */
[----:B------:R4:W1:Y:S01]  /*21f0*/  MUFU.TANH R75, R28 ;  /* 0x0000001c004b7308 */ /* 0x0008620000002400 */
[----:B0-----:R-:W-:-:S02]  /*2200*/  IMAD.IADD R25, R22, 0x1, R18 ;  /* 0x0000000116197824 */ /* 0x001fc400078e0212 */
[----:B------:R-:W-:Y:S01]  /*2210*/  FMUL.FTZ R33, R33, UR5 ;  /* 0x0000000521217c20 */ /* 0x000fe20008410000 */
[----:B------:R-:W-:Y:S01]  /*2220*/  UPRMT UR4, UR60, 0x654, UR4 ;  /* 0x000006543c047896 */ /* 0x000fe20008000004 */
[----:B------:R-:W-:Y:S01]  /*2230*/  FMUL.FTZ R14, R34, UR5 ;  /* 0x00000005220e7c20 */ /* 0x000fe20008410000 */
[----:B------:R-:W0:Y:S01]  /*2240*/  @P2 LDC R27, c[0x0][0x450] ;  /* 0x00011400ff1b2b82 */ /* 0x000e220000000800 */
[----:B------:R-:W-:Y:S01]  /*2250*/  FMUL.FTZ R20, R35, UR5 ;  /* 0x0000000523147c20 */ /* 0x000fe20008410000 */
[----:B------:R-:W-:Y:S01]  /*2260*/  FMUL.FTZ R36, R36, UR5 ;  /* 0x0000000524247c20 */ /* 0x000fe20008410000 */
[----:B------:R-:W-:Y:S01]  /*2270*/  FMUL.FTZ R37, R37, UR5 ;  /* 0x0000000525257c20 */ /* 0x000fe20008410000 */
[----:B----4-:R-:W-:Y:S02]  /*2280*/  IMAD R28, R72, R15, 0x61 ;  /* 0x00000061481c7424 */ /* 0x010fe400078e020f */
        /* <DEDUP_REMOVED lines=30> */
[----:B------:R-:W-:Y:S01]  /*2470*/  FMUL.FTZ R63, R63, UR5 ;  /* 0x000000053f3f7c20 */ /* 0x000fe20008410000 */
[----:B------:R-:W-:Y:S01]  /*2480*/  IMAD R15, R72, -0x60, R16 ;  /* 0xffffffa0480f7824 */ /* 0x000fe200078e0210 */
[----:B------:R-:W3:Y:S01]  /*2490*/  MUFU.TANH R13, R13 ;  /* 0x0000000d000d7308 */ /* 0x000ee20000002400 */
[----:B------:R-:W-:Y:S01]  /*24a0*/  IMAD R27, R19, -0x2, R28 ;  /* 0xfffffffe131b7824 */ /* 0x000fe200078e021c */
[----:B------:R-:W-:Y:S01]  /*24b0*/  ULDC UR50, c[0x0][0x9dc] ;  /* 0x0002770000327ab9 */ /* 0x000fe20000000800 */
[----:B------:R-:W-:Y:S01]  /*24c0*/  FMUL.FTZ R43, R43, UR5 ;  /* 0x000000052b2b7c20 */ /* 0x000fe20008410000 */
[----:B------:R-:W-:Y:S01]  /*24d0*/  SYNCS.ARRIVE.TRANS64.RED.A1T0 RZ, [UR4], RZ ;  /* 0x000000ffffff79a7 */ /* 0x000fe20008100404 */
[----:B------:R-:W-:-:S02]  /*24e0*/  VIADD R26, R15, 0x60 ;  /* 0x000000600f1a7836 */ /* 0x000fc40000000000 */
[----:B------:R-:W-:Y:S01]  /*24f0*/  FMUL.FTZ R51, R51, UR5 ;  /* 0x0000000533337c20 */ /* 0x000fe20008410000 */
[----:B------:R-:W-:Y:S01]  /*2500*/  FMUL.FTZ R56, R56, UR5 ;  /* 0x0000000538387c20 */ /* 0x000fe20008410000 */
[----:B------:R-:W4:Y:S01]  /*2510*/  MUFU.TANH R0, R0 ;  /* 0x0000000000007308 */ /* 0x000f220000002400 */
[----:B------:R-:W-:Y:S01]  /*2520*/  ULOP3.LUT UR4, URZ, UR50, URZ, 0x33, !UPT ;  /* 0x000000323f047292 */ /* 0x000fe2000f8e333f */
[----:B------:R-:W-:Y:S01]  /*2530*/  IADD3 R15, -R17, R27, R16 ;  /* 0x0000001b110f7210 */ /* 0x000fe20007ffe110 */
[----:B------:R-:W-:Y:S01]  /*2540*/  FMUL.FTZ R53, R53, UR5 ;  /* 0x0000000535357c20 */ /* 0x000fe20008410000 */
[----:B------:R-:W-:Y:S01]  /*2550*/  FMUL.FTZ R59, R59, UR5 ;  /* 0x000000053b3b7c20 */ /* 0x000fe20008410000 */
[----:B------:R-:W-:Y:S01]  /*2560*/  FMUL.FTZ R60, R60, UR5 ;  /* 0x000000053c3c7c20 */ /* 0x000fe20008410000 */
[----:B------:R-:W-:Y:S02]  /*2570*/  ULDC UR5, c[0x0][0x9e0] ;  /* 0x0002780000057ab9 */ /* 0x000fe40000000800 */
        /* <DEDUP_REMOVED lines=28> */
[----:B------:R-:W0:Y:S01]  /*2740*/  MUFU.TANH R62, R62 ;  /* 0x0000003e003e7308 */ /* 0x000e220000002400 */
[----:B--2---:R-:W-:-:S07]  /*2750*/  LOP3.LUT P1, RZ, R90, 0x80000, RZ, 0xc0, !PT ;  /* 0x000800005aff7812 */ /* 0x004fce000782c0ff */
[----:B------:R-:W2:Y:S08]  /*2760*/  MUFU.TANH R81, R63 ;  /* 0x0000003f00517308 */ /* 0x000eb00000002400 */
        /* <DEDUP_REMOVED lines=10> */
[----:B------:R1:W2:Y:S01]  /*2810*/  MUFU.TANH R39, R56 ;  /* 0x0000003800277308 */ /* 0x0002a20000002400 */
[----:B-----5:R-:W-:-:S07]  /*2820*/  IMAD R51, R19, -0x2, R26 ;  /* 0xfffffffe13337824 */ /* 0x020fce00078e021a */
[----:B------:R5:W2:Y:S01]  /*2830*/  MUFU.TANH R43, R53 ;  /* 0x00000035002b7308 */ /* 0x000aa20000002400 */
[----:B-1----:R-:W-:-:S05]  /*2840*/  VIADD R56, R15, UR5 ;  /* 0x000000050f387c36 */ /* 0x002fca0008000000 */
[----:B0-----:R-:W-:Y:S02]  /*2850*/  VIADDMNMX R26, R30, R56, R51, PT ;  /* 0x000000381e1a7246 */ /* 0x001fe40003800133 */
[----:B------:R0:W1:Y:S01]  /*2860*/  MUFU.TANH R78, R59 ;  /* 0x0000003b004e7308 */ /* 0x0000620000002400 */
[----:B-----5:R-:W-:-:S07]  /*2870*/  VIADD R53, R15, UR4 ;  /* 0x000000040f357c36 */ /* 0x020fce0008000000 */
[----:B------:R5:W1:Y:S01]  /*2880*/  MUFU.TANH R35, R60 ;  /* 0x0000003c00237308 */ /* 0x000a620000002400 */
[----:B0-----:R-:W-:Y:S02]  /*2890*/  VIADD R59, R28, 0xffffffff ;  /* 0xffffffff1c3b7836 */ /* 0x001fe40000000000 */
[----:B------:R-:W-:Y:S02]  /*28a0*/  IMAD.IADD R28, R53, 0x1, R30 ;  /* 0x00000001351c7824 */ /* 0x000fe400078e021e */
[----:B-----5:R-:W-:Y:S01]  /*28b0*/  VIADD R60, R27, 0xffffffff ;  /* 0xffffffff1b3c7836 */ /* 0x020fe20000000000 */
[----:B--234-:R-:W-:Y:S06]  /*28c0*/  @!P1 BRA `(.L_x_1254) ;  /* 0x00000000005c9947 */ /* 0x01cfec0003800000 */
[----:B------:R-:W-:Y:S01]  /*28d0*/  IADD3 R15, -R17, R16, R30 ;  /* 0x00000010110f7210 */ /* 0x000fe20007ffe11e */
        /* <DEDUP_REMOVED lines=12> */
.L_x_1256:
[----:B------:R-:W-:Y:S02]  /*29a0*/  ULDC UR4, c[0x0][0x9e4] ;  /* 0x0002790000047ab9 */ /* 0x000fe40000000800 */
[----:B------:R-:W-:-:S05]  /*29b0*/  IMAD.U32 R27, RZ, RZ, UR4 ;  /* 0x00000004ff1b7e24 */ /* 0x000fca000f8e00ff */
[----:B------:R-:W-:-:S13]  /*29c0*/  ISETP.NE.AND P1, PT, R27, 0x1, PT ;  /* 0x000000011b00780c */ /* 0x000fda0003f25270 */
[----:B------:R-:W0:Y:S02]  /*29d0*/  @P1 LDC.64 R66, c[0x0][0x9e8] ;  /* 0x00027a00ff421b82 */ /* 0x000e240000000a00 */
[----:B0-----:R-:W-:-:S05]  /*29e0*/  @P1 IMAD.HI.U32 R30, R15, R66, RZ ;  /* 0x000000420f1e1227 */ /* 0x001fca00078e00ff */
[----:B------:R-:W-:-:S07]  /*29f0*/  @P1 SHF.R.U32.HI R15, RZ, R67, R30 ;  /* 0x00000043ff0f1219 */ /* 0x000fce000001161e */
.L_x_1257:
[----:B------:R-:W-:Y:S05]  /*2a00*/  BSYNC B0 ;  /* 0x0000000000007941 */ /* 0x000fea0003800000 */
.L_x_1255:
[----:B------:R-:W-:-:S05]  /*2a10*/  IMAD R15, R15, R27, R60 ;  /* 0x0000001b0f0f7224 */ /* 0x000fca00078e023c */
[----:B------:R-:W-:Y:S02]  /*2a20*/  VIADDMNMX R26, R15, R27, R26, PT ;  /* 0x0000001b0f1a7246 */ /* 0x000fe4000380011a */
[----:B------:R-:W-:-:S07]  /*2a30*/  VIMNMX R28, R28, R15, !PT ;  /* 0x0000000f1c1c7248 */ /* 0x000fce0007fe0100 */
.L_x_1254:
[C---:B------:R-:W-:Y:S01]  /*2a40*/  ISETP.GE.AND P6, PT, R59.reuse, 0x9, PT ;  /* 0x000000093b00780c */ /* 0x040fe20003fc6270 */
[----:B------:R-:W0:Y:S01]  /*2a50*/  SHFL.IDX PT, R30, R25, 0x1, 0x1c1f ;  /* 0x003c1f00191e7f89 */ /* 0x000e2200000e0000 */
[C---:B------:R-:W-:Y:S02]  /*2a60*/  ISETP.GE.AND P1, PT, R59.reuse, 0x2, PT ;  /* 0x000000023b00780c */ /* 0x040fe40003f26270 */
        /* <DEDUP_REMOVED lines=34> */
[C---:B------:R-:W-:Y:S02]  /*2c90*/  ISETP.GE.AND P3, PT, R59.reuse, 0x22, PT ;  /* 0x000000223b00780c */ /* 0x040fe40003f66270 */
        /* <DEDUP_REMOVED lines=50> */
[----:B-1----:R-:W-:Y:S02]  /*2fc0*/  FSEL R35, R35, -INF , !P2 ;  /* 0xff80000023237808 */ /* 0x002fe40005000000 */
        /* <DEDUP_REMOVED lines=24> */
[----:B------:R-:W-:Y:S01]  /*3150*/  ISETP.GT.AND P5, PT, R28, 0x59, !P5 ;  /* 0x000000591c00780c */ /* 0x000fe20006fa4270 */
[----:B0-----:R-:W-:-:S03]  /*3160*/  IMAD.IADD R28, R53, 0x1, R30 ;  /* 0x00000001351c7824 */ /* 0x001fc600078e021e */
[----:B------:R-:W-:Y:S02]  /*3170*/  ISETP.LT.OR P5, PT, R26, 0x5a, P5 ;  /* 0x0000005a1a00780c */ /* 0x000fe40002fa1670 */
[----:B------:R-:W-:Y:S02]  /*3180*/  VIADDMNMX R26, R30, R56, R51, PT ;  /* 0x000000381e1a7246 */ /* 0x000fe40003800133 */
[----:B------:R-:W-:Y:S02]  /*3190*/  FSEL R29, R69, -INF , !P5 ;  /* 0xff800000451d7808 */ /* 0x000fe40006800000 */
[----:B------:R-:W-:-:S13]  /*31a0*/  LOP3.LUT P5, RZ, R90, 0x80000, RZ, 0xc0, !PT ;  /* 0x000800005aff7812 */ /* 0x000fda00078ac0ff */
[----:B------:R-:W-:Y:S05]  /*31b0*/  @!P5 BRA `(.L_x_1258) ;  /* 0x00000000005cd947 */ /* 0x000fea0003800000 */
        /* <DEDUP_REMOVED lines=13> */
.L_x_1260:
[----:B------:R-:W-:Y:S02]  /*3290*/  ULDC UR4, c[0x0][0x9e4] ;  /* 0x0002790000047ab9 */ /* 0x000fe40000000800 */
[----:B------:R-:W-:-:S05]  /*32a0*/  IMAD.U32 R25, RZ, RZ, UR4 ;  /* 0x00000004ff197e24 */ /* 0x000fca000f8e00ff */
[----:B------:R-:W-:-:S13]  /*32b0*/  ISETP.NE.AND P5, PT, R25, 0x1, PT ;  /* 0x000000011900780c */ /* 0x000fda0003fa5270 */
[----:B------:R-:W0:Y:S02]  /*32c0*/  @P5 LDC.64 R40, c[0x0][0x9e8] ;  /* 0x00027a00ff285b82 */ /* 0x000e240000000a00 */
[----:B0-----:R-:W-:-:S05]  /*32d0*/  @P5 IMAD.HI.U32 R30, R13, R40, RZ ;  /* 0x000000280d1e5227 */ /* 0x001fca00078e00ff */
[----:B------:R-:W-:-:S07]  /*32e0*/  @P5 SHF.R.U32.HI R13, RZ, R41, R30 ;  /* 0x00000029ff0d5219 */ /* 0x000fce000001161e */
.L_x_1261:
[----:B------:R-:W-:Y:S05]  /*32f0*/  BSYNC B0 ;  /* 0x0000000000007941 */ /* 0x000fea0003800000 */
.L_x_1259:
[----:B------:R-:W-:-:S05]  /*3300*/  IMAD R13, R13, R25, R60 ;  /* 0x000000190d0d7224 */ /* 0x000fca00078e023c */
[----:B------:R-:W-:Y:S02]  /*3310*/  VIADDMNMX R26, R13, R25, R26, PT ;  /* 0x000000190d1a7246 */ /* 0x000fe4000380011a */
[----:B------:R-:W-:-:S07]  /*3320*/  VIMNMX R28, R28, R13, !PT ;  /* 0x0000000d1c1c7248 */ /* 0x000fce0007fe0100 */
.L_x_1258:
        /* <DEDUP_REMOVED lines=56> */
[----:B------:R-:W-:Y:S02]  /*36b0*/  ISETP.NE.AND P6, PT, R75, RZ, PT ;  /* 0x000000ff4b00720c */ /* 0x000fe40003fc5270 */
[----:B------:R-:W-:Y:S01]  /*36c0*/  FSEL R75, R46, -INF , !P1 ;  /* 0xff8000002e4b7808 */ /* 0x000fe20004800000 */
[----:B------:R-:W-:Y:S01]  /*36d0*/  IMAD.MOV.U32 R46, RZ, RZ, R18 ;  /* 0x000000ffff2e7224 */ /* 0x000fe200078e0012 */
        /* <DEDUP_REMOVED lines=17> */
[----:B------:R-:W-:Y:S02]  /*37f0*/  ISETP.NE.AND P1, PT, R48, RZ, PT ;  /* 0x000000ff3000720c */ /* 0x000fe40003f25270 */
        /* <DEDUP_REMOVED lines=90> */
[----:B------:R-:W-:Y:S01]  /*3da0*/  MUFU.EX2 R158, R158 ;  /* 0x0000009e009e7308 */ /* 0x000fe20000000800 */
[-CC-:B------:R-:W-:Y:S01]  /*3db0*/  FFMA.FTZ R43, R43, R14.reuse, -R30.reuse ;  /* 0x0000000e2b2b7223 */ /* 0x180fe2000001081e */
[--C-:B------:R-:W-:Y:S01]  /*3dc0*/  FFMA.FTZ R39, R39, R14, -R30.reuse ;  /* 0x0000000e27277223 */ /* 0x100fe2000001081e */
[----:B------:R-:W-:Y:S01]  /*3dd0*/  FMNMX.FTZ R20, R89, R20, !PT ;  /* 0x0000001459147209 */ /* 0x000fe20007810000 */
[-CC-:B------:R-:W-:Y:S01]  /*3de0*/  FFMA.FTZ R37, R37, R14.reuse, -R30.reuse ;  /* 0x0000000e25257223 */ /* 0x180fe2000001081e */
[-CC-:B------:R-:W-:Y:S01]  /*3df0*/  FFMA.FTZ R35, R35, R14.reuse, -R30.reuse ;  /* 0x0000000e23237223 */ /* 0x180fe2000001081e */
[-CC-:B------:R-:W-:Y:S01]  /*3e00*/  FFMA.FTZ R31, R31, R14.reuse, -R30.reuse ;  /* 0x0000000e1f1f7223 */ /* 0x180fe2000001081e */
[----:B------:R-:W-:Y:S01]  /*3e10*/  FFMA.FTZ R27, R27, R14, -R30 ;  /* 0x0000000e1b1b7223 */ /* 0x000fe2000001081e */
[----:B------:R-:W1:Y:S01]  /*3e20*/  SHFL.BFLY PT, R55, R20, 0x2, 0x1f ;  /* 0x0c401f0014377f89 */ /* 0x000e6200000e0000 */
[----:B------:R2:W-:Y:S01]  /*3e30*/  MUFU.EX2 R99, R10 ;  /* 0x0000000a00637308 */ /* 0x0005e20000000800 */
[----:B------:R-:W-:-:S07]  /*3e40*/  ISETP.NE.AND P5, PT, R168, 0x1, PT ;  /* 0x00000001a800780c */ /* 0x000fce0003fa5270 */
[----:B------:R-:W-:Y:S01]  /*3e50*/  MUFU.EX2 R32, R32 ;  /* 0x0000002000207308 */ /* 0x000fe20000000800 */
[----:B--2---:R-:W-:-:S05]  /*3e60*/  FFMA.FTZ R10, R15, R14, -R30 ;  /* 0x0000000e0f0a7223 */ /* 0x004fca000001081e */
[----:B------:R-:W2:Y:S02]  /*3e70*/  @P5 LDC R48, c[0x0][0x450] ;  /* 0x00011400ff305b82 */ /* 0x000ea40000000800 */
[----:B------:R-:W3:Y:S01]  /*3e80*/  MUFU.EX2 R93, R34 ;  /* 0x00000022005d7308 */ /* 0x000ee20000000800 */
[----:B-1----:R-:W-:-:S07]  /*3e90*/  FMNMX.FTZ R55, R20, R55, !PT ;  /* 0x0000003714377209 */ /* 0x002fce0007810000 */
[----:B------:R0:W-:Y:S01]  /*3ea0*/  MUFU.EX2 R138, R29 ;  /* 0x0000001d008a7308 */ /* 0x0001e20000000800 */
[----:B------:R-:W1:Y:S07]  /*3eb0*/  SHFL.BFLY PT, R2, R55, 0x1, 0x1f ;  /* 0x0c201f0037027f89 */ /* 0x000e6e00000e0000 */
[----:B------:R-:W-:Y:S01]  /*3ec0*/  MUFU.EX2 R36, R36 ;  /* 0x0000002400247308 */ /* 0x000fe20000000800 */
[----:B0-----:R-:W-:Y:S01]  /*3ed0*/  FADD.FTZ R29, R156, R25 ;  /* 0x000000199c1d7221 */ /* 0x001fe20000010000 */
[----:B---3--:R-:W-:-:S02]  /*3ee0*/  F2FP.BF16.F32.PACK_AB R152, R93, R32 ;  /* 0x000000205d98723e */ /* 0x008fc400000010ff */
[----:B------:R-:W-:Y:S01]  /*3ef0*/  F2FP.BF16.F32.PACK_AB R156, R25, R156 ;  /* 0x0000009c199c723e */ /* 0x000fe200000010ff */
[----:B------:R-:W-:Y:S01]  /*3f00*/  FADD.FTZ R38, R158, R29 ;  /* 0x0000001d9e267221 */ /* 0x000fe20000010000 */
[C---:B------:R-:W-:Y:S02]  /*3f10*/  F2FP.BF16.F32.PACK_AB R158, R91.reuse, R158 ;  /* 0x0000009e5b9e723e */ /* 0x040fe400000010ff */
[----:B------:R-:W0:Y:S01]  /*3f20*/  MUFU.EX2 R95, R24 ;  /* 0x00000018005f7308 */ /* 0x000e220000000800 */
[----:B------:R-:W-:-:S04]  /*3f30*/  FADD.FTZ R29, R91, R38 ;  /* 0x000000265b1d7221 */ /* 0x000fc80000010000 */
[----:B------:R-:W-:-:S03]  /*3f40*/  FADD.FTZ R40, R32, R29 ;  /* 0x0000001d20287221 */ /* 0x000fc60000010000 */
[----:B------:R-:W3:Y:S01]  /*3f50*/  MUFU.EX2 R28, R28 ;  /* 0x0000001c001c7308 */ /* 0x000ee20000000800 */
[----:B-1----:R-:W-:-:S04]  /*3f60*/  FMNMX.FTZ R15, R55, R2, !PT ;  /* 0x00000002370f7209 */ /* 0x002fc80007810000 */
[C---:B------:R-:W-:Y:S01]  /*3f70*/  FSETP.NEU.FTZ.AND P1, PT, R15.reuse, -INF , PT ;  /* 0xff8000000f00780b */ /* 0x040fe20003f3d000 */
[----:B------:R-:W-:Y:S02]  /*3f80*/  FMUL.FTZ R2, R15, R14 ;  /* 0x0000000e0f027220 */ /* 0x000fe40000410000 */
[----:B------:R1:W-:Y:S01]  /*3f90*/  MUFU.EX2 R142, R33 ;  /* 0x00000021008e7308 */ /* 0x0003e20000000800 */
[----:B0-----:R-:W-:Y:S02]  /*3fa0*/  F2FP.BF16.F32.PACK_AB R154, R95, R36 ;  /* 0x000000245f9a723e */ /* 0x001fe400000010ff */
[----:B------:R-:W-:Y:S02]  /*3fb0*/  FSEL R2, R2, RZ, P1 ;  /* 0x000000ff02027208 */ /* 0x000fe40000800000 */
[----:B---3--:R-:W-:-:S03]  /*3fc0*/  F2FP.BF16.F32.PACK_AB R148, R97, R28 ;  /* 0x0000001c6194723e */ /* 0x008fc600000010ff */
        /* <DEDUP_REMOVED lines=9> */
[-C--:B------:R-:W-:Y:S01]  /*4060*/  FFMA.FTZ R67, R67, R14.reuse, -R2 ;  /* 0x0000000e43437223 */ /* 0x080fe20000010802 */
[----:B-1----:R-:W-:Y:S01]  /*4070*/  FADD.FTZ R33, R93, R40 ;  /* 0x000000285d217221 */ /* 0x002fe20000010000 */
[-CC-:B------:R-:W-:Y:S01]  /*4080*/  FFMA.FTZ R69, R69, R14.reuse, -R2.reuse ;  /* 0x0000000e45457223 */ /* 0x180fe20000010802 */
[-CC-:B------:R-:W-:Y:S01]  /*4090*/  FFMA.FTZ R71, R71, R14.reuse, -R2.reuse ;  /* 0x0000000e47477223 */ /* 0x180fe20000010802 */
[-CC-:B------:R-:W-:Y:S01]  /*40a0*/  FFMA.FTZ R75, R75, R14.reuse, -R2.reuse ;  /* 0x0000000e4b4b7223 */ /* 0x180fe20000010802 */
[----:B------:R-:W-:Y:S01]  /*40b0*/  FADD.FTZ R42, R36, R33 ;  /* 0x00000021242a7221 */ /* 0x000fe20000010000 */
[-CC-:B------:R-:W-:Y:S01]  /*40c0*/  FFMA.FTZ R21, R21, R14.reuse, -R2.reuse ;  /* 0x0000000e15157223 */ /* 0x180fe20000010802 */
[----:B------:R-:W0:Y:S01]  /*40d0*/  MUFU.EX2 R57, R57 ;  /* 0x0000003900397308 */ /* 0x000e220000000800 */
[-C--:B------:R-:W-:Y:S01]  /*40e0*/  FFMA.FTZ R77, R77, R14.reuse, -R2 ;  /* 0x0000000e4d4d7223 */ /* 0x080fe20000010802 */
[----:B------:R-:W-:Y:S01]  /*40f0*/  FADD.FTZ R33, R95, R42 ;  /* 0x0000002a5f217221 */ /* 0x000fe20000010000 */
[-CC-:B------:R-:W-:Y:S01]  /*4100*/  FFMA.FTZ R79, R79, R14.reuse, -R2.reuse ;  /* 0x0000000e4f4f7223 */ /* 0x180fe20000010802 */
[-CC-:B------:R-:W-:Y:S01]  /*4110*/  FFMA.FTZ R53, R53, R14.reuse, -R2.reuse ;  /* 0x0000000e35357223 */ /* 0x180fe20000010802 */
[-CC-:B------:R-:W-:Y:S01]  /*4120*/  FFMA.FTZ R41, R41, R14.reuse, -R2.reuse ;  /* 0x0000000e29297223 */ /* 0x180fe20000010802 */
[----:B------:R-:W-:Y:S01]  /*4130*/  FADD.FTZ R42, R28, R33 ;  /* 0x000000211c2a7221 */ /* 0x000fe20000010000 */
        /* <DEDUP_REMOVED lines=8> */
[----:B------:R-:W-:Y:S01]  /*41c0*/  FFMA.FTZ R89, R89, R14, -R2 ;  /* 0x0000000e59597223 */ /* 0x000fe20000010802 */
[----:B------:R-:W3:Y:S01]  /*41d0*/  MUFU.EX2 R12, R61 ;  /* 0x0000003d000c7308 */ /* 0x000ee20000000800 */
[----:B0-----:R-:W-:Y:S01]  /*41e0*/  FADD.FTZ R38, R0, R57 ;  /* 0x0000003900267221 */ /* 0x001fe20000010000 */
[----:B------:R-:W-:-:S02]  /*41f0*/  F2FP.BF16.F32.PACK_AB R150, R99, R8 ;  /* 0x000000086396723e */ /* 0x000fc400000010ff */
[----:B------:R-:W-:-:S04]  /*4200*/  F2FP.BF16.F32.PACK_AB R157, R57, R0 ;  /* 0x00000000399d723e */ /* 0x000fc800000010ff */
[----:B------:R-:W0:Y:S01]  /*4210*/  MUFU.EX2 R63, R63 ;  /* 0x0000003f003f7308 */ /* 0x000e220000000800 */
[----:B-1----:R-:W-:-:S07]  /*4220*/  FADD.FTZ R29, R59, R38 ;  /* 0x000000263b1d7221 */ /* 0x002fce0000010000 */
[----:B------:R-:W1:Y:S01]  /*4230*/  MUFU.EX2 R20, R65 ;  /* 0x0000004100147308 */ /* 0x000e620000000800 */
[C---:B---3--:R-:W-:Y:S01]  /*4240*/  FADD.FTZ R40, R12.reuse, R29 ;  /* 0x0000001d0c287221 */ /* 0x048fe20000010000 */
[----:B------:R-:W-:Y:S01]  /*4250*/  F2FP.BF16.F32.PACK_AB R159, R12, R59 ;  /* 0x0000003b0c9f723e */ /* 0x000fe200000010ff */
[----:B------:R-:W-:-:S05]  /*4260*/  VIADD R12, R72, 0xfffffffe ;  /* 0xfffffffe480c7836 */ /* 0x000fca0000000000 */
[----:B------:R-:W-:Y:S01]  /*4270*/  MUFU.EX2 R51, R51 ;  /* 0x0000003300337308 */ /* 0x000fe20000000800 */
[----:B0-----:R-:W-:-:S07]  /*4280*/  FADD.FTZ R29, R63, R40 ;  /* 0x000000283f1d7221 */ /* 0x001fce0000010000 */
[----:B------:R-:W0:Y:S01]  /*4290*/  MUFU.EX2 R24, R67 ;  /* 0x0000004300187308 */ /* 0x000e220000000800 */
[C---:B-1----:R-:W-:Y:S01]  /*42a0*/  FADD.FTZ R40, R20.reuse, R29 ;  /* 0x0000001d14287221 */ /* 0x042fe20000010000 */
[----:B------:R-:W-:Y:S01]  /*42b0*/  FADD.FTZ R29, R97, R42 ;  /* 0x0000002a611d7221 */ /* 0x000fe20000010000 */
[----:B------:R-:W-:-:S03]  /*42c0*/  F2FP.BF16.F32.PACK_AB R153, R20, R63 ;  /* 0x0000003f1499723e */ /* 0x000fc600000010ff */
[----:B------:R-:W-:Y:S02]  /*42d0*/  FADD.FTZ R44, R8, R29 ;  /* 0x0000001d082c7221 */ /* 0x000fe40000010000 */
[----:B------:R-:W-:Y:S02]  /*42e0*/  MUFU.EX2 R69, R69 ;  /* 0x0000004500457308 */ /* 0x000fe40000000800 */
[----:B------:R-:W-:-:S06]  /*42f0*/  FADD.FTZ R44, R99, R44 ;  /* 0x0000002c632c7221 */ /* 0x000fcc0000010000 */
[----:B------:R-:W1:Y:S01]  /*4300*/  MUFU.EX2 R49, R49 ;  /* 0x0000003100317308 */ /* 0x000e620000000800 */
[----:B0-----:R-:W-:-:S07]  /*4310*/  F2FP.BF16.F32.PACK_AB R155, R24, R51 ;  /* 0x00000033189b723e */ /* 0x001fce00000010ff */
[----:B------:R-:W0:Y:S08]  /*4320*/  MUFU.EX2 R26, R71 ;  /* 0x00000047001a7308 */ /* 0x000e300000000800 */
[----:B------:R-:W3:Y:S01]  /*4330*/  MUFU.EX2 R144, R47 ;  /* 0x0000002f00907308 */ /* 0x000ee20000000800 */
[----:B-1----:R-:W-:-:S07]  /*4340*/  FADD.FTZ R29, R49, R44 ;  /* 0x0000002c311d7221 */ /* 0x002fce0000010000 */
[----:B------:R-:W-:Y:S01]  /*4350*/  MUFU.EX2 R75, R75 ;  /* 0x0000004b004b7308 */ /* 0x000fe20000000800 */
[----:B0-----:R-:W-:-:S07]  /*4360*/  F2FP.BF16.F32.PACK_AB R149, R26, R69 ;  /* 0x000000451a95723e */ /* 0x001fce00000010ff */
[----:B------:R0:W-:Y:S01]  /*4370*/  MUFU.EX2 R38, R21 ;  /* 0x0000001500267308 */ /* 0x0001e20000000800 */
[C---:B---3--:R-:W-:Y:S01]  /*4380*/  FADD.FTZ R44, R144.reuse, R29 ;  /* 0x0000001d902c7221 */ /* 0x048fe20000010000 */
[----:B------:R-:W-:-:S06]  /*4390*/  F2FP.BF16.F32.PACK_AB R144, R144, R49 ;  /* 0x000000319090723e */ /* 0x000fcc00000010ff */
[----:B------:R-:W1:Y:S01]  /*43a0*/  MUFU.EX2 R45, R45 ;  /* 0x0000002d002d7308 */ /* 0x000e620000000800 */
[----:B0-----:R-:W-:-:S04]  /*43b0*/  FADD.FTZ R21, R51, R40 ;  /* 0x0000002833157221 */ /* 0x001fc80000010000 */
[----:B------:R-:W-:-:S03]  /*43c0*/  FADD.FTZ R42, R24, R21 ;  /* 0x00000015182a7221 */ /* 0x000fc60000010000 */
[----:B------:R-:W0:Y:S01]  /*43d0*/  MUFU.EX2 R30, R77 ;  /* 0x0000004d001e7308 */ /* 0x000e220000000800 */
[----:B------:R-:W-:-:S04]  /*43e0*/  FADD.FTZ R21, R69, R42 ;  /* 0x0000002a45157221 */ /* 0x000fc80000010000 */
[----:B------:R-:W-:-:S03]  /*43f0*/  FADD.FTZ R42, R26, R21 ;  /* 0x000000151a2a7221 */ /* 0x000fc60000010000 */
[----:B------:R-:W3:Y:S01]  /*4400*/  MUFU.EX2 R146, R43 ;  /* 0x0000002b00927308 */ /* 0x000ee20000000800 */
[----:B-1----:R-:W-:-:S07]  /*4410*/  FADD.FTZ R21, R45, R44 ;  /* 0x0000002c2d157221 */ /* 0x002fce0000010000 */
[----:B------:R-:W-:Y:S01]  /*4420*/  MUFU.EX2 R79, R79 ;  /* 0x0000004f004f7308 */ /* 0x000fe20000000800 */
[----:B0-----:R-:W-:-:S07]  /*4430*/  F2FP.BF16.F32.PACK_AB R151, R30, R75 ;  /* 0x0000004b1e97723e */ /* 0x001fce00000010ff */
[----:B------:R-:W0:Y:S01]  /*4440*/  MUFU.EX2 R39, R39 ;  /* 0x0000002700277308 */ /* 0x000e220000000800 */
[C---:B---3--:R-:W-:Y:S01]  /*4450*/  FADD.FTZ R44, R146.reuse, R21 ;  /* 0x00000015922c7221 */ /* 0x048fe20000010000 */
[----:B------:R-:W-:-:S06]  /*4460*/  F2FP.BF16.F32.PACK_AB R146, R146, R45 ;  /* 0x0000002d9292723e */ /* 0x000fcc00000010ff */
[----:B------:R-:W1:Y:S08]  /*4470*/  MUFU.EX2 R34, R53 ;  /* 0x0000003500227308 */ /* 0x000e700000000800 */
[----:B------:R3:W4:Y:S01]  /*4480*/  MUFU.EX2 R140, R37 ;  /* 0x00000025008c7308 */ /* 0x0007220000000800 */
[----:B0-----:R-:W-:-:S07]  /*4490*/  FADD.FTZ R21, R39, R44 ;  /* 0x0000002c27157221 */ /* 0x001fce0000010000 */
[----:B------:R-:W0:Y:S01]  /*44a0*/  MUFU.EX2 R41, R41 ;  /* 0x0000002900297308 */ /* 0x000e220000000800 */
[----:B---3--:R-:W3:Y:S01]  /*44b0*/  @P5 LDC R37, c[0x0][0x44c] ;  /* 0x00011300ff255b82 */ /* 0x008ee20000000800 */
[----:B-1----:R-:W-:-:S06]  /*44c0*/  F2FP.BF16.F32.PACK_AB R145, R34, R79 ;  /* 0x0000004f2291723e */ /* 0x002fcc00000010ff */
[----:B------:R1:W-:Y:S01]  /*44d0*/  MUFU.EX2 R40, R9 ;  /* 0x0000000900287308 */ /* 0x0003e20000000800 */
[C---:B----4-:R-:W-:Y:S01]  /*44e0*/  FADD.FTZ R44, R140.reuse, R21 ;  /* 0x000000158c2c7221 */ /* 0x050fe20000010000 */
[----:B------:R-:W-:-:S06]  /*44f0*/  F2FP.BF16.F32.PACK_AB R140, R140, R39 ;  /* 0x000000278c8c723e */ /* 0x000fcc00000010ff */
[----:B------:R-:W4:Y:S01]  /*4500*/  MUFU.EX2 R35, R35 ;  /* 0x0000002300237308 */ /* 0x000f220000000800 */
[----:B-1----:R-:W-:Y:S01]  /*4510*/  FADD.FTZ R9, R75, R42 ;  /* 0x0000002a4b097221 */ /* 0x002fe20000010000 */
[----:B0-----:R-:W-:-:S03]  /*4520*/  F2FP.BF16.F32.PACK_AB R147, R38, R41 ;  /* 0x000000292693723e */ /* 0x001fc600000010ff */
[----:B------:R-:W-:-:S03]  /*4530*/  FADD.FTZ R42, R30, R9 ;  /* 0x000000091e2a7221 */ /* 0x000fc60000010000 */
[----:B------:R-:W0:Y:S01]  /*4540*/  MUFU.EX2 R11, R11 ;  /* 0x0000000b000b7308 */ /* 0x000e220000000800 */
[----:B------:R-:W-:Y:S01]  /*4550*/  FADD.FTZ R9, R79, R42 ;  /* 0x0000002a4f097221 */ /* 0x000fe20000010000 */
[----:B---3--:R-:W-:-:S04]  /*4560*/  @P5 IMAD.HI.U32 R37, R18, R37, RZ ;  /* 0x0000002512255227 */ /* 0x008fc800078e00ff */
[----:B------:R-:W-:Y:S01]  /*4570*/  FADD.FTZ R42, R34, R9 ;  /* 0x00000009222a7221 */ /* 0x000fe20000010000 */
[----:B--2---:R-:W-:Y:S01]  /*4580*/  @P5 SHF.R.U32.HI R46, RZ, R48, R37 ;  /* 0x00000030ff2e5219 */ /* 0x004fe20000011625 */
[----:B------:R-:W1:Y:S02]  /*4590*/  MUFU.EX2 R31, R31 ;  /* 0x0000001f001f7308 */ /* 0x000e640000000800 */
[----:B------:R-:W-:Y:S01]  /*45a0*/  FADD.FTZ R9, R41, R42 ;  /* 0x0000002a29097221 */ /* 0x000fe20000010000 */
[----:B----4-:R-:W-:Y:S01]  /*45b0*/  FADD.FTZ R21, R35, R44 ;  /* 0x0000002c23157221 */ /* 0x010fe20000010000 */
[----:B------:R-:W-:Y:S01]  /*45c0*/  LOP3.LUT P5, RZ, R90, 0x80000, RZ, 0xc0, !PT ;  /* 0x000800005aff7812 */ /* 0x000fe200078ac0ff */
[----:B------:R-:W-:Y:S02]  /*45d0*/  IMAD.IADD R73, R73, 0x1, R46 ;  /* 0x0000000149497824 */ /* 0x000fe400078e022e */
        /* <DEDUP_REMOVED lines=15> */
[----:B-1----:R-:W-:-:S04]  /*46d0*/  FADD.FTZ R21, R27, R32 ;  /* 0x000000201b157221 */ /* 0x002fc80000010000 */
[C---:B------:R-:W-:Y:S01]  /*46e0*/  FADD.FTZ R8, R138.reuse, R21 ;  /* 0x000000158a087221 */ /* 0x040fe20000010000 */
[----:B------:R-:W-:Y:S02]  /*46f0*/  F2FP.BF16.F32.PACK_AB R138, R138, R27 ;  /* 0x0000001b8a8a723e */ /* 0x000fe400000010ff */
[----:B------:R-:W1:Y:S01]  /*4700*/  MUFU.EX2 R28, R85 ;  /* 0x00000055001c7308 */ /* 0x000e620000000800 */
[C---:B--2---:R-:W-:Y:S01]  /*4710*/  FADD.FTZ R32, R2.reuse, R9 ;  /* 0x0000000902207221 */ /* 0x044fe20000010000 */
[----:B------:R-:W-:-:S06]  /*4720*/  F2FP.BF16.F32.PACK_AB R143, R2, R3 ;  /* 0x00000003028f723e */ /* 0x000fcc00000010ff */
[----:B------:R-:W2:Y:S01]  /*4730*/  MUFU.EX2 R87, R87 ;  /* 0x0000005700577308 */ /* 0x000ea20000000800 */
[----:B0-----:R-:W-:-:S07]  /*4740*/  FADD.FTZ R9, R83, R32 ;  /* 0x0000002053097221 */ /* 0x001fce0000010000 */
[----:B------:R-:W0:Y:S01]  /*4750*/  MUFU.EX2 R10, R89 ;  /* 0x00000059000a7308 */ /* 0x000e220000000800 */
[C---:B-1----:R-:W-:Y:S01]  /*4760*/  FADD.FTZ R0, R28.reuse, R9 ;  /* 0x000000091c007221 */ /* 0x042fe20000010000 */
[----:B------:R-:W-:-:S03]  /*4770*/  F2FP.BF16.F32.PACK_AB R137, R28, R83 ;  /* 0x000000531c89723e */ /* 0x000fc600000010ff */
[----:B--2---:R-:W-:Y:S01]  /*4780*/  FADD.FTZ R9, R87, R0 ;  /* 0x0000000057097221 */ /* 0x004fe20000010000 */
[----:B------:R-:W-:-:S03]  /*4790*/  VIADD R0, R73, UR5 ;  /* 0x0000000549007c36 */ /* 0x000fc60008000000 */
[C---:B0-----:R-:W-:Y:S01]  /*47a0*/  FADD.FTZ R3, R10.reuse, R9 ;  /* 0x000000090a037221 */ /* 0x041fe20000010000 */
        /* <DEDUP_REMOVED lines=13> */
.L_x_1263:
[----:B------:R-:W0:Y:S02]  /*4880*/  LDC R10, c[0x0][0x9e4] ;  /* 0x00027900ff0a7b82 */ /* 0x000e240000000800 */
[----:B0-----:R-:W-:-:S13]  /*4890*/  ISETP.NE.AND P1, PT, R10, 0x1, PT ;  /* 0x000000010a00780c */ /* 0x001fda0003f25270 */
[----:B------:R-:W0:Y:S02]  /*48a0*/  @P1 LDC.64 R20, c[0x0][0x9e8] ;  /* 0x00027a00ff141b82 */ /* 0x000e240000000a00 */
[----:B0-----:R-:W-:-:S05]  /*48b0*/  @P1 IMAD.HI.U32 R2, R9, R20, RZ ;  /* 0x0000001409021227 */ /* 0x001fca00078e00ff */
[----:B------:R-:W-:-:S07]  /*48c0*/  @P1 SHF.R.U32.HI R9, RZ, R21, R2 ;  /* 0x00000015ff091219 */ /* 0x000fce0000011602 */
.L_x_1264:
[----:B------:R-:W-:-:S05]  /*48d0*/  IMAD R9, R9, R10, R10 ;  /* 0x0000000a09097224 */ /* 0x000fca00078e020a */
[----:B------:R-:W-:-:S07]  /*48e0*/  VIMNMX R0, R0, R9, PT ;  /* 0x0000000900007248 */ /* 0x000fce0003fe0100 */
.L_x_1262:
        /* <DEDUP_REMOVED lines=50> */
.L_x_1284:
[----:B------:R-:W-:-:S04]  /*4c10*/  UISETP.NE.AND UP0, UPT, UR4, 0x1, UPT ;  /* 0x000000010400788c */ /* 0x000fc8000bf05270 */
[----:B------:R-:W-:-:S04]  /*4c20*/  USEL UR39, URZ, 0x1, UP0 ;  /* 0x000000013f277887 */ /* 0x000fc80008000000 */
[----:B------:R-:W-:Y:S01]  /*4c30*/  ULOP3.LUT UR39, UR41, UR39, URZ, 0x3c, !UPT ;  /* 0x0000002729277292 */ /* 0x000fe2000f8e3c3f */
[----:B------:R-:W-:Y:S11]  /*4c40*/  @!P0 BRA `(.L_x_1266) ;  /* 0x0000000000048947 */ /* 0x000ff60003800000 */
[----:B------:R-:W-:Y:S01]  /*4c50*/  BPT.TRAP 0x1 ;  /* 0x000000040000795c */ /* 0x000fe20000300000 */
.L_x_1266:
        /* <DEDUP_REMOVED lines=9> */
.L_x_1267:
[----:B-1----:R-:W-:Y:S05]  /*4cf0*/  @P1 BRA `(.L_x_1268) ;  /* 0x0000000000081947 */ /* 0x002fea0003800000 */
[----:B------:R-:W1:Y:S02]  /*4d00*/  SYNCS.PHASECHK.TRANS64.TRYWAIT P1, [UR7+0x2a830], R13 ;  /* 0x02a8300dff0075a7 */ /* 0x000e640008020147 */
[----:B-1----:R-:W-:Y:S05]  /*4d10*/  @!P1 BRA `(.L_x_1269) ;  /* 0x0000011400689947 */ /* 0x002fea0003800000 */
.L_x_1268:
        /* <DEDUP_REMOVED lines=137> */
.L_x_1270:
[----:B------:R-:W-:Y:S01]  /*55b0*/  ULEA UR6, UR4, UR40, 0x3 ;  /* 0x0000002804067291 */ /* 0x000fe2000f8e183f */
[----:B------:R-:W-:-:S05]  /*55c0*/  IMAD.U32 R0, RZ, RZ, UR41 ;  /* 0x00000029ff007e24 */ /* 0x000fca000f8e00ff */
[----:B------:R-:W-:-:S04]  /*55d0*/  SHF.L.U32 R0, R0, 0x1f, RZ ;  /* 0x0000001f00007819 */ /* 0x000fc800000006ff */
[----:B------:R2:W3:Y:S01]  /*55e0*/  SYNCS.PHASECHK.TRANS64.TRYWAIT P1, [UR6+0x2a850], R0 ;  /* 0x02a85000ff0075a7 */ /* 0x0004e20008020146 */
[----:B------:R-:W-:Y:S05]  /*55f0*/  @!P0 BRA `(.L_x_1271) ;  /* 0x0000000000048947 */ /* 0x000fea0003800000 */
[----:B------:R-:W-:Y:S01]  /*5600*/  BPT.TRAP 0x1 ;  /* 0x000000040000795c */ /* 0x000fe20000300000 */
.L_x_1271:
[----:B---3--:R-:W-:Y:S05]  /*5610*/  @P1 BRA `(.L_x_1272) ;  /* 0x0000000000081947 */ /* 0x008fea0003800000 */
[----:B------:R-:W3:Y:S02]  /*5620*/  SYNCS.PHASECHK.TRANS64.TRYWAIT P1, [UR6+0x2a850], R0 ;  /* 0x02a85000ff0075a7 */ /* 0x000ee40008020146 */
[----:B---3--:R-:W-:Y:S05]  /*5630*/  @!P1 BRA `(.L_x_1273) ;  /* 0x0000010c00389947 */ /* 0x008fea0003800000 */
.L_x_1272:
        /* <DEDUP_REMOVED lines=37> */
.L_x_1274:
[----:B------:R-:W3:Y:S01]  /*5890*/  LDL R157, [R1] ;  /* 0x00000000019d7983 */ /* 0x000ee20000100800 */
[----:B------:R-:W-:Y:S01]  /*58a0*/  ISETP.NE.AND P2, PT, R168, 0x1, PT ;  /* 0x00000001a800780c */ /* 0x000fe20003f45270 */
[----:B------:R-:W-:Y:S01]  /*58b0*/  FMUL.FTZ R153, R105, UR5 ;  /* 0x0000000569997c20 */ /* 0x000fe20008410000 */
[----:B------:R-:W-:Y:S01]  /*58c0*/  FMUL.FTZ R15, R92, UR5 ;  /* 0x000000055c0f7c20 */ /* 0x000fe20008410000 */
[----:B------:R-:W-:Y:S01]  /*58d0*/  FMUL.FTZ R92, R106, UR5 ;  /* 0x000000056a5c7c20 */ /* 0x000fe20008410000 */
[----:B------:R-:W-:Y:S01]  /*58e0*/  FMUL.FTZ R20, R94, UR5 ;  /* 0x000000055e147c20 */ /* 0x000fe20008410000 */
[----:B------:R-:W-:Y:S01]  /*58f0*/  FMUL.FTZ R94, R110, UR5 ;  /* 0x000000056e5e7c20 */ /* 0x000fe20008410000 */
[----:B------:R-:W-:Y:S01]  /*5900*/  FMUL.FTZ R110, R112, UR5 ;  /* 0x00000005706e7c20 */ /* 0x000fe20008410000 */
[----:B------:R-:W-:Y:S01]  /*5910*/  FMUL.FTZ R112, R116, UR5 ;  /* 0x0000000574707c20 */ /* 0x000fe20008410000 */
[----:B------:R-:W-:Y:S02]  /*5920*/  IMAD.IADD R116, R22, 0x1, R18 ;  /* 0x0000000116747824 */ /* 0x000fe400078e0212 */
[----:B------:R-:W-:Y:S01]  /*5930*/  FMUL.FTZ R21, R95, UR5 ;  /* 0x000000055f157c20 */ /* 0x000fe20008410000 */
[----:B------:R-:W-:Y:S01]  /*5940*/  FMUL.FTZ R95, R111, UR5 ;  /* 0x000000056f5f7c20 */ /* 0x000fe20008410000 */
[----:B------:R-:W-:Y:S01]  /*5950*/  FMUL.FTZ R111, R113, UR5 ;  /* 0x00000005716f7c20 */ /* 0x000fe20008410000 */
[----:B------:R-:W-:Y:S01]  /*5960*/  FMUL.FTZ R113, R117, UR5 ;  /* 0x0000000575717c20 */ /* 0x000fe20008410000 */
[----:B------:R-:W4:Y:S01]  /*5970*/  @P2 LDC R105, c[0x0][0x44c] ;  /* 0x00011300ff692b82 */ /* 0x000f220000000800 */
[----:B------:R-:W-:Y:S01]  /*5980*/  FMUL.FTZ R136, R93, UR5 ;  /* 0x000000055d887c20 */ /* 0x000fe20008410000 */
[----:B01----:R-:W-:Y:S01]  /*5990*/  FMUL.FTZ R13, R88, UR5 ;  /* 0x00000005580d7c20 */ /* 0x003fe20008410000 */
[----:B------:R-:W-:Y:S01]  /*59a0*/  FMUL.FTZ R14, R89, UR5 ;  /* 0x00000005590e7c20 */ /* 0x000fe20008410000 */
[----:B--2---:R-:W-:Y:S01]  /*59b0*/  FMUL.FTZ R0, R90, UR5 ;  /* 0x000000055a007c20 */ /* 0x004fe20008410000 */
[----:B------:R-:W-:Y:S01]  /*59c0*/  FMUL.FTZ R2, R91, UR5 ;  /* 0x000000055b027c20 */ /* 0x000fe20008410000 */
        /* <DEDUP_REMOVED lines=18> */
[----:B----4-:R-:W-:-:S04]  /*5af0*/  @P2 IMAD.HI.U32 R105, R116, R105, RZ ;  /* 0x0000006974692227 */ /* 0x010fc800078e00ff */
        /* <DEDUP_REMOVED lines=9> */
[----:B------:R-:W-:Y:S02]  /*5b90*/  IMAD R134, R12, -0x60, RZ ;  /* 0xffffffa00c867824 */ /* 0x000fe400078e02ff */
[----:B------:R-:W-:Y:S01]  /*5ba0*/  FMUL.FTZ R181, R130, UR5 ;  /* 0x0000000582b57c20 */ /* 0x000fe20008410000 */
[----:B------:R-:W-:Y:S01]  /*5bb0*/  FMUL.FTZ R103, R131, UR5 ;  /* 0x0000000583677c20 */ /* 0x000fe20008410000 */
[----:B------:R-:W0:Y:S01]  /*5bc0*/  SHFL.IDX PT, R117, R116, RZ, 0x1c1f ;  /* 0x001c1fff74757589 */ /* 0x000e2200000e0000 */
[----:B------:R-:W-:Y:S01]  /*5bd0*/  FMUL.FTZ R132, R132, UR5 ;  /* 0x0000000584847c20 */ /* 0x000fe20008410000 */
[----:B------:R-:W-:-:S02]  /*5be0*/  VIADD R108, R134, 0x1 ;  /* 0x00000001866c7836 */ /* 0x000fc40000000000 */
[----:B------:R-:W-:Y:S01]  /*5bf0*/  FMUL.FTZ R106, R135, UR5 ;  /* 0x00000005876a7c20 */ /* 0x000fe20008410000 */
[----:B------:R-:W-:Y:S01]  /*5c00*/  FMUL.FTZ R125, R125, UR5 ;  /* 0x000000057d7d7c20 */ /* 0x000fe20008410000 */
[----:B------:R-:W-:Y:S01]  /*5c10*/  FMUL.FTZ R129, R129, UR5 ;  /* 0x0000000581817c20 */ /* 0x000fe20008410000 */
[----:B------:R-:W-:Y:S01]  /*5c20*/  FMUL.FTZ R133, R133, UR5 ;  /* 0x0000000585857c20 */ /* 0x000fe20008410000 */
[----:B------:R-:W-:Y:S01]  /*5c30*/  UIADD3 UR7, UR7, 0x2a840, URZ ;  /* 0x0002a84007077890 */ /* 0x000fe2000fffe03f */
[----:B------:R-:W-:Y:S01]  /*5c40*/  IMAD R108, R19, -0x2, R108 ;  /* 0xfffffffe136c7824 */ /* 0x000fe200078e026c */
[----:B------:R-:W1:Y:S01]  /*5c50*/  MUFU.TANH R13, R13 ;  /* 0x0000000d000d7308 */ /* 0x000e620000002400 */
[----:B------:R-:W-:Y:S02]  /*5c60*/  ULOP3.LUT UR4, URZ, UR50, URZ, 0x33, !UPT ;  /* 0x000000323f047292 */ /* 0x000fe4000f8e333f */
[----:B------:R-:W-:Y:S01]  /*5c70*/  UPRMT UR7, UR60, 0x654, UR7 ;  /* 0x000006543c077896 */ /* 0x000fe20008000007 */
[----:B------:R-:W-:Y:S01]  /*5c80*/  IADD3 R109, -R17, R108, R16 ;  /* 0x0000006c116d7210 */ /* 0x000fe20007ffe110 */
[----:B------:R-:W-:-:S03]  /*5c90*/  VIADD R144, R108, 0xffffffff ;  /* 0xffffffff6c907836 */ /* 0x000fc60000000000 */
[----:B------:R-:W2:Y:S01]  /*5ca0*/  MUFU.TANH R14, R14 ;  /* 0x0000000e000e7308 */ /* 0x000ea20000002400 */
[C---:B------:R-:W-:Y:S02]  /*5cb0*/  VIADD R141, R109.reuse, UR51 ;  /* 0x000000336d8d7c36 */ /* 0x040fe40008000000 */
[----:B------:R-:W-:Y:S01]  /*5cc0*/  VIADD R142, R109, UR4 ;  /* 0x000000046d8e7c36 */ /* 0x000fe20008000000 */
[----:B------:R-:W-:Y:S01]  /*5cd0*/  SYNCS.ARRIVE.TRANS64.RED.A1T0 RZ, [UR7], RZ ;  /* 0x000000ffffff79a7 */ /* 0x000fe20008100407 */
[----:B0-----:R-:W-:-:S03]  /*5ce0*/  IMAD.IADD R118, R141, 0x1, R117 ;  /* 0x000000018d767824 */ /* 0x001fc600078e0275 */
[----:B------:R-:W0:Y:S01]  /*5cf0*/  MUFU.TANH R0, R0 ;  /* 0x0000000000007308 */ /* 0x000e220000002400 */
[----:B------:R-:W-:-:S07]  /*5d00*/  IMAD.IADD R120, R142, 0x1, R117 ;  /* 0x000000018e787824 */ /* 0x000fce00078e0275 */
        /* <DEDUP_REMOVED lines=27> */
[----:B---3--:R-:W-:-:S07]  /*5ec0*/  LOP3.LUT P1, RZ, R157, 0x80000, RZ, 0xc0, !PT ;  /* 0x000800009dff7812 */ /* 0x008fce000782c0ff */
[----:B------:R-:W3:Y:S08]  /*5ed0*/  MUFU.TANH R98, R98 ;  /* 0x0000006200627308 */ /* 0x000ef00000002400 */
        /* <DEDUP_REMOVED lines=18> */
[----:B------:R-:W-:Y:S01]  /*6000*/  IADD3 R117, -R17, R16, R117 ;  /* 0x0000001011757210 */ /* 0x000fe20007ffe175 */
[----:B------:R-:W-:Y:S03]  /*6010*/  BSSY B0, `(.L_x_1276) ;  /* 0x0000010000007945 */ /* 0x000fe60003800000 */
[----:B------:R-:W-:-:S13]  /*6020*/  ISETP.GT.AND P1, PT, R117, -0x1, PT ;  /* 0xffffffff7500780c */ /* 0x000fda0003f24270 */
[----:B------:R-:W-:Y:S05]  /*6030*/  @P1 BRA `(.L_x_1277) ;  /* 0x0000000000201947 */ /* 0x000fea0003800000 */
[----:B------:R-:W-:Y:S02]  /*6040*/  MOV R119, UR43 ;  /* 0x0000002b00777c02 */ /* 0x000fe40008000f00 */
[----:B------:R-:W-:Y:S02]  /*6050*/  LOP3.LUT R117, RZ, R117, RZ, 0x33, !PT ;  /* 0x00000075ff757212 */ /* 0x000fe400078e33ff */
[----:B------:R-:W-:-:S13]  /*6060*/  ISETP.NE.AND P1, PT, R119, 0x1, PT ;  /* 0x000000017700780c */ /* 0x000fda0003f25270 */
[----:B------:R-:W1:Y:S02]  /*6070*/  @P1 LDC.64 R108, c[0x0][0x9e8] ;  /* 0x00027a00ff6c1b82 */ /* 0x000e640000000a00 */
[----:B-1----:R-:W-:-:S05]  /*6080*/  @P1 IMAD.HI.U32 R108, R117, R108, RZ ;  /* 0x0000006c756c1227 */ /* 0x002fca00078e00ff */
[----:B------:R-:W-:-:S04]  /*6090*/  @P1 SHF.R.U32.HI R117, RZ, R109, R108 ;  /* 0x0000006dff751219 */ /* 0x000fc8000001166c */
[----:B------:R-:W-:Y:S01]  /*60a0*/  LOP3.LUT R117, RZ, R117, RZ, 0x33, !PT ;  /* 0x00000075ff757212 */ /* 0x000fe200078e33ff */
[----:B------:R-:W-:Y:S06]  /*60b0*/  BRA `(.L_x_1278) ;  /* 0x0000000000147947 */ /* 0x000fec0003800000 */
.L_x_1277:
[----:B------:R-:W-:-:S05]  /*60c0*/  IMAD.U32 R119, RZ, RZ, UR43 ;  /* 0x0000002bff777e24 */ /* 0x000fca000f8e00ff */
[----:B------:R-:W-:-:S13]  /*60d0*/  ISETP.NE.AND P1, PT, R119, 0x1, PT ;  /* 0x000000017700780c */ /* 0x000fda0003f25270 */
[----:B------:R-:W1:Y:S02]  /*60e0*/  @P1 LDC.64 R108, c[0x0][0x9e8] ;  /* 0x00027a00ff6c1b82 */ /* 0x000e640000000a00 */
[----:B-1----:R-:W-:-:S05]  /*60f0*/  @P1 IMAD.HI.U32 R108, R117, R108, RZ ;  /* 0x0000006c756c1227 */ /* 0x002fca00078e00ff */
[----:B------:R-:W-:-:S07]  /*6100*/  @P1 SHF.R.U32.HI R117, RZ, R109, R108 ;  /* 0x0000006dff751219 */ /* 0x000fce000001166c */
.L_x_1278:
[----:B------:R-:W-:Y:S05]  /*6110*/  BSYNC B0 ;  /* 0x0000000000007941 */ /* 0x000fea0003800000 */
.L_x_1276:
[----:B------:R-:W-:-:S05]  /*6120*/  IMAD R117, R117, R119, R144 ;  /* 0x0000007775757224 */ /* 0x000fca00078e0290 */
[----:B------:R-:W-:Y:S02]  /*6130*/  VIADDMNMX R118, R117, R119, R118, PT ;  /* 0x0000007775767246 */ /* 0x000fe40003800176 */
[----:B------:R-:W-:-:S07]  /*6140*/  VIMNMX R120, R120, R117, !PT ;  /* 0x0000007578787248 */ /* 0x000fce0007fe0100 */
.L_x_1275:
[C---:B------:R-:W-:Y:S02]  /*6150*/  ISETP.GE.AND P2, PT, R134.reuse, 0x9, PT ;  /* 0x000000098600780c */ /* 0x040fe40003f46270 */
[----:B------:R-:W-:Y:S02]  /*6160*/  ISETP.GE.AND P1, PT, R134, 0x2, PT ;  /* 0x000000028600780c */ /* 0x000fe40003f26270 */
[C---:B------:R-:W-:Y:S02]  /*6170*/  ISETP.GT.AND P3, PT, R120.reuse, 0x8, !P2 ;  /* 0x000000087800780c */ /* 0x040fe40005764270 */
[----:B------:R-:W-:Y:S02]  /*6180*/  ISETP.GT.AND P4, PT, R120, 0x1, !P1 ;  /* 0x000000017800780c */ /* 0x000fe40004f84270 */
[----:B------:R-:W-:Y:S02]  /*6190*/  ISETP.LT.OR P3, PT, R118, 0x9, P3 ;  /* 0x000000097600780c */ /* 0x000fe40001f61670 */
[----:B------:R-:W-:-:S02]  /*61a0*/  ISETP.GE.AND P5, PT, R134, 0xa, PT ;  /* 0x0000000a8600780c */ /* 0x000fc40003fa6270 */
[----:B0-----:R-:W-:Y:S02]  /*61b0*/  FSEL R187, R15, -INF , !P3 ;  /* 0xff8000000fbb7808 */ /* 0x001fe40005800000 */
        /* <DEDUP_REMOVED lines=113> */
[----:B------:R-:W-:Y:S01]  /*68d0*/  IADD3 R13, -R17, R16, R13 ;  /* 0x00000010110d7210 */ /* 0x000fe20007ffe10d */
        /* <DEDUP_REMOVED lines=11> */
.L_x_1281:
[----:B------:R-:W-:-:S05]  /*6990*/  IMAD.U32 R110, RZ, RZ, UR43 ;  /* 0x0000002bff6e7e24 */ /* 0x000fca000f8e00ff */
[----:B------:R-:W-:-:S13]  /*69a0*/  ISETP.NE.AND P6, PT, R110, 0x1, PT ;  /* 0x000000016e00780c */ /* 0x000fda0003fc5270 */
[----:B------:R-:W0:Y:S02]  /*69b0*/  @P6 LDC.64 R14, c[0x0][0x9e8] ;  /* 0x00027a00ff0e6b82 */ /* 0x000e240000000a00 */
[----:B0-----:R-:W-:-:S05]  /*69c0*/  @P6 IMAD.HI.U32 R14, R13, R14, RZ ;  /* 0x0000000e0d0e6227 */ /* 0x001fca00078e00ff */
[----:B------:R-:W-:-:S07]  /*69d0*/  @P6 SHF.R.U32.HI R13, RZ, R15, R14 ;  /* 0x0000000fff0d6219 */ /* 0x000fce000001160e */
.L_x_1282:
[----:B------:R-:W-:Y:S05]  /*69e0*/  BSYNC B0 ;  /* 0x0000000000007941 */ /* 0x000fea0003800000 */
.L_x_1280:
[----:B------:R-:W-:-:S05]  /*69f0*/  IMAD R13, R13, R110, R144 ;  /* 0x0000006e0d0d7224 */ /* 0x000fca00078e0290 */
[----:B------:R-:W-:Y:S02]  /*6a00*/  VIADDMNMX R100, R13, R110, R100, PT ;  /* 0x0000006e0d647246 */ /* 0x000fe40003800164 */
[----:B------:R-:W-:-:S07]  /*6a10*/  VIMNMX R108, R108, R13, !PT ;  /* 0x0000000d6c6c7248 */ /* 0x000fce0007fe0100 */
.L_x_1279:
        /* <DEDUP_REMOVED lines=207> */
[-C--:B------:R-:W-:Y:S01]  /*7710*/  FMUL.FTZ R93, R93, R14.reuse ;  /* 0x0000000e5d5d7220 */ /* 0x080fe20000410000 */
[-CC-:B------:R-:W-:Y:S01]  /*7720*/  FFMA.FTZ R89, R89, R14.reuse, -R94.reuse ;  /* 0x0000000e59597223 */ /* 0x180fe2000001085e */
[-CC-:B------:R-:W-:Y:S01]  /*7730*/  FFMA.FTZ R155, R145, R14.reuse, -R94.reuse ;  /* 0x0000000e919b7223 */ /* 0x180fe2000001085e */
[--C-:B------:R-:W-:Y:S01]  /*7740*/  FFMA.FTZ R145, R21, R14, -R94.reuse ;  /* 0x0000000e15917223 */ /* 0x100fe2000001085e */
[----:B-1----:R-:W-:Y:S01]  /*7750*/  FFMA.FTZ R21, R0, R8, R191 ;  /* 0x0000000800157223 */ /* 0x002fe200000100bf */
[----:B------:R-:W0:Y:S01]  /*7760*/  MUFU.EX2 R2, R93 ;  /* 0x0000005d00027308 */ /* 0x000e220000000800 */
[-CC-:B------:R-:W-:Y:S01]  /*7770*/  FFMA.FTZ R90, R147, R14.reuse, -R94.reuse ;  /* 0x0000000e935a7223 */ /* 0x180fe2000001085e */
[-CC-:B------:R-:W-:Y:S01]  /*7780*/  FFMA.FTZ R149, R149, R14.reuse, -R94.reuse ;  /* 0x0000000e95957223 */ /* 0x180fe2000001085e */
[----:B--2---:R-:W-:Y:S01]  /*7790*/  FADD.FTZ R21, R156, R21 ;  /* 0x000000159c157221 */ /* 0x004fe20000010000 */
[-CC-:B------:R-:W-:Y:S01]  /*77a0*/  FFMA.FTZ R96, R95, R14.reuse, -R94.reuse ;  /* 0x0000000e5f607223 */ /* 0x180fe2000001085e */
[-CC-:B------:R-:W-:Y:S01]  /*77b0*/  FFMA.FTZ R97, R97, R14.reuse, -R94.reuse ;  /* 0x0000000e61617223 */ /* 0x180fe2000001085e */
[-CC-:B------:R-:W-:Y:S01]  /*77c0*/  FFMA.FTZ R151, R151, R14.reuse, -R94.reuse ;  /* 0x0000000e97977223 */ /* 0x180fe2000001085e */
[----:B---3--:R-:W-:Y:S01]  /*77d0*/  FADD.FTZ R8, R158, R21 ;  /* 0x000000159e087221 */ /* 0x008fe20000010000 */
        /* <DEDUP_REMOVED lines=38> */
[----:B------:R-:W-:-:S06]  /*7a40*/  FADD.FTZ R21, R105, R8 ;  /* 0x0000000869157221 */ /* 0x000fcc0000010000 */
[----:B------:R-:W0:Y:S01]  /*7a50*/  MUFU.EX2 R145, R145 ;  /* 0x0000009100917308 */ /* 0x000e220000000800 */
[----:B-1----:R-:W-:Y:S01]  /*7a60*/  FADD.FTZ R3, R11, R98 ;  /* 0x000000620b037221 */ /* 0x002fe20000010000 */
[----:B------:R-:W-:-:S06]  /*7a70*/  FADD.FTZ R98, R144, R21 ;  /* 0x0000001590627221 */ /* 0x000fcc0000010000 */
        /* <DEDUP_REMOVED lines=46> */
.L_x_1283:
        /* <DEDUP_REMOVED lines=34> */
.L_x_1265:
[----:B------:R-:W2:Y:S01]  /*7f80*/  LDL R9, [R1] ;  /* 0x0000000001097983 */ /* 0x000ea20000100800 */
[----:B------:R-:W-:Y:S02]  /*7f90*/  ISETP.NE.AND P2, PT, R168, 0x1, PT ;  /* 0x00000001a800780c */ /* 0x000fe40003f45270 */
[----:B------:R-:W-:-:S11]  /*7fa0*/  IADD3 R20, R16, 0x1, -R17 ;  /* 0x0000000110147810 */ /* 0x000fd60007ffe811 */
[----:B------:R-:W0:Y:S08]  /*7fb0*/  @P2 LDC R10, c[0x0][0x44c] ;  /* 0x00011300ff0a2b82 */ /* 0x000e300000000800 */
[----:B------:R-:W1:Y:S01]  /*7fc0*/  @P2 LDC R11, c[0x0][0x450] ;  /* 0x00011400ff0b2b82 */ /* 0x000e620000000800 */
[----:B--2---:R-:W-:Y:S01]  /*7fd0*/  LOP3.LUT P1, RZ, R9, 0x80000, RZ, 0xc0, !PT ;  /* 0x0008000009ff7812 */ /* 0x004fe2000782c0ff */
[----:B------:R-:W-:-:S04]  /*7fe0*/  VIADD R9, R18, 0x7f ;  /* 0x0000007f12097836 */ /* 0x000fc80000000000 */
[----:B0-----:R-:W-:-:S05]  /*7ff0*/  @P2 IMAD.HI.U32 R10, R9, R10, RZ ;  /* 0x0000000a090a2227 */ /* 0x001fca00078e00ff */
        /* <DEDUP_REMOVED lines=14> */
.L_x_1286:
[----:B------:R-:W0:Y:S02]  /*80e0*/  LDC R88, c[0x0][0x9e4] ;  /* 0x00027900ff587b82 */ /* 0x000e240000000800 */
[----:B0-----:R-:W-:-:S13]  /*80f0*/  ISETP.NE.AND P1, PT, R88, 0x1, PT ;  /* 0x000000015800780c */ /* 0x001fda0003f25270 */
[----:B------:R-:W0:Y:S02]  /*8100*/  @P1 LDC.64 R20, c[0x0][0x9e8] ;  /* 0x00027a00ff141b82 */ /* 0x000e240000000a00 */
[----:B0-----:R-:W-:-:S05]  /*8110*/  @P1 IMAD.HI.U32 R20, R9, R20, RZ ;  /* 0x0000001409141227 */ /* 0x001fca00078e00ff */
[----:B------:R-:W-:-:S07]  /*8120*/  @P1 SHF.R.U32.HI R9, RZ, R21, R20 ;  /* 0x00000015ff091219 */ /* 0x000fce0000011614 */
.L_x_1287:
[----:B------:R-:W-:-:S05]  /*8130*/  IMAD R9, R9, R88, RZ ;  /* 0x0000005809097224 */ /* 0x000fca00078e02ff */
[----:B------:R-:W-:-:S07]  /*8140*/  VIMNMX R10, R10, R9, !PT ;  /* 0x000000090a0a7248 */ /* 0x000fce0007fe0100 */
.L_x_1285:
        /* <DEDUP_REMOVED lines=13> */
.L_x_1299:
[----:B------:R-:W-:-:S04]  /*8220*/  UISETP.NE.AND UP0, UPT, UR4, 0x1, UPT ;  /* 0x000000010400788c */ /* 0x000fc8000bf05270 */
[----:B------:R-:W-:-:S04]  /*8230*/  USEL UR39, URZ, 0x1, UP0 ;  /* 0x000000013f277887 */ /* 0x000fc80008000000 */
[----:B------:R-:W-:Y:S01]  /*8240*/  ULOP3.LUT UR39, UR41, UR39, URZ, 0x3c, !UPT ;  /* 0x0000002729277292 */ /* 0x000fe2000f8e3c3f */
[----:B------:R-:W-:Y:S11]  /*8250*/  @!P0 BRA `(.L_x_1289) ;  /* 0x0000000000048947 */ /* 0x000ff60003800000 */
[----:B------:R-:W-:Y:S01]  /*8260*/  BPT.TRAP 0x1 ;  /* 0x000000040000795c */ /* 0x000fe20000300000 */
.L_x_1289:
        /* <DEDUP_REMOVED lines=9> */
.L_x_1290:
[----:B-1----:R-:W-:Y:S05]  /*8300*/  @P1 BRA `(.L_x_1291) ;  /* 0x0000000000081947 */ /* 0x002fea0003800000 */
[----:B------:R-:W1:Y:S02]  /*8310*/  SYNCS.PHASECHK.TRANS64.TRYWAIT P1, [UR7+0x2a830], R11 ;  /* 0x02a8300bff0075a7 */ /* 0x000e640008020147 */
[----:B-1----:R-:W-:Y:S05]  /*8320*/  @!P1 BRA `(.L_x_1292) ;  /* 0x000000e000149947 */ /* 0x002fea0003800000 */
.L_x_1291:
        /* <DEDUP_REMOVED lines=137> */
.L_x_1293:
[----:B------:R-:W-:Y:S01]  /*8bc0*/  ULEA UR6, UR4, UR40, 0x3 ;  /* 0x0000002804067291 */ /* 0x000fe2000f8e183f */
[----:B------:R-:W-:-:S05]  /*8bd0*/  IMAD.U32 R0, RZ, RZ, UR41 ;  /* 0x00000029ff007e24 */ /* 0x000fca000f8e00ff */
[----:B------:R-:W-:-:S04]  /*8be0*/  SHF.L.U32 R0, R0, 0x1f, RZ ;  /* 0x0000001f00007819 */ /* 0x000fc800000006ff */
[----:B------:R2:W3:Y:S01]  /*8bf0*/  SYNCS.PHASECHK.TRANS64.TRYWAIT P1, [UR6+0x2a850], R0 ;  /* 0x02a85000ff0075a7 */ /* 0x0004e20008020146 */
[----:B------:R-:W-:Y:S05]  /*8c00*/  @!P0 BRA `(.L_x_1294) ;  /* 0x0000000000048947 */ /* 0x000fea0003800000 */
[----:B------:R-:W-:Y:S01]  /*8c10*/  BPT.TRAP 0x1 ;  /* 0x000000040000795c */ /* 0x000fe20000300000 */
.L_x_1294:
[----:B---3--:R-:W-:Y:S05]  /*8c20*/  @P1 BRA `(.L_x_1295) ;  /* 0x0000000000081947 */ /* 0x008fea0003800000 */
[----:B------:R-:W3:Y:S02]  /*8c30*/  SYNCS.PHASECHK.TRANS64.TRYWAIT P1, [UR6+0x2a850], R0 ;  /* 0x02a85000ff0075a7 */ /* 0x000ee40008020146 */
[----:B---3--:R-:W-:Y:S05]  /*8c40*/  @!P1 BRA `(.L_x_1296) ;  /* 0x000000d400e49947 */ /* 0x008fea0003800000 */
.L_x_1295:
        /* <DEDUP_REMOVED lines=38> */
.L_x_1297:
        /* <DEDUP_REMOVED lines=310> */
.L_x_1298:
        /* <DEDUP_REMOVED lines=35> */
.L_x_1288:
        /* <DEDUP_REMOVED lines=9> */
[----:B------:R-:W-:-:S05]  /*a4d0*/  ULDC UR50, c[0x0][0x9e0] ;  /* 0x0002780000327ab9 */ /* 0x000fca0000000800 */
.L_x_1319:
[----:B------:R-:W-:-:S04]  /*a4e0*/  UIADD3 UR38, UR4, 0x1, URZ ;  /* 0x0000000104267890 */ /* 0x000fc8000fffe03f */
[----:B------:R-:W-:-:S04]  /*a4f0*/  UISETP.NE.AND UP0, UPT, UR38, 0x2, UPT ;  /* 0x000000022600788c */ /* 0x000fc8000bf05270 */
[----:B------:R-:W-:Y:S02]  /*a500*/  USEL UR39, URZ, 0x1, UP0 ;  /* 0x000000013f277887 */ /* 0x000fe40008000000 */
[----:B------:R-:W-:Y:S02]  /*a510*/  USEL UR38, UR38, URZ, UP0 ;  /* 0x0000003f26267287 */ /* 0x000fe40008000000 */
[----:B------:R-:W-:Y:S01]  /*a520*/  ULOP3.LUT UR39, UR7, UR39, URZ, 0x3c, !UPT ;  /* 0x0000002707277292 */ /* 0x000fe2000f8e3c3f */
[----:B------:R-:W-:Y:S11]  /*a530*/  @!P0 BRA `(.L_x_1301) ;  /* 0x0000000000048947 */ /* 0x000ff60003800000 */
[----:B------:R-:W-:Y:S01]  /*a540*/  BPT.TRAP 0x1 ;  /* 0x000000040000795c */ /* 0x000fe20000300000 */
.L_x_1301:
[----:B------:R-:W-:Y:S01]  /*a550*/  ULEA UR6, UR38, UR40, 0x3 ;  /* 0x0000002826067291 */ /* 0x000fe2000f8e183f */
[----:B------:R-:W-:-:S05]  /*a560*/  IMAD.U32 R11, RZ, RZ, UR39 ;  /* 0x00000027ff0b7e24 */ /* 0x000fca000f8e00ff */
[----:B------:R-:W-:-:S04]  /*a570*/  SHF.L.U32 R11, R11, 0x1f, RZ ;  /* 0x0000001f0b0b7819 */ /* 0x000fc800000006ff */
[----:B------:R0:W1:Y:S01]  /*a580*/  SYNCS.PHASECHK.TRANS64.TRYWAIT P1, [UR6+0x2a830], R11 ;  /* 0x02a8300bff0075a7 */ /* 0x0000620008020146 */
[----:B------:R-:W-:Y:S05]  /*a590*/  @!P0 BRA `(.L_x_1302) ;  /* 0x0000000000048947 */ /* 0x000fea0003800000 */
[----:B------:R-:W-:Y:S01]  /*a5a0*/  BPT.TRAP 0x1 ;  /* 0x000000040000795c */ /* 0x000fe20000300000 */
.L_x_1302:
[----:B-1----:R-:W-:Y:S05]  /*a5b0*/  @P1 BRA `(.L_x_1303) ;  /* 0x0000000000081947 */ /* 0x002fea0003800000 */
[----:B------:R-:W1:Y:S02]  /*a5c0*/  SYNCS.PHASECHK.TRANS64.TRYWAIT P1, [UR6+0x2a830], R11 ;  /* 0x02a8300bff0075a7 */ /* 0x000e640008020146 */
[----:B-1----:R-:W-:Y:S05]  /*a5d0*/  @!P1 BRA `(.L_x_1304) ;  /* 0x000000bc00989947 */ /* 0x002fea0003800000 */
.L_x_1303:
        /* <DEDUP_REMOVED lines=137> */
.L_x_1305:
[----:B------:R-:W-:Y:S01]  /*ae70*/  ULEA UR10, UR4, UR40, 0x3 ;  /* 0x00000028040a7291 */ /* 0x000fe2000f8e183f */
[----:B------:R-:W-:-:S05]  /*ae80*/  IMAD.U32 R0, RZ, RZ, UR7 ;  /* 0x00000007ff007e24 */ /* 0x000fca000f8e00ff */
[----:B------:R-:W-:-:S04]  /*ae90*/  SHF.L.U32 R0, R0, 0x1f, RZ ;  /* 0x0000001f00007819 */ /* 0x000fc800000006ff */
[----:B------:R2:W3:Y:S01]  /*aea0*/  SYNCS.PHASECHK.TRANS64.TRYWAIT P1, [UR10+0x2a850], R0 ;  /* 0x02a85000ff0075a7 */ /* 0x0004e2000802014a */
[----:B------:R-:W-:Y:S05]  /*aeb0*/  @!P0 BRA `(.L_x_1306) ;  /* 0x0000000000048947 */ /* 0x000fea0003800000 */
[----:B------:R-:W-:Y:S01]  /*aec0*/  BPT.TRAP 0x1 ;  /* 0x000000040000795c */ /* 0x000fe20000300000 */
.L_x_1306:
[----:B---3--:R-:W-:Y:S05]  /*aed0*/  @P1 BRA `(.L_x_1307) ;  /* 0x0000000000081947 */ /* 0x008fea0003800000 */
[----:B------:R-:W3:Y:S02]  /*aee0*/  SYNCS.PHASECHK.TRANS64.TRYWAIT P1, [UR10+0x2a850], R0 ;  /* 0x02a85000ff0075a7 */ /* 0x000ee4000802014a */
[----:B---3--:R-:W-:Y:S05]  /*aef0*/  @!P1 BRA `(.L_x_1308) ;  /* 0x000000b400689947 */ /* 0x008fea0003800000 */
.L_x_1307:
        /* <DEDUP_REMOVED lines=37> */
.L_x_1309:
[----:B------:R-:W3:Y:S01]  /*b150*/  LDL R154, [R1] ;  /* 0x00000000019a7983 */ /* 0x000ee20000100800 */
        /* <DEDUP_REMOVED lines=13> */
[----:B------:R-:W4:Y:S01]  /*b230*/  @P2 LDC R101, c[0x0][0x44c] ;  /* 0x00011300ff652b82 */ /* 0x000f220000000800 */
        /* <DEDUP_REMOVED lines=45> */
[----:B------:R-:W1:Y:S01]  /*b510*/  MUFU.TANH R11, R11 ;  /* 0x0000000b000b7308 */ /* 0x000e620000002400 */
[----:B------:R-:W-:Y:S01]  /*b520*/  IMAD R104, R19, -0x2, R104 ;  /* 0xfffffffe13687824 */ /* 0x000fe200078e0268 */
[----:B------:R-:W-:Y:S01]  /*b530*/  SYNCS.ARRIVE.TRANS64.RED.A1T0 RZ, [UR4], RZ ;  /* 0x000000ffffff79a7 */ /* 0x000fe20008100404 */
[----:B------:R-:W-:Y:S01]  /*b540*/  ULOP3.LUT UR4, URZ, UR43, URZ, 0x33, !UPT ;  /* 0x0000002b3f047292 */ /* 0x000fe2000f8e333f */
[----:B------:R-:W-:Y:S01]  /*b550*/  FMUL.FTZ R120, R120, UR5 ;  /* 0x0000000578787c20 */ /* 0x000fe20008410000 */
[----:B------:R-:W-:Y:S01]  /*b560*/  VIADD R126, R104, 0xffffffff ;  /* 0xffffffff687e7836 */ /* 0x000fe20000000000 */
[----:B------:R-:W-:Y:S02]  /*b570*/  IADD3 R105, -R17, R104, R16 ;  /* 0x0000006811697210 */ /* 0x000fe40007ffe110 */
[----:B------:R-:W2:Y:S03]  /*b580*/  MUFU.TANH R136, R136 ;  /* 0x0000008800887308 */ /* 0x000ea60000002400 */
[----:B------:R-:W-:-:S04]  /*b590*/  VIADD R122, R105, UR4 ;  /* 0x00000004697a7c36 */ /* 0x000fc80008000000 */
[----:B0-----:R-:W-:Y:S01]  /*b5a0*/  IMAD.IADD R114, R122, 0x1, R111 ;  /* 0x000000017a727824 */ /* 0x001fe200078e026f */
[----:B------:R-:W0:Y:S08]  /*b5b0*/  MUFU.TANH R0, R0 ;  /* 0x0000000000007308 */ /* 0x000e300000002400 */
        /* <DEDUP_REMOVED lines=49> */
[----:B------:R-:W-:Y:S01]  /*b8d0*/  IADD3 R111, -R17, R16, R111 ;  /* 0x00000010116f7210 */ /* 0x000fe20007ffe16f */
        /* <DEDUP_REMOVED lines=11> */
.L_x_1312:
[----:B------:R-:W-:-:S05]  /*b990*/  IMAD.U32 R115, RZ, RZ, UR41 ;  /* 0x00000029ff737e24 */ /* 0x000fca000f8e00ff */
[----:B------:R-:W-:-:S13]  /*b9a0*/  ISETP.NE.AND P1, PT, R115, 0x1, PT ;  /* 0x000000017300780c */ /* 0x000fda0003f25270 */
[----:B------:R-:W1:Y:S02]  /*b9b0*/  @P1 LDC.64 R104, c[0x0][0x9e8] ;  /* 0x00027a00ff681b82 */ /* 0x000e640000000a00 */
[----:B-1----:R-:W-:-:S05]  /*b9c0*/  @P1 IMAD.HI.U32 R104, R111, R104, RZ ;  /* 0x000000686f681227 */ /* 0x002fca00078e00ff */
[----:B------:R-:W-:-:S07]  /*b9d0*/  @P1 SHF.R.U32.HI R111, RZ, R105, R104 ;  /* 0x00000069ff6f1219 */ /* 0x000fce0000011668 */
.L_x_1313:
[----:B------:R-:W-:Y:S05]  /*b9e0*/  BSYNC B0 ;  /* 0x0000000000007941 */ /* 0x000fea0003800000 */
.L_x_1311:
[----:B------:R-:W-:-:S05]  /*b9f0*/  IMAD R111, R111, R115, R126 ;  /* 0x000000736f6f7224 */ /* 0x000fca00078e027e */
[----:B------:R-:W-:Y:S02]  /*ba00*/  VIADDMNMX R112, R111, R115, R112, PT ;  /* 0x000000736f707246 */ /* 0x000fe40003800170 */
[----:B------:R-:W-:-:S07]  /*ba10*/  VIMNMX R114, R114, R111, !PT ;  /* 0x0000006f72727248 */ /* 0x000fce0007fe0100 */
.L_x_1310:
        /* <DEDUP_REMOVED lines=132> */
.L_x_1316:
[----:B------:R-:W-:-:S05]  /*c260*/  IMAD.U32 R110, RZ, RZ, UR41 ;  /* 0x00000029ff6e7e24 */ /* 0x000fca000f8e00ff */
[----:B------:R-:W-:-:S13]  /*c270*/  ISETP.NE.AND P6, PT, R110, 0x1, PT ;  /* 0x000000016e00780c */ /* 0x000fda0003fc5270 */
[----:B------:R-:W0:Y:S02]  /*c280*/  @P6 LDC.64 R96, c[0x0][0x9e8] ;  /* 0x00027a00ff606b82 */ /* 0x000e240000000a00 */
[----:B0-----:R-:W-:-:S05]  /*c290*/  @P6 IMAD.HI.U32 R96, R125, R96, RZ ;  /* 0x000000607d606227 */ /* 0x001fca00078e00ff */
[----:B------:R-:W-:-:S07]  /*c2a0*/  @P6 SHF.R.U32.HI R125, RZ, R97, R96 ;  /* 0x00000061ff7d6219 */ /* 0x000fce0000011660 */
.L_x_1317:
[----:B------:R-:W-:Y:S05]  /*c2b0*/  BSYNC B0 ;  /* 0x0000000000007941 */ /* 0x000fea0003800000 */
.L_x_1315:
[----:B------:R-:W-:-:S05]  /*c2c0*/  IMAD R125, R125, R110, R126 ;  /* 0x0000006e7d7d7224 */ /* 0x000fca00078e027e */
[----:B------:R-:W-:Y:S02]  /*c2d0*/  VIADDMNMX R104, R125, R110, R104, PT ;  /* 0x0000006e7d687246 */ /* 0x000fe40003800168 */
[----:B------:R-:W-:-:S07]  /*c2e0*/  VIMNMX R106, R106, R125, !PT ;  /* 0x0000007d6a6a7248 */ /* 0x000fce0007fe0100 */
.L_x_1314:
        /* <DEDUP_REMOVED lines=72> */
[----:B------:R-:W-:-:S02]  /*c770*/  ISETP.NE.AND P1, PT, R144, RZ, PT ;  /* 0x000000ff9000720c */ /* 0x000fc40003f25270 */
[----:B------:R-:W-:Y:S02]  /*c780*/  FMNMX.FTZ R2, R11, R2, !PT ;  /* 0x000000020b027209 */ /* 0x000fe40007810000 */
[C---:B------:R-:W-:Y:S02]  /*c790*/  ISETP.GT.AND P1, PT, R106.reuse, 0x31, !P1 ;  /* 0x000000316a00780c */ /* 0x040fe40004f24270 */
[----:B------:R-:W-:Y:S01]  /*c7a0*/  ISETP.GT.AND P3, PT, R106, 0x50, !P3 ;  /* 0x000000506a00780c */ /* 0x000fe20005f64270 */
[----:B------:R-:W1:Y:S01]  /*c7b0*/  SHFL.BFLY PT, R13, R2, 0x2, 0x1f ;  /* 0x0c401f00020d7f89 */ /* 0x000e6200000e0000 */
[C---:B------:R-:W-:Y:S02]  /*c7c0*/  ISETP.LT.OR P1, PT, R104.reuse, 0x32, P1 ;  /* 0x000000326800780c */ /* 0x040fe40000f21670 */
[----:B------:R-:W-:Y:S02]  /*c7d0*/  ISETP.LT.OR P3, PT, R104, 0x51, P3 ;  /* 0x000000516800780c */ /* 0x000fe40001f61670 */
[----:B------:R-:W-:-:S02]  /*c7e0*/  FSEL R95, R95, -INF , !P1 ;  /* 0xff8000005f5f7808 */ /* 0x000fc40004800000 */
[----:B------:R-:W-:Y:S02]  /*c7f0*/  ISETP.NE.AND P1, PT, R146, RZ, PT ;  /* 0x000000ff9200720c */ /* 0x000fe40003f25270 */
[C---:B------:R-:W-:Y:S02]  /*c800*/  ISETP.GT.AND P4, PT, R106.reuse, 0x51, !P4 ;  /* 0x000000516a00780c */ /* 0x040fe40006784270 */
[----:B------:R-:W-:Y:S02]  /*c810*/  ISETP.GT.AND P1, PT, R106, 0x38, !P1 ;  /* 0x000000386a00780c */ /* 0x000fe40004f24270 */
[----:B------:R-:W-:Y:S02]  /*c820*/  FSEL R159, R159, -INF , !P3 ;  /* 0xff8000009f9f7808 */ /* 0x000fe40005800000 */
[----:B------:R-:W-:Y:S02]  /*c830*/  ISETP.LT.OR P1, PT, R104, 0x39, P1 ;  /* 0x000000396800780c */ /* 0x000fe40000f21670 */
[----:B------:R-:W-:-:S02]  /*c840*/  ISETP.GT.AND P5, PT, R106, 0x58, !P5 ;  /* 0x000000586a00780c */ /* 0x000fc40006fa4270 */
[----:B------:R-:W-:Y:S02]  /*c850*/  FSEL R141, R98, -INF , !P1 ;  /* 0xff800000628d7808 */ /* 0x000fe40004800000 */
[----:B------:R-:W-:Y:S02]  /*c860*/  ISETP.NE.AND P1, PT, R148, RZ, PT ;  /* 0x000000ff9400720c */ /* 0x000fe40003f25270 */
[----:B------:R-:W-:Y:S02]  /*c870*/  ISETP.LT.OR P4, PT, R104, 0x52, P4 ;  /* 0x000000526800780c */ /* 0x000fe40002781670 */
[----:B------:R-:W-:Y:S02]  /*c880*/  ISETP.GT.AND P1, PT, R106, 0x39, !P1 ;  /* 0x000000396a00780c */ /* 0x000fe40004f24270 */
[----:B-1----:R-:W-:Y:S02]  /*c890*/  FMNMX.FTZ R15, R2, R13, !PT ;  /* 0x0000000d020f7209 */ /* 0x002fe40007810000 */
[----:B------:R-:W-:-:S02]  /*c8a0*/  ISETP.LT.OR P1, PT, R104, 0x3a, P1 ;  /* 0x0000003a6800780c */ /* 0x000fc40000f21670 */
[----:B------:R-:W-:Y:S01]  /*c8b0*/  ISETP.LT.OR P5, PT, R104, 0x59, P5 ;  /* 0x000000596800780c */ /* 0x000fe20002fa1670 */
[----:B------:R-:W1:Y:S01]  /*c8c0*/  SHFL.BFLY PT, R20, R15, 0x1, 0x1f ;  /* 0x0c201f000f147f89 */ /* 0x000e6200000e0000 */
[----:B------:R-:W-:Y:S02]  /*c8d0*/  FSEL R99, R99, -INF , !P1 ;  /* 0xff80000063637808 */ /* 0x000fe40004800000 */
[----:B------:R-:W-:-:S04]  /*c8e0*/  ISETP.NE.AND P1, PT, R150, RZ, PT ;  /* 0x000000ff9600720c */ /* 0x000fc80003f25270 */
[----:B------:R-:W-:-:S04]  /*c8f0*/  ISETP.GT.AND P1, PT, R106, 0x40, !P1 ;  /* 0x000000406a00780c */ /* 0x000fc80004f24270 */
[----:B------:R-:W-:-:S04]  /*c900*/  ISETP.LT.OR P1, PT, R104, 0x41, P1 ;  /* 0x000000416800780c */ /* 0x000fc80000f21670 */
[----:B------:R-:W-:Y:S02]  /*c910*/  FSEL R147, R147, -INF , !P1 ;  /* 0xff80000093937808 */ /* 0x000fe40004800000 */
[----:B------:R-:W-:-:S04]  /*c920*/  ISETP.NE.AND P1, PT, R152, RZ, PT ;  /* 0x000000ff9800720c */ /* 0x000fc80003f25270 */
[----:B------:R-:W-:Y:S02]  /*c930*/  ISETP.GT.AND P1, PT, R106, 0x41, !P1 ;  /* 0x000000416a00780c */ /* 0x000fe40004f24270 */
[----:B-1----:R-:W-:Y:S02]  /*c940*/  FMNMX.FTZ R13, R15, R20, !PT ;  /* 0x000000140f0d7209 */ /* 0x002fe40007810000 */
        /* <DEDUP_REMOVED lines=132> */
[----:B------:R-:W0:Y:S08]  /*d190*/  MUFU.EX2 R90, R90 ;  /* 0x0000005a005a7308 */ /* 0x000e300000000800 */
[----:B------:R-:W3:Y:S08]  /*d1a0*/  MUFU.EX2 R97, R97 ;  /* 0x0000006100617308 */ /* 0x000ef00000000800 */
[----:B------:R-:W4:Y:S08]  /*d1b0*/  MUFU.EX2 R92, R92 ;  /* 0x0000005c005c7308 */ /* 0x000f300000000800 */
[----:B------:R2:W-:Y:S08]  /*d1c0*/  MUFU.EX2 R10, R98 ;  /* 0x00000062000a7308 */ /* 0x0005f00000000800 */
[----:B------:R-:W5:Y:S01]  /*d1d0*/  MUFU.EX2 R105, R105 ;  /* 0x0000006900697308 */ /* 0x000f620000000800 */
[----:B--2---:R-:W-:Y:S01]  /*d1e0*/  FADD.FTZ R98, R88, R3 ;  /* 0x0000000358627221 */ /* 0x004fe20000010000 */
[----:B------:R-:W-:-:S03]  /*d1f0*/  FADD.FTZ R3, R181, R8 ;  /* 0x00000008b5037221 */ /* 0x000fc60000010000 */
[----:B-1----:R-:W-:Y:S01]  /*d200*/  FADD.FTZ R89, R93, R98 ;  /* 0x000000625d597221 */ /* 0x002fe20000010000 */
[----:B------:R-:W-:Y:S02]  /*d210*/  FADD.FTZ R8, R152, R3 ;  /* 0x0000000398087221 */ /* 0x000fe40000010000 */
[----:B------:R-:W1:Y:S01]  /*d220*/  MUFU.EX2 R94, R94 ;  /* 0x0000005e005e7308 */ /* 0x000e620000000800 */
[----:B0-----:R-:W-:Y:S01]  /*d230*/  FADD.FTZ R98, R90, R89 ;  /* 0x000000595a627221 */ /* 0x001fe20000010000 */
[----:B------:R-:W-:-:S03]  /*d240*/  FADD.FTZ R3, R177, R8 ;  /* 0x00000008b1037221 */ /* 0x000fc60000010000 */
[----:B---3--:R-:W-:Y:S01]  /*d250*/  FADD.FTZ R89, R97, R98 ;  /* 0x0000006261597221 */ /* 0x008fe20000010000 */
[----:B------:R-:W-:Y:S02]  /*d260*/  FADD.FTZ R8, R154, R3 ;  /* 0x000000039a087221 */ /* 0x000fe40000010000 */
[----:B------:R-:W0:Y:S01]  /*d270*/  MUFU.EX2 R109, R109 ;  /* 0x0000006d006d7308 */ /* 0x000e220000000800 */
[----:B----4-:R-:W-:Y:S01]  /*d280*/  FADD.FTZ R98, R92, R89 ;  /* 0x000000595c627221 */ /* 0x010fe20000010000 */
[----:B------:R-:W-:-:S03]  /*d290*/  FADD.FTZ R3, R151, R8 ;  /* 0x0000000897037221 */ /* 0x000fc60000010000 */
[----:B-----5:R-:W-:Y:S01]  /*d2a0*/  FADD.FTZ R89, R105, R98 ;  /* 0x0000006269597221 */ /* 0x020fe20000010000 */
[----:B------:R-:W-:Y:S02]  /*d2b0*/  FADD.FTZ R8, R148, R3 ;  /* 0x0000000394087221 */ /* 0x000fe40000010000 */
[----:B------:R-:W2:Y:S01]  /*d2c0*/  MUFU.EX2 R91, R91 ;  /* 0x0000005b005b7308 */ /* 0x000ea20000000800 */
[----:B-1----:R-:W-:Y:S01]  /*d2d0*/  FADD.FTZ R98, R94, R89 ;  /* 0x000000595e627221 */ /* 0x002fe20000010000 */
[----:B------:R-:W-:-:S04]  /*d2e0*/  FADD.FTZ R3, R145, R8 ;  /* 0x0000000891037221 */ /* 0x000fc80000010000 */
[----:B------:R-:W-:Y:S02]  /*d2f0*/  FADD.FTZ R8, R150, R3 ;  /* 0x0000000396087221 */ /* 0x000fe40000010000 */
[----:B------:R-:W1:Y:S01]  /*d300*/  MUFU.EX2 R21, R21 ;  /* 0x0000001500157308 */ /* 0x000e620000000800 */
[----:B0-----:R-:W-:Y:S01]  /*d310*/  FADD.FTZ R89, R109, R98 ;  /* 0x000000626d597221 */ /* 0x001fe20000010000 */
[----:B------:R-:W-:-:S03]  /*d320*/  FADD.FTZ R3, R101, R8 ;  /* 0x0000000865037221 */ /* 0x000fc60000010000 */
[----:B------:R-:W-:Y:S01]  /*d330*/  FADD.FTZ R98, R10, R89 ;  /* 0x000000590a627221 */ /* 0x000fe20000010000 */
[----:B------:R-:W-:Y:S02]  /*d340*/  FADD.FTZ R8, R144, R3 ;  /* 0x0000000390087221 */ /* 0x000fe40000010000 */
[----:B------:R-:W0:Y:S01]  /*d350*/  MUFU.EX2 R95, R95 ;  /* 0x0000005f005f7308 */ /* 0x000e220000000800 */
[----:B--2---:R-:W-:Y:S01]  /*d360*/  FADD.FTZ R98, R91, R98 ;  /* 0x000000625b627221 */ /* 0x004fe20000010000 */
[----:B------:R-:W-:-:S04]  /*d370*/  FADD.FTZ R3, R115, R8 ;  /* 0x0000000873037221 */ /* 0x000fc80000010000 */
[----:B------:R-:W-:Y:S02]  /*d380*/  FADD.FTZ R8, R146, R3 ;  /* 0x0000000392087221 */ /* 0x000fe40000010000 */
        /* <DEDUP_REMOVED lines=37> */
[----:B-1----:R-:W-:Y:S01]  /*d5e0*/  FADD.FTZ R98, R139, R98 ;  /* 0x000000628b627221 */ /* 0x002fe20000010000 */
[----:B0-----:R-:W-:-:S03]  /*d5f0*/  FADD.FTZ R8, R9, R8 ;  /* 0x0000000809087221 */ /* 0x001fc60000010000 */
[----:B--2---:R-:W-:Y:S01]  /*d600*/  FADD.FTZ R3, R96, R98 ;  /* 0x0000006260037221 */ /* 0x004fe20000010000 */
[----:B------:R-:W-:Y:S06]  /*d610*/  @!P0 BRA `(.L_x_1318) ;  /* 0x0000000000048947 */ /* 0x000fec0003800000 */
[----:B------:R-:W-:Y:S01]  /*d620*/  BPT.TRAP 0x1 ;  /* 0x000000040000795c */ /* 0x000fe20000300000 */
.L_x_1318:
        /* <DEDUP_REMOVED lines=10> */
[----:B------:R-:W-:-:S02]  /*d6d0*/  F2FP.BF16.F32.PACK_AB R147, R99, R141 ;  /* 0x0000008d6393723e */ /* 0x000fc400000010ff */
[----:B------:R-:W-:Y:S01]  /*d6e0*/  SYNCS.ARRIVE.TRANS64.RED.A1T0 RZ, [UR10], RZ ;  /* 0x000000ffffff79a7 */ /* 0x000fe2000810040a */
[----:B------:R-:W-:Y:S01]  /*d6f0*/  F2FP.BF16.F32.PACK_AB R138, R9, R138 ;  /* 0x0000008a098a723e */ /* 0x000fe200000010ff */
[----:B------:R-:W-:Y:S01]  /*d700*/  IMAD.MOV.U32 R9, RZ, RZ, R13 ;  /* 0x000000ffff097224 */ /* 0x000fe200078e000d */
        /* <DEDUP_REMOVED lines=20> */
.L_x_1300:
        /* <DEDUP_REMOVED lines=67> */
.L_x_1320:
[----:B------:R-:W-:Y:S01]  /*dc80*/  ULEA UR5, UR38, UR40, 0x3 ;  /* 0x0000002826057291 */ /* 0x000fe2000f8e183f */
[----:B------:R-:W-:-:S05]  /*dc90*/  IMAD.U32 R0, RZ, RZ, UR39 ;  /* 0x00000027ff007e24 */ /* 0x000fca000f8e00ff */
[----:B------:R-:W-:-:S04]  /*dca0*/  SHF.L.U32 R0, R0, 0x1f, RZ ;  /* 0x0000001f00007819 */ /* 0x000fc800000006ff */
[----:B------:R0:W1:Y:S01]  /*dcb0*/  SYNCS.PHASECHK.TRANS64.TRYWAIT P1, [UR5+0x2a850], R0 ;  /* 0x02a85000ff0075a7 */ /* 0x0000620008020145 */
[----:B------:R-:W-:Y:S05]  /*dcc0*/  @!P0 BRA `(.L_x_1321) ;  /* 0x0000000000048947 */ /* 0x000fea0003800000 */
[----:B------:R-:W-:Y:S01]  /*dcd0*/  BPT.TRAP 0x1 ;  /* 0x000000040000795c */ /* 0x000fe20000300000 */
.L_x_1321:
[----:B-1----:R-:W-:Y:S05]  /*dce0*/  @P1 BRA `(.L_x_1322) ;  /* 0x0000000000081947 */ /* 0x002fea0003800000 */
[----:B------:R-:W1:Y:S02]  /*dcf0*/  SYNCS.PHASECHK.TRANS64.TRYWAIT P1, [UR5+0x2a850], R0 ;  /* 0x02a85000ff0075a7 */ /* 0x000e640008020145 */
[----:B-1----:R-:W-:Y:S05]  /*dd00*/  @!P1 BRA `(.L_x_1323) ;  /* 0x0000008400fc9947 */ /* 0x002fea0003800000 */
.L_x_1322:
[----:B------:R-:W-:Y:S01]  /*dd10*/  UIADD3 UR40, UR40, 0x400, URZ ;  /* 0x0000040028287890 */ /* 0x000fe2000fffe03f */
[----:B------:R-:W-:Y:S01]  /*dd20*/  WARPGROUP.ARRIVE ;  /* 0x00000000000079c5 */ /* 0x000fe20000000000 */
[----:B------:R-:W-:Y:S01]  /*dd30*/  UMOV UR7, 0x40000040 ;  /* 0x4000004000077882 */ /* 0x000fe20000000000 */
[----:B-1----:R-:W1:Y:S01]  /*dd40*/  SHFL.BFLY PT, R5, R8, 0x2, 0x1f ;  /* 0x0c401f0008057f89 */ /* 0x002e6200000e0000 */
[----:B------:R-:W-:Y:S01]  /*dd50*/  USHF.R.U32.HI UR40, URZ, 0x4, UR40 ;  /* 0x000000043f287899 */ /* 0x000fe20008011628 */
[----:B------:R-:W-:Y:S02]  /*dd60*/  IMAD.MOV.U32 R9, RZ, RZ, RZ ;  /* 0x000000ffff097224 */ /* 0x000fe400078e00ff */
[----:B0-----:R-:W0:Y:S01]  /*dd70*/  SHFL.BFLY PT, R0, R3, 0x2, 0x1f ;  /* 0x0c401f0003007f89 */ /* 0x001e2200000e0000 */
[----:B------:R-:W-:-:S04]  /*dd80*/  ULOP3.LUT UR40, UR40, 0x3fff, URZ, 0xc0, !UPT ;  /* 0x00003fff28287892 */ /* 0x000fc8000f8ec03f */
[----:B------:R-:W-:-:S04]  /*dd90*/  ULOP3.LUT UR4, UR40, 0x3000000, URZ, 0xfc, !UPT ;  /* 0x0300000028047892 */ /* 0x000fc8000f8efc3f */
[----:B------:R-:W-:-:S07]  /*dda0*/  UIMAD UR4, UR38, 0x600, UR4 ;  /* 0x00000600260478a4 */ /* 0x000fce000f8e0204 */
[----:B------:R-:W-:Y:S02]  /*ddb0*/  UMOV UR6, UR4 ;  /* 0x0000000400067c82 */ /* 0x000fe40008000000 */
[----:B------:R-:W-:Y:S01]  /*ddc0*/  HGMMA.64x128x16.F32.BF16 R24, R156, gdesc[UR4].tnspB, R24, gsb0 ;  /* 0x41e000049c187df0 */ /* 0x000fe20008001818 */
[----:B------:R-:W-:Y:S01]  /*ddd0*/  UIADD3 UR6, UR4, 0x80, URZ ;  /* 0x0000008004067890 */ /* 0x000fe2000fffe03f */
[----:B-1----:R-:W-:Y:S01]  /*dde0*/  FADD.FTZ R5, R5, R8 ;  /* 0x0000000805057221 */ /* 0x002fe20000010000 */
[----:B------:R-:W-:Y:S01]  /*ddf0*/  UMOV UR7, 0x40000040 ;  /* 0x4000004000077882 */ /* 0x000fe20000000000 */
[----:B0-----:R-:W-:Y:S01]  /*de00*/  FADD.FTZ R2, R0, R3 ;  /* 0x0000000300027221 */ /* 0x001fe20000010000 */
[----:B------:R-:W-:Y:S02]  /*de10*/  IMAD.MOV.U32 R3, RZ, RZ, RZ ;  /* 0x000000ffff037224 */ /* 0x000fe400078e00ff */
[----:B------:R-:W0:Y:S04]  /*de20*/  SHFL.BFLY PT, R0, R5, 0x1, 0x1f ;  /* 0x0c201f0005007f89 */ /* 0x000e2800000e0000 */
[----:B------:R-:W1:Y:S01]  /*de30*/  SHFL.BFLY PT, R7, R2, 0x1, 0x1f ;  /* 0x0c201f0002077f89 */ /* 0x000e6200000e0000 */
[----:B0-----:R-:W-:Y:S01]  /*de40*/  FADD.FTZ R10, R5, R0 ;  /* 0x00000000050a7221 */ /* 0x001fe20000010000 */
[----:B------:R-:W-:-:S02]  /*de50*/  IMAD.MOV.U32 R0, RZ, RZ, -0x800000 ;  /* 0xff800000ff007424 */ /* 0x000fc400078e00ff */
[----:B-1----:R-:W-:Y:S02]  /*de60*/  FADD.FTZ R11, R2, R7 ;  /* 0x00000007020b7221 */ /* 0x002fe40000010000 */
[----:B------:R-:W-:Y:S01]  /*de70*/  FSETP.NE.FTZ.AND P1, PT, R10, RZ, PT ;  /* 0x000000ff0a00720b */ /* 0x000fe20003f35000 */
[----:B------:R-:W-:Y:S02]  /*de80*/  IMAD.MOV.U32 R2, RZ, RZ, -0x800000 ;  /* 0xff800000ff027424 */ /* 0x000fe400078e00ff */
        /* <DEDUP_REMOVED lines=38> */
.L_x_1324:
        /* <DEDUP_REMOVED lines=9> */
[----:B------:R-:W-:Y:S01]  /*e180*/  FMUL.FTZ R7, R31, R9 ;  /* 0x000000091f077220 */ /* 0x000fe20000410000 */
        /* <DEDUP_REMOVED lines=64> */
.L_x_1246:
        /* <DEDUP_REMOVED lines=9> */
[----:B------:R-:W-:Y:S02]  /*e620*/  F2FP.BF16.F32.PACK_AB R7, R7, R8 ;  /* 0x000000080707723e */ /* 0x000fe400000010ff */
[----:B------:R-:W-:Y:S01]  /*e630*/  F2FP.BF16.F32.PACK_AB R6, R6, R91 ;  /* 0x0000005b0606723e */ /* 0x000fe200000010ff */
[----:B------:R-:W-:Y:S01]  /*e640*/  BAR.SYNC.DEFER_BLOCKING 0x1, 0x100 ;  /* 0x0044000000007b1d */ /* 0x000fe20000010000 */
        /* <DEDUP_REMOVED lines=15> */
[----:B------:R-:W-:Y:S02]  /*e740*/  IADD3 R97, P4, R4, 0x60, RZ ;  /* 0x0000006004617810 */ /* 0x000fe40007f9e0ff */
[----:B------:R-:W-:Y:S01]  /*e750*/  SHF.R.U64 R9, R9, 0x3, RZ ;  /* 0x0000000309097819 */ /* 0x000fe200000012ff */
[--C-:B------:R-:W-:Y:S01]  /*e760*/  IMAD.X R27, RZ, RZ, R5.reuse, P6 ;  /* 0x000000ffff1b7224 */ /* 0x100fe200030e0605 */
[----:B------:R-:W-:Y:S01]  /*e770*/  LOP3.LUT R14, R23, 0x380, RZ, 0xc0, !PT ;  /* 0x00000380170e7812 */ /* 0x000fe200078ec0ff */
[----:B------:R-:W-:Y:S01]  /*e780*/  IMAD.X R15, RZ, RZ, R5, P4 ;  /* 0x000000ffff0f7224 */ /* 0x000fe200020e0605 */
[----:B-1----:R-:W-:-:S02]  /*e790*/  LOP3.LUT R44, R97, 0x380, RZ, 0xc0, !PT ;  /* 0x00000380612c7812 */ /* 0x002fc400078ec0ff */
[C---:B------:R-:W-:Y:S02]  /*e7a0*/  IADD3 R73, P5, R4.reuse, 0x40, RZ ;  /* 0x0000004004497810 */ /* 0x040fe40007fbe0ff */
[C---:B------:R-:W-:Y:S02]  /*e7b0*/  IADD3 R99, P3, R4.reuse, 0x4000, RZ ;  /* 0x0000400004637810 */ /* 0x040fe40007f7e0ff */
[C---:B------:R-:W-:Y:S02]  /*e7c0*/  IADD3 R101, P2, R4.reuse, 0x4020, RZ ;  /* 0x0000402004657810 */ /* 0x040fe40007f5e0ff */
[C---:B------:R-:W-:Y:S01]  /*e7d0*/  IADD3 R90, P1, R4.reuse, 0x4040, RZ ;  /* 0x00004040045a7810 */ /* 0x040fe20007f3e0ff */
[--C-:B------:R-:W-:Y:S01]  /*e7e0*/  IMAD.X R21, RZ, RZ, R5.reuse, P3 ;  /* 0x000000ffff157224 */ /* 0x100fe200018e0605 */
[----:B------:R-:W-:Y:S01]  /*e7f0*/  IADD3 R103, P0, R4, 0x4060, RZ ;  /* 0x0000406004677810 */ /* 0x000fe20007f1e0ff */
[--C-:B------:R-:W-:Y:S01]  /*e800*/  IMAD.X R13, RZ, RZ, R5.reuse, P2 ;  /* 0x000000ffff0d7224 */ /* 0x100fe200010e0605 */
[----:B------:R-:W-:Y:S01]  /*e810*/  LOP3.LUT R4, R9, R4, RZ, 0x3c, !PT ;  /* 0x0000000409047212 */ /* 0x000fe200078e3cff */
[--C-:B------:R-:W-:Y:S01]  /*e820*/  IMAD.X R11, RZ, RZ, R5.reuse, P1 ;  /* 0x000000ffff0b7224 */ /* 0x100fe200008e0605 */
[----:B------:R-:W-:Y:S01]  /*e830*/  SHF.R.U64 R14, R14, 0x3, RZ ;  /* 0x000000030e0e7819 */ /* 0x000fe200000012ff */
[----:B------:R-:W-:Y:S01]  /*e840*/  IMAD.X R9, RZ, RZ, R5, P0 ;  /* 0x000000ffff097224 */ /* 0x000fe200000e0605 */
[----:B------:R-:W-:-:S02]  /*e850*/  SHF.R.U64 R44, R44, 0x3, RZ ;  /* 0x000000032c2c7819 */ /* 0x000fc400000012ff */
[-C--:B------:R-:W-:Y:S02]  /*e860*/  IADD3.X R25, RZ, R5.reuse, RZ, P5, !PT ;  /* 0x00000005ff197210 */ /* 0x080fe40002ffe4ff */
[----:B------:R-:W-:Y:S02]  /*e870*/  MOV R94, R4 ;  /* 0x00000004005e7202 */ /* 0x000fe40000000f00 */
[----:B------:R-:W-:Y:S02]  /*e880*/  LOP3.LUT R26, R14, R23, RZ, 0x3c, !PT ;  /* 0x000000170e1a7212 */ /* 0x000fe400078e3cff */
[----:B------:R-:W-:Y:S02]  /*e890*/  F2FP.BF16.F32.PACK_AB R5, R10, R93 ;  /* 0x0000005d0a05723e */ /* 0x000fe400000010ff */
[----:B------:R-:W-:Y:S02]  /*e8a0*/  LOP3.LUT R14, R44, R97, RZ, 0x3c, !PT ;  /* 0x000000612c0e7212 */ /* 0x000fe400078e3cff */
[----:B------:R-:W-:Y:S01]  /*e8b0*/  LOP3.LUT R10, R101, 0x380, RZ, 0xc0, !PT ;  /* 0x00000380650a7812 */ /* 0x000fe200078ec0ff */
[----:B------:R-:W1:Y:S01]  /*e8c0*/  LDC.64 R96, c[0x0][0xc00] ;  /* 0x00030000ff607b82 */ /* 0x000e620000000a00 */
[----:B------:R-:W-:-:S02]  /*e8d0*/  LOP3.LUT R23, R90, 0x380, RZ, 0xc0, !PT ;  /* 0x000003805a177812 */ /* 0x000fc400078ec0ff */
[----:B------:R-:W-:Y:S02]  /*e8e0*/  LOP3.LUT R44, R103, 0x380, RZ, 0xc0, !PT ;  /* 0x00000380672c7812 */ /* 0x000fe400078ec0ff */
[----:B------:R-:W-:Y:S02]  /*e8f0*/  LOP3.LUT R20, R73, 0x380, RZ, 0xc0, !PT ;  /* 0x0000038049147812 */ /* 0x000fe400078ec0ff */
[----:B------:R-:W-:Y:S02]  /*e900*/  LOP3.LUT R72, R99, 0x380, RZ, 0xc0, !PT ;  /* 0x0000038063487812 */ /* 0x000fe400078ec0ff */
[----:B------:R-:W-:Y:S02]  /*e910*/  SHF.R.U64 R10, R10, 0x3, RZ ;  /* 0x000000030a0a7819 */ /* 0x000fe400000012ff */
[----:B------:R-:W-:Y:S02]  /*e920*/  SHF.R.U64 R23, R23, 0x3, RZ ;  /* 0x0000000317177819 */ /* 0x000fe400000012ff */
[----:B------:R-:W-:-:S02]  /*e930*/  SHF.R.U64 R44, R44, 0x3, RZ ;  /* 0x000000032c2c7819 */ /* 0x000fc400000012ff */
[----:B------:R-:W-:Y:S02]  /*e940*/  SHF.R.U64 R20, R20, 0x3, RZ ;  /* 0x0000000314147819 */ /* 0x000fe400000012ff */
[----:B------:R-:W-:Y:S02]  /*e950*/  F2FP.BF16.F32.PACK_AB R4, R12, R95 ;  /* 0x0000005f0c04723e */ /* 0x000fe400000010ff */
[----:B------:R-:W-:Y:S02]  /*e960*/  SHF.R.U64 R72, R72, 0x3, RZ ;  /* 0x0000000348487819 */ /* 0x000fe400000012ff */
[----:B------:R-:W-:Y:S01]  /*e970*/  LOP3.LUT R12, R10, R101, RZ, 0x3c, !PT ;  /* 0x000000650a0c7212 */ /* 0x000fe200078e3cff */
[----:B------:R2:W-:Y:S01]  /*e980*/  STSM.16.M88.4 [R94], R4 ;  /* 0x000000045e007844 */ /* 0x0005e20000000200 */
[----:B------:R-:W-:Y:S02]  /*e990*/  LOP3.LUT R10, R23, R90, RZ, 0x3c, !PT ;  /* 0x0000005a170a7212 */ /* 0x000fe400078e3cff */
[----:B------:R-:W-:-:S02]  /*e9a0*/  LOP3.LUT R8, R44, R103, RZ, 0x3c, !PT ;  /* 0x000000672c087212 */ /* 0x000fc400078e3cff */
[----:B------:R-:W-:Y:S02]  /*e9b0*/  LOP3.LUT R24, R20, R73, RZ, 0x3c, !PT ;  /* 0x0000004914187212 */ /* 0x000fe400078e3cff */
[----:B------:R-:W-:Y:S02]  /*e9c0*/  LOP3.LUT R20, R72, R99, RZ, 0x3c, !PT ;  /* 0x0000006348147212 */ /* 0x000fe400078e3cff */
[----:B------:R-:W-:Y:S02]  /*e9d0*/  MOV R72, R10 ;  /* 0x0000000a00487202 */ /* 0x000fe40000000f00 */
[----:B------:R-:W-:Y:S02]  /*e9e0*/  MOV R44, R8 ;  /* 0x00000008002c7202 */ /* 0x000fe40000000f00 */
[----:B------:R-:W-:Y:S02]  /*e9f0*/  MOV R92, R26 ;  /* 0x0000001a005c7202 */ /* 0x000fe40000000f00 */
[----:B------:R-:W-:-:S02]  /*ea00*/  F2FP.BF16.F32.PACK_AB R8, R88, R89 ;  /* 0x000000595808723e */ /* 0x000fc400000010ff */
[----:B------:R-:W-:Y:S02]  /*ea10*/  F2FP.BF16.F32.PACK_AB R9, R35, R34 ;  /* 0x000000222309723e */ /* 0x000fe400000010ff */
[----:B------:R-:W-:Y:S02]  /*ea20*/  F2FP.BF16.F32.PACK_AB R10, R37, R36 ;  /* 0x00000024250a723e */ /* 0x000fe400000010ff */
[----:B------:R-:W-:Y:S02]  /*ea30*/  F2FP.BF16.F32.PACK_AB R11, R39, R38 ;  /* 0x00000026270b723e */ /* 0x000fe400000010ff */
[----:B------:R-:W-:Y:S02]  /*ea40*/  MOV R91, R24 ;  /* 0x00000018005b7202 */ /* 0x000fe40000000f00 */
[----:B--2---:R-:W-:Y:S01]  /*ea50*/  F2FP.BF16.F32.PACK_AB R4, R41, R40 ;  /* 0x000000282904723e */ /* 0x004fe200000010ff */
[----:B------:R-:W-:Y:S01]  /*ea60*/  STSM.16.M88.4 [R92], R8 ;  /* 0x000000085c007844 */ /* 0x000fe20000000200 */
[----:B------:R-:W-:-:S02]  /*ea70*/  F2FP.BF16.F32.PACK_AB R5, R43, R42 ;  /* 0x0000002a2b05723e */ /* 0x000fc400000010ff */
[----:B------:R-:W-:Y:S02]  /*ea80*/  F2FP.BF16.F32.PACK_AB R6, R32, R33 ;  /* 0x000000212006723e */ /* 0x000fe400000010ff */
[----:B------:R-:W-:Y:S02]  /*ea90*/  F2FP.BF16.F32.PACK_AB R7, R30, R31 ;  /* 0x0000001f1e07723e */ /* 0x000fe400000010ff */
[----:B------:R-:W-:Y:S02]  /*eaa0*/  MOV R90, R14 ;  /* 0x0000000e005a7202 */ /* 0x000fe40000000f00 */
[----:B------:R-:W-:Y:S01]  /*eab0*/  MOV R73, R12 ;  /* 0x0000000c00497202 */ /* 0x000fe20000000f00 */
[----:B------:R2:W-:Y:S01]  /*eac0*/  STSM.16.M88.4 [R91], R4 ;  /* 0x000000045b007844 */ /* 0x0005e20000000200 */
[----:B------:R-:W-:Y:S02]  /*ead0*/  F2FP.BF16.F32.PACK_AB R12, R49, R48 ;  /* 0x00000030310c723e */ /* 0x000fe400000010ff */
[----:B------:R-:W-:-:S02]  /*eae0*/  F2FP.BF16.F32.PACK_AB R13, R51, R50 ;  /* 0x00000032330d723e */ /* 0x000fc400000010ff */
[----:B------:R-:W-:Y:S02]  /*eaf0*/  F2FP.BF16.F32.PACK_AB R14, R53, R52 ;  /* 0x00000034350e723e */ /* 0x000fe400000010ff */
[----:B------:R-:W-:Y:S01]  /*eb00*/  F2FP.BF16.F32.PACK_AB R15, R55, R54 ;  /* 0x00000036370f723e */ /* 0x000fe200000010ff */
[----:B------:R-:W-:Y:S01]  /*eb10*/  ULDC UR4, c[0x0][0xa88] ;  /* 0x0002a20000047ab9 */ /* 0x000fe20000000800 */
[----:B------:R-:W-:Y:S01]  /*eb20*/  MOV R23, R20 ;  /* 0x0000001400177202 */ /* 0x000fe20000000f00 */
[----:B------:R-:W3:Y:S01]  /*eb30*/  LDC R52, c[0x0][0xbe8] ;  /* 0x0002fa00ff347b82 */ /* 0x000ee20000000800 */
[----:B------:R-:W-:Y:S01]  /*eb40*/  F2FP.BF16.F32.PACK_AB R24, R57, R56 ;  /* 0x000000383918723e */ /* 0x000fe200000010ff */
[----:B------:R-:W-:Y:S01]  /*eb50*/  STSM.16.M88.4 [R90], R12 ;  /* 0x0000000c5a007844 */ /* 0x000fe20000000200 */
[----:B------:R-:W-:Y:S02]  /*eb60*/  F2FP.BF16.F32.PACK_AB R25, R59, R58 ;  /* 0x0000003a3b19723e */ /* 0x000fe400000010ff */
[----:B------:R-:W-:-:S02]  /*eb70*/  F2FP.BF16.F32.PACK_AB R26, R61, R60 ;  /* 0x0000003c3d1a723e */ /* 0x000fc400000010ff */
[----:B------:R-:W-:Y:S01]  /*eb80*/  F2FP.BF16.F32.PACK_AB R27, R63, R62 ;  /* 0x0000003e3f1b723e */ /* 0x000fe200000010ff */
[----:B--2---:R-:W2:Y:S01]  /*eb90*/  LDC.64 R4, c[0x0][0xc08] ;  /* 0x00030200ff047b82 */ /* 0x004ea20000000a00 */
[----:B------:R-:W-:Y:S02]  /*eba0*/  F2FP.BF16.F32.PACK_AB R30, R77, R76 ;  /* 0x0000004c4d1e723e */ /* 0x000fe400000010ff */
[----:B------:R-:W-:Y:S01]  /*ebb0*/  F2FP.BF16.F32.PACK_AB R31, R79, R78 ;  /* 0x0000004e4f1f723e */ /* 0x000fe200000010ff */
[----:B------:R4:W-:Y:S01]  /*ebc0*/  STSM.16.M88.4 [R23], R24 ;  /* 0x0000001817007844 */ /* 0x0009e20000000200 */
[----:B-1----:R-:W-:-:S03]  /*ebd0*/  ISETP.NE.U32.AND P0, PT, R96, RZ, PT ;  /* 0x000000ff6000720c */ /* 0x002fc60003f05070 */
[----:B------:R-:W1:Y:S01]  /*ebe0*/  LDC.64 R20, c[0x0][0xc00] ;  /* 0x00030000ff147b82 */ /* 0x000e620000000a00 */
[----:B------:R0:W-:Y:S01]  /*ebf0*/  STSM.16.M88.4 [R73], R64 ;  /* 0x0000004049007844 */ /* 0x0001e20000000200 */
[----:B------:R-:W-:-:S03]  /*ec00*/  ISETP.NE.AND.EX P0, PT, R97, RZ, PT, P0 ;  /* 0x000000ff6100720c */ /* 0x000fc60003f05300 */
[----:B------:R0:W-:Y:S04]  /*ec10*/  STSM.16.M88.4 [R72], R28 ;  /* 0x0000001c48007844 */ /* 0x0001e80000000200 */
[----:B------:R0:W-:Y:S01]  /*ec20*/  STSM.16.M88.4 [R44], R80 ;  /* 0x000000502c007844 */ /* 0x0001e20000000200 */
[----:B------:R-:W-:Y:S02]  /*ec30*/  IMAD.U32 R7, RZ, RZ, UR4 ;  /* 0x00000004ff077e24 */ /* 0x000fe4000f8e00ff */
[----:B----4-:R-:W-:Y:S01]  /*ec40*/  IMAD.MOV.U32 R23, RZ, RZ, RZ ;  /* 0x000000ffff177224 */ /* 0x010fe200078e00ff */
[----:B------:R-:W-:Y:S01]  /*ec50*/  BAR.SYNC.DEFER_BLOCKING 0x1, 0x100 ;  /* 0x0044000000007b1d */ /* 0x000fe20000010000 */
[----:B--2---:R-:W-:-:S04]  /*ec60*/  ISETP.NE.U32.AND P2, PT, R4, RZ, PT ;  /* 0x000000ff0400720c */ /* 0x004fc80003f45070 */
[----:B------:R-:W-:Y:S01]  /*ec70*/  ISETP.NE.AND.EX P2, PT, R5, RZ, PT, P2 ;  /* 0x000000ff0500720c */ /* 0x000fe20003f45320 */
[----:B-1----:R-:W-:-:S12]  /*ec80*/  IMAD.WIDE R20, R164, 0x4, R20 ;  /* 0x00000004a4147825 */ /* 0x002fd800078e0214 */
[----:B------:R-:W1:Y:S01]  /*ec90*/  @P2 LDC.64 R4, c[0x0][0xc08] ;  /* 0x00030200ff042b82 */ /* 0x000e620000000a00 */
[----:B------:R0:W5:Y:S01]  /*eca0*/  @P0 LDG.E R23, desc[UR36][R20.64] ;  /* 0x0000002414170981 */ /* 0x000162000c1e1900 */
[----:B---3--:R-:W-:-:S13]  /*ecb0*/  ISETP.NE.AND P1, PT, R52, 0x1, PT ;  /* 0x000000013400780c */ /* 0x008fda0003f25270 */
[----:B------:R-:W2:Y:S01]  /*ecc0*/  @P1 LDC R6, c[0x0][0xbec] ;  /* 0x0002fb00ff061b82 */ /* 0x000ea20000000800 */
[----:B-1----:R-:W-:-:S07]  /*ecd0*/  @P2 IMAD.WIDE R4, R164, 0x4, R4 ;  /* 0x00000004a4042825 */ /* 0x002fce00078e0204 */
[----:B------:R-:W1:Y:S01]  /*ece0*/  @P1 LDC R11, c[0x0][0xbf0] ;  /* 0x0002fc00ff0b1b82 */ /* 0x000e620000000800 */
[----:B------:R0:W5:Y:S01]  /*ecf0*/  @P2 LDG.E R7, desc[UR36][R4.64] ;  /* 0x0000002404072981 */ /* 0x000162000c1e1900 */
[----:B------:R-:W-:Y:S05]  /*ed00*/  @P2 BRA `(.L_x_1327) ;  /* 0x0000000000102947 */ /* 0x000fea0003800000 */
[----:B------:R-:W-:Y:S05]  /*ed10*/  @!P0 BRA `(.L_x_1327) ;  /* 0x00000000000c8947 */ /* 0x000fea0003800000 */
[----:B0-----:R-:W3:Y:S04]  /*ed20*/  LDG.E R4, desc[UR36][R20.64] ;  /* 0x0000002414047981 */ /* 0x001ee8000c1e1900 */
[----:B-----5:R-:W3:Y:S02]  /*ed30*/  LDG.E R7, desc[UR36][R20.64+0x4] ;  /* 0x0000042414077981 */ /* 0x020ee4000c1e1900 */
[----:B---3--:R-:W-:-:S07]  /*ed40*/  IMAD.IADD R7, R7, 0x1, -R4 ;  /* 0x0000000107077824 */ /* 0x008fce00078e0a04 */
.L_x_1327:
[----:B0-----:R-:W-:Y:S01]  /*ed50*/  SHF.R.S32.HI R44, RZ, 0x1f, R163 ;  /* 0x0000001fff2c7819 */ /* 0x001fe200000114a3 */
[----:B------:R-:W-:Y:S01]  /*ed60*/  IMAD.IADD R15, R22, 0x1, R18 ;  /* 0x00000001160f7824 */ /* 0x000fe200078e0212 */
[----:B------:R-:W-:Y:S01]  /*ed70*/  ULDC.64 UR4, c[0x0][0xb90] ;  /* 0x0002e40000047ab9 */ /* 0x000fe20000000a00 */
[--C-:B-----5:R-:W-:Y:S01]  /*ed80*/  SHF.R.S32.HI R21, RZ, 0x1f, R23.reuse ;  /* 0x0000001fff157819 */ /* 0x120fe20000011417 */
[----:B------:R-:W-:Y:S01]  /*ed90*/  IMAD.MOV.U32 R20, RZ, RZ, R23 ;  /* 0x000000ffff147224 */ /* 0x000fe200078e0017 */
[----:B------:R-:W-:Y:S01]  /*eda0*/  SHF.R.S32.HI R8, RZ, 0x1f, R164 ;  /* 0x0000001fff087819 */ /* 0x000fe200000114a4 */
[----:B------:R-:W-:Y:S01]  /*edb0*/  IMAD R4, R44, UR4, RZ ;  /* 0x000000042c047c24 */ /* 0x000fe2000f8e02ff */
[----:B------:R-:W-:Y:S01]  /*edc0*/  SEL R53, R164, RZ, !P0 ;  /* 0x000000ffa4357207 */ /* 0x000fe20004000000 */
[----:B--2---:R-:W-:-:S04]  /*edd0*/  @P1 IMAD.HI.U32 R6, R15, R6, RZ ;  /* 0x000000060f061227 */ /* 0x004fc800078e00ff */
[----:B------:R-:W-:Y:S01]  /*ede0*/  IMAD.MOV.U32 R9, RZ, RZ, R15 ;  /* 0x000000ffff097224 */ /* 0x000fe200078e000f */
[----:B-1----:R-:W-:Y:S01]  /*edf0*/  @P1 SHF.R.U32.HI R9, RZ, R11, R6 ;  /* 0x0000000bff091219 */ /* 0x002fe20000011606 */
[C---:B------:R-:W-:Y:S02]  /*ee00*/  IMAD R13, R163.reuse, UR5, R4 ;  /* 0x00000005a30d7c24 */ /* 0x040fe4000f8e0204 */
[----:B------:R-:W-:Y:S01]  /*ee10*/  IMAD.WIDE.U32 R4, R163, UR4, R20 ;  /* 0x00000004a3047c25 */ /* 0x000fe2000f8e0014 */
[----:B------:R-:W-:Y:S01]  /*ee20*/  SEL R20, R8, RZ, !P0 ;  /* 0x000000ff08147207 */ /* 0x000fe20004000000 */
[----:B------:R-:W-:Y:S02]  /*ee30*/  ULDC.64 UR4, c[0x0][0xb98] ;  /* 0x0002e60000047ab9 */ /* 0x000fe40000000a00 */
[----:B------:R-:W-:Y:S02]  /*ee40*/  IMAD R11, R165, 0x40, R160 ;  /* 0x00000040a50b7824 */ /* 0x000fe400078e02a0 */
[----:B------:R-:W-:-:S02]  /*ee50*/  IMAD.IADD R5, R5, 0x1, R13 ;  /* 0x0000000105057824 */ /* 0x000fc400078e020d */
        /* <DEDUP_REMOVED lines=13> */
[----:B------:R-:W-:Y:S01]  /*ef30*/  IMAD.IADD R24, R170, 0x1, R18 ;  /* 0x00000001aa187824 */ /* 0x000fe200078e0212 */
        /* <DEDUP_REMOVED lines=14> */
[----:B------:R-:W-:Y:S01]  /*f020*/  LOP3.LUT R6, R6, R9, RZ, 0x3c, !PT ;  /* 0x0000000906067212 */ /* 0x000fe200078e3cff */
[----:B------:R-:W-:Y:S01]  /*f030*/  IMAD.X R13, RZ, RZ, R17, P0 ;  /* 0x000000ffff0d7224 */ /* 0x000fe200000e0611 */
[----:B------:R-:W-:Y:S01]  /*f040*/  IADD3 R9, P2, R16, 0x3000, RZ ;  /* 0x0000300010097810 */ /* 0x000fe20007f5e0ff */
[----:B------:R-:W-:Y:S01]  /*f050*/  SHFL.IDX PT, R48, R10, RZ, 0x1c1f ;  /* 0x001c1fff0a307589 */ /* 0x000fe200000e0000 */
[----:B------:R-:W-:Y:S01]  /*f060*/  LEA.HI.X R14, R4, UR5, R5, 0x2, P4 ;  /* 0x00000005040e7c11 */ /* 0x000fe2000a0f1405 */
[----:B------:R-:W-:Y:S01]  /*f070*/  VIADD R4, R24, 0x8 ;  /* 0x0000000818047836 */ /* 0x000fe20000000000 */
[----:B------:R-:W-:Y:S01]  /*f080*/  LOP3.LUT R8, R9, 0x380, RZ, 0xc0, !PT ;  /* 0x0000038009087812 */ /* 0x000fe200078ec0ff */
[----:B------:R-:W-:Y:S01]  /*f090*/  SHFL.IDX PT, R50, R10, 0x1, 0x1c1f ;  /* 0x003c1f000a327f89 */ /* 0x000fe200000e0000 */
[----:B------:R-:W-:Y:S01]  /*f0a0*/  LOP3.LUT P0, RZ, R167, 0x3, RZ, 0xc0, !PT ;  /* 0x00000003a7ff7812 */ /* 0x000fe2000780c0ff */
[----:B------:R-:W-:Y:S01]  /*f0b0*/  ULDC.64 UR4, c[0x0][0xaa0] ;  /* 0x0002a80000047ab9 */ /* 0x000fe20000000a00 */
[----:B------:R-:W-:Y:S01]  /*f0c0*/  SHF.R.U64 R8, R8, 0x3, RZ ;  /* 0x0000000308087819 */ /* 0x000fe200000012ff */
[----:B------:R-:W0:Y:S01]  /*f0d0*/  SHFL.IDX PT, R49, R14, RZ, 0x1c1f ;  /* 0x001c1fff0e317589 */ /* 0x000e2200000e0000 */
[----:B------:R-:W-:-:S02]  /*f0e0*/  IADD3 R33, P4, R16, 0x6000, RZ ;  /* 0x0000600010217810 */ /* 0x000fc40007f9e0ff */
[----:B------:R-:W-:Y:S01]  /*f0f0*/  LOP3.LUT R8, R8, R9, RZ, 0x3c, !PT ;  /* 0x0000000908087212 */ /* 0x000fe200078e3cff */
[----:B------:R-:W1:Y:S01]  /*f100*/  SHFL.IDX PT, R51, R14, 0x1, 0x1c1f ;  /* 0x003c1f000e337f89 */ /* 0x000e6200000e0000 */
[----:B------:R-:W-:Y:S01]  /*f110*/  IMAD.X R9, RZ, RZ, R17, P2 ;  /* 0x000000ffff097224 */ /* 0x000fe200010e0611 */
[-C--:B------:R-:W-:Y:S02]  /*f120*/  ISETP.GE.OR P2, PT, R24, R55.reuse, P0 ;  /* 0x000000371800720c */ /* 0x080fe40000746670 */
[----:B------:R-:W-:Y:S02]  /*f130*/  ISETP.GE.OR P0, PT, R4, R55, P0 ;  /* 0x000000370400720c */ /* 0x000fe40000706670 */
[----:B------:R-:W-:Y:S02]  /*f140*/  LOP3.LUT R11, R16, 0x380, RZ, 0xc0, !PT ;  /* 0x00000380100b7812 */ /* 0x000fe400078ec0ff */
[----:B------:R-:W-:Y:S02]  /*f150*/  LOP3.LUT R32, R33, 0x380, RZ, 0xc0, !PT ;  /* 0x0000038021207812 */ /* 0x000fe400078ec0ff */
[----:B------:R-:W-:-:S02]  /*f160*/  SHF.R.U64 R11, R11, 0x3, RZ ;  /* 0x000000030b0b7819 */ /* 0x000fc400000012ff */
[----:B------:R-:W-:Y:S02]  /*f170*/  IADD3 R5, P3, R16, 0x7000, RZ ;  /* 0x0000700010057810 */ /* 0x000fe40007f7e0ff */
[----:B------:R-:W-:Y:S02]  /*f180*/  SHF.R.U64 R40, R40, 0x3, RZ ;  /* 0x0000000328287819 */ /* 0x000fe400000012ff */
[----:B------:R-:W-:Y:S01]  /*f190*/  SHF.R.U64 R36, R36, 0x3, RZ ;  /* 0x0000000324247819 */ /* 0x000fe200000012ff */
[--C-:B------:R-:W-:Y:S01]  /*f1a0*/  IMAD.X R29, RZ, RZ, R17.reuse, P3 ;  /* 0x000000ffff1d7224 */ /* 0x100fe200018e0611 */
[----:B------:R-:W-:Y:S02]  /*f1b0*/  SHF.R.U64 R32, R32, 0x3, RZ ;  /* 0x0000000320207819 */ /* 0x000fe400000012ff */
[----:B------:R-:W-:Y:S01]  /*f1c0*/  LOP3.LUT R16, R11, R16, RZ, 0x3c, !PT ;  /* 0x000000100b107212 */ /* 0x000fe200078e3cff */
[----:B0-----:R0:W-:Y:S01]  /*f1d0*/  @!P2 ST.E desc[UR36][R48.64], R2 ;  /* 0x000000023000a985 */ /* 0x0011e2000c101924 */
[----:B------:R-:W-:Y:S01]  /*f1e0*/  LOP3.LUT R40, R40, R41, RZ, 0x3c, !PT ;  /* 0x0000002928287212 */ /* 0x000fe200078e3cff */
[--C-:B------:R-:W-:Y:S01]  /*f1f0*/  IMAD.X R41, RZ, RZ, R17.reuse, P6 ;  /* 0x000000ffff297224 */ /* 0x100fe200030e0611 */
[----:B------:R-:W-:Y:S01]  /*f200*/  LOP3.LUT R36, R36, R37, RZ, 0x3c, !PT ;  /* 0x0000002524247212 */ /* 0x000fe200078e3cff */
[----:B-1----:R1:W-:Y:S01]  /*f210*/  @!P0 ST.E desc[UR36][R50.64], R0 ;  /* 0x0000000032008985 */ /* 0x0023e2000c101924 */
[----:B------:R-:W-:Y:S01]  /*f220*/  LOP3.LUT R32, R32, R33, RZ, 0x3c, !PT ;  /* 0x0000002120207212 */ /* 0x000fe200078e3cff */
[--C-:B------:R-:W-:Y:S01]  /*f230*/  IMAD.X R37, RZ, RZ, R17.reuse, P5 ;  /* 0x000000ffff257224 */ /* 0x100fe200028e0611 */
[----:B------:R-:W-:Y:S01]  /*f240*/  LOP3.LUT R12, R15, 0x380, RZ, 0xc0, !PT ;  /* 0x000003800f0c7812 */ /* 0x000fe200078ec0ff */
[----:B------:R-:W-:Y:S01]  /*f250*/  IMAD.X R33, RZ, RZ, R17, P4 ;  /* 0x000000ffff217224 */ /* 0x000fe200020e0611 */
[----:B------:R2:W5:Y:S01]  /*f260*/  LD.E.128 R24, desc[UR36][R16.64] ;  /* 0x0000002410187980 */ /* 0x000562000c101d00 */
[----:B------:R-:W-:Y:S01]  /*f270*/  LOP3.LUT R4, R5, 0x380, RZ, 0xc0, !PT ;  /* 0x0000038005047812 */ /* 0x000fe200078ec0ff */
[----:B0-----:R-:W0:Y:S01]  /*f280*/  @P1 LDC R49, c[0x0][0xbec] ;  /* 0x0002fb00ff311b82 */ /* 0x001e220000000800 */
[----:B------:R-:W-:Y:S01]  /*f290*/  SHF.R.U64 R12, R12, 0x3, RZ ;  /* 0x000000030c0c7819 */ /* 0x000fe200000012ff */
[----:B------:R-:W5:Y:S01]  /*f2a0*/  LD.E.128 R8, desc[UR36][R8.64] ;  /* 0x0000002408087980 */ /* 0x000f62000c101d00 */
[----:B------:R-:W-:Y:S01]  /*f2b0*/  SHF.R.U64 R4, R4, 0x3, RZ ;  /* 0x0000000304047819 */ /* 0x000fe200000012ff */
[----:B-1----:R-:W-:Y:S01]  /*f2c0*/  IMAD R0, R21, UR4, RZ ;  /* 0x0000000415007c24 */ /* 0x002fe2000f8e02ff */
[----:B------:R-:W-:Y:S01]  /*f2d0*/  LOP3.LUT R12, R12, R15, RZ, 0x3c, !PT ;  /* 0x0000000f0c0c7212 */ /* 0x000fe200078e3cff */
[----:B------:R-:W5:Y:S01]  /*f2e0*/  LD.E.128 R40, desc[UR36][R40.64] ;  /* 0x0000002428287980 */ /* 0x000f62000c101d00 */
[----:B--2---:R-:W-:Y:S01]  /*f2f0*/  IMAD.WIDE.U32 R16, R23, UR4, RZ ;  /* 0x0000000417107c25 */ /* 0x004fe2000f8e00ff */
[----:B------:R-:W-:-:S02]  /*f300*/  LOP3.LUT R28, R4, R5, RZ, 0x3c, !PT ;  /* 0x00000005041c7212 */ /* 0x000fc400078e3cff */
[----:B------:R-:W5:Y:S01]  /*f310*/  LD.E.128 R4, desc[UR36][R6.64] ;  /* 0x0000002406047980 */ /* 0x000f62000c101d00 */
[----:B------:R-:W-:Y:S01]  /*f320*/  IMAD R21, R23, UR5, R0 ;  /* 0x0000000517157c24 */ /* 0x000fe2000f8e0200 */
[----:B------:R-:W-:Y:S01]  /*f330*/  ULDC.64 UR4, c[0x0][0xae8] ;  /* 0x0002ba0000047ab9 */ /* 0x000fe20000000a00 */
[----:B------:R-:W1:Y:S01]  /*f340*/  @P1 LDC R23, c[0x0][0xbf0] ;  /* 0x0002fc00ff171b82 */ /* 0x000e620000000800 */
[----:B------:R-:W5:Y:S01]  /*f350*/  LD.E.128 R12, desc[UR36][R12.64] ;  /* 0x000000240c0c7980 */ /* 0x000f62000c101d00 */
[----:B------:R-:W-:Y:S02]  /*f360*/  IMAD.IADD R17, R17, 0x1, R21 ;  /* 0x0000000111117824 */ /* 0x000fe400078e0215 */
[----:B------:R-:W-:Y:S01]  /*f370*/  IMAD R21, R162, 0x20, R165 ;  /* 0x00000020a2157824 */ /* 0x000fe200078e02a5 */
[----:B------:R-:W5:Y:S01]  /*f380*/  LD.E.128 R36, desc[UR36][R36.64] ;  /* 0x0000002424247980 */ /* 0x000f62000c101d00 */
[----:B------:R-:W-:Y:S02]  /*f390*/  IMAD R0, R44, UR4, RZ ;  /* 0x000000042c007c24 */ /* 0x000fe4000f8e02ff */
[----:B------:R-:W-:Y:S01]  /*f3a0*/  IMAD.IADD R44, R18, 0x1, R21 ;  /* 0x00000001122c7824 */ /* 0x000fe200078e0215 */
[----:B------:R-:W5:Y:S01]  /*f3b0*/  LD.E.128 R32, desc[UR36][R32.64] ;  /* 0x0000002420207980 */ /* 0x000f62000c101d00 */
[----:B------:R-:W-:-:S02]  /*f3c0*/  IMAD R21, R163, UR5, R0 ;  /* 0x00000005a3157c24 */ /* 0x000fc4000f8e0200 */
[----:B------:R-:W-:Y:S01]  /*f3d0*/  IMAD.WIDE.U32 R16, R163, UR4, R16 ;  /* 0x00000004a3107c25 */ /* 0x000fe2000f8e0010 */
[----:B------:R-:W-:Y:S01]  /*f3e0*/  ULDC.64 UR4, c[0x0][0xaf0] ;  /* 0x0002bc0000047ab9 */ /* 0x000fe20000000a00 */
[----:B------:R-:W5:Y:S02]  /*f3f0*/  LD.E.128 R28, desc[UR36][R28.64] ;  /* 0x000000241c1c7980 */ /* 0x000f64000c101d00 */
[----:B0-----:R-:W-:Y:S01]  /*f400*/  @P1 IMAD.HI.U32 R0, R44, R49, RZ ;  /* 0x000000312c001227 */ /* 0x001fe200078e00ff */
[----:B------:R-:W-:Y:S01]  /*f410*/  @!PT LDS RZ, [RZ] ;  /* 0x00000000fffff984 */ /* 0x000fe20000000800 */
[----:B------:R-:W-:Y:S01]  /*f420*/  @!PT LDS RZ, [RZ] ;  /* 0x00000000fffff984 */ /* 0x000fe20000000800 */
[----:B------:R-:W-:Y:S01]  /*f430*/  @!PT LDS RZ, [RZ] ;  /* 0x00000000fffff984 */ /* 0x000fe20000000800 */
[----:B------:R-:W-:Y:S01]  /*f440*/  @!PT LDS RZ, [RZ] ;  /* 0x00000000fffff984 */ /* 0x000fe20000000800 */
[----:B------:R0:W-:Y:S06]  /*f450*/  MEMBAR.ALL.CTA ;  /* 0x0000000000007992 */ /* 0x0001ec0000008000 */
[----:B0-----:R-:W0:Y:S01]  /*f460*/  FENCE.VIEW.ASYNC.S ;  /* 0x00000000000073c6 */ /* 0x001e220000000000 */
[----:B------:R-:W-:-:S02]  /*f470*/  IMAD.IADD R17, R17, 0x1, R21 ;  /* 0x0000000111117824 */ /* 0x000fc400078e0215 */
[----:B------:R-:W-:Y:S02]  /*f480*/  IMAD.MOV.U32 R21, RZ, RZ, R44 ;  /* 0x000000ffff157224 */ /* 0x000fe400078e002c */
[----:B------:R-:W-:Y:S01]  /*f490*/  IMAD R2, R20, UR4, RZ ;  /* 0x0000000414027c24 */ /* 0x000fe2000f8e02ff */
[----:B-1----:R-:W-:Y:S01]  /*f4a0*/  @P1 SHF.R.U32.HI R21, RZ, R23, R0 ;  /* 0x00000017ff151219 */ /* 0x002fe20000011600 */
[----:B------:R-:W-:-:S03]  /*f4b0*/  IMAD.WIDE.U32 R16, R53, UR4, R16 ;  /* 0x0000000435107c25 */ /* 0x000fc6000f8e0010 */
[--C-:B------:R-:W-:Y:S01]  /*f4c0*/  SHF.R.S32.HI R0, RZ, 0x1f, R21.reuse ;  /* 0x0000001fff007819 */ /* 0x100fe20000011415 */
        /* <DEDUP_REMOVED lines=12> */
[----:B------:R-:W-:Y:S02]  /*f590*/  IMAD.IADD R44, R165, 0x1, R18 ;  /* 0x00000001a52c7824 */ /* 0x000fe400078e0212 */
[----:B------:R-:W-:-:S02]  /*f5a0*/  IMAD R21, R23, UR5, R2 ;  /* 0x0000000517157c24 */ /* 0x000fc4000f8e0202 */
[----:B------:R-:W-:Y:S01]  /*f5b0*/  IMAD.WIDE.U32 R16, R23, UR4, R16 ;  /* 0x0000000417107c25 */ /* 0x000fe2000f8e0010 */
[CC--:B------:R-:W-:Y:S01]  /*f5c0*/  ISETP.GE.AND P2, PT, R44.reuse, R55.reuse, PT ;  /* 0x000000372c00720c */ /* 0x0c0fe20003f46270 */
[----:B------:R-:W-:Y:S02]  /*f5d0*/  ULDC.64 UR4, c[0x0][0xa80] ;  /* 0x0002a00000047ab9 */ /* 0x000fe40000000a00 */
[----:B------:R-:W-:Y:S01]  /*f5e0*/  VIADD R0, R44, 0x20 ;  /* 0x000000202c007836 */ /* 0x000fe20000000000 */
[----:B------:R-:W-:Y:S01]  /*f5f0*/  LEA R18, P3, R16, UR4, 0x1 ;  /* 0x0000000410127c11 */ /* 0x000fe2000f8608ff */
[----:B------:R-:W-:Y:S02]  /*f600*/  IMAD.IADD R17, R17, 0x1, R21 ;  /* 0x0000000111117824 */ /* 0x000fe400078e0215 */
[----:B------:R-:W-:Y:S01]  /*f610*/  VIADD R3, R3, 0x2a820 ;  /* 0x0002a82003037836 */ /* 0x000fe20000000000 */
[----:B------:R-:W-:Y:S01]  /*f620*/  ISETP.GE.AND P0, PT, R0, R55, PT ;  /* 0x000000370000720c */ /* 0x000fe20003f06270 */
[----:B------:R-:W-:Y:S01]  /*f630*/  VIADD R0, R44, 0x40 ;  /* 0x000000402c007836 */ /* 0x000fe20000000000 */
[----:B------:R-:W-:-:S02]  /*f640*/  LEA.HI.X R20, R16, UR5, R17, 0x1, P3 ;  /* 0x0000000510147c11 */ /* 0x000fc400098f0c11 */
[----:B------:R-:W-:Y:S01]  /*f650*/  PRMT R3, RZ, 0x654, R3 ;  /* 0x00000654ff037816 */ /* 0x000fe20000000003 */
[----:B0-----:R0:W1:Y:S01]  /*f660*/  SHFL.IDX PT, R16, R18, RZ, 0x181f ;  /* 0x00181fff12107589 */ /* 0x00106200000e0000 */
        /* <DEDUP_REMOVED lines=10> */
[-C--:B0-2---:R-:W-:Y:S02]  /*f710*/  @!P2 LEA.HI.X R3, R160, R0.reuse, R173, 0x1, P4 ;  /* 0x00000000a003a211 */ /* 0x085fe400020f0cad */
[----:B------:R-:W-:-:S03]  /*f720*/  @!P3 LEA.HI.X R17, R161, R0, R172, 0x1, P5 ;  /* 0x00000000a111b211 */ /* 0x000fc600028f0cac */
[----:B-----5:R3:W-:Y:S04]  /*f730*/  @!P2 ST.E.128 desc[UR36][R2.64], R24 ;  /* 0x000000180200a985 */ /* 0x0207e8000c101d24 */
[----:B------:R3:W-:Y:S02]  /*f740*/  @!P3 ST.E.128 desc[UR36][R16.64], R40 ;  /* 0x000000281000b985 */ /* 0x0007e4000c101d24 */
.L_x_1329:
[----:B------:R-:W-:Y:S05]  /*f750*/  BSYNC B1 ;  /* 0x0000000000017941 */ /* 0x000fea0003800000 */
.L_x_1328:
        /* <DEDUP_REMOVED lines=9> */
[-C--:B0---4-:R-:W-:Y:S02]  /*f7f0*/  @!P3 LEA.HI.X R3, R160, R0.reuse, R173, 0x1, P0 ;  /* 0x00000000a003b211 */ /* 0x091fe400000f0cad */
[----:B------:R-:W-:-:S03]  /*f800*/  @!P4 LEA.HI.X R17, R161, R0, R172, 0x1, P2 ;  /* 0x00000000a111c211 */ /* 0x000fc600010f0cac */
[----:B-----5:R3:W-:Y:S04]  /*f810*/  @!P3 ST.E.128 desc[UR36][R2.64], R12 ;  /* 0x0000000c0200b985 */ /* 0x0207e8000c101d24 */
[----:B------:R3:W-:Y:S02]  /*f820*/  @!P4 ST.E.128 desc[UR36][R16.64], R36 ;  /* 0x000000241000c985 */ /* 0x0007e4000c101d24 */
.L_x_1331:
[----:B------:R-:W-:Y:S05]  /*f830*/  BSYNC B1 ;  /* 0x0000000000017941 */ /* 0x000fea0003800000 */
.L_x_1330:
        /* <DEDUP_REMOVED lines=13> */
.L_x_1333:
[----:B------:R-:W-:Y:S05]  /*f910*/  BSYNC B1 ;  /* 0x0000000000017941 */ /* 0x000fea0003800000 */
.L_x_1332:
        /* <DEDUP_REMOVED lines=16> */
.L_x_1326:
[----:B------:R-:W2:Y:S08]  /*fa20*/  LDC.64 R4, c[0x0][0xc00] ;  /* 0x00030000ff047b82 */ /* 0x000eb00000000a00 */
[----:B0-----:R-:W0:Y:S01]  /*fa30*/  LDC.64 R2, c[0x0][0xc00] ;  /* 0x00030000ff027b82 */ /* 0x001e220000000a00 */
[----:B------:R-:W-:Y:S01]  /*fa40*/  ULDC UR4, c[0x0][0xa88] ;  /* 0x0002a20000047ab9 */ /* 0x000fe20000000800 */
[----:B------:R-:W-:-:S06]  /*fa50*/  IMAD.MOV.U32 R6, RZ, RZ, RZ ;  /* 0x000000ffff067224 */ /* 0x000fcc00078e00ff */
[----:B------:R-:W3:Y:S01]  /*fa60*/  LDC R17, c[0x0][0xbe8] ;  /* 0x0002fa00ff117b82 */ /* 0x000ee20000000800 */
[----:B--2---:R-:W-:-:S04]  /*fa70*/  ISETP.NE.U32.AND P0, PT, R4, RZ, PT ;  /* 0x000000ff0400720c */ /* 0x004fc80003f05070 */
[----:B------:R-:W-:-:S03]  /*fa80*/  ISETP.NE.AND.EX P0, PT, R5, RZ, PT, P0 ;  /* 0x000000ff0500720c */ /* 0x000fc60003f05300 */
[----:B------:R-:W2:Y:S01]  /*fa90*/  LDC.64 R4, c[0x0][0xc08] ;  /* 0x00030200ff047b82 */ /* 0x000ea20000000a00 */
[----:B0-----:R-:W-:-:S04]  /*faa0*/  IMAD.WIDE R2, R164, 0x4, R2 ;  /* 0x00000004a4027825 */ /* 0x001fc800078e0202 */
[----:B------:R-:W-:-:S05]  /*fab0*/  IMAD.U32 R0, RZ, RZ, UR4 ;  /* 0x00000004ff007e24 */ /* 0x000fca000f8e00ff */
[----:B------:R0:W5:Y:S01]  /*fac0*/  @P0 LDG.E R6, desc[UR36][R2.64] ;  /* 0x0000002402060981 */ /* 0x000162000c1e1900 */
[----:B--2---:R-:W-:-:S04]  /*fad0*/  ISETP.NE.U32.AND P1, PT, R4, RZ, PT ;  /* 0x000000ff0400720c */ /* 0x004fc80003f25070 */
[----:B------:R-:W-:-:S13]  /*fae0*/  ISETP.NE.AND.EX P1, PT, R5, RZ, PT, P1 ;  /* 0x000000ff0500720c */ /* 0x000fda0003f25310 */
[----:B------:R-:W2:Y:S02]  /*faf0*/  @P1 LDC.64 R4, c[0x0][0xc08] ;  /* 0x00030200ff041b82 */ /* 0x000ea40000000a00 */
[----:B--2---:R-:W-:-:S05]  /*fb00*/  @P1 IMAD.WIDE R4, R164, 0x4, R4 ;  /* 0x00000004a4041825 */ /* 0x004fca00078e0204 */
[----:B------:R0:W5:Y:S01]  /*fb10*/  @P1 LDG.E R0, desc[UR36][R4.64] ;  /* 0x0000002404001981 */ /* 0x000162000c1e1900 */
[----:B---3--:R-:W-:Y:S02]  /*fb20*/  ISETP.NE.AND P2, PT, R17, 0x1, PT ;  /* 0x000000011100780c */ /* 0x008fe40003f45270 */
[----:B------:R-:W-:Y:S02]  /*fb30*/  ISETP.GE.AND P3, PT, R174, 0x80, PT ;  /* 0x00000080ae00780c */ /* 0x000fe40003f66270 */
[----:B------:R-:W-:-:S09]  /*fb40*/  SHF.R.S32.HI R7, RZ, 0x1f, R164 ;  /* 0x0000001fff077819 */ /* 0x000fd200000114a4 */
[----:B------:R-:W2:Y:S08]  /*fb50*/  @P2 LDC R16, c[0x0][0xbec] ;  /* 0x0002fb00ff102b82 */ /* 0x000eb00000000800 */
[----:B------:R-:W3:Y:S01]  /*fb60*/  @P2 LDC R21, c[0x0][0xbf0] ;  /* 0x0002fc00ff152b82 */ /* 0x000ee20000000800 */
[----:B0-----:R-:W-:Y:S05]  /*fb70*/  @P1 BRA `(.L_x_1335) ;  /* 0x0000000000101947 */ /* 0x001fea0003800000 */
[----:B------:R-:W-:Y:S05]  /*fb80*/  @!P0 BRA `(.L_x_1335) ;  /* 0x00000000000c8947 */ /* 0x000fea0003800000 */
[----:B------:R-:W4:Y:S04]  /*fb90*/  LDG.E R5, desc[UR36][R2.64] ;  /* 0x0000002402057981 */ /* 0x000f28000c1e1900 */
[----:B-----5:R-:W4:Y:S02]  /*fba0*/  LDG.E R0, desc[UR36][R2.64+0x4] ;  /* 0x0000042402007981 */ /* 0x020f24000c1e1900 */
[----:B----4-:R-:W-:-:S07]  /*fbb0*/  IMAD.IADD R0, R0, 0x1, -R5 ;  /* 0x0000000100007824 */ /* 0x010fce00078e0a05 */
.L_x_1335:
[----:B------:R-:W-:Y:S01]  /*fbc0*/  BSSY B1, `(.L_x_1336) ;  /* 0x000002d000017945 */ /* 0x000fe20003800000 */
[----:B------:R-:W-:Y:S02]  /*fbd0*/  SHF.R.S32.HI R10, RZ, 0x1f, R163 ;  /* 0x0000001fff0a7819 */ /* 0x000fe400000114a3 */
[----:B------:R-:W-:Y:S02]  /*fbe0*/  SEL R13, R164, RZ, !P0 ;  /* 0x000000ffa40d7207 */ /* 0x000fe40004000000 */
[----:B------:R-:W-:Y:S02]  /*fbf0*/  SEL R12, R7, RZ, !P0 ;  /* 0x000000ff070c7207 */ /* 0x000fe40004000000 */
[----:B-----5:R-:W-:Y:S01]  /*fc00*/  SHF.R.S32.HI R11, RZ, 0x1f, R6 ;  /* 0x0000001fff0b7819 */ /* 0x020fe20000011406 */
[----:B------:R-:W-:Y:S06]  /*fc10*/  @P3 BRA `(.L_x_1337) ;  /* 0x00000000009c3947 */ /* 0x000fec0003800000 */
[----:B------:R-:W0:Y:S01]  /*fc20*/  S2R R3, SR_TID.X ;  /* 0x0000000000037919 */ /* 0x000e220000002100 */
[----:B------:R-:W4:Y:S02]  /*fc30*/  LDC R14, c[0x0][0xbe8] ;  /* 0x0002fa00ff0e7b82 */ /* 0x000f240000000800 */
[----:B----4-:R-:W-:Y:S01]  /*fc40*/  IMAD R2, R0, R14, RZ ;  /* 0x0000000e00027224 */ /* 0x010fe200078e02ff */
[----:B0-----:R-:W-:-:S04]  /*fc50*/  IADD3 R9, R18, -0x80, R3 ;  /* 0xffffff8012097810 */ /* 0x001fc80007ffe003 */
        /* <DEDUP_REMOVED lines=9> */
[----:B------:R-:W0:Y:S01]  /*fcf0*/  @P0 LDC R4, c[0x0][0xbec] ;  /* 0x0002fb00ff040b82 */ /* 0x000e220000000800 */
[----:B------:R-:W-:Y:S01]  /*fd00*/  IMAD R7, R163, UR5, R8 ;  /* 0x00000005a3077c24 */ /* 0x000fe2000f8e0208 */
[----:B------:R-:W-:-:S03]  /*fd10*/  ULDC.64 UR4, c[0x0][0xb98] ;  /* 0x0002e60000047ab9 */ /* 0x000fc60000000a00 */
[----:B------:R-:W-:-:S03]  /*fd20*/  IMAD.IADD R3, R3, 0x1, R7 ;  /* 0x0000000103037824 */ /* 0x000fc600078e0207 */
[----:B------:R-:W4:Y:S01]  /*fd30*/  @P0 LDC R15, c[0x0][0xbf0] ;  /* 0x0002fc00ff0f0b82 */ /* 0x000f220000000800 */
[----:B------:R-:W-:-:S04]  /*fd40*/  IMAD.WIDE.U32 R2, R13, UR4, R2 ;  /* 0x000000040d027c25 */ /* 0x000fc8000f8e0002 */
[----:B0-----:R-:W-:-:S05]  /*fd50*/  @P0 IMAD.HI.U32 R4, R9, R4, RZ ;  /* 0x0000000409040227 */ /* 0x001fca00078e00ff */
[----:B----4-:R-:W-:Y:S01]  /*fd60*/  @P0 SHF.R.U32.HI R5, RZ, R15, R4 ;  /* 0x0000000fff050219 */ /* 0x010fe20000011604 */
[----:B------:R-:W-:-:S03]  /*fd70*/  IMAD R4, R12, UR4, RZ ;  /* 0x000000040c047c24 */ /* 0x000fc6000f8e02ff */
[----:B------:R-:W-:Y:S01]  /*fd80*/  IADD3 R2, P0, R5, R2, RZ ;  /* 0x0000000205027210 */ /* 0x000fe20007f1e0ff */
[----:B------:R-:W-:Y:S02]  /*fd90*/  IMAD.MOV R7, RZ, RZ, -R5 ;  /* 0x000000ffff077224 */ /* 0x000fe400078e0a05 */
[----:B------:R-:W-:Y:S01]  /*fda0*/  IMAD R8, R13, UR5, R4 ;  /* 0x000000050d087c24 */ /* 0x000fe2000f8e0204 */
[----:B------:R-:W-:Y:S01]  /*fdb0*/  ULDC.64 UR4, c[0x0][0xb88] ;  /* 0x0002e20000047ab9 */ /* 0x000fe20000000a00 */
[----:B------:R-:W-:Y:S01]  /*fdc0*/  IMAD R7, R14, R7, R9 ;  /* 0x000000070e077224 */ /* 0x000fe200078e0209 */
[----:B------:R-:W-:-:S04]  /*fdd0*/  SHF.R.S32.HI R9, RZ, 0x1f, R5 ;  /* 0x0000001fff097819 */ /* 0x000fc80000011405 */
        /* <DEDUP_REMOVED lines=11> */
.L_x_1337:
[----:B------:R-:W-:Y:S05]  /*fe90*/  BSYNC B1 ;  /* 0x0000000000017941 */ /* 0x000fea0003800000 */
.L_x_1336:
[----:B------:R-:W-:Y:S01]  /*fea0*/  ULDC.64 UR4, c[0x0][0xaa0] ;  /* 0x0002a80000047ab9 */ /* 0x000fe20000000a00 */
[----:B------:R-:W-:Y:S01]  /*feb0*/  LEA R7, R162, R165, 0x5 ;  /* 0x000000a5a2077211 */ /* 0x000fe200078e28ff */
[----:B0-----:R-:W-:Y:S01]  /*fec0*/  IMAD R3, R11, UR4, RZ ;  /* 0x000000040b037c24 */ /* 0x001fe2000f8e02ff */
[----:B------:R-:W-:Y:S03]  /*fed0*/  BSSY B1, `(.L_x_1338) ;  /* 0x0000036000017945 */ /* 0x000fe60003800000 */
[C---:B------:R-:W-:Y:S02]  /*fee0*/  IMAD R5, R6.reuse, UR5, R3 ;  /* 0x0000000506057c24 */ /* 0x040fe4000f8e0203 */
[----:B------:R-:W-:Y:S01]  /*fef0*/  IMAD.WIDE.U32 R2, R6, UR4, RZ ;  /* 0x0000000406027c25 */ /* 0x000fe2000f8e00ff */
[----:B------:R-:W-:-:S03]  /*ff00*/  ULDC.64 UR4, c[0x0][0xae8] ;  /* 0x0002ba0000047ab9 */ /* 0x000fc60000000a00 */
[----:B------:R-:W-:Y:S02]  /*ff10*/  IMAD.IADD R9, R18, 0x1, R7 ;  /* 0x0000000112097824 */ /* 0x000fe400078e0207 */
[----:B------:R-:W-:Y:S02]  /*ff20*/  IMAD.IADD R3, R3, 0x1, R5 ;  /* 0x0000000103037824 */ /* 0x000fe400078e0205 */
[----:B------:R-:W-:Y:S02]  /*ff30*/  IMAD R6, R10, UR4, RZ ;  /* 0x000000040a067c24 */ /* 0x000fe4000f8e02ff */
[----:B--2---:R-:W-:-:S04]  /*ff40*/  @P2 IMAD.HI.U32 R4, R9, R16, RZ ;  /* 0x0000001009042227 */ /* 0x004fc800078e00ff */
[C---:B------:R-:W-:Y:S02]  /*ff50*/  IMAD R7, R163.reuse, UR5, R6 ;  /* 0x00000005a3077c24 */ /* 0x040fe4000f8e0206 */
[----:B------:R-:W-:Y:S01]  /*ff60*/  IMAD.WIDE.U32 R2, R163, UR4, R2 ;  /* 0x00000004a3027c25 */ /* 0x000fe2000f8e0002 */
[----:B------:R-:W-:-:S03]  /*ff70*/  ULDC.64 UR4, c[0x0][0xaf0] ;  /* 0x0002bc0000047ab9 */ /* 0x000fc60000000a00 */
[----:B------:R-:W-:Y:S01]  /*ff80*/  IMAD.MOV.U32 R5, RZ, RZ, R9 ;  /* 0x000000ffff057224 */ /* 0x000fe200078e0009 */
[----:B---3--:R-:W-:Y:S01]  /*ff90*/  @P2 SHF.R.U32.HI R5, RZ, R21, R4 ;  /* 0x00000015ff052219 */ /* 0x008fe20000011604 */
[----:B------:R-:W-:Y:S02]  /*ffa0*/  IMAD R6, R12, UR4, RZ ;  /* 0x000000040c067c24 */ /* 0x000fe4000f8e02ff */
[----:B------:R-:W-:Y:S01]  /*ffb0*/  IMAD.IADD R3, R3, 0x1, R7 ;  /* 0x0000000103037824 */ /* 0x000fe200078e0207 */
[----:B------:R-:W-:Y:S01]  /*ffc0*/  SHF.R.S32.HI R4, RZ, 0x1f, R5 ;  /* 0x0000001fff047819 */ /* 0x000fe20000011405 */
[C---:B------:R-:W-:Y:S02]  /*ffd0*/  IMAD R7, R13.reuse, UR5, R6 ;  /* 0x000000050d077c24 */ /* 0x040fe4000f8e0206 */
[----:B------:R-:W-:Y:S01]  /*ffe0*/  IMAD.WIDE.U32 R2, R13, UR4, R2 ;  /* 0x000000040d027c25 */ /* 0x000fe2000f8e0002 */
[----:B------:R-:W-:-:S03]  /*fff0*/  ULDC.64 UR4, c[0x0][0xae0] ;  /* 0x0002b80000047ab9 */ /* 0x000fc60000000a00 */
[----:B------:R-:W-:Y:S02]  /*10000*/  IMAD.MOV R6, RZ, RZ, -R5 ;  /* 0x000000ffff067224 */ /* 0x000fe400078e0a05 */
[----:B------:R-:W-:Y:S02]  /*10010*/  IMAD.IADD R3, R3, 0x1, R7 ;  /* 0x0000000103037824 */ /* 0x000fe400078e0207 */
        /* <DEDUP_REMOVED lines=8> */
[----:B------:R-:W-:Y:S02]  /*100a0*/  IMAD.IADD R18, R165, 0x1, R18 ;  /* 0x00000001a5127824 */ /* 0x000fe400078e0212 */
        /* <DEDUP_REMOVED lines=24> */
.L_x_1339:
[----:B------:R-:W-:Y:S05]  /*10230*/  BSYNC B1 ;  /* 0x0000000000017941 */ /* 0x000fea0003800000 */
.L_x_1338:
[----:B---3--:R3:W0:Y:S01]  /*10240*/  SHFL.IDX PT, R0, R5, 0x1, 0x181f ;  /* 0x00381f0005007f89 */ /* 0x00862200000e0000 */
[----:B------:R-:W-:Y:S03]  /*10250*/  BSSY B1, `(.L_x_1340) ;  /* 0x000000c000017945 */ /* 0x000fe60003800000 */
[----:B--2-4-:R3:W2:Y:S01]  /*10260*/  SHFL.IDX PT, R2, R4, 0x1, 0x181f ;  /* 0x00381f0004027f89 */ /* 0x0146a200000e0000 */
        /* <DEDUP_REMOVED lines=10> */
.L_x_1341:
[----:B------:R-:W-:Y:S05]  /*10310*/  BSYNC B1 ;  /* 0x0000000000017941 */ /* 0x000fea0003800000 */
.L_x_1340:
[----:B0-----:R0:W0:Y:S01]  /*10320*/  SHFL.IDX PT, R0, R5, 0x2, 0x181f ;  /* 0x00581f0005007f89 */ /* 0x00102200000e0000 */
[----:B------:R-:W-:Y:S03]  /*10330*/  BSSY B1, `(.L_x_1342) ;  /* 0x000000c000017945 */ /* 0x000fe60003800000 */
[----:B--2-4-:R2:W4:Y:S01]  /*10340*/  SHFL.IDX PT, R2, R4, 0x2, 0x181f ;  /* 0x00581f0004027f89 */ /* 0x01452200000e0000 */
        /* <DEDUP_REMOVED lines=10> */
.L_x_1343:
[----:B------:R-:W-:Y:S05]  /*103f0*/  BSYNC B1 ;  /* 0x0000000000017941 */ /* 0x000fea0003800000 */
.L_x_1342:
[----:B0-----:R-:W-:Y:S01]  /*10400*/  VIADD R0, R18, 0x60 ;  /* 0x0000006012007836 */ /* 0x001fe20000000000 */
[----:B---3--:R-:W0:Y:S04]  /*10410*/  SHFL.IDX PT, R5, R5, 0x3, 0x181f ;  /* 0x00781f0005057f89 */ /* 0x008e2800000e0000 */
[----:B------:R-:W-:Y:S01]  /*10420*/  ISETP.GE.AND P0, PT, R0, R17, PT ;  /* 0x000000110000720c */ /* 0x000fe20003f06270 */
[----:B----4-:R3:W4:-:S12]  /*10430*/  SHFL.IDX PT, R2, R4, 0x3, 0x181f ;  /* 0x00781f0004027f89 */ /* 0x01071800000e0000 */
[----:B---3--:R-:W-:Y:S05]  /*10440*/  @P0 BRA `(.L_x_1334) ;  /* 0x0000000000240947 */ /* 0x008fea0003800000 */
        /* <DEDUP_REMOVED lines=9> */
.L_x_1334:
[----:B------:R-:W-:Y:S05]  /*104e0*/  BSYNC B0 ;  /* 0x0000000000007941 */ /* 0x000fea0003800000 */
.L_x_1325:
[----:B------:R-:W-:Y:S02]  /*104f0*/  ULDC UR4, c[0x0][0xc3c] ;  /* 0x00030f0000047ab9 */ /* 0x000fe40000000800 */
[----:B-1----:R-:W-:-:S13]  /*10500*/  ISETP.GE.AND P0, PT, R47, UR4, PT ;  /* 0x000000042f007c0c */ /* 0x002fda000bf06270 */
[----:B------:R-:W-:Y:S05]  /*10510*/  @!P0 BRA `(.L_x_1344) ;  /* 0xffffff0800008947 */ /* 0x000fea000383ffff */
[----:B------:R-:W-:Y:S05]  /*10520*/  EXIT ;  /* 0x000000000000794d */ /* 0x000fea0003800000 */
.L_x_1235:
[----:B------:R-:W-:-:S08]  /*10530*/  NOP ;  /* 0x0000000000007918 */ /* 0x000fd00000000000 */
[----:B0-----:R-:W0:-:S00]  /*10540*/  USETMAXREG.DEALLOC.CTAPOOL 0x28 ;  /* 0x00000028000079c8 */ /* 0x001e0000080e0500 */
[----:B0-----:R-:W2:Y:S01]  /*10550*/  LDL.LU R2, [R1] ;  /* 0x0000000001027983 */ /* 0x001ea20000300800 */
[----:B------:R-:W-:-:S06]  /*10560*/  LOP3.LUT R0, R0, 0x3, RZ, 0xc0, !PT ;  /* 0x0000000300007812 */ /* 0x000fcc00078ec0ff */
[----:B------:R-:W0:Y:S02]  /*10570*/  SHFL.IDX PT, R0, R0, RZ, 0x1f ;  /* 0x00001fff00007589 */ /* 0x000e2400000e0000 */
[----:B0-----:R-:W-:Y:S01]  /*10580*/  ISETP.NE.AND P0, PT, R0, RZ, PT ;  /* 0x000000ff0000720c */ /* 0x001fe20003f05270 */
[----:B------:R-:W-:Y:S01]  /*10590*/  IMAD.MOV.U32 R0, RZ, RZ, RZ ;  /* 0x000000ffff007224 */ /* 0x000fe200078e00ff */
[----:B--2---:R-:W-:-:S11]  /*105a0*/  LOP3.LUT R2, R2, 0xfffffeff, RZ, 0xc0, !PT ;  /* 0xfffffeff02027812 */ /* 0x004fd600078ec0ff */
[----:B------:R-:W-:-:S05]  /*105b0*/  @P0 LOP3.LUT R2, R2, 0x100, RZ, 0xfc, !PT ;  /* 0x0000010002020812 */ /* 0x000fca00078efcff */
[----:B------:R0:W-:Y:S01]  /*105c0*/  STL [R1], R2 ;  /* 0x0000000201007387 */ /* 0x0001e20000100800 */
[----:B------:R-:W-:Y:S05]  /*105d0*/  @!P0 BRA `(.L_x_1345) ;  /* 0x00000000001c8947 */ /* 0x000fea0003800000 */
[----:B------:R-:W1:Y:S08]  /*105e0*/  S2UR UR5, SR_CgaCtaId ;  /* 0x00000000000579c3 */ /* 0x000e700000008800 */
[----:B------:R-:W-:Y:S06]  /*105f0*/  BAR.SYNC.DEFER_BLOCKING 0x5, 0x180 ;  /* 0x0146000000007b1d */ /* 0x000fec0000010000 */
[----:B------:R-:W-:-:S02]  /*10600*/  UMOV UR4, 0x400 ;  /* 0x0000040000047882 */ /* 0x000fc40000000000 */
[----:B-1----:R-:W-:-:S09]  /*10610*/  ULEA UR4, UR5, UR4, 0x18 ;  /* 0x0000000405047291 */ /* 0x002fd2000f8ec03f */
[----:B------:R-:W1:Y:S01]  /*10620*/  LDS.128 R16, [UR4+0x2a8d0] ;  /* 0x02a8d004ff107984 */ /* 0x000e620008000c00 */
[----:B------:R-:W-:Y:S06]  /*10630*/  BAR.ARV 0x4, 0x180 ;  /* 0x0106000000007b1d */ /* 0x000fec0000002000 */
[----:B------:R-:W-:Y:S05]  /*10640*/  BRA `(.L_x_1346) ;  /* 0x00000008008c7947 */ /* 0x000fea0003800000 */
.L_x_1345:
[----:B0-----:R-:W0:Y:S01]  /*10650*/  S2R R2, SR_TID.X ;  /* 0x0000000000027919 */ /* 0x001e220000002100 */
        /* <DEDUP_REMOVED lines=16> */
[----:B--2---:R-:W0:Y:S02]  /*10760*/  SHFL.UP PT, R4, R0, 0x1, RZ ;  /* 0x0420000000047989 */ /* 0x004e2400000e00ff */
        /* <DEDUP_REMOVED lines=22> */
.L_x_1351:
        /* <DEDUP_REMOVED lines=12> */
.L_x_1350:
[----:B------:R-:W-:Y:S05]  /*10990*/  BSYNC B0 ;  /* 0x0000000000007941 */ /* 0x000fea0003800000 */
.L_x_1349:
        /* <DEDUP_REMOVED lines=17> */
[----:B------:R-:W-:-:S05]  /*10ab0*/  IMAD.IADD R4, R3, 0x1, R4 ;  /* 0x0000000103047824 */ /* 0x000fca00078e0204 */
[----:B------:R-:W-:-:S13]  /*10ac0*/  ISETP.GT.AND P6, PT, R4, UR6, PT ;  /* 0x0000000604007c0c */ /* 0x000fda000bfc4270 */
[----:B------:R-:W-:Y:S05]  /*10ad0*/  @!P6 BRA `(.L_x_1351) ;  /* 0xfffffffc007ce947 */ /* 0x000fea000383ffff */
.L_x_1347:
[----:B------:R-:W-:-:S04]  /*10ae0*/  IMAD.IADD R11, R4, 0x1, -R3 ;  /* 0x00000001040b7824 */ /* 0x000fc800078e0a03 */
[----:B------:R-:W-:-:S05]  /*10af0*/  IMAD R2, R6, UR5, R11 ;  /* 0x0000000506027c24 */ /* 0x000fca000f8e020b */
[----:B------:R-:W-:Y:S02]  /*10b00*/  ISETP.GT.AND P0, PT, R2, UR6, PT ;  /* 0x0000000602007c0c */ /* 0x000fe4000bf04270 */
[----:B------:R-:W0:Y:S11]  /*10b10*/  LDC.64 R2, c[0x0][0xc90] ;  /* 0x00032400ff027b82 */ /* 0x000e360000000a00 */
[----:B------:R-:W-:-:S04]  /*10b20*/  VOTE.ANY R8, PT, !P0 ;  /* 0x0000000000087806 */ /* 0x000fc800040e0100 */
[----:B------:R-:W1:Y:S02]  /*10b30*/  POPC R13, R8 ;  /* 0x00000008000d7309 */ /* 0x000e640000000000 */
[----:B-1----:R-:W-:-:S04]  /*10b40*/  VIADD R19, R13, UR4 ;  /* 0x000000040d137c36 */ /* 0x002fc80008000000 */
[----:B0-----:R-:W-:-:S05]  /*10b50*/  IMAD.WIDE R2, R19, 0x4, R2 ;  /* 0x0000000413027825 */ /* 0x001fca00078e0202 */
[----:B------:R-:W2:Y:S01]  /*10b60*/  LDG.E R7, desc[UR36][R2.64] ;  /* 0x0000002402077981 */ /* 0x000ea2000c1e1900 */
[----:B------:R-:W-:-:S03]  /*10b70*/  ISETP.NE.AND P0, PT, R8, RZ, PT ;  /* 0x000000ff0800720c */ /* 0x000fc60003f05270 */
[----:B------:R-:W2:Y:S02]  /*10b80*/  SHFL.IDX PT, R0, R0, R13, 0x1f ;  /* 0x00001f0d00007589 */ /* 0x000ea400000e0000 */
[----:B--2---:R-:W-:-:S05]  /*10b90*/  IMAD R4, R0, R7, RZ ;  /* 0x0000000700047224 */ /* 0x004fca00078e02ff */
[----:B------:R-:W-:-:S04]  /*10ba0*/  IABS R12, R4 ;  /* 0x00000004000c7213 */ /* 0x000fc80000000000 */
[----:B------:R-:W0:Y:S08]  /*10bb0*/  I2F.RP R9, R12 ;  /* 0x0000000c00097306 */ /* 0x000e300000209400 */
[----:B0-----:R-:W0:Y:S02]  /*10bc0*/  MUFU.RCP R9, R9 ;  /* 0x0000000900097308 */ /* 0x001e240000001000 */
[----:B0-----:R-:W-:-:S06]  /*10bd0*/  VIADD R10, R9, 0xffffffe ;  /* 0x0ffffffe090a7836 */ /* 0x001fcc0000000000 */
[----:B------:R0:W1:Y:S01]  /*10be0*/  F2I.FTZ.U32.TRUNC.NTZ R3, R10 ;  /* 0x0000000a00037305 */ /* 0x000062000021f000 */
[----:B------:R-:W-:Y:S05]  /*10bf0*/  @!P0 BRA `(.L_x_1352) ;  /* 0x0000000000088947 */ /* 0x000fea0003800000 */
[----:B------:R-:W-:-:S05]  /*10c00*/  VIADD R9, R13, 0xffffffff ;  /* 0xffffffff0d097836 */ /* 0x000fca0000000000 */
[----:B------:R2:W3:Y:S02]  /*10c10*/  SHFL.IDX PT, R16, R6, R9, 0x1f ;  /* 0x00001f0906107589 */ /* 0x0004e400000e0000 */
.L_x_1352:
[----:B-1----:R-:W-:Y:S02]  /*10c20*/  IMAD.MOV R2, RZ, RZ, -R3 ;  /* 0x000000ffff027224 */ /* 0x002fe400078e0a03 */
[----:B---3--:R-:W-:Y:S02]  /*10c30*/  IMAD R16, R16, UR5, R11 ;  /* 0x0000000510107c24 */ /* 0x008fe4000f8e020b */
[----:B------:R-:W-:Y:S01]  /*10c40*/  IMAD.MOV.U32 R11, RZ, RZ, R2 ;  /* 0x000000ffff0b7224 */ /* 0x000fe200078e0002 */
[----:B------:R-:W-:Y:S02]  /*10c50*/  IABS R2, R4 ;  /* 0x0000000400027213 */ /* 0x000fe40000000000 */
[----:B--2---:R-:W-:Y:S01]  /*10c60*/  IADD3 R9, -R16, UR6, RZ ;  /* 0x0000000610097c10 */ /* 0x004fe2000fffe1ff */
[----:B------:R-:W-:Y:S02]  /*10c70*/  IMAD R11, R11, R12, RZ ;  /* 0x0000000c0b0b7224 */ /* 0x000fe400078e02ff */
[----:B------:R-:W-:Y:S01]  /*10c80*/  IMAD.MOV R8, RZ, RZ, -R2 ;  /* 0x000000ffff087224 */ /* 0x000fe200078e0a02 */
[----:B------:R-:W-:Y:S01]  /*10c90*/  IABS R6, R9 ;  /* 0x0000000900067213 */ /* 0x000fe20000000000 */
[----:B------:R-:W-:-:S04]  /*10ca0*/  IMAD.MOV.U32 R2, RZ, RZ, RZ ;  /* 0x000000ffff027224 */ /* 0x000fc800078e00ff */
[----:B------:R-:W-:-:S04]  /*10cb0*/  IMAD.HI.U32 R2, R3, R11, R2 ;  /* 0x0000000b03027227 */ /* 0x000fc800078e0002 */
[----:B------:R-:W-:Y:S02]  /*10cc0*/  IMAD.MOV.U32 R3, RZ, RZ, R6 ;  /* 0x000000ffff037224 */ /* 0x000fe400078e0006 */
        /* <DEDUP_REMOVED lines=12> */
[----:B------:R-:W-:-:S05]  /*10d90*/  @!P1 LOP3.LUT R2, RZ, R4, RZ, 0x33, !PT ;  /* 0x00000004ff029212 */ /* 0x000fca00078e33ff */
[----:B------:R-:W-:Y:S02]  /*10da0*/  IMAD R11, R7, R2, RZ ;  /* 0x00000002070b7224 */ /* 0x000fe400078e02ff */
[----:B------:R-:W-:Y:S02]  /*10db0*/  IMAD.MOV R2, RZ, RZ, -R2 ;  /* 0x000000ffff027224 */ /* 0x000fe400078e0a02 */
[----:B------:R-:W-:Y:S02]  /*10dc0*/  IMAD.MOV R6, RZ, RZ, -R11 ;  /* 0x000000ffff067224 */ /* 0x000fe400078e0a0b */
[----:B------:R-:W-:Y:S02]  /*10dd0*/  IMAD R4, R4, R2, R9 ;  /* 0x0000000204047224 */ /* 0x000fe400078e0209 */
[----:B------:R-:W-:Y:S01]  /*10de0*/  IMAD.MOV.U32 R2, RZ, RZ, RZ ;  /* 0x000000ffff027224 */ /* 0x000fe200078e00ff */
[----:B------:R-:W-:Y:S02]  /*10df0*/  VIADDMNMX R13, R6, UR5, R7, PT ;  /* 0x00000005060d7c46 */ /* 0x000fe4000b800107 */
[----:B------:R-:W-:-:S02]  /*10e00*/  IABS R9, R4 ;  /* 0x0000000400097213 */ /* 0x000fc40000000000 */
[-C--:B------:R-:W-:Y:S01]  /*10e10*/  IABS R8, R13.reuse ;  /* 0x0000000d00087213 */ /* 0x080fe20000000000 */
[----:B------:R-:W-:Y:S01]  /*10e20*/  IMAD.MOV R18, RZ, RZ, -R13 ;  /* 0x000000ffff127224 */ /* 0x000fe200078e0a0d */
[----:B0-----:R-:W-:Y:S02]  /*10e30*/  IABS R10, R13 ;  /* 0x0000000d000a7213 */ /* 0x001fe40000000000 */
[----:B------:R-:W0:Y:S08]  /*10e40*/  I2F.RP R6, R8 ;  /* 0x0000000800067306 */ /* 0x000e300000209400 */
[----:B0-----:R-:W0:Y:S02]  /*10e50*/  MUFU.RCP R6, R6 ;  /* 0x0000000600067308 */ /* 0x001e240000001000 */
[----:B0-----:R-:W-:-:S06]  /*10e60*/  VIADD R3, R6, 0xffffffe ;  /* 0x0ffffffe06037836 */ /* 0x001fcc0000000000 */
[----:B------:R-:W0:Y:S02]  /*10e70*/  F2I.FTZ.U32.TRUNC.NTZ R3, R3 ;  /* 0x0000000300037305 */ /* 0x000e24000021f000 */
[----:B0-----:R-:W-:-:S04]  /*10e80*/  IMAD.MOV R7, RZ, RZ, -R3 ;  /* 0x000000ffff077224 */ /* 0x001fc800078e0a03 */
[----:B------:R-:W-:-:S04]  /*10e90*/  IMAD R7, R7, R8, RZ ;  /* 0x0000000807077224 */ /* 0x000fc800078e02ff */
[----:B------:R-:W-:Y:S01]  /*10ea0*/  IMAD.HI.U32 R2, R3, R7, R2 ;  /* 0x0000000703027227 */ /* 0x000fe200078e0002 */
[----:B------:R-:W-:-:S05]  /*10eb0*/  IADD3 R3, RZ, -R10, RZ ;  /* 0x8000000aff037210 */ /* 0x000fca0007ffe0ff */
        /* <DEDUP_REMOVED lines=8> */
[----:B------:R-:W-:Y:S01]  /*10f40*/  ISETP.GE.AND P2, PT, R3, RZ, PT ;  /* 0x000000ff0300720c */ /* 0x000fe20003f46270 */
[----:B------:R-:W-:-:S06]  /*10f50*/  IMAD.IADD R3, R4, 0x1, R11 ;  /* 0x0000000104037824 */ /* 0x000fcc00078e020b */
[----:B------:R-:W-:-:S06]  /*10f60*/  @P0 VIADD R2, R2, 0x1 ;  /* 0x0000000102020836 */ /* 0x000fcc0000000000 */
[----:B------:R-:W-:Y:S01]  /*10f70*/  @!P2 IMAD.MOV R2, RZ, RZ, -R2 ;  /* 0x000000ffff02a224 */ /* 0x000fe200078e0a02 */
[----:B------:R-:W-:-:S04]  /*10f80*/  @!P1 LOP3.LUT R2, RZ, R13, RZ, 0x33, !PT ;  /* 0x0000000dff029212 */ /* 0x000fc800078e33ff */
[----:B------:R-:W-:Y:S01]  /*10f90*/  LOP3.LUT R17, RZ, R2, RZ, 0x33, !PT ;  /* 0x00000002ff117212 */ /* 0x000fe200078e33ff */
[----:B------:R-:W-:-:S04]  /*10fa0*/  IMAD R18, R2, R18, R3 ;  /* 0x0000001202127224 */ /* 0x000fc800078e0203 */
[----:B------:R-:W-:Y:S01]  /*10fb0*/  IMAD.IADD R17, R0, 0x1, R17 ;  /* 0x0000000100117824 */ /* 0x000fe200078e0211 */
[----:B------:R-:W-:Y:S06]  /*10fc0*/  BRA `(.L_x_1353) ;  /* 0x0000000000147947 */ /* 0x000fec0003800000 */
.L_x_1348:
[----:B------:R-:W-:Y:S01]  /*10fd0*/  ULDC UR4, c[0x0][0xc3c] ;  /* 0x00030f0000047ab9 */ /* 0x000fe20000000800 */
[----:B------:R-:W-:Y:S02]  /*10fe0*/  IMAD.MOV.U32 R17, RZ, RZ, RZ ;  /* 0x000000ffff117224 */ /* 0x000fe400078e00ff */
[----:B------:R-:W-:Y:S02]  /*10ff0*/  IMAD.U32 R16, RZ, RZ, UR6 ;  /* 0x00000006ff107e24 */ /* 0x000fe4000f8e00ff */
[----:B------:R-:W-:Y:S02]  /*11000*/  IMAD.MOV.U32 R18, RZ, RZ, RZ ;  /* 0x000000ffff127224 */ /* 0x000fe400078e00ff */
[----:B------:R-:W-:-:S07]  /*11010*/  IMAD.U32 R19, RZ, RZ, UR4 ;  /* 0x00000004ff137e24 */ /* 0x000fce000f8e00ff */
.L_x_1353:
[----:B------:R-:W-:-:S13]  /*11020*/  ISETP.NE.AND P0, PT, R5, RZ, PT ;  /* 0x000000ff0500720c */ /* 0x000fda0003f05270 */
[----:B------:R-:W0:Y:S01]  /*11030*/  @!P0 S2R R3, SR_CgaCtaId ;  /* 0x0000000000038919 */ /* 0x000e220000008800 */
[----:B------:R-:W-:-:S04]  /*11040*/  @!P0 MOV R0, 0x400 ;  /* 0x0000040000008802 */ /* 0x000fc80000000f00 */
[----:B0-----:R-:W-:-:S05]  /*11050*/  @!P0 LEA R0, R3, R0, 0x18 ;  /* 0x0000000003008211 */ /* 0x001fca00078ec0ff */
[----:B------:R2:W-:Y:S01]  /*11060*/  @!P0 STS.128 [R0+0x2a8d0], R16 ;  /* 0x02a8d01000008388 */ /* 0x0005e20000000c00 */
[----:B------:R-:W-:Y:S06]  /*11070*/  BAR.ARV 0x5, 0x180 ;  /* 0x0146000000007b1d */ /* 0x000fec0000002000 */
.L_x_1346:
[----:B------:R3:W-:Y:S01]  /*11080*/  STL [R1+0x14], RZ ;  /* 0x000014ff01007387 */ /* 0x0007e20000100800 */
[----:B------:R-:W-:Y:S01]  /*11090*/  ULDC UR4, c[0x0][0xc3c] ;  /* 0x00030f0000047ab9 */ /* 0x000fe20000000800 */
[----:B------:R-:W-:Y:S01]  /*110a0*/  IMAD.MOV.U32 R27, RZ, RZ, 0x1 ;  /* 0x00000001ff1b7424 */ /* 0x000fe200078e00ff */
[----:B-1----:R-:W-:Y:S01]  /*110b0*/  ISETP.GE.AND P0, PT, R19, UR4, PT ;  /* 0x0000000413007c0c */ /* 0x002fe2000bf06270 */
[----:B------:R-:W-:-:S12]  /*110c0*/  IMAD.MOV.U32 R25, RZ, RZ, RZ ;  /* 0x000000ffff197224 */ /* 0x000fd800078e00ff */
[----:B---3--:R-:W-:Y:S05]  /*110d0*/  @P0 BRA `(.L_x_1354) ;  /* 0x0000004c005c0947 */ /* 0x008fea0003800000 */
[----:B--2---:R-:W2:Y:S01]  /*110e0*/  LDL R0, [R1+0x18] ;  /* 0x0000180001007983 */ /* 0x004ea20000100800 */
[----:B------:R-:W1:Y:S01]  /*110f0*/  S2UR UR5, SR_CgaCtaId ;  /* 0x00000000000579c3 */ /* 0x000e620000008800 */
[----:B------:R-:W-:Y:S01]  /*11100*/  BSSY B8, `(.L_x_1354) ;  /* 0x00004d4000087945 */ /* 0x000fe20003800000 */
[----:B------:R-:W-:Y:S01]  /*11110*/  IMAD.MOV.U32 R27, RZ, RZ, 0x1 ;  /* 0x00000001ff1b7424 */ /* 0x000fe200078e00ff */
[----:B------:R-:W3:Y:S01]  /*11120*/  S2R R5, SR_TID.X ;  /* 0x0000000000057919 */ /* 0x000ee20000002100 */
[----:B------:R-:W-:Y:S01]  /*11130*/  IMAD.MOV.U32 R25, RZ, RZ, RZ ;  /* 0x000000ffff197224 */ /* 0x000fe200078e00ff */
[----:B------:R-:W-:Y:S01]  /*11140*/  ULDC UR39, c[0x0][0xc] ;  /* 0x0000030000277ab9 */ /* 0x000fe20000000800 */
[----:B------:R4:W-:Y:S01]  /*11150*/  STL [R1+0x14], RZ ;  /* 0x000014ff01007387 */ /* 0x0009e20000100800 */
[C---:B---3--:R-:W-:Y:S02]  /*11160*/  LOP3.LUT R4, R5.reuse, 0x7f, RZ, 0xc0, !PT ;  /* 0x0000007f05047812 */ /* 0x048fe400078ec0ff */
[----:B--2---:R-:W-:Y:S01]  /*11170*/  R2UR UR4, R0 ;  /* 0x00000000000472ca */ /* 0x004fe200000e0000 */
[----:B------:R-:W-:-:S05]  /*11180*/  IMAD.SHL.U32 R0, R5, 0x8, RZ ;  /* 0x0000000805007824 */ /* 0x000fca00078e00ff */
[----:B0-----:R-:W-:-:S04]  /*11190*/  LOP3.LUT R2, R0, 0x1f8, RZ, 0xc0, !PT ;  /* 0x000001f800027812 */ /* 0x001fc800078ec0ff */
[----:B------:R-:W-:Y:S01]  /*111a0*/  LOP3.LUT R3, R2, 0x38, R5, 0x78, !PT ;  /* 0x0000003802037812 */ /* 0x000fe200078e7805 */
[----:B------:R-:W-:Y:S01]  /*111b0*/  IMAD.SHL.U32 R2, R5, 0x10, RZ ;  /* 0x0000001005027824 */ /* 0x000fe200078e00ff */
[----:B------:R-:W-:Y:S01]  /*111c0*/  SHF.R.U32.HI R5, RZ, 0x3, R4 ;  /* 0x00000003ff057819 */ /* 0x000fe20000011604 */
[----:B------:R-:W-:Y:S01]  /*111d0*/  ULOP3.LUT UR38, UR4, 0x2, URZ, 0xfc, !UPT ;  /* 0x0000000204267892 */ /* 0x000fe2000f8efc3f */
[----:B------:R-:W-:Y:S02]  /*111e0*/  LOP3.LUT R32, R3, 0x200, R0, 0xf8, !PT ;  /* 0x0000020003207812 */ /* 0x000fe400078ef800 */
[----:B------:R-:W-:Y:S01]  /*111f0*/  UMOV UR4, 0x400 ;  /* 0x0000040000047882 */ /* 0x000fe20000000000 */
[----:B------:R-:W-:Y:S01]  /*11200*/  LOP3.LUT R4, R0, 0x38, RZ, 0xc0, !PT ;  /* 0x0000003800047812 */ /* 0x000fe200078ec0ff */
[----:B-1----:R-:W-:Y:S01]  /*11210*/  ULEA UR4, UR5, UR4, 0x18 ;  /* 0x0000000405047291 */ /* 0x002fe2000f8ec03f */
[----:B------:R-:W-:Y:S02]  /*11220*/  LOP3.LUT R3, R5, 0x70, R2, 0xf8, !PT ;  /* 0x0000007005037812 */ /* 0x000fe400078ef802 */
[----:B------:R-:W-:-:S02]  /*11230*/  LOP3.LUT R2, R4, 0x40, RZ, 0xfc, !PT ;  /* 0x0000004004027812 */ /* 0x000fc400078efcff */
[----:B------:R-:W-:Y:S01]  /*11240*/  LOP3.LUT R0, R4, 0x80, RZ, 0xfc, !PT ;  /* 0x0000008004007812 */ /* 0x000fe200078efcff */
[----:B------:R-:W-:-:S04]  /*11250*/  IMAD.U32 R22, RZ, RZ, UR4 ;  /* 0x00000004ff167e24 */ /* 0x000fc8000f8e00ff */
[----:B----4-:R-:W-:-:S07]  /*11260*/  IMAD R33, R32, 0x2, R22 ;  /* 0x0000000220217824 */ /* 0x010fce00078e0216 */
.L_x_1425:
[----:B------:R-:W-:Y:S05]  /*11270*/  YIELD ;  /* 0x0000000000007946 */ /* 0x000fea0003800000 */
[----:B------:R-:W-:Y:S01]  /*11280*/  ULDC.64 UR4, c[0x0][0xa28] ;  /* 0x00028a0000047ab9 */ /* 0x000fe20000000a00 */
[----:B-12---:R-:W2:Y:S01]  /*11290*/  LDL.LU R6, [R1] ;  /* 0x0000000001067983 */ /* 0x006ea20000300800 */
[----:B------:R-:W-:Y:S01]  /*112a0*/  ISETP.NE.U32.AND P0, PT, RZ, UR4, PT ;  /* 0x00000004ff007c0c */ /* 0x000fe2000bf05070 */
[----:B------:R-:W-:-:S03]  /*112b0*/  IMAD.MOV.U32 R36, RZ, RZ, RZ ;  /* 0x000000ffff247224 */ /* 0x000fc600078e00ff */
[----:B------:R-:W-:Y:S01]  /*112c0*/  ISETP.NE.AND.EX P0, PT, RZ, UR5, PT, P0 ;  /* 0x00000005ff007c0c */ /* 0x000fe2000bf05300 */
[----:B------:R-:W-:-:S12]  /*112d0*/  ULDC.64 UR4, c[0x0][0xa18] ;  /* 0x0002860000047ab9 */ /* 0x000fd80000000a00 */
[----:B0-----:R-:W0:Y:S02]  /*112e0*/  @P0 LDC.64 R2, c[0x0][0xa28] ;  /* 0x00028a00ff020b82 */ /* 0x001e240000000a00 */
[----:B0-----:R-:W-:-:S05]  /*112f0*/  @P0 IMAD.WIDE R2, R19, 0x4, R2 ;  /* 0x0000000413020825 */ /* 0x001fca00078e0202 */
[----:B------:R0:W5:Y:S01]  /*11300*/  @P0 LDG.E R36, desc[UR36][R2.64] ;  /* 0x0000002402240981 */ /* 0x000162000c1e1900 */
[----:B------:R-:W-:Y:S01]  /*11310*/  ISETP.NE.U32.AND P0, PT, RZ, UR4, PT ;  /* 0x00000004ff007c0c */ /* 0x000fe2000bf05070 */
[----:B------:R-:W-:-:S03]  /*11320*/  IMAD.MOV.U32 R34, RZ, RZ, RZ ;  /* 0x000000ffff227224 */ /* 0x000fc600078e00ff */
[----:B------:R-:W-:Y:S01]  /*11330*/  ISETP.NE.AND.EX P1, PT, RZ, UR5, PT, P0 ;  /* 0x00000005ff007c0c */ /* 0x000fe2000bf25300 */
[----:B------:R-:W-:Y:S02]  /*11340*/  ULDC.64 UR4, c[0x0][0xa00] ;  /* 0x0002800000047ab9 */ /* 0x000fe40000000a00 */
[----:B------:R-:W-:Y:S01]  /*11350*/  ISETP.NE.U32.AND P0, PT, RZ, UR4, PT ;  /* 0x00000004ff007c0c */ /* 0x000fe2000bf05070 */
[----:B0-----:R-:W0:Y:S03]  /*11360*/  LDC.64 R2, c[0x0][0xa00] ;  /* 0x00028000ff027b82 */ /* 0x001e260000000a00 */
[----:B------:R-:W-:Y:S01]  /*11370*/  ISETP.NE.AND.EX P2, PT, RZ, UR5, PT, P0 ;  /* 0x00000005ff007c0c */ /* 0x000fe2000bf45300 */
[----:B------:R-:W-:-:S05]  /*11380*/  ULDC.64 UR4, c[0x0][0x418] ;  /* 0x0001060000047ab9 */ /* 0x000fca0000000a00 */
[----:B------:R-:W1:Y:S01]  /*11390*/  @P1 LDC.64 R4, c[0x0][0xa18] ;  /* 0x00028600ff041b82 */ /* 0x000e620000000a00 */
[----:B0-----:R-:W-:-:S06]  /*113a0*/  IMAD.WIDE R2, R19, 0x4, R2 ;  /* 0x0000000413027825 */ /* 0x001fcc00078e0202 */
[----:B------:R0:W5:Y:S01]  /*113b0*/  @P2 LDG.E R34, desc[UR36][R2.64] ;  /* 0x0000002402222981 */ /* 0x000162000c1e1900 */
[----:B-1----:R-:W-:-:S05]  /*113c0*/  @P1 IMAD.WIDE R4, R19, 0x4, R4 ;  /* 0x0000000413041825 */ /* 0x002fca00078e0204 */
[----:B------:R0:W5:Y:S01]  /*113d0*/  @P1 LDG.E R29, desc[UR36][R4.64] ;  /* 0x00000024041d1981 */ /* 0x000162000c1e1900 */
[----:B------:R-:W-:-:S03]  /*113e0*/  UISETP.NE.U32.AND UP0, UPT, UR4, URZ, UPT ;  /* 0x0000003f0400728c */ /* 0x000fc6000bf05070 */
[----:B------:R-:W-:Y:S01]  /*113f0*/  ULDC UR4, c[0x0][0x424] ;  /* 0x0001090000047ab9 */ /* 0x000fe20000000800 */
[----:B------:R-:W-:-:S03]  /*11400*/  UISETP.NE.AND.EX UP0, UPT, UR5, URZ, UPT, UP0 ;  /* 0x0000003f0500728c */ /* 0x000fc6000bf05300 */
[----:B------:R-:W-:Y:S01]  /*11410*/  ULDC UR5, c[0x0][0x2f0] ;  /* 0x0000bc0000057ab9 */ /* 0x000fe20000000800 */
[----:B------:R-:W-:-:S04]  /*11420*/  USEL UR4, UR4, 0x1, UP0 ;  /* 0x0000000104047887 */ /* 0x000fc80008000000 */
[----:B------:R-:W-:-:S06]  /*11430*/  UIMAD UR4, UR4, UR5, URZ ;  /* 0x00000005040472a4 */ /* 0x000fcc000f8e023f */
[----:B------:R-:W-:Y:S01]  /*11440*/  IMAD.U32 R35, RZ, RZ, UR4 ;  /* 0x00000004ff237e24 */ /* 0x000fe2000f8e00ff */
[----:B--2---:R-:W-:-:S04]  /*11450*/  LOP3.LUT R6, R6, 0xffffff7f, RZ, 0xc0, !PT ;  /* 0xffffff7f06067812 */ /* 0x004fc800078ec0ff */
[----:B------:R-:W-:-:S05]  /*11460*/  @P2 LOP3.LUT R6, R6, 0x80, RZ, 0xfc, !PT ;  /* 0x0000008006062812 */ /* 0x000fca00078efcff */
[----:B------:R0:W-:Y:S01]  /*11470*/  STL [R1], R6 ;  /* 0x0000000601007387 */ /* 0x0001e20000100800 */
[----:B---3--:R-:W-:Y:S05]  /*11480*/  @P1 BRA `(.L_x_1355) ;  /* 0x0000000000181947 */ /* 0x008fea0003800000 */
[----:B------:R-:W-:Y:S02]  /*11490*/  ULDC UR4, c[0x0][0x288] ;  /* 0x0000a20000047ab9 */ /* 0x000fe40000000800 */
[----:B-----5:R-:W-:Y:S01]  /*114a0*/  IMAD.U32 R29, RZ, RZ, UR4 ;  /* 0x00000004ff1d7e24 */ /* 0x020fe2000f8e00ff */
[----:B------:R-:W-:Y:S06]  /*114b0*/  @!P2 BRA `(.L_x_1355) ;  /* 0x00000000000ca947 */ /* 0x000fec0003800000 */
[----:B------:R-:W2:Y:S04]  /*114c0*/  LDG.E R0, desc[UR36][R2.64] ;  /* 0x0000002402007981 */ /* 0x000ea8000c1e1900 */
[----:B------:R-:W2:Y:S02]  /*114d0*/  LDG.E R29, desc[UR36][R2.64+0x4] ;  /* 0x00000424021d7981 */ /* 0x000ea4000c1e1900 */
[----:B--2---:R-:W-:-:S07]  /*114e0*/  IMAD.IADD R29, R29, 0x1, -R0 ;  /* 0x000000011d1d7824 */ /* 0x004fce00078e0a00 */
.L_x_1355:
[----:B------:R-:W-:Y:S02]  /*114f0*/  ULDC.64 UR4, c[0x0][0xa20] ;  /* 0x0002880000047ab9 */ /* 0x000fe40000000a00 */
[----:B------:R-:W-:-:S04]  /*11500*/  ISETP.NE.U32.AND P0, PT, RZ, UR4, PT ;  /* 0x00000004ff007c0c */ /* 0x000fc8000bf05070 */
[----:B------:R-:W-:-:S13]  /*11510*/  ISETP.NE.AND.EX P0, PT, RZ, UR5, PT, P0 ;  /* 0x00000005ff007c0c */ /* 0x000fda000bf05300 */
[----:B------:R-:W-:Y:S05]  /*11520*/  @!P0 BRA `(.L_x_1356) ;  /* 0x0000000000108947 */ /* 0x000fea0003800000 */
[----:B0-----:R-:W0:Y:S02]  /*11530*/  LDC.64 R2, c[0x0][0xa20] ;  /* 0x00028800ff027b82 */ /* 0x001e240000000a00 */
[----:B0-----:R-:W-:-:S05]  /*11540*/  IMAD.WIDE R2, R19, 0x4, R2 ;  /* 0x0000000413027825 */ /* 0x001fca00078e0202 */
[----:B------:R1:W5:Y:S01]  /*11550*/  LDG.E R35, desc[UR36][R2.64] ;  /* 0x0000002402237981 */ /* 0x000362000c1e1900 */
[----:B------:R-:W-:Y:S05]  /*11560*/  BRA `(.L_x_1357) ;  /* 0x0000000000247947 */ /* 0x000fea0003800000 */
.L_x_1356:
        /* <DEDUP_REMOVED lines=8> */
[----:B--2---:R-:W-:-:S07]  /*115f0*/  IMAD.IADD R35, R0, 0x1, -R35 ;  /* 0x0000000100237824 */ /* 0x004fce00078e0a23 */
.L_x_1357:
[----:B------:R-:W2:Y:S01]  /*11600*/  LDC R0, c[0x0][0x448] ;  /* 0x00011200ff007b82 */ /* 0x000ea20000000800 */
[----:B------:R-:W-:Y:S02]  /*11610*/  IMAD.MOV.U32 R24, RZ, RZ, R6 ;  /* 0x000000ffff187224 */ /* 0x000fe400078e0006 */
[----:B------:R-:W-:Y:S02]  /*11620*/  IMAD.SHL.U32 R26, R17, 0x80, RZ ;  /* 0x00000080111a7824 */ /* 0x000fe400078e00ff */
[----:B-----5:R-:W-:Y:S01]  /*11630*/  IMAD.IADD R35, R35, 0x1, -R36 ;  /* 0x0000000123237824 */ /* 0x020fe200078e0a24 */
[----:B------:R-:W-:Y:S02]  /*11640*/  LOP3.LUT R24, R24, 0xffffffbf, RZ, 0xc0, !PT ;  /* 0xffffffbf18187812 */ /* 0x000fe400078ec0ff */
[----:B01----:R-:W0:Y:S01]  /*11650*/  LDC.64 R2, c[0x0][0x9e0] ;  /* 0x00027800ff027b82 */ /* 0x003e220000000a00 */
[----:B--2---:R-:W-:Y:S01]  /*11660*/  ISETP.NE.AND P2, PT, R0, 0x1, PT ;  /* 0x000000010000780c */ /* 0x004fe20003f45270 */
[----:B------:R-:W-:Y:S01]  /*11670*/  VIADD R0, R26, 0x7f ;  /* 0x0000007f1a007836 */ /* 0x000fe20000000000 */
[----:B0-----:R-:W-:-:S11]  /*11680*/  ISETP.GE.AND P1, PT, R3, 0x1, PT ;  /* 0x000000010300780c */ /* 0x001fd60003f26270 */
[----:B------:R-:W0:Y:S01]  /*11690*/  @P2 LDC R5, c[0x0][0x44c] ;  /* 0x00011300ff052b82 */ /* 0x000e220000000800 */
[----:B------:R-:W-:-:S05]  /*116a0*/  @P2 LOP3.LUT R24, R24, 0x40, RZ, 0xfc, !PT ;  /* 0x0000004018182812 */ /* 0x000fca00078efcff */
[----:B------:R1:W-:Y:S02]  /*116b0*/  STL [R1], R24 ;  /* 0x0000001801007387 */ /* 0x0003e40000100800 */
[----:B------:R-:W2:Y:S01]  /*116c0*/  @P2 LDC R7, c[0x0][0x450] ;  /* 0x00011400ff072b82 */ /* 0x000ea20000000800 */
[----:B0-----:R-:W-:Y:S01]  /*116d0*/  @P2 IMAD.HI.U32 R4, R0, R5, RZ ;  /* 0x0000000500042227 */ /* 0x001fe200078e00ff */
[----:B------:R-:W-:-:S04]  /*116e0*/  IADD3 R5, R35, 0x1, -R29 ;  /* 0x0000000123057810 */ /* 0x000fc80007ffe81d */
[----:B--2---:R-:W-:-:S05]  /*116f0*/  @P2 SHF.R.U32.HI R0, RZ, R7, R4 ;  /* 0x00000007ff002219 */ /* 0x004fca0000011604 */
[----:B------:R-:W-:-:S04]  /*11700*/  IMAD.IADD R7, R5, 0x1, R0 ;  /* 0x0000000105077824 */ /* 0x000fc800078e0200 */
[----:B------:R-:W-:Y:S01]  /*11710*/  IMAD.IADD R2, R7, 0x1, R2 ;  /* 0x0000000107027824 */ /* 0x000fe200078e0202 */
[----:B-1----:R-:W-:Y:S06]  /*11720*/  @!P1 BRA `(.L_x_1358) ;  /* 0x0000000000489947 */ /* 0x002fec0003800000 */
[C---:B------:R-:W-:Y:S01]  /*11730*/  ISETP.GT.AND P0, PT, R7.reuse, RZ, PT ;  /* 0x000000ff0700720c */ /* 0x040fe20003f04270 */
[----:B------:R-:W-:Y:S01]  /*11740*/  BSSY B0, `(.L_x_1359) ;  /* 0x000000e000007945 */ /* 0x000fe20003800000 */
[----:B------:R-:W-:-:S11]  /*11750*/  VIADD R0, R7, 0xffffffff ;  /* 0xffffffff07007836 */ /* 0x000fd60000000000 */
        /* <DEDUP_REMOVED lines=8> */
.L_x_1360:
[----:B------:R-:W-:-:S13]  /*117e0*/  ISETP.NE.AND P0, PT, R3, 0x1, PT ;  /* 0x000000010300780c */ /* 0x000fda0003f05270 */
[----:B------:R-:W0:Y:S02]  /*117f0*/  @P0 LDC.64 R4, c[0x0][0x9e8] ;  /* 0x00027a00ff040b82 */ /* 0x000e240000000a00 */
[----:B0-----:R-:W-:-:S05]  /*11800*/  @P0 IMAD.HI.U32 R4, R0, R4, RZ ;  /* 0x0000000400040227 */ /* 0x001fca00078e00ff */
[----:B------:R-:W-:-:S07]  /*11810*/  @P0 SHF.R.U32.HI R0, RZ, R5, R4 ;  /* 0x00000005ff000219 */ /* 0x000fce0000011604 */
.L_x_1361:
[----:B------:R-:W-:Y:S05]  /*11820*/  BSYNC B0 ;  /* 0x0000000000007941 */ /* 0x000fea0003800000 */
.L_x_1359:
[----:B------:R-:W-:-:S05]  /*11830*/  IMAD R5, R0, R3, R3 ;  /* 0x0000000300057224 */ /* 0x000fca00078e0203 */
[----:B------:R-:W-:-:S07]  /*11840*/  VIMNMX R2, R2, R5, PT ;  /* 0x0000000502027248 */ /* 0x000fce0003fe0100 */
.L_x_1358:
[----:B------:R-:W0:Y:S01]  /*11850*/  @P2 LDC R5, c[0x0][0x44c] ;  /* 0x00011300ff052b82 */ /* 0x000e220000000800 */
[----:B------:R-:W-:Y:S01]  /*11860*/  VIADD R2, R2, 0x5f ;  /* 0x0000005f02027836 */ /* 0x000fe20000000000 */
[----:B------:R-:W-:Y:S01]  /*11870*/  ULDC UR4, c[0x0][0x9dc] ;  /* 0x0002770000047ab9 */ /* 0x000fe20000000800 */
[----:B------:R-:W-:-:S05]  /*11880*/  IMAD.MOV.U32 R0, RZ, RZ, R26 ;  /* 0x000000ffff007224 */ /* 0x000fca00078e001a */
[----:B------:R-:W1:Y:S01]  /*11890*/  @P2 LDC R7, c[0x0][0x450] ;  /* 0x00011400ff072b82 */ /* 0x000e620000000800 */
[----:B0-----:R-:W-:-:S05]  /*118a0*/  @P2 IMAD.HI.U32 R4, R26, R5, RZ ;  /* 0x000000051a042227 */ /* 0x001fca00078e00ff */
[----:B-1----:R-:W-:Y:S01]  /*118b0*/  @P2 SHF.R.U32.HI R0, RZ, R7, R4 ;  /* 0x00000007ff002219 */ /* 0x002fe20000011604 */
[----:B------:R-:W-:-:S04]  /*118c0*/  IMAD.HI R4, R2, 0x2aaaaaab, RZ ;  /* 0x2aaaaaab02047827 */ /* 0x000fc800078e02ff */
[----:B------:R-:W-:Y:S01]  /*118d0*/  VIADD R2, R35, 0x5f ;  /* 0x0000005f23027836 */ /* 0x000fe20000000000 */
[----:B------:R-:W-:-:S03]  /*118e0*/  SHF.R.U32.HI R5, RZ, 0x1f, R4 ;  /* 0x0000001fff057819 */ /* 0x000fc60000011604 */
[----:B------:R-:W-:Y:S01]  /*118f0*/  IMAD.HI R2, R2, 0x2aaaaaab, RZ ;  /* 0x2aaaaaab02027827 */ /* 0x000fe200078e02ff */
[----:B------:R-:W-:-:S04]  /*11900*/  LEA.HI.SX32 R4, R4, R5, 0x1c ;  /* 0x0000000504047211 */ /* 0x000fc800078fe2ff */
[----:B------:R-:W-:-:S04]  /*11910*/  SHF.R.U32.HI R5, RZ, 0x1f, R2 ;  /* 0x0000001fff057819 */ /* 0x000fc80000011602 */
[----:B------:R-:W-:Y:S02]  /*11920*/  LEA.HI.SX32 R5, R2, R5, 0x1c ;  /* 0x0000000502057211 */ /* 0x000fe400078fe2ff */
[----:B------:R-:W-:Y:S02]  /*11930*/  IADD3 R2, R0, R35, -R29 ;  /* 0x0000002300027210 */ /* 0x000fe40007ffe81d */
[----:B------:R-:W-:-:S03]  /*11940*/  VIMNMX R23, R5, R4, PT ;  /* 0x0000000405177248 */ /* 0x000fc60003fe0100 */
[----:B------:R-:W-:Y:S02]  /*11950*/  VIADD R0, R2, -UR4 ;  /* 0x8000000402007c36 */ /* 0x000fe40008000000 */
[----:B------:R0:W-:Y:S01]  /*11960*/  STL [R1+0x10], R23 ;  /* 0x0000101701007387 */ /* 0x0001e20000100800 */
[----:B------:R-:W-:Y:S05]  /*11970*/  @!P1 BRA `(.L_x_1362) ;  /* 0x0000000000449947 */ /* 0x000fea0003800000 */
[----:B------:R-:W-:Y:S01]  /*11980*/  ISETP.GT.AND P0, PT, R2, -0x1, PT ;  /* 0xffffffff0200780c */ /* 0x000fe20003f04270 */
[----:B------:R-:W-:-:S12]  /*11990*/  BSSY B0, `(.L_x_1363) ;  /* 0x000000d000007945 */ /* 0x000fd80003800000 */
[----:B------:R-:W-:Y:S05]  /*119a0*/  @P0 BRA `(.L_x_1364) ;  /* 0x00000000001c0947 */ /* 0x000fea0003800000 */
[----:B------:R-:W-:Y:S02]  /*119b0*/  ISETP.NE.AND P0, PT, R3, 0x1, PT ;  /* 0x000000010300780c */ /* 0x000fe40003f05270 */
[----:B------:R-:W-:-:S11]  /*119c0*/  LOP3.LUT R7, RZ, R2, RZ, 0x33, !PT ;  /* 0x00000002ff077212 */ /* 0x000fd600078e33ff */
[----:B------:R-:W1:Y:S02]  /*119d0*/  @P0 LDC.64 R4, c[0x0][0x9e8] ;  /* 0x00027a00ff040b82 */ /* 0x000e640000000a00 */
[----:B-1----:R-:W-:-:S05]  /*119e0*/  @P0 IMAD.HI.U32 R4, R7, R4, RZ ;  /* 0x0000000407040227 */ /* 0x002fca00078e00ff */
[----:B------:R-:W-:-:S04]  /*119f0*/  @P0 SHF.R.U32.HI R7, RZ, R5, R4 ;  /* 0x00000005ff070219 */ /* 0x000fc80000011604 */
[----:B------:R-:W-:Y:S01]  /*11a00*/  LOP3.LUT R2, RZ, R7, RZ, 0x33, !PT ;  /* 0x00000007ff027212 */ /* 0x000fe200078e33ff */
[----:B------:R-:W-:Y:S06]  /*11a10*/  BRA `(.L_x_1365) ;  /* 0x0000000000107947 */ /* 0x000fec0003800000 */
.L_x_1364:
[----:B------:R-:W-:-:S13]  /*11a20*/  ISETP.NE.AND P0, PT, R3, 0x1, PT ;  /* 0x000000010300780c */ /* 0x000fda0003f05270 */
[----:B------:R-:W1:Y:S02]  /*11a30*/  @P0 LDC.64 R4, c[0x0][0x9e8] ;  /* 0x00027a00ff040b82 */ /* 0x000e640000000a00 */
[----:B-1----:R-:W-:-:S05]  /*11a40*/  @P0 IMAD.HI.U32 R4, R2, R4, RZ ;  /* 0x0000000402040227 */ /* 0x002fca00078e00ff */
[----:B------:R-:W-:-:S07]  /*11a50*/  @P0 SHF.R.U32.HI R2, RZ, R5, R4 ;  /* 0x00000005ff020219 */ /* 0x000fce0000011604 */
.L_x_1365:
[----:B------:R-:W-:Y:S05]  /*11a60*/  BSYNC B0 ;  /* 0x0000000000007941 */ /* 0x000fea0003800000 */
.L_x_1363:
[----:B------:R-:W-:-:S05]  /*11a70*/  IMAD R3, R2, R3, RZ ;  /* 0x0000000302037224 */ /* 0x000fca00078e02ff */
[----:B------:R-:W-:-:S07]  /*11a80*/  VIMNMX R0, R0, R3, !PT ;  /* 0x0000000300007248 */ /* 0x000fce0007fe0100 */
.L_x_1362:
[----:B------:R-:W-:Y:S01]  /*11a90*/  IMAD.HI R0, R0, 0x2aaaaaab, RZ ;  /* 0x2aaaaaab00007827 */ /* 0x000fe200078e02ff */
[----:B------:R-:W-:Y:S04]  /*11aa0*/  BSSY B7, `(.L_x_1366) ;  /* 0x0000377000077945 */ /* 0x000fe80003800000 */
[----:B------:R-:W-:-:S04]  /*11ab0*/  SHF.R.U32.HI R3, RZ, 0x1f, R0 ;  /* 0x0000001fff037819 */ /* 0x000fc80000011600 */
[----:B------:R-:W-:-:S04]  /*11ac0*/  LEA.HI.SX32 R3, R0, R3, 0x1c ;  /* 0x0000000300037211 */ /* 0x000fc800078fe2ff */
[----:B------:R-:W-:-:S04]  /*11ad0*/  VIMNMX R37, RZ, R3, !PT ;  /* 0x00000003ff257248 */ /* 0x000fc80007fe0100 */
[----:B------:R-:W-:-:S13]  /*11ae0*/  ISETP.GT.AND P0, PT, R23, R37, PT ;  /* 0x000000251700720c */ /* 0x000fda0003f04270 */
        /* <DEDUP_REMOVED lines=8> */
[----:B------:R-:W1:Y:S08]  /*11b70*/  FLO.U32 R0, UR4 ;  /* 0x0000000400007d00 */ /* 0x000e7000080e0000 */
[----:B------:R-:W2:Y:S01]  /*11b80*/  POPC R5, UR4 ;  /* 0x0000000400057d09 */ /* 0x000ea20008000000 */
[----:B-1----:R-:W-:-:S13]  /*11b90*/  ISETP.EQ.U32.AND P0, PT, R0, R7, PT ;  /* 0x000000070000720c */ /* 0x002fda0003f02070 */
[----:B--2---:R-:W2:Y:S01]  /*11ba0*/  @P0 ATOMG.E.ADD.STRONG.GPU PT, R3, desc[UR36][R2.64], R5 ;  /* 0x00000005020309a8 */ /* 0x004ea200081ee1e4 */
[----:B------:R-:W1:Y:S02]  /*11bb0*/  S2R R4, SR_LTMASK ;  /* 0x0000000000047919 */ /* 0x000e640000003900 */
[----:B-1----:R-:W-:-:S04]  /*11bc0*/  LOP3.LUT R4, R4, UR4, RZ, 0xc0, !PT ;  /* 0x0000000404047c12 */ /* 0x002fc8000f8ec0ff */
[----:B------:R-:W1:Y:S01]  /*11bd0*/  POPC R7, R4 ;  /* 0x0000000400077309 */ /* 0x000e620000000000 */
[----:B--2---:R-:W1:Y:S02]  /*11be0*/  SHFL.IDX PT, R0, R3, R0, 0x1f ;  /* 0x00001f0003007589 */ /* 0x004e6400000e0000 */
[----:B-1----:R-:W-:Y:S01]  /*11bf0*/  IADD3 R16, R0, UR39, R7 ;  /* 0x0000002700107c10 */ /* 0x002fe2000fffe007 */
[----:B------:R-:W-:Y:S06]  /*11c00*/  BRA `(.L_x_1368) ;  /* 0x0000003400807947 */ /* 0x000fec0003800000 */
.L_x_1367:
        /* <DEDUP_REMOVED lines=8> */
[----:B------:R-:W-:Y:S02]  /*11c90*/  IMAD.U32 R4, RZ, RZ, UR6 ;  /* 0x00000006ff047e24 */ /* 0x000fe4000f8e00ff */
[----:B------:R-:W1:Y:S01]  /*11ca0*/  LDC.64 R2, c[0x4][R2] ;  /* 0x0100000002027b82 */ /* 0x000e620000000a00 */
        /* <DEDUP_REMOVED lines=9> */
[----:B01----:R-:W-:Y:S05]  /*11d40*/  CALL.ABS.NOINC R2 ;  /* 0x0000000002007343 */ /* 0x003fea0003c00000 */
.L_x_1370:
[----:B------:R-:W-:Y:S05]  /*11d50*/  BSYNC B6 ;  /* 0x0000000000067941 */ /* 0x000fea0003800000 */
.L_x_1369:
        /* <DEDUP_REMOVED lines=9> */
[----:B------:R-:W-:Y:S01]  /*11df0*/  MOV R4, UR6 ;  /* 0x0000000600047c02 */ /* 0x000fe20008000f00 */
[----:B------:R-:W-:Y:S02]  /*11e00*/  IMAD.U32 R5, RZ, RZ, UR7 ;  /* 0x00000007ff057e24 */ /* 0x000fe4000f8e00ff */
[----:B------:R-:W-:Y:S02]  /*11e10*/  IMAD.U32 R6, RZ, RZ, UR8 ;  /* 0x00000008ff067e24 */ /* 0x000fe4000f8e00ff */
[----:B------:R-:W-:-:S02]  /*11e20*/  IMAD.U32 R7, RZ, RZ, UR9 ;  /* 0x00000009ff077e24 */ /* 0x000fc4000f8e00ff */
[----:B------:R-:W-:Y:S02]  /*11e30*/  IMAD.U32 R10, RZ, RZ, UR4 ;  /* 0x00000004ff0a7e24 */ /* 0x000fe4000f8e00ff */
[----:B------:R-:W-:Y:S02]  /*11e40*/  IMAD.U32 R11, RZ, RZ, UR5 ;  /* 0x00000005ff0b7e24 */ /* 0x000fe4000f8e00ff */
[----:B------:R-:W-:Y:S02]  /*11e50*/  IMAD.MOV.U32 R8, RZ, RZ, 0x70 ;  /* 0x00000070ff087424 */ /* 0x000fe400078e00ff */
[----:B------:R-:W-:Y:S02]  /*11e60*/  IMAD.MOV.U32 R12, RZ, RZ, 0x1 ;  /* 0x00000001ff0c7424 */ /* 0x000fe400078e00ff */
[----:B-1----:R-:W-:-:S07]  /*11e70*/  IMAD.MOV.U32 R13, RZ, RZ, RZ ;  /* 0x000000ffff0d7224 */ /* 0x002fce00078e00ff */
[----:B------:R-:W-:-:S07]  /*11e80*/  LEPC R20, `(.L_x_1373) ;  /* 0x000000001014794e */ /* 0x000fce0000000000 */
[----:B0-2---:R-:W-:Y:S05]  /*11e90*/  CALL.ABS.NOINC R2 ;  /* 0x0000000002007343 */ /* 0x005fea0003c00000 */
.L_x_1373:
[----:B------:R0:W1:Y:S01]  /*11ea0*/  LDC.64 R2, c[0x4][R17] ;  /* 0x0100000011027b82 */ /* 0x0000620000000a00 */
[----:B------:R-:W-:Y:S01]  /*11eb0*/  ULDC.64 UR6, c[0x4][0xf0] ;  /* 0x01003c0000067ab9 */ /* 0x000fe20000000a00 */
[----:B------:R-:W-:Y:S01]  /*11ec0*/  ULDC.64 UR8, c[0x4][0xf8] ;  /* 0x01003e0000087ab9 */ /* 0x000fe20000000a00 */
[----:B------:R-:W-:Y:S01]  /*11ed0*/  ULDC.64 UR4, c[0x4][0x80] ;  /* 0x0100200000047ab9 */ /* 0x000fe20000000a00 */
[----:B------:R-:W-:Y:S02]  /*11ee0*/  IMAD.U32 R4, RZ, RZ, UR6 ;  /* 0x00000006ff047e24 */ /* 0x000fe4000f8e00ff */
[----:B------:R-:W-:Y:S02]  /*11ef0*/  IMAD.U32 R5, RZ, RZ, UR7 ;  /* 0x00000007ff057e24 */ /* 0x000fe4000f8e00ff */
[----:B------:R-:W-:Y:S02]  /*11f00*/  IMAD.U32 R6, RZ, RZ, UR8 ;  /* 0x00000008ff067e24 */ /* 0x000fe4000f8e00ff */
[----:B------:R-:W-:-:S02]  /*11f10*/  IMAD.U32 R7, RZ, RZ, UR9 ;  /* 0x00000009ff077e24 */ /* 0x000fc4000f8e00ff */
[----:B------:R-:W-:Y:S02]  /*11f20*/  IMAD.U32 R10, RZ, RZ, UR4 ;  /* 0x00000004ff0a7e24 */ /* 0x000fe4000f8e00ff */
[----:B------:R-:W-:Y:S02]  /*11f30*/  IMAD.U32 R11, RZ, RZ, UR5 ;  /* 0x00000005ff0b7e24 */ /* 0x000fe4000f8e00ff */
[----:B------:R-:W-:Y:S02]  /*11f40*/  IMAD.MOV.U32 R8, RZ, RZ, 0x70 ;  /* 0x00000070ff087424 */ /* 0x000fe400078e00ff */
[----:B------:R-:W-:Y:S02]  /*11f50*/  IMAD.MOV.U32 R12, RZ, RZ, 0x1 ;  /* 0x00000001ff0c7424 */ /* 0x000fe400078e00ff */
[----:B0-----:R-:W-:-:S07]  /*11f60*/  IMAD.MOV.U32 R13, RZ, RZ, RZ ;  /* 0x000000ffff0d7224 */ /* 0x001fce00078e00ff */
[----:B------:R-:W-:-:S07]  /*11f70*/  LEPC R20, `(.L_x_1372) ;  /* 0x000000001014794e */ /* 0x000fce0000000000 */
[----:B-1----:R-:W-:Y:S05]  /*11f80*/  CALL.ABS.NOINC R2 ;  /* 0x0000000002007343 */ /* 0x002fea0003c00000 */
.L_x_1372:
[----:B------:R-:W-:Y:S05]  /*11f90*/  BSYNC B6 ;  /* 0x0000000000067941 */ /* 0x000fea0003800000 */
.L_x_1371:
[----:B------:R-:W1:Y:S01]  /*11fa0*/  S2R R2, SR_TID.X ;  /* 0x0000000000027919 */ /* 0x000e620000002100 */
[----:B------:R-:W-:Y:S01]  /*11fb0*/  ULDC.64 UR4, c[0x0][0x9f8] ;  /* 0x00027e0000047ab9 */ /* 0x000fe20000000a00 */
[----:B------:R-:W-:Y:S01]  /*11fc0*/  IMAD.MOV.U32 R31, RZ, RZ, R19 ;  /* 0x000000ffff1f7224 */ /* 0x000fe200078e0013 */
[----:B------:R-:W-:Y:S01]  /*11fd0*/  ISETP.NE.U32.AND P0, PT, RZ, UR4, PT ;  /* 0x00000004ff007c0c */ /* 0x000fe2000bf05070 */
[----:B------:R-:W2:Y:S01]  /*11fe0*/  S2R R21, SR_TID.X ;  /* 0x0000000000157919 */ /* 0x000ea20000002100 */
[----:B------:R-:W3:Y:S01]  /*11ff0*/  LDC R8, c[0x0][0x430] ;  /* 0x00010c00ff087b82 */ /* 0x000ee20000000800 */
[----:B------:R-:W-:Y:S01]  /*12000*/  IMAD.MOV.U32 R20, RZ, RZ, R24 ;  /* 0x000000ffff147224 */ /* 0x000fe200078e0018 */
[----:B------:R-:W-:Y:S01]  /*12010*/  ISETP.NE.AND.EX P0, PT, RZ, UR5, PT, P0 ;  /* 0x00000005ff007c0c */ /* 0x000fe2000bf05300 */
[----:B------:R-:W-:Y:S01]  /*12020*/  ULDC UR4, c[0x0][0x320] ;  /* 0x0000c80000047ab9 */ /* 0x000fe20000000800 */
[----:B-1----:R-:W-:-:S11]  /*12030*/  LOP3.LUT R17, R2, 0x7f, RZ, 0xc0, !PT ;  /* 0x0000007f02117812 */ /* 0x002fd600078ec0ff */
[----:B------:R-:W1:Y:S01]  /*12040*/  @P0 LDC.64 R2, c[0x0][0x9f8] ;  /* 0x00027e00ff020b82 */ /* 0x000e620000000a00 */
[----:B---3--:R-:W-:Y:S02]  /*12050*/  ISETP.NE.AND P1, PT, R8, 0x1, PT ;  /* 0x000000010800780c */ /* 0x008fe40003f25270 */
[----:B------:R-:W-:Y:S01]  /*12060*/  SHF.R.U32.HI R24, RZ, 0x3, R17 ;  /* 0x00000003ff187819 */ /* 0x000fe20000011611 */
[----:B-1----:R-:W-:-:S10]  /*12070*/  @P0 IMAD.WIDE R2, R19, 0x4, R2 ;  /* 0x0000000413020825 */ /* 0x002fd400078e0202 */
[----:B------:R-:W1:Y:S01]  /*12080*/  @P1 LDC R7, c[0x0][0x434] ;  /* 0x00010d00ff071b82 */ /* 0x000e620000000800 */
[----:B------:R3:W4:Y:S01]  /*12090*/  @P0 LDG.E R31, desc[UR36][R2.64] ;  /* 0x00000024021f0981 */ /* 0x000722000c1e1900 */
[----:B--2---:R-:W-:Y:S01]  /*120a0*/  IMAD.SHL.U32 R17, R21, 0x10, RZ ;  /* 0x0000001015117824 */ /* 0x004fe200078e00ff */
[----:B------:R-:W-:-:S05]  /*120b0*/  LOP3.LUT R20, R20, 0xffffffdf, RZ, 0xc0, !PT ;  /* 0xffffffdf14147812 */ /* 0x000fca00078ec0ff */
[----:B------:R-:W2:Y:S01]  /*120c0*/  @P1 LDC R5, c[0x0][0x438] ;  /* 0x00010e00ff051b82 */ /* 0x000ea20000000800 */
[----:B------:R-:W-:Y:S01]  /*120d0*/  LOP3.LUT R17, R24, 0x70, R17, 0xf8, !PT ;  /* 0x0000007018117812 */ /* 0x000fe200078ef811 */
[----:B------:R-:W-:Y:S01]  /*120e0*/  VIADD R24, R23, 0xffffffff ;  /* 0xffffffff17187836 */ /* 0x000fe20000000000 */
[----:B------:R-:W-:Y:S01]  /*120f0*/  @P1 LOP3.LUT R20, R20, 0x20, RZ, 0xfc, !PT ;  /* 0x0000002014141812 */ /* 0x000fe200078efcff */
[----:B0-----:R-:W0:Y:S02]  /*12100*/  S2R R23, SR_TID.X ;  /* 0x0000000000177919 */ /* 0x001e240000002100 */
[----:B------:R-:W-:-:S05]  /*12110*/  IMAD R0, R24, 0x60, R17 ;  /* 0x0000006018007824 */ /* 0x000fca00078e0211 */
[C---:B------:R-:W-:Y:S01]  /*12120*/  ISETP.GE.AND P0, PT, R0.reuse, R35, PT ;  /* 0x000000230000720c */ /* 0x040fe20003f06270 */
[----:B------:R-:W-:-:S03]  /*12130*/  IMAD.IADD R0, R0, 0x1, R36 ;  /* 0x0000000100007824 */ /* 0x000fc600078e0224 */
[----:B------:R-:W-:Y:S01]  /*12140*/  ISETP.GT.U32.OR P0, PT, R17, 0x5f, P0 ;  /* 0x0000005f1100780c */ /* 0x000fe20000704470 */
[----:B-1----:R-:W-:-:S04]  /*12150*/  @P1 IMAD.HI.U32 R6, R0, R7, RZ ;  /* 0x0000000700061227 */ /* 0x002fc800078e00ff */
[----:B------:R-:W-:Y:S01]  /*12160*/  IMAD.MOV.U32 R4, RZ, RZ, R0 ;  /* 0x000000ffff047224 */ /* 0x000fe200078e0000 */
[----:B--2---:R-:W-:-:S07]  /*12170*/  @P1 SHF.R.U32.HI R4, RZ, R5, R6 ;  /* 0x00000005ff041219 */ /* 0x004fce0000011606 */
[----:B---3--:R-:W1:Y:S01]  /*12180*/  @!P0 LDC.64 R2, c[0x0][0x428] ;  /* 0x00010a00ff028b82 */ /* 0x008e620000000a00 */
[----:B------:R-:W-:-:S04]  /*12190*/  IMAD.MOV R5, RZ, RZ, -R4 ;  /* 0x000000ffff057224 */ /* 0x000fc800078e0a04 */
[----:B------:R-:W-:Y:S01]  /*121a0*/  IMAD R0, R8, R5, R0 ;  /* 0x0000000508007224 */ /* 0x000fe200078e0200 */
[----:B------:R-:W-:Y:S01]  /*121b0*/  @!P0 SHF.R.S32.HI R5, RZ, 0x1f, R4 ;  /* 0x0000001fff058819 */ /* 0x000fe20000011404 */
[----:B0-----:R-:W-:-:S05]  /*121c0*/  IMAD.SHL.U32 R23, R23, 0x8, RZ ;  /* 0x0000000817177824 */ /* 0x001fca00078e00ff */
[----:B------:R-:W-:-:S04]  /*121d0*/  LOP3.LUT R23, R23, 0x38, RZ, 0xc0, !PT ;  /* 0x0000003817177812 */ /* 0x000fc800078ec0ff */
[C---:B------:R-:W-:Y:S02]  /*121e0*/  LOP3.LUT R9, R23.reuse, 0x40, RZ, 0xfc, !PT ;  /* 0x0000004017097812 */ /* 0x040fe400078efcff */
[----:B------:R-:W-:Y:S02]  /*121f0*/  ISETP.GE.AND P1, PT, R23, UR4, PT ;  /* 0x0000000417007c0c */ /* 0x000fe4000bf26270 */
[----:B------:R-:W-:Y:S01]  /*12200*/  ISETP.GE.AND P2, PT, R9, UR4, PT ;  /* 0x0000000409007c0c */ /* 0x000fe2000bf46270 */
[----:B------:R-:W-:Y:S01]  /*12210*/  ULDC UR4, c[0x0][0x2f4] ;  /* 0x0000bd0000047ab9 */ /* 0x000fe20000000800 */
[----:B------:R-:W-:Y:S02]  /*12220*/  SEL R28, RZ, 0x1, P1 ;  /* 0x00000001ff1c7807 */ /* 0x000fe40000800000 */
[----:B------:R-:W-:Y:S02]  /*12230*/  LOP3.LUT R20, R20, 0xfffffffb, RZ, 0xc0, !PT ;  /* 0xfffffffb14147812 */ /* 0x000fe400078ec0ff */
[----:B------:R-:W-:Y:S01]  /*12240*/  LOP3.LUT R8, R23, 0x80, RZ, 0xfc, !PT ;  /* 0x0000008017087812 */ /* 0x000fe200078efcff */
[----:B------:R-:W-:Y:S01]  /*12250*/  UMOV UR5, 0xffffffff ;  /* 0xffffffff00057882 */ /* 0x000fe20000000000 */
[----:B----4-:R-:W-:Y:S01]  /*12260*/  SHF.R.S32.HI R6, RZ, 0x1f, R31 ;  /* 0x0000001fff067819 */ /* 0x010fe2000001141f */
[----:B-1----:R-:W-:-:S04]  /*12270*/  @!P0 IMAD.WIDE.U32 R4, R31, R2, R4 ;  /* 0x000000021f048225 */ /* 0x002fc800078e0004 */
[----:B------:R0:W-:Y:S02]  /*12280*/  STL [R1+0x4], R6 ;  /* 0x0000040601007387 */ /* 0x0001e40000100800 */
[----:B0-----:R-:W-:Y:S01]  /*12290*/  @!P0 IMAD R6, R6, R2, RZ ;  /* 0x0000000206068224 */ /* 0x001fe200078e02ff */
[----:B------:R-:W-:-:S03]  /*122a0*/  SEL R2, RZ, 0xffffffff, P2 ;  /* 0xffffffffff027807 */ /* 0x000fc60001000000 */
[----:B------:R-:W-:Y:S02]  /*122b0*/  @!P0 IMAD R6, R31, R3, R6 ;  /* 0x000000031f068224 */ /* 0x000fe400078e0206 */
[----:B------:R-:W-:Y:S01]  /*122c0*/  IMAD.SHL.U32 R3, R2, 0x2, RZ ;  /* 0x0000000202037824 */ /* 0x000fe200078e00ff */
[----:B------:R-:W-:Y:S01]  /*122d0*/  ISETP.GE.AND P2, PT, R23, UR4, PT ;  /* 0x0000000417007c0c */ /* 0x000fe2000bf46270 */
[----:B------:R-:W-:-:S03]  /*122e0*/  @!P0 IMAD.IADD R6, R5, 0x1, R6 ;  /* 0x0000000105068824 */ /* 0x000fc600078e0206 */
[----:B------:R-:W-:Y:S02]  /*122f0*/  LOP3.LUT R28, R3, 0x2, R28, 0xe2, !PT ;  /* 0x00000002031c7812 */ /* 0x000fe400078ee21c */
[----:B------:R-:W0:Y:S07]  /*12300*/  @!P0 LDC.64 R2, c[0x0][0x418] ;  /* 0x00010600ff028b82 */ /* 0x000e2e0000000a00 */
[----:B------:R-:W-:Y:S02]  /*12310*/  @P2 LOP3.LUT R20, R20, 0x4, RZ, 0xfc, !PT ;  /* 0x0000000414142812 */ /* 0x000fe400078efcff */
[----:B0-----:R-:W-:-:S04]  /*12320*/  @!P0 LEA R2, P1, R4, R2, 0x2 ;  /* 0x0000000204028211 */ /* 0x001fc800078210ff */
[----:B------:R-:W-:Y:S01]  /*12330*/  @!P0 LEA.HI.X R3, R4, R3, R6, 0x2, P1 ;  /* 0x0000000304038211 */ /* 0x000fe200008f1406 */
[----:B------:R-:W-:Y:S01]  /*12340*/  IMAD.MOV.U32 R4, RZ, RZ, RZ ;  /* 0x000000ffff047224 */ /* 0x000fe200078e00ff */
[----:B------:R-:W-:Y:S02]  /*12350*/  ISETP.GE.AND P1, PT, R9, UR4, PT ;  /* 0x0000000409007c0c */ /* 0x000fe4000bf26270 */
[----:B------:R-:W-:-:S03]  /*12360*/  LOP3.LUT R20, R20, 0xfffffffd, RZ, 0xc0, !PT ;  /* 0xfffffffd14147812 */ /* 0x000fc600078ec0ff */
[----:B------:R0:W5:Y:S01]  /*12370*/  @!P0 LDG.E R4, desc[UR36][R2.64] ;  /* 0x0000002402048981 */ /* 0x000162000c1e1900 */
[----:B------:R-:W-:-:S07]  /*12380*/  ISETP.GE.AND P0, PT, R8, UR4, PT ;  /* 0x0000000408007c0c */ /* 0x000fce000bf06270 */
[----:B------:R-:W-:Y:S01]  /*12390*/  @P1 LOP3.LUT R20, R20, 0x2, RZ, 0xfc, !PT ;  /* 0x0000000214141812 */ /* 0x000fe200078efcff */
[----:B0-----:R-:W-:-:S03]  /*123a0*/  IMAD.U32 R2, RZ, RZ, UR38 ;  /* 0x00000026ff027e24 */ /* 0x001fc6000f8e00ff */
[----:B------:R-:W-:-:S04]  /*123b0*/  LOP3.LUT R20, R20, 0xfffffffe, RZ, 0xc0, !PT ;  /* 0xfffffffe14147812 */ /* 0x000fc800078ec0ff */
[----:B------:R-:W-:-:S05]  /*123c0*/  @P0 LOP3.LUT R20, R20, 0x1, RZ, 0xfc, !PT ;  /* 0x0000000114140812 */ /* 0x000fca00078efcff */
[----:B------:R0:W-:Y:S01]  /*123d0*/  STL [R1], R20 ;  /* 0x0000001401007387 */ /* 0x0001e20000100800 */
[----:B------:R-:W-:Y:S05]  /*123e0*/  BRA.DIV UR5, `(.L_x_1374) ;  /* 0x00000042055c7947 */ /* 0x000fea000b800000 */
.L_x_1442:
[----:B------:R-:W-:Y:S01]  /*123f0*/  ISETP.NE.AND P0, PT, R2, 0x3, PT ;  /* 0x000000030200780c */ /* 0x000fe20003f05270 */
[----:B------:R-:W-:Y:S01]  /*12400*/  IMAD.MOV.U32 R3, RZ, RZ, R20 ;  /* 0x000000ffff037224 */ /* 0x000fe200078e0014 */
[----:B------:R-:W-:Y:S02]  /*12410*/  ISETP.GT.U32.AND P1, PT, R17, 0x5f, PT ;  /* 0x0000005f1100780c */ /* 0x000fe40003f24070 */
[----:B------:R-:W-:Y:S02]  /*12420*/  SHF.R.S32.HI R30, RZ, 0x1f, R18 ;  /* 0x0000001fff1e7819 */ /* 0x000fe40000011412 */
[----:B------:R-:W-:-:S07]  /*12430*/  LOP3.LUT R3, R3, 0xffffffef, RZ, 0xc0, !PT ;  /* 0xffffffef03037812 */ /* 0x000fce00078ec0ff */
[----:B------:R-:W-:-:S04]  /*12440*/  @P0 LOP3.LUT R3, R3, 0x10, RZ, 0xfc, !PT ;  /* 0x0000001003030812 */ /* 0x000fc800078efcff */
[----:B------:R-:W-:-:S04]  /*12450*/  LOP3.LUT R3, R3, 0xfffffff7, RZ, 0xc0, !PT ;  /* 0xfffffff703037812 */ /* 0x000fc800078ec0ff */
[----:B------:R-:W-:-:S05]  /*12460*/  @P1 LOP3.LUT R3, R3, 0x8, RZ, 0xfc, !PT ;  /* 0x0000000803031812 */ /* 0x000fca00078efcff */
[----:B------:R1:W-:Y:S01]  /*12470*/  STL [R1], R3 ;  /* 0x0000000301007387 */ /* 0x0003e20000100800 */
[----:B------:R-:W-:Y:S05]  /*12480*/  @!P0 BRA `(.L_x_1375) ;  /* 0x0000000000048947 */ /* 0x000fea0003800000 */
[----:B------:R-:W-:Y:S01]  /*12490*/  BPT.TRAP 0x1 ;  /* 0x000000040000795c */ /* 0x000fe20000300000 */
.L_x_1375:
[----:B------:R-:W-:Y:S01]  /*124a0*/  SHF.R.S32.HI R5, RZ, 0x1f, R0 ;  /* 0x0000001fff057819 */ /* 0x000fe20000011400 */
[----:B------:R-:W-:Y:S01]  /*124b0*/  ULDC.64 UR4, c[0x0][0x328] ;  /* 0x0000ca0000047ab9 */ /* 0x000fe20000000a00 */
[----:B------:R-:W-:Y:S03]  /*124c0*/  BSSY B0, `(.L_x_1376) ;  /* 0x0000017000007945 */ /* 0x000fe60003800000 */
[----:B-1----:R-:W-:-:S04]  /*124d0*/  IMAD R3, R5, UR4, RZ ;  /* 0x0000000405037c24 */ /* 0x002fc8000f8e02ff */
[C---:B------:R-:W-:Y:S02]  /*124e0*/  IMAD R6, R0.reuse, UR5, R3 ;  /* 0x0000000500067c24 */ /* 0x040fe4000f8e0203 */
[----:B------:R-:W-:Y:S01]  /*124f0*/  IMAD.WIDE.U32 R2, R0, UR4, RZ ;  /* 0x0000000400027c25 */ /* 0x000fe2000f8e00ff */
        /* <DEDUP_REMOVED lines=17> */
[----:B------:R-:W1:Y:S02]  /*12610*/  SYNCS.PHASECHK.TRANS64.TRYWAIT P0, [R7+URZ+0x2a840], R2 ;  /* 0x02a84002070075a7 */ /* 0x000e64000800017f */
[----:B-1----:R-:W-:Y:S05]  /*12620*/  @!P0 BRA `(.L_x_1377) ;  /* 0x0000003c00fc8947 */ /* 0x002fea0003800000 */
.L_x_1443:
[----:B------:R-:W-:Y:S05]  /*12630*/  BSYNC B0 ;  /* 0x0000000000007941 */ /* 0x000fea0003800000 */
.L_x_1376:
[----:B------:R-:W2:Y:S01]  /*12640*/  LDL R3, [R1] ;  /* 0x0000000001037983 */ /* 0x000ea20000100800 */
[----:B------:R-:W-:Y:S02]  /*12650*/  ULDC.64 UR4, c[0x0][0x300] ;  /* 0x0000c00000047ab9 */ /* 0x000fe40000000a00 */
[----:B------:R-:W-:Y:S01]  /*12660*/  IMAD R5, R5, UR4, RZ ;  /* 0x0000000405057c24 */ /* 0x000fe2000f8e02ff */
[----:B------:R-:W3:Y:S03]  /*12670*/  S2R R8, SR_TID.X ;  /* 0x0000000000087919 */ /* 0x000ee60000002100 */
[----:B------:R-:W-:Y:S01]  /*12680*/  IMAD R5, R0, UR5, R5 ;  /* 0x0000000500057c24 */ /* 0x000fe2000f8e0205 */
[----:B---3--:R-:W-:-:S04]  /*12690*/  LOP3.LUT R8, R8, 0x7f, RZ, 0xc0, !PT ;  /* 0x0000007f08087812 */ /* 0x008fc800078ec0ff */
[----:B------:R-:W-:Y:S02]  /*126a0*/  SHF.R.U32.HI R9, RZ, 0x3, R8 ;  /* 0x00000003ff097819 */ /* 0x000fe40000011608 */
[----:B------:R-:W3:Y:S01]  /*126b0*/  S2R R8, SR_TID.X ;  /* 0x0000000000087919 */ /* 0x000ee20000002100 */
[C---:B--2---:R-:W-:Y:S02]  /*126c0*/  LOP3.LUT P4, RZ, R3.reuse, 0x4, RZ, 0xc0, !PT ;  /* 0x0000000403ff7812 */ /* 0x044fe4000788c0ff */
[C---:B------:R-:W-:Y:S02]  /*126d0*/  LOP3.LUT P3, RZ, R3.reuse, 0x2, RZ, 0xc0, !PT ;  /* 0x0000000203ff7812 */ /* 0x040fe4000786c0ff */
[----:B------:R-:W-:Y:S01]  /*126e0*/  LOP3.LUT P2, RZ, R3, 0x1, RZ, 0xc0, !PT ;  /* 0x0000000103ff7812 */ /* 0x000fe2000784c0ff */
[----:B-1----:R-:W-:Y:S01]  /*126f0*/  IMAD.WIDE.U32 R2, R0, UR4, RZ ;  /* 0x0000000400027c25 */ /* 0x002fe2000f8e00ff */
[----:B------:R-:W-:-:S03]  /*12700*/  ULDC.64 UR4, c[0x0][0x310] ;  /* 0x0000c40000047ab9 */ /* 0x000fc60000000a00 */
[----:B------:R-:W-:Y:S02]  /*12710*/  IMAD.IADD R3, R3, 0x1, R5 ;  /* 0x0000000103037824 */ /* 0x000fe400078e0205 */
[----:B------:R-:W-:Y:S02]  /*12720*/  IMAD R6, R6, UR4, RZ ;  /* 0x0000000406067c24 */ /* 0x000fe4000f8e02ff */
[----:B------:R-:W-:-:S04]  /*12730*/  IMAD.WIDE.U32 R2, R4, UR4, R2 ;  /* 0x0000000404027c25 */ /* 0x000fc8000f8e0002 */
[----:B------:R-:W-:Y:S01]  /*12740*/  IMAD R6, R4, UR5, R6 ;  /* 0x0000000504067c24 */ /* 0x000fe2000f8e0206 */
[----:B------:R-:W-:Y:S01]  /*12750*/  ULDC.64 UR4, c[0x0][0x308] ;  /* 0x0000c20000047ab9 */ /* 0x000fe20000000a00 */
[----:B------:R-:W-:Y:S02]  /*12760*/  IMAD R5, R25, 0x4800, R32 ;  /* 0x0000480019057824 */ /* 0x000fe400078e0220 */
[----:B------:R-:W-:Y:S02]  /*12770*/  IMAD.IADD R3, R3, 0x1, R6 ;  /* 0x0000000103037824 */ /* 0x000fe400078e0206 */
[----:B------:R-:W-:Y:S02]  /*12780*/  IMAD R0, R30, UR4, RZ ;  /* 0x000000041e007c24 */ /* 0x000fe4000f8e02ff */
[----:B------:R-:W-:-:S04]  /*12790*/  IMAD.WIDE.U32 R2, R18, UR4, R2 ;  /* 0x0000000412027c25 */ /* 0x000fc8000f8e0002 */
[----:B------:R-:W-:Y:S01]  /*127a0*/  IMAD R0, R18, UR5, R0 ;  /* 0x0000000512007c24 */ /* 0x000fe2000f8e0200 */
[----:B------:R-:W-:Y:S01]  /*127b0*/  ULDC.64 UR4, c[0x0][0x2e8] ;  /* 0x0000ba0000047ab9 */ /* 0x000fe20000000a00 */
[----:B------:R-:W-:Y:S01]  /*127c0*/  IMAD R6, R24, -0x60, R35 ;  /* 0xffffffa018067824 */ /* 0x000fe200078e0223 */
[----:B------:R-:W-:Y:S01]  /*127d0*/  LEA R4, P0, R2, UR4, 0x1 ;  /* 0x0000000402047c11 */ /* 0x000fe2000f8008ff */
[----:B------:R-:W-:Y:S01]  /*127e0*/  IMAD.IADD R0, R3, 0x1, R0 ;  /* 0x0000000103007824 */ /* 0x000fe200078e0200 */
[----:B------:R-:W-:Y:S01]  /*127f0*/  UMOV UR4, 0xffffffff ;  /* 0xffffffff00047882 */ /* 0x000fe20000000000 */
[----:B------:R-:W-:Y:S02]  /*12800*/  IMAD.IADD R6, R6, 0x1, -R9 ;  /* 0x0000000106067824 */ /* 0x000fe400078e0a09 */
[----:B---3--:R-:W-:Y:S01]  /*12810*/  IMAD.SHL.U32 R9, R8, 0x8, RZ ;  /* 0x0000000808097824 */ /* 0x008fe200078e00ff */
[----:B------:R-:W-:Y:S02]  /*12820*/  LEA.HI.X R0, R2, UR5, R0, 0x1, P0 ;  /* 0x0000000502007c11 */ /* 0x000fe400080f0c00 */
[----:B------:R-:W-:-:S02]  /*12830*/  ISETP.GE.AND P0, PT, R6, 0x1, PT ;  /* 0x000000010600780c */ /* 0x000fc40003f06270 */
[----:B------:R-:W-:Y:S01]  /*12840*/  LOP3.LUT R9, R9, 0x38, RZ, 0xc0, !PT ;  /* 0x0000003809097812 */ /* 0x000fe200078ec0ff */
[----:B------:R-:W-:Y:S10]  /*12850*/  BRA.DIV UR4, `(.L_x_1378) ;  /* 0x0000003e04847947 */ /* 0x000ff4000b800000 */
[----:B------:R-:W1:Y:S01]  /*12860*/  SHFL.IDX PT, R3, R4, RZ, 0x181f ;  /* 0x00181fff04037589 */ /* 0x000e6200000e0000 */
[----:B------:R-:W-:-:S03]  /*12870*/  @P0 IMAD R8, R5, 0x2, R22 ;  /* 0x0000000205080824 */ /* 0x000fc600078e0216 */
[----:B------:R-:W2:Y:S01]  /*12880*/  SHFL.IDX PT, R2, R0, RZ, 0x181f ;  /* 0x00181fff00027589 */ /* 0x000ea200000e0000 */
[----:B-1----:R-:W-:-:S05]  /*12890*/  @P0 LEA R3, P1, R9, R3, 0x1 ;  /* 0x0000000309030211 */ /* 0x002fca00078208ff */
[----:B--2---:R-:W-:Y:S01]  /*128a0*/  @P0 IMAD.X R2, RZ, RZ, R2, P1 ;  /* 0x000000ffff020224 */ /* 0x004fe200008e0602 */
        /* <DEDUP_REMOVED lines=8> */
[----:B-1----:R-:W1:Y:S01]  /*12930*/  SHFL.IDX PT, R3, R4, 0x1, 0x181f ;  /* 0x00381f0004037f89 */ /* 0x002e6200000e0000 */
[----:B------:R-:W-:-:S03]  /*12940*/  @P1 IMAD R8, R5, 0x2, R22 ;  /* 0x0000000205081824 */ /* 0x000fc600078e0216 */
[----:B------:R-:W2:Y:S01]  /*12950*/  SHFL.IDX PT, R2, R0, 0x1, 0x181f ;  /* 0x00381f0000027f89 */ /* 0x000ea200000e0000 */
[----:B-1----:R-:W-:-:S05]  /*12960*/  @P1 LEA R3, P0, R9, R3, 0x1 ;  /* 0x0000000309031211 */ /* 0x002fca00078008ff */
[----:B--2---:R-:W-:-:S05]  /*12970*/  @P1 IMAD.X R2, RZ, RZ, R2, P0 ;  /* 0x000000ffff021224 */ /* 0x004fca00000e0602 */
[----:B------:R-:W-:-:S04]  /*12980*/  @P1 LOP3.LUT R3, R3, R2, RZ, 0x3c, !PT ;  /* 0x0000000203031212 */ /* 0x000fc800078e3cff */
[----:B------:R-:W-:-:S04]  /*12990*/  @P1 LOP3.LUT R2, R3, R2, RZ, 0x3c, !PT ;  /* 0x0000000203021212 */ /* 0x000fc800078e3cff */
[----:B------:R-:W-:-:S05]  /*129a0*/  @P1 LOP3.LUT R3, R3, R2, RZ, 0x3c, !PT ;  /* 0x0000000203031212 */ /* 0x000fca00078e3cff */
[----:B------:R-:W-:Y:S04]  /*129b0*/  @P1 LDGSTS.E.BYPASS.LTC128B.128 [R8+0x18c00], desc[UR36][R2.64], !P4 ;  /* 0x18c0000002081fae */ /* 0x000fe8000e101d64 */
[----:B------:R-:W-:Y:S04]  /*129c0*/  @P1 LDGSTS.E.BYPASS.LTC128B.128 [R8+0x1bc00], desc[UR36][R2.64+0x80], !P3 ;  /* 0x1bc0008002081fae */ /* 0x000fe8000d901d64 */
[----:B------:R1:W-:Y:S01]  /*129d0*/  @P1 LDGSTS.E.BYPASS.LTC128B.128 [R8+0x1ec00], desc[UR36][R2.64+0x100], !P2 ;  /* 0x1ec0010002081fae */ /* 0x0003e2000d101d64 */
[----:B------:R-:W-:-:S03]  /*129e0*/  ISETP.GE.AND P1, PT, R6, 0x21, PT ;  /* 0x000000210600780c */ /* 0x000fc60003f26270 */
[----:B-1----:R-:W1:Y:S10]  /*129f0*/  SHFL.IDX PT, R3, R4, 0x2, 0x181f ;  /* 0x00581f0004037f89 */ /* 0x002e7400000e0000 */
[----:B------:R-:W-:Y:S01]  /*12a00*/  @P1 IMAD R8, R5, 0x2, R22 ;  /* 0x0000000205081824 */ /* 0x000fe200078e0216 */
        /* <DEDUP_REMOVED lines=23> */
[----:B------:R-:W-:Y:S01]  /*12b80*/  @P1 LEA R8, R5, R22, 0x1 ;  /* 0x0000001605081211 */ /* 0x000fe200078e08ff */
[----:B------:R-:W2:Y:S04]  /*12b90*/  SHFL.IDX PT, R2, R0, 0x4, 0x181f ;  /* 0x00981f0000027f89 */ /* 0x000ea800000e0000 */
[----:B------:R-:W3:Y:S01]  /*12ba0*/  SHFL.IDX PT, R0, R0, 0x5, 0x181f ;  /* 0x00b81f0000007f89 */ /* 0x000ee200000e0000 */
[----:B-1----:R-:W-:-:S05]  /*12bb0*/  @P1 LEA R3, P0, R9, R3, 0x1 ;  /* 0x0000000309031211 */ /* 0x002fca00078008ff */
[----:B--2---:R-:W-:-:S05]  /*12bc0*/  @P1 IMAD.X R2, RZ, RZ, R2, P0 ;  /* 0x000000ffff021224 */ /* 0x004fca00000e0602 */
[----:B------:R-:W-:-:S04]  /*12bd0*/  @P1 LOP3.LUT R3, R3, R2, RZ, 0x3c, !PT ;  /* 0x0000000203031212 */ /* 0x000fc800078e3cff */
[----:B------:R-:W-:-:S04]  /*12be0*/  @P1 LOP3.LUT R2, R3, R2, RZ, 0x3c, !PT ;  /* 0x0000000203021212 */ /* 0x000fc800078e3cff */
[----:B------:R-:W-:-:S05]  /*12bf0*/  @P1 LOP3.LUT R3, R3, R2, RZ, 0x3c, !PT ;  /* 0x0000000203031212 */ /* 0x000fca00078e3cff */
[----:B------:R-:W-:Y:S04]  /*12c00*/  @P1 LDGSTS.E.BYPASS.LTC128B.128 [R8+0x1a400], desc[UR36][R2.64], !P4 ;  /* 0x1a40000002081fae */ /* 0x000fe8000e101d64 */
[----:B------:R-:W-:Y:S04]  /*12c10*/  @P1 LDGSTS.E.BYPASS.LTC128B.128 [R8+0x1d400], desc[UR36][R2.64+0x80], !P3 ;  /* 0x1d40008002081fae */ /* 0x000fe8000d901d64 */
[----:B------:R1:W-:Y:S04]  /*12c20*/  @P1 LDGSTS.E.BYPASS.LTC128B.128 [R8+0x20400], desc[UR36][R2.64+0x100], !P2 ;  /* 0x2040010002081fae */ /* 0x0003e8000d101d64 */
[----:B-1-3--:R1:W2:Y:S02]  /*12c30*/  SHFL.IDX PT, R2, R4, 0x5, 0x181f ;  /* 0x00b81f0004027f89 */ /* 0x00a2a400000e0000 */
.L_x_1457:
[----:B------:R-:W-:-:S13]  /*12c40*/  ISETP.GE.AND P0, PT, R6, 0x51, PT ;  /* 0x000000510600780c */ /* 0x000fda0003f06270 */
[----:B--2---:R-:W-:Y:S01]  /*12c50*/  @P0 LEA R2, P1, R9, R2, 0x1 ;  /* 0x0000000209020211 */ /* 0x004fe200078208ff */
        /* <DEDUP_REMOVED lines=10> */
.L_x_1379:
[----:B------:R-:W-:Y:S02]  /*12d00*/  PLOP3.LUT P1, PT, P1, P0, PT, 0xa2, 0x0 ;  /* 0x000000000000781c */ /* 0x000fe40000f21472 */
[----:B------:R-:W-:-:S08]  /*12d10*/  @P0 R2UR P1, UR4, R7 ;  /* 0x00000000070402ca */ /* 0x000fd00000020000 */
[----:B------:R-:W-:-:S05]  /*12d20*/  @P0 PLOP3.LUT P0, PT, P1, PT, PT, 0x80, 0x0 ;  /* 0x000000000000081c */ /* 0x000fca0000f0f070 */
[----:B------:R-:W-:Y:S01]  /*12d30*/  @!P1 SYNCS.ARRIVE.TRANS64.RED.A0T1 RZ, [UR4+0x2a830], RZ ;  /* 0x02a830ffffff99a7 */ /* 0x000fe20008200404 */
[----:B------:R-:W-:Y:S07]  /*12d40*/  @!P1 ARRIVES.LDGSTSBAR.64.TRANSCNT [UR4+0x2a830] ;  /* 0x02a83000ff0099b0 */ /* 0x000fee0008000a84 */
[----:B------:R-:W-:Y:S05]  /*12d50*/  @P0 BRA.U.ANY `(.L_x_1379) ;  /* 0xfffffffd00e80947 */ /* 0x000fea000393ffff */
[----:B------:R-:W-:Y:S01]  /*12d60*/  NOP ;  /* 0x0000000000007918 */ /* 0x000fe20000000000 */
[----:B------:R-:W3:Y:S02]  /*12d70*/  LDL R0, [R1] ;  /* 0x0000000001007983 */ /* 0x000ee40000100800 */
[----:B---3--:R-:W-:-:S13]  /*12d80*/  LOP3.LUT P2, RZ, R0, 0x10, RZ, 0xc0, !PT ;  /* 0x0000001000ff7812 */ /* 0x008fda000784c0ff */
[----:B------:R-:W-:Y:S05]  /*12d90*/  @!P2 BRA `(.L_x_1380) ;  /* 0x000000000004a947 */ /* 0x000fea0003800000 */
[----:B------:R-:W-:Y:S01]  /*12da0*/  BPT.TRAP 0x1 ;  /* 0x000000040000795c */ /* 0x000fe20000300000 */
.L_x_1380:
[----:B------:R3:W-:Y:S02]  /*12db0*/  SYNCS.ARRIVE.TRANS64.A1T0 RZ, [R7+URZ+0x2a830], RZ ;  /* 0x02a830ff07ff79a7 */ /* 0x0007e4000810003f */
[----:B------:R-:W-:Y:S05]  /*12dc0*/  WARPSYNC.ALL ;  /* 0x0000000000007948 */ /* 0x000fea0003800000 */
[----:B------:R-:W-:Y:S01]  /*12dd0*/  ULDC.64 UR4, c[0x0][0x298] ;  /* 0x0000a60000047ab9 */ /* 0x000fe20000000a00 */
[----:B--2---:R-:W-:Y:S01]  /*12de0*/  VIADD R2, R22, 0xc400 ;  /* 0x0000c40016027836 */ /* 0x004fe20000000000 */
[----:B------:R-:W-:Y:S01]  /*12df0*/  SHF.R.S32.HI R0, RZ, 0x1f, R34 ;  /* 0x0000001fff007819 */ /* 0x000fe20000011422 */
[----:B-1----:R-:W-:Y:S01]  /*12e00*/  IMAD.WIDE.U32 R4, R34, UR4, RZ ;  /* 0x0000000422047c25 */ /* 0x002fe2000f8e00ff */
[----:B------:R-:W-:Y:S01]  /*12e10*/  BSSY B6, `(.L_x_1381) ;  /* 0x0000018000067945 */ /* 0x000fe20003800000 */
[----:B------:R-:W-:Y:S01]  /*12e20*/  BAR.SYNC.DEFER_BLOCKING 0x8, 0x180 ;  /* 0x0206000000007b1d */ /* 0x000fe20000010000 */
[----:B------:R-:W-:Y:S01]  /*12e30*/  LOP3.LUT P0, RZ, R2, 0x3ff, RZ, 0xc0, !PT ;  /* 0x000003ff02ff7812 */ /* 0x000fe2000780c0ff */
[----:B------:R-:W-:-:S04]  /*12e40*/  IMAD R3, R0, UR4, RZ ;  /* 0x0000000400037c24 */ /* 0x000fc8000f8e02ff */
[----:B------:R-:W-:Y:S01]  /*12e50*/  IMAD R0, R34, UR5, R3 ;  /* 0x0000000522007c24 */ /* 0x000fe2000f8e0203 */
[----:B------:R1:W-:Y:S03]  /*12e60*/  STL.64 [R1+0x8], R4 ;  /* 0x0000080401007387 */ /* 0x0003e60000100a00 */
[----:B------:R-:W-:-:S04]  /*12e70*/  IMAD.IADD R34, R5, 0x1, R0 ;  /* 0x0000000105227824 */ /* 0x000fc800078e0200 */
[----:B------:R-:W-:Y:S05]  /*12e80*/  @!P0 BRA `(.L_x_1382) ;  /* 0x0000000000408947 */ /* 0x000fea0003800000 */
[----:B------:R-:W-:Y:S01]  /*12e90*/  MOV R2, 0x0 ;  /* 0x0000000000027802 */ /* 0x000fe20000000f00 */
[----:B------:R-:W-:Y:S01]  /*12ea0*/  ULDC.64 UR6, c[0x4][0xf0] ;  /* 0x01003c0000067ab9 */ /* 0x000fe20000000a00 */
[----:B------:R-:W-:Y:S01]  /*12eb0*/  ULDC.64 UR8, c[0x4][0xf8] ;  /* 0x01003e0000087ab9 */ /* 0x000fe20000000a00 */
[----:B------:R-:W-:Y:S01]  /*12ec0*/  ULDC.64 UR4, c[0x4][0x88] ;  /* 0x0100220000047ab9 */ /* 0x000fe20000000a00 */
[----:B-1----:R-:W-:Y:S02]  /*12ed0*/  IMAD.U32 R4, RZ, RZ, UR6 ;  /* 0x00000006ff047e24 */ /* 0x002fe4000f8e00ff */
[----:B------:R-:W1:Y:S01]  /*12ee0*/  LDC.64 R2, c[0x4][R2] ;  /* 0x0100000002027b82 */ /* 0x000e620000000a00 */
[----:B------:R-:W-:Y:S02]  /*12ef0*/  IMAD.U32 R5, RZ, RZ, UR7 ;  /* 0x00000007ff057e24 */ /* 0x000fe4000f8e00ff */
[----:B------:R-:W-:Y:S02]  /*12f00*/  IMAD.U32 R6, RZ, RZ, UR8 ;  /* 0x00000008ff067e24 */ /* 0x000fe4000f8e00ff */
[----:B---3--:R-:W-:-:S02]  /*12f10*/  IMAD.U32 R7, RZ, RZ, UR9 ;  /* 0x00000009ff077e24 */ /* 0x008fc4000f8e00ff */
[----:B------:R-:W-:Y:S02]  /*12f20*/  IMAD.U32 R10, RZ, RZ, UR4 ;  /* 0x00000004ff0a7e24 */ /* 0x000fe4000f8e00ff */
[----:B------:R-:W-:Y:S02]  /*12f30*/  IMAD.U32 R11, RZ, RZ, UR5 ;  /* 0x00000005ff0b7e24 */ /* 0x000fe4000f8e00ff */
[----:B------:R-:W-:Y:S02]  /*12f40*/  IMAD.MOV.U32 R8, RZ, RZ, 0x70 ;  /* 0x00000070ff087424 */ /* 0x000fe400078e00ff */
[----:B------:R-:W-:Y:S02]  /*12f50*/  IMAD.MOV.U32 R12, RZ, RZ, 0x1 ;  /* 0x00000001ff0c7424 */ /* 0x000fe400078e00ff */
[----:B------:R-:W-:-:S07]  /*12f60*/  IMAD.MOV.U32 R13, RZ, RZ, RZ ;  /* 0x000000ffff0d7224 */ /* 0x000fce00078e00ff */
[----:B0-----:R-:W-:-:S07]  /*12f70*/  LEPC R20, `(.L_x_1382) ;  /* 0x000000001014794e */ /* 0x001fce0000000000 */
[----:B-1----:R-:W-:Y:S05]  /*12f80*/  CALL.ABS.NOINC R2 ;  /* 0x0000000002007343 */ /* 0x002fea0003c00000 */
.L_x_1382:
[----:B------:R-:W-:Y:S05]  /*12f90*/  BSYNC B6 ;  /* 0x0000000000067941 */ /* 0x000fea0003800000 */
.L_x_1381:
[----:B0-----:R-:W2:Y:S01]  /*12fa0*/  LDL.LU.64 R20, [R1+0x8] ;  /* 0x0000080001147983 */ /* 0x001ea20000300a00 */
[----:B------:R-:W-:-:S03]  /*12fb0*/  ULDC.64 UR4, c[0x0][0x2d8] ;  /* 0x0000b60000047ab9 */ /* 0x000fc60000000a00 */
[----:B------:R-:W4:Y:S01]  /*12fc0*/  LDL R2, [R1] ;  /* 0x0000000001027983 */ /* 0x000f220000100800 */
[----:B------:R-:W-:Y:S02]  /*12fd0*/  IMAD R0, R30, UR4, RZ ;  /* 0x000000041e007c24 */ /* 0x000fe4000f8e02ff */
[----:B------:R-:W-:Y:S01]  /*12fe0*/  IMAD.MOV.U32 R3, RZ, RZ, R34 ;  /* 0x000000ffff037224 */ /* 0x000fe200078e0022 */
[----:B------:R-:W3:Y:S01]  /*12ff0*/  S2R R9, SR_TID.X ;  /* 0x0000000000097919 */ /* 0x000ee20000002100 */
[----:B-1----:R-:W-:Y:S01]  /*13000*/  IMAD R5, R18, UR5, R0 ;  /* 0x0000000512057c24 */ /* 0x002fe2000f8e0200 */
[----:B------:R-:W-:Y:S01]  /*13010*/  SHF.R.S32.HI R0, RZ, 0x1f, R19 ;  /* 0x0000001fff007819 */ /* 0x000fe20000011413 */
[----:B---3--:R-:W-:-:S05]  /*13020*/  IMAD.SHL.U32 R7, R9, 0x8, RZ ;  /* 0x0000000809077824 */ /* 0x008fca00078e00ff */
[----:B------:R-:W-:Y:S01]  /*13030*/  LOP3.LUT R7, R7, 0x38, RZ, 0xc0, !PT ;  /* 0x0000003807077812 */ /* 0x000fe200078ec0ff */
[----:B--2---:R-:W0:Y:S01]  /*13040*/  S2R R21, SR_TID.X ;  /* 0x0000000000157919 */ /* 0x004e220000002100 */
[----:B----4-:R-:W-:Y:S01]  /*13050*/  LOP3.LUT P6, RZ, R2, 0x80, RZ, 0xc0, !PT ;  /* 0x0000008002ff7812 */ /* 0x010fe200078cc0ff */
[----:B------:R-:W-:Y:S02]  /*13060*/  IMAD.MOV.U32 R2, RZ, RZ, R20 ;  /* 0x000000ffff027224 */ /* 0x000fe400078e0014 */
[----:B------:R-:W1:Y:S01]  /*13070*/  LDC R20, c[0x0][0x448] ;  /* 0x00011200ff147b82 */ /* 0x000e620000000800 */
[----:B------:R-:W-:Y:S01]  /*13080*/  SEL R0, R0, RZ, !P6 ;  /* 0x000000ff00007207 */ /* 0x000fe20007000000 */
[----:B------:R-:W-:Y:S01]  /*13090*/  IMAD.WIDE.U32 R2, R18, UR4, R2 ;  /* 0x0000000412027c25 */ /* 0x000fe2000f8e0002 */
[----:B------:R-:W-:Y:S01]  /*130a0*/  SEL R4, R19, RZ, !P6 ;  /* 0x000000ff13047207 */ /* 0x000fe20007000000 */
[----:B------:R-:W-:Y:S02]  /*130b0*/  ULDC.64 UR4, c[0x0][0x2e0] ;  /* 0x0000b80000047ab9 */ /* 0x000fe40000000a00 */
[----:B------:R-:W-:-:S02]  /*130c0*/  IMAD.IADD R3, R3, 0x1, R5 ;  /* 0x0000000103037824 */ /* 0x000fc400078e0205 */
[----:B------:R-:W-:Y:S02]  /*130d0*/  IMAD R0, R0, UR4, RZ ;  /* 0x0000000400007c24 */ /* 0x000fe4000f8e02ff */
[----:B------:R-:W-:-:S04]  /*130e0*/  IMAD.WIDE.U32 R2, R4, UR4, R2 ;  /* 0x0000000404027c25 */ /* 0x000fc8000f8e0002 */
[----:B------:R-:W-:Y:S01]  /*130f0*/  IMAD R0, R4, UR5, R0 ;  /* 0x0000000504007c24 */ /* 0x000fe2000f8e0200 */
[----:B------:R-:W-:-:S03]  /*13100*/  ULDC.64 UR4, c[0x0][0x2d0] ;  /* 0x0000b40000047ab9 */ /* 0x000fc60000000a00 */
[----:B------:R-:W-:Y:S01]  /*13110*/  IMAD.IADD R3, R3, 0x1, R0 ;  /* 0x0000000103037824 */ /* 0x000fe200078e0200 */
[----:B-1----:R-:W-:Y:S02]  /*13120*/  ISETP.NE.AND P6, PT, R20, 0x1, PT ;  /* 0x000000011400780c */ /* 0x002fe40003fc5270 */
[----:B------:R-:W1:Y:S01]  /*13130*/  S2R R20, SR_TID.X ;  /* 0x0000000000147919 */ /* 0x000e620000002100 */
[----:B0-----:R-:W-:-:S04]  /*13140*/  LOP3.LUT R21, R21, 0x7f, RZ, 0xc0, !PT ;  /* 0x0000007f15157812 */ /* 0x001fc800078ec0ff */
[----:B------:R-:W-:-:S06]  /*13150*/  SHF.R.U32.HI R21, RZ, 0x3, R21 ;  /* 0x00000003ff157819 */ /* 0x000fcc0000011615 */
[----:B------:R-:W0:Y:S08]  /*13160*/  @P6 LDC R6, c[0x0][0x44c] ;  /* 0x00011300ff066b82 */ /* 0x000e300000000800 */
[----:B------:R-:W2:Y:S01]  /*13170*/  @P6 LDC R5, c[0x0][0x450] ;  /* 0x00011400ff056b82 */ /* 0x000ea20000000800 */
[----:B-1----:R-:W-:-:S05]  /*13180*/  IMAD.SHL.U32 R20, R20, 0x10, RZ ;  /* 0x0000001014147824 */ /* 0x002fca00078e00ff */
[----:B------:R-:W-:Y:S01]  /*13190*/  LOP3.LUT R20, R21, 0x70, R20, 0xf8, !PT ;  /* 0x0000007015147812 */ /* 0x000fe200078ef814 */
[----:B------:R-:W-:-:S04]  /*131a0*/  IMAD.SHL.U32 R21, R9, 0x8, RZ ;  /* 0x0000000809157824 */ /* 0x000fc800078e00ff */
[----:B------:R-:W-:Y:S01]  /*131b0*/  IMAD.IADD R0, R20, 0x1, R26 ;  /* 0x0000000114007824 */ /* 0x000fe200078e021a */
[----:B------:R-:W-:Y:S02]  /*131c0*/  LOP3.LUT R21, R21, 0x38, RZ, 0xc0, !PT ;  /* 0x0000003815157812 */ /* 0x000fe400078ec0ff */
[----:B------:R-:W-:Y:S01]  /*131d0*/  LOP3.LUT R20, R9, 0x7f, RZ, 0xc0, !PT ;  /* 0x0000007f09147812 */ /* 0x000fe200078ec0ff */
[----:B0-----:R-:W-:Y:S01]  /*131e0*/  @P6 IMAD.HI.U32 R6, R0, R6, RZ ;  /* 0x0000000600066227 */ /* 0x001fe200078e00ff */
[C---:B------:R-:W-:Y:S02]  /*131f0*/  LOP3.LUT R8, R21.reuse, 0x40, RZ, 0xfc, !PT ;  /* 0x0000004015087812 */ /* 0x040fe400078efcff */
[----:B------:R-:W-:Y:S01]  /*13200*/  LOP3.LUT R9, R21, 0x80, RZ, 0xfc, !PT ;  /* 0x0000008015097812 */ /* 0x000fe200078efcff */
[----:B------:R-:W-:Y:S01]  /*13210*/  IMAD.MOV.U32 R4, RZ, RZ, R0 ;  /* 0x000000ffff047224 */ /* 0x000fe200078e0000 */
[----:B--2---:R-:W-:Y:S02]  /*13220*/  @P6 SHF.R.U32.HI R4, RZ, R5, R6 ;  /* 0x00000005ff046219 */ /* 0x004fe40000011606 */
[----:B------:R-:W0:Y:S03]  /*13230*/  LDC R6, c[0x0][0x448] ;  /* 0x00011200ff067b82 */ /* 0x000e260000000800 */
[----:B------:R-:W-:-:S02]  /*13240*/  IMAD.MOV R5, RZ, RZ, -R4 ;  /* 0x000000ffff057224 */ /* 0x000fc400078e0a04 */
[----:B------:R-:W-:-:S04]  /*13250*/  IMAD.WIDE.U32 R2, R4, UR4, R2 ;  /* 0x0000000404027c25 */ /* 0x000fc8000f8e0002 */
[----:B0-----:R-:W-:Y:S01]  /*13260*/  IMAD R0, R6, R5, R0 ;  /* 0x0000000506007224 */ /* 0x001fe200078e0200 */
[----:B------:R-:W-:-:S05]  /*13270*/  SHF.R.S32.HI R5, RZ, 0x1f, R4 ;  /* 0x0000001fff057819 */ /* 0x000fca0000011404 */
[----:B------:R-:W-:-:S04]  /*13280*/  IMAD R5, R5, UR4, RZ ;  /* 0x0000000405057c24 */ /* 0x000fc8000f8e02ff */
[----:B------:R-:W-:Y:S01]  /*13290*/  IMAD R5, R4, UR5, R5 ;  /* 0x0000000504057c24 */ /* 0x000fe2000f8e0205 */
[----:B------:R-:W-:Y:S01]  /*132a0*/  SHF.R.S32.HI R4, RZ, 0x1f, R0 ;  /* 0x0000001fff047819 */ /* 0x000fe20000011400 */
[----:B------:R-:W-:Y:S02]  /*132b0*/  ULDC.64 UR4, c[0x0][0x2c8] ;  /* 0x0000b20000047ab9 */ /* 0x000fe40000000a00 */
[----:B------:R-:W-:Y:S02]  /*132c0*/  IMAD.IADD R3, R3, 0x1, R5 ;  /* 0x0000000103037824 */ /* 0x000fe400078e0205 */
[----:B------:R-:W-:Y:S02]  /*132d0*/  IMAD R4, R4, UR4, RZ ;  /* 0x0000000404047c24 */ /* 0x000fe4000f8e02ff */
[----:B------:R-:W-:-:S04]  /*132e0*/  IMAD.WIDE.U32 R2, R0, UR4, R2 ;  /* 0x0000000400027c25 */ /* 0x000fc8000f8e0002 */
[----:B------:R-:W-:Y:S01]  /*132f0*/  IMAD R5, R0, UR5, R4 ;  /* 0x0000000500057c24 */ /* 0x000fe2000f8e0204 */
[----:B------:R-:W-:Y:S02]  /*13300*/  ULDC.64 UR4, c[0x0][0x280] ;  /* 0x0000a00000047ab9 */ /* 0x000fe40000000a00 */
[C---:B------:R-:W-:Y:S01]  /*13310*/  LEA R0, P0, R2.reuse, UR4, 0x1 ;  /* 0x0000000402007c11 */ /* 0x040fe2000f8008ff */
[----:B------:R-:W-:Y:S01]  /*13320*/  IMAD.IADD R4, R3, 0x1, R5 ;  /* 0x0000000103047824 */ /* 0x000fe200078e0205 */
[----:B------:R-:W-:Y:S02]  /*13330*/  ULDC UR4, c[0x0][0x2b8] ;  /* 0x0000ae0000047ab9 */ /* 0x000fe40000000800 */
[----:B------:R-:W-:Y:S02]  /*13340*/  ISETP.GE.AND P3, PT, R7, UR4, PT ;  /* 0x0000000407007c0c */ /* 0x000fe4000bf66270 */
[----:B------:R-:W-:Y:S01]  /*13350*/  LEA.HI.X R4, R2, UR5, R4, 0x1, P0 ;  /* 0x0000000502047c11 */ /* 0x000fe200080f0c04 */
[----:B------:R-:W-:Y:S01]  /*13360*/  UMOV UR5, 0xffffffff ;  /* 0xffffffff00057882 */ /* 0x000fe20000000000 */
[----:B------:R-:W-:-:S02]  /*13370*/  ISETP.GE.AND P2, PT, R8, UR4, PT ;  /* 0x0000000408007c0c */ /* 0x000fc4000bf46270 */
[----:B------:R-:W-:Y:S02]  /*13380*/  ISETP.GE.AND P0, PT, R9, UR4, PT ;  /* 0x0000000409007c0c */ /* 0x000fe4000bf06270 */
[----:B------:R-:W-:Y:S01]  /*13390*/  SHF.R.U32.HI R8, RZ, 0x3, R20 ;  /* 0x00000003ff087819 */ /* 0x000fe20000011614 */
[----:B------:R-:W-:Y:S10]  /*133a0*/  BRA.DIV UR5, `(.L_x_1383) ;  /* 0x0000003a05d87947 */ /* 0x000ff4000b800000 */
[----:B------:R-:W0:Y:S01]  /*133b0*/  SHFL.IDX PT, R3, R0, RZ, 0x181f ;  /* 0x00181fff00037589 */ /* 0x000e2200000e0000 */
[----:B------:R-:W-:Y:S02]  /*133c0*/  IMAD R29, R29, R6, RZ ;  /* 0x000000061d1d7224 */ /* 0x000fe400078e02ff */
[----:B------:R-:W-:Y:S01]  /*133d0*/  IMAD.IADD R26, R8, 0x1, R26 ;  /* 0x00000001081a7824 */ /* 0x000fe200078e021a */
[----:B------:R-:W1:Y:S04]  /*133e0*/  SHFL.IDX PT, R2, R4, RZ, 0x181f ;  /* 0x00181fff04027589 */ /* 0x000e6800000e0000 */
[----:B------:R-:W-:Y:S01]  /*133f0*/  ISETP.GE.AND P1, PT, R26, R29, PT ;  /* 0x0000001d1a00720c */ /* 0x000fe20003f26270 */
[----:B------:R-:W-:-:S12]  /*13400*/  SHFL.IDX PT, R14, R0, 0x7, 0x181f ;  /* 0x00f81f00000e7f89 */ /* 0x000fd800000e0000 */
[----:B0-----:R-:W-:-:S05]  /*13410*/  @!P1 LEA R5, P4, R7, R3, 0x1 ;  /* 0x0000000307059211 */ /* 0x001fca00078808ff */
[----:B-1----:R-:W-:Y:S02]  /*13420*/  @!P1 IMAD.X R3, RZ, RZ, R2, P4 ;  /* 0x000000ffff039224 */ /* 0x002fe400020e0602 */
        /* <DEDUP_REMOVED lines=71> */
.L_x_1474:
[----:B------:R-:W-:Y:S01]  /*138a0*/  VIADD R26, R26, 0x70 ;  /* 0x000000701a1a7836 */ /* 0x000fe20000000000 */
[----:B------:R-:W-:Y:S04]  /*138b0*/  BSSY B0, `(.L_x_1384) ;  /* 0x000000b000007945 */ /* 0x000fe80003800000 */
[----:B------:R-:W-:-:S13]  /*138c0*/  ISETP.GE.AND P1, PT, R26, R29, PT ;  /* 0x0000001d1a00720c */ /* 0x000fda0003f26270 */
[----:B------:R-:W-:Y:S05]  /*138d0*/  @P1 BRA `(.L_x_1385) ;  /* 0x0000000000201947 */ /* 0x000fea0003800000 */
[----:B0-----:R-:W-:-:S05]  /*138e0*/  LEA R2, P1, R7, R14, 0x1 ;  /* 0x0000000e07027211 */ /* 0x001fca00078208ff */
[----:B------:R-:W-:-:S05]  /*138f0*/  IMAD.X R3, RZ, RZ, R4, P1 ;  /* 0x000000ffff037224 */ /* 0x000fca00008e0604 */
[----:B------:R-:W-:Y:S01]  /*13900*/  @!PT LDS RZ, [RZ] ;  /* 0x00000000fffff984 */ /* 0x000fe20000000800 */
[----:B------:R-:W-:Y:S01]  /*13910*/  @!PT LDS RZ, [RZ] ;  /* 0x00000000fffff984 */ /* 0x000fe20000000800 */
[----:B------:R-:W-:Y:S01]  /*13920*/  @!PT LDS RZ, [RZ] ;  /* 0x00000000fffff984 */ /* 0x000fe20000000800 */
[----:B------:R1:W-:Y:S04]  /*13930*/  LDGSTS.E.BYPASS.LTC128B.128 [R33+0xfc00], desc[UR36][R2.64], !P3 ;  /* 0x0fc0000002217fae */ /* 0x0003e8000d901d64 */
[----:B------:R1:W-:Y:S04]  /*13940*/  LDGSTS.E.BYPASS.LTC128B.128 [R33+0x13c00], desc[UR36][R2.64+0x80], !P2 ;  /* 0x13c0008002217fae */ /* 0x0003e8000d101d64 */
[----:B------:R1:W-:Y:S02]  /*13950*/  LDGSTS.E.BYPASS.LTC128B.128 [R33+0x17c00], desc[UR36][R2.64+0x100], !P0 ;  /* 0x17c0010002217fae */ /* 0x0003e4000c101d64 */
.L_x_1385:
[----:B------:R-:W-:Y:S05]  /*13960*/  BSYNC B0 ;  /* 0x0000000000007941 */ /* 0x000fea0003800000 */
.L_x_1384:
[----:B------:R-:W-:Y:S01]  /*13970*/  NOP ;  /* 0x0000000000007918 */ /* 0x000fe20000000000 */
[----:B------:R-:W-:-:S13]  /*13980*/  PLOP3.LUT P0, PT, PT, PT, PT, 0x80, 0x0 ;  /* 0x000000000000781c */ /* 0x000fda0003f0f070 */
.L_x_1386:
[----:B------:R-:W-:Y:S02]  /*13990*/  PLOP3.LUT P1, PT, P1, P0, PT, 0xa2, 0x0 ;  /* 0x000000000000781c */ /* 0x000fe40000f21472 */
[----:B------:R-:W-:-:S08]  /*139a0*/  @P0 R2UR P1, UR4, R22 ;  /* 0x00000000160402ca */ /* 0x000fd00000020000 */
[----:B------:R-:W-:-:S05]  /*139b0*/  @P0 PLOP3.LUT P0, PT, P1, PT, PT, 0x80, 0x0 ;  /* 0x000000000000081c */ /* 0x000fca0000f0f070 */
[----:B------:R-:W-:Y:S01]  /*139c0*/  @!P1 SYNCS.ARRIVE.TRANS64.RED.A0T1 RZ, [UR4+0x2a800], RZ ;  /* 0x02a800ffffff99a7 */ /* 0x000fe20008200404 */
[----:B------:R-:W-:Y:S07]  /*139d0*/  @!P1 ARRIVES.LDGSTSBAR.64.TRANSCNT [UR4+0x2a800] ;  /* 0x02a80000ff0099b0 */ /* 0x000fee0008000a84 */
[----:B------:R-:W-:Y:S05]  /*139e0*/  @P0 BRA.U.ANY `(.L_x_1386) ;  /* 0xfffffffd00e80947 */ /* 0x000fea000393ffff */
[----:B01----:R-:W2:Y:S04]  /*139f0*/  LDL.LU R3, [R1+0x14] ;  /* 0x0000140001037983 */ /* 0x003ea80000300800 */
[----:B------:R-:W3:Y:S01]  /*13a00*/  LDL.LU R2, [R1+0x10] ;  /* 0x0000100001027983 */ /* 0x000ee20000300800 */
[----:B--2---:R-:W-:-:S05]  /*13a10*/  VIADD R3, R3, 0x1 ;  /* 0x0000000103037836 */ /* 0x004fca0000000000 */
[----:B------:R-:W-:Y:S01]  /*13a20*/  LEA.HI R0, R3, R3, RZ, 0x1 ;  /* 0x0000000303007211 */ /* 0x000fe200078f08ff */
[----:B------:R0:W-:Y:S03]  /*13a30*/  STL [R1+0x14], R3 ;  /* 0x0000140301007387 */ /* 0x0001e60000100800 */
[----:B------:R-:W-:-:S05]  /*13a40*/  LOP3.LUT R0, R0, 0xfffffffe, RZ, 0xc0, !PT ;  /* 0xfffffffe00007812 */ /* 0x000fca00078ec0ff */
[----:B0-----:R-:W-:Y:S02]  /*13a50*/  IMAD.IADD R3, R3, 0x1, -R0 ;  /* 0x0000000103037824 */ /* 0x001fe400078e0a00 */
[----:B---3--:R-:W-:-:S03]  /*13a60*/  VIADD R0, R2, 0xfffffffe ;  /* 0xfffffffe02007836 */ /* 0x008fc60000000000 */
[----:B------:R-:W-:Y:S01]  /*13a70*/  SHF.L.U32 R3, R3, 0x1f, RZ ;  /* 0x0000001f03037819 */ /* 0x000fe200000006ff */
[----:B------:R-:W-:Y:S01]  /*13a80*/  NOP ;  /* 0x0000000000007918 */ /* 0x000fe20000000000 */
[----:B------:R0:W-:Y:S01]  /*13a90*/  SYNCS.ARRIVE.TRANS64.A1T0 RZ, [R22+URZ+0x2a800], RZ ;  /* 0x02a800ff16ff79a7 */ /* 0x0001e2000810003f */
[----:B------:R-:W-:Y:S01]  /*13aa0*/  BSSY B0, `(.L_x_1387) ;  /* 0x0000003000007945 */ /* 0x000fe20003800000 */
[----:B------:R-:W1:Y:S03]  /*13ab0*/  SYNCS.PHASECHK.TRANS64.TRYWAIT P0, [R22+URZ+0x2a820], R3 ;  /* 0x02a82003160075a7 */ /* 0x000e66000800017f */
[----:B01----:R-:W-:Y:S05]  /*13ac0*/  @!P0 BRA `(.L_x_1388) ;  /* 0x0000003c00c88947 */ /* 0x003fea0003800000 */
.L_x_1475:
[----:B------:R-:W-:Y:S05]  /*13ad0*/  BSYNC B0 ;  /* 0x0000000000007941 */ /* 0x000fea0003800000 */
.L_x_1387:
[----:B------:R-:W-:Y:S01]  /*13ae0*/  ISETP.GE.AND P0, PT, R0, R37, PT ;  /* 0x000000250000720c */ /* 0x000fe20003f06270 */
[----:B------:R-:W-:-:S12]  /*13af0*/  BSSY B0, `(.L_x_1389) ;  /* 0x00000ff000007945 */ /* 0x000fd80003800000 */
[----:B------:R-:W-:Y:S05]  /*13b00*/  @!P0 BRA `(.L_x_1390) ;  /* 0x0000000c00f48947 */ /* 0x000fea0003800000 */
[----:B------:R-:W-:Y:S02]  /*13b10*/  IMAD.MOV.U32 R20, RZ, RZ, R27 ;  /* 0x000000ffff147224 */ /* 0x000fe400078e001b */
[----:B------:R-:W-:Y:S02]  /*13b20*/  IMAD.MOV.U32 R10, RZ, RZ, R25 ;  /* 0x000000ffff0a7224 */ /* 0x000fe400078e0019 */
[----:B------:R-:W-:-:S07]  /*13b30*/  IMAD.MOV.U32 R29, RZ, RZ, R24 ;  /* 0x000000ffff1d7224 */ /* 0x000fce00078e0018 */
.L_x_1403:
[----:B------:R-:W1:Y:S01]  /*13b40*/  S2R R2, SR_TID.X ;  /* 0x0000000000027919 */ /* 0x000e620000002100 */
[----:B0-----:R-:W0:Y:S01]  /*13b50*/  LDC R3, c[0x0][0x430] ;  /* 0x00010c00ff037b82 */ /* 0x001e220000000800 */
[----:B------:R-:W2:Y:S01]  /*13b60*/  LDL R7, [R1+0x4] ;  /* 0x0000040001077983 */ /* 0x000ea20000100800 */
[----:B------:R-:W3:Y:S01]  /*13b70*/  S2R R5, SR_TID.X ;  /* 0x0000000000057919 */ /* 0x000ee20000002100 */
[----:B-1----:R-:W-:-:S04]  /*13b80*/  LOP3.LUT R2, R2, 0x7f, RZ, 0xc0, !PT ;  /* 0x0000007f02027812 */ /* 0x002fc800078ec0ff */
[----:B------:R-:W-:Y:S02]  /*13b90*/  SHF.R.U32.HI R4, RZ, 0x3, R2 ;  /* 0x00000003ff047819 */ /* 0x000fe40000011602 */
[----:B------:R-:W4:Y:S01]  /*13ba0*/  LDL R2, [R1] ;  /* 0x0000000001027983 */ /* 0x000f220000100800 */
[----:B0-----:R-:W-:Y:S01]  /*13bb0*/  ISETP.NE.AND P0, PT, R3, 0x1, PT ;  /* 0x000000010300780c */ /* 0x001fe20003f05270 */
[----:B---3--:R-:W-:-:S05]  /*13bc0*/  IMAD.SHL.U32 R6, R5, 0x10, RZ ;  /* 0x0000001005067824 */ /* 0x008fca00078e00ff */
[----:B------:R-:W-:-:S04]  /*13bd0*/  LOP3.LUT R6, R4, 0x70, R6, 0xf8, !PT ;  /* 0x0000007004067812 */ /* 0x000fc800078ef806 */
[----:B------:R-:W-:-:S03]  /*13be0*/  ISETP.GT.U32.AND P2, PT, R6, 0x5f, PT ;  /* 0x0000005f0600780c */ /* 0x000fc60003f44070 */
[----:B------:R-:W0:Y:S01]  /*13bf0*/  @P0 LDC R3, c[0x0][0x434] ;  /* 0x00010d00ff030b82 */ /* 0x000e220000000800 */
[----:B------:R-:W-:-:S09]  /*13c00*/  IMAD R8, R0, 0x60, R36 ;  /* 0x0000006000087824 */ /* 0x000fd200078e0224 */
[----:B------:R-:W1:Y:S01]  /*13c10*/  @!P2 LDC.64 R4, c[0x0][0x428] ;  /* 0x00010a00ff04ab82 */ /* 0x000e620000000a00 */
[----:B------:R-:W-:-:S04]  /*13c20*/  IMAD.IADD R8, R6, 0x1, R8 ;  /* 0x0000000106087824 */ /* 0x000fc800078e0208 */
[----:B------:R-:W-:Y:S02]  /*13c30*/  IMAD.MOV.U32 R6, RZ, RZ, R8 ;  /* 0x000000ffff067224 */ /* 0x000fe400078e0008 */
[----:B0-----:R-:W-:Y:S01]  /*13c40*/  @P0 IMAD.HI.U32 R3, R8, R3, RZ ;  /* 0x0000000308030227 */ /* 0x001fe200078e00ff */
[----:B----4-:R-:W-:Y:S02]  /*13c50*/  LOP3.LUT P1, RZ, R2, 0x10, RZ, 0xc0, !PT ;  /* 0x0000001002ff7812 */ /* 0x010fe4000782c0ff */
[----:B------:R-:W0:Y:S02]  /*13c60*/  @P0 LDC R2, c[0x0][0x438] ;  /* 0x00010e00ff020b82 */ /* 0x000e240000000800 */
[----:B0-----:R-:W-:-:S04]  /*13c70*/  @P0 SHF.R.U32.HI R6, RZ, R2, R3 ;  /* 0x00000002ff060219 */ /* 0x001fc80000011603 */
[--C-:B------:R-:W-:Y:S01]  /*13c80*/  @!P2 SHF.R.S32.HI R3, RZ, 0x1f, R6.reuse ;  /* 0x0000001fff03a819 */ /* 0x100fe20000011406 */
[----:B------:R-:W-:-:S04]  /*13c90*/  @!P2 IMAD.MOV.U32 R2, RZ, RZ, R6 ;  /* 0x000000ffff02a224 */ /* 0x000fc800078e0006 */
[----:B-1----:R-:W-:-:S04]  /*13ca0*/  @!P2 IMAD.WIDE.U32 R2, R31, R4, R2 ;  /* 0x000000041f02a225 */ /* 0x002fc800078e0002 */
[----:B--2---:R-:W-:-:S04]  /*13cb0*/  @!P2 IMAD R4, R7, R4, RZ ;  /* 0x000000040704a224 */ /* 0x004fc800078e02ff */
[----:B------:R-:W-:Y:S02]  /*13cc0*/  @!P2 IMAD R7, R31, R5, R4 ;  /* 0x000000051f07a224 */ /* 0x000fe400078e0204 */
[----:B------:R-:W0:Y:S02]  /*13cd0*/  @!P2 LDC.64 R4, c[0x0][0x418] ;  /* 0x00010600ff04ab82 */ /* 0x000e240000000a00 */
[----:B------:R-:W-:Y:S02]  /*13ce0*/  @!P2 IMAD.IADD R3, R7, 0x1, R3 ;  /* 0x000000010703a824 */ /* 0x000fe400078e0203 */
[----:B------:R-:W-:Y:S01]  /*13cf0*/  IMAD.MOV.U32 R7, RZ, RZ, RZ ;  /* 0x000000ffff077224 */ /* 0x000fe200078e00ff */
[----:B0-----:R-:W-:-:S04]  /*13d00*/  @!P2 LEA R4, P0, R2, R4, 0x2 ;  /* 0x000000040204a211 */ /* 0x001fc800078010ff */
[----:B------:R-:W-:-:S05]  /*13d10*/  @!P2 LEA.HI.X R5, R2, R5, R3, 0x2, P0 ;  /* 0x000000050205a211 */ /* 0x000fca00000f1403 */
[----:B------:R0:W5:Y:S01]  /*13d20*/  @!P2 LDG.E R7, desc[UR36][R4.64] ;  /* 0x000000240407a981 */ /* 0x000162000c1e1900 */
[----:B------:R-:W-:Y:S01]  /*13d30*/  VIADD R25, R10, 0x1 ;  /* 0x000000010a197836 */ /* 0x000fe20000000000 */
[----:B------:R-:W-:Y:S05]  /*13d40*/  YIELD ;  /* 0x0000000000007946 */ /* 0x000fea0003800000 */
[----:B------:R-:W-:Y:S01]  /*13d50*/  ISETP.NE.AND P0, PT, R25, 0x2, PT ;  /* 0x000000021900780c */ /* 0x000fe20003f05270 */
[----:B------:R-:W-:Y:S01]  /*13d60*/  IMAD.MOV R3, RZ, RZ, -R6 ;  /* 0x000000ffff037224 */ /* 0x000fe200078e0a06 */
[----:B------:R-:W-:Y:S02]  /*13d70*/  ULDC UR4, c[0x0][0x430] ;  /* 0x00010c0000047ab9 */ /* 0x000fe40000000800 */
[----:B------:R-:W-:Y:S01]  /*13d80*/  SEL R27, RZ, 0x1, P0 ;  /* 0x00000001ff1b7807 */ /* 0x000fe20000000000 */
[----:B------:R-:W-:Y:S01]  /*13d90*/  IMAD R8, R3, UR4, R8 ;  /* 0x0000000403087c24 */ /* 0x000fe2000f8e0208 */
[----:B------:R-:W-:Y:S01]  /*13da0*/  SEL R25, R25, RZ, P0 ;  /* 0x000000ff19197207 */ /* 0x000fe20000000000 */
[----:B------:R-:W-:Y:S01]  /*13db0*/  IMAD.MOV.U32 R24, RZ, RZ, R0 ;  /* 0x000000ffff187224 */ /* 0x000fe200078e0000 */
[----:B------:R-:W-:Y:S01]  /*13dc0*/  LOP3.LUT R27, R20, R27, RZ, 0x3c, !PT ;  /* 0x0000001b141b7212 */ /* 0x000fe200078e3cff */
[----:B0-----:R-:W-:Y:S06]  /*13dd0*/  @!P1 BRA `(.L_x_1391) ;  /* 0x0000000000049947 */ /* 0x001fec0003800000 */
[----:B------:R-:W-:Y:S01]  /*13de0*/  BPT.TRAP 0x1 ;  /* 0x000000040000795c */ /* 0x000fe20000300000 */
.L_x_1391:
[----:B------:R-:W-:Y:S01]  /*13df0*/  IMAD R6, R25, 0x8, R22 ;  /* 0x0000000819067824 */ /* 0x000fe200078e0216 */
[----:B------:R-:W-:Y:S01]  /*13e00*/  SHF.L.U32 R3, R27, 0x1f, RZ ;  /* 0x0000001f1b037819 */ /* 0x000fe200000006ff */
[----:B------:R-:W-:Y:S03]  /*13e10*/  BSSY B1, `(.L_x_1392) ;  /* 0x0000003000017945 */ /* 0x000fe60003800000 */
[----:B------:R-:W0:Y:S02]  /*13e20*/  SYNCS.PHASECHK.TRANS64.TRYWAIT P0, [R6+URZ+0x2a840], R3 ;  /* 0x02a84003060075a7 */ /* 0x000e24000800017f */
[----:B0-----:R-:W-:Y:S05]  /*13e30*/  @!P0 BRA `(.L_x_1393) ;  /* 0x0000003c00008947 */ /* 0x001fea0003800000 */
.L_x_1476:
[----:B------:R-:W-:Y:S05]  /*13e40*/  BSYNC B1 ;  /* 0x0000000000017941 */ /* 0x000fea0003800000 */
.L_x_1392:
[----:B------:R-:W2:Y:S01]  /*13e50*/  LDL R0, [R1] ;  /* 0x0000000001007983 */ /* 0x000ea20000100800 */
[----:B------:R-:W-:Y:S01]  /*13e60*/  SHF.R.S32.HI R21, RZ, 0x1f, R8 ;  /* 0x0000001fff157819 */ /* 0x000fe20000011408 */
[----:B------:R-:W-:Y:S01]  /*13e70*/  ULDC.64 UR4, c[0x0][0x300] ;  /* 0x0000c00000047ab9 */ /* 0x000fe20000000a00 */
[----:B-----5:R-:W-:Y:S01]  /*13e80*/  SHF.R.S32.HI R26, RZ, 0x1f, R7 ;  /* 0x0000001fff1a7819 */ /* 0x020fe20000011407 */
[----:B0-----:R-:W-:-:S04]  /*13e90*/  IMAD.WIDE.U32 R2, R8, UR4, RZ ;  /* 0x0000000408027c25 */ /* 0x001fc8000f8e00ff */
[----:B------:R-:W-:Y:S01]  /*13ea0*/  IMAD R4, R25, 0x4800, R32 ;  /* 0x0000480019047824 */ /* 0x000fe200078e0220 */
[C---:B--2---:R-:W-:Y:S02]  /*13eb0*/  LOP3.LUT P3, RZ, R0.reuse, 0x4, RZ, 0xc0, !PT ;  /* 0x0000000400ff7812 */ /* 0x044fe4000786c0ff */
[C---:B------:R-:W-:Y:S02]  /*13ec0*/  LOP3.LUT P2, RZ, R0.reuse, 0x2, RZ, 0xc0, !PT ;  /* 0x0000000200ff7812 */ /* 0x040fe4000784c0ff */
[----:B------:R-:W-:Y:S01]  /*13ed0*/  LOP3.LUT P1, RZ, R0, 0x1, RZ, 0xc0, !PT ;  /* 0x0000000100ff7812 */ /* 0x000fe2000782c0ff */
[----:B------:R-:W-:-:S04]  /*13ee0*/  IMAD R0, R21, UR4, RZ ;  /* 0x0000000415007c24 */ /* 0x000fc8000f8e02ff */
        /* <DEDUP_REMOVED lines=59> */
.L_x_1490:
        /* <DEDUP_REMOVED lines=10> */
.L_x_1395:
[----:B------:R-:W-:Y:S02]  /*14340*/  PLOP3.LUT P1, PT, P1, P0, PT, 0xa2, 0x0 ;  /* 0x000000000000781c */ /* 0x000fe40000f21472 */
[----:B------:R-:W-:-:S08]  /*14350*/  @P0 R2UR P1, UR4, R6 ;  /* 0x00000000060402ca */ /* 0x000fd00000020000 */
[----:B------:R-:W-:-:S05]  /*14360*/  @P0 PLOP3.LUT P0, PT, P1, PT, PT, 0x80, 0x0 ;  /* 0x000000000000081c */ /* 0x000fca0000f0f070 */
[----:B------:R-:W-:Y:S01]  /*14370*/  @!P1 SYNCS.ARRIVE.TRANS64.RED.A0T1 RZ, [UR4+0x2a830], RZ ;  /* 0x02a830ffffff99a7 */ /* 0x000fe20008200404 */
[----:B------:R-:W-:Y:S07]  /*14380*/  @!P1 ARRIVES.LDGSTSBAR.64.TRANSCNT [UR4+0x2a830] ;  /* 0x02a83000ff0099b0 */ /* 0x000fee0008000a84 */
[----:B------:R-:W-:Y:S05]  /*14390*/  @P0 BRA.U.ANY `(.L_x_1395) ;  /* 0xfffffffd00e80947 */ /* 0x000fea000393ffff */
[----:B------:R-:W-:Y:S01]  /*143a0*/  NOP ;  /* 0x0000000000007918 */ /* 0x000fe20000000000 */
[----:B-1----:R-:W2:Y:S02]  /*143b0*/  LDL R2, [R1] ;  /* 0x0000000001027983 */ /* 0x002ea40000100800 */
[----:B--2---:R-:W-:-:S13]  /*143c0*/  LOP3.LUT P2, RZ, R2, 0x10, RZ, 0xc0, !PT ;  /* 0x0000001002ff7812 */ /* 0x004fda000784c0ff */
[----:B------:R-:W-:Y:S05]  /*143d0*/  @!P2 BRA `(.L_x_1396) ;  /* 0x000000000004a947 */ /* 0x000fea0003800000 */
[----:B------:R-:W-:Y:S01]  /*143e0*/  BPT.TRAP 0x1 ;  /* 0x000000040000795c */ /* 0x000fe20000300000 */
.L_x_1396:
[----:B------:R1:W-:Y:S01]  /*143f0*/  SYNCS.ARRIVE.TRANS64.A1T0 RZ, [R6+URZ+0x2a830], RZ ;  /* 0x02a830ff06ff79a7 */ /* 0x0003e2000810003f */
[----:B------:R-:W-:Y:S05]  /*14400*/  @!P2 BRA `(.L_x_1397) ;  /* 0x000000000004a947 */ /* 0x000fea0003800000 */
[----:B------:R-:W-:Y:S01]  /*14410*/  BPT.TRAP 0x1 ;  /* 0x000000040000795c */ /* 0x000fe20000300000 */
.L_x_1397:
[----:B------:R-:W-:Y:S01]  /*14420*/  SHF.L.U32 R2, R20, 0x1f, RZ ;  /* 0x0000001f14027819 */ /* 0x000fe200000006ff */
[----:B0-----:R-:W-:Y:S01]  /*14430*/  IMAD R5, R10, 0x8, R22 ;  /* 0x000000080a057824 */ /* 0x001fe200078e0216 */
[----:B------:R-:W-:Y:S03]  /*14440*/  BSSY B1, `(.L_x_1398) ;  /* 0x0000003000017945 */ /* 0x000fe60003800000 */
[----:B------:R-:W0:Y:S02]  /*14450*/  SYNCS.PHASECHK.TRANS64.TRYWAIT P0, [R5+URZ+0x2a860], R2 ;  /* 0x02a86002050075a7 */ /* 0x000e24000800017f */
[----:B0-----:R-:W-:Y:S05]  /*14460*/  @!P0 BRA `(.L_x_1399) ;  /* 0x0000003c00648947 */ /* 0x001fea0003800000 */
.L_x_1491:
[----:B------:R-:W-:Y:S05]  /*14470*/  BSYNC B1 ;  /* 0x0000000000017941 */ /* 0x000fea0003800000 */
.L_x_1398:
[----:B------:R-:W2:Y:S01]  /*14480*/  S2R R3, SR_TID.X ;  /* 0x0000000000037919 */ /* 0x000ea20000002100 */
[----:B------:R-:W-:Y:S01]  /*14490*/  UMOV UR4, 0xffffffff ;  /* 0xffffffff00047882 */ /* 0x000fe20000000000 */
[----:B-1----:R-:W-:Y:S01]  /*144a0*/  IMAD R6, R29, -0x60, R35 ;  /* 0xffffffa01d067824 */ /* 0x002fe200078e0223 */
[----:B------:R-:W-:Y:S01]  /*144b0*/  LOP3.LUT P0, RZ, R28, 0x2, RZ, 0xc0, !PT ;  /* 0x000000021cff7812 */ /* 0x000fe2000780c0ff */
[----:B------:R-:W-:Y:S01]  /*144c0*/  IMAD R4, R10, 0x3000, R32 ;  /* 0x000030000a047824 */ /* 0x000fe200078e0220 */
[----:B--2---:R-:W-:-:S04]  /*144d0*/  LOP3.LUT R3, R3, 0x7f, RZ, 0xc0, !PT ;  /* 0x0000007f03037812 */ /* 0x004fc800078ec0ff */
[----:B------:R-:W-:-:S05]  /*144e0*/  SHF.R.U32.HI R3, RZ, 0x3, R3 ;  /* 0x00000003ff037819 */ /* 0x000fca0000011603 */
[----:B------:R-:W-:Y:S01]  /*144f0*/  IMAD.IADD R6, R6, 0x1, -R3 ;  /* 0x0000000106067824 */ /* 0x000fe200078e0a03 */
[----:B------:R-:W-:Y:S06]  /*14500*/  BRA.DIV UR4, `(.L_x_1400) ;  /* 0x0000003e04507947 */ /* 0x000fec000b800000 */
[----:B0-----:R-:W0:Y:S01]  /*14510*/  SHFL.IDX PT, R2, R17, RZ, 0x181f ;  /* 0x00181fff11027589 */ /* 0x001e2200000e0000 */
[----:B------:R-:W-:-:S03]  /*14520*/  IMAD R4, R4, 0x2, R22 ;  /* 0x0000000204047824 */ /* 0x000fc600078e0216 */
        /* <DEDUP_REMOVED lines=43> */
.L_x_1505:
        /* <DEDUP_REMOVED lines=21> */
.L_x_1401:
[----:B------:R-:W-:Y:S02]  /*14930*/  PLOP3.LUT P1, PT, P1, P0, PT, 0xa2, 0x0 ;  /* 0x000000000000781c */ /* 0x000fe40000f21472 */
[----:B------:R-:W-:-:S08]  /*14940*/  @P0 R2UR P1, UR4, R5 ;  /* 0x00000000050402ca */ /* 0x000fd00000020000 */
[----:B------:R-:W-:-:S05]  /*14950*/  @P0 PLOP3.LUT P0, PT, P1, PT, PT, 0x80, 0x0 ;  /* 0x000000000000081c */ /* 0x000fca0000f0f070 */
[----:B------:R-:W-:Y:S01]  /*14960*/  @!P1 SYNCS.ARRIVE.TRANS64.RED.A0T1 RZ, [UR4+0x2a850], RZ ;  /* 0x02a850ffffff99a7 */ /* 0x000fe20008200404 */
[----:B------:R-:W-:Y:S07]  /*14970*/  @!P1 ARRIVES.LDGSTSBAR.64.TRANSCNT [UR4+0x2a850] ;  /* 0x02a85000ff0099b0 */ /* 0x000fee0008000a84 */
[----:B------:R-:W-:Y:S05]  /*14980*/  @P0 BRA.U.ANY `(.L_x_1401) ;  /* 0xfffffffd00e80947 */ /* 0x000fea000393ffff */
[----:B------:R-:W-:Y:S01]  /*14990*/  NOP ;  /* 0x0000000000007918 */ /* 0x000fe20000000000 */
[----:B------:R-:W2:Y:S02]  /*149a0*/  LDL R0, [R1] ;  /* 0x0000000001007983 */ /* 0x000ea40000100800 */
[----:B--2---:R-:W-:-:S13]  /*149b0*/  LOP3.LUT P2, RZ, R0, 0x10, RZ, 0xc0, !PT ;  /* 0x0000001000ff7812 */ /* 0x004fda000784c0ff */
[----:B------:R-:W-:Y:S05]  /*149c0*/  @!P2 BRA `(.L_x_1402) ;  /* 0x000000000004a947 */ /* 0x000fea0003800000 */
[----:B------:R-:W-:Y:S01]  /*149d0*/  BPT.TRAP 0x1 ;  /* 0x000000040000795c */ /* 0x000fe20000300000 */
.L_x_1402:
        /* <DEDUP_REMOVED lines=14> */
[----:B------:R-:W-:-:S13]  /*14ac0*/  ISETP.GT.AND P0, PT, R24, R37, PT ;  /* 0x000000251800720c */ /* 0x000fda0003f04270 */
[----:B-1----:R-:W-:Y:S05]  /*14ad0*/  @P0 BRA `(.L_x_1403) ;  /* 0xfffffff000180947 */ /* 0x002fea000383ffff */
.L_x_1390:
[----:B------:R-:W-:Y:S05]  /*14ae0*/  BSYNC B0 ;  /* 0x0000000000007941 */ /* 0x000fea0003800000 */
.L_x_1389:
        /* <DEDUP_REMOVED lines=17> */
.L_x_1405:
[----:B------:R-:W-:Y:S05]  /*14c00*/  BSYNC B0 ;  /* 0x0000000000007941 */ /* 0x000fea0003800000 */
.L_x_1404:
[----:B------:R-:W2:Y:S02]  /*14c10*/  LDL R0, [R1] ;  /* 0x0000000001007983 */ /* 0x000ea40000100800 */
[----:B--2---:R-:W-:-:S13]  /*14c20*/  LOP3.LUT P0, RZ, R0, 0x10, RZ, 0xc0, !PT ;  /* 0x0000001000ff7812 */ /* 0x004fda000780c0ff */
[----:B------:R-:W-:Y:S05]  /*14c30*/  @!P0 BRA `(.L_x_1406) ;  /* 0x0000000000048947 */ /* 0x000fea0003800000 */
[----:B------:R-:W-:Y:S01]  /*14c40*/  BPT.TRAP 0x1 ;  /* 0x000000040000795c */ /* 0x000fe20000300000 */
.L_x_1406:
[----:B------:R-:W-:Y:S01]  /*14c50*/  IMAD R0, R25, 0x8, R22 ;  /* 0x0000000819007824 */ /* 0x000fe200078e0216 */
[----:B0-----:R-:W-:Y:S01]  /*14c60*/  SHF.L.U32 R3, R27, 0x1f, RZ ;  /* 0x0000001f1b037819 */ /* 0x001fe200000006ff */
[----:B------:R-:W-:Y:S01]  /*14c70*/  BSSY B0, `(.L_x_1407) ;  /* 0x0000004000007945 */ /* 0x000fe20003800000 */
[----:B------:R-:W-:Y:S02]  /*14c80*/  IMAD R6, R24, -0x60, R35 ;  /* 0xffffffa018067824 */ /* 0x000fe400078e0223 */
[----:B------:R-:W0:Y:S02]  /*14c90*/  SYNCS.PHASECHK.TRANS64.TRYWAIT P0, [R0+URZ+0x2a860], R3 ;  /* 0x02a86003000075a7 */ /* 0x000e24000800017f */
[----:B0-----:R-:W-:Y:S05]  /*14ca0*/  @!P0 BRA `(.L_x_1408) ;  /* 0x0000003c00588947 */ /* 0x001fea0003800000 */
.L_x_1506:
[----:B------:R-:W-:Y:S05]  /*14cb0*/  BSYNC B0 ;  /* 0x0000000000007941 */ /* 0x000fea0003800000 */
.L_x_1407:
        /* <DEDUP_REMOVED lines=8> */
[----:B------:R-:W-:Y:S01]  /*14d40*/  LOP3.LUT P0, RZ, R28, 0x2, RZ, 0xc0, !PT ;  /* 0x000000021cff7812 */ /* 0x000fe2000780c0ff */
[----:B------:R-:W-:Y:S01]  /*14d50*/  IMAD R4, R7, 0x2, R22 ;  /* 0x0000000207047824 */ /* 0x000fe200078e0216 */
[----:B------:R-:W2:Y:S02]  /*14d60*/  SHFL.IDX PT, R14, R17, RZ, 0x181f ;  /* 0x00181fff110e7589 */ /* 0x000ea400000e0000 */
[----:B------:R-:W-:Y:S02]  /*14d70*/  ISETP.LT.OR P3, PT, R6, 0x1, !P0 ;  /* 0x000000010600780c */ /* 0x000fe40004761670 */
        /* <DEDUP_REMOVED lines=45> */
.L_x_1520:
        /* <DEDUP_REMOVED lines=11> */
.L_x_1410:
[----:B------:R-:W-:Y:S02]  /*15100*/  PLOP3.LUT P1, PT, P1, P0, PT, 0xa2, 0x0 ;  /* 0x000000000000781c */ /* 0x000fe40000f21472 */
[----:B------:R-:W-:-:S08]  /*15110*/  @P0 R2UR P1, UR4, R0 ;  /* 0x00000000000402ca */ /* 0x000fd00000020000 */
[----:B------:R-:W-:-:S05]  /*15120*/  @P0 PLOP3.LUT P0, PT, P1, PT, PT, 0x80, 0x0 ;  /* 0x000000000000081c */ /* 0x000fca0000f0f070 */
[----:B------:R-:W-:Y:S01]  /*15130*/  @!P1 SYNCS.ARRIVE.TRANS64.RED.A0T1 RZ, [UR4+0x2a850], RZ ;  /* 0x02a850ffffff99a7 */ /* 0x000fe20008200404 */
[----:B------:R-:W-:Y:S07]  /*15140*/  @!P1 ARRIVES.LDGSTSBAR.64.TRANSCNT [UR4+0x2a850] ;  /* 0x02a85000ff0099b0 */ /* 0x000fee0008000a84 */
[----:B------:R-:W-:Y:S05]  /*15150*/  @P0 BRA.U.ANY `(.L_x_1410) ;  /* 0xfffffffd00e80947 */ /* 0x000fea000393ffff */
[----:B------:R-:W-:Y:S01]  /*15160*/  NOP ;  /* 0x0000000000007918 */ /* 0x000fe20000000000 */
[----:B0-----:R-:W2:Y:S02]  /*15170*/  LDL R2, [R1] ;  /* 0x0000000001027983 */ /* 0x001ea40000100800 */
[----:B--2---:R-:W-:-:S13]  /*15180*/  LOP3.LUT P2, RZ, R2, 0x10, RZ, 0xc0, !PT ;  /* 0x0000001002ff7812 */ /* 0x004fda000784c0ff */
[----:B------:R-:W-:Y:S05]  /*15190*/  @!P2 BRA `(.L_x_1411) ;  /* 0x000000000004a947 */ /* 0x000fea0003800000 */
[----:B------:R-:W-:Y:S01]  /*151a0*/  BPT.TRAP 0x1 ;  /* 0x000000040000795c */ /* 0x000fe20000300000 */
.L_x_1411:
[----:B------:R-:W-:Y:S01]  /*151b0*/  VIADD R25, R25, 0x1 ;  /* 0x0000000119197836 */ /* 0x000fe20000000000 */
[----:B------:R0:W-:Y:S04]  /*151c0*/  SYNCS.ARRIVE.TRANS64.A1T0 RZ, [R0+URZ+0x2a850], RZ ;  /* 0x02a850ff00ff79a7 */ /* 0x0001e8000810003f */
[----:B------:R-:W-:-:S04]  /*151d0*/  ISETP.NE.AND P0, PT, R25, 0x2, PT ;  /* 0x000000021900780c */ /* 0x000fc80003f05270 */
[----:B0-----:R-:W-:Y:S02]  /*151e0*/  SEL R0, RZ, 0x1, P0 ;  /* 0x00000001ff007807 */ /* 0x001fe40000000000 */
[----:B------:R-:W-:Y:S02]  /*151f0*/  SEL R25, R25, RZ, P0 ;  /* 0x000000ff19197207 */ /* 0x000fe40000000000 */
[----:B------:R-:W-:-:S07]  /*15200*/  LOP3.LUT R27, R27, R0, RZ, 0x3c, !PT ;  /* 0x000000001b1b7212 */ /* 0x000fce00078e3cff */
.L_x_1368:
[----:B------:R-:W-:Y:S05]  /*15210*/  BSYNC B7 ;  /* 0x0000000000077941 */ /* 0x000fea0003800000 */
.L_x_1366:
[----:B------:R-:W2:Y:S02]  /*15220*/  LDL R0, [R1] ;  /* 0x0000000001007983 */ /* 0x000ea40000100800 */
[----:B--2---:R-:W-:-:S13]  /*15230*/  LOP3.LUT P0, RZ, R0, 0x100, RZ, 0xc0, !PT ;  /* 0x0000010000ff7812 */ /* 0x004fda000780c0ff */
[----:B------:R-:W-:Y:S05]  /*15240*/  @!P0 BRA `(.L_x_1412) ;  /* 0x0000000000248947 */ /* 0x000fea0003800000 */
[----:B------:R-:W-:Y:S05]  /*15250*/  WARPSYNC.ALL ;  /* 0x0000000000007948 */ /* 0x000fea0003800000 */
[----:B------:R-:W1:Y:S08]  /*15260*/  S2UR UR5, SR_CgaCtaId ;  /* 0x00000000000579c3 */ /* 0x000e700000008800 */
[----:B------:R-:W-:Y:S06]  /*15270*/  BAR.SYNC.DEFER_BLOCKING 0x5, 0x180 ;  /* 0x0146000000007b1d */ /* 0x000fec0000010000 */
[----:B------:R-:W-:-:S02]  /*15280*/  UMOV UR4, 0x400 ;  /* 0x0000040000047882 */ /* 0x000fc40000000000 */
[----:B-1----:R-:W-:-:S06]  /*15290*/  ULEA UR4, UR5, UR4, 0x18 ;  /* 0x0000000405047291 */ /* 0x002fcc000f8ec03f */
[----:B------:R-:W-:-:S05]  /*152a0*/  IMAD.U32 R22, RZ, RZ, UR4 ;  /* 0x00000004ff167e24 */ /* 0x000fca000f8e00ff */
[----:B------:R3:W4:Y:S01]  /*152b0*/  LDS.128 R16, [R22+0x2a8d0] ;  /* 0x02a8d00016107984 */ /* 0x0007220000000c00 */
[----:B------:R-:W-:Y:S06]  /*152c0*/  BAR.ARV 0x4, 0x180 ;  /* 0x0106000000007b1d */ /* 0x000fec0000002000 */
[----:B------:R-:W-:Y:S05]  /*152d0*/  BRA `(.L_x_1413) ;  /* 0x0000000800cc7947 */ /* 0x000fea0003800000 */
.L_x_1412:
        /* <DEDUP_REMOVED lines=8> */
[----:B------:R-:W1:Y:S02]  /*15360*/  @!P1 LDC.64 R2, c[0x0][0xc80] ;  /* 0x00032000ff029b82 */ /* 0x000e640000000a00 */
[----:B-1----:R-:W-:-:S06]  /*15370*/  @!P1 IMAD.WIDE R2, R5, 0x4, R2 ;  /* 0x0000000405029825 */ /* 0x002fcc00078e0202 */
[----:B------:R-:W2:Y:S01]  /*15380*/  @!P1 LDG.E R2, desc[UR36][R2.64] ;  /* 0x0000002402029981 */ /* 0x000ea2000c1e1900 */
[----:B------:R-:W-:Y:S01]  /*15390*/  IMAD.MOV.U32 R5, RZ, RZ, RZ ;  /* 0x000000ffff057224 */ /* 0x000fe200078e00ff */
[C---:B------:R-:W-:Y:S02]  /*153a0*/  ISETP.GE.U32.AND P2, PT, R8.reuse, 0x2, PT ;  /* 0x000000020800780c */ /* 0x040fe40003f46070 */
[C---:B------:R-:W-:Y:S01]  /*153b0*/  ISETP.GE.U32.AND P3, PT, R8.reuse, 0x4, PT ;  /* 0x000000040800780c */ /* 0x040fe20003f66070 */
[----:B------:R-:W-:Y:S01]  /*153c0*/  SHFL.IDX PT, R0, R16, RZ, 0x1f ;  /* 0x00001fff10007589 */ /* 0x000fe200000e0000 */
[C---:B------:R-:W-:Y:S02]  /*153d0*/  ISETP.GE.U32.AND P4, PT, R8.reuse, 0x8, PT ;  /* 0x000000080800780c */ /* 0x040fe40003f86070 */
[C---:B------:R-:W-:Y:S01]  /*153e0*/  ISETP.GE.U32.AND P5, PT, R8.reuse, 0x10, PT ;  /* 0x000000100800780c */ /* 0x040fe20003fa6070 */
[----:B------:R-:W-:Y:S01]  /*153f0*/  SHFL.IDX PT, R4, R16, 0x1, 0x1f ;  /* 0x00201f0010047f89 */ /* 0x000fe200000e0000 */
[----:B--2---:R-:W-:Y:S01]  /*15400*/  @!P1 IMAD.MOV.U32 R5, RZ, RZ, R2 ;  /* 0x000000ffff059224 */ /* 0x004fe200078e0002 */
[----:B------:R-:W-:-:S04]  /*15410*/  ISETP.NE.AND P1, PT, R8, RZ, PT ;  /* 0x000000ff0800720c */ /* 0x000fc80003f25270 */
        /* <DEDUP_REMOVED lines=16> */
.L_x_1530:
[----:B------:R-:W-:Y:S02]  /*15520*/  ULDC UR4, c[0x0][0xc38] ;  /* 0x00030e0000047ab9 */ /* 0x000fe40000000800 */
[----:B------:R-:W-:-:S04]  /*15530*/  IMAD.U32 R7, RZ, RZ, UR4 ;  /* 0x00000004ff077e24 */ /* 0x000fc8000f8e00ff */
[----:B--2---:R-:W-:-:S04]  /*15540*/  IMAD R14, R14, R7, RZ ;  /* 0x000000070e0e7224 */ /* 0x004fc800078e02ff */
[----:B------:R-:W-:-:S05]  /*15550*/  IMAD.IADD R9, R4, 0x1, R14 ;  /* 0x0000000104097824 */ /* 0x000fca00078e020e */
[----:B------:R-:W-:-:S13]  /*15560*/  ISETP.GT.AND P6, PT, R9, R0, PT ;  /* 0x000000000900720c */ /* 0x000fda0003fc4270 */
[----:B------:R-:W-:Y:S05]  /*15570*/  @P6 BRA `(.L_x_1415) ;  /* 0x00000000009c6947 */ /* 0x000fea0003800000 */
.L_x_1420:
[----:B------:R-:W2:Y:S01]  /*15580*/  LDC R2, c[0x0][0xc3c] ;  /* 0x00030f00ff027b82 */ /* 0x000ea20000000800 */
[----:B------:R-:W-:-:S05]  /*15590*/  VIADD R19, R19, 0x1f ;  /* 0x0000001f13137836 */ /* 0x000fca0000000000 */
[----:B--2---:R-:W-:-:S13]  /*155a0*/  ISETP.GE.AND P6, PT, R19, R2, PT ;  /* 0x000000021300720c */ /* 0x004fda0003fc6270 */
[----:B------:R-:W-:Y:S05]  /*155b0*/  @P6 BRA `(.L_x_1416) ;  /* 0x0000000400d06947 */ /* 0x000fea0003800000 */
[----:B------:R-:W2:Y:S01]  /*155c0*/  S2R R3, SR_TID.X ;  /* 0x0000000000037919 */ /* 0x000ea20000002100 */
[----:B------:R-:W-:Y:S01]  /*155d0*/  BSSY B0, `(.L_x_1417) ;  /* 0x0000009000007945 */ /* 0x000fe20003800000 */
[----:B------:R-:W-:Y:S01]  /*155e0*/  IMAD.MOV.U32 R5, RZ, RZ, RZ ;  /* 0x000000ffff057224 */ /* 0x000fe200078e00ff */
[----:B--2---:R-:W-:-:S05]  /*155f0*/  LOP3.LUT R3, R3, 0x1f, RZ, 0xc0, !PT ;  /* 0x0000001f03037812 */ /* 0x004fca00078ec0ff */
[----:B------:R-:W-:-:S05]  /*15600*/  IMAD.IADD R7, R19, 0x1, R3 ;  /* 0x0000000113077824 */ /* 0x000fca00078e0203 */
[----:B------:R-:W-:-:S13]  /*15610*/  ISETP.GE.OR P6, PT, R7, R2, !P0 ;  /* 0x000000020700720c */ /* 0x000fda00047c6670 */
[----:B------:R-:W-:Y:S05]  /*15620*/  @P6 BRA `(.L_x_1418) ;  /* 0x00000000000c6947 */ /* 0x000fea0003800000 */
[----:B------:R-:W2:Y:S02]  /*15630*/  LDC.64 R2, c[0x0][0xc80] ;  /* 0x00032000ff027b82 */ /* 0x000ea40000000a00 */
[----:B--2---:R-:W-:-:S05]  /*15640*/  IMAD.WIDE R2, R7, 0x4, R2 ;  /* 0x0000000407027825 */ /* 0x004fca00078e0202 */
[----:B------:R2:W5:Y:S02]  /*15650*/  LDG.E R5, desc[UR36][R2.64] ;  /* 0x0000002402057981 */ /* 0x000564000c1e1900 */
.L_x_1418:
[----:B------:R-:W-:Y:S05]  /*15660*/  BSYNC B0 ;  /* 0x0000000000007941 */ /* 0x000fea0003800000 */
.L_x_1417:
[----:B------:R-:W-:-:S03]  /*15670*/  UMOV UR4, 0xffffffff ;  /* 0xffffffff00047882 */ /* 0x000fc60000000000 */
[----:B------:R-:W-:Y:S05]  /*15680*/  BRA.DIV UR4, `(.L_x_1419) ;  /* 0x0000004204047947 */ /* 0x000fea000b800000 */
[----:B-----5:R-:W3:Y:S02]  /*15690*/  SHFL.UP PT, R14, R5, 0x1, RZ ;  /* 0x04200000050e7989 */ /* 0x020ee400000e00ff */
[----:B---3--:R-:W-:-:S05]  /*156a0*/  SEL R14, R14, RZ, P1 ;  /* 0x000000ff0e0e7207 */ /* 0x008fca0000800000 */
[----:B------:R-:W-:-:S05]  /*156b0*/  IMAD.IADD R13, R5, 0x1, R14 ;  /* 0x00000001050d7824 */ /* 0x000fca00078e020e */
[----:B------:R-:W2:Y:S02]  /*156c0*/  SHFL.UP PT, R14, R13, 0x2, RZ ;  /* 0x044000000d0e7989 */ /* 0x000ea400000e00ff */
[----:B--2---:R-:W-:-:S05]  /*156d0*/  SEL R2, R14, RZ, P2 ;  /* 0x000000ff0e027207 */ /* 0x004fca0001000000 */
        /* <DEDUP_REMOVED lines=9> */
[----:B-1----:R-:W-:-:S05]  /*15770*/  IMAD.IADD R6, R4, 0x1, R7 ;  /* 0x0000000104067824 */ /* 0x002fca00078e0207 */
[----:B------:R1:W2:Y:S02]  /*15780*/  SHFL.IDX PT, R14, R6, 0x1f, 0x1f ;  /* 0x03e01f00060e7f89 */ /* 0x0002a400000e0000 */
.L_x_1538:
[----:B------:R-:W-:Y:S02]  /*15790*/  ULDC UR4, c[0x0][0xc38] ;  /* 0x00030e0000047ab9 */ /* 0x000fe40000000800 */
[----:B------:R-:W-:-:S04]  /*157a0*/  IMAD.U32 R7, RZ, RZ, UR4 ;  /* 0x00000004ff077e24 */ /* 0x000fc8000f8e00ff */
[----:B--2---:R-:W-:-:S04]  /*157b0*/  IMAD R14, R14, R7, RZ ;  /* 0x000000070e0e7224 */ /* 0x004fc800078e02ff */
[----:B------:R-:W-:-:S05]  /*157c0*/  IMAD.IADD R9, R14, 0x1, R9 ;  /* 0x000000010e097824 */ /* 0x000fca00078e0209 */
[----:B------:R-:W-:-:S13]  /*157d0*/  ISETP.GT.AND P6, PT, R9, R0, PT ;  /* 0x000000000900720c */ /* 0x000fda0003fc4270 */
[----:B------:R-:W-:Y:S05]  /*157e0*/  @!P6 BRA `(.L_x_1420) ;  /* 0xfffffffc0064e947 */ /* 0x000fea000383ffff */
.L_x_1415:
[----:B------:R-:W-:Y:S01]  /*157f0*/  IMAD.IADD R16, R9, 0x1, -R14 ;  /* 0x0000000109107824 */ /* 0x000fe200078e0a0e */
[----:B------:R-:W-:-:S03]  /*15800*/  UMOV UR4, 0xffffffff ;  /* 0xffffffff00047882 */ /* 0x000fc60000000000 */
[----:B------:R-:W-:-:S05]  /*15810*/  IMAD R3, R6, R7, R16 ;  /* 0x0000000706037224 */ /* 0x000fca00078e0210 */
[----:B------:R-:W-:Y:S01]  /*15820*/  ISETP.GT.AND P6, PT, R3, R0, PT ;  /* 0x000000000300720c */ /* 0x000fe20003fc4270 */
[----:B------:R-:W-:-:S12]  /*15830*/  BRA.DIV UR4, `(.L_x_1421) ;  /* 0x0000004204547947 */ /* 0x000fd8000b800000 */
[----:B------:R-:W-:-:S04]  /*15840*/  VOTE.ANY R2, PT, !P6 ;  /* 0x0000000000027806 */ /* 0x000fc800070e0100 */
[----:B------:R-:W2:Y:S02]  /*15850*/  POPC R4, R2 ;  /* 0x0000000200047309 */ /* 0x000ea40000000000 */
[----:B--2---:R2:W3:Y:S02]  /*15860*/  SHFL.IDX PT, R5, R5, R4, 0x1f ;  /* 0x00001f0405057589 */ /* 0x0044e400000e0000 */
.L_x_1542:
[----:B------:R-:W-:Y:S01]  /*15870*/  ISETP.NE.AND P0, PT, R2, RZ, PT ;  /* 0x000000ff0200720c */ /* 0x000fe20003f05270 */
[----:B------:R-:W-:-:S12]  /*15880*/  IMAD.MOV.U32 R14, RZ, RZ, RZ ;  /* 0x000000ffff0e7224 */ /* 0x000fd800078e00ff */
[----:B------:R-:W-:Y:S05]  /*15890*/  @!P0 BRA `(.L_x_1422) ;  /* 0x0000000000108947 */ /* 0x000fea0003800000 */
[----:B------:R-:W-:Y:S01]  /*158a0*/  UMOV UR4, 0xffffffff ;  /* 0xffffffff00047882 */ /* 0x000fe20000000000 */
[----:B------:R-:W-:Y:S02]  /*158b0*/  VIADD R12, R4, 0xffffffff ;  /* 0xffffffff040c7836 */ /* 0x000fe40000000000 */
[----:B------:R-:W-:Y:S05]  /*158c0*/  BRA.DIV UR4, `(.L_x_1423) ;  /* 0x0000004204787947 */ /* 0x000fea000b800000 */
[----:B------:R4:W0:Y:S02]  /*158d0*/  SHFL.IDX PT, R14, R6, R12, 0x1f ;  /* 0x00001f0c060e7589 */ /* 0x00082400000e0000 */
.L_x_1422:
[----:B------:R-:W5:Y:S01]  /*158e0*/  LDC.64 R2, c[0x0][0xc90] ;  /* 0x00032400ff027b82 */ /* 0x000f620000000a00 */
[----:B------:R-:W-:-:S04]  /*158f0*/  IMAD.IADD R19, R4, 0x1, R19 ;  /* 0x0000000104137824 */ /* 0x000fc800078e0213 */
[----:B-----5:R-:W-:-:S05]  /*15900*/  IMAD.WIDE R2, R19, 0x4, R2 ;  /* 0x0000000413027825 */ /* 0x020fca00078e0202 */
[----:B-1--4-:R1:W2:Y:S01]  /*15910*/  LDG.E R6, desc[UR36][R2.64] ;  /* 0x0000002402067981 */ /* 0x0122a2000c1e1900 */
[----:B0-----:R-:W-:Y:S02]  /*15920*/  IMAD R16, R14, R7, R16 ;  /* 0x000000070e107224 */ /* 0x001fe400078e0210 */
[----:B-1----:R-:W-:Y:S02]  /*15930*/  IMAD.MOV.U32 R2, RZ, RZ, RZ ;  /* 0x000000ffff027224 */ /* 0x002fe400078e00ff */
[----:B--23--:R-:W-:-:S05]  /*15940*/  IMAD R4, R5, R6, RZ ;  /* 0x0000000605047224 */ /* 0x00cfca00078e02ff */
[----:B------:R-:W-:-:S04]  /*15950*/  IABS R8, R4 ;  /* 0x0000000400087213 */ /* 0x000fc80000000000 */
[----:B------:R-:W0:Y:S08]  /*15960*/  I2F.RP R10, R8 ;  /* 0x00000008000a7306 */ /* 0x000e300000209400 */
[----:B0-----:R-:W0:Y:S02]  /*15970*/  MUFU.RCP R10, R10 ;  /* 0x0000000a000a7308 */ /* 0x001e240000001000 */
[----:B0-----:R-:W-:-:S06]  /*15980*/  VIADD R11, R10, 0xffffffe ;  /* 0x0ffffffe0a0b7836 */ /* 0x001fcc0000000000 */
[----:B------:R-:W0:Y:S02]  /*15990*/  F2I.FTZ.U32.TRUNC.NTZ R3, R11 ;  /* 0x0000000b00037305 */ /* 0x000e24000021f000 */
[----:B0-----:R-:W-:-:S04]  /*159a0*/  IMAD.MOV R9, RZ, RZ, -R3 ;  /* 0x000000ffff097224 */ /* 0x001fc800078e0a03 */
        /* <DEDUP_REMOVED lines=11> */
[----:B------:R-:W-:Y:S02]  /*15a60*/  @!P1 IMAD.IADD R3, R3, 0x1, -R8 ;  /* 0x0000000103039824 */ /* 0x000fe400078e0a08 */
[----:B------:R-:W-:Y:S01]  /*15a70*/  @!P1 VIADD R2, R2, 0x1 ;  /* 0x0000000102029836 */ /* 0x000fe20000000000 */
[----:B------:R-:W-:Y:S02]  /*15a80*/  ISETP.NE.AND P1, PT, R4, RZ, PT ;  /* 0x000000ff0400720c */ /* 0x000fe40003f25270 */
[----:B------:R-:W-:-:S13]  /*15a90*/  ISETP.GE.U32.AND P0, PT, R3, R8, PT ;  /* 0x000000080300720c */ /* 0x000fda0003f06070 */
[----:B------:R-:W-:-:S04]  /*15aa0*/  @P0 VIADD R2, R2, 0x1 ;  /* 0x0000000102020836 */ /* 0x000fc80000000000 */
[----:B------:R-:W-:Y:S01]  /*15ab0*/  @!P2 IMAD.MOV R2, RZ, RZ, -R2 ;  /* 0x000000ffff02a224 */ /* 0x000fe200078e0a02 */
[----:B------:R-:W-:-:S05]  /*15ac0*/  @!P1 LOP3.LUT R2, RZ, R4, RZ, 0x33, !PT ;  /* 0x00000004ff029212 */ /* 0x000fca00078e33ff */
[----:B------:R-:W-:Y:S02]  /*15ad0*/  IMAD R0, R6, R2, RZ ;  /* 0x0000000206007224 */ /* 0x000fe400078e02ff */
[----:B------:R-:W-:Y:S02]  /*15ae0*/  IMAD.MOV R2, RZ, RZ, -R2 ;  /* 0x000000ffff027224 */ /* 0x000fe400078e0a02 */
[----:B------:R-:W-:Y:S02]  /*15af0*/  IMAD.MOV R3, RZ, RZ, -R0 ;  /* 0x000000ffff037224 */ /* 0x000fe400078e0a00 */
[----:B------:R-:W-:-:S03]  /*15b00*/  IMAD R9, R4, R2, R9 ;  /* 0x0000000204097224 */ /* 0x000fc600078e0209 */
[----:B------:R-:W-:-:S04]  /*15b10*/  VIADDMNMX R6, R3, R7, R6, PT ;  /* 0x0000000703067246 */ /* 0x000fc80003800106 */
[-C--:B------:R-:W-:Y:S02]  /*15b20*/  IABS R7, R6.reuse ;  /* 0x0000000600077213 */ /* 0x080fe40000000000 */
[----:B------:R-:W-:Y:S02]  /*15b30*/  IABS R4, R6 ;  /* 0x0000000600047213 */ /* 0x000fe40000000000 */
[----:B------:R-:W0:Y:S03]  /*15b40*/  I2F.RP R8, R7 ;  /* 0x0000000700087306 */ /* 0x000e260000209400 */
[----:B------:R-:W-:-:S05]  /*15b50*/  IMAD.MOV R4, RZ, RZ, -R4 ;  /* 0x000000ffff047224 */ /* 0x000fca00078e0a04 */
[----:B0-----:R-:W0:Y:S02]  /*15b60*/  MUFU.RCP R8, R8 ;  /* 0x0000000800087308 */ /* 0x001e240000001000 */
[----:B0-----:R-:W-:-:S06]  /*15b70*/  IADD3 R3, R8, 0xffffffe, RZ ;  /* 0x0ffffffe08037810 */ /* 0x001fcc0007ffe0ff */
[----:B------:R-:W0:Y:S02]  /*15b80*/  F2I.FTZ.U32.TRUNC.NTZ R3, R3 ;  /* 0x0000000300037305 */ /* 0x000e24000021f000 */
[----:B0-----:R-:W-:-:S04]  /*15b90*/  IMAD.MOV R2, RZ, RZ, -R3 ;  /* 0x000000ffff027224 */ /* 0x001fc800078e0a03 */
[----:B------:R-:W-:Y:S02]  /*15ba0*/  IMAD R11, R2, R7, RZ ;  /* 0x00000007020b7224 */ /* 0x000fe400078e02ff */
[----:B------:R-:W-:-:S04]  /*15bb0*/  IMAD.MOV.U32 R2, RZ, RZ, RZ ;  /* 0x000000ffff027224 */ /* 0x000fc800078e00ff */
[----:B------:R-:W-:Y:S01]  /*15bc0*/  IMAD.HI.U32 R2, R3, R11, R2 ;  /* 0x0000000b03027227 */ /* 0x000fe200078e0002 */
[----:B------:R-:W-:Y:S02]  /*15bd0*/  IABS R11, R9 ;  /* 0x00000009000b7213 */ /* 0x000fe40000000000 */
[C---:B------:R-:W-:Y:S01]  /*15be0*/  LOP3.LUT R3, R9.reuse, R6, RZ, 0x3c, !PT ;  /* 0x0000000609037212 */ /* 0x040fe200078e3cff */
[----:B------:R-:W-:Y:S02]  /*15bf0*/  IMAD.IADD R9, R9, 0x1, R0 ;  /* 0x0000000109097824 */ /* 0x000fe400078e0200 */
[----:B------:R-:W-:Y:S01]  /*15c00*/  IMAD.HI.U32 R2, R2, R11, RZ ;  /* 0x0000000b02027227 */ /* 0x000fe200078e00ff */
[----:B------:R-:W-:-:S03]  /*15c10*/  ISETP.GE.AND P2, PT, R3, RZ, PT ;  /* 0x000000ff0300720c */ /* 0x000fc60003f46270 */
[----:B------:R-:W-:-:S05]  /*15c20*/  IMAD R4, R2, R4, R11 ;  /* 0x0000000402047224 */ /* 0x000fca00078e020b */
[----:B------:R-:W-:-:S13]  /*15c30*/  ISETP.GT.U32.AND P1, PT, R7, R4, PT ;  /* 0x000000040700720c */ /* 0x000fda0003f24070 */
[----:B------:R-:W-:Y:S02]  /*15c40*/  @!P1 IMAD.IADD R4, R4, 0x1, -R7 ;  /* 0x0000000104049824 */ /* 0x000fe400078e0a07 */
[----:B------:R-:W-:Y:S01]  /*15c50*/  @!P1 VIADD R2, R2, 0x1 ;  /* 0x0000000102029836 */ /* 0x000fe20000000000 */
[----:B------:R-:W-:Y:S02]  /*15c60*/  ISETP.NE.AND P1, PT, R6, RZ, PT ;  /* 0x000000ff0600720c */ /* 0x000fe40003f25270 */
[----:B------:R-:W-:-:S13]  /*15c70*/  ISETP.GE.U32.AND P0, PT, R4, R7, PT ;  /* 0x000000070400720c */ /* 0x000fda0003f06070 */
[----:B------:R-:W-:-:S04]  /*15c80*/  @P0 VIADD R2, R2, 0x1 ;  /* 0x0000000102020836 */ /* 0x000fc80000000000 */
[----:B------:R-:W-:Y:S01]  /*15c90*/  @!P2 IMAD.MOV R2, RZ, RZ, -R2 ;  /* 0x000000ffff02a224 */ /* 0x000fe200078e0a02 */
[----:B------:R-:W-:Y:S01]  /*15ca0*/  @!P1 LOP3.LUT R2, RZ, R6, RZ, 0x33, !PT ;  /* 0x00000006ff029212 */ /* 0x000fe200078e33ff */
[----:B------:R-:W-:-:S04]  /*15cb0*/  IMAD.MOV R6, RZ, RZ, -R6 ;  /* 0x000000ffff067224 */ /* 0x000fc800078e0a06 */
[----:B------:R-:W-:Y:S01]  /*15cc0*/  IMAD R18, R2, R6, R9 ;  /* 0x0000000602127224 */ /* 0x000fe200078e0209 */
[----:B------:R-:W-:-:S05]  /*15cd0*/  LOP3.LUT R2, RZ, R2, RZ, 0x33, !PT ;  /* 0x00000002ff027212 */ /* 0x000fca00078e33ff */
[----:B------:R-:W-:Y:S01]  /*15ce0*/  IMAD.IADD R17, R5, 0x1, R2 ;  /* 0x0000000105117824 */ /* 0x000fe200078e0202 */
[----:B------:R-:W-:Y:S06]  /*15cf0*/  BRA `(.L_x_1424) ;  /* 0x00000000001c7947 */ /* 0x000fec0003800000 */
.L_x_1416:
[----:B------:R-:W-:Y:S01]  /*15d00*/  UMOV UR4, URZ ;  /* 0x0000003f00047c82 */ /* 0x000fe20008000000 */
[----:B------:R-:W-:Y:S01]  /*15d10*/  UMOV UR5, URZ ;  /* 0x0000003f00057c82 */ /* 0x000fe20008000000 */
[----:B------:R-:W-:Y:S01]  /*15d20*/  ULDC UR6, c[0x0][0xc3c] ;  /* 0x00030f0000067ab9 */ /* 0x000fe20000000800 */
[----:B------:R-:W-:Y:S02]  /*15d30*/  IMAD.MOV.U32 R16, RZ, RZ, R0 ;  /* 0x000000ffff107224 */ /* 0x000fe400078e0000 */
[----:B------:R-:W-:Y:S02]  /*15d40*/  IMAD.U32 R17, RZ, RZ, UR4 ;  /* 0x00000004ff117e24 */ /* 0x000fe4000f8e00ff */
[----:B------:R-:W-:Y:S02]  /*15d50*/  IMAD.U32 R18, RZ, RZ, UR5 ;  /* 0x00000005ff127e24 */ /* 0x000fe4000f8e00ff */
[----:B------:R-:W-:-:S07]  /*15d60*/  IMAD.U32 R19, RZ, RZ, UR6 ;  /* 0x00000006ff137e24 */ /* 0x000fce000f8e00ff */
.L_x_1424:
[----:B------:R-:W2:Y:S01]  /*15d70*/  S2R R0, SR_TID.X ;  /* 0x0000000000007919 */ /* 0x000ea20000002100 */
        /* <DEDUP_REMOVED lines=9> */
.L_x_1413:
[----:B------:R-:W-:Y:S02]  /*15e10*/  ULDC UR4, c[0x0][0xc3c] ;  /* 0x00030f0000047ab9 */ /* 0x000fe40000000800 */
[----:B----4-:R-:W-:-:S13]  /*15e20*/  ISETP.GE.AND P0, PT, R19, UR4, PT ;  /* 0x0000000413007c0c */ /* 0x010fda000bf06270 */
[----:B------:R-:W-:Y:S05]  /*15e30*/  @!P0 BRA `(.L_x_1425) ;  /* 0xffffffb4000c8947 */ /* 0x000fea000383ffff */
[----:B------:R-:W-:Y:S05]  /*15e40*/  BSYNC B8 ;  /* 0x0000000000087941 */ /* 0x000fea0003800000 */
.L_x_1354:
[----:B--2---:R-:W2:Y:S01]  /*15e50*/  LDL.LU R0, [R1+0x14] ;  /* 0x0000140001007983 */ /* 0x004ea20000300800 */
[----:B------:R-:W-:Y:S01]  /*15e60*/  BSSY B0, `(.L_x_1426) ;  /* 0x000000b000007945 */ /* 0x000fe20003800000 */
[----:B------:R-:W4:Y:S01]  /*15e70*/  S2R R5, SR_CgaCtaId ;  /* 0x0000000000057919 */ /* 0x000f220000008800 */
[----:B--2---:R-:W-:-:S05]  /*15e80*/  VIADD R0, R0, 0x1 ;  /* 0x0000000100007836 */ /* 0x004fca0000000000 */
[----:B0-----:R-:W-:-:S04]  /*15e90*/  LEA.HI R2, R0, R0, RZ, 0x1 ;  /* 0x0000000000027211 */ /* 0x001fc800078f08ff */
[----:B------:R-:W-:Y:S02]  /*15ea0*/  LOP3.LUT R3, R2, 0xfffffffe, RZ, 0xc0, !PT ;  /* 0xfffffffe02037812 */ /* 0x000fe400078ec0ff */
[----:B------:R-:W-:-:S03]  /*15eb0*/  MOV R2, 0x400 ;  /* 0x0000040000027802 */ /* 0x000fc60000000f00 */
[----:B------:R-:W-:Y:S01]  /*15ec0*/  IMAD.IADD R0, R0, 0x1, -R3 ;  /* 0x0000000100007824 */ /* 0x000fe200078e0a03 */
[----:B----4-:R-:W-:-:S04]  /*15ed0*/  LEA R5, R5, R2, 0x18 ;  /* 0x0000000205057211 */ /* 0x010fc800078ec0ff */
[----:B------:R-:W-:-:S04]  /*15ee0*/  SHF.L.U32 R0, R0, 0x1f, RZ ;  /* 0x0000001f00007819 */ /* 0x000fc800000006ff */
[----:B------:R-:W0:Y:S02]  /*15ef0*/  SYNCS.PHASECHK.TRANS64.TRYWAIT P0, [R5+URZ+0x2a820], R0 ;  /* 0x02a82000050075a7 */ /* 0x000e24000800017f */
[----:B0-----:R-:W-:Y:S05]  /*15f00*/  @!P0 BRA `(.L_x_1427) ;  /* 0x0000003c000c8947 */ /* 0x001fea0003800000 */
.L_x_1545:
[----:B------:R-:W-:Y:S05]  /*15f10*/  BSYNC B0 ;  /* 0x0000000000007941 */ /* 0x000fea0003800000 */
.L_x_1426:
[----:B------:R-:W-:-:S03]  /*15f20*/  UMOV UR4, 0xffffffff ;  /* 0xffffffff00047882 */ /* 0x000fc60000000000 */
[----:B------:R-:W-:Y:S05]  /*15f30*/  BRA.DIV UR4, `(.L_x_1428) ;  /* 0x0000003e04147947 */ /* 0x000fea000b800000 */
[----:B0-----:R-:W0:Y:S02]  /*15f40*/  S2R R0, SR_TID.X ;  /* 0x0000000000007919 */ /* 0x001e240000002100 */
[----:B0-----:R-:W-:-:S04]  /*15f50*/  SHF.R.U32.HI R0, RZ, 0x5, R0 ;  /* 0x00000005ff007819 */ /* 0x001fc80000011600 */
[----:B------:R-:W-:-:S05]  /*15f60*/  LOP3.LUT R0, R0, 0x3, RZ, 0xc0, !PT ;  /* 0x0000000300007812 */ /* 0x000fca00078ec0ff */
[----:B------:R0:W2:Y:S02]  /*15f70*/  SHFL.IDX PT, R14, R0, RZ, 0x1f ;  /* 0x00001fff000e7589 */ /* 0x0000a400000e0000 */
.L_x_1548:
[----:B--2---:R-:W-:Y:S01]  /*15f80*/  ISETP.NE.AND P0, PT, R14, RZ, PT ;  /* 0x000000ff0e00720c */ /* 0x004fe20003f05270 */
[----:B------:R-:W-:-:S12]  /*15f90*/  BSSY B0, `(.L_x_1429) ;  /* 0x0000026000007945 */ /* 0x000fd80003800000 */
[----:B------:R-:W-:Y:S05]  /*15fa0*/  @P0 BRA `(.L_x_1430) ;  /* 0x0000000000900947 */ /* 0x000fea0003800000 */
[----:B------:R-:W-:-:S03]  /*15fb0*/  UMOV UR4, 0xffffffff ;  /* 0xffffffff00047882 */ /* 0x000fc60000000000 */
[----:B------:R-:W-:Y:S05]  /*15fc0*/  BRA.DIV UR4, `(.L_x_1431) ;  /* 0x0000003e04247947 */ /* 0x000fea000b800000 */
[----:B------:R-:W-:-:S13]  /*15fd0*/  ELECT P6, URZ, PT ;  /* 0x00000000003f782f */ /* 0x000fda00038c0000 */
.L_x_1551:
        /* <DEDUP_REMOVED lines=8> */
.L_x_1432:
[----:B------:R-:W-:Y:S01]  /*16060*/  IMAD R3, R25, 0x8, R5 ;  /* 0x0000000819037824 */ /* 0x000fe200078e0205 */
[----:B------:R-:W-:Y:S01]  /*16070*/  SHF.L.U32 R2, R27, 0x1f, RZ ;  /* 0x0000001f1b027819 */ /* 0x000fe200000006ff */
[----:B------:R-:W-:-:S03]  /*16080*/  VIADD R25, R25, 0x1 ;  /* 0x0000000119197836 */ /* 0x000fc60000000000 */
[----:B------:R-:W0:Y:S02]  /*16090*/  SYNCS.PHASECHK.TRANS64.TRYWAIT P1, [R3+URZ+0x2a840], R2 ;  /* 0x02a84002030075a7 */ /* 0x000e24000802017f */
[----:B------:R-:W-:-:S04]  /*160a0*/  ISETP.NE.AND P2, PT, R25, 0x2, PT ;  /* 0x000000021900780c */ /* 0x000fc80003f45270 */
[----:B------:R-:W-:Y:S01]  /*160b0*/  SEL R0, RZ, 0x1, P2 ;  /* 0x00000001ff007807 */ /* 0x000fe20001000000 */
[----:B0-----:R-:W-:Y:S08]  /*160c0*/  @!P1 BRA `(.L_x_1433) ;  /* 0x0000003c00049947 */ /* 0x001ff00003800000 */
.L_x_1552:
[----:B------:R-:W-:Y:S02]  /*160d0*/  SEL R25, R25, RZ, P2 ;  /* 0x000000ff19197207 */ /* 0x000fe40001000000 */
[----:B------:R-:W-:Y:S01]  /*160e0*/  LOP3.LUT R0, R27, R0, RZ, 0x3c, !PT ;  /* 0x000000001b007212 */ /* 0x000fe200078e3cff */
[----:B------:R-:W-:Y:S06]  /*160f0*/  @!P0 BRA `(.L_x_1434) ;  /* 0x0000000000048947 */ /* 0x000fec0003800000 */
[----:B------:R-:W-:Y:S01]  /*16100*/  BPT.TRAP 0x1 ;  /* 0x000000040000795c */ /* 0x000fe20000300000 */
.L_x_1434:
[----:B------:R-:W-:Y:S01]  /*16110*/  IMAD R25, R25, 0x8, R5 ;  /* 0x0000000819197824 */ /* 0x000fe200078e0205 */
[----:B------:R-:W-:-:S04]  /*16120*/  SHF.L.U32 R0, R0, 0x1f, RZ ;  /* 0x0000001f00007819 */ /* 0x000fc800000006ff */
[----:B------:R-:W2:Y:S02]  /*16130*/  SYNCS.PHASECHK.TRANS64.TRYWAIT P1, [R25+URZ+0x2a840], R0 ;  /* 0x02a84000190075a7 */ /* 0x000ea4000802017f */
[----:B--2---:R-:W-:Y:S05]  /*16140*/  @!P1 BRA `(.L_x_1435) ;  /* 0x0000003800f89947 */ /* 0x004fea0003800000 */
.L_x_1553:
[----:B------:R-:W-:Y:S05]  /*16150*/  @!P0 BRA `(.L_x_1436) ;  /* 0x0000000000048947 */ /* 0x000fea0003800000 */
[----:B------:R-:W-:Y:S01]  /*16160*/  BPT.TRAP 0x1 ;  /* 0x000000040000795c */ /* 0x000fe20000300000 */
.L_x_1436:
[----:B------:R-:W4:Y:S02]  /*16170*/  SYNCS.PHASECHK.TRANS64.TRYWAIT P1, [R3+URZ+0x2a860], R2 ;  /* 0x02a86002030075a7 */ /* 0x000f24000802017f */
[----:B----4-:R-:W-:Y:S05]  /*16180*/  @!P1 BRA `(.L_x_1437) ;  /* 0x0000003800fc9947 */ /* 0x010fea0003800000 */
.L_x_1554:
[----:B------:R-:W-:Y:S05]  /*16190*/  @!P0 BRA `(.L_x_1438) ;  /* 0x0000000000048947 */ /* 0x000fea0003800000 */
[----:B------:R-:W-:Y:S01]  /*161a0*/  BPT.TRAP 0x1 ;  /* 0x000000040000795c */ /* 0x000fe20000300000 */
.L_x_1438:
[----:B------:R0:W0:Y:S02]  /*161b0*/  SYNCS.PHASECHK.TRANS64.TRYWAIT P0, [R25+URZ+0x2a860], R0 ;  /* 0x02a86000190075a7 */ /* 0x000024000800017f */
[----:B0-----:R-:W-:Y:S05]  /*161c0*/  @!P0 NANOSLEEP.SYNCS 0x989680 ;  /* 0x009896800000895d */ /* 0x001fea0003900000 */
[----:B------:R-:W0:Y:S02]  /*161d0*/  @!P0 SYNCS.PHASECHK.TRANS64 P0, [R25+URZ+0x2a860], R0 ;  /* 0x02a86000190085a7 */ /* 0x000e24000800007f */
[----:B0-----:R-:W-:Y:S05]  /*161e0*/  @!P0 BRA `(.L_x_1438) ;  /* 0xfffffffc00f08947 */ /* 0x001fea000383ffff */
.L_x_1430:
[----:B------:R-:W-:Y:S05]  /*161f0*/  BSYNC B0 ;  /* 0x0000000000007941 */ /* 0x000fea0003800000 */
.L_x_1429:
[----:B------:R-:W-:Y:S05]  /*16200*/  EXIT ;  /* 0x000000000000794d */ /* 0x000fea0003800000 */
.L_x_1248:
[----:B0-----:R-:W-:-:S04]  /*16210*/  IMAD.U32 R3, RZ, RZ, UR40 ;  /* 0x00000028ff037e24 */ /* 0x001fc8000f8e00ff */
[----:B------:R0:W1:Y:S03]  /*16220*/  SYNCS.PHASECHK.TRANS64.TRYWAIT P1, [R3+URZ+0x2a800], R0 ;  /* 0x02a80000030075a7 */ /* 0x000066000802017f */
[----:B-1----:R-:W-:Y:S05]  /*16230*/  @!P1 NANOSLEEP.SYNCS 0x989680 ;  /* 0x009896800000995d */ /* 0x002fea0003900000 */
[----:B------:R-:W1:Y:S02]  /*16240*/  @!P1 SYNCS.PHASECHK.TRANS64 P1, [R3+URZ+0x2a800], R0 ;  /* 0x02a80000030095a7 */ /* 0x000e64000802007f */
[----:B-1----:R-:W-:Y:S05]  /*16250*/  @!P1 BRA `(.L_x_1248) ;  /* 0xfffffffc00ec9947 */ /* 0x002fea000383ffff */
[----:B------:R-:W-:Y:S05]  /*16260*/  BRA `(.L_x_1439) ;  /* 0xfffffeb400e07947 */ /* 0x000fea000383ffff */
.L_x_1252:
[----:B-1----:R1:W2:Y:S02]  /*16270*/  SYNCS.PHASECHK.TRANS64.TRYWAIT P1, [R15+URZ+0x2a830], R0 ;  /* 0x02a830000f0075a7 */ /* 0x0022a4000802017f */
[----:B--2---:R-:W-:Y:S05]  /*16280*/  @!P1 NANOSLEEP.SYNCS 0x989680 ;  /* 0x009896800000995d */ /* 0x004fea0003900000 */
[----:B------:R-:W2:Y:S02]  /*16290*/  @!P1 SYNCS.PHASECHK.TRANS64 P1, [R15+URZ+0x2a830], R0 ;  /* 0x02a830000f0095a7 */ /* 0x000ea4000802007f */
[----:B--2---:R-:W-:Y:S05]  /*162a0*/  @!P1 BRA `(.L_x_1252) ;  /* 0xfffffffc00f09947 */ /* 0x004fea000383ffff */
[----:B------:R-:W-:Y:S05]  /*162b0*/  BRA `(.L_x_1251) ;  /* 0xfffffeb400fc7947 */ /* 0x000fea000383ffff */
.L_x_1269:
[----:B-1----:R-:W-:-:S04]  /*162c0*/  IMAD.U32 R14, RZ, RZ, UR7 ;  /* 0x00000007ff0e7e24 */ /* 0x002fc8000f8e00ff */
[----:B------:R1:W2:Y:S03]  /*162d0*/  SYNCS.PHASECHK.TRANS64.TRYWAIT P1, [R14+URZ+0x2a830], R13 ;  /* 0x02a8300d0e0075a7 */ /* 0x0002a6000802017f */
[----:B--2---:R-:W-:Y:S05]  /*162e0*/  @!P1 NANOSLEEP.SYNCS 0x989680 ;  /* 0x009896800000995d */ /* 0x004fea0003900000 */
[----:B------:R-:W2:Y:S02]  /*162f0*/  @!P1 SYNCS.PHASECHK.TRANS64 P1, [R14+URZ+0x2a830], R13 ;  /* 0x02a8300d0e0095a7 */ /* 0x000ea4000802007f */
[----:B--2---:R-:W-:Y:S05]  /*16300*/  @!P1 BRA `(.L_x_1269) ;  /* 0xfffffffc00ec9947 */ /* 0x004fea000383ffff */
[----:B------:R-:W-:Y:S05]  /*16310*/  BRA `(.L_x_1268) ;  /* 0xfffffee800807947 */ /* 0x000fea000383ffff */
.L_x_1273:
[----:B01----:R-:W-:-:S04]  /*16320*/  IMAD.U32 R13, RZ, RZ, UR6 ;  /* 0x00000006ff0d7e24 */ /* 0x003fc8000f8e00ff */
[----:B------:R0:W1:Y:S03]  /*16330*/  SYNCS.PHASECHK.TRANS64.TRYWAIT P1, [R13+URZ+0x2a850], R0 ;  /* 0x02a850000d0075a7 */ /* 0x000066000802017f */
[----:B-1----:R-:W-:Y:S05]  /*16340*/  @!P1 NANOSLEEP.SYNCS 0x989680 ;  /* 0x009896800000995d */ /* 0x002fea0003900000 */
[----:B------:R-:W1:Y:S02]  /*16350*/  @!P1 SYNCS.PHASECHK.TRANS64 P1, [R13+URZ+0x2a850], R0 ;  /* 0x02a850000d0095a7 */ /* 0x000e64000802007f */
[----:B-1----:R-:W-:Y:S05]  /*16360*/  @!P1 BRA `(.L_x_1273) ;  /* 0xfffffffc00ec9947 */ /* 0x002fea000383ffff */
[----:B------:R-:W-:Y:S05]  /*16370*/  BRA `(.L_x_1272) ;  /* 0xfffffef000b07947 */ /* 0x000fea000383ffff */
.L_x_1292:
[----:B-1----:R-:W-:-:S04]  /*16380*/  IMAD.U32 R12, RZ, RZ, UR7 ;  /* 0x00000007ff0c7e24 */ /* 0x002fc8000f8e00ff */
[----:B------:R1:W2:Y:S03]  /*16390*/  SYNCS.PHASECHK.TRANS64.TRYWAIT P1, [R12+URZ+0x2a830], R11 ;  /* 0x02a8300b0c0075a7 */ /* 0x0002a6000802017f */
[----:B--2---:R-:W-:Y:S05]  /*163a0*/  @!P1 NANOSLEEP.SYNCS 0x989680 ;  /* 0x009896800000995d */ /* 0x004fea0003900000 */
[----:B------:R-:W2:Y:S02]  /*163b0*/  @!P1 SYNCS.PHASECHK.TRANS64 P1, [R12+URZ+0x2a830], R11 ;  /* 0x02a8300b0c0095a7 */ /* 0x000ea4000802007f */
[----:B--2---:R-:W-:Y:S05]  /*163c0*/  @!P1 BRA `(.L_x_1292) ;  /* 0xfffffffc00ec9947 */ /* 0x004fea000383ffff */
[----:B------:R-:W-:Y:S05]  /*163d0*/  BRA `(.L_x_1291) ;  /* 0xffffff1c00d47947 */ /* 0x000fea000383ffff */
.L_x_1296:
[----:B01----:R-:W-:-:S04]  /*163e0*/  IMAD.U32 R11, RZ, RZ, UR6 ;  /* 0x00000006ff0b7e24 */ /* 0x003fc8000f8e00ff */
[----:B------:R0:W1:Y:S03]  /*163f0*/  SYNCS.PHASECHK.TRANS64.TRYWAIT P1, [R11+URZ+0x2a850], R0 ;  /* 0x02a850000b0075a7 */ /* 0x000066000802017f */
[----:B-1----:R-:W-:Y:S05]  /*16400*/  @!P1 NANOSLEEP.SYNCS 0x989680 ;  /* 0x009896800000995d */ /* 0x002fea0003900000 */
[----:B------:R-:W1:Y:S02]  /*16410*/  @!P1 SYNCS.PHASECHK.TRANS64 P1, [R11+URZ+0x2a850], R0 ;  /* 0x02a850000b0095a7 */ /* 0x000e64000802007f */
[----:B-1----:R-:W-:Y:S05]  /*16420*/  @!P1 BRA `(.L_x_1296) ;  /* 0xfffffffc00ec9947 */ /* 0x002fea000383ffff */
[----:B------:R-:W-:Y:S05]  /*16430*/  BRA `(.L_x_1295) ;  /* 0xffffff2800047947 */ /* 0x000fea000383ffff */
.L_x_1304:
[----:B-1----:R-:W-:-:S04]  /*16440*/  IMAD.U32 R14, RZ, RZ, UR6 ;  /* 0x00000006ff0e7e24 */ /* 0x002fc8000f8e00ff */
[----:B------:R1:W2:Y:S03]  /*16450*/  SYNCS.PHASECHK.TRANS64.TRYWAIT P1, [R14+URZ+0x2a830], R11 ;  /* 0x02a8300b0e0075a7 */ /* 0x0002a6000802017f */
[----:B--2---:R-:W-:Y:S05]  /*16460*/  @!P1 NANOSLEEP.SYNCS 0x989680 ;  /* 0x009896800000995d */ /* 0x004fea0003900000 */
[----:B------:R-:W2:Y:S02]  /*16470*/  @!P1 SYNCS.PHASECHK.TRANS64 P1, [R14+URZ+0x2a830], R11 ;  /* 0x02a8300b0e0095a7 */ /* 0x000ea4000802007f */
[----:B--2---:R-:W-:Y:S05]  /*16480*/  @!P1 BRA `(.L_x_1304) ;  /* 0xfffffffc00ec9947 */ /* 0x004fea000383ffff */
[----:B------:R-:W-:Y:S05]  /*16490*/  BRA `(.L_x_1303) ;  /* 0xffffff4000507947 */ /* 0x000fea000383ffff */
.L_x_1308:
[----:B01----:R-:W-:-:S04]  /*164a0*/  IMAD.U32 R11, RZ, RZ, UR10 ;  /* 0x0000000aff0b7e24 */ /* 0x003fc8000f8e00ff */
[----:B------:R0:W1:Y:S03]  /*164b0*/  SYNCS.PHASECHK.TRANS64.TRYWAIT P1, [R11+URZ+0x2a850], R0 ;  /* 0x02a850000b0075a7 */ /* 0x000066000802017f */
[----:B-1----:R-:W-:Y:S05]  /*164c0*/  @!P1 NANOSLEEP.SYNCS 0x989680 ;  /* 0x009896800000995d */ /* 0x002fea0003900000 */
[----:B------:R-:W1:Y:S02]  /*164d0*/  @!P1 SYNCS.PHASECHK.TRANS64 P1, [R11+URZ+0x2a850], R0 ;  /* 0x02a850000b0095a7 */ /* 0x000e64000802007f */
[----:B-1----:R-:W-:Y:S05]  /*164e0*/  @!P1 BRA `(.L_x_1308) ;  /* 0xfffffffc00ec9947 */ /* 0x002fea000383ffff */
[----:B------:R-:W-:Y:S05]  /*164f0*/  BRA `(.L_x_1307) ;  /* 0xffffff4800807947 */ /* 0x000fea000383ffff */
.L_x_1323:
[----:B-1----:R-:W-:-:S04]  /*16500*/  IMAD.U32 R5, RZ, RZ, UR5 ;  /* 0x00000005ff057e24 */ /* 0x002fc8000f8e00ff */
[----:B------:R1:W2:Y:S03]  /*16510*/  SYNCS.PHASECHK.TRANS64.TRYWAIT P1, [R5+URZ+0x2a850], R0 ;  /* 0x02a85000050075a7 */ /* 0x0002a6000802017f */
[----:B--2---:R-:W-:Y:S05]  /*16520*/  @!P1 NANOSLEEP.SYNCS 0x989680 ;  /* 0x009896800000995d */ /* 0x004fea0003900000 */
[----:B------:R-:W2:Y:S02]  /*16530*/  @!P1 SYNCS.PHASECHK.TRANS64 P1, [R5+URZ+0x2a850], R0 ;  /* 0x02a85000050095a7 */ /* 0x000ea4000802007f */
[----:B--2---:R-:W-:Y:S05]  /*16540*/  @!P1 BRA `(.L_x_1323) ;  /* 0xfffffffc00ec9947 */ /* 0x004fea000383ffff */
[----:B------:R-:W-:Y:S05]  /*16550*/  BRA `(.L_x_1322) ;  /* 0xffffff7400ec7947 */ /* 0x000fea000383ffff */
.L_x_1374:
[----:B------:R-:W-:Y:S01]  /*16560*/  SHF.R.U32.HI R7, RZ, 0x5, R21 ;  /* 0x00000005ff077819 */ /* 0x000fe20000011615 */
[----:B------:R-:W-:Y:S01]  /*16570*/  BSSY B0, `(.L_x_1440) ;  /* 0x0000009000007945 */ /* 0x000fe20003800000 */
[----:B------:R-:W-:Y:S02]  /*16580*/  IMAD.MOV.U32 R12, RZ, RZ, RZ ;  /* 0x000000ffff0c7224 */ /* 0x000fe400078e00ff */
[----:B------:R-:W-:Y:S01]  /*16590*/  LOP3.LUT R7, R7, 0x3, RZ, 0xc0, !PT ;  /* 0x0000000307077812 */ /* 0x000fe200078ec0ff */
[----:B------:R-:W-:Y:S02]  /*165a0*/  IMAD.MOV.U32 R11, RZ, RZ, 0x1f ;  /* 0x0000001fff0b7424 */ /* 0x000fe400078e00ff */
[----:B------:R-:W-:Y:S02]  /*165b0*/  IMAD.MOV.U32 R15, RZ, RZ, -0x1 ;  /* 0xffffffffff0f7424 */ /* 0x000fe400078e00ff */
[----:B------:R-:W-:-:S07]  /*165c0*/  IMAD.MOV.U32 R13, RZ, RZ, R7 ;  /* 0x000000ffff0d7224 */ /* 0x000fce00078e0007 */
[----:B0----5:R-:W-:Y:S05]  /*165d0*/  WARPSYNC.COLLECTIVE R15, `(.L_x_1441) ;  /* 0x000000000f087348 */ /* 0x021fea0003c00000 */
[----:B------:R1:W2:Y:S02]  /*165e0*/  SHFL.IDX P6, R14, R13, R12, R11 ;  /* 0x0000000c0d0e7389 */ /* 0x0002a400000c000b */
[----:B012--5:R-:W-:Y:S01]  /*165f0*/  ENDCOLLECTIVE ;  /* 0x000000000000791b */ /* 0x027fe20003800000 */
.L_x_1441:
[----:B------:R-:W-:Y:S05]  /*16600*/  BSYNC B0 ;  /* 0x0000000000007941 */ /* 0x000fea0003800000 */
.L_x_1440:
[----:B------:R-:W-:Y:S05]  /*16610*/  BRA `(.L_x_1442) ;  /* 0xffffffbc00747947 */ /* 0x000fea000383ffff */
.L_x_1377:
[----:B-1----:R1:W2:Y:S02]  /*16620*/  SYNCS.PHASECHK.TRANS64.TRYWAIT P0, [R7+URZ+0x2a840], R2 ;  /* 0x02a84002070075a7 */ /* 0x0022a4000800017f */
[----:B--2---:R-:W-:Y:S05]  /*16630*/  @!P0 NANOSLEEP.SYNCS 0x989680 ;  /* 0x009896800000895d */ /* 0x004fea0003900000 */
[----:B------:R-:W2:Y:S02]  /*16640*/  @!P0 SYNCS.PHASECHK.TRANS64 P0, [R7+URZ+0x2a840], R2 ;  /* 0x02a84002070085a7 */ /* 0x000ea4000800007f */
[----:B--2---:R-:W-:Y:S05]  /*16650*/  @!P0 BRA `(.L_x_1377) ;  /* 0xfffffffc00f08947 */ /* 0x004fea000383ffff */
[----:B------:R-:W-:Y:S05]  /*16660*/  BRA `(.L_x_1443) ;  /* 0xffffffbc00f07947 */ /* 0x000fea000383ffff */
.L_x_1378:
        /* <DEDUP_REMOVED lines=8> */
.L_x_1445:
[----:B------:R-:W-:Y:S05]  /*166f0*/  BSYNC B0 ;  /* 0x0000000000007941 */ /* 0x000fea0003800000 */
.L_x_1444:
        /* <DEDUP_REMOVED lines=9> */
.L_x_1446:
[----:B------:R-:W-:Y:S02]  /*16790*/  IMAD.MOV.U32 R13, RZ, RZ, R0 ;  /* 0x000000ffff0d7224 */ /* 0x000fe400078e0000 */
[----:B------:R-:W-:Y:S02]  /*167a0*/  IMAD.MOV.U32 R12, RZ, RZ, 0x1 ;  /* 0x00000001ff0c7424 */ /* 0x000fe400078e00ff */
[----:B------:R-:W-:-:S07]  /*167b0*/  IMAD.MOV.U32 R3, RZ, RZ, R14 ;  /* 0x000000ffff037224 */ /* 0x000fce00078e000e */
[----:B------:R-:W-:Y:S05]  /*167c0*/  WARPSYNC.COLLECTIVE R15, `(.L_x_1447) ;  /* 0x000000000f087348 */ /* 0x000fea0003c00000 */
[----:B------:R0:W1:Y:S02]  /*167d0*/  SHFL.IDX P6, R14, R13, R12, R11 ;  /* 0x0000000c0d0e7389 */ /* 0x00006400000c000b */
[----:B01----:R-:W-:Y:S01]  /*167e0*/  ENDCOLLECTIVE ;  /* 0x000000000000791b */ /* 0x003fe20003800000 */
.L_x_1447:
[----:B------:R-:W-:-:S05]  /*167f0*/  @P0 LEA R3, P1, R9, R3, 0x1 ;  /* 0x0000000309030211 */ /* 0x000fca00078208ff */
[----:B------:R-:W-:Y:S01]  /*16800*/  @P0 IMAD.X R2, RZ, RZ, R2, P1 ;  /* 0x000000ffff020224 */ /* 0x000fe200008e0602 */
[----:B------:R-:W-:-:S04]  /*16810*/  ISETP.GE.AND P1, PT, R6, 0x11, PT ;  /* 0x000000110600780c */ /* 0x000fc80003f26270 */
        /* <DEDUP_REMOVED lines=14> */
.L_x_1448:
[----:B------:R-:W-:Y:S02]  /*16900*/  @P1 IMAD R8, R5, 0x2, R22 ;  /* 0x0000000205081824 */ /* 0x000fe400078e0216 */
[----:B------:R-:W-:Y:S02]  /*16910*/  IMAD.MOV.U32 R13, RZ, RZ, R0 ;  /* 0x000000ffff0d7224 */ /* 0x000fe400078e0000 */
[----:B------:R-:W-:Y:S02]  /*16920*/  IMAD.MOV.U32 R12, RZ, RZ, 0x2 ;  /* 0x00000002ff0c7424 */ /* 0x000fe400078e00ff */
[----:B------:R-:W-:-:S07]  /*16930*/  IMAD.MOV.U32 R3, RZ, RZ, R14 ;  /* 0x000000ffff037224 */ /* 0x000fce00078e000e */
[----:B------:R-:W-:Y:S05]  /*16940*/  WARPSYNC.COLLECTIVE R15, `(.L_x_1449) ;  /* 0x000000000f087348 */ /* 0x000fea0003c00000 */
[----:B------:R0:W1:Y:S02]  /*16950*/  SHFL.IDX P6, R14, R13, R12, R11 ;  /* 0x0000000c0d0e7389 */ /* 0x00006400000c000b */
[----:B01----:R-:W-:Y:S01]  /*16960*/  ENDCOLLECTIVE ;  /* 0x000000000000791b */ /* 0x003fe20003800000 */
.L_x_1449:
        /* <DEDUP_REMOVED lines=17> */
.L_x_1450:
[----:B------:R-:W-:Y:S02]  /*16a80*/  @P1 IMAD R8, R5, 0x2, R22 ;  /* 0x0000000205081824 */ /* 0x000fe400078e0216 */
[----:B------:R-:W-:Y:S02]  /*16a90*/  IMAD.MOV.U32 R13, RZ, RZ, R0 ;  /* 0x000000ffff0d7224 */ /* 0x000fe400078e0000 */
[----:B------:R-:W-:Y:S02]  /*16aa0*/  IMAD.MOV.U32 R12, RZ, RZ, 0x3 ;  /* 0x00000003ff0c7424 */ /* 0x000fe400078e00ff */
[----:B------:R-:W-:-:S07]  /*16ab0*/  IMAD.MOV.U32 R3, RZ, RZ, R14 ;  /* 0x000000ffff037224 */ /* 0x000fce00078e000e */
[----:B------:R-:W-:Y:S05]  /*16ac0*/  WARPSYNC.COLLECTIVE R15, `(.L_x_1451) ;  /* 0x000000000f087348 */ /* 0x000fea0003c00000 */
[----:B------:R0:W1:Y:S02]  /*16ad0*/  SHFL.IDX P6, R14, R13, R12, R11 ;  /* 0x0000000c0d0e7389 */ /* 0x00006400000c000b */
[----:B01----:R-:W-:Y:S01]  /*16ae0*/  ENDCOLLECTIVE ;  /* 0x000000000000791b */ /* 0x003fe20003800000 */
.L_x_1451:
        /* <DEDUP_REMOVED lines=17> */
.L_x_1452:
[----:B------:R-:W-:Y:S02]  /*16c00*/  @P1 IMAD R8, R5, 0x2, R22 ;  /* 0x0000000205081824 */ /* 0x000fe400078e0216 */
[----:B------:R-:W-:Y:S02]  /*16c10*/  IMAD.MOV.U32 R13, RZ, RZ, R0 ;  /* 0x000000ffff0d7224 */ /* 0x000fe400078e0000 */
[----:B------:R-:W-:Y:S02]  /*16c20*/  IMAD.MOV.U32 R12, RZ, RZ, 0x4 ;  /* 0x00000004ff0c7424 */ /* 0x000fe400078e00ff */
[----:B------:R-:W-:-:S07]  /*16c30*/  IMAD.MOV.U32 R3, RZ, RZ, R14 ;  /* 0x000000ffff037224 */ /* 0x000fce00078e000e */
[----:B------:R-:W-:Y:S05]  /*16c40*/  WARPSYNC.COLLECTIVE R15, `(.L_x_1453) ;  /* 0x000000000f087348 */ /* 0x000fea0003c00000 */
[----:B------:R0:W1:Y:S02]  /*16c50*/  SHFL.IDX P6, R14, R13, R12, R11 ;  /* 0x0000000c0d0e7389 */ /* 0x00006400000c000b */
[----:B01----:R-:W-:Y:S01]  /*16c60*/  ENDCOLLECTIVE ;  /* 0x000000000000791b */ /* 0x003fe20003800000 */
.L_x_1453:
        /* <DEDUP_REMOVED lines=17> */
.L_x_1454:
[----:B------:R-:W-:Y:S02]  /*16d80*/  @P1 IMAD R8, R5, 0x2, R22 ;  /* 0x0000000205081824 */ /* 0x000fe400078e0216 */
[----:B------:R-:W-:Y:S02]  /*16d90*/  IMAD.MOV.U32 R13, RZ, RZ, R0 ;  /* 0x000000ffff0d7224 */ /* 0x000fe400078e0000 */
[----:B------:R-:W-:Y:S02]  /*16da0*/  IMAD.MOV.U32 R12, RZ, RZ, 0x5 ;  /* 0x00000005ff0c7424 */ /* 0x000fe400078e00ff */
[----:B------:R-:W-:-:S07]  /*16db0*/  IMAD.MOV.U32 R3, RZ, RZ, R14 ;  /* 0x000000ffff037224 */ /* 0x000fce00078e000e */
[----:B------:R-:W-:Y:S05]  /*16dc0*/  WARPSYNC.COLLECTIVE R15, `(.L_x_1455) ;  /* 0x000000000f087348 */ /* 0x000fea0003c00000 */
[----:B------:R0:W1:Y:S02]  /*16dd0*/  SHFL.IDX P6, R14, R13, R12, R11 ;  /* 0x0000000c0d0e7389 */ /* 0x00006400000c000b */
[----:B01----:R-:W-:Y:S01]  /*16de0*/  ENDCOLLECTIVE ;  /* 0x000000000000791b */ /* 0x003fe20003800000 */
.L_x_1455:
        /* <DEDUP_REMOVED lines=10> */
.L_x_1456:
        /* <DEDUP_REMOVED lines=8> */
.L_x_1383:
[----:B------:R-:W-:Y:S02]  /*16f10*/  IMAD.MOV.U32 R13, RZ, RZ, R4 ;  /* 0x000000ffff0d7224 */ /* 0x000fe400078e0004 */
[----:B------:R-:W-:Y:S02]  /*16f20*/  IMAD.MOV.U32 R12, RZ, RZ, RZ ;  /* 0x000000ffff0c7224 */ /* 0x000fe400078e00ff */
[----:B------:R-:W-:Y:S02]  /*16f30*/  IMAD.MOV.U32 R11, RZ, RZ, 0x181f ;  /* 0x0000181fff0b7424 */ /* 0x000fe400078e00ff */
[----:B------:R-:W-:Y:S02]  /*16f40*/  IMAD.MOV.U32 R15, RZ, RZ, -0x1 ;  /* 0xffffffffff0f7424 */ /* 0x000fe400078e00ff */
[----:B------:R-:W-:Y:S02]  /*16f50*/  IMAD R29, R29, R6, RZ ;  /* 0x000000061d1d7224 */ /* 0x000fe400078e02ff */
[----:B------:R-:W-:-:S07]  /*16f60*/  IMAD.IADD R26, R8, 0x1, R26 ;  /* 0x00000001081a7824 */ /* 0x000fce00078e021a */
[----:B------:R-:W-:Y:S05]  /*16f70*/  WARPSYNC.COLLECTIVE R15, `(.L_x_1458) ;  /* 0x000000000f087348 */ /* 0x000fea0003c00000 */
[----:B------:R0:W1:Y:S02]  /*16f80*/  SHFL.IDX P6, R14, R13, R12, R11 ;  /* 0x0000000c0d0e7389 */ /* 0x00006400000c000b */
[----:B01----:R-:W-:Y:S01]  /*16f90*/  ENDCOLLECTIVE ;  /* 0x000000000000791b */ /* 0x003fe20003800000 */
.L_x_1458:
[C---:B------:R-:W-:Y:S01]  /*16fa0*/  VIADD R6, R26.reuse, 0x10 ;  /* 0x000000101a067836 */ /* 0x040fe20000000000 */
[----:B------:R-:W-:Y:S01]  /*16fb0*/  ISETP.GE.AND P1, PT, R26, R29, PT ;  /* 0x0000001d1a00720c */ /* 0x000fe20003f26270 */
[----:B------:R-:W-:Y:S02]  /*16fc0*/  IMAD.MOV.U32 R13, RZ, RZ, R0 ;  /* 0x000000ffff0d7224 */ /* 0x000fe400078e0000 */
[----:B------:R-:W-:-:S10]  /*16fd0*/  IMAD.MOV.U32 R2, RZ, RZ, R14 ;  /* 0x000000ffff027224 */ /* 0x000fd400078e000e */
[----:B------:R-:W-:Y:S05]  /*16fe0*/  WARPSYNC.COLLECTIVE R15, `(.L_x_1459) ;  /* 0x000000000f087348 */ /* 0x000fea0003c00000 */
[----:B------:R0:W1:Y:S02]  /*16ff0*/  SHFL.IDX P6, R14, R13, R12, R11 ;  /* 0x0000000c0d0e7389 */ /* 0x00006400000c000b */
[----:B01----:R-:W-:Y:S01]  /*17000*/  ENDCOLLECTIVE ;  /* 0x000000000000791b */ /* 0x003fe20003800000 */
.L_x_1459:
[----:B------:R-:W-:Y:S02]  /*17010*/  IMAD.MOV.U32 R13, RZ, RZ, R4 ;  /* 0x000000ffff0d7224 */ /* 0x000fe400078e0004 */
[----:B------:R-:W-:Y:S02]  /*17020*/  IMAD.MOV.U32 R12, RZ, RZ, 0x1 ;  /* 0x00000001ff0c7424 */ /* 0x000fe400078e00ff */
[----:B------:R-:W-:-:S07]  /*17030*/  IMAD.MOV.U32 R3, RZ, RZ, R14 ;  /* 0x000000ffff037224 */ /* 0x000fce00078e000e */
[----:B------:R-:W-:Y:S05]  /*17040*/  WARPSYNC.COLLECTIVE R15, `(.L_x_1460) ;  /* 0x000000000f087348 */ /* 0x000fea0003c00000 */
[----:B------:R0:W1:Y:S02]  /*17050*/  SHFL.IDX P6, R14, R13, R12, R11 ;  /* 0x0000000c0d0e7389 */ /* 0x00006400000c000b */
[----:B01----:R-:W-:Y:S01]  /*17060*/  ENDCOLLECTIVE ;  /* 0x000000000000791b */ /* 0x003fe20003800000 */
.L_x_1460:
[----:B------:R-:W-:-:S05]  /*17070*/  @!P1 LEA R5, P4, R7, R3, 0x1 ;  /* 0x0000000307059211 */ /* 0x000fca00078808ff */
[----:B------:R-:W-:Y:S02]  /*17080*/  @!P1 IMAD.X R3, RZ, RZ, R2, P4 ;  /* 0x000000ffff039224 */ /* 0x000fe400020e0602 */
        /* <DEDUP_REMOVED lines=13> */
.L_x_1461:
[----:B------:R-:W-:Y:S02]  /*17160*/  IMAD.MOV.U32 R13, RZ, RZ, R4 ;  /* 0x000000ffff0d7224 */ /* 0x000fe400078e0004 */
[----:B------:R-:W-:Y:S02]  /*17170*/  IMAD.MOV.U32 R12, RZ, RZ, 0x2 ;  /* 0x00000002ff0c7424 */ /* 0x000fe400078e00ff */
[----:B------:R-:W-:-:S07]  /*17180*/  IMAD.MOV.U32 R3, RZ, RZ, R14 ;  /* 0x000000ffff037224 */ /* 0x000fce00078e000e */
[----:B------:R-:W-:Y:S05]  /*17190*/  WARPSYNC.COLLECTIVE R15, `(.L_x_1462) ;  /* 0x000000000f087348 */ /* 0x000fea0003c00000 */
[----:B------:R0:W1:Y:S02]  /*171a0*/  SHFL.IDX P6, R14, R13, R12, R11 ;  /* 0x0000000c0d0e7389 */ /* 0x00006400000c000b */
[----:B01----:R-:W-:Y:S01]  /*171b0*/  ENDCOLLECTIVE ;  /* 0x000000000000791b */ /* 0x003fe20003800000 */
.L_x_1462:
[----:B------:R-:W-:-:S05]  /*171c0*/  @!P1 LEA R5, P4, R7, R3, 0x1 ;  /* 0x0000000307059211 */ /* 0x000fca00078808ff */
[----:B------:R-:W-:Y:S02]  /*171d0*/  @!P1 IMAD.X R6, RZ, RZ, R2, P4 ;  /* 0x000000ffff069224 */ /* 0x000fe400020e0602 */
[----:B------:R-:W-:Y:S02]  /*171e0*/  @!P1 IMAD.MOV.U32 R2, RZ, RZ, R5 ;  /* 0x000000ffff029224 */ /* 0x000fe400078e0005 */
[----:B------:R-:W-:Y:S01]  /*171f0*/  @!P1 IMAD.MOV.U32 R3, RZ, RZ, R6 ;  /* 0x000000ffff039224 */ /* 0x000fe200078e0006 */
[----:B------:R-:W-:Y:S01]  /*17200*/  IADD3 R6, R26, 0x20, RZ ;  /* 0x000000201a067810 */ /* 0x000fe20007ffe0ff */
        /* <DEDUP_REMOVED lines=12> */
.L_x_1463:
[----:B------:R-:W-:Y:S02]  /*172d0*/  IMAD.MOV.U32 R13, RZ, RZ, R4 ;  /* 0x000000ffff0d7224 */ /* 0x000fe400078e0004 */
[----:B------:R-:W-:Y:S02]  /*172e0*/  IMAD.MOV.U32 R12, RZ, RZ, 0x3 ;  /* 0x00000003ff0c7424 */ /* 0x000fe400078e00ff */
[----:B------:R-:W-:-:S07]  /*172f0*/  IMAD.MOV.U32 R3, RZ, RZ, R14 ;  /* 0x000000ffff037224 */ /* 0x000fce00078e000e */
[----:B------:R-:W-:Y:S05]  /*17300*/  WARPSYNC.COLLECTIVE R15, `(.L_x_1464) ;  /* 0x000000000f087348 */ /* 0x000fea0003c00000 */
[----:B------:R0:W1:Y:S02]  /*17310*/  SHFL.IDX P6, R14, R13, R12, R11 ;  /* 0x0000000c0d0e7389 */ /* 0x00006400000c000b */
[----:B01----:R-:W-:Y:S01]  /*17320*/  ENDCOLLECTIVE ;  /* 0x000000000000791b */ /* 0x003fe20003800000 */
.L_x_1464:
[----:B------:R-:W-:-:S05]  /*17330*/  @!P1 LEA R5, P4, R7, R3, 0x1 ;  /* 0x0000000307059211 */ /* 0x000fca00078808ff */
[----:B------:R-:W-:Y:S02]  /*17340*/  @!P1 IMAD.X R6, RZ, RZ, R2, P4 ;  /* 0x000000ffff069224 */ /* 0x000fe400020e0602 */
[----:B------:R-:W-:Y:S02]  /*17350*/  @!P1 IMAD.MOV.U32 R2, RZ, RZ, R5 ;  /* 0x000000ffff029224 */ /* 0x000fe400078e0005 */
[----:B------:R-:W-:Y:S02]  /*17360*/  @!P1 IMAD.MOV.U32 R3, RZ, RZ, R6 ;  /* 0x000000ffff039224 */ /* 0x000fe400078e0006 */
[----:B------:R-:W-:Y:S02]  /*17370*/  IMAD.MOV.U32 R13, RZ, RZ, R0 ;  /* 0x000000ffff0d7224 */ /* 0x000fe400078e0000 */
[----:B------:R-:W-:Y:S01]  /*17380*/  VIADD R6, R26, 0x30 ;  /* 0x000000301a067836 */ /* 0x000fe20000000000 */
        /* <DEDUP_REMOVED lines=11> */
.L_x_1465:
[----:B------:R-:W-:Y:S02]  /*17440*/  IMAD.MOV.U32 R13, RZ, RZ, R4 ;  /* 0x000000ffff0d7224 */ /* 0x000fe400078e0004 */
[----:B------:R-:W-:Y:S02]  /*17450*/  IMAD.MOV.U32 R12, RZ, RZ, 0x4 ;  /* 0x00000004ff0c7424 */ /* 0x000fe400078e00ff */
[----:B------:R-:W-:-:S07]  /*17460*/  IMAD.MOV.U32 R3, RZ, RZ, R14 ;  /* 0x000000ffff037224 */ /* 0x000fce00078e000e */
[----:B------:R-:W-:Y:S05]  /*17470*/  WARPSYNC.COLLECTIVE R15, `(.L_x_1466) ;  /* 0x000000000f087348 */ /* 0x000fea0003c00000 */
[----:B------:R0:W1:Y:S02]  /*17480*/  SHFL.IDX P6, R14, R13, R12, R11 ;  /* 0x0000000c0d0e7389 */ /* 0x00006400000c000b */
[----:B01----:R-:W-:Y:S01]  /*17490*/  ENDCOLLECTIVE ;  /* 0x000000000000791b */ /* 0x003fe20003800000 */
.L_x_1466:
        /* <DEDUP_REMOVED lines=17> */
.L_x_1467:
[----:B------:R-:W-:Y:S02]  /*175b0*/  IMAD.MOV.U32 R13, RZ, RZ, R4 ;  /* 0x000000ffff0d7224 */ /* 0x000fe400078e0004 */
[----:B------:R-:W-:Y:S02]  /*175c0*/  IMAD.MOV.U32 R12, RZ, RZ, 0x5 ;  /* 0x00000005ff0c7424 */ /* 0x000fe400078e00ff */
[----:B------:R-:W-:-:S07]  /*175d0*/  IMAD.MOV.U32 R3, RZ, RZ, R14 ;  /* 0x000000ffff037224 */ /* 0x000fce00078e000e */
[----:B------:R-:W-:Y:S05]  /*175e0*/  WARPSYNC.COLLECTIVE R15, `(.L_x_1468) ;  /* 0x000000000f087348 */ /* 0x000fea0003c00000 */
[----:B------:R0:W1:Y:S02]  /*175f0*/  SHFL.IDX P6, R14, R13, R12, R11 ;  /* 0x0000000c0d0e7389 */ /* 0x00006400000c000b */
[----:B01----:R-:W-:Y:S01]  /*17600*/  ENDCOLLECTIVE ;  /* 0x000000000000791b */ /* 0x003fe20003800000 */
.L_x_1468:
        /* <DEDUP_REMOVED lines=17> */
.L_x_1469:
[----:B------:R-:W-:Y:S02]  /*17720*/  IMAD.MOV.U32 R13, RZ, RZ, R4 ;  /* 0x000000ffff0d7224 */ /* 0x000fe400078e0004 */
[----:B------:R-:W-:Y:S02]  /*17730*/  IMAD.MOV.U32 R12, RZ, RZ, 0x6 ;  /* 0x00000006ff0c7424 */ /* 0x000fe400078e00ff */
[----:B------:R-:W-:-:S07]  /*17740*/  IMAD.MOV.U32 R3, RZ, RZ, R14 ;  /* 0x000000ffff037224 */ /* 0x000fce00078e000e */
[----:B------:R-:W-:Y:S05]  /*17750*/  WARPSYNC.COLLECTIVE R15, `(.L_x_1470) ;  /* 0x000000000f087348 */ /* 0x000fea0003c00000 */
[----:B------:R0:W1:Y:S02]  /*17760*/  SHFL.IDX P6, R14, R13, R12, R11 ;  /* 0x0000000c0d0e7389 */ /* 0x00006400000c000b */
[----:B01----:R-:W-:Y:S01]  /*17770*/  ENDCOLLECTIVE ;  /* 0x000000000000791b */ /* 0x003fe20003800000 */
.L_x_1470:
        /* <DEDUP_REMOVED lines=17> */
.L_x_1471:
[----:B------:R-:W-:Y:S02]  /*17890*/  IMAD.MOV.U32 R13, RZ, RZ, R4 ;  /* 0x000000ffff0d7224 */ /* 0x000fe400078e0004 */
[----:B------:R-:W-:Y:S02]  /*178a0*/  IMAD.MOV.U32 R12, RZ, RZ, 0x7 ;  /* 0x00000007ff0c7424 */ /* 0x000fe400078e00ff */
[----:B------:R-:W-:-:S07]  /*178b0*/  IMAD.MOV.U32 R3, RZ, RZ, R14 ;  /* 0x000000ffff037224 */ /* 0x000fce00078e000e */
[----:B------:R-:W-:Y:S05]  /*178c0*/  WARPSYNC.COLLECTIVE R15, `(.L_x_1472) ;  /* 0x000000000f087348 */ /* 0x000fea0003c00000 */
[----:B------:R0:W1:Y:S02]  /*178d0*/  SHFL.IDX P6, R14, R13, R12, R11 ;  /* 0x0000000c0d0e7389 */ /* 0x00006400000c000b */
[----:B01----:R-:W-:Y:S01]  /*178e0*/  ENDCOLLECTIVE ;  /* 0x000000000000791b */ /* 0x003fe20003800000 */
.L_x_1472:
        /* <DEDUP_REMOVED lines=15> */
.L_x_1473:
[----:B------:R-:W-:Y:S05]  /*179e0*/  BRA `(.L_x_1474) ;  /* 0xffffffbc00ac7947 */ /* 0x000fea000383ffff */
.L_x_1388:
[----:B0-----:R0:W1:Y:S02]  /*179f0*/  SYNCS.PHASECHK.TRANS64.TRYWAIT P0, [R22+URZ+0x2a820], R3 ;  /* 0x02a82003160075a7 */ /* 0x001064000800017f */
[----:B-1----:R-:W-:Y:S05]  /*17a00*/  @!P0 NANOSLEEP.SYNCS 0x989680 ;  /* 0x009896800000895d */ /* 0x002fea0003900000 */
[----:B------:R-:W1:Y:S02]  /*17a10*/  @!P0 SYNCS.PHASECHK.TRANS64 P0, [R22+URZ+0x2a820], R3 ;  /* 0x02a82003160085a7 */ /* 0x000e64000800007f */
[----:B-1----:R-:W-:Y:S05]  /*17a20*/  @!P0 BRA `(.L_x_1388) ;  /* 0xfffffffc00f08947 */ /* 0x002fea000383ffff */
[----:B------:R-:W-:Y:S05]  /*17a30*/  BRA `(.L_x_1475) ;  /* 0xffffffc000247947 */ /* 0x000fea000383ffff */
.L_x_1393:
[----:B0-----:R0:W1:Y:S02]  /*17a40*/  SYNCS.PHASECHK.TRANS64.TRYWAIT P0, [R6+URZ+0x2a840], R3 ;  /* 0x02a84003060075a7 */ /* 0x001064000800017f */
[----:B-1----:R-:W-:Y:S05]  /*17a50*/  @!P0 NANOSLEEP.SYNCS 0x989680 ;  /* 0x009896800000895d */ /* 0x002fea0003900000 */
[----:B------:R-:W1:Y:S02]  /*17a60*/  @!P0 SYNCS.PHASECHK.TRANS64 P0, [R6+URZ+0x2a840], R3 ;  /* 0x02a84003060085a7 */ /* 0x000e64000800007f */
[----:B-1----:R-:W-:Y:S05]  /*17a70*/  @!P0 BRA `(.L_x_1393) ;  /* 0xfffffffc00f08947 */ /* 0x002fea000383ffff */
[----:B------:R-:W-:Y:S05]  /*17a80*/  BRA `(.L_x_1476) ;  /* 0xffffffc000ec7947 */ /* 0x000fea000383ffff */
.L_x_1394:
        /* <DEDUP_REMOVED lines=8> */
.L_x_1478:
[----:B------:R-:W-:Y:S05]  /*17b10*/  BSYNC B1 ;  /* 0x0000000000017941 */ /* 0x000fea0003800000 */
.L_x_1477:
[----:B------:R-:W0:Y:S01]  /*17b20*/  S2R R34, SR_TID.X ;  /* 0x0000000000227919 */ /* 0x000e220000002100 */
[----:B------:R-:W-:Y:S02]  /*17b30*/  IMAD.MOV.U32 R13, RZ, RZ, R9 ;  /* 0x000000ffff0d7224 */ /* 0x000fe400078e0009 */
[----:B------:R-:W-:Y:S02]  /*17b40*/  IMAD.MOV.U32 R12, RZ, RZ, RZ ;  /* 0x000000ffff0c7224 */ /* 0x000fe400078e00ff */
[----:B------:R-:W-:Y:S02]  /*17b50*/  IMAD.MOV.U32 R11, RZ, RZ, 0x181f ;  /* 0x0000181fff0b7424 */ /* 0x000fe400078e00ff */
[----:B------:R-:W-:Y:S02]  /*17b60*/  IMAD.MOV.U32 R15, RZ, RZ, -0x1 ;  /* 0xffffffffff0f7424 */ /* 0x000fe400078e00ff */
[----:B------:R-:W-:Y:S02]  /*17b70*/  IMAD.MOV.U32 R3, RZ, RZ, R14 ;  /* 0x000000ffff037224 */ /* 0x000fe400078e000e */
[----:B------:R-:W-:-:S07]  /*17b80*/  IMAD R4, R4, 0x2, R22 ;  /* 0x0000000204047824 */ /* 0x000fce00078e0216 */
[----:B0-----:R-:W-:Y:S05]  /*17b90*/  WARPSYNC.COLLECTIVE R15, `(.L_x_1479) ;  /* 0x000000000f087348 */ /* 0x001fea0003c00000 */
[----:B------:R1:W2:Y:S02]  /*17ba0*/  SHFL.IDX P6, R14, R13, R12, R11 ;  /* 0x0000000c0d0e7389 */ /* 0x0002a400000c000b */
[----:B012---:R-:W-:Y:S01]  /*17bb0*/  ENDCOLLECTIVE ;  /* 0x000000000000791b */ /* 0x007fe20003800000 */
.L_x_1479:
[----:B------:R-:W-:Y:S02]  /*17bc0*/  IMAD.MOV.U32 R13, RZ, RZ, R5 ;  /* 0x000000ffff0d7224 */ /* 0x000fe400078e0005 */
[----:B------:R-:W-:Y:S02]  /*17bd0*/  IMAD.MOV.U32 R12, RZ, RZ, 0x1 ;  /* 0x00000001ff0c7424 */ /* 0x000fe400078e00ff */
[----:B------:R-:W-:Y:S02]  /*17be0*/  IMAD.SHL.U32 R34, R34, 0x8, RZ ;  /* 0x0000000822227824 */ /* 0x000fe400078e00ff */
[----:B------:R-:W-:-:S03]  /*17bf0*/  IMAD.MOV.U32 R2, RZ, RZ, R14 ;  /* 0x000000ffff027224 */ /* 0x000fc600078e000e */
[----:B------:R-:W-:-:S07]  /*17c00*/  LOP3.LUT R34, R34, 0x38, RZ, 0xc0, !PT ;  /* 0x0000003822227812 */ /* 0x000fce00078ec0ff */
[----:B------:R-:W-:Y:S05]  /*17c10*/  WARPSYNC.COLLECTIVE R15, `(.L_x_1480) ;  /* 0x000000000f087348 */ /* 0x000fea0003c00000 */
[----:B------:R0:W1:Y:S02]  /*17c20*/  SHFL.IDX P6, R14, R13, R12, R11 ;  /* 0x0000000c0d0e7389 */ /* 0x00006400000c000b */
[----:B01----:R-:W-:Y:S01]  /*17c30*/  ENDCOLLECTIVE ;  /* 0x000000000000791b */ /* 0x003fe20003800000 */
.L_x_1480:
[----:B------:R-:W-:-:S05]  /*17c40*/  IMAD.SHL.U32 R0, R34, 0x2, RZ ;  /* 0x0000000222007824 */ /* 0x000fca00078e00ff */
        /* <DEDUP_REMOVED lines=13> */
.L_x_1481:
[----:B------:R-:W-:Y:S02]  /*17d20*/  IMAD.MOV.U32 R13, RZ, RZ, R5 ;  /* 0x000000ffff0d7224 */ /* 0x000fe400078e0005 */
[----:B------:R-:W-:Y:S02]  /*17d30*/  IMAD.MOV.U32 R12, RZ, RZ, 0x2 ;  /* 0x00000002ff0c7424 */ /* 0x000fe400078e00ff */
[----:B------:R-:W-:-:S07]  /*17d40*/  IMAD.MOV.U32 R2, RZ, RZ, R14 ;  /* 0x000000ffff027224 */ /* 0x000fce00078e000e */
[----:B------:R-:W-:Y:S05]  /*17d50*/  WARPSYNC.COLLECTIVE R15, `(.L_x_1482) ;  /* 0x000000000f087348 */ /* 0x000fea0003c00000 */
[----:B------:R0:W1:Y:S02]  /*17d60*/  SHFL.IDX P6, R14, R13, R12, R11 ;  /* 0x0000000c0d0e7389 */ /* 0x00006400000c000b */
[----:B01----:R-:W-:Y:S01]  /*17d70*/  ENDCOLLECTIVE ;  /* 0x000000000000791b */ /* 0x003fe20003800000 */
.L_x_1482:
        /* <DEDUP_REMOVED lines=13> */
.L_x_1483:
[----:B------:R-:W-:Y:S02]  /*17e50*/  IMAD.MOV.U32 R13, RZ, RZ, R5 ;  /* 0x000000ffff0d7224 */ /* 0x000fe400078e0005 */
[----:B------:R-:W-:Y:S02]  /*17e60*/  IMAD.MOV.U32 R12, RZ, RZ, 0x3 ;  /* 0x00000003ff0c7424 */ /* 0x000fe400078e00ff */
[----:B------:R-:W-:-:S07]  /*17e70*/  IMAD.MOV.U32 R2, RZ, RZ, R14 ;  /* 0x000000ffff027224 */ /* 0x000fce00078e000e */
[----:B------:R-:W-:Y:S05]  /*17e80*/  WARPSYNC.COLLECTIVE R15, `(.L_x_1484) ;  /* 0x000000000f087348 */ /* 0x000fea0003c00000 */
[----:B------:R0:W1:Y:S02]  /*17e90*/  SHFL.IDX P6, R14, R13, R12, R11 ;  /* 0x0000000c0d0e7389 */ /* 0x00006400000c000b */
[----:B01----:R-:W-:Y:S01]  /*17ea0*/  ENDCOLLECTIVE ;  /* 0x000000000000791b */ /* 0x003fe20003800000 */
.L_x_1484:
        /* <DEDUP_REMOVED lines=13> */
.L_x_1485:
[----:B------:R-:W-:Y:S02]  /*17f80*/  IMAD.MOV.U32 R13, RZ, RZ, R5 ;  /* 0x000000ffff0d7224 */ /* 0x000fe400078e0005 */
[----:B------:R-:W-:Y:S02]  /*17f90*/  IMAD.MOV.U32 R12, RZ, RZ, 0x4 ;  /* 0x00000004ff0c7424 */ /* 0x000fe400078e00ff */
[----:B------:R-:W-:-:S07]  /*17fa0*/  IMAD.MOV.U32 R2, RZ, RZ, R14 ;  /* 0x000000ffff027224 */ /* 0x000fce00078e000e */
[----:B------:R-:W-:Y:S05]  /*17fb0*/  WARPSYNC.COLLECTIVE R15, `(.L_x_1486) ;  /* 0x000000000f087348 */ /* 0x000fea0003c00000 */
[----:B------:R0:W1:Y:S02]  /*17fc0*/  SHFL.IDX P6, R14, R13, R12, R11 ;  /* 0x0000000c0d0e7389 */ /* 0x00006400000c000b */
[----:B01----:R-:W-:Y:S01]  /*17fd0*/  ENDCOLLECTIVE ;  /* 0x000000000000791b */ /* 0x003fe20003800000 */
.L_x_1486:
        /* <DEDUP_REMOVED lines=13> */
.L_x_1487:
[----:B------:R-:W-:Y:S02]  /*180b0*/  IMAD.MOV.U32 R13, RZ, RZ, R5 ;  /* 0x000000ffff0d7224 */ /* 0x000fe400078e0005 */
[----:B------:R-:W-:Y:S02]  /*180c0*/  IMAD.MOV.U32 R12, RZ, RZ, 0x5 ;  /* 0x00000005ff0c7424 */ /* 0x000fe400078e00ff */
[----:B------:R-:W-:-:S07]  /*180d0*/  IMAD.MOV.U32 R2, RZ, RZ, R14 ;  /* 0x000000ffff027224 */ /* 0x000fce00078e000e */
[----:B------:R-:W-:Y:S05]  /*180e0*/  WARPSYNC.COLLECTIVE R15, `(.L_x_1488) ;  /* 0x000000000f087348 */ /* 0x000fea0003c00000 */
[----:B------:R0:W1:Y:S02]  /*180f0*/  SHFL.IDX P6, R14, R13, R12, R11 ;  /* 0x0000000c0d0e7389 */ /* 0x00006400000c000b */
[----:B01----:R-:W-:Y:S01]  /*18100*/  ENDCOLLECTIVE ;  /* 0x000000000000791b */ /* 0x003fe20003800000 */
.L_x_1488:
        /* <DEDUP_REMOVED lines=13> */
.L_x_1489:
[----:B------:R-:W-:Y:S01]  /*181e0*/  IMAD.MOV.U32 R2, RZ, RZ, R14 ;  /* 0x000000ffff027224 */ /* 0x000fe200078e000e */
[----:B------:R-:W-:Y:S06]  /*181f0*/  BRA `(.L_x_1490) ;  /* 0xffffffc000287947 */ /* 0x000fec000383ffff */
.L_x_1399:
[----:B0-----:R0:W2:Y:S02]  /*18200*/  SYNCS.PHASECHK.TRANS64.TRYWAIT P0, [R5+URZ+0x2a860], R2 ;  /* 0x02a86002050075a7 */ /* 0x0010a4000800017f */
[----:B--2---:R-:W-:Y:S05]  /*18210*/  @!P0 NANOSLEEP.SYNCS 0x989680 ;  /* 0x009896800000895d */ /* 0x004fea0003900000 */
[----:B------:R-:W2:Y:S02]  /*18220*/  @!P0 SYNCS.PHASECHK.TRANS64 P0, [R5+URZ+0x2a860], R2 ;  /* 0x02a86002050085a7 */ /* 0x000ea4000800007f */
[----:B--2---:R-:W-:Y:S05]  /*18230*/  @!P0 BRA `(.L_x_1399) ;  /* 0xfffffffc00f08947 */ /* 0x004fea000383ffff */
[----:B------:R-:W-:Y:S05]  /*18240*/  BRA `(.L_x_1491) ;  /* 0xffffffc000887947 */ /* 0x000fea000383ffff */
.L_x_1400:
        /* <DEDUP_REMOVED lines=8> */
.L_x_1493:
[----:B------:R-:W-:Y:S05]  /*182d0*/  BSYNC B1 ;  /* 0x0000000000017941 */ /* 0x000fea0003800000 */
.L_x_1492:
        /* <DEDUP_REMOVED lines=9> */
.L_x_1494:
[----:B------:R-:W-:Y:S02]  /*18370*/  IMAD.MOV.U32 R13, RZ, RZ, R23 ;  /* 0x000000ffff0d7224 */ /* 0x000fe400078e0017 */
[----:B------:R-:W-:Y:S02]  /*18380*/  IMAD.MOV.U32 R12, RZ, RZ, 0x1 ;  /* 0x00000001ff0c7424 */ /* 0x000fe400078e00ff */
[----:B------:R-:W-:-:S07]  /*18390*/  IMAD.MOV.U32 R2, RZ, RZ, R14 ;  /* 0x000000ffff027224 */ /* 0x000fce00078e000e */
[----:B------:R-:W-:Y:S05]  /*183a0*/  WARPSYNC.COLLECTIVE R15, `(.L_x_1495) ;  /* 0x000000000f087348 */ /* 0x000fea0003c00000 */
[----:B------:R0:W1:Y:S02]  /*183b0*/  SHFL.IDX P6, R14, R13, R12, R11 ;  /* 0x0000000c0d0e7389 */ /* 0x00006400000c000b */
[----:B01----:R-:W-:Y:S01]  /*183c0*/  ENDCOLLECTIVE ;  /* 0x000000000000791b */ /* 0x003fe20003800000 */
.L_x_1495:
        /* <DEDUP_REMOVED lines=15> */
.L_x_1496:
[----:B------:R-:W-:Y:S02]  /*184c0*/  IMAD.MOV.U32 R13, RZ, RZ, R23 ;  /* 0x000000ffff0d7224 */ /* 0x000fe400078e0017 */
[----:B------:R-:W-:Y:S02]  /*184d0*/  IMAD.MOV.U32 R12, RZ, RZ, 0x2 ;  /* 0x00000002ff0c7424 */ /* 0x000fe400078e00ff */
[----:B------:R-:W-:-:S07]  /*184e0*/  IMAD.MOV.U32 R2, RZ, RZ, R14 ;  /* 0x000000ffff027224 */ /* 0x000fce00078e000e */
[----:B------:R-:W-:Y:S05]  /*184f0*/  WARPSYNC.COLLECTIVE R15, `(.L_x_1497) ;  /* 0x000000000f087348 */ /* 0x000fea0003c00000 */
[----:B------:R0:W1:Y:S02]  /*18500*/  SHFL.IDX P6, R14, R13, R12, R11 ;  /* 0x0000000c0d0e7389 */ /* 0x00006400000c000b */
[----:B01----:R-:W-:Y:S01]  /*18510*/  ENDCOLLECTIVE ;  /* 0x000000000000791b */ /* 0x003fe20003800000 */
.L_x_1497:
        /* <DEDUP_REMOVED lines=14> */
.L_x_1498:
[----:B------:R-:W-:Y:S02]  /*18600*/  IMAD.MOV.U32 R13, RZ, RZ, R23 ;  /* 0x000000ffff0d7224 */ /* 0x000fe400078e0017 */
[----:B------:R-:W-:Y:S02]  /*18610*/  IMAD.MOV.U32 R12, RZ, RZ, 0x3 ;  /* 0x00000003ff0c7424 */ /* 0x000fe400078e00ff */
[----:B------:R-:W-:-:S07]  /*18620*/  IMAD.MOV.U32 R2, RZ, RZ, R14 ;  /* 0x000000ffff027224 */ /* 0x000fce00078e000e */
[----:B------:R-:W-:Y:S05]  /*18630*/  WARPSYNC.COLLECTIVE R15, `(.L_x_1499) ;  /* 0x000000000f087348 */ /* 0x000fea0003c00000 */
[----:B------:R0:W1:Y:S02]  /*18640*/  SHFL.IDX P6, R14, R13, R12, R11 ;  /* 0x0000000c0d0e7389 */ /* 0x00006400000c000b */
[----:B01----:R-:W-:Y:S01]  /*18650*/  ENDCOLLECTIVE ;  /* 0x000000000000791b */ /* 0x003fe20003800000 */
.L_x_1499:
        /* <DEDUP_REMOVED lines=14> */
.L_x_1500:
[----:B------:R-:W-:Y:S02]  /*18740*/  IMAD.MOV.U32 R13, RZ, RZ, R23 ;  /* 0x000000ffff0d7224 */ /* 0x000fe400078e0017 */
[----:B------:R-:W-:Y:S02]  /*18750*/  IMAD.MOV.U32 R12, RZ, RZ, 0x4 ;  /* 0x00000004ff0c7424 */ /* 0x000fe400078e00ff */
[----:B------:R-:W-:-:S07]  /*18760*/  IMAD.MOV.U32 R2, RZ, RZ, R14 ;  /* 0x000000ffff027224 */ /* 0x000fce00078e000e */
[----:B------:R-:W-:Y:S05]  /*18770*/  WARPSYNC.COLLECTIVE R15, `(.L_x_1501) ;  /* 0x000000000f087348 */ /* 0x000fea0003c00000 */
[----:B------:R0:W1:Y:S02]  /*18780*/  SHFL.IDX P6, R14, R13, R12, R11 ;  /* 0x0000000c0d0e7389 */ /* 0x00006400000c000b */
[----:B01----:R-:W-:Y:S01]  /*18790*/  ENDCOLLECTIVE ;  /* 0x000000000000791b */ /* 0x003fe20003800000 */
.L_x_1501:
        /* <DEDUP_REMOVED lines=14> */
.L_x_1502:
[----:B------:R-:W-:Y:S02]  /*18880*/  IMAD.MOV.U32 R13, RZ, RZ, R23 ;  /* 0x000000ffff0d7224 */ /* 0x000fe400078e0017 */
[----:B------:R-:W-:Y:S02]  /*18890*/  IMAD.MOV.U32 R12, RZ, RZ, 0x5 ;  /* 0x00000005ff0c7424 */ /* 0x000fe400078e00ff */
[----:B------:R-:W-:-:S07]  /*188a0*/  IMAD.MOV.U32 R2, RZ, RZ, R14 ;  /* 0x000000ffff027224 */ /* 0x000fce00078e000e */
[----:B------:R-:W-:Y:S05]  /*188b0*/  WARPSYNC.COLLECTIVE R15, `(.L_x_1503) ;  /* 0x000000000f087348 */ /* 0x000fea0003c00000 */
[----:B------:R0:W1:Y:S02]  /*188c0*/  SHFL.IDX P6, R14, R13, R12, R11 ;  /* 0x0000000c0d0e7389 */ /* 0x00006400000c000b */
[----:B01----:R-:W-:Y:S01]  /*188d0*/  ENDCOLLECTIVE ;  /* 0x000000000000791b */ /* 0x003fe20003800000 */
.L_x_1503:
        /* <DEDUP_REMOVED lines=13> */
.L_x_1504:
[----:B------:R-:W-:Y:S01]  /*189b0*/  @!PT LDS RZ, [RZ] ;  /* 0x00000000fffff984 */ /* 0x000fe20000000800 */
[----:B------:R-:W-:Y:S01]  /*189c0*/  @!PT LDS RZ, [RZ] ;  /* 0x00000000fffff984 */ /* 0x000fe20000000800 */
[----:B------:R-:W-:Y:S01]  /*189d0*/  @!PT LDS RZ, [RZ] ;  /* 0x00000000fffff984 */ /* 0x000fe20000000800 */
[----:B------:R0:W-:Y:S02]  /*189e0*/  LDGSTS.E.BYPASS.LTC128B.128 [R4+0x5400], desc[UR36][R2.64+0x80], !P2 ;  /* 0x0540008002047fae */ /* 0x0001e4000d101d64 */
[----:B0-----:R-:W-:Y:S01]  /*189f0*/  IMAD.MOV.U32 R2, RZ, RZ, R14 ;  /* 0x000000ffff027224 */ /* 0x001fe200078e000e */
[----:B------:R-:W-:Y:S06]  /*18a00*/  BRA `(.L_x_1505) ;  /* 0xffffffbc00747947 */ /* 0x000fec000383ffff */
.L_x_1408:
[----:B0-----:R0:W1:Y:S02]  /*18a10*/  SYNCS.PHASECHK.TRANS64.TRYWAIT P0, [R0+URZ+0x2a860], R3 ;  /* 0x02a86003000075a7 */ /* 0x001064000800017f */
[----:B-1----:R-:W-:Y:S05]  /*18a20*/  @!P0 NANOSLEEP.SYNCS 0x989680 ;  /* 0x009896800000895d */ /* 0x002fea0003900000 */
[----:B------:R-:W1:Y:S02]  /*18a30*/  @!P0 SYNCS.PHASECHK.TRANS64 P0, [R0+URZ+0x2a860], R3 ;  /* 0x02a86003000085a7 */ /* 0x000e64000800007f */
[----:B-1----:R-:W-:Y:S05]  /*18a40*/  @!P0 BRA `(.L_x_1408) ;  /* 0xfffffffc00f08947 */ /* 0x002fea000383ffff */
[----:B------:R-:W-:Y:S05]  /*18a50*/  BRA `(.L_x_1506) ;  /* 0xffffffc000947947 */ /* 0x000fea000383ffff */
.L_x_1409:
        /* <DEDUP_REMOVED lines=8> */
.L_x_1508:
[----:B------:R-:W-:Y:S05]  /*18ae0*/  BSYNC B0 ;  /* 0x0000000000007941 */ /* 0x000fea0003800000 */
.L_x_1507:
        /* <DEDUP_REMOVED lines=10> */
[----:B------:R-:W-:-:S13]  /*18b90*/  ISETP.LT.OR P3, PT, R6, 0x1, P1 ;  /* 0x000000010600780c */ /* 0x000fda0000f61670 */
[----:B0-----:R-:W-:Y:S05]  /*18ba0*/  WARPSYNC.COLLECTIVE R15, `(.L_x_1509) ;  /* 0x000000000f087348 */ /* 0x001fea0003c00000 */
[----:B------:R1:W2:Y:S02]  /*18bb0*/  SHFL.IDX P6, R14, R13, R12, R11 ;  /* 0x0000000c0d0e7389 */ /* 0x0002a400000c000b */
[----:B012---:R-:W-:Y:S01]  /*18bc0*/  ENDCOLLECTIVE ;  /* 0x000000000000791b */ /* 0x007fe20003800000 */
.L_x_1509:
        /* <DEDUP_REMOVED lines=10> */
.L_x_1510:
        /* <DEDUP_REMOVED lines=13> */
.L_x_1511:
[----:B------:R-:W-:Y:S02]  /*18d40*/  IMAD.MOV.U32 R13, RZ, RZ, R23 ;  /* 0x000000ffff0d7224 */ /* 0x000fe400078e0017 */
[----:B------:R-:W-:Y:S01]  /*18d50*/  IMAD.MOV.U32 R12, RZ, RZ, 0x2 ;  /* 0x00000002ff0c7424 */ /* 0x000fe200078e00ff */
[----:B------:R-:W-:-:S13]  /*18d60*/  IADD3 R2, P2, R14, R5, RZ ;  /* 0x000000050e027210 */ /* 0x000fda0007f5e0ff */
[----:B------:R-:W-:Y:S05]  /*18d70*/  WARPSYNC.COLLECTIVE R15, `(.L_x_1512) ;  /* 0x000000000f087348 */ /* 0x000fea0003c00000 */
[----:B------:R0:W1:Y:S02]  /*18d80*/  SHFL.IDX P6, R14, R13, R12, R11 ;  /* 0x0000000c0d0e7389 */ /* 0x00006400000c000b */
[----:B01----:R-:W-:Y:S01]  /*18d90*/  ENDCOLLECTIVE ;  /* 0x000000000000791b */ /* 0x003fe20003800000 */
.L_x_1512:
        /* <DEDUP_REMOVED lines=13> */
.L_x_1513:
[----:B------:R-:W-:Y:S02]  /*18e70*/  IMAD.MOV.U32 R13, RZ, RZ, R23 ;  /* 0x000000ffff0d7224 */ /* 0x000fe400078e0017 */
[----:B------:R-:W-:Y:S02]  /*18e80*/  IMAD.MOV.U32 R12, RZ, RZ, 0x3 ;  /* 0x00000003ff0c7424 */ /* 0x000fe400078e00ff */
[----:B------:R-:W-:-:S07]  /*18e90*/  IMAD.MOV.U32 R10, RZ, RZ, R14 ;  /* 0x000000ffff0a7224 */ /* 0x000fce00078e000e */
[----:B------:R-:W-:Y:S05]  /*18ea0*/  WARPSYNC.COLLECTIVE R15, `(.L_x_1514) ;  /* 0x000000000f087348 */ /* 0x000fea0003c00000 */
[----:B------:R0:W1:Y:S02]  /*18eb0*/  SHFL.IDX P6, R14, R13, R12, R11 ;  /* 0x0000000c0d0e7389 */ /* 0x00006400000c000b */
[----:B01----:R-:W-:Y:S01]  /*18ec0*/  ENDCOLLECTIVE ;  /* 0x000000000000791b */ /* 0x003fe20003800000 */
.L_x_1514:
[----:B------:R-:W-:-:S05]  /*18ed0*/  IADD3 R2, P2, R10, R5, RZ ;  /* 0x000000050a027210 */ /* 0x000fca0007f5e0ff */
[----:B------:R-:W-:-:S05]  /*18ee0*/  IMAD.X R3, RZ, RZ, R7, P2 ;  /* 0x000000ffff037224 */ /* 0x000fca00010e0607 */
[----:B------:R-:W-:Y:S01]  /*18ef0*/  @!PT LDS RZ, [RZ] ;  /* 0x00000000fffff984 */ /* 0x000fe20000000800 */
[----:B------:R-:W-:Y:S01]  /*18f00*/  @!PT LDS RZ, [RZ] ;  /* 0x00000000fffff984 */ /* 0x000fe20000000800 */
[----:B------:R-:W-:Y:S01]  /*18f10*/  @!PT LDS RZ, [RZ] ;  /* 0x00000000fffff984 */ /* 0x000fe20000000800 */
[----:B------:R0:W-:Y:S01]  /*18f20*/  LDGSTS.E.BYPASS.LTC128B.128 [R4+0x1400], desc[UR36][R2.64], !P3 ;  /* 0x0140000002047fae */ /* 0x0001e2000d901d64 */
[----:B------:R-:W-:Y:S01]  /*18f30*/  IMAD.MOV.U32 R13, RZ, RZ, R17 ;  /* 0x000000ffff0d7224 */ /* 0x000fe200078e0011 */
[C---:B------:R-:W-:Y:S02]  /*18f40*/  ISETP.LT.OR P3, PT, R6.reuse, 0x31, P1 ;  /* 0x000000310600780c */ /* 0x040fe40000f61670 */
[----:B------:R0:W-:Y:S01]  /*18f50*/  LDGSTS.E.BYPASS.LTC128B.128 [R4+0x4400], desc[UR36][R2.64+0x80], !P4 ;  /* 0x0440008002047fae */ /* 0x0001e2000e101d64 */
[----:B------:R-:W-:Y:S01]  /*18f60*/  ISETP.LT.OR P4, PT, R6, 0x31, !P0 ;  /* 0x000000310600780c */ /* 0x000fe20004781670 */
[----:B------:R-:W-:-:S12]  /*18f70*/  IMAD.MOV.U32 R8, RZ, RZ, R14 ;  /* 0x000000ffff087224 */ /* 0x000fd800078e000e */
[----:B0-----:R-:W-:Y:S05]  /*18f80*/  WARPSYNC.COLLECTIVE R15, `(.L_x_1515) ;  /* 0x000000000f087348 */ /* 0x001fea0003c00000 */
[----:B------:R1:W2:Y:S02]  /*18f90*/  SHFL.IDX P6, R14, R13, R12, R11 ;  /* 0x0000000c0d0e7389 */ /* 0x0002a400000c000b */
[----:B012---:R-:W-:Y:S01]  /*18fa0*/  ENDCOLLECTIVE ;  /* 0x000000000000791b */ /* 0x007fe20003800000 */
.L_x_1515:
[----:B------:R-:W-:Y:S02]  /*18fb0*/  IMAD.MOV.U32 R13, RZ, RZ, R23 ;  /* 0x000000ffff0d7224 */ /* 0x000fe400078e0017 */
[----:B------:R-:W-:Y:S01]  /*18fc0*/  IMAD.MOV.U32 R12, RZ, RZ, 0x4 ;  /* 0x00000004ff0c7424 */ /* 0x000fe200078e00ff */
[----:B------:R-:W-:-:S13]  /*18fd0*/  IADD3 R2, P2, R14, R5, RZ ;  /* 0x000000050e027210 */ /* 0x000fda0007f5e0ff */
[----:B------:R-:W-:Y:S05]  /*18fe0*/  WARPSYNC.COLLECTIVE R15, `(.L_x_1516) ;  /* 0x000000000f087348 */ /* 0x000fea0003c00000 */
[----:B------:R0:W1:Y:S02]  /*18ff0*/  SHFL.IDX P6, R14, R13, R12, R11 ;  /* 0x0000000c0d0e7389 */ /* 0x00006400000c000b */
[----:B01----:R-:W-:Y:S01]  /*19000*/  ENDCOLLECTIVE ;  /* 0x000000000000791b */ /* 0x003fe20003800000 */
.L_x_1516:
        /* <DEDUP_REMOVED lines=13> */
.L_x_1517:
[----:B------:R-:W-:Y:S02]  /*190e0*/  IMAD.MOV.U32 R13, RZ, RZ, R23 ;  /* 0x000000ffff0d7224 */ /* 0x000fe400078e0017 */
[----:B------:R-:W-:Y:S02]  /*190f0*/  IMAD.MOV.U32 R12, RZ, RZ, 0x5 ;  /* 0x00000005ff0c7424 */ /* 0x000fe400078e00ff */
[----:B------:R-:W-:-:S07]  /*19100*/  IMAD.MOV.U32 R10, RZ, RZ, R14 ;  /* 0x000000ffff0a7224 */ /* 0x000fce00078e000e */
[----:B------:R-:W-:Y:S05]  /*19110*/  WARPSYNC.COLLECTIVE R15, `(.L_x_1518) ;  /* 0x000000000f087348 */ /* 0x000fea0003c00000 */
[----:B------:R0:W1:Y:S02]  /*19120*/  SHFL.IDX P6, R14, R13, R12, R11 ;  /* 0x0000000c0d0e7389 */ /* 0x00006400000c000b */
[----:B01----:R-:W-:Y:S01]  /*19130*/  ENDCOLLECTIVE ;  /* 0x000000000000791b */ /* 0x003fe20003800000 */
.L_x_1518:
        /* <DEDUP_REMOVED lines=12> */
.L_x_1519:
[----:B------:R-:W-:Y:S05]  /*19200*/  BRA `(.L_x_1520) ;  /* 0xffffffbc00907947 */ /* 0x000fea000383ffff */
.L_x_1414:
        /* <DEDUP_REMOVED lines=8> */
.L_x_1522:
[----:B------:R-:W-:Y:S05]  /*19290*/  BSYNC B0 ;  /* 0x0000000000007941 */ /* 0x000fea0003800000 */
.L_x_1521:
[----:B------:R-:W-:Y:S02]  /*192a0*/  IMAD.MOV.U32 R13, RZ, RZ, R16 ;  /* 0x000000ffff0d7224 */ /* 0x000fe400078e0010 */
[----:B------:R-:W-:Y:S02]  /*192b0*/  IMAD.MOV.U32 R12, RZ, RZ, 0x1 ;  /* 0x00000001ff0c7424 */ /* 0x000fe400078e00ff */
[----:B------:R-:W-:Y:S02]  /*192c0*/  IMAD.MOV.U32 R11, RZ, RZ, 0x1f ;  /* 0x0000001fff0b7424 */ /* 0x000fe400078e00ff */
[----:B------:R-:W-:Y:S02]  /*192d0*/  IMAD.MOV.U32 R15, RZ, RZ, -0x1 ;  /* 0xffffffffff0f7424 */ /* 0x000fe400078e00ff */
[----:B------:R-:W-:Y:S02]  /*192e0*/  IMAD.IADD R5, R19, 0x1, R8 ;  /* 0x0000000113057824 */ /* 0x000fe400078e0208 */
[----:B------:R-:W-:-:S07]  /*192f0*/  IMAD.MOV.U32 R0, RZ, RZ, R14 ;  /* 0x000000ffff007224 */ /* 0x000fce00078e000e */
[----:B------:R-:W-:Y:S05]  /*19300*/  WARPSYNC.COLLECTIVE R15, `(.L_x_1523) ;  /* 0x000000000f087348 */ /* 0x000fea0003c00000 */
[----:B------:R0:W1:Y:S02]  /*19310*/  SHFL.IDX P6, R14, R13, R12, R11 ;  /* 0x0000000c0d0e7389 */ /* 0x00006400000c000b */
[----:B01----:R-:W-:Y:S01]  /*19320*/  ENDCOLLECTIVE ;  /* 0x000000000000791b */ /* 0x003fe20003800000 */
.L_x_1523:
[----:B------:R-:W-:Y:S02]  /*19330*/  ULDC UR4, c[0x0][0xc3c] ;  /* 0x00030f0000047ab9 */ /* 0x000fe40000000800 */
[----:B------:R-:W-:-:S13]  /*19340*/  ISETP.GE.OR P1, PT, R5, UR4, !P0 ;  /* 0x0000000405007c0c */ /* 0x000fda000c726670 */
[----:B------:R-:W0:Y:S01]  /*19350*/  @!P1 LDC.64 R2, c[0x0][0xc80] ;  /* 0x00032000ff029b82 */ /* 0x000e220000000a00 */
[----:B------:R-:W-:Y:S02]  /*19360*/  IMAD.MOV.U32 R11, RZ, RZ, RZ ;  /* 0x000000ffff0b7224 */ /* 0x000fe400078e00ff */
[----:B------:R-:W-:Y:S02]  /*19370*/  IMAD.MOV.U32 R4, RZ, RZ, R14 ;  /* 0x000000ffff047224 */ /* 0x000fe400078e000e */
[----:B0-----:R-:W-:-:S06]  /*19380*/  @!P1 IMAD.WIDE R2, R5, 0x4, R2 ;  /* 0x0000000405029825 */ /* 0x001fcc00078e0202 */
[----:B------:R-:W2:Y:S01]  /*19390*/  @!P1 LDG.E R2, desc[UR36][R2.64] ;  /* 0x0000002402029981 */ /* 0x000ea2000c1e1900 */
[----:B------:R-:W-:Y:S01]  /*193a0*/  IMAD.MOV.U32 R5, RZ, RZ, RZ ;  /* 0x000000ffff057224 */ /* 0x000fe200078e00ff */
[C---:B------:R-:W-:Y:S02]  /*193b0*/  ISETP.GE.U32.AND P2, PT, R8.reuse, 0x2, PT ;  /* 0x000000020800780c */ /* 0x040fe40003f46070 */
[C---:B------:R-:W-:Y:S02]  /*193c0*/  ISETP.GE.U32.AND P3, PT, R8.reuse, 0x4, PT ;  /* 0x000000040800780c */ /* 0x040fe40003f66070 */
[C---:B------:R-:W-:Y:S02]  /*193d0*/  ISETP.GE.U32.AND P4, PT, R8.reuse, 0x8, PT ;  /* 0x000000080800780c */ /* 0x040fe40003f86070 */
[C---:B------:R-:W-:Y:S01]  /*193e0*/  ISETP.GE.U32.AND P5, PT, R8.reuse, 0x10, PT ;  /* 0x000000100800780c */ /* 0x040fe20003fa6070 */
[----:B--2---:R-:W-:Y:S01]  /*193f0*/  @!P1 IMAD.MOV.U32 R5, RZ, RZ, R2 ;  /* 0x000000ffff059224 */ /* 0x004fe200078e0002 */
[----:B------:R-:W-:-:S03]  /*19400*/  ISETP.NE.AND P1, PT, R8, RZ, PT ;  /* 0x000000ff0800720c */ /* 0x000fc60003f25270 */
[----:B------:R-:W-:-:S10]  /*19410*/  IMAD.MOV.U32 R13, RZ, RZ, R5 ;  /* 0x000000ffff0d7224 */ /* 0x000fd400078e0005 */
[----:B------:R-:W-:Y:S05]  /*19420*/  WARPSYNC.COLLECTIVE R15, `(.L_x_1524) ;  /* 0x000000000f087348 */ /* 0x000fea0003c00000 */
[----:B------:R0:W1:Y:S02]  /*19430*/  SHFL.UP P6, R14, R13, R12, R11 ;  /* 0x0400000c0d0e7389 */ /* 0x00006400000c000b */
[----:B01----:R-:W-:Y:S01]  /*19440*/  ENDCOLLECTIVE ;  /* 0x000000000000791b */ /* 0x003fe20003800000 */
.L_x_1524:
[----:B------:R-:W-:Y:S01]  /*19450*/  IMAD.MOV.U32 R12, RZ, RZ, 0x2 ;  /* 0x00000002ff0c7424 */ /* 0x000fe200078e00ff */
[----:B------:R-:W-:-:S05]  /*19460*/  SEL R6, R14, RZ, P1 ;  /* 0x000000ff0e067207 */ /* 0x000fca0000800000 */
[----:B------:R-:W-:-:S04]  /*19470*/  IMAD.IADD R6, R5, 0x1, R6 ;  /* 0x0000000105067824 */ /* 0x000fc800078e0206 */
[----:B------:R-:W-:-:S07]  /*19480*/  IMAD.MOV.U32 R13, RZ, RZ, R6 ;  /* 0x000000ffff0d7224 */ /* 0x000fce00078e0006 */
[----:B------:R-:W-:Y:S05]  /*19490*/  WARPSYNC.COLLECTIVE R15, `(.L_x_1525) ;  /* 0x000000000f087348 */ /* 0x000fea0003c00000 */
[----:B------:R0:W1:Y:S02]  /*194a0*/  SHFL.UP P6, R14, R13, R12, R11 ;  /* 0x0400000c0d0e7389 */ /* 0x00006400000c000b */
[----:B01----:R-:W-:Y:S01]  /*194b0*/  ENDCOLLECTIVE ;  /* 0x000000000000791b */ /* 0x003fe20003800000 */
.L_x_1525:
[----:B------:R-:W-:Y:S02]  /*194c0*/  MOV R12, 0x4 ;  /* 0x00000004000c7802 */ /* 0x000fe40000000f00 */
[----:B------:R-:W-:-:S05]  /*194d0*/  SEL R7, R14, RZ, P2 ;  /* 0x000000ff0e077207 */ /* 0x000fca0001000000 */
[----:B------:R-:W-:-:S04]  /*194e0*/  IMAD.IADD R7, R6, 0x1, R7 ;  /* 0x0000000106077824 */ /* 0x000fc800078e0207 */
[----:B------:R-:W-:-:S07]  /*194f0*/  IMAD.MOV.U32 R13, RZ, RZ, R7 ;  /* 0x000000ffff0d7224 */ /* 0x000fce00078e0007 */
[----:B------:R-:W-:Y:S05]  /*19500*/  WARPSYNC.COLLECTIVE R15, `(.L_x_1526) ;  /* 0x000000000f087348 */ /* 0x000fea0003c00000 */
[----:B------:R0:W1:Y:S02]  /*19510*/  SHFL.UP P6, R14, R13, R12, R11 ;  /* 0x0400000c0d0e7389 */ /* 0x00006400000c000b */
[----:B01----:R-:W-:Y:S01]  /*19520*/  ENDCOLLECTIVE ;  /* 0x000000000000791b */ /* 0x003fe20003800000 */
.L_x_1526:
[----:B------:R-:W-:Y:S01]  /*19530*/  IMAD.MOV.U32 R12, RZ, RZ, 0x8 ;  /* 0x00000008ff0c7424 */ /* 0x000fe200078e00ff */
[----:B------:R-:W-:-:S05]  /*19540*/  SEL R2, R14, RZ, P3 ;  /* 0x000000ff0e027207 */ /* 0x000fca0001800000 */
[----:B------:R-:W-:-:S04]  /*19550*/  IMAD.IADD R2, R7, 0x1, R2 ;  /* 0x0000000107027824 */ /* 0x000fc800078e0202 */
[----:B------:R-:W-:-:S07]  /*19560*/  IMAD.MOV.U32 R13, RZ, RZ, R2 ;  /* 0x000000ffff0d7224 */ /* 0x000fce00078e0002 */
[----:B------:R-:W-:Y:S05]  /*19570*/  WARPSYNC.COLLECTIVE R15, `(.L_x_1527) ;  /* 0x000000000f087348 */ /* 0x000fea0003c00000 */
[----:B------:R0:W1:Y:S02]  /*19580*/  SHFL.UP P6, R14, R13, R12, R11 ;  /* 0x0400000c0d0e7389 */ /* 0x00006400000c000b */
[----:B01----:R-:W-:Y:S01]  /*19590*/  ENDCOLLECTIVE ;  /* 0x000000000000791b */ /* 0x003fe20003800000 */
.L_x_1527:
[----:B------:R-:W-:Y:S01]  /*195a0*/  IMAD.MOV.U32 R12, RZ, RZ, 0x10 ;  /* 0x00000010ff0c7424 */ /* 0x000fe200078e00ff */
[----:B------:R-:W-:-:S05]  /*195b0*/  SEL R3, R14, RZ, P4 ;  /* 0x000000ff0e037207 */ /* 0x000fca0002000000 */
[----:B------:R-:W-:-:S04]  /*195c0*/  IMAD.IADD R3, R2, 0x1, R3 ;  /* 0x0000000102037824 */ /* 0x000fc800078e0203 */
[----:B------:R-:W-:-:S07]  /*195d0*/  IMAD.MOV.U32 R13, RZ, RZ, R3 ;  /* 0x000000ffff0d7224 */ /* 0x000fce00078e0003 */
[----:B------:R-:W-:Y:S05]  /*195e0*/  WARPSYNC.COLLECTIVE R15, `(.L_x_1528) ;  /* 0x000000000f087348 */ /* 0x000fea0003c00000 */
[----:B------:R0:W1:Y:S02]  /*195f0*/  SHFL.UP P6, R14, R13, R12, R11 ;  /* 0x0400000c0d0e7389 */ /* 0x00006400000c000b */
[----:B01----:R-:W-:Y:S01]  /*19600*/  ENDCOLLECTIVE ;  /* 0x000000000000791b */ /* 0x003fe20003800000 */
.L_x_1528:
        /* <DEDUP_REMOVED lines=8> */
.L_x_1529:
[----:B------:R-:W-:Y:S05]  /*19690*/  BRA `(.L_x_1530) ;  /* 0xffffffbc00a07947 */ /* 0x000fea000383ffff */
.L_x_1419:
[----:B------:R-:W-:Y:S01]  /*196a0*/  BSSY B0, `(.L_x_1531) ;  /* 0x0000008000007945 */ /* 0x000fe20003800000 */
[----:B-----5:R-:W-:Y:S02]  /*196b0*/  IMAD.MOV.U32 R13, RZ, RZ, R5 ;  /* 0x000000ffff0d7224 */ /* 0x020fe400078e0005 */
[----:B------:R-:W-:Y:S02]  /*196c0*/  IMAD.MOV.U32 R12, RZ, RZ, 0x1 ;  /* 0x00000001ff0c7424 */ /* 0x000fe400078e00ff */
[----:B------:R-:W-:Y:S02]  /*196d0*/  IMAD.MOV.U32 R11, RZ, RZ, RZ ;  /* 0x000000ffff0b7224 */ /* 0x000fe400078e00ff */
[----:B------:R-:W-:-:S07]  /*196e0*/  IMAD.MOV.U32 R15, RZ, RZ, -0x1 ;  /* 0xffffffffff0f7424 */ /* 0x000fce00078e00ff */
[----:B012---:R-:W-:Y:S05]  /*196f0*/  WARPSYNC.COLLECTIVE R15, `(.L_x_1532) ;  /* 0x000000000f087348 */ /* 0x007fea0003c00000 */
[----:B------:R3:W4:Y:S02]  /*19700*/  SHFL.UP P6, R14, R13, R12, R11 ;  /* 0x0400000c0d0e7389 */ /* 0x00072400000c000b */
[----:B01234-:R-:W-:Y:S01]  /*19710*/  ENDCOLLECTIVE ;  /* 0x000000000000791b */ /* 0x01ffe20003800000 */
.L_x_1532:
[----:B------:R-:W-:Y:S05]  /*19720*/  BSYNC B0 ;  /* 0x0000000000007941 */ /* 0x000fea0003800000 */
.L_x_1531:
[----:B------:R-:W-:Y:S01]  /*19730*/  SEL R14, R14, RZ, P1 ;  /* 0x000000ff0e0e7207 */ /* 0x000fe20000800000 */
[----:B------:R-:W-:Y:S02]  /*19740*/  IMAD.MOV.U32 R12, RZ, RZ, 0x2 ;  /* 0x00000002ff0c7424 */ /* 0x000fe400078e00ff */
[----:B------:R-:W-:Y:S02]  /*19750*/  IMAD.MOV.U32 R11, RZ, RZ, RZ ;  /* 0x000000ffff0b7224 */ /* 0x000fe400078e00ff */
[----:B------:R-:W-:Y:S02]  /*19760*/  IMAD.IADD R13, R5, 0x1, R14 ;  /* 0x00000001050d7824 */ /* 0x000fe400078e020e */
[----:B------:R-:W-:-:S07]  /*19770*/  IMAD.MOV.U32 R15, RZ, RZ, -0x1 ;  /* 0xffffffffff0f7424 */ /* 0x000fce00078e00ff */
[----:B------:R-:W-:Y:S05]  /*19780*/  WARPSYNC.COLLECTIVE R15, `(.L_x_1533) ;  /* 0x000000000f087348 */ /* 0x000fea0003c00000 */
[----:B------:R0:W1:Y:S02]  /*19790*/  SHFL.UP P6, R14, R13, R12, R11 ;  /* 0x0400000c0d0e7389 */ /* 0x00006400000c000b */
[----:B01----:R-:W-:Y:S01]  /*197a0*/  ENDCOLLECTIVE ;  /* 0x000000000000791b */ /* 0x003fe20003800000 */
.L_x_1533:
[----:B------:R-:W-:Y:S01]  /*197b0*/  IMAD.MOV.U32 R12, RZ, RZ, 0x4 ;  /* 0x00000004ff0c7424 */ /* 0x000fe200078e00ff */
[----:B------:R-:W-:-:S05]  /*197c0*/  SEL R2, R14, RZ, P2 ;  /* 0x000000ff0e027207 */ /* 0x000fca0001000000 */
[----:B------:R-:W-:-:S04]  /*197d0*/  IMAD.IADD R2, R13, 0x1, R2 ;  /* 0x000000010d027824 */ /* 0x000fc800078e0202 */
[----:B------:R-:W-:-:S07]  /*197e0*/  IMAD.MOV.U32 R13, RZ, RZ, R2 ;  /* 0x000000ffff0d7224 */ /* 0x000fce00078e0002 */
[----:B------:R-:W-:Y:S05]  /*197f0*/  WARPSYNC.COLLECTIVE R15, `(.L_x_1534) ;  /* 0x000000000f087348 */ /* 0x000fea0003c00000 */
[----:B------:R0:W1:Y:S02]  /*19800*/  SHFL.UP P6, R14, R13, R12, R11 ;  /* 0x0400000c0d0e7389 */ /* 0x00006400000c000b */
[----:B01----:R-:W-:Y:S01]  /*19810*/  ENDCOLLECTIVE ;  /* 0x000000000000791b */ /* 0x003fe20003800000 */
.L_x_1534:
[----:B------:R-:W-:Y:S01]  /*19820*/  IMAD.MOV.U32 R12, RZ, RZ, 0x8 ;  /* 0x00000008ff0c7424 */ /* 0x000fe200078e00ff */
[----:B------:R-:W-:-:S05]  /*19830*/  SEL R3, R14, RZ, P3 ;  /* 0x000000ff0e037207 */ /* 0x000fca0001800000 */
[----:B------:R-:W-:-:S04]  /*19840*/  IMAD.IADD R3, R2, 0x1, R3 ;  /* 0x0000000102037824 */ /* 0x000fc800078e0203 */
[----:B------:R-:W-:-:S07]  /*19850*/  IMAD.MOV.U32 R13, RZ, RZ, R3 ;  /* 0x000000ffff0d7224 */ /* 0x000fce00078e0003 */
[----:B------:R-:W-:Y:S05]  /*19860*/  WARPSYNC.COLLECTIVE R15, `(.L_x_1535) ;  /* 0x000000000f087348 */ /* 0x000fea0003c00000 */
[----:B------:R0:W1:Y:S02]  /*19870*/  SHFL.UP P6, R14, R13, R12, R11 ;  /* 0x0400000c0d0e7389 */ /* 0x00006400000c000b */
[----:B01----:R-:W-:Y:S01]  /*19880*/  ENDCOLLECTIVE ;  /* 0x000000000000791b */ /* 0x003fe20003800000 */
.L_x_1535:
[----:B------:R-:W-:Y:S01]  /*19890*/  IMAD.MOV.U32 R12, RZ, RZ, 0x10 ;  /* 0x00000010ff0c7424 */ /* 0x000fe200078e00ff */
[----:B------:R-:W-:-:S05]  /*198a0*/  SEL R4, R14, RZ, P4 ;  /* 0x000000ff0e047207 */ /* 0x000fca0002000000 */
[----:B------:R-:W-:-:S04]  /*198b0*/  IMAD.IADD R4, R3, 0x1, R4 ;  /* 0x0000000103047824 */ /* 0x000fc800078e0204 */
[----:B------:R-:W-:-:S07]  /*198c0*/  IMAD.MOV.U32 R13, RZ, RZ, R4 ;  /* 0x000000ffff0d7224 */ /* 0x000fce00078e0004 */
[----:B------:R-:W-:Y:S05]  /*198d0*/  WARPSYNC.COLLECTIVE R15, `(.L_x_1536) ;  /* 0x000000000f087348 */ /* 0x000fea0003c00000 */
[----:B------:R0:W1:Y:S02]  /*198e0*/  SHFL.UP P6, R14, R13, R12, R11 ;  /* 0x0400000c0d0e7389 */ /* 0x00006400000c000b */
[----:B01----:R-:W-:Y:S01]  /*198f0*/  ENDCOLLECTIVE ;  /* 0x000000000000791b */ /* 0x003fe20003800000 */
.L_x_1536:
        /* <DEDUP_REMOVED lines=8> */
.L_x_1537:
[----:B------:R-:W-:Y:S05]  /*19980*/  BRA `(.L_x_1538) ;  /* 0xffffffbc00807947 */ /* 0x000fea000383ffff */
.L_x_1421:
[----:B------:R-:W-:Y:S01]  /*19990*/  BSSY B0, `(.L_x_1539) ;  /* 0x0000006000007945 */ /* 0x000fe20003800000 */
[----:B------:R-:W-:Y:S01]  /*199a0*/  PLOP3.LUT P6, PT, P6, PT, PT, 0x8, 0x0 ;  /* 0x000000000000781c */ /* 0x000fe200037ce170 */
[----:B------:R-:W-:-:S12]  /*199b0*/  IMAD.MOV.U32 R15, RZ, RZ, -0x1 ;  /* 0xffffffffff0f7424 */ /* 0x000fd800078e00ff */
[----:B01----:R-:W-:Y:S05]  /*199c0*/  WARPSYNC.COLLECTIVE R15, `(.L_x_1540) ;  /* 0x000000000f087348 */ /* 0x003fea0003c00000 */
[----:B------:R-:W-:Y:S01]  /*199d0*/  VOTE.ANY R14, PT, P6 ;  /* 0x00000000000e7806 */ /* 0x000fe200030e0100 */
[----:B01----:R-:W-:Y:S06]  /*199e0*/  ENDCOLLECTIVE ;  /* 0x000000000000791b */ /* 0x003fec0003800000 */
.L_x_1540:
[----:B------:R-:W-:Y:S05]  /*199f0*/  BSYNC B0 ;  /* 0x0000000000007941 */ /* 0x000fea0003800000 */
.L_x_1539:
        /* <DEDUP_REMOVED lines=9> */
.L_x_1541:
[----:B------:R-:W-:Y:S01]  /*19a90*/  IMAD.MOV.U32 R5, RZ, RZ, R14 ;  /* 0x000000ffff057224 */ /* 0x000fe200078e000e */
[----:B------:R-:W-:Y:S06]  /*19aa0*/  BRA `(.L_x_1542) ;  /* 0xffffffbc00707947 */ /* 0x000fec000383ffff */
.L_x_1423:
[----:B------:R-:W-:Y:S01]  /*19ab0*/  BSSY B0, `(.L_x_1543) ;  /* 0x0000007000007945 */ /* 0x000fe20003800000 */
[----:B------:R-:W-:Y:S02]  /*19ac0*/  IMAD.MOV.U32 R13, RZ, RZ, R6 ;  /* 0x000000ffff0d7224 */ /* 0x000fe400078e0006 */
[----:B------:R-:W-:Y:S02]  /*19ad0*/  IMAD.MOV.U32 R11, RZ, RZ, 0x1f ;  /* 0x0000001fff0b7424 */ /* 0x000fe400078e00ff */
[----:B------:R-:W-:-:S07]  /*19ae0*/  IMAD.MOV.U32 R15, RZ, RZ, -0x1 ;  /* 0xffffffffff0f7424 */ /* 0x000fce00078e00ff */
[----:B0123--:R-:W-:Y:S05]  /*19af0*/  WARPSYNC.COLLECTIVE R15, `(.L_x_1544) ;  /* 0x000000000f087348 */ /* 0x00ffea0003c00000 */
[----:B------:R4:W0:Y:S02]  /*19b00*/  SHFL.IDX P6, R14, R13, R12, R11 ;  /* 0x0000000c0d0e7389 */ /* 0x00082400000c000b */
[----:B01234-:R-:W-:Y:S01]  /*19b10*/  ENDCOLLECTIVE ;  /* 0x000000000000791b */ /* 0x01ffe20003800000 */
.L_x_1544:
[----:B------:R-:W-:Y:S05]  /*19b20*/  BSYNC B0 ;  /* 0x0000000000007941 */ /* 0x000fea0003800000 */
.L_x_1543:
[----:B------:R-:W-:Y:S05]  /*19b30*/  BRA `(.L_x_1422) ;  /* 0xffffffbc00687947 */ /* 0x000fea000383ffff */
.L_x_1427:
[----:B0-----:R0:W2:Y:S02]  /*19b40*/  SYNCS.PHASECHK.TRANS64.TRYWAIT P0, [R5+URZ+0x2a820], R0 ;  /* 0x02a82000050075a7 */ /* 0x0010a4000800017f */
[----:B--2---:R-:W-:Y:S05]  /*19b50*/  @!P0 NANOSLEEP.SYNCS 0x989680 ;  /* 0x009896800000895d */ /* 0x004fea0003900000 */
[----:B------:R-:W2:Y:S02]  /*19b60*/  @!P0 SYNCS.PHASECHK.TRANS64 P0, [R5+URZ+0x2a820], R0 ;  /* 0x02a82000050085a7 */ /* 0x000ea4000800007f */
[----:B--2---:R-:W-:Y:S05]  /*19b70*/  @!P0 BRA `(.L_x_1427) ;  /* 0xfffffffc00f08947 */ /* 0x004fea000383ffff */
[----:B------:R-:W-:Y:S05]  /*19b80*/  BRA `(.L_x_1545) ;  /* 0xffffffc000e07947 */ /* 0x000fea000383ffff */
.L_x_1428:
        /* <DEDUP_REMOVED lines=8> */
[----:B01-3--:R-:W-:Y:S05]  /*19c10*/  WARPSYNC.COLLECTIVE R15, `(.L_x_1547) ;  /* 0x000000000f087348 */ /* 0x00bfea0003c00000 */
[----:B------:R2:W4:Y:S02]  /*19c20*/  SHFL.IDX P6, R14, R13, R12, R11 ;  /* 0x0000000c0d0e7389 */ /* 0x00052400000c000b */
[----:B01234-:R-:W-:Y:S01]  /*19c30*/  ENDCOLLECTIVE ;  /* 0x000000000000791b */ /* 0x01ffe20003800000 */
.L_x_1547:
[----:B------:R-:W-:Y:S05]  /*19c40*/  BSYNC B0 ;  /* 0x0000000000007941 */ /* 0x000fea0003800000 */
.L_x_1546:
[----:B------:R-:W-:Y:S05]  /*19c50*/  BRA `(.L_x_1548) ;  /* 0xffffffc000c87947 */ /* 0x000fea000383ffff */
.L_x_1431:
[----:B------:R-:W-:Y:S01]  /*19c60*/  BSSY B1, `(.L_x_1549) ;  /* 0x0000006000017945 */ /* 0x000fe20003800000 */
[----:B------:R-:W-:-:S07]  /*19c70*/  IMAD.MOV.U32 R15, RZ, RZ, -0x1 ;  /* 0xffffffffff0f7424 */ /* 0x000fce00078e00ff */
[----:B01-3--:R-:W-:Y:S05]  /*19c80*/  WARPSYNC.COLLECTIVE R15, `(.L_x_1550) ;  /* 0x000000000f0c7348 */ /* 0x00bfea0003c00000 */
[----:B------:R-:W-:Y:S02]  /*19c90*/  ELECT P6, UR62, PT ;  /* 0x00000000003e782f */ /* 0x000fe400038c0000 */
[----:B------:R-:W-:Y:S01]  /*19ca0*/  MOV R14, UR62 ;  /* 0x0000003e000e7c02 */ /* 0x000fe20008000f00 */
[----:B01-3--:R-:W-:Y:S10]  /*19cb0*/  ENDCOLLECTIVE ;  /* 0x000000000000791b */ /* 0x00bff40003800000 */
.L_x_1550:
[----:B------:R-:W-:Y:S05]  /*19cc0*/  BSYNC B1 ;  /* 0x0000000000017941 */ /* 0x000fea0003800000 */
.L_x_1549:
[----:B------:R-:W-:Y:S05]  /*19cd0*/  BRA `(.L_x_1551) ;  /* 0xffffffc000c07947 */ /* 0x000fea000383ffff */
.L_x_1433:
[----:B0-----:R0:W2:Y:S02]  /*19ce0*/  SYNCS.PHASECHK.TRANS64.TRYWAIT P1, [R3+URZ+0x2a840], R2 ;  /* 0x02a84002030075a7 */ /* 0x0010a4000802017f */
[----:B--2---:R-:W-:Y:S05]  /*19cf0*/  @!P1 NANOSLEEP.SYNCS 0x989680 ;  /* 0x009896800000995d */ /* 0x004fea0003900000 */
[----:B------:R-:W2:Y:S02]  /*19d00*/  @!P1 SYNCS.PHASECHK.TRANS64 P1, [R3+URZ+0x2a840], R2 ;  /* 0x02a84002030095a7 */ /* 0x000ea4000802007f */
[----:B--2---:R-:W-:Y:S05]  /*19d10*/  @!P1 BRA `(.L_x_1433) ;  /* 0xfffffffc00f09947 */ /* 0x004fea000383ffff */
[----:B------:R-:W-:Y:S05]  /*19d20*/  BRA `(.L_x_1552) ;  /* 0xffffffc000e87947 */ /* 0x000fea000383ffff */
.L_x_1435:
[----:B--2---:R2:W4:Y:S02]  /*19d30*/  SYNCS.PHASECHK.TRANS64.TRYWAIT P1, [R25+URZ+0x2a840], R0 ;  /* 0x02a84000190075a7 */ /* 0x004524000802017f */
[----:B----4-:R-:W-:Y:S05]  /*19d40*/  @!P1 NANOSLEEP.SYNCS 0x989680 ;  /* 0x009896800000995d */ /* 0x010fea0003900000 */
[----:B------:R-:W4:Y:S02]  /*19d50*/  @!P1 SYNCS.PHASECHK.TRANS64 P1, [R25+URZ+0x2a840], R0 ;  /* 0x02a84000190095a7 */ /* 0x000f24000802007f */
[----:B----4-:R-:W-:Y:S05]  /*19d60*/  @!P1 BRA `(.L_x_1435) ;  /* 0xfffffffc00f09947 */ /* 0x010fea000383ffff */
[----:B------:R-:W-:Y:S05]  /*19d70*/  BRA `(.L_x_1553) ;  /* 0xffffffc000f47947 */ /* 0x000fea000383ffff */
.L_x_1437:
[----:B----4-:R4:W0:Y:S02]  /*19d80*/  SYNCS.PHASECHK.TRANS64.TRYWAIT P1, [R3+URZ+0x2a860], R2 ;  /* 0x02a86002030075a7 */ /* 0x010824000802017f */
[----:B0-----:R-:W-:Y:S05]  /*19d90*/  @!P1 NANOSLEEP.SYNCS 0x989680 ;  /* 0x009896800000995d */ /* 0x001fea0003900000 */
[----:B------:R-:W0:Y:S02]  /*19da0*/  @!P1 SYNCS.PHASECHK.TRANS64 P1, [R3+URZ+0x2a860], R2 ;  /* 0x02a86002030095a7 */ /* 0x000e24000802007f */
[----:B0-----:R-:W-:Y:S05]  /*19db0*/  @!P1 BRA `(.L_x_1437) ;  /* 0xfffffffc00f09947 */ /* 0x001fea000383ffff */
[----:B------:R-:W-:Y:S05]  /*19dc0*/  BRA `(.L_x_1554) ;  /* 0xffffffc000f07947 */ /* 0x000fea000383ffff */
.L_x_1555:
        /* <DEDUP_REMOVED lines=11> */
.L_x_15637:


//--------------------- .text._ZN7cutlass13device_kernelIN5flash11enable_sm90INS1_16FlashAttnFwdSm90INS1_25CollectiveMainloopFwdSm90ILi2EN4cute5tupleIJNS5_1CILi1EEES8_S8_EEENS6_IJNS7_ILi128EEENS7_ILi96EEENS7_ILi192EEEEEELi128ENS_10bfloat16_tEfNS_4arch4Sm90ELb0ELb1ELb1ELb1ELb1ELb1ELb0ELb1ELb1ELb1ELb0ELb0EEENS1_21CollectiveEpilogueFwdINS6_IJSA_SA_SB_EEES9_SE_SG_Li256ELb1ELb1ELb0ELb0EEENS1_36VarlenDynamicPersistentTileSchedulerILi128ELi96ELi256ELi128ELb0ELb1ELb1ELb1ELb0ELb1EEEEEEEEEvNT_6ParamsE --------------------------
	.section	.text._ZN7cutlass13device_kernelIN5flash11enable_sm90INS1_16FlashAttnFwdSm90INS1_25CollectiveMainloopFwdSm90ILi2EN4cute5tupleIJNS5_1CILi1EEES8_S8_EEENS6_IJNS7_ILi128EEENS7_ILi96EEENS7_ILi192EEEEEELi128ENS_10bfloat16_tEfNS_4arch4Sm90ELb0ELb1ELb1ELb1ELb1ELb1ELb0ELb1ELb1ELb1ELb0ELb0EEENS1_21CollectiveEpilogueFwdINS6_IJSA_SA_SB_EEES9_SE_SG_Li256ELb1ELb1ELb0ELb0EEENS1_36VarlenDynamicPersistentTileSchedulerILi128ELi96ELi256ELi128ELb0ELb1ELb1ELb1ELb0ELb1EEEEEEEEEvNT_6ParamsE,"ax",@progbits
	.align	128
.text._ZN7cutlass13device_kernelIN5flash11enable_sm90INS1_16FlashAttnFwdSm90INS1_25CollectiveMainloopFwdSm90ILi2EN4cute5tupleIJNS5_1CILi1EEES8_S8_EEENS6_IJNS7_ILi128EEENS7_ILi96EEENS7_ILi192EEEEEELi128ENS_10bfloat16_tEfNS_4arch4Sm90ELb0ELb1ELb1ELb1ELb1ELb1ELb0ELb1ELb1ELb1ELb0ELb0EEENS1_21CollectiveEpilogueFwdINS6_IJSA_SA_SB_EEES9_SE_SG_Li256ELb1ELb1ELb0ELb0EEENS1_36VarlenDynamicPersistentTileSchedulerILi128ELi96ELi256ELi128ELb0ELb1ELb1ELb1ELb0ELb1EEEEEEEEEvNT_6ParamsE:
        .type           _ZN7cutlass13device_kernelIN5flash11enable_sm90INS1_16FlashAttnFwdSm90INS1_25CollectiveMainloopFwdSm90ILi2EN4cute5tupleIJNS5_1CILi1EEES8_S8_EEENS6_IJNS7_ILi128EEENS7_ILi96EEENS7_ILi192EEEEEELi128ENS_10bfloat16_tEfNS_4arch4Sm90ELb0ELb1ELb1ELb1ELb1ELb1ELb0ELb1ELb1ELb1ELb0ELb0EEENS1_21CollectiveEpilogueFwdINS6_IJSA_SA_SB_EEES9_SE_SG_Li256ELb1ELb1ELb0ELb0EEENS1_36VarlenDynamicPersistentTileSchedulerILi128ELi96ELi256ELi128ELb0ELb1ELb1ELb1ELb0ELb1EEEEEEEEEvNT_6ParamsE,@function
        .size           _ZN7cutlass13device_kernelIN5flash11enable_sm90INS1_16FlashAttnFwdSm90INS1_25CollectiveMainloopFwdSm90ILi2EN4cute5tupleIJNS5_1CILi1EEES8_S8_EEENS6_IJNS7_ILi128EEENS7_ILi96EEENS7_ILi192EEEEEELi128ENS_10bfloat16_tEfNS_4arch4Sm90ELb0ELb1ELb1ELb1ELb1ELb1ELb0ELb1ELb1ELb1ELb0ELb0EEENS1_21CollectiveEpilogueFwdINS6_IJSA_SA_SB_EEES9_SE_SG_Li256ELb1ELb1ELb0ELb0EEENS1_36VarlenDynamicPersistentTileSchedulerILi128ELi96ELi256ELi128ELb0ELb1ELb1ELb1ELb0ELb1EEEEEEEEEvNT_6ParamsE,(.L_x_15638 - _ZN7cutlass13device_kernelIN5flash11enable_sm90INS1_16FlashAttnFwdSm90INS1_25CollectiveMainloopFwdSm90ILi2EN4cute5tupleIJNS5_1CILi1EEES8_S8_EEENS6_IJNS7_ILi128EEENS7_ILi96EEENS7_ILi192EEEEEELi128ENS_10bfloat16_tEfNS_4arch4Sm90ELb0ELb1ELb1ELb1ELb1ELb1ELb0ELb1ELb1ELb1ELb0ELb0EEENS1_21CollectiveEpilogueFwdINS6_IJSA_SA_SB_EEES9_SE_SG_Li256ELb1ELb1ELb0ELb0EEENS1_36VarlenDynamicPersistentTileSchedulerILi128ELi96ELi256ELi128ELb0ELb1ELb1ELb1ELb0ELb1EEEEEEEEEvNT_6ParamsE)
        .other          _ZN7cutlass13device_kernelIN5flash11enable_sm90INS1_16FlashAttnFwdSm90INS1_25CollectiveMainloopFwdSm90ILi2EN4cute5tupleIJNS5_1CILi1EEES8_S8_EEENS6_IJNS7_ILi128EEENS7_ILi96EEENS7_ILi192EEEEEELi128ENS_10bfloat16_tEfNS_4arch4Sm90ELb0ELb1ELb1ELb1ELb1ELb1ELb0ELb1ELb1ELb1ELb0ELb0EEENS1_21CollectiveEpilogueFwdINS6_IJSA_SA_SB_EEES9_SE_SG_Li256ELb1ELb1ELb0ELb0EEENS1_36VarlenDynamicPersistentTileSchedulerILi128ELi96ELi256ELi128ELb0ELb1ELb1ELb1ELb0ELb1EEEEEEEEEvNT_6ParamsE,@"STO_CUDA_ENTRY STV_DEFAULT"
_ZN7cutlass13device_kernelIN5flash11enable_sm90INS1_16FlashAttnFwdSm90INS1_25CollectiveMainloopFwdSm90ILi2EN4cute5tupleIJNS5_1CILi1EEES8_S8_EEENS6_IJNS7_ILi128EEENS7_ILi96EEENS7_ILi192EEEEEELi128ENS_10bfloat16_tEfNS_4arch4Sm90ELb0ELb1ELb1ELb1ELb1ELb1ELb0ELb1ELb1ELb1ELb0ELb0EEENS1_21CollectiveEpilogueFwdINS6_IJSA_SA_SB_EEES9_SE_SG_Li256ELb1ELb1ELb0ELb0EEENS1_36VarlenDynamicPersistentTileSchedulerILi128ELi96ELi256ELi128ELb0ELb1ELb1ELb1ELb0ELb1EEEEEEEEEvNT_6ParamsE:
        /* <DEDUP_REMOVED lines=18> */
.L_x_1557:
[----:B------:R-:W-:Y:S05]  /*0120*/  BSYNC B0 ;  /* 0x0000000000007941 */ /* 0x000fea0003800000 */
.L_x_1556:
        /* <DEDUP_REMOVED lines=41> */
.L_x_1558:
        /* <DEDUP_REMOVED lines=22> */
.L_x_1559:
        /* <DEDUP_REMOVED lines=18> */
.L_x_1560:
        /* <DEDUP_REMOVED lines=22> */
.L_x_1561:
        /* <DEDUP_REMOVED lines=22> */
.L_x_1562:
        /* <DEDUP_REMOVED lines=10> */
.L_x_1565:
[----:B------:R-:W-:-:S08]  /*09a0*/  NOP ;  /* 0x0000000000007918 */ /* 0x000fd00000000000 */
[----:B------:R-:W1:Y:S02]  /*09b0*/  USETMAXREG.TRY_ALLOC.CTAPOOL UP0, 0xe8 ;  /* 0x000000e8000079c8 */ /* 0x000e640008000600 */
[----:B-1----:R-:W-:-:S13]  /*09c0*/  PLOP3.LUT P0, PT, PT, PT, UP0, 0x80, 0x0 ;  /* 0x000000000000781c */ /* 0x002fda0003f0f008 */
[----:B------:R-:W-:Y:S05]  /*09d0*/  @!P0 BRA `(.L_x_1565) ;  /* 0xfffffffc00f08947 */ /* 0x000fea000383ffff */
[----:B------:R-:W1:Y:S08]  /*09e0*/  S2UR UR4, SR_CgaCtaId ;  /* 0x00000000000479c3 */ /* 0x000e700000008800 */
[----:B------:R-:W-:Y:S06]  /*09f0*/  BAR.ARV 0x8, 0x180 ;  /* 0x0206000000007b1d */ /* 0x000fec0000002000 */
[----:B0-----:R-:W-:-:S02]  /*0a00*/  MOV R3, 0x400 ;  /* 0x0000040000037802 */ /* 0x001fc40000000f00 */
[----:B------:R-:W-:Y:S01]  /*0a10*/  BAR.SYNC.DEFER_BLOCKING 0x5, 0x180 ;  /* 0x0146000000007b1d */ /* 0x000fe20000010000 */
[----:B-1----:R-:W-:-:S05]  /*0a20*/  IMAD.U32 R172, RZ, RZ, UR4 ;  /* 0x00000004ffac7e24 */ /* 0x002fca000f8e00ff */
[----:B------:R-:W-:Y:S01]  /*0a30*/  ULDC UR4, c[0x0][0xc3c] ;  /* 0x00030f0000047ab9 */ /* 0x000fe20000000800 */
[----:B------:R-:W-:-:S05]  /*0a40*/  LEA R18, R172, R3, 0x18 ;  /* 0x00000003ac127211 */ /* 0x000fca00078ec0ff */
[----:B------:R-:W0:Y:S01]  /*0a50*/  LDS.128 R28, [R18+0x2a8d0] ;  /* 0x02a8d000121c7984 */ /* 0x000e220000000c00 */
[----:B------:R-:W-:Y:S06]  /*0a60*/  BAR.ARV 0x4, 0x180 ;  /* 0x0106000000007b1d */ /* 0x000fec0000002000 */
[----:B0-----:R-:W-:-:S13]  /*0a70*/  ISETP.GE.AND P0, PT, R31, UR4, PT ;  /* 0x000000041f007c0c */ /* 0x001fda000bf06270 */
[----:B------:R-:W-:Y:S05]  /*0a80*/  @P0 BRA `(.L_x_1566) ;  /* 0x00000294007c0947 */ /* 0x000fea0003800000 */
[----:B------:R-:W2:Y:S01]  /*0a90*/  LDL R2, [R1+0x38] ;  /* 0x0000380001027983 */ /* 0x000ea20000100800 */
[----:B------:R-:W-:Y:S01]  /*0aa0*/  VIADD R0, R0, 0xffffff80 ;  /* 0xffffff8000007836 */ /* 0x000fe20000000000 */
[----:B------:R-:W-:Y:S01]  /*0ab0*/  R2UR UR4, R18 ;  /* 0x00000000120472ca */ /* 0x000fe200000e0000 */
[----:B------:R-:W-:Y:S02]  /*0ac0*/  IMAD.MOV.U32 R198, RZ, RZ, RZ ;  /* 0x000000ffffc67224 */ /* 0x000fe400078e00ff */
[----:B------:R-:W-:Y:S01]  /*0ad0*/  IMAD.MOV.U32 R19, RZ, RZ, RZ ;  /* 0x000000ffff137224 */ /* 0x000fe200078e00ff */
[----:B------:R-:W-:Y:S01]  /*0ae0*/  SHF.R.S32.HI R3, RZ, 0x1f, R0 ;  /* 0x0000001fff037819 */ /* 0x000fe20000011400 */
[----:B------:R-:W-:Y:S02]  /*0af0*/  IMAD.MOV.U32 R175, RZ, RZ, RZ ;  /* 0x000000ffffaf7224 */ /* 0x000fe400078e00ff */
[----:B------:R-:W-:Y:S01]  /*0b00*/  IMAD.MOV.U32 R163, RZ, RZ, RZ ;  /* 0x000000ffffa37224 */ /* 0x000fe200078e00ff */
[CC--:B------:R-:W-:Y:S01]  /*0b10*/  LEA.HI R5, R3.reuse, R0.reuse, RZ, 0x7 ;  /* 0x0000000003057211 */ /* 0x0c0fe200078f38ff */
[----:B------:R-:W-:Y:S01]  /*0b20*/  IMAD.MOV.U32 R160, RZ, RZ, RZ ;  /* 0x000000ffffa07224 */ /* 0x000fe200078e00ff */
[----:B------:R-:W-:-:S02]  /*0b30*/  LEA.HI R200, R3, R0, RZ, 0x3 ;  /* 0x0000000003c87211 */ /* 0x000fc400078f18ff */
[----:B------:R-:W-:Y:S01]  /*0b40*/  LOP3.LUT R209, R5, 0xffffff80, RZ, 0xc0, !PT ;  /* 0xffffff8005d17812 */ /* 0x000fe200078ec0ff */
[----:B------:R-:W-:Y:S01]  /*0b50*/  UIADD3 UR4, UR4, 0xc400, URZ ;  /* 0x0000c40004047890 */ /* 0x000fe2000fffe03f */
[----:B------:R-:W-:-:S03]  /*0b60*/  SHF.R.S32.HI R220, RZ, 0x7, R5 ;  /* 0x00000007ffdc7819 */ /* 0x000fc60000011405 */
[----:B------:R-:W-:Y:S01]  /*0b70*/  IMAD.IADD R209, R0, 0x1, -R209 ;  /* 0x0000000100d17824 */ /* 0x000fe200078e0ad1 */
[----:B------:R-:W-:-:S04]  /*0b80*/  LEA.HI R5, R5, R220, RZ, 0x1 ;  /* 0x000000dc05057211 */ /* 0x000fc800078f08ff */
[----:B------:R-:W-:Y:S02]  /*0b90*/  SHF.R.S32.HI R6, RZ, 0x1f, R209 ;  /* 0x0000001fff067819 */ /* 0x000fe400000114d1 */
[----:B------:R-:W-:Y:S02]  /*0ba0*/  LOP3.LUT R11, R5, 0x3fffffe, RZ, 0xc0, !PT ;  /* 0x03fffffe050b7812 */ /* 0x000fe400078ec0ff */
[CC--:B------:R-:W-:Y:S02]  /*0bb0*/  LEA.HI R8, R6.reuse, R209.reuse, RZ, 0x2 ;  /* 0x000000d106087211 */ /* 0x0c0fe400078f10ff */
[----:B------:R-:W-:Y:S01]  /*0bc0*/  LEA.HI R6, R6, R209, RZ, 0x5 ;  /* 0x000000d106067211 */ /* 0x000fe200078f28ff */
[----:B------:R-:W-:Y:S01]  /*0bd0*/  IMAD.IADD R11, R220, 0x1, -R11 ;  /* 0x00000001dc0b7824 */ /* 0x000fe200078e0a0b */
[--C-:B------:R-:W-:Y:S02]  /*0be0*/  SHF.R.S32.HI R9, RZ, 0x2, R8.reuse ;  /* 0x00000002ff097819 */ /* 0x100fe40000011408 */
[----:B------:R-:W-:-:S02]  /*0bf0*/  SHF.R.S32.HI R4, RZ, 0x1f, R8 ;  /* 0x0000001fff047819 */ /* 0x000fc40000011408 */
[----:B------:R-:W-:Y:S02]  /*0c00*/  SHF.R.S32.HI R6, RZ, 0x5, R6 ;  /* 0x00000005ff067819 */ /* 0x000fe40000011406 */
[----:B------:R-:W-:Y:S02]  /*0c10*/  LEA.HI R10, R4, R9, RZ, 0x3 ;  /* 0x00000009040a7211 */ /* 0x000fe400078f18ff */
[----:B------:R-:W-:Y:S02]  /*0c20*/  LOP3.LUT R190, R8, 0x7ffffffc, RZ, 0xc0, !PT ;  /* 0x7ffffffc08be7812 */ /* 0x000fe400078ec0ff */
[----:B------:R-:W-:-:S03]  /*0c30*/  LOP3.LUT R10, R10, 0xfffffff8, RZ, 0xc0, !PT ;  /* 0xfffffff80a0a7812 */ /* 0x000fc600078ec0ff */
[----:B------:R-:W-:Y:S02]  /*0c40*/  IMAD.IADD R190, R209, 0x1, -R190 ;  /* 0x00000001d1be7824 */ /* 0x000fe400078e0abe */
[----:B------:R-:W-:-:S04]  /*0c50*/  IMAD.IADD R9, R9, 0x1, -R10 ;  /* 0x0000000109097824 */ /* 0x000fc800078e0a0a */
[----:B------:R-:W-:Y:S01]  /*0c60*/  IMAD R10, R6, 0x10, R9 ;  /* 0x00000010060a7824 */ /* 0x000fe200078e0209 */
[----:B------:R-:W-:Y:S02]  /*0c70*/  LEA.HI R6, R3, R0, RZ, 0x2 ;  /* 0x0000000003067211 */ /* 0x000fe400078f10ff */
[----:B------:R-:W-:Y:S01]  /*0c80*/  LOP3.LUT R9, R200, 0xfffffff8, RZ, 0xc0, !PT ;  /* 0xfffffff8c8097812 */ /* 0x000fe200078ec0ff */
[----:B------:R-:W-:Y:S01]  /*0c90*/  IMAD R221, R11, 0x40, R10 ;  /* 0x000000400bdd7824 */ /* 0x000fe200078e020a */
[----:B------:R-:W-:Y:S02]  /*0ca0*/  LOP3.LUT R199, R6, 0xfffffffc, RZ, 0xc0, !PT ;  /* 0xfffffffc06c77812 */ /* 0x000fe400078ec0ff */
[--C-:B------:R-:W-:Y:S01]  /*0cb0*/  SHF.R.S32.HI R174, RZ, 0x2, R6.reuse ;  /* 0x00000002ffae7819 */ /* 0x100fe20000011406 */
[C---:B------:R-:W-:Y:S01]  /*0cc0*/  IMAD.IADD R194, R0.reuse, 0x1, -R9 ;  /* 0x0000000100c27824 */ /* 0x040fe200078e0a09 */
[----:B------:R-:W-:Y:S01]  /*0cd0*/  SHF.R.S32.HI R5, RZ, 0x1f, R6 ;  /* 0x0000001fff057819 */ /* 0x000fe20000011406 */
[----:B------:R-:W-:Y:S01]  /*0ce0*/  IMAD.IADD R199, R0, 0x1, -R199 ;  /* 0x0000000100c77824 */ /* 0x000fe200078e0ac7 */
[----:B------:R-:W-:Y:S01]  /*0cf0*/  SHF.R.S32.HI R200, RZ, 0x3, R200 ;  /* 0x00000003ffc87819 */ /* 0x000fe200000114c8 */
[----:B------:R-:W-:Y:S01]  /*0d00*/  VIADD R219, R174, 0x40 ;  /* 0x00000040aedb7836 */ /* 0x000fe20000000000 */
[----:B------:R-:W-:Y:S01]  /*0d10*/  LEA.HI R5, R5, R174, RZ, 0x3 ;  /* 0x000000ae05057211 */ /* 0x000fe200078f18ff */
[----:B------:R-:W-:-:S02]  /*0d20*/  IMAD.SHL.U32 R164, R199, 0x4, RZ ;  /* 0x00000004c7a47824 */ /* 0x000fc400078e00ff */
[----:B------:R-:W-:Y:S01]  /*0d30*/  IMAD.SHL.U32 R181, R219, 0x40, RZ ;  /* 0x00000040dbb57824 */ /* 0x000fe200078e00ff */
[----:B------:R-:W-:Y:S01]  /*0d40*/  LOP3.LUT R5, R5, 0xfffffff8, RZ, 0xc0, !PT ;  /* 0xfffffff805057812 */ /* 0x000fe200078ec0ff */
[C---:B------:R-:W-:Y:S02]  /*0d50*/  VIADD R177, R164.reuse, 0x20 ;  /* 0x00000020a4b17836 */ /* 0x040fe40000000000 */
[C---:B------:R-:W-:Y:S01]  /*0d60*/  VIADD R176, R164.reuse, 0x40 ;  /* 0x00000040a4b07836 */ /* 0x040fe20000000000 */
[----:B------:R-:W-:Y:S01]  /*0d70*/  LOP3.LUT R181, R181, 0x1c0, RZ, 0xc0, !PT ;  /* 0x000001c0b5b57812 */ /* 0x000fe200078ec0ff */
[--C-:B------:R-:W-:Y:S01]  /*0d80*/  IMAD.IADD R168, R164, 0x1, R177.reuse ;  /* 0x00000001a4a87824 */ /* 0x100fe200078e02b1 */
[----:B------:R-:W-:Y:S01]  /*0d90*/  SHF.R.S32.HI R206, RZ, 0x1f, R177 ;  /* 0x0000001fffce7819 */ /* 0x000fe200000114b1 */
[----:B------:R-:W-:Y:S01]  /*0da0*/  IMAD.IADD R208, R174, 0x1, -R5 ;  /* 0x00000001aed07824 */ /* 0x000fe200078e0a05 */
[----:B------:R-:W-:Y:S01]  /*0db0*/  SHF.R.U32.HI R218, RZ, 0x3, R181 ;  /* 0x00000003ffda7819 */ /* 0x000fe200000116b5 */
[--C-:B------:R-:W-:Y:S01]  /*0dc0*/  IMAD.IADD R169, R164, 0x1, R176.reuse ;  /* 0x00000001a4a97824 */ /* 0x100fe200078e02b0 */
[----:B------:R-:W-:Y:S01]  /*0dd0*/  SHF.R.S32.HI R203, RZ, 0x1f, R176 ;  /* 0x0000001fffcb7819 */ /* 0x000fe200000114b0 */
[----:B------:R-:W-:-:S02]  /*0de0*/  IMAD.SHL.U32 R184, R208, 0x40, RZ ;  /* 0x00000040d0b87824 */ /* 0x000fc400078e00ff */
[----:B------:R-:W-:Y:S02]  /*0df0*/  IMAD.SHL.U32 R16, R199, 0x8, RZ ;  /* 0x00000008c7107824 */ /* 0x000fe400078e00ff */
[----:B------:R-:W-:Y:S01]  /*0e00*/  IMAD.SHL.U32 R192, R194, 0x8, RZ ;  /* 0x00000008c2c07824 */ /* 0x000fe200078e00ff */
[----:B------:R-:W-:Y:S01]  /*0e10*/  LOP3.LUT R184, R184, 0x1c0, RZ, 0xc0, !PT ;  /* 0x000001c0b8b87812 */ /* 0x000fe200078ec0ff */
[C---:B------:R-:W-:Y:S01]  /*0e20*/  VIADD R23, R16.reuse, 0x60 ;  /* 0x0000006010177836 */ /* 0x040fe20000000000 */
[----:B------:R-:W-:Y:S01]  /*0e30*/  SHF.R.S32.HI R17, RZ, 0x1f, R16 ;  /* 0x0000001fff117819 */ /* 0x000fe20000011410 */
[C---:B------:R-:W-:Y:S01]  /*0e40*/  VIADD R161, R16.reuse, 0x80 ;  /* 0x0000008010a17836 */ /* 0x040fe20000000000 */
[----:B------:R-:W-:Y:S01]  /*0e50*/  SHF.R.U32.HI R185, RZ, 0x3, R184 ;  /* 0x00000003ffb97819 */ /* 0x000fe200000116b8 */
[----:B------:R-:W-:Y:S01]  /*0e60*/  VIADD R162, R16, 0xa0 ;  /* 0x000000a010a27836 */ /* 0x000fe20000000000 */
[----:B------:R-:W-:Y:S01]  /*0e70*/  SHF.R.S32.HI R225, RZ, 0x1f, R192 ;  /* 0x0000001fffe17819 */ /* 0x000fe200000114c0 */
[----:B------:R-:W-:Y:S01]  /*0e80*/  VIADD R179, R164, 0x10 ;  /* 0x00000010a4b37836 */ /* 0x000fe20000000000 */
[----:B------:R-:W-:Y:S01]  /*0e90*/  SHF.R.S32.HI R173, RZ, 0x1f, R23 ;  /* 0x0000001fffad7819 */ /* 0x000fe20000011417 */
[----:B------:R-:W-:Y:S01]  /*0ea0*/  VIADD R193, R192, 0x40 ;  /* 0x00000040c0c17836 */ /* 0x000fe20000000000 */
[----:B------:R-:W-:Y:S01]  /*0eb0*/  SHF.R.S32.HI R183, RZ, 0x1f, R161 ;  /* 0x0000001fffb77819 */ /* 0x000fe200000114a1 */
[C---:B------:R-:W-:Y:S01]  /*0ec0*/  VIADD R178, R164.reuse, 0x30 ;  /* 0x00000030a4b27836 */ /* 0x040fe20000000000 */
[----:B------:R-:W-:Y:S01]  /*0ed0*/  SHF.R.S32.HI R182, RZ, 0x1f, R162 ;  /* 0x0000001fffb67819 */ /* 0x000fe200000114a2 */
[----:B------:R-:W-:Y:S01]  /*0ee0*/  VIADD R180, R164, 0x50 ;  /* 0x00000050a4b47836 */ /* 0x000fe20000000000 */
[----:B------:R-:W-:-:S02]  /*0ef0*/  SHF.R.S32.HI R207, RZ, 0x1f, R179 ;  /* 0x0000001fffcf7819 */ /* 0x000fc400000114b3 */
[----:B------:R-:W-:Y:S02]  /*0f00*/  SHF.R.S32.HI R223, RZ, 0x1f, R193 ;  /* 0x0000001fffdf7819 */ /* 0x000fe400000114c1 */
[----:B------:R-:W-:Y:S02]  /*0f10*/  SHF.R.S32.HI R205, RZ, 0x1f, R178 ;  /* 0x0000001fffcd7819 */ /* 0x000fe400000114b2 */
[----:B------:R-:W-:Y:S02]  /*0f20*/  SHF.R.S32.HI R202, RZ, 0x1f, R180 ;  /* 0x0000001fffca7819 */ /* 0x000fe400000114b4 */
[----:B--2---:R-:W-:Y:S02]  /*0f30*/  R2UR UR5, R2 ;  /* 0x00000000020572ca */ /* 0x004fe400000e0000 */
[----:B------:R-:W-:-:S04]  /*0f40*/  LEA.HI R2, R3, R0, RZ, 0x4 ;  /* 0x0000000003027211 */ /* 0x000fc800078f20ff */
[----:B------:R-:W-:-:S04]  /*0f50*/  SHF.R.S32.HI R7, RZ, 0x4, R2 ;  /* 0x00000004ff077819 */ /* 0x000fc80000011402 */
[----:B------:R-:W-:-:S03]  /*0f60*/  LEA.HI R4, R2, R7, RZ, 0x1 ;  /* 0x0000000702047211 */ /* 0x000fc600078f08ff */
[----:B------:R-:W-:Y:S01]  /*0f70*/  ULOP3.LUT UR5, UR5, 0x1, URZ, 0xfc, !UPT ;  /* 0x0000000105057892 */ /* 0x000fe2000f8efc3f */
[----:B------:R-:W-:-:S05]  /*0f80*/  LOP3.LUT R4, R4, 0x1ffffffe, RZ, 0xc0, !PT ;  /* 0x1ffffffe04047812 */ /* 0x000fca00078ec0ff */
[----:B------:R-:W-:Y:S01]  /*0f90*/  IMAD.IADD R7, R7, 0x1, -R4 ;  /* 0x0000000107077824 */ /* 0x000fe200078e0a04 */
[----:B------:R-:W-:Y:S02]  /*0fa0*/  LEA.HI R4, R3, R0, RZ, 0x5 ;  /* 0x0000000003047211 */ /* 0x000fe400078f28ff */
[----:B------:R-:W-:Y:S02]  /*0fb0*/  LOP3.LUT R3, R2, 0x3fffff0, RZ, 0xc0, !PT ;  /* 0x03fffff002037812 */ /* 0x000fe400078ec0ff */
[----:B------:R-:W-:-:S03]  /*0fc0*/  SHF.R.S32.HI R4, RZ, 0x5, R4 ;  /* 0x00000005ff047819 */ /* 0x000fc60000011404 */
[----:B------:R-:W-:Y:S01]  /*0fd0*/  IMAD.IADD R3, R0, 0x1, -R3 ;  /* 0x0000000100037824 */ /* 0x000fe200078e0a03 */
[----:B------:R-:W-:Y:S01]  /*0fe0*/  SHF.R.S32.HI R0, RZ, 0x1f, R219 ;  /* 0x0000001fff007819 */ /* 0x000fe200000114db */
[C---:B------:R-:W-:Y:S02]  /*0ff0*/  IMAD.SHL.U32 R186, R4.reuse, 0x200, RZ ;  /* 0x0000020004ba7824 */ /* 0x040fe400078e00ff */
[----:B------:R-:W-:Y:S01]  /*1000*/  IMAD R2, R4, 0x10, R3 ;  /* 0x0000001004027824 */ /* 0x000fe200078e0203 */
[----:B------:R-:W-:Y:S02]  /*1010*/  LEA.HI R0, R0, R219, RZ, 0x3 ;  /* 0x000000db00007211 */ /* 0x000fe400078f18ff */
[----:B------:R-:W-:Y:S01]  /*1020*/  SHF.R.S32.HI R3, RZ, 0x1f, R168 ;  /* 0x0000001fff037819 */ /* 0x000fe200000114a8 */
[----:B------:R-:W-:Y:S02]  /*1030*/  IMAD R222, R2, 0x8, R7 ;  /* 0x0000000802de7824 */ /* 0x000fe400078e0207 */
[----:B------:R-:W-:Y:S01]  /*1040*/  IMAD.SHL.U32 R0, R0, 0x40, RZ ;  /* 0x0000004000007824 */ /* 0x000fe200078e00ff */
[CC--:B------:R-:W-:Y:S01]  /*1050*/  LEA.HI R170, R3.reuse, R168.reuse, RZ, 0x3 ;  /* 0x000000a803aa7211 */ /* 0x0c0fe200078f18ff */
[----:B------:R-:W-:Y:S01]  /*1060*/  IMAD.SHL.U32 R222, R222, 0x8, RZ ;  /* 0x00000008dede7824 */ /* 0x000fe200078e00ff */
[----:B------:R-:W-:-:S02]  /*1070*/  LEA.HI R3, R3, R168, RZ, 0x6 ;  /* 0x000000a803037211 */ /* 0x000fc400078f30ff */
[----:B------:R-:W-:Y:S02]  /*1080*/  LOP3.LUT R188, R0, 0xfffffe00, RZ, 0xc0, !PT ;  /* 0xfffffe0000bc7812 */ /* 0x000fe400078ec0ff */
[----:B------:R-:W-:Y:S01]  /*1090*/  SHF.R.S32.HI R0, RZ, 0x1f, R169 ;  /* 0x0000001fff007819 */ /* 0x000fe200000114a9 */
[----:B------:R-:W-:Y:S01]  /*10a0*/  IMAD.SHL.U32 R3, R3, 0x80, RZ ;  /* 0x0000008003037824 */ /* 0x000fe200078e00ff */
[--C-:B------:R-:W-:Y:S02]  /*10b0*/  LOP3.LUT R5, R181, 0x38, R170.reuse, 0xf8, !PT ;  /* 0x00000038b5057812 */ /* 0x100fe400078ef8aa */
[CC--:B------:R-:W-:Y:S02]  /*10c0*/  LEA.HI R2, R0.reuse, R169.reuse, RZ, 0x6 ;  /* 0x000000a900027211 */ /* 0x0c0fe400078f30ff */
[----:B------:R-:W-:Y:S02]  /*10d0*/  LEA.HI R171, R0, R169, RZ, 0x3 ;  /* 0x000000a900ab7211 */ /* 0x000fe400078f18ff */
[----:B------:R-:W-:Y:S01]  /*10e0*/  LOP3.LUT R0, R184, 0x38, R170, 0xf8, !PT ;  /* 0x00000038b8007812 */ /* 0x000fe200078ef8aa */
[----:B------:R-:W-:Y:S01]  /*10f0*/  IMAD.SHL.U32 R4, R2, 0x80, RZ ;  /* 0x0000008002047824 */ /* 0x000fe200078e00ff */
[----:B------:R-:W-:-:S02]  /*1100*/  LOP3.LUT R3, R3, 0xffffe000, RZ, 0xc0, !PT ;  /* 0xffffe00003037812 */ /* 0x000fc400078ec0ff */
[----:B------:R-:W-:Y:S02]  /*1110*/  LOP3.LUT R0, R0, R185, RZ, 0x3c, !PT ;  /* 0x000000b900007212 */ /* 0x000fe400078e3cff */
[----:B------:R-:W-:Y:S02]  /*1120*/  LOP3.LUT R6, R5, R218, RZ, 0x3c, !PT ;  /* 0x000000da05067212 */ /* 0x000fe400078e3cff */
[-C--:B------:R-:W-:Y:S01]  /*1130*/  IADD3 R217, R0, R3.reuse, R186 ;  /* 0x0000000300d97210 */ /* 0x080fe20007ffe0ba */
[----:B------:R-:W-:Y:S01]  /*1140*/  IMAD.U32 R0, RZ, RZ, UR5 ;  /* 0x00000005ff007e24 */ /* 0x000fe2000f8e00ff */
[----:B------:R-:W-:Y:S01]  /*1150*/  IADD3 R6, R6, R3, R188 ;  /* 0x0000000306067210 */ /* 0x000fe20007ffe0bc */
[----:B------:R-:W-:Y:S01]  /*1160*/  IMAD.U32 R3, RZ, RZ, UR4 ;  /* 0x00000004ff037e24 */ /* 0x000fe2000f8e00ff */
[--C-:B------:R-:W-:Y:S02]  /*1170*/  LOP3.LUT R2, R184, 0x38, R171.reuse, 0xf8, !PT ;  /* 0x00000038b8027812 */ /* 0x100fe400078ef8ab */
[----:B------:R0:W-:Y:S01]  /*1180*/  STL [R1+0x30], R0 ;  /* 0x0000300001007387 */ /* 0x0001e20000100800 */
[----:B------:R-:W-:-:S02]  /*1190*/  LOP3.LUT R7, R181, 0x38, R171, 0xf8, !PT ;  /* 0x00000038b5077812 */ /* 0x000fc400078ef8ab */
[----:B------:R-:W-:Y:S01]  /*11a0*/  LOP3.LUT R5, R4, 0xffffe000, RZ, 0xc0, !PT ;  /* 0xffffe00004057812 */ /* 0x000fe200078ec0ff */
[----:B------:R1:W-:Y:S01]  /*11b0*/  STL [R1+0x34], R3 ;  /* 0x0000340301007387 */ /* 0x0003e20000100800 */
[----:B------:R-:W-:Y:S02]  /*11c0*/  LOP3.LUT R2, R2, R185, RZ, 0x3c, !PT ;  /* 0x000000b902027212 */ /* 0x000fe400078e3cff */
[----:B------:R-:W-:Y:S02]  /*11d0*/  LOP3.LUT R7, R7, R218, RZ, 0x3c, !PT ;  /* 0x000000da07077212 */ /* 0x000fe400078e3cff */
[----:B------:R-:W-:Y:S02]  /*11e0*/  IADD3 R2, R2, R5, R186 ;  /* 0x0000000502027210 */ /* 0x000fe40007ffe0ba */
[----:B0-----:R-:W-:Y:S02]  /*11f0*/  LEA.HI R0, R199, R199, RZ, 0x1 ;  /* 0x000000c7c7007211 */ /* 0x001fe400078f08ff */
[----:B------:R-:W-:-:S02]  /*1200*/  IADD3 R7, R7, R5, R188 ;  /* 0x0000000507077210 */ /* 0x000fc40007ffe0bc */
[----:B------:R-:W-:Y:S02]  /*1210*/  LOP3.LUT R0, R0, 0x1ffffffe, RZ, 0xc0, !PT ;  /* 0x1ffffffe00007812 */ /* 0x000fe400078ec0ff */
[----:B-1----:R-:W-:Y:S02]  /*1220*/  LOP3.LUT R3, R181, 0x38, R16, 0xf8, !PT ;  /* 0x00000038b5037812 */ /* 0x002fe400078ef810 */
[----:B------:R-:W-:Y:S01]  /*1230*/  SHF.R.S32.HI R170, RZ, 0x3, R170 ;  /* 0x00000003ffaa7819 */ /* 0x000fe200000114aa */
[----:B------:R-:W-:Y:S01]  /*1240*/  IMAD.IADD R0, R199, 0x1, -R0 ;  /* 0x00000001c7007824 */ /* 0x000fe200078e0a00 */
[----:B------:R-:W-:Y:S02]  /*1250*/  LOP3.LUT R3, R188, R3, R218, 0xf6, !PT ;  /* 0x00000003bc037212 */ /* 0x000fe400078ef6da */
[----:B------:R-:W-:Y:S01]  /*1260*/  SHF.R.S32.HI R171, RZ, 0x3, R171 ;  /* 0x00000003ffab7819 */ /* 0x000fe200000114ab */
[----:B------:R-:W-:Y:S01]  /*1270*/  IMAD R191, R0, 0x8, R221 ;  /* 0x0000000800bf7824 */ /* 0x000fe200078e02dd */
[----:B------:R-:W-:-:S02]  /*1280*/  LEA R216, R3, UR4, 0x1 ;  /* 0x0000000403d87c11 */ /* 0x000fc4000f8e08ff */
[----:B------:R-:W-:Y:S02]  /*1290*/  LEA R217, R217, UR4, 0x1 ;  /* 0x00000004d9d97c11 */ /* 0x000fe4000f8e08ff */
[----:B------:R-:W-:Y:S02]  /*12a0*/  LEA R214, R6, UR4, 0x1 ;  /* 0x0000000406d67c11 */ /* 0x000fe4000f8e08ff */
[----:B------:R-:W-:Y:S02]  /*12b0*/  LEA R215, R2, UR4, 0x1 ;  /* 0x0000000402d77c11 */ /* 0x000fe4000f8e08ff */
[----:B------:R-:W-:-:S07]  /*12c0*/  LEA R213, R7, UR4, 0x1 ;  /* 0x0000000407d57c11 */ /* 0x000fce000f8e08ff */
.L_x_1866:
[----:B------:R-:W-:Y:S01]  /*12d0*/  ULDC.64 UR4, c[0x0][0xa28] ;  /* 0x00028a0000047ab9 */ /* 0x000fe20000000a00 */
[----:B0-23--:R-:W0:Y:S01]  /*12e0*/  LDC.64 R4, c[0x0][0xa08] ;  /* 0x00028200ff047b82 */ /* 0x00de220000000a00 */
[----:B------:R-:W-:Y:S01]  /*12f0*/  ISETP.NE.U32.AND P0, PT, RZ, UR4, PT ;  /* 0x00000004ff007c0c */ /* 0x000fe2000bf05070 */
[----:B------:R-:W-:Y:S01]  /*1300*/  IMAD.MOV.U32 R0, RZ, RZ, RZ ;  /* 0x000000ffff007224 */ /* 0x000fe200078e00ff */
[----:B------:R-:W-:Y:S01]  /*1310*/  ULDC UR6, c[0x0][0x424] ;  /* 0x0001090000067ab9 */ /* 0x000fe20000000800 */
[----:B------:R-:W-:Y:S01]  /*1320*/  IMAD.MOV.U32 R130, RZ, RZ, RZ ;  /* 0x000000ffff827224 */ /* 0x000fe200078e00ff */
[----:B------:R-:W-:Y:S01]  /*1330*/  ISETP.NE.AND.EX P0, PT, RZ, UR5, PT, P0 ;  /* 0x00000005ff007c0c */ /* 0x000fe2000bf05300 */
[----:B------:R-:W-:Y:S02]  /*1340*/  ULDC.64 UR4, c[0x0][0xa18] ;  /* 0x0002860000047ab9 */ /* 0x000fe40000000a00 */
[----:B------:R-:W-:-:S04]  /*1350*/  ISETP.NE.U32.AND P1, PT, RZ, UR4, PT ;  /* 0x00000004ff007c0c */ /* 0x000fc8000bf25070 */
[----:B------:R-:W-:Y:S01]  /*1360*/  ISETP.NE.AND.EX P1, PT, RZ, UR5, PT, P1 ;  /* 0x00000005ff007c0c */ /* 0x000fe2000bf25310 */
[----:B------:R-:W-:Y:S02]  /*1370*/  ULDC.64 UR4, c[0x0][0xa08] ;  /* 0x0002820000047ab9 */ /* 0x000fe40000000a00 */
[----:B------:R-:W-:-:S03]  /*1380*/  ISETP.NE.U32.AND P3, PT, RZ, UR4, PT ;  /* 0x00000004ff007c0c */ /* 0x000fc6000bf65070 */
[----:B----4-:R-:W1:Y:S01]  /*1390*/  @P0 LDC.64 R2, c[0x0][0xa28] ;  /* 0x00028a00ff020b82 */ /* 0x010e620000000a00 */
[----:B------:R-:W-:Y:S01]  /*13a0*/  ISETP.NE.AND.EX P3, PT, RZ, UR5, PT, P3 ;  /* 0x00000005ff007c0c */ /* 0x000fe2000bf65330 */
[----:B0-----:R-:W-:-:S06]  /*13b0*/  IMAD.WIDE R8, R31, 0x4, R4 ;  /* 0x000000041f087825 */ /* 0x001fcc00078e0204 */
[----:B------:R-:W0:Y:S01]  /*13c0*/  @P1 LDC.64 R6, c[0x0][0xa18] ;  /* 0x00028600ff061b82 */ /* 0x000e220000000a00 */
[----:B------:R-:W-:Y:S02]  /*13d0*/  ULDC UR4, c[0x0][0x288] ;  /* 0x0000a20000047ab9 */ /* 0x000fe40000000800 */
[----:B------:R-:W-:Y:S01]  /*13e0*/  IMAD.U32 R166, RZ, RZ, UR4 ;  /* 0x00000004ffa67e24 */ /* 0x000fe2000f8e00ff */
[----:B------:R-:W-:Y:S02]  /*13f0*/  ULDC.64 UR4, c[0x0][0x418] ;  /* 0x0001060000047ab9 */ /* 0x000fe40000000a00 */
[----:B------:R2:W5:Y:S01]  /*1400*/  @P3 LDG.E R130, desc[UR60][R8.64] ;  /* 0x0000003c08823981 */ /* 0x000562000c1e1900 */
[----:B-1----:R-:W-:-:S05]  /*1410*/  @P0 IMAD.WIDE R2, R31, 0x4, R2 ;  /* 0x000000041f020825 */ /* 0x002fca00078e0202 */
[----:B------:R2:W5:Y:S01]  /*1420*/  @P0 LDG.E R0, desc[UR60][R2.64] ;  /* 0x0000003c02000981 */ /* 0x000562000c1e1900 */
[----:B0-----:R-:W-:-:S05]  /*1430*/  @P1 IMAD.WIDE R4, R31, 0x4, R6 ;  /* 0x000000041f041825 */ /* 0x001fca00078e0206 */
[----:B------:R2:W5:Y:S01]  /*1440*/  @P1 LDG.E R166, desc[UR60][R4.64] ;  /* 0x0000003c04a61981 */ /* 0x000562000c1e1900 */
[----:B------:R-:W-:-:S04]  /*1450*/  UISETP.NE.U32.AND UP0, UPT, UR4, URZ, UPT ;  /* 0x0000003f0400728c */ /* 0x000fc8000bf05070 */
[----:B------:R-:W-:-:S03]  /*1460*/  UISETP.NE.AND.EX UP0, UPT, UR5, URZ, UPT, UP0 ;  /* 0x0000003f0500728c */ /* 0x000fc6000bf05300 */
[----:B------:R-:W-:Y:S02]  /*1470*/  ULDC.64 UR4, c[0x0][0xa20] ;  /* 0x0002880000047ab9 */ /* 0x000fe40000000a00 */
[----:B------:R-:W-:Y:S01]  /*1480*/  ISETP.NE.U32.AND P2, PT, RZ, UR4, PT ;  /* 0x00000004ff007c0c */ /* 0x000fe2000bf45070 */
[----:B------:R-:W-:-:S03]  /*1490*/  USEL UR4, UR6, 0x1, UP0 ;  /* 0x0000000106047887 */ /* 0x000fc60008000000 */
[----:B------:R-:W-:Y:S01]  /*14a0*/  ULDC UR6, c[0x0][0x2f0] ;  /* 0x0000bc0000067ab9 */ /* 0x000fe20000000800 */
[----:B------:R-:W-:Y:S01]  /*14b0*/  ISETP.NE.AND.EX P2, PT, RZ, UR5, PT, P2 ;  /* 0x00000005ff007c0c */ /* 0x000fe2000bf45320 */
[----:B------:R-:W-:Y:S01]  /*14c0*/  UIMAD UR4, UR4, UR6, URZ ;  /* 0x00000006040472a4 */ /* 0x000fe2000f8e023f */
[----:B------:R-:W-:Y:S01]  /*14d0*/  ULDC UR5, c[0x0][0x348] ;  /* 0x0000d20000057ab9 */ /* 0x000fe20000000800 */
[----:B------:R-:W-:Y:S02]  /*14e0*/  IMAD.MOV.U32 R195, RZ, RZ, R30 ;  /* 0x000000ffffc37224 */ /* 0x000fe400078e001e */
[----:B------:R-:W-:Y:S01]  /*14f0*/  IMAD.MOV.U32 R197, RZ, RZ, R31 ;  /* 0x000000ffffc57224 */ /* 0x000fe200078e001f */
[----:B--2---:R-:W-:Y:S07]  /*1500*/  @P1 BRA `(.L_x_1567) ;  /* 0x0000000000241947 */ /* 0x004fee0003800000 */
        /* <DEDUP_REMOVED lines=9> */
.L_x_1567:
[----:B------:R-:W-:Y:S02]  /*15a0*/  IMAD.U32 R24, RZ, RZ, UR5 ;  /* 0x00000005ff187e24 */ /* 0x000fe4000f8e00ff */
[----:B------:R-:W-:Y:S01]  /*15b0*/  IMAD.U32 R25, RZ, RZ, UR4 ;  /* 0x00000004ff197e24 */ /* 0x000fe2000f8e00ff */
[----:B------:R-:W-:Y:S06]  /*15c0*/  @!P2 BRA `(.L_x_1568) ;  /* 0x000000000010a947 */ /* 0x000fec0003800000 */
[----:B------:R-:W0:Y:S02]  /*15d0*/  LDC.64 R2, c[0x0][0xa20] ;  /* 0x00028800ff027b82 */ /* 0x000e240000000a00 */
[----:B0-----:R-:W-:-:S05]  /*15e0*/  IMAD.WIDE R2, R31, 0x4, R2 ;  /* 0x000000041f027825 */ /* 0x001fca00078e0202 */
[----:B------:R0:W5:Y:S01]  /*15f0*/  LDG.E R25, desc[UR60][R2.64] ;  /* 0x0000003c02197981 */ /* 0x000162000c1e1900 */
[----:B------:R-:W-:Y:S05]  /*1600*/  BRA `(.L_x_1569) ;  /* 0x0000000000107947 */ /* 0x000fea0003800000 */
.L_x_1568:
[----:B------:R-:W-:Y:S05]  /*1610*/  @!P3 BRA `(.L_x_1569) ;  /* 0x00000000000cb947 */ /* 0x000fea0003800000 */
[----:B------:R-:W2:Y:S04]  /*1620*/  LDG.E R2, desc[UR60][R8.64] ;  /* 0x0000003c08027981 */ /* 0x000ea8000c1e1900 */
[----:B------:R-:W2:Y:S02]  /*1630*/  LDG.E R25, desc[UR60][R8.64+0x4] ;  /* 0x0000043c08197981 */ /* 0x000ea4000c1e1900 */
[----:B--2---:R-:W-:-:S07]  /*1640*/  IMAD.IADD R25, R25, 0x1, -R2 ;  /* 0x0000000119197824 */ /* 0x004fce00078e0a02 */
.L_x_1569:
[----:B------:R-:W-:Y:S01]  /*1650*/  ULDC.64 UR4, c[0x0][0xa10] ;  /* 0x0002840000047ab9 */ /* 0x000fe20000000a00 */
[----:B0-----:R-:W0:Y:S01]  /*1660*/  LDC R2, c[0x0][0x448] ;  /* 0x00011200ff027b82 */ /* 0x001e220000000800 */
[----:B------:R-:W-:-:S04]  /*1670*/  ISETP.NE.U32.AND P0, PT, RZ, UR4, PT ;  /* 0x00000004ff007c0c */ /* 0x000fc8000bf05070 */
[----:B------:R-:W-:Y:S01]  /*1680*/  ISETP.NE.AND.EX P0, PT, RZ, UR5, PT, P0 ;  /* 0x00000005ff007c0c */ /* 0x000fe2000bf05300 */
[----:B------:R-:W-:Y:S02]  /*1690*/  ULDC.64 UR4, c[0x0][0xa30] ;  /* 0x00028c0000047ab9 */ /* 0x000fe40000000a00 */
[----:B------:R-:W-:-:S04]  /*16a0*/  ISETP.NE.U32.AND P1, PT, RZ, UR4, PT ;  /* 0x00000004ff007c0c */ /* 0x000fc8000bf25070 */
[----:B------:R-:W-:-:S06]  /*16b0*/  ISETP.NE.AND.EX P1, PT, RZ, UR5, PT, P1 ;  /* 0x00000005ff007c0c */ /* 0x000fcc000bf25310 */
[----:B------:R-:W1:Y:S08]  /*16c0*/  @P0 LDC.64 R4, c[0x0][0xa10] ;  /* 0x00028400ff040b82 */ /* 0x000e700000000a00 */
[----:B------:R-:W2:Y:S01]  /*16d0*/  @P1 LDC.64 R6, c[0x0][0xa30] ;  /* 0x00028c00ff061b82 */ /* 0x000ea20000000a00 */
[----:B-1----:R-:W-:-:S05]  /*16e0*/  @P0 IMAD.WIDE R4, R31, 0x4, R4 ;  /* 0x000000041f040825 */ /* 0x002fca00078e0204 */
[----:B------:R-:W3:Y:S04]  /*16f0*/  @P0 LDG.E R8, desc[UR60][R4.64] ;  /* 0x0000003c04080981 */ /* 0x000ee8000c1e1900 */
[----:B------:R1:W3:Y:S01]  /*1700*/  @P0 LDG.E R9, desc[UR60][R4.64+0x4] ;  /* 0x0000043c04090981 */ /* 0x0002e2000c1e1900 */
[----:B-----5:R-:W-:Y:S02]  /*1710*/  IMAD.MOV.U32 R141, RZ, RZ, R25 ;  /* 0x000000ffff8d7224 */ /* 0x020fe400078e0019 */
[----:B--2---:R-:W-:-:S05]  /*1720*/  @P1 IMAD.WIDE R6, R31, 0x4, R6 ;  /* 0x000000041f061825 */ /* 0x004fca00078e0206 */
[----:B------:R2:W5:Y:S01]  /*1730*/  @P1 LDG.E R141, desc[UR60][R6.64] ;  /* 0x0000003c068d1981 */ /* 0x000562000c1e1900 */
[----:B0-----:R-:W-:Y:S01]  /*1740*/  ISETP.NE.AND P1, PT, R2, 0x1, PT ;  /* 0x000000010200780c */ /* 0x001fe20003f25270 */
[----:B------:R-:W-:Y:S01]  /*1750*/  IMAD.SHL.U32 R187, R29, 0x80, RZ ;  /* 0x000000801dbb7824 */ /* 0x000fe200078e00ff */
[----:B------:R-:W0:Y:S03]  /*1760*/  LDC.64 R2, c[0x0][0x9e0] ;  /* 0x00027800ff027b82 */ /* 0x000e260000000a00 */
[----:B-1----:R-:W-:-:S08]  /*1770*/  VIADD R4, R187, 0x7f ;  /* 0x0000007fbb047836 */ /* 0x002fd00000000000 */
[----:B------:R-:W1:Y:S08]  /*1780*/  @P1 LDC R11, c[0x0][0x44c] ;  /* 0x00011300ff0b1b82 */ /* 0x000e700000000800 */
[----:B------:R-:W4:Y:S01]  /*1790*/  @P1 LDC R10, c[0x0][0x450] ;  /* 0x00011400ff0a1b82 */ /* 0x000f220000000800 */
[----:B0-----:R-:W-:Y:S01]  /*17a0*/  ISETP.GE.AND P2, PT, R3, 0x1, PT ;  /* 0x000000010300780c */ /* 0x001fe20003f46270 */
[----:B-1----:R-:W-:-:S05]  /*17b0*/  @P1 IMAD.HI.U32 R5, R4, R11, RZ ;  /* 0x0000000b04051227 */ /* 0x002fca00078e00ff */
[----:B----4-:R-:W-:Y:S01]  /*17c0*/  @P1 SHF.R.U32.HI R4, RZ, R10, R5 ;  /* 0x0000000aff041219 */ /* 0x010fe20000011605 */
[----:B---3--:R-:W-:Y:S02]  /*17d0*/  @P0 IMAD.IADD R24, R9, 0x1, -R8 ;  /* 0x0000000109180824 */ /* 0x008fe400078e0a08 */
[----:B------:R-:W-:-:S04]  /*17e0*/  IMAD.IADD R9, R25, 0x1, -R0 ;  /* 0x0000000119097824 */ /* 0x000fc800078e0a00 */
[----:B------:R-:W-:-:S04]  /*17f0*/  IMAD.IADD R167, R9, 0x1, R24 ;  /* 0x0000000109a77824 */ /* 0x000fc800078e0218 */
[C---:B------:R-:W-:Y:S01]  /*1800*/  VIADD R0, R167.reuse, 0x5f ;  /* 0x0000005fa7007836 */ /* 0x040fe20000000000 */
[----:B------:R-:W-:-:S03]  /*1810*/  IADD3 R5, R167, 0x1, -R166 ;  /* 0x00000001a7057810 */ /* 0x000fc60007ffe8a6 */
[----:B------:R-:W-:-:S04]  /*1820*/  IMAD.HI R0, R0, 0x2aaaaaab, RZ ;  /* 0x2aaaaaab00007827 */ /* 0x000fc800078e02ff */
[----:B------:R-:W-:Y:S01]  /*1830*/  IMAD.IADD R5, R5, 0x1, R4 ;  /* 0x0000000105057824 */ /* 0x000fe200078e0204 */
[----:B------:R-:W-:-:S03]  /*1840*/  SHF.R.U32.HI R143, RZ, 0x1f, R0 ;  /* 0x0000001fff8f7819 */ /* 0x000fc60000011600 */
[----:B------:R-:W-:Y:S01]  /*1850*/  IMAD.IADD R2, R5, 0x1, R2 ;  /* 0x0000000105027824 */ /* 0x000fe200078e0202 */
[----:B------:R-:W-:Y:S01]  /*1860*/  LEA.HI.SX32 R143, R0, R143, 0x1c ;  /* 0x0000008f008f7211 */ /* 0x000fe200078fe2ff */
[----:B--2---:R-:W-:Y:S06]  /*1870*/  @!P2 BRA `(.L_x_1570) ;  /* 0x000000000048a947 */ /* 0x004fec0003800000 */
        /* <DEDUP_REMOVED lines=11> */
.L_x_1572:
[----:B------:R-:W-:-:S13]  /*1930*/  ISETP.NE.AND P0, PT, R3, 0x1, PT ;  /* 0x000000010300780c */ /* 0x000fda0003f05270 */
[----:B------:R-:W0:Y:S02]  /*1940*/  @P0 LDC.64 R4, c[0x0][0x9e8] ;  /* 0x00027a00ff040b82 */ /* 0x000e240000000a00 */
[----:B0-----:R-:W-:-:S05]  /*1950*/  @P0 IMAD.HI.U32 R4, R0, R4, RZ ;  /* 0x0000000400040227 */ /* 0x001fca00078e00ff */
[----:B------:R-:W-:-:S07]  /*1960*/  @P0 SHF.R.U32.HI R0, RZ, R5, R4 ;  /* 0x00000005ff000219 */ /* 0x000fce0000011604 */
.L_x_1573:
[----:B------:R-:W-:Y:S05]  /*1970*/  BSYNC B0 ;  /* 0x0000000000007941 */ /* 0x000fea0003800000 */
.L_x_1571:
[----:B------:R-:W-:-:S05]  /*1980*/  IMAD R5, R0, R3, R3 ;  /* 0x0000000300057224 */ /* 0x000fca00078e0203 */
[----:B------:R-:W-:-:S07]  /*1990*/  VIMNMX R2, R2, R5, PT ;  /* 0x0000000502027248 */ /* 0x000fce0003fe0100 */
.L_x_1570:
[----:B------:R-:W0:Y:S01]  /*19a0*/  @P1 LDC R0, c[0x0][0x44c] ;  /* 0x00011300ff001b82 */ /* 0x000e220000000800 */
[----:B------:R-:W-:Y:S01]  /*19b0*/  IMAD.MOV.U32 R5, RZ, RZ, R187 ;  /* 0x000000ffff057224 */ /* 0x000fe200078e00bb */
[----:B------:R-:W-:Y:S01]  /*19c0*/  ULDC UR4, c[0x0][0x9dc] ;  /* 0x0002770000047ab9 */ /* 0x000fe20000000800 */
[----:B------:R-:W-:-:S05]  /*19d0*/  IMAD.IADD R142, R167, 0x1, -R166 ;  /* 0x00000001a78e7824 */ /* 0x000fca00078e0aa6 */
[----:B------:R-:W1:Y:S01]  /*19e0*/  @P1 LDC R7, c[0x0][0x450] ;  /* 0x00011400ff071b82 */ /* 0x000e620000000800 */
[----:B0-----:R-:W-:-:S05]  /*19f0*/  @P1 IMAD.HI.U32 R0, R187, R0, RZ ;  /* 0x00000000bb001227 */ /* 0x001fca00078e00ff */
[----:B-1----:R-:W-:-:S05]  /*1a00*/  @P1 SHF.R.U32.HI R5, RZ, R7, R0 ;  /* 0x00000007ff051219 */ /* 0x002fca0000011600 */
[----:B------:R-:W-:-:S04]  /*1a10*/  IMAD.IADD R0, R142, 0x1, R5 ;  /* 0x000000018e007824 */ /* 0x000fc800078e0205 */
[----:B------:R-:W-:Y:S01]  /*1a20*/  VIADD R4, R0, -UR4 ;  /* 0x8000000400047c36 */ /* 0x000fe20008000000 */
[----:B------:R-:W-:Y:S06]  /*1a30*/  @!P2 BRA `(.L_x_1574) ;  /* 0x000000000044a947 */ /* 0x000fec0003800000 */
[----:B------:R-:W-:Y:S01]  /*1a40*/  ISETP.GT.AND P0, PT, R0, -0x1, PT ;  /* 0xffffffff0000780c */ /* 0x000fe20003f04270 */
[----:B------:R-:W-:-:S12]  /*1a50*/  BSSY B0, `(.L_x_1575) ;  /* 0x000000d000007945 */ /* 0x000fd80003800000 */
        /* <DEDUP_REMOVED lines=8> */
.L_x_1576:
[----:B------:R-:W-:-:S13]  /*1ae0*/  ISETP.NE.AND P0, PT, R3, 0x1, PT ;  /* 0x000000010300780c */ /* 0x000fda0003f05270 */
[----:B------:R-:W0:Y:S02]  /*1af0*/  @P0 LDC.64 R6, c[0x0][0x9e8] ;  /* 0x00027a00ff060b82 */ /* 0x000e240000000a00 */
[----:B0-----:R-:W-:-:S05]  /*1b00*/  @P0 IMAD.HI.U32 R6, R0, R6, RZ ;  /* 0x0000000600060227 */ /* 0x001fca00078e00ff */
[----:B------:R-:W-:-:S07]  /*1b10*/  @P0 SHF.R.U32.HI R0, RZ, R7, R6 ;  /* 0x00000007ff000219 */ /* 0x000fce0000011606 */
.L_x_1577:
[----:B------:R-:W-:Y:S05]  /*1b20*/  BSYNC B0 ;  /* 0x0000000000007941 */ /* 0x000fea0003800000 */
.L_x_1575:
[----:B------:R-:W-:-:S05]  /*1b30*/  IMAD R3, R0, R3, RZ ;  /* 0x0000000300037224 */ /* 0x000fca00078e02ff */
[----:B------:R-:W-:-:S07]  /*1b40*/  VIMNMX R4, R4, R3, !PT ;  /* 0x0000000304047248 */ /* 0x000fce0007fe0100 */
.L_x_1574:
[----:B------:R-:W-:Y:S02]  /*1b50*/  VIADD R2, R2, 0x5f ;  /* 0x0000005f02027836 */ /* 0x000fe40000000000 */
[----:B------:R-:W-:-:S04]  /*1b60*/  IMAD.HI R4, R4, 0x2aaaaaab, RZ ;  /* 0x2aaaaaab04047827 */ /* 0x000fc800078e02ff */
[----:B------:R-:W-:Y:S01]  /*1b70*/  IMAD.HI R2, R2, 0x2aaaaaab, RZ ;  /* 0x2aaaaaab02027827 */ /* 0x000fe200078e02ff */
[----:B------:R-:W-:-:S04]  /*1b80*/  SHF.R.U32.HI R5, RZ, 0x1f, R4 ;  /* 0x0000001fff057819 */ /* 0x000fc80000011604 */
[----:B------:R-:W-:Y:S02]  /*1b90*/  SHF.R.U32.HI R3, RZ, 0x1f, R2 ;  /* 0x0000001fff037819 */ /* 0x000fe40000011602 */
[----:B------:R-:W-:Y:S02]  /*1ba0*/  LEA.HI.SX32 R5, R4, R5, 0x1c ;  /* 0x0000000504057211 */ /* 0x000fe400078fe2ff */
[----:B------:R-:W-:Y:S02]  /*1bb0*/  LEA.HI.SX32 R2, R2, R3, 0x1c ;  /* 0x0000000302027211 */ /* 0x000fe400078fe2ff */
[----:B------:R-:W-:Y:S02]  /*1bc0*/  VIMNMX R5, RZ, R5, !PT ;  /* 0x00000005ff057248 */ /* 0x000fe40007fe0100 */
[----:B------:R-:W-:-:S03]  /*1bd0*/  VIMNMX R2, R143, R2, PT ;  /* 0x000000028f027248 */ /* 0x000fc60003fe0100 */
[--C-:B------:R-:W-:Y:S02]  /*1be0*/  IMAD R5, R5, 0x60, -R9.reuse ;  /* 0x0000006005057824 */ /* 0x100fe400078e0a09 */
[----:B------:R-:W-:-:S03]  /*1bf0*/  IMAD R3, R2, 0x60, -R9 ;  /* 0x0000006002037824 */ /* 0x000fc600078e0a09 */
[----:B------:R-:W-:Y:S02]  /*1c00*/  VIMNMX R5, RZ, R5, !PT ;  /* 0x00000005ff057248 */ /* 0x000fe40007fe0100 */
[----:B------:R-:W-:-:S03]  /*1c10*/  VIMNMX R0, R3, R24, PT ;  /* 0x0000001803007248 */ /* 0x000fc60003fe0100 */
[----:B------:R-:W-:Y:S01]  /*1c20*/  IMAD.WIDE.U32 R126, R5, -0x55555555, RZ ;  /* 0xaaaaaaab057e7825 */ /* 0x000fe200078e00ff */
[----:B------:R-:W-:-:S04]  /*1c30*/  ISETP.GT.AND P0, PT, R0, R5, PT ;  /* 0x000000050000720c */ /* 0x000fc80003f04270 */
[----:B------:R-:W-:-:S05]  /*1c40*/  SHF.R.U32.HI R126, RZ, 0x6, R127 ;  /* 0x00000006ff7e7819 */ /* 0x000fca000001167f */
[----:B------:R-:W-:-:S04]  /*1c50*/  IMAD.MOV.U32 R2, RZ, RZ, R126 ;  /* 0x000000ffff027224 */ /* 0x000fc800078e007e */
[----:B------:R-:W-:-:S04]  /*1c60*/  @P0 VIADD R0, R0, 0x5f ;  /* 0x0000005f00000836 */ /* 0x000fc80000000000 */
[----:B------:R-:W-:-:S05]  /*1c70*/  @P0 IMAD.HI R0, R0, 0x2aaaaaab, RZ ;  /* 0x2aaaaaab00000827 */ /* 0x000fca00078e02ff */
[----:B------:R-:W-:-:S04]  /*1c80*/  @P0 SHF.R.U32.HI R3, RZ, 0x1f, R0 ;  /* 0x0000001fff030819 */ /* 0x000fc80000011600 */
[----:B------:R-:W-:Y:S02]  /*1c90*/  @P0 LEA.HI.SX32 R2, R0, R3, 0x1c ;  /* 0x0000000300020211 */ /* 0x000fe400078fe2ff */
[----:B------:R-:W-:Y:S02]  /*1ca0*/  PLOP3.LUT P0, PT, PT, PT, PT, 0x80, 0x0 ;  /* 0x000000000000781c */ /* 0x000fe40003f0f070 */
[----:B------:R-:W-:-:S13]  /*1cb0*/  ISETP.GT.AND P1, PT, R2, R126, PT ;  /* 0x0000007e0200720c */ /* 0x000fda0003f24270 */
[----:B------:R-:W-:Y:S05]  /*1cc0*/  @!P1 BRA `(.L_x_1578) ;  /* 0x0000009000f49947 */ /* 0x000fea0003800000 */
        /* <DEDUP_REMOVED lines=20> */
.L_x_1580:
[----:B------:R-:W-:Y:S05]  /*1e10*/  BSYNC B6 ;  /* 0x0000000000067941 */ /* 0x000fea0003800000 */
.L_x_1579:
        /* <DEDUP_REMOVED lines=20> */
.L_x_1582:
[----:B------:R-:W-:Y:S05]  /*1f60*/  BSYNC B6 ;  /* 0x0000000000067941 */ /* 0x000fea0003800000 */
.L_x_1581:
[----:B------:R-:W-:Y:S01]  /*1f70*/  ULDC.64 UR4, c[0x0][0x9f8] ;  /* 0x00027e0000047ab9 */ /* 0x000fe20000000a00 */
[----:B------:R-:W-:Y:S01]  /*1f80*/  IMAD.MOV.U32 R101, RZ, RZ, R31 ;  /* 0x000000ffff657224 */ /* 0x000fe200078e001f */
[----:B------:R-:W-:Y:S01]  /*1f90*/  ISETP.NE.U32.AND P0, PT, RZ, UR4, PT ;  /* 0x00000004ff007c0c */ /* 0x000fe2000bf05070 */
[----:B------:R-:W-:Y:S01]  /*1fa0*/  ULDC UR4, c[0x0][0x2f4] ;  /* 0x0000bd0000047ab9 */ /* 0x000fe20000000800 */
[----:B------:R-:W0:Y:S02]  /*1fb0*/  LDC.64 R94, c[0x0][0x3f8] ;  /* 0x0000fe00ff5e7b82 */ /* 0x000e240000000a00 */
[----:B------:R-:W-:Y:S01]  /*1fc0*/  ISETP.NE.AND.EX P0, PT, RZ, UR5, PT, P0 ;  /* 0x00000005ff007c0c */ /* 0x000fe2000bf05300 */
[----:B------:R-:W-:-:S05]  /*1fd0*/  ULDC UR5, c[0x0][0x320] ;  /* 0x0000c80000057ab9 */ /* 0x000fca0000000800 */
[----:B------:R-:W1:Y:S08]  /*1fe0*/  LDC R125, c[0x0][0x3f4] ;  /* 0x0000fd00ff7d7b82 */ /* 0x000e700000000800 */
[----:B------:R-:W2:Y:S08]  /*1ff0*/  @P0 LDC.64 R4, c[0x0][0x9f8] ;  /* 0x00027e00ff040b82 */ /* 0x000eb00000000a00 */
[----:B------:R-:W3:Y:S01]  /*2000*/  LDC.64 R88, c[0x0][0x408] ;  /* 0x00010200ff587b82 */ /* 0x000ee20000000a00 */
[----:B--2---:R-:W-:-:S05]  /*2010*/  @P0 IMAD.WIDE R4, R31, 0x4, R4 ;  /* 0x000000041f040825 */ /* 0x004fca00078e0204 */
[----:B------:R2:W4:Y:S01]  /*2020*/  @P0 LDG.E R101, desc[UR60][R4.64] ;  /* 0x0000003c04650981 */ /* 0x000522000c1e1900 */
[----:B------:R-:W-:Y:S01]  /*2030*/  ISETP.GE.AND P1, PT, R168, UR4, PT ;  /* 0x00000004a8007c0c */ /* 0x000fe2000bf26270 */
[--C-:B0-----:R-:W-:Y:S01]  /*2040*/  IMAD.WIDE.U32 R96, R174, R94, R16.reuse ;  /* 0x0000005eae607225 */ /* 0x101fe200078e0010 */
[----:B------:R-:W-:Y:S01]  /*2050*/  ISETP.GE.AND P0, PT, R16, UR4, PT ;  /* 0x0000000410007c0c */ /* 0x000fe2000bf06270 */
[----:B------:R-:W0:Y:S01]  /*2060*/  S2R R144, SR_TID.X ;  /* 0x0000000000907919 */ /* 0x000e220000002100 */
[----:B------:R-:W-:Y:S01]  /*2070*/  SEL R3, RZ, 0xffffffff, P1 ;  /* 0xffffffffff037807 */ /* 0x000fe20000800000 */
[----:B---3--:R-:W-:Y:S01]  /*2080*/  IMAD.WIDE.U32 R90, R174, R88, R16 ;  /* 0x00000058ae5a7225 */ /* 0x008fe200078e0010 */
[----:B------:R-:W-:Y:S02]  /*2090*/  SEL R0, RZ, 0x1, P0 ;  /* 0x00000001ff007807 */ /* 0x000fe40000000000 */
[----:B------:R-:W-:Y:S01]  /*20a0*/  ISETP.GE.AND P0, PT, R168, UR5, PT ;  /* 0x00000005a8007c0c */ /* 0x000fe2000bf06270 */
[----:B------:R-:W-:Y:S01]  /*20b0*/  IMAD.SHL.U32 R3, R3, 0x2, RZ ;  /* 0x0000000203037824 */ /* 0x000fe200078e00ff */
[----:B------:R-:W-:Y:S01]  /*20c0*/  ISETP.GE.AND P1, PT, R23, UR4, PT ;  /* 0x0000000417007c0c */ /* 0x000fe2000bf26270 */
[----:B------:R-:W-:Y:S01]  /*20d0*/  IMAD.MOV.U32 R127, RZ, RZ, 0x20 ;  /* 0x00000020ff7f7424 */ /* 0x000fe200078e00ff */
[----:B------:R-:W-:Y:S01]  /*20e0*/  SHF.R.S32.HI R7, RZ, 0x1f, R174 ;  /* 0x0000001fff077819 */ /* 0x000fe200000114ae */
[----:B------:R-:W-:Y:S01]  /*20f0*/  IMAD.SHL.U32 R107, R94, 0x40, RZ ;  /* 0x000000405e6b7824 */ /* 0x000fe200078e00ff */
[----:B------:R-:W-:Y:S01]  /*2100*/  LOP3.LUT R0, R3, 0x2, R0, 0xe2, !PT ;  /* 0x0000000203007812 */ /* 0x000fe200078ee200 */
[----:B------:R-:W-:Y:S01]  /*2110*/  IMAD R133, R89, 0x60, RZ ;  /* 0x0000006059857824 */ /* 0x000fe200078e02ff */
[----:B------:R-:W-:Y:S01]  /*2120*/  SEL R3, RZ, 0xffffffff, P0 ;  /* 0xffffffffff037807 */ /* 0x000fe20000000000 */
[----:B------:R-:W-:Y:S01]  /*2130*/  IMAD.SHL.U32 R109, R88, 0x40, RZ ;  /* 0x00000040586d7824 */ /* 0x000fe200078e00ff */
[----:B------:R-:W-:Y:S01]  /*2140*/  ISETP.GE.AND P0, PT, R169, UR4, PT ;  /* 0x00000004a9007c0c */ /* 0x000fe2000bf06270 */
[----:B------:R-:W-:Y:S01]  /*2150*/  IMAD.IADD R130, R130, 0x1, R25 ;  /* 0x0000000182827824 */ /* 0x000fe200078e0219 */
[----:B--2---:R-:W-:Y:S01]  /*2160*/  SEL R4, RZ, 0x8, P1 ;  /* 0x00000008ff047807 */ /* 0x004fe20000800000 */
[----:B------:R-:W-:Y:S01]  /*2170*/  IMAD.SHL.U32 R6, R3, 0x2, RZ ;  /* 0x0000000203067824 */ /* 0x000fe200078e00ff */
[----:B------:R-:W-:Y:S01]  /*2180*/  SEL R3, RZ, 0x4, P0 ;  /* 0x00000004ff037807 */ /* 0x000fe20000000000 */
[----:B------:R-:W-:Y:S01]  /*2190*/  IMAD R113, R199, 0x40, R174 ;  /* 0x00000040c7717824 */ /* 0x000fe200078e02ae */
[----:B------:R-:W-:-:S02]  /*21a0*/  SHF.R.S32.HI R165, RZ, 0x1f, R164 ;  /* 0x0000001fffa57819 */ /* 0x000fc400000114a4 */
[----:B------:R-:W-:Y:S01]  /*21b0*/  LOP3.LUT R0, R4, R0, R3, 0xfe, !PT ;  /* 0x0000000004007212 */ /* 0x000fe200078efe03 */
[-C--:B------:R-:W-:Y:S01]  /*21c0*/  IMAD R3, R7, R94.reuse, RZ ;  /* 0x0000005e07037224 */ /* 0x080fe200078e02ff */
[----:B------:R-:W-:Y:S01]  /*21d0*/  ISETP.GE.AND P0, PT, R161, UR4, PT ;  /* 0x00000004a1007c0c */ /* 0x000fe2000bf06270 */
[----:B------:R-:W-:Y:S01]  /*21e0*/  IMAD.WIDE.U32 R98, R174, R94, R164 ;  /* 0x0000005eae627225 */ /* 0x000fe200078e00a4 */
[----:B------:R-:W-:Y:S02]  /*21f0*/  ISETP.GE.AND P1, PT, R169, UR5, PT ;  /* 0x00000005a9007c0c */ /* 0x000fe4000bf26270 */
[----:B-1----:R-:W-:Y:S01]  /*2200*/  ISETP.GE.AND P3, PT, R16, R125, PT ;  /* 0x0000007d1000720c */ /* 0x002fe20003f66270 */
[----:B------:R-:W-:Y:S01]  /*2210*/  IMAD R9, R174, R95, R3 ;  /* 0x0000005fae097224 */ /* 0x000fe200078e0203 */
[----:B------:R-:W-:Y:S01]  /*2220*/  SEL R3, RZ, 0x10, P0 ;  /* 0x00000010ff037807 */ /* 0x000fe20000000000 */
[-C--:B------:R-:W-:Y:S01]  /*2230*/  IMAD R7, R7, R88.reuse, RZ ;  /* 0x0000005807077224 */ /* 0x080fe200078e02ff */
[----:B------:R-:W-:Y:S01]  /*2240*/  ISETP.GE.AND P2, PT, R16, UR5, PT ;  /* 0x0000000510007c0c */ /* 0x000fe2000bf46270 */
[----:B------:R-:W-:Y:S01]  /*2250*/  IMAD.IADD R99, R99, 0x1, R9 ;  /* 0x0000000163637824 */ /* 0x000fe200078e0209 */
[----:B------:R-:W-:Y:S01]  /*2260*/  SEL R4, RZ, 0x4, P1 ;  /* 0x00000004ff047807 */ /* 0x000fe20000800000 */
[----:B------:R-:W-:Y:S01]  /*2270*/  IMAD.IADD R97, R9, 0x1, R97 ;  /* 0x0000000109617824 */ /* 0x000fe200078e0261 */
[----:B------:R-:W-:Y:S01]  /*2280*/  LOP3.LUT R9, R0, R3, RZ, 0xfc, !PT ;  /* 0x0000000300097212 */ /* 0x000fe200078efcff */
[C---:B------:R-:W-:Y:S01]  /*2290*/  IMAD R11, R174.reuse, R89, R7 ;  /* 0x00000059ae0b7224 */ /* 0x040fe200078e0207 */
[----:B------:R-:W-:Y:S01]  /*22a0*/  ISETP.GE.AND P1, PT, R169, R125, PT ;  /* 0x0000007da900720c */ /* 0x000fe20003f26270 */
[----:B------:R-:W-:Y:S01]  /*22b0*/  IMAD.WIDE.U32 R92, R174, R88, R164 ;  /* 0x00000058ae5c7225 */ /* 0x000fe200078e00a4 */
[----:B------:R-:W-:-:S02]  /*22c0*/  SEL R3, R125, RZ, P3 ;  /* 0x000000ff7d037207 */ /* 0x000fc40001800000 */
[----:B------:R-:W-:Y:S01]  /*22d0*/  SEL R5, RZ, 0x1, P2 ;  /* 0x00000001ff057807 */ /* 0x000fe20001000000 */
[----:B------:R-:W-:Y:S01]  /*22e0*/  IMAD.IADD R93, R93, 0x1, R11 ;  /* 0x000000015d5d7824 */ /* 0x000fe200078e020b */
[----:B------:R-:W-:Y:S01]  /*22f0*/  ISETP.GE.AND P2, PT, R168, R125, PT ;  /* 0x0000007da800720c */ /* 0x000fe20003f46270 */
[----:B------:R-:W-:Y:S01]  /*2300*/  IMAD.IADD R3, R16, 0x1, R3 ;  /* 0x0000000110037824 */ /* 0x000fe200078e0203 */
[----:B------:R-:W-:Y:S01]  /*2310*/  SEL R0, R125, RZ, P1 ;  /* 0x000000ff7d007207 */ /* 0x000fe20000800000 */
[----:B------:R-:W-:Y:S01]  /*2320*/  IMAD.IADD R91, R11, 0x1, R91 ;  /* 0x000000010b5b7824 */ /* 0x000fe200078e025b */
[----:B------:R-:W-:Y:S01]  /*2330*/  SEL R7, R125, RZ, P2 ;  /* 0x000000ff7d077207 */ /* 0x000fe20001000000 */
[----:B-----5:R-:W-:Y:S01]  /*2340*/  IMAD.WIDE.U32 R98, R141, R94, R98 ;  /* 0x0000005e8d627225 */ /* 0x020fe200078e0062 */
[----:B------:R-:W-:Y:S02]  /*2350*/  LOP3.LUT R5, R6, 0x2, R5, 0xe2, !PT ;  /* 0x0000000206057812 */ /* 0x000fe400078ee205 */
[----:B------:R-:W-:Y:S01]  /*2360*/  SHF.R.S32.HI R21, RZ, 0x1f, R141 ;  /* 0x0000001fff157819 */ /* 0x000fe2000001148d */
[----:B------:R-:W-:Y:S01]  /*2370*/  IMAD.IADD R10, R169, 0x1, R0 ;  /* 0x00000001a90a7824 */ /* 0x000fe200078e0200 */
[----:B------:R-:W-:Y:S01]  /*2380*/  SHF.R.S32.HI R0, RZ, 0x1f, R3 ;  /* 0x0000001fff007819 */ /* 0x000fe20000011403 */
[----:B------:R-:W-:Y:S01]  /*2390*/  IMAD.IADD R7, R168, 0x1, R7 ;  /* 0x00000001a8077824 */ /* 0x000fe200078e0207 */
[----:B------:R-:W-:Y:S01]  /*23a0*/  LOP3.LUT R5, R5, R4, RZ, 0xfc, !PT ;  /* 0x0000000405057212 */ /* 0x000fe200078efcff */
[----:B------:R-:W-:Y:S01]  /*23b0*/  IMAD.WIDE.U32 R96, R141, R94, R96 ;  /* 0x0000005e8d607225 */ /* 0x000fe200078e0060 */
[----:B------:R-:W-:-:S02]  /*23c0*/  LEA.HI R6, R0, R3, RZ, 0x3 ;  /* 0x0000000300067211 */ /* 0x000fc400078f18ff */
[----:B------:R-:W-:Y:S01]  /*23d0*/  LEA.HI R0, R0, R3, RZ, 0x6 ;  /* 0x0000000300007211 */ /* 0x000fe200078f30ff */
[CC--:B------:R-:W-:Y:S01]  /*23e0*/  IMAD.WIDE.U32 R92, R141.reuse, R88.reuse, R92 ;  /* 0x000000588d5c7225 */ /* 0x0c0fe200078e005c */
[----:B------:R-:W-:Y:S02]  /*23f0*/  SHF.R.S32.HI R4, RZ, 0x1f, R7 ;  /* 0x0000001fff047819 */ /* 0x000fe40000011407 */
[----:B------:R-:W-:Y:S01]  /*2400*/  SHF.R.S32.HI R3, RZ, 0x6, R0 ;  /* 0x00000006ff037819 */ /* 0x000fe20000011400 */
[----:B------:R-:W-:Y:S01]  /*2410*/  IMAD.WIDE.U32 R90, R141, R88, R90 ;  /* 0x000000588d5a7225 */ /* 0x000fe200078e005a */
[CC--:B------:R-:W-:Y:S02]  /*2420*/  LEA.HI R8, R4.reuse, R7.reuse, RZ, 0x6 ;  /* 0x0000000704087211 */ /* 0x0c0fe400078f30ff */
[----:B------:R-:W-:Y:S01]  /*2430*/  LEA.HI R7, R4, R7, RZ, 0x3 ;  /* 0x0000000704077211 */ /* 0x000fe200078f18ff */
[C---:B------:R-:W-:Y:S01]  /*2440*/  IMAD R140, R3.reuse, 0x1800, R186 ;  /* 0x00001800038c7824 */ /* 0x040fe200078e02ba */
[C---:B------:R-:W-:Y:S01]  /*2450*/  LOP3.LUT R0, R184.reuse, 0x38, R6, 0xf8, !PT ;  /* 0x00000038b8007812 */ /* 0x040fe200078ef806 */
[----:B------:R-:W-:Y:S01]  /*2460*/  IMAD R138, R3, 0x1800, R188 ;  /* 0x00001800038a7824 */ /* 0x000fe200078e02bc */
[----:B------:R-:W-:Y:S01]  /*2470*/  SHF.R.S32.HI R15, RZ, 0x1f, R10 ;  /* 0x0000001fff0f7819 */ /* 0x000fe2000001140a */
[----:B------:R-:W-:Y:S01]  /*2480*/  IMAD.SHL.U32 R125, R125, 0x2, RZ ;  /* 0x000000027d7d7824 */ /* 0x000fe200078e00ff */
[----:B------:R-:W-:Y:S01]  /*2490*/  SHF.R.S32.HI R11, RZ, 0x6, R8 ;  /* 0x00000006ff0b7819 */ /* 0x000fe20000011408 */
[----:B------:R-:W-:Y:S01]  /*24a0*/  IMAD R8, R21, R94, RZ ;  /* 0x0000005e15087224 */ /* 0x000fe200078e02ff */
[----:B------:R-:W-:-:S02]  /*24b0*/  LOP3.LUT R4, R184, 0x38, R7, 0xf8, !PT ;  /* 0x00000038b8047812 */ /* 0x000fc400078ef807 */
[-C--:B------:R-:W-:Y:S01]  /*24c0*/  LOP3.LUT R3, R0, R185.reuse, RZ, 0x3c, !PT ;  /* 0x000000b900037212 */ /* 0x080fe200078e3cff */
[----:B------:R-:W-:Y:S01]  /*24d0*/  IMAD R139, R11, 0x1800, R186 ;  /* 0x000018000b8b7824 */ /* 0x000fe200078e02ba */
[-C--:B------:R-:W-:Y:S01]  /*24e0*/  LEA.HI R12, R15, R10.reuse, RZ, 0x3 ;  /* 0x0000000a0f0c7211 */ /* 0x080fe200078f18ff */
[----:B------:R-:W-:Y:S01]  /*24f0*/  IMAD R136, R11, 0x1800, R188 ;  /* 0x000018000b887824 */ /* 0x000fe200078e02bc */
[----:B------:R-:W-:Y:S01]  /*2500*/  LEA.HI R10, R15, R10, RZ, 0x6 ;  /* 0x0000000a0f0a7211 */ /* 0x000fe200078f30ff */
[----:B------:R-:W-:Y:S01]  /*2510*/  IMAD.IADD R140, R140, 0x1, R3 ;  /* 0x000000018c8c7824 */ /* 0x000fe200078e0203 */
[----:B------:R-:W-:Y:S01]  /*2520*/  LOP3.LUT R4, R4, R185, RZ, 0x3c, !PT ;  /* 0x000000b904047212 */ /* 0x000fe200078e3cff */
[----:B------:R-:W-:Y:S01]  /*2530*/  IMAD R103, R141, R95, R8 ;  /* 0x0000005f8d677224 */ /* 0x000fe200078e0208 */
[----:B------:R-:W-:Y:S01]  /*2540*/  SHF.R.S32.HI R3, RZ, 0x6, R10 ;  /* 0x00000006ff037819 */ /* 0x000fe2000001140a */
[----:B------:R-:W-:Y:S01]  /*2550*/  IMAD R11, R95, 0x60, RZ ;  /* 0x000000605f0b7824 */ /* 0x000fe200078e02ff */
[----:B------:R-:W-:Y:S01]  /*2560*/  LOP3.LUT R15, R181, 0x38, R12, 0xf8, !PT ;  /* 0x00000038b50f7812 */ /* 0x000fe200078ef80c */
[----:B------:R-:W-:Y:S01]  /*2570*/  IMAD.IADD R139, R139, 0x1, R4 ;  /* 0x000000018b8b7824 */ /* 0x000fe200078e0204 */
[----:B------:R-:W-:Y:S01]  /*2580*/  LOP3.LUT R13, R181, 0x38, R6, 0xf8, !PT ;  /* 0x00000038b50d7812 */ /* 0x000fe200078ef806 */
[----:B------:R-:W-:Y:S01]  /*2590*/  IMAD R135, R3, 0x1800, R188 ;  /* 0x0000180003877824 */ /* 0x000fe200078e02bc */
[-C--:B------:R-:W-:Y:S01]  /*25a0*/  LOP3.LUT R4, R15, R218.reuse, RZ, 0x3c, !PT ;  /* 0x000000da0f047212 */ /* 0x080fe200078e3cff */
[----:B------:R-:W-:Y:S01]  /*25b0*/  IMAD R137, R3, 0x1800, R186 ;  /* 0x0000180003897824 */ /* 0x000fe200078e02ba */
[----:B------:R-:W-:Y:S01]  /*25c0*/  LOP3.LUT R13, R13, R218, RZ, 0x3c, !PT ;  /* 0x000000da0d0d7212 */ /* 0x000fe200078e3cff */
[----:B------:R-:W-:Y:S01]  /*25d0*/  IMAD.IADD R105, R99, 0x1, R103 ;  /* 0x0000000163697824 */ /* 0x000fe200078e0267 */
[C---:B------:R-:W-:Y:S01]  /*25e0*/  LOP3.LUT R0, R184.reuse, 0x38, R12, 0xf8, !PT ;  /* 0x00000038b8007812 */ /* 0x040fe200078ef80c */
[----:B------:R-:W-:Y:S01]  /*25f0*/  IMAD.IADD R135, R135, 0x1, R4 ;  /* 0x0000000187877824 */ /* 0x000fe200078e0204 */
[----:B------:R-:W-:Y:S01]  /*2600*/  LOP3.LUT R4, R184, 0x18, R16, 0xf8, !PT ;  /* 0x00000018b8047812 */ /* 0x000fe200078ef810 */
[----:B------:R-:W-:Y:S01]  /*2610*/  IMAD.IADD R138, R138, 0x1, R13 ;  /* 0x000000018a8a7824 */ /* 0x000fe200078e020d */
[----:B------:R-:W-:Y:S01]  /*2620*/  ISETP.GE.AND P4, PT, R23, UR5, PT ;  /* 0x0000000517007c0c */ /* 0x000fe2000bf86270 */
[----:B------:R-:W-:Y:S01]  /*2630*/  IMAD.IADD R103, R103, 0x1, R97 ;  /* 0x0000000167677824 */ /* 0x000fe200078e0261 */
[----:B------:R-:W-:-:S02]  /*2640*/  LOP3.LUT R13, R181, 0x38, R7, 0xf8, !PT ;  /* 0x00000038b50d7812 */ /* 0x000fc400078ef807 */
[-C--:B------:R-:W-:Y:S02]  /*2650*/  LOP3.LUT R0, R0, R185.reuse, RZ, 0x3c, !PT ;  /* 0x000000b900007212 */ /* 0x080fe400078e3cff */
[----:B------:R-:W-:Y:S02]  /*2660*/  ISETP.GE.AND P0, PT, R162, UR4, PT ;  /* 0x00000004a2007c0c */ /* 0x000fe4000bf06270 */
[----:B------:R-:W-:Y:S01]  /*2670*/  LOP3.LUT R3, R4, R185, RZ, 0x3c, !PT ;  /* 0x000000b904037212 */ /* 0x000fe200078e3cff */
[----:B------:R-:W-:Y:S01]  /*2680*/  IMAD.IADD R137, R137, 0x1, R0 ;  /* 0x0000000189897824 */ /* 0x000fe200078e0200 */
[----:B------:R-:W-:Y:S01]  /*2690*/  SEL R4, RZ, 0x8, P4 ;  /* 0x00000008ff047807 */ /* 0x000fe20002000000 */
[----:B------:R-:W-:Y:S01]  /*26a0*/  IMAD R0, R21, R88, RZ ;  /* 0x0000005815007224 */ /* 0x000fe200078e02ff */
[----:B------:R-:W-:Y:S01]  /*26b0*/  LOP3.LUT R13, R13, R218, RZ, 0x3c, !PT ;  /* 0x000000da0d0d7212 */ /* 0x000fe200078e3cff */
[----:B------:R-:W-:Y:S01]  /*26c0*/  IMAD.IADD R3, R186, 0x1, R3 ;  /* 0x00000001ba037824 */ /* 0x000fe200078e0203 */
[----:B------:R-:W-:-:S02]  /*26d0*/  LOP3.LUT P5, RZ, R208, 0x4, RZ, 0xc0, !PT ;  /* 0x00000004d0ff7812 */ /* 0x000fc400078ac0ff */
[----:B------:R-:W-:Y:S01]  /*26e0*/  SEL R8, RZ, 0x20, P0 ;  /* 0x00000020ff087807 */ /* 0x000fe20000000000 */
[----:B------:R-:W-:Y:S01]  /*26f0*/  IMAD.IADD R136, R136, 0x1, R13 ;  /* 0x0000000188887824 */ /* 0x000fe200078e020d */
[----:B------:R-:W-:Y:S01]  /*2700*/  LOP3.LUT R20, R5, R4, RZ, 0xfc, !PT ;  /* 0x0000000405147212 */ /* 0x000fe200078efcff */
[----:B------:R-:W-:Y:S01]  /*2710*/  IMAD R13, R141, R89, R0 ;  /* 0x000000598d0d7224 */ /* 0x000fe200078e0200 */
[----:B------:R-:W-:Y:S02]  /*2720*/  LOP3.LUT R4, R5, 0x1, RZ, 0xc0, !PT ;  /* 0x0000000105047812 */ /* 0x000fe400078ec0ff */
[----:B------:R-:W-:Y:S01]  /*2730*/  SHF.R.S32.HI R118, RZ, 0x3, R6 ;  /* 0x00000003ff767819 */ /* 0x000fe20000011406 */
[----:B------:R-:W-:Y:S01]  /*2740*/  IMAD.IADD R104, R93, 0x1, R13 ;  /* 0x000000015d687824 */ /* 0x000fe200078e020d */
[----:B------:R-:W-:Y:S01]  /*2750*/  LOP3.LUT R5, R6, 0xfffffff8, RZ, 0xc0, !PT ;  /* 0xfffffff806057812 */ /* 0x000fe200078ec0ff */
[----:B------:R-:W-:Y:S01]  /*2760*/  IMAD.IADD R102, R13, 0x1, R91 ;  /* 0x000000010d667824 */ /* 0x000fe200078e025b */
[C---:B------:R-:W-:Y:S01]  /*2770*/  SHF.L.U64.HI R106, R94.reuse, 0x6, R95 ;  /* 0x000000065e6a7819 */ /* 0x040fe2000001025f */
[----:B------:R-:W-:Y:S01]  /*2780*/  IMAD.WIDE.U32 R94, R94, 0x60, RZ ;  /* 0x000000605e5e7825 */ /* 0x000fe200078e00ff */
[----:B------:R-:W-:-:S02]  /*2790*/  SHF.L.U64.HI R108, R88, 0x6, R89 ;  /* 0x00000006586c7819 */ /* 0x000fc40000010259 */
[----:B------:R-:W-:Y:S01]  /*27a0*/  SEL R127, R127, 0xffffffe0, !P5 ;  /* 0xffffffe07f7f7807 */ /* 0x000fe20006800000 */
[----:B------:R-:W-:Y:S01]  /*27b0*/  IMAD.WIDE.U32 R88, R88, 0x60, RZ ;  /* 0x0000006058587825 */ /* 0x000fe200078e00ff */
[----:B------:R-:W-:Y:S02]  /*27c0*/  SHF.R.S32.HI R117, RZ, 0x3, R7 ;  /* 0x00000003ff757819 */ /* 0x000fe40000011407 */
[----:B------:R-:W-:Y:S01]  /*27d0*/  LOP3.LUT R6, R7, 0xfffffff8, RZ, 0xc0, !PT ;  /* 0xfffffff807067812 */ /* 0x000fe200078ec0ff */
[----:B------:R-:W-:Y:S01]  /*27e0*/  IMAD.IADD R132, R95, 0x1, R11 ;  /* 0x000000015f847824 */ /* 0x000fe200078e020b */
[----:B------:R-:W-:Y:S01]  /*27f0*/  LOP3.LUT R27, R9, R8, RZ, 0xfc, !PT ;  /* 0x00000008091b7212 */ /* 0x000fe200078efcff */
[----:B------:R-:W-:Y:S01]  /*2800*/  IMAD.IADD R133, R89, 0x1, R133 ;  /* 0x0000000159857824 */ /* 0x000fe200078e0285 */
[----:B------:R-:W-:Y:S01]  /*2810*/  LOP3.LUT R7, R12, 0xfffffff8, RZ, 0xc0, !PT ;  /* 0xfffffff80c077812 */ /* 0x000fe200078ec0ff */
[----:B------:R-:W-:Y:S01]  /*2820*/  IMAD.IADD R134, R127, 0x1, R3 ;  /* 0x000000017f867824 */ /* 0x000fe200078e0203 */
[----:B------:R-:W-:-:S02]  /*2830*/  LOP3.LUT R8, R9, 0x1, RZ, 0xc0, !PT ;  /* 0x0000000109087812 */ /* 0x000fc400078ec0ff */
[C---:B------:R-:W-:Y:S02]  /*2840*/  LOP3.LUT R9, R20.reuse, 0x2, RZ, 0xc0, !PT ;  /* 0x0000000214097812 */ /* 0x040fe400078ec0ff */
[----:B------:R-:W-:Y:S02]  /*2850*/  LOP3.LUT R10, R20, 0x4, RZ, 0xc0, !PT ;  /* 0x00000004140a7812 */ /* 0x000fe400078ec0ff */
[C---:B------:R-:W-:Y:S02]  /*2860*/  LOP3.LUT R21, R27.reuse, 0x2, RZ, 0xc0, !PT ;  /* 0x000000021b157812 */ /* 0x040fe400078ec0ff */
[C---:B------:R-:W-:Y:S02]  /*2870*/  LOP3.LUT R25, R27.reuse, 0x4, RZ, 0xc0, !PT ;  /* 0x000000041b197812 */ /* 0x040fe400078ec0ff */
[C---:B------:R-:W-:Y:S02]  /*2880*/  LOP3.LUT R100, R27.reuse, 0x8, RZ, 0xc0, !PT ;  /* 0x000000081b647812 */ /* 0x040fe400078ec0ff */
[----:B------:R-:W-:-:S02]  /*2890*/  LOP3.LUT R26, R27, 0x10, RZ, 0xc0, !PT ;  /* 0x000000101b1a7812 */ /* 0x000fc400078ec0ff */
[----:B------:R-:W-:Y:S02]  /*28a0*/  SHF.R.S32.HI R0, RZ, 0x1f, R30 ;  /* 0x0000001fff007819 */ /* 0x000fe4000001141e */
[----:B0-----:R-:W-:Y:S02]  /*28b0*/  LEA.HI R144, R144, 0x8, RZ, 0x19 ;  /* 0x0000000890907811 */ /* 0x001fe400078fc8ff */
[----:B------:R-:W-:Y:S02]  /*28c0*/  SHF.R.S32.HI R114, RZ, 0x3, R12 ;  /* 0x00000003ff727819 */ /* 0x000fe4000001140c */
[----:B------:R-:W-:Y:S02]  /*28d0*/  LOP3.LUT R20, R20, 0x8, RZ, 0xc0, !PT ;  /* 0x0000000814147812 */ /* 0x000fe400078ec0ff */
[----:B------:R-:W-:Y:S02]  /*28e0*/  SHF.R.S32.HI R112, RZ, 0x1f, R5 ;  /* 0x0000001fff707819 */ /* 0x000fe40000011405 */
[----:B------:R-:W-:-:S02]  /*28f0*/  SHF.R.S32.HI R111, RZ, 0x1f, R6 ;  /* 0x0000001fff6f7819 */ /* 0x000fc40000011406 */
[----:B------:R-:W-:Y:S02]  /*2900*/  SHF.R.S32.HI R110, RZ, 0x1f, R7 ;  /* 0x0000001fff6e7819 */ /* 0x000fe40000011407 */
[----:B------:R-:W-:Y:S02]  /*2910*/  LOP3.LUT R27, R27, 0x20, RZ, 0xc0, !PT ;  /* 0x000000201b1b7812 */ /* 0x000fe400078ec0ff */
[----:B----4-:R-:W-:-:S07]  /*2920*/  SHF.R.S32.HI R129, RZ, 0x1f, R101 ;  /* 0x0000001fff817819 */ /* 0x010fce0000011465 */
.L_x_1688:
[----:B0-----:R-:W0:Y:S01]  /*2930*/  LDC R32, c[0x0][0x430] ;  /* 0x00010c00ff207b82 */ /* 0x001e220000000800 */
[----:B------:R-:W-:-:S04]  /*2940*/  VIADD R2, R2, 0xffffffff ;  /* 0xffffffff02027836 */ /* 0x000fc80000000000 */
[----:B------:R-:W-:-:S03]  /*2950*/  IMAD R11, R2, 0x60, R113 ;  /* 0x00000060020b7824 */ /* 0x000fc600078e0271 */
[----:B------:R-:W1:Y:S01]  /*2960*/  LDC R124, c[0x0][0x3f4] ;  /* 0x0000fd00ff7c7b82 */ /* 0x000e620000000800 */
[----:B------:R-:W-:Y:S01]  /*2970*/  IMAD.IADD R33, R130, 0x1, R11 ;  /* 0x0000000182217824 */ /* 0x000fe200078e020b */
[----:B------:R-:W-:-:S03]  /*2980*/  ISETP.GE.AND P0, PT, R11, R24, PT ;  /* 0x000000180b00720c */ /* 0x000fc60003f06270 */
[----:B------:R-:W-:Y:S01]  /*2990*/  IMAD.MOV.U32 R11, RZ, RZ, R33 ;  /* 0x000000ffff0b7224 */ /* 0x000fe200078e0021 */
[----:B------:R-:W-:Y:S02]  /*29a0*/  ISETP.GT.OR P0, PT, R113, 0x5f, P0 ;  /* 0x0000005f7100780c */ /* 0x000fe40000704670 */
[----:B0-----:R-:W-:-:S11]  /*29b0*/  ISETP.NE.AND P4, PT, R32, 0x1, PT ;  /* 0x000000012000780c */ /* 0x001fd60003f85270 */
        /* <DEDUP_REMOVED lines=8> */
[----:B------:R-:W-:Y:S02]  /*2a40*/  @!P0 IMAD R31, R101, R15, R28 ;  /* 0x0000000f651f8224 */ /* 0x000fe400078e021c */
[----:B------:R-:W-:-:S04]  /*2a50*/  @!P0 IMAD.MOV.U32 R28, RZ, RZ, R11 ;  /* 0x000000ffff1c8224 */ /* 0x000fc800078e000b */
[----:B------:R-:W-:-:S04]  /*2a60*/  @!P0 IMAD.WIDE.U32 R14, R101, R14, R28 ;  /* 0x0000000e650e8225 */ /* 0x000fc800078e001c */
[----:B------:R-:W-:Y:S01]  /*2a70*/  @!P0 IMAD.IADD R15, R15, 0x1, R31 ;  /* 0x000000010f0f8824 */ /* 0x000fe200078e021f */
[----:B--2---:R-:W-:Y:S01]  /*2a80*/  @!P0 LEA R12, P4, R14, R12, 0x2 ;  /* 0x0000000c0e0c8211 */ /* 0x004fe200078810ff */
[----:B------:R-:W-:-:S03]  /*2a90*/  IMAD.MOV.U32 R28, RZ, RZ, RZ ;  /* 0x000000ffff1c7224 */ /* 0x000fc600078e00ff */
[----:B------:R-:W-:-:S05]  /*2aa0*/  @!P0 LEA.HI.X R13, R14, R13, R15, 0x2, P4 ;  /* 0x0000000d0e0d8211 */ /* 0x000fca00020f140f */
[----:B------:R0:W5:Y:S01]  /*2ab0*/  @!P0 LDG.E R28, desc[UR60][R12.64] ;  /* 0x0000003c0c1c8981 */ /* 0x000162000c1e1900 */
[----:B-1----:R-:W-:Y:S01]  /*2ac0*/  ISETP.GE.AND P0, PT, R124, 0x1, PT ;  /* 0x000000017c00780c */ /* 0x002fe20003f06270 */
[----:B------:R-:W-:Y:S01]  /*2ad0*/  IMAD.MOV R29, RZ, RZ, -R11 ;  /* 0x000000ffff1d7224 */ /* 0x000fe200078e0a0b */
[----:B------:R-:W-:Y:S01]  /*2ae0*/  ISETP.GT.AND P4, PT, R2, R126, PT ;  /* 0x0000007e0200720c */ /* 0x000fe20003f84270 */
[C---:B------:R-:W-:Y:S01]  /*2af0*/  IMAD R11, R19.reuse, 0x4800, R134 ;  /* 0x00004800130b7824 */ /* 0x040fe200078e0286 */
        /* <DEDUP_REMOVED lines=15> */
[-C--:B------:R-:W-:Y:S02]  /*2bf0*/  IMAD R34, R133, R2.reuse, RZ ;  /* 0x0000000285227224 */ /* 0x080fe400078e02ff */
[----:B------:R-:W-:Y:S01]  /*2c00*/  IMAD R11, R29, UR5, R14 ;  /* 0x000000051d0b7c24 */ /* 0x000fe2000f8e020e */
[----:B------:R-:W-:Y:S01]  /*2c10*/  ULDC.64 UR4, c[0x0][0x310] ;  /* 0x0000c40000047ab9 */ /* 0x000fe20000000a00 */
[----:B------:R-:W-:-:S02]  /*2c20*/  IMAD R14, R132, R2, RZ ;  /* 0x00000002840e7224 */ /* 0x000fc400078e02ff */
[----:B------:R-:W-:Y:S02]  /*2c30*/  IMAD R15, R84, UR4, RZ ;  /* 0x00000004540f7c24 */ /* 0x000fe4000f8e02ff */
[----:B------:R-:W-:Y:S01]  /*2c40*/  IMAD.IADD R13, R13, 0x1, R11 ;  /* 0x000000010d0d7824 */ /* 0x000fe200078e020b */
[----:B------:R-:W-:Y:S01]  /*2c50*/  SHF.R.S32.HI R11, RZ, 0x1f, R2 ;  /* 0x0000001fff0b7819 */ /* 0x000fe20000011402 */
[C---:B------:R-:W-:Y:S02]  /*2c60*/  IMAD R15, R28.reuse, UR5, R15 ;  /* 0x000000051c0f7c24 */ /* 0x040fe4000f8e020f */
[----:B------:R-:W-:Y:S01]  /*2c70*/  IMAD.WIDE.U32 R12, R28, UR4, R12 ;  /* 0x000000041c0c7c25 */ /* 0x000fe2000f8e000c */
[----:B------:R-:W-:-:S03]  /*2c80*/  ULDC.64 UR4, c[0x0][0x308] ;  /* 0x0000c20000047ab9 */ /* 0x000fc60000000a00 */
[----:B------:R-:W-:Y:S02]  /*2c90*/  IMAD.IADD R13, R13, 0x1, R15 ;  /* 0x000000010d0d7824 */ /* 0x000fe400078e020f */
[----:B------:R-:W-:Y:S02]  /*2ca0*/  IMAD R15, R0, UR4, RZ ;  /* 0x00000004000f7c24 */ /* 0x000fe4000f8e02ff */
[----:B------:R-:W-:Y:S02]  /*2cb0*/  IMAD R39, R11, R88, R34 ;  /* 0x000000580b277224 */ /* 0x000fe400078e0222 */
[C---:B------:R-:W-:Y:S02]  /*2cc0*/  IMAD R115, R30.reuse, UR5, R15 ;  /* 0x000000051e737c24 */ /* 0x040fe4000f8e020f */
[----:B------:R-:W-:Y:S01]  /*2cd0*/  IMAD.WIDE.U32 R34, R30, UR4, R12 ;  /* 0x000000041e227c25 */ /* 0x000fe2000f8e000c */
[----:B------:R-:W-:-:S03]  /*2ce0*/  ULDC.64 UR4, c[0x0][0x2e8] ;  /* 0x0000ba0000047ab9 */ /* 0x000fc60000000a00 */
[----:B------:R-:W-:Y:S01]  /*2cf0*/  IMAD.IADD R115, R35, 0x1, R115 ;  /* 0x0000000123737824 */ /* 0x000fe200078e0273 */
[----:B------:R-:W-:Y:S01]  /*2d00*/  LEA R116, P4, R34, UR4, 0x1 ;  /* 0x0000000422747c11 */ /* 0x000fe2000f8808ff */
[----:B------:R-:W-:Y:S02]  /*2d10*/  IMAD R37, R11, R94, R14 ;  /* 0x0000005e0b257224 */ /* 0x000fe400078e020e */
[----:B------:R-:W-:Y:S01]  /*2d20*/  IMAD R85, R2, -0x60, R24 ;  /* 0xffffffa002557824 */ /* 0x000fe200078e0218 */
[----:B------:R-:W-:Y:S01]  /*2d30*/  LEA.HI.X R115, R34, UR5, R115, 0x1, P4 ;  /* 0x0000000522737c11 */ /* 0x000fe2000a0f0c73 */
[----:B------:R-:W-:-:S03]  /*2d40*/  IMAD.WIDE.U32 R14, R94, R2, RZ ;  /* 0x000000025e0e7225 */ /* 0x000fc600078e00ff */
[----:B------:R-:W-:Y:S01]  /*2d50*/  VIMNMX R85, R85, 0x60, PT ;  /* 0x0000006055557848 */ /* 0x000fe20003fe0100 */
[----:B------:R-:W-:-:S04]  /*2d60*/  IMAD.WIDE.U32 R12, R88, R2, RZ ;  /* 0x00000002580c7225 */ /* 0x000fc800078e00ff */
        /* <DEDUP_REMOVED lines=59> */
.L_x_1587:
[----:B------:R-:W-:Y:S05]  /*3120*/  BSYNC B1 ;  /* 0x0000000000017941 */ /* 0x000fea0003800000 */
.L_x_1586:
        /* <DEDUP_REMOVED lines=56> */
.L_x_1589:
[----:B------:R-:W-:Y:S05]  /*34b0*/  BSYNC B1 ;  /* 0x0000000000017941 */ /* 0x000fea0003800000 */
.L_x_1588:
[----:B------:R-:W2:Y:S01]  /*34c0*/  LDL R11, [R1+0x30] ;  /* 0x00003000010b7983 */ /* 0x000ea20000100800 */
[----:B0-----:R-:W-:Y:S01]  /*34d0*/  IMAD.MOV.U32 R12, RZ, RZ, R63 ;  /* 0x000000ffff0c7224 */ /* 0x001fe200078e003f */
[----:B------:R-:W-:Y:S01]  /*34e0*/  PRMT R157, R83, 0x5410, R86 ;  /* 0x00005410539d7816 */ /* 0x000fe20000000056 */
[----:B------:R-:W-:Y:S02]  /*34f0*/  IMAD.MOV.U32 R13, RZ, RZ, R66 ;  /* 0x000000ffff0d7224 */ /* 0x000fe400078e0042 */
[----:B------:R-:W-:-:S03]  /*3500*/  IMAD.MOV.U32 R14, RZ, RZ, R67 ;  /* 0x000000ffff0e7224 */ /* 0x000fc600078e0043 */
[----:B------:R-:W-:Y:S01]  /*3510*/  PRMT R204, R13, 0x7610, R204 ;  /* 0x000076100dcc7816 */ /* 0x000fe200000000cc */
[----:B------:R-:W-:Y:S01]  /*3520*/  IMAD.MOV.U32 R13, RZ, RZ, R74 ;  /* 0x000000ffff0d7224 */ /* 0x000fe200078e004a */
[----:B------:R-:W-:Y:S01]  /*3530*/  PRMT R201, R14, 0x7610, R201 ;  /* 0x000076100ec97816 */ /* 0x000fe200000000c9 */
[----:B------:R-:W-:-:S03]  /*3540*/  IMAD.MOV.U32 R14, RZ, RZ, R75 ;  /* 0x000000ffff0e7224 */ /* 0x000fc600078e004b */
[----:B------:R-:W-:Y:S01]  /*3550*/  PRMT R204, R204, 0x5410, R13 ;  /* 0x00005410cccc7816 */ /* 0x000fe2000000000d */
[----:B------:R-:W-:Y:S01]  /*3560*/  IMAD.MOV.U32 R13, RZ, RZ, R60 ;  /* 0x000000ffff0d7224 */ /* 0x000fe200078e003c */
[----:B--2---:R-:W-:Y:S01]  /*3570*/  R2UR UR4, R11 ;  /* 0x000000000b0472ca */ /* 0x004fe200000e0000 */
[----:B------:R-:W-:-:S05]  /*3580*/  IMAD.MOV.U32 R11, RZ, RZ, R62 ;  /* 0x000000ffff0b7224 */ /* 0x000fca00078e003e */
[----:B------:R-:W-:Y:S01]  /*3590*/  PRMT R189, R12, 0x5410, R11 ;  /* 0x000054100cbd7816 */ /* 0x000fe2000000000b */
[----:B------:R-:W-:Y:S02]  /*35a0*/  IMAD.MOV.U32 R11, RZ, RZ, R70 ;  /* 0x000000ffff0b7224 */ /* 0x000fe400078e0046 */
[----:B------:R-:W-:-:S03]  /*35b0*/  IMAD.MOV.U32 R12, RZ, RZ, R71 ;  /* 0x000000ffff0c7224 */ /* 0x000fc600078e0047 */
[----:B------:R-:W-:Y:S01]  /*35c0*/  PRMT R210, R11, 0x5410, R14 ;  /* 0x000054100bd27816 */ /* 0x000fe2000000000e */
[----:B------:R-:W-:Y:S01]  /*35d0*/  IMAD.MOV.U32 R11, RZ, RZ, R78 ;  /* 0x000000ffff0b7224 */ /* 0x000fe200078e004e */
[----:B------:R-:W-:Y:S01]  /*35e0*/  PRMT R201, R201, 0x5410, R12 ;  /* 0x00005410c9c97816 */ /* 0x000fe2000000000c */
[----:B------:R-:W-:Y:S01]  /*35f0*/  IMAD.MOV.U32 R12, RZ, RZ, R79 ;  /* 0x000000ffff0c7224 */ /* 0x000fe200078e004f */
[----:B------:R-:W-:Y:S01]  /*3600*/  UISETP.NE.AND UP0, UPT, UR4, 0x3, UPT ;  /* 0x000000030400788c */ /* 0x000fe2000bf05270 */
[----:B------:R-:W-:Y:S01]  /*3610*/  IMAD.MOV.U32 R14, RZ, RZ, R61 ;  /* 0x000000ffff0e7224 */ /* 0x000fe200078e003d */
[----:B------:R-:W-:Y:S01]  /*3620*/  PRMT R150, R150, 0x5410, R11 ;  /* 0x0000541096967816 */ /* 0x000fe2000000000b */
[----:B------:R-:W-:Y:S01]  /*3630*/  IMAD.MOV.U32 R11, RZ, RZ, R64 ;  /* 0x000000ffff0b7224 */ /* 0x000fe200078e0040 */
[----:B------:R-:W-:Y:S01]  /*3640*/  PRMT R211, R211, 0x5410, R12 ;  /* 0x00005410d3d37816 */ /* 0x000fe2000000000c */
[----:B------:R-:W-:Y:S01]  /*3650*/  IMAD.MOV.U32 R12, RZ, RZ, R65 ;  /* 0x000000ffff0c7224 */ /* 0x000fe200078e0041 */
[----:B------:R-:W-:Y:S01]  /*3660*/  PRMT R158, R13, 0x5410, R14 ;  /* 0x000054100d9e7816 */ /* 0x000fe2000000000e */
[----:B------:R-:W-:Y:S01]  /*3670*/  IMAD.MOV.U32 R13, RZ, RZ, R68 ;  /* 0x000000ffff0d7224 */ /* 0x000fe200078e0044 */
[----:B------:R-:W-:Y:S01]  /*3680*/  PLOP3.LUT P0, PT, PT, PT, UP0, 0x80, 0x0 ;  /* 0x000000000000781c */ /* 0x000fe20003f0f008 */
[----:B------:R-:W-:Y:S01]  /*3690*/  IMAD.MOV.U32 R14, RZ, RZ, R69 ;  /* 0x000000ffff0e7224 */ /* 0x000fe200078e0045 */
[----:B------:R-:W-:Y:S01]  /*36a0*/  PRMT R159, R12, 0x5410, R11 ;  /* 0x000054100c9f7816 */ /* 0x000fe2000000000b */
[----:B------:R-:W-:-:S02]  /*36b0*/  IMAD.MOV.U32 R12, RZ, RZ, R72 ;  /* 0x000000ffff0c7224 */ /* 0x000fc400078e0048 */
[----:B------:R-:W-:Y:S01]  /*36c0*/  IMAD.MOV.U32 R11, RZ, RZ, R77 ;  /* 0x000000ffff0b7224 */ /* 0x000fe200078e004d */
[----:B------:R-:W-:Y:S01]  /*36d0*/  PRMT R196, R14, 0x5410, R13 ;  /* 0x000054100ec47816 */ /* 0x000fe2000000000d */
[----:B------:R-:W-:Y:S02]  /*36e0*/  IMAD.MOV.U32 R14, RZ, RZ, R76 ;  /* 0x000000ffff0e7224 */ /* 0x000fe400078e004c */
[----:B------:R-:W-:Y:S01]  /*36f0*/  IMAD.MOV.U32 R13, RZ, RZ, R73 ;  /* 0x000000ffff0d7224 */ /* 0x000fe200078e0049 */
[----:B------:R-:W-:Y:S01]  /*3700*/  PRMT R212, R11, 0x5410, R12 ;  /* 0x000054100bd47816 */ /* 0x000fe2000000000c */
[----:B------:R-:W-:Y:S01]  /*3710*/  IMAD.MOV.U32 R12, RZ, RZ, R80 ;  /* 0x000000ffff0c7224 */ /* 0x000fe200078e0050 */
[----:B------:R-:W-:Y:S01]  /*3720*/  PRMT R211, R14, 0x7610, R211 ;  /* 0x000076100ed37816 */ /* 0x000fe200000000d3 */
[----:B-----5:R-:W-:Y:S01]  /*3730*/  IMAD.MOV.U32 R14, RZ, RZ, R34 ;  /* 0x000000ffff0e7224 */ /* 0x020fe200078e0022 */
[----:B------:R-:W-:Y:S01]  /*3740*/  PRMT R224, R224, 0x5410, R13 ;  /* 0x00005410e0e07816 */ /* 0x000fe2000000000d */
[----:B------:R-:W-:Y:S01]  /*3750*/  IMAD.MOV.U32 R11, RZ, RZ, R35 ;  /* 0x000000ffff0b7224 */ /* 0x000fe200078e0023 */
[----:B------:R-:W-:Y:S01]  /*3760*/  PRMT R150, R12, 0x7610, R150 ;  /* 0x000076100c967816 */ /* 0x000fe20000000096 */
[----:B------:R-:W-:-:S02]  /*3770*/  IMAD.MOV.U32 R13, RZ, RZ, R81 ;  /* 0x000000ffff0d7224 */ /* 0x000fc400078e0051 */
[----:B------:R-:W-:Y:S01]  /*3780*/  IMAD.MOV.U32 R12, RZ, RZ, R42 ;  /* 0x000000ffff0c7224 */ /* 0x000fe200078e002a */
[----:B------:R-:W-:Y:S01]  /*3790*/  PRMT R83, R14, 0x5410, R11 ;  /* 0x000054100e537816 */ /* 0x000fe2000000000b */
[----:B------:R-:W-:Y:S01]  /*37a0*/  IMAD.MOV.U32 R11, RZ, RZ, R43 ;  /* 0x000000ffff0b7224 */ /* 0x000fe200078e002b */
[----:B------:R-:W-:Y:S01]  /*37b0*/  PRMT R224, R13, 0x7610, R224 ;  /* 0x000076100de07816 */ /* 0x000fe200000000e0 */
[----:B------:R-:W-:Y:S02]  /*37c0*/  IMAD.MOV.U32 R14, RZ, RZ, R38 ;  /* 0x000000ffff0e7224 */ /* 0x000fe400078e0026 */
[----:B------:R-:W-:Y:S01]  /*37d0*/  IMAD.MOV.U32 R13, RZ, RZ, R39 ;  /* 0x000000ffff0d7224 */ /* 0x000fe200078e0027 */
[----:B------:R-:W-:Y:S01]  /*37e0*/  PRMT R131, R12, 0x5410, R11 ;  /* 0x000054100c837816 */ /* 0x000fe2000000000b */
[----:B------:R-:W-:Y:S02]  /*37f0*/  IMAD.MOV.U32 R12, RZ, RZ, R50 ;  /* 0x000000ffff0c7224 */ /* 0x000fe400078e0032 */
        /* <DEDUP_REMOVED lines=25> */
[----:B------:R-:W-:-:S04]  /*3990*/  PRMT R147, R14, 0x5410, R13 ;  /* 0x000054100e937816 */ /* 0x000fc8000000000d */
[----:B------:R-:W-:Y:S01]  /*39a0*/  PRMT R156, R12, 0x5410, R11 ;  /* 0x000054100c9c7816 */ /* 0x000fe2000000000b */
[----:B------:R-:W-:Y:S06]  /*39b0*/  @!P0 BRA `(.L_x_1590) ;  /* 0x0000000000048947 */ /* 0x000fec0003800000 */
[----:B------:R-:W-:Y:S01]  /*39c0*/  BPT.TRAP 0x1 ;  /* 0x000000040000795c */ /* 0x000fe20000300000 */
.L_x_1590:
[----:B------:R-:W-:Y:S01]  /*39d0*/  IMAD R86, R19, 0x8, R18 ;  /* 0x0000000813567824 */ /* 0x000fe200078e0212 */
[----:B------:R-:W-:Y:S01]  /*39e0*/  SHF.L.U32 R87, R175, 0x1f, RZ ;  /* 0x0000001faf577819 */ /* 0x000fe200000006ff */
[----:B------:R-:W-:Y:S03]  /*39f0*/  BSSY B1, `(.L_x_1591) ;  /* 0x0000003000017945 */ /* 0x000fe60003800000 */
[----:B------:R-:W0:Y:S02]  /*3a00*/  SYNCS.PHASECHK.TRANS64.TRYWAIT P6, [R86+URZ+0x2a890], R87 ;  /* 0x02a89057560075a7 */ /* 0x000e2400080c017f */
[----:B0-----:R-:W-:Y:S05]  /*3a10*/  @!P6 BRA `(.L_x_1592) ;  /* 0x0000026400a0e947 */ /* 0x001fea0003800000 */
.L_x_2005:
[----:B------:R-:W-:Y:S05]  /*3a20*/  BSYNC B1 ;  /* 0x0000000000017941 */ /* 0x000fea0003800000 */
.L_x_1591:
[----:B------:R-:W-:-:S03]  /*3a30*/  UMOV UR4, 0xffffffff ;  /* 0xffffffff00047882 */ /* 0x000fc60000000000 */
[----:B------:R-:W-:Y:S05]  /*3a40*/  BRA.DIV UR4, `(.L_x_1593) ;  /* 0x0000026604a87947 */ /* 0x000fea000b800000 */
[----:B------:R1:W2:Y:S04]  /*3a50*/  SHFL.IDX PT, R82, R115, RZ, 0x1c1f ;  /* 0x001c1fff73527589 */ /* 0x0002a800000e0000 */
[----:B------:R1:W3:Y:S02]  /*3a60*/  SHFL.IDX PT, R11, R116, RZ, 0x1c1f ;  /* 0x001c1fff740b7589 */ /* 0x0002e400000e0000 */
.L_x_2009:
        /* <DEDUP_REMOVED lines=27> */
[----:B------:R-:W-:Y:S02]  /*3c20*/  PRMT R13, R211, 0x5432, R148 ;  /* 0x00005432d30d7816 */ /* 0x000fe40000000094 */
        /* <DEDUP_REMOVED lines=29> */
.L_x_1599:
[----:B------:R-:W-:Y:S05]  /*3e00*/  BSYNC B3 ;  /* 0x0000000000037941 */ /* 0x000fea0003800000 */
.L_x_1598:
[----:B---3--:R-:W-:-:S04]  /*3e10*/  LEA R78, P4, R16, R11, 0x1 ;  /* 0x0000000b104e7211 */ /* 0x008fc800078808ff */
[----:B--2---:R-:W-:-:S05]  /*3e20*/  LEA.HI.X R79, R16, R82, R17, 0x1, P4 ;  /* 0x00000052104f7211 */ /* 0x004fca00020f0c11 */
[----:B0-----:R4:W-:Y:S04]  /*3e30*/  ST.E.128 desc[UR60][R78.64], R12 ;  /* 0x0000000c4e007985 */ /* 0x0019e8000c101d3c */
.L_x_1597:
[----:B------:R-:W-:Y:S05]  /*3e40*/  BSYNC B2 ;  /* 0x0000000000027941 */ /* 0x000fea0003800000 */
.L_x_1596:
        /* <DEDUP_REMOVED lines=11> */
[----:B------:R-:W-:Y:S01]  /*3f00*/  PRMT R77, R211, 0x5410, R75 ;  /* 0x00005410d34d7816 */ /* 0x000fe2000000004b */
        /* <DEDUP_REMOVED lines=43> */
.L_x_1603:
[----:B------:R-:W-:Y:S05]  /*41c0*/  BSYNC B3 ;  /* 0x0000000000037941 */ /* 0x000fea0003800000 */
.L_x_1602:
[----:B------:R-:W-:Y:S02]  /*41d0*/  IMAD.SHL.U32 R76, R170, 0x8, RZ ;  /* 0x00000008aa4c7824 */ /* 0x000fe400078e00ff */
[----:B---3--:R-:W-:Y:S02]  /*41e0*/  IMAD.MOV.U32 R74, RZ, RZ, R11 ;  /* 0x000000ffff4a7224 */ /* 0x008fe400078e000b */
[----:B--2---:R-:W-:Y:S02]  /*41f0*/  IMAD.MOV.U32 R75, RZ, RZ, R82 ;  /* 0x000000ffff4b7224 */ /* 0x004fe400078e0052 */
[----:B------:R-:W-:-:S05]  /*4200*/  IMAD.WIDE R74, R76, 0x2, R74 ;  /* 0x000000024c4a7825 */ /* 0x000fca00078e024a */
[----:B0-----:R0:W-:Y:S02]  /*4210*/  ST.E.128 desc[UR60][R74.64], R12 ;  /* 0x0000000c4a007985 */ /* 0x0011e4000c101d3c */
.L_x_1601:
[----:B------:R-:W-:Y:S05]  /*4220*/  BSYNC B2 ;  /* 0x0000000000027941 */ /* 0x000fea0003800000 */
.L_x_1600:
[----:B------:R-:W-:Y:S01]  /*4230*/  ISETP.NE.AND P4, PT, R25, RZ, PT ;  /* 0x000000ff1900720c */ /* 0x000fe20003f85270 */
[----:B------:R-:W-:-:S12]  /*4240*/  BSSY B2, `(.L_x_1604) ;  /* 0x000003a000027945 */ /* 0x000fd80003800000 */
[----:B------:R-:W-:Y:S05]  /*4250*/  @!P4 BRA `(.L_x_1605) ;  /* 0x0000000000e0c947 */ /* 0x000fea0003800000 */
[----:B0---4-:R0:W4:Y:S01]  /*4260*/  LDS.128 R12, [R33+0x3000] ;  /* 0x00300000210c7984 */ /* 0x0111220000000c00 */
[----:B------:R-:W-:Y:S01]  /*4270*/  ISETP.GE.AND P4, PT, R177, R124, PT ;  /* 0x0000007cb100720c */ /* 0x000fe20003f86270 */
[----:B------:R-:W-:Y:S01]  /*4280*/  IMAD.SHL.U32 R76, R171, 0x8, RZ ;  /* 0x00000008ab4c7824 */ /* 0x000fe200078e00ff */
[----:B------:R-:W-:Y:S01]  /*4290*/  BSSY B3, `(.L_x_1606) ;  /* 0x0000033000037945 */ /* 0x000fe20003800000 */
[----:B---3--:R-:W-:Y:S02]  /*42a0*/  IMAD.MOV.U32 R74, RZ, RZ, R11 ;  /* 0x000000ffff4a7224 */ /* 0x008fe400078e000b */
[----:B--2---:R-:W-:Y:S02]  /*42b0*/  IMAD.MOV.U32 R75, RZ, RZ, R82 ;  /* 0x000000ffff4b7224 */ /* 0x004fe400078e0052 */
[----:B------:R-:W-:-:S06]  /*42c0*/  IMAD.WIDE R74, R76, 0x2, R74 ;  /* 0x000000024c4a7825 */ /* 0x000fcc00078e024a */
[----:B0-----:R-:W-:Y:S05]  /*42d0*/  @P4 BRA `(.L_x_1607) ;  /* 0x0000000000b84947 */ /* 0x001fea0003800000 */
[----:B------:R-:W-:Y:S02]  /*42e0*/  SHF.R.U64 R76, R72, 0x10, R73 ;  /* 0x00000010484c7819 */ /* 0x000fe40000001249 */
[--C-:B------:R-:W-:Y:S02]  /*42f0*/  SHF.R.U64 R77, R70, 0x10, R71.reuse ;  /* 0x00000010464d7819 */ /* 0x100fe40000001247 */
[----:B------:R-:W-:Y:S02]  /*4300*/  SHF.R.U32.HI R70, RZ, 0x10, R71 ;  /* 0x00000010ff467819 */ /* 0x000fe40000011647 */
[----:B------:R-:W-:Y:S02]  /*4310*/  PRMT R76, R212, 0x5432, R76 ;  /* 0x00005432d44c7816 */ /* 0x000fe4000000004c */
[----:B------:R-:W-:Y:S02]  /*4320*/  PRMT R71, R210, 0x5410, R77 ;  /* 0x00005410d2477816 */ /* 0x000fe4000000004d */
[----:B------:R-:W-:-:S02]  /*4330*/  SHF.R.U32.HI R72, RZ, 0x10, R73 ;  /* 0x00000010ff487819 */ /* 0x000fc40000011649 */
[C---:B----4-:R-:W-:Y:S01]  /*4340*/  LOP3.LUT R78, R13.reuse, 0xffff0000, RZ, 0xc0, !PT ;  /* 0xffff00000d4e7812 */ /* 0x050fe200078ec0ff */
[----:B------:R-:W-:Y:S01]  /*4350*/  IMAD.U32 R13, R13, 0x10000, RZ ;  /* 0x000100000d0d7824 */ /* 0x000fe200078e00ff */
[----:B------:R-:W-:Y:S02]  /*4360*/  LOP3.LUT R77, R76, 0xffff0000, RZ, 0xc0, !PT ;  /* 0xffff00004c4d7812 */ /* 0x000fe400078ec0ff */
[C---:B------:R-:W-:Y:S01]  /*4370*/  LOP3.LUT R73, R71.reuse, 0xffff0000, RZ, 0xc0, !PT ;  /* 0xffff000047497812 */ /* 0x040fe200078ec0ff */
[----:B------:R-:W-:Y:S01]  /*4380*/  IMAD.U32 R71, R71, 0x10000, RZ ;  /* 0x0001000047477824 */ /* 0x000fe200078e00ff */
[----:B------:R-:W-:Y:S01]  /*4390*/  PRMT R72, R224, 0x5432, R72 ;  /* 0x00005432e0487816 */ /* 0x000fe20000000048 */
[C---:B------:R-:W-:Y:S01]  /*43a0*/  FMUL.FTZ R79, R78.reuse, R77 ;  /* 0x0000004d4e4f7220 */ /* 0x040fe20000410000 */
[----:B------:R-:W-:Y:S01]  /*43b0*/  PRMT R70, R201, 0x5432, R70 ;  /* 0x00005432c9467816 */ /* 0x000fe20000000046 */
[-C--:B------:R-:W-:Y:S01]  /*43c0*/  FMUL.FTZ R78, R78, R73.reuse ;  /* 0x000000494e4e7220 */ /* 0x080fe20000410000 */
[C---:B------:R-:W-:Y:S01]  /*43d0*/  LOP3.LUT R80, R14.reuse, 0xffff0000, RZ, 0xc0, !PT ;  /* 0xffff00000e507812 */ /* 0x040fe200078ec0ff */
[----:B------:R-:W-:Y:S01]  /*43e0*/  FFMA.FTZ R73, R13, R73, -R79 ;  /* 0x000000490d497223 */ /* 0x000fe2000001084f */
[----:B------:R-:W-:-:S02]  /*43f0*/  IMAD.U32 R14, R14, 0x10000, RZ ;  /* 0x000100000e0e7824 */ /* 0x000fc400078e00ff */
[----:B------:R-:W-:Y:S01]  /*4400*/  FFMA.FTZ R13, R13, R77, R78 ;  /* 0x0000004d0d0d7223 */ /* 0x000fe2000001004e */
[C---:B------:R-:W-:Y:S01]  /*4410*/  IMAD.U32 R77, R72.reuse, 0x10000, RZ ;  /* 0x00010000484d7824 */ /* 0x040fe200078e00ff */
[----:B------:R-:W-:Y:S01]  /*4420*/  LOP3.LUT R72, R72, 0xffff0000, RZ, 0xc0, !PT ;  /* 0xffff000048487812 */ /* 0x000fe200078ec0ff */
[C---:B------:R-:W-:Y:S01]  /*4430*/  IMAD.U32 R78, R70.reuse, 0x10000, RZ ;  /* 0x00010000464e7824 */ /* 0x040fe200078e00ff */
[----:B------:R-:W-:Y:S01]  /*4440*/  LOP3.LUT R70, R70, 0xffff0000, RZ, 0xc0, !PT ;  /* 0xffff000046467812 */ /* 0x000fe200078ec0ff */
[C---:B------:R-:W-:Y:S01]  /*4450*/  FMUL.FTZ R79, R80.reuse, R77 ;  /* 0x0000004d504f7220 */ /* 0x040fe20000410000 */
[----:B------:R-:W-:Y:S01]  /*4460*/  F2FP.BF16.F32.PACK_AB R13, R13, R73 ;  /* 0x000000490d0d723e */ /* 0x000fe200000010ff */
[-C--:B------:R-:W-:Y:S02]  /*4470*/  FMUL.FTZ R80, R80, R78.reuse ;  /* 0x0000004e50507220 */ /* 0x080fe40000410000 */
[----:B------:R-:W-:Y:S01]  /*4480*/  FFMA.FTZ R79, R14, R78, -R79 ;  /* 0x0000004e0e4f7223 */ /* 0x000fe2000001084f */
[----:B------:R-:W-:-:S02]  /*4490*/  IMAD.U32 R78, R76, 0x10000, RZ ;  /* 0x000100004c4e7824 */ /* 0x000fc400078e00ff */
        /* <DEDUP_REMOVED lines=10> */
[C---:B------:R-:W-:Y:S01]  /*4540*/  FMUL.FTZ R70, R12.reuse, R78 ;  /* 0x0000004e0c467220 */ /* 0x040fe20000410000 */
[----:B------:R-:W-:-:S03]  /*4550*/  FMUL.FTZ R12, R12, R71 ;  /* 0x000000470c0c7220 */ /* 0x000fc60000410000 */
[----:B------:R-:W-:Y:S01]  /*4560*/  F2FP.BF16.F32.PACK_AB R14, R14, R76 ;  /* 0x0000004c0e0e723e */ /* 0x000fe200000010ff */
[C---:B------:R-:W-:Y:S01]  /*4570*/  FFMA.FTZ R70, R77.reuse, R71, -R70 ;  /* 0x000000474d467223 */ /* 0x040fe20000010846 */
[----:B------:R-:W-:-:S03]  /*4580*/  FFMA.FTZ R12, R77, R78, R12 ;  /* 0x0000004e4d0c7223 */ /* 0x000fc6000001000c */
[----:B------:R-:W-:Y:S02]  /*4590*/  IMAD.MOV.U32 R15, RZ, RZ, R14 ;  /* 0x000000ffff0f7224 */ /* 0x000fe400078e000e */
[----:B------:R-:W-:Y:S01]  /*45a0*/  F2FP.BF16.F32.PACK_AB R12, R12, R70 ;  /* 0x000000460c0c723e */ /* 0x000fe200000010ff */
[----:B------:R-:W-:-:S07]  /*45b0*/  IMAD.MOV.U32 R14, RZ, RZ, R79 ;  /* 0x000000ffff0e7224 */ /* 0x000fce00078e004f */
.L_x_1607:
[----:B------:R-:W-:Y:S05]  /*45c0*/  BSYNC B3 ;  /* 0x0000000000037941 */ /* 0x000fea0003800000 */
.L_x_1606:
[----:B----4-:R0:W-:Y:S02]  /*45d0*/  ST.E.128 desc[UR60][R74.64], R12 ;  /* 0x0000000c4a007985 */ /* 0x0101e4000c101d3c */
.L_x_1605:
[----:B------:R-:W-:Y:S05]  /*45e0*/  BSYNC B2 ;  /* 0x0000000000027941 */ /* 0x000fea0003800000 */
.L_x_1604:
        /* <DEDUP_REMOVED lines=11> */
[--C-:B------:R-:W-:Y:S01]  /*46a0*/  SHF.R.U64 R73, R66, 0x10, R67.reuse ;  /* 0x0000001042497819 */ /* 0x100fe20000001243 */
[----:B------:R-:W-:Y:S01]  /*46b0*/  IMAD.U32 R76, R12, 0x10000, RZ ;  /* 0x000100000c4c7824 */ /* 0x000fe200078e00ff */
[----:B------:R-:W-:Y:S01]  /*46c0*/  SHF.R.U32.HI R75, RZ, 0x10, R67 ;  /* 0x00000010ff4b7819 */ /* 0x000fe20000011643 */
[----:B------:R-:W-:Y:S01]  /*46d0*/  IMAD.U32 R67, R14, 0x10000, RZ ;  /* 0x000100000e437824 */ /* 0x000fe200078e00ff */
[----:B------:R-:W-:Y:S02]  /*46e0*/  SHF.R.U32.HI R69, RZ, 0x10, R69 ;  /* 0x00000010ff457819 */ /* 0x000fe40000011645 */
[----:B------:R-:W-:Y:S02]  /*46f0*/  PRMT R72, R196, 0x5432, R72 ;  /* 0x00005432c4487816 */ /* 0x000fe40000000048 */
[----:B------:R-:W-:-:S02]  /*4700*/  PRMT R73, R204, 0x5410, R73 ;  /* 0x00005410cc497816 */ /* 0x000fc40000000049 */
[----:B------:R-:W-:Y:S01]  /*4710*/  LOP3.LUT R66, R15, 0xffff0000, RZ, 0xc0, !PT ;  /* 0xffff00000f427812 */ /* 0x000fe200078ec0ff */
[C---:B------:R-:W-:Y:S01]  /*4720*/  IMAD.U32 R15, R13.reuse, 0x10000, RZ ;  /* 0x000100000d0f7824 */ /* 0x040fe200078e00ff */
[----:B------:R-:W-:Y:S02]  /*4730*/  LOP3.LUT R80, R13, 0xffff0000, RZ, 0xc0, !PT ;  /* 0xffff00000d507812 */ /* 0x000fe400078ec0ff */
[----:B------:R-:W-:Y:S02]  /*4740*/  PRMT R68, R201, 0x5410, R75 ;  /* 0x00005410c9447816 */ /* 0x000fe4000000004b */
[----:B------:R-:W-:Y:S02]  /*4750*/  PRMT R69, R196, 0x5410, R69 ;  /* 0x00005410c4457816 */ /* 0x000fe40000000045 */
[----:B------:R-:W-:Y:S01]  /*4760*/  LOP3.LUT R13, R72, 0xffff0000, RZ, 0xc0, !PT ;  /* 0xffff0000480d7812 */ /* 0x000fe200078ec0ff */
[----:B------:R-:W-:Y:S01]  /*4770*/  IMAD.U32 R78, R68, 0x10000, RZ ;  /* 0x00010000444e7824 */ /* 0x000fe200078e00ff */
[----:B------:R-:W-:Y:S01]  /*4780*/  LOP3.LUT R75, R73, 0xffff0000, RZ, 0xc0, !PT ;  /* 0xffff0000494b7812 */ /* 0x000fe200078ec0ff */
[C---:B------:R-:W-:Y:S01]  /*4790*/  IMAD.U32 R77, R69.reuse, 0x10000, RZ ;  /* 0x00010000454d7824 */ /* 0x040fe200078e00ff */
[----:B------:R-:W-:Y:S01]  /*47a0*/  LOP3.LUT R69, R69, 0xffff0000, RZ, 0xc0, !PT ;  /* 0xffff000045457812 */ /* 0x000fe200078ec0ff */
[----:B------:R-:W-:Y:S01]  /*47b0*/  FMUL.FTZ R79, R80, R13 ;  /* 0x0000000d504f7220 */ /* 0x000fe20000410000 */
[----:B------:R-:W-:Y:S01]  /*47c0*/  LOP3.LUT R68, R68, 0xffff0000, RZ, 0xc0, !PT ;  /* 0xffff000044447812 */ /* 0x000fe200078ec0ff */
[----:B------:R-:W-:Y:S01]  /*47d0*/  FMUL.FTZ R80, R80, R75 ;  /* 0x0000004b50507220 */ /* 0x000fe20000410000 */
[----:B------:R-:W-:Y:S01]  /*47e0*/  LOP3.LUT R12, R12, 0xffff0000, RZ, 0xc0, !PT ;  /* 0xffff00000c0c7812 */ /* 0x000fe200078ec0ff */
[----:B------:R-:W-:Y:S01]  /*47f0*/  IMAD.U32 R72, R72, 0x10000, RZ ;  /* 0x0001000048487824 */ /* 0x000fe200078e00ff */
[----:B------:R-:W-:Y:S01]  /*4800*/  LOP3.LUT R14, R14, 0xffff0000, RZ, 0xc0, !PT ;  /* 0xffff00000e0e7812 */ /* 0x000fe200078ec0ff */
[----:B------:R-:W-:Y:S01]  /*4810*/  FFMA.FTZ R80, R15, R13, R80 ;  /* 0x0000000d0f507223 */ /* 0x000fe20000010050 */
[----:B------:R-:W-:Y:S01]  /*4820*/  FMUL.FTZ R13, R66, R69 ;  /* 0x00000045420d7220 */ /* 0x000fe20000410000 */
[----:B------:R-:W-:-:S02]  /*4830*/  IMAD.U32 R73, R73, 0x10000, RZ ;  /* 0x0001000049497824 */ /* 0x000fc400078e00ff */
[----:B------:R-:W-:Y:S01]  /*4840*/  FMUL.FTZ R66, R66, R68 ;  /* 0x0000004442427220 */ /* 0x000fe20000410000 */
[----:B------:R-:W-:Y:S01]  /*4850*/  FFMA.FTZ R79, R15, R75, -R79 ;  /* 0x0000004b0f4f7223 */ /* 0x000fe2000001084f */
[C---:B------:R-:W-:Y:S01]  /*4860*/  FMUL.FTZ R15, R12.reuse, R72 ;  /* 0x000000480c0f7220 */ /* 0x040fe20000410000 */
[----:B------:R-:W-:Y:S01]  /*4870*/  FMUL.FTZ R12, R12, R73 ;  /* 0x000000490c0c7220 */ /* 0x000fe20000410000 */
[C---:B------:R-:W-:Y:S01]  /*4880*/  FFMA.FTZ R13, R74.reuse, R68, -R13 ;  /* 0x000000444a0d7223 */ /* 0x040fe2000001080d */
[----:B------:R-:W-:Y:S01]  /*4890*/  FFMA.FTZ R66, R74, R69, R66 ;  /* 0x000000454a427223 */ /* 0x000fe20000010042 */
[C---:B------:R-:W-:Y:S01]  /*48a0*/  FMUL.FTZ R81, R14.reuse, R77 ;  /* 0x0000004d0e517220 */ /* 0x040fe20000410000 */
[----:B------:R-:W-:Y:S01]  /*48b0*/  FMUL.FTZ R14, R14, R78 ;  /* 0x0000004e0e0e7220 */ /* 0x000fe20000410000 */
[C---:B------:R-:W-:Y:S01]  /*48c0*/  FFMA.FTZ R15, R76.reuse, R73, -R15 ;  /* 0x000000494c0f7223 */ /* 0x040fe2000001080f */
[----:B------:R-:W-:Y:S01]  /*48d0*/  FFMA.FTZ R12, R76, R72, R12 ;  /* 0x000000484c0c7223 */ /* 0x000fe2000001000c */
[----:B------:R-:W-:Y:S01]  /*48e0*/  F2FP.BF16.F32.PACK_AB R13, R66, R13 ;  /* 0x0000000d420d723e */ /* 0x000fe200000010ff */
[C---:B------:R-:W-:Y:S01]  /*48f0*/  FFMA.FTZ R81, R67.reuse, R78, -R81 ;  /* 0x0000004e43517223 */ /* 0x040fe20000010851 */
[----:B------:R-:W-:Y:S01]  /*4900*/  FFMA.FTZ R14, R67, R77, R14 ;  /* 0x0000004d430e7223 */ /* 0x000fe2000001000e */
[----:B------:R-:W-:-:S02]  /*4910*/  F2FP.BF16.F32.PACK_AB R79, R80, R79 ;  /* 0x0000004f504f723e */ /* 0x000fc400000010ff */
[----:B------:R-:W-:Y:S01]  /*4920*/  F2FP.BF16.F32.PACK_AB R12, R12, R15 ;  /* 0x0000000f0c0c723e */ /* 0x000fe200000010ff */
[----:B------:R-:W-:Y:S01]  /*4930*/  IMAD.MOV.U32 R15, RZ, RZ, R13 ;  /* 0x000000ffff0f7224 */ /* 0x000fe200078e000d */
[----:B------:R-:W-:Y:S01]  /*4940*/  F2FP.BF16.F32.PACK_AB R14, R14, R81 ;  /* 0x000000510e0e723e */ /* 0x000fe200000010ff */
[----:B------:R-:W-:-:S07]  /*4950*/  IMAD.MOV.U32 R13, RZ, RZ, R79 ;  /* 0x000000ffff0d7224 */ /* 0x000fce00078e004f */
.L_x_1611:
[----:B------:R-:W-:Y:S05]  /*4960*/  BSYNC B3 ;  /* 0x0000000000037941 */ /* 0x000fea0003800000 */
.L_x_1610:
[----:B----4-:R0:W-:Y:S02]  /*4970*/  ST.E.128 desc[UR60][R70.64], R12 ;  /* 0x0000000c46007985 */ /* 0x0101e4000c101d3c */
.L_x_1609:
[----:B------:R-:W-:Y:S05]  /*4980*/  BSYNC B2 ;  /* 0x0000000000027941 */ /* 0x000fea0003800000 */
.L_x_1608:
        /* <DEDUP_REMOVED lines=55> */
.L_x_1615:
[----:B------:R-:W-:Y:S05]  /*4d00*/  BSYNC B3 ;  /* 0x0000000000037941 */ /* 0x000fea0003800000 */
.L_x_1614:
[----:B----4-:R0:W-:Y:S02]  /*4d10*/  ST.E.128 desc[UR60][R66.64], R12 ;  /* 0x0000000c42007985 */ /* 0x0101e4000c101d3c */
.L_x_1613:
[----:B------:R-:W-:Y:S05]  /*4d20*/  BSYNC B2 ;  /* 0x0000000000027941 */ /* 0x000fea0003800000 */
.L_x_1612:
        /* <DEDUP_REMOVED lines=8> */
[----:B------:R-:W-:Y:S02]  /*4db0*/  SHF.R.U64 R65, R60, 0x10, R61 ;  /* 0x000000103c417819 */ /* 0x000fe4000000123d */
[----:B------:R-:W-:Y:S01]  /*4dc0*/  SHF.R.U64 R66, R58, 0x10, R59 ;  /* 0x000000103a427819 */ /* 0x000fe2000000123b */
[----:B----4-:R-:W-:Y:S01]  /*4dd0*/  IMAD.U32 R58, R14, 0x10000, RZ ;  /* 0x000100000e3a7824 */ /* 0x010fe200078e00ff */
[----:B------:R-:W-:Y:S02]  /*4de0*/  SHF.R.U32.HI R61, RZ, 0x10, R61 ;  /* 0x00000010ff3d7819 */ /* 0x000fe4000001163d */
[----:B------:R-:W-:Y:S02]  /*4df0*/  SHF.R.U32.HI R64, RZ, 0x10, R59 ;  /* 0x00000010ff407819 */ /* 0x000fe4000001163b */
[C---:B------:R-:W-:Y:S02]  /*4e00*/  PRMT R60, R158.reuse, 0x5410, R65 ;  /* 0x000054109e3c7816 */ /* 0x040fe40000000041 */
[----:B------:R-:W-:Y:S01]  /*4e10*/  PRMT R59, R157, 0x5410, R66 ;  /* 0x000054109d3b7816 */ /* 0x000fe20000000042 */
[----:B------:R-:W-:Y:S01]  /*4e20*/  IMAD.U32 R66, R13, 0x10000, RZ ;  /* 0x000100000d427824 */ /* 0x000fe200078e00ff */
[----:B------:R-:W-:-:S02]  /*4e30*/  PRMT R158, R158, 0x5432, R61 ;  /* 0x000054329e9e7816 */ /* 0x000fc4000000003d */
[----:B------:R-:W-:Y:S02]  /*4e40*/  PRMT R157, R157, 0x5432, R64 ;  /* 0x000054329d9d7816 */ /* 0x000fe40000000040 */
[----:B------:R-:W-:Y:S01]  /*4e50*/  LOP3.LUT R11, R14, 0xffff0000, RZ, 0xc0, !PT ;  /* 0xffff00000e0b7812 */ /* 0x000fe200078ec0ff */
        /* <DEDUP_REMOVED lines=22> */
[C---:B------:R-:W-:Y:S01]  /*4fc0*/  FMUL.FTZ R14, R12.reuse, R60 ;  /* 0x0000003c0c0e7220 */ /* 0x040fe20000410000 */
[-C--:B------:R-:W-:Y:S01]  /*4fd0*/  FMUL.FTZ R11, R12, R59.reuse ;  /* 0x0000003b0c0b7220 */ /* 0x080fe20000410000 */
[----:B------:R-:W-:Y:S01]  /*4fe0*/  IMAD.U32 R15, R15, 0x10000, RZ ;  /* 0x000100000f0f7824 */ /* 0x000fe200078e00ff */
[----:B------:R-:W-:Y:S01]  /*4ff0*/  F2FP.BF16.F32.PACK_AB R64, R61, R64 ;  /* 0x000000403d40723e */ /* 0x000fe200000010ff */
[C---:B------:R-:W-:Y:S01]  /*5000*/  FFMA.FTZ R14, R13.reuse, R59, -R14 ;  /* 0x0000003b0d0e7223 */ /* 0x040fe2000001080e */
[----:B------:R-:W-:Y:S01]  /*5010*/  FFMA.FTZ R11, R13, R60, R11 ;  /* 0x0000003c0d0b7223 */ /* 0x000fe2000001000b */
[C---:B------:R-:W-:Y:S01]  /*5020*/  FFMA.FTZ R58, R15.reuse, R157, -R58 ;  /* 0x0000009d0f3a7223 */ /* 0x040fe2000001083a */
[----:B------:R-:W-:Y:S01]  /*5030*/  FFMA.FTZ R65, R15, R158, R65 ;  /* 0x0000009e0f417223 */ /* 0x000fe20000010041 */
[----:B------:R-:W-:-:S02]  /*5040*/  F2FP.BF16.F32.PACK_AB R13, R66, R67 ;  /* 0x00000043420d723e */ /* 0x000fc400000010ff */
[----:B------:R-:W-:Y:S01]  /*5050*/  F2FP.BF16.F32.PACK_AB R12, R11, R14 ;  /* 0x0000000e0b0c723e */ /* 0x000fe200000010ff */
[----:B------:R-:W-:Y:S01]  /*5060*/  IMAD.MOV.U32 R14, RZ, RZ, R64 ;  /* 0x000000ffff0e7224 */ /* 0x000fe200078e0040 */
[----:B------:R-:W-:-:S07]  /*5070*/  F2FP.BF16.F32.PACK_AB R15, R65, R58 ;  /* 0x0000003a410f723e */ /* 0x000fce00000010ff */
.L_x_1617:
[----:B------:R-:W-:Y:S05]  /*5080*/  BSYNC B2 ;  /* 0x0000000000027941 */ /* 0x000fea0003800000 */
.L_x_1616:
[----:B----4-:R0:W-:Y:S02]  /*5090*/  ST.E.128 desc[UR60][R62.64], R12 ;  /* 0x0000000c3e007985 */ /* 0x0101e4000c101d3c */
.L_x_1595:
[----:B------:R-:W-:Y:S05]  /*50a0*/  BSYNC B1 ;  /* 0x0000000000017941 */ /* 0x000fea0003800000 */
.L_x_1594:
[----:B------:R-:W-:-:S03]  /*50b0*/  UMOV UR4, 0xffffffff ;  /* 0xffffffff00047882 */ /* 0x000fc60000000000 */
[----:B------:R-:W-:Y:S05]  /*50c0*/  BRA.DIV UR4, `(.L_x_1618) ;  /* 0x0000025204547947 */ /* 0x000fea000b800000 */
[----:B-1----:R-:W1:Y:S04]  /*50d0*/  SHFL.IDX PT, R115, R115, 0x1, 0x1c1f ;  /* 0x003c1f0073737f89 */ /* 0x002e6800000e0000 */
[----:B------:R-:W0:Y:S02]  /*50e0*/  SHFL.IDX PT, R116, R116, 0x1, 0x1c1f ;  /* 0x003c1f0074747f89 */ /* 0x000e2400000e0000 */
.L_x_2013:
        /* <DEDUP_REMOVED lines=13> */
[----:B------:R-:W-:Y:S02]  /*51c0*/  SHF.R.U64 R61, R56, 0x10, R57 ;  /* 0x00000010383d7819 */ /* 0x000fe40000001239 */
[----:B------:R-:W-:Y:S01]  /*51d0*/  LOP3.LUT R55, R14, 0xffff0000, RZ, 0xc0, !PT ;  /* 0xffff00000e377812 */ /* 0x000fe200078ec0ff */
[C---:B------:R-:W-:Y:S01]  /*51e0*/  IMAD.U32 R14, R15.reuse, 0x10000, RZ ;  /* 0x000100000f0e7824 */ /* 0x040fe200078e00ff */
[----:B---3--:R-:W-:Y:S02]  /*51f0*/  LOP3.LUT R11, R15, 0xffff0000, RZ, 0xc0, !PT ;  /* 0xffff00000f0b7812 */ /* 0x008fe400078ec0ff */
[----:B------:R-:W-:-:S02]  /*5200*/  PRMT R15, R155, 0x5410, R62 ;  /* 0x000054109b0f7816 */ /* 0x000fc4000000003e */
[----:B------:R-:W-:Y:S02]  /*5210*/  SHF.R.U32.HI R57, RZ, 0x10, R57 ;  /* 0x00000010ff397819 */ /* 0x000fe40000011639 */
[----:B------:R-:W-:Y:S02]  /*5220*/  PRMT R155, R155, 0x5432, R60 ;  /* 0x000054329b9b7816 */ /* 0x000fe4000000003c */
[C---:B------:R-:W-:Y:S01]  /*5230*/  PRMT R60, R156.reuse, 0x5410, R61 ;  /* 0x000054109c3c7816 */ /* 0x040fe2000000003d */
[----:B------:R-:W-:Y:S01]  /*5240*/  IMAD.U32 R61, R13, 0x10000, RZ ;  /* 0x000100000d3d7824 */ /* 0x000fe200078e00ff */
[----:B------:R-:W-:Y:S01]  /*5250*/  PRMT R156, R156, 0x5432, R57 ;  /* 0x000054329c9c7816 */ /* 0x000fe20000000039 */
[----:B------:R-:W-:Y:S01]  /*5260*/  IMAD.U32 R63, R155, 0x10000, RZ ;  /* 0x000100009b3f7824 */ /* 0x000fe200078e00ff */
[----:B------:R-:W-:Y:S01]  /*5270*/  LOP3.LUT R57, R13, 0xffff0000, RZ, 0xc0, !PT ;  /* 0xffff00000d397812 */ /* 0x000fe200078ec0ff */
[----:B------:R-:W-:Y:S01]  /*5280*/  IMAD.U32 R13, R12, 0x10000, RZ ;  /* 0x000100000c0d7824 */ /* 0x000fe200078e00ff */
[----:B------:R-:W-:Y:S01]  /*5290*/  LOP3.LUT R64, R60, 0xffff0000, RZ, 0xc0, !PT ;  /* 0xffff00003c407812 */ /* 0x000fe200078ec0ff */
[----:B------:R-:W-:Y:S01]  /*52a0*/  IMAD.U32 R56, R156, 0x10000, RZ ;  /* 0x000100009c387824 */ /* 0x000fe200078e00ff */
[----:B------:R-:W-:-:S02]  /*52b0*/  LOP3.LUT R62, R15, 0xffff0000, RZ, 0xc0, !PT ;  /* 0xffff00000f3e7812 */ /* 0x000fc400078ec0ff */
[----:B------:R-:W-:Y:S01]  /*52c0*/  LOP3.LUT R156, R156, 0xffff0000, RZ, 0xc0, !PT ;  /* 0xffff00009c9c7812 */ /* 0x000fe200078ec0ff */
[----:B------:R-:W-:Y:S01]  /*52d0*/  FMUL.FTZ R66, R57, R64 ;  /* 0x0000004039427220 */ /* 0x000fe20000410000 */
[----:B------:R-:W-:Y:S01]  /*52e0*/  FMUL.FTZ R67, R55, R56 ;  /* 0x0000003837437220 */ /* 0x000fe20000410000 */
[-C--:B------:R-:W-:Y:S01]  /*52f0*/  FMUL.FTZ R65, R57, R62.reuse ;  /* 0x0000003e39417220 */ /* 0x080fe20000410000 */
[----:B------:R-:W-:Y:S01]  /*5300*/  LOP3.LUT R57, R12, 0xffff0000, RZ, 0xc0, !PT ;  /* 0xffff00000c397812 */ /* 0x000fe200078ec0ff */
[----:B------:R-:W-:Y:S01]  /*5310*/  FFMA.FTZ R12, R61, R62, -R66 ;  /* 0x0000003e3d0c7223 */ /* 0x000fe20000010842 */
[----:B------:R-:W-:Y:S01]  /*5320*/  LOP3.LUT R155, R155, 0xffff0000, RZ, 0xc0, !PT ;  /* 0xffff00009b9b7812 */ /* 0x000fe200078ec0ff */
[----:B------:R-:W-:Y:S01]  /*5330*/  FFMA.FTZ R61, R61, R64, R65 ;  /* 0x000000403d3d7223 */ /* 0x000fe20000010041 */
[-C--:B------:R-:W-:Y:S01]  /*5340*/  FMUL.FTZ R65, R55, R63.reuse ;  /* 0x0000003f37417220 */ /* 0x080fe20000410000 */
[----:B------:R-:W-:Y:S02]  /*5350*/  IMAD.U32 R62, R60, 0x10000, RZ ;  /* 0x000100003c3e7824 */ /* 0x000fe400078e00ff */
[----:B------:R-:W-:Y:S01]  /*5360*/  FFMA.FTZ R55, R54, R63, -R67 ;  /* 0x0000003f36377223 */ /* 0x000fe20000010843 */
[----:B------:R-:W-:-:S02]  /*5370*/  IMAD.U32 R60, R15, 0x10000, RZ ;  /* 0x000100000f3c7824 */ /* 0x000fc400078e00ff */
        /* <DEDUP_REMOVED lines=9> */
[----:B------:R-:W-:Y:S02]  /*5410*/  F2FP.BF16.F32.PACK_AB R13, R61, R12 ;  /* 0x0000000c3d0d723e */ /* 0x000fe400000010ff */
[----:B------:R-:W-:-:S02]  /*5420*/  F2FP.BF16.F32.PACK_AB R15, R14, R15 ;  /* 0x0000000f0e0f723e */ /* 0x000fc400000010ff */
[----:B------:R-:W-:Y:S02]  /*5430*/  F2FP.BF16.F32.PACK_AB R14, R56, R55 ;  /* 0x00000037380e723e */ /* 0x000fe400000010ff */
[----:B------:R-:W-:-:S07]  /*5440*/  F2FP.BF16.F32.PACK_AB R12, R57, R54 ;  /* 0x00000036390c723e */ /* 0x000fce00000010ff */
.L_x_1623:
[----:B------:R-:W-:Y:S05]  /*5450*/  BSYNC B2 ;  /* 0x0000000000027941 */ /* 0x000fea0003800000 */
.L_x_1622:
[----:B----4-:R0:W-:Y:S02]  /*5460*/  ST.E.128 desc[UR60][R58.64], R12 ;  /* 0x0000000c3a007985 */ /* 0x0101e4000c101d3c */
.L_x_1621:
[----:B------:R-:W-:Y:S05]  /*5470*/  BSYNC B1 ;  /* 0x0000000000017941 */ /* 0x000fea0003800000 */
.L_x_1620:
        /* <DEDUP_REMOVED lines=11> */
[----:B------:R-:W-:Y:S01]  /*5530*/  SHF.R.U64 R58, R50, 0x10, R51 ;  /* 0x00000010323a7819 */ /* 0x000fe20000001233 */
[----:B----4-:R-:W-:Y:S01]  /*5540*/  IMAD.U32 R50, R14, 0x10000, RZ ;  /* 0x000100000e327824 */ /* 0x010fe200078e00ff */
[----:B------:R-:W-:Y:S02]  /*5550*/  SHF.R.U64 R57, R52, 0x10, R53 ;  /* 0x0000001034397819 */ /* 0x000fe40000001235 */
[----:B------:R-:W-:Y:S02]  /*5560*/  SHF.R.U32.HI R56, RZ, 0x10, R51 ;  /* 0x00000010ff387819 */ /* 0x000fe40000011633 */
[----:B------:R-:W-:Y:S02]  /*5570*/  SHF.R.U32.HI R51, RZ, 0x10, R53 ;  /* 0x00000010ff337819 */ /* 0x000fe40000011635 */
[----:B------:R-:W-:Y:S02]  /*5580*/  PRMT R53, R153, 0x5410, R58 ;  /* 0x0000541099357816 */ /* 0x000fe4000000003a */
[----:B------:R-:W-:-:S02]  /*5590*/  PRMT R58, R154, 0x5410, R57 ;  /* 0x000054109a3a7816 */ /* 0x000fc40000000039 */
[----:B------:R-:W-:Y:S02]  /*55a0*/  PRMT R154, R154, 0x5432, R51 ;  /* 0x000054329a9a7816 */ /* 0x000fe40000000033 */
[----:B------:R-:W-:Y:S02]  /*55b0*/  PRMT R153, R153, 0x5432, R56 ;  /* 0x0000543299997816 */ /* 0x000fe40000000038 */
[----:B------:R-:W-:Y:S01]  /*55c0*/  LOP3.LUT R51, R13, 0xffff0000, RZ, 0xc0, !PT ;  /* 0xffff00000d337812 */ /* 0x000fe200078ec0ff */
[----:B------:R-:W-:Y:S01]  /*55d0*/  IMAD.U32 R59, R154, 0x10000, RZ ;  /* 0x000100009a3b7824 */ /* 0x000fe200078e00ff */
[C---:B------:R-:W-:Y:S01]  /*55e0*/  LOP3.LUT R60, R58.reuse, 0xffff0000, RZ, 0xc0, !PT ;  /* 0xffff00003a3c7812 */ /* 0x040fe200078ec0ff */
[----:B------:R-:W-:Y:S01]  /*55f0*/  IMAD.U32 R57, R153, 0x10000, RZ ;  /* 0x0001000099397824 */ /* 0x000fe200078e00ff */
[----:B------:R-:W-:Y:S01]  /*5600*/  LOP3.LUT R56, R53, 0xffff0000, RZ, 0xc0, !PT ;  /* 0xffff000035387812 */ /* 0x000fe200078ec0ff */
[----:B------:R-:W-:Y:S01]  /*5610*/  IMAD.U32 R58, R58, 0x10000, RZ ;  /* 0x000100003a3a7824 */ /* 0x000fe200078e00ff */
[----:B------:R-:W-:Y:S01]  /*5620*/  LOP3.LUT R52, R14, 0xffff0000, RZ, 0xc0, !PT ;  /* 0xffff00000e347812 */ /* 0x000fe200078ec0ff */
[C---:B------:R-:W-:Y:S01]  /*5630*/  IMAD.U32 R14, R15.reuse, 0x10000, RZ ;  /* 0x000100000f0e7824 */ /* 0x040fe200078e00ff */
[----:B------:R-:W-:Y:S01]  /*5640*/  LOP3.LUT R11, R15, 0xffff0000, RZ, 0xc0, !PT ;  /* 0xffff00000f0b7812 */ /* 0x000fe200078ec0ff */
[----:B------:R-:W-:Y:S01]  /*5650*/  FMUL.FTZ R62, R51, R60 ;  /* 0x0000003c333e7220 */ /* 0x000fe20000410000 */
[----:B------:R-:W-:-:S02]  /*5660*/  IMAD.U32 R15, R13, 0x10000, RZ ;  /* 0x000100000d0f7824 */ /* 0x000fc400078e00ff */
[-C--:B------:R-:W-:Y:S01]  /*5670*/  FMUL.FTZ R51, R51, R56.reuse ;  /* 0x0000003833337220 */ /* 0x080fe20000410000 */
[----:B------:R-:W-:Y:S01]  /*5680*/  LOP3.LUT R154, R154, 0xffff0000, RZ, 0xc0, !PT ;  /* 0xffff00009a9a7812 */ /* 0x000fe200078ec0ff */
[----:B------:R-:W-:Y:S02]  /*5690*/  IMAD.U32 R13, R12, 0x10000, RZ ;  /* 0x000100000c0d7824 */ /* 0x000fe400078e00ff */
[C---:B------:R-:W-:Y:S01]  /*56a0*/  FFMA.FTZ R62, R15.reuse, R56, -R62 ;  /* 0x000000380f3e7223 */ /* 0x040fe2000001083e */
[----:B------:R-:W-:Y:S01]  /*56b0*/  FFMA.FTZ R51, R15, R60, R51 ;  /* 0x0000003c0f337223 */ /* 0x000fe20000010033 */
[C---:B------:R-:W-:Y:S01]  /*56c0*/  FMUL.FTZ R15, R52.reuse, R57 ;  /* 0x00000039340f7220 */ /* 0x040fe20000410000 */
[-C--:B------:R-:W-:Y:S01]  /*56d0*/  FMUL.FTZ R61, R52, R59.reuse ;  /* 0x0000003b343d7220 */ /* 0x080fe20000410000 */
[----:B------:R-:W-:Y:S01]  /*56e0*/  LOP3.LUT R153, R153, 0xffff0000, RZ, 0xc0, !PT ;  /* 0xffff000099997812 */ /* 0x000fe200078ec0ff */
[----:B------:R-:W-:Y:S01]  /*56f0*/  IMAD.U32 R53, R53, 0x10000, RZ ;  /* 0x0001000035357824 */ /* 0x000fe200078e00ff */
[----:B------:R-:W-:Y:S01]  /*5700*/  LOP3.LUT R12, R12, 0xffff0000, RZ, 0xc0, !PT ;  /* 0xffff00000c0c7812 */ /* 0x000fe200078ec0ff */
[C---:B------:R-:W-:Y:S01]  /*5710*/  FFMA.FTZ R52, R50.reuse, R59, R15 ;  /* 0x0000003b32347223 */ /* 0x040fe2000001000f */
[----:B------:R-:W-:Y:S01]  /*5720*/  FFMA.FTZ R61, R50, R57, -R61 ;  /* 0x00000039323d7223 */ /* 0x000fe2000001083d */
[C---:B------:R-:W-:Y:S01]  /*5730*/  FMUL.FTZ R15, R11.reuse, R154 ;  /* 0x0000009a0b0f7220 */ /* 0x040fe20000410000 */
[----:B------:R-:W-:Y:S01]  /*5740*/  FMUL.FTZ R57, R11, R153 ;  /* 0x000000990b397220 */ /* 0x000fe20000410000 */
        /* <DEDUP_REMOVED lines=10> */
.L_x_1627:
[----:B------:R-:W-:Y:S05]  /*57f0*/  BSYNC B2 ;  /* 0x0000000000027941 */ /* 0x000fea0003800000 */
.L_x_1626:
[----:B----4-:R0:W-:Y:S02]  /*5800*/  ST.E.128 desc[UR60][R54.64], R12 ;  /* 0x0000000c36007985 */ /* 0x0101e4000c101d3c */
.L_x_1625:
[----:B------:R-:W-:Y:S05]  /*5810*/  BSYNC B1 ;  /* 0x0000000000017941 */ /* 0x000fea0003800000 */
.L_x_1624:
        /* <DEDUP_REMOVED lines=13> */
[--C-:B------:R-:W-:Y:S02]  /*58f0*/  SHF.R.U64 R54, R48, 0x10, R49.reuse ;  /* 0x0000001030367819 */ /* 0x100fe40000001231 */
[----:B------:R-:W-:Y:S02]  /*5900*/  SHF.R.U32.HI R52, RZ, 0x10, R49 ;  /* 0x00000010ff347819 */ /* 0x000fe40000011631 */
[----:B------:R-:W-:Y:S02]  /*5910*/  SHF.R.U32.HI R11, RZ, 0x10, R47 ;  /* 0x00000010ff0b7819 */ /* 0x000fe4000001162f */
[----:B------:R-:W-:Y:S02]  /*5920*/  PRMT R49, R146, 0x5410, R53 ;  /* 0x0000541092317816 */ /* 0x000fe40000000035 */
[----:B------:R-:W-:-:S02]  /*5930*/  PRMT R54, R147, 0x5410, R54 ;  /* 0x0000541093367816 */ /* 0x000fc40000000036 */
[----:B------:R-:W-:Y:S02]  /*5940*/  PRMT R147, R147, 0x5432, R52 ;  /* 0x0000543293937816 */ /* 0x000fe40000000034 */
[----:B------:R-:W-:Y:S01]  /*5950*/  LOP3.LUT R47, R14, 0xffff0000, RZ, 0xc0, !PT ;  /* 0xffff00000e2f7812 */ /* 0x000fe200078ec0ff */
[----:B------:R-:W-:Y:S01]  /*5960*/  IMAD.U32 R14, R13, 0x10000, RZ ;  /* 0x000100000d0e7824 */ /* 0x000fe200078e00ff */
[----:B------:R-:W-:Y:S01]  /*5970*/  PRMT R146, R146, 0x5432, R11 ;  /* 0x0000543292927816 */ /* 0x000fe2000000000b */
[----:B------:R-:W-:Y:S01]  /*5980*/  IMAD.U32 R56, R147, 0x10000, RZ ;  /* 0x0001000093387824 */ /* 0x000fe200078e00ff */
[----:B------:R-:W-:Y:S01]  /*5990*/  LOP3.LUT R13, R13, 0xffff0000, RZ, 0xc0, !PT ;  /* 0xffff00000d0d7812 */ /* 0x000fe200078ec0ff */
[----:B------:R-:W-:Y:S01]  /*59a0*/  IMAD.U32 R11, R12, 0x10000, RZ ;  /* 0x000100000c0b7824 */ /* 0x000fe200078e00ff */
[----:B------:R-:W-:Y:S01]  /*59b0*/  LOP3.LUT R55, R54, 0xffff0000, RZ, 0xc0, !PT ;  /* 0xffff000036377812 */ /* 0x000fe200078ec0ff */
[----:B------:R-:W-:Y:S01]  /*59c0*/  IMAD.U32 R53, R146, 0x10000, RZ ;  /* 0x0001000092357824 */ /* 0x000fe200078e00ff */
[----:B------:R-:W-:Y:S01]  /*59d0*/  LOP3.LUT R52, R49, 0xffff0000, RZ, 0xc0, !PT ;  /* 0xffff000031347812 */ /* 0x000fe200078ec0ff */
[----:B------:R-:W-:Y:S01]  /*59e0*/  IMAD.U32 R54, R54, 0x10000, RZ ;  /* 0x0001000036367824 */ /* 0x000fe200078e00ff */
[----:B------:R-:W-:Y:S01]  /*59f0*/  LOP3.LUT R48, R15, 0xffff0000, RZ, 0xc0, !PT ;  /* 0xffff00000f307812 */ /* 0x000fe200078ec0ff */
[C---:B------:R-:W-:Y:S01]  /*5a00*/  FMUL.FTZ R57, R13.reuse, R55 ;  /* 0x000000370d397220 */ /* 0x040fe20000410000 */
[----:B------:R-:W-:Y:S01]  /*5a10*/  LOP3.LUT R12, R12, 0xffff0000, RZ, 0xc0, !PT ;  /* 0xffff00000c0c7812 */ /* 0x000fe200078ec0ff */
[----:B------:R-:W-:Y:S01]  /*5a20*/  FMUL.FTZ R58, R13, R52 ;  /* 0x000000340d3a7220 */ /* 0x000fe20000410000 */
        /* <DEDUP_REMOVED lines=11> */
[C---:B------:R-:W-:Y:S01]  /*5ae0*/  FMUL.FTZ R14, R12.reuse, R54 ;  /* 0x000000360c0e7220 */ /* 0x040fe20000410000 */
[-C--:B------:R-:W-:Y:S01]  /*5af0*/  FMUL.FTZ R13, R12, R49.reuse ;  /* 0x000000310c0d7220 */ /* 0x080fe20000410000 */
        /* <DEDUP_REMOVED lines=11> */
.L_x_1631:
[----:B------:R-:W-:Y:S05]  /*5bb0*/  BSYNC B2 ;  /* 0x0000000000027941 */ /* 0x000fea0003800000 */
.L_x_1630:
[----:B----4-:R0:W-:Y:S02]  /*5bc0*/  ST.E.128 desc[UR60][R50.64], R12 ;  /* 0x0000000c32007985 */ /* 0x0101e4000c101d3c */
.L_x_1629:
[----:B------:R-:W-:Y:S05]  /*5bd0*/  BSYNC B1 ;  /* 0x0000000000017941 */ /* 0x000fea0003800000 */
.L_x_1628:
        /* <DEDUP_REMOVED lines=22> */
[----:B------:R-:W-:Y:S02]  /*5d40*/  LOP3.LUT R13, R13, 0xffff0000, RZ, 0xc0, !PT ;  /* 0xffff00000d0d7812 */ /* 0x000fe400078ec0ff */
[C---:B------:R-:W-:Y:S01]  /*5d50*/  LOP3.LUT R51, R50.reuse, 0xffff0000, RZ, 0xc0, !PT ;  /* 0xffff000032337812 */ /* 0x040fe200078ec0ff */
        /* <DEDUP_REMOVED lines=31> */
.L_x_1635:
[----:B------:R-:W-:Y:S05]  /*5f50*/  BSYNC B2 ;  /* 0x0000000000027941 */ /* 0x000fea0003800000 */
.L_x_1634:
[----:B----4-:R0:W-:Y:S02]  /*5f60*/  ST.E.128 desc[UR60][R46.64], R12 ;  /* 0x0000000c2e007985 */ /* 0x0101e4000c101d3c */
.L_x_1633:
[----:B------:R-:W-:Y:S05]  /*5f70*/  BSYNC B1 ;  /* 0x0000000000017941 */ /* 0x000fea0003800000 */
.L_x_1632:
        /* <DEDUP_REMOVED lines=11> */
[----:B------:R-:W-:Y:S01]  /*6030*/  SHF.R.U64 R46, R38, 0x10, R39 ;  /* 0x00000010262e7819 */ /* 0x000fe20000001227 */
[----:B---3--:R-:W-:Y:S01]  /*6040*/  IMAD.U32 R11, R12, 0x10000, RZ ;  /* 0x000100000c0b7824 */ /* 0x008fe200078e00ff */
[----:B------:R-:W-:Y:S02]  /*6050*/  SHF.R.U32.HI R41, RZ, 0x10, R41 ;  /* 0x00000010ff297819 */ /* 0x000fe40000011629 */
[----:B------:R-:W-:Y:S02]  /*6060*/  PRMT R45, R128, 0x5410, R45 ;  /* 0x00005410802d7816 */ /* 0x000fe4000000002d */
[----:B------:R-:W-:Y:S02]  /*6070*/  SHF.R.U32.HI R44, RZ, 0x10, R39 ;  /* 0x00000010ff2c7819 */ /* 0x000fe40000011627 */
[----:B------:R-:W-:-:S02]  /*6080*/  PRMT R40, R121, 0x5410, R46 ;  /* 0x0000541079287816 */ /* 0x000fc4000000002e */
[----:B------:R-:W-:Y:S01]  /*6090*/  LOP3.LUT R38, R14, 0xffff0000, RZ, 0xc0, !PT ;  /* 0xffff00000e267812 */ /* 0x000fe200078ec0ff */
[C---:B------:R-:W-:Y:S01]  /*60a0*/  IMAD.U32 R14, R13.reuse, 0x10000, RZ ;  /* 0x000100000d0e7824 */ /* 0x040fe200078e00ff */
[----:B------:R-:W-:Y:S02]  /*60b0*/  PRMT R128, R128, 0x5432, R41 ;  /* 0x0000543280807816 */ /* 0x000fe40000000029 */
[----:B------:R-:W-:Y:S02]  /*60c0*/  LOP3.LUT R13, R13, 0xffff0000, RZ, 0xc0, !PT ;  /* 0xffff00000d0d7812 */ /* 0x000fe400078ec0ff */
[----:B------:R-:W-:Y:S01]  /*60d0*/  LOP3.LUT R46, R45, 0xffff0000, RZ, 0xc0, !PT ;  /* 0xffff00002d2e7812 */ /* 0x000fe200078ec0ff */
[----:B------:R-:W-:Y:S01]  /*60e0*/  IMAD.U32 R47, R128, 0x10000, RZ ;  /* 0x00010000802f7824 */ /* 0x000fe200078e00ff */
[----:B------:R-:W-:Y:S01]  /*60f0*/  PRMT R121, R121, 0x5432, R44 ;  /* 0x0000543279797816 */ /* 0x000fe2000000002c */
[----:B------:R-:W-:Y:S01]  /*6100*/  IMAD.U32 R45, R45, 0x10000, RZ ;  /* 0x000100002d2d7824 */ /* 0x000fe200078e00ff */
[----:B------:R-:W-:Y:S01]  /*6110*/  LOP3.LUT R41, R40, 0xffff0000, RZ, 0xc0, !PT ;  /* 0xffff000028297812 */ /* 0x000fe200078ec0ff */
[----:B------:R-:W-:Y:S01]  /*6120*/  FMUL.FTZ R49, R13, R46 ;  /* 0x0000002e0d317220 */ /* 0x000fe20000410000 */
[----:B------:R-:W-:Y:S01]  /*6130*/  FMUL.FTZ R48, R38, R47 ;  /* 0x0000002f26307220 */ /* 0x000fe20000410000 */
[----:B------:R-:W-:Y:S01]  /*6140*/  IMAD.U32 R44, R121, 0x10000, RZ ;  /* 0x00010000792c7824 */ /* 0x000fe200078e00ff */
[----:B------:R-:W-:Y:S01]  /*6150*/  LOP3.LUT R39, R15, 0xffff0000, RZ, 0xc0, !PT ;  /* 0xffff00000f277812 */ /* 0x000fe200078ec0ff */
[-C--:B------:R-:W-:Y:S01]  /*6160*/  FMUL.FTZ R13, R13, R41.reuse ;  /* 0x000000290d0d7220 */ /* 0x080fe20000410000 */
[----:B------:R-:W-:Y:S01]  /*6170*/  LOP3.LUT R12, R12, 0xffff0000, RZ, 0xc0, !PT ;  /* 0xffff00000c0c7812 */ /* 0x000fe200078ec0ff */
[----:B------:R-:W-:Y:S01]  /*6180*/  FFMA.FTZ R49, R14, R41, -R49 ;  /* 0x000000290e317223 */ /* 0x000fe20000010831 */
[----:B------:R-:W-:Y:S01]  /*6190*/  FMUL.FTZ R38, R38, R44 ;  /* 0x0000002c26267220 */ /* 0x000fe20000410000 */
[----:B------:R-:W-:Y:S01]  /*61a0*/  FFMA.FTZ R46, R14, R46, R13 ;  /* 0x0000002e0e2e7223 */ /* 0x000fe2000001000d */
[----:B------:R-:W-:Y:S01]  /*61b0*/  LOP3.LUT R128, R128, 0xffff0000, RZ, 0xc0, !PT ;  /* 0xffff000080807812 */ /* 0x000fe200078ec0ff */
[----:B------:R-:W-:Y:S01]  /*61c0*/  IMAD.U32 R40, R40, 0x10000, RZ ;  /* 0x0001000028287824 */ /* 0x000fe200078e00ff */
[----:B------:R-:W-:Y:S01]  /*61d0*/  LOP3.LUT R14, R121, 0xffff0000, RZ, 0xc0, !PT ;  /* 0xffff0000790e7812 */ /* 0x000fe200078ec0ff */
[C---:B------:R-:W-:Y:S01]  /*61e0*/  FFMA.FTZ R48, R33.reuse, R44, -R48 ;  /* 0x0000002c21307223 */ /* 0x040fe20000010830 */
[----:B------:R-:W-:Y:S01]  /*61f0*/  FFMA.FTZ R33, R33, R47, R38 ;  /* 0x0000002f21217223 */ /* 0x000fe20000010026 */
[----:B------:R-:W-:Y:S01]  /*6200*/  FMUL.FTZ R44, R39, R128 ;  /* 0x00000080272c7220 */ /* 0x000fe20000410000 */
[----:B------:R-:W-:Y:S01]  /*6210*/  FMUL.FTZ R38, R12, R45 ;  /* 0x0000002d0c267220 */ /* 0x000fe20000410000 */
[----:B------:R-:W-:-:S02]  /*6220*/  IMAD.U32 R15, R15, 0x10000, RZ ;  /* 0x000100000f0f7824 */ /* 0x000fc400078e00ff */
[----:B------:R-:W-:Y:S01]  /*6230*/  FMUL.FTZ R39, R39, R14 ;  /* 0x0000000e27277220 */ /* 0x000fe20000410000 */
[-C--:B------:R-:W-:Y:S01]  /*6240*/  FMUL.FTZ R12, R12, R40.reuse ;  /* 0x000000280c0c7220 */ /* 0x080fe20000410000 */
[----:B------:R-:W-:Y:S01]  /*6250*/  FFMA.FTZ R38, R11, R40, -R38 ;  /* 0x000000280b267223 */ /* 0x000fe20000010826 */
[C---:B------:R-:W-:Y:S01]  /*6260*/  FFMA.FTZ R44, R15.reuse, R14, -R44 ;  /* 0x0000000e0f2c7223 */ /* 0x040fe2000001082c */
[----:B------:R-:W-:Y:S01]  /*6270*/  FFMA.FTZ R39, R15, R128, R39 ;  /* 0x000000800f277223 */ /* 0x000fe20000010027 */
[----:B------:R-:W-:Y:S01]  /*6280*/  FFMA.FTZ R11, R11, R45, R12 ;  /* 0x0000002d0b0b7223 */ /* 0x000fe2000001000c */
[----:B------:R-:W-:Y:S02]  /*6290*/  F2FP.BF16.F32.PACK_AB R13, R46, R49 ;  /* 0x000000312e0d723e */ /* 0x000fe400000010ff */
[----:B------:R-:W-:Y:S02]  /*62a0*/  F2FP.BF16.F32.PACK_AB R14, R33, R48 ;  /* 0x00000030210e723e */ /* 0x000fe400000010ff */
[----:B------:R-:W-:-:S02]  /*62b0*/  F2FP.BF16.F32.PACK_AB R15, R39, R44 ;  /* 0x0000002c270f723e */ /* 0x000fc400000010ff */
[----:B------:R-:W-:-:S07]  /*62c0*/  F2FP.BF16.F32.PACK_AB R12, R11, R38 ;  /* 0x000000260b0c723e */ /* 0x000fce00000010ff */
.L_x_1639:
[----:B------:R-:W-:Y:S05]  /*62d0*/  BSYNC B2 ;  /* 0x0000000000027941 */ /* 0x000fea0003800000 */
.L_x_1638:
[----:B----4-:R0:W-:Y:S02]  /*62e0*/  ST.E.128 desc[UR60][R42.64], R12 ;  /* 0x0000000c2a007985 */ /* 0x0101e4000c101d3c */
.L_x_1637:
[----:B------:R-:W-:Y:S05]  /*62f0*/  BSYNC B1 ;  /* 0x0000000000017941 */ /* 0x000fea0003800000 */
.L_x_1636:
        /* <DEDUP_REMOVED lines=19> */
[----:B------:R-:W-:Y:S01]  /*6430*/  LOP3.LUT R33, R14, 0xffff0000, RZ, 0xc0, !PT ;  /* 0xffff00000e217812 */ /* 0x000fe200078ec0ff */
[C---:B------:R-:W-:Y:S01]  /*6440*/  IMAD.U32 R14, R13.reuse, 0x10000, RZ ;  /* 0x000100000d0e7824 */ /* 0x040fe200078e00ff */
[----:B------:R-:W-:Y:S01]  /*6450*/  LOP3.LUT R13, R13, 0xffff0000, RZ, 0xc0, !PT ;  /* 0xffff00000d0d7812 */ /* 0x000fe200078ec0ff */
[----:B------:R-:W-:Y:S01]  /*6460*/  IMAD.U32 R42, R120, 0x10000, RZ ;  /* 0x00010000782a7824 */ /* 0x000fe200078e00ff */
        /* <DEDUP_REMOVED lines=31> */
.L_x_1641:
[----:B------:R-:W-:Y:S05]  /*6660*/  BSYNC B1 ;  /* 0x0000000000017941 */ /* 0x000fea0003800000 */
.L_x_1640:
[----:B----4-:R0:W-:Y:S01]  /*6670*/  ST.E.128 desc[UR60][R38.64], R12 ;  /* 0x0000000c26007985 */ /* 0x0101e2000c101d3c */
[----:B------:R-:W-:Y:S05]  /*6680*/  BRA `(.L_x_1619) ;  /* 0x0000004000b47947 */ /* 0x000fea0003800000 */
.L_x_1585:
        /* <DEDUP_REMOVED lines=20> */
[----:B------:R-:W-:Y:S01]  /*67d0*/  CS2R R40, SRZ ;  /* 0x0000000000287805 */ /* 0x000fe2000001ff00 */
[----:B------:R-:W-:Y:S01]  /*67e0*/  IMAD.X R34, R11, 0x1, R103, P0 ;  /* 0x000000010b227824 */ /* 0x000fe200000e0667 */
[----:B------:R-:W-:Y:S02]  /*67f0*/  LEA R56, P0, R33, UR4, 0x1 ;  /* 0x0000000421387c11 */ /* 0x000fe4000f8008ff */
[----:B------:R-:W-:-:S02]  /*6800*/  CS2R R54, SRZ ;  /* 0x0000000000367805 */ /* 0x000fc4000001ff00 */
        /* <DEDUP_REMOVED lines=23> */
.L_x_1643:
[----:B------:R-:W-:Y:S05]  /*6980*/  BSYNC B1 ;  /* 0x0000000000017941 */ /* 0x000fea0003800000 */
.L_x_1642:
        /* <DEDUP_REMOVED lines=47> */
.L_x_1645:
[----:B------:R-:W-:Y:S05]  /*6c80*/  BSYNC B1 ;  /* 0x0000000000017941 */ /* 0x000fea0003800000 */
.L_x_1644:
        /* <DEDUP_REMOVED lines=11> */
[----:B------:R-:W-:Y:S01]  /*6d40*/  PRMT R211, R14, 0x7610, R211 ;  /* 0x000076100ed37816 */ /* 0x000fe200000000d3 */
[----:B------:R-:W-:-:S05]  /*6d50*/  IMAD.MOV.U32 R14, RZ, RZ, R50 ;  /* 0x000000ffff0e7224 */ /* 0x000fca00078e0032 */
[----:B------:R-:W-:Y:S01]  /*6d60*/  PRMT R224, R14, 0x7610, R224 ;  /* 0x000076100ee07816 */ /* 0x000fe200000000e0 */
[----:B------:R-:W-:-:S05]  /*6d70*/  IMAD.MOV.U32 R14, RZ, RZ, R54 ;  /* 0x000000ffff0e7224 */ /* 0x000fca00078e0036 */
[----:B------:R-:W-:Y:S01]  /*6d80*/  PRMT R158, R158, 0x5410, R14 ;  /* 0x000054109e9e7816 */ /* 0x000fe2000000000e */
[----:B------:R-:W-:-:S05]  /*6d90*/  IMAD.MOV.U32 R14, RZ, RZ, R52 ;  /* 0x000000ffff0e7224 */ /* 0x000fca00078e0034 */
[----:B------:R-:W-:Y:S01]  /*6da0*/  PRMT R158, R14, 0x7610, R158 ;  /* 0x000076100e9e7816 */ /* 0x000fe2000000009e */
[----:B-----5:R-:W-:Y:S01]  /*6db0*/  IMAD.MOV.U32 R14, RZ, RZ, R59 ;  /* 0x000000ffff0e7224 */ /* 0x020fe200078e003b */
        /* <DEDUP_REMOVED lines=14> */
[----:B------:R-:W-:Y:S01]  /*6ea0*/  PLOP3.LUT P0, PT, PT, PT, UP0, 0x80, 0x0 ;  /* 0x000000000000781c */ /* 0x000fe20003f0f008 */
[----:B------:R-:W-:Y:S01]  /*6eb0*/  IMAD.MOV.U32 R13, RZ, RZ, R45 ;  /* 0x000000ffff0d7224 */ /* 0x000fe200078e002d */
[----:B------:R-:W-:Y:S01]  /*6ec0*/  PRMT R211, R211, 0x5410, R11 ;  /* 0x00005410d3d37816 */ /* 0x000fe2000000000b */
[----:B------:R-:W-:-:S03]  /*6ed0*/  IMAD.MOV.U32 R11, RZ, RZ, R51 ;  /* 0x000000ffff0b7224 */ /* 0x000fc600078e0033 */
[----:B------:R-:W-:Y:S01]  /*6ee0*/  PRMT R212, R12, 0x5410, R13 ;  /* 0x000054100cd47816 */ /* 0x000fe2000000000d */
[----:B------:R-:W-:Y:S02]  /*6ef0*/  IMAD.MOV.U32 R12, RZ, RZ, R48 ;  /* 0x000000ffff0c7224 */ /* 0x000fe400078e0030 */
[----:B------:R-:W-:-:S03]  /*6f00*/  IMAD.MOV.U32 R13, RZ, RZ, R49 ;  /* 0x000000ffff0d7224 */ /* 0x000fc600078e0031 */
[----:B------:R-:W-:Y:S01]  /*6f10*/  PRMT R226, R11, 0x5410, R12 ;  /* 0x000054100be27816 */ /* 0x000fe2000000000c */
[----:B------:R-:W-:Y:S01]  /*6f20*/  IMAD.MOV.U32 R12, RZ, RZ, R53 ;  /* 0x000000ffff0c7224 */ /* 0x000fe200078e0035 */
[----:B------:R-:W-:Y:S01]  /*6f30*/  PRMT R227, R13, 0x7610, R227 ;  /* 0x000076100de37816 */ /* 0x000fe200000000e3 */
[----:B------:R-:W-:Y:S02]  /*6f40*/  IMAD.MOV.U32 R13, RZ, RZ, R55 ;  /* 0x000000ffff0d7224 */ /* 0x000fe400078e0037 */
[----:B------:R-:W-:-:S03]  /*6f50*/  IMAD.MOV.U32 R11, RZ, RZ, R58 ;  /* 0x000000ffff0b7224 */ /* 0x000fc600078e003a */
[----:B------:R-:W-:Y:S01]  /*6f60*/  PRMT R159, R12, 0x5410, R13 ;  /* 0x000054100c9f7816 */ /* 0x000fe2000000000d */
[----:B------:R-:W-:Y:S01]  /*6f70*/  IMAD.MOV.U32 R13, RZ, RZ, R56 ;  /* 0x000000ffff0d7224 */ /* 0x000fe200078e0038 */
        /* <DEDUP_REMOVED lines=38> */
[----:B------:R-:W-:Y:S06]  /*71e0*/  @!P0 BRA `(.L_x_1646) ;  /* 0x0000000000048947 */ /* 0x000fec0003800000 */
[----:B------:R-:W-:Y:S01]  /*71f0*/  BPT.TRAP 0x1 ;  /* 0x000000040000795c */ /* 0x000fe20000300000 */
.L_x_1646:
[----:B------:R-:W-:Y:S01]  /*7200*/  IMAD R86, R19, 0x8, R18 ;  /* 0x0000000813567824 */ /* 0x000fe200078e0212 */
[----:B------:R-:W-:Y:S01]  /*7210*/  SHF.L.U32 R87, R175, 0x1f, RZ ;  /* 0x0000001faf577819 */ /* 0x000fe200000006ff */
[----:B------:R-:W0:Y:S01]  /*7220*/  LDC R128, c[0x0][0x2f4] ;  /* 0x0000bd00ff807b82 */ /* 0x000e220000000800 */
[----:B------:R-:W-:Y:S02]  /*7230*/  BSSY B1, `(.L_x_1647) ;  /* 0x0000003000017945 */ /* 0x000fe40003800000 */
[----:B------:R-:W1:Y:S02]  /*7240*/  SYNCS.PHASECHK.TRANS64.TRYWAIT P6, [R86+URZ+0x2a890], R87 ;  /* 0x02a89057560075a7 */ /* 0x000e6400080c017f */
[----:B-1----:R-:W-:Y:S05]  /*7250*/  @!P6 BRA `(.L_x_1648) ;  /* 0x00000230003ce947 */ /* 0x002fea0003800000 */
.L_x_2014:
[----:B------:R-:W-:Y:S05]  /*7260*/  BSYNC B1 ;  /* 0x0000000000017941 */ /* 0x000fea0003800000 */
.L_x_1647:
[----:B------:R-:W-:Y:S01]  /*7270*/  UMOV UR4, 0xffffffff ;  /* 0xffffffff00047882 */ /* 0x000fe20000000000 */
[----:B0-----:R-:W-:Y:S02]  /*7280*/  IMAD.IADD R131, R128, 0x1, -R125 ;  /* 0x0000000180837824 */ /* 0x001fe400078e0a7d */
[----:B------:R-:W-:Y:S05]  /*7290*/  BRA.DIV UR4, `(.L_x_1649) ;  /* 0x0000023204407947 */ /* 0x000fea000b800000 */
[----:B------:R0:W2:Y:S04]  /*72a0*/  SHFL.IDX PT, R121, R115, RZ, 0x1c1f ;  /* 0x001c1fff73797589 */ /* 0x0000a800000e0000 */
[----:B------:R0:W3:Y:S02]  /*72b0*/  SHFL.IDX PT, R11, R116, RZ, 0x1c1f ;  /* 0x001c1fff740b7589 */ /* 0x0000e400000e0000 */
.L_x_2018:
        /* <DEDUP_REMOVED lines=21> */
[----:B------:R-:W-:Y:S02]  /*7410*/  IMAD R12, R19, 0x4800, R140 ;  /* 0x00004800130c7824 */ /* 0x000fe400078e028c */
[--C-:B------:R-:W-:Y:S02]  /*7420*/  IMAD R80, R80, 0x2, R18.reuse ;  /* 0x0000000250507824 */ /* 0x100fe400078e0212 */
[----:B------:R-:W-:-:S04]  /*7430*/  IMAD R12, R12, 0x2, R18 ;  /* 0x000000020c0c7824 */ /* 0x000fc800078e0212 */
[----:B------:R-:W3:Y:S04]  /*7440*/  LDS.128 R80, [R80+0x18400] ;  /* 0x0184000050507984 */ /* 0x000ee80000000c00 */
[----:B------:R-:W4:Y:S01]  /*7450*/  LDS.128 R12, [R12+0x18400] ;  /* 0x018400000c0c7984 */ /* 0x000f220000000c00 */
[----:B------:R-:W-:Y:S05]  /*7460*/  @P4 BRA `(.L_x_1655) ;  /* 0x0000000400784947 */ /* 0x000fea0003800000 */
[--C-:B------:R-:W-:Y:S02]  /*7470*/  SHF.R.U64 R40, R40, 0x10, R41.reuse ;  /* 0x0000001028287819 */ /* 0x100fe40000001229 */
[----:B------:R-:W-:Y:S02]  /*7480*/  SHF.R.U32.HI R41, RZ, 0x10, R41 ;  /* 0x00000010ff297819 */ /* 0x000fe40000011629 */
[C---:B------:R-:W-:Y:S02]  /*7490*/  PRMT R40, R155.reuse, 0x5432, R40 ;  /* 0x000054329b287816 */ /* 0x040fe40000000028 */
[----:B------:R-:W-:Y:S02]  /*74a0*/  PRMT R41, R155, 0x5410, R41 ;  /* 0x000054109b297816 */ /* 0x000fe40000000029 */
[----:B------:R-:W-:Y:S02]  /*74b0*/  SHF.R.U32.HI R156, RZ, 0x10, R53 ;  /* 0x00000010ff9c7819 */ /* 0x000fe40000011635 */
[----:B------:R-:W-:-:S02]  /*74c0*/  SHF.R.U64 R42, R42, 0x10, R43 ;  /* 0x000000102a2a7819 */ /* 0x000fc4000000122b */
[----:B------:R-:W-:Y:S02]  /*74d0*/  SHF.R.U32.HI R155, RZ, 0x10, R43 ;  /* 0x00000010ff9b7819 */ /* 0x000fe4000001162b */
[----:B------:R-:W-:Y:S02]  /*74e0*/  SHF.R.U64 R43, R52, 0x10, R53 ;  /* 0x00000010342b7819 */ /* 0x000fe40000001235 */
[--C-:B------:R-:W-:Y:S02]  /*74f0*/  SHF.R.U64 R52, R54, 0x10, R55.reuse ;  /* 0x0000001036347819 */ /* 0x100fe40000001237 */
[----:B------:R-:W-:Y:S01]  /*7500*/  SHF.R.U32.HI R54, RZ, 0x10, R55 ;  /* 0x00000010ff367819 */ /* 0x000fe20000011637 */
[----:B------:R-:W-:Y:S01]  /*7510*/  IMAD.U32 R55, R41, 0x10000, RZ ;  /* 0x0001000029377824 */ /* 0x000fe200078e00ff */
[----:B------:R-:W-:Y:S02]  /*7520*/  PRMT R156, R159, 0x5410, R156 ;  /* 0x000054109f9c7816 */ /* 0x000fe4000000009c */
[----:B------:R-:W-:-:S02]  /*7530*/  PRMT R43, R158, 0x5410, R43 ;  /* 0x000054109e2b7816 */ /* 0x000fc4000000002b */
[----:B------:R-:W-:Y:S01]  /*7540*/  PRMT R52, R158, 0x5432, R52 ;  /* 0x000054329e347816 */ /* 0x000fe20000000034 */
[C---:B------:R-:W-:Y:S01]  /*7550*/  IMAD.U32 R158, R156.reuse, 0x10000, RZ ;  /* 0x000100009c9e7824 */ /* 0x040fe200078e00ff */
[----:B------:R-:W-:Y:S01]  /*7560*/  PRMT R54, R159, 0x5432, R54 ;  /* 0x000054329f367816 */ /* 0x000fe20000000036 */
[----:B---3--:R-:W-:Y:S01]  /*7570*/  IMAD.U32 R159, R81, 0x10000, RZ ;  /* 0x00010000519f7824 */ /* 0x008fe200078e00ff */
[C---:B------:R-:W-:Y:S02]  /*7580*/  PRMT R53, R157.reuse, 0x5432, R42 ;  /* 0x000054329d357816 */ /* 0x040fe4000000002a */
[----:B------:R-:W-:Y:S01]  /*7590*/  PRMT R42, R157, 0x5410, R155 ;  /* 0x000054109d2a7816 */ /* 0x000fe2000000009b */
[----:B----4-:R-:W-:Y:S02]  /*75a0*/  IMAD.U32 R157, R13, 0x10000, RZ ;  /* 0x000100000d9d7824 */ /* 0x010fe400078e00ff */
[----:B------:R-:W-:Y:S01]  /*75b0*/  FMUL.FTZ R155, R159, R158 ;  /* 0x0000009e9f9b7220 */ /* 0x000fe20000410000 */
[----:B------:R-:W-:-:S02]  /*75c0*/  LOP3.LUT R156, R156, 0xffff0000, RZ, 0xc0, !PT ;  /* 0xffff00009c9c7812 */ /* 0x000fc400078ec0ff */
[----:B------:R-:W-:Y:S01]  /*75d0*/  LOP3.LUT R81, R81, 0xffff0000, RZ, 0xc0, !PT ;  /* 0xffff000051517812 */ /* 0x000fe200078ec0ff */
[-C--:B------:R-:W-:Y:S01]  /*75e0*/  FFMA.FTZ R155, R157, R55.reuse, -R155 ;  /* 0x000000379d9b7223 */ /* 0x080fe2000001089b */
[----:B------:R-:W-:Y:S01]  /*75f0*/  FMUL.FTZ R55, R159, R55 ;  /* 0x000000379f377220 */ /* 0x000fe20000410000 */
[----:B------:R-:W-:Y:S01]  /*7600*/  LOP3.LUT R41, R41, 0xffff0000, RZ, 0xc0, !PT ;  /* 0xffff000029297812 */ /* 0x000fe200078ec0ff */
[C---:B------:R-:W-:Y:S01]  /*7610*/  IMAD.U32 R159, R83.reuse, 0x10000, RZ ;  /* 0x00010000539f7824 */ /* 0x040fe200078e00ff */
[----:B------:R-:W-:Y:S01]  /*7620*/  LOP3.LUT R83, R83, 0xffff0000, RZ, 0xc0, !PT ;  /* 0xffff000053537812 */ /* 0x000fe200078ec0ff */
[----:B------:R-:W-:Y:S01]  /*7630*/  FFMA.FTZ R55, R157, R158, R55 ;  /* 0x0000009e9d377223 */ /* 0x000fe20000010037 */
[----:B------:R-:W-:Y:S01]  /*7640*/  LOP3.LUT R157, R13, 0xffff0000, RZ, 0xc0, !PT ;  /* 0xffff00000d9d7812 */ /* 0x000fe200078ec0ff */
[----:B------:R-:W-:Y:S01]  /*7650*/  FMUL.FTZ R13, R81, R156 ;  /* 0x0000009c510d7220 */ /* 0x000fe20000410000 */
[C---:B------:R-:W-:Y:S01]  /*7660*/  IMAD.U32 R158, R54.reuse, 0x10000, RZ ;  /* 0x00010000369e7824 */ /* 0x040fe200078e00ff */
[----:B------:R-:W-:-:S02]  /*7670*/  LOP3.LUT R54, R54, 0xffff0000, RZ, 0xc0, !PT ;  /* 0xffff000036367812 */ /* 0x000fc400078ec0ff */
[-C--:B------:R-:W-:Y:S01]  /*7680*/  FFMA.FTZ R13, R157, R41.reuse, -R13 ;  /* 0x000000299d0d7223 */ /* 0x080fe2000001080d */
[----:B------:R-:W-:Y:S01]  /*7690*/  FMUL.FTZ R41, R81, R41 ;  /* 0x0000002951297220 */ /* 0x000fe20000410000 */
[----:B------:R-:W-:-:S03]  /*76a0*/  FMUL.FTZ R81, R159, R158 ;  /* 0x0000009e9f517220 */ /* 0x000fc60000410000 */
[----:B------:R-:W-:Y:S01]  /*76b0*/  FFMA.FTZ R41, R157, R156, R41 ;  /* 0x0000009c9d297223 */ /* 0x000fe20000010029 */
[C---:B------:R-:W-:Y:S01]  /*76c0*/  IMAD.U32 R157, R15.reuse, 0x10000, RZ ;  /* 0x000100000f9d7824 */ /* 0x040fe200078e00ff */
[----:B------:R-:W-:Y:S01]  /*76d0*/  LOP3.LUT R15, R15, 0xffff0000, RZ, 0xc0, !PT ;  /* 0xffff00000f0f7812 */ /* 0x000fe200078ec0ff */
[C---:B------:R-:W-:Y:S01]  /*76e0*/  IMAD.U32 R156, R42.reuse, 0x10000, RZ ;  /* 0x000100002a9c7824 */ /* 0x040fe200078e00ff */
[----:B------:R-:W-:Y:S02]  /*76f0*/  LOP3.LUT R42, R42, 0xffff0000, RZ, 0xc0, !PT ;  /* 0xffff00002a2a7812 */ /* 0x000fe400078ec0ff */
[----:B------:R-:W-:Y:S01]  /*7700*/  F2FP.BF16.F32.PACK_AB R41, R41, R55 ;  /* 0x000000372929723e */ /* 0x000fe200000010ff */
[-C--:B------:R-:W-:Y:S01]  /*7710*/  FFMA.FTZ R81, R157, R156.reuse, -R81 ;  /* 0x0000009c9d517223 */ /* 0x080fe20000010851 */
[----:B------:R-:W-:Y:S01]  /*7720*/  FMUL.FTZ R156, R159, R156 ;  /* 0x0000009c9f9c7220 */ /* 0x000fe20000410000 */
[----:B------:R-:W-:Y:S01]  /*7730*/  IMAD.U32 R55, R80, 0x10000, RZ ;  /* 0x0001000050377824 */ /* 0x000fe200078e00ff */
[----:B------:R-:W-:-:S02]  /*7740*/  F2FP.BF16.F32.PACK_AB R13, R13, R155 ;  /* 0x0000009b0d0d723e */ /* 0x000fc400000010ff */
        /* <DEDUP_REMOVED lines=12> */
[-C--:B------:R-:W-:Y:S01]  /*7810*/  FMUL.FTZ R55, R55, R81.reuse ;  /* 0x0000005137377220 */ /* 0x080fe20000410000 */
        /* <DEDUP_REMOVED lines=14> */
[C---:B------:R-:W-:Y:S01]  /*7900*/  FMUL.FTZ R80, R81.reuse, R43 ;  /* 0x0000002b51507220 */ /* 0x040fe20000410000 */
[C---:B------:R-:W-:Y:S02]  /*7910*/  IMAD.U32 R40, R14.reuse, 0x10000, RZ ;  /* 0x000100000e287824 */ /* 0x040fe400078e00ff */
[-C--:B------:R-:W-:Y:S01]  /*7920*/  FMUL.FTZ R81, R81, R54.reuse ;  /* 0x0000003651517220 */ /* 0x080fe20000410000 */
[----:B------:R-:W-:Y:S01]  /*7930*/  LOP3.LUT R14, R14, 0xffff0000, RZ, 0xc0, !PT ;  /* 0xffff00000e0e7812 */ /* 0x000fe200078ec0ff */
[----:B------:R-:W-:-:S02]  /*7940*/  FFMA.FTZ R80, R40, R54, -R80 ;  /* 0x0000003628507223 */ /* 0x000fc40000010850 */
[----:B------:R-:W-:Y:S01]  /*7950*/  FFMA.FTZ R81, R40, R43, R81 ;  /* 0x0000002b28517223 */ /* 0x000fe20000010051 */
[----:B------:R-:W-:Y:S02]  /*7960*/  LOP3.LUT R40, R82, 0xffff0000, RZ, 0xc0, !PT ;  /* 0xffff000052287812 */ /* 0x000fe400078ec0ff */
[----:B------:R-:W-:Y:S02]  /*7970*/  F2FP.BF16.F32.PACK_AB R15, R15, R55 ;  /* 0x000000370f0f723e */ /* 0x000fe400000010ff */
[----:B------:R-:W-:Y:S01]  /*7980*/  F2FP.BF16.F32.PACK_AB R12, R12, R83 ;  /* 0x000000530c0c723e */ /* 0x000fe200000010ff */
[CC--:B------:R-:W-:Y:S01]  /*7990*/  FMUL.FTZ R43, R40.reuse, R52.reuse ;  /* 0x00000034282b7220 */ /* 0x0c0fe20000410000 */
[-C--:B------:R-:W-:Y:S01]  /*79a0*/  FMUL.FTZ R40, R40, R53.reuse ;  /* 0x0000003528287220 */ /* 0x080fe20000410000 */
[----:B------:R-:W-:Y:S02]  /*79b0*/  IMAD.MOV.U32 R83, RZ, RZ, R42 ;  /* 0x000000ffff537224 */ /* 0x000fe400078e002a */
        /* <DEDUP_REMOVED lines=9> */
.L_x_1655:
[----:B------:R-:W-:Y:S05]  /*7a50*/  BSYNC B3 ;  /* 0x0000000000037941 */ /* 0x000fea0003800000 */
.L_x_1654:
[----:B------:R-:W-:-:S04]  /*7a60*/  LEA R40, P4, R5, R11, 0x1 ;  /* 0x0000000b05287211 */ /* 0x000fc800078808ff */
[----:B--2---:R-:W-:Y:S02]  /*7a70*/  LEA.HI.X R41, R5, R121, R112, 0x1, P4 ;  /* 0x0000007905297211 */ /* 0x004fe400020f0c70 */
[----:B------:R-:W-:-:S03]  /*7a80*/  ISETP.GE.AND P4, PT, R154, R128, PT ;  /* 0x000000809a00720c */ /* 0x000fc60003f86270 */
[----:B----4-:R2:W-:Y:S10]  /*7a90*/  ST.E.128 desc[UR60][R40.64], R12 ;  /* 0x0000000c28007985 */ /* 0x0105f4000c101d3c */
[----:B--2---:R-:W-:-:S05]  /*7aa0*/  @!P4 IMAD.WIDE R12, R154, 0x2, R120 ;  /* 0x000000029a0cc825 */ /* 0x004fca00078e0278 */
[----:B---3--:R3:W-:Y:S02]  /*7ab0*/  @!P4 ST.E.128 desc[UR60][R12.64], R80 ;  /* 0x000000500c00c985 */ /* 0x0087e4000c101d3c */
.L_x_1653:
[----:B------:R-:W-:Y:S05]  /*7ac0*/  BSYNC B2 ;  /* 0x0000000000027941 */ /* 0x000fea0003800000 */
.L_x_1652:
[----:B------:R-:W-:Y:S01]  /*7ad0*/  ISETP.NE.AND P4, PT, R21, RZ, PT ;  /* 0x000000ff1500720c */ /* 0x000fe20003f85270 */
[----:B------:R-:W-:-:S12]  /*7ae0*/  BSSY B2, `(.L_x_1656) ;  /* 0x000007c000027945 */ /* 0x000fd80003800000 */
[----:B------:R-:W-:Y:S05]  /*7af0*/  @!P4 BRA `(.L_x_1657) ;  /* 0x0000000400e8c947 */ /* 0x000fea0003800000 */
[----:B---3--:R-:W-:Y:S01]  /*7b00*/  SEL R12, R125, R131, !P2 ;  /* 0x000000837d0c7207 */ /* 0x008fe20005000000 */
[----:B------:R-:W-:Y:S01]  /*7b10*/  BSSY B3, `(.L_x_1658) ;  /* 0x0000075000037945 */ /* 0x000fe20003800000 */
[----:B------:R-:W-:Y:S02]  /*7b20*/  ISETP.GE.AND P6, PT, R168, R124, PT ;  /* 0x0000007ca800720c */ /* 0x000fe40003fc6270 */
[----:B------:R-:W-:Y:S02]  /*7b30*/  SHF.R.S32.HI R13, RZ, 0x1f, R12 ;  /* 0x0000001fff0d7819 */ /* 0x000fe4000001140c */
[C---:B------:R-:W-:Y:S02]  /*7b40*/  LEA R52, P4, R6.reuse, R11, 0x1 ;  /* 0x0000000b06347211 */ /* 0x040fe400078808ff */
[----:B------:R-:W-:Y:S02]  /*7b50*/  LEA.HI R13, R13, R12, RZ, 0x4 ;  /* 0x0000000c0d0d7211 */ /* 0x000fe400078f20ff */
[----:B--2---:R-:W-:-:S02]  /*7b60*/  LEA.HI.X R53, R6, R121, R111, 0x1, P4 ;  /* 0x0000007906357211 */ /* 0x004fc400020f0c6f */
        /* <DEDUP_REMOVED lines=8> */
[----:B------:R-:W-:-:S05]  /*7bf0*/  LOP3.LUT R12, R12, R185, RZ, 0x3c, !PT ;  /* 0x000000b90c0c7212 */ /* 0x000fca00078e3cff */
[----:B------:R-:W-:Y:S02]  /*7c00*/  IMAD.IADD R13, R13, 0x1, R12 ;  /* 0x000000010d0d7824 */ /* 0x000fe400078e020c */
[C---:B------:R-:W-:Y:S02]  /*7c10*/  IMAD R12, R19.reuse, 0x4800, R139 ;  /* 0x00004800130c7824 */ /* 0x040fe400078e028b */
[----:B------:R-:W-:Y:S02]  /*7c20*/  IMAD R40, R19, 0x4800, R13 ;  /* 0x0000480013287824 */ /* 0x000fe400078e020d */
[--C-:B------:R-:W-:Y:S02]  /*7c30*/  IMAD R12, R12, 0x2, R18.reuse ;  /* 0x000000020c0c7824 */ /* 0x100fe400078e0212 */
[----:B------:R-:W-:-:S04]  /*7c40*/  IMAD R40, R40, 0x2, R18 ;  /* 0x0000000228287824 */ /* 0x000fc800078e0212 */
[----:B------:R-:W2:Y:S04]  /*7c50*/  LDS.128 R12, [R12+0x18400] ;  /* 0x018400000c0c7984 */ /* 0x000ea80000000c00 */
[----:B------:R-:W3:Y:S01]  /*7c60*/  LDS.128 R40, [R40+0x18400] ;  /* 0x0184000028287984 */ /* 0x000ee20000000c00 */
[----:B------:R-:W-:Y:S05]  /*7c70*/  @P6 BRA `(.L_x_1659) ;  /* 0x0000000400786947 */ /* 0x000fea0003800000 */
[----:B------:R-:W-:Y:S01]  /*7c80*/  SHF.R.U32.HI R55, RZ, 0x10, R49 ;  /* 0x00000010ff377819 */ /* 0x000fe20000011631 */
[----:B---3--:R-:W-:Y:S01]  /*7c90*/  IMAD.U32 R154, R41, 0x10000, RZ ;  /* 0x00010000299a7824 */ /* 0x008fe200078e00ff */
[----:B------:R-:W-:Y:S01]  /*7ca0*/  SHF.R.U32.HI R80, RZ, 0x10, R37 ;  /* 0x00000010ff507819 */ /* 0x000fe20000011625 */
[----:B--2---:R-:W-:Y:S01]  /*7cb0*/  IMAD.U32 R81, R13, 0x10000, RZ ;  /* 0x000100000d517824 */ /* 0x004fe200078e00ff */
[----:B------:R-:W-:Y:S02]  /*7cc0*/  PRMT R55, R227, 0x5410, R55 ;  /* 0x00005410e3377816 */ /* 0x000fe40000000037 */
[----:B------:R-:W-:Y:S02]  /*7cd0*/  PRMT R80, R229, 0x5432, R80 ;  /* 0x00005432e5507816 */ /* 0x000fe40000000050 */
[----:B------:R-:W-:Y:S01]  /*7ce0*/  LOP3.LUT R41, R41, 0xffff0000, RZ, 0xc0, !PT ;  /* 0xffff000029297812 */ /* 0x000fe200078ec0ff */
[----:B------:R-:W-:Y:S01]  /*7cf0*/  IMAD.U32 R83, R55, 0x10000, RZ ;  /* 0x0001000037537824 */ /* 0x000fe200078e00ff */
[----:B------:R-:W-:Y:S01]  /*7d00*/  LOP3.LUT R13, R13, 0xffff0000, RZ, 0xc0, !PT ;  /* 0xffff00000d0d7812 */ /* 0x000fe200078ec0ff */
[----:B------:R-:W-:Y:S01]  /*7d10*/  IMAD.U32 R82, R80, 0x10000, RZ ;  /* 0x0001000050527824 */ /* 0x000fe200078e00ff */
[----:B------:R-:W-:Y:S01]  /*7d20*/  SHF.R.U64 R36, R36, 0x10, R37 ;  /* 0x0000001024247819 */ /* 0x000fe20000001225 */
[----:B------:R-:W-:Y:S01]  /*7d30*/  FMUL.FTZ R155, R154, R83 ;  /* 0x000000539a9b7220 */ /* 0x000fe20000410000 */
[----:B------:R-:W-:Y:S01]  /*7d40*/  SHF.R.U64 R48, R48, 0x10, R49 ;  /* 0x0000001030307819 */ /* 0x000fe20000001231 */
[-C--:B------:R-:W-:Y:S01]  /*7d50*/  FMUL.FTZ R154, R154, R82.reuse ;  /* 0x000000529a9a7220 */ /* 0x080fe20000410000 */
[----:B------:R-:W-:Y:S01]  /*7d60*/  SHF.R.U64 R50, R50, 0x10, R51 ;  /* 0x0000001032327819 */ /* 0x000fe20000001233 */
[----:B------:R-:W-:Y:S01]  /*7d70*/  FFMA.FTZ R82, R81, R82, -R155 ;  /* 0x0000005251527223 */ /* 0x000fe2000001089b */
[----:B------:R-:W-:-:S02]  /*7d80*/  IMAD.U32 R155, R43, 0x10000, RZ ;  /* 0x000100002b9b7824 */ /* 0x000fc400078e00ff */
[----:B------:R-:W-:Y:S01]  /*7d90*/  FFMA.FTZ R81, R81, R83, R154 ;  /* 0x0000005351517223 */ /* 0x000fe2000001009a */
[----:B------:R-:W-:Y:S02]  /*7da0*/  LOP3.LUT R83, R80, 0xffff0000, RZ, 0xc0, !PT ;  /* 0xffff000050537812 */ /* 0x000fe400078ec0ff */
[----:B------:R-:W-:Y:S02]  /*7db0*/  LOP3.LUT R80, R55, 0xffff0000, RZ, 0xc0, !PT ;  /* 0xffff000037507812 */ /* 0x000fe400078ec0ff */
[----:B------:R-:W-:Y:S02]  /*7dc0*/  LOP3.LUT R43, R43, 0xffff0000, RZ, 0xc0, !PT ;  /* 0xffff00002b2b7812 */ /* 0x000fe400078ec0ff */
[----:B------:R-:W-:Y:S01]  /*7dd0*/  SHF.R.U64 R38, R38, 0x10, R39 ;  /* 0x0000001026267819 */ /* 0x000fe20000001227 */
[C---:B------:R-:W-:Y:S01]  /*7de0*/  FMUL.FTZ R55, R41.reuse, R80 ;  /* 0x0000005029377220 */ /* 0x040fe20000410000 */
[----:B------:R-:W-:Y:S01]  /*7df0*/  FMUL.FTZ R41, R41, R83 ;  /* 0x0000005329297220 */ /* 0x000fe20000410000 */
[----:B------:R-:W-:-:S02]  /*7e00*/  PRMT R50, R224, 0x5410, R50 ;  /* 0x00005410e0327816 */ /* 0x000fc40000000032 */
[C---:B------:R-:W-:Y:S01]  /*7e10*/  FFMA.FTZ R55, R13.reuse, R83, -R55 ;  /* 0x000000530d377223 */ /* 0x040fe20000010837 */
[----:B------:R-:W-:Y:S01]  /*7e20*/  FFMA.FTZ R13, R13, R80, R41 ;  /* 0x000000500d0d7223 */ /* 0x000fe20000010029 */
[----:B------:R-:W-:Y:S01]  /*7e30*/  SHF.R.U32.HI R41, RZ, 0x10, R51 ;  /* 0x00000010ff297819 */ /* 0x000fe20000011633 */
[C---:B------:R-:W-:Y:S01]  /*7e40*/  IMAD.U32 R83, R15.reuse, 0x10000, RZ ;  /* 0x000100000f537824 */ /* 0x040fe200078e00ff */
[----:B------:R-:W-:Y:S02]  /*7e50*/  SHF.R.U32.HI R80, RZ, 0x10, R39 ;  /* 0x00000010ff507819 */ /* 0x000fe40000011627 */
[----:B------:R-:W-:Y:S02]  /*7e60*/  PRMT R41, R226, 0x5410, R41 ;  /* 0x00005410e2297816 */ /* 0x000fe40000000029 */
[----:B------:R-:W-:Y:S02]  /*7e70*/  PRMT R80, R228, 0x5432, R80 ;  /* 0x00005432e4507816 */ /* 0x000fe40000000050 */
[----:B------:R-:W-:Y:S01]  /*7e80*/  LOP3.LUT R15, R15, 0xffff0000, RZ, 0xc0, !PT ;  /* 0xffff00000f0f7812 */ /* 0x000fe200078ec0ff */
[C---:B------:R-:W-:Y:S01]  /*7e90*/  IMAD.U32 R154, R41.reuse, 0x10000, RZ ;  /* 0x00010000299a7824 */ /* 0x040fe200078e00ff */
[----:B------:R-:W-:Y:S01]  /*7ea0*/  LOP3.LUT R41, R41, 0xffff0000, RZ, 0xc0, !PT ;  /* 0xffff000029297812 */ /* 0x000fe200078ec0ff */
[C---:B------:R-:W-:Y:S01]  /*7eb0*/  IMAD.U32 R156, R80.reuse, 0x10000, RZ ;  /* 0x00010000509c7824 */ /* 0x040fe200078e00ff */
[----:B------:R-:W-:Y:S01]  /*7ec0*/  LOP3.LUT R37, R80, 0xffff0000, RZ, 0xc0, !PT ;  /* 0xffff000050257812 */ /* 0x000fe200078ec0ff */
[----:B------:R-:W-:Y:S01]  /*7ed0*/  FMUL.FTZ R157, R155, R154 ;  /* 0x0000009a9b9d7220 */ /* 0x000fe20000410000 */
[----:B------:R-:W-:Y:S01]  /*7ee0*/  LOP3.LUT R39, R12, 0xffff0000, RZ, 0xc0, !PT ;  /* 0xffff00000c277812 */ /* 0x000fe200078ec0ff */
[----:B------:R-:W-:Y:S01]  /*7ef0*/  FMUL.FTZ R49, R43, R41 ;  /* 0x000000292b317220 */ /* 0x000fe20000410000 */
[-C--:B------:R-:W-:Y:S01]  /*7f00*/  FMUL.FTZ R155, R155, R156.reuse ;  /* 0x0000009c9b9b7220 */ /* 0x080fe20000410000 */
[-C--:B------:R-:W-:Y:S01]  /*7f10*/  FMUL.FTZ R43, R43, R37.reuse ;  /* 0x000000252b2b7220 */ /* 0x080fe20000410000 */
[----:B------:R-:W-:Y:S01]  /*7f20*/  FFMA.FTZ R156, R83, R156, -R157 ;  /* 0x0000009c539c7223 */ /* 0x000fe2000001089d */
[----:B------:R-:W-:Y:S01]  /*7f30*/  FFMA.FTZ R37, R15, R37, -R49 ;  /* 0x000000250f257223 */ /* 0x000fe20000010831 */
[----:B------:R-:W-:Y:S01]  /*7f40*/  FFMA.FTZ R155, R83, R154, R155 ;  /* 0x0000009a539b7223 */ /* 0x000fe2000001009b */
[----:B------:R-:W-:Y:S01]  /*7f50*/  FFMA.FTZ R15, R15, R41, R43 ;  /* 0x000000290f0f7223 */ /* 0x000fe2000001002b */
[----:B------:R-:W-:Y:S01]  /*7f60*/  PRMT R41, R227, 0x5432, R36 ;  /* 0x00005432e3297816 */ /* 0x000fe20000000024 */
[----:B------:R-:W-:Y:S01]  /*7f70*/  IMAD.U32 R83, R40, 0x10000, RZ ;  /* 0x0001000028537824 */ /* 0x000fe200078e00ff */
[----:B------:R-:W-:Y:S01]  /*7f80*/  PRMT R36, R226, 0x5432, R48 ;  /* 0x00005432e2247816 */ /* 0x000fe20000000030 */
[----:B------:R-:W-:Y:S01]  /*7f90*/  IMAD.U32 R43, R12, 0x10000, RZ ;  /* 0x000100000c2b7824 */ /* 0x000fe200078e00ff */
[----:B------:R-:W-:Y:S01]  /*7fa0*/  LOP3.LUT R40, R40, 0xffff0000, RZ, 0xc0, !PT ;  /* 0xffff000028287812 */ /* 0x000fe200078ec0ff */
[C---:B------:R-:W-:Y:S01]  /*7fb0*/  IMAD.U32 R49, R41.reuse, 0x10000, RZ ;  /* 0x0001000029317824 */ /* 0x040fe200078e00ff */
[----:B------:R-:W-:Y:S01]  /*7fc0*/  LOP3.LUT R41, R41, 0xffff0000, RZ, 0xc0, !PT ;  /* 0xffff000029297812 */ /* 0x000fe200078ec0ff */
[C---:B------:R-:W-:Y:S01]  /*7fd0*/  IMAD.U32 R48, R36.reuse, 0x10000, RZ ;  /* 0x0001000024307824 */ /* 0x040fe200078e00ff */
[----:B------:R-:W-:-:S02]  /*7fe0*/  LOP3.LUT R36, R36, 0xffff0000, RZ, 0xc0, !PT ;  /* 0xffff000024247812 */ /* 0x000fc400078ec0ff */
[----:B------:R-:W-:Y:S01]  /*7ff0*/  PRMT R38, R224, 0x5432, R38 ;  /* 0x00005432e0267816 */ /* 0x000fe20000000026 */
        /* <DEDUP_REMOVED lines=8> */
[C---:B------:R-:W-:Y:S01]  /*8080*/  IMAD.U32 R48, R42.reuse, 0x10000, RZ ;  /* 0x000100002a307824 */ /* 0x040fe200078e00ff */
[----:B------:R-:W-:Y:S01]  /*8090*/  LOP3.LUT R42, R42, 0xffff0000, RZ, 0xc0, !PT ;  /* 0xffff00002a2a7812 */ /* 0x000fe200078ec0ff */
[C---:B------:R-:W-:Y:S01]  /*80a0*/  IMAD.U32 R40, R50.reuse, 0x10000, RZ ;  /* 0x0001000032287824 */ /* 0x040fe200078e00ff */
[----:B------:R-:W-:Y:S01]  /*80b0*/  LOP3.LUT R50, R50, 0xffff0000, RZ, 0xc0, !PT ;  /* 0xffff000032327812 */ /* 0x000fe200078ec0ff */
[C---:B------:R-:W-:Y:S01]  /*80c0*/  IMAD.U32 R41, R38.reuse, 0x10000, RZ ;  /* 0x0001000026297824 */ /* 0x040fe200078e00ff */
[----:B------:R-:W-:Y:S01]  /*80d0*/  LOP3.LUT R38, R38, 0xffff0000, RZ, 0xc0, !PT ;  /* 0xffff000026267812 */ /* 0x000fe200078ec0ff */
[----:B------:R-:W-:Y:S01]  /*80e0*/  FMUL.FTZ R43, R48, R40 ;  /* 0x00000028302b7220 */ /* 0x000fe20000410000 */
[----:B------:R-:W-:-:S02]  /*80f0*/  IMAD.U32 R39, R14, 0x10000, RZ ;  /* 0x000100000e277824 */ /* 0x000fc400078e00ff */
[-C--:B------:R-:W-:Y:S01]  /*8100*/  FMUL.FTZ R48, R48, R41.reuse ;  /* 0x0000002930307220 */ /* 0x080fe20000410000 */
[----:B------:R-:W-:Y:S01]  /*8110*/  LOP3.LUT R14, R14, 0xffff0000, RZ, 0xc0, !PT ;  /* 0xffff00000e0e7812 */ /* 0x000fe200078ec0ff */
[C---:B------:R-:W-:Y:S02]  /*8120*/  FFMA.FTZ R43, R39.reuse, R41, -R43 ;  /* 0x00000029272b7223 */ /* 0x040fe4000001082b */
[----:B------:R-:W-:Y:S01]  /*8130*/  FFMA.FTZ R48, R39, R40, R48 ;  /* 0x0000002827307223 */ /* 0x000fe20000010030 */
[C---:B------:R-:W-:Y:S01]  /*8140*/  FMUL.FTZ R39, R42.reuse, R50 ;  /* 0x000000322a277220 */ /* 0x040fe20000410000 */
[----:B------:R-:W-:Y:S01]  /*8150*/  FMUL.FTZ R42, R42, R38 ;  /* 0x000000262a2a7220 */ /* 0x000fe20000410000 */
[----:B------:R-:W-:Y:S02]  /*8160*/  F2FP.BF16.F32.PACK_AB R55, R55, R82 ;  /* 0x000000523737723e */ /* 0x000fe400000010ff */
[C---:B------:R-:W-:Y:S01]  /*8170*/  FFMA.FTZ R39, R14.reuse, R38, -R39 ;  /* 0x000000260e277223 */ /* 0x040fe20000010827 */
[----:B------:R-:W-:Y:S01]  /*8180*/  FFMA.FTZ R42, R14, R50, R42 ;  /* 0x000000320e2a7223 */ /* 0x000fe2000001002a */
[----:B------:R-:W-:-:S02]  /*8190*/  F2FP.BF16.F32.PACK_AB R37, R37, R156 ;  /* 0x0000009c2525723e */ /* 0x000fc400000010ff */
        /* <DEDUP_REMOVED lines=11> */
[----:B------:R-:W-:-:S07]  /*8250*/  IMAD.MOV.U32 R14, RZ, RZ, R39 ;  /* 0x000000ffff0e7224 */ /* 0x000fce00078e0027 */
.L_x_1659:
[----:B------:R-:W-:Y:S05]  /*8260*/  BSYNC B3 ;  /* 0x0000000000037941 */ /* 0x000fea0003800000 */
.L_x_1658:
[----:B------:R-:W-:Y:S01]  /*8270*/  @!P4 IMAD.WIDE R36, R54, 0x2, R120 ;  /* 0x000000023624c825 */ /* 0x000fe200078e0278 */
[----:B--2---:R4:W-:Y:S04]  /*8280*/  ST.E.128 desc[UR60][R52.64], R12 ;  /* 0x0000000c34007985 */ /* 0x0049e8000c101d3c */
[----:B---3--:R4:W-:Y:S02]  /*8290*/  @!P4 ST.E.128 desc[UR60][R36.64], R40 ;  /* 0x000000282400c985 */ /* 0x0089e4000c101d3c */
.L_x_1657:
[----:B------:R-:W-:Y:S05]  /*82a0*/  BSYNC B2 ;  /* 0x0000000000027941 */ /* 0x000fea0003800000 */
.L_x_1656:
        /* <DEDUP_REMOVED lines=22> */
[----:B------:R-:W-:Y:S02]  /*8410*/  IMAD R36, R36, 0x2, R18 ;  /* 0x0000000224247824 */ /* 0x000fe400078e0212 */
[----:B------:R-:W-:-:S02]  /*8420*/  @!P4 IMAD.WIDE R120, R12, 0x2, R120 ;  /* 0x000000020c78c825 */ /* 0x000fc400078e0278 */
[----:B------:R-:W2:Y:S04]  /*8430*/  LDS.128 R12, [R13+0x18400] ;  /* 0x018400000d0c7984 */ /* 0x000ea80000000c00 */
[----:B------:R-:W3:Y:S01]  /*8440*/  LDS.128 R36, [R36+0x18400] ;  /* 0x0184000024247984 */ /* 0x000ee20000000c00 */
[----:B------:R-:W-:Y:S05]  /*8450*/  @P6 BRA `(.L_x_1661) ;  /* 0x0000000400706947 */ /* 0x000fea0003800000 */
[--C-:B------:R-:W-:Y:S01]  /*8460*/  SHF.R.U64 R11, R32, 0x10, R33.reuse ;  /* 0x00000010200b7819 */ /* 0x100fe20000001221 */
[----:B--2---:R-:W-:Y:S01]  /*8470*/  IMAD.U32 R43, R13, 0x10000, RZ ;  /* 0x000100000d2b7824 */ /* 0x004fe200078e00ff */
[----:B------:R-:W-:Y:S01]  /*8480*/  SHF.R.U32.HI R32, RZ, 0x10, R33 ;  /* 0x00000010ff207819 */ /* 0x000fe20000011621 */
[----:B---3--:R-:W-:Y:S01]  /*8490*/  IMAD.U32 R51, R39, 0x10000, RZ ;  /* 0x0001000027337824 */ /* 0x008fe200078e00ff */
[----:B------:R-:W-:Y:S01]  /*84a0*/  SHF.R.U64 R33, R34, 0x10, R35 ;  /* 0x0000001022217819 */ /* 0x000fe20000001223 */
[----:B------:R-:W-:Y:S01]  /*84b0*/  IMAD.U32 R50, R15, 0x10000, RZ ;  /* 0x000100000f327824 */ /* 0x000fe200078e00ff */
[--C-:B------:R-:W-:Y:S01]  /*84c0*/  SHF.R.U64 R34, R44, 0x10, R45.reuse ;  /* 0x000000102c227819 */ /* 0x100fe2000000122d */
[----:B------:R-:W-:Y:S01]  /*84d0*/  IMAD.U32 R52, R38, 0x10000, RZ ;  /* 0x0001000026347824 */ /* 0x000fe200078e00ff */
[----:B------:R-:W-:Y:S01]  /*84e0*/  SHF.R.U32.HI R44, RZ, 0x10, R45 ;  /* 0x00000010ff2c7819 */ /* 0x000fe2000001162d */
[----:B------:R-:W-:Y:S01]  /*84f0*/  IMAD.U32 R49, R14, 0x10000, RZ ;  /* 0x000100000e317824 */ /* 0x000fe200078e00ff */
[----:B------:R-:W-:-:S02]  /*8500*/  SHF.R.U64 R42, R46, 0x10, R47 ;  /* 0x000000102e2a7819 */ /* 0x000fc4000000122f */
[----:B------:R-:W-:Y:S02]  /*8510*/  PRMT R44, R212, 0x5432, R44 ;  /* 0x00005432d42c7816 */ /* 0x000fe4000000002c */
[----:B------:R-:W-:Y:S01]  /*8520*/  SHF.R.U32.HI R46, RZ, 0x10, R47 ;  /* 0x00000010ff2e7819 */ /* 0x000fe2000001162f */
[C---:B------:R-:W-:Y:S01]  /*8530*/  IMAD.U32 R47, R37.reuse, 0x10000, RZ ;  /* 0x00010000252f7824 */ /* 0x040fe200078e00ff */
[----:B------:R-:W-:Y:S01]  /*8540*/  PRMT R32, R210, 0x5432, R32 ;  /* 0x00005432d2207816 */ /* 0x000fe20000000020 */
[----:B------:R-:W-:Y:S01]  /*8550*/  IMAD.U32 R53, R44, 0x10000, RZ ;  /* 0x000100002c357824 */ /* 0x000fe200078e00ff */
[----:B------:R-:W-:Y:S01]  /*8560*/  LOP3.LUT R48, R37, 0xffff0000, RZ, 0xc0, !PT ;  /* 0xffff000025307812 */ /* 0x000fe200078ec0ff */
[----:B------:R-:W-:Y:S01]  /*8570*/  IMAD.U32 R37, R36, 0x10000, RZ ;  /* 0x0001000024257824 */ /* 0x000fe200078e00ff */
[----:B------:R-:W-:Y:S01]  /*8580*/  PRMT R55, R211, 0x5410, R42 ;  /* 0x00005410d3377816 */ /* 0x000fe2000000002a */
[----:B------:R-:W-:Y:S01]  /*8590*/  IMAD.U32 R54, R32, 0x10000, RZ ;  /* 0x0001000020367824 */ /* 0x000fe200078e00ff */
[----:B------:R-:W-:Y:S01]  /*85a0*/  LOP3.LUT R44, R44, 0xffff0000, RZ, 0xc0, !PT ;  /* 0xffff00002c2c7812 */ /* 0x000fe200078ec0ff */
[CC--:B------:R-:W-:Y:S01]  /*85b0*/  FMUL.FTZ R42, R47.reuse, R53.reuse ;  /* 0x000000352f2a7220 */ /* 0x0c0fe20000410000 */
[----:B------:R-:W-:Y:S01]  /*85c0*/  SHF.R.U32.HI R35, RZ, 0x10, R35 ;  /* 0x00000010ff237819 */ /* 0x000fe20000011623 */
[-C--:B------:R-:W-:Y:S01]  /*85d0*/  FMUL.FTZ R47, R47, R54.reuse ;  /* 0x000000362f2f7220 */ /* 0x080fe20000410000 */
[----:B------:R-:W-:Y:S01]  /*85e0*/  PRMT R46, R211, 0x5432, R46 ;  /* 0x00005432d32e7816 */ /* 0x000fe2000000002e */
[----:B------:R-:W-:Y:S01]  /*85f0*/  FFMA.FTZ R42, R43, R54, -R42 ;  /* 0x000000362b2a7223 */ /* 0x000fe2000001082a */
[----:B------:R-:W-:Y:S01]  /*8600*/  LOP3.LUT R32, R32, 0xffff0000, RZ, 0xc0, !PT ;  /* 0xffff000020207812 */ /* 0x000fe200078ec0ff */
[----:B------:R-:W-:Y:S01]  /*8610*/  FMUL.FTZ R80, R48, R44 ;  /* 0x0000002c30507220 */ /* 0x000fe20000410000 */
[----:B------:R-:W-:Y:S01]  /*8620*/  LOP3.LUT R45, R13, 0xffff0000, RZ, 0xc0, !PT ;  /* 0xffff00000d2d7812 */ /* 0x000fe200078ec0ff */
[----:B------:R-:W-:Y:S01]  /*8630*/  IMAD.U32 R54, R46, 0x10000, RZ ;  /* 0x000100002e367824 */ /* 0x000fe200078e00ff */
[----:B------:R-:W-:Y:S01]  /*8640*/  PRMT R35, R204, 0x5432, R35 ;  /* 0x00005432cc237816 */ /* 0x000fe20000000023 */
[-C--:B------:R-:W-:Y:S01]  /*8650*/  FMUL.FTZ R48, R48, R32.reuse ;  /* 0x0000002030307220 */ /* 0x080fe20000410000 */
[----:B------:R-:W-:Y:S01]  /*8660*/  LOP3.LUT R39, R39, 0xffff0000, RZ, 0xc0, !PT ;  /* 0xffff000027277812 */ /* 0x000fe200078ec0ff */
[----:B------:R-:W-:Y:S01]  /*8670*/  FFMA.FTZ R47, R43, R53, R47 ;  /* 0x000000352b2f7223 */ /* 0x000fe2000001002f */
[----:B------:R-:W-:Y:S01]  /*8680*/  LOP3.LUT R46, R46, 0xffff0000, RZ, 0xc0, !PT ;  /* 0xffff00002e2e7812 */ /* 0x000fe200078ec0ff */
[----:B------:R-:W-:Y:S01]  /*8690*/  FFMA.FTZ R80, R45, R32, -R80 ;  /* 0x000000202d507223 */ /* 0x000fe20000010850 */
[----:B------:R-:W-:Y:S01]  /*86a0*/  PRMT R34, R212, 0x5410, R34 ;  /* 0x00005410d4227816 */ /* 0x000fe20000000022 */
[----:B------:R-:W-:Y:S01]  /*86b0*/  IMAD.U32 R43, R35, 0x10000, RZ ;  /* 0x00010000232b7824 */ /* 0x000fe200078e00ff */
[----:B------:R-:W-:Y:S01]  /*86c0*/  PRMT R11, R210, 0x5410, R11 ;  /* 0x00005410d20b7816 */ /* 0x000fe2000000000b */
[----:B------:R-:W-:Y:S01]  /*86d0*/  FMUL.FTZ R32, R51, R54 ;  /* 0x0000003633207220 */ /* 0x000fe20000410000 */
[----:B------:R-:W-:Y:S01]  /*86e0*/  LOP3.LUT R15, R15, 0xffff0000, RZ, 0xc0, !PT ;  /* 0xffff00000f0f7812 */ /* 0x000fe200078ec0ff */
[----:B------:R-:W-:Y:S01]  /*86f0*/  FFMA.FTZ R48, R45, R44, R48 ;  /* 0x0000002c2d307223 */ /* 0x000fe20000010030 */
[----:B------:R-:W-:Y:S01]  /*8700*/  LOP3.LUT R35, R35, 0xffff0000, RZ, 0xc0, !PT ;  /* 0xffff000023237812 */ /* 0x000fe200078ec0ff */
[----:B------:R-:W-:Y:S01]  /*8710*/  FMUL.FTZ R45, R39, R46 ;  /* 0x0000002e272d7220 */ /* 0x000fe20000410000 */
[-C--:B------:R-:W-:Y:S01]  /*8720*/  FMUL.FTZ R51, R51, R43.reuse ;  /* 0x0000002b33337220 */ /* 0x080fe20000410000 */
[----:B------:R-:W-:Y:S01]  /*8730*/  FFMA.FTZ R32, R50, R43, -R32 ;  /* 0x0000002b32207223 */ /* 0x000fe20000010820 */
[----:B------:R-:W-:-:S02]  /*8740*/  IMAD.U32 R44, R34, 0x10000, RZ ;  /* 0x00010000222c7824 */ /* 0x000fc400078e00ff */
[-C--:B------:R-:W-:Y:S01]  /*8750*/  FMUL.FTZ R39, R39, R35.reuse ;  /* 0x0000002327277220 */ /* 0x080fe20000410000 */
[----:B------:R-:W-:Y:S02]  /*8760*/  IMAD.U32 R43, R11, 0x10000, RZ ;  /* 0x000100000b2b7824 */ /* 0x000fe400078e00ff */
[C---:B------:R-:W-:Y:S01]  /*8770*/  FFMA.FTZ R45, R15.reuse, R35, -R45 ;  /* 0x000000230f2d7223 */ /* 0x040fe2000001082d */
[----:B------:R-:W-:Y:S01]  /*8780*/  LOP3.LUT R36, R36, 0xffff0000, RZ, 0xc0, !PT ;  /* 0xffff000024247812 */ /* 0x000fe200078ec0ff */
[----:B------:R-:W-:Y:S01]  /*8790*/  IMAD.U32 R13, R12, 0x10000, RZ ;  /* 0x000100000c0d7824 */ /* 0x000fe200078e00ff */
[----:B------:R-:W-:Y:S01]  /*87a0*/  LOP3.LUT R34, R34, 0xffff0000, RZ, 0xc0, !PT ;  /* 0xffff000022227812 */ /* 0x000fe200078ec0ff */
[----:B------:R-:W-:Y:S01]  /*87b0*/  FFMA.FTZ R39, R15, R46, R39 ;  /* 0x0000002e0f277223 */ /* 0x000fe20000010027 */
[----:B------:R-:W-:Y:S01]  /*87c0*/  LOP3.LUT R35, R11, 0xffff0000, RZ, 0xc0, !PT ;  /* 0xffff00000b237812 */ /* 0x000fe200078ec0ff */
[C---:B------:R-:W-:Y:S01]  /*87d0*/  FMUL.FTZ R11, R37.reuse, R44 ;  /* 0x0000002c250b7220 */ /* 0x040fe20000410000 */
[-C--:B------:R-:W-:Y:S01]  /*87e0*/  FMUL.FTZ R37, R37, R43.reuse ;  /* 0x0000002b25257220 */ /* 0x080fe20000410000 */
[----:B------:R-:W-:Y:S01]  /*87f0*/  LOP3.LUT R12, R12, 0xffff0000, RZ, 0xc0, !PT ;  /* 0xffff00000c0c7812 */ /* 0x000fe200078ec0ff */
[----:B------:R-:W-:Y:S01]  /*8800*/  FMUL.FTZ R15, R36, R34 ;  /* 0x00000022240f7220 */ /* 0x000fe20000410000 */
[----:B------:R-:W-:Y:S01]  /*8810*/  PRMT R33, R204, 0x5410, R33 ;  /* 0x00005410cc217816 */ /* 0x000fe20000000021 */
[C---:B------:R-:W-:Y:S01]  /*8820*/  FFMA.FTZ R11, R13.reuse, R43, -R11 ;  /* 0x0000002b0d0b7223 */ /* 0x040fe2000001080b */
[----:B------:R-:W-:Y:S01]  /*8830*/  FFMA.FTZ R37, R13, R44, R37 ;  /* 0x0000002c0d257223 */ /* 0x000fe20000010025 */
[C---:B------:R-:W-:Y:S01]  /*8840*/  IMAD.U32 R13, R55.reuse, 0x10000, RZ ;  /* 0x00010000370d7824 */ /* 0x040fe200078e00ff */
[----:B------:R-:W-:Y:S01]  /*8850*/  LOP3.LUT R38, R38, 0xffff0000, RZ, 0xc0, !PT ;  /* 0xffff000026267812 */ /* 0x000fe200078ec0ff */
[-C--:B------:R-:W-:Y:S01]  /*8860*/  FMUL.FTZ R36, R36, R35.reuse ;  /* 0x0000002324247220 */ /* 0x080fe20000410000 */
[----:B------:R-:W-:Y:S01]  /*8870*/  LOP3.LUT R55, R55, 0xffff0000, RZ, 0xc0, !PT ;  /* 0xffff000037377812 */ /* 0x000fe200078ec0ff */
[C---:B------:R-:W-:Y:S01]  /*8880*/  FFMA.FTZ R15, R12.reuse, R35, -R15 ;  /* 0x000000230c0f7223 */ /* 0x040fe2000001080f */
[C---:B------:R-:W-:Y:S01]  /*8890*/  IMAD.U32 R35, R33.reuse, 0x10000, RZ ;  /* 0x0001000021237824 */ /* 0x040fe200078e00ff */
[----:B------:R-:W-:Y:S01]  /*88a0*/  LOP3.LUT R33, R33, 0xffff0000, RZ, 0xc0, !PT ;  /* 0xffff000021217812 */ /* 0x000fe200078ec0ff */
[----:B------:R-:W-:Y:S01]  /*88b0*/  FFMA.FTZ R36, R12, R34, R36 ;  /* 0x000000220c247223 */ /* 0x000fe20000010024 */
[----:B------:R-:W-:Y:S01]  /*88c0*/  LOP3.LUT R14, R14, 0xffff0000, RZ, 0xc0, !PT ;  /* 0xffff00000e0e7812 */ /* 0x000fe200078ec0ff */
[----:B------:R-:W-:Y:S01]  /*88d0*/  FMUL.FTZ R12, R52, R13 ;  /* 0x0000000d340c7220 */ /* 0x000fe20000410000 */
[C---:B------:R-:W-:Y:S01]  /*88e0*/  FMUL.FTZ R34, R38.reuse, R55 ;  /* 0x0000003726227220 */ /* 0x040fe20000410000 */
[----:B------:R-:W-:Y:S01]  /*88f0*/  FMUL.FTZ R38, R38, R33 ;  /* 0x0000002126267220 */ /* 0x000fe20000410000 */
[-C--:B------:R-:W-:Y:S01]  /*8900*/  FMUL.FTZ R52, R52, R35.reuse ;  /* 0x0000002334347220 */ /* 0x080fe20000410000 */
[----:B------:R-:W-:Y:S01]  /*8910*/  FFMA.FTZ R12, R49, R35, -R12 ;  /* 0x00000023310c7223 */ /* 0x000fe2000001080c */
[C---:B------:R-:W-:Y:S01]  /*8920*/  FFMA.FTZ R33, R14.reuse, R33, -R34 ;  /* 0x000000210e217223 */ /* 0x040fe20000010822 */
[----:B------:R-:W-:Y:S01]  /*8930*/  FFMA.FTZ R55, R14, R55, R38 ;  /* 0x000000370e377223 */ /* 0x000fe20000010026 */
[----:B------:R-:W-:Y:S01]  /*8940*/  F2FP.BF16.F32.PACK_AB R14, R15, R11 ;  /* 0x0000000b0f0e723e */ /* 0x000fe200000010ff */
        /* <DEDUP_REMOVED lines=13> */
.L_x_1661:
[----:B------:R-:W-:Y:S05]  /*8a20*/  BSYNC B2 ;  /* 0x0000000000027941 */ /* 0x000fea0003800000 */
.L_x_1660:
[----:B--2---:R2:W-:Y:S04]  /*8a30*/  ST.E.128 desc[UR60][R40.64], R12 ;  /* 0x0000000c28007985 */ /* 0x0045e8000c101d3c */
[----:B---3--:R2:W-:Y:S02]  /*8a40*/  @!P4 ST.E.128 desc[UR60][R120.64], R36 ;  /* 0x000000247800c985 */ /* 0x0085e4000c101d3c */
.L_x_1651:
[----:B------:R-:W-:Y:S05]  /*8a50*/  BSYNC B1 ;  /* 0x0000000000017941 */ /* 0x000fea0003800000 */
.L_x_1650:
[----:B------:R-:W-:-:S03]  /*8a60*/  UMOV UR4, 0xffffffff ;  /* 0xffffffff00047882 */ /* 0x000fc60000000000 */
[----:B------:R-:W-:Y:S05]  /*8a70*/  BRA.DIV UR4, `(.L_x_1662) ;  /* 0x0000021a04947947 */ /* 0x000fea000b800000 */
[----:B0-----:R-:W0:Y:S04]  /*8a80*/  SHFL.IDX PT, R115, R115, 0x1, 0x1c1f ;  /* 0x003c1f0073737f89 */ /* 0x001e2800000e0000 */
[----:B------:R-:W0:Y:S02]  /*8a90*/  SHFL.IDX PT, R116, R116, 0x1, 0x1c1f ;  /* 0x003c1f0074747f89 */ /* 0x000e2400000e0000 */
.L_x_2022:
[----:B------:R-:W-:Y:S05]  /*8aa0*/  @P5 BRA `(.L_x_1619) ;  /* 0x0000001c00ac5947 */ /* 0x000fea0003800000 */
[----:B------:R-:W-:Y:S01]  /*8ab0*/  ISETP.NE.AND P4, PT, R8, RZ, PT ;  /* 0x000000ff0800720c */ /* 0x000fe20003f85270 */
[----:B------:R-:W-:Y:S01]  /*8ac0*/  BSSY B1, `(.L_x_1663) ;  /* 0x000007d000017945 */ /* 0x000fe20003800000 */
[----:B0-2-4-:R-:W-:Y:S02]  /*8ad0*/  IMAD.MOV.U32 R36, RZ, RZ, R116 ;  /* 0x000000ffff247224 */ /* 0x015fe400078e0074 */
[----:B------:R-:W-:-:S09]  /*8ae0*/  IMAD.MOV.U32 R37, RZ, RZ, R115 ;  /* 0x000000ffff257224 */ /* 0x000fd200078e0073 */
[----:B------:R-:W-:Y:S05]  /*8af0*/  @!P4 BRA `(.L_x_1664) ;  /* 0x0000000400e4c947 */ /* 0x000fea0003800000 */
[----:B---3--:R-:W-:Y:S01]  /*8b00*/  SEL R11, R125, R131, !P3 ;  /* 0x000000837d0b7207 */ /* 0x008fe20005800000 */
[----:B------:R-:W-:Y:S01]  /*8b10*/  BSSY B2, `(.L_x_1665) ;  /* 0x0000075000027945 */ /* 0x000fe20003800000 */
[C---:B------:R-:W-:Y:S02]  /*8b20*/  LEA R38, P5, R5.reuse, R116, 0x1 ;  /* 0x0000007405267211 */ /* 0x040fe400078a08ff */
[----:B------:R-:W-:Y:S02]  /*8b30*/  SHF.R.S32.HI R12, RZ, 0x1f, R11 ;  /* 0x0000001fff0c7819 */ /* 0x000fe4000001140b */
        /* <DEDUP_REMOVED lines=33> */
[----:B------:R-:W-:Y:S01]  /*8d50*/  SHF.R.U64 R44, R78, 0x10, R79 ;  /* 0x000000104e2c7819 */ /* 0x000fe2000000124f */
[----:B------:R-:W-:Y:S01]  /*8d60*/  IMAD.U32 R54, R76, 0x10000, RZ ;  /* 0x000100004c367824 */ /* 0x000fe200078e00ff */
[----:B------:R-:W-:Y:S01]  /*8d70*/  SHF.R.U64 R42, R66, 0x10, R67 ;  /* 0x00000010422a7819 */ /* 0x000fe20000001243 */
[----:B------:R-:W-:Y:S01]  /*8d80*/  IMAD.U32 R80, R64, 0x10000, RZ ;  /* 0x0001000040507824 */ /* 0x000fe200078e00ff */
[----:B------:R-:W-:Y:S01]  /*8d90*/  SHF.R.U32.HI R78, RZ, 0x10, R79 ;  /* 0x00000010ff4e7819 */ /* 0x000fe2000001164f */
[----:B------:R-:W-:Y:S01]  /*8da0*/  FMUL.FTZ R82, R47, R54 ;  /* 0x000000362f527220 */ /* 0x000fe20000410000 */
[----:B------:R-:W-:-:S02]  /*8db0*/  SHF.R.U32.HI R66, RZ, 0x10, R67 ;  /* 0x00000010ff427819 */ /* 0x000fc40000011643 */
[----:B------:R-:W-:Y:S01]  /*8dc0*/  LOP3.LUT R48, R33, 0xffff0000, RZ, 0xc0, !PT ;  /* 0xffff000021307812 */ /* 0x000fe200078ec0ff */
[----:B------:R-:W-:Y:S01]  /*8dd0*/  IMAD.U32 R33, R32, 0x10000, RZ ;  /* 0x0001000020217824 */ /* 0x000fe200078e00ff */
[----:B------:R-:W-:Y:S01]  /*8de0*/  LOP3.LUT R53, R76, 0xffff0000, RZ, 0xc0, !PT ;  /* 0xffff00004c357812 */ /* 0x000fe200078ec0ff */
[-C--:B------:R-:W-:Y:S01]  /*8df0*/  FMUL.FTZ R76, R47, R80.reuse ;  /* 0x000000502f4c7220 */ /* 0x080fe20000410000 */
        /* <DEDUP_REMOVED lines=18> */
[----:B------:R-:W-:Y:S01]  /*8f20*/  IMAD.U32 R66, R201, 0x10000, RZ ;  /* 0x00010000c9427824 */ /* 0x000fe200078e00ff */
[----:B------:R-:W-:Y:S01]  /*8f30*/  LOP3.LUT R15, R15, 0xffff0000, RZ, 0xc0, !PT ;  /* 0xffff00000f0f7812 */ /* 0x000fe200078ec0ff */
[----:B------:R-:W-:Y:S01]  /*8f40*/  FFMA.FTZ R47, R50, R47, -R65 ;  /* 0x0000002f322f7223 */ /* 0x000fe20000010841 */
[----:B------:R-:W-:Y:S01]  /*8f50*/  LOP3.LUT R32, R32, 0xffff0000, RZ, 0xc0, !PT ;  /* 0xffff000020207812 */ /* 0x000fe200078ec0ff */
[----:B------:R-:W-:Y:S01]  /*8f60*/  FMUL.FTZ R78, R35, R54 ;  /* 0x00000036234e7220 */ /* 0x000fe20000410000 */
[----:B------:R-:W-:Y:S01]  /*8f70*/  LOP3.LUT R201, R201, 0xffff0000, RZ, 0xc0, !PT ;  /* 0xffff0000c9c97812 */ /* 0x000fe200078ec0ff */
[----:B------:R-:W-:Y:S01]  /*8f80*/  FFMA.FTZ R50, R50, R55, R76 ;  /* 0x0000003732327223 */ /* 0x000fe2000001004c */
[----:B------:R-:W-:-:S02]  /*8f90*/  IMAD.U32 R76, R11, 0x10000, RZ ;  /* 0x000100000b4c7824 */ /* 0x000fc400078e00ff */
[-C--:B------:R-:W-:Y:S01]  /*8fa0*/  FMUL.FTZ R80, R35, R64.reuse ;  /* 0x0000004023507220 */ /* 0x080fe20000410000 */
[C---:B------:R-:W-:Y:S01]  /*8fb0*/  IMAD.U32 R13, R12.reuse, 0x10000, RZ ;  /* 0x000100000c0d7824 */ /* 0x040fe200078e00ff */
[----:B------:R-:W-:Y:S01]  /*8fc0*/  LOP3.LUT R35, R11, 0xffff0000, RZ, 0xc0, !PT ;  /* 0xffff00000b237812 */ /* 0x000fe200078ec0ff */
[----:B------:R-:W-:Y:S01]  /*8fd0*/  FFMA.FTZ R64, R15, R64, -R78 ;  /* 0x000000400f407223 */ /* 0x000fe2000001084e */
[----:B------:R-:W-:Y:S01]  /*8fe0*/  LOP3.LUT R12, R12, 0xffff0000, RZ, 0xc0, !PT ;  /* 0xffff00000c0c7812 */ /* 0x000fe200078ec0ff */
[----:B------:R-:W-:Y:S01]  /*8ff0*/  FMUL.FTZ R78, R33, R66 ;  /* 0x00000042214e7220 */ /* 0x000fe20000410000 */
[----:B------:R-:W-:Y:S01]  /*9000*/  PRMT R44, R196, 0x5410, R44 ;  /* 0x00005410c42c7816 */ /* 0x000fe2000000002c */
[----:B------:R-:W-:Y:S01]  /*9010*/  FMUL.FTZ R51, R32, R201 ;  /* 0x000000c920337220 */ /* 0x000fe20000410000 */
[----:B------:R-:W-:Y:S01]  /*9020*/  PRMT R42, R153, 0x5410, R42 ;  /* 0x00005410992a7816 */ /* 0x000fe2000000002a */
[-C--:B------:R-:W-:Y:S01]  /*9030*/  FMUL.FTZ R33, R33, R76.reuse ;  /* 0x0000004c21217220 */ /* 0x080fe20000410000 */
[----:B------:R-:W-:Y:S01]  /*9040*/  FFMA.FTZ R46, R46, R53, R77 ;  /* 0x000000352e2e7223 */ /* 0x000fe2000001004d */
[-C--:B------:R-:W-:Y:S01]  /*9050*/  FMUL.FTZ R55, R32, R35.reuse ;  /* 0x0000002320377220 */ /* 0x080fe20000410000 */
[----:B------:R-:W-:Y:S01]  /*9060*/  LOP3.LUT R34, R34, 0xffff0000, RZ, 0xc0, !PT ;  /* 0xffff000022227812 */ /* 0x000fe200078ec0ff */
[C---:B------:R-:W-:Y:S01]  /*9070*/  FFMA.FTZ R11, R13.reuse, R76, -R78 ;  /* 0x0000004c0d0b7223 */ /* 0x040fe2000001084e */
[----:B------:R-:W-:Y:S01]  /*9080*/  FFMA.FTZ R32, R12, R35, -R51 ;  /* 0x000000230c207223 */ /* 0x000fe20000010833 */
[C---:B------:R-:W-:Y:S01]  /*9090*/  LOP3.LUT R53, R44.reuse, 0xffff0000, RZ, 0xc0, !PT ;  /* 0xffff00002c357812 */ /* 0x040fe200078ec0ff */
[----:B------:R-:W-:Y:S01]  /*90a0*/  FFMA.FTZ R13, R13, R66, R33 ;  /* 0x000000420d0d7223 */ /* 0x000fe20000010021 */
[----:B------:R-:W-:Y:S01]  /*90b0*/  IMAD.U32 R51, R44, 0x10000, RZ ;  /* 0x000100002c337824 */ /* 0x000fe200078e00ff */
[C---:B------:R-:W-:Y:S01]  /*90c0*/  LOP3.LUT R35, R42.reuse, 0xffff0000, RZ, 0xc0, !PT ;  /* 0xffff00002a237812 */ /* 0x040fe200078ec0ff */
[----:B------:R-:W-:-:S02]  /*90d0*/  IMAD.U32 R33, R42, 0x10000, RZ ;  /* 0x000100002a217824 */ /* 0x000fc400078e00ff */
[----:B------:R-:W-:Y:S01]  /*90e0*/  FFMA.FTZ R12, R12, R201, R55 ;  /* 0x000000c90c0c7223 */ /* 0x000fe20000010037 */
[----:B------:R-:W-:Y:S01]  /*90f0*/  LOP3.LUT R14, R14, 0xffff0000, RZ, 0xc0, !PT ;  /* 0xffff00000e0e7812 */ /* 0x000fe200078ec0ff */
[----:B------:R-:W-:Y:S01]  /*9100*/  FMUL.FTZ R42, R52, R51 ;  /* 0x00000033342a7220 */ /* 0x000fe20000410000 */
[----:B------:R-:W-:Y:S01]  /*9110*/  FMUL.FTZ R55, R34, R53 ;  /* 0x0000003522377220 */ /* 0x000fe20000410000 */
[----:B------:R-:W-:Y:S01]  /*9120*/  FMUL.FTZ R52, R52, R33 ;  /* 0x0000002134347220 */ /* 0x000fe20000410000 */
[----:B------:R-:W-:Y:S01]  /*9130*/  FMUL.FTZ R34, R34, R35 ;  /* 0x0000002322227220 */ /* 0x000fe20000410000 */
[----:B------:R-:W-:Y:S01]  /*9140*/  F2FP.BF16.F32.PACK_AB R32, R32, R11 ;  /* 0x0000000b2020723e */ /* 0x000fe200000010ff */
[----:B------:R-:W-:Y:S01]  /*9150*/  FFMA.FTZ R15, R15, R54, R80 ;  /* 0x000000360f0f7223 */ /* 0x000fe20000010050 */
[C---:B------:R-:W-:Y:S01]  /*9160*/  FFMA.FTZ R52, R49.reuse, R51, R52 ;  /* 0x0000003331347223 */ /* 0x040fe20000010034 */
[----:B------:R-:W-:Y:S01]  /*9170*/  FFMA.FTZ R53, R14, R53, R34 ;  /* 0x000000350e357223 */ /* 0x000fe20000010022 */
[----:B------:R-:W-:Y:S01]  /*9180*/  F2FP.BF16.F32.PACK_AB R34, R12, R13 ;  /* 0x0000000d0c22723e */ /* 0x000fe200000010ff */
[----:B------:R-:W-:Y:S01]  /*9190*/  FFMA.FTZ R42, R49, R33, -R42 ;  /* 0x00000021312a7223 */ /* 0x000fe2000001082a */
[----:B------:R-:W-:Y:S01]  /*91a0*/  FFMA.FTZ R55, R14, R35, -R55 ;  /* 0x000000230e377223 */ /* 0x000fe20000010837 */
        /* <DEDUP_REMOVED lines=11> */
.L_x_1666:
[----:B------:R-:W-:Y:S05]  /*9260*/  BSYNC B2 ;  /* 0x0000000000027941 */ /* 0x000fea0003800000 */
.L_x_1665:
[----:B--2---:R2:W-:Y:S04]  /*9270*/  ST.E.128 desc[UR60][R38.64], R12 ;  /* 0x0000000c26007985 */ /* 0x0045e8000c101d3c */
[----:B---3--:R2:W-:Y:S02]  /*9280*/  @!P4 ST.E.128 desc[UR60][R40.64], R32 ;  /* 0x000000202800c985 */ /* 0x0085e4000c101d3c */
.L_x_1664:
[----:B------:R-:W-:Y:S05]  /*9290*/  BSYNC B1 ;  /* 0x0000000000017941 */ /* 0x000fea0003800000 */
.L_x_1663:
[----:B------:R-:W-:Y:S01]  /*92a0*/  ISETP.NE.AND P4, PT, R21, RZ, PT ;  /* 0x000000ff1500720c */ /* 0x000fe20003f85270 */
[----:B------:R-:W-:-:S12]  /*92b0*/  BSSY B1, `(.L_x_1667) ;  /* 0x0000079000017945 */ /* 0x000fd80003800000 */
[----:B------:R-:W-:Y:S05]  /*92c0*/  @!P4 BRA `(.L_x_1668) ;  /* 0x0000000400dcc947 */ /* 0x000fea0003800000 */
[----:B0--3--:R-:W-:Y:S01]  /*92d0*/  SEL R11, R125, R131, !P2 ;  /* 0x000000837d0b7207 */ /* 0x009fe20005000000 */
[----:B------:R-:W-:Y:S01]  /*92e0*/  BSSY B2, `(.L_x_1669) ;  /* 0x0000073000027945 */ /* 0x000fe20003800000 */
[C---:B--2---:R-:W-:Y:S02]  /*92f0*/  LEA R38, P5, R6.reuse, R116, 0x1 ;  /* 0x0000007406267211 */ /* 0x044fe400078a08ff */
        /* <DEDUP_REMOVED lines=22> */
[--C-:B------:R-:W-:Y:S01]  /*9460*/  SHF.R.U64 R49, R72, 0x10, R73.reuse ;  /* 0x0000001048317819 */ /* 0x100fe20000001249 */
[----:B---3--:R-:W-:Y:S01]  /*9470*/  IMAD.U32 R52, R33, 0x10000, RZ ;  /* 0x0001000021347824 */ /* 0x008fe200078e00ff */
[----:B------:R-:W-:Y:S01]  /*9480*/  SHF.R.U32.HI R73, RZ, 0x10, R73 ;  /* 0x00000010ff497819 */ /* 0x000fe20000011649 */
[----:B--2---:R-:W-:Y:S01]  /*9490*/  IMAD.U32 R47, R13, 0x10000, RZ ;  /* 0x000100000d2f7824 */ /* 0x004fe200078e00ff */
[--C-:B------:R-:W-:Y:S01]  /*94a0*/  SHF.R.U64 R45, R60, 0x10, R61.reuse ;  /* 0x000000103c2d7819 */ /* 0x100fe2000000123d */
[----:B------:R-:W-:Y:S01]  /*94b0*/  IMAD.U32 R51, R35, 0x10000, RZ ;  /* 0x0001000023337824 */ /* 0x000fe200078e00ff */
[----:B------:R-:W-:Y:S01]  /*94c0*/  SHF.R.U32.HI R61, RZ, 0x10, R61 ;  /* 0x00000010ff3d7819 */ /* 0x000fe2000001163d */
[----:B------:R-:W-:Y:S01]  /*94d0*/  IMAD.U32 R44, R15, 0x10000, RZ ;  /* 0x000100000f2c7824 */ /* 0x000fe200078e00ff */
[----:B------:R-:W-:Y:S01]  /*94e0*/  PRMT R54, R152, 0x5432, R73 ;  /* 0x0000543298367816 */ /* 0x000fe20000000049 */
[----:B0-----:R-:W-:Y:S01]  /*94f0*/  IMAD.U32 R11, R12, 0x10000, RZ ;  /* 0x000100000c0b7824 */ /* 0x001fe200078e00ff */
[----:B------:R-:W-:-:S02]  /*9500*/  PRMT R45, R150, 0x5410, R45 ;  /* 0x00005410962d7816 */ /* 0x000fc4000000002d */
[----:B------:R-:W-:Y:S01]  /*9510*/  PRMT R150, R150, 0x5432, R61 ;  /* 0x0000543296967816 */ /* 0x000fe2000000003d */
[----:B------:R-:W-:Y:S01]  /*9520*/  IMAD.U32 R55, R54, 0x10000, RZ ;  /* 0x0001000036377824 */ /* 0x000fe200078e00ff */
[----:B------:R-:W-:Y:S02]  /*9530*/  SHF.R.U64 R50, R74, 0x10, R75 ;  /* 0x000000104a327819 */ /* 0x000fe4000000124b */
[----:B------:R-:W-:Y:S01]  /*9540*/  SHF.R.U64 R46, R62, 0x10, R63 ;  /* 0x000000103e2e7819 */ /* 0x000fe2000000123f */
[----:B------:R-:W-:Y:S01]  /*9550*/  IMAD.U32 R53, R150, 0x10000, RZ ;  /* 0x0001000096357824 */ /* 0x000fe200078e00ff */
[----:B------:R-:W-:Y:S02]  /*9560*/  SHF.R.U32.HI R74, RZ, 0x10, R75 ;  /* 0x00000010ff4a7819 */ /* 0x000fe4000001164b */
[----:B------:R-:W-:Y:S02]  /*9570*/  PRMT R152, R152, 0x5410, R49 ;  /* 0x0000541098987816 */ /* 0x000fe40000000031 */
[----:B------:R-:W-:-:S02]  /*9580*/  SHF.R.U32.HI R62, RZ, 0x10, R63 ;  /* 0x00000010ff3e7819 */ /* 0x000fc4000001163f */
[C---:B------:R-:W-:Y:S01]  /*9590*/  PRMT R49, R151.reuse, 0x5410, R50 ;  /* 0x0000541097317816 */ /* 0x040fe20000000032 */
[C---:B------:R-:W-:Y:S01]  /*95a0*/  FMUL.FTZ R50, R52.reuse, R55 ;  /* 0x0000003734327220 */ /* 0x040fe20000410000 */
[----:B------:R-:W-:Y:S01]  /*95b0*/  PRMT R74, R151, 0x5432, R74 ;  /* 0x00005432974a7816 */ /* 0x000fe2000000004a */
[-C--:B------:R-:W-:Y:S01]  /*95c0*/  FMUL.FTZ R52, R52, R53.reuse ;  /* 0x0000003534347220 */ /* 0x080fe20000410000 */
[----:B------:R-:W-:Y:S01]  /*95d0*/  PRMT R62, R149, 0x5432, R62 ;  /* 0x00005432953e7816 */ /* 0x000fe2000000003e */
[----:B------:R-:W-:Y:S01]  /*95e0*/  FFMA.FTZ R50, R47, R53, -R50 ;  /* 0x000000352f327223 */ /* 0x000fe20000010832 */
[----:B------:R-:W-:Y:S01]  /*95f0*/  LOP3.LUT R48, R33, 0xffff0000, RZ, 0xc0, !PT ;  /* 0xffff000021307812 */ /* 0x000fe200078ec0ff */
[----:B------:R-:W-:Y:S01]  /*9600*/  IMAD.U32 R60, R74, 0x10000, RZ ;  /* 0x000100004a3c7824 */ /* 0x000fe200078e00ff */
[----:B------:R-:W-:Y:S01]  /*9610*/  LOP3.LUT R54, R54, 0xffff0000, RZ, 0xc0, !PT ;  /* 0xffff000036367812 */ /* 0x000fe200078ec0ff */
[----:B------:R-:W-:Y:S01]  /*9620*/  FFMA.FTZ R47, R47, R55, R52 ;  /* 0x000000372f2f7223 */ /* 0x000fe20000010034 */
[----:B------:R-:W-:Y:S01]  /*9630*/  LOP3.LUT R53, R150, 0xffff0000, RZ, 0xc0, !PT ;  /* 0xffff000096357812 */ /* 0x000fe200078ec0ff */
[----:B------:R-:W-:Y:S01]  /*9640*/  IMAD.U32 R52, R62, 0x10000, RZ ;  /* 0x000100003e347824 */ /* 0x000fe200078e00ff */
[----:B------:R-:W-:Y:S01]  /*9650*/  LOP3.LUT R43, R13, 0xffff0000, RZ, 0xc0, !PT ;  /* 0xffff00000d2b7812 */ /* 0x000fe200078ec0ff */
[C---:B------:R-:W-:Y:S01]  /*9660*/  FMUL.FTZ R64, R48.reuse, R54 ;  /* 0x0000003630407220 */ /* 0x040fe20000410000 */
[----:B------:R-:W-:Y:S01]  /*9670*/  FMUL.FTZ R55, R51, R60 ;  /* 0x0000003c33377220 */ /* 0x000fe20000410000 */
[-C--:B------:R-:W-:Y:S01]  /*9680*/  FMUL.FTZ R48, R48, R53.reuse ;  /* 0x0000003530307220 */ /* 0x080fe20000410000 */
[----:B------:R-:W-:Y:S01]  /*9690*/  LOP3.LUT R35, R35, 0xffff0000, RZ, 0xc0, !PT ;  /* 0xffff000023237812 */ /* 0x000fe200078ec0ff */
[----:B------:R-:W-:Y:S01]  /*96a0*/  FMUL.FTZ R51, R51, R52 ;  /* 0x0000003433337220 */ /* 0x000fe20000410000 */
[----:B------:R-:W-:Y:S01]  /*96b0*/  LOP3.LUT R74, R74, 0xffff0000, RZ, 0xc0, !PT ;  /* 0xffff00004a4a7812 */ /* 0x000fe200078ec0ff */
[C---:B------:R-:W-:Y:S01]  /*96c0*/  FFMA.FTZ R53, R43.reuse, R53, -R64 ;  /* 0x000000352b357223 */ /* 0x040fe20000010840 */
[----:B------:R-:W-:Y:S01]  /*96d0*/  FFMA.FTZ R48, R43, R54, R48 ;  /* 0x000000362b307223 */ /* 0x000fe20000010030 */
[----:B------:R-:W-:Y:S01]  /*96e0*/  LOP3.LUT R62, R62, 0xffff0000, RZ, 0xc0, !PT ;  /* 0xffff00003e3e7812 */ /* 0x000fe200078ec0ff */
[C---:B------:R-:W-:Y:S01]  /*96f0*/  FFMA.FTZ R43, R44.reuse, R52, -R55 ;  /* 0x000000342c2b7223 */ /* 0x040fe20000010837 */
[----:B------:R-:W-:Y:S01]  /*9700*/  LOP3.LUT R33, R15, 0xffff0000, RZ, 0xc0, !PT ;  /* 0xffff00000f217812 */ /* 0x000fe200078ec0ff */
[----:B------:R-:W-:Y:S01]  /*9710*/  FFMA.FTZ R44, R44, R60, R51 ;  /* 0x0000003c2c2c7223 */ /* 0x000fe20000010033 */
[----:B------:R-:W-:Y:S01]  /*9720*/  FMUL.FTZ R60, R35, R74 ;  /* 0x0000004a233c7220 */ /* 0x000fe20000410000 */
[----:B------:R-:W-:-:S02]  /*9730*/  IMAD.U32 R13, R32, 0x10000, RZ ;  /* 0x00010000200d7824 */ /* 0x000fc400078e00ff */
[-C--:B------:R-:W-:Y:S01]  /*9740*/  FMUL.FTZ R64, R35, R62.reuse ;  /* 0x0000003e23407220 */ /* 0x080fe20000410000 */
[----:B------:R-:W-:Y:S01]  /*9750*/  IMAD.U32 R54, R152, 0x10000, RZ ;  /* 0x0001000098367824 */ /* 0x000fe200078e00ff */
[----:B------:R-:W-:Y:S01]  /*9760*/  LOP3.LUT R32, R32, 0xffff0000, RZ, 0xc0, !PT ;  /* 0xffff000020207812 */ /* 0x000fe200078ec0ff */
[----:B------:R-:W-:Y:S01]  /*9770*/  IMAD.U32 R52, R45, 0x10000, RZ ;  /* 0x000100002d347824 */ /* 0x000fe200078e00ff */
[----:B------:R-:W-:Y:S01]  /*9780*/  LOP3.LUT R35, R152, 0xffff0000, RZ, 0xc0, !PT ;  /* 0xffff000098237812 */ /* 0x000fe200078ec0ff */
[----:B------:R-:W-:Y:S01]  /*9790*/  FFMA.FTZ R62, R33, R62, -R60 ;  /* 0x0000003e213e7223 */ /* 0x000fe2000001083c */
[----:B------:R-:W-:Y:S01]  /*97a0*/  LOP3.LUT R45, R45, 0xffff0000, RZ, 0xc0, !PT ;  /* 0xffff00002d2d7812 */ /* 0x000fe200078ec0ff */
[C---:B------:R-:W-:Y:S01]  /*97b0*/  FMUL.FTZ R60, R13.reuse, R54 ;  /* 0x000000360d3c7220 */ /* 0x040fe20000410000 */
[----:B------:R-:W-:Y:S01]  /*97c0*/  FMUL.FTZ R13, R13, R52 ;  /* 0x000000340d0d7220 */ /* 0x000fe20000410000 */
[----:B------:R-:W-:Y:S01]  /*97d0*/  PRMT R46, R149, 0x5410, R46 ;  /* 0x00005410952e7816 */ /* 0x000fe2000000002e */
[----:B------:R-:W-:Y:S01]  /*97e0*/  FFMA.FTZ R55, R33, R74, R64 ;  /* 0x0000004a21377223 */ /* 0x000fe20000010040 */
[C---:B------:R-:W-:Y:S01]  /*97f0*/  IMAD.U32 R15, R14.reuse, 0x10000, RZ ;  /* 0x000100000e0f7824 */ /* 0x040fe200078e00ff */
[----:B------:R-:W-:Y:S01]  /*9800*/  LOP3.LUT R42, R14, 0xffff0000, RZ, 0xc0, !PT ;  /* 0xffff00000e2a7812 */ /* 0x000fe200078ec0ff */
[C---:B------:R-:W-:Y:S01]  /*9810*/  FMUL.FTZ R33, R32.reuse, R35 ;  /* 0x0000002320217220 */ /* 0x040fe20000410000 */
[----:B------:R-:W-:Y:S01]  /*9820*/  FMUL.FTZ R51, R32, R45 ;  /* 0x0000002d20337220 */ /* 0x000fe20000410000 */
[----:B------:R-:W-:Y:S01]  /*9830*/  LOP3.LUT R12, R12, 0xffff0000, RZ, 0xc0, !PT ;  /* 0xffff00000c0c7812 */ /* 0x000fe200078ec0ff */
[C---:B------:R-:W-:Y:S01]  /*9840*/  IMAD.U32 R14, R34.reuse, 0x10000, RZ ;  /* 0x00010000220e7824 */ /* 0x040fe200078e00ff */
[----:B------:R-:W-:Y:S01]  /*9850*/  LOP3.LUT R34, R34, 0xffff0000, RZ, 0xc0, !PT ;  /* 0xffff000022227812 */ /* 0x000fe200078ec0ff */
[----:B------:R-:W-:-:S02]  /*9860*/  IMAD.U32 R32, R49, 0x10000, RZ ;  /* 0x0001000031207824 */ /* 0x000fc400078e00ff */
[----:B------:R-:W-:Y:S01]  /*9870*/  FFMA.FTZ R54, R11, R54, R13 ;  /* 0x000000360b367223 */ /* 0x000fe2000001000d */
[----:B------:R-:W-:Y:S01]  /*9880*/  LOP3.LUT R49, R49, 0xffff0000, RZ, 0xc0, !PT ;  /* 0xffff000031317812 */ /* 0x000fe200078ec0ff */
[----:B------:R-:W-:Y:S01]  /*9890*/  FFMA.FTZ R60, R11, R52, -R60 ;  /* 0x000000340b3c7223 */ /* 0x000fe2000001083c */
[C---:B------:R-:W-:Y:S01]  /*98a0*/  LOP3.LUT R13, R46.reuse, 0xffff0000, RZ, 0xc0, !PT ;  /* 0xffff00002e0d7812 */ /* 0x040fe200078ec0ff */
[----:B------:R-:W-:Y:S02]  /*98b0*/  IMAD.U32 R11, R46, 0x10000, RZ ;  /* 0x000100002e0b7824 */ /* 0x000fe400078e00ff */
[C---:B------:R-:W-:Y:S01]  /*98c0*/  FFMA.FTZ R33, R12.reuse, R45, -R33 ;  /* 0x0000002d0c217223 */ /* 0x040fe20000010821 */
[----:B------:R-:W-:Y:S01]  /*98d0*/  FFMA.FTZ R51, R12, R35, R51 ;  /* 0x000000230c337223 */ /* 0x000fe20000010033 */
[----:B------:R-:W-:Y:S01]  /*98e0*/  FMUL.FTZ R45, R34, R49 ;  /* 0x00000031222d7220 */ /* 0x000fe20000410000 */
[CC--:B------:R-:W-:Y:S01]  /*98f0*/  FMUL.FTZ R12, R14.reuse, R32.reuse ;  /* 0x000000200e0c7220 */ /* 0x0c0fe20000410000 */
[----:B------:R-:W-:Y:S01]  /*9900*/  FMUL.FTZ R35, R14, R11 ;  /* 0x0000000b0e237220 */ /* 0x000fe20000410000 */
[-C--:B------:R-:W-:Y:S01]  /*9910*/  FMUL.FTZ R34, R34, R13.reuse ;  /* 0x0000000d22227220 */ /* 0x080fe20000410000 */
        /* <DEDUP_REMOVED lines=13> */
[----:B------:R-:W-:-:S02]  /*99f0*/  F2FP.BF16.F32.PACK_AB R15, R62, R43 ;  /* 0x0000002b3e0f723e */ /* 0x000fc400000010ff */
[----:B------:R-:W-:-:S07]  /*9a00*/  F2FP.BF16.F32.PACK_AB R32, R51, R54 ;  /* 0x000000363320723e */ /* 0x000fce00000010ff */
.L_x_1670:
[----:B------:R-:W-:Y:S05]  /*9a10*/  BSYNC B2 ;  /* 0x0000000000027941 */ /* 0x000fea0003800000 */
.L_x_1669:
[----:B--2---:R4:W-:Y:S04]  /*9a20*/  ST.E.128 desc[UR60][R38.64], R12 ;  /* 0x0000000c26007985 */ /* 0x0049e8000c101d3c */
[----:B---3--:R4:W-:Y:S02]  /*9a30*/  @!P4 ST.E.128 desc[UR60][R40.64], R32 ;  /* 0x000000202800c985 */ /* 0x0089e4000c101d3c */
.L_x_1668:
[----:B------:R-:W-:Y:S05]  /*9a40*/  BSYNC B1 ;  /* 0x0000000000017941 */ /* 0x000fea0003800000 */
.L_x_1667:
        /* <DEDUP_REMOVED lines=11> */
[----:B0-----:R-:W-:-:S03]  /*9b00*/  IMAD.SHL.U32 R11, R131, 0x8, RZ ;  /* 0x00000008830b7824 */ /* 0x001fc600078e00ff */
[----:B------:R-:W-:Y:S02]  /*9b10*/  LEA.HI R12, R12, R131, RZ, 0x3 ;  /* 0x000000830c0c7211 */ /* 0x000fe400078f18ff */
[----:B------:R-:W-:Y:S02]  /*9b20*/  LOP3.LUT R13, R181, 0x38, R11, 0xf8, !PT ;  /* 0x00000038b50d7812 */ /* 0x000fe400078ef80b */
[----:B------:R-:W-:Y:S02]  /*9b30*/  SHF.R.S32.HI R15, RZ, 0x3, R12 ;  /* 0x00000003ff0f7819 */ /* 0x000fe4000001140c */
[----:B------:R-:W-:-:S03]  /*9b40*/  LOP3.LUT R13, R13, R218, RZ, 0x3c, !PT ;  /* 0x000000da0d0d7212 */ /* 0x000fc600078e3cff */
[----:B------:R-:W-:-:S04]  /*9b50*/  IMAD R12, R15, 0x1800, R188 ;  /* 0x000018000f0c7824 */ /* 0x000fc800078e02bc */
[----:B------:R-:W-:Y:S02]  /*9b60*/  IMAD.IADD R12, R12, 0x1, R13 ;  /* 0x000000010c0c7824 */ /* 0x000fe400078e020d */
[C---:B------:R-:W-:Y:S02]  /*9b70*/  IMAD R13, R19.reuse, 0x4800, R135 ;  /* 0x00004800130d7824 */ /* 0x040fe400078e0287 */
[----:B------:R-:W-:Y:S02]  /*9b80*/  IMAD R15, R19, 0x4800, R12 ;  /* 0x00004800130f7824 */ /* 0x000fe400078e020c */
[--C-:B------:R-:W-:Y:S02]  /*9b90*/  IMAD R13, R13, 0x2, R18.reuse ;  /* 0x000000020d0d7824 */ /* 0x100fe400078e0212 */
[----:B------:R-:W-:-:S04]  /*9ba0*/  IMAD R32, R15, 0x2, R18 ;  /* 0x000000020f207824 */ /* 0x000fc800078e0212 */
[----:B------:R-:W0:Y:S04]  /*9bb0*/  LDS.128 R12, [R13+0x18400] ;  /* 0x018400000d0c7984 */ /* 0x000e280000000c00 */
[----:B------:R-:W2:Y:S01]  /*9bc0*/  LDS.128 R32, [R32+0x18400] ;  /* 0x0184000020207984 */ /* 0x000ea20000000c00 */
[----:B------:R-:W-:Y:S05]  /*9bd0*/  @P5 BRA `(.L_x_1672) ;  /* 0x0000000400685947 */ /* 0x000fea0003800000 */
[--C-:B------:R-:W-:Y:S01]  /*9be0*/  SHF.R.U64 R49, R56, 0x10, R57.reuse ;  /* 0x0000001038317819 */ /* 0x100fe20000001239 */
[----:B--2---:R-:W-:Y:S01]  /*9bf0*/  IMAD.U32 R46, R33, 0x10000, RZ ;  /* 0x00010000212e7824 */ /* 0x004fe200078e00ff */
[----:B------:R-:W-:Y:S01]  /*9c00*/  SHF.R.U32.HI R57, RZ, 0x10, R57 ;  /* 0x00000010ff397819 */ /* 0x000fe20000011639 */
[----:B0-----:R-:W-:Y:S01]  /*9c10*/  IMAD.U32 R43, R13, 0x10000, RZ ;  /* 0x000100000d2b7824 */ /* 0x001fe200078e00ff */
[----:B------:R-:W-:Y:S01]  /*9c20*/  SHF.R.U32.HI R51, RZ, 0x10, R69 ;  /* 0x00000010ff337819 */ /* 0x000fe20000011645 */
[----:B------:R-:W-:Y:S01]  /*9c30*/  IMAD.U32 R48, R35, 0x10000, RZ ;  /* 0x0001000023307824 */ /* 0x000fe200078e00ff */
[----:B------:R-:W-:Y:S01]  /*9c40*/  PRMT R49, R146, 0x5410, R49 ;  /* 0x0000541092317816 */ /* 0x000fe20000000031 */
[----:B------:R-:W-:Y:S01]  /*9c50*/  IMAD.U32 R45, R15, 0x10000, RZ ;  /* 0x000100000f2d7824 */ /* 0x000fe200078e00ff */
[----:B------:R-:W-:Y:S01]  /*9c60*/  SHF.R.U64 R50, R58, 0x10, R59 ;  /* 0x000000103a327819 */ /* 0x000fe2000000123b */
[----:B------:R-:W-:Y:S01]  /*9c70*/  IMAD.U32 R41, R32, 0x10000, RZ ;  /* 0x0001000020297824 */ /* 0x000fe200078e00ff */
[----:B------:R-:W-:Y:S01]  /*9c80*/  PRMT R146, R146, 0x5432, R57 ;  /* 0x0000543292927816 */ /* 0x000fe20000000039 */
[----:B------:R-:W-:Y:S01]  /*9c90*/  IMAD.U32 R40, R12, 0x10000, RZ ;  /* 0x000100000c287824 */ /* 0x000fe200078e00ff */
[----:B------:R-:W-:-:S02]  /*9ca0*/  PRMT R51, R148, 0x5432, R51 ;  /* 0x0000543294337816 */ /* 0x000fc40000000033 */
[----:B------:R-:W-:Y:S02]  /*9cb0*/  SHF.R.U64 R53, R68, 0x10, R69 ;  /* 0x0000001044357819 */ /* 0x000fe40000001245 */
[--C-:B------:R-:W-:Y:S01]  /*9cc0*/  SHF.R.U64 R54, R70, 0x10, R71.reuse ;  /* 0x0000001046367819 */ /* 0x100fe20000001247 */
[----:B------:R-:W-:Y:S01]  /*9cd0*/  IMAD.U32 R52, R51, 0x10000, RZ ;  /* 0x0001000033347824 */ /* 0x000fe200078e00ff */
[----:B------:R-:W-:Y:S02]  /*9ce0*/  SHF.R.U32.HI R70, RZ, 0x10, R71 ;  /* 0x00000010ff467819 */ /* 0x000fe40000011647 */
[----:B------:R-:W-:Y:S02]  /*9cf0*/  LOP3.LUT R47, R33, 0xffff0000, RZ, 0xc0, !PT ;  /* 0xffff0000212f7812 */ /* 0x000fe400078ec0ff */
[----:B------:R-:W-:Y:S01]  /*9d00*/  PRMT R33, R145, 0x5410, R50 ;  /* 0x0000541091217816 */ /* 0x000fe20000000032 */
[----:B------:R-:W-:Y:S01]  /*9d10*/  IMAD.U32 R50, R146, 0x10000, RZ ;  /* 0x0001000092327824 */ /* 0x000fe200078e00ff */
[----:B------:R-:W-:-:S02]  /*9d20*/  SHF.R.U32.HI R58, RZ, 0x10, R59 ;  /* 0x00000010ff3a7819 */ /* 0x000fc4000001163b */
[----:B------:R-:W-:Y:S01]  /*9d30*/  PRMT R148, R148, 0x5410, R53 ;  /* 0x0000541094947816 */ /* 0x000fe20000000035 */
[C---:B------:R-:W-:Y:S01]  /*9d40*/  FMUL.FTZ R56, R46.reuse, R50 ;  /* 0x000000322e387220 */ /* 0x040fe20000410000 */
[C---:B------:R-:W-:Y:S01]  /*9d50*/  PRMT R53, R147.reuse, 0x5410, R54 ;  /* 0x0000541093357816 */ /* 0x040fe20000000036 */
[-C--:B------:R-:W-:Y:S01]  /*9d60*/  FMUL.FTZ R54, R46, R52.reuse ;  /* 0x000000342e367220 */ /* 0x080fe20000410000 */
[----:B------:R-:W-:Y:S01]  /*9d70*/  PRMT R147, R147, 0x5432, R70 ;  /* 0x0000543293937816 */ /* 0x000fe20000000046 */
[----:B------:R-:W-:Y:S01]  /*9d80*/  FFMA.FTZ R56, R43, R52, R56 ;  /* 0x000000342b387223 */ /* 0x000fe20000010038 */
[----:B------:R-:W-:Y:S01]  /*9d90*/  PRMT R145, R145, 0x5432, R58 ;  /* 0x0000543291917816 */ /* 0x000fe2000000003a */
[----:B------:R-:W-:Y:S01]  /*9da0*/  FFMA.FTZ R54, R43, R50, -R54 ;  /* 0x000000322b367223 */ /* 0x000fe20000010836 */
[----:B------:R-:W-:Y:S01]  /*9db0*/  LOP3.LUT R51, R51, 0xffff0000, RZ, 0xc0, !PT ;  /* 0xffff000033337812 */ /* 0x000fe200078ec0ff */
[----:B------:R-:W-:Y:S01]  /*9dc0*/  IMAD.U32 R46, R147, 0x10000, RZ ;  /* 0x00010000932e7824 */ /* 0x000fe200078e00ff */
[----:B------:R-:W-:Y:S01]  /*9dd0*/  LOP3.LUT R146, R146, 0xffff0000, RZ, 0xc0, !PT ;  /* 0xffff000092927812 */ /* 0x000fe200078ec0ff */
[----:B------:R-:W-:Y:S01]  /*9de0*/  IMAD.U32 R43, R145, 0x10000, RZ ;  /* 0x00010000912b7824 */ /* 0x000fe200078e00ff */
[----:B------:R-:W-:Y:S01]  /*9df0*/  LOP3.LUT R44, R13, 0xffff0000, RZ, 0xc0, !PT ;  /* 0xffff00000d2c7812 */ /* 0x000fe200078ec0ff */
[C---:B------:R-:W-:Y:S01]  /*9e00*/  FMUL.FTZ R55, R47.reuse, R51 ;  /* 0x000000332f377220 */ /* 0x040fe20000410000 */
[C---:B------:R-:W-:Y:S01]  /*9e10*/  FMUL.FTZ R50, R48.reuse, R46 ;  /* 0x0000002e30327220 */ /* 0x040fe20000410000 */
[-C--:B------:R-:W-:Y:S01]  /*9e20*/  FMUL.FTZ R47, R47, R146.reuse ;  /* 0x000000922f2f7220 */ /* 0x080fe20000410000 */
[----:B------:R-:W-:Y:S01]  /*9e30*/  LOP3.LUT R35, R35, 0xffff0000, RZ, 0xc0, !PT ;  /* 0xffff000023237812 */ /* 0x000fe200078ec0ff */
[----:B------:R-:W-:Y:S01]  /*9e40*/  FMUL.FTZ R57, R48, R43 ;  /* 0x0000002b30397220 */ /* 0x000fe20000410000 */
[----:B------:R-:W-:Y:S01]  /*9e50*/  LOP3.LUT R147, R147, 0xffff0000, RZ, 0xc0, !PT ;  /* 0xffff000093937812 */ /* 0x000fe200078ec0ff */
[C---:B------:R-:W-:Y:S01]  /*9e60*/  FFMA.FTZ R55, R44.reuse, R146, -R55 ;  /* 0x000000922c377223 */ /* 0x040fe20000010837 */
[----:B------:R-:W-:Y:S01]  /*9e70*/  LOP3.LUT R145, R145, 0xffff0000, RZ, 0xc0, !PT ;  /* 0xffff000091917812 */ /* 0x000fe200078ec0ff */
[----:B------:R-:W-:Y:S01]  /*9e80*/  FFMA.FTZ R47, R44, R51, R47 ;  /* 0x000000332c2f7223 */ /* 0x000fe2000001002f */
[----:B------:R-:W-:Y:S01]  /*9e90*/  FFMA.FTZ R50, R45, R43, -R50 ;  /* 0x0000002b2d327223 */ /* 0x000fe20000010832 */
[----:B------:R-:W-:-:S02]  /*9ea0*/  IMAD.U32 R44, R148, 0x10000, RZ ;  /* 0x00010000942c7824 */ /* 0x000fc400078e00ff */
[----:B------:R-:W-:Y:S01]  /*9eb0*/  FFMA.FTZ R57, R45, R46, R57 ;  /* 0x0000002e2d397223 */ /* 0x000fe20000010039 */
[----:B------:R-:W-:Y:S02]  /*9ec0*/  IMAD.U32 R43, R49, 0x10000, RZ ;  /* 0x00010000312b7824 */ /* 0x000fe400078e00ff */
[C---:B------:R-:W-:Y:S01]  /*9ed0*/  FMUL.FTZ R45, R35.reuse, R147 ;  /* 0x00000093232d7220 */ /* 0x040fe20000410000 */
[----:B------:R-:W-:Y:S01]  /*9ee0*/  FMUL.FTZ R51, R35, R145 ;  /* 0x0000009123337220 */ /* 0x000fe20000410000 */
[----:B------:R-:W-:Y:S01]  /*9ef0*/  LOP3.LUT R42, R15, 0xffff0000, RZ, 0xc0, !PT ;  /* 0xffff00000f2a7812 */ /* 0x000fe200078ec0ff */
[CC--:B------:R-:W-:Y:S01]  /*9f00*/  FMUL.FTZ R35, R41.reuse, R44.reuse ;  /* 0x0000002c29237220 */ /* 0x0c0fe20000410000 */
[----:B------:R-:W-:Y:S01]  /*9f10*/  LOP3.LUT R32, R32, 0xffff0000, RZ, 0xc0, !PT ;  /* 0xffff000020207812 */ /* 0x000fe200078ec0ff */
[----:B------:R-:W-:Y:S01]  /*9f20*/  FMUL.FTZ R41, R41, R43 ;  /* 0x0000002b29297220 */ /* 0x000fe20000410000 */
[----:B------:R-:W-:Y:S01]  /*9f30*/  LOP3.LUT R148, R148, 0xffff0000, RZ, 0xc0, !PT ;  /* 0xffff000094947812 */ /* 0x000fe200078ec0ff */
[C---:B------:R-:W-:Y:S01]  /*9f40*/  FFMA.FTZ R45, R42.reuse, R145, -R45 ;  /* 0x000000912a2d7223 */ /* 0x040fe2000001082d */
[----:B------:R-:W-:Y:S01]  /*9f50*/  LOP3.LUT R49, R49, 0xffff0000, RZ, 0xc0, !PT ;  /* 0xffff000031317812 */ /* 0x000fe200078ec0ff */
[----:B------:R-:W-:Y:S01]  /*9f60*/  FFMA.FTZ R46, R42, R147, R51 ;  /* 0x000000932a2e7223 */ /* 0x000fe20000010033 */
[----:B------:R-:W-:Y:S01]  /*9f70*/  LOP3.LUT R13, R12, 0xffff0000, RZ, 0xc0, !PT ;  /* 0xffff00000c0d7812 */ /* 0x000fe200078ec0ff */
[C---:B------:R-:W-:Y:S01]  /*9f80*/  FFMA.FTZ R43, R40.reuse, R43, -R35 ;  /* 0x0000002b282b7223 */ /* 0x040fe20000010823 */
[----:B------:R-:W-:Y:S01]  /*9f90*/  FFMA.FTZ R41, R40, R44, R41 ;  /* 0x0000002c28297223 */ /* 0x000fe20000010029 */
[----:B------:R-:W-:-:S02]  /*9fa0*/  IMAD.U32 R15, R34, 0x10000, RZ ;  /* 0x00010000220f7824 */ /* 0x000fc400078e00ff */
[CC--:B------:R-:W-:Y:S01]  /*9fb0*/  FMUL.FTZ R42, R32.reuse, R148.reuse ;  /* 0x00000094202a7220 */ /* 0x0c0fe20000410000 */
[-C--:B------:R-:W-:Y:S01]  /*9fc0*/  FMUL.FTZ R40, R32, R49.reuse ;  /* 0x0000003120287220 */ /* 0x080fe20000410000 */
[----:B------:R-:W-:Y:S01]  /*9fd0*/  IMAD.U32 R35, R53, 0x10000, RZ ;  /* 0x0001000035237824 */ /* 0x000fe200078e00ff */
[----:B------:R-:W-:Y:S01]  /*9fe0*/  LOP3.LUT R34, R34, 0xffff0000, RZ, 0xc0, !PT ;  /* 0xffff000022227812 */ /* 0x000fe200078ec0ff */
[----:B------:R-:W-:Y:S01]  /*9ff0*/  IMAD.U32 R32, R33, 0x10000, RZ ;  /* 0x0001000021207824 */ /* 0x000fe200078e00ff */
[----:B------:R-:W-:Y:S01]  /*a000*/  LOP3.LUT R53, R53, 0xffff0000, RZ, 0xc0, !PT ;  /* 0xffff000035357812 */ /* 0x000fe200078ec0ff */
[C---:B------:R-:W-:Y:S01]  /*a010*/  IMAD.U32 R12, R14.reuse, 0x10000, RZ ;  /* 0x000100000e0c7824 */ /* 0x040fe200078e00ff */
[----:B------:R-:W-:Y:S01]  /*a020*/  LOP3.LUT R33, R33, 0xffff0000, RZ, 0xc0, !PT ;  /* 0xffff000021217812 */ /* 0x000fe200078ec0ff */
[C---:B------:R-:W-:Y:S01]  /*a030*/  FFMA.FTZ R42, R13.reuse, R49, -R42 ;  /* 0x000000310d2a7223 */ /* 0x040fe2000001082a */
[----:B------:R-:W-:Y:S01]  /*a040*/  FFMA.FTZ R40, R13, R148, R40 ;  /* 0x000000940d287223 */ /* 0x000fe20000010028 */
[----:B------:R-:W-:Y:S01]  /*a050*/  LOP3.LUT R14, R14, 0xffff0000, RZ, 0xc0, !PT ;  /* 0xffff00000e0e7812 */ /* 0x000fe200078ec0ff */
        /* <DEDUP_REMOVED lines=15> */
[----:B------:R-:W-:Y:S02]  /*a150*/  F2FP.BF16.F32.PACK_AB R35, R46, R57 ;  /* 0x000000392e23723e */ /* 0x000fe400000010ff */
[----:B------:R-:W-:-:S02]  /*a160*/  F2FP.BF16.F32.PACK_AB R32, R40, R41 ;  /* 0x000000292820723e */ /* 0x000fc400000010ff */
[----:B------:R-:W-:-:S07]  /*a170*/  F2FP.BF16.F32.PACK_AB R34, R53, R44 ;  /* 0x0000002c3522723e */ /* 0x000fce00000010ff */
.L_x_1672:
[----:B------:R-:W-:Y:S05]  /*a180*/  BSYNC B1 ;  /* 0x0000000000017941 */ /* 0x000fea0003800000 */
.L_x_1671:
[----:B0-----:R0:W-:Y:S01]  /*a190*/  ST.E.128 desc[UR60][R38.64], R12 ;  /* 0x0000000c26007985 */ /* 0x0011e2000c101d3c */
[----:B------:R-:W-:-:S13]  /*a1a0*/  ISETP.GE.AND P4, PT, R11, R128, PT ;  /* 0x000000800b00720c */ /* 0x000fda0003f86270 */
[----:B------:R-:W-:Y:S05]  /*a1b0*/  @P4 BRA `(.L_x_1619) ;  /* 0x0000000400e84947 */ /* 0x000fea0003800000 */
[----:B------:R-:W-:-:S05]  /*a1c0*/  IMAD.WIDE R36, R11, 0x2, R36 ;  /* 0x000000020b247825 */ /* 0x000fca00078e0224 */
[----:B--2---:R2:W-:Y:S01]  /*a1d0*/  ST.E.128 desc[UR60][R36.64], R32 ;  /* 0x0000002024007985 */ /* 0x0045e2000c101d3c */
[----:B------:R-:W-:Y:S05]  /*a1e0*/  BRA `(.L_x_1619) ;  /* 0x0000000400dc7947 */ /* 0x000fea0003800000 */
.L_x_1584:
[----:B------:R-:W2:Y:S02]  /*a1f0*/  LDL R11, [R1+0x30] ;  /* 0x00003000010b7983 */ /* 0x000ea40000100800 */
[----:B--2---:R-:W-:-:S13]  /*a200*/  R2UR UR4, R11 ;  /* 0x000000000b0472ca */ /* 0x004fda00000e0000 */
[----:B------:R-:W-:-:S06]  /*a210*/  UISETP.NE.AND UP0, UPT, UR4, 0x3, UPT ;  /* 0x000000030400788c */ /* 0x000fcc000bf05270 */
[----:B------:R-:W-:-:S13]  /*a220*/  PLOP3.LUT P0, PT, PT, PT, UP0, 0x80, 0x0 ;  /* 0x000000000000781c */ /* 0x000fda0003f0f008 */
[----:B------:R-:W-:Y:S05]  /*a230*/  @!P0 BRA `(.L_x_1673) ;  /* 0x0000000000048947 */ /* 0x000fea0003800000 */
[----:B------:R-:W-:Y:S01]  /*a240*/  BPT.TRAP 0x1 ;  /* 0x000000040000795c */ /* 0x000fe20000300000 */
.L_x_1673:
[----:B------:R-:W-:Y:S01]  /*a250*/  IMAD R86, R19, 0x8, R18 ;  /* 0x0000000813567824 */ /* 0x000fe200078e0212 */
[----:B------:R-:W-:Y:S01]  /*a260*/  SHF.L.U32 R87, R175, 0x1f, RZ ;  /* 0x0000001faf577819 */ /* 0x000fe200000006ff */
[----:B------:R-:W-:Y:S01]  /*a270*/  BSSY B1, `(.L_x_1674) ;  /* 0x0000004000017945 */ /* 0x000fe20003800000 */
[----:B------:R-:W-:Y:S02]  /*a280*/  SHF.R.S32.HI R31, RZ, 0x1f, R29 ;  /* 0x0000001fff1f7819 */ /* 0x000fe4000001141d */
[----:B------:R-:W0:Y:S02]  /*a290*/  SYNCS.PHASECHK.TRANS64.TRYWAIT P4, [R86+URZ+0x2a890], R87 ;  /* 0x02a89057560075a7 */ /* 0x000e24000808017f */
[----:B0-----:R-:W-:Y:S05]  /*a2a0*/  @!P4 BRA `(.L_x_1675) ;  /* 0x0000020000d4c947 */ /* 0x001fea0003800000 */
.L_x_2023:
[----:B------:R-:W-:Y:S05]  /*a2b0*/  BSYNC B1 ;  /* 0x0000000000017941 */ /* 0x000fea0003800000 */
.L_x_1674:
        /* <DEDUP_REMOVED lines=27> */
.L_x_2027:
        /* <DEDUP_REMOVED lines=8> */
[----:B------:R-:W-:Y:S01]  /*a4f0*/  @!P5 IMAD.SHL.U32 R11, R170, 0x8, RZ ;  /* 0x00000008aa0bd824 */ /* 0x000fe200078e00ff */
        /* <DEDUP_REMOVED lines=28> */
.L_x_1678:
[----:B------:R-:W-:Y:S05]  /*a6c0*/  BSYNC B1 ;  /* 0x0000000000017941 */ /* 0x000fea0003800000 */
.L_x_1677:
[----:B------:R-:W-:-:S03]  /*a6d0*/  UMOV UR4, 0xffffffff ;  /* 0xffffffff00047882 */ /* 0x000fc60000000000 */
[----:B------:R-:W-:Y:S05]  /*a6e0*/  BRA.DIV UR4, `(.L_x_1679) ;  /* 0x0000020204247947 */ /* 0x000fea000b800000 */
[----:B--2---:R2:W0:Y:S04]  /*a6f0*/  SHFL.IDX PT, R36, R39, 0x1, 0x1c1f ;  /* 0x003c1f0027247f89 */ /* 0x00442800000e0000 */
[----:B---3--:R2:W3:Y:S02]  /*a700*/  SHFL.IDX PT, R37, R38, 0x1, 0x1c1f ;  /* 0x003c1f0026257f89 */ /* 0x0084e400000e0000 */
.L_x_2031:
        /* <DEDUP_REMOVED lines=12> */
[----:B0-----:R-:W-:Y:S02]  /*a7d0*/  @!P5 IMAD.MOV.U32 R34, RZ, RZ, R37 ;  /* 0x000000ffff22d224 */ /* 0x001fe400078e0025 */
[----:B------:R-:W-:Y:S02]  /*a7e0*/  @!P5 IMAD.MOV.U32 R35, RZ, RZ, R36 ;  /* 0x000000ffff23d224 */ /* 0x000fe400078e0024 */
[----:B------:R-:W-:-:S05]  /*a7f0*/  @!P5 IMAD.WIDE R34, R11, 0x2, R34 ;  /* 0x000000020b22d825 */ /* 0x000fca00078e0222 */
        /* <DEDUP_REMOVED lines=22> */
.L_x_1619:
[----:B------:R-:W-:Y:S05]  /*a960*/  BSYNC B0 ;  /* 0x0000000000007941 */ /* 0x000fea0003800000 */
.L_x_1583:
        /* <DEDUP_REMOVED lines=17> */
.L_x_1681:
[----:B------:R-:W-:Y:S05]  /*aa80*/  BSYNC B0 ;  /* 0x0000000000007941 */ /* 0x000fea0003800000 */
.L_x_1680:
[----:B------:R-:W3:Y:S01]  /*aa90*/  SYNCS.PHASECHK.TRANS64.TRYWAIT P0, [R86+URZ+0x2a8b0], R87 ;  /* 0x02a8b057560075a7 */ /* 0x000ee2000800017f */
[----:B------:R-:W-:Y:S04]  /*aaa0*/  BSSY B0, `(.L_x_1682) ;  /* 0x0000002000007945 */ /* 0x000fe80003800000 */
[----:B---3--:R-:W-:Y:S05]  /*aab0*/  @!P0 BRA `(.L_x_1683) ;  /* 0x000001fc007c8947 */ /* 0x008fea0003800000 */
.L_x_2032:
[----:B------:R-:W-:Y:S05]  /*aac0*/  BSYNC B0 ;  /* 0x0000000000007941 */ /* 0x000fea0003800000 */
.L_x_1682:
[----:B------:R-:W-:Y:S01]  /*aad0*/  ULDC.64 UR4, c[0x0][0x328] ;  /* 0x0000ca0000047ab9 */ /* 0x000fe20000000a00 */
[----:B------:R-:W-:Y:S01]  /*aae0*/  IMAD.IADD R85, R85, 0x1, -R174 ;  /* 0x0000000155557824 */ /* 0x000fe200078e0aae */
[----:B------:R-:W-:Y:S01]  /*aaf0*/  BSSY B0, `(.L_x_1684) ;  /* 0x000002e000007945 */ /* 0x000fe20003800000 */
[----:B--2-4-:R-:W-:Y:S02]  /*ab00*/  IMAD R14, R31, UR4, RZ ;  /* 0x000000041f0e7c24 */ /* 0x014fe4000f8e02ff */
[----:B------:R-:W-:Y:S01]  /*ab10*/  IMAD.WIDE.U32 R12, R29, UR4, RZ ;  /* 0x000000041d0c7c25 */ /* 0x000fe2000f8e00ff */
[----:B------:R-:W-:-:S03]  /*ab20*/  ISETP.GE.AND P0, PT, R85, 0x1, PT ;  /* 0x000000015500780c */ /* 0x000fc60003f06270 */
[----:B------:R-:W-:Y:S01]  /*ab30*/  IMAD R29, R29, UR5, R14 ;  /* 0x000000051d1d7c24 */ /* 0x000fe2000f8e020e */
[----:B------:R-:W-:Y:S01]  /*ab40*/  ULDC.64 UR4, c[0x0][0x338] ;  /* 0x0000ce0000047ab9 */ /* 0x000fe20000000a00 */
[----:B------:R-:W-:Y:S02]  /*ab50*/  IMAD R14, R19, 0x3000, R3 ;  /* 0x00003000130e7824 */ /* 0x000fe400078e0203 */
[----:B0-----:R-:W-:Y:S02]  /*ab60*/  IMAD R11, R84, UR4, RZ ;  /* 0x00000004540b7c24 */ /* 0x001fe4000f8e02ff */
[----:B------:R-:W-:Y:S02]  /*ab70*/  IMAD.IADD R13, R13, 0x1, R29 ;  /* 0x000000010d0d7824 */ /* 0x000fe400078e021d */
        /* <DEDUP_REMOVED lines=9> */
[----:B------:R-:W-:Y:S01]  /*ac10*/  LEA R31, P5, R12, UR4, 0x1 ;  /* 0x000000040c1f7c11 */ /* 0x000fe2000f8a08ff */
[----:B------:R-:W-:Y:S02]  /*ac20*/  IMAD.IADD R28, R127, 0x1, R14 ;  /* 0x000000017f1c7824 */ /* 0x000fe400078e020e */
[----:B------:R-:W-:Y:S01]  /*ac30*/  IMAD R34, R14, 0x2, R119 ;  /* 0x000000020e227824 */ /* 0x000fe200078e0277 */
[----:B------:R-:W-:Y:S01]  /*ac40*/  LEA.HI.X R11, R12, UR5, R11, 0x1, P5 ;  /* 0x000000050c0b7c11 */ /* 0x000fe2000a8f0c0b */
[----:B------:R-:W-:Y:S02]  /*ac50*/  IMAD R35, R28, 0x2, R119 ;  /* 0x000000021c237824 */ /* 0x000fe400078e0277 */
        /* <DEDUP_REMOVED lines=8> */
[----:B------:R-:W-:Y:S01]  /*ace0*/  @P0 IMAD.SHL.U32 R37, R170, 0x8, RZ ;  /* 0x00000008aa250824 */ /* 0x000fe200078e00ff */
[----:B-----5:R2:W-:Y:S01]  /*acf0*/  @P5 ST.E.128 desc[UR60][R32.64], R12 ;  /* 0x0000000c20005985 */ /* 0x0205e2000c101d3c */
[----:B------:R-:W-:-:S03]  /*ad00*/  ISETP.NE.AND P5, PT, R10, RZ, PT ;  /* 0x000000ff0a00720c */ /* 0x000fc60003fa5270 */
[----:B------:R-:W4:Y:S01]  /*ad10*/  @P0 LDS.128 R12, [R35] ;  /* 0x00000000230c0984 */ /* 0x000f220000000c00 */
[----:B--2---:R-:W-:-:S09]  /*ad20*/  @P0 IMAD.WIDE R32, R37, 0x2, R28 ;  /* 0x0000000225200825 */ /* 0x004fd200078e021c */
[----:B------:R-:W-:Y:S01]  /*ad30*/  @P5 IMAD.SHL.U32 R37, R171, 0x8, RZ ;  /* 0x00000008ab255824 */ /* 0x000fe200078e00ff */
[----:B----4-:R2:W-:Y:S01]  /*ad40*/  @P0 ST.E.128 desc[UR60][R32.64], R12 ;  /* 0x0000000c20000985 */ /* 0x0105e2000c101d3c */
[----:B------:R-:W-:-:S03]  /*ad50*/  ISETP.NE.AND P0, PT, R20, RZ, PT ;  /* 0x000000ff1400720c */ /* 0x000fc60003f05270 */
[----:B------:R-:W4:Y:S01]  /*ad60*/  @P5 LDS.128 R12, [R34+0x3000] ;  /* 0x00300000220c5984 */ /* 0x000f220000000c00 */
[----:B--2---:R-:W-:-:S05]  /*ad70*/  @P5 IMAD.WIDE R32, R37, 0x2, R28 ;  /* 0x0000000225205825 */ /* 0x004fca00078e021c */
[----:B----4-:R-:W-:Y:S04]  /*ad80*/  @P5 ST.E.128 desc[UR60][R32.64], R12 ;  /* 0x0000000c20005985 */ /* 0x010fe8000c101d3c */
[C---:B------:R-:W-:Y:S01]  /*ad90*/  @P0 LEA R28, P5, R23.reuse, R28, 0x1 ;  /* 0x0000001c171c0211 */ /* 0x040fe200078a08ff */
[----:B------:R-:W2:Y:S03]  /*ada0*/  @P0 LDS.128 R12, [R35+0x3000] ;  /* 0x00300000230c0984 */ /* 0x000ea60000000c00 */
[----:B------:R-:W-:-:S05]  /*adb0*/  @P0 LEA.HI.X R29, R23, R29, R173, 0x1, P5 ;  /* 0x0000001d171d0211 */ /* 0x000fca00028f0cad */
[----:B--2---:R2:W-:Y:S04]  /*adc0*/  @P0 ST.E.128 desc[UR60][R28.64], R12 ;  /* 0x0000000c1c000985 */ /* 0x0045e8000c101d3c */
.L_x_1685:
[----:B------:R-:W-:Y:S05]  /*add0*/  BSYNC B0 ;  /* 0x0000000000007941 */ /* 0x000fea0003800000 */
.L_x_1684:
[----:B------:R-:W-:Y:S01]  /*ade0*/  ISETP.GE.AND P0, PT, R85, 0x41, PT ;  /* 0x000000415500780c */ /* 0x000fe20003f06270 */
[----:B--2-4-:R2:W4:Y:S01]  /*adf0*/  SHFL.IDX PT, R29, R11, 0x1, 0x1c1f ;  /* 0x003c1f000b1d7f89 */ /* 0x01452200000e0000 */
[----:B------:R-:W-:Y:S03]  /*ae00*/  BSSY B0, `(.L_x_1686) ;  /* 0x0000017000007945 */ /* 0x000fe60003800000 */
[----:B------:R2:W0:Y:S08]  /*ae10*/  SHFL.IDX PT, R28, R31, 0x1, 0x1c1f ;  /* 0x003c1f001f1c7f89 */ /* 0x00043000000e0000 */
[----:B--2---:R-:W-:Y:S05]  /*ae20*/  @!P0 BRA `(.L_x_1687) ;  /* 0x0000000000508947 */ /* 0x004fea0003800000 */
[----:B------:R-:W-:-:S13]  /*ae30*/  ISETP.NE.AND P5, PT, R4, RZ, PT ;  /* 0x000000ff0400720c */ /* 0x000fda0003fa5270 */
[----:B------:R-:W2:Y:S01]  /*ae40*/  @P5 LDS.128 R12, [R34+0x2000] ;  /* 0x00200000220c5984 */ /* 0x000ea20000000c00 */
[----:B0-----:R-:W-:-:S04]  /*ae50*/  @P5 LEA R32, P0, R16, R28, 0x1 ;  /* 0x0000001c10205211 */ /* 0x001fc800078008ff */
[----:B----4-:R-:W-:Y:S02]  /*ae60*/  @P5 LEA.HI.X R33, R16, R29, R17, 0x1, P0 ;  /* 0x0000001d10215211 */ /* 0x010fe400000f0c11 */
[----:B------:R-:W-:-:S13]  /*ae70*/  ISETP.NE.AND P0, PT, R9, RZ, PT ;  /* 0x000000ff0900720c */ /* 0x000fda0003f05270 */
[----:B------:R-:W-:Y:S01]  /*ae80*/  @P0 IMAD.SHL.U32 R11, R170, 0x8, RZ ;  /* 0x00000008aa0b0824 */ /* 0x000fe200078e00ff */
[----:B--2---:R0:W-:Y:S01]  /*ae90*/  @P5 ST.E.128 desc[UR60][R32.64], R12 ;  /* 0x0000000c20005985 */ /* 0x0041e2000c101d3c */
[----:B------:R-:W-:-:S03]  /*aea0*/  ISETP.NE.AND P5, PT, R10, RZ, PT ;  /* 0x000000ff0a00720c */ /* 0x000fc60003fa5270 */
[----:B------:R-:W2:Y:S01]  /*aeb0*/  @P0 LDS.128 R12, [R35+0x2000] ;  /* 0x00200000230c0984 */ /* 0x000ea20000000c00 */
[----:B0-----:R-:W-:-:S09]  /*aec0*/  @P0 IMAD.WIDE R32, R11, 0x2, R28 ;  /* 0x000000020b200825 */ /* 0x001fd200078e021c */
[----:B------:R-:W-:Y:S01]  /*aed0*/  @P5 IMAD.SHL.U32 R11, R171, 0x8, RZ ;  /* 0x00000008ab0b5824 */ /* 0x000fe200078e00ff */
[----:B--2---:R0:W-:Y:S01]  /*aee0*/  @P0 ST.E.128 desc[UR60][R32.64], R12 ;  /* 0x0000000c20000985 */ /* 0x0041e2000c101d3c */
[----:B------:R-:W-:-:S03]  /*aef0*/  ISETP.NE.AND P0, PT, R20, RZ, PT ;  /* 0x000000ff1400720c */ /* 0x000fc60003f05270 */
[----:B------:R-:W2:Y:S01]  /*af00*/  @P5 LDS.128 R12, [R34+0x5000] ;  /* 0x00500000220c5984 */ /* 0x000ea20000000c00 */
[----:B0-----:R-:W-:-:S05]  /*af10*/  @P5 IMAD.WIDE R32, R11, 0x2, R28 ;  /* 0x000000020b205825 */ /* 0x001fca00078e021c */
[----:B--2---:R-:W-:Y:S04]  /*af20*/  @P5 ST.E.128 desc[UR60][R32.64], R12 ;  /* 0x0000000c20005985 */ /* 0x004fe8000c101d3c */
[C---:B------:R-:W-:Y:S01]  /*af30*/  @P0 LEA R28, P5, R23.reuse, R28, 0x1 ;  /* 0x0000001c171c0211 */ /* 0x040fe200078a08ff */
[----:B------:R-:W0:Y:S03]  /*af40*/  @P0 LDS.128 R12, [R35+0x5000] ;  /* 0x00500000230c0984 */ /* 0x000e260000000c00 */
[----:B------:R-:W-:-:S05]  /*af50*/  @P0 LEA.HI.X R29, R23, R29, R173, 0x1, P5 ;  /* 0x0000001d171d0211 */ /* 0x000fca00028f0cad */
[----:B0-----:R2:W-:Y:S04]  /*af60*/  @P0 ST.E.128 desc[UR60][R28.64], R12 ;  /* 0x0000000c1c000985 */ /* 0x0015e8000c101d3c */
.L_x_1687:
[----:B------:R-:W-:Y:S05]  /*af70*/  BSYNC B0 ;  /* 0x0000000000007941 */ /* 0x000fea0003800000 */
.L_x_1686:
[----:B------:R-:W-:Y:S01]  /*af80*/  @!PT LDS RZ, [RZ] ;  /* 0x00000000fffff984 */ /* 0x000fe20000000800 */
[----:B------:R-:W-:Y:S01]  /*af90*/  @!PT LDS RZ, [RZ] ;  /* 0x00000000fffff984 */ /* 0x000fe20000000800 */
[----:B------:R-:W-:Y:S01]  /*afa0*/  @!PT LDS RZ, [RZ] ;  /* 0x00000000fffff984 */ /* 0x000fe20000000800 */
[----:B------:R-:W-:Y:S01]  /*afb0*/  @!PT LDS RZ, [RZ] ;  /* 0x00000000fffff984 */ /* 0x000fe20000000800 */
[----:B------:R5:W-:Y:S06]  /*afc0*/  MEMBAR.ALL.CTA ;  /* 0x0000000000007992 */ /* 0x000bec0000008000 */
[----:B-----5:R-:W5:Y:S01]  /*afd0*/  FENCE.VIEW.ASYNC.S ;  /* 0x00000000000073c6 */ /* 0x020f620000000000 */
[----:B-1-3--:R-:W-:Y:S01]  /*afe0*/  @!P4 VIADD R86, R86, 0x2a8c0 ;  /* 0x0002a8c05656c836 */ /* 0x00afe20000000000 */
[----:B-----5:R1:W-:Y:S01]  /*aff0*/  BAR.SYNC.DEFER_BLOCKING R144, 0x80 ;  /* 0x000200900000751d */ /* 0x0203e20000010000 */
[----:B------:R-:W-:Y:S01]  /*b000*/  ISETP.NE.AND P5, PT, R123, RZ, PT ;  /* 0x000000ff7b00720c */ /* 0x000fe20003fa5270 */
[----:B------:R-:W-:-:S02]  /*b010*/  VIADD R19, R19, 0x1 ;  /* 0x0000000113137836 */ /* 0x000fc40000000000 */
[----:B------:R-:W-:Y:S02]  /*b020*/  @!P4 PRMT R86, RZ, 0x654, R86 ;  /* 0x00000654ff56c816 */ /* 0x000fe40000000056 */
[----:B------:R-:W-:Y:S02]  /*b030*/  PLOP3.LUT P0, PT, PT, PT, PT, 0x8, 0x0 ;  /* 0x000000000000781c */ /* 0x000fe40003f0e170 */
[----:B------:R1:W-:Y:S01]  /*b040*/  @!P4 SYNCS.ARRIVE.TRANS64.RED.A1T0 RZ, [R86+URZ], RZ ;  /* 0x000000ff56ffc9a7 */ /* 0x0003e2000810043f */
[----:B------:R-:W-:-:S04]  /*b050*/  ISETP.NE.AND P4, PT, R19, 0x2, PT ;  /* 0x000000021300780c */ /* 0x000fc80003f85270 */
[----:B--2---:R-:W-:Y:S02]  /*b060*/  SEL R12, RZ, 0x1, P4 ;  /* 0x00000001ff0c7807 */ /* 0x004fe40002000000 */
[----:B------:R-:W-:Y:S02]  /*b070*/  SEL R19, R19, RZ, P4 ;  /* 0x000000ff13137207 */ /* 0x000fe40002000000 */
[----:B------:R-:W-:Y:S01]  /*b080*/  LOP3.LUT R175, R175, R12, RZ, 0x3c, !PT ;  /* 0x0000000cafaf7212 */ /* 0x000fe200078e3cff */
[----:B-1----:R-:W-:Y:S06]  /*b090*/  @P5 BRA `(.L_x_1688) ;  /* 0xffffff7800245947 */ /* 0x002fec000383ffff */
.L_x_1578:
[----:B------:R-:W1:Y:S01]  /*b0a0*/  LDC R0, c[0x0][0x448] ;  /* 0x00011200ff007b82 */ /* 0x000e620000000800 */
[----:B------:R-:W-:Y:S01]  /*b0b0*/  IADD3 R5, R167, 0x1, -R166 ;  /* 0x00000001a7057810 */ /* 0x000fe20007ffe8a6 */
[----:B------:R-:W-:Y:S06]  /*b0c0*/  BSSY B0, `(.L_x_1689) ;  /* 0x000000d000007945 */ /* 0x000fec0003800000 */
[----:B------:R-:W2:Y:S01]  /*b0d0*/  LDC.64 R6, c[0x0][0x9e0] ;  /* 0x00027800ff067b82 */ /* 0x000ea20000000a00 */
[----:B-1----:R-:W-:Y:S01]  /*b0e0*/  ISETP.NE.AND P1, PT, R0, 0x1, PT ;  /* 0x000000010000780c */ /* 0x002fe20003f25270 */
[----:B------:R-:W-:Y:S01]  /*b0f0*/  VIADD R0, R187, 0x7f ;  /* 0x0000007fbb007836 */ /* 0x000fe20000000000 */
[----:B--2---:R-:W-:-:S11]  /*b100*/  ISETP.GE.AND P2, PT, R7, 0x1, PT ;  /* 0x000000010700780c */ /* 0x004fd60003f46270 */
[----:B------:R-:W1:Y:S08]  /*b110*/  @P1 LDC R3, c[0x0][0x44c] ;  /* 0x00011300ff031b82 */ /* 0x000e700000000800 */
[----:B------:R-:W2:Y:S01]  /*b120*/  @P1 LDC R2, c[0x0][0x450] ;  /* 0x00011400ff021b82 */ /* 0x000ea20000000800 */
[----:B-1----:R-:W-:-:S05]  /*b130*/  @P1 IMAD.HI.U32 R3, R0, R3, RZ ;  /* 0x0000000300031227 */ /* 0x002fca00078e00ff */
[----:B--2---:R-:W-:-:S05]  /*b140*/  @P1 SHF.R.U32.HI R0, RZ, R2, R3 ;  /* 0x00000002ff001219 */ /* 0x004fca0000011603 */
[----:B------:R-:W-:Y:S01]  /*b150*/  IMAD.IADD R3, R5, 0x1, R0 ;  /* 0x0000000105037824 */ /* 0x000fe200078e0200 */
[----:B------:R-:W-:Y:S06]  /*b160*/  @P0 BRA `(.L_x_1690) ;  /* 0x0000000000080947 */ /* 0x000fec0003800000 */
[----:B------:R-:W1:Y:S02]  /*b170*/  FENCE.VIEW.ASYNC.G ;  /* 0x00000000000073c6 */ /* 0x000e640000000100 */
[----:B-1----:R-:W-:Y:S06]  /*b180*/  BAR.ARV 0xc, 0x180 ;  /* 0x0306000000007b1d */ /* 0x002fec0000002000 */
.L_x_1690:
[----:B------:R-:W-:Y:S05]  /*b190*/  BSYNC B0 ;  /* 0x0000000000007941 */ /* 0x000fea0003800000 */
.L_x_1689:
[----:B------:R-:W-:Y:S01]  /*b1a0*/  IMAD.IADD R0, R3, 0x1, R6 ;  /* 0x0000000103007824 */ /* 0x000fe200078e0206 */
[----:B------:R-:W-:Y:S06]  /*b1b0*/  @!P2 BRA `(.L_x_1691) ;  /* 0x000000000048a947 */ /* 0x000fec0003800000 */
[C---:B------:R-:W-:Y:S01]  /*b1c0*/  ISETP.GT.AND P0, PT, R3.reuse, RZ, PT ;  /* 0x000000ff0300720c */ /* 0x040fe20003f04270 */
[----:B------:R-:W-:Y:S01]  /*b1d0*/  BSSY B0, `(.L_x_1692) ;  /* 0x000000e000007945 */ /* 0x000fe20003800000 */
[----:B------:R-:W-:-:S11]  /*b1e0*/  VIADD R2, R3, 0xffffffff ;  /* 0xffffffff03027836 */ /* 0x000fd60000000000 */
[----:B------:R-:W-:Y:S05]  /*b1f0*/  @P0 BRA `(.L_x_1693) ;  /* 0x00000000001c0947 */ /* 0x000fea0003800000 */
[----:B------:R-:W-:Y:S01]  /*b200*/  ISETP.NE.AND P0, PT, R7, 0x1, PT ;  /* 0x000000010700780c */ /* 0x000fe20003f05270 */
[----:B------:R-:W-:-:S12]  /*b210*/  IMAD.MOV R3, RZ, RZ, -R3 ;  /* 0x000000ffff037224 */ /* 0x000fd800078e0a03 */
[----:B------:R-:W1:Y:S02]  /*b220*/  @P0 LDC.64 R4, c[0x0][0x9e8] ;  /* 0x00027a00ff040b82 */ /* 0x000e640000000a00 */
[----:B-1----:R-:W-:-:S05]  /*b230*/  @P0 IMAD.HI.U32 R2, R3, R4, RZ ;  /* 0x0000000403020227 */ /* 0x002fca00078e00ff */
[----:B------:R-:W-:-:S04]  /*b240*/  @P0 SHF.R.U32.HI R3, RZ, R5, R2 ;  /* 0x00000005ff030219 */ /* 0x000fc80000011602 */
[----:B------:R-:W-:Y:S01]  /*b250*/  LOP3.LUT R2, RZ, R3, RZ, 0x33, !PT ;  /* 0x00000003ff027212 */ /* 0x000fe200078e33ff */
[----:B------:R-:W-:Y:S06]  /*b260*/  BRA `(.L_x_1694) ;  /* 0x0000000000107947 */ /* 0x000fec0003800000 */
.L_x_1693:
[----:B------:R-:W-:-:S13]  /*b270*/  ISETP.NE.AND P0, PT, R7, 0x1, PT ;  /* 0x000000010700780c */ /* 0x000fda0003f05270 */
[----:B------:R-:W1:Y:S02]  /*b280*/  @P0 LDC.64 R4, c[0x0][0x9e8] ;  /* 0x00027a00ff040b82 */ /* 0x000e640000000a00 */
[----:B-1----:R-:W-:-:S05]  /*b290*/  @P0 IMAD.HI.U32 R4, R2, R4, RZ ;  /* 0x0000000402040227 */ /* 0x002fca00078e00ff */
[----:B------:R-:W-:-:S07]  /*b2a0*/  @P0 SHF.R.U32.HI R2, RZ, R5, R4 ;  /* 0x00000005ff020219 */ /* 0x000fce0000011604 */
.L_x_1694:
[----:B------:R-:W-:Y:S05]  /*b2b0*/  BSYNC B0 ;  /* 0x0000000000007941 */ /* 0x000fea0003800000 */
.L_x_1692:
[----:B------:R-:W-:-:S05]  /*b2c0*/  IMAD R3, R2, R7, R7 ;  /* 0x0000000702037224 */ /* 0x000fca00078e0207 */
[----:B------:R-:W-:-:S07]  /*b2d0*/  VIMNMX R0, R0, R3, PT ;  /* 0x0000000300007248 */ /* 0x000fce0003fe0100 */
.L_x_1691:
[----:B------:R-:W1:Y:S01]  /*b2e0*/  @P1 LDC R2, c[0x0][0x44c] ;  /* 0x00011300ff021b82 */ /* 0x000e620000000800 */
[----:B------:R-:W-:Y:S01]  /*b2f0*/  VIADD R0, R0, 0x5f ;  /* 0x0000005f00007836 */ /* 0x000fe20000000000 */
[----:B------:R-:W-:Y:S01]  /*b300*/  ULDC UR4, c[0x0][0x9dc] ;  /* 0x0002770000047ab9 */ /* 0x000fe20000000800 */
[----:B------:R-:W-:Y:S02]  /*b310*/  IMAD.MOV.U32 R5, RZ, RZ, R187 ;  /* 0x000000ffff057224 */ /* 0x000fe400078e00bb */
[----:B------:R-:W-:-:S03]  /*b320*/  IMAD.HI R0, R0, 0x2aaaaaab, RZ ;  /* 0x2aaaaaab00007827 */ /* 0x000fc600078e02ff */
[----:B------:R-:W2:Y:S02]  /*b330*/  @P1 LDC R9, c[0x0][0x450] ;  /* 0x00011400ff091b82 */ /* 0x000ea40000000800 */
[----:B------:R-:W-:Y:S01]  /*b340*/  SHF.R.U32.HI R3, RZ, 0x1f, R0 ;  /* 0x0000001fff037819 */ /* 0x000fe20000011600 */
[----:B-1----:R-:W-:-:S05]  /*b350*/  @P1 IMAD.HI.U32 R2, R187, R2, RZ ;  /* 0x00000002bb021227 */ /* 0x002fca00078e00ff */
[----:B--2---:R-:W-:Y:S02]  /*b360*/  @P1 SHF.R.U32.HI R5, RZ, R9, R2 ;  /* 0x00000009ff051219 */ /* 0x004fe40000011602 */
[----:B------:R-:W-:-:S03]  /*b370*/  LEA.HI.SX32 R2, R0, R3, 0x1c ;  /* 0x0000000300027211 */ /* 0x000fc600078fe2ff */
[----:B------:R-:W-:Y:S01]  /*b380*/  IMAD.IADD R0, R142, 0x1, R5 ;  /* 0x000000018e007824 */ /* 0x000fe200078e0205 */
[----:B------:R-:W-:-:S03]  /*b390*/  VIMNMX R2, R143, R2, PT ;  /* 0x000000028f027248 */ /* 0x000fc60003fe0100 */
[----:B------:R-:W-:Y:S01]  /*b3a0*/  VIADD R3, R0, -UR4 ;  /* 0x8000000400037c36 */ /* 0x000fe20008000000 */
[----:B------:R-:W-:Y:S06]  /*b3b0*/  @!P2 BRA `(.L_x_1695) ;  /* 0x000000000044a947 */ /* 0x000fec0003800000 */
        /* <DEDUP_REMOVED lines=10> */
.L_x_1697:
[----:B------:R-:W-:-:S13]  /*b460*/  ISETP.NE.AND P0, PT, R7, 0x1, PT ;  /* 0x000000010700780c */ /* 0x000fda0003f05270 */
[----:B------:R-:W1:Y:S02]  /*b470*/  @P0 LDC.64 R4, c[0x0][0x9e8] ;  /* 0x00027a00ff040b82 */ /* 0x000e640000000a00 */
[----:B-1----:R-:W-:-:S05]  /*b480*/  @P0 IMAD.HI.U32 R4, R0, R4, RZ ;  /* 0x0000000400040227 */ /* 0x002fca00078e00ff */
[----:B------:R-:W-:-:S07]  /*b490*/  @P0 SHF.R.U32.HI R0, RZ, R5, R4 ;  /* 0x00000005ff000219 */ /* 0x000fce0000011604 */
.L_x_1698:
[----:B------:R-:W-:Y:S05]  /*b4a0*/  BSYNC B0 ;  /* 0x0000000000007941 */ /* 0x000fea0003800000 */
.L_x_1696:
[----:B------:R-:W-:-:S05]  /*b4b0*/  IMAD R0, R0, R7, RZ ;  /* 0x0000000700007224 */ /* 0x000fca00078e02ff */
[----:B------:R-:W-:-:S07]  /*b4c0*/  VIMNMX R3, R3, R0, !PT ;  /* 0x0000000003037248 */ /* 0x000fce0007fe0100 */
.L_x_1695:
[----:B------:R-:W-:Y:S01]  /*b4d0*/  IMAD.HI R3, R3, 0x2aaaaaab, RZ ;  /* 0x2aaaaaab03037827 */ /* 0x000fe200078e02ff */
[----:B------:R-:W-:Y:S02]  /*b4e0*/  PLOP3.LUT P0, PT, PT, PT, PT, 0x80, 0x0 ;  /* 0x000000000000781c */ /* 0x000fe40003f0f070 */
[----:B------:R-:W-:Y:S02]  /*b4f0*/  CS2R R20, SRZ ;  /* 0x0000000000147805 */ /* 0x000fe4000001ff00 */
[----:B------:R-:W-:Y:S02]  /*b500*/  CS2R R86, SRZ ;  /* 0x0000000000567805 */ /* 0x000fe4000001ff00 */
[----:B------:R-:W-:Y:S02]  /*b510*/  CS2R R84, SRZ ;  /* 0x0000000000547805 */ /* 0x000fe4000001ff00 */
[----:B------:R-:W-:Y:S02]  /*b520*/  SHF.R.U32.HI R0, RZ, 0x1f, R3 ;  /* 0x0000001fff007819 */ /* 0x000fe40000011603 */
[----:B------:R-:W-:-:S02]  /*b530*/  CS2R R82, SRZ ;  /* 0x0000000000527805 */ /* 0x000fc4000001ff00 */
[----:B------:R-:W-:Y:S02]  /*b540*/  CS2R R80, SRZ ;  /* 0x0000000000507805 */ /* 0x000fe4000001ff00 */
[----:B------:R-:W-:Y:S02]  /*b550*/  CS2R R42, SRZ ;  /* 0x00000000002a7805 */ /* 0x000fe4000001ff00 */
[----:B------:R-:W-:Y:S01]  /*b560*/  LEA.HI.SX32 R189, R3, R0, 0x1c ;  /* 0x0000000003bd7211 */ /* 0x000fe200078fe2ff */
[----:B------:R-:W-:Y:S01]  /*b570*/  IMAD.MOV.U32 R0, RZ, RZ, RZ ;  /* 0x000000ffff007224 */ /* 0x000fe200078e00ff */
[----:B------:R-:W-:Y:S02]  /*b580*/  CS2R R38, SRZ ;  /* 0x0000000000267805 */ /* 0x000fe4000001ff00 */
[----:B------:R-:W-:Y:S02]  /*b590*/  CS2R R76, SRZ ;  /* 0x00000000004c7805 */ /* 0x000fe4000001ff00 */
[----:B------:R-:W-:-:S02]  /*b5a0*/  VIMNMX R189, RZ, R189, !PT ;  /* 0x000000bdffbd7248 */ /* 0x000fc40007fe0100 */
[----:B------:R-:W-:Y:S02]  /*b5b0*/  CS2R R36, SRZ ;  /* 0x0000000000247805 */ /* 0x000fe4000001ff00 */
[----:B------:R-:W-:Y:S02]  /*b5c0*/  CS2R R72, SRZ ;  /* 0x0000000000487805 */ /* 0x000fe4000001ff00 */
[----:B------:R-:W-:Y:S02]  /*b5d0*/  CS2R R46, SRZ ;  /* 0x00000000002e7805 */ /* 0x000fe4000001ff00 */
[----:B------:R-:W-:Y:S02]  /*b5e0*/  ISETP.GT.AND P1, PT, R2, R189, PT ;  /* 0x000000bd0200720c */ /* 0x000fe40003f24270 */
        /* <DEDUP_REMOVED lines=19> */
[----:B------:R-:W-:Y:S01]  /*b720*/  CS2R R6, SRZ ;  /* 0x0000000000067805 */ /* 0x000fe2000001ff00 */
[----:B------:R-:W-:Y:S02]  /*b730*/  IMAD.MOV.U32 R26, RZ, RZ, RZ ;  /* 0x000000ffff1a7224 */ /* 0x000fe400078e00ff */
[----:B------:R-:W-:-:S02]  /*b740*/  IMAD.MOV.U32 R32, RZ, RZ, RZ ;  /* 0x000000ffff207224 */ /* 0x000fc400078e00ff */
[----:B------:R-:W-:Y:S02]  /*b750*/  IMAD.MOV.U32 R99, RZ, RZ, RZ ;  /* 0x000000ffff637224 */ /* 0x000fe400078e00ff */
[----:B------:R-:W-:Y:S01]  /*b760*/  IMAD.MOV.U32 R24, RZ, RZ, RZ ;  /* 0x000000ffff187224 */ /* 0x000fe200078e00ff */
[----:B------:R-:W-:Y:S06]  /*b770*/  @!P1 BRA `(.L_x_1699) ;  /* 0x00000154001c9947 */ /* 0x000fec0003800000 */
[----:B------:R-:W2:Y:S04]  /*b780*/  LDL R4, [R1+0x34] ;  /* 0x0000340001047983 */ /* 0x000ea80000100800 */
[----:B------:R-:W1:Y:S02]  /*b790*/  SHFL.IDX PT, R0, R220, RZ, 0x1f ;  /* 0x00001fffdc007589 */ /* 0x000e6400000e0000 */
[----:B-1----:R-:W-:-:S04]  /*b7a0*/  LEA.HI R3, R0, R0, RZ, 0x1 ;  /* 0x0000000000037211 */ /* 0x002fc800078f08ff */
        /* <DEDUP_REMOVED lines=13> */
[----:B------:R1:W2:Y:S01]  /*b880*/  LDC.64 R14, c[0x4][R0] ;  /* 0x01000000000e7b82 */ /* 0x0002a20000000a00 */
[----:B------:R-:W-:Y:S01]  /*b890*/  IMAD.U32 R5, RZ, RZ, UR5 ;  /* 0x00000005ff057e24 */ /* 0x000fe2000f8e00ff */
[----:B------:R-:W-:Y:S01]  /*b8a0*/  ULDC.64 UR4, c[0x4][0x38] ;  /* 0x01000e0000047ab9 */ /* 0x000fe20000000a00 */
[----:B------:R-:W-:Y:S02]  /*b8b0*/  IMAD.U32 R6, RZ, RZ, UR6 ;  /* 0x00000006ff067e24 */ /* 0x000fe4000f8e00ff */
[----:B------:R-:W-:Y:S02]  /*b8c0*/  IMAD.U32 R7, RZ, RZ, UR7 ;  /* 0x00000007ff077e24 */ /* 0x000fe4000f8e00ff */
[----:B------:R-:W-:-:S02]  /*b8d0*/  IMAD.U32 R10, RZ, RZ, UR4 ;  /* 0x00000004ff0a7e24 */ /* 0x000fc4000f8e00ff */
[----:B0-----:R-:W-:Y:S02]  /*b8e0*/  IMAD.U32 R11, RZ, RZ, UR5 ;  /* 0x00000005ff0b7e24 */ /* 0x001fe4000f8e00ff */
[----:B------:R-:W-:Y:S02]  /*b8f0*/  IMAD.MOV.U32 R8, RZ, RZ, 0x70 ;  /* 0x00000070ff087424 */ /* 0x000fe400078e00ff */
[----:B------:R-:W-:Y:S02]  /*b900*/  IMAD.MOV.U32 R12, RZ, RZ, 0x1 ;  /* 0x00000001ff0c7424 */ /* 0x000fe400078e00ff */
[----:B-1----:R-:W-:-:S07]  /*b910*/  IMAD.MOV.U32 R13, RZ, RZ, RZ ;  /* 0x000000ffff0d7224 */ /* 0x002fce00078e00ff */
[----:B------:R-:W-:-:S07]  /*b920*/  LEPC R20, `(.L_x_1700) ;  /* 0x000000001014794e */ /* 0x000fce0000000000 */
[----:B--2-45:R-:W-:Y:S05]  /*b930*/  CALL.ABS.NOINC R14 ;  /* 0x000000000e007343 */ /* 0x034fea0003c00000 */
.L_x_1700:
[----:B------:R-:W-:Y:S02]  /*b940*/  ULDC UR4, c[0x0][0x3f4] ;  /* 0x0000fd0000047ab9 */ /* 0x000fe40000000800 */
[----:B------:R-:W-:-:S13]  /*b950*/  ISETP.LT.AND P0, PT, RZ, UR4, PT ;  /* 0x00000004ff007c0c */ /* 0x000fda000bf01270 */
[----:B------:R-:W-:Y:S05]  /*b960*/  @P0 BRA `(.L_x_1701) ;  /* 0x00000000003c0947 */ /* 0x000fea0003800000 */
[----:B------:R-:W-:-:S04]  /*b970*/  LEA.HI R0, R198, R198, RZ, 0x1 ;  /* 0x000000c6c6007211 */ /* 0x000fc800078f08ff */
[----:B------:R-:W-:-:S05]  /*b980*/  LOP3.LUT R3, R0, 0xfffffffe, RZ, 0xc0, !PT ;  /* 0xfffffffe00037812 */ /* 0x000fca00078ec0ff */
[----:B------:R-:W-:-:S05]  /*b990*/  IMAD.IADD R3, R198, 0x1, -R3 ;  /* 0x00000001c6037824 */ /* 0x000fca00078e0a03 */
[----:B------:R-:W-:-:S04]  /*b9a0*/  SHF.L.U32 R3, R3, 0x1f, RZ ;  /* 0x0000001f03037819 */ /* 0x000fc800000006ff */
[----:B------:R1:W2:Y:S03]  /*b9b0*/  SYNCS.PHASECHK.TRANS64.TRYWAIT P0, [R18+URZ+0x2a800], R3 ;  /* 0x02a80003120075a7 */ /* 0x0002a6000800017f */
[----:B--2---:R-:W-:Y:S05]  /*b9c0*/  @!P0 NANOSLEEP.SYNCS 0x989680 ;  /* 0x009896800000895d */ /* 0x004fea0003900000 */
[----:B------:R-:W2:Y:S01]  /*b9d0*/  @!P0 SYNCS.PHASECHK.TRANS64 P0, [R18+URZ+0x2a800], R3 ;  /* 0x02a80003120085a7 */ /* 0x000ea2000800007f */
[----:B------:R-:W-:Y:S04]  /*b9e0*/  BSSY B0, `(.L_x_1702) ;  /* 0x0000006000007945 */ /* 0x000fe80003800000 */
[----:B--2---:R-:W-:Y:S05]  /*b9f0*/  @P0 BRA `(.L_x_1703) ;  /* 0x0000000000100947 */ /* 0x004fea0003800000 */
.L_x_1704:
[----:B--2---:R2:W3:Y:S02]  /*ba00*/  SYNCS.PHASECHK.TRANS64.TRYWAIT P0, [R18+URZ+0x2a800], R3 ;  /* 0x02a80003120075a7 */ /* 0x0044e4000800017f */
[----:B---3--:R-:W-:Y:S05]  /*ba10*/  @!P0 NANOSLEEP.SYNCS 0x989680 ;  /* 0x009896800000895d */ /* 0x008fea0003900000 */
[----:B------:R-:W3:Y:S02]  /*ba20*/  @!P0 SYNCS.PHASECHK.TRANS64 P0, [R18+URZ+0x2a800], R3 ;  /* 0x02a80003120085a7 */ /* 0x000ee4000800007f */
[----:B---3--:R-:W-:Y:S05]  /*ba30*/  @!P0 BRA `(.L_x_1704) ;  /* 0xfffffffc00f08947 */ /* 0x008fea000383ffff */
.L_x_1703:
[----:B------:R-:W-:Y:S05]  /*ba40*/  BSYNC B0 ;  /* 0x0000000000007941 */ /* 0x000fea0003800000 */
.L_x_1702:
[----:B------:R-:W-:Y:S05]  /*ba50*/  BRA `(.L_x_1705) ;  /* 0x0000007400247947 */ /* 0x000fea0003800000 */
.L_x_1701:
[----:B------:R-:W2:Y:S01]  /*ba60*/  LDL R0, [R1+0x34] ;  /* 0x0000340001007983 */ /* 0x000ea20000100800 */
[----:B------:R-:W-:Y:S02]  /*ba70*/  ULDC.64 UR6, c[0x0][0x408] ;  /* 0x0001020000067ab9 */ /* 0x000fe40000000a00 */
[----:B-----5:R-:W-:Y:S01]  /*ba80*/  IMAD.WIDE.U32 R24, R141, UR6, RZ ;  /* 0x000000068d187c25 */ /* 0x020fe2000f8e00ff */
[----:B--2---:R-:W-:Y:S02]  /*ba90*/  R2UR UR4, R0 ;  /* 0x00000000000472ca */ /* 0x004fe400000e0000 */
[----:B------:R-:W-:-:S11]  /*baa0*/  SHF.R.S32.HI R0, RZ, 0x1f, R141 ;  /* 0x0000001fff007819 */ /* 0x000fd6000001148d */
[----:B------:R-:W-:-:S03]  /*bab0*/  ULOP3.LUT UP0, URZ, UR4, 0x3ff, URZ, 0xc0, !UPT ;  /* 0x000003ff043f7892 */ /* 0x000fc6000f80c03f */
[----:B------:R-:W-:Y:S02]  /*bac0*/  ULDC.64 UR4, c[0x0][0x3f8] ;  /* 0x0000fe0000047ab9 */ /* 0x000fe40000000a00 */
[C---:B------:R-:W-:Y:S01]  /*bad0*/  IMAD R4, R0.reuse, UR4, RZ ;  /* 0x0000000400047c24 */ /* 0x040fe2000f8e02ff */
[----:B------:R-:W-:Y:S01]  /*bae0*/  PLOP3.LUT P0, PT, PT, PT, UP0, 0x80, 0x0 ;  /* 0x000000000000781c */ /* 0x000fe20003f0f008 */
[----:B------:R-:W-:Y:S02]  /*baf0*/  IMAD R0, R0, UR6, RZ ;  /* 0x0000000600007c24 */ /* 0x000fe4000f8e02ff */
[----:B------:R-:W-:-:S04]  /*bb00*/  IMAD.WIDE.U32 R26, R141, UR4, RZ ;  /* 0x000000048d1a7c25 */ /* 0x000fc8000f8e00ff */
[C---:B----4-:R-:W-:Y:S02]  /*bb10*/  IMAD R29, R141.reuse, UR5, R4 ;  /* 0x000000058d1d7c24 */ /* 0x050fe4000f8e0204 */
[----:B0-----:R-:W-:Y:S02]  /*bb20*/  IMAD R31, R141, UR7, R0 ;  /* 0x000000078d1f7c24 */ /* 0x001fe4000f8e0200 */
[----:B------:R-:W-:Y:S02]  /*bb30*/  IMAD.IADD R29, R29, 0x1, R27 ;  /* 0x000000011d1d7824 */ /* 0x000fe400078e021b */
[----:B------:R-:W-:Y:S01]  /*bb40*/  IMAD.IADD R31, R31, 0x1, R25 ;  /* 0x000000011f1f7824 */ /* 0x000fe200078e0219 */
[----:B------:R-:W-:Y:S06]  /*bb50*/  @!P0 BRA `(.L_x_1706) ;  /* 0x0000000000408947 */ /* 0x000fec0003800000 */
        /* <DEDUP_REMOVED lines=16> */
.L_x_1706:
[----:B------:R-:W-:Y:S01]  /*bc60*/  ULDC.U8 UR4, c[0x0][0x410] ;  /* 0x0001040000047ab9 */ /* 0x000fe20000000000 */
[----:B------:R-:W-:Y:S01]  /*bc70*/  BSSY B0, `(.L_x_1707) ;  /* 0x000071f000007945 */ /* 0x000fe20003800000 */
[----:B------:R-:W-:Y:S01]  /*bc80*/  ISETP.NE.AND P0, PT, RZ, UR4, PT ;  /* 0x00000004ff007c0c */ /* 0x000fe2000bf05270 */
[----:B------:R-:W-:-:S12]  /*bc90*/  IMAD.IADD R10, R174, 0x1, R187 ;  /* 0x00000001ae0a7824 */ /* 0x000fd800078e02bb */
[----:B------:R-:W-:Y:S05]  /*bca0*/  @!P0 BRA `(.L_x_1708) ;  /* 0x00000038006c8947 */ /* 0x000fea0003800000 */
[----:B------:R-:W0:Y:S01]  /*bcb0*/  LDC R91, c[0x0][0x448] ;  /* 0x00011200ff5b7b82 */ /* 0x000e220000000800 */
[----:B------:R-:W-:Y:S01]  /*bcc0*/  IMAD R3, R199, 0x40, R10 ;  /* 0x00000040c7037824 */ /* 0x000fe200078e020a */
[----:B------:R-:W-:Y:S01]  /*bcd0*/  ULDC.64 UR4, c[0x0][0x3f8] ;  /* 0x0000fe0000047ab9 */ /* 0x000fe20000000a00 */
[----:B------:R-:W-:Y:S01]  /*bce0*/  ULDC.64 UR6, c[0x0][0x408] ;  /* 0x0001020000067ab9 */ /* 0x000fe20000000a00 */
[----:B------:R-:W-:Y:S02]  /*bcf0*/  IMAD.MOV.U32 R8, RZ, RZ, R26 ;  /* 0x000000ffff087224 */ /* 0x000fe400078e001a */
[----:B------:R-:W-:Y:S02]  /*bd00*/  IMAD.MOV.U32 R9, RZ, RZ, R29 ;  /* 0x000000ffff097224 */ /* 0x000fe400078e001d */
[----:B------:R-:W-:Y:S02]  /*bd10*/  IMAD.MOV.U32 R12, RZ, RZ, R24 ;  /* 0x000000ffff0c7224 */ /* 0x000fe400078e0018 */
[----:B------:R-:W-:Y:S01]  /*bd20*/  IMAD.MOV.U32 R13, RZ, RZ, R31 ;  /* 0x000000ffff0d7224 */ /* 0x000fe200078e001f */
[----:B0-----:R-:W-:-:S13]  /*bd30*/  ISETP.NE.AND P0, PT, R91, 0x1, PT ;  /* 0x000000015b00780c */ /* 0x001fda0003f05270 */
[----:B------:R-:W0:Y:S08]  /*bd40*/  @P0 LDC R0, c[0x0][0x44c] ;  /* 0x00011300ff000b82 */ /* 0x000e300000000800 */
[----:B------:R-:W1:Y:S01]  /*bd50*/  @P0 LDC R5, c[0x0][0x450] ;  /* 0x00011400ff050b82 */ /* 0x000e620000000800 */
[----:B0-----:R-:W-:-:S05]  /*bd60*/  @P0 IMAD.HI.U32 R0, R3, R0, RZ ;  /* 0x0000000003000227 */ /* 0x001fca00078e00ff */
[----:B-1----:R-:W-:-:S04]  /*bd70*/  @P0 SHF.R.U32.HI R3, RZ, R5, R0 ;  /* 0x00000005ff030219 */ /* 0x002fc80000011600 */
[----:B------:R-:W-:Y:S01]  /*bd80*/  SHF.R.S32.HI R0, RZ, 0x1f, R3 ;  /* 0x0000001fff007819 */ /* 0x000fe20000011403 */
[----:B------:R-:W-:-:S04]  /*bd90*/  IMAD.WIDE.U32 R8, R3, UR4, R8 ;  /* 0x0000000403087c25 */ /* 0x000fc8000f8e0008 */
[C---:B------:R-:W-:Y:S02]  /*bda0*/  IMAD R4, R0.reuse, UR4, RZ ;  /* 0x0000000400047c24 */ /* 0x040fe4000f8e02ff */
[----:B------:R-:W-:Y:S02]  /*bdb0*/  IMAD R0, R0, UR6, RZ ;  /* 0x0000000600007c24 */ /* 0x000fe4000f8e02ff */
[C---:B------:R-:W-:Y:S01]  /*bdc0*/  IMAD R7, R3.reuse, UR5, R4 ;  /* 0x0000000503077c24 */ /* 0x040fe2000f8e0204 */
[----:B------:R-:W-:Y:S01]  /*bdd0*/  ULDC.64 UR4, c[0x0][0x3e8] ;  /* 0x0000fa0000047ab9 */ /* 0x000fe20000000a00 */
[C---:B------:R-:W-:Y:S01]  /*bde0*/  IMAD.WIDE.U32 R12, R3.reuse, UR6, R12 ;  /* 0x00000006030c7c25 */ /* 0x040fe2000f8e000c */
[----:B------:R-:W-:Y:S01]  /*bdf0*/  LEA R6, P0, R8, UR4, 0x1 ;  /* 0x0000000408067c11 */ /* 0x000fe2000f8008ff */
[----:B------:R-:W-:Y:S02]  /*be00*/  UMOV UR4, 0xffffffff ;  /* 0xffffffff00047882 */ /* 0x000fe40000000000 */
[----:B------:R-:W-:Y:S01]  /*be10*/  IMAD R3, R3, UR7, R0 ;  /* 0x0000000703037c24 */ /* 0x000fe2000f8e0200 */
[----:B------:R-:W-:Y:S01]  /*be20*/  ULDC.64 UR6, c[0x0][0x400] ;  /* 0x0001000000067ab9 */ /* 0x000fe20000000a00 */
[----:B------:R-:W-:Y:S01]  /*be30*/  IMAD.IADD R7, R9, 0x1, R7 ;  /* 0x0000000109077824 */ /* 0x000fe200078e0207 */
[----:B------:R-:W-:Y:S01]  /*be40*/  LEA R4, P1, R12, UR6, 0x1 ;  /* 0x000000060c047c11 */ /* 0x000fe2000f8208ff */
[----:B------:R-:W-:-:S03]  /*be50*/  IMAD.IADD R3, R13, 0x1, R3 ;  /* 0x000000010d037824 */ /* 0x000fc600078e0203 */
[----:B------:R-:W-:Y:S02]  /*be60*/  LEA.HI.X R7, R8, UR5, R7, 0x1, P0 ;  /* 0x0000000508077c11 */ /* 0x000fe400080f0c07 */
[----:B------:R-:W-:Y:S01]  /*be70*/  LEA.HI.X R8, R12, UR7, R3, 0x1, P1 ;  /* 0x000000070c087c11 */ /* 0x000fe200088f0c03 */
[----:B------:R-:W-:Y:S06]  /*be80*/  BRA.DIV UR4, `(.L_x_1709) ;  /* 0x000001ea049c7947 */ /* 0x000fec000b800000 */
[----:B------:R0:W1:Y:S04]  /*be90*/  SHFL.IDX PT, R3, R7, RZ, 0x1c1f ;  /* 0x001c1fff07037589 */ /* 0x00006800000e0000 */
[----:B------:R0:W2:Y:S04]  /*bea0*/  SHFL.IDX PT, R0, R6, RZ, 0x1c1f ;  /* 0x001c1fff06007589 */ /* 0x0000a800000e0000 */
[----:B------:R0:W3:Y:S04]  /*beb0*/  SHFL.IDX PT, R5, R8, RZ, 0x1c1f ;  /* 0x001c1fff08057589 */ /* 0x0000e800000e0000 */
[----:B------:R0:W4:Y:S02]  /*bec0*/  SHFL.IDX PT, R14, R4, RZ, 0x1c1f ;  /* 0x001c1fff040e7589 */ /* 0x00012400000e0000 */
.L_x_2038:
[----:B------:R-:W-:Y:S01]  /*bed0*/  IMAD R91, R166, R91, RZ ;  /* 0x0000005ba65b7224 */ /* 0x000fe200078e02ff */
[----:B------:R-:W-:Y:S01]  /*bee0*/  BSSY B1, `(.L_x_1710) ;  /* 0x0000051000017945 */ /* 0x000fe20003800000 */
[----:B------:R-:W-:Y:S02]  /*bef0*/  CS2R R36, SRZ ;  /* 0x0000000000247805 */ /* 0x000fe4000001ff00 */
[----:B------:R-:W-:Y:S02]  /*bf00*/  CS2R R42, SRZ ;  /* 0x00000000002a7805 */ /* 0x000fe4000001ff00 */
[----:B------:R-:W-:Y:S02]  /*bf10*/  CS2R R46, SRZ ;  /* 0x00000000002e7805 */ /* 0x000fe4000001ff00 */
[----:B------:R-:W-:Y:S02]  /*bf20*/  ISETP.GE.AND P0, PT, R10, R91, PT ;  /* 0x0000005b0a00720c */ /* 0x000fe40003f06270 */
        /* <DEDUP_REMOVED lines=10> */
[----:B------:R-:W-:Y:S01]  /*bfd0*/  ULDC UR4, c[0x0][0x3f4] ;  /* 0x0000fd0000047ab9 */ /* 0x000fe20000000800 */
[----:B------:R-:W-:Y:S02]  /*bfe0*/  CS2R R58, SRZ ;  /* 0x00000000003a7805 */ /* 0x000fe4000001ff00 */
[----:B------:R-:W-:Y:S02]  /*bff0*/  ISETP.GE.AND P3, PT, R179, UR4, PT ;  /* 0x00000004b3007c0c */ /* 0x000fe4000bf66270 */
[----:B------:R-:W-:Y:S02]  /*c000*/  CS2R R60, SRZ ;  /* 0x00000000003c7805 */ /* 0x000fe4000001ff00 */
[----:B------:R-:W-:Y:S02]  /*c010*/  ISETP.GE.AND P2, PT, R177, UR4, PT ;  /* 0x00000004b1007c0c */ /* 0x000fe4000bf46270 */
[----:B------:R-:W-:Y:S02]  /*c020*/  ISETP.GE.AND P1, PT, R178, UR4, PT ;  /* 0x00000004b2007c0c */ /* 0x000fe4000bf26270 */
[----:B------:R-:W-:-:S02]  /*c030*/  ISETP.GE.AND P0, PT, R176, UR4, PT ;  /* 0x00000004b0007c0c */ /* 0x000fc4000bf06270 */
[----:B------:R-:W-:-:S03]  /*c040*/  ISETP.GE.AND P4, PT, R164, UR4, PT ;  /* 0x00000004a4007c0c */ /* 0x000fc6000bf86270 */
[C---:B------:R-:W-:Y:S01]  /*c050*/  @!P3 IMAD.SHL.U32 R31, R179.reuse, 0x2, RZ ;  /* 0x00000002b31fb824 */ /* 0x040fe200078e00ff */
[----:B------:R-:W-:-:S03]  /*c060*/  @!P3 SHF.L.U64.HI R12, R179, 0x1, R207 ;  /* 0x00000001b30cb819 */ /* 0x000fc600000102cf */
[C---:B------:R-:W-:Y:S01]  /*c070*/  @!P2 IMAD.SHL.U32 R33, R177.reuse, 0x2, RZ ;  /* 0x00000002b121a824 */ /* 0x040fe200078e00ff */
[----:B------:R-:W-:Y:S01]  /*c080*/  @!P2 SHF.L.U64.HI R24, R177, 0x1, R206 ;  /* 0x00000001b118a819 */ /* 0x000fe200000102ce */
[----:B------:R-:W-:Y:S01]  /*c090*/  @!P1 IMAD.SHL.U32 R39, R178, 0x2, RZ ;  /* 0x00000002b2279824 */ /* 0x000fe200078e00ff */
[-C--:B--2---:R-:W-:Y:S01]  /*c0a0*/  @!P3 IADD3 R28, P6, R0, R31.reuse, RZ ;  /* 0x0000001f001cb210 */ /* 0x084fe20007fde0ff */
[----:B------:R-:W-:Y:S01]  /*c0b0*/  @!P0 IMAD.SHL.U32 R63, R176, 0x2, RZ ;  /* 0x00000002b03f8824 */ /* 0x000fe200078e00ff */
[----:B----4-:R-:W-:Y:S01]  /*c0c0*/  @!P3 IADD3 R30, P5, R14, R31, RZ ;  /* 0x0000001f0e1eb210 */ /* 0x010fe20007fbe0ff */
[----:B-1----:R-:W-:Y:S01]  /*c0d0*/  @!P4 IMAD.MOV.U32 R25, RZ, RZ, R3 ;  /* 0x000000ffff19c224 */ /* 0x002fe200078e0003 */
[----:B------:R-:W-:Y:S01]  /*c0e0*/  @!P1 SHF.L.U64.HI R26, R178, 0x1, R205 ;  /* 0x00000001b21a9819 */ /* 0x000fe200000102cd */
[--C-:B------:R-:W-:Y:S01]  /*c0f0*/  @!P3 IMAD.X R29, R3, 0x1, R12.reuse, P6 ;  /* 0x00000001031db824 */ /* 0x100fe200030e060c */
[-C--:B------:R-:W-:Y:S01]  /*c100*/  @!P2 IADD3 R20, P6, R0, R33.reuse, RZ ;  /* 0x000000210014a210 */ /* 0x080fe20007fde0ff */
[----:B---3--:R-:W-:Y:S01]  /*c110*/  @!P3 IMAD.X R31, R5, 0x1, R12, P5 ;  /* 0x00000001051fb824 */ /* 0x008fe200028e060c */
[----:B------:R-:W-:Y:S01]  /*c120*/  @!P2 IADD3 R32, P5, R14, R33, RZ ;  /* 0x000000210e20a210 */ /* 0x000fe20007fbe0ff */
[----:B------:R-:W-:Y:S01]  /*c130*/  @!P4 IMAD.MOV.U32 R15, RZ, RZ, R5 ;  /* 0x000000ffff0fc224 */ /* 0x000fe200078e0005 */
[----:B------:R-:W-:Y:S01]  /*c140*/  @!P0 SHF.L.U64.HI R36, R176, 0x1, R203 ;  /* 0x00000001b0248819 */ /* 0x000fe200000102cb */
[--C-:B------:R-:W-:Y:S01]  /*c150*/  @!P2 IMAD.X R21, R3, 0x1, R24.reuse, P6 ;  /* 0x000000010315a824 */ /* 0x100fe200030e0618 */
[----:B------:R-:W-:Y:S01]  /*c160*/  @!P1 IADD3 R12, P6, R0, R39, RZ ;  /* 0x00000027000c9210 */ /* 0x000fe20007fde0ff */
[----:B------:R-:W-:Y:S01]  /*c170*/  @!P2 IMAD.X R33, R5, 0x1, R24, P5 ;  /* 0x000000010521a824 */ /* 0x000fe200028e0618 */
[----:B------:R-:W-:Y:S01]  /*c180*/  ISETP.GE.AND P5, PT, R180, UR4, PT ;  /* 0x00000004b4007c0c */ /* 0x000fe2000bfa6270 */
[----:B------:R-:W-:-:S02]  /*c190*/  @!P4 IMAD.MOV.U32 R24, RZ, RZ, R0 ;  /* 0x000000ffff18c224 */ /* 0x000fc400078e0000 */
[----:B------:R-:W-:Y:S01]  /*c1a0*/  @!P1 IMAD.X R13, R3, 0x1, R26, P6 ;  /* 0x00000001030d9824 */ /* 0x000fe200030e061a */
[----:B------:R-:W-:Y:S01]  /*c1b0*/  @!P1 IADD3 R38, P6, R14, R39, RZ ;  /* 0x000000270e269210 */ /* 0x000fe20007fde0ff */
[----:B------:R-:W-:-:S04]  /*c1c0*/  @!P4 IMAD.WIDE R24, R164, 0x2, R24 ;  /* 0x00000002a418c825 */ /* 0x000fc800078e0218 */
[----:B------:R-:W-:Y:S01]  /*c1d0*/  @!P1 IMAD.X R39, R5, 0x1, R26, P6 ;  /* 0x0000000105279824 */ /* 0x000fe200030e061a */
[-C--:B------:R-:W-:Y:S01]  /*c1e0*/  @!P0 IADD3 R40, P6, R0, R63.reuse, RZ ;  /* 0x0000003f00288210 */ /* 0x080fe20007fde0ff */
[----:B------:R-:W-:Y:S01]  /*c1f0*/  @!P4 IMAD.WIDE R26, R164, 0x2, R14 ;  /* 0x00000002a41ac825 */ /* 0x000fe200078e020e */
[----:B------:R1:W5:Y:S03]  /*c200*/  @!P4 LD.E.64 R58, desc[UR60][R24.64] ;  /* 0x0000003c183ac980 */ /* 0x000366000c101b00 */
[----:B------:R-:W-:Y:S01]  /*c210*/  @!P0 IMAD.X R41, R3, 0x1, R36, P6 ;  /* 0x0000000103298824 */ /* 0x000fe200030e0624 */
[----:B------:R-:W-:Y:S01]  /*c220*/  @!P0 IADD3 R62, P6, R14, R63, RZ ;  /* 0x0000003f0e3e8210 */ /* 0x000fe20007fde0ff */
[C---:B------:R-:W-:Y:S01]  /*c230*/  @!P5 IMAD.SHL.U32 R15, R180.reuse, 0x2, RZ ;  /* 0x00000002b40fd824 */ /* 0x040fe200078e00ff */
[----:B------:R1:W5:Y:S01]  /*c240*/  @!P4 LD.E.64 R60, desc[UR60][R26.64] ;  /* 0x0000003c1a3cc980 */ /* 0x000362000c101b00 */
[----:B------:R-:W-:-:S02]  /*c250*/  @!P5 SHF.L.U64.HI R34, R180, 0x1, R202 ;  /* 0x00000001b422d819 */ /* 0x000fc400000102ca */
[----:B------:R-:W-:Y:S01]  /*c260*/  CS2R R54, SRZ ;  /* 0x0000000000367805 */ /* 0x000fe2000001ff00 */
[----:B------:R-:W-:Y:S01]  /*c270*/  @!P0 IMAD.X R63, R5, 0x1, R36, P6 ;  /* 0x00000001053f8824 */ /* 0x000fe200030e0624 */
[-C--:B------:R-:W-:Y:S02]  /*c280*/  @!P5 IADD3 R64, P4, R0, R15.reuse, RZ ;  /* 0x0000000f0040d210 */ /* 0x080fe40007f9e0ff */
[----:B------:R-:W-:Y:S02]  /*c290*/  CS2R R56, SRZ ;  /* 0x0000000000387805 */ /* 0x000fe4000001ff00 */
[----:B------:R-:W-:Y:S02]  /*c2a0*/  @!P5 IADD3 R14, P6, R14, R15, RZ ;  /* 0x0000000f0e0ed210 */ /* 0x000fe40007fde0ff */
[----:B------:R-:W-:Y:S02]  /*c2b0*/  CS2R R52, SRZ ;  /* 0x0000000000347805 */ /* 0x000fe4000001ff00 */
[----:B------:R-:W-:Y:S01]  /*c2c0*/  CS2R R50, SRZ ;  /* 0x0000000000327805 */ /* 0x000fe2000001ff00 */
[--C-:B------:R-:W-:Y:S01]  /*c2d0*/  @!P5 IMAD.X R65, R3, 0x1, R34.reuse, P4 ;  /* 0x000000010341d824 */ /* 0x100fe200020e0622 */
[----:B------:R-:W-:Y:S01]  /*c2e0*/  CS2R R48, SRZ ;  /* 0x0000000000307805 */ /* 0x000fe2000001ff00 */
[----:B------:R-:W-:Y:S01]  /*c2f0*/  @!P5 IMAD.X R15, R5, 0x1, R34, P6 ;  /* 0x00000001050fd824 */ /* 0x000fe200030e0622 */
[----:B------:R-:W-:-:S02]  /*c300*/  CS2R R46, SRZ ;  /* 0x00000000002e7805 */ /* 0x000fc4000001ff00 */
[----:B------:R-:W-:Y:S02]  /*c310*/  CS2R R44, SRZ ;  /* 0x00000000002c7805 */ /* 0x000fe4000001ff00 */
[----:B------:R-:W-:Y:S02]  /*c320*/  CS2R R42, SRZ ;  /* 0x00000000002a7805 */ /* 0x000fe4000001ff00 */
[----:B------:R-:W-:Y:S02]  /*c330*/  CS2R R34, SRZ ;  /* 0x0000000000227805 */ /* 0x000fe4000001ff00 */
[----:B------:R-:W-:Y:S01]  /*c340*/  CS2R R36, SRZ ;  /* 0x0000000000247805 */ /* 0x000fe2000001ff00 */
[----:B------:R1:W5:Y:S04]  /*c350*/  @!P3 LD.E.64 R54, desc[UR60][R28.64] ;  /* 0x0000003c1c36b980 */ /* 0x000368000c101b00 */
        /* <DEDUP_REMOVED lines=8> */
[----:B------:R1:W5:Y:S02]  /*c3e0*/  @!P5 LD.E.64 R36, desc[UR60][R14.64] ;  /* 0x0000003c0e24d980 */ /* 0x000364000c101b00 */
.L_x_1711:
[----:B------:R-:W-:Y:S05]  /*c3f0*/  BSYNC B1 ;  /* 0x0000000000017941 */ /* 0x000fea0003800000 */
.L_x_1710:
[----:B--2--5:R-:W-:Y:S01]  /*c400*/  IMAD.MOV.U32 R0, RZ, RZ, R36 ;  /* 0x000000ffff007224 */ /* 0x024fe200078e0024 */
[----:B------:R-:W-:Y:S01]  /*c410*/  UMOV UR4, 0xffffffff ;  /* 0xffffffff00047882 */ /* 0x000fe20000000000 */
[----:B-1----:R-:W-:Y:S01]  /*c420*/  IMAD.MOV.U32 R3, RZ, RZ, R37 ;  /* 0x000000ffff037224 */ /* 0x002fe200078e0025 */
[----:B------:R-:W-:Y:S01]  /*c430*/  CS2R R20, SRZ ;  /* 0x0000000000147805 */ /* 0x000fe2000001ff00 */
[----:B---3--:R-:W-:Y:S01]  /*c440*/  IMAD.MOV.U32 R5, RZ, RZ, R42 ;  /* 0x000000ffff057224 */ /* 0x008fe200078e002a */
[----:B------:R-:W-:Y:S01]  /*c450*/  PRMT R80, R0, 0x7610, R80 ;  /* 0x0000761000507816 */ /* 0x000fe20000000050 */
        /* <DEDUP_REMOVED lines=41> */
[----:B------:R-:W-:-:S02]  /*c6f0*/  PRMT R81, R3, 0x7610, R81 ;  /* 0x0000761003517816 */ /* 0x000fc40000000051 */
[----:B------:R-:W-:Y:S02]  /*c700*/  PRMT R78, R5, 0x7610, R78 ;  /* 0x00007610054e7816 */ /* 0x000fe4000000004e */
[----:B------:R-:W-:Y:S01]  /*c710*/  PRMT R69, R9, 0x7610, R69 ;  /* 0x0000761009457816 */ /* 0x000fe20000000045 */
[----:B------:R-:W-:Y:S06]  /*c720*/  BRA.DIV UR4, `(.L_x_1712) ;  /* 0x000001e204e47947 */ /* 0x000fec000b800000 */
[----:B------:R1:W2:Y:S04]  /*c730*/  SHFL.IDX PT, R3, R7, 0x1, 0x1c1f ;  /* 0x003c1f0007037f89 */ /* 0x0002a800000e0000 */
[----:B------:R1:W3:Y:S04]  /*c740*/  SHFL.IDX PT, R0, R6, 0x1, 0x1c1f ;  /* 0x003c1f0006007f89 */ /* 0x0002e800000e0000 */
[----:B------:R1:W1:Y:S04]  /*c750*/  SHFL.IDX PT, R5, R8, 0x1, 0x1c1f ;  /* 0x003c1f0008057f89 */ /* 0x00026800000e0000 */
[----:B0-----:R-:W0:Y:S02]  /*c760*/  SHFL.IDX PT, R4, R4, 0x1, 0x1c1f ;  /* 0x003c1f0004047f89 */ /* 0x001e2400000e0000 */
.L_x_2044:
[----:B------:R-:W-:Y:S01]  /*c770*/  VIADD R10, R10, 0x40 ;  /* 0x000000400a0a7836 */ /* 0x000fe20000000000 */
[----:B-1----:R-:W-:Y:S01]  /*c780*/  LOP3.LUT R6, R184, 0x18, R16, 0xf8, !PT ;  /* 0x00000018b8067812 */ /* 0x002fe200078ef810 */
[----:B------:R-:W-:Y:S01]  /*c790*/  BSSY B1, `(.L_x_1713) ;  /* 0x0000053000017945 */ /* 0x000fe20003800000 */
[----:B------:R-:W-:Y:S02]  /*c7a0*/  LOP3.LUT P0, RZ, R208, 0x4, RZ, 0xc0, !PT ;  /* 0x00000004d0ff7812 */ /* 0x000fe4000780c0ff */
[----:B------:R-:W-:Y:S02]  /*c7b0*/  CS2R R30, SRZ ;  /* 0x00000000001e7805 */ /* 0x000fe4000001ff00 */
[----:B------:R-:W-:Y:S02]  /*c7c0*/  ISETP.GE.AND P1, PT, R10, R91, PT ;  /* 0x0000005b0a00720c */ /* 0x000fe40003f26270 */
[----:B------:R-:W-:Y:S02]  /*c7d0*/  CS2R R38, SRZ ;  /* 0x0000000000267805 */ /* 0x000fe4000001ff00 */
[----:B------:R-:W-:-:S02]  /*c7e0*/  LOP3.LUT R7, R6, R185, RZ, 0x3c, !PT ;  /* 0x000000b906077212 */ /* 0x000fc400078e3cff */
[----:B------:R-:W-:Y:S02]  /*c7f0*/  CS2R R24, SRZ ;  /* 0x0000000000187805 */ /* 0x000fe4000001ff00 */
[----:B------:R-:W-:Y:S02]  /*c800*/  CS2R R12, SRZ ;  /* 0x00000000000c7805 */ /* 0x000fe4000001ff00 */
[----:B------:R-:W-:Y:S02]  /*c810*/  CS2R R8, SRZ ;  /* 0x0000000000087805 */ /* 0x000fe4000001ff00 */
[----:B------:R-:W-:Y:S01]  /*c820*/  CS2R R40, SRZ ;  /* 0x0000000000287805 */ /* 0x000fe2000001ff00 */
[----:B------:R-:W-:Y:S01]  /*c830*/  IMAD.IADD R7, R186, 0x1, R7 ;  /* 0x00000001ba077824 */ /* 0x000fe200078e0207 */
[----:B------:R-:W-:Y:S02]  /*c840*/  CS2R R32, SRZ ;  /* 0x0000000000207805 */ /* 0x000fe4000001ff00 */
[----:B------:R-:W-:-:S02]  /*c850*/  CS2R R28, SRZ ;  /* 0x00000000001c7805 */ /* 0x000fc4000001ff00 */
[----:B------:R-:W-:Y:S02]  /*c860*/  CS2R R26, SRZ ;  /* 0x00000000001a7805 */ /* 0x000fe4000001ff00 */
[----:B----4-:R-:W-:Y:S01]  /*c870*/  CS2R R14, SRZ ;  /* 0x00000000000e7805 */ /* 0x010fe2000001ff00 */
[----:B------:R-:W-:Y:S01]  /*c880*/  IMAD R62, R7, 0x2, R18 ;  /* 0x00000002073e7824 */ /* 0x000fe200078e0212 */
        /* <DEDUP_REMOVED lines=8> */
[----:B------:R-:W-:-:S05]  /*c910*/  ISETP.GE.AND P1, PT, R176, UR4, PT ;  /* 0x00000004b0007c0c */ /* 0x000fca000bf26270 */
[C---:B------:R-:W-:Y:S01]  /*c920*/  @!P4 IMAD.SHL.U32 R9, R179.reuse, 0x2, RZ ;  /* 0x00000002b309c824 */ /* 0x040fe200078e00ff */
[----:B------:R-:W-:-:S03]  /*c930*/  @!P4 SHF.L.U64.HI R6, R179, 0x1, R207 ;  /* 0x00000001b306c819 */ /* 0x000fc600000102cf */
[C---:B------:R-:W-:Y:S01]  /*c940*/  @!P3 IMAD.SHL.U32 R73, R177.reuse, 0x2, RZ ;  /* 0x00000002b149b824 */ /* 0x040fe200078e00ff */
[----:B------:R-:W-:Y:S01]  /*c950*/  @!P3 SHF.L.U64.HI R12, R177, 0x1, R206 ;  /* 0x00000001b10cb819 */ /* 0x000fe200000102ce */
[----:B------:R-:W-:Y:S01]  /*c960*/  @!P2 IMAD.SHL.U32 R67, R178, 0x2, RZ ;  /* 0x00000002b243a824 */ /* 0x000fe200078e00ff */
[-C--:B---3--:R-:W-:Y:S01]  /*c970*/  @!P4 IADD3 R10, P5, R0, R9.reuse, RZ ;  /* 0x00000009000ac210 */ /* 0x088fe20007fbe0ff */
[----:B------:R-:W-:Y:S01]  /*c980*/  @!P1 IMAD.SHL.U32 R7, R176, 0x2, RZ ;  /* 0x00000002b0079824 */ /* 0x000fe200078e00ff */
[----:B0-----:R-:W-:Y:S02]  /*c990*/  @!P4 IADD3 R8, P6, R4, R9, RZ ;  /* 0x000000090408c210 */ /* 0x001fe40007fde0ff */
[----:B------:R-:W-:Y:S01]  /*c9a0*/  @!P2 SHF.L.U64.HI R14, R178, 0x1, R205 ;  /* 0x00000001b20ea819 */ /* 0x000fe200000102cd */
[--C-:B--2---:R-:W-:Y:S01]  /*c9b0*/  @!P4 IMAD.X R11, R3, 0x1, R6.reuse, P5 ;  /* 0x00000001030bc824 */ /* 0x104fe200028e0606 */
[-C--:B------:R-:W-:Y:S01]  /*c9c0*/  @!P3 IADD3 R76, P5, R0, R73.reuse, RZ ;  /* 0x00000049004cb210 */ /* 0x080fe20007fbe0ff */
[----:B------:R-:W-:Y:S01]  /*c9d0*/  @!P4 IMAD.X R9, R5, 0x1, R6, P6 ;  /* 0x000000010509c824 */ /* 0x000fe200030e0606 */
[----:B------:R-:W-:-:S02]  /*c9e0*/  @!P3 IADD3 R72, P6, R4, R73, RZ ;  /* 0x000000490448b210 */ /* 0x000fc40007fde0ff */
[----:B------:R-:W-:Y:S01]  /*c9f0*/  @!P1 SHF.L.U64.HI R20, R176, 0x1, R203 ;  /* 0x00000001b0149819 */ /* 0x000fe200000102cb */
[--C-:B------:R-:W-:Y:S01]  /*ca00*/  @!P3 IMAD.X R77, R3, 0x1, R12.reuse, P5 ;  /* 0x00000001034db824 */ /* 0x100fe200028e060c */
[-C--:B------:R-:W-:Y:S01]  /*ca10*/  @!P2 IADD3 R70, P5, R0, R67.reuse, RZ ;  /* 0x000000430046a210 */ /* 0x080fe20007fbe0ff */
[----:B------:R-:W-:Y:S01]  /*ca20*/  @!P3 IMAD.X R73, R5, 0x1, R12, P6 ;  /* 0x000000010549b824 */ /* 0x000fe200030e060c */
[----:B------:R-:W-:-:S03]  /*ca30*/  @!P2 IADD3 R66, P6, R4, R67, RZ ;  /* 0x000000430442a210 */ /* 0x000fc60007fde0ff */
[--C-:B------:R-:W-:Y:S01]  /*ca40*/  @!P2 IMAD.X R71, R3, 0x1, R14.reuse, P5 ;  /* 0x000000010347a824 */ /* 0x100fe200028e060e */
[----:B------:R-:W-:Y:S01]  /*ca50*/  @!P1 IADD3 R64, P5, R0, R7, RZ ;  /* 0x0000000700409210 */ /* 0x000fe20007fbe0ff */
[----:B------:R-:W-:Y:S01]  /*ca60*/  @!P2 IMAD.X R67, R5, 0x1, R14, P6 ;  /* 0x000000010543a824 */ /* 0x000fe200030e060e */
[----:B------:R-:W-:-:S03]  /*ca70*/  ISETP.GE.AND P6, PT, R164, UR4, PT ;  /* 0x00000004a4007c0c */ /* 0x000fc6000bfc6270 */
[----:B------:R-:W-:Y:S01]  /*ca80*/  @!P1 IMAD.X R65, R3, 0x1, R20, P5 ;  /* 0x0000000103419824 */ /* 0x000fe200028e0614 */
[----:B------:R-:W-:-:S05]  /*ca90*/  @!P1 IADD3 R6, P5, R4, R7, RZ ;  /* 0x0000000704069210 */ /* 0x000fca0007fbe0ff */
[----:B------:R-:W-:Y:S01]  /*caa0*/  @!P1 IMAD.X R7, R5, 0x1, R20, P5 ;  /* 0x0000000105079824 */ /* 0x000fe200028e0614 */
[----:B------:R-:W-:-:S03]  /*cab0*/  ISETP.GE.AND P5, PT, R180, UR4, PT ;  /* 0x00000004b4007c0c */ /* 0x000fc6000bfa6270 */
[----:B------:R-:W-:Y:S02]  /*cac0*/  @!P6 IMAD.MOV.U32 R12, RZ, RZ, R0 ;  /* 0x000000ffff0ce224 */ /* 0x000fe400078e0000 */
[----:B------:R-:W-:Y:S02]  /*cad0*/  @!P6 IMAD.MOV.U32 R13, RZ, RZ, R3 ;  /* 0x000000ffff0de224 */ /* 0x000fe400078e0003 */
[----:B------:R-:W-:-:S04]  /*cae0*/  @!P6 IMAD.WIDE R14, R164, 0x2, R4 ;  /* 0x00000002a40ee825 */ /* 0x000fc800078e0204 */
[----:B------:R-:W-:Y:S01]  /*caf0*/  @!P6 IMAD.WIDE R12, R164, 0x2, R12 ;  /* 0x00000002a40ce825 */ /* 0x000fe200078e020c */
[----:B------:R0:W5:Y:S03]  /*cb00*/  @!P6 LD.E.64 R38, desc[UR60][R14.64] ;  /* 0x0000003c0e26e980 */ /* 0x000166000c101b00 */
[C---:B------:R-:W-:Y:S01]  /*cb10*/  @!P5 IMAD.SHL.U32 R21, R180.reuse, 0x2, RZ ;  /* 0x00000002b415d824 */ /* 0x040fe200078e00ff */
[----:B------:R1:W5:Y:S01]  /*cb20*/  @!P6 LD.E.64 R40, desc[UR60][R12.64] ;  /* 0x0000003c0c28e980 */ /* 0x000362000c101b00 */
[----:B------:R-:W-:-:S03]  /*cb30*/  @!P5 SHF.L.U64.HI R20, R180, 0x1, R202 ;  /* 0x00000001b414d819 */ /* 0x000fc600000102ca */
[-C--:B------:R-:W-:Y:S02]  /*cb40*/  @!P5 IADD3 R74, P6, R0, R21.reuse, RZ ;  /* 0x00000015004ad210 */ /* 0x080fe40007fde0ff */
[----:B------:R-:W-:Y:S02]  /*cb50*/  CS2R R32, SRZ ;  /* 0x0000000000207805 */ /* 0x000fe4000001ff00 */
[----:B------:R-:W-:Y:S01]  /*cb60*/  CS2R R30, SRZ ;  /* 0x00000000001e7805 */ /* 0x000fe2000001ff00 */
[----:B------:R-:W-:Y:S01]  /*cb70*/  @!P5 IMAD.X R75, R3, 0x1, R20, P6 ;  /* 0x00000001034bd824 */ /* 0x000fe200030e0614 */
[----:B------:R-:W-:Y:S02]  /*cb80*/  @!P5 IADD3 R4, P6, R4, R21, RZ ;  /* 0x000000150404d210 */ /* 0x000fe40007fde0ff */
[----:B------:R2:W5:Y:S01]  /*cb90*/  @!P4 LD.E.64 R32, desc[UR60][R10.64] ;  /* 0x0000003c0a20c980 */ /* 0x000562000c101b00 */
[----:B------:R-:W-:Y:S02]  /*cba0*/  CS2R R28, SRZ ;  /* 0x00000000001c7805 */ /* 0x000fe4000001ff00 */
[----:B------:R-:W-:-:S02]  /*cbb0*/  CS2R R26, SRZ ;  /* 0x00000000001a7805 */ /* 0x000fc4000001ff00 */
[----:B------:R-:W-:Y:S01]  /*cbc0*/  CS2R R24, SRZ ;  /* 0x0000000000187805 */ /* 0x000fe2000001ff00 */
[----:B------:R-:W-:Y:S01]  /*cbd0*/  @!P5 IMAD.X R5, R5, 0x1, R20, P6 ;  /* 0x000000010505d824 */ /* 0x000fe200030e0614 */
[----:B------:R3:W5:Y:S01]  /*cbe0*/  @!P4 LD.E.64 R30, desc[UR60][R8.64] ;  /* 0x0000003c081ec980 */ /* 0x000762000c101b00 */
[----:B------:R-:W-:Y:S02]  /*cbf0*/  CS2R R20, SRZ ;  /* 0x0000000000147805 */ /* 0x000fe4000001ff00 */
[----:B0-----:R-:W-:Y:S02]  /*cc00*/  CS2R R14, SRZ ;  /* 0x00000000000e7805 */ /* 0x001fe4000001ff00 */
[----:B-1----:R-:W-:Y:S01]  /*cc10*/  CS2R R12, SRZ ;  /* 0x00000000000c7805 */ /* 0x002fe2000001ff00 */
[----:B------:R1:W5:Y:S01]  /*cc20*/  @!P3 LD.E.64 R28, desc[UR60][R76.64] ;  /* 0x0000003c4c1cb980 */ /* 0x000362000c101b00 */
[----:B--2---:R-:W-:-:S03]  /*cc30*/  CS2R R10, SRZ ;  /* 0x00000000000a7805 */ /* 0x004fc6000001ff00 */
[----:B------:R1:W5:Y:S01]  /*cc40*/  @!P3 LD.E.64 R20, desc[UR60][R72.64] ;  /* 0x0000003c4814b980 */ /* 0x000362000c101b00 */
[----:B---3--:R-:W-:-:S03]  /*cc50*/  CS2R R8, SRZ ;  /* 0x0000000000087805 */ /* 0x008fc6000001ff00 */
[----:B------:R1:W5:Y:S04]  /*cc60*/  @!P2 LD.E.64 R26, desc[UR60][R70.64] ;  /* 0x0000003c461aa980 */ /* 0x000368000c101b00 */
[----:B------:R1:W5:Y:S04]  /*cc70*/  @!P2 LD.E.64 R24, desc[UR60][R66.64] ;  /* 0x0000003c4218a980 */ /* 0x000368000c101b00 */
[----:B------:R1:W5:Y:S04]  /*cc80*/  @!P1 LD.E.64 R14, desc[UR60][R64.64] ;  /* 0x0000003c400e9980 */ /* 0x000368000c101b00 */
[----:B------:R1:W5:Y:S04]  /*cc90*/  @!P1 LD.E.64 R12, desc[UR60][R6.64] ;  /* 0x0000003c060c9980 */ /* 0x000368000c101b00 */
[----:B------:R1:W5:Y:S04]  /*cca0*/  @!P5 LD.E.64 R10, desc[UR60][R74.64] ;  /* 0x0000003c4a0ad980 */ /* 0x000368000c101b00 */
[----:B------:R1:W5:Y:S02]  /*ccb0*/  @!P5 LD.E.64 R8, desc[UR60][R4.64] ;  /* 0x0000003c0408d980 */ /* 0x000364000c101b00 */
.L_x_1714:
[----:B------:R-:W-:Y:S05]  /*ccc0*/  BSYNC B1 ;  /* 0x0000000000017941 */ /* 0x000fea0003800000 */
.L_x_1713:
[----:B--2---:R-:W-:Y:S01]  /*ccd0*/  LEA.HI R3, R198, R198, RZ, 0x1 ;  /* 0x000000c6c6037211 */ /* 0x004fe200078f08ff */
[C---:B-1----:R-:W-:Y:S01]  /*cce0*/  VIADD R5, R62.reuse, 0xc400 ;  /* 0x0000c4003e057836 */ /* 0x042fe20000000000 */
[----:B------:R-:W-:Y:S01]  /*ccf0*/  VIADDMNMX R91, R91, -R187, 0x80, PT ;  /* 0x000000805b5b7446 */ /* 0x000fe200038009bb */
[----:B---3--:R-:W-:Y:S01]  /*cd00*/  VIADD R0, R62, 0xc440 ;  /* 0x0000c4403e007836 */ /* 0x008fe20000000000 */
[----:B------:R-:W-:Y:S01]  /*cd10*/  LOP3.LUT R3, R3, 0xfffffffe, RZ, 0xc0, !PT ;  /* 0xfffffffe03037812 */ /* 0x000fe200078ec0ff */
[----:B------:R-:W-:Y:S01]  /*cd20*/  @P0 VIADD R0, R5, 0xffffffc0 ;  /* 0xffffffc005000836 */ /* 0x000fe20000000000 */
[----:B------:R-:W-:Y:S01]  /*cd30*/  BSSY B1, `(.L_x_1715) ;  /* 0x0000034000017945 */ /* 0x000fe20003800000 */
[----:B-----5:R-:W-:Y:S01]  /*cd40*/  IMAD.MOV.U32 R5, RZ, RZ, R30 ;  /* 0x000000ffff057224 */ /* 0x020fe200078e001e */
[----:B------:R-:W-:Y:S01]  /*cd50*/  ISETP.GE.AND P1, PT, R174, R91, PT ;  /* 0x0000005bae00720c */ /* 0x000fe20003f26270 */
[----:B------:R-:W-:Y:S02]  /*cd60*/  IMAD.IADD R3, R198, 0x1, -R3 ;  /* 0x00000001c6037824 */ /* 0x000fe400078e0a03 */
[----:B0-----:R-:W-:Y:S01]  /*cd70*/  IMAD.MOV.U32 R4, RZ, RZ, R20 ;  /* 0x000000ffff047224 */ /* 0x001fe200078e0014 */
[----:B------:R-:W-:Y:S01]  /*cd80*/  PRMT R96, R5, 0x7610, R96 ;  /* 0x0000761005607816 */ /* 0x000fe20000000060 */
[----:B------:R-:W-:Y:S01]  /*cd90*/  IMAD.MOV.U32 R6, RZ, RZ, R31 ;  /* 0x000000ffff067224 */ /* 0x000fe200078e001f */
[----:B------:R-:W-:Y:S01]  /*cda0*/  SHF.L.U32 R5, R3, 0x1f, RZ ;  /* 0x0000001f03057819 */ /* 0x000fe200000006ff */
[----:B------:R-:W-:Y:S01]  /*cdb0*/  IMAD.MOV.U32 R7, RZ, RZ, R24 ;  /* 0x000000ffff077224 */ /* 0x000fe200078e0018 */
[----:B------:R-:W-:Y:S01]  /*cdc0*/  PRMT R77, R4, 0x7610, R77 ;  /* 0x00007610044d7816 */ /* 0x000fe2000000004d */
[----:B------:R-:W-:Y:S01]  /*cdd0*/  IMAD.MOV.U32 R4, RZ, RZ, R21 ;  /* 0x000000ffff047224 */ /* 0x000fe200078e0015 */
[----:B------:R-:W0:Y:S01]  /*cde0*/  SYNCS.PHASECHK.TRANS64.TRYWAIT P0, [R18+URZ+0x2a800], R5 ;  /* 0x02a80005120075a7 */ /* 0x000e22000800017f */
        /* <DEDUP_REMOVED lines=39> */
[----:B0-----:R-:W-:Y:S06]  /*d060*/  @!P0 BRA `(.L_x_1716) ;  /* 0x000001dc00088947 */ /* 0x001fec0003800000 */
.L_x_2045:
[----:B------:R-:W-:Y:S05]  /*d070*/  BSYNC B1 ;  /* 0x0000000000017941 */ /* 0x000fea0003800000 */
.L_x_1715:
[----:B------:R-:W-:Y:S01]  /*d080*/  BSSY B1, `(.L_x_1717) ;  /* 0x000012f000017945 */ /* 0x000fe20003800000 */
[----:B------:R-:W-:Y:S02]  /*d090*/  PRMT R64, R4, 0x7610, R64 ;  /* 0x0000761004407816 */ /* 0x000fe40000000040 */
[----:B------:R-:W-:Y:S01]  /*d0a0*/  PRMT R65, R6, 0x7610, R65 ;  /* 0x0000761006417816 */ /* 0x000fe20000000041 */
[----:B------:R-:W-:Y:S06]  /*d0b0*/  @P1 BRA `(.L_x_1718) ;  /* 0x0000001000ac1947 */ /* 0x000fec0003800000 */
[----:B0-----:R-:W0:Y:S01]  /*d0c0*/  LDC R5, c[0x0][0x3f4] ;  /* 0x0000fd00ff057b82 */ /* 0x001e220000000800 */
        /* <DEDUP_REMOVED lines=9> */
[----:B------:R-:W-:Y:S02]  /*d160*/  SHF.R.U64 R112, R58, 0x10, R59 ;  /* 0x000000103a707819 */ /* 0x000fe4000000123b */
[--C-:B------:R-:W-:Y:S02]  /*d170*/  SHF.R.U64 R58, R60, 0x10, R61.reuse ;  /* 0x000000103c3a7819 */ /* 0x100fe4000000123d */
[----:B------:R-:W-:Y:S02]  /*d180*/  SHF.R.U32.HI R61, RZ, 0x10, R61 ;  /* 0x00000010ff3d7819 */ /* 0x000fe4000001163d */
[----:B------:R-:W-:Y:S02]  /*d190*/  SHF.R.U32.HI R59, RZ, 0x10, R59 ;  /* 0x00000010ff3b7819 */ /* 0x000fe4000001163b */
[----:B------:R-:W-:Y:S02]  /*d1a0*/  PRMT R111, R111, 0x5410, R112 ;  /* 0x000054106f6f7816 */ /* 0x000fe40000000070 */
[----:B------:R-:W-:-:S02]  /*d1b0*/  PRMT R112, R108, 0x5410, R61 ;  /* 0x000054106c707816 */ /* 0x000fc4000000003d */
[----:B------:R-:W-:Y:S02]  /*d1c0*/  PRMT R110, R110, 0x5410, R59 ;  /* 0x000054106e6e7816 */ /* 0x000fe4000000003b */
[----:B------:R-:W-:Y:S01]  /*d1d0*/  PRMT R109, R109, 0x5410, R58 ;  /* 0x000054106d6d7816 */ /* 0x000fe2000000003a */
[C---:B------:R-:W-:Y:S01]  /*d1e0*/  IMAD.U32 R113, R112.reuse, 0x10000, RZ ;  /* 0x0001000070717824 */ /* 0x040fe200078e00ff */
[----:B------:R-:W-:Y:S01]  /*d1f0*/  LOP3.LUT R112, R112, 0xffff0000, RZ, 0xc0, !PT ;  /* 0xffff000070707812 */ /* 0x000fe200078ec0ff */
[C---:B------:R-:W-:Y:S01]  /*d200*/  IMAD.U32 R108, R110.reuse, 0x10000, RZ ;  /* 0x000100006e6c7824 */ /* 0x040fe200078e00ff */
[----:B------:R-:W-:Y:S02]  /*d210*/  LOP3.LUT R110, R110, 0xffff0000, RZ, 0xc0, !PT ;  /* 0xffff00006e6e7812 */ /* 0x000fe400078ec0ff */
[C---:B0-----:R-:W-:Y:S01]  /*d220*/  LOP3.LUT R59, R6.reuse, 0xffff0000, RZ, 0xc0, !PT ;  /* 0xffff0000063b7812 */ /* 0x041fe200078ec0ff */
[----:B------:R-:W-:Y:S01]  /*d230*/  IMAD.U32 R58, R6, 0x10000, RZ ;  /* 0x00010000063a7824 */ /* 0x000fe200078e00ff */
[C---:B------:R-:W-:Y:S01]  /*d240*/  LOP3.LUT R61, R7.reuse, 0xffff0000, RZ, 0xc0, !PT ;  /* 0xffff0000073d7812 */ /* 0x040fe200078ec0ff */
[----:B------:R-:W-:-:S02]  /*d250*/  IMAD.U32 R60, R7, 0x10000, RZ ;  /* 0x00010000073c7824 */ /* 0x000fc400078e00ff */
[CC--:B------:R-:W-:Y:S01]  /*d260*/  FMUL.FTZ R115, R59.reuse, R113.reuse ;  /* 0x000000713b737220 */ /* 0x0c0fe20000410000 */
[----:B------:R-:W-:Y:S01]  /*d270*/  FMUL.FTZ R114, R59, R108 ;  /* 0x0000006c3b727220 */ /* 0x000fe20000410000 */
[----:B------:R-:W-:Y:S01]  /*d280*/  FMUL.FTZ R59, R61, R112 ;  /* 0x000000703d3b7220 */ /* 0x000fe20000410000 */
[----:B------:R-:W-:Y:S02]  /*d290*/  IMAD.U32 R6, R4, 0x10000, RZ ;  /* 0x0001000004067824 */ /* 0x000fe400078e00ff */
[C---:B------:R-:W-:Y:S01]  /*d2a0*/  FFMA.FTZ R115, R58.reuse, R108, -R115 ;  /* 0x0000006c3a737223 */ /* 0x040fe20000010873 */
[----:B------:R-:W-:Y:S02]  /*d2b0*/  IMAD.U32 R7, R5, 0x10000, RZ ;  /* 0x0001000005077824 */ /* 0x000fe400078e00ff */
[----:B------:R-:W-:Y:S01]  /*d2c0*/  FFMA.FTZ R114, R58, R113, R114 ;  /* 0x000000713a727223 */ /* 0x000fe20000010072 */
[----:B------:R-:W-:Y:S01]  /*d2d0*/  LOP3.LUT R4, R4, 0xffff0000, RZ, 0xc0, !PT ;  /* 0xffff000004047812 */ /* 0x000fe200078ec0ff */
[-C--:B------:R-:W-:Y:S01]  /*d2e0*/  FMUL.FTZ R117, R61, R110.reuse ;  /* 0x0000006e3d757220 */ /* 0x080fe20000410000 */
        /* <DEDUP_REMOVED lines=10> */
[-C--:B------:R-:W-:Y:S01]  /*d390*/  FMUL.FTZ R111, R5, R58.reuse ;  /* 0x0000003a056f7220 */ /* 0x080fe20000410000 */
[C---:B------:R-:W-:Y:S01]  /*d3a0*/  FFMA.FTZ R4, R6.reuse, R59, -R109 ;  /* 0x0000003b06047223 */ /* 0x040fe2000001086d */
[C---:B------:R-:W-:Y:S01]  /*d3b0*/  FFMA.FTZ R5, R7.reuse, R58, -R110 ;  /* 0x0000003a07057223 */ /* 0x040fe2000001086e */
[----:B------:R-:W-:Y:S01]  /*d3c0*/  FFMA.FTZ R61, R6, R61, R60 ;  /* 0x0000003d063d7223 */ /* 0x000fe2000001003c */
[----:B------:R-:W-:Y:S01]  /*d3d0*/  FFMA.FTZ R108, R7, R108, R111 ;  /* 0x0000006c076c7223 */ /* 0x000fe2000001006f */
[----:B------:R-:W-:Y:S02]  /*d3e0*/  F2FP.BF16.F32.PACK_AB R6, R114, R115 ;  /* 0x000000737206723e */ /* 0x000fe400000010ff */
[----:B------:R-:W-:-:S02]  /*d3f0*/  F2FP.BF16.F32.PACK_AB R7, R112, R113 ;  /* 0x000000717007723e */ /* 0x000fc400000010ff */
[----:B------:R-:W-:Y:S02]  /*d400*/  F2FP.BF16.F32.PACK_AB R4, R61, R4 ;  /* 0x000000043d04723e */ /* 0x000fe400000010ff */
[----:B------:R-:W-:-:S05]  /*d410*/  F2FP.BF16.F32.PACK_AB R5, R108, R5 ;  /* 0x000000056c05723e */ /* 0x000fca00000010ff */
[----:B------:R0:W-:Y:S02]  /*d420*/  STS.128 [R62+0xc400], R4 ;  /* 0x00c400043e007388 */ /* 0x0001e40000000c00 */
.L_x_1720:
[----:B------:R-:W-:Y:S05]  /*d430*/  BSYNC B2 ;  /* 0x0000000000027941 */ /* 0x000fea0003800000 */
.L_x_1719:
[----:B------:R-:W-:Y:S04]  /*d440*/  BSSY B2, `(.L_x_1721) ;  /* 0x0000030000027945 */ /* 0x000fe80003800000 */
[----:B------:R-:W-:Y:S05]  /*d450*/  @P1 BRA `(.L_x_1722) ;  /* 0x0000000000b81947 */ /* 0x000fea0003800000 */
[----:B0-----:R-:W0:Y:S01]  /*d460*/  LDS.128 R4, [R0] ;  /* 0x0000000000047984 */ /* 0x001e220000000c00 */
[--C-:B------:R-:W-:Y:S02]  /*d470*/  SHF.R.U64 R59, R54, 0x10, R55.reuse ;  /* 0x00000010363b7819 */ /* 0x100fe40000001237 */
[----:B------:R-:W-:Y:S02]  /*d480*/  SHF.R.U32.HI R54, RZ, 0x10, R55 ;  /* 0x00000010ff367819 */ /* 0x000fe40000011637 */
[--C-:B------:R-:W-:Y:S02]  /*d490*/  SHF.R.U64 R55, R56, 0x10, R57.reuse ;  /* 0x0000001038377819 */ /* 0x100fe40000001239 */
[----:B------:R-:W-:Y:S02]  /*d4a0*/  SHF.R.U32.HI R56, RZ, 0x10, R57 ;  /* 0x00000010ff387819 */ /* 0x000fe40000011639 */
[----:B------:R-:W-:Y:S02]  /*d4b0*/  PRMT R103, R103, 0x5410, R54 ;  /* 0x0000541067677816 */ /* 0x000fe40000000036 */
[----:B------:R-:W-:-:S02]  /*d4c0*/  PRMT R101, R101, 0x5410, R56 ;  /* 0x0000541065657816 */ /* 0x000fc40000000038 */
[----:B------:R-:W-:Y:S01]  /*d4d0*/  PRMT R100, R100, 0x5410, R55 ;  /* 0x0000541064647816 */ /* 0x000fe20000000037 */
[----:B------:R-:W-:Y:S01]  /*d4e0*/  IMAD.U32 R58, R103, 0x10000, RZ ;  /* 0x00010000673a7824 */ /* 0x000fe200078e00ff */
[----:B------:R-:W-:Y:S01]  /*d4f0*/  PRMT R102, R102, 0x5410, R59 ;  /* 0x0000541066667816 */ /* 0x000fe2000000003b */
[C---:B------:R-:W-:Y:S01]  /*d500*/  IMAD.U32 R59, R101.reuse, 0x10000, RZ ;  /* 0x00010000653b7824 */ /* 0x040fe200078e00ff */
[----:B------:R-:W-:Y:S02]  /*d510*/  LOP3.LUT R101, R101, 0xffff0000, RZ, 0xc0, !PT ;  /* 0xffff000065657812 */ /* 0x000fe400078ec0ff */
[----:B------:R-:W-:Y:S02]  /*d520*/  LOP3.LUT R103, R103, 0xffff0000, RZ, 0xc0, !PT ;  /* 0xffff000067677812 */ /* 0x000fe400078ec0ff */
[C---:B0-----:R-:W-:Y:S01]  /*d530*/  LOP3.LUT R55, R6.reuse, 0xffff0000, RZ, 0xc0, !PT ;  /* 0xffff000006377812 */ /* 0x041fe200078ec0ff */
[----:B------:R-:W-:Y:S01]  /*d540*/  IMAD.U32 R54, R6, 0x10000, RZ ;  /* 0x0001000006367824 */ /* 0x000fe200078e00ff */
[C---:B------:R-:W-:Y:S01]  /*d550*/  LOP3.LUT R57, R7.reuse, 0xffff0000, RZ, 0xc0, !PT ;  /* 0xffff000007397812 */ /* 0x040fe200078ec0ff */
[----:B------:R-:W-:-:S02]  /*d560*/  IMAD.U32 R56, R7, 0x10000, RZ ;  /* 0x0001000007387824 */ /* 0x000fc400078e00ff */
[CC--:B------:R-:W-:Y:S01]  /*d570*/  FMUL.FTZ R60, R55.reuse, R58.reuse ;  /* 0x0000003a373c7220 */ /* 0x0c0fe20000410000 */
[----:B------:R-:W-:Y:S01]  /*d580*/  FMUL.FTZ R61, R55, R59 ;  /* 0x0000003b373d7220 */ /* 0x000fe20000410000 */
[C---:B------:R-:W-:Y:S01]  /*d590*/  FMUL.FTZ R55, R57.reuse, R101 ;  /* 0x0000006539377220 */ /* 0x040fe20000410000 */
[----:B------:R-:W-:Y:S02]  /*d5a0*/  IMAD.U32 R6, R4, 0x10000, RZ ;  /* 0x0001000004067824 */ /* 0x000fe400078e00ff */
[----:B------:R-:W-:Y:S01]  /*d5b0*/  FFMA.FTZ R109, R54, R59, R60 ;  /* 0x0000003b366d7223 */ /* 0x000fe2000001003c */
[-C--:B------:R-:W-:Y:S01]  /*d5c0*/  FMUL.FTZ R59, R57, R103.reuse ;  /* 0x00000067393b7220 */ /* 0x080fe20000410000 */
[----:B------:R-:W-:Y:S01]  /*d5d0*/  FFMA.FTZ R103, R56, R103, -R55 ;  /* 0x0000006738677223 */ /* 0x000fe20000010837 */
[C---:B------:R-:W-:Y:S01]  /*d5e0*/  IMAD.U32 R7, R5.reuse, 0x10000, RZ ;  /* 0x0001000005077824 */ /* 0x040fe200078e00ff */
[----:B------:R-:W-:Y:S01]  /*d5f0*/  LOP3.LUT R4, R4, 0xffff0000, RZ, 0xc0, !PT ;  /* 0xffff000004047812 */ /* 0x000fe200078ec0ff */
[----:B------:R-:W-:Y:S01]  /*d600*/  IMAD.U32 R57, R100, 0x10000, RZ ;  /* 0x0001000064397824 */ /* 0x000fe200078e00ff */
[----:B------:R-:W-:Y:S01]  /*d610*/  LOP3.LUT R5, R5, 0xffff0000, RZ, 0xc0, !PT ;  /* 0xffff000005057812 */ /* 0x000fe200078ec0ff */
[----:B------:R-:W-:Y:S01]  /*d620*/  IMAD.U32 R55, R102, 0x10000, RZ ;  /* 0x0001000066377824 */ /* 0x000fe200078e00ff */
[----:B------:R-:W-:Y:S01]  /*d630*/  LOP3.LUT R100, R100, 0xffff0000, RZ, 0xc0, !PT ;  /* 0xffff000064647812 */ /* 0x000fe200078ec0ff */
[----:B------:R-:W-:Y:S01]  /*d640*/  FFMA.FTZ R58, R54, R58, -R61 ;  /* 0x0000003a363a7223 */ /* 0x000fe2000001083d */
[----:B------:R-:W-:Y:S01]  /*d650*/  LOP3.LUT R102, R102, 0xffff0000, RZ, 0xc0, !PT ;  /* 0xffff000066667812 */ /* 0x000fe200078ec0ff */
        /* <DEDUP_REMOVED lines=14> */
.L_x_1722:
[----:B------:R-:W-:Y:S05]  /*d740*/  BSYNC B2 ;  /* 0x0000000000027941 */ /* 0x000fea0003800000 */
.L_x_1721:
[----:B------:R-:W-:Y:S04]  /*d750*/  BSSY B2, `(.L_x_1723) ;  /* 0x0000030000027945 */ /* 0x000fe80003800000 */
[----:B------:R-:W-:Y:S05]  /*d760*/  @P2 BRA `(.L_x_1724) ;  /* 0x0000000000b82947 */ /* 0x000fea0003800000 */
[----:B01----:R-:W0:Y:S01]  /*d770*/  LDS.128 R4, [R62+0x10400] ;  /* 0x010400003e047984 */ /* 0x003e220000000c00 */
        /* <DEDUP_REMOVED lines=45> */
.L_x_1724:
[----:B------:R-:W-:Y:S05]  /*da50*/  BSYNC B2 ;  /* 0x0000000000027941 */ /* 0x000fea0003800000 */
.L_x_1723:
[----:B------:R-:W-:Y:S04]  /*da60*/  BSSY B2, `(.L_x_1725) ;  /* 0x0000030000027945 */ /* 0x000fe80003800000 */
[----:B------:R-:W-:Y:S05]  /*da70*/  @P3 BRA `(.L_x_1726) ;  /* 0x0000000000b83947 */ /* 0x000fea0003800000 */
[----:B012---:R-:W0:Y:S01]  /*da80*/  LDS.128 R4, [R0+0x4000] ;  /* 0x0040000000047984 */ /* 0x007e220000000c00 */
        /* <DEDUP_REMOVED lines=45> */
.L_x_1726:
[----:B------:R-:W-:Y:S05]  /*dd60*/  BSYNC B2 ;  /* 0x0000000000027941 */ /* 0x000fea0003800000 */
.L_x_1725:
[----:B------:R-:W-:Y:S04]  /*dd70*/  BSSY B2, `(.L_x_1727) ;  /* 0x0000030000027945 */ /* 0x000fe80003800000 */
[----:B------:R-:W-:Y:S05]  /*dd80*/  @P4 BRA `(.L_x_1728) ;  /* 0x0000000000b84947 */ /* 0x000fea0003800000 */
[----:B0123--:R-:W0:Y:S01]  /*dd90*/  LDS.128 R4, [R62+0x14400] ;  /* 0x014400003e047984 */ /* 0x00fe220000000c00 */
        /* <DEDUP_REMOVED lines=45> */
.L_x_1728:
[----:B------:R-:W-:Y:S05]  /*e070*/  BSYNC B2 ;  /* 0x0000000000027941 */ /* 0x000fea0003800000 */
.L_x_1727:
[----:B------:R-:W-:Y:S05]  /*e080*/  @P5 BRA `(.L_x_1718) ;  /* 0x0000000000b85947 */ /* 0x000fea0003800000 */
[----:B01234-:R-:W0:Y:S01]  /*e090*/  LDS.128 R4, [R0+0x8000] ;  /* 0x0080000000047984 */ /* 0x01fe220000000c00 */
        /* <DEDUP_REMOVED lines=45> */
.L_x_1718:
[----:B------:R-:W-:Y:S05]  /*e370*/  BSYNC B1 ;  /* 0x0000000000017941 */ /* 0x000fea0003800000 */
.L_x_1717:
        /* <DEDUP_REMOVED lines=13> */
[----:B------:R-:W-:Y:S02]  /*e450*/  SHF.R.U64 R35, R38, 0x10, R39 ;  /* 0x0000001026237819 */ /* 0x000fe40000001227 */
[----:B------:R-:W-:Y:S02]  /*e460*/  SHF.R.U32.HI R40, RZ, 0x10, R41 ;  /* 0x00000010ff287819 */ /* 0x000fe40000011629 */
        /* <DEDUP_REMOVED lines=42> */
.L_x_1731:
[----:B------:R-:W-:Y:S05]  /*e710*/  BSYNC B1 ;  /* 0x0000000000017941 */ /* 0x000fea0003800000 */
.L_x_1730:
[----:B------:R-:W-:Y:S04]  /*e720*/  BSSY B1, `(.L_x_1732) ;  /* 0x0000030000017945 */ /* 0x000fe80003800000 */
[----:B------:R-:W-:Y:S05]  /*e730*/  @P1 BRA `(.L_x_1733) ;  /* 0x0000000000b81947 */ /* 0x000fea0003800000 */
[----:B0-----:R-:W0:Y:S01]  /*e740*/  LDS.128 R4, [R0+0x2000] ;  /* 0x0020000000047984 */ /* 0x001e220000000c00 */
        /* <DEDUP_REMOVED lines=45> */
.L_x_1733:
[----:B------:R-:W-:Y:S05]  /*ea20*/  BSYNC B1 ;  /* 0x0000000000017941 */ /* 0x000fea0003800000 */
.L_x_1732:
[----:B------:R-:W-:Y:S04]  /*ea30*/  BSSY B1, `(.L_x_1734) ;  /* 0x0000030000017945 */ /* 0x000fe80003800000 */
[----:B------:R-:W-:Y:S05]  /*ea40*/  @P2 BRA `(.L_x_1735) ;  /* 0x0000000000b82947 */ /* 0x000fea0003800000 */
[----:B01----:R-:W0:Y:S01]  /*ea50*/  LDS.128 R4, [R62+0x12400] ;  /* 0x012400003e047984 */ /* 0x003e220000000c00 */
[----:B------:R-:W-:Y:S02]  /*ea60*/  SHF.R.U64 R28, R28, 0x10, R29 ;  /* 0x000000101c1c7819 */ /* 0x000fe4000000121d */
[----:B------:R-:W-:Y:S02]  /*ea70*/  SHF.R.U64 R20, R20, 0x10, R21 ;  /* 0x0000001014147819 */ /* 0x000fe40000001215 */
[----:B------:R-:W-:Y:S02]  /*ea80*/  SHF.R.U32.HI R29, RZ, 0x10, R29 ;  /* 0x00000010ff1d7819 */ /* 0x000fe4000001161d */
[----:B------:R-:W-:Y:S02]  /*ea90*/  SHF.R.U32.HI R21, RZ, 0x10, R21 ;  /* 0x00000010ff157819 */ /* 0x000fe40000011615 */
[----:B------:R-:W-:Y:S02]  /*eaa0*/  PRMT R90, R90, 0x5410, R29 ;  /* 0x000054105a5a7816 */ /* 0x000fe4000000001d */
[----:B------:R-:W-:-:S02]  /*eab0*/  PRMT R76, R76, 0x5410, R21 ;  /* 0x000054104c4c7816 */ /* 0x000fc40000000015 */
[----:B------:R-:W-:Y:S01]  /*eac0*/  PRMT R77, R77, 0x5410, R20 ;  /* 0x000054104d4d7816 */ /* 0x000fe20000000014 */
[C---:B------:R-:W-:Y:S01]  /*ead0*/  IMAD.U32 R30, R90.reuse, 0x10000, RZ ;  /* 0x000100005a1e7824 */ /* 0x040fe200078e00ff */
[----:B------:R-:W-:Y:S01]  /*eae0*/  LOP3.LUT R90, R90, 0xffff0000, RZ, 0xc0, !PT ;  /* 0xffff00005a5a7812 */ /* 0x000fe200078ec0ff */
[C---:B------:R-:W-:Y:S01]  /*eaf0*/  IMAD.U32 R31, R76.reuse, 0x10000, RZ ;  /* 0x000100004c1f7824 */ /* 0x040fe200078e00ff */
[----:B------:R-:W-:Y:S02]  /*eb00*/  LOP3.LUT R76, R76, 0xffff0000, RZ, 0xc0, !PT ;  /* 0xffff00004c4c7812 */ /* 0x000fe400078ec0ff */
[----:B------:R-:W-:Y:S02]  /*eb10*/  PRMT R89, R89, 0x5410, R28 ;  /* 0x0000541059597816 */ /* 0x000fe4000000001c */
[C---:B0-----:R-:W-:Y:S01]  /*eb20*/  LOP3.LUT R21, R6.reuse, 0xffff0000, RZ, 0xc0, !PT ;  /* 0xffff000006157812 */ /* 0x041fe200078ec0ff */
[----:B------:R-:W-:Y:S01]  /*eb30*/  IMAD.U32 R20, R6, 0x10000, RZ ;  /* 0x0001000006147824 */ /* 0x000fe200078e00ff */
[C---:B------:R-:W-:Y:S01]  /*eb40*/  LOP3.LUT R29, R7.reuse, 0xffff0000, RZ, 0xc0, !PT ;  /* 0xffff0000071d7812 */ /* 0x040fe200078ec0ff */
[----:B------:R-:W-:-:S02]  /*eb50*/  IMAD.U32 R28, R7, 0x10000, RZ ;  /* 0x00010000071c7824 */ /* 0x000fc400078e00ff */
[C---:B------:R-:W-:Y:S01]  /*eb60*/  FMUL.FTZ R32, R21.reuse, R30 ;  /* 0x0000001e15207220 */ /* 0x040fe20000410000 */
[-C--:B------:R-:W-:Y:S01]  /*eb70*/  FMUL.FTZ R33, R21, R31.reuse ;  /* 0x0000001f15217220 */ /* 0x080fe20000410000 */
[----:B------:R-:W-:Y:S01]  /*eb80*/  FMUL.FTZ R21, R29, R76 ;  /* 0x0000004c1d157220 */ /* 0x000fe20000410000 */
[----:B------:R-:W-:Y:S02]  /*eb90*/  IMAD.U32 R6, R4, 0x10000, RZ ;  /* 0x0001000004067824 */ /* 0x000fe400078e00ff */
[C---:B------:R-:W-:Y:S01]  /*eba0*/  FFMA.FTZ R35, R20.reuse, R31, R32 ;  /* 0x0000001f14237223 */ /* 0x040fe20000010020 */
[----:B------:R-:W-:Y:S02]  /*ebb0*/  IMAD.U32 R7, R5, 0x10000, RZ ;  /* 0x0001000005077824 */ /* 0x000fe400078e00ff */
[----:B------:R-:W-:Y:S01]  /*ebc0*/  FFMA.FTZ R34, R20, R30, -R33 ;  /* 0x0000001e14227223 */ /* 0x000fe20000010821 */
[-C--:B------:R-:W-:Y:S01]  /*ebd0*/  FMUL.FTZ R31, R29, R90.reuse ;  /* 0x0000005a1d1f7220 */ /* 0x080fe20000410000 */
[----:B------:R-:W-:Y:S01]  /*ebe0*/  LOP3.LUT R4, R4, 0xffff0000, RZ, 0xc0, !PT ;  /* 0xffff000004047812 */ /* 0x000fe200078ec0ff */
[C---:B------:R-:W-:Y:S01]  /*ebf0*/  FFMA.FTZ R90, R28.reuse, R90, -R21 ;  /* 0x0000005a1c5a7223 */ /* 0x040fe20000010815 */
[----:B------:R-:W-:Y:S01]  /*ec00*/  LOP3.LUT R5, R5, 0xffff0000, RZ, 0xc0, !PT ;  /* 0xffff000005057812 */ /* 0x000fe200078ec0ff */
[C---:B------:R-:W-:Y:S01]  /*ec10*/  IMAD.U32 R29, R77.reuse, 0x10000, RZ ;  /* 0x000100004d1d7824 */ /* 0x040fe200078e00ff */
[----:B------:R-:W-:Y:S01]  /*ec20*/  LOP3.LUT R30, R77, 0xffff0000, RZ, 0xc0, !PT ;  /* 0xffff00004d1e7812 */ /* 0x000fe200078ec0ff */
[C---:B------:R-:W-:Y:S01]  /*ec30*/  IMAD.U32 R21, R89.reuse, 0x10000, RZ ;  /* 0x0001000059157824 */ /* 0x040fe200078e00ff */
        /* <DEDUP_REMOVED lines=15> */
.L_x_1735:
[----:B------:R-:W-:Y:S05]  /*ed30*/  BSYNC B1 ;  /* 0x0000000000017941 */ /* 0x000fea0003800000 */
.L_x_1734:
[----:B------:R-:W-:Y:S04]  /*ed40*/  BSSY B1, `(.L_x_1736) ;  /* 0x0000030000017945 */ /* 0x000fe80003800000 */
[----:B------:R-:W-:Y:S05]  /*ed50*/  @P3 BRA `(.L_x_1737) ;  /* 0x0000000000b83947 */ /* 0x000fea0003800000 */
[----:B012---:R-:W0:Y:S01]  /*ed60*/  LDS.128 R4, [R0+0x6000] ;  /* 0x0060000000047984 */ /* 0x007e220000000c00 */
        /* <DEDUP_REMOVED lines=16> */
[C---:B------:R-:W-:Y:S01]  /*ee70*/  FMUL.FTZ R30, R21.reuse, R26 ;  /* 0x0000001a151e7220 */ /* 0x040fe20000410000 */
[-C--:B------:R-:W-:Y:S01]  /*ee80*/  FMUL.FTZ R29, R21, R27.reuse ;  /* 0x0000001b151d7220 */ /* 0x080fe20000410000 */
[C---:B------:R-:W-:Y:S01]  /*ee90*/  FMUL.FTZ R21, R25.reuse, R72 ;  /* 0x0000004819157220 */ /* 0x040fe20000410000 */
[----:B------:R-:W-:Y:S02]  /*eea0*/  IMAD.U32 R6, R4, 0x10000, RZ ;  /* 0x0001000004067824 */ /* 0x000fe400078e00ff */
[----:B------:R-:W-:Y:S01]  /*eeb0*/  FFMA.FTZ R31, R20, R27, R30 ;  /* 0x0000001b141f7223 */ /* 0x000fe2000001001e */
[-C--:B------:R-:W-:Y:S01]  /*eec0*/  FMUL.FTZ R27, R25, R75.reuse ;  /* 0x0000004b191b7220 */ /* 0x080fe20000410000 */
[----:B------:R-:W-:Y:S01]  /*eed0*/  FFMA.FTZ R75, R24, R75, -R21 ;  /* 0x0000004b184b7223 */ /* 0x000fe20000010815 */
[----:B------:R-:W-:Y:S02]  /*eee0*/  IMAD.U32 R7, R5, 0x10000, RZ ;  /* 0x0001000005077824 */ /* 0x000fe400078e00ff */
[----:B------:R-:W-:Y:S01]  /*eef0*/  FFMA.FTZ R28, R20, R26, -R29 ;  /* 0x0000001a141c7223 */ /* 0x000fe2000001081d */
[----:B------:R-:W-:Y:S01]  /*ef00*/  IMAD.U32 R21, R74, 0x10000, RZ ;  /* 0x000100004a157824 */ /* 0x000fe200078e00ff */
[----:B------:R-:W-:Y:S01]  /*ef10*/  LOP3.LUT R4, R4, 0xffff0000, RZ, 0xc0, !PT ;  /* 0xffff000004047812 */ /* 0x000fe200078ec0ff */
[----:B------:R-:W-:Y:S01]  /*ef20*/  IMAD.U32 R25, R73, 0x10000, RZ ;  /* 0x0001000049197824 */ /* 0x000fe200078e00ff */
[----:B------:R-:W-:Y:S01]  /*ef30*/  LOP3.LUT R5, R5, 0xffff0000, RZ, 0xc0, !PT ;  /* 0xffff000005057812 */ /* 0x000fe200078ec0ff */
[----:B------:R-:W-:Y:S01]  /*ef40*/  FFMA.FTZ R72, R24, R72, R27 ;  /* 0x0000004818487223 */ /* 0x000fe2000001001b */
[----:B------:R-:W-:Y:S01]  /*ef50*/  LOP3.LUT R20, R73, 0xffff0000, RZ, 0xc0, !PT ;  /* 0xffff000049147812 */ /* 0x000fe200078ec0ff */
[----:B------:R-:W-:Y:S01]  /*ef60*/  FMUL.FTZ R27, R4, R25 ;  /* 0x00000019041b7220 */ /* 0x000fe20000410000 */
[----:B------:R-:W-:Y:S01]  /*ef70*/  LOP3.LUT R74, R74, 0xffff0000, RZ, 0xc0, !PT ;  /* 0xffff00004a4a7812 */ /* 0x000fe200078ec0ff */
[----:B------:R-:W-:-:S02]  /*ef80*/  FMUL.FTZ R24, R4, R21 ;  /* 0x0000001504187220 */ /* 0x000fc40000410000 */
[C---:B------:R-:W-:Y:S01]  /*ef90*/  FMUL.FTZ R26, R5.reuse, R20 ;  /* 0x00000014051a7220 */ /* 0x040fe20000410000 */
[C---:B------:R-:W-:Y:S01]  /*efa0*/  FFMA.FTZ R4, R6.reuse, R21, -R27 ;  /* 0x0000001506047223 */ /* 0x040fe2000001081b */
[-C--:B------:R-:W-:Y:S01]  /*efb0*/  FMUL.FTZ R29, R5, R74.reuse ;  /* 0x0000004a051d7220 */ /* 0x080fe20000410000 */
[----:B------:R-:W-:Y:S01]  /*efc0*/  FFMA.FTZ R25, R6, R25, R24 ;  /* 0x0000001906197223 */ /* 0x000fe20000010018 */
[----:B------:R-:W-:Y:S01]  /*efd0*/  FFMA.FTZ R5, R7, R74, -R26 ;  /* 0x0000004a07057223 */ /* 0x000fe2000001081a */
[----:B------:R-:W-:Y:S01]  /*efe0*/  F2FP.BF16.F32.PACK_AB R6, R31, R28 ;  /* 0x0000001c1f06723e */ /* 0x000fe200000010ff */
[----:B------:R-:W-:Y:S01]  /*eff0*/  FFMA.FTZ R20, R7, R20, R29 ;  /* 0x0000001407147223 */ /* 0x000fe2000001001d */
[----:B------:R-:W-:Y:S02]  /*f000*/  F2FP.BF16.F32.PACK_AB R7, R72, R75 ;  /* 0x0000004b4807723e */ /* 0x000fe400000010ff */
[----:B------:R-:W-:Y:S02]  /*f010*/  F2FP.BF16.F32.PACK_AB R4, R25, R4 ;  /* 0x000000041904723e */ /* 0x000fe400000010ff */
[----:B------:R-:W-:-:S05]  /*f020*/  F2FP.BF16.F32.PACK_AB R5, R20, R5 ;  /* 0x000000051405723e */ /* 0x000fca00000010ff */
[----:B------:R3:W-:Y:S02]  /*f030*/  STS.128 [R0+0x6000], R4 ;  /* 0x0060000400007388 */ /* 0x0007e40000000c00 */
.L_x_1737:
[----:B------:R-:W-:Y:S05]  /*f040*/  BSYNC B1 ;  /* 0x0000000000017941 */ /* 0x000fea0003800000 */
.L_x_1736:
[----:B------:R-:W-:Y:S04]  /*f050*/  BSSY B1, `(.L_x_1738) ;  /* 0x0000030000017945 */ /* 0x000fe80003800000 */
[----:B------:R-:W-:Y:S05]  /*f060*/  @P4 BRA `(.L_x_1739) ;  /* 0x0000000000b84947 */ /* 0x000fea0003800000 */
[----:B0123--:R-:W0:Y:S01]  /*f070*/  LDS.128 R4, [R62+0x16400] ;  /* 0x016400003e047984 */ /* 0x00fe220000000c00 */
        /* <DEDUP_REMOVED lines=45> */
.L_x_1739:
[----:B------:R-:W-:Y:S05]  /*f350*/  BSYNC B1 ;  /* 0x0000000000017941 */ /* 0x000fea0003800000 */
.L_x_1738:
[----:B------:R-:W-:Y:S05]  /*f360*/  @P5 BRA `(.L_x_1729) ;  /* 0x0000003800bc5947 */ /* 0x000fea0003800000 */
[----:B01234-:R-:W0:Y:S01]  /*f370*/  LDS.128 R4, [R0+0xa000] ;  /* 0x00a0000000047984 */ /* 0x01fe220000000c00 */
        /* <DEDUP_REMOVED lines=13> */
[C---:B------:R-:W-:Y:S01]  /*f450*/  IMAD.U32 R10, R7.reuse, 0x10000, RZ ;  /* 0x00010000070a7824 */ /* 0x040fe200078e00ff */
[----:B------:R-:W-:Y:S01]  /*f460*/  LOP3.LUT R7, R7, 0xffff0000, RZ, 0xc0, !PT ;  /* 0xffff000007077812 */ /* 0x000fe200078ec0ff */
[----:B------:R-:W-:-:S02]  /*f470*/  IMAD.U32 R8, R6, 0x10000, RZ ;  /* 0x0001000006087824 */ /* 0x000fc400078e00ff */
[C---:B------:R-:W-:Y:S01]  /*f480*/  FMUL.FTZ R15, R9.reuse, R13 ;  /* 0x0000000d090f7220 */ /* 0x040fe20000410000 */
[----:B------:R-:W-:Y:S01]  /*f490*/  FMUL.FTZ R14, R9, R11 ;  /* 0x0000000b090e7220 */ /* 0x000fe20000410000 */
[C---:B------:R-:W-:Y:S01]  /*f4a0*/  FMUL.FTZ R9, R7.reuse, R63 ;  /* 0x0000003f07097220 */ /* 0x040fe20000410000 */
[----:B------:R-:W-:Y:S02]  /*f4b0*/  IMAD.U32 R3, R4, 0x10000, RZ ;  /* 0x0001000004037824 */ /* 0x000fe400078e00ff */
[C---:B------:R-:W-:Y:S01]  /*f4c0*/  FFMA.FTZ R15, R8.reuse, R11, -R15 ;  /* 0x0000000b080f7223 */ /* 0x040fe2000001080f */
[----:B------:R-:W-:Y:S01]  /*f4d0*/  FFMA.FTZ R14, R8, R13, R14 ;  /* 0x0000000d080e7223 */ /* 0x000fe2000001000e */
[-C--:B------:R-:W-:Y:S01]  /*f4e0*/  FMUL.FTZ R11, R7, R65.reuse ;  /* 0x00000041070b7220 */ /* 0x080fe20000410000 */
        /* <DEDUP_REMOVED lines=21> */
[----:B------:R0:W-:Y:S01]  /*f640*/  STS.128 [R0+0xa000], R4 ;  /* 0x00a0000400007388 */ /* 0x0001e20000000c00 */
[----:B------:R-:W-:Y:S05]  /*f650*/  BRA `(.L_x_1729) ;  /* 0x0000003800007947 */ /* 0x000fea0003800000 */
.L_x_1708:
[----:B------:R-:W0:Y:S01]  /*f660*/  LDC R89, c[0x0][0x448] ;  /* 0x00011200ff597b82 */ /* 0x000e220000000800 */
[----:B------:R-:W-:Y:S01]  /*f670*/  IMAD R3, R199, 0x40, R10 ;  /* 0x00000040c7037824 */ /* 0x000fe200078e020a */
[----:B------:R-:W-:Y:S01]  /*f680*/  ULDC.64 UR4, c[0x0][0x3f8] ;  /* 0x0000fe0000047ab9 */ /* 0x000fe20000000a00 */
[----:B------:R-:W-:Y:S01]  /*f690*/  ULDC.64 UR6, c[0x0][0x408] ;  /* 0x0001020000067ab9 */ /* 0x000fe20000000a00 */
[----:B------:R-:W-:Y:S02]  /*f6a0*/  IMAD.MOV.U32 R4, RZ, RZ, R26 ;  /* 0x000000ffff047224 */ /* 0x000fe400078e001a */
[----:B------:R-:W-:Y:S02]  /*f6b0*/  IMAD.MOV.U32 R8, RZ, RZ, R24 ;  /* 0x000000ffff087224 */ /* 0x000fe400078e0018 */
[----:B------:R-:W-:Y:S01]  /*f6c0*/  IMAD.MOV.U32 R9, RZ, RZ, R31 ;  /* 0x000000ffff097224 */ /* 0x000fe200078e001f */
[----:B0-----:R-:W-:-:S13]  /*f6d0*/  ISETP.NE.AND P0, PT, R89, 0x1, PT ;  /* 0x000000015900780c */ /* 0x001fda0003f05270 */
[----:B------:R-:W0:Y:S08]  /*f6e0*/  @P0 LDC R0, c[0x0][0x44c] ;  /* 0x00011300ff000b82 */ /* 0x000e300000000800 */
[----:B------:R-:W1:Y:S01]  /*f6f0*/  @P0 LDC R5, c[0x0][0x450] ;  /* 0x00011400ff050b82 */ /* 0x000e620000000800 */
[----:B0-----:R-:W-:-:S05]  /*f700*/  @P0 IMAD.HI.U32 R0, R3, R0, RZ ;  /* 0x0000000003000227 */ /* 0x001fca00078e00ff */
[----:B-1----:R-:W-:Y:S01]  /*f710*/  @P0 SHF.R.U32.HI R3, RZ, R5, R0 ;  /* 0x00000005ff030219 */ /* 0x002fe20000011600 */
[----:B------:R-:W-:-:S03]  /*f720*/  IMAD.MOV.U32 R5, RZ, RZ, R29 ;  /* 0x000000ffff057224 */ /* 0x000fc600078e001d */
        /* <DEDUP_REMOVED lines=21> */
.L_x_2051:
        /* <DEDUP_REMOVED lines=17> */
[----:B--2---:R-:W-:Y:S01]  /*f990*/  IMAD.MOV.U32 R12, RZ, RZ, R0 ;  /* 0x000000ffff0c7224 */ /* 0x004fe200078e0000 */
[----:B------:R-:W-:Y:S01]  /*f9a0*/  ISETP.GE.AND P2, PT, R16, UR4, PT ;  /* 0x0000000410007c0c */ /* 0x000fe2000bf46270 */
[----:B-1----:R-:W-:Y:S01]  /*f9b0*/  IMAD.MOV.U32 R13, RZ, RZ, R3 ;  /* 0x000000ffff0d7224 */ /* 0x002fe200078e0003 */
[----:B------:R-:W-:Y:S01]  /*f9c0*/  ISETP.GE.AND P3, PT, R168, UR4, PT ;  /* 0x00000004a8007c0c */ /* 0x000fe2000bf66270 */
[----:B----4-:R-:W-:Y:S01]  /*f9d0*/  IMAD.MOV.U32 R24, RZ, RZ, R14 ;  /* 0x000000ffff187224 */ /* 0x010fe200078e000e */
[----:B------:R-:W-:Y:S01]  /*f9e0*/  ISETP.GE.AND P4, PT, R169, UR4, PT ;  /* 0x00000004a9007c0c */ /* 0x000fe2000bf86270 */
[----:B---3--:R-:W-:Y:S01]  /*f9f0*/  IMAD.MOV.U32 R25, RZ, RZ, R5 ;  /* 0x000000ffff197224 */ /* 0x008fe200078e0005 */
[----:B------:R-:W-:Y:S02]  /*fa00*/  CS2R R28, SRZ ;  /* 0x00000000001c7805 */ /* 0x000fe4000001ff00 */
[----:B------:R-:W-:-:S02]  /*fa10*/  CS2R R30, SRZ ;  /* 0x00000000001e7805 */ /* 0x000fc4000001ff00 */
[----:B------:R-:W-:Y:S02]  /*fa20*/  CS2R R40, SRZ ;  /* 0x0000000000287805 */ /* 0x000fe4000001ff00 */
[----:B------:R-:W-:Y:S02]  /*fa30*/  CS2R R42, SRZ ;  /* 0x00000000002a7805 */ /* 0x000fe4000001ff00 */
[----:B------:R-:W-:Y:S01]  /*fa40*/  CS2R R26, SRZ ;  /* 0x00000000001a7805 */ /* 0x000fe2000001ff00 */
[----:B------:R-:W-:Y:S02]  /*fa50*/  @!P2 IMAD.SHL.U32 R9, R16, 0x2, RZ ;  /* 0x000000021009a824 */ /* 0x000fe400078e00ff */
[----:B------:R-:W-:Y:S02]  /*fa60*/  @!P3 IMAD.SHL.U32 R11, R170, 0x8, RZ ;  /* 0x00000008aa0bb824 */ /* 0x000fe400078e00ff */
[----:B------:R-:W-:Y:S01]  /*fa70*/  @!P4 IMAD.SHL.U32 R49, R171, 0x8, RZ ;  /* 0x00000008ab31c824 */ /* 0x000fe200078e00ff */
[----:B------:R-:W-:-:S02]  /*fa80*/  @!P2 IADD3 R50, P0, R0, R9, RZ ;  /* 0x000000090032a210 */ /* 0x000fc40007f1e0ff */
[----:B------:R-:W-:Y:S01]  /*fa90*/  @!P2 IADD3 R4, P1, R14, R9, RZ ;  /* 0x000000090e04a210 */ /* 0x000fe20007f3e0ff */
[----:B------:R-:W-:Y:S01]  /*faa0*/  @!P3 IMAD.WIDE R8, R11, 0x2, R12 ;  /* 0x000000020b08b825 */ /* 0x000fe200078e020c */
[----:B------:R-:W-:Y:S02]  /*fab0*/  @!P2 SHF.L.U64.HI R0, R16, 0x1, R17 ;  /* 0x000000011000a819 */ /* 0x000fe40000010211 */
[----:B------:R-:W-:Y:S01]  /*fac0*/  CS2R R36, SRZ ;  /* 0x0000000000247805 */ /* 0x000fe2000001ff00 */
[----:B------:R-:W-:Y:S01]  /*fad0*/  @!P4 IMAD.WIDE R14, R49, 0x2, R12 ;  /* 0x00000002310ec825 */ /* 0x000fe200078e020c */
[----:B------:R-:W-:Y:S02]  /*fae0*/  CS2R R38, SRZ ;  /* 0x0000000000267805 */ /* 0x000fe4000001ff00 */
[----:B------:R-:W-:Y:S02]  /*faf0*/  CS2R R32, SRZ ;  /* 0x0000000000207805 */ /* 0x000fe4000001ff00 */
[----:B------:R-:W-:Y:S01]  /*fb00*/  CS2R R34, SRZ ;  /* 0x0000000000227805 */ /* 0x000fe2000001ff00 */
[----:B------:R-:W-:Y:S01]  /*fb10*/  @!P3 IMAD.WIDE R12, R11, 0x2, R24 ;  /* 0x000000020b0cb825 */ /* 0x000fe200078e0218 */
[----:B------:R-:W-:-:S02]  /*fb20*/  CS2R R44, SRZ ;  /* 0x00000000002c7805 */ /* 0x000fc4000001ff00 */
[----:B------:R-:W-:Y:S01]  /*fb30*/  CS2R R46, SRZ ;  /* 0x00000000002e7805 */ /* 0x000fe2000001ff00 */
[----:B------:R1:W5:Y:S01]  /*fb40*/  @!P3 LD.E.128 R28, desc[UR60][R8.64] ;  /* 0x0000003c081cb980 */ /* 0x000362000c101d00 */
[----:B------:R-:W-:Y:S01]  /*fb50*/  @!P4 IMAD.WIDE R48, R49, 0x2, R24 ;  /* 0x000000023130c825 */ /* 0x000fe200078e0218 */
[----:B------:R-:W-:Y:S02]  /*fb60*/  CS2R R24, SRZ ;  /* 0x0000000000187805 */ /* 0x000fe4000001ff00 */
[----:B------:R1:W5:Y:S01]  /*fb70*/  @!P3 LD.E.128 R40, desc[UR60][R12.64] ;  /* 0x0000003c0c28b980 */ /* 0x000362000c101d00 */
[--C-:B------:R-:W-:Y:S02]  /*fb80*/  @!P2 IMAD.X R51, R3, 0x1, R0.reuse, P0 ;  /* 0x000000010333a824 */ /* 0x100fe400000e0600 */
[----:B------:R-:W-:Y:S01]  /*fb90*/  @!P2 IMAD.X R5, R5, 0x1, R0, P1 ;  /* 0x000000010505a824 */ /* 0x000fe200008e0600 */
[----:B------:R1:W5:Y:S04]  /*fba0*/  @!P4 LD.E.128 R24, desc[UR60][R14.64] ;  /* 0x0000003c0e18c980 */ /* 0x000368000c101d00 */
[----:B------:R1:W5:Y:S04]  /*fbb0*/  @!P4 LD.E.128 R36, desc[UR60][R48.64] ;  /* 0x0000003c3024c980 */ /* 0x000368000c101d00 */
[----:B------:R1:W5:Y:S04]  /*fbc0*/  @!P2 LD.E.128 R32, desc[UR60][R50.64] ;  /* 0x0000003c3220a980 */ /* 0x000368000c101d00 */
[----:B------:R1:W5:Y:S02]  /*fbd0*/  @!P2 LD.E.128 R44, desc[UR60][R4.64] ;  /* 0x0000003c042ca980 */ /* 0x000364000c101d00 */
.L_x_1742:
[----:B------:R-:W-:Y:S05]  /*fbe0*/  BSYNC B1 ;  /* 0x0000000000017941 */ /* 0x000fea0003800000 */
.L_x_1741:
[----:B-1---5:R-:W-:Y:S01]  /*fbf0*/  IMAD.MOV.U32 R4, RZ, RZ, R46 ;  /* 0x000000ffff047224 */ /* 0x022fe200078e002e */
[----:B------:R-:W-:Y:S01]  /*fc00*/  UMOV UR4, 0xffffffff ;  /* 0xffffffff00047882 */ /* 0x000fe20000000000 */
[----:B---3--:R-:W-:Y:S02]  /*fc10*/  IMAD.MOV.U32 R5, RZ, RZ, R47 ;  /* 0x000000ffff057224 */ /* 0x008fe400078e002f */
[----:B--2---:R-:W-:Y:S01]  /*fc20*/  IMAD.MOV.U32 R0, RZ, RZ, R44 ;  /* 0x000000ffff007224 */ /* 0x004fe200078e002c */
        /* <DEDUP_REMOVED lines=43> */
[----:B------:R-:W-:Y:S02]  /*fee0*/  CS2R R4, SRZ ;  /* 0x0000000000047805 */ /* 0x000fe4000001ff00 */
[----:B------:R-:W-:Y:S02]  /*fef0*/  PRMT R85, R0, 0x7610, R85 ;  /* 0x0000761000557816 */ /* 0x000fe40000000055 */
[----:B------:R-:W-:Y:S01]  /*ff00*/  PRMT R86, R3, 0x7610, R86 ;  /* 0x0000761003567816 */ /* 0x000fe20000000056 */
[----:B------:R-:W-:Y:S06]  /*ff10*/  BRA.DIV UR4, `(.L_x_1743) ;  /* 0x000001ae04e07947 */ /* 0x000fec000b800000 */
[----:B------:R1:W2:Y:S04]  /*ff20*/  SHFL.IDX PT, R3, R7, 0x1, 0x1c1f ;  /* 0x003c1f0007037f89 */ /* 0x0002a800000e0000 */
[----:B------:R1:W3:Y:S04]  /*ff30*/  SHFL.IDX PT, R0, R6, 0x1, 0x1c1f ;  /* 0x003c1f0006007f89 */ /* 0x0002e800000e0000 */
[----:B0-----:R-:W0:Y:S04]  /*ff40*/  SHFL.IDX PT, R21, R21, 0x1, 0x1c1f ;  /* 0x003c1f0015157f89 */ /* 0x001e2800000e0000 */
[----:B-1----:R-:W0:Y:S02]  /*ff50*/  SHFL.IDX PT, R20, R20, 0x1, 0x1c1f ;  /* 0x003c1f0014147f89 */ /* 0x002e2400000e0000 */
.L_x_2057:
[----:B------:R-:W-:Y:S01]  /*ff60*/  VIADD R10, R10, 0x40 ;  /* 0x000000400a0a7836 */ /* 0x000fe20000000000 */
[----:B------:R-:W-:Y:S01]  /*ff70*/  BSSY B1, `(.L_x_1744) ;  /* 0x0000032000017945 */ /* 0x000fe20003800000 */
[----:B------:R-:W-:Y:S02]  /*ff80*/  CS2R R6, SRZ ;  /* 0x0000000000067805 */ /* 0x000fe4000001ff00 */
[----:B------:R-:W-:Y:S02]  /*ff90*/  CS2R R8, SRZ ;  /* 0x0000000000087805 */ /* 0x000fe4000001ff00 */
[----:B------:R-:W-:Y:S02]  /*ffa0*/  CS2R R12, SRZ ;  /* 0x00000000000c7805 */ /* 0x000fe4000001ff00 */
[----:B------:R-:W-:Y:S02]  /*ffb0*/  ISETP.GE.AND P0, PT, R10, R89, PT ;  /* 0x000000590a00720c */ /* 0x000fe40003f06270 */
[----:B------:R-:W-:-:S02]  /*ffc0*/  CS2R R10, SRZ ;  /* 0x00000000000a7805 */ /* 0x000fc4000001ff00 */
[----:B----4-:R-:W-:Y:S02]  /*ffd0*/  CS2R R14, SRZ ;  /* 0x00000000000e7805 */ /* 0x010fe4000001ff00 */
[----:B------:R-:W-:Y:S02]  /*ffe0*/  CS2R R48, SRZ ;  /* 0x0000000000307805 */ /* 0x000fe4000001ff00 */
[----:B------:R-:W-:Y:S02]  /*fff0*/  CS2R R50, SRZ ;  /* 0x0000000000327805 */ /* 0x000fe4000001ff00 */
[----:B------:R-:W-:Y:S02]  /*10000*/  CS2R R52, SRZ ;  /* 0x0000000000347805 */ /* 0x000fe4000001ff00 */
[----:B------:R-:W-:Y:S02]  /*10010*/  CS2R R54, SRZ ;  /* 0x0000000000367805 */ /* 0x000fe4000001ff00 */
[----:B------:R-:W-:-:S02]  /*10020*/  CS2R R56, SRZ ;  /* 0x0000000000387805 */ /* 0x000fc4000001ff00 */
[----:B------:R-:W-:Y:S01]  /*10030*/  CS2R R58, SRZ ;  /* 0x00000000003a7805 */ /* 0x000fe2000001ff00 */
[----:B------:R-:W-:Y:S06]  /*10040*/  @P0 BRA `(.L_x_1745) ;  /* 0x0000000000900947 */ /* 0x000fec0003800000 */
[----:B------:R-:W-:Y:S01]  /*10050*/  ULDC UR4, c[0x0][0x3f4] ;  /* 0x0000fd0000047ab9 */ /* 0x000fe20000000800 */
[----:B---3--:R-:W-:Y:S01]  /*10060*/  IMAD.MOV.U32 R4, RZ, RZ, R0 ;  /* 0x000000ffff047224 */ /* 0x008fe200078e0000 */
[----:B------:R-:W-:Y:S01]  /*10070*/  ISETP.GE.AND P2, PT, R16, UR4, PT ;  /* 0x0000000410007c0c */ /* 0x000fe2000bf46270 */
[----:B--2---:R-:W-:Y:S01]  /*10080*/  IMAD.MOV.U32 R5, RZ, RZ, R3 ;  /* 0x000000ffff057224 */ /* 0x004fe200078e0003 */
[----:B------:R-:W-:Y:S02]  /*10090*/  ISETP.GE.AND P3, PT, R168, UR4, PT ;  /* 0x00000004a8007c0c */ /* 0x000fe4000bf66270 */
[----:B------:R-:W-:Y:S02]  /*100a0*/  CS2R R52, SRZ ;  /* 0x0000000000347805 */ /* 0x000fe4000001ff00 */
[----:B------:R-:W-:Y:S02]  /*100b0*/  ISETP.GE.AND P4, PT, R169, UR4, PT ;  /* 0x00000004a9007c0c */ /* 0x000fe4000bf86270 */
[----:B------:R-:W-:-:S02]  /*100c0*/  CS2R R54, SRZ ;  /* 0x0000000000367805 */ /* 0x000fc4000001ff00 */
[----:B------:R-:W-:Y:S02]  /*100d0*/  CS2R R8, SRZ ;  /* 0x0000000000087805 */ /* 0x000fe4000001ff00 */
[----:B------:R-:W-:Y:S02]  /*100e0*/  CS2R R10, SRZ ;  /* 0x00000000000a7805 */ /* 0x000fe4000001ff00 */
[----:B------:R-:W-:Y:S02]  /*100f0*/  CS2R R56, SRZ ;  /* 0x0000000000387805 */ /* 0x000fe4000001ff00 */
[----:B------:R-:W-:Y:S01]  /*10100*/  CS2R R58, SRZ ;  /* 0x00000000003a7805 */ /* 0x000fe2000001ff00 */
[----:B------:R-:W-:Y:S02]  /*10110*/  @!P2 IMAD.SHL.U32 R63, R16, 0x2, RZ ;  /* 0x00000002103fa824 */ /* 0x000fe400078e00ff */
[----:B------:R-:W-:Y:S02]  /*10120*/  @!P3 IMAD.SHL.U32 R73, R170, 0x8, RZ ;  /* 0x00000008aa49b824 */ /* 0x000fe400078e00ff */
[----:B------:R-:W-:Y:S01]  /*10130*/  @!P4 IMAD.SHL.U32 R65, R171, 0x8, RZ ;  /* 0x00000008ab41c824 */ /* 0x000fe200078e00ff */
[-C--:B------:R-:W-:Y:S01]  /*10140*/  @!P2 IADD3 R60, P0, R0, R63.reuse, RZ ;  /* 0x0000003f003ca210 */ /* 0x080fe20007f1e0ff */
[----:B------:R-:W-:Y:S01]  /*10150*/  @!P3 IMAD.WIDE R66, R73, 0x2, R4 ;  /* 0x000000024942b825 */ /* 0x000fe200078e0204 */
[----:B0-----:R-:W-:-:S02]  /*10160*/  @!P2 IADD3 R62, P1, R20, R63, RZ ;  /* 0x0000003f143ea210 */ /* 0x001fc40007f3e0ff */
[----:B------:R-:W-:Y:S01]  /*10170*/  @!P2 SHF.L.U64.HI R0, R16, 0x1, R17 ;  /* 0x000000011000a819 */ /* 0x000fe20000010211 */
[----:B------:R-:W-:Y:S01]  /*10180*/  @!P4 IMAD.WIDE R70, R65, 0x2, R4 ;  /* 0x000000024146c825 */ /* 0x000fe200078e0204 */
[----:B------:R-:W-:Y:S02]  /*10190*/  CS2R R12, SRZ ;  /* 0x00000000000c7805 */ /* 0x000fe4000001ff00 */
[----:B------:R-:W-:Y:S02]  /*101a0*/  CS2R R14, SRZ ;  /* 0x00000000000e7805 */ /* 0x000fe4000001ff00 */
[----:B------:R-:W-:Y:S02]  /*101b0*/  CS2R R48, SRZ ;  /* 0x0000000000307805 */ /* 0x000fe4000001ff00 */
[----:B------:R-:W-:Y:S02]  /*101c0*/  CS2R R50, SRZ ;  /* 0x0000000000327805 */ /* 0x000fe4000001ff00 */
[----:B------:R-:W-:-:S02]  /*101d0*/  CS2R R4, SRZ ;  /* 0x0000000000047805 */ /* 0x000fc4000001ff00 */
[----:B------:R-:W-:Y:S01]  /*101e0*/  CS2R R6, SRZ ;  /* 0x0000000000067805 */ /* 0x000fe2000001ff00 */
[--C-:B------:R-:W-:Y:S01]  /*101f0*/  @!P3 IMAD.WIDE R72, R73, 0x2, R20.reuse ;  /* 0x000000024948b825 */ /* 0x100fe200078e0214 */
        /* <DEDUP_REMOVED lines=9> */
.L_x_1745:
[----:B------:R-:W-:Y:S05]  /*10290*/  BSYNC B1 ;  /* 0x0000000000017941 */ /* 0x000fea0003800000 */
.L_x_1744:
[----:B--2--5:R-:W-:Y:S01]  /*102a0*/  IMAD.MOV.U32 R3, RZ, RZ, R4 ;  /* 0x000000ffff037224 */ /* 0x024fe200078e0004 */
[----:B---3--:R-:W-:Y:S01]  /*102b0*/  LEA.HI R0, R198, R198, RZ, 0x1 ;  /* 0x000000c6c6007211 */ /* 0x008fe200078f08ff */
[----:B-1----:R-:W-:Y:S01]  /*102c0*/  IMAD.MOV.U32 R60, RZ, RZ, R7 ;  /* 0x000000ffff3c7224 */ /* 0x002fe200078e0007 */
[----:B------:R-:W-:Y:S01]  /*102d0*/  VIADDMNMX R89, R89, -R187, 0x80, PT ;  /* 0x0000008059597446 */ /* 0x000fe200038009bb */
[----:B0-----:R-:W-:Y:S01]  /*102e0*/  IMAD.MOV.U32 R20, RZ, RZ, R5 ;  /* 0x000000ffff147224 */ /* 0x001fe200078e0005 */
[----:B------:R-:W-:Y:S01]  /*102f0*/  PRMT R90, R3, 0x7610, R90 ;  /* 0x00007610035a7816 */ /* 0x000fe2000000005a */
[----:B------:R-:W-:Y:S01]  /*10300*/  IMAD.MOV.U32 R21, RZ, RZ, R6 ;  /* 0x000000ffff157224 */ /* 0x000fe200078e0006 */
[----:B------:R-:W-:Y:S01]  /*10310*/  LOP3.LUT R3, R0, 0xfffffffe, RZ, 0xc0, !PT ;  /* 0xfffffffe00037812 */ /* 0x000fe200078ec0ff */
[----:B------:R-:W-:Y:S01]  /*10320*/  IMAD.MOV.U32 R62, RZ, RZ, R49 ;  /* 0x000000ffff3e7224 */ /* 0x000fe200078e0031 */
[----:B------:R-:W-:Y:S01]  /*10330*/  PRMT R93, R60, 0x7610, R93 ;  /* 0x000076103c5d7816 */ /* 0x000fe2000000005d */
[----:B------:R-:W-:Y:S01]  /*10340*/  IMAD.MOV.U32 R60, RZ, RZ, R48 ;  /* 0x000000ffff3c7224 */ /* 0x000fe200078e0030 */
[----:B------:R-:W-:Y:S01]  /*10350*/  PRMT R91, R20, 0x7610, R91 ;  /* 0x00007610145b7816 */ /* 0x000fe2000000005b */
[----:B------:R-:W-:Y:S01]  /*10360*/  IMAD.IADD R3, R198, 0x1, -R3 ;  /* 0x00000001c6037824 */ /* 0x000fe200078e0a03 */
[----:B------:R-:W-:Y:S01]  /*10370*/  PRMT R92, R21, 0x7610, R92 ;  /* 0x00007610155c7816 */ /* 0x000fe2000000005c */
[----:B------:R-:W-:Y:S01]  /*10380*/  IMAD.MOV.U32 R63, RZ, RZ, R50 ;  /* 0x000000ffff3f7224 */ /* 0x000fe200078e0032 */
        /* <DEDUP_REMOVED lines=25> */
[----:B------:R-:W-:Y:S01]  /*10520*/  BSSY B1, `(.L_x_1746) ;  /* 0x000000e000017945 */ /* 0x000fe20003800000 */
        /* <DEDUP_REMOVED lines=9> */
[----:B------:R-:W-:-:S02]  /*105c0*/  ISETP.GE.AND P1, PT, R174, R89, PT ;  /* 0x00000059ae00720c */ /* 0x000fc40003f26270 */
[----:B------:R-:W-:Y:S02]  /*105d0*/  PRMT R69, R63, 0x7610, R69 ;  /* 0x000076103f457816 */ /* 0x000fe40000000045 */
[----:B------:R-:W-:Y:S01]  /*105e0*/  PRMT R70, R64, 0x7610, R70 ;  /* 0x0000761040467816 */ /* 0x000fe20000000046 */
[----:B0-----:R-:W-:Y:S08]  /*105f0*/  @!P0 BRA `(.L_x_1747) ;  /* 0x000001a8009c8947 */ /* 0x001ff00003800000 */
.L_x_2058:
[----:B------:R-:W-:Y:S05]  /*10600*/  BSYNC B1 ;  /* 0x0000000000017941 */ /* 0x000fea0003800000 */
.L_x_1746:
[----:B------:R-:W-:Y:S01]  /*10610*/  BSSY B1, `(.L_x_1748) ;  /* 0x0000145000017945 */ /* 0x000fe20003800000 */
[----:B------:R-:W-:Y:S02]  /*10620*/  PRMT R71, R60, 0x7610, R71 ;  /* 0x000076103c477816 */ /* 0x000fe40000000047 */
[----:B------:R-:W-:Y:S01]  /*10630*/  PRMT R72, R62, 0x7610, R72 ;  /* 0x000076103e487816 */ /* 0x000fe20000000048 */
[----:B------:R-:W-:Y:S06]  /*10640*/  @P1 BRA `(.L_x_1749) ;  /* 0x0000001400041947 */ /* 0x000fec0003800000 */
[----:B------:R-:W1:Y:S01]  /*10650*/  LDC R106, c[0x0][0x3f4] ;  /* 0x0000fd00ff6a7b82 */ /* 0x000e620000000800 */
[----:B------:R-:W-:Y:S01]  /*10660*/  BSSY B2, `(.L_x_1750) ;  /* 0x000006f000027945 */ /* 0x000fe20003800000 */
[-C--:B-1----:R-:W-:Y:S02]  /*10670*/  ISETP.GE.AND P0, PT, R16, R106.reuse, PT ;  /* 0x0000006a1000720c */ /* 0x082fe40003f06270 */
[-C--:B------:R-:W-:Y:S02]  /*10680*/  ISETP.GE.AND P1, PT, R168, R106.reuse, PT ;  /* 0x0000006aa800720c */ /* 0x080fe40003f26270 */
[----:B------:R-:W-:-:S09]  /*10690*/  ISETP.GE.AND P2, PT, R169, R106, PT ;  /* 0x0000006aa900720c */ /* 0x000fd20003f46270 */
[----:B------:R-:W-:Y:S05]  /*106a0*/  @P0 BRA `(.L_x_1751) ;  /* 0x0000000400a80947 */ /* 0x000fea0003800000 */
[----:B------:R-:W-:Y:S02]  /*106b0*/  LEA.HI R62, R106, R199, RZ, 0x1d ;  /* 0x000000c76a3e7211 */ /* 0x000fe400078fe8ff */
[----:B------:R-:W-:Y:S02]  /*106c0*/  LOP3.LUT R60, R184, 0x38, R16, 0xf8, !PT ;  /* 0x00000038b83c7812 */ /* 0x000fe400078ef810 */
[----:B------:R-:W-:Y:S01]  /*106d0*/  SHF.R.S32.HI R65, RZ, 0x1f, R62 ;  /* 0x0000001fff417819 */ /* 0x000fe2000001143e */
[----:B------:R-:W-:Y:S01]  /*106e0*/  IMAD.SHL.U32 R63, R62, 0x8, RZ ;  /* 0x000000083e3f7824 */ /* 0x000fe200078e00ff */
[-C--:B0-----:R-:W-:Y:S02]  /*106f0*/  LOP3.LUT R61, R60, R185.reuse, RZ, 0x3c, !PT ;  /* 0x000000b93c3d7212 */ /* 0x081fe400078e3cff */
[----:B------:R-:W-:Y:S02]  /*10700*/  LEA.HI R65, R65, R62, RZ, 0x3 ;  /* 0x0000003e41417211 */ /* 0x000fe400078f18ff */
[----:B------:R-:W-:Y:S01]  /*10710*/  LOP3.LUT R60, R184, 0x38, R63, 0xf8, !PT ;  /* 0x00000038b83c7812 */ /* 0x000fe200078ef83f */
[----:B------:R-:W-:Y:S01]  /*10720*/  IMAD.IADD R61, R186, 0x1, R61 ;  /* 0x00000001ba3d7824 */ /* 0x000fe200078e023d */
[----:B------:R-:W-:Y:S01]  /*10730*/  SHF.R.U64 R117, R44, 0x10, R45 ;  /* 0x000000102c757819 */ /* 0x000fe2000000122d */
[----:B------:R-:W-:Y:S01]  /*10740*/  IMAD.SHL.U32 R65, R65, 0x400, RZ ;  /* 0x0000040041417824 */ /* 0x000fe200078e00ff */
[----:B------:R-:W-:Y:S01]  /*10750*/  LOP3.LUT R60, R60, R185, RZ, 0x3c, !PT ;  /* 0x000000b93c3c7212 */ /* 0x000fe200078e3cff */
[----:B------:R-:W-:Y:S01]  /*10760*/  IMAD R107, R61, 0x2, R18 ;  /* 0x000000023d6b7824 */ /* 0x000fe200078e0212 */
[----:B------:R-:W-:-:S02]  /*10770*/  SHF.R.U64 R113, R32, 0x10, R33 ;  /* 0x0000001020717819 */ /* 0x000fc40000001221 */
[----:B------:R-:W-:Y:S02]  /*10780*/  LOP3.LUT R65, R65, 0x7fffe000, RZ, 0xc0, !PT ;  /* 0x7fffe00041417812 */ /* 0x000fe400078ec0ff */
[----:B------:R-:W-:Y:S02]  /*10790*/  PRMT R117, R112, 0x5410, R117 ;  /* 0x0000541070757816 */ /* 0x000fe40000000075 */
[----:B------:R-:W-:Y:S02]  /*107a0*/  IADD3 R65, R60, R65, R186 ;  /* 0x000000413c417210 */ /* 0x000fe40007ffe0ba */
[----:B------:R-:W0:Y:S01]  /*107b0*/  LDS.128 R60, [R107+0xc400] ;  /* 0x00c400006b3c7984 */ /* 0x000e220000000c00 */
[----:B------:R-:W-:Y:S01]  /*107c0*/  SHF.R.U32.HI R114, RZ, 0x10, R33 ;  /* 0x00000010ff727819 */ /* 0x000fe20000011621 */
[----:B------:R-:W-:Y:S01]  /*107d0*/  IMAD.U32 R120, R117, 0x10000, RZ ;  /* 0x0001000075787824 */ /* 0x000fe200078e00ff */
[----:B------:R-:W-:Y:S01]  /*107e0*/  SHF.R.U32.HI R44, RZ, 0x10, R45 ;  /* 0x00000010ff2c7819 */ /* 0x000fe2000001162d */
[----:B------:R-:W-:Y:S01]  /*107f0*/  IMAD R108, R65, 0x2, R18 ;  /* 0x00000002416c7824 */ /* 0x000fe200078e0212 */
[----:B------:R-:W-:-:S02]  /*10800*/  SHF.R.U64 R33, R34, 0x10, R35 ;  /* 0x0000001022217819 */ /* 0x000fc40000001223 */
[----:B------:R-:W-:Y:S02]  /*10810*/  PRMT R110, R110, 0x5410, R113 ;  /* 0x000054106e6e7816 */ /* 0x000fe40000000071 */
[----:B------:R-:W1:Y:S01]  /*10820*/  LDS.128 R64, [R108+0xc400] ;  /* 0x00c400006c407984 */ /* 0x000e620000000c00 */
[--C-:B------:R-:W-:Y:S02]  /*10830*/  SHF.R.U64 R45, R46, 0x10, R47.reuse ;  /* 0x000000102e2d7819 */ /* 0x100fe4000000122f */
[----:B------:R-:W-:Y:S02]  /*10840*/  SHF.R.U32.HI R34, RZ, 0x10, R47 ;  /* 0x00000010ff227819 */ /* 0x000fe4000001162f */
[----:B------:R-:W-:Y:S02]  /*10850*/  PRMT R119, R111, 0x5410, R44 ;  /* 0x000054106f777816 */ /* 0x000fe4000000002c */
[----:B------:R-:W-:Y:S02]  /*10860*/  SHF.R.U32.HI R32, RZ, 0x10, R35 ;  /* 0x00000010ff207819 */ /* 0x000fe40000011623 */
[----:B------:R-:W-:Y:S01]  /*10870*/  PRMT R109, R109, 0x5410, R114 ;  /* 0x000054106d6d7816 */ /* 0x000fe20000000072 */
[----:B------:R-:W-:Y:S01]  /*10880*/  IMAD.U32 R122, R119, 0x10000, RZ ;  /* 0x00010000777a7824 */ /* 0x000fe200078e00ff */
[----:B------:R-:W-:-:S02]  /*10890*/  PRMT R32, R75, 0x5432, R32 ;  /* 0x000054324b207816 */ /* 0x000fc40000000020 */
[----:B------:R-:W-:Y:S02]  /*108a0*/  PRMT R34, R69, 0x5432, R34 ;  /* 0x0000543245227816 */ /* 0x000fe40000000022 */
[----:B------:R-:W-:Y:S02]  /*108b0*/  LOP3.LUT R117, R117, 0xffff0000, RZ, 0xc0, !PT ;  /* 0xffff000075757812 */ /* 0x000fe400078ec0ff */
[----:B------:R-:W-:Y:S01]  /*108c0*/  PRMT R45, R74, 0x5432, R45 ;  /* 0x000054324a2d7816 */ /* 0x000fe2000000002d */
[----:B------:R-:W-:Y:S01]  /*108d0*/  IMAD.U32 R121, R34, 0x10000, RZ ;  /* 0x0001000022797824 */ /* 0x000fe200078e00ff */
[----:B------:R-:W-:Y:S01]  /*108e0*/  PRMT R33, R76, 0x5432, R33 ;  /* 0x000054324c217816 */ /* 0x000fe20000000021 */
[C---:B0-----:R-:W-:Y:S01]  /*108f0*/  IMAD.U32 R111, R60.reuse, 0x10000, RZ ;  /* 0x000100003c6f7824 */ /* 0x041fe200078e00ff */
[----:B------:R-:W-:Y:S01]  /*10900*/  LOP3.LUT R112, R60, 0xffff0000, RZ, 0xc0, !PT ;  /* 0xffff00003c707812 */ /* 0x000fe200078ec0ff */
[----:B------:R-:W-:Y:S01]  /*10910*/  IMAD.U32 R60, R110, 0x10000, RZ ;  /* 0x000100006e3c7824 */ /* 0x000fe200078e00ff */
[C---:B------:R-:W-:Y:S01]  /*10920*/  LOP3.LUT R35, R62.reuse, 0xffff0000, RZ, 0xc0, !PT ;  /* 0xffff00003e237812 */ /* 0x040fe200078ec0ff */
[----:B------:R-:W-:Y:S01]  /*10930*/  IMAD.U32 R44, R62, 0x10000, RZ ;  /* 0x000100003e2c7824 */ /* 0x000fe200078e00ff */
[C---:B------:R-:W-:Y:S01]  /*10940*/  LOP3.LUT R62, R63.reuse, 0xffff0000, RZ, 0xc0, !PT ;  /* 0xffff00003f3e7812 */ /* 0x040fe200078ec0ff */
[----:B------:R-:W-:Y:S01]  /*10950*/  IMAD.U32 R114, R63, 0x10000, RZ ;  /* 0x000100003f727824 */ /* 0x000fe200078e00ff */
[----:B------:R-:W-:Y:S01]  /*10960*/  LOP3.LUT R110, R110, 0xffff0000, RZ, 0xc0, !PT ;  /* 0xffff00006e6e7812 */ /* 0x000fe200078ec0ff */
[----:B------:R-:W-:Y:S01]  /*10970*/  IMAD.U32 R113, R61, 0x10000, RZ ;  /* 0x000100003d717824 */ /* 0x000fe200078e00ff */
[C---:B-1----:R-:W-:Y:S01]  /*10980*/  LOP3.LUT R115, R64.reuse, 0xffff0000, RZ, 0xc0, !PT ;  /* 0xffff000040737812 */ /* 0x042fe200078ec0ff */
[----:B------:R-:W-:Y:S01]  /*10990*/  IMAD.U32 R47, R64, 0x10000, RZ ;  /* 0x00010000402f7824 */ /* 0x000fe200078e00ff */
[C---:B------:R-:W-:Y:S01]  /*109a0*/  LOP3.LUT R46, R66.reuse, 0xffff0000, RZ, 0xc0, !PT ;  /* 0xffff0000422e7812 */ /* 0x040fe200078ec0ff */
[C---:B------:R-:W-:Y:S01]  /*109b0*/  IMAD.U32 R63, R65.reuse, 0x10000, RZ ;  /* 0x00010000413f7824 */ /* 0x040fe200078e00ff */
[----:B------:R-:W-:Y:S01]  /*109c0*/  LOP3.LUT R65, R65, 0xffff0000, RZ, 0xc0, !PT ;  /* 0xffff000041417812 */ /* 0x000fe200078ec0ff */
[C---:B------:R-:W-:Y:S01]  /*109d0*/  FMUL.FTZ R118, R47.reuse, R120 ;  /* 0x000000782f767220 */ /* 0x040fe20000410000 */
[-C--:B------:R-:W-:Y:S01]  /*109e0*/  FMUL.FTZ R124, R47, R60.reuse ;  /* 0x0000003c2f7c7220 */ /* 0x080fe20000410000 */
[----:B------:R-:W-:Y:S01]  /*109f0*/  IMAD.U32 R116, R66, 0x10000, RZ ;  /* 0x0001000042747824 */ /* 0x000fe200078e00ff */
[----:B------:R-:W-:Y:S01]  /*10a00*/  LOP3.LUT R66, R67, 0xffff0000, RZ, 0xc0, !PT ;  /* 0xffff000043427812 */ /* 0x000fe200078ec0ff */
[----:B------:R-:W-:Y:S01]  /*10a10*/  FFMA.FTZ R47, R111, R60, -R118 ;  /* 0x0000003c6f2f7223 */ /* 0x000fe20000010876 */
[----:B------:R-:W-:-:S02]  /*10a20*/  IMAD.U32 R118, R109, 0x10000, RZ ;  /* 0x000100006d767824 */ /* 0x000fc400078e00ff */
[----:B------:R-:W-:Y:S01]  /*10a30*/  FMUL.FTZ R126, R63, R122 ;  /* 0x0000007a3f7e7220 */ /* 0x000fe20000410000 */
[----:B------:R-:W-:Y:S02]  /*10a40*/  IMAD.U32 R64, R67, 0x10000, RZ ;  /* 0x0001000043407824 */ /* 0x000fe400078e00ff */
[----:B------:R-:W-:Y:S01]  /*10a50*/  FFMA.FTZ R60, R111, R120, R124 ;  /* 0x000000786f3c7223 */ /* 0x000fe2000001007c */
[----:B------:R-:W-:Y:S02]  /*10a60*/  IMAD.U32 R67, R32, 0x10000, RZ ;  /* 0x0001000020437824 */ /* 0x000fe400078e00ff */
[-C--:B------:R-:W-:Y:S01]  /*10a70*/  FMUL.FTZ R120, R63, R118.reuse ;  /* 0x000000763f787220 */ /* 0x080fe20000410000 */
[C---:B------:R-:W-:Y:S01]  /*10a80*/  FFMA.FTZ R63, R113.reuse, R118, -R126 ;  /* 0x00000076713f7223 */ /* 0x040fe2000001087e */
[C---:B------:R-:W-:Y:S01]  /*10a90*/  FMUL.FTZ R111, R64.reuse, R121 ;  /* 0x00000079406f7220 */ /* 0x040fe20000410000 */
[-C--:B------:R-:W-:Y:S01]  /*10aa0*/  FMUL.FTZ R118, R64, R67.reuse ;  /* 0x0000004340767220 */ /* 0x080fe20000410000 */
[----:B------:R-:W-:Y:S01]  /*10ab0*/  FFMA.FTZ R120, R113, R122, R120 ;  /* 0x0000007a71787223 */ /* 0x000fe20000010078 */
[----:B------:R-:W-:Y:S01]  /*10ac0*/  LOP3.LUT R61, R61, 0xffff0000, RZ, 0xc0, !PT ;  /* 0xffff00003d3d7812 */ /* 0x000fe200078ec0ff */
[C---:B------:R-:W-:Y:S01]  /*10ad0*/  FFMA.FTZ R64, R114.reuse, R67, -R111 ;  /* 0x0000004372407223 */ /* 0x040fe2000001086f */
[----:B------:R-:W-:Y:S01]  /*10ae0*/  FFMA.FTZ R121, R114, R121, R118 ;  /* 0x0000007972797223 */ /* 0x000fe20000010076 */
[----:B------:R-:W-:Y:S01]  /*10af0*/  LOP3.LUT R118, R119, 0xffff0000, RZ, 0xc0, !PT ;  /* 0xffff000077767812 */ /* 0x000fe200078ec0ff */
[----:B------:R-:W-:Y:S01]  /*10b00*/  FMUL.FTZ R67, R115, R117 ;  /* 0x0000007573437220 */ /* 0x000fe20000410000 */
[----:B------:R-:W-:Y:S01]  /*10b10*/  LOP3.LUT R114, R109, 0xffff0000, RZ, 0xc0, !PT ;  /* 0xffff00006d727812 */ /* 0x000fe200078ec0ff */
[----:B------:R-:W-:Y:S01]  /*10b20*/  FMUL.FTZ R115, R115, R110 ;  /* 0x0000006e73737220 */ /* 0x000fe20000410000 */
[----:B------:R-:W-:-:S02]  /*10b30*/  IMAD.U32 R109, R45, 0x10000, RZ ;  /* 0x000100002d6d7824 */ /* 0x000fc400078e00ff */
[C---:B------:R-:W-:Y:S01]  /*10b40*/  FMUL.FTZ R122, R65.reuse, R118 ;  /* 0x00000076417a7220 */ /* 0x040fe20000410000 */
[----:B------:R-:W-:Y:S01]  /*10b50*/  FFMA.FTZ R110, R112, R110, -R67 ;  /* 0x0000006e706e7223 */ /* 0x000fe20000010843 */
[-C--:B------:R-:W-:Y:S01]  /*10b60*/  FMUL.FTZ R65, R65, R114.reuse ;  /* 0x0000007241417220 */ /* 0x080fe20000410000 */
[----:B------:R-:W-:Y:S02]  /*10b70*/  IMAD.U32 R67, R33, 0x10000, RZ ;  /* 0x0001000021437824 */ /* 0x000fe400078e00ff */
[----:B------:R-:W-:Y:S01]  /*10b80*/  FFMA.FTZ R122, R61, R114, -R122 ;  /* 0x000000723d7a7223 */ /* 0x000fe2000001087a */
[----:B------:R-:W-:Y:S01]  /*10b90*/  LOP3.LUT R33, R33, 0xffff0000, RZ, 0xc0, !PT ;  /* 0xffff000021217812 */ /* 0x000fe200078ec0ff */
[----:B------:R-:W-:Y:S01]  /*10ba0*/  FFMA.FTZ R111, R61, R118, R65 ;  /* 0x000000763d6f7223 */ /* 0x000fe20000010041 */
[----:B------:R-:W-:Y:S01]  /*10bb0*/  LOP3.LUT R61, R45, 0xffff0000, RZ, 0xc0, !PT ;  /* 0xffff00002d3d7812 */ /* 0x000fe200078ec0ff */
[----:B------:R-:W-:Y:S01]  /*10bc0*/  FMUL.FTZ R113, R116, R109 ;  /* 0x0000006d74717220 */ /* 0x000fe20000410000 */
[----:B------:R-:W-:Y:S01]  /*10bd0*/  LOP3.LUT R65, R34, 0xffff0000, RZ, 0xc0, !PT ;  /* 0xffff000022417812 */ /* 0x000fe200078ec0ff */
[----:B------:R-:W-:Y:S01]  /*10be0*/  FFMA.FTZ R115, R112, R117, R115 ;  /* 0x0000007570737223 */ /* 0x000fe20000010073 */
[----:B------:R-:W-:Y:S01]  /*10bf0*/  LOP3.LUT R45, R32, 0xffff0000, RZ, 0xc0, !PT ;  /* 0xffff0000202d7812 */ /* 0x000fe200078ec0ff */
[----:B------:R-:W-:Y:S01]  /*10c00*/  FMUL.FTZ R32, R46, R61 ;  /* 0x0000003d2e207220 */ /* 0x000fe20000410000 */
[-C--:B------:R-:W-:Y:S01]  /*10c10*/  FMUL.FTZ R117, R116, R67.reuse ;  /* 0x0000004374757220 */ /* 0x080fe20000410000 */
[----:B------:R-:W-:Y:S01]  /*10c20*/  FFMA.FTZ R113, R44, R67, -R113 ;  /* 0x000000432c717223 */ /* 0x000fe20000010871 */
[----:B------:R-:W-:Y:S01]  /*10c30*/  FMUL.FTZ R46, R46, R33 ;  /* 0x000000212e2e7220 */ /* 0x000fe20000410000 */
[C---:B------:R-:W-:Y:S01]  /*10c40*/  FMUL.FTZ R67, R66.reuse, R65 ;  /* 0x0000004142437220 */ /* 0x040fe20000410000 */
[----:B------:R-:W-:Y:S01]  /*10c50*/  FMUL.FTZ R66, R66, R45 ;  /* 0x0000002d42427220 */ /* 0x000fe20000410000 */
[C---:B------:R-:W-:Y:S01]  /*10c60*/  FFMA.FTZ R34, R35.reuse, R33, -R32 ;  /* 0x0000002123227223 */ /* 0x040fe20000010820 */
[----:B------:R-:W-:Y:S01]  /*10c70*/  FFMA.FTZ R46, R35, R61, R46 ;  /* 0x0000003d232e7223 */ /* 0x000fe2000001002e */
        /* <DEDUP_REMOVED lines=13> */
.L_x_1751:
[----:B------:R-:W-:Y:S05]  /*10d50*/  BSYNC B2 ;  /* 0x0000000000027941 */ /* 0x000fea0003800000 */
.L_x_1750:
[----:B------:R-:W-:Y:S04]  /*10d60*/  BSSY B2, `(.L_x_1752) ;  /* 0x0000068000027945 */ /* 0x000fe80003800000 */
[----:B------:R-:W-:Y:S05]  /*10d70*/  @P1 BRA `(.L_x_1753) ;  /* 0x0000000400981947 */ /* 0x000fea0003800000 */
[----:B-1----:R-:W-:Y:S02]  /*10d80*/  LEA.HI R32, R106, R170, RZ, 0x1d ;  /* 0x000000aa6a207211 */ /* 0x002fe400078fe8ff */
[----:B------:R-:W-:Y:S02]  /*10d90*/  SHF.R.U64 R63, R28, 0x10, R29 ;  /* 0x000000101c3f7819 */ /* 0x000fe4000000121d */
[----:B------:R-:W-:Y:S01]  /*10da0*/  SHF.R.S32.HI R35, RZ, 0x1f, R32 ;  /* 0x0000001fff237819 */ /* 0x000fe20000011420 */
[----:B------:R-:W-:Y:S01]  /*10db0*/  IMAD.SHL.U32 R33, R32, 0x8, RZ ;  /* 0x0000000820217824 */ /* 0x000fe200078e00ff */
[----:B0-----:R-:W-:Y:S02]  /*10dc0*/  SHF.R.U64 R61, R30, 0x10, R31 ;  /* 0x000000101e3d7819 */ /* 0x001fe4000000121f */
[----:B------:R-:W-:Y:S02]  /*10dd0*/  LEA.HI R35, R35, R32, RZ, 0x3 ;  /* 0x0000002023237211 */ /* 0x000fe400078f18ff */
[----:B------:R-:W-:-:S02]  /*10de0*/  LOP3.LUT R32, R184, 0x38, R33, 0xf8, !PT ;  /* 0x00000038b8207812 */ /* 0x000fc400078ef821 */
[----:B------:R-:W-:Y:S01]  /*10df0*/  SHF.R.U32.HI R28, RZ, 0x10, R29 ;  /* 0x00000010ff1c7819 */ /* 0x000fe2000001161d */
[----:B------:R-:W-:Y:S01]  /*10e00*/  IMAD.SHL.U32 R35, R35, 0x400, RZ ;  /* 0x0000040023237824 */ /* 0x000fe200078e00ff */
[----:B------:R-:W-:Y:S02]  /*10e10*/  LOP3.LUT R32, R32, R185, RZ, 0x3c, !PT ;  /* 0x000000b920207212 */ /* 0x000fe400078e3cff */
[----:B------:R-:W-:Y:S02]  /*10e20*/  SHF.R.U32.HI R30, RZ, 0x10, R31 ;  /* 0x00000010ff1e7819 */ /* 0x000fe4000001161f */
[----:B------:R-:W-:Y:S02]  /*10e30*/  LOP3.LUT R35, R35, 0x7fffe000, RZ, 0xc0, !PT ;  /* 0x7fffe00023237812 */ /* 0x000fe400078ec0ff */
[----:B------:R-:W-:Y:S02]  /*10e40*/  SHF.R.U64 R31, R40, 0x10, R41 ;  /* 0x00000010281f7819 */ /* 0x000fe40000001229 */
[----:B------:R-:W-:-:S02]  /*10e50*/  IADD3 R45, R32, R35, R186 ;  /* 0x00000023202d7210 */ /* 0x000fc40007ffe0ba */
[----:B------:R-:W0:Y:S01]  /*10e60*/  LDS.128 R32, [R217] ;  /* 0x00000000d9207984 */ /* 0x000e220000000c00 */
[----:B------:R-:W-:Y:S02]  /*10e70*/  SHF.R.U64 R29, R42, 0x10, R43 ;  /* 0x000000102a1d7819 */ /* 0x000fe4000000122b */
[----:B------:R-:W-:Y:S01]  /*10e80*/  IMAD R60, R45, 0x2, R18 ;  /* 0x000000022d3c7824 */ /* 0x000fe200078e0212 */
[----:B------:R-:W-:Y:S02]  /*10e90*/  SHF.R.U32.HI R40, RZ, 0x10, R41 ;  /* 0x00000010ff287819 */ /* 0x000fe40000011629 */
[----:B------:R-:W-:Y:S02]  /*10ea0*/  PRMT R103, R103, 0x5410, R28 ;  /* 0x0000541067677816 */ /* 0x000fe4000000001c */
[----:B------:R-:W1:Y:S01]  /*10eb0*/  LDS.128 R44, [R60+0xc400] ;  /* 0x00c400003c2c7984 */ /* 0x000e620000000c00 */
[----:B------:R-:W-:Y:S02]  /*10ec0*/  PRMT R98, R98, 0x5410, R31 ;  /* 0x0000541062627816 */ /* 0x000fe4000000001f */
[----:B------:R-:W-:-:S02]  /*10ed0*/  PRMT R100, R100, 0x5410, R29 ;  /* 0x0000541064647816 */ /* 0x000fc4000000001d */
[----:B------:R-:W-:Y:S02]  /*10ee0*/  SHF.R.U32.HI R42, RZ, 0x10, R43 ;  /* 0x00000010ff2a7819 */ /* 0x000fe4000001162b */
[----:B------:R-:W-:Y:S02]  /*10ef0*/  PRMT R105, R105, 0x5410, R30 ;  /* 0x0000541069697816 */ /* 0x000fe4000000001e */
[----:B------:R-:W-:Y:S01]  /*10f00*/  PRMT R102, R102, 0x5410, R63 ;  /* 0x0000541066667816 */ /* 0x000fe2000000003f */
[----:B------:R-:W-:Y:S01]  /*10f10*/  IMAD.U32 R63, R98, 0x10000, RZ ;  /* 0x00010000623f7824 */ /* 0x000fe200078e00ff */
[----:B------:R-:W-:Y:S02]  /*10f20*/  PRMT R99, R99, 0x5410, R40 ;  /* 0x0000541063637816 */ /* 0x000fe40000000028 */
[----:B------:R-:W-:Y:S01]  /*10f30*/  PRMT R101, R101, 0x5410, R42 ;  /* 0x0000541065657816 */ /* 0x000fe2000000002a */
[----:B------:R-:W-:Y:S01]  /*10f40*/  IMAD.U32 R62, R102, 0x10000, RZ ;  /* 0x00010000663e7824 */ /* 0x000fe200078e00ff */
[----:B------:R-:W-:-:S02]  /*10f50*/  PRMT R104, R104, 0x5410, R61 ;  /* 0x0000541068687816 */ /* 0x000fc4000000003d */
        /* <DEDUP_REMOVED lines=21> */
[----:B------:R-:W-:Y:S02]  /*110b0*/  IMAD.U32 R35, R103, 0x10000, RZ ;  /* 0x0001000067237824 */ /* 0x000fe400078e00ff */
[----:B------:R-:W-:Y:S01]  /*110c0*/  FFMA.FTZ R65, R28, R62, -R65 ;  /* 0x0000003e1c417223 */ /* 0x000fe20000010841 */
        /* <DEDUP_REMOVED lines=11> */
[----:B------:R-:W-:Y:S01]  /*11180*/  LOP3.LUT R103, R103, 0xffff0000, RZ, 0xc0, !PT ;  /* 0xffff000067677812 */ /* 0x000fe200078ec0ff */
[----:B------:R-:W-:Y:S01]  /*11190*/  FMUL.FTZ R28, R41, R98 ;  /* 0x00000062291c7220 */ /* 0x000fe20000410000 */
[----:B------:R-:W-:Y:S01]  /*111a0*/  FFMA.FTZ R61, R40, R62, R61 ;  /* 0x0000003e283d7223 */ /* 0x000fe2000001003d */
[----:B------:R-:W-:-:S02]  /*111b0*/  IMAD.U32 R30, R100, 0x10000, RZ ;  /* 0x00010000641e7824 */ /* 0x000fc400078e00ff */
[-C--:B------:R-:W-:Y:S01]  /*111c0*/  FMUL.FTZ R40, R41, R102.reuse ;  /* 0x0000006629287220 */ /* 0x080fe20000410000 */
[C---:B------:R-:W-:Y:S01]  /*111d0*/  FMUL.FTZ R35, R44.reuse, R99 ;  /* 0x000000632c237220 */ /* 0x040fe20000410000 */
[----:B------:R-:W-:Y:S01]  /*111e0*/  FFMA.FTZ R102, R29, R102, -R28 ;  /* 0x000000661d667223 */ /* 0x000fe2000001081c */
[-C--:B------:R-:W-:Y:S01]  /*111f0*/  FMUL.FTZ R44, R44, R103.reuse ;  /* 0x000000672c2c7220 */ /* 0x080fe20000410000 */
[----:B------:R-:W-:Y:S02]  /*11200*/  IMAD.U32 R28, R104, 0x10000, RZ ;  /* 0x00010000681c7824 */ /* 0x000fe400078e00ff */
[----:B------:R-:W-:Y:S01]  /*11210*/  FMUL.FTZ R62, R43, R30 ;  /* 0x0000001e2b3e7220 */ /* 0x000fe20000410000 */
[----:B------:R-:W-:Y:S01]  /*11220*/  LOP3.LUT R100, R100, 0xffff0000, RZ, 0xc0, !PT ;  /* 0xffff000064647812 */ /* 0x000fe200078ec0ff */
[----:B------:R-:W-:Y:S01]  /*11230*/  FFMA.FTZ R42, R32, R103, -R35 ;  /* 0x00000067202a7223 */ /* 0x000fe20000010823 */
[----:B------:R-:W-:Y:S01]  /*11240*/  LOP3.LUT R104, R104, 0xffff0000, RZ, 0xc0, !PT ;  /* 0xffff000068687812 */ /* 0x000fe200078ec0ff */
[----:B------:R-:W-:Y:S01]  /*11250*/  FFMA.FTZ R44, R32, R99, R44 ;  /* 0x00000063202c7223 */ /* 0x000fe2000001002c */
[----:B------:R-:W-:Y:S01]  /*11260*/  LOP3.LUT R101, R101, 0xffff0000, RZ, 0xc0, !PT ;  /* 0xffff000065657812 */ /* 0x000fe200078ec0ff */
[-C--:B------:R-:W-:Y:S01]  /*11270*/  FMUL.FTZ R32, R43, R28.reuse ;  /* 0x0000001c2b207220 */ /* 0x080fe20000410000 */
[----:B------:R-:W-:Y:S01]  /*11280*/  LOP3.LUT R105, R105, 0xffff0000, RZ, 0xc0, !PT ;  /* 0xffff000069697812 */ /* 0x000fe200078ec0ff */
[----:B------:R-:W-:Y:S01]  /*11290*/  FFMA.FTZ R62, R31, R28, -R62 ;  /* 0x0000001c1f3e7223 */ /* 0x000fe2000001083e */
[----:B------:R-:W-:Y:S01]  /*112a0*/  FMUL.FTZ R28, R45, R100 ;  /* 0x000000642d1c7220 */ /* 0x000fe20000410000 */
[----:B------:R-:W-:Y:S01]  /*112b0*/  FFMA.FTZ R40, R29, R98, R40 ;  /* 0x000000621d287223 */ /* 0x000fe20000010028 */
[----:B------:R-:W-:Y:S01]  /*112c0*/  FMUL.FTZ R45, R45, R104 ;  /* 0x000000682d2d7220 */ /* 0x000fe20000410000 */
[----:B------:R-:W-:Y:S01]  /*112d0*/  FFMA.FTZ R31, R31, R30, R32 ;  /* 0x0000001e1f1f7223 */ /* 0x000fe20000010020 */
[C---:B------:R-:W-:Y:S01]  /*112e0*/  FMUL.FTZ R29, R46.reuse, R101 ;  /* 0x000000652e1d7220 */ /* 0x040fe20000410000 */
[-C--:B------:R-:W-:Y:S01]  /*112f0*/  FMUL.FTZ R30, R46, R105.reuse ;  /* 0x000000692e1e7220 */ /* 0x080fe20000410000 */
[C---:B------:R-:W-:Y:S01]  /*11300*/  FFMA.FTZ R100, R33.reuse, R100, R45 ;  /* 0x0000006421647223 */ /* 0x040fe2000001002d */
[----:B------:R-:W-:Y:S01]  /*11310*/  FFMA.FTZ R35, R33, R104, -R28 ;  /* 0x0000006821237223 */ /* 0x000fe2000001081c */
[C---:B------:R-:W-:Y:S01]  /*11320*/  FFMA.FTZ R46, R34.reuse, R105, -R29 ;  /* 0x00000069222e7223 */ /* 0x040fe2000001081d */
[----:B------:R-:W-:Y:S01]  /*11330*/  FFMA.FTZ R64, R34, R101, R30 ;  /* 0x0000006522407223 */ /* 0x000fe2000001001e */
[----:B------:R-:W-:-:S02]  /*11340*/  F2FP.BF16.F32.PACK_AB R28, R102, R65 ;  /* 0x00000041661c723e */ /* 0x000fc400000010ff */
[----:B------:R-:W-:Y:S02]  /*11350*/  F2FP.BF16.F32.PACK_AB R34, R100, R31 ;  /* 0x0000001f6422723e */ /* 0x000fe400000010ff */
[----:B------:R-:W-:Y:S02]  /*11360*/  F2FP.BF16.F32.PACK_AB R29, R42, R107 ;  /* 0x0000006b2a1d723e */ /* 0x000fe400000010ff */
[----:B------:R-:W-:Y:S02]  /*11370*/  F2FP.BF16.F32.PACK_AB R30, R35, R62 ;  /* 0x0000003e231e723e */ /* 0x000fe400000010ff */
[----:B------:R-:W-:Y:S02]  /*11380*/  F2FP.BF16.F32.PACK_AB R31, R46, R47 ;  /* 0x0000002f2e1f723e */ /* 0x000fe400000010ff */
[----:B------:R-:W-:Y:S02]  /*11390*/  F2FP.BF16.F32.PACK_AB R32, R40, R67 ;  /* 0x000000432820723e */ /* 0x000fe400000010ff */
[----:B------:R-:W-:Y:S01]  /*113a0*/  F2FP.BF16.F32.PACK_AB R33, R44, R63 ;  /* 0x0000003f2c21723e */ /* 0x000fe200000010ff */
[----:B------:R2:W-:Y:S01]  /*113b0*/  STS.128 [R217], R28 ;  /* 0x0000001cd9007388 */ /* 0x0005e20000000c00 */
[----:B------:R-:W-:-:S05]  /*113c0*/  F2FP.BF16.F32.PACK_AB R35, R64, R61 ;  /* 0x0000003d4023723e */ /* 0x000fca00000010ff */
[----:B------:R2:W-:Y:S02]  /*113d0*/  STS.128 [R60+0xc400], R32 ;  /* 0x00c400203c007388 */ /* 0x0005e40000000c00 */
.L_x_1753:
[----:B------:R-:W-:Y:S05]  /*113e0*/  BSYNC B2 ;  /* 0x0000000000027941 */ /* 0x000fea0003800000 */
.L_x_1752:
[----:B------:R-:W-:Y:S05]  /*113f0*/  @P2 BRA `(.L_x_1749) ;  /* 0x0000000400982947 */ /* 0x000fea0003800000 */
[----:B------:R-:W-:Y:S02]  /*11400*/  LEA.HI R106, R106, R171, RZ, 0x1d ;  /* 0x000000ab6a6a7211 */ /* 0x000fe400078fe8ff */
[----:B-1----:R-:W-:Y:S02]  /*11410*/  SHF.R.U64 R44, R24, 0x10, R25 ;  /* 0x00000010182c7819 */ /* 0x002fe40000001219 */
[----:B--2---:R-:W-:Y:S01]  /*11420*/  SHF.R.S32.HI R31, RZ, 0x1f, R106 ;  /* 0x0000001fff1f7819 */ /* 0x004fe2000001146a */
[----:B------:R-:W-:Y:S01]  /*11430*/  IMAD.SHL.U32 R29, R106, 0x8, RZ ;  /* 0x000000086a1d7824 */ /* 0x000fe200078e00ff */
[----:B------:R-:W-:Y:S02]  /*11440*/  SHF.R.U64 R42, R26, 0x10, R27 ;  /* 0x000000101a2a7819 */ /* 0x000fe4000000121b */
[----:B------:R-:W-:Y:S02]  /*11450*/  LEA.HI R31, R31, R106, RZ, 0x3 ;  /* 0x0000006a1f1f7211 */ /* 0x000fe400078f18ff */
[----:B------:R-:W-:-:S02]  /*11460*/  LOP3.LUT R28, R184, 0x38, R29, 0xf8, !PT ;  /* 0x00000038b81c7812 */ /* 0x000fc400078ef81d */
[----:B------:R-:W-:Y:S01]  /*11470*/  SHF.R.U32.HI R25, RZ, 0x10, R25 ;  /* 0x00000010ff197819 */ /* 0x000fe20000011619 */
[----:B------:R-:W-:Y:S01]  /*11480*/  IMAD.SHL.U32 R31, R31, 0x400, RZ ;  /* 0x000004001f1f7824 */ /* 0x000fe200078e00ff */
[----:B------:R-:W-:Y:S02]  /*11490*/  LOP3.LUT R28, R28, R185, RZ, 0x3c, !PT ;  /* 0x000000b91c1c7212 */ /* 0x000fe400078e3cff */
[----:B------:R-:W-:Y:S02]  /*114a0*/  SHF.R.U64 R26, R36, 0x10, R37 ;  /* 0x00000010241a7819 */ /* 0x000fe40000001225 */
[----:B------:R-:W-:Y:S02]  /*114b0*/  LOP3.LUT R31, R31, 0x7fffe000, RZ, 0xc0, !PT ;  /* 0x7fffe0001f1f7812 */ /* 0x000fe400078ec0ff */
[----:B------:R-:W-:Y:S02]  /*114c0*/  SHF.R.U64 R24, R38, 0x10, R39 ;  /* 0x0000001026187819 */ /* 0x000fe40000001227 */
[----:B------:R-:W-:-:S02]  /*114d0*/  IADD3 R33, R28, R31, R186 ;  /* 0x0000001f1c217210 */ /* 0x000fc40007ffe0ba */
[----:B------:R-:W1:Y:S01]  /*114e0*/  LDS.128 R28, [R215] ;  /* 0x00000000d71c7984 */ /* 0x000e620000000c00 */
[----:B------:R-:W-:Y:S02]  /*114f0*/  SHF.R.U32.HI R27, RZ, 0x10, R27 ;  /* 0x00000010ff1b7819 */ /* 0x000fe4000001161b */
[----:B------:R-:W-:Y:S01]  /*11500*/  IMAD R40, R33, 0x2, R18 ;  /* 0x0000000221287824 */ /* 0x000fe200078e0212 */
[----:B------:R-:W-:Y:S02]  /*11510*/  SHF.R.U32.HI R37, RZ, 0x10, R37 ;  /* 0x00000010ff257819 */ /* 0x000fe40000011625 */
[----:B------:R-:W-:Y:S02]  /*11520*/  PRMT R86, R86, 0x5410, R25 ;  /* 0x0000541056567816 */ /* 0x000fe40000000019 */
[----:B------:R-:W2:Y:S01]  /*11530*/  LDS.128 R32, [R40+0xc400] ;  /* 0x00c4000028207984 */ /* 0x000ea20000000c00 */
[----:B------:R-:W-:Y:S02]  /*11540*/  PRMT R81, R81, 0x5410, R26 ;  /* 0x0000541051517816 */ /* 0x000fe4000000001a */
[----:B------:R-:W-:-:S02]  /*11550*/  PRMT R83, R83, 0x5410, R24 ;  /* 0x0000541053537816 */ /* 0x000fc40000000018 */
[----:B------:R-:W-:Y:S02]  /*11560*/  PRMT R88, R88, 0x5410, R27 ;  /* 0x0000541058587816 */ /* 0x000fe4000000001b */
[----:B------:R-:W-:Y:S02]  /*11570*/  PRMT R85, R85, 0x5410, R44 ;  /* 0x0000541055557816 */ /* 0x000fe4000000002c */
[----:B------:R-:W-:Y:S01]  /*11580*/  PRMT R87, R87, 0x5410, R42 ;  /* 0x0000541057577816 */ /* 0x000fe2000000002a */
[----:B------:R-:W-:Y:S01]  /*11590*/  IMAD.U32 R42, R81, 0x10000, RZ ;  /* 0x00010000512a7824 */ /* 0x000fe200078e00ff */
[----:B------:R-:W-:Y:S01]  /*115a0*/  PRMT R82, R82, 0x5410, R37 ;  /* 0x0000541052527816 */ /* 0x000fe20000000025 */
[----:B------:R-:W-:Y:S01]  /*115b0*/  IMAD.U32 R41, R85, 0x10000, RZ ;  /* 0x0001000055297824 */ /* 0x000fe200078e00ff */
[----:B------:R-:W-:Y:S02]  /*115c0*/  SHF.R.U32.HI R39, RZ, 0x10, R39 ;  /* 0x00000010ff277819 */ /* 0x000fe40000011627 */
[----:B------:R-:W-:Y:S01]  /*115d0*/  LOP3.LUT R81, R81, 0xffff0000, RZ, 0xc0, !PT ;  /* 0xffff000051517812 */ /* 0x000fe200078ec0ff */
[----:B------:R-:W-:Y:S01]  /*115e0*/  IMAD.U32 R43, R82, 0x10000, RZ ;  /* 0x00010000522b7824 */ /* 0x000fe200078e00ff */
[----:B------:R-:W-:-:S02]  /*115f0*/  PRMT R84, R84, 0x5410, R39 ;  /* 0x0000541054547816 */ /* 0x000fc40000000027 */
[----:B------:R-:W-:Y:S02]  /*11600*/  LOP3.LUT R85, R85, 0xffff0000, RZ, 0xc0, !PT ;  /* 0xffff000055557812 */ /* 0x000fe400078ec0ff */
        /* <DEDUP_REMOVED lines=9> */
[C---:B--2---:R-:W-:Y:S01]  /*116a0*/  IMAD.U32 R31, R32.reuse, 0x10000, RZ ;  /* 0x00010000201f7824 */ /* 0x044fe200078e00ff */
[----:B------:R-:W-:Y:S01]  /*116b0*/  LOP3.LUT R32, R32, 0xffff0000, RZ, 0xc0, !PT ;  /* 0xffff000020207812 */ /* 0x000fe200078ec0ff */
[C---:B------:R-:W-:Y:S01]  /*116c0*/  IMAD.U32 R37, R33.reuse, 0x10000, RZ ;  /* 0x0001000021257824 */ /* 0x040fe200078e00ff */
[----:B------:R-:W-:Y:S01]  /*116d0*/  LOP3.LUT R33, R33, 0xffff0000, RZ, 0xc0, !PT ;  /* 0xffff000021217812 */ /* 0x000fe200078ec0ff */
[C---:B------:R-:W-:Y:S01]  /*116e0*/  FMUL.FTZ R45, R31.reuse, R42 ;  /* 0x0000002a1f2d7220 */ /* 0x040fe20000410000 */
[----:B------:R-:W-:Y:S01]  /*116f0*/  FMUL.FTZ R47, R31, R41 ;  /* 0x000000291f2f7220 */ /* 0x000fe20000410000 */
[----:B------:R-:W-:-:S02]  /*11700*/  IMAD.U32 R31, R86, 0x10000, RZ ;  /* 0x00010000561f7824 */ /* 0x000fc400078e00ff */
[----:B0-----:R-:W-:Y:S01]  /*11710*/  FMUL.FTZ R61, R37, R43 ;  /* 0x0000002b253d7220 */ /* 0x001fe20000410000 */
[C---:B------:R-:W-:Y:S01]  /*11720*/  FFMA.FTZ R45, R24.reuse, R41, -R45 ;  /* 0x00000029182d7223 */ /* 0x040fe2000001082d */
[----:B------:R-:W-:Y:S02]  /*11730*/  IMAD.U32 R39, R35, 0x10000, RZ ;  /* 0x0001000023277824 */ /* 0x000fe400078e00ff */
[----:B------:R-:W-:Y:S01]  /*11740*/  FFMA.FTZ R47, R24, R42, R47 ;  /* 0x0000002a182f7223 */ /* 0x000fe2000001002f */
[----:B------:R-:W-:Y:S02]  /*11750*/  IMAD.U32 R41, R84, 0x10000, RZ ;  /* 0x0001000054297824 */ /* 0x000fe400078e00ff */
[-C--:B------:R-:W-:Y:S01]  /*11760*/  FMUL.FTZ R37, R37, R31.reuse ;  /* 0x0000001f25257220 */ /* 0x080fe20000410000 */
[----:B------:R-:W-:Y:S02]  /*11770*/  IMAD.U32 R24, R88, 0x10000, RZ ;  /* 0x0001000058187824 */ /* 0x000fe400078e00ff */
[C---:B------:R-:W-:Y:S01]  /*11780*/  FFMA.FTZ R61, R26.reuse, R31, -R61 ;  /* 0x0000001f1a3d7223 */ /* 0x040fe2000001083d */
[C---:B------:R-:W-:Y:S01]  /*11790*/  FMUL.FTZ R31, R39.reuse, R41 ;  /* 0x00000029271f7220 */ /* 0x040fe20000410000 */
[----:B------:R-:W-:Y:S01]  /*117a0*/  FFMA.FTZ R37, R26, R43, R37 ;  /* 0x0000002b1a257223 */ /* 0x000fe20000010025 */
[----:B------:R-:W-:Y:S01]  /*117b0*/  FMUL.FTZ R42, R39, R24 ;  /* 0x00000018272a7220 */ /* 0x000fe20000410000 */
[----:B------:R-:W-:-:S02]  /*117c0*/  IMAD.U32 R38, R34, 0x10000, RZ ;  /* 0x0001000022267824 */ /* 0x000fc400078e00ff */
[----:B------:R-:W-:Y:S01]  /*117d0*/  FFMA.FTZ R39, R36, R24, -R31 ;  /* 0x0000001824277223 */ /* 0x000fe2000001081f */
[----:B------:R-:W-:Y:S01]  /*117e0*/  FMUL.FTZ R24, R32, R81 ;  /* 0x0000005120187220 */ /* 0x000fe20000410000 */
[----:B------:R-:W-:Y:S02]  /*117f0*/  IMAD.U32 R26, R83, 0x10000, RZ ;  /* 0x00010000531a7824 */ /* 0x000fe400078e00ff */
[----:B------:R-:W-:Y:S01]  /*11800*/  FFMA.FTZ R41, R36, R41, R42 ;  /* 0x0000002924297223 */ /* 0x000fe2000001002a */
[-C--:B------:R-:W-:Y:S01]  /*11810*/  FMUL.FTZ R36, R32, R85.reuse ;  /* 0x0000005520247220 */ /* 0x080fe20000410000 */
[----:B------:R-:W-:Y:S01]  /*11820*/  FFMA.FTZ R32, R25, R85, -R24 ;  /* 0x0000005519207223 */ /* 0x000fe20000010818 */
[----:B------:R-:W-:Y:S01]  /*11830*/  LOP3.LUT R34, R34, 0xffff0000, RZ, 0xc0, !PT ;  /* 0xffff000022227812 */ /* 0x000fe200078ec0ff */
[----:B------:R-:W-:Y:S01]  /*11840*/  IMAD.U32 R24, R87, 0x10000, RZ ;  /* 0x0001000057187824 */ /* 0x000fe200078e00ff */
[----:B------:R-:W-:Y:S01]  /*11850*/  LOP3.LUT R35, R35, 0xffff0000, RZ, 0xc0, !PT ;  /* 0xffff000023237812 */ /* 0x000fe200078ec0ff */
[----:B------:R-:W-:Y:S01]  /*11860*/  FMUL.FTZ R42, R38, R26 ;  /* 0x0000001a262a7220 */ /* 0x000fe20000410000 */
[----:B------:R-:W-:Y:S01]  /*11870*/  LOP3.LUT R83, R83, 0xffff0000, RZ, 0xc0, !PT ;  /* 0xffff000053537812 */ /* 0x000fe200078ec0ff */
[----:B------:R-:W-:Y:S01]  /*11880*/  FFMA.FTZ R36, R25, R81, R36 ;  /* 0x0000005119247223 */ /* 0x000fe20000010024 */
[----:B------:R-:W-:Y:S01]  /*11890*/  LOP3.LUT R84, R84, 0xffff0000, RZ, 0xc0, !PT ;  /* 0xffff000054547812 */ /* 0x000fe200078ec0ff */
[-C--:B------:R-:W-:Y:S01]  /*118a0*/  FMUL.FTZ R38, R38, R24.reuse ;  /* 0x0000001826267220 */ /* 0x080fe20000410000 */
[----:B------:R-:W-:Y:S01]  /*118b0*/  LOP3.LUT R86, R86, 0xffff0000, RZ, 0xc0, !PT ;  /* 0xffff000056567812 */ /* 0x000fe200078ec0ff */
[----:B------:R-:W-:Y:S01]  /*118c0*/  FFMA.FTZ R42, R27, R24, -R42 ;  /* 0x000000181b2a7223 */ /* 0x000fe2000001082a */
[----:B------:R-:W-:Y:S01]  /*118d0*/  LOP3.LUT R87, R87, 0xffff0000, RZ, 0xc0, !PT ;  /* 0xffff000057577812 */ /* 0x000fe200078ec0ff */
[----:B------:R-:W-:Y:S01]  /*118e0*/  FMUL.FTZ R31, R33, R82 ;  /* 0x00000052211f7220 */ /* 0x000fe20000410000 */
[----:B------:R-:W-:Y:S01]  /*118f0*/  LOP3.LUT R88, R88, 0xffff0000, RZ, 0xc0, !PT ;  /* 0xffff000058587812 */ /* 0x000fe200078ec0ff */
[C---:B------:R-:W-:Y:S01]  /*11900*/  FMUL.FTZ R24, R34.reuse, R83 ;  /* 0x0000005322187220 */ /* 0x040fe20000410000 */
[----:B------:R-:W-:Y:S01]  /*11910*/  FMUL.FTZ R25, R35, R84 ;  /* 0x0000005423197220 */ /* 0x000fe20000410000 */
[----:B------:R-:W-:Y:S01]  /*11920*/  FMUL.FTZ R33, R33, R86 ;  /* 0x0000005621217220 */ /* 0x000fe20000410000 */
[-C--:B------:R-:W-:Y:S01]  /*11930*/  FMUL.FTZ R34, R34, R87.reuse ;  /* 0x0000005722227220 */ /* 0x080fe20000410000 */
[----:B------:R-:W-:Y:S01]  /*11940*/  FMUL.FTZ R35, R35, R88 ;  /* 0x0000005823237220 */ /* 0x000fe20000410000 */
[----:B------:R-:W-:Y:S01]  /*11950*/  FFMA.FTZ R86, R28, R86, -R31 ;  /* 0x000000561c567223 */ /* 0x000fe2000001081f */
        /* <DEDUP_REMOVED lines=16> */
.L_x_1749:
[----:B------:R-:W-:Y:S05]  /*11a60*/  BSYNC B1 ;  /* 0x0000000000017941 */ /* 0x000fea0003800000 */
.L_x_1748:
[----:B------:R-:W-:-:S13]  /*11a70*/  ISETP.GE.AND P0, PT, R219, R89, PT ;  /* 0x00000059db00720c */ /* 0x000fda0003f06270 */
[----:B------:R-:W-:Y:S05]  /*11a80*/  @P0 BRA `(.L_x_1729) ;  /* 0x0000001000f40947 */ /* 0x000fea0003800000 */
[----:B-12---:R-:W1:Y:S01]  /*11a90*/  LDC R32, c[0x0][0x3f4] ;  /* 0x0000fd00ff207b82 */ /* 0x006e620000000800 */
[----:B------:R-:W-:Y:S01]  /*11aa0*/  BSSY B1, `(.L_x_1754) ;  /* 0x000006b000017945 */ /* 0x000fe20003800000 */
[-C--:B-1----:R-:W-:Y:S02]  /*11ab0*/  ISETP.GE.AND P0, PT, R16, R32.reuse, PT ;  /* 0x000000201000720c */ /* 0x082fe40003f06270 */
[-C--:B------:R-:W-:Y:S02]  /*11ac0*/  ISETP.GE.AND P1, PT, R168, R32.reuse, PT ;  /* 0x00000020a800720c */ /* 0x080fe40003f26270 */
[----:B------:R-:W-:-:S09]  /*11ad0*/  ISETP.GE.AND P2, PT, R169, R32, PT ;  /* 0x00000020a900720c */ /* 0x000fd20003f46270 */
[----:B------:R-:W-:Y:S05]  /*11ae0*/  @P0 BRA `(.L_x_1755) ;  /* 0x0000000400980947 */ /* 0x000fea0003800000 */
[----:B---3--:R-:W-:Y:S02]  /*11af0*/  LEA.HI R24, R32, R199, RZ, 0x1d ;  /* 0x000000c720187211 */ /* 0x008fe400078fe8ff */
[--C-:B------:R-:W-:Y:S02]  /*11b00*/  SHF.R.U64 R35, R4, 0x10, R5.reuse ;  /* 0x0000001004237819 */ /* 0x100fe40000001205 */
[----:B------:R-:W-:Y:S01]  /*11b10*/  SHF.R.S32.HI R25, RZ, 0x1f, R24 ;  /* 0x0000001fff197819 */ /* 0x000fe20000011418 */
[----:B------:R-:W-:Y:S01]  /*11b20*/  IMAD.SHL.U32 R26, R24, 0x8, RZ ;  /* 0x00000008181a7824 */ /* 0x000fe200078e00ff */
[----:B------:R-:W-:Y:S02]  /*11b30*/  SHF.R.U32.HI R4, RZ, 0x10, R5 ;  /* 0x00000010ff047819 */ /* 0x000fe40000011605 */
[----:B------:R-:W-:Y:S02]  /*11b40*/  LEA.HI R24, R25, R24, RZ, 0x3 ;  /* 0x0000001819187211 */ /* 0x000fe400078f18ff */
[----:B------:R-:W-:-:S02]  /*11b50*/  LOP3.LUT R25, R181, 0x38, R26, 0xf8, !PT ;  /* 0x00000038b5197812 */ /* 0x000fc400078ef81a */
[--C-:B------:R-:W-:Y:S01]  /*11b60*/  SHF.R.U64 R5, R6, 0x10, R7.reuse ;  /* 0x0000001006057819 */ /* 0x100fe20000001207 */
[----:B------:R-:W-:Y:S01]  /*11b70*/  IMAD.SHL.U32 R24, R24, 0x400, RZ ;  /* 0x0000040018187824 */ /* 0x000fe200078e00ff */
[----:B------:R-:W-:Y:S02]  /*11b80*/  LOP3.LUT R25, R25, R218, RZ, 0x3c, !PT ;  /* 0x000000da19197212 */ /* 0x000fe400078e3cff */
[----:B------:R-:W-:Y:S02]  /*11b90*/  SHF.R.U32.HI R6, RZ, 0x10, R7 ;  /* 0x00000010ff067819 */ /* 0x000fe40000011607 */
[----:B------:R-:W-:Y:S02]  /*11ba0*/  LOP3.LUT R24, R24, 0x7fffe000, RZ, 0xc0, !PT ;  /* 0x7fffe00018187812 */ /* 0x000fe400078ec0ff */
[----:B------:R-:W-:Y:S02]  /*11bb0*/  SHF.R.U64 R39, R48, 0x10, R49 ;  /* 0x0000001030277819 */ /* 0x000fe40000001231 */
[----:B------:R-:W-:-:S02]  /*11bc0*/  IADD3 R33, R25, R24, R188 ;  /* 0x0000001819217210 */ /* 0x000fc40007ffe0bc */
[----:B------:R-:W1:Y:S01]  /*11bd0*/  LDS.128 R24, [R216] ;  /* 0x00000000d8187984 */ /* 0x000e620000000c00 */
[----:B------:R-:W-:Y:S02]  /*11be0*/  PRMT R90, R90, 0x5410, R35 ;  /* 0x000054105a5a7816 */ /* 0x000fe40000000023 */
[----:B------:R-:W-:Y:S01]  /*11bf0*/  IMAD R33, R33, 0x2, R18 ;  /* 0x0000000221217824 */ /* 0x000fe200078e0212 */
[----:B------:R-:W-:Y:S02]  /*11c00*/  PRMT R91, R91, 0x5410, R4 ;  /* 0x000054105b5b7816 */ /* 0x000fe40000000004 */
[----:B------:R-:W-:Y:S02]  /*11c10*/  PRMT R92, R92, 0x5410, R5 ;  /* 0x000054105c5c7816 */ /* 0x000fe40000000005 */
[----:B------:R-:W2:Y:S01]  /*11c20*/  LDS.128 R28, [R33+0xc400] ;  /* 0x00c40000211c7984 */ /* 0x000ea20000000c00 */
[----:B------:R-:W-:Y:S01]  /*11c30*/  PRMT R93, R93, 0x5410, R6 ;  /* 0x000054105d5d7816 */ /* 0x000fe20000000006 */
[----:B------:R-:W-:Y:S01]  /*11c40*/  IMAD.U32 R40, R91, 0x10000, RZ ;  /* 0x000100005b287824 */ /* 0x000fe200078e00ff */
[----:B------:R-:W-:Y:S01]  /*11c50*/  PRMT R94, R94, 0x5410, R39 ;  /* 0x000054105e5e7816 */ /* 0x000fe20000000027 */
[----:B------:R-:W-:Y:S01]  /*11c60*/  IMAD.U32 R39, R90, 0x10000, RZ ;  /* 0x000100005a277824 */ /* 0x000fe200078e00ff */
[----:B------:R-:W-:-:S02]  /*11c70*/  SHF.R.U32.HI R48, RZ, 0x10, R49 ;  /* 0x00000010ff307819 */ /* 0x000fc40000011631 */
[--C-:B------:R-:W-:Y:S01]  /*11c80*/  SHF.R.U64 R37, R50, 0x10, R51.reuse ;  /* 0x0000001032257819 */ /* 0x100fe20000001233 */
[----:B------:R-:W-:Y:S01]  /*11c90*/  IMAD.U32 R38, R94, 0x10000, RZ ;  /* 0x000100005e267824 */ /* 0x000fe200078e00ff */
[----:B------:R-:W-:Y:S02]  /*11ca0*/  SHF.R.U32.HI R50, RZ, 0x10, R51 ;  /* 0x00000010ff327819 */ /* 0x000fe40000011633 */
[----:B------:R-:W-:Y:S02]  /*11cb0*/  PRMT R95, R95, 0x5410, R48 ;  /* 0x000054105f5f7816 */ /* 0x000fe40000000030 */
[----:B------:R-:W-:Y:S02]  /*11cc0*/  PRMT R97, R97, 0x5410, R50 ;  /* 0x0000541061617816 */ /* 0x000fe40000000032 */
[----:B------:R-:W-:Y:S02]  /*11cd0*/  PRMT R96, R96, 0x5410, R37 ;  /* 0x0000541060607816 */ /* 0x000fe40000000025 */
[----:B------:R-:W-:-:S02]  /*11ce0*/  LOP3.LUT R90, R90, 0xffff0000, RZ, 0xc0, !PT ;  /* 0xffff00005a5a7812 */ /* 0x000fc400078ec0ff */
        /* <DEDUP_REMOVED lines=30> */
[C---:B------:R-:W-:Y:S01]  /*11ed0*/  FMUL.FTZ R4, R28.reuse, R90 ;  /* 0x0000005a1c047220 */ /* 0x040fe20000410000 */
[-C--:B------:R-:W-:Y:S01]  /*11ee0*/  FMUL.FTZ R28, R28, R94.reuse ;  /* 0x0000005e1c1c7220 */ /* 0x080fe20000410000 */
[----:B------:R-:W-:Y:S01]  /*11ef0*/  IMAD.U32 R6, R92, 0x10000, RZ ;  /* 0x000100005c067824 */ /* 0x000fe200078e00ff */
[----:B------:R-:W-:Y:S01]  /*11f00*/  LOP3.LUT R30, R30, 0xffff0000, RZ, 0xc0, !PT ;  /* 0xffff00001e1e7812 */ /* 0x000fe200078ec0ff */
[----:B------:R-:W-:Y:S01]  /*11f10*/  FFMA.FTZ R94, R5, R94, -R4 ;  /* 0x0000005e055e7223 */ /* 0x000fe20000010804 */
[----:B------:R-:W-:Y:S01]  /*11f20*/  IMAD.U32 R4, R96, 0x10000, RZ ;  /* 0x0001000060047824 */ /* 0x000fe200078e00ff */
[----:B------:R-:W-:Y:S01]  /*11f30*/  LOP3.LUT R95, R95, 0xffff0000, RZ, 0xc0, !PT ;  /* 0xffff00005f5f7812 */ /* 0x000fe200078ec0ff */
[----:B------:R-:W-:Y:S01]  /*11f40*/  FMUL.FTZ R40, R36, R6 ;  /* 0x0000000624287220 */ /* 0x000fe20000410000 */
[----:B------:R-:W-:Y:S01]  /*11f50*/  LOP3.LUT R92, R92, 0xffff0000, RZ, 0xc0, !PT ;  /* 0xffff00005c5c7812 */ /* 0x000fe200078ec0ff */
[----:B------:R-:W-:Y:S01]  /*11f60*/  FMUL.FTZ R36, R36, R4 ;  /* 0x0000000424247220 */ /* 0x000fe20000410000 */
[----:B------:R-:W-:Y:S01]  /*11f70*/  LOP3.LUT R31, R31, 0xffff0000, RZ, 0xc0, !PT ;  /* 0xffff00001f1f7812 */ /* 0x000fe200078ec0ff */
[----:B------:R-:W-:Y:S01]  /*11f80*/  FFMA.FTZ R39, R34, R38, R39 ;  /* 0x0000002622277223 */ /* 0x000fe20000010027 */
[----:B------:R-:W-:Y:S01]  /*11f90*/  LOP3.LUT R96, R96, 0xffff0000, RZ, 0xc0, !PT ;  /* 0xffff000060607812 */ /* 0x000fe200078ec0ff */
[----:B------:R-:W-:Y:S01]  /*11fa0*/  FFMA.FTZ R40, R7, R4, -R40 ;  /* 0x0000000407287223 */ /* 0x000fe20000010828 */
[----:B------:R-:W-:Y:S01]  /*11fb0*/  LOP3.LUT R93, R93, 0xffff0000, RZ, 0xc0, !PT ;  /* 0xffff00005d5d7812 */ /* 0x000fe200078ec0ff */
[----:B------:R-:W-:Y:S01]  /*11fc0*/  FMUL.FTZ R27, R29, R91 ;  /* 0x0000005b1d1b7220 */ /* 0x000fe20000410000 */
[----:B------:R-:W-:Y:S01]  /*11fd0*/  LOP3.LUT R97, R97, 0xffff0000, RZ, 0xc0, !PT ;  /* 0xffff000061617812 */ /* 0x000fe200078ec0ff */
[----:B------:R-:W-:Y:S01]  /*11fe0*/  FMUL.FTZ R38, R29, R95 ;  /* 0x0000005f1d267220 */ /* 0x000fe20000410000 */
[----:B------:R-:W-:Y:S01]  /*11ff0*/  FFMA.FTZ R28, R5, R90, R28 ;  /* 0x0000005a051c7223 */ /* 0x000fe2000001001c */
[C---:B------:R-:W-:Y:S01]  /*12000*/  FMUL.FTZ R4, R30.reuse, R92 ;  /* 0x0000005c1e047220 */ /* 0x040fe20000410000 */
[----:B------:R-:W-:Y:S01]  /*12010*/  FFMA.FTZ R36, R7, R6, R36 ;  /* 0x0000000607247223 */ /* 0x000fe20000010024 */
[-C--:B------:R-:W-:Y:S01]  /*12020*/  FMUL.FTZ R5, R30, R96.reuse ;  /* 0x000000601e057220 */ /* 0x080fe20000410000 */
[C---:B------:R-:W-:Y:S01]  /*12030*/  FMUL.FTZ R29, R31.reuse, R93 ;  /* 0x0000005d1f1d7220 */ /* 0x040fe20000410000 */
[----:B------:R-:W-:Y:S01]  /*12040*/  FMUL.FTZ R6, R31, R97 ;  /* 0x000000611f067220 */ /* 0x000fe20000410000 */
[----:B------:R-:W-:Y:S01]  /*12050*/  FFMA.FTZ R34, R24, R95, -R27 ;  /* 0x0000005f18227223 */ /* 0x000fe2000001081b */
        /* <DEDUP_REMOVED lines=15> */
.L_x_1755:
[----:B------:R-:W-:Y:S05]  /*12150*/  BSYNC B1 ;  /* 0x0000000000017941 */ /* 0x000fea0003800000 */
.L_x_1754:
[----:B------:R-:W-:Y:S04]  /*12160*/  BSSY B1, `(.L_x_1756) ;  /* 0x0000068000017945 */ /* 0x000fe80003800000 */
[----:B------:R-:W-:Y:S05]  /*12170*/  @P1 BRA `(.L_x_1757) ;  /* 0x0000000400981947 */ /* 0x000fea0003800000 */
[----:B-1----:R-:W-:Y:S02]  /*12180*/  LEA.HI R4, R32, R170, RZ, 0x1d ;  /* 0x000000aa20047211 */ /* 0x002fe400078fe8ff */
[----:B---3--:R-:W-:Y:S02]  /*12190*/  SHF.R.U64 R30, R8, 0x10, R9 ;  /* 0x00000010081e7819 */ /* 0x008fe40000001209 */
[----:B------:R-:W-:Y:S01]  /*121a0*/  SHF.R.S32.HI R5, RZ, 0x1f, R4 ;  /* 0x0000001fff057819 */ /* 0x000fe20000011404 */
[----:B------:R-:W-:Y:S01]  /*121b0*/  IMAD.SHL.U32 R6, R4, 0x8, RZ ;  /* 0x0000000804067824 */ /* 0x000fe200078e00ff */
[----:B------:R-:W-:Y:S02]  /*121c0*/  SHF.R.U64 R36, R52, 0x10, R53 ;  /* 0x0000001034247819 */ /* 0x000fe40000001235 */
[----:B------:R-:W-:Y:S02]  /*121d0*/  LEA.HI R4, R5, R4, RZ, 0x3 ;  /* 0x0000000405047211 */ /* 0x000fe400078f18ff */
[----:B------:R-:W-:-:S02]  /*121e0*/  LOP3.LUT R5, R181, 0x38, R6, 0xf8, !PT ;  /* 0x00000038b5057812 */ /* 0x000fc400078ef806 */
[----:B------:R-:W-:Y:S01]  /*121f0*/  PRMT R73, R73, 0x5410, R30 ;  /* 0x0000541049497816 */ /* 0x000fe2000000001e */
[----:B------:R-:W-:Y:S01]  /*12200*/  IMAD.SHL.U32 R4, R4, 0x400, RZ ;  /* 0x0000040004047824 */ /* 0x000fe200078e00ff */
[----:B------:R-:W-:Y:S02]  /*12210*/  LOP3.LUT R5, R5, R218, RZ, 0x3c, !PT ;  /* 0x000000da05057212 */ /* 0x000fe400078e3cff */
[----:B------:R-:W-:Y:S01]  /*12220*/  SHF.R.U64 R34, R54, 0x10, R55 ;  /* 0x0000001036227819 */ /* 0x000fe20000001237 */
[----:B------:R-:W-:Y:S01]  /*12230*/  IMAD.U32 R35, R73, 0x10000, RZ ;  /* 0x0001000049237824 */ /* 0x000fe200078e00ff */
[----:B------:R-:W-:Y:S02]  /*12240*/  LOP3.LUT R4, R4, 0x7fffe000, RZ, 0xc0, !PT ;  /* 0x7fffe00004047812 */ /* 0x000fe400078ec0ff */
[----:B------:R-:W-:Y:S02]  /*12250*/  PRMT R77, R77, 0x5410, R36 ;  /* 0x000054104d4d7816 */ /* 0x000fe40000000024 */
[----:B------:R-:W-:-:S02]  /*12260*/  IADD3 R25, R5, R4, R188 ;  /* 0x0000000405197210 */ /* 0x000fc40007ffe0bc */
[----:B------:R-:W1:Y:S01]  /*12270*/  LDS.128 R4, [R214] ;  /* 0x00000000d6047984 */ /* 0x000e620000000c00 */
[----:B------:R-:W-:Y:S02]  /*12280*/  SHF.R.U32.HI R9, RZ, 0x10, R9 ;  /* 0x00000010ff097819 */ /* 0x000fe40000011609 */
[----:B------:R-:W-:Y:S01]  /*12290*/  IMAD R28, R25, 0x2, R18 ;  /* 0x00000002191c7824 */ /* 0x000fe200078e0212 */
[----:B------:R-:W-:Y:S02]  /*122a0*/  SHF.R.U32.HI R53, RZ, 0x10, R53 ;  /* 0x00000010ff357819 */ /* 0x000fe40000011635 */
[--C-:B------:R-:W-:Y:S02]  /*122b0*/  SHF.R.U64 R8, R10, 0x10, R11.reuse ;  /* 0x000000100a087819 */ /* 0x100fe4000000120b */
[----:B------:R-:W2:Y:S01]  /*122c0*/  LDS.128 R24, [R28+0xc400] ;  /* 0x00c400001c187984 */ /* 0x000ea20000000c00 */
[----:B------:R-:W-:Y:S02]  /*122d0*/  SHF.R.U32.HI R11, RZ, 0x10, R11 ;  /* 0x00000010ff0b7819 */ /* 0x000fe4000001160b */
[----:B------:R-:W-:Y:S01]  /*122e0*/  PRMT R79, R79, 0x5410, R34 ;  /* 0x000054104f4f7816 */ /* 0x000fe20000000022 */
[----:B------:R-:W-:Y:S01]  /*122f0*/  IMAD.U32 R34, R77, 0x10000, RZ ;  /* 0x000100004d227824 */ /* 0x000fe200078e00ff */
[----:B------:R-:W-:-:S02]  /*12300*/  SHF.R.U32.HI R55, RZ, 0x10, R55 ;  /* 0x00000010ff377819 */ /* 0x000fc40000011637 */
[----:B------:R-:W-:Y:S02]  /*12310*/  PRMT R74, R74, 0x5410, R9 ;  /* 0x000054104a4a7816 */ /* 0x000fe40000000009 */
[----:B------:R-:W-:Y:S02]  /*12320*/  PRMT R78, R78, 0x5410, R53 ;  /* 0x000054104e4e7816 */ /* 0x000fe40000000035 */
[----:B------:R-:W-:Y:S01]  /*12330*/  PRMT R75, R75, 0x5410, R8 ;  /* 0x000054104b4b7816 */ /* 0x000fe20000000008 */
[----:B------:R-:W-:Y:S01]  /*12340*/  IMAD.U32 R36, R74, 0x10000, RZ ;  /* 0x000100004a247824 */ /* 0x000fe200078e00ff */
        /* <DEDUP_REMOVED lines=27> */
[----:B------:R-:W-:Y:S01]  /*12500*/  FFMA.FTZ R38, R9, R29, -R38 ;  /* 0x0000001d09267223 */ /* 0x000fe20000010826 */
[----:B------:R-:W-:Y:S01]  /*12510*/  FMUL.FTZ R40, R33, R34 ;  /* 0x0000002221287220 */ /* 0x000fe20000410000 */
[----:B------:R-:W-:Y:S01]  /*12520*/  FFMA.FTZ R36, R9, R36, R30 ;  /* 0x0000002409247223 */ /* 0x000fe2000001001e */
[-C--:B------:R-:W-:Y:S01]  /*12530*/  FMUL.FTZ R33, R33, R8.reuse ;  /* 0x0000000821217220 */ /* 0x080fe20000410000 */
[----:B------:R-:W-:Y:S01]  /*12540*/  FMUL.FTZ R9, R24, R73 ;  /* 0x0000004918097220 */ /* 0x000fe20000410000 */
[C---:B------:R-:W-:Y:S01]  /*12550*/  FFMA.FTZ R40, R11.reuse, R8, -R40 ;  /* 0x000000080b287223 */ /* 0x040fe20000010828 */
[----:B------:R-:W-:Y:S01]  /*12560*/  LOP3.LUT R78, R78, 0xffff0000, RZ, 0xc0, !PT ;  /* 0xffff00004e4e7812 */ /* 0x000fe200078ec0ff */
[----:B------:R-:W-:Y:S01]  /*12570*/  FFMA.FTZ R33, R11, R34, R33 ;  /* 0x000000220b217223 */ /* 0x000fe20000010021 */
[-C--:B------:R-:W-:Y:S01]  /*12580*/  FMUL.FTZ R11, R24, R77.reuse ;  /* 0x0000004d180b7220 */ /* 0x080fe20000410000 */
[----:B------:R-:W-:Y:S01]  /*12590*/  FFMA.FTZ R24, R4, R77, -R9 ;  /* 0x0000004d04187223 */ /* 0x000fe20000010809 */
[----:B------:R-:W-:-:S02]  /*125a0*/  IMAD.U32 R31, R26, 0x10000, RZ ;  /* 0x000100001a1f7824 */ /* 0x000fc400078e00ff */
[----:B------:R-:W-:Y:S01]  /*125b0*/  FMUL.FTZ R34, R25, R74 ;  /* 0x0000004a19227220 */ /* 0x000fe20000410000 */
[----:B------:R-:W-:Y:S01]  /*125c0*/  IMAD.U32 R9, R75, 0x10000, RZ ;  /* 0x000100004b097824 */ /* 0x000fe200078e00ff */
[----:B------:R-:W-:Y:S01]  /*125d0*/  LOP3.LUT R26, R26, 0xffff0000, RZ, 0xc0, !PT ;  /* 0xffff00001a1a7812 */ /* 0x000fe200078ec0ff */
[----:B------:R-:W-:Y:S01]  /*125e0*/  IMAD.U32 R8, R79, 0x10000, RZ ;  /* 0x000100004f087824 */ /* 0x000fe200078e00ff */
[----:B------:R-:W-:Y:S01]  /*125f0*/  LOP3.LUT R27, R27, 0xffff0000, RZ, 0xc0, !PT ;  /* 0xffff00001b1b7812 */ /* 0x000fe200078ec0ff */
[----:B------:R-:W-:Y:S01]  /*12600*/  FMUL.FTZ R25, R25, R78 ;  /* 0x0000004e19197220 */ /* 0x000fe20000410000 */
[----:B------:R-:W-:Y:S01]  /*12610*/  FMUL.FTZ R29, R31, R9 ;  /* 0x000000091f1d7220 */ /* 0x000fe20000410000 */
[----:B------:R-:W-:Y:S01]  /*12620*/  LOP3.LUT R75, R75, 0xffff0000, RZ, 0xc0, !PT ;  /* 0xffff00004b4b7812 */ /* 0x000fe200078ec0ff */
[----:B------:R-:W-:Y:S01]  /*12630*/  FMUL.FTZ R31, R31, R8 ;  /* 0x000000081f1f7220 */ /* 0x000fe20000410000 */
[----:B------:R-:W-:Y:S01]  /*12640*/  LOP3.LUT R76, R76, 0xffff0000, RZ, 0xc0, !PT ;  /* 0xffff00004c4c7812 */ /* 0x000fe200078ec0ff */
[----:B------:R-:W-:Y:S01]  /*12650*/  FFMA.FTZ R30, R4, R73, R11 ;  /* 0x00000049041e7223 */ /* 0x000fe2000001000b */
[----:B------:R-:W-:Y:S01]  /*12660*/  LOP3.LUT R79, R79, 0xffff0000, RZ, 0xc0, !PT ;  /* 0xffff00004f4f7812 */ /* 0x000fe200078ec0ff */
[C---:B------:R-:W-:Y:S01]  /*12670*/  FFMA.FTZ R11, R5.reuse, R78, -R34 ;  /* 0x0000004e050b7223 */ /* 0x040fe20000010822 */
[----:B------:R-:W-:Y:S01]  /*12680*/  LOP3.LUT R80, R80, 0xffff0000, RZ, 0xc0, !PT ;  /* 0xffff000050507812 */ /* 0x000fe200078ec0ff */
[----:B------:R-:W-:Y:S01]  /*12690*/  FFMA.FTZ R25, R5, R74, R25 ;  /* 0x0000004a05197223 */ /* 0x000fe20000010019 */
[C---:B------:R-:W-:Y:S01]  /*126a0*/  FFMA.FTZ R29, R10.reuse, R8, -R29 ;  /* 0x000000080a1d7223 */ /* 0x040fe2000001081d */
        /* <DEDUP_REMOVED lines=19> */
.L_x_1757:
[----:B------:R-:W-:Y:S05]  /*127e0*/  BSYNC B1 ;  /* 0x0000000000017941 */ /* 0x000fea0003800000 */
.L_x_1756:
[----:B------:R-:W-:Y:S05]  /*127f0*/  @P2 BRA `(.L_x_1729) ;  /* 0x0000000400982947 */ /* 0x000fea0003800000 */
[----:B------:R-:W-:Y:S02]  /*12800*/  LEA.HI R32, R32, R171, RZ, 0x1d ;  /* 0x000000ab20207211 */ /* 0x000fe400078fe8ff */
[----:B-1-3--:R-:W-:Y:S02]  /*12810*/  SHF.R.U64 R26, R58, 0x10, R59 ;  /* 0x000000103a1a7819 */ /* 0x00afe4000000123b */
        /* <DEDUP_REMOVED lines=10> */
[----:B------:R-:W-:Y:S02]  /*128c0*/  PRMT R71, R71, 0x5410, R26 ;  /* 0x0000541047477816 */ /* 0x000fe4000000001a */
[----:B------:R-:W-:-:S02]  /*128d0*/  IADD3 R9, R5, R9, R188 ;  /* 0x0000000905097210 */ /* 0x000fc40007ffe0bc */
[----:B------:R-:W1:Y:S01]  /*128e0*/  LDS.128 R4, [R213] ;  /* 0x00000000d5047984 */ /* 0x000e620000000c00 */
[----:B------:R-:W-:Y:S02]  /*128f0*/  SHF.R.U64 R30, R56, 0x10, R57 ;  /* 0x00000010381e7819 */ /* 0x000fe40000001239 */
[----:B------:R-:W-:Y:S01]  /*12900*/  IMAD R24, R9, 0x2, R18 ;  /* 0x0000000209187824 */ /* 0x000fe200078e0212 */
[----:B------:R-:W-:Y:S02]  /*12910*/  SHF.R.U32.HI R14, RZ, 0x10, R15 ;  /* 0x00000010ff0e7819 */ /* 0x000fe4000001160f */
[----:B------:R-:W-:Y:S02]  /*12920*/  PRMT R26, R0, 0x5410, R25 ;  /* 0x00005410001a7816 */ /* 0x000fe40000000019 */
[----:B------:R-:W2:Y:S01]  /*12930*/  LDS.128 R8, [R24+0xc400] ;  /* 0x00c4000018087984 */ /* 0x000ea20000000c00 */
[----:B------:R-:W-:Y:S02]  /*12940*/  PRMT R69, R69, 0x5410, R30 ;  /* 0x0000541045457816 */ /* 0x000fe4000000001e */
[----:B------:R-:W-:Y:S01]  /*12950*/  PRMT R31, R21, 0x5410, R14 ;  /* 0x00005410151f7816 */ /* 0x000fe2000000000e */
[----:B------:R-:W-:Y:S01]  /*12960*/  IMAD.U32 R27, R26, 0x10000, RZ ;  /* 0x000100001a1b7824 */ /* 0x000fe200078e00ff */
[----:B------:R-:W-:Y:S01]  /*12970*/  SHF.R.U32.HI R57, RZ, 0x10, R57 ;  /* 0x00000010ff397819 */ /* 0x000fe20000011639 */
[----:B------:R-:W-:Y:S01]  /*12980*/  IMAD.U32 R25, R69, 0x10000, RZ ;  /* 0x0001000045197824 */ /* 0x000fe200078e00ff */
[----:B------:R-:W-:Y:S01]  /*12990*/  PRMT R28, R3, 0x5410, R28 ;  /* 0x00005410031c7816 */ /* 0x000fe2000000001c */
[----:B------:R-:W-:Y:S01]  /*129a0*/  IMAD.U32 R32, R31, 0x10000, RZ ;  /* 0x000100001f207824 */ /* 0x000fe200078e00ff */
[----:B------:R-:W-:-:S02]  /*129b0*/  SHF.R.U32.HI R59, RZ, 0x10, R59 ;  /* 0x00000010ff3b7819 */ /* 0x000fc4000001163b */
[----:B------:R-:W-:Y:S01]  /*129c0*/  PRMT R70, R70, 0x5410, R57 ;  /* 0x0000541046467816 */ /* 0x000fe20000000039 */
[----:B------:R-:W-:Y:S01]  /*129d0*/  IMAD.U32 R29, R28, 0x10000, RZ ;  /* 0x000100001c1d7824 */ /* 0x000fe200078e00ff */
[----:B------:R-:W-:Y:S02]  /*129e0*/  PRMT R72, R72, 0x5410, R59 ;  /* 0x0000541048487816 */ /* 0x000fe4000000003b */
[----:B------:R-:W-:Y:S02]  /*129f0*/  PRMT R30, R20, 0x5410, R13 ;  /* 0x00005410141e7816 */ /* 0x000fe4000000000d */
[----:B------:R-:W-:Y:S02]  /*12a00*/  LOP3.LUT R26, R26, 0xffff0000, RZ, 0xc0, !PT ;  /* 0xffff00001a1a7812 */ /* 0x000fe400078ec0ff */
        /* <DEDUP_REMOVED lines=15> */
[-C--:B------:R-:W-:Y:S01]  /*12b00*/  FMUL.FTZ R35, R14, R25.reuse ;  /* 0x000000190e237220 */ /* 0x080fe20000410000 */
[C---:B------:R-:W-:Y:S01]  /*12b10*/  IMAD.U32 R14, R70.reuse, 0x10000, RZ ;  /* 0x00010000460e7824 */ /* 0x040fe200078e00ff */
[----:B------:R-:W-:Y:S01]  /*12b20*/  LOP3.LUT R70, R70, 0xffff0000, RZ, 0xc0, !PT ;  /* 0xffff000046467812 */ /* 0x000fe200078ec0ff */
[----:B------:R-:W-:Y:S01]  /*12b30*/  FFMA.FTZ R33, R0, R25, -R33 ;  /* 0x0000001900217223 */ /* 0x000fe20000010821 */
[----:B------:R-:W-:Y:S01]  /*12b40*/  FMUL.FTZ R25, R15, R29 ;  /* 0x0000001d0f197220 */ /* 0x000fe20000410000 */
[----:B------:R-:W-:-:S02]  /*12b50*/  IMAD.U32 R21, R11, 0x10000, RZ ;  /* 0x000100000b157824 */ /* 0x000fc400078e00ff */
[----:B------:R-:W-:Y:S01]  /*12b60*/  FFMA.FTZ R35, R0, R27, R35 ;  /* 0x0000001b00237223 */ /* 0x000fe20000010023 */
[----:B------:R-:W-:Y:S02]  /*12b70*/  IMAD.U32 R0, R72, 0x10000, RZ ;  /* 0x0001000048007824 */ /* 0x000fe400078e00ff */
[-C--:B------:R-:W-:Y:S01]  /*12b80*/  FMUL.FTZ R15, R15, R14.reuse ;  /* 0x0000000e0f0f7220 */ /* 0x080fe20000410000 */
[----:B------:R-:W-:Y:S01]  /*12b90*/  FFMA.FTZ R25, R12, R14, -R25 ;  /* 0x0000000e0c197223 */ /* 0x000fe20000010819 */
[C---:B------:R-:W-:Y:S01]  /*12ba0*/  FMUL.FTZ R14, R21.reuse, R32 ;  /* 0x00000020150e7220 */ /* 0x040fe20000410000 */
[-C--:B------:R-:W-:Y:S01]  /*12bb0*/  FMUL.FTZ R27, R21, R0.reuse ;  /* 0x00000000151b7220 */ /* 0x080fe20000410000 */
[----:B------:R-:W-:Y:S02]  /*12bc0*/  IMAD.U32 R20, R10, 0x10000, RZ ;  /* 0x000100000a147824 */ /* 0x000fe400078e00ff */
[----:B------:R-:W-:Y:S01]  /*12bd0*/  FFMA.FTZ R15, R12, R29, R15 ;  /* 0x0000001d0c0f7223 */ /* 0x000fe2000001000f */
[----:B------:R-:W-:Y:S01]  /*12be0*/  FFMA.FTZ R21, R13, R0, -R14 ;  /* 0x000000000d157223 */ /* 0x000fe2000001080e */
[C---:B------:R-:W-:Y:S01]  /*12bf0*/  FMUL.FTZ R0, R8.reuse, R26 ;  /* 0x0000001a08007220 */ /* 0x040fe20000410000 */
[----:B------:R-:W-:Y:S01]  /*12c00*/  FMUL.FTZ R14, R8, R69 ;  /* 0x00000045080e7220 */ /* 0x000fe20000410000 */
[----:B------:R-:W-:-:S02]  /*12c10*/  IMAD.U32 R8, R30, 0x10000, RZ ;  /* 0x000100001e087824 */ /* 0x000fc400078e00ff */
[----:B------:R-:W-:Y:S01]  /*12c20*/  FFMA.FTZ R27, R13, R32, R27 ;  /* 0x000000200d1b7223 */ /* 0x000fe2000001001b */
[C---:B------:R-:W-:Y:S01]  /*12c30*/  FFMA.FTZ R12, R3.reuse, R69, -R0 ;  /* 0x00000045030c7223 */ /* 0x040fe20000010800 */
[----:B------:R-:W-:Y:S01]  /*12c40*/  FFMA.FTZ R14, R3, R26, R14 ;  /* 0x0000001a030e7223 */ /* 0x000fe2000001000e */
[----:B------:R-:W-:Y:S02]  /*12c50*/  IMAD.U32 R0, R71, 0x10000, RZ ;  /* 0x0001000047007824 */ /* 0x000fe400078e00ff */
[----:B------:R-:W-:Y:S01]  /*12c60*/  FMUL.FTZ R26, R20, R8 ;  /* 0x00000008141a7220 */ /* 0x000fe20000410000 */
[----:B------:R-:W-:Y:S01]  /*12c70*/  FMUL.FTZ R13, R9, R28 ;  /* 0x0000001c090d7220 */ /* 0x000fe20000410000 */
[----:B------:R-:W-:Y:S01]  /*12c80*/  LOP3.LUT R10, R10, 0xffff0000, RZ, 0xc0, !PT ;  /* 0xffff00000a0a7812 */ /* 0x000fe200078ec0ff */
[-C--:B------:R-:W-:Y:S01]  /*12c90*/  FMUL.FTZ R20, R20, R0.reuse ;  /* 0x0000000014147220 */ /* 0x080fe20000410000 */
        /* <DEDUP_REMOVED lines=8> */
[----:B------:R-:W-:Y:S01]  /*12d20*/  FFMA.FTZ R20, R5, R8, R20 ;  /* 0x0000000805147223 */ /* 0x000fe20000010014 */
[----:B------:R-:W-:Y:S01]  /*12d30*/  LOP3.LUT R72, R72, 0xffff0000, RZ, 0xc0, !PT ;  /* 0xffff000048487812 */ /* 0x000fe200078ec0ff */
[C---:B------:R-:W-:Y:S01]  /*12d40*/  FMUL.FTZ R5, R10.reuse, R3 ;  /* 0x000000030a057220 */ /* 0x040fe20000410000 */
[C---:B------:R-:W-:Y:S01]  /*12d50*/  FMUL.FTZ R4, R11.reuse, R0 ;  /* 0x000000000b047220 */ /* 0x040fe20000410000 */
[----:B------:R-:W-:Y:S01]  /*12d60*/  FMUL.FTZ R10, R10, R71 ;  /* 0x000000470a0a7220 */ /* 0x000fe20000410000 */
[----:B------:R-:W-:Y:S01]  /*12d70*/  F2FP.BF16.F32.PACK_AB R8, R14, R35 ;  /* 0x000000230e08723e */ /* 0x000fe200000010ff */
        /* <DEDUP_REMOVED lines=14> */
.L_x_1729:
[----:B------:R-:W-:Y:S05]  /*12e60*/  BSYNC B0 ;  /* 0x0000000000007941 */ /* 0x000fea0003800000 */
.L_x_1707:
        /* <DEDUP_REMOVED lines=8> */
.L_x_1705:
[----:B01-3--:R-:W3:Y:S02]  /*12ef0*/  LDL R0, [R1+0x30] ;  /* 0x0000300001007983 */ /* 0x00bee40000100800 */
[----:B---3--:R-:W-:-:S13]  /*12f00*/  R2UR UR4, R0 ;  /* 0x00000000000472ca */ /* 0x008fda00000e0000 */
[----:B------:R-:W-:-:S05]  /*12f10*/  IMAD.U32 R0, RZ, RZ, UR4 ;  /* 0x00000004ff007e24 */ /* 0x000fca000f8e00ff */
[----:B------:R-:W-:-:S13]  /*12f20*/  ISETP.NE.AND P0, PT, R0, 0x3, PT ;  /* 0x000000030000780c */ /* 0x000fda0003f05270 */
[----:B------:R-:W-:Y:S05]  /*12f30*/  @!P0 BRA `(.L_x_1758) ;  /* 0x0000000000048947 */ /* 0x000fea0003800000 */
[----:B------:R-:W-:Y:S01]  /*12f40*/  BPT.TRAP 0x1 ;  /* 0x000000040000795c */ /* 0x000fe20000300000 */
.L_x_1758:
[----:B--2-4-:R-:W-:Y:S01]  /*12f50*/  IMAD R4, R160, 0x8, R18 ;  /* 0x00000008a0047824 */ /* 0x014fe200078e0212 */
[----:B------:R-:W-:-:S04]  /*12f60*/  SHF.L.U32 R3, R163, 0x1f, RZ ;  /* 0x0000001fa3037819 */ /* 0x000fc800000006ff */
[----:B------:R0:W1:Y:S01]  /*12f70*/  SYNCS.PHASECHK.TRANS64.TRYWAIT P1, [R4+URZ+0x2a830], R3 ;  /* 0x02a83003040075a7 */ /* 0x000062000802017f */
[----:B------:R-:W-:Y:S05]  /*12f80*/  @!P0 BRA `(.L_x_1759) ;  /* 0x0000000000048947 */ /* 0x000fea0003800000 */
[----:B------:R-:W-:Y:S01]  /*12f90*/  BPT.TRAP 0x1 ;  /* 0x000000040000795c */ /* 0x000fe20000300000 */
.L_x_1759:
[----:B-1----:R-:W-:Y:S05]  /*12fa0*/  @P1 BRA `(.L_x_1760) ;  /* 0x0000000000081947 */ /* 0x002fea0003800000 */
[----:B------:R-:W1:Y:S02]  /*12fb0*/  SYNCS.PHASECHK.TRANS64.TRYWAIT P1, [R4+URZ+0x2a830], R3 ;  /* 0x02a83003040075a7 */ /* 0x000e64000802017f */
[----:B-1----:R-:W-:Y:S05]  /*12fc0*/  @!P1 BRA `(.L_x_1761) ;  /* 0x00000180003c9947 */ /* 0x002fea0003800000 */
.L_x_1760:
[----:B------:R-:W-:Y:S05]  /*12fd0*/  WARPSYNC.ALL ;  /* 0x0000000000007948 */ /* 0x000fea0003800000 */
[----:B------:R-:W-:Y:S01]  /*12fe0*/  VIADD R0, R18, 0x18400 ;  /* 0x0001840012007836 */ /* 0x000fe20000000000 */
[----:B------:R-:W-:Y:S01]  /*12ff0*/  R2UR UR4, R68 ;  /* 0x00000000440472ca */ /* 0x000fe200000e0000 */
[----:B------:R-:W-:Y:S01]  /*13000*/  IMAD.MOV.U32 R9, RZ, RZ, 0x40000040 ;  /* 0x40000040ff097424 */ /* 0x000fe200078e00ff */
[----:B------:R-:W-:Y:S01]  /*13010*/  WARPGROUP.ARRIVE ;  /* 0x00000000000079c5 */ /* 0x000fe20000000000 */
[----:B------:R-:W-:Y:S01]  /*13020*/  UMOV UR9, 0x40000040 ;  /* 0x4000004000097882 */ /* 0x000fe20000000000 */
[----:B------:R-:W-:Y:S01]  /*13030*/  SHF.R.U32.HI R0, RZ, 0x4, R0 ;  /* 0x00000004ff007819 */ /* 0x000fe20000011600 */
[----:B------:R-:W-:Y:S01]  /*13040*/  IMAD.MOV.U32 R11, RZ, RZ, 0x40000040 ;  /* 0x40000040ff0b7424 */ /* 0x000fe200078e00ff */
[----:B------:R-:W-:Y:S01]  /*13050*/  R2UR UR11, R9 ;  /* 0x00000000090b72ca */ /* 0x000fe200000e0000 */
[----:B------:R-:W-:Y:S01]  /*13060*/  IMAD.U32 R13, RZ, RZ, UR9 ;  /* 0x00000009ff0d7e24 */ /* 0x000fe2000f8e00ff */
[----:B------:R-:W-:Y:S01]  /*13070*/  LOP3.LUT R0, R0, 0x3fff, RZ, 0xc0, !PT ;  /* 0x00003fff00007812 */ /* 0x000fe200078ec0ff */
[----:B------:R-:W-:Y:S01]  /*13080*/  UMOV UR57, 0x40000040 ;  /* 0x4000004000397882 */ /* 0x000fe20000000000 */
[----:B------:R-:W-:Y:S01]  /*13090*/  UMOV UR53, 0x40000040 ;  /* 0x4000004000357882 */ /* 0x000fe20000000000 */
        /* <DEDUP_REMOVED lines=28> */
[----:B--2---:R-:W-:Y:S01]  /*13260*/  IMAD.U32 R12, RZ, RZ, UR8 ;  /* 0x00000008ff0c7e24 */ /* 0x004fe2000f8e00ff */
        /* <DEDUP_REMOVED lines=13> */
[----:B--2---:R-:W-:Y:S02]  /*13340*/  IMAD.U32 R12, RZ, RZ, UR8 ;  /* 0x00000008ff0c7e24 */ /* 0x004fe4000f8e00ff */
        /* <DEDUP_REMOVED lines=37> */
[----:B--2---:R-:W-:Y:S01]  /*135a0*/  IMAD.U32 R12, RZ, RZ, UR8 ;  /* 0x00000008ff0c7e24 */ /* 0x004fe2000f8e00ff */
[----:B------:R-:W-:Y:S01]  /*135b0*/  R2UR UR58, R10 ;  /* 0x000000000a3a72ca */ /* 0x000fe200000e0000 */
[----:B------:R-:W-:Y:S01]  /*135c0*/  VIADD R10, R8, 0x306 ;  /* 0x00000306080a7836 */ /* 0x000fe20000000000 */
[----:B------:R-:W-:Y:S01]  /*135d0*/  R2UR UR59, R11 ;  /* 0x000000000b3b72ca */ /* 0x000fe200000e0000 */
[----:B------:R-:W-:-:S02]  /*135e0*/  IMAD.MOV.U32 R11, RZ, RZ, 0x40000040 ;  /* 0x40000040ff0b7424 */ /* 0x000fc400078e00ff */
[----:B------:R-:W-:Y:S01]  /*135f0*/  IMAD.U32 R13, RZ, RZ, UR9 ;  /* 0x00000009ff0d7e24 */ /* 0x000fe2000f8e00ff */
[----:B------:R-:W-:Y:S01]  /*13600*/  R2UR UR54, R10 ;  /* 0x000000000a3672ca */ /* 0x000fe200000e0000 */
[----:B------:R-:W-:Y:S01]  /*13610*/  VIADD R10, R8, 0x600 ;  /* 0x00000600080a7836 */ /* 0x000fe20000000000 */
[----:B------:R-:W-:Y:S01]  /*13620*/  R2UR UR55, R11 ;  /* 0x000000000b3772ca */ /* 0x000fe200000e0000 */
[----:B------:R-:W-:Y:S01]  /*13630*/  IMAD.MOV.U32 R11, RZ, RZ, 0x40000040 ;  /* 0x40000040ff0b7424 */ /* 0x000fe200078e00ff */
[----:B------:R2:W-:Y:S02]  /*13640*/  STL.64 [R1], R12 ;  /* 0x0000000c01007387 */ /* 0x0005e40000100a00 */
        /* <DEDUP_REMOVED lines=34> */
[----:B--2---:R-:W-:Y:S05]  /*13870*/  @!P0 BRA `(.L_x_1762) ;  /* 0x0000000000048947 */ /* 0x004fea0003800000 */
[----:B------:R-:W-:Y:S01]  /*13880*/  BPT.TRAP 0x1 ;  /* 0x000000040000795c */ /* 0x000fe20000300000 */
.L_x_1762:
[----:B------:R-:W2:Y:S01]  /*13890*/  LDC R21, c[0x0][0x448] ;  /* 0x00011200ff157b82 */ /* 0x000ea20000000800 */
[----:B------:R-:W-:Y:S01]  /*138a0*/  IMAD.IADD R5, R191, 0x1, R187 ;  /* 0x00000001bf057824 */ /* 0x000fe200078e02bb */
[----:B------:R-:W-:Y:S01]  /*138b0*/  ULDC UR4, c[0x0][0x9d8] ;  /* 0x0002760000047ab9 */ /* 0x000fe20000000800 */
[----:B------:R-:W-:Y:S01]  /*138c0*/  LOP3.LUT R22, R22, 0xffefffff, RZ, 0xc0, !PT ;  /* 0xffefffff16167812 */ /* 0x000fe200078ec0ff */
[----:B------:R-:W-:Y:S01]  /*138d0*/  FMUL.FTZ R20, R42, UR4 ;  /* 0x000000042a147c20 */ /* 0x000fe20008410000 */
[----:B------:R-:W-:Y:S02]  /*138e0*/  IMAD.MOV.U32 R42, RZ, RZ, R5 ;  /* 0x000000ffff2a7224 */ /* 0x000fe400078e0005 */
[----:B------:R-:W-:Y:S01]  /*138f0*/  FMUL.FTZ R53, R53, UR4 ;  /* 0x0000000435357c20 */ /* 0x000fe20008410000 */
[----:B------:R-:W-:Y:S01]  /*13900*/  FMUL.FTZ R87, R40, UR4 ;  /* 0x0000000428577c20 */ /* 0x000fe20008410000 */
[----:B------:R-:W-:Y:S01]  /*13910*/  FMUL.FTZ R40, R49, UR4 ;  /* 0x0000000431287c20 */ /* 0x000fe20008410000 */
[----:B------:R-:W-:Y:S01]  /*13920*/  FMUL.FTZ R79, R41, UR4 ;  /* 0x00000004294f7c20 */ /* 0x000fe20008410000 */
[----:B------:R3:W4:Y:S01]  /*13930*/  MUFU.TANH R49, R53 ;  /* 0x0000003500317308 */ /* 0x0007220000002400 */
[----:B------:R-:W-:-:S02]  /*13940*/  IMAD.MOV.U32 R41, RZ, RZ, -0x60 ;  /* 0xffffffa0ff297424 */ /* 0x000fc400078e00ff */
[----:B------:R-:W-:Y:S01]  /*13950*/  FMUL.FTZ R6, R24, UR4 ;  /* 0x0000000418067c20 */ /* 0x000fe20008410000 */
[----:B------:R-:W-:Y:S01]  /*13960*/  FMUL.FTZ R0, R26, UR4 ;  /* 0x000000041a007c20 */ /* 0x000fe20008410000 */
[----:B01----:R-:W-:Y:S01]  /*13970*/  FMUL.FTZ R3, R27, UR4 ;  /* 0x000000041b037c20 */ /* 0x003fe20008410000 */
        /* <DEDUP_REMOVED lines=9> */
[----:B--2---:R-:W-:Y:S01]  /*13a10*/  ISETP.NE.AND P1, PT, R21, 0x1, PT ;  /* 0x000000011500780c */ /* 0x004fe20003f25270 */
[----:B------:R-:W-:Y:S01]  /*13a20*/  FMUL.FTZ R15, R39, UR4 ;  /* 0x00000004270f7c20 */ /* 0x000fe20008410000 */
[----:B------:R-:W-:-:S02]  /*13a30*/  IMAD R41, R2, R41, 0x61 ;  /* 0x0000006102297424 */ /* 0x000fc400078e0229 */
        /* <DEDUP_REMOVED lines=30> */
[----:B------:R-:W-:Y:S01]  /*13c20*/  @P1 LOP3.LUT R22, R22, 0x100000, RZ, 0xfc, !PT ;  /* 0x0010000016161812 */ /* 0x000fe200078efcff */
[----:B------:R-:W-:Y:S01]  /*13c30*/  IMAD R43, R190, -0x2, R41 ;  /* 0xfffffffebe2b7824 */ /* 0x000fe200078e0229 */
[----:B------:R-:W2:Y:S01]  /*13c40*/  MUFU.TANH R6, R6 ;  /* 0x0000000600067308 */ /* 0x000ea20000002400 */
[----:B------:R-:W-:Y:S01]  /*13c50*/  ULDC UR38, c[0x0][0x9dc] ;  /* 0x0002770000267ab9 */ /* 0x000fe20000000800 */
[----:B0-----:R-:W-:Y:S01]  /*13c60*/  @P1 IMAD.HI.U32 R12, R5, R12, RZ ;  /* 0x0000000c050c1227 */ /* 0x001fe200078e00ff */
[----:B------:R-:W-:Y:S01]  /*13c70*/  ULOP3.LUT UR38, URZ, UR38, URZ, 0x33, !UPT ;  /* 0x000000263f267292 */ /* 0x000fe2000f8e333f */
[----:B------:R-:W-:-:S02]  /*13c80*/  IADD3 R45, -R166, R43, R167 ;  /* 0x0000002ba62d7210 */ /* 0x000fc40007ffe1a7 */
[----:B------:R-:W-:Y:S01]  /*13c90*/  FMUL.FTZ R52, R52, UR4 ;  /* 0x0000000434347c20 */ /* 0x000fe20008410000 */
[----:B------:R-:W-:Y:S02]  /*13ca0*/  VIADD R5, R4, 0x2a840 ;  /* 0x0002a84004057836 */ /* 0x000fe40000000000 */
[----:B------:R-:W-:Y:S01]  /*13cb0*/  FMUL.FTZ R56, R56, UR4 ;  /* 0x0000000438387c20 */ /* 0x000fe20008410000 */
[----:B------:R-:W-:Y:S01]  /*13cc0*/  IMAD R4, R2, -0x60, R167 ;  /* 0xffffffa002047824 */ /* 0x000fe200078e02a7 */
[----:B------:R-:W0:Y:S01]  /*13cd0*/  MUFU.TANH R25, R25 ;  /* 0x0000001900197308 */ /* 0x000e220000002400 */
[----:B-1----:R-:W-:Y:S01]  /*13ce0*/  @P1 SHF.R.U32.HI R42, RZ, R13, R12 ;  /* 0x0000000dff2a1219 */ /* 0x002fe2000001160c */
[----:B------:R-:W-:Y:S01]  /*13cf0*/  VIADD R54, R41, 0xffffffff ;  /* 0xffffffff29367836 */ /* 0x000fe20000000000 */
[----:B------:R-:W1:Y:S01]  /*13d00*/  LDC.64 R12, c[0x0][0x9e0] ;  /* 0x00027800ff0c7b82 */ /* 0x000e620000000a00 */
[----:B------:R-:W-:Y:S02]  /*13d10*/  PRMT R5, R172, 0x654, R5 ;  /* 0x00000654ac057816 */ /* 0x000fe40000000005 */
[----:B---3--:R-:W3:Y:S01]  /*13d20*/  SHFL.IDX PT, R53, R42, RZ, 0x1c1f ;  /* 0x001c1fff2a357589 */ /* 0x008ee200000e0000 */
[----:B------:R-:W-:Y:S01]  /*13d30*/  LOP3.LUT R22, R22, 0xfff7ffff, RZ, 0xc0, !PT ;  /* 0xfff7ffff16167812 */ /* 0x000fe200078ec0ff */
[----:B------:R-:W0:Y:S01]  /*13d40*/  MUFU.TANH R0, R0 ;  /* 0x0000000000007308 */ /* 0x000e220000002400 */
[----:B------:R4:W-:Y:S07]  /*13d50*/  SYNCS.ARRIVE.TRANS64.RED.A1T0 RZ, [R5+URZ], RZ ;  /* 0x000000ff05ff79a7 */ /* 0x0009ee000810043f */
[----:B------:R-:W0:Y:S01]  /*13d60*/  MUFU.TANH R3, R3 ;  /* 0x0000000300037308 */ /* 0x000e220000002400 */
[----:B----4-:R-:W-:-:S04]  /*13d70*/  VIADD R5, R4, 0x60 ;  /* 0x0000006004057836 */ /* 0x010fc80000000000 */
[----:B------:R-:W-:-:S03]  /*13d80*/  IMAD R50, R190, -0x2, R5 ;  /* 0xfffffffebe327824 */ /* 0x000fc600078e0205 */
[----:B------:R-:W4:Y:S01]  /*13d90*/  MUFU.TANH R28, R28 ;  /* 0x0000001c001c7308 */ /* 0x000f220000002400 */
[----:B-1----:R-:W-:Y:S01]  /*13da0*/  ISETP.GE.AND P1, PT, R13, 0x1, PT ;  /* 0x000000010d00780c */ /* 0x002fe20003f26270 */
[----:B------:R-:W-:-:S06]  /*13db0*/  IMAD.IADD R63, R45, 0x1, R12 ;  /* 0x000000012d3f7824 */ /* 0x000fcc00078e020c */
[----:B------:R-:W1:Y:S01]  /*13dc0*/  MUFU.TANH R29, R29 ;  /* 0x0000001d001d7308 */ /* 0x000e620000002400 */
[----:B---3--:R-:W-:-:S07]  /*13dd0*/  VIADDMNMX R44, R53, R63, R50, PT ;  /* 0x0000003f352c7246 */ /* 0x008fce0003800132 */
[----:B------:R-:W3:Y:S01]  /*13de0*/  MUFU.TANH R8, R8 ;  /* 0x0000000800087308 */ /* 0x000ee20000002400 */
[----:B------:R-:W-:-:S07]  /*13df0*/  @P1 LOP3.LUT R22, R22, 0x80000, RZ, 0xfc, !PT ;  /* 0x0008000016161812 */ /* 0x000fce00078efcff */
        /* <DEDUP_REMOVED lines=39> */
[----:B------:R4:W0:Y:S01]  /*14070*/  MUFU.TANH R47, R56 ;  /* 0x00000038002f7308 */ /* 0x0008220000002400 */
[----:B--2---:R-:W-:-:S04]  /*14080*/  VIADD R52, R45, UR38 ;  /* 0x000000262d347c36 */ /* 0x004fc80008000000 */
[----:B------:R-:W-:Y:S02]  /*14090*/  IMAD.IADD R46, R52, 0x1, R53 ;  /* 0x00000001342e7824 */ /* 0x000fe400078e0235 */
[----:B----4-:R-:W-:Y:S01]  /*140a0*/  VIADD R56, R43, 0xffffffff ;  /* 0xffffffff2b387836 */ /* 0x010fe20000000000 */
[----:B-1-3--:R-:W-:Y:S06]  /*140b0*/  @!P1 BRA `(.L_x_1763) ;  /* 0x00000000004c9947 */ /* 0x00afec0003800000 */
[----:B------:R-:W-:Y:S01]  /*140c0*/  IADD3 R41, -R166, R167, R53 ;  /* 0x000000a7a6297210 */ /* 0x000fe20007ffe135 */
[----:B------:R-:W-:Y:S03]  /*140d0*/  BSSY B0, `(.L_x_1764) ;  /* 0x000000e000007945 */ /* 0x000fe60003800000 */
[----:B------:R-:W-:-:S13]  /*140e0*/  ISETP.GT.AND P1, PT, R41, -0x1, PT ;  /* 0xffffffff2900780c */ /* 0x000fda0003f24270 */
        /* <DEDUP_REMOVED lines=8> */
.L_x_1765:
[----:B------:R-:W-:-:S13]  /*14170*/  ISETP.NE.AND P1, PT, R13, 0x1, PT ;  /* 0x000000010d00780c */ /* 0x000fda0003f25270 */
[----:B------:R-:W1:Y:S02]  /*14180*/  @P1 LDC.64 R4, c[0x0][0x9e8] ;  /* 0x00027a00ff041b82 */ /* 0x000e640000000a00 */
[----:B-1----:R-:W-:-:S05]  /*14190*/  @P1 IMAD.HI.U32 R4, R41, R4, RZ ;  /* 0x0000000429041227 */ /* 0x002fca00078e00ff */
[----:B------:R-:W-:-:S07]  /*141a0*/  @P1 SHF.R.U32.HI R41, RZ, R5, R4 ;  /* 0x00000005ff291219 */ /* 0x000fce0000011604 */
.L_x_1766:
[----:B------:R-:W-:Y:S05]  /*141b0*/  BSYNC B0 ;  /* 0x0000000000007941 */ /* 0x000fea0003800000 */
.L_x_1764:
[----:B------:R-:W-:-:S05]  /*141c0*/  IMAD R41, R41, R13, R56 ;  /* 0x0000000d29297224 */ /* 0x000fca00078e0238 */
[----:B------:R-:W-:Y:S02]  /*141d0*/  VIMNMX R46, R46, R41, !PT ;  /* 0x000000292e2e7248 */ /* 0x000fe40007fe0100 */
[----:B------:R-:W-:-:S07]  /*141e0*/  VIADDMNMX R44, R41, R13, R44, PT ;  /* 0x0000000d292c7246 */ /* 0x000fce000380012c */
.L_x_1763:
[C---:B------:R-:W-:Y:S01]  /*141f0*/  ISETP.GE.AND P6, PT, R54.reuse, 0x9, PT ;  /* 0x000000093600780c */ /* 0x040fe20003fc6270 */
[----:B------:R-:W1:Y:S01]  /*14200*/  SHFL.IDX PT, R5, R42, 0x1, 0x1c1f ;  /* 0x003c1f002a057f89 */ /* 0x000e6200000e0000 */
        /* <DEDUP_REMOVED lines=11> */
[----:B------:R-:W-:Y:S01]  /*142c0*/  FSEL R97, R29, -INF , !P2 ;  /* 0xff8000001d617808 */ /* 0x000fe20005000000 */
[----:B-1----:R-:W-:Y:S01]  /*142d0*/  IMAD.IADD R28, R52, 0x1, R5 ;  /* 0x00000001341c7824 */ /* 0x002fe200078e0205 */
        /* <DEDUP_REMOVED lines=97> */
[----:B------:R-:W-:Y:S02]  /*148f0*/  ISETP.GE.AND P5, PT, R54, 0x5a, PT ;  /* 0x0000005a3600780c */ /* 0x000fe40003fa6270 */
[----:B------:R-:W-:Y:S02]  /*14900*/  VIADDMNMX R6, R5, R63, R50, PT ;  /* 0x0000003f05067246 */ /* 0x000fe40003800132 */
[----:B------:R-:W-:Y:S02]  /*14910*/  P2R R54, PR, RZ, 0x20 ;  /* 0x00000020ff367803 */ /* 0x000fe40000000000 */
[----:B------:R-:W-:-:S04]  /*14920*/  ISETP.GT.AND P5, PT, R46, 0x59, !P5 ;  /* 0x000000592e00780c */ /* 0x000fc80006fa4270 */
[----:B------:R-:W-:-:S04]  /*14930*/  ISETP.LT.OR P5, PT, R44, 0x5a, P5 ;  /* 0x0000005a2c00780c */ /* 0x000fc80002fa1670 */
[----:B------:R-:W-:Y:S02]  /*14940*/  FSEL R29, R69, -INF , !P5 ;  /* 0xff800000451d7808 */ /* 0x000fe40006800000 */
[----:B------:R-:W-:-:S13]  /*14950*/  ISETP.GE.AND P5, PT, R13, 0x1, PT ;  /* 0x000000010d00780c */ /* 0x000fda0003fa6270 */
[----:B------:R-:W-:Y:S05]  /*14960*/  @!P5 BRA `(.L_x_1767) ;  /* 0x00000000004cd947 */ /* 0x000fea0003800000 */
[----:B------:R-:W-:Y:S01]  /*14970*/  IADD3 R38, -R166, R167, R5 ;  /* 0x000000a7a6267210 */ /* 0x000fe20007ffe105 */
[----:B------:R-:W-:Y:S03]  /*14980*/  BSSY B0, `(.L_x_1768) ;  /* 0x000000e000007945 */ /* 0x000fe60003800000 */
        /* <DEDUP_REMOVED lines=9> */
.L_x_1769:
[----:B------:R-:W-:-:S13]  /*14a20*/  ISETP.NE.AND P5, PT, R13, 0x1, PT ;  /* 0x000000010d00780c */ /* 0x000fda0003fa5270 */
[----:B------:R-:W0:Y:S02]  /*14a30*/  @P5 LDC.64 R4, c[0x0][0x9e8] ;  /* 0x00027a00ff045b82 */ /* 0x000e240000000a00 */
[----:B0-----:R-:W-:-:S05]  /*14a40*/  @P5 IMAD.HI.U32 R4, R38, R4, RZ ;  /* 0x0000000426045227 */ /* 0x001fca00078e00ff */
[----:B------:R-:W-:-:S07]  /*14a50*/  @P5 SHF.R.U32.HI R38, RZ, R5, R4 ;  /* 0x00000005ff265219 */ /* 0x000fce0000011604 */
.L_x_1770:
[----:B------:R-:W-:Y:S05]  /*14a60*/  BSYNC B0 ;  /* 0x0000000000007941 */ /* 0x000fea0003800000 */
.L_x_1768:
[----:B------:R-:W-:-:S05]  /*14a70*/  IMAD R5, R38, R13, R56 ;  /* 0x0000000d26057224 */ /* 0x000fca00078e0238 */
[----:B------:R-:W-:Y:S02]  /*14a80*/  VIMNMX R28, R28, R5, !PT ;  /* 0x000000051c1c7248 */ /* 0x000fe40007fe0100 */
[----:B------:R-:W-:-:S07]  /*14a90*/  VIADDMNMX R6, R5, R13, R6, PT ;  /* 0x0000000d05067246 */ /* 0x000fce0003800106 */
.L_x_1767:
        /* <DEDUP_REMOVED lines=19> */
[----:B------:R-:W-:Y:S01]  /*14bd0*/  FSEL R9, R10, -INF , !P1 ;  /* 0xff8000000a097808 */ /* 0x000fe20004800000 */
[----:B------:R-:W-:Y:S01]  /*14be0*/  IMAD.U32 R10, RZ, RZ, UR4 ;  /* 0x00000004ff0a7e24 */ /* 0x000fe2000f8e00ff */
        /* <DEDUP_REMOVED lines=47> */
[C---:B------:R-:W-:Y:S02]  /*14ee0*/  ISETP.GT.AND P1, PT, R28.reuse, 0x30, !P1 ;  /* 0x000000301c00780c */ /* 0x040fe40004f24270 */
[----:B------:R-:W-:Y:S01]  /*14ef0*/  ISETP.GT.AND P4, PT, R28, RZ, !P4 ;  /* 0x000000ff1c00720c */ /* 0x000fe20006784270 */
[----:B------:R-:W0:Y:S01]  /*14f00*/  SHFL.BFLY PT, R3, R4, 0x2, 0x1f ;  /* 0x0c401f0004037f89 */ /* 0x000e2200000e0000 */
        /* <DEDUP_REMOVED lines=10> */
[----:B------:R-:W-:Y:S02]  /*14fb0*/  ISETP.NE.AND P1, PT, R40, RZ, PT ;  /* 0x000000ff2800720c */ /* 0x000fe40003f25270 */
[C---:B------:R-:W-:Y:S02]  /*14fc0*/  ISETP.GT.AND P2, PT, R28.reuse, 0x51, !P2 ;  /* 0x000000511c00780c */ /* 0x040fe40005744270 */
[----:B------:R-:W-:Y:S02]  /*14fd0*/  ISETP.GT.AND P1, PT, R28, 0x38, !P1 ;  /* 0x000000381c00780c */ /* 0x000fe40004f24270 */
[----:B0-----:R-:W-:Y:S02]  /*14fe0*/  FMNMX.FTZ R8, R4, R3, !PT ;  /* 0x0000000304087209 */ /* 0x001fe40007810000 */
[----:B------:R-:W-:Y:S02]  /*14ff0*/  FMNMX.FTZ R4, R0, R71, !PT ;  /* 0x0000004700047209 */ /* 0x000fe40007810000 */
[----:B------:R-:W-:Y:S01]  /*15000*/  ISETP.LT.OR P1, PT, R6, 0x39, P1 ;  /* 0x000000390600780c */ /* 0x000fe20000f21670 */
[----:B------:R-:W0:Y:S01]  /*15010*/  SHFL.BFLY PT, R3, R8, 0x1, 0x1f ;  /* 0x0c201f0008037f89 */ /* 0x000e2200000e0000 */
        /* <DEDUP_REMOVED lines=21> */
[----:B------:R-:W-:Y:S02]  /*15170*/  FMNMX.FTZ R4, R27, R4, !PT ;  /* 0x000000041b047209 */ /* 0x000fe40007810000 */
[----:B------:R-:W-:Y:S02]  /*15180*/  ISETP.GT.AND P1, PT, R28, 0x48, !P5 ;  /* 0x000000481c00780c */ /* 0x000fe40006f24270 */
[----:B0-----:R-:W-:Y:S02]  /*15190*/  FMNMX.FTZ R3, R8, R3, !PT ;  /* 0x0000000308037209 */ /* 0x001fe40007810000 */
[----:B------:R-:W-:-:S02]  /*151a0*/  FMNMX.FTZ R4, R73, R4, !PT ;  /* 0x0000000449047209 */ /* 0x000fc40007810000 */
[----:B------:R-:W-:Y:S01]  /*151b0*/  ISETP.LT.OR P1, PT, R6, 0x49, P1 ;  /* 0x000000490600780c */ /* 0x000fe20000f21670 */
[----:B------:R-:W-:Y:S01]  /*151c0*/  FMUL.FTZ R14, R3, R10 ;  /* 0x0000000a030e7220 */ /* 0x000fe20000410000 */
[----:B------:R-:W-:Y:S02]  /*151d0*/  FMNMX.FTZ R4, R31, R4, !PT ;  /* 0x000000041f047209 */ /* 0x000fe40007810000 */
[----:B------:R-:W-:Y:S02]  /*151e0*/  FSEL R85, R85, -INF , !P1 ;  /* 0xff80000055557808 */ /* 0x000fe40004800000 */
[----:B------:R-:W-:Y:S02]  /*151f0*/  FSETP.NEU.FTZ.AND P1, PT, R3, -INF , PT ;  /* 0xff8000000300780b */ /* 0x000fe40003f3d000 */
[----:B------:R-:W-:Y:S02]  /*15200*/  ISETP.NE.AND P5, PT, R60, RZ, PT ;  /* 0x000000ff3c00720c */ /* 0x000fe40003fa5270 */
[----:B------:R-:W-:-:S02]  /*15210*/  FMNMX.FTZ R4, R75, R4, !PT ;  /* 0x000000044b047209 */ /* 0x000fc40007810000 */
        /* <DEDUP_REMOVED lines=11> */
[-CC-:B------:R-:W-:Y:S01]  /*152d0*/  FFMA.FTZ R95, R95, R10.reuse, -R14.reuse ;  /* 0x0000000a5f5f7223 */ /* 0x180fe2000001080e */
[----:B------:R-:W-:Y:S01]  /*152e0*/  ISETP.GT.AND P1, PT, R28, 0x50, !P6 ;  /* 0x000000501c00780c */ /* 0x000fe20007724270 */
[--C-:B------:R-:W-:Y:S01]  /*152f0*/  FFMA.FTZ R158, R103, R10, -R14.reuse ;  /* 0x0000000a679e7223 */ /* 0x100fe2000001080e */
[----:B------:R-:W-:Y:S01]  /*15300*/  FMNMX.FTZ R4, R83, R4, !PT ;  /* 0x0000000453047209 */ /* 0x000fe20007810000 */
[----:B------:R-:W-:Y:S01]  /*15310*/  MUFU.EX2 R156, R156 ;  /* 0x0000009c009c7308 */ /* 0x000fe20000000800 */
[----:B------:R-:W-:Y:S01]  /*15320*/  ISETP.LT.OR P1, PT, R6, 0x51, P1 ;  /* 0x000000510600780c */ /* 0x000fe20000f21670 */
[--C-:B------:R-:W-:Y:S01]  /*15330*/  FFMA.FTZ R97, R97, R10, -R14.reuse ;  /* 0x0000000a61617223 */ /* 0x100fe2000001080e */
[----:B------:R-:W-:Y:S01]  /*15340*/  FMNMX.FTZ R4, R85, R4, !PT ;  /* 0x0000000455047209 */ /* 0x000fe20007810000 */
[-CC-:B------:R-:W-:Y:S01]  /*15350*/  FFMA.FTZ R99, R99, R10.reuse, -R14.reuse ;  /* 0x0000000a63637223 */ /* 0x180fe2000001080e */
[----:B------:R-:W-:Y:S01]  /*15360*/  ISETP.NE.AND P5, PT, R54, RZ, PT ;  /* 0x000000ff3600720c */ /* 0x000fe20003fa5270 */
        /* <DEDUP_REMOVED lines=9> */
[----:B------:R-:W-:Y:S01]  /*15400*/  ISETP.GT.AND P4, PT, R28, 0x59, !P5 ;  /* 0x000000591c00780c */ /* 0x000fe20006f84270 */
[----:B------:R-:W1:Y:S01]  /*15410*/  MUFU.EX2 R158, R158 ;  /* 0x0000009e009e7308 */ /* 0x000e620000000800 */
[----:B------:R-:W-:Y:S01]  /*15420*/  ISETP.LT.OR P3, PT, R6, 0x59, P3 ;  /* 0x000000590600780c */ /* 0x000fe20001f61670 */
[-CC-:B------:R-:W-:Y:S01]  /*15430*/  FFMA.FTZ R144, R55, R10.reuse, -R14.reuse ;  /* 0x0000000a37907223 */ /* 0x180fe2000001080e */
[----:B------:R-:W-:Y:S01]  /*15440*/  FSEL R91, R32, -INF , !P2 ;  /* 0xff800000205b7808 */ /* 0x000fe20005000000 */
[--C-:B------:R-:W-:Y:S01]  /*15450*/  FFMA.FTZ R53, R59, R10, -R14.reuse ;  /* 0x0000000a3b357223 */ /* 0x100fe2000001080e */
[----:B------:R-:W-:Y:S01]  /*15460*/  FMNMX.FTZ R4, R87, R4, !PT ;  /* 0x0000000457047209 */ /* 0x000fe20007810000 */
[-CC-:B------:R-:W-:Y:S01]  /*15470*/  FFMA.FTZ R146, R51, R10.reuse, -R14.reuse ;  /* 0x0000000a33927223 */ /* 0x180fe2000001080e */
[----:B------:R-:W-:Y:S01]  /*15480*/  ISETP.LT.OR P4, PT, R6, 0x5a, P4 ;  /* 0x0000005a0600780c */ /* 0x000fe20002781670 */
[----:B------:R-:W2:Y:S01]  /*15490*/  MUFU.EX2 R97, R97 ;  /* 0x0000006100617308 */ /* 0x000ea20000000800 */
[----:B------:R-:W-:Y:S01]  /*154a0*/  FSEL R79, R34, -INF , !P3 ;  /* 0xff800000224f7808 */ /* 0x000fe20005800000 */
[--C-:B------:R-:W-:Y:S01]  /*154b0*/  FFMA.FTZ R49, R49, R10, -R14.reuse ;  /* 0x0000000a31317223 */ /* 0x100fe2000001080e */
[----:B------:R-:W-:Y:S01]  /*154c0*/  FMNMX.FTZ R4, R91, R4, !PT ;  /* 0x000000045b047209 */ /* 0x000fe20007810000 */
[-CC-:B------:R-:W-:Y:S01]  /*154d0*/  FFMA.FTZ R140, R47, R10.reuse, -R14.reuse ;  /* 0x0000000a2f8c7223 */ /* 0x180fe2000001080e */
[----:B------:R-:W-:Y:S01]  /*154e0*/  FSEL R101, R35, -INF , !P4 ;  /* 0xff80000023657808 */ /* 0x000fe20006000000 */
[--C-:B------:R-:W-:Y:S01]  /*154f0*/  FFMA.FTZ R35, R57, R10, -R14.reuse ;  /* 0x0000000a39237223 */ /* 0x100fe2000001080e */
[----:B------:R-:W-:Y:S01]  /*15500*/  FMNMX.FTZ R4, R79, R4, !PT ;  /* 0x000000044f047209 */ /* 0x000fe20007810000 */
[----:B------:R-:W3:Y:S01]  /*15510*/  MUFU.EX2 R152, R152 ;  /* 0x0000009800987308 */ /* 0x000ee20000000800 */
[----:B------:R-:W-:Y:S01]  /*15520*/  ISETP.NE.AND P5, PT, R21, 0x1, PT ;  /* 0x000000011500780c */ /* 0x000fe20003fa5270 */
[--C-:B------:R-:W-:Y:S01]  /*15530*/  FFMA.FTZ R45, R45, R10, -R14.reuse ;  /* 0x0000000a2d2d7223 */ /* 0x100fe2000001080e */
[----:B------:R-:W-:Y:S01]  /*15540*/  FMNMX.FTZ R4, R101, R4, !PT ;  /* 0x0000000465047209 */ /* 0x000fe20007810000 */
[-CC-:B------:R-:W-:Y:S01]  /*15550*/  FFMA.FTZ R6, R43, R10.reuse, -R14.reuse ;  /* 0x0000000a2b067223 */ /* 0x180fe2000001080e */
[-CC-:B------:R-:W-:Y:S01]  /*15560*/  FFMA.FTZ R41, R41, R10.reuse, -R14.reuse ;  /* 0x0000000a29297223 */ /* 0x180fe2000001080e */
[-CC-:B------:R-:W-:Y:S01]  /*15570*/  FFMA.FTZ R136, R39, R10.reuse, -R14.reuse ;  /* 0x0000000a27887223 */ /* 0x180fe2000001080e */
[-CC-:B------:R-:W-:Y:S01]  /*15580*/  FFMA.FTZ R37, R37, R10.reuse, -R14.reuse ;  /* 0x0000000a25257223 */ /* 0x180fe2000001080e */
[----:B------:R-:W4:Y:S01]  /*15590*/  SHFL.BFLY PT, R57, R4, 0x2, 0x1f ;  /* 0x0c401f0004397f89 */ /* 0x000f2200000e0000 */
[----:B------:R-:W3:Y:S01]  /*155a0*/  MUFU.EX2 R99, R99 ;  /* 0x0000006300637308 */ /* 0x000ee20000000800 */
[----:B------:R-:W-:-:S04]  /*155b0*/  FFMA.FTZ R25, R29, R10, -R14 ;  /* 0x0000000a1d197223 */ /* 0x000fc8000001080e */
[----:B------:R-:W3:Y:S03]  /*155c0*/  @P5 LDC R38, c[0x0][0x44c] ;  /* 0x00011300ff265b82 */ /* 0x000ee60000000800 */
[----:B------:R-:W3:Y:S05]  /*155d0*/  MUFU.EX2 R154, R154 ;  /* 0x0000009a009a7308 */ /* 0x000eea0000000800 */
[----:B------:R-:W3:Y:S03]  /*155e0*/  @P5 LDC R40, c[0x0][0x450] ;  /* 0x00011400ff285b82 */ /* 0x000ee60000000800 */
[----:B------:R-:W3:Y:S01]  /*155f0*/  MUFU.EX2 R89, R89 ;  /* 0x0000005900597308 */ /* 0x000ee20000000800 */
[----:B----4-:R-:W-:-:S07]  /*15600*/  FMNMX.FTZ R57, R4, R57, !PT ;  /* 0x0000003904397209 */ /* 0x010fce0007810000 */
[----:B------:R-:W-:Y:S01]  /*15610*/  MUFU.EX2 R148, R148 ;  /* 0x0000009400947308 */ /* 0x000fe20000000800 */
[----:B------:R-:W4:Y:S07]  /*15620*/  SHFL.BFLY PT, R4, R57, 0x1, 0x1f ;  /* 0x0c201f0039047f89 */ /* 0x000f2e00000e0000 */
[----:B------:R-:W-:Y:S08]  /*15630*/  MUFU.EX2 R33, R33 ;  /* 0x0000002100217308 */ /* 0x000ff00000000800 */
[----:B------:R-:W-:Y:S08]  /*15640*/  MUFU.EX2 R150, R150 ;  /* 0x0000009600967308 */ /* 0x000ff00000000800 */
[----:B------:R-:W-:Y:S01]  /*15650*/  MUFU.EX2 R35, R35 ;  /* 0x0000002300237308 */ /* 0x000fe20000000800 */
[----:B----4-:R-:W-:-:S04]  /*15660*/  FMNMX.FTZ R4, R57, R4, !PT ;  /* 0x0000000439047209 */ /* 0x010fc80007810000 */
[C---:B------:R-:W-:Y:S01]  /*15670*/  FSETP.NEU.FTZ.AND P1, PT, R4.reuse, -INF , PT ;  /* 0xff8000000400780b */ /* 0x040fe20003f3d000 */
[----:B------:R-:W-:Y:S02]  /*15680*/  FMUL.FTZ R8, R4, R10 ;  /* 0x0000000a04087220 */ /* 0x000fe40000410000 */
[----:B------:R-:W-:Y:S03]  /*15690*/  MUFU.EX2 R144, R144 ;  /* 0x0000009000907308 */ /* 0x000fe60000000800 */
[----:B------:R-:W-:-:S05]  /*156a0*/  FSEL R26, R8, RZ, P1 ;  /* 0x000000ff081a7208 */ /* 0x000fca0000800000 */
[----:B------:R-:W-:Y:S01]  /*156b0*/  MUFU.EX2 R53, R53 ;  /* 0x0000003500357308 */ /* 0x000fe20000000800 */
[-CC-:B------:R-:W-:Y:S01]  /*156c0*/  FFMA.FTZ R157, R0, R10.reuse, -R26.reuse ;  /* 0x0000000a009d7223 */ /* 0x180fe2000001081a */
[-CC-:B------:R-:W-:Y:S01]  /*156d0*/  FFMA.FTZ R0, R71, R10.reuse, -R26.reuse ;  /* 0x0000000a47007223 */ /* 0x180fe2000001081a */
[-CC-:B------:R-:W-:Y:S01]  /*156e0*/  FFMA.FTZ R159, R5, R10.reuse, -R26.reuse ;  /* 0x0000000a059f7223 */ /* 0x180fe2000001081a */
[-CC-:B------:R-:W-:Y:S01]  /*156f0*/  FFMA.FTZ R8, R69, R10.reuse, -R26.reuse ;  /* 0x0000000a45087223 */ /* 0x180fe2000001081a */
[-CC-:B------:R-:W-:Y:S01]  /*15700*/  FFMA.FTZ R153, R9, R10.reuse, -R26.reuse ;  /* 0x0000000a09997223 */ /* 0x180fe2000001081a */
[----:B0-----:R-:W-:Y:S01]  /*15710*/  FADD.FTZ R5, R156, R95 ;  /* 0x0000005f9c057221 */ /* 0x001fe20000010000 */
[-CC-:B------:R-:W-:Y:S01]  /*15720*/  FFMA.FTZ R14, R67, R10.reuse, -R26.reuse ;  /* 0x0000000a430e7223 */ /* 0x180fe2000001081a */
[----:B------:R-:W-:Y:S01]  /*15730*/  MUFU.EX2 R157, R157 ;  /* 0x0000009d009d7308 */ /* 0x000fe20000000800 */
[-CC-:B------:R-:W-:Y:S01]  /*15740*/  FFMA.FTZ R155, R61, R10.reuse, -R26.reuse ;  /* 0x0000000a3d9b7223 */ /* 0x180fe2000001081a */
[----:B-1----:R-:W-:Y:S01]  /*15750*/  FADD.FTZ R32, R158, R5 ;  /* 0x000000059e207221 */ /* 0x002fe20000010000 */
[-CC-:B------:R-:W-:Y:S01]  /*15760*/  FFMA.FTZ R20, R65, R10.reuse, -R26.reuse ;  /* 0x0000000a41147223 */ /* 0x180fe2000001081a */
[-CC-:B------:R-:W-:Y:S01]  /*15770*/  FFMA.FTZ R149, R11, R10.reuse, -R26.reuse ;  /* 0x0000000a0b957223 */ /* 0x180fe2000001081a */
[-C--:B------:R-:W-:Y:S01]  /*15780*/  FFMA.FTZ R24, R63, R10.reuse, -R26 ;  /* 0x0000000a3f187223 */ /* 0x080fe2000001081a */
[----:B--2---:R-:W-:Y:S01]  /*15790*/  FADD.FTZ R5, R97, R32 ;  /* 0x0000002061057221 */ /* 0x004fe20000010000 */
[-CC-:B------:R-:W-:Y:S01]  /*157a0*/  FFMA.FTZ R151, R15, R10.reuse, -R26.reuse ;  /* 0x0000000a0f977223 */ /* 0x180fe2000001081a */
[----:B------:R-:W0:Y:S01]  /*157b0*/  MUFU.EX2 R0, R0 ;  /* 0x0000000000007308 */ /* 0x000e220000000800 */
[-CC-:B------:R-:W-:Y:S01]  /*157c0*/  FFMA.FTZ R27, R27, R10.reuse, -R26.reuse ;  /* 0x0000000a1b1b7223 */ /* 0x180fe2000001081a */
[----:B---3--:R-:W-:Y:S01]  /*157d0*/  FADD.FTZ R34, R152, R5 ;  /* 0x0000000598227221 */ /* 0x008fe20000010000 */
[----:B------:R-:W-:Y:S01]  /*157e0*/  FFMA.FTZ R73, R73, R10, -R26 ;  /* 0x0000000a49497223 */ /* 0x000fe2000001081a */
[----:B------:R-:W-:-:S04]  /*157f0*/  @P5 IMAD.HI.U32 R15, R187, R38, RZ ;  /* 0x00000026bb0f5227 */ /* 0x000fc800078e00ff */
[-C--:B------:R-:W-:Y:S01]  /*15800*/  FFMA.FTZ R31, R31, R10.reuse, -R26 ;  /* 0x0000000a1f1f7223 */ /* 0x080fe2000001081a */
[----:B------:R-:W-:Y:S01]  /*15810*/  FADD.FTZ R9, R99, R34 ;  /* 0x0000002263097221 */ /* 0x000fe20000010000 */
[-CC-:B------:R-:W-:Y:S01]  /*15820*/  FFMA.FTZ R75, R75, R10.reuse, -R26.reuse ;  /* 0x0000000a4b4b7223 */ /* 0x180fe2000001081a */
[----:B------:R-:W1:Y:S01]  /*15830*/  MUFU.EX2 R159, R159 ;  /* 0x0000009f009f7308 */ /* 0x000e620000000800 */
[-CC-:B------:R-:W-:Y:S01]  /*15840*/  FFMA.FTZ R77, R77, R10.reuse, -R26.reuse ;  /* 0x0000000a4d4d7223 */ /* 0x180fe2000001081a */
[----:B------:R-:W-:Y:S01]  /*15850*/  FADD.FTZ R36, R154, R9 ;  /* 0x000000099a247221 */ /* 0x000fe20000010000 */
[-CC-:B------:R-:W-:Y:S01]  /*15860*/  FFMA.FTZ R81, R81, R10.reuse, -R26.reuse ;  /* 0x0000000a51517223 */ /* 0x180fe2000001081a */
[-CC-:B------:R-:W-:Y:S01]  /*15870*/  FFMA.FTZ R83, R83, R10.reuse, -R26.reuse ;  /* 0x0000000a53537223 */ /* 0x180fe2000001081a */
[-C--:B------:R-:W-:Y:S01]  /*15880*/  FFMA.FTZ R85, R85, R10.reuse, -R26 ;  /* 0x0000000a55557223 */ /* 0x080fe2000001081a */
[----:B------:R-:W-:Y:S01]  /*15890*/  FADD.FTZ R9, R89, R36 ;  /* 0x0000002459097221 */ /* 0x000fe20000010000 */
[-C--:B------:R-:W-:Y:S01]  /*158a0*/  FFMA.FTZ R93, R93, R10.reuse, -R26 ;  /* 0x0000000a5d5d7223 */ /* 0x080fe2000001081a */
[----:B------:R-:W2:Y:S01]  /*158b0*/  MUFU.EX2 R8, R8 ;  /* 0x0000000800087308 */ /* 0x000ea20000000800 */
[----:B0-----:R-:W-:Y:S01]  /*158c0*/  FADD.FTZ R32, R157, R0 ;  /* 0x000000009d207221 */ /* 0x001fe20000010000 */
[----:B------:R-:W-:Y:S01]  /*158d0*/  FADD.FTZ R36, R148, R9 ;  /* 0x0000000994247221 */ /* 0x000fe20000010000 */
[-CC-:B------:R-:W-:Y:S01]  /*158e0*/  FFMA.FTZ R87, R87, R10.reuse, -R26.reuse ;  /* 0x0000000a57577223 */ /* 0x180fe2000001081a */
[-CC-:B------:R-:W-:Y:S01]  /*158f0*/  FFMA.FTZ R91, R91, R10.reuse, -R26.reuse ;  /* 0x0000000a5b5b7223 */ /* 0x180fe2000001081a */
[-C--:B------:R-:W-:Y:S01]  /*15900*/  FFMA.FTZ R79, R79, R10.reuse, -R26 ;  /* 0x0000000a4f4f7223 */ /* 0x080fe2000001081a */
[----:B------:R-:W-:Y:S01]  /*15910*/  FADD.FTZ R9, R33, R36 ;  /* 0x0000002421097221 */ /* 0x000fe20000010000 */
[----:B------:R-:W-:Y:S01]  /*15920*/  FFMA.FTZ R101, R101, R10, -R26 ;  /* 0x0000000a65657223 */ /* 0x000fe2000001081a */
[----:B------:R-:W0:Y:S01]  /*15930*/  MUFU.EX2 R153, R153 ;  /* 0x0000009900997308 */ /* 0x000e220000000800 */
[----:B-1----:R-:W-:Y:S01]  /*15940*/  FADD.FTZ R5, R159, R32 ;  /* 0x000000209f057221 */ /* 0x002fe20000010000 */
[----:B------:R-:W-:Y:S01]  /*15950*/  FADD.FTZ R38, R150, R9 ;  /* 0x0000000996267221 */ /* 0x000fe20000010000 */
[----:B------:R-:W-:Y:S01]  /*15960*/  IMAD.MOV.U32 R11, RZ, RZ, R187 ;  /* 0x000000ffff0b7224 */ /* 0x000fe200078e00bb */
[----:B------:R-:W-:-:S02]  /*15970*/  @P5 SHF.R.U32.HI R11, RZ, R40, R15 ;  /* 0x00000028ff0b5219 */ /* 0x000fc4000001160f */
[----:B------:R-:W-:Y:S01]  /*15980*/  FADD.FTZ R9, R35, R38 ;  /* 0x0000002623097221 */ /* 0x000fe20000010000 */
[----:B------:R-:W-:Y:S01]  /*15990*/  ISETP.GE.AND P5, PT, R13, 0x1, PT ;  /* 0x000000010d00780c */ /* 0x000fe20003fa6270 */
[----:B------:R-:W1:Y:S01]  /*159a0*/  MUFU.EX2 R14, R14 ;  /* 0x0000000e000e7308 */ /* 0x000e620000000800 */
[----:B--2---:R-:W-:Y:S01]  /*159b0*/  FADD.FTZ R34, R8, R5 ;  /* 0x0000000508227221 */ /* 0x004fe20000010000 */
[----:B------:R-:W-:Y:S01]  /*159c0*/  FADD.FTZ R38, R144, R9 ;  /* 0x0000000990267221 */ /* 0x000fe20000010000 */
[----:B------:R-:W-:Y:S01]  /*159d0*/  F2FP.BF16.F32.PACK_AB R157, R0, R157 ;  /* 0x0000009d009d723e */ /* 0x000fe200000010ff */
[----:B------:R-:W-:Y:S01]  /*159e0*/  IMAD.IADD R11, R142, 0x1, R11 ;  /* 0x000000018e0b7824 */ /* 0x000fe200078e020b */
[----:B------:R-:W-:Y:S01]  /*159f0*/  F2FP.BF16.F32.PACK_AB R159, R8, R159 ;  /* 0x0000009f089f723e */ /* 0x000fe200000010ff */
[----:B------:R-:W-:Y:S01]  /*15a00*/  FADD.FTZ R9, R53, R38 ;  /* 0x0000002635097221 */ /* 0x000fe20000010000 */
[----:B------:R-:W-:Y:S01]  /*15a10*/  F2FP.BF16.F32.PACK_AB R156, R95, R156 ;  /* 0x0000009c5f9c723e */ /* 0x000fe200000010ff */
[----:B------:R-:W2:Y:S01]  /*15a20*/  MUFU.EX2 R155, R155 ;  /* 0x0000009b009b7308 */ /* 0x000ea20000000800 */
[----:B0-----:R-:W-:Y:S01]  /*15a30*/  FADD.FTZ R5, R153, R34 ;  /* 0x0000002299057221 */ /* 0x001fe20000010000 */
[----:B------:R-:W-:Y:S01]  /*15a40*/  F2FP.BF16.F32.PACK_AB R158, R97, R158 ;  /* 0x0000009e619e723e */ /* 0x000fe200000010ff */
[----:B------:R-:W-:Y:S01]  /*15a50*/  VIADD R8, R2, 0xfffffffe ;  /* 0xfffffffe02087836 */ /* 0x000fe20000000000 */
[----:B------:R-:W-:Y:S01]  /*15a60*/  F2FP.BF16.F32.PACK_AB R152, R99, R152 ;  /* 0x000000986398723e */ /* 0x000fe200000010ff */
[----:B------:R-:W-:Y:S01]  /*15a70*/  IMAD.IADD R12, R11, 0x1, R12 ;  /* 0x000000010b0c7824 */ /* 0x000fe200078e020c */
[----:B------:R-:W-:-:S02]  /*15a80*/  F2FP.BF16.F32.PACK_AB R154, R89, R154 ;  /* 0x0000009a599a723e */ /* 0x000fc400000010ff */
[----:B------:R-:W0:Y:S01]  /*15a90*/  MUFU.EX2 R20, R20 ;  /* 0x0000001400147308 */ /* 0x000e220000000800 */
[C---:B-1----:R-:W-:Y:S01]  /*15aa0*/  FADD.FTZ R34, R14.reuse, R5 ;  /* 0x000000050e227221 */ /* 0x042fe20000010000 */
[----:B------:R-:W-:Y:S02]  /*15ab0*/  F2FP.BF16.F32.PACK_AB R148, R33, R148 ;  /* 0x000000942194723e */ /* 0x000fe400000010ff */
[----:B------:R-:W-:Y:S02]  /*15ac0*/  F2FP.BF16.F32.PACK_AB R150, R35, R150 ;  /* 0x000000962396723e */ /* 0x000fe400000010ff */
[----:B------:R-:W-:Y:S02]  /*15ad0*/  F2FP.BF16.F32.PACK_AB R144, R53, R144 ;  /* 0x000000903590723e */ /* 0x000fe400000010ff */
[----:B------:R-:W1:Y:S01]  /*15ae0*/  MUFU.EX2 R149, R149 ;  /* 0x0000009500957308 */ /* 0x000e620000000800 */
[----:B--2---:R-:W-:Y:S01]  /*15af0*/  FADD.FTZ R5, R155, R34 ;  /* 0x000000229b057221 */ /* 0x004fe20000010000 */
[----:B------:R-:W-:-:S06]  /*15b00*/  F2FP.BF16.F32.PACK_AB R153, R14, R153 ;  /* 0x000000990e99723e */ /* 0x000fcc00000010ff */
        /* <DEDUP_REMOVED lines=14> */
[----:B--2---:R-:W-:-:S07]  /*15bf0*/  FADD.FTZ R38, R146, R9 ;  /* 0x0000000992267221 */ /* 0x004fce0000010000 */
[----:B------:R-:W2:Y:S01]  /*15c00*/  MUFU.EX2 R30, R31 ;  /* 0x0000001f001e7308 */ /* 0x000ea20000000800 */
[----:B0-----:R-:W-:-:S07]  /*15c10*/  FADD.FTZ R5, R73, R36 ;  /* 0x0000002449057221 */ /* 0x001fce0000010000 */
[----:B------:R-:W0:Y:S01]  /*15c20*/  MUFU.EX2 R140, R140 ;  /* 0x0000008c008c7308 */ /* 0x000e220000000800 */
[C---:B-1----:R-:W-:Y:S01]  /*15c30*/  FADD.FTZ R9, R49.reuse, R38 ;  /* 0x0000002631097221 */ /* 0x042fe20000010000 */
[----:B------:R-:W-:-:S06]  /*15c40*/  F2FP.BF16.F32.PACK_AB R146, R49, R146 ;  /* 0x000000923192723e */ /* 0x000fcc00000010ff */
        /* <DEDUP_REMOVED lines=11> */
[C---:B0-----:R-:W-:Y:S01]  /*15d00*/  FADD.FTZ R38, R32.reuse, R5 ;  /* 0x0000000520267221 */ /* 0x041fe20000010000 */
[----:B------:R-:W-:-:S06]  /*15d10*/  F2FP.BF16.F32.PACK_AB R147, R32, R75 ;  /* 0x0000004b2093723e */ /* 0x000fcc00000010ff */
[----:B------:R-:W0:Y:S01]  /*15d20*/  MUFU.EX2 R41, R41 ;  /* 0x0000002900297308 */ /* 0x000e220000000800 */
[----:B-1----:R-:W-:-:S07]  /*15d30*/  FADD.FTZ R40, R6, R9 ;  /* 0x0000000906287221 */ /* 0x002fce0000010000 */
[----:B------:R-:W1:Y:S01]  /*15d40*/  MUFU.EX2 R34, R83 ;  /* 0x0000005300227308 */ /* 0x000e620000000800 */
[----:B--2---:R-:W-:-:S07]  /*15d50*/  FADD.FTZ R5, R81, R38 ;  /* 0x0000002651057221 */ /* 0x004fce0000010000 */
[----:B------:R-:W2:Y:S01]  /*15d60*/  MUFU.EX2 R136, R136 ;  /* 0x0000008800887308 */ /* 0x000ea20000000800 */
[C---:B0-----:R-:W-:Y:S01]  /*15d70*/  FADD.FTZ R9, R41.reuse, R40 ;  /* 0x0000002829097221 */ /* 0x041fe20000010000 */
[----:B------:R-:W-:-:S06]  /*15d80*/  F2FP.BF16.F32.PACK_AB R142, R41, R6 ;  /* 0x00000006298e723e */ /* 0x000fcc00000010ff */
[----:B------:R-:W0:Y:S01]  /*15d90*/  MUFU.EX2 R85, R85 ;  /* 0x0000005500557308 */ /* 0x000e220000000800 */
[C---:B-1----:R-:W-:Y:S01]  /*15da0*/  FADD.FTZ R38, R34.reuse, R5 ;  /* 0x0000000522267221 */ /* 0x042fe20000010000 */
[----:B-----5:R-:W-:-:S06]  /*15db0*/  F2FP.BF16.F32.PACK_AB R141, R34, R81 ;  /* 0x00000051228d723e */ /* 0x020fcc00000010ff */
        /* <DEDUP_REMOVED lines=18> */
[----:B0-----:R-:W-:Y:S01]  /*15ee0*/  FADD.FTZ R5, R79, R0 ;  /* 0x000000004f057221 */ /* 0x001fe20000010000 */
[C---:B-1----:R-:W-:Y:S01]  /*15ef0*/  FADD.FTZ R6, R25.reuse, R6 ;  /* 0x0000000619067221 */ /* 0x042fe20000010000 */
[----:B------:R-:W-:Y:S02]  /*15f00*/  F2FP.BF16.F32.PACK_AB R138, R25, R138 ;  /* 0x0000008a198a723e */ /* 0x000fe400000010ff */
[C---:B--2---:R-:W-:Y:S01]  /*15f10*/  FADD.FTZ R5, R38.reuse, R5 ;  /* 0x0000000526057221 */ /* 0x044fe20000010000 */
[----:B------:R-:W-:Y:S01]  /*15f20*/  F2FP.BF16.F32.PACK_AB R139, R38, R79 ;  /* 0x0000004f268b723e */ /* 0x000fe200000010ff */
[----:B------:R-:W-:Y:S06]  /*15f30*/  @!P5 BRA `(.L_x_1771) ;  /* 0x000000000048d947 */ /* 0x000fec0003800000 */
        /* <DEDUP_REMOVED lines=11> */
.L_x_1773:
[----:B------:R-:W-:-:S13]  /*15ff0*/  ISETP.NE.AND P1, PT, R13, 0x1, PT ;  /* 0x000000010d00780c */ /* 0x000fda0003f25270 */
[----:B------:R-:W0:Y:S02]  /*16000*/  @P1 LDC.64 R14, c[0x0][0x9e8] ;  /* 0x00027a00ff0e1b82 */ /* 0x000e240000000a00 */
[----:B0-----:R-:W-:-:S05]  /*16010*/  @P1 IMAD.HI.U32 R2, R0, R14, RZ ;  /* 0x0000000e00021227 */ /* 0x001fca00078e00ff */
[----:B------:R-:W-:-:S07]  /*16020*/  @P1 SHF.R.U32.HI R0, RZ, R15, R2 ;  /* 0x0000000fff001219 */ /* 0x000fce0000011602 */
.L_x_1774:
[----:B------:R-:W-:Y:S05]  /*16030*/  BSYNC B0 ;  /* 0x0000000000007941 */ /* 0x000fea0003800000 */
.L_x_1772:
[----:B------:R-:W-:-:S05]  /*16040*/  IMAD R13, R0, R13, R13 ;  /* 0x0000000d000d7224 */ /* 0x000fca00078e020d */
[----:B------:R-:W-:-:S07]  /*16050*/  VIMNMX R12, R12, R13, PT ;  /* 0x0000000d0c0c7248 */ /* 0x000fce0003fe0100 */
.L_x_1771:
[----:B------:R-:W-:Y:S01]  /*16060*/  IMAD.HI R12, R12, 0x2aaaaaab, RZ ;  /* 0x2aaaaaab0c0c7827 */ /* 0x000fe200078e02ff */
[----:B------:R-:W-:Y:S01]  /*16070*/  ULDC UR47, c[0x0][0x9e4] ;  /* 0x00027900002f7ab9 */ /* 0x000fe20000000800 */
[----:B------:R-:W-:Y:S01]  /*16080*/  ULDC UR46, c[0x0][0x9e4] ;  /* 0x00027900002e7ab9 */ /* 0x000fe20000000800 */
[----:B------:R-:W-:Y:S01]  /*16090*/  ULDC UR39, c[0x0][0x9d8] ;  /* 0x0002760000277ab9 */ /* 0x000fe20000000800 */
[----:B------:R-:W-:Y:S01]  /*160a0*/  ULDC UR43, c[0x0][0x9d8] ;  /* 0x00027600002b7ab9 */ /* 0x000fe20000000800 */
[----:B------:R-:W-:Y:S01]  /*160b0*/  SHF.R.U32.HI R9, RZ, 0x1f, R12 ;  /* 0x0000001fff097819 */ /* 0x000fe2000001160c */
[----:B------:R-:W-:Y:S01]  /*160c0*/  ULDC UR42, c[0x0][0x9d8] ;  /* 0x00027600002a7ab9 */ /* 0x000fe20000000800 */
[----:B------:R-:W-:Y:S01]  /*160d0*/  ULDC UR50, c[0x0][0x988] ;  /* 0x0002620000327ab9 */ /* 0x000fe20000000800 */
[----:B------:R-:W-:Y:S01]  /*160e0*/  ULDC UR54, c[0x0][0x988] ;  /* 0x0002620000367ab9 */ /* 0x000fe20000000800 */
[----:B------:R-:W-:Y:S01]  /*160f0*/  LEA.HI.SX32 R12, R12, R9, 0x1c ;  /* 0x000000090c0c7211 */ /* 0x000fe200078fe2ff */
[----:B------:R-:W-:Y:S01]  /*16100*/  ULDC UR51, c[0x0][0x988] ;  /* 0x0002620000337ab9 */ /* 0x000fe20000000800 */
[----:B------:R-:W-:Y:S01]  /*16110*/  ULDC UR58, c[0x0][0x9e0] ;  /* 0x00027800003a7ab9 */ /* 0x000fe20000000800 */
[----:B------:R-:W-:Y:S01]  /*16120*/  ULDC UR55, c[0x0][0x9e0] ;  /* 0x0002780000377ab9 */ /* 0x000fe20000000800 */
[----:B------:R-:W-:Y:S01]  /*16130*/  VIMNMX R9, R189, R12, !PT ;  /* 0x0000000cbd097248 */ /* 0x000fe20007fe0100 */
[----:B------:R-:W-:Y:S01]  /*16140*/  BSSY B1, `(.L_x_1775) ;  /* 0x00003b0000017945 */ /* 0x000fe20003800000 */
[----:B------:R-:W-:Y:S01]  /*16150*/  IMAD.MOV.U32 R2, RZ, RZ, 0x3f800000 ;  /* 0x3f800000ff027424 */ /* 0x000fe200078e00ff */
[----:B------:R-:W-:-:S02]  /*16160*/  CS2R R86, SRZ ;  /* 0x0000000000567805 */ /* 0x000fc4000001ff00 */
[----:B------:R-:W-:Y:S01]  /*16170*/  ISETP.GE.AND P1, PT, R8, R9, PT ;  /* 0x000000090800720c */ /* 0x000fe20003f26270 */
[----:B------:R-:W-:Y:S01]  /*16180*/  IMAD.MOV.U32 R0, RZ, RZ, 0x3f800000 ;  /* 0x3f800000ff007424 */ /* 0x000fe200078e00ff */
        /* <DEDUP_REMOVED lines=31> */
[----:B------:R-:W-:Y:S06]  /*16380*/  @!P1 BRA `(.L_x_1776) ;  /* 0x00000038002c9947 */ /* 0x000fec0003800000 */
[----:B------:R-:W-:Y:S01]  /*16390*/  BSSY B0, `(.L_x_1777) ;  /* 0x0000386000007945 */ /* 0x000fe20003800000 */
[----:B------:R-:W-:Y:S02]  /*163a0*/  IMAD.MOV.U32 R2, RZ, RZ, 0x3f800000 ;  /* 0x3f800000ff027424 */ /* 0x000fe400078e00ff */
[----:B------:R-:W-:-:S07]  /*163b0*/  IMAD.MOV.U32 R87, RZ, RZ, RZ ;  /* 0x000000ffff577224 */ /* 0x000fce00078e00ff */
.L_x_1798:
[----:B------:R-:W-:-:S05]  /*163c0*/  VIADD R14, R160, 0x1 ;  /* 0x00000001a00e7836 */ /* 0x000fca0000000000 */
[----:B------:R-:W-:-:S04]  /*163d0*/  ISETP.NE.AND P1, PT, R14, 0x2, PT ;  /* 0x000000020e00780c */ /* 0x000fc80003f25270 */
[----:B------:R-:W-:Y:S02]  /*163e0*/  SEL R10, RZ, 0x1, P1 ;  /* 0x00000001ff0a7807 */ /* 0x000fe40000800000 */
[----:B------:R-:W-:Y:S02]  /*163f0*/  SEL R14, R14, RZ, P1 ;  /* 0x000000ff0e0e7207 */ /* 0x000fe40000800000 */
[----:B------:R-:W-:Y:S01]  /*16400*/  LOP3.LUT R15, R163, R10, RZ, 0x3c, !PT ;  /* 0x0000000aa30f7212 */ /* 0x000fe200078e3cff */
[----:B------:R-:W-:Y:S06]  /*16410*/  @!P0 BRA `(.L_x_1778) ;  /* 0x0000000000048947 */ /* 0x000fec0003800000 */
[----:B------:R-:W-:Y:S01]  /*16420*/  BPT.TRAP 0x1 ;  /* 0x000000040000795c */ /* 0x000fe20000300000 */
.L_x_1778:
[----:B------:R-:W-:Y:S01]  /*16430*/  IMAD R20, R14, 0x8, R18 ;  /* 0x000000080e147824 */ /* 0x000fe200078e0212 */
[----:B------:R-:W-:-:S04]  /*16440*/  SHF.L.U32 R13, R15, 0x1f, RZ ;  /* 0x0000001f0f0d7819 */ /* 0x000fc800000006ff */
[----:B------:R0:W1:Y:S01]  /*16450*/  SYNCS.PHASECHK.TRANS64.TRYWAIT P1, [R20+URZ+0x2a830], R13 ;  /* 0x02a8300d140075a7 */ /* 0x000062000802017f */
[----:B------:R-:W-:Y:S05]  /*16460*/  @!P0 BRA `(.L_x_1779) ;  /* 0x0000000000048947 */ /* 0x000fea0003800000 */
[----:B------:R-:W-:Y:S01]  /*16470*/  BPT.TRAP 0x1 ;  /* 0x000000040000795c */ /* 0x000fe20000300000 */
.L_x_1779:
[----:B------:R-:W-:Y:S01]  /*16480*/  BSSY B2, `(.L_x_1780) ;  /* 0x0000006000027945 */ /* 0x000fe20003800000 */
[----:B------:R-:W-:Y:S02]  /*16490*/  IMAD R10, R14, 0x900, R7 ;  /* 0x000009000e0a7824 */ /* 0x000fe400078e0207 */
[----:B------:R-:W-:Y:S01]  /*164a0*/  IMAD.MOV.U32 R11, RZ, RZ, 0x40000040 ;  /* 0x40000040ff0b7424 */ /* 0x000fe200078e00ff */
[----:B-1----:R-:W-:Y:S06]  /*164b0*/  @P1 BRA `(.L_x_1781) ;  /* 0x0000000000081947 */ /* 0x002fec0003800000 */
[----:B------:R-:W1:Y:S02]  /*164c0*/  SYNCS.PHASECHK.TRANS64.TRYWAIT P1, [R20+URZ+0x2a830], R13 ;  /* 0x02a8300d140075a7 */ /* 0x000e64000802017f */
[----:B-1----:R-:W-:Y:S05]  /*164d0*/  @!P1 BRA `(.L_x_1782) ;  /* 0x0000014c000c9947 */ /* 0x002fea0003800000 */
.L_x_1781:
[----:B------:R-:W-:Y:S05]  /*164e0*/  BSYNC B2 ;  /* 0x0000000000027941 */ /* 0x000fea0003800000 */
.L_x_1780:
[----:B------:R-:W2:Y:S04]  /*164f0*/  LDL.64 R88, [R1+0x28] ;  /* 0x0000280001587983 */ /* 0x000ea80000100a00 */
[----:B------:R-:W3:Y:S04]  /*16500*/  LDL.64 R226, [R1+0x20] ;  /* 0x0000200001e27983 */ /* 0x000ee80000100a00 */
[----:B------:R-:W4:Y:S01]  /*16510*/  LDL.64 R210, [R1+0x18] ;  /* 0x0000180001d27983 */ /* 0x000f220000100a00 */
[C---:B------:R-:W-:Y:S02]  /*16520*/  R2UR UR6, R10.reuse ;  /* 0x000000000a0672ca */ /* 0x040fe400000e0000 */
[----:B------:R-:W-:Y:S01]  /*16530*/  R2UR UR7, R11 ;  /* 0x000000000b0772ca */ /* 0x000fe200000e0000 */
[----:B------:R0:W-:Y:S04]  /*16540*/  STL.64 [R1+0x40], R4 ;  /* 0x0000400401007387 */ /* 0x0001e80000100a00 */
[----:B0-----:R-:W4:Y:S01]  /*16550*/  LDL.64 R4, [R1+0x10] ;  /* 0x0000100001047983 */ /* 0x001f220000100a00 */
[----:B------:R-:W-:-:S02]  /*16560*/  VIADD R12, R10, 0x2 ;  /* 0x000000020a0c7836 */ /* 0x000fc40000000000 */
[----:B-1----:R-:W-:Y:S01]  /*16570*/  IMAD.MOV.U32 R13, RZ, RZ, 0x40000040 ;  /* 0x40000040ff0d7424 */ /* 0x002fe200078e00ff */
[----:B--2---:R-:W-:Y:S02]  /*16580*/  R2UR UR4, R88 ;  /* 0x00000000580472ca */ /* 0x004fe400000e0000 */
[----:B------:R-:W-:Y:S02]  /*16590*/  R2UR UR5, R89 ;  /* 0x00000000590572ca */ /* 0x000fe400000e0000 */
[----:B------:R-:W-:-:S11]  /*165a0*/  WARPGROUP.ARRIVE ;  /* 0x00000000000079c5 */ /* 0x000fd60000000000 */
[----:B------:R-:W-:Y:S01]  /*165b0*/  HGMMA.64x96x16.F32.BF16 R88, gdesc[UR4], RZ, !UPT, gsb0 ;  /* 0x01600000045879f0 */ /* 0x000fe2000c0018ff */
[----:B---3--:R-:W-:Y:S02]  /*165c0*/  R2UR UR4, R226 ;  /* 0x00000000e20472ca */ /* 0x008fe400000e0000 */
[----:B------:R-:W-:Y:S02]  /*165d0*/  R2UR UR5, R227 ;  /* 0x00000000e30572ca */ /* 0x000fe400000e0000 */
[----:B------:R-:W2:Y:S01]  /*165e0*/  LDL.64 R226, [R1+0x8] ;  /* 0x0000080001e27983 */ /* 0x000ea20000100a00 */
[----:B------:R-:W-:Y:S02]  /*165f0*/  R2UR UR6, R12 ;  /* 0x000000000c0672ca */ /* 0x000fe400000e0000 */
[----:B------:R-:W-:Y:S01]  /*16600*/  R2UR UR7, R13 ;  /* 0x000000000d0772ca */ /* 0x000fe200000e0000 */
[----:B------:R-:W-:Y:S02]  /*16610*/  VIADD R12, R10, 0x4 ;  /* 0x000000040a0c7836 */ /* 0x000fe40000000000 */
[----:B------:R-:W-:Y:S01]  /*16620*/  IMAD.MOV.U32 R13, RZ, RZ, 0x40000040 ;  /* 0x40000040ff0d7424 */ /* 0x000fe200078e00ff */
[----:B------:R-:W-:-:S02]  /*16630*/  WARPGROUP.DEPBAR.LE gsb0, 0x0 ;  /* 0x00008000000079c5 */ /* 0x000fc40000010000 */
[----:B------:R-:W-:-:S07]  /*16640*/  WARPGROUP.ARRIVE ;  /* 0x00000000000079c5 */ /* 0x000fce0000000000 */
[----:B------:R-:W-:Y:S01]  /*16650*/  HGMMA.64x96x16.F32.BF16 R88, gdesc[UR4], R88, gsb0 ;  /* 0x01600000045879f0 */ /* 0x000fe20008001858 */
[----:B----4-:R-:W-:Y:S02]  /*16660*/  R2UR UR4, R210 ;  /* 0x00000000d20472ca */ /* 0x010fe400000e0000 */
[----:B------:R-:W-:Y:S02]  /*16670*/  R2UR UR5, R211 ;  /* 0x00000000d30572ca */ /* 0x000fe400000e0000 */
[----:B------:R-:W3:Y:S01]  /*16680*/  LDL.64 R210, [R1] ;  /* 0x0000000001d27983 */ /* 0x000ee20000100a00 */
        /* <DEDUP_REMOVED lines=11> */
[----:B------:R-:W-:Y:S01]  /*16740*/  VIADD R12, R10, 0x300 ;  /* 0x000003000a0c7836 */ /* 0x000fe20000000000 */
[----:B------:R0:W5:Y:S01]  /*16750*/  LDL.LU.64 R4, [R1+0x40] ;  /* 0x0000400001047983 */ /* 0x0001620000300a00 */
[----:B------:R-:W-:Y:S01]  /*16760*/  IMAD.MOV.U32 R13, RZ, RZ, 0x40000040 ;  /* 0x40000040ff0d7424 */ /* 0x000fe200078e00ff */
[----:B------:R-:W-:-:S02]  /*16770*/  WARPGROUP.DEPBAR.LE gsb0, 0x0 ;  /* 0x00008000000079c5 */ /* 0x000fc40000010000 */
[----:B------:R-:W-:-:S07]  /*16780*/  WARPGROUP.ARRIVE ;  /* 0x00000000000079c5 */ /* 0x000fce0000000000 */
[----:B------:R-:W-:Y:S01]  /*16790*/  HGMMA.64x96x16.F32.BF16 R88, gdesc[UR4], R88, gsb0 ;  /* 0x01600000045879f0 */ /* 0x000fe20008001858 */
[----:B------:R-:W-:Y:S02]  /*167a0*/  R2UR UR6, R12 ;  /* 0x000000000c0672ca */ /* 0x000fe400000e0000 */
[----:B------:R-:W-:Y:S02]  /*167b0*/  R2UR UR7, R13 ;  /* 0x000000000d0772ca */ /* 0x000fe400000e0000 */
[----:B--2---:R-:W-:Y:S02]  /*167c0*/  R2UR UR4, R226 ;  /* 0x00000000e20472ca */ /* 0x004fe400000e0000 */
        /* <DEDUP_REMOVED lines=132> */
[----:B0-----:R-:W-:Y:S05]  /*17010*/  @!P0 BRA `(.L_x_1783) ;  /* 0x0000000000048947 */ /* 0x001fea0003800000 */
[----:B------:R-:W-:Y:S01]  /*17020*/  BPT.TRAP 0x1 ;  /* 0x000000040000795c */ /* 0x000fe20000300000 */
.L_x_1783:
[----:B------:R-:W-:Y:S01]  /*17030*/  SHF.L.U32 R2, R163, 0x1f, RZ ;  /* 0x0000001fa3027819 */ /* 0x000fe200000006ff */
[----:B------:R-:W-:-:S04]  /*17040*/  IMAD R12, R160, 0x8, R18 ;  /* 0x00000008a00c7824 */ /* 0x000fc800078e0212 */
[----:B------:R0:W1:Y:S01]  /*17050*/  SYNCS.PHASECHK.TRANS64.TRYWAIT P1, [R12+URZ+0x2a850], R2 ;  /* 0x02a850020c0075a7 */ /* 0x000062000802017f */
[----:B------:R-:W-:Y:S05]  /*17060*/  @!P0 BRA `(.L_x_1784) ;  /* 0x0000000000048947 */ /* 0x000fea0003800000 */
[----:B------:R-:W-:Y:S01]  /*17070*/  BPT.TRAP 0x1 ;  /* 0x000000040000795c */ /* 0x000fe20000300000 */
.L_x_1784:
        /* <DEDUP_REMOVED lines=9> */
.L_x_1786:
[----:B------:R-:W-:Y:S05]  /*17110*/  BSYNC B2 ;  /* 0x0000000000027941 */ /* 0x000fea0003800000 */
.L_x_1785:
[----:B------:R-:W-:Y:S01]  /*17120*/  IMAD.MOV.U32 R10, RZ, RZ, R0 ;  /* 0x000000ffff0a7224 */ /* 0x000fe200078e0000 */
[----:B------:R-:W-:Y:S01]  /*17130*/  WARPGROUP.ARRIVE ;  /* 0x00000000000079c5 */ /* 0x000fe20000000000 */
[----:B------:R-:W-:-:S03]  /*17140*/  IMAD.MOV.U32 R11, RZ, RZ, 0x40000040 ;  /* 0x40000040ff0b7424 */ /* 0x000fc600078e00ff */
        /* <DEDUP_REMOVED lines=41> */
.L_x_1788:
        /* <DEDUP_REMOVED lines=10> */
[----:B------:R-:W-:-:S02]  /*17480*/  IMAD.IADD R10, R191, 0x1, R187 ;  /* 0x00000001bf0a7824 */ /* 0x000fc400078e02bb */
[----:B------:R-:W-:Y:S01]  /*17490*/  FMUL.FTZ R112, R113, UR43 ;  /* 0x0000002b71707c20 */ /* 0x000fe20008410000 */
[----:B------:R-:W-:Y:S01]  /*174a0*/  FMUL.FTZ R113, R118, UR43 ;  /* 0x0000002b76717c20 */ /* 0x000fe20008410000 */
[----:B------:R-:W2:Y:S01]  /*174b0*/  @P2 LDC R11, c[0x0][0x44c] ;  /* 0x00011300ff0b2b82 */ /* 0x000ea20000000800 */
[----:B------:R-:W-:Y:S01]  /*174c0*/  FMUL.FTZ R118, R123, UR43 ;  /* 0x0000002b7b767c20 */ /* 0x000fe20008410000 */
[----:B------:R-:W-:Y:S01]  /*174d0*/  FMUL.FTZ R123, R124, UR43 ;  /* 0x0000002b7c7b7c20 */ /* 0x000fe20008410000 */
[----:B01----:R-:W-:Y:S01]  /*174e0*/  FMUL.FTZ R2, R91, UR43 ;  /* 0x0000002b5b027c20 */ /* 0x003fe20008410000 */
        /* <DEDUP_REMOVED lines=9> */
[----:B------:R-:W-:-:S02]  /*17580*/  IMAD.MOV.U32 R132, RZ, RZ, R10 ;  /* 0x000000ffff847224 */ /* 0x000fc400078e000a */
        /* <DEDUP_REMOVED lines=25> */
[----:B------:R-:W-:Y:S01]  /*17720*/  FMUL.FTZ R121, R126, UR43 ;  /* 0x0000002b7e797c20 */ /* 0x000fe20008410000 */
[----:B------:R-:W-:Y:S01]  /*17730*/  FMUL.FTZ R128, R129, UR43 ;  /* 0x0000002b81807c20 */ /* 0x000fe20008410000 */
[----:B------:R-:W-:-:S02]  /*17740*/  VIADD R11, R20, 0x2a840 ;  /* 0x0002a840140b7836 */ /* 0x000fc40000000000 */
[----:B------:R-:W-:Y:S01]  /*17750*/  FMUL.FTZ R126, R130, UR43 ;  /* 0x0000002b827e7c20 */ /* 0x000fe20008410000 */
[----:B------:R-:W-:Y:S02]  /*17760*/  VIADD R137, R133, 0x1 ;  /* 0x0000000185897836 */ /* 0x000fe40000000000 */
[----:B------:R-:W-:Y:S01]  /*17770*/  FMUL.FTZ R20, R134, UR43 ;  /* 0x0000002b86147c20 */ /* 0x000fe20008410000 */
[----:B------:R-:W-:Y:S01]  /*17780*/  FMUL.FTZ R129, R135, UR43 ;  /* 0x0000002b87817c20 */ /* 0x000fe20008410000 */
[----:B------:R-:W-:Y:S01]  /*17790*/  LOP3.LUT P1, RZ, R22, 0x80000, RZ, 0xc0, !PT ;  /* 0x0008000016ff7812 */ /* 0x000fe2000782c0ff */
[----:B------:R-:W-:Y:S01]  /*177a0*/  IMAD R137, R190, -0x2, R137 ;  /* 0xfffffffebe897824 */ /* 0x000fe200078e0289 */
[----:B------:R-:W1:Y:S01]  /*177b0*/  MUFU.TANH R13, R13 ;  /* 0x0000000d000d7308 */ /* 0x000e620000002400 */
[----:B------:R-:W-:Y:S02]  /*177c0*/  PRMT R11, R172, 0x654, R11 ;  /* 0x00000654ac0b7816 */ /* 0x000fe4000000000b */
[----:B------:R-:W-:Y:S01]  /*177d0*/  VIADD R130, R137, 0xffffffff ;  /* 0xffffffff89827836 */ /* 0x000fe20000000000 */
[----:B------:R-:W-:Y:S01]  /*177e0*/  IADD3 R138, -R166, R137, R167 ;  /* 0x00000089a68a7210 */ /* 0x000fe20007ffe1a7 */
[----:B------:R2:W-:Y:S03]  /*177f0*/  SYNCS.ARRIVE.TRANS64.RED.A1T0 RZ, [R11+URZ], RZ ;  /* 0x000000ff0bff79a7 */ /* 0x0005e6000810043f */
[----:B------:R-:W3:Y:S01]  /*17800*/  MUFU.TANH R88, R88 ;  /* 0x0000005800587308 */ /* 0x000ee20000002400 */
[----:B------:R-:W-:-:S02]  /*17810*/  VIADD R139, R138, UR58 ;  /* 0x0000003a8a8b7c36 */ /* 0x000fc40008000000 */
[----:B------:R-:W-:Y:S02]  /*17820*/  VIADD R138, R138, UR38 ;  /* 0x000000268a8a7c36 */ /* 0x000fe40008000000 */
[--C-:B0-----:R-:W-:Y:S02]  /*17830*/  IMAD.IADD R137, R139, 0x1, R10.reuse ;  /* 0x000000018b897824 */ /* 0x101fe400078e020a */
[----:B------:R-:W-:Y:S01]  /*17840*/  IMAD.IADD R134, R138, 0x1, R10 ;  /* 0x000000018a867824 */ /* 0x000fe200078e020a */
        /* <DEDUP_REMOVED lines=46> */
[----:B-1234-:R-:W-:Y:S05]  /*17b30*/  @!P1 BRA `(.L_x_1789) ;  /* 0x0000000000549947 */ /* 0x01efea0003800000 */
        /* <DEDUP_REMOVED lines=12> */
.L_x_1791:
[----:B------:R-:W-:-:S05]  /*17c00*/  IMAD.U32 R140, RZ, RZ, UR47 ;  /* 0x0000002fff8c7e24 */ /* 0x000fca000f8e00ff */
[----:B------:R-:W-:-:S13]  /*17c10*/  ISETP.NE.AND P1, PT, R140, 0x1, PT ;  /* 0x000000018c00780c */ /* 0x000fda0003f25270 */
[----:B------:R-:W1:Y:S02]  /*17c20*/  @P1 LDC.64 R10, c[0x0][0x9e8] ;  /* 0x00027a00ff0a1b82 */ /* 0x000e640000000a00 */
[----:B-1----:R-:W-:-:S05]  /*17c30*/  @P1 IMAD.HI.U32 R10, R135, R10, RZ ;  /* 0x0000000a870a1227 */ /* 0x002fca00078e00ff */
[----:B------:R-:W-:-:S07]  /*17c40*/  @P1 SHF.R.U32.HI R135, RZ, R11, R10 ;  /* 0x0000000bff871219 */ /* 0x000fce000001160a */
.L_x_1792:
[----:B------:R-:W-:Y:S05]  /*17c50*/  BSYNC B2 ;  /* 0x0000000000027941 */ /* 0x000fea0003800000 */
.L_x_1790:
[----:B------:R-:W-:-:S05]  /*17c60*/  IMAD R135, R135, R140, R130 ;  /* 0x0000008c87877224 */ /* 0x000fca00078e0282 */
[----:B------:R-:W-:Y:S02]  /*17c70*/  VIADDMNMX R137, R135, R140, R137, PT ;  /* 0x0000008c87897246 */ /* 0x000fe40003800189 */
[----:B------:R-:W-:-:S07]  /*17c80*/  VIMNMX R134, R134, R135, !PT ;  /* 0x0000008786867248 */ /* 0x000fce0007fe0100 */
.L_x_1789:
[C---:B------:R-:W-:Y:S01]  /*17c90*/  ISETP.GE.AND P1, PT, R133.reuse, 0x2, PT ;  /* 0x000000028500780c */ /* 0x040fe20003f26270 */
[----:B------:R-:W1:Y:S01]  /*17ca0*/  SHFL.IDX PT, R132, R132, 0x1, 0x1c1f ;  /* 0x003c1f0084847f89 */ /* 0x000e6200000e0000 */
[C---:B------:R-:W-:Y:S02]  /*17cb0*/  ISETP.GE.AND P2, PT, R133.reuse, 0x9, PT ;  /* 0x000000098500780c */ /* 0x040fe40003f46270 */
[C---:B------:R-:W-:Y:S02]  /*17cc0*/  ISETP.GT.AND P4, PT, R134.reuse, 0x1, !P1 ;  /* 0x000000018600780c */ /* 0x040fe40004f84270 */
[----:B------:R-:W-:Y:S02]  /*17cd0*/  ISETP.GE.AND P5, PT, R133, 0xa, PT ;  /* 0x0000000a8500780c */ /* 0x000fe40003fa6270 */
[----:B------:R-:W-:Y:S02]  /*17ce0*/  ISETP.GT.AND P3, PT, R134, 0x8, !P2 ;  /* 0x000000088600780c */ /* 0x000fe40005764270 */
[----:B------:R-:W-:-:S02]  /*17cf0*/  ISETP.LT.OR P4, PT, R137, 0x2, P4 ;  /* 0x000000028900780c */ /* 0x000fc40002781670 */
[----:B------:R-:W-:Y:S02]  /*17d00*/  ISETP.LT.OR P3, PT, R137, 0x9, P3 ;  /* 0x000000098900780c */ /* 0x000fe40001f61670 */
[----:B------:R-:W-:Y:S02]  /*17d10*/  FSEL R135, R88, -INF , !P4 ;  /* 0xff80000058877808 */ /* 0x000fe40006000000 */
[----:B------:R-:W-:Y:S02]  /*17d20*/  ISETP.GE.AND P4, PT, R133, 0x11, PT ;  /* 0x000000118500780c */ /* 0x000fe40003f86270 */
[----:B------:R-:W-:Y:S02]  /*17d30*/  LOP3.LUT R22, R22, 0xfffffffb, RZ, 0xc0, !PT ;  /* 0xfffffffb16167812 */ /* 0x000fe400078ec0ff */
[----:B0-----:R-:W-:Y:S02]  /*17d40*/  FSEL R91, R91, -INF , !P3 ;  /* 0xff8000005b5b7808 */ /* 0x001fe40005800000 */
[----:B------:R-:W-:-:S02]  /*17d50*/  ISETP.GT.AND P3, PT, R134, 0x9, !P5 ;  /* 0x000000098600780c */ /* 0x000fc40006f64270 */
[----:B------:R-:W-:Y:S01]  /*17d60*/  @P5 LOP3.LUT R22, R22, 0x4, RZ, 0xfc, !PT ;  /* 0x0000000416165812 */ /* 0x000fe200078efcff */
[--C-:B-1----:R-:W-:Y:S01]  /*17d70*/  IMAD.IADD R139, R139, 0x1, R132.reuse ;  /* 0x000000018b8b7824 */ /* 0x102fe200078e0284 */
[----:B------:R-:W-:Y:S01]  /*17d80*/  ISETP.LT.OR P3, PT, R137, 0xa, P3 ;  /* 0x0000000a8900780c */ /* 0x000fe20001f61670 */
[----:B------:R-:W-:Y:S01]  /*17d90*/  IMAD.IADD R138, R138, 0x1, R132 ;  /* 0x000000018a8a7824 */ /* 0x000fe200078e0284 */
[----:B------:R-:W-:Y:S02]  /*17da0*/  LOP3.LUT R22, R22, 0xfffffff7, RZ, 0xc0, !PT ;  /* 0xfffffff716167812 */ /* 0x000fe400078ec0ff */
[----:B------:R-:W-:Y:S02]  /*17db0*/  FSEL R141, R92, -INF , !P3 ;  /* 0xff8000005c8d7808 */ /* 0x000fe40005800000 */
[----:B------:R-:W-:Y:S02]  /*17dc0*/  @P4 LOP3.LUT R22, R22, 0x8, RZ, 0xfc, !PT ;  /* 0x0000000816164812 */ /* 0x000fe400078efcff */
[----:B------:R-:W-:-:S02]  /*17dd0*/  ISETP.GT.AND P3, PT, R134, 0x10, !P4 ;  /* 0x000000108600780c */ /* 0x000fc40006764270 */
[----:B------:R-:W-:Y:S02]  /*17de0*/  ISETP.GE.AND P4, PT, R133, 0x12, PT ;  /* 0x000000128500780c */ /* 0x000fe40003f86270 */
[----:B------:R-:W-:Y:S02]  /*17df0*/  ISETP.LT.OR P3, PT, R137, 0x11, P3 ;  /* 0x000000118900780c */ /* 0x000fe40001f61670 */
[----:B------:R-:W-:Y:S02]  /*17e00*/  LOP3.LUT R22, R22, 0xffffffef, RZ, 0xc0, !PT ;  /* 0xffffffef16167812 */ /* 0x000fe400078ec0ff */
[----:B------:R-:W-:Y:S02]  /*17e10*/  FSEL R95, R95, -INF , !P3 ;  /* 0xff8000005f5f7808 */ /* 0x000fe40005800000 */
[----:B------:R-:W-:-:S04]  /*17e20*/  ISETP.GT.AND P3, PT, R134, 0x11, !P4 ;  /* 0x000000118600780c */ /* 0x000fc80006764270 */
[----:B------:R-:W-:Y:S02]  /*17e30*/  ISETP.LT.OR P3, PT, R137, 0x12, P3 ;  /* 0x000000128900780c */ /* 0x000fe40001f61670 */
[----:B------:R-:W-:Y:S02]  /*17e40*/  @P4 LOP3.LUT R22, R22, 0x10, RZ, 0xfc, !PT ;  /* 0x0000001016164812 */ /* 0x000fe400078efcff */
[----:B------:R-:W-:Y:S02]  /*17e50*/  ISETP.GE.AND P4, PT, R133, 0x19, PT ;  /* 0x000000198500780c */ /* 0x000fe40003f86270 */
[----:B------:R-:W-:Y:S02]  /*17e60*/  LOP3.LUT R22, R22, 0xfffbffff, RZ, 0xc0, !PT ;  /* 0xfffbffff16167812 */ /* 0x000fe400078ec0ff */
[----:B------:R-:W-:Y:S02]  /*17e70*/  FSEL R143, R96, -INF , !P3 ;  /* 0xff800000608f7808 */ /* 0x000fe40005800000 */
[----:B------:R-:W-:-:S04]  /*17e80*/  ISETP.GT.AND P3, PT, R134, 0x18, !P4 ;  /* 0x000000188600780c */ /* 0x000fc80006764270 */
[----:B------:R-:W-:-:S03]  /*17e90*/  ISETP.LT.OR P3, PT, R137, 0x19, P3 ;  /* 0x000000198900780c */ /* 0x000fc60001f61670 */
        /* <DEDUP_REMOVED lines=68> */
[----:B------:R-:W-:Y:S02]  /*182e0*/  FSEL R155, R120, -INF , !P3 ;  /* 0xff800000789b7808 */ /* 0x000fe40005800000 */
[----:B------:R-:W-:Y:S02]  /*182f0*/  LOP3.LUT R22, R22, 0xffffffbf, RZ, 0xc0, !PT ;  /* 0xffffffbf16167812 */ /* 0x000fe400078ec0ff */
[----:B------:R-:W-:-:S04]  /*18300*/  ISETP.GT.AND P3, PT, R134, 0x48, !P4 ;  /* 0x000000488600780c */ /* 0x000fc80006764270 */
[----:B------:R-:W-:-:S03]  /*18310*/  ISETP.LT.OR P3, PT, R137, 0x49, P3 ;  /* 0x000000498900780c */ /* 0x000fc60001f61670 */
[----:B------:R-:W-:Y:S02]  /*18320*/  @P4 LOP3.LUT R22, R22, 0x40, RZ, 0xfc, !PT ;  /* 0x0000004016164812 */ /* 0x000fe400078efcff */
[----:B------:R-:W-:Y:S02]  /*18330*/  ISETP.GE.AND P4, PT, R133, 0x4a, PT ;  /* 0x0000004a8500780c */ /* 0x000fe40003f86270 */
[----:B------:R-:W-:Y:S02]  /*18340*/  FSEL R123, R123, -INF , !P3 ;  /* 0xff8000007b7b7808 */ /* 0x000fe40005800000 */
[----:B------:R-:W-:Y:S02]  /*18350*/  ISETP.GT.AND P3, PT, R134, 0x49, !P4 ;  /* 0x000000498600780c */ /* 0x000fe40006764270 */
[----:B------:R-:W-:Y:S02]  /*18360*/  LOP3.LUT R22, R22, 0xffffffdf, RZ, 0xc0, !PT ;  /* 0xffffffdf16167812 */ /* 0x000fe400078ec0ff */
[----:B------:R-:W-:-:S04]  /*18370*/  ISETP.LT.OR P3, PT, R137, 0x4a, P3 ;  /* 0x0000004a8900780c */ /* 0x000fc80001f61670 */
[----:B------:R-:W-:Y:S02]  /*18380*/  FSEL R157, R124, -INF , !P3 ;  /* 0xff8000007c9d7808 */ /* 0x000fe40005800000 */
[----:B------:R-:W-:Y:S02]  /*18390*/  ISETP.GE.AND P3, PT, R133, 0x51, PT ;  /* 0x000000518500780c */ /* 0x000fe40003f66270 */
[----:B------:R-:W-:Y:S02]  /*183a0*/  @P4 LOP3.LUT R22, R22, 0x20, RZ, 0xfc, !PT ;  /* 0x0000002016164812 */ /* 0x000fe400078efcff */
[----:B------:R-:W-:Y:S02]  /*183b0*/  ISETP.GT.AND P4, PT, R134, 0x50, !P3 ;  /* 0x000000508600780c */ /* 0x000fe40005f84270 */
[----:B------:R-:W-:Y:S02]  /*183c0*/  LOP3.LUT R22, R22, 0xfffffffd, RZ, 0xc0, !PT ;  /* 0xfffffffd16167812 */ /* 0x000fe400078ec0ff */
        /* <DEDUP_REMOVED lines=10> */
[----:B------:R-:W-:-:S13]  /*18470*/  ISETP.GE.AND P6, PT, R133, 0x1, PT ;  /* 0x000000018500780c */ /* 0x000fda0003fc6270 */
[----:B------:R-:W-:Y:S02]  /*18480*/  @P6 LOP3.LUT R22, R22, 0x2, RZ, 0xfc, !PT ;  /* 0x0000000216166812 */ /* 0x000fe400078efcff */
[----:B------:R-:W-:Y:S02]  /*18490*/  ISETP.GT.AND P6, PT, R134, RZ, !P6 ;  /* 0x000000ff8600720c */ /* 0x000fe400077c4270 */
[----:B------:R-:W-:Y:S02]  /*184a0*/  LOP3.LUT R22, R22, 0xfffffffe, RZ, 0xc0, !PT ;  /* 0xfffffffe16167812 */ /* 0x000fe400078ec0ff */
[----:B------:R-:W-:-:S04]  /*184b0*/  ISETP.LT.OR P6, PT, R137, 0x1, P6 ;  /* 0x000000018900780c */ /* 0x000fc800037c1670 */
[----:B------:R-:W-:Y:S02]  /*184c0*/  FSEL R13, R13, -INF , !P6 ;  /* 0xff8000000d0d7808 */ /* 0x000fe40007000000 */
[----:B------:R-:W-:-:S13]  /*184d0*/  ISETP.GE.AND P6, PT, R133, 0x5a, PT ;  /* 0x0000005a8500780c */ /* 0x000fda0003fc6270 */
[----:B------:R-:W-:Y:S02]  /*184e0*/  @P6 LOP3.LUT R22, R22, 0x1, RZ, 0xfc, !PT ;  /* 0x0000000116166812 */ /* 0x000fe400078efcff */
        /* <DEDUP_REMOVED lines=17> */
.L_x_1795:
[----:B------:R-:W-:-:S05]  /*18600*/  IMAD.U32 R88, RZ, RZ, UR47 ;  /* 0x0000002fff587e24 */ /* 0x000fca000f8e00ff */
[----:B------:R-:W-:-:S13]  /*18610*/  ISETP.NE.AND P6, PT, R88, 0x1, PT ;  /* 0x000000015800780c */ /* 0x000fda0003fc5270 */
[----:B------:R-:W0:Y:S02]  /*18620*/  @P6 LDC.64 R10, c[0x0][0x9e8] ;  /* 0x00027a00ff0a6b82 */ /* 0x000e240000000a00 */
[----:B0-----:R-:W-:-:S05]  /*18630*/  @P6 IMAD.HI.U32 R10, R137, R10, RZ ;  /* 0x0000000a890a6227 */ /* 0x001fca00078e00ff */
[----:B------:R-:W-:-:S07]  /*18640*/  @P6 SHF.R.U32.HI R137, RZ, R11, R10 ;  /* 0x0000000bff896219 */ /* 0x000fce000001160a */
.L_x_1796:
[----:B------:R-:W-:Y:S05]  /*18650*/  BSYNC B2 ;  /* 0x0000000000027941 */ /* 0x000fea0003800000 */
.L_x_1794:
[----:B------:R-:W-:-:S05]  /*18660*/  IMAD R130, R137, R88, R130 ;  /* 0x0000005889827224 */ /* 0x000fca00078e0282 */
[----:B------:R-:W-:Y:S02]  /*18670*/  VIADDMNMX R139, R130, R88, R139, PT ;  /* 0x00000058828b7246 */ /* 0x000fe4000380018b */
[----:B------:R-:W-:-:S07]  /*18680*/  VIMNMX R138, R138, R130, !PT ;  /* 0x000000828a8a7248 */ /* 0x000fce0007fe0100 */
.L_x_1793:
[C---:B------:R-:W-:Y:S01]  /*18690*/  ISETP.GT.AND P1, PT, R138.reuse, 0x1, !P1 ;  /* 0x000000018a00780c */ /* 0x040fe20004f24270 */
[----:B------:R-:W-:Y:S01]  /*186a0*/  IMAD.U32 R10, RZ, RZ, UR54 ;  /* 0x00000036ff0a7e24 */ /* 0x000fe2000f8e00ff */
[----:B------:R-:W-:Y:S02]  /*186b0*/  ISETP.GT.AND P2, PT, R138, 0x8, !P2 ;  /* 0x000000088a00780c */ /* 0x000fe40005744270 */
[C---:B------:R-:W-:Y:S02]  /*186c0*/  ISETP.LT.OR P1, PT, R139.reuse, 0x2, P1 ;  /* 0x000000028b00780c */ /* 0x040fe40000f21670 */
[----:B------:R-:W-:Y:S02]  /*186d0*/  ISETP.LT.OR P2, PT, R139, 0x9, P2 ;  /* 0x000000098b00780c */ /* 0x000fe40001741670 */
[----:B------:R-:W-:Y:S02]  /*186e0*/  FSEL R137, R2, -INF , !P1 ;  /* 0xff80000002897808 */ /* 0x000fe40004800000 */
[----:B------:R-:W-:-:S02]  /*186f0*/  LOP3.LUT P1, RZ, R22, 0x4, RZ, 0xc0, !PT ;  /* 0x0000000416ff7812 */ /* 0x000fc4000782c0ff */
[----:B------:R-:W-:Y:S02]  /*18700*/  FSEL R89, R89, -INF , !P2 ;  /* 0xff80000059597808 */ /* 0x000fe40005000000 */
[----:B------:R-:W-:Y:S02]  /*18710*/  ISETP.GT.AND P1, PT, R138, 0x9, !P1 ;  /* 0x000000098a00780c */ /* 0x000fe40004f24270 */
[C---:B------:R-:W-:Y:S02]  /*18720*/  LOP3.LUT P2, RZ, R22.reuse, 0x20000, RZ, 0xc0, !PT ;  /* 0x0002000016ff7812 */ /* 0x040fe4000784c0ff */
[----:B------:R-:W-:Y:S02]  /*18730*/  ISETP.LT.OR P1, PT, R139, 0xa, P1 ;  /* 0x0000000a8b00780c */ /* 0x000fe40000f21670 */
[----:B------:R-:W-:Y:S02]  /*18740*/  LOP3.LUT P6, RZ, R22, 0x10000, RZ, 0xc0, !PT ;  /* 0x0001000016ff7812 */ /* 0x000fe400078cc0ff */
[----:B------:R-:W-:-:S02]  /*18750*/  FSEL R163, R90, -INF , !P1 ;  /* 0xff8000005aa37808 */ /* 0x000fc40004800000 */
[----:B------:R-:W-:Y:S02]  /*18760*/  LOP3.LUT P1, RZ, R22, 0x8, RZ, 0xc0, !PT ;  /* 0x0000000816ff7812 */ /* 0x000fe4000782c0ff */
[----:B------:R-:W-:Y:S02]  /*18770*/  FMNMX.FTZ R2, R13, R3, !PT ;  /* 0x000000030d027209 */ /* 0x000fe40007810000 */
[----:B------:R-:W-:Y:S02]  /*18780*/  ISETP.GT.AND P1, PT, R138, 0x10, !P1 ;  /* 0x000000108a00780c */ /* 0x000fe40004f24270 */
[----:B------:R-:W-:Y:S02]  /*18790*/  FMNMX.FTZ R2, R135, R2, !PT ;  /* 0x0000000287027209 */ /* 0x000fe40007810000 */
[----:B------:R-:W-:Y:S02]  /*187a0*/  ISETP.LT.OR P1, PT, R139, 0x11, P1 ;  /* 0x000000118b00780c */ /* 0x000fe40000f21670 */
[----:B------:R-:W-:-:S02]  /*187b0*/  FMNMX.FTZ R2, R91, R2, !PT ;  /* 0x000000025b027209 */ /* 0x000fc40007810000 */
[----:B------:R-:W-:Y:S02]  /*187c0*/  FSEL R93, R93, -INF , !P1 ;  /* 0xff8000005d5d7808 */ /* 0x000fe40004800000 */
[----:B------:R-:W-:Y:S02]  /*187d0*/  LOP3.LUT P1, RZ, R22, 0x10, RZ, 0xc0, !PT ;  /* 0x0000001016ff7812 */ /* 0x000fe4000782c0ff */
[----:B------:R-:W-:Y:S02]  /*187e0*/  FMNMX.FTZ R2, R141, R2, !PT ;  /* 0x000000028d027209 */ /* 0x000fe40007810000 */
[----:B------:R-:W-:Y:S02]  /*187f0*/  ISETP.GT.AND P1, PT, R138, 0x11, !P1 ;  /* 0x000000118a00780c */ /* 0x000fe40004f24270 */
[----:B------:R-:W-:Y:S02]  /*18800*/  FMNMX.FTZ R2, R95, R2, !PT ;  /* 0x000000025f027209 */ /* 0x000fe40007810000 */
[----:B------:R-:W-:-:S02]  /*18810*/  ISETP.LT.OR P1, PT, R139, 0x12, P1 ;  /* 0x000000128b00780c */ /* 0x000fc40000f21670 */
[----:B------:R-:W-:Y:S02]  /*18820*/  FMNMX.FTZ R2, R143, R2, !PT ;  /* 0x000000028f027209 */ /* 0x000fe40007810000 */
[----:B------:R-:W-:Y:S02]  /*18830*/  FSEL R201, R94, -INF , !P1 ;  /* 0xff8000005ec97808 */ /* 0x000fe40004800000 */
[----:B------:R-:W-:Y:S02]  /*18840*/  LOP3.LUT P1, RZ, R22, 0x40000, RZ, 0xc0, !PT ;  /* 0x0004000016ff7812 */ /* 0x000fe4000782c0ff */
        /* <DEDUP_REMOVED lines=30> */
[----:B------:R-:W-:Y:S02]  /*18a30*/  LOP3.LUT P1, RZ, R22, 0x2000, RZ, 0xc0, !PT ;  /* 0x0000200016ff7812 */ /* 0x000fe4000782c0ff */
[----:B------:R-:W-:Y:S02]  /*18a40*/  FMNMX.FTZ R2, R157, R2, !PT ;  /* 0x000000029d027209 */ /* 0x000fe40007810000 */
[----:B------:R-:W-:-:S02]  /*18a50*/  ISETP.GT.AND P1, PT, R138, 0x29, !P1 ;  /* 0x000000298a00780c */ /* 0x000fc40004f24270 */
[----:B------:R-:W-:Y:S02]  /*18a60*/  FMNMX.FTZ R2, R127, R2, !PT ;  /* 0x000000027f027209 */ /* 0x000fe40007810000 */
[----:B------:R-:W-:Y:S02]  /*18a70*/  ISETP.LT.OR P1, PT, R139, 0x2a, P1 ;  /* 0x0000002a8b00780c */ /* 0x000fe40000f21670 */
[----:B------:R-:W-:Y:S02]  /*18a80*/  FMNMX.FTZ R2, R159, R2, !PT ;  /* 0x000000029f027209 */ /* 0x000fe40007810000 */
[----:B------:R-:W-:Y:S02]  /*18a90*/  FSEL R105, R106, -INF , !P1 ;  /* 0xff8000006a697808 */ /* 0x000fe40004800000 */
[C---:B------:R-:W-:Y:S02]  /*18aa0*/  LOP3.LUT P1, RZ, R22.reuse, 0x1000, RZ, 0xc0, !PT ;  /* 0x0000100016ff7812 */ /* 0x040fe4000782c0ff */
[----:B------:R-:W-:-:S02]  /*18ab0*/  LOP3.LUT P2, RZ, R22, 0x40, RZ, 0xc0, !PT ;  /* 0x0000004016ff7812 */ /* 0x000fc4000784c0ff */
[----:B------:R-:W-:Y:S02]  /*18ac0*/  ISETP.GT.AND P1, PT, R138, 0x30, !P1 ;  /* 0x000000308a00780c */ /* 0x000fe40004f24270 */
[----:B------:R-:W-:Y:S02]  /*18ad0*/  FMNMX.FTZ R2, R131, R2, !PT ;  /* 0x0000000283027209 */ /* 0x000fe40007810000 */
[----:B------:R-:W-:Y:S02]  /*18ae0*/  ISETP.LT.OR P1, PT, R139, 0x31, P1 ;  /* 0x000000318b00780c */ /* 0x000fe40000f21670 */
[----:B------:R-:W-:Y:S02]  /*18af0*/  FMNMX.FTZ R88, R133, R2, !PT ;  /* 0x0000000285587209 */ /* 0x000fe40007810000 */
[----:B------:R-:W-:Y:S02]  /*18b00*/  FSEL R109, R109, -INF , !P1 ;  /* 0xff8000006d6d7808 */ /* 0x000fe40004800000 */
[C---:B------:R-:W-:Y:S01]  /*18b10*/  LOP3.LUT P1, RZ, R22.reuse, 0x800, RZ, 0xc0, !PT ;  /* 0x0000080016ff7812 */ /* 0x040fe2000782c0ff */
[----:B------:R-:W0:Y:S01]  /*18b20*/  SHFL.BFLY PT, R11, R88, 0x2, 0x1f ;  /* 0x0c401f00580b7f89 */ /* 0x000e2200000e0000 */
[----:B------:R-:W-:-:S02]  /*18b30*/  LOP3.LUT P6, RZ, R22, 0x20, RZ, 0xc0, !PT ;  /* 0x0000002016ff7812 */ /* 0x000fc400078cc0ff */
[C---:B------:R-:W-:Y:S02]  /*18b40*/  ISETP.GT.AND P1, PT, R138.reuse, 0x31, !P1 ;  /* 0x000000318a00780c */ /* 0x040fe40004f24270 */
[----:B------:R-:W-:Y:S02]  /*18b50*/  ISETP.GT.AND P3, PT, R138, 0x50, !P3 ;  /* 0x000000508a00780c */ /* 0x000fe40005f64270 */
[C---:B------:R-:W-:Y:S02]  /*18b60*/  ISETP.LT.OR P1, PT, R139.reuse, 0x32, P1 ;  /* 0x000000328b00780c */ /* 0x040fe40000f21670 */
[----:B------:R-:W-:Y:S02]  /*18b70*/  ISETP.LT.OR P3, PT, R139, 0x51, P3 ;  /* 0x000000518b00780c */ /* 0x000fe40001f61670 */
[----:B------:R-:W-:Y:S02]  /*18b80*/  FSEL R110, R110, -INF , !P1 ;  /* 0xff8000006e6e7808 */ /* 0x000fe40004800000 */
[----:B------:R-:W-:-:S02]  /*18b90*/  LOP3.LUT P1, RZ, R22, 0x400, RZ, 0xc0, !PT ;  /* 0x0000040016ff7812 */ /* 0x000fc4000782c0ff */
[C---:B------:R-:W-:Y:S02]  /*18ba0*/  ISETP.GT.AND P4, PT, R138.reuse, 0x51, !P4 ;  /* 0x000000518a00780c */ /* 0x040fe40006784270 */
[----:B------:R-:W-:Y:S02]  /*18bb0*/  ISETP.GT.AND P1, PT, R138, 0x38, !P1 ;  /* 0x000000388a00780c */ /* 0x000fe40004f24270 */
[----:B------:R-:W-:Y:S02]  /*18bc0*/  FSEL R126, R126, -INF , !P3 ;  /* 0xff8000007e7e7808 */ /* 0x000fe40005800000 */
[----:B------:R-:W-:Y:S02]  /*18bd0*/  ISETP.LT.OR P1, PT, R139, 0x39, P1 ;  /* 0x000000398b00780c */ /* 0x000fe40000f21670 */
[----:B------:R-:W-:Y:S02]  /*18be0*/  ISETP.GT.AND P5, PT, R138, 0x58, !P5 ;  /* 0x000000588a00780c */ /* 0x000fe40006fa4270 */
[----:B------:R-:W-:-:S02]  /*18bf0*/  FSEL R113, R113, -INF , !P1 ;  /* 0xff80000071717808 */ /* 0x000fc40004800000 */
[----:B------:R-:W-:Y:S02]  /*18c00*/  LOP3.LUT P1, RZ, R22, 0x200, RZ, 0xc0, !PT ;  /* 0x0000020016ff7812 */ /* 0x000fe4000782c0ff */
[----:B0-----:R-:W-:Y:S02]  /*18c10*/  FMNMX.FTZ R90, R88, R11, !PT ;  /* 0x0000000b585a7209 */ /* 0x001fe40007810000 */
[----:B------:R-:W-:Y:S02]  /*18c20*/  ISETP.GT.AND P1, PT, R138, 0x39, !P1 ;  /* 0x000000398a00780c */ /* 0x000fe40004f24270 */
[C---:B------:R-:W-:Y:S01]  /*18c30*/  ISETP.LT.OR P4, PT, R139.reuse, 0x52, P4 ;  /* 0x000000528b00780c */ /* 0x040fe20002781670 */
[----:B------:R-:W0:Y:S01]  /*18c40*/  SHFL.BFLY PT, R11, R90, 0x1, 0x1f ;  /* 0x0c201f005a0b7f89 */ /* 0x000e2200000e0000 */
[C---:B------:R-:W-:Y:S02]  /*18c50*/  ISETP.LT.OR P1, PT, R139.reuse, 0x3a, P1 ;  /* 0x0000003a8b00780c */ /* 0x040fe40000f21670 */
[----:B------:R-:W-:-:S02]  /*18c60*/  ISETP.LT.OR P5, PT, R139, 0x59, P5 ;  /* 0x000000598b00780c */ /* 0x000fc40002fa1670 */
[----:B------:R-:W-:Y:S02]  /*18c70*/  FSEL R114, R114, -INF , !P1 ;  /* 0xff80000072727808 */ /* 0x000fe40004800000 */
[----:B------:R-:W-:-:S04]  /*18c80*/  LOP3.LUT P1, RZ, R22, 0x100, RZ, 0xc0, !PT ;  /* 0x0000010016ff7812 */ /* 0x000fc8000782c0ff */
[----:B------:R-:W-:-:S04]  /*18c90*/  ISETP.GT.AND P1, PT, R138, 0x40, !P1 ;  /* 0x000000408a00780c */ /* 0x000fc80004f24270 */
[----:B------:R-:W-:-:S04]  /*18ca0*/  ISETP.LT.OR P1, PT, R139, 0x41, P1 ;  /* 0x000000418b00780c */ /* 0x000fc80000f21670 */
[----:B------:R-:W-:Y:S02]  /*18cb0*/  FSEL R117, R117, -INF , !P1 ;  /* 0xff80000075757808 */ /* 0x000fe40004800000 */
[----:B------:R-:W-:Y:S02]  /*18cc0*/  LOP3.LUT P1, RZ, R22, 0x80, RZ, 0xc0, !PT ;  /* 0x0000008016ff7812 */ /* 0x000fe4000782c0ff */
[----:B0-----:R-:W-:Y:S02]  /*18cd0*/  FMNMX.FTZ R11, R90, R11, !PT ;  /* 0x0000000b5a0b7209 */ /* 0x001fe40007810000 */
[----:B------:R-:W-:-:S04]  /*18ce0*/  ISETP.GT.AND P1, PT, R138, 0x41, !P1 ;  /* 0x000000418a00780c */ /* 0x000fc80004f24270 */
[----:B------:R-:W-:-:S04]  /*18cf0*/  ISETP.LT.OR P1, PT, R139, 0x42, P1 ;  /* 0x000000428b00780c */ /* 0x000fc80000f21670 */
[----:B------:R-:W-:Y:S02]  /*18d00*/  FSEL R118, R118, -INF , !P1 ;  /* 0xff80000076767808 */ /* 0x000fe40004800000 */
[----:B------:R-:W-:-:S04]  /*18d10*/  ISETP.GT.AND P1, PT, R138, 0x48, !P2 ;  /* 0x000000488a00780c */ /* 0x000fc80005724270 */
[----:B------:R-:W-:-:S04]  /*18d20*/  ISETP.LT.OR P1, PT, R139, 0x49, P1 ;  /* 0x000000498b00780c */ /* 0x000fc80000f21670 */
[----:B------:R-:W-:Y:S02]  /*18d30*/  FSEL R121, R121, -INF , !P1 ;  /* 0xff80000079797808 */ /* 0x000fe40004800000 */
[----:B------:R-:W-:Y:S02]  /*18d40*/  ISETP.GT.AND P1, PT, R138, 0x49, !P6 ;  /* 0x000000498a00780c */ /* 0x000fe40007724270 */
[----:B------:R-:W-:Y:S02]  /*18d50*/  LOP3.LUT P6, RZ, R22, 0x2, RZ, 0xc0, !PT ;  /* 0x0000000216ff7812 */ /* 0x000fe400078cc0ff */
[----:B------:R-:W-:-:S04]  /*18d60*/  ISETP.LT.OR P1, PT, R139, 0x4a, P1 ;  /* 0x0000004a8b00780c */ /* 0x000fc80000f21670 */
[----:B------:R-:W-:Y:S02]  /*18d70*/  FSEL R122, R122, -INF , !P1 ;  /* 0xff8000007a7a7808 */ /* 0x000fe40004800000 */
[----:B------:R-:W-:Y:S02]  /*18d80*/  ISETP.GT.AND P1, PT, R138, RZ, !P6 ;  /* 0x000000ff8a00720c */ /* 0x000fe40007724270 */
[----:B------:R-:W-:Y:S02]  /*18d90*/  LOP3.LUT P6, RZ, R22, 0x1, RZ, 0xc0, !PT ;  /* 0x0000000116ff7812 */ /* 0x000fe400078cc0ff */
[----:B------:R-:W-:Y:S02]  /*18da0*/  ISETP.LT.OR P1, PT, R139, 0x1, P1 ;  /* 0x000000018b00780c */ /* 0x000fe40000f21670 */
[----:B------:R-:W-:Y:S02]  /*18db0*/  ISETP.GT.AND P2, PT, R138, 0x59, !P6 ;  /* 0x000000598a00780c */ /* 0x000fe40007744270 */
[----:B------:R-:W-:Y:S01]  /*18dc0*/  FSEL R2, R0, -INF , !P1 ;  /* 0xff80000000027808 */ /* 0x000fe20004800000 */
[C---:B------:R-:W-:Y:S01]  /*18dd0*/  FMUL.FTZ R0, R11.reuse, R10 ;  /* 0x0000000a0b007220 */ /* 0x040fe20000410000 */
[----:B------:R-:W-:-:S02]  /*18de0*/  FSETP.NEU.FTZ.AND P1, PT, R11, -INF , PT ;  /* 0xff8000000b00780b */ /* 0x000fc40003f3d000 */
[----:B-----5:R-:W-:Y:S02]  /*18df0*/  FMNMX.FTZ R88, R2, R4, !PT ;  /* 0x0000000402587209 */ /* 0x020fe40007810000 */
[----:B------:R-:W-:Y:S02]  /*18e00*/  FSEL R0, R0, RZ, P1 ;  /* 0x000000ff00007208 */ /* 0x000fe40000800000 */
[----:B------:R-:W-:Y:S02]  /*18e10*/  FMNMX.FTZ R88, R137, R88, !PT ;  /* 0x0000005889587209 */ /* 0x000fe40007810000 */
[----:B------:R-:W-:Y:S01]  /*18e20*/  ISETP.LT.OR P2, PT, R139, 0x5a, P2 ;  /* 0x0000005a8b00780c */ /* 0x000fe20001741670 */
[--C-:B------:R-:W-:Y:S01]  /*18e30*/  FFMA.FTZ R158, R91, R10, -R0.reuse ;  /* 0x0000000a5b9e7223 */ /* 0x100fe20000010800 */
[----:B------:R-:W-:Y:S01]  /*18e40*/  FMNMX.FTZ R88, R89, R88, !PT ;  /* 0x0000005859587209 */ /* 0x000fe20007810000 */
[-CC-:B------:R-:W-:Y:S01]  /*18e50*/  FFMA.FTZ R154, R99, R10.reuse, -R0.reuse ;  /* 0x0000000a639a7223 */ /* 0x180fe20000010800 */
[-CC-:B------:R-:W-:Y:S01]  /*18e60*/  FFMA.FTZ R156, R135, R10.reuse, -R0.reuse ;  /* 0x0000000a879c7223 */ /* 0x180fe20000010800 */
        /* <DEDUP_REMOVED lines=32> */
[----:B------:R-:W-:Y:S01]  /*19070*/  MUFU.EX2 R13, R13 ;  /* 0x0000000d000d7308 */ /* 0x000fe20000000800 */
[----:B------:R-:W-:-:S04]  /*19080*/  FMNMX.FTZ R88, R105, R88, !PT ;  /* 0x0000005869587209 */ /* 0x000fc80007810000 */
[----:B------:R-:W-:-:S03]  /*19090*/  FMNMX.FTZ R91, R109, R88, !PT ;  /* 0x000000586d5b7209 */ /* 0x000fc60007810000 */
        /* <DEDUP_REMOVED lines=16> */
[----:B------:R-:W-:-:S05]  /*191a0*/  FMNMX.FTZ R88, R145, R88, !PT ;  /* 0x0000005891587209 */ /* 0x000fca0007810000 */
[----:B------:R-:W0:Y:S02]  /*191b0*/  SHFL.BFLY PT, R99, R88, 0x2, 0x1f ;  /* 0x0c401f0058637f89 */ /* 0x000e2400000e0000 */
[----:B------:R-:W-:Y:S08]  /*191c0*/  MUFU.EX2 R129, R149 ;  /* 0x0000009500817308 */ /* 0x000ff00000000800 */
[----:B------:R-:W-:Y:S08]  /*191d0*/  MUFU.EX2 R95, R95 ;  /* 0x0000005f005f7308 */ /* 0x000ff00000000800 */
[----:B------:R-:W-:Y:S01]  /*191e0*/  MUFU.EX2 R148, R148 ;  /* 0x0000009400947308 */ /* 0x000fe20000000800 */
[----:B0-----:R-:W-:-:S02]  /*191f0*/  FMNMX.FTZ R99, R88, R99, !PT ;  /* 0x0000006358637209 */ /* 0x001fc40007810000 */
[----:B------:R-:W-:-:S05]  /*19200*/  FSEL R88, R11, RZ, P1 ;  /* 0x000000ff0b587208 */ /* 0x000fca0000800000 */
[----:B------:R-:W-:Y:S01]  /*19210*/  MUFU.EX2 R91, R147 ;  /* 0x00000093005b7308 */ /* 0x000fe20000000800 */
[----:B------:R-:W0:Y:S01]  /*19220*/  SHFL.BFLY PT, R20, R99, 0x1, 0x1f ;  /* 0x0c201f0063147f89 */ /* 0x000e2200000e0000 */
[----:B------:R-:W-:-:S04]  /*19230*/  FADD.FTZ R119, -R88, R3 ;  /* 0x0000000358777221 */ /* 0x000fc80000010100 */
[----:B------:R-:W-:Y:S02]  /*19240*/  FMUL.FTZ R119, R119, R10 ;  /* 0x0000000a77777220 */ /* 0x000fe40000410000 */
[----:B------:R-:W-:Y:S08]  /*19250*/  MUFU.EX2 R150, R150 ;  /* 0x0000009600967308 */ /* 0x000ff00000000800 */
[----:B------:R-:W1:Y:S08]  /*19260*/  MUFU.EX2 R0, R119 ;  /* 0x0000007700007308 */ /* 0x000e700000000800 */
[----:B------:R-:W-:Y:S01]  /*19270*/  MUFU.EX2 R144, R144 ;  /* 0x0000009000907308 */ /* 0x000fe20000000800 */
[----:B0-----:R-:W-:-:S04]  /*19280*/  FMNMX.FTZ R99, R99, R20, !PT ;  /* 0x0000001463637209 */ /* 0x001fc80007810000 */
[C---:B------:R-:W-:Y:S01]  /*19290*/  FSETP.NEU.FTZ.AND P1, PT, R99.reuse, -INF , PT ;  /* 0xff8000006300780b */ /* 0x040fe20003f3d000 */
[----:B------:R-:W-:Y:S02]  /*192a0*/  FMUL.FTZ R20, R99, R10 ;  /* 0x0000000a63147220 */ /* 0x000fe40000410000 */
[----:B------:R-:W-:Y:S03]  /*192b0*/  MUFU.EX2 R125, R125 ;  /* 0x0000007d007d7308 */ /* 0x000fe60000000800 */
[----:B------:R-:W-:-:S05]  /*192c0*/  FSEL R20, R20, RZ, P1 ;  /* 0x000000ff14147208 */ /* 0x000fca0000800000 */
[-CC-:B------:R-:W-:Y:S01]  /*192d0*/  FFMA.FTZ R159, R89, R10.reuse, -R20.reuse ;  /* 0x0000000a599f7223 */ /* 0x180fe20000010814 */
[----:B------:R-:W-:Y:S01]  /*192e0*/  FSEL R89, R99, RZ, P1 ;  /* 0x000000ff63597208 */ /* 0x000fe20000800000 */
[-CC-:B------:R-:W-:Y:S01]  /*192f0*/  FFMA.FTZ R157, R2, R10.reuse, -R20.reuse ;  /* 0x0000000a029d7223 */ /* 0x180fe20000010814 */
[-CC-:B------:R-:W-:Y:S01]  /*19300*/  FFMA.FTZ R98, R137, R10.reuse, -R20.reuse ;  /* 0x0000000a89627223 */ /* 0x180fe20000010814 */
[-CC-:B------:R-:W-:Y:S01]  /*19310*/  FFMA.FTZ R96, R163, R10.reuse, -R20.reuse ;  /* 0x0000000aa3607223 */ /* 0x180fe20000010814 */
[-C--:B------:R-:W-:Y:S01]  /*19320*/  FFMA.FTZ R153, R93, R10.reuse, -R20 ;  /* 0x0000000a5d997223 */ /* 0x080fe20000010814 */
[----:B------:R-:W-:Y:S01]  /*19330*/  FADD.FTZ R89, -R89, R4 ;  /* 0x0000000459597221 */ /* 0x000fe20000010100 */
[----:B------:R-:W-:Y:S01]  /*19340*/  MUFU.EX2 R159, R159 ;  /* 0x0000009f009f7308 */ /* 0x000fe20000000800 */
[--C-:B------:R-:W-:Y:S01]  /*19350*/  FFMA.FTZ R94, R201, R10, -R20.reuse ;  /* 0x0000000ac95e7223 */ /* 0x100fe20000010814 */
[----:B-1----:R-:W-:Y:S01]  /*19360*/  FFMA.FTZ R93, R0, R6, R13 ;  /* 0x00000006005d7223 */ /* 0x002fe2000001000d */
[-C--:B------:R-:W-:Y:S01]  /*19370*/  FMUL.FTZ R2, R89, R10.reuse ;  /* 0x0000000a59027220 */ /* 0x080fe20000410000 */
[-CC-:B------:R-:W-:Y:S01]  /*19380*/  FFMA.FTZ R155, R97, R10.reuse, -R20.reuse ;  /* 0x0000000a619b7223 */ /* 0x180fe20000010814 */
[-CC-:B------:R-:W-:Y:S01]  /*19390*/  FFMA.FTZ R92, R211, R10.reuse, -R20.reuse ;  /* 0x0000000ad35c7223 */ /* 0x180fe20000010814 */
[----:B------:R-:W-:Y:S01]  /*193a0*/  FADD.FTZ R93, R156, R93 ;  /* 0x0000005d9c5d7221 */ /* 0x000fe20000010000 */
[-CC-:B------:R-:W-:Y:S01]  /*193b0*/  FFMA.FTZ R149, R101, R10.reuse, -R20.reuse ;  /* 0x0000000a65957223 */ /* 0x180fe20000010814 */
[----:B------:R-:W-:Y:S01]  /*193c0*/  MUFU.EX2 R157, R157 ;  /* 0x0000009d009d7308 */ /* 0x000fe20000000800 */
[-CC-:B------:R-:W-:Y:S01]  /*193d0*/  FFMA.FTZ R90, R227, R10.reuse, -R20.reuse ;  /* 0x0000000ae35a7223 */ /* 0x180fe20000010814 */
[----:B------:R-:W-:Y:S01]  /*193e0*/  FADD.FTZ R6, R158, R93 ;  /* 0x0000005d9e067221 */ /* 0x000fe20000010000 */
[-CC-:B------:R-:W-:Y:S01]  /*193f0*/  FFMA.FTZ R151, R229, R10.reuse, -R20.reuse ;  /* 0x0000000ae5977223 */ /* 0x180fe20000010814 */
[-CC-:B------:R-:W-:Y:S01]  /*19400*/  FFMA.FTZ R100, R105, R10.reuse, -R20.reuse ;  /* 0x0000000a69647223 */ /* 0x180fe20000010814 */
[-C--:B------:R-:W-:Y:S01]  /*19410*/  FFMA.FTZ R89, R109, R10.reuse, -R20 ;  /* 0x0000000a6d597223 */ /* 0x080fe20000010814 */
[----:B------:R-:W-:Y:S01]  /*19420*/  FADD.FTZ R93, R141, R6 ;  /* 0x000000068d5d7221 */ /* 0x000fe20000010000 */
[-CC-:B------:R-:W-:Y:S01]  /*19430*/  FFMA.FTZ R102, R110, R10.reuse, -R20.reuse ;  /* 0x0000000a6e667223 */ /* 0x180fe20000010814 */
[----:B------:R-:W0:Y:S01]  /*19440*/  MUFU.EX2 R2, R2 ;  /* 0x0000000200027308 */ /* 0x000e220000000800 */
[-CC-:B------:R-:W-:Y:S01]  /*19450*/  FFMA.FTZ R147, R113, R10.reuse, -R20.reuse ;  /* 0x0000000a71937223 */ /* 0x180fe20000010814 */
[----:B------:R-:W-:Y:S01]  /*19460*/  FADD.FTZ R6, R152, R93 ;  /* 0x0000005d98067221 */ /* 0x000fe20000010000 */
[-CC-:B------:R-:W-:Y:S01]  /*19470*/  FFMA.FTZ R104, R114, R10.reuse, -R20.reuse ;  /* 0x0000000a72687223 */ /* 0x180fe20000010814 */
[-CC-:B------:R-:W-:Y:S01]  /*19480*/  FFMA.FTZ R88, R117, R10.reuse, -R20.reuse ;  /* 0x0000000a75587223 */ /* 0x180fe20000010814 */
[-C--:B------:R-:W-:Y:S01]  /*19490*/  FFMA.FTZ R93, R118, R10.reuse, -R20 ;  /* 0x0000000a765d7223 */ /* 0x080fe20000010814 */
[----:B------:R-:W-:Y:S01]  /*194a0*/  FADD.FTZ R97, R135, R6 ;  /* 0x0000000687617221 */ /* 0x000fe20000010000 */
[-CC-:B------:R-:W-:Y:S01]  /*194b0*/  FFMA.FTZ R137, R126, R10.reuse, -R20.reuse ;  /* 0x0000000a7e897223 */ /* 0x180fe20000010814 */
[----:B------:R-:W1:Y:S01]  /*194c0*/  MUFU.EX2 R98, R98 ;  /* 0x0000006200627308 */ /* 0x000e620000000800 */
[----:B------:R-:W-:Y:S01]  /*194d0*/  FFMA.FTZ R139, R139, R10, -R20 ;  /* 0x0000000a8b8b7223 */ /* 0x000fe20000010814 */
[----:B------:R-:W-:-:S04]  /*194e0*/  FADD.FTZ R6, R154, R97 ;  /* 0x000000619a067221 */ /* 0x000fc80000010000 */
[----:B------:R-:W-:Y:S02]  /*194f0*/  FADD.FTZ R97, R95, R6 ;  /* 0x000000065f617221 */ /* 0x000fe40000010000 */
[----:B------:R-:W2:Y:S01]  /*19500*/  MUFU.EX2 R96, R96 ;  /* 0x0000006000607308 */ /* 0x000ea20000000800 */
[----:B0-----:R-:W-:Y:S01]  /*19510*/  FFMA.FTZ R5, R2, R5, R157 ;  /* 0x0000000502057223 */ /* 0x001fe2000001009d */
[----:B------:R-:W-:Y:S01]  /*19520*/  FADD.FTZ R106, R148, R97 ;  /* 0x00000061946a7221 */ /* 0x000fe20000010000 */
[----:B------:R-:W-:-:S03]  /*19530*/  FFMA.FTZ R97, R122, R10, -R20 ;  /* 0x0000000a7a617223 */ /* 0x000fc60000010814 */
[----:B------:R-:W-:Y:S02]  /*19540*/  FADD.FTZ R101, R91, R106 ;  /* 0x0000006a5b657221 */ /* 0x000fe40000010000 */
[----:B------:R-:W0:Y:S01]  /*19550*/  MUFU.EX2 R153, R153 ;  /* 0x0000009900997308 */ /* 0x000e220000000800 */
[----:B-1----:R-:W-:Y:S01]  /*19560*/  FADD.FTZ R4, R98, R5 ;  /* 0x0000000562047221 */ /* 0x002fe20000010000 */
[----:B------:R-:W-:-:S03]  /*19570*/  FADD.FTZ R106, R150, R101 ;  /* 0x00000065966a7221 */ /* 0x000fc60000010000 */
[----:B------:R-:W-:Y:S01]  /*19580*/  FADD.FTZ R5, R159, R4 ;  /* 0x000000049f057221 */ /* 0x000fe20000010000 */
[----:B------:R-:W-:Y:S02]  /*19590*/  FADD.FTZ R101, R129, R106 ;  /* 0x0000006a81657221 */ /* 0x000fe40000010000 */
[----:B------:R-:W1:Y:S01]  /*195a0*/  MUFU.EX2 R94, R94 ;  /* 0x0000005e005e7308 */ /* 0x000e620000000800 */
[----:B--2---:R-:W-:Y:S01]  /*195b0*/  FADD.FTZ R4, R96, R5 ;  /* 0x0000000560047221 */ /* 0x004fe20000010000 */
[----:B------:R-:W-:-:S04]  /*195c0*/  FADD.FTZ R106, R144, R101 ;  /* 0x00000065906a7221 */ /* 0x000fc80000010000 */
[----:B------:R-:W-:Y:S01]  /*195d0*/  FADD.FTZ R101, R125, R106 ;  /* 0x0000006a7d657221 */ /* 0x000fe20000010000 */
[----:B------:R-:W-:Y:S01]  /*195e0*/  FFMA.FTZ R106, R143, R10, -R20 ;  /* 0x0000000a8f6a7223 */ /* 0x000fe20000010814 */
[----:B------:R-:W2:Y:S01]  /*195f0*/  MUFU.EX2 R155, R155 ;  /* 0x0000009b009b7308 */ /* 0x000ea20000000800 */
[----:B0-----:R-:W-:-:S07]  /*19600*/  FADD.FTZ R5, R153, R4 ;  /* 0x0000000499057221 */ /* 0x001fce0000010000 */
[----:B------:R-:W0:Y:S01]  /*19610*/  MUFU.EX2 R92, R92 ;  /* 0x0000005c005c7308 */ /* 0x000e220000000800 */
[----:B-1----:R-:W-:-:S07]  /*19620*/  FADD.FTZ R4, R94, R5 ;  /* 0x000000055e047221 */ /* 0x002fce0000010000 */
[----:B------:R-:W1:Y:S01]  /*19630*/  MUFU.EX2 R149, R149 ;  /* 0x0000009500957308 */ /* 0x000e620000000800 */
[----:B--2---:R-:W-:Y:S01]  /*19640*/  FADD.FTZ R5, R155, R4 ;  /* 0x000000049b057221 */ /* 0x004fe20000010000 */
[-CC-:B------:R-:W-:Y:S01]  /*19650*/  FFMA.FTZ R4, R121, R10.reuse, -R20.reuse ;  /* 0x0000000a79047223 */ /* 0x180fe20000010814 */
[----:B------:R-:W-:-:S05]  /*19660*/  FFMA.FTZ R20, R145, R10, -R20 ;  /* 0x0000000a91147223 */ /* 0x000fca0000010814 */
        /* <DEDUP_REMOVED lines=54> */
.L_x_1797:
[----:B------:R-:W-:Y:S01]  /*199d0*/  ISETP.GT.AND P1, PT, R8, R9, PT ;  /* 0x000000090800720c */ /* 0x000fe20003f24270 */
        /* <DEDUP_REMOVED lines=33> */
[----:B------:R-:W-:Y:S05]  /*19bf0*/  BSYNC B0 ;  /* 0x0000000000007941 */ /* 0x000fea0003800000 */
.L_x_1777:
[----:B------:R-:W-:Y:S02]  /*19c00*/  IMAD.MOV.U32 R4, RZ, RZ, R99 ;  /* 0x000000ffff047224 */ /* 0x000fe400078e0063 */
[----:B------:R-:W-:Y:S02]  /*19c10*/  IMAD.MOV.U32 R3, RZ, RZ, R11 ;  /* 0x000000ffff037224 */ /* 0x000fe400078e000b */
[----:B------:R-:W-:Y:S02]  /*19c20*/  IMAD.MOV.U32 R160, RZ, RZ, R14 ;  /* 0x000000ffffa07224 */ /* 0x000fe400078e000e */
[----:B------:R-:W-:-:S07]  /*19c30*/  IMAD.MOV.U32 R163, RZ, RZ, R15 ;  /* 0x000000ffffa37224 */ /* 0x000fce00078e000f */
.L_x_1776:
[----:B------:R-:W-:Y:S05]  /*19c40*/  BSYNC B1 ;  /* 0x0000000000017941 */ /* 0x000fea0003800000 */
.L_x_1775:
[----:B------:R-:W0:Y:S01]  /*19c50*/  LDC R204, c[0x0][0x448] ;  /* 0x00011200ffcc7b82 */ /* 0x000e220000000800 */
[----:B------:R-:W-:Y:S01]  /*19c60*/  VIADD R9, R187, 0x7f ;  /* 0x0000007fbb097836 */ /* 0x000fe20000000000 */
[----:B------:R-:W-:Y:S01]  /*19c70*/  LOP3.LUT R22, R22, 0xfff7ffff, RZ, 0xc0, !PT ;  /* 0xfff7ffff16167812 */ /* 0x000fe200078ec0ff */
[----:B------:R-:W-:Y:S01]  /*19c80*/  ULDC UR4, c[0x0][0x9dc] ;  /* 0x0002770000047ab9 */ /* 0x000fe20000000800 */
[----:B------:R-:W-:-:S04]  /*19c90*/  IADD3 R14, R167, 0x1, -R166 ;  /* 0x00000001a70e7810 */ /* 0x000fc80007ffe8a6 */
[----:B------:R-:W1:Y:S01]  /*19ca0*/  LDC R201, c[0x0][0x9e4] ;  /* 0x00027900ffc97b82 */ /* 0x000e620000000800 */
[----:B0-----:R-:W-:-:S13]  /*19cb0*/  ISETP.NE.AND P1, PT, R204, 0x1, PT ;  /* 0x00000001cc00780c */ /* 0x001fda0003f25270 */
[----:B------:R-:W0:Y:S01]  /*19cc0*/  @P1 LDC R12, c[0x0][0x44c] ;  /* 0x00011300ff0c1b82 */ /* 0x000e220000000800 */
[----:B------:R-:W-:-:S04]  /*19cd0*/  @P1 LOP3.LUT R22, R22, 0x80000, RZ, 0xfc, !PT ;  /* 0x0008000016161812 */ /* 0x000fc800078efcff */
[----:B------:R-:W-:-:S03]  /*19ce0*/  LOP3.LUT R22, R22, 0xffefffff, RZ, 0xc0, !PT ;  /* 0xffefffff16167812 */ /* 0x000fc600078ec0ff */
[----:B------:R-:W2:Y:S01]  /*19cf0*/  @P1 LDC R11, c[0x0][0x450] ;  /* 0x00011400ff0b1b82 */ /* 0x000ea20000000800 */
[----:B0-----:R-:W-:-:S05]  /*19d00*/  @P1 IMAD.HI.U32 R12, R9, R12, RZ ;  /* 0x0000000c090c1227 */ /* 0x001fca00078e00ff */
[----:B--2---:R-:W-:Y:S02]  /*19d10*/  @P1 SHF.R.U32.HI R9, RZ, R11, R12 ;  /* 0x0000000bff091219 */ /* 0x004fe4000001160c */
[----:B-1----:R-:W-:-:S03]  /*19d20*/  ISETP.GE.AND P1, PT, R201, 0x1, PT ;  /* 0x00000001c900780c */ /* 0x002fc60003f26270 */
[----:B------:R-:W-:-:S04]  /*19d30*/  IMAD.IADD R9, R14, 0x1, R9 ;  /* 0x000000010e097824 */ /* 0x000fc800078e0209 */
[----:B------:R-:W-:-:S06]  /*19d40*/  VIADD R11, R9, -UR4 ;  /* 0x80000004090b7c36 */ /* 0x000fcc0008000000 */
[----:B------:R-:W-:Y:S01]  /*19d50*/  @P1 LOP3.LUT R22, R22, 0x100000, RZ, 0xfc, !PT ;  /* 0x0010000016161812 */ /* 0x000fe200078efcff */
        /* <DEDUP_REMOVED lines=11> */
.L_x_1801:
[----:B------:R-:W-:-:S13]  /*19e10*/  ISETP.NE.AND P1, PT, R201, 0x1, PT ;  /* 0x00000001c900780c */ /* 0x000fda0003f25270 */
[----:B------:R-:W0:Y:S02]  /*19e20*/  @P1 LDC.64 R12, c[0x0][0x9e8] ;  /* 0x00027a00ff0c1b82 */ /* 0x000e240000000a00 */
[----:B0-----:R-:W-:-:S05]  /*19e30*/  @P1 IMAD.HI.U32 R12, R9, R12, RZ ;  /* 0x0000000c090c1227 */ /* 0x001fca00078e00ff */
[----:B------:R-:W-:-:S07]  /*19e40*/  @P1 SHF.R.U32.HI R9, RZ, R13, R12 ;  /* 0x0000000dff091219 */ /* 0x000fce000001160c */
.L_x_1802:
[----:B------:R-:W-:Y:S05]  /*19e50*/  BSYNC B0 ;  /* 0x0000000000007941 */ /* 0x000fea0003800000 */
.L_x_1800:
[----:B------:R-:W-:-:S05]  /*19e60*/  IMAD R12, R9, R201, RZ ;  /* 0x000000c9090c7224 */ /* 0x000fca00078e02ff */
[----:B------:R-:W-:-:S07]  /*19e70*/  VIMNMX R11, R11, R12, !PT ;  /* 0x0000000c0b0b7248 */ /* 0x000fce0007fe0100 */
.L_x_1799:
[----:B------:R-:W-:Y:S01]  /*19e80*/  VIADD R11, R11, 0x5f ;  /* 0x0000005f0b0b7836 */ /* 0x000fe20000000000 */
[----:B------:R-:W-:Y:S03]  /*19e90*/  BSSY B0, `(.L_x_1803) ;  /* 0x000026a000007945 */ /* 0x000fe60003800000 */
[----:B------:R-:W-:-:S05]  /*19ea0*/  IMAD.HI R11, R11, 0x2aaaaaab, RZ ;  /* 0x2aaaaaab0b0b7827 */ /* 0x000fca00078e02ff */
[----:B------:R-:W-:-:S04]  /*19eb0*/  SHF.R.U32.HI R12, RZ, 0x1f, R11 ;  /* 0x0000001fff0c7819 */ /* 0x000fc8000001160b */
[----:B------:R-:W-:-:S04]  /*19ec0*/  LEA.HI.SX32 R12, R11, R12, 0x1c ;  /* 0x0000000c0b0c7211 */ /* 0x000fc800078fe2ff */
[----:B------:R-:W-:-:S04]  /*19ed0*/  VIMNMX R14, R189, R12, !PT ;  /* 0x0000000cbd0e7248 */ /* 0x000fc80007fe0100 */
[----:B------:R-:W-:-:S13]  /*19ee0*/  ISETP.GE.AND P1, PT, R8, R14, PT ;  /* 0x0000000e0800720c */ /* 0x000fda0003f26270 */
[----:B------:R-:W-:Y:S05]  /*19ef0*/  @!P1 BRA `(.L_x_1804) ;  /* 0x00000024008c9947 */ /* 0x000fea0003800000 */
[----:B------:R-:W-:Y:S01]  /*19f00*/  BSSY B1, `(.L_x_1804) ;  /* 0x0000262000017945 */ /* 0x000fe20003800000 */
[----:B------:R-:W-:Y:S02]  /*19f10*/  IMAD.MOV.U32 R13, RZ, RZ, R4 ;  /* 0x000000ffff0d7224 */ /* 0x000fe400078e0004 */
[----:B------:R-:W-:Y:S02]  /*19f20*/  IMAD.MOV.U32 R12, RZ, RZ, R3 ;  /* 0x000000ffff0c7224 */ /* 0x000fe400078e0003 */
[----:B------:R-:W-:Y:S02]  /*19f30*/  IMAD.MOV.U32 R15, RZ, RZ, R8 ;  /* 0x000000ffff0f7224 */ /* 0x000fe400078e0008 */
[----:B------:R-:W-:Y:S02]  /*19f40*/  IMAD.MOV.U32 R21, RZ, RZ, R163 ;  /* 0x000000ffff157224 */ /* 0x000fe400078e00a3 */
[----:B------:R-:W-:-:S07]  /*19f50*/  IMAD.MOV.U32 R196, RZ, RZ, R160 ;  /* 0x000000ffffc47224 */ /* 0x000fce00078e00a0 */
.L_x_1817:
[----:B------:R-:W-:-:S04]  /*19f60*/  ISETP.NE.AND P1, PT, R196, 0x1, PT ;  /* 0x00000001c400780c */ /* 0x000fc80003f25270 */
[----:B------:R-:W-:-:S04]  /*19f70*/  SEL R4, RZ, 0x1, P1 ;  /* 0x00000001ff047807 */ /* 0x000fc80000800000 */
[----:B------:R-:W-:Y:S01]  /*19f80*/  LOP3.LUT R163, R21, R4, RZ, 0x3c, !PT ;  /* 0x0000000415a37212 */ /* 0x000fe200078e3cff */
[----:B------:R-:W-:Y:S06]  /*19f90*/  @!P0 BRA `(.L_x_1805) ;  /* 0x0000000000048947 */ /* 0x000fec0003800000 */
[----:B------:R-:W-:Y:S01]  /*19fa0*/  BPT.TRAP 0x1 ;  /* 0x000000040000795c */ /* 0x000fe20000300000 */
.L_x_1805:
        /* <DEDUP_REMOVED lines=8> */
.L_x_1806:
[----:B------:R-:W-:Y:S01]  /*1a030*/  BSSY B2, `(.L_x_1807) ;  /* 0x0000006000027945 */ /* 0x000fe20003800000 */
[----:B------:R-:W-:Y:S02]  /*1a040*/  IMAD R8, R160, 0x900, R7 ;  /* 0x00000900a0087824 */ /* 0x000fe400078e0207 */
[----:B------:R-:W-:Y:S01]  /*1a050*/  IMAD.MOV.U32 R9, RZ, RZ, 0x40000040 ;  /* 0x40000040ff097424 */ /* 0x000fe200078e00ff */
[----:B-1----:R-:W-:Y:S06]  /*1a060*/  @P1 BRA `(.L_x_1808) ;  /* 0x0000000000081947 */ /* 0x002fec0003800000 */
[----:B------:R-:W1:Y:S02]  /*1a070*/  SYNCS.PHASECHK.TRANS64.TRYWAIT P1, [R20+URZ+0x2a830], R3 ;  /* 0x02a83003140075a7 */ /* 0x000e64000802017f */
[----:B-1----:R-:W-:Y:S05]  /*1a080*/  @!P1 BRA `(.L_x_1809) ;  /* 0x0000011000489947 */ /* 0x002fea0003800000 */
.L_x_1808:
[----:B------:R-:W-:Y:S05]  /*1a090*/  BSYNC B2 ;  /* 0x0000000000027941 */ /* 0x000fea0003800000 */
.L_x_1807:
[----:B------:R-:W2:Y:S04]  /*1a0a0*/  LDL.64 R88, [R1+0x28] ;  /* 0x0000280001587983 */ /* 0x000ea80000100a00 */
[----:B------:R-:W3:Y:S04]  /*1a0b0*/  LDL.64 R226, [R1+0x20] ;  /* 0x0000200001e27983 */ /* 0x000ee80000100a00 */
[----:B------:R-:W4:Y:S01]  /*1a0c0*/  LDL.64 R210, [R1+0x18] ;  /* 0x0000180001d27983 */ /* 0x000f220000100a00 */
[C---:B------:R-:W-:Y:S02]  /*1a0d0*/  R2UR UR6, R8.reuse ;  /* 0x00000000080672ca */ /* 0x040fe400000e0000 */
[----:B------:R-:W-:Y:S01]  /*1a0e0*/  R2UR UR7, R9 ;  /* 0x00000000090772ca */ /* 0x000fe200000e0000 */
[----:B------:R0:W-:Y:S04]  /*1a0f0*/  STL [R1+0x3c], R5 ;  /* 0x00003c0501007387 */ /* 0x0001e80000100800 */
[----:B0-----:R-:W4:Y:S01]  /*1a100*/  LDL.64 R4, [R1+0x10] ;  /* 0x0000100001047983 */ /* 0x001f220000100a00 */
[----:B------:R-:W-:-:S02]  /*1a110*/  VIADD R10, R8, 0x2 ;  /* 0x00000002080a7836 */ /* 0x000fc40000000000 */
[----:B------:R-:W-:Y:S01]  /*1a120*/  IMAD.MOV.U32 R11, RZ, RZ, 0x40000040 ;  /* 0x40000040ff0b7424 */ /* 0x000fe200078e00ff */
        /* <DEDUP_REMOVED lines=29> */
[----:B------:R0:W5:Y:S01]  /*1a300*/  LDL.LU R5, [R1+0x3c] ;  /* 0x00003c0001057983 */ /* 0x0001620000300800 */
        /* <DEDUP_REMOVED lines=141> */
.L_x_1810:
[----:B------:R-:W-:Y:S01]  /*1abe0*/  SHF.L.U32 R2, R21, 0x1f, RZ ;  /* 0x0000001f15027819 */ /* 0x000fe200000006ff */
[----:B------:R-:W-:-:S04]  /*1abf0*/  IMAD R8, R196, 0x8, R18 ;  /* 0x00000008c4087824 */ /* 0x000fc800078e0212 */
[----:B------:R0:W2:Y:S01]  /*1ac00*/  SYNCS.PHASECHK.TRANS64.TRYWAIT P1, [R8+URZ+0x2a850], R2 ;  /* 0x02a85002080075a7 */ /* 0x0000a2000802017f */
[----:B------:R-:W-:Y:S05]  /*1ac10*/  @!P0 BRA `(.L_x_1811) ;  /* 0x0000000000048947 */ /* 0x000fea0003800000 */
[----:B------:R-:W-:Y:S01]  /*1ac20*/  BPT.TRAP 0x1 ;  /* 0x000000040000795c */ /* 0x000fe20000300000 */
.L_x_1811:
[----:B------:R-:W-:Y:S01]  /*1ac30*/  VIADD R0, R18, 0x400 ;  /* 0x0000040012007836 */ /* 0x000fe20000000000 */
[----:B------:R-:W-:Y:S04]  /*1ac40*/  BSSY B2, `(.L_x_1812) ;  /* 0x0000008000027945 */ /* 0x000fe80003800000 */
[----:B------:R-:W-:-:S04]  /*1ac50*/  SHF.R.U32.HI R0, RZ, 0x4, R0 ;  /* 0x00000004ff007819 */ /* 0x000fc80000011600 */
[----:B------:R-:W-:-:S04]  /*1ac60*/  LOP3.LUT R0, R0, 0x3fff, RZ, 0xc0, !PT ;  /* 0x00003fff00007812 */ /* 0x000fc800078ec0ff */
[----:B------:R-:W-:-:S05]  /*1ac70*/  LOP3.LUT R0, R0, 0x3000000, RZ, 0xfc, !PT ;  /* 0x0300000000007812 */ /* 0x000fca00078efcff */
[----:B------:R-:W-:Y:S01]  /*1ac80*/  IMAD R0, R196, 0x600, R0 ;  /* 0x00000600c4007824 */ /* 0x000fe200078e0200 */
[----:B--2---:R-:W-:Y:S06]  /*1ac90*/  @P1 BRA `(.L_x_1813) ;  /* 0x0000000000081947 */ /* 0x004fec0003800000 */
[----:B------:R-:W2:Y:S02]  /*1aca0*/  SYNCS.PHASECHK.TRANS64.TRYWAIT P1, [R8+URZ+0x2a850], R2 ;  /* 0x02a85002080075a7 */ /* 0x000ea4000802017f */
[----:B--2---:R-:W-:Y:S05]  /*1acb0*/  @!P1 BRA `(.L_x_1814) ;  /* 0x0000010400509947 */ /* 0x004fea0003800000 */
.L_x_1813:
[----:B------:R-:W-:Y:S05]  /*1acc0*/  BSYNC B2 ;  /* 0x0000000000027941 */ /* 0x000fea0003800000 */
.L_x_1812:
[----:B0-2---:R-:W-:Y:S01]  /*1acd0*/  IMAD.MOV.U32 R2, RZ, RZ, R0 ;  /* 0x000000ffff027224 */ /* 0x005fe200078e0000 */
[----:B------:R-:W-:Y:S01]  /*1ace0*/  WARPGROUP.ARRIVE ;  /* 0x00000000000079c5 */ /* 0x000fe20000000000 */
[----:B-1----:R-:W-:-:S03]  /*1acf0*/  IMAD.MOV.U32 R3, RZ, RZ, 0x40000040 ;  /* 0x40000040ff037424 */ /* 0x002fc600078e00ff */
        /* <DEDUP_REMOVED lines=41> */
.L_x_1815:
        /* <DEDUP_REMOVED lines=51> */
[----:B------:R-:W-:-:S03]  /*1b2c0*/  IMAD.U32 R10, RZ, RZ, UR51 ;  /* 0x00000033ff0a7e24 */ /* 0x000fc6000f8e00ff */
[----:B------:R-:W0:Y:S01]  /*1b2d0*/  MUFU.TANH R89, R89 ;  /* 0x0000005900597308 */ /* 0x000e220000002400 */
[----:B-1----:R-:W-:-:S07]  /*1b2e0*/  FMNMX.FTZ R0, R11, R0, !PT ;  /* 0x000000000b007209 */ /* 0x002fce0007810000 */
[----:B------:R-:W1:Y:S01]  /*1b2f0*/  MUFU.TANH R95, R95 ;  /* 0x0000005f005f7308 */ /* 0x000e620000002400 */
[----:B--2---:R-:W-:Y:S01]  /*1b300*/  FMNMX.FTZ R2, R92, R125, !PT ;  /* 0x0000007d5c027209 */ /* 0x004fe20007810000 */
[----:B------:R-:W-:Y:S01]  /*1b310*/  FMUL.FTZ R125, R128, UR42 ;  /* 0x0000002a807d7c20 */ /* 0x000fe20008410000 */
[----:B------:R-:W-:-:S05]  /*1b320*/  FMUL.FTZ R128, R131, UR42 ;  /* 0x0000002a83807c20 */ /* 0x000fca0008410000 */
        /* <DEDUP_REMOVED lines=15> */
[----:B-1----:R-:W-:Y:S01]  /*1b420*/  FMNMX.FTZ R2, R100, R127, !PT ;  /* 0x0000007f64027209 */ /* 0x002fe20007810000 */
[----:B------:R-:W-:Y:S01]  /*1b430*/  FMUL.FTZ R127, R130, UR42 ;  /* 0x0000002a827f7c20 */ /* 0x000fe20008410000 */
[----:B------:R-:W-:-:S05]  /*1b440*/  FMUL.FTZ R130, R133, UR42 ;  /* 0x0000002a85827c20 */ /* 0x000fca0008410000 */
        /* <DEDUP_REMOVED lines=15> */
[----:B0-----:R-:W-:Y:S01]  /*1b540*/  FMNMX.FTZ R2, R108, R129, !PT ;  /* 0x000000816c027209 */ /* 0x001fe20007810000 */
[----:B------:R-:W-:Y:S01]  /*1b550*/  FMUL.FTZ R129, R132, UR42 ;  /* 0x0000002a84817c20 */ /* 0x000fe20008410000 */
[----:B------:R-:W-:-:S05]  /*1b560*/  FMUL.FTZ R132, R135, UR42 ;  /* 0x0000002a87847c20 */ /* 0x000fca0008410000 */
        /* <DEDUP_REMOVED lines=15> */
[----:B--2---:R-:W-:Y:S01]  /*1b660*/  FMNMX.FTZ R2, R116, R131, !PT ;  /* 0x0000008374027209 */ /* 0x004fe20007810000 */
[----:B------:R-:W-:-:S06]  /*1b670*/  FMUL.FTZ R131, R134, UR42 ;  /* 0x0000002a86837c20 */ /* 0x000fcc0008410000 */
        /* <DEDUP_REMOVED lines=31> */
[----:B0-----:R-:W-:-:S05]  /*1b870*/  FMNMX.FTZ R133, R132, R133, !PT ;  /* 0x0000008584857209 */ /* 0x001fca0007810000 */
[----:B------:R-:W0:Y:S01]  /*1b880*/  SHFL.BFLY PT, R4, R133, 0x2, 0x1f ;  /* 0x0c401f0085047f89 */ /* 0x000e2200000e0000 */
[----:B-1----:R-:W-:-:S04]  /*1b890*/  FMNMX.FTZ R3, R129, R0, !PT ;  /* 0x0000000081037209 */ /* 0x002fc80007810000 */
[----:B--2---:R-:W-:-:S05]  /*1b8a0*/  FMNMX.FTZ R0, R130, R3, !PT ;  /* 0x0000000382007209 */ /* 0x004fca0007810000 */
[----:B------:R-:W1:Y:S01]  /*1b8b0*/  SHFL.BFLY PT, R3, R0, 0x2, 0x1f ;  /* 0x0c401f0000037f89 */ /* 0x000e6200000e0000 */
[----:B0-----:R-:W-:-:S05]  /*1b8c0*/  FMNMX.FTZ R134, R133, R4, !PT ;  /* 0x0000000485867209 */ /* 0x001fca0007810000 */
[----:B------:R-:W0:Y:S01]  /*1b8d0*/  SHFL.BFLY PT, R135, R134, 0x1, 0x1f ;  /* 0x0c201f0086877f89 */ /* 0x000e2200000e0000 */
[----:B-1----:R-:W-:-:S05]  /*1b8e0*/  FMNMX.FTZ R2, R0, R3, !PT ;  /* 0x0000000300027209 */ /* 0x002fca0007810000 */
[----:B------:R-:W1:Y:S01]  /*1b8f0*/  SHFL.BFLY PT, R3, R2, 0x1, 0x1f ;  /* 0x0c201f0002037f89 */ /* 0x000e6200000e0000 */
[----:B0-----:R-:W-:-:S05]  /*1b900*/  FMNMX.FTZ R4, R134, R135, !PT ;  /* 0x0000008786047209 */ /* 0x001fca0007810000 */
[----:B------:R-:W-:-:S04]  /*1b910*/  FADD.FTZ R13, -R4, R13 ;  /* 0x0000000d040d7221 */ /* 0x000fc80000010100 */
[----:B------:R-:W-:Y:S01]  /*1b920*/  FMUL.FTZ R133, R13, R10 ;  /* 0x0000000a0d857220 */ /* 0x000fe20000410000 */
[----:B-1----:R-:W-:-:S03]  /*1b930*/  FMNMX.FTZ R3, R2, R3, !PT ;  /* 0x0000000302037209 */ /* 0x002fc60007810000 */
[----:B------:R0:W-:Y:S02]  /*1b940*/  MUFU.EX2 R2, R133 ;  /* 0x0000008500027308 */ /* 0x0001e40000000800 */
[C---:B------:R-:W-:Y:S01]  /*1b950*/  FMUL.FTZ R13, R3.reuse, R10 ;  /* 0x0000000a030d7220 */ /* 0x040fe20000410000 */
[----:B------:R-:W-:-:S03]  /*1b960*/  FADD.FTZ R135, -R3, R12 ;  /* 0x0000000c03877221 */ /* 0x000fc60000010100 */
[-CC-:B------:R-:W-:Y:S01]  /*1b970*/  FFMA.FTZ R148, R101, R10.reuse, -R13.reuse ;  /* 0x0000000a65947223 */ /* 0x180fe2000001080d */
[-C--:B------:R-:W-:Y:S01]  /*1b980*/  FMUL.FTZ R101, R4, R10.reuse ;  /* 0x0000000a04657220 */ /* 0x080fe20000410000 */
[-CC-:B------:R-:W-:Y:S01]  /*1b990*/  FFMA.FTZ R156, R9, R10.reuse, -R13.reuse ;  /* 0x0000000a099c7223 */ /* 0x180fe2000001080d */
[-C--:B------:R-:W-:Y:S01]  /*1b9a0*/  FMUL.FTZ R12, R135, R10.reuse ;  /* 0x0000000a870c7220 */ /* 0x080fe20000410000 */
[-C--:B------:R-:W-:Y:S01]  /*1b9b0*/  FFMA.FTZ R135, R11, R10.reuse, -R13 ;  /* 0x0000000a0b877223 */ /* 0x080fe2000001080d */
[-CC-:B------:R-:W-:Y:S01]  /*1b9c0*/  FFMA.FTZ R157, R21, R10.reuse, -R101.reuse ;  /* 0x0000000a159d7223 */ /* 0x180fe20000010865 */
        /* <DEDUP_REMOVED lines=8> */
[-C--:B0-----:R-:W-:Y:S01]  /*1ba50*/  FFMA.FTZ R133, R94, R10.reuse, -R13 ;  /* 0x0000000a5e857223 */ /* 0x081fe2000001080d */
[----:B------:R-:W0:Y:S01]  /*1ba60*/  MUFU.EX2 R156, R156 ;  /* 0x0000009c009c7308 */ /* 0x000e220000000800 */
[-CC-:B------:R-:W-:Y:S01]  /*1ba70*/  FFMA.FTZ R91, R96, R10.reuse, -R101.reuse ;  /* 0x0000000a605b7223 */ /* 0x180fe20000010865 */
        /* <DEDUP_REMOVED lines=23> */
[----:B-1---5:R-:W-:Y:S01]  /*1bbf0*/  FFMA.FTZ R100, R2, R5, R157 ;  /* 0x0000000502647223 */ /* 0x022fe2000001009d */
[-C--:B------:R-:W-:Y:S01]  /*1bc00*/  FFMA.FTZ R140, R117, R10.reuse, -R13 ;  /* 0x0000000a758c7223 */ /* 0x080fe2000001080d */
[-C--:B------:R-:W-:Y:S01]  /*1bc10*/  FFMA.FTZ R141, R119, R10.reuse, -R101 ;  /* 0x0000000a778d7223 */ /* 0x080fe20000010865 */
[-CC-:B------:R-:W-:Y:S01]  /*1bc20*/  FFMA.FTZ R12, R118, R10.reuse, -R13.reuse ;  /* 0x0000000a760c7223 */ /* 0x180fe2000001080d */
[-C--:B------:R-:W-:Y:S01]  /*1bc30*/  FFMA.FTZ R142, R121, R10.reuse, -R13 ;  /* 0x0000000a798e7223 */ /* 0x080fe2000001080d */
[-C--:B------:R-:W-:Y:S01]  /*1bc40*/  FFMA.FTZ R143, R123, R10.reuse, -R101 ;  /* 0x0000000a7b8f7223 */ /* 0x080fe20000010865 */
[-CC-:B------:R-:W-:Y:S01]  /*1bc50*/  FFMA.FTZ R11, R122, R10.reuse, -R13.reuse ;  /* 0x0000000a7a0b7223 */ /* 0x180fe2000001080d */
[----:B------:R-:W1:Y:S01]  /*1bc60*/  MUFU.EX2 R158, R158 ;  /* 0x0000009e009e7308 */ /* 0x000e620000000800 */
[----:B--2---:R-:W-:Y:S01]  /*1bc70*/  FADD.FTZ R5, R135, R6 ;  /* 0x0000000687057221 */ /* 0x004fe20000010000 */
[-C--:B------:R-:W-:Y:S01]  /*1bc80*/  FFMA.FTZ R136, R125, R10.reuse, -R13 ;  /* 0x0000000a7d887223 */ /* 0x080fe2000001080d */
[-C--:B------:R-:W-:Y:S01]  /*1bc90*/  FFMA.FTZ R137, R127, R10.reuse, -R101 ;  /* 0x0000000a7f897223 */ /* 0x080fe20000010865 */
[-CC-:B------:R-:W-:Y:S01]  /*1bca0*/  FFMA.FTZ R9, R126, R10.reuse, -R13.reuse ;  /* 0x0000000a7e097223 */ /* 0x180fe2000001080d */
        /* <DEDUP_REMOVED lines=18> */
[----:B-1----:R-:W-:Y:S01]  /*1bdd0*/  FADD.FTZ R5, R133, R100 ;  /* 0x0000006485057221 */ /* 0x002fe20000010000 */
[----:B------:R-:W-:-:S06]  /*1bde0*/  FFMA.FTZ R100, R120, R10, -R101 ;  /* 0x0000000a78647223 */ /* 0x000fcc0000010865 */
        /* <DEDUP_REMOVED lines=46> */
[----:B------:R-:W-:Y:S02]  /*1c0d0*/  VIADD R5, R20, 0x2a840 ;  /* 0x0002a84014057836 */ /* 0x000fe40000000000 */
[----:B------:R-:W-:-:S03]  /*1c0e0*/  FFMA.FTZ R20, R132, R10, -R101 ;  /* 0x0000000a84147223 */ /* 0x000fc60000010865 */
[----:B------:R-:W-:Y:S01]  /*1c0f0*/  PRMT R5, R172, 0x654, R5 ;  /* 0x00000654ac057816 */ /* 0x000fe20000000005 */
[----:B------:R-:W2:Y:S01]  /*1c100*/  MUFU.EX2 R100, R100 ;  /* 0x0000006400647308 */ /* 0x000ea20000000800 */
[----:B0-----:R-:W-:Y:S02]  /*1c110*/  FADD.FTZ R107, R141, R6 ;  /* 0x000000068d6b7221 */ /* 0x001fe40000010000 */
[----:B------:R0:W-:Y:S05]  /*1c120*/  SYNCS.ARRIVE.TRANS64.RED.A1T0 RZ, [R5+URZ], RZ ;  /* 0x000000ff05ff79a7 */ /* 0x0001ea000810043f */
[----:B------:R-:W3:Y:S01]  /*1c130*/  MUFU.EX2 R142, R142 ;  /* 0x0000008e008e7308 */ /* 0x000ee20000000800 */
[----:B-1----:R-:W-:-:S07]  /*1c140*/  FADD.FTZ R105, R12, R105 ;  /* 0x000000690c697221 */ /* 0x002fce0000010000 */
[----:B------:R-:W1:Y:S01]  /*1c150*/  MUFU.EX2 R143, R143 ;  /* 0x0000008f008f7308 */ /* 0x000e620000000800 */
[----:B--2---:R-:W-:-:S07]  /*1c160*/  FADD.FTZ R6, R100, R107 ;  /* 0x0000006b64067221 */ /* 0x004fce0000010000 */
[----:B------:R-:W0:Y:S01]  /*1c170*/  MUFU.EX2 R11, R11 ;  /* 0x0000000b000b7308 */ /* 0x000e220000000800 */
[----:B---3--:R-:W-:-:S07]  /*1c180*/  FADD.FTZ R104, R142, R105 ;  /* 0x000000698e687221 */ /* 0x008fce0000010000 */
        /* <DEDUP_REMOVED lines=22> */
.L_x_1816:
        /* <DEDUP_REMOVED lines=33> */
[----:B------:R-:W-:Y:S01]  /*1c500*/  F2FP.BF16.F32.PACK_AB R139, R20, R139 ;  /* 0x0000008b148b723e */ /* 0x000fe200000010ff */
[----:B0-----:R-:W-:Y:S06]  /*1c510*/  @P1 BRA `(.L_x_1817) ;  /* 0xffffffd800901947 */ /* 0x001fec000383ffff */
[----:B------:R-:W-:Y:S05]  /*1c520*/  BSYNC B1 ;  /* 0x0000000000017941 */ /* 0x000fea0003800000 */
.L_x_1804:
[----:B------:R-:W-:Y:S05]  /*1c530*/  BSYNC B0 ;  /* 0x0000000000007941 */ /* 0x000fea0003800000 */
.L_x_1803:
[----:B------:R-:W-:Y:S01]  /*1c540*/  ISETP.GE.AND P1, PT, R8, R189, PT ;  /* 0x000000bd0800720c */ /* 0x000fe20003f26270 */
[----:B------:R-:W-:-:S12]  /*1c550*/  BSSY B0, `(.L_x_1818) ;  /* 0x0000389000007945 */ /* 0x000fd80003800000 */
[----:B------:R-:W-:Y:S05]  /*1c560*/  @!P1 BRA `(.L_x_1819) ;  /* 0x00000038001c9947 */ /* 0x000fea0003800000 */
[----:B------:R-:W-:Y:S02]  /*1c570*/  IMAD.MOV.U32 R9, RZ, RZ, R4 ;  /* 0x000000ffff097224 */ /* 0x000fe400078e0004 */
[----:B------:R-:W-:Y:S02]  /*1c580*/  IMAD.MOV.U32 R14, RZ, RZ, R3 ;  /* 0x000000ffff0e7224 */ /* 0x000fe400078e0003 */
[----:B------:R-:W-:Y:S02]  /*1c590*/  IMAD.MOV.U32 R15, RZ, RZ, R163 ;  /* 0x000000ffff0f7224 */ /* 0x000fe400078e00a3 */
[----:B------:R-:W-:-:S07]  /*1c5a0*/  IMAD.MOV.U32 R20, RZ, RZ, R160 ;  /* 0x000000ffff147224 */ /* 0x000fce00078e00a0 */
.L_x_1840:
[----:B------:R-:W-:-:S04]  /*1c5b0*/  ISETP.NE.AND P1, PT, R20, 0x1, PT ;  /* 0x000000011400780c */ /* 0x000fc80003f25270 */
[----:B------:R-:W-:-:S04]  /*1c5c0*/  SEL R4, RZ, 0x1, P1 ;  /* 0x00000001ff047807 */ /* 0x000fc80000800000 */
[----:B------:R-:W-:Y:S01]  /*1c5d0*/  LOP3.LUT R163, R15, R4, RZ, 0x3c, !PT ;  /* 0x000000040fa37212 */ /* 0x000fe200078e3cff */
[----:B------:R-:W-:Y:S06]  /*1c5e0*/  @!P0 BRA `(.L_x_1820) ;  /* 0x0000000000048947 */ /* 0x000fec0003800000 */
[----:B------:R-:W-:Y:S01]  /*1c5f0*/  BPT.TRAP 0x1 ;  /* 0x000000040000795c */ /* 0x000fe20000300000 */
.L_x_1820:
        /* <DEDUP_REMOVED lines=8> */
.L_x_1821:
[----:B------:R-:W-:Y:S01]  /*1c680*/  BSSY B1, `(.L_x_1822) ;  /* 0x0000006000017945 */ /* 0x000fe20003800000 */
[----:B------:R-:W-:Y:S02]  /*1c690*/  IMAD R10, R160, 0x900, R7 ;  /* 0x00000900a00a7824 */ /* 0x000fe400078e0207 */
[----:B------:R-:W-:Y:S01]  /*1c6a0*/  IMAD.MOV.U32 R11, RZ, RZ, 0x40000040 ;  /* 0x40000040ff0b7424 */ /* 0x000fe200078e00ff */
[----:B-1----:R-:W-:Y:S06]  /*1c6b0*/  @P1 BRA `(.L_x_1823) ;  /* 0x0000000000081947 */ /* 0x002fec0003800000 */
[----:B------:R-:W1:Y:S02]  /*1c6c0*/  SYNCS.PHASECHK.TRANS64.TRYWAIT P1, [R4+URZ+0x2a830], R3 ;  /* 0x02a83003040075a7 */ /* 0x000e64000802017f */
[----:B-1----:R-:W-:Y:S05]  /*1c6d0*/  @!P1 BRA `(.L_x_1824) ;  /* 0x000000e800dc9947 */ /* 0x002fea0003800000 */
.L_x_1823:
[----:B------:R-:W-:Y:S05]  /*1c6e0*/  BSYNC B1 ;  /* 0x0000000000017941 */ /* 0x000fea0003800000 */
.L_x_1822:
[----:B------:R-:W2:Y:S04]  /*1c6f0*/  LDL.64 R88, [R1+0x28] ;  /* 0x0000280001587983 */ /* 0x000ea80000100a00 */
[----:B------:R-:W3:Y:S04]  /*1c700*/  LDL.64 R226, [R1+0x20] ;  /* 0x0000200001e27983 */ /* 0x000ee80000100a00 */
[----:B------:R-:W4:Y:S01]  /*1c710*/  LDL.64 R210, [R1+0x18] ;  /* 0x0000180001d27983 */ /* 0x000f220000100a00 */
[C---:B------:R-:W-:Y:S02]  /*1c720*/  R2UR UR6, R10.reuse ;  /* 0x000000000a0672ca */ /* 0x040fe400000e0000 */
[----:B------:R-:W-:Y:S01]  /*1c730*/  R2UR UR7, R11 ;  /* 0x000000000b0772ca */ /* 0x000fe200000e0000 */
[----:B------:R0:W-:Y:S04]  /*1c740*/  STL.64 [R1+0x40], R4 ;  /* 0x0000400401007387 */ /* 0x0001e80000100a00 */
[----:B01----:R-:W4:Y:S01]  /*1c750*/  LDL.64 R4, [R1+0x10] ;  /* 0x0000100001047983 */ /* 0x003f220000100a00 */
        /* <DEDUP_REMOVED lines=173> */
.L_x_1825:
[----:B------:R-:W-:Y:S01]  /*1d230*/  SHF.L.U32 R2, R15, 0x1f, RZ ;  /* 0x0000001f0f027819 */ /* 0x000fe200000006ff */
[----:B------:R-:W-:-:S04]  /*1d240*/  IMAD R11, R20, 0x8, R18 ;  /* 0x00000008140b7824 */ /* 0x000fc800078e0212 */
[----:B------:R0:W1:Y:S01]  /*1d250*/  SYNCS.PHASECHK.TRANS64.TRYWAIT P1, [R11+URZ+0x2a850], R2 ;  /* 0x02a850020b0075a7 */ /* 0x000062000802017f */
[----:B------:R-:W-:Y:S05]  /*1d260*/  @!P0 BRA `(.L_x_1826) ;  /* 0x0000000000048947 */ /* 0x000fea0003800000 */
[----:B------:R-:W-:Y:S01]  /*1d270*/  BPT.TRAP 0x1 ;  /* 0x000000040000795c */ /* 0x000fe20000300000 */
.L_x_1826:
        /* <DEDUP_REMOVED lines=9> */
.L_x_1828:
[----:B------:R-:W-:Y:S05]  /*1d310*/  BSYNC B1 ;  /* 0x0000000000017941 */ /* 0x000fea0003800000 */
.L_x_1827:
        /* <DEDUP_REMOVED lines=44> */
.L_x_1830:
[----:B------:R-:W-:Y:S01]  /*1d5e0*/  ISETP.NE.AND P1, PT, R204, 0x1, PT ;  /* 0x00000001cc00780c */ /* 0x000fe20003f25270 */
        /* <DEDUP_REMOVED lines=27> */
[----:B------:R-:W-:-:S02]  /*1d7a0*/  IMAD R129, R8, -0x60, RZ ;  /* 0xffffffa008817824 */ /* 0x000fc400078e02ff */
        /* <DEDUP_REMOVED lines=8> */
[----:B0-----:R-:W-:-:S04]  /*1d830*/  @P1 IMAD.HI.U32 R3, R128, R3, RZ ;  /* 0x0000000380031227 */ /* 0x001fc800078e00ff */
[----:B------:R-:W-:Y:S01]  /*1d840*/  FMUL.FTZ R111, R116, UR39 ;  /* 0x00000027746f7c20 */ /* 0x000fe20008410000 */
[----:B------:R-:W-:Y:S01]  /*1d850*/  FMUL.FTZ R115, R120, UR39 ;  /* 0x0000002778737c20 */ /* 0x000fe20008410000 */
[----:B------:R-:W-:Y:S01]  /*1d860*/  FMUL.FTZ R107, R112, UR39 ;  /* 0x00000027706b7c20 */ /* 0x000fe20008410000 */
[----:B------:R-:W-:Y:S01]  /*1d870*/  FMUL.FTZ R109, R118, UR39 ;  /* 0x00000027766d7c20 */ /* 0x000fe20008410000 */
[----:B------:R-:W-:Y:S01]  /*1d880*/  FMUL.FTZ R116, R121, UR39 ;  /* 0x0000002779747c20 */ /* 0x000fe20008410000 */
[----:B------:R-:W-:Y:S01]  /*1d890*/  FMUL.FTZ R113, R122, UR39 ;  /* 0x000000277a717c20 */ /* 0x000fe20008410000 */
[----:B------:R-:W-:Y:S01]  /*1d8a0*/  FMUL.FTZ R120, R131, UR39 ;  /* 0x0000002783787c20 */ /* 0x000fe20008410000 */
[----:B-1----:R-:W-:Y:S01]  /*1d8b0*/  @P1 SHF.R.U32.HI R128, RZ, R2, R3 ;  /* 0x00000002ff801219 */ /* 0x002fe20000011603 */
[----:B------:R-:W-:Y:S01]  /*1d8c0*/  FMUL.FTZ R112, R117, UR39 ;  /* 0x0000002775707c20 */ /* 0x000fe20008410000 */
[----:B------:R-:W-:Y:S01]  /*1d8d0*/  FMUL.FTZ R121, R125, UR39 ;  /* 0x000000277d797c20 */ /* 0x000fe20008410000 */
[----:B------:R-:W-:Y:S01]  /*1d8e0*/  FMUL.FTZ R118, R127, UR39 ;  /* 0x000000277f767c20 */ /* 0x000fe20008410000 */
[----:B------:R-:W-:Y:S01]  /*1d8f0*/  FMUL.FTZ R122, R130, UR39 ;  /* 0x00000027827a7c20 */ /* 0x000fe20008410000 */
[----:B------:R-:W0:Y:S01]  /*1d900*/  SHFL.IDX PT, R2, R128, RZ, 0x1c1f ;  /* 0x001c1fff80027589 */ /* 0x000e2200000e0000 */
[----:B-----5:R-:W-:-:S02]  /*1d910*/  VIADD R3, R4, 0x2a840 ;  /* 0x0002a84004037836 */ /* 0x020fc40000000000 */
[----:B------:R-:W-:Y:S01]  /*1d920*/  FMUL.FTZ R117, R126, UR39 ;  /* 0x000000277e757c20 */ /* 0x000fe20008410000 */
[----:B------:R-:W-:Y:S02]  /*1d930*/  VIADD R131, R129, 0x1 ;  /* 0x0000000181837836 */ /* 0x000fe40000000000 */
[----:B------:R-:W-:Y:S01]  /*1d940*/  FMUL.FTZ R127, R132, UR39 ;  /* 0x00000027847f7c20 */ /* 0x000fe20008410000 */
[----:B------:R-:W-:Y:S01]  /*1d950*/  FMUL.FTZ R130, R133, UR39 ;  /* 0x0000002785827c20 */ /* 0x000fe20008410000 */
[----:B------:R-:W-:Y:S01]  /*1d960*/  FMUL.FTZ R4, R134, UR39 ;  /* 0x0000002786047c20 */ /* 0x000fe20008410000 */
[----:B------:R-:W-:Y:S01]  /*1d970*/  FMUL.FTZ R125, R135, UR39 ;  /* 0x00000027877d7c20 */ /* 0x000fe20008410000 */
[----:B------:R-:W-:Y:S01]  /*1d980*/  IMAD R131, R190, -0x2, R131 ;  /* 0xfffffffebe837824 */ /* 0x000fe200078e0283 */
[----:B------:R-:W-:Y:S01]  /*1d990*/  ISETP.GE.AND P1, PT, R201, 0x1, PT ;  /* 0x00000001c900780c */ /* 0x000fe20003f26270 */
[----:B------:R-:W1:Y:S01]  /*1d9a0*/  MUFU.TANH R12, R12 ;  /* 0x0000000c000c7308 */ /* 0x000e620000002400 */
[----:B------:R-:W-:Y:S01]  /*1d9b0*/  PRMT R3, R172, 0x654, R3 ;  /* 0x00000654ac037816 */ /* 0x000fe20000000003 */
[----:B------:R-:W-:Y:S01]  /*1d9c0*/  VIADD R126, R131, 0xffffffff ;  /* 0xffffffff837e7836 */ /* 0x000fe20000000000 */
[----:B------:R-:W-:-:S02]  /*1d9d0*/  IADD3 R133, -R166, R131, R167 ;  /* 0x00000083a6857210 */ /* 0x000fc40007ffe1a7 */
[----:B------:R2:W-:Y:S03]  /*1d9e0*/  SYNCS.ARRIVE.TRANS64.RED.A1T0 RZ, [R3+URZ], RZ ;  /* 0x000000ff03ff79a7 */ /* 0x0005e6000810043f */
[----:B------:R-:W3:Y:S01]  /*1d9f0*/  MUFU.TANH R13, R13 ;  /* 0x0000000d000d7308 */ /* 0x000ee20000002400 */
[C---:B------:R-:W-:Y:S02]  /*1da00*/  VIADD R134, R133.reuse, UR55 ;  /* 0x0000003785867c36 */ /* 0x040fe40008000000 */
[----:B------:R-:W-:Y:S02]  /*1da10*/  VIADD R133, R133, UR38 ;  /* 0x0000002685857c36 */ /* 0x000fe40008000000 */
        /* <DEDUP_REMOVED lines=61> */
.L_x_1833:
[----:B------:R-:W-:-:S05]  /*1ddf0*/  IMAD.U32 R136, RZ, RZ, UR46 ;  /* 0x0000002eff887e24 */ /* 0x000fca000f8e00ff */
[----:B------:R-:W-:-:S13]  /*1de00*/  ISETP.NE.AND P1, PT, R136, 0x1, PT ;  /* 0x000000018800780c */ /* 0x000fda0003f25270 */
[----:B------:R-:W1:Y:S02]  /*1de10*/  @P1 LDC.64 R2, c[0x0][0x9e8] ;  /* 0x00027a00ff021b82 */ /* 0x000e640000000a00 */
[----:B-1----:R-:W-:-:S05]  /*1de20*/  @P1 IMAD.HI.U32 R2, R135, R2, RZ ;  /* 0x0000000287021227 */ /* 0x002fca00078e00ff */
[----:B------:R-:W-:-:S07]  /*1de30*/  @P1 SHF.R.U32.HI R135, RZ, R3, R2 ;  /* 0x00000003ff871219 */ /* 0x000fce0000011602 */
.L_x_1834:
[----:B------:R-:W-:Y:S05]  /*1de40*/  BSYNC B1 ;  /* 0x0000000000017941 */ /* 0x000fea0003800000 */
.L_x_1832:
[----:B------:R-:W-:-:S05]  /*1de50*/  IMAD R135, R135, R136, R126 ;  /* 0x0000008887877224 */ /* 0x000fca00078e027e */
[----:B------:R-:W-:Y:S02]  /*1de60*/  VIADDMNMX R132, R135, R136, R132, PT ;  /* 0x0000008887847246 */ /* 0x000fe40003800184 */
[----:B------:R-:W-:-:S07]  /*1de70*/  VIMNMX R131, R131, R135, !PT ;  /* 0x0000008783837248 */ /* 0x000fce0007fe0100 */
.L_x_1831:
[C---:B------:R-:W-:Y:S01]  /*1de80*/  ISETP.GE.AND P1, PT, R129.reuse, 0x2, PT ;  /* 0x000000028100780c */ /* 0x040fe20003f26270 */
[----:B------:R-:W1:Y:S01]  /*1de90*/  SHFL.IDX PT, R128, R128, 0x1, 0x1c1f ;  /* 0x003c1f0080807f89 */ /* 0x000e6200000e0000 */
[----:B------:R-:W-:Y:S02]  /*1dea0*/  ISETP.GE.AND P2, PT, R129, 0x9, PT ;  /* 0x000000098100780c */ /* 0x000fe40003f46270 */
[----:B------:R-:W-:Y:S02]  /*1deb0*/  ISETP.GT.AND P4, PT, R131, 0x1, !P1 ;  /* 0x000000018300780c */ /* 0x000fe40004f84270 */
        /* <DEDUP_REMOVED lines=147> */
.L_x_1837:
[----:B------:R-:W-:-:S05]  /*1e7f0*/  IMAD.U32 R155, RZ, RZ, UR46 ;  /* 0x0000002eff9b7e24 */ /* 0x000fca000f8e00ff */
[----:B------:R-:W-:-:S13]  /*1e800*/  ISETP.NE.AND P6, PT, R155, 0x1, PT ;  /* 0x000000019b00780c */ /* 0x000fda0003fc5270 */
[----:B------:R-:W0:Y:S02]  /*1e810*/  @P6 LDC.64 R2, c[0x0][0x9e8] ;  /* 0x00027a00ff026b82 */ /* 0x000e240000000a00 */
[----:B0-----:R-:W-:-:S05]  /*1e820*/  @P6 IMAD.HI.U32 R2, R131, R2, RZ ;  /* 0x0000000283026227 */ /* 0x001fca00078e00ff */
[----:B------:R-:W-:-:S07]  /*1e830*/  @P6 SHF.R.U32.HI R131, RZ, R3, R2 ;  /* 0x00000003ff836219 */ /* 0x000fce0000011602 */
.L_x_1838:
[----:B------:R-:W-:Y:S05]  /*1e840*/  BSYNC B1 ;  /* 0x0000000000017941 */ /* 0x000fea0003800000 */
.L_x_1836:
[----:B------:R-:W-:-:S05]  /*1e850*/  IMAD R126, R131, R155, R126 ;  /* 0x0000009b837e7224 */ /* 0x000fca00078e027e */
[----:B------:R-:W-:Y:S02]  /*1e860*/  VIADDMNMX R134, R126, R155, R134, PT ;  /* 0x0000009b7e867246 */ /* 0x000fe40003800186 */
[----:B------:R-:W-:-:S07]  /*1e870*/  VIMNMX R133, R133, R126, !PT ;  /* 0x0000007e85857248 */ /* 0x000fce0007fe0100 */
.L_x_1835:
[C---:B------:R-:W-:Y:S02]  /*1e880*/  ISETP.GT.AND P1, PT, R133.reuse, 0x1, !P1 ;  /* 0x000000018500780c */ /* 0x040fe40004f24270 */
[----:B------:R-:W-:Y:S02]  /*1e890*/  ISETP.GT.AND P2, PT, R133, 0x8, !P2 ;  /* 0x000000088500780c */ /* 0x000fe40005744270 */
[C---:B------:R-:W-:Y:S02]  /*1e8a0*/  ISETP.LT.OR P1, PT, R134.reuse, 0x2, P1 ;  /* 0x000000028600780c */ /* 0x040fe40000f21670 */
[----:B------:R-:W-:Y:S02]  /*1e8b0*/  ISETP.LT.OR P2, PT, R134, 0x9, P2 ;  /* 0x000000098600780c */ /* 0x000fe40001741670 */
[----:B------:R-:W-:Y:S01]  /*1e8c0*/  FSEL R131, R10, -INF , !P1 ;  /* 0xff8000000a837808 */ /* 0x000fe20004800000 */
[----:B------:R-:W-:Y:S01]  /*1e8d0*/  IMAD.U32 R10, RZ, RZ, UR50 ;  /* 0x00000032ff0a7e24 */ /* 0x000fe2000f8e00ff */
[----:B------:R-:W-:-:S02]  /*1e8e0*/  LOP3.LUT P1, RZ, R22, 0x4, RZ, 0xc0, !PT ;  /* 0x0000000416ff7812 */ /* 0x000fc4000782c0ff */
[----:B------:R-:W-:Y:S02]  /*1e8f0*/  FSEL R15, R15, -INF , !P2 ;  /* 0xff8000000f0f7808 */ /* 0x000fe40005000000 */
[----:B------:R-:W-:Y:S02]  /*1e900*/  ISETP.GT.AND P1, PT, R133, 0x9, !P1 ;  /* 0x000000098500780c */ /* 0x000fe40004f24270 */
[----:B------:R-:W-:Y:S02]  /*1e910*/  LOP3.LUT P2, RZ, R22, 0x20000, RZ, 0xc0, !PT ;  /* 0x0002000016ff7812 */ /* 0x000fe4000784c0ff */
        /* <DEDUP_REMOVED lines=21> */
[C---:B------:R-:W-:Y:S02]  /*1ea70*/  ISETP.LT.OR P1, PT, R134.reuse, 0x19, P1 ;  /* 0x000000198600780c */ /* 0x040fe40000f21670 */
        /* <DEDUP_REMOVED lines=50> */
[C---:B------:R-:W-:Y:S02]  /*1eda0*/  ISETP.GT.AND P1, PT, R133.reuse, 0x38, !P1 ;  /* 0x000000388500780c */ /* 0x040fe40004f24270 */
        /* <DEDUP_REMOVED lines=28> */
[C---:B------:R-:W-:Y:S02]  /*1ef70*/  ISETP.GT.AND P1, PT, R133.reuse, RZ, !P6 ;  /* 0x000000ff8500720c */ /* 0x040fe40007724270 */
[----:B------:R-:W-:Y:S02]  /*1ef80*/  LOP3.LUT P6, RZ, R22, 0x1, RZ, 0xc0, !PT ;  /* 0x0000000116ff7812 */ /* 0x000fe400078cc0ff */
[----:B------:R-:W-:Y:S02]  /*1ef90*/  ISETP.LT.OR P1, PT, R134, 0x1, P1 ;  /* 0x000000018600780c */ /* 0x000fe40000f21670 */
[----:B------:R-:W-:Y:S02]  /*1efa0*/  ISETP.GT.AND P2, PT, R133, 0x59, !P6 ;  /* 0x000000598500780c */ /* 0x000fe40007744270 */
[----:B------:R-:W-:Y:S01]  /*1efb0*/  FSEL R2, R0, -INF , !P1 ;  /* 0xff80000000027808 */ /* 0x000fe20004800000 */
[C---:B------:R-:W-:Y:S01]  /*1efc0*/  FMUL.FTZ R0, R3.reuse, R10 ;  /* 0x0000000a03007220 */ /* 0x040fe20000410000 */
        /* <DEDUP_REMOVED lines=39> */
[----:B------:R-:W-:Y:S01]  /*1f240*/  FFMA.FTZ R129, R129, R10, -R0 ;  /* 0x0000000a81817223 */ /* 0x000fe20000010800 */
[----:B------:R-:W-:Y:S02]  /*1f250*/  MUFU.EX2 R153, R153 ;  /* 0x0000009900997308 */ /* 0x000fe40000000800 */
[----:B------:R-:W-:-:S04]  /*1f260*/  FMNMX.FTZ R12, R227, R12, !PT ;  /* 0x0000000ce30c7209 */ /* 0x000fc80007810000 */
[----:B------:R-:W-:Y:S02]  /*1f270*/  FMNMX.FTZ R12, R105, R12, !PT ;  /* 0x0000000c690c7209 */ /* 0x000fe40007810000 */
        /* <DEDUP_REMOVED lines=9> */
[----:B------:R0:W-:Y:S02]  /*1f310*/  MUFU.EX2 R13, R141 ;  /* 0x0000008d000d7308 */ /* 0x0001e40000000800 */
[----:B------:R-:W-:-:S04]  /*1f320*/  FMNMX.FTZ R95, R118, R95, !PT ;  /* 0x0000005f765f7209 */ /* 0x000fc80007810000 */
[----:B------:R-:W-:Y:S02]  /*1f330*/  FMNMX.FTZ R12, R122, R95, !PT ;  /* 0x0000005f7a0c7209 */ /* 0x000fe40007810000 */
[----:B------:R-:W-:Y:S01]  /*1f340*/  MUFU.EX2 R152, R152 ;  /* 0x0000009800987308 */ /* 0x000fe20000000800 */
[----:B0-----:R-:W-:Y:S01]  /*1f350*/  FSEL R141, R125, -INF , !P2 ;  /* 0xff8000007d8d7808 */ /* 0x001fe20005000000 */
[----:B------:R-:W-:Y:S01]  /*1f360*/  FFMA.FTZ R125, R145, R10, -R0 ;  /* 0x0000000a917d7223 */ /* 0x000fe20000010800 */
        /* <DEDUP_REMOVED lines=8> */
[----:B0-----:R-:W-:Y:S01]  /*1f3f0*/  FMNMX.FTZ R4, R12, R95, !PT ;  /* 0x0000005f0c047209 */ /* 0x001fe20007810000 */
[-C--:B------:R-:W-:Y:S01]  /*1f400*/  FFMA.FTZ R95, R151, R10.reuse, -R0 ;  /* 0x0000000a975f7223 */ /* 0x080fe20000010800 */
[----:B------:R-:W-:-:S05]  /*1f410*/  FMUL.FTZ R0, R115, R10 ;  /* 0x0000000a73007220 */ /* 0x000fca0000410000 */
[----:B------:R-:W-:Y:S01]  /*1f420*/  MUFU.EX2 R150, R150 ;  /* 0x0000009600967308 */ /* 0x000fe20000000800 */
[----:B------:R-:W0:Y:S07]  /*1f430*/  SHFL.BFLY PT, R111, R4, 0x1, 0x1f ;  /* 0x0c201f00046f7f89 */ /* 0x000e2e00000e0000 */
[----:B------:R-:W1:Y:S08]  /*1f440*/  MUFU.EX2 R0, R0 ;  /* 0x0000000000007308 */ /* 0x000e700000000800 */
        /* <DEDUP_REMOVED lines=23> */
[----:B------:R-:W0:Y:S01]  /*1f5c0*/  MUFU.EX2 R2, R9 ;  /* 0x0000000900027308 */ /* 0x000e220000000800 */
[-CC-:B------:R-:W-:Y:S01]  /*1f5d0*/  FFMA.FTZ R88, R211, R10.reuse, -R20.reuse ;  /* 0x0000000ad3587223 */ /* 0x180fe20000010814 */
[----:B------:R-:W-:Y:S01]  /*1f5e0*/  FADD.FTZ R6, R158, R15 ;  /* 0x0000000f9e067221 */ /* 0x000fe20000010000 */
[-CC-:B------:R-:W-:Y:S01]  /*1f5f0*/  FFMA.FTZ R151, R101, R10.reuse, -R20.reuse ;  /* 0x0000000a65977223 */ /* 0x180fe20000010814 */
[-CC-:B------:R-:W-:Y:S01]  /*1f600*/  FFMA.FTZ R94, R227, R10.reuse, -R20.reuse ;  /* 0x0000000ae35e7223 */ /* 0x180fe20000010814 */
[-CC-:B------:R-:W-:Y:S01]  /*1f610*/  FFMA.FTZ R145, R105, R10.reuse, -R20.reuse ;  /* 0x0000000a69917223 */ /* 0x180fe20000010814 */
[-CC-:B------:R-:W-:Y:S01]  /*1f620*/  FFMA.FTZ R96, R229, R10.reuse, -R20.reuse ;  /* 0x0000000ae5607223 */ /* 0x180fe20000010814 */
[-CC-:B------:R-:W-:Y:S01]  /*1f630*/  FFMA.FTZ R147, R109, R10.reuse, -R20.reuse ;  /* 0x0000000a6d937223 */ /* 0x180fe20000010814 */
[----:B------:R-:W1:Y:S01]  /*1f640*/  MUFU.EX2 R92, R92 ;  /* 0x0000005c005c7308 */ /* 0x000e620000000800 */
[-CC-:B------:R-:W-:Y:S01]  /*1f650*/  FFMA.FTZ R98, R110, R10.reuse, -R20.reuse ;  /* 0x0000000a6e627223 */ /* 0x180fe20000010814 */
[-CC-:B------:R-:W-:Y:S01]  /*1f660*/  FFMA.FTZ R15, R113, R10.reuse, -R20.reuse ;  /* 0x0000000a710f7223 */ /* 0x180fe20000010814 */
[-CC-:B------:R-:W-:Y:S01]  /*1f670*/  FFMA.FTZ R143, R117, R10.reuse, -R20.reuse ;  /* 0x0000000a758f7223 */ /* 0x180fe20000010814 */
[----:B------:R-:W-:-:S04]  /*1f680*/  FFMA.FTZ R139, R139, R10, -R20 ;  /* 0x0000000a8b8b7223 */ /* 0x000fc80000010814 */
[----:B------:R-:W2:Y:S01]  /*1f690*/  MUFU.EX2 R14, R14 ;  /* 0x0000000e000e7308 */ /* 0x000ea20000000800 */
[----:B0-----:R-:W-:-:S07]  /*1f6a0*/  FFMA.FTZ R5, R2, R5, R115 ;  /* 0x0000000502057223 */ /* 0x001fce0000010073 */
        /* <DEDUP_REMOVED lines=16> */
[----:B------:R-:W-:Y:S01]  /*1f7b0*/  FADD.FTZ R9, R13, R102 ;  /* 0x000000660d097221 */ /* 0x000fe20000010000 */
[-CC-:B------:R-:W-:Y:S01]  /*1f7c0*/  FFMA.FTZ R100, R114, R10.reuse, -R20.reuse ;  /* 0x0000000a72647223 */ /* 0x180fe20000010814 */
[-CC-:B------:R-:W-:Y:S02]  /*1f7d0*/  FFMA.FTZ R102, R118, R10.reuse, -R20.reuse ;  /* 0x0000000a76667223 */ /* 0x180fe40000010814 */
[----:B------:R-:W-:Y:S01]  /*1f7e0*/  FADD.FTZ R104, R150, R9 ;  /* 0x0000000996687221 */ /* 0x000fe20000010000 */
[----:B------:R-:W-:Y:S01]  /*1f7f0*/  FFMA.FTZ R9, R122, R10, -R20 ;  /* 0x0000000a7a097223 */ /* 0x000fe20000010814 */
[----:B------:R-:W2:Y:S01]  /*1f800*/  MUFU.EX2 R149, R149 ;  /* 0x0000009500957308 */ /* 0x000ea20000000800 */
[----:B0-----:R-:W-:Y:S01]  /*1f810*/  FADD.FTZ R5, R155, R6 ;  /* 0x000000069b057221 */ /* 0x001fe20000010000 */
[----:B------:R-:W-:-:S04]  /*1f820*/  FADD.FTZ R93, R133, R104 ;  /* 0x00000068855d7221 */ /* 0x000fc80000010000 */
[----:B------:R-:W-:Y:S02]  /*1f830*/  FADD.FTZ R104, R144, R93 ;  /* 0x0000005d90687221 */ /* 0x000fe40000010000 */
[----:B------:R-:W0:Y:S01]  /*1f840*/  MUFU.EX2 R88, R88 ;  /* 0x0000005800587308 */ /* 0x000e220000000800 */
[----:B-1----:R-:W-:Y:S01]  /*1f850*/  FADD.FTZ R6, R90, R5 ;  /* 0x000000055a067221 */ /* 0x002fe20000010000 */
[----:B------:R-:W-:Y:S01]  /*1f860*/  FADD.FTZ R93, R125, R104 ;  /* 0x000000687d5d7221 */ /* 0x000fe20000010000 */
[-CC-:B------:R-:W-:Y:S01]  /*1f870*/  FFMA.FTZ R104, R137, R10.reuse, -R20.reuse ;  /* 0x0000000a89687223 */ /* 0x180fe20000010814 */
[----:B------:R-:W-:Y:S02]  /*1f880*/  FFMA.FTZ R20, R141, R10, -R20 ;  /* 0x0000000a8d147223 */ /* 0x000fe40000010814 */
        /* <DEDUP_REMOVED lines=51> */
.L_x_1839:
[----:B------:R-:W-:Y:S01]  /*1fbc0*/  ISETP.GT.AND P1, PT, R8, R189, PT ;  /* 0x000000bd0800720c */ /* 0x000fe20003f24270 */
[----:B------:R-:W-:Y:S01]  /*1fbd0*/  VIADD R11, R11, 0x2a860 ;  /* 0x0002a8600b0b7836 */ /* 0x000fe20000000000 */
[----:B------:R-:W-:Y:S01]  /*1fbe0*/  F2FP.BF16.F32.PACK_AB R156, R156, R153 ;  /* 0x000000999c9c723e */ /* 0x000fe200000010ff */
[----:B------:R-:W-:Y:S01]  /*1fbf0*/  VIADD R8, R8, 0xffffffff ;  /* 0xffffffff08087836 */ /* 0x000fe20000000000 */
[----:B------:R-:W-:Y:S01]  /*1fc00*/  F2FP.BF16.F32.PACK_AB R159, R119, R14 ;  /* 0x0000000e779f723e */ /* 0x000fe200000010ff */
[----:B------:R-:W-:Y:S01]  /*1fc10*/  IMAD.MOV.U32 R14, RZ, RZ, R3 ;  /* 0x000000ffff0e7224 */ /* 0x000fe200078e0003 */
[----:B------:R-:W-:Y:S02]  /*1fc20*/  PRMT R11, R172, 0x654, R11 ;  /* 0x00000654ac0b7816 */ /* 0x000fe4000000000b */
        /* <DEDUP_REMOVED lines=27> */
.L_x_1819:
[----:B------:R-:W-:Y:S05]  /*1fde0*/  BSYNC B0 ;  /* 0x0000000000007941 */ /* 0x000fea0003800000 */
.L_x_1818:
        /* <DEDUP_REMOVED lines=67> */
.L_x_1841:
[----:B------:R-:W-:Y:S01]  /*20220*/  IMAD R11, R160, 0x8, R18 ;  /* 0x00000008a00b7824 */ /* 0x000fe200078e0212 */
[----:B------:R-:W-:-:S04]  /*20230*/  SHF.L.U32 R2, R163, 0x1f, RZ ;  /* 0x0000001fa3027819 */ /* 0x000fc800000006ff */
[----:B------:R0:W1:Y:S01]  /*20240*/  SYNCS.PHASECHK.TRANS64.TRYWAIT P1, [R11+URZ+0x2a850], R2 ;  /* 0x02a850020b0075a7 */ /* 0x000062000802017f */
[----:B------:R-:W-:Y:S05]  /*20250*/  @!P0 BRA `(.L_x_1842) ;  /* 0x0000000000048947 */ /* 0x000fea0003800000 */
[----:B------:R-:W-:Y:S01]  /*20260*/  BPT.TRAP 0x1 ;  /* 0x000000040000795c */ /* 0x000fe20000300000 */
.L_x_1842:
        /* <DEDUP_REMOVED lines=9> */
.L_x_1844:
[----:B------:R-:W-:Y:S05]  /*20300*/  BSYNC B0 ;  /* 0x0000000000007941 */ /* 0x000fea0003800000 */
.L_x_1843:
[----:B------:R-:W-:Y:S01]  /*20310*/  IMAD.MOV.U32 R8, RZ, RZ, R0 ;  /* 0x000000ffff087224 */ /* 0x000fe200078e0000 */
[----:B------:R-:W-:Y:S01]  /*20320*/  WARPGROUP.ARRIVE ;  /* 0x00000000000079c5 */ /* 0x000fe20000000000 */
[----:B------:R-:W-:Y:S01]  /*20330*/  IMAD.MOV.U32 R9, RZ, RZ, 0x40000040 ;  /* 0x40000040ff097424 */ /* 0x000fe200078e00ff */
[----:B------:R-:W2:Y:S01]  /*20340*/  SHFL.BFLY PT, R7, R6, 0x2, 0x1f ;  /* 0x0c401f0006077f89 */ /* 0x000ea200000e0000 */
[----:B------:R-:W-:Y:S01]  /*20350*/  IMAD.MOV.U32 R20, RZ, RZ, -0x800000 ;  /* 0xff800000ff147424 */ /* 0x000fe200078e00ff */
        /* <DEDUP_REMOVED lines=9> */
[----:B--2---:R-:W-:Y:S01]  /*203f0*/  FADD.FTZ R7, R7, R6 ;  /* 0x0000000607077221 */ /* 0x004fe20000010000 */
[----:B------:R-:W-:Y:S02]  /*20400*/  WARPGROUP.DEPBAR.LE gsb0, 0x0 ;  /* 0x00008000000079c5 */ /* 0x000fe40000010000 */
[----:B------:R-:W-:-:S07]  /*20410*/  WARPGROUP.ARRIVE ;  /* 0x00000000000079c5 */ /* 0x000fce0000000000 */
        /* <DEDUP_REMOVED lines=20> */
[----:B01----:R-:W-:Y:S01]  /*20560*/  FADD.FTZ R2, R0, R5 ;  /* 0x0000000500027221 */ /* 0x003fe20000010000 */
[----:B------:R-:W-:Y:S01]  /*20570*/  IMAD.MOV.U32 R5, RZ, RZ, RZ ;  /* 0x000000ffff057224 */ /* 0x000fe200078e00ff */
[----:B------:R-:W0:Y:S02]  /*20580*/  SHFL.BFLY PT, R0, R7, 0x1, 0x1f ;  /* 0x0c201f0007007f89 */ /* 0x000e2400000e0000 */
[----:B0-----:R-:W-:Y:S01]  /*20590*/  FADD.FTZ R12, R7, R0 ;  /* 0x00000000070c7221 */ /* 0x001fe20000010000 */
[----:B------:R-:W-:-:S04]  /*205a0*/  IMAD.MOV.U32 R0, RZ, RZ, -0x800000 ;  /* 0xff800000ff007424 */ /* 0x000fc800078e00ff */
[----:B------:R-:W-:-:S13]  /*205b0*/  FSETP.NE.FTZ.AND P1, PT, R12, RZ, PT ;  /* 0x000000ff0c00720b */ /* 0x000fda0003f35000 */
[----:B------:R-:W0:Y:S08]  /*205c0*/  @P1 MUFU.LG2 R6, R12 ;  /* 0x0000000c00061308 */ /* 0x000e300000000c00 */
[----:B------:R-:W-:Y:S01]  /*205d0*/  @P1 MUFU.RCP R5, R12 ;  /* 0x0000000c00051308 */ /* 0x000fe20000001000 */
[----:B0-----:R-:W-:Y:S01]  /*205e0*/  @P1 FMUL.FTZ R7, R6, 0.69314718246459960938 ;  /* 0x3f31721806071820 */ /* 0x001fe20000410000 */
[----:B------:R-:W-:-:S02]  /*205f0*/  WARPGROUP.DEPBAR.LE gsb0, 0x0 ;  /* 0x00008000000079c5 */ /* 0x000fc40000010000 */
[----:B------:R-:W-:-:S06]  /*20600*/  WARPGROUP.ARRIVE ;  /* 0x00000000000079c5 */ /* 0x000fcc0000000000 */
[----:B------:R-:W-:Y:S01]  /*20610*/  HGMMA.64x128x16.F32.BF16 R24, R140, gdesc[UR4].tnspB, R24, gsb0 ;  /* 0x41e000048c187df0 */ /* 0x000fe20008001818 */
[----:B------:R-:W-:Y:S01]  /*20620*/  R2UR UR6, R8 ;  /* 0x00000000080672ca */ /* 0x000fe200000e0000 */
[----:B------:R-:W-:Y:S01]  /*20630*/  IMAD.MOV.U32 R8, RZ, RZ, RZ ;  /* 0x000000ffff087224 */ /* 0x000fe200078e00ff */
        /* <DEDUP_REMOVED lines=17> */
.L_x_1846:
[----:B------:R-:W-:Y:S02]  /*20750*/  VIADD R3, R11, 0x2a860 ;  /* 0x0002a8600b037836 */ /* 0x000fe40000000000 */
[-C--:B------:R-:W-:Y:S01]  /*20760*/  FMUL.FTZ R21, R36, R5.reuse ;  /* 0x0000000524157220 */ /* 0x080fe20000410000 */
[----:B------:R-:W-:Y:S02]  /*20770*/  VIADD R160, R160, 0x1 ;  /* 0x00000001a0a07836 */ /* 0x000fe40000000000 */
[-C--:B------:R-:W-:Y:S01]  /*20780*/  FMUL.FTZ R36, R72, R5.reuse ;  /* 0x0000000548247220 */ /* 0x080fe20000410000 */
[-C--:B------:R-:W-:Y:S01]  /*20790*/  FMUL.FTZ R93, R34, R8.reuse ;  /* 0x00000008225d7220 */ /* 0x080fe20000410000 */
        /* <DEDUP_REMOVED lines=68> */
[----:B-1----:R-:W-:-:S07]  /*20be0*/  SEL R160, R160, RZ, P1 ;  /* 0x000000ffa0a07207 */ /* 0x002fce0000800000 */
.L_x_1699:
[----:B------:R-:W1:Y:S08]  /*20bf0*/  S2UR UR4, SR_CgaCtaId ;  /* 0x00000000000479c3 */ /* 0x000e700000008800 */
[----:B------:R-:W-:Y:S01]  /*20c00*/  BAR.SYNC.DEFER_BLOCKING 0x5, 0x180 ;  /* 0x0146000000007b1d */ /* 0x000fe20000010000 */
[----:B------:R-:W-:-:S05]  /*20c10*/  MOV R3, 0x400 ;  /* 0x0000040000037802 */ /* 0x000fca0000000f00 */
[----:B------:R-:W-:Y:S01]  /*20c20*/  BSSY B0, `(.L_x_1847) ;  /* 0x00001f3000007945 */ /* 0x000fe20003800000 */
[----:B-1----:R-:W-:-:S05]  /*20c30*/  IMAD.U32 R172, RZ, RZ, UR4 ;  /* 0x00000004ffac7e24 */ /* 0x002fca000f8e00ff */
[----:B------:R-:W-:-:S05]  /*20c40*/  LEA R18, R172, R3, 0x18 ;  /* 0x00000003ac127211 */ /* 0x000fca00078ec0ff */
[----:B0---4-:R0:W1:Y:S01]  /*20c50*/  LDS.128 R28, [R18+0x2a8d0] ;  /* 0x02a8d000121c7984 */ /* 0x0110620000000c00 */
[----:B------:R-:W-:Y:S06]  /*20c60*/  BAR.ARV 0x4, 0x180 ;  /* 0x0106000000007b1d */ /* 0x000fec0000002000 */
[----:B------:R-:W-:Y:S05]  /*20c70*/  @P0 BRA `(.L_x_1848) ;  /* 0x0000001400000947 */ /* 0x000fea0003800000 */
[----:B------:R-:W2:Y:S01]  /*20c80*/  S2R R5, SR_SWINHI ;  /* 0x0000000000057919 */ /* 0x000ea20000002f00 */
        /* <DEDUP_REMOVED lines=8> */
[----:B------:R-:W-:Y:S02]  /*20d10*/  MOV R2, R18 ;  /* 0x0000001200027202 */ /* 0x000fe40000000f00 */
[----:B--2---:R-:W-:-:S03]  /*20d20*/  MOV R3, R5 ;  /* 0x0000000500037202 */ /* 0x004fc60000000f00 */
[----:B------:R-:W-:-:S03]  /*20d30*/  IMAD.WIDE R4, R222, 0x2, R2 ;  /* 0x00000002de047825 */ /* 0x000fc600078e0202 */
[C---:B------:R-:W-:Y:S02]  /*20d40*/  LOP3.LUT R15, R4.reuse, 0x380, RZ, 0xc0, !PT ;  /* 0x00000380040f7812 */ /* 0x040fe400078ec0ff */
[C---:B------:R-:W-:Y:S02]  /*20d50*/  IADD3 R107, P0, R4.reuse, 0x4060, RZ ;  /* 0x00004060046b7810 */ /* 0x040fe40007f1e0ff */
[----:B------:R-:W-:Y:S01]  /*20d60*/  SHF.R.U64 R15, R15, 0x3, RZ ;  /* 0x000000030f0f7819 */ /* 0x000fe200000012ff */
[----:B------:R-:W-:Y:S01]  /*20d70*/  BAR.SYNC.DEFER_BLOCKING 0x1, 0x100 ;  /* 0x0044000000007b1d */ /* 0x000fe20000010000 */
[C---:B------:R-:W-:Y:S01]  /*20d80*/  IADD3 R71, P6, R4.reuse, 0x20, RZ ;  /* 0x0000002004477810 */ /* 0x040fe20007fde0ff */
[--C-:B------:R-:W-:Y:S01]  /*20d90*/  IMAD.X R33, RZ, RZ, R5.reuse, P0 ;  /* 0x000000ffff217224 */ /* 0x100fe200000e0605 */
[C---:B------:R-:W-:Y:S02]  /*20da0*/  IADD3 R75, P5, R4.reuse, 0x40, RZ ;  /* 0x00000040044b7810 */ /* 0x040fe40007fbe0ff */
[C---:B------:R-:W-:Y:S01]  /*20db0*/  IADD3 R79, P4, R4.reuse, 0x60, RZ ;  /* 0x00000060044f7810 */ /* 0x040fe20007f9e0ff */
[--C-:B------:R-:W-:Y:S01]  /*20dc0*/  IMAD.X R9, RZ, RZ, R5.reuse, P6 ;  /* 0x000000ffff097224 */ /* 0x100fe200030e0605 */
[C---:B------:R-:W-:Y:S01]  /*20dd0*/  IADD3 R101, P3, R4.reuse, 0x4000, RZ ;  /* 0x0000400004657810 */ /* 0x040fe20007f7e0ff */
[--C-:B------:R-:W-:Y:S01]  /*20de0*/  IMAD.X R11, RZ, RZ, R5.reuse, P5 ;  /* 0x000000ffff0b7224 */ /* 0x100fe200028e0605 */
[C---:B------:R-:W-:Y:S01]  /*20df0*/  IADD3 R103, P2, R4.reuse, 0x4020, RZ ;  /* 0x0000402004677810 */ /* 0x040fe20007f5e0ff */
[----:B------:R-:W-:Y:S01]  /*20e00*/  IMAD.X R13, RZ, RZ, R5, P4 ;  /* 0x000000ffff0d7224 */ /* 0x000fe200020e0605 */
[----:B------:R-:W-:-:S02]  /*20e10*/  IADD3 R105, P1, R4, 0x4040, RZ ;  /* 0x0000404004697810 */ /* 0x000fc40007f3e0ff */
[----:B------:R-:W-:Y:S01]  /*20e20*/  ISETP.NE.U32.AND P0, PT, RZ, UR4, PT ;  /* 0x00000004ff007c0c */ /* 0x000fe2000bf05070 */
[--C-:B------:R-:W-:Y:S01]  /*20e30*/  IMAD.X R25, RZ, RZ, R5.reuse, P2 ;  /* 0x000000ffff197224 */ /* 0x100fe200010e0605 */
[----:B------:R-:W-:Y:S01]  /*20e40*/  LOP3.LUT R4, R15, R4, RZ, 0x3c, !PT ;  /* 0x000000040f047212 */ /* 0x000fe200078e3cff */
[--C-:B------:R-:W-:Y:S01]  /*20e50*/  IMAD.X R15, RZ, RZ, R5.reuse, P3 ;  /* 0x000000ffff0f7224 */ /* 0x100fe200018e0605 */
[----:B------:R-:W-:Y:S01]  /*20e60*/  ISETP.NE.AND.EX P0, PT, RZ, UR5, PT, P0 ;  /* 0x00000005ff007c0c */ /* 0x000fe2000bf05300 */
[----:B------:R-:W-:Y:S01]  /*20e70*/  ULDC.64 UR4, c[0x0][0xc08] ;  /* 0x0003020000047ab9 */ /* 0x000fe20000000a00 */
[----:B------:R-:W-:Y:S01]  /*20e80*/  LOP3.LUT R8, R71, 0x380, RZ, 0xc0, !PT ;  /* 0x0000038047087812 */ /* 0x000fe200078ec0ff */
[----:B------:R-:W-:Y:S01]  /*20e90*/  IMAD.X R27, RZ, RZ, R5, P1 ;  /* 0x000000ffff1b7224 */ /* 0x000fe200008e0605 */
[----:B------:R-:W-:Y:S02]  /*20ea0*/  LOP3.LUT R10, R75, 0x380, RZ, 0xc0, !PT ;  /* 0x000003804b0a7812 */ /* 0x000fe400078ec0ff */
[----:B------:R-:W-:-:S02]  /*20eb0*/  MOV R96, R4 ;  /* 0x0000000400607202 */ /* 0x000fc40000000f00 */
[----:B------:R-:W-:Y:S02]  /*20ec0*/  LOP3.LUT R12, R79, 0x380, RZ, 0xc0, !PT ;  /* 0x000003804f0c7812 */ /* 0x000fe400078ec0ff */
[----:B------:R-:W-:Y:S02]  /*20ed0*/  LOP3.LUT R14, R101, 0x380, RZ, 0xc0, !PT ;  /* 0x00000380650e7812 */ /* 0x000fe400078ec0ff */
[----:B------:R-:W-:Y:S02]  /*20ee0*/  F2FP.BF16.F32.PACK_AB R4, R91, R24 ;  /* 0x000000185b04723e */ /* 0x000fe400000010ff */
[----:B------:R-:W-:Y:S02]  /*20ef0*/  F2FP.BF16.F32.PACK_AB R5, R32, R99 ;  /* 0x000000632005723e */ /* 0x000fe400000010ff */
[----:B------:R-:W-:Y:S02]  /*20f00*/  LOP3.LUT R24, R103, 0x380, RZ, 0xc0, !PT ;  /* 0x0000038067187812 */ /* 0x000fe400078ec0ff */
[----:B-1----:R-:W-:Y:S01]  /*20f10*/  LOP3.LUT R28, R105, 0x380, RZ, 0xc0, !PT ;  /* 0x00000380691c7812 */ /* 0x002fe200078ec0ff */
[----:B------:R1:W-:Y:S01]  /*20f20*/  STSM.16.M88.4 [R96], R4 ;  /* 0x0000000460007844 */ /* 0x0003e20000000200 */
[----:B------:R-:W-:-:S02]  /*20f30*/  ISETP.NE.U32.AND P2, PT, RZ, UR4, PT ;  /* 0x00000004ff007c0c */ /* 0x000fc4000bf45070 */
[----:B------:R-:W-:Y:S02]  /*20f40*/  LOP3.LUT R32, R107, 0x380, RZ, 0xc0, !PT ;  /* 0x000003806b207812 */ /* 0x000fe400078ec0ff */
[----:B------:R-:W-:Y:S02]  /*20f50*/  SHF.R.U64 R8, R8, 0x3, RZ ;  /* 0x0000000308087819 */ /* 0x000fe400000012ff */
[----:B------:R-:W-:Y:S02]  /*20f60*/  SHF.R.U64 R10, R10, 0x3, RZ ;  /* 0x000000030a0a7819 */ /* 0x000fe400000012ff */
[----:B------:R-:W-:Y:S02]  /*20f70*/  SHF.R.U64 R12, R12, 0x3, RZ ;  /* 0x000000030c0c7819 */ /* 0x000fe400000012ff */
[----:B------:R-:W-:Y:S02]  /*20f80*/  SHF.R.U64 R14, R14, 0x3, RZ ;  /* 0x000000030e0e7819 */ /* 0x000fe400000012ff */
[----:B------:R-:W-:-:S02]  /*20f90*/  SHF.R.U64 R24, R24, 0x3, RZ ;  /* 0x0000000318187819 */ /* 0x000fc400000012ff */
[----:B------:R-:W-:Y:S02]  /*20fa0*/  SHF.R.U64 R28, R28, 0x3, RZ ;  /* 0x000000031c1c7819 */ /* 0x000fe400000012ff */
[----:B------:R-:W-:Y:S02]  /*20fb0*/  ISETP.NE.AND.EX P2, PT, RZ, UR5, PT, P2 ;  /* 0x00000005ff007c0c */ /* 0x000fe4000bf45320 */
[----:B------:R-:W-:Y:S02]  /*20fc0*/  SHF.R.U64 R32, R32, 0x3, RZ ;  /* 0x0000000320207819 */ /* 0x000fe400000012ff */
[----:B------:R-:W-:Y:S02]  /*20fd0*/  LOP3.LUT R8, R8, R71, RZ, 0x3c, !PT ;  /* 0x0000004708087212 */ /* 0x000fe400078e3cff */
[----:B------:R-:W-:Y:S02]  /*20fe0*/  LOP3.LUT R10, R10, R75, RZ, 0x3c, !PT ;  /* 0x0000004b0a0a7212 */ /* 0x000fe400078e3cff */
[----:B------:R-:W-:-:S02]  /*20ff0*/  LOP3.LUT R12, R12, R79, RZ, 0x3c, !PT ;  /* 0x0000004f0c0c7212 */ /* 0x000fc400078e3cff */
[----:B------:R-:W-:Y:S02]  /*21000*/  LOP3.LUT R14, R14, R101, RZ, 0x3c, !PT ;  /* 0x000000650e0e7212 */ /* 0x000fe400078e3cff */
[----:B------:R-:W-:Y:S02]  /*21010*/  LOP3.LUT R24, R24, R103, RZ, 0x3c, !PT ;  /* 0x0000006718187212 */ /* 0x000fe400078e3cff */
[----:B------:R-:W-:Y:S02]  /*21020*/  LOP3.LUT R26, R28, R105, RZ, 0x3c, !PT ;  /* 0x000000691c1a7212 */ /* 0x000fe400078e3cff */
[----:B------:R-:W-:Y:S02]  /*21030*/  LOP3.LUT R32, R32, R107, RZ, 0x3c, !PT ;  /* 0x0000006b20207212 */ /* 0x000fe400078e3cff */
[----:B------:R-:W-:Y:S02]  /*21040*/  MOV R79, R8 ;  /* 0x00000008004f7202 */ /* 0x000fe40000000f00 */
[----:B------:R-:W-:-:S02]  /*21050*/  MOV R78, R10 ;  /* 0x0000000a004e7202 */ /* 0x000fc40000000f00 */
[----:B-1----:R-:W-:Y:S02]  /*21060*/  F2FP.BF16.F32.PACK_AB R4, R89, R88 ;  /* 0x000000585904723e */ /* 0x002fe400000010ff */
[----:B------:R-:W-:Y:S02]  /*21070*/  F2FP.BF16.F32.PACK_AB R5, R94, R93 ;  /* 0x0000005d5e05723e */ /* 0x000fe400000010ff */
[----:B------:R-:W-:Y:S02]  /*21080*/  F2FP.BF16.F32.PACK_AB R6, R90, R21 ;  /* 0x000000155a06723e */ /* 0x000fe400000010ff */
[----:B------:R-:W-:Y:S01]  /*21090*/  F2FP.BF16.F32.PACK_AB R7, R95, R92 ;  /* 0x0000005c5f07723e */ /* 0x000fe200000010ff */
[----:B------:R-:W-:Y:S01]  /*210a0*/  ULDC UR4, c[0x0][0xa88] ;  /* 0x0002a20000047ab9 */ /* 0x000fe20000000800 */
[----:B------:R-:W-:Y:S01]  /*210b0*/  MOV R75, R12 ;  /* 0x0000000c004b7202 */ /* 0x000fe20000000f00 */
[----:B------:R-:W1:Y:S01]  /*210c0*/  LDC R21, c[0x0][0xbe8] ;  /* 0x0002fa00ff157b82 */ /* 0x000e620000000800 */
[----:B------:R-:W-:Y:S01]  /*210d0*/  MOV R74, R14 ;  /* 0x0000000e004a7202 */ /* 0x000fe20000000f00 */
[----:B------:R-:W-:Y:S01]  /*210e0*/  STSM.16.M88.4 [R79], R4 ;  /* 0x000000044f007844 */ /* 0x000fe20000000200 */
[----:B------:R-:W-:-:S02]  /*210f0*/  F2FP.BF16.F32.PACK_AB R8, R41, R40 ;  /* 0x000000282908723e */ /* 0x000fc400000010ff */
[----:B------:R-:W-:Y:S02]  /*21100*/  F2FP.BF16.F32.PACK_AB R9, R43, R72 ;  /* 0x000000482b09723e */ /* 0x000fe400000010ff */
[----:B------:R-:W-:Y:S01]  /*21110*/  F2FP.BF16.F32.PACK_AB R10, R45, R44 ;  /* 0x0000002c2d0a723e */ /* 0x000fe200000010ff */
[----:B------:R-:W2:Y:S01]  /*21120*/  LDC.64 R40, c[0x0][0xc00] ;  /* 0x00030000ff287b82 */ /* 0x000ea20000000a00 */
[----:B------:R-:W-:Y:S02]  /*21130*/  F2FP.BF16.F32.PACK_AB R11, R47, R34 ;  /* 0x000000222f0b723e */ /* 0x000fe400000010ff */
[----:B------:R-:W-:Y:S02]  /*21140*/  MOV R71, R24 ;  /* 0x0000001800477202 */ /* 0x000fe40000000f00 */
[----:B------:R-:W-:Y:S01]  /*21150*/  MOV R70, R26 ;  /* 0x0000001a00467202 */ /* 0x000fe20000000f00 */
[----:B------:R3:W-:Y:S01]  /*21160*/  STSM.16.M88.4 [R78], R8 ;  /* 0x000000084e007844 */ /* 0x0007e20000000200 */
[----:B------:R-:W-:Y:S01]  /*21170*/  F2FP.BF16.F32.PACK_AB R12, R49, R48 ;  /* 0x00000030310c723e */ /* 0x000fe200000010ff */
[----:B------:R-:W-:Y:S01]  /*21180*/  IMAD.MOV.U32 R48, RZ, RZ, RZ ;  /* 0x000000ffff307224 */ /* 0x000fe200078e00ff */
[----:B------:R-:W-:-:S02]  /*21190*/  F2FP.BF16.F32.PACK_AB R13, R51, R50 ;  /* 0x00000032330d723e */ /* 0x000fc400000010ff */
[----:B------:R-:W-:Y:S02]  /*211a0*/  F2FP.BF16.F32.PACK_AB R14, R53, R52 ;  /* 0x00000034350e723e */ /* 0x000fe400000010ff */
[----:B------:R-:W-:Y:S02]  /*211b0*/  F2FP.BF16.F32.PACK_AB R15, R55, R54 ;  /* 0x00000036370f723e */ /* 0x000fe400000010ff */
[----:B------:R-:W-:Y:S02]  /*211c0*/  MOV R28, R32 ;  /* 0x00000020001c7202 */ /* 0x000fe40000000f00 */
[----:B------:R-:W-:Y:S01]  /*211d0*/  F2FP.BF16.F32.PACK_AB R24, R57, R56 ;  /* 0x000000383918723e */ /* 0x000fe200000010ff */
[----:B------:R-:W-:Y:S01]  /*211e0*/  STSM.16.M88.4 [R75], R12 ;  /* 0x0000000c4b007844 */ /* 0x000fe20000000200 */
[----:B------:R-:W-:Y:S02]  /*211f0*/  F2FP.BF16.F32.PACK_AB R25, R59, R58 ;  /* 0x0000003a3b19723e */ /* 0x000fe400000010ff */
[----:B------:R-:W-:Y:S01]  /*21200*/  F2FP.BF16.F32.PACK_AB R26, R61, R60 ;  /* 0x0000003c3d1a723e */ /* 0x000fe200000010ff */
[----:B---3--:R-:W3:Y:S01]  /*21210*/  @P2 LDC.64 R8, c[0x0][0xc08] ;  /* 0x00030200ff082b82 */ /* 0x008ee20000000a00 */
[----:B------:R-:W-:Y:S01]  /*21220*/  F2FP.BF16.F32.PACK_AB R27, R63, R62 ;  /* 0x0000003e3f1b723e */ /* 0x000fe200000010ff */
[----:B--2---:R-:W-:Y:S01]  /*21230*/  IMAD.WIDE R40, R197, 0x4, R40 ;  /* 0x00000004c5287825 */ /* 0x004fe200078e0228 */
[----:B------:R-:W-:-:S02]  /*21240*/  F2FP.BF16.F32.PACK_AB R32, R65, R64 ;  /* 0x000000404120723e */ /* 0x000fc400000010ff */
[----:B------:R-:W-:Y:S01]  /*21250*/  F2FP.BF16.F32.PACK_AB R33, R67, R66 ;  /* 0x000000424321723e */ /* 0x000fe200000010ff */
[----:B------:R-:W-:Y:S01]  /*21260*/  STSM.16.M88.4 [R74], R24 ;  /* 0x000000184a007844 */ /* 0x000fe20000000200 */
[----:B------:R-:W-:Y:S02]  /*21270*/  F2FP.BF16.F32.PACK_AB R34, R69, R68 ;  /* 0x000000444522723e */ /* 0x000fe400000010ff */
[----:B------:R-:W-:Y:S02]  /*21280*/  F2FP.BF16.F32.PACK_AB R4, R81, R80 ;  /* 0x000000505104723e */ /* 0x000fe400000010ff */
[----:B------:R-:W-:Y:S01]  /*21290*/  F2FP.BF16.F32.PACK_AB R5, R83, R82 ;  /* 0x000000525305723e */ /* 0x000fe200000010ff */
[----:B------:R-:W-:Y:S01]  /*212a0*/  STSM.16.M88.4 [R71], R32 ;  /* 0x0000002047007844 */ /* 0x000fe20000000200 */
[----:B------:R-:W-:Y:S02]  /*212b0*/  F2FP.BF16.F32.PACK_AB R6, R85, R84 ;  /* 0x000000545506723e */ /* 0x000fe400000010ff */
[----:B------:R-:W-:Y:S01]  /*212c0*/  F2FP.BF16.F32.PACK_AB R7, R87, R86 ;  /* 0x000000565707723e */ /* 0x000fe200000010ff */
[----:B------:R-:W-:Y:S04]  /*212d0*/  STSM.16.M88.4 [R70], R36 ;  /* 0x0000002446007844 */ /* 0x000fe80000000200 */
[----:B------:R2:W-:Y:S01]  /*212e0*/  STSM.16.M88.4 [R28], R4 ;  /* 0x000000041c007844 */ /* 0x0005e20000000200 */
[----:B------:R-:W-:Y:S01]  /*212f0*/  BAR.SYNC.DEFER_BLOCKING 0x1, 0x100 ;  /* 0x0044000000007b1d */ /* 0x000fe20000010000 */
[----:B--2---:R-:W-:-:S02]  /*21300*/  IMAD.U32 R6, RZ, RZ, UR4 ;  /* 0x00000004ff067e24 */ /* 0x004fc4000f8e00ff */
[----:B---3--:R-:W-:-:S03]  /*21310*/  @P2 IMAD.WIDE R4, R197, 0x4, R8 ;  /* 0x00000004c5042825 */ /* 0x008fc600078e0208 */
        /* <DEDUP_REMOVED lines=10> */
.L_x_1849:
[----:B------:R-:W-:Y:S01]  /*213c0*/  SHF.R.S32.HI R54, RZ, 0x1f, R195 ;  /* 0x0000001fff367819 */ /* 0x000fe200000114c3 */
[----:B------:R-:W-:Y:S01]  /*213d0*/  IMAD.IADD R15, R191, 0x1, R187 ;  /* 0x00000001bf0f7824 */ /* 0x000fe200078e02bb */
[----:B------:R-:W-:Y:S01]  /*213e0*/  ULDC.64 UR4, c[0x0][0xb90] ;  /* 0x0002e40000047ab9 */ /* 0x000fe20000000a00 */
[----:B-----5:R-:W-:Y:S01]  /*213f0*/  SHF.R.S32.HI R49, RZ, 0x1f, R48 ;  /* 0x0000001fff317819 */ /* 0x020fe20000011430 */
[----:B------:R-:W-:Y:S01]  /*21400*/  IMAD R9, R200, 0x40, R192 ;  /* 0x00000040c8097824 */ /* 0x000fe200078e02c0 */
[----:B------:R-:W-:Y:S01]  /*21410*/  SEL R55, R197, RZ, !P0 ;  /* 0x000000ffc5377207 */ /* 0x000fe20004000000 */
[----:B------:R-:W-:Y:S02]  /*21420*/  IMAD R4, R54, UR4, RZ ;  /* 0x0000000436047c24 */ /* 0x000fe4000f8e02ff */
[----:B-1----:R-:W-:Y:S01]  /*21430*/  @P1 IMAD.HI.U32 R8, R15, R10, RZ ;  /* 0x0000000a0f081227 */ /* 0x002fe200078e00ff */
[----:B------:R-:W-:-:S03]  /*21440*/  SHF.R.S32.HI R10, RZ, 0x1f, R197 ;  /* 0x0000001fff0a7819 */ /* 0x000fc600000114c5 */
[----:B------:R-:W-:Y:S01]  /*21450*/  IMAD.MOV.U32 R7, RZ, RZ, R15 ;  /* 0x000000ffff077224 */ /* 0x000fe200078e000f */
[----:B---3--:R-:W-:Y:S01]  /*21460*/  @P1 SHF.R.U32.HI R7, RZ, R13, R8 ;  /* 0x0000000dff071219 */ /* 0x008fe20000011608 */
[C---:B------:R-:W-:Y:S01]  /*21470*/  IMAD R11, R195.reuse, UR5, R4 ;  /* 0x00000005c30b7c24 */ /* 0x040fe2000f8e0204 */
[----:B------:R-:W-:Y:S01]  /*21480*/  SEL R28, R10, RZ, !P0 ;  /* 0x000000ff0a1c7207 */ /* 0x000fe20004000000 */
[----:B------:R-:W-:Y:S01]  /*21490*/  IMAD.WIDE.U32 R4, R195, UR4, R48 ;  /* 0x00000004c3047c25 */ /* 0x000fe2000f8e0030 */
[----:B------:R-:W-:-:S03]  /*214a0*/  ULDC.64 UR4, c[0x0][0xb98] ;  /* 0x0002e60000047ab9 */ /* 0x000fc60000000a00 */
[----:B------:R-:W-:Y:S01]  /*214b0*/  IMAD.IADD R5, R5, 0x1, R11 ;  /* 0x0000000105057824 */ /* 0x000fe200078e020b */
[--C-:B------:R-:W-:Y:S01]  /*214c0*/  SHF.R.S32.HI R11, RZ, 0x1f, R7.reuse ;  /* 0x0000001fff0b7819 */ /* 0x100fe20000011407 */
[----:B------:R-:W-:Y:S02]  /*214d0*/  IMAD.MOV R10, RZ, RZ, -R7 ;  /* 0x000000ffff0a7224 */ /* 0x000fe400078e0a07 */
[----:B------:R-:W-:-:S04]  /*214e0*/  IMAD.WIDE.U32 R4, R55, UR4, R4 ;  /* 0x0000000437047c25 */ /* 0x000fc8000f8e0004 */
[----:B------:R-:W-:Y:S01]  /*214f0*/  IMAD.WIDE R2, R9, 0x2, R2 ;  /* 0x0000000209027825 */ /* 0x000fe200078e0202 */
[----:B------:R-:W-:-:S03]  /*21500*/  IADD3 R4, P2, R7, R4, RZ ;  /* 0x0000000407047210 */ /* 0x000fc60007f5e0ff */
[----:B------:R-:W-:Y:S01]  /*21510*/  IMAD R8, R28, UR4, RZ ;  /* 0x000000041c087c24 */ /* 0x000fe2000f8e02ff */
[C---:B------:R-:W-:Y:S01]  /*21520*/  IADD3 R13, P3, R2.reuse, 0x2000, RZ ;  /* 0x00002000020d7810 */ /* 0x040fe20007f7e0ff */
[----:B------:R-:W-:Y:S01]  /*21530*/  IMAD R9, R21, R10, R15 ;  /* 0x0000000a15097224 */ /* 0x000fe200078e020f */
[----:B------:R-:W-:Y:S01]  /*21540*/  IADD3 R15, P0, R2, 0x1000, RZ ;  /* 0x00001000020f7810 */ /* 0x000fe20007f1e0ff */
[----:B------:R-:W-:Y:S01]  /*21550*/  IMAD R8, R55, UR5, R8 ;  /* 0x0000000537087c24 */ /* 0x000fe2000f8e0208 */
[----:B------:R-:W-:Y:S01]  /*21560*/  ULDC.64 UR4, c[0x0][0xb88] ;  /* 0x0002e20000047ab9 */ /* 0x000fe20000000a00 */
[----:B------:R-:W-:Y:S01]  /*21570*/  IMAD.IADD R14, R221, 0x1, R187 ;  /* 0x00000001dd0e7824 */ /* 0x000fe200078e02bb */
[----:B------:R-:W-:Y:S01]  /*21580*/  SHF.R.S32.HI R7, RZ, 0x1f, R9 ;  /* 0x0000001fff077819 */ /* 0x000fe20000011409 */
[----:B------:R-:W-:Y:S01]  /*21590*/  IMAD R57, R6, R21, RZ ;  /* 0x0000001506397224 */ /* 0x000fe200078e02ff */
[----:B------:R-:W-:Y:S02]  /*215a0*/  IADD3.X R5, R11, R5, R8, P2, !PT ;  /* 0x000000050b057210 */ /* 0x000fe400017fe408 */
[----:B------:R-:W-:Y:S01]  /*215b0*/  IADD3 R25, P2, R2, 0x3000, RZ ;  /* 0x0000300002197810 */ /* 0x000fe20007f5e0ff */
[----:B------:R-:W-:Y:S01]  /*215c0*/  IMAD R10, R7, UR4, RZ ;  /* 0x00000004070a7c24 */ /* 0x000fe2000f8e02ff */
[----:B------:R-:W-:Y:S01]  /*215d0*/  LOP3.LUT R12, R13, 0x380, RZ, 0xc0, !PT ;  /* 0x000003800d0c7812 */ /* 0x000fe200078ec0ff */
[----:B------:R-:W-:Y:S01]  /*215e0*/  IMAD.WIDE.U32 R4, R9, UR4, R4 ;  /* 0x0000000409047c25 */ /* 0x000fe2000f8e0004 */
[----:B------:R-:W-:-:S02]  /*215f0*/  LOP3.LUT R24, R25, 0x380, RZ, 0xc0, !PT ;  /* 0x0000038019187812 */ /* 0x000fc400078ec0ff */
[----:B------:R-:W-:Y:S01]  /*21600*/  SHF.R.U64 R12, R12, 0x3, RZ ;  /* 0x000000030c0c7819 */ /* 0x000fe200000012ff */
[----:B------:R-:W-:Y:S01]  /*21610*/  IMAD R7, R9, UR5, R10 ;  /* 0x0000000509077c24 */ /* 0x000fe2000f8e020a */
[----:B------:R-:W-:Y:S01]  /*21620*/  ULDC.64 UR4, c[0x0][0xb50] ;  /* 0x0002d40000047ab9 */ /* 0x000fe20000000a00 */
[----:B------:R-:W-:Y:S01]  /*21630*/  SHF.R.U64 R24, R24, 0x3, RZ ;  /* 0x0000000318187819 */ /* 0x000fe200000012ff */
[----:B------:R-:W-:Y:S01]  /*21640*/  IMAD.X R9, RZ, RZ, R3, P0 ;  /* 0x000000ffff097224 */ /* 0x000fe200000e0603 */
[----:B------:R-:W-:Y:S01]  /*21650*/  LEA R10, P4, R4, UR4, 0x2 ;  /* 0x00000004040a7c11 */ /* 0x000fe2000f8810ff */
[----:B------:R-:W-:Y:S01]  /*21660*/  IMAD.IADD R5, R5, 0x1, R7 ;  /* 0x0000000105057824 */ /* 0x000fe200078e0207 */
[----:B------:R-:W-:Y:S02]  /*21670*/  LOP3.LUT P0, RZ, R209, 0x3, RZ, 0xc0, !PT ;  /* 0x00000003d1ff7812 */ /* 0x000fe4000780c0ff */
[----:B------:R-:W-:Y:S01]  /*21680*/  LOP3.LUT R24, R24, R25, RZ, 0x3c, !PT ;  /* 0x0000001918187212 */ /* 0x000fe200078e3cff */
[----:B------:R-:W-:Y:S01]  /*21690*/  SHFL.IDX PT, R50, R10, RZ, 0x1c1f ;  /* 0x001c1fff0a327589 */ /* 0x000fe200000e0000 */
[----:B------:R-:W-:Y:S01]  /*216a0*/  LEA.HI.X R11, R4, UR5, R5, 0x2, P4 ;  /* 0x00000005040b7c11 */ /* 0x000fe2000a0f1405 */
[--C-:B------:R-:W-:Y:S01]  /*216b0*/  IMAD.X R25, RZ, RZ, R3.reuse, P2 ;  /* 0x000000ffff197224 */ /* 0x100fe200010e0603 */
[C---:B------:R-:W-:Y:S01]  /*216c0*/  ISETP.GE.OR P2, PT, R14.reuse, R57, P0 ;  /* 0x000000390e00720c */ /* 0x040fe20000746670 */
[----:B------:R-:W-:Y:S01]  /*216d0*/  SHFL.IDX PT, R52, R10, 0x1, 0x1c1f ;  /* 0x003c1f000a347f89 */ /* 0x000fe200000e0000 */
[----:B------:R-:W-:Y:S01]  /*216e0*/  VIADD R4, R14, 0x8 ;  /* 0x000000080e047836 */ /* 0x000fe20000000000 */
[----:B------:R-:W-:Y:S01]  /*216f0*/  LOP3.LUT R12, R12, R13, RZ, 0x3c, !PT ;  /* 0x0000000d0c0c7212 */ /* 0x000fe200078e3cff */
[--C-:B------:R-:W-:Y:S01]  /*21700*/  IMAD.X R13, RZ, RZ, R3.reuse, P3 ;  /* 0x000000ffff0d7224 */ /* 0x100fe200018e0603 */
[----:B------:R-:W1:Y:S01]  /*21710*/  SHFL.IDX PT, R51, R11, RZ, 0x1c1f ;  /* 0x001c1fff0b337589 */ /* 0x000e6200000e0000 */
[----:B------:R-:W-:Y:S01]  /*21720*/  IADD3 R5, P3, R2, 0x7000, RZ ;  /* 0x0000700002057810 */ /* 0x000fe20007f7e0ff */
[----:B------:R-:W-:Y:S01]  /*21730*/  ULDC.64 UR4, c[0x0][0xaa0] ;  /* 0x0002a80000047ab9 */ /* 0x000fe20000000a00 */
[----:B------:R-:W-:Y:S01]  /*21740*/  ISETP.GE.OR P0, PT, R4, R57, P0 ;  /* 0x000000390400720c */ /* 0x000fe20000706670 */
[----:B------:R-:W2:Y:S01]  /*21750*/  SHFL.IDX PT, R53, R11, 0x1, 0x1c1f ;  /* 0x003c1f000b357f89 */ /* 0x000ea200000e0000 */
[C---:B------:R-:W-:Y:S01]  /*21760*/  IADD3 R33, P6, R2.reuse, 0x4000, RZ ;  /* 0x0000400002217810 */ /* 0x040fe20007fde0ff */
[----:B------:R-:W-:Y:S01]  /*21770*/  IMAD.X R45, RZ, RZ, R3, P3 ;  /* 0x000000ffff2d7224 */ /* 0x000fe200018e0603 */
[----:B------:R-:W-:-:S02]  /*21780*/  IADD3 R37, P5, R2, 0x5000, RZ ;  /* 0x0000500002257810 */ /* 0x000fc40007fbe0ff */
[C---:B------:R-:W-:Y:S02]  /*21790*/  IADD3 R41, P4, R2.reuse, 0x6000, RZ ;  /* 0x0000600002297810 */ /* 0x040fe40007f9e0ff */
[----:B------:R-:W-:Y:S02]  /*217a0*/  LOP3.LUT R7, R2, 0x380, RZ, 0xc0, !PT ;  /* 0x0000038002077812 */ /* 0x000fe400078ec0ff */
[----:B------:R-:W-:Y:S02]  /*217b0*/  LOP3.LUT R4, R5, 0x380, RZ, 0xc0, !PT ;  /* 0x0000038005047812 */ /* 0x000fe400078ec0ff */
[----:B------:R-:W-:Y:S02]  /*217c0*/  LOP3.LUT R32, R33, 0x380, RZ, 0xc0, !PT ;  /* 0x0000038021207812 */ /* 0x000fe400078ec0ff */
[----:B------:R-:W-:Y:S02]  /*217d0*/  LOP3.LUT R36, R37, 0x380, RZ, 0xc0, !PT ;  /* 0x0000038025247812 */ /* 0x000fe400078ec0ff */
[----:B------:R-:W-:-:S02]  /*217e0*/  LOP3.LUT R40, R41, 0x380, RZ, 0xc0, !PT ;  /* 0x0000038029287812 */ /* 0x000fc400078ec0ff */
[----:B------:R-:W-:Y:S02]  /*217f0*/  SHF.R.U64 R7, R7, 0x3, RZ ;  /* 0x0000000307077819 */ /* 0x000fe400000012ff */
[----:B------:R-:W-:Y:S01]  /*21800*/  SHF.R.U64 R4, R4, 0x3, RZ ;  /* 0x0000000304047819 */ /* 0x000fe200000012ff */
[----:B-1----:R1:W-:Y:S01]  /*21810*/  @!P2 ST.E desc[UR60][R50.64], R0 ;  /* 0x000000003200a985 */ /* 0x0023e2000c10193c */
[----:B------:R-:W-:Y:S02]  /*21820*/  SHF.R.U64 R32, R32, 0x3, RZ ;  /* 0x0000000320207819 */ /* 0x000fe400000012ff */
[----:B------:R-:W-:Y:S01]  /*21830*/  SHF.R.U64 R36, R36, 0x3, RZ ;  /* 0x0000000324247819 */ /* 0x000fe200000012ff */
[----:B--2---:R2:W-:Y:S01]  /*21840*/  @!P0 ST.E desc[UR60][R52.64], R20 ;  /* 0x0000001434008985 */ /* 0x0045e2000c10193c */
[----:B------:R-:W-:Y:S02]  /*21850*/  SHF.R.U64 R40, R40, 0x3, RZ ;  /* 0x0000000328287819 */ /* 0x000fe400000012ff */
[----:B------:R-:W-:Y:S01]  /*21860*/  LOP3.LUT R2, R7, R2, RZ, 0x3c, !PT ;  /* 0x0000000207027212 */ /* 0x000fe200078e3cff */
[----:B------:R-:W-:Y:S01]  /*21870*/  IMAD R49, R49, UR4, RZ ;  /* 0x0000000431317c24 */ /* 0x000fe2000f8e02ff */
[----:B------:R-:W-:Y:S01]  /*21880*/  LOP3.LUT R32, R32, R33, RZ, 0x3c, !PT ;  /* 0x0000002120207212 */ /* 0x000fe200078e3cff */
[--C-:B------:R-:W-:Y:S01]  /*21890*/  IMAD.X R33, RZ, RZ, R3.reuse, P6 ;  /* 0x000000ffff217224 */ /* 0x100fe200030e0603 */
[----:B------:R-:W-:Y:S01]  /*218a0*/  LOP3.LUT R36, R36, R37, RZ, 0x3c, !PT ;  /* 0x0000002524247212 */ /* 0x000fe200078e3cff */
[----:B-1----:R-:W1:Y:S01]  /*218b0*/  @P1 LDC R51, c[0x0][0xbec] ;  /* 0x0002fb00ff331b82 */ /* 0x002e620000000800 */
[----:B------:R-:W-:Y:S01]  /*218c0*/  LOP3.LUT R40, R40, R41, RZ, 0x3c, !PT ;  /* 0x0000002928287212 */ /* 0x000fe200078e3cff */
[--C-:B------:R-:W-:Y:S01]  /*218d0*/  IMAD.X R37, RZ, RZ, R3.reuse, P5 ;  /* 0x000000ffff257224 */ /* 0x100fe200028e0603 */
[----:B------:R-:W-:Y:S01]  /*218e0*/  LOP3.LUT R44, R4, R5, RZ, 0x3c, !PT ;  /* 0x00000005042c7212 */ /* 0x000fe200078e3cff */
[----:B------:R-:W-:Y:S01]  /*218f0*/  IMAD.X R41, RZ, RZ, R3, P4 ;  /* 0x000000ffff297224 */ /* 0x000fe200020e0603 */
[----:B------:R3:W5:Y:S01]  /*21900*/  LD.E.128 R4, desc[UR60][R2.64] ;  /* 0x0000003c02047980 */ /* 0x000762000c101d00 */
[----:B------:R-:W-:-:S02]  /*21910*/  LOP3.LUT R8, R15, 0x380, RZ, 0xc0, !PT ;  /* 0x000003800f087812 */ /* 0x000fc400078ec0ff */
[----:B--2---:R-:W2:Y:S01]  /*21920*/  @P1 LDC R53, c[0x0][0xbf0] ;  /* 0x0002fc00ff351b82 */ /* 0x004ea20000000800 */
[----:B------:R-:W-:Y:S01]  /*21930*/  IMAD R49, R48, UR5, R49 ;  /* 0x0000000530317c24 */ /* 0x000fe2000f8e0231 */
[----:B------:R-:W-:Y:S01]  /*21940*/  SHF.R.U64 R8, R8, 0x3, RZ ;  /* 0x0000000308087819 */ /* 0x000fe200000012ff */
[----:B------:R-:W-:Y:S01]  /*21950*/  IMAD R0, R194, 0x20, R200 ;  /* 0x00000020c2007824 */ /* 0x000fe200078e02c8 */
[----:B------:R-:W5:Y:S02]  /*21960*/  LD.E.128 R24, desc[UR60][R24.64] ;  /* 0x0000003c18187980 */ /* 0x000f64000c101d00 */
[----:B------:R-:W-:Y:S01]  /*21970*/  LOP3.LUT R8, R8, R15, RZ, 0x3c, !PT ;  /* 0x0000000f08087212 */ /* 0x000fe200078e3cff */
[----:B---3--:R-:W-:Y:S01]  /*21980*/  IMAD.WIDE.U32 R2, R48, UR4, RZ ;  /* 0x0000000430027c25 */ /* 0x008fe2000f8e00ff */
[----:B------:R-:W-:Y:S01]  /*21990*/  ULDC.64 UR4, c[0x0][0xae8] ;  /* 0x0002ba0000047ab9 */ /* 0x000fe20000000a00 */
[----:B------:R-:W5:Y:S02]  /*219a0*/  LD.E.128 R12, desc[UR60][R12.64] ;  /* 0x0000003c0c0c7980 */ /* 0x000f64000c101d00 */
[----:B------:R-:W-:-:S02]  /*219b0*/  IMAD.IADD R3, R3, 0x1, R49 ;  /* 0x0000000103037824 */ /* 0x000fc400078e0231 */
[----:B------:R-:W-:Y:S01]  /*219c0*/  IMAD R20, R54, UR4, RZ ;  /* 0x0000000436147c24 */ /* 0x000fe2000f8e02ff */
[----:B------:R-:W5:Y:S01]  /*219d0*/  LD.E.128 R8, desc[UR60][R8.64] ;  /* 0x0000003c08087980 */ /* 0x000f62000c101d00 */
[----:B------:R-:W-:Y:S02]  /*219e0*/  IMAD.IADD R48, R187, 0x1, R0 ;  /* 0x00000001bb307824 */ /* 0x000fe400078e0200 */
[C---:B------:R-:W-:Y:S01]  /*219f0*/  IMAD R49, R195.reuse, UR5, R20 ;  /* 0x00000005c3317c24 */ /* 0x040fe2000f8e0214 */
[----:B------:R-:W5:Y:S01]  /*21a00*/  LD.E.128 R32, desc[UR60][R32.64] ;  /* 0x0000003c20207980 */ /* 0x000f62000c101d00 */
[----:B------:R-:W-:Y:S01]  /*21a10*/  IMAD.WIDE.U32 R2, R195, UR4, R2 ;  /* 0x00000004c3027c25 */ /* 0x000fe2000f8e0002 */
[----:B------:R-:W-:Y:S02]  /*21a20*/  ULDC.64 UR4, c[0x0][0xaf0] ;  /* 0x0002bc0000047ab9 */ /* 0x000fe40000000a00 */
[----:B------:R-:W5:Y:S01]  /*21a30*/  LD.E.128 R36, desc[UR60][R36.64] ;  /* 0x0000003c24247980 */ /* 0x000f62000c101d00 */
[----:B-1----:R-:W-:-:S03]  /*21a40*/  @P1 IMAD.HI.U32 R0, R48, R51, RZ ;  /* 0x0000003330001227 */ /* 0x002fc600078e00ff */
[----:B------:R-:W5:Y:S01]  /*21a50*/  LD.E.128 R40, desc[UR60][R40.64] ;  /* 0x0000003c28287980 */ /* 0x000f62000c101d00 */
[----:B------:R-:W-:Y:S02]  /*21a60*/  IMAD.IADD R3, R3, 0x1, R49 ;  /* 0x0000000103037824 */ /* 0x000fe400078e0231 */
[----:B------:R-:W-:Y:S01]  /*21a70*/  IMAD.MOV.U32 R49, RZ, RZ, R48 ;  /* 0x000000ffff317224 */ /* 0x000fe200078e0030 */
[----:B--2---:R-:W-:Y:S01]  /*21a80*/  @P1 SHF.R.U32.HI R49, RZ, R53, R0 ;  /* 0x00000035ff311219 */ /* 0x004fe20000011600 */
[----:B------:R-:W-:Y:S01]  /*21a90*/  IMAD R20, R28, UR4, RZ ;  /* 0x000000041c147c24 */ /* 0x000fe2000f8e02ff */
[----:B------:R-:W5:Y:S02]  /*21aa0*/  LD.E.128 R44, desc[UR60][R44.64] ;  /* 0x0000003c2c2c7980 */ /* 0x000f64000c101d00 */
[--C-:B------:R-:W-:Y:S01]  /*21ab0*/  SHF.R.S32.HI R0, RZ, 0x1f, R49.reuse ;  /* 0x0000001fff007819 */ /* 0x100fe20000011431 */
[----:B------:R-:W-:Y:S01]  /*21ac0*/  IMAD R51, R55, UR5, R20 ;  /* 0x0000000537337c24 */ /* 0x000fe2000f8e0214 */
[----:B------:R-:W-:Y:S01]  /*21ad0*/  @!PT LDS RZ, [RZ] ;  /* 0x00000000fffff984 */ /* 0x000fe20000000800 */
[----:B------:R-:W-:Y:S01]  /*21ae0*/  @!PT LDS RZ, [RZ] ;  /* 0x00000000fffff984 */ /* 0x000fe20000000800 */
[----:B------:R-:W-:Y:S01]  /*21af0*/  @!PT LDS RZ, [RZ] ;  /* 0x00000000fffff984 */ /* 0x000fe20000000800 */
[----:B------:R-:W-:Y:S01]  /*21b00*/  @!PT LDS RZ, [RZ] ;  /* 0x00000000fffff984 */ /* 0x000fe20000000800 */
[----:B------:R1:W-:Y:S06]  /*21b10*/  MEMBAR.ALL.CTA ;  /* 0x0000000000007992 */ /* 0x0003ec0000008000 */
[----:B-1----:R-:W1:Y:S01]  /*21b20*/  FENCE.VIEW.ASYNC.S ;  /* 0x00000000000073c6 */ /* 0x002e620000000000 */
[----:B------:R-:W-:-:S02]  /*21b30*/  IMAD.MOV R20, RZ, RZ, -R49 ;  /* 0x000000ffff147224 */ /* 0x000fc400078e0a31 */
        /* <DEDUP_REMOVED lines=10> */
[----:B------:R-:W-:Y:S02]  /*21be0*/  IMAD.IADD R3, R3, 0x1, R51 ;  /* 0x0000000103037824 */ /* 0x000fe400078e0233 */
[----:B------:R-:W-:Y:S02]  /*21bf0*/  IMAD R20, R0, UR4, RZ ;  /* 0x0000000400147c24 */ /* 0x000fe4000f8e02ff */
[----:B------:R-:W-:Y:S02]  /*21c00*/  VIADD R0, R50, 0x20 ;  /* 0x0000002032007836 */ /* 0x000fe40000000000 */
[C---:B------:R-:W-:Y:S02]  /*21c10*/  IMAD R49, R21.reuse, UR5, R20 ;  /* 0x0000000515317c24 */ /* 0x040fe4000f8e0214 */
[----:B------:R-:W-:Y:S01]  /*21c20*/  IMAD.WIDE.U32 R2, R21, UR4, R2 ;  /* 0x0000000415027c25 */ /* 0x000fe2000f8e0002 */
[-C--:B------:R-:W-:Y:S01]  /*21c30*/  ISETP.GE.AND P0, PT, R0, R57.reuse, PT ;  /* 0x000000390000720c */ /* 0x080fe20003f06270 */
[----:B------:R-:W-:Y:S01]  /*21c40*/  ULDC.64 UR4, c[0x0][0xa80] ;  /* 0x0002a00000047ab9 */ /* 0x000fe20000000a00 */
[----:B------:R-:W-:Y:S01]  /*21c50*/  ISETP.GE.AND P2, PT, R50, R57, PT ;  /* 0x000000393200720c */ /* 0x000fe20003f46270 */
[----:B------:R-:W-:Y:S01]  /*21c60*/  VIADD R0, R18, 0x2a820 ;  /* 0x0002a82012007836 */ /* 0x000fe20000000000 */
[----:B------:R-:W-:Y:S01]  /*21c70*/  LEA R28, P3, R2, UR4, 0x1 ;  /* 0x00000004021c7c11 */ /* 0x000fe2000f8608ff */
[----:B------:R-:W-:-:S02]  /*21c80*/  IMAD.IADD R3, R3, 0x1, R49 ;  /* 0x0000000103037824 */ /* 0x000fc400078e0231 */
[----:B------:R-:W-:Y:S01]  /*21c90*/  VIADD R20, R50, 0x40 ;  /* 0x0000004032147836 */ /* 0x000fe20000000000 */
[----:B------:R-:W-:Y:S02]  /*21ca0*/  PRMT R0, RZ, 0x654, R0 ;  /* 0x00000654ff007816 */ /* 0x000fe40000000000 */
[----:B------:R-:W-:Y:S01]  /*21cb0*/  LEA.HI.X R48, R2, UR5, R3, 0x1, P3 ;  /* 0x0000000502307c11 */ /* 0x000fe200098f0c03 */
[----:B------:R-:W-:Y:S01]  /*21cc0*/  BSSY B1, `(.L_x_1850) ;  /* 0x000000f000017945 */ /* 0x000fe20003800000 */
[----:B------:R-:W-:Y:S01]  /*21cd0*/  ISETP.GE.AND P1, PT, R20, R57, PT ;  /* 0x000000391400720c */ /* 0x000fe20003f26270 */
[----:B-1----:R1:W-:Y:S01]  /*21ce0*/  SYNCS.ARRIVE.TRANS64.RED.A1T0 RZ, [R0+URZ], RZ ;  /* 0x000000ff00ff79a7 */ /* 0x0023e2000810043f */
[----:B------:R2:W3:Y:S04]  /*21cf0*/  SHFL.IDX PT, R20, R28, RZ, 0x181f ;  /* 0x00181fff1c147589 */ /* 0x0004e800000e0000 */
[----:B-1----:R2:W1:Y:S01]  /*21d00*/  SHFL.IDX PT, R0, R48, RZ, 0x181f ;  /* 0x00181fff30007589 */ /* 0x00246200000e0000 */
[----:B------:R-:W-:Y:S06]  /*21d10*/  @P2 BRA `(.L_x_1851) ;  /* 0x0000000000242947 */ /* 0x000fec0003800000 */
        /* <DEDUP_REMOVED lines=9> */
.L_x_1851:
[----:B------:R-:W-:Y:S05]  /*21db0*/  BSYNC B1 ;  /* 0x0000000000017941 */ /* 0x000fea0003800000 */
.L_x_1850:
        /* <DEDUP_REMOVED lines=13> */
.L_x_1853:
[----:B------:R-:W-:Y:S05]  /*21e90*/  BSYNC B1 ;  /* 0x0000000000017941 */ /* 0x000fea0003800000 */
.L_x_1852:
        /* <DEDUP_REMOVED lines=13> */
.L_x_1855:
[----:B------:R-:W-:Y:S05]  /*21f70*/  BSYNC B1 ;  /* 0x0000000000017941 */ /* 0x000fea0003800000 */
.L_x_1854:
        /* <DEDUP_REMOVED lines=12> */
[----:B--2---:R-:W-:-:S04]  /*22040*/  LEA R2, P0, R193, R28, 0x1 ;  /* 0x0000001cc1027211 */ /* 0x004fc800078008ff */
[----:B------:R-:W-:-:S05]  /*22050*/  LEA.HI.X R3, R193, R48, R223, 0x1, P0 ;  /* 0x00000030c1037211 */ /* 0x000fca00000f0cdf */
[----:B------:R4:W-:Y:S01]  /*22060*/  ST.E.128 desc[UR60][R2.64], R44 ;  /* 0x0000002c02007985 */ /* 0x0009e2000c101d3c */
[----:B------:R-:W-:Y:S05]  /*22070*/  BRA `(.L_x_1856) ;  /* 0x0000000800b47947 */ /* 0x000fea0003800000 */
.L_x_1848:
[----:B------:R-:W-:Y:S01]  /*22080*/  ULDC.64 UR4, c[0x0][0xc00] ;  /* 0x0003000000047ab9 */ /* 0x000fe20000000a00 */
[----:B------:R-:W2:Y:S01]  /*22090*/  LDC.64 R2, c[0x0][0xc00] ;  /* 0x00030000ff027b82 */ /* 0x000ea20000000a00 */
[----:B------:R-:W-:Y:S01]  /*220a0*/  ISETP.NE.U32.AND P0, PT, RZ, UR4, PT ;  /* 0x00000004ff007c0c */ /* 0x000fe2000bf05070 */
[----:B------:R-:W-:-:S03]  /*220b0*/  IMAD.MOV.U32 R6, RZ, RZ, RZ ;  /* 0x000000ffff067224 */ /* 0x000fc600078e00ff */
[----:B------:R-:W-:Y:S01]  /*220c0*/  ISETP.NE.AND.EX P0, PT, RZ, UR5, PT, P0 ;  /* 0x00000005ff007c0c */ /* 0x000fe2000bf05300 */
[----:B------:R-:W-:Y:S02]  /*220d0*/  ULDC.64 UR4, c[0x0][0xc08] ;  /* 0x0003020000047ab9 */ /* 0x000fe40000000a00 */
[----:B------:R-:W-:Y:S01]  /*220e0*/  ISETP.NE.U32.AND P1, PT, RZ, UR4, PT ;  /* 0x00000004ff007c0c */ /* 0x000fe2000bf25070 */
[----:B------:R-:W3:Y:S03]  /*220f0*/  LDC R21, c[0x0][0xbe8] ;  /* 0x0002fa00ff157b82 */ /* 0x000ee60000000800 */
[----:B------:R-:W-:Y:S01]  /*22100*/  ISETP.NE.AND.EX P1, PT, RZ, UR5, PT, P1 ;  /* 0x00000005ff007c0c */ /* 0x000fe2000bf25310 */
[----:B--2---:R-:W-:-:S12]  /*22110*/  IMAD.WIDE R2, R197, 0x4, R2 ;  /* 0x00000004c5027825 */ /* 0x004fd800078e0202 */
[----:B------:R-:W2:Y:S01]  /*22120*/  @P1 LDC.64 R4, c[0x0][0xc08] ;  /* 0x00030200ff041b82 */ /* 0x000ea20000000a00 */
[----:B------:R-:W-:Y:S02]  /*22130*/  ULDC UR4, c[0x0][0xa88] ;  /* 0x0002a20000047ab9 */ /* 0x000fe40000000800 */
[----:B------:R-:W-:Y:S01]  /*22140*/  IMAD.U32 R0, RZ, RZ, UR4 ;  /* 0x00000004ff007e24 */ /* 0x000fe2000f8e00ff */
[----:B------:R4:W5:Y:S01]  /*22150*/  @P0 LDG.E R6, desc[UR60][R2.64] ;  /* 0x0000003c02060981 */ /* 0x000962000c1e1900 */
[----:B--2---:R-:W-:-:S05]  /*22160*/  @P1 IMAD.WIDE R4, R197, 0x4, R4 ;  /* 0x00000004c5041825 */ /* 0x004fca00078e0204 */
[----:B------:R4:W5:Y:S01]  /*22170*/  @P1 LDG.E R0, desc[UR60][R4.64] ;  /* 0x0000003c04001981 */ /* 0x000962000c1e1900 */
[----:B---3--:R-:W-:Y:S01]  /*22180*/  ISETP.NE.AND P2, PT, R21, 0x1, PT ;  /* 0x000000011500780c */ /* 0x008fe20003f45270 */
[----:B------:R-:W2:-:S12]  /*22190*/  S2R R8, SR_TID.X ;  /* 0x0000000000087919 */ /* 0x000e980000002100 */
[----:B------:R-:W3:Y:S08]  /*221a0*/  @P2 LDC R20, c[0x0][0xbec] ;  /* 0x0002fb00ff142b82 */ /* 0x000ef00000000800 */
[----:B------:R-:W0:Y:S01]  /*221b0*/  @P2 LDC R25, c[0x0][0xbf0] ;  /* 0x0002fc00ff192b82 */ /* 0x000e220000000800 */
[----:B--2---:R-:W-:-:S05]  /*221c0*/  VIADD R7, R8, 0xffffff80 ;  /* 0xffffff8008077836 */ /* 0x004fca0000000000 */
[----:B------:R-:W-:Y:S02]  /*221d0*/  ISETP.GE.AND P3, PT, R7, 0x80, PT ;  /* 0x000000800700780c */ /* 0x000fe40003f66270 */
[----:B------:R-:W-:Y:S01]  /*221e0*/  SHF.R.S32.HI R7, RZ, 0x1f, R197 ;  /* 0x0000001fff077819 */ /* 0x000fe200000114c5 */
[----:B----4-:R-:W-:Y:S10]  /*221f0*/  @P1 BRA `(.L_x_1857) ;  /* 0x0000000000101947 */ /* 0x010ff40003800000 */
[----:B------:R-:W-:Y:S05]  /*22200*/  @!P0 BRA `(.L_x_1857) ;  /* 0x00000000000c8947 */ /* 0x000fea0003800000 */
[----:B------:R-:W2:Y:S04]  /*22210*/  LDG.E R5, desc[UR60][R2.64] ;  /* 0x0000003c02057981 */ /* 0x000ea8000c1e1900 */
[----:B-----5:R-:W2:Y:S02]  /*22220*/  LDG.E R0, desc[UR60][R2.64+0x4] ;  /* 0x0000043c02007981 */ /* 0x020ea4000c1e1900 */
[----:B--2---:R-:W-:-:S07]  /*22230*/  IMAD.IADD R0, R0, 0x1, -R5 ;  /* 0x0000000100007824 */ /* 0x004fce00078e0a05 */
.L_x_1857:
[----:B------:R-:W-:Y:S01]  /*22240*/  BSSY B1, `(.L_x_1858) ;  /* 0x000002c000017945 */ /* 0x000fe20003800000 */
[----:B------:R-:W-:Y:S02]  /*22250*/  SHF.R.S32.HI R10, RZ, 0x1f, R195 ;  /* 0x0000001fff0a7819 */ /* 0x000fe400000114c3 */
[----:B------:R-:W-:Y:S02]  /*22260*/  SEL R13, R197, RZ, !P0 ;  /* 0x000000ffc50d7207 */ /* 0x000fe40004000000 */
[----:B------:R-:W-:Y:S02]  /*22270*/  SEL R12, R7, RZ, !P0 ;  /* 0x000000ff070c7207 */ /* 0x000fe40004000000 */
[----:B-----5:R-:W-:Y:S01]  /*22280*/  SHF.R.S32.HI R11, RZ, 0x1f, R6 ;  /* 0x0000001fff0b7819 */ /* 0x020fe20000011406 */
[----:B------:R-:W-:Y:S06]  /*22290*/  @P3 BRA `(.L_x_1859) ;  /* 0x0000000000983947 */ /* 0x000fec0003800000 */
[----:B------:R-:W2:Y:S01]  /*222a0*/  LDC R14, c[0x0][0xbe8] ;  /* 0x0002fa00ff0e7b82 */ /* 0x000ea20000000800 */
[----:B------:R-:W-:Y:S01]  /*222b0*/  IADD3 R9, R187, -0x80, R8 ;  /* 0xffffff80bb097810 */ /* 0x000fe20007ffe008 */
[----:B--2---:R-:W-:-:S05]  /*222c0*/  IMAD R2, R0, R14, RZ ;  /* 0x0000000e00027224 */ /* 0x004fca00078e02ff */
        /* <DEDUP_REMOVED lines=9> */
[----:B------:R-:W2:Y:S01]  /*22360*/  @P0 LDC R4, c[0x0][0xbec] ;  /* 0x0002fb00ff040b82 */ /* 0x000ea20000000800 */
[----:B------:R-:W-:Y:S01]  /*22370*/  IMAD R7, R195, UR5, R8 ;  /* 0x00000005c3077c24 */ /* 0x000fe2000f8e0208 */
[----:B------:R-:W-:-:S03]  /*22380*/  ULDC.64 UR4, c[0x0][0xb98] ;  /* 0x0002e60000047ab9 */ /* 0x000fc60000000a00 */
[----:B------:R-:W-:-:S03]  /*22390*/  IMAD.IADD R3, R3, 0x1, R7 ;  /* 0x0000000103037824 */ /* 0x000fc600078e0207 */
[----:B------:R-:W4:Y:S01]  /*223a0*/  @P0 LDC R15, c[0x0][0xbf0] ;  /* 0x0002fc00ff0f0b82 */ /* 0x000f220000000800 */
[----:B------:R-:W-:-:S04]  /*223b0*/  IMAD.WIDE.U32 R2, R13, UR4, R2 ;  /* 0x000000040d027c25 */ /* 0x000fc8000f8e0002 */
[----:B--2---:R-:W-:-:S05]  /*223c0*/  @P0 IMAD.HI.U32 R4, R9, R4, RZ ;  /* 0x0000000409040227 */ /* 0x004fca00078e00ff */
        /* <DEDUP_REMOVED lines=19> */
.L_x_1859:
[----:B------:R-:W-:Y:S05]  /*22500*/  BSYNC B1 ;  /* 0x0000000000017941 */ /* 0x000fea0003800000 */
.L_x_1858:
[----:B------:R-:W-:Y:S01]  /*22510*/  ULDC.64 UR4, c[0x0][0xaa0] ;  /* 0x0002a80000047ab9 */ /* 0x000fe20000000a00 */
[----:B--2---:R-:W-:Y:S01]  /*22520*/  IMAD R4, R194, 0x20, R200 ;  /* 0x00000020c2047824 */ /* 0x004fe200078e02c8 */
[----:B------:R-:W-:Y:S01]  /*22530*/  BSSY B1, `(.L_x_1860) ;  /* 0x0000037000017945 */ /* 0x000fe20003800000 */
[----:B------:R-:W-:Y:S02]  /*22540*/  IMAD R3, R11, UR4, RZ ;  /* 0x000000040b037c24 */ /* 0x000fe4000f8e02ff */
[----:B------:R-:W-:Y:S02]  /*22550*/  IMAD.IADD R9, R187, 0x1, R4 ;  /* 0x00000001bb097824 */ /* 0x000fe400078e0204 */
[C---:B------:R-:W-:Y:S02]  /*22560*/  IMAD R5, R6.reuse, UR5, R3 ;  /* 0x0000000506057c24 */ /* 0x040fe4000f8e0203 */
[----:B------:R-:W-:Y:S01]  /*22570*/  IMAD.WIDE.U32 R2, R6, UR4, RZ ;  /* 0x0000000406027c25 */ /* 0x000fe2000f8e00ff */
[----:B------:R-:W-:-:S03]  /*22580*/  ULDC.64 UR4, c[0x0][0xae8] ;  /* 0x0002ba0000047ab9 */ /* 0x000fc60000000a00 */
[----:B------:R-:W-:Y:S02]  /*22590*/  IMAD.IADD R3, R3, 0x1, R5 ;  /* 0x0000000103037824 */ /* 0x000fe400078e0205 */
[----:B------:R-:W-:Y:S02]  /*225a0*/  IMAD R6, R10, UR4, RZ ;  /* 0x000000040a067c24 */ /* 0x000fe4000f8e02ff */
[----:B---3--:R-:W-:-:S04]  /*225b0*/  @P2 IMAD.HI.U32 R4, R9, R20, RZ ;  /* 0x0000001409042227 */ /* 0x008fc800078e00ff */
[C---:B------:R-:W-:Y:S02]  /*225c0*/  IMAD R7, R195.reuse, UR5, R6 ;  /* 0x00000005c3077c24 */ /* 0x040fe4000f8e0206 */
[----:B------:R-:W-:Y:S01]  /*225d0*/  IMAD.WIDE.U32 R2, R195, UR4, R2 ;  /* 0x00000004c3027c25 */ /* 0x000fe2000f8e0002 */
[----:B------:R-:W-:-:S03]  /*225e0*/  ULDC.64 UR4, c[0x0][0xaf0] ;  /* 0x0002bc0000047ab9 */ /* 0x000fc60000000a00 */
[----:B------:R-:W-:Y:S01]  /*225f0*/  IMAD.MOV.U32 R5, RZ, RZ, R9 ;  /* 0x000000ffff057224 */ /* 0x000fe200078e0009 */
[----:B0-----:R-:W-:Y:S01]  /*22600*/  @P2 SHF.R.U32.HI R5, RZ, R25, R4 ;  /* 0x00000019ff052219 */ /* 0x001fe20000011604 */
        /* <DEDUP_REMOVED lines=41> */
.L_x_1861:
[----:B------:R-:W-:Y:S05]  /*228a0*/  BSYNC B1 ;  /* 0x0000000000017941 */ /* 0x000fea0003800000 */
.L_x_1860:
        /* <DEDUP_REMOVED lines=13> */
.L_x_1863:
[----:B------:R-:W-:Y:S05]  /*22980*/  BSYNC B1 ;  /* 0x0000000000017941 */ /* 0x000fea0003800000 */
.L_x_1862:
        /* <DEDUP_REMOVED lines=13> */
.L_x_1865:
[----:B------:R-:W-:Y:S05]  /*22a60*/  BSYNC B1 ;  /* 0x0000000000017941 */ /* 0x000fea0003800000 */
.L_x_1864:
[----:B0-----:R-:W-:Y:S01]  /*22a70*/  VIADD R0, R8, 0x60 ;  /* 0x0000006008007836 */ /* 0x001fe20000000000 */
[----:B------:R0:W0:Y:S04]  /*22a80*/  SHFL.IDX PT, R6, R5, 0x3, 0x181f ;  /* 0x00781f0005067f89 */ /* 0x00002800000e0000 */
[----:B------:R-:W-:Y:S01]  /*22a90*/  ISETP.GE.AND P0, PT, R0, R21, PT ;  /* 0x000000150000720c */ /* 0x000fe20003f06270 */
[----:B----4-:R4:W0:-:S12]  /*22aa0*/  SHFL.IDX PT, R2, R4, 0x3, 0x181f ;  /* 0x00781f0004027f89 */ /* 0x01081800000e0000 */
[----:B----4-:R-:W-:Y:S05]  /*22ab0*/  @P0 BRA `(.L_x_1856) ;  /* 0x0000000000240947 */ /* 0x010fea0003800000 */
[----:B------:R-:W-:Y:S02]  /*22ac0*/  ULDC UR4, c[0x0][0xac8] ;  /* 0x0002b20000047ab9 */ /* 0x000fe40000000800 */
[----:B------:R-:W-:Y:S02]  /*22ad0*/  ISETP.GE.AND P2, PT, R192, UR4, PT ;  /* 0x00000004c0007c0c */ /* 0x000fe4000bf46270 */
[----:B------:R-:W-:-:S11]  /*22ae0*/  ISETP.GE.AND P3, PT, R193, UR4, PT ;  /* 0x00000004c1007c0c */ /* 0x000fd6000bf66270 */
[CC--:B0-23--:R-:W-:Y:S02]  /*22af0*/  @!P2 LEA R4, P0, R192.reuse, R2.reuse, 0x1 ;  /* 0x00000002c004a211 */ /* 0x0cdfe400078008ff */
[C---:B------:R-:W-:Y:S02]  /*22b00*/  @!P3 LEA R2, P1, R193.reuse, R2, 0x1 ;  /* 0x00000002c102b211 */ /* 0x040fe400078208ff */
[-C--:B------:R-:W-:Y:S02]  /*22b10*/  @!P2 LEA.HI.X R5, R192, R6.reuse, R225, 0x1, P0 ;  /* 0x00000006c005a211 */ /* 0x080fe400000f0ce1 */
[----:B------:R-:W-:-:S03]  /*22b20*/  @!P3 LEA.HI.X R3, R193, R6, R223, 0x1, P1 ;  /* 0x00000006c103b211 */ /* 0x000fc600008f0cdf */
[----:B------:R0:W-:Y:S04]  /*22b30*/  @!P2 ST.E.128 desc[UR60][R4.64], RZ ;  /* 0x000000ff0400a985 */ /* 0x0001e8000c101d3c */
[----:B------:R0:W-:Y:S02]  /*22b40*/  @!P3 ST.E.128 desc[UR60][R2.64], RZ ;  /* 0x000000ff0200b985 */ /* 0x0001e4000c101d3c */
.L_x_1856:
[----:B------:R-:W-:Y:S05]  /*22b50*/  BSYNC B0 ;  /* 0x0000000000007941 */ /* 0x000fea0003800000 */
.L_x_1847:
[----:B------:R-:W-:Y:S02]  /*22b60*/  ULDC UR4, c[0x0][0xc3c] ;  /* 0x00030f0000047ab9 */ /* 0x000fe40000000800 */
[----:B-1----:R-:W-:-:S13]  /*22b70*/  ISETP.GE.AND P0, PT, R31, UR4, PT ;  /* 0x000000041f007c0c */ /* 0x002fda000bf06270 */
[----:B------:R-:W-:Y:S05]  /*22b80*/  @!P0 BRA `(.L_x_1866) ;  /* 0xfffffde400d08947 */ /* 0x000fea000383ffff */
[----:B------:R-:W-:Y:S05]  /*22b90*/  BRA `(.L_x_1566) ;  /* 0x0000007400387947 */ /* 0x000fea0003800000 */
.L_x_1564:
        /* <DEDUP_REMOVED lines=16> */
.L_x_1867:
        /* <DEDUP_REMOVED lines=41> */
.L_x_1873:
[----:B------:R-:W-:Y:S01]  /*22f30*/  UIADD3 UR4, UR4, 0x1f, URZ ;  /* 0x0000001f04047890 */ /* 0x000fe2000fffe03f */
[----:B------:R-:W-:-:S05]  /*22f40*/  IMAD.U32 R19, RZ, RZ, UR7 ;  /* 0x00000007ff137e24 */ /* 0x000fca000f8e00ff */
        /* <DEDUP_REMOVED lines=10> */
.L_x_1872:
[----:B------:R-:W-:Y:S05]  /*22ff0*/  BSYNC B0 ;  /* 0x0000000000007941 */ /* 0x000fea0003800000 */
.L_x_1871:
        /* <DEDUP_REMOVED lines=20> */
.L_x_1869:
        /* <DEDUP_REMOVED lines=20> */
.L_x_1874:
[----:B---3--:R-:W-:Y:S01]  /*23280*/  IMAD R16, R16, UR5, R13 ;  /* 0x0000000510107c24 */ /* 0x008fe2000f8e020d */
[----:B------:R-:W-:Y:S01]  /*23290*/  IABS R2, R6 ;  /* 0x0000000600027213 */ /* 0x000fe20000000000 */
[----:B01----:R-:W-:-:S03]  /*232a0*/  IMAD.MOV R11, RZ, RZ, -R3 ;  /* 0x000000ffff0b7224 */ /* 0x003fc600078e0a03 */
[----:B--2---:R-:W-:Y:S01]  /*232b0*/  IADD3 R9, -R16, UR6, RZ ;  /* 0x0000000610097c10 */ /* 0x004fe2000fffe1ff */
[----:B------:R-:W-:Y:S02]  /*232c0*/  IMAD.MOV R10, RZ, RZ, -R2 ;  /* 0x000000ffff0a7224 */ /* 0x000fe400078e0a02 */
[----:B------:R-:W-:Y:S01]  /*232d0*/  IMAD R11, R11, R12, RZ ;  /* 0x0000000c0b0b7224 */ /* 0x000fe200078e02ff */
        /* <DEDUP_REMOVED lines=22> */
[----:B------:R-:W-:-:S04]  /*23440*/  VIADDMNMX R18, R10, UR5, R7, PT ;  /* 0x000000050a127c46 */ /* 0x000fc8000b800107 */
[-C--:B------:R-:W-:Y:S02]  /*23450*/  IABS R10, R18.reuse ;  /* 0x00000012000a7213 */ /* 0x080fe40000000000 */
[----:B------:R-:W-:Y:S02]  /*23460*/  IABS R6, R18 ;  /* 0x0000001200067213 */ /* 0x000fe40000000000 */
[----:B------:R-:W0:Y:S08]  /*23470*/  I2F.RP R7, R10 ;  /* 0x0000000a00077306 */ /* 0x000e300000209400 */
[----:B0-----:R-:W0:Y:S02]  /*23480*/  MUFU.RCP R7, R7 ;  /* 0x0000000700077308 */ /* 0x001e240000001000 */
[----:B0-----:R-:W-:-:S06]  /*23490*/  VIADD R3, R7, 0xffffffe ;  /* 0x0ffffffe07037836 */ /* 0x001fcc0000000000 */
[----:B------:R-:W0:Y:S02]  /*234a0*/  F2I.FTZ.U32.TRUNC.NTZ R3, R3 ;  /* 0x0000000300037305 */ /* 0x000e24000021f000 */
[----:B0-----:R-:W-:-:S04]  /*234b0*/  IMAD.MOV R11, RZ, RZ, -R3 ;  /* 0x000000ffff0b7224 */ /* 0x001fc800078e0a03 */
[----:B------:R-:W-:Y:S01]  /*234c0*/  IMAD.MOV.U32 R9, RZ, RZ, R11 ;  /* 0x000000ffff097224 */ /* 0x000fe200078e000b */
[----:B------:R-:W-:-:S03]  /*234d0*/  IABS R11, R13 ;  /* 0x0000000d000b7213 */ /* 0x000fc60000000000 */
[----:B------:R-:W-:-:S04]  /*234e0*/  IMAD R9, R9, R10, RZ ;  /* 0x0000000a09097224 */ /* 0x000fc800078e02ff */
[----:B------:R-:W-:-:S04]  /*234f0*/  IMAD.HI.U32 R2, R3, R9, R2 ;  /* 0x0000000903027227 */ /* 0x000fc800078e0002 */
[----:B------:R-:W-:Y:S02]  /*23500*/  IMAD.MOV R3, RZ, RZ, -R6 ;  /* 0x000000ffff037224 */ /* 0x000fe400078e0a06 */
        /* <DEDUP_REMOVED lines=12> */
[----:B------:R-:W-:Y:S01]  /*235d0*/  @!P1 LOP3.LUT R2, RZ, R18, RZ, 0x33, !PT ;  /* 0x00000012ff029212 */ /* 0x000fe200078e33ff */
[----:B------:R-:W-:-:S03]  /*235e0*/  IMAD.MOV R18, RZ, RZ, -R18 ;  /* 0x000000ffff127224 */ /* 0x000fc600078e0a12 */
[----:B------:R-:W-:Y:S01]  /*235f0*/  LOP3.LUT R17, RZ, R2, RZ, 0x33, !PT ;  /* 0x00000002ff117212 */ /* 0x000fe200078e33ff */
[----:B------:R-:W-:-:S04]  /*23600*/  IMAD R18, R2, R18, R3 ;  /* 0x0000001202127224 */ /* 0x000fc800078e0203 */
[----:B------:R-:W-:Y:S01]  /*23610*/  IMAD.IADD R17, R4, 0x1, R17 ;  /* 0x0000000104117824 */ /* 0x000fe200078e0211 */
[----:B------:R-:W-:Y:S06]  /*23620*/  BRA `(.L_x_1875) ;  /* 0x00000000000c7947 */ /* 0x000fec0003800000 */
.L_x_1870:
[----:B------:R-:W-:Y:S02]  /*23630*/  IMAD.MOV.U32 R17, RZ, RZ, RZ ;  /* 0x000000ffff117224 */ /* 0x000fe400078e00ff */
[----:B------:R-:W-:Y:S02]  /*23640*/  IMAD.U32 R16, RZ, RZ, UR6 ;  /* 0x00000006ff107e24 */ /* 0x000fe4000f8e00ff */
[----:B------:R-:W-:-:S07]  /*23650*/  IMAD.MOV.U32 R18, RZ, RZ, RZ ;  /* 0x000000ffff127224 */ /* 0x000fce00078e00ff */
.L_x_1875:
[----:B------:R-:W-:-:S13]  /*23660*/  ISETP.NE.AND P0, PT, R5, RZ, PT ;  /* 0x000000ff0500720c */ /* 0x000fda0003f05270 */
[----:B------:R-:W0:Y:S01]  /*23670*/  @!P0 S2R R3, SR_CgaCtaId ;  /* 0x0000000000038919 */ /* 0x000e220000008800 */
[----:B------:R-:W-:-:S04]  /*23680*/  @!P0 MOV R2, 0x400 ;  /* 0x0000040000028802 */ /* 0x000fc80000000f00 */
[----:B0-----:R-:W-:-:S05]  /*23690*/  @!P0 LEA R2, R3, R2, 0x18 ;  /* 0x0000000203028211 */ /* 0x001fca00078ec0ff */
[----:B------:R0:W-:Y:S01]  /*236a0*/  @!P0 STS.128 [R2+0x2a8d0], R16 ;  /* 0x02a8d01002008388 */ /* 0x0001e20000000c00 */
[----:B------:R-:W-:Y:S06]  /*236b0*/  BAR.ARV 0x5, 0x180 ;  /* 0x0146000000007b1d */ /* 0x000fec0000002000 */
.L_x_1868:
[----:B------:R2:W-:Y:S01]  /*236c0*/  STL [R1+0x28], RZ ;  /* 0x000028ff01007387 */ /* 0x0005e20000100800 */
[----:B------:R-:W-:Y:S01]  /*236d0*/  ULDC UR4, c[0x0][0xc3c] ;  /* 0x00030f0000047ab9 */ /* 0x000fe20000000800 */
[----:B------:R-:W-:Y:S01]  /*236e0*/  IMAD.MOV.U32 R29, RZ, RZ, 0x1 ;  /* 0x00000001ff1d7424 */ /* 0x000fe200078e00ff */
[----:B-1----:R-:W-:Y:S01]  /*236f0*/  ISETP.GE.AND P0, PT, R19, UR4, PT ;  /* 0x0000000413007c0c */ /* 0x002fe2000bf06270 */
[----:B------:R-:W-:-:S12]  /*23700*/  IMAD.MOV.U32 R27, RZ, RZ, RZ ;  /* 0x000000ffff1b7224 */ /* 0x000fd800078e00ff */
[----:B--2---:R-:W-:Y:S05]  /*23710*/  @P0 BRA `(.L_x_1876) ;  /* 0x0000006400740947 */ /* 0x004fea0003800000 */
[----:B0-----:R-:W2:Y:S01]  /*23720*/  LDL R2, [R1+0x38] ;  /* 0x0000380001027983 */ /* 0x001ea20000100800 */
        /* <DEDUP_REMOVED lines=9> */
[----:B------:R-:W-:-:S02]  /*237c0*/  IMAD.MOV.U32 R27, RZ, RZ, RZ ;  /* 0x000000ffff1b7224 */ /* 0x000fc400078e00ff */
[----:B------:R-:W-:Y:S01]  /*237d0*/  IMAD.MOV.U32 R29, RZ, RZ, 0x1 ;  /* 0x00000001ff1d7424 */ /* 0x000fe200078e00ff */
[----:B--2---:R-:W-:Y:S01]  /*237e0*/  R2UR UR4, R2 ;  /* 0x00000000020472ca */ /* 0x004fe200000e0000 */
[----:B------:R-:W-:-:S05]  /*237f0*/  IMAD.SHL.U32 R2, R0, 0x8, RZ ;  /* 0x0000000800027824 */ /* 0x000fca00078e00ff */
[C---:B------:R-:W-:Y:S02]  /*23800*/  LOP3.LUT R3, R2.reuse, 0x1f8, RZ, 0xc0, !PT ;  /* 0x000001f802037812 */ /* 0x040fe400078ec0ff */
[----:B------:R-:W-:Y:S02]  /*23810*/  LOP3.LUT R2, R2, 0x38, RZ, 0xc0, !PT ;  /* 0x0000003802027812 */ /* 0x000fe400078ec0ff */
[----:B------:R-:W-:Y:S01]  /*23820*/  LOP3.LUT R3, R3, 0x38, R0, 0x78, !PT ;  /* 0x0000003803037812 */ /* 0x000fe200078e7800 */
[----:B------:R-:W-:Y:S02]  /*23830*/  IMAD.SHL.U32 R0, R0, 0x10, RZ ;  /* 0x0000001000007824 */ /* 0x000fe400078e00ff */
        /* <DEDUP_REMOVED lines=10> */
.L_x_1993:
[----:B------:R-:W-:Y:S05]  /*238e0*/  YIELD ;  /* 0x0000000000007946 */ /* 0x000fea0003800000 */
[----:B------:R-:W-:Y:S01]  /*238f0*/  ULDC.64 UR4, c[0x0][0xa28] ;  /* 0x00028a0000047ab9 */ /* 0x000fe20000000a00 */
[----:B------:R-:W-:Y:S01]  /*23900*/  IMAD.MOV.U32 R11, RZ, RZ, RZ ;  /* 0x000000ffff0b7224 */ /* 0x000fe200078e00ff */
[----:B------:R-:W-:Y:S01]  /*23910*/  ISETP.NE.U32.AND P0, PT, RZ, UR4, PT ;  /* 0x00000004ff007c0c */ /* 0x000fe2000bf05070 */
[----:B0-----:R-:W0:Y:S01]  /*23920*/  LDC.64 R4, c[0x0][0xa00] ;  /* 0x00028000ff047b82 */ /* 0x001e220000000a00 */
[----:B------:R-:W-:Y:S02]  /*23930*/  ULDC.64 UR6, c[0x0][0xa10] ;  /* 0x0002840000067ab9 */ /* 0x000fe40000000a00 */
[----:B------:R-:W-:Y:S01]  /*23940*/  ISETP.NE.AND.EX P0, PT, RZ, UR5, PT, P0 ;  /* 0x00000005ff007c0c */ /* 0x000fe2000bf05300 */
[----:B------:R-:W-:-:S12]  /*23950*/  ULDC.64 UR4, c[0x0][0xa18] ;  /* 0x0002860000047ab9 */ /* 0x000fd80000000a00 */
[----:B-1----:R-:W1:Y:S01]  /*23960*/  @P0 LDC.64 R2, c[0x0][0xa28] ;  /* 0x00028a00ff020b82 */ /* 0x002e620000000a00 */
[----:B------:R-:W-:Y:S01]  /*23970*/  ISETP.NE.U32.AND P1, PT, RZ, UR6, PT ;  /* 0x00000006ff007c0c */ /* 0x000fe2000bf25070 */
[----:B-1----:R-:W-:-:S05]  /*23980*/  @P0 IMAD.WIDE R2, R19, 0x4, R2 ;  /* 0x0000000413020825 */ /* 0x002fca00078e0202 */
[----:B--2---:R1:W2:Y:S01]  /*23990*/  @P0 LDG.E R11, desc[UR60][R2.64] ;  /* 0x0000003c020b0981 */ /* 0x0042a2000c1e1900 */
[----:B------:R-:W-:Y:S01]  /*239a0*/  ISETP.NE.U32.AND P0, PT, RZ, UR4, PT ;  /* 0x00000004ff007c0c */ /* 0x000fe2000bf05070 */
[----:B------:R-:W-:Y:S01]  /*239b0*/  IMAD.MOV.U32 R35, RZ, RZ, RZ ;  /* 0x000000ffff237224 */ /* 0x000fe200078e00ff */
[----:B------:R-:W-:Y:S01]  /*239c0*/  ISETP.NE.AND.EX P1, PT, RZ, UR7, PT, P1 ;  /* 0x00000007ff007c0c */ /* 0x000fe2000bf25310 */
[----:B------:R-:W-:Y:S01]  /*239d0*/  IMAD.MOV.U32 R0, RZ, RZ, RZ ;  /* 0x000000ffff007224 */ /* 0x000fe200078e00ff */
[----:B------:R-:W-:Y:S01]  /*239e0*/  ISETP.NE.AND.EX P2, PT, RZ, UR5, PT, P0 ;  /* 0x00000005ff007c0c */ /* 0x000fe2000bf45300 */
[----:B------:R-:W-:Y:S01]  /*239f0*/  ULDC.64 UR4, c[0x0][0xa00] ;  /* 0x0002800000047ab9 */ /* 0x000fe20000000a00 */
[----:B0-----:R-:W-:Y:S01]  /*23a00*/  IMAD.WIDE R4, R19, 0x4, R4 ;  /* 0x0000000413047825 */ /* 0x001fe200078e0204 */
[----:B------:R-:W-:Y:S01]  /*23a10*/  ISETP.NE.U32.AND P0, PT, RZ, UR4, PT ;  /* 0x00000004ff007c0c */ /* 0x000fe2000bf05070 */
[----:B-1----:R-:W0:Y:S03]  /*23a20*/  LDC.64 R2, c[0x0][0xa10] ;  /* 0x00028400ff027b82 */ /* 0x002e260000000a00 */
[----:B------:R-:W-:-:S06]  /*23a30*/  ISETP.NE.AND.EX P0, PT, RZ, UR5, PT, P0 ;  /* 0x00000005ff007c0c */ /* 0x000fcc000bf05300 */
[----:B------:R-:W1:Y:S07]  /*23a40*/  @P2 LDC.64 R6, c[0x0][0xa18] ;  /* 0x00028600ff062b82 */ /* 0x000e6e0000000a00 */
[----:B------:R-:W5:Y:S01]  /*23a50*/  @P0 LDG.E R35, desc[UR60][R4.64] ;  /* 0x0000003c04230981 */ /* 0x000f62000c1e1900 */
[----:B0-----:R-:W-:-:S05]  /*23a60*/  IMAD.WIDE R2, R19, 0x4, R2 ;  /* 0x0000000413027825 */ /* 0x001fca00078e0202 */
[----:B------:R-:W5:Y:S01]  /*23a70*/  @P1 LDG.E R0, desc[UR60][R2.64] ;  /* 0x0000003c02001981 */ /* 0x000f62000c1e1900 */
[----:B------:R-:W-:Y:S02]  /*23a80*/  ULDC UR4, c[0x0][0x288] ;  /* 0x0000a20000047ab9 */ /* 0x000fe40000000800 */
[----:B------:R-:W-:Y:S01]  /*23a90*/  IMAD.U32 R32, RZ, RZ, UR4 ;  /* 0x00000004ff207e24 */ /* 0x000fe2000f8e00ff */
[----:B------:R-:W-:Y:S02]  /*23aa0*/  ULDC.64 UR4, c[0x0][0x418] ;  /* 0x0001060000047ab9 */ /* 0x000fe40000000a00 */
[----:B------:R-:W-:-:S03]  /*23ab0*/  UISETP.NE.U32.AND UP0, UPT, UR4, URZ, UPT ;  /* 0x0000003f0400728c */ /* 0x000fc6000bf05070 */
[----:B------:R-:W-:Y:S01]  /*23ac0*/  ULDC UR4, c[0x0][0x424] ;  /* 0x0001090000047ab9 */ /* 0x000fe20000000800 */
[----:B------:R-:W-:Y:S01]  /*23ad0*/  UISETP.NE.AND.EX UP0, UPT, UR5, URZ, UPT, UP0 ;  /* 0x0000003f0500728c */ /* 0x000fe2000bf05300 */
[----:B-1----:R-:W-:Y:S02]  /*23ae0*/  @P2 IMAD.WIDE R6, R19, 0x4, R6 ;  /* 0x0000000413062825 */ /* 0x002fe400078e0206 */
[----:B------:R-:W-:Y:S01]  /*23af0*/  ULDC UR5, c[0x0][0x2f0] ;  /* 0x0000bc0000057ab9 */ /* 0x000fe20000000800 */
[----:B------:R-:W-:Y:S02]  /*23b00*/  USEL UR4, UR4, 0x1, UP0 ;  /* 0x0000000104047887 */ /* 0x000fe40008000000 */
[----:B------:R0:W5:Y:S02]  /*23b10*/  @P2 LDG.E R32, desc[UR60][R6.64] ;  /* 0x0000003c06202981 */ /* 0x000164000c1e1900 */
[----:B------:R-:W-:-:S03]  /*23b20*/  UIMAD UR4, UR4, UR5, URZ ;  /* 0x00000005040472a4 */ /* 0x000fc6000f8e023f */
[----:B------:R-:W-:-:S03]  /*23b30*/  ULDC UR5, c[0x0][0x348] ;  /* 0x0000d20000057ab9 */ /* 0x000fc60000000800 */
[----:B------:R-:W-:Y:S02]  /*23b40*/  IMAD.U32 R10, RZ, RZ, UR4 ;  /* 0x00000004ff0a7e24 */ /* 0x000fe4000f8e00ff */
[----:B0-----:R-:W-:Y:S01]  /*23b50*/  IMAD.U32 R6, RZ, RZ, UR5 ;  /* 0x00000005ff067e24 */ /* 0x001fe2000f8e00ff */
[----:B--2---:R0:W-:Y:S01]  /*23b60*/  STL [R1+0x4], R11 ;  /* 0x0000040b01007387 */ /* 0x0041e20000100800 */
[----:B------:R-:W-:Y:S05]  /*23b70*/  @P2 BRA `(.L_x_1877) ;  /* 0x0000000000102947 */ /* 0x000fea0003800000 */
[----:B------:R-:W-:Y:S05]  /*23b80*/  @!P0 BRA `(.L_x_1877) ;  /* 0x00000000000c8947 */ /* 0x000fea0003800000 */
[----:B------:R-:W2:Y:S04]  /*23b90*/  LDG.E R7, desc[UR60][R4.64] ;  /* 0x0000003c04077981 */ /* 0x000ea8000c1e1900 */
[----:B-----5:R-:W2:Y:S02]  /*23ba0*/  LDG.E R32, desc[UR60][R4.64+0x4] ;  /* 0x0000043c04207981 */ /* 0x020ea4000c1e1900 */
[----:B--2---:R-:W-:-:S07]  /*23bb0*/  IMAD.IADD R32, R32, 0x1, -R7 ;  /* 0x0000000120207824 */ /* 0x004fce00078e0a07 */
.L_x_1877:
[----:B------:R-:W-:Y:S02]  /*23bc0*/  ULDC.64 UR4, c[0x0][0xa20] ;  /* 0x0002880000047ab9 */ /* 0x000fe40000000a00 */
[----:B------:R-:W-:-:S04]  /*23bd0*/  ISETP.NE.U32.AND P0, PT, RZ, UR4, PT ;  /* 0x00000004ff007c0c */ /* 0x000fc8000bf05070 */
[----:B------:R-:W-:-:S13]  /*23be0*/  ISETP.NE.AND.EX P0, PT, RZ, UR5, PT, P0 ;  /* 0x00000005ff007c0c */ /* 0x000fda000bf05300 */
[----:B------:R-:W-:Y:S05]  /*23bf0*/  @!P0 BRA `(.L_x_1878) ;  /* 0x0000000000108947 */ /* 0x000fea0003800000 */
[----:B------:R-:W1:Y:S02]  /*23c00*/  LDC.64 R4, c[0x0][0xa20] ;  /* 0x00028800ff047b82 */ /* 0x000e640000000a00 */
[----:B-1----:R-:W-:-:S05]  /*23c10*/  IMAD.WIDE R4, R19, 0x4, R4 ;  /* 0x0000000413047825 */ /* 0x002fca00078e0204 */
[----:B------:R1:W5:Y:S01]  /*23c20*/  LDG.E R10, desc[UR60][R4.64] ;  /* 0x0000003c040a7981 */ /* 0x000362000c1e1900 */
[----:B------:R-:W-:Y:S05]  /*23c30*/  BRA `(.L_x_1879) ;  /* 0x0000000000247947 */ /* 0x000fea0003800000 */
.L_x_1878:
        /* <DEDUP_REMOVED lines=9> */
.L_x_1879:
[----:B-1----:R-:W2:Y:S01]  /*23cd0*/  @P1 LDG.E R5, desc[UR60][R2.64] ;  /* 0x0000003c02051981 */ /* 0x002ea2000c1e1900 */
[----:B------:R-:W1:Y:S03]  /*23ce0*/  LDC R7, c[0x0][0x448] ;  /* 0x00011200ff077b82 */ /* 0x000e660000000800 */
[----:B------:R3:W2:Y:S01]  /*23cf0*/  @P1 LDG.E R4, desc[UR60][R2.64+0x4] ;  /* 0x0000043c02041981 */ /* 0x0006a2000c1e1900 */
[----:B-----5:R-:W-:Y:S02]  /*23d00*/  IMAD.IADD R10, R10, 0x1, -R11 ;  /* 0x000000010a0a7824 */ /* 0x020fe400078e0a0b */
[----:B------:R-:W-:Y:S02]  /*23d10*/  IMAD.SHL.U32 R28, R17, 0x80, RZ ;  /* 0x00000080111c7824 */ /* 0x000fe400078e00ff */
[----:B---3--:R-:W3:Y:S01]  /*23d20*/  LDC.64 R2, c[0x0][0x9e0] ;  /* 0x00027800ff027b82 */ /* 0x008ee20000000a00 */
[----:B-1----:R-:W-:Y:S01]  /*23d30*/  ISETP.NE.AND P2, PT, R7, 0x1, PT ;  /* 0x000000010700780c */ /* 0x002fe20003f45270 */
[----:B------:R-:W-:-:S12]  /*23d40*/  VIADD R7, R28, 0x7f ;  /* 0x0000007f1c077836 */ /* 0x000fd80000000000 */
[----:B------:R-:W1:Y:S01]  /*23d50*/  @P2 LDC R8, c[0x0][0x44c] ;  /* 0x00011300ff082b82 */ /* 0x000e620000000800 */
[----:B---3--:R-:W-:-:S07]  /*23d60*/  ISETP.GE.AND P3, PT, R3, 0x1, PT ;  /* 0x000000010300780c */ /* 0x008fce0003f66270 */
[----:B------:R-:W3:Y:S01]  /*23d70*/  @P2 LDC R9, c[0x0][0x450] ;  /* 0x00011400ff092b82 */ /* 0x000ee20000000800 */
[----:B--2---:R-:W-:Y:S02]  /*23d80*/  @P1 IMAD.IADD R6, R4, 0x1, -R5 ;  /* 0x0000000104061824 */ /* 0x004fe400078e0a05 */
[----:B-1----:R-:W-:-:S04]  /*23d90*/  @P2 IMAD.HI.U32 R4, R7, R8, RZ ;  /* 0x0000000807042227 */ /* 0x002fc800078e00ff */
[----:B------:R-:W-:Y:S01]  /*23da0*/  IMAD.IADD R13, R10, 0x1, R6 ;  /* 0x000000010a0d7824 */ /* 0x000fe200078e0206 */
[----:B---3--:R-:W-:-:S03]  /*23db0*/  @P2 SHF.R.U32.HI R7, RZ, R9, R4 ;  /* 0x00000009ff072219 */ /* 0x008fc60000011604 */
[C---:B------:R-:W-:Y:S01]  /*23dc0*/  VIADD R4, R13.reuse, 0x5f ;  /* 0x0000005f0d047836 */ /* 0x040fe20000000000 */
[----:B------:R1:W-:Y:S01]  /*23dd0*/  STL [R1], R13 ;  /* 0x0000000d01007387 */ /* 0x0003e20000100800 */
[----:B------:R-:W-:Y:S02]  /*23de0*/  IADD3 R8, R13, 0x1, -R32 ;  /* 0x000000010d087810 */ /* 0x000fe40007ffe820 */
[----:B------:R-:W-:-:S04]  /*23df0*/  IMAD.HI R4, R4, 0x2aaaaaab, RZ ;  /* 0x2aaaaaab04047827 */ /* 0x000fc800078e02ff */
[----:B------:R-:W-:Y:S01]  /*23e00*/  IMAD.IADD R7, R8, 0x1, R7 ;  /* 0x0000000108077824 */ /* 0x000fe200078e0207 */
[----:B------:R-:W-:-:S03]  /*23e10*/  SHF.R.U32.HI R9, RZ, 0x1f, R4 ;  /* 0x0000001fff097819 */ /* 0x000fc60000011604 */
[----:B------:R-:W-:Y:S01]  /*23e20*/  IMAD.IADD R2, R7, 0x1, R2 ;  /* 0x0000000107027824 */ /* 0x000fe200078e0202 */
[----:B------:R-:W-:Y:S01]  /*23e30*/  LEA.HI.SX32 R9, R4, R9, 0x1c ;  /* 0x0000000904097211 */ /* 0x000fe200078fe2ff */
[----:B-1----:R-:W-:Y:S06]  /*23e40*/  @!P3 BRA `(.L_x_1880) ;  /* 0x000000000048b947 */ /* 0x002fec0003800000 */
[C---:B------:R-:W-:Y:S01]  /*23e50*/  ISETP.GT.AND P0, PT, R7.reuse, RZ, PT ;  /* 0x000000ff0700720c */ /* 0x040fe20003f04270 */
[----:B------:R-:W-:Y:S01]  /*23e60*/  BSSY B0, `(.L_x_1881) ;  /* 0x000000e000007945 */ /* 0x000fe20003800000 */
[----:B0-----:R-:W-:-:S11]  /*23e70*/  VIADD R11, R7, 0xffffffff ;  /* 0xffffffff070b7836 */ /* 0x001fd60000000000 */
        /* <DEDUP_REMOVED lines=8> */
.L_x_1882:
[----:B------:R-:W-:-:S13]  /*23f00*/  ISETP.NE.AND P0, PT, R3, 0x1, PT ;  /* 0x000000010300780c */ /* 0x000fda0003f05270 */
[----:B------:R-:W0:Y:S02]  /*23f10*/  @P0 LDC.64 R4, c[0x0][0x9e8] ;  /* 0x00027a00ff040b82 */ /* 0x000e240000000a00 */
[----:B0-----:R-:W-:-:S05]  /*23f20*/  @P0 IMAD.HI.U32 R4, R11, R4, RZ ;  /* 0x000000040b040227 */ /* 0x001fca00078e00ff */
[----:B------:R-:W-:-:S07]  /*23f30*/  @P0 SHF.R.U32.HI R11, RZ, R5, R4 ;  /* 0x00000005ff0b0219 */ /* 0x000fce0000011604 */
.L_x_1883:
[----:B------:R-:W-:Y:S05]  /*23f40*/  BSYNC B0 ;  /* 0x0000000000007941 */ /* 0x000fea0003800000 */
.L_x_1881:
[----:B------:R-:W-:-:S05]  /*23f50*/  IMAD R11, R11, R3, R3 ;  /* 0x000000030b0b7224 */ /* 0x000fca00078e0203 */
[----:B------:R-:W-:-:S07]  /*23f60*/  VIMNMX R2, R2, R11, PT ;  /* 0x0000000b02027248 */ /* 0x000fce0003fe0100 */
.L_x_1880:
[----:B------:R-:W1:Y:S01]  /*23f70*/  @P2 LDC R5, c[0x0][0x44c] ;  /* 0x00011300ff052b82 */ /* 0x000e620000000800 */
[----:B------:R-:W-:Y:S01]  /*23f80*/  IMAD.MOV.U32 R4, RZ, RZ, R28 ;  /* 0x000000ffff047224 */ /* 0x000fe200078e001c */
[----:B------:R-:W-:Y:S01]  /*23f90*/  ULDC UR4, c[0x0][0x9dc] ;  /* 0x0002770000047ab9 */ /* 0x000fe20000000800 */
[----:B------:R-:W-:-:S05]  /*23fa0*/  IMAD.IADD R7, R13, 0x1, -R32 ;  /* 0x000000010d077824 */ /* 0x000fca00078e0a20 */
[----:B------:R-:W2:Y:S01]  /*23fb0*/  @P2 LDC R12, c[0x0][0x450] ;  /* 0x00011400ff0c2b82 */ /* 0x000ea20000000800 */
[----:B-1----:R-:W-:-:S05]  /*23fc0*/  @P2 IMAD.HI.U32 R5, R28, R5, RZ ;  /* 0x000000051c052227 */ /* 0x002fca00078e00ff */
[----:B--2---:R-:W-:-:S05]  /*23fd0*/  @P2 SHF.R.U32.HI R4, RZ, R12, R5 ;  /* 0x0000000cff042219 */ /* 0x004fca0000011605 */
[----:B------:R-:W-:-:S04]  /*23fe0*/  IMAD.IADD R12, R7, 0x1, R4 ;  /* 0x00000001070c7824 */ /* 0x000fc800078e0204 */
[----:B0-----:R-:W-:Y:S01]  /*23ff0*/  VIADD R11, R12, -UR4 ;  /* 0x800000040c0b7c36 */ /* 0x001fe20008000000 */
        /* <DEDUP_REMOVED lines=11> */
.L_x_1886:
[----:B------:R-:W-:-:S13]  /*240b0*/  ISETP.NE.AND P0, PT, R3, 0x1, PT ;  /* 0x000000010300780c */ /* 0x000fda0003f05270 */
[----:B------:R-:W0:Y:S02]  /*240c0*/  @P0 LDC.64 R4, c[0x0][0x9e8] ;  /* 0x00027a00ff040b82 */ /* 0x000e240000000a00 */
[----:B0-----:R-:W-:-:S05]  /*240d0*/  @P0 IMAD.HI.U32 R4, R12, R4, RZ ;  /* 0x000000040c040227 */ /* 0x001fca00078e00ff */
[----:B------:R-:W-:-:S07]  /*240e0*/  @P0 SHF.R.U32.HI R12, RZ, R5, R4 ;  /* 0x00000005ff0c0219 */ /* 0x000fce0000011604 */
.L_x_1887:
[----:B------:R-:W-:Y:S05]  /*240f0*/  BSYNC B0 ;  /* 0x0000000000007941 */ /* 0x000fea0003800000 */
.L_x_1885:
[----:B------:R-:W-:-:S05]  /*24100*/  IMAD R12, R12, R3, RZ ;  /* 0x000000030c0c7224 */ /* 0x000fca00078e02ff */
[----:B------:R-:W-:-:S07]  /*24110*/  VIMNMX R11, R11, R12, !PT ;  /* 0x0000000c0b0b7248 */ /* 0x000fce0007fe0100 */
.L_x_1884:
[----:B------:R-:W-:Y:S01]  /*24120*/  VIADD R2, R2, 0x5f ;  /* 0x0000005f02027836 */ /* 0x000fe20000000000 */
[----:B------:R-:W-:Y:S01]  /*24130*/  BSSY B0, `(.L_x_1888) ;  /* 0x000013a000007945 */ /* 0x000fe20003800000 */
        /* <DEDUP_REMOVED lines=11> */
[----:B------:R-:W-:-:S04]  /*241f0*/  VIMNMX R4, R5, R6, PT ;  /* 0x0000000605047248 */ /* 0x000fc80003fe0100 */
[----:B------:R-:W-:Y:S01]  /*24200*/  ISETP.GT.AND P0, PT, R4, R3, PT ;  /* 0x000000030400720c */ /* 0x000fe20003f04270 */
[----:B------:R-:W-:-:S05]  /*24210*/  IMAD.WIDE.U32 R2, R3, -0x55555555, RZ ;  /* 0xaaaaaaab03027825 */ /* 0x000fca00078e00ff */
[----:B------:R-:W-:-:S05]  /*24220*/  SHF.R.U32.HI R5, RZ, 0x6, R3 ;  /* 0x00000006ff057819 */ /* 0x000fca0000011603 */
[----:B------:R-:W-:Y:S02]  /*24230*/  IMAD.MOV.U32 R2, RZ, RZ, R5 ;  /* 0x000000ffff027224 */ /* 0x000fe400078e0005 */
[----:B------:R-:W-:-:S04]  /*24240*/  @P0 VIADD R4, R4, 0x5f ;  /* 0x0000005f04040836 */ /* 0x000fc80000000000 */
        /* <DEDUP_REMOVED lines=13> */
.L_x_2061:
[----:B-1----:R-:W-:Y:S02]  /*24320*/  ISETP.NE.AND P0, PT, R14, RZ, PT ;  /* 0x000000ff0e00720c */ /* 0x002fe40003f05270 */
[----:B------:R-:W-:-:S11]  /*24330*/  PLOP3.LUT P6, PT, PT, PT, PT, 0x8, 0x0 ;  /* 0x000000000000781c */ /* 0x000fd60003fce170 */
[----:B------:R-:W-:Y:S05]  /*24340*/  @P0 BRA `(.L_x_1891) ;  /* 0x00000000000c0947 */ /* 0x000fea0003800000 */
[----:B------:R-:W-:-:S03]  /*24350*/  UMOV UR4, 0xffffffff ;  /* 0xffffffff00047882 */ /* 0x000fc60000000000 */
[----:B------:R-:W-:Y:S05]  /*24360*/  BRA.DIV UR4, `(.L_x_1892) ;  /* 0x0000007204287947 */ /* 0x000fea000b800000 */
[----:B------:R-:W-:-:S13]  /*24370*/  ELECT P6, URZ, PT ;  /* 0x00000000003f782f */ /* 0x000fda00038c0000 */
.L_x_1891:
[----:B0-----:R-:W2:Y:S01]  /*24380*/  LDL R3, [R1+0x28] ;  /* 0x0000280001037983 */ /* 0x001ea20000100800 */
[----:B------:R-:W-:Y:S01]  /*24390*/  BSSY B1, `(.L_x_1893) ;  /* 0x0000008000017945 */ /* 0x000fe20003800000 */
[----:B--2---:R-:W-:-:S05]  /*243a0*/  VIADD R3, R3, 0x1 ;  /* 0x0000000103037836 */ /* 0x004fca0000000000 */
[----:B------:R-:W-:-:S04]  /*243b0*/  LEA.HI R6, R3, R3, RZ, 0x1 ;  /* 0x0000000303067211 */ /* 0x000fc800078f08ff */
[----:B------:R-:W-:-:S05]  /*243c0*/  LOP3.LUT R6, R6, 0xfffffffe, RZ, 0xc0, !PT ;  /* 0xfffffffe06067812 */ /* 0x000fca00078ec0ff */
[----:B------:R-:W-:-:S05]  /*243d0*/  IMAD.IADD R6, R3, 0x1, -R6 ;  /* 0x0000000103067824 */ /* 0x000fca00078e0a06 */
[----:B------:R-:W-:-:S04]  /*243e0*/  SHF.L.U32 R6, R6, 0x1f, RZ ;  /* 0x0000001f06067819 */ /* 0x000fc800000006ff */
[----:B------:R-:W0:Y:S02]  /*243f0*/  SYNCS.PHASECHK.TRANS64.TRYWAIT P0, [R23+URZ+0x2a820], R6 ;  /* 0x02a82006170075a7 */ /* 0x000e24000800017f */
[----:B0-----:R-:W-:Y:S05]  /*24400*/  @!P0 BRA `(.L_x_1894) ;  /* 0x0000007000208947 */ /* 0x001fea0003800000 */
.L_x_2064:
[----:B------:R-:W-:Y:S05]  /*24410*/  BSYNC B1 ;  /* 0x0000000000017941 */ /* 0x000fea0003800000 */
.L_x_1893:
        /* <DEDUP_REMOVED lines=10> */
.L_x_2065:
[----:B------:R-:W-:Y:S05]  /*244c0*/  BSYNC B2 ;  /* 0x0000000000027941 */ /* 0x000fea0003800000 */
.L_x_1897:
        /* <DEDUP_REMOVED lines=9> */
.L_x_1900:
[----:B------:R-:W-:Y:S05]  /*24560*/  BSYNC B2 ;  /* 0x0000000000027941 */ /* 0x000fea0003800000 */
.L_x_1899:
        /* <DEDUP_REMOVED lines=10> */
[----:B------:R-:W-:Y:S01]  /*24610*/  VIADD R13, R11, 0x18400 ;  /* 0x000184000b0d7836 */ /* 0x000fe20000000000 */
[----:B------:R-:W-:-:S09]  /*24620*/  UMOV UR7, 0x12f00000 ;  /* 0x12f0000000077882 */ /* 0x000fd20000000000 */
.L_x_1901:
        /* <DEDUP_REMOVED lines=10> */
[----:B------:R-:W-:Y:S01]  /*246d0*/  IMAD.MOV.U32 R15, RZ, RZ, 0x40 ;  /* 0x00000040ff0f7424 */ /* 0x000fe200078e00ff */
[----:B------:R-:W-:Y:S01]  /*246e0*/  PLOP3.LUT P0, PT, PT, PT, PT, 0x80, 0x0 ;  /* 0x000000000000781c */ /* 0x000fe20003f0f070 */
[----:B------:R-:W-:Y:S01]  /*246f0*/  VIADD R13, R11, 0x1b400 ;  /* 0x0001b4000b0d7836 */ /* 0x000fe20000000000 */
[----:B------:R-:W-:Y:S01]  /*24700*/  UMOV UR6, 0x0 ;  /* 0x0000000000067882 */ /* 0x000fe20000000000 */
[----:B------:R-:W-:Y:S01]  /*24710*/  UMOV UR7, 0x12f00000 ;  /* 0x12f0000000077882 */ /* 0x000fe20000000000 */
[----:B------:R-:W-:-:S15]  /*24720*/  R2UR UR10, R15 ;  /* 0x000000000f0a72ca */ /* 0x000fde00000e0000 */
.L_x_1902:
        /* <DEDUP_REMOVED lines=15> */
.L_x_1903:
        /* <DEDUP_REMOVED lines=13> */
.L_x_2066:
[----:B------:R-:W-:Y:S05]  /*248f0*/  BSYNC B2 ;  /* 0x0000000000027941 */ /* 0x000fea0003800000 */
.L_x_1904:
        /* <DEDUP_REMOVED lines=11> */
.L_x_1907:
[----:B------:R-:W-:Y:S05]  /*249b0*/  BSYNC B2 ;  /* 0x0000000000027941 */ /* 0x000fea0003800000 */
.L_x_1906:
        /* <DEDUP_REMOVED lines=9> */
.L_x_1908:
        /* <DEDUP_REMOVED lines=10> */
[----:B------:R-:W-:Y:S01]  /*24af0*/  R2UR UR10, R15 ;  /* 0x000000000f0a72ca */ /* 0x000fe200000e0000 */
[----:B------:R-:W-:Y:S01]  /*24b00*/  VIADD R12, R12, 0x3400 ;  /* 0x000034000c0c7836 */ /* 0x000fe20000000000 */
[----:B------:R-:W-:Y:S02]  /*24b10*/  R2UR UR6, R10 ;  /* 0x000000000a0672ca */ /* 0x000fe400000e0000 */
[----:B------:R-:W-:Y:S02]  /*24b20*/  R2UR UR7, R11 ;  /* 0x000000000b0772ca */ /* 0x000fe400000e0000 */
[----:B------:R-:W-:-:S13]  /*24b30*/  PLOP3.LUT P0, PT, PT, PT, PT, 0x80, 0x0 ;  /* 0x000000000000781c */ /* 0x000fda0003f0f070 */
.L_x_1909:
        /* <DEDUP_REMOVED lines=10> */
.L_x_1896:
[----:B------:R-:W-:Y:S05]  /*24be0*/  BSYNC B1 ;  /* 0x0000000000017941 */ /* 0x000fea0003800000 */
.L_x_1895:
        /* <DEDUP_REMOVED lines=9> */
.L_x_1925:
        /* <DEDUP_REMOVED lines=11> */
.L_x_2067:
[----:B------:R-:W-:Y:S05]  /*24d30*/  BSYNC B2 ;  /* 0x0000000000027941 */ /* 0x000fea0003800000 */
.L_x_1912:
        /* <DEDUP_REMOVED lines=9> */
.L_x_1915:
[----:B------:R-:W-:Y:S05]  /*24dd0*/  BSYNC B2 ;  /* 0x0000000000027941 */ /* 0x000fea0003800000 */
.L_x_1914:
[----:B------:R-:W-:Y:S01]  /*24de0*/  IMAD.MOV.U32 R10, RZ, RZ, RZ ;  /* 0x000000ffff0a7224 */ /* 0x000fe200078e00ff */
[----:B------:R-:W-:Y:S01]  /*24df0*/  UIADD3 UR4, UP0, UR36, 0x570, URZ ;  /* 0x0000057024047890 */ /* 0x000fe2000ff1e03f */
[----:B------:R-:W-:Y:S01]  /*24e00*/  IMAD R3, R25, 0x9000, R23 ;  /* 0x0000900019037824 */ /* 0x000fe200078e0217 */
[----:B------:R-:W-:Y:S01]  /*24e10*/  PLOP3.LUT P1, PT, PT, PT, PT, 0x80, 0x0 ;  /* 0x000000000000781c */ /* 0x000fe20003f2f070 */
[----:B0-----:R-:W-:Y:S01]  /*24e20*/  IMAD R6, R12, 0x60, R0 ;  /* 0x000000600c067824 */ /* 0x001fe200078e0200 */
[----:B------:R-:W-:Y:S01]  /*24e30*/  R2UR UR10, R10 ;  /* 0x000000000a0a72ca */ /* 0x000fe200000e0000 */
[----:B------:R-:W-:Y:S01]  /*24e40*/  VIADD R14, R11, 0x2a890 ;  /* 0x0002a8900b0e7836 */ /* 0x000fe20000000000 */
[----:B------:R-:W-:Y:S01]  /*24e50*/  UIADD3.X UR5, URZ, UR37, URZ, UP0, !UPT ;  /* 0x000000253f057290 */ /* 0x000fe200087fe43f */
[----:B------:R-:W-:Y:S01]  /*24e60*/  VIADD R13, R3, 0x18400 ;  /* 0x00018400030d7836 */ /* 0x000fe20000000000 */
[----:B------:R-:W-:Y:S01]  /*24e70*/  UMOV UR6, 0x0 ;  /* 0x0000000000067882 */ /* 0x000fe20000000000 */
[----:B------:R-:W-:-:S10]  /*24e80*/  UMOV UR7, 0x12f00000 ;  /* 0x12f0000000077882 */ /* 0x000fd40000000000 */
.L_x_1916:
        /* <DEDUP_REMOVED lines=16> */
.L_x_1917:
        /* <DEDUP_REMOVED lines=15> */
.L_x_1918:
        /* <DEDUP_REMOVED lines=13> */
.L_x_2068:
[----:B------:R-:W-:Y:S05]  /*25150*/  BSYNC B2 ;  /* 0x0000000000027941 */ /* 0x000fea0003800000 */
.L_x_1919:
[----:B------:R-:W-:Y:S01]  /*25160*/  BSSY B2, `(.L_x_1921) ;  /* 0x000000b000027945 */ /* 0x000fe20003800000 */
[----:B01----:R-:W-:Y:S02]  /*25170*/  IMAD.MOV.U32 R2, RZ, RZ, 0x0 ;  /* 0x00000000ff027424 */ /* 0x003fe400078e00ff */
[----:B------:R-:W-:Y:S01]  /*25180*/  IMAD.MOV.U32 R3, RZ, RZ, 0x12f00000 ;  /* 0x12f00000ff037424 */ /* 0x000fe200078e00ff */
[----:B------:R-:W-:Y:S06]  /*25190*/  @P2 BRA `(.L_x_1922) ;  /* 0x00000000001c2947 */ /* 0x000fec0003800000 */
[----:B------:R-:W0:Y:S01]  /*251a0*/  S2R R15, SR_TID.X ;  /* 0x00000000000f7919 */ /* 0x000e220000002100 */
[----:B------:R-:W-:-:S04]  /*251b0*/  IMAD.MOV.U32 R14, RZ, RZ, 0x6000 ;  /* 0x00006000ff0e7424 */ /* 0x000fc800078e00ff */
[----:B------:R1:W-:Y:S01]  /*251c0*/  SYNCS.ARRIVE.TRANS64 RZ, [R11+URZ+0x2a8b0], R14 ;  /* 0x02a8b00e0bff79a7 */ /* 0x0003e2000800003f */
[----:B0-----:R-:W-:-:S04]  /*251d0*/  LOP3.LUT R15, R15, 0x1f, RZ, 0xc0, !PT ;  /* 0x0000001f0f0f7812 */ /* 0x001fc800078ec0ff */
[----:B------:R-:W-:-:S13]  /*251e0*/  ISETP.NE.AND P1, PT, R15, RZ, PT ;  /* 0x000000ff0f00720c */ /* 0x000fda0003f25270 */
[----:B-1----:R-:W-:Y:S05]  /*251f0*/  @!P1 BRA `(.L_x_1922) ;  /* 0x0000000000049947 */ /* 0x002fea0003800000 */
[----:B------:R-:W-:Y:S01]  /*25200*/  BPT.TRAP 0x1 ;  /* 0x000000040000795c */ /* 0x000fe20000300000 */
.L_x_1922:
[----:B------:R-:W-:Y:S05]  /*25210*/  BSYNC B2 ;  /* 0x0000000000027941 */ /* 0x000fea0003800000 */
.L_x_1921:
[----:B------:R-:W-:Y:S01]  /*25220*/  R2UR UR6, R2 ;  /* 0x00000000020672ca */ /* 0x000fe200000e0000 */
[----:B------:R-:W-:Y:S01]  /*25230*/  UIADD3 UR4, UP0, UR36, 0x670, URZ ;  /* 0x0000067024047890 */ /* 0x000fe2000ff1e03f */
[----:B------:R-:W-:Y:S01]  /*25240*/  R2UR UR7, R3 ;  /* 0x00000000030772ca */ /* 0x000fe200000e0000 */
[----:B------:R-:W-:Y:S01]  /*25250*/  VIADD R11, R11, 0x2a8b0 ;  /* 0x0002a8b00b0b7836 */ /* 0x000fe20000000000 */
[----:B------:R-:W-:Y:S01]  /*25260*/  R2UR UR10, R10 ;  /* 0x000000000a0a72ca */ /* 0x000fe200000e0000 */
[----:B------:R-:W-:Y:S01]  /*25270*/  IMAD R10, R25, 0x6000, R23 ;  /* 0x00006000190a7824 */ /* 0x000fe200078e0217 */
[----:B------:R-:W-:Y:S01]  /*25280*/  PLOP3.LUT P1, PT, PT, PT, PT, 0x80, 0x0 ;  /* 0x000000000000781c */ /* 0x000fe20003f2f070 */
[----:B------:R-:W-:Y:S02]  /*25290*/  UIADD3.X UR5, URZ, UR37, URZ, UP0, !UPT ;  /* 0x000000253f057290 */ /* 0x000fe400087fe43f */
[----:B------:R-:W-:-:S10]  /*252a0*/  VIADD R14, R10, 0x400 ;  /* 0x000004000a0e7836 */ /* 0x000fd40000000000 */
.L_x_1923:
        /* <DEDUP_REMOVED lines=15> */
.L_x_1924:
        /* <DEDUP_REMOVED lines=10> */
.L_x_1911:
[----:B------:R-:W-:Y:S05]  /*25440*/  BSYNC B1 ;  /* 0x0000000000017941 */ /* 0x000fea0003800000 */
.L_x_1910:
        /* <DEDUP_REMOVED lines=8> */
.L_x_1889:
[----:B------:R-:W-:Y:S05]  /*254d0*/  BSYNC B0 ;  /* 0x0000000000007941 */ /* 0x000fea0003800000 */
.L_x_1888:
[----:B------:R-:W1:Y:S01]  /*254e0*/  LDC R0, c[0x0][0x448] ;  /* 0x00011200ff007b82 */ /* 0x000e620000000800 */
[----:B------:R-:W-:Y:S01]  /*254f0*/  VIADD R5, R28, 0x7f ;  /* 0x0000007f1c057836 */ /* 0x000fe20000000000 */
[----:B------:R-:W-:Y:S06]  /*25500*/  @!P0 WARPSYNC.ALL ;  /* 0x0000000000008948 */ /* 0x000fec0003800000 */
[----:B------:R-:W2:Y:S08]  /*25510*/  LDC.64 R2, c[0x0][0x9e0] ;  /* 0x00027800ff027b82 */ /* 0x000eb00000000a00 */
[----:B------:R-:W-:Y:S01]  /*25520*/  @!P0 BAR.SYNC.DEFER_BLOCKING 0xc, 0x180 ;  /* 0x0306000000008b1d */ /* 0x000fe20000010000 */
[----:B-1----:R-:W-:-:S02]  /*25530*/  ISETP.NE.AND P1, PT, R0, 0x1, PT ;  /* 0x000000010000780c */ /* 0x002fc40003f25270 */
[----:B--2---:R-:W-:-:S11]  /*25540*/  ISETP.GE.AND P2, PT, R3, 0x1, PT ;  /* 0x000000010300780c */ /* 0x004fd60003f46270 */
[----:B------:R-:W1:Y:S08]  /*25550*/  @P1 LDC R0, c[0x0][0x44c] ;  /* 0x00011300ff001b82 */ /* 0x000e700000000800 */
[----:B------:R-:W2:Y:S01]  /*25560*/  @P1 LDC R11, c[0x0][0x450] ;  /* 0x00011400ff0b1b82 */ /* 0x000ea20000000800 */
[----:B-1----:R-:W-:-:S05]  /*25570*/  @P1 IMAD.HI.U32 R0, R5, R0, RZ ;  /* 0x0000000005001227 */ /* 0x002fca00078e00ff */
[----:B--2---:R-:W-:-:S05]  /*25580*/  @P1 SHF.R.U32.HI R5, RZ, R11, R0 ;  /* 0x0000000bff051219 */ /* 0x004fca0000011600 */
[----:B------:R-:W-:-:S04]  /*25590*/  IMAD.IADD R11, R8, 0x1, R5 ;  /* 0x00000001080b7824 */ /* 0x000fc800078e0205 */
        /* <DEDUP_REMOVED lines=13> */
.L_x_1928:
[----:B------:R-:W-:-:S13]  /*25670*/  ISETP.NE.AND P0, PT, R3, 0x1, PT ;  /* 0x000000010300780c */ /* 0x000fda0003f05270 */
[----:B------:R-:W1:Y:S02]  /*25680*/  @P0 LDC.64 R4, c[0x0][0x9e8] ;  /* 0x00027a00ff040b82 */ /* 0x000e640000000a00 */
[----:B-1----:R-:W-:-:S05]  /*25690*/  @P0 IMAD.HI.U32 R4, R0, R4, RZ ;  /* 0x0000000400040227 */ /* 0x002fca00078e00ff */
[----:B------:R-:W-:-:S07]  /*256a0*/  @P0 SHF.R.U32.HI R0, RZ, R5, R4 ;  /* 0x00000005ff000219 */ /* 0x000fce0000011604 */
.L_x_1929:
[----:B------:R-:W-:Y:S05]  /*256b0*/  BSYNC B0 ;  /* 0x0000000000007941 */ /* 0x000fea0003800000 */
.L_x_1927:
[----:B------:R-:W-:-:S05]  /*256c0*/  IMAD R5, R0, R3, R3 ;  /* 0x0000000300057224 */ /* 0x000fca00078e0203 */
[----:B------:R-:W-:-:S07]  /*256d0*/  VIMNMX R2, R2, R5, PT ;  /* 0x0000000502027248 */ /* 0x000fce0003fe0100 */
.L_x_1926:
[----:B------:R-:W1:Y:S01]  /*256e0*/  @P1 LDC R5, c[0x0][0x44c] ;  /* 0x00011300ff051b82 */ /* 0x000e620000000800 */
[----:B------:R-:W-:Y:S01]  /*256f0*/  VIADD R2, R2, 0x5f ;  /* 0x0000005f02027836 */ /* 0x000fe20000000000 */
[----:B------:R-:W-:Y:S01]  /*25700*/  ULDC UR4, c[0x0][0x9dc] ;  /* 0x0002770000047ab9 */ /* 0x000fe20000000800 */
[----:B------:R-:W-:Y:S02]  /*25710*/  IMAD.MOV.U32 R0, RZ, RZ, R28 ;  /* 0x000000ffff007224 */ /* 0x000fe400078e001c */
[----:B------:R-:W-:-:S03]  /*25720*/  IMAD.HI R2, R2, 0x2aaaaaab, RZ ;  /* 0x2aaaaaab02027827 */ /* 0x000fc600078e02ff */
[----:B------:R-:W2:Y:S01]  /*25730*/  @P1 LDC R4, c[0x0][0x450] ;  /* 0x00011400ff041b82 */ /* 0x000ea20000000800 */
[----:B-1----:R-:W-:-:S05]  /*25740*/  @P1 IMAD.HI.U32 R5, R28, R5, RZ ;  /* 0x000000051c051227 */ /* 0x002fca00078e00ff */
[----:B--2---:R-:W-:Y:S02]  /*25750*/  @P1 SHF.R.U32.HI R0, RZ, R4, R5 ;  /* 0x00000004ff001219 */ /* 0x004fe40000011605 */
[----:B------:R-:W-:-:S03]  /*25760*/  SHF.R.U32.HI R5, RZ, 0x1f, R2 ;  /* 0x0000001fff057819 */ /* 0x000fc60000011602 */
[----:B------:R-:W-:Y:S01]  /*25770*/  IMAD.IADD R7, R7, 0x1, R0 ;  /* 0x0000000107077824 */ /* 0x000fe200078e0200 */
[----:B------:R-:W-:-:S03]  /*25780*/  LEA.HI.SX32 R2, R2, R5, 0x1c ;  /* 0x0000000502027211 */ /* 0x000fc600078fe2ff */
[----:B------:R-:W-:Y:S01]  /*25790*/  VIADD R0, R7, -UR4 ;  /* 0x8000000407007c36 */ /* 0x000fe20008000000 */
[----:B------:R-:W-:-:S05]  /*257a0*/  VIMNMX R24, R9, R2, PT ;  /* 0x0000000209187248 */ /* 0x000fca0003fe0100 */
[----:B------:R1:W-:Y:S01]  /*257b0*/  STL [R1+0x24], R24 ;  /* 0x0000241801007387 */ /* 0x0003e20000100800 */
[----:B------:R-:W-:Y:S05]  /*257c0*/  @!P2 BRA `(.L_x_1930) ;  /* 0x000000000044a947 */ /* 0x000fea0003800000 */
[----:B------:R-:W-:Y:S01]  /*257d0*/  ISETP.GT.AND P0, PT, R7, -0x1, PT ;  /* 0xffffffff0700780c */ /* 0x000fe20003f04270 */
[----:B------:R-:W-:-:S12]  /*257e0*/  BSSY B0, `(.L_x_1931) ;  /* 0x000000d000007945 */ /* 0x000fd80003800000 */
[----:B------:R-:W-:Y:S05]  /*257f0*/  @P0 BRA `(.L_x_1932) ;  /* 0x00000000001c0947 */ /* 0x000fea0003800000 */
[----:B------:R-:W-:Y:S02]  /*25800*/  ISETP.NE.AND P0, PT, R3, 0x1, PT ;  /* 0x000000010300780c */ /* 0x000fe40003f05270 */
[----:B------:R-:W-:-:S11]  /*25810*/  LOP3.LUT R7, RZ, R7, RZ, 0x33, !PT ;  /* 0x00000007ff077212 */ /* 0x000fd600078e33ff */
[----:B------:R-:W2:Y:S02]  /*25820*/  @P0 LDC.64 R4, c[0x0][0x9e8] ;  /* 0x00027a00ff040b82 */ /* 0x000ea40000000a00 */
[----:B--2---:R-:W-:-:S05]  /*25830*/  @P0 IMAD.HI.U32 R4, R7, R4, RZ ;  /* 0x0000000407040227 */ /* 0x004fca00078e00ff */
[----:B------:R-:W-:-:S04]  /*25840*/  @P0 SHF.R.U32.HI R7, RZ, R5, R4 ;  /* 0x00000005ff070219 */ /* 0x000fc80000011604 */
[----:B------:R-:W-:Y:S01]  /*25850*/  LOP3.LUT R7, RZ, R7, RZ, 0x33, !PT ;  /* 0x00000007ff077212 */ /* 0x000fe200078e33ff */
[----:B------:R-:W-:Y:S06]  /*25860*/  BRA `(.L_x_1933) ;  /* 0x0000000000107947 */ /* 0x000fec0003800000 */
.L_x_1932:
[----:B------:R-:W-:-:S13]  /*25870*/  ISETP.NE.AND P0, PT, R3, 0x1, PT ;  /* 0x000000010300780c */ /* 0x000fda0003f05270 */
[----:B------:R-:W2:Y:S02]  /*25880*/  @P0 LDC.64 R4, c[0x0][0x9e8] ;  /* 0x00027a00ff040b82 */ /* 0x000ea40000000a00 */
[----:B--2---:R-:W-:-:S05]  /*25890*/  @P0 IMAD.HI.U32 R4, R7, R4, RZ ;  /* 0x0000000407040227 */ /* 0x004fca00078e00ff */
[----:B------:R-:W-:-:S07]  /*258a0*/  @P0 SHF.R.U32.HI R7, RZ, R5, R4 ;  /* 0x00000005ff070219 */ /* 0x000fce0000011604 */
.L_x_1933:
[----:B------:R-:W-:Y:S05]  /*258b0*/  BSYNC B0 ;  /* 0x0000000000007941 */ /* 0x000fea0003800000 */
.L_x_1931:
[----:B------:R-:W-:-:S05]  /*258c0*/  IMAD R3, R7, R3, RZ ;  /* 0x0000000307037224 */ /* 0x000fca00078e02ff */
[----:B------:R-:W-:-:S07]  /*258d0*/  VIMNMX R0, R0, R3, !PT ;  /* 0x0000000300007248 */ /* 0x000fce0007fe0100 */
.L_x_1930:
[----:B------:R-:W-:Y:S01]  /*258e0*/  IMAD.HI R0, R0, 0x2aaaaaab, RZ ;  /* 0x2aaaaaab00007827 */ /* 0x000fe200078e02ff */
[----:B------:R-:W-:Y:S04]  /*258f0*/  BSSY B7, `(.L_x_1934) ;  /* 0x000037d000077945 */ /* 0x000fe80003800000 */
[----:B------:R-:W-:-:S04]  /*25900*/  SHF.R.U32.HI R3, RZ, 0x1f, R0 ;  /* 0x0000001fff037819 */ /* 0x000fc80000011600 */
[----:B------:R-:W-:-:S04]  /*25910*/  LEA.HI.SX32 R3, R0, R3, 0x1c ;  /* 0x0000000300037211 */ /* 0x000fc800078fe2ff */
[----:B------:R-:W-:-:S04]  /*25920*/  VIMNMX R2, RZ, R3, !PT ;  /* 0x00000003ff027248 */ /* 0x000fc80007fe0100 */
[----:B------:R-:W-:Y:S01]  /*25930*/  ISETP.GT.AND P0, PT, R24, R2, PT ;  /* 0x000000021800720c */ /* 0x000fe20003f04270 */
[----:B------:R2:W-:-:S12]  /*25940*/  STL [R1+0x8], R2 ;  /* 0x0000080201007387 */ /* 0x0005d80000100800 */
[----:B--2---:R-:W-:Y:S05]  /*25950*/  @P0 BRA `(.L_x_1935) ;  /* 0x0000000000440947 */ /* 0x004fea0003800000 */
[----:B------:R-:W2:Y:S02]  /*25960*/  S2R R2, SR_TID.X ;  /* 0x0000000000027919 */ /* 0x000ea40000002100 */
[----:B--2---:R-:W-:-:S04]  /*25970*/  LOP3.LUT R2, R2, 0x7f, RZ, 0xc0, !PT ;  /* 0x0000007f02027812 */ /* 0x004fc800078ec0ff */
[----:B------:R-:W-:-:S13]  /*25980*/  ISETP.NE.AND P0, PT, R2, RZ, PT ;  /* 0x000000ff0200720c */ /* 0x000fda0003f05270 */
[----:B------:R-:W-:Y:S05]  /*25990*/  @P0 BRA `(.L_x_1936) ;  /* 0x0000003400c80947 */ /* 0x000fea0003800000 */
[----:B------:R-:W2:Y:S01]  /*259a0*/  S2R R5, SR_LANEID ;  /* 0x0000000000057919 */ /* 0x000ea20000000000 */
[----:B------:R-:W-:Y:S01]  /*259b0*/  VOTEU.ANY UR4, UPT, PT ;  /* 0x0000000000047886 */ /* 0x000fe200038e0100 */
[----:B------:R-:W3:Y:S01]  /*259c0*/  LDC.64 R2, c[0x0][0xc60] ;  /* 0x00031800ff027b82 */ /* 0x000ee20000000a00 */
[----:B------:R-:W2:Y:S02]  /*259d0*/  FLO.U32 R0, UR4 ;  /* 0x0000000400007d00 */ /* 0x000ea400080e0000 */
[----:B--2---:R-:W-:-:S06]  /*259e0*/  ISETP.EQ.U32.AND P0, PT, R0, R5, PT ;  /* 0x000000050000720c */ /* 0x004fcc0003f02070 */
[----:B------:R-:W3:Y:S07]  /*259f0*/  POPC R5, UR4 ;  /* 0x0000000400057d09 */ /* 0x000eee0008000000 */
[----:B---3--:R-:W2:Y:S01]  /*25a00*/  @P0 ATOMG.E.ADD.STRONG.GPU PT, R3, desc[UR60][R2.64], R5 ;  /* 0x00000005020309a8 */ /* 0x008ea200081ee1fc */
[----:B------:R-:W3:Y:S02]  /*25a10*/  S2R R4, SR_LTMASK ;  /* 0x0000000000047919 */ /* 0x000ee40000003900 */
[----:B---3--:R-:W-:-:S04]  /*25a20*/  LOP3.LUT R4, R4, UR4, RZ, 0xc0, !PT ;  /* 0x0000000404047c12 */ /* 0x008fc8000f8ec0ff */
[----:B------:R-:W3:Y:S01]  /*25a30*/  POPC R7, R4 ;  /* 0x0000000400077309 */ /* 0x000ee20000000000 */
[----:B--2---:R-:W3:Y:S02]  /*25a40*/  SHFL.IDX PT, R0, R3, R0, 0x1f ;  /* 0x00001f0003007589 */ /* 0x004ee400000e0000 */
[----:B---3--:R-:W-:Y:S01]  /*25a50*/  IADD3 R16, R0, UR38, R7 ;  /* 0x0000002600107c10 */ /* 0x008fe2000fffe007 */
[----:B------:R-:W-:Y:S06]  /*25a60*/  BRA `(.L_x_1936) ;  /* 0x0000003400947947 */ /* 0x000fec0003800000 */
.L_x_1935:
        /* <DEDUP_REMOVED lines=9> */
[----:B------:R-:W2:Y:S01]  /*25b00*/  LDC.64 R2, c[0x4][R2] ;  /* 0x0100000002027b82 */ /* 0x000ea20000000a00 */
[----:B------:R-:W-:Y:S02]  /*25b10*/  IMAD.U32 R5, RZ, RZ, UR7 ;  /* 0x00000007ff057e24 */ /* 0x000fe4000f8e00ff */
[----:B0-----:R-:W-:Y:S02]  /*25b20*/  IMAD.U32 R6, RZ, RZ, UR8 ;  /* 0x00000008ff067e24 */ /* 0x001fe4000f8e00ff */
[----:B------:R-:W-:-:S02]  /*25b30*/  IMAD.U32 R7, RZ, RZ, UR9 ;  /* 0x00000009ff077e24 */ /* 0x000fc4000f8e00ff */
[----:B------:R-:W-:Y:S02]  /*25b40*/  IMAD.U32 R10, RZ, RZ, UR4 ;  /* 0x00000004ff0a7e24 */ /* 0x000fe4000f8e00ff */
[----:B------:R-:W-:Y:S02]  /*25b50*/  IMAD.U32 R11, RZ, RZ, UR5 ;  /* 0x00000005ff0b7e24 */ /* 0x000fe4000f8e00ff */
[----:B------:R-:W-:Y:S02]  /*25b60*/  IMAD.MOV.U32 R8, RZ, RZ, 0x70 ;  /* 0x00000070ff087424 */ /* 0x000fe400078e00ff */
[----:B------:R-:W-:Y:S02]  /*25b70*/  IMAD.MOV.U32 R12, RZ, RZ, 0x1 ;  /* 0x00000001ff0c7424 */ /* 0x000fe400078e00ff */
[----:B------:R-:W-:-:S07]  /*25b80*/  IMAD.MOV.U32 R13, RZ, RZ, RZ ;  /* 0x000000ffff0d7224 */ /* 0x000fce00078e00ff */
[----:B------:R-:W-:-:S07]  /*25b90*/  LEPC R20, `(.L_x_1938) ;  /* 0x000000001014794e */ /* 0x000fce0000000000 */
[----:B-12---:R-:W-:Y:S05]  /*25ba0*/  CALL.ABS.NOINC R2 ;  /* 0x0000000002007343 */ /* 0x006fea0003c00000 */
.L_x_1938:
[----:B------:R-:W-:Y:S05]  /*25bb0*/  BSYNC B6 ;  /* 0x0000000000067941 */ /* 0x000fea0003800000 */
.L_x_1937:
        /* <DEDUP_REMOVED lines=8> */
[----:B------:R2:W3:Y:S01]  /*25c40*/  LDC.64 R2, c[0x4][R17] ;  /* 0x0100000011027b82 */ /* 0x0004e20000000a00 */
[----:B------:R-:W-:Y:S02]  /*25c50*/  IMAD.U32 R4, RZ, RZ, UR6 ;  /* 0x00000006ff047e24 */ /* 0x000fe4000f8e00ff */
[----:B------:R-:W-:Y:S02]  /*25c60*/  IMAD.U32 R5, RZ, RZ, UR7 ;  /* 0x00000007ff057e24 */ /* 0x000fe4000f8e00ff */
[----:B0-----:R-:W-:Y:S02]  /*25c70*/  IMAD.U32 R6, RZ, RZ, UR8 ;  /* 0x00000008ff067e24 */ /* 0x001fe4000f8e00ff */
[----:B------:R-:W-:-:S02]  /*25c80*/  IMAD.U32 R7, RZ, RZ, UR9 ;  /* 0x00000009ff077e24 */ /* 0x000fc4000f8e00ff */
[----:B------:R-:W-:Y:S02]  /*25c90*/  IMAD.U32 R10, RZ, RZ, UR4 ;  /* 0x00000004ff0a7e24 */ /* 0x000fe4000f8e00ff */
[----:B------:R-:W-:Y:S02]  /*25ca0*/  IMAD.U32 R11, RZ, RZ, UR5 ;  /* 0x00000005ff0b7e24 */ /* 0x000fe4000f8e00ff */
[----:B------:R-:W-:Y:S02]  /*25cb0*/  IMAD.MOV.U32 R8, RZ, RZ, 0x70 ;  /* 0x00000070ff087424 */ /* 0x000fe400078e00ff */
[----:B------:R-:W-:Y:S02]  /*25cc0*/  IMAD.MOV.U32 R12, RZ, RZ, 0x1 ;  /* 0x00000001ff0c7424 */ /* 0x000fe400078e00ff */
[----:B--2---:R-:W-:-:S07]  /*25cd0*/  IMAD.MOV.U32 R13, RZ, RZ, RZ ;  /* 0x000000ffff0d7224 */ /* 0x004fce00078e00ff */
[----:B------:R-:W-:-:S07]  /*25ce0*/  LEPC R20, `(.L_x_1941) ;  /* 0x000000001014794e */ /* 0x000fce0000000000 */
[----:B-1-3--:R-:W-:Y:S05]  /*25cf0*/  CALL.ABS.NOINC R2 ;  /* 0x0000000002007343 */ /* 0x00afea0003c00000 */
.L_x_1941:
        /* <DEDUP_REMOVED lines=15> */
.L_x_1940:
[----:B------:R-:W-:Y:S05]  /*25df0*/  BSYNC B6 ;  /* 0x0000000000067941 */ /* 0x000fea0003800000 */
.L_x_1939:
[----:B------:R-:W-:Y:S01]  /*25e00*/  ULDC.64 UR4, c[0x0][0x9f8] ;  /* 0x00027e0000047ab9 */ /* 0x000fe20000000a00 */
[----:B------:R-:W2:Y:S01]  /*25e10*/  LDL R20, [R1] ;  /* 0x0000000001147983 */ /* 0x000ea20000100800 */
[----:B------:R-:W-:-:S03]  /*25e20*/  ISETP.NE.U32.AND P0, PT, RZ, UR4, PT ;  /* 0x00000004ff007c0c */ /* 0x000fc6000bf05070 */
[----:B------:R-:W3:Y:S01]  /*25e30*/  LDL R17, [R1+0x4] ;  /* 0x0000040001117983 */ /* 0x000ee20000100800 */
[----:B------:R-:W-:Y:S01]  /*25e40*/  ISETP.NE.AND.EX P0, PT, RZ, UR5, PT, P0 ;  /* 0x00000005ff007c0c */ /* 0x000fe2000bf05300 */
[----:B------:R-:W-:Y:S01]  /*25e50*/  IMAD.MOV.U32 R34, RZ, RZ, R19 ;  /* 0x000000ffff227224 */ /* 0x000fe200078e0013 */
[----:B------:R-:W4:Y:S01]  /*25e60*/  LDC R0, c[0x0][0x430] ;  /* 0x00010c00ff007b82 */ /* 0x000f220000000800 */
[----:B------:R-:W0:Y:S01]  /*25e70*/  S2R R21, SR_TID.X ;  /* 0x0000000000157919 */ /* 0x000e220000002100 */
[----:B------:R-:W-:-:S09]  /*25e80*/  ULDC UR4, c[0x0][0x320] ;  /* 0x0000c80000047ab9 */ /* 0x000fd20000000800 */
[----:B------:R-:W1:Y:S01]  /*25e90*/  @P0 LDC.64 R2, c[0x0][0x9f8] ;  /* 0x00027e00ff020b82 */ /* 0x000e620000000a00 */
[----:B0-----:R-:W-:Y:S01]  /*25ea0*/  LOP3.LUT R21, R21, 0x7f, RZ, 0xc0, !PT ;  /* 0x0000007f15157812 */ /* 0x001fe200078ec0ff */
[----:B-1----:R-:W-:-:S03]  /*25eb0*/  @P0 IMAD.WIDE R2, R19, 0x4, R2 ;  /* 0x0000000413020825 */ /* 0x002fc600078e0202 */
[----:B------:R-:W-:Y:S02]  /*25ec0*/  SHF.R.U32.HI R26, RZ, 0x3, R21 ;  /* 0x00000003ff1a7819 */ /* 0x000fe40000011615 */
[----:B------:R0:W3:Y:S01]  /*25ed0*/  @P0 LDG.E R34, desc[UR60][R2.64] ;  /* 0x0000003c02220981 */ /* 0x0000e2000c1e1900 */
[----:B----4-:R-:W-:Y:S01]  /*25ee0*/  ISETP.NE.AND P1, PT, R0, 0x1, PT ;  /* 0x000000010000780c */ /* 0x010fe20003f25270 */
[----:B------:R-:W1:-:S12]  /*25ef0*/  S2R R21, SR_TID.X ;  /* 0x0000000000157919 */ /* 0x000e580000002100 */
[----:B------:R-:W4:Y:S08]  /*25f00*/  @P1 LDC R4, c[0x0][0x434] ;  /* 0x00010d00ff041b82 */ /* 0x000f300000000800 */
[----:B------:R-:W0:Y:S01]  /*25f10*/  @P1 LDC R6, c[0x0][0x438] ;  /* 0x00010e00ff061b82 */ /* 0x000e220000000800 */
[----:B-1----:R-:W-:-:S05]  /*25f20*/  IMAD.SHL.U32 R21, R21, 0x10, RZ ;  /* 0x0000001015157824 */ /* 0x002fca00078e00ff */
[----:B------:R-:W-:Y:S01]  /*25f30*/  LOP3.LUT R21, R26, 0x70, R21, 0xf8, !PT ;  /* 0x000000701a157812 */ /* 0x000fe200078ef815 */
[----:B------:R-:W-:-:S04]  /*25f40*/  VIADD R26, R24, 0xffffffff ;  /* 0xffffffff181a7836 */ /* 0x000fc80000000000 */
[----:B------:R-:W-:Y:S01]  /*25f50*/  IMAD R5, R26, 0x60, R21 ;  /* 0x000000601a057824 */ /* 0x000fe200078e0215 */
[----:B------:R-:W-:Y:S01]  /*25f60*/  LOP3.LUT R22, R22, 0xfffffff7, RZ, 0xc0, !PT ;  /* 0xfffffff716167812 */ /* 0x000fe200078ec0ff */
[----:B------:R-:W-:-:S03]  /*25f70*/  UMOV UR5, 0xffffffff ;  /* 0xffffffff00057882 */ /* 0x000fc60000000000 */
[----:B--2---:R-:W-:Y:S02]  /*25f80*/  ISETP.GE.AND P0, PT, R5, R20, PT ;  /* 0x000000140500720c */ /* 0x004fe40003f06270 */
[----:B------:R-:W1:Y:S02]  /*25f90*/  S2R R20, SR_TID.X ;  /* 0x0000000000147919 */ /* 0x000e640000002100 */
[----:B------:R-:W-:Y:S01]  /*25fa0*/  ISETP.GT.U32.OR P0, PT, R21, 0x5f, P0 ;  /* 0x0000005f1500780c */ /* 0x000fe20000704470 */
[----:B---3--:R-:W-:-:S04]  /*25fb0*/  IMAD.IADD R5, R5, 0x1, R17 ;  /* 0x0000000105057824 */ /* 0x008fc800078e0211 */
[----:B----4-:R-:W-:-:S04]  /*25fc0*/  @P1 IMAD.HI.U32 R7, R5, R4, RZ ;  /* 0x0000000405071227 */ /* 0x010fc800078e00ff */
[----:B------:R-:W-:Y:S01]  /*25fd0*/  IMAD.MOV.U32 R4, RZ, RZ, R5 ;  /* 0x000000ffff047224 */ /* 0x000fe200078e0005 */
[----:B0-----:R-:W-:-:S03]  /*25fe0*/  @P1 SHF.R.U32.HI R4, RZ, R6, R7 ;  /* 0x00000006ff041219 */ /* 0x001fc60000011607 */
[----:B------:R-:W0:Y:S02]  /*25ff0*/  @!P0 LDC.64 R2, c[0x0][0x428] ;  /* 0x00010a00ff028b82 */ /* 0x000e240000000a00 */
[----:B------:R-:W-:-:S04]  /*26000*/  IMAD.MOV R6, RZ, RZ, -R4 ;  /* 0x000000ffff067224 */ /* 0x000fc800078e0a04 */
[----:B------:R-:W-:Y:S01]  /*26010*/  IMAD R0, R0, R6, R5 ;  /* 0x0000000600007224 */ /* 0x000fe200078e0205 */
[----:B------:R-:W-:Y:S01]  /*26020*/  @!P0 SHF.R.S32.HI R5, RZ, 0x1f, R4 ;  /* 0x0000001fff058819 */ /* 0x000fe20000011404 */
[----:B-1----:R-:W-:-:S05]  /*26030*/  IMAD.SHL.U32 R20, R20, 0x8, RZ ;  /* 0x0000000814147824 */ /* 0x002fca00078e00ff */
[----:B------:R-:W-:-:S04]  /*26040*/  LOP3.LUT R20, R20, 0x38, RZ, 0xc0, !PT ;  /* 0x0000003814147812 */ /* 0x000fc800078ec0ff */
[C---:B------:R-:W-:Y:S02]  /*26050*/  LOP3.LUT R17, R20.reuse, 0x40, RZ, 0xfc, !PT ;  /* 0x0000004014117812 */ /* 0x040fe400078efcff */
[----:B------:R-:W-:Y:S02]  /*26060*/  ISETP.GE.AND P1, PT, R20, UR4, PT ;  /* 0x0000000414007c0c */ /* 0x000fe4000bf26270 */
[----:B------:R-:W-:Y:S01]  /*26070*/  SHF.R.S32.HI R8, RZ, 0x1f, R34 ;  /* 0x0000001fff087819 */ /* 0x000fe20000011422 */
[-C--:B0-----:R-:W-:Y:S01]  /*26080*/  @!P0 IMAD.WIDE.U32 R4, R34, R2.reuse, R4 ;  /* 0x0000000222048225 */ /* 0x081fe200078e0004 */
[----:B------:R-:W-:Y:S01]  /*26090*/  ISETP.GE.AND P2, PT, R17, UR4, PT ;  /* 0x0000000411007c0c */ /* 0x000fe2000bf46270 */
[----:B------:R-:W-:Y:S01]  /*260a0*/  ULDC UR4, c[0x0][0x2f4] ;  /* 0x0000bd0000047ab9 */ /* 0x000fe20000000800 */
[----:B------:R-:W-:Y:S01]  /*260b0*/  SEL R30, RZ, 0x1, P1 ;  /* 0x00000001ff1e7807 */ /* 0x000fe20000800000 */
[----:B------:R-:W-:Y:S01]  /*260c0*/  @!P0 IMAD R6, R8, R2, RZ ;  /* 0x0000000208068224 */ /* 0x000fe200078e02ff */
[----:B------:R-:W-:Y:S01]  /*260d0*/  SEL R2, RZ, 0xffffffff, P2 ;  /* 0xffffffffff027807 */ /* 0x000fe20001000000 */
[----:B------:R0:W-:Y:S02]  /*260e0*/  STL [R1+0xc], R8 ;  /* 0x00000c0801007387 */ /* 0x0001e40000100800 */
[----:B------:R-:W-:-:S02]  /*260f0*/  @!P0 IMAD R6, R34, R3, R6 ;  /* 0x0000000322068224 */ /* 0x000fc400078e0206 */
[----:B------:R-:W-:Y:S02]  /*26100*/  IMAD.SHL.U32 R3, R2, 0x2, RZ ;  /* 0x0000000202037824 */ /* 0x000fe400078e00ff */
[----:B------:R-:W-:-:S03]  /*26110*/  @!P0 IMAD.IADD R6, R5, 0x1, R6 ;  /* 0x0000000105068824 */ /* 0x000fc600078e0206 */
[----:B------:R-:W-:Y:S02]  /*26120*/  LOP3.LUT R30, R3, 0x2, R30, 0xe2, !PT ;  /* 0x00000002031e7812 */ /* 0x000fe400078ee21e */
[----:B------:R-:W1:Y:S01]  /*26130*/  @!P0 LDC.64 R2, c[0x0][0x418] ;  /* 0x00010600ff028b82 */ /* 0x000e620000000a00 */
[----:B------:R-:W-:Y:S01]  /*26140*/  IMAD.U32 R5, RZ, RZ, UR39 ;  /* 0x00000027ff057e24 */ /* 0x000fe2000f8e00ff */
[----:B-1----:R-:W-:-:S04]  /*26150*/  @!P0 LEA R2, P1, R4, R2, 0x2 ;  /* 0x0000000204028211 */ /* 0x002fc800078210ff */
[----:B------:R-:W-:Y:S01]  /*26160*/  @!P0 LEA.HI.X R3, R4, R3, R6, 0x2, P1 ;  /* 0x0000000304038211 */ /* 0x000fe200008f1406 */
[----:B------:R-:W-:-:S06]  /*26170*/  IMAD.MOV.U32 R4, RZ, RZ, RZ ;  /* 0x000000ffff047224 */ /* 0x000fcc00078e00ff */
[----:B------:R1:W5:Y:S01]  /*26180*/  @!P0 LDG.E R4, desc[UR60][R2.64] ;  /* 0x0000003c02048981 */ /* 0x000362000c1e1900 */
[----:B------:R-:W-:Y:S02]  /*26190*/  ISETP.GT.U32.AND P0, PT, R21, 0x5f, PT ;  /* 0x0000005f1500780c */ /* 0x000fe40003f04070 */
[----:B------:R-:W-:Y:S02]  /*261a0*/  ISETP.NE.AND P3, PT, R5, 0x3, PT ;  /* 0x000000030500780c */ /* 0x000fe40003f65270 */
[C---:B------:R-:W-:Y:S02]  /*261b0*/  ISETP.GE.AND P2, PT, R20.reuse, UR4, PT ;  /* 0x0000000414007c0c */ /* 0x040fe4000bf46270 */
[----:B0-----:R-:W-:Y:S02]  /*261c0*/  LOP3.LUT R8, R20, 0x80, RZ, 0xfc, !PT ;  /* 0x0000008014087812 */ /* 0x001fe400078efcff */
[----:B------:R-:W-:-:S05]  /*261d0*/  ISETP.GE.AND P1, PT, R17, UR4, PT ;  /* 0x0000000411007c0c */ /* 0x000fca000bf26270 */
[----:B------:R-:W-:Y:S02]  /*261e0*/  @P0 LOP3.LUT R22, R22, 0x8, RZ, 0xfc, !PT ;  /* 0x0000000816160812 */ /* 0x000fe400078efcff */
[----:B------:R-:W-:Y:S02]  /*261f0*/  ISETP.GE.AND P0, PT, R8, UR4, PT ;  /* 0x0000000408007c0c */ /* 0x000fe4000bf06270 */
[----:B------:R-:W-:-:S04]  /*26200*/  LOP3.LUT R22, R22, 0xffffffef, RZ, 0xc0, !PT ;  /* 0xffffffef16167812 */ /* 0x000fc800078ec0ff */
[----:B------:R-:W-:-:S04]  /*26210*/  @P3 LOP3.LUT R22, R22, 0x10, RZ, 0xfc, !PT ;  /* 0x0000001016163812 */ /* 0x000fc800078efcff */
[----:B------:R-:W-:-:S04]  /*26220*/  LOP3.LUT R22, R22, 0xfffffffb, RZ, 0xc0, !PT ;  /* 0xfffffffb16167812 */ /* 0x000fc800078ec0ff */
[----:B------:R-:W-:-:S04]  /*26230*/  @P2 LOP3.LUT R22, R22, 0x4, RZ, 0xfc, !PT ;  /* 0x0000000416162812 */ /* 0x000fc800078efcff */
[----:B------:R-:W-:-:S04]  /*26240*/  LOP3.LUT R22, R22, 0xfffffffe, RZ, 0xc0, !PT ;  /* 0xfffffffe16167812 */ /* 0x000fc800078ec0ff */
[----:B------:R-:W-:-:S04]  /*26250*/  LOP3.LUT R22, R22, 0xfffffffd, RZ, 0xc0, !PT ;  /* 0xfffffffd16167812 */ /* 0x000fc800078ec0ff */
[----:B------:R-:W-:-:S04]  /*26260*/  @P1 LOP3.LUT R22, R22, 0x2, RZ, 0xfc, !PT ;  /* 0x0000000216161812 */ /* 0x000fc800078efcff */
[----:B------:R-:W-:Y:S01]  /*26270*/  @P0 LOP3.LUT R22, R22, 0x1, RZ, 0xfc, !PT ;  /* 0x0000000116160812 */ /* 0x000fe200078efcff */
[----:B-1----:R-:W-:Y:S06]  /*26280*/  BRA.DIV UR5, `(.L_x_1942) ;  /* 0x0000005205e47947 */ /* 0x002fec000b800000 */
.L_x_2071:
[----:B------:R-:W-:Y:S01]  /*26290*/  SHF.R.S32.HI R33, RZ, 0x1f, R18 ;  /* 0x0000001fff217819 */ /* 0x000fe20000011412 */
[----:B------:R-:W-:Y:S06]  /*262a0*/  @!P3 BRA `(.L_x_1943) ;  /* 0x000000000004b947 */ /* 0x000fec0003800000 */
[----:B------:R-:W-:Y:S01]  /*262b0*/  BPT.TRAP 0x1 ;  /* 0x000000040000795c */ /* 0x000fe20000300000 */
.L_x_1943:
[----:B------:R-:W-:Y:S01]  /*262c0*/  SHF.R.S32.HI R5, RZ, 0x1f, R0 ;  /* 0x0000001fff057819 */ /* 0x000fe20000011400 */
[----:B------:R-:W-:Y:S01]  /*262d0*/  ULDC.64 UR4, c[0x0][0x328] ;  /* 0x0000ca0000047ab9 */ /* 0x000fe20000000a00 */
[----:B------:R-:W-:Y:S03]  /*262e0*/  BSSY B0, `(.L_x_1944) ;  /* 0x0000017000007945 */ /* 0x000fe60003800000 */
[----:B------:R-:W-:-:S04]  /*262f0*/  IMAD R3, R5, UR4, RZ ;  /* 0x0000000405037c24 */ /* 0x000fc8000f8e02ff */
        /* <DEDUP_REMOVED lines=21> */
.L_x_2072:
[----:B------:R-:W-:Y:S05]  /*26450*/  BSYNC B0 ;  /* 0x0000000000007941 */ /* 0x000fea0003800000 */
.L_x_1944:
[----:B------:R-:W2:Y:S01]  /*26460*/  LDL R9, [R1] ;  /* 0x0000000001097983 */ /* 0x000ea20000100800 */
[----:B------:R-:W-:Y:S01]  /*26470*/  ULDC.64 UR4, c[0x0][0x300] ;  /* 0x0000c00000047ab9 */ /* 0x000fe20000000a00 */
[----:B------:R-:W-:Y:S01]  /*26480*/  LOP3.LUT P4, RZ, R22, 0x4, RZ, 0xc0, !PT ;  /* 0x0000000416ff7812 */ /* 0x000fe2000788c0ff */
[----:B------:R-:W-:Y:S01]  /*26490*/  IMAD R5, R5, UR4, RZ ;  /* 0x0000000405057c24 */ /* 0x000fe2000f8e02ff */
[----:B------:R-:W1:Y:S01]  /*264a0*/  S2R R8, SR_TID.X ;  /* 0x0000000000087919 */ /* 0x000e620000002100 */
[----:B0-----:R-:W-:Y:S01]  /*264b0*/  IMAD.WIDE.U32 R2, R0, UR4, RZ ;  /* 0x0000000400027c25 */ /* 0x001fe2000f8e00ff */
        /* <DEDUP_REMOVED lines=16> */
[----:B------:R-:W-:Y:S01]  /*265c0*/  IMAD.IADD R0, R3, 0x1, R0 ;  /* 0x0000000103007824 */ /* 0x000fe200078e0200 */
[----:B------:R-:W-:Y:S01]  /*265d0*/  UMOV UR4, 0xffffffff ;  /* 0xffffffff00047882 */ /* 0x000fe20000000000 */
[----:B-1----:R-:W-:-:S03]  /*265e0*/  LOP3.LUT R8, R8, 0x7f, RZ, 0xc0, !PT ;  /* 0x0000007f08087812 */ /* 0x002fc600078ec0ff */
[----:B------:R-:W-:Y:S02]  /*265f0*/  LEA.HI.X R0, R2, UR5, R0, 0x1, P0 ;  /* 0x0000000502007c11 */ /* 0x000fe400080f0c00 */
[----:B------:R-:W-:Y:S01]  /*26600*/  SHF.R.U32.HI R8, RZ, 0x3, R8 ;  /* 0x00000003ff087819 */ /* 0x000fe20000011608 */
[----:B--2---:R-:W-:Y:S02]  /*26610*/  IMAD R6, R26, -0x60, R9 ;  /* 0xffffffa01a067824 */ /* 0x004fe400078e0209 */
        /* <DEDUP_REMOVED lines=68> */
.L_x_2086:
        /* <DEDUP_REMOVED lines=12> */
.L_x_1947:
        /* <DEDUP_REMOVED lines=10> */
.L_x_1948:
[----:B------:R2:W-:Y:S02]  /*26bc0*/  SYNCS.ARRIVE.TRANS64.A1T0 RZ, [R7+URZ+0x2a830], RZ ;  /* 0x02a830ff07ff79a7 */ /* 0x0005e4000810003f */
[----:B------:R-:W-:Y:S05]  /*26bd0*/  WARPSYNC.ALL ;  /* 0x0000000000007948 */ /* 0x000fea0003800000 */
[----:B------:R-:W-:Y:S01]  /*26be0*/  ULDC.64 UR4, c[0x0][0xa00] ;  /* 0x0002800000047ab9 */ /* 0x000fe20000000a00 */
[----:B------:R-:W-:Y:S01]  /*26bf0*/  VIADD R0, R23, 0xc400 ;  /* 0x0000c40017007836 */ /* 0x000fe20000000000 */
[----:B------:R-:W-:Y:S01]  /*26c00*/  BAR.SYNC.DEFER_BLOCKING 0x8, 0x180 ;  /* 0x0206000000007b1d */ /* 0x000fe20000010000 */
[----:B------:R-:W-:-:S03]  /*26c10*/  ISETP.NE.U32.AND P0, PT, RZ, UR4, PT ;  /* 0x00000004ff007c0c */ /* 0x000fc6000bf05070 */
[----:B------:R-:W-:Y:S02]  /*26c20*/  LOP3.LUT P1, RZ, R0, 0x3ff, RZ, 0xc0, !PT ;  /* 0x000003ff00ff7812 */ /* 0x000fe4000782c0ff */
[----:B------:R-:W-:Y:S01]  /*26c30*/  ISETP.NE.AND.EX P0, PT, RZ, UR5, PT, P0 ;  /* 0x00000005ff007c0c */ /* 0x000fe2000bf05300 */
[----:B------:R-:W-:Y:S01]  /*26c40*/  ULDC.64 UR4, c[0x0][0x298] ;  /* 0x0000a60000047ab9 */ /* 0x000fe20000000a00 */
[----:B------:R-:W-:Y:S01]  /*26c50*/  SHF.R.S32.HI R0, RZ, 0x1f, R19 ;  /* 0x0000001fff007819 */ /* 0x000fe20000011413 */
[----:B------:R-:W-:Y:S01]  /*26c60*/  BSSY B6, `(.L_x_1949) ;  /* 0x000001c000067945 */ /* 0x000fe20003800000 */
[----:B-1----:R-:W-:Y:S02]  /*26c70*/  SEL R2, R19, RZ, !P0 ;  /* 0x000000ff13027207 */ /* 0x002fe40004000000 */
[----:B------:R-:W-:-:S05]  /*26c80*/  SEL R0, R0, RZ, !P0 ;  /* 0x000000ff00007207 */ /* 0x000fca0004000000 */
[----:B------:R1:W-:Y:S04]  /*26c90*/  STL [R1+0x30], R0 ;  /* 0x0000300001007387 */ /* 0x0003e80000100800 */
[----:B------:R3:W-:Y:S01]  /*26ca0*/  STL [R1+0x20], R2 ;  /* 0x0000200201007387 */ /* 0x0007e20000100800 */
[----:B-1----:R-:W-:Y:S01]  /*26cb0*/  SHF.R.S32.HI R0, RZ, 0x1f, R35 ;  /* 0x0000001fff007819 */ /* 0x002fe20000011423 */
[----:B---3--:R-:W-:-:S04]  /*26cc0*/  IMAD.WIDE.U32 R2, R35, UR4, RZ ;  /* 0x0000000423027c25 */ /* 0x008fc8000f8e00ff */
[----:B------:R-:W-:Y:S01]  /*26cd0*/  IMAD R0, R0, UR4, RZ ;  /* 0x0000000400007c24 */ /* 0x000fe2000f8e02ff */
[----:B------:R1:W-:Y:S03]  /*26ce0*/  STL.64 [R1+0x18], R2 ;  /* 0x0000180201007387 */ /* 0x0003e60000100a00 */
[----:B------:R-:W-:-:S04]  /*26cf0*/  IMAD R0, R35, UR5, R0 ;  /* 0x0000000523007c24 */ /* 0x000fc8000f8e0200 */
[----:B------:R-:W-:Y:S01]  /*26d00*/  IMAD.IADD R35, R3, 0x1, R0 ;  /* 0x0000000103237824 */ /* 0x000fe200078e0200 */
[----:B------:R-:W-:Y:S06]  /*26d10*/  @!P1 BRA `(.L_x_1950) ;  /* 0x0000000000409947 */ /* 0x000fec0003800000 */
[----:B-1----:R-:W-:Y:S01]  /*26d20*/  MOV R2, 0x0 ;  /* 0x0000000000027802 */ /* 0x002fe20000000f00 */
[----:B------:R-:W-:Y:S01]  /*26d30*/  ULDC.64 UR4, c[0x4][0xf0] ;  /* 0x01003c0000047ab9 */ /* 0x000fe20000000a00 */
[----:B------:R-:W-:Y:S01]  /*26d40*/  ULDC.64 UR6, c[0x4][0xf8] ;  /* 0x01003e0000067ab9 */ /* 0x000fe20000000a00 */
[----:B------:R-:W-:Y:S01]  /*26d50*/  ULDC.64 UR8, c[0x4][0x88] ;  /* 0x0100220000087ab9 */ /* 0x000fe20000000a00 */
[----:B0-----:R-:W-:Y:S02]  /*26d60*/  IMAD.U32 R4, RZ, RZ, UR4 ;  /* 0x00000004ff047e24 */ /* 0x001fe4000f8e00ff */
[----:B------:R-:W0:Y:S01]  /*26d70*/  LDC.64 R2, c[0x4][R2] ;  /* 0x0100000002027b82 */ /* 0x000e220000000a00 */
[----:B------:R-:W-:Y:S02]  /*26d80*/  IMAD.U32 R5, RZ, RZ, UR5 ;  /* 0x00000005ff057e24 */ /* 0x000fe4000f8e00ff */
[----:B------:R-:W-:Y:S02]  /*26d90*/  IMAD.U32 R6, RZ, RZ, UR6 ;  /* 0x00000006ff067e24 */ /* 0x000fe4000f8e00ff */
[----:B--2---:R-:W-:-:S02]  /*26da0*/  IMAD.U32 R7, RZ, RZ, UR7 ;  /* 0x00000007ff077e24 */ /* 0x004fc4000f8e00ff */
[----:B------:R-:W-:Y:S02]  /*26db0*/  IMAD.U32 R10, RZ, RZ, UR8 ;  /* 0x00000008ff0a7e24 */ /* 0x000fe4000f8e00ff */
[----:B------:R-:W-:Y:S02]  /*26dc0*/  IMAD.U32 R11, RZ, RZ, UR9 ;  /* 0x00000009ff0b7e24 */ /* 0x000fe4000f8e00ff */
[----:B------:R-:W-:Y:S02]  /*26dd0*/  IMAD.MOV.U32 R8, RZ, RZ, 0x70 ;  /* 0x00000070ff087424 */ /* 0x000fe400078e00ff */
[----:B------:R-:W-:Y:S02]  /*26de0*/  IMAD.MOV.U32 R12, RZ, RZ, 0x1 ;  /* 0x00000001ff0c7424 */ /* 0x000fe400078e00ff */
[----:B------:R-:W-:-:S07]  /*26df0*/  IMAD.MOV.U32 R13, RZ, RZ, RZ ;  /* 0x000000ffff0d7224 */ /* 0x000fce00078e00ff */
[----:B------:R-:W-:-:S07]  /*26e00*/  LEPC R20, `(.L_x_1950) ;  /* 0x000000001014794e */ /* 0x000fce0000000000 */
[----:B0-----:R-:W-:Y:S05]  /*26e10*/  CALL.ABS.NOINC R2 ;  /* 0x0000000002007343 */ /* 0x001fea0003c00000 */
.L_x_1950:
[----:B------:R-:W-:Y:S05]  /*26e20*/  BSYNC B6 ;  /* 0x0000000000067941 */ /* 0x000fea0003800000 */
.L_x_1949:
[----:B------:R-:W3:Y:S01]  /*26e30*/  LDL.LU R20, [R1+0x30] ;  /* 0x0000300001147983 */ /* 0x000ee20000300800 */
[----:B------:R-:W-:Y:S01]  /*26e40*/  ULDC.64 UR4, c[0x0][0x2d8] ;  /* 0x0000b60000047ab9 */ /* 0x000fe20000000a00 */
[----:B--2---:R-:W2:Y:S02]  /*26e50*/  LDC R7, c[0x0][0x448] ;  /* 0x00011200ff077b82 */ /* 0x004ea40000000800 */
[----:B------:R-:W4:Y:S04]  /*26e60*/  LDL.LU R21, [R1+0x20] ;  /* 0x0000200001157983 */ /* 0x000f280000300800 */
[----:B-1----:R-:W5:Y:S01]  /*26e70*/  LDL.LU.64 R2, [R1+0x18] ;  /* 0x0000180001027983 */ /* 0x002f620000300a00 */
[----:B------:R-:W-:Y:S01]  /*26e80*/  IMAD R0, R33, UR4, RZ ;  /* 0x0000000421007c24 */ /* 0x000fe2000f8e02ff */
[----:B------:R-:W1:Y:S03]  /*26e90*/  S2R R8, SR_TID.X ;  /* 0x0000000000087919 */ /* 0x000e660000002100 */
[----:B------:R-:W-:Y:S01]  /*26ea0*/  IMAD R0, R18, UR5, R0 ;  /* 0x0000000512007c24 */ /* 0x000fe2000f8e0200 */
[----:B--2---:R-:W-:-:S13]  /*26eb0*/  ISETP.NE.AND P0, PT, R7, 0x1, PT ;  /* 0x000000010700780c */ /* 0x004fda0003f05270 */
[----:B------:R-:W2:Y:S01]  /*26ec0*/  @P0 LDC R6, c[0x0][0x44c] ;  /* 0x00011300ff060b82 */ /* 0x000ea20000000800 */
[----:B-1----:R-:W-:-:S05]  /*26ed0*/  IMAD.SHL.U32 R8, R8, 0x8, RZ ;  /* 0x0000000808087824 */ /* 0x002fca00078e00ff */
[----:B------:R-:W-:Y:S01]  /*26ee0*/  LOP3.LUT R8, R8, 0x38, RZ, 0xc0, !PT ;  /* 0x0000003808087812 */ /* 0x000fe200078ec0ff */
[----:B-----5:R-:W-:Y:S02]  /*26ef0*/  IMAD.MOV.U32 R3, RZ, RZ, R35 ;  /* 0x000000ffff037224 */ /* 0x020fe400078e0023 */
[----:B------:R-:W-:Y:S01]  /*26f00*/  IMAD.WIDE.U32 R2, R18, UR4, R2 ;  /* 0x0000000412027c25 */ /* 0x000fe2000f8e0002 */
[----:B------:R-:W-:-:S03]  /*26f10*/  ULDC.64 UR4, c[0x0][0x2e0] ;  /* 0x0000b80000047ab9 */ /* 0x000fc60000000a00 */
[----:B------:R-:W-:Y:S02]  /*26f20*/  IMAD.IADD R3, R3, 0x1, R0 ;  /* 0x0000000103037824 */ /* 0x000fe400078e0200 */
[----:B---3--:R-:W-:Y:S02]  /*26f30*/  IMAD R0, R20, UR4, RZ ;  /* 0x0000000414007c24 */ /* 0x008fe4000f8e02ff */
[----:B------:R-:W1:Y:S01]  /*26f40*/  S2R R20, SR_TID.X ;  /* 0x0000000000147919 */ /* 0x000e620000002100 */
[----:B----4-:R-:W-:-:S04]  /*26f50*/  IMAD.WIDE.U32 R2, R21, UR4, R2 ;  /* 0x0000000415027c25 */ /* 0x010fc8000f8e0002 */
[----:B------:R-:W-:Y:S01]  /*26f60*/  IMAD R0, R21, UR5, R0 ;  /* 0x0000000515007c24 */ /* 0x000fe2000f8e0200 */
[----:B------:R-:W-:-:S03]  /*26f70*/  ULDC.64 UR4, c[0x0][0x2d0] ;  /* 0x0000b40000047ab9 */ /* 0x000fc60000000a00 */
[----:B------:R-:W-:Y:S02]  /*26f80*/  IMAD.IADD R3, R3, 0x1, R0 ;  /* 0x0000000103037824 */ /* 0x000fe400078e0200 */
[----:B------:R-:W3:Y:S01]  /*26f90*/  @P0 LDC R0, c[0x0][0x450] ;  /* 0x00011400ff000b82 */ /* 0x000ee20000000800 */
[----:B-1----:R-:W-:-:S04]  /*26fa0*/  LOP3.LUT R20, R20, 0x7f, RZ, 0xc0, !PT ;  /* 0x0000007f14147812 */ /* 0x002fc800078ec0ff */
[----:B------:R-:W-:Y:S02]  /*26fb0*/  SHF.R.U32.HI R21, RZ, 0x3, R20 ;  /* 0x00000003ff157819 */ /* 0x000fe40000011614 */
[----:B------:R-:W1:Y:S02]  /*26fc0*/  S2R R20, SR_TID.X ;  /* 0x0000000000147919 */ /* 0x000e640000002100 */
[----:B-1----:R-:W-:-:S05]  /*26fd0*/  IMAD.SHL.U32 R20, R20, 0x10, RZ ;  /* 0x0000001014147824 */ /* 0x002fca00078e00ff */
[----:B------:R-:W-:Y:S02]  /*26fe0*/  LOP3.LUT R20, R21, 0x70, R20, 0xf8, !PT ;  /* 0x0000007015147812 */ /* 0x000fe400078ef814 */
[----:B------:R-:W1:Y:S03]  /*26ff0*/  S2R R21, SR_TID.X ;  /* 0x0000000000157919 */ /* 0x000e660000002100 */
[----:B------:R-:W-:Y:S02]  /*27000*/  IMAD.IADD R5, R20, 0x1, R28 ;  /* 0x0000000114057824 */ /* 0x000fe400078e021c */
[----:B------:R-:W4:Y:S02]  /*27010*/  S2R R20, SR_TID.X ;  /* 0x0000000000147919 */ /* 0x000f240000002100 */
[----:B--2---:R-:W-:-:S04]  /*27020*/  @P0 IMAD.HI.U32 R6, R5, R6, RZ ;  /* 0x0000000605060227 */ /* 0x004fc800078e00ff */
[----:B0-----:R-:W-:Y:S01]  /*27030*/  IMAD.MOV.U32 R4, RZ, RZ, R5 ;  /* 0x000000ffff047224 */ /* 0x001fe200078e0005 */
[----:B---3--:R-:W-:-:S05]  /*27040*/  @P0 SHF.R.U32.HI R4, RZ, R0, R6 ;  /* 0x00000000ff040219 */ /* 0x008fca0000011606 */
[----:B------:R-:W-:Y:S02]  /*27050*/  IMAD.MOV R0, RZ, RZ, -R4 ;  /* 0x000000ffff007224 */ /* 0x000fe400078e0a04 */
[----:B------:R-:W-:-:S04]  /*27060*/  IMAD.WIDE.U32 R2, R4, UR4, R2 ;  /* 0x0000000404027c25 */ /* 0x000fc8000f8e0002 */
[----:B------:R-:W-:Y:S01]  /*27070*/  IMAD R0, R7, R0, R5 ;  /* 0x0000000007007224 */ /* 0x000fe200078e0205 */
[----:B------:R-:W-:-:S05]  /*27080*/  SHF.R.S32.HI R5, RZ, 0x1f, R4 ;  /* 0x0000001fff057819 */ /* 0x000fca0000011404 */
[----:B------:R-:W-:Y:S02]  /*27090*/  IMAD R5, R5, UR4, RZ ;  /* 0x0000000405057c24 */ /* 0x000fe4000f8e02ff */
[----:B-1----:R-:W-:Y:S02]  /*270a0*/  IMAD.SHL.U32 R21, R21, 0x8, RZ ;  /* 0x0000000815157824 */ /* 0x002fe400078e00ff */
[----:B------:R-:W-:Y:S01]  /*270b0*/  IMAD R5, R4, UR5, R5 ;  /* 0x0000000504057c24 */ /* 0x000fe2000f8e0205 */
[----:B------:R-:W-:Y:S01]  /*270c0*/  SHF.R.S32.HI R4, RZ, 0x1f, R0 ;  /* 0x0000001fff047819 */ /* 0x000fe20000011400 */
[----:B------:R-:W-:Y:S01]  /*270d0*/  ULDC.64 UR4, c[0x0][0x2c8] ;  /* 0x0000b20000047ab9 */ /* 0x000fe20000000a00 */
[----:B------:R-:W-:Y:S01]  /*270e0*/  LOP3.LUT R21, R21, 0x38, RZ, 0xc0, !PT ;  /* 0x0000003815157812 */ /* 0x000fe200078ec0ff */
[----:B------:R-:W-:Y:S01]  /*270f0*/  IMAD.IADD R3, R3, 0x1, R5 ;  /* 0x0000000103037824 */ /* 0x000fe200078e0205 */
[----:B----4-:R-:W-:Y:S01]  /*27100*/  LOP3.LUT R20, R20, 0x7f, RZ, 0xc0, !PT ;  /* 0x0000007f14147812 */ /* 0x010fe200078ec0ff */
[----:B------:R-:W-:Y:S01]  /*27110*/  IMAD R4, R4, UR4, RZ ;  /* 0x0000000404047c24 */ /* 0x000fe2000f8e02ff */
[C---:B------:R-:W-:Y:S01]  /*27120*/  LOP3.LUT R9, R21.reuse, 0x40, RZ, 0xfc, !PT ;  /* 0x0000004015097812 */ /* 0x040fe200078efcff */
[----:B------:R-:W-:Y:S01]  /*27130*/  IMAD.WIDE.U32 R2, R0, UR4, R2 ;  /* 0x0000000400027c25 */ /* 0x000fe2000f8e0002 */
[----:B------:R-:W-:-:S03]  /*27140*/  LOP3.LUT R10, R21, 0x80, RZ, 0xfc, !PT ;  /* 0x00000080150a7812 */ /* 0x000fc600078efcff */
[----:B------:R-:W-:Y:S01]  /*27150*/  IMAD R4, R0, UR5, R4 ;  /* 0x0000000500047c24 */ /* 0x000fe2000f8e0204 */
[----:B------:R-:W-:Y:S02]  /*27160*/  ULDC.64 UR4, c[0x0][0x280] ;  /* 0x0000a00000047ab9 */ /* 0x000fe40000000a00 */
[----:B------:R-:W-:Y:S01]  /*27170*/  LEA R0, P0, R2, UR4, 0x1 ;  /* 0x0000000402007c11 */ /* 0x000fe2000f8008ff */
        /* <DEDUP_REMOVED lines=12> */
[----:B------:R-:W1:Y:S03]  /*27240*/  SHFL.IDX PT, R2, R4, RZ, 0x181f ;  /* 0x00181fff04027589 */ /* 0x000e6600000e0000 */
[C---:B------:R-:W-:Y:S01]  /*27250*/  VIADD R5, R28.reuse, 0x10 ;  /* 0x000000101c057836 */ /* 0x040fe20000000000 */
[----:B------:R-:W-:Y:S01]  /*27260*/  ISETP.GE.AND P1, PT, R28, R32, PT ;  /* 0x000000201c00720c */ /* 0x000fe20003f26270 */
[----:B------:R-:W-:-:S12]  /*27270*/  SHFL.IDX PT, R14, R0, 0x7, 0x181f ;  /* 0x00f81f00000e7f89 */ /* 0x000fd800000e0000 */
[----:B0-----:R-:W-:-:S05]  /*27280*/  @!P1 LEA R3, P4, R8, R3, 0x1 ;  /* 0x0000000308039211 */ /* 0x001fca00078808ff */
[----:B-1----:R-:W-:-:S05]  /*27290*/  @!P1 IMAD.X R2, RZ, RZ, R2, P4 ;  /* 0x000000ffff029224 */ /* 0x002fca00020e0602 */
[----:B------:R-:W-:-:S04]  /*272a0*/  @!P1 LOP3.LUT R3, R3, R2, RZ, 0x3c, !PT ;  /* 0x0000000203039212 */ /* 0x000fc800078e3cff */
[----:B------:R-:W-:-:S04]  /*272b0*/  @!P1 LOP3.LUT R2, R3, R2, RZ, 0x3c, !PT ;  /* 0x0000000203029212 */ /* 0x000fc800078e3cff */
[----:B------:R-:W-:-:S05]  /*272c0*/  @!P1 LOP3.LUT R3, R3, R2, RZ, 0x3c, !PT ;  /* 0x0000000203039212 */ /* 0x000fca00078e3cff */
[----:B------:R-:W-:Y:S04]  /*272d0*/  @!P1 LDGSTS.E.BYPASS.LTC128B.128 [R37+0xc400], desc[UR60][R2.64], !P3 ;  /* 0x0c40000002259fae */ /* 0x000fe8000d901d7c */
[----:B------:R-:W-:Y:S04]  /*272e0*/  @!P1 LDGSTS.E.BYPASS.LTC128B.128 [R37+0x10400], desc[UR60][R2.64+0x80], !P2 ;  /* 0x1040008002259fae */ /* 0x000fe8000d101d7c */
[----:B------:R0:W-:Y:S01]  /*272f0*/  @!P1 LDGSTS.E.BYPASS.LTC128B.128 [R37+0x14400], desc[UR60][R2.64+0x100], !P0 ;  /* 0x1440010002259fae */ /* 0x0001e2000c101d7c */
[----:B------:R-:W-:Y:S01]  /*27300*/  ISETP.GE.AND P1, PT, R5, R32, PT ;  /* 0x000000200500720c */ /* 0x000fe20003f26270 */
[----:B------:R-:W-:-:S02]  /*27310*/  VIADD R5, R28, 0x20 ;  /* 0x000000201c057836 */ /* 0x000fc40000000000 */
[----:B0-----:R-:W0:Y:S04]  /*27320*/  SHFL.IDX PT, R3, R0, 0x1, 0x181f ;  /* 0x00381f0000037f89 */ /* 0x001e2800000e0000 */
[----:B------:R-:W1:Y:S06]  /*27330*/  SHFL.IDX PT, R2, R4, 0x1, 0x181f ;  /* 0x00381f0004027f89 */ /* 0x000e6c00000e0000 */
        /* <DEDUP_REMOVED lines=61> */
[----:B-1----:R-:W-:-:S05]  /*27710*/  @!P1 IMAD.X R2, RZ, RZ, R2, P4 ;  /* 0x000000ffff029224 */ /* 0x002fca00020e0602 */
[----:B------:R-:W-:-:S04]  /*27720*/  @!P1 LOP3.LUT R3, R3, R2, RZ, 0x3c, !PT ;  /* 0x0000000203039212 */ /* 0x000fc800078e3cff */
[----:B------:R-:W-:-:S04]  /*27730*/  @!P1 LOP3.LUT R2, R3, R2, RZ, 0x3c, !PT ;  /* 0x0000000203029212 */ /* 0x000fc800078e3cff */
[----:B------:R-:W-:-:S05]  /*27740*/  @!P1 LOP3.LUT R3, R3, R2, RZ, 0x3c, !PT ;  /* 0x0000000203039212 */ /* 0x000fca00078e3cff */
[----:B------:R0:W-:Y:S04]  /*27750*/  @!P1 LDGSTS.E.BYPASS.LTC128B.128 [R37+0xf400], desc[UR60][R2.64], !P3 ;  /* 0x0f40000002259fae */ /* 0x0001e8000d901d7c */
[----:B------:R0:W-:Y:S04]  /*27760*/  @!P1 LDGSTS.E.BYPASS.LTC128B.128 [R37+0x13400], desc[UR60][R2.64+0x80], !P2 ;  /* 0x1340008002259fae */ /* 0x0001e8000d101d7c */
[----:B--2---:R0:W-:Y:S02]  /*27770*/  @!P1 LDGSTS.E.BYPASS.LTC128B.128 [R37+0x17400], desc[UR60][R2.64+0x100], !P0 ;  /* 0x1740010002259fae */ /* 0x0041e4000c101d7c */
.L_x_2103:
[----:B0-----:R-:W-:Y:S01]  /*27780*/  VIADD R3, R28, 0x70 ;  /* 0x000000701c037836 */ /* 0x001fe20000000000 */
[----:B------:R-:W-:Y:S04]  /*27790*/  BSSY B0, `(.L_x_1952) ;  /* 0x000000b000007945 */ /* 0x000fe80003800000 */
        /* <DEDUP_REMOVED lines=10> */
.L_x_1953:
[----:B------:R-:W-:Y:S05]  /*27840*/  BSYNC B0 ;  /* 0x0000000000007941 */ /* 0x000fea0003800000 */
.L_x_1952:
[----:B------:R-:W-:Y:S01]  /*27850*/  NOP ;  /* 0x0000000000007918 */ /* 0x000fe20000000000 */
[----:B------:R-:W-:-:S13]  /*27860*/  PLOP3.LUT P0, PT, PT, PT, PT, 0x80, 0x0 ;  /* 0x000000000000781c */ /* 0x000fda0003f0f070 */
.L_x_1954:
        /* <DEDUP_REMOVED lines=8> */
[----:B------:R-:W-:Y:S01]  /*278f0*/  LEA.HI R0, R2, R2, RZ, 0x1 ;  /* 0x0000000202007211 */ /* 0x000fe200078f08ff */
[----:B------:R0:W-:Y:S03]  /*27900*/  STL [R1+0x28], R2 ;  /* 0x0000280201007387 */ /* 0x0001e60000100800 */
[----:B------:R-:W-:-:S05]  /*27910*/  LOP3.LUT R0, R0, 0xfffffffe, RZ, 0xc0, !PT ;  /* 0xfffffffe00007812 */ /* 0x000fca00078ec0ff */
[----:B------:R-:W-:-:S05]  /*27920*/  IMAD.IADD R0, R2, 0x1, -R0 ;  /* 0x0000000102007824 */ /* 0x000fca00078e0a00 */
[----:B0-----:R-:W-:Y:S01]  /*27930*/  SHF.L.U32 R2, R0, 0x1f, RZ ;  /* 0x0000001f00027819 */ /* 0x001fe200000006ff */
[----:B------:R-:W-:Y:S01]  /*27940*/  NOP ;  /* 0x0000000000007918 */ /* 0x000fe20000000000 */
[----:B------:R-:W2:Y:S01]  /*27950*/  LDL.LU R3, [R1+0x24] ;  /* 0x0000240001037983 */ /* 0x000ea20000300800 */
[----:B------:R0:W-:Y:S01]  /*27960*/  SYNCS.ARRIVE.TRANS64.A1T0 RZ, [R23+URZ+0x2a800], RZ ;  /* 0x02a800ff17ff79a7 */ /* 0x0001e2000810003f */
[----:B------:R-:W-:Y:S01]  /*27970*/  BSSY B0, `(.L_x_1955) ;  /* 0x0000004000007945 */ /* 0x000fe20003800000 */
[----:B------:R-:W1:Y:S01]  /*27980*/  SYNCS.PHASECHK.TRANS64.TRYWAIT P0, [R23+URZ+0x2a820], R2 ;  /* 0x02a82002170075a7 */ /* 0x000e62000800017f */
[----:B--2---:R-:W-:Y:S02]  /*27990*/  VIADD R0, R3, 0xfffffffe ;  /* 0xfffffffe03007836 */ /* 0x004fe40000000000 */
[----:B01----:R-:W-:Y:S05]  /*279a0*/  @!P0 BRA `(.L_x_1956) ;  /* 0x0000005000648947 */ /* 0x003fea0003800000 */
.L_x_2104:
[----:B------:R-:W-:Y:S05]  /*279b0*/  BSYNC B0 ;  /* 0x0000000000007941 */ /* 0x000fea0003800000 */
.L_x_1955:
[----:B------:R-:W2:Y:S01]  /*279c0*/  LDL R3, [R1+0x8] ;  /* 0x0000080001037983 */ /* 0x000ea20000100800 */
[----:B------:R-:W-:Y:S01]  /*279d0*/  BSSY B0, `(.L_x_1957) ;  /* 0x00000fd000007945 */ /* 0x000fe20003800000 */
[----:B--2---:R-:W-:-:S13]  /*279e0*/  ISETP.GE.AND P0, PT, R0, R3, PT ;  /* 0x000000030000720c */ /* 0x004fda0003f06270 */
[----:B------:R-:W-:Y:S05]  /*279f0*/  @!P0 BRA `(.L_x_1958) ;  /* 0x0000000c00e88947 */ /* 0x000fea0003800000 */
[----:B------:R-:W-:Y:S02]  /*27a00*/  IMAD.MOV.U32 R10, RZ, RZ, R27 ;  /* 0x000000ffff0a7224 */ /* 0x000fe400078e001b */
[----:B------:R-:W-:Y:S02]  /*27a10*/  IMAD.MOV.U32 R20, RZ, RZ, R29 ;  /* 0x000000ffff147224 */ /* 0x000fe400078e001d */
[----:B------:R-:W-:-:S07]  /*27a20*/  IMAD.MOV.U32 R32, RZ, RZ, R26 ;  /* 0x000000ffff207224 */ /* 0x000fce00078e001a */
.L_x_1971:
[----:B0-----:R-:W2:Y:S01]  /*27a30*/  LDL R2, [R1+0x4] ;  /* 0x0000040001027983 */ /* 0x001ea20000100800 */
[----:B------:R-:W0:Y:S03]  /*27a40*/  LDC R7, c[0x0][0x430] ;  /* 0x00010c00ff077b82 */ /* 0x000e260000000800 */
[----:B------:R-:W3:Y:S01]  /*27a50*/  LDL R8, [R1+0xc] ;  /* 0x00000c0001087983 */ /* 0x000ee20000100800 */
[----:B------:R-:W1:Y:S01]  /*27a60*/  S2R R3, SR_TID.X ;  /* 0x0000000000037919 */ /* 0x000e620000002100 */
[----:B------:R-:W4:Y:S01]  /*27a70*/  S2R R9, SR_TID.X ;  /* 0x0000000000097919 */ /* 0x000f220000002100 */
[----:B0-----:R-:W-:-:S13]  /*27a80*/  ISETP.NE.AND P0, PT, R7, 0x1, PT ;  /* 0x000000010700780c */ /* 0x001fda0003f05270 */
[----:B------:R-:W0:Y:S01]  /*27a90*/  @P0 LDC R5, c[0x0][0x434] ;  /* 0x00010d00ff050b82 */ /* 0x000e220000000800 */
[----:B-1----:R-:W-:-:S04]  /*27aa0*/  LOP3.LUT R3, R3, 0x7f, RZ, 0xc0, !PT ;  /* 0x0000007f03037812 */ /* 0x002fc800078ec0ff */
[----:B------:R-:W-:Y:S01]  /*27ab0*/  SHF.R.U32.HI R3, RZ, 0x3, R3 ;  /* 0x00000003ff037819 */ /* 0x000fe20000011603 */
[----:B----4-:R-:W-:-:S05]  /*27ac0*/  IMAD.SHL.U32 R9, R9, 0x10, RZ ;  /* 0x0000001009097824 */ /* 0x010fca00078e00ff */
[----:B------:R-:W-:Y:S02]  /*27ad0*/  LOP3.LUT R9, R3, 0x70, R9, 0xf8, !PT ;  /* 0x0000007003097812 */ /* 0x000fe400078ef809 */
[----:B------:R-:W1:Y:S02]  /*27ae0*/  @P0 LDC R3, c[0x0][0x438] ;  /* 0x00010e00ff030b82 */ /* 0x000e640000000800 */
[----:B------:R-:W-:Y:S01]  /*27af0*/  ISETP.GT.U32.AND P2, PT, R9, 0x5f, PT ;  /* 0x0000005f0900780c */ /* 0x000fe20003f44070 */
[----:B--2---:R-:W-:-:S04]  /*27b00*/  IMAD R4, R0, 0x60, R2 ;  /* 0x0000006000047824 */ /* 0x004fc800078e0202 */
[----:B------:R-:W-:-:S04]  /*27b10*/  IMAD.IADD R4, R9, 0x1, R4 ;  /* 0x0000000109047824 */ /* 0x000fc800078e0204 */
[----:B0-----:R-:W-:-:S04]  /*27b20*/  @P0 IMAD.HI.U32 R6, R4, R5, RZ ;  /* 0x0000000504060227 */ /* 0x001fc800078e00ff */
[----:B------:R-:W-:Y:S01]  /*27b30*/  IMAD.MOV.U32 R2, RZ, RZ, R4 ;  /* 0x000000ffff027224 */ /* 0x000fe200078e0004 */
[----:B-1----:R-:W-:-:S05]  /*27b40*/  @P0 SHF.R.U32.HI R2, RZ, R3, R6 ;  /* 0x00000003ff020219 */ /* 0x002fca0000011606 */
[----:B------:R-:W-:-:S04]  /*27b50*/  IMAD.MOV R3, RZ, RZ, -R2 ;  /* 0x000000ffff037224 */ /* 0x000fc800078e0a02 */
[----:B------:R-:W-:Y:S02]  /*27b60*/  IMAD R7, R7, R3, R4 ;  /* 0x0000000307077224 */ /* 0x000fe400078e0204 */
[----:B------:R-:W3:Y:S01]  /*27b70*/  @!P2 LDC.64 R4, c[0x0][0x428] ;  /* 0x00010a00ff04ab82 */ /* 0x000ee20000000a00 */
[--C-:B------:R-:W-:Y:S01]  /*27b80*/  @!P2 SHF.R.S32.HI R3, RZ, 0x1f, R2.reuse ;  /* 0x0000001fff03a819 */ /* 0x100fe20000011402 */
[-C--:B---3--:R-:W-:Y:S02]  /*27b90*/  @!P2 IMAD R6, R8, R4.reuse, RZ ;  /* 0x000000040806a224 */ /* 0x088fe400078e02ff */
[----:B------:R-:W-:-:S04]  /*27ba0*/  @!P2 IMAD.WIDE.U32 R2, R34, R4, R2 ;  /* 0x000000042202a225 */ /* 0x000fc800078e0002 */
        /* <DEDUP_REMOVED lines=17> */
.L_x_1959:
[----:B------:R-:W-:Y:S01]  /*27cc0*/  IMAD R5, R27, 0x8, R23 ;  /* 0x000000081b057824 */ /* 0x000fe200078e0217 */
[----:B------:R-:W-:Y:S01]  /*27cd0*/  SHF.L.U32 R0, R29, 0x1f, RZ ;  /* 0x0000001f1d007819 */ /* 0x000fe200000006ff */
[----:B------:R-:W-:Y:S03]  /*27ce0*/  BSSY B1, `(.L_x_1960) ;  /* 0x0000003000017945 */ /* 0x000fe60003800000 */
[----:B------:R-:W0:Y:S02]  /*27cf0*/  SYNCS.PHASECHK.TRANS64.TRYWAIT P0, [R5+URZ+0x2a840], R0 ;  /* 0x02a84000050075a7 */ /* 0x000e24000800017f */
[----:B0-----:R-:W-:Y:S05]  /*27d00*/  @!P0 BRA `(.L_x_1961) ;  /* 0x0000004c00a08947 */ /* 0x001fea0003800000 */
.L_x_2105:
[----:B------:R-:W-:Y:S05]  /*27d10*/  BSYNC B1 ;  /* 0x0000000000017941 */ /* 0x000fea0003800000 */
.L_x_1960:
        /* <DEDUP_REMOVED lines=68> */
.L_x_2119:
        /* <DEDUP_REMOVED lines=10> */
.L_x_1963:
        /* <DEDUP_REMOVED lines=10> */
.L_x_1964:
[----:B------:R2:W-:Y:S01]  /*282a0*/  SYNCS.ARRIVE.TRANS64.A1T0 RZ, [R5+URZ+0x2a830], RZ ;  /* 0x02a830ff05ff79a7 */ /* 0x0005e2000810003f */
[----:B------:R-:W-:Y:S05]  /*282b0*/  @!P2 BRA `(.L_x_1965) ;  /* 0x000000000004a947 */ /* 0x000fea0003800000 */
[----:B------:R-:W-:Y:S01]  /*282c0*/  BPT.TRAP 0x1 ;  /* 0x000000040000795c */ /* 0x000fe20000300000 */
.L_x_1965:
[----:B-1----:R-:W-:Y:S01]  /*282d0*/  SHF.L.U32 R2, R20, 0x1f, RZ ;  /* 0x0000001f14027819 */ /* 0x002fe200000006ff */
[----:B--2---:R-:W-:Y:S01]  /*282e0*/  IMAD R5, R10, 0x8, R23 ;  /* 0x000000080a057824 */ /* 0x004fe200078e0217 */
[----:B------:R-:W-:Y:S03]  /*282f0*/  BSSY B1, `(.L_x_1966) ;  /* 0x0000003000017945 */ /* 0x000fe60003800000 */
[----:B------:R-:W1:Y:S02]  /*28300*/  SYNCS.PHASECHK.TRANS64.TRYWAIT P0, [R5+URZ+0x2a860], R2 ;  /* 0x02a86002050075a7 */ /* 0x000e64000800017f */
[----:B-1----:R-:W-:Y:S05]  /*28310*/  @!P0 BRA `(.L_x_1967) ;  /* 0x00000050000c8947 */ /* 0x002fea0003800000 */
.L_x_2120:
[----:B------:R-:W-:Y:S05]  /*28320*/  BSYNC B1 ;  /* 0x0000000000017941 */ /* 0x000fea0003800000 */
.L_x_1966:
        /* <DEDUP_REMOVED lines=55> */
.L_x_2134:
[C---:B------:R-:W-:Y:S01]  /*286a0*/  ISETP.LT.OR P1, PT, R8.reuse, 0x51, !P1 ;  /* 0x000000510800780c */ /* 0x040fe20004f21670 */
[----:B------:R-:W-:Y:S01]  /*286b0*/  ULDC.64 UR4, c[0x0][0x328] ;  /* 0x0000ca0000047ab9 */ /* 0x000fe20000000a00 */
[----:B------:R-:W-:Y:S02]  /*286c0*/  ISETP.LT.OR P0, PT, R8, 0x51, !P0 ;  /* 0x000000510800780c */ /* 0x000fe40004701670 */
[----:B-1----:R-:W-:Y:S01]  /*286d0*/  IADD3 R2, P2, R2, R0, RZ ;  /* 0x0000000002027210 */ /* 0x002fe20007f5e0ff */
[----:B------:R-:W-:-:S04]  /*286e0*/  IMAD R0, R21, UR4, RZ ;  /* 0x0000000415007c24 */ /* 0x000fc8000f8e02ff */
[----:B------:R-:W-:Y:S02]  /*286f0*/  IMAD.X R3, RZ, RZ, R24, P2 ;  /* 0x000000ffff037224 */ /* 0x000fe400010e0618 */
[----:B------:R-:W-:-:S03]  /*28700*/  IMAD R9, R7, UR5, R0 ;  /* 0x0000000507097c24 */ /* 0x000fc6000f8e0200 */
        /* <DEDUP_REMOVED lines=14> */
.L_x_1969:
        /* <DEDUP_REMOVED lines=10> */
.L_x_1970:
[----:B------:R-:W2:Y:S01]  /*28890*/  LDL R0, [R1+0x8] ;  /* 0x0000080001007983 */ /* 0x000ea20000100800 */
[----:B------:R-:W-:Y:S01]  /*288a0*/  ULDC.64 UR4, c[0x0][0x330] ;  /* 0x0000cc0000047ab9 */ /* 0x000fe20000000a00 */
[----:B------:R1:W-:Y:S01]  /*288b0*/  SYNCS.ARRIVE.TRANS64.A1T0 RZ, [R5+URZ+0x2a850], RZ ;  /* 0x02a850ff05ff79a7 */ /* 0x0003e2000810003f */
[----:B------:R-:W-:Y:S02]  /*288c0*/  IMAD.MOV.U32 R3, RZ, RZ, R7 ;  /* 0x000000ffff037224 */ /* 0x000fe400078e0007 */
        /* <DEDUP_REMOVED lines=10> */
[C---:B--2---:R-:W-:Y:S01]  /*28970*/  ISETP.GT.AND P0, PT, R26.reuse, R0, PT ;  /* 0x000000001a00720c */ /* 0x044fe20003f04270 */
[----:B------:R-:W-:-:S12]  /*28980*/  VIADD R0, R26, 0xffffffff ;  /* 0xffffffff1a007836 */ /* 0x000fd80000000000 */
[----:B------:R-:W-:Y:S05]  /*28990*/  @P0 BRA `(.L_x_1971) ;  /* 0xfffffff000240947 */ /* 0x000fea000383ffff */
.L_x_1958:
[----:B------:R-:W-:Y:S05]  /*289a0*/  BSYNC B0 ;  /* 0x0000000000007941 */ /* 0x000fea0003800000 */
.L_x_1957:
[----:B0-----:R-:W0:Y:S01]  /*289b0*/  S2R R2, SR_TID.X ;  /* 0x0000000000027919 */ /* 0x001e220000002100 */
[----:B------:R-:W-:Y:S01]  /*289c0*/  BSSY B0, `(.L_x_1972) ;  /* 0x0000010000007945 */ /* 0x000fe20003800000 */
[----:B0-----:R-:W-:-:S04]  /*289d0*/  LOP3.LUT R2, R2, 0x7f, RZ, 0xc0, !PT ;  /* 0x0000007f02027812 */ /* 0x001fc800078ec0ff */
[----:B------:R-:W-:-:S13]  /*289e0*/  ISETP.NE.AND P0, PT, R2, RZ, PT ;  /* 0x000000ff0200720c */ /* 0x000fda0003f05270 */
[----:B------:R-:W-:Y:S05]  /*289f0*/  @P0 BRA `(.L_x_1973) ;  /* 0x0000000000300947 */ /* 0x000fea0003800000 */
[----:B------:R-:W0:Y:S01]  /*28a00*/  S2R R5, SR_LANEID ;  /* 0x0000000000057919 */ /* 0x000e220000000000 */
[----:B------:R-:W-:Y:S01]  /*28a10*/  VOTEU.ANY UR4, UPT, PT ;  /* 0x0000000000047886 */ /* 0x000fe200038e0100 */
[----:B------:R-:W1:Y:S01]  /*28a20*/  LDC.64 R2, c[0x0][0xc60] ;  /* 0x00031800ff027b82 */ /* 0x000e620000000a00 */
[----:B------:R-:W0:Y:S02]  /*28a30*/  FLO.U32 R0, UR4 ;  /* 0x0000000400007d00 */ /* 0x000e2400080e0000 */
[----:B0-----:R-:W-:-:S06]  /*28a40*/  ISETP.EQ.U32.AND P0, PT, R0, R5, PT ;  /* 0x000000050000720c */ /* 0x001fcc0003f02070 */
[----:B------:R-:W1:Y:S07]  /*28a50*/  POPC R5, UR4 ;  /* 0x0000000400057d09 */ /* 0x000e6e0008000000 */
[----:B-1----:R-:W2:Y:S01]  /*28a60*/  @P0 ATOMG.E.ADD.STRONG.GPU PT, R3, desc[UR60][R2.64], R5 ;  /* 0x00000005020309a8 */ /* 0x002ea200081ee1fc */
[----:B------:R-:W0:Y:S02]  /*28a70*/  S2R R4, SR_LTMASK ;  /* 0x0000000000047919 */ /* 0x000e240000003900 */
[----:B0-----:R-:W-:-:S04]  /*28a80*/  LOP3.LUT R4, R4, UR4, RZ, 0xc0, !PT ;  /* 0x0000000404047c12 */ /* 0x001fc8000f8ec0ff */
[----:B------:R-:W0:Y:S01]  /*28a90*/  POPC R7, R4 ;  /* 0x0000000400077309 */ /* 0x000e220000000000 */
[----:B--2---:R-:W0:Y:S02]  /*28aa0*/  SHFL.IDX PT, R0, R3, R0, 0x1f ;  /* 0x00001f0003007589 */ /* 0x004e2400000e0000 */
[----:B0-----:R-:W-:-:S07]  /*28ab0*/  IADD3 R16, R0, UR38, R7 ;  /* 0x0000002600107c10 */ /* 0x001fce000fffe007 */
.L_x_1973:
[----:B------:R-:W-:Y:S05]  /*28ac0*/  BSYNC B0 ;  /* 0x0000000000007941 */ /* 0x000fea0003800000 */
.L_x_1972:
[----:B------:R-:W-:-:S13]  /*28ad0*/  LOP3.LUT P0, RZ, R22, 0x10, RZ, 0xc0, !PT ;  /* 0x0000001016ff7812 */ /* 0x000fda000780c0ff */
[----:B------:R-:W-:Y:S05]  /*28ae0*/  @!P0 BRA `(.L_x_1974) ;  /* 0x0000000000048947 */ /* 0x000fea0003800000 */
[----:B------:R-:W-:Y:S01]  /*28af0*/  BPT.TRAP 0x1 ;  /* 0x000000040000795c */ /* 0x000fe20000300000 */
.L_x_1974:
[----:B------:R-:W2:Y:S01]  /*28b00*/  LDL.LU R2, [R1] ;  /* 0x0000000001027983 */ /* 0x000ea20000300800 */
[----:B------:R-:W-:Y:S01]  /*28b10*/  IMAD R0, R27, 0x8, R23 ;  /* 0x000000081b007824 */ /* 0x000fe200078e0217 */
[----:B------:R-:W-:Y:S01]  /*28b20*/  SHF.L.U32 R3, R29, 0x1f, RZ ;  /* 0x0000001f1d037819 */ /* 0x000fe200000006ff */
[----:B------:R-:W-:Y:S03]  /*28b30*/  BSSY B0, `(.L_x_1975) ;  /* 0x0000004000007945 */ /* 0x000fe60003800000 */
[----:B------:R-:W0:Y:S01]  /*28b40*/  SYNCS.PHASECHK.TRANS64.TRYWAIT P0, [R0+URZ+0x2a860], R3 ;  /* 0x02a86003000075a7 */ /* 0x000e22000800017f */
[----:B--2---:R-:W-:Y:S01]  /*28b50*/  IMAD R6, R26, -0x60, R2 ;  /* 0xffffffa01a067824 */ /* 0x004fe200078e0202 */
[----:B0-----:R-:W-:Y:S06]  /*28b60*/  @!P0 BRA `(.L_x_1976) ;  /* 0x0000004c00fc8947 */ /* 0x001fec0003800000 */
.L_x_2135:
[----:B------:R-:W-:Y:S05]  /*28b70*/  BSYNC B0 ;  /* 0x0000000000007941 */ /* 0x000fea0003800000 */
.L_x_1975:
        /* <DEDUP_REMOVED lines=18> */
[----:B-1----:R-:W-:-:S05]  /*28ca0*/  IMAD.SHL.U32 R7, R7, 0x8, RZ ;  /* 0x0000000807077824 */ /* 0x002fca00078e00ff */
        /* <DEDUP_REMOVED lines=38> */
.L_x_2149:
        /* <DEDUP_REMOVED lines=11> */
.L_x_1978:
        /* <DEDUP_REMOVED lines=10> */
.L_x_1979:
[----:B------:R-:W-:Y:S01]  /*29060*/  VIADD R27, R27, 0x1 ;  /* 0x000000011b1b7836 */ /* 0x000fe20000000000 */
[----:B------:R1:W-:Y:S04]  /*29070*/  SYNCS.ARRIVE.TRANS64.A1T0 RZ, [R0+URZ+0x2a850], RZ ;  /* 0x02a850ff00ff79a7 */ /* 0x0003e8000810003f */
[----:B------:R-:W-:-:S04]  /*29080*/  ISETP.NE.AND P0, PT, R27, 0x2, PT ;  /* 0x000000021b00780c */ /* 0x000fc80003f05270 */
[----:B-1----:R-:W-:Y:S02]  /*29090*/  SEL R0, RZ, 0x1, P0 ;  /* 0x00000001ff007807 */ /* 0x002fe40000000000 */
[----:B------:R-:W-:Y:S02]  /*290a0*/  SEL R27, R27, RZ, P0 ;  /* 0x000000ff1b1b7207 */ /* 0x000fe40000000000 */
[----:B------:R-:W-:-:S07]  /*290b0*/  LOP3.LUT R29, R29, R0, RZ, 0x3c, !PT ;  /* 0x000000001d1d7212 */ /* 0x000fce00078e3cff */
.L_x_1936:
[----:B------:R-:W-:Y:S05]  /*290c0*/  BSYNC B7 ;  /* 0x0000000000077941 */ /* 0x000fea0003800000 */
.L_x_1934:
[----:B------:R-:W-:-:S13]  /*290d0*/  LOP3.LUT P0, RZ, R22, 0x20, RZ, 0xc0, !PT ;  /* 0x0000002016ff7812 */ /* 0x000fda000780c0ff */
[----:B------:R-:W-:Y:S05]  /*290e0*/  @!P0 BRA `(.L_x_1980) ;  /* 0x0000000000248947 */ /* 0x000fea0003800000 */
[----:B------:R-:W-:Y:S05]  /*290f0*/  WARPSYNC.ALL ;  /* 0x0000000000007948 */ /* 0x000fea0003800000 */
[----:B------:R-:W2:Y:S08]  /*29100*/  S2UR UR5, SR_CgaCtaId ;  /* 0x00000000000579c3 */ /* 0x000eb00000008800 */
[----:B------:R-:W-:Y:S06]  /*29110*/  BAR.SYNC.DEFER_BLOCKING 0x5, 0x180 ;  /* 0x0146000000007b1d */ /* 0x000fec0000010000 */
[----:B------:R-:W-:-:S02]  /*29120*/  UMOV UR4, 0x400 ;  /* 0x0000040000047882 */ /* 0x000fc40000000000 */
[----:B--2---:R-:W-:-:S06]  /*29130*/  ULEA UR4, UR5, UR4, 0x18 ;  /* 0x0000000405047291 */ /* 0x004fcc000f8ec03f */
[----:B0-----:R-:W-:-:S05]  /*29140*/  IMAD.U32 R23, RZ, RZ, UR4 ;  /* 0x00000004ff177e24 */ /* 0x001fca000f8e00ff */
[----:B------:R2:W3:Y:S01]  /*29150*/  LDS.128 R16, [R23+0x2a8d0] ;  /* 0x02a8d00017107984 */ /* 0x0004e20000000c00 */
[----:B------:R-:W-:Y:S06]  /*29160*/  BAR.ARV 0x4, 0x180 ;  /* 0x0106000000007b1d */ /* 0x000fec0000002000 */
[----:B------:R-:W-:Y:S05]  /*29170*/  BRA `(.L_x_1981) ;  /* 0x0000000800cc7947 */ /* 0x000fea0003800000 */
.L_x_1980:
[----:B------:R-:W2:Y:S01]  /*29180*/  S2R R8, SR_TID.X ;  /* 0x0000000000087919 */ /* 0x000ea20000002100 */
[----:B------:R-:W-:Y:S01]  /*29190*/  UMOV UR4, 0xffffffff ;  /* 0xffffffff00047882 */ /* 0x000fe20000000000 */
[----:B--2---:R-:W-:-:S04]  /*291a0*/  LOP3.LUT R8, R8, 0x1f, RZ, 0xc0, !PT ;  /* 0x0000001f08087812 */ /* 0x004fc800078ec0ff */
        /* <DEDUP_REMOVED lines=32> */
[----:B------:R0:W2:Y:S02]  /*293b0*/  SHFL.IDX PT, R14, R2, 0x1f, 0x1f ;  /* 0x03e01f00020e7f89 */ /* 0x0000a400000e0000 */
.L_x_2159:
[----:B------:R-:W-:Y:S02]  /*293c0*/  ULDC UR4, c[0x0][0xc38] ;  /* 0x00030e0000047ab9 */ /* 0x000fe40000000800 */
[----:B------:R-:W-:-:S04]  /*293d0*/  IMAD.U32 R7, RZ, RZ, UR4 ;  /* 0x00000004ff077e24 */ /* 0x000fc8000f8e00ff */
[----:B--2---:R-:W-:-:S04]  /*293e0*/  IMAD R14, R14, R7, RZ ;  /* 0x000000070e0e7224 */ /* 0x004fc800078e02ff */
[----:B------:R-:W-:-:S05]  /*293f0*/  IMAD.IADD R9, R4, 0x1, R14 ;  /* 0x0000000104097824 */ /* 0x000fca00078e020e */
[----:B------:R-:W-:-:S13]  /*29400*/  ISETP.GT.AND P6, PT, R9, R0, PT ;  /* 0x000000000900720c */ /* 0x000fda0003fc4270 */
[----:B------:R-:W-:Y:S05]  /*29410*/  @P6 BRA `(.L_x_1983) ;  /* 0x00000000009c6947 */ /* 0x000fea0003800000 */
.L_x_1988:
[----:B0-----:R-:W0:Y:S01]  /*29420*/  LDC R2, c[0x0][0xc3c] ;  /* 0x00030f00ff027b82 */ /* 0x001e220000000800 */
[----:B------:R-:W-:-:S05]  /*29430*/  VIADD R19, R19, 0x1f ;  /* 0x0000001f13137836 */ /* 0x000fca0000000000 */
[----:B0-----:R-:W-:-:S13]  /*29440*/  ISETP.GE.AND P6, PT, R19, R2, PT ;  /* 0x000000021300720c */ /* 0x001fda0003fc6270 */
[----:B------:R-:W-:Y:S05]  /*29450*/  @P6 BRA `(.L_x_1984) ;  /* 0x0000000400d06947 */ /* 0x000fea0003800000 */
[----:B------:R-:W0:Y:S01]  /*29460*/  S2R R3, SR_TID.X ;  /* 0x0000000000037919 */ /* 0x000e220000002100 */
        /* <DEDUP_REMOVED lines=9> */
.L_x_1986:
[----:B------:R-:W-:Y:S05]  /*29500*/  BSYNC B0 ;  /* 0x0000000000007941 */ /* 0x000fea0003800000 */
.L_x_1985:
[----:B------:R-:W-:-:S03]  /*29510*/  UMOV UR4, 0xffffffff ;  /* 0xffffffff00047882 */ /* 0x000fc60000000000 */
[----:B------:R-:W-:Y:S05]  /*29520*/  BRA.DIV UR4, `(.L_x_1987) ;  /* 0x0000005204b07947 */ /* 0x000fea000b800000 */
[----:B-----5:R-:W2:Y:S02]  /*29530*/  SHFL.UP PT, R14, R5, 0x1, RZ ;  /* 0x04200000050e7989 */ /* 0x020ea400000e00ff */
[----:B--2---:R-:W-:-:S05]  /*29540*/  SEL R14, R14, RZ, P1 ;  /* 0x000000ff0e0e7207 */ /* 0x004fca0000800000 */
        /* <DEDUP_REMOVED lines=14> */
.L_x_2167:
[----:B------:R-:W-:Y:S02]  /*29630*/  ULDC UR4, c[0x0][0xc38] ;  /* 0x00030e0000047ab9 */ /* 0x000fe40000000800 */
[----:B------:R-:W-:-:S04]  /*29640*/  IMAD.U32 R7, RZ, RZ, UR4 ;  /* 0x00000004ff077e24 */ /* 0x000fc8000f8e00ff */
[----:B--2---:R-:W-:-:S04]  /*29650*/  IMAD R14, R14, R7, RZ ;  /* 0x000000070e0e7224 */ /* 0x004fc800078e02ff */
[----:B------:R-:W-:-:S05]  /*29660*/  IMAD.IADD R9, R14, 0x1, R9 ;  /* 0x000000010e097824 */ /* 0x000fca00078e0209 */
[----:B------:R-:W-:-:S13]  /*29670*/  ISETP.GT.AND P6, PT, R9, R0, PT ;  /* 0x000000000900720c */ /* 0x000fda0003fc4270 */
[----:B------:R-:W-:Y:S05]  /*29680*/  @!P6 BRA `(.L_x_1988) ;  /* 0xfffffffc0064e947 */ /* 0x000fea000383ffff */
.L_x_1983:
        /* <DEDUP_REMOVED lines=8> */
.L_x_2171:
[----:B------:R-:W-:Y:S01]  /*29710*/  ISETP.NE.AND P0, PT, R3, RZ, PT ;  /* 0x000000ff0300720c */ /* 0x000fe20003f05270 */
[----:B------:R-:W-:-:S12]  /*29720*/  IMAD.MOV.U32 R14, RZ, RZ, RZ ;  /* 0x000000ffff0e7224 */ /* 0x000fd800078e00ff */
[----:B------:R-:W-:Y:S05]  /*29730*/  @!P0 BRA `(.L_x_1990) ;  /* 0x0000000000108947 */ /* 0x000fea0003800000 */
[----:B------:R-:W-:Y:S01]  /*29740*/  UMOV UR4, 0xffffffff ;  /* 0xffffffff00047882 */ /* 0x000fe20000000000 */
[----:B------:R-:W-:Y:S02]  /*29750*/  VIADD R12, R4, 0xffffffff ;  /* 0xffffffff040c7836 */ /* 0x000fe40000000000 */
[----:B------:R-:W-:Y:S05]  /*29760*/  BRA.DIV UR4, `(.L_x_1991) ;  /* 0x0000005604247947 */ /* 0x000fea000b800000 */
[----:B------:R4:W0:Y:S02]  /*29770*/  SHFL.IDX PT, R14, R2, R12, 0x1f ;  /* 0x00001f0c020e7589 */ /* 0x00082400000e0000 */
.L_x_1990:
[----:B0---4-:R-:W0:Y:S01]  /*29780*/  LDC.64 R2, c[0x0][0xc90] ;  /* 0x00032400ff027b82 */ /* 0x011e220000000a00 */
[----:B------:R-:W-:-:S04]  /*29790*/  IMAD.IADD R19, R4, 0x1, R19 ;  /* 0x0000000104137824 */ /* 0x000fc800078e0213 */
[----:B0-----:R-:W-:-:S05]  /*297a0*/  IMAD.WIDE R2, R19, 0x4, R2 ;  /* 0x0000000413027825 */ /* 0x001fca00078e0202 */
[----:B------:R0:W2:Y:S01]  /*297b0*/  LDG.E R6, desc[UR60][R2.64] ;  /* 0x0000003c02067981 */ /* 0x0000a2000c1e1900 */
[----:B------:R-:W-:Y:S02]  /*297c0*/  IMAD R16, R14, R7, R16 ;  /* 0x000000070e107224 */ /* 0x000fe400078e0210 */
[----:B0-----:R-:W-:Y:S02]  /*297d0*/  IMAD.MOV.U32 R2, RZ, RZ, RZ ;  /* 0x000000ffff027224 */ /* 0x001fe400078e00ff */
        /* <DEDUP_REMOVED lines=35> */
[----:B0-----:R-:W-:-:S06]  /*29a10*/  VIADD R3, R8, 0xffffffe ;  /* 0x0ffffffe08037836 */ /* 0x001fcc0000000000 */
        /* <DEDUP_REMOVED lines=24> */
.L_x_1984:
[----:B------:R-:W-:Y:S01]  /*29ba0*/  UMOV UR4, URZ ;  /* 0x0000003f00047c82 */ /* 0x000fe20008000000 */
[----:B------:R-:W-:Y:S01]  /*29bb0*/  UMOV UR5, URZ ;  /* 0x0000003f00057c82 */ /* 0x000fe20008000000 */
[----:B------:R-:W-:Y:S01]  /*29bc0*/  ULDC UR6, c[0x0][0xc3c] ;  /* 0x00030f0000067ab9 */ /* 0x000fe20000000800 */
[----:B------:R-:W-:Y:S02]  /*29bd0*/  IMAD.MOV.U32 R16, RZ, RZ, R0 ;  /* 0x000000ffff107224 */ /* 0x000fe400078e0000 */
[----:B------:R-:W-:Y:S02]  /*29be0*/  IMAD.U32 R17, RZ, RZ, UR4 ;  /* 0x00000004ff117e24 */ /* 0x000fe4000f8e00ff */
[----:B------:R-:W-:Y:S02]  /*29bf0*/  IMAD.U32 R18, RZ, RZ, UR5 ;  /* 0x00000005ff127e24 */ /* 0x000fe4000f8e00ff */
[----:B------:R-:W-:-:S07]  /*29c00*/  IMAD.U32 R19, RZ, RZ, UR6 ;  /* 0x00000006ff137e24 */ /* 0x000fce000f8e00ff */
.L_x_1992:
[----:B------:R-:W0:Y:S01]  /*29c10*/  S2R R0, SR_TID.X ;  /* 0x0000000000007919 */ /* 0x000e220000002100 */
[----:B------:R-:W-:Y:S05]  /*29c20*/  WARPSYNC.ALL ;  /* 0x0000000000007948 */ /* 0x000fea0003800000 */
[----:B------:R-:W-:Y:S01]  /*29c30*/  BAR.SYNC.DEFER_BLOCKING 0x4, 0x180 ;  /* 0x0106000000007b1d */ /* 0x000fe20000010000 */
[----:B0-----:R-:W-:-:S04]  /*29c40*/  LOP3.LUT R0, R0, 0x1f, RZ, 0xc0, !PT ;  /* 0x0000001f00007812 */ /* 0x001fc800078ec0ff */
[----:B------:R-:W-:-:S13]  /*29c50*/  ISETP.NE.AND P0, PT, R0, RZ, PT ;  /* 0x000000ff0000720c */ /* 0x000fda0003f05270 */
[----:B------:R-:W0:Y:S01]  /*29c60*/  @!P0 S2R R3, SR_CgaCtaId ;  /* 0x0000000000038919 */ /* 0x000e220000008800 */
[----:B------:R-:W-:-:S04]  /*29c70*/  @!P0 MOV R0, 0x400 ;  /* 0x0000040000008802 */ /* 0x000fc80000000f00 */
[----:B0-----:R-:W-:-:S05]  /*29c80*/  @!P0 LEA R23, R3, R0, 0x18 ;  /* 0x0000000003178211 */ /* 0x001fca00078ec0ff */
[----:B------:R0:W-:Y:S01]  /*29c90*/  @!P0 STS.128 [R23+0x2a8d0], R16 ;  /* 0x02a8d01017008388 */ /* 0x0001e20000000c00 */
[----:B------:R-:W-:Y:S06]  /*29ca0*/  BAR.ARV 0x5, 0x180 ;  /* 0x0146000000007b1d */ /* 0x000fec0000002000 */
.L_x_1981:
[----:B------:R-:W-:Y:S02]  /*29cb0*/  ULDC UR4, c[0x0][0xc3c] ;  /* 0x00030f0000047ab9 */ /* 0x000fe40000000800 */
[----:B---3--:R-:W-:-:S13]  /*29cc0*/  ISETP.GE.AND P0, PT, R19, UR4, PT ;  /* 0x0000000413007c0c */ /* 0x008fda000bf06270 */
[----:B------:R-:W-:Y:S05]  /*29cd0*/  @!P0 BRA `(.L_x_1993) ;  /* 0xffffff9c00008947 */ /* 0x000fea000383ffff */
[----:B------:R-:W-:Y:S05]  /*29ce0*/  BSYNC B8 ;  /* 0x0000000000087941 */ /* 0x000fea0003800000 */
.L_x_1876:
[----:B------:R-:W3:Y:S01]  /*29cf0*/  LDL.LU R0, [R1+0x28] ;  /* 0x0000280001007983 */ /* 0x000ee20000300800 */
[----:B------:R-:W-:Y:S01]  /*29d00*/  BSSY B0, `(.L_x_1994) ;  /* 0x000000b000007945 */ /* 0x000fe20003800000 */
[----:B------:R-:W4:Y:S01]  /*29d10*/  S2R R5, SR_CgaCtaId ;  /* 0x0000000000057919 */ /* 0x000f220000008800 */
[----:B---3--:R-:W-:-:S05]  /*29d20*/  VIADD R0, R0, 0x1 ;  /* 0x0000000100007836 */ /* 0x008fca0000000000 */
        /* <DEDUP_REMOVED lines=8> */
.L_x_2174:
[----:B------:R-:W-:Y:S05]  /*29db0*/  BSYNC B0 ;  /* 0x0000000000007941 */ /* 0x000fea0003800000 */
.L_x_1994:
[----:B------:R-:W-:-:S03]  /*29dc0*/  UMOV UR4, 0xffffffff ;  /* 0xffffffff00047882 */ /* 0x000fc60000000000 */
[----:B------:R-:W-:Y:S05]  /*29dd0*/  BRA.DIV UR4, `(.L_x_1996) ;  /* 0x0000004e04c07947 */ /* 0x000fea000b800000 */
[----:B0-----:R-:W0:Y:S02]  /*29de0*/  S2R R0, SR_TID.X ;  /* 0x0000000000007919 */ /* 0x001e240000002100 */
[----:B0-----:R-:W-:-:S04]  /*29df0*/  SHF.R.U32.HI R0, RZ, 0x5, R0 ;  /* 0x00000005ff007819 */ /* 0x001fc80000011600 */
[----:B------:R-:W-:-:S05]  /*29e00*/  LOP3.LUT R0, R0, 0x3, RZ, 0xc0, !PT ;  /* 0x0000000300007812 */ /* 0x000fca00078ec0ff */
[----:B------:R0:W3:Y:S02]  /*29e10*/  SHFL.IDX PT, R14, R0, RZ, 0x1f ;  /* 0x00001fff000e7589 */ /* 0x0000e400000e0000 */
.L_x_2177:
[----:B---3--:R-:W-:-:S13]  /*29e20*/  ISETP.NE.AND P0, PT, R14, RZ, PT ;  /* 0x000000ff0e00720c */ /* 0x008fda0003f05270 */
[----:B------:R-:W-:Y:S05]  /*29e30*/  @P0 BRA `(.L_x_1566) ;  /* 0x0000000000900947 */ /* 0x000fea0003800000 */
[----:B------:R-:W-:-:S03]  /*29e40*/  UMOV UR4, 0xffffffff ;  /* 0xffffffff00047882 */ /* 0x000fc60000000000 */
[----:B------:R-:W-:Y:S05]  /*29e50*/  BRA.DIV UR4, `(.L_x_1997) ;  /* 0x0000004e04d47947 */ /* 0x000fea000b800000 */
[----:B------:R-:W-:-:S13]  /*29e60*/  ELECT P6, URZ, PT ;  /* 0x00000000003f782f */ /* 0x000fda00038c0000 */
.L_x_2180:
        /* <DEDUP_REMOVED lines=8> */
.L_x_1998:
[----:B------:R-:W-:Y:S01]  /*29ef0*/  IMAD R3, R27, 0x8, R5 ;  /* 0x000000081b037824 */ /* 0x000fe200078e0205 */
[----:B------:R-:W-:Y:S01]  /*29f00*/  SHF.L.U32 R2, R29, 0x1f, RZ ;  /* 0x0000001f1d027819 */ /* 0x000fe200000006ff */
[----:B------:R-:W-:-:S03]  /*29f10*/  VIADD R27, R27, 0x1 ;  /* 0x000000011b1b7836 */ /* 0x000fc60000000000 */
[----:B------:R-:W0:Y:S02]  /*29f20*/  SYNCS.PHASECHK.TRANS64.TRYWAIT P1, [R3+URZ+0x2a840], R2 ;  /* 0x02a84002030075a7 */ /* 0x000e24000802017f */
[----:B------:R-:W-:-:S04]  /*29f30*/  ISETP.NE.AND P2, PT, R27, 0x2, PT ;  /* 0x000000021b00780c */ /* 0x000fc80003f45270 */
[----:B------:R-:W-:Y:S01]  /*29f40*/  SEL R0, RZ, 0x1, P2 ;  /* 0x00000001ff007807 */ /* 0x000fe20001000000 */
[----:B0-----:R-:W-:Y:S08]  /*29f50*/  @!P1 BRA `(.L_x_1999) ;  /* 0x0000004c00b49947 */ /* 0x001ff00003800000 */
.L_x_2181:
[----:B------:R-:W-:Y:S02]  /*29f60*/  SEL R27, R27, RZ, P2 ;  /* 0x000000ff1b1b7207 */ /* 0x000fe40001000000 */
[----:B------:R-:W-:Y:S01]  /*29f70*/  LOP3.LUT R0, R29, R0, RZ, 0x3c, !PT ;  /* 0x000000001d007212 */ /* 0x000fe200078e3cff */
[----:B------:R-:W-:Y:S06]  /*29f80*/  @!P0 BRA `(.L_x_2000) ;  /* 0x0000000000048947 */ /* 0x000fec0003800000 */
[----:B------:R-:W-:Y:S01]  /*29f90*/  BPT.TRAP 0x1 ;  /* 0x000000040000795c */ /* 0x000fe20000300000 */
.L_x_2000:
[----:B------:R-:W-:Y:S01]  /*29fa0*/  IMAD R27, R27, 0x8, R5 ;  /* 0x000000081b1b7824 */ /* 0x000fe200078e0205 */
[----:B------:R-:W-:-:S04]  /*29fb0*/  SHF.L.U32 R0, R0, 0x1f, RZ ;  /* 0x0000001f00007819 */ /* 0x000fc800000006ff */
[----:B------:R-:W3:Y:S02]  /*29fc0*/  SYNCS.PHASECHK.TRANS64.TRYWAIT P1, [R27+URZ+0x2a840], R0 ;  /* 0x02a840001b0075a7 */ /* 0x000ee4000802017f */
[----:B---3--:R-:W-:Y:S05]  /*29fd0*/  @!P1 BRA `(.L_x_2001) ;  /* 0x0000004c00a89947 */ /* 0x008fea0003800000 */
.L_x_2182:
[----:B------:R-:W-:Y:S05]  /*29fe0*/  @!P0 BRA `(.L_x_2002) ;  /* 0x0000000000048947 */ /* 0x000fea0003800000 */
[----:B------:R-:W-:Y:S01]  /*29ff0*/  BPT.TRAP 0x1 ;  /* 0x000000040000795c */ /* 0x000fe20000300000 */
.L_x_2002:
[----:B------:R-:W4:Y:S02]  /*2a000*/  SYNCS.PHASECHK.TRANS64.TRYWAIT P1, [R3+URZ+0x2a860], R2 ;  /* 0x02a86002030075a7 */ /* 0x000f24000802017f */
[----:B----4-:R-:W-:Y:S05]  /*2a010*/  @!P1 BRA `(.L_x_2003) ;  /* 0x0000004c00ac9947 */ /* 0x010fea0003800000 */
.L_x_2183:
[----:B------:R-:W-:Y:S05]  /*2a020*/  @!P0 BRA `(.L_x_2004) ;  /* 0x0000000000048947 */ /* 0x000fea0003800000 */
[----:B------:R-:W-:Y:S01]  /*2a030*/  BPT.TRAP 0x1 ;  /* 0x000000040000795c */ /* 0x000fe20000300000 */
.L_x_2004:
[----:B------:R0:W0:Y:S02]  /*2a040*/  SYNCS.PHASECHK.TRANS64.TRYWAIT P0, [R27+URZ+0x2a860], R0 ;  /* 0x02a860001b0075a7 */ /* 0x000024000800017f */
[----:B0-----:R-:W-:Y:S05]  /*2a050*/  @!P0 NANOSLEEP.SYNCS 0x989680 ;  /* 0x009896800000895d */ /* 0x001fea0003900000 */
[----:B------:R-:W0:Y:S02]  /*2a060*/  @!P0 SYNCS.PHASECHK.TRANS64 P0, [R27+URZ+0x2a860], R0 ;  /* 0x02a860001b0085a7 */ /* 0x000e24000800007f */
[----:B0-----:R-:W-:Y:S05]  /*2a070*/  @!P0 BRA `(.L_x_2004) ;  /* 0xfffffffc00f08947 */ /* 0x001fea000383ffff */
.L_x_1566:
[----:B------:R-:W-:Y:S05]  /*2a080*/  BSYNC B9 ;  /* 0x0000000000097941 */ /* 0x000fea0003800000 */
.L_x_1563:
[----:B------:R-:W-:Y:S05]  /*2a090*/  EXIT ;  /* 0x000000000000794d */ /* 0x000fea0003800000 */
.L_x_1592:
[----:B0-----:R0:W1:Y:S02]  /*2a0a0*/  SYNCS.PHASECHK.TRANS64.TRYWAIT P6, [R86+URZ+0x2a890], R87 ;  /* 0x02a89057560075a7 */ /* 0x00106400080c017f */
[----:B-1----:R-:W-:Y:S05]  /*2a0b0*/  @!P6 NANOSLEEP.SYNCS 0x989680 ;  /* 0x009896800000e95d */ /* 0x002fea0003900000 */
[----:B------:R-:W1:Y:S02]  /*2a0c0*/  @!P6 SYNCS.PHASECHK.TRANS64 P6, [R86+URZ+0x2a890], R87 ;  /* 0x02a890575600e5a7 */ /* 0x000e6400080c007f */
[----:B-1----:R-:W-:Y:S05]  /*2a0d0*/  @!P6 BRA `(.L_x_1592) ;  /* 0xfffffffc00f0e947 */ /* 0x002fea000383ffff */
[----:B------:R-:W-:Y:S05]  /*2a0e0*/  BRA `(.L_x_2005) ;  /* 0xfffffd98004c7947 */ /* 0x000fea000383ffff */
.L_x_1593:
        /* <DEDUP_REMOVED lines=8> */
.L_x_2007:
[----:B------:R-:W-:Y:S05]  /*2a170*/  BSYNC B1 ;  /* 0x0000000000017941 */ /* 0x000fea0003800000 */
.L_x_2006:
[----:B------:R-:W-:Y:S02]  /*2a180*/  IMAD.MOV.U32 R13, RZ, RZ, R116 ;  /* 0x000000ffff0d7224 */ /* 0x000fe400078e0074 */
[----:B------:R-:W-:Y:S02]  /*2a190*/  IMAD.MOV.U32 R12, RZ, RZ, RZ ;  /* 0x000000ffff0c7224 */ /* 0x000fe400078e00ff */
[----:B------:R-:W-:Y:S02]  /*2a1a0*/  IMAD.MOV.U32 R11, RZ, RZ, 0x1c1f ;  /* 0x00001c1fff0b7424 */ /* 0x000fe400078e00ff */
[----:B------:R-:W-:Y:S02]  /*2a1b0*/  IMAD.MOV.U32 R15, RZ, RZ, -0x1 ;  /* 0xffffffffff0f7424 */ /* 0x000fe400078e00ff */
[----:B------:R-:W-:-:S07]  /*2a1c0*/  IMAD.MOV.U32 R82, RZ, RZ, R14 ;  /* 0x000000ffff527224 */ /* 0x000fce00078e000e */
[----:B------:R-:W-:Y:S05]  /*2a1d0*/  WARPSYNC.COLLECTIVE R15, `(.L_x_2008) ;  /* 0x000000000f087348 */ /* 0x000fea0003c00000 */
[----:B------:R0:W1:Y:S02]  /*2a1e0*/  SHFL.IDX P6, R14, R13, R12, R11 ;  /* 0x0000000c0d0e7389 */ /* 0x00006400000c000b */
[----:B01----:R-:W-:Y:S01]  /*2a1f0*/  ENDCOLLECTIVE ;  /* 0x000000000000791b */ /* 0x003fe20003800000 */
.L_x_2008:
[----:B------:R-:W-:Y:S01]  /*2a200*/  IMAD.MOV.U32 R11, RZ, RZ, R14 ;  /* 0x000000ffff0b7224 */ /* 0x000fe200078e000e */
[----:B------:R-:W-:Y:S06]  /*2a210*/  BRA `(.L_x_2009) ;  /* 0xfffffd9800147947 */ /* 0x000fec000383ffff */
.L_x_1618:
        /* <DEDUP_REMOVED lines=8> */
.L_x_2011:
[----:B------:R-:W-:Y:S05]  /*2a2a0*/  BSYNC B1 ;  /* 0x0000000000017941 */ /* 0x000fea0003800000 */
.L_x_2010:
        /* <DEDUP_REMOVED lines=8> */
.L_x_2012:
[----:B------:R-:W-:Y:S01]  /*2a330*/  IMAD.MOV.U32 R116, RZ, RZ, R14 ;  /* 0x000000ffff747224 */ /* 0x000fe200078e000e */
[----:B------:R-:W-:Y:S06]  /*2a340*/  BRA `(.L_x_2013) ;  /* 0xfffffdac00687947 */ /* 0x000fec000383ffff */
.L_x_1648:
[----:B-1----:R1:W2:Y:S02]  /*2a350*/  SYNCS.PHASECHK.TRANS64.TRYWAIT P6, [R86+URZ+0x2a890], R87 ;  /* 0x02a89057560075a7 */ /* 0x0022a400080c017f */
[----:B--2---:R-:W-:Y:S05]  /*2a360*/  @!P6 NANOSLEEP.SYNCS 0x989680 ;  /* 0x009896800000e95d */ /* 0x004fea0003900000 */
[----:B------:R-:W2:Y:S02]  /*2a370*/  @!P6 SYNCS.PHASECHK.TRANS64 P6, [R86+URZ+0x2a890], R87 ;  /* 0x02a890575600e5a7 */ /* 0x000ea400080c007f */
[----:B--2---:R-:W-:Y:S05]  /*2a380*/  @!P6 BRA `(.L_x_1648) ;  /* 0xfffffffc00f0e947 */ /* 0x004fea000383ffff */
[----:B------:R-:W-:Y:S05]  /*2a390*/  BRA `(.L_x_2014) ;  /* 0xfffffdcc00b07947 */ /* 0x000fea000383ffff */
.L_x_1649:
        /* <DEDUP_REMOVED lines=8> */
.L_x_2016:
[----:B------:R-:W-:Y:S05]  /*2a420*/  BSYNC B1 ;  /* 0x0000000000017941 */ /* 0x000fea0003800000 */
.L_x_2015:
        /* <DEDUP_REMOVED lines=8> */
.L_x_2017:
[----:B------:R-:W-:Y:S01]  /*2a4b0*/  IMAD.MOV.U32 R11, RZ, RZ, R14 ;  /* 0x000000ffff0b7224 */ /* 0x000fe200078e000e */
[----:B------:R-:W-:Y:S06]  /*2a4c0*/  BRA `(.L_x_2018) ;  /* 0xfffffdcc007c7947 */ /* 0x000fec000383ffff */
.L_x_1662:
[----:B------:R-:W-:Y:S01]  /*2a4d0*/  BSSY B1, `(.L_x_2019) ;  /* 0x0000008000017945 */ /* 0x000fe20003800000 */
[----:B--234-:R-:W-:Y:S02]  /*2a4e0*/  IMAD.MOV.U32 R13, RZ, RZ, R115 ;  /* 0x000000ffff0d7224 */ /* 0x01cfe400078e0073 */
[----:B------:R-:W-:Y:S02]  /*2a4f0*/  IMAD.MOV.U32 R12, RZ, RZ, 0x1 ;  /* 0x00000001ff0c7424 */ /* 0x000fe400078e00ff */
[----:B------:R-:W-:Y:S02]  /*2a500*/  IMAD.MOV.U32 R11, RZ, RZ, 0x1c1f ;  /* 0x00001c1fff0b7424 */ /* 0x000fe400078e00ff */
[----:B------:R-:W-:-:S07]  /*2a510*/  IMAD.MOV.U32 R15, RZ, RZ, -0x1 ;  /* 0xffffffffff0f7424 */ /* 0x000fce00078e00ff */
[----:B01----:R-:W-:Y:S05]  /*2a520*/  WARPSYNC.COLLECTIVE R15, `(.L_x_2020) ;  /* 0x000000000f087348 */ /* 0x003fea0003c00000 */
[----:B------:R2:W3:Y:S02]  /*2a530*/  SHFL.IDX P6, R14, R13, R12, R11 ;  /* 0x0000000c0d0e7389 */ /* 0x0004e400000c000b */
[----:B0123--:R-:W-:Y:S01]  /*2a540*/  ENDCOLLECTIVE ;  /* 0x000000000000791b */ /* 0x00ffe20003800000 */
.L_x_2020:
[----:B------:R-:W-:Y:S05]  /*2a550*/  BSYNC B1 ;  /* 0x0000000000017941 */ /* 0x000fea0003800000 */
.L_x_2019:
        /* <DEDUP_REMOVED lines=8> */
.L_x_2021:
[----:B------:R-:W-:Y:S01]  /*2a5e0*/  IMAD.MOV.U32 R116, RZ, RZ, R14 ;  /* 0x000000ffff747224 */ /* 0x000fe200078e000e */
[----:B------:R-:W-:Y:S06]  /*2a5f0*/  BRA `(.L_x_2022) ;  /* 0xfffffde400287947 */ /* 0x000fec000383ffff */
.L_x_1675:
[----:B0-----:R0:W1:Y:S02]  /*2a600*/  SYNCS.PHASECHK.TRANS64.TRYWAIT P4, [R86+URZ+0x2a890], R87 ;  /* 0x02a89057560075a7 */ /* 0x001064000808017f */
[----:B-1----:R-:W-:Y:S05]  /*2a610*/  @!P4 NANOSLEEP.SYNCS 0x989680 ;  /* 0x009896800000c95d */ /* 0x002fea0003900000 */
[----:B------:R-:W1:Y:S02]  /*2a620*/  @!P4 SYNCS.PHASECHK.TRANS64 P4, [R86+URZ+0x2a890], R87 ;  /* 0x02a890575600c5a7 */ /* 0x000e64000808007f */
[----:B-1----:R-:W-:Y:S05]  /*2a630*/  @!P4 BRA `(.L_x_1675) ;  /* 0xfffffffc00f0c947 */ /* 0x002fea000383ffff */
[----:B------:R-:W-:Y:S05]  /*2a640*/  BRA `(.L_x_2023) ;  /* 0xfffffdfc00187947 */ /* 0x000fea000383ffff */
.L_x_1676:
        /* <DEDUP_REMOVED lines=8> */
.L_x_2025:
[----:B------:R-:W-:Y:S05]  /*2a6d0*/  BSYNC B1 ;  /* 0x0000000000017941 */ /* 0x000fea0003800000 */
.L_x_2024:
        /* <DEDUP_REMOVED lines=8> */
.L_x_2026:
[----:B------:R-:W-:Y:S01]  /*2a760*/  IMAD.MOV.U32 R37, RZ, RZ, R14 ;  /* 0x000000ffff257224 */ /* 0x000fe200078e000e */
[----:B------:R-:W-:Y:S06]  /*2a770*/  BRA `(.L_x_2027) ;  /* 0xfffffdfc003c7947 */ /* 0x000fec000383ffff */
.L_x_1679:
        /* <DEDUP_REMOVED lines=8> */
.L_x_2029:
[----:B------:R-:W-:Y:S05]  /*2a800*/  BSYNC B1 ;  /* 0x0000000000017941 */ /* 0x000fea0003800000 */
.L_x_2028:
        /* <DEDUP_REMOVED lines=8> */
.L_x_2030:
[----:B------:R-:W-:Y:S01]  /*2a890*/  IMAD.MOV.U32 R37, RZ, RZ, R14 ;  /* 0x000000ffff257224 */ /* 0x000fe200078e000e */
[----:B------:R-:W-:Y:S06]  /*2a8a0*/  BRA `(.L_x_2031) ;  /* 0xfffffdfc00987947 */ /* 0x000fec000383ffff */
.L_x_1683:
[----:B---3--:R3:W0:Y:S02]  /*2a8b0*/  SYNCS.PHASECHK.TRANS64.TRYWAIT P0, [R86+URZ+0x2a8b0], R87 ;  /* 0x02a8b057560075a7 */ /* 0x008624000800017f */
[----:B0-----:R-:W-:Y:S05]  /*2a8c0*/  @!P0 NANOSLEEP.SYNCS 0x989680 ;  /* 0x009896800000895d */ /* 0x001fea0003900000 */
[----:B------:R-:W0:Y:S02]  /*2a8d0*/  @!P0 SYNCS.PHASECHK.TRANS64 P0, [R86+URZ+0x2a8b0], R87 ;  /* 0x02a8b057560085a7 */ /* 0x000e24000800007f */
[----:B0-----:R-:W-:Y:S05]  /*2a8e0*/  @!P0 BRA `(.L_x_1683) ;  /* 0xfffffffc00f08947 */ /* 0x001fea000383ffff */
[----:B------:R-:W-:Y:S05]  /*2a8f0*/  BRA `(.L_x_2032) ;  /* 0xfffffe0000707947 */ /* 0x000fea000383ffff */
.L_x_1709:
        /* <DEDUP_REMOVED lines=8> */
.L_x_2034:
[----:B------:R-:W-:Y:S05]  /*2a980*/  BSYNC B1 ;  /* 0x0000000000017941 */ /* 0x000fea0003800000 */
.L_x_2033:
        /* <DEDUP_REMOVED lines=8> */
.L_x_2035:
[----:B------:R-:W-:Y:S02]  /*2aa10*/  IMAD.MOV.U32 R13, RZ, RZ, R8 ;  /* 0x000000ffff0d7224 */ /* 0x000fe400078e0008 */
[----:B------:R-:W-:-:S07]  /*2aa20*/  IMAD.MOV.U32 R0, RZ, RZ, R14 ;  /* 0x000000ffff007224 */ /* 0x000fce00078e000e */
[----:B------:R-:W-:Y:S05]  /*2aa30*/  WARPSYNC.COLLECTIVE R15, `(.L_x_2036) ;  /* 0x000000000f087348 */ /* 0x000fea0003c00000 */
[----:B------:R0:W1:Y:S02]  /*2aa40*/  SHFL.IDX P6, R14, R13, R12, R11 ;  /* 0x0000000c0d0e7389 */ /* 0x00006400000c000b */
[----:B01----:R-:W-:Y:S01]  /*2aa50*/  ENDCOLLECTIVE ;  /* 0x000000000000791b */ /* 0x003fe20003800000 */
.L_x_2036:
[----:B------:R-:W-:Y:S02]  /*2aa60*/  IMAD.MOV.U32 R13, RZ, RZ, R4 ;  /* 0x000000ffff0d7224 */ /* 0x000fe400078e0004 */
[----:B------:R-:W-:-:S07]  /*2aa70*/  IMAD.MOV.U32 R5, RZ, RZ, R14 ;  /* 0x000000ffff057224 */ /* 0x000fce00078e000e */
[----:B------:R-:W-:Y:S05]  /*2aa80*/  WARPSYNC.COLLECTIVE R15, `(.L_x_2037) ;  /* 0x000000000f087348 */ /* 0x000fea0003c00000 */
[----:B------:R0:W1:Y:S02]  /*2aa90*/  SHFL.IDX P6, R14, R13, R12, R11 ;  /* 0x0000000c0d0e7389 */ /* 0x00006400000c000b */
[----:B01----:R-:W-:Y:S01]  /*2aaa0*/  ENDCOLLECTIVE ;  /* 0x000000000000791b */ /* 0x003fe20003800000 */
.L_x_2037:
[----:B------:R-:W-:Y:S05]  /*2aab0*/  BRA `(.L_x_2038) ;  /* 0xfffffe1400047947 */ /* 0x000fea000383ffff */
.L_x_1712:
[----:B------:R-:W-:Y:S01]  /*2aac0*/  BSSY B1, `(.L_x_2039) ;  /* 0x0000008000017945 */ /* 0x000fe20003800000 */
[----:B------:R-:W-:Y:S02]  /*2aad0*/  IMAD.MOV.U32 R13, RZ, RZ, R7 ;  /* 0x000000ffff0d7224 */ /* 0x000fe400078e0007 */
[----:B------:R-:W-:Y:S02]  /*2aae0*/  IMAD.MOV.U32 R12, RZ, RZ, 0x1 ;  /* 0x00000001ff0c7424 */ /* 0x000fe400078e00ff */
[----:B------:R-:W-:Y:S02]  /*2aaf0*/  IMAD.MOV.U32 R11, RZ, RZ, 0x1c1f ;  /* 0x00001c1fff0b7424 */ /* 0x000fe400078e00ff */
[----:B------:R-:W-:-:S07]  /*2ab00*/  IMAD.MOV.U32 R15, RZ, RZ, -0x1 ;  /* 0xffffffffff0f7424 */ /* 0x000fce00078e00ff */
[----:B0---4-:R-:W-:Y:S05]  /*2ab10*/  WARPSYNC.COLLECTIVE R15, `(.L_x_2040) ;  /* 0x000000000f087348 */ /* 0x011fea0003c00000 */
[----:B----4-:R1:W2:Y:S02]  /*2ab20*/  SHFL.IDX P6, R14, R13, R12, R11 ;  /* 0x0000000c0d0e7389 */ /* 0x0102a400000c000b */
[----:B012---:R-:W-:Y:S01]  /*2ab30*/  ENDCOLLECTIVE ;  /* 0x000000000000791b */ /* 0x007fe20003800000 */
.L_x_2040:
[----:B------:R-:W-:Y:S05]  /*2ab40*/  BSYNC B1 ;  /* 0x0000000000017941 */ /* 0x000fea0003800000 */
.L_x_2039:
        /* <DEDUP_REMOVED lines=8> */
.L_x_2041:
[----:B------:R-:W-:Y:S02]  /*2abd0*/  IMAD.MOV.U32 R13, RZ, RZ, R8 ;  /* 0x000000ffff0d7224 */ /* 0x000fe400078e0008 */
[----:B------:R-:W-:-:S07]  /*2abe0*/  IMAD.MOV.U32 R0, RZ, RZ, R14 ;  /* 0x000000ffff007224 */ /* 0x000fce00078e000e */
[----:B------:R-:W-:Y:S05]  /*2abf0*/  WARPSYNC.COLLECTIVE R15, `(.L_x_2042) ;  /* 0x000000000f087348 */ /* 0x000fea0003c00000 */
[----:B------:R0:W1:Y:S02]  /*2ac00*/  SHFL.IDX P6, R14, R13, R12, R11 ;  /* 0x0000000c0d0e7389 */ /* 0x00006400000c000b */
[----:B01----:R-:W-:Y:S01]  /*2ac10*/  ENDCOLLECTIVE ;  /* 0x000000000000791b */ /* 0x003fe20003800000 */
.L_x_2042:
[----:B------:R-:W-:Y:S02]  /*2ac20*/  IMAD.MOV.U32 R13, RZ, RZ, R4 ;  /* 0x000000ffff0d7224 */ /* 0x000fe400078e0004 */
[----:B------:R-:W-:-:S07]  /*2ac30*/  IMAD.MOV.U32 R5, RZ, RZ, R14 ;  /* 0x000000ffff057224 */ /* 0x000fce00078e000e */
[----:B------:R-:W-:Y:S05]  /*2ac40*/  WARPSYNC.COLLECTIVE R15, `(.L_x_2043) ;  /* 0x000000000f087348 */ /* 0x000fea0003c00000 */
[----:B------:R0:W1:Y:S02]  /*2ac50*/  SHFL.IDX P6, R14, R13, R12, R11 ;  /* 0x0000000c0d0e7389 */ /* 0x00006400000c000b */
[----:B01----:R-:W-:Y:S01]  /*2ac60*/  ENDCOLLECTIVE ;  /* 0x000000000000791b */ /* 0x003fe20003800000 */
.L_x_2043:
[----:B------:R-:W-:Y:S01]  /*2ac70*/  IMAD.MOV.U32 R4, RZ, RZ, R14 ;  /* 0x000000ffff047224 */ /* 0x000fe200078e000e */
[----:B------:R-:W-:Y:S06]  /*2ac80*/  BRA `(.L_x_2044) ;  /* 0xfffffe1800b87947 */ /* 0x000fec000383ffff */
.L_x_1716:
[----:B0-----:R0:W1:Y:S02]  /*2ac90*/  SYNCS.PHASECHK.TRANS64.TRYWAIT P0, [R18+URZ+0x2a800], R5 ;  /* 0x02a80005120075a7 */ /* 0x001064000800017f */
[----:B-1----:R-:W-:Y:S05]  /*2aca0*/  @!P0 NANOSLEEP.SYNCS 0x989680 ;  /* 0x009896800000895d */ /* 0x002fea0003900000 */
[----:B------:R-:W1:Y:S02]  /*2acb0*/  @!P0 SYNCS.PHASECHK.TRANS64 P0, [R18+URZ+0x2a800], R5 ;  /* 0x02a80005120085a7 */ /* 0x000e64000800007f */
[----:B-1----:R-:W-:Y:S05]  /*2acc0*/  @!P0 BRA `(.L_x_1716) ;  /* 0xfffffffc00f08947 */ /* 0x002fea000383ffff */
[----:B------:R-:W-:Y:S05]  /*2acd0*/  BRA `(.L_x_2045) ;  /* 0xfffffe2000e47947 */ /* 0x000fea000383ffff */
.L_x_1740:
        /* <DEDUP_REMOVED lines=8> */
.L_x_2047:
[----:B------:R-:W-:Y:S05]  /*2ad60*/  BSYNC B1 ;  /* 0x0000000000017941 */ /* 0x000fea0003800000 */
.L_x_2046:
        /* <DEDUP_REMOVED lines=8> */
.L_x_2048:
[----:B------:R-:W-:Y:S02]  /*2adf0*/  IMAD.MOV.U32 R13, RZ, RZ, R21 ;  /* 0x000000ffff0d7224 */ /* 0x000fe400078e0015 */
[----:B------:R-:W-:-:S07]  /*2ae00*/  IMAD.MOV.U32 R0, RZ, RZ, R14 ;  /* 0x000000ffff007224 */ /* 0x000fce00078e000e */
[----:B------:R-:W-:Y:S05]  /*2ae10*/  WARPSYNC.COLLECTIVE R15, `(.L_x_2049) ;  /* 0x000000000f087348 */ /* 0x000fea0003c00000 */
[----:B------:R0:W1:Y:S02]  /*2ae20*/  SHFL.IDX P6, R14, R13, R12, R11 ;  /* 0x0000000c0d0e7389 */ /* 0x00006400000c000b */
[----:B01----:R-:W-:Y:S01]  /*2ae30*/  ENDCOLLECTIVE ;  /* 0x000000000000791b */ /* 0x003fe20003800000 */
.L_x_2049:
[----:B------:R-:W-:Y:S02]  /*2ae40*/  IMAD.MOV.U32 R13, RZ, RZ, R20 ;  /* 0x000000ffff0d7224 */ /* 0x000fe400078e0014 */
[----:B------:R-:W-:-:S07]  /*2ae50*/  IMAD.MOV.U32 R5, RZ, RZ, R14 ;  /* 0x000000ffff057224 */ /* 0x000fce00078e000e */
[----:B------:R-:W-:Y:S05]  /*2ae60*/  WARPSYNC.COLLECTIVE R15, `(.L_x_2050) ;  /* 0x000000000f087348 */ /* 0x000fea0003c00000 */
[----:B------:R0:W1:Y:S02]  /*2ae70*/  SHFL.IDX P6, R14, R13, R12, R11 ;  /* 0x0000000c0d0e7389 */ /* 0x00006400000c000b */
[----:B01----:R-:W-:Y:S01]  /*2ae80*/  ENDCOLLECTIVE ;  /* 0x000000000000791b */ /* 0x003fe20003800000 */
.L_x_2050:
[----:B------:R-:W-:Y:S05]  /*2ae90*/  BRA `(.L_x_2051) ;  /* 0xfffffe4800787947 */ /* 0x000fea000383ffff */
.L_x_1743:
        /* <DEDUP_REMOVED lines=8> */
.L_x_2053:
[----:B------:R-:W-:Y:S05]  /*2af20*/  BSYNC B1 ;  /* 0x0000000000017941 */ /* 0x000fea0003800000 */
.L_x_2052:
        /* <DEDUP_REMOVED lines=8> */
.L_x_2054:
[----:B------:R-:W-:Y:S02]  /*2afb0*/  IMAD.MOV.U32 R13, RZ, RZ, R21 ;  /* 0x000000ffff0d7224 */ /* 0x000fe400078e0015 */
[----:B------:R-:W-:-:S07]  /*2afc0*/  IMAD.MOV.U32 R0, RZ, RZ, R14 ;  /* 0x000000ffff007224 */ /* 0x000fce00078e000e */
[----:B------:R-:W-:Y:S05]  /*2afd0*/  WARPSYNC.COLLECTIVE R15, `(.L_x_2055) ;  /* 0x000000000f087348 */ /* 0x000fea0003c00000 */
[----:B------:R0:W1:Y:S02]  /*2afe0*/  SHFL.IDX P6, R14, R13, R12, R11 ;  /* 0x0000000c0d0e7389 */ /* 0x00006400000c000b */
[----:B01----:R-:W-:Y:S01]  /*2aff0*/  ENDCOLLECTIVE ;  /* 0x000000000000791b */ /* 0x003fe20003800000 */
.L_x_2055:
[----:B------:R-:W-:Y:S02]  /*2b000*/  IMAD.MOV.U32 R13, RZ, RZ, R20 ;  /* 0x000000ffff0d7224 */ /* 0x000fe400078e0014 */
[----:B------:R-:W-:-:S07]  /*2b010*/  IMAD.MOV.U32 R21, RZ, RZ, R14 ;  /* 0x000000ffff157224 */ /* 0x000fce00078e000e */
[----:B------:R-:W-:Y:S05]  /*2b020*/  WARPSYNC.COLLECTIVE R15, `(.L_x_2056) ;  /* 0x000000000f087348 */ /* 0x000fea0003c00000 */
[----:B------:R0:W1:Y:S02]  /*2b030*/  SHFL.IDX P6, R14, R13, R12, R11 ;  /* 0x0000000c0d0e7389 */ /* 0x00006400000c000b */
[----:B01----:R-:W-:Y:S01]  /*2b040*/  ENDCOLLECTIVE ;  /* 0x000000000000791b */ /* 0x003fe20003800000 */
.L_x_2056:
[----:B------:R-:W-:Y:S01]  /*2b050*/  IMAD.MOV.U32 R20, RZ, RZ, R14 ;  /* 0x000000ffff147224 */ /* 0x000fe200078e000e */
[----:B------:R-:W-:Y:S06]  /*2b060*/  BRA `(.L_x_2057) ;  /* 0xfffffe4c00bc7947 */ /* 0x000fec000383ffff */
.L_x_1747:
[----:B0-----:R0:W1:Y:S02]  /*2b070*/  SYNCS.PHASECHK.TRANS64.TRYWAIT P0, [R18+URZ+0x2a800], R61 ;  /* 0x02a8003d120075a7 */ /* 0x001064000800017f */
[----:B-1----:R-:W-:Y:S05]  /*2b080*/  @!P0 NANOSLEEP.SYNCS 0x989680 ;  /* 0x009896800000895d */ /* 0x002fea0003900000 */
[----:B------:R-:W1:Y:S02]  /*2b090*/  @!P0 SYNCS.PHASECHK.TRANS64 P0, [R18+URZ+0x2a800], R61 ;  /* 0x02a8003d120085a7 */ /* 0x000e64000800007f */
[----:B-1----:R-:W-:Y:S05]  /*2b0a0*/  @!P0 BRA `(.L_x_1747) ;  /* 0xfffffffc00f08947 */ /* 0x002fea000383ffff */
[----:B------:R-:W-:Y:S05]  /*2b0b0*/  BRA `(.L_x_2058) ;  /* 0xfffffe5400507947 */ /* 0x000fea000383ffff */
.L_x_1761:
[----:B-1----:R1:W2:Y:S02]  /*2b0c0*/  SYNCS.PHASECHK.TRANS64.TRYWAIT P1, [R4+URZ+0x2a830], R3 ;  /* 0x02a83003040075a7 */ /* 0x0022a4000802017f */
[----:B--2---:R-:W-:Y:S05]  /*2b0d0*/  @!P1 NANOSLEEP.SYNCS 0x989680 ;  /* 0x009896800000995d */ /* 0x004fea0003900000 */
[----:B------:R-:W2:Y:S02]  /*2b0e0*/  @!P1 SYNCS.PHASECHK.TRANS64 P1, [R4+URZ+0x2a830], R3 ;  /* 0x02a83003040095a7 */ /* 0x000ea4000802007f */
[----:B--2---:R-:W-:Y:S05]  /*2b0f0*/  @!P1 BRA `(.L_x_1761) ;  /* 0xfffffffc00f09947 */ /* 0x004fea000383ffff */
[----:B------:R-:W-:Y:S05]  /*2b100*/  BRA `(.L_x_1760) ;  /* 0xfffffe7c00b07947 */ /* 0x000fea000383ffff */
.L_x_1782:
[----:B-1----:R1:W2:Y:S02]  /*2b110*/  SYNCS.PHASECHK.TRANS64.TRYWAIT P1, [R20+URZ+0x2a830], R13 ;  /* 0x02a8300d140075a7 */ /* 0x0022a4000802017f */
[----:B--2---:R-:W-:Y:S05]  /*2b120*/  @!P1 NANOSLEEP.SYNCS 0x989680 ;  /* 0x009896800000995d */ /* 0x004fea0003900000 */
[----:B------:R-:W2:Y:S02]  /*2b130*/  @!P1 SYNCS.PHASECHK.TRANS64 P1, [R20+URZ+0x2a830], R13 ;  /* 0x02a8300d140095a7 */ /* 0x000ea4000802007f */
[----:B--2---:R-:W-:Y:S05]  /*2b140*/  @!P1 BRA `(.L_x_1782) ;  /* 0xfffffffc00f09947 */ /* 0x004fea000383ffff */
[----:B------:R-:W-:Y:S05]  /*2b150*/  BRA `(.L_x_1781) ;  /* 0xfffffeb000e07947 */ /* 0x000fea000383ffff */
.L_x_1787:
[----:B-1----:R1:W2:Y:S02]  /*2b160*/  SYNCS.PHASECHK.TRANS64.TRYWAIT P1, [R12+URZ+0x2a850], R2 ;  /* 0x02a850020c0075a7 */ /* 0x0022a4000802017f */
[----:B--2---:R-:W-:Y:S05]  /*2b170*/  @!P1 NANOSLEEP.SYNCS 0x989680 ;  /* 0x009896800000995d */ /* 0x004fea0003900000 */
[----:B------:R-:W2:Y:S02]  /*2b180*/  @!P1 SYNCS.PHASECHK.TRANS64 P1, [R12+URZ+0x2a850], R2 ;  /* 0x02a850020c0095a7 */ /* 0x000ea4000802007f */
[----:B--2---:R-:W-:Y:S05]  /*2b190*/  @!P1 BRA `(.L_x_1787) ;  /* 0xfffffffc00f09947 */ /* 0x004fea000383ffff */
[----:B------:R-:W-:Y:S05]  /*2b1a0*/  BRA `(.L_x_1786) ;  /* 0xfffffebc00d87947 */ /* 0x000fea000383ffff */
.L_x_1809:
[----:B-1----:R1:W2:Y:S02]  /*2b1b0*/  SYNCS.PHASECHK.TRANS64.TRYWAIT P1, [R20+URZ+0x2a830], R3 ;  /* 0x02a83003140075a7 */ /* 0x0022a4000802017f */
[----:B--2---:R-:W-:Y:S05]  /*2b1c0*/  @!P1 NANOSLEEP.SYNCS 0x989680 ;  /* 0x009896800000995d */ /* 0x004fea0003900000 */
[----:B------:R-:W2:Y:S02]  /*2b1d0*/  @!P1 SYNCS.PHASECHK.TRANS64 P1, [R20+URZ+0x2a830], R3 ;  /* 0x02a83003140095a7 */ /* 0x000ea4000802007f */
[----:B--2---:R-:W-:Y:S05]  /*2b1e0*/  @!P1 BRA `(.L_x_1809) ;  /* 0xfffffffc00f09947 */ /* 0x004fea000383ffff */
[----:B------:R-:W-:Y:S05]  /*2b1f0*/  BRA `(.L_x_1808) ;  /* 0xfffffeec00a47947 */ /* 0x000fea000383ffff */
.L_x_1814:
[----:B--2---:R2:W3:Y:S02]  /*2b200*/  SYNCS.PHASECHK.TRANS64.TRYWAIT P1, [R8+URZ+0x2a850], R2 ;  /* 0x02a85002080075a7 */ /* 0x0044e4000802017f */
[----:B---3--:R-:W-:Y:S05]  /*2b210*/  @!P1 NANOSLEEP.SYNCS 0x989680 ;  /* 0x009896800000995d */ /* 0x008fea0003900000 */
[----:B------:R-:W3:Y:S02]  /*2b220*/  @!P1 SYNCS.PHASECHK.TRANS64 P1, [R8+URZ+0x2a850], R2 ;  /* 0x02a85002080095a7 */ /* 0x000ee4000802007f */
[----:B---3--:R-:W-:Y:S05]  /*2b230*/  @!P1 BRA `(.L_x_1814) ;  /* 0xfffffffc00f09947 */ /* 0x008fea000383ffff */
[----:B------:R-:W-:Y:S05]  /*2b240*/  BRA `(.L_x_1813) ;  /* 0xfffffef8009c7947 */ /* 0x000fea000383ffff */
.L_x_1824:
[----:B-1----:R1:W2:Y:S02]  /*2b250*/  SYNCS.PHASECHK.TRANS64.TRYWAIT P1, [R4+URZ+0x2a830], R3 ;  /* 0x02a83003040075a7 */ /* 0x0022a4000802017f */
[----:B--2---:R-:W-:Y:S05]  /*2b260*/  @!P1 NANOSLEEP.SYNCS 0x989680 ;  /* 0x009896800000995d */ /* 0x004fea0003900000 */
[----:B------:R-:W2:Y:S02]  /*2b270*/  @!P1 SYNCS.PHASECHK.TRANS64 P1, [R4+URZ+0x2a830], R3 ;  /* 0x02a83003040095a7 */ /* 0x000ea4000802007f */
[----:B--2---:R-:W-:Y:S05]  /*2b280*/  @!P1 BRA `(.L_x_1824) ;  /* 0xfffffffc00f09947 */ /* 0x004fea000383ffff */
[----:B------:R-:W-:Y:S05]  /*2b290*/  BRA `(.L_x_1823) ;  /* 0xffffff1400107947 */ /* 0x000fea000383ffff */
.L_x_1829:
[----:B-1----:R1:W2:Y:S02]  /*2b2a0*/  SYNCS.PHASECHK.TRANS64.TRYWAIT P1, [R11+URZ+0x2a850], R2 ;  /* 0x02a850020b0075a7 */ /* 0x0022a4000802017f */
[----:B--2---:R-:W-:Y:S05]  /*2b2b0*/  @!P1 NANOSLEEP.SYNCS 0x989680 ;  /* 0x009896800000995d */ /* 0x004fea0003900000 */
[----:B------:R-:W2:Y:S02]  /*2b2c0*/  @!P1 SYNCS.PHASECHK.TRANS64 P1, [R11+URZ+0x2a850], R2 ;  /* 0x02a850020b0095a7 */ /* 0x000ea4000802007f */
[----:B--2---:R-:W-:Y:S05]  /*2b2d0*/  @!P1 BRA `(.L_x_1829) ;  /* 0xfffffffc00f09947 */ /* 0x004fea000383ffff */
[----:B------:R-:W-:Y:S05]  /*2b2e0*/  BRA `(.L_x_1828) ;  /* 0xffffff2000087947 */ /* 0x000fea000383ffff */
.L_x_1845:
[----:B-1----:R1:W2:Y:S02]  /*2b2f0*/  SYNCS.PHASECHK.TRANS64.TRYWAIT P1, [R11+URZ+0x2a850], R2 ;  /* 0x02a850020b0075a7 */ /* 0x0022a4000802017f */
[----:B--2---:R-:W-:Y:S05]  /*2b300*/  @!P1 NANOSLEEP.SYNCS 0x989680 ;  /* 0x009896800000995d */ /* 0x004fea0003900000 */
[----:B------:R-:W2:Y:S02]  /*2b310*/  @!P1 SYNCS.PHASECHK.TRANS64 P1, [R11+URZ+0x2a850], R2 ;  /* 0x02a850020b0095a7 */ /* 0x000ea4000802007f */
[----:B--2---:R-:W-:Y:S05]  /*2b320*/  @!P1 BRA `(.L_x_1845) ;  /* 0xfffffffc00f09947 */ /* 0x004fea000383ffff */
[----:B------:R-:W-:Y:S05]  /*2b330*/  BRA `(.L_x_1844) ;  /* 0xffffff4c00f07947 */ /* 0x000fea000383ffff */
.L_x_1890:
[----:B------:R-:W0:Y:S01]  /*2b340*/  S2R R12, SR_TID.X ;  /* 0x00000000000c7919 */ /* 0x000e220000002100 */
[----:B------:R-:W-:Y:S01]  /*2b350*/  BSSY B1, `(.L_x_2059) ;  /* 0x000000a000017945 */ /* 0x000fe20003800000 */
[----:B------:R-:W-:Y:S02]  /*2b360*/  IMAD.MOV.U32 R11, RZ, RZ, 0x1f ;  /* 0x0000001fff0b7424 */ /* 0x000fe400078e00ff */
[----:B------:R-:W-:Y:S01]  /*2b370*/  IMAD.MOV.U32 R15, RZ, RZ, -0x1 ;  /* 0xffffffffff0f7424 */ /* 0x000fe200078e00ff */
[----:B0-----:R-:W-:-:S04]  /*2b380*/  SHF.R.U32.HI R12, RZ, 0x5, R12 ;  /* 0x00000005ff0c7819 */ /* 0x001fc8000001160c */
[----:B------:R-:W-:-:S05]  /*2b390*/  LOP3.LUT R12, R12, 0x3, RZ, 0xc0, !PT ;  /* 0x000000030c0c7812 */ /* 0x000fca00078ec0ff */
[----:B------:R-:W-:Y:S02]  /*2b3a0*/  IMAD.MOV.U32 R13, RZ, RZ, R12 ;  /* 0x000000ffff0d7224 */ /* 0x000fe400078e000c */
[----:B------:R-:W-:-:S07]  /*2b3b0*/  IMAD.MOV.U32 R12, RZ, RZ, RZ ;  /* 0x000000ffff0c7224 */ /* 0x000fce00078e00ff */
[----:B------:R-:W-:Y:S05]  /*2b3c0*/  WARPSYNC.COLLECTIVE R15, `(.L_x_2060) ;  /* 0x000000000f087348 */ /* 0x000fea0003c00000 */
[----:B------:R0:W1:Y:S02]  /*2b3d0*/  SHFL.IDX P6, R14, R13, R12, R11 ;  /* 0x0000000c0d0e7389 */ /* 0x00006400000c000b */
[----:B01----:R-:W-:Y:S01]  /*2b3e0*/  ENDCOLLECTIVE ;  /* 0x000000000000791b */ /* 0x003fe20003800000 */
.L_x_2060:
[----:B------:R-:W-:Y:S05]  /*2b3f0*/  BSYNC B1 ;  /* 0x0000000000017941 */ /* 0x000fea0003800000 */
.L_x_2059:
[----:B------:R-:W-:Y:S05]  /*2b400*/  BRA `(.L_x_2061) ;  /* 0xffffff8c00c47947 */ /* 0x000fea000383ffff */
.L_x_1892:
[----:B------:R-:W-:Y:S01]  /*2b410*/  BSSY B1, `(.L_x_2062) ;  /* 0x0000006000017945 */ /* 0x000fe20003800000 */
[----:B------:R-:W-:-:S07]  /*2b420*/  IMAD.MOV.U32 R15, RZ, RZ, -0x1 ;  /* 0xffffffffff0f7424 */ /* 0x000fce00078e00ff */
[----:B0-----:R-:W-:Y:S05]  /*2b430*/  WARPSYNC.COLLECTIVE R15, `(.L_x_2063) ;  /* 0x000000000f0c7348 */ /* 0x001fea0003c00000 */
[----:B------:R-:W-:Y:S02]  /*2b440*/  ELECT P6, UR62, PT ;  /* 0x00000000003e782f */ /* 0x000fe400038c0000 */
[----:B------:R-:W-:Y:S01]  /*2b450*/  MOV R14, UR62 ;  /* 0x0000003e000e7c02 */ /* 0x000fe20008000f00 */
[----:B0-----:R-:W-:Y:S10]  /*2b460*/  ENDCOLLECTIVE ;  /* 0x000000000000791b */ /* 0x001ff40003800000 */
.L_x_2063:
[----:B------:R-:W-:Y:S05]  /*2b470*/  BSYNC B1 ;  /* 0x0000000000017941 */ /* 0x000fea0003800000 */
.L_x_2062:
[----:B------:R-:W-:Y:S05]  /*2b480*/  BRA `(.L_x_1891) ;  /* 0xffffff8c00bc7947 */ /* 0x000fea000383ffff */
.L_x_1894:
[----:B0-----:R0:W1:Y:S02]  /*2b490*/  SYNCS.PHASECHK.TRANS64.TRYWAIT P0, [R23+URZ+0x2a820], R6 ;  /* 0x02a82006170075a7 */ /* 0x001064000800017f */
[----:B-1----:R-:W-:Y:S05]  /*2b4a0*/  @!P0 NANOSLEEP.SYNCS 0x989680 ;  /* 0x009896800000895d */ /* 0x002fea0003900000 */
[----:B------:R-:W1:Y:S02]  /*2b4b0*/  @!P0 SYNCS.PHASECHK.TRANS64 P0, [R23+URZ+0x2a820], R6 ;  /* 0x02a82006170085a7 */ /* 0x000e64000800007f */
[----:B-1----:R-:W-:Y:S05]  /*2b4c0*/  @!P0 BRA `(.L_x_1894) ;  /* 0xfffffffc00f08947 */ /* 0x002fea000383ffff */
[----:B------:R-:W-:Y:S05]  /*2b4d0*/  BRA `(.L_x_2064) ;  /* 0xffffff8c00cc7947 */ /* 0x000fea000383ffff */
.L_x_1898:
[----:B-1----:R1:W2:Y:S02]  /*2b4e0*/  SYNCS.PHASECHK.TRANS64.TRYWAIT P0, [R3+URZ+0x2a8a0], R12 ;  /* 0x02a8a00c030075a7 */ /* 0x0022a4000800017f */
[----:B--2---:R-:W-:Y:S05]  /*2b4f0*/  @!P0 NANOSLEEP.SYNCS 0x989680 ;  /* 0x009896800000895d */ /* 0x004fea0003900000 */
[----:B------:R-:W2:Y:S02]  /*2b500*/  @!P0 SYNCS.PHASECHK.TRANS64 P0, [R3+URZ+0x2a8a0], R12 ;  /* 0x02a8a00c030085a7 */ /* 0x000ea4000800007f */
[----:B--2---:R-:W-:Y:S05]  /*2b510*/  @!P0 BRA `(.L_x_1898) ;  /* 0xfffffffc00f08947 */ /* 0x004fea000383ffff */
[----:B------:R-:W-:Y:S05]  /*2b520*/  BRA `(.L_x_2065) ;  /* 0xffffff8c00e47947 */ /* 0x000fea000383ffff */
.L_x_1905:
[----:B0-----:R0:W2:Y:S02]  /*2b530*/  SYNCS.PHASECHK.TRANS64.TRYWAIT P0, [R3+URZ+0x2a8c0], R12 ;  /* 0x02a8c00c030075a7 */ /* 0x0010a4000800017f */
[----:B--2---:R-:W-:Y:S05]  /*2b540*/  @!P0 NANOSLEEP.SYNCS 0x989680 ;  /* 0x009896800000895d */ /* 0x004fea0003900000 */
[----:B------:R-:W2:Y:S02]  /*2b550*/  @!P0 SYNCS.PHASECHK.TRANS64 P0, [R3+URZ+0x2a8c0], R12 ;  /* 0x02a8c00c030085a7 */ /* 0x000ea4000800007f */
[----:B--2---:R-:W-:Y:S05]  /*2b560*/  @!P0 BRA `(.L_x_1905) ;  /* 0xfffffffc00f08947 */ /* 0x004fea000383ffff */
[----:B------:R-:W-:Y:S05]  /*2b570*/  BRA `(.L_x_2066) ;  /* 0xffffff9000dc7947 */ /* 0x000fea000383ffff */
.L_x_1913:
[----:B-1----:R1:W2:Y:S02]  /*2b580*/  SYNCS.PHASECHK.TRANS64.TRYWAIT P1, [R11+URZ+0x2a8a0], R2 ;  /* 0x02a8a0020b0075a7 */ /* 0x0022a4000802017f */
[----:B--2---:R-:W-:Y:S05]  /*2b590*/  @!P1 NANOSLEEP.SYNCS 0x989680 ;  /* 0x009896800000995d */ /* 0x004fea0003900000 */
[----:B------:R-:W2:Y:S02]  /*2b5a0*/  @!P1 SYNCS.PHASECHK.TRANS64 P1, [R11+URZ+0x2a8a0], R2 ;  /* 0x02a8a0020b0095a7 */ /* 0x000ea4000802007f */
[----:B--2---:R-:W-:Y:S05]  /*2b5b0*/  @!P1 BRA `(.L_x_1913) ;  /* 0xfffffffc00f09947 */ /* 0x004fea000383ffff */
[----:B------:R-:W-:Y:S05]  /*2b5c0*/  BRA `(.L_x_2067) ;  /* 0xffffff9400d87947 */ /* 0x000fea000383ffff */
.L_x_1920:
[----:B0-----:R0:W2:Y:S02]  /*2b5d0*/  SYNCS.PHASECHK.TRANS64.TRYWAIT P1, [R11+URZ+0x2a8c0], R2 ;  /* 0x02a8c0020b0075a7 */ /* 0x0010a4000802017f */
[----:B--2---:R-:W-:Y:S05]  /*2b5e0*/  @!P1 NANOSLEEP.SYNCS 0x989680 ;  /* 0x009896800000995d */ /* 0x004fea0003900000 */
[----:B------:R-:W2:Y:S02]  /*2b5f0*/  @!P1 SYNCS.PHASECHK.TRANS64 P1, [R11+URZ+0x2a8c0], R2 ;  /* 0x02a8c0020b0095a7 */ /* 0x000ea4000802007f */
[----:B--2---:R-:W-:Y:S05]  /*2b600*/  @!P1 BRA `(.L_x_1920) ;  /* 0xfffffffc00f09947 */ /* 0x004fea000383ffff */
[----:B------:R-:W-:Y:S05]  /*2b610*/  BRA `(.L_x_2068) ;  /* 0xffffff9800cc7947 */ /* 0x000fea000383ffff */
.L_x_1942:
        /* <DEDUP_REMOVED lines=11> */
.L_x_2070:
[----:B------:R-:W-:Y:S05]  /*2b6d0*/  BSYNC B0 ;  /* 0x0000000000007941 */ /* 0x000fea0003800000 */
.L_x_2069:
[----:B------:R-:W-:Y:S05]  /*2b6e0*/  BRA `(.L_x_2071) ;  /* 0xffffffa800e87947 */ /* 0x000fea000383ffff */
.L_x_1945:
[----:B0-----:R0:W1:Y:S02]  /*2b6f0*/  SYNCS.PHASECHK.TRANS64.TRYWAIT P0, [R7+URZ+0x2a840], R2 ;  /* 0x02a84002070075a7 */ /* 0x001064000800017f */
[----:B-1----:R-:W-:Y:S05]  /*2b700*/  @!P0 NANOSLEEP.SYNCS 0x989680 ;  /* 0x009896800000895d */ /* 0x002fea0003900000 */
[----:B------:R-:W1:Y:S02]  /*2b710*/  @!P0 SYNCS.PHASECHK.TRANS64 P0, [R7+URZ+0x2a840], R2 ;  /* 0x02a84002070085a7 */ /* 0x000e64000800007f */
[----:B-1----:R-:W-:Y:S05]  /*2b720*/  @!P0 BRA `(.L_x_1945) ;  /* 0xfffffffc00f08947 */ /* 0x002fea000383ffff */
[----:B------:R-:W-:Y:S05]  /*2b730*/  BRA `(.L_x_2072) ;  /* 0xffffffac00447947 */ /* 0x000fea000383ffff */
.L_x_1946:
        /* <DEDUP_REMOVED lines=8> */
.L_x_2074:
[----:B------:R-:W-:Y:S05]  /*2b7c0*/  BSYNC B0 ;  /* 0x0000000000007941 */ /* 0x000fea0003800000 */
.L_x_2073:
        /* <DEDUP_REMOVED lines=9> */
.L_x_2075:
[----:B------:R-:W-:Y:S02]  /*2b860*/  IMAD.MOV.U32 R13, RZ, RZ, R0 ;  /* 0x000000ffff0d7224 */ /* 0x000fe400078e0000 */
[----:B------:R-:W-:Y:S02]  /*2b870*/  IMAD.MOV.U32 R12, RZ, RZ, 0x1 ;  /* 0x00000001ff0c7424 */ /* 0x000fe400078e00ff */
[----:B------:R-:W-:-:S07]  /*2b880*/  IMAD.MOV.U32 R3, RZ, RZ, R14 ;  /* 0x000000ffff037224 */ /* 0x000fce00078e000e */
[----:B------:R-:W-:Y:S05]  /*2b890*/  WARPSYNC.COLLECTIVE R15, `(.L_x_2076) ;  /* 0x000000000f087348 */ /* 0x000fea0003c00000 */
[----:B------:R0:W1:Y:S02]  /*2b8a0*/  SHFL.IDX P6, R14, R13, R12, R11 ;  /* 0x0000000c0d0e7389 */ /* 0x00006400000c000b */
[----:B01----:R-:W-:Y:S01]  /*2b8b0*/  ENDCOLLECTIVE ;  /* 0x000000000000791b */ /* 0x003fe20003800000 */
.L_x_2076:
        /* <DEDUP_REMOVED lines=17> */
.L_x_2077:
[----:B------:R-:W-:Y:S02]  /*2b9d0*/  @P1 IMAD R8, R5, 0x2, R23 ;  /* 0x0000000205081824 */ /* 0x000fe400078e0217 */
[----:B------:R-:W-:Y:S02]  /*2b9e0*/  IMAD.MOV.U32 R13, RZ, RZ, R0 ;  /* 0x000000ffff0d7224 */ /* 0x000fe400078e0000 */
[----:B------:R-:W-:Y:S02]  /*2b9f0*/  IMAD.MOV.U32 R12, RZ, RZ, 0x2 ;  /* 0x00000002ff0c7424 */ /* 0x000fe400078e00ff */
[----:B------:R-:W-:-:S07]  /*2ba00*/  IMAD.MOV.U32 R3, RZ, RZ, R14 ;  /* 0x000000ffff037224 */ /* 0x000fce00078e000e */
[----:B------:R-:W-:Y:S05]  /*2ba10*/  WARPSYNC.COLLECTIVE R15, `(.L_x_2078) ;  /* 0x000000000f087348 */ /* 0x000fea0003c00000 */
[----:B------:R0:W1:Y:S02]  /*2ba20*/  SHFL.IDX P6, R14, R13, R12, R11 ;  /* 0x0000000c0d0e7389 */ /* 0x00006400000c000b */
[----:B01----:R-:W-:Y:S01]  /*2ba30*/  ENDCOLLECTIVE ;  /* 0x000000000000791b */ /* 0x003fe20003800000 */
.L_x_2078:
        /* <DEDUP_REMOVED lines=17> */
.L_x_2079:
[----:B------:R-:W-:Y:S02]  /*2bb50*/  @P1 IMAD R8, R5, 0x2, R23 ;  /* 0x0000000205081824 */ /* 0x000fe400078e0217 */
[----:B------:R-:W-:Y:S02]  /*2bb60*/  IMAD.MOV.U32 R13, RZ, RZ, R0 ;  /* 0x000000ffff0d7224 */ /* 0x000fe400078e0000 */
[----:B------:R-:W-:Y:S02]  /*2bb70*/  IMAD.MOV.U32 R12, RZ, RZ, 0x3 ;  /* 0x00000003ff0c7424 */ /* 0x000fe400078e00ff */
[----:B------:R-:W-:-:S07]  /*2bb80*/  IMAD.MOV.U32 R3, RZ, RZ, R14 ;  /* 0x000000ffff037224 */ /* 0x000fce00078e000e */
[----:B------:R-:W-:Y:S05]  /*2bb90*/  WARPSYNC.COLLECTIVE R15, `(.L_x_2080) ;  /* 0x000000000f087348 */ /* 0x000fea0003c00000 */
[----:B------:R0:W1:Y:S02]  /*2bba0*/  SHFL.IDX P6, R14, R13, R12, R11 ;  /* 0x0000000c0d0e7389 */ /* 0x00006400000c000b */
[----:B01----:R-:W-:Y:S01]  /*2bbb0*/  ENDCOLLECTIVE ;  /* 0x000000000000791b */ /* 0x003fe20003800000 */
.L_x_2080:
        /* <DEDUP_REMOVED lines=17> */
.L_x_2081:
[----:B------:R-:W-:Y:S02]  /*2bcd0*/  @P1 IMAD R8, R5, 0x2, R23 ;  /* 0x0000000205081824 */ /* 0x000fe400078e0217 */
[----:B------:R-:W-:Y:S02]  /*2bce0*/  IMAD.MOV.U32 R13, RZ, RZ, R0 ;  /* 0x000000ffff0d7224 */ /* 0x000fe400078e0000 */
[----:B------:R-:W-:Y:S02]  /*2bcf0*/  IMAD.MOV.U32 R12, RZ, RZ, 0x4 ;  /* 0x00000004ff0c7424 */ /* 0x000fe400078e00ff */
[----:B------:R-:W-:-:S07]  /*2bd00*/  IMAD.MOV.U32 R3, RZ, RZ, R14 ;  /* 0x000000ffff037224 */ /* 0x000fce00078e000e */
[----:B------:R-:W-:Y:S05]  /*2bd10*/  WARPSYNC.COLLECTIVE R15, `(.L_x_2082) ;  /* 0x000000000f087348 */ /* 0x000fea0003c00000 */
[----:B------:R0:W1:Y:S02]  /*2bd20*/  SHFL.IDX P6, R14, R13, R12, R11 ;  /* 0x0000000c0d0e7389 */ /* 0x00006400000c000b */
[----:B01----:R-:W-:Y:S01]  /*2bd30*/  ENDCOLLECTIVE ;  /* 0x000000000000791b */ /* 0x003fe20003800000 */
.L_x_2082:
        /* <DEDUP_REMOVED lines=17> */
.L_x_2083:
[----:B------:R-:W-:Y:S02]  /*2be50*/  @P1 IMAD R8, R5, 0x2, R23 ;  /* 0x0000000205081824 */ /* 0x000fe400078e0217 */
[----:B------:R-:W-:Y:S02]  /*2be60*/  IMAD.MOV.U32 R13, RZ, RZ, R0 ;  /* 0x000000ffff0d7224 */ /* 0x000fe400078e0000 */
[----:B------:R-:W-:Y:S02]  /*2be70*/  IMAD.MOV.U32 R12, RZ, RZ, 0x5 ;  /* 0x00000005ff0c7424 */ /* 0x000fe400078e00ff */
[----:B------:R-:W-:-:S07]  /*2be80*/  IMAD.MOV.U32 R3, RZ, RZ, R14 ;  /* 0x000000ffff037224 */ /* 0x000fce00078e000e */
[----:B------:R-:W-:Y:S05]  /*2be90*/  WARPSYNC.COLLECTIVE R15, `(.L_x_2084) ;  /* 0x000000000f087348 */ /* 0x000fea0003c00000 */
[----:B------:R0:W1:Y:S02]  /*2bea0*/  SHFL.IDX P6, R14, R13, R12, R11 ;  /* 0x0000000c0d0e7389 */ /* 0x00006400000c000b */
[----:B01----:R-:W-:Y:S01]  /*2beb0*/  ENDCOLLECTIVE ;  /* 0x000000000000791b */ /* 0x003fe20003800000 */
.L_x_2084:
        /* <DEDUP_REMOVED lines=10> */
.L_x_2085:
        /* <DEDUP_REMOVED lines=8> */
.L_x_1951:
        /* <DEDUP_REMOVED lines=9> */
.L_x_2087:
[C---:B------:R-:W-:Y:S01]  /*2c070*/  VIADD R5, R28.reuse, 0x10 ;  /* 0x000000101c057836 */ /* 0x040fe20000000000 */
[----:B------:R-:W-:Y:S01]  /*2c080*/  ISETP.GE.AND P1, PT, R28, R32, PT ;  /* 0x000000201c00720c */ /* 0x000fe20003f26270 */
[----:B------:R-:W-:Y:S02]  /*2c090*/  IMAD.MOV.U32 R13, RZ, RZ, R0 ;  /* 0x000000ffff0d7224 */ /* 0x000fe400078e0000 */
[----:B------:R-:W-:-:S10]  /*2c0a0*/  IMAD.MOV.U32 R2, RZ, RZ, R14 ;  /* 0x000000ffff027224 */ /* 0x000fd400078e000e */
[----:B------:R-:W-:Y:S05]  /*2c0b0*/  WARPSYNC.COLLECTIVE R15, `(.L_x_2088) ;  /* 0x000000000f087348 */ /* 0x000fea0003c00000 */
[----:B------:R0:W1:Y:S02]  /*2c0c0*/  SHFL.IDX P6, R14, R13, R12, R11 ;  /* 0x0000000c0d0e7389 */ /* 0x00006400000c000b */
[----:B01----:R-:W-:Y:S01]  /*2c0d0*/  ENDCOLLECTIVE ;  /* 0x000000000000791b */ /* 0x003fe20003800000 */
.L_x_2088:
[----:B------:R-:W-:Y:S02]  /*2c0e0*/  IMAD.MOV.U32 R13, RZ, RZ, R4 ;  /* 0x000000ffff0d7224 */ /* 0x000fe400078e0004 */
[----:B------:R-:W-:Y:S02]  /*2c0f0*/  IMAD.MOV.U32 R12, RZ, RZ, 0x1 ;  /* 0x00000001ff0c7424 */ /* 0x000fe400078e00ff */
[----:B------:R-:W-:-:S07]  /*2c100*/  IMAD.MOV.U32 R3, RZ, RZ, R14 ;  /* 0x000000ffff037224 */ /* 0x000fce00078e000e */
[----:B------:R-:W-:Y:S05]  /*2c110*/  WARPSYNC.COLLECTIVE R15, `(.L_x_2089) ;  /* 0x000000000f087348 */ /* 0x000fea0003c00000 */
[----:B------:R0:W1:Y:S02]  /*2c120*/  SHFL.IDX P6, R14, R13, R12, R11 ;  /* 0x0000000c0d0e7389 */ /* 0x00006400000c000b */
[----:B01----:R-:W-:Y:S01]  /*2c130*/  ENDCOLLECTIVE ;  /* 0x000000000000791b */ /* 0x003fe20003800000 */
.L_x_2089:
[----:B------:R-:W-:-:S05]  /*2c140*/  @!P1 LEA R3, P4, R8, R3, 0x1 ;  /* 0x0000000308039211 */ /* 0x000fca00078808ff */
[----:B------:R-:W-:-:S05]  /*2c150*/  @!P1 IMAD.X R2, RZ, RZ, R2, P4 ;  /* 0x000000ffff029224 */ /* 0x000fca00020e0602 */
[----:B------:R-:W-:Y:S01]  /*2c160*/  @!P1 LOP3.LUT R3, R3, R2, RZ, 0x3c, !PT ;  /* 0x0000000203039212 */ /* 0x000fe200078e3cff */
[----:B------:R-:W-:-:S03]  /*2c170*/  IMAD.MOV.U32 R13, RZ, RZ, R0 ;  /* 0x000000ffff0d7224 */ /* 0x000fc600078e0000 */
[----:B------:R-:W-:-:S04]  /*2c180*/  @!P1 LOP3.LUT R2, R3, R2, RZ, 0x3c, !PT ;  /* 0x0000000203029212 */ /* 0x000fc800078e3cff */
[----:B------:R-:W-:-:S05]  /*2c190*/  @!P1 LOP3.LUT R3, R3, R2, RZ, 0x3c, !PT ;  /* 0x0000000203039212 */ /* 0x000fca00078e3cff */
[----:B------:R-:W-:Y:S01]  /*2c1a0*/  @!PT LDS RZ, [RZ] ;  /* 0x00000000fffff984 */ /* 0x000fe20000000800 */
[----:B------:R-:W-:Y:S01]  /*2c1b0*/  @!PT LDS RZ, [RZ] ;  /* 0x00000000fffff984 */ /* 0x000fe20000000800 */
[----:B------:R-:W-:Y:S01]  /*2c1c0*/  @!PT LDS RZ, [RZ] ;  /* 0x00000000fffff984 */ /* 0x000fe20000000800 */
[----:B------:R-:W-:Y:S04]  /*2c1d0*/  @!P1 LDGSTS.E.BYPASS.LTC128B.128 [R37+0xc400], desc[UR60][R2.64], !P3 ;  /* 0x0c40000002259fae */ /* 0x000fe8000d901d7c */
[----:B------:R-:W-:Y:S04]  /*2c1e0*/  @!P1 LDGSTS.E.BYPASS.LTC128B.128 [R37+0x10400], desc[UR60][R2.64+0x80], !P2 ;  /* 0x1040008002259fae */ /* 0x000fe8000d101d7c */
[----:B------:R0:W-:Y:S01]  /*2c1f0*/  @!P1 LDGSTS.E.BYPASS.LTC128B.128 [R37+0x14400], desc[UR60][R2.64+0x100], !P0 ;  /* 0x1440010002259fae */ /* 0x0001e2000c101d7c */
[----:B------:R-:W-:Y:S01]  /*2c200*/  ISETP.GE.AND P1, PT, R5, R32, PT ;  /* 0x000000200500720c */ /* 0x000fe20003f26270 */
[----:B------:R-:W-:-:S02]  /*2c210*/  VIADD R5, R28, 0x20 ;  /* 0x000000201c057836 */ /* 0x000fc40000000000 */
[----:B0-----:R-:W-:-:S10]  /*2c220*/  IMAD.MOV.U32 R2, RZ, RZ, R14 ;  /* 0x000000ffff027224 */ /* 0x001fd400078e000e */
[----:B------:R-:W-:Y:S05]  /*2c230*/  WARPSYNC.COLLECTIVE R15, `(.L_x_2090) ;  /* 0x000000000f087348 */ /* 0x000fea0003c00000 */
[----:B------:R0:W1:Y:S02]  /*2c240*/  SHFL.IDX P6, R14, R13, R12, R11 ;  /* 0x0000000c0d0e7389 */ /* 0x00006400000c000b */
[----:B01----:R-:W-:Y:S01]  /*2c250*/  ENDCOLLECTIVE ;  /* 0x000000000000791b */ /* 0x003fe20003800000 */
.L_x_2090:
[----:B------:R-:W-:Y:S02]  /*2c260*/  IMAD.MOV.U32 R13, RZ, RZ, R4 ;  /* 0x000000ffff0d7224 */ /* 0x000fe400078e0004 */
[----:B------:R-:W-:Y:S02]  /*2c270*/  IMAD.MOV.U32 R12, RZ, RZ, 0x2 ;  /* 0x00000002ff0c7424 */ /* 0x000fe400078e00ff */
[----:B------:R-:W-:-:S07]  /*2c280*/  IMAD.MOV.U32 R3, RZ, RZ, R14 ;  /* 0x000000ffff037224 */ /* 0x000fce00078e000e */
[----:B------:R-:W-:Y:S05]  /*2c290*/  WARPSYNC.COLLECTIVE R15, `(.L_x_2091) ;  /* 0x000000000f087348 */ /* 0x000fea0003c00000 */
[----:B------:R0:W1:Y:S02]  /*2c2a0*/  SHFL.IDX P6, R14, R13, R12, R11 ;  /* 0x0000000c0d0e7389 */ /* 0x00006400000c000b */
[----:B01----:R-:W-:Y:S01]  /*2c2b0*/  ENDCOLLECTIVE ;  /* 0x000000000000791b */ /* 0x003fe20003800000 */
.L_x_2091:
        /* <DEDUP_REMOVED lines=18> */
.L_x_2092:
[----:B------:R-:W-:Y:S02]  /*2c3e0*/  IMAD.MOV.U32 R13, RZ, RZ, R4 ;  /* 0x000000ffff0d7224 */ /* 0x000fe400078e0004 */
[----:B------:R-:W-:Y:S02]  /*2c3f0*/  IMAD.MOV.U32 R12, RZ, RZ, 0x3 ;  /* 0x00000003ff0c7424 */ /* 0x000fe400078e00ff */
[----:B------:R-:W-:-:S07]  /*2c400*/  IMAD.MOV.U32 R3, RZ, RZ, R14 ;  /* 0x000000ffff037224 */ /* 0x000fce00078e000e */
[----:B------:R-:W-:Y:S05]  /*2c410*/  WARPSYNC.COLLECTIVE R15, `(.L_x_2093) ;  /* 0x000000000f087348 */ /* 0x000fea0003c00000 */
[----:B------:R0:W1:Y:S02]  /*2c420*/  SHFL.IDX P6, R14, R13, R12, R11 ;  /* 0x0000000c0d0e7389 */ /* 0x00006400000c000b */
[----:B01----:R-:W-:Y:S01]  /*2c430*/  ENDCOLLECTIVE ;  /* 0x000000000000791b */ /* 0x003fe20003800000 */
.L_x_2093:
        /* <DEDUP_REMOVED lines=18> */
.L_x_2094:
[----:B------:R-:W-:Y:S02]  /*2c560*/  IMAD.MOV.U32 R13, RZ, RZ, R4 ;  /* 0x000000ffff0d7224 */ /* 0x000fe400078e0004 */
[----:B------:R-:W-:Y:S02]  /*2c570*/  IMAD.MOV.U32 R12, RZ, RZ, 0x4 ;  /* 0x00000004ff0c7424 */ /* 0x000fe400078e00ff */
[----:B------:R-:W-:-:S07]  /*2c580*/  IMAD.MOV.U32 R3, RZ, RZ, R14 ;  /* 0x000000ffff037224 */ /* 0x000fce00078e000e */
[----:B------:R-:W-:Y:S05]  /*2c590*/  WARPSYNC.COLLECTIVE R15, `(.L_x_2095) ;  /* 0x000000000f087348 */ /* 0x000fea0003c00000 */
[----:B------:R0:W1:Y:S02]  /*2c5a0*/  SHFL.IDX P6, R14, R13, R12, R11 ;  /* 0x0000000c0d0e7389 */ /* 0x00006400000c000b */
[----:B01----:R-:W-:Y:S01]  /*2c5b0*/  ENDCOLLECTIVE ;  /* 0x000000000000791b */ /* 0x003fe20003800000 */
.L_x_2095:
        /* <DEDUP_REMOVED lines=18> */
.L_x_2096:
[----:B------:R-:W-:Y:S02]  /*2c6e0*/  IMAD.MOV.U32 R13, RZ, RZ, R4 ;  /* 0x000000ffff0d7224 */ /* 0x000fe400078e0004 */
[----:B------:R-:W-:Y:S02]  /*2c6f0*/  IMAD.MOV.U32 R12, RZ, RZ, 0x5 ;  /* 0x00000005ff0c7424 */ /* 0x000fe400078e00ff */
[----:B------:R-:W-:-:S07]  /*2c700*/  IMAD.MOV.U32 R3, RZ, RZ, R14 ;  /* 0x000000ffff037224 */ /* 0x000fce00078e000e */
[----:B------:R-:W-:Y:S05]  /*2c710*/  WARPSYNC.COLLECTIVE R15, `(.L_x_2097) ;  /* 0x000000000f087348 */ /* 0x000fea0003c00000 */
[----:B------:R0:W1:Y:S02]  /*2c720*/  SHFL.IDX P6, R14, R13, R12, R11 ;  /* 0x0000000c0d0e7389 */ /* 0x00006400000c000b */
[----:B01----:R-:W-:Y:S01]  /*2c730*/  ENDCOLLECTIVE ;  /* 0x000000000000791b */ /* 0x003fe20003800000 */
.L_x_2097:
        /* <DEDUP_REMOVED lines=18> */
.L_x_2098:
[----:B------:R-:W-:Y:S02]  /*2c860*/  IMAD.MOV.U32 R13, RZ, RZ, R4 ;  /* 0x000000ffff0d7224 */ /* 0x000fe400078e0004 */
[----:B------:R-:W-:Y:S02]  /*2c870*/  IMAD.MOV.U32 R12, RZ, RZ, 0x6 ;  /* 0x00000006ff0c7424 */ /* 0x000fe400078e00ff */
[----:B------:R-:W-:-:S07]  /*2c880*/  IMAD.MOV.U32 R3, RZ, RZ, R14 ;  /* 0x000000ffff037224 */ /* 0x000fce00078e000e */
[----:B------:R-:W-:Y:S05]  /*2c890*/  WARPSYNC.COLLECTIVE R15, `(.L_x_2099) ;  /* 0x000000000f087348 */ /* 0x000fea0003c00000 */
[----:B------:R0:W1:Y:S02]  /*2c8a0*/  SHFL.IDX P6, R14, R13, R12, R11 ;  /* 0x0000000c0d0e7389 */ /* 0x00006400000c000b */
[----:B01----:R-:W-:Y:S01]  /*2c8b0*/  ENDCOLLECTIVE ;  /* 0x000000000000791b */ /* 0x003fe20003800000 */
.L_x_2099:
        /* <DEDUP_REMOVED lines=17> */
.L_x_2100:
[----:B------:R-:W-:Y:S02]  /*2c9d0*/  IMAD.MOV.U32 R13, RZ, RZ, R4 ;  /* 0x000000ffff0d7224 */ /* 0x000fe400078e0004 */
[----:B------:R-:W-:Y:S02]  /*2c9e0*/  IMAD.MOV.U32 R12, RZ, RZ, 0x7 ;  /* 0x00000007ff0c7424 */ /* 0x000fe400078e00ff */
[----:B------:R-:W-:-:S07]  /*2c9f0*/  IMAD.MOV.U32 R3, RZ, RZ, R14 ;  /* 0x000000ffff037224 */ /* 0x000fce00078e000e */
[----:B------:R-:W-:Y:S05]  /*2ca00*/  WARPSYNC.COLLECTIVE R15, `(.L_x_2101) ;  /* 0x000000000f087348 */ /* 0x000fea0003c00000 */
[----:B------:R0:W1:Y:S02]  /*2ca10*/  SHFL.IDX P6, R14, R13, R12, R11 ;  /* 0x0000000c0d0e7389 */ /* 0x00006400000c000b */
[----:B01----:R-:W-:Y:S01]  /*2ca20*/  ENDCOLLECTIVE ;  /* 0x000000000000791b */ /* 0x003fe20003800000 */
.L_x_2101:
[----:B------:R-:W-:-:S05]  /*2ca30*/  @!P1 LEA R3, P4, R8, R3, 0x1 ;  /* 0x0000000308039211 */ /* 0x000fca00078808ff */
[----:B------:R-:W-:-:S05]  /*2ca40*/  @!P1 IMAD.X R2, RZ, RZ, R2, P4 ;  /* 0x000000ffff029224 */ /* 0x000fca00020e0602 */
[----:B------:R-:W-:Y:S01]  /*2ca50*/  @!P1 LOP3.LUT R3, R3, R2, RZ, 0x3c, !PT ;  /* 0x0000000203039212 */ /* 0x000fe200078e3cff */
[----:B------:R-:W-:-:S03]  /*2ca60*/  IMAD.MOV.U32 R13, RZ, RZ, R0 ;  /* 0x000000ffff0d7224 */ /* 0x000fc600078e0000 */
[----:B------:R-:W-:-:S04]  /*2ca70*/  @!P1 LOP3.LUT R2, R3, R2, RZ, 0x3c, !PT ;  /* 0x0000000203029212 */ /* 0x000fc800078e3cff */
[----:B------:R-:W-:Y:S01]  /*2ca80*/  @!P1 LOP3.LUT R3, R3, R2, RZ, 0x3c, !PT ;  /* 0x0000000203039212 */ /* 0x000fe200078e3cff */
[----:B------:R-:W-:-:S04]  /*2ca90*/  IMAD.MOV.U32 R4, RZ, RZ, R14 ;  /* 0x000000ffff047224 */ /* 0x000fc800078e000e */
[----:B------:R-:W-:Y:S01]  /*2caa0*/  @!PT LDS RZ, [RZ] ;  /* 0x00000000fffff984 */ /* 0x000fe20000000800 */
[----:B------:R-:W-:Y:S01]  /*2cab0*/  @!PT LDS RZ, [RZ] ;  /* 0x00000000fffff984 */ /* 0x000fe20000000800 */
[----:B------:R-:W-:Y:S01]  /*2cac0*/  @!PT LDS RZ, [RZ] ;  /* 0x00000000fffff984 */ /* 0x000fe20000000800 */
[----:B------:R0:W-:Y:S04]  /*2cad0*/  @!P1 LDGSTS.E.BYPASS.LTC128B.128 [R37+0xf400], desc[UR60][R2.64], !P3 ;  /* 0x0f40000002259fae */ /* 0x0001e8000d901d7c */
[----:B------:R0:W-:Y:S04]  /*2cae0*/  @!P1 LDGSTS.E.BYPASS.LTC128B.128 [R37+0x13400], desc[UR60][R2.64+0x80], !P2 ;  /* 0x1340008002259fae */ /* 0x0001e8000d101d7c */
[----:B------:R0:W-:Y:S02]  /*2caf0*/  @!P1 LDGSTS.E.BYPASS.LTC128B.128 [R37+0x17400], desc[UR60][R2.64+0x100], !P0 ;  /* 0x1740010002259fae */ /* 0x0001e4000c101d7c */
[----:B0-----:R-:W-:Y:S05]  /*2cb00*/  WARPSYNC.COLLECTIVE R15, `(.L_x_2102) ;  /* 0x000000000f087348 */ /* 0x001fea0003c00000 */
[----:B------:R1:W2:Y:S02]  /*2cb10*/  SHFL.IDX P6, R14, R13, R12, R11 ;  /* 0x0000000c0d0e7389 */ /* 0x0002a400000c000b */
[----:B012---:R-:W-:Y:S01]  /*2cb20*/  ENDCOLLECTIVE ;  /* 0x000000000000791b */ /* 0x007fe20003800000 */
.L_x_2102:
[----:B------:R-:W-:Y:S05]  /*2cb30*/  BRA `(.L_x_2103) ;  /* 0xffffffac00107947 */ /* 0x000fea000383ffff */
.L_x_1956:
[----:B0-----:R0:W1:Y:S02]  /*2cb40*/  SYNCS.PHASECHK.TRANS64.TRYWAIT P0, [R23+URZ+0x2a820], R2 ;  /* 0x02a82002170075a7 */ /* 0x001064000800017f */
[----:B-1----:R-:W-:Y:S05]  /*2cb50*/  @!P0 NANOSLEEP.SYNCS 0x989680 ;  /* 0x009896800000895d */ /* 0x002fea0003900000 */
[----:B------:R-:W1:Y:S02]  /*2cb60*/  @!P0 SYNCS.PHASECHK.TRANS64 P0, [R23+URZ+0x2a820], R2 ;  /* 0x02a82002170085a7 */ /* 0x000e64000800007f */
[----:B-1----:R-:W-:Y:S05]  /*2cb70*/  @!P0 BRA `(.L_x_1956) ;  /* 0xfffffffc00f08947 */ /* 0x002fea000383ffff */
[----:B------:R-:W-:Y:S05]  /*2cb80*/  BRA `(.L_x_2104) ;  /* 0xffffffac00887947 */ /* 0x000fea000383ffff */
.L_x_1961:
[----:B0-----:R0:W1:Y:S02]  /*2cb90*/  SYNCS.PHASECHK.TRANS64.TRYWAIT P0, [R5+URZ+0x2a840], R0 ;  /* 0x02a84000050075a7 */ /* 0x001064000800017f */
[----:B-1----:R-:W-:Y:S05]  /*2cba0*/  @!P0 NANOSLEEP.SYNCS 0x989680 ;  /* 0x009896800000895d */ /* 0x002fea0003900000 */
[----:B------:R-:W1:Y:S02]  /*2cbb0*/  @!P0 SYNCS.PHASECHK.TRANS64 P0, [R5+URZ+0x2a840], R0 ;  /* 0x02a84000050085a7 */ /* 0x000e64000800007f */
[----:B-1----:R-:W-:Y:S05]  /*2cbc0*/  @!P0 BRA `(.L_x_1961) ;  /* 0xfffffffc00f08947 */ /* 0x002fea000383ffff */
[----:B------:R-:W-:Y:S05]  /*2cbd0*/  BRA `(.L_x_2105) ;  /* 0xffffffb0004c7947 */ /* 0x000fea000383ffff */
.L_x_1962:
        /* <DEDUP_REMOVED lines=8> */
.L_x_2107:
[----:B------:R-:W-:Y:S05]  /*2cc60*/  BSYNC B1 ;  /* 0x0000000000017941 */ /* 0x000fea0003800000 */
.L_x_2106:
        /* <DEDUP_REMOVED lines=10> */
.L_x_2108:
        /* <DEDUP_REMOVED lines=8> */
.L_x_2109:
        /* <DEDUP_REMOVED lines=14> */
.L_x_2110:
[----:B------:R-:W-:Y:S02]  /*2ce70*/  IMAD.MOV.U32 R13, RZ, RZ, R8 ;  /* 0x000000ffff0d7224 */ /* 0x000fe400078e0008 */
[----:B------:R-:W-:Y:S02]  /*2ce80*/  IMAD.MOV.U32 R12, RZ, RZ, 0x2 ;  /* 0x00000002ff0c7424 */ /* 0x000fe400078e00ff */
[----:B------:R-:W-:-:S07]  /*2ce90*/  IMAD.MOV.U32 R2, RZ, RZ, R14 ;  /* 0x000000ffff027224 */ /* 0x000fce00078e000e */
[----:B------:R-:W-:Y:S05]  /*2cea0*/  WARPSYNC.COLLECTIVE R15, `(.L_x_2111) ;  /* 0x000000000f087348 */ /* 0x000fea0003c00000 */
[----:B------:R0:W1:Y:S02]  /*2ceb0*/  SHFL.IDX P6, R14, R13, R12, R11 ;  /* 0x0000000c0d0e7389 */ /* 0x00006400000c000b */
[----:B01----:R-:W-:Y:S01]  /*2cec0*/  ENDCOLLECTIVE ;  /* 0x000000000000791b */ /* 0x003fe20003800000 */
.L_x_2111:
        /* <DEDUP_REMOVED lines=13> */
.L_x_2112:
[----:B------:R-:W-:Y:S02]  /*2cfa0*/  IMAD.MOV.U32 R13, RZ, RZ, R8 ;  /* 0x000000ffff0d7224 */ /* 0x000fe400078e0008 */
[----:B------:R-:W-:Y:S02]  /*2cfb0*/  IMAD.MOV.U32 R12, RZ, RZ, 0x3 ;  /* 0x00000003ff0c7424 */ /* 0x000fe400078e00ff */
[----:B------:R-:W-:-:S07]  /*2cfc0*/  IMAD.MOV.U32 R2, RZ, RZ, R14 ;  /* 0x000000ffff027224 */ /* 0x000fce00078e000e */
[----:B------:R-:W-:Y:S05]  /*2cfd0*/  WARPSYNC.COLLECTIVE R15, `(.L_x_2113) ;  /* 0x000000000f087348 */ /* 0x000fea0003c00000 */
[----:B------:R0:W1:Y:S02]  /*2cfe0*/  SHFL.IDX P6, R14, R13, R12, R11 ;  /* 0x0000000c0d0e7389 */ /* 0x00006400000c000b */
[----:B01----:R-:W-:Y:S01]  /*2cff0*/  ENDCOLLECTIVE ;  /* 0x000000000000791b */ /* 0x003fe20003800000 */
.L_x_2113:
        /* <DEDUP_REMOVED lines=13> */
.L_x_2114:
[----:B------:R-:W-:Y:S02]  /*2d0d0*/  IMAD.MOV.U32 R13, RZ, RZ, R8 ;  /* 0x000000ffff0d7224 */ /* 0x000fe400078e0008 */
[----:B------:R-:W-:Y:S02]  /*2d0e0*/  IMAD.MOV.U32 R12, RZ, RZ, 0x4 ;  /* 0x00000004ff0c7424 */ /* 0x000fe400078e00ff */
[----:B------:R-:W-:-:S07]  /*2d0f0*/  IMAD.MOV.U32 R2, RZ, RZ, R14 ;  /* 0x000000ffff027224 */ /* 0x000fce00078e000e */
[----:B------:R-:W-:Y:S05]  /*2d100*/  WARPSYNC.COLLECTIVE R15, `(.L_x_2115) ;  /* 0x000000000f087348 */ /* 0x000fea0003c00000 */
[----:B------:R0:W1:Y:S02]  /*2d110*/  SHFL.IDX P6, R14, R13, R12, R11 ;  /* 0x0000000c0d0e7389 */ /* 0x00006400000c000b */
[----:B01----:R-:W-:Y:S01]  /*2d120*/  ENDCOLLECTIVE ;  /* 0x000000000000791b */ /* 0x003fe20003800000 */
.L_x_2115:
        /* <DEDUP_REMOVED lines=13> */
.L_x_2116:
[----:B------:R-:W-:Y:S02]  /*2d200*/  IMAD.MOV.U32 R13, RZ, RZ, R8 ;  /* 0x000000ffff0d7224 */ /* 0x000fe400078e0008 */
[----:B------:R-:W-:Y:S02]  /*2d210*/  IMAD.MOV.U32 R12, RZ, RZ, 0x5 ;  /* 0x00000005ff0c7424 */ /* 0x000fe400078e00ff */
[----:B------:R-:W-:-:S07]  /*2d220*/  IMAD.MOV.U32 R2, RZ, RZ, R14 ;  /* 0x000000ffff027224 */ /* 0x000fce00078e000e */
[----:B------:R-:W-:Y:S05]  /*2d230*/  WARPSYNC.COLLECTIVE R15, `(.L_x_2117) ;  /* 0x000000000f087348 */ /* 0x000fea0003c00000 */
[----:B------:R0:W1:Y:S02]  /*2d240*/  SHFL.IDX P6, R14, R13, R12, R11 ;  /* 0x0000000c0d0e7389 */ /* 0x00006400000c000b */
[----:B01----:R-:W-:Y:S01]  /*2d250*/  ENDCOLLECTIVE ;  /* 0x000000000000791b */ /* 0x003fe20003800000 */
.L_x_2117:
        /* <DEDUP_REMOVED lines=13> */
.L_x_2118:
[----:B------:R-:W-:Y:S01]  /*2d330*/  IMAD.MOV.U32 R2, RZ, RZ, R14 ;  /* 0x000000ffff027224 */ /* 0x000fe200078e000e */
[----:B------:R-:W-:Y:S06]  /*2d340*/  BRA `(.L_x_2119) ;  /* 0xffffffac00847947 */ /* 0x000fec000383ffff */
.L_x_1967:
[----:B-1----:R1:W2:Y:S02]  /*2d350*/  SYNCS.PHASECHK.TRANS64.TRYWAIT P0, [R5+URZ+0x2a860], R2 ;  /* 0x02a86002050075a7 */ /* 0x0022a4000800017f */
[----:B--2---:R-:W-:Y:S05]  /*2d360*/  @!P0 NANOSLEEP.SYNCS 0x989680 ;  /* 0x009896800000895d */ /* 0x004fea0003900000 */
[----:B------:R-:W2:Y:S02]  /*2d370*/  @!P0 SYNCS.PHASECHK.TRANS64 P0, [R5+URZ+0x2a860], R2 ;  /* 0x02a86002050085a7 */ /* 0x000ea4000800007f */
[----:B--2---:R-:W-:Y:S05]  /*2d380*/  @!P0 BRA `(.L_x_1967) ;  /* 0xfffffffc00f08947 */ /* 0x004fea000383ffff */
[----:B------:R-:W-:Y:S05]  /*2d390*/  BRA `(.L_x_2120) ;  /* 0xffffffac00e07947 */ /* 0x000fea000383ffff */
.L_x_1968:
        /* <DEDUP_REMOVED lines=8> */
.L_x_2122:
[----:B------:R-:W-:Y:S05]  /*2d420*/  BSYNC B1 ;  /* 0x0000000000017941 */ /* 0x000fea0003800000 */
.L_x_2121:
        /* <DEDUP_REMOVED lines=9> */
.L_x_2123:
[----:B------:R-:W-:Y:S02]  /*2d4c0*/  IMAD.MOV.U32 R13, RZ, RZ, R24 ;  /* 0x000000ffff0d7224 */ /* 0x000fe400078e0018 */
[----:B------:R-:W-:Y:S02]  /*2d4d0*/  IMAD.MOV.U32 R12, RZ, RZ, 0x1 ;  /* 0x00000001ff0c7424 */ /* 0x000fe400078e00ff */
[----:B------:R-:W-:-:S07]  /*2d4e0*/  IMAD.MOV.U32 R2, RZ, RZ, R14 ;  /* 0x000000ffff027224 */ /* 0x000fce00078e000e */
[----:B------:R-:W-:Y:S05]  /*2d4f0*/  WARPSYNC.COLLECTIVE R15, `(.L_x_2124) ;  /* 0x000000000f087348 */ /* 0x000fea0003c00000 */
[----:B------:R0:W1:Y:S02]  /*2d500*/  SHFL.IDX P6, R14, R13, R12, R11 ;  /* 0x0000000c0d0e7389 */ /* 0x00006400000c000b */
[----:B01----:R-:W-:Y:S01]  /*2d510*/  ENDCOLLECTIVE ;  /* 0x000000000000791b */ /* 0x003fe20003800000 */
.L_x_2124:
        /* <DEDUP_REMOVED lines=15> */
.L_x_2125:
[----:B------:R-:W-:Y:S02]  /*2d610*/  IMAD.MOV.U32 R13, RZ, RZ, R24 ;  /* 0x000000ffff0d7224 */ /* 0x000fe400078e0018 */
[----:B------:R-:W-:Y:S02]  /*2d620*/  IMAD.MOV.U32 R12, RZ, RZ, 0x2 ;  /* 0x00000002ff0c7424 */ /* 0x000fe400078e00ff */
[----:B------:R-:W-:-:S07]  /*2d630*/  IMAD.MOV.U32 R2, RZ, RZ, R14 ;  /* 0x000000ffff027224 */ /* 0x000fce00078e000e */
[----:B------:R-:W-:Y:S05]  /*2d640*/  WARPSYNC.COLLECTIVE R15, `(.L_x_2126) ;  /* 0x000000000f087348 */ /* 0x000fea0003c00000 */
[----:B------:R0:W1:Y:S02]  /*2d650*/  SHFL.IDX P6, R14, R13, R12, R11 ;  /* 0x0000000c0d0e7389 */ /* 0x00006400000c000b */
[----:B01----:R-:W-:Y:S01]  /*2d660*/  ENDCOLLECTIVE ;  /* 0x000000000000791b */ /* 0x003fe20003800000 */
.L_x_2126:
        /* <DEDUP_REMOVED lines=14> */
.L_x_2127:
[----:B------:R-:W-:Y:S02]  /*2d750*/  IMAD.MOV.U32 R13, RZ, RZ, R24 ;  /* 0x000000ffff0d7224 */ /* 0x000fe400078e0018 */
[----:B------:R-:W-:Y:S02]  /*2d760*/  IMAD.MOV.U32 R12, RZ, RZ, 0x3 ;  /* 0x00000003ff0c7424 */ /* 0x000fe400078e00ff */
[----:B------:R-:W-:-:S07]  /*2d770*/  IMAD.MOV.U32 R2, RZ, RZ, R14 ;  /* 0x000000ffff027224 */ /* 0x000fce00078e000e */
[----:B------:R-:W-:Y:S05]  /*2d780*/  WARPSYNC.COLLECTIVE R15, `(.L_x_2128) ;  /* 0x000000000f087348 */ /* 0x000fea0003c00000 */
[----:B------:R0:W1:Y:S02]  /*2d790*/  SHFL.IDX P6, R14, R13, R12, R11 ;  /* 0x0000000c0d0e7389 */ /* 0x00006400000c000b */
[----:B01----:R-:W-:Y:S01]  /*2d7a0*/  ENDCOLLECTIVE ;  /* 0x000000000000791b */ /* 0x003fe20003800000 */
.L_x_2128:
        /* <DEDUP_REMOVED lines=14> */
.L_x_2129:
[----:B------:R-:W-:Y:S02]  /*2d890*/  IMAD.MOV.U32 R13, RZ, RZ, R24 ;  /* 0x000000ffff0d7224 */ /* 0x000fe400078e0018 */
[----:B------:R-:W-:Y:S02]  /*2d8a0*/  IMAD.MOV.U32 R12, RZ, RZ, 0x4 ;  /* 0x00000004ff0c7424 */ /* 0x000fe400078e00ff */
[----:B------:R-:W-:-:S07]  /*2d8b0*/  IMAD.MOV.U32 R2, RZ, RZ, R14 ;  /* 0x000000ffff027224 */ /* 0x000fce00078e000e */
[----:B------:R-:W-:Y:S05]  /*2d8c0*/  WARPSYNC.COLLECTIVE R15, `(.L_x_2130) ;  /* 0x000000000f087348 */ /* 0x000fea0003c00000 */
[----:B------:R0:W1:Y:S02]  /*2d8d0*/  SHFL.IDX P6, R14, R13, R12, R11 ;  /* 0x0000000c0d0e7389 */ /* 0x00006400000c000b */
[----:B01----:R-:W-:Y:S01]  /*2d8e0*/  ENDCOLLECTIVE ;  /* 0x000000000000791b */ /* 0x003fe20003800000 */
.L_x_2130:
        /* <DEDUP_REMOVED lines=14> */
.L_x_2131:
[----:B------:R-:W-:Y:S02]  /*2d9d0*/  IMAD.MOV.U32 R13, RZ, RZ, R24 ;  /* 0x000000ffff0d7224 */ /* 0x000fe400078e0018 */
[----:B------:R-:W-:Y:S02]  /*2d9e0*/  IMAD.MOV.U32 R12, RZ, RZ, 0x5 ;  /* 0x00000005ff0c7424 */ /* 0x000fe400078e00ff */
[----:B------:R-:W-:-:S07]  /*2d9f0*/  IMAD.MOV.U32 R2, RZ, RZ, R14 ;  /* 0x000000ffff027224 */ /* 0x000fce00078e000e */
[----:B------:R-:W-:Y:S05]  /*2da00*/  WARPSYNC.COLLECTIVE R15, `(.L_x_2132) ;  /* 0x000000000f087348 */ /* 0x000fea0003c00000 */
[----:B------:R0:W1:Y:S02]  /*2da10*/  SHFL.IDX P6, R14, R13, R12, R11 ;  /* 0x0000000c0d0e7389 */ /* 0x00006400000c000b */
[----:B01----:R-:W-:Y:S01]  /*2da20*/  ENDCOLLECTIVE ;  /* 0x000000000000791b */ /* 0x003fe20003800000 */
.L_x_2132:
        /* <DEDUP_REMOVED lines=13> */
.L_x_2133:
[----:B------:R-:W-:Y:S01]  /*2db00*/  @!PT LDS RZ, [RZ] ;  /* 0x00000000fffff984 */ /* 0x000fe20000000800 */
[----:B------:R-:W-:Y:S01]  /*2db10*/  @!PT LDS RZ, [RZ] ;  /* 0x00000000fffff984 */ /* 0x000fe20000000800 */
[----:B------:R-:W-:Y:S01]  /*2db20*/  @!PT LDS RZ, [RZ] ;  /* 0x00000000fffff984 */ /* 0x000fe20000000800 */
[----:B------:R0:W-:Y:S02]  /*2db30*/  LDGSTS.E.BYPASS.LTC128B.128 [R4+0x5400], desc[UR60][R2.64+0x80], !P2 ;  /* 0x0540008002047fae */ /* 0x0001e4000d101d7c */
[----:B0-----:R-:W-:Y:S01]  /*2db40*/  IMAD.MOV.U32 R2, RZ, RZ, R14 ;  /* 0x000000ffff027224 */ /* 0x001fe200078e000e */
[----:B------:R-:W-:Y:S06]  /*2db50*/  BRA `(.L_x_2134) ;  /* 0xffffffa800d07947 */ /* 0x000fec000383ffff */
.L_x_1976:
[----:B0-----:R0:W1:Y:S02]  /*2db60*/  SYNCS.PHASECHK.TRANS64.TRYWAIT P0, [R0+URZ+0x2a860], R3 ;  /* 0x02a86003000075a7 */ /* 0x001064000800017f */
[----:B-1----:R-:W-:Y:S05]  /*2db70*/  @!P0 NANOSLEEP.SYNCS 0x989680 ;  /* 0x009896800000895d */ /* 0x002fea0003900000 */
[----:B------:R-:W1:Y:S02]  /*2db80*/  @!P0 SYNCS.PHASECHK.TRANS64 P0, [R0+URZ+0x2a860], R3 ;  /* 0x02a86003000085a7 */ /* 0x000e64000800007f */
[----:B-1----:R-:W-:Y:S05]  /*2db90*/  @!P0 BRA `(.L_x_1976) ;  /* 0xfffffffc00f08947 */ /* 0x002fea000383ffff */
[----:B------:R-:W-:Y:S05]  /*2dba0*/  BRA `(.L_x_2135) ;  /* 0xffffffac00f07947 */ /* 0x000fea000383ffff */
.L_x_1977:
        /* <DEDUP_REMOVED lines=8> */
.L_x_2137:
[----:B------:R-:W-:Y:S05]  /*2dc30*/  BSYNC B0 ;  /* 0x0000000000007941 */ /* 0x000fea0003800000 */
.L_x_2136:
        /* <DEDUP_REMOVED lines=15> */
.L_x_2138:
        /* <DEDUP_REMOVED lines=9> */
.L_x_2139:
        /* <DEDUP_REMOVED lines=13> */
.L_x_2140:
[----:B------:R-:W-:Y:S02]  /*2de90*/  IMAD.MOV.U32 R13, RZ, RZ, R24 ;  /* 0x000000ffff0d7224 */ /* 0x000fe400078e0018 */
[----:B------:R-:W-:Y:S01]  /*2dea0*/  IMAD.MOV.U32 R12, RZ, RZ, 0x2 ;  /* 0x00000002ff0c7424 */ /* 0x000fe200078e00ff */
[----:B------:R-:W-:-:S13]  /*2deb0*/  IADD3 R2, P2, R14, R5, RZ ;  /* 0x000000050e027210 */ /* 0x000fda0007f5e0ff */
[----:B------:R-:W-:Y:S05]  /*2dec0*/  WARPSYNC.COLLECTIVE R15, `(.L_x_2141) ;  /* 0x000000000f087348 */ /* 0x000fea0003c00000 */
[----:B------:R0:W1:Y:S02]  /*2ded0*/  SHFL.IDX P6, R14, R13, R12, R11 ;  /* 0x0000000c0d0e7389 */ /* 0x00006400000c000b */
[----:B01----:R-:W-:Y:S01]  /*2dee0*/  ENDCOLLECTIVE ;  /* 0x000000000000791b */ /* 0x003fe20003800000 */
.L_x_2141:
        /* <DEDUP_REMOVED lines=13> */
.L_x_2142:
[----:B------:R-:W-:Y:S02]  /*2dfc0*/  IMAD.MOV.U32 R13, RZ, RZ, R24 ;  /* 0x000000ffff0d7224 */ /* 0x000fe400078e0018 */
[----:B------:R-:W-:Y:S02]  /*2dfd0*/  IMAD.MOV.U32 R12, RZ, RZ, 0x3 ;  /* 0x00000003ff0c7424 */ /* 0x000fe400078e00ff */
[----:B------:R-:W-:-:S07]  /*2dfe0*/  IMAD.MOV.U32 R10, RZ, RZ, R14 ;  /* 0x000000ffff0a7224 */ /* 0x000fce00078e000e */
[----:B------:R-:W-:Y:S05]  /*2dff0*/  WARPSYNC.COLLECTIVE R15, `(.L_x_2143) ;  /* 0x000000000f087348 */ /* 0x000fea0003c00000 */
[----:B------:R0:W1:Y:S02]  /*2e000*/  SHFL.IDX P6, R14, R13, R12, R11 ;  /* 0x0000000c0d0e7389 */ /* 0x00006400000c000b */
[----:B01----:R-:W-:Y:S01]  /*2e010*/  ENDCOLLECTIVE ;  /* 0x000000000000791b */ /* 0x003fe20003800000 */
.L_x_2143:
        /* <DEDUP_REMOVED lines=14> */
.L_x_2144:
[----:B------:R-:W-:Y:S02]  /*2e100*/  IMAD.MOV.U32 R13, RZ, RZ, R24 ;  /* 0x000000ffff0d7224 */ /* 0x000fe400078e0018 */
[----:B------:R-:W-:Y:S01]  /*2e110*/  IMAD.MOV.U32 R12, RZ, RZ, 0x4 ;  /* 0x00000004ff0c7424 */ /* 0x000fe200078e00ff */
[----:B------:R-:W-:-:S13]  /*2e120*/  IADD3 R2, P2, R14, R5, RZ ;  /* 0x000000050e027210 */ /* 0x000fda0007f5e0ff */
[----:B------:R-:W-:Y:S05]  /*2e130*/  WARPSYNC.COLLECTIVE R15, `(.L_x_2145) ;  /* 0x000000000f087348 */ /* 0x000fea0003c00000 */
[----:B------:R0:W1:Y:S02]  /*2e140*/  SHFL.IDX P6, R14, R13, R12, R11 ;  /* 0x0000000c0d0e7389 */ /* 0x00006400000c000b */
[----:B01----:R-:W-:Y:S01]  /*2e150*/  ENDCOLLECTIVE ;  /* 0x000000000000791b */ /* 0x003fe20003800000 */
.L_x_2145:
        /* <DEDUP_REMOVED lines=13> */
.L_x_2146:
[----:B------:R-:W-:Y:S02]  /*2e230*/  IMAD.MOV.U32 R13, RZ, RZ, R24 ;  /* 0x000000ffff0d7224 */ /* 0x000fe400078e0018 */
[----:B------:R-:W-:Y:S02]  /*2e240*/  IMAD.MOV.U32 R12, RZ, RZ, 0x5 ;  /* 0x00000005ff0c7424 */ /* 0x000fe400078e00ff */
[----:B------:R-:W-:-:S07]  /*2e250*/  IMAD.MOV.U32 R10, RZ, RZ, R14 ;  /* 0x000000ffff0a7224 */ /* 0x000fce00078e000e */
[----:B------:R-:W-:Y:S05]  /*2e260*/  WARPSYNC.COLLECTIVE R15, `(.L_x_2147) ;  /* 0x000000000f087348 */ /* 0x000fea0003c00000 */
[----:B------:R0:W1:Y:S02]  /*2e270*/  SHFL.IDX P6, R14, R13, R12, R11 ;  /* 0x0000000c0d0e7389 */ /* 0x00006400000c000b */
[----:B01----:R-:W-:Y:S01]  /*2e280*/  ENDCOLLECTIVE ;  /* 0x000000000000791b */ /* 0x003fe20003800000 */
.L_x_2147:
        /* <DEDUP_REMOVED lines=12> */
.L_x_2148:
[----:B------:R-:W-:Y:S05]  /*2e350*/  BRA `(.L_x_2149) ;  /* 0xffffffa800ec7947 */ /* 0x000fea000383ffff */
.L_x_1982:
[----:B------:R-:W-:Y:S01]  /*2e360*/  BSSY B0, `(.L_x_2150) ;  /* 0x0000008000007945 */ /* 0x000fe20003800000 */
[----:B------:R-:W-:Y:S02]  /*2e370*/  IMAD.MOV.U32 R13, RZ, RZ, R16 ;  /* 0x000000ffff0d7224 */ /* 0x000fe400078e0010 */
[----:B------:R-:W-:Y:S02]  /*2e380*/  IMAD.MOV.U32 R12, RZ, RZ, RZ ;  /* 0x000000ffff0c7224 */ /* 0x000fe400078e00ff */
[----:B------:R-:W-:Y:S02]  /*2e390*/  IMAD.MOV.U32 R11, RZ, RZ, 0x1f ;  /* 0x0000001fff0b7424 */ /* 0x000fe400078e00ff */
[----:B------:R-:W-:-:S07]  /*2e3a0*/  IMAD.MOV.U32 R15, RZ, RZ, -0x1 ;  /* 0xffffffffff0f7424 */ /* 0x000fce00078e00ff */
[----:B01----:R-:W-:Y:S05]  /*2e3b0*/  WARPSYNC.COLLECTIVE R15, `(.L_x_2151) ;  /* 0x000000000f087348 */ /* 0x003fea0003c00000 */
[----:B------:R2:W3:Y:S02]  /*2e3c0*/  SHFL.IDX P6, R14, R13, R12, R11 ;  /* 0x0000000c0d0e7389 */ /* 0x0004e400000c000b */
[----:B0123--:R-:W-:Y:S01]  /*2e3d0*/  ENDCOLLECTIVE ;  /* 0x000000000000791b */ /* 0x00ffe20003800000 */
.L_x_2151:
[----:B------:R-:W-:Y:S05]  /*2e3e0*/  BSYNC B0 ;  /* 0x0000000000007941 */ /* 0x000fea0003800000 */
.L_x_2150:
        /* <DEDUP_REMOVED lines=9> */
.L_x_2152:
        /* <DEDUP_REMOVED lines=18> */
.L_x_2153:
[----:B------:R-:W-:Y:S01]  /*2e5a0*/  IMAD.MOV.U32 R12, RZ, RZ, 0x2 ;  /* 0x00000002ff0c7424 */ /* 0x000fe200078e00ff */
[----:B------:R-:W-:-:S05]  /*2e5b0*/  SEL R6, R14, RZ, P1 ;  /* 0x000000ff0e067207 */ /* 0x000fca0000800000 */
[----:B------:R-:W-:-:S04]  /*2e5c0*/  IMAD.IADD R6, R5, 0x1, R6 ;  /* 0x0000000105067824 */ /* 0x000fc800078e0206 */
[----:B------:R-:W-:-:S07]  /*2e5d0*/  IMAD.MOV.U32 R13, RZ, RZ, R6 ;  /* 0x000000ffff0d7224 */ /* 0x000fce00078e0006 */
[----:B------:R-:W-:Y:S05]  /*2e5e0*/  WARPSYNC.COLLECTIVE R15, `(.L_x_2154) ;  /* 0x000000000f087348 */ /* 0x000fea0003c00000 */
[----:B------:R0:W1:Y:S02]  /*2e5f0*/  SHFL.UP P6, R14, R13, R12, R11 ;  /* 0x0400000c0d0e7389 */ /* 0x00006400000c000b */
[----:B01----:R-:W-:Y:S01]  /*2e600*/  ENDCOLLECTIVE ;  /* 0x000000000000791b */ /* 0x003fe20003800000 */
.L_x_2154:
[----:B------:R-:W-:Y:S01]  /*2e610*/  IMAD.MOV.U32 R12, RZ, RZ, 0x4 ;  /* 0x00000004ff0c7424 */ /* 0x000fe200078e00ff */
[----:B------:R-:W-:-:S05]  /*2e620*/  SEL R7, R14, RZ, P2 ;  /* 0x000000ff0e077207 */ /* 0x000fca0001000000 */
[----:B------:R-:W-:-:S04]  /*2e630*/  IMAD.IADD R7, R6, 0x1, R7 ;  /* 0x0000000106077824 */ /* 0x000fc800078e0207 */
[----:B------:R-:W-:-:S07]  /*2e640*/  IMAD.MOV.U32 R13, RZ, RZ, R7 ;  /* 0x000000ffff0d7224 */ /* 0x000fce00078e0007 */
[----:B------:R-:W-:Y:S05]  /*2e650*/  WARPSYNC.COLLECTIVE R15, `(.L_x_2155) ;  /* 0x000000000f087348 */ /* 0x000fea0003c00000 */
[----:B------:R0:W1:Y:S02]  /*2e660*/  SHFL.UP P6, R14, R13, R12, R11 ;  /* 0x0400000c0d0e7389 */ /* 0x00006400000c000b */
[----:B01----:R-:W-:Y:S01]  /*2e670*/  ENDCOLLECTIVE ;  /* 0x000000000000791b */ /* 0x003fe20003800000 */
.L_x_2155:
[----:B------:R-:W-:Y:S01]  /*2e680*/  IMAD.MOV.U32 R12, RZ, RZ, 0x8 ;  /* 0x00000008ff0c7424 */ /* 0x000fe200078e00ff */
[----:B------:R-:W-:-:S05]  /*2e690*/  SEL R2, R14, RZ, P3 ;  /* 0x000000ff0e027207 */ /* 0x000fca0001800000 */
[----:B------:R-:W-:-:S04]  /*2e6a0*/  IMAD.IADD R2, R7, 0x1, R2 ;  /* 0x0000000107027824 */ /* 0x000fc800078e0202 */
[----:B------:R-:W-:-:S07]  /*2e6b0*/  IMAD.MOV.U32 R13, RZ, RZ, R2 ;  /* 0x000000ffff0d7224 */ /* 0x000fce00078e0002 */
[----:B------:R-:W-:Y:S05]  /*2e6c0*/  WARPSYNC.COLLECTIVE R15, `(.L_x_2156) ;  /* 0x000000000f087348 */ /* 0x000fea0003c00000 */
[----:B------:R0:W1:Y:S02]  /*2e6d0*/  SHFL.UP P6, R14, R13, R12, R11 ;  /* 0x0400000c0d0e7389 */ /* 0x00006400000c000b */
[----:B01----:R-:W-:Y:S01]  /*2e6e0*/  ENDCOLLECTIVE ;  /* 0x000000000000791b */ /* 0x003fe20003800000 */
.L_x_2156:
[----:B------:R-:W-:Y:S01]  /*2e6f0*/  IMAD.MOV.U32 R12, RZ, RZ, 0x10 ;  /* 0x00000010ff0c7424 */ /* 0x000fe200078e00ff */
[----:B------:R-:W-:-:S05]  /*2e700*/  SEL R3, R14, RZ, P4 ;  /* 0x000000ff0e037207 */ /* 0x000fca0002000000 */
[----:B------:R-:W-:-:S04]  /*2e710*/  IMAD.IADD R3, R2, 0x1, R3 ;  /* 0x0000000102037824 */ /* 0x000fc800078e0203 */
[----:B------:R-:W-:-:S07]  /*2e720*/  IMAD.MOV.U32 R13, RZ, RZ, R3 ;  /* 0x000000ffff0d7224 */ /* 0x000fce00078e0003 */
[----:B------:R-:W-:Y:S05]  /*2e730*/  WARPSYNC.COLLECTIVE R15, `(.L_x_2157) ;  /* 0x000000000f087348 */ /* 0x000fea0003c00000 */
[----:B------:R0:W1:Y:S02]  /*2e740*/  SHFL.UP P6, R14, R13, R12, R11 ;  /* 0x0400000c0d0e7389 */ /* 0x00006400000c000b */
[----:B01----:R-:W-:Y:S01]  /*2e750*/  ENDCOLLECTIVE ;  /* 0x000000000000791b */ /* 0x003fe20003800000 */
.L_x_2157:
        /* <DEDUP_REMOVED lines=8> */
.L_x_2158:
[----:B------:R-:W-:Y:S05]  /*2e7e0*/  BRA `(.L_x_2159) ;  /* 0xffffffa800f47947 */ /* 0x000fea000383ffff */
.L_x_1987:
[----:B------:R-:W-:Y:S01]  /*2e7f0*/  BSSY B0, `(.L_x_2160) ;  /* 0x0000008000007945 */ /* 0x000fe20003800000 */
[----:B-----5:R-:W-:Y:S02]  /*2e800*/  IMAD.MOV.U32 R13, RZ, RZ, R5 ;  /* 0x000000ffff0d7224 */ /* 0x020fe400078e0005 */
[----:B------:R-:W-:Y:S02]  /*2e810*/  IMAD.MOV.U32 R12, RZ, RZ, 0x1 ;  /* 0x00000001ff0c7424 */ /* 0x000fe400078e00ff */
[----:B------:R-:W-:Y:S02]  /*2e820*/  IMAD.MOV.U32 R11, RZ, RZ, RZ ;  /* 0x000000ffff0b7224 */ /* 0x000fe400078e00ff */
[----:B------:R-:W-:-:S07]  /*2e830*/  IMAD.MOV.U32 R15, RZ, RZ, -0x1 ;  /* 0xffffffffff0f7424 */ /* 0x000fce00078e00ff */
[----:B01----:R-:W-:Y:S05]  /*2e840*/  WARPSYNC.COLLECTIVE R15, `(.L_x_2161) ;  /* 0x000000000f087348 */ /* 0x003fea0003c00000 */
[----:B------:R2:W3:Y:S02]  /*2e850*/  SHFL.UP P6, R14, R13, R12, R11 ;  /* 0x0400000c0d0e7389 */ /* 0x0004e400000c000b */
[----:B0123--:R-:W-:Y:S01]  /*2e860*/  ENDCOLLECTIVE ;  /* 0x000000000000791b */ /* 0x00ffe20003800000 */
.L_x_2161:
[----:B------:R-:W-:Y:S05]  /*2e870*/  BSYNC B0 ;  /* 0x0000000000007941 */ /* 0x000fea0003800000 */
.L_x_2160:
        /* <DEDUP_REMOVED lines=8> */
.L_x_2162:
[----:B------:R-:W-:Y:S01]  /*2e900*/  IMAD.MOV.U32 R12, RZ, RZ, 0x4 ;  /* 0x00000004ff0c7424 */ /* 0x000fe200078e00ff */
[----:B------:R-:W-:-:S05]  /*2e910*/  SEL R2, R14, RZ, P2 ;  /* 0x000000ff0e027207 */ /* 0x000fca0001000000 */
[----:B------:R-:W-:-:S04]  /*2e920*/  IMAD.IADD R2, R13, 0x1, R2 ;  /* 0x000000010d027824 */ /* 0x000fc800078e0202 */
[----:B------:R-:W-:-:S07]  /*2e930*/  IMAD.MOV.U32 R13, RZ, RZ, R2 ;  /* 0x000000ffff0d7224 */ /* 0x000fce00078e0002 */
[----:B------:R-:W-:Y:S05]  /*2e940*/  WARPSYNC.COLLECTIVE R15, `(.L_x_2163) ;  /* 0x000000000f087348 */ /* 0x000fea0003c00000 */
[----:B------:R0:W1:Y:S02]  /*2e950*/  SHFL.UP P6, R14, R13, R12, R11 ;  /* 0x0400000c0d0e7389 */ /* 0x00006400000c000b */
[----:B01----:R-:W-:Y:S01]  /*2e960*/  ENDCOLLECTIVE ;  /* 0x000000000000791b */ /* 0x003fe20003800000 */
.L_x_2163:
[----:B------:R-:W-:Y:S01]  /*2e970*/  IMAD.MOV.U32 R12, RZ, RZ, 0x8 ;  /* 0x00000008ff0c7424 */ /* 0x000fe200078e00ff */
[----:B------:R-:W-:-:S05]  /*2e980*/  SEL R3, R14, RZ, P3 ;  /* 0x000000ff0e037207 */ /* 0x000fca0001800000 */
[----:B------:R-:W-:-:S04]  /*2e990*/  IMAD.IADD R3, R2, 0x1, R3 ;  /* 0x0000000102037824 */ /* 0x000fc800078e0203 */
[----:B------:R-:W-:-:S07]  /*2e9a0*/  IMAD.MOV.U32 R13, RZ, RZ, R3 ;  /* 0x000000ffff0d7224 */ /* 0x000fce00078e0003 */
[----:B------:R-:W-:Y:S05]  /*2e9b0*/  WARPSYNC.COLLECTIVE R15, `(.L_x_2164) ;  /* 0x000000000f087348 */ /* 0x000fea0003c00000 */
[----:B------:R0:W1:Y:S02]  /*2e9c0*/  SHFL.UP P6, R14, R13, R12, R11 ;  /* 0x0400000c0d0e7389 */ /* 0x00006400000c000b */
[----:B01----:R-:W-:Y:S01]  /*2e9d0*/  ENDCOLLECTIVE ;  /* 0x000000000000791b */ /* 0x003fe20003800000 */
.L_x_2164:
[----:B------:R-:W-:Y:S01]  /*2e9e0*/  IMAD.MOV.U32 R12, RZ, RZ, 0x10 ;  /* 0x00000010ff0c7424 */ /* 0x000fe200078e00ff */
[----:B------:R-:W-:-:S05]  /*2e9f0*/  SEL R4, R14, RZ, P4 ;  /* 0x000000ff0e047207 */ /* 0x000fca0002000000 */
[----:B------:R-:W-:-:S04]  /*2ea00*/  IMAD.IADD R4, R3, 0x1, R4 ;  /* 0x0000000103047824 */ /* 0x000fc800078e0204 */
[----:B------:R-:W-:-:S07]  /*2ea10*/  IMAD.MOV.U32 R13, RZ, RZ, R4 ;  /* 0x000000ffff0d7224 */ /* 0x000fce00078e0004 */
[----:B------:R-:W-:Y:S05]  /*2ea20*/  WARPSYNC.COLLECTIVE R15, `(.L_x_2165) ;  /* 0x000000000f087348 */ /* 0x000fea0003c00000 */
[----:B------:R0:W1:Y:S02]  /*2ea30*/  SHFL.UP P6, R14, R13, R12, R11 ;  /* 0x0400000c0d0e7389 */ /* 0x00006400000c000b */
[----:B01----:R-:W-:Y:S01]  /*2ea40*/  ENDCOLLECTIVE ;  /* 0x000000000000791b */ /* 0x003fe20003800000 */
.L_x_2165:
        /* <DEDUP_REMOVED lines=8> */
.L_x_2166:
[----:B------:R-:W-:Y:S05]  /*2ead0*/  BRA `(.L_x_2167) ;  /* 0xffffffa800d47947 */ /* 0x000fea000383ffff */
.L_x_1989:
[----:B------:R-:W-:Y:S01]  /*2eae0*/  BSSY B0, `(.L_x_2168) ;  /* 0x0000006000007945 */ /* 0x000fe20003800000 */
[----:B------:R-:W-:Y:S01]  /*2eaf0*/  PLOP3.LUT P6, PT, P6, PT, PT, 0x8, 0x0 ;  /* 0x000000000000781c */ /* 0x000fe200037ce170 */
[----:B------:R-:W-:-:S12]  /*2eb00*/  IMAD.MOV.U32 R15, RZ, RZ, -0x1 ;  /* 0xffffffffff0f7424 */ /* 0x000fd800078e00ff */
[----:B01----:R-:W-:Y:S05]  /*2eb10*/  WARPSYNC.COLLECTIVE R15, `(.L_x_2169) ;  /* 0x000000000f087348 */ /* 0x003fea0003c00000 */
[----:B------:R-:W-:Y:S01]  /*2eb20*/  VOTE.ANY R14, PT, P6 ;  /* 0x00000000000e7806 */ /* 0x000fe200030e0100 */
[----:B01----:R-:W-:Y:S06]  /*2eb30*/  ENDCOLLECTIVE ;  /* 0x000000000000791b */ /* 0x003fec0003800000 */
.L_x_2169:
[----:B------:R-:W-:Y:S05]  /*2eb40*/  BSYNC B0 ;  /* 0x0000000000007941 */ /* 0x000fea0003800000 */
.L_x_2168:
        /* <DEDUP_REMOVED lines=9> */
.L_x_2170:
[----:B------:R-:W-:Y:S01]  /*2ebe0*/  IMAD.MOV.U32 R5, RZ, RZ, R14 ;  /* 0x000000ffff057224 */ /* 0x000fe200078e000e */
[----:B------:R-:W-:Y:S06]  /*2ebf0*/  BRA `(.L_x_2171) ;  /* 0xffffffa800c47947 */ /* 0x000fec000383ffff */
.L_x_1991:
[----:B------:R-:W-:Y:S01]  /*2ec00*/  BSSY B0, `(.L_x_2172) ;  /* 0x0000007000007945 */ /* 0x000fe20003800000 */
[----:B------:R-:W-:Y:S02]  /*2ec10*/  IMAD.MOV.U32 R13, RZ, RZ, R2 ;  /* 0x000000ffff0d7224 */ /* 0x000fe400078e0002 */
[----:B------:R-:W-:Y:S02]  /*2ec20*/  IMAD.MOV.U32 R11, RZ, RZ, 0x1f ;  /* 0x0000001fff0b7424 */ /* 0x000fe400078e00ff */
[----:B------:R-:W-:-:S07]  /*2ec30*/  IMAD.MOV.U32 R15, RZ, RZ, -0x1 ;  /* 0xffffffffff0f7424 */ /* 0x000fce00078e00ff */
[----:B0123--:R-:W-:Y:S05]  /*2ec40*/  WARPSYNC.COLLECTIVE R15, `(.L_x_2173) ;  /* 0x000000000f087348 */ /* 0x00ffea0003c00000 */
[----:B------:R4:W0:Y:S02]  /*2ec50*/  SHFL.IDX P6, R14, R13, R12, R11 ;  /* 0x0000000c0d0e7389 */ /* 0x00082400000c000b */
[----:B01234-:R-:W-:Y:S01]  /*2ec60*/  ENDCOLLECTIVE ;  /* 0x000000000000791b */ /* 0x01ffe20003800000 */
.L_x_2173:
[----:B------:R-:W-:Y:S05]  /*2ec70*/  BSYNC B0 ;  /* 0x0000000000007941 */ /* 0x000fea0003800000 */
.L_x_2172:
[----:B------:R-:W-:Y:S05]  /*2ec80*/  BRA `(.L_x_1990) ;  /* 0xffffffa800bc7947 */ /* 0x000fea000383ffff */
.L_x_1995:
[----:B0-----:R0:W3:Y:S02]  /*2ec90*/  SYNCS.PHASECHK.TRANS64.TRYWAIT P0, [R5+URZ+0x2a820], R0 ;  /* 0x02a82000050075a7 */ /* 0x0010e4000800017f */
[----:B---3--:R-:W-:Y:S05]  /*2eca0*/  @!P0 NANOSLEEP.SYNCS 0x989680 ;  /* 0x009896800000895d */ /* 0x008fea0003900000 */
[----:B------:R-:W3:Y:S02]  /*2ecb0*/  @!P0 SYNCS.PHASECHK.TRANS64 P0, [R5+URZ+0x2a820], R0 ;  /* 0x02a82000050085a7 */ /* 0x000ee4000800007f */
[----:B---3--:R-:W-:Y:S05]  /*2ecc0*/  @!P0 BRA `(.L_x_1995) ;  /* 0xfffffffc00f08947 */ /* 0x008fea000383ffff */
[----:B------:R-:W-:Y:S05]  /*2ecd0*/  BRA `(.L_x_2174) ;  /* 0xffffffb000347947 */ /* 0x000fea000383ffff */
.L_x_1996:
[----:B------:R-:W3:Y:S01]  /*2ece0*/  S2R R2, SR_TID.X ;  /* 0x0000000000027919 */ /* 0x000ee20000002100 */
[----:B------:R-:W-:Y:S01]  /*2ecf0*/  BSSY B0, `(.L_x_2175) ;  /* 0x000000a000007945 */ /* 0x000fe20003800000 */
[----:B------:R-:W-:Y:S02]  /*2ed00*/  IMAD.MOV.U32 R12, RZ, RZ, RZ ;  /* 0x000000ffff0c7224 */ /* 0x000fe400078e00ff */
[----:B------:R-:W-:Y:S02]  /*2ed10*/  IMAD.MOV.U32 R11, RZ, RZ, 0x1f ;  /* 0x0000001fff0b7424 */ /* 0x000fe400078e00ff */
[----:B------:R-:W-:Y:S01]  /*2ed20*/  IMAD.MOV.U32 R15, RZ, RZ, -0x1 ;  /* 0xffffffffff0f7424 */ /* 0x000fe200078e00ff */
[----:B---3--:R-:W-:-:S04]  /*2ed30*/  SHF.R.U32.HI R2, RZ, 0x5, R2 ;  /* 0x00000005ff027819 */ /* 0x008fc80000011602 */
[----:B------:R-:W-:-:S05]  /*2ed40*/  LOP3.LUT R2, R2, 0x3, RZ, 0xc0, !PT ;  /* 0x0000000302027812 */ /* 0x000fca00078ec0ff */
[----:B------:R-:W-:-:S07]  /*2ed50*/  IMAD.MOV.U32 R13, RZ, RZ, R2 ;  /* 0x000000ffff0d7224 */ /* 0x000fce00078e0002 */
[----:B012---:R-:W-:Y:S05]  /*2ed60*/  WARPSYNC.COLLECTIVE R15, `(.L_x_2176) ;  /* 0x000000000f087348 */ /* 0x007fea0003c00000 */
[----:B------:R3:W4:Y:S02]  /*2ed70*/  SHFL.IDX P6, R14, R13, R12, R11 ;  /* 0x0000000c0d0e7389 */ /* 0x00072400000c000b */
[----:B01234-:R-:W-:Y:S01]  /*2ed80*/  ENDCOLLECTIVE ;  /* 0x000000000000791b */ /* 0x01ffe20003800000 */
.L_x_2176:
[----:B------:R-:W-:Y:S05]  /*2ed90*/  BSYNC B0 ;  /* 0x0000000000007941 */ /* 0x000fea0003800000 */
.L_x_2175:
[----:B------:R-:W-:Y:S05]  /*2eda0*/  BRA `(.L_x_2177) ;  /* 0xffffffb0001c7947 */ /* 0x000fea000383ffff */
.L_x_1997:
[----:B------:R-:W-:Y:S01]  /*2edb0*/  BSSY B0, `(.L_x_2178) ;  /* 0x0000006000007945 */ /* 0x000fe20003800000 */
[----:B------:R-:W-:-:S07]  /*2edc0*/  IMAD.MOV.U32 R15, RZ, RZ, -0x1 ;  /* 0xffffffffff0f7424 */ /* 0x000fce00078e00ff */
[----:B012---:R-:W-:Y:S05]  /*2edd0*/  WARPSYNC.COLLECTIVE R15, `(.L_x_2179) ;  /* 0x000000000f0c7348 */ /* 0x007fea0003c00000 */
[----:B------:R-:W-:Y:S02]  /*2ede0*/  ELECT P6, UR62, PT ;  /* 0x00000000003e782f */ /* 0x000fe400038c0000 */
[----:B------:R-:W-:Y:S01]  /*2edf0*/  MOV R14, UR62 ;  /* 0x0000003e000e7c02 */ /* 0x000fe20008000f00 */
[----:B012---:R-:W-:Y:S10]  /*2ee00*/  ENDCOLLECTIVE ;  /* 0x000000000000791b */ /* 0x007ff40003800000 */
.L_x_2179:
[----:B------:R-:W-:Y:S05]  /*2ee10*/  BSYNC B0 ;  /* 0x0000000000007941 */ /* 0x000fea0003800000 */
.L_x_2178:
[----:B------:R-:W-:Y:S05]  /*2ee20*/  BRA `(.L_x_2180) ;  /* 0xffffffb000107947 */ /* 0x000fea000383ffff */
.L_x_1999:
[----:B0-----:R0:W3:Y:S02]  /*2ee30*/  SYNCS.PHASECHK.TRANS64.TRYWAIT P1, [R3+URZ+0x2a840], R2 ;  /* 0x02a84002030075a7 */ /* 0x0010e4000802017f */
[----:B---3--:R-:W-:Y:S05]  /*2ee40*/  @!P1 NANOSLEEP.SYNCS 0x989680 ;  /* 0x009896800000995d */ /* 0x008fea0003900000 */
[----:B------:R-:W3:Y:S02]  /*2ee50*/  @!P1 SYNCS.PHASECHK.TRANS64 P1, [R3+URZ+0x2a840], R2 ;  /* 0x02a84002030095a7 */ /* 0x000ee4000802007f */
[----:B---3--:R-:W-:Y:S05]  /*2ee60*/  @!P1 BRA `(.L_x_1999) ;  /* 0xfffffffc00f09947 */ /* 0x008fea000383ffff */
[----:B------:R-:W-:Y:S05]  /*2ee70*/  BRA `(.L_x_2181) ;  /* 0xffffffb000387947 */ /* 0x000fea000383ffff */
.L_x_2001:
[----:B---3--:R3:W4:Y:S02]  /*2ee80*/  SYNCS.PHASECHK.TRANS64.TRYWAIT P1, [R27+URZ+0x2a840], R0 ;  /* 0x02a840001b0075a7 */ /* 0x008724000802017f */
[----:B----4-:R-:W-:Y:S05]  /*2ee90*/  @!P1 NANOSLEEP.SYNCS 0x989680 ;  /* 0x009896800000995d */ /* 0x010fea0003900000 */
[----:B------:R-:W4:Y:S02]  /*2eea0*/  @!P1 SYNCS.PHASECHK.TRANS64 P1, [R27+URZ+0x2a840], R0 ;  /* 0x02a840001b0095a7 */ /* 0x000f24000802007f */
[----:B----4-:R-:W-:Y:S05]  /*2eeb0*/  @!P1 BRA `(.L_x_2001) ;  /* 0xfffffffc00f09947 */ /* 0x010fea000383ffff */
[----:B------:R-:W-:Y:S05]  /*2eec0*/  BRA `(.L_x_2182) ;  /* 0xffffffb000447947 */ /* 0x000fea000383ffff */
.L_x_2003:
[----:B----4-:R4:W0:Y:S02]  /*2eed0*/  SYNCS.PHASECHK.TRANS64.TRYWAIT P1, [R3+URZ+0x2a860], R2 ;  /* 0x02a86002030075a7 */ /* 0x010824000802017f */
[----:B0-----:R-:W-:Y:S05]  /*2eee0*/  @!P1 NANOSLEEP.SYNCS 0x989680 ;  /* 0x009896800000995d */ /* 0x001fea0003900000 */
[----:B------:R-:W0:Y:S02]  /*2eef0*/  @!P1 SYNCS.PHASECHK.TRANS64 P1, [R3+URZ+0x2a860], R2 ;  /* 0x02a86002030095a7 */ /* 0x000e24000802007f */
[----:B0-----:R-:W-:Y:S05]  /*2ef00*/  @!P1 BRA `(.L_x_2003) ;  /* 0xfffffffc00f09947 */ /* 0x001fea000383ffff */
[----:B------:R-:W-:Y:S05]  /*2ef10*/  BRA `(.L_x_2183) ;  /* 0xffffffb000407947 */ /* 0x000fea000383ffff */
.L_x_2184:
        /* <DEDUP_REMOVED lines=14> */
.L_x_15638:


//--------------------- .text._ZN7cutlass13device_kernelIN5flash11enable_sm90INS1_16FlashAttnFwdSm90INS1_25CollectiveMainloopFwdSm90ILi2EN4cute5tupleIJNS5_1CILi1EEES8_S8_EEENS6_IJNS7_ILi128EEENS7_ILi96EEENS7_ILi192EEEEEELi128ENS_10bfloat16_tEfNS_4arch4Sm90ELb1ELb0ELb1ELb0ELb1ELb0ELb0ELb1ELb1ELb1ELb0ELb0EEENS1_21CollectiveEpilogueFwdINS6_IJSA_SA_SB_EEES9_SE_SG_Li256ELb0ELb1ELb0ELb0EEENS1_30DynamicPersistentTileSchedulerILi256ELi128ELb0ELb1ELb1EEEEEEEEEvNT_6ParamsE --------------------------
	.section	.text._ZN7cutlass13device_kernelIN5flash11enable_sm90INS1_16FlashAttnFwdSm90INS1_25CollectiveMainloopFwdSm90ILi2EN4cute5tupleIJNS5_1CILi1EEES8_S8_EEENS6_IJNS7_ILi128EEENS7_ILi96EEENS7_ILi192EEEEEELi128ENS_10bfloat16_tEfNS_4arch4Sm90ELb1ELb0ELb1ELb0ELb1ELb0ELb0ELb1ELb1ELb1ELb0ELb0EEENS1_21CollectiveEpilogueFwdINS6_IJSA_SA_SB_EEES9_SE_SG_Li256ELb0ELb1ELb0ELb0EEENS1_30DynamicPersistentTileSchedulerILi256ELi128ELb0ELb1ELb1EEEEEEEEEvNT_6ParamsE,"ax",@progbits
	.align	128
.text._ZN7cutlass13device_kernelIN5flash11enable_sm90INS1_16FlashAttnFwdSm90INS1_25CollectiveMainloopFwdSm90ILi2EN4cute5tupleIJNS5_1CILi1EEES8_S8_EEENS6_IJNS7_ILi128EEENS7_ILi96EEENS7_ILi192EEEEEELi128ENS_10bfloat16_tEfNS_4arch4Sm90ELb1ELb0ELb1ELb0ELb1ELb0ELb0ELb1ELb1ELb1ELb0ELb0EEENS1_21CollectiveEpilogueFwdINS6_IJSA_SA_SB_EEES9_SE_SG_Li256ELb0ELb1ELb0ELb0EEENS1_30DynamicPersistentTileSchedulerILi256ELi128ELb0ELb1ELb1EEEEEEEEEvNT_6ParamsE:
        .type           _ZN7cutlass13device_kernelIN5flash11enable_sm90INS1_16FlashAttnFwdSm90INS1_25CollectiveMainloopFwdSm90ILi2EN4cute5tupleIJNS5_1CILi1EEES8_S8_EEENS6_IJNS7_ILi128EEENS7_ILi96EEENS7_ILi192EEEEEELi128ENS_10bfloat16_tEfNS_4arch4Sm90ELb1ELb0ELb1ELb0ELb1ELb0ELb0ELb1ELb1ELb1ELb0ELb0EEENS1_21CollectiveEpilogueFwdINS6_IJSA_SA_SB_EEES9_SE_SG_Li256ELb0ELb1ELb0ELb0EEENS1_30DynamicPersistentTileSchedulerILi256ELi128ELb0ELb1ELb1EEEEEEEEEvNT_6ParamsE,@function
        .size           _ZN7cutlass13device_kernelIN5flash11enable_sm90INS1_16FlashAttnFwdSm90INS1_25CollectiveMainloopFwdSm90ILi2EN4cute5tupleIJNS5_1CILi1EEES8_S8_EEENS6_IJNS7_ILi128EEENS7_ILi96EEENS7_ILi192EEEEEELi128ENS_10bfloat16_tEfNS_4arch4Sm90ELb1ELb0ELb1ELb0ELb1ELb0ELb0ELb1ELb1ELb1ELb0ELb0EEENS1_21CollectiveEpilogueFwdINS6_IJSA_SA_SB_EEES9_SE_SG_Li256ELb0ELb1ELb0ELb0EEENS1_30DynamicPersistentTileSchedulerILi256ELi128ELb0ELb1ELb1EEEEEEEEEvNT_6ParamsE,(.L_x_15639 - _ZN7cutlass13device_kernelIN5flash11enable_sm90INS1_16FlashAttnFwdSm90INS1_25CollectiveMainloopFwdSm90ILi2EN4cute5tupleIJNS5_1CILi1EEES8_S8_EEENS6_IJNS7_ILi128EEENS7_ILi96EEENS7_ILi192EEEEEELi128ENS_10bfloat16_tEfNS_4arch4Sm90ELb1ELb0ELb1ELb0ELb1ELb0ELb0ELb1ELb1ELb1ELb0ELb0EEENS1_21CollectiveEpilogueFwdINS6_IJSA_SA_SB_EEES9_SE_SG_Li256ELb0ELb1ELb0ELb0EEENS1_30DynamicPersistentTileSchedulerILi256ELi128ELb0ELb1ELb1EEEEEEEEEvNT_6ParamsE)
        .other          _ZN7cutlass13device_kernelIN5flash11enable_sm90INS1_16FlashAttnFwdSm90INS1_25CollectiveMainloopFwdSm90ILi2EN4cute5tupleIJNS5_1CILi1EEES8_S8_EEENS6_IJNS7_ILi128EEENS7_ILi96EEENS7_ILi192EEEEEELi128ENS_10bfloat16_tEfNS_4arch4Sm90ELb1ELb0ELb1ELb0ELb1ELb0ELb0ELb1ELb1ELb1ELb0ELb0EEENS1_21CollectiveEpilogueFwdINS6_IJSA_SA_SB_EEES9_SE_SG_Li256ELb0ELb1ELb0ELb0EEENS1_30DynamicPersistentTileSchedulerILi256ELi128ELb0ELb1ELb1EEEEEEEEEvNT_6ParamsE,@"STO_CUDA_ENTRY STV_DEFAULT"
_ZN7cutlass13device_kernelIN5flash11enable_sm90INS1_16FlashAttnFwdSm90INS1_25CollectiveMainloopFwdSm90ILi2EN4cute5tupleIJNS5_1CILi1EEES8_S8_EEENS6_IJNS7_ILi128EEENS7_ILi96EEENS7_ILi192EEEEEELi128ENS_10bfloat16_tEfNS_4arch4Sm90ELb1ELb0ELb1ELb0ELb1ELb0ELb0ELb1ELb1ELb1ELb0ELb0EEENS1_21CollectiveEpilogueFwdINS6_IJSA_SA_SB_EEES9_SE_SG_Li256ELb0ELb1ELb0ELb0EEENS1_30DynamicPersistentTileSchedulerILi256ELi128ELb0ELb1ELb1EEEEEEEEEvNT_6ParamsE:
        /* <DEDUP_REMOVED lines=45> */
.L_x_2185:
        /* <DEDUP_REMOVED lines=22> */
.L_x_2186:
        /* <DEDUP_REMOVED lines=18> */
.L_x_2187:
        /* <DEDUP_REMOVED lines=22> */
.L_x_2188:
        /* <DEDUP_REMOVED lines=23> */
.L_x_2189:
[----:B------:R-:W-:Y:S01]  /*0820*/  UISETP.NE.AND UP0, UPT, UR9, URZ, UPT ;  /* 0x0000003f0900728c */ /* 0x000fe2000bf05270 */
[----:B------:R-:W-:Y:S01]  /*0830*/  NOP ;  /* 0x0000000000007918 */ /* 0x000fe20000000000 */
[----:B------:R-:W-:Y:S01]  /*0840*/  UMOV UR61, 0x1 ;  /* 0x00000001003d7882 */ /* 0x000fe20000000000 */
[----:B------:R-:W-:Y:S01]  /*0850*/  ULDC.64 UR36, c[0x0][0x208] ;  /* 0x0000820000247ab9 */ /* 0x000fe20000000a00 */
[----:B------:R-:W-:Y:S01]  /*0860*/  USEL UR61, UR61, 0x2, !UP0 ;  /* 0x000000023d3d7887 */ /* 0x000fe2000c000000 */
[----:B01234-:R-:W-:Y:S01]  /*0870*/  BAR.SYNC.DEFER_BLOCKING 0x0 ;  /* 0x0000000000007b1d */ /* 0x01ffe20000010000 */
[----:B------:R-:W-:-:S13]  /*0880*/  PLOP3.LUT P0, PT, PT, PT, UP0, 0x80, 0x0 ;  /* 0x000000000000781c */ /* 0x000fda0003f0f008 */
[----:B------:R-:W-:Y:S05]  /*0890*/  @!P0 BRA `(.L_x_2190) ;  /* 0x000000a800748947 */ /* 0x000fea0003800000 */
.L_x_2191:
[----:B------:R-:W-:-:S08]  /*08a0*/  NOP ;  /* 0x0000000000007918 */ /* 0x000fd00000000000 */
[----:B------:R-:W0:Y:S02]  /*08b0*/  USETMAXREG.TRY_ALLOC.CTAPOOL UP0, 0xe8 ;  /* 0x000000e8000079c8 */ /* 0x000e240008000600 */
[----:B0-----:R-:W-:-:S13]  /*08c0*/  PLOP3.LUT P0, PT, PT, PT, UP0, 0x80, 0x0 ;  /* 0x000000000000781c */ /* 0x001fda0003f0f008 */
[----:B------:R-:W-:Y:S05]  /*08d0*/  @!P0 BRA `(.L_x_2191) ;  /* 0xfffffffc00f08947 */ /* 0x000fea000383ffff */
[----:B------:R-:W0:Y:S08]  /*08e0*/  S2UR UR4, SR_CTAID.X ;  /* 0x00000000000479c3 */ /* 0x000e300000002500 */
[----:B------:R-:W-:Y:S08]  /*08f0*/  BAR.ARV 0x4, 0x180 ;  /* 0x0106000000007b1d */ /* 0x000ff00000002000 */
[----:B------:R-:W0:Y:S08]  /*0900*/  LDC R0, c[0x0][0xc38] ;  /* 0x00030e00ff007b82 */ /* 0x000e300000000800 */
[----:B------:R-:W-:Y:S06]  /*0910*/  BAR.ARV 0x8, 0x180 ;  /* 0x0206000000007b1d */ /* 0x000fec0000002000 */
[----:B0-----:R-:W-:-:S13]  /*0920*/  ISETP.LE.AND P0, PT, R0, UR4, PT ;  /* 0x0000000400007c0c */ /* 0x001fda000bf03270 */
[----:B------:R-:W-:Y:S05]  /*0930*/  @P0 EXIT ;  /* 0x000000000000094d */ /* 0x000fea0003800000 */
[----:B------:R-:W0:Y:S01]  /*0940*/  S2R R2, SR_TID.X ;  /* 0x0000000000027919 */ /* 0x000e220000002100 */
[----:B------:R-:W-:Y:S01]  /*0950*/  IMAD.MOV.U32 R163, RZ, RZ, RZ ;  /* 0x000000ffffa37224 */ /* 0x000fe200078e00ff */
[----:B------:R-:W-:Y:S01]  /*0960*/  ULOP3.LUT UR60, UR61, 0x1, URZ, 0xfc, !UPT ;  /* 0x000000013d3c7892 */ /* 0x000fe2000f8efc3f */
[----:B------:R-:W-:Y:S01]  /*0970*/  UMOV UR38, URZ ;  /* 0x0000003f00267c82 */ /* 0x000fe20008000000 */
[----:B------:R-:W-:Y:S01]  /*0980*/  UMOV UR39, URZ ;  /* 0x0000003f00277c82 */ /* 0x000fe20008000000 */
[----:B0-----:R-:W-:-:S05]  /*0990*/  VIADD R170, R2, 0xffffff80 ;  /* 0xffffff8002aa7836 */ /* 0x001fca0000000000 */
[----:B------:R-:W-:-:S04]  /*09a0*/  SHF.R.S32.HI R3, RZ, 0x1f, R170 ;  /* 0x0000001fff037819 */ /* 0x000fc800000114aa */
[CC--:B------:R-:W-:Y:S02]  /*09b0*/  LEA.HI R0, R3.reuse, R170.reuse, RZ, 0x7 ;  /* 0x000000aa03007211 */ /* 0x0c0fe400078f38ff */
[CC--:B------:R-:W-:Y:S02]  /*09c0*/  LEA.HI R2, R3.reuse, R170.reuse, RZ, 0x4 ;  /* 0x000000aa03027211 */ /* 0x0c0fe400078f20ff */
[----:B------:R-:W-:Y:S02]  /*09d0*/  LOP3.LUT R5, R0, 0xffffff80, RZ, 0xc0, !PT ;  /* 0xffffff8000057812 */ /* 0x000fe400078ec0ff */
[----:B------:R-:W-:Y:S02]  /*09e0*/  SHF.R.S32.HI R7, RZ, 0x4, R2 ;  /* 0x00000004ff077819 */ /* 0x000fe40000011402 */
[----:B------:R-:W-:Y:S01]  /*09f0*/  LEA.HI R4, R3, R170, RZ, 0x5 ;  /* 0x000000aa03047211 */ /* 0x000fe200078f28ff */
[----:B------:R-:W-:Y:S01]  /*0a00*/  IMAD.IADD R164, R170, 0x1, -R5 ;  /* 0x00000001aaa47824 */ /* 0x000fe200078e0a05 */
[----:B------:R-:W-:-:S02]  /*0a10*/  LOP3.LUT R5, R2, 0x3fffff0, RZ, 0xc0, !PT ;  /* 0x03fffff002057812 */ /* 0x000fc400078ec0ff */
[----:B------:R-:W-:Y:S02]  /*0a20*/  LEA.HI R2, R2, R7, RZ, 0x1 ;  /* 0x0000000702027211 */ /* 0x000fe400078f08ff */
[----:B------:R-:W-:Y:S01]  /*0a30*/  SHF.R.S32.HI R9, RZ, 0x1f, R164 ;  /* 0x0000001fff097819 */ /* 0x000fe200000114a4 */
[----:B------:R-:W-:Y:S01]  /*0a40*/  IMAD.IADD R5, R170, 0x1, -R5 ;  /* 0x00000001aa057824 */ /* 0x000fe200078e0a05 */
[----:B------:R-:W-:Y:S02]  /*0a50*/  LOP3.LUT R2, R2, 0x1ffffffe, RZ, 0xc0, !PT ;  /* 0x1ffffffe02027812 */ /* 0x000fe400078ec0ff */
[----:B------:R-:W-:Y:S02]  /*0a60*/  LEA.HI R6, R9, R164, RZ, 0x2 ;  /* 0x000000a409067211 */ /* 0x000fe400078f10ff */
[----:B------:R-:W-:Y:S01]  /*0a70*/  SHF.L.U32 R4, R4, 0x5, RZ ;  /* 0x0000000504047819 */ /* 0x000fe200000006ff */
[----:B------:R-:W-:Y:S01]  /*0a80*/  IMAD.IADD R2, R7, 0x1, -R2 ;  /* 0x0000000107027824 */ /* 0x000fe200078e0a02 */
[----:B------:R-:W-:-:S02]  /*0a90*/  LEA.HI R10, R3, R170, RZ, 0x2 ;  /* 0x000000aa030a7211 */ /* 0x000fc400078f10ff */
[--C-:B------:R-:W-:Y:S02]  /*0aa0*/  SHF.R.S32.HI R8, RZ, 0x2, R6.reuse ;  /* 0x00000002ff087819 */ /* 0x100fe40000011406 */
[----:B------:R-:W-:Y:S02]  /*0ab0*/  SHF.R.S32.HI R11, RZ, 0x1f, R6 ;  /* 0x0000001fff0b7819 */ /* 0x000fe40000011406 */
[----:B------:R-:W-:Y:S02]  /*0ac0*/  LOP3.LUT R4, R4, 0xfffffc00, RZ, 0xc0, !PT ;  /* 0xfffffc0004047812 */ /* 0x000fe400078ec0ff */
[----:B------:R-:W-:Y:S02]  /*0ad0*/  LOP3.LUT R7, R10, 0xfffffffc, RZ, 0xc0, !PT ;  /* 0xfffffffc0a077812 */ /* 0x000fe400078ec0ff */
[----:B------:R-:W-:Y:S01]  /*0ae0*/  LEA.HI R3, R3, R170, RZ, 0x3 ;  /* 0x000000aa03037211 */ /* 0x000fe200078f18ff */
[----:B------:R-:W-:Y:S01]  /*0af0*/  IMAD R5, R5, 0x40, R4 ;  /* 0x0000004005057824 */ /* 0x000fe200078e0204 */
[----:B------:R-:W-:Y:S01]  /*0b00*/  LEA.HI R11, R11, R8, RZ, 0x3 ;  /* 0x000000080b0b7211 */ /* 0x000fe200078f18ff */
[----:B------:R-:W-:Y:S01]  /*0b10*/  IMAD.IADD R4, R170, 0x1, -R7 ;  /* 0x00000001aa047824 */ /* 0x000fe200078e0a07 */
[----:B------:R-:W-:Y:S01]  /*0b20*/  SHF.R.S32.HI R165, RZ, 0x7, R0 ;  /* 0x00000007ffa57819 */ /* 0x000fe20000011400 */
[----:B------:R-:W-:Y:S01]  /*0b30*/  IMAD R167, R2, 0x8, R5 ;  /* 0x0000000802a77824 */ /* 0x000fe200078e0205 */
[----:B------:R-:W-:-:S02]  /*0b40*/  LOP3.LUT R7, R3, 0xfffffff8, RZ, 0xc0, !PT ;  /* 0xfffffff803077812 */ /* 0x000fc400078ec0ff */
[----:B------:R-:W-:Y:S02]  /*0b50*/  LOP3.LUT R11, R11, 0xfffffff8, RZ, 0xc0, !PT ;  /* 0xfffffff80b0b7812 */ /* 0x000fe400078ec0ff */
[----:B------:R-:W-:Y:S02]  /*0b60*/  LEA.HI R9, R9, R164, RZ, 0x5 ;  /* 0x000000a409097211 */ /* 0x000fe400078f28ff */
[----:B------:R-:W-:Y:S02]  /*0b70*/  LEA.HI R0, R0, R165, RZ, 0x1 ;  /* 0x000000a500007211 */ /* 0x000fe400078f08ff */
[----:B------:R-:W-:Y:S02]  /*0b80*/  IADD3 R160, R170, -R7, RZ ;  /* 0x80000007aaa07210 */ /* 0x000fe40007ffe0ff */
[----:B------:R-:W-:Y:S02]  /*0b90*/  IADD3 R8, R8, -R11, RZ ;  /* 0x8000000b08087210 */ /* 0x000fe40007ffe0ff */
[----:B------:R-:W-:-:S02]  /*0ba0*/  SHF.R.S32.HI R9, RZ, 0x5, R9 ;  /* 0x00000005ff097819 */ /* 0x000fc40000011409 */
[----:B------:R-:W-:Y:S02]  /*0bb0*/  LEA.HI R10, R4, R4, RZ, 0x1 ;  /* 0x00000004040a7211 */ /* 0x000fe400078f08ff */
[----:B------:R-:W-:Y:S01]  /*0bc0*/  LOP3.LUT R0, R0, 0x3fffffe, RZ, 0xc0, !PT ;  /* 0x03fffffe00007812 */ /* 0x000fe200078ec0ff */
[----:B------:R-:W-:Y:S01]  /*0bd0*/  IMAD R9, R9, 0x10, R8 ;  /* 0x0000001009097824 */ /* 0x000fe200078e0208 */
[----:B------:R-:W-:Y:S02]  /*0be0*/  SHF.L.U32 R17, R160, 0x3, RZ ;  /* 0x00000003a0117819 */ /* 0x000fe400000006ff */
[----:B------:R-:W-:Y:S01]  /*0bf0*/  LOP3.LUT R11, R10, 0x1ffffffe, RZ, 0xc0, !PT ;  /* 0x1ffffffe0a0b7812 */ /* 0x000fe200078ec0ff */
[----:B------:R-:W-:Y:S01]  /*0c00*/  IMAD.IADD R0, R165, 0x1, -R0 ;  /* 0x00000001a5007824 */ /* 0x000fe200078e0a00 */
[----:B------:R-:W-:Y:S01]  /*0c10*/  LOP3.LUT R5, R6, 0x7ffffffc, RZ, 0xc0, !PT ;  /* 0x7ffffffc06057812 */ /* 0x000fe200078ec0ff */
[----:B------:R-:W-:Y:S01]  /*0c20*/  VIADD R22, R17, 0x40 ;  /* 0x0000004011167836 */ /* 0x000fe20000000000 */
[----:B------:R-:W-:Y:S01]  /*0c30*/  SHF.R.S32.HI R162, RZ, 0x3, R3 ;  /* 0x00000003ffa27819 */ /* 0x000fe20000011403 */
[----:B------:R-:W-:Y:S01]  /*0c40*/  IMAD.IADD R11, R4, 0x1, -R11 ;  /* 0x00000001040b7824 */ /* 0x000fe200078e0a0b */
[----:B------:R-:W-:Y:S01]  /*0c50*/  SHF.R.S32.HI R169, RZ, 0x1f, R17 ;  /* 0x0000001fffa97819 */ /* 0x000fe20000011411 */
[----:B------:R-:W-:Y:S01]  /*0c60*/  IMAD R166, R0, 0x40, R9 ;  /* 0x0000004000a67824 */ /* 0x000fe200078e0209 */
[----:B------:R-:W-:Y:S01]  /*0c70*/  SHF.R.S32.HI R168, RZ, 0x1f, R22 ;  /* 0x0000001fffa87819 */ /* 0x000fe20000011416 */
[----:B------:R-:W-:Y:S01]  /*0c80*/  IMAD.U32 R0, RZ, RZ, UR4 ;  /* 0x00000004ff007e24 */ /* 0x000fe2000f8e00ff */
[----:B------:R-:W-:Y:S01]  /*0c90*/  IADD3 R18, R164, -R5, RZ ;  /* 0x80000005a4127210 */ /* 0x000fe20007ffe0ff */
[----:B------:R-:W-:-:S07]  /*0ca0*/  IMAD R19, R11, 0x8, R166 ;  /* 0x000000080b137824 */ /* 0x000fce00078e02a6 */
.L_x_2248:
[----:B0----5:R-:W0:Y:S01]  /*0cb0*/  LDC R5, c[0x0][0xc60] ;  /* 0x00031800ff057b82 */ /* 0x021e220000000800 */
[----:B--2---:R-:W-:Y:S01]  /*0cc0*/  IMAD.MOV.U32 R2, RZ, RZ, R0 ;  /* 0x000000ffff027224 */ /* 0x004fe200078e0000 */
[----:B------:R-:W-:Y:S01]  /*0cd0*/  ULDC UR4, c[0x0][0xc78] ;  /* 0x00031e0000047ab9 */ /* 0x000fe20000000800 */
[----:B0-----:R-:W-:-:S13]  /*0ce0*/  ISETP.NE.AND P0, PT, R5, 0x1, PT ;  /* 0x000000010500780c */ /* 0x001fda0003f05270 */
[----:B---3--:R-:W0:Y:S08]  /*0cf0*/  @P0 LDC R3, c[0x0][0xc64] ;  /* 0x00031900ff030b82 */ /* 0x008e300000000800 */
[----:B------:R-:W1:Y:S01]  /*0d00*/  @P0 LDC R4, c[0x0][0xc68] ;  /* 0x00031a00ff040b82 */ /* 0x000e620000000800 */
[----:B0-----:R-:W-:-:S05]  /*0d10*/  @P0 IMAD.HI.U32 R3, R0, R3, RZ ;  /* 0x0000000300030227 */ /* 0x001fca00078e00ff */
[----:B-1----:R-:W-:-:S04]  /*0d20*/  @P0 SHF.R.U32.HI R2, RZ, R4, R3 ;  /* 0x00000004ff020219 */ /* 0x002fc80000011603 */
[----:B------:R-:W-:Y:S01]  /*0d30*/  ISETP.GE.AND P0, PT, R2, UR4, PT ;  /* 0x0000000402007c0c */ /* 0x000fe2000bf06270 */
[----:B------:R-:W-:-:S04]  /*0d40*/  IMAD.MOV R3, RZ, RZ, -R2 ;  /* 0x000000ffff037224 */ /* 0x000fc800078e0a02 */
[----:B------:R-:W-:-:S08]  /*0d50*/  IMAD R9, R5, R3, R0 ;  /* 0x0000000305097224 */ /* 0x000fd000078e0200 */
[----:B----4-:R-:W-:Y:S05]  /*0d60*/  @!P0 BRA `(.L_x_2192) ;  /* 0x0000000000208947 */ /* 0x010fea0003800000 */
[----:B------:R-:W0:Y:S01]  /*0d70*/  LDC R3, c[0x0][0xc6c] ;  /* 0x00031b00ff037b82 */ /* 0x000e220000000800 */
[----:B------:R-:W-:Y:S02]  /*0d80*/  MOV R0, R9 ;  /* 0x0000000900007202 */ /* 0x000fe40000000f00 */
[----:B0-----:R-:W-:-:S13]  /*0d90*/  ISETP.NE.AND P0, PT, R3, 0x1, PT ;  /* 0x000000010300780c */ /* 0x001fda0003f05270 */
[----:B------:R-:W0:Y:S02]  /*0da0*/  @P0 LDC.64 R4, c[0x0][0xc70] ;  /* 0x00031c00ff040b82 */ /* 0x000e240000000a00 */
[----:B0-----:R-:W-:-:S05]  /*0db0*/  @P0 IMAD.HI.U32 R4, R9, R4, RZ ;  /* 0x0000000409040227 */ /* 0x001fca00078e00ff */
[----:B------:R-:W-:-:S05]  /*0dc0*/  @P0 SHF.R.U32.HI R0, RZ, R5, R4 ;  /* 0x00000005ff000219 */ /* 0x000fca0000011604 */
[----:B------:R-:W-:Y:S01]  /*0dd0*/  IMAD R3, R0, R3, RZ ;  /* 0x0000000300037224 */ /* 0x000fe200078e02ff */
[----:B------:R-:W-:Y:S06]  /*0de0*/  BRA `(.L_x_2193) ;  /* 0x00000000001c7947 */ /* 0x000fec0003800000 */
.L_x_2192:
[----:B------:R-:W0:Y:S01]  /*0df0*/  LDC R3, c[0x0][0xc54] ;  /* 0x00031500ff037b82 */ /* 0x000e220000000800 */
[----:B------:R-:W-:Y:S01]  /*0e00*/  IMAD.MOV.U32 R0, RZ, RZ, R9 ;  /* 0x000000ffff007224 */ /* 0x000fe200078e0009 */
[----:B0-----:R-:W-:-:S13]  /*0e10*/  ISETP.NE.AND P0, PT, R3, 0x1, PT ;  /* 0x000000010300780c */ /* 0x001fda0003f05270 */
[----:B------:R-:W0:Y:S02]  /*0e20*/  @P0 LDC.64 R4, c[0x0][0xc58] ;  /* 0x00031600ff040b82 */ /* 0x000e240000000a00 */
[----:B0-----:R-:W-:-:S05]  /*0e30*/  @P0 IMAD.HI.U32 R4, R9, R4, RZ ;  /* 0x0000000409040227 */ /* 0x001fca00078e00ff */
[----:B------:R-:W-:-:S05]  /*0e40*/  @P0 SHF.R.U32.HI R0, RZ, R5, R4 ;  /* 0x00000005ff000219 */ /* 0x000fca0000011604 */
[----:B------:R-:W-:-:S07]  /*0e50*/  IMAD R3, R0, R3, RZ ;  /* 0x0000000300037224 */ /* 0x000fce00078e02ff */
.L_x_2193:
[----:B------:R-:W0:Y:S01]  /*0e60*/  LDC R171, c[0x0][0x448] ;  /* 0x00011200ffab7b82 */ /* 0x000e220000000800 */
[----:B------:R-:W-:Y:S01]  /*0e70*/  LOP3.LUT R0, RZ, R0, RZ, 0x33, !PT ;  /* 0x00000000ff007212 */ /* 0x000fe200078e33ff */
[----:B------:R-:W-:Y:S01]  /*0e80*/  ULDC UR4, c[0x0][0xc3c] ;  /* 0x00030f0000047ab9 */ /* 0x000fe20000000800 */
[----:B------:R-:W-:Y:S01]  /*0e90*/  ULDC.64 UR6, c[0x0][0x418] ;  /* 0x0001060000067ab9 */ /* 0x000fe20000000a00 */
[----:B------:R-:W-:Y:S01]  /*0ea0*/  ULDC UR42, c[0x0][0x424] ;  /* 0x00010900002a7ab9 */ /* 0x000fe20000000800 */
[----:B------:R-:W-:Y:S01]  /*0eb0*/  UISETP.NE.U32.AND UP0, UPT, UR6, URZ, UPT ;  /* 0x0000003f0600728c */ /* 0x000fe2000bf05070 */
[----:B------:R-:W-:Y:S01]  /*0ec0*/  VIADD R0, R0, UR4 ;  /* 0x0000000400007c36 */ /* 0x000fe20008000000 */
[----:B------:R-:W-:Y:S01]  /*0ed0*/  ULDC UR4, c[0x0][0x288] ;  /* 0x0000a20000047ab9 */ /* 0x000fe20000000800 */
[----:B------:R-:W1:Y:S01]  /*0ee0*/  LDC R161, c[0x0][0xc48] ;  /* 0x00031200ffa17b82 */ /* 0x000e620000000800 */
[----:B------:R-:W-:Y:S01]  /*0ef0*/  UISETP.NE.AND.EX UP0, UPT, UR7, URZ, UPT, UP0 ;  /* 0x0000003f0700728c */ /* 0x000fe2000bf05300 */
[----:B------:R-:W-:Y:S01]  /*0f00*/  IMAD.SHL.U32 R16, R0, 0x80, RZ ;  /* 0x0000008000107824 */ /* 0x000fe200078e00ff */
[----:B------:R-:W-:Y:S01]  /*0f10*/  UIADD3 UR4, -UR4, 0x60, URZ ;  /* 0x0000006004047890 */ /* 0x000fe2000fffe13f */
[----:B------:R-:W-:Y:S01]  /*0f20*/  IMAD.IADD R3, R9, 0x1, -R3 ;  /* 0x0000000109037824 */ /* 0x000fe200078e0a03 */
[----:B------:R-:W-:Y:S01]  /*0f30*/  USEL UR42, UR42, 0x1, UP0 ;  /* 0x000000012a2a7887 */ /* 0x000fe20008000000 */
[----:B------:R-:W-:-:S02]  /*0f40*/  CS2R R88, SRZ ;  /* 0x0000000000587805 */ /* 0x000fc4000001ff00 */
[----:B------:R-:W-:Y:S01]  /*0f50*/  IADD3 R0, R16, 0x7f, RZ ;  /* 0x0000007f10007810 */ /* 0x000fe20007ffe0ff */
[----:B------:R-:W-:Y:S01]  /*0f60*/  ULDC UR5, c[0x0][0x2f0] ;  /* 0x0000bc0000057ab9 */ /* 0x000fe20000000800 */
[----:B------:R-:W-:Y:S01]  /*0f70*/  ULDC UR6, c[0x0][0xc54] ;  /* 0x0003150000067ab9 */ /* 0x000fe20000000800 */
[----:B------:R-:W-:Y:S01]  /*0f80*/  UIMAD UR4, UR42, UR5, UR4 ;  /* 0x000000052a0472a4 */ /* 0x000fe2000f8e0204 */
[----:B------:R-:W-:Y:S01]  /*0f90*/  IMAD R9, R2, UR6, R3 ;  /* 0x0000000602097c24 */ /* 0x000fe2000f8e0203 */
[----:B------:R-:W-:Y:S01]  /*0fa0*/  CS2R R86, SRZ ;  /* 0x0000000000567805 */ /* 0x000fe2000001ff00 */
[----:B------:R-:W-:Y:S01]  /*0fb0*/  IMAD.MOV.U32 R4, RZ, RZ, R0 ;  /* 0x000000ffff047224 */ /* 0x000fe200078e0000 */
[----:B------:R-:W-:Y:S01]  /*0fc0*/  CS2R R84, SRZ ;  /* 0x0000000000547805 */ /* 0x000fe2000001ff00 */
[----:B------:R-:W-:Y:S01]  /*0fd0*/  IMAD.MOV.U32 R23, RZ, RZ, R9 ;  /* 0x000000ffff177224 */ /* 0x000fe200078e0009 */
[----:B0-----:R-:W-:Y:S02]  /*0fe0*/  ISETP.NE.AND P1, PT, R171, 0x1, PT ;  /* 0x00000001ab00780c */ /* 0x001fe40003f25270 */
[----:B------:R-:W-:-:S02]  /*0ff0*/  CS2R R82, SRZ ;  /* 0x0000000000527805 */ /* 0x000fc4000001ff00 */
[----:B------:R-:W-:Y:S02]  /*1000*/  CS2R R80, SRZ ;  /* 0x0000000000507805 */ /* 0x000fe4000001ff00 */
[----:B------:R-:W-:Y:S02]  /*1010*/  CS2R R78, SRZ ;  /* 0x00000000004e7805 */ /* 0x000fe4000001ff00 */
[----:B------:R-:W-:Y:S02]  /*1020*/  CS2R R76, SRZ ;  /* 0x00000000004c7805 */ /* 0x000fe4000001ff00 */
[----:B------:R-:W-:Y:S01]  /*1030*/  CS2R R74, SRZ ;  /* 0x00000000004a7805 */ /* 0x000fe2000001ff00 */
[----:B------:R-:W-:Y:S01]  /*1040*/  IMAD.MOV.U32 R73, RZ, RZ, RZ ;  /* 0x000000ffff497224 */ /* 0x000fe200078e00ff */
[----:B------:R-:W-:Y:S02]  /*1050*/  CS2R R44, SRZ ;  /* 0x00000000002c7805 */ /* 0x000fe4000001ff00 */
[----:B-1----:R-:W-:-:S02]  /*1060*/  ISETP.NE.AND P0, PT, R161, 0x1, PT ;  /* 0x00000001a100780c */ /* 0x002fc40003f05270 */
[----:B------:R-:W-:Y:S02]  /*1070*/  CS2R R70, SRZ ;  /* 0x0000000000467805 */ /* 0x000fe4000001ff00 */
[----:B------:R-:W-:Y:S02]  /*1080*/  CS2R R68, SRZ ;  /* 0x0000000000447805 */ /* 0x000fe4000001ff00 */
[----:B------:R-:W-:Y:S02]  /*1090*/  CS2R R66, SRZ ;  /* 0x0000000000427805 */ /* 0x000fe4000001ff00 */
[----:B------:R-:W-:Y:S01]  /*10a0*/  CS2R R64, SRZ ;  /* 0x0000000000407805 */ /* 0x000fe2000001ff00 */
[----:B------:R-:W0:Y:S01]  /*10b0*/  @P1 LDC R5, c[0x0][0x44c] ;  /* 0x00011300ff051b82 */ /* 0x000e220000000800 */
[----:B------:R-:W-:Y:S02]  /*10c0*/  CS2R R62, SRZ ;  /* 0x00000000003e7805 */ /* 0x000fe4000001ff00 */
[----:B------:R-:W-:Y:S01]  /*10d0*/  CS2R R60, SRZ ;  /* 0x00000000003c7805 */ /* 0x000fe2000001ff00 */
[----:B------:R-:W-:Y:S01]  /*10e0*/  IMAD.MOV.U32 R59, RZ, RZ, RZ ;  /* 0x000000ffff3b7224 */ /* 0x000fe200078e00ff */
[----:B------:R-:W-:-:S02]  /*10f0*/  MOV R50, RZ ;  /* 0x000000ff00327202 */ /* 0x000fc40000000f00 */
[----:B------:R-:W-:Y:S02]  /*1100*/  CS2R R56, SRZ ;  /* 0x0000000000387805 */ /* 0x000fe4000001ff00 */
[----:B------:R-:W-:Y:S02]  /*1110*/  CS2R R54, SRZ ;  /* 0x0000000000367805 */ /* 0x000fe4000001ff00 */
[----:B------:R-:W-:Y:S01]  /*1120*/  CS2R R52, SRZ ;  /* 0x0000000000347805 */ /* 0x000fe2000001ff00 */
[----:B------:R-:W1:Y:S01]  /*1130*/  @P1 LDC R8, c[0x0][0x450] ;  /* 0x00011400ff081b82 */ /* 0x000e620000000800 */
[----:B------:R-:W-:Y:S02]  /*1140*/  CS2R R100, SRZ ;  /* 0x0000000000647805 */ /* 0x000fe4000001ff00 */
[----:B------:R-:W-:Y:S02]  /*1150*/  CS2R R96, SRZ ;  /* 0x0000000000607805 */ /* 0x000fe4000001ff00 */
[----:B------:R-:W-:-:S02]  /*1160*/  CS2R R48, SRZ ;  /* 0x0000000000307805 */ /* 0x000fc4000001ff00 */
[----:B------:R-:W-:Y:S02]  /*1170*/  CS2R R102, SRZ ;  /* 0x0000000000667805 */ /* 0x000fe4000001ff00 */
[----:B------:R-:W-:Y:S02]  /*1180*/  CS2R R98, SRZ ;  /* 0x0000000000627805 */ /* 0x000fe4000001ff00 */
[----:B------:R-:W-:Y:S02]  /*1190*/  CS2R R90, SRZ ;  /* 0x00000000005a7805 */ /* 0x000fe4000001ff00 */
[----:B------:R-:W-:Y:S01]  /*11a0*/  CS2R R104, SRZ ;  /* 0x0000000000687805 */ /* 0x000fe2000001ff00 */
[----:B------:R-:W2:Y:S01]  /*11b0*/  @P0 LDC R6, c[0x0][0xc4c] ;  /* 0x00031300ff060b82 */ /* 0x000ea20000000800 */
[----:B------:R-:W-:Y:S01]  /*11c0*/  CS2R R92, SRZ ;  /* 0x00000000005c7805 */ /* 0x000fe2000001ff00 */
[----:B------:R-:W-:Y:S01]  /*11d0*/  IMAD.MOV.U32 R106, RZ, RZ, RZ ;  /* 0x000000ffff6a7224 */ /* 0x000fe200078e00ff */
[----:B------:R-:W-:Y:S01]  /*11e0*/  CS2R R94, SRZ ;  /* 0x00000000005e7805 */ /* 0x000fe2000001ff00 */
[----:B------:R-:W-:Y:S01]  /*11f0*/  IMAD.MOV.U32 R108, RZ, RZ, RZ ;  /* 0x000000ffff6c7224 */ /* 0x000fe200078e00ff */
[----:B------:R-:W-:Y:S01]  /*1200*/  MOV R29, RZ ;  /* 0x000000ff001d7202 */ /* 0x000fe20000000f00 */
[----:B------:R-:W-:-:S02]  /*1210*/  IMAD.MOV.U32 R30, RZ, RZ, RZ ;  /* 0x000000ffff1e7224 */ /* 0x000fc400078e00ff */
[----:B0-----:R-:W-:Y:S01]  /*1220*/  @P1 IMAD.HI.U32 R5, R0, R5, RZ ;  /* 0x0000000500051227 */ /* 0x001fe200078e00ff */
[----:B------:R-:W0:Y:S03]  /*1230*/  @P0 LDC R7, c[0x0][0xc50] ;  /* 0x00031400ff070b82 */ /* 0x000e260000000800 */
[----:B------:R-:W-:Y:S02]  /*1240*/  IMAD.MOV.U32 R27, RZ, RZ, RZ ;  /* 0x000000ffff1b7224 */ /* 0x000fe400078e00ff */
[----:B------:R-:W-:Y:S01]  /*1250*/  IMAD.MOV.U32 R110, RZ, RZ, RZ ;  /* 0x000000ffff6e7224 */ /* 0x000fe200078e00ff */
[----:B-1----:R-:W-:-:S04]  /*1260*/  @P1 SHF.R.U32.HI R4, RZ, R8, R5 ;  /* 0x00000008ff041219 */ /* 0x002fc80000011605 */
[----:B------:R-:W-:Y:S01]  /*1270*/  IADD3 R4, R4, UR4, RZ ;  /* 0x0000000404047c10 */ /* 0x000fe2000fffe0ff */
[----:B------:R-:W-:Y:S01]  /*1280*/  UIMAD UR4, UR42, UR5, 0x5f ;  /* 0x0000005f2a0474a4 */ /* 0x000fe2000f8e0205 */
[----:B--2---:R-:W-:-:S03]  /*1290*/  @P0 IMAD.HI.U32 R0, R9, R6, RZ ;  /* 0x0000000609000227 */ /* 0x004fc600078e00ff */
[----:B------:R-:W-:Y:S01]  /*12a0*/  UIMAD.WIDE UR4, UR4, 0x2aaaaaab, URZ ;  /* 0x2aaaaaab040478a5 */ /* 0x000fe2000f8e023f */
[----:B------:R-:W-:-:S03]  /*12b0*/  IMAD.HI R4, R4, 0x2aaaaaab, RZ ;  /* 0x2aaaaaab04047827 */ /* 0x000fc600078e02ff */
[----:B------:R-:W-:Y:S02]  /*12c0*/  USHF.R.U32.HI UR4, URZ, 0x1f, UR5 ;  /* 0x0000001f3f047899 */ /* 0x000fe40008011605 */
[----:B------:R-:W-:Y:S02]  /*12d0*/  SHF.R.U32.HI R3, RZ, 0x1f, R4 ;  /* 0x0000001fff037819 */ /* 0x000fe40000011604 */
[----:B------:R-:W-:Y:S01]  /*12e0*/  ULEA.HI.SX32 UR4, UR5, UR4, 0x1c ;  /* 0x0000000405047291 */ /* 0x000fe2000f8fe23f */
[----:B0-----:R-:W-:Y:S02]  /*12f0*/  @P0 SHF.R.U32.HI R23, RZ, R7, R0 ;  /* 0x00000007ff170219 */ /* 0x001fe40000011600 */
[----:B------:R-:W-:Y:S02]  /*1300*/  CS2R R6, SRZ ;  /* 0x0000000000067805 */ /* 0x000fe4000001ff00 */
[----:B------:R-:W-:Y:S02]  /*1310*/  LEA.HI.SX32 R3, R4, R3, 0x1c ;  /* 0x0000000304037211 */ /* 0x000fe400078fe2ff */
[----:B------:R-:W-:Y:S01]  /*1320*/  PLOP3.LUT P0, PT, PT, PT, PT, 0x80, 0x0 ;  /* 0x000000000000781c */ /* 0x000fe20003f0f070 */
[----:B------:R-:W-:Y:S01]  /*1330*/  IMAD.MOV R0, RZ, RZ, -R23 ;  /* 0x000000ffff007224 */ /* 0x000fe200078e0a17 */
[----:B------:R-:W-:Y:S01]  /*1340*/  VIMNMX R72, R3, UR4, PT ;  /* 0x0000000403487c48 */ /* 0x000fe2000bfe0100 */
[----:B------:R-:W-:-:S02]  /*1350*/  IMAD.MOV.U32 R3, RZ, RZ, RZ ;  /* 0x000000ffff037224 */ /* 0x000fc400078e00ff */
[----:B------:R-:W-:Y:S01]  /*1360*/  IMAD R161, R161, R0, R9 ;  /* 0x00000000a1a17224 */ /* 0x000fe200078e0209 */
[----:B------:R-:W-:-:S13]  /*1370*/  ISETP.GE.AND P1, PT, R72, 0x1, PT ;  /* 0x000000014800780c */ /* 0x000fda0003f26270 */
[----:B------:R-:W-:Y:S05]  /*1380*/  @!P1 BRA `(.L_x_2194) ;  /* 0x0000008000ac9947 */ /* 0x000fea0003800000 */
        /* <DEDUP_REMOVED lines=18> */
[----:B------:R-:W-:Y:S01]  /*14b0*/  MOV R4, UR4 ;  /* 0x0000000400047c02 */ /* 0x000fe20008000f00 */
[----:B------:R0:W1:Y:S01]  /*14c0*/  LDC.64 R2, c[0x4][R0] ;  /* 0x0100000000027b82 */ /* 0x0000620000000a00 */
[----:B------:R-:W-:Y:S01]  /*14d0*/  IMAD.U32 R5, RZ, RZ, UR5 ;  /* 0x00000005ff057e24 */ /* 0x000fe2000f8e00ff */
[----:B------:R-:W-:Y:S01]  /*14e0*/  ULDC.64 UR4, c[0x4][0xf8] ;  /* 0x01003e0000047ab9 */ /* 0x000fe20000000a00 */
[----:B------:R-:W-:Y:S01]  /*14f0*/  MOV R10, UR6 ;  /* 0x00000006000a7c02 */ /* 0x000fe20008000f00 */
[----:B------:R-:W-:Y:S01]  /*1500*/  IMAD.U32 R6, RZ, RZ, UR4 ;  /* 0x00000004ff067e24 */ /* 0x000fe2000f8e00ff */
[----:B------:R-:W-:Y:S01]  /*1510*/  MOV R13, RZ ;  /* 0x000000ff000d7202 */ /* 0x000fe20000000f00 */
[----:B------:R-:W-:-:S02]  /*1520*/  IMAD.U32 R7, RZ, RZ, UR5 ;  /* 0x00000005ff077e24 */ /* 0x000fc4000f8e00ff */
[----:B------:R-:W-:Y:S02]  /*1530*/  IMAD.U32 R11, RZ, RZ, UR7 ;  /* 0x00000007ff0b7e24 */ /* 0x000fe4000f8e00ff */
[----:B------:R-:W-:Y:S02]  /*1540*/  IMAD.MOV.U32 R8, RZ, RZ, 0x70 ;  /* 0x00000070ff087424 */ /* 0x000fe400078e00ff */
[----:B0-----:R-:W-:-:S07]  /*1550*/  IMAD.MOV.U32 R12, RZ, RZ, 0x1 ;  /* 0x00000001ff0c7424 */ /* 0x001fce00078e00ff */
[----:B------:R-:W-:-:S07]  /*1560*/  LEPC R20, `(.L_x_2195) ;  /* 0x000000001014794e */ /* 0x000fce0000000000 */
[----:B-1----:R-:W-:Y:S05]  /*1570*/  CALL.ABS.NOINC R2 ;  /* 0x0000000002007343 */ /* 0x002fea0003c00000 */
.L_x_2195:
        /* <DEDUP_REMOVED lines=8> */
.L_x_2312:
[----:B------:R-:W-:Y:S05]  /*1600*/  @!P0 BRA `(.L_x_2197) ;  /* 0x0000000000048947 */ /* 0x000fea0003800000 */
[----:B------:R-:W-:Y:S01]  /*1610*/  BPT.TRAP 0x1 ;  /* 0x000000040000795c */ /* 0x000fe20000300000 */
.L_x_2197:
[----:B0-----:R-:W-:Y:S01]  /*1620*/  IMAD.U32 R0, RZ, RZ, UR39 ;  /* 0x00000027ff007e24 */ /* 0x001fe2000f8e00ff */
[----:B------:R-:W-:-:S04]  /*1630*/  MOV R3, UR38 ;  /* 0x0000002600037c02 */ /* 0x000fc80008000f00 */
[----:B------:R-:W-:Y:S02]  /*1640*/  LEA R0, R0, UR40, 0x3 ;  /* 0x0000002800007c11 */ /* 0x000fe4000f8e18ff */
[----:B------:R-:W-:-:S04]  /*1650*/  SHF.L.U32 R3, R3, 0x1f, RZ ;  /* 0x0000001f03037819 */ /* 0x000fc800000006ff */
[----:B------:R0:W1:Y:S01]  /*1660*/  SYNCS.PHASECHK.TRANS64.TRYWAIT P1, [R0+URZ+0x2a830], R3 ;  /* 0x02a83003000075a7 */ /* 0x000062000802017f */
[----:B------:R-:W-:Y:S05]  /*1670*/  @!P0 BRA `(.L_x_2198) ;  /* 0x0000000000048947 */ /* 0x000fea0003800000 */
[----:B------:R-:W-:Y:S01]  /*1680*/  BPT.TRAP 0x1 ;  /* 0x000000040000795c */ /* 0x000fe20000300000 */
.L_x_2198:
[----:B-1----:R-:W-:Y:S05]  /*1690*/  @P1 BRA `(.L_x_2199) ;  /* 0x0000000000081947 */ /* 0x002fea0003800000 */
[----:B------:R-:W1:Y:S02]  /*16a0*/  SYNCS.PHASECHK.TRANS64.TRYWAIT P1, [R0+URZ+0x2a830], R3 ;  /* 0x02a83003000075a7 */ /* 0x000e64000802017f */
[----:B-1----:R-:W-:Y:S05]  /*16b0*/  @!P1 BRA `(.L_x_2200) ;  /* 0x000000dc00489947 */ /* 0x002fea0003800000 */
.L_x_2199:
        /* <DEDUP_REMOVED lines=31> */
[----:B01----:R-:W-:Y:S01]  /*18b0*/  MOV R3, UR9 ;  /* 0x0000000900037c02 */ /* 0x003fe20008000f00 */
        /* <DEDUP_REMOVED lines=67> */
.L_x_2201:
[----:B------:R-:W-:Y:S01]  /*1cf0*/  ISETP.NE.AND P4, PT, R171, 0x1, PT ;  /* 0x00000001ab00780c */ /* 0x000fe20003f85270 */
[----:B------:R-:W-:Y:S01]  /*1d00*/  IMAD.IADD R13, R19, 0x1, R16 ;  /* 0x00000001130d7824 */ /* 0x000fe200078e0210 */
[----:B------:R-:W0:Y:S01]  /*1d10*/  LDC R6, c[0x0][0x2f0] ;  /* 0x0000bc00ff067b82 */ /* 0x000e220000000800 */
[----:B------:R-:W-:Y:S02]  /*1d20*/  ULDC UR4, c[0x0][0x9d8] ;  /* 0x0002760000047ab9 */ /* 0x000fe40000000800 */
[----:B------:R-:W-:Y:S01]  /*1d30*/  FMUL.FTZ R11, R29, UR4 ;  /* 0x000000041d0b7c20 */ /* 0x000fe20008410000 */
[----:B------:R-:W-:Y:S02]  /*1d40*/  IMAD R29, R72, -0x60, RZ ;  /* 0xffffffa0481d7824 */ /* 0x000fe400078e02ff */
[----:B------:R-:W-:Y:S01]  /*1d50*/  FMUL.FTZ R26, R26, UR4 ;  /* 0x000000041a1a7c20 */ /* 0x000fe20008410000 */
[----:B------:R-:W-:Y:S01]  /*1d60*/  FMUL.FTZ R27, R27, UR4 ;  /* 0x000000041b1b7c20 */ /* 0x000fe20008410000 */
[----:B------:R-:W-:Y:S01]  /*1d70*/  FMUL.FTZ R30, R30, UR4 ;  /* 0x000000041e1e7c20 */ /* 0x000fe20008410000 */
[----:B------:R-:W-:-:S02]  /*1d80*/  VIADD R15, R29, 0x61 ;  /* 0x000000611d0f7836 */ /* 0x000fc40000000000 */
[----:B------:R-:W-:Y:S01]  /*1d90*/  FMUL.FTZ R10, R25, UR4 ;  /* 0x00000004190a7c20 */ /* 0x000fe20008410000 */
[----:B------:R-:W-:Y:S01]  /*1da0*/  FMUL.FTZ R31, R31, UR4 ;  /* 0x000000041f1f7c20 */ /* 0x000fe20008410000 */
[----:B------:R-:W1:Y:S01]  /*1db0*/  @P4 LDC R8, c[0x0][0x44c] ;  /* 0x00011300ff084b82 */ /* 0x000e620000000800 */
[----:B------:R-:W-:Y:S01]  /*1dc0*/  IMAD R15, R18, -0x2, R15 ;  /* 0xfffffffe120f7824 */ /* 0x000fe200078e020f */
[----:B------:R-:W2:Y:S01]  /*1dd0*/  MUFU.TANH R26, R26 ;  /* 0x0000001a001a7308 */ /* 0x000ea20000002400 */
[----:B------:R-:W-:Y:S01]  /*1de0*/  FMUL.FTZ R34, R34, UR4 ;  /* 0x0000000422227c20 */ /* 0x000fe20008410000 */
[----:B------:R-:W-:Y:S01]  /*1df0*/  FMUL.FTZ R35, R35, UR4 ;  /* 0x0000000423237c20 */ /* 0x000fe20008410000 */
[----:B------:R-:W-:Y:S01]  /*1e00*/  FMUL.FTZ R36, R36, UR4 ;  /* 0x0000000424247c20 */ /* 0x000fe20008410000 */
[----:B------:R-:W-:Y:S01]  /*1e10*/  FMUL.FTZ R38, R38, UR4 ;  /* 0x0000000426267c20 */ /* 0x000fe20008410000 */
[----:B------:R-:W-:Y:S01]  /*1e20*/  FMUL.FTZ R46, R46, UR4 ;  /* 0x000000042e2e7c20 */ /* 0x000fe20008410000 */
[----:B------:R-:W3:Y:S01]  /*1e30*/  @P4 LDC R14, c[0x0][0x450] ;  /* 0x00011400ff0e4b82 */ /* 0x000ee20000000800 */
[----:B------:R-:W-:Y:S01]  /*1e40*/  FMUL.FTZ R39, R39, UR4 ;  /* 0x0000000427277c20 */ /* 0x000fe20008410000 */
[----:B------:R-:W4:Y:S01]  /*1e50*/  MUFU.TANH R25, R27 ;  /* 0x0000001b00197308 */ /* 0x000f220000002400 */
[----:B------:R-:W-:Y:S01]  /*1e60*/  FMUL.FTZ R50, R50, UR4 ;  /* 0x0000000432327c20 */ /* 0x000fe20008410000 */
[----:B------:R-:W-:Y:S01]  /*1e70*/  FMUL.FTZ R42, R42, UR4 ;  /* 0x000000042a2a7c20 */ /* 0x000fe20008410000 */
[----:B0-----:R-:W-:-:S02]  /*1e80*/  IMAD R20, R6, UR42, R15 ;  /* 0x0000002a06147c24 */ /* 0x001fc4000f8e020f */
        /* <DEDUP_REMOVED lines=10> */
[----:B-1----:R-:W-:-:S04]  /*1f30*/  @P4 IMAD.HI.U32 R7, R13, R8, RZ ;  /* 0x000000080d074227 */ /* 0x002fc800078e00ff */
[----:B------:R-:W-:Y:S01]  /*1f40*/  FMUL.FTZ R66, R66, UR4 ;  /* 0x0000000442427c20 */ /* 0x000fe20008410000 */
[----:B------:R-:W1:Y:S01]  /*1f50*/  MUFU.TANH R31, R31 ;  /* 0x0000001f001f7308 */ /* 0x000e620000002400 */
[----:B------:R-:W-:Y:S01]  /*1f60*/  FMUL.FTZ R67, R67, UR4 ;  /* 0x0000000443437c20 */ /* 0x000fe20008410000 */
[----:B------:R-:W-:Y:S02]  /*1f70*/  IMAD R8, R6, UR42, R29 ;  /* 0x0000002a06087c24 */ /* 0x000fe4000f8e021d */
[----:B------:R-:W-:Y:S01]  /*1f80*/  FMUL.FTZ R70, R70, UR4 ;  /* 0x0000000446467c20 */ /* 0x000fe20008410000 */
[----:B------:R-:W-:Y:S01]  /*1f90*/  FMUL.FTZ R71, R71, UR4 ;  /* 0x0000000447477c20 */ /* 0x000fe20008410000 */
[----:B------:R-:W-:Y:S01]  /*1fa0*/  FMUL.FTZ R9, R24, UR4 ;  /* 0x0000000418097c20 */ /* 0x000fe20008410000 */
[----:B---3--:R-:W-:Y:S01]  /*1fb0*/  @P4 SHF.R.U32.HI R13, RZ, R14, R7 ;  /* 0x0000000eff0d4219 */ /* 0x008fe20000011607 */
[----:B------:R-:W-:Y:S01]  /*1fc0*/  VIADD R29, R8, 0x60 ;  /* 0x00000060081d7836 */ /* 0x000fe20000000000 */
[----:B------:R-:W3:Y:S01]  /*1fd0*/  LDC R7, c[0x0][0x288] ;  /* 0x0000a200ff077b82 */ /* 0x000ee20000000800 */
[----:B------:R-:W-:Y:S01]  /*1fe0*/  MUFU.TANH R34, R34 ;  /* 0x0000002200227308 */ /* 0x000fe20000002400 */
[----:B------:R-:W-:Y:S01]  /*1ff0*/  FMUL.FTZ R12, R28, UR4 ;  /* 0x000000041c0c7c20 */ /* 0x000fe20008410000 */
[----:B------:R-:W3:Y:S01]  /*2000*/  SHFL.IDX PT, R21, R13, 0x1, 0x1c1f ;  /* 0x003c1f000d157f89 */ /* 0x000ee200000e0000 */
[----:B------:R-:W-:-:S02]  /*2010*/  IMAD R14, R18, -0x2, R29 ;  /* 0xfffffffe120e7824 */ /* 0x000fc400078e021d */
[----:B------:R-:W-:Y:S01]  /*2020*/  FMUL.FTZ R32, R32, UR4 ;  /* 0x0000000420207c20 */ /* 0x000fe20008410000 */
[----:B------:R-:W-:Y:S01]  /*2030*/  FMUL.FTZ R33, R33, UR4 ;  /* 0x0000000421217c20 */ /* 0x000fe20008410000 */
[----:B------:R-:W-:Y:S01]  /*2040*/  SHFL.IDX PT, R13, R13, RZ, 0x1c1f ;  /* 0x001c1fff0d0d7589 */ /* 0x000fe200000e0000 */
[----:B------:R-:W-:Y:S01]  /*2050*/  FMUL.FTZ R37, R37, UR4 ;  /* 0x0000000425257c20 */ /* 0x000fe20008410000 */
[----:B------:R-:W5:Y:S01]  /*2060*/  MUFU.TANH R35, R35 ;  /* 0x0000002300237308 */ /* 0x000f620000002400 */
[----:B------:R-:W-:Y:S01]  /*2070*/  FMUL.FTZ R40, R40, UR4 ;  /* 0x0000000428287c20 */ /* 0x000fe20008410000 */
[----:B------:R-:W-:Y:S01]  /*2080*/  FMUL.FTZ R41, R41, UR4 ;  /* 0x0000000429297c20 */ /* 0x000fe20008410000 */
[----:B------:R-:W-:Y:S01]  /*2090*/  FMUL.FTZ R44, R44, UR4 ;  /* 0x000000042c2c7c20 */ /* 0x000fe20008410000 */
[----:B------:R-:W-:Y:S01]  /*20a0*/  FMUL.FTZ R45, R45, UR4 ;  /* 0x000000042d2d7c20 */ /* 0x000fe20008410000 */
[----:B------:R-:W-:Y:S01]  /*20b0*/  FMUL.FTZ R48, R48, UR4 ;  /* 0x0000000430307c20 */ /* 0x000fe20008410000 */
[----:B------:R-:W-:Y:S01]  /*20c0*/  FMUL.FTZ R49, R49, UR4 ;  /* 0x0000000431317c20 */ /* 0x000fe20008410000 */
[----:B------:R-:W-:Y:S01]  /*20d0*/  FMUL.FTZ R52, R52, UR4 ;  /* 0x0000000434347c20 */ /* 0x000fe20008410000 */
[----:B------:R2:W-:Y:S01]  /*20e0*/  MUFU.TANH R27, R36 ;  /* 0x00000024001b7308 */ /* 0x0005e20000002400 */
        /* <DEDUP_REMOVED lines=8> */
[----:B------:R-:W-:Y:S01]  /*2170*/  FMUL.FTZ R68, R68, UR4 ;  /* 0x0000000444447c20 */ /* 0x000fe20008410000 */
[----:B---3--:R-:W-:Y:S01]  /*2180*/  IADD3 R21, R21, -R7, R20 ;  /* 0x8000000715157210 */ /* 0x008fe20007ffe014 */
[----:B------:R-:W-:Y:S01]  /*2190*/  FMUL.FTZ R69, R69, UR4 ;  /* 0x0000000445457c20 */ /* 0x000fe20008410000 */
[----:B------:R-:W-:-:S02]  /*21a0*/  ULDC UR4, c[0x0][0x988] ;  /* 0x0002620000047ab9 */ /* 0x000fc40000000800 */
[----:B------:R-:W-:Y:S02]  /*21b0*/  VIMNMX R21, R14, R21, PT ;  /* 0x000000150e157248 */ /* 0x000fe40003fe0100 */
[----:B------:R0:W-:Y:S02]  /*21c0*/  MUFU.TANH R84, R46 ;  /* 0x0000002e00547308 */ /* 0x0001e40000002400 */
[C---:B------:R-:W-:Y:S02]  /*21d0*/  ISETP.GT.AND P1, PT, R21.reuse, RZ, PT ;  /* 0x000000ff1500720c */ /* 0x040fe40003f24270 */
[C---:B------:R-:W-:Y:S02]  /*21e0*/  ISETP.GT.AND P2, PT, R21.reuse, 0x1, PT ;  /* 0x000000011500780c */ /* 0x040fe40003f44270 */
[----:B------:R-:W-:Y:S02]  /*21f0*/  ISETP.GT.AND P3, PT, R21, 0x8, PT ;  /* 0x000000081500780c */ /* 0x000fe40003f64270 */
[----:B--2---:R-:W-:Y:S01]  /*2200*/  FSEL R36, R26, -INF , P1 ;  /* 0xff8000001a247808 */ /* 0x004fe20000800000 */
[----:B------:R-:W2:Y:S01]  /*2210*/  MUFU.TANH R39, R39 ;  /* 0x0000002700277308 */ /* 0x000ea20000002400 */
[----:B----4-:R-:W-:-:S02]  /*2220*/  FSEL R25, R25, -INF , P2 ;  /* 0xff80000019197808 */ /* 0x010fc40001000000 */
[C---:B------:R-:W-:Y:S02]  /*2230*/  ISETP.GT.AND P1, PT, R21.reuse, 0x9, PT ;  /* 0x000000091500780c */ /* 0x040fe40003f24270 */
[----:B0-----:R-:W-:Y:S02]  /*2240*/  FSEL R46, R30, -INF , P3 ;  /* 0xff8000001e2e7808 */ /* 0x001fe40001800000 */
[----:B------:R-:W-:Y:S01]  /*2250*/  FMNMX.FTZ R15, R36, R25, !PT ;  /* 0x00000019240f7209 */ /* 0x000fe20007810000 */
[----:B------:R1:W-:Y:S01]  /*2260*/  MUFU.TANH R88, R50 ;  /* 0x0000003200587308 */ /* 0x0003e20000002400 */
[----:B------:R-:W-:Y:S02]  /*2270*/  ISETP.GT.AND P2, PT, R21, 0x10, PT ;  /* 0x000000101500780c */ /* 0x000fe40003f44270 */
[----:B------:R-:W-:-:S05]  /*2280*/  FMNMX.FTZ R15, R46, R15, !PT ;  /* 0x0000000f2e0f7209 */ /* 0x000fca0007810000 */
[----:B------:R-:W0:Y:S01]  /*2290*/  MUFU.TANH R42, R42 ;  /* 0x0000002a002a7308 */ /* 0x000e220000002400 */
[----:B-1----:R-:W-:Y:S02]  /*22a0*/  FSEL R50, R31, -INF , P1 ;  /* 0xff8000001f327808 */ /* 0x002fe40000800000 */
[----:B------:R-:W-:Y:S02]  /*22b0*/  ISETP.GT.AND P1, PT, R21, 0x11, PT ;  /* 0x000000111500780c */ /* 0x000fe40003f24270 */
[----:B------:R-:W-:Y:S02]  /*22c0*/  FMNMX.FTZ R15, R50, R15, !PT ;  /* 0x0000000f320f7209 */ /* 0x000fe40007810000 */
[----:B-----5:R-:W-:Y:S01]  /*22d0*/  FSEL R74, R35, -INF , P1 ;  /* 0xff800000234a7808 */ /* 0x020fe20000800000 */
[----:B------:R1:W-:Y:S01]  /*22e0*/  MUFU.TANH R92, R54 ;  /* 0x00000036005c7308 */ /* 0x0003e20000002400 */
[----:B------:R-:W-:Y:S01]  /*22f0*/  ISETP.GT.AND P1, PT, R21, 0x19, PT ;  /* 0x000000191500780c */ /* 0x000fe20003f24270 */
[----:B------:R-:W3:Y:S03]  /*2300*/  @P4 LDC R35, c[0x0][0x44c] ;  /* 0x00011300ff234b82 */ /* 0x000ee60000000800 */
[----:B--2---:R-:W-:Y:S01]  /*2310*/  FSEL R78, R39, -INF , P1 ;  /* 0xff800000274e7808 */ /* 0x004fe20000800000 */
[----:B------:R-:W-:Y:S01]  /*2320*/  IMAD R39, R6, UR42, -R7 ;  /* 0x0000002a06277c24 */ /* 0x000fe2000f8e0a07 */
[----:B------:R-:W-:Y:S01]  /*2330*/  ISETP.GT.AND P1, PT, R21, 0x21, PT ;  /* 0x000000211500780c */ /* 0x000fe20003f24270 */
[----:B------:R-:W2:Y:S01]  /*2340*/  MUFU.TANH R43, R43 ;  /* 0x0000002b002b7308 */ /* 0x000ea20000002400 */
[----:B-1----:R-:W-:-:S02]  /*2350*/  FSEL R54, R34, -INF , P2 ;  /* 0xff80000022367808 */ /* 0x002fc40001000000 */
[C---:B------:R-:W-:Y:S02]  /*2360*/  ISETP.GT.AND P2, PT, R21.reuse, 0x18, PT ;  /* 0x000000181500780c */ /* 0x040fe40003f44270 */
[----:B------:R-:W-:Y:S02]  /*2370*/  FMNMX.FTZ R15, R54, R15, !PT ;  /* 0x0000000f360f7209 */ /* 0x000fe40007810000 */
[----:B------:R-:W-:Y:S01]  /*2380*/  FSEL R76, R38, -INF , P2 ;  /* 0xff800000264c7808 */ /* 0x000fe20001000000 */
[----:B------:R-:W1:Y:S01]  /*2390*/  MUFU.TANH R47, R47 ;  /* 0x0000002f002f7308 */ /* 0x000e620000002400 */
[----:B------:R-:W-:Y:S02]  /*23a0*/  FMNMX.FTZ R15, R74, R15, !PT ;  /* 0x0000000f4a0f7209 */ /* 0x000fe40007810000 */
[----:B------:R-:W-:Y:S02]  /*23b0*/  ISETP.GT.AND P2, PT, R21, 0x20, PT ;  /* 0x000000201500780c */ /* 0x000fe40003f44270 */
[----:B------:R-:W-:-:S02]  /*23c0*/  FMNMX.FTZ R15, R76, R15, !PT ;  /* 0x0000000f4c0f7209 */ /* 0x000fc40007810000 */
[----:B0-----:R-:W-:Y:S01]  /*23d0*/  FSEL R80, R42, -INF , P2 ;  /* 0xff8000002a507808 */ /* 0x001fe20001000000 */
[----:B------:R-:W0:Y:S01]  /*23e0*/  MUFU.TANH R51, R51 ;  /* 0x0000003300337308 */ /* 0x000e220000002400 */
[----:B------:R-:W-:Y:S02]  /*23f0*/  FMNMX.FTZ R15, R78, R15, !PT ;  /* 0x0000000f4e0f7209 */ /* 0x000fe40007810000 */
[----:B------:R-:W-:Y:S02]  /*2400*/  ISETP.GT.AND P2, PT, R21, 0x28, PT ;  /* 0x000000281500780c */ /* 0x000fe40003f44270 */
[----:B--2---:R-:W-:Y:S02]  /*2410*/  FSEL R82, R43, -INF , P1 ;  /* 0xff8000002b527808 */ /* 0x004fe40000800000 */
[----:B------:R-:W-:Y:S01]  /*2420*/  FMNMX.FTZ R15, R80, R15, !PT ;  /* 0x0000000f500f7209 */ /* 0x000fe20007810000 */
[----:B------:R-:W2:Y:S01]  /*2430*/  MUFU.TANH R55, R55 ;  /* 0x0000003700377308 */ /* 0x000ea20000002400 */
[----:B------:R-:W-:-:S02]  /*2440*/  ISETP.GT.AND P1, PT, R21, 0x29, PT ;  /* 0x000000291500780c */ /* 0x000fc40003f24270 */
[----:B------:R-:W-:Y:S02]  /*2450*/  FSEL R84, R84, -INF , P2 ;  /* 0xff80000054547808 */ /* 0x000fe40001000000 */
[----:B------:R-:W-:Y:S02]  /*2460*/  FMNMX.FTZ R15, R82, R15, !PT ;  /* 0x0000000f520f7209 */ /* 0x000fe40007810000 */
[----:B------:R-:W-:Y:S01]  /*2470*/  ISETP.GT.AND P2, PT, R21, 0x30, PT ;  /* 0x000000301500780c */ /* 0x000fe20003f44270 */
[----:B------:R-:W4:Y:S01]  /*2480*/  MUFU.TANH R58, R58 ;  /* 0x0000003a003a7308 */ /* 0x000f220000002400 */
[----:B-1----:R-:W-:Y:S02]  /*2490*/  FSEL R86, R47, -INF , P1 ;  /* 0xff8000002f567808 */ /* 0x002fe40000800000 */
[----:B------:R-:W-:Y:S02]  /*24a0*/  FMNMX.FTZ R15, R84, R15, !PT ;  /* 0x0000000f540f7209 */ /* 0x000fe40007810000 */
[----:B------:R-:W-:-:S02]  /*24b0*/  ISETP.GT.AND P1, PT, R21, 0x31, PT ;  /* 0x000000311500780c */ /* 0x000fc40003f24270 */
[----:B------:R-:W-:Y:S01]  /*24c0*/  FSEL R88, R88, -INF , P2 ;  /* 0xff80000058587808 */ /* 0x000fe20001000000 */
[----:B------:R-:W1:Y:S01]  /*24d0*/  MUFU.TANH R59, R59 ;  /* 0x0000003b003b7308 */ /* 0x000e620000002400 */
[----:B------:R-:W-:Y:S02]  /*24e0*/  FMNMX.FTZ R15, R86, R15, !PT ;  /* 0x0000000f560f7209 */ /* 0x000fe40007810000 */
[----:B------:R-:W-:Y:S02]  /*24f0*/  ISETP.GT.AND P2, PT, R21, 0x38, PT ;  /* 0x000000381500780c */ /* 0x000fe40003f44270 */
[----:B0-----:R-:W-:Y:S02]  /*2500*/  FSEL R90, R51, -INF , P1 ;  /* 0xff800000335a7808 */ /* 0x001fe40000800000 */
[----:B------:R-:W-:Y:S01]  /*2510*/  FMNMX.FTZ R15, R88, R15, !PT ;  /* 0x0000000f580f7209 */ /* 0x000fe20007810000 */
[----:B------:R-:W0:Y:S01]  /*2520*/  MUFU.TANH R62, R62 ;  /* 0x0000003e003e7308 */ /* 0x000e220000002400 */
[----:B------:R-:W-:-:S02]  /*2530*/  ISETP.GT.AND P1, PT, R21, 0x39, PT ;  /* 0x000000391500780c */ /* 0x000fc40003f24270 */
[----:B------:R-:W-:Y:S02]  /*2540*/  FSEL R92, R92, -INF , P2 ;  /* 0xff8000005c5c7808 */ /* 0x000fe40001000000 */
[----:B------:R-:W-:Y:S02]  /*2550*/  FMNMX.FTZ R15, R90, R15, !PT ;  /* 0x0000000f5a0f7209 */ /* 0x000fe40007810000 */
[----:B------:R-:W-:Y:S01]  /*2560*/  ISETP.GT.AND P2, PT, R21, 0x40, PT ;  /* 0x000000401500780c */ /* 0x000fe20003f44270 */
[----:B------:R-:W5:Y:S01]  /*2570*/  MUFU.TANH R63, R63 ;  /* 0x0000003f003f7308 */ /* 0x000f620000002400 */
[----:B--2---:R-:W-:Y:S02]  /*2580*/  FSEL R94, R55, -INF , P1 ;  /* 0xff800000375e7808 */ /* 0x004fe40000800000 */
[----:B------:R-:W-:Y:S02]  /*2590*/  FMNMX.FTZ R15, R92, R15, !PT ;  /* 0x0000000f5c0f7209 */ /* 0x000fe40007810000 */
[----:B------:R-:W-:-:S02]  /*25a0*/  ISETP.GT.AND P1, PT, R21, 0x41, PT ;  /* 0x000000411500780c */ /* 0x000fc40003f24270 */
[----:B----4-:R-:W-:Y:S01]  /*25b0*/  FSEL R96, R58, -INF , P2 ;  /* 0xff8000003a607808 */ /* 0x010fe20001000000 */
[----:B------:R-:W2:Y:S01]  /*25c0*/  MUFU.TANH R66, R66 ;  /* 0x0000004200427308 */ /* 0x000ea20000002400 */
[----:B------:R-:W-:Y:S02]  /*25d0*/  FMNMX.FTZ R15, R94, R15, !PT ;  /* 0x0000000f5e0f7209 */ /* 0x000fe40007810000 */
[----:B------:R-:W-:Y:S02]  /*25e0*/  ISETP.GT.AND P2, PT, R21, 0x48, PT ;  /* 0x000000481500780c */ /* 0x000fe40003f44270 */
[----:B-1----:R-:W-:Y:S02]  /*25f0*/  FSEL R98, R59, -INF , P1 ;  /* 0xff8000003b627808 */ /* 0x002fe40000800000 */
[----:B------:R-:W-:Y:S01]  /*2600*/  FMNMX.FTZ R15, R96, R15, !PT ;  /* 0x0000000f600f7209 */ /* 0x000fe20007810000 */
[----:B------:R-:W1:Y:S01]  /*2610*/  MUFU.TANH R67, R67 ;  /* 0x0000004300437308 */ /* 0x000e620000002400 */
[----:B------:R-:W-:-:S02]  /*2620*/  ISETP.GT.AND P1, PT, R21, 0x49, PT ;  /* 0x000000491500780c */ /* 0x000fc40003f24270 */
[----:B0-----:R-:W-:Y:S02]  /*2630*/  FSEL R100, R62, -INF , P2 ;  /* 0xff8000003e647808 */ /* 0x001fe40001000000 */
[----:B------:R-:W-:Y:S02]  /*2640*/  FMNMX.FTZ R15, R98, R15, !PT ;  /* 0x0000000f620f7209 */ /* 0x000fe40007810000 */
[----:B------:R-:W-:Y:S01]  /*2650*/  ISETP.GT.AND P2, PT, R21, 0x50, PT ;  /* 0x000000501500780c */ /* 0x000fe20003f44270 */
[----:B------:R2:W0:Y:S01]  /*2660*/  MUFU.TANH R106, R70 ;  /* 0x00000046006a7308 */ /* 0x0004220000002400 */
[----:B-----5:R-:W-:Y:S02]  /*2670*/  FSEL R102, R63, -INF , P1 ;  /* 0xff8000003f667808 */ /* 0x020fe40000800000 */
[----:B------:R-:W-:Y:S02]  /*2680*/  FMNMX.FTZ R15, R100, R15, !PT ;  /* 0x0000000f640f7209 */ /* 0x000fe40007810000 */
[----:B------:R-:W-:-:S02]  /*2690*/  ISETP.GT.AND P1, PT, R21, 0x51, PT ;  /* 0x000000511500780c */ /* 0x000fc40003f24270 */
[----:B------:R-:W-:Y:S01]  /*26a0*/  FMNMX.FTZ R15, R102, R15, !PT ;  /* 0x0000000f660f7209 */ /* 0x000fe20007810000 */
[----:B------:R-:W4:Y:S01]  /*26b0*/  MUFU.TANH R8, R71 ;  /* 0x0000004700087308 */ /* 0x000f220000002400 */
[----:B--2---:R-:W-:Y:S02]  /*26c0*/  FSEL R70, R66, -INF , P2 ;  /* 0xff80000042467808 */ /* 0x004fe40001000000 */
[----:B------:R-:W-:Y:S02]  /*26d0*/  ISETP.GT.AND P2, PT, R21, 0x58, PT ;  /* 0x000000581500780c */ /* 0x000fe40003f44270 */
[----:B-1----:R-:W-:Y:S02]  /*26e0*/  FSEL R104, R67, -INF , P1 ;  /* 0xff80000043687808 */ /* 0x002fe40000800000 */
[----:B------:R-:W-:Y:S01]  /*26f0*/  FMNMX.FTZ R15, R70, R15, !PT ;  /* 0x0000000f460f7209 */ /* 0x000fe20007810000 */
[----:B------:R-:W1:Y:S01]  /*2700*/  MUFU.TANH R9, R9 ;  /* 0x0000000900097308 */ /* 0x000e620000002400 */
[----:B------:R-:W-:-:S02]  /*2710*/  ISETP.GT.AND P1, PT, R21, 0x59, PT ;  /* 0x000000591500780c */ /* 0x000fc40003f24270 */
[----:B0-----:R-:W-:Y:S02]  /*2720*/  FSEL R106, R106, -INF , P2 ;  /* 0xff8000006a6a7808 */ /* 0x001fe40001000000 */
[----:B------:R-:W-:-:S03]  /*2730*/  FMNMX.FTZ R15, R104, R15, !PT ;  /* 0x0000000f680f7209 */ /* 0x000fc60007810000 */
[----:B------:R-:W0:Y:S01]  /*2740*/  MUFU.TANH R10, R10 ;  /* 0x0000000a000a7308 */ /* 0x000e220000002400 */
[----:B----4-:R-:W-:Y:S02]  /*2750*/  FSEL R8, R8, -INF , P1 ;  /* 0xff80000008087808 */ /* 0x010fe40000800000 */
[----:B------:R-:W-:-:S04]  /*2760*/  FMNMX.FTZ R15, R106, R15, !PT ;  /* 0x0000000f6a0f7209 */ /* 0x000fc80007810000 */
[----:B------:R-:W-:Y:S01]  /*2770*/  FMNMX.FTZ R15, R8, R15, !PT ;  /* 0x0000000f080f7209 */ /* 0x000fe20007810000 */
[----:B------:R-:W-:Y:S04]  /*2780*/  MUFU.TANH R12, R12 ;  /* 0x0000000c000c7308 */ /* 0x000fe80000002400 */
[----:B------:R-:W2:Y:S04]  /*2790*/  SHFL.BFLY PT, R24, R15, 0x2, 0x1f ;  /* 0x0c401f000f187f89 */ /* 0x000ea800000e0000 */
[----:B------:R-:W4:Y:S08]  /*27a0*/  MUFU.TANH R11, R11 ;  /* 0x0000000b000b7308 */ /* 0x000f300000002400 */
[----:B------:R-:W5:Y:S08]  /*27b0*/  MUFU.TANH R28, R32 ;  /* 0x00000020001c7308 */ /* 0x000f700000002400 */
[----:B------:R-:W3:Y:S01]  /*27c0*/  MUFU.TANH R33, R33 ;  /* 0x0000002100217308 */ /* 0x000ee20000002400 */
[----:B--2---:R-:W-:-:S02]  /*27d0*/  FMNMX.FTZ R24, R15, R24, !PT ;  /* 0x000000180f187209 */ /* 0x004fc40007810000 */
[----:B------:R-:W-:-:S05]  /*27e0*/  IADD3 R15, R20, -R7, RZ ;  /* 0x80000007140f7210 */ /* 0x000fca0007ffe0ff */
[----:B------:R-:W2:Y:S01]  /*27f0*/  MUFU.TANH R37, R37 ;  /* 0x0000002500257308 */ /* 0x000ea20000002400 */
[----:B------:R-:W3:Y:S01]  /*2800*/  SHFL.BFLY PT, R21, R24, 0x1, 0x1f ;  /* 0x0c201f0018157f89 */ /* 0x000ee200000e0000 */
[----:B------:R-:W-:-:S04]  /*2810*/  VIADDMNMX R13, R13, R15, R14, PT ;  /* 0x0000000f0d0d7246 */ /* 0x000fc8000380010e */
[C---:B------:R-:W-:Y:S02]  /*2820*/  ISETP.GT.AND P1, PT, R13.reuse, RZ, PT ;  /* 0x000000ff0d00720c */ /* 0x040fe40003f24270 */
[C---:B------:R-:W-:Y:S01]  /*2830*/  ISETP.GT.AND P2, PT, R13.reuse, 0x1, PT ;  /* 0x000000010d00780c */ /* 0x040fe20003f44270 */
[----:B------:R-:W2:Y:S01]  /*2840*/  MUFU.TANH R40, R40 ;  /* 0x0000002800287308 */ /* 0x000ea20000002400 */
[----:B------:R-:W-:Y:S02]  /*2850*/  ISETP.GT.AND P3, PT, R13, 0x8, PT ;  /* 0x000000080d00780c */ /* 0x000fe40003f64270 */
[----:B-1----:R-:W-:Y:S01]  /*2860*/  FSEL R20, R9, -INF , P1 ;  /* 0xff80000009147808 */ /* 0x002fe20000800000 */
[----:B------:R-:W-:Y:S01]  /*2870*/  IMAD.U32 R9, RZ, RZ, UR4 ;  /* 0x00000004ff097e24 */ /* 0x000fe2000f8e00ff */
[----:B0-----:R-:W-:Y:S02]  /*2880*/  FSEL R15, R10, -INF , P2 ;  /* 0xff8000000a0f7808 */ /* 0x001fe40001000000 */
[C---:B------:R-:W-:Y:S01]  /*2890*/  ISETP.GT.AND P1, PT, R13.reuse, 0x9, PT ;  /* 0x000000090d00780c */ /* 0x040fe20003f24270 */
[----:B------:R-:W0:Y:S01]  /*28a0*/  MUFU.TANH R41, R41 ;  /* 0x0000002900297308 */ /* 0x000e220000002400 */
[----:B------:R-:W-:-:S02]  /*28b0*/  ISETP.GT.AND P2, PT, R13, 0x10, PT ;  /* 0x000000100d00780c */ /* 0x000fc40003f44270 */
[----:B----4-:R-:W-:Y:S02]  /*28c0*/  FSEL R26, R11, -INF , P1 ;  /* 0xff8000000b1a7808 */ /* 0x010fe40000800000 */
[C---:B------:R-:W-:Y:S02]  /*28d0*/  ISETP.GT.AND P1, PT, R13.reuse, 0x11, PT ;  /* 0x000000110d00780c */ /* 0x040fe40003f24270 */
[----:B-----5:R-:W-:Y:S01]  /*28e0*/  FSEL R28, R28, -INF , P2 ;  /* 0xff8000001c1c7808 */ /* 0x020fe20001000000 */
[----:B------:R-:W1:Y:S01]  /*28f0*/  MUFU.TANH R44, R44 ;  /* 0x0000002c002c7308 */ /* 0x000e620000002400 */
[----:B---3--:R-:W-:Y:S02]  /*2900*/  FMNMX.FTZ R14, R24, R21, !PT ;  /* 0x00000015180e7209 */ /* 0x008fe40007810000 */
[----:B------:R-:W-:Y:S02]  /*2910*/  FSEL R24, R12, -INF , P3 ;  /* 0xff8000000c187808 */ /* 0x000fe40001800000 */
[----:B------:R-:W-:Y:S01]  /*2920*/  FMNMX.FTZ R21, R20, R15, !PT ;  /* 0x0000000f14157209 */ /* 0x000fe20007810000 */
[----:B------:R-:W-:Y:S01]  /*2930*/  FMUL.FTZ R10, R14, R9 ;  /* 0x000000090e0a7220 */ /* 0x000fe20000410000 */
[----:B------:R-:W-:Y:S01]  /*2940*/  ISETP.GT.AND P3, PT, R13, 0x18, PT ;  /* 0x000000180d00780c */ /* 0x000fe20003f64270 */
[----:B------:R-:W3:Y:S01]  /*2950*/  MUFU.TANH R42, R45 ;  /* 0x0000002d002a7308 */ /* 0x000ee20000002400 */
[----:B------:R-:W-:-:S02]  /*2960*/  FMNMX.FTZ R21, R24, R21, !PT ;  /* 0x0000001518157209 */ /* 0x000fc40007810000 */
[----:B------:R-:W-:Y:S02]  /*2970*/  FSEL R30, R33, -INF , P1 ;  /* 0xff800000211e7808 */ /* 0x000fe40000800000 */
[----:B------:R-:W-:Y:S02]  /*2980*/  FMNMX.FTZ R21, R26, R21, !PT ;  /* 0x000000151a157209 */ /* 0x000fe40007810000 */
[----:B------:R-:W-:Y:S01]  /*2990*/  FSETP.NEU.FTZ.AND P2, PT, R14, -INF , PT ;  /* 0xff8000000e00780b */ /* 0x000fe20003f5d000 */
[----:B------:R-:W4:Y:S01]  /*29a0*/  MUFU.TANH R48, R48 ;  /* 0x0000003000307308 */ /* 0x000f220000002400 */
[----:B------:R-:W-:Y:S02]  /*29b0*/  FMNMX.FTZ R21, R28, R21, !PT ;  /* 0x000000151c157209 */ /* 0x000fe40007810000 */
[----:B------:R-:W-:Y:S02]  /*29c0*/  ISETP.GT.AND P1, PT, R13, 0x19, PT ;  /* 0x000000190d00780c */ /* 0x000fe40003f24270 */
[----:B------:R-:W-:-:S02]  /*29d0*/  FSEL R32, R27, -INF , P3 ;  /* 0xff8000001b207808 */ /* 0x000fc40001800000 */
[----:B------:R-:W-:Y:S01]  /*29e0*/  FMNMX.FTZ R21, R30, R21, !PT ;  /* 0x000000151e157209 */ /* 0x000fe20007810000 */
[----:B------:R-:W5:Y:S01]  /*29f0*/  MUFU.TANH R49, R49 ;  /* 0x0000003100317308 */ /* 0x000f620000002400 */
[----:B------:R-:W-:Y:S02]  /*2a00*/  FSEL R33, R10, RZ, P2 ;  /* 0x000000ff0a217208 */ /* 0x000fe40001000000 */
[----:B------:R-:W-:Y:S02]  /*2a10*/  ISETP.GT.AND P2, PT, R13, 0x20, PT ;  /* 0x000000200d00780c */ /* 0x000fe40003f44270 */
[----:B--2---:R-:W-:Y:S01]  /*2a20*/  FSEL R34, R37, -INF , P1 ;  /* 0xff80000025227808 */ /* 0x004fe20000800000 */
[--C-:B------:R-:W-:Y:S01]  /*2a30*/  FFMA.FTZ R157, R36, R9, -R33.reuse ;  /* 0x00000009249d7223 */ /* 0x100fe20000010821 */
[----:B------:R-:W-:Y:S01]  /*2a40*/  FMNMX.FTZ R21, R32, R21, !PT ;  /* 0x0000001520157209 */ /* 0x000fe20007810000 */
[----:B------:R-:W2:Y:S01]  /*2a50*/  MUFU.TANH R52, R52 ;  /* 0x0000003400347308 */ /* 0x000ea20000002400 */
[----:B------:R-:W-:Y:S01]  /*2a60*/  ISETP.GT.AND P1, PT, R13, 0x21, PT ;  /* 0x000000210d00780c */ /* 0x000fe20003f24270 */
[-CC-:B------:R-:W-:Y:S01]  /*2a70*/  FFMA.FTZ R10, R46, R9.reuse, -R33.reuse ;  /* 0x000000092e0a7223 */ /* 0x180fe20000010821 */
[----:B------:R-:W-:Y:S01]  /*2a80*/  FSEL R36, R40, -INF , P2 ;  /* 0xff80000028247808 */ /* 0x000fe20001000000 */
[--C-:B------:R-:W-:Y:S01]  /*2a90*/  FFMA.FTZ R11, R50, R9, -R33.reuse ;  /* 0x00000009320b7223 */ /* 0x100fe20000010821 */
[----:B------:R-:W-:Y:S01]  /*2aa0*/  FMNMX.FTZ R21, R34, R21, !PT ;  /* 0x0000001522157209 */ /* 0x000fe20007810000 */
[--C-:B------:R-:W-:Y:S01]  /*2ab0*/  FFMA.FTZ R12, R25, R9, -R33.reuse ;  /* 0x00000009190c7223 */ /* 0x100fe20000010821 */
[----:B------:R-:W-:Y:S01]  /*2ac0*/  ISETP.GT.AND P2, PT, R13, 0x28, PT ;  /* 0x000000280d00780c */ /* 0x000fe20003f44270 */
[----:B------:R-:W2:Y:S01]  /*2ad0*/  MUFU.TANH R53, R53 ;  /* 0x0000003500357308 */ /* 0x000ea20000002400 */
[----:B0-----:R-:W-:Y:S01]  /*2ae0*/  FSEL R38, R41, -INF , P1 ;  /* 0xff80000029267808 */ /* 0x001fe20000800000 */
[----:B------:R-:W0:Y:S01]  /*2af0*/  @P4 LDC R37, c[0x0][0x450] ;  /* 0x00011400ff254b82 */ /* 0x000e220000000800 */
[----:B------:R-:W-:Y:S01]  /*2b00*/  FMNMX.FTZ R21, R36, R21, !PT ;  /* 0x0000001524157209 */ /* 0x000fe20007810000 */
[-CC-:B------:R-:W-:Y:S01]  /*2b10*/  FFMA.FTZ R74, R74, R9.reuse, -R33.reuse ;  /* 0x000000094a4a7223 */ /* 0x180fe20000010821 */
[C---:B------:R-:W-:Y:S01]  /*2b20*/  ISETP.GT.AND P1, PT, R13.reuse, 0x29, PT ;  /* 0x000000290d00780c */ /* 0x040fe20003f24270 */
[--C-:B------:R-:W-:Y:S01]  /*2b30*/  FFMA.FTZ R76, R76, R9, -R33.reuse ;  /* 0x000000094c4c7223 */ /* 0x100fe20000010821 */
[----:B-1----:R-:W-:Y:S01]  /*2b40*/  FSEL R40, R44, -INF , P2 ;  /* 0xff8000002c287808 */ /* 0x002fe20001000000 */
[----:B------:R-:W1:Y:S01]  /*2b50*/  MUFU.TANH R56, R56 ;  /* 0x0000003800387308 */ /* 0x000e620000002400 */
[----:B------:R-:W-:Y:S01]  /*2b60*/  FMNMX.FTZ R21, R38, R21, !PT ;  /* 0x0000001526157209 */ /* 0x000fe20007810000 */
[-CC-:B------:R-:W-:Y:S01]  /*2b70*/  FFMA.FTZ R78, R78, R9.reuse, -R33.reuse ;  /* 0x000000094e4e7223 */ /* 0x180fe20000010821 */
[C---:B------:R-:W-:Y:S01]  /*2b80*/  ISETP.GT.AND P2, PT, R13.reuse, 0x30, PT ;  /* 0x000000300d00780c */ /* 0x040fe20003f44270 */
[-CC-:B------:R-:W-:Y:S01]  /*2b90*/  FFMA.FTZ R80, R80, R9.reuse, -R33.reuse ;  /* 0x0000000950507223 */ /* 0x180fe20000010821 */
[----:B---3--:R-:W-:Y:S01]  /*2ba0*/  FSEL R42, R42, -INF , P1 ;  /* 0xff8000002a2a7808 */ /* 0x008fe20000800000 */
[--C-:B------:R-:W-:Y:S01]  /*2bb0*/  FFMA.FTZ R82, R82, R9, -R33.reuse ;  /* 0x0000000952527223 */ /* 0x100fe20000010821 */
[----:B------:R-:W-:Y:S01]  /*2bc0*/  FMNMX.FTZ R21, R40, R21, !PT ;  /* 0x0000001528157209 */ /* 0x000fe20007810000 */
[----:B------:R-:W-:Y:S01]  /*2bd0*/  MUFU.TANH R57, R57 ;  /* 0x0000003900397308 */ /* 0x000fe20000002400 */
[C---:B------:R-:W-:Y:S01]  /*2be0*/  ISETP.GT.AND P1, PT, R13.reuse, 0x31, PT ;  /* 0x000000310d00780c */ /* 0x040fe20003f24270 */
[-CC-:B------:R-:W-:Y:S01]  /*2bf0*/  FFMA.FTZ R84, R84, R9.reuse, -R33.reuse ;  /* 0x0000000954547223 */ /* 0x180fe20000010821 */
[----:B----4-:R-:W-:Y:S01]  /*2c00*/  FSEL R44, R48, -INF , P2 ;  /* 0xff800000302c7808 */ /* 0x010fe20001000000 */
[--C-:B------:R-:W-:Y:S01]  /*2c10*/  FFMA.FTZ R86, R86, R9, -R33.reuse ;  /* 0x0000000956567223 */ /* 0x100fe20000010821 */
[----:B------:R-:W-:Y:S01]  /*2c20*/  FMNMX.FTZ R21, R42, R21, !PT ;  /* 0x000000152a157209 */ /* 0x000fe20007810000 */
[-CC-:B------:R-:W-:Y:S01]  /*2c30*/  FFMA.FTZ R88, R88, R9.reuse, -R33.reuse ;  /* 0x0000000958587223 */ /* 0x180fe20000010821 */
[----:B------:R-:W-:Y:S01]  /*2c40*/  ISETP.GT.AND P2, PT, R13, 0x38, PT ;  /* 0x000000380d00780c */ /* 0x000fe20003f44270 */
[----:B------:R-:W3:Y:S01]  /*2c50*/  MUFU.TANH R60, R60 ;  /* 0x0000003c003c7308 */ /* 0x000ee20000002400 */
[----:B-----5:R-:W-:Y:S01]  /*2c60*/  FSEL R46, R49, -INF , P1 ;  /* 0xff800000312e7808 */ /* 0x020fe20000800000 */
[--C-:B------:R-:W-:Y:S01]  /*2c70*/  FFMA.FTZ R90, R90, R9, -R33.reuse ;  /* 0x000000095a5a7223 */ /* 0x100fe20000010821 */
[----:B------:R-:W-:Y:S01]  /*2c80*/  FMNMX.FTZ R21, R44, R21, !PT ;  /* 0x000000152c157209 */ /* 0x000fe20007810000 */
[-CC-:B------:R-:W-:Y:S01]  /*2c90*/  FFMA.FTZ R92, R92, R9.reuse, -R33.reuse ;  /* 0x000000095c5c7223 */ /* 0x180fe20000010821 */
[C---:B------:R-:W-:Y:S01]  /*2ca0*/  ISETP.GT.AND P1, PT, R13.reuse, 0x39, PT ;  /* 0x000000390d00780c */ /* 0x040fe20003f24270 */
[--C-:B------:R-:W-:Y:S01]  /*2cb0*/  FFMA.FTZ R94, R94, R9, -R33.reuse ;  /* 0x000000095e5e7223 */ /* 0x100fe20000010821 */
[----:B--2---:R-:W-:Y:S01]  /*2cc0*/  FSEL R48, R52, -INF , P2 ;  /* 0xff80000034307808 */ /* 0x004fe20001000000 */
[----:B------:R-:W2:Y:S01]  /*2cd0*/  MUFU.TANH R58, R61 ;  /* 0x0000003d003a7308 */ /* 0x000ea20000002400 */
[----:B------:R-:W-:Y:S01]  /*2ce0*/  FMNMX.FTZ R21, R46, R21, !PT ;  /* 0x000000152e157209 */ /* 0x000fe20007810000 */
[-CC-:B------:R-:W-:Y:S01]  /*2cf0*/  FFMA.FTZ R96, R96, R9.reuse, -R33.reuse ;  /* 0x0000000960607223 */ /* 0x180fe20000010821 */
[----:B------:R-:W-:Y:S01]  /*2d00*/  ISETP.GT.AND P2, PT, R13, 0x40, PT ;  /* 0x000000400d00780c */ /* 0x000fe20003f44270 */
[-CC-:B------:R-:W-:Y:S01]  /*2d10*/  FFMA.FTZ R98, R98, R9.reuse, -R33.reuse ;  /* 0x0000000962627223 */ /* 0x180fe20000010821 */
[----:B------:R-:W-:Y:S01]  /*2d20*/  FSEL R50, R53, -INF , P1 ;  /* 0xff80000035327808 */ /* 0x000fe20000800000 */
[--C-:B------:R-:W-:Y:S01]  /*2d30*/  FFMA.FTZ R100, R100, R9, -R33.reuse ;  /* 0x0000000964647223 */ /* 0x100fe20000010821 */
[----:B------:R-:W-:Y:S01]  /*2d40*/  FMNMX.FTZ R21, R48, R21, !PT ;  /* 0x0000001530157209 */ /* 0x000fe20007810000 */
[----:B------:R-:W4:Y:S01]  /*2d50*/  MUFU.TANH R64, R64 ;  /* 0x0000004000407308 */ /* 0x000f220000002400 */
[C---:B------:R-:W-:Y:S01]  /*2d60*/  ISETP.GT.AND P1, PT, R13.reuse, 0x41, PT ;  /* 0x000000410d00780c */ /* 0x040fe20003f24270 */
[-CC-:B------:R-:W-:Y:S01]  /*2d70*/  FFMA.FTZ R102, R102, R9.reuse, -R33.reuse ;  /* 0x0000000966667223 */ /* 0x180fe20000010821 */
[----:B-1----:R-:W-:Y:S01]  /*2d80*/  FSEL R52, R56, -INF , P2 ;  /* 0xff80000038347808 */ /* 0x002fe20001000000 */
[--C-:B------:R-:W-:Y:S01]  /*2d90*/  FFMA.FTZ R70, R70, R9, -R33.reuse ;  /* 0x0000000946467223 */ /* 0x100fe20000010821 */
[----:B------:R-:W-:Y:S01]  /*2da0*/  FMNMX.FTZ R21, R50, R21, !PT ;  /* 0x0000001532157209 */ /* 0x000fe20007810000 */
[--C-:B------:R-:W-:Y:S01]  /*2db0*/  FFMA.FTZ R104, R104, R9, -R33.reuse ;  /* 0x0000000968687223 */ /* 0x100fe20000010821 */
[C---:B------:R-:W-:Y:S01]  /*2dc0*/  ISETP.GT.AND P2, PT, R13.reuse, 0x48, PT ;  /* 0x000000480d00780c */ /* 0x040fe20003f44270 */
[----:B------:R1:W-:Y:S01]  /*2dd0*/  MUFU.EX2 R159, R10 ;  /* 0x0000000a009f7308 */ /* 0x0003e20000000800 */
[----:B------:R-:W-:Y:S01]  /*2de0*/  FMNMX.FTZ R21, R52, R21, !PT ;  /* 0x0000001534157209 */ /* 0x000fe20007810000 */
[-CC-:B------:R-:W-:Y:S01]  /*2df0*/  FFMA.FTZ R106, R106, R9.reuse, -R33.reuse ;  /* 0x000000096a6a7223 */ /* 0x180fe20000010821 */
[----:B---3--:R-:W-:Y:S01]  /*2e00*/  FSEL R56, R60, -INF , P2 ;  /* 0xff8000003c387808 */ /* 0x008fe20001000000 */
[----:B------:R-:W-:Y:S01]  /*2e10*/  FFMA.FTZ R8, R8, R9, -R33 ;  /* 0x0000000908087223 */ /* 0x000fe20000010821 */
[----:B------:R-:W-:-:S02]  /*2e20*/  ISETP.GT.AND P2, PT, R13, 0x50, PT ;  /* 0x000000500d00780c */ /* 0x000fc40003f44270 */
[----:B------:R-:W-:Y:S01]  /*2e30*/  R2UR UR4, R0 ;  /* 0x00000000000472ca */ /* 0x000fe200000e0000 */
[----:B------:R-:W3:Y:S01]  /*2e40*/  MUFU.TANH R62, R65 ;  /* 0x00000041003e7308 */ /* 0x000ee20000002400 */
[----:B-1----:R-:W-:Y:S01]  /*2e50*/  FFMA.FTZ R10, R54, R9, -R33 ;  /* 0x00000009360a7223 */ /* 0x002fe20000010821 */
[----:B------:R-:W-:Y:S02]  /*2e60*/  FSEL R54, R57, -INF , P1 ;  /* 0xff80000039367808 */ /* 0x000fe40000800000 */
[----:B------:R-:W-:Y:S02]  /*2e70*/  ISETP.GT.AND P1, PT, R13, 0x49, PT ;  /* 0x000000490d00780c */ /* 0x000fe40003f24270 */
[----:B------:R-:W-:Y:S02]  /*2e80*/  FMNMX.FTZ R21, R54, R21, !PT ;  /* 0x0000001536157209 */ /* 0x000fe40007810000 */
[----:B------:R-:W1:Y:S01]  /*2e90*/  MUFU.TANH R29, R68 ;  /* 0x00000044001d7308 */ /* 0x000e620000002400 */
[----:B--2---:R-:W-:-:S02]  /*2ea0*/  FSEL R58, R58, -INF , P1 ;  /* 0xff8000003a3a7808 */ /* 0x004fc40000800000 */
[----:B------:R-:W-:Y:S01]  /*2eb0*/  FMNMX.FTZ R21, R56, R21, !PT ;  /* 0x0000001538157209 */ /* 0x000fe20007810000 */
[----:B------:R-:W-:Y:S01]  /*2ec0*/  UIADD3 UR4, UR4, 0x2a840, URZ ;  /* 0x0002a84004047890 */ /* 0x000fe2000fffe03f */
[C---:B------:R-:W-:Y:S02]  /*2ed0*/  ISETP.GT.AND P1, PT, R13.reuse, 0x51, PT ;  /* 0x000000510d00780c */ /* 0x040fe40003f24270 */
[----:B----4-:R-:W-:Y:S01]  /*2ee0*/  FSEL R60, R64, -INF , P2 ;  /* 0xff800000403c7808 */ /* 0x010fe20001000000 */
[----:B------:R-:W2:Y:S01]  /*2ef0*/  MUFU.TANH R66, R69 ;  /* 0x0000004500427308 */ /* 0x000ea20000002400 */
[----:B------:R-:W-:Y:S01]  /*2f00*/  FMNMX.FTZ R21, R58, R21, !PT ;  /* 0x000000153a157209 */ /* 0x000fe20007810000 */
[----:B------:R-:W-:Y:S01]  /*2f10*/  UPRMT UR4, UR43, 0x654, UR4 ;  /* 0x000006542b047896 */ /* 0x000fe20008000004 */
[----:B------:R-:W-:Y:S02]  /*2f20*/  ISETP.GT.AND P2, PT, R13, 0x58, PT ;  /* 0x000000580d00780c */ /* 0x000fe40003f44270 */
[----:B---3--:R-:W-:-:S02]  /*2f30*/  FSEL R62, R62, -INF , P1 ;  /* 0xff8000003e3e7808 */ /* 0x008fc40000800000 */
[----:B------:R-:W-:Y:S01]  /*2f40*/  FMNMX.FTZ R21, R60, R21, !PT ;  /* 0x000000153c157209 */ /* 0x000fe20007810000 */
[----:B------:R3:W-:Y:S01]  /*2f50*/  MUFU.EX2 R153, R10 ;  /* 0x0000000a00997308 */ /* 0x0007e20000000800 */
[----:B------:R-:W-:Y:S02]  /*2f60*/  ISETP.GT.AND P1, PT, R13, 0x59, PT ;  /* 0x000000590d00780c */ /* 0x000fe40003f24270 */
[----:B-1----:R-:W-:Y:S01]  /*2f70*/  FSEL R64, R29, -INF , P2 ;  /* 0xff8000001d407808 */ /* 0x002fe20001000000 */
[----:B------:R-:W-:Y:S01]  /*2f80*/  SYNCS.ARRIVE.TRANS64.RED.A1T0 RZ, [UR4], RZ ;  /* 0x000000ffffff79a7 */ /* 0x000fe20008100404 */
[----:B------:R-:W-:-:S03]  /*2f90*/  FMNMX.FTZ R21, R62, R21, !PT ;  /* 0x000000153e157209 */ /* 0x000fc60007810000 */
[----:B------:R-:W-:Y:S01]  /*2fa0*/  MUFU.EX2 R68, R11 ;  /* 0x0000000b00447308 */ /* 0x000fe20000000800 */
[----:B--2---:R-:W-:Y:S02]  /*2fb0*/  FSEL R66, R66, -INF , P1 ;  /* 0xff80000042427808 */ /* 0x004fe40000800000 */
[----:B------:R-:W-:-:S04]  /*2fc0*/  FMNMX.FTZ R21, R64, R21, !PT ;  /* 0x0000001540157209 */ /* 0x000fc80007810000 */
[----:B------:R-:W-:Y:S01]  /*2fd0*/  FMNMX.FTZ R21, R66, R21, !PT ;  /* 0x0000001542157209 */ /* 0x000fe20007810000 */
[----:B------:R-:W-:Y:S04]  /*2fe0*/  MUFU.EX2 R157, R157 ;  /* 0x0000009d009d7308 */ /* 0x000fe80000000800 */
[----:B---3--:R-:W1:Y:S04]  /*2ff0*/  SHFL.BFLY PT, R10, R21, 0x2, 0x1f ;  /* 0x0c401f00150a7f89 */ /* 0x008e6800000e0000 */
[----:B------:R-:W2:Y:S08]  /*3000*/  MUFU.EX2 R12, R12 ;  /* 0x0000000c000c7308 */ /* 0x000eb00000000800 */
[----:B------:R-:W-:Y:S08]  /*3010*/  MUFU.EX2 R74, R74 ;  /* 0x0000004a004a7308 */ /* 0x000ff00000000800 */
[----:B------:R-:W-:Y:S01]  /*3020*/  MUFU.EX2 R76, R76 ;  /* 0x0000004c004c7308 */ /* 0x000fe20000000800 */
[----:B--2---:R-:W-:Y:S01]  /*3030*/  FADD.FTZ R6, R157, R12 ;  /* 0x0000000c9d067221 */ /* 0x004fe20000010000 */
[----:B------:R-:W-:-:S02]  /*3040*/  F2FP.BF16.F32.PACK_AB R157, R12, R157 ;  /* 0x0000009d0c9d723e */ /* 0x000fc400000010ff */
[----:B-1----:R-:W-:-:S04]  /*3050*/  FMNMX.FTZ R11, R21, R10, !PT ;  /* 0x0000000a150b7209 */ /* 0x002fc80007810000 */
[----:B------:R1:W-:Y:S01]  /*3060*/  MUFU.EX2 R155, R78 ;  /* 0x0000004e009b7308 */ /* 0x0003e20000000800 */
[----:B------:R-:W2:Y:S07]  /*3070*/  SHFL.BFLY PT, R10, R11, 0x1, 0x1f ;  /* 0x0c201f000b0a7f89 */ /* 0x000eae00000e0000 */
[----:B------:R-:W-:Y:S01]  /*3080*/  MUFU.EX2 R80, R80 ;  /* 0x0000005000507308 */ /* 0x000fe20000000800 */
[----:B-1----:R-:W-:-:S07]  /*3090*/  CS2R R78, SRZ ;  /* 0x00000000004e7805 */ /* 0x002fce000001ff00 */
[----:B------:R1:W-:Y:S08]  /*30a0*/  MUFU.EX2 R149, R82 ;  /* 0x0000005200957308 */ /* 0x0003f00000000800 */
[----:B------:R-:W-:Y:S01]  /*30b0*/  MUFU.EX2 R84, R84 ;  /* 0x0000005400547308 */ /* 0x000fe20000000800 */
[----:B--2---:R-:W-:Y:S02]  /*30c0*/  FMNMX.FTZ R10, R11, R10, !PT ;  /* 0x0000000a0b0a7209 */ /* 0x004fe40007810000 */
[----:B-1----:R-:W-:-:S02]  /*30d0*/  CS2R R82, SRZ ;  /* 0x0000000000527805 */ /* 0x002fc4000001ff00 */
[C---:B------:R-:W-:Y:S01]  /*30e0*/  FSETP.NEU.FTZ.AND P1, PT, R10.reuse, -INF , PT ;  /* 0xff8000000a00780b */ /* 0x040fe20003f3d000 */
[----:B------:R-:W-:Y:S02]  /*30f0*/  FMUL.FTZ R11, R10, R9 ;  /* 0x000000090a0b7220 */ /* 0x000fe40000410000 */
[----:B------:R1:W-:Y:S03]  /*3100*/  MUFU.EX2 R151, R86 ;  /* 0x0000005600977308 */ /* 0x0003e60000000800 */
[----:B------:R-:W-:-:S05]  /*3110*/  FSEL R11, R11, RZ, P1 ;  /* 0x000000ff0b0b7208 */ /* 0x000fca0000800000 */
        /* <DEDUP_REMOVED lines=26> */
[----:B------:R-:W-:Y:S01]  /*32c0*/  FFMA.FTZ R66, R66, R9, -R11 ;  /* 0x0000000942427223 */ /* 0x000fe2000001080b */
[----:B-1----:R-:W-:-:S03]  /*32d0*/  CS2R R86, SRZ ;  /* 0x0000000000567805 */ /* 0x002fc6000001ff00 */
[----:B------:R1:W3:Y:S01]  /*32e0*/  MUFU.EX2 R13, R26 ;  /* 0x0000001a000d7308 */ /* 0x0002e20000000800 */
[----:B--2---:R-:W-:-:S07]  /*32f0*/  F2FP.BF16.F32.PACK_AB R156, R15, R20 ;  /* 0x000000140f9c723e */ /* 0x004fce00000010ff */
[----:B------:R2:W-:Y:S01]  /*3300*/  MUFU.EX2 R21, R30 ;  /* 0x0000001e00157308 */ /* 0x0005e20000000800 */
[----:B-1----:R-:W-:-:S07]  /*3310*/  IMAD.MOV.U32 R26, RZ, RZ, R16 ;  /* 0x000000ffff1a7224 */ /* 0x002fce00078e0010 */
[----:B------:R-:W1:Y:S01]  /*3320*/  MUFU.EX2 R28, R28 ;  /* 0x0000001c001c7308 */ /* 0x000e620000000800 */
[----:B--2---:R-:W-:-:S04]  /*3330*/  @P4 IMAD.HI.U32 R30, R16, R35, RZ ;  /* 0x00000023101e4227 */ /* 0x004fc800078e00ff */
[----:B------:R-:W-:Y:S01]  /*3340*/  FADD.FTZ R35, R20, R15 ;  /* 0x0000000f14237221 */ /* 0x000fe20000010000 */
[----:B---3--:R-:W-:Y:S02]  /*3350*/  F2FP.BF16.F32.PACK_AB R158, R13, R24 ;  /* 0x000000180d9e723e */ /* 0x008fe400000010ff */
[----:B0-----:R-:W-:Y:S01]  /*3360*/  @P4 SHF.R.U32.HI R26, RZ, R37, R30 ;  /* 0x00000025ff1a4219 */ /* 0x001fe2000001161e */
[----:B------:R-:W-:Y:S01]  /*3370*/  FADD.FTZ R37, R159, R6 ;  /* 0x000000069f257221 */ /* 0x000fe20000010000 */
[----:B------:R-:W0:Y:S01]  /*3380*/  MUFU.EX2 R32, R32 ;  /* 0x0000002000207308 */ /* 0x000e220000000800 */
[----:B------:R-:W-:Y:S01]  /*3390*/  FADD.FTZ R6, R24, R35 ;  /* 0x0000002318067221 */ /* 0x000fe20000010000 */
[C---:B------:R-:W-:Y:S01]  /*33a0*/  F2FP.BF16.F32.PACK_AB R159, R68.reuse, R159 ;  /* 0x0000009f449f723e */ /* 0x040fe200000010ff */
[----:B------:R-:W-:Y:S02]  /*33b0*/  IMAD.IADD R39, R39, 0x1, R26 ;  /* 0x0000000127277824 */ /* 0x000fe400078e021a */
[----:B------:R-:W-:Y:S01]  /*33c0*/  FADD.FTZ R26, R68, R37 ;  /* 0x00000025441a7221 */ /* 0x000fe20000010000 */
[----:B------:R-:W-:Y:S01]  /*33d0*/  FADD.FTZ R35, R13, R6 ;  /* 0x000000060d237221 */ /* 0x000fe20000010000 */
[----:B------:R-:W-:Y:S01]  /*33e0*/  CS2R R68, SRZ ;  /* 0x0000000000447805 */ /* 0x000fe2000001ff00 */
[----:B------:R-:W-:Y:S01]  /*33f0*/  IMAD.HI R39, R39, 0x2aaaaaab, RZ ;  /* 0x2aaaaaab27277827 */ /* 0x000fe200078e02ff */
[----:B------:R-:W2:Y:S03]  /*3400*/  MUFU.EX2 R25, R34 ;  /* 0x0000002200197308 */ /* 0x000ea60000000800 */
[----:B------:R-:W-:Y:S01]  /*3410*/  FADD.FTZ R37, R153, R26 ;  /* 0x0000001a99257221 */ /* 0x000fe20000010000 */
[----:B-1----:R-:W-:Y:S01]  /*3420*/  FADD.FTZ R0, R28, R35 ;  /* 0x000000231c007221 */ /* 0x002fe20000010000 */
[----:B------:R-:W-:-:S02]  /*3430*/  F2FP.BF16.F32.PACK_AB R152, R21, R28 ;  /* 0x0000001c1598723e */ /* 0x000fc400000010ff */
[----:B------:R-:W-:Y:S01]  /*3440*/  FADD.FTZ R37, R74, R37 ;  /* 0x000000254a257221 */ /* 0x000fe20000010000 */
[----:B------:R-:W-:Y:S01]  /*3450*/  FADD.FTZ R35, R21, R0 ;  /* 0x0000000015237221 */ /* 0x000fe20000010000 */
[----:B------:R-:W-:Y:S01]  /*3460*/  SHF.R.U32.HI R26, RZ, 0x1f, R39 ;  /* 0x0000001fff1a7819 */ /* 0x000fe20000011627 */
[----:B------:R-:W1:Y:S01]  /*3470*/  MUFU.EX2 R36, R36 ;  /* 0x0000002400247308 */ /* 0x000e620000000800 */
[----:B------:R-:W-:Y:S01]  /*3480*/  FADD.FTZ R6, R76, R37 ;  /* 0x000000254c067221 */ /* 0x000fe20000010000 */
[----:B0-----:R-:W-:Y:S01]  /*3490*/  FADD.FTZ R0, R32, R35 ;  /* 0x0000002320007221 */ /* 0x001fe20000010000 */
[----:B------:R-:W-:Y:S02]  /*34a0*/  LEA.HI.SX32 R26, R39, R26, 0x1c ;  /* 0x0000001a271a7211 */ /* 0x000fe400078fe2ff */
[----:B------:R-:W-:Y:S01]  /*34b0*/  FADD.FTZ R37, R155, R6 ;  /* 0x000000069b257221 */ /* 0x000fe20000010000 */
[----:B------:R-:W-:Y:S02]  /*34c0*/  F2FP.BF16.F32.PACK_AB R153, R74, R153 ;  /* 0x000000994a99723e */ /* 0x000fe400000010ff */
[----:B------:R-:W-:Y:S01]  /*34d0*/  CS2R R74, SRZ ;  /* 0x00000000004a7805 */ /* 0x000fe2000001ff00 */
[----:B------:R-:W0:Y:S01]  /*34e0*/  MUFU.EX2 R27, R38 ;  /* 0x00000026001b7308 */ /* 0x000e220000000800 */
[----:B--2---:R-:W-:Y:S01]  /*34f0*/  FADD.FTZ R35, R25, R0 ;  /* 0x0000000019237221 */ /* 0x004fe20000010000 */
[----:B------:R-:W-:Y:S01]  /*3500*/  FADD.FTZ R6, R80, R37 ;  /* 0x0000002550067221 */ /* 0x000fe20000010000 */
[----:B------:R-:W-:-:S02]  /*3510*/  VIMNMX R12, RZ, R26, !PT ;  /* 0x0000001aff0c7248 */ /* 0x000fc40007fe0100 */
[----:B------:R-:W-:Y:S02]  /*3520*/  F2FP.BF16.F32.PACK_AB R155, R155, R76 ;  /* 0x0000004c9b9b723e */ /* 0x000fe400000010ff */
[----:B------:R-:W-:Y:S02]  /*3530*/  CS2R R76, SRZ ;  /* 0x00000000004c7805 */ /* 0x000fe4000001ff00 */
[----:B------:R-:W-:Y:S01]  /*3540*/  F2FP.BF16.F32.PACK_AB R154, R25, R32 ;  /* 0x00000020199a723e */ /* 0x000fe200000010ff */
[----:B------:R-:W2:Y:S01]  /*3550*/  MUFU.EX2 R40, R40 ;  /* 0x0000002800287308 */ /* 0x000ea20000000800 */
[----:B-1----:R-:W-:Y:S01]  /*3560*/  FADD.FTZ R0, R36, R35 ;  /* 0x0000002324007221 */ /* 0x002fe20000010000 */
[C---:B------:R-:W-:Y:S01]  /*3570*/  FADD.FTZ R35, R149.reuse, R6 ;  /* 0x0000000695237221 */ /* 0x040fe20000010000 */
[----:B------:R-:W-:Y:S02]  /*3580*/  F2FP.BF16.F32.PACK_AB R149, R149, R80 ;  /* 0x000000509595723e */ /* 0x000fe400000010ff */
[----:B------:R-:W-:-:S02]  /*3590*/  CS2R R80, SRZ ;  /* 0x0000000000507805 */ /* 0x000fc4000001ff00 */
[----:B------:R-:W-:Y:S01]  /*35a0*/  CS2R R24, SRZ ;  /* 0x0000000000187805 */ /* 0x000fe2000001ff00 */
[----:B------:R-:W-:Y:S01]  /*35b0*/  FADD.FTZ R6, R84, R35 ;  /* 0x0000002354067221 */ /* 0x000fe20000010000 */
[----:B------:R1:W3:Y:S01]  /*35c0*/  MUFU.EX2 R29, R42 ;  /* 0x0000002a001d7308 */ /* 0x0002e20000000800 */
[C---:B0-----:R-:W-:Y:S01]  /*35d0*/  FADD.FTZ R37, R27.reuse, R0 ;  /* 0x000000001b257221 */ /* 0x041fe20000010000 */
[----:B------:R-:W-:Y:S02]  /*35e0*/  F2FP.BF16.F32.PACK_AB R148, R27, R36 ;  /* 0x000000241b94723e */ /* 0x000fe400000010ff */
[----:B------:R-:W-:-:S04]  /*35f0*/  CS2R R26, SRZ ;  /* 0x00000000001a7805 */ /* 0x000fc8000001ff00 */
[----:B------:R-:W0:Y:S01]  /*3600*/  MUFU.EX2 R88, R88 ;  /* 0x0000005800587308 */ /* 0x000e220000000800 */
[----:B--2---:R-:W-:Y:S01]  /*3610*/  FADD.FTZ R0, R40, R37 ;  /* 0x0000002528007221 */ /* 0x004fe20000010000 */
[C---:B------:R-:W-:Y:S01]  /*3620*/  FADD.FTZ R37, R151.reuse, R6 ;  /* 0x0000000697257221 */ /* 0x040fe20000010000 */
[----:B------:R-:W-:Y:S02]  /*3630*/  F2FP.BF16.F32.PACK_AB R151, R151, R84 ;  /* 0x000000549797723e */ /* 0x000fe400000010ff */
[----:B------:R-:W-:Y:S02]  /*3640*/  CS2R R84, SRZ ;  /* 0x0000000000547805 */ /* 0x000fe4000001ff00 */
[----:B-1----:R-:W-:Y:S01]  /*3650*/  CS2R R42, SRZ ;  /* 0x00000000002a7805 */ /* 0x002fe2000001ff00 */
[----:B------:R-:W1:Y:S01]  /*3660*/  MUFU.EX2 R44, R44 ;  /* 0x0000002c002c7308 */ /* 0x000e620000000800 */
[C---:B---3--:R-:W-:Y:S01]  /*3670*/  FADD.FTZ R11, R29.reuse, R0 ;  /* 0x000000001d0b7221 */ /* 0x048fe20000010000 */
[----:B------:R-:W-:-:S02]  /*3680*/  F2FP.BF16.F32.PACK_AB R150, R29, R40 ;  /* 0x000000281d96723e */ /* 0x000fc400000010ff */
[----:B------:R-:W-:Y:S02]  /*3690*/  CS2R R40, SRZ ;  /* 0x0000000000287805 */ /* 0x000fe4000001ff00 */
[----:B------:R-:W-:Y:S02]  /*36a0*/  CS2R R28, SRZ ;  /* 0x00000000001c7805 */ /* 0x000fe4000001ff00 */
[----:B------:R-:W2:Y:S01]  /*36b0*/  MUFU.EX2 R145, R90 ;  /* 0x0000005a00917308 */ /* 0x000ea20000000800 */
[----:B0-----:R-:W-:-:S07]  /*36c0*/  FADD.FTZ R6, R88, R37 ;  /* 0x0000002558067221 */ /* 0x001fce0000010000 */
[----:B------:R0:W3:Y:S01]  /*36d0*/  MUFU.EX2 R31, R46 ;  /* 0x0000002e001f7308 */ /* 0x0000e20000000800 */
[----:B-1----:R-:W-:-:S07]  /*36e0*/  FADD.FTZ R0, R44, R11 ;  /* 0x0000000b2c007221 */ /* 0x002fce0000010000 */
[----:B------:R-:W1:Y:S01]  /*36f0*/  MUFU.EX2 R92, R92 ;  /* 0x0000005c005c7308 */ /* 0x000e620000000800 */
[C---:B--2---:R-:W-:Y:S01]  /*3700*/  FADD.FTZ R11, R145.reuse, R6 ;  /* 0x00000006910b7221 */ /* 0x044fe20000010000 */
[----:B------:R-:W-:Y:S02]  /*3710*/  F2FP.BF16.F32.PACK_AB R145, R145, R88 ;  /* 0x000000589191723e */ /* 0x000fe400000010ff */
[----:B0-----:R-:W-:-:S04]  /*3720*/  CS2R R46, SRZ ;  /* 0x00000000002e7805 */ /* 0x001fc8000001ff00 */
[----:B------:R-:W0:Y:S01]  /*3730*/  MUFU.EX2 R48, R48 ;  /* 0x0000003000307308 */ /* 0x000e220000000800 */
[C---:B---3--:R-:W-:Y:S01]  /*3740*/  FADD.FTZ R37, R31.reuse, R0 ;  /* 0x000000001f257221 */ /* 0x048fe20000010000 */
[----:B------:R-:W-:Y:S02]  /*3750*/  F2FP.BF16.F32.PACK_AB R144, R31, R44 ;  /* 0x0000002c1f90723e */ /* 0x000fe400000010ff */
[----:B------:R-:W-:Y:S02]  /*3760*/  CS2R R44, SRZ ;  /* 0x00000000002c7805 */ /* 0x000fe4000001ff00 */
[----:B------:R-:W-:Y:S02]  /*3770*/  CS2R R30, SRZ ;  /* 0x00000000001e7805 */ /* 0x000fe4000001ff00 */
[----:B------:R-:W2:Y:S01]  /*3780*/  MUFU.EX2 R147, R94 ;  /* 0x0000005e00937308 */ /* 0x000ea20000000800 */
[----:B-1----:R-:W-:-:S07]  /*3790*/  FADD.FTZ R6, R92, R11 ;  /* 0x0000000b5c067221 */ /* 0x002fce0000010000 */
[----:B------:R1:W3:Y:S01]  /*37a0*/  MUFU.EX2 R7, R50 ;  /* 0x0000003200077308 */ /* 0x0002e20000000800 */
[----:B0-----:R-:W-:-:S07]  /*37b0*/  FADD.FTZ R0, R48, R37 ;  /* 0x0000002530007221 */ /* 0x001fce0000010000 */
[----:B------:R-:W0:Y:S01]  /*37c0*/  MUFU.EX2 R96, R96 ;  /* 0x0000006000607308 */ /* 0x000e220000000800 */
[C---:B--2---:R-:W-:Y:S01]  /*37d0*/  FADD.FTZ R39, R147.reuse, R6 ;  /* 0x0000000693277221 */ /* 0x044fe20000010000 */
[----:B------:R-:W-:Y:S02]  /*37e0*/  F2FP.BF16.F32.PACK_AB R147, R147, R92 ;  /* 0x0000005c9393723e */ /* 0x000fe400000010ff */
[----:B-1----:R-:W-:-:S04]  /*37f0*/  CS2R R50, SRZ ;  /* 0x0000000000327805 */ /* 0x002fc8000001ff00 */
[----:B------:R-:W1:Y:S01]  /*3800*/  MUFU.EX2 R52, R52 ;  /* 0x0000003400347308 */ /* 0x000e620000000800 */
[C---:B---3--:R-:W-:Y:S01]  /*3810*/  FADD.FTZ R37, R7.reuse, R0 ;  /* 0x0000000007257221 */ /* 0x048fe20000010000 */
[----:B------:R-:W-:Y:S02]  /*3820*/  F2FP.BF16.F32.PACK_AB R146, R7, R48 ;  /* 0x000000300792723e */ /* 0x000fe400000010ff */
[----:B------:R-:W-:-:S04]  /*3830*/  CS2R R48, SRZ ;  /* 0x0000000000307805 */ /* 0x000fc8000001ff00 */
[----:B------:R-:W2:Y:S01]  /*3840*/  MUFU.EX2 R141, R98 ;  /* 0x00000062008d7308 */ /* 0x000ea20000000800 */
[----:B0-----:R-:W-:Y:S01]  /*3850*/  FADD.FTZ R6, R96, R39 ;  /* 0x0000002760067221 */ /* 0x001fe20000010000 */
[----:B------:R-:W-:-:S06]  /*3860*/  CS2R R38, SRZ ;  /* 0x0000000000267805 */ /* 0x000fcc000001ff00 */
        /* <DEDUP_REMOVED lines=12> */
[----:B-1----:R-:W-:Y:S01]  /*3930*/  FADD.FTZ R6, R100, R37 ;  /* 0x0000002564067221 */ /* 0x002fe20000010000 */
[----:B------:R-:W-:-:S06]  /*3940*/  CS2R R36, SRZ ;  /* 0x0000000000247805 */ /* 0x000fcc000001ff00 */
        /* <DEDUP_REMOVED lines=9> */
[----:B------:R-:W-:Y:S02]  /*39e0*/  CS2R R56, SRZ ;  /* 0x0000000000387805 */ /* 0x000fe4000001ff00 */
[----:B------:R-:W-:Y:S02]  /*39f0*/  CS2R R34, SRZ ;  /* 0x0000000000227805 */ /* 0x000fe4000001ff00 */
[----:B------:R-:W2:Y:S01]  /*3a00*/  MUFU.EX2 R137, R104 ;  /* 0x0000006800897308 */ /* 0x000ea20000000800 */
[----:B0-----:R-:W-:-:S07]  /*3a10*/  FADD.FTZ R6, R70, R21 ;  /* 0x0000001546067221 */ /* 0x001fce0000010000 */
[----:B------:R-:W0:Y:S01]  /*3a20*/  MUFU.EX2 R106, R106 ;  /* 0x0000006a006a7308 */ /* 0x000e220000000800 */
[----:B-1----:R-:W-:-:S07]  /*3a30*/  FADD.FTZ R0, R60, R15 ;  /* 0x0000000f3c007221 */ /* 0x002fce0000010000 */
[----:B------:R1:W3:Y:S01]  /*3a40*/  MUFU.EX2 R11, R62 ;  /* 0x0000003e000b7308 */ /* 0x0002e20000000800 */
[C---:B--2---:R-:W-:Y:S01]  /*3a50*/  FADD.FTZ R15, R137.reuse, R6 ;  /* 0x00000006890f7221 */ /* 0x044fe20000010000 */
[----:B------:R-:W-:Y:S02]  /*3a60*/  F2FP.BF16.F32.PACK_AB R137, R137, R70 ;  /* 0x000000468989723e */ /* 0x000fe400000010ff */
[----:B------:R-:W-:-:S04]  /*3a70*/  CS2R R70, SRZ ;  /* 0x0000000000467805 */ /* 0x000fc8000001ff00 */
[----:B------:R-:W2:Y:S01]  /*3a80*/  MUFU.EX2 R64, R64 ;  /* 0x0000004000407308 */ /* 0x000ea20000000800 */
[----:B0-----:R-:W-:Y:S01]  /*3a90*/  FADD.FTZ R6, R106, R15 ;  /* 0x0000000f6a067221 */ /* 0x001fe20000010000 */
[----:B------:R-:W-:Y:S02]  /*3aa0*/  IADD3 R15, R72, -0x2, RZ ;  /* 0xfffffffe480f7810 */ /* 0x000fe40007ffe0ff */
[----:B------:R-:W-:Y:S02]  /*3ab0*/  CS2R R72, SRZ ;  /* 0x0000000000487805 */ /* 0x000fe4000001ff00 */
[----:B-1----:R-:W-:Y:S02]  /*3ac0*/  CS2R R62, SRZ ;  /* 0x00000000003e7805 */ /* 0x002fe4000001ff00 */
[----:B------:R-:W-:Y:S01]  /*3ad0*/  ISETP.GE.AND P1, PT, R15, R12, PT ;  /* 0x0000000c0f00720c */ /* 0x000fe20003f26270 */
[----:B------:R0:W1:Y:S01]  /*3ae0*/  MUFU.EX2 R13, R66 ;  /* 0x00000042000d7308 */ /* 0x0000620000000800 */
[C---:B---3--:R-:W-:Y:S01]  /*3af0*/  FADD.FTZ R7, R11.reuse, R0 ;  /* 0x000000000b077221 */ /* 0x048fe20000010000 */
[----:B------:R-:W-:-:S02]  /*3b00*/  F2FP.BF16.F32.PACK_AB R136, R11, R60 ;  /* 0x0000003c0b88723e */ /* 0x000fc400000010ff */
[----:B------:R-:W-:-:S04]  /*3b10*/  CS2R R60, SRZ ;  /* 0x00000000003c7805 */ /* 0x000fc8000001ff00 */
[----:B------:R3:W4:Y:S01]  /*3b20*/  MUFU.EX2 R139, R8 ;  /* 0x00000008008b7308 */ /* 0x0007220000000800 */
[----:B--2---:R-:W-:Y:S01]  /*3b30*/  FADD.FTZ R0, R64, R7 ;  /* 0x0000000740007221 */ /* 0x004fe20000010000 */
[----:B0-----:R-:W-:-:S03]  /*3b40*/  CS2R R66, SRZ ;  /* 0x0000000000427805 */ /* 0x001fc6000001ff00 */
[C---:B-1----:R-:W-:Y:S01]  /*3b50*/  FADD.FTZ R7, R13.reuse, R0 ;  /* 0x000000000d077221 */ /* 0x042fe20000010000 */
[----:B------:R-:W-:Y:S01]  /*3b60*/  F2FP.BF16.F32.PACK_AB R138, R13, R64 ;  /* 0x000000400d8a723e */ /* 0x000fe200000010ff */
[----:B------:R-:W-:Y:S01]  /*3b70*/  IMAD.MOV.U32 R0, RZ, RZ, 0x3f800000 ;  /* 0x3f800000ff007424 */ /* 0x000fe200078e00ff */
[----:B------:R-:W-:Y:S01]  /*3b80*/  CS2R R64, SRZ ;  /* 0x0000000000407805 */ /* 0x000fe2000001ff00 */
[----:B---3--:R-:W-:Y:S02]  /*3b90*/  IMAD.MOV.U32 R8, RZ, RZ, 0x3f800000 ;  /* 0x3f800000ff087424 */ /* 0x008fe400078e00ff */
[C---:B----4-:R-:W-:Y:S01]  /*3ba0*/  FADD.FTZ R6, R139.reuse, R6 ;  /* 0x000000068b067221 */ /* 0x050fe20000010000 */
[----:B------:R-:W-:Y:S01]  /*3bb0*/  F2FP.BF16.F32.PACK_AB R139, R139, R106 ;  /* 0x0000006a8b8b723e */ /* 0x000fe200000010ff */
[----:B------:R-:W-:Y:S06]  /*3bc0*/  @!P1 BRA `(.L_x_2202) ;  /* 0x0000002800909947 */ /* 0x000fec0003800000 */
[----:B------:R-:W-:Y:S01]  /*3bd0*/  IMAD.MOV.U32 R11, RZ, RZ, R14 ;  /* 0x000000ffff0b7224 */ /* 0x000fe200078e000e */
[----:B------:R-:W-:Y:S01]  /*3be0*/  MOV R13, R10 ;  /* 0x0000000a000d7202 */ /* 0x000fe20000000f00 */
[----:B------:R-:W-:Y:S01]  /*3bf0*/  IMAD.MOV.U32 R0, RZ, RZ, 0x3f800000 ;  /* 0x3f800000ff007424 */ /* 0x000fe200078e00ff */
[----:B------:R-:W-:Y:S01]  /*3c00*/  UMOV UR4, UR38 ;  /* 0x0000002600047c82 */ /* 0x000fe20008000000 */
[----:B------:R-:W-:Y:S01]  /*3c10*/  IMAD.MOV.U32 R87, RZ, RZ, RZ ;  /* 0x000000ffff577224 */ /* 0x000fe200078e00ff */
[----:B------:R-:W-:Y:S01]  /*3c20*/  UMOV UR5, UR39 ;  /* 0x0000002700057c82 */ /* 0x000fe20008000000 */
[----:B------:R-:W-:Y:S01]  /*3c30*/  ULDC UR11, c[0x0][0x288] ;  /* 0x0000a200000b7ab9 */ /* 0x000fe20000000800 */
[----:B------:R-:W-:-:S05]  /*3c40*/  ULDC UR6, c[0x0][0x9d8] ;  /* 0x0002760000067ab9 */ /* 0x000fca0000000800 */
.L_x_2213:
[----:B------:R-:W-:-:S04]  /*3c50*/  UISETP.NE.AND UP0, UPT, UR5, 0x1, UPT ;  /* 0x000000010500788c */ /* 0x000fc8000bf05270 */
[----:B------:R-:W-:-:S04]  /*3c60*/  USEL UR38, URZ, 0x1, UP0 ;  /* 0x000000013f267887 */ /* 0x000fc80008000000 */
[----:B------:R-:W-:Y:S01]  /*3c70*/  ULOP3.LUT UR38, UR4, UR38, URZ, 0x3c, !UPT ;  /* 0x0000002604267292 */ /* 0x000fe2000f8e3c3f */
[----:B------:R-:W-:Y:S11]  /*3c80*/  @!P0 BRA `(.L_x_2203) ;  /* 0x0000000000048947 */ /* 0x000ff60003800000 */
[----:B------:R-:W-:Y:S01]  /*3c90*/  BPT.TRAP 0x1 ;  /* 0x000000040000795c */ /* 0x000fe20000300000 */
.L_x_2203:
        /* <DEDUP_REMOVED lines=9> */
.L_x_2204:
[----:B-1----:R-:W-:Y:S05]  /*3d30*/  @P1 BRA `(.L_x_2205) ;  /* 0x0000000000081947 */ /* 0x002fea0003800000 */
[----:B------:R-:W1:Y:S02]  /*3d40*/  SYNCS.PHASECHK.TRANS64.TRYWAIT P1, [UR7+0x2a830], R9 ;  /* 0x02a83009ff0075a7 */ /* 0x000e640008020147 */
[----:B-1----:R-:W-:Y:S05]  /*3d50*/  @!P1 BRA `(.L_x_2206) ;  /* 0x000000b400b49947 */ /* 0x002fea0003800000 */
.L_x_2205:
        /* <DEDUP_REMOVED lines=143> */
.L_x_2207:
[----:B------:R-:W-:Y:S01]  /*4650*/  ULEA UR10, UR5, UR40, 0x3 ;  /* 0x00000028050a7291 */ /* 0x000fe2000f8e183f */
[----:B------:R-:W-:-:S04]  /*4660*/  MOV R0, UR4 ;  /* 0x0000000400007c02 */ /* 0x000fc80008000f00 */
[----:B------:R-:W-:-:S04]  /*4670*/  SHF.L.U32 R0, R0, 0x1f, RZ ;  /* 0x0000001f00007819 */ /* 0x000fc800000006ff */
[----:B------:R2:W3:Y:S01]  /*4680*/  SYNCS.PHASECHK.TRANS64.TRYWAIT P1, [UR10+0x2a850], R0 ;  /* 0x02a85000ff0075a7 */ /* 0x0004e2000802014a */
[----:B------:R-:W-:Y:S05]  /*4690*/  @!P0 BRA `(.L_x_2208) ;  /* 0x0000000000048947 */ /* 0x000fea0003800000 */
[----:B------:R-:W-:Y:S01]  /*46a0*/  BPT.TRAP 0x1 ;  /* 0x000000040000795c */ /* 0x000fe20000300000 */
.L_x_2208:
[----:B---3--:R-:W-:Y:S05]  /*46b0*/  @P1 BRA `(.L_x_2209) ;  /* 0x0000000000081947 */ /* 0x008fea0003800000 */
[----:B------:R-:W3:Y:S02]  /*46c0*/  SYNCS.PHASECHK.TRANS64.TRYWAIT P1, [UR10+0x2a850], R0 ;  /* 0x02a85000ff0075a7 */ /* 0x000ee4000802014a */
[----:B---3--:R-:W-:Y:S05]  /*46d0*/  @!P1 BRA `(.L_x_2210) ;  /* 0x000000ac006c9947 */ /* 0x008fea0003800000 */
.L_x_2209:
        /* <DEDUP_REMOVED lines=38> */
.L_x_2211:
[----:B------:R-:W-:Y:S01]  /*4940*/  ISETP.NE.AND P1, PT, R171, 0x1, PT ;  /* 0x00000001ab00780c */ /* 0x000fe20003f25270 */
[----:B------:R-:W-:Y:S01]  /*4950*/  FMUL.FTZ R20, R94, UR6 ;  /* 0x000000065e147c20 */ /* 0x000fe20008410000 */
[----:B-1----:R-:W-:Y:S02]  /*4960*/  IMAD.IADD R10, R19, 0x1, R16 ;  /* 0x00000001130a7824 */ /* 0x002fe400078e0210 */
[----:B0-2---:R-:W-:Y:S01]  /*4970*/  FMUL.FTZ R0, R90, UR6 ;  /* 0x000000065a007c20 */ /* 0x005fe20008410000 */
[----:B------:R-:W-:Y:S01]  /*4980*/  FMUL.FTZ R90, R102, UR6 ;  /* 0x00000006665a7c20 */ /* 0x000fe20008410000 */
[----:B------:R-:W-:Y:S01]  /*4990*/  FMUL.FTZ R92, R92, UR6 ;  /* 0x000000065c5c7c20 */ /* 0x000fe20008410000 */
[----:B------:R-:W0:Y:S01]  /*49a0*/  LDC R102, c[0x0][0x2f0] ;  /* 0x0000bc00ff667b82 */ /* 0x000e220000000800 */
[----:B------:R-:W-:Y:S01]  /*49b0*/  FMUL.FTZ R88, R88, UR6 ;  /* 0x0000000658587c20 */ /* 0x000fe20008410000 */
[----:B------:R-:W-:Y:S01]  /*49c0*/  FMUL.FTZ R97, R97, UR6 ;  /* 0x0000000661617c20 */ /* 0x000fe20008410000 */
[----:B------:R1:W-:Y:S01]  /*49d0*/  MUFU.TANH R146, R92 ;  /* 0x0000005c00927308 */ /* 0x0003e20000002400 */
[----:B------:R-:W-:Y:S01]  /*49e0*/  FMUL.FTZ R89, R89, UR6 ;  /* 0x0000000659597c20 */ /* 0x000fe20008410000 */
[----:B------:R-:W-:Y:S01]  /*49f0*/  FMUL.FTZ R93, R93, UR6 ;  /* 0x000000065d5d7c20 */ /* 0x000fe20008410000 */
[----:B------:R-:W-:Y:S01]  /*4a00*/  FMUL.FTZ R21, R99, UR6 ;  /* 0x0000000663157c20 */ /* 0x000fe20008410000 */
[----:B------:R-:W-:Y:S01]  /*4a10*/  FMUL.FTZ R96, R96, UR6 ;  /* 0x0000000660607c20 */ /* 0x000fe20008410000 */
[----:B------:R-:W2:Y:S01]  /*4a20*/  @P1 LDC R9, c[0x0][0x44c] ;  /* 0x00011300ff091b82 */ /* 0x000ea20000000800 */
[----:B------:R-:W-:Y:S01]  /*4a30*/  FMUL.FTZ R100, R100, UR6 ;  /* 0x0000000664647c20 */ /* 0x000fe20008410000 */
[----:B------:R-:W-:Y:S01]  /*4a40*/  FMUL.FTZ R101, R101, UR6 ;  /* 0x0000000665657c20 */ /* 0x000fe20008410000 */
[----:B------:R3:W4:Y:S01]  /*4a50*/  MUFU.TANH R150, R88 ;  /* 0x0000005800967308 */ /* 0x0007220000002400 */
[----:B-1----:R-:W-:Y:S01]  /*4a60*/  FMUL.FTZ R92, R106, UR6 ;  /* 0x000000066a5c7c20 */ /* 0x002fe20008410000 */
[----:B------:R-:W-:-:S02]  /*4a70*/  IMAD.MOV.U32 R106, RZ, RZ, -0x60 ;  /* 0xffffffa0ff6a7424 */ /* 0x000fc400078e00ff */
[----:B------:R-:W-:Y:S01]  /*4a80*/  FMUL.FTZ R104, R104, UR6 ;  /* 0x0000000668687c20 */ /* 0x000fe20008410000 */
[----:B------:R-:W-:Y:S01]  /*4a90*/  FMUL.FTZ R105, R105, UR6 ;  /* 0x0000000669697c20 */ /* 0x000fe20008410000 */
[----:B------:R-:W1:Y:S01]  /*4aa0*/  @P1 LDC R94, c[0x0][0x450] ;  /* 0x00011400ff5e1b82 */ /* 0x000e620000000800 */
[----:B------:R-:W-:Y:S01]  /*4ab0*/  FMUL.FTZ R108, R108, UR6 ;  /* 0x000000066c6c7c20 */ /* 0x000fe20008410000 */
[----:B------:R-:W-:Y:S01]  /*4ac0*/  FMUL.FTZ R109, R109, UR6 ;  /* 0x000000066d6d7c20 */ /* 0x000fe20008410000 */
[----:B------:R-:W-:Y:S01]  /*4ad0*/  MUFU.TANH R140, R97 ;  /* 0x00000061008c7308 */ /* 0x000fe20000002400 */
[----:B---3--:R-:W-:Y:S01]  /*4ae0*/  FMUL.FTZ R88, R98, UR6 ;  /* 0x0000000662587c20 */ /* 0x008fe20008410000 */
[----:B------:R-:W-:Y:S01]  /*4af0*/  FMUL.FTZ R112, R112, UR6 ;  /* 0x0000000670707c20 */ /* 0x000fe20008410000 */
[----:B------:R-:W-:Y:S01]  /*4b00*/  FMUL.FTZ R113, R113, UR6 ;  /* 0x0000000671717c20 */ /* 0x000fe20008410000 */
[----:B------:R-:W-:Y:S01]  /*4b10*/  FMUL.FTZ R116, R116, UR6 ;  /* 0x0000000674747c20 */ /* 0x000fe20008410000 */
[----:B------:R-:W-:Y:S01]  /*4b20*/  FMUL.FTZ R117, R117, UR6 ;  /* 0x0000000675757c20 */ /* 0x000fe20008410000 */
[----:B------:R-:W-:Y:S01]  /*4b30*/  FMUL.FTZ R120, R120, UR6 ;  /* 0x0000000678787c20 */ /* 0x000fe20008410000 */
[----:B------:R-:W-:Y:S01]  /*4b40*/  FMUL.FTZ R121, R121, UR6 ;  /* 0x0000000679797c20 */ /* 0x000fe20008410000 */
[----:B------:R3:W5:Y:S01]  /*4b50*/  MUFU.TANH R148, R89 ;  /* 0x0000005900947308 */ /* 0x0007620000002400 */
[----:B------:R-:W-:Y:S01]  /*4b60*/  FMUL.FTZ R124, R124, UR6 ;  /* 0x000000067c7c7c20 */ /* 0x000fe20008410000 */
[----:B------:R-:W-:Y:S01]  /*4b70*/  FMUL.FTZ R125, R125, UR6 ;  /* 0x000000067d7d7c20 */ /* 0x000fe20008410000 */
[----:B------:R-:W-:Y:S01]  /*4b80*/  FMUL.FTZ R128, R128, UR6 ;  /* 0x0000000680807c20 */ /* 0x000fe20008410000 */
[----:B------:R-:W-:Y:S01]  /*4b90*/  FMUL.FTZ R129, R129, UR6 ;  /* 0x0000000681817c20 */ /* 0x000fe20008410000 */
[----:B--2---:R-:W-:-:S04]  /*4ba0*/  @P1 IMAD.HI.U32 R9, R10, R9, RZ ;  /* 0x000000090a091227 */ /* 0x004fc800078e00ff */
[----:B------:R-:W-:Y:S01]  /*4bb0*/  FMUL.FTZ R132, R132, UR6 ;  /* 0x0000000684847c20 */ /* 0x000fe20008410000 */
[----:B------:R-:W-:Y:S01]  /*4bc0*/  FMUL.FTZ R133, R133, UR6 ;  /* 0x0000000685857c20 */ /* 0x000fe20008410000 */
[----:B------:R2:W5:Y:S01]  /*4bd0*/  MUFU.TANH R144, R93 ;  /* 0x0000005d00907308 */ /* 0x0005620000002400 */
[----:B------:R-:W-:Y:S01]  /*4be0*/  FMUL.FTZ R8, R91, UR6 ;  /* 0x000000065b087c20 */ /* 0x000fe20008410000 */
[----:B------:R-:W-:Y:S01]  /*4bf0*/  FMUL.FTZ R14, R95, UR6 ;  /* 0x000000065f0e7c20 */ /* 0x000fe20008410000 */
[----:B---3--:R-:W-:Y:S01]  /*4c00*/  FMUL.FTZ R89, R103, UR6 ;  /* 0x0000000667597c20 */ /* 0x008fe20008410000 */
[----:B------:R-:W-:Y:S01]  /*4c10*/  FMUL.FTZ R118, R118, UR6 ;  /* 0x0000000676767c20 */ /* 0x000fe20008410000 */
[----:B-1----:R-:W-:Y:S01]  /*4c20*/  @P1 SHF.R.U32.HI R10, RZ, R94, R9 ;  /* 0x0000005eff0a1219 */ /* 0x002fe20000011609 */
[----:B------:R-:W-:Y:S02]  /*4c30*/  IMAD R9, R15, R106, 0x1 ;  /* 0x000000010f097424 */ /* 0x000fe400078e026a */
[----:B------:R-:W-:Y:S01]  /*4c40*/  FMUL.FTZ R91, R107, UR6 ;  /* 0x000000066b5b7c20 */ /* 0x000fe20008410000 */
[----:B------:R-:W1:Y:S01]  /*4c50*/  MUFU.TANH R96, R96 ;  /* 0x0000006000607308 */ /* 0x000e620000002400 */
[----:B--2---:R-:W-:Y:S01]  /*4c60*/  FMUL.FTZ R93, R110, UR6 ;  /* 0x000000066e5d7c20 */ /* 0x004fe20008410000 */
[----:B------:R-:W2:Y:S01]  /*4c70*/  SHFL.IDX PT, R94, R10, RZ, 0x1c1f ;  /* 0x001c1fff0a5e7589 */ /* 0x000ea200000e0000 */
[----:B------:R-:W-:-:S02]  /*4c80*/  IMAD R9, R18, -0x2, R9 ;  /* 0xfffffffe12097824 */ /* 0x000fc400078e0209 */
[----:B------:R-:W-:Y:S01]  /*4c90*/  FMUL.FTZ R122, R122, UR6 ;  /* 0x000000067a7a7c20 */ /* 0x000fe20008410000 */
[----:B------:R-:W-:Y:S01]  /*4ca0*/  FMUL.FTZ R95, R111, UR6 ;  /* 0x000000066f5f7c20 */ /* 0x000fe20008410000 */
[----:B------:R-:W3:Y:S01]  /*4cb0*/  SHFL.IDX PT, R10, R10, 0x1, 0x1c1f ;  /* 0x003c1f000a0a7f89 */ /* 0x000ee200000e0000 */
[----:B0-----:R-:W-:Y:S01]  /*4cc0*/  IMAD R97, R102, UR42, R9 ;  /* 0x0000002a66617c24 */ /* 0x001fe2000f8e0209 */
        /* <DEDUP_REMOVED lines=11> */
[----:B------:R-:W-:-:S04]  /*4d80*/  UIADD3 UR7, UR7, 0x2a840, URZ ;  /* 0x0002a84007077890 */ /* 0x000fc8000fffe03f */
[----:B------:R-:W-:Y:S01]  /*4d90*/  UPRMT UR7, UR43, 0x654, UR7 ;  /* 0x000006542b077896 */ /* 0x000fe20008000007 */
[----:B------:R-:W3:Y:S01]  /*4da0*/  MUFU.TANH R104, R104 ;  /* 0x0000006800687308 */ /* 0x000ee20000002400 */
[----:B--2---:R-:W-:-:S04]  /*4db0*/  IADD3 R99, R94, -UR11, R97 ;  /* 0x8000000b5e637c10 */ /* 0x004fc8000fffe061 */
[C---:B------:R-:W-:Y:S02]  /*4dc0*/  ISETP.GT.AND P1, PT, R99.reuse, RZ, PT ;  /* 0x000000ff6300720c */ /* 0x040fe40003f24270 */
[C---:B------:R-:W-:Y:S01]  /*4dd0*/  ISETP.GT.AND P2, PT, R99.reuse, 0x1, PT ;  /* 0x000000016300780c */ /* 0x040fe20003f44270 */
[----:B------:R-:W2:Y:S01]  /*4de0*/  MUFU.TANH R105, R105 ;  /* 0x0000006900697308 */ /* 0x000ea20000002400 */
[----:B----4-:R-:W-:Y:S01]  /*4df0*/  FSEL R150, R150, -INF , P1 ;  /* 0xff80000096967808 */ /* 0x010fe20000800000 */
[----:B------:R-:W-:Y:S01]  /*4e00*/  SYNCS.ARRIVE.TRANS64.RED.A1T0 RZ, [UR7], RZ ;  /* 0x000000ffffff79a7 */ /* 0x000fe20008100407 */
[C---:B------:R-:W-:Y:S02]  /*4e10*/  ISETP.GT.AND P1, PT, R99.reuse, 0x8, PT ;  /* 0x000000086300780c */ /* 0x040fe40003f24270 */
[----:B-----5:R-:W-:Y:S02]  /*4e20*/  FSEL R148, R148, -INF , P2 ;  /* 0xff80000094947808 */ /* 0x020fe40001000000 */
[----:B------:R-:W-:Y:S01]  /*4e30*/  FMNMX.FTZ R9, R150, R13, !PT ;  /* 0x0000000d96097209 */ /* 0x000fe20007810000 */
[----:B------:R-:W4:Y:S01]  /*4e40*/  MUFU.TANH R108, R108 ;  /* 0x0000006c006c7308 */ /* 0x000f220000002400 */
[----:B------:R-:W-:-:S02]  /*4e50*/  ISETP.GT.AND P2, PT, R99, 0x9, PT ;  /* 0x000000096300780c */ /* 0x000fc40003f44270 */
[----:B------:R-:W-:Y:S02]  /*4e60*/  FSEL R146, R146, -INF , P1 ;  /* 0xff80000092927808 */ /* 0x000fe40000800000 */
[----:B------:R-:W-:Y:S02]  /*4e70*/  FMNMX.FTZ R9, R148, R9, !PT ;  /* 0x0000000994097209 */ /* 0x000fe40007810000 */
[C---:B------:R-:W-:Y:S01]  /*4e80*/  ISETP.GT.AND P1, PT, R99.reuse, 0x10, PT ;  /* 0x000000106300780c */ /* 0x040fe20003f24270 */
[----:B------:R-:W5:Y:S01]  /*4e90*/  MUFU.TANH R98, R109 ;  /* 0x0000006d00627308 */ /* 0x000f620000002400 */
[----:B------:R-:W-:Y:S02]  /*4ea0*/  FSEL R144, R144, -INF , P2 ;  /* 0xff80000090907808 */ /* 0x000fe40001000000 */
[----:B------:R-:W-:Y:S02]  /*4eb0*/  FMNMX.FTZ R9, R146, R9, !PT ;  /* 0x0000000992097209 */ /* 0x000fe40007810000 */
[----:B------:R-:W-:-:S02]  /*4ec0*/  ISETP.GT.AND P2, PT, R99, 0x11, PT ;  /* 0x000000116300780c */ /* 0x000fc40003f44270 */
[----:B-1----:R-:W-:Y:S01]  /*4ed0*/  FSEL R142, R96, -INF , P1 ;  /* 0xff800000608e7808 */ /* 0x002fe20000800000 */
[----:B------:R-:W1:Y:S01]  /*4ee0*/  MUFU.TANH R102, R112 ;  /* 0x0000007000667308 */ /* 0x000e620000002400 */
[----:B------:R-:W-:Y:S02]  /*4ef0*/  FMNMX.FTZ R9, R144, R9, !PT ;  /* 0x0000000990097209 */ /* 0x000fe40007810000 */
[C---:B------:R-:W-:Y:S02]  /*4f00*/  ISETP.GT.AND P1, PT, R99.reuse, 0x18, PT ;  /* 0x000000186300780c */ /* 0x040fe40003f24270 */
[----:B------:R-:W-:Y:S02]  /*4f10*/  FSEL R140, R140, -INF , P2 ;  /* 0xff8000008c8c7808 */ /* 0x000fe40001000000 */
[----:B------:R-:W-:Y:S01]  /*4f20*/  FMNMX.FTZ R9, R142, R9, !PT ;  /* 0x000000098e097209 */ /* 0x000fe20007810000 */
[----:B------:R-:W1:Y:S01]  /*4f30*/  MUFU.TANH R113, R113 ;  /* 0x0000007100717308 */ /* 0x000e620000002400 */
[----:B------:R-:W-:-:S02]  /*4f40*/  ISETP.GT.AND P2, PT, R99, 0x19, PT ;  /* 0x000000196300780c */ /* 0x000fc40003f44270 */
[----:B0-----:R-:W-:Y:S02]  /*4f50*/  FSEL R136, R100, -INF , P1 ;  /* 0xff80000064887808 */ /* 0x001fe40000800000 */
[----:B------:R-:W-:Y:S02]  /*4f60*/  FMNMX.FTZ R9, R140, R9, !PT ;  /* 0x000000098c097209 */ /* 0x000fe40007810000 */
[----:B------:R-:W-:Y:S01]  /*4f70*/  ISETP.GT.AND P1, PT, R99, 0x20, PT ;  /* 0x000000206300780c */ /* 0x000fe20003f24270 */
[----:B------:R-:W0:Y:S01]  /*4f80*/  MUFU.TANH R116, R116 ;  /* 0x0000007400747308 */ /* 0x000e220000002400 */
[----:B---3--:R-:W-:Y:S02]  /*4f90*/  FSEL R106, R101, -INF , P2 ;  /* 0xff800000656a7808 */ /* 0x008fe40001000000 */
[----:B------:R-:W-:Y:S02]  /*4fa0*/  FMNMX.FTZ R9, R136, R9, !PT ;  /* 0x0000000988097209 */ /* 0x000fe40007810000 */
[----:B------:R-:W-:-:S02]  /*4fb0*/  ISETP.GT.AND P2, PT, R99, 0x21, PT ;  /* 0x000000216300780c */ /* 0x000fc40003f44270 */
[----:B------:R-:W-:Y:S01]  /*4fc0*/  FSEL R100, R104, -INF , P1 ;  /* 0xff80000068647808 */ /* 0x000fe20000800000 */
[----:B------:R-:W3:Y:S01]  /*4fd0*/  MUFU.TANH R110, R117 ;  /* 0x00000075006e7308 */ /* 0x000ee20000002400 */
[----:B------:R-:W-:Y:S02]  /*4fe0*/  FMNMX.FTZ R9, R106, R9, !PT ;  /* 0x000000096a097209 */ /* 0x000fe40007810000 */
[----:B------:R-:W-:Y:S02]  /*4ff0*/  ISETP.GT.AND P1, PT, R99, 0x28, PT ;  /* 0x000000286300780c */ /* 0x000fe40003f24270 */
[----:B--2---:R-:W-:Y:S02]  /*5000*/  FSEL R96, R105, -INF , P2 ;  /* 0xff80000069607808 */ /* 0x004fe40001000000 */
[----:B------:R-:W-:Y:S01]  /*5010*/  FMNMX.FTZ R9, R100, R9, !PT ;  /* 0x0000000964097209 */ /* 0x000fe20007810000 */
[----:B------:R-:W2:Y:S01]  /*5020*/  MUFU.TANH R112, R120 ;  /* 0x0000007800707308 */ /* 0x000ea20000002400 */
[----:B------:R-:W-:-:S02]  /*5030*/  ISETP.GT.AND P2, PT, R99, 0x29, PT ;  /* 0x000000296300780c */ /* 0x000fc40003f44270 */
[----:B----4-:R-:W-:Y:S02]  /*5040*/  FSEL R94, R108, -INF , P1 ;  /* 0xff8000006c5e7808 */ /* 0x010fe40000800000 */
[----:B------:R-:W-:Y:S02]  /*5050*/  FMNMX.FTZ R9, R96, R9, !PT ;  /* 0x0000000960097209 */ /* 0x000fe40007810000 */
[C---:B------:R-:W-:Y:S01]  /*5060*/  ISETP.GT.AND P1, PT, R99.reuse, 0x30, PT ;  /* 0x000000306300780c */ /* 0x040fe20003f24270 */
[----:B------:R-:W4:Y:S01]  /*5070*/  MUFU.TANH R121, R121 ;  /* 0x0000007900797308 */ /* 0x000f220000002400 */
[----:B-----5:R-:W-:Y:S02]  /*5080*/  FSEL R98, R98, -INF , P2 ;  /* 0xff80000062627808 */ /* 0x020fe40001000000 */
[----:B------:R-:W-:Y:S02]  /*5090*/  FMNMX.FTZ R9, R94, R9, !PT ;  /* 0x000000095e097209 */ /* 0x000fe40007810000 */
[----:B------:R-:W-:-:S02]  /*50a0*/  ISETP.GT.AND P2, PT, R99, 0x31, PT ;  /* 0x000000316300780c */ /* 0x000fc40003f44270 */
[----:B-1----:R-:W-:Y:S01]  /*50b0*/  FSEL R102, R102, -INF , P1 ;  /* 0xff80000066667808 */ /* 0x002fe20000800000 */
[----:B------:R-:W1:Y:S01]  /*50c0*/  MUFU.TANH R120, R124 ;  /* 0x0000007c00787308 */ /* 0x000e620000002400 */
[----:B------:R-:W-:Y:S02]  /*50d0*/  FMNMX.FTZ R9, R98, R9, !PT ;  /* 0x0000000962097209 */ /* 0x000fe40007810000 */
[----:B------:R-:W-:Y:S02]  /*50e0*/  ISETP.GT.AND P1, PT, R99, 0x38, PT ;  /* 0x000000386300780c */ /* 0x000fe40003f24270 */
[----:B------:R-:W-:Y:S02]  /*50f0*/  FSEL R104, R113, -INF , P2 ;  /* 0xff80000071687808 */ /* 0x000fe40001000000 */
[----:B------:R-:W-:Y:S01]  /*5100*/  FMNMX.FTZ R9, R102, R9, !PT ;  /* 0x0000000966097209 */ /* 0x000fe20007810000 */
[----:B------:R-:W5:Y:S01]  /*5110*/  MUFU.TANH R125, R125 ;  /* 0x0000007d007d7308 */ /* 0x000f620000002400 */
[----:B------:R-:W-:-:S02]  /*5120*/  ISETP.GT.AND P2, PT, R99, 0x39, PT ;  /* 0x000000396300780c */ /* 0x000fc40003f44270 */
[----:B0-----:R-:W-:Y:S02]  /*5130*/  FSEL R108, R116, -INF , P1 ;  /* 0xff800000746c7808 */ /* 0x001fe40000800000 */
[----:B------:R-:W-:Y:S02]  /*5140*/  FMNMX.FTZ R9, R104, R9, !PT ;  /* 0x0000000968097209 */ /* 0x000fe40007810000 */
[C---:B------:R-:W-:Y:S01]  /*5150*/  ISETP.GT.AND P1, PT, R99.reuse, 0x40, PT ;  /* 0x000000406300780c */ /* 0x040fe20003f24270 */
[----:B------:R-:W0:Y:S01]  /*5160*/  MUFU.TANH R128, R128 ;  /* 0x0000008000807308 */ /* 0x000e220000002400 */
[----:B---3--:R-:W-:Y:S02]  /*5170*/  FSEL R110, R110, -INF , P2 ;  /* 0xff8000006e6e7808 */ /* 0x008fe40001000000 */
[----:B------:R-:W-:Y:S02]  /*5180*/  FMNMX.FTZ R9, R108, R9, !PT ;  /* 0x000000096c097209 */ /* 0x000fe40007810000 */
[----:B------:R-:W-:-:S02]  /*5190*/  ISETP.GT.AND P2, PT, R99, 0x41, PT ;  /* 0x000000416300780c */ /* 0x000fc40003f44270 */
[----:B--2---:R-:W-:Y:S01]  /*51a0*/  FSEL R112, R112, -INF , P1 ;  /* 0xff80000070707808 */ /* 0x004fe20000800000 */
[----:B------:R-:W2:Y:S01]  /*51b0*/  MUFU.TANH R129, R129 ;  /* 0x0000008100817308 */ /* 0x000ea20000002400 */
[----:B------:R-:W-:Y:S02]  /*51c0*/  FMNMX.FTZ R9, R110, R9, !PT ;  /* 0x000000096e097209 */ /* 0x000fe40007810000 */
[----:B------:R-:W-:Y:S02]  /*51d0*/  ISETP.GT.AND P1, PT, R99, 0x48, PT ;  /* 0x000000486300780c */ /* 0x000fe40003f24270 */
[----:B----4-:R-:W-:Y:S02]  /*51e0*/  FSEL R116, R121, -INF , P2 ;  /* 0xff80000079747808 */ /* 0x010fe40001000000 */
[----:B------:R-:W-:Y:S01]  /*51f0*/  FMNMX.FTZ R9, R112, R9, !PT ;  /* 0x0000000970097209 */ /* 0x000fe20007810000 */
[----:B------:R-:W3:Y:S01]  /*5200*/  MUFU.TANH R132, R132 ;  /* 0x0000008400847308 */ /* 0x000ee20000002400 */
[----:B------:R-:W-:-:S02]  /*5210*/  ISETP.GT.AND P2, PT, R99, 0x49, PT ;  /* 0x000000496300780c */ /* 0x000fc40003f44270 */
[----:B-1----:R-:W-:Y:S02]  /*5220*/  FSEL R120, R120, -INF , P1 ;  /* 0xff80000078787808 */ /* 0x002fe40000800000 */
[----:B------:R-:W-:Y:S02]  /*5230*/  FMNMX.FTZ R9, R116, R9, !PT ;  /* 0x0000000974097209 */ /* 0x000fe40007810000 */
[----:B------:R-:W-:Y:S01]  /*5240*/  ISETP.GT.AND P1, PT, R99, 0x50, PT ;  /* 0x000000506300780c */ /* 0x000fe20003f24270 */
[----:B------:R-:W1:Y:S01]  /*5250*/  MUFU.TANH R133, R133 ;  /* 0x0000008500857308 */ /* 0x000e620000002400 */
[----:B-----5:R-:W-:Y:S02]  /*5260*/  FSEL R124, R125, -INF , P2 ;  /* 0xff8000007d7c7808 */ /* 0x020fe40001000000 */
[----:B------:R-:W-:Y:S01]  /*5270*/  FMNMX.FTZ R101, R120, R9, !PT ;  /* 0x0000000978657209 */ /* 0x000fe20007810000 */
[----:B------:R-:W-:Y:S01]  /*5280*/  FMUL.FTZ R9, R114, UR6 ;  /* 0x0000000672097c20 */ /* 0x000fe20008410000 */
[----:B------:R-:W-:-:S02]  /*5290*/  ISETP.GT.AND P2, PT, R99, 0x51, PT ;  /* 0x000000516300780c */ /* 0x000fc40003f44270 */
        /* <DEDUP_REMOVED lines=8> */
[----:B---3--:R-:W-:Y:S02]  /*5320*/  FSEL R132, R132, -INF , P1 ;  /* 0xff80000084847808 */ /* 0x008fe40000800000 */
[----:B------:R-:W-:Y:S02]  /*5330*/  FMNMX.FTZ R101, R128, R101, !PT ;  /* 0x0000006580657209 */ /* 0x000fe40007810000 */
[----:B-1----:R-:W-:Y:S01]  /*5340*/  FSEL R138, R133, -INF , P2 ;  /* 0xff800000858a7808 */ /* 0x002fe20001000000 */
[----:B------:R-:W1:Y:S01]  /*5350*/  MUFU.TANH R20, R20 ;  /* 0x0000001400147308 */ /* 0x000e620000002400 */
[----:B------:R-:W-:Y:S02]  /*5360*/  FMNMX.FTZ R101, R132, R101, !PT ;  /* 0x0000006584657209 */ /* 0x000fe40007810000 */
[----:B------:R-:W-:Y:S02]  /*5370*/  IADD3 R97, R10, -UR11, R97 ;  /* 0x8000000b0a617c10 */ /* 0x000fe4000fffe061 */
[----:B------:R-:W-:-:S02]  /*5380*/  FMNMX.FTZ R101, R138, R101, !PT ;  /* 0x000000658a657209 */ /* 0x000fc40007810000 */
[C---:B------:R-:W-:Y:S01]  /*5390*/  ISETP.GT.AND P1, PT, R97.reuse, RZ, PT ;  /* 0x000000ff6100720c */ /* 0x040fe20003f24270 */
[----:B------:R-:W-:Y:S01]  /*53a0*/  MUFU.TANH R14, R14 ;  /* 0x0000000e000e7308 */ /* 0x000fe20000002400 */
[C---:B------:R-:W-:Y:S01]  /*53b0*/  ISETP.GT.AND P2, PT, R97.reuse, 0x1, PT ;  /* 0x000000016100780c */ /* 0x040fe20003f44270 */
[----:B------:R-:W3:Y:S01]  /*53c0*/  SHFL.BFLY PT, R152, R101, 0x2, 0x1f ;  /* 0x0c401f0065987f89 */ /* 0x000ee200000e0000 */
[----:B0-----:R-:W-:Y:S02]  /*53d0*/  FSEL R0, R0, -INF , P1 ;  /* 0xff80000000007808 */ /* 0x001fe40000800000 */
[C---:B------:R-:W-:Y:S02]  /*53e0*/  ISETP.GT.AND P3, PT, R97.reuse, 0x8, PT ;  /* 0x000000086100780c */ /* 0x040fe40003f64270 */
[----:B--2---:R-:W-:Y:S01]  /*53f0*/  FSEL R8, R8, -INF , P2 ;  /* 0xff80000008087808 */ /* 0x004fe20001000000 */
[----:B------:R-:W0:Y:S01]  /*5400*/  MUFU.TANH R88, R88 ;  /* 0x0000005800587308 */ /* 0x000e220000002400 */
[----:B------:R-:W-:-:S02]  /*5410*/  ISETP.GT.AND P4, PT, R97, 0x9, PT ;  /* 0x000000096100780c */ /* 0x000fc40003f84270 */
[----:B-1----:R-:W-:Y:S02]  /*5420*/  FSEL R20, R20, -INF , P3 ;  /* 0xff80000014147808 */ /* 0x002fe40001800000 */
[C---:B------:R-:W-:Y:S02]  /*5430*/  ISETP.GT.AND P2, PT, R97.reuse, 0x10, PT ;  /* 0x000000106100780c */ /* 0x040fe40003f44270 */
[----:B------:R-:W-:Y:S01]  /*5440*/  ISETP.GT.AND P3, PT, R97, 0x11, PT ;  /* 0x000000116100780c */ /* 0x000fe20003f64270 */
[----:B------:R1:W-:Y:S08]  /*5450*/  MUFU.TANH R103, R9 ;  /* 0x0000000900677308 */ /* 0x0003f00000002400 */
[----:B------:R-:W-:Y:S01]  /*5460*/  MUFU.TANH R21, R21 ;  /* 0x0000001500157308 */ /* 0x000fe20000002400 */
[----:B-1----:R-:W1:Y:S01]  /*5470*/  LDC R9, c[0x0][0x988] ;  /* 0x00026200ff097b82 */ /* 0x002e620000000800 */
[----:B---3--:R-:W-:-:S02]  /*5480*/  FMNMX.FTZ R152, R101, R152, !PT ;  /* 0x0000009865987209 */ /* 0x008fc40007810000 */
[----:B0-----:R-:W-:Y:S02]  /*5490*/  FSEL R88, R88, -INF , P2 ;  /* 0xff80000058587808 */ /* 0x001fe40001000000 */
[----:B------:R-:W-:Y:S01]  /*54a0*/  ISETP.GT.AND P2, PT, R97, 0x18, PT ;  /* 0x000000186100780c */ /* 0x000fe20003f44270 */
[----:B------:R-:W0:Y:S01]  /*54b0*/  SHFL.BFLY PT, R99, R152, 0x1, 0x1f ;  /* 0x0c201f0098637f89 */ /* 0x000e2200000e0000 */
[----:B------:R-:W2:Y:S08]  /*54c0*/  MUFU.TANH R90, R90 ;  /* 0x0000005a005a7308 */ /* 0x000eb00000002400 */
[----:B------:R-:W3:Y:S08]  /*54d0*/  MUFU.TANH R89, R89 ;  /* 0x0000005900597308 */ /* 0x000ef00000002400 */
[----:B------:R4:W-:Y:S01]  /*54e0*/  MUFU.TANH R105, R118 ;  /* 0x0000007600697308 */ /* 0x0009e20000002400 */
[----:B--2---:R-:W-:-:S02]  /*54f0*/  FSEL R90, R90, -INF , P2 ;  /* 0xff8000005a5a7808 */ /* 0x004fc40001000000 */
[----:B------:R-:W-:Y:S02]  /*5500*/  ISETP.GT.AND P2, PT, R97, 0x20, PT ;  /* 0x000000206100780c */ /* 0x000fe40003f44270 */
[----:B0-----:R-:W-:-:S03]  /*5510*/  FMNMX.FTZ R10, R152, R99, !PT ;  /* 0x00000063980a7209 */ /* 0x001fc60007810000 */
[----:B------:R-:W-:Y:S01]  /*5520*/  MUFU.TANH R92, R92 ;  /* 0x0000005c005c7308 */ /* 0x000fe20000002400 */
[----:B------:R-:W-:Y:S02]  /*5530*/  FMNMX.FTZ R99, R0, R11, !PT ;  /* 0x0000000b00637209 */ /* 0x000fe40007810000 */
[----:B----4-:R-:W-:Y:S01]  /*5540*/  FSEL R118, R14, -INF , P4 ;  /* 0xff8000000e767808 */ /* 0x010fe20002000000 */
[----:B-1----:R-:W-:Y:S01]  /*5550*/  FMUL.FTZ R111, R10, R9 ;  /* 0x000000090a6f7220 */ /* 0x002fe20000410000 */
[----:B------:R-:W-:Y:S02]  /*5560*/  FMNMX.FTZ R99, R8, R99, !PT ;  /* 0x0000006308637209 */ /* 0x000fe40007810000 */
[----:B------:R-:W-:Y:S01]  /*5570*/  FSETP.NEU.FTZ.AND P1, PT, R10, -INF , PT ;  /* 0xff8000000a00780b */ /* 0x000fe20003f3d000 */
[----:B------:R-:W0:Y:S01]  /*5580*/  MUFU.TANH R91, R91 ;  /* 0x0000005b005b7308 */ /* 0x000e220000002400 */
[----:B------:R-:W-:Y:S02]  /*5590*/  FMNMX.FTZ R99, R20, R99, !PT ;  /* 0x0000006314637209 */ /* 0x000fe40007810000 */
[----:B------:R-:W-:-:S02]  /*55a0*/  FSEL R111, R111, RZ, P1 ;  /* 0x000000ff6f6f7208 */ /* 0x000fc40000800000 */
[----:B------:R-:W-:-:S03]  /*55b0*/  FMNMX.FTZ R99, R118, R99, !PT ;  /* 0x0000006376637209 */ /* 0x000fc60007810000 */
[----:B------:R1:W-:Y:S01]  /*55c0*/  MUFU.TANH R107, R122 ;  /* 0x0000007a006b7308 */ /* 0x0003e20000002400 */
[----:B------:R-:W-:Y:S01]  /*55d0*/  FMNMX.FTZ R99, R88, R99, !PT ;  /* 0x0000006358637209 */ /* 0x000fe20007810000 */
[-CC-:B------:R-:W-:Y:S01]  /*55e0*/  FFMA.FTZ R158, R146, R9.reuse, -R111.reuse ;  /* 0x00000009929e7223 */ /* 0x180fe2000001086f */
[-CC-:B------:R-:W-:Y:S01]  /*55f0*/  FFMA.FTZ R156, R148, R9.reuse, -R111.reuse ;  /* 0x00000009949c7223 */ /* 0x180fe2000001086f */
[-CC-:B------:R-:W-:Y:S01]  /*5600*/  FFMA.FTZ R152, R142, R9.reuse, -R111.reuse ;  /* 0x000000098e987223 */ /* 0x180fe2000001086f */
[-CC-:B------:R-:W-:Y:S01]  /*5610*/  FFMA.FTZ R150, R150, R9.reuse, -R111.reuse ;  /* 0x0000000996967223 */ /* 0x180fe2000001086f */
[-CC-:B------:R-:W-:Y:S01]  /*5620*/  FFMA.FTZ R154, R136, R9.reuse, -R111.reuse ;  /* 0x00000009889a7223 */ /* 0x180fe2000001086f */
[-CC-:B------:R-:W-:Y:S01]  /*5630*/  FFMA.FTZ R101, R108, R9.reuse, -R111.reuse ;  /* 0x000000096c657223 */ /* 0x180fe2000001086f */
[----:B------:R-:W2:Y:S01]  /*5640*/  MUFU.TANH R93, R93 ;  /* 0x0000005d005d7308 */ /* 0x000ea20000002400 */
[----:B-1----:R-:W-:Y:S01]  /*5650*/  FSEL R122, R21, -INF , P3 ;  /* 0xff800000157a7808 */ /* 0x002fe20001800000 */
[-CC-:B------:R-:W-:Y:S01]  /*5660*/  FFMA.FTZ R96, R96, R9.reuse, -R111.reuse ;  /* 0x0000000960607223 */ /* 0x180fe2000001086f */
[----:B------:R-:W-:Y:S01]  /*5670*/  ISETP.GT.AND P3, PT, R97, 0x19, PT ;  /* 0x000000196100780c */ /* 0x000fe20003f64270 */
[--C-:B------:R-:W-:Y:S01]  /*5680*/  FFMA.FTZ R94, R94, R9, -R111.reuse ;  /* 0x000000095e5e7223 */ /* 0x100fe2000001086f */
[----:B------:R-:W-:Y:S01]  /*5690*/  FMNMX.FTZ R99, R122, R99, !PT ;  /* 0x000000637a637209 */ /* 0x000fe20007810000 */
[-CC-:B------:R-:W-:Y:S01]  /*56a0*/  FFMA.FTZ R108, R124, R9.reuse, -R111.reuse ;  /* 0x000000097c6c7223 */ /* 0x180fe2000001086f */
[----:B------:R-:W-:Y:S01]  /*56b0*/  FFMA.FTZ R138, R138, R9, -R111 ;  /* 0x000000098a8a7223 */ /* 0x000fe2000001086f */
[----:B------:R-:W1:Y:S01]  /*56c0*/  MUFU.TANH R95, R95 ;  /* 0x0000005f005f7308 */ /* 0x000e620000002400 */
[----:B------:R-:W-:-:S07]  /*56d0*/  FMNMX.FTZ R99, R90, R99, !PT ;  /* 0x000000635a637209 */ /* 0x000fce0007810000 */
[----:B------:R3:W-:Y:S08]  /*56e0*/  MUFU.TANH R172, R126 ;  /* 0x0000007e00ac7308 */ /* 0x0007f00000002400 */
[----:B------:R4:W-:Y:S01]  /*56f0*/  MUFU.TANH R174, R130 ;  /* 0x0000008200ae7308 */ /* 0x0009e20000002400 */
[----:B---3--:R-:W-:Y:S01]  /*5700*/  FSEL R126, R89, -INF , P3 ;  /* 0xff800000597e7808 */ /* 0x008fe20001800000 */
[----:B------:R-:W-:Y:S01]  /*5710*/  FFMA.FTZ R89, R144, R9, -R111 ;  /* 0x0000000990597223 */ /* 0x000fe2000001086f */
[----:B------:R-:W-:-:S02]  /*5720*/  ISETP.GT.AND P3, PT, R97, 0x21, PT ;  /* 0x000000216100780c */ /* 0x000fc40003f64270 */
[----:B------:R-:W-:Y:S02]  /*5730*/  FMNMX.FTZ R99, R126, R99, !PT ;  /* 0x000000637e637209 */ /* 0x000fe40007810000 */
[----:B0-----:R-:W-:Y:S01]  /*5740*/  FSEL R146, R91, -INF , P3 ;  /* 0xff8000005b927808 */ /* 0x001fe20001800000 */
[----:B------:R-:W0:Y:S01]  /*5750*/  MUFU.TANH R115, R115 ;  /* 0x0000007300737308 */ /* 0x000e220000002400 */
[----:B----4-:R-:W-:Y:S01]  /*5760*/  FSEL R130, R92, -INF , P2 ;  /* 0xff8000005c827808 */ /* 0x010fe20001000000 */
[--C-:B------:R-:W-:Y:S01]  /*5770*/  FFMA.FTZ R91, R140, R9, -R111.reuse ;  /* 0x000000098c5b7223 */ /* 0x100fe2000001086f */
[C---:B------:R-:W-:Y:S02]  /*5780*/  ISETP.GT.AND P2, PT, R97.reuse, 0x28, PT ;  /* 0x000000286100780c */ /* 0x040fe40003f44270 */
[----:B------:R-:W-:Y:S02]  /*5790*/  FMNMX.FTZ R99, R130, R99, !PT ;  /* 0x0000006382637209 */ /* 0x000fe40007810000 */
[----:B------:R-:W-:Y:S01]  /*57a0*/  ISETP.GT.AND P3, PT, R97, 0x29, PT ;  /* 0x000000296100780c */ /* 0x000fe20003f64270 */
[----:B------:R-:W3:Y:S01]  /*57b0*/  MUFU.TANH R119, R119 ;  /* 0x0000007700777308 */ /* 0x000ee20000002400 */
[----:B--2---:R-:W-:Y:S01]  /*57c0*/  FSEL R148, R93, -INF , P2 ;  /* 0xff8000005d947808 */ /* 0x004fe20001000000 */
[----:B------:R-:W-:Y:S01]  /*57d0*/  FFMA.FTZ R93, R106, R9, -R111 ;  /* 0x000000096a5d7223 */ /* 0x000fe2000001086f */
[----:B------:R-:W-:-:S02]  /*57e0*/  FMNMX.FTZ R99, R146, R99, !PT ;  /* 0x0000006392637209 */ /* 0x000fc40007810000 */
[----:B------:R-:W-:Y:S02]  /*57f0*/  ISETP.GT.AND P2, PT, R97, 0x30, PT ;  /* 0x000000306100780c */ /* 0x000fe40003f44270 */
[----:B-1----:R-:W-:Y:S01]  /*5800*/  FSEL R92, R95, -INF , P3 ;  /* 0xff8000005f5c7808 */ /* 0x002fe20001800000 */
[----:B------:R1:W-:Y:S01]  /*5810*/  MUFU.TANH R176, R134 ;  /* 0x0000008600b07308 */ /* 0x0003e20000002400 */
[----:B------:R-:W-:Y:S01]  /*5820*/  FMNMX.FTZ R99, R148, R99, !PT ;  /* 0x0000006394637209 */ /* 0x000fe20007810000 */
[----:B------:R-:W-:Y:S01]  /*5830*/  FFMA.FTZ R95, R100, R9, -R111 ;  /* 0x00000009645f7223 */ /* 0x000fe2000001086f */
[----:B------:R-:W-:Y:S02]  /*5840*/  ISETP.GT.AND P3, PT, R97, 0x31, PT ;  /* 0x000000316100780c */ /* 0x000fe40003f64270 */
[----:B------:R-:W-:Y:S02]  /*5850*/  FMNMX.FTZ R99, R92, R99, !PT ;  /* 0x000000635c637209 */ /* 0x000fe40007810000 */
[----:B0-----:R-:W-:Y:S01]  /*5860*/  FSEL R142, R115, -INF , P3 ;  /* 0xff800000738e7808 */ /* 0x001fe20001800000 */
[----:B------:R-:W0:Y:S01]  /*5870*/  MUFU.TANH R123, R123 ;  /* 0x0000007b007b7308 */ /* 0x000e220000002400 */
[----:B-1----:R-:W-:-:S02]  /*5880*/  FSEL R134, R103, -INF , P2 ;  /* 0xff80000067867808 */ /* 0x002fc40001000000 */
[C---:B------:R-:W-:Y:S02]  /*5890*/  ISETP.GT.AND P2, PT, R97.reuse, 0x38, PT ;  /* 0x000000386100780c */ /* 0x040fe40003f44270 */
[----:B------:R-:W-:Y:S02]  /*58a0*/  FMNMX.FTZ R99, R134, R99, !PT ;  /* 0x0000006386637209 */ /* 0x000fe40007810000 */
[----:B------:R-:W-:Y:S01]  /*58b0*/  ISETP.GT.AND P3, PT, R97, 0x39, PT ;  /* 0x000000396100780c */ /* 0x000fe20003f64270 */
[----:B------:R-:W1:Y:S01]  /*58c0*/  MUFU.TANH R127, R127 ;  /* 0x0000007f007f7308 */ /* 0x000e620000002400 */
[----:B------:R-:W-:Y:S01]  /*58d0*/  FSEL R144, R105, -INF , P2 ;  /* 0xff80000069907808 */ /* 0x000fe20001000000 */
[----:B------:R-:W-:Y:S01]  /*58e0*/  FFMA.FTZ R105, R120, R9, -R111 ;  /* 0x0000000978697223 */ /* 0x000fe2000001086f */
[----:B------:R-:W-:Y:S02]  /*58f0*/  FMNMX.FTZ R99, R142, R99, !PT ;  /* 0x000000638e637209 */ /* 0x000fe40007810000 */
[----:B------:R-:W-:-:S02]  /*5900*/  ISETP.GT.AND P2, PT, R97, 0x40, PT ;  /* 0x000000406100780c */ /* 0x000fc40003f44270 */
[----:B---3--:R-:W-:Y:S01]  /*5910*/  FSEL R140, R119, -INF , P3 ;  /* 0xff800000778c7808 */ /* 0x008fe20001800000 */
[----:B------:R2:W-:Y:S01]  /*5920*/  MUFU.EX2 R21, R150 ;  /* 0x0000009600157308 */ /* 0x0005e20000000800 */
[----:B------:R-:W-:Y:S02]  /*5930*/  FMNMX.FTZ R99, R144, R99, !PT ;  /* 0x0000006390637209 */ /* 0x000fe40007810000 */
[----:B------:R-:W-:Y:S02]  /*5940*/  ISETP.GT.AND P3, PT, R97, 0x41, PT ;  /* 0x000000416100780c */ /* 0x000fe40003f64270 */
[----:B------:R-:W-:Y:S02]  /*5950*/  FMNMX.FTZ R99, R140, R99, !PT ;  /* 0x000000638c637209 */ /* 0x000fe40007810000 */
[----:B0-----:R-:W-:Y:S01]  /*5960*/  FSEL R136, R123, -INF , P3 ;  /* 0xff8000007b887808 */ /* 0x001fe20001800000 */
[----:B------:R-:W0:Y:S01]  /*5970*/  MUFU.TANH R131, R131 ;  /* 0x0000008300837308 */ /* 0x000e220000002400 */
[----:B--2---:R-:W-:Y:S01]  /*5980*/  FSEL R150, R107, -INF , P2 ;  /* 0xff8000006b967808 */ /* 0x004fe20001000000 */
[----:B------:R-:W-:Y:S01]  /*5990*/  FFMA.FTZ R107, R114, R9, -R111 ;  /* 0x00000009726b7223 */ /* 0x000fe2000001086f */
[----:B------:R-:W-:-:S02]  /*59a0*/  ISETP.GT.AND P2, PT, R97, 0x48, PT ;  /* 0x000000486100780c */ /* 0x000fc40003f44270 */
[----:B------:R-:W-:Y:S02]  /*59b0*/  FMNMX.FTZ R99, R150, R99, !PT ;  /* 0x0000006396637209 */ /* 0x000fe40007810000 */
[C---:B------:R-:W-:Y:S01]  /*59c0*/  ISETP.GT.AND P3, PT, R97.reuse, 0x49, PT ;  /* 0x000000496100780c */ /* 0x040fe20003f64270 */
[----:B------:R-:W2:Y:S01]  /*59d0*/  MUFU.TANH R135, R135 ;  /* 0x0000008700877308 */ /* 0x000ea20000002400 */
[----:B------:R-:W-:Y:S02]  /*59e0*/  FSEL R172, R172, -INF , P2 ;  /* 0xff800000acac7808 */ /* 0x000fe40001000000 */
[----:B------:R-:W-:Y:S02]  /*59f0*/  FMNMX.FTZ R99, R136, R99, !PT ;  /* 0x0000006388637209 */ /* 0x000fe40007810000 */
[----:B------:R-:W-:Y:S02]  /*5a00*/  ISETP.GT.AND P2, PT, R97, 0x50, PT ;  /* 0x000000506100780c */ /* 0x000fe40003f44270 */
[----:B-1----:R-:W-:Y:S01]  /*5a10*/  FSEL R106, R127, -INF , P3 ;  /* 0xff8000007f6a7808 */ /* 0x002fe20001800000 */
[----:B------:R-:W-:Y:S01]  /*5a20*/  MUFU.EX2 R156, R156 ;  /* 0x0000009c009c7308 */ /* 0x000fe20000000800 */
[----:B------:R-:W-:-:S02]  /*5a30*/  FMNMX.FTZ R99, R172, R99, !PT ;  /* 0x00000063ac637209 */ /* 0x000fc40007810000 */
[C---:B------:R-:W-:Y:S02]  /*5a40*/  ISETP.GT.AND P3, PT, R97.reuse, 0x51, PT ;  /* 0x000000516100780c */ /* 0x040fe40003f64270 */
[----:B------:R-:W-:Y:S02]  /*5a50*/  FSEL R174, R174, -INF , P2 ;  /* 0xff800000aeae7808 */ /* 0x000fe40001000000 */
[----:B------:R-:W-:Y:S01]  /*5a60*/  FMNMX.FTZ R99, R106, R99, !PT ;  /* 0x000000636a637209 */ /* 0x000fe20007810000 */
[----:B------:R-:W-:Y:S01]  /*5a70*/  MUFU.EX2 R158, R158 ;  /* 0x0000009e009e7308 */ /* 0x000fe20000000800 */
[----:B------:R-:W-:Y:S02]  /*5a80*/  ISETP.GT.AND P2, PT, R97, 0x58, PT ;  /* 0x000000586100780c */ /* 0x000fe40003f44270 */
[----:B0-----:R-:W-:Y:S02]  /*5a90*/  FSEL R100, R131, -INF , P3 ;  /* 0xff80000083647808 */ /* 0x001fe40001800000 */
[----:B------:R-:W-:-:S02]  /*5aa0*/  FMNMX.FTZ R99, R174, R99, !PT ;  /* 0x00000063ae637209 */ /* 0x000fc40007810000 */
[----:B------:R-:W-:Y:S01]  /*5ab0*/  ISETP.GT.AND P3, PT, R97, 0x59, PT ;  /* 0x000000596100780c */ /* 0x000fe20003f64270 */
[-CC-:B------:R-:W-:Y:S01]  /*5ac0*/  FFMA.FTZ R97, R98, R9.reuse, -R111.reuse ;  /* 0x0000000962617223 */ /* 0x180fe2000001086f */
[----:B------:R-:W-:Y:S01]  /*5ad0*/  FSEL R176, R176, -INF , P2 ;  /* 0xff800000b0b07808 */ /* 0x000fe20001000000 */
[--C-:B------:R-:W-:Y:S01]  /*5ae0*/  FFMA.FTZ R98, R102, R9, -R111.reuse ;  /* 0x0000000966627223 */ /* 0x100fe2000001086f */
[----:B------:R-:W-:Y:S01]  /*5af0*/  FMNMX.FTZ R99, R100, R99, !PT ;  /* 0x0000006364637209 */ /* 0x000fe20007810000 */
[-CC-:B------:R-:W-:Y:S01]  /*5b00*/  FFMA.FTZ R102, R110, R9.reuse, -R111.reuse ;  /* 0x000000096e667223 */ /* 0x180fe2000001086f */
[----:B--2---:R-:W-:Y:S01]  /*5b10*/  FSEL R178, R135, -INF , P3 ;  /* 0xff80000087b27808 */ /* 0x004fe20001800000 */
[--C-:B------:R-:W-:Y:S01]  /*5b20*/  FFMA.FTZ R110, R128, R9, -R111.reuse ;  /* 0x00000009806e7223 */ /* 0x100fe2000001086f */
[----:B------:R-:W-:Y:S01]  /*5b30*/  FMNMX.FTZ R99, R176, R99, !PT ;  /* 0x00000063b0637209 */ /* 0x000fe20007810000 */
[----:B------:R-:W-:Y:S03]  /*5b40*/  MUFU.EX2 R89, R89 ;  /* 0x0000005900597308 */ /* 0x000fe60000000800 */
[----:B------:R-:W-:Y:S01]  /*5b50*/  FMNMX.FTZ R14, R178, R99, !PT ;  /* 0x00000063b20e7209 */ /* 0x000fe20007810000 */
[-CC-:B------:R-:W-:Y:S01]  /*5b60*/  FFMA.FTZ R99, R104, R9.reuse, -R111.reuse ;  /* 0x0000000968637223 */ /* 0x180fe2000001086f */
[----:B------:R-:W-:-:S03]  /*5b70*/  FFMA.FTZ R104, R116, R9, -R111 ;  /* 0x0000000974687223 */ /* 0x000fc6000001086f */
[----:B------:R-:W0:Y:S01]  /*5b80*/  SHFL.BFLY PT, R103, R14, 0x2, 0x1f ;  /* 0x0c401f000e677f89 */ /* 0x000e2200000e0000 */
[----:B------:R-:W-:Y:S08]  /*5b90*/  MUFU.EX2 R152, R152 ;  /* 0x0000009800987308 */ /* 0x000ff00000000800 */
[----:B------:R-:W-:Y:S08]  /*5ba0*/  MUFU.EX2 R91, R91 ;  /* 0x0000005b005b7308 */ /* 0x000ff00000000800 */
[----:B------:R-:W-:Y:S01]  /*5bb0*/  MUFU.EX2 R154, R154 ;  /* 0x0000009a009a7308 */ /* 0x000fe20000000800 */
[----:B0-----:R-:W-:Y:S01]  /*5bc0*/  FMNMX.FTZ R109, R14, R103, !PT ;  /* 0x000000670e6d7209 */ /* 0x001fe20007810000 */
[----:B------:R-:W-:-:S06]  /*5bd0*/  FFMA.FTZ R103, R112, R9, -R111 ;  /* 0x0000000970677223 */ /* 0x000fcc000001086f */
[----:B------:R-:W-:Y:S01]  /*5be0*/  MUFU.EX2 R93, R93 ;  /* 0x0000005d005d7308 */ /* 0x000fe20000000800 */
[----:B------:R-:W0:Y:S07]  /*5bf0*/  SHFL.BFLY PT, R14, R109, 0x1, 0x1f ;  /* 0x0c201f006d0e7f89 */ /* 0x000e2e00000e0000 */
[----:B------:R-:W-:Y:S08]  /*5c00*/  MUFU.EX2 R95, R95 ;  /* 0x0000005f005f7308 */ /* 0x000ff00000000800 */
[----:B------:R-:W-:Y:S08]  /*5c10*/  MUFU.EX2 R96, R96 ;  /* 0x0000006000607308 */ /* 0x000ff00000000800 */
[----:B------:R-:W-:Y:S01]  /*5c20*/  MUFU.EX2 R94, R94 ;  /* 0x0000005e005e7308 */ /* 0x000fe20000000800 */
[----:B0-----:R-:W-:Y:S01]  /*5c30*/  FMNMX.FTZ R14, R109, R14, !PT ;  /* 0x0000000e6d0e7209 */ /* 0x001fe20007810000 */
[----:B------:R-:W-:-:S03]  /*5c40*/  FFMA.FTZ R109, R132, R9, -R111 ;  /* 0x00000009846d7223 */ /* 0x000fc6000001086f */
[C---:B------:R-:W-:Y:S01]  /*5c50*/  FSETP.NEU.FTZ.AND P2, PT, R14.reuse, -INF , PT ;  /* 0xff8000000e00780b */ /* 0x040fe20003f5d000 */
[C---:B------:R-:W-:Y:S02]  /*5c60*/  FMUL.FTZ R112, R14.reuse, R9 ;  /* 0x000000090e707220 */ /* 0x040fe40000410000 */
[----:B------:R-:W-:Y:S01]  /*5c70*/  MUFU.EX2 R97, R97 ;  /* 0x0000006100617308 */ /* 0x000fe20000000800 */
[----:B------:R-:W-:Y:S02]  /*5c80*/  FSEL R116, R14, RZ, P2 ;  /* 0x000000ff0e747208 */ /* 0x000fe40001000000 */
[----:B------:R-:W-:-:S03]  /*5c90*/  FSEL R111, R112, RZ, P2 ;  /* 0x000000ff706f7208 */ /* 0x000fc60001000000 */
[----:B------:R-:W-:Y:S02]  /*5ca0*/  FADD.FTZ R116, -R116, R11 ;  /* 0x0000000b74747221 */ /* 0x000fe40000010100 */
[----:B------:R-:W-:Y:S01]  /*5cb0*/  MUFU.EX2 R98, R98 ;  /* 0x0000006200627308 */ /* 0x000fe20000000800 */
[-CC-:B------:R-:W-:Y:S01]  /*5cc0*/  FFMA.FTZ R157, R0, R9.reuse, -R111.reuse ;  /* 0x00000009009d7223 */ /* 0x180fe2000001086f */
[----:B------:R-:W-:Y:S01]  /*5cd0*/  FSEL R0, R10, RZ, P1 ;  /* 0x000000ff0a007208 */ /* 0x000fe20000800000 */
[-CC-:B------:R-:W-:Y:S01]  /*5ce0*/  FFMA.FTZ R112, R8, R9.reuse, -R111.reuse ;  /* 0x0000000908707223 */ /* 0x180fe2000001086f */
[-C--:B------:R-:W-:Y:S01]  /*5cf0*/  FMUL.FTZ R116, R116, R9.reuse ;  /* 0x0000000974747220 */ /* 0x080fe20000410000 */
[-CC-:B------:R-:W-:Y:S01]  /*5d00*/  FFMA.FTZ R159, R20, R9.reuse, -R111.reuse ;  /* 0x00000009149f7223 */ /* 0x180fe2000001086f */
[-C--:B------:R-:W-:Y:S01]  /*5d10*/  FFMA.FTZ R20, R118, R9.reuse, -R111 ;  /* 0x0000000976147223 */ /* 0x080fe2000001086f */
[----:B------:R-:W-:Y:S01]  /*5d20*/  FADD.FTZ R0, -R0, R13 ;  /* 0x0000000d00007221 */ /* 0x000fe20000010100 */
[----:B------:R-:W-:Y:S01]  /*5d30*/  MUFU.EX2 R157, R157 ;  /* 0x0000009d009d7308 */ /* 0x000fe20000000800 */
[-CC-:B------:R-:W-:Y:S01]  /*5d40*/  FFMA.FTZ R153, R88, R9.reuse, -R111.reuse ;  /* 0x0000000958997223 */ /* 0x180fe2000001086f */
[-CC-:B------:R-:W-:Y:S01]  /*5d50*/  FFMA.FTZ R88, R122, R9.reuse, -R111.reuse ;  /* 0x000000097a587223 */ /* 0x180fe2000001086f */
[-C--:B------:R-:W-:Y:S01]  /*5d60*/  FMUL.FTZ R8, R0, R9.reuse ;  /* 0x0000000900087220 */ /* 0x080fe20000410000 */
[-CC-:B------:R-:W-:Y:S01]  /*5d70*/  FFMA.FTZ R155, R90, R9.reuse, -R111.reuse ;  /* 0x000000095a9b7223 */ /* 0x180fe2000001086f */
        /* <DEDUP_REMOVED lines=20> */
[----:B0-----:R-:W-:-:S07]  /*5ec0*/  FFMA.FTZ R11, R0, R6, R157 ;  /* 0x00000006000b7223 */ /* 0x001fce000001009d */
[----:B------:R-:W0:Y:S01]  /*5ed0*/  MUFU.EX2 R159, R159 ;  /* 0x0000009f009f7308 */ /* 0x000e220000000800 */
[----:B-1----:R-:W-:-:S04]  /*5ee0*/  FFMA.FTZ R7, R8, R7, R21 ;  /* 0x0000000708077223 */ /* 0x002fc80000010015 */
[----:B------:R-:W-:-:S03]  /*5ef0*/  FADD.FTZ R7, R156, R7 ;  /* 0x000000079c077221 */ /* 0x000fc60000010000 */
[----:B------:R-:W1:Y:S01]  /*5f00*/  MUFU.EX2 R20, R20 ;  /* 0x0000001400147308 */ /* 0x000e620000000800 */
[----:B--2---:R-:W-:-:S07]  /*5f10*/  FADD.FTZ R6, R112, R11 ;  /* 0x0000000b70067221 */ /* 0x004fce0000010000 */
[----:B------:R-:W2:Y:S08]  /*5f20*/  MUFU.EX2 R153, R153 ;  /* 0x0000009900997308 */ /* 0x000eb00000000800 */
[----:B------:R-:W3:Y:S08]  /*5f30*/  MUFU.EX2 R88, R88 ;  /* 0x0000005800587308 */ /* 0x000ef00000000800 */
[----:B------:R4:W-:Y:S08]  /*5f40*/  MUFU.EX2 R13, R92 ;  /* 0x0000005c000d7308 */ /* 0x0009f00000000800 */
[----:B------:R-:W5:Y:S01]  /*5f50*/  MUFU.EX2 R155, R155 ;  /* 0x0000009b009b7308 */ /* 0x000f620000000800 */
[----:B----4-:R-:W-:Y:S01]  /*5f60*/  FADD.FTZ R92, R158, R7 ;  /* 0x000000079e5c7221 */ /* 0x010fe20000010000 */
[----:B0-----:R-:W-:-:S03]  /*5f70*/  FADD.FTZ R7, R159, R6 ;  /* 0x000000069f077221 */ /* 0x001fc60000010000 */
[----:B------:R-:W-:Y:S01]  /*5f80*/  FADD.FTZ R11, R89, R92 ;  /* 0x0000005c590b7221 */ /* 0x000fe20000010000 */
[----:B-1----:R-:W-:Y:S02]  /*5f90*/  FADD.FTZ R6, R20, R7 ;  /* 0x0000000714067221 */ /* 0x002fe40000010000 */
[----:B------:R-:W0:Y:S01]  /*5fa0*/  MUFU.EX2 R90, R90 ;  /* 0x0000005a005a7308 */ /* 0x000e220000000800 */
[----:B------:R-:W-:Y:S01]  /*5fb0*/  FADD.FTZ R92, R152, R11 ;  /* 0x0000000b985c7221 */ /* 0x000fe20000010000 */
[----:B--2---:R-:W-:-:S03]  /*5fc0*/  FADD.FTZ R7, R153, R6 ;  /* 0x0000000699077221 */ /* 0x004fc60000010000 */
[----:B------:R-:W-:Y:S01]  /*5fd0*/  FADD.FTZ R11, R91, R92 ;  /* 0x0000005c5b0b7221 */ /* 0x000fe20000010000 */
[----:B---3--:R-:W-:Y:S02]  /*5fe0*/  FADD.FTZ R6, R88, R7 ;  /* 0x0000000758067221 */ /* 0x008fe40000010000 */
[----:B------:R-:W1:Y:S01]  /*5ff0*/  MUFU.EX2 R149, R149 ;  /* 0x0000009500957308 */ /* 0x000e620000000800 */
[----:B------:R-:W-:Y:S01]  /*6000*/  FADD.FTZ R92, R154, R11 ;  /* 0x0000000b9a5c7221 */ /* 0x000fe20000010000 */
[----:B-----5:R-:W-:-:S03]  /*6010*/  FADD.FTZ R7, R155, R6 ;  /* 0x000000069b077221 */ /* 0x020fc60000010000 */
[----:B------:R-:W-:-:S03]  /*6020*/  FADD.FTZ R92, R93, R92 ;  /* 0x0000005c5d5c7221 */ /* 0x000fc60000010000 */
        /* <DEDUP_REMOVED lines=12> */
[----:B0-----:R-:W-:-:S04]  /*60f0*/  FADD.FTZ R6, R151, R6 ;  /* 0x0000000697067221 */ /* 0x001fc80000010000 */
[----:B------:R-:W-:-:S03]  /*6100*/  FADD.FTZ R6, R13, R6 ;  /* 0x000000060d067221 */ /* 0x000fc60000010000 */
        /* <DEDUP_REMOVED lines=46> */
.L_x_2212:
        /* <DEDUP_REMOVED lines=34> */
.L_x_2202:
[----:B------:R-:W-:-:S13]  /*6610*/  ISETP.GE.AND P1, PT, R15, RZ, PT ;  /* 0x000000ff0f00720c */ /* 0x000fda0003f26270 */
[----:B------:R-:W-:Y:S05]  /*6620*/  @!P1 BRA `(.L_x_2214) ;  /* 0x0000002000b49947 */ /* 0x000fea0003800000 */
[----:B------:R-:W-:Y:S01]  /*6630*/  IMAD.MOV.U32 R13, RZ, RZ, R14 ;  /* 0x000000ffff0d7224 */ /* 0x000fe200078e000e */
[----:B------:R-:W-:Y:S01]  /*6640*/  UMOV UR4, UR38 ;  /* 0x0000002600047c82 */ /* 0x000fe20008000000 */
[----:B------:R-:W-:Y:S01]  /*6650*/  IMAD.MOV.U32 R11, RZ, RZ, R10 ;  /* 0x000000ffff0b7224 */ /* 0x000fe200078e000a */
[----:B------:R-:W-:Y:S01]  /*6660*/  UMOV UR5, UR39 ;  /* 0x0000002700057c82 */ /* 0x000fe20008000000 */
[----:B------:R-:W-:-:S05]  /*6670*/  ULDC UR6, c[0x0][0x9d8] ;  /* 0x0002760000067ab9 */ /* 0x000fca0000000800 */
.L_x_2225:
[----:B------:R-:W-:-:S04]  /*6680*/  UIADD3 UR10, UR5, 0x1, URZ ;  /* 0x00000001050a7890 */ /* 0x000fc8000fffe03f */
[----:B------:R-:W-:-:S04]  /*6690*/  UISETP.NE.AND UP0, UPT, UR10, 0x2, UPT ;  /* 0x000000020a00788c */ /* 0x000fc8000bf05270 */
[----:B------:R-:W-:Y:S02]  /*66a0*/  USEL UR10, UR10, URZ, UP0 ;  /* 0x0000003f0a0a7287 */ /* 0x000fe40008000000 */
[----:B------:R-:W-:-:S04]  /*66b0*/  USEL UR38, URZ, 0x1, UP0 ;  /* 0x000000013f267887 */ /* 0x000fc80008000000 */
[----:B------:R-:W-:Y:S01]  /*66c0*/  ULOP3.LUT UR38, UR4, UR38, URZ, 0x3c, !UPT ;  /* 0x0000002604267292 */ /* 0x000fe2000f8e3c3f */
[----:B------:R-:W-:Y:S01]  /*66d0*/  UMOV UR39, UR10 ;  /* 0x0000000a00277c82 */ /* 0x000fe20008000000 */
[----:B------:R-:W-:Y:S10]  /*66e0*/  @!P0 BRA `(.L_x_2215) ;  /* 0x0000000000048947 */ /* 0x000ff40003800000 */
[----:B------:R-:W-:Y:S01]  /*66f0*/  BPT.TRAP 0x1 ;  /* 0x000000040000795c */ /* 0x000fe20000300000 */
.L_x_2215:
[----:B------:R-:W-:Y:S01]  /*6700*/  ULEA UR7, UR39, UR40, 0x3 ;  /* 0x0000002827077291 */ /* 0x000fe2000f8e183f */
[----:B------:R-:W-:-:S04]  /*6710*/  MOV R9, UR38 ;  /* 0x0000002600097c02 */ /* 0x000fc80008000f00 */
[----:B------:R-:W-:-:S04]  /*6720*/  SHF.L.U32 R9, R9, 0x1f, RZ ;  /* 0x0000001f09097819 */ /* 0x000fc800000006ff */
[----:B------:R0:W1:Y:S01]  /*6730*/  SYNCS.PHASECHK.TRANS64.TRYWAIT P1, [UR7+0x2a830], R9 ;  /* 0x02a83009ff0075a7 */ /* 0x0000620008020147 */
[----:B------:R-:W-:Y:S05]  /*6740*/  @!P0 BRA `(.L_x_2216) ;  /* 0x0000000000048947 */ /* 0x000fea0003800000 */
[----:B------:R-:W-:Y:S01]  /*6750*/  BPT.TRAP 0x1 ;  /* 0x000000040000795c */ /* 0x000fe20000300000 */
.L_x_2216:
[----:B-1----:R-:W-:Y:S05]  /*6760*/  @P1 BRA `(.L_x_2217) ;  /* 0x0000000000081947 */ /* 0x002fea0003800000 */
[----:B------:R-:W1:Y:S02]  /*6770*/  SYNCS.PHASECHK.TRANS64.TRYWAIT P1, [UR7+0x2a830], R9 ;  /* 0x02a83009ff0075a7 */ /* 0x000e640008020147 */
[----:B-1----:R-:W-:Y:S05]  /*6780*/  @!P1 BRA `(.L_x_2218) ;  /* 0x0000008c00589947 */ /* 0x002fea0003800000 */
.L_x_2217:
        /* <DEDUP_REMOVED lines=143> */
.L_x_2219:
[----:B------:R-:W-:Y:S01]  /*7080*/  ULEA UR7, UR5, UR40, 0x3 ;  /* 0x0000002805077291 */ /* 0x000fe2000f8e183f */
[----:B------:R-:W-:-:S05]  /*7090*/  IMAD.U32 R0, RZ, RZ, UR4 ;  /* 0x00000004ff007e24 */ /* 0x000fca000f8e00ff */
[----:B------:R-:W-:-:S04]  /*70a0*/  SHF.L.U32 R0, R0, 0x1f, RZ ;  /* 0x0000001f00007819 */ /* 0x000fc800000006ff */
[----:B------:R2:W3:Y:S01]  /*70b0*/  SYNCS.PHASECHK.TRANS64.TRYWAIT P1, [UR7+0x2a850], R0 ;  /* 0x02a85000ff0075a7 */ /* 0x0004e20008020147 */
[----:B------:R-:W-:Y:S05]  /*70c0*/  @!P0 BRA `(.L_x_2220) ;  /* 0x0000000000048947 */ /* 0x000fea0003800000 */
[----:B------:R-:W-:Y:S01]  /*70d0*/  BPT.TRAP 0x1 ;  /* 0x000000040000795c */ /* 0x000fe20000300000 */
.L_x_2220:
[----:B---3--:R-:W-:Y:S05]  /*70e0*/  @P1 BRA `(.L_x_2221) ;  /* 0x0000000000081947 */ /* 0x008fea0003800000 */
[----:B------:R-:W3:Y:S02]  /*70f0*/  SYNCS.PHASECHK.TRANS64.TRYWAIT P1, [UR7+0x2a850], R0 ;  /* 0x02a85000ff0075a7 */ /* 0x000ee40008020147 */
[----:B---3--:R-:W-:Y:S05]  /*7100*/  @!P1 BRA `(.L_x_2222) ;  /* 0x0000008400109947 */ /* 0x008fea0003800000 */
.L_x_2221:
        /* <DEDUP_REMOVED lines=38> */
.L_x_2223:
        /* <DEDUP_REMOVED lines=23> */
[----:B01----:R-:W-:Y:S01]  /*74e0*/  FMNMX.FTZ R9, R136, R11, !PT ;  /* 0x0000000b88097209 */ /* 0x003fe20007810000 */
[----:B------:R-:W-:Y:S01]  /*74f0*/  FMUL.FTZ R102, R107, UR6 ;  /* 0x000000066b667c20 */ /* 0x000fe20008410000 */
[----:B------:R-:W-:Y:S01]  /*7500*/  FMUL.FTZ R158, R109, UR6 ;  /* 0x000000066d9e7c20 */ /* 0x000fe20008410000 */
[----:B------:R-:W-:Y:S01]  /*7510*/  FMUL.FTZ R104, R110, UR6 ;  /* 0x000000066e687c20 */ /* 0x000fe20008410000 */
[----:B------:R-:W-:Y:S01]  /*7520*/  FMUL.FTZ R172, R112, UR6 ;  /* 0x0000000670ac7c20 */ /* 0x000fe20008410000 */
[----:B------:R-:W-:Y:S01]  /*7530*/  FMUL.FTZ R106, R111, UR6 ;  /* 0x000000066f6a7c20 */ /* 0x000fe20008410000 */
[----:B------:R-:W-:Y:S01]  /*7540*/  FMUL.FTZ R174, R113, UR6 ;  /* 0x0000000671ae7c20 */ /* 0x000fe20008410000 */
[----:B------:R-:W0:Y:S01]  /*7550*/  MUFU.TANH R140, R140 ;  /* 0x0000008c008c7308 */ /* 0x000e220000002400 */
[----:B---3--:R-:W-:Y:S01]  /*7560*/  FMNMX.FTZ R9, R138, R9, !PT ;  /* 0x000000098a097209 */ /* 0x008fe20007810000 */
        /* <DEDUP_REMOVED lines=14> */
[----:B------:R-:W3:Y:S01]  /*7650*/  MUFU.TANH R142, R142 ;  /* 0x0000008e008e7308 */ /* 0x000ee20000002400 */
        /* <DEDUP_REMOVED lines=11> */
[----:B--2---:R-:W-:Y:S01]  /*7710*/  FMUL.FTZ R0, R134, UR6 ;  /* 0x0000000686007c20 */ /* 0x004fe20008410000 */
[----:B------:R-:W-:Y:S01]  /*7720*/  FMUL.FTZ R134, R135, UR6 ;  /* 0x0000000687867c20 */ /* 0x000fe20008410000 */
[----:B------:R-:W-:-:S02]  /*7730*/  ULEA UR4, UR10, UR40, 0x3 ;  /* 0x000000280a047291 */ /* 0x000fc4000f8e183f */
[----:B------:R-:W1:Y:S01]  /*7740*/  MUFU.TANH R144, R144 ;  /* 0x0000009000907308 */ /* 0x000e620000002400 */
[----:B---3--:R-:W-:Y:S01]  /*7750*/  FMNMX.FTZ R9, R142, R9, !PT ;  /* 0x000000098e097209 */ /* 0x008fe20007810000 */
[----:B------:R-:W-:-:S04]  /*7760*/  UIADD3 UR4, UR4, 0x2a840, URZ ;  /* 0x0002a84004047890 */ /* 0x000fc8000fffe03f */
[----:B------:R-:W-:Y:S02]  /*7770*/  UPRMT UR4, UR43, 0x654, UR4 ;  /* 0x000006542b047896 */ /* 0x000fe40008000004 */
[----:B------:R-:W2:Y:S01]  /*7780*/  MUFU.TANH R90, R90 ;  /* 0x0000005a005a7308 */ /* 0x000ea20000002400 */
[----:B0-----:R-:W-:-:S06]  /*7790*/  FMNMX.FTZ R21, R88, R21, !PT ;  /* 0x0000001558157209 */ /* 0x001fcc0007810000 */
[----:B------:R-:W-:Y:S01]  /*77a0*/  SYNCS.ARRIVE.TRANS64.RED.A1T0 RZ, [UR4], RZ ;  /* 0x000000ffffff79a7 */ /* 0x000fe20008100404 */
        /* <DEDUP_REMOVED lines=74> */
[----:B------:R0:W1:Y:S01]  /*7c50*/  MUFU.TANH R132, R0 ;  /* 0x0000000000847308 */ /* 0x0000620000002400 */
[----:B--2---:R-:W-:-:S07]  /*7c60*/  FMNMX.FTZ R21, R130, R21, !PT ;  /* 0x0000001582157209 */ /* 0x004fce0007810000 */
[----:B------:R-:W2:Y:S01]  /*7c70*/  MUFU.TANH R134, R134 ;  /* 0x0000008600867308 */ /* 0x000ea20000002400 */
[----:B0-----:R-:W-:-:S05]  /*7c80*/  FMNMX.FTZ R0, R190, R9, !PT ;  /* 0x00000009be007209 */ /* 0x001fca0007810000 */
[----:B------:R-:W0:Y:S01]  /*7c90*/  SHFL.BFLY PT, R9, R0, 0x2, 0x1f ;  /* 0x0c401f0000097f89 */ /* 0x000e2200000e0000 */
[----:B-1----:R-:W-:-:S04]  /*7ca0*/  FMNMX.FTZ R21, R132, R21, !PT ;  /* 0x0000001584157209 */ /* 0x002fc80007810000 */
[----:B--2---:R-:W-:-:S05]  /*7cb0*/  FMNMX.FTZ R21, R134, R21, !PT ;  /* 0x0000001586157209 */ /* 0x004fca0007810000 */
[----:B------:R-:W1:Y:S01]  /*7cc0*/  SHFL.BFLY PT, R8, R21, 0x2, 0x1f ;  /* 0x0c401f0015087f89 */ /* 0x000e6200000e0000 */
[----:B0-----:R-:W-:Y:S02]  /*7cd0*/  FMNMX.FTZ R89, R0, R9, !PT ;  /* 0x0000000900597209 */ /* 0x001fe40007810000 */
[----:B------:R-:W0:Y:S03]  /*7ce0*/  LDC R9, c[0x0][0x988] ;  /* 0x00026200ff097b82 */ /* 0x000e260000000800 */
[----:B------:R-:W2:Y:S01]  /*7cf0*/  SHFL.BFLY PT, R10, R89, 0x1, 0x1f ;  /* 0x0c201f00590a7f89 */ /* 0x000ea200000e0000 */
[----:B-1----:R-:W-:-:S05]  /*7d00*/  FMNMX.FTZ R91, R21, R8, !PT ;  /* 0x00000008155b7209 */ /* 0x002fca0007810000 */
[----:B------:R-:W1:Y:S01]  /*7d10*/  SHFL.BFLY PT, R14, R91, 0x1, 0x1f ;  /* 0x0c201f005b0e7f89 */ /* 0x000e6200000e0000 */
[----:B--2---:R-:W-:-:S05]  /*7d20*/  FMNMX.FTZ R10, R89, R10, !PT ;  /* 0x0000000a590a7209 */ /* 0x004fca0007810000 */
[C---:B0-----:R-:W-:Y:S01]  /*7d30*/  FMUL.FTZ R107, R10.reuse, R9 ;  /* 0x000000090a6b7220 */ /* 0x041fe20000410000 */
[----:B------:R-:W-:-:S03]  /*7d40*/  FADD.FTZ R8, -R10, R11 ;  /* 0x0000000b0a087221 */ /* 0x000fc60000010100 */
[-CC-:B------:R-:W-:Y:S01]  /*7d50*/  FFMA.FTZ R11, R136, R9.reuse, -R107.reuse ;  /* 0x00000009880b7223 */ /* 0x180fe2000001086b */
[-CC-:B------:R-:W-:Y:S01]  /*7d60*/  FFMA.FTZ R136, R138, R9.reuse, -R107.reuse ;  /* 0x000000098a887223 */ /* 0x180fe2000001086b */
[-CC-:B------:R-:W-:Y:S01]  /*7d70*/  FFMA.FTZ R138, R142, R9.reuse, -R107.reuse ;  /* 0x000000098e8a7223 */ /* 0x180fe2000001086b */
[-CC-:B------:R-:W-:Y:S01]  /*7d80*/  FFMA.FTZ R21, R144, R9.reuse, -R107.reuse ;  /* 0x0000000990157223 */ /* 0x180fe2000001086b */
[-CC-:B------:R-:W-:Y:S01]  /*7d90*/  FFMA.FTZ R89, R148, R9.reuse, -R107.reuse ;  /* 0x0000000994597223 */ /* 0x180fe2000001086b */
[-CC-:B------:R-:W-:Y:S01]  /*7da0*/  FFMA.FTZ R142, R150, R9.reuse, -R107.reuse ;  /* 0x00000009968e7223 */ /* 0x180fe2000001086b */
[-CC-:B------:R-:W-:Y:S01]  /*7db0*/  FFMA.FTZ R144, R172, R9.reuse, -R107.reuse ;  /* 0x00000009ac907223 */ /* 0x180fe2000001086b */
[----:B-1----:R-:W-:Y:S01]  /*7dc0*/  FMNMX.FTZ R14, R91, R14, !PT ;  /* 0x0000000e5b0e7209 */ /* 0x002fe20007810000 */
[-CC-:B------:R-:W-:Y:S01]  /*7dd0*/  FFMA.FTZ R95, R174, R9.reuse, -R107.reuse ;  /* 0x00000009ae5f7223 */ /* 0x180fe2000001086b */
[-CC-:B------:R-:W-:Y:S01]  /*7de0*/  FFMA.FTZ R101, R124, R9.reuse, -R107.reuse ;  /* 0x000000097c657223 */ /* 0x180fe2000001086b */
[-CC-:B------:R-:W-:Y:S01]  /*7df0*/  FFMA.FTZ R103, R126, R9.reuse, -R107.reuse ;  /* 0x000000097e677223 */ /* 0x180fe2000001086b */
[-C--:B------:R-:W-:Y:S01]  /*7e00*/  FFMA.FTZ R148, R152, R9.reuse, -R107 ;  /* 0x0000000998947223 */ /* 0x080fe2000001086b */
[----:B------:R-:W-:Y:S01]  /*7e10*/  FADD.FTZ R0, -R14, R13 ;  /* 0x0000000d0e007221 */ /* 0x000fe20000010100 */
[-CC-:B------:R-:W-:Y:S01]  /*7e20*/  FFMA.FTZ R13, R140, R9.reuse, -R107.reuse ;  /* 0x000000098c0d7223 */ /* 0x180fe2000001086b */
        /* <DEDUP_REMOVED lines=11> */
[-C--:B------:R-:W-:Y:S01]  /*7ee0*/  FFMA.FTZ R174, R190, R9.reuse, -R107 ;  /* 0x00000009beae7223 */ /* 0x080fe2000001086b */
[-C--:B------:R-:W-:Y:S01]  /*7ef0*/  FMUL.FTZ R107, R14, R9.reuse ;  /* 0x000000090e6b7220 */ /* 0x080fe20000410000 */
[-C--:B------:R-:W-:Y:S01]  /*7f00*/  FMUL.FTZ R8, R8, R9.reuse ;  /* 0x0000000908087220 */ /* 0x080fe20000410000 */
[-C--:B------:R-:W-:Y:S01]  /*7f10*/  FMUL.FTZ R0, R0, R9.reuse ;  /* 0x0000000900007220 */ /* 0x080fe20000410000 */
        /* <DEDUP_REMOVED lines=23> */
[----:B------:R-:W-:Y:S01]  /*8090*/  FFMA.FTZ R128, R128, R9, -R107 ;  /* 0x0000000980807223 */ /* 0x000fe2000001086b */
[----:B------:R-:W1:Y:S01]  /*80a0*/  MUFU.EX2 R157, R157 ;  /* 0x0000009d009d7308 */ /* 0x000e620000000800 */
[----:B0-----:R-:W-:Y:S01]  /*80b0*/  FFMA.FTZ R7, R8, R7, R11 ;  /* 0x0000000708077223 */ /* 0x001fe2000001000b */
[-CC-:B------:R-:W-:Y:S01]  /*80c0*/  FFMA.FTZ R130, R130, R9.reuse, -R107.reuse ;  /* 0x0000000982827223 */ /* 0x180fe2000001086b */
[-CC-:B------:R-:W-:Y:S01]  /*80d0*/  FFMA.FTZ R132, R132, R9.reuse, -R107.reuse ;  /* 0x0000000984847223 */ /* 0x180fe2000001086b */
[----:B------:R-:W-:-:S04]  /*80e0*/  FFMA.FTZ R107, R134, R9, -R107 ;  /* 0x00000009866b7223 */ /* 0x000fc8000001086b */
[----:B------:R-:W0:Y:S08]  /*80f0*/  MUFU.EX2 R136, R136 ;  /* 0x0000008800887308 */ /* 0x000e300000000800 */
[----:B------:R-:W2:Y:S01]  /*8100*/  MUFU.EX2 R12, R12 ;  /* 0x0000000c000c7308 */ /* 0x000ea20000000800 */
[----:B-1----:R-:W-:-:S07]  /*8110*/  FFMA.FTZ R109, R0, R6, R157 ;  /* 0x00000006006d7223 */ /* 0x002fce000001009d */
        /* <DEDUP_REMOVED lines=92> */
.L_x_2224:
        /* <DEDUP_REMOVED lines=34> */
.L_x_2214:
        /* <DEDUP_REMOVED lines=67> */
.L_x_2226:
[----:B------:R-:W-:Y:S01]  /*8d30*/  ULEA UR5, UR39, UR40, 0x3 ;  /* 0x0000002827057291 */ /* 0x000fe2000f8e183f */
[----:B------:R-:W-:-:S05]  /*8d40*/  IMAD.U32 R0, RZ, RZ, UR38 ;  /* 0x00000026ff007e24 */ /* 0x000fca000f8e00ff */
[----:B------:R-:W-:-:S04]  /*8d50*/  SHF.L.U32 R0, R0, 0x1f, RZ ;  /* 0x0000001f00007819 */ /* 0x000fc800000006ff */
[----:B------:R0:W1:Y:S01]  /*8d60*/  SYNCS.PHASECHK.TRANS64.TRYWAIT P1, [UR5+0x2a850], R0 ;  /* 0x02a85000ff0075a7 */ /* 0x0000620008020145 */
[----:B------:R-:W-:Y:S05]  /*8d70*/  @!P0 BRA `(.L_x_2227) ;  /* 0x0000000000048947 */ /* 0x000fea0003800000 */
[----:B------:R-:W-:Y:S01]  /*8d80*/  BPT.TRAP 0x1 ;  /* 0x000000040000795c */ /* 0x000fe20000300000 */
.L_x_2227:
[----:B-1----:R-:W-:Y:S05]  /*8d90*/  @P1 BRA `(.L_x_2228) ;  /* 0x0000000000081947 */ /* 0x002fea0003800000 */
[----:B------:R-:W1:Y:S02]  /*8da0*/  SYNCS.PHASECHK.TRANS64.TRYWAIT P1, [UR5+0x2a850], R0 ;  /* 0x02a85000ff0075a7 */ /* 0x000e640008020145 */
[----:B-1----:R-:W-:Y:S05]  /*8db0*/  @!P1 BRA `(.L_x_2229) ;  /* 0x0000006400fc9947 */ /* 0x002fea0003800000 */
.L_x_2228:
[----:B------:R-:W-:Y:S01]  /*8dc0*/  UIADD3 UR40, UR40, 0x400, URZ ;  /* 0x0000040028287890 */ /* 0x000fe2000fffe03f */
[----:B------:R-:W-:Y:S01]  /*8dd0*/  WARPGROUP.ARRIVE ;  /* 0x00000000000079c5 */ /* 0x000fe20000000000 */
[----:B------:R-:W-:Y:S01]  /*8de0*/  UMOV UR7, 0x40000040 ;  /* 0x4000004000077882 */ /* 0x000fe20000000000 */
[----:B01----:R-:W0:Y:S01]  /*8df0*/  SHFL.BFLY PT, R0, R7, 0x2, 0x1f ;  /* 0x0c401f0007007f89 */ /* 0x003e2200000e0000 */
[----:B------:R-:W-:Y:S01]  /*8e00*/  USHF.R.U32.HI UR40, URZ, 0x4, UR40 ;  /* 0x000000043f287899 */ /* 0x000fe20008011628 */
[----:B------:R-:W-:Y:S01]  /*8e10*/  IMAD.MOV.U32 R4, RZ, RZ, RZ ;  /* 0x000000ffff047224 */ /* 0x000fe200078e00ff */
[----:B------:R-:W-:Y:S01]  /*8e20*/  MOV R89, 0xff800000 ;  /* 0xff80000000597802 */ /* 0x000fe20000000f00 */
[----:B------:R-:W1:Y:S01]  /*8e30*/  SHFL.BFLY PT, R3, R6, 0x2, 0x1f ;  /* 0x0c401f0006037f89 */ /* 0x000e6200000e0000 */
[----:B------:R-:W-:Y:S01]  /*8e40*/  ULOP3.LUT UR40, UR40, 0x3fff, URZ, 0xc0, !UPT ;  /* 0x00003fff28287892 */ /* 0x000fe2000f8ec03f */
[----:B------:R-:W-:Y:S02]  /*8e50*/  IMAD.MOV.U32 R8, RZ, RZ, RZ ;  /* 0x000000ffff087224 */ /* 0x000fe400078e00ff */
[----:B------:R-:W-:Y:S01]  /*8e60*/  IMAD.MOV.U32 R88, RZ, RZ, -0x800000 ;  /* 0xff800000ff587424 */ /* 0x000fe200078e00ff */
[----:B------:R-:W-:-:S04]  /*8e70*/  ULOP3.LUT UR4, UR40, 0x3000000, URZ, 0xfc, !UPT ;  /* 0x0300000028047892 */ /* 0x000fc8000f8efc3f */
[----:B------:R-:W-:-:S07]  /*8e80*/  UIMAD UR4, UR39, 0x600, UR4 ;  /* 0x00000600270478a4 */ /* 0x000fce000f8e0204 */
[----:B------:R-:W-:Y:S02]  /*8e90*/  UMOV UR6, UR4 ;  /* 0x0000000400067c82 */ /* 0x000fe40008000000 */
[----:B------:R-:W-:Y:S01]  /*8ea0*/  HGMMA.64x128x16.F32.BF16 R24, R156, gdesc[UR4].tnspB, R24, gsb0 ;  /* 0x41e000049c187df0 */ /* 0x000fe20008001818 */
[----:B------:R-:W-:Y:S01]  /*8eb0*/  UIADD3 UR6, UR4, 0x80, URZ ;  /* 0x0000008004067890 */ /* 0x000fe2000fffe03f */
[----:B0-----:R-:W-:Y:S01]  /*8ec0*/  FADD.FTZ R0, R0, R7 ;  /* 0x0000000700007221 */ /* 0x001fe20000010000 */
[----:B------:R-:W-:Y:S01]  /*8ed0*/  UMOV UR7, 0x40000040 ;  /* 0x4000004000077882 */ /* 0x000fe20000000000 */
[----:B-1----:R-:W-:-:S03]  /*8ee0*/  FADD.FTZ R2, R3, R6 ;  /* 0x0000000603027221 */ /* 0x002fc60000010000 */
[----:B------:R-:W0:Y:S04]  /*8ef0*/  SHFL.BFLY PT, R3, R0, 0x1, 0x1f ;  /* 0x0c201f0000037f89 */ /* 0x000e2800000e0000 */
[----:B------:R-:W1:Y:S01]  /*8f00*/  SHFL.BFLY PT, R5, R2, 0x1, 0x1f ;  /* 0x0c201f0002057f89 */ /* 0x000e6200000e0000 */
[----:B0-----:R-:W-:Y:S01]  /*8f10*/  FADD.FTZ R11, R0, R3 ;  /* 0x00000003000b7221 */ /* 0x001fe20000010000 */
[----:B-1----:R-:W-:-:S04]  /*8f20*/  FADD.FTZ R12, R2, R5 ;  /* 0x00000005020c7221 */ /* 0x002fc80000010000 */
[----:B------:R-:W-:Y:S02]  /*8f30*/  FSETP.NE.FTZ.AND P1, PT, R11, RZ, PT ;  /* 0x000000ff0b00720b */ /* 0x000fe40003f35000 */
[----:B------:R-:W-:-:S11]  /*8f40*/  FSETP.NE.FTZ.AND P2, PT, R12, RZ, PT ;  /* 0x000000ff0c00720b */ /* 0x000fd60003f55000 */
[----:B------:R-:W0:Y:S01]  /*8f50*/  @P1 MUFU.LG2 R5, R11 ;  /* 0x0000000b00051308 */ /* 0x000e220000000c00 */
[C---:B------:R-:W-:Y:S01]  /*8f60*/  @P1 FMUL.FTZ R3, R9.reuse, 0.69314718246459960938 ;  /* 0x3f31721809031820 */ /* 0x040fe20000410000 */
[----:B------:R-:W-:-:S06]  /*8f70*/  @P2 FMUL.FTZ R2, R9, 0.69314718246459960938 ;  /* 0x3f31721809022820 */ /* 0x000fcc0000410000 */
        /* <DEDUP_REMOVED lines=34> */
.L_x_2230:
[----:B------:R-:W-:Y:S01]  /*91a0*/  UIADD3 UR4, UR5, 0x2a860, URZ ;  /* 0x0002a86005047890 */ /* 0x000fe2000fffe03f */
[----:B------:R-:W-:Y:S01]  /*91b0*/  FMUL.FTZ R90, R44, R4 ;  /* 0x000000042c5a7220 */ /* 0x000fe20000410000 */
[----:B------:R-:W-:Y:S01]  /*91c0*/  UIADD3 UR39, UR39, 0x1, URZ ;  /* 0x0000000127277890 */ /* 0x000fe2000fffe03f */
[----:B------:R-:W-:Y:S01]  /*91d0*/  FMUL.FTZ R97, R50, R8 ;  /* 0x0000000832617220 */ /* 0x000fe20000410000 */
[----:B------:R-:W-:Y:S01]  /*91e0*/  UPRMT UR4, UR43, 0x654, UR4 ;  /* 0x000006542b047896 */ /* 0x000fe20008000004 */
[-C--:B------:R-:W-:Y:S01]  /*91f0*/  FMUL.FTZ R3, R24, R4.reuse ;  /* 0x0000000418037220 */ /* 0x080fe20000410000 */
[----:B------:R-:W-:Y:S01]  /*9200*/  UISETP.NE.AND UP0, UPT, UR39, 0x2, UPT ;  /* 0x000000022700788c */ /* 0x000fe2000bf05270 */
[-C--:B------:R-:W-:Y:S01]  /*9210*/  FMUL.FTZ R98, R25, R4.reuse ;  /* 0x0000000419627220 */ /* 0x080fe20000410000 */
[-C--:B------:R-:W-:Y:S01]  /*9220*/  FMUL.FTZ R6, R28, R4.reuse ;  /* 0x000000041c067220 */ /* 0x080fe20000410000 */
        /* <DEDUP_REMOVED lines=65> */
.L_x_2194:
        /* <DEDUP_REMOVED lines=11> */
[----:B------:R-:W-:Y:S01]  /*96f0*/  IMAD R9, R162, 0x40, R17 ;  /* 0x00000040a2097824 */ /* 0x000fe200078e0211 */
        /* <DEDUP_REMOVED lines=11> */
[----:B------:R-:W-:Y:S02]  /*97b0*/  F2FP.BF16.F32.PACK_AB R81, R83, R82 ;  /* 0x000000525351723e */ /* 0x000fe400000010ff */
[----:B------:R-:W-:Y:S02]  /*97c0*/  F2FP.BF16.F32.PACK_AB R82, R85, R84 ;  /* 0x000000545552723e */ /* 0x000fe400000010ff */
[----:B------:R-:W-:Y:S02]  /*97d0*/  IADD3 R11, R11, R13, RZ ;  /* 0x0000000d0b0b7210 */ /* 0x000fe40007ffe0ff */
[----:B------:R-:W-:Y:S01]  /*97e0*/  F2FP.BF16.F32.PACK_AB R83, R87, R86 ;  /* 0x000000565753723e */ /* 0x000fe200000010ff */
[----:B------:R-:W-:Y:S01]  /*97f0*/  IMAD.WIDE.U32 R10, R23, UR4, R10 ;  /* 0x00000004170a7c25 */ /* 0x000fe2000f8e000a */
[----:B------:R-:W-:-:S02]  /*9800*/  MOV R34, R40 ;  /* 0x0000002800227202 */ /* 0x000fc40000000f00 */
[----:B--2---:R-:W-:-:S03]  /*9810*/  MOV R35, R5 ;  /* 0x0000000500237202 */ /* 0x004fc60000000f00 */
[----:B------:R-:W-:-:S04]  /*9820*/  IMAD.WIDE R4, R167, 0x2, R34 ;  /* 0x00000002a7047825 */ /* 0x000fc800078e0222 */
[----:B------:R-:W-:Y:S01]  /*9830*/  IMAD.WIDE R34, R9, 0x2, R34 ;  /* 0x0000000209227825 */ /* 0x000fe200078e0222 */
[C---:B------:R-:W-:Y:S02]  /*9840*/  IADD3 R107, P1, R4.reuse, 0x4040, RZ ;  /* 0x00004040046b7810 */ /* 0x040fe40007f3e0ff */
[C---:B------:R-:W-:Y:S02]  /*9850*/  IADD3 R47, P0, R4.reuse, 0x4060, RZ ;  /* 0x00004060042f7810 */ /* 0x040fe40007f1e0ff */
[C---:B------:R-:W-:Y:S01]  /*9860*/  IADD3 R51, P2, R4.reuse, 0x4020, RZ ;  /* 0x0000402004337810 */ /* 0x040fe20007f5e0ff */
[--C-:B------:R-:W-:Y:S01]  /*9870*/  IMAD.X R43, RZ, RZ, R5.reuse, P1 ;  /* 0x000000ffff2b7224 */ /* 0x100fe200008e0605 */
[----:B---3--:R-:W-:Y:S02]  /*9880*/  ISETP.NE.AND P1, PT, R41, 0x1, PT ;  /* 0x000000012900780c */ /* 0x008fe40003f25270 */
[----:B------:R-:W-:Y:S01]  /*9890*/  LOP3.LUT R46, R47, 0x380, RZ, 0xc0, !PT ;  /* 0x000003802f2e7812 */ /* 0x000fe200078ec0ff */
[----:B------:R-:W-:Y:S01]  /*98a0*/  IMAD.X R39, RZ, RZ, R5, P2 ;  /* 0x000000ffff277224 */ /* 0x000fe200010e0605 */
[----:B------:R-:W-:-:S02]  /*98b0*/  LOP3.LUT R9, R4, 0x380, RZ, 0xc0, !PT ;  /* 0x0000038004097812 */ /* 0x000fc400078ec0ff */
[C---:B------:R-:W-:Y:S02]  /*98c0*/  IADD3 R33, P3, R4.reuse, 0x4000, RZ ;  /* 0x0000400004217810 */ /* 0x040fe40007f7e0ff */
[----:B------:R-:W-:Y:S02]  /*98d0*/  IADD3 R21, P6, R4, 0x20, RZ ;  /* 0x0000002004157810 */ /* 0x000fe40007fde0ff */
[----:B------:R-:W-:Y:S02]  /*98e0*/  LOP3.LUT R12, R51, 0x380, RZ, 0xc0, !PT ;  /* 0x00000380330c7812 */ /* 0x000fe400078ec0ff */
[----:B------:R-:W-:Y:S01]  /*98f0*/  SHF.R.U64 R46, R46, 0x3, RZ ;  /* 0x000000032e2e7819 */ /* 0x000fe200000012ff */
[----:B------:R-:W2:Y:S01]  /*9900*/  @P1 LDC R72, c[0x0][0xbec] ;  /* 0x0002fb00ff481b82 */ /* 0x000ea20000000800 */
[----:B------:R-:W-:Y:S01]  /*9910*/  SHF.R.U64 R9, R9, 0x3, RZ ;  /* 0x0000000309097819 */ /* 0x000fe200000012ff */
[----:B------:R-:W-:Y:S01]  /*9920*/  IMAD.X R15, RZ, RZ, R5, P6 ;  /* 0x000000ffff0f7224 */ /* 0x000fe200030e0605 */
[----:B------:R-:W-:-:S02]  /*9930*/  LOP3.LUT R14, R107, 0x380, RZ, 0xc0, !PT ;  /* 0x000003806b0e7812 */ /* 0x000fc400078ec0ff */
[----:B------:R-:W-:Y:S02]  /*9940*/  LOP3.LUT R8, R33, 0x380, RZ, 0xc0, !PT ;  /* 0x0000038021087812 */ /* 0x000fe400078ec0ff */
[----:B------:R-:W-:Y:S01]  /*9950*/  LOP3.LUT R2, R21, 0x380, RZ, 0xc0, !PT ;  /* 0x0000038015027812 */ /* 0x000fe200078ec0ff */
[----:B------:R-:W3:Y:S01]  /*9960*/  @P1 LDC R111, c[0x0][0xbf0] ;  /* 0x0002fc00ff6f1b82 */ /* 0x000ee20000000800 */
[C---:B------:R-:W-:Y:S02]  /*9970*/  IADD3 R31, P4, R4.reuse, 0x60, RZ ;  /* 0x00000060041f7810 */ /* 0x040fe40007f9e0ff */
[----:B------:R-:W-:Y:S02]  /*9980*/  IADD3 R25, P5, R4, 0x40, RZ ;  /* 0x0000004004197810 */ /* 0x000fe40007fbe0ff */
[----:B------:R-:W-:Y:S01]  /*9990*/  SHF.R.U64 R12, R12, 0x3, RZ ;  /* 0x000000030c0c7819 */ /* 0x000fe200000012ff */
[--C-:B------:R-:W-:Y:S01]  /*99a0*/  IMAD.X R13, RZ, RZ, R5.reuse, P4 ;  /* 0x000000ffff0d7224 */ /* 0x100fe200020e0605 */
[----:B------:R-:W-:Y:S01]  /*99b0*/  LOP3.LUT R46, R46, R47, RZ, 0x3c, !PT ;  /* 0x0000002f2e2e7212 */ /* 0x000fe200078e3cff */
[--C-:B------:R-:W-:Y:S01]  /*99c0*/  IMAD.X R47, RZ, RZ, R5.reuse, P0 ;  /* 0x000000ffff2f7224 */ /* 0x100fe200000e0605 */
[----:B------:R-:W-:Y:S01]  /*99d0*/  LOP3.LUT R4, R9, R4, RZ, 0x3c, !PT ;  /* 0x0000000409047212 */ /* 0x000fe200078e3cff */
[----:B------:R-:W-:Y:S01]  /*99e0*/  IMAD.X R9, RZ, RZ, R5, P5 ;  /* 0x000000ffff097224 */ /* 0x000fe200028e0605 */
[----:B------:R-:W-:-:S02]  /*99f0*/  SHF.R.U64 R14, R14, 0x3, RZ ;  /* 0x000000030e0e7819 */ /* 0x000fc400000012ff */
[----:B------:R-:W-:Y:S02]  /*9a00*/  SHF.R.U64 R8, R8, 0x3, RZ ;  /* 0x0000000308087819 */ /* 0x000fe400000012ff */
[----:B------:R-:W-:Y:S02]  /*9a10*/  SHF.R.U64 R2, R2, 0x3, RZ ;  /* 0x0000000302027819 */ /* 0x000fe400000012ff */
[----:B------:R-:W-:Y:S02]  /*9a20*/  LOP3.LUT R38, R12, R51, RZ, 0x3c, !PT ;  /* 0x000000330c267212 */ /* 0x000fe400078e3cff */
[----:B------:R-:W-:Y:S02]  /*9a30*/  LOP3.LUT R42, R14, R107, RZ, 0x3c, !PT ;  /* 0x0000006b0e2a7212 */ /* 0x000fe400078e3cff */
[----:B------:R-:W-:Y:S02]  /*9a40*/  LOP3.LUT R36, R8, R33, RZ, 0x3c, !PT ;  /* 0x0000002108247212 */ /* 0x000fe400078e3cff */
[----:B------:R-:W-:-:S02]  /*9a50*/  MOV R51, R4 ;  /* 0x0000000400337202 */ /* 0x000fc40000000f00 */
[----:B------:R-:W-:Y:S02]  /*9a60*/  LOP3.LUT R14, R2, R21, RZ, 0x3c, !PT ;  /* 0x00000015020e7212 */ /* 0x000fe400078e3cff */
[----:B------:R-:W-:Y:S02]  /*9a70*/  LOP3.LUT R8, R31, 0x380, RZ, 0xc0, !PT ;  /* 0x000003801f087812 */ /* 0x000fe400078ec0ff */
[----:B------:R-:W-:Y:S02]  /*9a80*/  F2FP.BF16.F32.PACK_AB R4, R98, R3 ;  /* 0x000000036204723e */ /* 0x000fe400000010ff */
[----:B------:R-:W-:Y:S02]  /*9a90*/  LOP3.LUT R2, R25, 0x380, RZ, 0xc0, !PT ;  /* 0x0000038019027812 */ /* 0x000fe400078ec0ff */
[----:B------:R-:W-:Y:S01]  /*9aa0*/  MOV R98, R46 ;  /* 0x0000002e00627202 */ /* 0x000fe20000000f00 */
[----:B------:R-:W-:Y:S01]  /*9ab0*/  IMAD.IADD R47, R19, 0x1, R16 ;  /* 0x00000001132f7824 */ /* 0x000fe200078e0210 */
[----:B------:R-:W-:-:S02]  /*9ac0*/  SHF.R.U64 R8, R8, 0x3, RZ ;  /* 0x0000000308087819 */ /* 0x000fc400000012ff */
[----:B------:R-:W-:Y:S02]  /*9ad0*/  SHF.R.U64 R2, R2, 0x3, RZ ;  /* 0x0000000302027819 */ /* 0x000fe400000012ff */
[----:B------:R-:W-:Y:S01]  /*9ae0*/  MOV R109, R38 ;  /* 0x00000026006d7202 */ /* 0x000fe20000000f00 */
[----:B--2---:R-:W-:Y:S01]  /*9af0*/  @P1 IMAD.HI.U32 R38, R47, R72, RZ ;  /* 0x000000482f261227 */ /* 0x004fe200078e00ff */
[C---:B------:R-:W-:Y:S02]  /*9b00*/  IADD3 R21, P5, R34.reuse, 0x2000, RZ ;  /* 0x0000200022157810 */ /* 0x040fe40007fbe0ff */
[----:B------:R-:W-:Y:S01]  /*9b10*/  IADD3 R33, P6, R34, 0x1000, RZ ;  /* 0x0000100022217810 */ /* 0x000fe20007fde0ff */
[----:B------:R-:W-:Y:S01]  /*9b20*/  IMAD R72, R41, UR6, RZ ;  /* 0x0000000629487c24 */ /* 0x000fe2000f8e02ff */
[----:B------:R-:W-:Y:S01]  /*9b30*/  LOP3.LUT R12, R8, R31, RZ, 0x3c, !PT ;  /* 0x0000001f080c7212 */ /* 0x000fe200078e3cff */
[----:B------:R-:W-:Y:S01]  /*9b40*/  IMAD.X R29, RZ, RZ, R35, P5 ;  /* 0x000000ffff1d7224 */ /* 0x000fe200028e0623 */
[----:B------:R-:W-:-:S02]  /*9b50*/  IADD3.X R37, RZ, R5, RZ, P3, !PT ;  /* 0x00000005ff257210 */ /* 0x000fc40001ffe4ff */
[----:B------:R-:W-:Y:S02]  /*9b60*/  LOP3.LUT R8, R2, R25, RZ, 0x3c, !PT ;  /* 0x0000001902087212 */ /* 0x000fe400078e3cff */
[----:B------:R-:W-:Y:S02]  /*9b70*/  LOP3.LUT R28, R21, 0x380, RZ, 0xc0, !PT ;  /* 0x00000380151c7812 */ /* 0x000fe400078ec0ff */
[----:B------:R-:W-:Y:S02]  /*9b80*/  IADD3 R25, P0, R34, 0x6000, RZ ;  /* 0x0000600022197810 */ /* 0x000fe40007f1e0ff */
[----:B------:R-:W-:Y:S01]  /*9b90*/  F2FP.BF16.F32.PACK_AB R5, R27, R110 ;  /* 0x0000006e1b05723e */ /* 0x000fe200000010ff */
[----:B------:R-:W-:Y:S01]  /*9ba0*/  BAR.SYNC.DEFER_BLOCKING 0x1, 0x100 ;  /* 0x0044000000007b1d */ /* 0x000fe20000010000 */
[----:B------:R-:W-:Y:S02]  /*9bb0*/  MOV R39, R47 ;  /* 0x0000002f00277202 */ /* 0x000fe40000000f00 */
[----:B------:R-:W-:-:S02]  /*9bc0*/  LOP3.LUT R32, R33, 0x380, RZ, 0xc0, !PT ;  /* 0x0000038021207812 */ /* 0x000fc400078ec0ff */
[----:B---3--:R-:W-:Y:S02]  /*9bd0*/  @P1 SHF.R.U32.HI R39, RZ, R111, R38 ;  /* 0x0000006fff271219 */ /* 0x008fe40000011626 */
[----:B------:R-:W-:Y:S02]  /*9be0*/  SHF.R.U64 R28, R28, 0x3, RZ ;  /* 0x000000031c1c7819 */ /* 0x000fe400000012ff */
[----:B------:R-:W-:Y:S02]  /*9bf0*/  LOP3.LUT R24, R25, 0x380, RZ, 0xc0, !PT ;  /* 0x0000038019187812 */ /* 0x000fe400078ec0ff */
[----:B------:R-:W-:Y:S02]  /*9c00*/  SHF.R.U64 R32, R32, 0x3, RZ ;  /* 0x0000000320207819 */ /* 0x000fe400000012ff */
[----:B------:R-:W-:Y:S02]  /*9c10*/  LOP3.LUT R28, R28, R21, RZ, 0x3c, !PT ;  /* 0x000000151c1c7212 */ /* 0x000fe400078e3cff */
[----:B------:R-:W-:-:S02]  /*9c20*/  SHF.R.U64 R24, R24, 0x3, RZ ;  /* 0x0000000318187819 */ /* 0x000fc400000012ff */
[----:B------:R-:W-:Y:S01]  /*9c30*/  MOV R110, R36 ;  /* 0x00000024006e7202 */ /* 0x000fe20000000f00 */
[----:B------:R-:W-:Y:S01]  /*9c40*/  IMAD.IADD R37, R166, 0x1, R16 ;  /* 0x00000001a6257824 */ /* 0x000fe200078e0210 */
[----:B------:R-:W-:Y:S02]  /*9c50*/  LOP3.LUT R32, R32, R33, RZ, 0x3c, !PT ;  /* 0x0000002120207212 */ /* 0x000fe400078e3cff */
[C---:B------:R-:W-:Y:S02]  /*9c60*/  IADD3 R21, P2, R34.reuse, 0x5000, RZ ;  /* 0x0000500022157810 */ /* 0x040fe40007f5e0ff */
[----:B------:R-:W-:Y:S01]  /*9c70*/  MOV R36, R14 ;  /* 0x0000000e00247202 */ /* 0x000fe20000000f00 */
[----:B------:R2:W-:Y:S01]  /*9c80*/  STSM.16.M88.4 [R51], R4 ;  /* 0x0000000433007844 */ /* 0x0005e20000000200 */
[----:B------:R-:W-:Y:S02]  /*9c90*/  IADD3 R33, P4, R34, 0x3000, RZ ;  /* 0x0000300022217810 */ /* 0x000fe40007f9e0ff */
[----:B------:R-:W-:Y:S01]  /*9ca0*/  LOP3.LUT R24, R24, R25, RZ, 0x3c, !PT ;  /* 0x0000001918187212 */ /* 0x000fe200078e3cff */
[--C-:B------:R-:W-:Y:S01]  /*9cb0*/  IMAD.X R25, RZ, RZ, R35.reuse, P0 ;  /* 0x000000ffff197224 */ /* 0x100fe200000e0623 */
[----:B------:R-:W-:Y:S01]  /*9cc0*/  LOP3.LUT R20, R21, 0x380, RZ, 0xc0, !PT ;  /* 0x0000038015147812 */ /* 0x000fe200078ec0ff */
[----:B------:R-:W-:Y:S01]  /*9cd0*/  IMAD.X R27, RZ, RZ, R35, P4 ;  /* 0x000000ffff1b7224 */ /* 0x000fe200020e0623 */
[----:B------:R-:W-:-:S02]  /*9ce0*/  LOP3.LUT R26, R33, 0x380, RZ, 0xc0, !PT ;  /* 0x00000380211a7812 */ /* 0x000fc400078ec0ff */
[----:B------:R-:W-:Y:S02]  /*9cf0*/  IADD3 R10, P0, R39, R10, RZ ;  /* 0x0000000a270a7210 */ /* 0x000fe40007f1e0ff */
[----:B------:R-:W-:Y:S02]  /*9d00*/  MOV R111, R12 ;  /* 0x0000000c006f7202 */ /* 0x000fe40000000f00 */
[----:B------:R-:W-:Y:S02]  /*9d10*/  SHF.R.U64 R20, R20, 0x3, RZ ;  /* 0x0000000314147819 */ /* 0x000fe400000012ff */
[----:B------:R-:W-:Y:S01]  /*9d20*/  SHF.R.U64 R26, R26, 0x3, RZ ;  /* 0x000000031a1a7819 */ /* 0x000fe200000012ff */
[--C-:B--2---:R-:W-:Y:S01]  /*9d30*/  IMAD.MOV R6, RZ, RZ, -R39.reuse ;  /* 0x000000ffff067224 */ /* 0x104fe200078e0a27 */
[----:B------:R-:W-:Y:S01]  /*9d40*/  SHF.R.S32.HI R5, RZ, 0x1f, R39 ;  /* 0x0000001fff057819 */ /* 0x000fe20000011427 */
[----:B------:R-:W-:Y:S01]  /*9d50*/  IMAD R4, R112, UR4, RZ ;  /* 0x0000000470047c24 */ /* 0x000fe2000f8e02ff */
[----:B------:R-:W-:Y:S01]  /*9d60*/  MOV R14, R8 ;  /* 0x00000008000e7202 */ /* 0x000fe20000000f00 */
[----:B------:R-:W-:Y:S01]  /*9d70*/  IMAD R15, R41, R6, R47 ;  /* 0x00000006290f7224 */ /* 0x000fe200078e022f */
[----:B------:R-:W-:Y:S01]  /*9d80*/  LOP3.LUT R20, R20, R21, RZ, 0x3c, !PT ;  /* 0x0000001514147212 */ /* 0x000fe200078e3cff */
[----:B------:R-:W-:Y:S01]  /*9d90*/  IMAD R4, R23, UR5, R4 ;  /* 0x0000000517047c24 */ /* 0x000fe2000f8e0204 */
[----:B------:R-:W-:Y:S01]  /*9da0*/  ULDC.64 UR4, c[0x0][0xb88] ;  /* 0x0002e20000047ab9 */ /* 0x000fe20000000a00 */
[----:B------:R-:W-:-:S02]  /*9db0*/  LOP3.LUT R26, R26, R33, RZ, 0x3c, !PT ;  /* 0x000000211a1a7212 */ /* 0x000fc400078e3cff */
[----:B------:R-:W-:Y:S02]  /*9dc0*/  SHF.R.S32.HI R12, RZ, 0x1f, R15 ;  /* 0x0000001fff0c7819 */ /* 0x000fe4000001140f */
[----:B------:R-:W-:Y:S02]  /*9dd0*/  IADD3.X R11, R5, R11, R4, P0, !PT ;  /* 0x0000000b050b7210 */ /* 0x000fe400007fe404 */
[----:B------:R-:W-:Y:S01]  /*9de0*/  LOP3.LUT R21, R34, 0x380, RZ, 0xc0, !PT ;  /* 0x0000038022157812 */ /* 0x000fe200078ec0ff */
[----:B------:R-:W-:Y:S01]  /*9df0*/  IMAD R8, R12, UR4, RZ ;  /* 0x000000040c087c24 */ /* 0x000fe2000f8e02ff */
[----:B------:R-:W-:Y:S01]  /*9e00*/  F2FP.BF16.F32.PACK_AB R4, R94, R95 ;  /* 0x0000005f5e04723e */ /* 0x000fe200000010ff */
[C---:B------:R-:W-:Y:S01]  /*9e10*/  IMAD.WIDE.U32 R12, R15.reuse, UR4, R10 ;  /* 0x000000040f0c7c25 */ /* 0x040fe2000f8e000a */
[----:B------:R-:W-:Y:S02]  /*9e20*/  F2FP.BF16.F32.PACK_AB R5, R108, R105 ;  /* 0x000000696c05723e */ /* 0x000fe400000010ff */
[----:B------:R-:W-:Y:S01]  /*9e30*/  F2FP.BF16.F32.PACK_AB R6, R96, R93 ;  /* 0x0000005d6006723e */ /* 0x000fe200000010ff */
[----:B------:R-:W-:Y:S01]  /*9e40*/  IMAD R15, R15, UR5, R8 ;  /* 0x000000050f0f7c24 */ /* 0x000fe2000f8e0208 */
[----:B------:R-:W-:Y:S01]  /*9e50*/  F2FP.BF16.F32.PACK_AB R7, R106, R103 ;  /* 0x000000676a07723e */ /* 0x000fe200000010ff */
[----:B------:R-:W-:Y:S01]  /*9e60*/  ULDC.64 UR4, c[0x0][0xb50] ;  /* 0x0002d40000047ab9 */ /* 0x000fe20000000a00 */
[----:B------:R-:W-:-:S02]  /*9e70*/  IADD3 R31, P3, R34, 0x4000, RZ ;  /* 0x00004000221f7810 */ /* 0x000fc40007f7e0ff */
[----:B------:R-:W-:Y:S01]  /*9e80*/  IADD3.X R33, RZ, R35, RZ, P6, !PT ;  /* 0x00000023ff217210 */ /* 0x000fe200037fe4ff */
[----:B------:R2:W-:Y:S01]  /*9e90*/  STSM.16.M88.4 [R36], R4 ;  /* 0x0000000424007844 */ /* 0x0005e20000000200 */
[----:B------:R-:W-:Y:S01]  /*9ea0*/  IADD3 R107, P6, R34, 0x7000, RZ ;  /* 0x00007000226b7810 */ /* 0x000fe20007fde0ff */
[----:B------:R-:W-:Y:S01]  /*9eb0*/  IMAD.X R3, RZ, RZ, R35, P3 ;  /* 0x000000ffff037224 */ /* 0x000fe200018e0623 */
[----:B------:R-:W-:Y:S02]  /*9ec0*/  SHF.R.U64 R21, R21, 0x3, RZ ;  /* 0x0000000315157819 */ /* 0x000fe400000012ff */
[----:B------:R-:W-:Y:S02]  /*9ed0*/  LOP3.LUT R30, R107, 0x380, RZ, 0xc0, !PT ;  /* 0x000003806b1e7812 */ /* 0x000fe400078ec0ff */
[----:B------:R-:W-:Y:S02]  /*9ee0*/  LOP3.LUT P0, RZ, R164, 0x3, RZ, 0xc0, !PT ;  /* 0x00000003a4ff7812 */ /* 0x000fe4000780c0ff */
[----:B------:R-:W-:-:S02]  /*9ef0*/  F2FP.BF16.F32.PACK_AB R8, R92, R91 ;  /* 0x0000005b5c08723e */ /* 0x000fc400000010ff */
[----:B------:R-:W-:Y:S02]  /*9f00*/  F2FP.BF16.F32.PACK_AB R9, R104, R101 ;  /* 0x000000656809723e */ /* 0x000fe400000010ff */
[----:B------:R-:W-:Y:S02]  /*9f10*/  F2FP.BF16.F32.PACK_AB R10, R45, R90 ;  /* 0x0000005a2d0a723e */ /* 0x000fe400000010ff */
[----:B------:R-:W-:Y:S01]  /*9f20*/  F2FP.BF16.F32.PACK_AB R11, R102, R99 ;  /* 0x00000063660b723e */ /* 0x000fe200000010ff */
[----:B--2---:R-:W-:Y:S01]  /*9f30*/  VIADD R5, R37, 0x8 ;  /* 0x0000000825057836 */ /* 0x004fe20000000000 */
[----:B------:R-:W-:Y:S02]  /*9f40*/  IADD3 R7, R13, R15, RZ ;  /* 0x0000000f0d077210 */ /* 0x000fe40007ffe0ff */
[----:B------:R-:W-:Y:S01]  /*9f50*/  LEA R36, P3, R12, UR4, 0x2 ;  /* 0x000000040c247c11 */ /* 0x000fe2000f8610ff */
[----:B------:R2:W-:Y:S01]  /*9f60*/  STSM.16.M88.4 [R14], R8 ;  /* 0x000000080e007844 */ /* 0x0005e20000000200 */
[----:B------:R-:W-:-:S02]  /*9f70*/  LOP3.LUT R34, R21, R34, RZ, 0x3c, !PT ;  /* 0x0000002215227212 */ /* 0x000fc400078e3cff */
[----:B------:R-:W-:Y:S02]  /*9f80*/  IADD3.X R21, RZ, R35, RZ, P2, !PT ;  /* 0x00000023ff157210 */ /* 0x000fe400017fe4ff */
[----:B------:R-:W-:Y:S02]  /*9f90*/  SHF.R.U64 R30, R30, 0x3, RZ ;  /* 0x000000031e1e7819 */ /* 0x000fe400000012ff */
[-C--:B------:R-:W-:Y:S02]  /*9fa0*/  ISETP.GE.OR P2, PT, R37, R72.reuse, P0 ;  /* 0x000000482500720c */ /* 0x080fe40000746670 */
[----:B------:R-:W-:Y:S02]  /*9fb0*/  ISETP.GE.OR P0, PT, R5, R72, P0 ;  /* 0x000000480500720c */ /* 0x000fe40000706670 */
[----:B------:R-:W-:Y:S01]  /*9fc0*/  LEA.HI.X R37, R12, UR5, R7, 0x2, P3 ;  /* 0x000000050c257c11 */ /* 0x000fe200098f1407 */
[----:B------:R-:W-:Y:S01]  /*9fd0*/  ULDC.64 UR4, c[0x0][0xae8] ;  /* 0x0002ba0000047ab9 */ /* 0x000fe20000000a00 */
[----:B------:R-:W-:-:S02]  /*9fe0*/  F2FP.BF16.F32.PACK_AB R4, R49, R48 ;  /* 0x000000303104723e */ /* 0x000fc400000010ff */
[----:B------:R-:W-:Y:S02]  /*9ff0*/  F2FP.BF16.F32.PACK_AB R5, R100, R97 ;  /* 0x000000616405723e */ /* 0x000fe400000010ff */
[----:B------:R-:W-:Y:S02]  /*a000*/  F2FP.BF16.F32.PACK_AB R6, R53, R52 ;  /* 0x000000343506723e */ /* 0x000fe400000010ff */
[----:B------:R-:W-:Y:S02]  /*a010*/  F2FP.BF16.F32.PACK_AB R7, R55, R54 ;  /* 0x000000363707723e */ /* 0x000fe400000010ff */
[----:B------:R-:W-:Y:S02]  /*a020*/  F2FP.BF16.F32.PACK_AB R12, R57, R56 ;  /* 0x00000038390c723e */ /* 0x000fe400000010ff */
[----:B------:R-:W-:Y:S01]  /*a030*/  F2FP.BF16.F32.PACK_AB R13, R59, R50 ;  /* 0x000000323b0d723e */ /* 0x000fe200000010ff */
[----:B------:R-:W-:Y:S01]  /*a040*/  STSM.16.M88.4 [R111], R4 ;  /* 0x000000046f007844 */ /* 0x000fe20000000200 */
[----:B--2---:R-:W-:-:S02]  /*a050*/  F2FP.BF16.F32.PACK_AB R14, R61, R60 ;  /* 0x0000003c3d0e723e */ /* 0x004fc400000010ff */
[----:B------:R-:W-:Y:S01]  /*a060*/  F2FP.BF16.F32.PACK_AB R15, R63, R62 ;  /* 0x0000003e3f0f723e */ /* 0x000fe200000010ff */
[----:B------:R-:W-:Y:S01]  /*a070*/  SHFL.IDX PT, R56, R36, 0x1, 0x1c1f ;  /* 0x003c1f0024387f89 */ /* 0x000fe200000e0000 */
[----:B------:R-:W-:Y:S02]  /*a080*/  LOP3.LUT R30, R30, R107, RZ, 0x3c, !PT ;  /* 0x0000006b1e1e7212 */ /* 0x000fe400078e3cff */
[----:B------:R-:W-:Y:S01]  /*a090*/  F2FP.BF16.F32.PACK_AB R8, R65, R64 ;  /* 0x000000404108723e */ /* 0x000fe200000010ff */
[----:B------:R-:W-:Y:S01]  /*a0a0*/  STSM.16.M88.4 [R110], R12 ;  /* 0x0000000c6e007844 */ /* 0x000fe20000000200 */
[----:B------:R-:W-:Y:S02]  /*a0b0*/  F2FP.BF16.F32.PACK_AB R9, R67, R66 ;  /* 0x000000424309723e */ /* 0x000fe400000010ff */
[----:B------:R-:W-:Y:S01]  /*a0c0*/  F2FP.BF16.F32.PACK_AB R10, R69, R68 ;  /* 0x00000044450a723e */ /* 0x000fe200000010ff */
[----:B------:R-:W-:Y:S01]  /*a0d0*/  SHFL.IDX PT, R57, R37, 0x1, 0x1c1f ;  /* 0x003c1f0025397f89 */ /* 0x000fe200000e0000 */
[----:B------:R-:W-:-:S02]  /*a0e0*/  F2FP.BF16.F32.PACK_AB R11, R71, R70 ;  /* 0x00000046470b723e */ /* 0x000fc400000010ff */
[----:B------:R-:W-:Y:S02]  /*a0f0*/  MOV R107, R42 ;  /* 0x0000002a006b7202 */ /* 0x000fe40000000f00 */
[----:B------:R-:W-:Y:S01]  /*a100*/  F2FP.BF16.F32.PACK_AB R45, R75, R74 ;  /* 0x0000004a4b2d723e */ /* 0x000fe200000010ff */
[----:B------:R-:W-:Y:S01]  /*a110*/  STSM.16.M88.4 [R109], R8 ;  /* 0x000000086d007844 */ /* 0x000fe20000000200 */
[----:B------:R-:W-:Y:S02]  /*a120*/  F2FP.BF16.F32.PACK_AB R46, R77, R76 ;  /* 0x0000004c4d2e723e */ /* 0x000fe400000010ff */
[----:B------:R-:W-:Y:S01]  /*a130*/  F2FP.BF16.F32.PACK_AB R47, R79, R78 ;  /* 0x0000004e4f2f723e */ /* 0x000fe200000010ff */
[----:B------:R-:W-:Y:S01]  /*a140*/  SHFL.IDX PT, R42, R36, RZ, 0x1c1f ;  /* 0x001c1fff242a7589 */ /* 0x000fe200000e0000 */
[----:B------:R-:W-:-:S03]  /*a150*/  LOP3.LUT R2, R31, 0x380, RZ, 0xc0, !PT ;  /* 0x000003801f027812 */ /* 0x000fc600078ec0ff */
[----:B------:R2:W-:Y:S01]  /*a160*/  STSM.16.M88.4 [R107], R44 ;  /* 0x0000002c6b007844 */ /* 0x0005e20000000200 */
[----:B------:R-:W-:-:S03]  /*a170*/  SHF.R.U64 R2, R2, 0x3, RZ ;  /* 0x0000000302027819 */ /* 0x000fc600000012ff */
[----:B------:R-:W-:Y:S01]  /*a180*/  STSM.16.M88.4 [R98], R80 ;  /* 0x0000005062007844 */ /* 0x000fe20000000200 */
[----:B------:R-:W-:Y:S01]  /*a190*/  IMAD R58, R58, UR4, RZ ;  /* 0x000000043a3a7c24 */ /* 0x000fe2000f8e02ff */
[----:B------:R-:W-:Y:S01]  /*a1a0*/  LOP3.LUT R2, R2, R31, RZ, 0x3c, !PT ;  /* 0x0000001f02027212 */ /* 0x000fe200078e3cff */
[----:B------:R-:W-:Y:S01]  /*a1b0*/  IMAD.X R31, RZ, RZ, R35, P6 ;  /* 0x000000ffff1f7224 */ /* 0x000fe200030e0623 */
[----:B------:R-:W3:Y:S01]  /*a1c0*/  SHFL.IDX PT, R43, R37, RZ, 0x1c1f ;  /* 0x001c1fff252b7589 */ /* 0x000ee200000e0000 */
[----:B------:R-:W-:Y:S08]  /*a1d0*/  BAR.SYNC.DEFER_BLOCKING 0x1, 0x100 ;  /* 0x0044000000007b1d */ /* 0x000ff00000010000 */
[----:B--2---:R-:W2:Y:S01]  /*a1e0*/  @P1 LDC R44, c[0x0][0xbec] ;  /* 0x0002fb00ff2c1b82 */ /* 0x004ea20000000800 */
[----:B---3--:R3:W-:Y:S04]  /*a1f0*/  @!P2 ST.E desc[UR36][R42.64], R89 ;  /* 0x000000592a00a985 */ /* 0x0087e8000c101924 */
[----:B------:R4:W-:Y:S04]  /*a200*/  @!P0 ST.E desc[UR36][R56.64], R88 ;  /* 0x0000005838008985 */ /* 0x0009e8000c101924 */
[----:B------:R0:W5:Y:S01]  /*a210*/  LD.E.128 R48, desc[UR36][R32.64] ;  /* 0x0000002420307980 */ /* 0x000162000c101d00 */
[----:B---3--:R-:W3:Y:S03]  /*a220*/  @P1 LDC R43, c[0x0][0xbf0] ;  /* 0x0002fc00ff2b1b82 */ /* 0x008ee60000000800 */
[----:B------:R2:W5:Y:S04]  /*a230*/  LD.E.128 R60, desc[UR36][R20.64] ;  /* 0x00000024143c7980 */ /* 0x000568000c101d00 */
[----:B------:R1:W5:Y:S01]  /*a240*/  LD.E.128 R36, desc[UR36][R28.64] ;  /* 0x000000241c247980 */ /* 0x000362000c101d00 */
[----:B0-----:R-:W-:-:S03]  /*a250*/  IMAD R33, R160, 0x20, R162 ;  /* 0x00000020a0217824 */ /* 0x001fc600078e02a2 */
[----:B------:R0:W5:Y:S01]  /*a260*/  LD.E.128 R4, desc[UR36][R26.64] ;  /* 0x000000241a047980 */ /* 0x000162000c101d00 */
[----:B------:R-:W-:-:S03]  /*a270*/  IMAD.IADD R33, R16, 0x1, R33 ;  /* 0x0000000110217824 */ /* 0x000fc600078e0221 */
[----:B------:R4:W5:Y:S01]  /*a280*/  LD.E.128 R12, desc[UR36][R24.64] ;  /* 0x00000024180c7980 */ /* 0x000962000c101d00 */
[----:B--2---:R-:W-:Y:S01]  /*a290*/  @P1 IMAD.HI.U32 R20, R33, R44, RZ ;  /* 0x0000002c21141227 */ /* 0x004fe200078e00ff */
[----:B------:R-:W-:Y:S02]  /*a2a0*/  MOV R21, R33 ;  /* 0x0000002100157202 */ /* 0x000fe40000000f00 */
[----:B------:R2:W5:Y:S01]  /*a2b0*/  LD.E.128 R64, desc[UR36][R2.64] ;  /* 0x0000002402407980 */ /* 0x000562000c101d00 */
[C---:B-1----:R-:W-:Y:S02]  /*a2c0*/  IMAD R29, R161.reuse, UR5, R58 ;  /* 0x00000005a11d7c24 */ /* 0x042fe4000f8e023a */
[----:B0-----:R-:W-:Y:S01]  /*a2d0*/  IMAD.WIDE.U32 R26, R161, UR4, RZ ;  /* 0x00000004a11a7c25 */ /* 0x001fe2000f8e00ff */
[----:B------:R-:W-:Y:S01]  /*a2e0*/  ULDC.64 UR4, c[0x0][0xaf0] ;  /* 0x0002bc0000047ab9 */ /* 0x000fe20000000a00 */
[----:B------:R0:W5:Y:S02]  /*a2f0*/  LD.E.128 R52, desc[UR36][R34.64] ;  /* 0x0000002422347980 */ /* 0x000164000c101d00 */
[----:B----4-:R-:W-:Y:S01]  /*a300*/  IMAD R24, R112, UR4, RZ ;  /* 0x0000000470187c24 */ /* 0x010fe2000f8e02ff */
[----:B---3--:R-:W-:Y:S01]  /*a310*/  @P1 SHF.R.U32.HI R21, RZ, R43, R20 ;  /* 0x0000002bff151219 */ /* 0x008fe20000011614 */
[----:B------:R0:W5:Y:S01]  /*a320*/  LD.E.128 R8, desc[UR36][R30.64] ;  /* 0x000000241e087980 */ /* 0x000162000c101d00 */
[----:B--2---:R-:W-:-:S02]  /*a330*/  IMAD.IADD R3, R27, 0x1, R29 ;  /* 0x000000011b037824 */ /* 0x004fc400078e021d */
[----:B------:R-:W-:Y:S01]  /*a340*/  IMAD.MOV.U32 R2, RZ, RZ, R26 ;  /* 0x000000ffff027224 */ /* 0x000fe200078e001a */
        /* <DEDUP_REMOVED lines=17> */
[----:B------:R-:W-:Y:S01]  /*a460*/  ULDC.64 UR4, c[0x0][0xad8] ;  /* 0x0002b60000047ab9 */ /* 0x000fe20000000a00 */
[----:B------:R-:W-:-:S02]  /*a470*/  IADD3 R25, R162, R16, RZ ;  /* 0x00000010a2197210 */ /* 0x000fc40007ffe0ff */
[----:B------:R-:W-:Y:S02]  /*a480*/  IMAD.IADD R3, R3, 0x1, R23 ;  /* 0x0000000103037824 */ /* 0x000fe400078e0217 */
[----:B------:R-:W-:Y:S02]  /*a490*/  IMAD R20, R20, UR4, RZ ;  /* 0x0000000414147c24 */ /* 0x000fe4000f8e02ff */
[----:B------:R-:W-:Y:S01]  /*a4a0*/  IMAD.WIDE.U32 R2, R41, UR4, R2 ;  /* 0x0000000429027c25 */ /* 0x000fe2000f8e0002 */
[----:B------:R-:W-:-:S03]  /*a4b0*/  ISETP.GE.AND P2, PT, R25, R72, PT ;  /* 0x000000481900720c */ /* 0x000fc60003f46270 */
[----:B------:R-:W-:Y:S01]  /*a4c0*/  IMAD R23, R41, UR5, R20 ;  /* 0x0000000529177c24 */ /* 0x000fe2000f8e0214 */
[----:B------:R-:W-:Y:S01]  /*a4d0*/  ULDC.64 UR4, c[0x0][0xa80] ;  /* 0x0002a00000047ab9 */ /* 0x000fe20000000a00 */
[----:B------:R-:W-:Y:S01]  /*a4e0*/  VIADD R21, R25, 0x20 ;  /* 0x0000002019157836 */ /* 0x000fe20000000000 */
[----:B------:R-:W-:Y:S01]  /*a4f0*/  LEA R16, P3, R2, UR4, 0x1 ;  /* 0x0000000402107c11 */ /* 0x000fe2000f8608ff */
[----:B------:R-:W-:Y:S02]  /*a500*/  IMAD.IADD R3, R3, 0x1, R23 ;  /* 0x0000000103037824 */ /* 0x000fe400078e0217 */
[----:B------:R-:W-:Y:S01]  /*a510*/  VIADD R40, R40, 0x2a820 ;  /* 0x0002a82028287836 */ /* 0x000fe20000000000 */
[----:B------:R-:W-:Y:S02]  /*a520*/  ISETP.GE.AND P0, PT, R21, R72, PT ;  /* 0x000000481500720c */ /* 0x000fe40003f06270 */
[----:B------:R-:W-:Y:S02]  /*a530*/  IADD3 R21, R25, 0x40, RZ ;  /* 0x0000004019157810 */ /* 0x000fe40007ffe0ff */
[----:B------:R-:W-:-:S02]  /*a540*/  LEA.HI.X R23, R2, UR5, R3, 0x1, P3 ;  /* 0x0000000502177c11 */ /* 0x000fc400098f0c03 */
        /* <DEDUP_REMOVED lines=16> */
.L_x_2234:
[----:B------:R-:W-:Y:S05]  /*a650*/  BSYNC B1 ;  /* 0x0000000000017941 */ /* 0x000fea0003800000 */
.L_x_2233:
[----:B--23--:R2:W3:Y:S01]  /*a660*/  SHFL.IDX PT, R21, R23, 0x1, 0x181f ;  /* 0x00381f0017157f89 */ /* 0x00c4e200000e0000 */
[----:B------:R-:W-:Y:S03]  /*a670*/  BSSY B1, `(.L_x_2235) ;  /* 0x000000c000017945 */ /* 0x000fe60003800000 */
[----:B-1----:R2:W1:Y:S01]  /*a680*/  SHFL.IDX PT, R20, R16, 0x1, 0x181f ;  /* 0x00381f0010147f89 */ /* 0x00246200000e0000 */
[----:B------:R-:W-:Y:S05]  /*a690*/  @P0 BRA `(.L_x_2236) ;  /* 0x0000000000240947 */ /* 0x000fea0003800000 */
[----:B------:R-:W-:Y:S02]  /*a6a0*/  ULDC UR4, c[0x0][0xac8] ;  /* 0x0002b20000047ab9 */ /* 0x000fe40000000800 */
[----:B------:R-:W-:Y:S02]  /*a6b0*/  ISETP.GE.AND P3, PT, R17, UR4, PT ;  /* 0x0000000411007c0c */ /* 0x000fe4000bf66270 */
[----:B------:R-:W-:-:S11]  /*a6c0*/  ISETP.GE.AND P4, PT, R22, UR4, PT ;  /* 0x0000000416007c0c */ /* 0x000fd6000bf86270 */
[CC--:B-1----:R-:W-:Y:S02]  /*a6d0*/  @!P3 LEA R2, P0, R17.reuse, R20.reuse, 0x1 ;  /* 0x000000141102b211 */ /* 0x0c2fe400078008ff */
[C---:B------:R-:W-:Y:S02]  /*a6e0*/  @!P4 LEA R20, P2, R22.reuse, R20, 0x1 ;  /* 0x000000141614c211 */ /* 0x040fe400078408ff */
[-C--:B---3--:R-:W-:Y:S02]  /*a6f0*/  @!P3 LEA.HI.X R3, R17, R21.reuse, R169, 0x1, P0 ;  /* 0x000000151103b211 */ /* 0x088fe400000f0ca9 */
[----:B------:R-:W-:-:S03]  /*a700*/  @!P4 LEA.HI.X R21, R22, R21, R168, 0x1, P2 ;  /* 0x000000151615c211 */ /* 0x000fc600010f0ca8 */
[----:B-----5:R4:W-:Y:S04]  /*a710*/  @!P3 ST.E.128 desc[UR36][R2.64], R48 ;  /* 0x000000300200b985 */ /* 0x0209e8000c101d24 */
[----:B------:R4:W-:Y:S02]  /*a720*/  @!P4 ST.E.128 desc[UR36][R20.64], R60 ;  /* 0x0000003c1400c985 */ /* 0x0009e4000c101d24 */
.L_x_2236:
[----:B------:R-:W-:Y:S05]  /*a730*/  BSYNC B1 ;  /* 0x0000000000017941 */ /* 0x000fea0003800000 */
.L_x_2235:
[----:B---34-:R3:W4:Y:S01]  /*a740*/  SHFL.IDX PT, R21, R23, 0x2, 0x181f ;  /* 0x00581f0017157f89 */ /* 0x01872200000e0000 */
        /* <DEDUP_REMOVED lines=12> */
.L_x_2238:
[----:B------:R-:W-:Y:S05]  /*a810*/  BSYNC B1 ;  /* 0x0000000000017941 */ /* 0x000fea0003800000 */
.L_x_2237:
[----:B-1----:R-:W-:Y:S01]  /*a820*/  VIADD R3, R25, 0x60 ;  /* 0x0000006019037836 */ /* 0x002fe20000000000 */
[----:B0-23--:R-:W0:Y:S04]  /*a830*/  SHFL.IDX PT, R23, R23, 0x3, 0x181f ;  /* 0x00781f0017177f89 */ /* 0x00de2800000e0000 */
[----:B------:R-:W-:Y:S01]  /*a840*/  ISETP.GE.AND P0, PT, R3, R72, PT ;  /* 0x000000480300720c */ /* 0x000fe20003f06270 */
[----:B------:R-:W1:-:S12]  /*a850*/  SHFL.IDX PT, R16, R16, 0x3, 0x181f ;  /* 0x00781f0010107f89 */ /* 0x000e5800000e0000 */
[----:B------:R-:W-:Y:S05]  /*a860*/  @P0 BRA `(.L_x_2239) ;  /* 0x00000008006c0947 */ /* 0x000fea0003800000 */
[----:B------:R-:W-:Y:S02]  /*a870*/  ULDC UR4, c[0x0][0xac8] ;  /* 0x0002b20000047ab9 */ /* 0x000fe40000000800 */
[----:B------:R-:W-:-:S13]  /*a880*/  ISETP.GE.AND P1, PT, R17, UR4, PT ;  /* 0x0000000411007c0c */ /* 0x000fda000bf26270 */
[----:B-1----:R-:W-:-:S04]  /*a890*/  @!P1 LEA R2, P0, R17, R16, 0x1 ;  /* 0x0000001011029211 */ /* 0x002fc800078008ff */
[----:B0-----:R-:W-:Y:S02]  /*a8a0*/  @!P1 LEA.HI.X R3, R17, R23, R169, 0x1, P0 ;  /* 0x0000001711039211 */ /* 0x001fe400000f0ca9 */
[----:B------:R-:W-:-:S03]  /*a8b0*/  ISETP.GE.AND P0, PT, R22, UR4, PT ;  /* 0x0000000416007c0c */ /* 0x000fc6000bf06270 */
[----:B-----5:R0:W-:Y:S10]  /*a8c0*/  @!P1 ST.E.128 desc[UR36][R2.64], R4 ;  /* 0x0000000402009985 */ /* 0x0201f4000c101d24 */
[----:B------:R-:W-:Y:S05]  /*a8d0*/  @P0 BRA `(.L_x_2239) ;  /* 0x0000000800500947 */ /* 0x000fea0003800000 */
[----:B0-----:R-:W-:-:S04]  /*a8e0*/  LEA R2, P0, R22, R16, 0x1 ;  /* 0x0000001016027211 */ /* 0x001fc800078008ff */
[----:B------:R-:W-:-:S05]  /*a8f0*/  LEA.HI.X R3, R22, R23, R168, 0x1, P0 ;  /* 0x0000001716037211 */ /* 0x000fca00000f0ca8 */
[----:B------:R0:W-:Y:S01]  /*a900*/  ST.E.128 desc[UR36][R2.64], R8 ;  /* 0x0000000802007985 */ /* 0x0001e2000c101d24 */
[----:B------:R-:W-:Y:S05]  /*a910*/  BRA `(.L_x_2239) ;  /* 0x0000000800407947 */ /* 0x000fea0003800000 */
.L_x_2232:
[----:B------:R-:W2:Y:S01]  /*a920*/  LDC R12, c[0x0][0xbe8] ;  /* 0x0002fa00ff0c7b82 */ /* 0x000ea20000000800 */
[----:B------:R-:W-:Y:S01]  /*a930*/  ISETP.GE.AND P0, PT, R170, 0x80, PT ;  /* 0x00000080aa00780c */ /* 0x000fe20003f06270 */
[----:B------:R-:W-:Y:S01]  /*a940*/  IMAD R3, R160, 0x20, R162 ;  /* 0x00000020a0037824 */ /* 0x000fe200078e02a2 */
[----:B------:R-:W-:Y:S01]  /*a950*/  BSSY B1, `(.L_x_2240) ;  /* 0x000002e000017945 */ /* 0x000fe20003800000 */
[----:B------:R-:W-:Y:S02]  /*a960*/  SHF.R.S32.HI R10, RZ, 0x1f, R161 ;  /* 0x0000001fff0a7819 */ /* 0x000fe400000114a1 */
[----:B------:R-:W-:Y:S02]  /*a970*/  SHF.R.S32.HI R11, RZ, 0x1f, R23 ;  /* 0x0000001fff0b7819 */ /* 0x000fe40000011417 */
[----:B------:R-:W-:Y:S02]  /*a980*/  IADD3 R15, R16, R3, RZ ;  /* 0x00000003100f7210 */ /* 0x000fe40007ffe0ff */
        /* <DEDUP_REMOVED lines=42> */
.L_x_2241:
[----:B------:R-:W-:Y:S05]  /*ac30*/  BSYNC B1 ;  /* 0x0000000000017941 */ /* 0x000fea0003800000 */
.L_x_2240:
[----:B------:R-:W-:Y:S01]  /*ac40*/  ULDC.64 UR4, c[0x0][0xae8] ;  /* 0x0002ba0000047ab9 */ /* 0x000fe20000000a00 */
[----:B--2-4-:R-:W-:Y:S01]  /*ac50*/  @P1 IMAD.HI.U32 R4, R15, R14, RZ ;  /* 0x0000000e0f041227 */ /* 0x014fe200078e00ff */
[----:B------:R-:W-:Y:S01]  /*ac60*/  ULDC UR6, c[0x0][0xa88] ;  /* 0x0002a20000067ab9 */ /* 0x000fe20000000800 */
[----:B------:R-:W-:Y:S02]  /*ac70*/  BSSY B1, `(.L_x_2242) ;  /* 0x0000030000017945 */ /* 0x000fe40003800000 */
[----:B------:R-:W-:Y:S02]  /*ac80*/  IMAD R2, R10, UR4, RZ ;  /* 0x000000040a027c24 */ /* 0x000fe4000f8e02ff */
        /* <DEDUP_REMOVED lines=8> */
[----:B------:R-:W-:Y:S01]  /*ad10*/  IMAD R7, R23, UR5, R6 ;  /* 0x0000000517077c24 */ /* 0x000fe2000f8e0206 */
[----:B------:R-:W-:Y:S01]  /*ad20*/  IADD3 R6, -R5, RZ, RZ ;  /* 0x000000ff05067210 */ /* 0x000fe20007ffe1ff */
[----:B------:R-:W-:Y:S01]  /*ad30*/  IMAD.WIDE.U32 R2, R23, UR4, R2 ;  /* 0x0000000417027c25 */ /* 0x000fe2000f8e0002 */
[----:B------:R-:W-:-:S03]  /*ad40*/  ULDC.64 UR4, c[0x0][0xae0] ;  /* 0x0002b80000047ab9 */ /* 0x000fc60000000a00 */
        /* <DEDUP_REMOVED lines=8> */
[----:B------:R-:W-:Y:S02]  /*add0*/  IMAD.IADD R3, R3, 0x1, R9 ;  /* 0x0000000103037824 */ /* 0x000fe400078e0209 */
[----:B------:R-:W-:Y:S01]  /*ade0*/  IMAD R6, R4, UR4, RZ ;  /* 0x0000000404067c24 */ /* 0x000fe2000f8e02ff */
[----:B------:R-:W-:Y:S01]  /*adf0*/  IADD3 R4, R16, 0x20, RZ ;  /* 0x0000002010047810 */ /* 0x000fe20007ffe0ff */
[----:B------:R-:W-:Y:S02]  /*ae00*/  IMAD R9, R12, UR6, RZ ;  /* 0x000000060c097c24 */ /* 0x000fe4000f8e02ff */
[C---:B------:R-:W-:Y:S02]  /*ae10*/  IMAD R5, R7.reuse, UR5, R6 ;  /* 0x0000000507057c24 */ /* 0x040fe4000f8e0206 */
[----:B------:R-:W-:Y:S01]  /*ae20*/  IMAD.WIDE.U32 R2, R7, UR4, R2 ;  /* 0x0000000407027c25 */ /* 0x000fe2000f8e0002 */
[-C--:B------:R-:W-:Y:S01]  /*ae30*/  ISETP.GE.AND P1, PT, R4, R9.reuse, PT ;  /* 0x000000090400720c */ /* 0x080fe20003f26270 */
[----:B------:R-:W-:Y:S01]  /*ae40*/  ULDC.64 UR4, c[0x0][0xa80] ;  /* 0x0002a00000047ab9 */ /* 0x000fe20000000a00 */
[C---:B------:R-:W-:Y:S01]  /*ae50*/  ISETP.GE.AND P2, PT, R16.reuse, R9, PT ;  /* 0x000000091000720c */ /* 0x040fe20003f46270 */
[----:B------:R-:W-:-:S02]  /*ae60*/  VIADD R4, R16, 0x40 ;  /* 0x0000004010047836 */ /* 0x000fc40000000000 */
[----:B------:R-:W-:Y:S01]  /*ae70*/  IMAD.IADD R3, R3, 0x1, R5 ;  /* 0x0000000103037824 */ /* 0x000fe200078e0205 */
[----:B------:R-:W-:Y:S02]  /*ae80*/  LEA R5, P3, R2, UR4, 0x1 ;  /* 0x0000000402057c11 */ /* 0x000fe4000f8608ff */
[----:B------:R-:W-:Y:S02]  /*ae90*/  ISETP.GE.AND P0, PT, R4, R9, PT ;  /* 0x000000090400720c */ /* 0x000fe40003f06270 */
[----:B------:R-:W-:Y:S02]  /*aea0*/  LEA.HI.X R4, R2, UR5, R3, 0x1, P3 ;  /* 0x0000000502047c11 */ /* 0x000fe400098f0c03 */
[----:B------:R2:W3:Y:S04]  /*aeb0*/  SHFL.IDX PT, R2, R5, RZ, 0x181f ;  /* 0x00181fff05027589 */ /* 0x0004e800000e0000 */
[----:B------:R2:W4:Y:S01]  /*aec0*/  SHFL.IDX PT, R3, R4, RZ, 0x181f ;  /* 0x00181fff04037589 */ /* 0x00052200000e0000 */
[----:B------:R-:W-:Y:S05]  /*aed0*/  @P2 BRA `(.L_x_2243) ;  /* 0x0000000000242947 */ /* 0x000fea0003800000 */
        /* <DEDUP_REMOVED lines=9> */
.L_x_2243:
[----:B------:R-:W-:Y:S05]  /*af70*/  BSYNC B1 ;  /* 0x0000000000017941 */ /* 0x000fea0003800000 */
.L_x_2242:
[----:B---34-:R3:W4:Y:S01]  /*af80*/  SHFL.IDX PT, R3, R4, 0x1, 0x181f ;  /* 0x00381f0004037f89 */ /* 0x01872200000e0000 */
[----:B------:R-:W-:Y:S03]  /*af90*/  BSSY B1, `(.L_x_2244) ;  /* 0x000000c000017945 */ /* 0x000fe60003800000 */
[----:B------:R3:W0:Y:S01]  /*afa0*/  SHFL.IDX PT, R2, R5, 0x1, 0x181f ;  /* 0x00381f0005027f89 */ /* 0x00062200000e0000 */
[----:B------:R-:W-:Y:S05]  /*afb0*/  @P1 BRA `(.L_x_2245) ;  /* 0x0000000000241947 */ /* 0x000fea0003800000 */
[----:B------:R-:W-:Y:S02]  /*afc0*/  ULDC UR4, c[0x0][0xac8] ;  /* 0x0002b20000047ab9 */ /* 0x000fe40000000800 */
[----:B------:R-:W-:Y:S02]  /*afd0*/  ISETP.GE.AND P3, PT, R17, UR4, PT ;  /* 0x0000000411007c0c */ /* 0x000fe4000bf66270 */
[----:B------:R-:W-:-:S11]  /*afe0*/  ISETP.GE.AND P4, PT, R22, UR4, PT ;  /* 0x0000000416007c0c */ /* 0x000fd6000bf86270 */
[CC--:B0-----:R-:W-:Y:S02]  /*aff0*/  @!P3 LEA R6, P1, R17.reuse, R2.reuse, 0x1 ;  /* 0x000000021106b211 */ /* 0x0c1fe400078208ff */
[C---:B------:R-:W-:Y:S02]  /*b000*/  @!P4 LEA R2, P2, R22.reuse, R2, 0x1 ;  /* 0x000000021602c211 */ /* 0x040fe400078408ff */
[-C--:B----4-:R-:W-:Y:S02]  /*b010*/  @!P3 LEA.HI.X R7, R17, R3.reuse, R169, 0x1, P1 ;  /* 0x000000031107b211 */ /* 0x090fe400008f0ca9 */
[----:B------:R-:W-:-:S03]  /*b020*/  @!P4 LEA.HI.X R3, R22, R3, R168, 0x1, P2 ;  /* 0x000000031603c211 */ /* 0x000fc600010f0ca8 */
[----:B------:R0:W-:Y:S04]  /*b030*/  @!P3 ST.E.128 desc[UR36][R6.64], RZ ;  /* 0x000000ff0600b985 */ /* 0x0001e8000c101d24 */
[----:B------:R0:W-:Y:S02]  /*b040*/  @!P4 ST.E.128 desc[UR36][R2.64], RZ ;  /* 0x000000ff0200c985 */ /* 0x0001e4000c101d24 */
.L_x_2245:
[----:B------:R-:W-:Y:S05]  /*b050*/  BSYNC B1 ;  /* 0x0000000000017941 */ /* 0x000fea0003800000 */
.L_x_2244:
[----:B0---4-:R0:W4:Y:S01]  /*b060*/  SHFL.IDX PT, R3, R4, 0x2, 0x181f ;  /* 0x00581f0004037f89 */ /* 0x01112200000e0000 */
        /* <DEDUP_REMOVED lines=12> */
.L_x_2247:
[----:B------:R-:W-:Y:S05]  /*b130*/  BSYNC B1 ;  /* 0x0000000000017941 */ /* 0x000fea0003800000 */
.L_x_2246:
[----:B0-----:R-:W-:Y:S01]  /*b140*/  VIADD R2, R16, 0x60 ;  /* 0x0000006010027836 */ /* 0x001fe20000000000 */
[----:B--23--:R-:W0:Y:S04]  /*b150*/  SHFL.IDX PT, R4, R4, 0x3, 0x181f ;  /* 0x00781f0004047f89 */ /* 0x00ce2800000e0000 */
[----:B------:R-:W-:Y:S01]  /*b160*/  ISETP.GE.AND P0, PT, R2, R9, PT ;  /* 0x000000090200720c */ /* 0x000fe20003f06270 */
[----:B----4-:R2:W3:-:S12]  /*b170*/  SHFL.IDX PT, R3, R5, 0x3, 0x181f ;  /* 0x00781f0005037f89 */ /* 0x0104d800000e0000 */
[----:B--2---:R-:W-:Y:S05]  /*b180*/  @P0 BRA `(.L_x_2239) ;  /* 0x0000000000240947 */ /* 0x004fea0003800000 */
        /* <DEDUP_REMOVED lines=9> */
.L_x_2239:
[----:B------:R-:W-:Y:S05]  /*b220*/  BSYNC B0 ;  /* 0x0000000000007941 */ /* 0x000fea0003800000 */
.L_x_2231:
[----:B------:R-:W-:Y:S02]  /*b230*/  ULDC UR4, c[0x0][0xc38] ;  /* 0x00030e0000047ab9 */ /* 0x000fe40000000800 */
[----:B-1----:R-:W-:-:S13]  /*b240*/  ISETP.GE.AND P0, PT, R0, UR4, PT ;  /* 0x0000000400007c0c */ /* 0x002fda000bf06270 */
[----:B------:R-:W-:Y:S05]  /*b250*/  @!P0 BRA `(.L_x_2248) ;  /* 0xffffff5800948947 */ /* 0x000fea000383ffff */
[----:B------:R-:W-:Y:S05]  /*b260*/  EXIT ;  /* 0x000000000000794d */ /* 0x000fea0003800000 */
.L_x_2190:
[----:B------:R-:W-:-:S08]  /*b270*/  NOP ;  /* 0x0000000000007918 */ /* 0x000fd00000000000 */
[----:B------:R-:W0:-:S00]  /*b280*/  USETMAXREG.DEALLOC.CTAPOOL 0x28 ;  /* 0x00000028000079c8 */ /* 0x000e0000080e0500 */
[----:B0-----:R-:W-:-:S06]  /*b290*/  LOP3.LUT R0, R0, 0x3, RZ, 0xc0, !PT ;  /* 0x0000000300007812 */ /* 0x001fcc00078ec0ff */
[----:B------:R-:W0:Y:S01]  /*b2a0*/  S2UR UR9, SR_CTAID.X ;  /* 0x00000000000979c3 */ /* 0x000e220000002500 */
[----:B------:R-:W-:Y:S01]  /*b2b0*/  LOP3.LUT R16, R16, 0xfffff7ff, RZ, 0xc0, !PT ;  /* 0xfffff7ff10107812 */ /* 0x000fe200078ec0ff */
[----:B------:R-:W-:Y:S01]  /*b2c0*/  STL [R1], RZ ;  /* 0x000000ff01007387 */ /* 0x000fe20000100800 */
[----:B------:R-:W-:Y:S01]  /*b2d0*/  MOV R23, RZ ;  /* 0x000000ff00177202 */ /* 0x000fe20000000f00 */
[----:B------:R-:W-:Y:S02]  /*b2e0*/  IMAD.MOV.U32 R26, RZ, RZ, 0x1 ;  /* 0x00000001ff1a7424 */ /* 0x000fe400078e00ff */
[----:B------:R1:W2:Y:S02]  /*b2f0*/  SHFL.IDX PT, R2, R0, RZ, 0x1f ;  /* 0x00001fff00027589 */ /* 0x0002a400000e0000 */
[----:B-1----:R-:W0:Y:S01]  /*b300*/  LDC R0, c[0x0][0xc38] ;  /* 0x00030e00ff007b82 */ /* 0x002e220000000800 */
[----:B--2---:R-:W-:-:S13]  /*b310*/  ISETP.NE.AND P0, PT, R2, RZ, PT ;  /* 0x000000ff0200720c */ /* 0x004fda0003f05270 */
[----:B------:R-:W-:Y:S01]  /*b320*/  @P0 LOP3.LUT R16, R16, 0x800, RZ, 0xfc, !PT ;  /* 0x0000080010100812 */ /* 0x000fe200078efcff */
[----:B------:R-:W-:Y:S06]  /*b330*/  @P0 BAR.ARV 0x4, 0x180 ;  /* 0x0106000000000b1d */ /* 0x000fec0000002000 */
[----:B0-----:R-:W-:-:S13]  /*b340*/  ISETP.LE.AND P0, PT, R0, UR9, PT ;  /* 0x0000000900007c0c */ /* 0x001fda000bf03270 */
[----:B------:R-:W-:Y:S05]  /*b350*/  @P0 BRA `(.L_x_2249) ;  /* 0x0000003c00200947 */ /* 0x000fea0003800000 */
[----:B------:R-:W0:Y:S01]  /*b360*/  S2R R5, SR_TID.X ;  /* 0x0000000000057919 */ /* 0x000e220000002100 */
[----:B------:R-:W-:Y:S01]  /*b370*/  ULDC.64 UR38, c[0x0][0x2f0] ;  /* 0x0000bc0000267ab9 */ /* 0x000fe20000000a00 */
[----:B------:R-:W-:Y:S01]  /*b380*/  ULDC UR7, c[0x0][0x320] ;  /* 0x0000c80000077ab9 */ /* 0x000fe20000000800 */
[----:B------:R-:W-:Y:S01]  /*b390*/  LOP3.LUT R16, R16, 0xfffffffe, RZ, 0xc0, !PT ;  /* 0xfffffffe10107812 */ /* 0x000fe200078ec0ff */
[----:B------:R-:W-:Y:S01]  /*b3a0*/  ULDC UR8, c[0x0][0x2b8] ;  /* 0x0000ae0000087ab9 */ /* 0x000fe20000000800 */
[----:B------:R-:W1:Y:S01]  /*b3b0*/  S2UR UR6, SR_CgaCtaId ;  /* 0x00000000000679c3 */ /* 0x000e620000008800 */
[----:B------:R-:W-:Y:S01]  /*b3c0*/  ULDC.64 UR4, c[0x0][0x418] ;  /* 0x0001060000047ab9 */ /* 0x000fe20000000a00 */
[----:B------:R-:W-:Y:S01]  /*b3d0*/  LOP3.LUT R16, R16, 0xfffffff7, RZ, 0xc0, !PT ;  /* 0xfffffff710107812 */ /* 0x000fe200078ec0ff */
[----:B------:R-:W-:Y:S01]  /*b3e0*/  UISETP.NE.U32.AND UP0, UPT, UR4, URZ, UPT ;  /* 0x0000003f0400728c */ /* 0x000fe2000bf05070 */
[----:B------:R2:W-:Y:S01]  /*b3f0*/  STL [R1], RZ ;  /* 0x000000ff01007387 */ /* 0x0005e20000100800 */
[----:B------:R-:W-:Y:S01]  /*b400*/  ULDC UR40, c[0x0][0x288] ;  /* 0x0000a20000287ab9 */ /* 0x000fe20000000800 */
[----:B------:R-:W-:Y:S01]  /*b410*/  ULDC UR4, c[0x0][0x424] ;  /* 0x0001090000047ab9 */ /* 0x000fe20000000800 */
[----:B------:R-:W-:Y:S01]  /*b420*/  UISETP.NE.AND.EX UP0, UPT, UR5, URZ, UPT, UP0 ;  /* 0x0000003f0500728c */ /* 0x000fe2000bf05300 */
[----:B------:R-:W-:Y:S01]  /*b430*/  MOV R34, UR9 ;  /* 0x0000000900227c02 */ /* 0x000fe20008000f00 */
[----:B------:R-:W-:Y:S01]  /*b440*/  IMAD.MOV.U32 R26, RZ, RZ, 0x1 ;  /* 0x00000001ff1a7424 */ /* 0x000fe200078e00ff */
[----:B------:R-:W-:Y:S01]  /*b450*/  UMOV UR5, 0x400 ;  /* 0x0000040000057882 */ /* 0x000fe20000000000 */
[----:B------:R-:W-:Y:S01]  /*b460*/  USEL UR4, UR4, 0x1, UP0 ;  /* 0x0000000104047887 */ /* 0x000fe20008000000 */
[----:B------:R-:W-:Y:S01]  /*b470*/  IMAD.MOV.U32 R23, RZ, RZ, RZ ;  /* 0x000000ffff177224 */ /* 0x000fe200078e00ff */
[----:B------:R-:W-:Y:S01]  /*b480*/  ULDC UR46, c[0x0][0xc] ;  /* 0x00000300002e7ab9 */ /* 0x000fe20000000800 */
[----:B------:R-:W-:-:S02]  /*b490*/  ULOP3.LUT UR47, UR61, 0x2, URZ, 0xfc, !UPT ;  /* 0x000000023d2f7892 */ /* 0x000fc4000f8efc3f */
[----:B------:R-:W-:-:S04]  /*b4a0*/  UIMAD UR38, UR4, UR38, URZ ;  /* 0x00000026042672a4 */ /* 0x000fc8000f8e023f */
[----:B------:R-:W-:Y:S02]  /*b4b0*/  UIADD3 UR4, UR38, 0x5f, URZ ;  /* 0x0000005f26047890 */ /* 0x000fe4000fffe03f */
        /* <DEDUP_REMOVED lines=9> */
[----:B------:R-:W-:Y:S02]  /*b550*/  LOP3.LUT R3, R0, 0x38, R5, 0x78, !PT ;  /* 0x0000003800037812 */ /* 0x000fe400078e7805 */
[C---:B------:R-:W-:Y:S02]  /*b560*/  LOP3.LUT R0, R37.reuse, 0x40, RZ, 0xfc, !PT ;  /* 0x0000004025007812 */ /* 0x040fe400078efcff */
[----:B------:R-:W-:Y:S02]  /*b570*/  LOP3.LUT R2, R37, 0x80, RZ, 0xfc, !PT ;  /* 0x0000008025027812 */ /* 0x000fe400078efcff */
[C---:B------:R-:W-:Y:S02]  /*b580*/  ISETP.GE.AND P0, PT, R0.reuse, UR39, PT ;  /* 0x0000002700007c0c */ /* 0x040fe4000bf06270 */
[----:B------:R-:W-:-:S02]  /*b590*/  ISETP.GE.AND P1, PT, R0, UR7, PT ;  /* 0x0000000700007c0c */ /* 0x000fc4000bf26270 */
[----:B------:R-:W-:Y:S01]  /*b5a0*/  LOP3.LUT R30, R3, 0x200, R30, 0xf8, !PT ;  /* 0x00000200031e7812 */ /* 0x000fe200078ef81e */
[----:B------:R-:W-:Y:S01]  /*b5b0*/  IMAD.SHL.U32 R3, R5, 0x10, RZ ;  /* 0x0000001005037824 */ /* 0x000fe200078e00ff */
[----:B------:R-:W-:Y:S02]  /*b5c0*/  SHF.R.U32.HI R36, RZ, 0x3, R4 ;  /* 0x00000003ff247819 */ /* 0x000fe40000011604 */
[----:B------:R-:W-:-:S05]  /*b5d0*/  LEA R31, R30, R17, 0x1 ;  /* 0x000000111e1f7211 */ /* 0x000fca00078e08ff */
        /* <DEDUP_REMOVED lines=10> */
[C---:B------:R-:W-:Y:S01]  /*b680*/  ISETP.GE.AND P0, PT, R37.reuse, UR39, PT ;  /* 0x0000002725007c0c */ /* 0x040fe2000bf06270 */
[----:B------:R-:W-:Y:S01]  /*b690*/  ULDC UR39, c[0x0][0x448] ;  /* 0x0001120000277ab9 */ /* 0x000fe20000000800 */
[----:B------:R-:W-:Y:S01]  /*b6a0*/  LOP3.LUT R16, R16, 0xfffffeff, RZ, 0xc0, !PT ;  /* 0xfffffeff10107812 */ /* 0x000fe200078ec0ff */
[----:B------:R-:W-:Y:S02]  /*b6b0*/  UIMAD UR39, UR39, UR40, URZ ;  /* 0x00000028272772a4 */ /* 0x000fe4000f8e023f */
[----:B------:R-:W-:Y:S01]  /*b6c0*/  UIADD3 UR40, UR38, 0x60, -UR40 ;  /* 0x0000006026287890 */ /* 0x000fe2000fffe828 */
        /* <DEDUP_REMOVED lines=8> */
[----:B--2---:R-:W-:-:S07]  /*b750*/  @P0 LOP3.LUT R16, R16, 0x400, RZ, 0xfc, !PT ;  /* 0x0000040010100812 */ /* 0x004fce00078efcff */
.L_x_2298:
        /* <DEDUP_REMOVED lines=22> */
.L_x_2250:
[----:B------:R-:W-:Y:S01]  /*b8c0*/  ULDC UR8, c[0x0][0xc54] ;  /* 0x0003150000087ab9 */ /* 0x000fe20000000800 */
[----:B------:R-:W-:Y:S01]  /*b8d0*/  UMOV UR6, UR7 ;  /* 0x0000000700067c82 */ /* 0x000fe20008000000 */
[----:B------:R-:W-:-:S11]  /*b8e0*/  UISETP.NE.AND UP0, UPT, UR8, 0x1, UPT ;  /* 0x000000010800788c */ /* 0x000fd6000bf05270 */
[----:B------:R-:W-:Y:S02]  /*b8f0*/  @UP0 ULDC.64 UR10, c[0x0][0xc58] ;  /* 0x00031600000a0ab9 */ /* 0x000fe40000000a00 */
[----:B------:R-:W-:-:S04]  /*b900*/  UIMAD.WIDE.U32 UR4, UR7, UR10, URZ ;  /* 0x0000000a070472a5 */ /* 0x000fc8000f8e003f */
[----:B------:R-:W-:-:S04]  /*b910*/  @UP0 USHF.R.U32.HI UR6, URZ, UR11, UR5 ;  /* 0x0000000b3f060299 */ /* 0x000fc80008011605 */
[----:B------:R-:W-:-:S12]  /*b920*/  UIMAD UR4, UR6, UR8, URZ ;  /* 0x00000008060472a4 */ /* 0x000fd8000f8e023f */
.L_x_2251:
        /* <DEDUP_REMOVED lines=25> */
[----:B------:R-:W-:Y:S01]  /*bac0*/  UP2UR UR48, UPR, URZ, 0x4 ;  /* 0x000000043f307883 */ /* 0x000fe20008000000 */
[----:B------:R-:W-:Y:S01]  /*bad0*/  BSSY B7, `(.L_x_2252) ;  /* 0x0000337000077945 */ /* 0x000fe20003800000 */
[----:B------:R-:W-:-:S04]  /*bae0*/  USHF.L.U32 UR6, UR44, 0x7, URZ ;  /* 0x000000072c067899 */ /* 0x000fc8000800063f */
[----:B------:R-:W-:Y:S01]  /*baf0*/  UIADD3 UR6, UR6, 0x7f, URZ ;  /* 0x0000007f06067890 */ /* 0x000fe2000fffe03f */
[----:B------:R-:W-:Y:S01]  /*bb00*/  @UP2 ULDC UR4, c[0x0][0x44c] ;  /* 0x0001130000042ab9 */ /* 0x000fe20000000800 */
[----:B------:R-:W-:Y:S02]  /*bb10*/  @UP2 ULDC UR7, c[0x0][0x450] ;  /* 0x0001140000072ab9 */ /* 0x000fe40000000800 */
[----:B------:R-:W-:-:S04]  /*bb20*/  UIMAD.WIDE.U32 UR4, UR6, UR4, URZ ;  /* 0x00000004060472a5 */ /* 0x000fc8000f8e003f */
[----:B------:R-:W-:-:S04]  /*bb30*/  @UP2 USHF.R.U32.HI UR6, URZ, UR7, UR5 ;  /* 0x000000073f062299 */ /* 0x000fc80008011605 */
[----:B------:R-:W-:-:S04]  /*bb40*/  UIADD3 UR4, UR40, UR6, URZ ;  /* 0x0000000628047290 */ /* 0x000fc8000fffe03f */
[----:B------:R-:W-:-:S04]  /*bb50*/  UIMAD.WIDE UR4, UR4, 0x2aaaaaab, URZ ;  /* 0x2aaaaaab040478a5 */ /* 0x000fc8000f8e023f */
[----:B------:R-:W-:-:S04]  /*bb60*/  USHF.R.U32.HI UR4, URZ, 0x1f, UR5 ;  /* 0x0000001f3f047899 */ /* 0x000fc80008011605 */
[----:B------:R-:W-:-:S04]  /*bb70*/  ULEA.HI.SX32 UR4, UR5, UR4, 0x1c ;  /* 0x0000000405047291 */ /* 0x000fc8000f8fe23f */
[----:B------:R-:W-:-:S04]  /*bb80*/  UISETP.LT.AND UP0, UPT, UR41, UR4, UPT ;  /* 0x000000042900728c */ /* 0x000fc8000bf01270 */
[----:B------:R-:W-:-:S06]  /*bb90*/  USEL UR45, UR41, UR4, UP0 ;  /* 0x00000004292d7287 */ /* 0x000fcc0008000000 */
[----:B------:R-:W-:-:S13]  /*bba0*/  ISETP.LT.AND P0, PT, RZ, UR45, PT ;  /* 0x0000002dff007c0c */ /* 0x000fda000bf01270 */
[----:B0-----:R-:W-:Y:S05]  /*bbb0*/  @P0 BRA `(.L_x_2253) ;  /* 0x0000000000440947 */ /* 0x001fea0003800000 */
        /* <DEDUP_REMOVED lines=17> */
.L_x_2253:
[----:B------:R-:W-:Y:S01]  /*bcd0*/  IADD3 R0, R17, 0x18400, RZ ;  /* 0x0001840011007810 */ /* 0x000fe20007ffe0ff */
[----:B------:R-:W-:Y:S03]  /*bce0*/  BSSY B6, `(.L_x_2255) ;  /* 0x0000013000067945 */ /* 0x000fe60003800000 */
[----:B------:R-:W-:-:S13]  /*bcf0*/  LOP3.LUT P0, RZ, R0, 0x3ff, RZ, 0xc0, !PT ;  /* 0x000003ff00ff7812 */ /* 0x000fda000780c0ff */
[----:B------:R-:W-:Y:S05]  /*bd00*/  @!P0 BRA `(.L_x_2256) ;  /* 0x0000000000408947 */ /* 0x000fea0003800000 */
[----:B------:R-:W-:Y:S01]  /*bd10*/  MOV R2, 0x0 ;  /* 0x0000000000027802 */ /* 0x000fe20000000f00 */
[----:B------:R-:W-:Y:S01]  /*bd20*/  ULDC.64 UR4, c[0x4][0xf0] ;  /* 0x01003c0000047ab9 */ /* 0x000fe20000000a00 */
[----:B------:R-:W-:Y:S01]  /*bd30*/  ULDC.64 UR6, c[0x4][0xf8] ;  /* 0x01003e0000067ab9 */ /* 0x000fe20000000a00 */
[----:B------:R-:W-:Y:S01]  /*bd40*/  IMAD.U32 R4, RZ, RZ, UR4 ;  /* 0x00000004ff047e24 */ /* 0x000fe2000f8e00ff */
[----:B------:R-:W-:Y:S01]  /*bd50*/  MOV R7, UR7 ;  /* 0x0000000700077c02 */ /* 0x000fe20008000f00 */
[----:B------:R-:W-:Y:S01]  /*bd60*/  IMAD.U32 R5, RZ, RZ, UR5 ;  /* 0x00000005ff057e24 */ /* 0x000fe2000f8e00ff */
[----:B------:R-:W0:Y:S01]  /*bd70*/  LDC.64 R2, c[0x4][R2] ;  /* 0x0100000002027b82 */ /* 0x000e220000000a00 */
[----:B------:R-:W-:Y:S01]  /*bd80*/  ULDC.64 UR4, c[0x4][0x70] ;  /* 0x01001c0000047ab9 */ /* 0x000fe20000000a00 */
[----:B------:R-:W-:Y:S01]  /*bd90*/  IMAD.U32 R6, RZ, RZ, UR6 ;  /* 0x00000006ff067e24 */ /* 0x000fe2000f8e00ff */
[----:B------:R-:W-:Y:S01]  /*bda0*/  MOV R12, 0x1 ;  /* 0x00000001000c7802 */ /* 0x000fe20000000f00 */
[----:B------:R-:W-:-:S02]  /*bdb0*/  IMAD.U32 R10, RZ, RZ, UR4 ;  /* 0x00000004ff0a7e24 */ /* 0x000fc4000f8e00ff */
[----:B------:R-:W-:Y:S02]  /*bdc0*/  IMAD.U32 R11, RZ, RZ, UR5 ;  /* 0x00000005ff0b7e24 */ /* 0x000fe4000f8e00ff */
[----:B------:R-:W-:Y:S02]  /*bdd0*/  IMAD.MOV.U32 R8, RZ, RZ, 0x70 ;  /* 0x00000070ff087424 */ /* 0x000fe400078e00ff */
[----:B------:R-:W-:-:S07]  /*bde0*/  IMAD.MOV.U32 R13, RZ, RZ, RZ ;  /* 0x000000ffff0d7224 */ /* 0x000fce00078e00ff */
[----:B------:R-:W-:-:S07]  /*bdf0*/  LEPC R20, `(.L_x_2256) ;  /* 0x000000001014794e */ /* 0x000fce0000000000 */
[----:B0----5:R-:W-:Y:S05]  /*be00*/  CALL.ABS.NOINC R2 ;  /* 0x0000000002007343 */ /* 0x021fea0003c00000 */
.L_x_2256:
[----:B------:R-:W-:Y:S05]  /*be10*/  BSYNC B6 ;  /* 0x0000000000067941 */ /* 0x000fea0003800000 */
.L_x_2255:
        /* <DEDUP_REMOVED lines=9> */
[----:B------:R-:W-:Y:S01]  /*beb0*/  MOV R5, UR5 ;  /* 0x0000000500057c02 */ /* 0x000fe20008000f00 */
        /* <DEDUP_REMOVED lines=10> */
.L_x_2259:
[----:B------:R0:W1:Y:S01]  /*bf60*/  LDC.64 R2, c[0x4][R18] ;  /* 0x0100000012027b82 */ /* 0x0000620000000a00 */
[----:B------:R-:W-:Y:S01]  /*bf70*/  ULDC.64 UR4, c[0x4][0xf0] ;  /* 0x01003c0000047ab9 */ /* 0x000fe20000000a00 */
[----:B------:R-:W-:Y:S01]  /*bf80*/  ULDC.64 UR6, c[0x4][0xf8] ;  /* 0x01003e0000067ab9 */ /* 0x000fe20000000a00 */
[----:B------:R-:W-:Y:S01]  /*bf90*/  MOV R4, UR4 ;  /* 0x0000000400047c02 */ /* 0x000fe20008000f00 */
[----:B------:R-:W-:Y:S01]  /*bfa0*/  IMAD.U32 R5, RZ, RZ, UR5 ;  /* 0x00000005ff057e24 */ /* 0x000fe2000f8e00ff */
[----:B------:R-:W-:Y:S01]  /*bfb0*/  ULDC.64 UR4, c[0x4][0x80] ;  /* 0x0100200000047ab9 */ /* 0x000fe20000000a00 */
[----:B------:R-:W-:Y:S01]  /*bfc0*/  IMAD.U32 R6, RZ, RZ, UR6 ;  /* 0x00000006ff067e24 */ /* 0x000fe2000f8e00ff */
[----:B------:R-:W-:Y:S01]  /*bfd0*/  MOV R10, UR4 ;  /* 0x00000004000a7c02 */ /* 0x000fe20008000f00 */
[----:B------:R-:W-:Y:S01]  /*bfe0*/  IMAD.U32 R7, RZ, RZ, UR7 ;  /* 0x00000007ff077e24 */ /* 0x000fe2000f8e00ff */
[----:B------:R-:W-:Y:S01]  /*bff0*/  MOV R13, RZ ;  /* 0x000000ff000d7202 */ /* 0x000fe20000000f00 */
[----:B------:R-:W-:-:S02]  /*c000*/  IMAD.U32 R11, RZ, RZ, UR5 ;  /* 0x00000005ff0b7e24 */ /* 0x000fc4000f8e00ff */
[----:B------:R-:W-:Y:S02]  /*c010*/  IMAD.MOV.U32 R8, RZ, RZ, 0x70 ;  /* 0x00000070ff087424 */ /* 0x000fe400078e00ff */
[----:B0-----:R-:W-:-:S07]  /*c020*/  IMAD.MOV.U32 R12, RZ, RZ, 0x1 ;  /* 0x00000001ff0c7424 */ /* 0x001fce00078e00ff */
[----:B------:R-:W-:-:S07]  /*c030*/  LEPC R20, `(.L_x_2258) ;  /* 0x000000001014794e */ /* 0x000fce0000000000 */
[----:B-1----:R-:W-:Y:S05]  /*c040*/  CALL.ABS.NOINC R2 ;  /* 0x0000000002007343 */ /* 0x002fea0003c00000 */
.L_x_2258:
[----:B------:R-:W-:Y:S05]  /*c050*/  BSYNC B6 ;  /* 0x0000000000067941 */ /* 0x000fea0003800000 */
.L_x_2257:
        /* <DEDUP_REMOVED lines=13> */
[----:B------:R-:W-:Y:S02]  /*c130*/  MOV R22, UR4 ;  /* 0x0000000400167c02 */ /* 0x000fe40008000f00 */
[----:B------:R-:W-:Y:S05]  /*c140*/  BRA.DIV UR5, `(.L_x_2260) ;  /* 0x0000003605307947 */ /* 0x000fea000b800000 */
.L_x_2314:
        /* <DEDUP_REMOVED lines=15> */
[----:B------:R-:W-:Y:S02]  /*c240*/  ISETP.GT.U32.OR P0, PT, R8, 0x5f, P0 ;  /* 0x0000005f0800780c */ /* 0x000fe40000704470 */
[----:B------:R-:W-:Y:S02]  /*c250*/  MOV R9, R0 ;  /* 0x0000000000097202 */ /* 0x000fe40000000f00 */
        /* <DEDUP_REMOVED lines=12> */
[----:B------:R-:W-:Y:S01]  /*c320*/  IMAD.U32 R2, RZ, RZ, UR47 ;  /* 0x0000002fff027e24 */ /* 0x000fe2000f8e00ff */
[----:B------:R-:W-:-:S03]  /*c330*/  LOP3.LUT R16, R16, 0xffffffbf, RZ, 0xc0, !PT ;  /* 0xffffffbf10107812 */ /* 0x000fc600078ec0ff */
[----:B------:R0:W5:Y:S01]  /*c340*/  @!P0 LDG.E R6, desc[UR36][R4.64] ;  /* 0x0000002404068981 */ /* 0x000162000c1e1900 */
[----:B------:R-:W-:Y:S01]  /*c350*/  ISETP.NE.AND P2, PT, R2, 0x3, PT ;  /* 0x000000030200780c */ /* 0x000fe20003f45270 */
[----:B------:R-:W-:Y:S01]  /*c360*/  IMAD.MOV R7, RZ, RZ, -R9 ;  /* 0x000000ffff077224 */ /* 0x000fe200078e0a09 */
[----:B------:R-:W-:Y:S01]  /*c370*/  ISETP.GT.U32.AND P0, PT, R8, 0x5f, PT ;  /* 0x0000005f0800780c */ /* 0x000fe20003f04070 */
[----:B------:R-:W-:Y:S01]  /*c380*/  IMAD.U32 R24, RZ, RZ, UR4 ;  /* 0x00000004ff187e24 */ /* 0x000fe2000f8e00ff */
[----:B------:R-:W-:-:S05]  /*c390*/  IADD3 R3, RZ, -UR43, RZ ;  /* 0x8000002bff037c10 */ /* 0x000fca000fffe0ff */
[----:B------:R-:W-:Y:S02]  /*c3a0*/  IMAD R22, R22, R3, UR42 ;  /* 0x0000002a16167e24 */ /* 0x000fe4000f8e0203 */
[----:B0-----:R-:W-:Y:S02]  /*c3b0*/  IMAD R5, R10, R7, R0 ;  /* 0x000000070a057224 */ /* 0x001fe400078e0200 */
[----:B------:R-:W-:Y:S02]  /*c3c0*/  @P2 LOP3.LUT R16, R16, 0x40, RZ, 0xfc, !PT ;  /* 0x0000004010102812 */ /* 0x000fe400078efcff */
[----:B------:R-:W-:Y:S02]  /*c3d0*/  SHF.R.S32.HI R28, RZ, 0x1f, R22 ;  /* 0x0000001fff1c7819 */ /* 0x000fe40000011416 */
[----:B------:R-:W-:-:S04]  /*c3e0*/  LOP3.LUT R16, R16, 0xffffffdf, RZ, 0xc0, !PT ;  /* 0xffffffdf10107812 */ /* 0x000fc800078ec0ff */
[----:B------:R-:W-:Y:S01]  /*c3f0*/  @P0 LOP3.LUT R16, R16, 0x20, RZ, 0xfc, !PT ;  /* 0x0000002010100812 */ /* 0x000fe200078efcff */
[----:B------:R-:W-:Y:S06]  /*c400*/  @!P2 BRA `(.L_x_2261) ;  /* 0x000000000004a947 */ /* 0x000fec0003800000 */
[----:B------:R-:W-:Y:S01]  /*c410*/  BPT.TRAP 0x1 ;  /* 0x000000040000795c */ /* 0x000fe20000300000 */
.L_x_2261:
        /* <DEDUP_REMOVED lines=8> */
[----:B------:R-:W-:-:S03]  /*c4a0*/  IMAD R0, R23, 0x8, R17 ;  /* 0x0000000817007824 */ /* 0x000fc600078e0211 */
        /* <DEDUP_REMOVED lines=12> */
[----:B------:R-:W-:-:S04]  /*c570*/  SHF.L.U32 R3, R26, 0x1f, RZ ;  /* 0x0000001f1a037819 */ /* 0x000fc800000006ff */
[----:B------:R-:W-:-:S06]  /*c580*/  LEA.HI.X R19, R2, UR5, R19, 0x1, P0 ;  /* 0x0000000502137c11 */ /* 0x000fcc00080f0c13 */
[----:B------:R-:W0:Y:S02]  /*c590*/  SYNCS.PHASECHK.TRANS64.TRYWAIT P0, [R0+URZ+0x2a840], R3 ;  /* 0x02a84003000075a7 */ /* 0x000e24000800017f */
[----:B0-----:R-:W-:Y:S05]  /*c5a0*/  @!P0 BRA `(.L_x_2263) ;  /* 0x0000003000448947 */ /* 0x001fea0003800000 */
.L_x_2315:
[----:B------:R-:W-:Y:S05]  /*c5b0*/  BSYNC B0 ;  /* 0x0000000000007941 */ /* 0x000fea0003800000 */
.L_x_2262:
        /* <DEDUP_REMOVED lines=9> */
[----:B------:R-:W-:Y:S01]  /*c650*/  IADD3 R3, R3, R7, RZ ;  /* 0x0000000703037210 */ /* 0x000fe20007ffe0ff */
[----:B------:R-:W-:Y:S02]  /*c660*/  IMAD.MOV.U32 R7, RZ, RZ, -0x60 ;  /* 0xffffffa0ff077424 */ /* 0x000fe400078e00ff */
        /* <DEDUP_REMOVED lines=8> */
[----:B------:R-:W-:Y:S01]  /*c6f0*/  IMAD R7, R24, R7, UR38 ;  /* 0x0000002618077e24 */ /* 0x000fe2000f8e0207 */
[----:B------:R-:W-:Y:S01]  /*c700*/  LEA R4, P0, R2, UR4, 0x1 ;  /* 0x0000000402047c11 */ /* 0x000fe2000f8008ff */
[----:B------:R-:W-:Y:S01]  /*c710*/  IMAD.IADD R3, R3, 0x1, R5 ;  /* 0x0000000103037824 */ /* 0x000fe200078e0205 */
[----:B------:R-:W-:Y:S01]  /*c720*/  UMOV UR4, 0xffffffff ;  /* 0xffffffff00047882 */ /* 0x000fe20000000000 */
[----:B------:R-:W-:Y:S01]  /*c730*/  IMAD R5, R23, 0x4800, R30 ;  /* 0x0000480017057824 */ /* 0x000fe200078e021e */
[----:B------:R-:W-:Y:S02]  /*c740*/  IADD3 R7, -R36, R7, RZ ;  /* 0x0000000724077210 */ /* 0x000fe40007ffe1ff */
        /* <DEDUP_REMOVED lines=16> */
[----:B------:R-:W-:-:S03]  /*c850*/  @P0 IMAD R25, R5, 0x2, R17 ;  /* 0x0000000205190824 */ /* 0x000fc600078e0211 */
[----:B------:R-:W-:Y:S01]  /*c860*/  @P0 IADD3.X R21, RZ, R8, RZ, P1, !PT ;  /* 0x00000008ff150210 */ /* 0x000fe20000ffe4ff */
[----:B-1----:R-:W-:Y:S01]  /*c870*/  @P0 IMAD.MOV.U32 R2, RZ, RZ, R14 ;  /* 0x000000ffff020224 */ /* 0x002fe200078e000e */
[----:B------:R-:W-:Y:S03]  /*c880*/  SHFL.IDX PT, R8, R6, 0x2, 0x181f ;  /* 0x00581f0006087f89 */ /* 0x000fe600000e0000 */
[----:B------:R-:W-:Y:S01]  /*c890*/  @P0 IMAD.MOV.U32 R3, RZ, RZ, R21 ;  /* 0x000000ffff030224 */ /* 0x000fe200078e0015 */
        /* <DEDUP_REMOVED lines=31> */
[----:B------:R0:W1:Y:S03]  /*ca90*/  SHFL.IDX PT, R8, R6, 0x5, 0x181f ;  /* 0x00b81f0006087f89 */ /* 0x00006600000e0000 */
[----:B------:R-:W-:Y:S01]  /*caa0*/  @P0 IMAD.MOV.U32 R3, RZ, RZ, R9 ;  /* 0x000000ffff030224 */ /* 0x000fe200078e0009 */
[----:B------:R0:W2:Y:S04]  /*cab0*/  SHFL.IDX PT, R14, R4, 0x5, 0x181f ;  /* 0x00b81f00040e7f89 */ /* 0x0000a800000e0000 */
[----:B------:R0:W-:Y:S04]  /*cac0*/  @P0 LDGSTS.E.BYPASS.LTC128B.128 [R21+0x1a400], desc[UR36][R2.64], !P4 ;  /* 0x1a40000002150fae */ /* 0x0001e8000e101d64 */
[----:B------:R0:W-:Y:S04]  /*cad0*/  @P0 LDGSTS.E.BYPASS.LTC128B.128 [R21+0x1d400], desc[UR36][R2.64+0x80], !P3 ;  /* 0x1d40008002150fae */ /* 0x0001e8000d901d64 */
[----:B------:R0:W-:Y:S02]  /*cae0*/  @P0 LDGSTS.E.BYPASS.LTC128B.128 [R21+0x20400], desc[UR36][R2.64+0x100], !P2 ;  /* 0x2040010002150fae */ /* 0x0001e4000d101d64 */
.L_x_2329:
[----:B------:R-:W-:-:S13]  /*caf0*/  ISETP.GE.AND P0, PT, R7, 0x51, PT ;  /* 0x000000510700780c */ /* 0x000fda0003f06270 */
[----:B0-2---:R-:W-:Y:S01]  /*cb00*/  @P0 LEA R2, P1, R37, R14, 0x1 ;  /* 0x0000000e25020211 */ /* 0x005fe200078208ff */
[----:B------:R-:W-:-:S03]  /*cb10*/  @P0 IMAD R5, R5, 0x2, R17 ;  /* 0x0000000205050824 */ /* 0x000fc600078e0211 */
[----:B-1----:R-:W-:-:S05]  /*cb20*/  @P0 IADD3.X R3, RZ, R8, RZ, P1, !PT ;  /* 0x00000008ff030210 */ /* 0x002fca0000ffe4ff */
        /* <DEDUP_REMOVED lines=8> */
.L_x_2265:
[----:B------:R-:W-:Y:S02]  /*cbb0*/  PLOP3.LUT P1, PT, P1, P0, PT, 0xa2, 0x0 ;  /* 0x000000000000781c */ /* 0x000fe40000f21472 */
[----:B------:R-:W-:-:S08]  /*cbc0*/  @P0 R2UR P1, UR4, R0 ;  /* 0x00000000000402ca */ /* 0x000fd00000020000 */
[----:B------:R-:W-:-:S05]  /*cbd0*/  @P0 PLOP3.LUT P0, PT, P1, PT, PT, 0x80, 0x0 ;  /* 0x000000000000081c */ /* 0x000fca0000f0f070 */
[----:B------:R-:W-:Y:S01]  /*cbe0*/  @!P1 SYNCS.ARRIVE.TRANS64.RED.A0T1 RZ, [UR4+0x2a830], RZ ;  /* 0x02a830ffffff99a7 */ /* 0x000fe20008200404 */
[----:B------:R-:W-:Y:S07]  /*cbf0*/  @!P1 ARRIVES.LDGSTSBAR.64.TRANSCNT [UR4+0x2a830] ;  /* 0x02a83000ff0099b0 */ /* 0x000fee0008000a84 */
[----:B------:R-:W-:Y:S05]  /*cc00*/  @P0 BRA.U.ANY `(.L_x_2265) ;  /* 0xfffffffd00e80947 */ /* 0x000fea000393ffff */
[----:B------:R-:W-:Y:S01]  /*cc10*/  NOP ;  /* 0x0000000000007918 */ /* 0x000fe20000000000 */
[----:B0-----:R-:W-:-:S05]  /*cc20*/  IMAD.U32 R2, RZ, RZ, UR47 ;  /* 0x0000002fff027e24 */ /* 0x001fca000f8e00ff */
[----:B------:R-:W-:-:S13]  /*cc30*/  ISETP.NE.AND P2, PT, R2, 0x3, PT ;  /* 0x000000030200780c */ /* 0x000fda0003f45270 */
[----:B------:R-:W-:Y:S05]  /*cc40*/  @!P2 BRA `(.L_x_2266) ;  /* 0x000000000004a947 */ /* 0x000fea0003800000 */
[----:B------:R-:W-:Y:S01]  /*cc50*/  BPT.TRAP 0x1 ;  /* 0x000000040000795c */ /* 0x000fe20000300000 */
.L_x_2266:
[----:B------:R0:W-:Y:S02]  /*cc60*/  SYNCS.ARRIVE.TRANS64.A1T0 RZ, [R0+URZ+0x2a830], RZ ;  /* 0x02a830ff00ff79a7 */ /* 0x0001e4000810003f */
[----:B------:R-:W-:Y:S05]  /*cc70*/  WARPSYNC.ALL ;  /* 0x0000000000007948 */ /* 0x000fea0003800000 */
[----:B------:R-:W-:Y:S01]  /*cc80*/  BSSY B6, `(.L_x_2267) ;  /* 0x0000015000067945 */ /* 0x000fe20003800000 */
[----:B0-----:R-:W-:Y:S01]  /*cc90*/  VIADD R0, R17, 0xc400 ;  /* 0x0000c40011007836 */ /* 0x001fe20000000000 */
[----:B------:R-:W-:Y:S04]  /*cca0*/  BAR.SYNC.DEFER_BLOCKING 0x8, 0x180 ;  /* 0x0206000000007b1d */ /* 0x000fe80000010000 */
        /* <DEDUP_REMOVED lines=17> */
[----:B0-----:R-:W-:Y:S05]  /*cdc0*/  CALL.ABS.NOINC R2 ;  /* 0x0000000002007343 */ /* 0x001fea0003c00000 */
.L_x_2268:
[----:B------:R-:W-:Y:S05]  /*cdd0*/  BSYNC B6 ;  /* 0x0000000000067941 */ /* 0x000fea0003800000 */
.L_x_2267:
[----:B------:R-:W0:Y:S01]  /*cde0*/  S2R R2, SR_TID.X ;  /* 0x0000000000027919 */ /* 0x000e220000002100 */
[----:B------:R-:W-:Y:S01]  /*cdf0*/  UISETP.NE.AND UP0, UPT, UR48, URZ, UPT ;  /* 0x0000003f3000728c */ /* 0x000fe2000bf05270 */
[----:B------:R-:W-:Y:S01]  /*ce00*/  IMAD.U32 R0, RZ, RZ, UR44 ;  /* 0x0000002cff007e24 */ /* 0x000fe2000f8e00ff */
[----:B------:R-:W-:Y:S01]  /*ce10*/  R2UR UR6, R28 ;  /* 0x000000001c0672ca */ /* 0x000fe200000e0000 */
[----:B------:R-:W-:Y:S01]  /*ce20*/  ULDC.64 UR8, c[0x0][0x2d8] ;  /* 0x0000b60000087ab9 */ /* 0x000fe20000000a00 */
[----:B------:R-:W-:Y:S02]  /*ce30*/  R2UR UR7, R22 ;  /* 0x00000000160772ca */ /* 0x000fe400000e0000 */
[----:B------:R-:W-:Y:S02]  /*ce40*/  PLOP3.LUT P0, PT, PT, PT, UP0, 0x80, 0x0 ;  /* 0x000000000000781c */ /* 0x000fe40003f0f008 */
[C---:B------:R-:W-:Y:S02]  /*ce50*/  LOP3.LUT P3, RZ, R16.reuse, 0x400, RZ, 0xc0, !PT ;  /* 0x0000040010ff7812 */ /* 0x040fe4000786c0ff */
[C---:B------:R-:W-:Y:S01]  /*ce60*/  LOP3.LUT P4, RZ, R16.reuse, 0x200, RZ, 0xc0, !PT ;  /* 0x0000020010ff7812 */ /* 0x040fe2000788c0ff */
[----:B------:R-:W-:Y:S01]  /*ce70*/  @UP0 ULDC UR4, c[0x0][0x44c] ;  /* 0x0001130000040ab9 */ /* 0x000fe20000000800 */
[----:B------:R-:W-:-:S03]  /*ce80*/  LOP3.LUT P5, RZ, R16, 0x100, RZ, 0xc0, !PT ;  /* 0x0000010010ff7812 */ /* 0x000fc600078ac0ff */
[----:B------:R-:W-:-:S04]  /*ce90*/  UIMAD UR6, UR6, UR8, URZ ;  /* 0x00000008060672a4 */ /* 0x000fc8000f8e023f */
[----:B------:R-:W-:Y:S02]  /*cea0*/  UIMAD UR7, UR7, UR9, UR6 ;  /* 0x00000009070772a4 */ /* 0x000fe4000f8e0206 */
[----:B------:R-:W-:Y:S01]  /*ceb0*/  USHF.R.S32.HI UR6, URZ, 0x1f, UR43 ;  /* 0x0000001f3f067899 */ /* 0x000fe2000801142b */
[----:B0-----:R-:W-:-:S05]  /*cec0*/  IMAD.SHL.U32 R2, R2, 0x10, RZ ;  /* 0x0000001002027824 */ /* 0x001fca00078e00ff */
[----:B------:R-:W-:-:S05]  /*ced0*/  LOP3.LUT R2, R36, 0x70, R2, 0xf8, !PT ;  /* 0x0000007024027812 */ /* 0x000fca00078ef802 */
[----:B------:R-:W-:-:S04]  /*cee0*/  IMAD R0, R0, 0x80, R2 ;  /* 0x0000008000007824 */ /* 0x000fc800078e0202 */
[----:B------:R-:W-:Y:S01]  /*cef0*/  @P0 IMAD.HI.U32 R3, R0, UR4, RZ ;  /* 0x0000000400030c27 */ /* 0x000fe2000f8e00ff */
[----:B------:R-:W-:Y:S01]  /*cf00*/  PLOP3.LUT P0, PT, PT, PT, UP0, 0x80, 0x0 ;  /* 0x000000000000781c */ /* 0x000fe20003f0f008 */
[----:B------:R-:W-:Y:S01]  /*cf10*/  @UP0 ULDC UR4, c[0x0][0x450] ;  /* 0x0001140000040ab9 */ /* 0x000fe20000000800 */
[----:B------:R-:W-:-:S11]  /*cf20*/  MOV R2, R0 ;  /* 0x0000000000027202 */ /* 0x000fd60000000f00 */
        /* <DEDUP_REMOVED lines=30> */
[----:B------:R-:W0:Y:S01]  /*d110*/  SHFL.IDX PT, R14, R0, RZ, 0x181f ;  /* 0x00181fff000e7589 */ /* 0x000e2200000e0000 */
[----:B------:R-:W-:-:S03]  /*d120*/  IMAD.U32 R3, RZ, RZ, UR44 ;  /* 0x0000002cff037e24 */ /* 0x000fc6000f8e00ff */
[----:B------:R-:W1:Y:S01]  /*d130*/  SHFL.IDX PT, R2, R5, RZ, 0x181f ;  /* 0x00181fff05027589 */ /* 0x000e6200000e0000 */
[----:B------:R-:W-:-:S03]  /*d140*/  IMAD R4, R3, 0x80, R36 ;  /* 0x0000008003047824 */ /* 0x000fc600078e0224 */
[----:B------:R-:W-:Y:S01]  /*d150*/  SHFL.IDX PT, R6, R5, 0x1, 0x181f ;  /* 0x00381f0005067f89 */ /* 0x000fe200000e0000 */
[C---:B------:R-:W-:Y:S01]  /*d160*/  VIADD R7, R4.reuse, 0x10 ;  /* 0x0000001004077836 */ /* 0x040fe20000000000 */
[----:B------:R-:W-:-:S13]  /*d170*/  ISETP.GE.AND P0, PT, R4, UR39, PT ;  /* 0x0000002704007c0c */ /* 0x000fda000bf06270 */
[----:B0-----:R-:W-:-:S05]  /*d180*/  @!P0 LEA R14, P1, R37, R14, 0x1 ;  /* 0x0000000e250e8211 */ /* 0x001fca00078208ff */
[----:B-1----:R-:W-:Y:S01]  /*d190*/  @!P0 IMAD.X R3, RZ, RZ, R2, P1 ;  /* 0x000000ffff038224 */ /* 0x002fe200008e0602 */
[----:B------:R-:W-:Y:S02]  /*d1a0*/  @!P0 MOV R2, R14 ;  /* 0x0000000e00028202 */ /* 0x000fe40000000f00 */
        /* <DEDUP_REMOVED lines=63> */
[----:B------:R0:W1:Y:S02]  /*d5a0*/  SHFL.IDX PT, R6, R5, 0x7, 0x181f ;  /* 0x00f81f0005067f89 */ /* 0x00006400000e0000 */
[----:B------:R-:W-:Y:S02]  /*d5b0*/  @!P0 MOV R3, R7 ;  /* 0x0000000700038202 */ /* 0x000fe40000000f00 */
[----:B------:R0:W2:Y:S04]  /*d5c0*/  SHFL.IDX PT, R14, R0, 0x7, 0x181f ;  /* 0x00f81f00000e7f89 */ /* 0x0000a800000e0000 */
[----:B------:R0:W-:Y:S04]  /*d5d0*/  @!P0 LDGSTS.E.BYPASS.LTC128B.128 [R31+0xf400], desc[UR36][R2.64], !P3 ;  /* 0x0f400000021f8fae */ /* 0x0001e8000d901d64 */
[----:B------:R0:W-:Y:S04]  /*d5e0*/  @!P0 LDGSTS.E.BYPASS.LTC128B.128 [R31+0x13400], desc[UR36][R2.64+0x80], !P4 ;  /* 0x13400080021f8fae */ /* 0x0001e8000e101d64 */
[----:B------:R0:W-:Y:S02]  /*d5f0*/  @!P0 LDGSTS.E.BYPASS.LTC128B.128 [R31+0x17400], desc[UR36][R2.64+0x100], !P5 ;  /* 0x17400100021f8fae */ /* 0x0001e4000e901d64 */
.L_x_2346:
        /* <DEDUP_REMOVED lines=12> */
.L_x_2270:
        /* <DEDUP_REMOVED lines=10> */
[----:B------:R-:W-:-:S04]  /*d760*/  LOP3.LUT R0, R0, 0xfffffffe, RZ, 0xc0, !PT ;  /* 0xfffffffe00007812 */ /* 0x000fc800078ec0ff */
[----:B------:R-:W-:-:S04]  /*d770*/  IADD3 R0, R2, -R0, RZ ;  /* 0x8000000002007210 */ /* 0x000fc80007ffe0ff */
[----:B------:R-:W-:Y:S01]  /*d780*/  SHF.L.U32 R0, R0, 0x1f, RZ ;  /* 0x0000001f00007819 */ /* 0x000fe200000006ff */
[----:B------:R-:W-:Y:S01]  /*d790*/  NOP ;  /* 0x0000000000007918 */ /* 0x000fe20000000000 */
[----:B------:R0:W-:Y:S01]  /*d7a0*/  SYNCS.ARRIVE.TRANS64.A1T0 RZ, [R17+URZ+0x2a800], RZ ;  /* 0x02a800ff11ff79a7 */ /* 0x0001e2000810003f */
[----:B------:R-:W-:Y:S01]  /*d7b0*/  BSSY B0, `(.L_x_2271) ;  /* 0x0000003000007945 */ /* 0x000fe20003800000 */
[----:B------:R-:W1:Y:S03]  /*d7c0*/  SYNCS.PHASECHK.TRANS64.TRYWAIT P0, [R17+URZ+0x2a820], R0 ;  /* 0x02a82000110075a7 */ /* 0x000e66000800017f */
[----:B01----:R-:W-:Y:S05]  /*d7d0*/  @!P0 BRA `(.L_x_2272) ;  /* 0x0000003000608947 */ /* 0x003fea0003800000 */
.L_x_2347:
[----:B------:R-:W-:Y:S05]  /*d7e0*/  BSYNC B0 ;  /* 0x0000000000007941 */ /* 0x000fea0003800000 */
.L_x_2271:
[----:B------:R-:W-:-:S06]  /*d7f0*/  UISETP.GE.AND UP0, UPT, UR45, 0x2, UPT ;  /* 0x000000022d00788c */ /* 0x000fcc000bf06270 */
[----:B------:R-:W-:-:S13]  /*d800*/  PLOP3.LUT P0, PT, PT, PT, UP0, 0x40, 0x0 ;  /* 0x000000000000781c */ /* 0x000fda0003f0e808 */
[----:B------:R-:W-:Y:S05]  /*d810*/  @P0 BRA `(.L_x_2273) ;  /* 0x0000000c00d80947 */ /* 0x000fea0003800000 */
[----:B------:R-:W-:Y:S01]  /*d820*/  UIADD3 UR4, UR45, -0x2, URZ ;  /* 0xfffffffe2d047890 */ /* 0x000fe2000fffe03f */
[----:B------:R-:W-:Y:S01]  /*d830*/  BSSY B0, `(.L_x_2273) ;  /* 0x00000f4000007945 */ /* 0x000fe20003800000 */
[----:B------:R-:W-:Y:S02]  /*d840*/  IMAD.MOV.U32 R20, RZ, RZ, R26 ;  /* 0x000000ffff147224 */ /* 0x000fe400078e001a */
[----:B------:R-:W-:Y:S02]  /*d850*/  IMAD.MOV.U32 R9, RZ, RZ, R23 ;  /* 0x000000ffff097224 */ /* 0x000fe400078e0017 */
[----:B------:R-:W-:Y:S01]  /*d860*/  IMAD.MOV.U32 R27, RZ, RZ, R24 ;  /* 0x000000ffff1b7224 */ /* 0x000fe200078e0018 */
[----:B------:R-:W-:-:S07]  /*d870*/  MOV R8, UR4 ;  /* 0x0000000400087c02 */ /* 0x000fce0008000f00 */
.L_x_2286:
[----:B------:R-:W1:Y:S01]  /*d880*/  LDC R3, c[0x0][0x430] ;  /* 0x00010c00ff037b82 */ /* 0x000e620000000800 */
[----:B0-----:R-:W0:Y:S01]  /*d890*/  S2R R0, SR_TID.X ;  /* 0x0000000000007919 */ /* 0x001e220000002100 */
[----:B------:R-:W-:Y:S02]  /*d8a0*/  IMAD R10, R8, 0x60, R32 ;  /* 0x00000060080a7824 */ /* 0x000fe400078e0220 */
[----:B------:R-:W-:Y:S01]  /*d8b0*/  VIADD R23, R9, 0x1 ;  /* 0x0000000109177836 */ /* 0x000fe20000000000 */
[----:B-1----:R-:W-:Y:S01]  /*d8c0*/  ISETP.NE.AND P0, PT, R3, 0x1, PT ;  /* 0x000000010300780c */ /* 0x002fe20003f05270 */
[----:B0-----:R-:W-:-:S12]  /*d8d0*/  IMAD.SHL.U32 R0, R0, 0x10, RZ ;  /* 0x0000001000007824 */ /* 0x001fd800078e00ff */
        /* <DEDUP_REMOVED lines=10> */
[----:B------:R-:W-:Y:S02]  /*d980*/  @!P1 SHF.R.S32.HI R3, RZ, 0x1f, R11 ;  /* 0x0000001fff039819 */ /* 0x000fe4000001140b */
[----:B------:R-:W-:Y:S01]  /*d990*/  @!P1 MOV R2, R11 ;  /* 0x0000000b00029202 */ /* 0x000fe20000000f00 */
[----:B--2---:R-:W-:-:S04]  /*d9a0*/  @!P1 IMAD R0, R33, R6, RZ ;  /* 0x0000000621009224 */ /* 0x004fc800078e02ff */
[----:B------:R-:W-:-:S04]  /*d9b0*/  @!P1 IMAD.WIDE.U32 R2, R29, R6, R2 ;  /* 0x000000061d029225 */ /* 0x000fc800078e0002 */
[----:B------:R-:W-:-:S04]  /*d9c0*/  @!P1 IMAD R7, R29, R7, R0 ;  /* 0x000000071d079224 */ /* 0x000fc800078e0200 */
[----:B------:R-:W-:Y:S01]  /*d9d0*/  @!P1 IMAD.IADD R0, R7, 0x1, R3 ;  /* 0x0000000107009824 */ /* 0x000fe200078e0203 */
[----:B0-----:R-:W-:-:S04]  /*d9e0*/  @!P1 LEA R4, P0, R2, R4, 0x2 ;  /* 0x0000000402049211 */ /* 0x001fc800078010ff */
[----:B------:R-:W-:Y:S01]  /*d9f0*/  @!P1 LEA.HI.X R5, R2, R5, R0, 0x2, P0 ;  /* 0x0000000502059211 */ /* 0x000fe200000f1400 */
[----:B------:R-:W-:Y:S01]  /*da00*/  IMAD.MOV.U32 R0, RZ, RZ, RZ ;  /* 0x000000ffff007224 */ /* 0x000fe200078e00ff */
[----:B------:R-:W-:Y:S01]  /*da10*/  MOV R12, UR47 ;  /* 0x0000002f000c7c02 */ /* 0x000fe20008000f00 */
[----:B------:R-:W-:Y:S01]  /*da20*/  IMAD.MOV R7, RZ, RZ, -R11 ;  /* 0x000000ffff077224 */ /* 0x000fe200078e0a0b */
[----:B------:R-:W-:-:S03]  /*da30*/  ISETP.NE.AND P0, PT, R23, 0x2, PT ;  /* 0x000000021700780c */ /* 0x000fc60003f05270 */
[----:B------:R0:W5:Y:S01]  /*da40*/  @!P1 LDG.E R0, desc[UR36][R4.64] ;  /* 0x0000002404009981 */ /* 0x000162000c1e1900 */
[----:B------:R-:W-:Y:S01]  /*da50*/  ISETP.NE.AND P1, PT, R12, 0x3, PT ;  /* 0x000000030c00780c */ /* 0x000fe20003f25270 */
[----:B------:R-:W-:Y:S05]  /*da60*/  YIELD ;  /* 0x0000000000007946 */ /* 0x000fea0003800000 */
[----:B------:R-:W-:Y:S01]  /*da70*/  ULDC UR4, c[0x0][0x430] ;  /* 0x00010c0000047ab9 */ /* 0x000fe20000000800 */
[----:B------:R-:W-:Y:S01]  /*da80*/  SEL R3, RZ, 0x1, P0 ;  /* 0x00000001ff037807 */ /* 0x000fe20000000000 */
[----:B0-----:R-:W-:Y:S01]  /*da90*/  IMAD R4, R7, UR4, R10 ;  /* 0x0000000407047c24 */ /* 0x001fe2000f8e020a */
[----:B------:R-:W-:Y:S01]  /*daa0*/  SEL R23, R23, RZ, P0 ;  /* 0x000000ff17177207 */ /* 0x000fe20000000000 */
[----:B------:R-:W-:Y:S01]  /*dab0*/  IMAD.MOV.U32 R24, RZ, RZ, R8 ;  /* 0x000000ffff187224 */ /* 0x000fe200078e0008 */
[----:B------:R-:W-:-:S02]  /*dac0*/  LOP3.LUT R26, R20, R3, RZ, 0x3c, !PT ;  /* 0x00000003141a7212 */ /* 0x000fc400078e3cff */
[----:B------:R-:W-:Y:S05]  /*dad0*/  @!P1 BRA `(.L_x_2274) ;  /* 0x0000000000049947 */ /* 0x000fea0003800000 */
[----:B------:R-:W-:Y:S01]  /*dae0*/  BPT.TRAP 0x1 ;  /* 0x000000040000795c */ /* 0x000fe20000300000 */
.L_x_2274:
[----:B------:R-:W-:Y:S01]  /*daf0*/  IMAD R6, R23, 0x8, R17 ;  /* 0x0000000817067824 */ /* 0x000fe200078e0211 */
[----:B------:R-:W-:Y:S01]  /*db00*/  SHF.L.U32 R3, R26, 0x1f, RZ ;  /* 0x0000001f1a037819 */ /* 0x000fe200000006ff */
[----:B------:R-:W-:Y:S03]  /*db10*/  BSSY B1, `(.L_x_2275) ;  /* 0x0000003000017945 */ /* 0x000fe60003800000 */
[----:B------:R-:W0:Y:S02]  /*db20*/  SYNCS.PHASECHK.TRANS64.TRYWAIT P0, [R6+URZ+0x2a840], R3 ;  /* 0x02a84003060075a7 */ /* 0x000e24000800017f */
[----:B0-----:R-:W-:Y:S05]  /*db30*/  @!P0 BRA `(.L_x_2276) ;  /* 0x0000002c009c8947 */ /* 0x001fea0003800000 */
.L_x_2348:
[----:B------:R-:W-:Y:S05]  /*db40*/  BSYNC B1 ;  /* 0x0000000000017941 */ /* 0x000fea0003800000 */
.L_x_2275:
        /* <DEDUP_REMOVED lines=65> */
.L_x_2362:
        /* <DEDUP_REMOVED lines=10> */
.L_x_2278:
        /* <DEDUP_REMOVED lines=11> */
.L_x_2279:
[----:B------:R0:W-:Y:S01]  /*e0b0*/  SYNCS.ARRIVE.TRANS64.A1T0 RZ, [R6+URZ+0x2a830], RZ ;  /* 0x02a830ff06ff79a7 */ /* 0x0001e2000810003f */
[----:B------:R-:W-:Y:S05]  /*e0c0*/  @!P2 BRA `(.L_x_2280) ;  /* 0x000000000004a947 */ /* 0x000fea0003800000 */
[----:B------:R-:W-:Y:S01]  /*e0d0*/  BPT.TRAP 0x1 ;  /* 0x000000040000795c */ /* 0x000fe20000300000 */
.L_x_2280:
[----:B------:R-:W-:Y:S01]  /*e0e0*/  SHF.L.U32 R3, R20, 0x1f, RZ ;  /* 0x0000001f14037819 */ /* 0x000fe200000006ff */
[----:B------:R-:W-:Y:S01]  /*e0f0*/  BSSY B1, `(.L_x_2281) ;  /* 0x0000004000017945 */ /* 0x000fe20003800000 */
[----:B0-----:R-:W-:-:S04]  /*e100*/  LEA R6, R9, R17, 0x3 ;  /* 0x0000001109067211 */ /* 0x001fc800078e18ff */
[----:B------:R-:W0:Y:S02]  /*e110*/  SYNCS.PHASECHK.TRANS64.TRYWAIT P0, [R6+URZ+0x2a860], R3 ;  /* 0x02a86003060075a7 */ /* 0x000e24000800017f */
[----:B0-----:R-:W-:Y:S05]  /*e120*/  @!P0 BRA `(.L_x_2282) ;  /* 0x0000002c00ec8947 */ /* 0x001fea0003800000 */
.L_x_2363:
[----:B------:R-:W-:Y:S05]  /*e130*/  BSYNC B1 ;  /* 0x0000000000017941 */ /* 0x000fea0003800000 */
.L_x_2281:
[----:B------:R-:W-:Y:S01]  /*e140*/  IMAD.MOV.U32 R2, RZ, RZ, -0x60 ;  /* 0xffffffa0ff027424 */ /* 0x000fe200078e00ff */
[----:B------:R-:W-:Y:S01]  /*e150*/  UMOV UR4, 0xffffffff ;  /* 0xffffffff00047882 */ /* 0x000fe20000000000 */
[C---:B------:R-:W-:Y:S01]  /*e160*/  LOP3.LUT P2, RZ, R16.reuse, 0x2, RZ, 0xc0, !PT ;  /* 0x0000000210ff7812 */ /* 0x040fe2000784c0ff */
[----:B------:R-:W-:Y:S01]  /*e170*/  IMAD R7, R9, 0x3000, R30 ;  /* 0x0000300009077824 */ /* 0x000fe200078e021e */
[----:B------:R-:W-:Y:S01]  /*e180*/  LOP3.LUT P1, RZ, R16, 0x1, RZ, 0xc0, !PT ;  /* 0x0000000110ff7812 */ /* 0x000fe2000782c0ff */
[----:B0-----:R-:W-:-:S04]  /*e190*/  IMAD R3, R27, R2, UR38 ;  /* 0x000000261b037e24 */ /* 0x001fc8000f8e0202 */
[----:B------:R-:W-:Y:S01]  /*e1a0*/  IMAD.IADD R8, R3, 0x1, -R36 ;  /* 0x0000000103087824 */ /* 0x000fe200078e0a24 */
[----:B------:R-:W-:Y:S07]  /*e1b0*/  BRA.DIV UR4, `(.L_x_2283) ;  /* 0x0000002e04dc7947 */ /* 0x000fee000b800000 */
[----:B------:R-:W0:Y:S01]  /*e1c0*/  SHFL.IDX PT, R14, R18, RZ, 0x181f ;  /* 0x00181fff120e7589 */ /* 0x000e2200000e0000 */
[----:B------:R-:W-:-:S03]  /*e1d0*/  LEA R7, R7, R17, 0x1 ;  /* 0x0000001107077211 */ /* 0x000fc600078e08ff */
        /* <DEDUP_REMOVED lines=34> */
[----:B------:R-:W0:Y:S04]  /*e400*/  SHFL.IDX PT, R19, R19, 0x5, 0x181f ;  /* 0x00b81f0013137f89 */ /* 0x000e2800000e0000 */
[----:B------:R2:W3:Y:S01]  /*e410*/  SHFL.IDX PT, R14, R18, 0x5, 0x181f ;  /* 0x00b81f00120e7f89 */ /* 0x0004e200000e0000 */
[----:B-1----:R-:W-:Y:S02]  /*e420*/  IADD3.X R3, RZ, R3, RZ, P0, !PT ;  /* 0x00000003ff037210 */ /* 0x002fe400007fe4ff */
[----:B------:R-:W-:-:S13]  /*e430*/  ISETP.LT.OR P0, PT, R8, 0x41, P2 ;  /* 0x000000410800780c */ /* 0x000fda0001701670 */
[----:B------:R2:W-:Y:S01]  /*e440*/  LDGSTS.E.BYPASS.LTC128B.128 [R7+0x2400], desc[UR36][R2.64], !P0 ;  /* 0x0240000002077fae */ /* 0x0005e2000c101d64 */
[----:B------:R-:W-:-:S13]  /*e450*/  ISETP.LT.OR P0, PT, R8, 0x41, P1 ;  /* 0x000000410800780c */ /* 0x000fda0000f01670 */
[----:B0--3--:R2:W-:Y:S02]  /*e460*/  LDGSTS.E.BYPASS.LTC128B.128 [R7+0x5400], desc[UR36][R2.64+0x80], !P0 ;  /* 0x0540008002077fae */ /* 0x0095e4000c101d64 */
.L_x_2377:
[----:B0-2---:R-:W-:Y:S01]  /*e470*/  IADD3 R2, P0, R14, R5, RZ ;  /* 0x000000050e027210 */ /* 0x005fe20007f1e0ff */
        /* <DEDUP_REMOVED lines=20> */
.L_x_2284:
[----:B------:R-:W-:Y:S02]  /*e5c0*/  PLOP3.LUT P1, PT, P1, P0, PT, 0xa2, 0x0 ;  /* 0x000000000000781c */ /* 0x000fe40000f21472 */
[----:B------:R-:W-:-:S08]  /*e5d0*/  @P0 R2UR P1, UR4, R6 ;  /* 0x00000000060402ca */ /* 0x000fd00000020000 */
[----:B------:R-:W-:-:S05]  /*e5e0*/  @P0 PLOP3.LUT P0, PT, P1, PT, PT, 0x80, 0x0 ;  /* 0x000000000000081c */ /* 0x000fca0000f0f070 */
[----:B------:R-:W-:Y:S01]  /*e5f0*/  @!P1 SYNCS.ARRIVE.TRANS64.RED.A0T1 RZ, [UR4+0x2a850], RZ ;  /* 0x02a850ffffff99a7 */ /* 0x000fe20008200404 */
[----:B------:R-:W-:Y:S07]  /*e600*/  @!P1 ARRIVES.LDGSTSBAR.64.TRANSCNT [UR4+0x2a850] ;  /* 0x02a85000ff0099b0 */ /* 0x000fee0008000a84 */
[----:B------:R-:W-:Y:S05]  /*e610*/  @P0 BRA.U.ANY `(.L_x_2284) ;  /* 0xfffffffd00e80947 */ /* 0x000fea000393ffff */
[----:B------:R-:W-:Y:S01]  /*e620*/  NOP ;  /* 0x0000000000007918 */ /* 0x000fe20000000000 */
[----:B------:R-:W-:-:S04]  /*e630*/  MOV R0, UR47 ;  /* 0x0000002f00007c02 */ /* 0x000fc80008000f00 */
[----:B------:R-:W-:-:S13]  /*e640*/  ISETP.NE.AND P2, PT, R0, 0x3, PT ;  /* 0x000000030000780c */ /* 0x000fda0003f45270 */
[----:B------:R-:W-:Y:S05]  /*e650*/  @!P2 BRA `(.L_x_2285) ;  /* 0x000000000004a947 */ /* 0x000fea0003800000 */
[----:B------:R-:W-:Y:S01]  /*e660*/  BPT.TRAP 0x1 ;  /* 0x000000040000795c */ /* 0x000fe20000300000 */
.L_x_2285:
        /* <DEDUP_REMOVED lines=13> */
[----:B------:R-:W-:Y:S02]  /*e740*/  LEA.HI.X R19, R2, UR5, R19, 0x1, P0 ;  /* 0x0000000502137c11 */ /* 0x000fe400080f0c13 */
[----:B------:R-:W-:-:S13]  /*e750*/  ISETP.GT.AND P0, PT, R24, RZ, PT ;  /* 0x000000ff1800720c */ /* 0x000fda0003f04270 */
[----:B-1----:R-:W-:Y:S05]  /*e760*/  @P0 BRA `(.L_x_2286) ;  /* 0xfffffff000440947 */ /* 0x002fea000383ffff */
[----:B------:R-:W-:Y:S05]  /*e770*/  BSYNC B0 ;  /* 0x0000000000007941 */ /* 0x000fea0003800000 */
.L_x_2273:
        /* <DEDUP_REMOVED lines=16> */
[----:B0-----:R-:W-:-:S07]  /*e880*/  IADD3 R34, R0, UR46, R7 ;  /* 0x0000002e00227c10 */ /* 0x001fce000fffe007 */
.L_x_2288:
[----:B------:R-:W-:Y:S05]  /*e890*/  BSYNC B0 ;  /* 0x0000000000007941 */ /* 0x000fea0003800000 */
.L_x_2287:
[----:B------:R-:W-:-:S05]  /*e8a0*/  IMAD.U32 R0, RZ, RZ, UR47 ;  /* 0x0000002fff007e24 */ /* 0x000fca000f8e00ff */
[----:B------:R-:W-:-:S13]  /*e8b0*/  ISETP.NE.AND P0, PT, R0, 0x3, PT ;  /* 0x000000030000780c */ /* 0x000fda0003f05270 */
[----:B------:R-:W-:Y:S05]  /*e8c0*/  @!P0 BRA `(.L_x_2289) ;  /* 0x0000000000048947 */ /* 0x000fea0003800000 */
[----:B------:R-:W-:Y:S01]  /*e8d0*/  BPT.TRAP 0x1 ;  /* 0x000000040000795c */ /* 0x000fe20000300000 */
.L_x_2289:
[----:B------:R-:W-:Y:S01]  /*e8e0*/  IMAD R4, R23, 0x8, R17 ;  /* 0x0000000817047824 */ /* 0x000fe200078e0211 */
[----:B------:R-:W-:Y:S01]  /*e8f0*/  SHF.L.U32 R3, R26, 0x1f, RZ ;  /* 0x0000001f1a037819 */ /* 0x000fe200000006ff */
[----:B------:R-:W-:Y:S01]  /*e900*/  BSSY B0, `(.L_x_2290) ;  /* 0x0000005000007945 */ /* 0x000fe20003800000 */
[----:B------:R-:W-:Y:S02]  /*e910*/  MOV R5, 0xffffffa0 ;  /* 0xffffffa000057802 */ /* 0x000fe40000000f00 */
[----:B------:R-:W0:Y:S03]  /*e920*/  SYNCS.PHASECHK.TRANS64.TRYWAIT P0, [R4+URZ+0x2a860], R3 ;  /* 0x02a86003040075a7 */ /* 0x000e26000800017f */
[----:B------:R-:W-:Y:S01]  /*e930*/  IMAD R5, R24, R5, UR38 ;  /* 0x0000002618057e24 */ /* 0x000fe2000f8e0205 */
[----:B0-----:R-:W-:Y:S06]  /*e940*/  @!P0 BRA `(.L_x_2291) ;  /* 0x0000002c00cc8947 */ /* 0x001fec0003800000 */
.L_x_2378:
[----:B------:R-:W-:Y:S05]  /*e950*/  BSYNC B0 ;  /* 0x0000000000007941 */ /* 0x000fea0003800000 */
.L_x_2290:
[----:B------:R-:W-:Y:S01]  /*e960*/  UMOV UR4, 0xffffffff ;  /* 0xffffffff00047882 */ /* 0x000fe20000000000 */
[C---:B------:R-:W-:Y:S01]  /*e970*/  LOP3.LUT P3, RZ, R16.reuse, 0x2, RZ, 0xc0, !PT ;  /* 0x0000000210ff7812 */ /* 0x040fe2000786c0ff */
[----:B------:R-:W-:Y:S01]  /*e980*/  IMAD R8, R23, 0x3000, R30 ;  /* 0x0000300017087824 */ /* 0x000fe200078e021e */
[----:B------:R-:W-:Y:S01]  /*e990*/  LOP3.LUT P1, RZ, R16, 0x1, RZ, 0xc0, !PT ;  /* 0x0000000110ff7812 */ /* 0x000fe2000782c0ff */
[----:B------:R-:W-:Y:S01]  /*e9a0*/  IMAD.IADD R5, R5, 0x1, -R36 ;  /* 0x0000000105057824 */ /* 0x000fe200078e0a24 */
[----:B------:R-:W-:Y:S11]  /*e9b0*/  BRA.DIV UR4, `(.L_x_2292) ;  /* 0x0000002e04c47947 */ /* 0x000ff6000b800000 */
[----:B------:R-:W1:Y:S01]  /*e9c0*/  SHFL.IDX PT, R14, R18, RZ, 0x181f ;  /* 0x00181fff120e7589 */ /* 0x000e6200000e0000 */
[----:B------:R-:W-:-:S03]  /*e9d0*/  IMAD.SHL.U32 R6, R37, 0x2, RZ ;  /* 0x0000000225067824 */ /* 0x000fc600078e00ff */
[----:B------:R-:W0:Y:S04]  /*e9e0*/  SHFL.IDX PT, R0, R19, RZ, 0x181f ;  /* 0x00181fff13007589 */ /* 0x000e2800000e0000 */
[----:B------:R-:W-:Y:S01]  /*e9f0*/  SHFL.IDX PT, R7, R19, 0x1, 0x181f ;  /* 0x00381f0013077f89 */ /* 0x000fe200000e0000 */
[----:B-1----:R-:W-:-:S03]  /*ea00*/  IADD3 R2, P0, R14, R6, RZ ;  /* 0x000000060e027210 */ /* 0x002fc60007f1e0ff */
[----:B------:R-:W1:Y:S01]  /*ea10*/  SHFL.IDX PT, R14, R18, 0x1, 0x181f ;  /* 0x00381f00120e7f89 */ /* 0x000e6200000e0000 */
[----:B0-----:R-:W-:Y:S01]  /*ea20*/  IADD3.X R3, RZ, R0, RZ, P0, !PT ;  /* 0x00000000ff037210 */ /* 0x001fe200007fe4ff */
[----:B------:R-:W-:Y:S01]  /*ea30*/  IMAD R0, R8, 0x2, R17 ;  /* 0x0000000208007824 */ /* 0x000fe200078e0211 */
[----:B------:R-:W-:-:S13]  /*ea40*/  ISETP.LT.OR P0, PT, R5, 0x1, P3 ;  /* 0x000000010500780c */ /* 0x000fda0001f01670 */
[----:B------:R-:W-:Y:S01]  /*ea50*/  LDGSTS.E.BYPASS.LTC128B.128 [R0+0x400], desc[UR36][R2.64], !P0 ;  /* 0x0040000002007fae */ /* 0x000fe2000c101d64 */
[----:B------:R-:W-:-:S13]  /*ea60*/  ISETP.LT.OR P0, PT, R5, 0x1, P1 ;  /* 0x000000010500780c */ /* 0x000fda0000f01670 */
[----:B------:R1:W-:Y:S02]  /*ea70*/  LDGSTS.E.BYPASS.LTC128B.128 [R0+0x3400], desc[UR36][R2.64+0x80], !P0 ;  /* 0x0340008002007fae */ /* 0x0003e4000c101d64 */
[----:B-1----:R-:W-:Y:S02]  /*ea80*/  IADD3 R2, P0, R14, R6, RZ ;  /* 0x000000060e027210 */ /* 0x002fe40007f1e0ff */
[----:B------:R-:W0:Y:S03]  /*ea90*/  SHFL.IDX PT, R14, R18, 0x2, 0x181f ;  /* 0x00581f00120e7f89 */ /* 0x000e2600000e0000 */
[----:B------:R-:W-:Y:S01]  /*eaa0*/  IMAD.X R3, RZ, RZ, R7, P0 ;  /* 0x000000ffff037224 */ /* 0x000fe200000e0607 */
[----:B------:R-:W-:Y:S01]  /*eab0*/  ISETP.LT.OR P0, PT, R5, 0x11, P3 ;  /* 0x000000110500780c */ /* 0x000fe20001f01670 */
[----:B------:R-:W1:-:S12]  /*eac0*/  SHFL.IDX PT, R7, R19, 0x2, 0x181f ;  /* 0x00581f0013077f89 */ /* 0x000e5800000e0000 */
[----:B------:R-:W-:Y:S01]  /*ead0*/  LDGSTS.E.BYPASS.LTC128B.128 [R0+0xc00], desc[UR36][R2.64], !P0 ;  /* 0x00c0000002007fae */ /* 0x000fe2000c101d64 */
[----:B------:R-:W-:-:S13]  /*eae0*/  ISETP.LT.OR P0, PT, R5, 0x11, P1 ;  /* 0x000000110500780c */ /* 0x000fda0000f01670 */
[----:B------:R0:W-:Y:S02]  /*eaf0*/  LDGSTS.E.BYPASS.LTC128B.128 [R0+0x3c00], desc[UR36][R2.64+0x80], !P0 ;  /* 0x03c0008002007fae */ /* 0x0001e4000c101d64 */
[----:B0-----:R-:W-:Y:S02]  /*eb00*/  IADD3 R2, P0, R14, R6, RZ ;  /* 0x000000060e027210 */ /* 0x001fe40007f1e0ff */
[----:B------:R-:W0:Y:S03]  /*eb10*/  SHFL.IDX PT, R14, R18, 0x3, 0x181f ;  /* 0x00781f00120e7f89 */ /* 0x000e2600000e0000 */
[----:B-1----:R-:W-:Y:S01]  /*eb20*/  IMAD.X R3, RZ, RZ, R7, P0 ;  /* 0x000000ffff037224 */ /* 0x002fe200000e0607 */
[----:B------:R-:W-:Y:S01]  /*eb30*/  ISETP.LT.OR P0, PT, R5, 0x21, P3 ;  /* 0x000000210500780c */ /* 0x000fe20001f01670 */
[----:B------:R-:W1:-:S12]  /*eb40*/  SHFL.IDX PT, R7, R19, 0x3, 0x181f ;  /* 0x00781f0013077f89 */ /* 0x000e5800000e0000 */
[----:B------:R-:W-:Y:S01]  /*eb50*/  LDGSTS.E.BYPASS.LTC128B.128 [R0+0x1400], desc[UR36][R2.64], !P0 ;  /* 0x0140000002007fae */ /* 0x000fe2000c101d64 */
[----:B------:R-:W-:-:S13]  /*eb60*/  ISETP.LT.OR P0, PT, R5, 0x21, P1 ;  /* 0x000000210500780c */ /* 0x000fda0000f01670 */
[----:B------:R0:W-:Y:S02]  /*eb70*/  LDGSTS.E.BYPASS.LTC128B.128 [R0+0x4400], desc[UR36][R2.64+0x80], !P0 ;  /* 0x0440008002007fae */ /* 0x0001e4000c101d64 */
[----:B0-----:R-:W-:Y:S02]  /*eb80*/  IADD3 R2, P0, R14, R6, RZ ;  /* 0x000000060e027210 */ /* 0x001fe40007f1e0ff */
[----:B------:R-:W0:Y:S02]  /*eb90*/  SHFL.IDX PT, R14, R18, 0x4, 0x181f ;  /* 0x00981f00120e7f89 */ /* 0x000e2400000e0000 */
[----:B-1----:R-:W-:Y:S02]  /*eba0*/  IADD3.X R3, RZ, R7, RZ, P0, !PT ;  /* 0x00000007ff037210 */ /* 0x002fe400007fe4ff */
[----:B------:R-:W-:Y:S01]  /*ebb0*/  ISETP.LT.OR P0, PT, R5, 0x31, P3 ;  /* 0x000000310500780c */ /* 0x000fe20001f01670 */
[----:B------:R-:W1:-:S12]  /*ebc0*/  SHFL.IDX PT, R7, R19, 0x4, 0x181f ;  /* 0x00981f0013077f89 */ /* 0x000e5800000e0000 */
[----:B------:R-:W-:Y:S01]  /*ebd0*/  LDGSTS.E.BYPASS.LTC128B.128 [R0+0x1c00], desc[UR36][R2.64], !P0 ;  /* 0x01c0000002007fae */ /* 0x000fe2000c101d64 */
[----:B------:R-:W-:-:S13]  /*ebe0*/  ISETP.LT.OR P0, PT, R5, 0x31, P1 ;  /* 0x000000310500780c */ /* 0x000fda0000f01670 */
[----:B------:R0:W-:Y:S02]  /*ebf0*/  LDGSTS.E.BYPASS.LTC128B.128 [R0+0x4c00], desc[UR36][R2.64+0x80], !P0 ;  /* 0x04c0008002007fae */ /* 0x0001e4000c101d64 */
[----:B0-----:R-:W-:Y:S02]  /*ec00*/  IADD3 R2, P0, R14, R6, RZ ;  /* 0x000000060e027210 */ /* 0x001fe40007f1e0ff */
[----:B------:R0:W2:Y:S03]  /*ec10*/  SHFL.IDX PT, R14, R18, 0x5, 0x181f ;  /* 0x00b81f00120e7f89 */ /* 0x0000a600000e0000 */
[----:B-1----:R-:W-:Y:S01]  /*ec20*/  IMAD.X R3, RZ, RZ, R7, P0 ;  /* 0x000000ffff037224 */ /* 0x002fe200000e0607 */
[----:B------:R-:W-:Y:S01]  /*ec30*/  ISETP.LT.OR P0, PT, R5, 0x41, P3 ;  /* 0x000000410500780c */ /* 0x000fe20001f01670 */
[----:B------:R0:W1:-:S12]  /*ec40*/  SHFL.IDX PT, R7, R19, 0x5, 0x181f ;  /* 0x00b81f0013077f89 */ /* 0x00005800000e0000 */
[----:B------:R0:W-:Y:S01]  /*ec50*/  LDGSTS.E.BYPASS.LTC128B.128 [R0+0x2400], desc[UR36][R2.64], !P0 ;  /* 0x0240000002007fae */ /* 0x0001e2000c101d64 */
[----:B------:R-:W-:-:S13]  /*ec60*/  ISETP.LT.OR P0, PT, R5, 0x41, P1 ;  /* 0x000000410500780c */ /* 0x000fda0000f01670 */
[----:B-12---:R0:W-:Y:S02]  /*ec70*/  LDGSTS.E.BYPASS.LTC128B.128 [R0+0x5400], desc[UR36][R2.64+0x80], !P0 ;  /* 0x0540008002007fae */ /* 0x0061e4000c101d64 */
.L_x_2392:
        /* <DEDUP_REMOVED lines=11> */
.L_x_2293:
        /* <DEDUP_REMOVED lines=11> */
.L_x_2294:
[----:B------:R0:W-:Y:S01]  /*ede0*/  SYNCS.ARRIVE.TRANS64.A1T0 RZ, [R4+URZ+0x2a850], RZ ;  /* 0x02a850ff04ff79a7 */ /* 0x0001e2000810003f */
[----:B------:R-:W-:-:S04]  /*edf0*/  IADD3 R23, R23, 0x1, RZ ;  /* 0x0000000117177810 */ /* 0x000fc80007ffe0ff */
[----:B------:R-:W-:-:S04]  /*ee00*/  ISETP.NE.AND P0, PT, R23, 0x2, PT ;  /* 0x000000021700780c */ /* 0x000fc80003f05270 */
[----:B------:R-:W-:Y:S02]  /*ee10*/  SEL R3, RZ, 0x1, P0 ;  /* 0x00000001ff037807 */ /* 0x000fe40000000000 */
[----:B------:R-:W-:Y:S02]  /*ee20*/  SEL R23, R23, RZ, P0 ;  /* 0x000000ff17177207 */ /* 0x000fe40000000000 */
[----:B0-----:R-:W-:-:S07]  /*ee30*/  LOP3.LUT R26, R26, R3, RZ, 0x3c, !PT ;  /* 0x000000031a1a7212 */ /* 0x001fce00078e3cff */
.L_x_2254:
[----:B------:R-:W-:Y:S05]  /*ee40*/  BSYNC B7 ;  /* 0x0000000000077941 */ /* 0x000fea0003800000 */
.L_x_2252:
        /* <DEDUP_REMOVED lines=11> */
.L_x_2295:
[----:B------:R-:W-:-:S03]  /*ef00*/  UMOV UR4, 0xffffffff ;  /* 0xffffffff00047882 */ /* 0x000fc60000000000 */
[----:B------:R-:W-:Y:S05]  /*ef10*/  BRA.DIV UR4, `(.L_x_2297) ;  /* 0x0000003204747947 */ /* 0x000fea000b800000 */
[----:B------:R0:W1:Y:S02]  /*ef20*/  SHFL.IDX PT, R14, R34, RZ, 0x1f ;  /* 0x00001fff220e7589 */ /* 0x00006400000e0000 */
.L_x_2395:
        /* <DEDUP_REMOVED lines=8> */
.L_x_2296:
[----:B------:R-:W-:Y:S02]  /*efb0*/  ULDC UR4, c[0x0][0xc38] ;  /* 0x00030e0000047ab9 */ /* 0x000fe40000000800 */
[----:B-1----:R-:W-:-:S13]  /*efc0*/  ISETP.GE.AND P0, PT, R34, UR4, PT ;  /* 0x0000000422007c0c */ /* 0x002fda000bf06270 */
[----:B------:R-:W-:Y:S05]  /*efd0*/  @!P0 BRA `(.L_x_2298) ;  /* 0xffffffc400e08947 */ /* 0x000fea000383ffff */
.L_x_2249:
[----:B------:R-:W2:Y:S01]  /*efe0*/  LDL.LU R0, [R1] ;  /* 0x0000000001007983 */ /* 0x000ea20000300800 */
[----:B------:R-:W-:Y:S01]  /*eff0*/  BSSY B0, `(.L_x_2299) ;  /* 0x000000b000007945 */ /* 0x000fe20003800000 */
[----:B------:R-:W1:Y:S01]  /*f000*/  S2R R5, SR_CgaCtaId ;  /* 0x0000000000057919 */ /* 0x000e620000008800 */
[----:B--2---:R-:W-:-:S05]  /*f010*/  VIADD R0, R0, 0x1 ;  /* 0x0000000100007836 */ /* 0x004fca0000000000 */
[----:B------:R-:W-:-:S04]  /*f020*/  LEA.HI R2, R0, R0, RZ, 0x1 ;  /* 0x0000000000027211 */ /* 0x000fc800078f08ff */
[----:B------:R-:W-:Y:S02]  /*f030*/  LOP3.LUT R3, R2, 0xfffffffe, RZ, 0xc0, !PT ;  /* 0xfffffffe02037812 */ /* 0x000fe400078ec0ff */
[----:B------:R-:W-:Y:S02]  /*f040*/  MOV R2, 0x400 ;  /* 0x0000040000027802 */ /* 0x000fe40000000f00 */
[----:B------:R-:W-:Y:S02]  /*f050*/  IADD3 R0, R0, -R3, RZ ;  /* 0x8000000300007210 */ /* 0x000fe40007ffe0ff */
[----:B-1----:R-:W-:Y:S02]  /*f060*/  LEA R4, R5, R2, 0x18 ;  /* 0x0000000205047211 */ /* 0x002fe400078ec0ff */
[----:B------:R-:W-:-:S04]  /*f070*/  SHF.L.U32 R0, R0, 0x1f, RZ ;  /* 0x0000001f00007819 */ /* 0x000fc800000006ff */
[----:B------:R-:W1:Y:S02]  /*f080*/  SYNCS.PHASECHK.TRANS64.TRYWAIT P0, [R4+URZ+0x2a820], R0 ;  /* 0x02a82000040075a7 */ /* 0x000e64000800017f */
[----:B-1----:R-:W-:Y:S05]  /*f090*/  @!P0 BRA `(.L_x_2300) ;  /* 0x00000030003c8947 */ /* 0x002fea0003800000 */
.L_x_2396:
[----:B------:R-:W-:Y:S05]  /*f0a0*/  BSYNC B0 ;  /* 0x0000000000007941 */ /* 0x000fea0003800000 */
.L_x_2299:
[----:B------:R-:W-:-:S03]  /*f0b0*/  UMOV UR4, 0xffffffff ;  /* 0xffffffff00047882 */ /* 0x000fc60000000000 */
[----:B------:R-:W-:Y:S05]  /*f0c0*/  BRA.DIV UR4, `(.L_x_2301) ;  /* 0x0000003204447947 */ /* 0x000fea000b800000 */
[----:B-1----:R-:W1:Y:S02]  /*f0d0*/  S2R R0, SR_TID.X ;  /* 0x0000000000007919 */ /* 0x002e640000002100 */
[----:B-1----:R-:W-:-:S04]  /*f0e0*/  SHF.R.U32.HI R0, RZ, 0x5, R0 ;  /* 0x00000005ff007819 */ /* 0x002fc80000011600 */
[----:B------:R-:W-:-:S05]  /*f0f0*/  LOP3.LUT R0, R0, 0x3, RZ, 0xc0, !PT ;  /* 0x0000000300007812 */ /* 0x000fca00078ec0ff */
[----:B------:R1:W2:Y:S02]  /*f100*/  SHFL.IDX PT, R14, R0, RZ, 0x1f ;  /* 0x00001fff000e7589 */ /* 0x0002a400000e0000 */
.L_x_2399:
[----:B--2---:R-:W-:Y:S01]  /*f110*/  ISETP.NE.AND P0, PT, R14, RZ, PT ;  /* 0x000000ff0e00720c */ /* 0x004fe20003f05270 */
[----:B------:R-:W-:-:S12]  /*f120*/  BSSY B0, `(.L_x_2302) ;  /* 0x0000024000007945 */ /* 0x000fd80003800000 */
[----:B------:R-:W-:Y:S05]  /*f130*/  @P0 BRA `(.L_x_2303) ;  /* 0x0000000000880947 */ /* 0x000fea0003800000 */
[----:B------:R-:W-:-:S03]  /*f140*/  UMOV UR4, 0xffffffff ;  /* 0xffffffff00047882 */ /* 0x000fc60000000000 */
[----:B------:R-:W-:Y:S05]  /*f150*/  BRA.DIV UR4, `(.L_x_2304) ;  /* 0x0000003204547947 */ /* 0x000fea000b800000 */
[----:B------:R-:W-:-:S13]  /*f160*/  ELECT P6, URZ, PT ;  /* 0x00000000003f782f */ /* 0x000fda00038c0000 */
.L_x_2402:
[----:B------:R-:W-:Y:S05]  /*f170*/  @!P6 BRA `(.L_x_2303) ;  /* 0x000000000078e947 */ /* 0x000fea0003800000 */
[----:B------:R-:W-:-:S06]  /*f180*/  ULOP3.LUT UR4, UR61, 0x2, URZ, 0xfc, !UPT ;  /* 0x000000023d047892 */ /* 0x000fcc000f8efc3f */
[----:B-1----:R-:W-:-:S05]  /*f190*/  IMAD.U32 R0, RZ, RZ, UR4 ;  /* 0x00000004ff007e24 */ /* 0x002fca000f8e00ff */
[----:B------:R-:W-:-:S13]  /*f1a0*/  ISETP.NE.AND P0, PT, R0, 0x3, PT ;  /* 0x000000030000780c */ /* 0x000fda0003f05270 */
[----:B------:R-:W-:Y:S05]  /*f1b0*/  @!P0 BRA `(.L_x_2305) ;  /* 0x0000000000048947 */ /* 0x000fea0003800000 */
[----:B------:R-:W-:Y:S01]  /*f1c0*/  BPT.TRAP 0x1 ;  /* 0x000000040000795c */ /* 0x000fe20000300000 */
.L_x_2305:
[C---:B------:R-:W-:Y:S01]  /*f1d0*/  IMAD R5, R23.reuse, 0x8, R4 ;  /* 0x0000000817057824 */ /* 0x040fe200078e0204 */
[----:B------:R-:W-:Y:S01]  /*f1e0*/  SHF.L.U32 R0, R26, 0x1f, RZ ;  /* 0x0000001f1a007819 */ /* 0x000fe200000006ff */
[----:B------:R-:W-:-:S03]  /*f1f0*/  VIADD R23, R23, 0x1 ;  /* 0x0000000117177836 */ /* 0x000fc60000000000 */
[----:B------:R-:W1:Y:S02]  /*f200*/  SYNCS.PHASECHK.TRANS64.TRYWAIT P1, [R5+URZ+0x2a840], R0 ;  /* 0x02a84000050075a7 */ /* 0x000e64000802017f */
[----:B------:R-:W-:-:S04]  /*f210*/  ISETP.NE.AND P2, PT, R23, 0x2, PT ;  /* 0x000000021700780c */ /* 0x000fc80003f45270 */
[----:B------:R-:W-:Y:S01]  /*f220*/  SEL R3, RZ, 0x1, P2 ;  /* 0x00000001ff037807 */ /* 0x000fe20001000000 */
[----:B-1----:R-:W-:Y:S08]  /*f230*/  @!P1 BRA `(.L_x_2306) ;  /* 0x00000030003c9947 */ /* 0x002ff00003800000 */
.L_x_2403:
[----:B------:R-:W-:Y:S02]  /*f240*/  SEL R23, R23, RZ, P2 ;  /* 0x000000ff17177207 */ /* 0x000fe40001000000 */
[----:B------:R-:W-:Y:S01]  /*f250*/  LOP3.LUT R2, R26, R3, RZ, 0x3c, !PT ;  /* 0x000000031a027212 */ /* 0x000fe200078e3cff */
[----:B------:R-:W-:Y:S06]  /*f260*/  @!P0 BRA `(.L_x_2307) ;  /* 0x0000000000048947 */ /* 0x000fec0003800000 */
[----:B------:R-:W-:Y:S01]  /*f270*/  BPT.TRAP 0x1 ;  /* 0x000000040000795c */ /* 0x000fe20000300000 */
.L_x_2307:
[----:B------:R-:W-:Y:S02]  /*f280*/  LEA R23, R23, R4, 0x3 ;  /* 0x0000000417177211 */ /* 0x000fe400078e18ff */
[----:B------:R-:W-:-:S04]  /*f290*/  SHF.L.U32 R2, R2, 0x1f, RZ ;  /* 0x0000001f02027819 */ /* 0x000fc800000006ff */
[----:B------:R-:W2:Y:S02]  /*f2a0*/  SYNCS.PHASECHK.TRANS64.TRYWAIT P1, [R23+URZ+0x2a840], R2 ;  /* 0x02a84002170075a7 */ /* 0x000ea4000802017f */
[----:B--2---:R-:W-:Y:S05]  /*f2b0*/  @!P1 BRA `(.L_x_2308) ;  /* 0x0000003000309947 */ /* 0x004fea0003800000 */
.L_x_2404:
[----:B------:R-:W-:Y:S05]  /*f2c0*/  @!P0 BRA `(.L_x_2309) ;  /* 0x0000000000048947 */ /* 0x000fea0003800000 */
[----:B------:R-:W-:Y:S01]  /*f2d0*/  BPT.TRAP 0x1 ;  /* 0x000000040000795c */ /* 0x000fe20000300000 */
.L_x_2309:
[----:B------:R-:W3:Y:S02]  /*f2e0*/  SYNCS.PHASECHK.TRANS64.TRYWAIT P1, [R5+URZ+0x2a860], R0 ;  /* 0x02a86000050075a7 */ /* 0x000ee4000802017f */
[----:B---3--:R-:W-:Y:S05]  /*f2f0*/  @!P1 BRA `(.L_x_2310) ;  /* 0x0000003000349947 */ /* 0x008fea0003800000 */
.L_x_2405:
[----:B------:R-:W-:Y:S05]  /*f300*/  @!P0 BRA `(.L_x_2311) ;  /* 0x0000000000048947 */ /* 0x000fea0003800000 */
[----:B------:R-:W-:Y:S01]  /*f310*/  BPT.TRAP 0x1 ;  /* 0x000000040000795c */ /* 0x000fe20000300000 */
.L_x_2311:
[----:B----4-:R4:W0:Y:S02]  /*f320*/  SYNCS.PHASECHK.TRANS64.TRYWAIT P0, [R23+URZ+0x2a860], R2 ;  /* 0x02a86002170075a7 */ /* 0x010824000800017f */
[----:B0-----:R-:W-:Y:S05]  /*f330*/  @!P0 NANOSLEEP.SYNCS 0x989680 ;  /* 0x009896800000895d */ /* 0x001fea0003900000 */
[----:B------:R-:W0:Y:S02]  /*f340*/  @!P0 SYNCS.PHASECHK.TRANS64 P0, [R23+URZ+0x2a860], R2 ;  /* 0x02a86002170085a7 */ /* 0x000e24000800007f */
[----:B0-----:R-:W-:Y:S05]  /*f350*/  @!P0 BRA `(.L_x_2311) ;  /* 0xfffffffc00f08947 */ /* 0x001fea000383ffff */
.L_x_2303:
[----:B------:R-:W-:Y:S05]  /*f360*/  BSYNC B0 ;  /* 0x0000000000007941 */ /* 0x000fea0003800000 */
.L_x_2302:
[----:B------:R-:W-:Y:S05]  /*f370*/  EXIT ;  /* 0x000000000000794d */ /* 0x000fea0003800000 */
.L_x_2196:
[----:B0-----:R-:W-:-:S04]  /*f380*/  IMAD.U32 R3, RZ, RZ, UR40 ;  /* 0x00000028ff037e24 */ /* 0x001fc8000f8e00ff */
[----:B------:R0:W1:Y:S03]  /*f390*/  SYNCS.PHASECHK.TRANS64.TRYWAIT P1, [R3+URZ+0x2a800], R0 ;  /* 0x02a80000030075a7 */ /* 0x000066000802017f */
[----:B-1----:R-:W-:Y:S05]  /*f3a0*/  @!P1 NANOSLEEP.SYNCS 0x989680 ;  /* 0x009896800000995d */ /* 0x002fea0003900000 */
[----:B------:R-:W1:Y:S02]  /*f3b0*/  @!P1 SYNCS.PHASECHK.TRANS64 P1, [R3+URZ+0x2a800], R0 ;  /* 0x02a80000030095a7 */ /* 0x000e64000802007f */
[----:B-1----:R-:W-:Y:S05]  /*f3c0*/  @!P1 BRA `(.L_x_2196) ;  /* 0xfffffffc00ec9947 */ /* 0x002fea000383ffff */
[----:B------:R-:W-:Y:S05]  /*f3d0*/  BRA `(.L_x_2312) ;  /* 0xffffff2000887947 */ /* 0x000fea000383ffff */
.L_x_2200:
[----:B-1----:R1:W2:Y:S02]  /*f3e0*/  SYNCS.PHASECHK.TRANS64.TRYWAIT P1, [R0+URZ+0x2a830], R3 ;  /* 0x02a83003000075a7 */ /* 0x0022a4000802017f */
[----:B--2---:R-:W-:Y:S05]  /*f3f0*/  @!P1 NANOSLEEP.SYNCS 0x989680 ;  /* 0x009896800000995d */ /* 0x004fea0003900000 */
[----:B------:R-:W2:Y:S02]  /*f400*/  @!P1 SYNCS.PHASECHK.TRANS64 P1, [R0+URZ+0x2a830], R3 ;  /* 0x02a83003000095a7 */ /* 0x000ea4000802007f */
[----:B--2---:R-:W-:Y:S05]  /*f410*/  @!P1 BRA `(.L_x_2200) ;  /* 0xfffffffc00f09947 */ /* 0x004fea000383ffff */
[----:B------:R-:W-:Y:S05]  /*f420*/  BRA `(.L_x_2199) ;  /* 0xffffff2000a47947 */ /* 0x000fea000383ffff */
.L_x_2206:
[----:B-1----:R-:W-:-:S04]  /*f430*/  IMAD.U32 R10, RZ, RZ, UR7 ;  /* 0x00000007ff0a7e24 */ /* 0x002fc8000f8e00ff */
[----:B------:R1:W2:Y:S03]  /*f440*/  SYNCS.PHASECHK.TRANS64.TRYWAIT P1, [R10+URZ+0x2a830], R9 ;  /* 0x02a830090a0075a7 */ /* 0x0002a6000802017f */
[----:B--2---:R-:W-:Y:S05]  /*f450*/  @!P1 NANOSLEEP.SYNCS 0x989680 ;  /* 0x009896800000995d */ /* 0x004fea0003900000 */
[----:B------:R-:W2:Y:S02]  /*f460*/  @!P1 SYNCS.PHASECHK.TRANS64 P1, [R10+URZ+0x2a830], R9 ;  /* 0x02a830090a0095a7 */ /* 0x000ea4000802007f */
[----:B--2---:R-:W-:Y:S05]  /*f470*/  @!P1 BRA `(.L_x_2206) ;  /* 0xfffffffc00ec9947 */ /* 0x004fea000383ffff */
[----:B------:R-:W-:Y:S05]  /*f480*/  BRA `(.L_x_2205) ;  /* 0xffffff4800347947 */ /* 0x000fea000383ffff */
.L_x_2210:
[----:B01----:R-:W-:-:S04]  /*f490*/  IMAD.U32 R9, RZ, RZ, UR10 ;  /* 0x0000000aff097e24 */ /* 0x003fc8000f8e00ff */
[----:B------:R0:W1:Y:S03]  /*f4a0*/  SYNCS.PHASECHK.TRANS64.TRYWAIT P1, [R9+URZ+0x2a850], R0 ;  /* 0x02a85000090075a7 */ /* 0x000066000802017f */
[----:B-1----:R-:W-:Y:S05]  /*f4b0*/  @!P1 NANOSLEEP.SYNCS 0x989680 ;  /* 0x009896800000995d */ /* 0x002fea0003900000 */
[----:B------:R-:W1:Y:S02]  /*f4c0*/  @!P1 SYNCS.PHASECHK.TRANS64 P1, [R9+URZ+0x2a850], R0 ;  /* 0x02a85000090095a7 */ /* 0x000e64000802007f */
[----:B-1----:R-:W-:Y:S05]  /*f4d0*/  @!P1 BRA `(.L_x_2210) ;  /* 0xfffffffc00ec9947 */ /* 0x002fea000383ffff */
[----:B------:R-:W-:Y:S05]  /*f4e0*/  BRA `(.L_x_2209) ;  /* 0xffffff50007c7947 */ /* 0x000fea000383ffff */
.L_x_2218:
[----:B-1----:R-:W-:-:S04]  /*f4f0*/  MOV R10, UR7 ;  /* 0x00000007000a7c02 */ /* 0x002fc80008000f00 */
[----:B------:R1:W2:Y:S03]  /*f500*/  SYNCS.PHASECHK.TRANS64.TRYWAIT P1, [R10+URZ+0x2a830], R9 ;  /* 0x02a830090a0075a7 */ /* 0x0002a6000802017f */
[----:B--2---:R-:W-:Y:S05]  /*f510*/  @!P1 NANOSLEEP.SYNCS 0x989680 ;  /* 0x009896800000995d */ /* 0x004fea0003900000 */
[----:B------:R-:W2:Y:S02]  /*f520*/  @!P1 SYNCS.PHASECHK.TRANS64 P1, [R10+URZ+0x2a830], R9 ;  /* 0x02a830090a0095a7 */ /* 0x000ea4000802007f */
[----:B--2---:R-:W-:Y:S05]  /*f530*/  @!P1 BRA `(.L_x_2218) ;  /* 0xfffffffc00ec9947 */ /* 0x004fea000383ffff */
[----:B------:R-:W-:Y:S05]  /*f540*/  BRA `(.L_x_2217) ;  /* 0xffffff7000907947 */ /* 0x000fea000383ffff */
.L_x_2222:
[----:B01----:R-:W-:-:S04]  /*f550*/  IMAD.U32 R9, RZ, RZ, UR7 ;  /* 0x00000007ff097e24 */ /* 0x003fc8000f8e00ff */
[----:B------:R0:W1:Y:S03]  /*f560*/  SYNCS.PHASECHK.TRANS64.TRYWAIT P1, [R9+URZ+0x2a850], R0 ;  /* 0x02a85000090075a7 */ /* 0x000066000802017f */
[----:B-1----:R-:W-:Y:S05]  /*f570*/  @!P1 NANOSLEEP.SYNCS 0x989680 ;  /* 0x009896800000995d */ /* 0x002fea0003900000 */
[----:B------:R-:W1:Y:S02]  /*f580*/  @!P1 SYNCS.PHASECHK.TRANS64 P1, [R9+URZ+0x2a850], R0 ;  /* 0x02a85000090095a7 */ /* 0x000e64000802007f */
[----:B-1----:R-:W-:Y:S05]  /*f590*/  @!P1 BRA `(.L_x_2222) ;  /* 0xfffffffc00ec9947 */ /* 0x002fea000383ffff */
[----:B------:R-:W-:Y:S05]  /*f5a0*/  BRA `(.L_x_2221) ;  /* 0xffffff7800d87947 */ /* 0x000fea000383ffff */
.L_x_2229:
[----:B-1----:R-:W-:-:S04]  /*f5b0*/  IMAD.U32 R3, RZ, RZ, UR5 ;  /* 0x00000005ff037e24 */ /* 0x002fc8000f8e00ff */
[----:B------:R1:W2:Y:S03]  /*f5c0*/  SYNCS.PHASECHK.TRANS64.TRYWAIT P1, [R3+URZ+0x2a850], R0 ;  /* 0x02a85000030075a7 */ /* 0x0002a6000802017f */
[----:B--2---:R-:W-:Y:S05]  /*f5d0*/  @!P1 NANOSLEEP.SYNCS 0x989680 ;  /* 0x009896800000995d */ /* 0x004fea0003900000 */
[----:B------:R-:W2:Y:S02]  /*f5e0*/  @!P1 SYNCS.PHASECHK.TRANS64 P1, [R3+URZ+0x2a850], R0 ;  /* 0x02a85000030095a7 */ /* 0x000ea4000802007f */
[----:B--2---:R-:W-:Y:S05]  /*f5f0*/  @!P1 BRA `(.L_x_2229) ;  /* 0xfffffffc00ec9947 */ /* 0x004fea000383ffff */
[----:B------:R-:W-:Y:S05]  /*f600*/  BRA `(.L_x_2228) ;  /* 0xffffff9400ec7947 */ /* 0x000fea000383ffff */
.L_x_2260:
[----:B------:R-:W2:Y:S01]  /*f610*/  S2R R18, SR_TID.X ;  /* 0x0000000000127919 */ /* 0x000ea20000002100 */
[----:B------:R-:W-:Y:S01]  /*f620*/  MOV R12, RZ ;  /* 0x000000ff000c7202 */ /* 0x000fe20000000f00 */
        /* <DEDUP_REMOVED lines=8> */
.L_x_2313:
[----:B------:R-:W-:Y:S05]  /*f6b0*/  BRA `(.L_x_2314) ;  /* 0xffffffc800a47947 */ /* 0x000fea000383ffff */
.L_x_2263:
[----:B0-----:R0:W1:Y:S02]  /*f6c0*/  SYNCS.PHASECHK.TRANS64.TRYWAIT P0, [R0+URZ+0x2a840], R3 ;  /* 0x02a84003000075a7 */ /* 0x001064000800017f */
[----:B-1----:R-:W-:Y:S05]  /*f6d0*/  @!P0 NANOSLEEP.SYNCS 0x989680 ;  /* 0x009896800000895d */ /* 0x002fea0003900000 */
[----:B------:R-:W1:Y:S02]  /*f6e0*/  @!P0 SYNCS.PHASECHK.TRANS64 P0, [R0+URZ+0x2a840], R3 ;  /* 0x02a84003000085a7 */ /* 0x000e64000800007f */
[----:B-1----:R-:W-:Y:S05]  /*f6f0*/  @!P0 BRA `(.L_x_2263) ;  /* 0xfffffffc00f08947 */ /* 0x002fea000383ffff */
[----:B------:R-:W-:Y:S05]  /*f700*/  BRA `(.L_x_2315) ;  /* 0xffffffcc00a87947 */ /* 0x000fea000383ffff */
.L_x_2264:
[----:B------:R-:W-:Y:S01]  /*f710*/  BSSY B0, `(.L_x_2316) ;  /* 0x0000008000007945 */ /* 0x000fe20003800000 */
[----:B------:R-:W-:Y:S01]  /*f720*/  IMAD.MOV.U32 R13, RZ, RZ, R6 ;  /* 0x000000ffff0d7224 */ /* 0x000fe200078e0006 */
[----:B------:R-:W-:Y:S01]  /*f730*/  MOV R12, RZ ;  /* 0x000000ff000c7202 */ /* 0x000fe20000000f00 */
[----:B------:R-:W-:Y:S02]  /*f740*/  IMAD.MOV.U32 R11, RZ, RZ, 0x181f ;  /* 0x0000181fff0b7424 */ /* 0x000fe400078e00ff */
[----:B------:R-:W-:-:S07]  /*f750*/  IMAD.MOV.U32 R15, RZ, RZ, -0x1 ;  /* 0xffffffffff0f7424 */ /* 0x000fce00078e00ff */
[----:B------:R-:W-:Y:S05]  /*f760*/  WARPSYNC.COLLECTIVE R15, `(.L_x_2317) ;  /* 0x000000000f087348 */ /* 0x000fea0003c00000 */
[----:B------:R0:W1:Y:S02]  /*f770*/  SHFL.IDX P6, R14, R13, R12, R11 ;  /* 0x0000000c0d0e7389 */ /* 0x00006400000c000b */
[----:B01----:R-:W-:Y:S01]  /*f780*/  ENDCOLLECTIVE ;  /* 0x000000000000791b */ /* 0x003fe20003800000 */
.L_x_2317:
[----:B------:R-:W-:Y:S05]  /*f790*/  BSYNC B0 ;  /* 0x0000000000007941 */ /* 0x000fea0003800000 */
.L_x_2316:
[----:B------:R-:W-:Y:S01]  /*f7a0*/  MOV R13, R4 ;  /* 0x00000004000d7202 */ /* 0x000fe20000000f00 */
[----:B------:R-:W-:Y:S01]  /*f7b0*/  IMAD.MOV.U32 R12, RZ, RZ, RZ ;  /* 0x000000ffff0c7224 */ /* 0x000fe200078e00ff */
[----:B------:R-:W-:Y:S01]  /*f7c0*/  MOV R15, 0xffffffff ;  /* 0xffffffff000f7802 */ /* 0x000fe20000000f00 */
[----:B------:R-:W-:Y:S02]  /*f7d0*/  IMAD.MOV.U32 R11, RZ, RZ, 0x181f ;  /* 0x0000181fff0b7424 */ /* 0x000fe400078e00ff */
[----:B------:R-:W-:Y:S02]  /*f7e0*/  IMAD.MOV.U32 R2, RZ, RZ, R14 ;  /* 0x000000ffff027224 */ /* 0x000fe400078e000e */
[----:B------:R-:W-:-:S07]  /*f7f0*/  @P0 IMAD R9, R5, 0x2, R17 ;  /* 0x0000000205090824 */ /* 0x000fce00078e0211 */
[----:B------:R-:W-:Y:S05]  /*f800*/  WARPSYNC.COLLECTIVE R15, `(.L_x_2318) ;  /* 0x000000000f087348 */ /* 0x000fea0003c00000 */
[----:B------:R0:W1:Y:S02]  /*f810*/  SHFL.IDX P6, R14, R13, R12, R11 ;  /* 0x0000000c0d0e7389 */ /* 0x00006400000c000b */
[----:B01----:R-:W-:Y:S01]  /*f820*/  ENDCOLLECTIVE ;  /* 0x000000000000791b */ /* 0x003fe20003800000 */
.L_x_2318:
[----:B------:R-:W-:Y:S02]  /*f830*/  IMAD.MOV.U32 R13, RZ, RZ, R6 ;  /* 0x000000ffff0d7224 */ /* 0x000fe400078e0006 */
[----:B------:R-:W-:Y:S01]  /*f840*/  IMAD.MOV.U32 R12, RZ, RZ, 0x1 ;  /* 0x00000001ff0c7424 */ /* 0x000fe200078e00ff */
[----:B------:R-:W-:-:S05]  /*f850*/  @P0 LEA R14, P1, R37, R14, 0x1 ;  /* 0x0000000e250e0211 */ /* 0x000fca00078208ff */
[----:B------:R-:W-:Y:S01]  /*f860*/  @P0 IMAD.X R3, RZ, RZ, R2, P1 ;  /* 0x000000ffff030224 */ /* 0x000fe200008e0602 */
[----:B------:R-:W-:-:S07]  /*f870*/  @P0 MOV R2, R14 ;  /* 0x0000000e00020202 */ /* 0x000fce0000000f00 */
[----:B------:R-:W-:Y:S05]  /*f880*/  WARPSYNC.COLLECTIVE R15, `(.L_x_2319) ;  /* 0x000000000f087348 */ /* 0x000fea0003c00000 */
[----:B------:R0:W1:Y:S02]  /*f890*/  SHFL.IDX P6, R14, R13, R12, R11 ;  /* 0x0000000c0d0e7389 */ /* 0x00006400000c000b */
[----:B01----:R-:W-:Y:S01]  /*f8a0*/  ENDCOLLECTIVE ;  /* 0x000000000000791b */ /* 0x003fe20003800000 */
.L_x_2319:
[----:B------:R-:W-:Y:S01]  /*f8b0*/  @!PT LDS RZ, [RZ] ;  /* 0x00000000fffff984 */ /* 0x000fe20000000800 */
[----:B------:R-:W-:Y:S01]  /*f8c0*/  @!PT LDS RZ, [RZ] ;  /* 0x00000000fffff984 */ /* 0x000fe20000000800 */
[----:B------:R-:W-:Y:S01]  /*f8d0*/  @!PT LDS RZ, [RZ] ;  /* 0x00000000fffff984 */ /* 0x000fe20000000800 */
[----:B------:R0:W-:Y:S04]  /*f8e0*/  @P0 LDGSTS.E.BYPASS.LTC128B.128 [R9+0x18400], desc[UR36][R2.64], !P4 ;  /* 0x1840000002090fae */ /* 0x0001e8000e101d64 */
[----:B------:R0:W-:Y:S04]  /*f8f0*/  @P0 LDGSTS.E.BYPASS.LTC128B.128 [R9+0x1b400], desc[UR36][R2.64+0x80], !P3 ;  /* 0x1b40008002090fae */ /* 0x0001e8000d901d64 */
[----:B------:R0:W-:Y:S01]  /*f900*/  @P0 LDGSTS.E.BYPASS.LTC128B.128 [R9+0x1e400], desc[UR36][R2.64+0x100], !P2 ;  /* 0x1e40010002090fae */ /* 0x0001e2000d101d64 */
[----:B------:R-:W-:Y:S01]  /*f910*/  ISETP.GE.AND P0, PT, R7, 0x11, PT ;  /* 0x000000110700780c */ /* 0x000fe20003f06270 */
[----:B------:R-:W-:Y:S01]  /*f920*/  IMAD.MOV.U32 R13, RZ, RZ, R4 ;  /* 0x000000ffff0d7224 */ /* 0x000fe200078e0004 */
[----:B------:R-:W-:-:S11]  /*f930*/  MOV R8, R14 ;  /* 0x0000000e00087202 */ /* 0x000fd60000000f00 */
[----:B0-----:R-:W-:Y:S05]  /*f940*/  WARPSYNC.COLLECTIVE R15, `(.L_x_2320) ;  /* 0x000000000f087348 */ /* 0x001fea0003c00000 */
[----:B------:R1:W2:Y:S02]  /*f950*/  SHFL.IDX P6, R14, R13, R12, R11 ;  /* 0x0000000c0d0e7389 */ /* 0x0002a400000c000b */
[----:B012---:R-:W-:Y:S01]  /*f960*/  ENDCOLLECTIVE ;  /* 0x000000000000791b */ /* 0x007fe20003800000 */
.L_x_2320:
[----:B------:R-:W-:Y:S02]  /*f970*/  @P0 LEA R25, R5, R17, 0x1 ;  /* 0x0000001105190211 */ /* 0x000fe400078e08ff */
[----:B------:R-:W-:Y:S01]  /*f980*/  MOV R13, R6 ;  /* 0x00000006000d7202 */ /* 0x000fe20000000f00 */
[----:B------:R-:W-:Y:S01]  /*f990*/  IMAD.MOV.U32 R12, RZ, RZ, 0x2 ;  /* 0x00000002ff0c7424 */ /* 0x000fe200078e00ff */
[----:B------:R-:W-:-:S05]  /*f9a0*/  @P0 LEA R14, P1, R37, R14, 0x1 ;  /* 0x0000000e250e0211 */ /* 0x000fca00078208ff */
[----:B------:R-:W-:-:S08]  /*f9b0*/  @P0 IMAD.MOV.U32 R2, RZ, RZ, R14 ;  /* 0x000000ffff020224 */ /* 0x000fd000078e000e */
[----:B------:R-:W-:Y:S05]  /*f9c0*/  WARPSYNC.COLLECTIVE R15, `(.L_x_2321) ;  /* 0x000000000f087348 */ /* 0x000fea0003c00000 */
[----:B------:R0:W1:Y:S02]  /*f9d0*/  SHFL.IDX P6, R14, R13, R12, R11 ;  /* 0x0000000c0d0e7389 */ /* 0x00006400000c000b */
[----:B01----:R-:W-:Y:S01]  /*f9e0*/  ENDCOLLECTIVE ;  /* 0x000000000000791b */ /* 0x003fe20003800000 */
.L_x_2321:
[----:B------:R-:W-:-:S04]  /*f9f0*/  @P0 IMAD.X R21, RZ, RZ, R8, P1 ;  /* 0x000000ffff150224 */ /* 0x000fc800008e0608 */
[----:B------:R-:W-:-:S05]  /*fa00*/  @P0 IMAD.MOV.U32 R3, RZ, RZ, R21 ;  /* 0x000000ffff030224 */ /* 0x000fca00078e0015 */
[----:B------:R-:W-:Y:S01]  /*fa10*/  @!PT LDS RZ, [RZ] ;  /* 0x00000000fffff984 */ /* 0x000fe20000000800 */
[----:B------:R-:W-:Y:S01]  /*fa20*/  @!PT LDS RZ, [RZ] ;  /* 0x00000000fffff984 */ /* 0x000fe20000000800 */
[----:B------:R-:W-:Y:S01]  /*fa30*/  @!PT LDS RZ, [RZ] ;  /* 0x00000000fffff984 */ /* 0x000fe20000000800 */
[----:B------:R0:W-:Y:S01]  /*fa40*/  @P0 LDGSTS.E.BYPASS.LTC128B.128 [R25+0x18c00], desc[UR36][R2.64], !P4 ;  /* 0x18c0000002190fae */ /* 0x0001e2000e101d64 */
[----:B------:R-:W-:-:S03]  /*fa50*/  MOV R13, R4 ;  /* 0x00000004000d7202 */ /* 0x000fc60000000f00 */
[----:B------:R0:W-:Y:S04]  /*fa60*/  @P0 LDGSTS.E.BYPASS.LTC128B.128 [R25+0x1bc00], desc[UR36][R2.64+0x80], !P3 ;  /* 0x1bc0008002190fae */ /* 0x0001e8000d901d64 */
[----:B------:R0:W-:Y:S01]  /*fa70*/  @P0 LDGSTS.E.BYPASS.LTC128B.128 [R25+0x1ec00], desc[UR36][R2.64+0x100], !P2 ;  /* 0x1ec0010002190fae */ /* 0x0001e2000d101d64 */
[----:B------:R-:W-:Y:S01]  /*fa80*/  ISETP.GE.AND P0, PT, R7, 0x21, PT ;  /* 0x000000210700780c */ /* 0x000fe20003f06270 */
[----:B------:R-:W-:-:S12]  /*fa90*/  IMAD.MOV.U32 R8, RZ, RZ, R14 ;  /* 0x000000ffff087224 */ /* 0x000fd800078e000e */
[----:B0-----:R-:W-:Y:S05]  /*faa0*/  WARPSYNC.COLLECTIVE R15, `(.L_x_2322) ;  /* 0x000000000f087348 */ /* 0x001fea0003c00000 */
[----:B------:R1:W2:Y:S02]  /*fab0*/  SHFL.IDX P6, R14, R13, R12, R11 ;  /* 0x0000000c0d0e7389 */ /* 0x0002a400000c000b */
[----:B012---:R-:W-:Y:S01]  /*fac0*/  ENDCOLLECTIVE ;  /* 0x000000000000791b */ /* 0x007fe20003800000 */
.L_x_2322:
[----:B------:R-:W-:Y:S02]  /*fad0*/  @P0 IMAD R21, R5, 0x2, R17 ;  /* 0x0000000205150824 */ /* 0x000fe400078e0211 */
        /* <DEDUP_REMOVED lines=8> */
.L_x_2323:
        /* <DEDUP_REMOVED lines=13> */
.L_x_2324:
[----:B------:R-:W-:Y:S02]  /*fc30*/  @P0 IMAD R25, R5, 0x2, R17 ;  /* 0x0000000205190824 */ /* 0x000fe400078e0211 */
[----:B------:R-:W-:Y:S02]  /*fc40*/  IMAD.MOV.U32 R13, RZ, RZ, R6 ;  /* 0x000000ffff0d7224 */ /* 0x000fe400078e0006 */
[----:B------:R-:W-:Y:S01]  /*fc50*/  IMAD.MOV.U32 R12, RZ, RZ, 0x4 ;  /* 0x00000004ff0c7424 */ /* 0x000fe200078e00ff */
[----:B------:R-:W-:-:S04]  /*fc60*/  @P0 LEA R14, P1, R37, R14, 0x1 ;  /* 0x0000000e250e0211 */ /* 0x000fc800078208ff */
[----:B------:R-:W-:Y:S01]  /*fc70*/  @P0 IADD3.X R9, RZ, R8, RZ, P1, !PT ;  /* 0x00000008ff090210 */ /* 0x000fe20000ffe4ff */
[----:B------:R-:W-:-:S08]  /*fc80*/  @P0 IMAD.MOV.U32 R2, RZ, RZ, R14 ;  /* 0x000000ffff020224 */ /* 0x000fd000078e000e */
[----:B------:R-:W-:Y:S05]  /*fc90*/  WARPSYNC.COLLECTIVE R15, `(.L_x_2325) ;  /* 0x000000000f087348 */ /* 0x000fea0003c00000 */
[----:B------:R0:W1:Y:S02]  /*fca0*/  SHFL.IDX P6, R14, R13, R12, R11 ;  /* 0x0000000c0d0e7389 */ /* 0x00006400000c000b */
[----:B01----:R-:W-:Y:S01]  /*fcb0*/  ENDCOLLECTIVE ;  /* 0x000000000000791b */ /* 0x003fe20003800000 */
.L_x_2325:
[----:B------:R-:W-:-:S05]  /*fcc0*/  @P0 MOV R3, R9 ;  /* 0x0000000900030202 */ /* 0x000fca0000000f00 */
[----:B------:R-:W-:Y:S01]  /*fcd0*/  @!PT LDS RZ, [RZ] ;  /* 0x00000000fffff984 */ /* 0x000fe20000000800 */
[----:B------:R-:W-:Y:S01]  /*fce0*/  @!PT LDS RZ, [RZ] ;  /* 0x00000000fffff984 */ /* 0x000fe20000000800 */
[----:B------:R-:W-:Y:S01]  /*fcf0*/  @!PT LDS RZ, [RZ] ;  /* 0x00000000fffff984 */ /* 0x000fe20000000800 */
[----:B------:R0:W-:Y:S04]  /*fd00*/  @P0 LDGSTS.E.BYPASS.LTC128B.128 [R25+0x19c00], desc[UR36][R2.64], !P4 ;  /* 0x19c0000002190fae */ /* 0x0001e8000e101d64 */
[----:B------:R0:W-:Y:S01]  /*fd10*/  @P0 LDGSTS.E.BYPASS.LTC128B.128 [R25+0x1cc00], desc[UR36][R2.64+0x80], !P3 ;  /* 0x1cc0008002190fae */ /* 0x0001e2000d901d64 */
[----:B------:R-:W-:-:S03]  /*fd20*/  IMAD.MOV.U32 R13, RZ, RZ, R4 ;  /* 0x000000ffff0d7224 */ /* 0x000fc600078e0004 */
[----:B------:R0:W-:Y:S01]  /*fd30*/  @P0 LDGSTS.E.BYPASS.LTC128B.128 [R25+0x1fc00], desc[UR36][R2.64+0x100], !P2 ;  /* 0x1fc0010002190fae */ /* 0x0001e2000d101d64 */
[----:B------:R-:W-:Y:S02]  /*fd40*/  ISETP.GE.AND P0, PT, R7, 0x41, PT ;  /* 0x000000410700780c */ /* 0x000fe40003f06270 */
[----:B------:R-:W-:-:S11]  /*fd50*/  MOV R8, R14 ;  /* 0x0000000e00087202 */ /* 0x000fd60000000f00 */
[----:B0-----:R-:W-:Y:S05]  /*fd60*/  WARPSYNC.COLLECTIVE R15, `(.L_x_2326) ;  /* 0x000000000f087348 */ /* 0x001fea0003c00000 */
[----:B------:R1:W2:Y:S02]  /*fd70*/  SHFL.IDX P6, R14, R13, R12, R11 ;  /* 0x0000000c0d0e7389 */ /* 0x0002a400000c000b */
[----:B012---:R-:W-:Y:S01]  /*fd80*/  ENDCOLLECTIVE ;  /* 0x000000000000791b */ /* 0x007fe20003800000 */
.L_x_2326:
        /* <DEDUP_REMOVED lines=8> */
.L_x_2327:
        /* <DEDUP_REMOVED lines=9> */
[----:B------:R-:W-:-:S07]  /*fea0*/  IMAD.MOV.U32 R8, RZ, RZ, R14 ;  /* 0x000000ffff087224 */ /* 0x000fce00078e000e */
[----:B0-----:R-:W-:Y:S05]  /*feb0*/  WARPSYNC.COLLECTIVE R15, `(.L_x_2328) ;  /* 0x000000000f087348 */ /* 0x001fea0003c00000 */
[----:B------:R1:W2:Y:S02]  /*fec0*/  SHFL.IDX P6, R14, R13, R12, R11 ;  /* 0x0000000c0d0e7389 */ /* 0x0002a400000c000b */
[----:B012---:R-:W-:Y:S01]  /*fed0*/  ENDCOLLECTIVE ;  /* 0x000000000000791b */ /* 0x007fe20003800000 */
.L_x_2328:
[----:B------:R-:W-:Y:S05]  /*fee0*/  BRA `(.L_x_2329) ;  /* 0xffffffcc00007947 */ /* 0x000fea000383ffff */
.L_x_2269:
[----:B------:R-:W-:Y:S01]  /*fef0*/  IMAD.MOV.U32 R13, RZ, RZ, R5 ;  /* 0x000000ffff0d7224 */ /* 0x000fe200078e0005 */
[----:B------:R-:W-:Y:S01]  /*ff00*/  MOV R11, 0x181f ;  /* 0x0000181f000b7802 */ /* 0x000fe20000000f00 */
[----:B------:R-:W-:Y:S02]  /*ff10*/  IMAD.MOV.U32 R12, RZ, RZ, RZ ;  /* 0x000000ffff0c7224 */ /* 0x000fe400078e00ff */
[----:B------:R-:W-:Y:S02]  /*ff20*/  IMAD.MOV.U32 R15, RZ, RZ, -0x1 ;  /* 0xffffffffff0f7424 */ /* 0x000fe400078e00ff */
[----:B------:R-:W-:-:S07]  /*ff30*/  IMAD.U32 R3, RZ, RZ, UR44 ;  /* 0x0000002cff037e24 */ /* 0x000fce000f8e00ff */
[----:B------:R-:W-:Y:S05]  /*ff40*/  WARPSYNC.COLLECTIVE R15, `(.L_x_2330) ;  /* 0x000000000f087348 */ /* 0x000fea0003c00000 */
[----:B------:R0:W1:Y:S02]  /*ff50*/  SHFL.IDX P6, R14, R13, R12, R11 ;  /* 0x0000000c0d0e7389 */ /* 0x00006400000c000b */
[----:B01----:R-:W-:Y:S01]  /*ff60*/  ENDCOLLECTIVE ;  /* 0x000000000000791b */ /* 0x003fe20003800000 */
.L_x_2330:
[----:B------:R-:W-:-:S04]  /*ff70*/  IMAD R4, R3, 0x80, R36 ;  /* 0x0000008003047824 */ /* 0x000fc800078e0224 */
[C---:B------:R-:W-:Y:S01]  /*ff80*/  VIADD R6, R4.reuse, 0x10 ;  /* 0x0000001004067836 */ /* 0x040fe20000000000 */
[----:B------:R-:W-:Y:S02]  /*ff90*/  ISETP.GE.AND P0, PT, R4, UR39, PT ;  /* 0x0000002704007c0c */ /* 0x000fe4000bf06270 */
[----:B------:R-:W-:Y:S01]  /*ffa0*/  MOV R13, R0 ;  /* 0x00000000000d7202 */ /* 0x000fe20000000f00 */
[----:B------:R-:W-:-:S10]  /*ffb0*/  IMAD.MOV.U32 R2, RZ, RZ, R14 ;  /* 0x000000ffff027224 */ /* 0x000fd400078e000e */
[----:B------:R-:W-:Y:S05]  /*ffc0*/  WARPSYNC.COLLECTIVE R15, `(.L_x_2331) ;  /* 0x000000000f087348 */ /* 0x000fea0003c00000 */
[----:B------:R0:W1:Y:S02]  /*ffd0*/  SHFL.IDX P6, R14, R13, R12, R11 ;  /* 0x0000000c0d0e7389 */ /* 0x00006400000c000b */
[----:B01----:R-:W-:Y:S01]  /*ffe0*/  ENDCOLLECTIVE ;  /* 0x000000000000791b */ /* 0x003fe20003800000 */
.L_x_2331:
        /* <DEDUP_REMOVED lines=8> */
.L_x_2332:
        /* <DEDUP_REMOVED lines=12> */
.L_x_2333:
[----:B------:R-:W-:Y:S01]  /*10130*/  IMAD.MOV.U32 R13, RZ, RZ, R5 ;  /* 0x000000ffff0d7224 */ /* 0x000fe200078e0005 */
[----:B------:R-:W-:Y:S02]  /*10140*/  MOV R12, 0x2 ;  /* 0x00000002000c7802 */ /* 0x000fe40000000f00 */
[----:B------:R-:W-:-:S05]  /*10150*/  @!P0 LEA R14, P1, R37, R14, 0x1 ;  /* 0x0000000e250e8211 */ /* 0x000fca00078208ff */
[----:B------:R-:W-:-:S08]  /*10160*/  @!P0 IMAD.MOV.U32 R2, RZ, RZ, R14 ;  /* 0x000000ffff028224 */ /* 0x000fd000078e000e */
[----:B------:R-:W-:Y:S05]  /*10170*/  WARPSYNC.COLLECTIVE R15, `(.L_x_2334) ;  /* 0x000000000f087348 */ /* 0x000fea0003c00000 */
[----:B------:R0:W1:Y:S02]  /*10180*/  SHFL.IDX P6, R14, R13, R12, R11 ;  /* 0x0000000c0d0e7389 */ /* 0x00006400000c000b */
[----:B01----:R-:W-:Y:S01]  /*10190*/  ENDCOLLECTIVE ;  /* 0x000000000000791b */ /* 0x003fe20003800000 */
.L_x_2334:
        /* <DEDUP_REMOVED lines=15> */
.L_x_2335:
        /* <DEDUP_REMOVED lines=9> */
.L_x_2336:
        /* <DEDUP_REMOVED lines=13> */
.L_x_2337:
        /* <DEDUP_REMOVED lines=8> */
.L_x_2338:
        /* <DEDUP_REMOVED lines=14> */
.L_x_2339:
[----:B------:R-:W-:Y:S01]  /*10550*/  IMAD.MOV.U32 R13, RZ, RZ, R5 ;  /* 0x000000ffff0d7224 */ /* 0x000fe200078e0005 */
[----:B------:R-:W-:Y:S02]  /*10560*/  MOV R12, 0x5 ;  /* 0x00000005000c7802 */ /* 0x000fe40000000f00 */
[----:B------:R-:W-:-:S05]  /*10570*/  @!P0 LEA R14, P1, R37, R14, 0x1 ;  /* 0x0000000e250e8211 */ /* 0x000fca00078208ff */
[----:B------:R-:W-:-:S08]  /*10580*/  @!P0 IMAD.MOV.U32 R2, RZ, RZ, R14 ;  /* 0x000000ffff028224 */ /* 0x000fd000078e000e */
[----:B------:R-:W-:Y:S05]  /*10590*/  WARPSYNC.COLLECTIVE R15, `(.L_x_2340) ;  /* 0x000000000f087348 */ /* 0x000fea0003c00000 */
[----:B------:R0:W1:Y:S02]  /*105a0*/  SHFL.IDX P6, R14, R13, R12, R11 ;  /* 0x0000000c0d0e7389 */ /* 0x00006400000c000b */
[----:B01----:R-:W-:Y:S01]  /*105b0*/  ENDCOLLECTIVE ;  /* 0x000000000000791b */ /* 0x003fe20003800000 */
.L_x_2340:
        /* <DEDUP_REMOVED lines=15> */
.L_x_2341:
        /* <DEDUP_REMOVED lines=9> */
.L_x_2342:
        /* <DEDUP_REMOVED lines=13> */
.L_x_2343:
        /* <DEDUP_REMOVED lines=8> */
.L_x_2344:
        /* <DEDUP_REMOVED lines=12> */
.L_x_2345:
[----:B------:R-:W-:Y:S05]  /*10950*/  BRA `(.L_x_2346) ;  /* 0xffffffcc00287947 */ /* 0x000fea000383ffff */
.L_x_2272:
[----:B0-----:R0:W1:Y:S02]  /*10960*/  SYNCS.PHASECHK.TRANS64.TRYWAIT P0, [R17+URZ+0x2a820], R0 ;  /* 0x02a82000110075a7 */ /* 0x001064000800017f */
[----:B-1----:R-:W-:Y:S05]  /*10970*/  @!P0 NANOSLEEP.SYNCS 0x989680 ;  /* 0x009896800000895d */ /* 0x002fea0003900000 */
[----:B------:R-:W1:Y:S02]  /*10980*/  @!P0 SYNCS.PHASECHK.TRANS64 P0, [R17+URZ+0x2a820], R0 ;  /* 0x02a82000110085a7 */ /* 0x000e64000800007f */
[----:B-1----:R-:W-:Y:S05]  /*10990*/  @!P0 BRA `(.L_x_2272) ;  /* 0xfffffffc00f08947 */ /* 0x002fea000383ffff */
[----:B------:R-:W-:Y:S05]  /*109a0*/  BRA `(.L_x_2347) ;  /* 0xffffffcc008c7947 */ /* 0x000fea000383ffff */
.L_x_2276:
[----:B0-----:R0:W1:Y:S02]  /*109b0*/  SYNCS.PHASECHK.TRANS64.TRYWAIT P0, [R6+URZ+0x2a840], R3 ;  /* 0x02a84003060075a7 */ /* 0x001064000800017f */
[----:B-1----:R-:W-:Y:S05]  /*109c0*/  @!P0 NANOSLEEP.SYNCS 0x989680 ;  /* 0x009896800000895d */ /* 0x002fea0003900000 */
[----:B------:R-:W1:Y:S02]  /*109d0*/  @!P0 SYNCS.PHASECHK.TRANS64 P0, [R6+URZ+0x2a840], R3 ;  /* 0x02a84003060085a7 */ /* 0x000e64000800007f */
[----:B-1----:R-:W-:Y:S05]  /*109e0*/  @!P0 BRA `(.L_x_2276) ;  /* 0xfffffffc00f08947 */ /* 0x002fea000383ffff */
[----:B------:R-:W-:Y:S05]  /*109f0*/  BRA `(.L_x_2348) ;  /* 0xffffffd000507947 */ /* 0x000fea000383ffff */
.L_x_2277:
[----:B------:R-:W-:Y:S01]  /*10a00*/  BSSY B1, `(.L_x_2349) ;  /* 0x0000008000017945 */ /* 0x000fe20003800000 */
[----:B------:R-:W-:Y:S01]  /*10a10*/  MOV R13, R10 ;  /* 0x0000000a000d7202 */ /* 0x000fe20000000f00 */
[----:B------:R-:W-:Y:S01]  /*10a20*/  IMAD.MOV.U32 R12, RZ, RZ, RZ ;  /* 0x000000ffff0c7224 */ /* 0x000fe200078e00ff */
[----:B------:R-:W-:Y:S01]  /*10a30*/  MOV R15, 0xffffffff ;  /* 0xffffffff000f7802 */ /* 0x000fe20000000f00 */
[----:B------:R-:W-:-:S07]  /*10a40*/  IMAD.MOV.U32 R11, RZ, RZ, 0x181f ;  /* 0x0000181fff0b7424 */ /* 0x000fce00078e00ff */
[----:B------:R-:W-:Y:S05]  /*10a50*/  WARPSYNC.COLLECTIVE R15, `(.L_x_2350) ;  /* 0x000000000f087348 */ /* 0x000fea0003c00000 */
[----:B------:R0:W1:Y:S02]  /*10a60*/  SHFL.IDX P6, R14, R13, R12, R11 ;  /* 0x0000000c0d0e7389 */ /* 0x00006400000c000b */
[----:B01----:R-:W-:Y:S01]  /*10a70*/  ENDCOLLECTIVE ;  /* 0x000000000000791b */ /* 0x003fe20003800000 */
.L_x_2350:
[----:B------:R-:W-:Y:S05]  /*10a80*/  BSYNC B1 ;  /* 0x0000000000017941 */ /* 0x000fea0003800000 */
.L_x_2349:
[----:B------:R-:W-:Y:S01]  /*10a90*/  IMAD.MOV.U32 R13, RZ, RZ, R7 ;  /* 0x000000ffff0d7224 */ /* 0x000fe200078e0007 */
[----:B------:R-:W-:Y:S01]  /*10aa0*/  MOV R12, RZ ;  /* 0x000000ff000c7202 */ /* 0x000fe20000000f00 */
[----:B------:R-:W-:Y:S01]  /*10ab0*/  IMAD.MOV.U32 R11, RZ, RZ, 0x181f ;  /* 0x0000181fff0b7424 */ /* 0x000fe200078e00ff */
[----:B------:R-:W-:Y:S01]  /*10ac0*/  SHF.L.U32 R5, R37, 0x1, RZ ;  /* 0x0000000125057819 */ /* 0x000fe200000006ff */
[----:B------:R-:W-:Y:S02]  /*10ad0*/  IMAD.MOV.U32 R15, RZ, RZ, -0x1 ;  /* 0xffffffffff0f7424 */ /* 0x000fe400078e00ff */
[----:B------:R-:W-:Y:S02]  /*10ae0*/  IMAD.MOV.U32 R3, RZ, RZ, R14 ;  /* 0x000000ffff037224 */ /* 0x000fe400078e000e */
[----:B------:R-:W-:-:S07]  /*10af0*/  IMAD R8, R8, 0x2, R17 ;  /* 0x0000000208087824 */ /* 0x000fce00078e0211 */
[----:B------:R-:W-:Y:S05]  /*10b00*/  WARPSYNC.COLLECTIVE R15, `(.L_x_2351) ;  /* 0x000000000f087348 */ /* 0x000fea0003c00000 */
[----:B------:R0:W1:Y:S02]  /*10b10*/  SHFL.IDX P6, R14, R13, R12, R11 ;  /* 0x0000000c0d0e7389 */ /* 0x00006400000c000b */
[----:B01----:R-:W-:Y:S01]  /*10b20*/  ENDCOLLECTIVE ;  /* 0x000000000000791b */ /* 0x003fe20003800000 */
.L_x_2351:
[----:B------:R-:W-:Y:S01]  /*10b30*/  MOV R13, R10 ;  /* 0x0000000a000d7202 */ /* 0x000fe20000000f00 */
[----:B------:R-:W-:Y:S01]  /*10b40*/  IMAD.MOV.U32 R12, RZ, RZ, 0x1 ;  /* 0x00000001ff0c7424 */ /* 0x000fe200078e00ff */
[----:B------:R-:W-:-:S13]  /*10b50*/  IADD3 R2, P0, R14, R5, RZ ;  /* 0x000000050e027210 */ /* 0x000fda0007f1e0ff */
[----:B------:R-:W-:Y:S05]  /*10b60*/  WARPSYNC.COLLECTIVE R15, `(.L_x_2352) ;  /* 0x000000000f087348 */ /* 0x000fea0003c00000 */
[----:B------:R0:W1:Y:S02]  /*10b70*/  SHFL.IDX P6, R14, R13, R12, R11 ;  /* 0x0000000c0d0e7389 */ /* 0x00006400000c000b */
[----:B01----:R-:W-:Y:S01]  /*10b80*/  ENDCOLLECTIVE ;  /* 0x000000000000791b */ /* 0x003fe20003800000 */
.L_x_2352:
        /* <DEDUP_REMOVED lines=12> */
.L_x_2353:
[----:B------:R-:W-:Y:S01]  /*10c50*/  IMAD.MOV.U32 R13, RZ, RZ, R10 ;  /* 0x000000ffff0d7224 */ /* 0x000fe200078e000a */
[----:B------:R-:W-:Y:S02]  /*10c60*/  MOV R12, 0x2 ;  /* 0x00000002000c7802 */ /* 0x000fe40000000f00 */
[----:B------:R-:W-:-:S13]  /*10c70*/  IADD3 R2, P0, R14, R5, RZ ;  /* 0x000000050e027210 */ /* 0x000fda0007f1e0ff */
[----:B------:R-:W-:Y:S05]  /*10c80*/  WARPSYNC.COLLECTIVE R15, `(.L_x_2354) ;  /* 0x000000000f087348 */ /* 0x000fea0003c00000 */
[----:B------:R0:W1:Y:S02]  /*10c90*/  SHFL.IDX P6, R14, R13, R12, R11 ;  /* 0x0000000c0d0e7389 */ /* 0x00006400000c000b */
[----:B01----:R-:W-:Y:S01]  /*10ca0*/  ENDCOLLECTIVE ;  /* 0x000000000000791b */ /* 0x003fe20003800000 */
.L_x_2354:
        /* <DEDUP_REMOVED lines=12> */
.L_x_2355:
[----:B------:R-:W-:Y:S02]  /*10d70*/  IMAD.MOV.U32 R13, RZ, RZ, R10 ;  /* 0x000000ffff0d7224 */ /* 0x000fe400078e000a */
[----:B------:R-:W-:Y:S01]  /*10d80*/  IMAD.MOV.U32 R12, RZ, RZ, 0x3 ;  /* 0x00000003ff0c7424 */ /* 0x000fe200078e00ff */
[----:B------:R-:W-:-:S13]  /*10d90*/  IADD3 R2, P0, R14, R5, RZ ;  /* 0x000000050e027210 */ /* 0x000fda0007f1e0ff */
[----:B------:R-:W-:Y:S05]  /*10da0*/  WARPSYNC.COLLECTIVE R15, `(.L_x_2356) ;  /* 0x000000000f087348 */ /* 0x000fea0003c00000 */
[----:B------:R0:W1:Y:S02]  /*10db0*/  SHFL.IDX P6, R14, R13, R12, R11 ;  /* 0x0000000c0d0e7389 */ /* 0x00006400000c000b */
[----:B01----:R-:W-:Y:S01]  /*10dc0*/  ENDCOLLECTIVE ;  /* 0x000000000000791b */ /* 0x003fe20003800000 */
.L_x_2356:
        /* <DEDUP_REMOVED lines=12> */
.L_x_2357:
[----:B------:R-:W-:Y:S01]  /*10e90*/  MOV R13, R10 ;  /* 0x0000000a000d7202 */ /* 0x000fe20000000f00 */
[----:B------:R-:W-:Y:S01]  /*10ea0*/  IMAD.MOV.U32 R12, RZ, RZ, 0x4 ;  /* 0x00000004ff0c7424 */ /* 0x000fe200078e00ff */
[----:B------:R-:W-:-:S13]  /*10eb0*/  IADD3 R2, P0, R14, R5, RZ ;  /* 0x000000050e027210 */ /* 0x000fda0007f1e0ff */
[----:B------:R-:W-:Y:S05]  /*10ec0*/  WARPSYNC.COLLECTIVE R15, `(.L_x_2358) ;  /* 0x000000000f087348 */ /* 0x000fea0003c00000 */
[----:B------:R0:W1:Y:S02]  /*10ed0*/  SHFL.IDX P6, R14, R13, R12, R11 ;  /* 0x0000000c0d0e7389 */ /* 0x00006400000c000b */
[----:B01----:R-:W-:Y:S01]  /*10ee0*/  ENDCOLLECTIVE ;  /* 0x000000000000791b */ /* 0x003fe20003800000 */
.L_x_2358:
        /* <DEDUP_REMOVED lines=12> */
.L_x_2359:
[----:B------:R-:W-:Y:S01]  /*10fb0*/  IMAD.MOV.U32 R13, RZ, RZ, R10 ;  /* 0x000000ffff0d7224 */ /* 0x000fe200078e000a */
[----:B------:R-:W-:Y:S02]  /*10fc0*/  MOV R12, 0x5 ;  /* 0x00000005000c7802 */ /* 0x000fe40000000f00 */
[----:B------:R-:W-:-:S13]  /*10fd0*/  IADD3 R2, P0, R14, R5, RZ ;  /* 0x000000050e027210 */ /* 0x000fda0007f1e0ff */
[----:B------:R-:W-:Y:S05]  /*10fe0*/  WARPSYNC.COLLECTIVE R15, `(.L_x_2360) ;  /* 0x000000000f087348 */ /* 0x000fea0003c00000 */
[----:B------:R0:W1:Y:S02]  /*10ff0*/  SHFL.IDX P6, R14, R13, R12, R11 ;  /* 0x0000000c0d0e7389 */ /* 0x00006400000c000b */
[----:B01----:R-:W-:Y:S01]  /*11000*/  ENDCOLLECTIVE ;  /* 0x000000000000791b */ /* 0x003fe20003800000 */
.L_x_2360:
        /* <DEDUP_REMOVED lines=12> */
.L_x_2361:
[----:B------:R-:W-:Y:S05]  /*110d0*/  BRA `(.L_x_2362) ;  /* 0xffffffcc00a07947 */ /* 0x000fea000383ffff */
.L_x_2282:
[----:B0-----:R0:W1:Y:S02]  /*110e0*/  SYNCS.PHASECHK.TRANS64.TRYWAIT P0, [R6+URZ+0x2a860], R3 ;  /* 0x02a86003060075a7 */ /* 0x001064000800017f */
[----:B-1----:R-:W-:Y:S05]  /*110f0*/  @!P0 NANOSLEEP.SYNCS 0x989680 ;  /* 0x009896800000895d */ /* 0x002fea0003900000 */
[----:B------:R-:W1:Y:S02]  /*11100*/  @!P0 SYNCS.PHASECHK.TRANS64 P0, [R6+URZ+0x2a860], R3 ;  /* 0x02a86003060085a7 */ /* 0x000e64000800007f */
[----:B-1----:R-:W-:Y:S05]  /*11110*/  @!P0 BRA `(.L_x_2282) ;  /* 0xfffffffc00f08947 */ /* 0x002fea000383ffff */
[----:B------:R-:W-:Y:S05]  /*11120*/  BRA `(.L_x_2363) ;  /* 0xffffffd000007947 */ /* 0x000fea000383ffff */
.L_x_2283:
        /* <DEDUP_REMOVED lines=8> */
.L_x_2365:
[----:B------:R-:W-:Y:S05]  /*111b0*/  BSYNC B1 ;  /* 0x0000000000017941 */ /* 0x000fea0003800000 */
.L_x_2364:
[----:B------:R-:W-:Y:S01]  /*111c0*/  IMAD.MOV.U32 R13, RZ, RZ, R18 ;  /* 0x000000ffff0d7224 */ /* 0x000fe200078e0012 */
[----:B------:R-:W-:Y:S01]  /*111d0*/  MOV R12, RZ ;  /* 0x000000ff000c7202 */ /* 0x000fe20000000f00 */
[----:B------:R-:W-:Y:S02]  /*111e0*/  IMAD.MOV.U32 R11, RZ, RZ, 0x181f ;  /* 0x0000181fff0b7424 */ /* 0x000fe400078e00ff */
[----:B------:R-:W-:Y:S02]  /*111f0*/  IMAD.MOV.U32 R15, RZ, RZ, -0x1 ;  /* 0xffffffffff0f7424 */ /* 0x000fe400078e00ff */
[----:B------:R-:W-:Y:S02]  /*11200*/  IMAD.MOV.U32 R3, RZ, RZ, R14 ;  /* 0x000000ffff037224 */ /* 0x000fe400078e000e */
[----:B------:R-:W-:-:S07]  /*11210*/  IMAD R7, R7, 0x2, R17 ;  /* 0x0000000207077824 */ /* 0x000fce00078e0211 */
[----:B------:R-:W-:Y:S05]  /*11220*/  WARPSYNC.COLLECTIVE R15, `(.L_x_2366) ;  /* 0x000000000f087348 */ /* 0x000fea0003c00000 */
[----:B------:R0:W1:Y:S02]  /*11230*/  SHFL.IDX P6, R14, R13, R12, R11 ;  /* 0x0000000c0d0e7389 */ /* 0x00006400000c000b */
[----:B01----:R-:W-:Y:S01]  /*11240*/  ENDCOLLECTIVE ;  /* 0x000000000000791b */ /* 0x003fe20003800000 */
.L_x_2366:
[----:B------:R-:W-:Y:S01]  /*11250*/  IMAD.MOV.U32 R13, RZ, RZ, R19 ;  /* 0x000000ffff0d7224 */ /* 0x000fe200078e0013 */
[----:B------:R-:W-:Y:S02]  /*11260*/  MOV R12, 0x1 ;  /* 0x00000001000c7802 */ /* 0x000fe40000000f00 */
[----:B------:R-:W-:-:S13]  /*11270*/  IADD3 R2, P0, R14, R5, RZ ;  /* 0x000000050e027210 */ /* 0x000fda0007f1e0ff */
[----:B------:R-:W-:Y:S05]  /*11280*/  WARPSYNC.COLLECTIVE R15, `(.L_x_2367) ;  /* 0x000000000f087348 */ /* 0x000fea0003c00000 */
[----:B------:R0:W1:Y:S02]  /*11290*/  SHFL.IDX P6, R14, R13, R12, R11 ;  /* 0x0000000c0d0e7389 */ /* 0x00006400000c000b */
[----:B01----:R-:W-:Y:S01]  /*112a0*/  ENDCOLLECTIVE ;  /* 0x000000000000791b */ /* 0x003fe20003800000 */
.L_x_2367:
        /* <DEDUP_REMOVED lines=13> */
.L_x_2368:
[----:B------:R-:W-:Y:S02]  /*11380*/  IMAD.MOV.U32 R13, RZ, RZ, R19 ;  /* 0x000000ffff0d7224 */ /* 0x000fe400078e0013 */
[----:B------:R-:W-:Y:S01]  /*11390*/  IMAD.MOV.U32 R12, RZ, RZ, 0x2 ;  /* 0x00000002ff0c7424 */ /* 0x000fe200078e00ff */
[----:B------:R-:W-:-:S13]  /*113a0*/  IADD3 R2, P0, R14, R5, RZ ;  /* 0x000000050e027210 */ /* 0x000fda0007f1e0ff */
[----:B------:R-:W-:Y:S05]  /*113b0*/  WARPSYNC.COLLECTIVE R15, `(.L_x_2369) ;  /* 0x000000000f087348 */ /* 0x000fea0003c00000 */
[----:B------:R0:W1:Y:S02]  /*113c0*/  SHFL.IDX P6, R14, R13, R12, R11 ;  /* 0x0000000c0d0e7389 */ /* 0x00006400000c000b */
[----:B01----:R-:W-:Y:S01]  /*113d0*/  ENDCOLLECTIVE ;  /* 0x000000000000791b */ /* 0x003fe20003800000 */
.L_x_2369:
        /* <DEDUP_REMOVED lines=13> */
.L_x_2370:
[----:B------:R-:W-:Y:S01]  /*114b0*/  MOV R13, R19 ;  /* 0x00000013000d7202 */ /* 0x000fe20000000f00 */
[----:B------:R-:W-:Y:S01]  /*114c0*/  IMAD.MOV.U32 R12, RZ, RZ, 0x3 ;  /* 0x00000003ff0c7424 */ /* 0x000fe200078e00ff */
[----:B------:R-:W-:-:S13]  /*114d0*/  IADD3 R2, P0, R14, R5, RZ ;  /* 0x000000050e027210 */ /* 0x000fda0007f1e0ff */
[----:B------:R-:W-:Y:S05]  /*114e0*/  WARPSYNC.COLLECTIVE R15, `(.L_x_2371) ;  /* 0x000000000f087348 */ /* 0x000fea0003c00000 */
[----:B------:R0:W1:Y:S02]  /*114f0*/  SHFL.IDX P6, R14, R13, R12, R11 ;  /* 0x0000000c0d0e7389 */ /* 0x00006400000c000b */
[----:B01----:R-:W-:Y:S01]  /*11500*/  ENDCOLLECTIVE ;  /* 0x000000000000791b */ /* 0x003fe20003800000 */
.L_x_2371:
        /* <DEDUP_REMOVED lines=13> */
.L_x_2372:
[----:B------:R-:W-:Y:S01]  /*115e0*/  IMAD.MOV.U32 R13, RZ, RZ, R19 ;  /* 0x000000ffff0d7224 */ /* 0x000fe200078e0013 */
[----:B------:R-:W-:Y:S02]  /*115f0*/  MOV R12, 0x4 ;  /* 0x00000004000c7802 */ /* 0x000fe40000000f00 */
[----:B------:R-:W-:-:S13]  /*11600*/  IADD3 R2, P0, R14, R5, RZ ;  /* 0x000000050e027210 */ /* 0x000fda0007f1e0ff */
[----:B------:R-:W-:Y:S05]  /*11610*/  WARPSYNC.COLLECTIVE R15, `(.L_x_2373) ;  /* 0x000000000f087348 */ /* 0x000fea0003c00000 */
[----:B------:R0:W1:Y:S02]  /*11620*/  SHFL.IDX P6, R14, R13, R12, R11 ;  /* 0x0000000c0d0e7389 */ /* 0x00006400000c000b */
[----:B01----:R-:W-:Y:S01]  /*11630*/  ENDCOLLECTIVE ;  /* 0x000000000000791b */ /* 0x003fe20003800000 */
.L_x_2373:
        /* <DEDUP_REMOVED lines=13> */
.L_x_2374:
[----:B------:R-:W-:Y:S02]  /*11710*/  IMAD.MOV.U32 R13, RZ, RZ, R19 ;  /* 0x000000ffff0d7224 */ /* 0x000fe400078e0013 */
[----:B------:R-:W-:Y:S01]  /*11720*/  IMAD.MOV.U32 R12, RZ, RZ, 0x5 ;  /* 0x00000005ff0c7424 */ /* 0x000fe200078e00ff */
[----:B------:R-:W-:-:S13]  /*11730*/  IADD3 R2, P0, R14, R5, RZ ;  /* 0x000000050e027210 */ /* 0x000fda0007f1e0ff */
[----:B------:R-:W-:Y:S05]  /*11740*/  WARPSYNC.COLLECTIVE R15, `(.L_x_2375) ;  /* 0x000000000f087348 */ /* 0x000fea0003c00000 */
[----:B------:R0:W1:Y:S02]  /*11750*/  SHFL.IDX P6, R14, R13, R12, R11 ;  /* 0x0000000c0d0e7389 */ /* 0x00006400000c000b */
[----:B01----:R-:W-:Y:S01]  /*11760*/  ENDCOLLECTIVE ;  /* 0x000000000000791b */ /* 0x003fe20003800000 */
.L_x_2375:
        /* <DEDUP_REMOVED lines=12> */
.L_x_2376:
[----:B------:R-:W-:Y:S01]  /*11830*/  @!PT LDS RZ, [RZ] ;  /* 0x00000000fffff984 */ /* 0x000fe20000000800 */
[----:B------:R-:W-:Y:S01]  /*11840*/  @!PT LDS RZ, [RZ] ;  /* 0x00000000fffff984 */ /* 0x000fe20000000800 */
[----:B------:R-:W-:Y:S01]  /*11850*/  @!PT LDS RZ, [RZ] ;  /* 0x00000000fffff984 */ /* 0x000fe20000000800 */
[----:B------:R0:W-:Y:S01]  /*11860*/  LDGSTS.E.BYPASS.LTC128B.128 [R7+0x5400], desc[UR36][R2.64+0x80], !P0 ;  /* 0x0540008002077fae */ /* 0x0001e2000c101d64 */
[----:B------:R-:W-:Y:S05]  /*11870*/  BRA `(.L_x_2377) ;  /* 0xffffffc800fc7947 */ /* 0x000fea000383ffff */
.L_x_2291:
[----:B0-----:R0:W1:Y:S02]  /*11880*/  SYNCS.PHASECHK.TRANS64.TRYWAIT P0, [R4+URZ+0x2a860], R3 ;  /* 0x02a86003040075a7 */ /* 0x001064000800017f */
[----:B-1----:R-:W-:Y:S05]  /*11890*/  @!P0 NANOSLEEP.SYNCS 0x989680 ;  /* 0x009896800000895d */ /* 0x002fea0003900000 */
[----:B------:R-:W1:Y:S02]  /*118a0*/  @!P0 SYNCS.PHASECHK.TRANS64 P0, [R4+URZ+0x2a860], R3 ;  /* 0x02a86003040085a7 */ /* 0x000e64000800007f */
[----:B-1----:R-:W-:Y:S05]  /*118b0*/  @!P0 BRA `(.L_x_2291) ;  /* 0xfffffffc00f08947 */ /* 0x002fea000383ffff */
[----:B------:R-:W-:Y:S05]  /*118c0*/  BRA `(.L_x_2378) ;  /* 0xffffffd000207947 */ /* 0x000fea000383ffff */
.L_x_2292:
[----:B------:R-:W-:Y:S01]  /*118d0*/  BSSY B0, `(.L_x_2379) ;  /* 0x0000008000007945 */ /* 0x000fe20003800000 */
[----:B------:R-:W-:Y:S01]  /*118e0*/  IMAD.MOV.U32 R13, RZ, RZ, R19 ;  /* 0x000000ffff0d7224 */ /* 0x000fe200078e0013 */
[----:B------:R-:W-:Y:S01]  /*118f0*/  MOV R12, RZ ;  /* 0x000000ff000c7202 */ /* 0x000fe20000000f00 */
[----:B------:R-:W-:Y:S02]  /*11900*/  IMAD.MOV.U32 R11, RZ, RZ, 0x181f ;  /* 0x0000181fff0b7424 */ /* 0x000fe400078e00ff */
[----:B------:R-:W-:-:S07]  /*11910*/  IMAD.MOV.U32 R15, RZ, RZ, -0x1 ;  /* 0xffffffffff0f7424 */ /* 0x000fce00078e00ff */
[----:B0-----:R-:W-:Y:S05]  /*11920*/  WARPSYNC.COLLECTIVE R15, `(.L_x_2380) ;  /* 0x000000000f087348 */ /* 0x001fea0003c00000 */
[----:B------:R1:W2:Y:S02]  /*11930*/  SHFL.IDX P6, R14, R13, R12, R11 ;  /* 0x0000000c0d0e7389 */ /* 0x0002a400000c000b */
[----:B012---:R-:W-:Y:S01]  /*11940*/  ENDCOLLECTIVE ;  /* 0x000000000000791b */ /* 0x007fe20003800000 */
.L_x_2380:
[----:B------:R-:W-:Y:S05]  /*11950*/  BSYNC B0 ;  /* 0x0000000000007941 */ /* 0x000fea0003800000 */
.L_x_2379:
[----:B------:R-:W-:Y:S01]  /*11960*/  IMAD.MOV.U32 R13, RZ, RZ, R18 ;  /* 0x000000ffff0d7224 */ /* 0x000fe200078e0012 */
[----:B------:R-:W-:Y:S01]  /*11970*/  MOV R11, 0x181f ;  /* 0x0000181f000b7802 */ /* 0x000fe20000000f00 */
[----:B------:R-:W-:Y:S01]  /*11980*/  IMAD.MOV.U32 R12, RZ, RZ, RZ ;  /* 0x000000ffff0c7224 */ /* 0x000fe200078e00ff */
[----:B------:R-:W-:Y:S01]  /*11990*/  MOV R0, R14 ;  /* 0x0000000e00007202 */ /* 0x000fe20000000f00 */
[----:B------:R-:W-:Y:S02]  /*119a0*/  IMAD.MOV.U32 R15, RZ, RZ, -0x1 ;  /* 0xffffffffff0f7424 */ /* 0x000fe400078e00ff */
[----:B------:R-:W-:-:S07]  /*119b0*/  IMAD.SHL.U32 R6, R37, 0x2, RZ ;  /* 0x0000000225067824 */ /* 0x000fce00078e00ff */
[----:B------:R-:W-:Y:S05]  /*119c0*/  WARPSYNC.COLLECTIVE R15, `(.L_x_2381) ;  /* 0x000000000f087348 */ /* 0x000fea0003c00000 */
[----:B------:R0:W1:Y:S02]  /*119d0*/  SHFL.IDX P6, R14, R13, R12, R11 ;  /* 0x0000000c0d0e7389 */ /* 0x00006400000c000b */
[----:B01----:R-:W-:Y:S01]  /*119e0*/  ENDCOLLECTIVE ;  /* 0x000000000000791b */ /* 0x003fe20003800000 */
.L_x_2381:
[----:B------:R-:W-:Y:S01]  /*119f0*/  IMAD.MOV.U32 R13, RZ, RZ, R19 ;  /* 0x000000ffff0d7224 */ /* 0x000fe200078e0013 */
[----:B------:R-:W-:Y:S02]  /*11a00*/  MOV R12, 0x1 ;  /* 0x00000001000c7802 */ /* 0x000fe40000000f00 */
[----:B------:R-:W-:-:S13]  /*11a10*/  IADD3 R2, P0, R14, R6, RZ ;  /* 0x000000060e027210 */ /* 0x000fda0007f1e0ff */
[----:B------:R-:W-:Y:S05]  /*11a20*/  WARPSYNC.COLLECTIVE R15, `(.L_x_2382) ;  /* 0x000000000f087348 */ /* 0x000fea0003c00000 */
[----:B------:R0:W1:Y:S02]  /*11a30*/  SHFL.IDX P6, R14, R13, R12, R11 ;  /* 0x0000000c0d0e7389 */ /* 0x00006400000c000b */
[----:B01----:R-:W-:Y:S01]  /*11a40*/  ENDCOLLECTIVE ;  /* 0x000000000000791b */ /* 0x003fe20003800000 */
.L_x_2382:
[----:B------:R-:W-:Y:S01]  /*11a50*/  IADD3.X R3, RZ, R0, RZ, P0, !PT ;  /* 0x00000000ff037210 */ /* 0x000fe200007fe4ff */
[----:B------:R-:W-:Y:S01]  /*11a60*/  IMAD R0, R8, 0x2, R17 ;  /* 0x0000000208007824 */ /* 0x000fe200078e0211 */
        /* <DEDUP_REMOVED lines=11> */
.L_x_2383:
        /* <DEDUP_REMOVED lines=10> */
.L_x_2384:
        /* <DEDUP_REMOVED lines=12> */
.L_x_2385:
        /* <DEDUP_REMOVED lines=10> */
.L_x_2386:
        /* <DEDUP_REMOVED lines=12> */
.L_x_2387:
        /* <DEDUP_REMOVED lines=10> */
.L_x_2388:
        /* <DEDUP_REMOVED lines=12> */
.L_x_2389:
        /* <DEDUP_REMOVED lines=10> */
.L_x_2390:
        /* <DEDUP_REMOVED lines=12> */
.L_x_2391:
[----:B------:R-:W-:Y:S01]  /*120a0*/  @!PT LDS RZ, [RZ] ;  /* 0x00000000fffff984 */ /* 0x000fe20000000800 */
[----:B------:R-:W-:Y:S01]  /*120b0*/  @!PT LDS RZ, [RZ] ;  /* 0x00000000fffff984 */ /* 0x000fe20000000800 */
[----:B------:R-:W-:Y:S01]  /*120c0*/  @!PT LDS RZ, [RZ] ;  /* 0x00000000fffff984 */ /* 0x000fe20000000800 */
[----:B------:R1:W-:Y:S01]  /*120d0*/  LDGSTS.E.BYPASS.LTC128B.128 [R0+0x5400], desc[UR36][R2.64+0x80], !P0 ;  /* 0x0540008002007fae */ /* 0x0003e2000c101d64 */
[----:B------:R-:W-:Y:S05]  /*120e0*/  BRA `(.L_x_2392) ;  /* 0xffffffc800e47947 */ /* 0x000fea000383ffff */
.L_x_2297:
[----:B------:R-:W-:Y:S01]  /*120f0*/  BSSY B0, `(.L_x_2393) ;  /* 0x0000008000007945 */ /* 0x000fe20003800000 */
[----:B------:R-:W-:Y:S01]  /*12100*/  IMAD.MOV.U32 R13, RZ, RZ, R34 ;  /* 0x000000ffff0d7224 */ /* 0x000fe200078e0022 */
[----:B------:R-:W-:Y:S01]  /*12110*/  MOV R12, RZ ;  /* 0x000000ff000c7202 */ /* 0x000fe20000000f00 */
[----:B------:R-:W-:Y:S02]  /*12120*/  IMAD.MOV.U32 R11, RZ, RZ, 0x1f ;  /* 0x0000001fff0b7424 */ /* 0x000fe400078e00ff */
[----:B------:R-:W-:-:S07]  /*12130*/  IMAD.MOV.U32 R15, RZ, RZ, -0x1 ;  /* 0xffffffffff0f7424 */ /* 0x000fce00078e00ff */
[----:B-----5:R-:W-:Y:S05]  /*12140*/  WARPSYNC.COLLECTIVE R15, `(.L_x_2394) ;  /* 0x000000000f087348 */ /* 0x020fea0003c00000 */
[----:B------:R0:W1:Y:S02]  /*12150*/  SHFL.IDX P6, R14, R13, R12, R11 ;  /* 0x0000000c0d0e7389 */ /* 0x00006400000c000b */
[----:B01---5:R-:W-:Y:S01]  /*12160*/  ENDCOLLECTIVE ;  /* 0x000000000000791b */ /* 0x023fe20003800000 */
.L_x_2394:
[----:B------:R-:W-:Y:S05]  /*12170*/  BSYNC B0 ;  /* 0x0000000000007941 */ /* 0x000fea0003800000 */
.L_x_2393:
[----:B------:R-:W-:Y:S05]  /*12180*/  BRA `(.L_x_2395) ;  /* 0xffffffcc00687947 */ /* 0x000fea000383ffff */
.L_x_2300:
[----:B-1----:R1:W2:Y:S02]  /*12190*/  SYNCS.PHASECHK.TRANS64.TRYWAIT P0, [R4+URZ+0x2a820], R0 ;  /* 0x02a82000040075a7 */ /* 0x0022a4000800017f */
[----:B--2---:R-:W-:Y:S05]  /*121a0*/  @!P0 NANOSLEEP.SYNCS 0x989680 ;  /* 0x009896800000895d */ /* 0x004fea0003900000 */
[----:B------:R-:W2:Y:S02]  /*121b0*/  @!P0 SYNCS.PHASECHK.TRANS64 P0, [R4+URZ+0x2a820], R0 ;  /* 0x02a82000040085a7 */ /* 0x000ea4000800007f */
[----:B--2---:R-:W-:Y:S05]  /*121c0*/  @!P0 BRA `(.L_x_2300) ;  /* 0xfffffffc00f08947 */ /* 0x004fea000383ffff */
[----:B------:R-:W-:Y:S05]  /*121d0*/  BRA `(.L_x_2396) ;  /* 0xffffffcc00b07947 */ /* 0x000fea000383ffff */
.L_x_2301:
[----:B------:R-:W2:Y:S01]  /*121e0*/  S2R R2, SR_TID.X ;  /* 0x0000000000027919 */ /* 0x000ea20000002100 */
[----:B------:R-:W-:Y:S01]  /*121f0*/  BSSY B0, `(.L_x_2397) ;  /* 0x000000a000007945 */ /* 0x000fe20003800000 */
[----:B------:R-:W-:Y:S01]  /*12200*/  IMAD.MOV.U32 R12, RZ, RZ, RZ ;  /* 0x000000ffff0c7224 */ /* 0x000fe200078e00ff */
[----:B------:R-:W-:Y:S01]  /*12210*/  MOV R15, 0xffffffff ;  /* 0xffffffff000f7802 */ /* 0x000fe20000000f00 */
[----:B------:R-:W-:Y:S01]  /*12220*/  IMAD.MOV.U32 R11, RZ, RZ, 0x1f ;  /* 0x0000001fff0b7424 */ /* 0x000fe200078e00ff */
[----:B--2---:R-:W-:-:S04]  /*12230*/  SHF.R.U32.HI R2, RZ, 0x5, R2 ;  /* 0x00000005ff027819 */ /* 0x004fc80000011602 */
[----:B------:R-:W-:-:S04]  /*12240*/  LOP3.LUT R2, R2, 0x3, RZ, 0xc0, !PT ;  /* 0x0000000302027812 */ /* 0x000fc800078ec0ff */
[----:B------:R-:W-:-:S07]  /*12250*/  MOV R13, R2 ;  /* 0x00000002000d7202 */ /* 0x000fce0000000f00 */
[----:B01---5:R-:W-:Y:S05]  /*12260*/  WARPSYNC.COLLECTIVE R15, `(.L_x_2398) ;  /* 0x000000000f087348 */ /* 0x023fea0003c00000 */
[----:B------:R2:W3:Y:S02]  /*12270*/  SHFL.IDX P6, R14, R13, R12, R11 ;  /* 0x0000000c0d0e7389 */ /* 0x0004e400000c000b */
[----:B0123-5:R-:W-:Y:S01]  /*12280*/  ENDCOLLECTIVE ;  /* 0x000000000000791b */ /* 0x02ffe20003800000 */
.L_x_2398:
[----:B------:R-:W-:Y:S05]  /*12290*/  BSYNC B0 ;  /* 0x0000000000007941 */ /* 0x000fea0003800000 */
.L_x_2397:
[----:B------:R-:W-:Y:S05]  /*122a0*/  BRA `(.L_x_2399) ;  /* 0xffffffcc00987947 */ /* 0x000fea000383ffff */
.L_x_2304:
[----:B------:R-:W-:Y:S01]  /*122b0*/  BSSY B1, `(.L_x_2400) ;  /* 0x0000006000017945 */ /* 0x000fe20003800000 */
[----:B------:R-:W-:-:S07]  /*122c0*/  IMAD.MOV.U32 R15, RZ, RZ, -0x1 ;  /* 0xffffffffff0f7424 */ /* 0x000fce00078e00ff */
[----:B01---5:R-:W-:Y:S05]  /*122d0*/  WARPSYNC.COLLECTIVE R15, `(.L_x_2401) ;  /* 0x000000000f0c7348 */ /* 0x023fea0003c00000 */
[----:B------:R-:W-:Y:S02]  /*122e0*/  ELECT P6, UR62, PT ;  /* 0x00000000003e782f */ /* 0x000fe400038c0000 */
[----:B------:R-:W-:Y:S01]  /*122f0*/  MOV R14, UR62 ;  /* 0x0000003e000e7c02 */ /* 0x000fe20008000f00 */
[----:B01---5:R-:W-:Y:S10]  /*12300*/  ENDCOLLECTIVE ;  /* 0x000000000000791b */ /* 0x023ff40003800000 */
.L_x_2401:
[----:B------:R-:W-:Y:S05]  /*12310*/  BSYNC B1 ;  /* 0x0000000000017941 */ /* 0x000fea0003800000 */
.L_x_2400:
[----:B------:R-:W-:Y:S05]  /*12320*/  BRA `(.L_x_2402) ;  /* 0xffffffcc00907947 */ /* 0x000fea000383ffff */
.L_x_2306:
[----:B-1----:R1:W2:Y:S02]  /*12330*/  SYNCS.PHASECHK.TRANS64.TRYWAIT P1, [R5+URZ+0x2a840], R0 ;  /* 0x02a84000050075a7 */ /* 0x0022a4000802017f */
[----:B--2---:R-:W-:Y:S05]  /*12340*/  @!P1 NANOSLEEP.SYNCS 0x989680 ;  /* 0x009896800000995d */ /* 0x004fea0003900000 */
[----:B------:R-:W2:Y:S02]  /*12350*/  @!P1 SYNCS.PHASECHK.TRANS64 P1, [R5+URZ+0x2a840], R0 ;  /* 0x02a84000050095a7 */ /* 0x000ea4000802007f */
[----:B--2---:R-:W-:Y:S05]  /*12360*/  @!P1 BRA `(.L_x_2306) ;  /* 0xfffffffc00f09947 */ /* 0x004fea000383ffff */
[----:B------:R-:W-:Y:S05]  /*12370*/  BRA `(.L_x_2403) ;  /* 0xffffffcc00b07947 */ /* 0x000fea000383ffff */
.L_x_2308:
[----:B--2---:R2:W3:Y:S02]  /*12380*/  SYNCS.PHASECHK.TRANS64.TRYWAIT P1, [R23+URZ+0x2a840], R2 ;  /* 0x02a84002170075a7 */ /* 0x0044e4000802017f */
[----:B---3--:R-:W-:Y:S05]  /*12390*/  @!P1 NANOSLEEP.SYNCS 0x989680 ;  /* 0x009896800000995d */ /* 0x008fea0003900000 */
[----:B------:R-:W3:Y:S02]  /*123a0*/  @!P1 SYNCS.PHASECHK.TRANS64 P1, [R23+URZ+0x2a840], R2 ;  /* 0x02a84002170095a7 */ /* 0x000ee4000802007f */
[----:B---3--:R-:W-:Y:S05]  /*123b0*/  @!P1 BRA `(.L_x_2308) ;  /* 0xfffffffc00f09947 */ /* 0x008fea000383ffff */
[----:B------:R-:W-:Y:S05]  /*123c0*/  BRA `(.L_x_2404) ;  /* 0xffffffcc00bc7947 */ /* 0x000fea000383ffff */
.L_x_2310:
[----:B---3--:R3:W4:Y:S02]  /*123d0*/  SYNCS.PHASECHK.TRANS64.TRYWAIT P1, [R5+URZ+0x2a860], R0 ;  /* 0x02a86000050075a7 */ /* 0x008724000802017f */
[----:B----4-:R-:W-:Y:S05]  /*123e0*/  @!P1 NANOSLEEP.SYNCS 0x989680 ;  /* 0x009896800000995d */ /* 0x010fea0003900000 */
[----:B------:R-:W4:Y:S02]  /*123f0*/  @!P1 SYNCS.PHASECHK.TRANS64 P1, [R5+URZ+0x2a860], R0 ;  /* 0x02a86000050095a7 */ /* 0x000f24000802007f */
[----:B----4-:R-:W-:Y:S05]  /*12400*/  @!P1 BRA `(.L_x_2310) ;  /* 0xfffffffc00f09947 */ /* 0x010fea000383ffff */
[----:B------:R-:W-:Y:S05]  /*12410*/  BRA `(.L_x_2405) ;  /* 0xffffffcc00b87947 */ /* 0x000fea000383ffff */
.L_x_2406:
        /* <DEDUP_REMOVED lines=14> */
.L_x_15639:


//--------------------- .text._ZN7cutlass13device_kernelIN5flash11enable_sm90INS1_16FlashAttnFwdSm90INS1_25CollectiveMainloopFwdSm90ILi2EN4cute5tupleIJNS5_1CILi1EEES8_S8_EEENS6_IJNS7_ILi128EEENS7_ILi96EEENS7_ILi192EEEEEELi128ENS_10bfloat16_tEfNS_4arch4Sm90ELb1ELb0ELb1ELb1ELb1ELb0ELb0ELb1ELb1ELb1ELb0ELb0EEENS1_21CollectiveEpilogueFwdINS6_IJSA_SA_SB_EEES9_SE_SG_Li256ELb1ELb1ELb0ELb0EEENS1_36VarlenDynamicPersistentTileSchedulerILi128ELi96ELi256ELi128ELb0ELb1ELb1ELb1ELb1ELb1EEEEEEEEEvNT_6ParamsE --------------------------
	.section	.text._ZN7cutlass13device_kernelIN5flash11enable_sm90INS1_16FlashAttnFwdSm90INS1_25CollectiveMainloopFwdSm90ILi2EN4cute5tupleIJNS5_1CILi1EEES8_S8_EEENS6_IJNS7_ILi128EEENS7_ILi96EEENS7_ILi192EEEEEELi128ENS_10bfloat16_tEfNS_4arch4Sm90ELb1ELb0ELb1ELb1ELb1ELb0ELb0ELb1ELb1ELb1ELb0ELb0EEENS1_21CollectiveEpilogueFwdINS6_IJSA_SA_SB_EEES9_SE_SG_Li256ELb1ELb1ELb0ELb0EEENS1_36VarlenDynamicPersistentTileSchedulerILi128ELi96ELi256ELi128ELb0ELb1ELb1ELb1ELb1ELb1EEEEEEEEEvNT_6ParamsE,"ax",@progbits
	.align	128
.text._ZN7cutlass13device_kernelIN5flash11enable_sm90INS1_16FlashAttnFwdSm90INS1_25CollectiveMainloopFwdSm90ILi2EN4cute5tupleIJNS5_1CILi1EEES8_S8_EEENS6_IJNS7_ILi128EEENS7_ILi96EEENS7_ILi192EEEEEELi128ENS_10bfloat16_tEfNS_4arch4Sm90ELb1ELb0ELb1ELb1ELb1ELb0ELb0ELb1ELb1ELb1ELb0ELb0EEENS1_21CollectiveEpilogueFwdINS6_IJSA_SA_SB_EEES9_SE_SG_Li256ELb1ELb1ELb0ELb0EEENS1_36VarlenDynamicPersistentTileSchedulerILi128ELi96ELi256ELi128ELb0ELb1ELb1ELb1ELb1ELb1EEEEEEEEEvNT_6ParamsE:
        .type           _ZN7cutlass13device_kernelIN5flash11enable_sm90INS1_16FlashAttnFwdSm90INS1_25CollectiveMainloopFwdSm90ILi2EN4cute5tupleIJNS5_1CILi1EEES8_S8_EEENS6_IJNS7_ILi128EEENS7_ILi96EEENS7_ILi192EEEEEELi128ENS_10bfloat16_tEfNS_4arch4Sm90ELb1ELb0ELb1ELb1ELb1ELb0ELb0ELb1ELb1ELb1ELb0ELb0EEENS1_21CollectiveEpilogueFwdINS6_IJSA_SA_SB_EEES9_SE_SG_Li256ELb1ELb1ELb0ELb0EEENS1_36VarlenDynamicPersistentTileSchedulerILi128ELi96ELi256ELi128ELb0ELb1ELb1ELb1ELb1ELb1EEEEEEEEEvNT_6ParamsE,@function
        .size           _ZN7cutlass13device_kernelIN5flash11enable_sm90INS1_16FlashAttnFwdSm90INS1_25CollectiveMainloopFwdSm90ILi2EN4cute5tupleIJNS5_1CILi1EEES8_S8_EEENS6_IJNS7_ILi128EEENS7_ILi96EEENS7_ILi192EEEEEELi128ENS_10bfloat16_tEfNS_4arch4Sm90ELb1ELb0ELb1ELb1ELb1ELb0ELb0ELb1ELb1ELb1ELb0ELb0EEENS1_21CollectiveEpilogueFwdINS6_IJSA_SA_SB_EEES9_SE_SG_Li256ELb1ELb1ELb0ELb0EEENS1_36VarlenDynamicPersistentTileSchedulerILi128ELi96ELi256ELi128ELb0ELb1ELb1ELb1ELb1ELb1EEEEEEEEEvNT_6ParamsE,(.L_x_15640 - _ZN7cutlass13device_kernelIN5flash11enable_sm90INS1_16FlashAttnFwdSm90INS1_25CollectiveMainloopFwdSm90ILi2EN4cute5tupleIJNS5_1CILi1EEES8_S8_EEENS6_IJNS7_ILi128EEENS7_ILi96EEENS7_ILi192EEEEEELi128ENS_10bfloat16_tEfNS_4arch4Sm90ELb1ELb0ELb1ELb1ELb1ELb0ELb0ELb1ELb1ELb1ELb0ELb0EEENS1_21CollectiveEpilogueFwdINS6_IJSA_SA_SB_EEES9_SE_SG_Li256ELb1ELb1ELb0ELb0EEENS1_36VarlenDynamicPersistentTileSchedulerILi128ELi96ELi256ELi128ELb0ELb1ELb1ELb1ELb1ELb1EEEEEEEEEvNT_6ParamsE)
        .other          _ZN7cutlass13device_kernelIN5flash11enable_sm90INS1_16FlashAttnFwdSm90INS1_25CollectiveMainloopFwdSm90ILi2EN4cute5tupleIJNS5_1CILi1EEES8_S8_EEENS6_IJNS7_ILi128EEENS7_ILi96EEENS7_ILi192EEEEEELi128ENS_10bfloat16_tEfNS_4arch4Sm90ELb1ELb0ELb1ELb1ELb1ELb0ELb0ELb1ELb1ELb1ELb0ELb0EEENS1_21CollectiveEpilogueFwdINS6_IJSA_SA_SB_EEES9_SE_SG_Li256ELb1ELb1ELb0ELb0EEENS1_36VarlenDynamicPersistentTileSchedulerILi128ELi96ELi256ELi128ELb0ELb1ELb1ELb1ELb1ELb1EEEEEEEEEvNT_6ParamsE,@"STO_CUDA_ENTRY STV_DEFAULT"
_ZN7cutlass13device_kernelIN5flash11enable_sm90INS1_16FlashAttnFwdSm90INS1_25CollectiveMainloopFwdSm90ILi2EN4cute5tupleIJNS5_1CILi1EEES8_S8_EEENS6_IJNS7_ILi128EEENS7_ILi96EEENS7_ILi192EEEEEELi128ENS_10bfloat16_tEfNS_4arch4Sm90ELb1ELb0ELb1ELb1ELb1ELb0ELb0ELb1ELb1ELb1ELb0ELb0EEENS1_21CollectiveEpilogueFwdINS6_IJSA_SA_SB_EEES9_SE_SG_Li256ELb1ELb1ELb0ELb0EEENS1_36VarlenDynamicPersistentTileSchedulerILi128ELi96ELi256ELi128ELb0ELb1ELb1ELb1ELb1ELb1EEEEEEEEEvNT_6ParamsE:
        /* <DEDUP_REMOVED lines=45> */
.L_x_2407:
        /* <DEDUP_REMOVED lines=22> */
.L_x_2408:
        /* <DEDUP_REMOVED lines=18> */
.L_x_2409:
        /* <DEDUP_REMOVED lines=22> */
.L_x_2410:
        /* <DEDUP_REMOVED lines=23> */
.L_x_2411:
        /* <DEDUP_REMOVED lines=8> */
.L_x_2413:
        /* <DEDUP_REMOVED lines=22> */
[-C--:B------:R-:W-:Y:S02]  /*0a00*/  LEA.HI R0, R3, R174.reuse, RZ, 0x4 ;  /* 0x000000ae03007211 */ /* 0x080fe400078f20ff */
[----:B------:R-:W-:Y:S02]  /*0a10*/  LOP3.LUT R165, R5, 0xffffff80, RZ, 0xc0, !PT ;  /* 0xffffff8005a57812 */ /* 0x000fe400078ec0ff */
[----:B------:R-:W-:Y:S02]  /*0a20*/  SHF.R.S32.HI R9, RZ, 0x4, R0 ;  /* 0x00000004ff097819 */ /* 0x000fe40000011400 */
[----:B------:R-:W-:Y:S01]  /*0a30*/  LEA.HI R2, R3, R174, RZ, 0x5 ;  /* 0x000000ae03027211 */ /* 0x000fe200078f28ff */
[----:B------:R-:W-:Y:S01]  /*0a40*/  IMAD.IADD R165, R174, 0x1, -R165 ;  /* 0x00000001aea57824 */ /* 0x000fe200078e0aa5 */
[----:B------:R-:W-:-:S02]  /*0a50*/  LOP3.LUT R7, R0, 0x3fffff0, RZ, 0xc0, !PT ;  /* 0x03fffff000077812 */ /* 0x000fc400078ec0ff */
[----:B------:R-:W-:Y:S01]  /*0a60*/  LEA.HI R0, R0, R9, RZ, 0x1 ;  /* 0x0000000900007211 */ /* 0x000fe200078f08ff */
[----:B------:R-:W-:Y:S01]  /*0a70*/  IMAD.SHL.U32 R2, R2, 0x20, RZ ;  /* 0x0000002002027824 */ /* 0x000fe200078e00ff */
[----:B------:R-:W-:Y:S02]  /*0a80*/  SHF.R.S32.HI R4, RZ, 0x1f, R165 ;  /* 0x0000001fff047819 */ /* 0x000fe400000114a5 */
[----:B------:R-:W-:Y:S02]  /*0a90*/  LOP3.LUT R0, R0, 0x1ffffffe, RZ, 0xc0, !PT ;  /* 0x1ffffffe00007812 */ /* 0x000fe400078ec0ff */
[----:B------:R-:W-:Y:S02]  /*0aa0*/  LEA.HI R6, R4, R165, RZ, 0x2 ;  /* 0x000000a504067211 */ /* 0x000fe400078f10ff */
[----:B------:R-:W-:Y:S01]  /*0ab0*/  LEA.HI R10, R3, R174, RZ, 0x2 ;  /* 0x000000ae030a7211 */ /* 0x000fe200078f10ff */
[----:B------:R-:W-:Y:S01]  /*0ac0*/  IMAD.IADD R0, R9, 0x1, -R0 ;  /* 0x0000000109007824 */ /* 0x000fe200078e0a00 */
[----:B------:R-:W-:-:S02]  /*0ad0*/  SHF.R.S32.HI R8, RZ, 0x2, R6 ;  /* 0x00000002ff087819 */ /* 0x000fc40000011406 */
[----:B------:R-:W-:Y:S02]  /*0ae0*/  SHF.R.S32.HI R11, RZ, 0x1f, R6 ;  /* 0x0000001fff0b7819 */ /* 0x000fe40000011406 */
[----:B------:R-:W-:Y:S02]  /*0af0*/  SHF.R.S32.HI R166, RZ, 0x7, R5 ;  /* 0x00000007ffa67819 */ /* 0x000fe40000011405 */
[----:B------:R-:W-:Y:S02]  /*0b00*/  LOP3.LUT R2, R2, 0xfffffc00, RZ, 0xc0, !PT ;  /* 0xfffffc0002027812 */ /* 0x000fe400078ec0ff */
[----:B------:R-:W-:Y:S02]  /*0b10*/  IADD3 R7, R174, -R7, RZ ;  /* 0x80000007ae077210 */ /* 0x000fe40007ffe0ff */
[----:B------:R-:W-:Y:S02]  /*0b20*/  LEA.HI R11, R11, R8, RZ, 0x3 ;  /* 0x000000080b0b7211 */ /* 0x000fe400078f18ff */
[----:B------:R-:W-:Y:S01]  /*0b30*/  LOP3.LUT R9, R10, 0xfffffffc, RZ, 0xc0, !PT ;  /* 0xfffffffc0a097812 */ /* 0x000fe200078ec0ff */
[----:B------:R-:W-:Y:S01]  /*0b40*/  IMAD R7, R7, 0x40, R2 ;  /* 0x0000004007077824 */ /* 0x000fe200078e0202 */
[----:B------:R-:W-:-:S02]  /*0b50*/  LEA.HI R5, R5, R166, RZ, 0x1 ;  /* 0x000000a605057211 */ /* 0x000fc400078f08ff */
[----:B------:R-:W-:Y:S01]  /*0b60*/  LEA.HI R3, R3, R174, RZ, 0x3 ;  /* 0x000000ae03037211 */ /* 0x000fe200078f18ff */
[----:B------:R-:W-:Y:S01]  /*0b70*/  IMAD.IADD R2, R174, 0x1, -R9 ;  /* 0x00000001ae027824 */ /* 0x000fe200078e0a09 */
[----:B------:R-:W-:Y:S01]  /*0b80*/  LOP3.LUT R11, R11, 0xfffffff8, RZ, 0xc0, !PT ;  /* 0xfffffff80b0b7812 */ /* 0x000fe200078ec0ff */
[----:B------:R-:W-:Y:S01]  /*0b90*/  IMAD R168, R0, 0x8, R7 ;  /* 0x0000000800a87824 */ /* 0x000fe200078e0207 */
[----:B------:R-:W-:Y:S02]  /*0ba0*/  LEA.HI R4, R4, R165, RZ, 0x5 ;  /* 0x000000a504047211 */ /* 0x000fe400078f28ff */
[----:B------:R-:W-:Y:S01]  /*0bb0*/  LOP3.LUT R9, R5, 0x3fffffe, RZ, 0xc0, !PT ;  /* 0x03fffffe05097812 */ /* 0x000fe200078ec0ff */
[----:B------:R-:W-:Y:S01]  /*0bc0*/  IMAD.IADD R11, R8, 0x1, -R11 ;  /* 0x00000001080b7824 */ /* 0x000fe200078e0a0b */
[----:B------:R-:W-:Y:S02]  /*0bd0*/  LOP3.LUT R5, R3, 0xfffffff8, RZ, 0xc0, !PT ;  /* 0xfffffff803057812 */ /* 0x000fe400078ec0ff */
[----:B------:R-:W-:Y:S01]  /*0be0*/  SHF.R.S32.HI R4, RZ, 0x5, R4 ;  /* 0x00000005ff047819 */ /* 0x000fe20000011404 */
[----:B------:R-:W-:Y:S01]  /*0bf0*/  IMAD.IADD R9, R166, 0x1, -R9 ;  /* 0x00000001a6097824 */ /* 0x000fe200078e0a09 */
[----:B------:R-:W-:Y:S01]  /*0c00*/  LEA.HI R8, R2, R2, RZ, 0x1 ;  /* 0x0000000202087211 */ /* 0x000fe200078f08ff */
[----:B------:R-:W-:Y:S01]  /*0c10*/  IMAD.IADD R160, R174, 0x1, -R5 ;  /* 0x00000001aea07824 */ /* 0x000fe200078e0a05 */
[----:B------:R-:W-:-:S02]  /*0c20*/  LEA R4, R4, R11, 0x4 ;  /* 0x0000000b04047211 */ /* 0x000fc400078e20ff */
[----:B------:R-:W-:Y:S01]  /*0c30*/  LOP3.LUT R11, R8, 0x1ffffffe, RZ, 0xc0, !PT ;  /* 0x1ffffffe080b7812 */ /* 0x000fe200078ec0ff */
[----:B------:R-:W-:Y:S01]  /*0c40*/  IMAD.SHL.U32 R17, R160, 0x8, RZ ;  /* 0x00000008a0117824 */ /* 0x000fe200078e00ff */
[----:B------:R-:W-:Y:S02]  /*0c50*/  LOP3.LUT R18, R6, 0x7ffffffc, RZ, 0xc0, !PT ;  /* 0x7ffffffc06127812 */ /* 0x000fe400078ec0ff */
[----:B------:R-:W-:Y:S01]  /*0c60*/  LEA R167, R9, R4, 0x6 ;  /* 0x0000000409a77211 */ /* 0x000fe200078e30ff */
[----:B------:R-:W-:Y:S01]  /*0c70*/  IMAD.IADD R2, R2, 0x1, -R11 ;  /* 0x0000000102027824 */ /* 0x000fe200078e0a0b */
[----:B------:R-:W-:Y:S01]  /*0c80*/  SHF.R.S32.HI R163, RZ, 0x3, R3 ;  /* 0x00000003ffa37819 */ /* 0x000fe20000011403 */
[----:B------:R-:W-:Y:S01]  /*0c90*/  VIADD R23, R17, 0x40 ;  /* 0x0000004011177836 */ /* 0x000fe20000000000 */
[----:B------:R-:W-:Y:S01]  /*0ca0*/  SHF.R.S32.HI R173, RZ, 0x1f, R17 ;  /* 0x0000001fffad7819 */ /* 0x000fe20000011411 */
[----:B------:R-:W-:Y:S01]  /*0cb0*/  IMAD.IADD R18, R165, 0x1, -R18 ;  /* 0x00000001a5127824 */ /* 0x000fe200078e0a12 */
[----:B------:R-:W-:-:S02]  /*0cc0*/  LEA R19, R2, R167, 0x3 ;  /* 0x000000a702137211 */ /* 0x000fc400078e18ff */
[----:B------:R-:W-:-:S07]  /*0cd0*/  SHF.R.S32.HI R169, RZ, 0x1f, R23 ;  /* 0x0000001fffa97819 */ /* 0x000fce0000011417 */
.L_x_2473:
[----:B0---4-:R-:W0:Y:S01]  /*0ce0*/  LDC.64 R2, c[0x0][0xc88] ;  /* 0x00032200ff027b82 */ /* 0x011e220000000a00 */
[----:B------:R-:W-:Y:S01]  /*0cf0*/  ULDC.64 UR4, c[0x0][0xa28] ;  /* 0x00028a0000047ab9 */ /* 0x000fe20000000a00 */
[----:B------:R-:W-:Y:S01]  /*0d00*/  ULDC.64 UR6, c[0x0][0xa18] ;  /* 0x0002860000067ab9 */ /* 0x000fe20000000a00 */
[----:B------:R-:W-:Y:S01]  /*0d10*/  IMAD.MOV.U32 R0, RZ, RZ, RZ ;  /* 0x000000ffff007224 */ /* 0x000fe200078e00ff */
[----:B------:R-:W-:Y:S01]  /*0d20*/  ULDC.64 UR8, c[0x0][0xa20] ;  /* 0x0002880000087ab9 */ /* 0x000fe20000000a00 */
[----:B0-----:R-:W-:-:S05]  /*0d30*/  IMAD.WIDE R2, R47, 0x4, R2 ;  /* 0x000000042f027825 */ /* 0x001fca00078e0202 */
[----:B--2---:R-:W2:Y:S01]  /*0d40*/  LDG.E R22, desc[UR36][R2.64] ;  /* 0x0000002402167981 */ /* 0x004ea2000c1e1900 */
[----:B------:R-:W-:Y:S02]  /*0d50*/  ISETP.NE.U32.AND P0, PT, RZ, UR4, PT ;  /* 0x00000004ff007c0c */ /* 0x000fe4000bf05070 */
[----:B------:R-:W-:Y:S02]  /*0d60*/  ISETP.NE.U32.AND P1, PT, RZ, UR6, PT ;  /* 0x00000006ff007c0c */ /* 0x000fe4000bf25070 */
[----:B------:R-:W-:Y:S02]  /*0d70*/  ISETP.NE.AND.EX P0, PT, RZ, UR5, PT, P0 ;  /* 0x00000005ff007c0c */ /* 0x000fe4000bf05300 */
[----:B------:R-:W-:Y:S02]  /*0d80*/  ISETP.NE.AND.EX P1, PT, RZ, UR7, PT, P1 ;  /* 0x00000007ff007c0c */ /* 0x000fe4000bf25310 */
[----:B--2---:R-:W-:-:S09]  /*0d90*/  SHF.R.S32.HI R162, RZ, 0x1f, R22 ;  /* 0x0000001fffa27819 */ /* 0x004fd20000011416 */
[----:B---3--:R-:W-:-:S04]  /*0da0*/  @P0 LEA R4, P2, R22, UR4, 0x2 ;  /* 0x0000000416040c11 */ /* 0x008fc8000f8410ff */
[C---:B------:R-:W-:Y:S01]  /*0db0*/  @P0 LEA.HI.X R5, R22.reuse, UR5, R162, 0x2, P2 ;  /* 0x0000000516050c11 */ /* 0x040fe200090f14a2 */
[----:B------:R-:W-:Y:S01]  /*0dc0*/  ULDC.64 UR4, c[0x0][0x418] ;  /* 0x0001060000047ab9 */ /* 0x000fe20000000a00 */
[----:B------:R-:W-:-:S03]  /*0dd0*/  @P1 LEA R170, P2, R22, UR6, 0x2 ;  /* 0x0000000616aa1c11 */ /* 0x000fc6000f8410ff */
[----:B------:R0:W5:Y:S01]  /*0de0*/  @P0 LDG.E R0, desc[UR36][R4.64] ;  /* 0x0000002404000981 */ /* 0x000162000c1e1900 */
[----:B------:R-:W-:-:S05]  /*0df0*/  @P1 LEA.HI.X R171, R22, UR7, R162, 0x2, P2 ;  /* 0x0000000716ab1c11 */ /* 0x000fca00090f14a2 */
[----:B------:R0:W5:Y:S01]  /*0e00*/  @P1 LDG.E R170, desc[UR36][R170.64] ;  /* 0x00000024aaaa1981 */ /* 0x000162000c1e1900 */
[----:B------:R-:W-:Y:S01]  /*0e10*/  UISETP.NE.U32.AND UP0, UPT, UR4, URZ, UPT ;  /* 0x0000003f0400728c */ /* 0x000fe2000bf05070 */
[----:B------:R-:W-:Y:S02]  /*0e20*/  ISETP.NE.U32.AND P2, PT, RZ, UR8, PT ;  /* 0x00000008ff007c0c */ /* 0x000fe4000bf45070 */
        /* <DEDUP_REMOVED lines=17> */
.L_x_2414:
[----:B------:R-:W-:Y:S02]  /*0f40*/  IMAD.U32 R171, RZ, RZ, UR4 ;  /* 0x00000004ffab7e24 */ /* 0x000fe4000f8e00ff */
[----:B------:R-:W-:Y:S01]  /*0f50*/  IMAD.MOV.U32 R161, RZ, RZ, R46 ;  /* 0x000000ffffa17224 */ /* 0x000fe200078e002e */
[----:B------:R-:W-:Y:S06]  /*0f60*/  @!P2 BRA `(.L_x_2415) ;  /* 0x000000000010a947 */ /* 0x000fec0003800000 */
[----:B------:R-:W-:-:S04]  /*0f70*/  LEA R2, P0, R22, UR8, 0x2 ;  /* 0x0000000816027c11 */ /* 0x000fc8000f8010ff */
[----:B------:R-:W-:-:S05]  /*0f80*/  LEA.HI.X R3, R22, UR9, R162, 0x2, P0 ;  /* 0x0000000916037c11 */ /* 0x000fca00080f14a2 */
[----:B------:R1:W5:Y:S01]  /*0f90*/  LDG.E R171, desc[UR36][R2.64] ;  /* 0x0000002402ab7981 */ /* 0x000362000c1e1900 */
[----:B------:R-:W-:Y:S05]  /*0fa0*/  BRA `(.L_x_2416) ;  /* 0x0000000000247947 */ /* 0x000fea0003800000 */
.L_x_2415:
        /* <DEDUP_REMOVED lines=8> */
[----:B--2---:R-:W-:-:S07]  /*1030*/  IADD3 R171, -R171, R4, RZ ;  /* 0x00000004abab7210 */ /* 0x004fce0007ffe1ff */
.L_x_2416:
[----:B------:R-:W2:Y:S01]  /*1040*/  LDC R172, c[0x0][0x448] ;  /* 0x00011200ffac7b82 */ /* 0x000ea20000000800 */
[----:B------:R-:W-:Y:S01]  /*1050*/  IMAD.SHL.U32 R16, R45, 0x80, RZ ;  /* 0x000000802d107824 */ /* 0x000fe200078e00ff */
[----:B------:R-:W-:Y:S01]  /*1060*/  CS2R R86, SRZ ;  /* 0x0000000000567805 */ /* 0x000fe2000001ff00 */
[----:B-----5:R-:W-:Y:S01]  /*1070*/  IMAD.IADD R171, R171, 0x1, -R0 ;  /* 0x00000001abab7824 */ /* 0x020fe200078e0a00 */
[----:B------:R-:W-:Y:S01]  /*1080*/  CS2R R84, SRZ ;  /* 0x0000000000547805 */ /* 0x000fe2000001ff00 */
[----:B-1----:R-:W-:Y:S01]  /*1090*/  VIADD R2, R16, 0x7f ;  /* 0x0000007f10027836 */ /* 0x002fe20000000000 */
[----:B------:R-:W-:Y:S02]  /*10a0*/  CS2R R82, SRZ ;  /* 0x0000000000527805 */ /* 0x000fe4000001ff00 */
[----:B------:R-:W-:Y:S02]  /*10b0*/  CS2R R80, SRZ ;  /* 0x0000000000507805 */ /* 0x000fe4000001ff00 */
[----:B------:R-:W-:-:S02]  /*10c0*/  CS2R R78, SRZ ;  /* 0x00000000004e7805 */ /* 0x000fc4000001ff00 */
[----:B------:R-:W-:Y:S02]  /*10d0*/  CS2R R76, SRZ ;  /* 0x00000000004c7805 */ /* 0x000fe4000001ff00 */
[----:B------:R-:W-:Y:S01]  /*10e0*/  CS2R R74, SRZ ;  /* 0x00000000004a7805 */ /* 0x000fe2000001ff00 */
        /* <DEDUP_REMOVED lines=13> */
[----:B--2---:R-:W-:Y:S02]  /*11c0*/  ISETP.NE.AND P0, PT, R172, 0x1, PT ;  /* 0x00000001ac00780c */ /* 0x004fe40003f05270 */
        /* <DEDUP_REMOVED lines=11> */
[----:B------:R-:W-:Y:S01]  /*1280*/  MOV R10, RZ ;  /* 0x000000ff000a7202 */ /* 0x000fe20000000f00 */
[----:B------:R-:W1:Y:S01]  /*1290*/  @P0 LDC R3, c[0x0][0x44c] ;  /* 0x00011300ff030b82 */ /* 0x000e620000000800 */
[----:B------:R-:W-:Y:S02]  /*12a0*/  IMAD.MOV.U32 R93, RZ, RZ, RZ ;  /* 0x000000ffff5d7224 */ /* 0x000fe400078e00ff */
[----:B------:R-:W-:Y:S02]  /*12b0*/  IMAD.MOV.U32 R12, RZ, RZ, RZ ;  /* 0x000000ffff0c7224 */ /* 0x000fe400078e00ff */
[----:B------:R-:W-:-:S03]  /*12c0*/  IMAD.MOV.U32 R95, RZ, RZ, RZ ;  /* 0x000000ffff5f7224 */ /* 0x000fc600078e00ff */
[----:B------:R-:W2:Y:S01]  /*12d0*/  @P0 LDC R5, c[0x0][0x450] ;  /* 0x00011400ff050b82 */ /* 0x000ea20000000800 */
[----:B-1----:R-:W-:Y:S01]  /*12e0*/  @P0 IMAD.HI.U32 R0, R2, R3, RZ ;  /* 0x0000000302000227 */ /* 0x002fe200078e00ff */
[----:B0-----:R-:W-:-:S04]  /*12f0*/  IADD3 R3, R171, 0x60, -R170 ;  /* 0x00000060ab037810 */ /* 0x001fc80007ffe8aa */
[----:B--2---:R-:W-:Y:S01]  /*1300*/  @P0 SHF.R.U32.HI R2, RZ, R5, R0 ;  /* 0x00000005ff020219 */ /* 0x004fe20000011600 */
[----:B------:R-:W-:Y:S01]  /*1310*/  VIADD R0, R171, 0x5f ;  /* 0x0000005fab007836 */ /* 0x000fe20000000000 */
[----:B------:R-:W-:Y:S02]  /*1320*/  PLOP3.LUT P0, PT, PT, PT, PT, 0x80, 0x0 ;  /* 0x000000000000781c */ /* 0x000fe40003f0f070 */
[----:B------:R-:W-:Y:S01]  /*1330*/  IADD3 R2, R3, R2, RZ ;  /* 0x0000000203027210 */ /* 0x000fe20007ffe0ff */
[----:B------:R-:W-:-:S04]  /*1340*/  IMAD.HI R0, R0, 0x2aaaaaab, RZ ;  /* 0x2aaaaaab00007827 */ /* 0x000fc800078e02ff */
[----:B------:R-:W-:Y:S01]  /*1350*/  IMAD.HI R2, R2, 0x2aaaaaab, RZ ;  /* 0x2aaaaaab02027827 */ /* 0x000fe200078e02ff */
[----:B------:R-:W-:-:S04]  /*1360*/  SHF.R.U32.HI R3, RZ, 0x1f, R0 ;  /* 0x0000001fff037819 */ /* 0x000fc80000011600 */
[----:B------:R-:W-:Y:S02]  /*1370*/  SHF.R.U32.HI R5, RZ, 0x1f, R2 ;  /* 0x0000001fff057819 */ /* 0x000fe40000011602 */
[----:B------:R-:W-:Y:S01]  /*1380*/  LEA.HI.SX32 R3, R0, R3, 0x1c ;  /* 0x0000000300037211 */ /* 0x000fe200078fe2ff */
[----:B------:R-:W-:Y:S01]  /*1390*/  IMAD.MOV.U32 R0, RZ, RZ, RZ ;  /* 0x000000ffff007224 */ /* 0x000fe200078e00ff */
[----:B------:R-:W-:Y:S01]  /*13a0*/  LEA.HI.SX32 R72, R2, R5, 0x1c ;  /* 0x0000000502487211 */ /* 0x000fe200078fe2ff */
[----:B------:R-:W-:-:S03]  /*13b0*/  IMAD.MOV.U32 R2, RZ, RZ, RZ ;  /* 0x000000ffff027224 */ /* 0x000fc600078e00ff */
[----:B------:R-:W-:-:S04]  /*13c0*/  VIMNMX R72, R3, R72, PT ;  /* 0x0000004803487248 */ /* 0x000fc80003fe0100 */
        /* <DEDUP_REMOVED lines=32> */
[----:B-1----:R-:W-:Y:S05]  /*15d0*/  CALL.ABS.NOINC R2 ;  /* 0x0000000002007343 */ /* 0x002fea0003c00000 */
.L_x_2418:
        /* <DEDUP_REMOVED lines=8> */
.L_x_2560:
[----:B------:R-:W-:Y:S05]  /*1660*/  @!P0 BRA `(.L_x_2420) ;  /* 0x0000000000048947 */ /* 0x000fea0003800000 */
[----:B------:R-:W-:Y:S01]  /*1670*/  BPT.TRAP 0x1 ;  /* 0x000000040000795c */ /* 0x000fe20000300000 */
.L_x_2420:
[----:B0-----:R-:W-:Y:S01]  /*1680*/  IMAD.U32 R3, RZ, RZ, UR38 ;  /* 0x00000026ff037e24 */ /* 0x001fe2000f8e00ff */
[----:B------:R-:W-:-:S04]  /*1690*/  MOV R0, UR39 ;  /* 0x0000002700007c02 */ /* 0x000fc80008000f00 */
[----:B------:R-:W-:Y:S02]  /*16a0*/  LEA R0, R0, UR40, 0x3 ;  /* 0x0000002800007c11 */ /* 0x000fe4000f8e18ff */
[----:B------:R-:W-:-:S04]  /*16b0*/  SHF.L.U32 R3, R3, 0x1f, RZ ;  /* 0x0000001f03037819 */ /* 0x000fc800000006ff */
[----:B------:R0:W1:Y:S01]  /*16c0*/  SYNCS.PHASECHK.TRANS64.TRYWAIT P1, [R0+URZ+0x2a830], R3 ;  /* 0x02a83003000075a7 */ /* 0x000062000802017f */
[----:B------:R-:W-:Y:S05]  /*16d0*/  @!P0 BRA `(.L_x_2421) ;  /* 0x0000000000048947 */ /* 0x000fea0003800000 */
[----:B------:R-:W-:Y:S01]  /*16e0*/  BPT.TRAP 0x1 ;  /* 0x000000040000795c */ /* 0x000fe20000300000 */
.L_x_2421:
[----:B-1----:R-:W-:Y:S05]  /*16f0*/  @P1 BRA `(.L_x_2422) ;  /* 0x0000000000081947 */ /* 0x002fea0003800000 */
[----:B------:R-:W1:Y:S02]  /*1700*/  SYNCS.PHASECHK.TRANS64.TRYWAIT P1, [R0+URZ+0x2a830], R3 ;  /* 0x02a83003000075a7 */ /* 0x000e64000802017f */
[----:B-1----:R-:W-:Y:S05]  /*1710*/  @!P1 BRA `(.L_x_2423) ;  /* 0x000000f800149947 */ /* 0x002fea0003800000 */
.L_x_2422:
        /* <DEDUP_REMOVED lines=99> */
.L_x_2424:
[----:B------:R-:W-:Y:S01]  /*1d50*/  ISETP.NE.AND P4, PT, R172, 0x1, PT ;  /* 0x00000001ac00780c */ /* 0x000fe20003f85270 */
[----:B------:R-:W-:Y:S01]  /*1d60*/  IMAD.IADD R9, R19, 0x1, R16 ;  /* 0x0000000113097824 */ /* 0x000fe200078e0210 */
[----:B------:R-:W-:Y:S01]  /*1d70*/  ULDC UR4, c[0x0][0x9d8] ;  /* 0x0002760000047ab9 */ /* 0x000fe20000000800 */
[----:B------:R-:W-:Y:S02]  /*1d80*/  IMAD.MOV.U32 R15, RZ, RZ, -0x60 ;  /* 0xffffffa0ff0f7424 */ /* 0x000fe400078e00ff */
[----:B------:R-:W-:Y:S01]  /*1d90*/  FMUL.FTZ R26, R26, UR4 ;  /* 0x000000041a1a7c20 */ /* 0x000fe20008410000 */
[----:B------:R-:W-:Y:S01]  /*1da0*/  FMUL.FTZ R27, R27, UR4 ;  /* 0x000000041b1b7c20 */ /* 0x000fe20008410000 */
[----:B------:R-:W-:Y:S01]  /*1db0*/  FMUL.FTZ R30, R30, UR4 ;  /* 0x000000041e1e7c20 */ /* 0x000fe20008410000 */
[----:B------:R-:W-:Y:S02]  /*1dc0*/  IMAD R15, R72, R15, 0x61 ;  /* 0x00000061480f7424 */ /* 0x000fe400078e020f */
[----:B------:R-:W-:Y:S01]  /*1dd0*/  FMUL.FTZ R31, R31, UR4 ;  /* 0x000000041f1f7c20 */ /* 0x000fe20008410000 */
[----:B------:R-:W-:Y:S01]  /*1de0*/  FMUL.FTZ R34, R34, UR4 ;  /* 0x0000000422227c20 */ /* 0x000fe20008410000 */
[----:B------:R-:W0:Y:S01]  /*1df0*/  MUFU.TANH R26, R26 ;  /* 0x0000001a001a7308 */ /* 0x000e220000002400 */
[----:B------:R-:W-:-:S02]  /*1e00*/  IMAD R15, R18, -0x2, R15 ;  /* 0xfffffffe120f7824 */ /* 0x000fc400078e020f */
[----:B------:R-:W-:Y:S01]  /*1e10*/  FMUL.FTZ R35, R35, UR4 ;  /* 0x0000000423237c20 */ /* 0x000fe20008410000 */
[----:B------:R-:W1:Y:S01]  /*1e20*/  @P4 LDC R6, c[0x0][0x44c] ;  /* 0x00011300ff064b82 */ /* 0x000e620000000800 */
[----:B------:R-:W-:Y:S01]  /*1e30*/  FMUL.FTZ R36, R36, UR4 ;  /* 0x0000000424247c20 */ /* 0x000fe20008410000 */
[----:B------:R-:W-:Y:S01]  /*1e40*/  FMUL.FTZ R38, R38, UR4 ;  /* 0x0000000426267c20 */ /* 0x000fe20008410000 */
[----:B------:R-:W-:Y:S01]  /*1e50*/  IADD3 R12, -R170, R15, R171 ;  /* 0x0000000faa0c7210 */ /* 0x000fe20007ffe1ab */
[----:B------:R-:W-:Y:S01]  /*1e60*/  FMUL.FTZ R8, R25, UR4 ;  /* 0x0000000419087c20 */ /* 0x000fe20008410000 */
[----:B------:R-:W2:Y:S01]  /*1e70*/  MUFU.TANH R27, R27 ;  /* 0x0000001b001b7308 */ /* 0x000ea20000002400 */
[----:B------:R-:W-:Y:S01]  /*1e80*/  FMUL.FTZ R46, R46, UR4 ;  /* 0x000000042e2e7c20 */ /* 0x000fe20008410000 */
[----:B------:R-:W-:Y:S01]  /*1e90*/  FMUL.FTZ R39, R39, UR4 ;  /* 0x0000000427277c20 */ /* 0x000fe20008410000 */
[----:B------:R-:W3:Y:S01]  /*1ea0*/  @P4 LDC R13, c[0x0][0x450] ;  /* 0x00011400ff0d4b82 */ /* 0x000ee20000000800 */
[----:B------:R-:W-:Y:S01]  /*1eb0*/  FMUL.FTZ R50, R50, UR4 ;  /* 0x0000000432327c20 */ /* 0x000fe20008410000 */
[----:B------:R-:W-:Y:S01]  /*1ec0*/  FMUL.FTZ R42, R42, UR4 ;  /* 0x000000042a2a7c20 */ /* 0x000fe20008410000 */
[----:B------:R-:W-:Y:S01]  /*1ed0*/  FMUL.FTZ R54, R54, UR4 ;  /* 0x0000000436367c20 */ /* 0x000fe20008410000 */
[----:B------:R-:W-:Y:S01]  /*1ee0*/  FMUL.FTZ R43, R43, UR4 ;  /* 0x000000042b2b7c20 */ /* 0x000fe20008410000 */
[----:B------:R-:W4:Y:S01]  /*1ef0*/  MUFU.TANH R30, R30 ;  /* 0x0000001e001e7308 */ /* 0x000f220000002400 */
[----:B------:R-:W-:Y:S01]  /*1f00*/  FMUL.FTZ R47, R47, UR4 ;  /* 0x000000042f2f7c20 */ /* 0x000fe20008410000 */
[----:B------:R-:W-:Y:S01]  /*1f10*/  FMUL.FTZ R51, R51, UR4 ;  /* 0x0000000433337c20 */ /* 0x000fe20008410000 */
[----:B------:R-:W-:Y:S01]  /*1f20*/  FMUL.FTZ R55, R55, UR4 ;  /* 0x0000000437377c20 */ /* 0x000fe20008410000 */
[----:B------:R-:W-:Y:S01]  /*1f30*/  FMUL.FTZ R58, R58, UR4 ;  /* 0x000000043a3a7c20 */ /* 0x000fe20008410000 */
[----:B------:R-:W-:Y:S01]  /*1f40*/  FMUL.FTZ R59, R59, UR4 ;  /* 0x000000043b3b7c20 */ /* 0x000fe20008410000 */
[----:B------:R-:W-:Y:S01]  /*1f50*/  FMUL.FTZ R62, R62, UR4 ;  /* 0x000000043e3e7c20 */ /* 0x000fe20008410000 */
[----:B------:R-:W-:Y:S01]  /*1f60*/  FMUL.FTZ R63, R63, UR4 ;  /* 0x000000043f3f7c20 */ /* 0x000fe20008410000 */
[----:B------:R-:W5:Y:S01]  /*1f70*/  MUFU.TANH R31, R31 ;  /* 0x0000001f001f7308 */ /* 0x000f620000002400 */
[----:B------:R-:W-:Y:S01]  /*1f80*/  FMUL.FTZ R66, R66, UR4 ;  /* 0x0000000442427c20 */ /* 0x000fe20008410000 */
[----:B------:R-:W-:Y:S01]  /*1f90*/  FMUL.FTZ R67, R67, UR4 ;  /* 0x0000000443437c20 */ /* 0x000fe20008410000 */
[----:B-1----:R-:W-:-:S04]  /*1fa0*/  @P4 IMAD.HI.U32 R6, R9, R6, RZ ;  /* 0x0000000609064227 */ /* 0x002fc800078e00ff */
[----:B------:R-:W-:Y:S01]  /*1fb0*/  FMUL.FTZ R70, R70, UR4 ;  /* 0x0000000446467c20 */ /* 0x000fe20008410000 */
[----:B------:R-:W-:Y:S01]  /*1fc0*/  FMUL.FTZ R71, R71, UR4 ;  /* 0x0000000447477c20 */ /* 0x000fe20008410000 */
[----:B------:R-:W-:Y:S01]  /*1fd0*/  FMUL.FTZ R7, R24, UR4 ;  /* 0x0000000418077c20 */ /* 0x000fe20008410000 */
[----:B------:R-:W-:Y:S01]  /*1fe0*/  FMUL.FTZ R11, R28, UR4 ;  /* 0x000000041c0b7c20 */ /* 0x000fe20008410000 */
[----:B------:R-:W-:Y:S01]  /*1ff0*/  MUFU.TANH R34, R34 ;  /* 0x0000002200227308 */ /* 0x000fe20000002400 */
[----:B------:R-:W-:Y:S01]  /*2000*/  FMUL.FTZ R10, R29, UR4 ;  /* 0x000000041d0a7c20 */ /* 0x000fe20008410000 */
[----:B------:R-:W-:Y:S01]  /*2010*/  FMUL.FTZ R32, R32, UR4 ;  /* 0x0000000420207c20 */ /* 0x000fe20008410000 */
[----:B---3--:R-:W-:Y:S01]  /*2020*/  @P4 SHF.R.U32.HI R9, RZ, R13, R6 ;  /* 0x0000000dff094219 */ /* 0x008fe20000011606 */
[----:B------:R-:W-:Y:S02]  /*2030*/  IMAD R6, R72, -0x60, R171 ;  /* 0xffffffa048067824 */ /* 0x000fe400078e02ab */
[----:B------:R-:W-:Y:S01]  /*2040*/  FMUL.FTZ R33, R33, UR4 ;  /* 0x0000000421217c20 */ /* 0x000fe20008410000 */
[----:B------:R-:W-:Y:S01]  /*2050*/  FMUL.FTZ R37, R37, UR4 ;  /* 0x0000000425257c20 */ /* 0x000fe20008410000 */
[----:B------:R-:W-:Y:S01]  /*2060*/  FMUL.FTZ R40, R40, UR4 ;  /* 0x0000000428287c20 */ /* 0x000fe20008410000 */
[----:B------:R-:W1:Y:S01]  /*2070*/  SHFL.IDX PT, R14, R9, 0x1, 0x1c1f ;  /* 0x003c1f00090e7f89 */ /* 0x000e6200000e0000 */
[----:B------:R-:W-:Y:S01]  /*2080*/  VIADD R13, R6, 0x60 ;  /* 0x00000060060d7836 */ /* 0x000fe20000000000 */
[----:B------:R-:W3:Y:S01]  /*2090*/  MUFU.TANH R35, R35 ;  /* 0x0000002300237308 */ /* 0x000ee20000002400 */
[----:B------:R-:W-:Y:S01]  /*20a0*/  FMUL.FTZ R41, R41, UR4 ;  /* 0x0000000429297c20 */ /* 0x000fe20008410000 */
[----:B------:R-:W5:Y:S01]  /*20b0*/  SHFL.IDX PT, R9, R9, RZ, 0x1c1f ;  /* 0x001c1fff09097589 */ /* 0x000f6200000e0000 */
[----:B------:R-:W-:-:S02]  /*20c0*/  IMAD R13, R18, -0x2, R13 ;  /* 0xfffffffe120d7824 */ /* 0x000fc400078e020d */
        /* <DEDUP_REMOVED lines=14> */
[----:B------:R-:W-:Y:S01]  /*21b0*/  FMUL.FTZ R68, R68, UR4 ;  /* 0x0000000444447c20 */ /* 0x000fe20008410000 */
[----:B------:R-:W-:Y:S01]  /*21c0*/  FMUL.FTZ R69, R69, UR4 ;  /* 0x0000000445457c20 */ /* 0x000fe20008410000 */
[----:B------:R-:W-:Y:S01]  /*21d0*/  ULDC UR4, c[0x0][0x988] ;  /* 0x0002620000047ab9 */ /* 0x000fe20000000800 */
[----:B-1----:R-:W-:-:S03]  /*21e0*/  VIADDMNMX R14, R14, R12, R13, PT ;  /* 0x0000000c0e0e7246 */ /* 0x002fc6000380010d */
[----:B------:R4:W-:Y:S01]  /*21f0*/  MUFU.TANH R84, R46 ;  /* 0x0000002e00547308 */ /* 0x0009e20000002400 */
[C---:B------:R-:W-:Y:S02]  /*2200*/  ISETP.GT.AND P1, PT, R14.reuse, RZ, PT ;  /* 0x000000ff0e00720c */ /* 0x040fe40003f24270 */
[C---:B------:R-:W-:Y:S02]  /*2210*/  ISETP.GT.AND P2, PT, R14.reuse, 0x1, PT ;  /* 0x000000010e00780c */ /* 0x040fe40003f44270 */
[----:B------:R-:W-:Y:S02]  /*2220*/  ISETP.GT.AND P3, PT, R14, 0x8, PT ;  /* 0x000000080e00780c */ /* 0x000fe40003f64270 */
[----:B0-----:R-:W-:Y:S01]  /*2230*/  FSEL R36, R26, -INF , P1 ;  /* 0xff8000001a247808 */ /* 0x001fe20000800000 */
[----:B------:R-:W0:Y:S01]  /*2240*/  MUFU.TANH R39, R39 ;  /* 0x0000002700277308 */ /* 0x000e220000002400 */
[----:B--2---:R-:W-:Y:S02]  /*2250*/  FSEL R15, R27, -INF , P2 ;  /* 0xff8000001b0f7808 */ /* 0x004fe40001000000 */
[----:B------:R-:W-:-:S02]  /*2260*/  ISETP.GT.AND P1, PT, R14, 0x9, PT ;  /* 0x000000090e00780c */ /* 0x000fc40003f24270 */
[----:B----4-:R-:W-:Y:S02]  /*2270*/  FSEL R46, R30, -INF , P3 ;  /* 0xff8000001e2e7808 */ /* 0x010fe40001800000 */
[----:B------:R-:W-:Y:S01]  /*2280*/  FMNMX.FTZ R21, R36, R15, !PT ;  /* 0x0000000f24157209 */ /* 0x000fe20007810000 */
[----:B------:R1:W-:Y:S01]  /*2290*/  MUFU.TANH R88, R50 ;  /* 0x0000003200587308 */ /* 0x0003e20000002400 */
[----:B------:R-:W-:Y:S02]  /*22a0*/  ISETP.GT.AND P2, PT, R14, 0x10, PT ;  /* 0x000000100e00780c */ /* 0x000fe40003f44270 */
[----:B------:R-:W-:Y:S02]  /*22b0*/  FMNMX.FTZ R21, R46, R21, !PT ;  /* 0x000000152e157209 */ /* 0x000fe40007810000 */
[----:B-----5:R-:W-:Y:S01]  /*22c0*/  VIADDMNMX R12, R9, R12, R13, PT ;  /* 0x0000000c090c7246 */ /* 0x020fe2000380010d */
[----:B------:R-:W-:Y:S01]  /*22d0*/  IMAD.U32 R9, RZ, RZ, UR4 ;  /* 0x00000004ff097e24 */ /* 0x000fe2000f8e00ff */
[----:B------:R-:W-:Y:S01]  /*22e0*/  R2UR UR4, R0 ;  /* 0x00000000000472ca */ /* 0x000fe200000e0000 */
[----:B------:R-:W2:Y:S01]  /*22f0*/  MUFU.TANH R42, R42 ;  /* 0x0000002a002a7308 */ /* 0x000ea20000002400 */
[----:B-1----:R-:W-:-:S02]  /*2300*/  FSEL R50, R31, -INF , P1 ;  /* 0xff8000001f327808 */ /* 0x002fc40000800000 */
[----:B------:R-:W-:Y:S01]  /*2310*/  ISETP.GT.AND P1, PT, R14, 0x11, PT ;  /* 0x000000110e00780c */ /* 0x000fe20003f24270 */
[----:B------:R-:W1:Y:S01]  /*2320*/  @P4 LDC R31, c[0x0][0x44c] ;  /* 0x00011300ff1f4b82 */ /* 0x000e620000000800 */
[----:B------:R-:W-:Y:S02]  /*2330*/  FMNMX.FTZ R21, R50, R21, !PT ;  /* 0x0000001532157209 */ /* 0x000fe40007810000 */
[----:B---3--:R-:W-:Y:S01]  /*2340*/  FSEL R74, R35, -INF , P1 ;  /* 0xff800000234a7808 */ /* 0x008fe20000800000 */
[----:B------:R3:W-:Y:S01]  /*2350*/  MUFU.TANH R92, R54 ;  /* 0x00000036005c7308 */ /* 0x0007e20000002400 */
[----:B------:R-:W-:Y:S02]  /*2360*/  ISETP.GT.AND P1, PT, R14, 0x19, PT ;  /* 0x000000190e00780c */ /* 0x000fe40003f24270 */
[----:B------:R-:W-:Y:S01]  /*2370*/  ISETP.GT.AND P3, PT, R12, 0x8, PT ;  /* 0x000000080c00780c */ /* 0x000fe20003f64270 */
[----:B------:R-:W4:Y:S01]  /*2380*/  @P4 LDC R35, c[0x0][0x450] ;  /* 0x00011400ff234b82 */ /* 0x000f220000000800 */
[----:B0-----:R-:W-:Y:S01]  /*2390*/  FSEL R78, R39, -INF , P1 ;  /* 0xff800000274e7808 */ /* 0x001fe20000800000 */
[----:B------:R-:W-:Y:S01]  /*23a0*/  UIADD3 UR4, UR4, 0x2a840, URZ ;  /* 0x0002a84004047890 */ /* 0x000fe2000fffe03f */
[----:B------:R-:W-:Y:S01]  /*23b0*/  ISETP.GT.AND P1, PT, R14, 0x21, PT ;  /* 0x000000210e00780c */ /* 0x000fe20003f24270 */
[----:B------:R-:W0:Y:S01]  /*23c0*/  MUFU.TANH R43, R43 ;  /* 0x0000002b002b7308 */ /* 0x000e220000002400 */
[----:B---3--:R-:W-:Y:S01]  /*23d0*/  FSEL R54, R34, -INF , P2 ;  /* 0xff80000022367808 */ /* 0x008fe20001000000 */
[----:B------:R-:W-:Y:S01]  /*23e0*/  UPRMT UR4, UR42, 0x654, UR4 ;  /* 0x000006542a047896 */ /* 0x000fe20008000004 */
[----:B------:R-:W-:-:S02]  /*23f0*/  ISETP.GT.AND P2, PT, R14, 0x18, PT ;  /* 0x000000180e00780c */ /* 0x000fc40003f44270 */
[----:B------:R-:W-:Y:S02]  /*2400*/  FMNMX.FTZ R21, R54, R21, !PT ;  /* 0x0000001536157209 */ /* 0x000fe40007810000 */
[----:B------:R-:W-:Y:S01]  /*2410*/  FSEL R76, R38, -INF , P2 ;  /* 0xff800000264c7808 */ /* 0x000fe20001000000 */
[----:B------:R-:W3:Y:S01]  /*2420*/  MUFU.TANH R47, R47 ;  /* 0x0000002f002f7308 */ /* 0x000ee20000002400 */
[----:B------:R-:W-:Y:S02]  /*2430*/  FMNMX.FTZ R21, R74, R21, !PT ;  /* 0x000000154a157209 */ /* 0x000fe40007810000 */
[----:B------:R-:W-:Y:S01]  /*2440*/  ISETP.GT.AND P2, PT, R14, 0x20, PT ;  /* 0x000000200e00780c */ /* 0x000fe20003f44270 */
[----:B------:R-:W-:Y:S01]  /*2450*/  SYNCS.ARRIVE.TRANS64.RED.A1T0 RZ, [UR4], RZ ;  /* 0x000000ffffff79a7 */ /* 0x000fe20008100404 */
[----:B------:R-:W-:Y:S02]  /*2460*/  FMNMX.FTZ R21, R76, R21, !PT ;  /* 0x000000154c157209 */ /* 0x000fe40007810000 */
[----:B--2---:R-:W-:Y:S01]  /*2470*/  FSEL R80, R42, -INF , P2 ;  /* 0xff8000002a507808 */ /* 0x004fe20001000000 */
[----:B------:R-:W2:Y:S01]  /*2480*/  MUFU.TANH R51, R51 ;  /* 0x0000003300337308 */ /* 0x000ea20000002400 */
[----:B------:R-:W-:-:S02]  /*2490*/  FMNMX.FTZ R21, R78, R21, !PT ;  /* 0x000000154e157209 */ /* 0x000fc40007810000 */
[----:B------:R-:W-:Y:S02]  /*24a0*/  ISETP.GT.AND P2, PT, R14, 0x28, PT ;  /* 0x000000280e00780c */ /* 0x000fe40003f44270 */
[----:B0-----:R-:W-:Y:S02]  /*24b0*/  FSEL R82, R43, -INF , P1 ;  /* 0xff8000002b527808 */ /* 0x001fe40000800000 */
[----:B------:R-:W-:Y:S01]  /*24c0*/  FMNMX.FTZ R21, R80, R21, !PT ;  /* 0x0000001550157209 */ /* 0x000fe20007810000 */
[----:B------:R-:W0:Y:S01]  /*24d0*/  MUFU.TANH R55, R55 ;  /* 0x0000003700377308 */ /* 0x000e220000002400 */
[----:B------:R-:W-:Y:S02]  /*24e0*/  ISETP.GT.AND P1, PT, R14, 0x29, PT ;  /* 0x000000290e00780c */ /* 0x000fe40003f24270 */
[----:B------:R-:W-:Y:S02]  /*24f0*/  FSEL R84, R84, -INF , P2 ;  /* 0xff80000054547808 */ /* 0x000fe40001000000 */
[----:B------:R-:W-:-:S02]  /*2500*/  FMNMX.FTZ R21, R82, R21, !PT ;  /* 0x0000001552157209 */ /* 0x000fc40007810000 */
[----:B------:R-:W-:Y:S01]  /*2510*/  ISETP.GT.AND P2, PT, R14, 0x30, PT ;  /* 0x000000300e00780c */ /* 0x000fe20003f44270 */
[----:B------:R-:W-:Y:S01]  /*2520*/  MUFU.TANH R58, R58 ;  /* 0x0000003a003a7308 */ /* 0x000fe20000002400 */
[----:B---3--:R-:W-:Y:S02]  /*2530*/  FSEL R86, R47, -INF , P1 ;  /* 0xff8000002f567808 */ /* 0x008fe40000800000 */
[----:B------:R-:W-:Y:S02]  /*2540*/  FMNMX.FTZ R21, R84, R21, !PT ;  /* 0x0000001554157209 */ /* 0x000fe40007810000 */
[----:B------:R-:W-:Y:S02]  /*2550*/  ISETP.GT.AND P1, PT, R14, 0x31, PT ;  /* 0x000000310e00780c */ /* 0x000fe40003f24270 */
[----:B------:R-:W-:Y:S01]  /*2560*/  FSEL R88, R88, -INF , P2 ;  /* 0xff80000058587808 */ /* 0x000fe20001000000 */
[----:B------:R-:W3:Y:S01]  /*2570*/  MUFU.TANH R59, R59 ;  /* 0x0000003b003b7308 */ /* 0x000ee20000002400 */
[----:B------:R-:W-:-:S02]  /*2580*/  FMNMX.FTZ R21, R86, R21, !PT ;  /* 0x0000001556157209 */ /* 0x000fc40007810000 */
[----:B------:R-:W-:Y:S02]  /*2590*/  ISETP.GT.AND P2, PT, R14, 0x38, PT ;  /* 0x000000380e00780c */ /* 0x000fe40003f44270 */
[----:B--2---:R-:W-:Y:S02]  /*25a0*/  FSEL R90, R51, -INF , P1 ;  /* 0xff800000335a7808 */ /* 0x004fe40000800000 */
[----:B------:R-:W-:Y:S01]  /*25b0*/  FMNMX.FTZ R21, R88, R21, !PT ;  /* 0x0000001558157209 */ /* 0x000fe20007810000 */
[----:B------:R-:W2:Y:S01]  /*25c0*/  MUFU.TANH R62, R62 ;  /* 0x0000003e003e7308 */ /* 0x000ea20000002400 */
[----:B------:R-:W-:Y:S02]  /*25d0*/  ISETP.GT.AND P1, PT, R14, 0x39, PT ;  /* 0x000000390e00780c */ /* 0x000fe40003f24270 */
[----:B------:R-:W-:Y:S02]  /*25e0*/  FSEL R92, R92, -INF , P2 ;  /* 0xff8000005c5c7808 */ /* 0x000fe40001000000 */
[----:B------:R-:W-:-:S02]  /*25f0*/  FMNMX.FTZ R21, R90, R21, !PT ;  /* 0x000000155a157209 */ /* 0x000fc40007810000 */
[----:B------:R-:W-:Y:S01]  /*2600*/  ISETP.GT.AND P2, PT, R14, 0x40, PT ;  /* 0x000000400e00780c */ /* 0x000fe20003f44270 */
[----:B------:R-:W5:Y:S01]  /*2610*/  MUFU.TANH R63, R63 ;  /* 0x0000003f003f7308 */ /* 0x000f620000002400 */
[----:B0-----:R-:W-:Y:S02]  /*2620*/  FSEL R94, R55, -INF , P1 ;  /* 0xff800000375e7808 */ /* 0x001fe40000800000 */
[----:B------:R-:W-:Y:S02]  /*2630*/  FMNMX.FTZ R21, R92, R21, !PT ;  /* 0x000000155c157209 */ /* 0x000fe40007810000 */
[----:B------:R-:W-:Y:S02]  /*2640*/  ISETP.GT.AND P1, PT, R14, 0x41, PT ;  /* 0x000000410e00780c */ /* 0x000fe40003f24270 */
[----:B------:R-:W-:Y:S01]  /*2650*/  FMNMX.FTZ R21, R94, R21, !PT ;  /* 0x000000155e157209 */ /* 0x000fe20007810000 */
[----:B------:R0:W1:Y:S01]  /*2660*/  MUFU.TANH R6, R66 ;  /* 0x0000004200067308 */ /* 0x0000620000002400 */
[----:B---3--:R-:W-:-:S02]  /*2670*/  FSEL R96, R59, -INF , P1 ;  /* 0xff8000003b607808 */ /* 0x008fc40000800000 */
[----:B------:R-:W-:-:S05]  /*2680*/  ISETP.GT.AND P1, PT, R14, 0x49, PT ;  /* 0x000000490e00780c */ /* 0x000fca0003f24270 */
[----:B------:R-:W3:Y:S01]  /*2690*/  MUFU.TANH R67, R67 ;  /* 0x0000004300437308 */ /* 0x000ee20000002400 */
[----:B0-----:R-:W-:Y:S02]  /*26a0*/  FSEL R66, R58, -INF , P2 ;  /* 0xff8000003a427808 */ /* 0x001fe40001000000 */
[----:B------:R-:W-:Y:S02]  /*26b0*/  ISETP.GT.AND P2, PT, R14, 0x48, PT ;  /* 0x000000480e00780c */ /* 0x000fe40003f44270 */
[----:B------:R-:W-:Y:S02]  /*26c0*/  FMNMX.FTZ R21, R66, R21, !PT ;  /* 0x0000001542157209 */ /* 0x000fe40007810000 */
[----:B--2---:R-:W-:Y:S01]  /*26d0*/  FSEL R98, R62, -INF , P2 ;  /* 0xff8000003e627808 */ /* 0x004fe20001000000 */
[----:B------:R1:W0:Y:S01]  /*26e0*/  MUFU.TANH R104, R70 ;  /* 0x0000004600687308 */ /* 0x0002220000002400 */
[----:B------:R-:W-:Y:S02]  /*26f0*/  FMNMX.FTZ R21, R96, R21, !PT ;  /* 0x0000001560157209 */ /* 0x000fe40007810000 */
[----:B------:R-:W-:-:S02]  /*2700*/  ISETP.GT.AND P2, PT, R14, 0x50, PT ;  /* 0x000000500e00780c */ /* 0x000fc40003f44270 */
[----:B-----5:R-:W-:Y:S02]  /*2710*/  FSEL R100, R63, -INF , P1 ;  /* 0xff8000003f647808 */ /* 0x020fe40000800000 */
[----:B------:R-:W-:Y:S01]  /*2720*/  FMNMX.FTZ R21, R98, R21, !PT ;  /* 0x0000001562157209 */ /* 0x000fe20007810000 */
[----:B------:R-:W2:Y:S01]  /*2730*/  MUFU.TANH R71, R71 ;  /* 0x0000004700477308 */ /* 0x000ea20000002400 */
[----:B------:R-:W-:Y:S02]  /*2740*/  ISETP.GT.AND P1, PT, R14, 0x51, PT ;  /* 0x000000510e00780c */ /* 0x000fe40003f24270 */
[----:B-1----:R-:W-:Y:S02]  /*2750*/  FSEL R70, R6, -INF , P2 ;  /* 0xff80000006467808 */ /* 0x002fe40001000000 */
[----:B------:R-:W-:Y:S02]  /*2760*/  FMNMX.FTZ R21, R100, R21, !PT ;  /* 0x0000001564157209 */ /* 0x000fe40007810000 */
[----:B------:R-:W-:Y:S01]  /*2770*/  ISETP.GT.AND P2, PT, R14, 0x58, PT ;  /* 0x000000580e00780c */ /* 0x000fe20003f44270 */
[----:B------:R-:W-:Y:S01]  /*2780*/  MUFU.TANH R7, R7 ;  /* 0x0000000700077308 */ /* 0x000fe20000002400 */
[----:B---3--:R-:W-:-:S02]  /*2790*/  FSEL R102, R67, -INF , P1 ;  /* 0xff80000043667808 */ /* 0x008fc40000800000 */
[----:B------:R-:W-:Y:S02]  /*27a0*/  FMNMX.FTZ R21, R70, R21, !PT ;  /* 0x0000001546157209 */ /* 0x000fe40007810000 */
[----:B------:R-:W-:Y:S02]  /*27b0*/  ISETP.GT.AND P1, PT, R14, 0x59, PT ;  /* 0x000000590e00780c */ /* 0x000fe40003f24270 */
[----:B0-----:R-:W-:Y:S01]  /*27c0*/  FSEL R104, R104, -INF , P2 ;  /* 0xff80000068687808 */ /* 0x001fe20001000000 */
[----:B------:R-:W0:Y:S01]  /*27d0*/  MUFU.TANH R8, R8 ;  /* 0x0000000800087308 */ /* 0x000e220000002400 */
[----:B------:R-:W-:Y:S02]  /*27e0*/  FMNMX.FTZ R21, R102, R21, !PT ;  /* 0x0000001566157209 */ /* 0x000fe40007810000 */
[----:B--2---:R-:W-:Y:S02]  /*27f0*/  FSEL R6, R71, -INF , P1 ;  /* 0xff80000047067808 */ /* 0x004fe40000800000 */
[----:B------:R-:W-:-:S02]  /*2800*/  FMNMX.FTZ R21, R104, R21, !PT ;  /* 0x0000001568157209 */ /* 0x000fc40007810000 */
[----:B------:R-:W-:Y:S01]  /*2810*/  ISETP.GT.AND P1, PT, R12, RZ, PT ;  /* 0x000000ff0c00720c */ /* 0x000fe20003f24270 */
[----:B------:R-:W1:Y:S01]  /*2820*/  MUFU.TANH R11, R11 ;  /* 0x0000000b000b7308 */ /* 0x000e620000002400 */
[----:B------:R-:W-:Y:S02]  /*2830*/  FMNMX.FTZ R21, R6, R21, !PT ;  /* 0x0000001506157209 */ /* 0x000fe40007810000 */
[----:B------:R-:W-:-:S03]  /*2840*/  ISETP.GT.AND P2, PT, R12, 0x1, PT ;  /* 0x000000010c00780c */ /* 0x000fc60003f44270 */
[----:B------:R-:W2:Y:S02]  /*2850*/  SHFL.BFLY PT, R14, R21, 0x2, 0x1f ;  /* 0x0c401f00150e7f89 */ /* 0x000ea400000e0000 */
[----:B------:R-:W-:Y:S01]  /*2860*/  MUFU.TANH R10, R10 ;  /* 0x0000000a000a7308 */ /* 0x000fe20000002400 */
[----:B0-----:R-:W-:Y:S02]  /*2870*/  FSEL R8, R8, -INF , P2 ;  /* 0xff80000008087808 */ /* 0x001fe40001000000 */
[----:B------:R-:W-:-:S05]  /*2880*/  ISETP.GT.AND P2, PT, R12, 0x10, PT ;  /* 0x000000100c00780c */ /* 0x000fca0003f44270 */
[----:B------:R0:W3:Y:S01]  /*2890*/  MUFU.TANH R28, R32 ;  /* 0x00000020001c7308 */ /* 0x0000e20000002400 */
[----:B-1----:R-:W-:Y:S02]  /*28a0*/  FSEL R24, R11, -INF , P3 ;  /* 0xff8000000b187808 */ /* 0x002fe40001800000 */
[----:B------:R-:W-:-:S05]  /*28b0*/  ISETP.GT.AND P3, PT, R12, 0x18, PT ;  /* 0x000000180c00780c */ /* 0x000fca0003f64270 */
[----:B------:R-:W1:Y:S01]  /*28c0*/  MUFU.TANH R33, R33 ;  /* 0x0000002100217308 */ /* 0x000e620000002400 */
[----:B0-----:R-:W-:Y:S02]  /*28d0*/  FSEL R32, R25, -INF , P3 ;  /* 0xff80000019207808 */ /* 0x001fe40001800000 */
[----:B--2---:R-:W-:-:S05]  /*28e0*/  FMNMX.FTZ R14, R21, R14, !PT ;  /* 0x0000000e150e7209 */ /* 0x004fca0007810000 */
[----:B------:R-:W0:Y:S01]  /*28f0*/  MUFU.TANH R37, R37 ;  /* 0x0000002500257308 */ /* 0x000e220000002400 */
[----:B---3--:R-:W-:Y:S01]  /*2900*/  FSEL R28, R28, -INF , P2 ;  /* 0xff8000001c1c7808 */ /* 0x008fe20001000000 */
[----:B------:R-:W2:Y:S06]  /*2910*/  SHFL.BFLY PT, R21, R14, 0x1, 0x1f ;  /* 0x0c201f000e157f89 */ /* 0x000eac00000e0000 */
[----:B------:R-:W3:Y:S08]  /*2920*/  MUFU.TANH R40, R40 ;  /* 0x0000002800287308 */ /* 0x000ef00000002400 */
[----:B------:R-:W5:Y:S08]  /*2930*/  MUFU.TANH R41, R41 ;  /* 0x0000002900297308 */ /* 0x000f700000002400 */
[----:B------:R-:W4:Y:S01]  /*2940*/  MUFU.TANH R44, R44 ;  /* 0x0000002c002c7308 */ /* 0x000f220000002400 */
[----:B--2---:R-:W-:-:S02]  /*2950*/  FMNMX.FTZ R20, R14, R21, !PT ;  /* 0x000000150e147209 */ /* 0x004fc40007810000 */
[----:B------:R-:W-:Y:S02]  /*2960*/  FSEL R14, R7, -INF , P1 ;  /* 0xff800000070e7808 */ /* 0x000fe40000800000 */
[----:B------:R-:W-:-:S03]  /*2970*/  ISETP.GT.AND P1, PT, R12, 0x9, PT ;  /* 0x000000090c00780c */ /* 0x000fc60003f24270 */
[----:B------:R-:W2:Y:S01]  /*2980*/  MUFU.TANH R42, R45 ;  /* 0x0000002d002a7308 */ /* 0x000ea20000002400 */
[----:B------:R-:W-:Y:S02]  /*2990*/  FMNMX.FTZ R7, R14, R8, !PT ;  /* 0x000000080e077209 */ /* 0x000fe40007810000 */
[----:B------:R-:W-:Y:S01]  /*29a0*/  FSEL R26, R10, -INF , P1 ;  /* 0xff8000000a1a7808 */ /* 0x000fe20000800000 */
[----:B------:R-:W-:Y:S01]  /*29b0*/  FMUL.FTZ R10, R20, R9 ;  /* 0x00000009140a7220 */ /* 0x000fe20000410000 */
[----:B------:R-:W-:Y:S02]  /*29c0*/  FMNMX.FTZ R7, R24, R7, !PT ;  /* 0x0000000718077209 */ /* 0x000fe40007810000 */
[----:B------:R-:W-:Y:S01]  /*29d0*/  ISETP.GT.AND P1, PT, R12, 0x11, PT ;  /* 0x000000110c00780c */ /* 0x000fe20003f24270 */
[----:B------:R-:W2:Y:S01]  /*29e0*/  MUFU.TANH R48, R48 ;  /* 0x0000003000307308 */ /* 0x000ea20000002400 */
[----:B------:R-:W-:Y:S02]  /*29f0*/  FMNMX.FTZ R7, R26, R7, !PT ;  /* 0x000000071a077209 */ /* 0x000fe40007810000 */
[----:B-1----:R-:W-:-:S02]  /*2a00*/  FSEL R30, R33, -INF , P1 ;  /* 0xff800000211e7808 */ /* 0x002fc40000800000 */
[----:B------:R-:W-:Y:S02]  /*2a10*/  FMNMX.FTZ R7, R28, R7, !PT ;  /* 0x000000071c077209 */ /* 0x000fe40007810000 */
[----:B------:R-:W-:Y:S01]  /*2a20*/  FSETP.NEU.FTZ.AND P2, PT, R20, -INF , PT ;  /* 0xff8000001400780b */ /* 0x000fe20003f5d000 */
[----:B------:R-:W1:Y:S01]  /*2a30*/  MUFU.TANH R49, R49 ;  /* 0x0000003100317308 */ /* 0x000e620000002400 */
[----:B------:R-:W-:Y:S02]  /*2a40*/  ISETP.GT.AND P1, PT, R12, 0x19, PT ;  /* 0x000000190c00780c */ /* 0x000fe40003f24270 */
[----:B------:R-:W-:Y:S02]  /*2a50*/  FMNMX.FTZ R7, R30, R7, !PT ;  /* 0x000000071e077209 */ /* 0x000fe40007810000 */
[----:B------:R-:W-:Y:S02]  /*2a60*/  FSEL R33, R10, RZ, P2 ;  /* 0x000000ff0a217208 */ /* 0x000fe40001000000 */
[----:B------:R-:W-:Y:S01]  /*2a70*/  ISETP.GT.AND P2, PT, R12, 0x20, PT ;  /* 0x000000200c00780c */ /* 0x000fe20003f44270 */
[----:B------:R-:W1:Y:S01]  /*2a80*/  MUFU.TANH R52, R52 ;  /* 0x0000003400347308 */ /* 0x000e620000002400 */
[----:B0-----:R-:W-:Y:S01]  /*2a90*/  FSEL R34, R37, -INF , P1 ;  /* 0xff80000025227808 */ /* 0x001fe20000800000 */
[--C-:B------:R-:W-:Y:S01]  /*2aa0*/  FFMA.FTZ R157, R36, R9, -R33.reuse ;  /* 0x00000009249d7223 */ /* 0x100fe20000010821 */
[----:B------:R-:W-:Y:S01]  /*2ab0*/  FMNMX.FTZ R7, R32, R7, !PT ;  /* 0x0000000720077209 */ /* 0x000fe20007810000 */
[-CC-:B------:R-:W-:Y:S01]  /*2ac0*/  FFMA.FTZ R10, R46, R9.reuse, -R33.reuse ;  /* 0x000000092e0a7223 */ /* 0x180fe20000010821 */
[----:B------:R-:W-:Y:S01]  /*2ad0*/  ISETP.GT.AND P1, PT, R12, 0x21, PT ;  /* 0x000000210c00780c */ /* 0x000fe20003f24270 */
[--C-:B------:R-:W-:Y:S01]  /*2ae0*/  FFMA.FTZ R11, R50, R9, -R33.reuse ;  /* 0x00000009320b7223 */ /* 0x100fe20000010821 */
[----:B---3--:R-:W-:Y:S01]  /*2af0*/  FSEL R36, R40, -INF , P2 ;  /* 0xff80000028247808 */ /* 0x008fe20001000000 */
[----:B------:R-:W0:Y:S01]  /*2b00*/  MUFU.TANH R53, R53 ;  /* 0x0000003500357308 */ /* 0x000e220000002400 */
[----:B------:R-:W-:Y:S01]  /*2b10*/  FMNMX.FTZ R7, R34, R7, !PT ;  /* 0x0000000722077209 */ /* 0x000fe20007810000 */
[-CC-:B------:R-:W-:Y:S01]  /*2b20*/  FFMA.FTZ R15, R15, R9.reuse, -R33.reuse ;  /* 0x000000090f0f7223 */ /* 0x180fe20000010821 */
[----:B------:R-:W-:Y:S01]  /*2b30*/  ISETP.GT.AND P2, PT, R12, 0x28, PT ;  /* 0x000000280c00780c */ /* 0x000fe20003f44270 */
[-CC-:B------:R-:W-:Y:S01]  /*2b40*/  FFMA.FTZ R74, R74, R9.reuse, -R33.reuse ;  /* 0x000000094a4a7223 */ /* 0x180fe20000010821 */
[----:B-----5:R-:W-:Y:S01]  /*2b50*/  FSEL R38, R41, -INF , P1 ;  /* 0xff80000029267808 */ /* 0x020fe20000800000 */
[--C-:B------:R-:W-:Y:S01]  /*2b60*/  FFMA.FTZ R76, R76, R9, -R33.reuse ;  /* 0x000000094c4c7223 */ /* 0x100fe20000010821 */
[----:B------:R-:W-:Y:S01]  /*2b70*/  FMNMX.FTZ R7, R36, R7, !PT ;  /* 0x0000000724077209 */ /* 0x000fe20007810000 */
[----:B------:R-:W3:Y:S01]  /*2b80*/  MUFU.TANH R56, R56 ;  /* 0x0000003800387308 */ /* 0x000ee20000002400 */
[----:B------:R-:W-:Y:S01]  /*2b90*/  ISETP.GT.AND P1, PT, R12, 0x29, PT ;  /* 0x000000290c00780c */ /* 0x000fe20003f24270 */
[-CC-:B------:R-:W-:Y:S01]  /*2ba0*/  FFMA.FTZ R78, R78, R9.reuse, -R33.reuse ;  /* 0x000000094e4e7223 */ /* 0x180fe20000010821 */
[----:B----4-:R-:W-:Y:S01]  /*2bb0*/  FSEL R40, R44, -INF , P2 ;  /* 0xff8000002c287808 */ /* 0x010fe20001000000 */
[--C-:B------:R-:W-:Y:S01]  /*2bc0*/  FFMA.FTZ R80, R80, R9, -R33.reuse ;  /* 0x0000000950507223 */ /* 0x100fe20000010821 */
[----:B------:R-:W-:Y:S01]  /*2bd0*/  FMNMX.FTZ R7, R38, R7, !PT ;  /* 0x0000000726077209 */ /* 0x000fe20007810000 */
[-CC-:B------:R-:W-:Y:S01]  /*2be0*/  FFMA.FTZ R82, R82, R9.reuse, -R33.reuse ;  /* 0x0000000952527223 */ /* 0x180fe20000010821 */
[----:B------:R-:W-:Y:S01]  /*2bf0*/  ISETP.GT.AND P2, PT, R12, 0x30, PT ;  /* 0x000000300c00780c */ /* 0x000fe20003f44270 */
[----:B------:R-:W-:Y:S01]  /*2c00*/  MUFU.TANH R57, R57 ;  /* 0x0000003900397308 */ /* 0x000fe20000002400 */
[----:B--2---:R-:W-:Y:S01]  /*2c10*/  FSEL R42, R42, -INF , P1 ;  /* 0xff8000002a2a7808 */ /* 0x004fe20000800000 */
[--C-:B------:R-:W-:Y:S01]  /*2c20*/  FFMA.FTZ R84, R84, R9, -R33.reuse ;  /* 0x0000000954547223 */ /* 0x100fe20000010821 */
[----:B------:R-:W-:Y:S01]  /*2c30*/  FMNMX.FTZ R7, R40, R7, !PT ;  /* 0x0000000728077209 */ /* 0x000fe20007810000 */
[-CC-:B------:R-:W-:Y:S01]  /*2c40*/  FFMA.FTZ R86, R86, R9.reuse, -R33.reuse ;  /* 0x0000000956567223 */ /* 0x180fe20000010821 */
[----:B------:R-:W-:Y:S01]  /*2c50*/  ISETP.GT.AND P1, PT, R12, 0x31, PT ;  /* 0x000000310c00780c */ /* 0x000fe20003f24270 */
[--C-:B------:R-:W-:Y:S01]  /*2c60*/  FFMA.FTZ R88, R88, R9, -R33.reuse ;  /* 0x0000000958587223 */ /* 0x100fe20000010821 */
[----:B------:R-:W-:Y:S01]  /*2c70*/  FSEL R44, R48, -INF , P2 ;  /* 0xff800000302c7808 */ /* 0x000fe20001000000 */
[----:B------:R-:W2:Y:S01]  /*2c80*/  MUFU.TANH R60, R60 ;  /* 0x0000003c003c7308 */ /* 0x000ea20000002400 */
[----:B------:R-:W-:Y:S01]  /*2c90*/  FMNMX.FTZ R7, R42, R7, !PT ;  /* 0x000000072a077209 */ /* 0x000fe20007810000 */
[-CC-:B------:R-:W-:Y:S01]  /*2ca0*/  FFMA.FTZ R90, R90, R9.reuse, -R33.reuse ;  /* 0x000000095a5a7223 */ /* 0x180fe20000010821 */
[----:B------:R-:W-:Y:S01]  /*2cb0*/  ISETP.GT.AND P2, PT, R12, 0x38, PT ;  /* 0x000000380c00780c */ /* 0x000fe20003f44270 */
[-CC-:B------:R-:W-:Y:S01]  /*2cc0*/  FFMA.FTZ R92, R92, R9.reuse, -R33.reuse ;  /* 0x000000095c5c7223 */ /* 0x180fe20000010821 */
[----:B-1----:R-:W-:Y:S01]  /*2cd0*/  FSEL R46, R49, -INF , P1 ;  /* 0xff800000312e7808 */ /* 0x002fe20000800000 */
[--C-:B------:R-:W-:Y:S01]  /*2ce0*/  FFMA.FTZ R94, R94, R9, -R33.reuse ;  /* 0x000000095e5e7223 */ /* 0x100fe20000010821 */
[----:B------:R-:W-:Y:S01]  /*2cf0*/  FMNMX.FTZ R7, R44, R7, !PT ;  /* 0x000000072c077209 */ /* 0x000fe20007810000 */
[----:B------:R-:W1:Y:S01]  /*2d00*/  MUFU.TANH R58, R61 ;  /* 0x0000003d003a7308 */ /* 0x000e620000002400 */
[----:B------:R-:W-:Y:S01]  /*2d10*/  ISETP.GT.AND P1, PT, R12, 0x39, PT ;  /* 0x000000390c00780c */ /* 0x000fe20003f24270 */
[-CC-:B------:R-:W-:Y:S01]  /*2d20*/  FFMA.FTZ R66, R66, R9.reuse, -R33.reuse ;  /* 0x0000000942427223 */ /* 0x180fe20000010821 */
[----:B------:R-:W-:Y:S01]  /*2d30*/  FSEL R48, R52, -INF , P2 ;  /* 0xff80000034307808 */ /* 0x000fe20001000000 */
[--C-:B------:R-:W-:Y:S01]  /*2d40*/  FFMA.FTZ R96, R96, R9, -R33.reuse ;  /* 0x0000000960607223 */ /* 0x100fe20000010821 */
[----:B------:R-:W-:Y:S01]  /*2d50*/  FMNMX.FTZ R7, R46, R7, !PT ;  /* 0x000000072e077209 */ /* 0x000fe20007810000 */
[-CC-:B------:R-:W-:Y:S01]  /*2d60*/  FFMA.FTZ R98, R98, R9.reuse, -R33.reuse ;  /* 0x0000000962627223 */ /* 0x180fe20000010821 */
[----:B------:R-:W-:Y:S01]  /*2d70*/  ISETP.GT.AND P2, PT, R12, 0x40, PT ;  /* 0x000000400c00780c */ /* 0x000fe20003f44270 */
[----:B------:R-:W4:Y:S01]  /*2d80*/  MUFU.TANH R64, R64 ;  /* 0x0000004000407308 */ /* 0x000f220000002400 */
[----:B0-----:R-:W-:Y:S01]  /*2d90*/  FSEL R50, R53, -INF , P1 ;  /* 0xff80000035327808 */ /* 0x001fe20000800000 */
[--C-:B------:R-:W-:Y:S01]  /*2da0*/  FFMA.FTZ R100, R100, R9, -R33.reuse ;  /* 0x0000000964647223 */ /* 0x100fe20000010821 */
[----:B------:R-:W-:Y:S01]  /*2db0*/  FMNMX.FTZ R7, R48, R7, !PT ;  /* 0x0000000730077209 */ /* 0x000fe20007810000 */
[-CC-:B------:R-:W-:Y:S01]  /*2dc0*/  FFMA.FTZ R70, R70, R9.reuse, -R33.reuse ;  /* 0x0000000946467223 */ /* 0x180fe20000010821 */
[----:B------:R-:W-:Y:S01]  /*2dd0*/  ISETP.GT.AND P1, PT, R12, 0x41, PT ;  /* 0x000000410c00780c */ /* 0x000fe20003f24270 */
[--C-:B------:R-:W-:Y:S01]  /*2de0*/  FFMA.FTZ R102, R102, R9, -R33.reuse ;  /* 0x0000000966667223 */ /* 0x100fe20000010821 */
[----:B---3--:R-:W-:Y:S01]  /*2df0*/  FSEL R52, R56, -INF , P2 ;  /* 0xff80000038347808 */ /* 0x008fe20001000000 */
[----:B------:R0:W-:Y:S01]  /*2e00*/  MUFU.EX2 R159, R10 ;  /* 0x0000000a009f7308 */ /* 0x0001e20000000800 */
[----:B------:R-:W-:Y:S01]  /*2e10*/  FMNMX.FTZ R7, R50, R7, !PT ;  /* 0x0000000732077209 */ /* 0x000fe20007810000 */
[-CC-:B------:R-:W-:Y:S01]  /*2e20*/  FFMA.FTZ R104, R104, R9.reuse, -R33.reuse ;  /* 0x0000000968687223 */ /* 0x180fe20000010821 */
[----:B------:R-:W-:Y:S01]  /*2e30*/  ISETP.GT.AND P2, PT, R12, 0x48, PT ;  /* 0x000000480c00780c */ /* 0x000fe20003f44270 */
[----:B------:R-:W-:Y:S01]  /*2e40*/  FFMA.FTZ R6, R6, R9, -R33 ;  /* 0x0000000906067223 */ /* 0x000fe20000010821 */
[----:B------:R-:W-:-:S02]  /*2e50*/  FMNMX.FTZ R7, R52, R7, !PT ;  /* 0x0000000734077209 */ /* 0x000fc40007810000 */
[----:B--2---:R-:W-:Y:S01]  /*2e60*/  FSEL R56, R60, -INF , P2 ;  /* 0xff8000003c387808 */ /* 0x004fe20001000000 */
[----:B------:R-:W2:Y:S01]  /*2e70*/  MUFU.TANH R62, R65 ;  /* 0x00000041003e7308 */ /* 0x000ea20000002400 */
[----:B0-----:R-:W-:Y:S01]  /*2e80*/  FFMA.FTZ R10, R54, R9, -R33 ;  /* 0x00000009360a7223 */ /* 0x001fe20000010821 */
[----:B------:R-:W-:Y:S02]  /*2e90*/  FSEL R54, R57, -INF , P1 ;  /* 0xff80000039367808 */ /* 0x000fe40000800000 */
[----:B------:R-:W-:Y:S02]  /*2ea0*/  ISETP.GT.AND P1, PT, R12, 0x49, PT ;  /* 0x000000490c00780c */ /* 0x000fe40003f24270 */
[----:B------:R-:W-:Y:S02]  /*2eb0*/  FMNMX.FTZ R7, R54, R7, !PT ;  /* 0x0000000736077209 */ /* 0x000fe40007810000 */
[----:B------:R-:W0:Y:S01]  /*2ec0*/  MUFU.TANH R13, R68 ;  /* 0x00000044000d7308 */ /* 0x000e220000002400 */
[----:B------:R-:W-:-:S02]  /*2ed0*/  ISETP.GT.AND P2, PT, R12, 0x50, PT ;  /* 0x000000500c00780c */ /* 0x000fc40003f44270 */
[----:B-1----:R-:W-:Y:S02]  /*2ee0*/  FSEL R58, R58, -INF , P1 ;  /* 0xff8000003a3a7808 */ /* 0x002fe40000800000 */
[----:B------:R-:W-:Y:S02]  /*2ef0*/  FMNMX.FTZ R7, R56, R7, !PT ;  /* 0x0000000738077209 */ /* 0x000fe40007810000 */
[----:B------:R-:W-:Y:S01]  /*2f00*/  ISETP.GT.AND P1, PT, R12, 0x51, PT ;  /* 0x000000510c00780c */ /* 0x000fe20003f24270 */
[----:B------:R-:W1:Y:S01]  /*2f10*/  MUFU.TANH R69, R69 ;  /* 0x0000004500457308 */ /* 0x000e620000002400 */
[----:B----4-:R-:W-:Y:S02]  /*2f20*/  FSEL R60, R64, -INF , P2 ;  /* 0xff800000403c7808 */ /* 0x010fe40001000000 */
[----:B------:R-:W-:Y:S02]  /*2f30*/  FMNMX.FTZ R7, R58, R7, !PT ;  /* 0x000000073a077209 */ /* 0x000fe40007810000 */
[----:B------:R-:W-:-:S02]  /*2f40*/  ISETP.GT.AND P2, PT, R12, 0x58, PT ;  /* 0x000000580c00780c */ /* 0x000fc40003f44270 */
[----:B--2---:R-:W-:Y:S01]  /*2f50*/  FSEL R62, R62, -INF , P1 ;  /* 0xff8000003e3e7808 */ /* 0x004fe20000800000 */
[----:B------:R2:W-:Y:S01]  /*2f60*/  MUFU.EX2 R153, R10 ;  /* 0x0000000a00997308 */ /* 0x0005e20000000800 */
[----:B------:R-:W-:Y:S02]  /*2f70*/  FMNMX.FTZ R7, R60, R7, !PT ;  /* 0x000000073c077209 */ /* 0x000fe40007810000 */
[----:B------:R-:W-:Y:S02]  /*2f80*/  ISETP.GT.AND P1, PT, R12, 0x59, PT ;  /* 0x000000590c00780c */ /* 0x000fe40003f24270 */
[----:B0-----:R-:W-:Y:S02]  /*2f90*/  FSEL R12, R13, -INF , P2 ;  /* 0xff8000000d0c7808 */ /* 0x001fe40001000000 */
[----:B------:R-:W-:Y:S01]  /*2fa0*/  FMNMX.FTZ R7, R62, R7, !PT ;  /* 0x000000073e077209 */ /* 0x000fe20007810000 */
[----:B------:R-:W-:Y:S01]  /*2fb0*/  MUFU.EX2 R106, R11 ;  /* 0x0000000b006a7308 */ /* 0x000fe20000000800 */
[----:B-1----:R-:W-:-:S02]  /*2fc0*/  FSEL R64, R69, -INF , P1 ;  /* 0xff80000045407808 */ /* 0x002fc40000800000 */
[----:B------:R-:W-:-:S04]  /*2fd0*/  FMNMX.FTZ R7, R12, R7, !PT ;  /* 0x000000070c077209 */ /* 0x000fc80007810000 */
[----:B------:R-:W-:Y:S01]  /*2fe0*/  FMNMX.FTZ R7, R64, R7, !PT ;  /* 0x0000000740077209 */ /* 0x000fe20007810000 */
[----:B------:R-:W-:Y:S04]  /*2ff0*/  MUFU.EX2 R157, R157 ;  /* 0x0000009d009d7308 */ /* 0x000fe80000000800 */
[----:B--2---:R-:W0:Y:S04]  /*3000*/  SHFL.BFLY PT, R10, R7, 0x2, 0x1f ;  /* 0x0c401f00070a7f89 */ /* 0x004e2800000e0000 */
[----:B------:R-:W1:Y:S08]  /*3010*/  MUFU.EX2 R68, R15 ;  /* 0x0000000f00447308 */ /* 0x000e700000000800 */
[----:B------:R-:W-:Y:S08]  /*3020*/  MUFU.EX2 R74, R74 ;  /* 0x0000004a004a7308 */ /* 0x000ff00000000800 */
[----:B------:R-:W-:Y:S01]  /*3030*/  MUFU.EX2 R76, R76 ;  /* 0x0000004c004c7308 */ /* 0x000fe20000000800 */
[----:B-1----:R-:W-:Y:S01]  /*3040*/  FADD.FTZ R0, R157, R68 ;  /* 0x000000449d007221 */ /* 0x002fe20000010000 */
[----:B------:R-:W-:-:S02]  /*3050*/  F2FP.BF16.F32.PACK_AB R157, R68, R157 ;  /* 0x0000009d449d723e */ /* 0x000fc400000010ff */
[----:B------:R-:W-:Y:S02]  /*3060*/  CS2R R68, SRZ ;  /* 0x0000000000447805 */ /* 0x000fe4000001ff00 */
[----:B0-----:R-:W-:Y:S02]  /*3070*/  FMNMX.FTZ R11, R7, R10, !PT ;  /* 0x0000000a070b7209 */ /* 0x001fe40007810000 */
[----:B------:R0:W-:Y:S03]  /*3080*/  MUFU.EX2 R155, R78 ;  /* 0x0000004e009b7308 */ /* 0x0001e60000000800 */
[----:B------:R-:W1:Y:S05]  /*3090*/  SHFL.BFLY PT, R10, R11, 0x1, 0x1f ;  /* 0x0c201f000b0a7f89 */ /* 0x000e6a00000e0000 */
[----:B------:R-:W-:Y:S01]  /*30a0*/  MUFU.EX2 R80, R80 ;  /* 0x0000005000507308 */ /* 0x000fe20000000800 */
[----:B0-----:R-:W-:-:S07]  /*30b0*/  CS2R R78, SRZ ;  /* 0x00000000004e7805 */ /* 0x001fce000001ff00 */
[----:B------:R0:W-:Y:S08]  /*30c0*/  MUFU.EX2 R149, R82 ;  /* 0x0000005200957308 */ /* 0x0001f00000000800 */
[----:B------:R-:W-:Y:S01]  /*30d0*/  MUFU.EX2 R84, R84 ;  /* 0x0000005400547308 */ /* 0x000fe20000000800 */
[----:B-1----:R-:W-:Y:S02]  /*30e0*/  FMNMX.FTZ R10, R11, R10, !PT ;  /* 0x0000000a0b0a7209 */ /* 0x002fe40007810000 */
[----:B0-----:R-:W-:-:S02]  /*30f0*/  CS2R R82, SRZ ;  /* 0x0000000000527805 */ /* 0x001fc4000001ff00 */
[C---:B------:R-:W-:Y:S01]  /*3100*/  FSETP.NEU.FTZ.AND P1, PT, R10.reuse, -INF , PT ;  /* 0xff8000000a00780b */ /* 0x040fe20003f3d000 */
[----:B------:R-:W-:Y:S02]  /*3110*/  FMUL.FTZ R7, R10, R9 ;  /* 0x000000090a077220 */ /* 0x000fe40000410000 */
[----:B------:R-:W-:Y:S03]  /*3120*/  MUFU.EX2 R151, R86 ;  /* 0x0000005600977308 */ /* 0x000fe60000000800 */
[----:B------:R-:W-:-:S05]  /*3130*/  FSEL R7, R7, RZ, P1 ;  /* 0x000000ff07077208 */ /* 0x000fca0000800000 */
[-CC-:B------:R-:W-:Y:S01]  /*3140*/  FFMA.FTZ R14, R14, R9.reuse, -R7.reuse ;  /* 0x000000090e0e7223 */ /* 0x180fe20000010807 */
[-CC-:B------:R-:W-:Y:S01]  /*3150*/  FFMA.FTZ R8, R8, R9.reuse, -R7.reuse ;  /* 0x0000000908087223 */ /* 0x180fe20000010807 */
[-CC-:B------:R-:W-:Y:S01]  /*3160*/  FFMA.FTZ R24, R24, R9.reuse, -R7.reuse ;  /* 0x0000000918187223 */ /* 0x180fe20000010807 */
[-CC-:B------:R-:W-:Y:S01]  /*3170*/  FFMA.FTZ R26, R26, R9.reuse, -R7.reuse ;  /* 0x000000091a1a7223 */ /* 0x180fe20000010807 */
[-CC-:B------:R-:W-:Y:S01]  /*3180*/  FFMA.FTZ R28, R28, R9.reuse, -R7.reuse ;  /* 0x000000091c1c7223 */ /* 0x180fe20000010807 */
[----:B------:R0:W-:Y:S01]  /*3190*/  MUFU.EX2 R11, R8 ;  /* 0x00000008000b7308 */ /* 0x0001e20000000800 */
        /* <DEDUP_REMOVED lines=8> */
[----:B0-----:R-:W-:Y:S01]  /*3220*/  MOV R8, R16 ;  /* 0x0000001000087202 */ /* 0x001fe20000000f00 */
        /* <DEDUP_REMOVED lines=12> */
[----:B------:R-:W-:Y:S01]  /*32f0*/  FFMA.FTZ R64, R64, R9, -R7 ;  /* 0x0000000940407223 */ /* 0x000fe20000010807 */
[----:B------:R-:W-:Y:S01]  /*3300*/  CS2R R86, SRZ ;  /* 0x0000000000567805 */ /* 0x000fe2000001ff00 */
[----:B------:R0:W2:Y:S01]  /*3310*/  MUFU.EX2 R13, R26 ;  /* 0x0000001a000d7308 */ /* 0x0000a20000000800 */
[----:B-1----:R-:W-:-:S07]  /*3320*/  F2FP.BF16.F32.PACK_AB R156, R11, R14 ;  /* 0x0000000e0b9c723e */ /* 0x002fce00000010ff */
[----:B------:R-:W1:Y:S01]  /*3330*/  MUFU.EX2 R28, R28 ;  /* 0x0000001c001c7308 */ /* 0x000e620000000800 */
[----:B0-----:R-:W-:-:S05]  /*3340*/  @P4 IMAD.HI.U32 R26, R16, R31, RZ ;  /* 0x0000001f101a4227 */ /* 0x001fca00078e00ff */
[----:B------:R-:W-:Y:S01]  /*3350*/  @P4 SHF.R.U32.HI R8, RZ, R35, R26 ;  /* 0x00000023ff084219 */ /* 0x000fe2000001161a */
[----:B------:R-:W-:Y:S01]  /*3360*/  FADD.FTZ R35, R14, R11 ;  /* 0x0000000b0e237221 */ /* 0x000fe20000010000 */
[----:B------:R-:W0:Y:S01]  /*3370*/  MUFU.EX2 R15, R30 ;  /* 0x0000001e000f7308 */ /* 0x000e220000000800 */
[----:B--2---:R-:W-:Y:S01]  /*3380*/  F2FP.BF16.F32.PACK_AB R158, R13, R24 ;  /* 0x000000180d9e723e */ /* 0x004fe200000010ff */
[----:B------:R-:W-:Y:S01]  /*3390*/  VIADD R14, R72, 0xfffffffe ;  /* 0xfffffffe480e7836 */ /* 0x000fe20000000000 */
[----:B------:R-:W-:Y:S02]  /*33a0*/  IADD3 R8, R8, R171, -R170 ;  /* 0x000000ab08087210 */ /* 0x000fe40007ffe8aa */
[----:B------:R-:W-:-:S03]  /*33b0*/  CS2R R72, SRZ ;  /* 0x0000000000487805 */ /* 0x000fc6000001ff00 */
[----:B------:R-:W2:Y:S01]  /*33c0*/  MUFU.EX2 R32, R32 ;  /* 0x0000002000207308 */ /* 0x000ea20000000800 */
[----:B------:R-:W-:-:S04]  /*33d0*/  IMAD.HI R26, R8, 0x2aaaaaab, RZ ;  /* 0x2aaaaaab081a7827 */ /* 0x000fc800078e02ff */
[----:B------:R-:W-:Y:S01]  /*33e0*/  FADD.FTZ R8, R24, R35 ;  /* 0x0000002318087221 */ /* 0x000fe20000010000 */
[----:B------:R-:W-:Y:S01]  /*33f0*/  FADD.FTZ R35, R159, R0 ;  /* 0x000000009f237221 */ /* 0x000fe20000010000 */
[C---:B------:R-:W-:Y:S02]  /*3400*/  F2FP.BF16.F32.PACK_AB R159, R106.reuse, R159 ;  /* 0x0000009f6a9f723e */ /* 0x040fe400000010ff */
[----:B------:R-:W-:Y:S01]  /*3410*/  FADD.FTZ R33, R13, R8 ;  /* 0x000000080d217221 */ /* 0x000fe20000010000 */
[----:B------:R-:W-:Y:S01]  /*3420*/  FADD.FTZ R0, R106, R35 ;  /* 0x000000236a007221 */ /* 0x000fe20000010000 */
[----:B------:R-:W3:Y:S01]  /*3430*/  MUFU.EX2 R21, R34 ;  /* 0x0000002200157308 */ /* 0x000ee20000000800 */
[----:B------:R-:W-:Y:S01]  /*3440*/  SHF.R.U32.HI R39, RZ, 0x1f, R26 ;  /* 0x0000001fff277819 */ /* 0x000fe2000001161a */
[----:B-1----:R-:W-:Y:S01]  /*3450*/  FADD.FTZ R8, R28, R33 ;  /* 0x000000211c087221 */ /* 0x002fe20000010000 */
[----:B------:R-:W-:Y:S01]  /*3460*/  FADD.FTZ R35, R153, R0 ;  /* 0x0000000099237221 */ /* 0x000fe20000010000 */
[----:B0-----:R-:W-:-:S02]  /*3470*/  F2FP.BF16.F32.PACK_AB R152, R15, R28 ;  /* 0x0000001c0f98723e */ /* 0x001fc400000010ff */
[----:B------:R-:W-:Y:S01]  /*3480*/  FADD.FTZ R37, R15, R8 ;  /* 0x000000080f257221 */ /* 0x000fe20000010000 */
[----:B------:R-:W-:Y:S01]  /*3490*/  FADD.FTZ R35, R74, R35 ;  /* 0x000000234a237221 */ /* 0x000fe20000010000 */
[----:B------:R-:W0:Y:S01]  /*34a0*/  MUFU.EX2 R36, R36 ;  /* 0x0000002400247308 */ /* 0x000e220000000800 */
[----:B------:R-:W-:Y:S01]  /*34b0*/  LEA.HI.SX32 R26, R26, R39, 0x1c ;  /* 0x000000271a1a7211 */ /* 0x000fe200078fe2ff */
[----:B--2---:R-:W-:Y:S01]  /*34c0*/  FADD.FTZ R0, R32, R37 ;  /* 0x0000002520007221 */ /* 0x004fe20000010000 */
[----:B------:R-:W-:Y:S01]  /*34d0*/  FADD.FTZ R8, R76, R35 ;  /* 0x000000234c087221 */ /* 0x000fe20000010000 */
[----:B------:R-:W-:Y:S02]  /*34e0*/  F2FP.BF16.F32.PACK_AB R153, R74, R153 ;  /* 0x000000994a99723e */ /* 0x000fe400000010ff */
[----:B------:R-:W-:Y:S01]  /*34f0*/  CS2R R74, SRZ ;  /* 0x00000000004a7805 */ /* 0x000fe2000001ff00 */
[----:B------:R-:W-:Y:S01]  /*3500*/  FADD.FTZ R37, R155, R8 ;  /* 0x000000089b257221 */ /* 0x000fe20000010000 */
[----:B------:R-:W1:Y:S01]  /*3510*/  MUFU.EX2 R25, R38 ;  /* 0x0000002600197308 */ /* 0x000e620000000800 */
[----:B---3--:R-:W-:Y:S01]  /*3520*/  FADD.FTZ R35, R21, R0 ;  /* 0x0000000015237221 */ /* 0x008fe20000010000 */
[----:B------:R-:W-:Y:S01]  /*3530*/  F2FP.BF16.F32.PACK_AB R155, R155, R76 ;  /* 0x0000004c9b9b723e */ /* 0x000fe200000010ff */
[----:B------:R-:W-:Y:S01]  /*3540*/  FADD.FTZ R8, R80, R37 ;  /* 0x0000002550087221 */ /* 0x000fe20000010000 */
[----:B------:R-:W-:-:S02]  /*3550*/  F2FP.BF16.F32.PACK_AB R154, R21, R32 ;  /* 0x00000020159a723e */ /* 0x000fc400000010ff */
[----:B------:R-:W-:Y:S01]  /*3560*/  CS2R R76, SRZ ;  /* 0x00000000004c7805 */ /* 0x000fe2000001ff00 */
[C---:B------:R-:W-:Y:S01]  /*3570*/  FADD.FTZ R37, R149.reuse, R8 ;  /* 0x0000000895257221 */ /* 0x040fe20000010000 */
[----:B------:R-:W2:Y:S01]  /*3580*/  MUFU.EX2 R40, R40 ;  /* 0x0000002800287308 */ /* 0x000ea20000000800 */
[----:B0-----:R-:W-:Y:S01]  /*3590*/  FADD.FTZ R0, R36, R35 ;  /* 0x0000002324007221 */ /* 0x001fe20000010000 */
[----:B------:R-:W-:Y:S01]  /*35a0*/  F2FP.BF16.F32.PACK_AB R149, R149, R80 ;  /* 0x000000509595723e */ /* 0x000fe200000010ff */
[----:B------:R-:W-:Y:S01]  /*35b0*/  FADD.FTZ R8, R84, R37 ;  /* 0x0000002554087221 */ /* 0x000fe20000010000 */
[----:B------:R-:W-:-:S03]  /*35c0*/  CS2R R80, SRZ ;  /* 0x0000000000507805 */ /* 0x000fc6000001ff00 */
[----:B------:R-:W-:Y:S01]  /*35d0*/  FADD.FTZ R37, R151, R8 ;  /* 0x0000000897257221 */ /* 0x000fe20000010000 */
[----:B------:R0:W3:Y:S01]  /*35e0*/  MUFU.EX2 R27, R42 ;  /* 0x0000002a001b7308 */ /* 0x0000e20000000800 */
[----:B-1----:R-:W-:Y:S01]  /*35f0*/  FADD.FTZ R35, R25, R0 ;  /* 0x0000000019237221 */ /* 0x002fe20000010000 */
[----:B------:R-:W-:Y:S02]  /*3600*/  F2FP.BF16.F32.PACK_AB R151, R151, R84 ;  /* 0x000000549797723e */ /* 0x000fe400000010ff */
[----:B------:R-:W-:Y:S02]  /*3610*/  CS2R R84, SRZ ;  /* 0x0000000000547805 */ /* 0x000fe4000001ff00 */
[----:B------:R-:W-:Y:S02]  /*3620*/  F2FP.BF16.F32.PACK_AB R148, R25, R36 ;  /* 0x000000241994723e */ /* 0x000fe400000010ff */
[----:B------:R-:W-:Y:S01]  /*3630*/  CS2R R24, SRZ ;  /* 0x0000000000187805 */ /* 0x000fe2000001ff00 */
[----:B------:R-:W1:Y:S01]  /*3640*/  MUFU.EX2 R44, R44 ;  /* 0x0000002c002c7308 */ /* 0x000e620000000800 */
[----:B--2---:R-:W-:Y:S01]  /*3650*/  FADD.FTZ R0, R40, R35 ;  /* 0x0000002328007221 */ /* 0x004fe20000010000 */
[----:B0-----:R-:W-:-:S06]  /*3660*/  CS2R R42, SRZ ;  /* 0x00000000002a7805 */ /* 0x001fcc000001ff00 */
[----:B------:R-:W0:Y:S01]  /*3670*/  MUFU.EX2 R88, R88 ;  /* 0x0000005800587308 */ /* 0x000e220000000800 */
[C---:B---3--:R-:W-:Y:S01]  /*3680*/  FADD.FTZ R35, R27.reuse, R0 ;  /* 0x000000001b237221 */ /* 0x048fe20000010000 */
[----:B------:R-:W-:Y:S02]  /*3690*/  F2FP.BF16.F32.PACK_AB R150, R27, R40 ;  /* 0x000000281b96723e */ /* 0x000fe400000010ff */
[----:B------:R-:W-:-:S04]  /*36a0*/  CS2R R40, SRZ ;  /* 0x0000000000287805 */ /* 0x000fc8000001ff00 */
[----:B------:R2:W3:Y:S01]  /*36b0*/  MUFU.EX2 R29, R46 ;  /* 0x0000002e001d7308 */ /* 0x0004e20000000800 */
[----:B-1----:R-:W-:-:S07]  /*36c0*/  FADD.FTZ R0, R44, R35 ;  /* 0x000000232c007221 */ /* 0x002fce0000010000 */
[----:B------:R-:W1:Y:S01]  /*36d0*/  MUFU.EX2 R145, R90 ;  /* 0x0000005a00917308 */ /* 0x000e620000000800 */
[----:B0-----:R-:W-:Y:S01]  /*36e0*/  FADD.FTZ R8, R88, R37 ;  /* 0x0000002558087221 */ /* 0x001fe20000010000 */
[----:B--2---:R-:W-:-:S06]  /*36f0*/  CS2R R46, SRZ ;  /* 0x00000000002e7805 */ /* 0x004fcc000001ff00 */
[----:B------:R-:W0:Y:S01]  /*3700*/  MUFU.EX2 R48, R48 ;  /* 0x0000003000307308 */ /* 0x000e220000000800 */
[C---:B---3--:R-:W-:Y:S01]  /*3710*/  FADD.FTZ R37, R29.reuse, R0 ;  /* 0x000000001d257221 */ /* 0x048fe20000010000 */
[----:B------:R-:W-:Y:S02]  /*3720*/  F2FP.BF16.F32.PACK_AB R144, R29, R44 ;  /* 0x0000002c1d90723e */ /* 0x000fe400000010ff */
[----:B------:R-:W-:Y:S02]  /*3730*/  CS2R R44, SRZ ;  /* 0x00000000002c7805 */ /* 0x000fe4000001ff00 */
[----:B------:R-:W-:Y:S02]  /*3740*/  CS2R R28, SRZ ;  /* 0x00000000001c7805 */ /* 0x000fe4000001ff00 */
[----:B------:R-:W2:Y:S01]  /*3750*/  MUFU.EX2 R92, R92 ;  /* 0x0000005c005c7308 */ /* 0x000ea20000000800 */
[C---:B-1----:R-:W-:Y:S01]  /*3760*/  FADD.FTZ R39, R145.reuse, R8 ;  /* 0x0000000891277221 */ /* 0x042fe20000010000 */
[----:B------:R-:W-:-:S06]  /*3770*/  F2FP.BF16.F32.PACK_AB R145, R145, R88 ;  /* 0x000000589191723e */ /* 0x000fcc00000010ff */
[----:B------:R1:W3:Y:S01]  /*3780*/  MUFU.EX2 R31, R50 ;  /* 0x00000032001f7308 */ /* 0x0002e20000000800 */
[----:B0-----:R-:W-:Y:S01]  /*3790*/  FADD.FTZ R0, R48, R37 ;  /* 0x0000002530007221 */ /* 0x001fe20000010000 */
[----:B------:R-:W-:-:S06]  /*37a0*/  CS2R R36, SRZ ;  /* 0x0000000000247805 */ /* 0x000fcc000001ff00 */
[----:B------:R-:W0:Y:S01]  /*37b0*/  MUFU.EX2 R147, R94 ;  /* 0x0000005e00937308 */ /* 0x000e220000000800 */
[----:B--2---:R-:W-:Y:S01]  /*37c0*/  FADD.FTZ R8, R92, R39 ;  /* 0x000000275c087221 */ /* 0x004fe20000010000 */
[----:B-1----:R-:W-:Y:S02]  /*37d0*/  CS2R R50, SRZ ;  /* 0x0000000000327805 */ /* 0x002fe4000001ff00 */
[----:B------:R-:W-:-:S04]  /*37e0*/  CS2R R38, SRZ ;  /* 0x0000000000267805 */ /* 0x000fc8000001ff00 */
[----:B------:R-:W1:Y:S01]  /*37f0*/  MUFU.EX2 R52, R52 ;  /* 0x0000003400347308 */ /* 0x000e620000000800 */
[C---:B---3--:R-:W-:Y:S01]  /*3800*/  FADD.FTZ R11, R31.reuse, R0 ;  /* 0x000000001f0b7221 */ /* 0x048fe20000010000 */
[----:B------:R-:W-:Y:S02]  /*3810*/  F2FP.BF16.F32.PACK_AB R146, R31, R48 ;  /* 0x000000301f92723e */ /* 0x000fe400000010ff */
[----:B------:R-:W-:Y:S02]  /*3820*/  CS2R R48, SRZ ;  /* 0x0000000000307805 */ /* 0x000fe4000001ff00 */
[----:B------:R-:W-:Y:S02]  /*3830*/  CS2R R30, SRZ ;  /* 0x00000000001e7805 */ /* 0x000fe4000001ff00 */
[----:B------:R-:W2:Y:S01]  /*3840*/  MUFU.EX2 R66, R66 ;  /* 0x0000004200427308 */ /* 0x000ea20000000800 */
[C---:B0-----:R-:W-:Y:S01]  /*3850*/  FADD.FTZ R13, R147.reuse, R8 ;  /* 0x00000008930d7221 */ /* 0x041fe20000010000 */
[----:B------:R-:W-:-:S06]  /*3860*/  F2FP.BF16.F32.PACK_AB R147, R147, R92 ;  /* 0x0000005c9393723e */ /* 0x000fcc00000010ff */
[----:B------:R0:W3:Y:S01]  /*3870*/  MUFU.EX2 R33, R54 ;  /* 0x0000003600217308 */ /* 0x0000e20000000800 */
[----:B-1----:R-:W-:-:S07]  /*3880*/  FADD.FTZ R0, R52, R11 ;  /* 0x0000000b34007221 */ /* 0x002fce0000010000 */
[----:B------:R-:W1:Y:S01]  /*3890*/  MUFU.EX2 R56, R56 ;  /* 0x0000003800387308 */ /* 0x000e620000000800 */
[----:B--2---:R-:W-:Y:S01]  /*38a0*/  FADD.FTZ R8, R66, R13 ;  /* 0x0000000d42087221 */ /* 0x004fe20000010000 */
[----:B0-----:R-:W-:-:S06]  /*38b0*/  CS2R R54, SRZ ;  /* 0x0000000000367805 */ /* 0x001fcc000001ff00 */
[----:B------:R0:W2:Y:S01]  /*38c0*/  MUFU.EX2 R7, R58 ;  /* 0x0000003a00077308 */ /* 0x0000a20000000800 */
[C---:B---3--:R-:W-:Y:S01]  /*38d0*/  FADD.FTZ R13, R33.reuse, R0 ;  /* 0x00000000210d7221 */ /* 0x048fe20000010000 */
[----:B------:R-:W-:Y:S02]  /*38e0*/  F2FP.BF16.F32.PACK_AB R140, R33, R52 ;  /* 0x00000034218c723e */ /* 0x000fe400000010ff */
[----:B------:R-:W-:Y:S02]  /*38f0*/  CS2R R52, SRZ ;  /* 0x0000000000347805 */ /* 0x000fe4000001ff00 */
[----:B------:R-:W-:Y:S02]  /*3900*/  CS2R R32, SRZ ;  /* 0x0000000000207805 */ /* 0x000fe4000001ff00 */
[----:B------:R-:W3:Y:S01]  /*3910*/  MUFU.EX2 R60, R60 ;  /* 0x0000003c003c7308 */ /* 0x000ee20000000800 */
[----:B-1----:R-:W-:Y:S01]  /*3920*/  FADD.FTZ R0, R56, R13 ;  /* 0x0000000d38007221 */ /* 0x002fe20000010000 */
[----:B0-----:R-:W-:-:S06]  /*3930*/  CS2R R58, SRZ ;  /* 0x00000000003a7805 */ /* 0x001fcc000001ff00 */
[----:B------:R-:W0:Y:S01]  /*3940*/  MUFU.EX2 R141, R96 ;  /* 0x00000060008d7308 */ /* 0x000e220000000800 */
[C---:B--2---:R-:W-:Y:S01]  /*3950*/  FADD.FTZ R13, R7.reuse, R0 ;  /* 0x00000000070d7221 */ /* 0x044fe20000010000 */
[----:B------:R-:W-:Y:S02]  /*3960*/  F2FP.BF16.F32.PACK_AB R142, R7, R56 ;  /* 0x00000038078e723e */ /* 0x000fe400000010ff */
[----:B------:R-:W-:-:S04]  /*3970*/  CS2R R56, SRZ ;  /* 0x0000000000387805 */ /* 0x000fc8000001ff00 */
[----:B------:R1:W2:Y:S01]  /*3980*/  MUFU.EX2 R35, R62 ;  /* 0x0000003e00237308 */ /* 0x0002a20000000800 */
[----:B---3--:R-:W-:-:S07]  /*3990*/  FADD.FTZ R0, R60, R13 ;  /* 0x0000000d3c007221 */ /* 0x008fce0000010000 */
[----:B------:R-:W3:Y:S01]  /*39a0*/  MUFU.EX2 R98, R98 ;  /* 0x0000006200627308 */ /* 0x000ee20000000800 */
[C---:B0-----:R-:W-:Y:S01]  /*39b0*/  FADD.FTZ R15, R141.reuse, R8 ;  /* 0x000000088d0f7221 */ /* 0x041fe20000010000 */
[----:B------:R-:W-:Y:S02]  /*39c0*/  F2FP.BF16.F32.PACK_AB R141, R141, R66 ;  /* 0x000000428d8d723e */ /* 0x000fe400000010ff */
[----:B------:R-:W-:Y:S02]  /*39d0*/  CS2R R66, SRZ ;  /* 0x0000000000427805 */ /* 0x000fe4000001ff00 */
[----:B-1----:R-:W-:Y:S02]  /*39e0*/  CS2R R62, SRZ ;  /* 0x00000000003e7805 */ /* 0x002fe4000001ff00 */
[----:B------:R-:W0:Y:S01]  /*39f0*/  MUFU.EX2 R12, R12 ;  /* 0x0000000c000c7308 */ /* 0x000e220000000800 */
[C---:B--2---:R-:W-:Y:S01]  /*3a00*/  FADD.FTZ R13, R35.reuse, R0 ;  /* 0x00000000230d7221 */ /* 0x044fe20000010000 */
[----:B------:R-:W-:-:S02]  /*3a10*/  F2FP.BF16.F32.PACK_AB R136, R35, R60 ;  /* 0x0000003c2388723e */ /* 0x000fc400000010ff */
[----:B------:R-:W-:Y:S02]  /*3a20*/  CS2R R60, SRZ ;  /* 0x00000000003c7805 */ /* 0x000fe4000001ff00 */
[----:B------:R-:W-:Y:S02]  /*3a30*/  CS2R R34, SRZ ;  /* 0x0000000000227805 */ /* 0x000fe4000001ff00 */
[----:B------:R-:W1:Y:S01]  /*3a40*/  MUFU.EX2 R143, R100 ;  /* 0x00000064008f7308 */ /* 0x000e620000000800 */
[----:B---3--:R-:W-:-:S07]  /*3a50*/  FADD.FTZ R8, R98, R15 ;  /* 0x0000000f62087221 */ /* 0x008fce0000010000 */
[----:B------:R-:W2:Y:S01]  /*3a60*/  MUFU.EX2 R70, R70 ;  /* 0x0000004600467308 */ /* 0x000ea20000000800 */
[----:B0-----:R-:W-:Y:S01]  /*3a70*/  FADD.FTZ R0, R12, R13 ;  /* 0x0000000d0c007221 */ /* 0x001fe20000010000 */
[----:B------:R-:W-:Y:S02]  /*3a80*/  VIMNMX R13, RZ, R26, !PT ;  /* 0x0000001aff0d7248 */ /* 0x000fe40007fe0100 */
[----:B------:R-:W-:Y:S02]  /*3a90*/  CS2R R26, SRZ ;  /* 0x00000000001a7805 */ /* 0x000fe4000001ff00 */
[----:B------:R-:W-:Y:S02]  /*3aa0*/  ISETP.GE.AND P1, PT, R14, R13, PT ;  /* 0x0000000d0e00720c */ /* 0x000fe40003f26270 */
[----:B------:R-:W0:Y:S01]  /*3ab0*/  MUFU.EX2 R137, R102 ;  /* 0x0000006600897308 */ /* 0x000e220000000800 */
[C---:B-1----:R-:W-:Y:S01]  /*3ac0*/  FADD.FTZ R15, R143.reuse, R8 ;  /* 0x000000088f0f7221 */ /* 0x042fe20000010000 */
[----:B------:R-:W-:-:S06]  /*3ad0*/  F2FP.BF16.F32.PACK_AB R143, R143, R98 ;  /* 0x000000628f8f723e */ /* 0x000fcc00000010ff */
[----:B------:R-:W1:Y:S01]  /*3ae0*/  MUFU.EX2 R104, R104 ;  /* 0x0000006800687308 */ /* 0x000e620000000800 */
[----:B--2---:R-:W-:-:S07]  /*3af0*/  FADD.FTZ R8, R70, R15 ;  /* 0x0000000f46087221 */ /* 0x004fce0000010000 */
[----:B------:R2:W3:Y:S01]  /*3b00*/  MUFU.EX2 R11, R64 ;  /* 0x00000040000b7308 */ /* 0x0004e20000000800 */
[C---:B0-----:R-:W-:Y:S01]  /*3b10*/  FADD.FTZ R7, R137.reuse, R8 ;  /* 0x0000000889077221 */ /* 0x041fe20000010000 */
[----:B------:R-:W-:Y:S01]  /*3b20*/  F2FP.BF16.F32.PACK_AB R137, R137, R70 ;  /* 0x000000468989723e */ /* 0x000fe200000010ff */
[----:B------:R-:W-:Y:S01]  /*3b30*/  IMAD.MOV.U32 R8, RZ, RZ, 0x3f800000 ;  /* 0x3f800000ff087424 */ /* 0x000fe200078e00ff */
[----:B------:R-:W-:-:S04]  /*3b40*/  CS2R R70, SRZ ;  /* 0x0000000000467805 */ /* 0x000fc8000001ff00 */
[----:B------:R1:W0:Y:S01]  /*3b50*/  MUFU.EX2 R139, R6 ;  /* 0x00000006008b7308 */ /* 0x0002220000000800 */
[----:B--2---:R-:W-:Y:S01]  /*3b60*/  CS2R R64, SRZ ;  /* 0x0000000000407805 */ /* 0x004fe2000001ff00 */
[----:B-1----:R-:W-:Y:S01]  /*3b70*/  FADD.FTZ R6, R104, R7 ;  /* 0x0000000768067221 */ /* 0x002fe20000010000 */
[C---:B---3--:R-:W-:Y:S01]  /*3b80*/  FADD.FTZ R7, R11.reuse, R0 ;  /* 0x000000000b077221 */ /* 0x048fe20000010000 */
[----:B------:R-:W-:Y:S01]  /*3b90*/  F2FP.BF16.F32.PACK_AB R138, R11, R12 ;  /* 0x0000000c0b8a723e */ /* 0x000fe200000010ff */
[----:B------:R-:W-:Y:S02]  /*3ba0*/  IMAD.MOV.U32 R0, RZ, RZ, 0x3f800000 ;  /* 0x3f800000ff007424 */ /* 0x000fe400078e00ff */
[C---:B0-----:R-:W-:Y:S01]  /*3bb0*/  FADD.FTZ R6, R139.reuse, R6 ;  /* 0x000000068b067221 */ /* 0x041fe20000010000 */
        /* <DEDUP_REMOVED lines=8> */
[----:B------:R-:W-:-:S05]  /*3c40*/  ULDC UR6, c[0x0][0x9d8] ;  /* 0x0002760000067ab9 */ /* 0x000fca0000000800 */
.L_x_2436:
[----:B------:R-:W-:-:S04]  /*3c50*/  UISETP.NE.AND UP0, UPT, UR5, 0x1, UPT ;  /* 0x000000010500788c */ /* 0x000fc8000bf05270 */
[----:B------:R-:W-:-:S04]  /*3c60*/  USEL UR38, URZ, 0x1, UP0 ;  /* 0x000000013f267887 */ /* 0x000fc80008000000 */
[----:B------:R-:W-:Y:S01]  /*3c70*/  ULOP3.LUT UR38, UR4, UR38, URZ, 0x3c, !UPT ;  /* 0x0000002604267292 */ /* 0x000fe2000f8e3c3f */
[----:B------:R-:W-:Y:S11]  /*3c80*/  @!P0 BRA `(.L_x_2426) ;  /* 0x0000000000048947 */ /* 0x000ff60003800000 */
[----:B------:R-:W-:Y:S01]  /*3c90*/  BPT.TRAP 0x1 ;  /* 0x000000040000795c */ /* 0x000fe20000300000 */
.L_x_2426:
        /* <DEDUP_REMOVED lines=9> */
.L_x_2427:
[----:B-1----:R-:W-:Y:S05]  /*3d30*/  @P1 BRA `(.L_x_2428) ;  /* 0x0000000000081947 */ /* 0x002fea0003800000 */
[----:B------:R-:W1:Y:S02]  /*3d40*/  SYNCS.PHASECHK.TRANS64.TRYWAIT P1, [UR7+0x2a830], R9 ;  /* 0x02a83009ff0075a7 */ /* 0x000e640008020147 */
[----:B-1----:R-:W-:Y:S05]  /*3d50*/  @!P1 BRA `(.L_x_2429) ;  /* 0x000000d000989947 */ /* 0x002fea0003800000 */
.L_x_2428:
        /* <DEDUP_REMOVED lines=143> */
.L_x_2430:
[----:B------:R-:W-:Y:S01]  /*4650*/  ULEA UR10, UR5, UR40, 0x3 ;  /* 0x00000028050a7291 */ /* 0x000fe2000f8e183f */
[----:B------:R-:W-:-:S05]  /*4660*/  IMAD.U32 R0, RZ, RZ, UR4 ;  /* 0x00000004ff007e24 */ /* 0x000fca000f8e00ff */
[----:B------:R-:W-:-:S04]  /*4670*/  SHF.L.U32 R0, R0, 0x1f, RZ ;  /* 0x0000001f00007819 */ /* 0x000fc800000006ff */
[----:B------:R2:W3:Y:S01]  /*4680*/  SYNCS.PHASECHK.TRANS64.TRYWAIT P1, [UR10+0x2a850], R0 ;  /* 0x02a85000ff0075a7 */ /* 0x0004e2000802014a */
[----:B------:R-:W-:Y:S05]  /*4690*/  @!P0 BRA `(.L_x_2431) ;  /* 0x0000000000048947 */ /* 0x000fea0003800000 */
[----:B------:R-:W-:Y:S01]  /*46a0*/  BPT.TRAP 0x1 ;  /* 0x000000040000795c */ /* 0x000fe20000300000 */
.L_x_2431:
[----:B---3--:R-:W-:Y:S05]  /*46b0*/  @P1 BRA `(.L_x_2432) ;  /* 0x0000000000081947 */ /* 0x008fea0003800000 */
[----:B------:R-:W3:Y:S02]  /*46c0*/  SYNCS.PHASECHK.TRANS64.TRYWAIT P1, [UR10+0x2a850], R0 ;  /* 0x02a85000ff0075a7 */ /* 0x000ee4000802014a */
[----:B---3--:R-:W-:Y:S05]  /*46d0*/  @!P1 BRA `(.L_x_2433) ;  /* 0x000000c800509947 */ /* 0x008fea0003800000 */
.L_x_2432:
        /* <DEDUP_REMOVED lines=38> */
.L_x_2434:
[----:B------:R-:W-:Y:S01]  /*4940*/  ISETP.NE.AND P1, PT, R172, 0x1, PT ;  /* 0x00000001ac00780c */ /* 0x000fe20003f25270 */
[----:B------:R-:W-:Y:S01]  /*4950*/  FMUL.FTZ R20, R94, UR6 ;  /* 0x000000065e147c20 */ /* 0x000fe20008410000 */
[----:B-1----:R-:W-:Y:S01]  /*4960*/  IADD3 R10, R19, R16, RZ ;  /* 0x00000010130a7210 */ /* 0x002fe20007ffe0ff */
        /* <DEDUP_REMOVED lines=8> */
[----:B------:R-:W-:Y:S01]  /*49f0*/  FMUL.FTZ R100, R100, UR6 ;  /* 0x0000000664647c20 */ /* 0x000fe20008410000 */
[----:B------:R-:W-:Y:S01]  /*4a00*/  FMUL.FTZ R101, R101, UR6 ;  /* 0x0000000665657c20 */ /* 0x000fe20008410000 */
[----:B0-----:R-:W0:Y:S01]  /*4a10*/  @P1 LDC R9, c[0x0][0x44c] ;  /* 0x00011300ff091b82 */ /* 0x001e220000000800 */
[----:B------:R-:W-:Y:S01]  /*4a20*/  FMUL.FTZ R21, R99, UR6 ;  /* 0x0000000663157c20 */ /* 0x000fe20008410000 */
[----:B------:R1:W3:Y:S01]  /*4a30*/  MUFU.TANH R152, R88 ;  /* 0x0000005800987308 */ /* 0x0002e20000002400 */
[----:B------:R-:W-:Y:S01]  /*4a40*/  FMUL.FTZ R104, R104, UR6 ;  /* 0x0000000668687c20 */ /* 0x000fe20008410000 */
[----:B--2---:R-:W-:Y:S01]  /*4a50*/  FMUL.FTZ R0, R90, UR6 ;  /* 0x000000065a007c20 */ /* 0x004fe20008410000 */
[----:B------:R-:W-:Y:S01]  /*4a60*/  FMUL.FTZ R90, R102, UR6 ;  /* 0x00000006665a7c20 */ /* 0x000fe20008410000 */
[----:B------:R-:W-:Y:S01]  /*4a70*/  FMUL.FTZ R105, R105, UR6 ;  /* 0x0000000669697c20 */ /* 0x000fe20008410000 */
[----:B------:R-:W-:Y:S01]  /*4a80*/  FMUL.FTZ R108, R108, UR6 ;  /* 0x000000066c6c7c20 */ /* 0x000fe20008410000 */
[----:B------:R-:W2:Y:S01]  /*4a90*/  @P1 LDC R94, c[0x0][0x450] ;  /* 0x00011400ff5e1b82 */ /* 0x000ea20000000800 */
[----:B------:R-:W-:Y:S01]  /*4aa0*/  FMUL.FTZ R109, R109, UR6 ;  /* 0x000000066d6d7c20 */ /* 0x000fe20008410000 */
[----:B------:R4:W5:Y:S01]  /*4ab0*/  MUFU.TANH R150, R89 ;  /* 0x0000005900967308 */ /* 0x0009620000002400 */
[----:B-1----:R-:W-:Y:S01]  /*4ac0*/  FMUL.FTZ R88, R98, UR6 ;  /* 0x0000000662587c20 */ /* 0x002fe20008410000 */
        /* <DEDUP_REMOVED lines=10> */
[----:B----4-:R-:W-:Y:S01]  /*4b70*/  FMUL.FTZ R89, R103, UR6 ;  /* 0x0000000667597c20 */ /* 0x010fe20008410000 */
[----:B------:R-:W-:Y:S01]  /*4b80*/  FMUL.FTZ R133, R133, UR6 ;  /* 0x0000000685857c20 */ /* 0x000fe20008410000 */
[----:B0-----:R-:W-:-:S04]  /*4b90*/  @P1 IMAD.HI.U32 R9, R10, R9, RZ ;  /* 0x000000090a091227 */ /* 0x001fc800078e00ff */
[----:B------:R-:W-:Y:S01]  /*4ba0*/  FMUL.FTZ R8, R91, UR6 ;  /* 0x000000065b087c20 */ /* 0x000fe20008410000 */
[----:B------:R0:W1:Y:S01]  /*4bb0*/  MUFU.TANH R148, R92 ;  /* 0x0000005c00947308 */ /* 0x0000620000002400 */
[----:B------:R-:W-:Y:S01]  /*4bc0*/  FMUL.FTZ R118, R118, UR6 ;  /* 0x0000000676767c20 */ /* 0x000fe20008410000 */
[----:B------:R-:W-:Y:S01]  /*4bd0*/  FMUL.FTZ R122, R122, UR6 ;  /* 0x000000067a7a7c20 */ /* 0x000fe20008410000 */
[----:B------:R-:W-:Y:S01]  /*4be0*/  FMUL.FTZ R91, R107, UR6 ;  /* 0x000000066b5b7c20 */ /* 0x000fe20008410000 */
[----:B------:R-:W-:Y:S01]  /*4bf0*/  FMUL.FTZ R126, R126, UR6 ;  /* 0x000000067e7e7c20 */ /* 0x000fe20008410000 */
[----:B------:R-:W-:Y:S01]  /*4c00*/  FMUL.FTZ R130, R130, UR6 ;  /* 0x0000000682827c20 */ /* 0x000fe20008410000 */
[----:B--2---:R-:W-:Y:S01]  /*4c10*/  @P1 SHF.R.U32.HI R10, RZ, R94, R9 ;  /* 0x0000005eff0a1219 */ /* 0x004fe20000011609 */
[----:B------:R-:W-:Y:S01]  /*4c20*/  IMAD.MOV.U32 R9, RZ, RZ, -0x60 ;  /* 0xffffffa0ff097424 */ /* 0x000fe200078e00ff */
[----:B------:R2:W4:Y:S01]  /*4c30*/  MUFU.TANH R146, R93 ;  /* 0x0000005d00927308 */ /* 0x0005220000002400 */
[----:B0-----:R-:W-:Y:S01]  /*4c40*/  FMUL.FTZ R92, R106, UR6 ;  /* 0x000000066a5c7c20 */ /* 0x001fe20008410000 */
[----:B------:R-:W-:Y:S01]  /*4c50*/  FMUL.FTZ R94, R111, UR6 ;  /* 0x000000066f5e7c20 */ /* 0x000fe20008410000 */
[----:B------:R-:W0:Y:S01]  /*4c60*/  SHFL.IDX PT, R96, R10, RZ, 0x1c1f ;  /* 0x001c1fff0a607589 */ /* 0x000e2200000e0000 */
[----:B------:R-:W-:-:S02]  /*4c70*/  IMAD R9, R14, R9, 0x1 ;  /* 0x000000010e097424 */ /* 0x000fc400078e0209 */
[----:B------:R-:W-:Y:S01]  /*4c80*/  FMUL.FTZ R115, R115, UR6 ;  /* 0x0000000673737c20 */ /* 0x000fe20008410000 */
[----:B------:R-:W-:Y:S01]  /*4c90*/  FMUL.FTZ R119, R119, UR6 ;  /* 0x0000000677777c20 */ /* 0x000fe20008410000 */
[----:B------:R-:W4:Y:S01]  /*4ca0*/  SHFL.IDX PT, R10, R10, 0x1, 0x1c1f ;  /* 0x003c1f000a0a7f89 */ /* 0x000f2200000e0000 */
[----:B------:R-:W-:Y:S01]  /*4cb0*/  IMAD R9, R18, -0x2, R9 ;  /* 0xfffffffe12097824 */ /* 0x000fe200078e0209 */
[----:B------:R-:W4:Y:S01]  /*4cc0*/  MUFU.TANH R100, R100 ;  /* 0x0000006400647308 */ /* 0x000f220000002400 */
[----:B--2---:R-:W-:Y:S01]  /*4cd0*/  FMUL.FTZ R93, R110, UR6 ;  /* 0x000000066e5d7c20 */ /* 0x004fe20008410000 */
[----:B------:R-:W-:Y:S01]  /*4ce0*/  FMUL.FTZ R134, R134, UR6 ;  /* 0x0000000686867c20 */ /* 0x000fe20008410000 */
[----:B------:R-:W-:Y:S01]  /*4cf0*/  FMUL.FTZ R123, R123, UR6 ;  /* 0x000000067b7b7c20 */ /* 0x000fe20008410000 */
[----:B------:R-:W-:Y:S01]  /*4d00*/  IADD3 R95, -R170, R9, R171 ;  /* 0x00000009aa5f7210 */ /* 0x000fe20007ffe1ab */
[----:B------:R-:W-:Y:S01]  /*4d10*/  FMUL.FTZ R127, R127, UR6 ;  /* 0x000000067f7f7c20 */ /* 0x000fe20008410000 */
[----:B------:R-:W-:Y:S01]  /*4d20*/  FMUL.FTZ R131, R131, UR6 ;  /* 0x0000000683837c20 */ /* 0x000fe20008410000 */
[----:B------:R-:W-:Y:S01]  /*4d30*/  FMUL.FTZ R135, R135, UR6 ;  /* 0x0000000687877c20 */ /* 0x000fe20008410000 */
[----:B------:R-:W2:Y:S01]  /*4d40*/  MUFU.TANH R101, R101 ;  /* 0x0000006500657308 */ /* 0x000ea20000002400 */
[----:B------:R-:W-:-:S04]  /*4d50*/  UIADD3 UR7, UR7, 0x2a840, URZ ;  /* 0x0002a84007077890 */ /* 0x000fc8000fffe03f */
[----:B------:R-:W-:-:S03]  /*4d60*/  UPRMT UR7, UR42, 0x654, UR7 ;  /* 0x000006542a077896 */ /* 0x000fc60008000007 */
[----:B------:R-:W2:Y:S01]  /*4d70*/  MUFU.TANH R102, R104 ;  /* 0x0000006800667308 */ /* 0x000ea20000002400 */
[----:B0-----:R-:W-:-:S05]  /*4d80*/  IMAD.IADD R97, R95, 0x1, R96 ;  /* 0x000000015f617824 */ /* 0x001fca00078e0260 */
[----:B------:R-:W-:Y:S01]  /*4d90*/  SYNCS.ARRIVE.TRANS64.RED.A1T0 RZ, [UR7], RZ ;  /* 0x000000ffffff79a7 */ /* 0x000fe20008100407 */
[C---:B------:R-:W-:Y:S01]  /*4da0*/  ISETP.GT.AND P1, PT, R97.reuse, RZ, PT ;  /* 0x000000ff6100720c */ /* 0x040fe20003f24270 */
[----:B------:R-:W0:Y:S01]  /*4db0*/  MUFU.TANH R98, R105 ;  /* 0x0000006900627308 */ /* 0x000e220000002400 */
[C---:B------:R-:W-:Y:S02]  /*4dc0*/  ISETP.GT.AND P2, PT, R97.reuse, 0x1, PT ;  /* 0x000000016100780c */ /* 0x040fe40003f44270 */
[----:B---3--:R-:W-:Y:S02]  /*4dd0*/  FSEL R152, R152, -INF , P1 ;  /* 0xff80000098987808 */ /* 0x008fe40000800000 */
[----:B------:R-:W-:Y:S02]  /*4de0*/  ISETP.GT.AND P1, PT, R97, 0x8, PT ;  /* 0x000000086100780c */ /* 0x000fe40003f24270 */
[----:B-----5:R-:W-:Y:S01]  /*4df0*/  FSEL R150, R150, -INF , P2 ;  /* 0xff80000096967808 */ /* 0x020fe20001000000 */
[----:B------:R-:W3:Y:S01]  /*4e00*/  MUFU.TANH R108, R108 ;  /* 0x0000006c006c7308 */ /* 0x000ee20000002400 */
[----:B------:R-:W-:-:S02]  /*4e10*/  FMNMX.FTZ R9, R152, R11, !PT ;  /* 0x0000000b98097209 */ /* 0x000fc40007810000 */
[C---:B------:R-:W-:Y:S02]  /*4e20*/  ISETP.GT.AND P2, PT, R97.reuse, 0x9, PT ;  /* 0x000000096100780c */ /* 0x040fe40003f44270 */
[----:B-1----:R-:W-:Y:S02]  /*4e30*/  FSEL R148, R148, -INF , P1 ;  /* 0xff80000094947808 */ /* 0x002fe40000800000 */
[----:B------:R-:W-:Y:S01]  /*4e40*/  FMNMX.FTZ R9, R150, R9, !PT ;  /* 0x0000000996097209 */ /* 0x000fe20007810000 */
[----:B------:R-:W1:Y:S01]  /*4e50*/  MUFU.TANH R109, R109 ;  /* 0x0000006d006d7308 */ /* 0x000e620000002400 */
[C---:B------:R-:W-:Y:S02]  /*4e60*/  ISETP.GT.AND P1, PT, R97.reuse, 0x10, PT ;  /* 0x000000106100780c */ /* 0x040fe40003f24270 */
[----:B----4-:R-:W-:Y:S02]  /*4e70*/  FSEL R146, R146, -INF , P2 ;  /* 0xff80000092927808 */ /* 0x010fe40001000000 */
[----:B------:R-:W-:Y:S01]  /*4e80*/  FMNMX.FTZ R99, R148, R9, !PT ;  /* 0x0000000994637209 */ /* 0x000fe20007810000 */
[----:B------:R-:W-:Y:S01]  /*4e90*/  FMUL.FTZ R9, R120, UR6 ;  /* 0x0000000678097c20 */ /* 0x000fe20008410000 */
[----:B------:R-:W-:Y:S01]  /*4ea0*/  ISETP.GT.AND P2, PT, R97, 0x11, PT ;  /* 0x000000116100780c */ /* 0x000fe20003f44270 */
[----:B------:R-:W4:Y:S01]  /*4eb0*/  MUFU.TANH R104, R112 ;  /* 0x0000007000687308 */ /* 0x000f220000002400 */
[----:B------:R-:W-:-:S02]  /*4ec0*/  FSEL R144, R144, -INF , P1 ;  /* 0xff80000090907808 */ /* 0x000fc40000800000 */
[----:B------:R-:W-:Y:S02]  /*4ed0*/  FMNMX.FTZ R99, R146, R99, !PT ;  /* 0x0000006392637209 */ /* 0x000fe40007810000 */
[C---:B------:R-:W-:Y:S02]  /*4ee0*/  ISETP.GT.AND P1, PT, R97.reuse, 0x18, PT ;  /* 0x000000186100780c */ /* 0x040fe40003f24270 */
[----:B------:R-:W-:Y:S01]  /*4ef0*/  FSEL R140, R140, -INF , P2 ;  /* 0xff8000008c8c7808 */ /* 0x000fe20001000000 */
[----:B------:R-:W5:Y:S01]  /*4f00*/  MUFU.TANH R113, R113 ;  /* 0x0000007100717308 */ /* 0x000f620000002400 */
[----:B------:R-:W-:Y:S02]  /*4f10*/  FMNMX.FTZ R99, R144, R99, !PT ;  /* 0x0000006390637209 */ /* 0x000fe40007810000 */
[----:B------:R-:W-:Y:S02]  /*4f20*/  ISETP.GT.AND P2, PT, R97, 0x19, PT ;  /* 0x000000196100780c */ /* 0x000fe40003f44270 */
[----:B------:R-:W-:-:S02]  /*4f30*/  FSEL R120, R100, -INF , P1 ;  /* 0xff80000064787808 */ /* 0x000fc40000800000 */
[----:B------:R-:W-:Y:S01]  /*4f40*/  FMNMX.FTZ R99, R140, R99, !PT ;  /* 0x000000638c637209 */ /* 0x000fe20007810000 */
[----:B------:R-:W5:Y:S01]  /*4f50*/  MUFU.TANH R110, R116 ;  /* 0x00000074006e7308 */ /* 0x000f620000002400 */
[----:B------:R-:W-:Y:S02]  /*4f60*/  ISETP.GT.AND P1, PT, R97, 0x20, PT ;  /* 0x000000206100780c */ /* 0x000fe40003f24270 */
[----:B--2---:R-:W-:Y:S02]  /*4f70*/  FSEL R106, R101, -INF , P2 ;  /* 0xff800000656a7808 */ /* 0x004fe40001000000 */
[----:B------:R-:W-:Y:S02]  /*4f80*/  FMNMX.FTZ R99, R120, R99, !PT ;  /* 0x0000006378637209 */ /* 0x000fe40007810000 */
[----:B------:R-:W-:Y:S01]  /*4f90*/  ISETP.GT.AND P2, PT, R97, 0x21, PT ;  /* 0x000000216100780c */ /* 0x000fe20003f44270 */
[----:B------:R-:W2:Y:S01]  /*4fa0*/  MUFU.TANH R112, R117 ;  /* 0x0000007500707308 */ /* 0x000ea20000002400 */
[----:B------:R-:W-:-:S02]  /*4fb0*/  FSEL R102, R102, -INF , P1 ;  /* 0xff80000066667808 */ /* 0x000fc40000800000 */
[----:B------:R-:W-:Y:S02]  /*4fc0*/  FMNMX.FTZ R99, R106, R99, !PT ;  /* 0x000000636a637209 */ /* 0x000fe40007810000 */
[C---:B------:R-:W-:Y:S02]  /*4fd0*/  ISETP.GT.AND P1, PT, R97.reuse, 0x28, PT ;  /* 0x000000286100780c */ /* 0x040fe40003f24270 */
[----:B0-----:R-:W-:Y:S01]  /*4fe0*/  FSEL R98, R98, -INF , P2 ;  /* 0xff80000062627808 */ /* 0x001fe20001000000 */
[----:B------:R0:W2:Y:S01]  /*4ff0*/  MUFU.TANH R116, R9 ;  /* 0x0000000900747308 */ /* 0x0000a20000002400 */
[----:B------:R-:W-:Y:S02]  /*5000*/  FMNMX.FTZ R99, R102, R99, !PT ;  /* 0x0000006366637209 */ /* 0x000fe40007810000 */
[----:B------:R-:W-:Y:S02]  /*5010*/  ISETP.GT.AND P2, PT, R97, 0x29, PT ;  /* 0x000000296100780c */ /* 0x000fe40003f44270 */
[----:B---3--:R-:W-:-:S02]  /*5020*/  FSEL R96, R108, -INF , P1 ;  /* 0xff8000006c607808 */ /* 0x008fc40000800000 */
[----:B------:R-:W-:Y:S01]  /*5030*/  FMNMX.FTZ R99, R98, R99, !PT ;  /* 0x0000006362637209 */ /* 0x000fe20007810000 */
[----:B------:R-:W3:Y:S01]  /*5040*/  MUFU.TANH R121, R121 ;  /* 0x0000007900797308 */ /* 0x000ee20000002400 */
[----:B------:R-:W-:Y:S01]  /*5050*/  ISETP.GT.AND P1, PT, R97, 0x30, PT ;  /* 0x000000306100780c */ /* 0x000fe20003f24270 */
[----:B0-----:R-:W-:Y:S01]  /*5060*/  FMUL.FTZ R9, R132, UR6 ;  /* 0x0000000684097c20 */ /* 0x001fe20008410000 */
[----:B-1----:R-:W-:Y:S02]  /*5070*/  FSEL R100, R109, -INF , P2 ;  /* 0xff8000006d647808 */ /* 0x002fe40001000000 */
[----:B------:R-:W-:Y:S02]  /*5080*/  FMNMX.FTZ R99, R96, R99, !PT ;  /* 0x0000006360637209 */ /* 0x000fe40007810000 */
[----:B------:R-:W-:Y:S01]  /*5090*/  ISETP.GT.AND P2, PT, R97, 0x31, PT ;  /* 0x000000316100780c */ /* 0x000fe20003f44270 */
[----:B------:R3:W0:Y:S01]  /*50a0*/  MUFU.TANH R101, R124 ;  /* 0x0000007c00657308 */ /* 0x0006220000002400 */
[----:B----4-:R-:W-:-:S02]  /*50b0*/  FSEL R104, R104, -INF , P1 ;  /* 0xff80000068687808 */ /* 0x010fc40000800000 */
[----:B------:R-:W-:Y:S02]  /*50c0*/  FMNMX.FTZ R99, R100, R99, !PT ;  /* 0x0000006364637209 */ /* 0x000fe40007810000 */
[----:B------:R-:W-:Y:S02]  /*50d0*/  ISETP.GT.AND P1, PT, R97, 0x38, PT ;  /* 0x000000386100780c */ /* 0x000fe40003f24270 */
[----:B-----5:R-:W-:Y:S01]  /*50e0*/  FSEL R108, R113, -INF , P2 ;  /* 0xff800000716c7808 */ /* 0x020fe20001000000 */
[----:B------:R-:W1:Y:S01]  /*50f0*/  MUFU.TANH R125, R125 ;  /* 0x0000007d007d7308 */ /* 0x000e620000002400 */
[----:B------:R-:W-:Y:S02]  /*5100*/  FMNMX.FTZ R99, R104, R99, !PT ;  /* 0x0000006368637209 */ /* 0x000fe40007810000 */
[----:B------:R-:W-:Y:S02]  /*5110*/  ISETP.GT.AND P2, PT, R97, 0x39, PT ;  /* 0x000000396100780c */ /* 0x000fe40003f44270 */
[----:B------:R-:W-:-:S02]  /*5120*/  FSEL R110, R110, -INF , P1 ;  /* 0xff8000006e6e7808 */ /* 0x000fc40000800000 */
[----:B------:R-:W-:Y:S01]  /*5130*/  FMNMX.FTZ R99, R108, R99, !PT ;  /* 0x000000636c637209 */ /* 0x000fe20007810000 */
[----:B------:R0:W4:Y:S01]  /*5140*/  MUFU.TANH R103, R128 ;  /* 0x0000008000677308 */ /* 0x0001220000002400 */
[C---:B------:R-:W-:Y:S02]  /*5150*/  ISETP.GT.AND P1, PT, R97.reuse, 0x40, PT ;  /* 0x000000406100780c */ /* 0x040fe40003f24270 */
[----:B--2---:R-:W-:Y:S02]  /*5160*/  FSEL R112, R112, -INF , P2 ;  /* 0xff80000070707808 */ /* 0x004fe40001000000 */
[----:B------:R-:W-:Y:S02]  /*5170*/  FMNMX.FTZ R99, R110, R99, !PT ;  /* 0x000000636e637209 */ /* 0x000fe40007810000 */
[----:B------:R-:W-:Y:S01]  /*5180*/  ISETP.GT.AND P2, PT, R97, 0x41, PT ;  /* 0x000000416100780c */ /* 0x000fe20003f44270 */
[----:B------:R-:W2:Y:S01]  /*5190*/  MUFU.TANH R129, R129 ;  /* 0x0000008100817308 */ /* 0x000ea20000002400 */
[----:B------:R-:W-:-:S02]  /*51a0*/  FSEL R116, R116, -INF , P1 ;  /* 0xff80000074747808 */ /* 0x000fc40000800000 */
[----:B------:R-:W-:Y:S02]  /*51b0*/  FMNMX.FTZ R99, R112, R99, !PT ;  /* 0x0000006370637209 */ /* 0x000fe40007810000 */
[----:B------:R-:W-:Y:S02]  /*51c0*/  ISETP.GT.AND P1, PT, R97, 0x48, PT ;  /* 0x000000486100780c */ /* 0x000fe40003f24270 */
[----:B---3--:R-:W-:Y:S01]  /*51d0*/  FSEL R124, R121, -INF , P2 ;  /* 0xff800000797c7808 */ /* 0x008fe20001000000 */
[----:B------:R3:W5:Y:S01]  /*51e0*/  MUFU.TANH R138, R9 ;  /* 0x00000009008a7308 */ /* 0x0007620000002400 */
[----:B------:R-:W-:Y:S02]  /*51f0*/  FMNMX.FTZ R99, R116, R99, !PT ;  /* 0x0000006374637209 */ /* 0x000fe40007810000 */
[----:B------:R-:W-:Y:S02]  /*5200*/  ISETP.GT.AND P2, PT, R97, 0x49, PT ;  /* 0x000000496100780c */ /* 0x000fe40003f44270 */
[----:B0-----:R-:W-:-:S02]  /*5210*/  FSEL R128, R101, -INF , P1 ;  /* 0xff80000065807808 */ /* 0x001fc40000800000 */
[----:B------:R-:W-:Y:S01]  /*5220*/  FMNMX.FTZ R99, R124, R99, !PT ;  /* 0x000000637c637209 */ /* 0x000fe20007810000 */
[----:B------:R-:W0:Y:S01]  /*5230*/  MUFU.TANH R133, R133 ;  /* 0x0000008500857308 */ /* 0x000e220000002400 */
[----:B------:R-:W-:Y:S01]  /*5240*/  ISETP.GT.AND P1, PT, R97, 0x50, PT ;  /* 0x000000506100780c */ /* 0x000fe20003f24270 */
[----:B---3--:R-:W-:Y:S01]  /*5250*/  FMUL.FTZ R9, R114, UR6 ;  /* 0x0000000672097c20 */ /* 0x008fe20008410000 */
[----:B-1----:R-:W-:Y:S02]  /*5260*/  FSEL R132, R125, -INF , P2 ;  /* 0xff8000007d847808 */ /* 0x002fe40001000000 */
[----:B------:R-:W-:Y:S02]  /*5270*/  FMNMX.FTZ R99, R128, R99, !PT ;  /* 0x0000006380637209 */ /* 0x000fe40007810000 */
[----:B------:R-:W-:Y:S01]  /*5280*/  ISETP.GT.AND P2, PT, R97, 0x51, PT ;  /* 0x000000516100780c */ /* 0x000fe20003f44270 */
[----:B------:R-:W1:Y:S01]  /*5290*/  MUFU.TANH R0, R0 ;  /* 0x0000000000007308 */ /* 0x000e620000002400 */
[----:B----4-:R-:W-:-:S02]  /*52a0*/  FSEL R114, R103, -INF , P1 ;  /* 0xff80000067727808 */ /* 0x010fc40000800000 */
[----:B------:R-:W-:Y:S02]  /*52b0*/  FMNMX.FTZ R99, R132, R99, !PT ;  /* 0x0000006384637209 */ /* 0x000fe40007810000 */
[----:B------:R-:W-:Y:S02]  /*52c0*/  ISETP.GT.AND P1, PT, R97, 0x58, PT ;  /* 0x000000586100780c */ /* 0x000fe40003f24270 */
[----:B--2---:R-:W-:Y:S01]  /*52d0*/  FSEL R136, R129, -INF , P2 ;  /* 0xff80000081887808 */ /* 0x004fe20001000000 */
[----:B------:R-:W2:Y:S01]  /*52e0*/  MUFU.TANH R8, R8 ;  /* 0x0000000800087308 */ /* 0x000ea20000002400 */
[----:B------:R-:W-:Y:S02]  /*52f0*/  FMNMX.FTZ R99, R114, R99, !PT ;  /* 0x0000006372637209 */ /* 0x000fe40007810000 */
[----:B------:R-:W-:Y:S01]  /*5300*/  ISETP.GT.AND P2, PT, R97, 0x59, PT ;  /* 0x000000596100780c */ /* 0x000fe20003f44270 */
[----:B------:R-:W-:Y:S01]  /*5310*/  IMAD.IADD R97, R95, 0x1, R10 ;  /* 0x000000015f617824 */ /* 0x000fe200078e020a */
[----:B-----5:R-:W-:-:S02]  /*5320*/  FSEL R138, R138, -INF , P1 ;  /* 0xff8000008a8a7808 */ /* 0x020fc40000800000 */
[----:B------:R-:W-:Y:S01]  /*5330*/  FMNMX.FTZ R99, R136, R99, !PT ;  /* 0x0000006388637209 */ /* 0x000fe20007810000 */
[----:B------:R-:W-:Y:S01]  /*5340*/  MUFU.TANH R20, R20 ;  /* 0x0000001400147308 */ /* 0x000fe20000002400 */
[----:B0-----:R-:W-:Y:S02]  /*5350*/  FSEL R142, R133, -INF , P2 ;  /* 0xff800000858e7808 */ /* 0x001fe40001000000 */
[----:B------:R-:W-:Y:S02]  /*5360*/  FMNMX.FTZ R99, R138, R99, !PT ;  /* 0x000000638a637209 */ /* 0x000fe40007810000 */
[C---:B------:R-:W-:Y:S02]  /*5370*/  ISETP.GT.AND P1, PT, R97.reuse, RZ, PT ;  /* 0x000000ff6100720c */ /* 0x040fe40003f24270 */
[----:B------:R-:W-:Y:S01]  /*5380*/  FMNMX.FTZ R99, R142, R99, !PT ;  /* 0x000000638e637209 */ /* 0x000fe20007810000 */
[----:B------:R-:W-:Y:S01]  /*5390*/  MUFU.TANH R15, R15 ;  /* 0x0000000f000f7308 */ /* 0x000fe20000002400 */
[----:B------:R-:W-:-:S02]  /*53a0*/  ISETP.GT.AND P2, PT, R97, 0x1, PT ;  /* 0x000000016100780c */ /* 0x000fc40003f44270 */
[----:B-1----:R-:W-:Y:S01]  /*53b0*/  FSEL R0, R0, -INF , P1 ;  /* 0xff80000000007808 */ /* 0x002fe20000800000 */
[----:B------:R-:W0:Y:S01]  /*53c0*/  SHFL.BFLY PT, R154, R99, 0x2, 0x1f ;  /* 0x0c401f00639a7f89 */ /* 0x000e2200000e0000 */
[C---:B------:R-:W-:Y:S02]  /*53d0*/  ISETP.GT.AND P3, PT, R97.reuse, 0x8, PT ;  /* 0x000000086100780c */ /* 0x040fe40003f64270 */
[----:B--2---:R-:W-:Y:S01]  /*53e0*/  FSEL R8, R8, -INF , P2 ;  /* 0xff80000008087808 */ /* 0x004fe20001000000 */
[----:B------:R-:W1:Y:S01]  /*53f0*/  MUFU.TANH R88, R88 ;  /* 0x0000005800587308 */ /* 0x000e620000002400 */
[----:B------:R-:W-:Y:S02]  /*5400*/  FMNMX.FTZ R95, R0, R12, !PT ;  /* 0x0000000c005f7209 */ /* 0x000fe40007810000 */
[C---:B------:R-:W-:Y:S02]  /*5410*/  ISETP.GT.AND P4, PT, R97.reuse, 0x9, PT ;  /* 0x000000096100780c */ /* 0x040fe40003f84270 */
[----:B------:R-:W-:-:S03]  /*5420*/  ISETP.GT.AND P2, PT, R97, 0x10, PT ;  /* 0x000000106100780c */ /* 0x000fc60003f44270 */
[----:B------:R2:W-:Y:S08]  /*5430*/  MUFU.TANH R103, R9 ;  /* 0x0000000900677308 */ /* 0x0005f00000002400 */
[----:B------:R-:W-:Y:S01]  /*5440*/  MUFU.TANH R21, R21 ;  /* 0x0000001500157308 */ /* 0x000fe20000002400 */
[----:B--2---:R-:W2:Y:S01]  /*5450*/  LDC R9, c[0x0][0x988] ;  /* 0x00026200ff097b82 */ /* 0x004ea20000000800 */
[----:B-1----:R-:W-:-:S02]  /*5460*/  FSEL R88, R88, -INF , P2 ;  /* 0xff80000058587808 */ /* 0x002fc40001000000 */
[----:B0-----:R-:W-:Y:S02]  /*5470*/  FMNMX.FTZ R154, R99, R154, !PT ;  /* 0x0000009a639a7209 */ /* 0x001fe40007810000 */
[----:B------:R-:W-:Y:S02]  /*5480*/  ISETP.GT.AND P2, PT, R97, 0x18, PT ;  /* 0x000000186100780c */ /* 0x000fe40003f44270 */
[----:B------:R-:W0:Y:S01]  /*5490*/  MUFU.TANH R90, R90 ;  /* 0x0000005a005a7308 */ /* 0x000e220000002400 */
[----:B------:R-:W1:Y:S07]  /*54a0*/  SHFL.BFLY PT, R99, R154, 0x1, 0x1f ;  /* 0x0c201f009a637f89 */ /* 0x000e6e00000e0000 */
[----:B------:R3:W-:Y:S08]  /*54b0*/  MUFU.TANH R105, R118 ;  /* 0x0000007600697308 */ /* 0x0007f00000002400 */
[----:B------:R-:W-:Y:S01]  /*54c0*/  MUFU.TANH R89, R89 ;  /* 0x0000005900597308 */ /* 0x000fe20000002400 */
[----:B---3--:R-:W-:-:S02]  /*54d0*/  FSEL R118, R20, -INF , P3 ;  /* 0xff80000014767808 */ /* 0x008fc40001800000 */
[C---:B------:R-:W-:Y:S02]  /*54e0*/  ISETP.GT.AND P3, PT, R97.reuse, 0x11, PT ;  /* 0x000000116100780c */ /* 0x040fe40003f64270 */
[----:B0-----:R-:W-:Y:S02]  /*54f0*/  FSEL R90, R90, -INF , P2 ;  /* 0xff8000005a5a7808 */ /* 0x001fe40001000000 */
[----:B------:R-:W-:Y:S01]  /*5500*/  ISETP.GT.AND P2, PT, R97, 0x20, PT ;  /* 0x000000206100780c */ /* 0x000fe20003f44270 */
[----:B------:R0:W-:Y:S01]  /*5510*/  MUFU.TANH R176, R122 ;  /* 0x0000007a00b07308 */ /* 0x0001e20000002400 */
[----:B-1----:R-:W-:Y:S02]  /*5520*/  FMNMX.FTZ R10, R154, R99, !PT ;  /* 0x000000639a0a7209 */ /* 0x002fe40007810000 */
[----:B------:R-:W-:Y:S02]  /*5530*/  FMNMX.FTZ R99, R8, R95, !PT ;  /* 0x0000005f08637209 */ /* 0x000fe40007810000 */
[C---:B------:R-:W-:Y:S01]  /*5540*/  FSETP.NEU.FTZ.AND P1, PT, R10.reuse, -INF , PT ;  /* 0xff8000000a00780b */ /* 0x040fe20003f3d000 */
[----:B--2---:R-:W-:Y:S01]  /*5550*/  FMUL.FTZ R101, R10, R9 ;  /* 0x000000090a657220 */ /* 0x004fe20000410000 */
[----:B------:R-:W-:Y:S01]  /*5560*/  FMNMX.FTZ R99, R118, R99, !PT ;  /* 0x0000006376637209 */ /* 0x000fe20007810000 */
[----:B------:R-:W1:Y:S01]  /*5570*/  MUFU.TANH R92, R92 ;  /* 0x0000005c005c7308 */ /* 0x000e620000002400 */
[----:B0-----:R-:W-:-:S02]  /*5580*/  FSEL R122, R15, -INF , P4 ;  /* 0xff8000000f7a7808 */ /* 0x001fc40002000000 */
[----:B------:R-:W-:Y:S02]  /*5590*/  FSEL R95, R101, RZ, P1 ;  /* 0x000000ff655f7208 */ /* 0x000fe40000800000 */
[----:B------:R-:W-:-:S03]  /*55a0*/  FMNMX.FTZ R99, R122, R99, !PT ;  /* 0x000000637a637209 */ /* 0x000fc60007810000 */
[----:B------:R-:W-:Y:S01]  /*55b0*/  MUFU.TANH R91, R91 ;  /* 0x0000005b005b7308 */ /* 0x000fe20000002400 */
[----:B------:R-:W-:Y:S01]  /*55c0*/  FMNMX.FTZ R99, R88, R99, !PT ;  /* 0x0000006358637209 */ /* 0x000fe20007810000 */
[-CC-:B------:R-:W-:Y:S01]  /*55d0*/  FFMA.FTZ R158, R148, R9.reuse, -R95.reuse ;  /* 0x00000009949e7223 */ /* 0x180fe2000001085f */
[-CC-:B------:R-:W-:Y:S01]  /*55e0*/  FFMA.FTZ R156, R150, R9.reuse, -R95.reuse ;  /* 0x00000009969c7223 */ /* 0x180fe2000001085f */
[-CC-:B------:R-:W-:Y:S01]  /*55f0*/  FFMA.FTZ R15, R152, R9.reuse, -R95.reuse ;  /* 0x00000009980f7223 */ /* 0x180fe2000001085f */
[-CC-:B------:R-:W-:Y:S01]  /*5600*/  FFMA.FTZ R152, R144, R9.reuse, -R95.reuse ;  /* 0x0000000990987223 */ /* 0x180fe2000001085f */
[-CC-:B------:R-:W-:Y:S01]  /*5610*/  FFMA.FTZ R154, R120, R9.reuse, -R95.reuse ;  /* 0x00000009789a7223 */ /* 0x180fe2000001085f */
[-CC-:B------:R-:W-:Y:S01]  /*5620*/  FFMA.FTZ R107, R114, R9.reuse, -R95.reuse ;  /* 0x00000009726b7223 */ /* 0x180fe2000001085f */
[----:B------:R0:W-:Y:S01]  /*5630*/  MUFU.TANH R178, R126 ;  /* 0x0000007e00b27308 */ /* 0x0001e20000002400 */
[----:B-1----:R-:W-:Y:S01]  /*5640*/  FSEL R92, R92, -INF , P2 ;  /* 0xff8000005c5c7808 */ /* 0x002fe20001000000 */
[-CC-:B------:R-:W-:Y:S01]  /*5650*/  FFMA.FTZ R98, R98, R9.reuse, -R95.reuse ;  /* 0x0000000962627223 */ /* 0x180fe2000001085f */
[----:B------:R-:W-:Y:S01]  /*5660*/  ISETP.GT.AND P2, PT, R97, 0x28, PT ;  /* 0x000000286100780c */ /* 0x000fe20003f44270 */
[-CC-:B------:R-:W-:Y:S01]  /*5670*/  FFMA.FTZ R96, R96, R9.reuse, -R95.reuse ;  /* 0x0000000960607223 */ /* 0x180fe2000001085f */
[-CC-:B------:R-:W-:Y:S01]  /*5680*/  FFMA.FTZ R101, R110, R9.reuse, -R95.reuse ;  /* 0x000000096e657223 */ /* 0x180fe2000001085f */
[-CC-:B------:R-:W-:Y:S01]  /*5690*/  FFMA.FTZ R110, R132, R9.reuse, -R95.reuse ;  /* 0x00000009846e7223 */ /* 0x180fe2000001085f */
[-CC-:B------:R-:W-:Y:S01]  /*56a0*/  FFMA.FTZ R136, R136, R9.reuse, -R95.reuse ;  /* 0x0000000988887223 */ /* 0x180fe2000001085f */
[----:B------:R-:W1:Y:S01]  /*56b0*/  MUFU.TANH R93, R93 ;  /* 0x0000005d005d7308 */ /* 0x000e620000002400 */
[----:B0-----:R-:W-:Y:S01]  /*56c0*/  FSEL R126, R21, -INF , P3 ;  /* 0xff800000157e7808 */ /* 0x001fe20001800000 */
[-CC-:B------:R-:W-:Y:S01]  /*56d0*/  FFMA.FTZ R21, R146, R9.reuse, -R95.reuse ;  /* 0x0000000992157223 */ /* 0x180fe2000001085f */
[----:B------:R-:W-:Y:S01]  /*56e0*/  ISETP.GT.AND P3, PT, R97, 0x19, PT ;  /* 0x000000196100780c */ /* 0x000fe20003f64270 */
[----:B------:R-:W-:Y:S01]  /*56f0*/  FFMA.FTZ R138, R138, R9, -R95 ;  /* 0x000000098a8a7223 */ /* 0x000fe2000001085f */
[----:B------:R-:W-:-:S03]  /*5700*/  FMNMX.FTZ R99, R126, R99, !PT ;  /* 0x000000637e637209 */ /* 0x000fc60007810000 */
[----:B------:R-:W0:Y:S01]  /*5710*/  MUFU.TANH R94, R94 ;  /* 0x0000005e005e7308 */ /* 0x000e220000002400 */
[----:B------:R-:W-:-:S07]  /*5720*/  FMNMX.FTZ R99, R90, R99, !PT ;  /* 0x000000635a637209 */ /* 0x000fce0007810000 */
[----:B------:R2:W-:Y:S01]  /*5730*/  MUFU.TANH R180, R130 ;  /* 0x0000008200b47308 */ /* 0x0005e20000002400 */
[----:B-1----:R-:W-:Y:S01]  /*5740*/  FSEL R150, R93, -INF , P2 ;  /* 0xff8000005d967808 */ /* 0x002fe20001000000 */
[----:B------:R-:W-:Y:S01]  /*5750*/  FFMA.FTZ R93, R102, R9, -R95 ;  /* 0x00000009665d7223 */ /* 0x000fe2000001085f */
[----:B------:R-:W-:-:S05]  /*5760*/  ISETP.GT.AND P2, PT, R97, 0x30, PT ;  /* 0x000000306100780c */ /* 0x000fca0003f44270 */
[----:B------:R-:W1:Y:S01]  /*5770*/  MUFU.TANH R115, R115 ;  /* 0x0000007300737308 */ /* 0x000e620000002400 */
[----:B--2---:R-:W-:Y:S01]  /*5780*/  FSEL R130, R89, -INF , P3 ;  /* 0xff80000059827808 */ /* 0x004fe20001800000 */
[--C-:B------:R-:W-:Y:S01]  /*5790*/  FFMA.FTZ R89, R140, R9, -R95.reuse ;  /* 0x000000098c597223 */ /* 0x100fe2000001085f */
[----:B------:R-:W-:Y:S02]  /*57a0*/  ISETP.GT.AND P3, PT, R97, 0x21, PT ;  /* 0x000000216100780c */ /* 0x000fe40003f64270 */
[----:B------:R-:W-:Y:S02]  /*57b0*/  FMNMX.FTZ R99, R130, R99, !PT ;  /* 0x0000006382637209 */ /* 0x000fe40007810000 */
[----:B------:R-:W-:Y:S01]  /*57c0*/  FSEL R148, R91, -INF , P3 ;  /* 0xff8000005b947808 */ /* 0x000fe20001800000 */
[----:B------:R-:W2:Y:S01]  /*57d0*/  MUFU.TANH R119, R119 ;  /* 0x0000007700777308 */ /* 0x000ea20000002400 */
[----:B------:R-:W-:Y:S01]  /*57e0*/  FMNMX.FTZ R99, R92, R99, !PT ;  /* 0x000000635c637209 */ /* 0x000fe20007810000 */
[----:B------:R-:W-:Y:S01]  /*57f0*/  FFMA.FTZ R91, R106, R9, -R95 ;  /* 0x000000096a5b7223 */ /* 0x000fe2000001085f */
[----:B------:R-:W-:-:S02]  /*5800*/  ISETP.GT.AND P3, PT, R97, 0x29, PT ;  /* 0x000000296100780c */ /* 0x000fc40003f64270 */
[----:B------:R-:W-:Y:S02]  /*5810*/  FMNMX.FTZ R99, R148, R99, !PT ;  /* 0x0000006394637209 */ /* 0x000fe40007810000 */
[----:B0-----:R-:W-:Y:S01]  /*5820*/  FSEL R94, R94, -INF , P3 ;  /* 0xff8000005e5e7808 */ /* 0x001fe20001800000 */
[----:B------:R0:W-:Y:S01]  /*5830*/  MUFU.TANH R182, R134 ;  /* 0x0000008600b67308 */ /* 0x0001e20000002400 */
[----:B------:R-:W-:Y:S02]  /*5840*/  FMNMX.FTZ R99, R150, R99, !PT ;  /* 0x0000006396637209 */ /* 0x000fe40007810000 */
[----:B------:R-:W-:Y:S02]  /*5850*/  ISETP.GT.AND P3, PT, R97, 0x31, PT ;  /* 0x000000316100780c */ /* 0x000fe40003f64270 */
[----:B------:R-:W-:Y:S02]  /*5860*/  FMNMX.FTZ R99, R94, R99, !PT ;  /* 0x000000635e637209 */ /* 0x000fe40007810000 */
[----:B-1----:R-:W-:Y:S01]  /*5870*/  FSEL R144, R115, -INF , P3 ;  /* 0xff80000073907808 */ /* 0x002fe20001800000 */
[----:B------:R-:W1:Y:S01]  /*5880*/  MUFU.TANH R123, R123 ;  /* 0x0000007b007b7308 */ /* 0x000e620000002400 */
[----:B0-----:R-:W-:-:S02]  /*5890*/  FSEL R134, R103, -INF , P2 ;  /* 0xff80000067867808 */ /* 0x001fc40001000000 */
[C---:B------:R-:W-:Y:S02]  /*58a0*/  ISETP.GT.AND P2, PT, R97.reuse, 0x38, PT ;  /* 0x000000386100780c */ /* 0x040fe40003f44270 */
[----:B------:R-:W-:Y:S02]  /*58b0*/  FMNMX.FTZ R99, R134, R99, !PT ;  /* 0x0000006386637209 */ /* 0x000fe40007810000 */
[----:B------:R-:W-:Y:S01]  /*58c0*/  ISETP.GT.AND P3, PT, R97, 0x39, PT ;  /* 0x000000396100780c */ /* 0x000fe20003f64270 */
[----:B------:R-:W0:Y:S01]  /*58d0*/  MUFU.TANH R127, R127 ;  /* 0x0000007f007f7308 */ /* 0x000e220000002400 */
[----:B------:R-:W-:Y:S01]  /*58e0*/  FSEL R146, R105, -INF , P2 ;  /* 0xff80000069927808 */ /* 0x000fe20001000000 */
[----:B------:R-:W-:Y:S01]  /*58f0*/  FFMA.FTZ R105, R128, R9, -R95 ;  /* 0x0000000980697223 */ /* 0x000fe2000001085f */
[----:B------:R-:W-:Y:S02]  /*5900*/  FMNMX.FTZ R99, R144, R99, !PT ;  /* 0x0000006390637209 */ /* 0x000fe40007810000 */
[----:B------:R-:W-:-:S02]  /*5910*/  ISETP.GT.AND P2, PT, R97, 0x40, PT ;  /* 0x000000406100780c */ /* 0x000fc40003f44270 */
[----:B--2---:R-:W-:Y:S01]  /*5920*/  FSEL R140, R119, -INF , P3 ;  /* 0xff800000778c7808 */ /* 0x004fe20001800000 */
[----:B------:R-:W2:Y:S01]  /*5930*/  MUFU.TANH R131, R131 ;  /* 0x0000008300837308 */ /* 0x000ea20000002400 */
[----:B------:R-:W-:Y:S02]  /*5940*/  FMNMX.FTZ R99, R146, R99, !PT ;  /* 0x0000006392637209 */ /* 0x000fe40007810000 */
[C---:B------:R-:W-:Y:S02]  /*5950*/  ISETP.GT.AND P3, PT, R97.reuse, 0x41, PT ;  /* 0x000000416100780c */ /* 0x040fe40003f64270 */
[----:B------:R-:W-:Y:S02]  /*5960*/  FSEL R176, R176, -INF , P2 ;  /* 0xff800000b0b07808 */ /* 0x000fe40001000000 */
[----:B------:R-:W-:Y:S01]  /*5970*/  FMNMX.FTZ R99, R140, R99, !PT ;  /* 0x000000638c637209 */ /* 0x000fe20007810000 */
[----:B------:R-:W3:Y:S01]  /*5980*/  MUFU.TANH R135, R135 ;  /* 0x0000008700877308 */ /* 0x000ee20000002400 */
[----:B------:R-:W-:-:S02]  /*5990*/  ISETP.GT.AND P2, PT, R97, 0x48, PT ;  /* 0x000000486100780c */ /* 0x000fc40003f44270 */
[----:B-1----:R-:W-:Y:S02]  /*59a0*/  FSEL R120, R123, -INF , P3 ;  /* 0xff8000007b787808 */ /* 0x002fe40001800000 */
[----:B------:R-:W-:Y:S02]  /*59b0*/  FMNMX.FTZ R99, R176, R99, !PT ;  /* 0x00000063b0637209 */ /* 0x000fe40007810000 */
[C---:B------:R-:W-:Y:S01]  /*59c0*/  ISETP.GT.AND P3, PT, R97.reuse, 0x49, PT ;  /* 0x000000496100780c */ /* 0x040fe20003f64270 */
[----:B------:R-:W-:Y:S01]  /*59d0*/  MUFU.EX2 R15, R15 ;  /* 0x0000000f000f7308 */ /* 0x000fe20000000800 */
[----:B------:R-:W-:Y:S02]  /*59e0*/  FSEL R178, R178, -INF , P2 ;  /* 0xff800000b2b27808 */ /* 0x000fe40001000000 */
[----:B------:R-:W-:Y:S02]  /*59f0*/  FMNMX.FTZ R99, R120, R99, !PT ;  /* 0x0000006378637209 */ /* 0x000fe40007810000 */
[----:B------:R-:W-:-:S02]  /*5a00*/  ISETP.GT.AND P2, PT, R97, 0x50, PT ;  /* 0x000000506100780c */ /* 0x000fc40003f44270 */
[----:B0-----:R-:W-:Y:S01]  /*5a10*/  FSEL R106, R127, -INF , P3 ;  /* 0xff8000007f6a7808 */ /* 0x001fe20001800000 */
[----:B------:R-:W-:Y:S01]  /*5a20*/  MUFU.EX2 R156, R156 ;  /* 0x0000009c009c7308 */ /* 0x000fe20000000800 */
[----:B------:R-:W-:Y:S02]  /*5a30*/  FMNMX.FTZ R99, R178, R99, !PT ;  /* 0x00000063b2637209 */ /* 0x000fe40007810000 */
[C---:B------:R-:W-:Y:S02]  /*5a40*/  ISETP.GT.AND P3, PT, R97.reuse, 0x51, PT ;  /* 0x000000516100780c */ /* 0x040fe40003f64270 */
[----:B------:R-:W-:Y:S02]  /*5a50*/  FSEL R180, R180, -INF , P2 ;  /* 0xff800000b4b47808 */ /* 0x000fe40001000000 */
[----:B------:R-:W-:Y:S01]  /*5a60*/  FMNMX.FTZ R99, R106, R99, !PT ;  /* 0x000000636a637209 */ /* 0x000fe20007810000 */
[----:B------:R-:W-:Y:S01]  /*5a70*/  MUFU.EX2 R158, R158 ;  /* 0x0000009e009e7308 */ /* 0x000fe20000000800 */
[----:B------:R-:W-:-:S02]  /*5a80*/  ISETP.GT.AND P2, PT, R97, 0x58, PT ;  /* 0x000000586100780c */ /* 0x000fc40003f44270 */
[----:B--2---:R-:W-:Y:S02]  /*5a90*/  FSEL R102, R131, -INF , P3 ;  /* 0xff80000083667808 */ /* 0x004fe40001800000 */
[----:B------:R-:W-:Y:S02]  /*5aa0*/  FMNMX.FTZ R99, R180, R99, !PT ;  /* 0x00000063b4637209 */ /* 0x000fe40007810000 */
[----:B------:R-:W-:Y:S01]  /*5ab0*/  ISETP.GT.AND P3, PT, R97, 0x59, PT ;  /* 0x000000596100780c */ /* 0x000fe20003f64270 */
[----:B------:R-:W-:Y:S01]  /*5ac0*/  MUFU.EX2 R21, R21 ;  /* 0x0000001500157308 */ /* 0x000fe20000000800 */
[----:B------:R-:W-:Y:S01]  /*5ad0*/  FSEL R182, R182, -INF , P2 ;  /* 0xff800000b6b67808 */ /* 0x000fe20001000000 */
[--C-:B------:R-:W-:Y:S01]  /*5ae0*/  FFMA.FTZ R97, R100, R9, -R95.reuse ;  /* 0x0000000964617223 */ /* 0x100fe2000001085f */
[----:B------:R-:W-:Y:S01]  /*5af0*/  FMNMX.FTZ R99, R102, R99, !PT ;  /* 0x0000006366637209 */ /* 0x000fe20007810000 */
[-CC-:B------:R-:W-:Y:S01]  /*5b00*/  FFMA.FTZ R100, R108, R9.reuse, -R95.reuse ;  /* 0x000000096c647223 */ /* 0x180fe2000001085f */
[----:B---3--:R-:W-:Y:S01]  /*5b10*/  FSEL R184, R135, -INF , P3 ;  /* 0xff80000087b87808 */ /* 0x008fe20001800000 */
        /* <DEDUP_REMOVED lines=10> */
[----:B0-----:R-:W-:-:S07]  /*5bc0*/  FMNMX.FTZ R109, R20, R103, !PT ;  /* 0x00000067146d7209 */ /* 0x001fce0007810000 */
[----:B------:R-:W-:Y:S01]  /*5bd0*/  MUFU.EX2 R93, R93 ;  /* 0x0000005d005d7308 */ /* 0x000fe20000000800 */
[-CC-:B------:R-:W-:Y:S01]  /*5be0*/  FFMA.FTZ R103, R116, R9.reuse, -R95.reuse ;  /* 0x0000000974677223 */ /* 0x180fe2000001085f */
[----:B------:R-:W-:Y:S01]  /*5bf0*/  FFMA.FTZ R95, R142, R9, -R95 ;  /* 0x000000098e5f7223 */ /* 0x000fe2000001085f */
[----:B------:R-:W0:Y:S05]  /*5c00*/  SHFL.BFLY PT, R20, R109, 0x1, 0x1f ;  /* 0x0c201f006d147f89 */ /* 0x000e2a00000e0000 */
        /* <DEDUP_REMOVED lines=14> */
[-C--:B------:R-:W-:Y:S01]  /*5cf0*/  FFMA.FTZ R153, R88, R9.reuse, -R109 ;  /* 0x0000000958997223 */ /* 0x080fe2000001086d */
[----:B------:R-:W-:Y:S01]  /*5d00*/  FADD.FTZ R0, -R0, R11 ;  /* 0x0000000b00007221 */ /* 0x000fe20000010100 */
[----:B------:R-:W-:Y:S01]  /*5d10*/  FSEL R11, R20, RZ, P2 ;  /* 0x000000ff140b7208 */ /* 0x000fe20001000000 */
[----:B------:R-:W-:Y:S01]  /*5d20*/  MUFU.EX2 R157, R157 ;  /* 0x0000009d009d7308 */ /* 0x000fe20000000800 */
[-CC-:B------:R-:W-:Y:S01]  /*5d30*/  FFMA.FTZ R88, R126, R9.reuse, -R109.reuse ;  /* 0x000000097e587223 */ /* 0x180fe2000001086d */
[-C--:B------:R-:W-:Y:S01]  /*5d40*/  FMUL.FTZ R8, R0, R9.reuse ;  /* 0x0000000900087220 */ /* 0x080fe20000410000 */
[-CC-:B------:R-:W-:Y:S01]  /*5d50*/  FFMA.FTZ R155, R90, R9.reuse, -R109.reuse ;  /* 0x000000095a9b7223 */ /* 0x180fe2000001086d */
[----:B------:R-:W-:Y:S01]  /*5d60*/  FADD.FTZ R0, -R11, R12 ;  /* 0x0000000c0b007221 */ /* 0x000fe20000010100 */
[-CC-:B------:R-:W-:Y:S01]  /*5d70*/  FFMA.FTZ R90, R130, R9.reuse, -R109.reuse ;  /* 0x00000009825a7223 */ /* 0x180fe2000001086d */
[-CC-:B------:R-:W-:Y:S01]  /*5d80*/  FFMA.FTZ R149, R92, R9.reuse, -R109.reuse ;  /* 0x000000095c957223 */ /* 0x180fe2000001086d */
[-CC-:B------:R-:W-:Y:S01]  /*5d90*/  FFMA.FTZ R92, R148, R9.reuse, -R109.reuse ;  /* 0x00000009945c7223 */ /* 0x180fe2000001086d */
[-C--:B------:R-:W-:Y:S01]  /*5da0*/  FMUL.FTZ R0, R0, R9.reuse ;  /* 0x0000000900007220 */ /* 0x080fe20000410000 */
        /* <DEDUP_REMOVED lines=17> */
[----:B0-----:R-:W-:-:S04]  /*5ec0*/  FFMA.FTZ R7, R8, R7, R15 ;  /* 0x0000000708077223 */ /* 0x001fc8000001000f */
[----:B------:R-:W-:-:S03]  /*5ed0*/  FADD.FTZ R7, R156, R7 ;  /* 0x000000079c077221 */ /* 0x000fc60000010000 */
[----:B------:R-:W0:Y:S01]  /*5ee0*/  MUFU.EX2 R159, R159 ;  /* 0x0000009f009f7308 */ /* 0x000e220000000800 */
[----:B-1----:R-:W-:Y:S01]  /*5ef0*/  FFMA.FTZ R11, R0, R6, R157 ;  /* 0x00000006000b7223 */ /* 0x002fe2000001009d */
[----:B------:R-:W-:-:S06]  /*5f00*/  FADD.FTZ R12, R158, R7 ;  /* 0x000000079e0c7221 */ /* 0x000fcc0000010000 */
        /* <DEDUP_REMOVED lines=77> */
.L_x_2435:
        /* <DEDUP_REMOVED lines=34> */
.L_x_2425:
[----:B------:R-:W-:-:S13]  /*6600*/  ISETP.GE.AND P1, PT, R14, RZ, PT ;  /* 0x000000ff0e00720c */ /* 0x000fda0003f26270 */
[----:B------:R-:W-:Y:S05]  /*6610*/  @!P1 BRA `(.L_x_2437) ;  /* 0x0000002000b49947 */ /* 0x000fea0003800000 */
[----:B------:R-:W-:Y:S01]  /*6620*/  IMAD.MOV.U32 R13, RZ, RZ, R20 ;  /* 0x000000ffff0d7224 */ /* 0x000fe200078e0014 */
[----:B------:R-:W-:Y:S01]  /*6630*/  UMOV UR4, UR38 ;  /* 0x0000002600047c82 */ /* 0x000fe20008000000 */
[----:B------:R-:W-:Y:S01]  /*6640*/  IMAD.MOV.U32 R11, RZ, RZ, R10 ;  /* 0x000000ffff0b7224 */ /* 0x000fe200078e000a */
[----:B------:R-:W-:Y:S01]  /*6650*/  UMOV UR5, UR39 ;  /* 0x0000002700057c82 */ /* 0x000fe20008000000 */
[----:B------:R-:W-:-:S05]  /*6660*/  ULDC UR6, c[0x0][0x9d8] ;  /* 0x0002760000067ab9 */ /* 0x000fca0000000800 */
.L_x_2448:
        /* <DEDUP_REMOVED lines=8> */
.L_x_2438:
[----:B------:R-:W-:Y:S01]  /*66f0*/  ULEA UR7, UR39, UR40, 0x3 ;  /* 0x0000002827077291 */ /* 0x000fe2000f8e183f */
[----:B------:R-:W-:-:S05]  /*6700*/  IMAD.U32 R9, RZ, RZ, UR38 ;  /* 0x00000026ff097e24 */ /* 0x000fca000f8e00ff */
[----:B------:R-:W-:-:S04]  /*6710*/  SHF.L.U32 R9, R9, 0x1f, RZ ;  /* 0x0000001f09097819 */ /* 0x000fc800000006ff */
[----:B------:R0:W1:Y:S01]  /*6720*/  SYNCS.PHASECHK.TRANS64.TRYWAIT P1, [UR7+0x2a830], R9 ;  /* 0x02a83009ff0075a7 */ /* 0x0000620008020147 */
[----:B------:R-:W-:Y:S05]  /*6730*/  @!P0 BRA `(.L_x_2439) ;  /* 0x0000000000048947 */ /* 0x000fea0003800000 */
[----:B------:R-:W-:Y:S01]  /*6740*/  BPT.TRAP 0x1 ;  /* 0x000000040000795c */ /* 0x000fe20000300000 */
.L_x_2439:
[----:B-1----:R-:W-:Y:S05]  /*6750*/  @P1 BRA `(.L_x_2440) ;  /* 0x0000000000081947 */ /* 0x002fea0003800000 */
[----:B------:R-:W1:Y:S02]  /*6760*/  SYNCS.PHASECHK.TRANS64.TRYWAIT P1, [UR7+0x2a830], R9 ;  /* 0x02a83009ff0075a7 */ /* 0x000e640008020147 */
[----:B-1----:R-:W-:Y:S05]  /*6770*/  @!P1 BRA `(.L_x_2441) ;  /* 0x000000a800409947 */ /* 0x002fea0003800000 */
.L_x_2440:
        /* <DEDUP_REMOVED lines=143> */
.L_x_2442:
[----:B------:R-:W-:Y:S01]  /*7070*/  ULEA UR7, UR5, UR40, 0x3 ;  /* 0x0000002805077291 */ /* 0x000fe2000f8e183f */
[----:B------:R-:W-:-:S04]  /*7080*/  MOV R0, UR4 ;  /* 0x0000000400007c02 */ /* 0x000fc80008000f00 */
[----:B------:R-:W-:-:S04]  /*7090*/  SHF.L.U32 R0, R0, 0x1f, RZ ;  /* 0x0000001f00007819 */ /* 0x000fc800000006ff */
[----:B------:R2:W3:Y:S01]  /*70a0*/  SYNCS.PHASECHK.TRANS64.TRYWAIT P1, [UR7+0x2a850], R0 ;  /* 0x02a85000ff0075a7 */ /* 0x0004e20008020147 */
[----:B------:R-:W-:Y:S05]  /*70b0*/  @!P0 BRA `(.L_x_2443) ;  /* 0x0000000000048947 */ /* 0x000fea0003800000 */
[----:B------:R-:W-:Y:S01]  /*70c0*/  BPT.TRAP 0x1 ;  /* 0x000000040000795c */ /* 0x000fe20000300000 */
.L_x_2443:
[----:B---3--:R-:W-:Y:S05]  /*70d0*/  @P1 BRA `(.L_x_2444) ;  /* 0x0000000000081947 */ /* 0x008fea0003800000 */
[----:B------:R-:W3:Y:S02]  /*70e0*/  SYNCS.PHASECHK.TRANS64.TRYWAIT P1, [UR7+0x2a850], R0 ;  /* 0x02a85000ff0075a7 */ /* 0x000ee40008020147 */
[----:B---3--:R-:W-:Y:S05]  /*70f0*/  @!P1 BRA `(.L_x_2445) ;  /* 0x0000009c00f89947 */ /* 0x008fea0003800000 */
.L_x_2444:
        /* <DEDUP_REMOVED lines=38> */
.L_x_2446:
        /* <DEDUP_REMOVED lines=311> */
.L_x_2447:
[----:B------:R-:W-:Y:S01]  /*86d0*/  UIADD3 UR7, UR7, 0x2a860, URZ ;  /* 0x0002a86007077890 */ /* 0x000fe2000fffe03f */
[----:B------:R-:W-:Y:S01]  /*86e0*/  ISETP.GT.AND P1, PT, R14, RZ, PT ;  /* 0x000000ff0e00720c */ /* 0x000fe20003f24270 */
        /* <DEDUP_REMOVED lines=32> */
.L_x_2437:
        /* <DEDUP_REMOVED lines=67> */
.L_x_2449:
[----:B------:R-:W-:Y:S01]  /*8d20*/  ULEA UR5, UR39, UR40, 0x3 ;  /* 0x0000002827057291 */ /* 0x000fe2000f8e183f */
[----:B------:R-:W-:-:S05]  /*8d30*/  IMAD.U32 R0, RZ, RZ, UR38 ;  /* 0x00000026ff007e24 */ /* 0x000fca000f8e00ff */
[----:B------:R-:W-:-:S04]  /*8d40*/  SHF.L.U32 R0, R0, 0x1f, RZ ;  /* 0x0000001f00007819 */ /* 0x000fc800000006ff */
[----:B------:R0:W1:Y:S01]  /*8d50*/  SYNCS.PHASECHK.TRANS64.TRYWAIT P1, [UR5+0x2a850], R0 ;  /* 0x02a85000ff0075a7 */ /* 0x0000620008020145 */
[----:B------:R-:W-:Y:S05]  /*8d60*/  @!P0 BRA `(.L_x_2450) ;  /* 0x0000000000048947 */ /* 0x000fea0003800000 */
[----:B------:R-:W-:Y:S01]  /*8d70*/  BPT.TRAP 0x1 ;  /* 0x000000040000795c */ /* 0x000fe20000300000 */
.L_x_2450:
[----:B-1----:R-:W-:Y:S05]  /*8d80*/  @P1 BRA `(.L_x_2451) ;  /* 0x0000000000081947 */ /* 0x002fea0003800000 */
[----:B------:R-:W1:Y:S02]  /*8d90*/  SYNCS.PHASECHK.TRANS64.TRYWAIT P1, [UR5+0x2a850], R0 ;  /* 0x02a85000ff0075a7 */ /* 0x000e640008020145 */
[----:B-1----:R-:W-:Y:S05]  /*8da0*/  @!P1 BRA `(.L_x_2452) ;  /* 0x0000008000e49947 */ /* 0x002fea0003800000 */
.L_x_2451:
        /* <DEDUP_REMOVED lines=19> */
[----:B------:R-:W-:Y:S01]  /*8ee0*/  MOV R3, RZ ;  /* 0x000000ff00037202 */ /* 0x000fe20000000f00 */
[----:B------:R-:W-:Y:S02]  /*8ef0*/  IMAD.MOV.U32 R0, RZ, RZ, -0x800000 ;  /* 0xff800000ff007424 */ /* 0x000fe400078e00ff */
[----:B-1----:R-:W-:Y:S01]  /*8f00*/  FADD.FTZ R12, R2, R5 ;  /* 0x00000005020c7221 */ /* 0x002fe20000010000 */
[----:B------:R-:W-:Y:S01]  /*8f10*/  FSETP.NE.FTZ.AND P1, PT, R8, RZ, PT ;  /* 0x000000ff0800720b */ /* 0x000fe20003f35000 */
[----:B------:R-:W-:-:S03]  /*8f20*/  IMAD.MOV.U32 R2, RZ, RZ, -0x800000 ;  /* 0xff800000ff027424 */ /* 0x000fc600078e00ff */
[----:B------:R-:W-:-:S09]  /*8f30*/  FSETP.NE.FTZ.AND P2, PT, R12, RZ, PT ;  /* 0x000000ff0c00720b */ /* 0x000fd20003f55000 */
[----:B------:R-:W0:Y:S01]  /*8f40*/  @P1 MUFU.LG2 R4, R8 ;  /* 0x0000000800041308 */ /* 0x000e220000000c00 */
[----:B------:R-:W-:-:S03]  /*8f50*/  @P1 FMUL.FTZ R5, R9, 0.69314718246459960938 ;  /* 0x3f31721809051820 */ /* 0x000fc60000410000 */
[----:B------:R-:W-:-:S04]  /*8f60*/  @P2 FMUL.FTZ R14, R9, 0.69314718246459960938 ;  /* 0x3f317218090e2820 */ /* 0x000fc80000410000 */
        /* <DEDUP_REMOVED lines=34> */
.L_x_2453:
[----:B------:R-:W-:Y:S01]  /*9190*/  UIADD3 UR4, UR5, 0x2a860, URZ ;  /* 0x0002a86005047890 */ /* 0x000fe2000fffe03f */
[-C--:B------:R-:W-:Y:S01]  /*91a0*/  FMUL.FTZ R90, R32, R3.reuse ;  /* 0x00000003205a7220 */ /* 0x080fe20000410000 */
[----:B------:R-:W-:Y:S01]  /*91b0*/  UIADD3 UR39, UR39, 0x1, URZ ;  /* 0x0000000127277890 */ /* 0x000fe2000fffe03f */
[-C--:B------:R-:W-:Y:S01]  /*91c0*/  FMUL.FTZ R89, R33, R3.reuse ;  /* 0x0000000321597220 */ /* 0x080fe20000410000 */
[----:B------:R-:W-:Y:S01]  /*91d0*/  UPRMT UR4, UR42, 0x654, UR4 ;  /* 0x000006542a047896 */ /* 0x000fe20008000004 */
[----:B------:R-:W-:Y:S01]  /*91e0*/  FMUL.FTZ R88, R36, R3 ;  /* 0x0000000324587220 */ /* 0x000fe20000410000 */
[----:B------:R-:W-:Y:S01]  /*91f0*/  UISETP.NE.AND UP0, UPT, UR39, 0x2, UPT ;  /* 0x000000022700788c */ /* 0x000fe2000bf05270 */
[-C--:B------:R-:W-:Y:S01]  /*9200*/  FMUL.FTZ R8, R30, R11.reuse ;  /* 0x0000000b1e087220 */ /* 0x080fe20000410000 */
        /* <DEDUP_REMOVED lines=66> */
.L_x_2417:
        /* <DEDUP_REMOVED lines=24> */
[C---:B------:R-:W-:Y:S02]  /*97b0*/  LOP3.LUT R9, R4.reuse, 0x380, RZ, 0xc0, !PT ;  /* 0x0000038004097812 */ /* 0x040fe400078ec0ff */
[C---:B------:R-:W-:Y:S02]  /*97c0*/  IADD3 R97, P6, R4.reuse, 0x20, RZ ;  /* 0x0000002004617810 */ /* 0x040fe40007fde0ff */
[C---:B------:R-:W-:Y:S02]  /*97d0*/  IADD3 R99, P5, R4.reuse, 0x40, RZ ;  /* 0x0000004004637810 */ /* 0x040fe40007fbe0ff */
[C---:B------:R-:W-:Y:S02]  /*97e0*/  IADD3 R101, P4, R4.reuse, 0x60, RZ ;  /* 0x0000006004657810 */ /* 0x040fe40007f9e0ff */
[----:B------:R-:W-:Y:S01]  /*97f0*/  IADD3 R103, P3, R4, 0x4000, RZ ;  /* 0x0000400004677810 */ /* 0x000fe20007f7e0ff */
[--C-:B------:R-:W-:Y:S01]  /*9800*/  IMAD.X R27, RZ, RZ, R5.reuse, P5 ;  /* 0x000000ffff1b7224 */ /* 0x100fe200028e0605 */
[----:B------:R-:W-:Y:S01]  /*9810*/  SHF.R.U64 R9, R9, 0x3, RZ ;  /* 0x0000000309097819 */ /* 0x000fe200000012ff */
[--C-:B------:R-:W-:Y:S01]  /*9820*/  IMAD.X R25, RZ, RZ, R5.reuse, P4 ;  /* 0x000000ffff197224 */ /* 0x100fe200020e0605 */
[----:B------:R-:W-:Y:S01]  /*9830*/  LOP3.LUT R14, R97, 0x380, RZ, 0xc0, !PT ;  /* 0x00000380610e7812 */ /* 0x000fe200078ec0ff */
[----:B------:R-:W-:Y:S01]  /*9840*/  IMAD.X R15, RZ, RZ, R5, P3 ;  /* 0x000000ffff0f7224 */ /* 0x000fe200018e0605 */
[----:B------:R-:W-:-:S02]  /*9850*/  LOP3.LUT R24, R99, 0x380, RZ, 0xc0, !PT ;  /* 0x0000038063187812 */ /* 0x000fc400078ec0ff */
[----:B-1----:R-:W-:Y:S02]  /*9860*/  LOP3.LUT R44, R101, 0x380, RZ, 0xc0, !PT ;  /* 0x00000380652c7812 */ /* 0x002fe400078ec0ff */
[----:B------:R-:W-:Y:S02]  /*9870*/  LOP3.LUT R72, R103, 0x380, RZ, 0xc0, !PT ;  /* 0x0000038067487812 */ /* 0x000fe400078ec0ff */
[C---:B------:R-:W-:Y:S02]  /*9880*/  IADD3 R105, P2, R4.reuse, 0x4020, RZ ;  /* 0x0000402004697810 */ /* 0x040fe40007f5e0ff */
[C---:B------:R-:W-:Y:S02]  /*9890*/  IADD3 R107, P1, R4.reuse, 0x4040, RZ ;  /* 0x00004040046b7810 */ /* 0x040fe40007f3e0ff */
[----:B------:R-:W-:Y:S01]  /*98a0*/  IADD3 R109, P0, R4, 0x4060, RZ ;  /* 0x00004060046d7810 */ /* 0x000fe20007f1e0ff */
[----:B------:R-:W-:Y:S01]  /*98b0*/  IMAD.X R13, RZ, RZ, R5, P2 ;  /* 0x000000ffff0d7224 */ /* 0x000fe200010e0605 */
[----:B------:R-:W-:-:S02]  /*98c0*/  LOP3.LUT R4, R9, R4, RZ, 0x3c, !PT ;  /* 0x0000000409047212 */ /* 0x000fc400078e3cff */
[----:B------:R-:W-:Y:S01]  /*98d0*/  SHF.R.U64 R14, R14, 0x3, RZ ;  /* 0x000000030e0e7819 */ /* 0x000fe200000012ff */
[----:B------:R-:W-:Y:S01]  /*98e0*/  IMAD.X R9, RZ, RZ, R5, P0 ;  /* 0x000000ffff097224 */ /* 0x000fe200000e0605 */
[----:B------:R-:W-:Y:S02]  /*98f0*/  SHF.R.U64 R24, R24, 0x3, RZ ;  /* 0x0000000318187819 */ /* 0x000fe400000012ff */
[----:B------:R-:W-:Y:S02]  /*9900*/  SHF.R.U64 R44, R44, 0x3, RZ ;  /* 0x000000032c2c7819 */ /* 0x000fe400000012ff */
[----:B------:R-:W-:Y:S02]  /*9910*/  SHF.R.U64 R72, R72, 0x3, RZ ;  /* 0x0000000348487819 */ /* 0x000fe400000012ff */
[-C--:B------:R-:W-:Y:S02]  /*9920*/  IADD3.X R29, RZ, R5.reuse, RZ, P6, !PT ;  /* 0x00000005ff1d7210 */ /* 0x080fe400037fe4ff */
[----:B------:R-:W-:-:S02]  /*9930*/  IADD3.X R11, RZ, R5, RZ, P1, !PT ;  /* 0x00000005ff0b7210 */ /* 0x000fc40000ffe4ff */
[----:B------:R-:W-:Y:S02]  /*9940*/  MOV R96, R4 ;  /* 0x0000000400607202 */ /* 0x000fe40000000f00 */
[----:B------:R-:W-:Y:S02]  /*9950*/  LOP3.LUT R28, R14, R97, RZ, 0x3c, !PT ;  /* 0x000000610e1c7212 */ /* 0x000fe400078e3cff */
[----:B------:R-:W-:Y:S02]  /*9960*/  LOP3.LUT R26, R24, R99, RZ, 0x3c, !PT ;  /* 0x00000063181a7212 */ /* 0x000fe400078e3cff */
[----:B------:R-:W-:Y:S01]  /*9970*/  F2FP.BF16.F32.PACK_AB R5, R10, R93 ;  /* 0x0000005d0a05723e */ /* 0x000fe200000010ff */
[----:B------:R-:W1:Y:S01]  /*9980*/  LDC.64 R98, c[0x0][0xc00] ;  /* 0x00030000ff627b82 */ /* 0x000e620000000a00 */
[----:B------:R-:W-:Y:S02]  /*9990*/  LOP3.LUT R24, R44, R101, RZ, 0x3c, !PT ;  /* 0x000000652c187212 */ /* 0x000fe400078e3cff */
[----:B------:R-:W-:-:S02]  /*99a0*/  LOP3.LUT R14, R72, R103, RZ, 0x3c, !PT ;  /* 0x00000067480e7212 */ /* 0x000fc400078e3cff */
[----:B------:R-:W-:Y:S02]  /*99b0*/  LOP3.LUT R10, R105, 0x380, RZ, 0xc0, !PT ;  /* 0x00000380690a7812 */ /* 0x000fe400078ec0ff */
[----:B------:R-:W-:Y:S02]  /*99c0*/  LOP3.LUT R44, R107, 0x380, RZ, 0xc0, !PT ;  /* 0x000003806b2c7812 */ /* 0x000fe400078ec0ff */
[----:B------:R-:W-:Y:S02]  /*99d0*/  LOP3.LUT R72, R109, 0x380, RZ, 0xc0, !PT ;  /* 0x000003806d487812 */ /* 0x000fe400078ec0ff */
[----:B------:R-:W-:Y:S02]  /*99e0*/  SHF.R.U64 R10, R10, 0x3, RZ ;  /* 0x000000030a0a7819 */ /* 0x000fe400000012ff */
[----:B------:R-:W-:Y:S02]  /*99f0*/  SHF.R.U64 R44, R44, 0x3, RZ ;  /* 0x000000032c2c7819 */ /* 0x000fe400000012ff */
[----:B------:R-:W-:-:S02]  /*9a00*/  SHF.R.U64 R72, R72, 0x3, RZ ;  /* 0x0000000348487819 */ /* 0x000fc400000012ff */
[----:B------:R-:W-:Y:S01]  /*9a10*/  F2FP.BF16.F32.PACK_AB R4, R12, R95 ;  /* 0x0000005f0c04723e */ /* 0x000fe200000010ff */
[----:B------:R-:W-:Y:S01]  /*9a20*/  BAR.SYNC.DEFER_BLOCKING 0x1, 0x100 ;  /* 0x0044000000007b1d */ /* 0x000fe20000010000 */
[----:B------:R-:W-:Y:S02]  /*9a30*/  LOP3.LUT R12, R10, R105, RZ, 0x3c, !PT ;  /* 0x000000690a0c7212 */ /* 0x000fe400078e3cff */
[----:B------:R-:W-:Y:S02]  /*9a40*/  LOP3.LUT R10, R44, R107, RZ, 0x3c, !PT ;  /* 0x0000006b2c0a7212 */ /* 0x000fe400078e3cff */
[----:B------:R-:W-:Y:S02]  /*9a50*/  LOP3.LUT R8, R72, R109, RZ, 0x3c, !PT ;  /* 0x0000006d48087212 */ /* 0x000fe400078e3cff */
[----:B------:R-:W-:Y:S02]  /*9a60*/  MOV R72, R10 ;  /* 0x0000000a00487202 */ /* 0x000fe40000000f00 */
[----:B------:R-:W-:-:S02]  /*9a70*/  MOV R44, R8 ;  /* 0x00000008002c7202 */ /* 0x000fc40000000f00 */
[----:B------:R-:W-:Y:S02]  /*9a80*/  MOV R95, R28 ;  /* 0x0000001c005f7202 */ /* 0x000fe40000000f00 */
[----:B------:R-:W-:Y:S01]  /*9a90*/  F2FP.BF16.F32.PACK_AB R8, R89, R90 ;  /* 0x0000005a5908723e */ /* 0x000fe200000010ff */
[----:B------:R-:W2:Y:S01]  /*9aa0*/  LDC.64 R28, c[0x0][0xc00] ;  /* 0x00030000ff1c7b82 */ /* 0x000ea20000000a00 */
[----:B------:R-:W-:Y:S02]  /*9ab0*/  F2FP.BF16.F32.PACK_AB R9, R35, R34 ;  /* 0x000000222309723e */ /* 0x000fe400000010ff */
[----:B------:R-:W-:Y:S02]  /*9ac0*/  F2FP.BF16.F32.PACK_AB R10, R37, R88 ;  /* 0x00000058250a723e */ /* 0x000fe400000010ff */
[----:B------:R-:W-:Y:S02]  /*9ad0*/  F2FP.BF16.F32.PACK_AB R11, R39, R38 ;  /* 0x00000026270b723e */ /* 0x000fe400000010ff */
[----:B------:R-:W-:-:S02]  /*9ae0*/  MOV R94, R26 ;  /* 0x0000001a005e7202 */ /* 0x000fc40000000f00 */
[----:B------:R-:W-:Y:S01]  /*9af0*/  MOV R92, R14 ;  /* 0x0000000e005c7202 */ /* 0x000fe20000000f00 */
[----:B------:R3:W-:Y:S01]  /*9b00*/  STSM.16.M88.4 [R96], R4 ;  /* 0x0000000460007844 */ /* 0x0007e20000000200 */
[----:B------:R-:W-:Y:S02]  /*9b10*/  MOV R91, R12 ;  /* 0x0000000c005b7202 */ /* 0x000fe40000000f00 */
[----:B------:R-:W-:Y:S01]  /*9b20*/  MOV R93, R24 ;  /* 0x00000018005d7202 */ /* 0x000fe20000000f00 */
[----:B------:R-:W-:Y:S01]  /*9b30*/  STSM.16.M88.4 [R95], R8 ;  /* 0x000000085f007844 */ /* 0x000fe20000000200 */
[----:B------:R-:W-:Y:S01]  /*9b40*/  F2FP.BF16.F32.PACK_AB R12, R49, R48 ;  /* 0x00000030310c723e */ /* 0x000fe200000010ff */
[----:B------:R-:W-:Y:S01]  /*9b50*/  IMAD.MOV.U32 R48, RZ, RZ, RZ ;  /* 0x000000ffff307224 */ /* 0x000fe200078e00ff */
[----:B------:R-:W-:Y:S02]  /*9b60*/  F2FP.BF16.F32.PACK_AB R13, R51, R50 ;  /* 0x00000032330d723e */ /* 0x000fe400000010ff */
[----:B------:R-:W-:-:S02]  /*9b70*/  F2FP.BF16.F32.PACK_AB R14, R53, R52 ;  /* 0x00000034350e723e */ /* 0x000fc400000010ff */
[----:B------:R-:W-:Y:S02]  /*9b80*/  F2FP.BF16.F32.PACK_AB R15, R55, R54 ;  /* 0x00000036370f723e */ /* 0x000fe400000010ff */
[----:B------:R-:W-:Y:S01]  /*9b90*/  F2FP.BF16.F32.PACK_AB R24, R57, R56 ;  /* 0x000000383918723e */ /* 0x000fe200000010ff */
[----:B--2---:R-:W-:Y:S01]  /*9ba0*/  IMAD.WIDE R28, R22, 0x4, R28 ;  /* 0x00000004161c7825 */ /* 0x004fe200078e021c */
[----:B------:R-:W-:Y:S01]  /*9bb0*/  F2FP.BF16.F32.PACK_AB R25, R59, R58 ;  /* 0x0000003a3b19723e */ /* 0x000fe200000010ff */
[----:B------:R-:W2:Y:S01]  /*9bc0*/  LDC R54, c[0x0][0xbe8] ;  /* 0x0002fa00ff367b82 */ /* 0x000ea20000000800 */
[----:B---3--:R-:W-:Y:S02]  /*9bd0*/  F2FP.BF16.F32.PACK_AB R4, R41, R40 ;  /* 0x000000282904723e */ /* 0x008fe400000010ff */
[----:B------:R-:W-:Y:S02]  /*9be0*/  F2FP.BF16.F32.PACK_AB R5, R43, R42 ;  /* 0x0000002a2b05723e */ /* 0x000fe400000010ff */
[----:B------:R-:W-:-:S02]  /*9bf0*/  F2FP.BF16.F32.PACK_AB R6, R33, R36 ;  /* 0x000000242106723e */ /* 0x000fc400000010ff */
[----:B------:R-:W-:Y:S02]  /*9c00*/  F2FP.BF16.F32.PACK_AB R7, R30, R31 ;  /* 0x0000001f1e07723e */ /* 0x000fe400000010ff */
[----:B------:R-:W-:Y:S02]  /*9c10*/  F2FP.BF16.F32.PACK_AB R26, R61, R60 ;  /* 0x0000003c3d1a723e */ /* 0x000fe400000010ff */
[----:B------:R-:W-:Y:S01]  /*9c20*/  F2FP.BF16.F32.PACK_AB R27, R63, R62 ;  /* 0x0000003e3f1b723e */ /* 0x000fe200000010ff */
[----:B------:R3:W-:Y:S01]  /*9c30*/  STSM.16.M88.4 [R94], R4 ;  /* 0x000000045e007844 */ /* 0x0007e20000000200 */
[----:B------:R-:W-:Y:S02]  /*9c40*/  F2FP.BF16.F32.PACK_AB R33, R75, R74 ;  /* 0x0000004a4b21723e */ /* 0x000fe400000010ff */
[----:B------:R-:W-:Y:S01]  /*9c50*/  F2FP.BF16.F32.PACK_AB R34, R77, R76 ;  /* 0x0000004c4d22723e */ /* 0x000fe200000010ff */
[----:B------:R4:W-:Y:S01]  /*9c60*/  STSM.16.M88.4 [R93], R12 ;  /* 0x0000000c5d007844 */ /* 0x0009e20000000200 */
[----:B------:R-:W-:-:S02]  /*9c70*/  F2FP.BF16.F32.PACK_AB R35, R79, R78 ;  /* 0x0000004e4f23723e */ /* 0x000fc400000010ff */
        /* <DEDUP_REMOVED lines=11> */
[----:B------:R-:W-:Y:S01]  /*9d30*/  @P2 LEA.HI.X R5, R22, UR5, R162, 0x2, P3 ;  /* 0x0000000516052c11 */ /* 0x000fe200098f14a2 */
[----:B------:R-:W-:Y:S01]  /*9d40*/  IMAD.U32 R7, RZ, RZ, UR4 ;  /* 0x00000004ff077e24 */ /* 0x000fe2000f8e00ff */
        /* <DEDUP_REMOVED lines=10> */
.L_x_2456:
[----:B------:R-:W-:Y:S01]  /*9df0*/  SHF.R.S32.HI R44, RZ, 0x1f, R161 ;  /* 0x0000001fff2c7819 */ /* 0x000fe200000114a1 */
[----:B------:R-:W-:Y:S01]  /*9e00*/  ULDC.64 UR4, c[0x0][0xb90] ;  /* 0x0002e40000047ab9 */ /* 0x000fe20000000a00 */
[----:B------:R-:W-:Y:S01]  /*9e10*/  IADD3 R15, R19, R16, RZ ;  /* 0x00000010130f7210 */ /* 0x000fe20007ffe0ff */
[----:B-----5:R-:W-:Y:S01]  /*9e20*/  IMAD R57, R7, R54, RZ ;  /* 0x0000003607397224 */ /* 0x020fe200078e02ff */
[----:B------:R-:W-:Y:S01]  /*9e30*/  SHF.R.S32.HI R49, RZ, 0x1f, R48 ;  /* 0x0000001fff317819 */ /* 0x000fe20000011430 */
[----:B------:R-:W-:Y:S01]  /*9e40*/  IMAD R4, R44, UR4, RZ ;  /* 0x000000042c047c24 */ /* 0x000fe2000f8e02ff */
[----:B------:R-:W-:Y:S01]  /*9e50*/  SEL R162, R162, RZ, !P0 ;  /* 0x000000ffa2a27207 */ /* 0x000fe20004000000 */
[----:B-1----:R-:W-:Y:S01]  /*9e60*/  @P1 IMAD.HI.U32 R6, R15, R6, RZ ;  /* 0x000000060f061227 */ /* 0x002fe200078e00ff */
[----:B------:R-:W-:-:S03]  /*9e70*/  SEL R55, R22, RZ, !P0 ;  /* 0x000000ff16377207 */ /* 0x000fc60004000000 */
[----:B------:R-:W-:Y:S01]  /*9e80*/  IMAD.MOV.U32 R9, RZ, RZ, R15 ;  /* 0x000000ffff097224 */ /* 0x000fe200078e000f */
[----:B--2---:R-:W-:Y:S01]  /*9e90*/  @P1 SHF.R.U32.HI R9, RZ, R11, R6 ;  /* 0x0000000bff091219 */ /* 0x004fe20000011606 */
        /* <DEDUP_REMOVED lines=19> */
[----:B------:R-:W-:-:S02]  /*9fd0*/  IADD3.X R5, R13, R5, R8, P2, !PT ;  /* 0x000000050d057210 */ /* 0x000fc400017fe408 */
[----:B------:R-:W-:Y:S01]  /*9fe0*/  IADD3 R9, P3, R20, 0x2000, RZ ;  /* 0x0000200014097810 */ /* 0x000fe20007f7e0ff */
[----:B------:R-:W-:Y:S01]  /*9ff0*/  IMAD R10, R6, UR4, RZ ;  /* 0x00000004060a7c24 */ /* 0x000fe2000f8e02ff */
[----:B------:R-:W-:Y:S01]  /*a000*/  IADD3 R15, P0, R20, 0x1000, RZ ;  /* 0x00001000140f7810 */ /* 0x000fe20007f1e0ff */
[----:B------:R-:W-:Y:S01]  /*a010*/  IMAD.WIDE.U32 R4, R11, UR4, R4 ;  /* 0x000000040b047c25 */ /* 0x000fe2000f8e0004 */
[----:B------:R-:W-:Y:S02]  /*a020*/  LOP3.LUT R8, R9, 0x380, RZ, 0xc0, !PT ;  /* 0x0000038009087812 */ /* 0x000fe400078ec0ff */
[----:B------:R-:W-:Y:S01]  /*a030*/  LOP3.LUT R36, R37, 0x380, RZ, 0xc0, !PT ;  /* 0x0000038025247812 */ /* 0x000fe200078ec0ff */
[----:B------:R-:W-:Y:S01]  /*a040*/  IMAD R13, R11, UR5, R10 ;  /* 0x000000050b0d7c24 */ /* 0x000fe2000f8e020a */
[----:B------:R-:W-:Y:S01]  /*a050*/  ULDC.64 UR4, c[0x0][0xb50] ;  /* 0x0002d40000047ab9 */ /* 0x000fe20000000a00 */
[----:B------:R-:W-:Y:S01]  /*a060*/  SHF.R.U64 R6, R8, 0x3, RZ ;  /* 0x0000000308067819 */ /* 0x000fe200000012ff */
[----:B------:R-:W-:Y:S01]  /*a070*/  IMAD.X R7, RZ, RZ, R21, P3 ;  /* 0x000000ffff077224 */ /* 0x000fe200018e0615 */
[----:B------:R-:W-:-:S02]  /*a080*/  LEA R10, P4, R4, UR4, 0x2 ;  /* 0x00000004040a7c11 */ /* 0x000fc4000f8810ff */
[----:B------:R-:W-:Y:S01]  /*a090*/  IADD3 R5, R5, R13, RZ ;  /* 0x0000000d05057210 */ /* 0x000fe20007ffe0ff */
[----:B------:R-:W-:Y:S01]  /*a0a0*/  IMAD.X R13, RZ, RZ, R21, P0 ;  /* 0x000000ffff0d7224 */ /* 0x000fe200000e0615 */
[----:B------:R-:W-:Y:S01]  /*a0b0*/  LOP3.LUT R6, R6, R9, RZ, 0x3c, !PT ;  /* 0x0000000906067212 */ /* 0x000fe200078e3cff */
[----:B------:R-:W-:Y:S01]  /*a0c0*/  SHFL.IDX PT, R50, R10, RZ, 0x1c1f ;  /* 0x001c1fff0a327589 */ /* 0x000fe200000e0000 */
[----:B------:R-:W-:Y:S01]  /*a0d0*/  LEA.HI.X R14, R4, UR5, R5, 0x2, P4 ;  /* 0x00000005040e7c11 */ /* 0x000fe2000a0f1405 */
[----:B------:R-:W-:Y:S01]  /*a0e0*/  VIADD R4, R22, 0x8 ;  /* 0x0000000816047836 */ /* 0x000fe20000000000 */
[C---:B------:R-:W-:Y:S01]  /*a0f0*/  IADD3 R9, P2, R20.reuse, 0x3000, RZ ;  /* 0x0000300014097810 */ /* 0x040fe20007f5e0ff */
[----:B------:R-:W-:Y:S01]  /*a100*/  SHFL.IDX PT, R52, R10, 0x1, 0x1c1f ;  /* 0x003c1f000a347f89 */ /* 0x000fe200000e0000 */
[----:B------:R-:W-:Y:S01]  /*a110*/  LOP3.LUT P0, RZ, R165, 0x3, RZ, 0xc0, !PT ;  /* 0x00000003a5ff7812 */ /* 0x000fe2000780c0ff */
[----:B------:R-:W-:Y:S01]  /*a120*/  ULDC.64 UR4, c[0x0][0xaa0] ;  /* 0x0002a80000047ab9 */ /* 0x000fe20000000a00 */
[----:B------:R-:W-:Y:S01]  /*a130*/  LOP3.LUT R8, R9, 0x380, RZ, 0xc0, !PT ;  /* 0x0000038009087812 */ /* 0x000fe200078ec0ff */
[----:B------:R-:W1:Y:S01]  /*a140*/  SHFL.IDX PT, R51, R14, RZ, 0x1c1f ;  /* 0x001c1fff0e337589 */ /* 0x000e6200000e0000 */
[----:B------:R-:W-:-:S02]  /*a150*/  IADD3 R33, P4, R20, 0x6000, RZ ;  /* 0x0000600014217810 */ /* 0x000fc40007f9e0ff */
[----:B------:R-:W-:Y:S01]  /*a160*/  SHF.R.U64 R8, R8, 0x3, RZ ;  /* 0x0000000308087819 */ /* 0x000fe200000012ff */
[----:B------:R-:W2:Y:S01]  /*a170*/  SHFL.IDX PT, R53, R14, 0x1, 0x1c1f ;  /* 0x003c1f000e357f89 */ /* 0x000ea200000e0000 */
[----:B------:R-:W-:Y:S02]  /*a180*/  LOP3.LUT R11, R20, 0x380, RZ, 0xc0, !PT ;  /* 0x00000380140b7812 */ /* 0x000fe400078ec0ff */
[----:B------:R-:W-:Y:S02]  /*a190*/  LOP3.LUT R8, R8, R9, RZ, 0x3c, !PT ;  /* 0x0000000908087212 */ /* 0x000fe400078e3cff */
[----:B------:R-:W-:Y:S02]  /*a1a0*/  IADD3.X R9, RZ, R21, RZ, P2, !PT ;  /* 0x00000015ff097210 */ /* 0x000fe400017fe4ff */
[-C--:B------:R-:W-:Y:S02]  /*a1b0*/  ISETP.GE.OR P2, PT, R22, R57.reuse, P0 ;  /* 0x000000391600720c */ /* 0x080fe40000746670 */
[----:B------:R-:W-:-:S02]  /*a1c0*/  ISETP.GE.OR P0, PT, R4, R57, P0 ;  /* 0x000000390400720c */ /* 0x000fc40000706670 */
[----:B------:R-:W-:Y:S02]  /*a1d0*/  LOP3.LUT R32, R33, 0x380, RZ, 0xc0, !PT ;  /* 0x0000038021207812 */ /* 0x000fe400078ec0ff */
[----:B------:R-:W-:Y:S02]  /*a1e0*/  SHF.R.U64 R11, R11, 0x3, RZ ;  /* 0x000000030b0b7819 */ /* 0x000fe400000012ff */
[----:B------:R-:W-:Y:S02]  /*a1f0*/  IADD3 R5, P3, R20, 0x7000, RZ ;  /* 0x0000700014057810 */ /* 0x000fe40007f7e0ff */
[----:B------:R-:W-:Y:S02]  /*a200*/  SHF.R.U64 R40, R40, 0x3, RZ ;  /* 0x0000000328287819 */ /* 0x000fe400000012ff */
[----:B------:R-:W-:Y:S01]  /*a210*/  SHF.R.U64 R36, R36, 0x3, RZ ;  /* 0x0000000324247819 */ /* 0x000fe200000012ff */
[----:B-1----:R1:W-:Y:S01]  /*a220*/  @!P2 ST.E desc[UR36][R50.64], R2 ;  /* 0x000000023200a985 */ /* 0x0023e2000c101924 */
[----:B------:R-:W-:Y:S01]  /*a230*/  SHF.R.U64 R32, R32, 0x3, RZ ;  /* 0x0000000320207819 */ /* 0x000fe200000012ff */
[----:B------:R-:W-:Y:S01]  /*a240*/  IMAD R49, R49, UR4, RZ ;  /* 0x0000000431317c24 */ /* 0x000fe2000f8e02ff */
[----:B------:R-:W-:Y:S01]  /*a250*/  LOP3.LUT R20, R11, R20, RZ, 0x3c, !PT ;  /* 0x000000140b147212 */ /* 0x000fe200078e3cff */
[----:B--2---:R2:W-:Y:S01]  /*a260*/  @!P0 ST.E desc[UR36][R52.64], R0 ;  /* 0x0000000034008985 */ /* 0x0045e2000c101924 */
[----:B------:R-:W-:Y:S01]  /*a270*/  LOP3.LUT R40, R40, R41, RZ, 0x3c, !PT ;  /* 0x0000002928287212 */ /* 0x000fe200078e3cff */
[--C-:B------:R-:W-:Y:S01]  /*a280*/  IMAD.X R41, RZ, RZ, R21.reuse, P6 ;  /* 0x000000ffff297224 */ /* 0x100fe200030e0615 */
[----:B------:R-:W-:Y:S01]  /*a290*/  LOP3.LUT R36, R36, R37, RZ, 0x3c, !PT ;  /* 0x0000002524247212 */ /* 0x000fe200078e3cff */
[--C-:B------:R-:W-:Y:S01]  /*a2a0*/  IMAD.X R37, RZ, RZ, R21.reuse, P5 ;  /* 0x000000ffff257224 */ /* 0x100fe200028e0615 */
[----:B------:R-:W-:Y:S01]  /*a2b0*/  LOP3.LUT R32, R32, R33, RZ, 0x3c, !PT ;  /* 0x0000002120207212 */ /* 0x000fe200078e3cff */
[--C-:B------:R-:W-:Y:S01]  /*a2c0*/  IMAD.X R33, RZ, RZ, R21.reuse, P4 ;  /* 0x000000ffff217224 */ /* 0x100fe200020e0615 */
[----:B------:R3:W5:Y:S01]  /*a2d0*/  LD.E.128 R24, desc[UR36][R20.64] ;  /* 0x0000002414187980 */ /* 0x000762000c101d00 */
[----:B-1----:R-:W1:Y:S01]  /*a2e0*/  @P1 LDC R51, c[0x0][0xbec] ;  /* 0x0002fb00ff331b82 */ /* 0x002e620000000800 */
[----:B------:R-:W-:Y:S01]  /*a2f0*/  IMAD.X R29, RZ, RZ, R21, P3 ;  /* 0x000000ffff1d7224 */ /* 0x000fe200018e0615 */
[----:B------:R-:W-:Y:S01]  /*a300*/  LOP3.LUT R12, R15, 0x380, RZ, 0xc0, !PT ;  /* 0x000003800f0c7812 */ /* 0x000fe200078ec0ff */
[----:B------:R-:W-:Y:S01]  /*a310*/  IMAD R49, R48, UR5, R49 ;  /* 0x0000000530317c24 */ /* 0x000fe2000f8e0231 */
[----:B------:R-:W-:Y:S01]  /*a320*/  LOP3.LUT R4, R5, 0x380, RZ, 0xc0, !PT ;  /* 0x0000038005047812 */ /* 0x000fe200078ec0ff */
[----:B------:R-:W5:Y:S01]  /*a330*/  LD.E.128 R8, desc[UR36][R8.64] ;  /* 0x0000002408087980 */ /* 0x000f62000c101d00 */
[----:B------:R-:W-:-:S02]  /*a340*/  SHF.R.U64 R12, R12, 0x3, RZ ;  /* 0x000000030c0c7819 */ /* 0x000fc400000012ff */
[----:B--2---:R-:W2:Y:S01]  /*a350*/  @P1 LDC R53, c[0x0][0xbf0] ;  /* 0x0002fc00ff351b82 */ /* 0x004ea20000000800 */
[----:B---3--:R-:W-:Y:S01]  /*a360*/  IMAD.WIDE.U32 R20, R48, UR4, RZ ;  /* 0x0000000430147c25 */ /* 0x008fe2000f8e00ff */
[----:B------:R-:W-:Y:S01]  /*a370*/  ULDC.64 UR4, c[0x0][0xae8] ;  /* 0x0002ba0000047ab9 */ /* 0x000fe20000000a00 */
[----:B------:R-:W-:Y:S01]  /*a380*/  SHF.R.U64 R4, R4, 0x3, RZ ;  /* 0x0000000304047819 */ /* 0x000fe200000012ff */
[----:B------:R-:W5:Y:S01]  /*a390*/  LD.E.128 R40, desc[UR36][R40.64] ;  /* 0x0000002428287980 */ /* 0x000f62000c101d00 */
[----:B------:R-:W-:Y:S02]  /*a3a0*/  LOP3.LUT R12, R12, R15, RZ, 0x3c, !PT ;  /* 0x0000000f0c0c7212 */ /* 0x000fe400078e3cff */
[----:B------:R-:W-:Y:S01]  /*a3b0*/  IADD3 R21, R21, R49, RZ ;  /* 0x0000003115157210 */ /* 0x000fe20007ffe0ff */
[----:B------:R-:W-:Y:S01]  /*a3c0*/  IMAD R49, R160, 0x20, R163 ;  /* 0x00000020a0317824 */ /* 0x000fe200078e02a3 */
[----:B------:R-:W-:Y:S01]  /*a3d0*/  LOP3.LUT R28, R4, R5, RZ, 0x3c, !PT ;  /* 0x00000005041c7212 */ /* 0x000fe200078e3cff */
[----:B------:R-:W-:Y:S01]  /*a3e0*/  IMAD R0, R44, UR4, RZ ;  /* 0x000000042c007c24 */ /* 0x000fe2000f8e02ff */
[----:B------:R-:W5:Y:S01]  /*a3f0*/  LD.E.128 R12, desc[UR36][R12.64] ;  /* 0x000000240c0c7980 */ /* 0x000f62000c101d00 */
[----:B------:R-:W-:-:S02]  /*a400*/  IMAD.IADD R22, R16, 0x1, R49 ;  /* 0x0000000110167824 */ /* 0x000fc400078e0231 */
        /* <DEDUP_REMOVED lines=11> */
[----:B------:R-:W5:Y:S01]  /*a4c0*/  LD.E.128 R28, desc[UR36][R28.64] ;  /* 0x000000241c1c7980 */ /* 0x000f62000c101d00 */
[----:B------:R-:W-:Y:S01]  /*a4d0*/  IMAD.WIDE.U32 R20, R55, UR4, R20 ;  /* 0x0000000437147c25 */ /* 0x000fe2000f8e0014 */
[----:B------:R-:W-:Y:S02]  /*a4e0*/  SHF.R.S32.HI R0, RZ, 0x1f, R49 ;  /* 0x0000001fff007819 */ /* 0x000fe40000011431 */
[----:B------:R-:W-:Y:S01]  /*a4f0*/  IADD3 R53, -R49, RZ, RZ ;  /* 0x000000ff31357210 */ /* 0x000fe20007ffe1ff */
[----:B------:R-:W-:Y:S01]  /*a500*/  IMAD R51, R55, UR5, R2 ;  /* 0x0000000537337c24 */ /* 0x000fe2000f8e0202 */
[----:B------:R-:W-:Y:S01]  /*a510*/  ULDC.64 UR4, c[0x0][0xae0] ;  /* 0x0002b80000047ab9 */ /* 0x000fe20000000a00 */
[----:B------:R-:W-:Y:S01]  /*a520*/  @!PT LDS RZ, [RZ] ;  /* 0x00000000fffff984 */ /* 0x000fe20000000800 */
[----:B------:R-:W-:Y:S01]  /*a530*/  @!PT LDS RZ, [RZ] ;  /* 0x00000000fffff984 */ /* 0x000fe20000000800 */
[----:B------:R-:W-:Y:S01]  /*a540*/  @!PT LDS RZ, [RZ] ;  /* 0x00000000fffff984 */ /* 0x000fe20000000800 */
[----:B------:R-:W-:Y:S01]  /*a550*/  @!PT LDS RZ, [RZ] ;  /* 0x00000000fffff984 */ /* 0x000fe20000000800 */
[----:B------:R1:W-:Y:S06]  /*a560*/  MEMBAR.ALL.CTA ;  /* 0x0000000000007992 */ /* 0x0003ec0000008000 */
[----:B-1----:R-:W1:Y:S01]  /*a570*/  FENCE.VIEW.ASYNC.S ;  /* 0x00000000000073c6 */ /* 0x002e620000000000 */
[----:B------:R-:W-:-:S02]  /*a580*/  IMAD R0, R0, UR4, RZ ;  /* 0x0000000400007c24 */ /* 0x000fc4000f8e02ff */
[----:B------:R-:W-:Y:S02]  /*a590*/  IMAD.IADD R21, R21, 0x1, R51 ;  /* 0x0000000115157824 */ /* 0x000fe400078e0233 */
[----:B------:R-:W-:Y:S02]  /*a5a0*/  IMAD R51, R54, R53, R22 ;  /* 0x0000003536337224 */ /* 0x000fe400078e0216 */
[C---:B------:R-:W-:Y:S02]  /*a5b0*/  IMAD R53, R49.reuse, UR5, R0 ;  /* 0x0000000531357c24 */ /* 0x040fe4000f8e0200 */
[----:B------:R-:W-:Y:S01]  /*a5c0*/  IMAD.WIDE.U32 R20, R49, UR4, R20 ;  /* 0x0000000431147c25 */ /* 0x000fe2000f8e0014 */
[----:B------:R-:W-:Y:S01]  /*a5d0*/  SHF.R.S32.HI R0, RZ, 0x1f, R51 ;  /* 0x0000001fff007819 */ /* 0x000fe20000011433 */
[----:B------:R-:W-:Y:S02]  /*a5e0*/  ULDC.64 UR4, c[0x0][0xad8] ;  /* 0x0002b60000047ab9 */ /* 0x000fe40000000a00 */
[----:B------:R-:W-:-:S02]  /*a5f0*/  IMAD.IADD R21, R21, 0x1, R53 ;  /* 0x0000000115157824 */ /* 0x000fc400078e0235 */
[----:B------:R-:W-:Y:S02]  /*a600*/  IMAD R2, R0, UR4, RZ ;  /* 0x0000000400027c24 */ /* 0x000fe4000f8e02ff */
[----:B------:R-:W-:Y:S02]  /*a610*/  IMAD.IADD R44, R163, 0x1, R16 ;  /* 0x00000001a32c7824 */ /* 0x000fe400078e0210 */
[C---:B------:R-:W-:Y:S02]  /*a620*/  IMAD R49, R51.reuse, UR5, R2 ;  /* 0x0000000533317c24 */ /* 0x040fe4000f8e0202 */
[----:B------:R-:W-:Y:S01]  /*a630*/  IMAD.WIDE.U32 R20, R51, UR4, R20 ;  /* 0x0000000433147c25 */ /* 0x000fe2000f8e0014 */
[C---:B------:R-:W-:Y:S01]  /*a640*/  ISETP.GE.AND P2, PT, R44.reuse, R57, PT ;  /* 0x000000392c00720c */ /* 0x040fe20003f46270 */
[----:B------:R-:W-:Y:S02]  /*a650*/  ULDC.64 UR4, c[0x0][0xa80] ;  /* 0x0002a00000047ab9 */ /* 0x000fe40000000a00 */
[----:B------:R-:W-:Y:S01]  /*a660*/  VIADD R0, R44, 0x20 ;  /* 0x000000202c007836 */ /* 0x000fe20000000000 */
[----:B------:R-:W-:Y:S01]  /*a670*/  LEA R16, P3, R20, UR4, 0x1 ;  /* 0x0000000414107c11 */ /* 0x000fe2000f8608ff */
[----:B------:R-:W-:Y:S01]  /*a680*/  IMAD.IADD R21, R21, 0x1, R49 ;  /* 0x0000000115157824 */ /* 0x000fe200078e0231 */
[----:B0-----:R-:W-:-:S02]  /*a690*/  IADD3 R3, R3, 0x2a820, RZ ;  /* 0x0002a82003037810 */ /* 0x001fc40007ffe0ff */
        /* <DEDUP_REMOVED lines=13> */
[-C--:B-1----:R-:W-:Y:S02]  /*a770*/  @!P2 LEA R2, P4, R17, R20.reuse, 0x1 ;  /* 0x000000141102a211 */ /* 0x082fe400078808ff */
[----:B------:R-:W-:Y:S02]  /*a780*/  @!P3 LEA R20, P5, R23, R20, 0x1 ;  /* 0x000000141714b211 */ /* 0x000fe400078a08ff */
[-C--:B0-2---:R-:W-:Y:S02]  /*a790*/  @!P2 LEA.HI.X R3, R17, R0.reuse, R173, 0x1, P4 ;  /* 0x000000001103a211 */ /* 0x085fe400020f0cad */
[----:B------:R-:W-:-:S03]  /*a7a0*/  @!P3 LEA.HI.X R21, R23, R0, R169, 0x1, P5 ;  /* 0x000000001715b211 */ /* 0x000fc600028f0ca9 */
[----:B-----5:R3:W-:Y:S04]  /*a7b0*/  @!P2 ST.E.128 desc[UR36][R2.64], R24 ;  /* 0x000000180200a985 */ /* 0x0207e8000c101d24 */
[----:B------:R3:W-:Y:S02]  /*a7c0*/  @!P3 ST.E.128 desc[UR36][R20.64], R40 ;  /* 0x000000281400b985 */ /* 0x0007e4000c101d24 */
.L_x_2458:
[----:B------:R-:W-:Y:S05]  /*a7d0*/  BSYNC B1 ;  /* 0x0000000000017941 */ /* 0x000fea0003800000 */
.L_x_2457:
[----:B--2---:R2:W4:Y:S01]  /*a7e0*/  SHFL.IDX PT, R0, R22, 0x1, 0x181f ;  /* 0x00381f0016007f89 */ /* 0x00452200000e0000 */
[----:B------:R-:W-:Y:S03]  /*a7f0*/  BSSY B1, `(.L_x_2459) ;  /* 0x000000c000017945 */ /* 0x000fe60003800000 */
[----:B-1-3--:R2:W1:Y:S01]  /*a800*/  SHFL.IDX PT, R20, R16, 0x1, 0x181f ;  /* 0x00381f0010147f89 */ /* 0x00a46200000e0000 */
[----:B------:R-:W-:Y:S05]  /*a810*/  @P0 BRA `(.L_x_2460) ;  /* 0x0000000000240947 */ /* 0x000fea0003800000 */
[----:B------:R-:W-:Y:S02]  /*a820*/  ULDC UR4, c[0x0][0xac8] ;  /* 0x0002b20000047ab9 */ /* 0x000fe40000000800 */
[----:B------:R-:W-:Y:S02]  /*a830*/  ISETP.GE.AND P3, PT, R17, UR4, PT ;  /* 0x0000000411007c0c */ /* 0x000fe4000bf66270 */
[----:B------:R-:W-:-:S11]  /*a840*/  ISETP.GE.AND P4, PT, R23, UR4, PT ;  /* 0x0000000417007c0c */ /* 0x000fd6000bf86270 */
[-C--:B-1----:R-:W-:Y:S02]  /*a850*/  @!P3 LEA R2, P0, R17, R20.reuse, 0x1 ;  /* 0x000000141102b211 */ /* 0x082fe400078008ff */
[----:B------:R-:W-:Y:S02]  /*a860*/  @!P4 LEA R20, P2, R23, R20, 0x1 ;  /* 0x000000141714c211 */ /* 0x000fe400078408ff */
[-C--:B0---4-:R-:W-:Y:S02]  /*a870*/  @!P3 LEA.HI.X R3, R17, R0.reuse, R173, 0x1, P0 ;  /* 0x000000001103b211 */ /* 0x091fe400000f0cad */
[----:B------:R-:W-:-:S03]  /*a880*/  @!P4 LEA.HI.X R21, R23, R0, R169, 0x1, P2 ;  /* 0x000000001715c211 */ /* 0x000fc600010f0ca9 */
[----:B-----5:R3:W-:Y:S04]  /*a890*/  @!P3 ST.E.128 desc[UR36][R2.64], R12 ;  /* 0x0000000c0200b985 */ /* 0x0207e8000c101d24 */
[----:B------:R3:W-:Y:S02]  /*a8a0*/  @!P4 ST.E.128 desc[UR36][R20.64], R36 ;  /* 0x000000241400c985 */ /* 0x0007e4000c101d24 */
.L_x_2460:
[----:B------:R-:W-:Y:S05]  /*a8b0*/  BSYNC B1 ;  /* 0x0000000000017941 */ /* 0x000fea0003800000 */
.L_x_2459:
[----:B----4-:R4:W0:Y:S01]  /*a8c0*/  SHFL.IDX PT, R0, R22, 0x2, 0x181f ;  /* 0x00581f0016007f89 */ /* 0x01082200000e0000 */
[----:B------:R-:W-:Y:S03]  /*a8d0*/  BSSY B1, `(.L_x_2461) ;  /* 0x000000c000017945 */ /* 0x000fe60003800000 */
[----:B---3-5:R4:W3:Y:S01]  /*a8e0*/  SHFL.IDX PT, R12, R16, 0x2, 0x181f ;  /* 0x00581f00100c7f89 */ /* 0x0288e200000e0000 */
[----:B------:R-:W-:Y:S05]  /*a8f0*/  @P1 BRA `(.L_x_2462) ;  /* 0x0000000000241947 */ /* 0x000fea0003800000 */
[----:B------:R-:W-:Y:S02]  /*a900*/  ULDC UR4, c[0x0][0xac8] ;  /* 0x0002b20000047ab9 */ /* 0x000fe40000000800 */
[----:B------:R-:W-:Y:S02]  /*a910*/  ISETP.GE.AND P2, PT, R17, UR4, PT ;  /* 0x0000000411007c0c */ /* 0x000fe4000bf46270 */
[----:B------:R-:W-:-:S11]  /*a920*/  ISETP.GE.AND P3, PT, R23, UR4, PT ;  /* 0x0000000417007c0c */ /* 0x000fd6000bf66270 */
[-C--:B---3--:R-:W-:Y:S02]  /*a930*/  @!P2 LEA R2, P0, R17, R12.reuse, 0x1 ;  /* 0x0000000c1102a211 */ /* 0x088fe400078008ff */
[----:B------:R-:W-:Y:S02]  /*a940*/  @!P3 LEA R12, P1, R23, R12, 0x1 ;  /* 0x0000000c170cb211 */ /* 0x000fe400078208ff */
[-C--:B0-----:R-:W-:Y:S02]  /*a950*/  @!P2 LEA.HI.X R3, R17, R0.reuse, R173, 0x1, P0 ;  /* 0x000000001103a211 */ /* 0x081fe400000f0cad */
[----:B------:R-:W-:-:S03]  /*a960*/  @!P3 LEA.HI.X R13, R23, R0, R169, 0x1, P1 ;  /* 0x00000000170db211 */ /* 0x000fc600008f0ca9 */
[----:B------:R0:W-:Y:S04]  /*a970*/  @!P2 ST.E.128 desc[UR36][R2.64], R4 ;  /* 0x000000040200a985 */ /* 0x0001e8000c101d24 */
[----:B------:R0:W-:Y:S02]  /*a980*/  @!P3 ST.E.128 desc[UR36][R12.64], R32 ;  /* 0x000000200c00b985 */ /* 0x0001e4000c101d24 */
.L_x_2462:
[----:B------:R-:W-:Y:S05]  /*a990*/  BSYNC B1 ;  /* 0x0000000000017941 */ /* 0x000fea0003800000 */
.L_x_2461:
        /* <DEDUP_REMOVED lines=16> */
.L_x_2455:
[----:B------:R-:W2:Y:S01]  /*aaa0*/  LDC.64 R4, c[0x0][0xc00] ;  /* 0x00030000ff047b82 */ /* 0x000ea20000000a00 */
[C---:B0-----:R-:W-:Y:S01]  /*aab0*/  IMAD.SHL.U32 R3, R22.reuse, 0x4, RZ ;  /* 0x0000000416037824 */ /* 0x041fe200078e00ff */
[----:B------:R-:W-:Y:S01]  /*aac0*/  SHF.L.U64.HI R0, R22, 0x2, R162 ;  /* 0x0000000216007819 */ /* 0x000fe200000102a2 */
[----:B------:R-:W-:Y:S01]  /*aad0*/  ULDC.64 UR4, c[0x0][0xc08] ;  /* 0x0003020000047ab9 */ /* 0x000fe20000000a00 */
[----:B------:R-:W-:-:S04]  /*aae0*/  IMAD.MOV.U32 R6, RZ, RZ, RZ ;  /* 0x000000ffff067224 */ /* 0x000fc800078e00ff */
[----:B------:R-:W0:Y:S01]  /*aaf0*/  LDC R21, c[0x0][0xbe8] ;  /* 0x0002fa00ff157b82 */ /* 0x000e220000000800 */
[----:B--2---:R-:W-:Y:S02]  /*ab00*/  ISETP.NE.U32.AND P0, PT, R4, RZ, PT ;  /* 0x000000ff0400720c */ /* 0x004fe40003f05070 */
[----:B------:R-:W-:Y:S02]  /*ab10*/  IADD3 R4, P1, R3, R4, RZ ;  /* 0x0000000403047210 */ /* 0x000fe40007f3e0ff */
[----:B------:R-:W-:Y:S02]  /*ab20*/  ISETP.NE.AND.EX P0, PT, R5, RZ, PT, P0 ;  /* 0x000000ff0500720c */ /* 0x000fe40003f05300 */
[----:B------:R-:W-:Y:S02]  /*ab30*/  IADD3.X R5, R0, R5, RZ, P1, !PT ;  /* 0x0000000500057210 */ /* 0x000fe40000ffe4ff */
[----:B------:R-:W-:-:S04]  /*ab40*/  ISETP.NE.U32.AND P1, PT, RZ, UR4, PT ;  /* 0x00000004ff007c0c */ /* 0x000fc8000bf25070 */
[----:B------:R-:W-:-:S05]  /*ab50*/  ISETP.NE.AND.EX P1, PT, RZ, UR5, PT, P1 ;  /* 0x00000005ff007c0c */ /* 0x000fca000bf25310 */
[----:B------:R2:W5:Y:S08]  /*ab60*/  @P0 LDG.E R6, desc[UR36][R4.64] ;  /* 0x0000002404060981 */ /* 0x000570000c1e1900 */
[----:B------:R-:W-:Y:S01]  /*ab70*/  @P1 IADD3 R2, P2, R3, UR4, RZ ;  /* 0x0000000403021c10 */ /* 0x000fe2000ff5e0ff */
[----:B------:R-:W-:-:S03]  /*ab80*/  ULDC UR4, c[0x0][0xa88] ;  /* 0x0002a20000047ab9 */ /* 0x000fc60000000800 */
[----:B------:R-:W-:Y:S01]  /*ab90*/  @P1 IADD3.X R3, R0, UR5, RZ, P2, !PT ;  /* 0x0000000500031c10 */ /* 0x000fe200097fe4ff */
[----:B------:R-:W-:-:S06]  /*aba0*/  IMAD.U32 R0, RZ, RZ, UR4 ;  /* 0x00000004ff007e24 */ /* 0x000fcc000f8e00ff */
[----:B------:R2:W5:Y:S01]  /*abb0*/  @P1 LDG.E R0, desc[UR36][R2.64] ;  /* 0x0000002402001981 */ /* 0x000562000c1e1900 */
[----:B0-----:R-:W-:Y:S02]  /*abc0*/  ISETP.NE.AND P2, PT, R21, 0x1, PT ;  /* 0x000000011500780c */ /* 0x001fe40003f45270 */
[----:B------:R-:W-:-:S11]  /*abd0*/  ISETP.GE.AND P3, PT, R174, 0x80, PT ;  /* 0x00000080ae00780c */ /* 0x000fd60003f66270 */
[----:B------:R-:W0:Y:S08]  /*abe0*/  @P2 LDC R14, c[0x0][0xbec] ;  /* 0x0002fb00ff0e2b82 */ /* 0x000e300000000800 */
[----:B------:R-:W3:Y:S01]  /*abf0*/  @P2 LDC R25, c[0x0][0xbf0] ;  /* 0x0002fc00ff192b82 */ /* 0x000ee20000000800 */
[----:B--2---:R-:W-:Y:S05]  /*ac00*/  @P1 BRA `(.L_x_2464) ;  /* 0x0000000000101947 */ /* 0x004fea0003800000 */
[----:B------:R-:W-:Y:S05]  /*ac10*/  @!P0 BRA `(.L_x_2464) ;  /* 0x00000000000c8947 */ /* 0x000fea0003800000 */
[----:B------:R-:W2:Y:S04]  /*ac20*/  LDG.E R3, desc[UR36][R4.64] ;  /* 0x0000002404037981 */ /* 0x000ea8000c1e1900 */
[----:B-----5:R-:W2:Y:S02]  /*ac30*/  LDG.E R0, desc[UR36][R4.64+0x4] ;  /* 0x0000042404007981 */ /* 0x020ea4000c1e1900 */
[----:B--2---:R-:W-:-:S07]  /*ac40*/  IMAD.IADD R0, R0, 0x1, -R3 ;  /* 0x0000000100007824 */ /* 0x004fce00078e0a03 */
.L_x_2464:
[----:B------:R-:W-:Y:S01]  /*ac50*/  BSSY B1, `(.L_x_2465) ;  /* 0x000002d000017945 */ /* 0x000fe20003800000 */
[----:B------:R-:W-:Y:S02]  /*ac60*/  SHF.R.S32.HI R10, RZ, 0x1f, R161 ;  /* 0x0000001fff0a7819 */ /* 0x000fe400000114a1 */
[----:B------:R-:W-:Y:S02]  /*ac70*/  SEL R13, R22, RZ, !P0 ;  /* 0x000000ff160d7207 */ /* 0x000fe40004000000 */
[----:B------:R-:W-:Y:S02]  /*ac80*/  SEL R162, R162, RZ, !P0 ;  /* 0x000000ffa2a27207 */ /* 0x000fe40004000000 */
[----:B-----5:R-:W-:Y:S01]  /*ac90*/  SHF.R.S32.HI R11, RZ, 0x1f, R6 ;  /* 0x0000001fff0b7819 */ /* 0x020fe20000011406 */
[----:B------:R-:W-:Y:S06]  /*aca0*/  @P3 BRA `(.L_x_2466) ;  /* 0x00000000009c3947 */ /* 0x000fec0003800000 */
[----:B------:R-:W2:Y:S01]  /*acb0*/  S2R R3, SR_TID.X ;  /* 0x0000000000037919 */ /* 0x000ea20000002100 */
[----:B------:R-:W4:Y:S02]  /*acc0*/  LDC R12, c[0x0][0xbe8] ;  /* 0x0002fa00ff0c7b82 */ /* 0x000f240000000800 */
[----:B----4-:R-:W-:Y:S01]  /*acd0*/  IMAD R2, R0, R12, RZ ;  /* 0x0000000c00027224 */ /* 0x010fe200078e02ff */
[----:B--2---:R-:W-:-:S04]  /*ace0*/  IADD3 R9, R16, -0x80, R3 ;  /* 0xffffff8010097810 */ /* 0x004fc80007ffe003 */
        /* <DEDUP_REMOVED lines=35> */
.L_x_2466:
[----:B------:R-:W-:Y:S05]  /*af20*/  BSYNC B1 ;  /* 0x0000000000017941 */ /* 0x000fea0003800000 */
.L_x_2465:
[----:B------:R-:W-:Y:S01]  /*af30*/  ULDC.64 UR4, c[0x0][0xaa0] ;  /* 0x0002a80000047ab9 */ /* 0x000fe20000000a00 */
[----:B------:R-:W-:Y:S01]  /*af40*/  IMAD R7, R160, 0x20, R163 ;  /* 0x00000020a0077824 */ /* 0x000fe200078e02a3 */
[----:B------:R-:W-:Y:S01]  /*af50*/  BSSY B1, `(.L_x_2467) ;  /* 0x0000037000017945 */ /* 0x000fe20003800000 */
[----:B--2---:R-:W-:Y:S02]  /*af60*/  IMAD R3, R11, UR4, RZ ;  /* 0x000000040b037c24 */ /* 0x004fe4000f8e02ff */
[----:B------:R-:W-:Y:S02]  /*af70*/  IMAD.IADD R9, R16, 0x1, R7 ;  /* 0x0000000110097824 */ /* 0x000fe400078e0207 */
        /* <DEDUP_REMOVED lines=8> */
[----:B0-----:R-:W-:-:S03]  /*b000*/  @P2 IMAD.HI.U32 R4, R9, R14, RZ ;  /* 0x0000000e09042227 */ /* 0x001fc600078e00ff */
[----:B------:R-:W-:Y:S01]  /*b010*/  IADD3 R3, R3, R7, RZ ;  /* 0x0000000703037210 */ /* 0x000fe20007ffe0ff */
[----:B------:R-:W-:Y:S01]  /*b020*/  IMAD.MOV.U32 R5, RZ, RZ, R9 ;  /* 0x000000ffff057224 */ /* 0x000fe200078e0009 */
[----:B---3--:R-:W-:Y:S01]  /*b030*/  @P2 SHF.R.U32.HI R5, RZ, R25, R4 ;  /* 0x00000019ff052219 */ /* 0x008fe20000011604 */
        /* <DEDUP_REMOVED lines=28> */
[----:B------:R0:W2:Y:S04]  /*b200*/  SHFL.IDX PT, R2, R4, RZ, 0x181f ;  /* 0x00181fff04027589 */ /* 0x0000a800000e0000 */
[----:B------:R0:W3:Y:S01]  /*b210*/  SHFL.IDX PT, R0, R5, RZ, 0x181f ;  /* 0x00181fff05007589 */ /* 0x0000e200000e0000 */
[----:B------:R-:W-:Y:S07]  /*b220*/  @P2 BRA `(.L_x_2468) ;  /* 0x0000000000242947 */ /* 0x000fee0003800000 */
[----:B------:R-:W-:Y:S02]  /*b230*/  ULDC UR4, c[0x0][0xac8] ;  /* 0x0002b20000047ab9 */ /* 0x000fe40000000800 */
[----:B------:R-:W-:Y:S02]  /*b240*/  ISETP.GE.AND P4, PT, R17, UR4, PT ;  /* 0x0000000411007c0c */ /* 0x000fe4000bf86270 */
[----:B------:R-:W-:-:S11]  /*b250*/  ISETP.GE.AND P5, PT, R23, UR4, PT ;  /* 0x0000000417007c0c */ /* 0x000fd6000bfa6270 */
[-C--:B--2---:R-:W-:Y:S02]  /*b260*/  @!P4 LEA R6, P2, R17, R2.reuse, 0x1 ;  /* 0x000000021106c211 */ /* 0x084fe400078408ff */
[----:B------:R-:W-:Y:S02]  /*b270*/  @!P5 LEA R2, P3, R23, R2, 0x1 ;  /* 0x000000021702d211 */ /* 0x000fe400078608ff */
[-C--:B---3--:R-:W-:Y:S02]  /*b280*/  @!P4 LEA.HI.X R7, R17, R0.reuse, R173, 0x1, P2 ;  /* 0x000000001107c211 */ /* 0x088fe400010f0cad */
[----:B------:R-:W-:-:S03]  /*b290*/  @!P5 LEA.HI.X R3, R23, R0, R169, 0x1, P3 ;  /* 0x000000001703d211 */ /* 0x000fc600018f0ca9 */
[----:B------:R4:W-:Y:S04]  /*b2a0*/  @!P4 ST.E.128 desc[UR36][R6.64], RZ ;  /* 0x000000ff0600c985 */ /* 0x0009e8000c101d24 */
[----:B------:R4:W-:Y:S02]  /*b2b0*/  @!P5 ST.E.128 desc[UR36][R2.64], RZ ;  /* 0x000000ff0200d985 */ /* 0x0009e4000c101d24 */
.L_x_2468:
[----:B------:R-:W-:Y:S05]  /*b2c0*/  BSYNC B1 ;  /* 0x0000000000017941 */ /* 0x000fea0003800000 */
.L_x_2467:
[----:B---3--:R3:W0:Y:S01]  /*b2d0*/  SHFL.IDX PT, R0, R5, 0x1, 0x181f ;  /* 0x00381f0005007f89 */ /* 0x00862200000e0000 */
[----:B------:R-:W-:Y:S03]  /*b2e0*/  BSSY B1, `(.L_x_2469) ;  /* 0x000000c000017945 */ /* 0x000fe60003800000 */
[----:B--2-4-:R3:W2:Y:S01]  /*b2f0*/  SHFL.IDX PT, R2, R4, 0x1, 0x181f ;  /* 0x00381f0004027f89 */ /* 0x0146a200000e0000 */
[----:B------:R-:W-:Y:S05]  /*b300*/  @P1 BRA `(.L_x_2470) ;  /* 0x0000000000241947 */ /* 0x000fea0003800000 */
[----:B------:R-:W-:Y:S02]  /*b310*/  ULDC UR4, c[0x0][0xac8] ;  /* 0x0002b20000047ab9 */ /* 0x000fe40000000800 */
[----:B------:R-:W-:Y:S02]  /*b320*/  ISETP.GE.AND P3, PT, R17, UR4, PT ;  /* 0x0000000411007c0c */ /* 0x000fe4000bf66270 */
[----:B------:R-:W-:-:S11]  /*b330*/  ISETP.GE.AND P4, PT, R23, UR4, PT ;  /* 0x0000000417007c0c */ /* 0x000fd6000bf86270 */
[-C--:B--2---:R-:W-:Y:S02]  /*b340*/  @!P3 LEA R6, P1, R17, R2.reuse, 0x1 ;  /* 0x000000021106b211 */ /* 0x084fe400078208ff */
[----:B------:R-:W-:Y:S02]  /*b350*/  @!P4 LEA R2, P2, R23, R2, 0x1 ;  /* 0x000000021702c211 */ /* 0x000fe400078408ff */
[-C--:B0-----:R-:W-:Y:S02]  /*b360*/  @!P3 LEA.HI.X R7, R17, R0.reuse, R173, 0x1, P1 ;  /* 0x000000001107b211 */ /* 0x081fe400008f0cad */
[----:B------:R-:W-:-:S03]  /*b370*/  @!P4 LEA.HI.X R3, R23, R0, R169, 0x1, P2 ;  /* 0x000000001703c211 */ /* 0x000fc600010f0ca9 */
[----:B------:R4:W-:Y:S04]  /*b380*/  @!P3 ST.E.128 desc[UR36][R6.64], RZ ;  /* 0x000000ff0600b985 */ /* 0x0009e8000c101d24 */
[----:B------:R4:W-:Y:S02]  /*b390*/  @!P4 ST.E.128 desc[UR36][R2.64], RZ ;  /* 0x000000ff0200c985 */ /* 0x0009e4000c101d24 */
.L_x_2470:
[----:B------:R-:W-:Y:S05]  /*b3a0*/  BSYNC B1 ;  /* 0x0000000000017941 */ /* 0x000fea0003800000 */
.L_x_2469:
[----:B0-----:R0:W0:Y:S01]  /*b3b0*/  SHFL.IDX PT, R0, R5, 0x2, 0x181f ;  /* 0x00581f0005007f89 */ /* 0x00102200000e0000 */
[----:B------:R-:W-:Y:S03]  /*b3c0*/  BSSY B1, `(.L_x_2471) ;  /* 0x000000c000017945 */ /* 0x000fe60003800000 */
[----:B--2-4-:R2:W4:Y:S01]  /*b3d0*/  SHFL.IDX PT, R2, R4, 0x2, 0x181f ;  /* 0x00581f0004027f89 */ /* 0x01452200000e0000 */
[----:B------:R-:W-:Y:S05]  /*b3e0*/  @P0 BRA `(.L_x_2472) ;  /* 0x0000000000240947 */ /* 0x000fea0003800000 */
[----:B------:R-:W-:Y:S02]  /*b3f0*/  ULDC UR4, c[0x0][0xac8] ;  /* 0x0002b20000047ab9 */ /* 0x000fe40000000800 */
[----:B------:R-:W-:Y:S02]  /*b400*/  ISETP.GE.AND P2, PT, R17, UR4, PT ;  /* 0x0000000411007c0c */ /* 0x000fe4000bf46270 */
[----:B------:R-:W-:-:S11]  /*b410*/  ISETP.GE.AND P3, PT, R23, UR4, PT ;  /* 0x0000000417007c0c */ /* 0x000fd6000bf66270 */
[-C--:B----4-:R-:W-:Y:S02]  /*b420*/  @!P2 LEA R6, P0, R17, R2.reuse, 0x1 ;  /* 0x000000021106a211 */ /* 0x090fe400078008ff */
[----:B------:R-:W-:Y:S02]  /*b430*/  @!P3 LEA R2, P1, R23, R2, 0x1 ;  /* 0x000000021702b211 */ /* 0x000fe400078208ff */
[-C--:B0-----:R-:W-:Y:S02]  /*b440*/  @!P2 LEA.HI.X R7, R17, R0.reuse, R173, 0x1, P0 ;  /* 0x000000001107a211 */ /* 0x081fe400000f0cad */
[----:B------:R-:W-:-:S03]  /*b450*/  @!P3 LEA.HI.X R3, R23, R0, R169, 0x1, P1 ;  /* 0x000000001703b211 */ /* 0x000fc600008f0ca9 */
[----:B------:R0:W-:Y:S04]  /*b460*/  @!P2 ST.E.128 desc[UR36][R6.64], RZ ;  /* 0x000000ff0600a985 */ /* 0x0001e8000c101d24 */
[----:B------:R0:W-:Y:S02]  /*b470*/  @!P3 ST.E.128 desc[UR36][R2.64], RZ ;  /* 0x000000ff0200b985 */ /* 0x0001e4000c101d24 */
.L_x_2472:
[----:B------:R-:W-:Y:S05]  /*b480*/  BSYNC B1 ;  /* 0x0000000000017941 */ /* 0x000fea0003800000 */
.L_x_2471:
        /* <DEDUP_REMOVED lines=8> */
[-C--:B0-23--:R-:W-:Y:S02]  /*b510*/  @!P2 LEA R4, P0, R17, R2.reuse, 0x1 ;  /* 0x000000021104a211 */ /* 0x08dfe400078008ff */
[----:B------:R-:W-:Y:S02]  /*b520*/  @!P3 LEA R2, P1, R23, R2, 0x1 ;  /* 0x000000021702b211 */ /* 0x000fe400078208ff */
[-C--:B------:R-:W-:Y:S02]  /*b530*/  @!P2 LEA.HI.X R5, R17, R6.reuse, R173, 0x1, P0 ;  /* 0x000000061105a211 */ /* 0x080fe400000f0cad */
[----:B------:R-:W-:-:S03]  /*b540*/  @!P3 LEA.HI.X R3, R23, R6, R169, 0x1, P1 ;  /* 0x000000061703b211 */ /* 0x000fc600008f0ca9 */
[----:B------:R4:W-:Y:S04]  /*b550*/  @!P2 ST.E.128 desc[UR36][R4.64], RZ ;  /* 0x000000ff0400a985 */ /* 0x0009e8000c101d24 */
[----:B------:R4:W-:Y:S02]  /*b560*/  @!P3 ST.E.128 desc[UR36][R2.64], RZ ;  /* 0x000000ff0200b985 */ /* 0x0009e4000c101d24 */
.L_x_2463:
[----:B------:R-:W-:Y:S05]  /*b570*/  BSYNC B0 ;  /* 0x0000000000007941 */ /* 0x000fea0003800000 */
.L_x_2454:
[----:B------:R-:W-:Y:S02]  /*b580*/  ULDC UR4, c[0x0][0xc3c] ;  /* 0x00030f0000047ab9 */ /* 0x000fe40000000800 */
[----:B-1----:R-:W-:-:S13]  /*b590*/  ISETP.GE.AND P0, PT, R47, UR4, PT ;  /* 0x000000042f007c0c */ /* 0x002fda000bf06270 */
[----:B------:R-:W-:Y:S05]  /*b5a0*/  @!P0 BRA `(.L_x_2473) ;  /* 0xffffff5400cc8947 */ /* 0x000fea000383ffff */
[----:B------:R-:W-:Y:S05]  /*b5b0*/  EXIT ;  /* 0x000000000000794d */ /* 0x000fea0003800000 */
.L_x_2412:
        /* <DEDUP_REMOVED lines=16> */
.L_x_2474:
        /* <DEDUP_REMOVED lines=40> */
.L_x_2480:
        /* <DEDUP_REMOVED lines=12> */
.L_x_2479:
[----:B------:R-:W-:Y:S05]  /*ba00*/  BSYNC B0 ;  /* 0x0000000000007941 */ /* 0x000fea0003800000 */
.L_x_2478:
        /* <DEDUP_REMOVED lines=20> */
.L_x_2476:
        /* <DEDUP_REMOVED lines=20> */
.L_x_2481:
[----:B---3--:R-:W-:Y:S01]  /*bc90*/  IMAD R16, R16, UR5, R11 ;  /* 0x0000000510107c24 */ /* 0x008fe2000f8e020b */
[----:B------:R-:W-:Y:S02]  /*bca0*/  IABS R2, R4 ;  /* 0x0000000400027213 */ /* 0x000fe40000000000 */
[----:B-12---:R-:W-:Y:S02]  /*bcb0*/  IADD3 R9, RZ, -R3, RZ ;  /* 0x80000003ff097210 */ /* 0x006fe40007ffe0ff */
[----:B------:R-:W-:Y:S01]  /*bcc0*/  IADD3 R11, -R16, UR6, RZ ;  /* 0x00000006100b7c10 */ /* 0x000fe2000fffe1ff */
        /* <DEDUP_REMOVED lines=10> */
[-C--:B------:R-:W-:Y:S01]  /*bd70*/  @!P1 IADD3 R3, R3, -R12.reuse, RZ ;  /* 0x8000000c03039210 */ /* 0x080fe20007ffe0ff */
        /* <DEDUP_REMOVED lines=8> */
[----:B------:R-:W-:-:S04]  /*be00*/  IMAD R13, R7, R2, RZ ;  /* 0x00000002070d7224 */ /* 0x000fc800078e02ff */
[----:B------:R-:W-:-:S05]  /*be10*/  IMAD.MOV R6, RZ, RZ, -R13 ;  /* 0x000000ffff067224 */ /* 0x000fca00078e0a0d */
[----:B------:R-:W-:Y:S01]  /*be20*/  VIADDMNMX R15, R6, UR5, R7, PT ;  /* 0x00000005060f7c46 */ /* 0x000fe2000b800107 */
[----:B------:R-:W-:-:S03]  /*be30*/  IMAD.MOV R7, RZ, RZ, -R2 ;  /* 0x000000ffff077224 */ /* 0x000fc600078e0a02 */
[----:B------:R-:W-:Y:S01]  /*be40*/  IABS R8, R15 ;  /* 0x0000000f00087213 */ /* 0x000fe20000000000 */
[----:B------:R-:W-:Y:S01]  /*be50*/  IMAD R4, R4, R7, R11 ;  /* 0x0000000704047224 */ /* 0x000fe200078e020b */
[----:B0-----:R-:W-:Y:S01]  /*be60*/  IABS R10, R15 ;  /* 0x0000000f000a7213 */ /* 0x001fe20000000000 */
[----:B------:R-:W-:Y:S01]  /*be70*/  IMAD.MOV R18, RZ, RZ, -R15 ;  /* 0x000000ffff127224 */ /* 0x000fe200078e0a0f */
[----:B------:R-:W0:Y:S02]  /*be80*/  I2F.RP R6, R8 ;  /* 0x0000000800067306 */ /* 0x000e240000209400 */
[----:B------:R-:W-:-:S06]  /*be90*/  IABS R9, R4 ;  /* 0x0000000400097213 */ /* 0x000fcc0000000000 */
[----:B0-----:R-:W0:Y:S02]  /*bea0*/  MUFU.RCP R6, R6 ;  /* 0x0000000600067308 */ /* 0x001e240000001000 */
[----:B0-----:R-:W-:-:S06]  /*beb0*/  IADD3 R3, R6, 0xffffffe, RZ ;  /* 0x0ffffffe06037810 */ /* 0x001fcc0007ffe0ff */
[----:B------:R-:W0:Y:S02]  /*bec0*/  F2I.FTZ.U32.TRUNC.NTZ R3, R3 ;  /* 0x0000000300037305 */ /* 0x000e24000021f000 */
[----:B0-----:R-:W-:-:S04]  /*bed0*/  IMAD.MOV R2, RZ, RZ, -R3 ;  /* 0x000000ffff027224 */ /* 0x001fc800078e0a03 */
[----:B------:R-:W-:Y:S02]  /*bee0*/  IMAD.MOV.U32 R7, RZ, RZ, R2 ;  /* 0x000000ffff077224 */ /* 0x000fe400078e0002 */
[----:B------:R-:W-:Y:S02]  /*bef0*/  IMAD.MOV.U32 R2, RZ, RZ, RZ ;  /* 0x000000ffff027224 */ /* 0x000fe400078e00ff */
        /* <DEDUP_REMOVED lines=11> */
[----:B------:R-:W-:Y:S02]  /*bfb0*/  ISETP.GE.AND P2, PT, R3, RZ, PT ;  /* 0x000000ff0300720c */ /* 0x000fe40003f46270 */
[----:B------:R-:W-:-:S05]  /*bfc0*/  IADD3 R3, R4, R13, RZ ;  /* 0x0000000d04037210 */ /* 0x000fca0007ffe0ff */
[----:B------:R-:W-:-:S06]  /*bfd0*/  @P0 VIADD R2, R2, 0x1 ;  /* 0x0000000102020836 */ /* 0x000fcc0000000000 */
[----:B------:R-:W-:Y:S01]  /*bfe0*/  @!P2 IMAD.MOV R2, RZ, RZ, -R2 ;  /* 0x000000ffff02a224 */ /* 0x000fe200078e0a02 */
[----:B------:R-:W-:-:S04]  /*bff0*/  @!P1 LOP3.LUT R2, RZ, R15, RZ, 0x33, !PT ;  /* 0x0000000fff029212 */ /* 0x000fc800078e33ff */
[----:B------:R-:W-:Y:S01]  /*c000*/  LOP3.LUT R17, RZ, R2, RZ, 0x33, !PT ;  /* 0x00000002ff117212 */ /* 0x000fe200078e33ff */
[----:B------:R-:W-:-:S04]  /*c010*/  IMAD R18, R2, R18, R3 ;  /* 0x0000001202127224 */ /* 0x000fc800078e0203 */
[----:B------:R-:W-:Y:S01]  /*c020*/  IMAD.IADD R17, R0, 0x1, R17 ;  /* 0x0000000100117824 */ /* 0x000fe200078e0211 */
[----:B------:R-:W-:Y:S06]  /*c030*/  BRA `(.L_x_2482) ;  /* 0x0000000000147947 */ /* 0x000fec0003800000 */
.L_x_2477:
[----:B------:R-:W-:Y:S01]  /*c040*/  ULDC UR4, c[0x0][0xc3c] ;  /* 0x00030f0000047ab9 */ /* 0x000fe20000000800 */
[----:B------:R-:W-:Y:S01]  /*c050*/  IMAD.MOV.U32 R17, RZ, RZ, RZ ;  /* 0x000000ffff117224 */ /* 0x000fe200078e00ff */
[----:B------:R-:W-:Y:S01]  /*c060*/  MOV R18, RZ ;  /* 0x000000ff00127202 */ /* 0x000fe20000000f00 */
[----:B------:R-:W-:Y:S02]  /*c070*/  IMAD.U32 R16, RZ, RZ, UR6 ;  /* 0x00000006ff107e24 */ /* 0x000fe4000f8e00ff */
[----:B------:R-:W-:-:S07]  /*c080*/  IMAD.U32 R19, RZ, RZ, UR4 ;  /* 0x00000004ff137e24 */ /* 0x000fce000f8e00ff */
.L_x_2482:
[----:B------:R-:W-:-:S13]  /*c090*/  ISETP.NE.AND P0, PT, R5, RZ, PT ;  /* 0x000000ff0500720c */ /* 0x000fda0003f05270 */
[----:B------:R-:W0:Y:S01]  /*c0a0*/  @!P0 S2R R3, SR_CgaCtaId ;  /* 0x0000000000038919 */ /* 0x000e220000008800 */
[----:B------:R-:W-:-:S04]  /*c0b0*/  @!P0 MOV R0, 0x400 ;  /* 0x0000040000008802 */ /* 0x000fc80000000f00 */
[----:B0-----:R-:W-:-:S05]  /*c0c0*/  @!P0 LEA R0, R3, R0, 0x18 ;  /* 0x0000000003008211 */ /* 0x001fca00078ec0ff */
[----:B------:R1:W-:Y:S01]  /*c0d0*/  @!P0 STS.128 [R0+0x2a8d0], R16 ;  /* 0x02a8d01000008388 */ /* 0x0003e20000000c00 */
[----:B------:R-:W-:Y:S06]  /*c0e0*/  BAR.ARV 0x5, 0x180 ;  /* 0x0146000000007b1d */ /* 0x000fec0000002000 */
.L_x_2475:
[----:B------:R2:W-:Y:S01]  /*c0f0*/  STL [R1+0x18], RZ ;  /* 0x000018ff01007387 */ /* 0x0005e20000100800 */
[----:B------:R-:W-:Y:S01]  /*c100*/  ULDC UR4, c[0x0][0xc3c] ;  /* 0x00030f0000047ab9 */ /* 0x000fe20000000800 */
[----:B------:R-:W-:Y:S01]  /*c110*/  IMAD.MOV.U32 R28, RZ, RZ, 0x1 ;  /* 0x00000001ff1c7424 */ /* 0x000fe200078e00ff */
[----:B0-----:R-:W-:Y:S01]  /*c120*/  ISETP.GE.AND P0, PT, R19, UR4, PT ;  /* 0x0000000413007c0c */ /* 0x001fe2000bf06270 */
[----:B------:R-:W-:-:S12]  /*c130*/  IMAD.MOV.U32 R27, RZ, RZ, RZ ;  /* 0x000000ffff1b7224 */ /* 0x000fd800078e00ff */
[----:B--2---:R-:W-:Y:S05]  /*c140*/  @P0 BRA `(.L_x_2483) ;  /* 0x0000004800880947 */ /* 0x004fea0003800000 */
[----:B------:R-:W0:Y:S01]  /*c150*/  S2R R4, SR_TID.X ;  /* 0x0000000000047919 */ /* 0x000e220000002100 */
[----:B------:R-:W2:Y:S01]  /*c160*/  S2UR UR5, SR_CgaCtaId ;  /* 0x00000000000579c3 */ /* 0x000ea20000008800 */
[----:B------:R-:W-:Y:S01]  /*c170*/  UMOV UR4, 0x400 ;  /* 0x0000040000047882 */ /* 0x000fe20000000000 */
[----:B------:R-:W-:Y:S01]  /*c180*/  BSSY B8, `(.L_x_2483) ;  /* 0x000049e000087945 */ /* 0x000fe20003800000 */
[----:B------:R3:W-:Y:S01]  /*c190*/  STL [R1+0x18], RZ ;  /* 0x000018ff01007387 */ /* 0x0007e20000100800 */
[----:B------:R-:W-:Y:S01]  /*c1a0*/  IMAD.MOV.U32 R28, RZ, RZ, 0x1 ;  /* 0x00000001ff1c7424 */ /* 0x000fe200078e00ff */
[----:B------:R-:W-:Y:S01]  /*c1b0*/  ULOP3.LUT UR38, UR60, 0x2, URZ, 0xfc, !UPT ;  /* 0x000000023c267892 */ /* 0x000fe2000f8efc3f */
[----:B------:R-:W-:Y:S01]  /*c1c0*/  IMAD.MOV.U32 R27, RZ, RZ, RZ ;  /* 0x000000ffff1b7224 */ /* 0x000fe200078e00ff */
[----:B------:R-:W-:Y:S01]  /*c1d0*/  ULDC UR39, c[0x0][0xc] ;  /* 0x0000030000277ab9 */ /* 0x000fe20000000800 */
[----:B--2---:R-:W-:-:S06]  /*c1e0*/  ULEA UR4, UR5, UR4, 0x18 ;  /* 0x0000000405047291 */ /* 0x004fcc000f8ec03f */
[----:B------:R-:W-:Y:S01]  /*c1f0*/  IMAD.U32 R22, RZ, RZ, UR4 ;  /* 0x00000004ff167e24 */ /* 0x000fe2000f8e00ff */
[C---:B0-----:R-:W-:Y:S01]  /*c200*/  LOP3.LUT R3, R4.reuse, 0x7f, RZ, 0xc0, !PT ;  /* 0x0000007f04037812 */ /* 0x041fe200078ec0ff */
[----:B-1----:R-:W-:-:S05]  /*c210*/  IMAD.SHL.U32 R0, R4, 0x8, RZ ;  /* 0x0000000804007824 */ /* 0x002fca00078e00ff */
[----:B------:R-:W-:-:S04]  /*c220*/  LOP3.LUT R2, R0, 0x1f8, RZ, 0xc0, !PT ;  /* 0x000001f800027812 */ /* 0x000fc800078ec0ff */
[----:B------:R-:W-:Y:S02]  /*c230*/  LOP3.LUT R33, R2, 0x38, R4, 0x78, !PT ;  /* 0x0000003802217812 */ /* 0x000fe400078e7804 */
[----:B------:R-:W-:Y:S02]  /*c240*/  SHF.L.U32 R2, R4, 0x4, RZ ;  /* 0x0000000404027819 */ /* 0x000fe400000006ff */
[----:B------:R-:W-:Y:S02]  /*c250*/  SHF.R.U32.HI R4, RZ, 0x3, R3 ;  /* 0x00000003ff047819 */ /* 0x000fe40000011603 */
[----:B------:R-:W-:Y:S02]  /*c260*/  LOP3.LUT R33, R33, 0x200, R0, 0xf8, !PT ;  /* 0x0000020021217812 */ /* 0x000fe400078ef800 */
[----:B------:R-:W-:Y:S02]  /*c270*/  LOP3.LUT R3, R0, 0x38, RZ, 0xc0, !PT ;  /* 0x0000003800037812 */ /* 0x000fe400078ec0ff */
[----:B------:R-:W-:Y:S01]  /*c280*/  LOP3.LUT R4, R4, 0x70, R2, 0xf8, !PT ;  /* 0x0000007004047812 */ /* 0x000fe200078ef802 */
[----:B------:R-:W-:Y:S01]  /*c290*/  IMAD R34, R33, 0x2, R22 ;  /* 0x0000000221227824 */ /* 0x000fe200078e0216 */
[----:B------:R-:W-:-:S02]  /*c2a0*/  LOP3.LUT R2, R3, 0x40, RZ, 0xfc, !PT ;  /* 0x0000004003027812 */ /* 0x000fc400078efcff */
[----:B---3--:R-:W-:-:S07]  /*c2b0*/  LOP3.LUT R0, R3, 0x80, RZ, 0xfc, !PT ;  /* 0x0000008003007812 */ /* 0x008fce00078efcff */
.L_x_2546:
[----:B0-----:R-:W0:Y:S02]  /*c2c0*/  LDC.64 R30, c[0x0][0xc88] ;  /* 0x00032200ff1e7b82 */ /* 0x001e240000000a00 */
[----:B0-----:R-:W-:-:S06]  /*c2d0*/  IMAD.WIDE R30, R19, 0x4, R30 ;  /* 0x00000004131e7825 */ /* 0x001fcc00078e021e */
[----:B--2---:R-:W2:Y:S01]  /*c2e0*/  LDG.E R30, desc[UR36][R30.64] ;  /* 0x000000241e1e7981 */ /* 0x004ea2000c1e1900 */
[----:B------:R-:W-:Y:S05]  /*c2f0*/  YIELD ;  /* 0x0000000000007946 */ /* 0x000fea0003800000 */
[----:B------:R-:W-:Y:S01]  /*c300*/  ULDC.64 UR4, c[0x0][0xa28] ;  /* 0x00028a0000047ab9 */ /* 0x000fe20000000a00 */
[----:B------:R-:W-:Y:S01]  /*c310*/  MOV R37, RZ ;  /* 0x000000ff00257202 */ /* 0x000fe20000000f00 */
[----:B------:R-:W-:Y:S01]  /*c320*/  ULDC.64 UR6, c[0x0][0xa18] ;  /* 0x0002860000067ab9 */ /* 0x000fe20000000a00 */
[----:B------:R-:W-:-:S04]  /*c330*/  ISETP.NE.U32.AND P0, PT, RZ, UR4, PT ;  /* 0x00000004ff007c0c */ /* 0x000fc8000bf05070 */
        /* <DEDUP_REMOVED lines=9> */
[----:B------:R1:W5:Y:S01]  /*c3d0*/  @P0 LDG.E R37, desc[UR36][R2.64] ;  /* 0x0000002402250981 */ /* 0x000362000c1e1900 */
        /* <DEDUP_REMOVED lines=19> */
[----:B------:R-:W-:Y:S01]  /*c510*/  IMAD.U32 R36, RZ, RZ, UR4 ;  /* 0x00000004ff247e24 */ /* 0x000fe2000f8e00ff */
[----:B--2---:R1:W-:Y:S01]  /*c520*/  @P0 STL [R1+0x4], R0 ;  /* 0x0000040001000387 */ /* 0x0043e20000100800 */
[----:B------:R-:W-:Y:S05]  /*c530*/  @P0 BRA `(.L_x_2484) ;  /* 0x0000000000200947 */ /* 0x000fea0003800000 */
[----:B------:R-:W-:Y:S02]  /*c540*/  ULDC UR4, c[0x0][0x288] ;  /* 0x0000a20000047ab9 */ /* 0x000fe40000000800 */
[----:B-1----:R-:W-:-:S05]  /*c550*/  IMAD.U32 R0, RZ, RZ, UR4 ;  /* 0x00000004ff007e24 */ /* 0x002fca000f8e00ff */
[----:B------:R0:W-:Y:S01]  /*c560*/  STL [R1+0x4], R0 ;  /* 0x0000040001007387 */ /* 0x0001e20000100800 */
[----:B------:R-:W-:Y:S05]  /*c570*/  @!P2 BRA `(.L_x_2484) ;  /* 0x000000000010a947 */ /* 0x000fea0003800000 */
[----:B------:R-:W2:Y:S04]  /*c580*/  LDG.E R5, desc[UR36][R2.64] ;  /* 0x0000002402057981 */ /* 0x000ea8000c1e1900 */
[----:B0-----:R-:W2:Y:S02]  /*c590*/  LDG.E R0, desc[UR36][R2.64+0x4] ;  /* 0x0000042402007981 */ /* 0x001ea4000c1e1900 */
[----:B--2---:R-:W-:-:S05]  /*c5a0*/  IADD3 R0, -R5, R0, RZ ;  /* 0x0000000005007210 */ /* 0x004fca0007ffe1ff */
[----:B------:R2:W-:Y:S02]  /*c5b0*/  STL [R1+0x4], R0 ;  /* 0x0000040001007387 */ /* 0x0005e40000100800 */
.L_x_2484:
        /* <DEDUP_REMOVED lines=9> */
.L_x_2485:
        /* <DEDUP_REMOVED lines=8> */
[----:B---3--:R-:W-:-:S07]  /*c6d0*/  IMAD.IADD R36, R5, 0x1, -R36 ;  /* 0x0000000105247824 */ /* 0x008fce00078e0a24 */
.L_x_2486:
[----:B------:R-:W3:Y:S01]  /*c6e0*/  LDL R4, [R1+0x4] ;  /* 0x0000040001047983 */ /* 0x000ee20000100800 */
[----:B012---:R-:W0:Y:S01]  /*c6f0*/  LDC R0, c[0x0][0x448] ;  /* 0x00011200ff007b82 */ /* 0x007e220000000800 */
[----:B-----5:R-:W-:Y:S01]  /*c700*/  IADD3 R36, -R37, R36, RZ ;  /* 0x0000002425247210 */ /* 0x020fe20007ffe1ff */
[----:B------:R-:W-:Y:S01]  /*c710*/  BSSY B7, `(.L_x_2487) ;  /* 0x0000383000077945 */ /* 0x000fe20003800000 */
[----:B------:R-:W-:Y:S02]  /*c720*/  LOP3.LUT R25, R25, 0xffffff7f, RZ, 0xc0, !PT ;  /* 0xffffff7f19197812 */ /* 0x000fe400078ec0ff */
[----:B0-----:R-:W-:Y:S01]  /*c730*/  ISETP.NE.AND P0, PT, R0, 0x1, PT ;  /* 0x000000010000780c */ /* 0x001fe20003f05270 */
[----:B------:R-:W-:-:S04]  /*c740*/  IMAD.SHL.U32 R0, R17, 0x80, RZ ;  /* 0x0000008011007824 */ /* 0x000fc800078e00ff */
[----:B------:R-:W-:-:S08]  /*c750*/  VIADD R0, R0, 0x7f ;  /* 0x0000007f00007836 */ /* 0x000fd00000000000 */
[----:B------:R-:W0:Y:S01]  /*c760*/  @P0 LDC R3, c[0x0][0x44c] ;  /* 0x00011300ff030b82 */ /* 0x000e220000000800 */
[----:B------:R-:W-:-:S07]  /*c770*/  @P0 LOP3.LUT R25, R25, 0x80, RZ, 0xfc, !PT ;  /* 0x0000008019190812 */ /* 0x000fce00078efcff */
[----:B------:R-:W1:Y:S01]  /*c780*/  @P0 LDC R5, c[0x0][0x450] ;  /* 0x00011400ff050b82 */ /* 0x000e620000000800 */
[----:B0-----:R-:W-:-:S05]  /*c790*/  @P0 IMAD.HI.U32 R2, R0, R3, RZ ;  /* 0x0000000300020227 */ /* 0x001fca00078e00ff */
[----:B-1----:R-:W-:Y:S01]  /*c7a0*/  @P0 SHF.R.U32.HI R0, RZ, R5, R2 ;  /* 0x00000005ff000219 */ /* 0x002fe20000011602 */
[----:B------:R-:W-:-:S04]  /*c7b0*/  VIADD R2, R36, 0x5f ;  /* 0x0000005f24027836 */ /* 0x000fc80000000000 */
[----:B------:R-:W-:Y:S01]  /*c7c0*/  IMAD.HI R2, R2, 0x2aaaaaab, RZ ;  /* 0x2aaaaaab02027827 */ /* 0x000fe200078e02ff */
[----:B---3--:R-:W-:-:S05]  /*c7d0*/  IADD3 R3, R36, 0x60, -R4 ;  /* 0x0000006024037810 */ /* 0x008fca0007ffe804 */
[----:B------:R-:W-:Y:S01]  /*c7e0*/  IMAD.IADD R0, R3, 0x1, R0 ;  /* 0x0000000103007824 */ /* 0x000fe200078e0200 */
[----:B------:R-:W-:-:S03]  /*c7f0*/  SHF.R.U32.HI R3, RZ, 0x1f, R2 ;  /* 0x0000001fff037819 */ /* 0x000fc60000011602 */
[----:B------:R-:W-:Y:S01]  /*c800*/  IMAD.HI R0, R0, 0x2aaaaaab, RZ ;  /* 0x2aaaaaab00007827 */ /* 0x000fe200078e02ff */
[----:B------:R-:W-:-:S04]  /*c810*/  LEA.HI.SX32 R3, R2, R3, 0x1c ;  /* 0x0000000302037211 */ /* 0x000fc800078fe2ff */
[----:B------:R-:W-:-:S04]  /*c820*/  SHF.R.U32.HI R5, RZ, 0x1f, R0 ;  /* 0x0000001fff057819 */ /* 0x000fc80000011600 */
[----:B------:R-:W-:-:S04]  /*c830*/  LEA.HI.SX32 R0, R0, R5, 0x1c ;  /* 0x0000000500007211 */ /* 0x000fc800078fe2ff */
[----:B------:R-:W-:-:S04]  /*c840*/  VIMNMX R29, R3, R0, PT ;  /* 0x00000000031d7248 */ /* 0x000fc80003fe0100 */
[----:B------:R-:W-:Y:S01]  /*c850*/  ISETP.GT.AND P0, PT, R29, RZ, PT ;  /* 0x000000ff1d00720c */ /* 0x000fe20003f04270 */
[----:B------:R0:W-:-:S12]  /*c860*/  STL [R1+0x8], R29 ;  /* 0x0000081d01007387 */ /* 0x0001d80000100800 */
        /* <DEDUP_REMOVED lines=18> */
.L_x_2488:
        /* <DEDUP_REMOVED lines=10> */
[----:B------:R-:W0:Y:S01]  /*ca30*/  LDC.64 R2, c[0x4][R2] ;  /* 0x0100000002027b82 */ /* 0x000e220000000a00 */
[----:B------:R-:W-:Y:S01]  /*ca40*/  IMAD.U32 R6, RZ, RZ, UR8 ;  /* 0x00000008ff067e24 */ /* 0x000fe2000f8e00ff */
[----:B------:R-:W-:Y:S01]  /*ca50*/  MOV R8, 0x70 ;  /* 0x0000007000087802 */ /* 0x000fe20000000f00 */
[----:B------:R-:W-:Y:S02]  /*ca60*/  IMAD.U32 R7, RZ, RZ, UR9 ;  /* 0x00000009ff077e24 */ /* 0x000fe4000f8e00ff */
[----:B------:R-:W-:-:S02]  /*ca70*/  IMAD.U32 R10, RZ, RZ, UR4 ;  /* 0x00000004ff0a7e24 */ /* 0x000fc4000f8e00ff */
[----:B------:R-:W-:Y:S02]  /*ca80*/  IMAD.U32 R11, RZ, RZ, UR5 ;  /* 0x00000005ff0b7e24 */ /* 0x000fe4000f8e00ff */
[----:B------:R-:W-:Y:S02]  /*ca90*/  IMAD.MOV.U32 R12, RZ, RZ, 0x1 ;  /* 0x00000001ff0c7424 */ /* 0x000fe400078e00ff */
[----:B------:R-:W-:-:S07]  /*caa0*/  IMAD.MOV.U32 R13, RZ, RZ, RZ ;  /* 0x000000ffff0d7224 */ /* 0x000fce00078e00ff */
[----:B------:R-:W-:-:S07]  /*cab0*/  LEPC R20, `(.L_x_2491) ;  /* 0x000000001014794e */ /* 0x000fce0000000000 */
[----:B0-----:R-:W-:Y:S05]  /*cac0*/  CALL.ABS.NOINC R2 ;  /* 0x0000000002007343 */ /* 0x001fea0003c00000 */
.L_x_2491:
[----:B------:R-:W-:Y:S05]  /*cad0*/  BSYNC B6 ;  /* 0x0000000000067941 */ /* 0x000fea0003800000 */
.L_x_2490:
        /* <DEDUP_REMOVED lines=20> */
.L_x_2494:
[----:B------:R0:W1:Y:S01]  /*cc20*/  LDC.64 R2, c[0x4][R26] ;  /* 0x010000001a027b82 */ /* 0x0000620000000a00 */
[----:B------:R-:W-:Y:S01]  /*cc30*/  ULDC.64 UR6, c[0x4][0xf0] ;  /* 0x01003c0000067ab9 */ /* 0x000fe20000000a00 */
[----:B------:R-:W-:Y:S01]  /*cc40*/  ULDC.64 UR8, c[0x4][0xf8] ;  /* 0x01003e0000087ab9 */ /* 0x000fe20000000a00 */
[----:B------:R-:W-:Y:S01]  /*cc50*/  ULDC.64 UR4, c[0x4][0x80] ;  /* 0x0100200000047ab9 */ /* 0x000fe20000000a00 */
        /* <DEDUP_REMOVED lines=11> */
.L_x_2493:
[----:B------:R-:W-:Y:S05]  /*cd10*/  BSYNC B6 ;  /* 0x0000000000067941 */ /* 0x000fea0003800000 */
.L_x_2492:
[----:B------:R-:W0:Y:S01]  /*cd20*/  S2R R2, SR_TID.X ;  /* 0x0000000000027919 */ /* 0x000e220000002100 */
[----:B------:R-:W-:Y:S01]  /*cd30*/  ULDC.64 UR4, c[0x0][0x9f8] ;  /* 0x00027e0000047ab9 */ /* 0x000fe20000000a00 */
[----:B------:R-:W1:Y:S01]  /*cd40*/  LDC R8, c[0x0][0x430] ;  /* 0x00010c00ff087b82 */ /* 0x000e620000000800 */
[----:B------:R-:W-:Y:S01]  /*cd50*/  ISETP.NE.U32.AND P0, PT, RZ, UR4, PT ;  /* 0x00000004ff007c0c */ /* 0x000fe2000bf05070 */
[----:B------:R-:W2:Y:S03]  /*cd60*/  S2R R21, SR_TID.X ;  /* 0x0000000000157919 */ /* 0x000ea60000002100 */
[----:B------:R-:W-:Y:S02]  /*cd70*/  ISETP.NE.AND.EX P0, PT, RZ, UR5, PT, P0 ;  /* 0x00000005ff007c0c */ /* 0x000fe4000bf05300 */
[----:B0-----:R-:W-:-:S11]  /*cd80*/  LOP3.LUT R20, R2, 0x7f, RZ, 0xc0, !PT ;  /* 0x0000007f02147812 */ /* 0x001fd600078ec0ff */
[----:B------:R-:W-:Y:S01]  /*cd90*/  @P0 IADD3 R2, P1, R23, UR4, RZ ;  /* 0x0000000417020c10 */ /* 0x000fe2000ff3e0ff */
[----:B------:R-:W-:Y:S01]  /*cda0*/  ULDC UR4, c[0x0][0x320] ;  /* 0x0000c80000047ab9 */ /* 0x000fe20000000800 */
[----:B------:R-:W-:Y:S02]  /*cdb0*/  SHF.R.U32.HI R26, RZ, 0x3, R20 ;  /* 0x00000003ff1a7819 */ /* 0x000fe40000011614 */
[----:B------:R-:W-:-:S05]  /*cdc0*/  @P0 IADD3.X R3, R24, UR5, RZ, P1, !PT ;  /* 0x0000000518030c10 */ /* 0x000fca0008ffe4ff */
[----:B------:R0:W3:Y:S01]  /*cdd0*/  @P0 LDG.E R31, desc[UR36][R2.64] ;  /* 0x00000024021f0981 */ /* 0x0000e2000c1e1900 */
[----:B--2---:R-:W-:Y:S01]  /*cde0*/  IMAD.SHL.U32 R20, R21, 0x10, RZ ;  /* 0x0000001015147824 */ /* 0x004fe200078e00ff */
[----:B-1----:R-:W-:Y:S02]  /*cdf0*/  ISETP.NE.AND P2, PT, R8, 0x1, PT ;  /* 0x000000010800780c */ /* 0x002fe40003f45270 */
[----:B------:R-:W-:Y:S02]  /*ce00*/  LOP3.LUT R25, R25, 0xffffffdf, RZ, 0xc0, !PT ;  /* 0xffffffdf19197812 */ /* 0x000fe400078ec0ff */
[----:B------:R-:W-:Y:S01]  /*ce10*/  LOP3.LUT R20, R26, 0x70, R20, 0xf8, !PT ;  /* 0x000000701a147812 */ /* 0x000fe200078ef814 */
[----:B------:R-:W-:Y:S02]  /*ce20*/  VIADD R26, R29, 0xffffffff ;  /* 0xffffffff1d1a7836 */ /* 0x000fe40000000000 */
[----:B------:R-:W1:Y:S02]  /*ce30*/  S2R R29, SR_TID.X ;  /* 0x00000000001d7919 */ /* 0x000e640000002100 */
[----:B------:R-:W-:-:S04]  /*ce40*/  IMAD R0, R26, 0x60, R20 ;  /* 0x000000601a007824 */ /* 0x000fc800078e0214 */
[----:B------:R-:W2:Y:S01]  /*ce50*/  @P2 LDC R7, c[0x0][0x434] ;  /* 0x00010d00ff072b82 */ /* 0x000ea20000000800 */
[C---:B------:R-:W-:Y:S01]  /*ce60*/  ISETP.GE.AND P0, PT, R0.reuse, R36, PT ;  /* 0x000000240000720c */ /* 0x040fe20003f06270 */
[----:B------:R-:W-:Y:S01]  /*ce70*/  IMAD.IADD R0, R0, 0x1, R37 ;  /* 0x0000000100007824 */ /* 0x000fe200078e0225 */
[----:B------:R-:W-:Y:S02]  /*ce80*/  @P2 LOP3.LUT R25, R25, 0x20, RZ, 0xfc, !PT ;  /* 0x0000002019192812 */ /* 0x000fe400078efcff */
[----:B------:R-:W-:Y:S02]  /*ce90*/  ISETP.GT.U32.OR P0, PT, R20, 0x5f, P0 ;  /* 0x0000005f1400780c */ /* 0x000fe40000704470 */
[----:B0-----:R-:W-:Y:S01]  /*cea0*/  MOV R2, R0 ;  /* 0x0000000000027202 */ /* 0x001fe20000000f00 */
[----:B------:R-:W0:Y:S10]  /*ceb0*/  @P2 LDC R6, c[0x0][0x438] ;  /* 0x00010e00ff062b82 */ /* 0x000e340000000800 */
[----:B------:R-:W4:Y:S01]  /*cec0*/  @!P0 LDC.64 R4, c[0x0][0x428] ;  /* 0x00010a00ff048b82 */ /* 0x000f220000000a00 */
[----:B--2---:R-:W-:-:S04]  /*ced0*/  @P2 IMAD.HI.U32 R3, R0, R7, RZ ;  /* 0x0000000700032227 */ /* 0x004fc800078e00ff */
[----:B-1----:R-:W-:Y:S01]  /*cee0*/  IMAD.SHL.U32 R10, R29, 0x8, RZ ;  /* 0x000000081d0a7824 */ /* 0x002fe200078e00ff */
[----:B0-----:R-:W-:-:S04]  /*cef0*/  @P2 SHF.R.U32.HI R2, RZ, R6, R3 ;  /* 0x00000006ff022219 */ /* 0x001fc80000011603 */
[----:B------:R-:W-:Y:S01]  /*cf00*/  LOP3.LUT R10, R10, 0x38, RZ, 0xc0, !PT ;  /* 0x000000380a0a7812 */ /* 0x000fe200078ec0ff */
[----:B------:R-:W-:-:S03]  /*cf10*/  IMAD.MOV R3, RZ, RZ, -R2 ;  /* 0x000000ffff037224 */ /* 0x000fc600078e0a02 */
[C---:B------:R-:W-:Y:S02]  /*cf20*/  LOP3.LUT R32, R10.reuse, 0x40, RZ, 0xfc, !PT ;  /* 0x000000400a207812 */ /* 0x040fe400078efcff */
[----:B------:R-:W-:Y:S01]  /*cf30*/  ISETP.GE.AND P1, PT, R10, UR4, PT ;  /* 0x000000040a007c0c */ /* 0x000fe2000bf26270 */
[----:B------:R-:W-:Y:S01]  /*cf40*/  IMAD R0, R8, R3, R0 ;  /* 0x0000000308007224 */ /* 0x000fe200078e0200 */
[----:B------:R-:W-:Y:S02]  /*cf50*/  @!P0 SHF.R.S32.HI R3, RZ, 0x1f, R2 ;  /* 0x0000001fff038819 */ /* 0x000fe40000011402 */
[----:B------:R-:W-:Y:S01]  /*cf60*/  ISETP.GE.AND P2, PT, R32, UR4, PT ;  /* 0x0000000420007c0c */ /* 0x000fe2000bf46270 */
[----:B------:R-:W-:Y:S01]  /*cf70*/  ULDC UR4, c[0x0][0x2f4] ;  /* 0x0000bd0000047ab9 */ /* 0x000fe20000000800 */
[----:B------:R-:W-:Y:S02]  /*cf80*/  SEL R29, RZ, 0x1, P1 ;  /* 0x00000001ff1d7807 */ /* 0x000fe40000800000 */
[----:B------:R-:W-:-:S02]  /*cf90*/  LOP3.LUT R25, R25, 0xfffffffb, RZ, 0xc0, !PT ;  /* 0xfffffffb19197812 */ /* 0x000fc400078ec0ff */
[----:B------:R-:W-:Y:S01]  /*cfa0*/  LOP3.LUT R9, R10, 0x80, RZ, 0xfc, !PT ;  /* 0x000000800a097812 */ /* 0x000fe200078efcff */
[----:B------:R-:W-:Y:S01]  /*cfb0*/  UMOV UR5, 0xffffffff ;  /* 0xffffffff00057882 */ /* 0x000fe20000000000 */
[----:B---3--:R-:W-:-:S05]  /*cfc0*/  SHF.R.S32.HI R6, RZ, 0x1f, R31 ;  /* 0x0000001fff067819 */ /* 0x008fca000001141f */
[----:B------:R0:W-:Y:S01]  /*cfd0*/  STL [R1], R6 ;  /* 0x0000000601007387 */ /* 0x0001e20000100800 */
[----:B----4-:R-:W-:-:S04]  /*cfe0*/  @!P0 IMAD R8, R6, R4, RZ ;  /* 0x0000000406088224 */ /* 0x010fc800078e02ff */
[C---:B------:R-:W-:Y:S02]  /*cff0*/  @!P0 IMAD R5, R31.reuse, R5, R8 ;  /* 0x000000051f058224 */ /* 0x040fe400078e0208 */
[----:B0-----:R-:W-:Y:S01]  /*d000*/  @!P0 IMAD.WIDE.U32 R6, R31, R4, R2 ;  /* 0x000000041f068225 */ /* 0x001fe200078e0002 */
[----:B------:R-:W-:Y:S02]  /*d010*/  SEL R2, RZ, 0xffffffff, P2 ;  /* 0xffffffffff027807 */ /* 0x000fe40001000000 */
[----:B------:R-:W-:Y:S01]  /*d020*/  MOV R4, RZ ;  /* 0x000000ff00047202 */ /* 0x000fe20000000f00 */
[----:B------:R-:W-:Y:S02]  /*d030*/  @!P0 IMAD.IADD R5, R7, 0x1, R5 ;  /* 0x0000000107058824 */ /* 0x000fe400078e0205 */
[----:B------:R-:W-:-:S05]  /*d040*/  IMAD.SHL.U32 R2, R2, 0x2, RZ ;  /* 0x0000000202027824 */ /* 0x000fca00078e00ff */
[----:B------:R-:W-:Y:S02]  /*d050*/  LOP3.LUT R29, R2, 0x2, R29, 0xe2, !PT ;  /* 0x00000002021d7812 */ /* 0x000fe400078ee21d */
[----:B------:R-:W0:Y:S01]  /*d060*/  @!P0 LDC.64 R2, c[0x0][0x418] ;  /* 0x00010600ff028b82 */ /* 0x000e220000000a00 */
[----:B------:R-:W-:-:S13]  /*d070*/  ISETP.GE.AND P2, PT, R10, UR4, PT ;  /* 0x000000040a007c0c */ /* 0x000fda000bf46270 */
[----:B------:R-:W-:Y:S02]  /*d080*/  @P2 LOP3.LUT R25, R25, 0x4, RZ, 0xfc, !PT ;  /* 0x0000000419192812 */ /* 0x000fe400078efcff */
[----:B0-----:R-:W-:-:S04]  /*d090*/  @!P0 LEA R2, P1, R6, R2, 0x2 ;  /* 0x0000000206028211 */ /* 0x001fc800078210ff */
[----:B------:R-:W-:Y:S02]  /*d0a0*/  @!P0 LEA.HI.X R3, R6, R3, R5, 0x2, P1 ;  /* 0x0000000306038211 */ /* 0x000fe400008f1405 */
[----:B------:R-:W-:-:S03]  /*d0b0*/  ISETP.GE.AND P1, PT, R32, UR4, PT ;  /* 0x0000000420007c0c */ /* 0x000fc6000bf26270 */
[----:B------:R0:W5:Y:S01]  /*d0c0*/  @!P0 LDG.E R4, desc[UR36][R2.64] ;  /* 0x0000002402048981 */ /* 0x000162000c1e1900 */
[----:B------:R-:W-:Y:S02]  /*d0d0*/  ISETP.GE.AND P0, PT, R9, UR4, PT ;  /* 0x0000000409007c0c */ /* 0x000fe4000bf06270 */
[----:B------:R-:W-:-:S07]  /*d0e0*/  LOP3.LUT R25, R25, 0xfffffffd, RZ, 0xc0, !PT ;  /* 0xfffffffd19197812 */ /* 0x000fce00078ec0ff */
[----:B------:R-:W-:Y:S01]  /*d0f0*/  @P1 LOP3.LUT R25, R25, 0x2, RZ, 0xfc, !PT ;  /* 0x0000000219191812 */ /* 0x000fe200078efcff */
[----:B0-----:R-:W-:-:S03]  /*d100*/  IMAD.U32 R2, RZ, RZ, UR38 ;  /* 0x00000026ff027e24 */ /* 0x001fc6000f8e00ff */
[----:B------:R-:W-:-:S04]  /*d110*/  LOP3.LUT R25, R25, 0xfffffffe, RZ, 0xc0, !PT ;  /* 0xfffffffe19197812 */ /* 0x000fc800078ec0ff */
[----:B------:R-:W-:Y:S01]  /*d120*/  @P0 LOP3.LUT R25, R25, 0x1, RZ, 0xfc, !PT ;  /* 0x0000000119190812 */ /* 0x000fe200078efcff */
[----:B------:R-:W-:Y:S06]  /*d130*/  BRA.DIV UR5, `(.L_x_2495) ;  /* 0x0000004205187947 */ /* 0x000fec000b800000 */
.L_x_2563:
[----:B------:R-:W-:Y:S02]  /*d140*/  ISETP.NE.AND P0, PT, R2, 0x3, PT ;  /* 0x000000030200780c */ /* 0x000fe40003f05270 */
[----:B------:R-:W-:Y:S02]  /*d150*/  ISETP.GT.U32.AND P1, PT, R20, 0x5f, PT ;  /* 0x0000005f1400780c */ /* 0x000fe40003f24070 */
[----:B------:R-:W-:Y:S02]  /*d160*/  LOP3.LUT R25, R25, 0xffffffef, RZ, 0xc0, !PT ;  /* 0xffffffef19197812 */ /* 0x000fe400078ec0ff */
[----:B------:R-:W-:-:S07]  /*d170*/  SHF.R.S32.HI R32, RZ, 0x1f, R18 ;  /* 0x0000001fff207819 */ /* 0x000fce0000011412 */
[----:B------:R-:W-:-:S04]  /*d180*/  @P0 LOP3.LUT R25, R25, 0x10, RZ, 0xfc, !PT ;  /* 0x0000001019190812 */ /* 0x000fc800078efcff */
[----:B------:R-:W-:-:S04]  /*d190*/  LOP3.LUT R25, R25, 0xfffffff7, RZ, 0xc0, !PT ;  /* 0xfffffff719197812 */ /* 0x000fc800078ec0ff */
[----:B------:R-:W-:Y:S01]  /*d1a0*/  @P1 LOP3.LUT R25, R25, 0x8, RZ, 0xfc, !PT ;  /* 0x0000000819191812 */ /* 0x000fe200078efcff */
[----:B------:R-:W-:Y:S06]  /*d1b0*/  @!P0 BRA `(.L_x_2496) ;  /* 0x0000000000048947 */ /* 0x000fec0003800000 */
[----:B------:R-:W-:Y:S01]  /*d1c0*/  BPT.TRAP 0x1 ;  /* 0x000000040000795c */ /* 0x000fe20000300000 */
.L_x_2496:
        /* <DEDUP_REMOVED lines=25> */
.L_x_2564:
[----:B------:R-:W-:Y:S05]  /*d360*/  BSYNC B0 ;  /* 0x0000000000007941 */ /* 0x000fea0003800000 */
.L_x_2497:
        /* <DEDUP_REMOVED lines=21> */
[C---:B------:R-:W-:Y:S01]  /*d4c0*/  LEA R4, P0, R2.reuse, UR4, 0x1 ;  /* 0x0000000402047c11 */ /* 0x040fe2000f8008ff */
[----:B------:R-:W-:Y:S01]  /*d4d0*/  IMAD.IADD R0, R3, 0x1, R0 ;  /* 0x0000000103007824 */ /* 0x000fe200078e0200 */
[----:B------:R-:W-:Y:S01]  /*d4e0*/  SHF.R.U32.HI R9, RZ, 0x3, R8 ;  /* 0x00000003ff097819 */ /* 0x000fe20000011608 */
[----:B------:R-:W-:Y:S01]  /*d4f0*/  UMOV UR4, 0xffffffff ;  /* 0xffffffff00047882 */ /* 0x000fe20000000000 */
[----:B------:R-:W0:Y:S01]  /*d500*/  S2R R8, SR_TID.X ;  /* 0x0000000000087919 */ /* 0x000e220000002100 */
[----:B------:R-:W-:Y:S01]  /*d510*/  IMAD R5, R27, 0x4800, R33 ;  /* 0x000048001b057824 */ /* 0x000fe200078e0221 */
[----:B------:R-:W-:Y:S01]  /*d520*/  LEA.HI.X R0, R2, UR5, R0, 0x1, P0 ;  /* 0x0000000502007c11 */ /* 0x000fe200080f0c00 */
[----:B------:R-:W-:-:S05]  /*d530*/  IMAD.IADD R6, R6, 0x1, -R9 ;  /* 0x0000000106067824 */ /* 0x000fca00078e0a09 */
[----:B------:R-:W-:Y:S02]  /*d540*/  ISETP.GE.AND P0, PT, R6, 0x1, PT ;  /* 0x000000010600780c */ /* 0x000fe40003f06270 */
[----:B0-----:R-:W-:-:S04]  /*d550*/  SHF.L.U32 R9, R8, 0x3, RZ ;  /* 0x0000000308097819 */ /* 0x001fc800000006ff */
        /* <DEDUP_REMOVED lines=64> */
.L_x_2578:
        /* <DEDUP_REMOVED lines=12> */
.L_x_2500:
[----:B------:R-:W-:Y:S02]  /*da20*/  PLOP3.LUT P1, PT, P1, P0, PT, 0xa2, 0x0 ;  /* 0x000000000000781c */ /* 0x000fe40000f21472 */
[----:B------:R-:W-:-:S08]  /*da30*/  @P0 R2UR P1, UR4, R7 ;  /* 0x00000000070402ca */ /* 0x000fd00000020000 */
[----:B------:R-:W-:-:S05]  /*da40*/  @P0 PLOP3.LUT P0, PT, P1, PT, PT, 0x80, 0x0 ;  /* 0x000000000000081c */ /* 0x000fca0000f0f070 */
[----:B------:R-:W-:Y:S01]  /*da50*/  @!P1 SYNCS.ARRIVE.TRANS64.RED.A0T1 RZ, [UR4+0x2a830], RZ ;  /* 0x02a830ffffff99a7 */ /* 0x000fe20008200404 */
[----:B------:R-:W-:Y:S07]  /*da60*/  @!P1 ARRIVES.LDGSTSBAR.64.TRANSCNT [UR4+0x2a830] ;  /* 0x02a83000ff0099b0 */ /* 0x000fee0008000a84 */
[----:B------:R-:W-:Y:S05]  /*da70*/  @P0 BRA.U.ANY `(.L_x_2500) ;  /* 0xfffffffd00e80947 */ /* 0x000fea000393ffff */
[----:B------:R-:W-:Y:S01]  /*da80*/  NOP ;  /* 0x0000000000007918 */ /* 0x000fe20000000000 */
[----:B------:R-:W-:-:S05]  /*da90*/  IMAD.U32 R0, RZ, RZ, UR38 ;  /* 0x00000026ff007e24 */ /* 0x000fca000f8e00ff */
[----:B------:R-:W-:-:S13]  /*daa0*/  ISETP.NE.AND P2, PT, R0, 0x3, PT ;  /* 0x000000030000780c */ /* 0x000fda0003f45270 */
[----:B------:R-:W-:Y:S05]  /*dab0*/  @!P2 BRA `(.L_x_2501) ;  /* 0x000000000004a947 */ /* 0x000fea0003800000 */
[----:B------:R-:W-:Y:S01]  /*dac0*/  BPT.TRAP 0x1 ;  /* 0x000000040000795c */ /* 0x000fe20000300000 */
.L_x_2501:
        /* <DEDUP_REMOVED lines=16> */
[----:B------:R-:W-:-:S05]  /*dbd0*/  IMAD R0, R35, UR5, R0 ;  /* 0x0000000523007c24 */ /* 0x000fca000f8e0200 */
[----:B------:R-:W-:Y:S01]  /*dbe0*/  IADD3 R35, R5, R0, RZ ;  /* 0x0000000005237210 */ /* 0x000fe20007ffe0ff */
[----:B-1----:R-:W-:Y:S06]  /*dbf0*/  @!P0 BRA `(.L_x_2503) ;  /* 0x0000000000408947 */ /* 0x002fec0003800000 */
[----:B------:R-:W-:Y:S01]  /*dc00*/  MOV R2, 0x0 ;  /* 0x0000000000027802 */ /* 0x000fe20000000f00 */
[----:B------:R-:W-:Y:S01]  /*dc10*/  ULDC.64 UR6, c[0x4][0xf0] ;  /* 0x01003c0000067ab9 */ /* 0x000fe20000000a00 */
[----:B------:R-:W-:Y:S01]  /*dc20*/  ULDC.64 UR8, c[0x4][0xf8] ;  /* 0x01003e0000087ab9 */ /* 0x000fe20000000a00 */
[----:B------:R-:W-:Y:S01]  /*dc30*/  ULDC.64 UR4, c[0x4][0x88] ;  /* 0x0100220000047ab9 */ /* 0x000fe20000000a00 */
[----:B------:R-:W-:Y:S01]  /*dc40*/  IMAD.U32 R4, RZ, RZ, UR6 ;  /* 0x00000006ff047e24 */ /* 0x000fe2000f8e00ff */
[----:B------:R-:W-:Y:S01]  /*dc50*/  MOV R10, UR4 ;  /* 0x00000004000a7c02 */ /* 0x000fe20008000f00 */
[----:B------:R-:W0:Y:S01]  /*dc60*/  LDC.64 R2, c[0x4][R2] ;  /* 0x0100000002027b82 */ /* 0x000e220000000a00 */
[----:B------:R-:W-:Y:S02]  /*dc70*/  IMAD.U32 R5, RZ, RZ, UR7 ;  /* 0x00000007ff057e24 */ /* 0x000fe4000f8e00ff */
[----:B------:R-:W-:Y:S02]  /*dc80*/  IMAD.U32 R6, RZ, RZ, UR8 ;  /* 0x00000008ff067e24 */ /* 0x000fe4000f8e00ff */
[----:B--2---:R-:W-:-:S02]  /*dc90*/  IMAD.U32 R7, RZ, RZ, UR9 ;  /* 0x00000009ff077e24 */ /* 0x004fc4000f8e00ff */
[----:B------:R-:W-:Y:S02]  /*dca0*/  IMAD.U32 R11, RZ, RZ, UR5 ;  /* 0x00000005ff0b7e24 */ /* 0x000fe4000f8e00ff */
[----:B------:R-:W-:Y:S02]  /*dcb0*/  IMAD.MOV.U32 R8, RZ, RZ, 0x70 ;  /* 0x00000070ff087424 */ /* 0x000fe400078e00ff */
[----:B------:R-:W-:Y:S02]  /*dcc0*/  IMAD.MOV.U32 R12, RZ, RZ, 0x1 ;  /* 0x00000001ff0c7424 */ /* 0x000fe400078e00ff */
[----:B------:R-:W-:-:S07]  /*dcd0*/  IMAD.MOV.U32 R13, RZ, RZ, RZ ;  /* 0x000000ffff0d7224 */ /* 0x000fce00078e00ff */
[----:B------:R-:W-:-:S07]  /*dce0*/  LEPC R20, `(.L_x_2503) ;  /* 0x000000001014794e */ /* 0x000fce0000000000 */
[----:B0-----:R-:W-:Y:S05]  /*dcf0*/  CALL.ABS.NOINC R2 ;  /* 0x0000000002007343 */ /* 0x001fea0003c00000 */
.L_x_2503:
[----:B------:R-:W-:Y:S05]  /*dd00*/  BSYNC B6 ;  /* 0x0000000000067941 */ /* 0x000fea0003800000 */
.L_x_2502:
[----:B------:R-:W3:Y:S01]  /*dd10*/  LDL.LU R2, [R1+0xc] ;  /* 0x00000c0001027983 */ /* 0x000ee20000300800 */
[----:B------:R-:W-:-:S03]  /*dd20*/  ULDC.64 UR4, c[0x0][0x2d8] ;  /* 0x0000b60000047ab9 */ /* 0x000fc60000000a00 */
[----:B------:R-:W4:Y:S01]  /*dd30*/  LDL.LU.64 R20, [R1+0x10] ;  /* 0x0000100001147983 */ /* 0x000f220000300a00 */
[----:B------:R-:W-:Y:S02]  /*dd40*/  IMAD.MOV.U32 R3, RZ, RZ, R35 ;  /* 0x000000ffff037224 */ /* 0x000fe400078e0023 */
[----:B------:R-:W-:Y:S01]  /*dd50*/  IMAD R0, R32, UR4, RZ ;  /* 0x0000000420007c24 */ /* 0x000fe2000f8e02ff */
[----:B------:R0:W5:Y:S03]  /*dd60*/  LDL R10, [R1+0x4] ;  /* 0x00000400010a7983 */ /* 0x0001660000100800 */
[----:B------:R-:W-:Y:S01]  /*dd70*/  IMAD R0, R18, UR5, R0 ;  /* 0x0000000512007c24 */ /* 0x000fe2000f8e0200 */
[----:B------:R-:W1:Y:S02]  /*dd80*/  S2R R11, SR_TID.X ;  /* 0x00000000000b7919 */ /* 0x000e640000002100 */
[----:B-1----:R-:W-:-:S05]  /*dd90*/  IMAD.SHL.U32 R8, R11, 0x8, RZ ;  /* 0x000000080b087824 */ /* 0x002fca00078e00ff */
[----:B------:R-:W-:Y:S02]  /*dda0*/  LOP3.LUT R8, R8, 0x38, RZ, 0xc0, !PT ;  /* 0x0000003808087812 */ /* 0x000fe400078ec0ff */
[----:B---3--:R-:W-:Y:S01]  /*ddb0*/  MOV R4, R2 ;  /* 0x0000000200047202 */ /* 0x008fe20000000f00 */
[----:B----4-:R-:W-:Y:S01]  /*ddc0*/  IMAD.MOV.U32 R2, RZ, RZ, R20 ;  /* 0x000000ffff027224 */ /* 0x010fe200078e0014 */
[----:B------:R-:W1:Y:S01]  /*ddd0*/  S2R R21, SR_TID.X ;  /* 0x0000000000157919 */ /* 0x000e620000002100 */
[----:B------:R-:W3:Y:S02]  /*dde0*/  LDC R20, c[0x0][0x448] ;  /* 0x00011200ff147b82 */ /* 0x000ee40000000800 */
[----:B------:R-:W-:Y:S01]  /*ddf0*/  IMAD.WIDE.U32 R2, R18, UR4, R2 ;  /* 0x0000000412027c25 */ /* 0x000fe2000f8e0002 */
[----:B------:R-:W-:-:S03]  /*de00*/  ULDC.64 UR4, c[0x0][0x2e0] ;  /* 0x0000b80000047ab9 */ /* 0x000fc60000000a00 */
[----:B------:R-:W-:Y:S02]  /*de10*/  IMAD.IADD R3, R3, 0x1, R0 ;  /* 0x0000000103037824 */ /* 0x000fe400078e0200 */
[----:B------:R-:W-:Y:S02]  /*de20*/  IMAD R4, R4, UR4, RZ ;  /* 0x0000000404047c24 */ /* 0x000fe4000f8e02ff */
[----:B------:R-:W-:-:S04]  /*de30*/  IMAD.WIDE.U32 R2, R30, UR4, R2 ;  /* 0x000000041e027c25 */ /* 0x000fc8000f8e0002 */
[----:B------:R-:W-:Y:S01]  /*de40*/  IMAD R4, R30, UR5, R4 ;  /* 0x000000051e047c24 */ /* 0x000fe2000f8e0204 */
[----:B------:R-:W-:Y:S01]  /*de50*/  ULDC.64 UR4, c[0x0][0x2d0] ;  /* 0x0000b40000047ab9 */ /* 0x000fe20000000a00 */
[----:B---3--:R-:W-:Y:S02]  /*de60*/  ISETP.NE.AND P6, PT, R20, 0x1, PT ;  /* 0x000000011400780c */ /* 0x008fe40003fc5270 */
[----:B------:R-:W3:Y:S01]  /*de70*/  S2R R20, SR_TID.X ;  /* 0x0000000000147919 */ /* 0x000ee20000002100 */
[----:B-1----:R-:W-:-:S04]  /*de80*/  LOP3.LUT R21, R21, 0x7f, RZ, 0xc0, !PT ;  /* 0x0000007f15157812 */ /* 0x002fc800078ec0ff */
[----:B------:R-:W-:-:S06]  /*de90*/  SHF.R.U32.HI R21, RZ, 0x3, R21 ;  /* 0x00000003ff157819 */ /* 0x000fcc0000011615 */
[----:B--2---:R-:W1:Y:S08]  /*dea0*/  @P6 LDC R7, c[0x0][0x44c] ;  /* 0x00011300ff076b82 */ /* 0x004e700000000800 */
[----:B------:R-:W2:Y:S01]  /*deb0*/  @P6 LDC R6, c[0x0][0x450] ;  /* 0x00011400ff066b82 */ /* 0x000ea20000000800 */
[----:B---3--:R-:W-:-:S05]  /*dec0*/  IMAD.SHL.U32 R20, R20, 0x10, RZ ;  /* 0x0000001014147824 */ /* 0x008fca00078e00ff */
[----:B------:R-:W-:-:S04]  /*ded0*/  LOP3.LUT R20, R21, 0x70, R20, 0xf8, !PT ;  /* 0x0000007015147812 */ /* 0x000fc800078ef814 */
[----:B------:R-:W-:-:S05]  /*dee0*/  LEA R5, R17, R20, 0x7 ;  /* 0x0000001411057211 */ /* 0x000fca00078e38ff */
[----:B-1----:R-:W-:-:S04]  /*def0*/  @P6 IMAD.HI.U32 R7, R5, R7, RZ ;  /* 0x0000000705076227 */ /* 0x002fc800078e00ff */
[----:B------:R-:W-:Y:S01]  /*df00*/  IMAD.MOV.U32 R0, RZ, RZ, R5 ;  /* 0x000000ffff007224 */ /* 0x000fe200078e0005 */
[----:B--2---:R-:W-:Y:S02]  /*df10*/  @P6 SHF.R.U32.HI R0, RZ, R6, R7 ;  /* 0x00000006ff006219 */ /* 0x004fe40000011607 */
[----:B------:R-:W1:Y:S01]  /*df20*/  LDC R6, c[0x0][0x448] ;  /* 0x00011200ff067b82 */ /* 0x000e620000000800 */
[----:B------:R-:W-:Y:S02]  /*df30*/  IMAD.IADD R3, R3, 0x1, R4 ;  /* 0x0000000103037824 */ /* 0x000fe400078e0204 */
[----:B------:R-:W-:Y:S02]  /*df40*/  IMAD.MOV R4, RZ, RZ, -R0 ;  /* 0x000000ffff047224 */ /* 0x000fe400078e0a00 */
[----:B------:R-:W-:-:S04]  /*df50*/  IMAD.WIDE.U32 R2, R0, UR4, R2 ;  /* 0x0000000400027c25 */ /* 0x000fc8000f8e0002 */
[----:B-1----:R-:W-:Y:S01]  /*df60*/  IMAD R4, R6, R4, R5 ;  /* 0x0000000406047224 */ /* 0x002fe200078e0205 */
        /* <DEDUP_REMOVED lines=9> */
[----:B------:R-:W-:Y:S01]  /*e000*/  ULDC.64 UR4, c[0x0][0x280] ;  /* 0x0000a00000047ab9 */ /* 0x000fe20000000a00 */
[----:B------:R-:W-:-:S03]  /*e010*/  IMAD.SHL.U32 R21, R11, 0x8, RZ ;  /* 0x000000080b157824 */ /* 0x000fc600078e00ff */
[----:B------:R-:W-:Y:S02]  /*e020*/  IADD3 R3, R3, R0, RZ ;  /* 0x0000000003037210 */ /* 0x000fe40007ffe0ff */
[----:B------:R-:W-:Y:S02]  /*e030*/  LOP3.LUT R21, R21, 0x38, RZ, 0xc0, !PT ;  /* 0x0000003815157812 */ /* 0x000fe400078ec0ff */
        /* <DEDUP_REMOVED lines=11> */
[----:B0-----:R-:W-:Y:S10]  /*e0f0*/  BRA.DIV UR5, `(.L_x_2504) ;  /* 0x0000003a05947947 */ /* 0x001ff4000b800000 */
[----:B------:R-:W0:Y:S01]  /*e100*/  SHFL.IDX PT, R14, R0, RZ, 0x181f ;  /* 0x00181fff000e7589 */ /* 0x000e2200000e0000 */
[----:B-----5:R-:W-:Y:S02]  /*e110*/  IMAD R5, R10, R6, RZ ;  /* 0x000000060a057224 */ /* 0x020fe400078e02ff */
[----:B------:R-:W-:Y:S01]  /*e120*/  IMAD R17, R17, 0x80, R9 ;  /* 0x0000008011117824 */ /* 0x000fe200078e0209 */
[----:B------:R-:W1:Y:S03]  /*e130*/  SHFL.IDX PT, R2, R4, RZ, 0x181f ;  /* 0x00181fff04027589 */ /* 0x000e6600000e0000 */
[C---:B------:R-:W-:Y:S01]  /*e140*/  VIADD R6, R17.reuse, 0x10 ;  /* 0x0000001011067836 */ /* 0x040fe20000000000 */
[----:B------:R-:W-:-:S13]  /*e150*/  ISETP.GE.AND P2, PT, R17, R5, PT ;  /* 0x000000051100720c */ /* 0x000fda0003f46270 */
[----:B0-----:R-:W-:-:S05]  /*e160*/  @!P2 LEA R14, P4, R8, R14, 0x1 ;  /* 0x0000000e080ea211 */ /* 0x001fca00078808ff */
[----:B-1----:R-:W-:Y:S01]  /*e170*/  @!P2 IMAD.X R3, RZ, RZ, R2, P4 ;  /* 0x000000ffff03a224 */ /* 0x002fe200020e0602 */
[----:B------:R-:W-:Y:S02]  /*e180*/  @!P2 MOV R2, R14 ;  /* 0x0000000e0002a202 */ /* 0x000fe40000000f00 */
[----:B------:R-:W0:Y:S04]  /*e190*/  SHFL.IDX PT, R14, R0, 0x1, 0x181f ;  /* 0x00381f00000e7f89 */ /* 0x000e2800000e0000 */
[----:B------:R-:W-:Y:S04]  /*e1a0*/  @!P2 LDGSTS.E.BYPASS.LTC128B.128 [R34+0xc400], desc[UR36][R2.64], !P3 ;  /* 0x0c4000000222afae */ /* 0x000fe8000d901d64 */
[----:B------:R-:W-:Y:S04]  /*e1b0*/  @!P2 LDGSTS.E.BYPASS.LTC128B.128 [R34+0x10400], desc[UR36][R2.64+0x80], !P0 ;  /* 0x104000800222afae */ /* 0x000fe8000c101d64 */
[----:B------:R1:W-:Y:S01]  /*e1c0*/  @!P2 LDGSTS.E.BYPASS.LTC128B.128 [R34+0x14400], desc[UR36][R2.64+0x100], !P1 ;  /* 0x144001000222afae */ /* 0x0003e2000c901d64 */
[----:B------:R-:W-:-:S02]  /*e1d0*/  ISETP.GE.AND P2, PT, R6, R5, PT ;  /* 0x000000050600720c */ /* 0x000fc40003f46270 */
[----:B------:R-:W-:Y:S01]  /*e1e0*/  IADD3 R6, R17, 0x20, RZ ;  /* 0x0000002011067810 */ /* 0x000fe20007ffe0ff */
[----:B-1----:R-:W1:Y:S10]  /*e1f0*/  SHFL.IDX PT, R2, R4, 0x1, 0x181f ;  /* 0x00381f0004027f89 */ /* 0x002e7400000e0000 */
[----:B0-----:R-:W-:-:S05]  /*e200*/  @!P2 LEA R14, P4, R8, R14, 0x1 ;  /* 0x0000000e080ea211 */ /* 0x001fca00078808ff */
[----:B-1----:R-:W-:Y:S02]  /*e210*/  @!P2 IMAD.X R7, RZ, RZ, R2, P4 ;  /* 0x000000ffff07a224 */ /* 0x002fe400020e0602 */
[----:B------:R-:W-:Y:S02]  /*e220*/  @!P2 IMAD.MOV.U32 R2, RZ, RZ, R14 ;  /* 0x000000ffff02a224 */ /* 0x000fe400078e000e */
[----:B------:R-:W-:Y:S01]  /*e230*/  @!P2 IMAD.MOV.U32 R3, RZ, RZ, R7 ;  /* 0x000000ffff03a224 */ /* 0x000fe200078e0007 */
[----:B------:R-:W0:Y:S04]  /*e240*/  SHFL.IDX PT, R14, R0, 0x2, 0x181f ;  /* 0x00581f00000e7f89 */ /* 0x000e2800000e0000 */
[----:B------:R-:W-:Y:S04]  /*e250*/  @!P2 LDGSTS.E.BYPASS.LTC128B.128 [R34+0xcc00], desc[UR36][R2.64], !P3 ;  /* 0x0cc000000222afae */ /* 0x000fe8000d901d64 */
[----:B------:R-:W-:Y:S04]  /*e260*/  @!P2 LDGSTS.E.BYPASS.LTC128B.128 [R34+0x10c00], desc[UR36][R2.64+0x80], !P0 ;  /* 0x10c000800222afae */ /* 0x000fe8000c101d64 */
[----:B------:R1:W-:Y:S01]  /*e270*/  @!P2 LDGSTS.E.BYPASS.LTC128B.128 [R34+0x14c00], desc[UR36][R2.64+0x100], !P1 ;  /* 0x14c001000222afae */ /* 0x0003e2000c901d64 */
[----:B------:R-:W-:Y:S01]  /*e280*/  ISETP.GE.AND P2, PT, R6, R5, PT ;  /* 0x000000050600720c */ /* 0x000fe20003f46270 */
[----:B------:R-:W-:-:S02]  /*e290*/  VIADD R6, R17, 0x30 ;  /* 0x0000003011067836 */ /* 0x000fc40000000000 */
        /* <DEDUP_REMOVED lines=12> */
[----:B0-----:R-:W-:-:S04]  /*e360*/  @!P2 LEA R14, P4, R8, R14, 0x1 ;  /* 0x0000000e080ea211 */ /* 0x001fc800078808ff */
[----:B-1----:R-:W-:Y:S01]  /*e370*/  @!P2 IADD3.X R7, RZ, R2, RZ, P4, !PT ;  /* 0x00000002ff07a210 */ /* 0x002fe200027fe4ff */
[----:B------:R-:W-:Y:S02]  /*e380*/  @!P2 IMAD.MOV.U32 R2, RZ, RZ, R14 ;  /* 0x000000ffff02a224 */ /* 0x000fe400078e000e */
[----:B------:R-:W0:Y:S02]  /*e390*/  SHFL.IDX PT, R14, R0, 0x4, 0x181f ;  /* 0x00981f00000e7f89 */ /* 0x000e2400000e0000 */
[----:B------:R-:W-:-:S05]  /*e3a0*/  @!P2 IMAD.MOV.U32 R3, RZ, RZ, R7 ;  /* 0x000000ffff03a224 */ /* 0x000fca00078e0007 */
[----:B------:R-:W-:Y:S04]  /*e3b0*/  @!P2 LDGSTS.E.BYPASS.LTC128B.128 [R34+0xdc00], desc[UR36][R2.64], !P3 ;  /* 0x0dc000000222afae */ /* 0x000fe8000d901d64 */
[----:B------:R-:W-:Y:S04]  /*e3c0*/  @!P2 LDGSTS.E.BYPASS.LTC128B.128 [R34+0x11c00], desc[UR36][R2.64+0x80], !P0 ;  /* 0x11c000800222afae */ /* 0x000fe8000c101d64 */
[----:B------:R1:W-:Y:S01]  /*e3d0*/  @!P2 LDGSTS.E.BYPASS.LTC128B.128 [R34+0x15c00], desc[UR36][R2.64+0x100], !P1 ;  /* 0x15c001000222afae */ /* 0x0003e2000c901d64 */
[----:B------:R-:W-:Y:S01]  /*e3e0*/  ISETP.GE.AND P2, PT, R6, R5, PT ;  /* 0x000000050600720c */ /* 0x000fe20003f46270 */
[----:B------:R-:W-:-:S02]  /*e3f0*/  VIADD R6, R17, 0x50 ;  /* 0x0000005011067836 */ /* 0x000fc40000000000 */
[----:B-1----:R-:W1:Y:S10]  /*e400*/  SHFL.IDX PT, R2, R4, 0x4, 0x181f ;  /* 0x00981f0004027f89 */ /* 0x002e7400000e0000 */
[----:B0-----:R-:W-:-:S05]  /*e410*/  @!P2 LEA R14, P4, R8, R14, 0x1 ;  /* 0x0000000e080ea211 */ /* 0x001fca00078808ff */
[----:B-1----:R-:W-:Y:S01]  /*e420*/  @!P2 IMAD.X R7, RZ, RZ, R2, P4 ;  /* 0x000000ffff07a224 */ /* 0x002fe200020e0602 */
[----:B------:R-:W-:Y:S02]  /*e430*/  @!P2 MOV R2, R14 ;  /* 0x0000000e0002a202 */ /* 0x000fe40000000f00 */
[----:B------:R-:W0:Y:S01]  /*e440*/  SHFL.IDX PT, R14, R0, 0x5, 0x181f ;  /* 0x00b81f00000e7f89 */ /* 0x000e2200000e0000 */
        /* <DEDUP_REMOVED lines=10> */
[----:B------:R-:W0:Y:S01]  /*e4f0*/  SHFL.IDX PT, R14, R0, 0x6, 0x181f ;  /* 0x00d81f00000e7f89 */ /* 0x000e2200000e0000 */
[----:B------:R-:W-:-:S05]  /*e500*/  @!P2 MOV R3, R7 ;  /* 0x000000070003a202 */ /* 0x000fca0000000f00 */
[----:B------:R-:W-:Y:S04]  /*e510*/  @!P2 LDGSTS.E.BYPASS.LTC128B.128 [R34+0xec00], desc[UR36][R2.64], !P3 ;  /* 0x0ec000000222afae */ /* 0x000fe8000d901d64 */
[----:B------:R-:W-:Y:S04]  /*e520*/  @!P2 LDGSTS.E.BYPASS.LTC128B.128 [R34+0x12c00], desc[UR36][R2.64+0x80], !P0 ;  /* 0x12c000800222afae */ /* 0x000fe8000c101d64 */
[----:B------:R1:W-:Y:S01]  /*e530*/  @!P2 LDGSTS.E.BYPASS.LTC128B.128 [R34+0x16c00], desc[UR36][R2.64+0x100], !P1 ;  /* 0x16c001000222afae */ /* 0x0003e2000c901d64 */
[----:B------:R-:W-:-:S03]  /*e540*/  ISETP.GE.AND P2, PT, R6, R5, PT ;  /* 0x000000050600720c */ /* 0x000fc60003f46270 */
[----:B-1----:R-:W1:Y:S10]  /*e550*/  SHFL.IDX PT, R2, R4, 0x6, 0x181f ;  /* 0x00d81f0004027f89 */ /* 0x002e7400000e0000 */
[----:B0-----:R-:W-:Y:S01]  /*e560*/  @!P2 LEA R14, P4, R8, R14, 0x1 ;  /* 0x0000000e080ea211 */ /* 0x001fe200078808ff */
[----:B------:R-:W0:Y:S04]  /*e570*/  SHFL.IDX PT, R4, R4, 0x7, 0x181f ;  /* 0x00f81f0004047f89 */ /* 0x000e2800000e0000 */
[----:B-1----:R-:W-:-:S02]  /*e580*/  @!P2 IMAD.X R7, RZ, RZ, R2, P4 ;  /* 0x000000ffff07a224 */ /* 0x002fc400020e0602 */
[----:B------:R-:W-:Y:S02]  /*e590*/  @!P2 IMAD.MOV.U32 R2, RZ, RZ, R14 ;  /* 0x000000ffff02a224 */ /* 0x000fe400078e000e */
[----:B------:R-:W-:Y:S01]  /*e5a0*/  @!P2 IMAD.MOV.U32 R3, RZ, RZ, R7 ;  /* 0x000000ffff03a224 */ /* 0x000fe200078e0007 */
[----:B------:R1:W2:Y:S04]  /*e5b0*/  SHFL.IDX PT, R14, R0, 0x7, 0x181f ;  /* 0x00f81f00000e7f89 */ /* 0x0002a800000e0000 */
[----:B------:R1:W-:Y:S04]  /*e5c0*/  @!P2 LDGSTS.E.BYPASS.LTC128B.128 [R34+0xf400], desc[UR36][R2.64], !P3 ;  /* 0x0f4000000222afae */ /* 0x0003e8000d901d64 */
[----:B------:R1:W-:Y:S04]  /*e5d0*/  @!P2 LDGSTS.E.BYPASS.LTC128B.128 [R34+0x13400], desc[UR36][R2.64+0x80], !P0 ;  /* 0x134000800222afae */ /* 0x0003e8000c101d64 */
[----:B0-----:R1:W-:Y:S02]  /*e5e0*/  @!P2 LDGSTS.E.BYPASS.LTC128B.128 [R34+0x17400], desc[UR36][R2.64+0x100], !P1 ;  /* 0x174001000222afae */ /* 0x0013e4000c901d64 */
.L_x_2595:
[----:B-1----:R-:W-:Y:S01]  /*e5f0*/  IADD3 R0, R17, 0x70, RZ ;  /* 0x0000007011007810 */ /* 0x002fe20007ffe0ff */
[----:B------:R-:W-:Y:S03]  /*e600*/  BSSY B0, `(.L_x_2505) ;  /* 0x000000b000007945 */ /* 0x000fe60003800000 */
[----:B------:R-:W-:-:S13]  /*e610*/  ISETP.GE.AND P2, PT, R0, R5, PT ;  /* 0x000000050000720c */ /* 0x000fda0003f46270 */
[----:B------:R-:W-:Y:S05]  /*e620*/  @P2 BRA `(.L_x_2506) ;  /* 0x0000000000202947 */ /* 0x000fea0003800000 */
[----:B--2---:R-:W-:-:S05]  /*e630*/  LEA R2, P2, R8, R14, 0x1 ;  /* 0x0000000e08027211 */ /* 0x004fca00078408ff */
[----:B------:R-:W-:-:S05]  /*e640*/  IMAD.X R3, RZ, RZ, R4, P2 ;  /* 0x000000ffff037224 */ /* 0x000fca00010e0604 */
[----:B------:R-:W-:Y:S01]  /*e650*/  @!PT LDS RZ, [RZ] ;  /* 0x00000000fffff984 */ /* 0x000fe20000000800 */
[----:B------:R-:W-:Y:S01]  /*e660*/  @!PT LDS RZ, [RZ] ;  /* 0x00000000fffff984 */ /* 0x000fe20000000800 */
[----:B------:R-:W-:Y:S01]  /*e670*/  @!PT LDS RZ, [RZ] ;  /* 0x00000000fffff984 */ /* 0x000fe20000000800 */
[----:B------:R0:W-:Y:S04]  /*e680*/  LDGSTS.E.BYPASS.LTC128B.128 [R34+0xfc00], desc[UR36][R2.64], !P3 ;  /* 0x0fc0000002227fae */ /* 0x0001e8000d901d64 */
[----:B------:R0:W-:Y:S04]  /*e690*/  LDGSTS.E.BYPASS.LTC128B.128 [R34+0x13c00], desc[UR36][R2.64+0x80], !P0 ;  /* 0x13c0008002227fae */ /* 0x0001e8000c101d64 */
[----:B------:R0:W-:Y:S02]  /*e6a0*/  LDGSTS.E.BYPASS.LTC128B.128 [R34+0x17c00], desc[UR36][R2.64+0x100], !P1 ;  /* 0x17c0010002227fae */ /* 0x0001e4000c901d64 */
.L_x_2506:
[----:B------:R-:W-:Y:S05]  /*e6b0*/  BSYNC B0 ;  /* 0x0000000000007941 */ /* 0x000fea0003800000 */
.L_x_2505:
[----:B------:R-:W-:Y:S01]  /*e6c0*/  NOP ;  /* 0x0000000000007918 */ /* 0x000fe20000000000 */
[----:B------:R-:W-:-:S13]  /*e6d0*/  PLOP3.LUT P0, PT, PT, PT, PT, 0x80, 0x0 ;  /* 0x000000000000781c */ /* 0x000fda0003f0f070 */
.L_x_2507:
[----:B------:R-:W-:Y:S02]  /*e6e0*/  PLOP3.LUT P1, PT, P1, P0, PT, 0xa2, 0x0 ;  /* 0x000000000000781c */ /* 0x000fe40000f21472 */
[----:B------:R-:W-:-:S08]  /*e6f0*/  @P0 R2UR P1, UR4, R22 ;  /* 0x00000000160402ca */ /* 0x000fd00000020000 */
[----:B------:R-:W-:-:S05]  /*e700*/  @P0 PLOP3.LUT P0, PT, P1, PT, PT, 0x80, 0x0 ;  /* 0x000000000000081c */ /* 0x000fca0000f0f070 */
[----:B------:R-:W-:Y:S01]  /*e710*/  @!P1 SYNCS.ARRIVE.TRANS64.RED.A0T1 RZ, [UR4+0x2a800], RZ ;  /* 0x02a800ffffff99a7 */ /* 0x000fe20008200404 */
[----:B------:R-:W-:Y:S07]  /*e720*/  @!P1 ARRIVES.LDGSTSBAR.64.TRANSCNT [UR4+0x2a800] ;  /* 0x02a80000ff0099b0 */ /* 0x000fee0008000a84 */
[----:B------:R-:W-:Y:S05]  /*e730*/  @P0 BRA.U.ANY `(.L_x_2507) ;  /* 0xfffffffd00e80947 */ /* 0x000fea000393ffff */
[----:B0-----:R-:W3:Y:S02]  /*e740*/  LDL.LU R2, [R1+0x18] ;  /* 0x0000180001027983 */ /* 0x001ee40000300800 */
[----:B---3--:R-:W-:-:S05]  /*e750*/  VIADD R2, R2, 0x1 ;  /* 0x0000000102027836 */ /* 0x008fca0000000000 */
        /* <DEDUP_REMOVED lines=10> */
.L_x_2596:
[----:B------:R-:W-:Y:S05]  /*e800*/  BSYNC B0 ;  /* 0x0000000000007941 */ /* 0x000fea0003800000 */
.L_x_2508:
[----:B------:R-:W3:Y:S01]  /*e810*/  LDL R0, [R1+0x8] ;  /* 0x0000080001007983 */ /* 0x000ee20000100800 */
[----:B------:R-:W-:Y:S01]  /*e820*/  BSSY B0, `(.L_x_2510) ;  /* 0x00000ff000007945 */ /* 0x000fe20003800000 */
[----:B---3--:R-:W-:-:S13]  /*e830*/  ISETP.GE.AND P0, PT, R0, 0x2, PT ;  /* 0x000000020000780c */ /* 0x008fda0003f06270 */
[----:B------:R-:W-:Y:S05]  /*e840*/  @!P0 BRA `(.L_x_2511) ;  /* 0x0000000c00f08947 */ /* 0x000fea0003800000 */
[----:B------:R-:W-:Y:S01]  /*e850*/  VIADD R0, R0, 0xfffffffe ;  /* 0xfffffffe00007836 */ /* 0x000fe20000000000 */
[----:B------:R-:W-:Y:S01]  /*e860*/  MOV R17, R28 ;  /* 0x0000001c00117202 */ /* 0x000fe20000000f00 */
[----:B------:R-:W-:Y:S02]  /*e870*/  IMAD.MOV.U32 R10, RZ, RZ, R27 ;  /* 0x000000ffff0a7224 */ /* 0x000fe400078e001b */
[----:B------:R-:W-:-:S07]  /*e880*/  IMAD.MOV.U32 R30, RZ, RZ, R26 ;  /* 0x000000ffff1e7224 */ /* 0x000fce00078e001a */
.L_x_2524:
[----:B------:R-:W3:Y:S01]  /*e890*/  LDL R8, [R1] ;  /* 0x0000000001087983 */ /* 0x000ee20000100800 */
[----:B------:R-:W1:Y:S01]  /*e8a0*/  S2R R2, SR_TID.X ;  /* 0x0000000000027919 */ /* 0x000e620000002100 */
[----:B0-----:R-:W0:Y:S01]  /*e8b0*/  S2R R3, SR_TID.X ;  /* 0x0000000000037919 */ /* 0x001e220000002100 */
[----:B-1----:R-:W-:-:S04]  /*e8c0*/  LOP3.LUT R2, R2, 0x7f, RZ, 0xc0, !PT ;  /* 0x0000007f02027812 */ /* 0x002fc800078ec0ff */
[----:B------:R-:W-:Y:S01]  /*e8d0*/  SHF.R.U32.HI R4, RZ, 0x3, R2 ;  /* 0x00000003ff047819 */ /* 0x000fe20000011602 */
[----:B0-----:R-:W-:Y:S01]  /*e8e0*/  IMAD.SHL.U32 R3, R3, 0x10, RZ ;  /* 0x0000001003037824 */ /* 0x001fe200078e00ff */
[----:B------:R-:W0:Y:S04]  /*e8f0*/  LDC R2, c[0x0][0x430] ;  /* 0x00010c00ff027b82 */ /* 0x000e280000000800 */
[----:B------:R-:W-:-:S04]  /*e900*/  LOP3.LUT R3, R4, 0x70, R3, 0xf8, !PT ;  /* 0x0000007004037812 */ /* 0x000fc800078ef803 */
[----:B------:R-:W-:Y:S01]  /*e910*/  ISETP.GT.U32.AND P1, PT, R3, 0x5f, PT ;  /* 0x0000005f0300780c */ /* 0x000fe20003f24070 */
[----:B------:R-:W-:-:S12]  /*e920*/  IMAD R7, R0, 0x60, R37 ;  /* 0x0000006000077824 */ /* 0x000fd800078e0225 */
[----:B------:R-:W1:Y:S01]  /*e930*/  @!P1 LDC.64 R4, c[0x0][0x428] ;  /* 0x00010a00ff049b82 */ /* 0x000e620000000a00 */
[----:B0-----:R-:W-:-:S13]  /*e940*/  ISETP.NE.AND P0, PT, R2, 0x1, PT ;  /* 0x000000010200780c */ /* 0x001fda0003f05270 */
[----:B------:R-:W0:Y:S08]  /*e950*/  @P0 LDC R6, c[0x0][0x434] ;  /* 0x00010d00ff060b82 */ /* 0x000e300000000800 */
[----:B------:R-:W4:Y:S01]  /*e960*/  @P0 LDC R2, c[0x0][0x438] ;  /* 0x00010e00ff020b82 */ /* 0x000f220000000800 */
[----:B------:R-:W-:-:S04]  /*e970*/  IMAD.IADD R7, R3, 0x1, R7 ;  /* 0x0000000103077824 */ /* 0x000fc800078e0207 */
[----:B0-----:R-:W-:Y:S01]  /*e980*/  @P0 IMAD.HI.U32 R3, R7, R6, RZ ;  /* 0x0000000607030227 */ /* 0x001fe200078e00ff */
[----:B------:R-:W-:-:S04]  /*e990*/  MOV R6, R7 ;  /* 0x0000000700067202 */ /* 0x000fc80000000f00 */
[----:B----4-:R-:W-:-:S04]  /*e9a0*/  @P0 SHF.R.U32.HI R6, RZ, R2, R3 ;  /* 0x00000002ff060219 */ /* 0x010fc80000011603 */
[--C-:B------:R-:W-:Y:S01]  /*e9b0*/  @!P1 SHF.R.S32.HI R3, RZ, 0x1f, R6.reuse ;  /* 0x0000001fff039819 */ /* 0x100fe20000011406 */
[----:B------:R-:W-:-:S04]  /*e9c0*/  @!P1 IMAD.MOV.U32 R2, RZ, RZ, R6 ;  /* 0x000000ffff029224 */ /* 0x000fc800078e0006 */
[----:B-1----:R-:W-:Y:S01]  /*e9d0*/  @!P1 IMAD.WIDE.U32 R2, R31, R4, R2 ;  /* 0x000000041f029225 */ /* 0x002fe200078e0002 */
[----:B------:R-:W-:-:S03]  /*e9e0*/  MOV R9, UR38 ;  /* 0x0000002600097c02 */ /* 0x000fc60008000f00 */
[----:B------:R-:W-:Y:S01]  /*e9f0*/  VIADD R27, R10, 0x1 ;  /* 0x000000010a1b7836 */ /* 0x000fe20000000000 */
[----:B------:R-:W-:Y:S05]  /*ea00*/  YIELD ;  /* 0x0000000000007946 */ /* 0x000fea0003800000 */
[----:B------:R-:W-:Y:S01]  /*ea10*/  ULDC UR4, c[0x0][0x430] ;  /* 0x00010c0000047ab9 */ /* 0x000fe20000000800 */
[----:B------:R-:W-:Y:S02]  /*ea20*/  IMAD.MOV.U32 R26, RZ, RZ, R0 ;  /* 0x000000ffff1a7224 */ /* 0x000fe400078e0000 */
[----:B---3--:R-:W-:-:S04]  /*ea30*/  @!P1 IMAD R8, R8, R4, RZ ;  /* 0x0000000408089224 */ /* 0x008fc800078e02ff */
[----:B------:R-:W-:Y:S02]  /*ea40*/  @!P1 IMAD R8, R31, R5, R8 ;  /* 0x000000051f089224 */ /* 0x000fe400078e0208 */
[----:B------:R-:W0:Y:S02]  /*ea50*/  @!P1 LDC.64 R4, c[0x0][0x418] ;  /* 0x00010600ff049b82 */ /* 0x000e240000000a00 */
[----:B------:R-:W-:Y:S01]  /*ea60*/  @!P1 IMAD.IADD R8, R8, 0x1, R3 ;  /* 0x0000000108089824 */ /* 0x000fe200078e0203 */
[----:B0-----:R-:W-:-:S04]  /*ea70*/  @!P1 LEA R4, P0, R2, R4, 0x2 ;  /* 0x0000000402049211 */ /* 0x001fc800078010ff */
[----:B------:R-:W-:Y:S01]  /*ea80*/  @!P1 LEA.HI.X R5, R2, R5, R8, 0x2, P0 ;  /* 0x0000000502059211 */ /* 0x000fe200000f1408 */
[----:B------:R-:W-:-:S06]  /*ea90*/  IMAD.MOV.U32 R8, RZ, RZ, RZ ;  /* 0x000000ffff087224 */ /* 0x000fcc00078e00ff */
[----:B------:R0:W5:Y:S01]  /*eaa0*/  @!P1 LDG.E R8, desc[UR36][R4.64] ;  /* 0x0000002404089981 */ /* 0x000162000c1e1900 */
[----:B------:R-:W-:Y:S01]  /*eab0*/  ISETP.NE.AND P1, PT, R9, 0x3, PT ;  /* 0x000000030900780c */ /* 0x000fe20003f25270 */
[----:B------:R-:W-:Y:S01]  /*eac0*/  IMAD.MOV R2, RZ, RZ, -R6 ;  /* 0x000000ffff027224 */ /* 0x000fe200078e0a06 */
[----:B------:R-:W-:-:S03]  /*ead0*/  ISETP.NE.AND P0, PT, R27, 0x2, PT ;  /* 0x000000021b00780c */ /* 0x000fc60003f05270 */
[----:B------:R-:W-:Y:S01]  /*eae0*/  IMAD R7, R2, UR4, R7 ;  /* 0x0000000402077c24 */ /* 0x000fe2000f8e0207 */
[----:B------:R-:W-:Y:S02]  /*eaf0*/  SEL R28, RZ, 0x1, P0 ;  /* 0x00000001ff1c7807 */ /* 0x000fe40000000000 */
[----:B------:R-:W-:Y:S02]  /*eb00*/  SEL R27, R27, RZ, P0 ;  /* 0x000000ff1b1b7207 */ /* 0x000fe40000000000 */
[----:B------:R-:W-:-:S03]  /*eb10*/  LOP3.LUT R28, R17, R28, RZ, 0x3c, !PT ;  /* 0x0000001c111c7212 */ /* 0x000fc600078e3cff */
[----:B0-----:R-:W-:Y:S05]  /*eb20*/  @!P1 BRA `(.L_x_2512) ;  /* 0x0000000000049947 */ /* 0x001fea0003800000 */
[----:B------:R-:W-:Y:S01]  /*eb30*/  BPT.TRAP 0x1 ;  /* 0x000000040000795c */ /* 0x000fe20000300000 */
.L_x_2512:
[----:B------:R-:W-:Y:S01]  /*eb40*/  IMAD R6, R27, 0x8, R22 ;  /* 0x000000081b067824 */ /* 0x000fe200078e0216 */
[----:B------:R-:W-:Y:S01]  /*eb50*/  SHF.L.U32 R3, R28, 0x1f, RZ ;  /* 0x0000001f1c037819 */ /* 0x000fe200000006ff */
[----:B------:R-:W-:Y:S03]  /*eb60*/  BSSY B1, `(.L_x_2513) ;  /* 0x0000003000017945 */ /* 0x000fe60003800000 */
[----:B------:R-:W0:Y:S02]  /*eb70*/  SYNCS.PHASECHK.TRANS64.TRYWAIT P0, [R6+URZ+0x2a840], R3 ;  /* 0x02a84003060075a7 */ /* 0x000e24000800017f */
[----:B0-----:R-:W-:Y:S05]  /*eb80*/  @!P0 BRA `(.L_x_2514) ;  /* 0x0000003800a08947 */ /* 0x001fea0003800000 */
.L_x_2597:
[----:B------:R-:W-:Y:S05]  /*eb90*/  BSYNC B1 ;  /* 0x0000000000017941 */ /* 0x000fea0003800000 */
.L_x_2513:
        /* <DEDUP_REMOVED lines=15> */
[----:B------:R-:W-:-:S04]  /*ec90*/  ULDC.64 UR4, c[0x0][0x308] ;  /* 0x0000c20000047ab9 */ /* 0x000fc80000000a00 */
        /* <DEDUP_REMOVED lines=51> */
[----:B-1-3--:R0:W3:Y:S02]  /*efd0*/  SHFL.IDX PT, R2, R9, 0x5, 0x181f ;  /* 0x00b81f0009027f89 */ /* 0x00a0e400000e0000 */
.L_x_2611:
[----:B---3--:R-:W-:-:S04]  /*efe0*/  IADD3 R2, P0, R2, R0, RZ ;  /* 0x0000000002027210 */ /* 0x008fc80007f1e0ff */
[----:B------:R-:W-:Y:S02]  /*eff0*/  IADD3.X R3, RZ, R35, RZ, P0, !PT ;  /* 0x00000023ff037210 */ /* 0x000fe400007fe4ff */
[----:B------:R-:W-:-:S03]  /*f000*/  PLOP3.LUT P0, PT, PT, PT, PT, 0x80, 0x0 ;  /* 0x000000000000781c */ /* 0x000fc60003f0f070 */
[----:B------:R-:W-:Y:S01]  /*f010*/  @!PT LDS RZ, [RZ] ;  /* 0x00000000fffff984 */ /* 0x000fe20000000800 */
[----:B------:R-:W-:Y:S01]  /*f020*/  @!PT LDS RZ, [RZ] ;  /* 0x00000000fffff984 */ /* 0x000fe20000000800 */
[----:B------:R-:W-:Y:S01]  /*f030*/  @!PT LDS RZ, [RZ] ;  /* 0x00000000fffff984 */ /* 0x000fe20000000800 */
[----:B------:R1:W-:Y:S04]  /*f040*/  LDGSTS.E.BYPASS.LTC128B.128 [R4+0x1ac00], desc[UR36][R2.64], !P3 ;  /* 0x1ac0000002047fae */ /* 0x0003e8000d901d64 */
[----:B------:R1:W-:Y:S04]  /*f050*/  LDGSTS.E.BYPASS.LTC128B.128 [R4+0x1dc00], desc[UR36][R2.64+0x80], !P2 ;  /* 0x1dc0008002047fae */ /* 0x0003e8000d101d64 */
[----:B------:R1:W-:Y:S01]  /*f060*/  LDGSTS.E.BYPASS.LTC128B.128 [R4+0x20c00], desc[UR36][R2.64+0x100], !P1 ;  /* 0x20c0010002047fae */ /* 0x0003e2000c901d64 */
[----:B------:R-:W-:Y:S01]  /*f070*/  NOP ;  /* 0x0000000000007918 */ /* 0x000fe20000000000 */
.L_x_2516:
[----:B------:R-:W-:Y:S02]  /*f080*/  PLOP3.LUT P1, PT, P1, P0, PT, 0xa2, 0x0 ;  /* 0x000000000000781c */ /* 0x000fe40000f21472 */
[----:B------:R-:W-:-:S08]  /*f090*/  @P0 R2UR P1, UR4, R6 ;  /* 0x00000000060402ca */ /* 0x000fd00000020000 */
[----:B------:R-:W-:-:S05]  /*f0a0*/  @P0 PLOP3.LUT P0, PT, P1, PT, PT, 0x80, 0x0 ;  /* 0x000000000000081c */ /* 0x000fca0000f0f070 */
[----:B------:R-:W-:Y:S01]  /*f0b0*/  @!P1 SYNCS.ARRIVE.TRANS64.RED.A0T1 RZ, [UR4+0x2a830], RZ ;  /* 0x02a830ffffff99a7 */ /* 0x000fe20008200404 */
[----:B------:R-:W-:Y:S07]  /*f0c0*/  @!P1 ARRIVES.LDGSTSBAR.64.TRANSCNT [UR4+0x2a830] ;  /* 0x02a83000ff0099b0 */ /* 0x000fee0008000a84 */
[----:B------:R-:W-:Y:S05]  /*f0d0*/  @P0 BRA.U.ANY `(.L_x_2516) ;  /* 0xfffffffd00e80947 */ /* 0x000fea000393ffff */
[----:B------:R-:W-:Y:S01]  /*f0e0*/  NOP ;  /* 0x0000000000007918 */ /* 0x000fe20000000000 */
[----:B-1----:R-:W-:-:S05]  /*f0f0*/  IMAD.U32 R2, RZ, RZ, UR38 ;  /* 0x00000026ff027e24 */ /* 0x002fca000f8e00ff */
[----:B------:R-:W-:-:S13]  /*f100*/  ISETP.NE.AND P2, PT, R2, 0x3, PT ;  /* 0x000000030200780c */ /* 0x000fda0003f45270 */
[----:B------:R-:W-:Y:S05]  /*f110*/  @!P2 BRA `(.L_x_2517) ;  /* 0x000000000004a947 */ /* 0x000fea0003800000 */
[----:B------:R-:W-:Y:S01]  /*f120*/  BPT.TRAP 0x1 ;  /* 0x000000040000795c */ /* 0x000fe20000300000 */
.L_x_2517:
[----:B------:R1:W-:Y:S01]  /*f130*/  SYNCS.ARRIVE.TRANS64.A1T0 RZ, [R6+URZ+0x2a830], RZ ;  /* 0x02a830ff06ff79a7 */ /* 0x0003e2000810003f */
[----:B------:R-:W-:Y:S05]  /*f140*/  @!P2 BRA `(.L_x_2518) ;  /* 0x000000000004a947 */ /* 0x000fea0003800000 */
[----:B------:R-:W-:Y:S01]  /*f150*/  BPT.TRAP 0x1 ;  /* 0x000000040000795c */ /* 0x000fe20000300000 */
.L_x_2518:
[----:B------:R-:W-:Y:S01]  /*f160*/  SHF.L.U32 R2, R17, 0x1f, RZ ;  /* 0x0000001f11027819 */ /* 0x000fe200000006ff */
[----:B------:R-:W-:Y:S01]  /*f170*/  IMAD R4, R10, 0x8, R22 ;  /* 0x000000080a047824 */ /* 0x000fe200078e0216 */
[----:B------:R-:W-:Y:S03]  /*f180*/  BSSY B1, `(.L_x_2519) ;  /* 0x0000003000017945 */ /* 0x000fe60003800000 */
[----:B------:R-:W3:Y:S02]  /*f190*/  SYNCS.PHASECHK.TRANS64.TRYWAIT P0, [R4+URZ+0x2a860], R2 ;  /* 0x02a86002040075a7 */ /* 0x000ee4000800017f */
[----:B---3--:R-:W-:Y:S05]  /*f1a0*/  @!P0 BRA `(.L_x_2520) ;  /* 0x0000003c00088947 */ /* 0x008fea0003800000 */
.L_x_2612:
[----:B------:R-:W-:Y:S05]  /*f1b0*/  BSYNC B1 ;  /* 0x0000000000017941 */ /* 0x000fea0003800000 */
.L_x_2519:
[----:B------:R-:W4:Y:S01]  /*f1c0*/  S2R R3, SR_TID.X ;  /* 0x0000000000037919 */ /* 0x000f220000002100 */
[----:B------:R-:W-:Y:S01]  /*f1d0*/  UMOV UR4, 0xffffffff ;  /* 0xffffffff00047882 */ /* 0x000fe20000000000 */
[----:B-1----:R-:W-:Y:S01]  /*f1e0*/  IMAD R6, R30, -0x60, R36 ;  /* 0xffffffa01e067824 */ /* 0x002fe200078e0224 */
[----:B------:R-:W-:Y:S01]  /*f1f0*/  LOP3.LUT P0, RZ, R29, 0x2, RZ, 0xc0, !PT ;  /* 0x000000021dff7812 */ /* 0x000fe2000780c0ff */
[----:B0-----:R-:W-:Y:S01]  /*f200*/  IMAD R5, R10, 0x3000, R33 ;  /* 0x000030000a057824 */ /* 0x001fe200078e0221 */
[----:B----4-:R-:W-:-:S04]  /*f210*/  LOP3.LUT R3, R3, 0x7f, RZ, 0xc0, !PT ;  /* 0x0000007f03037812 */ /* 0x010fc800078ec0ff */
[----:B------:R-:W-:-:S05]  /*f220*/  SHF.R.U32.HI R3, RZ, 0x3, R3 ;  /* 0x00000003ff037819 */ /* 0x000fca0000011603 */
[----:B------:R-:W-:Y:S01]  /*f230*/  IMAD.IADD R6, R6, 0x1, -R3 ;  /* 0x0000000106067824 */ /* 0x000fe200078e0a03 */
[----:B------:R-:W-:Y:S06]  /*f240*/  BRA.DIV UR4, `(.L_x_2521) ;  /* 0x0000003a04f47947 */ /* 0x000fec000b800000 */
[----:B---3--:R-:W0:Y:S01]  /*f250*/  SHFL.IDX PT, R2, R23, RZ, 0x181f ;  /* 0x00181fff17027589 */ /* 0x008e2200000e0000 */
[----:B------:R-:W-:-:S03]  /*f260*/  LEA R5, R5, R22, 0x1 ;  /* 0x0000001605057211 */ /* 0x000fc600078e08ff */
[----:B------:R-:W1:Y:S04]  /*f270*/  SHFL.IDX PT, R3, R24, RZ, 0x181f ;  /* 0x00181fff18037589 */ /* 0x000e6800000e0000 */
[----:B--2---:R-:W-:Y:S01]  /*f280*/  SHFL.IDX PT, R14, R23, 0x5, 0x181f ;  /* 0x00b81f00170e7f89 */ /* 0x004fe200000e0000 */
[----:B0-----:R-:W-:-:S05]  /*f290*/  IADD3 R2, P1, R2, R0, RZ ;  /* 0x0000000002027210 */ /* 0x001fca0007f3e0ff */
[----:B-1----:R-:W-:Y:S01]  /*f2a0*/  IMAD.X R3, RZ, RZ, R3, P1 ;  /* 0x000000ffff037224 */ /* 0x002fe200008e0603 */
[----:B------:R-:W-:-:S04]  /*f2b0*/  LOP3.LUT P1, RZ, R29, 0x1, RZ, 0xc0, !PT ;  /* 0x000000011dff7812 */ /* 0x000fc8000782c0ff */
        /* <DEDUP_REMOVED lines=34> */
[----:B------:R0:W-:Y:S01]  /*f4e0*/  LDGSTS.E.BYPASS.LTC128B.128 [R5+0x2400], desc[UR36][R2.64], !P2 ;  /* 0x0240000002057fae */ /* 0x0001e2000d101d64 */
[----:B------:R-:W-:-:S13]  /*f4f0*/  ISETP.LT.OR P2, PT, R6, 0x41, !P0 ;  /* 0x000000410600780c */ /* 0x000fda0004741670 */
[----:B--2---:R0:W-:Y:S02]  /*f500*/  LDGSTS.E.BYPASS.LTC128B.128 [R5+0x5400], desc[UR36][R2.64+0x80], !P2 ;  /* 0x0540008002057fae */ /* 0x0041e4000d101d64 */
.L_x_2626:
[C---:B------:R-:W-:Y:S01]  /*f510*/  ISETP.LT.OR P1, PT, R6.reuse, 0x51, !P1 ;  /* 0x000000510600780c */ /* 0x040fe20004f21670 */
[----:B------:R-:W-:Y:S01]  /*f520*/  ULDC.64 UR4, c[0x0][0x328] ;  /* 0x0000ca0000047ab9 */ /* 0x000fe20000000a00 */
[----:B------:R-:W-:Y:S01]  /*f530*/  ISETP.LT.OR P0, PT, R6, 0x51, !P0 ;  /* 0x000000510600780c */ /* 0x000fe20004701670 */
[----:B------:R-:W-:Y:S01]  /*f540*/  IMAD R20, R20, UR4, RZ ;  /* 0x0000000414147c24 */ /* 0x000fe2000f8e02ff */
[----:B01----:R-:W-:-:S03]  /*f550*/  IADD3 R2, P2, R14, R0, RZ ;  /* 0x000000000e027210 */ /* 0x003fc60007f5e0ff */
[----:B------:R-:W-:Y:S01]  /*f560*/  IMAD R9, R7, UR5, R20 ;  /* 0x0000000507097c24 */ /* 0x000fe2000f8e0214 */
[----:B------:R-:W-:-:S05]  /*f570*/  IADD3.X R3, RZ, R24, RZ, P2, !PT ;  /* 0x00000018ff037210 */ /* 0x000fca00017fe4ff */
[----:B------:R-:W-:Y:S01]  /*f580*/  @!PT LDS RZ, [RZ] ;  /* 0x00000000fffff984 */ /* 0x000fe20000000800 */
[----:B------:R-:W-:Y:S01]  /*f590*/  @!PT LDS RZ, [RZ] ;  /* 0x00000000fffff984 */ /* 0x000fe20000000800 */
[----:B------:R-:W-:Y:S01]  /*f5a0*/  @!PT LDS RZ, [RZ] ;  /* 0x00000000fffff984 */ /* 0x000fe20000000800 */
[----:B------:R-:W-:Y:S04]  /*f5b0*/  LDGSTS.E.BYPASS.LTC128B.128 [R5+0x2c00], desc[UR36][R2.64], !P1 ;  /* 0x02c0000002057fae */ /* 0x000fe8000c901d64 */
        /* <DEDUP_REMOVED lines=10> */
.L_x_2522:
        /* <DEDUP_REMOVED lines=11> */
.L_x_2523:
        /* <DEDUP_REMOVED lines=9> */
[----:B------:R-:W-:Y:S01]  /*f7a0*/  IMAD.MOV.U32 R17, RZ, RZ, R28 ;  /* 0x000000ffff117224 */ /* 0x000fe200078e001c */
[----:B------:R-:W-:Y:S01]  /*f7b0*/  IADD3 R3, R5, R3, RZ ;  /* 0x0000000305037210 */ /* 0x000fe20007ffe0ff */
[----:B------:R-:W-:Y:S02]  /*f7c0*/  IMAD.MOV.U32 R10, RZ, RZ, R27 ;  /* 0x000000ffff0a7224 */ /* 0x000fe400078e001b */
[----:B------:R-:W-:Y:S01]  /*f7d0*/  IMAD.MOV.U32 R30, RZ, RZ, R26 ;  /* 0x000000ffff1e7224 */ /* 0x000fe200078e001a */
[----:B------:R-:W-:Y:S02]  /*f7e0*/  LEA.HI.X R24, R2, UR5, R3, 0x1, P0 ;  /* 0x0000000502187c11 */ /* 0x000fe400080f0c03 */
[----:B------:R-:W-:-:S13]  /*f7f0*/  ISETP.GT.AND P0, PT, R26, RZ, PT ;  /* 0x000000ff1a00720c */ /* 0x000fda0003f04270 */
[----:B-1----:R-:W-:Y:S05]  /*f800*/  @P0 BRA `(.L_x_2524) ;  /* 0xfffffff000200947 */ /* 0x002fea000383ffff */
.L_x_2511:
[----:B------:R-:W-:Y:S05]  /*f810*/  BSYNC B0 ;  /* 0x0000000000007941 */ /* 0x000fea0003800000 */
.L_x_2510:
        /* <DEDUP_REMOVED lines=11> */
[----:B0-----:R-:W3:Y:S01]  /*f8d0*/  @P0 ATOMG.E.ADD.STRONG.GPU PT, R3, desc[UR36][R2.64], R5 ;  /* 0x00000005020309a8 */ /* 0x001ee200081ee1e4 */
[----:B------:R-:W0:Y:S02]  /*f8e0*/  S2R R4, SR_LTMASK ;  /* 0x0000000000047919 */ /* 0x000e240000003900 */
[----:B0-----:R-:W-:-:S04]  /*f8f0*/  LOP3.LUT R4, R4, UR4, RZ, 0xc0, !PT ;  /* 0x0000000404047c12 */ /* 0x001fc8000f8ec0ff */
[----:B------:R-:W0:Y:S01]  /*f900*/  POPC R7, R4 ;  /* 0x0000000400077309 */ /* 0x000e220000000000 */
[----:B---3--:R-:W0:Y:S02]  /*f910*/  SHFL.IDX PT, R0, R3, R0, 0x1f ;  /* 0x00001f0003007589 */ /* 0x008e2400000e0000 */
[----:B0-----:R-:W-:-:S07]  /*f920*/  IADD3 R16, R0, UR39, R7 ;  /* 0x0000002700107c10 */ /* 0x001fce000fffe007 */
.L_x_2526:
[----:B------:R-:W-:Y:S05]  /*f930*/  BSYNC B0 ;  /* 0x0000000000007941 */ /* 0x000fea0003800000 */
.L_x_2525:
[----:B------:R-:W-:-:S04]  /*f940*/  MOV R0, UR38 ;  /* 0x0000002600007c02 */ /* 0x000fc80008000f00 */
[----:B------:R-:W-:-:S13]  /*f950*/  ISETP.NE.AND P0, PT, R0, 0x3, PT ;  /* 0x000000030000780c */ /* 0x000fda0003f05270 */
[----:B------:R-:W-:Y:S05]  /*f960*/  @!P0 BRA `(.L_x_2527) ;  /* 0x0000000000048947 */ /* 0x000fea0003800000 */
[----:B------:R-:W-:Y:S01]  /*f970*/  BPT.TRAP 0x1 ;  /* 0x000000040000795c */ /* 0x000fe20000300000 */
.L_x_2527:
[----:B------:R-:W-:Y:S01]  /*f980*/  IMAD R0, R27, 0x8, R22 ;  /* 0x000000081b007824 */ /* 0x000fe200078e0216 */
[----:B0-----:R-:W-:Y:S01]  /*f990*/  SHF.L.U32 R3, R28, 0x1f, RZ ;  /* 0x0000001f1c037819 */ /* 0x001fe200000006ff */
[----:B------:R-:W-:Y:S01]  /*f9a0*/  BSSY B0, `(.L_x_2528) ;  /* 0x0000004000007945 */ /* 0x000fe20003800000 */
[----:B------:R-:W-:Y:S02]  /*f9b0*/  IMAD R6, R26, -0x60, R36 ;  /* 0xffffffa01a067824 */ /* 0x000fe400078e0224 */
[----:B------:R-:W0:Y:S02]  /*f9c0*/  SYNCS.PHASECHK.TRANS64.TRYWAIT P0, [R0+URZ+0x2a860], R3 ;  /* 0x02a86003000075a7 */ /* 0x000e24000800017f */
[----:B0-----:R-:W-:Y:S05]  /*f9d0*/  @!P0 BRA `(.L_x_2529) ;  /* 0x0000003800fc8947 */ /* 0x001fea0003800000 */
.L_x_2627:
[----:B------:R-:W-:Y:S05]  /*f9e0*/  BSYNC B0 ;  /* 0x0000000000007941 */ /* 0x000fea0003800000 */
.L_x_2528:
        /* <DEDUP_REMOVED lines=10> */
[----:B--2---:R-:W2:Y:S02]  /*fa90*/  SHFL.IDX PT, R14, R23, RZ, 0x181f ;  /* 0x00181fff170e7589 */ /* 0x004ea400000e0000 */
        /* <DEDUP_REMOVED lines=12> */
[----:B------:R-:W1:Y:S02]  /*fb60*/  SHFL.IDX PT, R14, R23, 0x1, 0x181f ;  /* 0x00381f00170e7f89 */ /* 0x000e6400000e0000 */
[----:B0-----:R-:W-:-:S05]  /*fb70*/  IADD3.X R3, RZ, R3, RZ, P4, !PT ;  /* 0x00000003ff037210 */ /* 0x001fca00027fe4ff */
        /* <DEDUP_REMOVED lines=32> */
.L_x_2641:
        /* <DEDUP_REMOVED lines=11> */
.L_x_2531:
        /* <DEDUP_REMOVED lines=11> */
.L_x_2532:
[----:B------:R0:W-:Y:S01]  /*fee0*/  SYNCS.ARRIVE.TRANS64.A1T0 RZ, [R0+URZ+0x2a850], RZ ;  /* 0x02a850ff00ff79a7 */ /* 0x0001e2000810003f */
[----:B------:R-:W-:-:S05]  /*fef0*/  VIADD R27, R27, 0x1 ;  /* 0x000000011b1b7836 */ /* 0x000fca0000000000 */
[----:B------:R-:W-:-:S04]  /*ff00*/  ISETP.NE.AND P0, PT, R27, 0x2, PT ;  /* 0x000000021b00780c */ /* 0x000fc80003f05270 */
[----:B------:R-:W-:Y:S02]  /*ff10*/  SEL R3, RZ, 0x1, P0 ;  /* 0x00000001ff037807 */ /* 0x000fe40000000000 */
[----:B------:R-:W-:Y:S02]  /*ff20*/  SEL R27, R27, RZ, P0 ;  /* 0x000000ff1b1b7207 */ /* 0x000fe40000000000 */
[----:B0-----:R-:W-:-:S07]  /*ff30*/  LOP3.LUT R28, R28, R3, RZ, 0x3c, !PT ;  /* 0x000000031c1c7212 */ /* 0x001fce00078e3cff */
.L_x_2489:
[----:B------:R-:W-:Y:S05]  /*ff40*/  BSYNC B7 ;  /* 0x0000000000077941 */ /* 0x000fea0003800000 */
.L_x_2487:
        /* <DEDUP_REMOVED lines=8> */
[----:B------:R0:W1:Y:S01]  /*ffd0*/  LDS.128 R16, [R22+0x2a8d0] ;  /* 0x02a8d00016107984 */ /* 0x0000620000000c00 */
[----:B------:R-:W-:Y:S06]  /*ffe0*/  BAR.ARV 0x4, 0x180 ;  /* 0x0106000000007b1d */ /* 0x000fec0000002000 */
[----:B------:R-:W-:Y:S05]  /*fff0*/  BRA `(.L_x_2534) ;  /* 0x0000000800cc7947 */ /* 0x000fea0003800000 */
.L_x_2533:
[----:B------:R-:W0:Y:S01]  /*10000*/  S2R R0, SR_TID.X ;  /* 0x0000000000007919 */ /* 0x000e220000002100 */
[----:B------:R-:W-:Y:S01]  /*10010*/  UMOV UR4, 0xffffffff ;  /* 0xffffffff00047882 */ /* 0x000fe20000000000 */
[----:B0-----:R-:W-:-:S04]  /*10020*/  LOP3.LUT R8, R0, 0x1f, RZ, 0xc0, !PT ;  /* 0x0000001f00087812 */ /* 0x001fc800078ec0ff */
[----:B------:R-:W-:Y:S01]  /*10030*/  ISETP.NE.AND P0, PT, R8, 0x1f, PT ;  /* 0x0000001f0800780c */ /* 0x000fe20003f05270 */
[----:B------:R-:W-:-:S12]  /*10040*/  BRA.DIV UR4, `(.L_x_2535) ;  /* 0x0000003e04607947 */ /* 0x000fd8000b800000 */
[----:B------:R-:W-:Y:S01]  /*10050*/  IADD3 R5, R19, R8, RZ ;  /* 0x0000000813057210 */ /* 0x000fe20007ffe0ff */
[----:B------:R-:W-:-:S03]  /*10060*/  ULDC UR4, c[0x0][0xc3c] ;  /* 0x00030f0000047ab9 */ /* 0x000fc60000000800 */
[----:B------:R-:W-:-:S13]  /*10070*/  ISETP.GE.OR P1, PT, R5, UR4, !P0 ;  /* 0x0000000405007c0c */ /* 0x000fda000c726670 */
[----:B------:R-:W0:Y:S02]  /*10080*/  @!P1 LDC.64 R2, c[0x0][0xc80] ;  /* 0x00032000ff029b82 */ /* 0x000e240000000a00 */
        /* <DEDUP_REMOVED lines=27> */
.L_x_2651:
[----:B------:R-:W-:Y:S02]  /*10240*/  ULDC UR4, c[0x0][0xc38] ;  /* 0x00030e0000047ab9 */ /* 0x000fe40000000800 */
[----:B------:R-:W-:-:S04]  /*10250*/  IMAD.U32 R7, RZ, RZ, UR4 ;  /* 0x00000004ff077e24 */ /* 0x000fc8000f8e00ff */
[----:B-1----:R-:W-:-:S04]  /*10260*/  IMAD R3, R14, R7, RZ ;  /* 0x000000070e037224 */ /* 0x002fc800078e02ff */
[----:B------:R-:W-:-:S05]  /*10270*/  IMAD.IADD R8, R0, 0x1, R3 ;  /* 0x0000000100087824 */ /* 0x000fca00078e0203 */
[----:B------:R-:W-:-:S13]  /*10280*/  ISETP.GT.AND P6, PT, R8, R5, PT ;  /* 0x000000050800720c */ /* 0x000fda0003fc4270 */
[----:B------:R-:W-:Y:S05]  /*10290*/  @P6 BRA `(.L_x_2536) ;  /* 0x00000000009c6947 */ /* 0x000fea0003800000 */
.L_x_2541:
[----:B------:R-:W1:Y:S01]  /*102a0*/  LDC R0, c[0x0][0xc3c] ;  /* 0x00030f00ff007b82 */ /* 0x000e620000000800 */
[----:B------:R-:W-:-:S04]  /*102b0*/  IADD3 R19, R19, 0x1f, RZ ;  /* 0x0000001f13137810 */ /* 0x000fc80007ffe0ff */
[----:B-1----:R-:W-:-:S13]  /*102c0*/  ISETP.GE.AND P6, PT, R19, R0, PT ;  /* 0x000000001300720c */ /* 0x002fda0003fc6270 */
[----:B------:R-:W-:Y:S05]  /*102d0*/  @P6 BRA `(.L_x_2537) ;  /* 0x0000000400d06947 */ /* 0x000fea0003800000 */
[----:B------:R-:W1:Y:S01]  /*102e0*/  S2R R2, SR_TID.X ;  /* 0x0000000000027919 */ /* 0x000e620000002100 */
[----:B------:R-:W-:Y:S01]  /*102f0*/  BSSY B0, `(.L_x_2538) ;  /* 0x0000009000007945 */ /* 0x000fe20003800000 */
[----:B------:R-:W-:Y:S01]  /*10300*/  IMAD.MOV.U32 R4, RZ, RZ, RZ ;  /* 0x000000ffff047224 */ /* 0x000fe200078e00ff */
[----:B-1----:R-:W-:-:S05]  /*10310*/  LOP3.LUT R2, R2, 0x1f, RZ, 0xc0, !PT ;  /* 0x0000001f02027812 */ /* 0x002fca00078ec0ff */
[----:B------:R-:W-:-:S05]  /*10320*/  IMAD.IADD R7, R19, 0x1, R2 ;  /* 0x0000000113077824 */ /* 0x000fca00078e0202 */
[----:B------:R-:W-:-:S13]  /*10330*/  ISETP.GE.OR P6, PT, R7, R0, !P0 ;  /* 0x000000000700720c */ /* 0x000fda00047c6670 */
[----:B------:R-:W-:Y:S05]  /*10340*/  @P6 BRA `(.L_x_2539) ;  /* 0x00000000000c6947 */ /* 0x000fea0003800000 */
[----:B------:R-:W1:Y:S02]  /*10350*/  LDC.64 R2, c[0x0][0xc80] ;  /* 0x00032000ff027b82 */ /* 0x000e640000000a00 */
[----:B-1----:R-:W-:-:S05]  /*10360*/  IMAD.WIDE R2, R7, 0x4, R2 ;  /* 0x0000000407027825 */ /* 0x002fca00078e0202 */
[----:B------:R1:W5:Y:S02]  /*10370*/  LDG.E R4, desc[UR36][R2.64] ;  /* 0x0000002402047981 */ /* 0x000364000c1e1900 */
.L_x_2539:
[----:B------:R-:W-:Y:S05]  /*10380*/  BSYNC B0 ;  /* 0x0000000000007941 */ /* 0x000fea0003800000 */
.L_x_2538:
[----:B------:R-:W-:-:S03]  /*10390*/  UMOV UR4, 0xffffffff ;  /* 0xffffffff00047882 */ /* 0x000fc60000000000 */
[----:B------:R-:W-:Y:S05]  /*103a0*/  BRA.DIV UR4, `(.L_x_2540) ;  /* 0x0000003e04ac7947 */ /* 0x000fea000b800000 */
[----:B-----5:R-:W2:Y:S02]  /*103b0*/  SHFL.UP PT, R14, R4, 0x1, RZ ;  /* 0x04200000040e7989 */ /* 0x020ea400000e00ff */
[----:B--2---:R-:W-:-:S05]  /*103c0*/  SEL R13, R14, RZ, P1 ;  /* 0x000000ff0e0d7207 */ /* 0x004fca0000800000 */
[----:B------:R-:W-:-:S05]  /*103d0*/  IMAD.IADD R13, R4, 0x1, R13 ;  /* 0x00000001040d7824 */ /* 0x000fca00078e020d */
[----:B------:R-:W2:Y:S02]  /*103e0*/  SHFL.UP PT, R14, R13, 0x2, RZ ;  /* 0x044000000d0e7989 */ /* 0x000ea400000e00ff */
[----:B--2---:R-:W-:-:S05]  /*103f0*/  SEL R0, R14, RZ, P2 ;  /* 0x000000ff0e007207 */ /* 0x004fca0001000000 */
[----:B------:R-:W-:-:S05]  /*10400*/  IMAD.IADD R0, R13, 0x1, R0 ;  /* 0x000000010d007824 */ /* 0x000fca00078e0200 */
[----:B------:R-:W1:Y:S02]  /*10410*/  SHFL.UP PT, R14, R0, 0x4, RZ ;  /* 0x04800000000e7989 */ /* 0x000e6400000e00ff */
        /* <DEDUP_REMOVED lines=8> */
[----:B------:R0:W1:Y:S02]  /*104a0*/  SHFL.IDX PT, R14, R6, 0x1f, 0x1f ;  /* 0x03e01f00060e7f89 */ /* 0x00006400000e0000 */
.L_x_2659:
[----:B------:R-:W-:Y:S02]  /*104b0*/  ULDC UR4, c[0x0][0xc38] ;  /* 0x00030e0000047ab9 */ /* 0x000fe40000000800 */
[----:B------:R-:W-:-:S04]  /*104c0*/  IMAD.U32 R7, RZ, RZ, UR4 ;  /* 0x00000004ff077e24 */ /* 0x000fc8000f8e00ff */
[----:B-1----:R-:W-:-:S04]  /*104d0*/  IMAD R3, R14, R7, RZ ;  /* 0x000000070e037224 */ /* 0x002fc800078e02ff */
[----:B------:R-:W-:-:S05]  /*104e0*/  IMAD.IADD R8, R3, 0x1, R8 ;  /* 0x0000000103087824 */ /* 0x000fca00078e0208 */
[----:B------:R-:W-:-:S13]  /*104f0*/  ISETP.GT.AND P6, PT, R8, R5, PT ;  /* 0x000000050800720c */ /* 0x000fda0003fc4270 */
[----:B------:R-:W-:Y:S05]  /*10500*/  @!P6 BRA `(.L_x_2541) ;  /* 0xfffffffc0064e947 */ /* 0x000fea000383ffff */
.L_x_2536:
[----:B------:R-:W-:Y:S01]  /*10510*/  IADD3 R16, -R3, R8, RZ ;  /* 0x0000000803107210 */ /* 0x000fe20007ffe1ff */
[----:B------:R-:W-:-:S04]  /*10520*/  UMOV UR4, 0xffffffff ;  /* 0xffffffff00047882 */ /* 0x000fc80000000000 */
[----:B------:R-:W-:-:S05]  /*10530*/  IMAD R0, R6, R7, R16 ;  /* 0x0000000706007224 */ /* 0x000fca00078e0210 */
[----:B------:R-:W-:Y:S01]  /*10540*/  ISETP.GT.AND P6, PT, R0, R5, PT ;  /* 0x000000050000720c */ /* 0x000fe20003fc4270 */
[----:B------:R-:W-:-:S12]  /*10550*/  BRA.DIV UR4, `(.L_x_2542) ;  /* 0x0000003e04fc7947 */ /* 0x000fd8000b800000 */
[----:B------:R-:W-:-:S04]  /*10560*/  VOTE.ANY R0, PT, !P6 ;  /* 0x0000000000007806 */ /* 0x000fc800070e0100 */
[----:B------:R-:W1:Y:S02]  /*10570*/  POPC R8, R0 ;  /* 0x0000000000087309 */ /* 0x000e640000000000 */
[----:B-1----:R1:W2:Y:S02]  /*10580*/  SHFL.IDX PT, R4, R4, R8, 0x1f ;  /* 0x00001f0804047589 */ /* 0x0022a400000e0000 */
.L_x_2663:
[----:B------:R-:W-:Y:S01]  /*10590*/  ISETP.NE.AND P0, PT, R0, RZ, PT ;  /* 0x000000ff0000720c */ /* 0x000fe20003f05270 */
[----:B------:R-:W-:-:S12]  /*105a0*/  IMAD.MOV.U32 R14, RZ, RZ, RZ ;  /* 0x000000ffff0e7224 */ /* 0x000fd800078e00ff */
[----:B------:R-:W-:Y:S05]  /*105b0*/  @!P0 BRA `(.L_x_2543) ;  /* 0x0000000000108947 */ /* 0x000fea0003800000 */
[----:B------:R-:W-:Y:S01]  /*105c0*/  UMOV UR4, 0xffffffff ;  /* 0xffffffff00047882 */ /* 0x000fe20000000000 */
[----:B------:R-:W-:Y:S02]  /*105d0*/  VIADD R12, R8, 0xffffffff ;  /* 0xffffffff080c7836 */ /* 0x000fe40000000000 */
[----:B------:R-:W-:Y:S05]  /*105e0*/  BRA.DIV UR4, `(.L_x_2544) ;  /* 0x0000004204207947 */ /* 0x000fea000b800000 */
[----:B------:R3:W4:Y:S02]  /*105f0*/  SHFL.IDX PT, R14, R6, R12, 0x1f ;  /* 0x00001f0c060e7589 */ /* 0x00072400000e0000 */
.L_x_2543:
[----:B------:R-:W5:Y:S01]  /*10600*/  LDC.64 R2, c[0x0][0xc90] ;  /* 0x00032400ff027b82 */ /* 0x000f620000000a00 */
[----:B------:R-:W-:-:S04]  /*10610*/  IMAD.IADD R19, R8, 0x1, R19 ;  /* 0x0000000108137824 */ /* 0x000fc800078e0213 */
[----:B-----5:R-:W-:-:S05]  /*10620*/  IMAD.WIDE R2, R19, 0x4, R2 ;  /* 0x0000000413027825 */ /* 0x020fca00078e0202 */
[----:B0--3--:R0:W2:Y:S01]  /*10630*/  LDG.E R6, desc[UR36][R2.64] ;  /* 0x0000002402067981 */ /* 0x0090a2000c1e1900 */
[----:B----4-:R-:W-:-:S04]  /*10640*/  IMAD R16, R14, R7, R16 ;  /* 0x000000070e107224 */ /* 0x010fc800078e0210 */
[----:B------:R-:W-:Y:S02]  /*10650*/  IMAD.IADD R5, R5, 0x1, -R16 ;  /* 0x0000000105057824 */ /* 0x000fe400078e0a10 */
[----:B0-----:R-:W-:Y:S02]  /*10660*/  IMAD.MOV.U32 R2, RZ, RZ, RZ ;  /* 0x000000ffff027224 */ /* 0x001fe400078e00ff */
[----:B--2---:R-:W-:-:S05]  /*10670*/  IMAD R0, R4, R6, RZ ;  /* 0x0000000604007224 */ /* 0x004fca00078e02ff */
[----:B-1----:R-:W-:-:S04]  /*10680*/  IABS R8, R0 ;  /* 0x0000000000087213 */ /* 0x002fc80000000000 */
[----:B------:R-:W0:Y:S08]  /*10690*/  I2F.RP R9, R8 ;  /* 0x0000000800097306 */ /* 0x000e300000209400 */
[----:B0-----:R-:W0:Y:S02]  /*106a0*/  MUFU.RCP R9, R9 ;  /* 0x0000000900097308 */ /* 0x001e240000001000 */
[----:B0-----:R-:W-:Y:S01]  /*106b0*/  VIADD R10, R9, 0xffffffe ;  /* 0x0ffffffe090a7836 */ /* 0x001fe20000000000 */
[----:B------:R-:W-:-:S05]  /*106c0*/  IABS R9, R0 ;  /* 0x0000000000097213 */ /* 0x000fca0000000000 */
[----:B------:R-:W0:Y:S01]  /*106d0*/  F2I.FTZ.U32.TRUNC.NTZ R3, R10 ;  /* 0x0000000a00037305 */ /* 0x000e22000021f000 */
[----:B------:R-:W-:Y:S01]  /*106e0*/  IMAD.MOV R9, RZ, RZ, -R9 ;  /* 0x000000ffff097224 */ /* 0x000fe200078e0a09 */
[----:B0-----:R-:W-:-:S05]  /*106f0*/  IADD3 R11, RZ, -R3, RZ ;  /* 0x80000003ff0b7210 */ /* 0x001fca0007ffe0ff */
[----:B------:R-:W-:-:S04]  /*10700*/  IMAD R11, R11, R8, RZ ;  /* 0x000000080b0b7224 */ /* 0x000fc800078e02ff */
[----:B------:R-:W-:Y:S01]  /*10710*/  IMAD.HI.U32 R2, R3, R11, R2 ;  /* 0x0000000b03027227 */ /* 0x000fe200078e0002 */
[----:B------:R-:W-:-:S05]  /*10720*/  IABS R3, R5 ;  /* 0x0000000500037213 */ /* 0x000fca0000000000 */
[----:B------:R-:W-:-:S04]  /*10730*/  IMAD.HI.U32 R2, R2, R3, RZ ;  /* 0x0000000302027227 */ /* 0x000fc800078e00ff */
[----:B------:R-:W-:-:S05]  /*10740*/  IMAD R3, R2, R9, R3 ;  /* 0x0000000902037224 */ /* 0x000fca00078e0203 */
[----:B------:R-:W-:-:S13]  /*10750*/  ISETP.GT.U32.AND P1, PT, R8, R3, PT ;  /* 0x000000030800720c */ /* 0x000fda0003f24070 */
[----:B------:R-:W-:Y:S01]  /*10760*/  @!P1 IMAD.IADD R3, R3, 0x1, -R8 ;  /* 0x0000000103039824 */ /* 0x000fe200078e0a08 */
[----:B------:R-:W-:Y:S02]  /*10770*/  @!P1 IADD3 R2, R2, 0x1, RZ ;  /* 0x0000000102029810 */ /* 0x000fe40007ffe0ff */
[----:B------:R-:W-:Y:S02]  /*10780*/  ISETP.NE.AND P1, PT, R0, RZ, PT ;  /* 0x000000ff0000720c */ /* 0x000fe40003f25270 */
[----:B------:R-:W-:Y:S02]  /*10790*/  ISETP.GE.U32.AND P0, PT, R3, R8, PT ;  /* 0x000000080300720c */ /* 0x000fe40003f06070 */
[----:B------:R-:W-:-:S04]  /*107a0*/  LOP3.LUT R3, R5, R0, RZ, 0x3c, !PT ;  /* 0x0000000005037212 */ /* 0x000fc800078e3cff */
[----:B------:R-:W-:-:S07]  /*107b0*/  ISETP.GE.AND P2, PT, R3, RZ, PT ;  /* 0x000000ff0300720c */ /* 0x000fce0003f46270 */
[----:B------:R-:W-:-:S06]  /*107c0*/  @P0 VIADD R2, R2, 0x1 ;  /* 0x0000000102020836 */ /* 0x000fcc0000000000 */
[----:B------:R-:W-:Y:S01]  /*107d0*/  @!P2 IMAD.MOV R2, RZ, RZ, -R2 ;  /* 0x000000ffff02a224 */ /* 0x000fe200078e0a02 */
[----:B------:R-:W-:-:S05]  /*107e0*/  @!P1 LOP3.LUT R2, RZ, R0, RZ, 0x33, !PT ;  /* 0x00000000ff029212 */ /* 0x000fca00078e33ff */
[----:B------:R-:W-:Y:S01]  /*107f0*/  IMAD R8, R6, R2, RZ ;  /* 0x0000000206087224 */ /* 0x000fe200078e02ff */
[----:B------:R-:W-:-:S03]  /*10800*/  IADD3 R2, -R2, RZ, RZ ;  /* 0x000000ff02027210 */ /* 0x000fc60007ffe1ff */
[----:B------:R-:W-:Y:S02]  /*10810*/  IMAD.MOV R3, RZ, RZ, -R8 ;  /* 0x000000ffff037224 */ /* 0x000fe400078e0a08 */
[----:B------:R-:W-:Y:S02]  /*10820*/  IMAD R11, R0, R2, R5 ;  /* 0x00000002000b7224 */ /* 0x000fe400078e0205 */
[----:B------:R-:W-:Y:S01]  /*10830*/  IMAD.MOV.U32 R2, RZ, RZ, RZ ;  /* 0x000000ffff027224 */ /* 0x000fe200078e00ff */
[----:B------:R-:W-:-:S04]  /*10840*/  VIADDMNMX R6, R3, R7, R6, PT ;  /* 0x0000000703067246 */ /* 0x000fc80003800106 */
[----:B------:R-:W-:-:S04]  /*10850*/  IABS R7, R6 ;  /* 0x0000000600077213 */ /* 0x000fc80000000000 */
[----:B------:R-:W0:Y:S08]  /*10860*/  I2F.RP R9, R7 ;  /* 0x0000000700097306 */ /* 0x000e300000209400 */
[----:B0-----:R-:W0:Y:S02]  /*10870*/  MUFU.RCP R9, R9 ;  /* 0x0000000900097308 */ /* 0x001e240000001000 */
[----:B0-----:R-:W-:-:S06]  /*10880*/  VIADD R3, R9, 0xffffffe ;  /* 0x0ffffffe09037836 */ /* 0x001fcc0000000000 */
[----:B------:R-:W0:Y:S02]  /*10890*/  F2I.FTZ.U32.TRUNC.NTZ R3, R3 ;  /* 0x0000000300037305 */ /* 0x000e24000021f000 */
[----:B0-----:R-:W-:-:S04]  /*108a0*/  IMAD.MOV R0, RZ, RZ, -R3 ;  /* 0x000000ffff007224 */ /* 0x001fc800078e0a03 */
[----:B------:R-:W-:Y:S01]  /*108b0*/  IMAD R5, R0, R7, RZ ;  /* 0x0000000700057224 */ /* 0x000fe200078e02ff */
[----:B------:R-:W-:-:S03]  /*108c0*/  IABS R0, R6 ;  /* 0x0000000600007213 */ /* 0x000fc60000000000 */
[----:B------:R-:W-:Y:S01]  /*108d0*/  IMAD.HI.U32 R2, R3, R5, R2 ;  /* 0x0000000503027227 */ /* 0x000fe200078e0002 */
[----:B------:R-:W-:-:S03]  /*108e0*/  IABS R5, R11 ;  /* 0x0000000b00057213 */ /* 0x000fc60000000000 */
[----:B------:R-:W-:Y:S02]  /*108f0*/  IMAD.MOV R0, RZ, RZ, -R0 ;  /* 0x000000ffff007224 */ /* 0x000fe400078e0a00 */
[----:B------:R-:W-:-:S04]  /*10900*/  IMAD.HI.U32 R2, R2, R5, RZ ;  /* 0x0000000502027227 */ /* 0x000fc800078e00ff */
[----:B------:R-:W-:Y:S02]  /*10910*/  IMAD R0, R2, R0, R5 ;  /* 0x0000000002007224 */ /* 0x000fe400078e0205 */
[----:B------:R-:W-:-:S03]  /*10920*/  IMAD.IADD R3, R11, 0x1, R8 ;  /* 0x000000010b037824 */ /* 0x000fc600078e0208 */
        /* <DEDUP_REMOVED lines=9> */
[----:B------:R-:W-:Y:S01]  /*109c0*/  @!P1 LOP3.LUT R2, RZ, R6, RZ, 0x33, !PT ;  /* 0x00000006ff029212 */ /* 0x000fe200078e33ff */
[----:B------:R-:W-:-:S03]  /*109d0*/  IMAD.MOV R6, RZ, RZ, -R6 ;  /* 0x000000ffff067224 */ /* 0x000fc600078e0a06 */
[----:B------:R-:W-:Y:S01]  /*109e0*/  LOP3.LUT R17, RZ, R2, RZ, 0x33, !PT ;  /* 0x00000002ff117212 */ /* 0x000fe200078e33ff */
[----:B------:R-:W-:-:S03]  /*109f0*/  IMAD R18, R2, R6, R3 ;  /* 0x0000000602127224 */ /* 0x000fc600078e0203 */
[----:B------:R-:W-:Y:S01]  /*10a00*/  IADD3 R17, R4, R17, RZ ;  /* 0x0000001104117210 */ /* 0x000fe20007ffe0ff */
[----:B------:R-:W-:Y:S06]  /*10a10*/  BRA `(.L_x_2545) ;  /* 0x00000000001c7947 */ /* 0x000fec0003800000 */
.L_x_2537:
[----:B------:R-:W-:Y:S01]  /*10a20*/  UMOV UR4, URZ ;  /* 0x0000003f00047c82 */ /* 0x000fe20008000000 */
[----:B------:R-:W-:Y:S01]  /*10a30*/  UMOV UR5, URZ ;  /* 0x0000003f00057c82 */ /* 0x000fe20008000000 */
[----:B------:R-:W-:Y:S01]  /*10a40*/  ULDC UR6, c[0x0][0xc3c] ;  /* 0x00030f0000067ab9 */ /* 0x000fe20000000800 */
[----:B------:R-:W-:Y:S02]  /*10a50*/  IMAD.MOV.U32 R16, RZ, RZ, R5 ;  /* 0x000000ffff107224 */ /* 0x000fe400078e0005 */
[----:B------:R-:W-:Y:S02]  /*10a60*/  IMAD.U32 R17, RZ, RZ, UR4 ;  /* 0x00000004ff117e24 */ /* 0x000fe4000f8e00ff */
[----:B------:R-:W-:Y:S02]  /*10a70*/  IMAD.U32 R18, RZ, RZ, UR5 ;  /* 0x00000005ff127e24 */ /* 0x000fe4000f8e00ff */
[----:B------:R-:W-:-:S07]  /*10a80*/  IMAD.U32 R19, RZ, RZ, UR6 ;  /* 0x00000006ff137e24 */ /* 0x000fce000f8e00ff */
.L_x_2545:
[----:B------:R-:W1:Y:S01]  /*10a90*/  S2R R0, SR_TID.X ;  /* 0x0000000000007919 */ /* 0x000e620000002100 */
        /* <DEDUP_REMOVED lines=9> */
.L_x_2534:
[----:B------:R-:W-:Y:S02]  /*10b30*/  ULDC UR4, c[0x0][0xc3c] ;  /* 0x00030f0000047ab9 */ /* 0x000fe40000000800 */
[----:B-1----:R-:W-:-:S13]  /*10b40*/  ISETP.GE.AND P0, PT, R19, UR4, PT ;  /* 0x0000000413007c0c */ /* 0x002fda000bf06270 */
[----:B------:R-:W-:Y:S05]  /*10b50*/  @!P0 BRA `(.L_x_2546) ;  /* 0xffffffb400d88947 */ /* 0x000fea000383ffff */
[----:B------:R-:W-:Y:S05]  /*10b60*/  BSYNC B8 ;  /* 0x0000000000087941 */ /* 0x000fea0003800000 */
.L_x_2483:
[----:B-1----:R-:W3:Y:S01]  /*10b70*/  LDL.LU R0, [R1+0x18] ;  /* 0x0000180001007983 */ /* 0x002ee20000300800 */
[----:B------:R-:W-:Y:S01]  /*10b80*/  BSSY B0, `(.L_x_2547) ;  /* 0x000000b000007945 */ /* 0x000fe20003800000 */
[----:B------:R-:W1:Y:S01]  /*10b90*/  S2R R5, SR_CgaCtaId ;  /* 0x0000000000057919 */ /* 0x000e620000008800 */
[----:B---3--:R-:W-:-:S04]  /*10ba0*/  IADD3 R0, R0, 0x1, RZ ;  /* 0x0000000100007810 */ /* 0x008fc80007ffe0ff */
        /* <DEDUP_REMOVED lines=8> */
.L_x_2666:
[----:B------:R-:W-:Y:S05]  /*10c30*/  BSYNC B0 ;  /* 0x0000000000007941 */ /* 0x000fea0003800000 */
.L_x_2547:
[----:B------:R-:W-:-:S03]  /*10c40*/  UMOV UR4, 0xffffffff ;  /* 0xffffffff00047882 */ /* 0x000fc60000000000 */
[----:B------:R-:W-:Y:S05]  /*10c50*/  BRA.DIV UR4, `(.L_x_2549) ;  /* 0x0000003a04bc7947 */ /* 0x000fea000b800000 */
[----:B-1----:R-:W1:Y:S02]  /*10c60*/  S2R R0, SR_TID.X ;  /* 0x0000000000007919 */ /* 0x002e640000002100 */
[----:B-1----:R-:W-:-:S04]  /*10c70*/  SHF.R.U32.HI R0, RZ, 0x5, R0 ;  /* 0x00000005ff007819 */ /* 0x002fc80000011600 */
[----:B------:R-:W-:-:S05]  /*10c80*/  LOP3.LUT R0, R0, 0x3, RZ, 0xc0, !PT ;  /* 0x0000000300007812 */ /* 0x000fca00078ec0ff */
[----:B------:R1:W3:Y:S02]  /*10c90*/  SHFL.IDX PT, R14, R0, RZ, 0x1f ;  /* 0x00001fff000e7589 */ /* 0x0002e400000e0000 */
.L_x_2669:
[----:B---3--:R-:W-:Y:S01]  /*10ca0*/  ISETP.NE.AND P0, PT, R14, RZ, PT ;  /* 0x000000ff0e00720c */ /* 0x008fe20003f05270 */
[----:B------:R-:W-:-:S12]  /*10cb0*/  BSSY B0, `(.L_x_2550) ;  /* 0x0000024000007945 */ /* 0x000fd80003800000 */
[----:B------:R-:W-:Y:S05]  /*10cc0*/  @P0 BRA `(.L_x_2551) ;  /* 0x0000000000880947 */ /* 0x000fea0003800000 */
[----:B------:R-:W-:-:S03]  /*10cd0*/  UMOV UR4, 0xffffffff ;  /* 0xffffffff00047882 */ /* 0x000fc60000000000 */
[----:B------:R-:W-:Y:S05]  /*10ce0*/  BRA.DIV UR4, `(.L_x_2552) ;  /* 0x0000003a04cc7947 */ /* 0x000fea000b800000 */
[----:B------:R-:W-:-:S13]  /*10cf0*/  ELECT P6, URZ, PT ;  /* 0x00000000003f782f */ /* 0x000fda00038c0000 */
.L_x_2672:
[----:B------:R-:W-:Y:S05]  /*10d00*/  @!P6 BRA `(.L_x_2551) ;  /* 0x000000000078e947 */ /* 0x000fea0003800000 */
[----:B------:R-:W-:-:S06]  /*10d10*/  ULOP3.LUT UR4, UR60, 0x2, URZ, 0xfc, !UPT ;  /* 0x000000023c047892 */ /* 0x000fcc000f8efc3f */
[----:B-1----:R-:W-:-:S05]  /*10d20*/  IMAD.U32 R0, RZ, RZ, UR4 ;  /* 0x00000004ff007e24 */ /* 0x002fca000f8e00ff */
[----:B------:R-:W-:-:S13]  /*10d30*/  ISETP.NE.AND P0, PT, R0, 0x3, PT ;  /* 0x000000030000780c */ /* 0x000fda0003f05270 */
[----:B------:R-:W-:Y:S05]  /*10d40*/  @!P0 BRA `(.L_x_2553) ;  /* 0x0000000000048947 */ /* 0x000fea0003800000 */
[----:B------:R-:W-:Y:S01]  /*10d50*/  BPT.TRAP 0x1 ;  /* 0x000000040000795c */ /* 0x000fe20000300000 */
.L_x_2553:
[C---:B------:R-:W-:Y:S01]  /*10d60*/  IMAD R5, R27.reuse, 0x8, R4 ;  /* 0x000000081b057824 */ /* 0x040fe200078e0204 */
[----:B------:R-:W-:Y:S01]  /*10d70*/  SHF.L.U32 R0, R28, 0x1f, RZ ;  /* 0x0000001f1c007819 */ /* 0x000fe200000006ff */
[----:B------:R-:W-:-:S03]  /*10d80*/  VIADD R27, R27, 0x1 ;  /* 0x000000011b1b7836 */ /* 0x000fc60000000000 */
[----:B------:R-:W1:Y:S02]  /*10d90*/  SYNCS.PHASECHK.TRANS64.TRYWAIT P1, [R5+URZ+0x2a840], R0 ;  /* 0x02a84000050075a7 */ /* 0x000e64000802017f */
[----:B------:R-:W-:-:S04]  /*10da0*/  ISETP.NE.AND P2, PT, R27, 0x2, PT ;  /* 0x000000021b00780c */ /* 0x000fc80003f45270 */
[----:B------:R-:W-:Y:S01]  /*10db0*/  SEL R3, RZ, 0x1, P2 ;  /* 0x00000001ff037807 */ /* 0x000fe20001000000 */
[----:B-1----:R-:W-:Y:S08]  /*10dc0*/  @!P1 BRA `(.L_x_2554) ;  /* 0x0000003800b49947 */ /* 0x002ff00003800000 */
.L_x_2673:
[----:B------:R-:W-:Y:S02]  /*10dd0*/  SEL R27, R27, RZ, P2 ;  /* 0x000000ff1b1b7207 */ /* 0x000fe40001000000 */
[----:B------:R-:W-:Y:S01]  /*10de0*/  LOP3.LUT R2, R28, R3, RZ, 0x3c, !PT ;  /* 0x000000031c027212 */ /* 0x000fe200078e3cff */
[----:B------:R-:W-:Y:S06]  /*10df0*/  @!P0 BRA `(.L_x_2555) ;  /* 0x0000000000048947 */ /* 0x000fec0003800000 */
[----:B------:R-:W-:Y:S01]  /*10e00*/  BPT.TRAP 0x1 ;  /* 0x000000040000795c */ /* 0x000fe20000300000 */
.L_x_2555:
[----:B------:R-:W-:Y:S02]  /*10e10*/  LEA R27, R27, R4, 0x3 ;  /* 0x000000041b1b7211 */ /* 0x000fe400078e18ff */
[----:B------:R-:W-:-:S04]  /*10e20*/  SHF.L.U32 R2, R2, 0x1f, RZ ;  /* 0x0000001f02027819 */ /* 0x000fc800000006ff */
[----:B------:R-:W3:Y:S02]  /*10e30*/  SYNCS.PHASECHK.TRANS64.TRYWAIT P1, [R27+URZ+0x2a840], R2 ;  /* 0x02a840021b0075a7 */ /* 0x000ee4000802017f */
[----:B---3--:R-:W-:Y:S05]  /*10e40*/  @!P1 BRA `(.L_x_2556) ;  /* 0x0000003800a89947 */ /* 0x008fea0003800000 */
.L_x_2674:
[----:B------:R-:W-:Y:S05]  /*10e50*/  @!P0 BRA `(.L_x_2557) ;  /* 0x0000000000048947 */ /* 0x000fea0003800000 */
[----:B------:R-:W-:Y:S01]  /*10e60*/  BPT.TRAP 0x1 ;  /* 0x000000040000795c */ /* 0x000fe20000300000 */
.L_x_2557:
[----:B------:R-:W4:Y:S02]  /*10e70*/  SYNCS.PHASECHK.TRANS64.TRYWAIT P1, [R5+URZ+0x2a860], R0 ;  /* 0x02a86000050075a7 */ /* 0x000f24000802017f */
[----:B----4-:R-:W-:Y:S05]  /*10e80*/  @!P1 BRA `(.L_x_2558) ;  /* 0x0000003800ac9947 */ /* 0x010fea0003800000 */
.L_x_2675:
[----:B------:R-:W-:Y:S05]  /*10e90*/  @!P0 BRA `(.L_x_2559) ;  /* 0x0000000000048947 */ /* 0x000fea0003800000 */
[----:B------:R-:W-:Y:S01]  /*10ea0*/  BPT.TRAP 0x1 ;  /* 0x000000040000795c */ /* 0x000fe20000300000 */
.L_x_2559:
[----:B------:R0:W0:Y:S02]  /*10eb0*/  SYNCS.PHASECHK.TRANS64.TRYWAIT P0, [R27+URZ+0x2a860], R2 ;  /* 0x02a860021b0075a7 */ /* 0x000024000800017f */
[----:B0-----:R-:W-:Y:S05]  /*10ec0*/  @!P0 NANOSLEEP.SYNCS 0x989680 ;  /* 0x009896800000895d */ /* 0x001fea0003900000 */
[----:B------:R-:W0:Y:S02]  /*10ed0*/  @!P0 SYNCS.PHASECHK.TRANS64 P0, [R27+URZ+0x2a860], R2 ;  /* 0x02a860021b0085a7 */ /* 0x000e24000800007f */
[----:B0-----:R-:W-:Y:S05]  /*10ee0*/  @!P0 BRA `(.L_x_2559) ;  /* 0xfffffffc00f08947 */ /* 0x001fea000383ffff */
.L_x_2551:
[----:B------:R-:W-:Y:S05]  /*10ef0*/  BSYNC B0 ;  /* 0x0000000000007941 */ /* 0x000fea0003800000 */
.L_x_2550:
[----:B------:R-:W-:Y:S05]  /*10f00*/  EXIT ;  /* 0x000000000000794d */ /* 0x000fea0003800000 */
.L_x_2419:
[----:B0-----:R-:W-:-:S04]  /*10f10*/  IMAD.U32 R3, RZ, RZ, UR40 ;  /* 0x00000028ff037e24 */ /* 0x001fc8000f8e00ff */
[----:B------:R0:W1:Y:S03]  /*10f20*/  SYNCS.PHASECHK.TRANS64.TRYWAIT P1, [R3+URZ+0x2a800], R0 ;  /* 0x02a80000030075a7 */ /* 0x000066000802017f */
[----:B-1----:R-:W-:Y:S05]  /*10f30*/  @!P1 NANOSLEEP.SYNCS 0x989680 ;  /* 0x009896800000995d */ /* 0x002fea0003900000 */
[----:B------:R-:W1:Y:S02]  /*10f40*/  @!P1 SYNCS.PHASECHK.TRANS64 P1, [R3+URZ+0x2a800], R0 ;  /* 0x02a80000030095a7 */ /* 0x000e64000802007f */
[----:B-1----:R-:W-:Y:S05]  /*10f50*/  @!P1 BRA `(.L_x_2419) ;  /* 0xfffffffc00ec9947 */ /* 0x002fea000383ffff */
[----:B------:R-:W-:Y:S05]  /*10f60*/  BRA `(.L_x_2560) ;  /* 0xffffff0400bc7947 */ /* 0x000fea000383ffff */
.L_x_2423:
[----:B-1----:R1:W2:Y:S02]  /*10f70*/  SYNCS.PHASECHK.TRANS64.TRYWAIT P1, [R0+URZ+0x2a830], R3 ;  /* 0x02a83003000075a7 */ /* 0x0022a4000802017f */
[----:B--2---:R-:W-:Y:S05]  /*10f80*/  @!P1 NANOSLEEP.SYNCS 0x989680 ;  /* 0x009896800000995d */ /* 0x004fea0003900000 */
[----:B------:R-:W2:Y:S02]  /*10f90*/  @!P1 SYNCS.PHASECHK.TRANS64 P1, [R0+URZ+0x2a830], R3 ;  /* 0x02a83003000095a7 */ /* 0x000ea4000802007f */
[----:B--2---:R-:W-:Y:S05]  /*10fa0*/  @!P1 BRA `(.L_x_2423) ;  /* 0xfffffffc00f09947 */ /* 0x004fea000383ffff */
[----:B------:R-:W-:Y:S05]  /*10fb0*/  BRA `(.L_x_2422) ;  /* 0xffffff0400d87947 */ /* 0x000fea000383ffff */
.L_x_2429:
[----:B-1----:R-:W-:-:S04]  /*10fc0*/  IMAD.U32 R10, RZ, RZ, UR7 ;  /* 0x00000007ff0a7e24 */ /* 0x002fc8000f8e00ff */
[----:B------:R1:W2:Y:S03]  /*10fd0*/  SYNCS.PHASECHK.TRANS64.TRYWAIT P1, [R10+URZ+0x2a830], R9 ;  /* 0x02a830090a0075a7 */ /* 0x0002a6000802017f */
[----:B--2---:R-:W-:Y:S05]  /*10fe0*/  @!P1 NANOSLEEP.SYNCS 0x989680 ;  /* 0x009896800000995d */ /* 0x004fea0003900000 */
[----:B------:R-:W2:Y:S02]  /*10ff0*/  @!P1 SYNCS.PHASECHK.TRANS64 P1, [R10+URZ+0x2a830], R9 ;  /* 0x02a830090a0095a7 */ /* 0x000ea4000802007f */
[----:B--2---:R-:W-:Y:S05]  /*11000*/  @!P1 BRA `(.L_x_2429) ;  /* 0xfffffffc00ec9947 */ /* 0x004fea000383ffff */
[----:B------:R-:W-:Y:S05]  /*11010*/  BRA `(.L_x_2428) ;  /* 0xffffff2c00507947 */ /* 0x000fea000383ffff */
.L_x_2433:
[----:B01----:R-:W-:-:S04]  /*11020*/  IMAD.U32 R9, RZ, RZ, UR10 ;  /* 0x0000000aff097e24 */ /* 0x003fc8000f8e00ff */
[----:B------:R0:W1:Y:S03]  /*11030*/  SYNCS.PHASECHK.TRANS64.TRYWAIT P1, [R9+URZ+0x2a850], R0 ;  /* 0x02a85000090075a7 */ /* 0x000066000802017f */
[----:B-1----:R-:W-:Y:S05]  /*11040*/  @!P1 NANOSLEEP.SYNCS 0x989680 ;  /* 0x009896800000995d */ /* 0x002fea0003900000 */
[----:B------:R-:W1:Y:S02]  /*11050*/  @!P1 SYNCS.PHASECHK.TRANS64 P1, [R9+URZ+0x2a850], R0 ;  /* 0x02a85000090095a7 */ /* 0x000e64000802007f */
[----:B-1----:R-:W-:Y:S05]  /*11060*/  @!P1 BRA `(.L_x_2433) ;  /* 0xfffffffc00ec9947 */ /* 0x002fea000383ffff */
[----:B------:R-:W-:Y:S05]  /*11070*/  BRA `(.L_x_2432) ;  /* 0xffffff3400987947 */ /* 0x000fea000383ffff */
.L_x_2441:
[----:B-1----:R-:W-:-:S04]  /*11080*/  IMAD.U32 R10, RZ, RZ, UR7 ;  /* 0x00000007ff0a7e24 */ /* 0x002fc8000f8e00ff */
[----:B------:R1:W2:Y:S03]  /*11090*/  SYNCS.PHASECHK.TRANS64.TRYWAIT P1, [R10+URZ+0x2a830], R9 ;  /* 0x02a830090a0075a7 */ /* 0x0002a6000802017f */
[----:B--2---:R-:W-:Y:S05]  /*110a0*/  @!P1 NANOSLEEP.SYNCS 0x989680 ;  /* 0x009896800000995d */ /* 0x004fea0003900000 */
[----:B------:R-:W2:Y:S02]  /*110b0*/  @!P1 SYNCS.PHASECHK.TRANS64 P1, [R10+URZ+0x2a830], R9 ;  /* 0x02a830090a0095a7 */ /* 0x000ea4000802007f */
[----:B--2---:R-:W-:Y:S05]  /*110c0*/  @!P1 BRA `(.L_x_2441) ;  /* 0xfffffffc00ec9947 */ /* 0x004fea000383ffff */
[----:B------:R-:W-:Y:S05]  /*110d0*/  BRA `(.L_x_2440) ;  /* 0xffffff5400a87947 */ /* 0x000fea000383ffff */
.L_x_2445:
[----:B01----:R-:W-:-:S04]  /*110e0*/  MOV R9, UR7 ;  /* 0x0000000700097c02 */ /* 0x003fc80008000f00 */
[----:B------:R0:W1:Y:S03]  /*110f0*/  SYNCS.PHASECHK.TRANS64.TRYWAIT P1, [R9+URZ+0x2a850], R0 ;  /* 0x02a85000090075a7 */ /* 0x000066000802017f */
[----:B-1----:R-:W-:Y:S05]  /*11100*/  @!P1 NANOSLEEP.SYNCS 0x989680 ;  /* 0x009896800000995d */ /* 0x002fea0003900000 */
[----:B------:R-:W1:Y:S02]  /*11110*/  @!P1 SYNCS.PHASECHK.TRANS64 P1, [R9+URZ+0x2a850], R0 ;  /* 0x02a85000090095a7 */ /* 0x000e64000802007f */
[----:B-1----:R-:W-:Y:S05]  /*11120*/  @!P1 BRA `(.L_x_2445) ;  /* 0xfffffffc00ec9947 */ /* 0x002fea000383ffff */
[----:B------:R-:W-:Y:S05]  /*11130*/  BRA `(.L_x_2444) ;  /* 0xffffff5c00f07947 */ /* 0x000fea000383ffff */
.L_x_2452:
[----:B-1----:R-:W-:-:S04]  /*11140*/  IMAD.U32 R3, RZ, RZ, UR5 ;  /* 0x00000005ff037e24 */ /* 0x002fc8000f8e00ff */
[----:B------:R1:W2:Y:S03]  /*11150*/  SYNCS.PHASECHK.TRANS64.TRYWAIT P1, [R3+URZ+0x2a850], R0 ;  /* 0x02a85000030075a7 */ /* 0x0002a6000802017f */
[----:B--2---:R-:W-:Y:S05]  /*11160*/  @!P1 NANOSLEEP.SYNCS 0x989680 ;  /* 0x009896800000995d */ /* 0x004fea0003900000 */
[----:B------:R-:W2:Y:S02]  /*11170*/  @!P1 SYNCS.PHASECHK.TRANS64 P1, [R3+URZ+0x2a850], R0 ;  /* 0x02a85000030095a7 */ /* 0x000ea4000802007f */
[----:B--2---:R-:W-:Y:S05]  /*11180*/  @!P1 BRA `(.L_x_2452) ;  /* 0xfffffffc00ec9947 */ /* 0x004fea000383ffff */
[----:B------:R-:W-:Y:S05]  /*11190*/  BRA `(.L_x_2451) ;  /* 0xffffff7c00047947 */ /* 0x000fea000383ffff */
.L_x_2495:
[----:B------:R-:W-:Y:S01]  /*111a0*/  SHF.R.U32.HI R9, RZ, 0x5, R21 ;  /* 0x00000005ff097819 */ /* 0x000fe20000011615 */
[----:B------:R-:W-:Y:S01]  /*111b0*/  BSSY B0, `(.L_x_2561) ;  /* 0x0000009000007945 */ /* 0x000fe20003800000 */
[----:B------:R-:W-:Y:S01]  /*111c0*/  IMAD.MOV.U32 R12, RZ, RZ, RZ ;  /* 0x000000ffff0c7224 */ /* 0x000fe200078e00ff */
[----:B------:R-:W-:Y:S01]  /*111d0*/  MOV R15, 0xffffffff ;  /* 0xffffffff000f7802 */ /* 0x000fe20000000f00 */
[----:B------:R-:W-:Y:S01]  /*111e0*/  IMAD.MOV.U32 R11, RZ, RZ, 0x1f ;  /* 0x0000001fff0b7424 */ /* 0x000fe200078e00ff */
[----:B------:R-:W-:-:S05]  /*111f0*/  LOP3.LUT R9, R9, 0x3, RZ, 0xc0, !PT ;  /* 0x0000000309097812 */ /* 0x000fca00078ec0ff */
[----:B------:R-:W-:-:S07]  /*11200*/  IMAD.MOV.U32 R13, RZ, RZ, R9 ;  /* 0x000000ffff0d7224 */ /* 0x000fce00078e0009 */
[----:B-----5:R-:W-:Y:S05]  /*11210*/  WARPSYNC.COLLECTIVE R15, `(.L_x_2562) ;  /* 0x000000000f087348 */ /* 0x020fea0003c00000 */
[----:B------:R0:W1:Y:S02]  /*11220*/  SHFL.IDX P6, R14, R13, R12, R11 ;  /* 0x0000000c0d0e7389 */ /* 0x00006400000c000b */
[----:B01---5:R-:W-:Y:S01]  /*11230*/  ENDCOLLECTIVE ;  /* 0x000000000000791b */ /* 0x023fe20003800000 */
.L_x_2562:
[----:B------:R-:W-:Y:S05]  /*11240*/  BSYNC B0 ;  /* 0x0000000000007941 */ /* 0x000fea0003800000 */
.L_x_2561:
[----:B------:R-:W-:Y:S05]  /*11250*/  BRA `(.L_x_2563) ;  /* 0xffffffbc00b87947 */ /* 0x000fea000383ffff */
.L_x_2498:
[----:B0-----:R0:W1:Y:S02]  /*11260*/  SYNCS.PHASECHK.TRANS64.TRYWAIT P0, [R7+URZ+0x2a840], R2 ;  /* 0x02a84002070075a7 */ /* 0x001064000800017f */
[----:B-1----:R-:W-:Y:S05]  /*11270*/  @!P0 NANOSLEEP.SYNCS 0x989680 ;  /* 0x009896800000895d */ /* 0x002fea0003900000 */
[----:B------:R-:W1:Y:S02]  /*11280*/  @!P0 SYNCS.PHASECHK.TRANS64 P0, [R7+URZ+0x2a840], R2 ;  /* 0x02a84002070085a7 */ /* 0x000e64000800007f */
[----:B-1----:R-:W-:Y:S05]  /*11290*/  @!P0 BRA `(.L_x_2498) ;  /* 0xfffffffc00f08947 */ /* 0x002fea000383ffff */
[----:B------:R-:W-:Y:S05]  /*112a0*/  BRA `(.L_x_2564) ;  /* 0xffffffc0002c7947 */ /* 0x000fea000383ffff */
.L_x_2499:
        /* <DEDUP_REMOVED lines=8> */
.L_x_2566:
[----:B------:R-:W-:Y:S05]  /*11330*/  BSYNC B0 ;  /* 0x0000000000007941 */ /* 0x000fea0003800000 */
.L_x_2565:
[----:B------:R-:W-:Y:S01]  /*11340*/  IMAD.MOV.U32 R13, RZ, RZ, R4 ;  /* 0x000000ffff0d7224 */ /* 0x000fe200078e0004 */
[----:B------:R-:W-:Y:S01]  /*11350*/  MOV R2, R14 ;  /* 0x0000000e00027202 */ /* 0x000fe20000000f00 */
[----:B------:R-:W-:Y:S02]  /*11360*/  IMAD.MOV.U32 R12, RZ, RZ, RZ ;  /* 0x000000ffff0c7224 */ /* 0x000fe400078e00ff */
[----:B------:R-:W-:Y:S02]  /*11370*/  IMAD.MOV.U32 R11, RZ, RZ, 0x181f ;  /* 0x0000181fff0b7424 */ /* 0x000fe400078e00ff */
[----:B------:R-:W-:Y:S02]  /*11380*/  IMAD.MOV.U32 R15, RZ, RZ, -0x1 ;  /* 0xffffffffff0f7424 */ /* 0x000fe400078e00ff */
[----:B------:R-:W-:-:S07]  /*11390*/  @P0 IMAD R8, R5, 0x2, R22 ;  /* 0x0000000205080824 */ /* 0x000fce00078e0216 */
[----:B------:R-:W-:Y:S05]  /*113a0*/  WARPSYNC.COLLECTIVE R15, `(.L_x_2567) ;  /* 0x000000000f087348 */ /* 0x000fea0003c00000 */
[----:B------:R0:W1:Y:S02]  /*113b0*/  SHFL.IDX P6, R14, R13, R12, R11 ;  /* 0x0000000c0d0e7389 */ /* 0x00006400000c000b */
[----:B01----:R-:W-:Y:S01]  /*113c0*/  ENDCOLLECTIVE ;  /* 0x000000000000791b */ /* 0x003fe20003800000 */
.L_x_2567:
[----:B------:R-:W-:Y:S02]  /*113d0*/  IMAD.MOV.U32 R13, RZ, RZ, R0 ;  /* 0x000000ffff0d7224 */ /* 0x000fe400078e0000 */
[----:B------:R-:W-:Y:S01]  /*113e0*/  IMAD.MOV.U32 R12, RZ, RZ, 0x1 ;  /* 0x00000001ff0c7424 */ /* 0x000fe200078e00ff */
[----:B------:R-:W-:-:S07]  /*113f0*/  MOV R3, R14 ;  /* 0x0000000e00037202 */ /* 0x000fce0000000f00 */
[----:B------:R-:W-:Y:S05]  /*11400*/  WARPSYNC.COLLECTIVE R15, `(.L_x_2568) ;  /* 0x000000000f087348 */ /* 0x000fea0003c00000 */
[----:B------:R0:W1:Y:S02]  /*11410*/  SHFL.IDX P6, R14, R13, R12, R11 ;  /* 0x0000000c0d0e7389 */ /* 0x00006400000c000b */
[----:B01----:R-:W-:Y:S01]  /*11420*/  ENDCOLLECTIVE ;  /* 0x000000000000791b */ /* 0x003fe20003800000 */
.L_x_2568:
        /* <DEDUP_REMOVED lines=13> */
[----:B0-----:R-:W-:Y:S01]  /*11500*/  MOV R2, R14 ;  /* 0x0000000e00027202 */ /* 0x001fe20000000f00 */
[----:B------:R-:W-:-:S07]  /*11510*/  @P1 IMAD R8, R5, 0x2, R22 ;  /* 0x0000000205081824 */ /* 0x000fce00078e0216 */
[----:B------:R-:W-:Y:S05]  /*11520*/  WARPSYNC.COLLECTIVE R15, `(.L_x_2569) ;  /* 0x000000000f087348 */ /* 0x000fea0003c00000 */
[----:B------:R0:W1:Y:S02]  /*11530*/  SHFL.IDX P6, R14, R13, R12, R11 ;  /* 0x0000000c0d0e7389 */ /* 0x00006400000c000b */
[----:B01----:R-:W-:Y:S01]  /*11540*/  ENDCOLLECTIVE ;  /* 0x000000000000791b */ /* 0x003fe20003800000 */
.L_x_2569:
[----:B------:R-:W-:Y:S01]  /*11550*/  MOV R13, R0 ;  /* 0x00000000000d7202 */ /* 0x000fe20000000f00 */
[----:B------:R-:W-:Y:S02]  /*11560*/  IMAD.MOV.U32 R12, RZ, RZ, 0x2 ;  /* 0x00000002ff0c7424 */ /* 0x000fe400078e00ff */
[----:B------:R-:W-:-:S07]  /*11570*/  IMAD.MOV.U32 R3, RZ, RZ, R14 ;  /* 0x000000ffff037224 */ /* 0x000fce00078e000e */
[----:B------:R-:W-:Y:S05]  /*11580*/  WARPSYNC.COLLECTIVE R15, `(.L_x_2570) ;  /* 0x000000000f087348 */ /* 0x000fea0003c00000 */
[----:B------:R0:W1:Y:S02]  /*11590*/  SHFL.IDX P6, R14, R13, R12, R11 ;  /* 0x0000000c0d0e7389 */ /* 0x00006400000c000b */
[----:B01----:R-:W-:Y:S01]  /*115a0*/  ENDCOLLECTIVE ;  /* 0x000000000000791b */ /* 0x003fe20003800000 */
.L_x_2570:
        /* <DEDUP_REMOVED lines=17> */
.L_x_2571:
[----:B------:R-:W-:Y:S02]  /*116c0*/  @P1 IMAD R8, R5, 0x2, R22 ;  /* 0x0000000205081824 */ /* 0x000fe400078e0216 */
[----:B------:R-:W-:Y:S02]  /*116d0*/  IMAD.MOV.U32 R13, RZ, RZ, R0 ;  /* 0x000000ffff0d7224 */ /* 0x000fe400078e0000 */
[----:B------:R-:W-:Y:S02]  /*116e0*/  IMAD.MOV.U32 R12, RZ, RZ, 0x3 ;  /* 0x00000003ff0c7424 */ /* 0x000fe400078e00ff */
[----:B------:R-:W-:-:S07]  /*116f0*/  IMAD.MOV.U32 R3, RZ, RZ, R14 ;  /* 0x000000ffff037224 */ /* 0x000fce00078e000e */
[----:B------:R-:W-:Y:S05]  /*11700*/  WARPSYNC.COLLECTIVE R15, `(.L_x_2572) ;  /* 0x000000000f087348 */ /* 0x000fea0003c00000 */
[----:B------:R0:W1:Y:S02]  /*11710*/  SHFL.IDX P6, R14, R13, R12, R11 ;  /* 0x0000000c0d0e7389 */ /* 0x00006400000c000b */
[----:B01----:R-:W-:Y:S01]  /*11720*/  ENDCOLLECTIVE ;  /* 0x000000000000791b */ /* 0x003fe20003800000 */
.L_x_2572:
[----:B------:R-:W-:-:S04]  /*11730*/  @P1 LEA R3, P0, R9, R3, 0x1 ;  /* 0x0000000309031211 */ /* 0x000fc800078008ff */
[----:B------:R-:W-:-:S04]  /*11740*/  @P1 IADD3.X R2, RZ, R2, RZ, P0, !PT ;  /* 0x00000002ff021210 */ /* 0x000fc800007fe4ff */
        /* <DEDUP_REMOVED lines=15> */
.L_x_2573:
[----:B------:R-:W-:Y:S02]  /*11840*/  @P1 IMAD R8, R5, 0x2, R22 ;  /* 0x0000000205081824 */ /* 0x000fe400078e0216 */
[----:B------:R-:W-:Y:S01]  /*11850*/  IMAD.MOV.U32 R13, RZ, RZ, R0 ;  /* 0x000000ffff0d7224 */ /* 0x000fe200078e0000 */
[----:B------:R-:W-:Y:S01]  /*11860*/  MOV R12, 0x4 ;  /* 0x00000004000c7802 */ /* 0x000fe20000000f00 */
[----:B------:R-:W-:-:S07]  /*11870*/  IMAD.MOV.U32 R3, RZ, RZ, R14 ;  /* 0x000000ffff037224 */ /* 0x000fce00078e000e */
[----:B------:R-:W-:Y:S05]  /*11880*/  WARPSYNC.COLLECTIVE R15, `(.L_x_2574) ;  /* 0x000000000f087348 */ /* 0x000fea0003c00000 */
[----:B------:R0:W1:Y:S02]  /*11890*/  SHFL.IDX P6, R14, R13, R12, R11 ;  /* 0x0000000c0d0e7389 */ /* 0x00006400000c000b */
[----:B01----:R-:W-:Y:S01]  /*118a0*/  ENDCOLLECTIVE ;  /* 0x000000000000791b */ /* 0x003fe20003800000 */
.L_x_2574:
        /* <DEDUP_REMOVED lines=17> */
.L_x_2575:
[----:B------:R-:W-:Y:S01]  /*119c0*/  @P1 LEA R8, R5, R22, 0x1 ;  /* 0x0000001605081211 */ /* 0x000fe200078e08ff */
[----:B------:R-:W-:Y:S02]  /*119d0*/  IMAD.MOV.U32 R13, RZ, RZ, R0 ;  /* 0x000000ffff0d7224 */ /* 0x000fe400078e0000 */
[----:B------:R-:W-:Y:S02]  /*119e0*/  IMAD.MOV.U32 R12, RZ, RZ, 0x5 ;  /* 0x00000005ff0c7424 */ /* 0x000fe400078e00ff */
[----:B------:R-:W-:-:S07]  /*119f0*/  IMAD.MOV.U32 R3, RZ, RZ, R14 ;  /* 0x000000ffff037224 */ /* 0x000fce00078e000e */
[----:B------:R-:W-:Y:S05]  /*11a00*/  WARPSYNC.COLLECTIVE R15, `(.L_x_2576) ;  /* 0x000000000f087348 */ /* 0x000fea0003c00000 */
[----:B------:R0:W1:Y:S02]  /*11a10*/  SHFL.IDX P6, R14, R13, R12, R11 ;  /* 0x0000000c0d0e7389 */ /* 0x00006400000c000b */
[----:B01----:R-:W-:Y:S01]  /*11a20*/  ENDCOLLECTIVE ;  /* 0x000000000000791b */ /* 0x003fe20003800000 */
.L_x_2576:
        /* <DEDUP_REMOVED lines=10> */
.L_x_2577:
        /* <DEDUP_REMOVED lines=8> */
.L_x_2504:
[----:B------:R-:W-:Y:S01]  /*11b50*/  IMAD.MOV.U32 R13, RZ, RZ, R4 ;  /* 0x000000ffff0d7224 */ /* 0x000fe200078e0004 */
[----:B------:R-:W-:Y:S01]  /*11b60*/  MOV R15, 0xffffffff ;  /* 0xffffffff000f7802 */ /* 0x000fe20000000f00 */
[----:B------:R-:W-:Y:S02]  /*11b70*/  IMAD.MOV.U32 R12, RZ, RZ, RZ ;  /* 0x000000ffff0c7224 */ /* 0x000fe400078e00ff */
[----:B------:R-:W-:Y:S02]  /*11b80*/  IMAD.MOV.U32 R11, RZ, RZ, 0x181f ;  /* 0x0000181fff0b7424 */ /* 0x000fe400078e00ff */
[----:B-----5:R-:W-:Y:S02]  /*11b90*/  IMAD R5, R10, R6, RZ ;  /* 0x000000060a057224 */ /* 0x020fe400078e02ff */
[----:B------:R-:W-:-:S07]  /*11ba0*/  IMAD R17, R17, 0x80, R9 ;  /* 0x0000008011117824 */ /* 0x000fce00078e0209 */
[----:B------:R-:W-:Y:S05]  /*11bb0*/  WARPSYNC.COLLECTIVE R15, `(.L_x_2579) ;  /* 0x000000000f087348 */ /* 0x000fea0003c00000 */
[----:B------:R0:W1:Y:S02]  /*11bc0*/  SHFL.IDX P6, R14, R13, R12, R11 ;  /* 0x0000000c0d0e7389 */ /* 0x00006400000c000b */
[----:B01----:R-:W-:Y:S01]  /*11bd0*/  ENDCOLLECTIVE ;  /* 0x000000000000791b */ /* 0x003fe20003800000 */
.L_x_2579:
[C---:B------:R-:W-:Y:S01]  /*11be0*/  VIADD R6, R17.reuse, 0x10 ;  /* 0x0000001011067836 */ /* 0x040fe20000000000 */
[----:B------:R-:W-:Y:S01]  /*11bf0*/  ISETP.GE.AND P2, PT, R17, R5, PT ;  /* 0x000000051100720c */ /* 0x000fe20003f46270 */
[----:B------:R-:W-:Y:S02]  /*11c00*/  IMAD.MOV.U32 R13, RZ, RZ, R0 ;  /* 0x000000ffff0d7224 */ /* 0x000fe400078e0000 */
[----:B------:R-:W-:-:S10]  /*11c10*/  IMAD.MOV.U32 R2, RZ, RZ, R14 ;  /* 0x000000ffff027224 */ /* 0x000fd400078e000e */
[----:B------:R-:W-:Y:S05]  /*11c20*/  WARPSYNC.COLLECTIVE R15, `(.L_x_2580) ;  /* 0x000000000f087348 */ /* 0x000fea0003c00000 */
[----:B------:R0:W1:Y:S02]  /*11c30*/  SHFL.IDX P6, R14, R13, R12, R11 ;  /* 0x0000000c0d0e7389 */ /* 0x00006400000c000b */
[----:B01----:R-:W-:Y:S01]  /*11c40*/  ENDCOLLECTIVE ;  /* 0x000000000000791b */ /* 0x003fe20003800000 */
.L_x_2580:
[----:B------:R-:W-:Y:S01]  /*11c50*/  IMAD.MOV.U32 R13, RZ, RZ, R4 ;  /* 0x000000ffff0d7224 */ /* 0x000fe200078e0004 */
[----:B------:R-:W-:Y:S02]  /*11c60*/  MOV R12, 0x1 ;  /* 0x00000001000c7802 */ /* 0x000fe40000000f00 */
[----:B------:R-:W-:-:S04]  /*11c70*/  @!P2 LEA R14, P4, R8, R14, 0x1 ;  /* 0x0000000e080ea211 */ /* 0x000fc800078808ff */
[----:B------:R-:W-:Y:S01]  /*11c80*/  @!P2 IADD3.X R3, RZ, R2, RZ, P4, !PT ;  /* 0x00000002ff03a210 */ /* 0x000fe200027fe4ff */
[----:B------:R-:W-:-:S08]  /*11c90*/  @!P2 IMAD.MOV.U32 R2, RZ, RZ, R14 ;  /* 0x000000ffff02a224 */ /* 0x000fd000078e000e */
[----:B------:R-:W-:Y:S05]  /*11ca0*/  WARPSYNC.COLLECTIVE R15, `(.L_x_2581) ;  /* 0x000000000f087348 */ /* 0x000fea0003c00000 */
[----:B------:R0:W1:Y:S02]  /*11cb0*/  SHFL.IDX P6, R14, R13, R12, R11 ;  /* 0x0000000c0d0e7389 */ /* 0x00006400000c000b */
[----:B01----:R-:W-:Y:S01]  /*11cc0*/  ENDCOLLECTIVE ;  /* 0x000000000000791b */ /* 0x003fe20003800000 */
.L_x_2581:
[----:B------:R-:W-:Y:S01]  /*11cd0*/  @!PT LDS RZ, [RZ] ;  /* 0x00000000fffff984 */ /* 0x000fe20000000800 */
[----:B------:R-:W-:Y:S01]  /*11ce0*/  @!PT LDS RZ, [RZ] ;  /* 0x00000000fffff984 */ /* 0x000fe20000000800 */
[----:B------:R-:W-:Y:S01]  /*11cf0*/  @!PT LDS RZ, [RZ] ;  /* 0x00000000fffff984 */ /* 0x000fe20000000800 */
[----:B------:R-:W-:Y:S04]  /*11d00*/  @!P2 LDGSTS.E.BYPASS.LTC128B.128 [R34+0xc400], desc[UR36][R2.64], !P3 ;  /* 0x0c4000000222afae */ /* 0x000fe8000d901d64 */
[----:B------:R-:W-:Y:S04]  /*11d10*/  @!P2 LDGSTS.E.BYPASS.LTC128B.128 [R34+0x10400], desc[UR36][R2.64+0x80], !P0 ;  /* 0x104000800222afae */ /* 0x000fe8000c101d64 */
[----:B------:R0:W-:Y:S01]  /*11d20*/  @!P2 LDGSTS.E.BYPASS.LTC128B.128 [R34+0x14400], desc[UR36][R2.64+0x100], !P1 ;  /* 0x144001000222afae */ /* 0x0001e2000c901d64 */
[----:B------:R-:W-:Y:S01]  /*11d30*/  ISETP.GE.AND P2, PT, R6, R5, PT ;  /* 0x000000050600720c */ /* 0x000fe20003f46270 */
[----:B------:R-:W-:-:S02]  /*11d40*/  IMAD.MOV.U32 R13, RZ, RZ, R0 ;  /* 0x000000ffff0d7224 */ /* 0x000fc400078e0000 */
[----:B------:R-:W-:Y:S02]  /*11d50*/  VIADD R6, R17, 0x20 ;  /* 0x0000002011067836 */ /* 0x000fe40000000000 */
[----:B0-----:R-:W-:-:S08]  /*11d60*/  IMAD.MOV.U32 R2, RZ, RZ, R14 ;  /* 0x000000ffff027224 */ /* 0x001fd000078e000e */
[----:B------:R-:W-:Y:S05]  /*11d70*/  WARPSYNC.COLLECTIVE R15, `(.L_x_2582) ;  /* 0x000000000f087348 */ /* 0x000fea0003c00000 */
[----:B------:R0:W1:Y:S02]  /*11d80*/  SHFL.IDX P6, R14, R13, R12, R11 ;  /* 0x0000000c0d0e7389 */ /* 0x00006400000c000b */
[----:B01----:R-:W-:Y:S01]  /*11d90*/  ENDCOLLECTIVE ;  /* 0x000000000000791b */ /* 0x003fe20003800000 */
.L_x_2582:
[----:B------:R-:W-:Y:S01]  /*11da0*/  IMAD.MOV.U32 R13, RZ, RZ, R4 ;  /* 0x000000ffff0d7224 */ /* 0x000fe200078e0004 */
[----:B------:R-:W-:Y:S02]  /*11db0*/  MOV R12, 0x2 ;  /* 0x00000002000c7802 */ /* 0x000fe40000000f00 */
[----:B------:R-:W-:-:S05]  /*11dc0*/  @!P2 LEA R14, P4, R8, R14, 0x1 ;  /* 0x0000000e080ea211 */ /* 0x000fca00078808ff */
[----:B------:R-:W-:Y:S01]  /*11dd0*/  @!P2 IMAD.X R7, RZ, RZ, R2, P4 ;  /* 0x000000ffff07a224 */ /* 0x000fe200020e0602 */
[----:B------:R-:W-:-:S07]  /*11de0*/  @!P2 MOV R2, R14 ;  /* 0x0000000e0002a202 */ /* 0x000fce0000000f00 */
[----:B------:R-:W-:Y:S05]  /*11df0*/  WARPSYNC.COLLECTIVE R15, `(.L_x_2583) ;  /* 0x000000000f087348 */ /* 0x000fea0003c00000 */
[----:B------:R0:W1:Y:S02]  /*11e00*/  SHFL.IDX P6, R14, R13, R12, R11 ;  /* 0x0000000c0d0e7389 */ /* 0x00006400000c000b */
[----:B01----:R-:W-:Y:S01]  /*11e10*/  ENDCOLLECTIVE ;  /* 0x000000000000791b */ /* 0x003fe20003800000 */
.L_x_2583:
[----:B------:R-:W-:-:S05]  /*11e20*/  @!P2 IMAD.MOV.U32 R3, RZ, RZ, R7 ;  /* 0x000000ffff03a224 */ /* 0x000fca00078e0007 */
[----:B------:R-:W-:Y:S01]  /*11e30*/  @!PT LDS RZ, [RZ] ;  /* 0x00000000fffff984 */ /* 0x000fe20000000800 */
[----:B------:R-:W-:Y:S01]  /*11e40*/  @!PT LDS RZ, [RZ] ;  /* 0x00000000fffff984 */ /* 0x000fe20000000800 */
[----:B------:R-:W-:Y:S01]  /*11e50*/  @!PT LDS RZ, [RZ] ;  /* 0x00000000fffff984 */ /* 0x000fe20000000800 */
[----:B------:R-:W-:Y:S04]  /*11e60*/  @!P2 LDGSTS.E.BYPASS.LTC128B.128 [R34+0xcc00], desc[UR36][R2.64], !P3 ;  /* 0x0cc000000222afae */ /* 0x000fe8000d901d64 */
[----:B------:R-:W-:Y:S01]  /*11e70*/  @!P2 LDGSTS.E.BYPASS.LTC128B.128 [R34+0x10c00], desc[UR36][R2.64+0x80], !P0 ;  /* 0x10c000800222afae */ /* 0x000fe2000c101d64 */
[----:B------:R-:W-:-:S03]  /*11e80*/  IMAD.MOV.U32 R13, RZ, RZ, R0 ;  /* 0x000000ffff0d7224 */ /* 0x000fc600078e0000 */
[----:B------:R0:W-:Y:S01]  /*11e90*/  @!P2 LDGSTS.E.BYPASS.LTC128B.128 [R34+0x14c00], desc[UR36][R2.64+0x100], !P1 ;  /* 0x14c001000222afae */ /* 0x0001e2000c901d64 */
[----:B------:R-:W-:Y:S01]  /*11ea0*/  ISETP.GE.AND P2, PT, R6, R5, PT ;  /* 0x000000050600720c */ /* 0x000fe20003f46270 */
[----:B------:R-:W-:Y:S02]  /*11eb0*/  VIADD R6, R17, 0x30 ;  /* 0x0000003011067836 */ /* 0x000fe40000000000 */
[----:B0-----:R-:W-:-:S10]  /*11ec0*/  IMAD.MOV.U32 R2, RZ, RZ, R14 ;  /* 0x000000ffff027224 */ /* 0x001fd400078e000e */
[----:B------:R-:W-:Y:S05]  /*11ed0*/  WARPSYNC.COLLECTIVE R15, `(.L_x_2584) ;  /* 0x000000000f087348 */ /* 0x000fea0003c00000 */
[----:B------:R0:W1:Y:S02]  /*11ee0*/  SHFL.IDX P6, R14, R13, R12, R11 ;  /* 0x0000000c0d0e7389 */ /* 0x00006400000c000b */
[----:B01----:R-:W-:Y:S01]  /*11ef0*/  ENDCOLLECTIVE ;  /* 0x000000000000791b */ /* 0x003fe20003800000 */
.L_x_2584:
        /* <DEDUP_REMOVED lines=8> */
.L_x_2585:
        /* <DEDUP_REMOVED lines=14> */
.L_x_2586:
        /* <DEDUP_REMOVED lines=8> */
.L_x_2587:
        /* <DEDUP_REMOVED lines=14> */
.L_x_2588:
        /* <DEDUP_REMOVED lines=8> */
.L_x_2589:
        /* <DEDUP_REMOVED lines=14> */
.L_x_2590:
        /* <DEDUP_REMOVED lines=8> */
.L_x_2591:
        /* <DEDUP_REMOVED lines=9> */
[----:B0-----:R-:W-:-:S12]  /*12430*/  IMAD.MOV.U32 R2, RZ, RZ, R14 ;  /* 0x000000ffff027224 */ /* 0x001fd800078e000e */
[----:B------:R-:W-:Y:S05]  /*12440*/  WARPSYNC.COLLECTIVE R15, `(.L_x_2592) ;  /* 0x000000000f087348 */ /* 0x000fea0003c00000 */
[----:B------:R0:W1:Y:S02]  /*12450*/  SHFL.IDX P6, R14, R13, R12, R11 ;  /* 0x0000000c0d0e7389 */ /* 0x00006400000c000b */
[----:B01----:R-:W-:Y:S01]  /*12460*/  ENDCOLLECTIVE ;  /* 0x000000000000791b */ /* 0x003fe20003800000 */
.L_x_2592:
[----:B------:R-:W-:Y:S02]  /*12470*/  IMAD.MOV.U32 R13, RZ, RZ, R4 ;  /* 0x000000ffff0d7224 */ /* 0x000fe400078e0004 */
[----:B------:R-:W-:Y:S01]  /*12480*/  IMAD.MOV.U32 R12, RZ, RZ, 0x7 ;  /* 0x00000007ff0c7424 */ /* 0x000fe200078e00ff */
[----:B------:R-:W-:-:S05]  /*12490*/  @!P2 LEA R14, P4, R8, R14, 0x1 ;  /* 0x0000000e080ea211 */ /* 0x000fca00078808ff */
[----:B------:R-:W-:Y:S01]  /*124a0*/  @!P2 IMAD.X R7, RZ, RZ, R2, P4 ;  /* 0x000000ffff07a224 */ /* 0x000fe200020e0602 */
[----:B------:R-:W-:-:S07]  /*124b0*/  @!P2 MOV R2, R14 ;  /* 0x0000000e0002a202 */ /* 0x000fce0000000f00 */
[----:B------:R-:W-:Y:S05]  /*124c0*/  WARPSYNC.COLLECTIVE R15, `(.L_x_2593) ;  /* 0x000000000f087348 */ /* 0x000fea0003c00000 */
[----:B------:R0:W1:Y:S02]  /*124d0*/  SHFL.IDX P6, R14, R13, R12, R11 ;  /* 0x0000000c0d0e7389 */ /* 0x00006400000c000b */
[----:B01----:R-:W-:Y:S01]  /*124e0*/  ENDCOLLECTIVE ;  /* 0x000000000000791b */ /* 0x003fe20003800000 */
.L_x_2593:
        /* <DEDUP_REMOVED lines=8> */
[----:B------:R-:W-:-:S07]  /*12570*/  MOV R4, R14 ;  /* 0x0000000e00047202 */ /* 0x000fce0000000f00 */
[----:B0-----:R-:W-:Y:S05]  /*12580*/  WARPSYNC.COLLECTIVE R15, `(.L_x_2594) ;  /* 0x000000000f087348 */ /* 0x001fea0003c00000 */
[----:B------:R1:W2:Y:S02]  /*12590*/  SHFL.IDX P6, R14, R13, R12, R11 ;  /* 0x0000000c0d0e7389 */ /* 0x0002a400000c000b */
[----:B012---:R-:W-:Y:S01]  /*125a0*/  ENDCOLLECTIVE ;  /* 0x000000000000791b */ /* 0x007fe20003800000 */
.L_x_2594:
[----:B------:R-:W-:Y:S05]  /*125b0*/  BRA `(.L_x_2595) ;  /* 0xffffffc0000c7947 */ /* 0x000fea000383ffff */
.L_x_2509:
[----:B0-----:R0:W1:Y:S02]  /*125c0*/  SYNCS.PHASECHK.TRANS64.TRYWAIT P0, [R22+URZ+0x2a820], R3 ;  /* 0x02a82003160075a7 */ /* 0x001064000800017f */
[----:B-1----:R-:W-:Y:S05]  /*125d0*/  @!P0 NANOSLEEP.SYNCS 0x989680 ;  /* 0x009896800000895d */ /* 0x002fea0003900000 */
[----:B------:R-:W1:Y:S02]  /*125e0*/  @!P0 SYNCS.PHASECHK.TRANS64 P0, [R22+URZ+0x2a820], R3 ;  /* 0x02a82003160085a7 */ /* 0x000e64000800007f */
[----:B-1----:R-:W-:Y:S05]  /*125f0*/  @!P0 BRA `(.L_x_2509) ;  /* 0xfffffffc00f08947 */ /* 0x002fea000383ffff */
[----:B------:R-:W-:Y:S05]  /*12600*/  BRA `(.L_x_2596) ;  /* 0xffffffc0007c7947 */ /* 0x000fea000383ffff */
.L_x_2514:
[----:B0-----:R0:W1:Y:S02]  /*12610*/  SYNCS.PHASECHK.TRANS64.TRYWAIT P0, [R6+URZ+0x2a840], R3 ;  /* 0x02a84003060075a7 */ /* 0x001064000800017f */
[----:B-1----:R-:W-:Y:S05]  /*12620*/  @!P0 NANOSLEEP.SYNCS 0x989680 ;  /* 0x009896800000895d */ /* 0x002fea0003900000 */
[----:B------:R-:W1:Y:S02]  /*12630*/  @!P0 SYNCS.PHASECHK.TRANS64 P0, [R6+URZ+0x2a840], R3 ;  /* 0x02a84003060085a7 */ /* 0x000e64000800007f */
[----:B-1----:R-:W-:Y:S05]  /*12640*/  @!P0 BRA `(.L_x_2514) ;  /* 0xfffffffc00f08947 */ /* 0x002fea000383ffff */
[----:B------:R-:W-:Y:S05]  /*12650*/  BRA `(.L_x_2597) ;  /* 0xffffffc4004c7947 */ /* 0x000fea000383ffff */
.L_x_2515:
[----:B------:R-:W-:Y:S01]  /*12660*/  BSSY B1, `(.L_x_2598) ;  /* 0x0000008000017945 */ /* 0x000fe20003800000 */
[----:B------:R-:W-:Y:S01]  /*12670*/  IMAD.MOV.U32 R13, RZ, RZ, R5 ;  /* 0x000000ffff0d7224 */ /* 0x000fe200078e0005 */
[----:B------:R-:W-:Y:S01]  /*12680*/  MOV R11, 0x181f ;  /* 0x0000181f000b7802 */ /* 0x000fe20000000f00 */
[----:B------:R-:W-:Y:S02]  /*12690*/  IMAD.MOV.U32 R12, RZ, RZ, RZ ;  /* 0x000000ffff0c7224 */ /* 0x000fe400078e00ff */
[----:B------:R-:W-:-:S07]  /*126a0*/  IMAD.MOV.U32 R15, RZ, RZ, -0x1 ;  /* 0xffffffffff0f7424 */ /* 0x000fce00078e00ff */
[----:B--2---:R-:W-:Y:S05]  /*126b0*/  WARPSYNC.COLLECTIVE R15, `(.L_x_2599) ;  /* 0x000000000f087348 */ /* 0x004fea0003c00000 */
[----:B--2---:R0:W1:Y:S02]  /*126c0*/  SHFL.IDX P6, R14, R13, R12, R11 ;  /* 0x0000000c0d0e7389 */ /* 0x00406400000c000b */
[----:B01----:R-:W-:Y:S01]  /*126d0*/  ENDCOLLECTIVE ;  /* 0x000000000000791b */ /* 0x003fe20003800000 */
.L_x_2599:
[----:B------:R-:W-:Y:S05]  /*126e0*/  BSYNC B1 ;  /* 0x0000000000017941 */ /* 0x000fea0003800000 */
.L_x_2598:
[----:B------:R-:W0:Y:S01]  /*126f0*/  S2R R35, SR_TID.X ;  /* 0x0000000000237919 */ /* 0x000e220000002100 */
[----:B------:R-:W-:Y:S01]  /*12700*/  IMAD.MOV.U32 R13, RZ, RZ, R9 ;  /* 0x000000ffff0d7224 */ /* 0x000fe200078e0009 */
[----:B------:R-:W-:Y:S01]  /*12710*/  MOV R12, RZ ;  /* 0x000000ff000c7202 */ /* 0x000fe20000000f00 */
[----:B------:R-:W-:Y:S02]  /*12720*/  IMAD.MOV.U32 R11, RZ, RZ, 0x181f ;  /* 0x0000181fff0b7424 */ /* 0x000fe400078e00ff */
[----:B------:R-:W-:Y:S02]  /*12730*/  IMAD.MOV.U32 R15, RZ, RZ, -0x1 ;  /* 0xffffffffff0f7424 */ /* 0x000fe400078e00ff */
[----:B------:R-:W-:Y:S02]  /*12740*/  IMAD.MOV.U32 R3, RZ, RZ, R14 ;  /* 0x000000ffff037224 */ /* 0x000fe400078e000e */
[----:B------:R-:W-:-:S07]  /*12750*/  IMAD R4, R4, 0x2, R22 ;  /* 0x0000000204047824 */ /* 0x000fce00078e0216 */
[----:B0-----:R-:W-:Y:S05]  /*12760*/  WARPSYNC.COLLECTIVE R15, `(.L_x_2600) ;  /* 0x000000000f087348 */ /* 0x001fea0003c00000 */
[----:B------:R1:W2:Y:S02]  /*12770*/  SHFL.IDX P6, R14, R13, R12, R11 ;  /* 0x0000000c0d0e7389 */ /* 0x0002a400000c000b */
[----:B012---:R-:W-:Y:S01]  /*12780*/  ENDCOLLECTIVE ;  /* 0x000000000000791b */ /* 0x007fe20003800000 */
.L_x_2600:
[----:B------:R-:W-:Y:S01]  /*12790*/  MOV R13, R5 ;  /* 0x00000005000d7202 */ /* 0x000fe20000000f00 */
[----:B------:R-:W-:Y:S02]  /*127a0*/  IMAD.MOV.U32 R12, RZ, RZ, 0x1 ;  /* 0x00000001ff0c7424 */ /* 0x000fe400078e00ff */
[----:B------:R-:W-:Y:S01]  /*127b0*/  IMAD.SHL.U32 R35, R35, 0x8, RZ ;  /* 0x0000000823237824 */ /* 0x000fe200078e00ff */
[----:B------:R-:W-:-:S07]  /*127c0*/  MOV R2, R14 ;  /* 0x0000000e00027202 */ /* 0x000fce0000000f00 */
[----:B------:R-:W-:Y:S05]  /*127d0*/  WARPSYNC.COLLECTIVE R15, `(.L_x_2601) ;  /* 0x000000000f087348 */ /* 0x000fea0003c00000 */
[----:B------:R0:W1:Y:S02]  /*127e0*/  SHFL.IDX P6, R14, R13, R12, R11 ;  /* 0x0000000c0d0e7389 */ /* 0x00006400000c000b */
[----:B01----:R-:W-:Y:S01]  /*127f0*/  ENDCOLLECTIVE ;  /* 0x000000000000791b */ /* 0x003fe20003800000 */
.L_x_2601:
        /* <DEDUP_REMOVED lines=15> */
.L_x_2602:
[----:B------:R-:W-:Y:S02]  /*128f0*/  IMAD.MOV.U32 R13, RZ, RZ, R5 ;  /* 0x000000ffff0d7224 */ /* 0x000fe400078e0005 */
[----:B------:R-:W-:Y:S01]  /*12900*/  IMAD.MOV.U32 R12, RZ, RZ, 0x2 ;  /* 0x00000002ff0c7424 */ /* 0x000fe200078e00ff */
[----:B------:R-:W-:-:S07]  /*12910*/  MOV R2, R14 ;  /* 0x0000000e00027202 */ /* 0x000fce0000000f00 */
[----:B------:R-:W-:Y:S05]  /*12920*/  WARPSYNC.COLLECTIVE R15, `(.L_x_2603) ;  /* 0x000000000f087348 */ /* 0x000fea0003c00000 */
[----:B------:R0:W1:Y:S02]  /*12930*/  SHFL.IDX P6, R14, R13, R12, R11 ;  /* 0x0000000c0d0e7389 */ /* 0x00006400000c000b */
[----:B01----:R-:W-:Y:S01]  /*12940*/  ENDCOLLECTIVE ;  /* 0x000000000000791b */ /* 0x003fe20003800000 */
.L_x_2603:
        /* <DEDUP_REMOVED lines=9> */
[----:B------:R-:W-:-:S07]  /*129e0*/  MOV R35, R14 ;  /* 0x0000000e00237202 */ /* 0x000fce0000000f00 */
[----:B0-----:R-:W-:Y:S05]  /*129f0*/  WARPSYNC.COLLECTIVE R15, `(.L_x_2604) ;  /* 0x000000000f087348 */ /* 0x001fea0003c00000 */
[----:B------:R1:W2:Y:S02]  /*12a00*/  SHFL.IDX P6, R14, R13, R12, R11 ;  /* 0x0000000c0d0e7389 */ /* 0x0002a400000c000b */
[----:B012---:R-:W-:Y:S01]  /*12a10*/  ENDCOLLECTIVE ;  /* 0x000000000000791b */ /* 0x007fe20003800000 */
.L_x_2604:
[----:B------:R-:W-:Y:S01]  /*12a20*/  MOV R13, R5 ;  /* 0x00000005000d7202 */ /* 0x000fe20000000f00 */
[----:B------:R-:W-:Y:S02]  /*12a30*/  IMAD.MOV.U32 R12, RZ, RZ, 0x3 ;  /* 0x00000003ff0c7424 */ /* 0x000fe400078e00ff */
[----:B------:R-:W-:-:S07]  /*12a40*/  IMAD.MOV.U32 R2, RZ, RZ, R14 ;  /* 0x000000ffff027224 */ /* 0x000fce00078e000e */
[----:B------:R-:W-:Y:S05]  /*12a50*/  WARPSYNC.COLLECTIVE R15, `(.L_x_2605) ;  /* 0x000000000f087348 */ /* 0x000fea0003c00000 */
[----:B------:R0:W1:Y:S02]  /*12a60*/  SHFL.IDX P6, R14, R13, R12, R11 ;  /* 0x0000000c0d0e7389 */ /* 0x00006400000c000b */
[----:B01----:R-:W-:Y:S01]  /*12a70*/  ENDCOLLECTIVE ;  /* 0x000000000000791b */ /* 0x003fe20003800000 */
.L_x_2605:
        /* <DEDUP_REMOVED lines=13> */
.L_x_2606:
[----:B------:R-:W-:Y:S02]  /*12b50*/  IMAD.MOV.U32 R13, RZ, RZ, R5 ;  /* 0x000000ffff0d7224 */ /* 0x000fe400078e0005 */
[----:B------:R-:W-:Y:S01]  /*12b60*/  IMAD.MOV.U32 R12, RZ, RZ, 0x4 ;  /* 0x00000004ff0c7424 */ /* 0x000fe200078e00ff */
[----:B------:R-:W-:-:S07]  /*12b70*/  MOV R2, R14 ;  /* 0x0000000e00027202 */ /* 0x000fce0000000f00 */
[----:B------:R-:W-:Y:S05]  /*12b80*/  WARPSYNC.COLLECTIVE R15, `(.L_x_2607) ;  /* 0x000000000f087348 */ /* 0x000fea0003c00000 */
[----:B------:R0:W1:Y:S02]  /*12b90*/  SHFL.IDX P6, R14, R13, R12, R11 ;  /* 0x0000000c0d0e7389 */ /* 0x00006400000c000b */
[----:B01----:R-:W-:Y:S01]  /*12ba0*/  ENDCOLLECTIVE ;  /* 0x000000000000791b */ /* 0x003fe20003800000 */
.L_x_2607:
        /* <DEDUP_REMOVED lines=13> */
.L_x_2608:
[----:B------:R-:W-:Y:S01]  /*12c80*/  MOV R13, R5 ;  /* 0x00000005000d7202 */ /* 0x000fe20000000f00 */
[----:B------:R-:W-:Y:S02]  /*12c90*/  IMAD.MOV.U32 R12, RZ, RZ, 0x5 ;  /* 0x00000005ff0c7424 */ /* 0x000fe400078e00ff */
[----:B------:R-:W-:-:S07]  /*12ca0*/  IMAD.MOV.U32 R2, RZ, RZ, R14 ;  /* 0x000000ffff027224 */ /* 0x000fce00078e000e */
[----:B------:R-:W-:Y:S05]  /*12cb0*/  WARPSYNC.COLLECTIVE R15, `(.L_x_2609) ;  /* 0x000000000f087348 */ /* 0x000fea0003c00000 */
[----:B------:R0:W1:Y:S02]  /*12cc0*/  SHFL.IDX P6, R14, R13, R12, R11 ;  /* 0x0000000c0d0e7389 */ /* 0x00006400000c000b */
[----:B01----:R-:W-:Y:S01]  /*12cd0*/  ENDCOLLECTIVE ;  /* 0x000000000000791b */ /* 0x003fe20003800000 */
.L_x_2609:
        /* <DEDUP_REMOVED lines=13> */
.L_x_2610:
[----:B------:R-:W-:Y:S01]  /*12db0*/  MOV R2, R14 ;  /* 0x0000000e00027202 */ /* 0x000fe20000000f00 */
[----:B------:R-:W-:Y:S06]  /*12dc0*/  BRA `(.L_x_2611) ;  /* 0xffffffc000847947 */ /* 0x000fec000383ffff */
.L_x_2520:
[----:B---3--:R3:W4:Y:S02]  /*12dd0*/  SYNCS.PHASECHK.TRANS64.TRYWAIT P0, [R4+URZ+0x2a860], R2 ;  /* 0x02a86002040075a7 */ /* 0x008724000800017f */
[----:B----4-:R-:W-:Y:S05]  /*12de0*/  @!P0 NANOSLEEP.SYNCS 0x989680 ;  /* 0x009896800000895d */ /* 0x010fea0003900000 */
[----:B------:R-:W4:Y:S02]  /*12df0*/  @!P0 SYNCS.PHASECHK.TRANS64 P0, [R4+URZ+0x2a860], R2 ;  /* 0x02a86002040085a7 */ /* 0x000f24000800007f */
[----:B----4-:R-:W-:Y:S05]  /*12e00*/  @!P0 BRA `(.L_x_2520) ;  /* 0xfffffffc00f08947 */ /* 0x010fea000383ffff */
[----:B------:R-:W-:Y:S05]  /*12e10*/  BRA `(.L_x_2612) ;  /* 0xffffffc000e47947 */ /* 0x000fea000383ffff */
.L_x_2521:
[----:B------:R-:W-:Y:S01]  /*12e20*/  BSSY B1, `(.L_x_2613) ;  /* 0x0000008000017945 */ /* 0x000fe20003800000 */
[----:B------:R-:W-:Y:S01]  /*12e30*/  IMAD.MOV.U32 R13, RZ, RZ, R24 ;  /* 0x000000ffff0d7224 */ /* 0x000fe200078e0018 */
[----:B------:R-:W-:Y:S01]  /*12e40*/  MOV R15, 0xffffffff ;  /* 0xffffffff000f7802 */ /* 0x000fe20000000f00 */
[----:B------:R-:W-:Y:S02]  /*12e50*/  IMAD.MOV.U32 R12, RZ, RZ, RZ ;  /* 0x000000ffff0c7224 */ /* 0x000fe400078e00ff */
[----:B------:R-:W-:-:S07]  /*12e60*/  IMAD.MOV.U32 R11, RZ, RZ, 0x181f ;  /* 0x0000181fff0b7424 */ /* 0x000fce00078e00ff */
[----:B--23--:R-:W-:Y:S05]  /*12e70*/  WARPSYNC.COLLECTIVE R15, `(.L_x_2614) ;  /* 0x000000000f087348 */ /* 0x00cfea0003c00000 */
[----:B--2---:R0:W1:Y:S02]  /*12e80*/  SHFL.IDX P6, R14, R13, R12, R11 ;  /* 0x0000000c0d0e7389 */ /* 0x00406400000c000b */
[----:B01-3--:R-:W-:Y:S01]  /*12e90*/  ENDCOLLECTIVE ;  /* 0x000000000000791b */ /* 0x00bfe20003800000 */
.L_x_2614:
[----:B------:R-:W-:Y:S05]  /*12ea0*/  BSYNC B1 ;  /* 0x0000000000017941 */ /* 0x000fea0003800000 */
.L_x_2613:
[----:B------:R-:W-:Y:S01]  /*12eb0*/  IMAD.MOV.U32 R13, RZ, RZ, R23 ;  /* 0x000000ffff0d7224 */ /* 0x000fe200078e0017 */
[----:B------:R-:W-:Y:S01]  /*12ec0*/  MOV R11, 0x181f ;  /* 0x0000181f000b7802 */ /* 0x000fe20000000f00 */
[----:B------:R-:W-:Y:S01]  /*12ed0*/  IMAD.MOV.U32 R12, RZ, RZ, RZ ;  /* 0x000000ffff0c7224 */ /* 0x000fe200078e00ff */
[----:B------:R-:W-:Y:S01]  /*12ee0*/  LEA R5, R5, R22, 0x1 ;  /* 0x0000001605057211 */ /* 0x000fe200078e08ff */
[----:B------:R-:W-:Y:S02]  /*12ef0*/  IMAD.MOV.U32 R15, RZ, RZ, -0x1 ;  /* 0xffffffffff0f7424 */ /* 0x000fe400078e00ff */
[----:B------:R-:W-:-:S07]  /*12f00*/  IMAD.MOV.U32 R3, RZ, RZ, R14 ;  /* 0x000000ffff037224 */ /* 0x000fce00078e000e */
[----:B------:R-:W-:Y:S05]  /*12f10*/  WARPSYNC.COLLECTIVE R15, `(.L_x_2615) ;  /* 0x000000000f087348 */ /* 0x000fea0003c00000 */
[----:B------:R0:W1:Y:S02]  /*12f20*/  SHFL.IDX P6, R14, R13, R12, R11 ;  /* 0x0000000c0d0e7389 */ /* 0x00006400000c000b */
[----:B01----:R-:W-:Y:S01]  /*12f30*/  ENDCOLLECTIVE ;  /* 0x000000000000791b */ /* 0x003fe20003800000 */
.L_x_2615:
[----:B------:R-:W-:Y:S02]  /*12f40*/  IMAD.MOV.U32 R13, RZ, RZ, R24 ;  /* 0x000000ffff0d7224 */ /* 0x000fe400078e0018 */
[----:B------:R-:W-:Y:S02]  /*12f50*/  IMAD.MOV.U32 R12, RZ, RZ, 0x1 ;  /* 0x00000001ff0c7424 */ /* 0x000fe400078e00ff */
[----:B------:R-:W-:-:S07]  /*12f60*/  IMAD.MOV.U32 R2, RZ, RZ, R14 ;  /* 0x000000ffff027224 */ /* 0x000fce00078e000e */
[----:B------:R-:W-:Y:S05]  /*12f70*/  WARPSYNC.COLLECTIVE R15, `(.L_x_2616) ;  /* 0x000000000f087348 */ /* 0x000fea0003c00000 */
[----:B------:R0:W1:Y:S02]  /*12f80*/  SHFL.IDX P6, R14, R13, R12, R11 ;  /* 0x0000000c0d0e7389 */ /* 0x00006400000c000b */
[----:B01----:R-:W-:Y:S01]  /*12f90*/  ENDCOLLECTIVE ;  /* 0x000000000000791b */ /* 0x003fe20003800000 */
.L_x_2616:
[----:B------:R-:W-:-:S05]  /*12fa0*/  IADD3 R2, P1, R2, R0, RZ ;  /* 0x0000000002027210 */ /* 0x000fca0007f3e0ff */
[----:B------:R-:W-:Y:S01]  /*12fb0*/  IMAD.X R3, RZ, RZ, R3, P1 ;  /* 0x000000ffff037224 */ /* 0x000fe200008e0603 */
[----:B------:R-:W-:-:S04]  /*12fc0*/  LOP3.LUT P1, RZ, R29, 0x1, RZ, 0xc0, !PT ;  /* 0x000000011dff7812 */ /* 0x000fc8000782c0ff */
[----:B------:R-:W-:Y:S02]  /*12fd0*/  ISETP.LT.OR P2, PT, R6, 0x1, !P1 ;  /* 0x000000010600780c */ /* 0x000fe40004f41670 */
[----:B------:R-:W-:-:S11]  /*12fe0*/  MOV R13, R23 ;  /* 0x00000017000d7202 */ /* 0x000fd60000000f00 */
        /* <DEDUP_REMOVED lines=10> */
.L_x_2617:
[----:B------:R-:W-:Y:S01]  /*13090*/  IMAD.MOV.U32 R13, RZ, RZ, R24 ;  /* 0x000000ffff0d7224 */ /* 0x000fe200078e0018 */
[----:B------:R-:W-:Y:S01]  /*130a0*/  MOV R12, 0x2 ;  /* 0x00000002000c7802 */ /* 0x000fe20000000f00 */
[----:B------:R-:W-:-:S07]  /*130b0*/  IMAD.MOV.U32 R2, RZ, RZ, R14 ;  /* 0x000000ffff027224 */ /* 0x000fce00078e000e */
[----:B------:R-:W-:Y:S05]  /*130c0*/  WARPSYNC.COLLECTIVE R15, `(.L_x_2618) ;  /* 0x000000000f087348 */ /* 0x000fea0003c00000 */
[----:B------:R0:W1:Y:S02]  /*130d0*/  SHFL.IDX P6, R14, R13, R12, R11 ;  /* 0x0000000c0d0e7389 */ /* 0x00006400000c000b */
[----:B01----:R-:W-:Y:S01]  /*130e0*/  ENDCOLLECTIVE ;  /* 0x000000000000791b */ /* 0x003fe20003800000 */
.L_x_2618:
        /* <DEDUP_REMOVED lines=14> */
.L_x_2619:
[----:B------:R-:W-:Y:S02]  /*131d0*/  IMAD.MOV.U32 R13, RZ, RZ, R24 ;  /* 0x000000ffff0d7224 */ /* 0x000fe400078e0018 */
[----:B------:R-:W-:Y:S02]  /*131e0*/  IMAD.MOV.U32 R12, RZ, RZ, 0x3 ;  /* 0x00000003ff0c7424 */ /* 0x000fe400078e00ff */
[----:B------:R-:W-:-:S07]  /*131f0*/  IMAD.MOV.U32 R2, RZ, RZ, R14 ;  /* 0x000000ffff027224 */ /* 0x000fce00078e000e */
[----:B------:R-:W-:Y:S05]  /*13200*/  WARPSYNC.COLLECTIVE R15, `(.L_x_2620) ;  /* 0x000000000f087348 */ /* 0x000fea0003c00000 */
[----:B------:R0:W1:Y:S02]  /*13210*/  SHFL.IDX P6, R14, R13, R12, R11 ;  /* 0x0000000c0d0e7389 */ /* 0x00006400000c000b */
[----:B01----:R-:W-:Y:S01]  /*13220*/  ENDCOLLECTIVE ;  /* 0x000000000000791b */ /* 0x003fe20003800000 */
.L_x_2620:
[----:B------:R-:W-:-:S04]  /*13230*/  IADD3 R2, P2, R2, R0, RZ ;  /* 0x0000000002027210 */ /* 0x000fc80007f5e0ff */
[----:B------:R-:W-:Y:S02]  /*13240*/  IADD3.X R3, RZ, R3, RZ, P2, !PT ;  /* 0x00000003ff037210 */ /* 0x000fe400017fe4ff */
        /* <DEDUP_REMOVED lines=12> */
.L_x_2621:
[----:B------:R-:W-:Y:S01]  /*13310*/  IMAD.MOV.U32 R13, RZ, RZ, R24 ;  /* 0x000000ffff0d7224 */ /* 0x000fe200078e0018 */
[----:B------:R-:W-:Y:S01]  /*13320*/  MOV R12, 0x4 ;  /* 0x00000004000c7802 */ /* 0x000fe20000000f00 */
[----:B------:R-:W-:-:S07]  /*13330*/  IMAD.MOV.U32 R2, RZ, RZ, R14 ;  /* 0x000000ffff027224 */ /* 0x000fce00078e000e */
[----:B------:R-:W-:Y:S05]  /*13340*/  WARPSYNC.COLLECTIVE R15, `(.L_x_2622) ;  /* 0x000000000f087348 */ /* 0x000fea0003c00000 */
[----:B------:R0:W1:Y:S02]  /*13350*/  SHFL.IDX P6, R14, R13, R12, R11 ;  /* 0x0000000c0d0e7389 */ /* 0x00006400000c000b */
[----:B01----:R-:W-:Y:S01]  /*13360*/  ENDCOLLECTIVE ;  /* 0x000000000000791b */ /* 0x003fe20003800000 */
.L_x_2622:
        /* <DEDUP_REMOVED lines=14> */
.L_x_2623:
[----:B------:R-:W-:Y:S02]  /*13450*/  IMAD.MOV.U32 R13, RZ, RZ, R24 ;  /* 0x000000ffff0d7224 */ /* 0x000fe400078e0018 */
[----:B------:R-:W-:Y:S02]  /*13460*/  IMAD.MOV.U32 R12, RZ, RZ, 0x5 ;  /* 0x00000005ff0c7424 */ /* 0x000fe400078e00ff */
[----:B------:R-:W-:-:S07]  /*13470*/  IMAD.MOV.U32 R2, RZ, RZ, R14 ;  /* 0x000000ffff027224 */ /* 0x000fce00078e000e */
[----:B------:R-:W-:Y:S05]  /*13480*/  WARPSYNC.COLLECTIVE R15, `(.L_x_2624) ;  /* 0x000000000f087348 */ /* 0x000fea0003c00000 */
[----:B------:R0:W1:Y:S02]  /*13490*/  SHFL.IDX P6, R14, R13, R12, R11 ;  /* 0x0000000c0d0e7389 */ /* 0x00006400000c000b */
[----:B01----:R-:W-:Y:S01]  /*134a0*/  ENDCOLLECTIVE ;  /* 0x000000000000791b */ /* 0x003fe20003800000 */
.L_x_2624:
[----:B------:R-:W-:-:S04]  /*134b0*/  IADD3 R2, P2, R2, R0, RZ ;  /* 0x0000000002027210 */ /* 0x000fc80007f5e0ff */
[----:B------:R-:W-:Y:S02]  /*134c0*/  IADD3.X R3, RZ, R3, RZ, P2, !PT ;  /* 0x00000003ff037210 */ /* 0x000fe400017fe4ff */
[----:B------:R-:W-:Y:S02]  /*134d0*/  ISETP.LT.OR P2, PT, R6, 0x41, !P1 ;  /* 0x000000410600780c */ /* 0x000fe40004f41670 */
[----:B------:R-:W-:-:S11]  /*134e0*/  MOV R13, R23 ;  /* 0x00000017000d7202 */ /* 0x000fd60000000f00 */
        /* <DEDUP_REMOVED lines=9> */
.L_x_2625:
[----:B------:R-:W-:Y:S01]  /*13580*/  @!PT LDS RZ, [RZ] ;  /* 0x00000000fffff984 */ /* 0x000fe20000000800 */
[----:B------:R-:W-:Y:S01]  /*13590*/  @!PT LDS RZ, [RZ] ;  /* 0x00000000fffff984 */ /* 0x000fe20000000800 */
[----:B------:R-:W-:Y:S01]  /*135a0*/  @!PT LDS RZ, [RZ] ;  /* 0x00000000fffff984 */ /* 0x000fe20000000800 */
[----:B------:R1:W-:Y:S01]  /*135b0*/  LDGSTS.E.BYPASS.LTC128B.128 [R5+0x5400], desc[UR36][R2.64+0x80], !P2 ;  /* 0x0540008002057fae */ /* 0x0003e2000d101d64 */
[----:B------:R-:W-:Y:S05]  /*135c0*/  BRA `(.L_x_2626) ;  /* 0xffffffbc00d07947 */ /* 0x000fea000383ffff */
.L_x_2529:
[----:B0-----:R0:W1:Y:S02]  /*135d0*/  SYNCS.PHASECHK.TRANS64.TRYWAIT P0, [R0+URZ+0x2a860], R3 ;  /* 0x02a86003000075a7 */ /* 0x001064000800017f */
[----:B-1----:R-:W-:Y:S05]  /*135e0*/  @!P0 NANOSLEEP.SYNCS 0x989680 ;  /* 0x009896800000895d */ /* 0x002fea0003900000 */
[----:B------:R-:W1:Y:S02]  /*135f0*/  @!P0 SYNCS.PHASECHK.TRANS64 P0, [R0+URZ+0x2a860], R3 ;  /* 0x02a86003000085a7 */ /* 0x000e64000800007f */
[----:B-1----:R-:W-:Y:S05]  /*13600*/  @!P0 BRA `(.L_x_2529) ;  /* 0xfffffffc00f08947 */ /* 0x002fea000383ffff */
[----:B------:R-:W-:Y:S05]  /*13610*/  BRA `(.L_x_2627) ;  /* 0xffffffc000f07947 */ /* 0x000fea000383ffff */
.L_x_2530:
[----:B------:R-:W-:Y:S01]  /*13620*/  BSSY B0, `(.L_x_2628) ;  /* 0x0000008000007945 */ /* 0x000fe20003800000 */
[----:B------:R-:W-:Y:S01]  /*13630*/  IMAD.MOV.U32 R13, RZ, RZ, R24 ;  /* 0x000000ffff0d7224 */ /* 0x000fe200078e0018 */
[----:B------:R-:W-:Y:S01]  /*13640*/  MOV R15, 0xffffffff ;  /* 0xffffffff000f7802 */ /* 0x000fe20000000f00 */
[----:B------:R-:W-:Y:S02]  /*13650*/  IMAD.MOV.U32 R12, RZ, RZ, RZ ;  /* 0x000000ffff0c7224 */ /* 0x000fe400078e00ff */
[----:B------:R-:W-:-:S07]  /*13660*/  IMAD.MOV.U32 R11, RZ, RZ, 0x181f ;  /* 0x0000181fff0b7424 */ /* 0x000fce00078e00ff */
[----:B0-2---:R-:W-:Y:S05]  /*13670*/  WARPSYNC.COLLECTIVE R15, `(.L_x_2629) ;  /* 0x000000000f087348 */ /* 0x005fea0003c00000 */
[----:B--2---:R1:W2:Y:S02]  /*13680*/  SHFL.IDX P6, R14, R13, R12, R11 ;  /* 0x0000000c0d0e7389 */ /* 0x0042a400000c000b */
[----:B012---:R-:W-:Y:S01]  /*13690*/  ENDCOLLECTIVE ;  /* 0x000000000000791b */ /* 0x007fe20003800000 */
.L_x_2629:
[----:B------:R-:W-:Y:S05]  /*136a0*/  BSYNC B0 ;  /* 0x0000000000007941 */ /* 0x000fea0003800000 */
.L_x_2628:
        /* <DEDUP_REMOVED lines=12> */
.L_x_2630:
        /* <DEDUP_REMOVED lines=12> */
.L_x_2631:
        /* <DEDUP_REMOVED lines=13> */
.L_x_2632:
[----:B------:R-:W-:Y:S01]  /*13900*/  IMAD.MOV.U32 R13, RZ, RZ, R24 ;  /* 0x000000ffff0d7224 */ /* 0x000fe200078e0018 */
[----:B------:R-:W-:Y:S02]  /*13910*/  MOV R12, 0x2 ;  /* 0x00000002000c7802 */ /* 0x000fe40000000f00 */
[----:B------:R-:W-:-:S13]  /*13920*/  IADD3 R2, P2, R14, R5, RZ ;  /* 0x000000050e027210 */ /* 0x000fda0007f5e0ff */
[----:B------:R-:W-:Y:S05]  /*13930*/  WARPSYNC.COLLECTIVE R15, `(.L_x_2633) ;  /* 0x000000000f087348 */ /* 0x000fea0003c00000 */
[----:B------:R0:W1:Y:S02]  /*13940*/  SHFL.IDX P6, R14, R13, R12, R11 ;  /* 0x0000000c0d0e7389 */ /* 0x00006400000c000b */
[----:B01----:R-:W-:Y:S01]  /*13950*/  ENDCOLLECTIVE ;  /* 0x000000000000791b */ /* 0x003fe20003800000 */
.L_x_2633:
        /* <DEDUP_REMOVED lines=13> */
.L_x_2634:
[----:B------:R-:W-:Y:S02]  /*13a30*/  IMAD.MOV.U32 R13, RZ, RZ, R24 ;  /* 0x000000ffff0d7224 */ /* 0x000fe400078e0018 */
[----:B------:R-:W-:Y:S02]  /*13a40*/  IMAD.MOV.U32 R12, RZ, RZ, 0x3 ;  /* 0x00000003ff0c7424 */ /* 0x000fe400078e00ff */
[----:B------:R-:W-:-:S07]  /*13a50*/  IMAD.MOV.U32 R10, RZ, RZ, R14 ;  /* 0x000000ffff0a7224 */ /* 0x000fce00078e000e */
[----:B------:R-:W-:Y:S05]  /*13a60*/  WARPSYNC.COLLECTIVE R15, `(.L_x_2635) ;  /* 0x000000000f087348 */ /* 0x000fea0003c00000 */
[----:B------:R0:W1:Y:S02]  /*13a70*/  SHFL.IDX P6, R14, R13, R12, R11 ;  /* 0x0000000c0d0e7389 */ /* 0x00006400000c000b */
[----:B01----:R-:W-:Y:S01]  /*13a80*/  ENDCOLLECTIVE ;  /* 0x000000000000791b */ /* 0x003fe20003800000 */
.L_x_2635:
        /* <DEDUP_REMOVED lines=14> */
.L_x_2636:
[----:B------:R-:W-:Y:S02]  /*13b70*/  IMAD.MOV.U32 R13, RZ, RZ, R24 ;  /* 0x000000ffff0d7224 */ /* 0x000fe400078e0018 */
[----:B------:R-:W-:Y:S01]  /*13b80*/  IMAD.MOV.U32 R12, RZ, RZ, 0x4 ;  /* 0x00000004ff0c7424 */ /* 0x000fe200078e00ff */
[----:B------:R-:W-:-:S13]  /*13b90*/  IADD3 R2, P2, R14, R5, RZ ;  /* 0x000000050e027210 */ /* 0x000fda0007f5e0ff */
[----:B------:R-:W-:Y:S05]  /*13ba0*/  WARPSYNC.COLLECTIVE R15, `(.L_x_2637) ;  /* 0x000000000f087348 */ /* 0x000fea0003c00000 */
[----:B------:R0:W1:Y:S02]  /*13bb0*/  SHFL.IDX P6, R14, R13, R12, R11 ;  /* 0x0000000c0d0e7389 */ /* 0x00006400000c000b */
[----:B01----:R-:W-:Y:S01]  /*13bc0*/  ENDCOLLECTIVE ;  /* 0x000000000000791b */ /* 0x003fe20003800000 */
.L_x_2637:
        /* <DEDUP_REMOVED lines=13> */
.L_x_2638:
[----:B------:R-:W-:Y:S01]  /*13ca0*/  MOV R13, R24 ;  /* 0x00000018000d7202 */ /* 0x000fe20000000f00 */
[----:B------:R-:W-:Y:S02]  /*13cb0*/  IMAD.MOV.U32 R12, RZ, RZ, 0x5 ;  /* 0x00000005ff0c7424 */ /* 0x000fe400078e00ff */
[----:B------:R-:W-:-:S07]  /*13cc0*/  IMAD.MOV.U32 R10, RZ, RZ, R14 ;  /* 0x000000ffff0a7224 */ /* 0x000fce00078e000e */
[----:B------:R-:W-:Y:S05]  /*13cd0*/  WARPSYNC.COLLECTIVE R15, `(.L_x_2639) ;  /* 0x000000000f087348 */ /* 0x000fea0003c00000 */
[----:B------:R0:W1:Y:S02]  /*13ce0*/  SHFL.IDX P6, R14, R13, R12, R11 ;  /* 0x0000000c0d0e7389 */ /* 0x00006400000c000b */
[----:B01----:R-:W-:Y:S01]  /*13cf0*/  ENDCOLLECTIVE ;  /* 0x000000000000791b */ /* 0x003fe20003800000 */
.L_x_2639:
        /* <DEDUP_REMOVED lines=12> */
.L_x_2640:
[----:B------:R-:W-:Y:S05]  /*13dc0*/  BRA `(.L_x_2641) ;  /* 0xffffffbc00ec7947 */ /* 0x000fea000383ffff */
.L_x_2535:
        /* <DEDUP_REMOVED lines=8> */
.L_x_2643:
[----:B------:R-:W-:Y:S05]  /*13e50*/  BSYNC B0 ;  /* 0x0000000000007941 */ /* 0x000fea0003800000 */
.L_x_2642:
        /* <DEDUP_REMOVED lines=9> */
.L_x_2644:
        /* <DEDUP_REMOVED lines=18> */
.L_x_2645:
[----:B------:R-:W-:Y:S01]  /*14010*/  IMAD.MOV.U32 R12, RZ, RZ, 0x2 ;  /* 0x00000002ff0c7424 */ /* 0x000fe200078e00ff */
[----:B------:R-:W-:-:S05]  /*14020*/  SEL R7, R14, RZ, P1 ;  /* 0x000000ff0e077207 */ /* 0x000fca0000800000 */
[----:B------:R-:W-:-:S05]  /*14030*/  IMAD.IADD R6, R4, 0x1, R7 ;  /* 0x0000000104067824 */ /* 0x000fca00078e0207 */
[----:B------:R-:W-:-:S07]  /*14040*/  MOV R13, R6 ;  /* 0x00000006000d7202 */ /* 0x000fce0000000f00 */
[----:B------:R-:W-:Y:S05]  /*14050*/  WARPSYNC.COLLECTIVE R15, `(.L_x_2646) ;  /* 0x000000000f087348 */ /* 0x000fea0003c00000 */
[----:B------:R0:W1:Y:S02]  /*14060*/  SHFL.UP P6, R14, R13, R12, R11 ;  /* 0x0400000c0d0e7389 */ /* 0x00006400000c000b */
[----:B01----:R-:W-:Y:S01]  /*14070*/  ENDCOLLECTIVE ;  /* 0x000000000000791b */ /* 0x003fe20003800000 */
.L_x_2646:
[----:B------:R-:W-:Y:S02]  /*14080*/  MOV R12, 0x4 ;  /* 0x00000004000c7802 */ /* 0x000fe40000000f00 */
[----:B------:R-:W-:-:S05]  /*14090*/  SEL R7, R14, RZ, P2 ;  /* 0x000000ff0e077207 */ /* 0x000fca0001000000 */
[----:B------:R-:W-:-:S04]  /*140a0*/  IMAD.IADD R7, R6, 0x1, R7 ;  /* 0x0000000106077824 */ /* 0x000fc800078e0207 */
[----:B------:R-:W-:-:S07]  /*140b0*/  IMAD.MOV.U32 R13, RZ, RZ, R7 ;  /* 0x000000ffff0d7224 */ /* 0x000fce00078e0007 */
[----:B------:R-:W-:Y:S05]  /*140c0*/  WARPSYNC.COLLECTIVE R15, `(.L_x_2647) ;  /* 0x000000000f087348 */ /* 0x000fea0003c00000 */
[----:B------:R0:W1:Y:S02]  /*140d0*/  SHFL.UP P6, R14, R13, R12, R11 ;  /* 0x0400000c0d0e7389 */ /* 0x00006400000c000b */
[----:B01----:R-:W-:Y:S01]  /*140e0*/  ENDCOLLECTIVE ;  /* 0x000000000000791b */ /* 0x003fe20003800000 */
.L_x_2647:
[----:B------:R-:W-:Y:S01]  /*140f0*/  IMAD.MOV.U32 R12, RZ, RZ, 0x8 ;  /* 0x00000008ff0c7424 */ /* 0x000fe200078e00ff */
[----:B------:R-:W-:-:S05]  /*14100*/  SEL R2, R14, RZ, P3 ;  /* 0x000000ff0e027207 */ /* 0x000fca0001800000 */
[----:B------:R-:W-:-:S04]  /*14110*/  IMAD.IADD R2, R7, 0x1, R2 ;  /* 0x0000000107027824 */ /* 0x000fc800078e0202 */
[----:B------:R-:W-:-:S07]  /*14120*/  IMAD.MOV.U32 R13, RZ, RZ, R2 ;  /* 0x000000ffff0d7224 */ /* 0x000fce00078e0002 */
[----:B------:R-:W-:Y:S05]  /*14130*/  WARPSYNC.COLLECTIVE R15, `(.L_x_2648) ;  /* 0x000000000f087348 */ /* 0x000fea0003c00000 */
[----:B------:R0:W1:Y:S02]  /*14140*/  SHFL.UP P6, R14, R13, R12, R11 ;  /* 0x0400000c0d0e7389 */ /* 0x00006400000c000b */
[----:B01----:R-:W-:Y:S01]  /*14150*/  ENDCOLLECTIVE ;  /* 0x000000000000791b */ /* 0x003fe20003800000 */
.L_x_2648:
[----:B------:R-:W-:Y:S01]  /*14160*/  IMAD.MOV.U32 R12, RZ, RZ, 0x10 ;  /* 0x00000010ff0c7424 */ /* 0x000fe200078e00ff */
[----:B------:R-:W-:-:S04]  /*14170*/  SEL R3, R14, RZ, P4 ;  /* 0x000000ff0e037207 */ /* 0x000fc80002000000 */
[----:B------:R-:W-:-:S05]  /*14180*/  IADD3 R3, R2, R3, RZ ;  /* 0x0000000302037210 */ /* 0x000fca0007ffe0ff */
[----:B------:R-:W-:-:S07]  /*14190*/  IMAD.MOV.U32 R13, RZ, RZ, R3 ;  /* 0x000000ffff0d7224 */ /* 0x000fce00078e0003 */
[----:B------:R-:W-:Y:S05]  /*141a0*/  WARPSYNC.COLLECTIVE R15, `(.L_x_2649) ;  /* 0x000000000f087348 */ /* 0x000fea0003c00000 */
[----:B------:R0:W1:Y:S02]  /*141b0*/  SHFL.UP P6, R14, R13, R12, R11 ;  /* 0x0400000c0d0e7389 */ /* 0x00006400000c000b */
[----:B01----:R-:W-:Y:S01]  /*141c0*/  ENDCOLLECTIVE ;  /* 0x000000000000791b */ /* 0x003fe20003800000 */
.L_x_2649:
        /* <DEDUP_REMOVED lines=8> */
.L_x_2650:
[----:B------:R-:W-:Y:S05]  /*14250*/  BRA `(.L_x_2651) ;  /* 0xffffffbc00f87947 */ /* 0x000fea000383ffff */
.L_x_2540:
[----:B------:R-:W-:Y:S01]  /*14260*/  BSSY B0, `(.L_x_2652) ;  /* 0x0000008000007945 */ /* 0x000fe20003800000 */
[----:B-----5:R-:W-:Y:S01]  /*14270*/  IMAD.MOV.U32 R13, RZ, RZ, R4 ;  /* 0x000000ffff0d7224 */ /* 0x020fe200078e0004 */
[----:B------:R-:W-:Y:S01]  /*14280*/  MOV R12, 0x1 ;  /* 0x00000001000c7802 */ /* 0x000fe20000000f00 */
[----:B------:R-:W-:Y:S02]  /*14290*/  IMAD.MOV.U32 R11, RZ, RZ, RZ ;  /* 0x000000ffff0b7224 */ /* 0x000fe400078e00ff */
[----:B------:R-:W-:-:S07]  /*142a0*/  IMAD.MOV.U32 R15, RZ, RZ, -0x1 ;  /* 0xffffffffff0f7424 */ /* 0x000fce00078e00ff */
[----:B01----:R-:W-:Y:S05]  /*142b0*/  WARPSYNC.COLLECTIVE R15, `(.L_x_2653) ;  /* 0x000000000f087348 */ /* 0x003fea0003c00000 */
[----:B------:R2:W3:Y:S02]  /*142c0*/  SHFL.UP P6, R14, R13, R12, R11 ;  /* 0x0400000c0d0e7389 */ /* 0x0004e400000c000b */
[----:B0123--:R-:W-:Y:S01]  /*142d0*/  ENDCOLLECTIVE ;  /* 0x000000000000791b */ /* 0x00ffe20003800000 */
.L_x_2653:
[----:B------:R-:W-:Y:S05]  /*142e0*/  BSYNC B0 ;  /* 0x0000000000007941 */ /* 0x000fea0003800000 */
.L_x_2652:
        /* <DEDUP_REMOVED lines=8> */
.L_x_2654:
[----:B------:R-:W-:Y:S01]  /*14370*/  IMAD.MOV.U32 R12, RZ, RZ, 0x4 ;  /* 0x00000004ff0c7424 */ /* 0x000fe200078e00ff */
[----:B------:R-:W-:-:S05]  /*14380*/  SEL R0, R14, RZ, P2 ;  /* 0x000000ff0e007207 */ /* 0x000fca0001000000 */
[----:B------:R-:W-:-:S05]  /*14390*/  IMAD.IADD R0, R13, 0x1, R0 ;  /* 0x000000010d007824 */ /* 0x000fca00078e0200 */
[----:B------:R-:W-:-:S07]  /*143a0*/  MOV R13, R0 ;  /* 0x00000000000d7202 */ /* 0x000fce0000000f00 */
[----:B------:R-:W-:Y:S05]  /*143b0*/  WARPSYNC.COLLECTIVE R15, `(.L_x_2655) ;  /* 0x000000000f087348 */ /* 0x000fea0003c00000 */
[----:B------:R0:W1:Y:S02]  /*143c0*/  SHFL.UP P6, R14, R13, R12, R11 ;  /* 0x0400000c0d0e7389 */ /* 0x00006400000c000b */
[----:B01----:R-:W-:Y:S01]  /*143d0*/  ENDCOLLECTIVE ;  /* 0x000000000000791b */ /* 0x003fe20003800000 */
.L_x_2655:
[----:B------:R-:W-:Y:S02]  /*143e0*/  MOV R12, 0x8 ;  /* 0x00000008000c7802 */ /* 0x000fe40000000f00 */
[----:B------:R-:W-:-:S05]  /*143f0*/  SEL R3, R14, RZ, P3 ;  /* 0x000000ff0e037207 */ /* 0x000fca0001800000 */
[----:B------:R-:W-:-:S04]  /*14400*/  IMAD.IADD R2, R0, 0x1, R3 ;  /* 0x0000000100027824 */ /* 0x000fc800078e0203 */
[----:B------:R-:W-:-:S07]  /*14410*/  IMAD.MOV.U32 R13, RZ, RZ, R2 ;  /* 0x000000ffff0d7224 */ /* 0x000fce00078e0002 */
[----:B------:R-:W-:Y:S05]  /*14420*/  WARPSYNC.COLLECTIVE R15, `(.L_x_2656) ;  /* 0x000000000f087348 */ /* 0x000fea0003c00000 */
[----:B------:R0:W1:Y:S02]  /*14430*/  SHFL.UP P6, R14, R13, R12, R11 ;  /* 0x0400000c0d0e7389 */ /* 0x00006400000c000b */
[----:B01----:R-:W-:Y:S01]  /*14440*/  ENDCOLLECTIVE ;  /* 0x000000000000791b */ /* 0x003fe20003800000 */
.L_x_2656:
[----:B------:R-:W-:Y:S01]  /*14450*/  IMAD.MOV.U32 R12, RZ, RZ, 0x10 ;  /* 0x00000010ff0c7424 */ /* 0x000fe200078e00ff */
[----:B------:R-:W-:-:S05]  /*14460*/  SEL R3, R14, RZ, P4 ;  /* 0x000000ff0e037207 */ /* 0x000fca0002000000 */
[----:B------:R-:W-:-:S04]  /*14470*/  IMAD.IADD R3, R2, 0x1, R3 ;  /* 0x0000000102037824 */ /* 0x000fc800078e0203 */
[----:B------:R-:W-:-:S07]  /*14480*/  IMAD.MOV.U32 R13, RZ, RZ, R3 ;  /* 0x000000ffff0d7224 */ /* 0x000fce00078e0003 */
[----:B------:R-:W-:Y:S05]  /*14490*/  WARPSYNC.COLLECTIVE R15, `(.L_x_2657) ;  /* 0x000000000f087348 */ /* 0x000fea0003c00000 */
[----:B------:R0:W1:Y:S02]  /*144a0*/  SHFL.UP P6, R14, R13, R12, R11 ;  /* 0x0400000c0d0e7389 */ /* 0x00006400000c000b */
[----:B01----:R-:W-:Y:S01]  /*144b0*/  ENDCOLLECTIVE ;  /* 0x000000000000791b */ /* 0x003fe20003800000 */
.L_x_2657:
        /* <DEDUP_REMOVED lines=8> */
.L_x_2658:
[----:B------:R-:W-:Y:S05]  /*14540*/  BRA `(.L_x_2659) ;  /* 0xffffffbc00d87947 */ /* 0x000fea000383ffff */
.L_x_2542:
[----:B------:R-:W-:Y:S01]  /*14550*/  BSSY B0, `(.L_x_2660) ;  /* 0x0000006000007945 */ /* 0x000fe20003800000 */
[----:B------:R-:W-:Y:S02]  /*14560*/  PLOP3.LUT P6, PT, P6, PT, PT, 0x8, 0x0 ;  /* 0x000000000000781c */ /* 0x000fe400037ce170 */
[----:B------:R-:W-:-:S11]  /*14570*/  MOV R15, 0xffffffff ;  /* 0xffffffff000f7802 */ /* 0x000fd60000000f00 */
[----:B0-----:R-:W-:Y:S05]  /*14580*/  WARPSYNC.COLLECTIVE R15, `(.L_x_2661) ;  /* 0x000000000f087348 */ /* 0x001fea0003c00000 */
[----:B------:R-:W-:Y:S01]  /*14590*/  VOTE.ANY R14, PT, P6 ;  /* 0x00000000000e7806 */ /* 0x000fe200030e0100 */
[----:B0-----:R-:W-:Y:S06]  /*145a0*/  ENDCOLLECTIVE ;  /* 0x000000000000791b */ /* 0x001fec0003800000 */
.L_x_2661:
[----:B------:R-:W-:Y:S05]  /*145b0*/  BSYNC B0 ;  /* 0x0000000000007941 */ /* 0x000fea0003800000 */
.L_x_2660:
        /* <DEDUP_REMOVED lines=9> */
.L_x_2662:
[----:B------:R-:W-:Y:S01]  /*14650*/  IMAD.MOV.U32 R4, RZ, RZ, R14 ;  /* 0x000000ffff047224 */ /* 0x000fe200078e000e */
[----:B------:R-:W-:Y:S06]  /*14660*/  BRA `(.L_x_2663) ;  /* 0xffffffbc00c87947 */ /* 0x000fec000383ffff */
.L_x_2544:
[----:B------:R-:W-:Y:S01]  /*14670*/  BSSY B0, `(.L_x_2664) ;  /* 0x0000007000007945 */ /* 0x000fe20003800000 */
[----:B------:R-:W-:Y:S01]  /*14680*/  IMAD.MOV.U32 R13, RZ, RZ, R6 ;  /* 0x000000ffff0d7224 */ /* 0x000fe200078e0006 */
[----:B------:R-:W-:Y:S01]  /*14690*/  MOV R11, 0x1f ;  /* 0x0000001f000b7802 */ /* 0x000fe20000000f00 */
[----:B------:R-:W-:-:S07]  /*146a0*/  IMAD.MOV.U32 R15, RZ, RZ, -0x1 ;  /* 0xffffffffff0f7424 */ /* 0x000fce00078e00ff */
[----:B012---:R-:W-:Y:S05]  /*146b0*/  WARPSYNC.COLLECTIVE R15, `(.L_x_2665) ;  /* 0x000000000f087348 */ /* 0x007fea0003c00000 */
[----:B------:R3:W4:Y:S02]  /*146c0*/  SHFL.IDX P6, R14, R13, R12, R11 ;  /* 0x0000000c0d0e7389 */ /* 0x00072400000c000b */
[----:B01234-:R-:W-:Y:S01]  /*146d0*/  ENDCOLLECTIVE ;  /* 0x000000000000791b */ /* 0x01ffe20003800000 */
.L_x_2665:
[----:B------:R-:W-:Y:S05]  /*146e0*/  BSYNC B0 ;  /* 0x0000000000007941 */ /* 0x000fea0003800000 */
.L_x_2664:
[----:B------:R-:W-:Y:S05]  /*146f0*/  BRA `(.L_x_2543) ;  /* 0xffffffbc00c07947 */ /* 0x000fea000383ffff */
.L_x_2548:
[----:B-1----:R1:W3:Y:S02]  /*14700*/  SYNCS.PHASECHK.TRANS64.TRYWAIT P0, [R4+URZ+0x2a820], R0 ;  /* 0x02a82000040075a7 */ /* 0x0022e4000800017f */
[----:B---3--:R-:W-:Y:S05]  /*14710*/  @!P0 NANOSLEEP.SYNCS 0x989680 ;  /* 0x009896800000895d */ /* 0x008fea0003900000 */
[----:B------:R-:W3:Y:S02]  /*14720*/  @!P0 SYNCS.PHASECHK.TRANS64 P0, [R4+URZ+0x2a820], R0 ;  /* 0x02a82000040085a7 */ /* 0x000ee4000800007f */
[----:B---3--:R-:W-:Y:S05]  /*14730*/  @!P0 BRA `(.L_x_2548) ;  /* 0xfffffffc00f08947 */ /* 0x008fea000383ffff */
[----:B------:R-:W-:Y:S05]  /*14740*/  BRA `(.L_x_2666) ;  /* 0xffffffc400387947 */ /* 0x000fea000383ffff */
.L_x_2549:
[----:B------:R-:W3:Y:S01]  /*14750*/  S2R R2, SR_TID.X ;  /* 0x0000000000027919 */ /* 0x000ee20000002100 */
[----:B------:R-:W-:Y:S01]  /*14760*/  BSSY B0, `(.L_x_2667) ;  /* 0x000000a000007945 */ /* 0x000fe20003800000 */
[----:B------:R-:W-:Y:S01]  /*14770*/  IMAD.MOV.U32 R12, RZ, RZ, RZ ;  /* 0x000000ffff0c7224 */ /* 0x000fe200078e00ff */
[----:B------:R-:W-:Y:S01]  /*14780*/  MOV R11, 0x1f ;  /* 0x0000001f000b7802 */ /* 0x000fe20000000f00 */
[----:B------:R-:W-:Y:S01]  /*14790*/  IMAD.MOV.U32 R15, RZ, RZ, -0x1 ;  /* 0xffffffffff0f7424 */ /* 0x000fe200078e00ff */
[----:B---3--:R-:W-:-:S04]  /*147a0*/  SHF.R.U32.HI R2, RZ, 0x5, R2 ;  /* 0x00000005ff027819 */ /* 0x008fc80000011602 */
[----:B------:R-:W-:-:S05]  /*147b0*/  LOP3.LUT R2, R2, 0x3, RZ, 0xc0, !PT ;  /* 0x0000000302027812 */ /* 0x000fca00078ec0ff */
[----:B------:R-:W-:-:S07]  /*147c0*/  IMAD.MOV.U32 R13, RZ, RZ, R2 ;  /* 0x000000ffff0d7224 */ /* 0x000fce00078e0002 */
[----:B012---:R-:W-:Y:S05]  /*147d0*/  WARPSYNC.COLLECTIVE R15, `(.L_x_2668) ;  /* 0x000000000f087348 */ /* 0x007fea0003c00000 */
[----:B------:R3:W4:Y:S02]  /*147e0*/  SHFL.IDX P6, R14, R13, R12, R11 ;  /* 0x0000000c0d0e7389 */ /* 0x00072400000c000b */
[----:B01234-:R-:W-:Y:S01]  /*147f0*/  ENDCOLLECTIVE ;  /* 0x000000000000791b */ /* 0x01ffe20003800000 */
.L_x_2668:
[----:B------:R-:W-:Y:S05]  /*14800*/  BSYNC B0 ;  /* 0x0000000000007941 */ /* 0x000fea0003800000 */
.L_x_2667:
[----:B------:R-:W-:Y:S05]  /*14810*/  BRA `(.L_x_2669) ;  /* 0xffffffc400207947 */ /* 0x000fea000383ffff */
.L_x_2552:
[----:B------:R-:W-:Y:S01]  /*14820*/  BSSY B1, `(.L_x_2670) ;  /* 0x0000006000017945 */ /* 0x000fe20003800000 */
[----:B------:R-:W-:-:S07]  /*14830*/  IMAD.MOV.U32 R15, RZ, RZ, -0x1 ;  /* 0xffffffffff0f7424 */ /* 0x000fce00078e00ff */
[----:B012---:R-:W-:Y:S05]  /*14840*/  WARPSYNC.COLLECTIVE R15, `(.L_x_2671) ;  /* 0x000000000f0c7348 */ /* 0x007fea0003c00000 */
[----:B------:R-:W-:Y:S02]  /*14850*/  ELECT P6, UR62, PT ;  /* 0x00000000003e782f */ /* 0x000fe400038c0000 */
[----:B------:R-:W-:Y:S01]  /*14860*/  MOV R14, UR62 ;  /* 0x0000003e000e7c02 */ /* 0x000fe20008000f00 */
[----:B012---:R-:W-:Y:S10]  /*14870*/  ENDCOLLECTIVE ;  /* 0x000000000000791b */ /* 0x007ff40003800000 */
.L_x_2671:
[----:B------:R-:W-:Y:S05]  /*14880*/  BSYNC B1 ;  /* 0x0000000000017941 */ /* 0x000fea0003800000 */
.L_x_2670:
[----:B------:R-:W-:Y:S05]  /*14890*/  BRA `(.L_x_2672) ;  /* 0xffffffc400187947 */ /* 0x000fea000383ffff */
.L_x_2554:
[----:B-1----:R1:W3:Y:S02]  /*148a0*/  SYNCS.PHASECHK.TRANS64.TRYWAIT P1, [R5+URZ+0x2a840], R0 ;  /* 0x02a84000050075a7 */ /* 0x0022e4000802017f */
[----:B---3--:R-:W-:Y:S05]  /*148b0*/  @!P1 NANOSLEEP.SYNCS 0x989680 ;  /* 0x009896800000995d */ /* 0x008fea0003900000 */
[----:B------:R-:W3:Y:S02]  /*148c0*/  @!P1 SYNCS.PHASECHK.TRANS64 P1, [R5+URZ+0x2a840], R0 ;  /* 0x02a84000050095a7 */ /* 0x000ee4000802007f */
[----:B---3--:R-:W-:Y:S05]  /*148d0*/  @!P1 BRA `(.L_x_2554) ;  /* 0xfffffffc00f09947 */ /* 0x008fea000383ffff */
[----:B------:R-:W-:Y:S05]  /*148e0*/  BRA `(.L_x_2673) ;  /* 0xffffffc400387947 */ /* 0x000fea000383ffff */
.L_x_2556:
[----:B---3--:R3:W4:Y:S02]  /*148f0*/  SYNCS.PHASECHK.TRANS64.TRYWAIT P1, [R27+URZ+0x2a840], R2 ;  /* 0x02a840021b0075a7 */ /* 0x008724000802017f */
[----:B----4-:R-:W-:Y:S05]  /*14900*/  @!P1 NANOSLEEP.SYNCS 0x989680 ;  /* 0x009896800000995d */ /* 0x010fea0003900000 */
[----:B------:R-:W4:Y:S02]  /*14910*/  @!P1 SYNCS.PHASECHK.TRANS64 P1, [R27+URZ+0x2a840], R2 ;  /* 0x02a840021b0095a7 */ /* 0x000f24000802007f */
[----:B----4-:R-:W-:Y:S05]  /*14920*/  @!P1 BRA `(.L_x_2556) ;  /* 0xfffffffc00f09947 */ /* 0x010fea000383ffff */
[----:B------:R-:W-:Y:S05]  /*14930*/  BRA `(.L_x_2674) ;  /* 0xffffffc400447947 */ /* 0x000fea000383ffff */
.L_x_2558:
[----:B----4-:R4:W0:Y:S02]  /*14940*/  SYNCS.PHASECHK.TRANS64.TRYWAIT P1, [R5+URZ+0x2a860], R0 ;  /* 0x02a86000050075a7 */ /* 0x010824000802017f */
[----:B0-----:R-:W-:Y:S05]  /*14950*/  @!P1 NANOSLEEP.SYNCS 0x989680 ;  /* 0x009896800000995d */ /* 0x001fea0003900000 */
[----:B------:R-:W0:Y:S02]  /*14960*/  @!P1 SYNCS.PHASECHK.TRANS64 P1, [R5+URZ+0x2a860], R0 ;  /* 0x02a86000050095a7 */ /* 0x000e24000802007f */
[----:B0-----:R-:W-:Y:S05]  /*14970*/  @!P1 BRA `(.L_x_2558) ;  /* 0xfffffffc00f09947 */ /* 0x001fea000383ffff */
[----:B------:R-:W-:Y:S05]  /*14980*/  BRA `(.L_x_2675) ;  /* 0xffffffc400407947 */ /* 0x000fea000383ffff */
.L_x_2676:
        /* <DEDUP_REMOVED lines=15> */
.L_x_15640:


//--------------------- .text._ZN7cutlass13device_kernelIN5flash11enable_sm90INS1_16FlashAttnFwdSm90INS1_25CollectiveMainloopFwdSm90ILi2EN4cute5tupleIJNS5_1CILi1EEES8_S8_EEENS6_IJNS7_ILi128EEENS7_ILi96EEENS7_ILi192EEEEEELi128ENS_10bfloat16_tEfNS_4arch4Sm90ELb1ELb0ELb1ELb1ELb1ELb1ELb0ELb1ELb1ELb1ELb0ELb0EEENS1_21CollectiveEpilogueFwdINS6_IJSA_SA_SB_EEES9_SE_SG_Li256ELb1ELb1ELb0ELb0EEENS1_36VarlenDynamicPersistentTileSchedulerILi128ELi96ELi256ELi128ELb0ELb1ELb1ELb1ELb1ELb1EEEEEEEEEvNT_6ParamsE --------------------------
	.section	.text._ZN7cutlass13device_kernelIN5flash11enable_sm90INS1_16FlashAttnFwdSm90INS1_25CollectiveMainloopFwdSm90ILi2EN4cute5tupleIJNS5_1CILi1EEES8_S8_EEENS6_IJNS7_ILi128EEENS7_ILi96EEENS7_ILi192EEEEEELi128ENS_10bfloat16_tEfNS_4arch4Sm90ELb1ELb0ELb1ELb1ELb1ELb1ELb0ELb1ELb1ELb1ELb0ELb0EEENS1_21CollectiveEpilogueFwdINS6_IJSA_SA_SB_EEES9_SE_SG_Li256ELb1ELb1ELb0ELb0EEENS1_36VarlenDynamicPersistentTileSchedulerILi128ELi96ELi256ELi128ELb0ELb1ELb1ELb1ELb1ELb1EEEEEEEEEvNT_6ParamsE,"ax",@progbits
	.align	128
.text._ZN7cutlass13device_kernelIN5flash11enable_sm90INS1_16FlashAttnFwdSm90INS1_25CollectiveMainloopFwdSm90ILi2EN4cute5tupleIJNS5_1CILi1EEES8_S8_EEENS6_IJNS7_ILi128EEENS7_ILi96EEENS7_ILi192EEEEEELi128ENS_10bfloat16_tEfNS_4arch4Sm90ELb1ELb0ELb1ELb1ELb1ELb1ELb0ELb1ELb1ELb1ELb0ELb0EEENS1_21CollectiveEpilogueFwdINS6_IJSA_SA_SB_EEES9_SE_SG_Li256ELb1ELb1ELb0ELb0EEENS1_36VarlenDynamicPersistentTileSchedulerILi128ELi96ELi256ELi128ELb0ELb1ELb1ELb1ELb1ELb1EEEEEEEEEvNT_6ParamsE:
        .type           _ZN7cutlass13device_kernelIN5flash11enable_sm90INS1_16FlashAttnFwdSm90INS1_25CollectiveMainloopFwdSm90ILi2EN4cute5tupleIJNS5_1CILi1EEES8_S8_EEENS6_IJNS7_ILi128EEENS7_ILi96EEENS7_ILi192EEEEEELi128ENS_10bfloat16_tEfNS_4arch4Sm90ELb1ELb0ELb1ELb1ELb1ELb1ELb0ELb1ELb1ELb1ELb0ELb0EEENS1_21CollectiveEpilogueFwdINS6_IJSA_SA_SB_EEES9_SE_SG_Li256ELb1ELb1ELb0ELb0EEENS1_36VarlenDynamicPersistentTileSchedulerILi128ELi96ELi256ELi128ELb0ELb1ELb1ELb1ELb1ELb1EEEEEEEEEvNT_6ParamsE,@function
        .size           _ZN7cutlass13device_kernelIN5flash11enable_sm90INS1_16FlashAttnFwdSm90INS1_25CollectiveMainloopFwdSm90ILi2EN4cute5tupleIJNS5_1CILi1EEES8_S8_EEENS6_IJNS7_ILi128EEENS7_ILi96EEENS7_ILi192EEEEEELi128ENS_10bfloat16_tEfNS_4arch4Sm90ELb1ELb0ELb1ELb1ELb1ELb1ELb0ELb1ELb1ELb1ELb0ELb0EEENS1_21CollectiveEpilogueFwdINS6_IJSA_SA_SB_EEES9_SE_SG_Li256ELb1ELb1ELb0ELb0EEENS1_36VarlenDynamicPersistentTileSchedulerILi128ELi96ELi256ELi128ELb0ELb1ELb1ELb1ELb1ELb1EEEEEEEEEvNT_6ParamsE,(.L_x_15641 - _ZN7cutlass13device_kernelIN5flash11enable_sm90INS1_16FlashAttnFwdSm90INS1_25CollectiveMainloopFwdSm90ILi2EN4cute5tupleIJNS5_1CILi1EEES8_S8_EEENS6_IJNS7_ILi128EEENS7_ILi96EEENS7_ILi192EEEEEELi128ENS_10bfloat16_tEfNS_4arch4Sm90ELb1ELb0ELb1ELb1ELb1ELb1ELb0ELb1ELb1ELb1ELb0ELb0EEENS1_21CollectiveEpilogueFwdINS6_IJSA_SA_SB_EEES9_SE_SG_Li256ELb1ELb1ELb0ELb0EEENS1_36VarlenDynamicPersistentTileSchedulerILi128ELi96ELi256ELi128ELb0ELb1ELb1ELb1ELb1ELb1EEEEEEEEEvNT_6ParamsE)
        .other          _ZN7cutlass13device_kernelIN5flash11enable_sm90INS1_16FlashAttnFwdSm90INS1_25CollectiveMainloopFwdSm90ILi2EN4cute5tupleIJNS5_1CILi1EEES8_S8_EEENS6_IJNS7_ILi128EEENS7_ILi96EEENS7_ILi192EEEEEELi128ENS_10bfloat16_tEfNS_4arch4Sm90ELb1ELb0ELb1ELb1ELb1ELb1ELb0ELb1ELb1ELb1ELb0ELb0EEENS1_21CollectiveEpilogueFwdINS6_IJSA_SA_SB_EEES9_SE_SG_Li256ELb1ELb1ELb0ELb0EEENS1_36VarlenDynamicPersistentTileSchedulerILi128ELi96ELi256ELi128ELb0ELb1ELb1ELb1ELb1ELb1EEEEEEEEEvNT_6ParamsE,@"STO_CUDA_ENTRY STV_DEFAULT"
_ZN7cutlass13device_kernelIN5flash11enable_sm90INS1_16FlashAttnFwdSm90INS1_25CollectiveMainloopFwdSm90ILi2EN4cute5tupleIJNS5_1CILi1EEES8_S8_EEENS6_IJNS7_ILi128EEENS7_ILi96EEENS7_ILi192EEEEEELi128ENS_10bfloat16_tEfNS_4arch4Sm90ELb1ELb0ELb1ELb1ELb1ELb1ELb0ELb1ELb1ELb1ELb0ELb0EEENS1_21CollectiveEpilogueFwdINS6_IJSA_SA_SB_EEES9_SE_SG_Li256ELb1ELb1ELb0ELb0EEENS1_36VarlenDynamicPersistentTileSchedulerILi128ELi96ELi256ELi128ELb0ELb1ELb1ELb1ELb1ELb1EEEEEEEEEvNT_6ParamsE:
        /* <DEDUP_REMOVED lines=18> */
.L_x_2678:
[----:B------:R-:W-:Y:S05]  /*0120*/  BSYNC B0 ;  /* 0x0000000000007941 */ /* 0x000fea0003800000 */
.L_x_2677:
        /* <DEDUP_REMOVED lines=41> */
.L_x_2679:
        /* <DEDUP_REMOVED lines=22> */
.L_x_2680:
        /* <DEDUP_REMOVED lines=18> */
.L_x_2681:
        /* <DEDUP_REMOVED lines=22> */
.L_x_2682:
        /* <DEDUP_REMOVED lines=22> */
.L_x_2683:
        /* <DEDUP_REMOVED lines=10> */
.L_x_2686:
        /* <DEDUP_REMOVED lines=18> */
[----:B------:R-:W-:Y:S01]  /*0ac0*/  IMAD.MOV.U32 R196, RZ, RZ, RZ ;  /* 0x000000ffffc47224 */ /* 0x000fe200078e00ff */
[----:B------:R-:W-:Y:S01]  /*0ad0*/  MOV R170, RZ ;  /* 0x000000ff00aa7202 */ /* 0x000fe20000000f00 */
[----:B------:R-:W-:Y:S02]  /*0ae0*/  IMAD.MOV.U32 R18, RZ, RZ, RZ ;  /* 0x000000ffff127224 */ /* 0x000fe400078e00ff */
[----:B------:R-:W-:Y:S02]  /*0af0*/  IMAD.MOV.U32 R167, RZ, RZ, RZ ;  /* 0x000000ffffa77224 */ /* 0x000fe400078e00ff */
[----:B------:R-:W-:-:S06]  /*0b00*/  IMAD.MOV.U32 R162, RZ, RZ, RZ ;  /* 0x000000ffffa27224 */ /* 0x000fcc00078e00ff */
[----:B------:R-:W-:Y:S01]  /*0b10*/  UIADD3 UR4, UR4, 0xc400, URZ ;  /* 0x0000c40004047890 */ /* 0x000fe2000fffe03f */
[----:B--2---:R-:W-:Y:S02]  /*0b20*/  R2UR UR5, R3 ;  /* 0x00000000030572ca */ /* 0x004fe400000e0000 */
[----:B------:R-:W-:-:S04]  /*0b30*/  SHF.R.S32.HI R3, RZ, 0x1f, R0 ;  /* 0x0000001fff037819 */ /* 0x000fc80000011400 */
[CC--:B------:R-:W-:Y:S02]  /*0b40*/  LEA.HI R5, R3.reuse, R0.reuse, RZ, 0x7 ;  /* 0x0000000003057211 */ /* 0x0c0fe400078f38ff */
[-C--:B------:R-:W-:Y:S02]  /*0b50*/  LEA.HI R4, R3, R0.reuse, RZ, 0x4 ;  /* 0x0000000003047211 */ /* 0x080fe400078f20ff */
[----:B------:R-:W-:Y:S02]  /*0b60*/  LOP3.LUT R7, R5, 0xffffff80, RZ, 0xc0, !PT ;  /* 0xffffff8005077812 */ /* 0x000fe400078ec0ff */
[----:B------:R-:W-:Y:S01]  /*0b70*/  LEA.HI R198, R3, R0, RZ, 0x3 ;  /* 0x0000000003c67211 */ /* 0x000fe200078f18ff */
[----:B------:R-:W-:Y:S01]  /*0b80*/  ULOP3.LUT UR5, UR5, 0x1, URZ, 0xfc, !UPT ;  /* 0x0000000105057892 */ /* 0x000fe2000f8efc3f */
[----:B------:R-:W-:Y:S01]  /*0b90*/  SHF.R.S32.HI R222, RZ, 0x7, R5 ;  /* 0x00000007ffde7819 */ /* 0x000fe20000011405 */
[----:B------:R-:W-:Y:S01]  /*0ba0*/  IMAD.IADD R214, R0, 0x1, -R7 ;  /* 0x0000000100d67824 */ /* 0x000fe200078e0a07 */
[----:B------:R-:W-:-:S02]  /*0bb0*/  SHF.R.S32.HI R7, RZ, 0x4, R4 ;  /* 0x00000004ff077819 */ /* 0x000fc40000011404 */
[----:B------:R-:W-:Y:S02]  /*0bc0*/  LOP3.LUT R191, R198, 0xfffffff8, RZ, 0xc0, !PT ;  /* 0xfffffff8c6bf7812 */ /* 0x000fe400078ec0ff */
[----:B------:R-:W-:Y:S02]  /*0bd0*/  SHF.R.S32.HI R9, RZ, 0x1f, R214 ;  /* 0x0000001fff097819 */ /* 0x000fe400000114d6 */
[----:B------:R-:W-:Y:S01]  /*0be0*/  LEA.HI R6, R4, R7, RZ, 0x1 ;  /* 0x0000000704067211 */ /* 0x000fe200078f08ff */
[----:B------:R-:W-:Y:S01]  /*0bf0*/  IMAD.IADD R191, R0, 0x1, -R191 ;  /* 0x0000000100bf7824 */ /* 0x000fe200078e0abf */
[CC--:B------:R-:W-:Y:S02]  /*0c00*/  LEA.HI R8, R9.reuse, R214.reuse, RZ, 0x2 ;  /* 0x000000d609087211 */ /* 0x0c0fe400078f10ff */
[----:B------:R-:W-:Y:S01]  /*0c10*/  LEA.HI R9, R9, R214, RZ, 0x5 ;  /* 0x000000d609097211 */ /* 0x000fe200078f28ff */
[----:B------:R-:W-:Y:S01]  /*0c20*/  IMAD.SHL.U32 R187, R191, 0x8, RZ ;  /* 0x00000008bfbb7824 */ /* 0x000fe200078e00ff */
[----:B------:R-:W-:-:S02]  /*0c30*/  SHF.R.S32.HI R10, RZ, 0x2, R8 ;  /* 0x00000002ff0a7819 */ /* 0x000fc40000011408 */
[----:B------:R-:W-:Y:S01]  /*0c40*/  SHF.R.S32.HI R11, RZ, 0x1f, R8 ;  /* 0x0000001fff0b7819 */ /* 0x000fe20000011408 */
[----:B------:R-:W-:Y:S01]  /*0c50*/  VIADD R190, R187, 0x40 ;  /* 0x00000040bbbe7836 */ /* 0x000fe20000000000 */
[----:B------:R-:W-:Y:S02]  /*0c60*/  SHF.R.S32.HI R9, RZ, 0x5, R9 ;  /* 0x00000005ff097819 */ /* 0x000fe40000011409 */
[----:B------:R-:W-:Y:S02]  /*0c70*/  LEA.HI R11, R11, R10, RZ, 0x3 ;  /* 0x0000000a0b0b7211 */ /* 0x000fe400078f18ff */
[----:B------:R-:W-:Y:S02]  /*0c80*/  LOP3.LUT R6, R6, 0x1ffffffe, RZ, 0xc0, !PT ;  /* 0x1ffffffe06067812 */ /* 0x000fe400078ec0ff */
[----:B------:R-:W-:Y:S02]  /*0c90*/  LOP3.LUT R11, R11, 0xfffffff8, RZ, 0xc0, !PT ;  /* 0xfffffff80b0b7812 */ /* 0x000fe400078ec0ff */
[----:B------:R-:W-:Y:S01]  /*0ca0*/  LEA.HI R5, R5, R222, RZ, 0x1 ;  /* 0x000000de05057211 */ /* 0x000fe200078f08ff */
[----:B------:R-:W-:Y:S01]  /*0cb0*/  IMAD.IADD R7, R7, 0x1, -R6 ;  /* 0x0000000107077824 */ /* 0x000fe200078e0a06 */
[----:B------:R-:W-:Y:S01]  /*0cc0*/  LEA.HI R6, R3, R0, RZ, 0x5 ;  /* 0x0000000003067211 */ /* 0x000fe200078f28ff */
[----:B------:R-:W-:Y:S01]  /*0cd0*/  IMAD.IADD R10, R10, 0x1, -R11 ;  /* 0x000000010a0a7824 */ /* 0x000fe200078e0a0b */
[----:B------:R-:W-:-:S02]  /*0ce0*/  LOP3.LUT R5, R5, 0x3fffffe, RZ, 0xc0, !PT ;  /* 0x03fffffe05057812 */ /* 0x000fc400078ec0ff */
[----:B------:R-:W-:Y:S01]  /*0cf0*/  SHF.R.S32.HI R6, RZ, 0x5, R6 ;  /* 0x00000005ff067819 */ /* 0x000fe20000011406 */
[----:B------:R-:W-:Y:S01]  /*0d00*/  IMAD R10, R9, 0x10, R10 ;  /* 0x00000010090a7824 */ /* 0x000fe200078e020a */
[----:B------:R-:W-:Y:S01]  /*0d10*/  LEA.HI R9, R3, R0, RZ, 0x2 ;  /* 0x0000000003097211 */ /* 0x000fe200078f10ff */
[----:B------:R-:W-:Y:S01]  /*0d20*/  IMAD.IADD R5, R222, 0x1, -R5 ;  /* 0x00000001de057824 */ /* 0x000fe200078e0a05 */
[----:B------:R-:W-:Y:S01]  /*0d30*/  LOP3.LUT R3, R4, 0x3fffff0, RZ, 0xc0, !PT ;  /* 0x03fffff004037812 */ /* 0x000fe200078ec0ff */
[----:B------:R-:W-:Y:S01]  /*0d40*/  IMAD.SHL.U32 R182, R6, 0x200, RZ ;  /* 0x0000020006b67824 */ /* 0x000fe200078e00ff */
[----:B------:R-:W-:Y:S01]  /*0d50*/  LOP3.LUT R197, R9, 0xfffffffc, RZ, 0xc0, !PT ;  /* 0xfffffffc09c57812 */ /* 0x000fe200078ec0ff */
[----:B------:R-:W-:Y:S01]  /*0d60*/  IMAD R223, R5, 0x40, R10 ;  /* 0x0000004005df7824 */ /* 0x000fe200078e020a */
[----:B------:R-:W-:Y:S01]  /*0d70*/  SHF.R.S32.HI R169, RZ, 0x2, R9 ;  /* 0x00000002ffa97819 */ /* 0x000fe20000011409 */
[C---:B------:R-:W-:Y:S01]  /*0d80*/  IMAD.IADD R3, R0.reuse, 0x1, -R3 ;  /* 0x0000000100037824 */ /* 0x040fe200078e0a03 */
[----:B------:R-:W-:Y:S01]  /*0d90*/  SHF.R.S32.HI R4, RZ, 0x1f, R9 ;  /* 0x0000001fff047819 */ /* 0x000fe20000011409 */
[----:B------:R-:W-:Y:S01]  /*0da0*/  IMAD.IADD R197, R0, 0x1, -R197 ;  /* 0x0000000100c57824 */ /* 0x000fe200078e0ac5 */
[----:B------:R-:W-:Y:S01]  /*0db0*/  IADD3 R221, R169, 0x40, RZ ;  /* 0x00000040a9dd7810 */ /* 0x000fe20007ffe0ff */
[----:B------:R-:W-:Y:S01]  /*0dc0*/  IMAD R12, R6, 0x10, R3 ;  /* 0x00000010060c7824 */ /* 0x000fe200078e0203 */
[----:B------:R-:W-:Y:S01]  /*0dd0*/  LEA.HI R4, R4, R169, RZ, 0x3 ;  /* 0x000000a904047211 */ /* 0x000fe200078f18ff */
[----:B------:R-:W-:Y:S01]  /*0de0*/  IMAD.SHL.U32 R160, R197, 0x4, RZ ;  /* 0x00000004c5a07824 */ /* 0x000fe200078e00ff */
[----:B------:R-:W-:Y:S01]  /*0df0*/  SHF.R.S32.HI R0, RZ, 0x1f, R221 ;  /* 0x0000001fff007819 */ /* 0x000fe200000114dd */
[----:B------:R-:W-:Y:S01]  /*0e00*/  IMAD.SHL.U32 R176, R221, 0x40, RZ ;  /* 0x00000040ddb07824 */ /* 0x000fe200078e00ff */
[----:B------:R-:W-:Y:S01]  /*0e10*/  LOP3.LUT R4, R4, 0xfffffff8, RZ, 0xc0, !PT ;  /* 0xfffffff804047812 */ /* 0x000fe200078ec0ff */
[----:B------:R-:W-:Y:S01]  /*0e20*/  VIADD R172, R160, 0x20 ;  /* 0x00000020a0ac7836 */ /* 0x000fe20000000000 */
[----:B------:R-:W-:Y:S01]  /*0e30*/  LEA.HI R0, R0, R221, RZ, 0x3 ;  /* 0x000000dd00007211 */ /* 0x000fe200078f18ff */
[----:B------:R-:W-:Y:S01]  /*0e40*/  VIADD R171, R160, 0x40 ;  /* 0x00000040a0ab7836 */ /* 0x000fe20000000000 */
[----:B------:R-:W-:Y:S01]  /*0e50*/  LOP3.LUT R176, R176, 0x1c0, RZ, 0xc0, !PT ;  /* 0x000001c0b0b07812 */ /* 0x000fe200078ec0ff */
[C---:B------:R-:W-:Y:S01]  /*0e60*/  IMAD.IADD R163, R160.reuse, 0x1, R172 ;  /* 0x00000001a0a37824 */ /* 0x040fe200078e02ac */
[----:B------:R-:W-:Y:S01]  /*0e70*/  SHF.R.S32.HI R198, RZ, 0x3, R198 ;  /* 0x00000003ffc67819 */ /* 0x000fe200000114c6 */
[----:B------:R-:W-:Y:S01]  /*0e80*/  IMAD.IADD R164, R160, 0x1, R171 ;  /* 0x00000001a0a47824 */ /* 0x000fe200078e02ab */
[----:B------:R-:W-:Y:S01]  /*0e90*/  SHF.R.U32.HI R220, RZ, 0x3, R176 ;  /* 0x00000003ffdc7819 */ /* 0x000fe200000116b0 */
[----:B------:R-:W-:Y:S01]  /*0ea0*/  IMAD.IADD R213, R169, 0x1, -R4 ;  /* 0x00000001a9d57824 */ /* 0x000fe200078e0a04 */
[----:B------:R-:W-:Y:S01]  /*0eb0*/  SHF.R.S32.HI R227, RZ, 0x1f, R187 ;  /* 0x0000001fffe37819 */ /* 0x000fe200000114bb */
[----:B------:R-:W-:Y:S01]  /*0ec0*/  IMAD.SHL.U32 R183, R0, 0x40, RZ ;  /* 0x0000004000b77824 */ /* 0x000fe200078e00ff */
[----:B------:R-:W-:Y:S01]  /*0ed0*/  SHF.R.S32.HI R0, RZ, 0x1f, R163 ;  /* 0x0000001fff007819 */ /* 0x000fe200000114a3 */
[----:B------:R-:W-:Y:S01]  /*0ee0*/  IMAD.SHL.U32 R180, R213, 0x40, RZ ;  /* 0x00000040d5b47824 */ /* 0x000fe200078e00ff */
[----:B------:R-:W-:Y:S01]  /*0ef0*/  SHF.R.S32.HI R3, RZ, 0x1f, R164 ;  /* 0x0000001fff037819 */ /* 0x000fe200000114a4 */
[----:B------:R-:W-:Y:S01]  /*0f00*/  IMAD R12, R12, 0x8, R7 ;  /* 0x000000080c0c7824 */ /* 0x000fe200078e0207 */
[CC--:B------:R-:W-:Y:S01]  /*0f10*/  LEA.HI R165, R0.reuse, R163.reuse, RZ, 0x3 ;  /* 0x000000a300a57211 */ /* 0x0c0fe200078f18ff */
[----:B------:R-:W-:Y:S01]  /*0f20*/  IMAD.SHL.U32 R16, R197, 0x8, RZ ;  /* 0x00000008c5107824 */ /* 0x000fe200078e00ff */
[----:B------:R-:W-:Y:S01]  /*0f30*/  LEA.HI R0, R0, R163, RZ, 0x6 ;  /* 0x000000a300007211 */ /* 0x000fe200078f30ff */
[----:B------:R-:W-:Y:S01]  /*0f40*/  VIADD R174, R160, 0x10 ;  /* 0x00000010a0ae7836 */ /* 0x000fe20000000000 */
[CC--:B------:R-:W-:Y:S01]  /*0f50*/  LEA.HI R5, R3.reuse, R164.reuse, RZ, 0x6 ;  /* 0x000000a403057211 */ /* 0x0c0fe200078f30ff */
[----:B------:R-:W-:Y:S01]  /*0f60*/  VIADD R19, R16, 0x60 ;  /* 0x0000006010137836 */ /* 0x000fe20000000000 */
[----:B------:R-:W-:Y:S01]  /*0f70*/  LOP3.LUT R180, R180, 0x1c0, RZ, 0xc0, !PT ;  /* 0x000001c0b4b47812 */ /* 0x000fe200078ec0ff */
[----:B------:R-:W-:Y:S01]  /*0f80*/  IMAD.SHL.U32 R4, R0, 0x80, RZ ;  /* 0x0000008000047824 */ /* 0x000fe200078e00ff */
[----:B------:R-:W-:Y:S01]  /*0f90*/  LEA.HI R3, R3, R164, RZ, 0x3 ;  /* 0x000000a403037211 */ /* 0x000fe200078f18ff */
[----:B------:R-:W-:Y:S01]  /*0fa0*/  IMAD.SHL.U32 R7, R5, 0x80, RZ ;  /* 0x0000008005077824 */ /* 0x000fe200078e00ff */
[----:B------:R-:W-:Y:S01]  /*0fb0*/  SHF.R.U32.HI R181, RZ, 0x3, R180 ;  /* 0x00000003ffb57819 */ /* 0x000fe200000116b4 */
[----:B------:R-:W-:Y:S01]  /*0fc0*/  VIADD R22, R16, 0x80 ;  /* 0x0000008010167836 */ /* 0x000fe20000000000 */
[----:B------:R-:W-:Y:S01]  /*0fd0*/  LOP3.LUT R0, R180, 0x38, R165, 0xf8, !PT ;  /* 0x00000038b4007812 */ /* 0x000fe200078ef8a5 */
[----:B------:R-:W-:Y:S01]  /*0fe0*/  VIADD R23, R16, 0xa0 ;  /* 0x000000a010177836 */ /* 0x000fe20000000000 */
[----:B------:R-:W-:Y:S01]  /*0ff0*/  LOP3.LUT R11, R176, 0x38, R3, 0xf8, !PT ;  /* 0x00000038b00b7812 */ /* 0x000fe200078ef803 */
[----:B------:R-:W-:Y:S01]  /*1000*/  VIADD R173, R160, 0x30 ;  /* 0x00000030a0ad7836 */ /* 0x000fe20000000000 */
[----:B------:R-:W-:Y:S01]  /*1010*/  LOP3.LUT R5, R0, R181, RZ, 0x3c, !PT ;  /* 0x000000b500057212 */ /* 0x000fe200078e3cff */
[----:B------:R-:W-:Y:S01]  /*1020*/  VIADD R175, R160, 0x50 ;  /* 0x00000050a0af7836 */ /* 0x000fe20000000000 */
[----:B------:R-:W-:Y:S01]  /*1030*/  LOP3.LUT R183, R183, 0xfffffe00, RZ, 0xc0, !PT ;  /* 0xfffffe00b7b77812 */ /* 0x000fe200078ec0ff */
[----:B------:R-:W-:Y:S01]  /*1040*/  IMAD.SHL.U32 R224, R12, 0x8, RZ ;  /* 0x000000080ce07824 */ /* 0x000fe200078e00ff */
[----:B------:R-:W-:-:S02]  /*1050*/  LOP3.LUT R7, R7, 0xffffe000, RZ, 0xc0, !PT ;  /* 0xffffe00007077812 */ /* 0x000fc400078ec0ff */
[-C--:B------:R-:W-:Y:S02]  /*1060*/  LOP3.LUT R0, R11, R220.reuse, RZ, 0x3c, !PT ;  /* 0x000000dc0b007212 */ /* 0x080fe400078e3cff */
[----:B------:R-:W-:Y:S02]  /*1070*/  LOP3.LUT R9, R176, 0x38, R165, 0xf8, !PT ;  /* 0x00000038b0097812 */ /* 0x000fe400078ef8a5 */
[--C-:B------:R-:W-:Y:S01]  /*1080*/  IADD3 R215, R0, R7, R183.reuse ;  /* 0x0000000700d77210 */ /* 0x100fe20007ffe0b7 */
[----:B------:R-:W-:Y:S01]  /*1090*/  IMAD.U32 R0, RZ, RZ, UR5 ;  /* 0x00000005ff007e24 */ /* 0x000fe2000f8e00ff */
[----:B------:R-:W-:Y:S02]  /*10a0*/  LOP3.LUT R4, R4, 0xffffe000, RZ, 0xc0, !PT ;  /* 0xffffe00004047812 */ /* 0x000fe400078ec0ff */
[----:B------:R-:W-:Y:S02]  /*10b0*/  LOP3.LUT R9, R9, R220, RZ, 0x3c, !PT ;  /* 0x000000dc09097212 */ /* 0x000fe400078e3cff */
[-C--:B------:R-:W-:Y:S01]  /*10c0*/  IADD3 R219, R5, R4.reuse, R182 ;  /* 0x0000000405db7210 */ /* 0x080fe20007ffe0b6 */
[----:B------:R0:W-:Y:S01]  /*10d0*/  STL [R1+0x30], R0 ;  /* 0x0000300001007387 */ /* 0x0001e20000100800 */
[----:B------:R-:W-:Y:S01]  /*10e0*/  IADD3 R9, R9, R4, R183 ;  /* 0x0000000409097210 */ /* 0x000fe20007ffe0b7 */
[----:B------:R-:W-:Y:S01]  /*10f0*/  IMAD.U32 R4, RZ, RZ, UR4 ;  /* 0x00000004ff047e24 */ /* 0x000fe2000f8e00ff */
[----:B------:R-:W-:-:S02]  /*1100*/  LOP3.LUT R6, R180, 0x38, R3, 0xf8, !PT ;  /* 0x00000038b4067812 */ /* 0x000fc400078ef803 */
[----:B------:R-:W-:Y:S02]  /*1110*/  LOP3.LUT R5, R8, 0x7ffffffc, RZ, 0xc0, !PT ;  /* 0x7ffffffc08057812 */ /* 0x000fe400078ec0ff */
[----:B------:R1:W-:Y:S01]  /*1120*/  STL [R1+0x34], R4 ;  /* 0x0000340401007387 */ /* 0x0003e20000100800 */
[----:B------:R-:W-:Y:S02]  /*1130*/  LOP3.LUT R6, R6, R181, RZ, 0x3c, !PT ;  /* 0x000000b506067212 */ /* 0x000fe400078e3cff */
[----:B0-----:R-:W-:Y:S01]  /*1140*/  LEA.HI R0, R197, R197, RZ, 0x1 ;  /* 0x000000c5c5007211 */ /* 0x001fe200078f08ff */
[----:B------:R-:W-:Y:S01]  /*1150*/  IMAD.IADD R188, R214, 0x1, -R5 ;  /* 0x00000001d6bc7824 */ /* 0x000fe200078e0a05 */
[----:B------:R-:W-:Y:S02]  /*1160*/  IADD3 R6, R6, R7, R182 ;  /* 0x0000000706067210 */ /* 0x000fe40007ffe0b6 */
[----:B------:R-:W-:Y:S02]  /*1170*/  LOP3.LUT R0, R0, 0x1ffffffe, RZ, 0xc0, !PT ;  /* 0x1ffffffe00007812 */ /* 0x000fe400078ec0ff */
[----:B------:R-:W-:-:S02]  /*1180*/  SHF.R.S32.HI R17, RZ, 0x1f, R16 ;  /* 0x0000001fff117819 */ /* 0x000fc40000011410 */
[----:B-1----:R-:W-:Y:S01]  /*1190*/  LOP3.LUT R4, R176, 0x38, R16, 0xf8, !PT ;  /* 0x00000038b0047812 */ /* 0x002fe200078ef810 */
[----:B------:R-:W-:Y:S01]  /*11a0*/  IMAD.IADD R0, R197, 0x1, -R0 ;  /* 0x00000001c5007824 */ /* 0x000fe200078e0a00 */
[----:B------:R-:W-:Y:S02]  /*11b0*/  SHF.R.S32.HI R168, RZ, 0x1f, R19 ;  /* 0x0000001fffa87819 */ /* 0x000fe40000011413 */
[----:B------:R-:W-:Y:S02]  /*11c0*/  LOP3.LUT R4, R183, R4, R220, 0xf6, !PT ;  /* 0x00000004b7047212 */ /* 0x000fe400078ef6dc */
[----:B------:R-:W-:Y:S02]  /*11d0*/  SHF.R.S32.HI R179, RZ, 0x1f, R22 ;  /* 0x0000001fffb37819 */ /* 0x000fe40000011416 */
[----:B------:R-:W-:Y:S02]  /*11e0*/  SHF.R.S32.HI R178, RZ, 0x1f, R23 ;  /* 0x0000001fffb27819 */ /* 0x000fe40000011417 */
[----:B------:R-:W-:-:S02]  /*11f0*/  SHF.R.S32.HI R204, RZ, 0x1f, R174 ;  /* 0x0000001fffcc7819 */ /* 0x000fc400000114ae */
[----:B------:R-:W-:Y:S02]  /*1200*/  SHF.R.S32.HI R226, RZ, 0x1f, R190 ;  /* 0x0000001fffe27819 */ /* 0x000fe400000114be */
[----:B------:R-:W-:Y:S02]  /*1210*/  SHF.R.S32.HI R203, RZ, 0x1f, R172 ;  /* 0x0000001fffcb7819 */ /* 0x000fe400000114ac */
[----:B------:R-:W-:Y:S02]  /*1220*/  SHF.R.S32.HI R202, RZ, 0x1f, R173 ;  /* 0x0000001fffca7819 */ /* 0x000fe400000114ad */
[----:B------:R-:W-:Y:S02]  /*1230*/  SHF.R.S32.HI R201, RZ, 0x1f, R171 ;  /* 0x0000001fffc97819 */ /* 0x000fe400000114ab */
[----:B------:R-:W-:Y:S02]  /*1240*/  SHF.R.S32.HI R200, RZ, 0x1f, R175 ;  /* 0x0000001fffc87819 */ /* 0x000fe400000114af */
[----:B------:R-:W-:-:S02]  /*1250*/  SHF.R.S32.HI R165, RZ, 0x3, R165 ;  /* 0x00000003ffa57819 */ /* 0x000fc400000114a5 */
[----:B------:R-:W-:Y:S02]  /*1260*/  SHF.R.S32.HI R166, RZ, 0x3, R3 ;  /* 0x00000003ffa67819 */ /* 0x000fe40000011403 */
[----:B------:R-:W-:Y:S02]  /*1270*/  LEA R218, R4, UR4, 0x1 ;  /* 0x0000000404da7c11 */ /* 0x000fe4000f8e08ff */
[----:B------:R-:W-:Y:S02]  /*1280*/  LEA R219, R219, UR4, 0x1 ;  /* 0x00000004dbdb7c11 */ /* 0x000fe4000f8e08ff */
[----:B------:R-:W-:Y:S02]  /*1290*/  LEA R216, R9, UR4, 0x1 ;  /* 0x0000000409d87c11 */ /* 0x000fe4000f8e08ff */
[----:B------:R-:W-:Y:S02]  /*12a0*/  LEA R217, R6, UR4, 0x1 ;  /* 0x0000000406d97c11 */ /* 0x000fe4000f8e08ff */
[----:B------:R-:W-:-:S02]  /*12b0*/  LEA R215, R215, UR4, 0x1 ;  /* 0x00000004d7d77c11 */ /* 0x000fc4000f8e08ff */
[----:B------:R-:W-:-:S07]  /*12c0*/  LEA R189, R0, R223, 0x3 ;  /* 0x000000df00bd7211 */ /* 0x000fce00078e18ff */
.L_x_2923:
[----:B0--34-:R-:W0:Y:S01]  /*12d0*/  LDC.64 R4, c[0x0][0xc88] ;  /* 0x00032200ff047b82 */ /* 0x019e220000000a00 */
        /* <DEDUP_REMOVED lines=39> */
[----:B------:R-:W-:Y:S01]  /*1550*/  IMAD.MOV.U32 R25, RZ, RZ, R195 ;  /* 0x000000ffff197224 */ /* 0x000fe200078e00c3 */
[----:B0-----:R-:W-:Y:S06]  /*1560*/  @P1 BRA `(.L_x_2688) ;  /* 0x0000000000241947 */ /* 0x001fec0003800000 */
        /* <DEDUP_REMOVED lines=9> */
.L_x_2688:
[----:B------:R-:W-:Y:S02]  /*1600*/  IMAD.U32 R24, RZ, RZ, UR5 ;  /* 0x00000005ff187e24 */ /* 0x000fe4000f8e00ff */
[----:B------:R-:W-:Y:S01]  /*1610*/  IMAD.U32 R27, RZ, RZ, UR4 ;  /* 0x00000004ff1b7e24 */ /* 0x000fe2000f8e00ff */
[----:B------:R-:W-:Y:S06]  /*1620*/  @!P2 BRA `(.L_x_2689) ;  /* 0x000000000010a947 */ /* 0x000fec0003800000 */
[----:B------:R-:W-:-:S04]  /*1630*/  IADD3 R4, P0, R193, UR8, RZ ;  /* 0x00000008c1047c10 */ /* 0x000fc8000ff1e0ff */
[----:B------:R-:W-:-:S05]  /*1640*/  IADD3.X R5, R194, UR9, RZ, P0, !PT ;  /* 0x00000009c2057c10 */ /* 0x000fca00087fe4ff */
[----:B------:R0:W5:Y:S01]  /*1650*/  LDG.E R27, desc[UR60][R4.64] ;  /* 0x0000003c041b7981 */ /* 0x000162000c1e1900 */
[----:B------:R-:W-:Y:S05]  /*1660*/  BRA `(.L_x_2690) ;  /* 0x0000000000107947 */ /* 0x000fea0003800000 */
.L_x_2689:
[----:B------:R-:W-:Y:S05]  /*1670*/  @!P0 BRA `(.L_x_2690) ;  /* 0x00000000000c8947 */ /* 0x000fea0003800000 */
[----:B------:R-:W2:Y:S04]  /*1680*/  LDG.E R4, desc[UR60][R8.64] ;  /* 0x0000003c08047981 */ /* 0x000ea8000c1e1900 */
[----:B------:R-:W2:Y:S02]  /*1690*/  LDG.E R27, desc[UR60][R8.64+0x4] ;  /* 0x0000043c081b7981 */ /* 0x000ea4000c1e1900 */
[----:B--2---:R-:W-:-:S07]  /*16a0*/  IMAD.IADD R27, R27, 0x1, -R4 ;  /* 0x000000011b1b7824 */ /* 0x004fce00078e0a04 */
.L_x_2690:
[----:B------:R-:W-:Y:S01]  /*16b0*/  ULDC.64 UR4, c[0x0][0xa10] ;  /* 0x0002840000047ab9 */ /* 0x000fe20000000a00 */
[----:B------:R-:W1:Y:S01]  /*16c0*/  LDC R9, c[0x0][0x448] ;  /* 0x00011200ff097b82 */ /* 0x000e620000000800 */
[----:B------:R-:W-:-:S04]  /*16d0*/  ISETP.NE.U32.AND P0, PT, RZ, UR4, PT ;  /* 0x00000004ff007c0c */ /* 0x000fc8000bf05070 */
[----:B------:R-:W-:Y:S01]  /*16e0*/  ISETP.NE.AND.EX P0, PT, RZ, UR5, PT, P0 ;  /* 0x00000005ff007c0c */ /* 0x000fe2000bf05300 */
[----:B------:R-:W-:-:S12]  /*16f0*/  ULDC.64 UR4, c[0x0][0xa30] ;  /* 0x00028c0000047ab9 */ /* 0x000fd80000000a00 */
[----:B0-----:R-:W0:Y:S02]  /*1700*/  @P0 LDC.64 R4, c[0x0][0xa10] ;  /* 0x00028400ff040b82 */ /* 0x001e240000000a00 */
[----:B0-----:R-:W-:-:S05]  /*1710*/  @P0 IMAD.WIDE R4, R25, 0x4, R4 ;  /* 0x0000000419040825 */ /* 0x001fca00078e0204 */
[----:B------:R-:W2:Y:S04]  /*1720*/  @P0 LDG.E R3, desc[UR60][R4.64] ;  /* 0x0000003c04030981 */ /* 0x000ea8000c1e1900 */
[----:B------:R0:W2:Y:S01]  /*1730*/  @P0 LDG.E R8, desc[UR60][R4.64+0x4] ;  /* 0x0000043c04080981 */ /* 0x0000a2000c1e1900 */
[----:B------:R-:W-:Y:S01]  /*1740*/  ISETP.NE.U32.AND P1, PT, RZ, UR4, PT ;  /* 0x00000004ff007c0c */ /* 0x000fe2000bf25070 */
[----:B-----5:R-:W-:-:S03]  /*1750*/  IMAD.MOV.U32 R142, RZ, RZ, R27 ;  /* 0x000000ffff8e7224 */ /* 0x020fc600078e001b */
[----:B------:R-:W-:-:S13]  /*1760*/  ISETP.NE.AND.EX P1, PT, RZ, UR5, PT, P1 ;  /* 0x00000005ff007c0c */ /* 0x000fda000bf25310 */
[----:B------:R-:W-:-:S04]  /*1770*/  @P1 IADD3 R6, P2, R193, UR4, RZ ;  /* 0x00000004c1061c10 */ /* 0x000fc8000ff5e0ff */
[----:B------:R-:W-:-:S05]  /*1780*/  @P1 IADD3.X R7, R194, UR5, RZ, P2, !PT ;  /* 0x00000005c2071c10 */ /* 0x000fca00097fe4ff */
[----:B------:R3:W5:Y:S01]  /*1790*/  @P1 LDG.E R142, desc[UR60][R6.64] ;  /* 0x0000003c068e1981 */ /* 0x000762000c1e1900 */
[----:B-1----:R-:W-:Y:S01]  /*17a0*/  ISETP.NE.AND P1, PT, R9, 0x1, PT ;  /* 0x000000010900780c */ /* 0x002fe20003f25270 */
[----:B------:R-:W-:-:S04]  /*17b0*/  IMAD.SHL.U32 R184, R29, 0x80, RZ ;  /* 0x000000801db87824 */ /* 0x000fc800078e00ff */
[----:B0-----:R-:W-:-:S08]  /*17c0*/  VIADD R4, R184, 0x7f ;  /* 0x0000007fb8047836 */ /* 0x001fd00000000000 */
[----:B------:R-:W0:Y:S08]  /*17d0*/  @P1 LDC R9, c[0x0][0x44c] ;  /* 0x00011300ff091b82 */ /* 0x000e300000000800 */
[----:B------:R-:W1:Y:S01]  /*17e0*/  @P1 LDC R5, c[0x0][0x450] ;  /* 0x00011400ff051b82 */ /* 0x000e620000000800 */
[----:B--2---:R-:W-:Y:S02]  /*17f0*/  @P0 IMAD.IADD R24, R8, 0x1, -R3 ;  /* 0x0000000108180824 */ /* 0x004fe400078e0a03 */
[----:B------:R-:W-:-:S02]  /*1800*/  IMAD.IADD R8, R27, 0x1, -R0 ;  /* 0x000000011b087824 */ /* 0x000fc400078e0a00 */
[----:B0-----:R-:W-:-:S03]  /*1810*/  @P1 IMAD.HI.U32 R0, R4, R9, RZ ;  /* 0x0000000904001227 */ /* 0x001fc600078e00ff */
[----:B------:R-:W-:Y:S02]  /*1820*/  IADD3 R186, R8, R24, RZ ;  /* 0x0000001808ba7210 */ /* 0x000fe40007ffe0ff */
[----:B-1----:R-:W-:Y:S02]  /*1830*/  @P1 SHF.R.U32.HI R4, RZ, R5, R0 ;  /* 0x00000005ff041219 */ /* 0x002fe40000011600 */
[C---:B------:R-:W-:Y:S01]  /*1840*/  IADD3 R143, R186.reuse, 0x60, -R185 ;  /* 0x00000060ba8f7810 */ /* 0x040fe20007ffe8b9 */
[----:B------:R-:W-:-:S04]  /*1850*/  VIADD R0, R186, 0x5f ;  /* 0x0000005fba007836 */ /* 0x000fc80000000000 */
[----:B------:R-:W-:Y:S02]  /*1860*/  IMAD.IADD R4, R143, 0x1, R4 ;  /* 0x000000018f047824 */ /* 0x000fe400078e0204 */
[----:B------:R-:W-:-:S04]  /*1870*/  IMAD.HI R0, R0, 0x2aaaaaab, RZ ;  /* 0x2aaaaaab00007827 */ /* 0x000fc800078e02ff */
[----:B------:R-:W-:Y:S01]  /*1880*/  IMAD.HI R4, R4, 0x2aaaaaab, RZ ;  /* 0x2aaaaaab04047827 */ /* 0x000fe200078e02ff */
[----:B------:R-:W-:-:S04]  /*1890*/  SHF.R.U32.HI R3, RZ, 0x1f, R0 ;  /* 0x0000001fff037819 */ /* 0x000fc80000011600 */
[----:B------:R-:W-:Y:S02]  /*18a0*/  SHF.R.U32.HI R5, RZ, 0x1f, R4 ;  /* 0x0000001fff057819 */ /* 0x000fe40000011604 */
[----:B------:R-:W-:Y:S02]  /*18b0*/  LEA.HI.SX32 R144, R0, R3, 0x1c ;  /* 0x0000000300907211 */ /* 0x000fe400078fe2ff */
[----:B------:R-:W-:Y:S01]  /*18c0*/  LEA.HI.SX32 R5, R4, R5, 0x1c ;  /* 0x0000000504057211 */ /* 0x000fe200078fe2ff */
[----:B------:R-:W-:-:S03]  /*18d0*/  IMAD.MOV R4, RZ, RZ, -R8 ;  /* 0x000000ffff047224 */ /* 0x000fc600078e0a08 */
[----:B------:R-:W-:Y:S02]  /*18e0*/  VIMNMX R5, R144, R5, PT ;  /* 0x0000000590057248 */ /* 0x000fe40003fe0100 */
[----:B------:R-:W-:-:S03]  /*18f0*/  VIMNMX R4, RZ, R4, !PT ;  /* 0x00000004ff047248 */ /* 0x000fc60007fe0100 */
[----:B------:R-:W-:-:S05]  /*1900*/  IMAD R5, R5, 0x60, -R8 ;  /* 0x0000006005057824 */ /* 0x000fca00078e0a08 */
        /* <DEDUP_REMOVED lines=11> */
[----:B---3--:R-:W-:Y:S05]  /*19c0*/  @!P1 BRA `(.L_x_2691) ;  /* 0x0000009000fc9947 */ /* 0x008fea0003800000 */
        /* <DEDUP_REMOVED lines=20> */
.L_x_2693:
[----:B------:R-:W-:Y:S05]  /*1b10*/  BSYNC B6 ;  /* 0x0000000000067941 */ /* 0x000fea0003800000 */
.L_x_2692:
        /* <DEDUP_REMOVED lines=20> */
.L_x_2695:
[----:B------:R-:W-:Y:S05]  /*1c60*/  BSYNC B6 ;  /* 0x0000000000067941 */ /* 0x000fea0003800000 */
.L_x_2694:
[----:B------:R-:W-:Y:S01]  /*1c70*/  ULDC.64 UR4, c[0x0][0x9f8] ;  /* 0x00027e0000047ab9 */ /* 0x000fe20000000a00 */
[----:B------:R-:W0:Y:S01]  /*1c80*/  LDC.64 R94, c[0x0][0x3f8] ;  /* 0x0000fe00ff5e7b82 */ /* 0x000e220000000a00 */
[----:B------:R-:W-:-:S04]  /*1c90*/  ISETP.NE.U32.AND P0, PT, RZ, UR4, PT ;  /* 0x00000004ff007c0c */ /* 0x000fc8000bf05070 */
[----:B------:R-:W-:-:S03]  /*1ca0*/  ISETP.NE.AND.EX P0, PT, RZ, UR5, PT, P0 ;  /* 0x00000005ff007c0c */ /* 0x000fc6000bf05300 */
[----:B------:R-:W1:Y:S08]  /*1cb0*/  LDC R29, c[0x0][0x3f4] ;  /* 0x0000fd00ff1d7b82 */ /* 0x000e700000000800 */
[----:B------:R-:W2:Y:S02]  /*1cc0*/  LDC.64 R88, c[0x0][0x408] ;  /* 0x00010200ff587b82 */ /* 0x000ea40000000a00 */
[----:B------:R-:W-:Y:S01]  /*1cd0*/  @P0 IADD3 R4, P1, R193, UR4, RZ ;  /* 0x00000004c1040c10 */ /* 0x000fe2000ff3e0ff */
[----:B------:R-:W-:-:S03]  /*1ce0*/  ULDC UR4, c[0x0][0x2f4] ;  /* 0x0000bd0000047ab9 */ /* 0x000fc60000000800 */
        /* <DEDUP_REMOVED lines=10> */
[----:B------:R-:W-:Y:S01]  /*1d90*/  IMAD R131, R95, 0x60, RZ ;  /* 0x000000605f837824 */ /* 0x000fe200078e02ff */
[----:B------:R-:W-:Y:S01]  /*1da0*/  ISETP.GE.AND P0, PT, R163, UR5, PT ;  /* 0x00000005a3007c0c */ /* 0x000fe2000bf06270 */
[----:B------:R-:W-:Y:S01]  /*1db0*/  IMAD.SHL.U32 R3, R3, 0x2, RZ ;  /* 0x0000000203037824 */ /* 0x000fe200078e00ff */
[----:B------:R-:W-:Y:S01]  /*1dc0*/  ISETP.GE.AND P1, PT, R19, UR4, PT ;  /* 0x0000000413007c0c */ /* 0x000fe2000bf26270 */
[----:B------:R-:W-:Y:S01]  /*1dd0*/  IMAD.SHL.U32 R108, R94, 0x40, RZ ;  /* 0x000000405e6c7824 */ /* 0x000fe200078e00ff */
[----:B------:R-:W-:Y:S01]  /*1de0*/  SHF.R.S32.HI R7, RZ, 0x1f, R169 ;  /* 0x0000001fff077819 */ /* 0x000fe200000114a9 */
[----:B--2---:R-:W-:Y:S01]  /*1df0*/  IMAD.WIDE.U32 R90, R169, R88, R16 ;  /* 0x00000058a95a7225 */ /* 0x004fe200078e0010 */
[----:B------:R-:W-:-:S02]  /*1e00*/  LOP3.LUT R0, R3, 0x2, R0, 0xe2, !PT ;  /* 0x0000000203007812 */ /* 0x000fc400078ee200 */
[----:B------:R-:W-:Y:S01]  /*1e10*/  SEL R3, RZ, 0xffffffff, P0 ;  /* 0xffffffffff037807 */ /* 0x000fe20000000000 */
[----:B------:R-:W-:Y:S01]  /*1e20*/  IMAD R133, R89, 0x60, RZ ;  /* 0x0000006059857824 */ /* 0x000fe200078e02ff */
[----:B------:R-:W-:Y:S01]  /*1e30*/  ISETP.GE.AND P0, PT, R164, UR4, PT ;  /* 0x00000004a4007c0c */ /* 0x000fe2000bf06270 */
[----:B------:R-:W-:Y:S01]  /*1e40*/  IMAD.SHL.U32 R110, R88, 0x40, RZ ;  /* 0x00000040586e7824 */ /* 0x000fe200078e00ff */
[----:B---3--:R-:W-:Y:S01]  /*1e50*/  SEL R4, RZ, 0x8, P1 ;  /* 0x00000008ff047807 */ /* 0x008fe20000800000 */
[----:B------:R-:W-:Y:S01]  /*1e60*/  IMAD.SHL.U32 R6, R3, 0x2, RZ ;  /* 0x0000000203067824 */ /* 0x000fe200078e00ff */
[----:B------:R-:W-:Y:S01]  /*1e70*/  SEL R3, RZ, 0x4, P0 ;  /* 0x00000004ff037807 */ /* 0x000fe20000000000 */
[----:B------:R-:W-:Y:S01]  /*1e80*/  IMAD.IADD R130, R130, 0x1, R27 ;  /* 0x0000000182827824 */ /* 0x000fe200078e021b */
[--C-:B------:R-:W-:Y:S01]  /*1e90*/  SHF.R.S32.HI R161, RZ, 0x1f, R160.reuse ;  /* 0x0000001fffa17819 */ /* 0x100fe200000114a0 */
[----:B------:R-:W-:Y:S01]  /*1ea0*/  IMAD R114, R197, 0x40, R169 ;  /* 0x00000040c5727824 */ /* 0x000fe200078e02a9 */
[----:B------:R-:W-:Y:S01]  /*1eb0*/  LOP3.LUT R0, R4, R0, R3, 0xfe, !PT ;  /* 0x0000000004007212 */ /* 0x000fe200078efe03 */
[-C--:B------:R-:W-:Y:S01]  /*1ec0*/  IMAD R4, R7, R94.reuse, RZ ;  /* 0x0000005e07047224 */ /* 0x080fe200078e02ff */
[----:B------:R-:W-:Y:S01]  /*1ed0*/  ISETP.GE.AND P0, PT, R22, UR4, PT ;  /* 0x0000000416007c0c */ /* 0x000fe2000bf06270 */
[----:B------:R-:W-:Y:S01]  /*1ee0*/  IMAD.WIDE.U32 R98, R169, R94, R160 ;  /* 0x0000005ea9627225 */ /* 0x000fe200078e00a0 */
[----:B------:R-:W-:-:S02]  /*1ef0*/  ISETP.GE.AND P2, PT, R16, UR5, PT ;  /* 0x0000000510007c0c */ /* 0x000fc4000bf46270 */
[----:B------:R-:W-:Y:S01]  /*1f00*/  SEL R3, RZ, 0x10, P0 ;  /* 0x00000010ff037807 */ /* 0x000fe20000000000 */
[C---:B------:R-:W-:Y:S01]  /*1f10*/  IMAD R9, R169.reuse, R95, R4 ;  /* 0x0000005fa9097224 */ /* 0x040fe200078e0204 */
[-C--:B-1----:R-:W-:Y:S01]  /*1f20*/  ISETP.GE.AND P3, PT, R16, R29.reuse, PT ;  /* 0x0000001d1000720c */ /* 0x082fe20003f66270 */
[-C--:B------:R-:W-:Y:S01]  /*1f30*/  IMAD.WIDE.U32 R92, R169, R88.reuse, R160 ;  /* 0x00000058a95c7225 */ /* 0x080fe200078e00a0 */
[----:B------:R-:W-:Y:S02]  /*1f40*/  SEL R5, RZ, 0x1, P2 ;  /* 0x00000001ff057807 */ /* 0x000fe40001000000 */
[----:B------:R-:W-:Y:S01]  /*1f50*/  ISETP.GE.AND P1, PT, R164, UR5, PT ;  /* 0x00000005a4007c0c */ /* 0x000fe2000bf26270 */
[----:B------:R-:W-:Y:S01]  /*1f60*/  IMAD.IADD R99, R99, 0x1, R9 ;  /* 0x0000000163637824 */ /* 0x000fe200078e0209 */
[----:B------:R-:W-:Y:S01]  /*1f70*/  ISETP.GE.AND P2, PT, R163, R29, PT ;  /* 0x0000001da300720c */ /* 0x000fe20003f46270 */
[----:B------:R-:W-:Y:S01]  /*1f80*/  IMAD.IADD R97, R9, 0x1, R97 ;  /* 0x0000000109617824 */ /* 0x000fe200078e0261 */
[----:B------:R-:W-:Y:S01]  /*1f90*/  LOP3.LUT R9, R0, R3, RZ, 0xfc, !PT ;  /* 0x0000000300097212 */ /* 0x000fe200078efcff */
[----:B------:R-:W-:Y:S01]  /*1fa0*/  IMAD R0, R7, R88, RZ ;  /* 0x0000005807007224 */ /* 0x000fe200078e02ff */
[----:B------:R-:W-:Y:S01]  /*1fb0*/  SEL R3, R29, RZ, P3 ;  /* 0x000000ff1d037207 */ /* 0x000fe20001800000 */
[----:B-----5:R-:W-:Y:S01]  /*1fc0*/  IMAD.WIDE.U32 R98, R142, R94, R98 ;  /* 0x0000005e8e627225 */ /* 0x020fe200078e0062 */
[----:B------:R-:W-:-:S02]  /*1fd0*/  LOP3.LUT R5, R6, 0x2, R5, 0xe2, !PT ;  /* 0x0000000206057812 */ /* 0x000fc400078ee205 */
[----:B------:R-:W-:Y:S01]  /*1fe0*/  SEL R4, RZ, 0x4, P1 ;  /* 0x00000004ff047807 */ /* 0x000fe20000800000 */
[----:B------:R-:W-:Y:S01]  /*1ff0*/  IMAD R11, R169, R89, R0 ;  /* 0x00000059a90b7224 */ /* 0x000fe200078e0200 */
[----:B------:R-:W-:Y:S01]  /*2000*/  SEL R0, R29, RZ, P2 ;  /* 0x000000ff1d007207 */ /* 0x000fe20001000000 */
[----:B------:R-:W-:Y:S01]  /*2010*/  IMAD.IADD R3, R16, 0x1, R3 ;  /* 0x0000000110037824 */ /* 0x000fe200078e0203 */
[----:B------:R-:W-:Y:S01]  /*2020*/  ISETP.GE.AND P1, PT, R164, R29, PT ;  /* 0x0000001da400720c */ /* 0x000fe20003f26270 */
[----:B------:R-:W-:Y:S01]  /*2030*/  IMAD.IADD R93, R93, 0x1, R11 ;  /* 0x000000015d5d7824 */ /* 0x000fe200078e020b */
[----:B------:R-:W-:Y:S01]  /*2040*/  LOP3.LUT R5, R5, R4, RZ, 0xfc, !PT ;  /* 0x0000000405057212 */ /* 0x000fe200078efcff */
[----:B------:R-:W-:Y:S01]  /*2050*/  IMAD.IADD R4, R163, 0x1, R0 ;  /* 0x00000001a3047824 */ /* 0x000fe200078e0200 */
[----:B------:R-:W-:Y:S01]  /*2060*/  SEL R7, R29, RZ, P1 ;  /* 0x000000ff1d077207 */ /* 0x000fe20000800000 */
[----:B------:R-:W-:Y:S01]  /*2070*/  IMAD.WIDE.U32 R96, R142, R94, R96 ;  /* 0x0000005e8e607225 */ /* 0x000fe200078e0060 */
[----:B------:R-:W-:-:S02]  /*2080*/  SHF.R.S32.HI R0, RZ, 0x1f, R3 ;  /* 0x0000001fff007819 */ /* 0x000fc40000011403 */
[----:B------:R-:W-:Y:S01]  /*2090*/  IADD3 R91, R11, R91, RZ ;  /* 0x0000005b0b5b7210 */ /* 0x000fe20007ffe0ff */
[----:B------:R-:W-:Y:S01]  /*20a0*/  IMAD.IADD R10, R164, 0x1, R7 ;  /* 0x00000001a40a7824 */ /* 0x000fe200078e0207 */
[----:B------:R-:W-:Y:S01]  /*20b0*/  SHF.R.S32.HI R11, RZ, 0x1f, R4 ;  /* 0x0000001fff0b7819 */ /* 0x000fe20000011404 */
[-C--:B------:R-:W-:Y:S01]  /*20c0*/  IMAD.WIDE.U32 R92, R142, R88.reuse, R92 ;  /* 0x000000588e5c7225 */ /* 0x080fe200078e005c */
[CC--:B------:R-:W-:Y:S02]  /*20d0*/  LEA.HI R7, R0.reuse, R3.reuse, RZ, 0x3 ;  /* 0x0000000300077211 */ /* 0x0c0fe400078f18ff */
[----:B------:R-:W-:Y:S01]  /*20e0*/  LEA.HI R0, R0, R3, RZ, 0x6 ;  /* 0x0000000300007211 */ /* 0x000fe200078f30ff */
[----:B------:R-:W-:Y:S01]  /*20f0*/  IMAD.WIDE.U32 R90, R142, R88, R90 ;  /* 0x000000588e5a7225 */ /* 0x000fe200078e005a */
[CC--:B------:R-:W-:Y:S02]  /*2100*/  LEA.HI R6, R11.reuse, R4.reuse, RZ, 0x6 ;  /* 0x000000040b067211 */ /* 0x0c0fe400078f30ff */
[----:B------:R-:W-:Y:S01]  /*2110*/  LEA.HI R11, R11, R4, RZ, 0x3 ;  /* 0x000000040b0b7211 */ /* 0x000fe200078f18ff */
[----:B------:R-:W-:Y:S01]  /*2120*/  IMAD.SHL.U32 R126, R29, 0x2, RZ ;  /* 0x000000021d7e7824 */ /* 0x000fe200078e00ff */
[----:B------:R-:W-:-:S02]  /*2130*/  SHF.R.S32.HI R3, RZ, 0x6, R0 ;  /* 0x00000006ff037819 */ /* 0x000fc40000011400 */
[----:B------:R-:W-:Y:S02]  /*2140*/  SHF.R.S32.HI R6, RZ, 0x6, R6 ;  /* 0x00000006ff067819 */ /* 0x000fe40000011406 */
[C---:B------:R-:W-:Y:S01]  /*2150*/  LOP3.LUT R4, R180.reuse, 0x38, R11, 0xf8, !PT ;  /* 0x00000038b4047812 */ /* 0x040fe200078ef80b */
[C-C-:B------:R-:W-:Y:S01]  /*2160*/  IMAD R141, R3.reuse, 0x1800, R182.reuse ;  /* 0x00001800038d7824 */ /* 0x140fe200078e02b6 */
[----:B------:R-:W-:Y:S01]  /*2170*/  LOP3.LUT R0, R180, 0x38, R7, 0xf8, !PT ;  /* 0x00000038b4007812 */ /* 0x000fe200078ef807 */
[--C-:B------:R-:W-:Y:S01]  /*2180*/  IMAD R139, R3, 0x1800, R183.reuse ;  /* 0x00001800038b7824 */ /* 0x100fe200078e02b7 */
[-C--:B------:R-:W-:Y:S01]  /*2190*/  LOP3.LUT R3, R4, R181.reuse, RZ, 0x3c, !PT ;  /* 0x000000b504037212 */ /* 0x080fe200078e3cff */
[C---:B------:R-:W-:Y:S01]  /*21a0*/  IMAD R140, R6.reuse, 0x1800, R182 ;  /* 0x00001800068c7824 */ /* 0x040fe200078e02b6 */
[----:B------:R-:W-:Y:S01]  /*21b0*/  SHF.R.S32.HI R15, RZ, 0x1f, R10 ;  /* 0x0000001fff0f7819 */ /* 0x000fe2000001140a */
[----:B------:R-:W-:Y:S01]  /*21c0*/  IMAD R137, R6, 0x1800, R183 ;  /* 0x0000180006897824 */ /* 0x000fe200078e02b7 */
[----:B------:R-:W-:Y:S01]  /*21d0*/  LOP3.LUT R0, R0, R181, RZ, 0x3c, !PT ;  /* 0x000000b500007212 */ /* 0x000fe200078e3cff */
[----:B------:R-:W-:Y:S01]  /*21e0*/  IMAD.IADD R140, R140, 0x1, R3 ;  /* 0x000000018c8c7824 */ /* 0x000fe200078e0203 */
[----:B------:R-:W-:-:S02]  /*21f0*/  LOP3.LUT R3, R176, 0x38, R11, 0xf8, !PT ;  /* 0x00000038b0037812 */ /* 0x000fc400078ef80b */
[-C--:B------:R-:W-:Y:S01]  /*2200*/  LEA.HI R21, R15, R10.reuse, RZ, 0x3 ;  /* 0x0000000a0f157211 */ /* 0x080fe200078f18ff */
[----:B------:R-:W-:Y:S01]  /*2210*/  IMAD.IADD R141, R141, 0x1, R0 ;  /* 0x000000018d8d7824 */ /* 0x000fe200078e0200 */
[----:B------:R-:W-:Y:S02]  /*2220*/  LOP3.LUT R13, R176, 0x38, R7, 0xf8, !PT ;  /* 0x00000038b00d7812 */ /* 0x000fe400078ef807 */
[----:B------:R-:W-:Y:S02]  /*2230*/  LEA.HI R10, R15, R10, RZ, 0x6 ;  /* 0x0000000a0f0a7211 */ /* 0x000fe400078f30ff */
[-C--:B------:R-:W-:Y:S02]  /*2240*/  LOP3.LUT R4, R3, R220.reuse, RZ, 0x3c, !PT ;  /* 0x000000dc03047212 */ /* 0x080fe400078e3cff */
[----:B------:R-:W-:Y:S02]  /*2250*/  SHF.R.S32.HI R15, RZ, 0x1f, R142 ;  /* 0x0000001fff0f7819 */ /* 0x000fe4000001148e */
[----:B------:R-:W-:Y:S01]  /*2260*/  LOP3.LUT R8, R13, R220, RZ, 0x3c, !PT ;  /* 0x000000dc0d087212 */ /* 0x000fe200078e3cff */
[----:B------:R-:W-:Y:S01]  /*2270*/  IMAD.IADD R137, R137, 0x1, R4 ;  /* 0x0000000189897824 */ /* 0x000fe200078e0204 */
[--C-:B------:R-:W-:Y:S01]  /*2280*/  LOP3.LUT R0, R180, 0x38, R21.reuse, 0xf8, !PT ;  /* 0x00000038b4007812 */ /* 0x100fe200078ef815 */
[----:B------:R-:W-:Y:S01]  /*2290*/  IMAD R4, R15, R94, RZ ;  /* 0x0000005e0f047224 */ /* 0x000fe200078e02ff */
[----:B------:R-:W-:Y:S01]  /*22a0*/  SHF.R.S32.HI R10, RZ, 0x6, R10 ;  /* 0x00000006ff0a7819 */ /* 0x000fe2000001140a */
[----:B------:R-:W-:Y:S01]  /*22b0*/  IMAD.IADD R139, R139, 0x1, R8 ;  /* 0x000000018b8b7824 */ /* 0x000fe200078e0208 */
[----:B------:R-:W-:Y:S01]  /*22c0*/  LOP3.LUT R13, R176, 0x38, R21, 0xf8, !PT ;  /* 0x00000038b00d7812 */ /* 0x000fe200078ef815 */
[----:B------:R-:W-:Y:S01]  /*22d0*/  IMAD R15, R15, R88, RZ ;  /* 0x000000580f0f7224 */ /* 0x000fe200078e02ff */
[----:B------:R-:W-:Y:S01]  /*22e0*/  LOP3.LUT R3, R0, R181, RZ, 0x3c, !PT ;  /* 0x000000b500037212 */ /* 0x000fe200078e3cff */
[----:B------:R-:W-:Y:S01]  /*22f0*/  IMAD R138, R10, 0x1800, R182 ;  /* 0x000018000a8a7824 */ /* 0x000fe200078e02b6 */
[----:B------:R-:W-:Y:S01]  /*2300*/  LOP3.LUT R0, R13, R220, RZ, 0x3c, !PT ;  /* 0x000000dc0d007212 */ /* 0x000fe200078e3cff */
[----:B------:R-:W-:Y:S01]  /*2310*/  IMAD R13, R142, R95, R4 ;  /* 0x0000005f8e0d7224 */ /* 0x000fe200078e0204 */
[----:B------:R-:W-:Y:S01]  /*2320*/  LOP3.LUT R4, R180, 0x18, R16, 0xf8, !PT ;  /* 0x00000018b4047812 */ /* 0x000fe200078ef810 */
[----:B------:R-:W-:Y:S01]  /*2330*/  IMAD.IADD R138, R138, 0x1, R3 ;  /* 0x000000018a8a7824 */ /* 0x000fe200078e0203 */
[----:B------:R-:W-:Y:S01]  /*2340*/  ISETP.GE.AND P4, PT, R19, UR5, PT ;  /* 0x0000000513007c0c */ /* 0x000fe2000bf86270 */
[----:B------:R-:W-:Y:S01]  /*2350*/  IMAD R135, R10, 0x1800, R183 ;  /* 0x000018000a877824 */ /* 0x000fe200078e02b7 */
[----:B------:R-:W-:Y:S01]  /*2360*/  ISETP.GE.AND P0, PT, R23, UR4, PT ;  /* 0x0000000417007c0c */ /* 0x000fe2000bf06270 */
[----:B------:R-:W-:Y:S01]  /*2370*/  IMAD R15, R142, R89, R15 ;  /* 0x000000598e0f7224 */ /* 0x000fe200078e020f */
[----:B------:R-:W-:Y:S01]  /*2380*/  LOP3.LUT R3, R4, R181, RZ, 0x3c, !PT ;  /* 0x000000b504037212 */ /* 0x000fe200078e3cff */
[----:B------:R-:W-:Y:S01]  /*2390*/  IMAD.IADD R135, R135, 0x1, R0 ;  /* 0x0000000187877824 */ /* 0x000fe200078e0200 */
[----:B------:R-:W-:Y:S01]  /*23a0*/  SEL R4, RZ, 0x8, P4 ;  /* 0x00000008ff047807 */ /* 0x000fe20002000000 */
[----:B------:R-:W-:Y:S01]  /*23b0*/  IMAD.IADD R106, R99, 0x1, R13 ;  /* 0x00000001636a7824 */ /* 0x000fe200078e020d */
[----:B------:R-:W-:Y:S01]  /*23c0*/  LOP3.LUT P5, RZ, R213, 0x4, RZ, 0xc0, !PT ;  /* 0x00000004d5ff7812 */ /* 0x000fe200078ac0ff */
[----:B------:R-:W-:Y:S01]  /*23d0*/  IMAD.IADD R3, R182, 0x1, R3 ;  /* 0x00000001b6037824 */ /* 0x000fe200078e0203 */
[----:B------:R-:W-:Y:S01]  /*23e0*/  SEL R8, RZ, 0x20, P0 ;  /* 0x00000020ff087807 */ /* 0x000fe20000000000 */
[----:B------:R-:W-:Y:S01]  /*23f0*/  IMAD.IADD R104, R13, 0x1, R97 ;  /* 0x000000010d687824 */ /* 0x000fe200078e0261 */
[----:B------:R-:W-:Y:S01]  /*2400*/  LOP3.LUT R20, R5, R4, RZ, 0xfc, !PT ;  /* 0x0000000405147212 */ /* 0x000fe200078efcff */
[----:B------:R-:W-:Y:S01]  /*2410*/  IMAD.IADD R105, R93, 0x1, R15 ;  /* 0x000000015d697824 */ /* 0x000fe200078e020f */
[C---:B------:R-:W-:Y:S01]  /*2420*/  SHF.L.U64.HI R107, R94.reuse, 0x6, R95 ;  /* 0x000000065e6b7819 */ /* 0x040fe2000001025f */
[----:B------:R-:W-:Y:S01]  /*2430*/  IMAD.WIDE.U32 R94, R94, 0x60, RZ ;  /* 0x000000605e5e7825 */ /* 0x000fe200078e00ff */
[----:B------:R-:W-:-:S02]  /*2440*/  LOP3.LUT R4, R5, 0x1, RZ, 0xc0, !PT ;  /* 0x0000000105047812 */ /* 0x000fc400078ec0ff */
[C---:B------:R-:W-:Y:S01]  /*2450*/  SHF.L.U64.HI R109, R88.reuse, 0x6, R89 ;  /* 0x00000006586d7819 */ /* 0x040fe20000010259 */
[----:B------:R-:W-:Y:S01]  /*2460*/  IMAD.WIDE.U32 R88, R88, 0x60, RZ ;  /* 0x0000006058587825 */ /* 0x000fe200078e00ff */
[----:B------:R-:W-:Y:S02]  /*2470*/  SEL R128, R128, 0xffffffe0, !P5 ;  /* 0xffffffe080807807 */ /* 0x000fe40006800000 */
[----:B------:R-:W-:Y:S01]  /*2480*/  SHF.R.S32.HI R119, RZ, 0x3, R7 ;  /* 0x00000003ff777819 */ /* 0x000fe20000011407 */
[----:B------:R-:W-:Y:S01]  /*2490*/  IMAD.IADD R133, R89, 0x1, R133 ;  /* 0x0000000159857824 */ /* 0x000fe200078e0285 */
[----:B------:R-:W-:Y:S01]  /*24a0*/  LOP3.LUT R5, R7, 0xfffffff8, RZ, 0xc0, !PT ;  /* 0xfffffff807057812 */ /* 0x000fe200078ec0ff */
[----:B------:R-:W-:Y:S01]  /*24b0*/  IMAD.IADD R134, R128, 0x1, R3 ;  /* 0x0000000180867824 */ /* 0x000fe200078e0203 */
[----:B------:R-:W-:Y:S01]  /*24c0*/  LOP3.LUT R100, R9, R8, RZ, 0xfc, !PT ;  /* 0x0000000809647212 */ /* 0x000fe200078efcff */
[----:B------:R-:W-:Y:S01]  /*24d0*/  IMAD.IADD R103, R15, 0x1, R91 ;  /* 0x000000010f677824 */ /* 0x000fe200078e025b */
[----:B------:R-:W-:-:S02]  /*24e0*/  LOP3.LUT R6, R11, 0xfffffff8, RZ, 0xc0, !PT ;  /* 0xfffffff80b067812 */ /* 0x000fc400078ec0ff */
[----:B------:R-:W-:Y:S02]  /*24f0*/  LOP3.LUT R7, R21, 0xfffffff8, RZ, 0xc0, !PT ;  /* 0xfffffff815077812 */ /* 0x000fe400078ec0ff */
[----:B------:R-:W-:Y:S02]  /*2500*/  SHF.R.S32.HI R115, RZ, 0x3, R21 ;  /* 0x00000003ff737819 */ /* 0x000fe40000011415 */
[----:B------:R-:W-:Y:S02]  /*2510*/  LOP3.LUT R8, R9, 0x1, RZ, 0xc0, !PT ;  /* 0x0000000109087812 */ /* 0x000fe400078ec0ff */
[C---:B------:R-:W-:Y:S02]  /*2520*/  LOP3.LUT R9, R20.reuse, 0x2, RZ, 0xc0, !PT ;  /* 0x0000000214097812 */ /* 0x040fe400078ec0ff */
[----:B------:R-:W-:Y:S02]  /*2530*/  LOP3.LUT R10, R20, 0x4, RZ, 0xc0, !PT ;  /* 0x00000004140a7812 */ /* 0x000fe400078ec0ff */
[----:B------:R-:W-:-:S02]  /*2540*/  LOP3.LUT R21, R100, 0x2, RZ, 0xc0, !PT ;  /* 0x0000000264157812 */ /* 0x000fc400078ec0ff */
[C---:B------:R-:W-:Y:S02]  /*2550*/  LOP3.LUT R27, R100.reuse, 0x4, RZ, 0xc0, !PT ;  /* 0x00000004641b7812 */ /* 0x040fe400078ec0ff */
[C---:B------:R-:W-:Y:S02]  /*2560*/  LOP3.LUT R102, R100.reuse, 0x8, RZ, 0xc0, !PT ;  /* 0x0000000864667812 */ /* 0x040fe400078ec0ff */
[----:B------:R-:W-:Y:S02]  /*2570*/  LOP3.LUT R101, R100, 0x10, RZ, 0xc0, !PT ;  /* 0x0000001064657812 */ /* 0x000fe400078ec0ff */
[----:B------:R-:W-:Y:S02]  /*2580*/  SHF.R.S32.HI R0, RZ, 0x1f, R30 ;  /* 0x0000001fff007819 */ /* 0x000fe4000001141e */
[----:B0-----:R-:W-:Y:S02]  /*2590*/  LEA.HI R145, R145, 0x8, RZ, 0x19 ;  /* 0x0000000891917811 */ /* 0x001fe400078fc8ff */
[----:B------:R-:W-:-:S02]  /*25a0*/  IADD3 R131, R95, R131, RZ ;  /* 0x000000835f837210 */ /* 0x000fc40007ffe0ff */
[----:B------:R-:W-:Y:S02]  /*25b0*/  SHF.R.S32.HI R116, RZ, 0x3, R11 ;  /* 0x00000003ff747819 */ /* 0x000fe4000001140b */
[----:B------:R-:W-:Y:S02]  /*25c0*/  LOP3.LUT R20, R20, 0x8, RZ, 0xc0, !PT ;  /* 0x0000000814147812 */ /* 0x000fe400078ec0ff */
[----:B------:R-:W-:Y:S02]  /*25d0*/  SHF.R.S32.HI R113, RZ, 0x1f, R5 ;  /* 0x0000001fff717819 */ /* 0x000fe40000011405 */
[----:B------:R-:W-:Y:S02]  /*25e0*/  SHF.R.S32.HI R112, RZ, 0x1f, R6 ;  /* 0x0000001fff707819 */ /* 0x000fe40000011406 */
[----:B------:R-:W-:Y:S02]  /*25f0*/  SHF.R.S32.HI R111, RZ, 0x1f, R7 ;  /* 0x0000001fff6f7819 */ /* 0x000fe40000011407 */
[----:B------:R-:W-:-:S02]  /*2600*/  LOP3.LUT R100, R100, 0x20, RZ, 0xc0, !PT ;  /* 0x0000002064647812 */ /* 0x000fc400078ec0ff */
[----:B----4-:R-:W-:-:S07]  /*2610*/  SHF.R.S32.HI R129, RZ, 0x1f, R25 ;  /* 0x0000001fff817819 */ /* 0x010fce0000011419 */
.L_x_2801:
        /* <DEDUP_REMOVED lines=9> */
[----:B--2---:R-:W0:Y:S08]  /*26b0*/  @!P0 LDC.64 R14, c[0x0][0x428] ;  /* 0x00010a00ff0e8b82 */ /* 0x004e300000000a00 */
        /* <DEDUP_REMOVED lines=38> */
[----:B------:R-:W-:Y:S01]  /*2920*/  IMAD R15, R84, UR4, RZ ;  /* 0x00000004540f7c24 */ /* 0x000fe2000f8e02ff */
[----:B------:R-:W-:Y:S01]  /*2930*/  IADD3 R13, R13, R11, RZ ;  /* 0x0000000b0d0d7210 */ /* 0x000fe20007ffe0ff */
[----:B------:R-:W-:Y:S01]  /*2940*/  IMAD R85, R26, -0x60, R24 ;  /* 0xffffffa01a557824 */ /* 0x000fe200078e0218 */
[----:B------:R-:W-:Y:S01]  /*2950*/  SHF.R.S32.HI R11, RZ, 0x1f, R26 ;  /* 0x0000001fff0b7819 */ /* 0x000fe2000001141a */
[C---:B------:R-:W-:Y:S02]  /*2960*/  IMAD R15, R28.reuse, UR5, R15 ;  /* 0x000000051c0f7c24 */ /* 0x040fe4000f8e020f */
[----:B------:R-:W-:Y:S01]  /*2970*/  IMAD.WIDE.U32 R12, R28, UR4, R12 ;  /* 0x000000041c0c7c25 */ /* 0x000fe2000f8e000c */
[----:B------:R-:W-:Y:S01]  /*2980*/  ULDC.64 UR4, c[0x0][0x308] ;  /* 0x0000c20000047ab9 */ /* 0x000fe20000000a00 */
[----:B------:R-:W-:Y:S02]  /*2990*/  VIMNMX R85, R85, 0x60, PT ;  /* 0x0000006055557848 */ /* 0x000fe40003fe0100 */
[----:B------:R-:W-:-:S02]  /*29a0*/  IMAD.IADD R13, R13, 0x1, R15 ;  /* 0x000000010d0d7824 */ /* 0x000fc400078e020f */
        /* <DEDUP_REMOVED lines=8> */
[----:B------:R-:W-:Y:S01]  /*2a30*/  IMAD.WIDE.U32 R14, R94, R26, RZ ;  /* 0x0000001a5e0e7225 */ /* 0x000fe200078e00ff */
[----:B------:R-:W-:-:S03]  /*2a40*/  LEA.HI.X R117, R34, UR5, R117, 0x1, P4 ;  /* 0x0000000522757c11 */ /* 0x000fc6000a0f0c75 */
        /* <DEDUP_REMOVED lines=60> */
.L_x_2700:
[----:B------:R-:W-:Y:S05]  /*2e10*/  BSYNC B1 ;  /* 0x0000000000017941 */ /* 0x000fea0003800000 */
.L_x_2699:
        /* <DEDUP_REMOVED lines=56> */
.L_x_2702:
[----:B------:R-:W-:Y:S05]  /*31a0*/  BSYNC B1 ;  /* 0x0000000000017941 */ /* 0x000fea0003800000 */
.L_x_2701:
        /* <DEDUP_REMOVED lines=14> */
[----:B------:R-:W-:Y:S02]  /*3290*/  IMAD.MOV.U32 R14, RZ, RZ, R72 ;  /* 0x000000ffff0e7224 */ /* 0x000fe400078e0048 */
        /* <DEDUP_REMOVED lines=11> */
[----:B------:R-:W-:Y:S01]  /*3350*/  UISETP.NE.AND UP0, UPT, UR4, 0x3, UPT ;  /* 0x000000030400788c */ /* 0x000fe2000bf05270 */
[----:B------:R-:W-:Y:S02]  /*3360*/  MOV R12, R75 ;  /* 0x0000004b000c7202 */ /* 0x000fe40000000f00 */
[----:B------:R-:W-:Y:S01]  /*3370*/  PRMT R211, R211, 0x5410, R11 ;  /* 0x00005410d3d37816 */ /* 0x000fe2000000000b */
[----:B------:R-:W-:Y:S01]  /*3380*/  IMAD.MOV.U32 R11, RZ, RZ, R60 ;  /* 0x000000ffff0b7224 */ /* 0x000fe200078e003c */
[----:B------:R-:W-:Y:S01]  /*3390*/  PRMT R212, R212, 0x5410, R12 ;  /* 0x00005410d4d47816 */ /* 0x000fe2000000000c */
[----:B------:R-:W-:Y:S01]  /*33a0*/  IMAD.MOV.U32 R12, RZ, RZ, R61 ;  /* 0x000000ffff0c7224 */ /* 0x000fe200078e003d */
[----:B------:R-:W-:Y:S01]  /*33b0*/  PRMT R207, R207, 0x5410, R13 ;  /* 0x00005410cfcf7816 */ /* 0x000fe2000000000d */
[----:B------:R-:W-:Y:S01]  /*33c0*/  IMAD.MOV.U32 R13, RZ, RZ, R80 ;  /* 0x000000ffff0d7224 */ /* 0x000fe200078e0050 */
[----:B------:R-:W-:-:S02]  /*33d0*/  PLOP3.LUT P0, PT, PT, PT, UP0, 0x80, 0x0 ;  /* 0x000000000000781c */ /* 0x000fc40003f0f008 */
[----:B------:R-:W-:Y:S01]  /*33e0*/  PRMT R159, R11, 0x5410, R12 ;  /* 0x000054100b9f7816 */ /* 0x000fe2000000000c */
[----:B------:R-:W-:Y:S01]  /*33f0*/  IMAD.MOV.U32 R12, RZ, RZ, R68 ;  /* 0x000000ffff0c7224 */ /* 0x000fe200078e0044 */
[----:B------:R-:W-:Y:S01]  /*3400*/  PRMT R151, R13, 0x7610, R151 ;  /* 0x000076100d977816 */ /* 0x000fe20000000097 */
[----:B------:R-:W-:Y:S01]  /*3410*/  IMAD.MOV.U32 R11, RZ, RZ, R73 ;  /* 0x000000ffff0b7224 */ /* 0x000fe200078e0049 */
[----:B-----5:R-:W-:Y:S02]  /*3420*/  MOV R13, R35 ;  /* 0x00000023000d7202 */ /* 0x020fe40000000f00 */
        /* <DEDUP_REMOVED lines=28> */
[----:B------:R-:W-:Y:S01]  /*35f0*/  IMAD.MOV.U32 R12, RZ, RZ, R44 ;  /* 0x000000ffff0c7224 */ /* 0x000fe200078e002c */
[----:B------:R-:W-:-:S02]  /*3600*/  MOV R11, R45 ;  /* 0x0000002d000b7202 */ /* 0x000fc40000000f00 */
[----:B------:R-:W-:Y:S02]  /*3610*/  PRMT R122, R14, 0x5410, R13 ;  /* 0x000054100e7a7816 */ /* 0x000fe4000000000d */
        /* <DEDUP_REMOVED lines=12> */
.L_x_2703:
[----:B------:R-:W-:Y:S01]  /*36e0*/  IMAD R86, R18, 0x8, R2 ;  /* 0x0000000812567824 */ /* 0x000fe200078e0202 */
[----:B------:R-:W-:Y:S01]  /*36f0*/  SHF.L.U32 R87, R170, 0x1f, RZ ;  /* 0x0000001faa577819 */ /* 0x000fe200000006ff */
[----:B------:R-:W-:Y:S03]  /*3700*/  BSSY B1, `(.L_x_2704) ;  /* 0x0000003000017945 */ /* 0x000fe60003800000 */
[----:B------:R-:W0:Y:S02]  /*3710*/  SYNCS.PHASECHK.TRANS64.TRYWAIT P6, [R86+URZ+0x2a890], R87 ;  /* 0x02a89057560075a7 */ /* 0x000e2400080c017f */
[----:B0-----:R-:W-:Y:S05]  /*3720*/  @!P6 BRA `(.L_x_2705) ;  /* 0x000002080050e947 */ /* 0x001fea0003800000 */
.L_x_3046:
[----:B------:R-:W-:Y:S05]  /*3730*/  BSYNC B1 ;  /* 0x0000000000017941 */ /* 0x000fea0003800000 */
.L_x_2704:
[----:B------:R-:W-:-:S03]  /*3740*/  UMOV UR4, 0xffffffff ;  /* 0xffffffff00047882 */ /* 0x000fc60000000000 */
[----:B------:R-:W-:Y:S05]  /*3750*/  BRA.DIV UR4, `(.L_x_2706) ;  /* 0x0000020a04587947 */ /* 0x000fea000b800000 */
[----:B------:R1:W2:Y:S04]  /*3760*/  SHFL.IDX PT, R82, R117, RZ, 0x1c1f ;  /* 0x001c1fff75527589 */ /* 0x0002a800000e0000 */
[----:B------:R1:W3:Y:S02]  /*3770*/  SHFL.IDX PT, R11, R118, RZ, 0x1c1f ;  /* 0x001c1fff760b7589 */ /* 0x0002e400000e0000 */
.L_x_3050:
        /* <DEDUP_REMOVED lines=25> */
[----:B------:R-:W-:Y:S02]  /*3910*/  PRMT R13, R209, 0x5410, R149 ;  /* 0x00005410d10d7816 */ /* 0x000fe40000000095 */
[----:B------:R-:W-:Y:S02]  /*3920*/  PRMT R149, R225, 0x5432, R150 ;  /* 0x00005432e1957816 */ /* 0x000fe40000000096 */
[C---:B------:R-:W-:Y:S01]  /*3930*/  LOP3.LUT R151, R14.reuse, 0xffff0000, RZ, 0xc0, !PT ;  /* 0xffff00000e977812 */ /* 0x040fe200078ec0ff */
        /* <DEDUP_REMOVED lines=19> */
[CC--:B------:R-:W-:Y:S01]  /*3a70*/  FMUL.FTZ R15, R13.reuse, R81.reuse ;  /* 0x000000510d0f7220 */ /* 0x0c0fe20000410000 */
[----:B------:R-:W-:Y:S01]  /*3a80*/  FMUL.FTZ R13, R13, R78 ;  /* 0x0000004e0d0d7220 */ /* 0x000fe20000410000 */
[----:B------:R-:W-:Y:S02]  /*3a90*/  F2FP.BF16.F32.PACK_AB R14, R14, R150 ;  /* 0x000000960e0e723e */ /* 0x000fe400000010ff */
[C---:B------:R-:W-:Y:S01]  /*3aa0*/  FFMA.FTZ R15, R12.reuse, R78, -R15 ;  /* 0x0000004e0c0f7223 */ /* 0x040fe2000001080f */
[----:B------:R-:W-:-:S05]  /*3ab0*/  FFMA.FTZ R13, R12, R81, R13 ;  /* 0x000000510c0d7223 */ /* 0x000fca000001000d */
[----:B------:R-:W-:Y:S02]  /*3ac0*/  F2FP.BF16.F32.PACK_AB R13, R13, R15 ;  /* 0x0000000f0d0d723e */ /* 0x000fe400000010ff */
[----:B------:R-:W-:Y:S01]  /*3ad0*/  MOV R15, R14 ;  /* 0x0000000e000f7202 */ /* 0x000fe20000000f00 */
[----:B------:R-:W-:Y:S02]  /*3ae0*/  IMAD.MOV.U32 R14, RZ, RZ, R151 ;  /* 0x000000ffff0e7224 */ /* 0x000fe400078e0097 */
[----:B------:R-:W-:Y:S02]  /*3af0*/  IMAD.MOV.U32 R12, RZ, RZ, R13 ;  /* 0x000000ffff0c7224 */ /* 0x000fe400078e000d */
[----:B------:R-:W-:-:S07]  /*3b00*/  IMAD.MOV.U32 R13, RZ, RZ, R79 ;  /* 0x000000ffff0d7224 */ /* 0x000fce00078e004f */
.L_x_2712:
[----:B------:R-:W-:Y:S05]  /*3b10*/  BSYNC B3 ;  /* 0x0000000000037941 */ /* 0x000fea0003800000 */
.L_x_2711:
[----:B---3--:R-:W-:-:S04]  /*3b20*/  LEA R78, P4, R16, R11, 0x1 ;  /* 0x0000000b104e7211 */ /* 0x008fc800078808ff */
[----:B--2---:R-:W-:-:S05]  /*3b30*/  LEA.HI.X R79, R16, R82, R17, 0x1, P4 ;  /* 0x00000052104f7211 */ /* 0x004fca00020f0c11 */
[----:B0-----:R4:W-:Y:S04]  /*3b40*/  ST.E.128 desc[UR60][R78.64], R12 ;  /* 0x0000000c4e007985 */ /* 0x0019e8000c101d3c */
.L_x_2710:
[----:B------:R-:W-:Y:S05]  /*3b50*/  BSYNC B2 ;  /* 0x0000000000027941 */ /* 0x000fea0003800000 */
.L_x_2709:
        /* <DEDUP_REMOVED lines=55> */
.L_x_2716:
[----:B------:R-:W-:Y:S05]  /*3ed0*/  BSYNC B3 ;  /* 0x0000000000037941 */ /* 0x000fea0003800000 */
.L_x_2715:
[----:B------:R-:W-:Y:S01]  /*3ee0*/  SHF.L.U32 R76, R165, 0x3, RZ ;  /* 0x00000003a54c7819 */ /* 0x000fe200000006ff */
[----:B---3--:R-:W-:Y:S02]  /*3ef0*/  IMAD.MOV.U32 R74, RZ, RZ, R11 ;  /* 0x000000ffff4a7224 */ /* 0x008fe400078e000b */
[----:B--2---:R-:W-:Y:S02]  /*3f00*/  IMAD.MOV.U32 R75, RZ, RZ, R82 ;  /* 0x000000ffff4b7224 */ /* 0x004fe400078e0052 */
[----:B------:R-:W-:-:S05]  /*3f10*/  IMAD.WIDE R74, R76, 0x2, R74 ;  /* 0x000000024c4a7825 */ /* 0x000fca00078e024a */
[----:B0-----:R0:W-:Y:S02]  /*3f20*/  ST.E.128 desc[UR60][R74.64], R12 ;  /* 0x0000000c4a007985 */ /* 0x0011e4000c101d3c */
.L_x_2714:
[----:B------:R-:W-:Y:S05]  /*3f30*/  BSYNC B2 ;  /* 0x0000000000027941 */ /* 0x000fea0003800000 */
.L_x_2713:
        /* <DEDUP_REMOVED lines=59> */
.L_x_2720:
[----:B------:R-:W-:Y:S05]  /*42f0*/  BSYNC B3 ;  /* 0x0000000000037941 */ /* 0x000fea0003800000 */
.L_x_2719:
[----:B----4-:R0:W-:Y:S02]  /*4300*/  ST.E.128 desc[UR60][R74.64], R12 ;  /* 0x0000000c4a007985 */ /* 0x0101e4000c101d3c */
.L_x_2718:
[----:B------:R-:W-:Y:S05]  /*4310*/  BSYNC B2 ;  /* 0x0000000000027941 */ /* 0x000fea0003800000 */
.L_x_2717:
        /* <DEDUP_REMOVED lines=28> */
[----:B------:R-:W-:Y:S01]  /*44e0*/  LOP3.LUT R13, R14, 0xffff0000, RZ, 0xc0, !PT ;  /* 0xffff00000e0d7812 */ /* 0x000fe200078ec0ff */
[C---:B------:R-:W-:Y:S01]  /*44f0*/  IMAD.U32 R75, R72.reuse, 0x10000, RZ ;  /* 0x00010000484b7824 */ /* 0x040fe200078e00ff */
[----:B------:R-:W-:Y:S01]  /*4500*/  LOP3.LUT R72, R72, 0xffff0000, RZ, 0xc0, !PT ;  /* 0xffff000048487812 */ /* 0x000fe200078ec0ff */
[C---:B------:R-:W-:Y:S01]  /*4510*/  IMAD.U32 R76, R67.reuse, 0x10000, RZ ;  /* 0x00010000434c7824 */ /* 0x040fe200078e00ff */
[----:B------:R-:W-:Y:S01]  /*4520*/  LOP3.LUT R67, R67, 0xffff0000, RZ, 0xc0, !PT ;  /* 0xffff000043437812 */ /* 0x000fe200078ec0ff */
[----:B------:R-:W-:Y:S02]  /*4530*/  IMAD.U32 R74, R14, 0x10000, RZ ;  /* 0x000100000e4a7824 */ /* 0x000fe400078e00ff */
[----:B------:R-:W-:Y:S01]  /*4540*/  FMUL.FTZ R77, R13, R75 ;  /* 0x0000004b0d4d7220 */ /* 0x000fe20000410000 */
[----:B------:R-:W-:Y:S01]  /*4550*/  LOP3.LUT R14, R15, 0xffff0000, RZ, 0xc0, !PT ;  /* 0xffff00000f0e7812 */ /* 0x000fe200078ec0ff */
[-C--:B------:R-:W-:Y:S01]  /*4560*/  FMUL.FTZ R13, R13, R76.reuse ;  /* 0x0000004c0d0d7220 */ /* 0x080fe20000410000 */
[----:B------:R-:W-:Y:S01]  /*4570*/  LOP3.LUT R12, R12, 0xffff0000, RZ, 0xc0, !PT ;  /* 0xffff00000c0c7812 */ /* 0x000fe200078ec0ff */
        /* <DEDUP_REMOVED lines=14> */
[----:B------:R-:W-:Y:S01]  /*4660*/  F2FP.BF16.F32.PACK_AB R12, R12, R14 ;  /* 0x0000000e0c0c723e */ /* 0x000fe200000010ff */
[----:B------:R-:W-:Y:S02]  /*4670*/  IMAD.MOV.U32 R14, RZ, RZ, R13 ;  /* 0x000000ffff0e7224 */ /* 0x000fe400078e000d */
[----:B------:R-:W-:Y:S02]  /*4680*/  IMAD.MOV.U32 R15, RZ, RZ, R74 ;  /* 0x000000ffff0f7224 */ /* 0x000fe400078e004a */
[----:B------:R-:W-:-:S07]  /*4690*/  IMAD.MOV.U32 R13, RZ, RZ, R69 ;  /* 0x000000ffff0d7224 */ /* 0x000fce00078e0045 */
.L_x_2724:
[----:B------:R-:W-:Y:S05]  /*46a0*/  BSYNC B3 ;  /* 0x0000000000037941 */ /* 0x000fea0003800000 */
.L_x_2723:
[----:B----4-:R0:W-:Y:S02]  /*46b0*/  ST.E.128 desc[UR60][R70.64], R12 ;  /* 0x0000000c46007985 */ /* 0x0101e4000c101d3c */
.L_x_2722:
[----:B------:R-:W-:Y:S05]  /*46c0*/  BSYNC B2 ;  /* 0x0000000000027941 */ /* 0x000fea0003800000 */
.L_x_2721:
        /* <DEDUP_REMOVED lines=30> */
[----:B------:R-:W-:Y:S01]  /*48b0*/  SHF.L.U32 R72, R12, 0x10, RZ ;  /* 0x000000100c487819 */ /* 0x000fe200000006ff */
[----:B------:R-:W-:Y:S01]  /*48c0*/  IMAD.U32 R68, R68, 0x10000, RZ ;  /* 0x0001000044447824 */ /* 0x000fe200078e00ff */
[----:B------:R-:W-:Y:S01]  /*48d0*/  LOP3.LUT R12, R12, 0xffff0000, RZ, 0xc0, !PT ;  /* 0xffff00000c0c7812 */ /* 0x000fe200078ec0ff */
[----:B------:R-:W-:Y:S01]  /*48e0*/  FFMA.FTZ R76, R15, R13, R76 ;  /* 0x0000000d0f4c7223 */ /* 0x000fe2000001004c */
[----:B------:R-:W-:Y:S01]  /*48f0*/  FMUL.FTZ R13, R62, R65 ;  /* 0x000000413e0d7220 */ /* 0x000fe20000410000 */
[----:B------:R-:W-:Y:S01]  /*4900*/  LOP3.LUT R14, R14, 0xffff0000, RZ, 0xc0, !PT ;  /* 0xffff00000e0e7812 */ /* 0x000fe200078ec0ff */
        /* <DEDUP_REMOVED lines=19> */
.L_x_2728:
[----:B------:R-:W-:Y:S05]  /*4a40*/  BSYNC B3 ;  /* 0x0000000000037941 */ /* 0x000fea0003800000 */
.L_x_2727:
[----:B----4-:R0:W-:Y:S02]  /*4a50*/  ST.E.128 desc[UR60][R66.64], R12 ;  /* 0x0000000c42007985 */ /* 0x0101e4000c101d3c */
.L_x_2726:
[----:B------:R-:W-:Y:S05]  /*4a60*/  BSYNC B2 ;  /* 0x0000000000027941 */ /* 0x000fea0003800000 */
.L_x_2725:
        /* <DEDUP_REMOVED lines=10> */
[----:B------:R-:W-:Y:S01]  /*4b10*/  SHF.R.U32.HI R64, RZ, 0x10, R61 ;  /* 0x00000010ff407819 */ /* 0x000fe2000001163d */
[----:B------:R-:W-:Y:S01]  /*4b20*/  IMAD.U32 R65, R12, 0x10000, RZ ;  /* 0x000100000c417824 */ /* 0x000fe200078e00ff */
[----:B------:R-:W-:Y:S02]  /*4b30*/  SHF.R.U32.HI R59, RZ, 0x10, R59 ;  /* 0x00000010ff3b7819 */ /* 0x000fe4000001163b */
[----:B------:R-:W-:Y:S01]  /*4b40*/  SHF.R.U64 R58, R60, 0x10, R61 ;  /* 0x000000103c3a7819 */ /* 0x000fe2000000123d */
[----:B------:R-:W-:Y:S01]  /*4b50*/  IMAD.U32 R61, R14, 0x10000, RZ ;  /* 0x000100000e3d7824 */ /* 0x000fe200078e00ff */
[----:B------:R-:W-:Y:S02]  /*4b60*/  PRMT R64, R159, 0x5432, R64 ;  /* 0x000054329f407816 */ /* 0x000fe40000000040 */
[----:B------:R-:W-:-:S02]  /*4b70*/  PRMT R59, R158, 0x5432, R59 ;  /* 0x000054329e3b7816 */ /* 0x000fc4000000003b */
[----:B------:R-:W-:Y:S01]  /*4b80*/  PRMT R58, R159, 0x5410, R58 ;  /* 0x000054109f3a7816 */ /* 0x000fe2000000003a */
[----:B------:R-:W-:Y:S01]  /*4b90*/  IMAD.U32 R67, R64, 0x10000, RZ ;  /* 0x0001000040437824 */ /* 0x000fe200078e00ff */
[----:B------:R-:W-:Y:S01]  /*4ba0*/  PRMT R11, R158, 0x5410, R11 ;  /* 0x000054109e0b7816 */ /* 0x000fe2000000000b */
[----:B------:R-:W-:Y:S01]  /*4bb0*/  IMAD.U32 R68, R59, 0x10000, RZ ;  /* 0x000100003b447824 */ /* 0x000fe200078e00ff */
[----:B------:R-:W-:Y:S02]  /*4bc0*/  LOP3.LUT R14, R14, 0xffff0000, RZ, 0xc0, !PT ;  /* 0xffff00000e0e7812 */ /* 0x000fe400078ec0ff */
[----:B------:R-:W-:Y:S02]  /*4bd0*/  LOP3.LUT R13, R13, 0xffff0000, RZ, 0xc0, !PT ;  /* 0xffff00000d0d7812 */ /* 0x000fe400078ec0ff */
[----:B------:R-:W-:Y:S01]  /*4be0*/  LOP3.LUT R70, R58, 0xffff0000, RZ, 0xc0, !PT ;  /* 0xffff00003a467812 */ /* 0x000fe200078ec0ff */
[C---:B------:R-:W-:Y:S01]  /*4bf0*/  FMUL.FTZ R72, R14.reuse, R67 ;  /* 0x000000430e487220 */ /* 0x040fe20000410000 */
[----:B------:R-:W-:Y:S01]  /*4c00*/  LOP3.LUT R71, R11, 0xffff0000, RZ, 0xc0, !PT ;  /* 0xffff00000b477812 */ /* 0x000fe200078ec0ff */
[----:B------:R-:W-:Y:S01]  /*4c10*/  FMUL.FTZ R14, R14, R68 ;  /* 0x000000440e0e7220 */ /* 0x000fe20000410000 */
[----:B------:R-:W-:Y:S01]  /*4c20*/  LOP3.LUT R12, R12, 0xffff0000, RZ, 0xc0, !PT ;  /* 0xffff00000c0c7812 */ /* 0x000fe200078ec0ff */
[----:B------:R-:W-:Y:S01]  /*4c30*/  FMUL.FTZ R66, R13, R70 ;  /* 0x000000460d427220 */ /* 0x000fe20000410000 */
[----:B------:R-:W-:Y:S01]  /*4c40*/  LOP3.LUT R60, R15, 0xffff0000, RZ, 0xc0, !PT ;  /* 0xffff00000f3c7812 */ /* 0x000fe200078ec0ff */
[----:B------:R-:W-:Y:S01]  /*4c50*/  FMUL.FTZ R13, R13, R71 ;  /* 0x000000470d0d7220 */ /* 0x000fe20000410000 */
[----:B------:R-:W-:Y:S01]  /*4c60*/  LOP3.LUT R64, R64, 0xffff0000, RZ, 0xc0, !PT ;  /* 0xffff000040407812 */ /* 0x000fe200078ec0ff */
[----:B------:R-:W-:Y:S01]  /*4c70*/  IMAD.U32 R58, R58, 0x10000, RZ ;  /* 0x000100003a3a7824 */ /* 0x000fe200078e00ff */
[----:B------:R-:W-:Y:S01]  /*4c80*/  LOP3.LUT R59, R59, 0xffff0000, RZ, 0xc0, !PT ;  /* 0xffff00003b3b7812 */ /* 0x000fe200078ec0ff */
[----:B------:R-:W-:-:S02]  /*4c90*/  IMAD.U32 R11, R11, 0x10000, RZ ;  /* 0x000100000b0b7824 */ /* 0x000fc400078e00ff */
[C---:B------:R-:W-:Y:S01]  /*4ca0*/  FFMA.FTZ R72, R61.reuse, R68, -R72 ;  /* 0x000000443d487223 */ /* 0x040fe20000010848 */
[----:B------:R-:W-:Y:S01]  /*4cb0*/  FFMA.FTZ R61, R61, R67, R14 ;  /* 0x000000433d3d7223 */ /* 0x000fe2000001000e */
[C---:B------:R-:W-:Y:S01]  /*4cc0*/  FFMA.FTZ R66, R69.reuse, R71, -R66 ;  /* 0x0000004745427223 */ /* 0x040fe20000010842 */
[----:B------:R-:W-:Y:S01]  /*4cd0*/  FFMA.FTZ R13, R69, R70, R13 ;  /* 0x00000046450d7223 */ /* 0x000fe2000001000d */
[C---:B------:R-:W-:Y:S01]  /*4ce0*/  FMUL.FTZ R14, R12.reuse, R58 ;  /* 0x0000003a0c0e7220 */ /* 0x040fe20000410000 */
[----:B------:R-:W-:Y:S01]  /*4cf0*/  FMUL.FTZ R67, R12, R11 ;  /* 0x0000000b0c437220 */ /* 0x000fe20000410000 */
[----:B------:R-:W-:Y:S02]  /*4d00*/  IMAD.U32 R15, R15, 0x10000, RZ ;  /* 0x000100000f0f7824 */ /* 0x000fe400078e00ff */
        /* <DEDUP_REMOVED lines=10> */
[----:B------:R-:W-:-:S07]  /*4db0*/  F2FP.BF16.F32.PACK_AB R15, R69, R68 ;  /* 0x00000044450f723e */ /* 0x000fce00000010ff */
.L_x_2730:
[----:B------:R-:W-:Y:S05]  /*4dc0*/  BSYNC B2 ;  /* 0x0000000000027941 */ /* 0x000fea0003800000 */
.L_x_2729:
[----:B----4-:R0:W-:Y:S02]  /*4dd0*/  ST.E.128 desc[UR60][R62.64], R12 ;  /* 0x0000000c3e007985 */ /* 0x0101e4000c101d3c */
.L_x_2708:
[----:B------:R-:W-:Y:S05]  /*4de0*/  BSYNC B1 ;  /* 0x0000000000017941 */ /* 0x000fea0003800000 */
.L_x_2707:
[----:B------:R-:W-:-:S03]  /*4df0*/  UMOV UR4, 0xffffffff ;  /* 0xffffffff00047882 */ /* 0x000fc60000000000 */
[----:B------:R-:W-:Y:S05]  /*4e00*/  BRA.DIV UR4, `(.L_x_2731) ;  /* 0x000001f204f87947 */ /* 0x000fea000b800000 */
[----:B-1----:R-:W1:Y:S04]  /*4e10*/  SHFL.IDX PT, R117, R117, 0x1, 0x1c1f ;  /* 0x003c1f0075757f89 */ /* 0x002e6800000e0000 */
[----:B------:R-:W0:Y:S02]  /*4e20*/  SHFL.IDX PT, R118, R118, 0x1, 0x1c1f ;  /* 0x003c1f0076767f89 */ /* 0x000e2400000e0000 */
.L_x_3054:
        /* <DEDUP_REMOVED lines=11> */
[--C-:B------:R-:W-:Y:S02]  /*4ee0*/  SHF.R.U64 R63, R54, 0x10, R55.reuse ;  /* 0x00000010363f7819 */ /* 0x100fe40000001237 */
[----:B------:R-:W-:Y:S02]  /*4ef0*/  SHF.R.U32.HI R61, RZ, 0x10, R55 ;  /* 0x00000010ff3d7819 */ /* 0x000fe40000011637 */
[----:B------:R-:W-:Y:S02]  /*4f00*/  SHF.R.U32.HI R56, RZ, 0x10, R57 ;  /* 0x00000010ff387819 */ /* 0x000fe40000011639 */
[C---:B----4-:R-:W-:Y:S02]  /*4f10*/  SHF.L.U32 R54, R14.reuse, 0x10, RZ ;  /* 0x000000100e367819 */ /* 0x050fe400000006ff */
[----:B------:R-:W-:Y:S01]  /*4f20*/  LOP3.LUT R55, R14, 0xffff0000, RZ, 0xc0, !PT ;  /* 0xffff00000e377812 */ /* 0x000fe200078ec0ff */
[C---:B------:R-:W-:Y:S01]  /*4f30*/  IMAD.U32 R14, R15.reuse, 0x10000, RZ ;  /* 0x000100000f0e7824 */ /* 0x040fe200078e00ff */
[----:B---3--:R-:W-:-:S02]  /*4f40*/  LOP3.LUT R11, R15, 0xffff0000, RZ, 0xc0, !PT ;  /* 0xffff00000f0b7812 */ /* 0x008fc400078ec0ff */
[----:B------:R-:W-:Y:S02]  /*4f50*/  PRMT R57, R157, 0x5410, R60 ;  /* 0x000054109d397816 */ /* 0x000fe4000000003c */
[C---:B------:R-:W-:Y:S02]  /*4f60*/  PRMT R15, R156.reuse, 0x5410, R63 ;  /* 0x000054109c0f7816 */ /* 0x040fe4000000003f */
[----:B------:R-:W-:Y:S02]  /*4f70*/  LOP3.LUT R60, R13, 0xffff0000, RZ, 0xc0, !PT ;  /* 0xffff00000d3c7812 */ /* 0x000fe400078ec0ff */
[C---:B------:R-:W-:Y:S01]  /*4f80*/  LOP3.LUT R64, R57.reuse, 0xffff0000, RZ, 0xc0, !PT ;  /* 0xffff000039407812 */ /* 0x040fe200078ec0ff */
[----:B------:R-:W-:Y:S01]  /*4f90*/  IMAD.U32 R57, R57, 0x10000, RZ ;  /* 0x0001000039397824 */ /* 0x000fe200078e00ff */
[C---:B------:R-:W-:Y:S01]  /*4fa0*/  LOP3.LUT R62, R15.reuse, 0xffff0000, RZ, 0xc0, !PT ;  /* 0xffff00000f3e7812 */ /* 0x040fe200078ec0ff */
[----:B------:R-:W-:Y:S01]  /*4fb0*/  IMAD.U32 R15, R15, 0x10000, RZ ;  /* 0x000100000f0f7824 */ /* 0x000fe200078e00ff */
[----:B------:R-:W-:Y:S01]  /*4fc0*/  PRMT R156, R156, 0x5432, R61 ;  /* 0x000054329c9c7816 */ /* 0x000fe2000000003d */
[----:B------:R-:W-:Y:S01]  /*4fd0*/  IMAD.U32 R61, R13, 0x10000, RZ ;  /* 0x000100000d3d7824 */ /* 0x000fe200078e00ff */
[----:B------:R-:W-:Y:S01]  /*4fe0*/  PRMT R157, R157, 0x5432, R56 ;  /* 0x000054329d9d7816 */ /* 0x000fe20000000038 */
[C---:B------:R-:W-:Y:S01]  /*4ff0*/  FMUL.FTZ R66, R60.reuse, R64 ;  /* 0x000000403c427220 */ /* 0x040fe20000410000 */
[----:B------:R-:W-:Y:S01]  /*5000*/  FMUL.FTZ R65, R60, R62 ;  /* 0x0000003e3c417220 */ /* 0x000fe20000410000 */
[----:B------:R-:W-:Y:S01]  /*5010*/  IMAD.U32 R63, R156, 0x10000, RZ ;  /* 0x000100009c3f7824 */ /* 0x000fe200078e00ff */
[C---:B------:R-:W-:Y:S01]  /*5020*/  LOP3.LUT R60, R12.reuse, 0xffff0000, RZ, 0xc0, !PT ;  /* 0xffff00000c3c7812 */ /* 0x040fe200078ec0ff */
[C---:B------:R-:W-:Y:S01]  /*5030*/  IMAD.U32 R56, R157.reuse, 0x10000, RZ ;  /* 0x000100009d387824 */ /* 0x040fe200078e00ff */
[----:B------:R-:W-:Y:S01]  /*5040*/  LOP3.LUT R157, R157, 0xffff0000, RZ, 0xc0, !PT ;  /* 0xffff00009d9d7812 */ /* 0x000fe200078ec0ff */
[----:B------:R-:W-:-:S02]  /*5050*/  IMAD.U32 R13, R12, 0x10000, RZ ;  /* 0x000100000c0d7824 */ /* 0x000fc400078e00ff */
[C---:B------:R-:W-:Y:S01]  /*5060*/  FFMA.FTZ R12, R61.reuse, R62, -R66 ;  /* 0x0000003e3d0c7223 */ /* 0x040fe20000010842 */
[----:B------:R-:W-:Y:S01]  /*5070*/  FFMA.FTZ R61, R61, R64, R65 ;  /* 0x000000403d3d7223 */ /* 0x000fe20000010041 */
[CC--:B------:R-:W-:Y:S01]  /*5080*/  FMUL.FTZ R67, R55.reuse, R56.reuse ;  /* 0x0000003837437220 */ /* 0x0c0fe20000410000 */
[-C--:B------:R-:W-:Y:S01]  /*5090*/  FMUL.FTZ R65, R55, R63.reuse ;  /* 0x0000003f37417220 */ /* 0x080fe20000410000 */
[----:B------:R-:W-:Y:S02]  /*50a0*/  LOP3.LUT R156, R156, 0xffff0000, RZ, 0xc0, !PT ;  /* 0xffff00009c9c7812 */ /* 0x000fe400078ec0ff */
[C---:B------:R-:W-:Y:S01]  /*50b0*/  FFMA.FTZ R55, R54.reuse, R63, -R67 ;  /* 0x0000003f36377223 */ /* 0x040fe20000010843 */
[----:B------:R-:W-:Y:S01]  /*50c0*/  FFMA.FTZ R56, R54, R56, R65 ;  /* 0x0000003836387223 */ /* 0x000fe20000010041 */
[C---:B------:R-:W-:Y:S01]  /*50d0*/  FMUL.FTZ R54, R60.reuse, R57 ;  /* 0x000000393c367220 */ /* 0x040fe20000410000 */
[----:B------:R-:W-:Y:S01]  /*50e0*/  FMUL.FTZ R60, R60, R15 ;  /* 0x0000000f3c3c7220 */ /* 0x000fe20000410000 */
        /* <DEDUP_REMOVED lines=11> */
.L_x_2736:
[----:B------:R-:W-:Y:S05]  /*51a0*/  BSYNC B2 ;  /* 0x0000000000027941 */ /* 0x000fea0003800000 */
.L_x_2735:
[----:B----4-:R0:W-:Y:S02]  /*51b0*/  ST.E.128 desc[UR60][R58.64], R12 ;  /* 0x0000000c3a007985 */ /* 0x0101e4000c101d3c */
.L_x_2734:
[----:B------:R-:W-:Y:S05]  /*51c0*/  BSYNC B1 ;  /* 0x0000000000017941 */ /* 0x000fea0003800000 */
.L_x_2733:
        /* <DEDUP_REMOVED lines=24> */
[C---:B------:R-:W-:Y:S01]  /*5350*/  LOP3.LUT R56, R53.reuse, 0xffff0000, RZ, 0xc0, !PT ;  /* 0xffff000035387812 */ /* 0x040fe200078ec0ff */
[----:B------:R-:W-:Y:S01]  /*5360*/  IMAD.U32 R53, R53, 0x10000, RZ ;  /* 0x0001000035357824 */ /* 0x000fe200078e00ff */
[----:B------:R-:W-:Y:S01]  /*5370*/  LOP3.LUT R52, R14, 0xffff0000, RZ, 0xc0, !PT ;  /* 0xffff00000e347812 */ /* 0x000fe200078ec0ff */
[C---:B------:R-:W-:Y:S01]  /*5380*/  IMAD.U32 R14, R15.reuse, 0x10000, RZ ;  /* 0x000100000f0e7824 */ /* 0x040fe200078e00ff */
[----:B------:R-:W-:Y:S01]  /*5390*/  LOP3.LUT R11, R15, 0xffff0000, RZ, 0xc0, !PT ;  /* 0xffff00000f0b7812 */ /* 0x000fe200078ec0ff */
[----:B------:R-:W-:Y:S01]  /*53a0*/  FMUL.FTZ R62, R51, R60 ;  /* 0x0000003c333e7220 */ /* 0x000fe20000410000 */
[----:B------:R-:W-:-:S02]  /*53b0*/  IMAD.U32 R15, R13, 0x10000, RZ ;  /* 0x000100000d0f7824 */ /* 0x000fc400078e00ff */
[-C--:B------:R-:W-:Y:S01]  /*53c0*/  FMUL.FTZ R51, R51, R56.reuse ;  /* 0x0000003833337220 */ /* 0x080fe20000410000 */
[----:B------:R-:W-:Y:S01]  /*53d0*/  SHF.L.U32 R59, R155, 0x10, RZ ;  /* 0x000000109b3b7819 */ /* 0x000fe200000006ff */
[----:B------:R-:W-:Y:S02]  /*53e0*/  IMAD.U32 R13, R12, 0x10000, RZ ;  /* 0x000100000c0d7824 */ /* 0x000fe400078e00ff */
[C---:B------:R-:W-:Y:S01]  /*53f0*/  FFMA.FTZ R62, R15.reuse, R56, -R62 ;  /* 0x000000380f3e7223 */ /* 0x040fe2000001083e */
[----:B------:R-:W-:Y:S01]  /*5400*/  FFMA.FTZ R51, R15, R60, R51 ;  /* 0x0000003c0f337223 */ /* 0x000fe20000010033 */
[C---:B------:R-:W-:Y:S01]  /*5410*/  FMUL.FTZ R15, R52.reuse, R57 ;  /* 0x00000039340f7220 */ /* 0x040fe20000410000 */
        /* <DEDUP_REMOVED lines=18> */
.L_x_2740:
[----:B------:R-:W-:Y:S05]  /*5540*/  BSYNC B2 ;  /* 0x0000000000027941 */ /* 0x000fea0003800000 */
.L_x_2739:
[----:B----4-:R0:W-:Y:S02]  /*5550*/  ST.E.128 desc[UR60][R54.64], R12 ;  /* 0x0000000c36007985 */ /* 0x0101e4000c101d3c */
.L_x_2738:
[----:B------:R-:W-:Y:S05]  /*5560*/  BSYNC B1 ;  /* 0x0000000000017941 */ /* 0x000fea0003800000 */
.L_x_2737:
        /* <DEDUP_REMOVED lines=15> */
[----:B------:R-:W-:Y:S02]  /*5660*/  PRMT R49, R147, 0x5410, R54 ;  /* 0x0000541093317816 */ /* 0x000fe40000000036 */
[----:B------:R-:W-:Y:S02]  /*5670*/  SHF.R.U32.HI R52, RZ, 0x10, R47 ;  /* 0x00000010ff347819 */ /* 0x000fe4000001162f */
[----:B------:R-:W-:-:S02]  /*5680*/  PRMT R54, R148, 0x5410, R53 ;  /* 0x0000541094367816 */ /* 0x000fc40000000035 */
[----:B------:R-:W-:Y:S01]  /*5690*/  LOP3.LUT R47, R14, 0xffff0000, RZ, 0xc0, !PT ;  /* 0xffff00000e2f7812 */ /* 0x000fe200078ec0ff */
[C---:B------:R-:W-:Y:S01]  /*56a0*/  IMAD.U32 R14, R15.reuse, 0x10000, RZ ;  /* 0x000100000f0e7824 */ /* 0x040fe200078e00ff */
[----:B------:R-:W-:Y:S01]  /*56b0*/  LOP3.LUT R48, R15, 0xffff0000, RZ, 0xc0, !PT ;  /* 0xffff00000f307812 */ /* 0x000fe200078ec0ff */
[----:B------:R-:W-:Y:S01]  /*56c0*/  IMAD.U32 R15, R13, 0x10000, RZ ;  /* 0x000100000d0f7824 */ /* 0x000fe200078e00ff */
        /* <DEDUP_REMOVED lines=8> */
[----:B------:R-:W-:Y:S01]  /*5750*/  LOP3.LUT R147, R147, 0xffff0000, RZ, 0xc0, !PT ;  /* 0xffff000093937812 */ /* 0x000fe200078ec0ff */
[----:B------:R-:W-:Y:S01]  /*5760*/  IMAD.U32 R55, R148, 0x10000, RZ ;  /* 0x0001000094377824 */ /* 0x000fe200078e00ff */
[----:B------:R-:W-:Y:S01]  /*5770*/  LOP3.LUT R12, R12, 0xffff0000, RZ, 0xc0, !PT ;  /* 0xffff00000c0c7812 */ /* 0x000fe200078ec0ff */
[-C--:B------:R-:W-:Y:S01]  /*5780*/  FMUL.FTZ R13, R13, R52.reuse ;  /* 0x000000340d0d7220 */ /* 0x080fe20000410000 */
[----:B------:R-:W-:Y:S01]  /*5790*/  FFMA.FTZ R58, R15, R52, -R58 ;  /* 0x000000340f3a7223 */ /* 0x000fe2000001083a */
[C---:B------:R-:W-:Y:S01]  /*57a0*/  FMUL.FTZ R59, R47.reuse, R55 ;  /* 0x000000372f3b7220 */ /* 0x040fe20000410000 */
[----:B------:R-:W-:Y:S01]  /*57b0*/  FMUL.FTZ R47, R47, R53 ;  /* 0x000000352f2f7220 */ /* 0x000fe20000410000 */
[----:B------:R-:W-:Y:S01]  /*57c0*/  FFMA.FTZ R57, R15, R56, R13 ;  /* 0x000000380f397223 */ /* 0x000fe2000001000d */
[----:B------:R-:W-:Y:S01]  /*57d0*/  LOP3.LUT R13, R148, 0xffff0000, RZ, 0xc0, !PT ;  /* 0xffff0000940d7812 */ /* 0x000fe200078ec0ff */
[----:B------:R-:W-:-:S02]  /*57e0*/  IMAD.U32 R54, R54, 0x10000, RZ ;  /* 0x0001000036367824 */ /* 0x000fc400078e00ff */
[C---:B------:R-:W-:Y:S01]  /*57f0*/  FFMA.FTZ R52, R46.reuse, R55, R47 ;  /* 0x000000372e347223 */ /* 0x040fe2000001002f */
[----:B------:R-:W-:Y:S02]  /*5800*/  IMAD.U32 R49, R49, 0x10000, RZ ;  /* 0x0001000031317824 */ /* 0x000fe400078e00ff */
[----:B------:R-:W-:Y:S01]  /*5810*/  FFMA.FTZ R59, R46, R53, -R59 ;  /* 0x000000352e3b7223 */ /* 0x000fe2000001083b */
[C---:B------:R-:W-:Y:S01]  /*5820*/  FMUL.FTZ R47, R48.reuse, R13 ;  /* 0x0000000d302f7220 */ /* 0x040fe20000410000 */
[----:B------:R-:W-:Y:S01]  /*5830*/  FMUL.FTZ R48, R48, R147 ;  /* 0x0000009330307220 */ /* 0x000fe20000410000 */
[CC--:B------:R-:W-:Y:S01]  /*5840*/  FMUL.FTZ R46, R12.reuse, R54.reuse ;  /* 0x000000360c2e7220 */ /* 0x0c0fe20000410000 */
        /* <DEDUP_REMOVED lines=9> */
[----:B------:R-:W-:-:S07]  /*58e0*/  IMAD.MOV.U32 R15, RZ, RZ, R47 ;  /* 0x000000ffff0f7224 */ /* 0x000fce00078e002f */
.L_x_2744:
[----:B------:R-:W-:Y:S05]  /*58f0*/  BSYNC B2 ;  /* 0x0000000000027941 */ /* 0x000fea0003800000 */
.L_x_2743:
[----:B----4-:R0:W-:Y:S02]  /*5900*/  ST.E.128 desc[UR60][R50.64], R12 ;  /* 0x0000000c32007985 */ /* 0x0101e4000c101d3c */
.L_x_2742:
[----:B------:R-:W-:Y:S05]  /*5910*/  BSYNC B1 ;  /* 0x0000000000017941 */ /* 0x000fea0003800000 */
.L_x_2741:
        /* <DEDUP_REMOVED lines=11> */
[----:B---3--:R-:W-:Y:S02]  /*59d0*/  SHF.R.U32.HI R11, RZ, 0x10, R45 ;  /* 0x00000010ff0b7819 */ /* 0x008fe4000001162d */
[----:B------:R-:W-:Y:S02]  /*59e0*/  SHF.R.U32.HI R51, RZ, 0x10, R43 ;  /* 0x00000010ff337819 */ /* 0x000fe4000001162b */
[----:B------:R-:W-:Y:S02]  /*59f0*/  PRMT R45, R136, 0x5410, R53 ;  /* 0x00005410882d7816 */ /* 0x000fe40000000035 */
[----:B------:R-:W-:-:S02]  /*5a00*/  PRMT R50, R146, 0x5410, R49 ;  /* 0x0000541092327816 */ /* 0x000fc40000000031 */
[----:B------:R-:W-:Y:S01]  /*5a10*/  PRMT R146, R146, 0x5432, R11 ;  /* 0x0000543292927816 */ /* 0x000fe2000000000b */
[----:B----4-:R-:W-:Y:S01]  /*5a20*/  IMAD.U32 R11, R12, 0x10000, RZ ;  /* 0x000100000c0b7824 */ /* 0x010fe200078e00ff */
[C---:B------:R-:W-:Y:S02]  /*5a30*/  SHF.L.U32 R42, R14.reuse, 0x10, RZ ;  /* 0x000000100e2a7819 */ /* 0x040fe400000006ff */
[----:B------:R-:W-:Y:S01]  /*5a40*/  LOP3.LUT R43, R14, 0xffff0000, RZ, 0xc0, !PT ;  /* 0xffff00000e2b7812 */ /* 0x000fe200078ec0ff */
[C---:B------:R-:W-:Y:S01]  /*5a50*/  IMAD.U32 R14, R13.reuse, 0x10000, RZ ;  /* 0x000100000d0e7824 */ /* 0x040fe200078e00ff */
[----:B------:R-:W-:Y:S01]  /*5a60*/  PRMT R136, R136, 0x5432, R51 ;  /* 0x0000543288887816 */ /* 0x000fe20000000033 */
[----:B------:R-:W-:Y:S01]  /*5a70*/  IMAD.U32 R52, R146, 0x10000, RZ ;  /* 0x0001000092347824 */ /* 0x000fe200078e00ff */
[----:B------:R-:W-:Y:S02]  /*5a80*/  LOP3.LUT R13, R13, 0xffff0000, RZ, 0xc0, !PT ;  /* 0xffff00000d0d7812 */ /* 0x000fe400078ec0ff */
[----:B------:R-:W-:Y:S01]  /*5a90*/  LOP3.LUT R51, R50, 0xffff0000, RZ, 0xc0, !PT ;  /* 0xffff000032337812 */ /* 0x000fe200078ec0ff */
[----:B------:R-:W-:Y:S01]  /*5aa0*/  IMAD.U32 R49, R136, 0x10000, RZ ;  /* 0x0001000088317824 */ /* 0x000fe200078e00ff */
[----:B------:R-:W-:Y:S01]  /*5ab0*/  LOP3.LUT R48, R45, 0xffff0000, RZ, 0xc0, !PT ;  /* 0xffff00002d307812 */ /* 0x000fe200078ec0ff */
        /* <DEDUP_REMOVED lines=29> */
.L_x_2748:
[----:B------:R-:W-:Y:S05]  /*5c90*/  BSYNC B2 ;  /* 0x0000000000027941 */ /* 0x000fea0003800000 */
.L_x_2747:
[----:B----4-:R0:W-:Y:S02]  /*5ca0*/  ST.E.128 desc[UR60][R46.64], R12 ;  /* 0x0000000c2e007985 */ /* 0x0101e4000c101d3c */
.L_x_2746:
[----:B------:R-:W-:Y:S05]  /*5cb0*/  BSYNC B1 ;  /* 0x0000000000017941 */ /* 0x000fea0003800000 */
.L_x_2745:
        /* <DEDUP_REMOVED lines=23> */
[----:B------:R-:W-:Y:S02]  /*5e30*/  PRMT R123, R123, 0x5432, R44 ;  /* 0x000054327b7b7816 */ /* 0x000fe4000000002c */
        /* <DEDUP_REMOVED lines=12> */
[----:B------:R-:W-:Y:S01]  /*5f00*/  SHF.L.U32 R45, R45, 0x10, RZ ;  /* 0x000000102d2d7819 */ /* 0x000fe200000006ff */
[----:B------:R-:W-:Y:S01]  /*5f10*/  FFMA.FTZ R48, R33, R44, -R48 ;  /* 0x0000002c21307223 */ /* 0x000fe20000010830 */
[----:B------:R-:W-:Y:S01]  /*5f20*/  LOP3.LUT R14, R123, 0xffff0000, RZ, 0xc0, !PT ;  /* 0xffff00007b0e7812 */ /* 0x000fe200078ec0ff */
        /* <DEDUP_REMOVED lines=14> */
.L_x_2752:
[----:B------:R-:W-:Y:S05]  /*6010*/  BSYNC B2 ;  /* 0x0000000000027941 */ /* 0x000fea0003800000 */
.L_x_2751:
[----:B----4-:R0:W-:Y:S02]  /*6020*/  ST.E.128 desc[UR60][R42.64], R12 ;  /* 0x0000000c2a007985 */ /* 0x0101e4000c101d3c */
.L_x_2750:
[----:B------:R-:W-:Y:S05]  /*6030*/  BSYNC B1 ;  /* 0x0000000000017941 */ /* 0x000fea0003800000 */
.L_x_2749:
        /* <DEDUP_REMOVED lines=54> */
.L_x_2754:
[----:B------:R-:W-:Y:S05]  /*63a0*/  BSYNC B1 ;  /* 0x0000000000017941 */ /* 0x000fea0003800000 */
.L_x_2753:
[----:B----4-:R0:W-:Y:S01]  /*63b0*/  ST.E.128 desc[UR60][R38.64], R12 ;  /* 0x0000000c26007985 */ /* 0x0101e2000c101d3c */
[----:B------:R-:W-:Y:S05]  /*63c0*/  BRA `(.L_x_2732) ;  /* 0x0000004000ac7947 */ /* 0x000fea0003800000 */
.L_x_2698:
        /* <DEDUP_REMOVED lines=47> */
.L_x_2756:
[----:B------:R-:W-:Y:S05]  /*66c0*/  BSYNC B1 ;  /* 0x0000000000017941 */ /* 0x000fea0003800000 */
.L_x_2755:
        /* <DEDUP_REMOVED lines=47> */
.L_x_2758:
[----:B------:R-:W-:Y:S05]  /*69c0*/  BSYNC B1 ;  /* 0x0000000000017941 */ /* 0x000fea0003800000 */
.L_x_2757:
[----:B------:R-:W2:Y:S01]  /*69d0*/  LDL R11, [R1+0x30] ;  /* 0x00003000010b7983 */ /* 0x000ea20000100800 */
[----:B0-----:R-:W-:Y:S01]  /*69e0*/  IMAD.MOV.U32 R12, RZ, RZ, R33 ;  /* 0x000000ffff0c7224 */ /* 0x001fe200078e0021 */
        /* <DEDUP_REMOVED lines=14> */
[----:B------:R-:W-:-:S05]  /*6ad0*/  IMAD.MOV.U32 R13, RZ, RZ, R44 ;  /* 0x000000ffff0d7224 */ /* 0x000fca00078e002c */
[----:B------:R-:W-:Y:S02]  /*6ae0*/  PRMT R210, R210, 0x5410, R13 ;  /* 0x00005410d2d27816 */ /* 0x000fe4000000000d */
[----:B------:R-:W-:-:S04]  /*6af0*/  MOV R13, R48 ;  /* 0x00000030000d7202 */ /* 0x000fc80000000f00 */
[----:B------:R-:W-:Y:S01]  /*6b00*/  PRMT R228, R228, 0x5410, R13 ;  /* 0x00005410e4e47816 */ /* 0x000fe2000000000d */
[----:B------:R-:W-:Y:S01]  /*6b10*/  IMAD.MOV.U32 R13, RZ, RZ, R55 ;  /* 0x000000ffff0d7224 */ /* 0x000fe200078e0037 */
[----:B--2---:R-:W-:Y:S02]  /*6b20*/  R2UR UR4, R11 ;  /* 0x000000000b0472ca */ /* 0x004fe400000e0000 */
[----:B------:R-:W-:-:S04]  /*6b30*/  MOV R11, R32 ;  /* 0x00000020000b7202 */ /* 0x000fc80000000f00 */
[----:B------:R-:W-:Y:S01]  /*6b40*/  PRMT R211, R211, 0x5410, R11 ;  /* 0x00005410d3d37816 */ /* 0x000fe2000000000b */
[----:B------:R-:W-:-:S03]  /*6b50*/  IMAD.MOV.U32 R11, RZ, RZ, R38 ;  /* 0x000000ffff0b7224 */ /* 0x000fc600078e0026 */
[----:B------:R-:W-:Y:S01]  /*6b60*/  PRMT R211, R14, 0x7610, R211 ;  /* 0x000076100ed37816 */ /* 0x000fe200000000d3 */
[----:B------:R-:W-:Y:S01]  /*6b70*/  IMAD.MOV.U32 R14, RZ, RZ, R49 ;  /* 0x000000ffff0e7224 */ /* 0x000fe200078e0031 */
[----:B------:R-:W-:Y:S01]  /*6b80*/  PRMT R225, R225, 0x5410, R11 ;  /* 0x00005410e1e17816 */ /* 0x000fe2000000000b */
[----:B------:R-:W-:Y:S01]  /*6b90*/  IMAD.MOV.U32 R11, RZ, RZ, R42 ;  /* 0x000000ffff0b7224 */ /* 0x000fe200078e002a */
[----:B------:R-:W-:-:S04]  /*6ba0*/  UISETP.NE.AND UP0, UPT, UR4, 0x3, UPT ;  /* 0x000000030400788c */ /* 0x000fc8000bf05270 */
[----:B------:R-:W-:Y:S01]  /*6bb0*/  PRMT R158, R158, 0x5410, R11 ;  /* 0x000054109e9e7816 */ /* 0x000fe2000000000b */
[----:B------:R-:W-:Y:S01]  /*6bc0*/  IMAD.MOV.U32 R11, RZ, RZ, R46 ;  /* 0x000000ffff0b7224 */ /* 0x000fe200078e002e */
[----:B------:R-:W-:Y:S02]  /*6bd0*/  PLOP3.LUT P0, PT, PT, PT, UP0, 0x80, 0x0 ;  /* 0x000000000000781c */ /* 0x000fe40003f0f008 */
[----:B------:R-:W-:Y:S01]  /*6be0*/  PRMT R158, R13, 0x7610, R158 ;  /* 0x000076100d9e7816 */ /* 0x000fe2000000009e */
[----:B-----5:R-:W-:Y:S01]  /*6bf0*/  IMAD.MOV.U32 R13, RZ, RZ, R59 ;  /* 0x000000ffff0d7224 */ /* 0x020fe200078e003b */
[----:B------:R-:W-:Y:S01]  /*6c00*/  PRMT R209, R11, 0x5410, R12 ;  /* 0x000054100bd17816 */ /* 0x000fe2000000000c */
[----:B------:R-:W-:Y:S02]  /*6c10*/  IMAD.MOV.U32 R12, RZ, RZ, R51 ;  /* 0x000000ffff0c7224 */ /* 0x000fe400078e0033 */
[----:B------:R-:W-:-:S03]  /*6c20*/  IMAD.MOV.U32 R11, RZ, RZ, R50 ;  /* 0x000000ffff0b7224 */ /* 0x000fc600078e0032 */
[----:B------:R0:W-:Y:S02]  /*6c30*/  STL.S16 [R1+0x38], R12 ;  /* 0x0000380c01007387 */ /* 0x0001e40000100600 */
[----:B------:R-:W-:Y:S01]  /*6c40*/  PRMT R225, R11, 0x7610, R225 ;  /* 0x000076100be17816 */ /* 0x000fe200000000e1 */
[----:B------:R-:W-:Y:S01]  /*6c50*/  IMAD.MOV.U32 R11, RZ, RZ, R53 ;  /* 0x000000ffff0b7224 */ /* 0x000fe200078e0035 */
[----:B------:R1:W-:Y:S01]  /*6c60*/  STL.S16 [R1+0x3a], R14 ;  /* 0x00003a0e01007387 */ /* 0x0003e20000100600 */
[----:B0-----:R-:W-:Y:S02]  /*6c70*/  IMAD.MOV.U32 R12, RZ, RZ, R52 ;  /* 0x000000ffff0c7224 */ /* 0x001fe400078e0034 */
[----:B-1----:R-:W-:-:S03]  /*6c80*/  IMAD.MOV.U32 R14, RZ, RZ, R54 ;  /* 0x000000ffff0e7224 */ /* 0x002fc600078e0036 */
        /* <DEDUP_REMOVED lines=12> */
[----:B------:R-:W-:Y:S01]  /*6d50*/  IMAD.MOV.U32 R11, RZ, RZ, R65 ;  /* 0x000000ffff0b7224 */ /* 0x000fe200078e0041 */
[----:B------:R-:W-:-:S02]  /*6d60*/  MOV R12, R64 ;  /* 0x00000040000c7202 */ /* 0x000fc40000000f00 */
        /* <DEDUP_REMOVED lines=25> */
.L_x_2759:
[----:B------:R-:W-:Y:S01]  /*6f00*/  IMAD R86, R18, 0x8, R2 ;  /* 0x0000000812567824 */ /* 0x000fe200078e0202 */
[----:B------:R-:W-:Y:S01]  /*6f10*/  SHF.L.U32 R87, R170, 0x1f, RZ ;  /* 0x0000001faa577819 */ /* 0x000fe200000006ff */
[----:B------:R-:W0:Y:S01]  /*6f20*/  LDC R132, c[0x0][0x2f4] ;  /* 0x0000bd00ff847b82 */ /* 0x000e220000000800 */
[----:B------:R-:W-:Y:S02]  /*6f30*/  BSSY B1, `(.L_x_2760) ;  /* 0x0000003000017945 */ /* 0x000fe40003800000 */
[----:B------:R-:W1:Y:S02]  /*6f40*/  SYNCS.PHASECHK.TRANS64.TRYWAIT P6, [R86+URZ+0x2a890], R87 ;  /* 0x02a89057560075a7 */ /* 0x000e6400080c017f */
[----:B-1----:R-:W-:Y:S05]  /*6f50*/  @!P6 BRA `(.L_x_2761) ;  /* 0x000001d000f0e947 */ /* 0x002fea0003800000 */
.L_x_3055:
[----:B------:R-:W-:Y:S05]  /*6f60*/  BSYNC B1 ;  /* 0x0000000000017941 */ /* 0x000fea0003800000 */
.L_x_2760:
[----:B------:R-:W-:Y:S01]  /*6f70*/  UMOV UR4, 0xffffffff ;  /* 0xffffffff00047882 */ /* 0x000fe20000000000 */
[----:B0-----:R-:W-:Y:S02]  /*6f80*/  IMAD.IADD R136, R132, 0x1, -R126 ;  /* 0x0000000184887824 */ /* 0x001fe400078e0a7e */
[----:B------:R-:W-:Y:S05]  /*6f90*/  BRA.DIV UR4, `(.L_x_2762) ;  /* 0x000001d204f47947 */ /* 0x000fea000b800000 */
[----:B------:R0:W2:Y:S04]  /*6fa0*/  SHFL.IDX PT, R123, R117, RZ, 0x1c1f ;  /* 0x001c1fff757b7589 */ /* 0x0000a800000e0000 */
[----:B------:R0:W3:Y:S02]  /*6fb0*/  SHFL.IDX PT, R11, R118, RZ, 0x1c1f ;  /* 0x001c1fff760b7589 */ /* 0x0000e400000e0000 */
.L_x_3059:
[----:B------:R-:W-:Y:S04]  /*6fc0*/  BSSY B1, `(.L_x_2763) ;  /* 0x000017c000017945 */ /* 0x000fe80003800000 */
[----:B------:R-:W-:Y:S05]  /*6fd0*/  @P4 BRA `(.L_x_2764) ;  /* 0x0000001400e84947 */ /* 0x000fea0003800000 */
[----:B------:R-:W-:Y:S01]  /*6fe0*/  ISETP.NE.AND P4, PT, R8, RZ, PT ;  /* 0x000000ff0800720c */ /* 0x000fe20003f85270 */
[----:B------:R-:W-:Y:S01]  /*6ff0*/  BSSY B2, `(.L_x_2765) ;  /* 0x000007d000027945 */ /* 0x000fe20003800000 */
[----:B---3--:R-:W-:-:S11]  /*7000*/  MOV R122, R11 ;  /* 0x0000000b007a7202 */ /* 0x008fd60000000f00 */
        /* <DEDUP_REMOVED lines=52> */
[C---:B------:R-:W-:Y:S01]  /*7350*/  FMUL.FTZ R13, R81.reuse, R157 ;  /* 0x0000009d510d7220 */ /* 0x040fe20000410000 */
[C---:B------:R-:W-:Y:S01]  /*7360*/  IMAD.U32 R159, R54.reuse, 0x10000, RZ ;  /* 0x00010000369f7824 */ /* 0x040fe200078e00ff */
[----:B------:R-:W-:Y:S02]  /*7370*/  LOP3.LUT R54, R54, 0xffff0000, RZ, 0xc0, !PT ;  /* 0xffff000036367812 */ /* 0x000fe400078ec0ff */
        /* <DEDUP_REMOVED lines=20> */
[----:B------:R-:W-:Y:S01]  /*74c0*/  SHF.L.U32 R81, R40, 0x10, RZ ;  /* 0x0000001028517819 */ /* 0x000fe200000006ff */
[----:B------:R-:W-:Y:S01]  /*74d0*/  IMAD.U32 R15, R12, 0x10000, RZ ;  /* 0x000100000c0f7824 */ /* 0x000fe200078e00ff */
[----:B------:R-:W-:Y:S01]  /*74e0*/  LOP3.LUT R43, R43, 0xffff0000, RZ, 0xc0, !PT ;  /* 0xffff00002b2b7812 */ /* 0x000fe200078ec0ff */
[C---:B------:R-:W-:Y:S01]  /*74f0*/  FMUL.FTZ R83, R55.reuse, R54 ;  /* 0x0000003637537220 */ /* 0x040fe20000410000 */
[----:B------:R-:W-:Y:S01]  /*7500*/  LOP3.LUT R40, R40, 0xffff0000, RZ, 0xc0, !PT ;  /* 0xffff000028287812 */ /* 0x000fe200078ec0ff */
[----:B------:R-:W-:Y:S01]  /*7510*/  FMUL.FTZ R55, R55, R81 ;  /* 0x0000005137377220 */ /* 0x000fe20000410000 */
[----:B------:R-:W-:Y:S01]  /*7520*/  F2FP.BF16.F32.PACK_AB R42, R42, R157 ;  /* 0x0000009d2a2a723e */ /* 0x000fe200000010ff */
[----:B------:R-:W-:Y:S01]  /*7530*/  FFMA.FTZ R83, R15, R81, -R83 ;  /* 0x000000510f537223 */ /* 0x000fe20000010853 */
[----:B------:R-:W-:-:S02]  /*7540*/  IMAD.U32 R81, R82, 0x10000, RZ ;  /* 0x0001000052517824 */ /* 0x000fc400078e00ff */
[----:B------:R-:W-:Y:S01]  /*7550*/  FFMA.FTZ R55, R15, R54, R55 ;  /* 0x000000360f377223 */ /* 0x000fe20000010037 */
[----:B------:R-:W-:Y:S02]  /*7560*/  LOP3.LUT R15, R80, 0xffff0000, RZ, 0xc0, !PT ;  /* 0xffff0000500f7812 */ /* 0x000fe400078ec0ff */
        /* <DEDUP_REMOVED lines=30> */
.L_x_2768:
[----:B------:R-:W-:Y:S05]  /*7750*/  BSYNC B3 ;  /* 0x0000000000037941 */ /* 0x000fea0003800000 */
.L_x_2767:
[----:B------:R-:W-:-:S04]  /*7760*/  LEA R40, P4, R5, R11, 0x1 ;  /* 0x0000000b05287211 */ /* 0x000fc800078808ff */
[----:B--2---:R-:W-:Y:S02]  /*7770*/  LEA.HI.X R41, R5, R123, R113, 0x1, P4 ;  /* 0x0000007b05297211 */ /* 0x004fe400020f0c71 */
[----:B------:R-:W-:-:S03]  /*7780*/  ISETP.GE.AND P4, PT, R155, R132, PT ;  /* 0x000000849b00720c */ /* 0x000fc60003f86270 */
[----:B----4-:R2:W-:Y:S10]  /*7790*/  ST.E.128 desc[UR60][R40.64], R12 ;  /* 0x0000000c28007985 */ /* 0x0105f4000c101d3c */
[----:B--2---:R-:W-:-:S05]  /*77a0*/  @!P4 IMAD.WIDE R12, R155, 0x2, R122 ;  /* 0x000000029b0cc825 */ /* 0x004fca00078e027a */
[----:B---3--:R3:W-:Y:S02]  /*77b0*/  @!P4 ST.E.128 desc[UR60][R12.64], R80 ;  /* 0x000000500c00c985 */ /* 0x0087e4000c101d3c */
.L_x_2766:
[----:B------:R-:W-:Y:S05]  /*77c0*/  BSYNC B2 ;  /* 0x0000000000027941 */ /* 0x000fea0003800000 */
.L_x_2765:
        /* <DEDUP_REMOVED lines=25> */
[----:B------:R-:W2:Y:S01]  /*7960*/  LDL.LU.S16 R155, [R1+0x38] ;  /* 0x00003800019b7983 */ /* 0x000ea20000300600 */
[----:B------:R-:W-:Y:S01]  /*7970*/  SHF.R.U32.HI R53, RZ, 0x10, R49 ;  /* 0x00000010ff357819 */ /* 0x000fe20000011631 */
[C---:B----4-:R-:W-:Y:S01]  /*7980*/  IMAD.U32 R82, R41.reuse, 0x10000, RZ ;  /* 0x0001000029527824 */ /* 0x050fe200078e00ff */
[----:B------:R-:W-:Y:S02]  /*7990*/  SHF.R.U32.HI R54, RZ, 0x10, R37 ;  /* 0x00000010ff367819 */ /* 0x000fe40000011625 */
[----:B------:R-:W-:Y:S02]  /*79a0*/  LOP3.LUT R41, R41, 0xffff0000, RZ, 0xc0, !PT ;  /* 0xffff000029297812 */ /* 0x000fe400078ec0ff */
[----:B------:R-:W-:-:S02]  /*79b0*/  PRMT R54, R229, 0x5410, R54 ;  /* 0x00005410e5367816 */ /* 0x000fc40000000036 */
[----:B------:R-:W-:Y:S02]  /*79c0*/  SHF.R.U64 R36, R36, 0x10, R37 ;  /* 0x0000001024247819 */ /* 0x000fe40000001225 */
[----:B------:R-:W-:Y:S01]  /*79d0*/  SHF.R.U64 R48, R48, 0x10, R49 ;  /* 0x0000001030307819 */ /* 0x000fe20000001231 */
[----:B------:R-:W-:Y:S01]  /*79e0*/  IMAD.U32 R80, R54, 0x10000, RZ ;  /* 0x0001000036507824 */ /* 0x000fe200078e00ff */
[----:B------:R-:W-:Y:S02]  /*79f0*/  SHF.R.U64 R50, R50, 0x10, R51 ;  /* 0x0000001032327819 */ /* 0x000fe40000001233 */
[----:B------:R-:W-:Y:S02]  /*7a00*/  SHF.R.U64 R38, R38, 0x10, R39 ;  /* 0x0000001026267819 */ /* 0x000fe40000001227 */
[C---:B------:R-:W-:Y:S02]  /*7a10*/  PRMT R50, R225.reuse, 0x5410, R50 ;  /* 0x00005410e1327816 */ /* 0x040fe40000000032 */
[----:B------:R-:W-:-:S02]  /*7a20*/  PRMT R38, R225, 0x5432, R38 ;  /* 0x00005432e1267816 */ /* 0x000fc40000000026 */
[----:B-----5:R-:W-:Y:S01]  /*7a30*/  PRMT R53, R55, 0x5410, R53 ;  /* 0x0000541037357816 */ /* 0x020fe20000000035 */
[C---:B---3--:R-:W-:Y:S01]  /*7a40*/  IMAD.U32 R55, R13.reuse, 0x10000, RZ ;  /* 0x000100000d377824 */ /* 0x048fe200078e00ff */
[----:B------:R-:W-:Y:S02]  /*7a50*/  LOP3.LUT R13, R13, 0xffff0000, RZ, 0xc0, !PT ;  /* 0xffff00000d0d7812 */ /* 0x000fe400078ec0ff */
[----:B------:R-:W-:-:S05]  /*7a60*/  SHF.L.U32 R81, R53, 0x10, RZ ;  /* 0x0000001035517819 */ /* 0x000fca00000006ff */
[C---:B------:R-:W-:Y:S01]  /*7a70*/  FMUL.FTZ R83, R82.reuse, R81 ;  /* 0x0000005152537220 */ /* 0x040fe20000410000 */
[----:B------:R-:W-:-:S03]  /*7a80*/  FMUL.FTZ R82, R82, R80 ;  /* 0x0000005052527220 */ /* 0x000fc60000410000 */
[C---:B------:R-:W-:Y:S01]  /*7a90*/  FFMA.FTZ R80, R55.reuse, R80, -R83 ;  /* 0x0000005037507223 */ /* 0x040fe20000010853 */
[----:B------:R-:W-:Y:S01]  /*7aa0*/  FFMA.FTZ R55, R55, R81, R82 ;  /* 0x0000005137377223 */ /* 0x000fe20000010052 */
[----:B------:R-:W-:Y:S01]  /*7ab0*/  LOP3.LUT R81, R54, 0xffff0000, RZ, 0xc0, !PT ;  /* 0xffff000036517812 */ /* 0x000fe200078ec0ff */
[----:B------:R-:W-:Y:S01]  /*7ac0*/  IMAD.U32 R83, R43, 0x10000, RZ ;  /* 0x000100002b537824 */ /* 0x000fe200078e00ff */
[----:B------:R-:W-:Y:S02]  /*7ad0*/  LOP3.LUT R54, R53, 0xffff0000, RZ, 0xc0, !PT ;  /* 0xffff000035367812 */ /* 0x000fe400078ec0ff */
[----:B------:R-:W-:-:S03]  /*7ae0*/  LOP3.LUT R43, R43, 0xffff0000, RZ, 0xc0, !PT ;  /* 0xffff00002b2b7812 */ /* 0x000fc600078ec0ff */
[C---:B------:R-:W-:Y:S01]  /*7af0*/  FMUL.FTZ R53, R41.reuse, R54 ;  /* 0x0000003629357220 */ /* 0x040fe20000410000 */
[----:B------:R-:W-:-:S03]  /*7b00*/  FMUL.FTZ R41, R41, R81 ;  /* 0x0000005129297220 */ /* 0x000fc60000410000 */
[C---:B------:R-:W-:Y:S01]  /*7b10*/  FFMA.FTZ R53, R13.reuse, R81, -R53 ;  /* 0x000000510d357223 */ /* 0x040fe20000010835 */
[----:B------:R-:W-:Y:S01]  /*7b20*/  FFMA.FTZ R13, R13, R54, R41 ;  /* 0x000000360d0d7223 */ /* 0x000fe20000010029 */
[----:B------:R-:W-:Y:S01]  /*7b30*/  SHF.R.U32.HI R41, RZ, 0x10, R51 ;  /* 0x00000010ff297819 */ /* 0x000fe20000011633 */
[----:B------:R-:W-:Y:S01]  /*7b40*/  IMAD.U32 R81, R15, 0x10000, RZ ;  /* 0x000100000f517824 */ /* 0x000fe200078e00ff */
[----:B------:R-:W-:Y:S02]  /*7b50*/  SHF.R.U32.HI R54, RZ, 0x10, R39 ;  /* 0x00000010ff367819 */ /* 0x000fe40000011627 */
[----:B--2---:R-:W-:Y:S02]  /*7b60*/  PRMT R41, R155, 0x5410, R41 ;  /* 0x000054109b297816 */ /* 0x004fe40000000029 */
[----:B------:R-:W-:Y:S02]  /*7b70*/  PRMT R54, R228, 0x5410, R54 ;  /* 0x00005410e4367816 */ /* 0x000fe40000000036 */
[----:B------:R-:W-:Y:S01]  /*7b80*/  LOP3.LUT R15, R15, 0xffff0000, RZ, 0xc0, !PT ;  /* 0xffff00000f0f7812 */ /* 0x000fe200078ec0ff */
[C---:B------:R-:W-:Y:S01]  /*7b90*/  IMAD.U32 R82, R41.reuse, 0x10000, RZ ;  /* 0x0001000029527824 */ /* 0x040fe200078e00ff */
[----:B------:R-:W-:Y:S01]  /*7ba0*/  LOP3.LUT R41, R41, 0xffff0000, RZ, 0xc0, !PT ;  /* 0xffff000029297812 */ /* 0x000fe200078ec0ff */
[C---:B------:R-:W-:Y:S01]  /*7bb0*/  IMAD.U32 R155, R54.reuse, 0x10000, RZ ;  /* 0x00010000369b7824 */ /* 0x040fe200078e00ff */
[----:B------:R-:W-:Y:S01]  /*7bc0*/  LOP3.LUT R37, R54, 0xffff0000, RZ, 0xc0, !PT ;  /* 0xffff000036257812 */ /* 0x000fe200078ec0ff */
[-C--:B------:R-:W-:Y:S01]  /*7bd0*/  FMUL.FTZ R156, R83, R82.reuse ;  /* 0x00000052539c7220 */ /* 0x080fe20000410000 */
        /* <DEDUP_REMOVED lines=17> */
[----:B------:R-:W-:Y:S01]  /*7cf0*/  F2FP.BF16.F32.PACK_AB R53, R53, R80 ;  /* 0x000000503535723e */ /* 0x000fe200000010ff */
        /* <DEDUP_REMOVED lines=35> */
[----:B------:R-:W-:-:S02]  /*7f30*/  F2FP.BF16.F32.PACK_AB R42, R42, R48 ;  /* 0x000000302a2a723e */ /* 0x000fc400000010ff */
[----:B------:R-:W-:-:S07]  /*7f40*/  MOV R40, R36 ;  /* 0x0000002400287202 */ /* 0x000fce0000000f00 */
.L_x_2772:
[----:B------:R-:W-:Y:S05]  /*7f50*/  BSYNC B3 ;  /* 0x0000000000037941 */ /* 0x000fea0003800000 */
.L_x_2771:
[----:B------:R-:W-:-:S04]  /*7f60*/  LEA R36, P4, R6, R11, 0x1 ;  /* 0x0000000b06247211 */ /* 0x000fc800078808ff */
[----:B--2---:R-:W-:Y:S02]  /*7f70*/  LEA.HI.X R37, R6, R123, R112, 0x1, P4 ;  /* 0x0000007b06257211 */ /* 0x004fe400020f0c70 */
[----:B------:R-:W-:-:S03]  /*7f80*/  ISETP.GE.AND P4, PT, R52, R132, PT ;  /* 0x000000843400720c */ /* 0x000fc60003f86270 */
[----:B---3--:R2:W-:Y:S10]  /*7f90*/  ST.E.128 desc[UR60][R36.64], R12 ;  /* 0x0000000c24007985 */ /* 0x0085f4000c101d3c */
[----:B------:R-:W-:-:S05]  /*7fa0*/  @!P4 IMAD.WIDE R38, R52, 0x2, R122 ;  /* 0x000000023426c825 */ /* 0x000fca00078e027a */
[----:B----4-:R2:W-:Y:S02]  /*7fb0*/  @!P4 ST.E.128 desc[UR60][R38.64], R40 ;  /* 0x000000282600c985 */ /* 0x0105e4000c101d3c */
.L_x_2770:
[----:B------:R-:W-:Y:S05]  /*7fc0*/  BSYNC B2 ;  /* 0x0000000000027941 */ /* 0x000fea0003800000 */
.L_x_2769:
[----:B------:R-:W-:-:S13]  /*7fd0*/  ISETP.NE.AND P4, PT, R27, RZ, PT ;  /* 0x000000ff1b00720c */ /* 0x000fda0003f85270 */
[----:B------:R-:W-:Y:S05]  /*7fe0*/  @!P4 BRA `(.L_x_2764) ;  /* 0x0000000400e4c947 */ /* 0x000fea0003800000 */
[----:B--23--:R-:W-:Y:S01]  /*7ff0*/  SEL R12, R126, R136, !P1 ;  /* 0x000000887e0c7207 */ /* 0x00cfe20004800000 */
[----:B------:R-:W-:Y:S01]  /*8000*/  BSSY B2, `(.L_x_2773) ;  /* 0x0000075000027945 */ /* 0x000fe20003800000 */
[C---:B------:R-:W-:Y:S02]  /*8010*/  LEA R40, P4, R7.reuse, R11, 0x1 ;  /* 0x0000000b07287211 */ /* 0x040fe400078808ff */
[----:B------:R-:W-:Y:S02]  /*8020*/  SHF.R.S32.HI R13, RZ, 0x1f, R12 ;  /* 0x0000001fff0d7819 */ /* 0x000fe4000001140c */
[----:B------:R-:W-:Y:S02]  /*8030*/  LEA.HI.X R41, R7, R123, R111, 0x1, P4 ;  /* 0x0000007b07297211 */ /* 0x000fe400020f0c6f */
        /* <DEDUP_REMOVED lines=28> */
[--C-:B------:R-:W-:Y:S02]  /*8200*/  SHF.R.U64 R35, R44, 0x10, R45.reuse ;  /* 0x000000102c237819 */ /* 0x100fe4000000122d */
[----:B------:R-:W-:Y:S01]  /*8210*/  SHF.R.U32.HI R44, RZ, 0x10, R45 ;  /* 0x00000010ff2c7819 */ /* 0x000fe2000001162d */
[----:B------:R-:W-:Y:S01]  /*8220*/  IMAD.U32 R45, R13, 0x10000, RZ ;  /* 0x000100000d2d7824 */ /* 0x000fe200078e00ff */
[----:B------:R-:W-:-:S02]  /*8230*/  PRMT R32, R210, 0x5410, R32 ;  /* 0x00005410d2207816 */ /* 0x000fc40000000020 */
[----:B------:R-:W-:Y:S02]  /*8240*/  PRMT R44, R211, 0x5410, R44 ;  /* 0x00005410d32c7816 */ /* 0x000fe4000000002c */
[--C-:B------:R-:W-:Y:S01]  /*8250*/  SHF.R.U64 R42, R46, 0x10, R47.reuse ;  /* 0x000000102e2a7819 */ /* 0x100fe2000000122f */
[----:B------:R-:W-:Y:S01]  /*8260*/  IMAD.U32 R54, R32, 0x10000, RZ ;  /* 0x0001000020367824 */ /* 0x000fe200078e00ff */
[----:B------:R-:W-:Y:S01]  /*8270*/  SHF.R.U32.HI R46, RZ, 0x10, R47 ;  /* 0x00000010ff2e7819 */ /* 0x000fe2000001162f */
[C---:B------:R-:W-:Y:S01]  /*8280*/  IMAD.U32 R47, R37.reuse, 0x10000, RZ ;  /* 0x00010000252f7824 */ /* 0x040fe200078e00ff */
[----:B------:R-:W-:Y:S01]  /*8290*/  LOP3.LUT R48, R37, 0xffff0000, RZ, 0xc0, !PT ;  /* 0xffff000025307812 */ /* 0x000fe200078ec0ff */
[C---:B------:R-:W-:Y:S01]  /*82a0*/  IMAD.U32 R53, R44.reuse, 0x10000, RZ ;  /* 0x000100002c357824 */ /* 0x040fe200078e00ff */
[----:B------:R-:W-:Y:S01]  /*82b0*/  LOP3.LUT R44, R44, 0xffff0000, RZ, 0xc0, !PT ;  /* 0xffff00002c2c7812 */ /* 0x000fe200078ec0ff */
[----:B------:R-:W-:Y:S01]  /*82c0*/  IMAD.U32 R37, R36, 0x10000, RZ ;  /* 0x0001000024257824 */ /* 0x000fe200078e00ff */
[----:B------:R-:W-:Y:S01]  /*82d0*/  PRMT R46, R209, 0x5432, R46 ;  /* 0x00005432d12e7816 */ /* 0x000fe2000000002e */
[C---:B------:R-:W-:Y:S01]  /*82e0*/  FMUL.FTZ R55, R47.reuse, R53 ;  /* 0x000000352f377220 */ /* 0x040fe20000410000 */
[----:B------:R-:W-:Y:S01]  /*82f0*/  FMUL.FTZ R47, R47, R54 ;  /* 0x000000362f2f7220 */ /* 0x000fe20000410000 */
[----:B------:R-:W-:-:S02]  /*8300*/  PRMT R34, R212, 0x5410, R34 ;  /* 0x00005410d4227816 */ /* 0x000fc40000000022 */
[----:B------:R-:W-:Y:S01]  /*8310*/  LOP3.LUT R13, R13, 0xffff0000, RZ, 0xc0, !PT ;  /* 0xffff00000d0d7812 */ /* 0x000fe200078ec0ff */
[C---:B------:R-:W-:Y:S01]  /*8320*/  FFMA.FTZ R47, R45.reuse, R53, R47 ;  /* 0x000000352d2f7223 */ /* 0x040fe2000001002f */
[----:B------:R-:W-:Y:S01]  /*8330*/  LOP3.LUT R53, R32, 0xffff0000, RZ, 0xc0, !PT ;  /* 0xffff000020357812 */ /* 0x000fe200078ec0ff */
[----:B------:R-:W-:Y:S01]  /*8340*/  FFMA.FTZ R55, R45, R54, -R55 ;  /* 0x000000362d377223 */ /* 0x000fe20000010837 */
[----:B------:R-:W-:Y:S01]  /*8350*/  FMUL.FTZ R32, R48, R44 ;  /* 0x0000002c30207220 */ /* 0x000fe20000410000 */
[----:B------:R-:W-:Y:S01]  /*8360*/  IMAD.U32 R45, R46, 0x10000, RZ ;  /* 0x000100002e2d7824 */ /* 0x000fe200078e00ff */
[----:B------:R-:W-:Y:S01]  /*8370*/  LOP3.LUT R39, R39, 0xffff0000, RZ, 0xc0, !PT ;  /* 0xffff000027277812 */ /* 0x000fe200078ec0ff */
[----:B------:R-:W-:Y:S02]  /*8380*/  IMAD.U32 R54, R34, 0x10000, RZ ;  /* 0x0001000022367824 */ /* 0x000fe400078e00ff */
[-C--:B------:R-:W-:Y:S01]  /*8390*/  FMUL.FTZ R48, R48, R53.reuse ;  /* 0x0000003530307220 */ /* 0x080fe20000410000 */
[----:B------:R-:W-:Y:S01]  /*83a0*/  FFMA.FTZ R53, R13, R53, -R32 ;  /* 0x000000350d357223 */ /* 0x000fe20000010820 */
[CC--:B------:R-:W-:Y:S01]  /*83b0*/  FMUL.FTZ R32, R51.reuse, R45.reuse ;  /* 0x0000002d33207220 */ /* 0x0c0fe20000410000 */
[----:B------:R-:W-:Y:S01]  /*83c0*/  LOP3.LUT R46, R46, 0xffff0000, RZ, 0xc0, !PT ;  /* 0xffff00002e2e7812 */ /* 0x000fe200078ec0ff */
[----:B------:R-:W-:Y:S01]  /*83d0*/  FMUL.FTZ R51, R51, R54 ;  /* 0x0000003633337220 */ /* 0x000fe20000410000 */
[----:B------:R-:W-:Y:S01]  /*83e0*/  PRMT R35, R210, 0x5432, R35 ;  /* 0x00005432d2237816 */ /* 0x000fe20000000023 */
[----:B------:R-:W-:Y:S01]  /*83f0*/  FFMA.FTZ R48, R13, R44, R48 ;  /* 0x0000002c0d307223 */ /* 0x000fe20000010030 */
[----:B------:R-:W-:Y:S01]  /*8400*/  LOP3.LUT R15, R15, 0xffff0000, RZ, 0xc0, !PT ;  /* 0xffff00000f0f7812 */ /* 0x000fe200078ec0ff */
[----:B------:R-:W-:Y:S01]  /*8410*/  FFMA.FTZ R51, R50, R45, R51 ;  /* 0x0000002d32337223 */ /* 0x000fe20000010033 */
[----:B------:R-:W-:Y:S01]  /*8420*/  LOP3.LUT R34, R34, 0xffff0000, RZ, 0xc0, !PT ;  /* 0xffff000022227812 */ /* 0x000fe200078ec0ff */
[----:B------:R-:W-:Y:S01]  /*8430*/  FMUL.FTZ R45, R39, R46 ;  /* 0x0000002e272d7220 */ /* 0x000fe20000410000 */
[----:B------:R-:W-:Y:S01]  /*8440*/  PRMT R11, R211, 0x5432, R11 ;  /* 0x00005432d30b7816 */ /* 0x000fe2000000000b */
[----:B------:R-:W-:Y:S01]  /*8450*/  IMAD.U32 R44, R35, 0x10000, RZ ;  /* 0x00010000232c7824 */ /* 0x000fe200078e00ff */
[----:B------:R-:W-:Y:S01]  /*8460*/  LOP3.LUT R36, R36, 0xffff0000, RZ, 0xc0, !PT ;  /* 0xffff000024247812 */ /* 0x000fe200078ec0ff */
[-C--:B------:R-:W-:Y:S01]  /*8470*/  FMUL.FTZ R39, R39, R34.reuse ;  /* 0x0000002227277220 */ /* 0x080fe20000410000 */
[----:B------:R-:W-:Y:S01]  /*8480*/  FFMA.FTZ R45, R15, R34, -R45 ;  /* 0x000000220f2d7223 */ /* 0x000fe2000001082d */
[----:B------:R-:W-:Y:S01]  /*8490*/  LOP3.LUT R35, R35, 0xffff0000, RZ, 0xc0, !PT ;  /* 0xffff000023237812 */ /* 0x000fe200078ec0ff */
[C---:B------:R-:W-:Y:S01]  /*84a0*/  IMAD.U32 R13, R11.reuse, 0x10000, RZ ;  /* 0x000100000b0d7824 */ /* 0x040fe200078e00ff */
[----:B------:R-:W-:Y:S01]  /*84b0*/  LOP3.LUT R34, R11, 0xffff0000, RZ, 0xc0, !PT ;  /* 0xffff00000b227812 */ /* 0x000fe200078ec0ff */
[----:B------:R-:W-:Y:S01]  /*84c0*/  FMUL.FTZ R11, R37, R44 ;  /* 0x0000002c250b7220 */ /* 0x000fe20000410000 */
[----:B------:R-:W-:Y:S01]  /*84d0*/  PRMT R42, R209, 0x5410, R42 ;  /* 0x00005410d12a7816 */ /* 0x000fe2000000002a */
[----:B------:R-:W-:Y:S01]  /*84e0*/  FFMA.FTZ R39, R15, R46, R39 ;  /* 0x0000002e0f277223 */ /* 0x000fe20000010027 */
[----:B------:R-:W-:Y:S01]  /*84f0*/  LOP3.LUT R12, R12, 0xffff0000, RZ, 0xc0, !PT ;  /* 0xffff00000c0c7812 */ /* 0x000fe200078ec0ff */
[----:B------:R-:W-:Y:S01]  /*8500*/  FMUL.FTZ R15, R36, R35 ;  /* 0x00000023240f7220 */ /* 0x000fe20000410000 */
[----:B------:R-:W-:Y:S01]  /*8510*/  PRMT R33, R212, 0x5432, R33 ;  /* 0x00005432d4217816 */ /* 0x000fe20000000021 */
[-C--:B------:R-:W-:Y:S01]  /*8520*/  FMUL.FTZ R37, R37, R13.reuse ;  /* 0x0000000d25257220 */ /* 0x080fe20000410000 */
[----:B------:R-:W-:Y:S01]  /*8530*/  FFMA.FTZ R11, R43, R13, -R11 ;  /* 0x0000000d2b0b7223 */ /* 0x000fe2000001080b */
[----:B------:R-:W-:Y:S01]  /*8540*/  SHF.L.U32 R52, R38, 0x10, RZ ;  /* 0x0000001026347819 */ /* 0x000fe200000006ff */
[----:B------:R-:W-:Y:S01]  /*8550*/  IMAD.U32 R13, R42, 0x10000, RZ ;  /* 0x000100002a0d7824 */ /* 0x000fe200078e00ff */
        /* <DEDUP_REMOVED lines=10> */
[-C--:B------:R-:W-:Y:S01]  /*8600*/  FMUL.FTZ R38, R38, R33.reuse ;  /* 0x0000002126267220 */ /* 0x080fe20000410000 */
[----:B------:R-:W-:Y:S01]  /*8610*/  FFMA.FTZ R32, R50, R54, -R32 ;  /* 0x0000003632207223 */ /* 0x000fe20000010820 */
[-C--:B------:R-:W-:Y:S01]  /*8620*/  FFMA.FTZ R12, R49, R34.reuse, -R12 ;  /* 0x00000022310c7223 */ /* 0x080fe2000001080c */
[----:B------:R-:W-:Y:S01]  /*8630*/  FFMA.FTZ R35, R14, R33, -R35 ;  /* 0x000000210e237223 */ /* 0x000fe20000010823 */
[----:B------:R-:W-:Y:S01]  /*8640*/  FMUL.FTZ R52, R52, R34 ;  /* 0x0000002234347220 */ /* 0x000fe20000410000 */
[----:B------:R-:W-:Y:S01]  /*8650*/  FFMA.FTZ R38, R14, R42, R38 ;  /* 0x0000002a0e267223 */ /* 0x000fe20000010026 */
[----:B------:R-:W-:Y:S01]  /*8660*/  FFMA.FTZ R37, R43, R44, R37 ;  /* 0x0000002c2b257223 */ /* 0x000fe20000010025 */
[----:B------:R-:W-:Y:S01]  /*8670*/  F2FP.BF16.F32.PACK_AB R14, R15, R11 ;  /* 0x0000000b0f0e723e */ /* 0x000fe200000010ff */
        /* <DEDUP_REMOVED lines=13> */
.L_x_2774:
[----:B------:R-:W-:Y:S05]  /*8750*/  BSYNC B2 ;  /* 0x0000000000027941 */ /* 0x000fea0003800000 */
.L_x_2773:
[----:B--2---:R4:W-:Y:S04]  /*8760*/  ST.E.128 desc[UR60][R40.64], R12 ;  /* 0x0000000c28007985 */ /* 0x0049e8000c101d3c */
[----:B---3--:R4:W-:Y:S02]  /*8770*/  @!P4 ST.E.128 desc[UR60][R122.64], R36 ;  /* 0x000000247a00c985 */ /* 0x0089e4000c101d3c */
.L_x_2764:
[----:B------:R-:W-:Y:S05]  /*8780*/  BSYNC B1 ;  /* 0x0000000000017941 */ /* 0x000fea0003800000 */
.L_x_2763:
[----:B------:R-:W-:-:S03]  /*8790*/  UMOV UR4, 0xffffffff ;  /* 0xffffffff00047882 */ /* 0x000fc60000000000 */
[----:B------:R-:W-:Y:S05]  /*87a0*/  BRA.DIV UR4, `(.L_x_2775) ;  /* 0x000001be043c7947 */ /* 0x000fea000b800000 */
[----:B0-----:R-:W0:Y:S04]  /*87b0*/  SHFL.IDX PT, R117, R117, 0x1, 0x1c1f ;  /* 0x003c1f0075757f89 */ /* 0x001e2800000e0000 */
[----:B------:R-:W0:Y:S02]  /*87c0*/  SHFL.IDX PT, R118, R118, 0x1, 0x1c1f ;  /* 0x003c1f0076767f89 */ /* 0x000e2400000e0000 */
.L_x_3063:
        /* <DEDUP_REMOVED lines=14> */
[----:B------:R-:W-:Y:S02]  /*88b0*/  SHF.R.S32.HI R11, RZ, 0x1f, R12 ;  /* 0x0000001fff0b7819 */ /* 0x000fe4000001140c */
[----:B------:R-:W-:Y:S02]  /*88c0*/  SHF.L.U32 R41, R12, 0x3, RZ ;  /* 0x000000030c297819 */ /* 0x000fe400000006ff */
        /* <DEDUP_REMOVED lines=15> */
[----:B0-----:R-:W-:Y:S01]  /*89c0*/  SHF.R.U64 R11, R64, 0x10, R65 ;  /* 0x00000010400b7819 */ /* 0x001fe20000001241 */
[----:B---3--:R-:W-:Y:S01]  /*89d0*/  IMAD.U32 R47, R33, 0x10000, RZ ;  /* 0x00010000212f7824 */ /* 0x008fe200078e00ff */
[----:B------:R-:W-:Y:S01]  /*89e0*/  SHF.R.U64 R43, R76, 0x10, R77 ;  /* 0x000000104c2b7819 */ /* 0x000fe2000000124d */
        /* <DEDUP_REMOVED lines=13> */
[----:B------:R-:W-:-:S02]  /*8ac0*/  SHF.R.U32.HI R66, RZ, 0x10, R67 ;  /* 0x00000010ff427819 */ /* 0x000fc40000011643 */
[----:B------:R-:W-:Y:S01]  /*8ad0*/  SHF.R.U32.HI R78, RZ, 0x10, R79 ;  /* 0x00000010ff4e7819 */ /* 0x000fe2000001164f */
[----:B------:R-:W-:Y:S01]  /*8ae0*/  FMUL.FTZ R82, R47, R54 ;  /* 0x000000362f527220 */ /* 0x000fe20000410000 */
[----:B------:R-:W-:Y:S02]  /*8af0*/  PRMT R208, R208, 0x5410, R43 ;  /* 0x00005410d0d07816 */ /* 0x000fe4000000002b */
[----:B------:R-:W-:Y:S01]  /*8b00*/  LOP3.LUT R48, R33, 0xffff0000, RZ, 0xc0, !PT ;  /* 0xffff000021307812 */ /* 0x000fe200078ec0ff */
[-C--:B------:R-:W-:Y:S01]  /*8b10*/  FFMA.FTZ R82, R45, R80.reuse, -R82 ;  /* 0x000000502d527223 */ /* 0x080fe20000010852 */
[----:B------:R-:W-:Y:S01]  /*8b20*/  LOP3.LUT R43, R76, 0xffff0000, RZ, 0xc0, !PT ;  /* 0xffff00004c2b7812 */ /* 0x000fe200078ec0ff */
[----:B------:R-:W-:Y:S01]  /*8b30*/  FMUL.FTZ R76, R47, R80 ;  /* 0x000000502f4c7220 */ /* 0x000fe20000410000 */
[----:B------:R-:W-:Y:S01]  /*8b40*/  PRMT R66, R154, 0x5432, R66 ;  /* 0x000054329a427816 */ /* 0x000fe20000000042 */
[----:B------:R-:W-:Y:S01]  /*8b50*/  IMAD.U32 R33, R32, 0x10000, RZ ;  /* 0x0001000020217824 */ /* 0x000fe200078e00ff */
[----:B------:R-:W-:Y:S01]  /*8b60*/  PRMT R78, R207, 0x5432, R78 ;  /* 0x00005432cf4e7816 */ /* 0x000fe2000000004e */
[----:B------:R-:W-:Y:S01]  /*8b70*/  FMUL.FTZ R65, R48, R43 ;  /* 0x0000002b30417220 */ /* 0x000fe20000410000 */
[----:B------:R-:W-:Y:S01]  /*8b80*/  LOP3.LUT R46, R13, 0xffff0000, RZ, 0xc0, !PT ;  /* 0xffff00000d2e7812 */ /* 0x000fe200078ec0ff */
[----:B------:R-:W-:Y:S01]  /*8b90*/  IMAD.U32 R53, R66, 0x10000, RZ ;  /* 0x0001000042357824 */ /* 0x000fe200078e00ff */
[----:B------:R-:W-:Y:S01]  /*8ba0*/  LOP3.LUT R55, R64, 0xffff0000, RZ, 0xc0, !PT ;  /* 0xffff000040377812 */ /* 0x000fe200078ec0ff */
[----:B------:R-:W-:-:S02]  /*8bb0*/  IMAD.U32 R47, R78, 0x10000, RZ ;  /* 0x000100004e2f7824 */ /* 0x000fc400078e00ff */
[----:B------:R-:W-:Y:S01]  /*8bc0*/  FFMA.FTZ R76, R45, R54, R76 ;  /* 0x000000362d4c7223 */ /* 0x000fe2000001004c */
[----:B------:R-:W-:Y:S01]  /*8bd0*/  LOP3.LUT R35, R35, 0xffff0000, RZ, 0xc0, !PT ;  /* 0xffff000023237812 */ /* 0x000fe200078ec0ff */
[----:B------:R-:W-:Y:S02]  /*8be0*/  IMAD.U32 R13, R12, 0x10000, RZ ;  /* 0x000100000c0d7824 */ /* 0x000fe400078e00ff */
[-C--:B------:R-:W-:Y:S01]  /*8bf0*/  FMUL.FTZ R67, R48, R55.reuse ;  /* 0x0000003730437220 */ /* 0x080fe20000410000 */
[----:B------:R-:W-:Y:S01]  /*8c00*/  FFMA.FTZ R45, R46, R55, -R65 ;  /* 0x000000372e2d7223 */ /* 0x000fe20000010841 */
[----:B------:R-:W-:Y:S01]  /*8c10*/  LOP3.LUT R78, R78, 0xffff0000, RZ, 0xc0, !PT ;  /* 0xffff00004e4e7812 */ /* 0x000fe200078ec0ff */
[C---:B------:R-:W-:Y:S01]  /*8c20*/  FMUL.FTZ R55, R51.reuse, R47 ;  /* 0x0000002f33377220 */ /* 0x040fe20000410000 */
[----:B------:R-:W-:Y:S01]  /*8c30*/  LOP3.LUT R66, R66, 0xffff0000, RZ, 0xc0, !PT ;  /* 0xffff000042427812 */ /* 0x000fe200078ec0ff */
[----:B------:R-:W-:Y:S01]  /*8c40*/  FMUL.FTZ R48, R51, R53 ;  /* 0x0000003533307220 */ /* 0x000fe20000410000 */
[----:B------:R-:W-:Y:S01]  /*8c50*/  PRMT R11, R206, 0x5410, R11 ;  /* 0x00005410ce0b7816 */ /* 0x000fe2000000000b */
[----:B------:R-:W-:Y:S01]  /*8c60*/  FFMA.FTZ R43, R46, R43, R67 ;  /* 0x0000002b2e2b7223 */ /* 0x000fe20000010043 */
[----:B------:R-:W-:Y:S01]  /*8c70*/  LOP3.LUT R15, R15, 0xffff0000, RZ, 0xc0, !PT ;  /* 0xffff00000f0f7812 */ /* 0x000fe200078ec0ff */
[----:B------:R-:W-:Y:S01]  /*8c80*/  FFMA.FTZ R46, R50, R53, -R55 ;  /* 0x00000035322e7223 */ /* 0x000fe20000010837 */
[----:B------:R-:W-:Y:S01]  /*8c90*/  LOP3.LUT R32, R32, 0xffff0000, RZ, 0xc0, !PT ;  /* 0xffff000020207812 */ /* 0x000fe200078ec0ff */
[----:B------:R-:W-:Y:S01]  /*8ca0*/  FFMA.FTZ R47, R50, R47, R48 ;  /* 0x0000002f322f7223 */ /* 0x000fe20000010030 */
[C---:B------:R-:W-:Y:S01]  /*8cb0*/  FMUL.FTZ R54, R35.reuse, R78 ;  /* 0x0000004e23367220 */ /* 0x040fe20000410000 */
[-C--:B------:R-:W-:Y:S01]  /*8cc0*/  FMUL.FTZ R64, R35, R66.reuse ;  /* 0x0000004223407220 */ /* 0x080fe20000410000 */
[C---:B------:R-:W-:Y:S01]  /*8cd0*/  LOP3.LUT R51, R208.reuse, 0xffff0000, RZ, 0xc0, !PT ;  /* 0xffff0000d0337812 */ /* 0x040fe200078ec0ff */
[----:B------:R-:W-:Y:S01]  /*8ce0*/  IMAD.U32 R48, R208, 0x10000, RZ ;  /* 0x00010000d0307824 */ /* 0x000fe200078e00ff */
[----:B------:R-:W-:Y:S01]  /*8cf0*/  SHF.L.U32 R50, R11, 0x10, RZ ;  /* 0x000000100b327819 */ /* 0x000fe200000006ff */
[----:B------:R-:W-:Y:S01]  /*8d00*/  FFMA.FTZ R35, R15, R66, -R54 ;  /* 0x000000420f237223 */ /* 0x000fe20000010836 */
[----:B------:R-:W-:Y:S01]  /*8d10*/  LOP3.LUT R11, R11, 0xffff0000, RZ, 0xc0, !PT ;  /* 0xffff00000b0b7812 */ /* 0x000fe200078ec0ff */
[----:B------:R-:W-:Y:S01]  /*8d20*/  FFMA.FTZ R78, R15, R78, R64 ;  /* 0x0000004e0f4e7223 */ /* 0x000fe20000010040 */
[----:B------:R-:W-:Y:S01]  /*8d30*/  LOP3.LUT R12, R12, 0xffff0000, RZ, 0xc0, !PT ;  /* 0xffff00000c0c7812 */ /* 0x000fe200078ec0ff */
[----:B------:R-:W-:Y:S01]  /*8d40*/  FMUL.FTZ R54, R33, R48 ;  /* 0x0000003021367220 */ /* 0x000fe20000410000 */
[----:B------:R-:W-:Y:S01]  /*8d50*/  FMUL.FTZ R15, R32, R51 ;  /* 0x00000033200f7220 */ /* 0x000fe20000410000 */
[----:B------:R-:W-:Y:S01]  /*8d60*/  PRMT R44, R207, 0x5410, R44 ;  /* 0x00005410cf2c7816 */ /* 0x000fe2000000002c */
[-C--:B------:R-:W-:Y:S01]  /*8d70*/  FMUL.FTZ R33, R33, R50.reuse ;  /* 0x0000003221217220 */ /* 0x080fe20000410000 */
[----:B------:R-:W-:Y:S01]  /*8d80*/  PRMT R42, R154, 0x5410, R42 ;  /* 0x000054109a2a7816 */ /* 0x000fe2000000002a */
[-C--:B------:R-:W-:Y:S01]  /*8d90*/  FMUL.FTZ R53, R32, R11.reuse ;  /* 0x0000000b20357220 */ /* 0x080fe20000410000 */
[C---:B------:R-:W-:Y:S01]  /*8da0*/  FFMA.FTZ R50, R13.reuse, R50, -R54 ;  /* 0x000000320d327223 */ /* 0x040fe20000010836 */
[----:B------:R-:W-:Y:S01]  /*8db0*/  FFMA.FTZ R11, R12, R11, -R15 ;  /* 0x0000000b0c0b7223 */ /* 0x000fe2000001080f */
[----:B------:R-:W-:Y:S01]  /*8dc0*/  LOP3.LUT R34, R34, 0xffff0000, RZ, 0xc0, !PT ;  /* 0xffff000022227812 */ /* 0x000fe200078ec0ff */
[----:B------:R-:W-:Y:S01]  /*8dd0*/  FFMA.FTZ R13, R13, R48, R33 ;  /* 0x000000300d0d7223 */ /* 0x000fe20000010021 */
[C---:B------:R-:W-:Y:S01]  /*8de0*/  LOP3.LUT R15, R44.reuse, 0xffff0000, RZ, 0xc0, !PT ;  /* 0xffff00002c0f7812 */ /* 0x040fe200078ec0ff */
[----:B------:R-:W-:Y:S01]  /*8df0*/  IMAD.U32 R48, R44, 0x10000, RZ ;  /* 0x000100002c307824 */ /* 0x000fe200078e00ff */
[C---:B------:R-:W-:Y:S01]  /*8e00*/  LOP3.LUT R33, R42.reuse, 0xffff0000, RZ, 0xc0, !PT ;  /* 0xffff00002a217812 */ /* 0x040fe200078ec0ff */
[----:B------:R-:W-:-:S02]  /*8e10*/  IMAD.U32 R32, R42, 0x10000, RZ ;  /* 0x000100002a207824 */ /* 0x000fc400078e00ff */
[----:B------:R-:W-:Y:S01]  /*8e20*/  FFMA.FTZ R12, R12, R51, R53 ;  /* 0x000000330c0c7223 */ /* 0x000fe20000010035 */
[----:B------:R-:W-:Y:S01]  /*8e30*/  LOP3.LUT R14, R14, 0xffff0000, RZ, 0xc0, !PT ;  /* 0xffff00000e0e7812 */ /* 0x000fe200078ec0ff */
[----:B------:R-:W-:Y:S01]  /*8e40*/  FMUL.FTZ R53, R34, R15 ;  /* 0x0000000f22357220 */ /* 0x000fe20000410000 */
        /* <DEDUP_REMOVED lines=10> */
[----:B------:R-:W-:Y:S01]  /*8ef0*/  F2FP.BF16.F32.PACK_AB R32, R12, R13 ;  /* 0x0000000d0c20723e */ /* 0x000fe200000010ff */
[----:B------:R-:W-:Y:S01]  /*8f00*/  IMAD.MOV.U32 R12, RZ, RZ, R44 ;  /* 0x000000ffff0c7224 */ /* 0x000fe200078e002c */
[----:B------:R-:W-:Y:S01]  /*8f10*/  F2FP.BF16.F32.PACK_AB R33, R43, R76 ;  /* 0x0000004c2b21723e */ /* 0x000fe200000010ff */
[----:B------:R-:W-:Y:S01]  /*8f20*/  IMAD.MOV.U32 R13, RZ, RZ, R45 ;  /* 0x000000ffff0d7224 */ /* 0x000fe200078e002d */
[----:B------:R-:W-:Y:S02]  /*8f30*/  F2FP.BF16.F32.PACK_AB R35, R78, R47 ;  /* 0x0000002f4e23723e */ /* 0x000fe400000010ff */
[----:B------:R-:W-:-:S02]  /*8f40*/  F2FP.BF16.F32.PACK_AB R14, R53, R42 ;  /* 0x0000002a350e723e */ /* 0x000fc400000010ff */
[----:B------:R-:W-:-:S07]  /*8f50*/  F2FP.BF16.F32.PACK_AB R34, R34, R51 ;  /* 0x000000332222723e */ /* 0x000fce00000010ff */
.L_x_2779:
[----:B------:R-:W-:Y:S05]  /*8f60*/  BSYNC B2 ;  /* 0x0000000000027941 */ /* 0x000fea0003800000 */
.L_x_2778:
[----:B--2---:R2:W-:Y:S04]  /*8f70*/  ST.E.128 desc[UR60][R38.64], R12 ;  /* 0x0000000c26007985 */ /* 0x0045e8000c101d3c */
[----:B---3--:R2:W-:Y:S02]  /*8f80*/  @!P4 ST.E.128 desc[UR60][R40.64], R32 ;  /* 0x000000202800c985 */ /* 0x0085e4000c101d3c */
.L_x_2777:
[----:B------:R-:W-:Y:S05]  /*8f90*/  BSYNC B1 ;  /* 0x0000000000017941 */ /* 0x000fea0003800000 */
.L_x_2776:
        /* <DEDUP_REMOVED lines=35> */
[----:B0-----:R-:W-:Y:S01]  /*91d0*/  IMAD.U32 R11, R12, 0x10000, RZ ;  /* 0x000100000c0b7824 */ /* 0x001fe200078e00ff */
[----:B------:R-:W-:Y:S02]  /*91e0*/  PRMT R53, R153, 0x5432, R72 ;  /* 0x0000543299357816 */ /* 0x000fe40000000048 */
[----:B------:R-:W-:-:S02]  /*91f0*/  PRMT R60, R151, 0x5432, R60 ;  /* 0x00005432973c7816 */ /* 0x000fc4000000003c */
[--C-:B------:R-:W-:Y:S01]  /*9200*/  SHF.R.U64 R49, R74, 0x10, R75.reuse ;  /* 0x000000104a317819 */ /* 0x100fe2000000124b */
[----:B------:R-:W-:Y:S01]  /*9210*/  IMAD.U32 R54, R53, 0x10000, RZ ;  /* 0x0001000035367824 */ /* 0x000fe200078e00ff */
[----:B------:R-:W-:Y:S02]  /*9220*/  SHF.R.U32.HI R75, RZ, 0x10, R75 ;  /* 0x00000010ff4b7819 */ /* 0x000fe4000001164b */
[--C-:B------:R-:W-:Y:S01]  /*9230*/  SHF.R.U64 R45, R62, 0x10, R63.reuse ;  /* 0x000000103e2d7819 */ /* 0x100fe2000000123f */
[----:B------:R-:W-:Y:S01]  /*9240*/  FMUL.FTZ R62, R52, R54 ;  /* 0x00000036343e7220 */ /* 0x000fe20000410000 */
[----:B------:R-:W-:Y:S01]  /*9250*/  PRMT R153, R153, 0x5410, R46 ;  /* 0x0000541099997816 */ /* 0x000fe2000000002e */
[----:B------:R-:W-:Y:S01]  /*9260*/  IMAD.U32 R46, R60, 0x10000, RZ ;  /* 0x000100003c2e7824 */ /* 0x000fe200078e00ff */
[----:B------:R-:W-:Y:S02]  /*9270*/  SHF.R.U32.HI R63, RZ, 0x10, R63 ;  /* 0x00000010ff3f7819 */ /* 0x000fe4000001163f */
[----:B------:R-:W-:Y:S01]  /*9280*/  PRMT R75, R152, 0x5432, R75 ;  /* 0x00005432984b7816 */ /* 0x000fe2000000004b */
[-C--:B------:R-:W-:Y:S01]  /*9290*/  FMUL.FTZ R52, R52, R46.reuse ;  /* 0x0000002e34347220 */ /* 0x080fe20000410000 */
[----:B------:R-:W-:Y:S01]  /*92a0*/  LOP3.LUT R50, R33, 0xffff0000, RZ, 0xc0, !PT ;  /* 0xffff000021327812 */ /* 0x000fe200078ec0ff */
[----:B------:R-:W-:Y:S01]  /*92b0*/  FFMA.FTZ R46, R47, R46, -R62 ;  /* 0x0000002e2f2e7223 */ /* 0x000fe2000001083e */
[----:B------:R-:W-:Y:S01]  /*92c0*/  LOP3.LUT R55, R53, 0xffff0000, RZ, 0xc0, !PT ;  /* 0xffff000035377812 */ /* 0x000fe200078ec0ff */
[----:B------:R-:W-:Y:S01]  /*92d0*/  FFMA.FTZ R47, R47, R54, R52 ;  /* 0x000000362f2f7223 */ /* 0x000fe20000010034 */
[----:B------:R-:W-:Y:S01]  /*92e0*/  PRMT R63, R150, 0x5432, R63 ;  /* 0x00005432963f7816 */ /* 0x000fe2000000003f */
[----:B------:R-:W-:Y:S01]  /*92f0*/  IMAD.U32 R33, R14, 0x10000, RZ ;  /* 0x000100000e217824 */ /* 0x000fe200078e00ff */
[----:B------:R-:W-:Y:S01]  /*9300*/  LOP3.LUT R53, R60, 0xffff0000, RZ, 0xc0, !PT ;  /* 0xffff00003c357812 */ /* 0x000fe200078ec0ff */
[----:B------:R-:W-:Y:S01]  /*9310*/  IMAD.U32 R60, R75, 0x10000, RZ ;  /* 0x000100004b3c7824 */ /* 0x000fe200078e00ff */
[----:B------:R-:W-:Y:S01]  /*9320*/  SHF.L.U32 R51, R35, 0x10, RZ ;  /* 0x0000001023337819 */ /* 0x000fe200000006ff */
[----:B------:R-:W-:Y:S01]  /*9330*/  FMUL.FTZ R62, R50, R55 ;  /* 0x00000037323e7220 */ /* 0x000fe20000410000 */
[----:B------:R-:W-:Y:S01]  /*9340*/  LOP3.LUT R43, R13, 0xffff0000, RZ, 0xc0, !PT ;  /* 0xffff00000d2b7812 */ /* 0x000fe200078ec0ff */
[----:B------:R-:W-:-:S02]  /*9350*/  IMAD.U32 R52, R63, 0x10000, RZ ;  /* 0x000100003f347824 */ /* 0x000fc400078e00ff */
[-C--:B------:R-:W-:Y:S01]  /*9360*/  FMUL.FTZ R50, R50, R53.reuse ;  /* 0x0000003532327220 */ /* 0x080fe20000410000 */
[----:B------:R-:W-:Y:S01]  /*9370*/  FMUL.FTZ R61, R51, R60 ;  /* 0x0000003c333d7220 */ /* 0x000fe20000410000 */
[----:B------:R-:W-:Y:S01]  /*9380*/  PRMT R42, R151, 0x5410, R42 ;  /* 0x00005410972a7816 */ /* 0x000fe2000000002a */
[----:B------:R-:W-:Y:S01]  /*9390*/  FFMA.FTZ R53, R43, R53, -R62 ;  /* 0x000000352b357223 */ /* 0x000fe2000001083e */
[-C--:B------:R-:W-:Y:S01]  /*93a0*/  FMUL.FTZ R51, R51, R52.reuse ;  /* 0x0000003433337220 */ /* 0x080fe20000410000 */
[----:B------:R-:W-:Y:S01]  /*93b0*/  FFMA.FTZ R50, R43, R55, R50 ;  /* 0x000000372b327223 */ /* 0x000fe20000010032 */
[C---:B------:R-:W-:Y:S01]  /*93c0*/  FFMA.FTZ R43, R48.reuse, R52, -R61 ;  /* 0x00000034302b7223 */ /* 0x040fe2000001083d */
[----:B------:R-:W-:Y:S01]  /*93d0*/  LOP3.LUT R35, R35, 0xffff0000, RZ, 0xc0, !PT ;  /* 0xffff000023237812 */ /* 0x000fe200078ec0ff */
[----:B------:R-:W-:Y:S01]  /*93e0*/  FFMA.FTZ R48, R48, R60, R51 ;  /* 0x0000003c30307223 */ /* 0x000fe20000010033 */
[----:B------:R-:W-:Y:S01]  /*93f0*/  LOP3.LUT R62, R75, 0xffff0000, RZ, 0xc0, !PT ;  /* 0xffff00004b3e7812 */ /* 0x000fe200078ec0ff */
[----:B------:R-:W-:Y:S01]  /*9400*/  IMAD.U32 R13, R32, 0x10000, RZ ;  /* 0x00010000200d7824 */ /* 0x000fe200078e00ff */
[----:B------:R-:W-:Y:S01]  /*9410*/  LOP3.LUT R52, R63, 0xffff0000, RZ, 0xc0, !PT ;  /* 0xffff00003f347812 */ /* 0x000fe200078ec0ff */
[----:B------:R-:W-:Y:S01]  /*9420*/  IMAD.U32 R60, R153, 0x10000, RZ ;  /* 0x00010000993c7824 */ /* 0x000fe200078e00ff */
[----:B------:R-:W-:Y:S01]  /*9430*/  LOP3.LUT R15, R15, 0xffff0000, RZ, 0xc0, !PT ;  /* 0xffff00000f0f7812 */ /* 0x000fe200078ec0ff */
[----:B------:R-:W-:-:S02]  /*9440*/  IMAD.U32 R54, R42, 0x10000, RZ ;  /* 0x000100002a367824 */ /* 0x000fc400078e00ff */
[C---:B------:R-:W-:Y:S01]  /*9450*/  FMUL.FTZ R64, R35.reuse, R62 ;  /* 0x0000003e23407220 */ /* 0x040fe20000410000 */
[----:B------:R-:W-:Y:S01]  /*9460*/  FMUL.FTZ R66, R35, R52 ;  /* 0x0000003423427220 */ /* 0x000fe20000410000 */
[----:B------:R-:W-:Y:S01]  /*9470*/  LOP3.LUT R35, R42, 0xffff0000, RZ, 0xc0, !PT ;  /* 0xffff00002a237812 */ /* 0x000fe200078ec0ff */
[C---:B------:R-:W-:Y:S01]  /*9480*/  FMUL.FTZ R42, R13.reuse, R60 ;  /* 0x0000003c0d2a7220 */ /* 0x040fe20000410000 */
[----:B------:R-:W-:Y:S01]  /*9490*/  PRMT R49, R152, 0x5410, R49 ;  /* 0x0000541098317816 */ /* 0x000fe20000000031 */
[----:B------:R-:W-:Y:S01]  /*94a0*/  FMUL.FTZ R13, R13, R54 ;  /* 0x000000360d0d7220 */ /* 0x000fe20000410000 */
[----:B------:R-:W-:Y:S01]  /*94b0*/  LOP3.LUT R32, R32, 0xffff0000, RZ, 0xc0, !PT ;  /* 0xffff000020207812 */ /* 0x000fe200078ec0ff */
[----:B------:R-:W-:Y:S01]  /*94c0*/  FFMA.FTZ R52, R15, R52, -R64 ;  /* 0x000000340f347223 */ /* 0x000fe20000010840 */
[----:B------:R-:W-:Y:S01]  /*94d0*/  PRMT R45, R150, 0x5410, R45 ;  /* 0x00005410962d7816 */ /* 0x000fe2000000002d */
[----:B------:R-:W-:Y:S01]  /*94e0*/  FFMA.FTZ R60, R11, R60, R13 ;  /* 0x0000003c0b3c7223 */ /* 0x000fe2000001000d */
[----:B------:R-:W-:Y:S01]  /*94f0*/  LOP3.LUT R153, R153, 0xffff0000, RZ, 0xc0, !PT ;  /* 0xffff000099997812 */ /* 0x000fe200078ec0ff */
[----:B------:R-:W-:Y:S01]  /*9500*/  FFMA.FTZ R55, R15, R62, R66 ;  /* 0x0000003e0f377223 */ /* 0x000fe20000010042 */
[----:B------:R-:W-:Y:S01]  /*9510*/  LOP3.LUT R44, R14, 0xffff0000, RZ, 0xc0, !PT ;  /* 0xffff00000e2c7812 */ /* 0x000fe200078ec0ff */
[----:B------:R-:W-:Y:S01]  /*9520*/  IMAD.U32 R14, R34, 0x10000, RZ ;  /* 0x00010000220e7824 */ /* 0x000fe200078e00ff */
[----:B------:R-:W-:Y:S01]  /*9530*/  LOP3.LUT R12, R12, 0xffff0000, RZ, 0xc0, !PT ;  /* 0xffff00000c0c7812 */ /* 0x000fe200078ec0ff */
[----:B------:R-:W-:Y:S01]  /*9540*/  FFMA.FTZ R42, R11, R54, -R42 ;  /* 0x000000360b2a7223 */ /* 0x000fe2000001082a */
[----:B------:R-:W-:Y:S01]  /*9550*/  IMAD.U32 R13, R49, 0x10000, RZ ;  /* 0x00010000310d7824 */ /* 0x000fe200078e00ff */
[----:B------:R-:W-:Y:S01]  /*9560*/  LOP3.LUT R34, R34, 0xffff0000, RZ, 0xc0, !PT ;  /* 0xffff000022227812 */ /* 0x000fe200078ec0ff */
[C---:B------:R-:W-:Y:S01]  /*9570*/  FMUL.FTZ R15, R32.reuse, R153 ;  /* 0x00000099200f7220 */ /* 0x040fe20000410000 */
[-C--:B------:R-:W-:Y:S01]  /*9580*/  FMUL.FTZ R51, R32, R35.reuse ;  /* 0x0000002320337220 */ /* 0x080fe20000410000 */
[----:B------:R-:W-:Y:S01]  /*9590*/  IMAD.U32 R11, R45, 0x10000, RZ ;  /* 0x000100002d0b7824 */ /* 0x000fe200078e00ff */
[----:B------:R-:W-:Y:S01]  /*95a0*/  LOP3.LUT R49, R49, 0xffff0000, RZ, 0xc0, !PT ;  /* 0xffff000031317812 */ /* 0x000fe200078ec0ff */
[C---:B------:R-:W-:Y:S01]  /*95b0*/  FFMA.FTZ R15, R12.reuse, R35, -R15 ;  /* 0x000000230c0f7223 */ /* 0x040fe2000001080f */
[----:B------:R-:W-:Y:S01]  /*95c0*/  LOP3.LUT R45, R45, 0xffff0000, RZ, 0xc0, !PT ;  /* 0xffff00002d2d7812 */ /* 0x000fe200078ec0ff */
[----:B------:R-:W-:Y:S01]  /*95d0*/  FFMA.FTZ R51, R12, R153, R51 ;  /* 0x000000990c337223 */ /* 0x000fe20000010033 */
[----:B------:R-:W-:Y:S01]  /*95e0*/  FMUL.FTZ R12, R14, R13 ;  /* 0x0000000d0e0c7220 */ /* 0x000fe20000410000 */
        /* <DEDUP_REMOVED lines=20> */
.L_x_2783:
[----:B------:R-:W-:Y:S05]  /*9730*/  BSYNC B2 ;  /* 0x0000000000027941 */ /* 0x000fea0003800000 */
.L_x_2782:
[----:B--2---:R4:W-:Y:S04]  /*9740*/  ST.E.128 desc[UR60][R38.64], R12 ;  /* 0x0000000c26007985 */ /* 0x0049e8000c101d3c */
[----:B---3--:R4:W-:Y:S02]  /*9750*/  @!P4 ST.E.128 desc[UR60][R40.64], R32 ;  /* 0x000000202800c985 */ /* 0x0089e4000c101d3c */
.L_x_2781:
[----:B------:R-:W-:Y:S05]  /*9760*/  BSYNC B1 ;  /* 0x0000000000017941 */ /* 0x000fea0003800000 */
.L_x_2780:
[----:B------:R-:W-:-:S13]  /*9770*/  ISETP.NE.AND P4, PT, R27, RZ, PT ;  /* 0x000000ff1b00720c */ /* 0x000fda0003f85270 */
[----:B------:R-:W-:Y:S05]  /*9780*/  @!P4 BRA `(.L_x_2732) ;  /* 0x0000000c00bcc947 */ /* 0x000fea0003800000 */
[----:B------:R-:W-:Y:S01]  /*9790*/  SEL R136, R126, R136, !P1 ;  /* 0x000000887e887207 */ /* 0x000fe20004800000 */
[----:B------:R-:W-:Y:S01]  /*97a0*/  BSSY B1, `(.L_x_2784) ;  /* 0x0000070000017945 */ /* 0x000fe20003800000 */
[----:B------:R-:W-:Y:S02]  /*97b0*/  ISETP.GE.AND P5, PT, R164, R125, PT ;  /* 0x0000007da400720c */ /* 0x000fe40003fa6270 */
[----:B0--3--:R-:W-:Y:S02]  /*97c0*/  SHF.R.S32.HI R11, RZ, 0x1f, R136 ;  /* 0x0000001fff0b7819 */ /* 0x009fe40000011488 */
[----:B--2-4-:R-:W-:Y:S02]  /*97d0*/  LEA R38, P4, R7, R118, 0x1 ;  /* 0x0000007607267211 */ /* 0x014fe400078808ff */
[----:B------:R-:W-:Y:S02]  /*97e0*/  LEA.HI R136, R11, R136, RZ, 0x4 ;  /* 0x000000880b887211 */ /* 0x000fe400078f20ff */
[----:B------:R-:W-:-:S02]  /*97f0*/  LEA.HI.X R39, R7, R117, R111, 0x1, P4 ;  /* 0x0000007507277211 */ /* 0x000fc400020f0c6f */
        /* <DEDUP_REMOVED lines=8> */
[----:B------:R-:W-:Y:S01]  /*9880*/  IADD3 R15, R12, R13, RZ ;  /* 0x0000000d0c0f7210 */ /* 0x000fe20007ffe0ff */
[----:B------:R-:W-:-:S04]  /*9890*/  IMAD R13, R18, 0x4800, R135 ;  /* 0x00004800120d7824 */ /* 0x000fc800078e0287 */
[----:B------:R-:W-:Y:S02]  /*98a0*/  IMAD R15, R18, 0x4800, R15 ;  /* 0x00004800120f7824 */ /* 0x000fe400078e020f */
[--C-:B------:R-:W-:Y:S02]  /*98b0*/  IMAD R13, R13, 0x2, R2.reuse ;  /* 0x000000020d0d7824 */ /* 0x100fe400078e0202 */
[----:B------:R-:W-:-:S04]  /*98c0*/  IMAD R32, R15, 0x2, R2 ;  /* 0x000000020f207824 */ /* 0x000fc800078e0202 */
[----:B------:R-:W0:Y:S04]  /*98d0*/  LDS.128 R12, [R13+0x18400] ;  /* 0x018400000d0c7984 */ /* 0x000e280000000c00 */
[----:B------:R-:W2:Y:S01]  /*98e0*/  LDS.128 R32, [R32+0x18400] ;  /* 0x0184000020207984 */ /* 0x000ea20000000c00 */
[----:B------:R-:W-:Y:S05]  /*98f0*/  @P5 BRA `(.L_x_2785) ;  /* 0x0000000400685947 */ /* 0x000fea0003800000 */
[----:B------:R-:W-:Y:S01]  /*9900*/  SHF.R.U64 R50, R56, 0x10, R57 ;  /* 0x0000001038327819 */ /* 0x000fe20000001239 */
[----:B--2---:R-:W-:Y:S01]  /*9910*/  IMAD.U32 R48, R35, 0x10000, RZ ;  /* 0x0001000023307824 */ /* 0x004fe200078e00ff */
[----:B------:R-:W-:Y:S01]  /*9920*/  SHF.R.U64 R51, R58, 0x10, R59 ;  /* 0x000000103a337819 */ /* 0x000fe2000000123b */
[----:B------:R-:W-:Y:S01]  /*9930*/  IMAD.U32 R46, R33, 0x10000, RZ ;  /* 0x00010000212e7824 */ /* 0x000fe200078e00ff */
[----:B------:R-:W-:Y:S01]  /*9940*/  SHF.R.U64 R54, R68, 0x10, R69 ;  /* 0x0000001044367819 */ /* 0x000fe20000001245 */
[----:B0-----:R-:W-:Y:S01]  /*9950*/  IMAD.U32 R43, R13, 0x10000, RZ ;  /* 0x000100000d2b7824 */ /* 0x001fe200078e00ff */
[----:B------:R-:W-:Y:S01]  /*9960*/  SHF.R.U32.HI R56, RZ, 0x10, R57 ;  /* 0x00000010ff387819 */ /* 0x000fe20000011639 */
[----:B------:R-:W-:Y:S01]  /*9970*/  IMAD.U32 R45, R15, 0x10000, RZ ;  /* 0x000100000f2d7824 */ /* 0x000fe200078e00ff */
[----:B------:R-:W-:Y:S01]  /*9980*/  SHF.R.U32.HI R68, RZ, 0x10, R69 ;  /* 0x00000010ff447819 */ /* 0x000fe20000011645 */
[----:B------:R-:W-:Y:S01]  /*9990*/  IMAD.U32 R41, R32, 0x10000, RZ ;  /* 0x0001000020297824 */ /* 0x000fe200078e00ff */
[----:B------:R-:W-:Y:S01]  /*99a0*/  LOP3.LUT R49, R35, 0xffff0000, RZ, 0xc0, !PT ;  /* 0xffff000023317812 */ /* 0x000fe200078ec0ff */
[----:B------:R-:W-:Y:S01]  /*99b0*/  IMAD.U32 R40, R12, 0x10000, RZ ;  /* 0x000100000c287824 */ /* 0x000fe200078e00ff */
[----:B------:R-:W-:-:S02]  /*99c0*/  PRMT R50, R147, 0x5410, R50 ;  /* 0x0000541093327816 */ /* 0x000fc40000000032 */
[----:B------:R-:W-:Y:S02]  /*99d0*/  PRMT R35, R146, 0x5410, R51 ;  /* 0x0000541092237816 */ /* 0x000fe40000000033 */
[----:B------:R-:W-:Y:S02]  /*99e0*/  PRMT R147, R147, 0x5432, R56 ;  /* 0x0000543293937816 */ /* 0x000fe40000000038 */
[----:B------:R-:W-:Y:S02]  /*99f0*/  PRMT R51, R149, 0x5432, R68 ;  /* 0x0000543295337816 */ /* 0x000fe40000000044 */
[----:B------:R-:W-:Y:S02]  /*9a00*/  SHF.R.U64 R53, R70, 0x10, R71 ;  /* 0x0000001046357819 */ /* 0x000fe40000001247 */
[----:B------:R-:W-:Y:S01]  /*9a10*/  LOP3.LUT R47, R33, 0xffff0000, RZ, 0xc0, !PT ;  /* 0xffff0000212f7812 */ /* 0x000fe200078ec0ff */
[----:B------:R-:W-:Y:S01]  /*9a20*/  IMAD.U32 R52, R51, 0x10000, RZ ;  /* 0x0001000033347824 */ /* 0x000fe200078e00ff */
[----:B------:R-:W-:Y:S01]  /*9a30*/  SHF.R.U32.HI R59, RZ, 0x10, R59 ;  /* 0x00000010ff3b7819 */ /* 0x000fe2000001163b */
[----:B------:R-:W-:Y:S01]  /*9a40*/  IMAD.U32 R33, R147, 0x10000, RZ ;  /* 0x0001000093217824 */ /* 0x000fe200078e00ff */
[----:B------:R-:W-:-:S02]  /*9a50*/  SHF.R.U32.HI R71, RZ, 0x10, R71 ;  /* 0x00000010ff477819 */ /* 0x000fc40000011647 */
[----:B------:R-:W-:Y:S01]  /*9a60*/  PRMT R149, R149, 0x5410, R54 ;  /* 0x0000541095957816 */ /* 0x000fe20000000036 */
[-C--:B------:R-:W-:Y:S01]  /*9a70*/  FMUL.FTZ R54, R46, R52.reuse ;  /* 0x000000342e367220 */ /* 0x080fe20000410000 */
[----:B------:R-:W-:Y:S01]  /*9a80*/  PRMT R53, R148, 0x5410, R53 ;  /* 0x0000541094357816 */ /* 0x000fe20000000035 */
[-C--:B------:R-:W-:Y:S01]  /*9a90*/  FMUL.FTZ R56, R46, R33.reuse ;  /* 0x000000212e387220 */ /* 0x080fe20000410000 */
[----:B------:R-:W-:Y:S01]  /*9aa0*/  LOP3.LUT R51, R51, 0xffff0000, RZ, 0xc0, !PT ;  /* 0xffff000033337812 */ /* 0x000fe200078ec0ff */
[C---:B------:R-:W-:Y:S01]  /*9ab0*/  FFMA.FTZ R33, R43.reuse, R33, -R54 ;  /* 0x000000212b217223 */ /* 0x040fe20000010836 */
[----:B------:R-:W-:Y:S01]  /*9ac0*/  PRMT R146, R146, 0x5432, R59 ;  /* 0x0000543292927816 */ /* 0x000fe2000000003b */
[----:B------:R-:W-:Y:S01]  /*9ad0*/  FFMA.FTZ R56, R43, R52, R56 ;  /* 0x000000342b387223 */ /* 0x000fe20000010038 */
[----:B------:R-:W-:Y:S01]  /*9ae0*/  PRMT R148, R148, 0x5432, R71 ;  /* 0x0000543294947816 */ /* 0x000fe20000000047 */
[----:B------:R-:W-:Y:S01]  /*9af0*/  FMUL.FTZ R55, R47, R51 ;  /* 0x000000332f377220 */ /* 0x000fe20000410000 */
[----:B------:R-:W-:Y:S01]  /*9b00*/  LOP3.LUT R44, R13, 0xffff0000, RZ, 0xc0, !PT ;  /* 0xffff00000d2c7812 */ /* 0x000fe200078ec0ff */
[----:B------:R-:W-:Y:S01]  /*9b10*/  IMAD.U32 R43, R146, 0x10000, RZ ;  /* 0x00010000922b7824 */ /* 0x000fe200078e00ff */
[----:B------:R-:W-:Y:S01]  /*9b20*/  LOP3.LUT R147, R147, 0xffff0000, RZ, 0xc0, !PT ;  /* 0xffff000093937812 */ /* 0x000fe200078ec0ff */
[C---:B------:R-:W-:Y:S01]  /*9b30*/  IMAD.U32 R46, R148.reuse, 0x10000, RZ ;  /* 0x00010000942e7824 */ /* 0x040fe200078e00ff */
[----:B------:R-:W-:Y:S01]  /*9b40*/  LOP3.LUT R148, R148, 0xffff0000, RZ, 0xc0, !PT ;  /* 0xffff000094947812 */ /* 0x000fe200078ec0ff */
[----:B------:R-:W-:Y:S01]  /*9b50*/  IMAD.U32 R13, R14, 0x10000, RZ ;  /* 0x000100000e0d7824 */ /* 0x000fe200078e00ff */
[----:B------:R-:W-:Y:S01]  /*9b60*/  LOP3.LUT R42, R15, 0xffff0000, RZ, 0xc0, !PT ;  /* 0xffff00000f2a7812 */ /* 0x000fe200078ec0ff */
[-C--:B------:R-:W-:Y:S01]  /*9b70*/  FMUL.FTZ R47, R47, R147.reuse ;  /* 0x000000932f2f7220 */ /* 0x080fe20000410000 */
[----:B------:R-:W-:Y:S01]  /*9b80*/  FFMA.FTZ R52, R44, R147, -R55 ;  /* 0x000000932c347223 */ /* 0x000fe20000010837 */
[CC--:B------:R-:W-:Y:S01]  /*9b90*/  FMUL.FTZ R54, R48.reuse, R46.reuse ;  /* 0x0000002e30367220 */ /* 0x0c0fe20000410000 */
[----:B------:R-:W-:Y:S01]  /*9ba0*/  FMUL.FTZ R55, R48, R43 ;  /* 0x0000002b30377220 */ /* 0x000fe20000410000 */
[----:B------:R-:W-:Y:S01]  /*9bb0*/  FFMA.FTZ R51, R44, R51, R47 ;  /* 0x000000332c337223 */ /* 0x000fe2000001002f */
[----:B------:R-:W-:Y:S01]  /*9bc0*/  LOP3.LUT R146, R146, 0xffff0000, RZ, 0xc0, !PT ;  /* 0xffff000092927812 */ /* 0x000fe200078ec0ff */
[C---:B------:R-:W-:Y:S01]  /*9bd0*/  FFMA.FTZ R54, R45.reuse, R43, -R54 ;  /* 0x0000002b2d367223 */ /* 0x040fe20000010836 */
[----:B------:R-:W-:Y:S01]  /*9be0*/  FFMA.FTZ R55, R45, R46, R55 ;  /* 0x0000002e2d377223 */ /* 0x000fe20000010037 */
[----:B------:R-:W-:Y:S01]  /*9bf0*/  SHF.L.U32 R44, R149, 0x10, RZ ;  /* 0x00000010952c7819 */ /* 0x000fe200000006ff */
[C---:B------:R-:W-:Y:S01]  /*9c00*/  FMUL.FTZ R45, R49.reuse, R148 ;  /* 0x00000094312d7220 */ /* 0x040fe20000410000 */
[----:B------:R-:W-:Y:S01]  /*9c10*/  IMAD.U32 R43, R50, 0x10000, RZ ;  /* 0x00010000322b7824 */ /* 0x000fe200078e00ff */
[----:B------:R-:W-:Y:S01]  /*9c20*/  LOP3.LUT R32, R32, 0xffff0000, RZ, 0xc0, !PT ;  /* 0xffff000020207812 */ /* 0x000fe200078ec0ff */
[-C--:B------:R-:W-:Y:S01]  /*9c30*/  FMUL.FTZ R49, R49, R146.reuse ;  /* 0x0000009231317220 */ /* 0x080fe20000410000 */
[----:B------:R-:W-:Y:S01]  /*9c40*/  FFMA.FTZ R57, R42, R146, -R45 ;  /* 0x000000922a397223 */ /* 0x000fe2000001082d */
[----:B------:R-:W-:Y:S01]  /*9c50*/  FMUL.FTZ R47, R41, R44 ;  /* 0x0000002c292f7220 */ /* 0x000fe20000410000 */
[----:B------:R-:W-:Y:S01]  /*9c60*/  LOP3.LUT R149, R149, 0xffff0000, RZ, 0xc0, !PT ;  /* 0xffff000095957812 */ /* 0x000fe200078ec0ff */
[-C--:B------:R-:W-:Y:S01]  /*9c70*/  FMUL.FTZ R41, R41, R43.reuse ;  /* 0x0000002b29297220 */ /* 0x080fe20000410000 */
[----:B------:R-:W-:Y:S01]  /*9c80*/  LOP3.LUT R45, R50, 0xffff0000, RZ, 0xc0, !PT ;  /* 0xffff0000322d7812 */ /* 0x000fe200078ec0ff */
[----:B------:R-:W-:Y:S01]  /*9c90*/  FFMA.FTZ R148, R42, R148, R49 ;  /* 0x000000942a947223 */ /* 0x000fe20000010031 */
[----:B------:R-:W-:Y:S01]  /*9ca0*/  LOP3.LUT R12, R12, 0xffff0000, RZ, 0xc0, !PT ;  /* 0xffff00000c0c7812 */ /* 0x000fe200078ec0ff */
[C---:B------:R-:W-:Y:S01]  /*9cb0*/  FFMA.FTZ R47, R40.reuse, R43, -R47 ;  /* 0x0000002b282f7223 */ /* 0x040fe2000001082f */
[----:B------:R-:W-:Y:S01]  /*9cc0*/  FFMA.FTZ R41, R40, R44, R41 ;  /* 0x0000002c28297223 */ /* 0x000fe20000010029 */
[----:B------:R-:W-:-:S02]  /*9cd0*/  IMAD.U32 R15, R34, 0x10000, RZ ;  /* 0x00010000220f7824 */ /* 0x000fc400078e00ff */
[C---:B------:R-:W-:Y:S01]  /*9ce0*/  FMUL.FTZ R49, R32.reuse, R149 ;  /* 0x0000009520317220 */ /* 0x040fe20000410000 */
[-C--:B------:R-:W-:Y:S01]  /*9cf0*/  FMUL.FTZ R43, R32, R45.reuse ;  /* 0x0000002d202b7220 */ /* 0x080fe20000410000 */
[----:B------:R-:W-:Y:S01]  /*9d00*/  IMAD.U32 R40, R53, 0x10000, RZ ;  /* 0x0001000035287824 */ /* 0x000fe200078e00ff */
[----:B------:R-:W-:Y:S01]  /*9d10*/  LOP3.LUT R34, R34, 0xffff0000, RZ, 0xc0, !PT ;  /* 0xffff000022227812 */ /* 0x000fe200078ec0ff */
[----:B------:R-:W-:Y:S01]  /*9d20*/  IMAD.U32 R32, R35, 0x10000, RZ ;  /* 0x0001000023207824 */ /* 0x000fe200078e00ff */
[----:B------:R-:W-:Y:S01]  /*9d30*/  LOP3.LUT R53, R53, 0xffff0000, RZ, 0xc0, !PT ;  /* 0xffff000035357812 */ /* 0x000fe200078ec0ff */
[C---:B------:R-:W-:Y:S01]  /*9d40*/  FFMA.FTZ R42, R12.reuse, R45, -R49 ;  /* 0x0000002d0c2a7223 */ /* 0x040fe20000010831 */
[----:B------:R-:W-:Y:S01]  /*9d50*/  LOP3.LUT R35, R35, 0xffff0000, RZ, 0xc0, !PT ;  /* 0xffff000023237812 */ /* 0x000fe200078ec0ff */
[----:B------:R-:W-:Y:S01]  /*9d60*/  FFMA.FTZ R12, R12, R149, R43 ;  /* 0x000000950c0c7223 */ /* 0x000fe2000001002b */
[----:B------:R-:W-:Y:S01]  /*9d70*/  LOP3.LUT R14, R14, 0xffff0000, RZ, 0xc0, !PT ;  /* 0xffff00000e0e7812 */ /* 0x000fe200078ec0ff */
        /* <DEDUP_REMOVED lines=18> */
.L_x_2785:
[----:B------:R-:W-:Y:S05]  /*9ea0*/  BSYNC B1 ;  /* 0x0000000000017941 */ /* 0x000fea0003800000 */
.L_x_2784:
[----:B0-----:R0:W-:Y:S01]  /*9eb0*/  ST.E.128 desc[UR60][R38.64], R12 ;  /* 0x0000000c26007985 */ /* 0x0011e2000c101d3c */
[----:B------:R-:W-:-:S13]  /*9ec0*/  ISETP.GE.AND P4, PT, R11, R132, PT ;  /* 0x000000840b00720c */ /* 0x000fda0003f86270 */
[----:B------:R-:W-:Y:S05]  /*9ed0*/  @P4 BRA `(.L_x_2732) ;  /* 0x0000000400e84947 */ /* 0x000fea0003800000 */
[----:B------:R-:W-:-:S05]  /*9ee0*/  IMAD.WIDE R36, R11, 0x2, R36 ;  /* 0x000000020b247825 */ /* 0x000fca00078e0224 */
[----:B--2---:R2:W-:Y:S01]  /*9ef0*/  ST.E.128 desc[UR60][R36.64], R32 ;  /* 0x0000002024007985 */ /* 0x0045e2000c101d3c */
[----:B------:R-:W-:Y:S05]  /*9f00*/  BRA `(.L_x_2732) ;  /* 0x0000000400dc7947 */ /* 0x000fea0003800000 */
.L_x_2697:
[----:B------:R-:W2:Y:S02]  /*9f10*/  LDL R11, [R1+0x30] ;  /* 0x00003000010b7983 */ /* 0x000ea40000100800 */
[----:B--2---:R-:W-:-:S13]  /*9f20*/  R2UR UR4, R11 ;  /* 0x000000000b0472ca */ /* 0x004fda00000e0000 */
[----:B------:R-:W-:-:S06]  /*9f30*/  UISETP.NE.AND UP0, UPT, UR4, 0x3, UPT ;  /* 0x000000030400788c */ /* 0x000fcc000bf05270 */
[----:B------:R-:W-:-:S13]  /*9f40*/  PLOP3.LUT P0, PT, PT, PT, UP0, 0x80, 0x0 ;  /* 0x000000000000781c */ /* 0x000fda0003f0f008 */
[----:B------:R-:W-:Y:S05]  /*9f50*/  @!P0 BRA `(.L_x_2786) ;  /* 0x0000000000048947 */ /* 0x000fea0003800000 */
[----:B------:R-:W-:Y:S01]  /*9f60*/  BPT.TRAP 0x1 ;  /* 0x000000040000795c */ /* 0x000fe20000300000 */
.L_x_2786:
[----:B------:R-:W-:Y:S01]  /*9f70*/  IMAD R86, R18, 0x8, R2 ;  /* 0x0000000812567824 */ /* 0x000fe200078e0202 */
[----:B------:R-:W-:Y:S01]  /*9f80*/  SHF.L.U32 R87, R170, 0x1f, RZ ;  /* 0x0000001faa577819 */ /* 0x000fe200000006ff */
[----:B------:R-:W-:Y:S01]  /*9f90*/  BSSY B1, `(.L_x_2787) ;  /* 0x0000004000017945 */ /* 0x000fe20003800000 */
[----:B------:R-:W-:Y:S02]  /*9fa0*/  SHF.R.S32.HI R31, RZ, 0x1f, R29 ;  /* 0x0000001fff1f7819 */ /* 0x000fe4000001141d */
[----:B------:R-:W0:Y:S02]  /*9fb0*/  SYNCS.PHASECHK.TRANS64.TRYWAIT P4, [R86+URZ+0x2a890], R87 ;  /* 0x02a89057560075a7 */ /* 0x000e24000808017f */
[----:B0-----:R-:W-:Y:S05]  /*9fc0*/  @!P4 BRA `(.L_x_2788) ;  /* 0x000001a40080c947 */ /* 0x001fea0003800000 */
.L_x_3064:
[----:B------:R-:W-:Y:S05]  /*9fd0*/  BSYNC B1 ;  /* 0x0000000000017941 */ /* 0x000fea0003800000 */
.L_x_2787:
        /* <DEDUP_REMOVED lines=27> */
.L_x_3068:
        /* <DEDUP_REMOVED lines=37> */
.L_x_2791:
[----:B------:R-:W-:Y:S05]  /*a3e0*/  BSYNC B1 ;  /* 0x0000000000017941 */ /* 0x000fea0003800000 */
.L_x_2790:
[----:B------:R-:W-:-:S03]  /*a3f0*/  UMOV UR4, 0xffffffff ;  /* 0xffffffff00047882 */ /* 0x000fc60000000000 */
[----:B------:R-:W-:Y:S05]  /*a400*/  BRA.DIV UR4, `(.L_x_2792) ;  /* 0x000001a204d07947 */ /* 0x000fea000b800000 */
[----:B--2---:R2:W0:Y:S04]  /*a410*/  SHFL.IDX PT, R37, R39, 0x1, 0x1c1f ;  /* 0x003c1f0027257f89 */ /* 0x00442800000e0000 */
[----:B---3--:R2:W3:Y:S02]  /*a420*/  SHFL.IDX PT, R36, R38, 0x1, 0x1c1f ;  /* 0x003c1f0026247f89 */ /* 0x0084e400000e0000 */
.L_x_3072:
        /* <DEDUP_REMOVED lines=8> */
[----:B------:R-:W-:Y:S01]  /*a4b0*/  @!P5 SHF.L.U32 R11, R165, 0x3, RZ ;  /* 0x00000003a50bd819 */ /* 0x000fe200000006ff */
        /* <DEDUP_REMOVED lines=28> */
.L_x_2732:
[----:B------:R-:W-:Y:S05]  /*a680*/  BSYNC B0 ;  /* 0x0000000000007941 */ /* 0x000fea0003800000 */
.L_x_2696:
        /* <DEDUP_REMOVED lines=17> */
.L_x_2794:
[----:B------:R-:W-:Y:S05]  /*a7a0*/  BSYNC B0 ;  /* 0x0000000000007941 */ /* 0x000fea0003800000 */
.L_x_2793:
[----:B------:R-:W3:Y:S01]  /*a7b0*/  SYNCS.PHASECHK.TRANS64.TRYWAIT P0, [R86+URZ+0x2a8b0], R87 ;  /* 0x02a8b057560075a7 */ /* 0x000ee2000800017f */
[----:B------:R-:W-:Y:S04]  /*a7c0*/  BSSY B0, `(.L_x_2795) ;  /* 0x0000002000007945 */ /* 0x000fe80003800000 */
[----:B---3--:R-:W-:Y:S05]  /*a7d0*/  @!P0 BRA `(.L_x_2796) ;  /* 0x000001a000288947 */ /* 0x008fea0003800000 */
.L_x_3073:
[----:B------:R-:W-:Y:S05]  /*a7e0*/  BSYNC B0 ;  /* 0x0000000000007941 */ /* 0x000fea0003800000 */
.L_x_2795:
[----:B------:R-:W-:Y:S01]  /*a7f0*/  ULDC.64 UR4, c[0x0][0x328] ;  /* 0x0000ca0000047ab9 */ /* 0x000fe20000000a00 */
[----:B------:R-:W-:Y:S01]  /*a800*/  IMAD.IADD R85, R85, 0x1, -R169 ;  /* 0x0000000155557824 */ /* 0x000fe200078e0aa9 */
[----:B------:R-:W-:Y:S01]  /*a810*/  BSSY B0, `(.L_x_2797) ;  /* 0x000002e000007945 */ /* 0x000fe20003800000 */
[----:B--2-4-:R-:W-:Y:S02]  /*a820*/  IMAD R14, R31, UR4, RZ ;  /* 0x000000041f0e7c24 */ /* 0x014fe4000f8e02ff */
[----:B------:R-:W-:Y:S01]  /*a830*/  IMAD.WIDE.U32 R12, R29, UR4, RZ ;  /* 0x000000041d0c7c25 */ /* 0x000fe2000f8e00ff */
[----:B------:R-:W-:-:S03]  /*a840*/  ISETP.GE.AND P0, PT, R85, 0x1, PT ;  /* 0x000000015500780c */ /* 0x000fc60003f06270 */
[----:B------:R-:W-:Y:S01]  /*a850*/  IMAD R29, R29, UR5, R14 ;  /* 0x000000051d1d7c24 */ /* 0x000fe2000f8e020e */
[----:B------:R-:W-:Y:S02]  /*a860*/  ULDC.64 UR4, c[0x0][0x338] ;  /* 0x0000ce0000047ab9 */ /* 0x000fe40000000a00 */
        /* <DEDUP_REMOVED lines=12> */
[----:B------:R-:W-:-:S03]  /*a930*/  IMAD R11, R18, 0x3000, R3 ;  /* 0x00003000120b7824 */ /* 0x000fc600078e0203 */
[----:B------:R-:W-:Y:S01]  /*a940*/  LEA.HI.X R34, R12, UR5, R15, 0x1, P5 ;  /* 0x000000050c227c11 */ /* 0x000fe2000a8f0c0f */
[----:B------:R-:W-:Y:S01]  /*a950*/  IMAD.IADD R13, R128, 0x1, R11 ;  /* 0x00000001800d7824 */ /* 0x000fe200078e020b */
[----:B------:R0:W2:Y:S01]  /*a960*/  SHFL.IDX PT, R28, R31, RZ, 0x1c1f ;  /* 0x001c1fff1f1c7589 */ /* 0x0000a200000e0000 */
[--C-:B------:R-:W-:Y:S02]  /*a970*/  IMAD R11, R11, 0x2, R120.reuse ;  /* 0x000000020b0b7824 */ /* 0x100fe400078e0278 */
[----:B------:R-:W-:Y:S01]  /*a980*/  IMAD R35, R13, 0x2, R120 ;  /* 0x000000020d237824 */ /* 0x000fe200078e0278 */
        /* <DEDUP_REMOVED lines=22> */
.L_x_2798:
[----:B------:R-:W-:Y:S05]  /*aaf0*/  BSYNC B0 ;  /* 0x0000000000007941 */ /* 0x000fea0003800000 */
.L_x_2797:
        /* <DEDUP_REMOVED lines=10> */
[----:B------:R-:W-:Y:S01]  /*aba0*/  @P0 SHF.L.U32 R31, R165, 0x3, RZ ;  /* 0x00000003a51f0819 */ /* 0x000fe200000006ff */
        /* <DEDUP_REMOVED lines=14> */
.L_x_2800:
[----:B------:R-:W-:Y:S05]  /*ac90*/  BSYNC B0 ;  /* 0x0000000000007941 */ /* 0x000fea0003800000 */
.L_x_2799:
        /* <DEDUP_REMOVED lines=14> */
[----:B------:R-:W-:Y:S02]  /*ad80*/  SEL R11, RZ, 0x1, P4 ;  /* 0x00000001ff0b7807 */ /* 0x000fe40002000000 */
[----:B------:R-:W-:Y:S02]  /*ad90*/  SEL R18, R18, RZ, P4 ;  /* 0x000000ff12127207 */ /* 0x000fe40002000000 */
[----:B------:R-:W-:Y:S01]  /*ada0*/  LOP3.LUT R170, R170, R11, RZ, 0x3c, !PT ;  /* 0x0000000baaaa7212 */ /* 0x000fe200078e3cff */
[----:B-1----:R-:W-:Y:S06]  /*adb0*/  @P5 BRA `(.L_x_2801) ;  /* 0xffffff7800185947 */ /* 0x002fec000383ffff */
.L_x_2691:
[----:B------:R-:W1:Y:S01]  /*adc0*/  LDC R0, c[0x0][0x448] ;  /* 0x00011200ff007b82 */ /* 0x000e620000000800 */
        /* <DEDUP_REMOVED lines=11> */
[----:B0-----:R-:W-:Y:S02]  /*ae80*/  CS2R R34, SRZ ;  /* 0x0000000000227805 */ /* 0x001fe4000001ff00 */
        /* <DEDUP_REMOVED lines=11> */
[----:B-1----:R-:W-:Y:S01]  /*af40*/  ISETP.NE.AND P1, PT, R0, 0x1, PT ;  /* 0x000000010000780c */ /* 0x002fe20003f25270 */
[----:B------:R-:W-:Y:S01]  /*af50*/  VIADD R0, R184, 0x7f ;  /* 0x0000007fb8007836 */ /* 0x000fe20000000000 */
[----:B------:R-:W-:-:S02]  /*af60*/  CS2R R46, SRZ ;  /* 0x00000000002e7805 */ /* 0x000fc4000001ff00 */
[----:B------:R-:W-:Y:S02]  /*af70*/  CS2R R44, SRZ ;  /* 0x00000000002c7805 */ /* 0x000fe4000001ff00 */
[----:B------:R-:W-:Y:S02]  /*af80*/  CS2R R40, SRZ ;  /* 0x0000000000287805 */ /* 0x000fe4000001ff00 */
[----:B------:R-:W-:Y:S02]  /*af90*/  CS2R R94, SRZ ;  /* 0x00000000005e7805 */ /* 0x000fe4000001ff00 */
[----:B------:R-:W-:Y:S02]  /*afa0*/  CS2R R92, SRZ ;  /* 0x00000000005c7805 */ /* 0x000fe4000001ff00 */
[----:B------:R-:W-:Y:S01]  /*afb0*/  CS2R R88, SRZ ;  /* 0x0000000000587805 */ /* 0x000fe2000001ff00 */
[----:B------:R-:W-:Y:S01]  /*afc0*/  IMAD.MOV.U32 R90, RZ, RZ, RZ ;  /* 0x000000ffff5a7224 */ /* 0x000fe200078e00ff */
[----:B------:R-:W-:Y:S01]  /*afd0*/  CS2R R10, SRZ ;  /* 0x00000000000a7805 */ /* 0x000fe2000001ff00 */
[----:B------:R-:W-:-:S02]  /*afe0*/  IMAD.MOV.U32 R97, RZ, RZ, RZ ;  /* 0x000000ffff617224 */ /* 0x000fc400078e00ff */
[----:B------:R-:W-:Y:S01]  /*aff0*/  IMAD.MOV.U32 R26, RZ, RZ, RZ ;  /* 0x000000ffff1a7224 */ /* 0x000fe200078e00ff */
[----:B------:R-:W0:Y:S01]  /*b000*/  @P1 LDC R3, c[0x0][0x44c] ;  /* 0x00011300ff031b82 */ /* 0x000e220000000800 */
[----:B------:R-:W-:Y:S02]  /*b010*/  IMAD.MOV.U32 R32, RZ, RZ, RZ ;  /* 0x000000ffff207224 */ /* 0x000fe400078e00ff */
[----:B------:R-:W-:-:S05]  /*b020*/  IMAD.MOV.U32 R99, RZ, RZ, RZ ;  /* 0x000000ffff637224 */ /* 0x000fca00078e00ff */
[----:B------:R-:W1:Y:S01]  /*b030*/  @P1 LDC R4, c[0x0][0x450] ;  /* 0x00011400ff041b82 */ /* 0x000e620000000800 */
[----:B0-----:R-:W-:-:S05]  /*b040*/  @P1 IMAD.HI.U32 R3, R0, R3, RZ ;  /* 0x0000000300031227 */ /* 0x001fca00078e00ff */
[----:B-1----:R-:W-:Y:S02]  /*b050*/  @P1 SHF.R.U32.HI R0, RZ, R4, R3 ;  /* 0x00000004ff001219 */ /* 0x002fe40000011603 */
[----:B------:R-:W-:-:S03]  /*b060*/  PLOP3.LUT P1, PT, PT, PT, PT, 0x80, 0x0 ;  /* 0x000000000000781c */ /* 0x000fc60003f2f070 */
[----:B------:R-:W-:-:S04]  /*b070*/  IMAD.IADD R0, R143, 0x1, R0 ;  /* 0x000000018f007824 */ /* 0x000fc800078e0200 */
[----:B------:R-:W-:-:S05]  /*b080*/  IMAD.HI R0, R0, 0x2aaaaaab, RZ ;  /* 0x2aaaaaab00007827 */ /* 0x000fca00078e02ff */
[----:B------:R-:W-:-:S04]  /*b090*/  SHF.R.U32.HI R3, RZ, 0x1f, R0 ;  /* 0x0000001fff037819 */ /* 0x000fc80000011600 */
[----:B------:R-:W-:Y:S01]  /*b0a0*/  LEA.HI.SX32 R3, R0, R3, 0x1c ;  /* 0x0000000300037211 */ /* 0x000fe200078fe2ff */
[----:B------:R-:W-:-:S03]  /*b0b0*/  IMAD.MOV.U32 R0, RZ, RZ, RZ ;  /* 0x000000ffff007224 */ /* 0x000fc600078e00ff */
[----:B------:R-:W-:Y:S01]  /*b0c0*/  VIMNMX R72, R144, R3, PT ;  /* 0x0000000390487248 */ /* 0x000fe20003fe0100 */
[----:B------:R-:W-:-:S03]  /*b0d0*/  IMAD.MOV.U32 R3, RZ, RZ, RZ ;  /* 0x000000ffff037224 */ /* 0x000fc600078e00ff */
[----:B------:R-:W-:Y:S01]  /*b0e0*/  ISETP.GE.AND P2, PT, R72, 0x1, PT ;  /* 0x000000014800780c */ /* 0x000fe20003f46270 */
[----:B------:R-:W-:-:S12]  /*b0f0*/  @P0 BRA `(.L_x_2803) ;  /* 0x0000000000080947 */ /* 0x000fd80003800000 */
[----:B------:R-:W0:Y:S02]  /*b100*/  FENCE.VIEW.ASYNC.G ;  /* 0x00000000000073c6 */ /* 0x000e240000000100 */
[----:B0-----:R-:W-:Y:S06]  /*b110*/  BAR.ARV 0xc, 0x180 ;  /* 0x0306000000007b1d */ /* 0x001fec0000002000 */
.L_x_2803:
[----:B------:R-:W-:Y:S05]  /*b120*/  BSYNC B0 ;  /* 0x0000000000007941 */ /* 0x000fea0003800000 */
.L_x_2802:
[----:B------:R-:W-:Y:S02]  /*b130*/  IMAD.MOV.U32 R91, RZ, RZ, RZ ;  /* 0x000000ffff5b7224 */ /* 0x000fe400078e00ff */
[----:B------:R-:W-:Y:S01]  /*b140*/  IMAD.MOV.U32 R24, RZ, RZ, RZ ;  /* 0x000000ffff187224 */ /* 0x000fe200078e00ff */
[----:B------:R-:W-:Y:S06]  /*b150*/  @!P2 BRA `(.L_x_2804) ;  /* 0x000001000054a947 */ /* 0x000fec0003800000 */
[----:B------:R-:W3:Y:S04]  /*b160*/  LDL R4, [R1+0x34] ;  /* 0x0000340001047983 */ /* 0x000ee80000100800 */
[----:B------:R-:W0:Y:S02]  /*b170*/  SHFL.IDX PT, R0, R222, RZ, 0x1f ;  /* 0x00001fffde007589 */ /* 0x000e2400000e0000 */
[----:B0-----:R-:W-:-:S04]  /*b180*/  LEA.HI R3, R0, R0, RZ, 0x1 ;  /* 0x0000000000037211 */ /* 0x001fc800078f08ff */
[----:B------:R-:W-:-:S04]  /*b190*/  LOP3.LUT R3, R3, 0x1e, RZ, 0xc0, !PT ;  /* 0x0000001e03037812 */ /* 0x000fc800078ec0ff */
[----:B------:R-:W-:Y:S02]  /*b1a0*/  IADD3 R3, R0, -R3, RZ ;  /* 0x8000000300037210 */ /* 0x000fe40007ffe0ff */
[----:B---3--:R-:W-:-:S13]  /*b1b0*/  R2UR UR4, R4 ;  /* 0x00000000040472ca */ /* 0x008fda00000e0000 */
        /* <DEDUP_REMOVED lines=10> */
[----:B--2---:R0:W1:Y:S01]  /*b260*/  LDC.64 R14, c[0x4][R0] ;  /* 0x01000000000e7b82 */ /* 0x0040620000000a00 */
        /* <DEDUP_REMOVED lines=10> */
[----:B-1--45:R-:W-:Y:S05]  /*b310*/  CALL.ABS.NOINC R14 ;  /* 0x000000000e007343 */ /* 0x032fea0003c00000 */
.L_x_2805:
        /* <DEDUP_REMOVED lines=12> */
.L_x_2809:
[----:B-1----:R1:W3:Y:S02]  /*b3e0*/  SYNCS.PHASECHK.TRANS64.TRYWAIT P0, [R2+URZ+0x2a800], R3 ;  /* 0x02a80003020075a7 */ /* 0x0022e4000800017f */
[----:B---3--:R-:W-:Y:S05]  /*b3f0*/  @!P0 NANOSLEEP.SYNCS 0x989680 ;  /* 0x009896800000895d */ /* 0x008fea0003900000 */
[----:B------:R-:W3:Y:S02]  /*b400*/  @!P0 SYNCS.PHASECHK.TRANS64 P0, [R2+URZ+0x2a800], R3 ;  /* 0x02a80003020085a7 */ /* 0x000ee4000800007f */
[----:B---3--:R-:W-:Y:S05]  /*b410*/  @!P0 BRA `(.L_x_2809) ;  /* 0xfffffffc00f08947 */ /* 0x008fea000383ffff */
.L_x_2808:
[----:B------:R-:W-:Y:S05]  /*b420*/  BSYNC B0 ;  /* 0x0000000000007941 */ /* 0x000fea0003800000 */
.L_x_2807:
[----:B------:R-:W-:Y:S05]  /*b430*/  BRA `(.L_x_2810) ;  /* 0x0000007400207947 */ /* 0x000fea0003800000 */
.L_x_2806:
[----:B------:R-:W3:Y:S01]  /*b440*/  LDL R0, [R1+0x34] ;  /* 0x0000340001007983 */ /* 0x000ee20000100800 */
[----:B------:R-:W-:Y:S01]  /*b450*/  ULDC.64 UR6, c[0x0][0x408] ;  /* 0x0001020000067ab9 */ /* 0x000fe20000000a00 */
[----:B---3--:R-:W-:Y:S02]  /*b460*/  R2UR UR4, R0 ;  /* 0x00000000000472ca */ /* 0x008fe400000e0000 */
[----:B-----5:R-:W-:-:S05]  /*b470*/  SHF.R.S32.HI R0, RZ, 0x1f, R142 ;  /* 0x0000001fff007819 */ /* 0x020fca000001148e */
[----:B------:R-:W-:-:S04]  /*b480*/  IMAD R5, R0, UR6, RZ ;  /* 0x0000000600057c24 */ /* 0x000fc8000f8e02ff */
[----:B------:R-:W-:Y:S02]  /*b490*/  IMAD R5, R142, UR7, R5 ;  /* 0x000000078e057c24 */ /* 0x000fe4000f8e0205 */
[----:B------:R-:W-:-:S03]  /*b4a0*/  ULOP3.LUT UP0, URZ, UR4, 0x3ff, URZ, 0xc0, !UPT ;  /* 0x000003ff043f7892 */ /* 0x000fc6000f80c03f */
[----:B------:R-:W-:Y:S02]  /*b4b0*/  ULDC.64 UR4, c[0x0][0x3f8] ;  /* 0x0000fe0000047ab9 */ /* 0x000fe40000000a00 */
[----:B------:R-:W-:Y:S01]  /*b4c0*/  IMAD R3, R0, UR4, RZ ;  /* 0x0000000400037c24 */ /* 0x000fe2000f8e02ff */
[----:B------:R-:W-:Y:S01]  /*b4d0*/  PLOP3.LUT P0, PT, PT, PT, UP0, 0x80, 0x0 ;  /* 0x000000000000781c */ /* 0x000fe20003f0f008 */
[----:B------:R-:W-:-:S04]  /*b4e0*/  IMAD.WIDE.U32 R24, R142, UR4, RZ ;  /* 0x000000048e187c25 */ /* 0x000fc8000f8e00ff */
[C---:B------:R-:W-:Y:S02]  /*b4f0*/  IMAD R3, R142.reuse, UR5, R3 ;  /* 0x000000058e037c24 */ /* 0x040fe4000f8e0203 */
[----:B------:R-:W-:-:S04]  /*b500*/  IMAD.WIDE.U32 R142, R142, UR6, RZ ;  /* 0x000000068e8e7c25 */ /* 0x000fc8000f8e00ff */
[----:B------:R-:W-:Y:S02]  /*b510*/  IMAD.IADD R27, R3, 0x1, R25 ;  /* 0x00000001031b7824 */ /* 0x000fe400078e0219 */
[----:B--2-4-:R-:W-:Y:S01]  /*b520*/  IMAD.IADD R29, R5, 0x1, R143 ;  /* 0x00000001051d7824 */ /* 0x014fe200078e028f */
        /* <DEDUP_REMOVED lines=17> */
.L_x_2811:
        /* <DEDUP_REMOVED lines=39> */
.L_x_3079:
        /* <DEDUP_REMOVED lines=27> */
[----:B------:R-:W-:Y:S02]  /*ba60*/  @!P2 SHF.L.U64.HI R24, R172, 0x1, R203 ;  /* 0x00000001ac18a819 */ /* 0x000fe400000102cb */
[-C--:B--2---:R-:W-:Y:S01]  /*ba70*/  @!P3 IADD3 R28, P6, R0, R31.reuse, RZ ;  /* 0x0000001f001cb210 */ /* 0x084fe20007fde0ff */
[----:B------:R-:W-:Y:S01]  /*ba80*/  @!P0 IMAD.SHL.U32 R63, R171, 0x2, RZ ;  /* 0x00000002ab3f8824 */ /* 0x000fe200078e00ff */
[----:B----4-:R-:W-:Y:S01]  /*ba90*/  @!P3 IADD3 R30, P5, R14, R31, RZ ;  /* 0x0000001f0e1eb210 */ /* 0x010fe20007fbe0ff */
[----:B-1----:R-:W-:Y:S01]  /*baa0*/  @!P4 IMAD.MOV.U32 R25, RZ, RZ, R3 ;  /* 0x000000ffff19c224 */ /* 0x002fe200078e0003 */
[----:B------:R-:W-:Y:S01]  /*bab0*/  @!P1 SHF.L.U32 R39, R173, 0x1, RZ ;  /* 0x00000001ad279819 */ /* 0x000fe200000006ff */
[--C-:B------:R-:W-:Y:S01]  /*bac0*/  @!P3 IMAD.X R29, R3, 0x1, R12.reuse, P6 ;  /* 0x00000001031db824 */ /* 0x100fe200030e060c */
[-C--:B------:R-:W-:Y:S01]  /*bad0*/  @!P2 IADD3 R20, P6, R0, R33.reuse, RZ ;  /* 0x000000210014a210 */ /* 0x080fe20007fde0ff */
[----:B---3--:R-:W-:Y:S01]  /*bae0*/  @!P3 IMAD.X R31, R5, 0x1, R12, P5 ;  /* 0x00000001051fb824 */ /* 0x008fe200028e060c */
[----:B------:R-:W-:Y:S01]  /*baf0*/  @!P2 IADD3 R32, P5, R14, R33, RZ ;  /* 0x000000210e20a210 */ /* 0x000fe20007fbe0ff */
[----:B------:R-:W-:Y:S01]  /*bb00*/  @!P4 IMAD.MOV.U32 R15, RZ, RZ, R5 ;  /* 0x000000ffff0fc224 */ /* 0x000fe200078e0005 */
[----:B------:R-:W-:Y:S01]  /*bb10*/  @!P1 SHF.L.U64.HI R26, R173, 0x1, R202 ;  /* 0x00000001ad1a9819 */ /* 0x000fe200000102ca */
[--C-:B------:R-:W-:Y:S01]  /*bb20*/  @!P2 IMAD.X R21, R3, 0x1, R24.reuse, P6 ;  /* 0x000000010315a824 */ /* 0x100fe200030e0618 */
[-C--:B------:R-:W-:Y:S01]  /*bb30*/  @!P1 IADD3 R12, P6, R0, R39.reuse, RZ ;  /* 0x00000027000c9210 */ /* 0x080fe20007fde0ff */
[----:B------:R-:W-:Y:S01]  /*bb40*/  @!P2 IMAD.X R33, R5, 0x1, R24, P5 ;  /* 0x000000010521a824 */ /* 0x000fe200028e0618 */
[----:B------:R-:W-:Y:S01]  /*bb50*/  ISETP.GE.AND P5, PT, R175, UR4, PT ;  /* 0x00000004af007c0c */ /* 0x000fe2000bfa6270 */
[----:B------:R-:W-:Y:S01]  /*bb60*/  @!P4 IMAD.MOV.U32 R24, RZ, RZ, R0 ;  /* 0x000000ffff18c224 */ /* 0x000fe200078e0000 */
[----:B------:R-:W-:Y:S01]  /*bb70*/  @!P0 SHF.L.U64.HI R36, R171, 0x1, R201 ;  /* 0x00000001ab248819 */ /* 0x000fe200000102c9 */
        /* <DEDUP_REMOVED lines=37> */
.L_x_2816:
[----:B------:R-:W-:Y:S05]  /*bdd0*/  BSYNC B1 ;  /* 0x0000000000017941 */ /* 0x000fea0003800000 */
.L_x_2815:
[----:B-1---5:R-:W-:Y:S01]  /*bde0*/  IMAD.MOV.U32 R3, RZ, RZ, R37 ;  /* 0x000000ffff037224 */ /* 0x022fe200078e0025 */
[----:B--2---:R-:W-:Y:S01]  /*bdf0*/  MOV R0, R36 ;  /* 0x0000002400007202 */ /* 0x004fe20000000f00 */
[----:B---3--:R-:W-:Y:S01]  /*be00*/  IMAD.MOV.U32 R5, RZ, RZ, R42 ;  /* 0x000000ffff057224 */ /* 0x008fe200078e002a */
[----:B------:R-:W-:Y:S01]  /*be10*/  UMOV UR4, 0xffffffff ;  /* 0xffffffff00047882 */ /* 0x000fe20000000000 */
        /* <DEDUP_REMOVED lines=33> */
[----:B------:R-:W-:Y:S02]  /*c030*/  MOV R0, R52 ;  /* 0x0000003400007202 */ /* 0x000fe40000000f00 */
        /* <DEDUP_REMOVED lines=10> */
[----:B------:R-:W-:Y:S02]  /*c0e0*/  PRMT R80, R5, 0x7610, R80 ;  /* 0x0000761005507816 */ /* 0x000fe40000000050 */
[----:B------:R-:W-:Y:S01]  /*c0f0*/  PRMT R81, R9, 0x7610, R81 ;  /* 0x0000761009517816 */ /* 0x000fe20000000051 */
[----:B------:R-:W-:Y:S06]  /*c100*/  BRA.DIV UR4, `(.L_x_2817) ;  /* 0x0000018a04607947 */ /* 0x000fec000b800000 */
[----:B------:R1:W2:Y:S04]  /*c110*/  SHFL.IDX PT, R3, R7, 0x1, 0x1c1f ;  /* 0x003c1f0007037f89 */ /* 0x0002a800000e0000 */
[----:B------:R1:W3:Y:S04]  /*c120*/  SHFL.IDX PT, R0, R6, 0x1, 0x1c1f ;  /* 0x003c1f0006007f89 */ /* 0x0002e800000e0000 */
[----:B------:R1:W1:Y:S04]  /*c130*/  SHFL.IDX PT, R5, R8, 0x1, 0x1c1f ;  /* 0x003c1f0008057f89 */ /* 0x00026800000e0000 */
[----:B0-----:R-:W0:Y:S02]  /*c140*/  SHFL.IDX PT, R4, R4, 0x1, 0x1c1f ;  /* 0x003c1f0004047f89 */ /* 0x001e2400000e0000 */
.L_x_3085:
        /* <DEDUP_REMOVED lines=40> */
[----:B------:R-:W-:Y:S02]  /*c3d0*/  @!P3 IADD3.X R79, R3, R12, RZ, P5, !PT ;  /* 0x0000000c034fb210 */ /* 0x000fe40002ffe4ff */
[-C--:B------:R-:W-:Y:S01]  /*c3e0*/  @!P2 IADD3 R70, P5, R0, R67.reuse, RZ ;  /* 0x000000430046a210 */ /* 0x080fe20007fbe0ff */
[----:B------:R-:W-:Y:S01]  /*c3f0*/  @!P3 IMAD.X R75, R5, 0x1, R12, P6 ;  /* 0x00000001054bb824 */ /* 0x000fe200030e060c */
[----:B------:R-:W-:Y:S02]  /*c400*/  @!P1 SHF.L.U64.HI R20, R171, 0x1, R201 ;  /* 0x00000001ab149819 */ /* 0x000fe400000102c9 */
[----:B------:R-:W-:Y:S01]  /*c410*/  @!P2 IADD3 R66, P6, R4, R67, RZ ;  /* 0x000000430442a210 */ /* 0x000fe20007fde0ff */
[----:B------:R-:W-:Y:S01]  /*c420*/  @!P2 IMAD.X R71, R3, 0x1, R14, P5 ;  /* 0x000000010347a824 */ /* 0x000fe200028e060e */
[----:B------:R-:W-:-:S03]  /*c430*/  @!P1 IADD3 R64, P5, R0, R7, RZ ;  /* 0x0000000700409210 */ /* 0x000fc60007fbe0ff */
[----:B------:R-:W-:Y:S01]  /*c440*/  @!P2 IMAD.X R67, R5, 0x1, R14, P6 ;  /* 0x000000010543a824 */ /* 0x000fe200030e060e */
[----:B------:R-:W-:Y:S01]  /*c450*/  ISETP.GE.AND P6, PT, R160, UR4, PT ;  /* 0x00000004a0007c0c */ /* 0x000fe2000bfc6270 */
[----:B------:R-:W-:Y:S01]  /*c460*/  @!P1 IMAD.X R65, R3, 0x1, R20, P5 ;  /* 0x0000000103419824 */ /* 0x000fe200028e0614 */
[----:B------:R-:W-:-:S05]  /*c470*/  @!P1 IADD3 R6, P5, R4, R7, RZ ;  /* 0x0000000704069210 */ /* 0x000fca0007fbe0ff */
[----:B------:R-:W-:Y:S01]  /*c480*/  @!P1 IMAD.X R7, R5, 0x1, R20, P5 ;  /* 0x0000000105079824 */ /* 0x000fe200028e0614 */
[----:B------:R-:W-:-:S05]  /*c490*/  ISETP.GE.AND P5, PT, R175, UR4, PT ;  /* 0x00000004af007c0c */ /* 0x000fca000bfa6270 */
        /* <DEDUP_REMOVED lines=32> */
.L_x_2819:
[----:B------:R-:W-:Y:S05]  /*c6a0*/  BSYNC B1 ;  /* 0x0000000000017941 */ /* 0x000fea0003800000 */
.L_x_2818:
        /* <DEDUP_REMOVED lines=18> */
[----:B------:R-:W-:Y:S01]  /*c7d0*/  MOV R4, R21 ;  /* 0x0000001500047202 */ /* 0x000fe20000000f00 */
        /* <DEDUP_REMOVED lines=12> */
[----:B------:R-:W-:Y:S01]  /*c8a0*/  PRMT R67, R6, 0x7610, R67 ;  /* 0x0000761006437816 */ /* 0x000fe20000000043 */
[----:B------:R-:W-:Y:S01]  /*c8b0*/  IMAD.MOV.U32 R6, RZ, RZ, R40 ;  /* 0x000000ffff067224 */ /* 0x000fe200078e0028 */
[----:B------:R-:W-:Y:S01]  /*c8c0*/  PRMT R66, R4, 0x7610, R66 ;  /* 0x0000761004427816 */ /* 0x000fe20000000042 */
[----:B------:R-:W-:Y:S01]  /*c8d0*/  IMAD.MOV.U32 R4, RZ, RZ, R9 ;  /* 0x000000ffff047224 */ /* 0x000fe200078e0009 */
[----:B------:R-:W-:Y:S01]  /*c8e0*/  PRMT R3, R7, 0x7610, R3 ;  /* 0x0000761007037816 */ /* 0x000fe20000000003 */
[----:B------:R-:W-:Y:S01]  /*c8f0*/  IMAD.MOV.U32 R7, RZ, RZ, R41 ;  /* 0x000000ffff077224 */ /* 0x000fe200078e0029 */
[----:B------:R-:W-:Y:S02]  /*c900*/  PRMT R107, R6, 0x7610, R107 ;  /* 0x00007610066b7816 */ /* 0x000fe4000000006b */
[----:B------:R-:W-:Y:S01]  /*c910*/  PRMT R63, R4, 0x7610, R63 ;  /* 0x00007610043f7816 */ /* 0x000fe2000000003f */
[----:B------:R-:W-:Y:S01]  /*c920*/  IMAD.MOV.U32 R4, RZ, RZ, R33 ;  /* 0x000000ffff047224 */ /* 0x000fe200078e0021 */
[----:B------:R-:W-:Y:S01]  /*c930*/  PRMT R108, R7, 0x7610, R108 ;  /* 0x00007610076c7816 */ /* 0x000fe2000000006c */
[----:B------:R-:W-:Y:S01]  /*c940*/  IMAD.MOV.U32 R7, RZ, RZ, R29 ;  /* 0x000000ffff077224 */ /* 0x000fe200078e001d */
[----:B------:R-:W-:-:S02]  /*c950*/  MOV R6, R28 ;  /* 0x0000001c00067202 */ /* 0x000fc40000000f00 */
        /* <DEDUP_REMOVED lines=14> */
[----:B0-----:R-:W-:Y:S06]  /*ca40*/  @!P0 BRA `(.L_x_2821) ;  /* 0x0000018000848947 */ /* 0x001fec0003800000 */
.L_x_3086:
[----:B------:R-:W-:Y:S05]  /*ca50*/  BSYNC B1 ;  /* 0x0000000000017941 */ /* 0x000fea0003800000 */
.L_x_2820:
        /* <DEDUP_REMOVED lines=14> */
[--C-:B------:R-:W-:Y:S02]  /*cb40*/  SHF.R.U64 R113, R58, 0x10, R59.reuse ;  /* 0x000000103a717819 */ /* 0x100fe4000000123b */
[----:B------:R-:W-:Y:S02]  /*cb50*/  SHF.R.U32.HI R58, RZ, 0x10, R59 ;  /* 0x00000010ff3a7819 */ /* 0x000fe4000001163b */
[--C-:B------:R-:W-:Y:S02]  /*cb60*/  SHF.R.U64 R59, R60, 0x10, R61.reuse ;  /* 0x000000103c3b7819 */ /* 0x100fe4000000123d */
        /* <DEDUP_REMOVED lines=42> */
.L_x_2825:
[----:B------:R-:W-:Y:S05]  /*ce10*/  BSYNC B2 ;  /* 0x0000000000027941 */ /* 0x000fea0003800000 */
.L_x_2824:
[----:B------:R-:W-:Y:S04]  /*ce20*/  BSSY B2, `(.L_x_2826) ;  /* 0x0000030000027945 */ /* 0x000fe80003800000 */
[----:B------:R-:W-:Y:S05]  /*ce30*/  @P1 BRA `(.L_x_2827) ;  /* 0x0000000000b81947 */ /* 0x000fea0003800000 */
[----:B01----:R-:W0:Y:S01]  /*ce40*/  LDS.128 R4, [R0] ;  /* 0x0000000000047984 */ /* 0x003e220000000c00 */
        /* <DEDUP_REMOVED lines=13> */
[C---:B------:R-:W-:Y:S01]  /*cf20*/  IMAD.U32 R56, R7.reuse, 0x10000, RZ ;  /* 0x0001000007387824 */ /* 0x040fe200078e00ff */
[----:B------:R-:W-:Y:S01]  /*cf30*/  LOP3.LUT R57, R7, 0xffff0000, RZ, 0xc0, !PT ;  /* 0xffff000007397812 */ /* 0x000fe200078ec0ff */
[----:B------:R-:W-:Y:S01]  /*cf40*/  IMAD.U32 R7, R5, 0x10000, RZ ;  /* 0x0001000005077824 */ /* 0x000fe200078e00ff */
[----:B------:R-:W-:Y:S01]  /*cf50*/  SHF.L.U32 R54, R6, 0x10, RZ ;  /* 0x0000001006367819 */ /* 0x000fe200000006ff */
[C---:B------:R-:W-:Y:S01]  /*cf60*/  FMUL.FTZ R60, R55.reuse, R58 ;  /* 0x0000003a373c7220 */ /* 0x040fe20000410000 */
[----:B------:R-:W-:Y:S01]  /*cf70*/  FMUL.FTZ R61, R55, R59 ;  /* 0x0000003b373d7220 */ /* 0x000fe20000410000 */
[----:B------:R-:W-:Y:S01]  /*cf80*/  FMUL.FTZ R55, R57, R102 ;  /* 0x0000006639377220 */ /* 0x000fe20000410000 */
[----:B------:R-:W-:-:S02]  /*cf90*/  IMAD.U32 R6, R4, 0x10000, RZ ;  /* 0x0001000004067824 */ /* 0x000fc400078e00ff */
[C---:B------:R-:W-:Y:S01]  /*cfa0*/  FFMA.FTZ R110, R54.reuse, R59, R60 ;  /* 0x0000003b366e7223 */ /* 0x040fe2000001003c */
        /* <DEDUP_REMOVED lines=23> */
.L_x_2827:
[----:B------:R-:W-:Y:S05]  /*d120*/  BSYNC B2 ;  /* 0x0000000000027941 */ /* 0x000fea0003800000 */
.L_x_2826:
        /* <DEDUP_REMOVED lines=48> */
.L_x_2829:
[----:B------:R-:W-:Y:S05]  /*d430*/  BSYNC B2 ;  /* 0x0000000000027941 */ /* 0x000fea0003800000 */
.L_x_2828:
        /* <DEDUP_REMOVED lines=48> */
.L_x_2831:
[----:B------:R-:W-:Y:S05]  /*d740*/  BSYNC B2 ;  /* 0x0000000000027941 */ /* 0x000fea0003800000 */
.L_x_2830:
[----:B------:R-:W-:Y:S04]  /*d750*/  BSSY B2, `(.L_x_2832) ;  /* 0x0000030000027945 */ /* 0x000fe80003800000 */
        /* <DEDUP_REMOVED lines=47> */
.L_x_2833:
[----:B------:R-:W-:Y:S05]  /*da50*/  BSYNC B2 ;  /* 0x0000000000027941 */ /* 0x000fea0003800000 */
.L_x_2832:
        /* <DEDUP_REMOVED lines=23> */
[----:B------:R-:W-:Y:S01]  /*dbd0*/  FFMA.FTZ R47, R34, R43, R46 ;  /* 0x0000002b222f7223 */ /* 0x000fe2000001002e */
[-C--:B------:R-:W-:Y:S01]  /*dbe0*/  FMUL.FTZ R43, R37, R81.reuse ;  /* 0x00000051252b7220 */ /* 0x080fe20000410000 */
[----:B------:R-:W-:Y:S01]  /*dbf0*/  FFMA.FTZ R81, R36, R81, -R35 ;  /* 0x0000005124517223 */ /* 0x000fe20000010823 */
        /* <DEDUP_REMOVED lines=21> */
.L_x_2823:
[----:B------:R-:W-:Y:S05]  /*dd50*/  BSYNC B1 ;  /* 0x0000000000017941 */ /* 0x000fea0003800000 */
.L_x_2822:
        /* <DEDUP_REMOVED lines=57> */
.L_x_2836:
[----:B------:R-:W-:Y:S05]  /*e0f0*/  BSYNC B1 ;  /* 0x0000000000017941 */ /* 0x000fea0003800000 */
.L_x_2835:
[----:B------:R-:W-:Y:S04]  /*e100*/  BSSY B1, `(.L_x_2837) ;  /* 0x0000030000017945 */ /* 0x000fe80003800000 */
[----:B------:R-:W-:Y:S05]  /*e110*/  @P1 BRA `(.L_x_2838) ;  /* 0x0000000000b81947 */ /* 0x000fea0003800000 */
[----:B0-----:R-:W0:Y:S01]  /*e120*/  LDS.128 R4, [R0+0x2000] ;  /* 0x0020000000047984 */ /* 0x001e220000000c00 */
        /* <DEDUP_REMOVED lines=45> */
.L_x_2838:
[----:B------:R-:W-:Y:S05]  /*e400*/  BSYNC B1 ;  /* 0x0000000000017941 */ /* 0x000fea0003800000 */
.L_x_2837:
        /* <DEDUP_REMOVED lines=48> */
.L_x_2840:
[----:B------:R-:W-:Y:S05]  /*e710*/  BSYNC B1 ;  /* 0x0000000000017941 */ /* 0x000fea0003800000 */
.L_x_2839:
        /* <DEDUP_REMOVED lines=27> */
[----:B------:R-:W-:Y:S01]  /*e8d0*/  IMAD.U32 R25, R74, 0x10000, RZ ;  /* 0x000100004a197824 */ /* 0x000fe200078e00ff */
[----:B------:R-:W-:Y:S01]  /*e8e0*/  LOP3.LUT R4, R4, 0xffff0000, RZ, 0xc0, !PT ;  /* 0xffff000004047812 */ /* 0x000fe200078ec0ff */
[----:B------:R-:W-:Y:S01]  /*e8f0*/  IMAD.U32 R21, R76, 0x10000, RZ ;  /* 0x000100004c157824 */ /* 0x000fe200078e00ff */
[----:B------:R-:W-:Y:S01]  /*e900*/  LOP3.LUT R5, R5, 0xffff0000, RZ, 0xc0, !PT ;  /* 0xffff000005057812 */ /* 0x000fe200078ec0ff */
[----:B------:R-:W-:Y:S01]  /*e910*/  FFMA.FTZ R26, R20, R26, -R29 ;  /* 0x0000001a141a7223 */ /* 0x000fe2000001081d */
[----:B------:R-:W-:Y:S01]  /*e920*/  LOP3.LUT R74, R74, 0xffff0000, RZ, 0xc0, !PT ;  /* 0xffff00004a4a7812 */ /* 0x000fe200078ec0ff */
[----:B------:R-:W-:Y:S01]  /*e930*/  FFMA.FTZ R28, R24, R75, R27 ;  /* 0x0000004b181c7223 */ /* 0x000fe2000001001b */
[----:B------:R-:W-:Y:S01]  /*e940*/  LOP3.LUT R76, R76, 0xffff0000, RZ, 0xc0, !PT ;  /* 0xffff00004c4c7812 */ /* 0x000fe200078ec0ff */
[C---:B------:R-:W-:Y:S01]  /*e950*/  FMUL.FTZ R27, R4.reuse, R25 ;  /* 0x00000019041b7220 */ /* 0x040fe20000410000 */
[----:B------:R-:W-:Y:S01]  /*e960*/  FMUL.FTZ R20, R4, R21 ;  /* 0x0000001504147220 */ /* 0x000fe20000410000 */
[----:B------:R-:W-:-:S02]  /*e970*/  FMUL.FTZ R24, R5, R74 ;  /* 0x0000004a05187220 */ /* 0x000fc40000410000 */
[-C--:B------:R-:W-:Y:S01]  /*e980*/  FMUL.FTZ R29, R5, R76.reuse ;  /* 0x0000004c051d7220 */ /* 0x080fe20000410000 */
[C---:B------:R-:W-:Y:S01]  /*e990*/  FFMA.FTZ R4, R6.reuse, R21, -R27 ;  /* 0x0000001506047223 */ /* 0x040fe2000001081b */
[----:B------:R-:W-:Y:S01]  /*e9a0*/  FFMA.FTZ R25, R6, R25, R20 ;  /* 0x0000001906197223 */ /* 0x000fe20000010014 */
[C---:B------:R-:W-:Y:S01]  /*e9b0*/  FFMA.FTZ R5, R7.reuse, R76, -R24 ;  /* 0x0000004c07057223 */ /* 0x040fe20000010818 */
[----:B------:R-:W-:Y:S01]  /*e9c0*/  FFMA.FTZ R74, R7, R74, R29 ;  /* 0x0000004a074a7223 */ /* 0x000fe2000001001d */
[----:B------:R-:W-:Y:S02]  /*e9d0*/  F2FP.BF16.F32.PACK_AB R6, R31, R26 ;  /* 0x0000001a1f06723e */ /* 0x000fe400000010ff */
[----:B------:R-:W-:Y:S02]  /*e9e0*/  F2FP.BF16.F32.PACK_AB R7, R28, R77 ;  /* 0x0000004d1c07723e */ /* 0x000fe400000010ff */
[----:B------:R-:W-:Y:S02]  /*e9f0*/  F2FP.BF16.F32.PACK_AB R4, R25, R4 ;  /* 0x000000041904723e */ /* 0x000fe400000010ff */
[----:B------:R-:W-:-:S05]  /*ea00*/  F2FP.BF16.F32.PACK_AB R5, R74, R5 ;  /* 0x000000054a05723e */ /* 0x000fca00000010ff */
[----:B------:R3:W-:Y:S02]  /*ea10*/  STS.128 [R0+0x6000], R4 ;  /* 0x0060000400007388 */ /* 0x0007e40000000c00 */
.L_x_2842:
[----:B------:R-:W-:Y:S05]  /*ea20*/  BSYNC B1 ;  /* 0x0000000000017941 */ /* 0x000fea0003800000 */
.L_x_2841:
        /* <DEDUP_REMOVED lines=48> */
.L_x_2844:
[----:B------:R-:W-:Y:S05]  /*ed30*/  BSYNC B1 ;  /* 0x0000000000017941 */ /* 0x000fea0003800000 */
.L_x_2843:
        /* <DEDUP_REMOVED lines=16> */
[----:B------:R-:W-:Y:S01]  /*ee40*/  SHF.L.U32 R8, R6, 0x10, RZ ;  /* 0x0000001006087819 */ /* 0x000fe200000006ff */
[C---:B------:R-:W-:Y:S01]  /*ee50*/  IMAD.U32 R3, R4.reuse, 0x10000, RZ ;  /* 0x0001000004037824 */ /* 0x040fe200078e00ff */
[----:B------:R-:W-:Y:S01]  /*ee60*/  LOP3.LUT R7, R7, 0xffff0000, RZ, 0xc0, !PT ;  /* 0xffff000007077812 */ /* 0x000fe200078ec0ff */
[C---:B------:R-:W-:Y:S01]  /*ee70*/  FMUL.FTZ R15, R9.reuse, R13 ;  /* 0x0000000d090f7220 */ /* 0x040fe20000410000 */
[-C--:B------:R-:W-:Y:S01]  /*ee80*/  FMUL.FTZ R14, R9, R11.reuse ;  /* 0x0000000b090e7220 */ /* 0x080fe20000410000 */
[----:B------:R-:W-:Y:S01]  /*ee90*/  IMAD.U32 R6, R5, 0x10000, RZ ;  /* 0x0001000005067824 */ /* 0x000fe200078e00ff */
[----:B------:R-:W-:Y:S01]  /*eea0*/  LOP3.LUT R4, R4, 0xffff0000, RZ, 0xc0, !PT ;  /* 0xffff000004047812 */ /* 0x000fe200078ec0ff */
[C---:B------:R-:W-:Y:S01]  /*eeb0*/  FFMA.FTZ R15, R8.reuse, R11, -R15 ;  /* 0x0000000b080f7223 */ /* 0x040fe2000001080f */
[C---:B------:R-:W-:Y:S01]  /*eec0*/  FMUL.FTZ R9, R7.reuse, R63 ;  /* 0x0000003f07097220 */ /* 0x040fe20000410000 */
[----:B------:R-:W-:Y:S01]  /*eed0*/  FFMA.FTZ R14, R8, R13, R14 ;  /* 0x0000000d080e7223 */ /* 0x000fe2000001000e */
[-C--:B------:R-:W-:Y:S01]  /*eee0*/  FMUL.FTZ R11, R7, R65.reuse ;  /* 0x00000041070b7220 */ /* 0x080fe20000410000 */
        /* <DEDUP_REMOVED lines=21> */
.L_x_2813:
        /* <DEDUP_REMOVED lines=34> */
.L_x_3092:
        /* <DEDUP_REMOVED lines=17> */
[----:B--2---:R-:W-:Y:S01]  /*f370*/  MOV R12, R0 ;  /* 0x00000000000c7202 */ /* 0x004fe20000000f00 */
[----:B-1----:R-:W-:Y:S01]  /*f380*/  IMAD.MOV.U32 R13, RZ, RZ, R3 ;  /* 0x000000ffff0d7224 */ /* 0x002fe200078e0003 */
[----:B------:R-:W-:Y:S01]  /*f390*/  ISETP.GE.AND P2, PT, R16, UR4, PT ;  /* 0x0000000410007c0c */ /* 0x000fe2000bf46270 */
[----:B----4-:R-:W-:Y:S01]  /*f3a0*/  IMAD.MOV.U32 R24, RZ, RZ, R14 ;  /* 0x000000ffff187224 */ /* 0x010fe200078e000e */
[----:B------:R-:W-:Y:S01]  /*f3b0*/  ISETP.GE.AND P3, PT, R163, UR4, PT ;  /* 0x00000004a3007c0c */ /* 0x000fe2000bf66270 */
[----:B---3--:R-:W-:Y:S01]  /*f3c0*/  IMAD.MOV.U32 R25, RZ, RZ, R5 ;  /* 0x000000ffff197224 */ /* 0x008fe200078e0005 */
[----:B------:R-:W-:Y:S02]  /*f3d0*/  ISETP.GE.AND P4, PT, R164, UR4, PT ;  /* 0x00000004a4007c0c */ /* 0x000fe4000bf86270 */
        /* <DEDUP_REMOVED lines=30> */
.L_x_2847:
[----:B------:R-:W-:Y:S05]  /*f5c0*/  BSYNC B1 ;  /* 0x0000000000017941 */ /* 0x000fea0003800000 */
.L_x_2846:
[----:B-1---5:R-:W-:Y:S01]  /*f5d0*/  IMAD.MOV.U32 R4, RZ, RZ, R46 ;  /* 0x000000ffff047224 */ /* 0x022fe200078e002e */
[----:B------:R-:W-:Y:S01]  /*f5e0*/  UMOV UR4, 0xffffffff ;  /* 0xffffffff00047882 */ /* 0x000fe20000000000 */
[----:B---3--:R-:W-:Y:S02]  /*f5f0*/  IMAD.MOV.U32 R5, RZ, RZ, R47 ;  /* 0x000000ffff057224 */ /* 0x008fe400078e002f */
[----:B------:R-:W-:Y:S01]  /*f600*/  IMAD.MOV.U32 R3, RZ, RZ, R45 ;  /* 0x000000ffff037224 */ /* 0x000fe200078e002d */
[----:B------:R-:W-:Y:S01]  /*f610*/  PRMT R73, R73, 0x5410, R4 ;  /* 0x0000541049497816 */ /* 0x000fe20000000004 */
        /* <DEDUP_REMOVED lines=50> */
.L_x_3098:
[----:B------:R-:W-:Y:S01]  /*f940*/  IADD3 R10, R10, 0x40, RZ ;  /* 0x000000400a0a7810 */ /* 0x000fe20007ffe0ff */
[----:B------:R-:W-:Y:S01]  /*f950*/  BSSY B1, `(.L_x_2849) ;  /* 0x0000032000017945 */ /* 0x000fe20003800000 */
[----:B------:R-:W-:Y:S02]  /*f960*/  CS2R R6, SRZ ;  /* 0x0000000000067805 */ /* 0x000fe4000001ff00 */
[----:B------:R-:W-:Y:S02]  /*f970*/  CS2R R8, SRZ ;  /* 0x0000000000087805 */ /* 0x000fe4000001ff00 */
[----:B------:R-:W-:Y:S02]  /*f980*/  ISETP.GE.AND P0, PT, R10, R79, PT ;  /* 0x0000004f0a00720c */ /* 0x000fe40003f06270 */
[----:B------:R-:W-:Y:S02]  /*f990*/  CS2R R10, SRZ ;  /* 0x00000000000a7805 */ /* 0x000fe4000001ff00 */
        /* <DEDUP_REMOVED lines=45> */
.L_x_2850:
[----:B------:R-:W-:Y:S05]  /*fc70*/  BSYNC B1 ;  /* 0x0000000000017941 */ /* 0x000fea0003800000 */
.L_x_2849:
[----:B--2--5:R-:W-:Y:S01]  /*fc80*/  IMAD.MOV.U32 R3, RZ, RZ, R4 ;  /* 0x000000ffff037224 */ /* 0x024fe200078e0004 */
[----:B---3--:R-:W-:Y:S01]  /*fc90*/  LEA.HI R0, R196, R196, RZ, 0x1 ;  /* 0x000000c4c4007211 */ /* 0x008fe200078f08ff */
[----:B0-----:R-:W-:Y:S01]  /*fca0*/  IMAD.MOV.U32 R21, RZ, RZ, R6 ;  /* 0x000000ffff157224 */ /* 0x001fe200078e0006 */
[----:B------:R-:W-:Y:S01]  /*fcb0*/  VIADDMNMX R90, R79, -R184, 0x80, PT ;  /* 0x000000804f5a7446 */ /* 0x000fe200038009b8 */
[----:B-1----:R-:W-:Y:S01]  /*fcc0*/  IMAD.MOV.U32 R60, RZ, RZ, R7 ;  /* 0x000000ffff3c7224 */ /* 0x002fe200078e0007 */
        /* <DEDUP_REMOVED lines=34> */
[----:B------:R-:W-:Y:S01]  /*fef0*/  MOV R0, R11 ;  /* 0x0000000b00007202 */ /* 0x000fe20000000f00 */
[----:B------:R-:W-:Y:S01]  /*ff00*/  BSSY B1, `(.L_x_2851) ;  /* 0x000000d000017945 */ /* 0x000fe20003800000 */
[----:B------:R-:W-:Y:S01]  /*ff10*/  PRMT R75, R20, 0x7610, R75 ;  /* 0x00007610144b7816 */ /* 0x000fe2000000004b */
[----:B------:R-:W-:Y:S01]  /*ff20*/  IMAD.MOV.U32 R20, RZ, RZ, R13 ;  /* 0x000000ffff147224 */ /* 0x000fe200078e000d */
[----:B------:R-:W-:Y:S01]  /*ff30*/  PRMT R77, R0, 0x7610, R77 ;  /* 0x00007610004d7816 */ /* 0x000fe2000000004d */
[----:B------:R-:W-:Y:S01]  /*ff40*/  IMAD.MOV.U32 R0, RZ, RZ, R15 ;  /* 0x000000ffff007224 */ /* 0x000fe200078e000f */
[----:B------:R-:W-:Y:S01]  /*ff50*/  PRMT R80, R60, 0x7610, R80 ;  /* 0x000076103c507816 */ /* 0x000fe20000000050 */
[----:B------:R-:W-:Y:S01]  /*ff60*/  IMAD.MOV.U32 R60, RZ, RZ, R58 ;  /* 0x000000ffff3c7224 */ /* 0x000fe200078e003a */
[----:B------:R-:W-:-:S02]  /*ff70*/  PRMT R81, R62, 0x7610, R81 ;  /* 0x000076103e517816 */ /* 0x000fc40000000051 */
[----:B------:R-:W-:Y:S02]  /*ff80*/  ISETP.GE.AND P1, PT, R169, R90, PT ;  /* 0x0000005aa900720c */ /* 0x000fe40003f26270 */
[----:B------:R-:W-:Y:S02]  /*ff90*/  PRMT R69, R63, 0x7610, R69 ;  /* 0x000076103f457816 */ /* 0x000fe40000000045 */
[----:B------:R-:W-:Y:S02]  /*ffa0*/  PRMT R70, R64, 0x7610, R70 ;  /* 0x0000761040467816 */ /* 0x000fe40000000046 */
[----:B------:R-:W-:Y:S01]  /*ffb0*/  MOV R62, R59 ;  /* 0x0000003b003e7202 */ /* 0x000fe20000000f00 */
[----:B0-----:R-:W-:Y:S06]  /*ffc0*/  @!P0 BRA `(.L_x_2852) ;  /* 0x00000150001c8947 */ /* 0x001fec0003800000 */
.L_x_3099:
[----:B------:R-:W-:Y:S05]  /*ffd0*/  BSYNC B1 ;  /* 0x0000000000017941 */ /* 0x000fea0003800000 */
.L_x_2851:
        /* <DEDUP_REMOVED lines=24> */
[----:B------:R-:W-:Y:S02]  /*10160*/  SHF.R.U32.HI R45, RZ, 0x10, R45 ;  /* 0x00000010ff2d7819 */ /* 0x000fe4000001162d */
[----:B------:R-:W-:Y:S02]  /*10170*/  IADD3 R65, R60, R65, R182 ;  /* 0x000000413c417210 */ /* 0x000fe40007ffe0b6 */
[----:B------:R-:W0:Y:S01]  /*10180*/  LDS.128 R60, [R108+0xc400] ;  /* 0x00c400006c3c7984 */ /* 0x000e220000000c00 */
[----:B------:R-:W-:Y:S02]  /*10190*/  PRMT R118, R113, 0x5410, R118 ;  /* 0x0000541071767816 */ /* 0x000fe40000000076 */
[----:B------:R-:W-:Y:S01]  /*101a0*/  IMAD R109, R65, 0x2, R2 ;  /* 0x00000002416d7824 */ /* 0x000fe200078e0202 */
[----:B------:R-:W-:-:S02]  /*101b0*/  SHF.R.U32.HI R33, RZ, 0x10, R33 ;  /* 0x00000010ff217819 */ /* 0x000fc40000011621 */
[----:B------:R-:W-:Y:S01]  /*101c0*/  PRMT R111, R111, 0x5410, R114 ;  /* 0x000054106f6f7816 */ /* 0x000fe20000000072 */
[----:B------:R-:W-:Y:S01]  /*101d0*/  IMAD.U32 R119, R118, 0x10000, RZ ;  /* 0x0001000076777824 */ /* 0x000fe200078e00ff */
[----:B------:R-:W1:Y:S01]  /*101e0*/  LDS.128 R64, [R109+0xc400] ;  /* 0x00c400006d407984 */ /* 0x000e620000000c00 */
[--C-:B------:R-:W-:Y:S02]  /*101f0*/  SHF.R.U64 R32, R34, 0x10, R35.reuse ;  /* 0x0000001022207819 */ /* 0x100fe40000001223 */
[----:B------:R-:W-:Y:S02]  /*10200*/  SHF.R.U32.HI R35, RZ, 0x10, R35 ;  /* 0x00000010ff237819 */ /* 0x000fe40000011623 */
[--C-:B------:R-:W-:Y:S02]  /*10210*/  SHF.R.U64 R44, R46, 0x10, R47.reuse ;  /* 0x000000102e2c7819 */ /* 0x100fe4000000122f */
[----:B------:R-:W-:Y:S02]  /*10220*/  SHF.R.U32.HI R34, RZ, 0x10, R47 ;  /* 0x00000010ff227819 */ /* 0x000fe4000001162f */
[----:B------:R-:W-:-:S02]  /*10230*/  PRMT R120, R112, 0x5410, R45 ;  /* 0x0000541070787816 */ /* 0x000fc4000000002d */
[----:B------:R-:W-:Y:S02]  /*10240*/  PRMT R110, R110, 0x5410, R33 ;  /* 0x000054106e6e7816 */ /* 0x000fe40000000021 */
[----:B------:R-:W-:Y:S02]  /*10250*/  PRMT R33, R77, 0x5432, R32 ;  /* 0x000054324d217816 */ /* 0x000fe40000000020 */
[----:B------:R-:W-:Y:S02]  /*10260*/  PRMT R32, R76, 0x5432, R35 ;  /* 0x000054324c207816 */ /* 0x000fe40000000023 */
[----:B------:R-:W-:Y:S02]  /*10270*/  PRMT R45, R73, 0x5432, R44 ;  /* 0x00005432492d7816 */ /* 0x000fe4000000002c */
[----:B------:R-:W-:Y:S02]  /*10280*/  PRMT R34, R69, 0x5432, R34 ;  /* 0x0000543245227816 */ /* 0x000fe40000000022 */
[----:B------:R-:W-:-:S02]  /*10290*/  SHF.L.U32 R121, R120, 0x10, RZ ;  /* 0x0000001078797819 */ /* 0x000fc400000006ff */
[----:B------:R-:W-:Y:S01]  /*102a0*/  LOP3.LUT R118, R118, 0xffff0000, RZ, 0xc0, !PT ;  /* 0xffff000076767812 */ /* 0x000fe200078ec0ff */
[----:B------:R-:W-:Y:S01]  /*102b0*/  IMAD.U32 R122, R34, 0x10000, RZ ;  /* 0x00010000227a7824 */ /* 0x000fe200078e00ff */
[----:B------:R-:W-:Y:S01]  /*102c0*/  LOP3.LUT R120, R120, 0xffff0000, RZ, 0xc0, !PT ;  /* 0xffff000078787812 */ /* 0x000fe200078ec0ff */
        /* <DEDUP_REMOVED lines=8> */
[C---:B-1----:R-:W-:Y:S01]  /*10350*/  IMAD.U32 R47, R64.reuse, 0x10000, RZ ;  /* 0x00010000402f7824 */ /* 0x042fe200078e00ff */
[----:B------:R-:W-:Y:S01]  /*10360*/  LOP3.LUT R116, R64, 0xffff0000, RZ, 0xc0, !PT ;  /* 0xffff000040747812 */ /* 0x000fe200078ec0ff */
[----:B------:R-:W-:Y:S01]  /*10370*/  IMAD.U32 R63, R65, 0x10000, RZ ;  /* 0x00010000413f7824 */ /* 0x000fe200078e00ff */
[C---:B------:R-:W-:Y:S01]  /*10380*/  LOP3.LUT R46, R66.reuse, 0xffff0000, RZ, 0xc0, !PT ;  /* 0xffff0000422e7812 */ /* 0x040fe200078ec0ff */
[C---:B------:R-:W-:Y:S01]  /*10390*/  FMUL.FTZ R123, R47.reuse, R119 ;  /* 0x000000772f7b7220 */ /* 0x040fe20000410000 */
[----:B------:R-:W-:Y:S01]  /*103a0*/  FMUL.FTZ R125, R47, R60 ;  /* 0x0000003c2f7d7220 */ /* 0x000fe20000410000 */
[----:B------:R-:W-:Y:S01]  /*103b0*/  IMAD.U32 R117, R66, 0x10000, RZ ;  /* 0x0001000042757824 */ /* 0x000fe200078e00ff */
[C---:B------:R-:W-:Y:S01]  /*103c0*/  LOP3.LUT R66, R67.reuse, 0xffff0000, RZ, 0xc0, !PT ;  /* 0xffff000043427812 */ /* 0x040fe200078ec0ff */
[----:B------:R-:W-:-:S02]  /*103d0*/  IMAD.U32 R64, R67, 0x10000, RZ ;  /* 0x0001000043407824 */ /* 0x000fc400078e00ff */
[----:B------:R-:W-:Y:S01]  /*103e0*/  FFMA.FTZ R47, R112, R60, -R123 ;  /* 0x0000003c702f7223 */ /* 0x000fe2000001087b */
[----:B------:R-:W-:Y:S02]  /*103f0*/  IMAD.U32 R67, R110, 0x10000, RZ ;  /* 0x000100006e437824 */ /* 0x000fe400078e00ff */
[----:B------:R-:W-:Y:S01]  /*10400*/  FMUL.FTZ R123, R63, R121 ;  /* 0x000000793f7b7220 */ /* 0x000fe20000410000 */
[----:B------:R-:W-:Y:S02]  /*10410*/  IMAD.U32 R114, R61, 0x10000, RZ ;  /* 0x000100003d727824 */ /* 0x000fe400078e00ff */
[----:B------:R-:W-:Y:S01]  /*10420*/  FFMA.FTZ R60, R112, R119, R125 ;  /* 0x00000077703c7223 */ /* 0x000fe2000001007d */
[----:B------:R-:W-:Y:S02]  /*10430*/  IMAD.U32 R112, R32, 0x10000, RZ ;  /* 0x0001000020707824 */ /* 0x000fe400078e00ff */
[----:B------:R-:W-:Y:S01]  /*10440*/  FMUL.FTZ R124, R64, R122 ;  /* 0x0000007a407c7220 */ /* 0x000fe20000410000 */
[----:B------:R-:W-:Y:S01]  /*10450*/  LOP3.LUT R65, R65, 0xffff0000, RZ, 0xc0, !PT ;  /* 0xffff000041417812 */ /* 0x000fe200078ec0ff */
[-C--:B------:R-:W-:Y:S01]  /*10460*/  FMUL.FTZ R119, R63, R67.reuse ;  /* 0x000000433f777220 */ /* 0x080fe20000410000 */
[----:B------:R-:W-:Y:S01]  /*10470*/  FFMA.FTZ R63, R114, R67, -R123 ;  /* 0x00000043723f7223 */ /* 0x000fe2000001087b */
[----:B------:R-:W-:Y:S01]  /*10480*/  LOP3.LUT R110, R110, 0xffff0000, RZ, 0xc0, !PT ;  /* 0xffff00006e6e7812 */ /* 0x000fe200078ec0ff */
[-C--:B------:R-:W-:Y:S01]  /*10490*/  FMUL.FTZ R67, R64, R112.reuse ;  /* 0x0000007040437220 */ /* 0x080fe20000410000 */
[----:B------:R-:W-:Y:S01]  /*104a0*/  FFMA.FTZ R64, R115, R112, -R124 ;  /* 0x0000007073407223 */ /* 0x000fe2000001087c */
[----:B------:R-:W-:Y:S01]  /*104b0*/  FFMA.FTZ R119, R114, R121, R119 ;  /* 0x0000007972777223 */ /* 0x000fe20000010077 */
[C---:B------:R-:W-:Y:S01]  /*104c0*/  FMUL.FTZ R112, R116.reuse, R118 ;  /* 0x0000007674707220 */ /* 0x040fe20000410000 */
[----:B------:R-:W-:Y:S01]  /*104d0*/  LOP3.LUT R61, R61, 0xffff0000, RZ, 0xc0, !PT ;  /* 0xffff00003d3d7812 */ /* 0x000fe200078ec0ff */
[C---:B------:R-:W-:Y:S01]  /*104e0*/  FMUL.FTZ R114, R65.reuse, R120 ;  /* 0x0000007841727220 */ /* 0x040fe20000410000 */
[----:B------:R-:W-:Y:S01]  /*104f0*/  FMUL.FTZ R65, R65, R110 ;  /* 0x0000006e41417220 */ /* 0x000fe20000410000 */
[-C--:B------:R-:W-:Y:S01]  /*10500*/  FMUL.FTZ R116, R116, R111.reuse ;  /* 0x0000006f74747220 */ /* 0x080fe20000410000 */
[----:B------:R-:W-:Y:S01]  /*10510*/  FFMA.FTZ R112, R113, R111, -R112 ;  /* 0x0000006f71707223 */ /* 0x000fe20000010870 */
[----:B------:R-:W-:-:S02]  /*10520*/  IMAD.U32 R111, R45, 0x10000, RZ ;  /* 0x000100002d6f7824 */ /* 0x000fc400078e00ff */
[----:B------:R-:W-:Y:S01]  /*10530*/  FFMA.FTZ R122, R115, R122, R67 ;  /* 0x0000007a737a7223 */ /* 0x000fe20000010043 */
[C---:B------:R-:W-:Y:S01]  /*10540*/  FFMA.FTZ R114, R61.reuse, R110, -R114 ;  /* 0x0000006e3d727223 */ /* 0x040fe20000010872 */
[----:B------:R-:W-:Y:S01]  /*10550*/  FFMA.FTZ R120, R61, R120, R65 ;  /* 0x000000783d787223 */ /* 0x000fe20000010041 */
[----:B------:R-:W-:Y:S01]  /*10560*/  IMAD.U32 R67, R33, 0x10000, RZ ;  /* 0x0001000021437824 */ /* 0x000fe200078e00ff */
[----:B------:R-:W-:Y:S01]  /*10570*/  LOP3.LUT R61, R45, 0xffff0000, RZ, 0xc0, !PT ;  /* 0xffff00002d3d7812 */ /* 0x000fe200078ec0ff */
[----:B------:R-:W-:Y:S01]  /*10580*/  FMUL.FTZ R115, R117, R111 ;  /* 0x0000006f75737220 */ /* 0x000fe20000410000 */
[----:B------:R-:W-:Y:S01]  /*10590*/  LOP3.LUT R33, R33, 0xffff0000, RZ, 0xc0, !PT ;  /* 0xffff000021217812 */ /* 0x000fe200078ec0ff */
[-C--:B------:R-:W-:Y:S01]  /*105a0*/  FMUL.FTZ R117, R117, R67.reuse ;  /* 0x0000004375757220 */ /* 0x080fe20000410000 */
[----:B------:R-:W-:Y:S01]  /*105b0*/  LOP3.LUT R65, R34, 0xffff0000, RZ, 0xc0, !PT ;  /* 0xffff000022417812 */ /* 0x000fe200078ec0ff */
[----:B------:R-:W-:Y:S01]  /*105c0*/  FFMA.FTZ R115, R44, R67, -R115 ;  /* 0x000000432c737223 */ /* 0x000fe20000010873 */
[----:B------:R-:W-:Y:S01]  /*105d0*/  LOP3.LUT R45, R32, 0xffff0000, RZ, 0xc0, !PT ;  /* 0xffff0000202d7812 */ /* 0x000fe200078ec0ff */
[C---:B------:R-:W-:Y:S01]  /*105e0*/  FMUL.FTZ R32, R46.reuse, R61 ;  /* 0x0000003d2e207220 */ /* 0x040fe20000410000 */
[----:B------:R-:W-:Y:S01]  /*105f0*/  FMUL.FTZ R46, R46, R33 ;  /* 0x000000212e2e7220 */ /* 0x000fe20000410000 */
[C---:B------:R-:W-:Y:S01]  /*10600*/  FMUL.FTZ R67, R66.reuse, R65 ;  /* 0x0000004142437220 */ /* 0x040fe20000410000 */
[----:B------:R-:W-:Y:S01]  /*10610*/  FFMA.FTZ R113, R113, R118, R116 ;  /* 0x0000007671717223 */ /* 0x000fe20000010074 */
        /* <DEDUP_REMOVED lines=16> */
.L_x_2856:
[----:B------:R-:W-:Y:S05]  /*10720*/  BSYNC B2 ;  /* 0x0000000000027941 */ /* 0x000fea0003800000 */
.L_x_2855:
[----:B------:R-:W-:Y:S04]  /*10730*/  BSSY B2, `(.L_x_2857) ;  /* 0x0000068000027945 */ /* 0x000fe80003800000 */
[----:B------:R-:W-:Y:S05]  /*10740*/  @P1 BRA `(.L_x_2858) ;  /* 0x0000000400981947 */ /* 0x000fea0003800000 */
[----:B-1----:R-:W-:Y:S02]  /*10750*/  LEA.HI R32, R107, R165, RZ, 0x1d ;  /* 0x000000a56b207211 */ /* 0x002fe400078fe8ff */
[----:B------:R-:W-:Y:S02]  /*10760*/  SHF.R.U64 R64, R28, 0x10, R29 ;  /* 0x000000101c407819 */ /* 0x000fe4000000121d */
[----:B------:R-:W-:Y:S01]  /*10770*/  SHF.R.S32.HI R35, RZ, 0x1f, R32 ;  /* 0x0000001fff237819 */ /* 0x000fe20000011420 */
        /* <DEDUP_REMOVED lines=19> */
[----:B------:R-:W-:Y:S01]  /*108b0*/  SHF.R.U32.HI R43, RZ, 0x10, R43 ;  /* 0x00000010ff2b7819 */ /* 0x000fe2000001162b */
[----:B------:R-:W-:Y:S01]  /*108c0*/  IMAD.U32 R63, R99, 0x10000, RZ ;  /* 0x00010000633f7824 */ /* 0x000fe200078e00ff */
[----:B------:R-:W-:Y:S02]  /*108d0*/  PRMT R106, R106, 0x5410, R31 ;  /* 0x000054106a6a7816 */ /* 0x000fe4000000001f */
[----:B------:R-:W-:Y:S02]  /*108e0*/  PRMT R103, R103, 0x5410, R64 ;  /* 0x0000541067677816 */ /* 0x000fe40000000040 */
[----:B------:R-:W-:Y:S02]  /*108f0*/  PRMT R100, R100, 0x5410, R41 ;  /* 0x0000541064647816 */ /* 0x000fe40000000029 */
[----:B------:R-:W-:Y:S02]  /*10900*/  PRMT R105, R105, 0x5410, R62 ;  /* 0x0000541069697816 */ /* 0x000fe4000000003e */
[----:B------:R-:W-:-:S02]  /*10910*/  PRMT R102, R102, 0x5410, R43 ;  /* 0x0000541066667816 */ /* 0x000fc4000000002b */
[----:B------:R-:W-:Y:S01]  /*10920*/  SHF.L.U32 R62, R103, 0x10, RZ ;  /* 0x00000010673e7819 */ /* 0x000fe200000006ff */
        /* <DEDUP_REMOVED lines=12> */
[C---:B------:R-:W-:Y:S01]  /*109f0*/  IMAD.U32 R43, R46.reuse, 0x10000, RZ ;  /* 0x000100002e2b7824 */ /* 0x040fe200078e00ff */
[----:B------:R-:W-:Y:S01]  /*10a00*/  LOP3.LUT R45, R46, 0xffff0000, RZ, 0xc0, !PT ;  /* 0xffff00002e2d7812 */ /* 0x000fe200078ec0ff */
[C---:B0-----:R-:W-:Y:S01]  /*10a10*/  IMAD.U32 R61, R47.reuse, 0x10000, RZ ;  /* 0x000100002f3d7824 */ /* 0x041fe200078e00ff */
        /* <DEDUP_REMOVED lines=12> */
[----:B------:R-:W-:Y:S01]  /*10ae0*/  FMUL.FTZ R35, R61, R62 ;  /* 0x0000003e3d237220 */ /* 0x000fe20000410000 */
[----:B------:R-:W-:Y:S01]  /*10af0*/  LOP3.LUT R42, R99, 0xffff0000, RZ, 0xc0, !PT ;  /* 0xffff0000632a7812 */ /* 0x000fe200078ec0ff */
[-C--:B------:R-:W-:Y:S01]  /*10b00*/  FMUL.FTZ R99, R61, R28.reuse ;  /* 0x0000001c3d637220 */ /* 0x080fe20000410000 */
[----:B------:R-:W-:Y:S01]  /*10b10*/  FFMA.FTZ R63, R30, R47, R63 ;  /* 0x0000002f1e3f7223 */ /* 0x000fe2000001003f */
[----:B------:R-:W-:Y:S01]  /*10b20*/  FFMA.FTZ R61, R40, R28, -R35 ;  /* 0x0000001c283d7223 */ /* 0x000fe20000010823 */
[----:B------:R-:W-:Y:S01]  /*10b30*/  LOP3.LUT R28, R103, 0xffff0000, RZ, 0xc0, !PT ;  /* 0xffff0000671c7812 */ /* 0x000fe200078ec0ff */
[----:B------:R-:W-:Y:S01]  /*10b40*/  FMUL.FTZ R30, R41, R42 ;  /* 0x0000002a291e7220 */ /* 0x000fe20000410000 */
[----:B------:R-:W-:Y:S01]  /*10b50*/  LOP3.LUT R47, R100, 0xffff0000, RZ, 0xc0, !PT ;  /* 0xffff0000642f7812 */ /* 0x000fe200078ec0ff */
[----:B------:R-:W-:Y:S01]  /*10b60*/  FFMA.FTZ R99, R40, R62, R99 ;  /* 0x0000003e28637223 */ /* 0x000fe20000010063 */
[----:B------:R-:W-:Y:S01]  /*10b70*/  LOP3.LUT R35, R104, 0xffff0000, RZ, 0xc0, !PT ;  /* 0xffff000068237812 */ /* 0x000fe200078ec0ff */
[-C--:B------:R-:W-:Y:S01]  /*10b80*/  FFMA.FTZ R40, R29, R28.reuse, -R30 ;  /* 0x0000001c1d287223 */ /* 0x080fe2000001081e */
[----:B------:R-:W-:Y:S01]  /*10b90*/  FMUL.FTZ R62, R41, R28 ;  /* 0x0000001c293e7220 */ /* 0x000fe20000410000 */
[----:B------:R-:W-:-:S02]  /*10ba0*/  IMAD.U32 R30, R101, 0x10000, RZ ;  /* 0x00010000651e7824 */ /* 0x000fc400078e00ff */
[C---:B------:R-:W-:Y:S01]  /*10bb0*/  FMUL.FTZ R41, R44.reuse, R47 ;  /* 0x0000002f2c297220 */ /* 0x040fe20000410000 */
[-C--:B------:R-:W-:Y:S01]  /*10bc0*/  FMUL.FTZ R44, R44, R35.reuse ;  /* 0x000000232c2c7220 */ /* 0x080fe20000410000 */
[----:B------:R-:W-:Y:S02]  /*10bd0*/  IMAD.U32 R28, R105, 0x10000, RZ ;  /* 0x00010000691c7824 */ /* 0x000fe400078e00ff */
[----:B------:R-:W-:Y:S01]  /*10be0*/  FMUL.FTZ R64, R43, R30 ;  /* 0x0000001e2b407220 */ /* 0x000fe20000410000 */
[----:B------:R-:W-:Y:S01]  /*10bf0*/  FFMA.FTZ R62, R29, R42, R62 ;  /* 0x0000002a1d3e7223 */ /* 0x000fe2000001003e */
[C---:B------:R-:W-:Y:S01]  /*10c00*/  FFMA.FTZ R42, R32.reuse, R35, -R41 ;  /* 0x00000023202a7223 */ /* 0x040fe20000010829 */
[----:B------:R-:W-:Y:S01]  /*10c10*/  FFMA.FTZ R44, R32, R47, R44 ;  /* 0x0000002f202c7223 */ /* 0x000fe2000001002c */
        /* <DEDUP_REMOVED lines=8> */
[----:B------:R-:W-:-:S02]  /*10ca0*/  FMUL.FTZ R41, R46, R35 ;  /* 0x000000232e297220 */ /* 0x000fc40000410000 */
[-C--:B------:R-:W-:Y:S01]  /*10cb0*/  FMUL.FTZ R45, R45, R28.reuse ;  /* 0x0000001c2d2d7220 */ /* 0x080fe20000410000 */
[C---:B------:R-:W-:Y:S01]  /*10cc0*/  FFMA.FTZ R31, R33.reuse, R28, -R30 ;  /* 0x0000001c211f7223 */ /* 0x040fe2000001081e */
        /* <DEDUP_REMOVED lines=14> */
.L_x_2858:
[----:B------:R-:W-:Y:S05]  /*10db0*/  BSYNC B2 ;  /* 0x0000000000027941 */ /* 0x000fea0003800000 */
.L_x_2857:
[----:B------:R-:W-:Y:S05]  /*10dc0*/  @P2 BRA `(.L_x_2854) ;  /* 0x0000000400982947 */ /* 0x000fea0003800000 */
[----:B------:R-:W-:Y:S02]  /*10dd0*/  LEA.HI R107, R107, R166, RZ, 0x1d ;  /* 0x000000a66b6b7211 */ /* 0x000fe400078fe8ff */
[----:B------:R-:W-:Y:S02]  /*10de0*/  SHF.R.U64 R43, R24, 0x10, R25 ;  /* 0x00000010182b7819 */ /* 0x000fe40000001219 */
[----:B--2---:R-:W-:Y:S01]  /*10df0*/  SHF.R.S32.HI R28, RZ, 0x1f, R107 ;  /* 0x0000001fff1c7819 */ /* 0x004fe2000001146b */
        /* <DEDUP_REMOVED lines=11> */
[----:B------:R-:W2:Y:S01]  /*10eb0*/  LDS.128 R28, [R217] ;  /* 0x00000000d91c7984 */ /* 0x000ea20000000c00 */
[--C-:B------:R-:W-:Y:S02]  /*10ec0*/  SHF.R.U64 R27, R36, 0x10, R37.reuse ;  /* 0x00000010241b7819 */ /* 0x100fe40000001225 */
[----:B------:R-:W-:Y:S01]  /*10ed0*/  IMAD R40, R107, 0x2, R2 ;  /* 0x000000026b287824 */ /* 0x000fe200078e0202 */
[----:B------:R-:W-:Y:S02]  /*10ee0*/  SHF.R.U32.HI R36, RZ, 0x10, R37 ;  /* 0x00000010ff247819 */ /* 0x000fe40000011625 */
[----:B------:R-:W-:Y:S02]  /*10ef0*/  PRMT R87, R87, 0x5410, R24 ;  /* 0x0000541057577816 */ /* 0x000fe40000000018 */
[----:B-1----:R-:W1:Y:S01]  /*10f00*/  LDS.128 R32, [R40+0xc400] ;  /* 0x00c4000028207984 */ /* 0x002e620000000c00 */
[----:B------:R-:W-:Y:S02]  /*10f10*/  PRMT R84, R84, 0x5410, R25 ;  /* 0x0000541054547816 */ /* 0x000fe40000000019 */
[----:B------:R-:W-:-:S02]  /*10f20*/  PRMT R89, R89, 0x5410, R26 ;  /* 0x0000541059597816 */ /* 0x000fc4000000001a */
[----:B------:R-:W-:Y:S02]  /*10f30*/  PRMT R82, R82, 0x5410, R27 ;  /* 0x0000541052527816 */ /* 0x000fe4000000001b */
[----:B------:R-:W-:Y:S02]  /*10f40*/  PRMT R83, R83, 0x5410, R36 ;  /* 0x0000541053537816 */ /* 0x000fe40000000024 */
[----:B------:R-:W-:Y:S01]  /*10f50*/  PRMT R86, R86, 0x5410, R43 ;  /* 0x0000541056567816 */ /* 0x000fe2000000002b */
[----:B------:R-:W-:Y:S01]  /*10f60*/  IMAD.U32 R42, R82, 0x10000, RZ ;  /* 0x00010000522a7824 */ /* 0x000fe200078e00ff */
[----:B------:R-:W-:Y:S01]  /*10f70*/  SHF.R.U32.HI R38, RZ, 0x10, R39 ;  /* 0x00000010ff267819 */ /* 0x000fe20000011627 */
[----:B------:R-:W-:Y:S01]  /*10f80*/  IMAD.U32 R43, R83, 0x10000, RZ ;  /* 0x00010000532b7824 */ /* 0x000fe200078e00ff */
[----:B------:R-:W-:Y:S01]  /*10f90*/  PRMT R88, R88, 0x5410, R41 ;  /* 0x0000541058587816 */ /* 0x000fe20000000029 */
[----:B------:R-:W-:Y:S01]  /*10fa0*/  IMAD.U32 R41, R86, 0x10000, RZ ;  /* 0x0001000056297824 */ /* 0x000fe200078e00ff */
[----:B------:R-:W-:-:S02]  /*10fb0*/  PRMT R85, R85, 0x5410, R38 ;  /* 0x0000541055557816 */ /* 0x000fc40000000026 */
[----:B------:R-:W-:Y:S02]  /*10fc0*/  LOP3.LUT R82, R82, 0xffff0000, RZ, 0xc0, !PT ;  /* 0xffff000052527812 */ /* 0x000fe400078ec0ff */
[----:B------:R-:W-:Y:S02]  /*10fd0*/  LOP3.LUT R86, R86, 0xffff0000, RZ, 0xc0, !PT ;  /* 0xffff000056567812 */ /* 0x000fe400078ec0ff */
[----:B------:R-:W-:Y:S01]  /*10fe0*/  LOP3.LUT R83, R83, 0xffff0000, RZ, 0xc0, !PT ;  /* 0xffff000053537812 */ /* 0x000fe200078ec0ff */
[C---:B--2---:R-:W-:Y:S01]  /*10ff0*/  IMAD.U32 R24, R28.reuse, 0x10000, RZ ;  /* 0x000100001c187824 */ /* 0x044fe200078e00ff */
[----:B------:R-:W-:Y:S01]  /*11000*/  LOP3.LUT R25, R28, 0xffff0000, RZ, 0xc0, !PT ;  /* 0xffff00001c197812 */ /* 0x000fe200078ec0ff */
[C---:B------:R-:W-:Y:S01]  /*11010*/  IMAD.U32 R26, R29.reuse, 0x10000, RZ ;  /* 0x000100001d1a7824 */ /* 0x040fe200078e00ff */
[----:B------:R-:W-:Y:S01]  /*11020*/  LOP3.LUT R28, R29, 0xffff0000, RZ, 0xc0, !PT ;  /* 0xffff00001d1c7812 */ /* 0x000fe200078ec0ff */
[C---:B------:R-:W-:Y:S01]  /*11030*/  IMAD.U32 R27, R30.reuse, 0x10000, RZ ;  /* 0x000100001e1b7824 */ /* 0x040fe200078e00ff */
[----:B------:R-:W-:Y:S01]  /*11040*/  LOP3.LUT R29, R30, 0xffff0000, RZ, 0xc0, !PT ;  /* 0xffff00001e1d7812 */ /* 0x000fe200078ec0ff */
[C---:B------:R-:W-:Y:S01]  /*11050*/  IMAD.U32 R36, R31.reuse, 0x10000, RZ ;  /* 0x000100001f247824 */ /* 0x040fe200078e00ff */
[----:B------:R-:W-:Y:S01]  /*11060*/  LOP3.LUT R30, R31, 0xffff0000, RZ, 0xc0, !PT ;  /* 0xffff00001f1e7812 */ /* 0x000fe200078ec0ff */
[----:B-1----:R-:W-:Y:S01]  /*11070*/  IMAD.U32 R37, R33, 0x10000, RZ ;  /* 0x0001000021257824 */ /* 0x002fe200078e00ff */
[C---:B------:R-:W-:Y:S01]  /*11080*/  SHF.L.U32 R31, R32.reuse, 0x10, RZ ;  /* 0x00000010201f7819 */ /* 0x040fe200000006ff */
[----:B------:R-:W-:Y:S01]  /*11090*/  IMAD.U32 R39, R35, 0x10000, RZ ;  /* 0x0001000023277824 */ /* 0x000fe200078e00ff */
[----:B------:R-:W-:Y:S01]  /*110a0*/  LOP3.LUT R32, R32, 0xffff0000, RZ, 0xc0, !PT ;  /* 0xffff000020207812 */ /* 0x000fe200078ec0ff */
[----:B0-----:R-:W-:Y:S01]  /*110b0*/  FMUL.FTZ R61, R37, R43 ;  /* 0x0000002b253d7220 */ /* 0x001fe20000410000 */
[----:B------:R-:W-:-:S02]  /*110c0*/  IMAD.U32 R38, R34, 0x10000, RZ ;  /* 0x0001000022267824 */ /* 0x000fc400078e00ff */
[CC--:B------:R-:W-:Y:S01]  /*110d0*/  FMUL.FTZ R45, R31.reuse, R42.reuse ;  /* 0x0000002a1f2d7220 */ /* 0x0c0fe20000410000 */
[-C--:B------:R-:W-:Y:S01]  /*110e0*/  FMUL.FTZ R47, R31, R41.reuse ;  /* 0x000000291f2f7220 */ /* 0x080fe20000410000 */
[----:B------:R-:W-:Y:S01]  /*110f0*/  IMAD.U32 R31, R87, 0x10000, RZ ;  /* 0x00010000571f7824 */ /* 0x000fe200078e00ff */
[----:B------:R-:W-:Y:S01]  /*11100*/  LOP3.LUT R33, R33, 0xffff0000, RZ, 0xc0, !PT ;  /* 0xffff000021217812 */ /* 0x000fe200078ec0ff */
[C---:B------:R-:W-:Y:S01]  /*11110*/  FFMA.FTZ R45, R24.reuse, R41, -R45 ;  /* 0x00000029182d7223 */ /* 0x040fe2000001082d */
[----:B------:R-:W-:Y:S02]  /*11120*/  IMAD.U32 R41, R85, 0x10000, RZ ;  /* 0x0001000055297824 */ /* 0x000fe400078e00ff */
[----:B------:R-:W-:Y:S01]  /*11130*/  FFMA.FTZ R47, R24, R42, R47 ;  /* 0x0000002a182f7223 */ /* 0x000fe2000001002f */
[----:B------:R-:W-:Y:S02]  /*11140*/  IMAD.U32 R24, R89, 0x10000, RZ ;  /* 0x0001000059187824 */ /* 0x000fe400078e00ff */
[-C--:B------:R-:W-:Y:S01]  /*11150*/  FMUL.FTZ R37, R37, R31.reuse ;  /* 0x0000001f25257220 */ /* 0x080fe20000410000 */
[C---:B------:R-:W-:Y:S01]  /*11160*/  FFMA.FTZ R61, R26.reuse, R31, -R61 ;  /* 0x0000001f1a3d7223 */ /* 0x040fe2000001083d */
[C---:B------:R-:W-:Y:S01]  /*11170*/  FMUL.FTZ R31, R39.reuse, R41 ;  /* 0x00000029271f7220 */ /* 0x040fe20000410000 */
[----:B------:R-:W-:Y:S01]  /*11180*/  FMUL.FTZ R42, R39, R24 ;  /* 0x00000018272a7220 */ /* 0x000fe20000410000 */
[----:B------:R-:W-:Y:S01]  /*11190*/  FFMA.FTZ R37, R26, R43, R37 ;  /* 0x0000002b1a257223 */ /* 0x000fe20000010025 */
[----:B------:R-:W-:-:S02]  /*111a0*/  IMAD.U32 R26, R84, 0x10000, RZ ;  /* 0x00010000541a7824 */ /* 0x000fc400078e00ff */
[----:B------:R-:W-:Y:S01]  /*111b0*/  FFMA.FTZ R39, R36, R24, -R31 ;  /* 0x0000001824277223 */ /* 0x000fe2000001081f */
[C---:B------:R-:W-:Y:S01]  /*111c0*/  FMUL.FTZ R24, R32.reuse, R82 ;  /* 0x0000005220187220 */ /* 0x040fe20000410000 */
[----:B------:R-:W-:Y:S01]  /*111d0*/  FMUL.FTZ R32, R32, R86 ;  /* 0x0000005620207220 */ /* 0x000fe20000410000 */
[----:B------:R-:W-:Y:S01]  /*111e0*/  LOP3.LUT R34, R34, 0xffff0000, RZ, 0xc0, !PT ;  /* 0xffff000022227812 */ /* 0x000fe200078ec0ff */
[----:B------:R-:W-:Y:S01]  /*111f0*/  FMUL.FTZ R44, R38, R26 ;  /* 0x0000001a262c7220 */ /* 0x000fe20000410000 */
[----:B------:R-:W-:Y:S01]  /*11200*/  FFMA.FTZ R86, R25, R86, -R24 ;  /* 0x0000005619567223 */ /* 0x000fe20000010818 */
[----:B------:R-:W-:Y:S01]  /*11210*/  IMAD.U32 R24, R88, 0x10000, RZ ;  /* 0x0001000058187824 */ /* 0x000fe200078e00ff */
        /* <DEDUP_REMOVED lines=9> */
[----:B------:R-:W-:Y:S01]  /*112b0*/  FMUL.FTZ R42, R33, R87 ;  /* 0x00000057212a7220 */ /* 0x000fe20000410000 */
[----:B------:R-:W-:Y:S01]  /*112c0*/  LOP3.LUT R89, R89, 0xffff0000, RZ, 0xc0, !PT ;  /* 0xffff000059597812 */ /* 0x000fe200078ec0ff */
        /* <DEDUP_REMOVED lines=22> */
.L_x_2854:
[----:B------:R-:W-:Y:S05]  /*11430*/  BSYNC B1 ;  /* 0x0000000000017941 */ /* 0x000fea0003800000 */
.L_x_2853:
        /* <DEDUP_REMOVED lines=45> */
[----:B------:R-:W-:Y:S01]  /*11710*/  SHF.L.U32 R6, R25, 0x10, RZ ;  /* 0x0000001019067819 */ /* 0x000fe200000006ff */
[----:B------:R-:W-:Y:S01]  /*11720*/  IMAD.U32 R34, R27, 0x10000, RZ ;  /* 0x000100001b227824 */ /* 0x000fe200078e00ff */
[----:B------:R-:W-:Y:S02]  /*11730*/  LOP3.LUT R24, R25, 0xffff0000, RZ, 0xc0, !PT ;  /* 0xffff000019187812 */ /* 0x000fe400078ec0ff */
[----:B------:R-:W-:Y:S01]  /*11740*/  LOP3.LUT R25, R26, 0xffff0000, RZ, 0xc0, !PT ;  /* 0xffff00001a197812 */ /* 0x000fe200078ec0ff */
[----:B--2---:R-:W-:Y:S01]  /*11750*/  IMAD.U32 R35, R29, 0x10000, RZ ;  /* 0x000100001d237824 */ /* 0x004fe200078e00ff */
[----:B------:R-:W-:Y:S01]  /*11760*/  LOP3.LUT R26, R27, 0xffff0000, RZ, 0xc0, !PT ;  /* 0xffff00001b1a7812 */ /* 0x000fe200078ec0ff */
[C---:B------:R-:W-:Y:S01]  /*11770*/  IMAD.U32 R27, R28.reuse, 0x10000, RZ ;  /* 0x000100001c1b7824 */ /* 0x040fe200078e00ff */
[----:B------:R-:W-:Y:S01]  /*11780*/  LOP3.LUT R28, R28, 0xffff0000, RZ, 0xc0, !PT ;  /* 0xffff00001c1c7812 */ /* 0x000fe200078ec0ff */
[----:B------:R-:W-:Y:S01]  /*11790*/  FMUL.FTZ R45, R35, R40 ;  /* 0x00000028232d7220 */ /* 0x000fe20000410000 */
        /* <DEDUP_REMOVED lines=56> */
.L_x_2860:
[----:B------:R-:W-:Y:S05]  /*11b20*/  BSYNC B1 ;  /* 0x0000000000017941 */ /* 0x000fea0003800000 */
.L_x_2859:
        /* <DEDUP_REMOVED lines=9> */
[----:B------:R-:W-:Y:S02]  /*11bc0*/  SHF.L.U32 R7, R7, 0xa, RZ ;  /* 0x0000000a07077819 */ /* 0x000fe400000006ff */
[----:B------:R-:W-:Y:S02]  /*11bd0*/  LOP3.LUT R4, R5, R220, RZ, 0x3c, !PT ;  /* 0x000000dc05047212 */ /* 0x000fe400078e3cff */
[----:B------:R-:W-:Y:S02]  /*11be0*/  LOP3.LUT R7, R7, 0x7fffe000, RZ, 0xc0, !PT ;  /* 0x7fffe00007077812 */ /* 0x000fe400078ec0ff */
[----:B------:R-:W-:Y:S02]  /*11bf0*/  PRMT R74, R74, 0x5410, R29 ;  /* 0x000054104a4a7816 */ /* 0x000fe4000000001d */
[----:B------:R-:W-:Y:S02]  /*11c00*/  IADD3 R25, R4, R7, R183 ;  /* 0x0000000704197210 */ /* 0x000fe40007ffe0b7 */
[----:B------:R-:W1:Y:S01]  /*11c10*/  LDS.128 R4, [R216] ;  /* 0x00000000d8047984 */ /* 0x000e620000000c00 */
[----:B------:R-:W-:Y:S01]  /*11c20*/  SHF.R.U32.HI R8, RZ, 0x10, R9 ;  /* 0x00000010ff087819 */ /* 0x000fe20000011609 */
[----:B------:R-:W-:Y:S01]  /*11c30*/  IMAD.U32 R35, R74, 0x10000, RZ ;  /* 0x000100004a237824 */ /* 0x000fe200078e00ff */
[----:B------:R-:W-:Y:S01]  /*11c40*/  PRMT R78, R78, 0x5410, R33 ;  /* 0x000054104e4e7816 */ /* 0x000fe20000000021 */
[----:B------:R-:W-:Y:S01]  /*11c50*/  IMAD R28, R25, 0x2, R2 ;  /* 0x00000002191c7824 */ /* 0x000fe200078e0202 */
[----:B------:R-:W-:-:S02]  /*11c60*/  SHF.R.U32.HI R52, RZ, 0x10, R53 ;  /* 0x00000010ff347819 */ /* 0x000fc40000011635 */
[----:B------:R-:W-:Y:S01]  /*11c70*/  SHF.R.U64 R9, R10, 0x10, R11 ;  /* 0x000000100a097819 */ /* 0x000fe2000000120b */
[----:B------:R-:W-:Y:S01]  /*11c80*/  IMAD.U32 R34, R78, 0x10000, RZ ;  /* 0x000100004e227824 */ /* 0x000fe200078e00ff */
[----:B------:R-:W2:Y:S01]  /*11c90*/  LDS.128 R24, [R28+0xc400] ;  /* 0x00c400001c187984 */ /* 0x000ea20000000c00 */
[----:B------:R-:W-:Y:S02]  /*11ca0*/  SHF.R.U64 R31, R54, 0x10, R55 ;  /* 0x00000010361f7819 */ /* 0x000fe40000001237 */
[----:B------:R-:W-:Y:S02]  /*11cb0*/  SHF.R.U32.HI R10, RZ, 0x10, R11 ;  /* 0x00000010ff0a7819 */ /* 0x000fe4000001160b */
[----:B------:R-:W-:Y:S02]  /*11cc0*/  PRMT R75, R75, 0x5410, R8 ;  /* 0x000054104b4b7816 */ /* 0x000fe40000000008 */
[----:B------:R-:W-:Y:S02]  /*11cd0*/  SHF.R.U32.HI R54, RZ, 0x10, R55 ;  /* 0x00000010ff367819 */ /* 0x000fe40000011637 */
[----:B------:R-:W-:Y:S01]  /*11ce0*/  PRMT R79, R79, 0x5410, R52 ;  /* 0x000054104f4f7816 */ /* 0x000fe20000000034 */
[----:B------:R-:W-:Y:S01]  /*11cf0*/  IMAD.U32 R36, R75, 0x10000, RZ ;  /* 0x000100004b247824 */ /* 0x000fe200078e00ff */
[----:B------:R-:W-:-:S02]  /*11d00*/  PRMT R77, R77, 0x5410, R10 ;  /* 0x000054104d4d7816 */ /* 0x000fc4000000000a */
[----:B------:R-:W-:Y:S02]  /*11d10*/  PRMT R81, R81, 0x5410, R54 ;  /* 0x0000541051517816 */ /* 0x000fe40000000036 */
[----:B------:R-:W-:Y:S02]  /*11d20*/  PRMT R76, R76, 0x5410, R9 ;  /* 0x000054104c4c7816 */ /* 0x000fe40000000009 */
[----:B------:R-:W-:Y:S01]  /*11d30*/  PRMT R80, R80, 0x5410, R31 ;  /* 0x0000541050507816 */ /* 0x000fe2000000001f */
        /* <DEDUP_REMOVED lines=23> */
[C---:B------:R-:W-:Y:S01]  /*11eb0*/  FMUL.FTZ R40, R33.reuse, R34 ;  /* 0x0000002221287220 */ /* 0x040fe20000410000 */
[----:B------:R-:W-:Y:S01]  /*11ec0*/  LOP3.LUT R29, R74, 0xffff0000, RZ, 0xc0, !PT ;  /* 0xffff00004a1d7812 */ /* 0x000fe200078ec0ff */
[----:B------:R-:W-:Y:S01]  /*11ed0*/  FMUL.FTZ R33, R33, R8 ;  /* 0x0000000821217220 */ /* 0x000fe20000410000 */
[----:B------:R-:W-:Y:S01]  /*11ee0*/  FFMA.FTZ R36, R9, R36, R30 ;  /* 0x0000002409247223 */ /* 0x000fe2000001001e */
[----:B------:R-:W-:Y:S01]  /*11ef0*/  LOP3.LUT R9, R78, 0xffff0000, RZ, 0xc0, !PT ;  /* 0xffff00004e097812 */ /* 0x000fe200078ec0ff */
[C---:B------:R-:W-:Y:S01]  /*11f00*/  FFMA.FTZ R41, R11.reuse, R8, -R40 ;  /* 0x000000080b297223 */ /* 0x040fe20000010828 */
[----:B------:R-:W-:Y:S01]  /*11f10*/  FFMA.FTZ R42, R11, R34, R33 ;  /* 0x000000220b2a7223 */ /* 0x000fe20000010021 */
[----:B------:R-:W-:Y:S01]  /*11f20*/  FMUL.FTZ R11, R24, R29 ;  /* 0x0000001d180b7220 */ /* 0x000fe20000410000 */
[----:B------:R-:W-:-:S02]  /*11f30*/  IMAD.U32 R31, R26, 0x10000, RZ ;  /* 0x000100001a1f7824 */ /* 0x000fc400078e00ff */
[-C--:B------:R-:W-:Y:S01]  /*11f40*/  FMUL.FTZ R33, R24, R9.reuse ;  /* 0x0000000918217220 */ /* 0x080fe20000410000 */
[----:B------:R-:W-:Y:S01]  /*11f50*/  LOP3.LUT R8, R79, 0xffff0000, RZ, 0xc0, !PT ;  /* 0xffff00004f087812 */ /* 0x000fe200078ec0ff */
[----:B------:R-:W-:Y:S01]  /*11f60*/  FFMA.FTZ R24, R4, R9, -R11 ;  /* 0x0000000904187223 */ /* 0x000fe2000001080b */
[----:B------:R-:W-:Y:S01]  /*11f70*/  SHF.L.U32 R11, R76, 0x10, RZ ;  /* 0x000000104c0b7819 */ /* 0x000fe200000006ff */
[----:B------:R-:W-:Y:S01]  /*11f80*/  FFMA.FTZ R34, R4, R29, R33 ;  /* 0x0000001d04227223 */ /* 0x000fe20000010021 */
[----:B------:R-:W-:Y:S01]  /*11f90*/  LOP3.LUT R30, R75, 0xffff0000, RZ, 0xc0, !PT ;  /* 0xffff00004b1e7812 */ /* 0x000fe200078ec0ff */
[----:B------:R-:W-:Y:S02]  /*11fa0*/  IMAD.U32 R9, R80, 0x10000, RZ ;  /* 0x0001000050097824 */ /* 0x000fe400078e00ff */
[----:B------:R-:W-:Y:S01]  /*11fb0*/  FMUL.FTZ R35, R25, R8 ;  /* 0x0000000819237220 */ /* 0x000fe20000410000 */
[----:B------:R-:W-:Y:S01]  /*11fc0*/  FMUL.FTZ R29, R31, R11 ;  /* 0x0000000b1f1d7220 */ /* 0x000fe20000410000 */
[----:B------:R-:W-:Y:S01]  /*11fd0*/  LOP3.LUT R26, R26, 0xffff0000, RZ, 0xc0, !PT ;  /* 0xffff00001a1a7812 */ /* 0x000fe200078ec0ff */
[-C--:B------:R-:W-:Y:S01]  /*11fe0*/  FMUL.FTZ R40, R25, R30.reuse ;  /* 0x0000001e19287220 */ /* 0x080fe20000410000 */
[-C--:B------:R-:W-:Y:S01]  /*11ff0*/  FMUL.FTZ R31, R31, R9.reuse ;  /* 0x000000091f1f7220 */ /* 0x080fe20000410000 */
[----:B------:R-:W-:Y:S01]  /*12000*/  FFMA.FTZ R29, R10, R9, -R29 ;  /* 0x000000090a1d7223 */ /* 0x000fe2000001081d */
[C---:B------:R-:W-:Y:S01]  /*12010*/  FFMA.FTZ R35, R5.reuse, R30, R35 ;  /* 0x0000001e05237223 */ /* 0x040fe20000010023 */
[----:B------:R-:W-:Y:S01]  /*12020*/  FFMA.FTZ R25, R5, R8, -R40 ;  /* 0x0000000805197223 */ /* 0x000fe20000010828 */
[----:B------:R-:W-:Y:S01]  /*12030*/  LOP3.LUT R9, R76, 0xffff0000, RZ, 0xc0, !PT ;  /* 0xffff00004c097812 */ /* 0x000fe200078ec0ff */
[----:B------:R-:W-:Y:S01]  /*12040*/  FFMA.FTZ R10, R10, R11, R31 ;  /* 0x0000000b0a0a7223 */ /* 0x000fe2000001001f */
[----:B------:R-:W-:-:S02]  /*12050*/  LOP3.LUT R27, R27, 0xffff0000, RZ, 0xc0, !PT ;  /* 0xffff00001b1b7812 */ /* 0x000fc400078ec0ff */
[----:B------:R-:W-:Y:S01]  /*12060*/  LOP3.LUT R5, R80, 0xffff0000, RZ, 0xc0, !PT ;  /* 0xffff000050057812 */ /* 0x000fe200078ec0ff */
[C---:B------:R-:W-:Y:S01]  /*12070*/  FMUL.FTZ R11, R26.reuse, R9 ;  /* 0x000000091a0b7220 */ /* 0x040fe20000410000 */
[----:B------:R-:W-:Y:S02]  /*12080*/  LOP3.LUT R8, R77, 0xffff0000, RZ, 0xc0, !PT ;  /* 0xffff00004d087812 */ /* 0x000fe400078ec0ff */
[----:B------:R-:W-:Y:S01]  /*12090*/  LOP3.LUT R4, R81, 0xffff0000, RZ, 0xc0, !PT ;  /* 0xffff000051047812 */ /* 0x000fe200078ec0ff */
[-C--:B------:R-:W-:Y:S01]  /*120a0*/  FMUL.FTZ R30, R26, R5.reuse ;  /* 0x000000051a1e7220 */ /* 0x080fe20000410000 */
[C---:B------:R-:W-:Y:S01]  /*120b0*/  FFMA.FTZ R26, R6.reuse, R5, -R11 ;  /* 0x00000005061a7223 */ /* 0x040fe2000001080b */
[----:B------:R-:W-:Y:S01]  /*120c0*/  FMUL.FTZ R40, R27, R8 ;  /* 0x000000081b287220 */ /* 0x000fe20000410000 */
[----:B------:R-:W-:Y:S01]  /*120d0*/  F2FP.BF16.F32.PACK_AB R5, R25, R38 ;  /* 0x000000261905723e */ /* 0x000fe200000010ff */
[-C--:B------:R-:W-:Y:S01]  /*120e0*/  FMUL.FTZ R27, R27, R4.reuse ;  /* 0x000000041b1b7220 */ /* 0x080fe20000410000 */
[----:B------:R-:W-:Y:S01]  /*120f0*/  FFMA.FTZ R11, R6, R9, R30 ;  /* 0x00000009060b7223 */ /* 0x000fe2000001001e */
[C---:B------:R-:W-:Y:S01]  /*12100*/  FFMA.FTZ R40, R7.reuse, R4, -R40 ;  /* 0x0000000407287223 */ /* 0x040fe20000010828 */
[----:B------:R-:W-:Y:S01]  /*12110*/  F2FP.BF16.F32.PACK_AB R4, R24, R37 ;  /* 0x000000251804723e */ /* 0x000fe200000010ff */
[----:B------:R-:W-:Y:S01]  /*12120*/  FFMA.FTZ R27, R7, R8, R27 ;  /* 0x00000008071b7223 */ /* 0x000fe2000001001b */
[----:B------:R-:W-:-:S02]  /*12130*/  F2FP.BF16.F32.PACK_AB R6, R26, R29 ;  /* 0x0000001d1a06723e */ /* 0x000fc400000010ff */
[----:B------:R-:W-:Y:S02]  /*12140*/  F2FP.BF16.F32.PACK_AB R10, R11, R10 ;  /* 0x0000000a0b0a723e */ /* 0x000fe400000010ff */
[----:B------:R-:W-:Y:S02]  /*12150*/  F2FP.BF16.F32.PACK_AB R7, R40, R41 ;  /* 0x000000292807723e */ /* 0x000fe400000010ff */
[----:B------:R-:W-:Y:S02]  /*12160*/  F2FP.BF16.F32.PACK_AB R8, R34, R39 ;  /* 0x000000272208723e */ /* 0x000fe400000010ff */
[----:B------:R-:W-:Y:S01]  /*12170*/  F2FP.BF16.F32.PACK_AB R9, R35, R36 ;  /* 0x000000242309723e */ /* 0x000fe200000010ff */
[----:B------:R2:W-:Y:S01]  /*12180*/  STS.128 [R216], R4 ;  /* 0x00000004d8007388 */ /* 0x0005e20000000c00 */
[----:B------:R-:W-:-:S05]  /*12190*/  F2FP.BF16.F32.PACK_AB R11, R27, R42 ;  /* 0x0000002a1b0b723e */ /* 0x000fca00000010ff */
[----:B------:R2:W-:Y:S02]  /*121a0*/  STS.128 [R28+0xc400], R8 ;  /* 0x00c400081c007388 */ /* 0x0005e40000000c00 */
.L_x_2862:
[----:B------:R-:W-:Y:S05]  /*121b0*/  BSYNC B1 ;  /* 0x0000000000017941 */ /* 0x000fea0003800000 */
.L_x_2861:
        /* <DEDUP_REMOVED lines=8> */
[----:B------:R-:W-:Y:S01]  /*12240*/  SHF.R.U64 R32, R56, 0x10, R57 ;  /* 0x0000001038207819 */ /* 0x000fe20000001239 */
[----:B------:R-:W-:Y:S01]  /*12250*/  IMAD.SHL.U32 R7, R7, 0x400, RZ ;  /* 0x0000040007077824 */ /* 0x000fe200078e00ff */
[----:B------:R-:W-:Y:S02]  /*12260*/  LOP3.LUT R4, R5, R220, RZ, 0x3c, !PT ;  /* 0x000000dc05047212 */ /* 0x000fe400078e3cff */
[----:B------:R-:W-:Y:S02]  /*12270*/  PRMT R26, R21, 0x5410, R26 ;  /* 0x00005410151a7816 */ /* 0x000fe4000000001a */
[----:B------:R-:W-:Y:S02]  /*12280*/  LOP3.LUT R7, R7, 0x7fffe000, RZ, 0xc0, !PT ;  /* 0x7fffe00007077812 */ /* 0x000fe400078ec0ff */
[----:B------:R-:W-:Y:S01]  /*12290*/  SHF.R.U32.HI R13, RZ, 0x10, R13 ;  /* 0x00000010ff0d7819 */ /* 0x000fe2000001160d */
[----:B------:R-:W-:Y:S01]  /*122a0*/  IMAD.U32 R27, R26, 0x10000, RZ ;  /* 0x000100001a1b7824 */ /* 0x000fe200078e00ff */
[----:B------:R-:W-:-:S02]  /*122b0*/  IADD3 R9, R4, R7, R183 ;  /* 0x0000000704097210 */ /* 0x000fc40007ffe0b7 */
[----:B------:R-:W1:Y:S01]  /*122c0*/  LDS.128 R4, [R215] ;  /* 0x00000000d7047984 */ /* 0x000e620000000c00 */
[----:B------:R-:W-:Y:S02]  /*122d0*/  PRMT R69, R69, 0x5410, R32 ;  /* 0x0000541045457816 */ /* 0x000fe40000000020 */
[----:B------:R-:W-:Y:S01]  /*122e0*/  IMAD R24, R9, 0x2, R2 ;  /* 0x0000000209187824 */ /* 0x000fe200078e0202 */
[--C-:B------:R-:W-:Y:S02]  /*122f0*/  SHF.R.U64 R30, R14, 0x10, R15.reuse ;  /* 0x000000100e1e7819 */ /* 0x100fe4000000120f */
[----:B------:R-:W-:Y:S01]  /*12300*/  SHF.R.U32.HI R31, RZ, 0x10, R15 ;  /* 0x00000010ff1f7819 */ /* 0x000fe2000001160f */
[----:B------:R-:W-:Y:S01]  /*12310*/  IMAD.U32 R25, R69, 0x10000, RZ ;  /* 0x0001000045197824 */ /* 0x000fe200078e00ff */
[----:B------:R-:W2:Y:S01]  /*12320*/  LDS.128 R8, [R24+0xc400] ;  /* 0x00c4000018087984 */ /* 0x000ea20000000c00 */
[----:B------:R-:W-:Y:S02]  /*12330*/  PRMT R71, R71, 0x5410, R28 ;  /* 0x0000541047477816 */ /* 0x000fe4000000001c */
[----:B------:R-:W-:-:S02]  /*12340*/  SHF.R.U32.HI R57, RZ, 0x10, R57 ;  /* 0x00000010ff397819 */ /* 0x000fc40000011639 */
[----:B------:R-:W-:Y:S02]  /*12350*/  PRMT R28, R20, 0x5410, R13 ;  /* 0x00005410141c7816 */ /* 0x000fe4000000000d */
[----:B------:R-:W-:Y:S02]  /*12360*/  PRMT R31, R0, 0x5410, R31 ;  /* 0x00005410001f7816 */ /* 0x000fe4000000001f */
[----:B------:R-:W-:Y:S01]  /*12370*/  SHF.R.U32.HI R58, RZ, 0x10, R59 ;  /* 0x00000010ff3a7819 */ /* 0x000fe2000001163b */
[----:B------:R-:W-:Y:S01]  /*12380*/  IMAD.U32 R29, R28, 0x10000, RZ ;  /* 0x000100001c1d7824 */ /* 0x000fe200078e00ff */
[----:B------:R-:W-:Y:S01]  /*12390*/  PRMT R70, R70, 0x5410, R57 ;  /* 0x0000541046467816 */ /* 0x000fe20000000039 */
[----:B------:R-:W-:Y:S01]  /*123a0*/  IMAD.U32 R32, R31, 0x10000, RZ ;  /* 0x000100001f207824 */ /* 0x000fe200078e00ff */
[----:B------:R-:W-:Y:S02]  /*123b0*/  PRMT R73, R73, 0x5410, R58 ;  /* 0x0000541049497816 */ /* 0x000fe4000000003a */
[----:B------:R-:W-:-:S02]  /*123c0*/  LOP3.LUT R26, R26, 0xffff0000, RZ, 0xc0, !PT ;  /* 0xffff00001a1a7812 */ /* 0x000fc400078ec0ff */
[----:B------:R-:W-:Y:S02]  /*123d0*/  LOP3.LUT R69, R69, 0xffff0000, RZ, 0xc0, !PT ;  /* 0xffff000045457812 */ /* 0x000fe400078ec0ff */
[----:B------:R-:W-:Y:S02]  /*123e0*/  PRMT R30, R3, 0x5410, R30 ;  /* 0x00005410031e7816 */ /* 0x000fe4000000001e */
        /* <DEDUP_REMOVED lines=15> */
[----:B------:R-:W-:Y:S01]  /*124e0*/  SHF.L.U32 R14, R70, 0x10, RZ ;  /* 0x00000010460e7819 */ /* 0x000fe200000006ff */
[----:B------:R-:W-:-:S02]  /*124f0*/  IMAD.U32 R21, R11, 0x10000, RZ ;  /* 0x000100000b157824 */ /* 0x000fc400078e00ff */
[C---:B------:R-:W-:Y:S01]  /*12500*/  FFMA.FTZ R33, R0.reuse, R25, -R33 ;  /* 0x0000001900217223 */ /* 0x040fe20000010821 */
[----:B------:R-:W-:Y:S01]  /*12510*/  FMUL.FTZ R25, R15, R29 ;  /* 0x0000001d0f197220 */ /* 0x000fe20000410000 */
[----:B------:R-:W-:Y:S01]  /*12520*/  FFMA.FTZ R35, R0, R27, R35 ;  /* 0x0000001b00237223 */ /* 0x000fe20000010023 */
[----:B------:R-:W-:Y:S02]  /*12530*/  IMAD.U32 R0, R73, 0x10000, RZ ;  /* 0x0001000049007824 */ /* 0x000fe400078e00ff */
[-C--:B------:R-:W-:Y:S01]  /*12540*/  FMUL.FTZ R15, R15, R14.reuse ;  /* 0x0000000e0f0f7220 */ /* 0x080fe20000410000 */
[----:B------:R-:W-:Y:S01]  /*12550*/  FFMA.FTZ R25, R12, R14, -R25 ;  /* 0x0000000e0c197223 */ /* 0x000fe20000010819 */
[C---:B------:R-:W-:Y:S01]  /*12560*/  FMUL.FTZ R14, R21.reuse, R32 ;  /* 0x00000020150e7220 */ /* 0x040fe20000410000 */
[----:B------:R-:W-:Y:S01]  /*12570*/  FMUL.FTZ R27, R21, R0 ;  /* 0x00000000151b7220 */ /* 0x000fe20000410000 */
[----:B------:R-:W-:Y:S01]  /*12580*/  LOP3.LUT R70, R70, 0xffff0000, RZ, 0xc0, !PT ;  /* 0xffff000046467812 */ /* 0x000fe200078ec0ff */
[----:B------:R-:W-:-:S02]  /*12590*/  IMAD.U32 R20, R10, 0x10000, RZ ;  /* 0x000100000a147824 */ /* 0x000fc400078e00ff */
[C---:B------:R-:W-:Y:S01]  /*125a0*/  FFMA.FTZ R21, R13.reuse, R0, -R14 ;  /* 0x000000000d157223 */ /* 0x040fe2000001080e */
[C---:B------:R-:W-:Y:S01]  /*125b0*/  FMUL.FTZ R0, R8.reuse, R26 ;  /* 0x0000001a08007220 */ /* 0x040fe20000410000 */
[----:B------:R-:W-:Y:S01]  /*125c0*/  FMUL.FTZ R14, R8, R69 ;  /* 0x00000045080e7220 */ /* 0x000fe20000410000 */
[----:B------:R-:W-:Y:S02]  /*125d0*/  IMAD.U32 R8, R30, 0x10000, RZ ;  /* 0x000100001e087824 */ /* 0x000fe400078e00ff */
[----:B------:R-:W-:Y:S01]  /*125e0*/  FFMA.FTZ R27, R13, R32, R27 ;  /* 0x000000200d1b7223 */ /* 0x000fe2000001001b */
[----:B------:R-:W-:Y:S01]  /*125f0*/  FFMA.FTZ R15, R12, R29, R15 ;  /* 0x0000001d0c0f7223 */ /* 0x000fe2000001000f */
[----:B------:R-:W-:Y:S01]  /*12600*/  FMUL.FTZ R13, R9, R28 ;  /* 0x0000001c090d7220 */ /* 0x000fe20000410000 */
[----:B------:R-:W-:Y:S01]  /*12610*/  FFMA.FTZ R12, R3, R69, -R0 ;  /* 0x00000045030c7223 */ /* 0x000fe20000010800 */
[----:B------:R-:W-:Y:S01]  /*12620*/  FMUL.FTZ R9, R9, R70 ;  /* 0x0000004609097220 */ /* 0x000fe20000410000 */
[----:B------:R-:W-:Y:S01]  /*12630*/  FFMA.FTZ R14, R3, R26, R14 ;  /* 0x0000001a030e7223 */ /* 0x000fe2000001000e */
[----:B------:R-:W-:-:S02]  /*12640*/  IMAD.U32 R0, R71, 0x10000, RZ ;  /* 0x0001000047007824 */ /* 0x000fc400078e00ff */
[----:B------:R-:W-:Y:S01]  /*12650*/  FMUL.FTZ R26, R20, R8 ;  /* 0x00000008141a7220 */ /* 0x000fe20000410000 */
[C---:B------:R-:W-:Y:S01]  /*12660*/  FFMA.FTZ R70, R4.reuse, R70, -R13 ;  /* 0x0000004604467223 */ /* 0x040fe2000001080d */
[----:B------:R-:W-:Y:S01]  /*12670*/  FFMA.FTZ R28, R4, R28, R9 ;  /* 0x0000001c041c7223 */ /* 0x000fe20000010009 */
[----:B------:R-:W-:Y:S01]  /*12680*/  LOP3.LUT R10, R10, 0xffff0000, RZ, 0xc0, !PT ;  /* 0xffff00000a0a7812 */ /* 0x000fe200078ec0ff */
[-C--:B------:R-:W-:Y:S01]  /*12690*/  FMUL.FTZ R20, R20, R0.reuse ;  /* 0x0000000014147220 */ /* 0x080fe20000410000 */
[----:B------:R-:W-:Y:S01]  /*126a0*/  LOP3.LUT R11, R11, 0xffff0000, RZ, 0xc0, !PT ;  /* 0xffff00000b0b7812 */ /* 0x000fe200078ec0ff */
[C---:B------:R-:W-:Y:S01]  /*126b0*/  FFMA.FTZ R26, R5.reuse, R0, -R26 ;  /* 0x00000000051a7223 */ /* 0x040fe2000001081a */
[----:B------:R-:W-:Y:S01]  /*126c0*/  LOP3.LUT R3, R30, 0xffff0000, RZ, 0xc0, !PT ;  /* 0xffff00001e037812 */ /* 0x000fe200078ec0ff */
[----:B------:R-:W-:Y:S01]  /*126d0*/  FFMA.FTZ R20, R5, R8, R20 ;  /* 0x0000000805147223 */ /* 0x000fe20000010014 */
[----:B------:R-:W-:Y:S02]  /*126e0*/  LOP3.LUT R4, R31, 0xffff0000, RZ, 0xc0, !PT ;  /* 0xffff00001f047812 */ /* 0x000fe400078ec0ff */
[----:B------:R-:W-:Y:S01]  /*126f0*/  LOP3.LUT R71, R71, 0xffff0000, RZ, 0xc0, !PT ;  /* 0xffff000047477812 */ /* 0x000fe200078ec0ff */
[----:B------:R-:W-:Y:S01]  /*12700*/  FMUL.FTZ R5, R10, R3 ;  /* 0x000000030a057220 */ /* 0x000fe20000410000 */
[----:B------:R-:W-:Y:S01]  /*12710*/  LOP3.LUT R0, R73, 0xffff0000, RZ, 0xc0, !PT ;  /* 0xffff000049007812 */ /* 0x000fe200078ec0ff */
[C---:B------:R-:W-:Y:S01]  /*12720*/  FMUL.FTZ R8, R11.reuse, R4 ;  /* 0x000000040b087220 */ /* 0x040fe20000410000 */
[----:B------:R-:W-:Y:S01]  /*12730*/  F2FP.BF16.F32.PACK_AB R9, R28, R15 ;  /* 0x0000000f1c09723e */ /* 0x000fe200000010ff */
[-C--:B------:R-:W-:Y:S01]  /*12740*/  FMUL.FTZ R10, R10, R71.reuse ;  /* 0x000000470a0a7220 */ /* 0x080fe20000410000 */
[C---:B------:R-:W-:Y:S01]  /*12750*/  FFMA.FTZ R71, R6.reuse, R71, -R5 ;  /* 0x0000004706477223 */ /* 0x040fe20000010805 */
[-C--:B------:R-:W-:Y:S01]  /*12760*/  FMUL.FTZ R11, R11, R0.reuse ;  /* 0x000000000b0b7220 */ /* 0x080fe20000410000 */
[C---:B------:R-:W-:Y:S01]  /*12770*/  FFMA.FTZ R0, R7.reuse, R0, -R8 ;  /* 0x0000000007007223 */ /* 0x040fe20000010808 */
[----:B------:R-:W-:Y:S01]  /*12780*/  FFMA.FTZ R3, R6, R3, R10 ;  /* 0x0000000306037223 */ /* 0x000fe2000001000a */
        /* <DEDUP_REMOVED lines=10> */
.L_x_2834:
[----:B------:R-:W-:Y:S05]  /*12830*/  BSYNC B0 ;  /* 0x0000000000007941 */ /* 0x000fea0003800000 */
.L_x_2812:
        /* <DEDUP_REMOVED lines=8> */
.L_x_2810:
[----:B01234-:R-:W2:Y:S02]  /*128c0*/  LDL R0, [R1+0x30] ;  /* 0x0000300001007983 */ /* 0x01fea40000100800 */
[----:B--2---:R-:W-:-:S13]  /*128d0*/  R2UR UR4, R0 ;  /* 0x00000000000472ca */ /* 0x004fda00000e0000 */
[----:B------:R-:W-:-:S05]  /*128e0*/  IMAD.U32 R0, RZ, RZ, UR4 ;  /* 0x00000004ff007e24 */ /* 0x000fca000f8e00ff */
[----:B------:R-:W-:-:S13]  /*128f0*/  ISETP.NE.AND P0, PT, R0, 0x3, PT ;  /* 0x000000030000780c */ /* 0x000fda0003f05270 */
[----:B------:R-:W-:Y:S05]  /*12900*/  @!P0 BRA `(.L_x_2863) ;  /* 0x0000000000048947 */ /* 0x000fea0003800000 */
[----:B------:R-:W-:Y:S01]  /*12910*/  BPT.TRAP 0x1 ;  /* 0x000000040000795c */ /* 0x000fe20000300000 */
.L_x_2863:
[----:B------:R-:W-:Y:S01]  /*12920*/  IMAD R0, R162, 0x8, R2 ;  /* 0x00000008a2007824 */ /* 0x000fe200078e0202 */
[----:B------:R-:W-:-:S04]  /*12930*/  SHF.L.U32 R3, R167, 0x1f, RZ ;  /* 0x0000001fa7037819 */ /* 0x000fc800000006ff */
[----:B------:R0:W1:Y:S01]  /*12940*/  SYNCS.PHASECHK.TRANS64.TRYWAIT P1, [R0+URZ+0x2a830], R3 ;  /* 0x02a83003000075a7 */ /* 0x000062000802017f */
[----:B------:R-:W-:Y:S05]  /*12950*/  @!P0 BRA `(.L_x_2864) ;  /* 0x0000000000048947 */ /* 0x000fea0003800000 */
[----:B------:R-:W-:Y:S01]  /*12960*/  BPT.TRAP 0x1 ;  /* 0x000000040000795c */ /* 0x000fe20000300000 */
.L_x_2864:
[----:B-1----:R-:W-:Y:S05]  /*12970*/  @P1 BRA `(.L_x_2865) ;  /* 0x0000000000081947 */ /* 0x002fea0003800000 */
[----:B------:R-:W1:Y:S02]  /*12980*/  SYNCS.PHASECHK.TRANS64.TRYWAIT P1, [R0+URZ+0x2a830], R3 ;  /* 0x02a83003000075a7 */ /* 0x000e64000802017f */
[----:B-1----:R-:W-:Y:S05]  /*12990*/  @!P1 BRA `(.L_x_2866) ;  /* 0x0000012400bc9947 */ /* 0x002fea0003800000 */
.L_x_2865:
[----:B------:R-:W-:Y:S05]  /*129a0*/  WARPSYNC.ALL ;  /* 0x0000000000007948 */ /* 0x000fea0003800000 */
[----:B01----:R-:W-:Y:S01]  /*129b0*/  VIADD R3, R2, 0x18400 ;  /* 0x0001840002037836 */ /* 0x003fe20000000000 */
        /* <DEDUP_REMOVED lines=36> */
[----:B------:R-:W-:Y:S01]  /*12c00*/  MOV R9, 0x40000040 ;  /* 0x4000004000097802 */ /* 0x000fe20000000f00 */
[----:B------:R-:W-:Y:S01]  /*12c10*/  UIADD3 UR5, UR4, 0x4, URZ ;  /* 0x0000000404057890 */ /* 0x000fe2000fffe03f */
[----:B0-----:R-:W-:Y:S01]  /*12c20*/  IMAD.U32 R10, RZ, RZ, UR8 ;  /* 0x00000008ff0a7e24 */ /* 0x001fe2000f8e00ff */
[----:B------:R-:W-:Y:S01]  /*12c30*/  UIADD3 UR36, UR4, 0x806, URZ ;  /* 0x0000080604247890 */ /* 0x000fe2000fffe03f */
[----:B------:R-:W-:Y:S01]  /*12c40*/  IMAD.U32 R11, RZ, RZ, UR9 ;  /* 0x00000009ff0b7e24 */ /* 0x000fe2000f8e00ff */
[----:B------:R-:W-:-:S04]  /*12c50*/  UMOV UR37, 0x40000040 ;  /* 0x4000004000257882 */ /* 0x000fc80000000000 */
        /* <DEDUP_REMOVED lines=49> */
[----:B0-----:R-:W-:Y:S02]  /*12f70*/  IMAD.U32 R10, RZ, RZ, UR8 ;  /* 0x00000008ff0a7e24 */ /* 0x001fe4000f8e00ff */
        /* <DEDUP_REMOVED lines=46> */
.L_x_2867:
[----:B------:R-:W0:Y:S01]  /*13260*/  LDC R9, c[0x0][0x448] ;  /* 0x00011200ff097b82 */ /* 0x000e220000000800 */
[----:B------:R-:W-:Y:S01]  /*13270*/  ULDC UR4, c[0x0][0x9d8] ;  /* 0x0002760000047ab9 */ /* 0x000fe20000000800 */
[----:B------:R-:W-:Y:S02]  /*13280*/  VIADD R0, R0, 0x2a840 ;  /* 0x0002a84000007836 */ /* 0x000fe40000000000 */
[----:B------:R-:W-:Y:S01]  /*13290*/  FMUL.FTZ R4, R25, UR4 ;  /* 0x0000000419047c20 */ /* 0x000fe20008410000 */
[----:B------:R-:W-:Y:S02]  /*132a0*/  IMAD.MOV.U32 R25, RZ, RZ, -0x60 ;  /* 0xffffffa0ff197424 */ /* 0x000fe400078e00ff */
[----:B------:R-:W-:Y:S01]  /*132b0*/  FMUL.FTZ R26, R26, UR4 ;  /* 0x000000041a1a7c20 */ /* 0x000fe20008410000 */
[----:B------:R-:W-:Y:S01]  /*132c0*/  FMUL.FTZ R27, R27, UR4 ;  /* 0x000000041b1b7c20 */ /* 0x000fe20008410000 */
[----:B------:R-:W-:Y:S01]  /*132d0*/  FMUL.FTZ R30, R30, UR4 ;  /* 0x000000041e1e7c20 */ /* 0x000fe20008410000 */
[----:B------:R-:W-:-:S02]  /*132e0*/  IMAD R25, R72, R25, 0x61 ;  /* 0x0000006148197424 */ /* 0x000fc400078e0219 */
[----:B------:R-:W-:Y:S01]  /*132f0*/  FMUL.FTZ R31, R31, UR4 ;  /* 0x000000041f1f7c20 */ /* 0x000fe20008410000 */
[----:B------:R1:W-:Y:S01]  /*13300*/  MUFU.TANH R82, R27 ;  /* 0x0000001b00527308 */ /* 0x0003e20000002400 */
[----:B------:R-:W-:Y:S01]  /*13310*/  FMUL.FTZ R34, R34, UR4 ;  /* 0x0000000422227c20 */ /* 0x000fe20008410000 */
[----:B------:R-:W-:Y:S02]  /*13320*/  IMAD R25, R188, -0x2, R25 ;  /* 0xfffffffebc197824 */ /* 0x000fe400078e0219 */
        /* <DEDUP_REMOVED lines=11> */
[----:B0-----:R-:W-:Y:S01]  /*133e0*/  ISETP.NE.AND P1, PT, R9, 0x1, PT ;  /* 0x000000010900780c */ /* 0x001fe20003f25270 */
[----:B------:R-:W-:Y:S01]  /*133f0*/  IMAD.IADD R9, R189, 0x1, R184 ;  /* 0x00000001bd097824 */ /* 0x000fe200078e02b8 */
        /* <DEDUP_REMOVED lines=11> */
[----:B------:R-:W4:Y:S01]  /*134b0*/  @P1 LDC R10, c[0x0][0x44c] ;  /* 0x00011300ff0a1b82 */ /* 0x000f220000000800 */
[----:B------:R-:W-:Y:S01]  /*134c0*/  FMUL.FTZ R63, R63, UR4 ;  /* 0x000000043f3f7c20 */ /* 0x000fe20008410000 */
[----:B------:R-:W-:Y:S01]  /*134d0*/  FMUL.FTZ R66, R66, UR4 ;  /* 0x0000000442427c20 */ /* 0x000fe20008410000 */
[----:B------:R-:W-:Y:S01]  /*134e0*/  FMUL.FTZ R67, R67, UR4 ;  /* 0x0000000443437c20 */ /* 0x000fe20008410000 */
[----:B------:R-:W-:Y:S01]  /*134f0*/  FMUL.FTZ R70, R70, UR4 ;  /* 0x0000000446467c20 */ /* 0x000fe20008410000 */
[----:B------:R-:W3:Y:S01]  /*13500*/  MUFU.TANH R34, R34 ;  /* 0x0000002200227308 */ /* 0x000ee20000002400 */
[----:B------:R-:W-:Y:S01]  /*13510*/  FMUL.FTZ R71, R71, UR4 ;  /* 0x0000000447477c20 */ /* 0x000fe20008410000 */
[----:B------:R-:W-:Y:S01]  /*13520*/  FMUL.FTZ R7, R29, UR4 ;  /* 0x000000041d077c20 */ /* 0x000fe20008410000 */
[----:B------:R-:W1:Y:S01]  /*13530*/  @P1 LDC R21, c[0x0][0x450] ;  /* 0x00011400ff151b82 */ /* 0x000e620000000800 */
        /* <DEDUP_REMOVED lines=15> */
[----:B----4-:R-:W-:-:S04]  /*13630*/  @P1 IMAD.HI.U32 R10, R9, R10, RZ ;  /* 0x0000000a090a1227 */ /* 0x010fc800078e00ff */
[----:B------:R-:W-:Y:S01]  /*13640*/  FMUL.FTZ R65, R65, UR4 ;  /* 0x0000000441417c20 */ /* 0x000fe20008410000 */
[----:B------:R-:W-:Y:S01]  /*13650*/  FMUL.FTZ R68, R68, UR4 ;  /* 0x0000000444447c20 */ /* 0x000fe20008410000 */
[----:B------:R-:W-:Y:S01]  /*13660*/  FMUL.FTZ R69, R69, UR4 ;  /* 0x0000000445457c20 */ /* 0x000fe20008410000 */
[----:B------:R-:W-:Y:S01]  /*13670*/  PRMT R0, R177, 0x654, R0 ;  /* 0x00000654b1007816 */ /* 0x000fe20000000000 */
[----:B------:R-:W4:Y:S01]  /*13680*/  MUFU.TANH R39, R39 ;  /* 0x0000002700277308 */ /* 0x000f220000002400 */
[----:B------:R-:W-:Y:S01]  /*13690*/  ULDC UR38, c[0x0][0x9d8] ;  /* 0x0002760000267ab9 */ /* 0x000fe20000000800 */
[----:B------:R-:W-:Y:S01]  /*136a0*/  ULDC UR39, c[0x0][0x9d8] ;  /* 0x0002760000277ab9 */ /* 0x000fe20000000800 */
[----:B-1----:R-:W-:Y:S01]  /*136b0*/  @P1 SHF.R.U32.HI R9, RZ, R21, R10 ;  /* 0x00000015ff091219 */ /* 0x002fe2000001160a */
[--C-:B------:R-:W-:Y:S01]  /*136c0*/  IMAD R10, R72, -0x60, R186.reuse ;  /* 0xffffffa0480a7824 */ /* 0x100fe200078e02ba */
[----:B------:R1:W-:Y:S01]  /*136d0*/  SYNCS.ARRIVE.TRANS64.RED.A1T0 RZ, [R0+URZ], RZ ;  /* 0x000000ff00ff79a7 */ /* 0x0003e2000810043f */
[----:B------:R-:W-:Y:S01]  /*136e0*/  ULDC UR42, c[0x0][0x988] ;  /* 0x00026200002a7ab9 */ /* 0x000fe20000000800 */
[----:B------:R-:W-:Y:S01]  /*136f0*/  ULDC UR43, c[0x0][0x988] ;  /* 0x00026200002b7ab9 */ /* 0x000fe20000000800 */
[----:B------:R-:W2:Y:S01]  /*13700*/  SHFL.IDX PT, R20, R9, 0x1, 0x1c1f ;  /* 0x003c1f0009147f89 */ /* 0x000ea200000e0000 */
[----:B------:R-:W-:Y:S01]  /*13710*/  VIADD R21, R10, 0x60 ;  /* 0x000000600a157836 */ /* 0x000fe20000000000 */
[----:B------:R-:W1:Y:S01]  /*13720*/  MUFU.TANH R42, R42 ;  /* 0x0000002a002a7308 */ /* 0x000e620000002400 */
[----:B------:R-:W-:Y:S01]  /*13730*/  BSSY B0, `(.L_x_2868) ;  /* 0x0000475000007945 */ /* 0x000fe20003800000 */
[----:B------:R-:W1:Y:S01]  /*13740*/  SHFL.IDX PT, R9, R9, RZ, 0x1c1f ;  /* 0x001c1fff09097589 */ /* 0x000e6200000e0000 */
[----:B------:R-:W-:Y:S01]  /*13750*/  IMAD R10, R188, -0x2, R21 ;  /* 0xfffffffebc0a7824 */ /* 0x000fe200078e0215 */
[----:B------:R-:W-:-:S04]  /*13760*/  IADD3 R21, -R185, R25, R186 ;  /* 0x00000019b9157210 */ /* 0x000fc80007ffe1ba */
[----:B------:R-:W1:Y:S08]  /*13770*/  MUFU.TANH R24, R43 ;  /* 0x0000002b00187308 */ /* 0x000e700000002400 */
[----:B------:R-:W1:Y:S01]  /*13780*/  MUFU.TANH R28, R46 ;  /* 0x0000002e001c7308 */ /* 0x000e620000002400 */
[----:B--2---:R-:W-:-:S07]  /*13790*/  VIADDMNMX R27, R20, R21, R10, PT ;  /* 0x00000015141b7246 */ /* 0x004fce000380010a */
[----:B------:R-:W2:Y:S01]  /*137a0*/  MUFU.TANH R47, R47 ;  /* 0x0000002f002f7308 */ /* 0x000ea20000002400 */
[C---:B------:R-:W-:Y:S02]  /*137b0*/  ISETP.GT.AND P2, PT, R27.reuse, RZ, PT ;  /* 0x000000ff1b00720c */ /* 0x040fe40003f44270 */
[C---:B------:R-:W-:Y:S02]  /*137c0*/  ISETP.GT.AND P3, PT, R27.reuse, 0x1, PT ;  /* 0x000000011b00780c */ /* 0x040fe40003f64270 */
[C---:B------:R-:W-:Y:S02]  /*137d0*/  ISETP.GT.AND P4, PT, R27.reuse, 0x8, PT ;  /* 0x000000081b00780c */ /* 0x040fe40003f84270 */
[----:B------:R-:W-:Y:S01]  /*137e0*/  FSEL R84, R26, -INF , P2 ;  /* 0xff8000001a547808 */ /* 0x000fe20001000000 */
[----:B------:R-:W2:Y:S01]  /*137f0*/  MUFU.TANH R32, R50 ;  /* 0x0000003200207308 */ /* 0x000ea20000002400 */
[----:B------:R-:W-:Y:S02]  /*13800*/  FSEL R82, R82, -INF , P3 ;  /* 0xff80000052527808 */ /* 0x000fe40001800000 */
[----:B------:R-:W-:-:S02]  /*13810*/  ISETP.GT.AND P2, PT, R27, 0x9, PT ;  /* 0x000000091b00780c */ /* 0x000fc40003f44270 */
[----:B0-----:R-:W-:Y:S02]  /*13820*/  FSEL R80, R30, -INF , P4 ;  /* 0xff8000001e507808 */ /* 0x001fe40002000000 */
[----:B------:R-:W-:Y:S01]  /*13830*/  FMNMX.FTZ R25, R84, R82, !PT ;  /* 0x0000005254197209 */ /* 0x000fe20007810000 */
[----:B------:R-:W0:Y:S01]  /*13840*/  MUFU.TANH R51, R51 ;  /* 0x0000003300337308 */ /* 0x000e220000002400 */
[----:B------:R-:W-:Y:S02]  /*13850*/  ISETP.GT.AND P3, PT, R27, 0x10, PT ;  /* 0x000000101b00780c */ /* 0x000fe40003f64270 */
[----:B---3--:R-:W-:Y:S02]  /*13860*/  FSEL R78, R31, -INF , P2 ;  /* 0xff8000001f4e7808 */ /* 0x008fe40001000000 */
[----:B------:R-:W-:Y:S02]  /*13870*/  FMNMX.FTZ R25, R80, R25, !PT ;  /* 0x0000001950197209 */ /* 0x000fe40007810000 */
[----:B------:R-:W-:Y:S01]  /*13880*/  ISETP.GT.AND P2, PT, R27, 0x11, PT ;  /* 0x000000111b00780c */ /* 0x000fe20003f44270 */
[----:B------:R-:W3:Y:S01]  /*13890*/  MUFU.TANH R38, R54 ;  /* 0x0000003600267308 */ /* 0x000ee20000002400 */
[----:B------:R-:W-:-:S02]  /*138a0*/  FSEL R76, R34, -INF , P3 ;  /* 0xff800000224c7808 */ /* 0x000fc40001800000 */
[----:B------:R-:W-:Y:S02]  /*138b0*/  FMNMX.FTZ R25, R78, R25, !PT ;  /* 0x000000194e197209 */ /* 0x000fe40007810000 */
[----:B------:R-:W-:Y:S02]  /*138c0*/  ISETP.GT.AND P3, PT, R27, 0x18, PT ;  /* 0x000000181b00780c */ /* 0x000fe40003f64270 */
[----:B------:R-:W-:Y:S01]  /*138d0*/  FSEL R74, R35, -INF , P2 ;  /* 0xff800000234a7808 */ /* 0x000fe20001000000 */
[----:B------:R-:W3:Y:S01]  /*138e0*/  MUFU.TANH R40, R55 ;  /* 0x0000003700287308 */ /* 0x000ee20000002400 */
[----:B------:R-:W-:Y:S02]  /*138f0*/  FMNMX.FTZ R25, R76, R25, !PT ;  /* 0x000000194c197209 */ /* 0x000fe40007810000 */
[----:B------:R-:W-:Y:S02]  /*13900*/  ISETP.GT.AND P2, PT, R27, 0x19, PT ;  /* 0x000000191b00780c */ /* 0x000fe40003f44270 */
[----:B------:R-:W-:-:S02]  /*13910*/  FSEL R36, R36, -INF , P3 ;  /* 0xff80000024247808 */ /* 0x000fc40001800000 */
[----:B------:R-:W-:Y:S01]  /*13920*/  FMNMX.FTZ R25, R74, R25, !PT ;  /* 0x000000194a197209 */ /* 0x000fe20007810000 */
[----:B------:R-:W3:Y:S01]  /*13930*/  MUFU.TANH R58, R58 ;  /* 0x0000003a003a7308 */ /* 0x000ee20000002400 */
[----:B------:R-:W-:Y:S02]  /*13940*/  ISETP.GT.AND P3, PT, R27, 0x20, PT ;  /* 0x000000201b00780c */ /* 0x000fe40003f64270 */
[----:B----4-:R-:W-:Y:S02]  /*13950*/  FSEL R26, R39, -INF , P2 ;  /* 0xff800000271a7808 */ /* 0x010fe40001000000 */
[----:B------:R-:W-:Y:S02]  /*13960*/  FMNMX.FTZ R25, R36, R25, !PT ;  /* 0x0000001924197209 */ /* 0x000fe40007810000 */
[----:B------:R-:W-:Y:S01]  /*13970*/  ISETP.GT.AND P2, PT, R27, 0x21, PT ;  /* 0x000000211b00780c */ /* 0x000fe20003f44270 */
[----:B------:R-:W4:Y:S01]  /*13980*/  MUFU.TANH R46, R59 ;  /* 0x0000003b002e7308 */ /* 0x000f220000002400 */
[----:B-1----:R-:W-:-:S02]  /*13990*/  FSEL R20, R42, -INF , P3 ;  /* 0xff8000002a147808 */ /* 0x002fc40001800000 */
[----:B------:R-:W-:Y:S02]  /*139a0*/  FMNMX.FTZ R25, R26, R25, !PT ;  /* 0x000000191a197209 */ /* 0x000fe40007810000 */
[C---:B------:R-:W-:Y:S02]  /*139b0*/  ISETP.GT.AND P3, PT, R27.reuse, 0x28, PT ;  /* 0x000000281b00780c */ /* 0x040fe40003f64270 */
[----:B------:R-:W-:Y:S01]  /*139c0*/  FSEL R24, R24, -INF , P2 ;  /* 0xff80000018187808 */ /* 0x000fe20001000000 */
[----:B------:R-:W1:Y:S01]  /*139d0*/  MUFU.TANH R50, R62 ;  /* 0x0000003e00327308 */ /* 0x000e620000002400 */
[----:B------:R-:W-:Y:S02]  /*139e0*/  FMNMX.FTZ R25, R20, R25, !PT ;  /* 0x0000001914197209 */ /* 0x000fe40007810000 */
[----:B------:R-:W-:Y:S02]  /*139f0*/  ISETP.GT.AND P2, PT, R27, 0x29, PT ;  /* 0x000000291b00780c */ /* 0x000fe40003f44270 */
[----:B------:R-:W-:-:S02]  /*13a00*/  FSEL R28, R28, -INF , P3 ;  /* 0xff8000001c1c7808 */ /* 0x000fc40001800000 */
[----:B------:R-:W-:Y:S01]  /*13a10*/  FMNMX.FTZ R25, R24, R25, !PT ;  /* 0x0000001918197209 */ /* 0x000fe20007810000 */
[----:B------:R-:W1:Y:S01]  /*13a20*/  MUFU.TANH R63, R63 ;  /* 0x0000003f003f7308 */ /* 0x000e620000002400 */
[----:B------:R-:W-:Y:S02]  /*13a30*/  ISETP.GT.AND P3, PT, R27, 0x30, PT ;  /* 0x000000301b00780c */ /* 0x000fe40003f64270 */
[----:B--2---:R-:W-:Y:S02]  /*13a40*/  FSEL R30, R47, -INF , P2 ;  /* 0xff8000002f1e7808 */ /* 0x004fe40001000000 */
[----:B------:R-:W-:Y:S02]  /*13a50*/  FMNMX.FTZ R25, R28, R25, !PT ;  /* 0x000000191c197209 */ /* 0x000fe40007810000 */
[----:B------:R-:W-:Y:S01]  /*13a60*/  ISETP.GT.AND P2, PT, R27, 0x31, PT ;  /* 0x000000311b00780c */ /* 0x000fe20003f44270 */
[----:B------:R-:W2:Y:S01]  /*13a70*/  MUFU.TANH R66, R66 ;  /* 0x0000004200427308 */ /* 0x000ea20000002400 */
[----:B------:R-:W-:-:S02]  /*13a80*/  FSEL R32, R32, -INF , P3 ;  /* 0xff80000020207808 */ /* 0x000fc40001800000 */
[----:B------:R-:W-:Y:S02]  /*13a90*/  FMNMX.FTZ R25, R30, R25, !PT ;  /* 0x000000191e197209 */ /* 0x000fe40007810000 */
[----:B------:R-:W-:Y:S02]  /*13aa0*/  ISETP.GT.AND P3, PT, R27, 0x38, PT ;  /* 0x000000381b00780c */ /* 0x000fe40003f64270 */
[----:B0-----:R-:W-:Y:S01]  /*13ab0*/  FSEL R34, R51, -INF , P2 ;  /* 0xff80000033227808 */ /* 0x001fe20001000000 */
[----:B------:R-:W0:Y:S01]  /*13ac0*/  MUFU.TANH R62, R67 ;  /* 0x00000043003e7308 */ /* 0x000e220000002400 */
[----:B------:R-:W-:Y:S02]  /*13ad0*/  FMNMX.FTZ R25, R32, R25, !PT ;  /* 0x0000001920197209 */ /* 0x000fe40007810000 */
[----:B------:R-:W-:Y:S02]  /*13ae0*/  ISETP.GT.AND P2, PT, R27, 0x39, PT ;  /* 0x000000391b00780c */ /* 0x000fe40003f44270 */
[----:B---3--:R-:W-:-:S02]  /*13af0*/  FSEL R38, R38, -INF , P3 ;  /* 0xff80000026267808 */ /* 0x008fc40001800000 */
[----:B------:R-:W-:Y:S01]  /*13b00*/  FMNMX.FTZ R25, R34, R25, !PT ;  /* 0x0000001922197209 */ /* 0x000fe20007810000 */
[----:B------:R-:W3:Y:S01]  /*13b10*/  MUFU.TANH R70, R70 ;  /* 0x0000004600467308 */ /* 0x000ee20000002400 */
[C---:B------:R-:W-:Y:S02]  /*13b20*/  ISETP.GT.AND P3, PT, R27.reuse, 0x40, PT ;  /* 0x000000401b00780c */ /* 0x040fe40003f64270 */
[----:B------:R-:W-:Y:S02]  /*13b30*/  FSEL R40, R40, -INF , P2 ;  /* 0xff80000028287808 */ /* 0x000fe40001000000 */
[----:B------:R-:W-:Y:S02]  /*13b40*/  FMNMX.FTZ R25, R38, R25, !PT ;  /* 0x0000001926197209 */ /* 0x000fe40007810000 */
[----:B------:R-:W-:Y:S01]  /*13b50*/  ISETP.GT.AND P2, PT, R27, 0x41, PT ;  /* 0x000000411b00780c */ /* 0x000fe20003f44270 */
[----:B------:R-:W3:Y:S01]  /*13b60*/  MUFU.TANH R54, R71 ;  /* 0x0000004700367308 */ /* 0x000ee20000002400 */
[----:B------:R-:W-:-:S02]  /*13b70*/  FSEL R42, R58, -INF , P3 ;  /* 0xff8000003a2a7808 */ /* 0x000fc40001800000 */
[----:B------:R-:W-:Y:S02]  /*13b80*/  FMNMX.FTZ R25, R40, R25, !PT ;  /* 0x0000001928197209 */ /* 0x000fe40007810000 */
[C---:B------:R-:W-:Y:S02]  /*13b90*/  ISETP.GT.AND P3, PT, R27.reuse, 0x48, PT ;  /* 0x000000481b00780c */ /* 0x040fe40003f64270 */
[----:B----4-:R-:W-:Y:S01]  /*13ba0*/  FSEL R46, R46, -INF , P2 ;  /* 0xff8000002e2e7808 */ /* 0x010fe20001000000 */
[----:B------:R-:W4:Y:S01]  /*13bb0*/  MUFU.TANH R3, R3 ;  /* 0x0000000300037308 */ /* 0x000f220000002400 */
[----:B------:R-:W-:Y:S02]  /*13bc0*/  FMNMX.FTZ R25, R42, R25, !PT ;  /* 0x000000192a197209 */ /* 0x000fe40007810000 */
[----:B------:R-:W-:Y:S02]  /*13bd0*/  ISETP.GT.AND P2, PT, R27, 0x49, PT ;  /* 0x000000491b00780c */ /* 0x000fe40003f44270 */
[----:B-1----:R-:W-:-:S02]  /*13be0*/  FSEL R50, R50, -INF , P3 ;  /* 0xff80000032327808 */ /* 0x002fc40001800000 */
[----:B------:R-:W-:Y:S01]  /*13bf0*/  FMNMX.FTZ R25, R46, R25, !PT ;  /* 0x000000192e197209 */ /* 0x000fe20007810000 */
[----:B------:R-:W1:Y:S01]  /*13c00*/  MUFU.TANH R4, R4 ;  /* 0x0000000400047308 */ /* 0x000e620000002400 */
[----:B------:R-:W-:Y:S02]  /*13c10*/  ISETP.GT.AND P3, PT, R27, 0x50, PT ;  /* 0x000000501b00780c */ /* 0x000fe40003f64270 */
[----:B------:R-:W-:Y:S02]  /*13c20*/  FSEL R58, R63, -INF , P2 ;  /* 0xff8000003f3a7808 */ /* 0x000fe40001000000 */
[----:B------:R-:W-:Y:S01]  /*13c30*/  FMNMX.FTZ R29, R50, R25, !PT ;  /* 0x00000019321d7209 */ /* 0x000fe20007810000 */
[----:B------:R-:W-:Y:S01]  /*13c40*/  FMUL.FTZ R25, R44, UR4 ;  /* 0x000000042c197c20 */ /* 0x000fe20008410000 */
[----:B------:R-:W-:Y:S01]  /*13c50*/  ISETP.GT.AND P2, PT, R27, 0x51, PT ;  /* 0x000000511b00780c */ /* 0x000fe20003f44270 */
[----:B------:R-:W1:Y:S01]  /*13c60*/  MUFU.TANH R5, R5 ;  /* 0x0000000500057308 */ /* 0x000e620000002400 */
[----:B--2---:R-:W-:Y:S01]  /*13c70*/  FSEL R44, R66, -INF , P3 ;  /* 0xff800000422c7808 */ /* 0x004fe20001800000 */
[----:B------:R-:W-:Y:S01]  /*13c80*/  ULDC UR4, c[0x0][0x988] ;  /* 0x0002620000047ab9 */ /* 0x000fe20000000800 */
[----:B------:R-:W-:-:S02]  /*13c90*/  FMNMX.FTZ R29, R58, R29, !PT ;  /* 0x0000001d3a1d7209 */ /* 0x000fc40007810000 */
[C---:B------:R-:W-:Y:S02]  /*13ca0*/  ISETP.GT.AND P3, PT, R27.reuse, 0x58, PT ;  /* 0x000000581b00780c */ /* 0x040fe40003f64270 */
[----:B0-----:R-:W-:Y:S01]  /*13cb0*/  FSEL R62, R62, -INF , P2 ;  /* 0xff8000003e3e7808 */ /* 0x001fe20001000000 */
[----:B------:R-:W0:Y:S01]  /*13cc0*/  MUFU.TANH R7, R7 ;  /* 0x0000000700077308 */ /* 0x000e220000002400 */
[----:B------:R-:W-:Y:S02]  /*13cd0*/  FMNMX.FTZ R29, R44, R29, !PT ;  /* 0x0000001d2c1d7209 */ /* 0x000fe40007810000 */
[----:B------:R-:W-:Y:S02]  /*13ce0*/  ISETP.GT.AND P2, PT, R27, 0x59, PT ;  /* 0x000000591b00780c */ /* 0x000fe40003f44270 */
[----:B---3--:R-:W-:Y:S02]  /*13cf0*/  FSEL R66, R70, -INF , P3 ;  /* 0xff80000046427808 */ /* 0x008fe40001800000 */
[----:B------:R-:W-:Y:S01]  /*13d00*/  FMNMX.FTZ R29, R62, R29, !PT ;  /* 0x0000001d3e1d7209 */ /* 0x000fe20007810000 */
[----:B------:R2:W-:Y:S01]  /*13d10*/  MUFU.TANH R31, R25 ;  /* 0x00000019001f7308 */ /* 0x0005e20000002400 */
[----:B------:R-:W-:-:S02]  /*13d20*/  FSEL R54, R54, -INF , P2 ;  /* 0xff80000036367808 */ /* 0x000fc40001000000 */
[----:B------:R-:W-:Y:S02]  /*13d30*/  FMNMX.FTZ R29, R66, R29, !PT ;  /* 0x0000001d421d7209 */ /* 0x000fe40007810000 */
[----:B------:R-:W-:Y:S02]  /*13d40*/  MOV R35, R184 ;  /* 0x000000b800237202 */ /* 0x000fe40000000f00 */
[----:B------:R-:W-:Y:S01]  /*13d50*/  FMNMX.FTZ R29, R54, R29, !PT ;  /* 0x0000001d361d7209 */ /* 0x000fe20007810000 */
[----:B------:R-:W3:Y:S01]  /*13d60*/  MUFU.TANH R8, R8 ;  /* 0x0000000800087308 */ /* 0x000ee20000002400 */
[----:B--2---:R-:W-:Y:S01]  /*13d70*/  VIADDMNMX R25, R9, R21, R10, PT ;  /* 0x0000001509197246 */ /* 0x004fe2000380010a */
[----:B------:R-:W-:Y:S02]  /*13d80*/  IMAD.U32 R9, RZ, RZ, UR4 ;  /* 0x00000004ff097e24 */ /* 0x000fe4000f8e00ff */
[----:B------:R-:W2:Y:S01]  /*13d90*/  SHFL.BFLY PT, R70, R29, 0x2, 0x1f ;  /* 0x0c401f001d467f89 */ /* 0x000ea200000e0000 */
[----:B------:R-:W-:-:S02]  /*13da0*/  ISETP.GT.AND P2, PT, R25, RZ, PT ;  /* 0x000000ff1900720c */ /* 0x000fc40003f44270 */
[C---:B------:R-:W-:Y:S01]  /*13db0*/  ISETP.GT.AND P3, PT, R25.reuse, 0x1, PT ;  /* 0x000000011900780c */ /* 0x040fe20003f64270 */
[----:B------:R-:W3:Y:S01]  /*13dc0*/  MUFU.TANH R11, R11 ;  /* 0x0000000b000b7308 */ /* 0x000ee20000002400 */
[----:B------:R-:W-:Y:S02]  /*13dd0*/  ISETP.GT.AND P4, PT, R25, 0x8, PT ;  /* 0x000000081900780c */ /* 0x000fe40003f84270 */
[----:B----4-:R-:W-:Y:S02]  /*13de0*/  FSEL R21, R3, -INF , P2 ;  /* 0xff80000003157808 */ /* 0x010fe40001000000 */
[----:B-1----:R-:W-:Y:S02]  /*13df0*/  FSEL R94, R4, -INF , P3 ;  /* 0xff800000045e7808 */ /* 0x002fe40001800000 */
[----:B------:R-:W-:Y:S01]  /*13e00*/  ISETP.GT.AND P2, PT, R25, 0x9, PT ;  /* 0x000000091900780c */ /* 0x000fe20003f44270 */
[----:B------:R-:W1:Y:S01]  /*13e10*/  MUFU.TANH R13, R13 ;  /* 0x0000000d000d7308 */ /* 0x000e620000002400 */
[----:B------:R-:W-:-:S02]  /*13e20*/  FSEL R86, R5, -INF , P4 ;  /* 0xff80000005567808 */ /* 0x000fc40002000000 */
[----:B------:R-:W-:Y:S02]  /*13e30*/  FMNMX.FTZ R3, R21, R94, !PT ;  /* 0x0000005e15037209 */ /* 0x000fe40007810000 */
[----:B------:R-:W-:Y:S02]  /*13e40*/  ISETP.GT.AND P3, PT, R25, 0x10, PT ;  /* 0x000000101900780c */ /* 0x000fe40003f64270 */
[----:B0-----:R-:W-:Y:S01]  /*13e50*/  FSEL R88, R7, -INF , P2 ;  /* 0xff80000007587808 */ /* 0x001fe20001000000 */
[----:B------:R-:W0:Y:S01]  /*13e60*/  MUFU.TANH R12, R12 ;  /* 0x0000000c000c7308 */ /* 0x000e220000002400 */
[----:B------:R-:W-:Y:S02]  /*13e70*/  FMNMX.FTZ R3, R86, R3, !PT ;  /* 0x0000000356037209 */ /* 0x000fe40007810000 */
[----:B------:R-:W-:Y:S02]  /*13e80*/  ISETP.GT.AND P2, PT, R25, 0x11, PT ;  /* 0x000000111900780c */ /* 0x000fe40003f44270 */
[----:B--2---:R-:W-:-:S02]  /*13e90*/  FMNMX.FTZ R70, R29, R70, !PT ;  /* 0x000000461d467209 */ /* 0x004fc40007810000 */
[----:B---3--:R-:W-:Y:S01]  /*13ea0*/  FSEL R90, R8, -INF , P3 ;  /* 0xff800000085a7808 */ /* 0x008fe20001800000 */
[----:B------:R-:W-:Y:S01]  /*13eb0*/  MUFU.TANH R15, R15 ;  /* 0x0000000f000f7308 */ /* 0x000fe20000002400 */
[----:B------:R-:W-:Y:S01]  /*13ec0*/  FMNMX.FTZ R3, R88, R3, !PT ;  /* 0x0000000358037209 */ /* 0x000fe20007810000 */
[----:B------:R-:W2:Y:S01]  /*13ed0*/  SHFL.BFLY PT, R27, R70, 0x1, 0x1f ;  /* 0x0c201f00461b7f89 */ /* 0x000ea200000e0000 */
[----:B------:R-:W-:Y:S01]  /*13ee0*/  ISETP.GT.AND P4, PT, R25, 0x18, PT ;  /* 0x000000181900780c */ /* 0x000fe20003f84270 */
[----:B------:R-:W3:Y:S01]  /*13ef0*/  @P1 LDC R29, c[0x0][0x44c] ;  /* 0x00011300ff1d1b82 */ /* 0x000ee20000000800 */
[----:B------:R-:W-:Y:S02]  /*13f00*/  FSEL R92, R11, -INF , P2 ;  /* 0xff8000000b5c7808 */ /* 0x000fe40001000000 */
[----:B------:R-:W-:Y:S01]  /*13f10*/  FMNMX.FTZ R5, R90, R3, !PT ;  /* 0x000000035a057209 */ /* 0x000fe20007810000 */
[----:B------:R-:W4:Y:S01]  /*13f20*/  MUFU.TANH R14, R14 ;  /* 0x0000000e000e7308 */ /* 0x000f220000002400 */
[----:B------:R-:W-:-:S02]  /*13f30*/  ISETP.GT.AND P2, PT, R25, 0x19, PT ;  /* 0x000000191900780c */ /* 0x000fc40003f44270 */
[----:B-1----:R-:W-:Y:S02]  /*13f40*/  FSEL R96, R13, -INF , P4 ;  /* 0xff8000000d607808 */ /* 0x002fe40002000000 */
[----:B------:R-:W-:Y:S02]  /*13f50*/  FMNMX.FTZ R5, R92, R5, !PT ;  /* 0x000000055c057209 */ /* 0x000fe40007810000 */
[----:B0-----:R-:W-:Y:S01]  /*13f60*/  FSEL R98, R12, -INF , P2 ;  /* 0xff8000000c627808 */ /* 0x001fe20001000000 */
[----:B------:R-:W0:Y:S01]  /*13f70*/  MUFU.TANH R45, R45 ;  /* 0x0000002d002d7308 */ /* 0x000e220000002400 */
[----:B------:R-:W-:Y:S02]  /*13f80*/  FMNMX.FTZ R5, R96, R5, !PT ;  /* 0x0000000560057209 */ /* 0x000fe40007810000 */
[----:B------:R-:W-:Y:S02]  /*13f90*/  ISETP.GT.AND P2, PT, R25, 0x21, PT ;  /* 0x000000211900780c */ /* 0x000fe40003f44270 */
[----:B------:R-:W-:-:S03]  /*13fa0*/  FMNMX.FTZ R5, R98, R5, !PT ;  /* 0x0000000562057209 */ /* 0x000fc60007810000 */
[----:B------:R-:W1:Y:S01]  /*13fb0*/  MUFU.TANH R48, R48 ;  /* 0x0000003000307308 */ /* 0x000e620000002400 */
[----:B----4-:R-:W-:Y:S02]  /*13fc0*/  FSEL R100, R14, -INF , P2 ;  /* 0xff8000000e647808 */ /* 0x010fe40001000000 */
[----:B--2---:R-:W-:Y:S01]  /*13fd0*/  FMNMX.FTZ R10, R70, R27, !PT ;  /* 0x0000001b460a7209 */ /* 0x004fe20007810000 */
[----:B---3--:R-:W-:Y:S01]  /*13fe0*/  @P1 IMAD.HI.U32 R29, R184, R29, RZ ;  /* 0x0000001db81d1227 */ /* 0x008fe200078e00ff */
[----:B------:R-:W-:Y:S02]  /*13ff0*/  ISETP.GT.AND P2, PT, R25, 0x29, PT ;  /* 0x000000291900780c */ /* 0x000fe40003f44270 */
[C---:B------:R-:W-:Y:S01]  /*14000*/  FSETP.NEU.FTZ.AND P3, PT, R10.reuse, -INF , PT ;  /* 0xff8000000a00780b */ /* 0x040fe20003f7d000 */
[----:B------:R-:W-:Y:S01]  /*14010*/  FMUL.FTZ R4, R10, R9 ;  /* 0x000000090a047220 */ /* 0x000fe20000410000 */
[----:B------:R-:W2:Y:S01]  /*14020*/  MUFU.TANH R49, R49 ;  /* 0x0000003100317308 */ /* 0x000ea20000002400 */
[----:B0-----:R-:W-:-:S02]  /*14030*/  FSEL R102, R45, -INF , P2 ;  /* 0xff8000002d667808 */ /* 0x001fc40001000000 */
[C---:B------:R-:W-:Y:S02]  /*14040*/  ISETP.GT.AND P2, PT, R25.reuse, 0x31, PT ;  /* 0x000000311900780c */ /* 0x040fe40003f44270 */
[----:B------:R-:W-:Y:S02]  /*14050*/  FSEL R3, R4, RZ, P3 ;  /* 0x000000ff04037208 */ /* 0x000fe40001800000 */
[----:B------:R-:W-:Y:S01]  /*14060*/  ISETP.GT.AND P3, PT, R25, 0x20, PT ;  /* 0x000000201900780c */ /* 0x000fe20003f64270 */
[----:B------:R-:W0:Y:S02]  /*14070*/  MUFU.TANH R52, R52 ;  /* 0x0000003400347308 */ /* 0x000e240000002400 */
[-CC-:B------:R-:W-:Y:S01]  /*14080*/  FFMA.FTZ R157, R84, R9.reuse, -R3.reuse ;  /* 0x00000009549d7223 */ /* 0x180fe20000010803 */
[----:B------:R-:W-:Y:S01]  /*14090*/  FSEL R84, R15, -INF , P3 ;  /* 0xff8000000f547808 */ /* 0x000fe20001800000 */
[-CC-:B------:R-:W-:Y:S01]  /*140a0*/  FFMA.FTZ R4, R82, R9.reuse, -R3.reuse ;  /* 0x0000000952047223 */ /* 0x180fe20000010803 */
[----:B------:R-:W-:Y:S01]  /*140b0*/  ISETP.GT.AND P3, PT, R25, 0x28, PT ;  /* 0x000000281900780c */ /* 0x000fe20003f64270 */
[--C-:B------:R-:W-:Y:S01]  /*140c0*/  FFMA.FTZ R159, R80, R9, -R3.reuse ;  /* 0x00000009509f7223 */ /* 0x100fe20000010803 */
[----:B------:R-:W-:Y:S01]  /*140d0*/  FMNMX.FTZ R5, R84, R5, !PT ;  /* 0x0000000554057209 */ /* 0x000fe20007810000 */
[----:B------:R-:W3:Y:S01]  /*140e0*/  MUFU.TANH R53, R53 ;  /* 0x0000003500357308 */ /* 0x000ee20000002400 */
[----:B------:R-:W-:Y:S01]  /*140f0*/  FSEL R82, R31, -INF , P3 ;  /* 0xff8000001f527808 */ /* 0x000fe20001800000 */
[--C-:B------:R-:W-:Y:S01]  /*14100*/  FFMA.FTZ R12, R78, R9, -R3.reuse ;  /* 0x000000094e0c7223 */ /* 0x100fe20000010803 */
[----:B------:R-:W-:Y:S01]  /*14110*/  FMNMX.FTZ R5, R100, R5, !PT ;  /* 0x0000000564057209 */ /* 0x000fe20007810000 */
[-CC-:B------:R-:W-:Y:S01]  /*14120*/  FFMA.FTZ R155, R36, R9.reuse, -R3.reuse ;  /* 0x00000009249b7223 */ /* 0x180fe20000010803 */
[C---:B------:R-:W-:Y:S01]  /*14130*/  ISETP.GT.AND P3, PT, R25.reuse, 0x30, PT ;  /* 0x000000301900780c */ /* 0x040fe20003f64270 */
[--C-:B------:R-:W-:Y:S01]  /*14140*/  FFMA.FTZ R147, R38, R9, -R3.reuse ;  /* 0x0000000926937223 */ /* 0x100fe20000010803 */
[----:B------:R-:W-:Y:S01]  /*14150*/  FMNMX.FTZ R5, R82, R5, !PT ;  /* 0x0000000552057209 */ /* 0x000fe20007810000 */
[----:B------:R-:W4:Y:S01]  /*14160*/  MUFU.TANH R56, R56 ;  /* 0x0000003800387308 */ /* 0x000f220000002400 */
[----:B-1----:R-:W-:Y:S01]  /*14170*/  FSEL R80, R48, -INF , P3 ;  /* 0xff80000030507808 */ /* 0x002fe20001800000 */
[--C-:B------:R-:W-:Y:S01]  /*14180*/  FFMA.FTZ R38, R40, R9, -R3.reuse ;  /* 0x0000000928267223 */ /* 0x100fe20000010803 */
[----:B------:R-:W-:Y:S01]  /*14190*/  FMNMX.FTZ R5, R102, R5, !PT ;  /* 0x0000000566057209 */ /* 0x000fe20007810000 */
[----:B------:R-:W1:Y:S01]  /*141a0*/  @P1 LDC R40, c[0x0][0x450] ;  /* 0x00011400ff281b82 */ /* 0x000e620000000800 */
[----:B------:R-:W-:Y:S01]  /*141b0*/  ISETP.GT.AND P3, PT, R25, 0x38, PT ;  /* 0x000000381900780c */ /* 0x000fe20003f64270 */
[--C-:B------:R-:W-:Y:S01]  /*141c0*/  FFMA.FTZ R153, R76, R9, -R3.reuse ;  /* 0x000000094c997223 */ /* 0x100fe20000010803 */
[----:B--2---:R-:W-:Y:S01]  /*141d0*/  FSEL R104, R49, -INF , P2 ;  /* 0xff80000031687808 */ /* 0x004fe20001000000 */
[----:B------:R-:W2:Y:S01]  /*141e0*/  MUFU.TANH R57, R57 ;  /* 0x0000003900397308 */ /* 0x000ea20000002400 */
[----:B------:R-:W-:Y:S01]  /*141f0*/  FMNMX.FTZ R5, R80, R5, !PT ;  /* 0x0000000550057209 */ /* 0x000fe20007810000 */
[-CC-:B------:R-:W-:Y:S01]  /*14200*/  FFMA.FTZ R14, R74, R9.reuse, -R3.reuse ;  /* 0x000000094a0e7223 */ /* 0x180fe20000010803 */
[C---:B------:R-:W-:Y:S01]  /*14210*/  ISETP.GT.AND P2, PT, R25.reuse, 0x39, PT ;  /* 0x000000391900780c */ /* 0x040fe20003f44270 */
[-CC-:B------:R-:W-:Y:S01]  /*14220*/  FFMA.FTZ R26, R26, R9.reuse, -R3.reuse ;  /* 0x000000091a1a7223 */ /* 0x180fe20000010803 */
[----:B0-----:R-:W-:Y:S01]  /*14230*/  FSEL R106, R52, -INF , P3 ;  /* 0xff800000346a7808 */ /* 0x001fe20001800000 */
[--C-:B------:R-:W-:Y:S01]  /*14240*/  FFMA.FTZ R149, R20, R9, -R3.reuse ;  /* 0x0000000914957223 */ /* 0x100fe20000010803 */
[----:B------:R-:W-:Y:S01]  /*14250*/  FMNMX.FTZ R5, R104, R5, !PT ;  /* 0x0000000568057209 */ /* 0x000fe20007810000 */
[----:B------:R-:W0:Y:S01]  /*14260*/  MUFU.TANH R60, R60 ;  /* 0x0000003c003c7308 */ /* 0x000e220000002400 */
[----:B------:R-:W-:Y:S01]  /*14270*/  ISETP.GT.AND P3, PT, R25, 0x40, PT ;  /* 0x000000401900780c */ /* 0x000fe20003f64270 */
[-CC-:B------:R-:W-:Y:S01]  /*14280*/  FFMA.FTZ R151, R28, R9.reuse, -R3.reuse ;  /* 0x000000091c977223 */ /* 0x180fe20000010803 */
[----:B---3--:R-:W-:Y:S01]  /*14290*/  FSEL R78, R53, -INF , P2 ;  /* 0xff800000354e7808 */ /* 0x008fe20001000000 */
[--C-:B------:R-:W-:Y:S01]  /*142a0*/  FFMA.FTZ R145, R32, R9, -R3.reuse ;  /* 0x0000000920917223 */ /* 0x100fe20000010803 */
[----:B------:R-:W-:Y:S01]  /*142b0*/  FMNMX.FTZ R5, R106, R5, !PT ;  /* 0x000000056a057209 */ /* 0x000fe20007810000 */
[-CC-:B------:R-:W-:Y:S01]  /*142c0*/  FFMA.FTZ R20, R24, R9.reuse, -R3.reuse ;  /* 0x0000000918147223 */ /* 0x180fe20000010803 */
[C---:B------:R-:W-:Y:S01]  /*142d0*/  ISETP.GT.AND P2, PT, R25.reuse, 0x41, PT ;  /* 0x000000411900780c */ /* 0x040fe20003f44270 */
[----:B------:R-:W3:Y:S01]  /*142e0*/  MUFU.TANH R61, R61 ;  /* 0x0000003d003d7308 */ /* 0x000ee20000002400 */
[----:B----4-:R-:W-:Y:S01]  /*142f0*/  FSEL R70, R56, -INF , P3 ;  /* 0xff80000038467808 */ /* 0x010fe20001800000 */
[--C-:B------:R-:W-:Y:S01]  /*14300*/  FFMA.FTZ R28, R30, R9, -R3.reuse ;  /* 0x000000091e1c7223 */ /* 0x100fe20000010803 */
[----:B------:R-:W-:Y:S01]  /*14310*/  FMNMX.FTZ R5, R78, R5, !PT ;  /* 0x000000054e057209 */ /* 0x000fe20007810000 */
[-CC-:B------:R-:W-:Y:S01]  /*14320*/  FFMA.FTZ R32, R34, R9.reuse, -R3.reuse ;  /* 0x0000000922207223 */ /* 0x180fe20000010803 */
        /* <DEDUP_REMOVED lines=18> */
[----:B------:R-:W-:Y:S01]  /*14450*/  ISETP.GT.AND P2, PT, R25, 0x51, PT ;  /* 0x000000511900780c */ /* 0x000fe20003f44270 */
[----:B------:R-:W3:Y:S01]  /*14460*/  MUFU.TANH R68, R68 ;  /* 0x0000004400447308 */ /* 0x000ee20000002400 */
[----:B--2---:R-:W-:Y:S01]  /*14470*/  FSEL R36, R64, -INF , P3 ;  /* 0xff80000040247808 */ /* 0x004fe20001800000 */
[----:B------:R-:W-:Y:S01]  /*14480*/  FFMA.FTZ R54, R54, R9, -R3 ;  /* 0x0000000936367223 */ /* 0x000fe20000010803 */
[----:B------:R-:W-:-:S02]  /*14490*/  FMNMX.FTZ R5, R52, R5, !PT ;  /* 0x0000000534057209 */ /* 0x000fc40007810000 */
[----:B------:R-:W-:Y:S02]  /*144a0*/  CS2R R76, SRZ ;  /* 0x00000000004c7805 */ /* 0x000fe4000001ff00 */
[----:B------:R-:W-:Y:S02]  /*144b0*/  ISETP.GT.AND P3, PT, R25, 0x58, PT ;  /* 0x000000581900780c */ /* 0x000fe40003f64270 */
[----:B------:R-:W-:Y:S02]  /*144c0*/  CS2R R74, SRZ ;  /* 0x00000000004a7805 */ /* 0x000fe4000001ff00 */
[----:B------:R-:W-:Y:S01]  /*144d0*/  FMNMX.FTZ R5, R36, R5, !PT ;  /* 0x0000000524057209 */ /* 0x000fe20007810000 */
[----:B------:R-:W2:Y:S01]  /*144e0*/  MUFU.TANH R69, R69 ;  /* 0x0000004500457308 */ /* 0x000ea20000002400 */
[----:B0-----:R-:W-:Y:S02]  /*144f0*/  FSEL R60, R65, -INF , P2 ;  /* 0xff800000413c7808 */ /* 0x001fe40001000000 */
[----:B------:R-:W-:-:S02]  /*14500*/  CS2R R66, SRZ ;  /* 0x0000000000427805 */ /* 0x000fc4000001ff00 */
[----:B------:R-:W-:Y:S02]  /*14510*/  ISETP.GT.AND P2, PT, R25, 0x59, PT ;  /* 0x000000591900780c */ /* 0x000fe40003f44270 */
[----:B------:R-:W-:Y:S02]  /*14520*/  CS2R R62, SRZ ;  /* 0x00000000003e7805 */ /* 0x000fe4000001ff00 */
[----:B------:R-:W-:Y:S02]  /*14530*/  FMNMX.FTZ R5, R60, R5, !PT ;  /* 0x000000053c057209 */ /* 0x000fe40007810000 */
[----:B------:R-:W-:Y:S02]  /*14540*/  CS2R R58, SRZ ;  /* 0x00000000003a7805 */ /* 0x000fe4000001ff00 */
[----:B-1----:R-:W-:Y:S01]  /*14550*/  @P1 SHF.R.U32.HI R35, RZ, R40, R29 ;  /* 0x00000028ff231219 */ /* 0x002fe2000001161d */
[----:B------:R-:W-:Y:S01]  /*14560*/  MUFU.EX2 R157, R157 ;  /* 0x0000009d009d7308 */ /* 0x000fe20000000800 */
[----:B---3--:R-:W-:-:S02]  /*14570*/  FSEL R64, R68, -INF , P3 ;  /* 0xff80000044407808 */ /* 0x008fc40001800000 */
[----:B------:R-:W-:Y:S02]  /*14580*/  CS2R R50, SRZ ;  /* 0x0000000000327805 */ /* 0x000fe4000001ff00 */
[----:B------:R-:W-:Y:S02]  /*14590*/  IADD3 R35, R35, R186, -R185 ;  /* 0x000000ba23237210 */ /* 0x000fe40007ffe8b9 */
[----:B------:R-:W-:Y:S02]  /*145a0*/  CS2R R46, SRZ ;  /* 0x00000000002e7805 */ /* 0x000fe4000001ff00 */
[----:B------:R-:W-:Y:S02]  /*145b0*/  FMNMX.FTZ R5, R64, R5, !PT ;  /* 0x0000000540057209 */ /* 0x000fe40007810000 */
[----:B------:R-:W-:Y:S01]  /*145c0*/  CS2R R44, SRZ ;  /* 0x00000000002c7805 */ /* 0x000fe2000001ff00 */
[----:B------:R-:W0:Y:S01]  /*145d0*/  MUFU.EX2 R4, R4 ;  /* 0x0000000400047308 */ /* 0x000e220000000800 */
[----:B--2---:R-:W-:Y:S01]  /*145e0*/  FSEL R68, R69, -INF , P2 ;  /* 0xff80000045447808 */ /* 0x004fe20001000000 */
[----:B------:R-:W-:-:S03]  /*145f0*/  IMAD.HI R37, R35, 0x2aaaaaab, RZ ;  /* 0x2aaaaaab23257827 */ /* 0x000fc600078e02ff */
[----:B------:R-:W-:Y:S02]  /*14600*/  FMNMX.FTZ R5, R68, R5, !PT ;  /* 0x0000000544057209 */ /* 0x000fe40007810000 */
[----:B------:R-:W-:Y:S01]  /*14610*/  SHF.R.U32.HI R42, RZ, 0x1f, R37 ;  /* 0x0000001fff2a7819 */ /* 0x000fe20000011625 */
[----:B------:R-:W1:Y:S02]  /*14620*/  MUFU.EX2 R159, R159 ;  /* 0x0000009f009f7308 */ /* 0x000e640000000800 */
[----:B------:R-:W2:Y:S06]  /*14630*/  SHFL.BFLY PT, R8, R5, 0x2, 0x1f ;  /* 0x0c401f0005087f89 */ /* 0x000eac00000e0000 */
[----:B------:R-:W3:Y:S01]  /*14640*/  MUFU.EX2 R12, R12 ;  /* 0x0000000c000c7308 */ /* 0x000ee20000000800 */
[----:B0-----:R-:W-:Y:S01]  /*14650*/  FADD.FTZ R0, R157, R4 ;  /* 0x000000049d007221 */ /* 0x001fe20000010000 */
[----:B------:R-:W-:-:S06]  /*14660*/  F2FP.BF16.F32.PACK_AB R157, R4, R157 ;  /* 0x0000009d049d723e */ /* 0x000fcc00000010ff */
[----:B------:R-:W-:Y:S01]  /*14670*/  MUFU.EX2 R153, R153 ;  /* 0x0000009900997308 */ /* 0x000fe20000000800 */
[----:B-1----:R-:W-:-:S07]  /*14680*/  FADD.FTZ R33, R159, R0 ;  /* 0x000000009f217221 */ /* 0x002fce0000010000 */
[----:B------:R-:W-:Y:S01]  /*14690*/  MUFU.EX2 R14, R14 ;  /* 0x0000000e000e7308 */ /* 0x000fe20000000800 */
[C---:B---3--:R-:W-:Y:S01]  /*146a0*/  FADD.FTZ R40, R12.reuse, R33 ;  /* 0x000000210c287221 */ /* 0x048fe20000010000 */
[----:B--2---:R-:W-:Y:S02]  /*146b0*/  FMNMX.FTZ R7, R5, R8, !PT ;  /* 0x0000000805077209 */ /* 0x004fe40007810000 */
[----:B------:R-:W-:-:S03]  /*146c0*/  F2FP.BF16.F32.PACK_AB R159, R12, R159 ;  /* 0x0000009f0c9f723e */ /* 0x000fc600000010ff */
[----:B------:R-:W0:Y:S01]  /*146d0*/  SHFL.BFLY PT, R8, R7, 0x1, 0x1f ;  /* 0x0c201f0007087f89 */ /* 0x000e2200000e0000 */
[----:B------:R-:W-:Y:S08]  /*146e0*/  MUFU.EX2 R155, R155 ;  /* 0x0000009b009b7308 */ /* 0x000ff00000000800 */
[----:B------:R-:W-:Y:S08]  /*146f0*/  MUFU.EX2 R26, R26 ;  /* 0x0000001a001a7308 */ /* 0x000ff00000000800 */
[----:B------:R-:W-:Y:S01]  /*14700*/  MUFU.EX2 R149, R149 ;  /* 0x0000009500957308 */ /* 0x000fe20000000800 */
[----:B0-----:R-:W-:-:S07]  /*14710*/  FMNMX.FTZ R8, R7, R8, !PT ;  /* 0x0000000807087209 */ /* 0x001fce0007810000 */
[----:B------:R-:W-:Y:S01]  /*14720*/  MUFU.EX2 R20, R20 ;  /* 0x0000001400147308 */ /* 0x000fe20000000800 */
[C---:B------:R-:W-:Y:S01]  /*14730*/  FSETP.NEU.FTZ.AND P2, PT, R8.reuse, -INF , PT ;  /* 0xff8000000800780b */ /* 0x040fe20003f5d000 */
[----:B------:R-:W-:-:S06]  /*14740*/  FMUL.FTZ R5, R8, R9 ;  /* 0x0000000908057220 */ /* 0x000fcc0000410000 */
[----:B------:R-:W-:Y:S01]  /*14750*/  MUFU.EX2 R151, R151 ;  /* 0x0000009700977308 */ /* 0x000fe20000000800 */
        /* <DEDUP_REMOVED lines=27> */
[----:B------:R-:W-:Y:S01]  /*14910*/  FFMA.FTZ R68, R68, R9, -R7 ;  /* 0x0000000944447223 */ /* 0x000fe20000010807 */
[----:B------:R-:W-:-:S02]  /*14920*/  LEA.HI.SX32 R7, R37, R42, 0x1c ;  /* 0x0000002a25077211 */ /* 0x000fc400078fe2ff */
[----:B------:R-:W-:Y:S01]  /*14930*/  CS2R R42, SRZ ;  /* 0x00000000002a7805 */ /* 0x000fe2000001ff00 */
[----:B------:R-:W2:Y:S01]  /*14940*/  MUFU.EX2 R11, R88 ;  /* 0x00000058000b7308 */ /* 0x000ea20000000800 */
[----:B0-----:R-:W-:Y:S01]  /*14950*/  FADD.FTZ R31, R156, R5 ;  /* 0x000000059c1f7221 */ /* 0x001fe20000010000 */
[----:B------:R-:W-:Y:S02]  /*14960*/  F2FP.BF16.F32.PACK_AB R156, R5, R156 ;  /* 0x0000009c059c723e */ /* 0x000fe400000010ff */
[----:B------:R-:W-:-:S04]  /*14970*/  VIMNMX R7, RZ, R7, !PT ;  /* 0x00000007ff077248 */ /* 0x000fc80007fe0100 */
[----:B------:R-:W0:Y:S01]  /*14980*/  MUFU.EX2 R90, R90 ;  /* 0x0000005a005a7308 */ /* 0x000e220000000800 */
[----:B-1----:R-:W-:Y:S01]  /*14990*/  FADD.FTZ R0, R86, R31 ;  /* 0x0000001f56007221 */ /* 0x002fe20000010000 */
[----:B------:R-:W-:Y:S01]  /*149a0*/  FADD.FTZ R31, R153, R40 ;  /* 0x00000028991f7221 */ /* 0x000fe20000010000 */
[----:B------:R-:W-:-:S03]  /*149b0*/  F2FP.BF16.F32.PACK_AB R153, R14, R153 ;  /* 0x000000990e99723e */ /* 0x000fc600000010ff */
[----:B------:R-:W-:Y:S01]  /*149c0*/  FADD.FTZ R40, R14, R31 ;  /* 0x0000001f0e287221 */ /* 0x000fe20000010000 */
[----:B------:R-:W-:Y:S01]  /*149d0*/  VIADD R14, R72, 0xfffffffe ;  /* 0xfffffffe480e7836 */ /* 0x000fe20000000000 */
[----:B------:R-:W1:Y:S01]  /*149e0*/  MUFU.EX2 R13, R92 ;  /* 0x0000005c000d7308 */ /* 0x000e620000000800 */
[----:B--2---:R-:W-:Y:S01]  /*149f0*/  FADD.FTZ R3, R11, R0 ;  /* 0x000000000b037221 */ /* 0x004fe20000010000 */
[----:B------:R-:W-:Y:S01]  /*14a00*/  FADD.FTZ R33, R155, R40 ;  /* 0x000000289b217221 */ /* 0x000fe20000010000 */
[----:B------:R-:W-:Y:S02]  /*14a10*/  F2FP.BF16.F32.PACK_AB R158, R11, R86 ;  /* 0x000000560b9e723e */ /* 0x000fe400000010ff */
[----:B------:R-:W-:Y:S02]  /*14a20*/  CS2R R86, SRZ ;  /* 0x0000000000567805 */ /* 0x000fe4000001ff00 */
[----:B------:R-:W-:Y:S01]  /*14a30*/  ISETP.GE.AND P2, PT, R14, R7, PT ;  /* 0x000000070e00720c */ /* 0x000fe20003f46270 */
[C---:B------:R-:W-:Y:S01]  /*14a40*/  FADD.FTZ R40, R26.reuse, R33 ;  /* 0x000000211a287221 */ /* 0x040fe20000010000 */
[----:B------:R-:W-:Y:S01]  /*14a50*/  F2FP.BF16.F32.PACK_AB R155, R26, R155 ;  /* 0x0000009b1a9b723e */ /* 0x000fe200000010ff */
[----:B------:R-:W2:Y:S01]  /*14a60*/  MUFU.EX2 R96, R96 ;  /* 0x0000006000607308 */ /* 0x000ea20000000800 */
[----:B0-----:R-:W-:Y:S01]  /*14a70*/  FADD.FTZ R0, R90, R3 ;  /* 0x000000035a007221 */ /* 0x001fe20000010000 */
[----:B------:R-:W-:Y:S01]  /*14a80*/  FADD.FTZ R33, R149, R40 ;  /* 0x0000002895217221 */ /* 0x000fe20000010000 */
[----:B------:R-:W-:-:S02]  /*14a90*/  F2FP.BF16.F32.PACK_AB R149, R20, R149 ;  /* 0x000000951495723e */ /* 0x000fc400000010ff */
[----:B------:R-:W-:Y:S01]  /*14aa0*/  CS2R R72, SRZ ;  /* 0x0000000000487805 */ /* 0x000fe2000001ff00 */
[----:B------:R-:W-:Y:S02]  /*14ab0*/  FADD.FTZ R40, R20, R33 ;  /* 0x0000002114287221 */ /* 0x000fe40000010000 */
[----:B------:R-:W0:Y:S01]  /*14ac0*/  MUFU.EX2 R15, R98 ;  /* 0x00000062000f7308 */ /* 0x000e220000000800 */
[----:B-1----:R-:W-:Y:S01]  /*14ad0*/  FADD.FTZ R31, R13, R0 ;  /* 0x000000000d1f7221 */ /* 0x002fe20000010000 */
[----:B------:R-:W-:Y:S01]  /*14ae0*/  FADD.FTZ R35, R151, R40 ;  /* 0x0000002897237221 */ /* 0x000fe20000010000 */
[----:B------:R-:W-:Y:S02]  /*14af0*/  F2FP.BF16.F32.PACK_AB R152, R13, R90 ;  /* 0x0000005a0d98723e */ /* 0x000fe400000010ff */
[----:B------:R-:W-:-:S03]  /*14b00*/  CS2R R40, SRZ ;  /* 0x0000000000287805 */ /* 0x000fc6000001ff00 */
[----:B------:R-:W1:Y:S01]  /*14b10*/  MUFU.EX2 R84, R84 ;  /* 0x0000005400547308 */ /* 0x000e620000000800 */
[----:B--2---:R-:W-:-:S07]  /*14b20*/  FADD.FTZ R0, R96, R31 ;  /* 0x0000001f60007221 */ /* 0x004fce0000010000 */
[----:B------:R-:W2:Y:S01]  /*14b30*/  MUFU.EX2 R21, R100 ;  /* 0x0000006400157308 */ /* 0x000ea20000000800 */
[C---:B0-----:R-:W-:Y:S01]  /*14b40*/  FADD.FTZ R31, R15.reuse, R0 ;  /* 0x000000000f1f7221 */ /* 0x041fe20000010000 */
[----:B------:R-:W-:-:S06]  /*14b50*/  F2FP.BF16.F32.PACK_AB R154, R15, R96 ;  /* 0x000000600f9a723e */ /* 0x000fcc00000010ff */
[----:B------:R-:W0:Y:S01]  /*14b60*/  MUFU.EX2 R82, R82 ;  /* 0x0000005200527308 */ /* 0x000e220000000800 */
[----:B-1----:R-:W-:-:S07]  /*14b70*/  FADD.FTZ R0, R84, R31 ;  /* 0x0000001f54007221 */ /* 0x002fce0000010000 */
[----:B------:R-:W1:Y:S01]  /*14b80*/  MUFU.EX2 R28, R28 ;  /* 0x0000001c001c7308 */ /* 0x000e620000000800 */
[C---:B--2---:R-:W-:Y:S01]  /*14b90*/  FADD.FTZ R33, R21.reuse, R0 ;  /* 0x0000000015217221 */ /* 0x044fe20000010000 */
[----:B------:R-:W-:Y:S02]  /*14ba0*/  F2FP.BF16.F32.PACK_AB R148, R21, R84 ;  /* 0x000000541594723e */ /* 0x000fe400000010ff */
[----:B------:R-:W-:-:S04]  /*14bb0*/  CS2R R84, SRZ ;  /* 0x0000000000547805 */ /* 0x000fc8000001ff00 */
[----:B------:R-:W2:Y:S01]  /*14bc0*/  MUFU.EX2 R25, R102 ;  /* 0x0000006600197308 */ /* 0x000ea20000000800 */
[----:B0-----:R-:W-:-:S07]  /*14bd0*/  FADD.FTZ R0, R82, R33 ;  /* 0x0000002152007221 */ /* 0x001fce0000010000 */
[----:B------:R-:W0:Y:S01]  /*14be0*/  MUFU.EX2 R145, R145 ;  /* 0x0000009100917308 */ /* 0x000e220000000800 */
[C---:B-1----:R-:W-:Y:S01]  /*14bf0*/  FADD.FTZ R4, R28.reuse, R35 ;  /* 0x000000231c047221 */ /* 0x042fe20000010000 */
[----:B------:R-:W-:-:S06]  /*14c00*/  F2FP.BF16.F32.PACK_AB R151, R28, R151 ;  /* 0x000000971c97723e */ /* 0x000fcc00000010ff */
[----:B------:R-:W1:Y:S01]  /*14c10*/  MUFU.EX2 R80, R80 ;  /* 0x0000005000507308 */ /* 0x000e620000000800 */
[C---:B--2---:R-:W-:Y:S01]  /*14c20*/  FADD.FTZ R33, R25.reuse, R0 ;  /* 0x0000000019217221 */ /* 0x044fe20000010000 */
[----:B------:R-:W-:Y:S02]  /*14c30*/  F2FP.BF16.F32.PACK_AB R150, R25, R82 ;  /* 0x000000521996723e */ /* 0x000fe400000010ff */
[----:B------:R-:W-:-:S04]  /*14c40*/  CS2R R82, SRZ ;  /* 0x0000000000527805 */ /* 0x000fc8000001ff00 */
        /* <DEDUP_REMOVED lines=9> */
[----:B------:R-:W-:Y:S02]  /*14ce0*/  F2FP.BF16.F32.PACK_AB R144, R27, R80 ;  /* 0x000000501b90723e */ /* 0x000fe400000010ff */
[----:B------:R-:W-:Y:S02]  /*14cf0*/  CS2R R80, SRZ ;  /* 0x0000000000507805 */ /* 0x000fe4000001ff00 */
[----:B------:R-:W-:Y:S02]  /*14d00*/  CS2R R26, SRZ ;  /* 0x00000000001a7805 */ /* 0x000fe4000001ff00 */
[----:B------:R0:W3:Y:S01]  /*14d10*/  MUFU.EX2 R29, R78 ;  /* 0x0000004e001d7308 */ /* 0x0000e20000000800 */
[----:B-1----:R-:W-:-:S07]  /*14d20*/  FADD.FTZ R0, R106, R35 ;  /* 0x000000236a007221 */ /* 0x002fce0000010000 */
[----:B------:R-:W1:Y:S01]  /*14d30*/  MUFU.EX2 R38, R38 ;  /* 0x0000002600267308 */ /* 0x000e620000000800 */
[----:B--2---:R-:W-:Y:S01]  /*14d40*/  FADD.FTZ R37, R147, R4 ;  /* 0x0000000493257221 */ /* 0x004fe20000010000 */
[----:B0-----:R-:W-:-:S06]  /*14d50*/  CS2R R78, SRZ ;  /* 0x00000000004e7805 */ /* 0x001fcc000001ff00 */
[----:B------:R-:W0:Y:S01]  /*14d60*/  MUFU.EX2 R70, R70 ;  /* 0x0000004600467308 */ /* 0x000e220000000800 */
[C---:B---3--:R-:W-:Y:S01]  /*14d70*/  FADD.FTZ R35, R29.reuse, R0 ;  /* 0x000000001d237221 */ /* 0x048fe20000010000 */
[----:B------:R-:W-:Y:S02]  /*14d80*/  F2FP.BF16.F32.PACK_AB R146, R29, R106 ;  /* 0x0000006a1d92723e */ /* 0x000fe400000010ff */
[----:B------:R-:W-:-:S04]  /*14d90*/  CS2R R28, SRZ ;  /* 0x00000000001c7805 */ /* 0x000fc8000001ff00 */
[----:B------:R-:W2:Y:S01]  /*14da0*/  MUFU.EX2 R141, R141 ;  /* 0x0000008d008d7308 */ /* 0x000ea20000000800 */
[C---:B-1----:R-:W-:Y:S01]  /*14db0*/  FADD.FTZ R4, R38.reuse, R37 ;  /* 0x0000002526047221 */ /* 0x042fe20000010000 */
[----:B------:R-:W-:Y:S02]  /*14dc0*/  F2FP.BF16.F32.PACK_AB R147, R38, R147 ;  /* 0x000000932693723e */ /* 0x000fe400000010ff */
[----:B------:R-:W-:-:S04]  /*14dd0*/  CS2R R38, SRZ ;  /* 0x0000000000267805 */ /* 0x000fc8000001ff00 */
[----:B------:R1:W3:Y:S01]  /*14de0*/  MUFU.EX2 R3, R48 ;  /* 0x0000003000037308 */ /* 0x0002e20000000800 */
[----:B0-----:R-:W-:-:S07]  /*14df0*/  FADD.FTZ R0, R70, R35 ;  /* 0x0000002346007221 */ /* 0x001fce0000010000 */
[----:B------:R-:W0:Y:S01]  /*14e00*/  MUFU.EX2 R24, R24 ;  /* 0x0000001800187308 */ /* 0x000e220000000800 */
[----:B--2---:R-:W-:Y:S01]  /*14e10*/  FADD.FTZ R5, R141, R4 ;  /* 0x000000048d057221 */ /* 0x004fe20000010000 */
[----:B-1----:R-:W-:-:S06]  /*14e20*/  CS2R R48, SRZ ;  /* 0x0000000000307805 */ /* 0x002fcc000001ff00 */
[----:B------:R-:W1:Y:S01]  /*14e30*/  MUFU.EX2 R56, R56 ;  /* 0x0000003800387308 */ /* 0x000e620000000800 */
[C---:B---3--:R-:W-:Y:S01]  /*14e40*/  FADD.FTZ R13, R3.reuse, R0 ;  /* 0x00000000030d7221 */ /* 0x048fe20000010000 */
[----:B------:R-:W-:Y:S02]  /*14e50*/  F2FP.BF16.F32.PACK_AB R140, R3, R70 ;  /* 0x00000046038c723e */ /* 0x000fe400000010ff */
[----:B------:R-:W-:-:S04]  /*14e60*/  CS2R R70, SRZ ;  /* 0x0000000000467805 */ /* 0x000fc8000001ff00 */
[----:B------:R-:W2:Y:S01]  /*14e70*/  MUFU.EX2 R143, R143 ;  /* 0x0000008f008f7308 */ /* 0x000ea20000000800 */
[C---:B0-----:R-:W-:Y:S01]  /*14e80*/  FADD.FTZ R0, R24.reuse, R5 ;  /* 0x0000000518007221 */ /* 0x041fe20000010000 */
[----:B------:R-:W-:Y:S02]  /*14e90*/  F2FP.BF16.F32.PACK_AB R141, R24, R141 ;  /* 0x0000008d188d723e */ /* 0x000fe400000010ff */
[----:B------:R-:W-:-:S04]  /*14ea0*/  CS2R R24, SRZ ;  /* 0x0000000000187805 */ /* 0x000fc8000001ff00 */
[----:B------:R0:W3:Y:S01]  /*14eb0*/  MUFU.EX2 R31, R52 ;  /* 0x00000034001f7308 */ /* 0x0000e20000000800 */
[----:B-1----:R-:W-:-:S07]  /*14ec0*/  FADD.FTZ R4, R56, R13 ;  /* 0x0000000d38047221 */ /* 0x002fce0000010000 */
[----:B------:R-:W1:Y:S01]  /*14ed0*/  MUFU.EX2 R30, R30 ;  /* 0x0000001e001e7308 */ /* 0x000e620000000800 */
[----:B--2---:R-:W-:Y:S01]  /*14ee0*/  FADD.FTZ R5, R143, R0 ;  /* 0x000000008f057221 */ /* 0x004fe20000010000 */
[----:B0-----:R-:W-:-:S06]  /*14ef0*/  CS2R R52, SRZ ;  /* 0x0000000000347805 */ /* 0x001fcc000001ff00 */
[----:B------:R-:W0:Y:S01]  /*14f00*/  MUFU.EX2 R36, R36 ;  /* 0x0000002400247308 */ /* 0x000e220000000800 */
[C---:B---3--:R-:W-:Y:S01]  /*14f10*/  FADD.FTZ R13, R31.reuse, R4 ;  /* 0x000000041f0d7221 */ /* 0x048fe20000010000 */
[----:B-----5:R-:W-:Y:S02]  /*14f20*/  F2FP.BF16.F32.PACK_AB R142, R31, R56 ;  /* 0x000000381f8e723e */ /* 0x020fe400000010ff */
        /* <DEDUP_REMOVED lines=13> */
[----:B------:R-:W-:Y:S02]  /*15000*/  CS2R R36, SRZ ;  /* 0x0000000000247805 */ /* 0x000fe4000001ff00 */
[----:B------:R-:W-:Y:S02]  /*15010*/  CS2R R32, SRZ ;  /* 0x0000000000207805 */ /* 0x000fe4000001ff00 */
[----:B------:R-:W2:Y:S01]  /*15020*/  MUFU.EX2 R139, R139 ;  /* 0x0000008b008b7308 */ /* 0x000ea20000000800 */
[C---:B0-----:R-:W-:Y:S01]  /*15030*/  FADD.FTZ R0, R34.reuse, R3 ;  /* 0x0000000322007221 */ /* 0x041fe20000010000 */
[----:B------:R-:W-:-:S02]  /*15040*/  F2FP.BF16.F32.PACK_AB R137, R34, R137 ;  /* 0x000000892289723e */ /* 0x000fc400000010ff */
[----:B------:R-:W-:-:S04]  /*15050*/  CS2R R34, SRZ ;  /* 0x0000000000227805 */ /* 0x000fc8000001ff00 */
[----:B------:R0:W3:Y:S01]  /*15060*/  MUFU.EX2 R11, R68 ;  /* 0x00000044000b7308 */ /* 0x0000e20000000800 */
[----:B-1----:R-:W-:-:S07]  /*15070*/  FADD.FTZ R4, R64, R5 ;  /* 0x0000000540047221 */ /* 0x002fce0000010000 */
[----:B------:R-:W1:Y:S01]  /*15080*/  MUFU.EX2 R54, R54 ;  /* 0x0000003600367308 */ /* 0x000e620000000800 */
[----:B--2---:R-:W-:Y:S01]  /*15090*/  FADD.FTZ R3, R139, R0 ;  /* 0x000000008b037221 */ /* 0x004fe20000010000 */
[----:B------:R-:W-:Y:S01]  /*150a0*/  IMAD.MOV.U32 R0, RZ, RZ, 0x3f800000 ;  /* 0x3f800000ff007424 */ /* 0x000fe200078e00ff */
[----:B0-----:R-:W-:Y:S01]  /*150b0*/  CS2R R68, SRZ ;  /* 0x0000000000447805 */ /* 0x001fe2000001ff00 */
[C---:B---3--:R-:W-:Y:S01]  /*150c0*/  FADD.FTZ R5, R11.reuse, R4 ;  /* 0x000000040b057221 */ /* 0x048fe20000010000 */
[----:B------:R-:W-:Y:S02]  /*150d0*/  F2FP.BF16.F32.PACK_AB R138, R11, R64 ;  /* 0x000000400b8a723e */ /* 0x000fe400000010ff */
[----:B------:R-:W-:Y:S01]  /*150e0*/  CS2R R64, SRZ ;  /* 0x0000000000407805 */ /* 0x000fe2000001ff00 */
[C---:B-1----:R-:W-:Y:S01]  /*150f0*/  FADD.FTZ R4, R54.reuse, R3 ;  /* 0x0000000336047221 */ /* 0x042fe20000010000 */
[----:B------:R-:W-:Y:S01]  /*15100*/  F2FP.BF16.F32.PACK_AB R139, R54, R139 ;  /* 0x0000008b368b723e */ /* 0x000fe200000010ff */
[----:B------:R-:W-:Y:S01]  /*15110*/  IMAD.MOV.U32 R3, RZ, RZ, 0x3f800000 ;  /* 0x3f800000ff037424 */ /* 0x000fe200078e00ff */
[----:B------:R-:W-:Y:S01]  /*15120*/  CS2R R54, SRZ ;  /* 0x0000000000367805 */ /* 0x000fe2000001ff00 */
[----:B------:R-:W-:Y:S06]  /*15130*/  @!P2 BRA `(.L_x_2869) ;  /* 0x0000002c0050a947 */ /* 0x000fec0003800000 */
[----:B------:R-:W-:Y:S01]  /*15140*/  BSSY B1, `(.L_x_2869) ;  /* 0x00002d3000017945 */ /* 0x000fe20003800000 */
[----:B------:R-:W-:Y:S02]  /*15150*/  IMAD.MOV.U32 R12, RZ, RZ, R10 ;  /* 0x000000ffff0c7224 */ /* 0x000fe400078e000a */
[----:B------:R-:W-:Y:S02]  /*15160*/  IMAD.MOV.U32 R13, RZ, RZ, R8 ;  /* 0x000000ffff0d7224 */ /* 0x000fe400078e0008 */
[----:B------:R-:W-:Y:S02]  /*15170*/  IMAD.MOV.U32 R20, RZ, RZ, R167 ;  /* 0x000000ffff147224 */ /* 0x000fe400078e00a7 */
[----:B------:R-:W-:Y:S02]  /*15180*/  IMAD.MOV.U32 R21, RZ, RZ, R162 ;  /* 0x000000ffff157224 */ /* 0x000fe400078e00a2 */
[----:B------:R-:W-:Y:S02]  /*15190*/  IMAD.MOV.U32 R0, RZ, RZ, 0x3f800000 ;  /* 0x3f800000ff007424 */ /* 0x000fe400078e00ff */
[----:B------:R-:W-:-:S07]  /*151a0*/  IMAD.MOV.U32 R87, RZ, RZ, RZ ;  /* 0x000000ffff577224 */ /* 0x000fce00078e00ff */
.L_x_2882:
[----:B------:R-:W-:-:S04]  /*151b0*/  ISETP.NE.AND P2, PT, R21, 0x1, PT ;  /* 0x000000011500780c */ /* 0x000fc80003f45270 */
[----:B------:R-:W-:-:S04]  /*151c0*/  SEL R167, RZ, 0x1, P2 ;  /* 0x00000001ffa77807 */ /* 0x000fc80001000000 */
[----:B------:R-:W-:Y:S01]  /*151d0*/  LOP3.LUT R167, R20, R167, RZ, 0x3c, !PT ;  /* 0x000000a714a77212 */ /* 0x000fe200078e3cff */
[----:B------:R-:W-:Y:S06]  /*151e0*/  @!P0 BRA `(.L_x_2870) ;  /* 0x0000000000048947 */ /* 0x000fec0003800000 */
[----:B------:R-:W-:Y:S01]  /*151f0*/  BPT.TRAP 0x1 ;  /* 0x000000040000795c */ /* 0x000fe20000300000 */
.L_x_2870:
        /* <DEDUP_REMOVED lines=8> */
.L_x_2871:
[----:B------:R-:W-:Y:S01]  /*15280*/  BSSY B2, `(.L_x_2872) ;  /* 0x0000006000027945 */ /* 0x000fe20003800000 */
[----:B------:R-:W-:Y:S02]  /*15290*/  IMAD R8, R162, 0x900, R6 ;  /* 0x00000900a2087824 */ /* 0x000fe400078e0206 */
[----:B------:R-:W-:Y:S01]  /*152a0*/  IMAD.MOV.U32 R9, RZ, RZ, 0x40000040 ;  /* 0x40000040ff097424 */ /* 0x000fe200078e00ff */
[----:B-1----:R-:W-:Y:S06]  /*152b0*/  @P2 BRA `(.L_x_2873) ;  /* 0x0000000000082947 */ /* 0x002fec0003800000 */
[----:B------:R-:W1:Y:S02]  /*152c0*/  SYNCS.PHASECHK.TRANS64.TRYWAIT P2, [R15+URZ+0x2a830], R10 ;  /* 0x02a8300a0f0075a7 */ /* 0x000e64000804017f */
[----:B-1----:R-:W-:Y:S05]  /*152d0*/  @!P2 BRA `(.L_x_2874) ;  /* 0x000000fc0080a947 */ /* 0x002fea0003800000 */
.L_x_2873:
[----:B------:R-:W-:Y:S05]  /*152e0*/  BSYNC B2 ;  /* 0x0000000000027941 */ /* 0x000fea0003800000 */
.L_x_2872:
        /* <DEDUP_REMOVED lines=17> */
[----:B------:R-:W-:Y:S01]  /*15400*/  VIADD R10, R8, 0x4 ;  /* 0x00000004080a7836 */ /* 0x000fe20000000000 */
[----:B------:R-:W-:Y:S01]  /*15410*/  MOV R11, 0x40000040 ;  /* 0x40000040000b7802 */ /* 0x000fe20000000f00 */
[----:B------:R-:W-:-:S02]  /*15420*/  WARPGROUP.DEPBAR.LE gsb0, 0x0 ;  /* 0x00008000000079c5 */ /* 0x000fc40000010000 */
[----:B------:R-:W-:-:S08]  /*15430*/  WARPGROUP.ARRIVE ;  /* 0x00000000000079c5 */ /* 0x000fd00000000000 */
        /* <DEDUP_REMOVED lines=69> */
[----:B------:R-:W-:Y:S01]  /*15890*/  VIADD R10, R8, 0x604 ;  /* 0x00000604080a7836 */ /* 0x000fe20000000000 */
[----:B------:R-:W-:Y:S01]  /*158a0*/  MOV R11, 0x40000040 ;  /* 0x40000040000b7802 */ /* 0x000fe20000000f00 */
        /* <DEDUP_REMOVED lines=86> */
.L_x_2875:
[----:B------:R-:W-:Y:S01]  /*15e10*/  SHF.L.U32 R3, R20, 0x1f, RZ ;  /* 0x0000001f14037819 */ /* 0x000fe200000006ff */
[----:B------:R-:W-:-:S04]  /*15e20*/  IMAD R11, R21, 0x8, R2 ;  /* 0x00000008150b7824 */ /* 0x000fc800078e0202 */
[----:B------:R0:W1:Y:S01]  /*15e30*/  SYNCS.PHASECHK.TRANS64.TRYWAIT P2, [R11+URZ+0x2a850], R3 ;  /* 0x02a850030b0075a7 */ /* 0x000062000804017f */
[----:B------:R-:W-:Y:S05]  /*15e40*/  @!P0 BRA `(.L_x_2876) ;  /* 0x0000000000048947 */ /* 0x000fea0003800000 */
[----:B------:R-:W-:Y:S01]  /*15e50*/  BPT.TRAP 0x1 ;  /* 0x000000040000795c */ /* 0x000fe20000300000 */
.L_x_2876:
        /* <DEDUP_REMOVED lines=9> */
.L_x_2878:
[----:B------:R-:W-:Y:S05]  /*15ef0*/  BSYNC B2 ;  /* 0x0000000000027941 */ /* 0x000fea0003800000 */
.L_x_2877:
        /* <DEDUP_REMOVED lines=31> */
[----:B------:R-:W-:Y:S02]  /*160f0*/  R2UR UR7, R9 ;  /* 0x00000000090772ca */ /* 0x000fe400000e0000 */
[----:B------:R-:W-:Y:S01]  /*16100*/  MOV R9, 0x40000040 ;  /* 0x4000004000097802 */ /* 0x000fe20000000f00 */
[----:B------:R-:W-:Y:S02]  /*16110*/  WARPGROUP.DEPBAR.LE gsb0, 0x0 ;  /* 0x00008000000079c5 */ /* 0x000fe40000010000 */
[----:B------:R-:W-:-:S08]  /*16120*/  WARPGROUP.ARRIVE ;  /* 0x00000000000079c5 */ /* 0x000fd00000000000 */
        /* <DEDUP_REMOVED lines=9> */
.L_x_2880:
[----:B------:R-:W2:Y:S01]  /*161c0*/  @P1 LDC R9, c[0x0][0x44c] ;  /* 0x00011300ff091b82 */ /* 0x000ea20000000800 */
[----:B------:R-:W-:Y:S01]  /*161d0*/  FMUL.FTZ R10, R94, UR39 ;  /* 0x000000275e0a7c20 */ /* 0x000fe20008410000 */
[----:B------:R-:W-:Y:S02]  /*161e0*/  IMAD.IADD R8, R189, 0x1, R184 ;  /* 0x00000001bd087824 */ /* 0x000fe400078e02b8 */
[----:B------:R-:W-:Y:S01]  /*161f0*/  FMUL.FTZ R137, R88, UR39 ;  /* 0x0000002758897c20 */ /* 0x000fe20008410000 */
[----:B------:R-:W-:Y:S01]  /*16200*/  FMUL.FTZ R136, R89, UR39 ;  /* 0x0000002759887c20 */ /* 0x000fe20008410000 */
[----:B------:R-:W-:Y:S01]  /*16210*/  FMUL.FTZ R139, R92, UR39 ;  /* 0x000000275c8b7c20 */ /* 0x000fe20008410000 */
[----:B------:R-:W-:Y:S01]  /*16220*/  FMUL.FTZ R138, R93, UR39 ;  /* 0x000000275d8a7c20 */ /* 0x000fe20008410000 */
[----:B------:R-:W-:Y:S01]  /*16230*/  FMUL.FTZ R20, R95, UR39 ;  /* 0x000000275f147c20 */ /* 0x000fe20008410000 */
[----:B------:R-:W3:Y:S01]  /*16240*/  @P1 LDC R94, c[0x0][0x450] ;  /* 0x00011400ff5e1b82 */ /* 0x000ee20000000800 */
        /* <DEDUP_REMOVED lines=15> */
[----:B--2---:R-:W-:Y:S01]  /*16340*/  @P1 IMAD.HI.U32 R9, R8, R9, RZ ;  /* 0x0000000908091227 */ /* 0x004fe200078e00ff */
[----:B------:R-:W2:Y:S03]  /*16350*/  MUFU.TANH R139, R139 ;  /* 0x0000008b008b7308 */ /* 0x000ea60000002400 */
[----:B------:R-:W-:Y:S01]  /*16360*/  FMUL.FTZ R107, R109, UR39 ;  /* 0x000000276d6b7c20 */ /* 0x000fe20008410000 */
[----:B01----:R-:W-:Y:S01]  /*16370*/  FMUL.FTZ R3, R91, UR39 ;  /* 0x000000275b037c20 */ /* 0x003fe20008410000 */
[----:B------:R-:W-:Y:S01]  /*16380*/  FMUL.FTZ R91, R106, UR39 ;  /* 0x000000276a5b7c20 */ /* 0x000fe20008410000 */
[----:B------:R-:W-:Y:S01]  /*16390*/  FMUL.FTZ R109, R112, UR39 ;  /* 0x00000027706d7c20 */ /* 0x000fe20008410000 */
[----:B------:R-:W-:Y:S01]  /*163a0*/  FMUL.FTZ R113, R113, UR39 ;  /* 0x0000002771717c20 */ /* 0x000fe20008410000 */
[----:B------:R-:W-:Y:S01]  /*163b0*/  FMUL.FTZ R93, R110, UR39 ;  /* 0x000000276e5d7c20 */ /* 0x000fe20008410000 */
[----:B---3--:R-:W-:Y:S01]  /*163c0*/  @P1 SHF.R.U32.HI R8, RZ, R94, R9 ;  /* 0x0000005eff081219 */ /* 0x008fe20000011609 */
[----:B------:R-:W-:Y:S01]  /*163d0*/  IMAD.MOV.U32 R9, RZ, RZ, -0x60 ;  /* 0xffffffa0ff097424 */ /* 0x000fe200078e00ff */
[----:B------:R-:W0:Y:S01]  /*163e0*/  MUFU.TANH R138, R138 ;  /* 0x0000008a008a7308 */ /* 0x000e220000002400 */
[----:B------:R-:W-:Y:S01]  /*163f0*/  FMUL.FTZ R116, R116, UR39 ;  /* 0x0000002774747c20 */ /* 0x000fe20008410000 */
[----:B------:R-:W-:Y:S01]  /*16400*/  FMUL.FTZ R120, R120, UR39 ;  /* 0x0000002778787c20 */ /* 0x000fe20008410000 */
[----:B------:R-:W1:Y:S01]  /*16410*/  SHFL.IDX PT, R94, R8, RZ, 0x1c1f ;  /* 0x001c1fff085e7589 */ /* 0x000e6200000e0000 */
[----:B------:R-:W-:-:S02]  /*16420*/  IMAD R9, R14, R9, 0x1 ;  /* 0x000000010e097424 */ /* 0x000fc400078e0209 */
[----:B------:R-:W-:Y:S01]  /*16430*/  FMUL.FTZ R117, R117, UR39 ;  /* 0x0000002775757c20 */ /* 0x000fe20008410000 */
[----:B------:R-:W-:Y:S01]  /*16440*/  FMUL.FTZ R142, R124, UR39 ;  /* 0x000000277c8e7c20 */ /* 0x000fe20008410000 */
[----:B------:R-:W-:Y:S01]  /*16450*/  FMUL.FTZ R144, R125, UR39 ;  /* 0x000000277d907c20 */ /* 0x000fe20008410000 */
[----:B------:R-:W-:Y:S01]  /*16460*/  IMAD R9, R188, -0x2, R9 ;  /* 0xfffffffebc097824 */ /* 0x000fe200078e0209 */
[----:B------:R-:W3:Y:S01]  /*16470*/  MUFU.TANH R140, R140 ;  /* 0x0000008c008c7308 */ /* 0x000ee20000002400 */
[----:B------:R-:W-:Y:S01]  /*16480*/  FMUL.FTZ R129, R129, UR39 ;  /* 0x0000002781817c20 */ /* 0x000fe20008410000 */
[----:B------:R-:W-:Y:S01]  /*16490*/  FMUL.FTZ R133, R133, UR39 ;  /* 0x0000002785857c20 */ /* 0x000fe20008410000 */
[----:B------:R-:W3:Y:S01]  /*164a0*/  SHFL.IDX PT, R8, R8, 0x1, 0x1c1f ;  /* 0x003c1f0008087f89 */ /* 0x000ee200000e0000 */
[----:B------:R-:W-:-:S04]  /*164b0*/  IADD3 R9, -R185, R9, R186 ;  /* 0x00000009b9097210 */ /* 0x000fc80007ffe1ba */
[----:B------:R-:W3:Y:S08]  /*164c0*/  MUFU.TANH R95, R95 ;  /* 0x0000005f005f7308 */ /* 0x000ef00000002400 */
[----:B------:R-:W3:Y:S01]  /*164d0*/  MUFU.TANH R141, R141 ;  /* 0x0000008d008d7308 */ /* 0x000ee20000002400 */
[----:B-1----:R-:W-:-:S05]  /*164e0*/  IMAD.IADD R97, R9, 0x1, R94 ;  /* 0x0000000109617824 */ /* 0x002fca00078e025e */
[C---:B------:R-:W-:Y:S02]  /*164f0*/  ISETP.GT.AND P2, PT, R97.reuse, RZ, PT ;  /* 0x000000ff6100720c */ /* 0x040fe40003f44270 */
[----:B------:R-:W1:Y:S01]  /*16500*/  MUFU.TANH R99, R99 ;  /* 0x0000006300637308 */ /* 0x000e620000002400 */
[----:B------:R-:W-:Y:S02]  /*16510*/  ISETP.GT.AND P3, PT, R97, 0x1, PT ;  /* 0x000000016100780c */ /* 0x000fe40003f64270 */
[----:B----4-:R-:W-:Y:S02]  /*16520*/  FSEL R94, R137, -INF , P2 ;  /* 0xff800000895e7808 */ /* 0x010fe40001000000 */
[----:B------:R-:W-:Y:S02]  /*16530*/  ISETP.GT.AND P2, PT, R97, 0x8, PT ;  /* 0x000000086100780c */ /* 0x000fe40003f44270 */
[----:B-----5:R-:W-:Y:S01]  /*16540*/  FSEL R96, R136, -INF , P3 ;  /* 0xff80000088607808 */ /* 0x020fe20001800000 */
[----:B------:R-:W4:Y:S01]  /*16550*/  MUFU.TANH R103, R103 ;  /* 0x0000006700677308 */ /* 0x000f220000002400 */
[----:B------:R-:W-:-:S02]  /*16560*/  FMNMX.FTZ R143, R94, R13, !PT ;  /* 0x0000000d5e8f7209 */ /* 0x000fc40007810000 */
[----:B------:R-:W-:Y:S02]  /*16570*/  ISETP.GT.AND P3, PT, R97, 0x9, PT ;  /* 0x000000096100780c */ /* 0x000fe40003f64270 */
[----:B--2---:R-:W-:Y:S02]  /*16580*/  FSEL R98, R139, -INF , P2 ;  /* 0xff8000008b627808 */ /* 0x004fe40001000000 */
[----:B------:R-:W-:Y:S01]  /*16590*/  FMNMX.FTZ R143, R96, R143, !PT ;  /* 0x0000008f608f7209 */ /* 0x000fe20007810000 */
[----:B------:R-:W2:Y:S01]  /*165a0*/  MUFU.TANH R101, R101 ;  /* 0x0000006500657308 */ /* 0x000ea20000002400 */
[----:B------:R-:W-:Y:S02]  /*165b0*/  ISETP.GT.AND P2, PT, R97, 0x10, PT ;  /* 0x000000106100780c */ /* 0x000fe40003f44270 */
[----:B0-----:R-:W-:Y:S02]  /*165c0*/  FSEL R100, R138, -INF , P3 ;  /* 0xff8000008a647808 */ /* 0x001fe40001800000 */
[----:B------:R-:W-:-:S02]  /*165d0*/  FMNMX.FTZ R143, R98, R143, !PT ;  /* 0x0000008f628f7209 */ /* 0x000fc40007810000 */
[C---:B------:R-:W-:Y:S01]  /*165e0*/  ISETP.GT.AND P3, PT, R97.reuse, 0x11, PT ;  /* 0x000000116100780c */ /* 0x040fe20003f64270 */
[----:B------:R-:W-:Y:S01]  /*165f0*/  MUFU.TANH R105, R105 ;  /* 0x0000006900697308 */ /* 0x000fe20000002400 */
[----:B---3--:R-:W-:Y:S02]  /*16600*/  FSEL R102, R140, -INF , P2 ;  /* 0xff8000008c667808 */ /* 0x008fe40001000000 */
[----:B------:R-:W-:Y:S02]  /*16610*/  FMNMX.FTZ R143, R100, R143, !PT ;  /* 0x0000008f648f7209 */ /* 0x000fe40007810000 */
[----:B------:R-:W-:Y:S02]  /*16620*/  ISETP.GT.AND P2, PT, R97, 0x18, PT ;  /* 0x000000186100780c */ /* 0x000fe40003f44270 */
[----:B------:R-:W-:Y:S01]  /*16630*/  FSEL R104, R95, -INF , P3 ;  /* 0xff8000005f687808 */ /* 0x000fe20001800000 */
[----:B------:R-:W0:Y:S01]  /*16640*/  MUFU.TANH R107, R107 ;  /* 0x0000006b006b7308 */ /* 0x000e220000002400 */
[----:B------:R-:W-:Y:S01]  /*16650*/  FMNMX.FTZ R143, R102, R143, !PT ;  /* 0x0000008f668f7209 */ /* 0x000fe20007810000 */
[----:B------:R-:W-:Y:S01]  /*16660*/  FMUL.FTZ R95, R121, UR39 ;  /* 0x00000027795f7c20 */ /* 0x000fe20008410000 */
[----:B------:R-:W-:-:S02]  /*16670*/  ISETP.GT.AND P3, PT, R97, 0x19, PT ;  /* 0x000000196100780c */ /* 0x000fc40003f64270 */
[----:B------:R-:W-:Y:S02]  /*16680*/  FSEL R106, R141, -INF , P2 ;  /* 0xff8000008d6a7808 */ /* 0x000fe40001000000 */
[----:B------:R-:W-:Y:S01]  /*16690*/  FMNMX.FTZ R143, R104, R143, !PT ;  /* 0x0000008f688f7209 */ /* 0x000fe20007810000 */
[----:B------:R-:W-:Y:S01]  /*166a0*/  MUFU.TANH R109, R109 ;  /* 0x0000006d006d7308 */ /* 0x000fe20000002400 */
[----:B------:R-:W-:Y:S02]  /*166b0*/  ISETP.GT.AND P2, PT, R97, 0x20, PT ;  /* 0x000000206100780c */ /* 0x000fe40003f44270 */
[----:B-1----:R-:W-:Y:S01]  /*166c0*/  FSEL R108, R99, -INF , P3 ;  /* 0xff800000636c7808 */ /* 0x002fe20001800000 */
[----:B------:R-:W-:Y:S01]  /*166d0*/  FMUL.FTZ R99, R128, UR39 ;  /* 0x0000002780637c20 */ /* 0x000fe20008410000 */
[----:B------:R-:W-:Y:S02]  /*166e0*/  FMNMX.FTZ R143, R106, R143, !PT ;  /* 0x0000008f6a8f7209 */ /* 0x000fe40007810000 */
[----:B------:R-:W-:Y:S01]  /*166f0*/  ISETP.GT.AND P3, PT, R97, 0x21, PT ;  /* 0x000000216100780c */ /* 0x000fe20003f64270 */
[----:B------:R-:W1:Y:S01]  /*16700*/  MUFU.TANH R113, R113 ;  /* 0x0000007100717308 */ /* 0x000e620000002400 */
[----:B----4-:R-:W-:Y:S01]  /*16710*/  FSEL R110, R103, -INF , P2 ;  /* 0xff800000676e7808 */ /* 0x010fe20001000000 */
[----:B------:R-:W-:Y:S01]  /*16720*/  FMUL.FTZ R103, R119, UR39 ;  /* 0x0000002777677c20 */ /* 0x000fe20008410000 */
[----:B------:R-:W-:Y:S01]  /*16730*/  FMNMX.FTZ R143, R108, R143, !PT ;  /* 0x0000008f6c8f7209 */ /* 0x000fe20007810000 */
[----:B------:R-:W-:Y:S01]  /*16740*/  FMUL.FTZ R119, R135, UR39 ;  /* 0x0000002787777c20 */ /* 0x000fe20008410000 */
[----:B------:R-:W-:-:S02]  /*16750*/  ISETP.GT.AND P2, PT, R97, 0x28, PT ;  /* 0x000000286100780c */ /* 0x000fc40003f44270 */
[----:B--2---:R-:W-:Y:S01]  /*16760*/  FSEL R112, R101, -INF , P3 ;  /* 0xff80000065707808 */ /* 0x004fe20001800000 */
[----:B------:R0:W2:Y:S01]  /*16770*/  MUFU.TANH R137, R116 ;  /* 0x0000007400897308 */ /* 0x0000a20000002400 */
[----:B------:R-:W-:Y:S01]  /*16780*/  FMNMX.FTZ R143, R110, R143, !PT ;  /* 0x0000008f6e8f7209 */ /* 0x000fe20007810000 */
[----:B------:R-:W-:Y:S01]  /*16790*/  FMUL.FTZ R101, R118, UR39 ;  /* 0x0000002776657c20 */ /* 0x000fe20008410000 */
[----:B------:R-:W-:Y:S01]  /*167a0*/  ISETP.GT.AND P3, PT, R97, 0x29, PT ;  /* 0x000000296100780c */ /* 0x000fe20003f64270 */
[----:B------:R-:W-:Y:S01]  /*167b0*/  FMUL.FTZ R118, R134, UR39 ;  /* 0x0000002786767c20 */ /* 0x000fe20008410000 */
[----:B------:R-:W-:-:S03]  /*167c0*/  FMNMX.FTZ R143, R112, R143, !PT ;  /* 0x0000008f708f7209 */ /* 0x000fc60007810000 */
[----:B------:R3:W-:Y:S01]  /*167d0*/  MUFU.TANH R140, R120 ;  /* 0x00000078008c7308 */ /* 0x0007e20000002400 */
[----:B0-----:R-:W-:Y:S01]  /*167e0*/  FSEL R116, R107, -INF , P3 ;  /* 0xff8000006b747808 */ /* 0x001fe20001800000 */
[----:B------:R-:W-:Y:S01]  /*167f0*/  FMUL.FTZ R107, R123, UR39 ;  /* 0x000000277b6b7c20 */ /* 0x000fe20008410000 */
[----:B------:R-:W-:-:S04]  /*16800*/  ISETP.GT.AND P3, PT, R97, 0x31, PT ;  /* 0x000000316100780c */ /* 0x000fc80003f64270 */
[----:B-1----:R-:W-:Y:S01]  /*16810*/  FSEL R128, R113, -INF , P3 ;  /* 0xff80000071807808 */ /* 0x002fe20001800000 */
[----:B------:R-:W0:Y:S01]  /*16820*/  MUFU.TANH R117, R117 ;  /* 0x0000007500757308 */ /* 0x000e220000002400 */
[----:B---3--:R-:W-:Y:S01]  /*16830*/  FSEL R120, R105, -INF , P2 ;  /* 0xff80000069787808 */ /* 0x008fe20001000000 */
[----:B------:R-:W-:Y:S01]  /*16840*/  FMUL.FTZ R105, R122, UR39 ;  /* 0x000000277a697c20 */ /* 0x000fe20008410000 */
[----:B------:R-:W-:Y:S01]  /*16850*/  ISETP.GT.AND P2, PT, R97, 0x30, PT ;  /* 0x000000306100780c */ /* 0x000fe20003f44270 */
[----:B------:R-:W-:Y:S01]  /*16860*/  FMUL.FTZ R113, R130, UR39 ;  /* 0x0000002782717c20 */ /* 0x000fe20008410000 */
[----:B------:R-:W-:Y:S02]  /*16870*/  FMNMX.FTZ R143, R120, R143, !PT ;  /* 0x0000008f788f7209 */ /* 0x000fe40007810000 */
[----:B------:R-:W-:Y:S01]  /*16880*/  FSEL R124, R109, -INF , P2 ;  /* 0xff8000006d7c7808 */ /* 0x000fe20001000000 */
[----:B------:R-:W-:Y:S01]  /*16890*/  MUFU.TANH R95, R95 ;  /* 0x0000005f005f7308 */ /* 0x000fe20000002400 */
[----:B------:R-:W-:Y:S01]  /*168a0*/  FMNMX.FTZ R143, R116, R143, !PT ;  /* 0x0000008f748f7209 */ /* 0x000fe20007810000 */
[----:B------:R-:W-:Y:S01]  /*168b0*/  FMUL.FTZ R109, R126, UR39 ;  /* 0x000000277e6d7c20 */ /* 0x000fe20008410000 */
[----:B------:R-:W-:-:S02]  /*168c0*/  ISETP.GT.AND P2, PT, R97, 0x38, PT ;  /* 0x000000386100780c */ /* 0x000fc40003f44270 */
[----:B------:R-:W-:Y:S02]  /*168d0*/  FMNMX.FTZ R143, R124, R143, !PT ;  /* 0x0000008f7c8f7209 */ /* 0x000fe40007810000 */
[----:B------:R-:W-:Y:S01]  /*168e0*/  ISETP.GT.AND P3, PT, R97, 0x39, PT ;  /* 0x000000396100780c */ /* 0x000fe20003f64270 */
[----:B------:R-:W1:Y:S01]  /*168f0*/  MUFU.TANH R142, R142 ;  /* 0x0000008e008e7308 */ /* 0x000e620000002400 */
[----:B--2---:R-:W-:Y:S02]  /*16900*/  FSEL R136, R137, -INF , P2 ;  /* 0xff80000089887808 */ /* 0x004fe40001000000 */
[----:B------:R-:W-:Y:S02]  /*16910*/  FMNMX.FTZ R143, R128, R143, !PT ;  /* 0x0000008f808f7209 */ /* 0x000fe40007810000 */
[----:B------:R-:W-:Y:S02]  /*16920*/  ISETP.GT.AND P2, PT, R97, 0x40, PT ;  /* 0x000000406100780c */ /* 0x000fe40003f44270 */
[----:B0-----:R-:W-:Y:S01]  /*16930*/  FSEL R138, R117, -INF , P3 ;  /* 0xff800000758a7808 */ /* 0x001fe20001800000 */
[----:B------:R-:W0:Y:S01]  /*16940*/  MUFU.TANH R144, R144 ;  /* 0x0000009000907308 */ /* 0x000e220000002400 */
[----:B------:R-:W-:Y:S01]  /*16950*/  FMNMX.FTZ R143, R136, R143, !PT ;  /* 0x0000008f888f7209 */ /* 0x000fe20007810000 */
[----:B------:R-:W-:Y:S01]  /*16960*/  IMAD.IADD R117, R9, 0x1, R8 ;  /* 0x0000000109757824 */ /* 0x000fe200078e0208 */
[----:B------:R-:W-:Y:S01]  /*16970*/  ISETP.GT.AND P3, PT, R97, 0x41, PT ;  /* 0x000000416100780c */ /* 0x000fe20003f64270 */
[----:B------:R-:W-:Y:S01]  /*16980*/  IMAD.U32 R9, RZ, RZ, UR43 ;  /* 0x0000002bff097e24 */ /* 0x000fe2000f8e00ff */
[----:B------:R-:W-:-:S02]  /*16990*/  FSEL R140, R140, -INF , P2 ;  /* 0xff8000008c8c7808 */ /* 0x000fc40001000000 */
[----:B------:R-:W-:Y:S01]  /*169a0*/  FMNMX.FTZ R143, R138, R143, !PT ;  /* 0x0000008f8a8f7209 */ /* 0x000fe20007810000 */
[----:B------:R2:W3:Y:S01]  /*169b0*/  MUFU.TANH R146, R99 ;  /* 0x0000006300927308 */ /* 0x0004e20000002400 */
[C---:B------:R-:W-:Y:S02]  /*169c0*/  ISETP.GT.AND P2, PT, R97.reuse, 0x48, PT ;  /* 0x000000486100780c */ /* 0x040fe40003f44270 */
[----:B------:R-:W-:Y:S02]  /*169d0*/  FMNMX.FTZ R143, R140, R143, !PT ;  /* 0x0000008f8c8f7209 */ /* 0x000fe40007810000 */
[----:B-1----:R-:W-:Y:S02]  /*169e0*/  FSEL R142, R142, -INF , P2 ;  /* 0xff8000008e8e7808 */ /* 0x002fe40001000000 */
[----:B------:R-:W-:Y:S01]  /*169f0*/  ISETP.GT.AND P2, PT, R97, 0x50, PT ;  /* 0x000000506100780c */ /* 0x000fe20003f44270 */
[----:B------:R-:W1:Y:S01]  /*16a00*/  MUFU.TANH R129, R129 ;  /* 0x0000008100817308 */ /* 0x000e620000002400 */
[----:B--2---:R-:W-:Y:S01]  /*16a10*/  FMUL.FTZ R99, R132, UR39 ;  /* 0x0000002784637c20 */ /* 0x004fe20008410000 */
[----:B------:R-:W-:Y:S01]  /*16a20*/  FSEL R132, R95, -INF , P3 ;  /* 0xff8000005f847808 */ /* 0x000fe20001800000 */
[----:B------:R-:W-:Y:S01]  /*16a30*/  FMUL.FTZ R95, R111, UR39 ;  /* 0x000000276f5f7c20 */ /* 0x000fe20008410000 */
[----:B------:R-:W-:Y:S01]  /*16a40*/  ISETP.GT.AND P3, PT, R97, 0x49, PT ;  /* 0x000000496100780c */ /* 0x000fe20003f64270 */
[----:B------:R-:W-:Y:S01]  /*16a50*/  FMUL.FTZ R111, R127, UR39 ;  /* 0x000000277f6f7c20 */ /* 0x000fe20008410000 */
[----:B------:R-:W-:-:S02]  /*16a60*/  FMNMX.FTZ R143, R132, R143, !PT ;  /* 0x0000008f848f7209 */ /* 0x000fc40007810000 */
[----:B------:R-:W2:Y:S01]  /*16a70*/  MUFU.TANH R99, R99 ;  /* 0x0000006300637308 */ /* 0x000ea20000002400 */
[----:B0-----:R-:W-:Y:S02]  /*16a80*/  FSEL R144, R144, -INF , P3 ;  /* 0xff80000090907808 */ /* 0x001fe40001800000 */
[----:B------:R-:W-:Y:S02]  /*16a90*/  FMNMX.FTZ R143, R142, R143, !PT ;  /* 0x0000008f8e8f7209 */ /* 0x000fe40007810000 */
[C---:B------:R-:W-:Y:S02]  /*16aa0*/  ISETP.GT.AND P3, PT, R97.reuse, 0x51, PT ;  /* 0x000000516100780c */ /* 0x040fe40003f64270 */
[----:B---3--:R-:W-:Y:S01]  /*16ab0*/  FSEL R146, R146, -INF , P2 ;  /* 0xff80000092927808 */ /* 0x008fe20001000000 */
[----:B------:R-:W0:Y:S01]  /*16ac0*/  MUFU.TANH R133, R133 ;  /* 0x0000008500857308 */ /* 0x000e220000002400 */
[----:B------:R-:W-:Y:S02]  /*16ad0*/  FMNMX.FTZ R143, R144, R143, !PT ;  /* 0x0000008f908f7209 */ /* 0x000fe40007810000 */
[----:B------:R-:W-:-:S02]  /*16ae0*/  ISETP.GT.AND P2, PT, R97, 0x58, PT ;  /* 0x000000586100780c */ /* 0x000fc40003f44270 */
[----:B-1----:R-:W-:Y:S02]  /*16af0*/  FSEL R148, R129, -INF , P3 ;  /* 0xff80000081947808 */ /* 0x002fe40001800000 */
[----:B------:R-:W-:Y:S01]  /*16b00*/  FMNMX.FTZ R143, R146, R143, !PT ;  /* 0x0000008f928f7209 */ /* 0x000fe20007810000 */
[----:B------:R-:W1:Y:S01]  /*16b10*/  MUFU.TANH R0, R0 ;  /* 0x0000000000007308 */ /* 0x000e620000002400 */
[----:B------:R-:W-:Y:S01]  /*16b20*/  ISETP.GT.AND P3, PT, R97, 0x59, PT ;  /* 0x000000596100780c */ /* 0x000fe20003f64270 */
[----:B------:R-:W-:Y:S01]  /*16b30*/  FMUL.FTZ R97, R114, UR39 ;  /* 0x0000002772617c20 */ /* 0x000fe20008410000 */
[----:B--2---:R-:W-:Y:S01]  /*16b40*/  FSEL R150, R99, -INF , P2 ;  /* 0xff80000063967808 */ /* 0x004fe20001000000 */
[----:B------:R-:W-:Y:S01]  /*16b50*/  FMUL.FTZ R99, R115, UR39 ;  /* 0x0000002773637c20 */ /* 0x000fe20008410000 */
[----:B------:R-:W-:Y:S01]  /*16b60*/  FMNMX.FTZ R143, R148, R143, !PT ;  /* 0x0000008f948f7209 */ /* 0x000fe20007810000 */
[----:B------:R-:W-:Y:S01]  /*16b70*/  FMUL.FTZ R115, R131, UR39 ;  /* 0x0000002783737c20 */ /* 0x000fe20008410000 */
[----:B------:R-:W-:Y:S01]  /*16b80*/  ISETP.GT.AND P2, PT, R117, RZ, PT ;  /* 0x000000ff7500720c */ /* 0x000fe20003f44270 */
[----:B------:R-:W2:Y:S01]  /*16b90*/  MUFU.TANH R3, R3 ;  /* 0x0000000300037308 */ /* 0x000ea20000002400 */
[----:B0-----:R-:W-:-:S02]  /*16ba0*/  FSEL R114, R133, -INF , P3 ;  /* 0xff80000085727808 */ /* 0x001fc40001800000 */
[----:B------:R-:W-:Y:S02]  /*16bb0*/  FMNMX.FTZ R143, R150, R143, !PT ;  /* 0x0000008f968f7209 */ /* 0x000fe40007810000 */
[C---:B------:R-:W-:Y:S02]  /*16bc0*/  ISETP.GT.AND P3, PT, R117.reuse, 0x1, PT ;  /* 0x000000017500780c */ /* 0x040fe40003f64270 */
[----:B------:R-:W-:Y:S01]  /*16bd0*/  FMNMX.FTZ R143, R114, R143, !PT ;  /* 0x0000008f728f7209 */ /* 0x000fe20007810000 */
[----:B------:R-:W0:Y:S01]  /*16be0*/  MUFU.TANH R10, R10 ;  /* 0x0000000a000a7308 */ /* 0x000e220000002400 */
[----:B-1----:R-:W-:Y:S02]  /*16bf0*/  FSEL R0, R0, -INF , P2 ;  /* 0xff80000000007808 */ /* 0x002fe40001000000 */
[C---:B------:R-:W-:Y:S01]  /*16c00*/  ISETP.GT.AND P4, PT, R117.reuse, 0x8, PT ;  /* 0x000000087500780c */ /* 0x040fe20003f84270 */
[----:B------:R-:W1:Y:S01]  /*16c10*/  SHFL.BFLY PT, R152, R143, 0x2, 0x1f ;  /* 0x0c401f008f987f89 */ /* 0x000e6200000e0000 */
[----:B------:R-:W-:-:S03]  /*16c20*/  ISETP.GT.AND P5, PT, R117, 0x9, PT ;  /* 0x000000097500780c */ /* 0x000fc60003fa4270 */
[----:B------:R-:W3:Y:S01]  /*16c30*/  MUFU.TANH R20, R20 ;  /* 0x0000001400147308 */ /* 0x000ee20000002400 */
[----:B--2---:R-:W-:Y:S02]  /*16c40*/  FSEL R122, R3, -INF , P3 ;  /* 0xff800000037a7808 */ /* 0x004fe40001800000 */
[----:B------:R-:W-:Y:S02]  /*16c50*/  FMNMX.FTZ R3, R0, R12, !PT ;  /* 0x0000000c00037209 */ /* 0x000fe40007810000 */
[----:B------:R-:W-:-:S03]  /*16c60*/  ISETP.GT.AND P3, PT, R117, 0x10, PT ;  /* 0x000000107500780c */ /* 0x000fc60003f64270 */
[----:B------:R-:W2:Y:S01]  /*16c70*/  MUFU.TANH R21, R21 ;  /* 0x0000001500157308 */ /* 0x000ea20000002400 */
[----:B0-----:R-:W-:Y:S02]  /*16c80*/  FSEL R126, R10, -INF , P4 ;  /* 0xff8000000a7e7808 */ /* 0x001fe40002000000 */
[----:B------:R-:W-:-:S05]  /*16c90*/  ISETP.GT.AND P4, PT, R117, 0x11, PT ;  /* 0x000000117500780c */ /* 0x000fca0003f84270 */
[----:B------:R-:W0:Y:S01]  /*16ca0*/  MUFU.TANH R88, R88 ;  /* 0x0000005800587308 */ /* 0x000e220000002400 */
[----:B---3--:R-:W-:Y:S02]  /*16cb0*/  FSEL R20, R20, -INF , P5 ;  /* 0xff80000014147808 */ /* 0x008fe40002800000 */
[----:B-1----:R-:W-:-:S05]  /*16cc0*/  FMNMX.FTZ R152, R143, R152, !PT ;  /* 0x000000988f987209 */ /* 0x002fca0007810000 */
[----:B------:R-:W-:Y:S01]  /*16cd0*/  MUFU.TANH R89, R89 ;  /* 0x0000005900597308 */ /* 0x000fe20000002400 */
[----:B------:R-:W1:Y:S01]  /*16ce0*/  SHFL.BFLY PT, R121, R152, 0x1, 0x1f ;  /* 0x0c201f0098797f89 */ /* 0x000e6200000e0000 */
[----:B--2---:R-:W-:Y:S02]  /*16cf0*/  FSEL R130, R21, -INF , P3 ;  /* 0xff80000015827808 */ /* 0x004fe40001800000 */
[----:B------:R-:W-:-:S04]  /*16d00*/  ISETP.GT.AND P3, PT, R117, 0x18, PT ;  /* 0x000000187500780c */ /* 0x000fc80003f64270 */
[----:B------:R-:W2:Y:S01]  /*16d10*/  MUFU.TANH R90, R90 ;  /* 0x0000005a005a7308 */ /* 0x000ea20000002400 */
[----:B0-----:R-:W-:Y:S02]  /*16d20*/  FSEL R88, R88, -INF , P4 ;  /* 0xff80000058587808 */ /* 0x001fe40002000000 */
[----:B------:R-:W-:-:S05]  /*16d30*/  ISETP.GT.AND P4, PT, R117, 0x19, PT ;  /* 0x000000197500780c */ /* 0x000fca0003f84270 */
[----:B------:R-:W0:Y:S08]  /*16d40*/  MUFU.TANH R91, R91 ;  /* 0x0000005b005b7308 */ /* 0x000e300000002400 */
[----:B------:R-:W3:Y:S01]  /*16d50*/  MUFU.TANH R92, R92 ;  /* 0x0000005c005c7308 */ /* 0x000ee20000002400 */
[----:B-1----:R-:W-:Y:S02]  /*16d60*/  FMNMX.FTZ R8, R152, R121, !PT ;  /* 0x0000007998087209 */ /* 0x002fe40007810000 */
[----:B------:R-:W-:-:S02]  /*16d70*/  FMNMX.FTZ R121, R122, R3, !PT ;  /* 0x000000037a797209 */ /* 0x000fc40007810000 */
[C---:B------:R-:W-:Y:S01]  /*16d80*/  FSETP.NEU.FTZ.AND P2, PT, R8.reuse, -INF , PT ;  /* 0xff8000000800780b */ /* 0x040fe20003f5d000 */
[----:B------:R-:W-:Y:S01]  /*16d90*/  FMUL.FTZ R123, R8, R9 ;  /* 0x00000009087b7220 */ /* 0x000fe20000410000 */
[----:B------:R-:W-:Y:S01]  /*16da0*/  FMNMX.FTZ R121, R126, R121, !PT ;  /* 0x000000797e797209 */ /* 0x000fe20007810000 */
[----:B------:R-:W1:Y:S01]  /*16db0*/  MUFU.TANH R93, R93 ;  /* 0x0000005d005d7308 */ /* 0x000e620000002400 */
[----:B--2---:R-:W-:Y:S02]  /*16dc0*/  FSEL R90, R90, -INF , P4 ;  /* 0xff8000005a5a7808 */ /* 0x004fe40002000000 */
[----:B------:R-:W-:Y:S02]  /*16dd0*/  FMNMX.FTZ R121, R20, R121, !PT ;  /* 0x0000007914797209 */ /* 0x000fe40007810000 */
[----:B------:R-:W-:Y:S02]  /*16de0*/  FSEL R3, R123, RZ, P2 ;  /* 0x000000ff7b037208 */ /* 0x000fe40001000000 */
        /* <DEDUP_REMOVED lines=9> */
[----:B------:R-:W4:Y:S01]  /*16e80*/  MUFU.TANH R97, R97 ;  /* 0x0000006100617308 */ /* 0x000f220000002400 */
[----:B------:R-:W-:Y:S01]  /*16e90*/  FMNMX.FTZ R121, R94, R121, !PT ;  /* 0x000000795e797209 */ /* 0x000fe20007810000 */
[-CC-:B------:R-:W-:Y:S01]  /*16ea0*/  FFMA.FTZ R89, R100, R9.reuse, -R3.reuse ;  /* 0x0000000964597223 */ /* 0x180fe20000010803 */
[----:B0-----:R-:W-:Y:S01]  /*16eb0*/  FSEL R96, R91, -INF , P3 ;  /* 0xff8000005b607808 */ /* 0x001fe20001800000 */
[--C-:B------:R-:W-:Y:S01]  /*16ec0*/  FFMA.FTZ R152, R102, R9, -R3.reuse ;  /* 0x0000000966987223 */ /* 0x100fe20000010803 */
[----:B------:R-:W-:Y:S01]  /*16ed0*/  FMNMX.FTZ R121, R90, R121, !PT ;  /* 0x000000795a797209 */ /* 0x000fe20007810000 */
[-CC-:B------:R-:W-:Y:S01]  /*16ee0*/  FFMA.FTZ R91, R104, R9.reuse, -R3.reuse ;  /* 0x00000009685b7223 */ /* 0x180fe20000010803 */
[C---:B------:R-:W-:Y:S01]  /*16ef0*/  ISETP.GT.AND P3, PT, R117.reuse, 0x28, PT ;  /* 0x000000287500780c */ /* 0x040fe20003f64270 */
[----:B------:R-:W0:Y:S01]  /*16f00*/  MUFU.TANH R99, R99 ;  /* 0x0000006300637308 */ /* 0x000e220000002400 */
[----:B---3--:R-:W-:Y:S01]  /*16f10*/  FSEL R92, R92, -INF , P4 ;  /* 0xff8000005c5c7808 */ /* 0x008fe20002000000 */
[--C-:B------:R-:W-:Y:S01]  /*16f20*/  FFMA.FTZ R154, R106, R9, -R3.reuse ;  /* 0x000000096a9a7223 */ /* 0x100fe20000010803 */
[----:B------:R-:W-:Y:S01]  /*16f30*/  FMNMX.FTZ R121, R96, R121, !PT ;  /* 0x0000007960797209 */ /* 0x000fe20007810000 */
[-CC-:B------:R-:W-:Y:S01]  /*16f40*/  FFMA.FTZ R140, R140, R9.reuse, -R3.reuse ;  /* 0x000000098c8c7223 */ /* 0x180fe20000010803 */
[----:B------:R-:W-:Y:S01]  /*16f50*/  ISETP.GT.AND P4, PT, R117, 0x29, PT ;  /* 0x000000297500780c */ /* 0x000fe20003f84270 */
[--C-:B------:R-:W-:Y:S01]  /*16f60*/  FFMA.FTZ R142, R142, R9, -R3.reuse ;  /* 0x000000098e8e7223 */ /* 0x100fe20000010803 */
[----:B-1----:R-:W-:Y:S01]  /*16f70*/  FSEL R98, R93, -INF , P3 ;  /* 0xff8000005d627808 */ /* 0x002fe20001800000 */
[----:B------:R-:W1:Y:S01]  /*16f80*/  MUFU.TANH R101, R101 ;  /* 0x0000006500657308 */ /* 0x000e620000002400 */
[----:B------:R-:W-:Y:S01]  /*16f90*/  FMNMX.FTZ R121, R92, R121, !PT ;  /* 0x000000795c797209 */ /* 0x000fe20007810000 */
[-CC-:B------:R-:W-:Y:S01]  /*16fa0*/  FFMA.FTZ R93, R108, R9.reuse, -R3.reuse ;  /* 0x000000096c5d7223 */ /* 0x180fe20000010803 */
[----:B------:R-:W-:Y:S01]  /*16fb0*/  ISETP.GT.AND P3, PT, R117, 0x30, PT ;  /* 0x000000307500780c */ /* 0x000fe20003f64270 */
[-CC-:B------:R-:W-:Y:S01]  /*16fc0*/  FFMA.FTZ R108, R138, R9.reuse, -R3.reuse ;  /* 0x000000098a6c7223 */ /* 0x180fe20000010803 */
[----:B--2---:R-:W-:Y:S01]  /*16fd0*/  FSEL R100, R95, -INF , P4 ;  /* 0xff8000005f647808 */ /* 0x004fe20002000000 */
[--C-:B------:R-:W-:Y:S01]  /*16fe0*/  FFMA.FTZ R95, R110, R9, -R3.reuse ;  /* 0x000000096e5f7223 */ /* 0x100fe20000010803 */
[----:B------:R-:W-:Y:S01]  /*16ff0*/  FMNMX.FTZ R121, R98, R121, !PT ;  /* 0x0000007962797209 */ /* 0x000fe20007810000 */
[----:B------:R-:W2:Y:S01]  /*17000*/  MUFU.TANH R103, R103 ;  /* 0x0000006700677308 */ /* 0x000ea20000002400 */
[----:B------:R-:W-:Y:S01]  /*17010*/  ISETP.GT.AND P4, PT, R117, 0x31, PT ;  /* 0x000000317500780c */ /* 0x000fe20003f84270 */
[-CC-:B------:R-:W-:Y:S01]  /*17020*/  FFMA.FTZ R110, R128, R9.reuse, -R3.reuse ;  /* 0x00000009806e7223 */ /* 0x180fe20000010803 */
[----:B----4-:R-:W-:Y:S01]  /*17030*/  FSEL R134, R97, -INF , P3 ;  /* 0xff80000061867808 */ /* 0x010fe20001800000 */
[--C-:B------:R-:W-:Y:S01]  /*17040*/  FFMA.FTZ R97, R136, R9, -R3.reuse ;  /* 0x0000000988617223 */ /* 0x100fe20000010803 */
[----:B------:R-:W-:Y:S01]  /*17050*/  FMNMX.FTZ R121, R100, R121, !PT ;  /* 0x0000007964797209 */ /* 0x000fe20007810000 */
[-CC-:B------:R-:W-:Y:S01]  /*17060*/  FFMA.FTZ R136, R146, R9.reuse, -R3.reuse ;  /* 0x0000000992887223 */ /* 0x180fe20000010803 */
[----:B------:R-:W-:Y:S01]  /*17070*/  ISETP.GT.AND P3, PT, R117, 0x38, PT ;  /* 0x000000387500780c */ /* 0x000fe20003f64270 */
[----:B------:R-:W3:Y:S01]  /*17080*/  MUFU.TANH R105, R105 ;  /* 0x0000006900697308 */ /* 0x000ee20000002400 */
[----:B0-----:R-:W-:Y:S01]  /*17090*/  FSEL R102, R99, -INF , P4 ;  /* 0xff80000063667808 */ /* 0x001fe20002000000 */
[--C-:B------:R-:W-:Y:S01]  /*170a0*/  FFMA.FTZ R99, R124, R9, -R3.reuse ;  /* 0x000000097c637223 */ /* 0x100fe20000010803 */
[----:B------:R-:W-:Y:S01]  /*170b0*/  FMNMX.FTZ R121, R134, R121, !PT ;  /* 0x0000007986797209 */ /* 0x000fe20007810000 */
[-CC-:B------:R-:W-:Y:S01]  /*170c0*/  FFMA.FTZ R148, R148, R9.reuse, -R3.reuse ;  /* 0x0000000994947223 */ /* 0x180fe20000010803 */
[----:B------:R-:W-:Y:S01]  /*170d0*/  ISETP.GT.AND P4, PT, R117, 0x39, PT ;  /* 0x000000397500780c */ /* 0x000fe20003f84270 */
[--C-:B------:R-:W-:Y:S01]  /*170e0*/  FFMA.FTZ R138, R150, R9, -R3.reuse ;  /* 0x00000009968a7223 */ /* 0x100fe20000010803 */
[----:B-1----:R-:W-:Y:S01]  /*170f0*/  FSEL R206, R101, -INF , P3 ;  /* 0xff80000065ce7808 */ /* 0x002fe20001800000 */
[----:B------:R-:W0:Y:S01]  /*17100*/  MUFU.TANH R107, R107 ;  /* 0x0000006b006b7308 */ /* 0x000e220000002400 */
[----:B------:R-:W-:Y:S01]  /*17110*/  FMNMX.FTZ R121, R102, R121, !PT ;  /* 0x0000007966797209 */ /* 0x000fe20007810000 */
[----:B------:R-:W-:Y:S01]  /*17120*/  FFMA.FTZ R101, R120, R9, -R3 ;  /* 0x0000000978657223 */ /* 0x000fe20000010803 */
[----:B------:R-:W-:-:S02]  /*17130*/  ISETP.GT.AND P3, PT, R117, 0x40, PT ;  /* 0x000000407500780c */ /* 0x000fc40003f64270 */
[----:B--2---:R-:W-:Y:S02]  /*17140*/  FSEL R104, R103, -INF , P4 ;  /* 0xff80000067687808 */ /* 0x004fe40002000000 */
[----:B------:R-:W-:Y:S01]  /*17150*/  FMNMX.FTZ R121, R206, R121, !PT ;  /* 0x00000079ce797209 */ /* 0x000fe20007810000 */
[----:B------:R-:W1:Y:S01]  /*17160*/  MUFU.TANH R109, R109 ;  /* 0x0000006d006d7308 */ /* 0x000e620000002400 */
[----:B------:R-:W-:Y:S02]  /*17170*/  ISETP.GT.AND P4, PT, R117, 0x41, PT ;  /* 0x000000417500780c */ /* 0x000fe40003f84270 */
[----:B---3--:R-:W-:Y:S01]  /*17180*/  FSEL R208, R105, -INF , P3 ;  /* 0xff80000069d07808 */ /* 0x008fe20001800000 */
[--C-:B------:R-:W-:Y:S01]  /*17190*/  FFMA.FTZ R105, R144, R9, -R3.reuse ;  /* 0x0000000990697223 */ /* 0x100fe20000010803 */
[----:B------:R-:W-:Y:S02]  /*171a0*/  FMNMX.FTZ R121, R104, R121, !PT ;  /* 0x0000007968797209 */ /* 0x000fe40007810000 */
[----:B------:R-:W-:Y:S01]  /*171b0*/  ISETP.GT.AND P3, PT, R117, 0x48, PT ;  /* 0x000000487500780c */ /* 0x000fe20003f64270 */
[----:B------:R-:W2:Y:S01]  /*171c0*/  MUFU.TANH R111, R111 ;  /* 0x0000006f006f7308 */ /* 0x000ea20000002400 */
[----:B0-----:R-:W-:Y:S01]  /*171d0*/  FSEL R106, R107, -INF , P4 ;  /* 0xff8000006b6a7808 */ /* 0x001fe20002000000 */
[----:B------:R-:W-:Y:S01]  /*171e0*/  FFMA.FTZ R107, R132, R9, -R3 ;  /* 0x00000009846b7223 */ /* 0x000fe20000010803 */
[----:B------:R-:W-:-:S02]  /*171f0*/  FMNMX.FTZ R121, R208, R121, !PT ;  /* 0x00000079d0797209 */ /* 0x000fc40007810000 */
[----:B------:R-:W-:Y:S02]  /*17200*/  ISETP.GT.AND P4, PT, R117, 0x49, PT ;  /* 0x000000497500780c */ /* 0x000fe40003f84270 */
[----:B------:R-:W-:Y:S01]  /*17210*/  FMNMX.FTZ R121, R106, R121, !PT ;  /* 0x000000796a797209 */ /* 0x000fe20007810000 */
[----:B------:R-:W0:Y:S01]  /*17220*/  MUFU.TANH R113, R113 ;  /* 0x0000007100717308 */ /* 0x000e220000002400 */
[----:B-1----:R-:W-:Y:S01]  /*17230*/  FSEL R210, R109, -INF , P3 ;  /* 0xff8000006dd27808 */ /* 0x002fe20001800000 */
[----:B------:R-:W-:Y:S01]  /*17240*/  FFMA.FTZ R109, R114, R9, -R3 ;  /* 0x00000009726d7223 */ /* 0x000fe20000010803 */
[----:B------:R-:W-:Y:S02]  /*17250*/  ISETP.GT.AND P3, PT, R117, 0x50, PT ;  /* 0x000000507500780c */ /* 0x000fe40003f64270 */
[----:B------:R-:W-:-:S03]  /*17260*/  FMNMX.FTZ R121, R210, R121, !PT ;  /* 0x00000079d2797209 */ /* 0x000fc60007810000 */
[----:B------:R-:W1:Y:S01]  /*17270*/  MUFU.TANH R115, R115 ;  /* 0x0000007300737308 */ /* 0x000e620000002400 */
[----:B--2---:R-:W-:Y:S02]  /*17280*/  FSEL R212, R111, -INF , P4 ;  /* 0xff8000006fd47808 */ /* 0x004fe40002000000 */
[----:B------:R-:W-:Y:S02]  /*17290*/  ISETP.GT.AND P4, PT, R117, 0x51, PT ;  /* 0x000000517500780c */ /* 0x000fe40003f84270 */
[----:B------:R-:W-:-:S03]  /*172a0*/  FMNMX.FTZ R121, R212, R121, !PT ;  /* 0x00000079d4797209 */ /* 0x000fc60007810000 */
[----:B------:R-:W2:Y:S01]  /*172b0*/  MUFU.TANH R118, R118 ;  /* 0x0000007600767308 */ /* 0x000ea20000002400 */
[----:B0-----:R-:W-:Y:S02]  /*172c0*/  FSEL R228, R113, -INF , P3 ;  /* 0xff80000071e47808 */ /* 0x001fe40001800000 */
[----:B------:R-:W-:Y:S02]  /*172d0*/  ISETP.GT.AND P3, PT, R117, 0x58, PT ;  /* 0x000000587500780c */ /* 0x000fe40003f64270 */
[----:B------:R-:W-:-:S03]  /*172e0*/  FMNMX.FTZ R10, R228, R121, !PT ;  /* 0x00000079e40a7209 */ /* 0x000fc60007810000 */
[----:B------:R-:W0:Y:S01]  /*172f0*/  MUFU.TANH R119, R119 ;  /* 0x0000007700777308 */ /* 0x000e220000002400 */
[----:B-1----:R-:W-:Y:S02]  /*17300*/  FSEL R115, R115, -INF , P4 ;  /* 0xff80000073737808 */ /* 0x002fe40002000000 */
[----:B------:R-:W-:Y:S02]  /*17310*/  ISETP.GT.AND P4, PT, R117, 0x59, PT ;  /* 0x000000597500780c */ /* 0x000fe40003f84270 */
[----:B------:R-:W-:-:S03]  /*17320*/  FMNMX.FTZ R10, R115, R10, !PT ;  /* 0x0000000a730a7209 */ /* 0x000fc60007810000 */
[----:B------:R-:W-:Y:S01]  /*17330*/  MUFU.EX2 R156, R156 ;  /* 0x0000009c009c7308 */ /* 0x000fe20000000800 */
[----:B--2---:R-:W-:Y:S01]  /*17340*/  FSEL R111, R118, -INF , P3 ;  /* 0xff800000766f7808 */ /* 0x004fe20001800000 */
[-CC-:B------:R-:W-:Y:S01]  /*17350*/  FFMA.FTZ R118, R112, R9.reuse, -R3.reuse ;  /* 0x0000000970767223 */ /* 0x180fe20000010803 */
[----:B------:R-:W-:Y:S02]  /*17360*/  FFMA.FTZ R112, R116, R9, -R3 ;  /* 0x0000000974707223 */ /* 0x000fe40000010803 */
[----:B------:R-:W-:-:S03]  /*17370*/  FMNMX.FTZ R10, R111, R10, !PT ;  /* 0x0000000a6f0a7209 */ /* 0x000fc60007810000 */
[----:B------:R-:W-:Y:S01]  /*17380*/  MUFU.EX2 R21, R21 ;  /* 0x0000001500157308 */ /* 0x000fe20000000800 */
[----:B0-----:R-:W-:-:S04]  /*17390*/  FSEL R119, R119, -INF , P4 ;  /* 0xff80000077777808 */ /* 0x001fc80002000000 */
[----:B------:R-:W-:-:S03]  /*173a0*/  FMNMX.FTZ R10, R119, R10, !PT ;  /* 0x0000000a770a7209 */ /* 0x000fc60007810000 */
[----:B------:R-:W-:Y:S02]  /*173b0*/  MUFU.EX2 R158, R158 ;  /* 0x0000009e009e7308 */ /* 0x000fe40000000800 */
[----:B------:R-:W0:Y:S06]  /*173c0*/  SHFL.BFLY PT, R103, R10, 0x2, 0x1f ;  /* 0x0c401f000a677f89 */ /* 0x000e2c00000e0000 */
[----:B------:R-:W-:Y:S08]  /*173d0*/  MUFU.EX2 R89, R89 ;  /* 0x0000005900597308 */ /* 0x000ff00000000800 */
[----:B------:R-:W-:Y:S08]  /*173e0*/  MUFU.EX2 R152, R152 ;  /* 0x0000009800987308 */ /* 0x000ff00000000800 */
[----:B------:R-:W-:Y:S01]  /*173f0*/  MUFU.EX2 R91, R91 ;  /* 0x0000005b005b7308 */ /* 0x000fe20000000800 */
[----:B0-----:R-:W-:-:S05]  /*17400*/  FMNMX.FTZ R103, R10, R103, !PT ;  /* 0x000000670a677209 */ /* 0x001fca0007810000 */
[----:B------:R-:W0:Y:S02]  /*17410*/  SHFL.BFLY PT, R10, R103, 0x1, 0x1f ;  /* 0x0c201f00670a7f89 */ /* 0x000e2400000e0000 */
        /* <DEDUP_REMOVED lines=39> */
[----:B------:R-:W-:-:S03]  /*17690*/  FFMA.FTZ R139, R111, R9, -R113 ;  /* 0x000000096f8b7223 */ /* 0x000fc60000010871 */
[----:B------:R-:W2:Y:S01]  /*176a0*/  MUFU.EX2 R120, R120 ;  /* 0x0000007800787308 */ /* 0x000ea20000000800 */
[----:B0-----:R-:W-:-:S04]  /*176b0*/  FFMA.FTZ R12, R3, R5, R156 ;  /* 0x00000005030c7223 */ /* 0x001fc8000001009c */
[----:B------:R-:W-:-:S03]  /*176c0*/  FADD.FTZ R13, R21, R12 ;  /* 0x0000000c150d7221 */ /* 0x000fc60000010000 */
[----:B------:R-:W0:Y:S01]  /*176d0*/  MUFU.EX2 R159, R159 ;  /* 0x0000009f009f7308 */ /* 0x000e220000000800 */
[----:B-1----:R-:W-:Y:S01]  /*176e0*/  FFMA.FTZ R5, R0, R4, R157 ;  /* 0x0000000400057223 */ /* 0x002fe2000001009d */
[----:B------:R-:W-:-:S04]  /*176f0*/  FADD.FTZ R12, R158, R13 ;  /* 0x0000000d9e0c7221 */ /* 0x000fc80000010000 */
[----:B------:R-:W-:Y:S02]  /*17700*/  FADD.FTZ R13, R89, R12 ;  /* 0x0000000c590d7221 */ /* 0x000fe40000010000 */
        /* <DEDUP_REMOVED lines=18> */
[----:B------:R-:W-:-:S06]  /*17830*/  FADD.FTZ R5, R95, R12 ;  /* 0x0000000c5f057221 */ /* 0x000fcc0000010000 */
        /* <DEDUP_REMOVED lines=16> */
[----:B------:R-:W-:-:S06]  /*17940*/  FFMA.FTZ R12, R115, R9, -R113 ;  /* 0x00000009730c7223 */ /* 0x000fcc0000010871 */
        /* <DEDUP_REMOVED lines=16> */
[----:B------:R-:W-:-:S05]  /*17a50*/  VIADD R4, R15, 0x2a840 ;  /* 0x0002a8400f047836 */ /* 0x000fca0000000000 */
[----:B------:R-:W-:Y:S01]  /*17a60*/  PRMT R4, R177, 0x654, R4 ;  /* 0x00000654b1047816 */ /* 0x000fe20000000004 */
[----:B------:R-:W2:Y:S01]  /*17a70*/  MUFU.EX2 R142, R142 ;  /* 0x0000008e008e7308 */ /* 0x000ea20000000800 */
[----:B0-----:R-:W-:Y:S01]  /*17a80*/  FADD.FTZ R13, R107, R100 ;  /* 0x000000646b0d7221 */ /* 0x001fe20000010000 */
[----:B------:R-:W-:Y:S01]  /*17a90*/  FFMA.FTZ R100, R119, R9, -R113 ;  /* 0x0000000977647223 */ /* 0x000fe20000010871 */
        /* <DEDUP_REMOVED lines=23> */
[----:B--2---:R-:W-:-:S03]  /*17c10*/  FADD.FTZ R5, R109, R102 ;  /* 0x000000666d057221 */ /* 0x004fc60000010000 */
[----:B-1----:R-:W-:Y:S01]  /*17c20*/  FADD.FTZ R4, R100, R13 ;  /* 0x0000000d64047221 */ /* 0x002fe20000010000 */
[----:B------:R-:W-:Y:S06]  /*17c30*/  @!P0 BRA `(.L_x_2881) ;  /* 0x0000000000048947 */ /* 0x000fec0003800000 */
[----:B------:R-:W-:Y:S01]  /*17c40*/  BPT.TRAP 0x1 ;  /* 0x000000040000795c */ /* 0x000fe20000300000 */
.L_x_2881:
[C---:B------:R-:W-:Y:S01]  /*17c50*/  ISETP.GT.AND P2, PT, R14.reuse, R7, PT ;  /* 0x000000070e00720c */ /* 0x040fe20003f44270 */
        /* <DEDUP_REMOVED lines=34> */
.L_x_2869:
[----:B------:R-:W-:Y:S05]  /*17e80*/  BSYNC B0 ;  /* 0x0000000000007941 */ /* 0x000fea0003800000 */
.L_x_2868:
[----:B------:R-:W-:Y:S01]  /*17e90*/  ISETP.GE.AND P1, PT, R14, RZ, PT ;  /* 0x000000ff0e00720c */ /* 0x000fe20003f26270 */
[----:B------:R-:W-:-:S12]  /*17ea0*/  BSSY B0, `(.L_x_2883) ;  /* 0x0000260000007945 */ /* 0x000fd80003800000 */
[----:B------:R-:W-:Y:S05]  /*17eb0*/  @!P1 BRA `(.L_x_2884) ;  /* 0x0000002400789947 */ /* 0x000fea0003800000 */
[----:B------:R-:W-:Y:S01]  /*17ec0*/  IMAD.MOV.U32 R12, RZ, RZ, R10 ;  /* 0x000000ffff0c7224 */ /* 0x000fe200078e000a */
[----:B------:R-:W-:Y:S01]  /*17ed0*/  MOV R20, R162 ;  /* 0x000000a200147202 */ /* 0x000fe20000000f00 */
[----:B------:R-:W-:Y:S02]  /*17ee0*/  IMAD.MOV.U32 R7, RZ, RZ, R8 ;  /* 0x000000ffff077224 */ /* 0x000fe400078e0008 */
[----:B------:R-:W-:-:S07]  /*17ef0*/  IMAD.MOV.U32 R15, RZ, RZ, R167 ;  /* 0x000000ffff0f7224 */ /* 0x000fce00078e00a7 */
.L_x_2897:
[----:B------:R-:W-:-:S05]  /*17f00*/  VIADD R13, R20, 0x1 ;  /* 0x00000001140d7836 */ /* 0x000fca0000000000 */
[----:B------:R-:W-:-:S04]  /*17f10*/  ISETP.NE.AND P1, PT, R13, 0x2, PT ;  /* 0x000000020d00780c */ /* 0x000fc80003f25270 */
[----:B------:R-:W-:Y:S02]  /*17f20*/  SEL R13, R13, RZ, P1 ;  /* 0x000000ff0d0d7207 */ /* 0x000fe40000800000 */
[----:B------:R-:W-:-:S03]  /*17f30*/  SEL R8, RZ, 0x1, P1 ;  /* 0x00000001ff087807 */ /* 0x000fc60000800000 */
[----:B------:R-:W-:Y:S01]  /*17f40*/  IMAD.MOV.U32 R162, RZ, RZ, R13 ;  /* 0x000000ffffa27224 */ /* 0x000fe200078e000d */
[----:B------:R-:W-:Y:S01]  /*17f50*/  LOP3.LUT R167, R15, R8, RZ, 0x3c, !PT ;  /* 0x000000080fa77212 */ /* 0x000fe200078e3cff */
[----:B------:R-:W-:Y:S06]  /*17f60*/  @!P0 BRA `(.L_x_2885) ;  /* 0x0000000000048947 */ /* 0x000fec0003800000 */
[----:B------:R-:W-:Y:S01]  /*17f70*/  BPT.TRAP 0x1 ;  /* 0x000000040000795c */ /* 0x000fe20000300000 */
.L_x_2885:
[----:B------:R-:W-:Y:S01]  /*17f80*/  IMAD R10, R162, 0x8, R2 ;  /* 0x00000008a20a7824 */ /* 0x000fe200078e0202 */
[----:B------:R-:W-:-:S04]  /*17f90*/  SHF.L.U32 R11, R167, 0x1f, RZ ;  /* 0x0000001fa70b7819 */ /* 0x000fc800000006ff */
[----:B------:R0:W1:Y:S01]  /*17fa0*/  SYNCS.PHASECHK.TRANS64.TRYWAIT P1, [R10+URZ+0x2a830], R11 ;  /* 0x02a8300b0a0075a7 */ /* 0x000062000802017f */
[----:B------:R-:W-:Y:S05]  /*17fb0*/  @!P0 BRA `(.L_x_2886) ;  /* 0x0000000000048947 */ /* 0x000fea0003800000 */
[----:B------:R-:W-:Y:S01]  /*17fc0*/  BPT.TRAP 0x1 ;  /* 0x000000040000795c */ /* 0x000fe20000300000 */
.L_x_2886:
[----:B------:R-:W-:Y:S01]  /*17fd0*/  BSSY B1, `(.L_x_2887) ;  /* 0x0000006000017945 */ /* 0x000fe20003800000 */
[----:B------:R-:W-:Y:S02]  /*17fe0*/  IMAD R8, R162, 0x900, R6 ;  /* 0x00000900a2087824 */ /* 0x000fe400078e0206 */
[----:B------:R-:W-:Y:S01]  /*17ff0*/  IMAD.MOV.U32 R9, RZ, RZ, 0x40000040 ;  /* 0x40000040ff097424 */ /* 0x000fe200078e00ff */
[----:B-1----:R-:W-:Y:S06]  /*18000*/  @P1 BRA `(.L_x_2888) ;  /* 0x0000000000081947 */ /* 0x002fec0003800000 */
[----:B------:R-:W1:Y:S02]  /*18010*/  SYNCS.PHASECHK.TRANS64.TRYWAIT P1, [R10+URZ+0x2a830], R11 ;  /* 0x02a8300b0a0075a7 */ /* 0x000e64000802017f */
[----:B-1----:R-:W-:Y:S05]  /*18020*/  @!P1 BRA `(.L_x_2889) ;  /* 0x000000d000549947 */ /* 0x002fea0003800000 */
.L_x_2888:
[----:B------:R-:W-:Y:S05]  /*18030*/  BSYNC B1 ;  /* 0x0000000000017941 */ /* 0x000fea0003800000 */
.L_x_2887:
        /* <DEDUP_REMOVED lines=54> */
[----:B------:R-:W-:Y:S01]  /*183a0*/  VIADD R10, R8, 0x304 ;  /* 0x00000304080a7836 */ /* 0x000fe20000000000 */
[----:B------:R-:W-:Y:S01]  /*183b0*/  MOV R11, 0x40000040 ;  /* 0x40000040000b7802 */ /* 0x000fe20000000f00 */
[----:B------:R-:W-:-:S02]  /*183c0*/  WARPGROUP.DEPBAR.LE gsb0, 0x0 ;  /* 0x00008000000079c5 */ /* 0x000fc40000010000 */
[----:B------:R-:W-:-:S08]  /*183d0*/  WARPGROUP.ARRIVE ;  /* 0x00000000000079c5 */ /* 0x000fd00000000000 */
        /* <DEDUP_REMOVED lines=120> */
.L_x_2890:
[----:B------:R-:W-:Y:S01]  /*18b60*/  SHF.L.U32 R8, R15, 0x1f, RZ ;  /* 0x0000001f0f087819 */ /* 0x000fe200000006ff */
[----:B------:R-:W-:-:S04]  /*18b70*/  IMAD R11, R20, 0x8, R2 ;  /* 0x00000008140b7824 */ /* 0x000fc800078e0202 */
[----:B------:R0:W1:Y:S01]  /*18b80*/  SYNCS.PHASECHK.TRANS64.TRYWAIT P1, [R11+URZ+0x2a850], R8 ;  /* 0x02a850080b0075a7 */ /* 0x000062000802017f */
[----:B------:R-:W-:Y:S05]  /*18b90*/  @!P0 BRA `(.L_x_2891) ;  /* 0x0000000000048947 */ /* 0x000fea0003800000 */
[----:B------:R-:W-:Y:S01]  /*18ba0*/  BPT.TRAP 0x1 ;  /* 0x000000040000795c */ /* 0x000fe20000300000 */
.L_x_2891:
        /* <DEDUP_REMOVED lines=9> */
.L_x_2893:
[----:B------:R-:W-:Y:S05]  /*18c40*/  BSYNC B1 ;  /* 0x0000000000017941 */ /* 0x000fea0003800000 */
.L_x_2892:
[----:B01----:R-:W-:Y:S01]  /*18c50*/  IMAD.MOV.U32 R8, RZ, RZ, R0 ;  /* 0x000000ffff087224 */ /* 0x003fe200078e0000 */
[----:B------:R-:W-:Y:S01]  /*18c60*/  WARPGROUP.ARRIVE ;  /* 0x00000000000079c5 */ /* 0x000fe20000000000 */
[----:B------:R-:W-:-:S03]  /*18c70*/  IMAD.MOV.U32 R9, RZ, RZ, 0x40000040 ;  /* 0x40000040ff097424 */ /* 0x000fc600078e00ff */
[----:B------:R-:W-:Y:S01]  /*18c80*/  R2UR UR6, R8 ;  /* 0x00000000080672ca */ /* 0x000fe200000e0000 */
[----:B------:R-:W-:Y:S01]  /*18c90*/  VIADD R8, R0, 0x80 ;  /* 0x0000008000087836 */ /* 0x000fe20000000000 */
[----:B------:R-:W-:Y:S02]  /*18ca0*/  R2UR UR7, R9 ;  /* 0x00000000090772ca */ /* 0x000fe400000e0000 */
[----:B------:R-:W-:-:S11]  /*18cb0*/  MOV R9, 0x40000040 ;  /* 0x4000004000097802 */ /* 0x000fd60000000f00 */
        /* <DEDUP_REMOVED lines=37> */
.L_x_2895:
        /* <DEDUP_REMOVED lines=142> */
[----:B-1----:R-:W-:-:S03]  /*197f0*/  FMNMX.FTZ R8, R134, R9, !PT ;  /* 0x0000000986087209 */ /* 0x002fc60007810000 */
[----:B------:R-:W0:Y:S01]  /*19800*/  SHFL.BFLY PT, R9, R0, 0x2, 0x1f ;  /* 0x0c401f0000097f89 */ /* 0x000e2200000e0000 */
[----:B--2---:R-:W-:-:S05]  /*19810*/  FMNMX.FTZ R3, R93, R8, !PT ;  /* 0x000000085d037209 */ /* 0x004fca0007810000 */
[----:B------:R-:W1:Y:S01]  /*19820*/  SHFL.BFLY PT, R8, R3, 0x2, 0x1f ;  /* 0x0c401f0003087f89 */ /* 0x000e6200000e0000 */
[----:B0-----:R-:W-:Y:S01]  /*19830*/  FMNMX.FTZ R95, R0, R9, !PT ;  /* 0x00000009005f7209 */ /* 0x001fe20007810000 */
[----:B------:R-:W-:Y:S01]  /*19840*/  IMAD.U32 R9, RZ, RZ, UR42 ;  /* 0x0000002aff097e24 */ /* 0x000fe2000f8e00ff */
[----:B-1----:R-:W-:-:S03]  /*19850*/  FMNMX.FTZ R97, R3, R8, !PT ;  /* 0x0000000803617209 */ /* 0x002fc60007810000 */
[----:B------:R-:W0:Y:S04]  /*19860*/  SHFL.BFLY PT, R8, R95, 0x1, 0x1f ;  /* 0x0c201f005f087f89 */ /* 0x000e2800000e0000 */
[----:B------:R-:W1:Y:S01]  /*19870*/  SHFL.BFLY PT, R10, R97, 0x1, 0x1f ;  /* 0x0c201f00610a7f89 */ /* 0x000e6200000e0000 */
[----:B0-----:R-:W-:Y:S02]  /*19880*/  FMNMX.FTZ R8, R95, R8, !PT ;  /* 0x000000085f087209 */ /* 0x001fe40007810000 */
[----:B-1----:R-:W-:-:S03]  /*19890*/  FMNMX.FTZ R10, R97, R10, !PT ;  /* 0x0000000a610a7209 */ /* 0x002fc60007810000 */
[C---:B------:R-:W-:Y:S01]  /*198a0*/  FMUL.FTZ R121, R8.reuse, R9 ;  /* 0x0000000908797220 */ /* 0x040fe20000410000 */
[----:B------:R-:W-:-:S03]  /*198b0*/  FADD.FTZ R7, -R8, R7 ;  /* 0x0000000708077221 */ /* 0x000fc60000010100 */
[-CC-:B------:R-:W-:Y:S01]  /*198c0*/  FFMA.FTZ R117, R136, R9.reuse, -R121.reuse ;  /* 0x0000000988757223 */ /* 0x180fe20000010879 */
[-CC-:B------:R-:W-:Y:S01]  /*198d0*/  FFMA.FTZ R136, R21, R9.reuse, -R121.reuse ;  /* 0x0000000915887223 */ /* 0x180fe20000010879 */
[-CC-:B------:R-:W-:Y:S01]  /*198e0*/  FFMA.FTZ R21, R89, R9.reuse, -R121.reuse ;  /* 0x0000000959157223 */ /* 0x180fe20000010879 */
[C---:B------:R-:W-:Y:S01]  /*198f0*/  FADD.FTZ R0, -R10.reuse, R12 ;  /* 0x0000000c0a007221 */ /* 0x040fe20000010100 */
[-C--:B------:R-:W-:Y:S01]  /*19900*/  FMUL.FTZ R89, R10, R9.reuse ;  /* 0x000000090a597220 */ /* 0x080fe20000410000 */
[-C--:B------:R-:W-:Y:S01]  /*19910*/  FFMA.FTZ R99, R20, R9.reuse, -R121 ;  /* 0x0000000914637223 */ /* 0x080fe20000010879 */
[-C--:B------:R-:W-:Y:S01]  /*19920*/  FMUL.FTZ R7, R7, R9.reuse ;  /* 0x0000000907077220 */ /* 0x080fe20000410000 */
[-C--:B------:R-:W-:Y:S01]  /*19930*/  FMUL.FTZ R0, R0, R9.reuse ;  /* 0x0000000900007220 */ /* 0x080fe20000410000 */
[-C--:B------:R-:W-:Y:S01]  /*19940*/  FFMA.FTZ R157, R15, R9.reuse, -R89 ;  /* 0x000000090f9d7223 */ /* 0x080fe20000010859 */
[-C--:B------:R-:W-:Y:S01]  /*19950*/  FFMA.FTZ R119, R88, R9.reuse, -R121 ;  /* 0x0000000958777223 */ /* 0x080fe20000010879 */
[-C--:B------:R-:W-:Y:S01]  /*19960*/  FFMA.FTZ R90, R90, R9.reuse, -R89 ;  /* 0x000000095a5a7223 */ /* 0x080fe20000010859 */
[----:B------:R-:W-:Y:S01]  /*19970*/  MUFU.EX2 R3, R7 ;  /* 0x0000000700037308 */ /* 0x000fe20000000800 */
[-C--:B------:R-:W-:Y:S01]  /*19980*/  FFMA.FTZ R97, R92, R9.reuse, -R121 ;  /* 0x000000095c617223 */ /* 0x080fe20000010879 */
        /* <DEDUP_REMOVED lines=8> */
[-C--:B------:R-:W-:Y:S01]  /*19a10*/  FFMA.FTZ R95, R100, R9.reuse, -R121 ;  /* 0x00000009645f7223 */ /* 0x080fe20000010879 */
[-CC-:B------:R-:W-:Y:S01]  /*19a20*/  FFMA.FTZ R155, R102, R9.reuse, -R89.reuse ;  /* 0x00000009669b7223 */ /* 0x180fe20000010859 */
        /* <DEDUP_REMOVED lines=14> */
[-CC-:B------:R-:W-:Y:S01]  /*19b10*/  FFMA.FTZ R144, R156, R9.reuse, -R121.reuse ;  /* 0x000000099c907223 */ /* 0x180fe20000010879 */
[-CC-:B------:R-:W-:Y:S01]  /*19b20*/  FFMA.FTZ R107, R158, R9.reuse, -R121.reuse ;  /* 0x000000099e6b7223 */ /* 0x180fe20000010879 */
[-C--:B------:R-:W-:Y:S01]  /*19b30*/  FFMA.FTZ R20, R186, R9.reuse, -R121 ;  /* 0x00000009ba147223 */ /* 0x080fe20000010879 */
[-C--:B------:R-:W-:Y:S01]  /*19b40*/  FFMA.FTZ R147, R116, R9.reuse, -R89 ;  /* 0x0000000974937223 */ /* 0x080fe20000010859 */
[-CC-:B------:R-:W-:Y:S01]  /*19b50*/  FFMA.FTZ R105, R206, R9.reuse, -R121.reuse ;  /* 0x00000009ce697223 */ /* 0x180fe20000010879 */
[-C--:B------:R-:W-:Y:S01]  /*19b60*/  FFMA.FTZ R140, R208, R9.reuse, -R121 ;  /* 0x00000009d08c7223 */ /* 0x080fe20000010879 */
[----:B------:R-:W0:Y:S01]  /*19b70*/  MUFU.EX2 R119, R119 ;  /* 0x0000007700777308 */ /* 0x000e220000000800 */
[-C--:B------:R-:W-:Y:S01]  /*19b80*/  FFMA.FTZ R141, R120, R9.reuse, -R89 ;  /* 0x00000009788d7223 */ /* 0x080fe20000010859 */
[-CC-:B------:R-:W-:Y:S01]  /*19b90*/  FFMA.FTZ R103, R210, R9.reuse, -R121.reuse ;  /* 0x00000009d2677223 */ /* 0x180fe20000010879 */
        /* <DEDUP_REMOVED lines=8> */
[----:B------:R-:W-:-:S05]  /*19c20*/  FFMA.FTZ R100, R91, R9, -R121 ;  /* 0x000000095b647223 */ /* 0x000fca0000010879 */
        /* <DEDUP_REMOVED lines=19> */
[----:B------:R-:W-:-:S06]  /*19d60*/  FFMA.FTZ R112, R122, R9, -R89 ;  /* 0x000000097a707223 */ /* 0x000fcc0000010859 */
        /* <DEDUP_REMOVED lines=39> */
[----:B0-----:R-:W-:Y:S01]  /*19fe0*/  FADD.FTZ R5, R147, R4 ;  /* 0x0000000493057221 */ /* 0x001fe20000010000 */
[----:B------:R-:W-:-:S04]  /*19ff0*/  IMAD R4, R13, 0x8, R2 ;  /* 0x000000080d047824 */ /* 0x000fc800078e0202 */
[----:B------:R-:W-:Y:S02]  /*1a000*/  VIADD R4, R4, 0x2a840 ;  /* 0x0002a84004047836 */ /* 0x000fe40000000000 */
[----:B------:R-:W0:Y:S01]  /*1a010*/  MUFU.EX2 R140, R140 ;  /* 0x0000008c008c7308 */ /* 0x000e220000000800 */
[----:B--2---:R-:W-:Y:S02]  /*1a020*/  FADD.FTZ R15, R105, R118 ;  /* 0x00000076690f7221 */ /* 0x004fe40000010000 */
[----:B------:R-:W-:-:S04]  /*1a030*/  PRMT R4, R177, 0x654, R4 ;  /* 0x00000654b1047816 */ /* 0x000fc80000000004 */
[----:B------:R2:W-:Y:S01]  /*1a040*/  SYNCS.ARRIVE.TRANS64.RED.A1T0 RZ, [R4+URZ], RZ ;  /* 0x000000ff04ff79a7 */ /* 0x0005e2000810043f */
[----:B------:R-:W3:Y:S01]  /*1a050*/  MUFU.EX2 R141, R141 ;  /* 0x0000008d008d7308 */ /* 0x000ee20000000800 */
[----:B-1----:R-:W-:-:S07]  /*1a060*/  FADD.FTZ R118, R110, R5 ;  /* 0x000000056e767221 */ /* 0x002fce0000010000 */
[----:B------:R-:W1:Y:S01]  /*1a070*/  MUFU.EX2 R103, R103 ;  /* 0x0000006700677308 */ /* 0x000e620000000800 */
[----:B0-----:R-:W-:-:S07]  /*1a080*/  FADD.FTZ R120, R140, R15 ;  /* 0x0000000f8c787221 */ /* 0x001fce0000010000 */
[----:B------:R-:W0:Y:S01]  /*1a090*/  MUFU.EX2 R112, R112 ;  /* 0x0000007000707308 */ /* 0x000e220000000800 */
[----:B---3--:R-:W-:Y:S01]  /*1a0a0*/  FADD.FTZ R5, R141, R118 ;  /* 0x000000768d057221 */ /* 0x008fe20000010000 */
[----:B------:R-:W-:-:S06]  /*1a0b0*/  FFMA.FTZ R118, R93, R9, -R89 ;  /* 0x000000095d767223 */ /* 0x000fcc0000010859 */
[----:B------:R-:W3:Y:S01]  /*1a0c0*/  MUFU.EX2 R12, R12 ;  /* 0x0000000c000c7308 */ /* 0x000ee20000000800 */
[----:B-1----:R-:W-:-:S07]  /*1a0d0*/  FADD.FTZ R13, R103, R120 ;  /* 0x00000078670d7221 */ /* 0x002fce0000010000 */
[----:B------:R-:W1:Y:S01]  /*1a0e0*/  MUFU.EX2 R143, R143 ;  /* 0x0000008f008f7308 */ /* 0x000e620000000800 */
[----:B0-----:R-:W-:-:S07]  /*1a0f0*/  FADD.FTZ R120, R112, R5 ;  /* 0x0000000570787221 */ /* 0x001fce0000010000 */
        /* <DEDUP_REMOVED lines=24> */
.L_x_2896:
[C---:B------:R-:W-:Y:S01]  /*1a280*/  ISETP.GT.AND P1, PT, R14.reuse, RZ, PT ;  /* 0x000000ff0e00720c */ /* 0x040fe20003f24270 */
        /* <DEDUP_REMOVED lines=32> */
[----:B0-----:R-:W-:Y:S06]  /*1a490*/  @P1 BRA `(.L_x_2897) ;  /* 0xffffffd800981947 */ /* 0x001fec000383ffff */
.L_x_2884:
[----:B------:R-:W-:Y:S05]  /*1a4a0*/  BSYNC B0 ;  /* 0x0000000000007941 */ /* 0x000fea0003800000 */
.L_x_2883:
        /* <DEDUP_REMOVED lines=67> */
.L_x_2898:
[----:B------:R-:W-:Y:S01]  /*1a8e0*/  IMAD R12, R162, 0x8, R2 ;  /* 0x00000008a20c7824 */ /* 0x000fe200078e0202 */
[----:B------:R-:W-:-:S04]  /*1a8f0*/  SHF.L.U32 R3, R167, 0x1f, RZ ;  /* 0x0000001fa7037819 */ /* 0x000fc800000006ff */
[----:B------:R0:W1:Y:S01]  /*1a900*/  SYNCS.PHASECHK.TRANS64.TRYWAIT P1, [R12+URZ+0x2a850], R3 ;  /* 0x02a850030c0075a7 */ /* 0x000062000802017f */
[----:B------:R-:W-:Y:S05]  /*1a910*/  @!P0 BRA `(.L_x_2899) ;  /* 0x0000000000048947 */ /* 0x000fea0003800000 */
[----:B------:R-:W-:Y:S01]  /*1a920*/  BPT.TRAP 0x1 ;  /* 0x000000040000795c */ /* 0x000fe20000300000 */
.L_x_2899:
        /* <DEDUP_REMOVED lines=9> */
.L_x_2901:
[----:B------:R-:W-:Y:S05]  /*1a9c0*/  BSYNC B0 ;  /* 0x0000000000007941 */ /* 0x000fea0003800000 */
.L_x_2900:
[----:B------:R-:W-:Y:S01]  /*1a9d0*/  IMAD.MOV.U32 R2, RZ, RZ, R0 ;  /* 0x000000ffff027224 */ /* 0x000fe200078e0000 */
[----:B------:R-:W-:Y:S01]  /*1a9e0*/  WARPGROUP.ARRIVE ;  /* 0x00000000000079c5 */ /* 0x000fe20000000000 */
[----:B01----:R-:W-:-:S03]  /*1a9f0*/  IMAD.MOV.U32 R3, RZ, RZ, 0x40000040 ;  /* 0x40000040ff037424 */ /* 0x003fc600078e00ff */
        /* <DEDUP_REMOVED lines=28> */
[----:B------:R-:W-:Y:S01]  /*1abc0*/  IMAD.MOV.U32 R3, RZ, RZ, 0x40000040 ;  /* 0x40000040ff037424 */ /* 0x000fe200078e00ff */
[----:B------:R-:W-:Y:S02]  /*1abd0*/  IADD3 R2, R0, 0x280, RZ ;  /* 0x0000028000027810 */ /* 0x000fe40007ffe0ff */
[----:B------:R-:W0:Y:S02]  /*1abe0*/  SHFL.BFLY PT, R0, R5, 0x2, 0x1f ;  /* 0x0c401f0005007f89 */ /* 0x000e2400000e0000 */
[----:B0-----:R-:W-:Y:S01]  /*1abf0*/  FADD.FTZ R0, R0, R5 ;  /* 0x0000000500007221 */ /* 0x001fe20000010000 */
[----:B------:R-:W-:-:S02]  /*1ac00*/  WARPGROUP.DEPBAR.LE gsb0, 0x0 ;  /* 0x00008000000079c5 */ /* 0x000fc40000010000 */
[----:B------:R-:W-:-:S06]  /*1ac10*/  WARPGROUP.ARRIVE ;  /* 0x00000000000079c5 */ /* 0x000fcc0000000000 */
[----:B------:R-:W-:Y:S01]  /*1ac20*/  HGMMA.64x128x16.F32.BF16 R24, R140, gdesc[UR4].tnspB, R24, gsb0 ;  /* 0x41e000048c187df0 */ /* 0x000fe20008001818 */
[----:B------:R-:W-:Y:S02]  /*1ac30*/  R2UR UR6, R2 ;  /* 0x00000000020672ca */ /* 0x000fe400000e0000 */
[----:B------:R-:W-:Y:S02]  /*1ac40*/  R2UR UR7, R3 ;  /* 0x00000000030772ca */ /* 0x000fe400000e0000 */
[----:B------:R-:W0:Y:S02]  /*1ac50*/  SHFL.BFLY PT, R3, R4, 0x2, 0x1f ;  /* 0x0c401f0004037f89 */ /* 0x000e2400000e0000 */
[----:B0-----:R-:W-:Y:S01]  /*1ac60*/  FADD.FTZ R2, R3, R4 ;  /* 0x0000000403027221 */ /* 0x001fe20000010000 */
[----:B------:R-:W-:Y:S01]  /*1ac70*/  IMAD.MOV.U32 R4, RZ, RZ, RZ ;  /* 0x000000ffff047224 */ /* 0x000fe200078e00ff */
[----:B------:R-:W0:Y:S04]  /*1ac80*/  SHFL.BFLY PT, R3, R0, 0x1, 0x1f ;  /* 0x0c201f0000037f89 */ /* 0x000e2800000e0000 */
[----:B------:R-:W1:Y:S01]  /*1ac90*/  SHFL.BFLY PT, R7, R2, 0x1, 0x1f ;  /* 0x0c201f0002077f89 */ /* 0x000e6200000e0000 */
[----:B0-----:R-:W-:Y:S01]  /*1aca0*/  FADD.FTZ R13, R0, R3 ;  /* 0x00000003000d7221 */ /* 0x001fe20000010000 */
[----:B------:R-:W-:-:S02]  /*1acb0*/  IMAD.MOV.U32 R3, RZ, RZ, -0x800000 ;  /* 0xff800000ff037424 */ /* 0x000fc400078e00ff */
[----:B------:R-:W-:Y:S02]  /*1acc0*/  IMAD.MOV.U32 R0, RZ, RZ, -0x800000 ;  /* 0xff800000ff007424 */ /* 0x000fe400078e00ff */
[----:B-1----:R-:W-:Y:S01]  /*1acd0*/  FADD.FTZ R14, R2, R7 ;  /* 0x00000007020e7221 */ /* 0x002fe20000010000 */
[----:B------:R-:W-:Y:S01]  /*1ace0*/  FSETP.NE.FTZ.AND P1, PT, R13, RZ, PT ;  /* 0x000000ff0d00720b */ /* 0x000fe20003f35000 */
[----:B------:R-:W-:-:S03]  /*1acf0*/  IMAD.MOV.U32 R7, RZ, RZ, RZ ;  /* 0x000000ffff077224 */ /* 0x000fc600078e00ff */
        /* <DEDUP_REMOVED lines=13> */
[----:B------:R-:W-:Y:S03]  /*1add0*/  HGMMA.64x128x16.F32.BF16 R24, R136, gdesc[UR4].tnspB, R24, gsb0 ;  /* 0x41e0000488187df0 */ /* 0x000fe60008001818 */
[----:B------:R-:W-:Y:S02]  /*1ade0*/  WARPGROUP.DEPBAR.LE gsb0, 0x0 ;  /* 0x00008000000079c5 */ /* 0x000fe40000010000 */
[----:B--23--:R-:W-:Y:S05]  /*1adf0*/  @!P0 BRA `(.L_x_2903) ;  /* 0x0000000000048947 */ /* 0x00cfea0003800000 */
[----:B------:R-:W-:Y:S01]  /*1ae00*/  BPT.TRAP 0x1 ;  /* 0x000000040000795c */ /* 0x000fe20000300000 */
.L_x_2903:
[----:B------:R-:W-:Y:S02]  /*1ae10*/  VIADD R2, R12, 0x2a860 ;  /* 0x0002a8600c027836 */ /* 0x000fe40000000000 */
[-C--:B0-----:R-:W-:Y:S01]  /*1ae20*/  FMUL.FTZ R93, R34, R7.reuse ;  /* 0x00000007225d7220 */ /* 0x081fe20000410000 */
        /* <DEDUP_REMOVED lines=9> */
[-C--:B------:R-:W-:Y:S01]  /*1aec0*/  FMUL.FTZ R95, R39, R7.reuse ;  /* 0x00000007275f7220 */ /* 0x080fe20000410000 */
[-C--:B------:R-:W-:Y:S01]  /*1aed0*/  FMUL.FTZ R34, R42, R7.reuse ;  /* 0x000000072a227220 */ /* 0x080fe20000410000 */
[-C--:B------:R-:W-:Y:S01]  /*1aee0*/  FMUL.FTZ R24, R24, R4.reuse ;  /* 0x0000000418187220 */ /* 0x080fe20000410000 */
[-C--:B------:R-:W-:Y:S01]  /*1aef0*/  FMUL.FTZ R91, R25, R4.reuse ;  /* 0x00000004195b7220 */ /* 0x080fe20000410000 */
[-C--:B------:R-:W-:Y:S01]  /*1af00*/  FMUL.FTZ R10, R28, R4.reuse ;  /* 0x000000041c0a7220 */ /* 0x080fe20000410000 */
[-C--:B------:R-:W-:Y:S01]  /*1af10*/  FMUL.FTZ R11, R29, R4.reuse ;  /* 0x000000041d0b7220 */ /* 0x080fe20000410000 */
[----:B0-----:R-:W-:Y:S01]  /*1af20*/  SEL R2, RZ, 0x1, P0 ;  /* 0x00000001ff027807 */ /* 0x001fe20000000000 */
        /* <DEDUP_REMOVED lines=55> */
[----:B------:R-:W-:-:S07]  /*1b2a0*/  SEL R162, R162, RZ, P0 ;  /* 0x000000ffa2a27207 */ /* 0x000fce0000000000 */
.L_x_2804:
[----:B------:R-:W0:Y:S08]  /*1b2b0*/  S2UR UR4, SR_CgaCtaId ;  /* 0x00000000000479c3 */ /* 0x000e300000008800 */
[----:B------:R-:W-:Y:S01]  /*1b2c0*/  BAR.SYNC.DEFER_BLOCKING 0x5, 0x180 ;  /* 0x0146000000007b1d */ /* 0x000fe20000010000 */
[----:B------:R-:W-:-:S05]  /*1b2d0*/  MOV R2, 0x400 ;  /* 0x0000040000027802 */ /* 0x000fca0000000f00 */
[----:B------:R-:W-:Y:S01]  /*1b2e0*/  BSSY B0, `(.L_x_2904) ;  /* 0x00001f1000007945 */ /* 0x000fe20003800000 */
[----:B0-----:R-:W-:-:S05]  /*1b2f0*/  IMAD.U32 R177, RZ, RZ, UR4 ;  /* 0x00000004ffb17e24 */ /* 0x001fca000f8e00ff */
[----:B------:R-:W-:-:S05]  /*1b300*/  LEA R2, R177, R2, 0x18 ;  /* 0x00000002b1027211 */ /* 0x000fca00078ec0ff */
[----:B--2-4-:R0:W1:Y:S01]  /*1b310*/  LDS.128 R28, [R2+0x2a8d0] ;  /* 0x02a8d000021c7984 */ /* 0x0140620000000c00 */
        /* <DEDUP_REMOVED lines=21> */
[C---:B------:R-:W-:Y:S01]  /*1b470*/  IADD3 R105, P2, R8.reuse, 0x4020, RZ ;  /* 0x0000402008697810 */ /* 0x040fe20007f5e0ff */
[--C-:B------:R-:W-:Y:S01]  /*1b480*/  IMAD.X R13, RZ, RZ, R9.reuse, P4 ;  /* 0x000000ffff0d7224 */ /* 0x100fe200020e0609 */
[----:B------:R-:W-:Y:S01]  /*1b490*/  BAR.SYNC.DEFER_BLOCKING 0x1, 0x100 ;  /* 0x0044000000007b1d */ /* 0x000fe20000010000 */
[C---:B------:R-:W-:Y:S02]  /*1b4a0*/  IADD3 R107, P1, R8.reuse, 0x4040, RZ ;  /* 0x00004040086b7810 */ /* 0x040fe40007f3e0ff */
[----:B------:R-:W-:Y:S01]  /*1b4b0*/  IADD3 R109, P0, R8, 0x4060, RZ ;  /* 0x00004060086d7810 */ /* 0x000fe20007f1e0ff */
[--C-:B------:R-:W-:Y:S01]  /*1b4c0*/  IMAD.X R25, RZ, RZ, R9.reuse, P2 ;  /* 0x000000ffff197224 */ /* 0x100fe200010e0609 */
[----:B------:R-:W-:Y:S02]  /*1b4d0*/  LOP3.LUT R4, R71, 0x380, RZ, 0xc0, !PT ;  /* 0x0000038047047812 */ /* 0x000fe400078ec0ff */
[----:B------:R-:W-:Y:S01]  /*1b4e0*/  LOP3.LUT R6, R79, 0x380, RZ, 0xc0, !PT ;  /* 0x000003804f067812 */ /* 0x000fe200078ec0ff */
[--C-:B------:R-:W-:Y:S01]  /*1b4f0*/  IMAD.X R33, RZ, RZ, R9.reuse, P0 ;  /* 0x000000ffff217224 */ /* 0x100fe200000e0609 */
        /* <DEDUP_REMOVED lines=9> */
[----:B------:R-:W-:Y:S02]  /*1b590*/  F2FP.BF16.F32.PACK_AB R9, R32, R99 ;  /* 0x000000632009723e */ /* 0x000fe400000010ff */
[----:B------:R-:W-:Y:S02]  /*1b5a0*/  LOP3.LUT R24, R105, 0x380, RZ, 0xc0, !PT ;  /* 0x0000038069187812 */ /* 0x000fe400078ec0ff */
[----:B-1----:R-:W-:Y:S01]  /*1b5b0*/  LOP3.LUT R28, R107, 0x380, RZ, 0xc0, !PT ;  /* 0x000003806b1c7812 */ /* 0x002fe200078ec0ff */
[----:B------:R1:W-:Y:S01]  /*1b5c0*/  STSM.16.M88.4 [R96], R8 ;  /* 0x0000000860007844 */ /* 0x0003e20000000200 */
        /* <DEDUP_REMOVED lines=9> */
[----:B------:R-:W-:Y:S02]  /*1b660*/  MOV R78, R6 ;  /* 0x00000006004e7202 */ /* 0x000fe40000000f00 */
[----:B------:R-:W-:Y:S02]  /*1b670*/  F2FP.BF16.F32.PACK_AB R4, R90, R89 ;  /* 0x000000595a04723e */ /* 0x000fe400000010ff */
[----:B------:R-:W-:Y:S02]  /*1b680*/  F2FP.BF16.F32.PACK_AB R5, R94, R93 ;  /* 0x0000005d5e05723e */ /* 0x000fe400000010ff */
[----:B------:R-:W-:Y:S02]  /*1b690*/  F2FP.BF16.F32.PACK_AB R6, R37, R88 ;  /* 0x000000582506723e */ /* 0x000fe400000010ff */
[----:B------:R-:W-:Y:S02]  /*1b6a0*/  F2FP.BF16.F32.PACK_AB R7, R95, R92 ;  /* 0x0000005c5f07723e */ /* 0x000fe400000010ff */
[----:B------:R-:W-:-:S02]  /*1b6b0*/  LOP3.LUT R12, R12, R101, RZ, 0x3c, !PT ;  /* 0x000000650c0c7212 */ /* 0x000fc400078e3cff */
[----:B------:R-:W-:Y:S01]  /*1b6c0*/  LOP3.LUT R14, R14, R103, RZ, 0x3c, !PT ;  /* 0x000000670e0e7212 */ /* 0x000fe200078e3cff */
[----:B------:R-:W-:Y:S01]  /*1b6d0*/  STSM.16.M88.4 [R79], R4 ;  /* 0x000000044f007844 */ /* 0x000fe20000000200 */
[----:B-1----:R-:W-:Y:S02]  /*1b6e0*/  F2FP.BF16.F32.PACK_AB R8, R41, R40 ;  /* 0x000000282908723e */ /* 0x002fe400000010ff */
[----:B------:R-:W-:Y:S02]  /*1b6f0*/  F2FP.BF16.F32.PACK_AB R9, R43, R34 ;  /* 0x000000222b09723e */ /* 0x000fe400000010ff */
[----:B------:R-:W-:Y:S02]  /*1b700*/  F2FP.BF16.F32.PACK_AB R10, R45, R44 ;  /* 0x0000002c2d0a723e */ /* 0x000fe400000010ff */
[----:B------:R-:W-:Y:S02]  /*1b710*/  F2FP.BF16.F32.PACK_AB R11, R47, R46 ;  /* 0x0000002e2f0b723e */ /* 0x000fe400000010ff */
[----:B------:R-:W-:-:S02]  /*1b720*/  LOP3.LUT R24, R24, R105, RZ, 0x3c, !PT ;  /* 0x0000006918187212 */ /* 0x000fc400078e3cff */
[----:B------:R-:W-:Y:S01]  /*1b730*/  LOP3.LUT R26, R28, R107, RZ, 0x3c, !PT ;  /* 0x0000006b1c1a7212 */ /* 0x000fe200078e3cff */
[----:B------:R1:W-:Y:S01]  /*1b740*/  STSM.16.M88.4 [R78], R8 ;  /* 0x000000084e007844 */ /* 0x0003e20000000200 */
[----:B------:R-:W-:Y:S02]  /*1b750*/  LOP3.LUT R32, R32, R109, RZ, 0x3c, !PT ;  /* 0x0000006d20207212 */ /* 0x000fe400078e3cff */
[----:B------:R-:W-:Y:S02]  /*1b760*/  MOV R72, R12 ;  /* 0x0000000c00487202 */ /* 0x000fe40000000f00 */
        /* <DEDUP_REMOVED lines=49> */
.L_x_2906:
[----:B------:R-:W-:Y:S01]  /*1ba80*/  SHF.R.S32.HI R54, RZ, 0x1f, R192 ;  /* 0x0000001fff367819 */ /* 0x000fe200000114c0 */
[----:B------:R-:W-:Y:S01]  /*1ba90*/  IMAD.IADD R25, R189, 0x1, R184 ;  /* 0x00000001bd197824 */ /* 0x000fe200078e02b8 */
[----:B------:R-:W-:Y:S01]  /*1baa0*/  ULDC.64 UR4, c[0x0][0xb90] ;  /* 0x0002e40000047ab9 */ /* 0x000fe20000000a00 */
[----:B-----5:R-:W-:Y:S01]  /*1bab0*/  SHF.R.S32.HI R49, RZ, 0x1f, R48 ;  /* 0x0000001fff317819 */ /* 0x020fe20000011430 */
[----:B------:R-:W-:Y:S01]  /*1bac0*/  IMAD R11, R198, 0x40, R187 ;  /* 0x00000040c60b7824 */ /* 0x000fe200078e02bb */
[----:B------:R-:W-:Y:S01]  /*1bad0*/  SEL R199, R199, RZ, !P0 ;  /* 0x000000ffc7c77207 */ /* 0x000fe20004000000 */
[----:B------:R-:W-:Y:S01]  /*1bae0*/  IMAD R5, R54, UR4, RZ ;  /* 0x0000000436057c24 */ /* 0x000fe2000f8e02ff */
[----:B------:R-:W-:Y:S01]  /*1baf0*/  SEL R195, R195, RZ, !P0 ;  /* 0x000000ffc3c37207 */ /* 0x000fe20004000000 */
[----:B-1----:R-:W-:-:S04]  /*1bb00*/  @P1 IMAD.HI.U32 R6, R25, R12, RZ ;  /* 0x0000000c19061227 */ /* 0x002fc800078e00ff */
[----:B------:R-:W-:Y:S01]  /*1bb10*/  IMAD.MOV.U32 R9, RZ, RZ, R25 ;  /* 0x000000ffff097224 */ /* 0x000fe200078e0019 */
[----:B---3--:R-:W-:Y:S01]  /*1bb20*/  @P1 SHF.R.U32.HI R9, RZ, R15, R6 ;  /* 0x0000000fff091219 */ /* 0x008fe20000011606 */
[C---:B------:R-:W-:Y:S02]  /*1bb30*/  IMAD R13, R192.reuse, UR5, R5 ;  /* 0x00000005c00d7c24 */ /* 0x040fe4000f8e0205 */
[----:B------:R-:W-:Y:S01]  /*1bb40*/  IMAD.WIDE.U32 R4, R192, UR4, R48 ;  /* 0x00000004c0047c25 */ /* 0x000fe2000f8e0030 */
[----:B------:R-:W-:-:S03]  /*1bb50*/  ULDC.64 UR4, c[0x0][0xb98] ;  /* 0x0002e60000047ab9 */ /* 0x000fc60000000a00 */
[----:B------:R-:W-:Y:S02]  /*1bb60*/  IMAD.IADD R5, R5, 0x1, R13 ;  /* 0x0000000105057824 */ /* 0x000fe400078e020d */
[----:B------:R-:W-:Y:S02]  /*1bb70*/  IMAD.MOV R13, RZ, RZ, -R9 ;  /* 0x000000ffff0d7224 */ /* 0x000fe400078e0a09 */
[----:B------:R-:W-:-:S04]  /*1bb80*/  IMAD.WIDE R20, R11, 0x2, R20 ;  /* 0x000000020b147825 */ /* 0x000fc800078e0214 */
[----:B------:R-:W-:Y:S01]  /*1bb90*/  IMAD R6, R199, UR4, RZ ;  /* 0x00000004c7067c24 */ /* 0x000fe2000f8e02ff */
[C---:B------:R-:W-:Y:S01]  /*1bba0*/  IADD3 R15, P0, R20.reuse, 0x1000, RZ ;  /* 0x00001000140f7810 */ /* 0x040fe20007f1e0ff */
[C---:B------:R-:W-:Y:S01]  /*1bbb0*/  IMAD.WIDE.U32 R4, R195.reuse, UR4, R4 ;  /* 0x00000004c3047c25 */ /* 0x040fe2000f8e0004 */
[C---:B------:R-:W-:Y:S02]  /*1bbc0*/  IADD3 R33, P6, R20.reuse, 0x4000, RZ ;  /* 0x0000400014217810 */ /* 0x040fe40007fde0ff */
[----:B------:R-:W-:Y:S01]  /*1bbd0*/  IADD3 R37, P5, R20, 0x5000, RZ ;  /* 0x0000500014257810 */ /* 0x000fe20007fbe0ff */
        /* <DEDUP_REMOVED lines=17> */
[----:B------:R-:W-:Y:S02]  /*1bcf0*/  SHF.R.U64 R12, R12, 0x3, RZ ;  /* 0x000000030c0c7819 */ /* 0x000fe400000012ff */
[----:B------:R-:W-:Y:S01]  /*1bd00*/  IMAD.IADD R5, R5, 0x1, R13 ;  /* 0x0000000105057824 */ /* 0x000fe200078e020d */
[----:B------:R-:W-:Y:S01]  /*1bd10*/  LEA R6, P4, R4, UR4, 0x2 ;  /* 0x0000000404067c11 */ /* 0x000fe2000f8810ff */
[--C-:B------:R-:W-:Y:S01]  /*1bd20*/  IMAD.X R13, RZ, RZ, R21.reuse, P3 ;  /* 0x000000ffff0d7224 */ /* 0x100fe200018e0615 */
[----:B------:R-:W-:Y:S01]  /*1bd30*/  LOP3.LUT R12, R12, R9, RZ, 0x3c, !PT ;  /* 0x000000090c0c7212 */ /* 0x000fe200078e3cff */
[----:B------:R-:W-:Y:S01]  /*1bd40*/  IMAD.X R9, RZ, RZ, R21, P0 ;  /* 0x000000ffff097224 */ /* 0x000fe200000e0615 */
[----:B------:R-:W-:Y:S01]  /*1bd50*/  LEA.HI.X R10, R4, UR5, R5, 0x2, P4 ;  /* 0x00000005040a7c11 */ /* 0x000fe2000a0f1405 */
[----:B------:R-:W-:Y:S01]  /*1bd60*/  SHFL.IDX PT, R50, R6, RZ, 0x1c1f ;  /* 0x001c1fff06327589 */ /* 0x000fe200000e0000 */
[----:B------:R-:W-:Y:S01]  /*1bd70*/  SHF.R.U64 R24, R24, 0x3, RZ ;  /* 0x0000000318187819 */ /* 0x000fe200000012ff */
[----:B------:R-:W-:Y:S01]  /*1bd80*/  VIADD R4, R14, 0x8 ;  /* 0x000000080e047836 */ /* 0x000fe20000000000 */
[----:B------:R-:W-:Y:S01]  /*1bd90*/  LOP3.LUT P0, RZ, R214, 0x3, RZ, 0xc0, !PT ;  /* 0x00000003d6ff7812 */ /* 0x000fe2000780c0ff */
[----:B------:R-:W1:Y:S01]  /*1bda0*/  SHFL.IDX PT, R51, R10, RZ, 0x1c1f ;  /* 0x001c1fff0a337589 */ /* 0x000e6200000e0000 */
[----:B------:R-:W-:Y:S01]  /*1bdb0*/  LOP3.LUT R24, R24, R25, RZ, 0x3c, !PT ;  /* 0x0000001918187212 */ /* 0x000fe200078e3cff */
[----:B------:R-:W-:Y:S01]  /*1bdc0*/  ULDC.64 UR4, c[0x0][0xaa0] ;  /* 0x0002a80000047ab9 */ /* 0x000fe20000000a00 */
[----:B------:R-:W-:Y:S01]  /*1bdd0*/  IADD3.X R25, RZ, R21, RZ, P2, !PT ;  /* 0x00000015ff197210 */ /* 0x000fe200017fe4ff */
[----:B------:R-:W-:Y:S01]  /*1bde0*/  SHFL.IDX PT, R52, R6, 0x1, 0x1c1f ;  /* 0x003c1f0006347f89 */ /* 0x000fe200000e0000 */
[----:B------:R-:W-:-:S02]  /*1bdf0*/  ISETP.GE.OR P2, PT, R14, R55, P0 ;  /* 0x000000370e00720c */ /* 0x000fc40000746670 */
[----:B------:R-:W-:Y:S01]  /*1be00*/  ISETP.GE.OR P0, PT, R4, R55, P0 ;  /* 0x000000370400720c */ /* 0x000fe20000706670 */
[----:B------:R-:W2:Y:S01]  /*1be10*/  SHFL.IDX PT, R53, R10, 0x1, 0x1c1f ;  /* 0x003c1f000a357f89 */ /* 0x000ea200000e0000 */
[C---:B------:R-:W-:Y:S02]  /*1be20*/  IADD3 R5, P3, R20.reuse, 0x7000, RZ ;  /* 0x0000700014057810 */ /* 0x040fe40007f7e0ff */
[C---:B------:R-:W-:Y:S02]  /*1be30*/  IADD3 R41, P4, R20.reuse, 0x6000, RZ ;  /* 0x0000600014297810 */ /* 0x040fe40007f9e0ff */
[----:B------:R-:W-:Y:S01]  /*1be40*/  LOP3.LUT R7, R20, 0x380, RZ, 0xc0, !PT ;  /* 0x0000038014077812 */ /* 0x000fe200078ec0ff */
[----:B------:R-:W-:Y:S01]  /*1be50*/  IMAD.X R45, RZ, RZ, R21, P3 ;  /* 0x000000ffff2d7224 */ /* 0x000fe200018e0615 */
[----:B------:R-:W-:Y:S02]  /*1be60*/  LOP3.LUT R4, R5, 0x380, RZ, 0xc0, !PT ;  /* 0x0000038005047812 */ /* 0x000fe400078ec0ff */
[----:B------:R-:W-:-:S02]  /*1be70*/  LOP3.LUT R32, R33, 0x380, RZ, 0xc0, !PT ;  /* 0x0000038021207812 */ /* 0x000fc400078ec0ff */
[----:B------:R-:W-:Y:S02]  /*1be80*/  LOP3.LUT R36, R37, 0x380, RZ, 0xc0, !PT ;  /* 0x0000038025247812 */ /* 0x000fe400078ec0ff */
[----:B------:R-:W-:Y:S02]  /*1be90*/  LOP3.LUT R40, R41, 0x380, RZ, 0xc0, !PT ;  /* 0x0000038029287812 */ /* 0x000fe400078ec0ff */
[----:B------:R-:W-:Y:S01]  /*1bea0*/  SHF.R.U64 R7, R7, 0x3, RZ ;  /* 0x0000000307077819 */ /* 0x000fe200000012ff */
[----:B-1----:R1:W-:Y:S01]  /*1beb0*/  @!P2 ST.E desc[UR60][R50.64], R3 ;  /* 0x000000033200a985 */ /* 0x0023e2000c10193c */
[----:B------:R-:W-:Y:S02]  /*1bec0*/  SHF.R.U64 R4, R4, 0x3, RZ ;  /* 0x0000000304047819 */ /* 0x000fe400000012ff */
[----:B------:R-:W-:Y:S02]  /*1bed0*/  SHF.R.U64 R32, R32, 0x3, RZ ;  /* 0x0000000320207819 */ /* 0x000fe400000012ff */
[----:B------:R-:W-:-:S02]  /*1bee0*/  SHF.R.U64 R36, R36, 0x3, RZ ;  /* 0x0000000324247819 */ /* 0x000fc400000012ff */
[----:B------:R-:W-:Y:S01]  /*1bef0*/  SHF.R.U64 R40, R40, 0x3, RZ ;  /* 0x0000000328287819 */ /* 0x000fe200000012ff */
[----:B--2---:R2:W-:Y:S01]  /*1bf00*/  @!P0 ST.E desc[UR60][R52.64], R0 ;  /* 0x0000000034008985 */ /* 0x0045e2000c10193c */
[----:B------:R-:W-:Y:S02]  /*1bf10*/  LOP3.LUT R20, R7, R20, RZ, 0x3c, !PT ;  /* 0x0000001407147212 */ /* 0x000fe400078e3cff */
[----:B------:R-:W-:Y:S01]  /*1bf20*/  LOP3.LUT R32, R32, R33, RZ, 0x3c, !PT ;  /* 0x0000002120207212 */ /* 0x000fe200078e3cff */
[----:B-1----:R-:W1:Y:S01]  /*1bf30*/  @P1 LDC R51, c[0x0][0xbec] ;  /* 0x0002fb00ff331b82 */ /* 0x002e620000000800 */
[----:B------:R-:W-:Y:S01]  /*1bf40*/  IMAD R3, R49, UR4, RZ ;  /* 0x0000000431037c24 */ /* 0x000fe2000f8e02ff */
[----:B------:R-:W-:Y:S01]  /*1bf50*/  LOP3.LUT R36, R36, R37, RZ, 0x3c, !PT ;  /* 0x0000002524247212 */ /* 0x000fe200078e3cff */
[--C-:B------:R-:W-:Y:S01]  /*1bf60*/  IMAD.X R33, RZ, RZ, R21.reuse, P6 ;  /* 0x000000ffff217224 */ /* 0x100fe200030e0615 */
[----:B------:R-:W-:Y:S01]  /*1bf70*/  LOP3.LUT R40, R40, R41, RZ, 0x3c, !PT ;  /* 0x0000002928287212 */ /* 0x000fe200078e3cff */
[--C-:B------:R-:W-:Y:S01]  /*1bf80*/  IMAD.X R37, RZ, RZ, R21.reuse, P5 ;  /* 0x000000ffff257224 */ /* 0x100fe200028e0615 */
[----:B------:R-:W-:Y:S01]  /*1bf90*/  LOP3.LUT R44, R4, R5, RZ, 0x3c, !PT ;  /* 0x00000005042c7212 */ /* 0x000fe200078e3cff */
[----:B------:R-:W-:Y:S01]  /*1bfa0*/  IMAD.X R41, RZ, RZ, R21, P4 ;  /* 0x000000ffff297224 */ /* 0x000fe200020e0615 */
[----:B--2---:R-:W2:Y:S01]  /*1bfb0*/  @P1 LDC R53, c[0x0][0xbf0] ;  /* 0x0002fc00ff351b82 */ /* 0x004ea20000000800 */
[----:B------:R3:W5:Y:S01]  /*1bfc0*/  LD.E.128 R4, desc[UR60][R20.64] ;  /* 0x0000003c14047980 */ /* 0x000762000c101d00 */
[----:B------:R-:W-:Y:S01]  /*1bfd0*/  IMAD R3, R48, UR5, R3 ;  /* 0x0000000530037c24 */ /* 0x000fe2000f8e0203 */
[----:B------:R-:W-:-:S02]  /*1bfe0*/  LOP3.LUT R8, R15, 0x380, RZ, 0xc0, !PT ;  /* 0x000003800f087812 */ /* 0x000fc400078ec0ff */
[----:B------:R-:W5:Y:S02]  /*1bff0*/  LD.E.128 R24, desc[UR60][R24.64] ;  /* 0x0000003c18187980 */ /* 0x000f64000c101d00 */
[----:B------:R-:W-:Y:S02]  /*1c000*/  SHF.R.U64 R8, R8, 0x3, RZ ;  /* 0x0000000308087819 */ /* 0x000fe400000012ff */
[----:B------:R-:W5:Y:S01]  /*1c010*/  LD.E.128 R32, desc[UR60][R32.64] ;  /* 0x0000003c20207980 */ /* 0x000f62000c101d00 */
[----:B---3--:R-:W-:Y:S01]  /*1c020*/  IMAD.WIDE.U32 R20, R48, UR4, RZ ;  /* 0x0000000430147c25 */ /* 0x008fe2000f8e00ff */
[----:B------:R-:W-:Y:S01]  /*1c030*/  ULDC.64 UR4, c[0x0][0xae8] ;  /* 0x0002ba0000047ab9 */ /* 0x000fe20000000a00 */
[----:B------:R-:W-:Y:S01]  /*1c040*/  LOP3.LUT R8, R8, R15, RZ, 0x3c, !PT ;  /* 0x0000000f08087212 */ /* 0x000fe200078e3cff */
[----:B------:R-:W5:Y:S01]  /*1c050*/  LD.E.128 R36, desc[UR60][R36.64] ;  /* 0x0000003c24247980 */ /* 0x000f62000c101d00 */
[----:B------:R-:W-:Y:S02]  /*1c060*/  IMAD.IADD R21, R21, 0x1, R3 ;  /* 0x0000000115157824 */ /* 0x000fe400078e0203 */
[----:B------:R-:W-:Y:S01]  /*1c070*/  IMAD R3, R191, 0x20, R198 ;  /* 0x00000020bf037824 */ /* 0x000fe200078e02c6 */
[----:B------:R-:W5:Y:S01]  /*1c080*/  LD.E.128 R12, desc[UR60][R12.64] ;  /* 0x0000003c0c0c7980 */ /* 0x000f62000c101d00 */
[----:B------:R-:W-:-:S02]  /*1c090*/  IMAD R49, R54, UR4, RZ ;  /* 0x0000000436317c24 */ /* 0x000fc4000f8e02ff */
[----:B------:R-:W-:Y:S01]  /*1c0a0*/  IMAD.IADD R50, R184, 0x1, R3 ;  /* 0x00000001b8327824 */ /* 0x000fe200078e0203 */
[----:B------:R-:W5:Y:S01]  /*1c0b0*/  LD.E.128 R8, desc[UR60][R8.64] ;  /* 0x0000003c08087980 */ /* 0x000f62000c101d00 */
[----:B------:R-:W-:Y:S02]  /*1c0c0*/  IMAD R49, R192, UR5, R49 ;  /* 0x00000005c0317c24 */ /* 0x000fe4000f8e0231 */
[----:B-1----:R-:W-:Y:S01]  /*1c0d0*/  @P1 IMAD.HI.U32 R0, R50, R51, RZ ;  /* 0x0000003332001227 */ /* 0x002fe200078e00ff */
[----:B------:R-:W5:Y:S03]  /*1c0e0*/  LD.E.128 R40, desc[UR60][R40.64] ;  /* 0x0000003c28287980 */ /* 0x000f66000c101d00 */
[----:B------:R-:W-:Y:S01]  /*1c0f0*/  IMAD.WIDE.U32 R20, R192, UR4, R20 ;  /* 0x00000004c0147c25 */ /* 0x000fe2000f8e0014 */
[----:B------:R-:W-:Y:S01]  /*1c100*/  ULDC.64 UR4, c[0x0][0xaf0] ;  /* 0x0002bc0000047ab9 */ /* 0x000fe20000000a00 */
[----:B------:R-:W5:Y:S02]  /*1c110*/  LD.E.128 R44, desc[UR60][R44.64] ;  /* 0x0000003c2c2c7980 */ /* 0x000f64000c101d00 */
[----:B------:R-:W-:Y:S01]  /*1c120*/  IMAD.MOV.U32 R3, RZ, RZ, R50 ;  /* 0x000000ffff037224 */ /* 0x000fe200078e0032 */
[----:B--2---:R-:W-:Y:S01]  /*1c130*/  @P1 SHF.R.U32.HI R3, RZ, R53, R0 ;  /* 0x00000035ff031219 */ /* 0x004fe20000011600 */
[----:B------:R-:W-:Y:S01]  /*1c140*/  IMAD.IADD R21, R21, 0x1, R49 ;  /* 0x0000000115157824 */ /* 0x000fe200078e0231 */
[----:B------:R-:W-:Y:S01]  /*1c150*/  @!PT LDS RZ, [RZ] ;  /* 0x00000000fffff984 */ /* 0x000fe20000000800 */
[----:B------:R-:W-:Y:S01]  /*1c160*/  @!PT LDS RZ, [RZ] ;  /* 0x00000000fffff984 */ /* 0x000fe20000000800 */
[----:B------:R-:W-:Y:S01]  /*1c170*/  @!PT LDS RZ, [RZ] ;  /* 0x00000000fffff984 */ /* 0x000fe20000000800 */
[----:B------:R-:W-:Y:S01]  /*1c180*/  @!PT LDS RZ, [RZ] ;  /* 0x00000000fffff984 */ /* 0x000fe20000000800 */
[----:B------:R1:W-:Y:S06]  /*1c190*/  MEMBAR.ALL.CTA ;  /* 0x0000000000007992 */ /* 0x0003ec0000008000 */
[----:B-1----:R-:W1:Y:S01]  /*1c1a0*/  FENCE.VIEW.ASYNC.S ;  /* 0x00000000000073c6 */ /* 0x002e620000000000 */
[----:B------:R-:W-:Y:S01]  /*1c1b0*/  IMAD R48, R199, UR4, RZ ;  /* 0x00000004c7307c24 */ /* 0x000fe2000f8e02ff */
[----:B------:R-:W-:Y:S01]  /*1c1c0*/  SHF.R.S32.HI R0, RZ, 0x1f, R3 ;  /* 0x0000001fff007819 */ /* 0x000fe20000011403 */
[----:B------:R-:W-:-:S04]  /*1c1d0*/  IMAD.WIDE.U32 R20, R195, UR4, R20 ;  /* 0x00000004c3147c25 */ /* 0x000fc8000f8e0014 */
        /* <DEDUP_REMOVED lines=11> */
[----:B------:R-:W-:Y:S02]  /*1c290*/  IMAD.IADD R21, R21, 0x1, R51 ;  /* 0x0000000115157824 */ /* 0x000fe400078e0233 */
[----:B------:R-:W-:Y:S02]  /*1c2a0*/  IMAD R28, R0, UR4, RZ ;  /* 0x00000004001c7c24 */ /* 0x000fe4000f8e02ff */
[----:B------:R-:W-:-:S02]  /*1c2b0*/  VIADD R0, R184, 0x20 ;  /* 0x00000020b8007836 */ /* 0x000fc40000000000 */
[C---:B------:R-:W-:Y:S02]  /*1c2c0*/  IMAD R51, R49.reuse, UR5, R28 ;  /* 0x0000000531337c24 */ /* 0x040fe4000f8e021c */
[----:B------:R-:W-:Y:S01]  /*1c2d0*/  IMAD.WIDE.U32 R20, R49, UR4, R20 ;  /* 0x0000000431147c25 */ /* 0x000fe2000f8e0014 */
[-C--:B------:R-:W-:Y:S01]  /*1c2e0*/  ISETP.GE.AND P2, PT, R184, R55.reuse, PT ;  /* 0x00000037b800720c */ /* 0x080fe20003f46270 */
[----:B------:R-:W-:Y:S01]  /*1c2f0*/  ULDC.64 UR4, c[0x0][0xa80] ;  /* 0x0002a00000047ab9 */ /* 0x000fe20000000a00 */
[-C--:B------:R-:W-:Y:S01]  /*1c300*/  ISETP.GE.AND P0, PT, R0, R55.reuse, PT ;  /* 0x000000370000720c */ /* 0x080fe20003f06270 */
[----:B------:R-:W-:Y:S01]  /*1c310*/  VIADD R3, R184, 0x40 ;  /* 0x00000040b8037836 */ /* 0x000fe20000000000 */
[----:B------:R-:W-:Y:S01]  /*1c320*/  IADD3 R0, R2, 0x2a820, RZ ;  /* 0x0002a82002007810 */ /* 0x000fe20007ffe0ff */
[----:B------:R-:W-:Y:S01]  /*1c330*/  IMAD.IADD R21, R21, 0x1, R51 ;  /* 0x0000000115157824 */ /* 0x000fe200078e0233 */
[----:B------:R-:W-:Y:S02]  /*1c340*/  LEA R28, P3, R20, UR4, 0x1 ;  /* 0x00000004141c7c11 */ /* 0x000fe4000f8608ff */
[----:B------:R-:W-:-:S02]  /*1c350*/  ISETP.GE.AND P1, PT, R3, R55, PT ;  /* 0x000000370300720c */ /* 0x000fc40003f26270 */
[----:B------:R-:W-:Y:S02]  /*1c360*/  PRMT R0, RZ, 0x654, R0 ;  /* 0x00000654ff007816 */ /* 0x000fe40000000000 */
[----:B------:R-:W-:Y:S01]  /*1c370*/  LEA.HI.X R3, R20, UR5, R21, 0x1, P3 ;  /* 0x0000000514037c11 */ /* 0x000fe200098f0c15 */
[----:B-1----:R1:W2:Y:S01]  /*1c380*/  SHFL.IDX PT, R48, R28, RZ, 0x181f ;  /* 0x00181fff1c307589 */ /* 0x0022a200000e0000 */
[----:B------:R3:W-:Y:S01]  /*1c390*/  SYNCS.ARRIVE.TRANS64.RED.A1T0 RZ, [R0+URZ], RZ ;  /* 0x000000ff00ff79a7 */ /* 0x0007e2000810043f */
[----:B------:R-:W-:Y:S02]  /*1c3a0*/  BSSY B1, `(.L_x_2907) ;  /* 0x000000c000017945 */ /* 0x000fe40003800000 */
[----:B---3--:R1:W3:Y:S02]  /*1c3b0*/  SHFL.IDX PT, R0, R3, RZ, 0x181f ;  /* 0x00181fff03007589 */ /* 0x0082e400000e0000 */
[----:B------:R-:W-:Y:S05]  /*1c3c0*/  @P2 BRA `(.L_x_2908) ;  /* 0x0000000000242947 */ /* 0x000fea0003800000 */
[----:B------:R-:W-:Y:S02]  /*1c3d0*/  ULDC UR4, c[0x0][0xac8] ;  /* 0x0002b20000047ab9 */ /* 0x000fe40000000800 */
[----:B------:R-:W-:Y:S02]  /*1c3e0*/  ISETP.GE.AND P2, PT, R187, UR4, PT ;  /* 0x00000004bb007c0c */ /* 0x000fe4000bf46270 */
[----:B------:R-:W-:-:S11]  /*1c3f0*/  ISETP.GE.AND P3, PT, R190, UR4, PT ;  /* 0x00000004be007c0c */ /* 0x000fd6000bf66270 */
[CC--:B--2---:R-:W-:Y:S02]  /*1c400*/  @!P2 LEA R20, P4, R187.reuse, R48.reuse, 0x1 ;  /* 0x00000030bb14a211 */ /* 0x0c4fe400078808ff */
[C---:B------:R-:W-:Y:S02]  /*1c410*/  @!P3 LEA R48, P5, R190.reuse, R48, 0x1 ;  /* 0x00000030be30b211 */ /* 0x040fe400078a08ff */
[-C--:B---3--:R-:W-:Y:S02]  /*1c420*/  @!P2 LEA.HI.X R21, R187, R0.reuse, R227, 0x1, P4 ;  /* 0x00000000bb15a211 */ /* 0x088fe400020f0ce3 */
[----:B------:R-:W-:-:S03]  /*1c430*/  @!P3 LEA.HI.X R49, R190, R0, R226, 0x1, P5 ;  /* 0x00000000be31b211 */ /* 0x000fc600028f0ce2 */
[----:B-----5:R4:W-:Y:S04]  /*1c440*/  @!P2 ST.E.128 desc[UR60][R20.64], R4 ;  /* 0x000000041400a985 */ /* 0x0209e8000c101d3c */
[----:B------:R4:W-:Y:S02]  /*1c450*/  @!P3 ST.E.128 desc[UR60][R48.64], R32 ;  /* 0x000000203000b985 */ /* 0x0009e4000c101d3c */
.L_x_2908:
[----:B------:R-:W-:Y:S05]  /*1c460*/  BSYNC B1 ;  /* 0x0000000000017941 */ /* 0x000fea0003800000 */
.L_x_2907:
[----:B---3--:R3:W0:Y:S01]  /*1c470*/  SHFL.IDX PT, R0, R3, 0x1, 0x181f ;  /* 0x00381f0003007f89 */ /* 0x00862200000e0000 */
        /* <DEDUP_REMOVED lines=12> */
.L_x_2910:
[----:B------:R-:W-:Y:S05]  /*1c540*/  BSYNC B1 ;  /* 0x0000000000017941 */ /* 0x000fea0003800000 */
.L_x_2909:
        /* <DEDUP_REMOVED lines=13> */
.L_x_2912:
[----:B------:R-:W-:Y:S05]  /*1c620*/  BSYNC B1 ;  /* 0x0000000000017941 */ /* 0x000fea0003800000 */
.L_x_2911:
[----:B0-----:R-:W-:Y:S01]  /*1c630*/  VIADD R0, R184, 0x60 ;  /* 0x00000060b8007836 */ /* 0x001fe20000000000 */
[----:B-1-3--:R-:W0:Y:S04]  /*1c640*/  SHFL.IDX PT, R3, R3, 0x3, 0x181f ;  /* 0x00781f0003037f89 */ /* 0x00ae2800000e0000 */
        /* <DEDUP_REMOVED lines=10> */
[----:B---3--:R-:W-:-:S04]  /*1c6f0*/  LEA R4, P0, R190, R28, 0x1 ;  /* 0x0000001cbe047211 */ /* 0x008fc800078008ff */
[----:B------:R-:W-:-:S05]  /*1c700*/  LEA.HI.X R5, R190, R3, R226, 0x1, P0 ;  /* 0x00000003be057211 */ /* 0x000fca00000f0ce2 */
[----:B------:R4:W-:Y:S01]  /*1c710*/  ST.E.128 desc[UR60][R4.64], R44 ;  /* 0x0000002c04007985 */ /* 0x0009e2000c101d3c */
[----:B------:R-:W-:Y:S05]  /*1c720*/  BRA `(.L_x_2913) ;  /* 0x0000000800b07947 */ /* 0x000fea0003800000 */
.L_x_2905:
        /* <DEDUP_REMOVED lines=18> */
[----:B------:R-:W4:Y:S08]  /*1c850*/  @P2 LDC R14, c[0x0][0xbec] ;  /* 0x0002fb00ff0e2b82 */ /* 0x000f300000000800 */
[----:B------:R-:W0:Y:S01]  /*1c860*/  @P2 LDC R25, c[0x0][0xbf0] ;  /* 0x0002fc00ff192b82 */ /* 0x000e220000000800 */
[----:B--2---:R-:W-:-:S05]  /*1c870*/  VIADD R8, R9, 0xffffff80 ;  /* 0xffffff8009087836 */ /* 0x004fca0000000000 */
[----:B------:R-:W-:Y:S01]  /*1c880*/  ISETP.GE.AND P3, PT, R8, 0x80, PT ;  /* 0x000000800800780c */ /* 0x000fe20003f66270 */
[----:B---3--:R-:W-:-:S12]  /*1c890*/  @P1 BRA `(.L_x_2914) ;  /* 0x0000000000101947 */ /* 0x008fd80003800000 */
[----:B------:R-:W-:Y:S05]  /*1c8a0*/  @!P0 BRA `(.L_x_2914) ;  /* 0x00000000000c8947 */ /* 0x000fea0003800000 */
[----:B------:R-:W2:Y:S04]  /*1c8b0*/  LDG.E R7, desc[UR60][R4.64] ;  /* 0x0000003c04077981 */ /* 0x000ea8000c1e1900 */
[----:B-----5:R-:W2:Y:S02]  /*1c8c0*/  LDG.E R0, desc[UR60][R4.64+0x4] ;  /* 0x0000043c04007981 */ /* 0x020ea4000c1e1900 */
[----:B--2---:R-:W-:-:S07]  /*1c8d0*/  IMAD.IADD R0, R0, 0x1, -R7 ;  /* 0x0000000100007824 */ /* 0x004fce00078e0a07 */
.L_x_2914:
        /* <DEDUP_REMOVED lines=22> */
[----:B------:R-:W3:Y:S01]  /*1ca40*/  @P0 LDC R15, c[0x0][0xbf0] ;  /* 0x0002fc00ff0f0b82 */ /* 0x000ee20000000800 */
[----:B------:R-:W-:-:S04]  /*1ca50*/  IMAD.WIDE.U32 R4, R195, UR4, R4 ;  /* 0x00000004c3047c25 */ /* 0x000fc8000f8e0004 */
[----:B--2---:R-:W-:-:S05]  /*1ca60*/  @P0 IMAD.HI.U32 R6, R8, R13, RZ ;  /* 0x0000000d08060227 */ /* 0x004fca00078e00ff */
[----:B---3--:R-:W-:Y:S01]  /*1ca70*/  @P0 SHF.R.U32.HI R7, RZ, R15, R6 ;  /* 0x0000000fff070219 */ /* 0x008fe20000011606 */
        /* <DEDUP_REMOVED lines=18> */
.L_x_2916:
[----:B------:R-:W-:Y:S05]  /*1cba0*/  BSYNC B1 ;  /* 0x0000000000017941 */ /* 0x000fea0003800000 */
.L_x_2915:
[----:B------:R-:W-:Y:S01]  /*1cbb0*/  ULDC.64 UR4, c[0x0][0xaa0] ;  /* 0x0002a80000047ab9 */ /* 0x000fe20000000a00 */
[----:B------:R-:W-:Y:S01]  /*1cbc0*/  BSSY B1, `(.L_x_2917) ;  /* 0x0000038000017945 */ /* 0x000fe20003800000 */
[----:B------:R-:W-:-:S04]  /*1cbd0*/  IMAD R4, R10, UR4, RZ ;  /* 0x000000040a047c24 */ /* 0x000fc8000f8e02ff */
[C---:B--2---:R-:W-:Y:S02]  /*1cbe0*/  IMAD R7, R3.reuse, UR5, R4 ;  /* 0x0000000503077c24 */ /* 0x044fe4000f8e0204 */
[----:B------:R-:W-:Y:S01]  /*1cbf0*/  IMAD.WIDE.U32 R4, R3, UR4, RZ ;  /* 0x0000000403047c25 */ /* 0x000fe2000f8e00ff */
[----:B------:R-:W-:Y:S01]  /*1cc00*/  LEA R3, R191, R198, 0x5 ;  /* 0x000000c6bf037211 */ /* 0x000fe200078e28ff */
[----:B------:R-:W-:Y:S02]  /*1cc10*/  ULDC.64 UR4, c[0x0][0xae8] ;  /* 0x0002ba0000047ab9 */ /* 0x000fe40000000a00 */
[----:B------:R-:W-:Y:S02]  /*1cc20*/  IMAD.IADD R5, R5, 0x1, R7 ;  /* 0x0000000105057824 */ /* 0x000fe400078e0207 */
[----:B------:R-:W-:Y:S02]  /*1cc30*/  IMAD.IADD R9, R184, 0x1, R3 ;  /* 0x00000001b8097824 */ /* 0x000fe400078e0203 */
[----:B------:R-:W-:-:S02]  /*1cc40*/  IMAD R7, R12, UR4, RZ ;  /* 0x000000040c077c24 */ /* 0x000fc4000f8e02ff */
[----:B----4-:R-:W-:-:S04]  /*1cc50*/  @P2 IMAD.HI.U32 R6, R9, R14, RZ ;  /* 0x0000000e09062227 */ /* 0x010fc800078e00ff */
        /* <DEDUP_REMOVED lines=46> */
.L_x_2918:
[----:B------:R-:W-:Y:S05]  /*1cf40*/  BSYNC B1 ;  /* 0x0000000000017941 */ /* 0x000fea0003800000 */
.L_x_2917:
        /* <DEDUP_REMOVED lines=13> */
.L_x_2920:
[----:B------:R-:W-:Y:S05]  /*1d020*/  BSYNC B1 ;  /* 0x0000000000017941 */ /* 0x000fea0003800000 */
.L_x_2919:
        /* <DEDUP_REMOVED lines=13> */
.L_x_2922:
[----:B------:R-:W-:Y:S05]  /*1d100*/  BSYNC B1 ;  /* 0x0000000000017941 */ /* 0x000fea0003800000 */
.L_x_2921:
        /* <DEDUP_REMOVED lines=8> */
[CC--:B--2-4-:R-:W-:Y:S02]  /*1d190*/  @!P2 LEA R6, P0, R187.reuse, R4.reuse, 0x1 ;  /* 0x00000004bb06a211 */ /* 0x0d4fe400078008ff */
[C---:B------:R-:W-:Y:S02]  /*1d1a0*/  @!P3 LEA R4, P1, R190.reuse, R4, 0x1 ;  /* 0x00000004be04b211 */ /* 0x040fe400078208ff */
[-C--:B0-----:R-:W-:Y:S02]  /*1d1b0*/  @!P2 LEA.HI.X R7, R187, R3.reuse, R227, 0x1, P0 ;  /* 0x00000003bb07a211 */ /* 0x081fe400000f0ce3 */
[----:B------:R-:W-:-:S03]  /*1d1c0*/  @!P3 LEA.HI.X R5, R190, R3, R226, 0x1, P1 ;  /* 0x00000003be05b211 */ /* 0x000fc600008f0ce2 */
[----:B------:R0:W-:Y:S04]  /*1d1d0*/  @!P2 ST.E.128 desc[UR60][R6.64], RZ ;  /* 0x000000ff0600a985 */ /* 0x0001e8000c101d3c */
[----:B------:R0:W-:Y:S02]  /*1d1e0*/  @!P3 ST.E.128 desc[UR60][R4.64], RZ ;  /* 0x000000ff0400b985 */ /* 0x0001e4000c101d3c */
.L_x_2913:
[----:B------:R-:W-:Y:S05]  /*1d1f0*/  BSYNC B0 ;  /* 0x0000000000007941 */ /* 0x000fea0003800000 */
.L_x_2904:
[----:B------:R-:W-:Y:S02]  /*1d200*/  ULDC UR4, c[0x0][0xc3c] ;  /* 0x00030f0000047ab9 */ /* 0x000fe40000000800 */
[----:B-1----:R-:W-:-:S13]  /*1d210*/  ISETP.GE.AND P0, PT, R31, UR4, PT ;  /* 0x000000041f007c0c */ /* 0x002fda000bf06270 */
[----:B------:R-:W-:Y:S05]  /*1d220*/  @!P0 BRA `(.L_x_2923) ;  /* 0xfffffe4000288947 */ /* 0x000fea000383ffff */
[----:B------:R-:W-:Y:S05]  /*1d230*/  BRA `(.L_x_2687) ;  /* 0x0000006c00847947 */ /* 0x000fea0003800000 */
.L_x_2685:
        /* <DEDUP_REMOVED lines=16> */
.L_x_2924:
        /* <DEDUP_REMOVED lines=41> */
.L_x_2930:
        /* <DEDUP_REMOVED lines=12> */
.L_x_2929:
[----:B------:R-:W-:Y:S05]  /*1d690*/  BSYNC B0 ;  /* 0x0000000000007941 */ /* 0x000fea0003800000 */
.L_x_2928:
        /* <DEDUP_REMOVED lines=20> */
.L_x_2926:
        /* <DEDUP_REMOVED lines=20> */
.L_x_2931:
        /* <DEDUP_REMOVED lines=33> */
[----:B0-----:R-:W-:-:S06]  /*1db30*/  IADD3 R3, R7, 0xffffffe, RZ ;  /* 0x0ffffffe07037810 */ /* 0x001fcc0007ffe0ff */
        /* <DEDUP_REMOVED lines=25> */
.L_x_2927:
[----:B------:R-:W-:Y:S01]  /*1dcd0*/  IMAD.MOV.U32 R17, RZ, RZ, RZ ;  /* 0x000000ffff117224 */ /* 0x000fe200078e00ff */
[----:B------:R-:W-:Y:S01]  /*1dce0*/  MOV R18, RZ ;  /* 0x000000ff00127202 */ /* 0x000fe20000000f00 */
[----:B------:R-:W-:-:S07]  /*1dcf0*/  IMAD.U32 R16, RZ, RZ, UR6 ;  /* 0x00000006ff107e24 */ /* 0x000fce000f8e00ff */
.L_x_2932:
[----:B------:R-:W-:-:S13]  /*1dd00*/  ISETP.NE.AND P0, PT, R5, RZ, PT ;  /* 0x000000ff0500720c */ /* 0x000fda0003f05270 */
[----:B------:R-:W0:Y:S01]  /*1dd10*/  @!P0 S2R R3, SR_CgaCtaId ;  /* 0x0000000000038919 */ /* 0x000e220000008800 */
[----:B------:R-:W-:-:S04]  /*1dd20*/  @!P0 MOV R2, 0x400 ;  /* 0x0000040000028802 */ /* 0x000fc80000000f00 */
[----:B0-----:R-:W-:-:S05]  /*1dd30*/  @!P0 LEA R2, R3, R2, 0x18 ;  /* 0x0000000203028211 */ /* 0x001fca00078ec0ff */
[----:B------:R0:W-:Y:S01]  /*1dd40*/  @!P0 STS.128 [R2+0x2a8d0], R16 ;  /* 0x02a8d01002008388 */ /* 0x0001e20000000c00 */
[----:B------:R-:W-:Y:S06]  /*1dd50*/  BAR.ARV 0x5, 0x180 ;  /* 0x0146000000007b1d */ /* 0x000fec0000002000 */
.L_x_2925:
        /* <DEDUP_REMOVED lines=34> */
.L_x_3034:
        /* <DEDUP_REMOVED lines=14> */
[C---:B------:R-:W-:Y:S01]  /*1e060*/  @P0 LEA R2, P1, R32.reuse, UR4, 0x2 ;  /* 0x0000000420020c11 */ /* 0x040fe2000f8210ff */
[C---:B------:R-:W-:Y:S01]  /*1e070*/  IMAD.SHL.U32 R24, R32.reuse, 0x4, RZ ;  /* 0x0000000420187824 */ /* 0x040fe200078e00ff */
[C-C-:B------:R-:W-:Y:S01]  /*1e080*/  SHF.L.U64.HI R25, R32.reuse, 0x2, R0.reuse ;  /* 0x0000000220197819 */ /* 0x140fe20000010200 */
[----:B------:R0:W-:Y:S01]  /*1e090*/  STL [R1+0x1c], R0 ;  /* 0x00001c0001007387 */ /* 0x0001e20000100800 */
[----:B------:R-:W-:Y:S01]  /*1e0a0*/  @P0 LEA.HI.X R3, R32, UR5, R0, 0x2, P1 ;  /* 0x0000000520030c11 */ /* 0x000fe200088f1400 */
[----:B------:R-:W-:-:S04]  /*1e0b0*/  ULDC.64 UR4, c[0x0][0xa00] ;  /* 0x0002800000047ab9 */ /* 0x000fc80000000a00 */
[----:B-1----:R1:W2:Y:S01]  /*1e0c0*/  @P0 LDG.E R11, desc[UR60][R2.64] ;  /* 0x0000003c020b0981 */ /* 0x0022a2000c1e1900 */
[----:B------:R-:W-:Y:S02]  /*1e0d0*/  ISETP.NE.U32.AND P0, PT, RZ, UR4, PT ;  /* 0x00000004ff007c0c */ /* 0x000fe4000bf05070 */
[----:B------:R-:W-:Y:S02]  /*1e0e0*/  ISETP.NE.U32.AND P1, PT, RZ, UR6, PT ;  /* 0x00000006ff007c0c */ /* 0x000fe4000bf25070 */
[----:B------:R-:W-:Y:S02]  /*1e0f0*/  ISETP.NE.AND.EX P0, PT, RZ, UR5, PT, P0 ;  /* 0x00000005ff007c0c */ /* 0x000fe4000bf05300 */
[----:B------:R-:W-:Y:S02]  /*1e100*/  ISETP.NE.AND.EX P1, PT, RZ, UR7, PT, P1 ;  /* 0x00000007ff007c0c */ /* 0x000fe4000bf25310 */
[C---:B------:R-:W-:Y:S02]  /*1e110*/  IADD3 R4, P4, R24.reuse, UR6, RZ ;  /* 0x0000000618047c10 */ /* 0x040fe4000ff9e0ff */
[----:B-1----:R-:W-:Y:S01]  /*1e120*/  IADD3 R2, P3, R24, UR4, RZ ;  /* 0x0000000418027c10 */ /* 0x002fe2000ff7e0ff */
[----:B------:R-:W-:Y:S01]  /*1e130*/  ULDC UR4, c[0x0][0x288] ;  /* 0x0000a20000047ab9 */ /* 0x000fe20000000800 */
[----:B0-----:R-:W-:-:S02]  /*1e140*/  MOV R0, RZ ;  /* 0x000000ff00007202 */ /* 0x001fc40000000f00 */
[C---:B------:R-:W-:Y:S02]  /*1e150*/  IADD3.X R3, R25.reuse, UR5, RZ, P3, !PT ;  /* 0x0000000519037c10 */ /* 0x040fe40009ffe4ff */
[----:B------:R-:W-:Y:S01]  /*1e160*/  @P2 IADD3 R6, P3, R24, UR8, RZ ;  /* 0x0000000818062c10 */ /* 0x000fe2000ff7e0ff */
[----:B------:R-:W-:Y:S01]  /*1e170*/  IMAD.U32 R8, RZ, RZ, UR4 ;  /* 0x00000004ff087e24 */ /* 0x000fe2000f8e00ff */
[C---:B------:R-:W-:Y:S01]  /*1e180*/  IADD3.X R5, R25.reuse, UR7, RZ, P4, !PT ;  /* 0x0000000719057c10 */ /* 0x040fe2000a7fe4ff */
[----:B------:R-:W5:Y:S01]  /*1e190*/  @P0 LDG.E R35, desc[UR60][R2.64] ;  /* 0x0000003c02230981 */ /* 0x000f62000c1e1900 */
[----:B------:R-:W-:Y:S01]  /*1e1a0*/  @P2 IADD3.X R7, R25, UR9, RZ, P3, !PT ;  /* 0x0000000919072c10 */ /* 0x000fe20009ffe4ff */
[----:B------:R-:W-:Y:S02]  /*1e1b0*/  ULDC.64 UR4, c[0x0][0x418] ;  /* 0x0001060000047ab9 */ /* 0x000fe40000000a00 */
        /* <DEDUP_REMOVED lines=9> */
[----:B0-----:R-:W-:Y:S02]  /*1e250*/  IMAD.U32 R6, RZ, RZ, UR5 ;  /* 0x00000005ff067e24 */ /* 0x001fe4000f8e00ff */
[----:B------:R-:W-:Y:S01]  /*1e260*/  IMAD.U32 R7, RZ, RZ, UR4 ;  /* 0x00000004ff077e24 */ /* 0x000fe2000f8e00ff */
[----:B---3--:R0:W-:Y:S01]  /*1e270*/  STL [R1+0x14], R8 ;  /* 0x0000140801007387 */ /* 0x0081e20000100800 */
[----:B------:R-:W-:-:S03]  /*1e280*/  IMAD.MOV.U32 R10, RZ, RZ, R8 ;  /* 0x000000ffff0a7224 */ /* 0x000fc600078e0008 */
[----:B--2---:R0:W-:Y:S01]  /*1e290*/  STL [R1+0x4], R11 ;  /* 0x0000040b01007387 */ /* 0x0041e20000100800 */
[----:B------:R-:W-:Y:S05]  /*1e2a0*/  @P2 BRA `(.L_x_2934) ;  /* 0x0000000000142947 */ /* 0x000fea0003800000 */
[----:B------:R-:W-:Y:S05]  /*1e2b0*/  @!P0 BRA `(.L_x_2934) ;  /* 0x0000000000108947 */ /* 0x000fea0003800000 */
[----:B------:R-:W2:Y:S04]  /*1e2c0*/  LDG.E R9, desc[UR60][R2.64] ;  /* 0x0000003c02097981 */ /* 0x000ea8000c1e1900 */
[----:B0-----:R-:W2:Y:S02]  /*1e2d0*/  LDG.E R8, desc[UR60][R2.64+0x4] ;  /* 0x0000043c02087981 */ /* 0x001ea4000c1e1900 */
[----:B--2---:R-:W-:-:S05]  /*1e2e0*/  IMAD.IADD R10, R8, 0x1, -R9 ;  /* 0x00000001080a7824 */ /* 0x004fca00078e0a09 */
[----:B------:R1:W-:Y:S02]  /*1e2f0*/  STL [R1+0x14], R10 ;  /* 0x0000140a01007387 */ /* 0x0003e40000100800 */
.L_x_2934:
[----:B------:R-:W-:Y:S01]  /*1e300*/  ULDC.64 UR4, c[0x0][0xa20] ;  /* 0x0002880000047ab9 */ /* 0x000fe20000000a00 */
[----:B------:R-:W-:Y:S01]  /*1e310*/  IMAD.MOV.U32 R33, RZ, RZ, R32 ;  /* 0x000000ffff217224 */ /* 0x000fe200078e0020 */
[----:B------:R-:W-:-:S04]  /*1e320*/  ISETP.NE.U32.AND P0, PT, RZ, UR4, PT ;  /* 0x00000004ff007c0c */ /* 0x000fc8000bf05070 */
[----:B------:R-:W-:-:S13]  /*1e330*/  ISETP.NE.AND.EX P0, PT, RZ, UR5, PT, P0 ;  /* 0x00000005ff007c0c */ /* 0x000fda000bf05300 */
[----:B------:R-:W-:Y:S05]  /*1e340*/  @!P0 BRA `(.L_x_2935) ;  /* 0x0000000000108947 */ /* 0x000fea0003800000 */
[----:B------:R-:W-:-:S04]  /*1e350*/  IADD3 R2, P0, R24, UR4, RZ ;  /* 0x0000000418027c10 */ /* 0x000fc8000ff1e0ff */
[----:B------:R-:W-:-:S05]  /*1e360*/  IADD3.X R3, R25, UR5, RZ, P0, !PT ;  /* 0x0000000519037c10 */ /* 0x000fca00087fe4ff */
[----:B------:R2:W5:Y:S01]  /*1e370*/  LDG.E R7, desc[UR60][R2.64] ;  /* 0x0000003c02077981 */ /* 0x000562000c1e1900 */
[----:B------:R-:W-:Y:S05]  /*1e380*/  BRA `(.L_x_2936) ;  /* 0x0000000000247947 */ /* 0x000fea0003800000 */
.L_x_2935:
[----:B------:R-:W-:Y:S02]  /*1e390*/  ULDC.64 UR4, c[0x0][0xa08] ;  /* 0x0002820000047ab9 */ /* 0x000fe40000000a00 */
[----:B------:R-:W-:-:S04]  /*1e3a0*/  ISETP.NE.U32.AND P0, PT, RZ, UR4, PT ;  /* 0x00000004ff007c0c */ /* 0x000fc8000bf05070 */
[----:B------:R-:W-:-:S13]  /*1e3b0*/  ISETP.NE.AND.EX P0, PT, RZ, UR5, PT, P0 ;  /* 0x00000005ff007c0c */ /* 0x000fda000bf05300 */
[----:B------:R-:W-:Y:S05]  /*1e3c0*/  @!P0 BRA `(.L_x_2936) ;  /* 0x0000000000148947 */ /* 0x000fea0003800000 */
[----:B------:R-:W2:Y:S02]  /*1e3d0*/  LDC.64 R2, c[0x0][0xa08] ;  /* 0x00028200ff027b82 */ /* 0x000ea40000000a00 */
[----:B--2---:R-:W-:-:S05]  /*1e3e0*/  IMAD.WIDE R2, R33, 0x4, R2 ;  /* 0x0000000421027825 */ /* 0x004fca00078e0202 */
[----:B------:R-:W2:Y:S04]  /*1e3f0*/  LDG.E R7, desc[UR60][R2.64] ;  /* 0x0000003c02077981 */ /* 0x000ea8000c1e1900 */
[----:B0-----:R-:W2:Y:S02]  /*1e400*/  LDG.E R8, desc[UR60][R2.64+0x4] ;  /* 0x0000043c02087981 */ /* 0x001ea4000c1e1900 */
[----:B--2---:R-:W-:-:S07]  /*1e410*/  IMAD.IADD R7, R8, 0x1, -R7 ;  /* 0x0000000108077824 */ /* 0x004fce00078e0a07 */
.L_x_2936:
[----:B--2---:R-:W2:Y:S01]  /*1e420*/  @P1 LDG.E R2, desc[UR60][R4.64] ;  /* 0x0000003c04021981 */ /* 0x004ea2000c1e1900 */
[----:B------:R-:W3:Y:S03]  /*1e430*/  LDC R3, c[0x0][0x448] ;  /* 0x00011200ff037b82 */ /* 0x000ee60000000800 */
[----:B------:R-:W2:Y:S01]  /*1e440*/  @P1 LDG.E R9, desc[UR60][R4.64+0x4] ;  /* 0x0000043c04091981 */ /* 0x000ea2000c1e1900 */
[----:B-----5:R-:W-:Y:S01]  /*1e450*/  IMAD.IADD R7, R7, 0x1, -R11 ;  /* 0x0000000107077824 */ /* 0x020fe200078e0a0b */
[----:B------:R-:W-:Y:S01]  /*1e460*/  BSSY B0, `(.L_x_2937) ;  /* 0x0000146000007945 */ /* 0x000fe20003800000 */
[----:B---3--:R-:W-:-:S13]  /*1e470*/  ISETP.NE.AND P0, PT, R3, 0x1, PT ;  /* 0x000000010300780c */ /* 0x008fda0003f05270 */
[----:B0-----:R-:W0:Y:S08]  /*1e480*/  @P0 LDC R8, c[0x0][0x44c] ;  /* 0x00011300ff080b82 */ /* 0x001e300000000800 */
[----:B------:R-:W3:Y:S01]  /*1e490*/  @P0 LDC R3, c[0x0][0x450] ;  /* 0x00011400ff030b82 */ /* 0x000ee20000000800 */
[----:B--2---:R-:W-:Y:S02]  /*1e4a0*/  @P1 IMAD.IADD R6, R9, 0x1, -R2 ;  /* 0x0000000109061824 */ /* 0x004fe400078e0a02 */
[----:B------:R-:W-:-:S04]  /*1e4b0*/  IMAD.SHL.U32 R2, R17, 0x80, RZ ;  /* 0x0000008011027824 */ /* 0x000fc800078e00ff */
[----:B------:R-:W-:-:S04]  /*1e4c0*/  VIADD R2, R2, 0x7f ;  /* 0x0000007f02027836 */ /* 0x000fc80000000000 */
[----:B0-----:R-:W-:-:S05]  /*1e4d0*/  @P0 IMAD.HI.U32 R8, R2, R8, RZ ;  /* 0x0000000802080227 */ /* 0x001fca00078e00ff */
[----:B---3--:R-:W-:Y:S01]  /*1e4e0*/  @P0 SHF.R.U32.HI R2, RZ, R3, R8 ;  /* 0x00000003ff020219 */ /* 0x008fe20000011608 */
[----:B------:R-:W-:-:S04]  /*1e4f0*/  IMAD.IADD R8, R7, 0x1, R6 ;  /* 0x0000000107087824 */ /* 0x000fc800078e0206 */
[----:B------:R-:W-:Y:S01]  /*1e500*/  VIADD R3, R8, 0x5f ;  /* 0x0000005f08037836 */ /* 0x000fe20000000000 */
[----:B------:R0:W-:Y:S03]  /*1e510*/  STL [R1], R8 ;  /* 0x0000000801007387 */ /* 0x0001e60000100800 */
[----:B------:R-:W-:-:S05]  /*1e520*/  IMAD.HI R3, R3, 0x2aaaaaab, RZ ;  /* 0x2aaaaaab03037827 */ /* 0x000fca00078e02ff */
[----:B------:R-:W-:-:S04]  /*1e530*/  SHF.R.U32.HI R4, RZ, 0x1f, R3 ;  /* 0x0000001fff047819 */ /* 0x000fc80000011603 */
[----:B------:R-:W-:Y:S02]  /*1e540*/  LEA.HI.SX32 R5, R3, R4, 0x1c ;  /* 0x0000000403057211 */ /* 0x000fe400078fe2ff */
[----:B------:R-:W-:-:S05]  /*1e550*/  IADD3 R4, R8, 0x60, -R10 ;  /* 0x0000006008047810 */ /* 0x000fca0007ffe80a */
[----:B------:R-:W-:-:S04]  /*1e560*/  IMAD.IADD R2, R4, 0x1, R2 ;  /* 0x0000000104027824 */ /* 0x000fc800078e0202 */
[----:B------:R-:W-:-:S05]  /*1e570*/  IMAD.HI R2, R2, 0x2aaaaaab, RZ ;  /* 0x2aaaaaab02027827 */ /* 0x000fca00078e02ff */
[----:B------:R-:W-:-:S04]  /*1e580*/  SHF.R.U32.HI R3, RZ, 0x1f, R2 ;  /* 0x0000001fff037819 */ /* 0x000fc80000011602 */
[----:B------:R-:W-:-:S04]  /*1e590*/  LEA.HI.SX32 R2, R2, R3, 0x1c ;  /* 0x0000000302027211 */ /* 0x000fc800078fe2ff */
[----:B------:R-:W-:-:S05]  /*1e5a0*/  VIMNMX R2, R5, R2, PT ;  /* 0x0000000205027248 */ /* 0x000fca0003fe0100 */
[----:B------:R-:W-:Y:S01]  /*1e5b0*/  IMAD R3, R2, 0x60, -R7 ;  /* 0x0000006002037824 */ /* 0x000fe200078e0a07 */
[----:B------:R-:W-:-:S04]  /*1e5c0*/  IADD3 R7, -R7, RZ, RZ ;  /* 0x000000ff07077210 */ /* 0x000fc80007ffe1ff */
[----:B------:R-:W-:Y:S02]  /*1e5d0*/  VIMNMX R3, R3, R6, PT ;  /* 0x0000000603037248 */ /* 0x000fe40003fe0100 */
[----:B------:R-:W-:-:S04]  /*1e5e0*/  VIMNMX R2, RZ, R7, !PT ;  /* 0x00000007ff027248 */ /* 0x000fc80007fe0100 */
[----:B------:R-:W-:-:S13]  /*1e5f0*/  ISETP.GT.AND P0, PT, R3, R2, PT ;  /* 0x000000020300720c */ /* 0x000fda0003f04270 */
[----:B------:R-:W-:Y:S02]  /*1e600*/  @P0 VIADD R7, R3, 0x5f ;  /* 0x0000005f03070836 */ /* 0x000fe40000000000 */
[----:B------:R-:W-:-:S04]  /*1e610*/  IMAD.WIDE.U32 R2, R2, -0x55555555, RZ ;  /* 0xaaaaaaab02027825 */ /* 0x000fc800078e00ff */
[----:B------:R-:W-:Y:S01]  /*1e620*/  @P0 IMAD.HI R7, R7, 0x2aaaaaab, RZ ;  /* 0x2aaaaaab07070827 */ /* 0x000fe200078e02ff */
[----:B------:R-:W-:-:S04]  /*1e630*/  SHF.R.U32.HI R6, RZ, 0x6, R3 ;  /* 0x00000006ff067819 */ /* 0x000fc80000011603 */
[----:B------:R-:W-:Y:S01]  /*1e640*/  @P0 SHF.R.U32.HI R2, RZ, 0x1f, R7 ;  /* 0x0000001fff020819 */ /* 0x000fe20000011607 */
[----:B------:R-:W-:-:S03]  /*1e650*/  IMAD.MOV.U32 R3, RZ, RZ, R6 ;  /* 0x000000ffff037224 */ /* 0x000fc600078e0006 */
[----:B------:R-:W-:Y:S02]  /*1e660*/  @P0 LEA.HI.SX32 R3, R7, R2, 0x1c ;  /* 0x0000000207030211 */ /* 0x000fe400078fe2ff */
[----:B------:R-:W-:Y:S02]  /*1e670*/  PLOP3.LUT P0, PT, PT, PT, PT, 0x80, 0x0 ;  /* 0x000000000000781c */ /* 0x000fe40003f0f070 */
[----:B------:R-:W-:-:S13]  /*1e680*/  ISETP.GT.AND P2, PT, R3, R6, PT ;  /* 0x000000060300720c */ /* 0x000fda0003f44270 */
[----:B0-----:R-:W-:Y:S05]  /*1e690*/  @!P2 BRA `(.L_x_2938) ;  /* 0x000000100088a947 */ /* 0x001fea0003800000 */
[----:B------:R-:W-:Y:S01]  /*1e6a0*/  UMOV UR4, 0xffffffff ;  /* 0xffffffff00047882 */ /* 0x000fe20000000000 */
[----:B------:R-:W-:Y:S02]  /*1e6b0*/  SEL R2, R33, RZ, !P1 ;  /* 0x000000ff21027207 */ /* 0x000fe40004800000 */
[----:B------:R-:W-:Y:S05]  /*1e6c0*/  BRA.DIV UR4, `(.L_x_2939) ;  /* 0x0000006a04e87947 */ /* 0x000fea000b800000 */
[----:B------:R-:W0:Y:S02]  /*1e6d0*/  S2R R7, SR_TID.X ;  /* 0x0000000000077919 */ /* 0x000e240000002100 */
[----:B0-----:R-:W-:-:S04]  /*1e6e0*/  SHF.R.U32.HI R7, RZ, 0x5, R7 ;  /* 0x00000005ff077819 */ /* 0x001fc80000011607 */
[----:B------:R-:W-:-:S05]  /*1e6f0*/  LOP3.LUT R7, R7, 0x3, RZ, 0xc0, !PT ;  /* 0x0000000307077812 */ /* 0x000fca00078ec0ff */
[----:B------:R0:W2:Y:S02]  /*1e700*/  SHFL.IDX PT, R14, R7, RZ, 0x1f ;  /* 0x00001fff070e7589 */ /* 0x0000a400000e0000 */
.L_x_3102:
[----:B--2---:R-:W-:Y:S02]  /*1e710*/  ISETP.NE.AND P0, PT, R14, RZ, PT ;  /* 0x000000ff0e00720c */ /* 0x004fe40003f05270 */
[----:B------:R-:W-:-:S11]  /*1e720*/  PLOP3.LUT P6, PT, PT, PT, PT, 0x8, 0x0 ;  /* 0x000000000000781c */ /* 0x000fd60003fce170 */
[----:B------:R-:W-:Y:S05]  /*1e730*/  @P0 BRA `(.L_x_2940) ;  /* 0x00000000000c0947 */ /* 0x000fea0003800000 */
[----:B------:R-:W-:-:S03]  /*1e740*/  UMOV UR4, 0xffffffff ;  /* 0xffffffff00047882 */ /* 0x000fc60000000000 */
[----:B------:R-:W-:Y:S05]  /*1e750*/  BRA.DIV UR4, `(.L_x_2941) ;  /* 0x0000006a04f87947 */ /* 0x000fea000b800000 */
[----:B------:R-:W-:-:S13]  /*1e760*/  ELECT P6, URZ, PT ;  /* 0x00000000003f782f */ /* 0x000fda00038c0000 */
.L_x_2940:
        /* <DEDUP_REMOVED lines=9> */
.L_x_3105:
[----:B------:R-:W-:Y:S05]  /*1e800*/  BSYNC B1 ;  /* 0x0000000000017941 */ /* 0x000fea0003800000 */
.L_x_2942:
[----:B------:R-:W-:Y:S04]  /*1e810*/  BSSY B1, `(.L_x_2944) ;  /* 0x000007c000017945 */ /* 0x000fe80003800000 */
[----:B------:R-:W-:Y:S05]  /*1e820*/  @!P6 BRA `(.L_x_2945) ;  /* 0x0000000400e8e947 */ /* 0x000fea0003800000 */
[----:B------:R-:W-:Y:S01]  /*1e830*/  IMAD R11, R26, 0x8, R22 ;  /* 0x000000081a0b7824 */ /* 0x000fe200078e0216 */
[----:B-1----:R-:W-:Y:S01]  /*1e840*/  SHF.L.U32 R10, R31, 0x1f, RZ ;  /* 0x0000001f1f0a7819 */ /* 0x002fe200000006ff */
[----:B------:R-:W1:Y:S01]  /*1e850*/  S2R R8, SR_TID.X ;  /* 0x0000000000087919 */ /* 0x000e620000002100 */
[----:B------:R-:W-:Y:S02]  /*1e860*/  BSSY B2, `(.L_x_2946) ;  /* 0x0000005000027945 */ /* 0x000fe40003800000 */
[----:B------:R-:W2:Y:S01]  /*1e870*/  SYNCS.PHASECHK.TRANS64.TRYWAIT P0, [R11+URZ+0x2a8a0], R10 ;  /* 0x02a8a00a0b0075a7 */ /* 0x000ea2000800017f */
[----:B-1----:R-:W-:-:S04]  /*1e880*/  LOP3.LUT R8, R8, 0x7f, RZ, 0xc0, !PT ;  /* 0x0000007f08087812 */ /* 0x002fc800078ec0ff */
[----:B------:R-:W-:Y:S01]  /*1e890*/  ISETP.NE.AND P1, PT, R8, RZ, PT ;  /* 0x000000ff0800720c */ /* 0x000fe20003f25270 */
[----:B--2---:R-:W-:-:S12]  /*1e8a0*/  @!P0 BRA `(.L_x_2947) ;  /* 0x0000006800d88947 */ /* 0x004fd80003800000 */
.L_x_3106:
[----:B------:R-:W-:Y:S05]  /*1e8b0*/  BSYNC B2 ;  /* 0x0000000000027941 */ /* 0x000fea0003800000 */
.L_x_2946:
        /* <DEDUP_REMOVED lines=9> */
.L_x_2949:
[----:B------:R-:W-:Y:S05]  /*1e950*/  BSYNC B2 ;  /* 0x0000000000027941 */ /* 0x000fea0003800000 */
.L_x_2948:
        /* <DEDUP_REMOVED lines=12> */
.L_x_2950:
        /* <DEDUP_REMOVED lines=16> */
.L_x_2951:
        /* <DEDUP_REMOVED lines=15> */
.L_x_2952:
        /* <DEDUP_REMOVED lines=13> */
.L_x_3107:
[----:B------:R-:W-:Y:S05]  /*1ece0*/  BSYNC B2 ;  /* 0x0000000000027941 */ /* 0x000fea0003800000 */
.L_x_2953:
[----:B------:R-:W-:Y:S01]  /*1ecf0*/  BSSY B2, `(.L_x_2955) ;  /* 0x000000b000027945 */ /* 0x000fe20003800000 */
[----:B------:R-:W-:Y:S01]  /*1ed00*/  IMAD.MOV.U32 R12, RZ, RZ, 0x0 ;  /* 0x00000000ff0c7424 */ /* 0x000fe200078e00ff */
[----:B------:R-:W-:Y:S02]  /*1ed10*/  MOV R13, 0x12f00000 ;  /* 0x12f00000000d7802 */ /* 0x000fe40000000f00 */
[----:B------:R-:W-:Y:S05]  /*1ed20*/  @P1 BRA `(.L_x_2956) ;  /* 0x00000000001c1947 */ /* 0x000fea0003800000 */
[----:B------:R-:W2:Y:S01]  /*1ed30*/  S2R R9, SR_TID.X ;  /* 0x0000000000097919 */ /* 0x000ea20000002100 */
[----:B------:R-:W-:-:S04]  /*1ed40*/  IMAD.MOV.U32 R7, RZ, RZ, 0x6000 ;  /* 0x00006000ff077424 */ /* 0x000fc800078e00ff */
[----:B------:R3:W-:Y:S01]  /*1ed50*/  SYNCS.ARRIVE.TRANS64 RZ, [R11+URZ+0x2a8b0], R7 ;  /* 0x02a8b0070bff79a7 */ /* 0x0007e2000800003f */
[----:B--2---:R-:W-:-:S04]  /*1ed60*/  LOP3.LUT R9, R9, 0x1f, RZ, 0xc0, !PT ;  /* 0x0000001f09097812 */ /* 0x004fc800078ec0ff */
[----:B------:R-:W-:-:S13]  /*1ed70*/  ISETP.NE.AND P0, PT, R9, RZ, PT ;  /* 0x000000ff0900720c */ /* 0x000fda0003f05270 */
[----:B---3--:R-:W-:Y:S05]  /*1ed80*/  @!P0 BRA `(.L_x_2956) ;  /* 0x0000000000048947 */ /* 0x008fea0003800000 */
[----:B------:R-:W-:Y:S01]  /*1ed90*/  BPT.TRAP 0x1 ;  /* 0x000000040000795c */ /* 0x000fe20000300000 */
.L_x_2956:
[----:B------:R-:W-:Y:S05]  /*1eda0*/  BSYNC B2 ;  /* 0x0000000000027941 */ /* 0x000fea0003800000 */
.L_x_2955:
        /* <DEDUP_REMOVED lines=9> */
.L_x_2957:
        /* <DEDUP_REMOVED lines=15> */
.L_x_2958:
        /* <DEDUP_REMOVED lines=9> */
[----:B--2---:R-:W-:Y:S05]  /*1efc0*/  @P0 BRA.U.ANY `(.L_x_2958) ;  /* 0xfffffffd00d80947 */ /* 0x004fea000393ffff */
.L_x_2945:
[----:B------:R-:W-:Y:S05]  /*1efd0*/  BSYNC B1 ;  /* 0x0000000000017941 */ /* 0x000fea0003800000 */
.L_x_2944:
        /* <DEDUP_REMOVED lines=9> */
.L_x_2974:
[----:B------:R-:W-:Y:S05]  /*1f070*/  YIELD ;  /* 0x0000000000007946 */ /* 0x000fea0003800000 */
[----:B------:R-:W-:Y:S04]  /*1f080*/  BSSY B1, `(.L_x_2959) ;  /* 0x000007b000017945 */ /* 0x000fe80003800000 */
[----:B------:R-:W-:Y:S05]  /*1f090*/  @!P6 BRA `(.L_x_2960) ;  /* 0x0000000400e4e947 */ /* 0x000fea0003800000 */
[----:B-1----:R-:W-:Y:S01]  /*1f0a0*/  IMAD R10, R26, 0x8, R22 ;  /* 0x000000081a0a7824 */ /* 0x002fe200078e0216 */
[----:B------:R-:W-:Y:S01]  /*1f0b0*/  SHF.L.U32 R9, R31, 0x1f, RZ ;  /* 0x0000001f1f097819 */ /* 0x000fe200000006ff */
[----:B------:R-:W1:Y:S01]  /*1f0c0*/  S2R R3, SR_TID.X ;  /* 0x0000000000037919 */ /* 0x000e620000002100 */
[----:B------:R-:W-:Y:S02]  /*1f0d0*/  BSSY B2, `(.L_x_2961) ;  /* 0x0000005000027945 */ /* 0x000fe40003800000 */
[----:B------:R-:W2:Y:S01]  /*1f0e0*/  SYNCS.PHASECHK.TRANS64.TRYWAIT P1, [R10+URZ+0x2a8a0], R9 ;  /* 0x02a8a0090a0075a7 */ /* 0x000ea2000802017f */
[----:B-1----:R-:W-:-:S04]  /*1f0f0*/  LOP3.LUT R3, R3, 0x7f, RZ, 0xc0, !PT ;  /* 0x0000007f03037812 */ /* 0x002fc800078ec0ff */
[----:B------:R-:W-:Y:S01]  /*1f100*/  ISETP.NE.AND P2, PT, R3, RZ, PT ;  /* 0x000000ff0300720c */ /* 0x000fe20003f45270 */
[----:B--2---:R-:W-:-:S12]  /*1f110*/  @!P1 BRA `(.L_x_2962) ;  /* 0x0000006000e49947 */ /* 0x004fd80003800000 */
.L_x_3108:
[----:B------:R-:W-:Y:S05]  /*1f120*/  BSYNC B2 ;  /* 0x0000000000027941 */ /* 0x000fea0003800000 */
.L_x_2961:
        /* <DEDUP_REMOVED lines=9> */
.L_x_2964:
[----:B------:R-:W-:Y:S05]  /*1f1c0*/  BSYNC B2 ;  /* 0x0000000000027941 */ /* 0x000fea0003800000 */
.L_x_2963:
        /* <DEDUP_REMOVED lines=11> */
.L_x_2965:
        /* <DEDUP_REMOVED lines=16> */
.L_x_2966:
        /* <DEDUP_REMOVED lines=15> */
.L_x_2967:
        /* <DEDUP_REMOVED lines=13> */
.L_x_3109:
[----:B------:R-:W-:Y:S05]  /*1f540*/  BSYNC B2 ;  /* 0x0000000000027941 */ /* 0x000fea0003800000 */
.L_x_2968:
[----:B------:R-:W-:Y:S01]  /*1f550*/  BSSY B2, `(.L_x_2970) ;  /* 0x000000b000027945 */ /* 0x000fe20003800000 */
[----:B------:R-:W-:Y:S01]  /*1f560*/  MOV R12, 0x0 ;  /* 0x00000000000c7802 */ /* 0x000fe20000000f00 */
[----:B------:R-:W-:Y:S02]  /*1f570*/  IMAD.MOV.U32 R13, RZ, RZ, 0x12f00000 ;  /* 0x12f00000ff0d7424 */ /* 0x000fe400078e00ff */
        /* <DEDUP_REMOVED lines=8> */
.L_x_2971:
[----:B------:R-:W-:Y:S05]  /*1f600*/  BSYNC B2 ;  /* 0x0000000000027941 */ /* 0x000fea0003800000 */
.L_x_2970:
        /* <DEDUP_REMOVED lines=9> */
.L_x_2972:
        /* <DEDUP_REMOVED lines=15> */
.L_x_2973:
        /* <DEDUP_REMOVED lines=10> */
.L_x_2960:
[----:B------:R-:W-:Y:S05]  /*1f830*/  BSYNC B1 ;  /* 0x0000000000017941 */ /* 0x000fea0003800000 */
.L_x_2959:
        /* <DEDUP_REMOVED lines=8> */
.L_x_2938:
[----:B------:R-:W-:Y:S05]  /*1f8c0*/  BSYNC B0 ;  /* 0x0000000000007941 */ /* 0x000fea0003800000 */
.L_x_2937:
[----:B------:R-:W2:Y:S01]  /*1f8d0*/  LDC R0, c[0x0][0x448] ;  /* 0x00011200ff007b82 */ /* 0x000ea20000000800 */
[----:B------:R-:W-:Y:S01]  /*1f8e0*/  LEA R3, R17, 0x7f, 0x7 ;  /* 0x0000007f11037811 */ /* 0x000fe200078e38ff */
[----:B------:R-:W-:Y:S05]  /*1f8f0*/  @!P0 WARPSYNC.ALL ;  /* 0x0000000000008948 */ /* 0x000fea0003800000 */
[----:B------:R-:W-:Y:S01]  /*1f900*/  BSSY B7, `(.L_x_2975) ;  /* 0x0000379000077945 */ /* 0x000fe20003800000 */
[----:B------:R-:W-:Y:S01]  /*1f910*/  @!P0 BAR.SYNC.DEFER_BLOCKING 0xc, 0x180 ;  /* 0x0306000000008b1d */ /* 0x000fe20000010000 */
[----:B--2---:R-:W-:-:S13]  /*1f920*/  ISETP.NE.AND P1, PT, R0, 0x1, PT ;  /* 0x000000010000780c */ /* 0x004fda0003f25270 */
[----:B------:R-:W0:Y:S08]  /*1f930*/  @P1 LDC R2, c[0x0][0x44c] ;  /* 0x00011300ff021b82 */ /* 0x000e300000000800 */
[----:B------:R-:W2:Y:S01]  /*1f940*/  @P1 LDC R0, c[0x0][0x450] ;  /* 0x00011400ff001b82 */ /* 0x000ea20000000800 */
[----:B0-----:R-:W-:-:S05]  /*1f950*/  @P1 IMAD.HI.U32 R7, R3, R2, RZ ;  /* 0x0000000203071227 */ /* 0x001fca00078e00ff */
[----:B--2---:R-:W-:-:S05]  /*1f960*/  @P1 SHF.R.U32.HI R3, RZ, R0, R7 ;  /* 0x00000000ff031219 */ /* 0x004fca0000011607 */
[----:B------:R-:W-:-:S04]  /*1f970*/  IMAD.IADD R3, R4, 0x1, R3 ;  /* 0x0000000104037824 */ /* 0x000fc800078e0203 */
[----:B------:R-:W-:-:S05]  /*1f980*/  IMAD.HI R3, R3, 0x2aaaaaab, RZ ;  /* 0x2aaaaaab03037827 */ /* 0x000fca00078e02ff */
        /* <DEDUP_REMOVED lines=12> */
[----:B------:R-:W2:Y:S01]  /*1fa50*/  LDC.64 R2, c[0x0][0xc60] ;  /* 0x00031800ff027b82 */ /* 0x000ea20000000a00 */
[----:B------:R-:W0:Y:S02]  /*1fa60*/  FLO.U32 R0, UR4 ;  /* 0x0000000400007d00 */ /* 0x000e2400080e0000 */
[----:B0-----:R-:W-:-:S06]  /*1fa70*/  ISETP.EQ.U32.AND P0, PT, R0, R5, PT ;  /* 0x000000050000720c */ /* 0x001fcc0003f02070 */
[----:B------:R-:W2:Y:S07]  /*1fa80*/  POPC R5, UR4 ;  /* 0x0000000400057d09 */ /* 0x000eae0008000000 */
[----:B--2---:R-:W2:Y:S01]  /*1fa90*/  @P0 ATOMG.E.ADD.STRONG.GPU PT, R3, desc[UR60][R2.64], R5 ;  /* 0x00000005020309a8 */ /* 0x004ea200081ee1fc */
[----:B------:R-:W0:Y:S02]  /*1faa0*/  S2R R4, SR_LTMASK ;  /* 0x0000000000047919 */ /* 0x000e240000003900 */
[----:B0-----:R-:W-:-:S04]  /*1fab0*/  LOP3.LUT R4, R4, UR4, RZ, 0xc0, !PT ;  /* 0x0000000404047c12 */ /* 0x001fc8000f8ec0ff */
[----:B------:R-:W0:Y:S01]  /*1fac0*/  POPC R7, R4 ;  /* 0x0000000400077309 */ /* 0x000e220000000000 */
[----:B--2---:R-:W0:Y:S02]  /*1fad0*/  SHFL.IDX PT, R0, R3, R0, 0x1f ;  /* 0x00001f0003007589 */ /* 0x004e2400000e0000 */
[----:B0-----:R-:W-:Y:S01]  /*1fae0*/  IADD3 R16, R0, UR38, R7 ;  /* 0x0000002600107c10 */ /* 0x001fe2000fffe007 */
[----:B------:R-:W-:Y:S06]  /*1faf0*/  BRA `(.L_x_2977) ;  /* 0x0000003400647947 */ /* 0x000fec0003800000 */
.L_x_2976:
        /* <DEDUP_REMOVED lines=13> */
[----:B------:R-:W-:-:S02]  /*1fbd0*/  IMAD.U32 R7, RZ, RZ, UR9 ;  /* 0x00000009ff077e24 */ /* 0x000fc4000f8e00ff */
[----:B-1----:R-:W-:Y:S02]  /*1fbe0*/  IMAD.U32 R10, RZ, RZ, UR4 ;  /* 0x00000004ff0a7e24 */ /* 0x002fe4000f8e00ff */
[----:B------:R-:W-:Y:S02]  /*1fbf0*/  IMAD.MOV.U32 R8, RZ, RZ, 0x70 ;  /* 0x00000070ff087424 */ /* 0x000fe400078e00ff */
[----:B------:R-:W-:Y:S02]  /*1fc00*/  IMAD.MOV.U32 R12, RZ, RZ, 0x1 ;  /* 0x00000001ff0c7424 */ /* 0x000fe400078e00ff */
[----:B------:R-:W-:-:S07]  /*1fc10*/  IMAD.MOV.U32 R13, RZ, RZ, RZ ;  /* 0x000000ffff0d7224 */ /* 0x000fce00078e00ff */
[----:B------:R-:W-:-:S07]  /*1fc20*/  LEPC R20, `(.L_x_2979) ;  /* 0x000000001014794e */ /* 0x000fce0000000000 */
[----:B0-----:R-:W-:Y:S05]  /*1fc30*/  CALL.ABS.NOINC R2 ;  /* 0x0000000002007343 */ /* 0x001fea0003c00000 */
.L_x_2979:
[----:B------:R-:W-:Y:S05]  /*1fc40*/  BSYNC B6 ;  /* 0x0000000000067941 */ /* 0x000fea0003800000 */
.L_x_2978:
        /* <DEDUP_REMOVED lines=9> */
[----:B------:R-:W-:Y:S02]  /*1fce0*/  IMAD.U32 R4, RZ, RZ, UR6 ;  /* 0x00000006ff047e24 */ /* 0x000fe4000f8e00ff */
[----:B------:R-:W-:Y:S02]  /*1fcf0*/  IMAD.U32 R5, RZ, RZ, UR7 ;  /* 0x00000007ff057e24 */ /* 0x000fe4000f8e00ff */
[----:B------:R-:W-:Y:S02]  /*1fd00*/  IMAD.U32 R6, RZ, RZ, UR8 ;  /* 0x00000008ff067e24 */ /* 0x000fe4000f8e00ff */
[----:B------:R-:W-:-:S02]  /*1fd10*/  IMAD.U32 R7, RZ, RZ, UR9 ;  /* 0x00000009ff077e24 */ /* 0x000fc4000f8e00ff */
[----:B-1----:R-:W-:Y:S02]  /*1fd20*/  IMAD.U32 R10, RZ, RZ, UR4 ;  /* 0x00000004ff0a7e24 */ /* 0x002fe4000f8e00ff */
[----:B------:R-:W-:Y:S02]  /*1fd30*/  IMAD.U32 R11, RZ, RZ, UR5 ;  /* 0x00000005ff0b7e24 */ /* 0x000fe4000f8e00ff */
[----:B------:R-:W-:Y:S02]  /*1fd40*/  IMAD.MOV.U32 R8, RZ, RZ, 0x70 ;  /* 0x00000070ff087424 */ /* 0x000fe400078e00ff */
[----:B------:R-:W-:Y:S02]  /*1fd50*/  IMAD.MOV.U32 R12, RZ, RZ, 0x1 ;  /* 0x00000001ff0c7424 */ /* 0x000fe400078e00ff */
[----:B0-----:R-:W-:-:S07]  /*1fd60*/  IMAD.MOV.U32 R13, RZ, RZ, RZ ;  /* 0x000000ffff0d7224 */ /* 0x001fce00078e00ff */
[----:B------:R-:W-:-:S07]  /*1fd70*/  LEPC R20, `(.L_x_2982) ;  /* 0x000000001014794e */ /* 0x000fce0000000000 */
[----:B--2---:R-:W-:Y:S05]  /*1fd80*/  CALL.ABS.NOINC R2 ;  /* 0x0000000002007343 */ /* 0x004fea0003c00000 */
.L_x_2982:
        /* <DEDUP_REMOVED lines=15> */
.L_x_2981:
[----:B------:R-:W-:Y:S05]  /*1fe80*/  BSYNC B6 ;  /* 0x0000000000067941 */ /* 0x000fea0003800000 */
.L_x_2980:
[----:B------:R-:W2:Y:S01]  /*1fe90*/  LDL R20, [R1] ;  /* 0x0000000001147983 */ /* 0x000ea20000100800 */
[----:B------:R-:W-:Y:S01]  /*1fea0*/  ULDC.64 UR4, c[0x0][0x9f8] ;  /* 0x00027e0000047ab9 */ /* 0x000fe20000000a00 */
[----:B------:R-:W0:Y:S01]  /*1feb0*/  LDC R0, c[0x0][0x430] ;  /* 0x00010c00ff007b82 */ /* 0x000e220000000800 */
[----:B------:R-:W-:Y:S01]  /*1fec0*/  ISETP.NE.U32.AND P0, PT, RZ, UR4, PT ;  /* 0x00000004ff007c0c */ /* 0x000fe2000bf05070 */
[----:B------:R-:W3:Y:S03]  /*1fed0*/  LDL R2, [R1+0x4] ;  /* 0x0000040001027983 */ /* 0x000ee60000100800 */
[----:B------:R-:W-:Y:S01]  /*1fee0*/  ISETP.NE.AND.EX P0, PT, RZ, UR5, PT, P0 ;  /* 0x00000005ff007c0c */ /* 0x000fe2000bf05300 */
[----:B------:R-:W4:-:S12]  /*1fef0*/  S2R R21, SR_TID.X ;  /* 0x0000000000157919 */ /* 0x000f180000002100 */
[----:B------:R-:W-:Y:S01]  /*1ff00*/  @P0 IADD3 R24, P1, R24, UR4, RZ ;  /* 0x0000000418180c10 */ /* 0x000fe2000ff3e0ff */
[----:B------:R-:W1:Y:S01]  /*1ff10*/  S2R R34, SR_TID.X ;  /* 0x0000000000227919 */ /* 0x000e620000002100 */
[----:B------:R-:W-:Y:S01]  /*1ff20*/  VIADD R27, R30, 0xffffffff ;  /* 0xffffffff1e1b7836 */ /* 0x000fe20000000000 */
[----:B------:R-:W-:Y:S01]  /*1ff30*/  ULDC UR4, c[0x0][0x320] ;  /* 0x0000c80000047ab9 */ /* 0x000fe20000000800 */
[----:B------:R-:W-:-:S05]  /*1ff40*/  @P0 IADD3.X R25, R25, UR5, RZ, P1, !PT ;  /* 0x0000000519190c10 */ /* 0x000fca0008ffe4ff */
[----:B------:R-:W3:Y:S01]  /*1ff50*/  @P0 LDG.E R33, desc[UR60][R24.64] ;  /* 0x0000003c18210981 */ /* 0x000ee2000c1e1900 */
[----:B0-----:R-:W-:Y:S02]  /*1ff60*/  ISETP.NE.AND P1, PT, R0, 0x1, PT ;  /* 0x000000010000780c */ /* 0x001fe40003f25270 */
[----:B----4-:R-:W-:-:S11]  /*1ff70*/  LOP3.LUT R21, R21, 0x7f, RZ, 0xc0, !PT ;  /* 0x0000007f15157812 */ /* 0x010fd600078ec0ff */
[----:B------:R-:W0:Y:S01]  /*1ff80*/  @P1 LDC R7, c[0x0][0x434] ;  /* 0x00010d00ff071b82 */ /* 0x000e220000000800 */
[----:B------:R-:W-:-:S07]  /*1ff90*/  SHF.R.U32.HI R21, RZ, 0x3, R21 ;  /* 0x00000003ff157819 */ /* 0x000fce0000011615 */
[----:B------:R-:W4:Y:S01]  /*1ffa0*/  @P1 LDC R5, c[0x0][0x438] ;  /* 0x00010e00ff051b82 */ /* 0x000f220000000800 */
[----:B-1----:R-:W-:-:S05]  /*1ffb0*/  IMAD.SHL.U32 R34, R34, 0x10, RZ ;  /* 0x0000001022227824 */ /* 0x002fca00078e00ff */
[----:B------:R-:W-:Y:S02]  /*1ffc0*/  LOP3.LUT R34, R21, 0x70, R34, 0xf8, !PT ;  /* 0x0000007015227812 */ /* 0x000fe400078ef822 */
[----:B------:R-:W1:Y:S03]  /*1ffd0*/  S2R R21, SR_TID.X ;  /* 0x0000000000157919 */ /* 0x000e660000002100 */
[----:B------:R-:W-:Y:S02]  /*1ffe0*/  IMAD R6, R27, 0x60, R34 ;  /* 0x000000601b067824 */ /* 0x000fe400078e0222 */
[----:B-1----:R-:W-:-:S05]  /*1fff0*/  IMAD.SHL.U32 R21, R21, 0x8, RZ ;  /* 0x0000000815157824 */ /* 0x002fca00078e00ff */
[----:B------:R-:W-:Y:S02]  /*20000*/  LOP3.LUT R21, R21, 0x38, RZ, 0xc0, !PT ;  /* 0x0000003815157812 */ /* 0x000fe400078ec0ff */
[----:B------:R-:W-:Y:S01]  /*20010*/  LOP3.LUT R23, R23, 0xfffffff7, RZ, 0xc0, !PT ;  /* 0xfffffff717177812 */ /* 0x000fe200078ec0ff */
[----:B------:R-:W-:Y:S01]  /*20020*/  UMOV UR5, 0xffffffff ;  /* 0xffffffff00057882 */ /* 0x000fe20000000000 */
[----:B--2---:R-:W-:-:S04]  /*20030*/  ISETP.GE.AND P0, PT, R6, R20, PT ;  /* 0x000000140600720c */ /* 0x004fc80003f06270 */
[----:B------:R-:W-:Y:S01]  /*20040*/  ISETP.GT.U32.OR P0, PT, R34, 0x5f, P0 ;  /* 0x0000005f2200780c */ /* 0x000fe20000704470 */
[----:B---3--:R-:W-:-:S04]  /*20050*/  IMAD.IADD R6, R6, 0x1, R2 ;  /* 0x0000000106067824 */ /* 0x008fc800078e0202 */
[----:B0-----:R-:W-:-:S08]  /*20060*/  @P1 IMAD.HI.U32 R7, R6, R7, RZ ;  /* 0x0000000706071227 */ /* 0x001fd000078e00ff */
[----:B------:R-:W0:Y:S01]  /*20070*/  @!P0 LDC.64 R2, c[0x0][0x428] ;  /* 0x00010a00ff028b82 */ /* 0x000e220000000a00 */
[----:B------:R-:W-:Y:S01]  /*20080*/  IMAD.MOV.U32 R4, RZ, RZ, R6 ;  /* 0x000000ffff047224 */ /* 0x000fe200078e0006 */
[----:B----4-:R-:W-:Y:S02]  /*20090*/  @P1 SHF.R.U32.HI R4, RZ, R5, R7 ;  /* 0x00000005ff041219 */ /* 0x010fe40000011607 */
[----:B------:R-:W-:-:S03]  /*200a0*/  LOP3.LUT R20, R21, 0x40, RZ, 0xfc, !PT ;  /* 0x0000004015147812 */ /* 0x000fc600078efcff */
[----:B------:R-:W-:Y:S01]  /*200b0*/  IMAD.MOV R5, RZ, RZ, -R4 ;  /* 0x000000ffff057224 */ /* 0x000fe200078e0a04 */
[----:B------:R-:W-:-:S03]  /*200c0*/  ISETP.GE.AND P2, PT, R20, UR4, PT ;  /* 0x0000000414007c0c */ /* 0x000fc6000bf46270 */
[----:B------:R-:W-:Y:S01]  /*200d0*/  IMAD R0, R0, R5, R6 ;  /* 0x0000000500007224 */ /* 0x000fe200078e0206 */
[----:B------:R-:W-:Y:S02]  /*200e0*/  SHF.R.S32.HI R8, RZ, 0x1f, R33 ;  /* 0x0000001fff087819 */ /* 0x000fe40000011421 */
[----:B------:R-:W-:Y:S02]  /*200f0*/  @!P0 SHF.R.S32.HI R5, RZ, 0x1f, R4 ;  /* 0x0000001fff058819 */ /* 0x000fe40000011404 */
[----:B------:R-:W-:Y:S02]  /*20100*/  SEL R30, RZ, 0xffffffff, P2 ;  /* 0xffffffffff1e7807 */ /* 0x000fe40001000000 */
[----:B------:R-:W-:Y:S01]  /*20110*/  ISETP.GE.AND P1, PT, R21, UR4, PT ;  /* 0x0000000415007c0c */ /* 0x000fe2000bf26270 */
[----:B------:R-:W-:Y:S02]  /*20120*/  ULDC UR4, c[0x0][0x2f4] ;  /* 0x0000bd0000047ab9 */ /* 0x000fe40000000800 */
[----:B------:R-:W-:-:S02]  /*20130*/  IMAD.SHL.U32 R30, R30, 0x2, RZ ;  /* 0x000000021e1e7824 */ /* 0x000fc400078e00ff */
[-C--:B0-----:R-:W-:Y:S02]  /*20140*/  @!P0 IMAD R6, R8, R2.reuse, RZ ;  /* 0x0000000208068224 */ /* 0x081fe400078e02ff */
[----:B------:R-:W-:Y:S01]  /*20150*/  @!P0 IMAD.WIDE.U32 R4, R33, R2, R4 ;  /* 0x0000000221048225 */ /* 0x000fe200078e0004 */
[----:B------:R-:W-:-:S03]  /*20160*/  SEL R2, RZ, 0x1, P1 ;  /* 0x00000001ff027807 */ /* 0x000fc60000800000 */
[----:B------:R-:W-:Y:S01]  /*20170*/  @!P0 IMAD R6, R33, R3, R6 ;  /* 0x0000000321068224 */ /* 0x000fe200078e0206 */
[----:B------:R-:W-:Y:S02]  /*20180*/  LOP3.LUT R30, R30, 0x2, R2, 0xe2, !PT ;  /* 0x000000021e1e7812 */ /* 0x000fe400078ee202 */
[----:B------:R-:W0:Y:S02]  /*20190*/  @!P0 LDC.64 R2, c[0x0][0x418] ;  /* 0x00010600ff028b82 */ /* 0x000e240000000a00 */
[----:B------:R-:W-:Y:S01]  /*201a0*/  @!P0 IADD3 R6, R5, R6, RZ ;  /* 0x0000000605068210 */ /* 0x000fe20007ffe0ff */
[----:B------:R-:W-:Y:S01]  /*201b0*/  IMAD.U32 R5, RZ, RZ, UR39 ;  /* 0x00000027ff057e24 */ /* 0x000fe2000f8e00ff */
[----:B0-----:R-:W-:-:S04]  /*201c0*/  @!P0 LEA R2, P1, R4, R2, 0x2 ;  /* 0x0000000204028211 */ /* 0x001fc800078210ff */
[----:B------:R-:W-:Y:S01]  /*201d0*/  @!P0 LEA.HI.X R3, R4, R3, R6, 0x2, P1 ;  /* 0x0000000304038211 */ /* 0x000fe200008f1406 */
[----:B------:R-:W-:-:S06]  /*201e0*/  IMAD.MOV.U32 R4, RZ, RZ, RZ ;  /* 0x000000ffff047224 */ /* 0x000fcc00078e00ff */
        /* <DEDUP_REMOVED lines=18> */
.L_x_3112:
[----:B------:R-:W-:Y:S01]  /*20310*/  SHF.R.S32.HI R34, RZ, 0x1f, R18 ;  /* 0x0000001fff227819 */ /* 0x000fe20000011412 */
[----:B------:R-:W-:Y:S06]  /*20320*/  @!P3 BRA `(.L_x_2984) ;  /* 0x000000000004b947 */ /* 0x000fec0003800000 */
[----:B------:R-:W-:Y:S01]  /*20330*/  BPT.TRAP 0x1 ;  /* 0x000000040000795c */ /* 0x000fe20000300000 */
.L_x_2984:
        /* <DEDUP_REMOVED lines=25> */
.L_x_3113:
[----:B------:R-:W-:Y:S05]  /*204d0*/  BSYNC B0 ;  /* 0x0000000000007941 */ /* 0x000fea0003800000 */
.L_x_2985:
        /* <DEDUP_REMOVED lines=48> */
[----:B------:R-:W-:-:S03]  /*207e0*/  @P1 LEA R8, R5, R22, 0x1 ;  /* 0x0000001605081211 */ /* 0x000fc600078e08ff */
        /* <DEDUP_REMOVED lines=47> */
.L_x_3127:
        /* <DEDUP_REMOVED lines=12> */
.L_x_2988:
        /* <DEDUP_REMOVED lines=10> */
.L_x_2989:
        /* <DEDUP_REMOVED lines=14> */
[----:B------:R-:W-:-:S04]  /*20d20*/  IMAD R0, R35, UR5, R0 ;  /* 0x0000000523007c24 */ /* 0x000fc8000f8e0200 */
[----:B------:R-:W-:Y:S01]  /*20d30*/  IMAD.IADD R35, R5, 0x1, R0 ;  /* 0x0000000105237824 */ /* 0x000fe200078e0200 */
        /* <DEDUP_REMOVED lines=10> */
[----:B------:R-:W-:Y:S01]  /*20de0*/  MOV R10, UR8 ;  /* 0x00000008000a7c02 */ /* 0x000fe20008000f00 */
[----:B------:R-:W0:Y:S01]  /*20df0*/  LDC.64 R2, c[0x4][R2] ;  /* 0x0100000002027b82 */ /* 0x000e220000000a00 */
[----:B------:R-:W-:Y:S02]  /*20e00*/  IMAD.U32 R5, RZ, RZ, UR5 ;  /* 0x00000005ff057e24 */ /* 0x000fe4000f8e00ff */
[----:B------:R-:W-:Y:S02]  /*20e10*/  IMAD.U32 R6, RZ, RZ, UR6 ;  /* 0x00000006ff067e24 */ /* 0x000fe4000f8e00ff */
[----:B-1----:R-:W-:-:S02]  /*20e20*/  IMAD.U32 R7, RZ, RZ, UR7 ;  /* 0x00000007ff077e24 */ /* 0x002fc4000f8e00ff */
[----:B------:R-:W-:Y:S02]  /*20e30*/  IMAD.U32 R11, RZ, RZ, UR9 ;  /* 0x00000009ff0b7e24 */ /* 0x000fe4000f8e00ff */
[----:B------:R-:W-:Y:S02]  /*20e40*/  IMAD.MOV.U32 R8, RZ, RZ, 0x70 ;  /* 0x00000070ff087424 */ /* 0x000fe400078e00ff */
[----:B------:R-:W-:Y:S02]  /*20e50*/  IMAD.MOV.U32 R12, RZ, RZ, 0x1 ;  /* 0x00000001ff0c7424 */ /* 0x000fe400078e00ff */
[----:B------:R-:W-:-:S07]  /*20e60*/  IMAD.MOV.U32 R13, RZ, RZ, RZ ;  /* 0x000000ffff0d7224 */ /* 0x000fce00078e00ff */
[----:B------:R-:W-:-:S07]  /*20e70*/  LEPC R20, `(.L_x_2991) ;  /* 0x000000001014794e */ /* 0x000fce0000000000 */
[----:B0-----:R-:W-:Y:S05]  /*20e80*/  CALL.ABS.NOINC R2 ;  /* 0x0000000002007343 */ /* 0x001fea0003c00000 */
.L_x_2991:
[----:B------:R-:W-:Y:S05]  /*20e90*/  BSYNC B6 ;  /* 0x0000000000067941 */ /* 0x000fea0003800000 */
.L_x_2990:
[----:B------:R-:W2:Y:S01]  /*20ea0*/  LDL.LU R20, [R1+0x1c] ;  /* 0x00001c0001147983 */ /* 0x000ea20000300800 */
[----:B------:R-:W-:Y:S01]  /*20eb0*/  ULDC.64 UR4, c[0x0][0x2d8] ;  /* 0x0000b60000047ab9 */ /* 0x000fe20000000a00 */
[----:B-1----:R-:W1:Y:S02]  /*20ec0*/  LDC R7, c[0x0][0x448] ;  /* 0x00011200ff077b82 */ /* 0x002e640000000800 */
[----:B0-----:R-:W3:Y:S01]  /*20ed0*/  LDL.LU.64 R2, [R1+0x20] ;  /* 0x0000200001027983 */ /* 0x001ee20000300a00 */
[----:B------:R-:W-:-:S03]  /*20ee0*/  IMAD R0, R34, UR4, RZ ;  /* 0x0000000422007c24 */ /* 0x000fc6000f8e02ff */
[----:B------:R0:W5:Y:S01]  /*20ef0*/  LDL R10, [R1+0x14] ;  /* 0x00001400010a7983 */ /* 0x0001620000100800 */
[----:B------:R-:W-:Y:S01]  /*20f00*/  IMAD R0, R18, UR5, R0 ;  /* 0x0000000512007c24 */ /* 0x000fe2000f8e0200 */
[----:B-1----:R-:W-:-:S13]  /*20f10*/  ISETP.NE.AND P0, PT, R7, 0x1, PT ;  /* 0x000000010700780c */ /* 0x002fda0003f05270 */
[----:B------:R-:W1:Y:S01]  /*20f20*/  @P0 LDC R6, c[0x0][0x44c] ;  /* 0x00011300ff060b82 */ /* 0x000e620000000800 */
[----:B------:R-:W4:Y:S02]  /*20f30*/  S2R R8, SR_TID.X ;  /* 0x0000000000087919 */ /* 0x000f240000002100 */
[----:B----4-:R-:W-:-:S05]  /*20f40*/  IMAD.SHL.U32 R8, R8, 0x8, RZ ;  /* 0x0000000808087824 */ /* 0x010fca00078e00ff */
[----:B------:R-:W-:Y:S01]  /*20f50*/  LOP3.LUT R8, R8, 0x38, RZ, 0xc0, !PT ;  /* 0x0000003808087812 */ /* 0x000fe200078ec0ff */
[----:B---3--:R-:W-:Y:S02]  /*20f60*/  IMAD.MOV.U32 R3, RZ, RZ, R35 ;  /* 0x000000ffff037224 */ /* 0x008fe400078e0023 */
[----:B------:R-:W-:Y:S01]  /*20f70*/  IMAD.WIDE.U32 R2, R18, UR4, R2 ;  /* 0x0000000412027c25 */ /* 0x000fe2000f8e0002 */
[----:B------:R-:W-:-:S03]  /*20f80*/  ULDC.64 UR4, c[0x0][0x2e0] ;  /* 0x0000b80000047ab9 */ /* 0x000fc60000000a00 */
[----:B--2---:R-:W-:Y:S02]  /*20f90*/  IMAD R5, R20, UR4, RZ ;  /* 0x0000000414057c24 */ /* 0x004fe4000f8e02ff */
[----:B------:R-:W2:Y:S01]  /*20fa0*/  S2R R20, SR_TID.X ;  /* 0x0000000000147919 */ /* 0x000ea20000002100 */
[----:B------:R-:W-:Y:S02]  /*20fb0*/  IMAD.IADD R3, R3, 0x1, R0 ;  /* 0x0000000103037824 */ /* 0x000fe400078e0200 */
[C---:B------:R-:W-:Y:S02]  /*20fc0*/  IMAD R0, R32.reuse, UR5, R5 ;  /* 0x0000000520007c24 */ /* 0x040fe4000f8e0205 */
[----:B------:R-:W-:Y:S01]  /*20fd0*/  IMAD.WIDE.U32 R2, R32, UR4, R2 ;  /* 0x0000000420027c25 */ /* 0x000fe2000f8e0002 */
[----:B------:R-:W-:-:S03]  /*20fe0*/  ULDC.64 UR4, c[0x0][0x2d0] ;  /* 0x0000b40000047ab9 */ /* 0x000fc60000000a00 */
[----:B------:R-:W-:Y:S02]  /*20ff0*/  IMAD.IADD R3, R3, 0x1, R0 ;  /* 0x0000000103037824 */ /* 0x000fe400078e0200 */
[----:B------:R-:W3:Y:S01]  /*21000*/  @P0 LDC R0, c[0x0][0x450] ;  /* 0x00011400ff000b82 */ /* 0x000ee20000000800 */
[----:B--2---:R-:W-:-:S04]  /*21010*/  LOP3.LUT R20, R20, 0x7f, RZ, 0xc0, !PT ;  /* 0x0000007f14147812 */ /* 0x004fc800078ec0ff */
[----:B------:R-:W-:Y:S02]  /*21020*/  SHF.R.U32.HI R21, RZ, 0x3, R20 ;  /* 0x00000003ff157819 */ /* 0x000fe40000011614 */
[----:B------:R-:W2:Y:S02]  /*21030*/  S2R R20, SR_TID.X ;  /* 0x0000000000147919 */ /* 0x000ea40000002100 */
[----:B--2---:R-:W-:-:S05]  /*21040*/  IMAD.SHL.U32 R20, R20, 0x10, RZ ;  /* 0x0000001014147824 */ /* 0x004fca00078e00ff */
[----:B------:R-:W-:-:S05]  /*21050*/  LOP3.LUT R20, R21, 0x70, R20, 0xf8, !PT ;  /* 0x0000007015147812 */ /* 0x000fca00078ef814 */
[----:B------:R-:W-:Y:S01]  /*21060*/  IMAD R5, R17, 0x80, R20 ;  /* 0x0000008011057824 */ /* 0x000fe200078e0214 */
[----:B------:R-:W2:Y:S03]  /*21070*/  S2R R21, SR_TID.X ;  /* 0x0000000000157919 */ /* 0x000ea60000002100 */
[----:B-1----:R-:W-:-:S04]  /*21080*/  @P0 IMAD.HI.U32 R6, R5, R6, RZ ;  /* 0x0000000605060227 */ /* 0x002fc800078e00ff */
[----:B------:R-:W-:Y:S01]  /*21090*/  IMAD.MOV.U32 R4, RZ, RZ, R5 ;  /* 0x000000ffff047224 */ /* 0x000fe200078e0005 */
[----:B---3--:R-:W-:Y:S01]  /*210a0*/  @P0 SHF.R.U32.HI R4, RZ, R0, R6 ;  /* 0x00000000ff040219 */ /* 0x008fe20000011606 */
[----:B------:R-:W1:Y:S04]  /*210b0*/  S2R R20, SR_TID.X ;  /* 0x0000000000147919 */ /* 0x000e680000002100 */
[----:B------:R-:W-:-:S04]  /*210c0*/  IMAD.MOV R0, RZ, RZ, -R4 ;  /* 0x000000ffff007224 */ /* 0x000fc800078e0a04 */
        /* <DEDUP_REMOVED lines=9> */
[----:B--2---:R-:W-:Y:S01]  /*21160*/  SHF.L.U32 R21, R21, 0x3, RZ ;  /* 0x0000000315157819 */ /* 0x004fe200000006ff */
        /* <DEDUP_REMOVED lines=58> */
[----:B------:R-:W-:Y:S01]  /*21510*/  VIADD R6, R17, 0x40 ;  /* 0x0000004011067836 */ /* 0x000fe20000000000 */
[----:B------:R-:W-:-:S05]  /*21520*/  @!P1 MOV R3, R7 ;  /* 0x0000000700039202 */ /* 0x000fca0000000f00 */
        /* <DEDUP_REMOVED lines=36> */
.L_x_3144:
        /* <DEDUP_REMOVED lines=12> */
.L_x_2994:
[----:B------:R-:W-:Y:S05]  /*21830*/  BSYNC B0 ;  /* 0x0000000000007941 */ /* 0x000fea0003800000 */
.L_x_2993:
[----:B------:R-:W-:Y:S01]  /*21840*/  NOP ;  /* 0x0000000000007918 */ /* 0x000fe20000000000 */
[----:B------:R-:W-:-:S13]  /*21850*/  PLOP3.LUT P0, PT, PT, PT, PT, 0x80, 0x0 ;  /* 0x000000000000781c */ /* 0x000fda0003f0f070 */
.L_x_2995:
[----:B------:R-:W-:Y:S02]  /*21860*/  PLOP3.LUT P1, PT, P1, P0, PT, 0xa2, 0x0 ;  /* 0x000000000000781c */ /* 0x000fe40000f21472 */
[----:B------:R-:W-:-:S08]  /*21870*/  @P0 R2UR P1, UR4, R22 ;  /* 0x00000000160402ca */ /* 0x000fd00000020000 */
[----:B------:R-:W-:-:S05]  /*21880*/  @P0 PLOP3.LUT P0, PT, P1, PT, PT, 0x80, 0x0 ;  /* 0x000000000000081c */ /* 0x000fca0000f0f070 */
[----:B------:R-:W-:Y:S01]  /*21890*/  @!P1 SYNCS.ARRIVE.TRANS64.RED.A0T1 RZ, [UR4+0x2a800], RZ ;  /* 0x02a800ffffff99a7 */ /* 0x000fe20008200404 */
[----:B------:R-:W-:Y:S07]  /*218a0*/  @!P1 ARRIVES.LDGSTSBAR.64.TRANSCNT [UR4+0x2a800] ;  /* 0x02a80000ff0099b0 */ /* 0x000fee0008000a84 */
[----:B------:R-:W-:Y:S05]  /*218b0*/  @P0 BRA.U.ANY `(.L_x_2995) ;  /* 0xfffffffd00e80947 */ /* 0x000fea000393ffff */
[----:B01----:R-:W2:Y:S02]  /*218c0*/  LDL.LU R2, [R1+0x28] ;  /* 0x0000280001027983 */ /* 0x003ea40000300800 */
[----:B--2---:R-:W-:-:S04]  /*218d0*/  IADD3 R2, R2, 0x1, RZ ;  /* 0x0000000102027810 */ /* 0x004fc80007ffe0ff */
[----:B------:R-:W-:Y:S01]  /*218e0*/  LEA.HI R0, R2, R2, RZ, 0x1 ;  /* 0x0000000202007211 */ /* 0x000fe200078f08ff */
[----:B------:R0:W-:Y:S03]  /*218f0*/  STL [R1+0x28], R2 ;  /* 0x0000280201007387 */ /* 0x0001e60000100800 */
        /* <DEDUP_REMOVED lines=8> */
.L_x_3145:
[----:B------:R-:W-:Y:S05]  /*21980*/  BSYNC B0 ;  /* 0x0000000000007941 */ /* 0x000fea0003800000 */
.L_x_2996:
[----:B------:R-:W2:Y:S01]  /*21990*/  LDL R0, [R1+0x18] ;  /* 0x0000180001007983 */ /* 0x000ea20000100800 */
[----:B------:R-:W-:Y:S01]  /*219a0*/  BSSY B0, `(.L_x_2998) ;  /* 0x00000fd000007945 */ /* 0x000fe20003800000 */
[----:B--2---:R-:W-:-:S13]  /*219b0*/  ISETP.GE.AND P0, PT, R0, 0x2, PT ;  /* 0x000000020000780c */ /* 0x004fda0003f06270 */
[----:B------:R-:W-:Y:S05]  /*219c0*/  @!P0 BRA `(.L_x_2999) ;  /* 0x0000000c00e88947 */ /* 0x000fea0003800000 */
[----:B------:R-:W-:Y:S02]  /*219d0*/  VIADD R0, R0, 0xfffffffe ;  /* 0xfffffffe00007836 */ /* 0x000fe40000000000 */
[----:B------:R-:W-:Y:S02]  /*219e0*/  IMAD.MOV.U32 R10, RZ, RZ, R28 ;  /* 0x000000ffff0a7224 */ /* 0x000fe400078e001c */
[----:B------:R-:W-:Y:S02]  /*219f0*/  IMAD.MOV.U32 R17, RZ, RZ, R29 ;  /* 0x000000ffff117224 */ /* 0x000fe400078e001d */
[----:B------:R-:W-:-:S07]  /*21a00*/  IMAD.MOV.U32 R32, RZ, RZ, R27 ;  /* 0x000000ffff207224 */ /* 0x000fce00078e001b */
.L_x_3012:
        /* <DEDUP_REMOVED lines=8> */
[----:B------:R-:W-:Y:S01]  /*21a90*/  SHF.R.U32.HI R3, RZ, 0x3, R3 ;  /* 0x00000003ff037819 */ /* 0x000fe20000011603 */
[----:B----4-:R-:W-:-:S05]  /*21aa0*/  IMAD.SHL.U32 R9, R9, 0x10, RZ ;  /* 0x0000001009097824 */ /* 0x010fca00078e00ff */
        /* <DEDUP_REMOVED lines=31> */
.L_x_3000:
[----:B------:R-:W-:Y:S01]  /*21ca0*/  IMAD R5, R28, 0x8, R22 ;  /* 0x000000081c057824 */ /* 0x000fe200078e0216 */
[----:B------:R-:W-:Y:S01]  /*21cb0*/  SHF.L.U32 R0, R29, 0x1f, RZ ;  /* 0x0000001f1d007819 */ /* 0x000fe200000006ff */
[----:B------:R-:W-:Y:S03]  /*21cc0*/  BSSY B1, `(.L_x_3001) ;  /* 0x0000003000017945 */ /* 0x000fe60003800000 */
[----:B------:R-:W0:Y:S02]  /*21cd0*/  SYNCS.PHASECHK.TRANS64.TRYWAIT P0, [R5+URZ+0x2a840], R0 ;  /* 0x02a84000050075a7 */ /* 0x000e24000800017f */
[----:B0-----:R-:W-:Y:S05]  /*21ce0*/  @!P0 BRA `(.L_x_3002) ;  /* 0x0000004c00548947 */ /* 0x001fea0003800000 */
.L_x_3146:
[----:B------:R-:W-:Y:S05]  /*21cf0*/  BSYNC B1 ;  /* 0x0000000000017941 */ /* 0x000fea0003800000 */
.L_x_3001:
        /* <DEDUP_REMOVED lines=68> */
.L_x_3160:
        /* <DEDUP_REMOVED lines=10> */
.L_x_3004:
        /* <DEDUP_REMOVED lines=10> */
.L_x_3005:
[----:B------:R2:W-:Y:S01]  /*22280*/  SYNCS.ARRIVE.TRANS64.A1T0 RZ, [R5+URZ+0x2a830], RZ ;  /* 0x02a830ff05ff79a7 */ /* 0x0005e2000810003f */
[----:B------:R-:W-:Y:S05]  /*22290*/  @!P2 BRA `(.L_x_3006) ;  /* 0x000000000004a947 */ /* 0x000fea0003800000 */
[----:B------:R-:W-:Y:S01]  /*222a0*/  BPT.TRAP 0x1 ;  /* 0x000000040000795c */ /* 0x000fe20000300000 */
.L_x_3006:
[----:B-1----:R-:W-:Y:S01]  /*222b0*/  SHF.L.U32 R2, R17, 0x1f, RZ ;  /* 0x0000001f11027819 */ /* 0x002fe200000006ff */
[----:B--2---:R-:W-:Y:S01]  /*222c0*/  IMAD R5, R10, 0x8, R22 ;  /* 0x000000080a057824 */ /* 0x004fe200078e0216 */
[----:B------:R-:W-:Y:S03]  /*222d0*/  BSSY B1, `(.L_x_3007) ;  /* 0x0000003000017945 */ /* 0x000fe60003800000 */
[----:B------:R-:W1:Y:S02]  /*222e0*/  SYNCS.PHASECHK.TRANS64.TRYWAIT P0, [R5+URZ+0x2a860], R2 ;  /* 0x02a86002050075a7 */ /* 0x000e64000800017f */
[----:B-1----:R-:W-:Y:S05]  /*222f0*/  @!P0 BRA `(.L_x_3008) ;  /* 0x0000004c00c08947 */ /* 0x002fea0003800000 */
.L_x_3161:
[----:B------:R-:W-:Y:S05]  /*22300*/  BSYNC B1 ;  /* 0x0000000000017941 */ /* 0x000fea0003800000 */
.L_x_3007:
        /* <DEDUP_REMOVED lines=55> */
.L_x_3175:
        /* <DEDUP_REMOVED lines=21> */
.L_x_3010:
        /* <DEDUP_REMOVED lines=10> */
.L_x_3011:
[----:B------:R-:W-:Y:S01]  /*22870*/  ULDC.64 UR4, c[0x0][0x330] ;  /* 0x0000cc0000047ab9 */ /* 0x000fe20000000a00 */
[----:B------:R1:W-:Y:S01]  /*22880*/  SYNCS.ARRIVE.TRANS64.A1T0 RZ, [R5+URZ+0x2a850], RZ ;  /* 0x02a850ff05ff79a7 */ /* 0x0003e2000810003f */
[----:B------:R-:W-:Y:S02]  /*22890*/  IMAD.MOV.U32 R3, RZ, RZ, R21 ;  /* 0x000000ffff037224 */ /* 0x000fe400078e0015 */
[----:B------:R-:W-:Y:S02]  /*228a0*/  VIADD R0, R27, 0xffffffff ;  /* 0xffffffff1b007836 */ /* 0x000fe40000000000 */
[----:B------:R-:W-:-:S04]  /*228b0*/  IMAD.WIDE.U32 R2, R18, UR4, R2 ;  /* 0x0000000412027c25 */ /* 0x000fc8000f8e0002 */
[----:B-1----:R-:W-:Y:S02]  /*228c0*/  IMAD R5, R34, UR4, RZ ;  /* 0x0000000422057c24 */ /* 0x002fe4000f8e02ff */
[----:B------:R-:W-:Y:S02]  /*228d0*/  IMAD.MOV.U32 R10, RZ, RZ, R28 ;  /* 0x000000ffff0a7224 */ /* 0x000fe400078e001c */
[----:B------:R-:W-:Y:S01]  /*228e0*/  IMAD R5, R18, UR5, R5 ;  /* 0x0000000512057c24 */ /* 0x000fe2000f8e0205 */
[----:B------:R-:W-:Y:S01]  /*228f0*/  ULDC.64 UR4, c[0x0][0x318] ;  /* 0x0000c60000047ab9 */ /* 0x000fe20000000a00 */
[----:B------:R-:W-:Y:S01]  /*22900*/  IMAD.MOV.U32 R17, RZ, RZ, R29 ;  /* 0x000000ffff117224 */ /* 0x000fe200078e001d */
[----:B0-----:R-:W-:Y:S01]  /*22910*/  LEA R24, P0, R2, UR4, 0x1 ;  /* 0x0000000402187c11 */ /* 0x001fe2000f8008ff */
[----:B------:R-:W-:Y:S02]  /*22920*/  IMAD.IADD R25, R5, 0x1, R3 ;  /* 0x0000000105197824 */ /* 0x000fe400078e0203 */
[----:B------:R-:W-:-:S03]  /*22930*/  IMAD.MOV.U32 R32, RZ, RZ, R27 ;  /* 0x000000ffff207224 */ /* 0x000fc600078e001b */
[----:B------:R-:W-:Y:S02]  /*22940*/  LEA.HI.X R25, R2, UR5, R25, 0x1, P0 ;  /* 0x0000000502197c11 */ /* 0x000fe400080f0c19 */
[----:B------:R-:W-:-:S13]  /*22950*/  ISETP.GT.AND P0, PT, R27, RZ, PT ;  /* 0x000000ff1b00720c */ /* 0x000fda0003f04270 */
[----:B------:R-:W-:Y:S05]  /*22960*/  @P0 BRA `(.L_x_3012) ;  /* 0xfffffff000280947 */ /* 0x000fea000383ffff */
.L_x_2999:
[----:B------:R-:W-:Y:S05]  /*22970*/  BSYNC B0 ;  /* 0x0000000000007941 */ /* 0x000fea0003800000 */
.L_x_2998:
        /* <DEDUP_REMOVED lines=17> */
.L_x_3014:
[----:B------:R-:W-:Y:S05]  /*22a90*/  BSYNC B0 ;  /* 0x0000000000007941 */ /* 0x000fea0003800000 */
.L_x_3013:
[----:B------:R-:W-:-:S13]  /*22aa0*/  LOP3.LUT P0, RZ, R23, 0x10, RZ, 0xc0, !PT ;  /* 0x0000001017ff7812 */ /* 0x000fda000780c0ff */
[----:B------:R-:W-:Y:S05]  /*22ab0*/  @!P0 BRA `(.L_x_3015) ;  /* 0x0000000000048947 */ /* 0x000fea0003800000 */
[----:B------:R-:W-:Y:S01]  /*22ac0*/  BPT.TRAP 0x1 ;  /* 0x000000040000795c */ /* 0x000fe20000300000 */
.L_x_3015:
[----:B------:R-:W2:Y:S01]  /*22ad0*/  LDL.LU R2, [R1] ;  /* 0x0000000001027983 */ /* 0x000ea20000300800 */
[----:B------:R-:W-:Y:S01]  /*22ae0*/  IMAD R0, R28, 0x8, R22 ;  /* 0x000000081c007824 */ /* 0x000fe200078e0216 */
[----:B0-----:R-:W-:Y:S01]  /*22af0*/  SHF.L.U32 R3, R29, 0x1f, RZ ;  /* 0x0000001f1d037819 */ /* 0x001fe200000006ff */
[----:B------:R-:W-:Y:S03]  /*22b00*/  BSSY B0, `(.L_x_3016) ;  /* 0x0000004000007945 */ /* 0x000fe60003800000 */
[----:B------:R-:W0:Y:S01]  /*22b10*/  SYNCS.PHASECHK.TRANS64.TRYWAIT P0, [R0+URZ+0x2a860], R3 ;  /* 0x02a86003000075a7 */ /* 0x000e22000800017f */
[----:B--2---:R-:W-:Y:S01]  /*22b20*/  IMAD R6, R27, -0x60, R2 ;  /* 0xffffffa01b067824 */ /* 0x004fe200078e0202 */
[----:B0-----:R-:W-:Y:S06]  /*22b30*/  @!P0 BRA `(.L_x_3017) ;  /* 0x0000004c00b48947 */ /* 0x001fec0003800000 */
.L_x_3176:
[----:B------:R-:W-:Y:S05]  /*22b40*/  BSYNC B0 ;  /* 0x0000000000007941 */ /* 0x000fea0003800000 */
.L_x_3016:
        /* <DEDUP_REMOVED lines=57> */
.L_x_3190:
        /* <DEDUP_REMOVED lines=11> */
.L_x_3019:
        /* <DEDUP_REMOVED lines=10> */
.L_x_3020:
[----:B------:R-:W-:Y:S01]  /*23030*/  VIADD R28, R28, 0x1 ;  /* 0x000000011c1c7836 */ /* 0x000fe20000000000 */
[----:B------:R1:W-:Y:S04]  /*23040*/  SYNCS.ARRIVE.TRANS64.A1T0 RZ, [R0+URZ+0x2a850], RZ ;  /* 0x02a850ff00ff79a7 */ /* 0x0003e8000810003f */
[----:B------:R-:W-:-:S04]  /*23050*/  ISETP.NE.AND P0, PT, R28, 0x2, PT ;  /* 0x000000021c00780c */ /* 0x000fc80003f05270 */
[----:B-1----:R-:W-:Y:S02]  /*23060*/  SEL R0, RZ, 0x1, P0 ;  /* 0x00000001ff007807 */ /* 0x002fe40000000000 */
[----:B------:R-:W-:Y:S02]  /*23070*/  SEL R28, R28, RZ, P0 ;  /* 0x000000ff1c1c7207 */ /* 0x000fe40000000000 */
[----:B------:R-:W-:-:S07]  /*23080*/  LOP3.LUT R29, R29, R0, RZ, 0x3c, !PT ;  /* 0x000000001d1d7212 */ /* 0x000fce00078e3cff */
.L_x_2977:
[----:B------:R-:W-:Y:S05]  /*23090*/  BSYNC B7 ;  /* 0x0000000000077941 */ /* 0x000fea0003800000 */
.L_x_2975:
[----:B------:R-:W-:-:S13]  /*230a0*/  LOP3.LUT P0, RZ, R23, 0x20, RZ, 0xc0, !PT ;  /* 0x0000002017ff7812 */ /* 0x000fda000780c0ff */
[----:B------:R-:W-:Y:S05]  /*230b0*/  @!P0 BRA `(.L_x_3021) ;  /* 0x0000000000248947 */ /* 0x000fea0003800000 */
[----:B------:R-:W-:Y:S05]  /*230c0*/  WARPSYNC.ALL ;  /* 0x0000000000007948 */ /* 0x000fea0003800000 */
[----:B------:R-:W2:Y:S08]  /*230d0*/  S2UR UR5, SR_CgaCtaId ;  /* 0x00000000000579c3 */ /* 0x000eb00000008800 */
[----:B------:R-:W-:Y:S06]  /*230e0*/  BAR.SYNC.DEFER_BLOCKING 0x5, 0x180 ;  /* 0x0146000000007b1d */ /* 0x000fec0000010000 */
[----:B------:R-:W-:-:S02]  /*230f0*/  UMOV UR4, 0x400 ;  /* 0x0000040000047882 */ /* 0x000fc40000000000 */
[----:B--2---:R-:W-:-:S06]  /*23100*/  ULEA UR4, UR5, UR4, 0x18 ;  /* 0x0000000405047291 */ /* 0x004fcc000f8ec03f */
[----:B------:R-:W-:-:S05]  /*23110*/  IMAD.U32 R22, RZ, RZ, UR4 ;  /* 0x00000004ff167e24 */ /* 0x000fca000f8e00ff */
[----:B------:R2:W3:Y:S01]  /*23120*/  LDS.128 R16, [R22+0x2a8d0] ;  /* 0x02a8d00016107984 */ /* 0x0004e20000000c00 */
[----:B------:R-:W-:Y:S06]  /*23130*/  BAR.ARV 0x4, 0x180 ;  /* 0x0106000000007b1d */ /* 0x000fec0000002000 */
[----:B------:R-:W-:Y:S05]  /*23140*/  BRA `(.L_x_3022) ;  /* 0x0000000800cc7947 */ /* 0x000fea0003800000 */
.L_x_3021:
        /* <DEDUP_REMOVED lines=36> */
.L_x_3200:
[----:B------:R-:W-:Y:S02]  /*23390*/  ULDC UR4, c[0x0][0xc38] ;  /* 0x00030e0000047ab9 */ /* 0x000fe40000000800 */
[----:B------:R-:W-:-:S04]  /*233a0*/  IMAD.U32 R7, RZ, RZ, UR4 ;  /* 0x00000004ff077e24 */ /* 0x000fc8000f8e00ff */
[----:B--2---:R-:W-:-:S04]  /*233b0*/  IMAD R14, R14, R7, RZ ;  /* 0x000000070e0e7224 */ /* 0x004fc800078e02ff */
[----:B------:R-:W-:-:S05]  /*233c0*/  IMAD.IADD R9, R4, 0x1, R14 ;  /* 0x0000000104097824 */ /* 0x000fca00078e020e */
[----:B------:R-:W-:-:S13]  /*233d0*/  ISETP.GT.AND P6, PT, R9, R0, PT ;  /* 0x000000000900720c */ /* 0x000fda0003fc4270 */
[----:B------:R-:W-:Y:S05]  /*233e0*/  @P6 BRA `(.L_x_3024) ;  /* 0x00000000009c6947 */ /* 0x000fea0003800000 */
.L_x_3029:
        /* <DEDUP_REMOVED lines=14> */
.L_x_3027:
[----:B------:R-:W-:Y:S05]  /*234d0*/  BSYNC B0 ;  /* 0x0000000000007941 */ /* 0x000fea0003800000 */
.L_x_3026:
        /* <DEDUP_REMOVED lines=18> */
.L_x_3208:
[----:B------:R-:W-:Y:S02]  /*23600*/  ULDC UR4, c[0x0][0xc38] ;  /* 0x00030e0000047ab9 */ /* 0x000fe40000000800 */
[----:B------:R-:W-:-:S05]  /*23610*/  MOV R7, UR4 ;  /* 0x0000000400077c02 */ /* 0x000fca0008000f00 */
[----:B--2---:R-:W-:-:S04]  /*23620*/  IMAD R14, R14, R7, RZ ;  /* 0x000000070e0e7224 */ /* 0x004fc800078e02ff */
[----:B------:R-:W-:-:S05]  /*23630*/  IMAD.IADD R9, R14, 0x1, R9 ;  /* 0x000000010e097824 */ /* 0x000fca00078e0209 */
[----:B------:R-:W-:-:S13]  /*23640*/  ISETP.GT.AND P6, PT, R9, R0, PT ;  /* 0x000000000900720c */ /* 0x000fda0003fc4270 */
[----:B------:R-:W-:Y:S05]  /*23650*/  @!P6 BRA `(.L_x_3029) ;  /* 0xfffffffc0064e947 */ /* 0x000fea000383ffff */
.L_x_3024:
        /* <DEDUP_REMOVED lines=8> */
.L_x_3212:
[----:B------:R-:W-:Y:S01]  /*236e0*/  ISETP.NE.AND P0, PT, R3, RZ, PT ;  /* 0x000000ff0300720c */ /* 0x000fe20003f05270 */
[----:B------:R-:W-:-:S12]  /*236f0*/  IMAD.MOV.U32 R14, RZ, RZ, RZ ;  /* 0x000000ffff0e7224 */ /* 0x000fd800078e00ff */
[----:B------:R-:W-:Y:S05]  /*23700*/  @!P0 BRA `(.L_x_3031) ;  /* 0x0000000000108947 */ /* 0x000fea0003800000 */
[----:B------:R-:W-:Y:S01]  /*23710*/  UMOV UR4, 0xffffffff ;  /* 0xffffffff00047882 */ /* 0x000fe20000000000 */
[----:B------:R-:W-:Y:S02]  /*23720*/  VIADD R12, R4, 0xffffffff ;  /* 0xffffffff040c7836 */ /* 0x000fe40000000000 */
[----:B------:R-:W-:Y:S05]  /*23730*/  BRA.DIV UR4, `(.L_x_3032) ;  /* 0x0000005204dc7947 */ /* 0x000fea000b800000 */
[----:B------:R4:W0:Y:S02]  /*23740*/  SHFL.IDX PT, R14, R2, R12, 0x1f ;  /* 0x00001f0c020e7589 */ /* 0x00082400000e0000 */
.L_x_3031:
        /* <DEDUP_REMOVED lines=8> */
[----:B-1----:R-:W0:Y:S08]  /*237d0*/  I2F.RP R10, R8 ;  /* 0x00000008000a7306 */ /* 0x002e300000209400 */
        /* <DEDUP_REMOVED lines=23> */
[----:B------:R-:W-:-:S03]  /*23950*/  IMAD.MOV R2, RZ, RZ, -R2 ;  /* 0x000000ffff027224 */ /* 0x000fc600078e0a02 */
[----:B------:R-:W-:Y:S01]  /*23960*/  IADD3 R3, -R0, RZ, RZ ;  /* 0x000000ff00037210 */ /* 0x000fe20007ffe1ff */
        /* <DEDUP_REMOVED lines=32> */
.L_x_3025:
[----:B------:R-:W-:Y:S01]  /*23b70*/  UMOV UR4, URZ ;  /* 0x0000003f00047c82 */ /* 0x000fe20008000000 */
[----:B------:R-:W-:Y:S01]  /*23b80*/  UMOV UR5, URZ ;  /* 0x0000003f00057c82 */ /* 0x000fe20008000000 */
[----:B------:R-:W-:Y:S01]  /*23b90*/  ULDC UR6, c[0x0][0xc3c] ;  /* 0x00030f0000067ab9 */ /* 0x000fe20000000800 */
[----:B------:R-:W-:Y:S01]  /*23ba0*/  IMAD.MOV.U32 R16, RZ, RZ, R0 ;  /* 0x000000ffff107224 */ /* 0x000fe200078e0000 */
[----:B------:R-:W-:Y:S01]  /*23bb0*/  MOV R18, UR5 ;  /* 0x0000000500127c02 */ /* 0x000fe20008000f00 */
[----:B------:R-:W-:Y:S02]  /*23bc0*/  IMAD.U32 R17, RZ, RZ, UR4 ;  /* 0x00000004ff117e24 */ /* 0x000fe4000f8e00ff */
[----:B------:R-:W-:-:S07]  /*23bd0*/  IMAD.U32 R19, RZ, RZ, UR6 ;  /* 0x00000006ff137e24 */ /* 0x000fce000f8e00ff */
.L_x_3033:
        /* <DEDUP_REMOVED lines=10> */
.L_x_3022:
[----:B------:R-:W-:Y:S02]  /*23c80*/  ULDC UR4, c[0x0][0xc3c] ;  /* 0x00030f0000047ab9 */ /* 0x000fe40000000800 */
[----:B---3--:R-:W-:-:S13]  /*23c90*/  ISETP.GE.AND P0, PT, R19, UR4, PT ;  /* 0x0000000413007c0c */ /* 0x008fda000bf06270 */
[----:B------:R-:W-:Y:S05]  /*23ca0*/  @!P0 BRA `(.L_x_3034) ;  /* 0xffffffa000b48947 */ /* 0x000fea000383ffff */
[----:B------:R-:W-:Y:S05]  /*23cb0*/  BSYNC B8 ;  /* 0x0000000000087941 */ /* 0x000fea0003800000 */
.L_x_2933:
        /* <DEDUP_REMOVED lines=12> */
.L_x_3215:
[----:B------:R-:W-:Y:S05]  /*23d80*/  BSYNC B0 ;  /* 0x0000000000007941 */ /* 0x000fea0003800000 */
.L_x_3035:
[----:B------:R-:W-:-:S03]  /*23d90*/  UMOV UR4, 0xffffffff ;  /* 0xffffffff00047882 */ /* 0x000fc60000000000 */
[----:B------:R-:W-:Y:S05]  /*23da0*/  BRA.DIV UR4, `(.L_x_3037) ;  /* 0x0000004e04787947 */ /* 0x000fea000b800000 */
[----:B0-----:R-:W0:Y:S02]  /*23db0*/  S2R R0, SR_TID.X ;  /* 0x0000000000007919 */ /* 0x001e240000002100 */
[----:B0-----:R-:W-:-:S04]  /*23dc0*/  SHF.R.U32.HI R0, RZ, 0x5, R0 ;  /* 0x00000005ff007819 */ /* 0x001fc80000011600 */
[----:B------:R-:W-:-:S05]  /*23dd0*/  LOP3.LUT R0, R0, 0x3, RZ, 0xc0, !PT ;  /* 0x0000000300007812 */ /* 0x000fca00078ec0ff */
[----:B------:R0:W3:Y:S02]  /*23de0*/  SHFL.IDX PT, R14, R0, RZ, 0x1f ;  /* 0x00001fff000e7589 */ /* 0x0000e400000e0000 */
.L_x_3218:
[----:B---3--:R-:W-:-:S13]  /*23df0*/  ISETP.NE.AND P0, PT, R14, RZ, PT ;  /* 0x000000ff0e00720c */ /* 0x008fda0003f05270 */
[----:B------:R-:W-:Y:S05]  /*23e00*/  @P0 BRA `(.L_x_2687) ;  /* 0x0000000000900947 */ /* 0x000fea0003800000 */
[----:B------:R-:W-:-:S03]  /*23e10*/  UMOV UR4, 0xffffffff ;  /* 0xffffffff00047882 */ /* 0x000fc60000000000 */
[----:B------:R-:W-:Y:S05]  /*23e20*/  BRA.DIV UR4, `(.L_x_3038) ;  /* 0x0000004e048c7947 */ /* 0x000fea000b800000 */
[----:B------:R-:W-:-:S13]  /*23e30*/  ELECT P6, URZ, PT ;  /* 0x00000000003f782f */ /* 0x000fda00038c0000 */
.L_x_3221:
        /* <DEDUP_REMOVED lines=8> */
.L_x_3039:
[C---:B------:R-:W-:Y:S01]  /*23ec0*/  IMAD R3, R28.reuse, 0x8, R5 ;  /* 0x000000081c037824 */ /* 0x040fe200078e0205 */
[----:B------:R-:W-:Y:S01]  /*23ed0*/  SHF.L.U32 R2, R29, 0x1f, RZ ;  /* 0x0000001f1d027819 */ /* 0x000fe200000006ff */
[----:B------:R-:W-:-:S03]  /*23ee0*/  VIADD R28, R28, 0x1 ;  /* 0x000000011c1c7836 */ /* 0x000fc60000000000 */
[----:B------:R-:W0:Y:S02]  /*23ef0*/  SYNCS.PHASECHK.TRANS64.TRYWAIT P1, [R3+URZ+0x2a840], R2 ;  /* 0x02a84002030075a7 */ /* 0x000e24000802017f */
[----:B------:R-:W-:-:S04]  /*23f00*/  ISETP.NE.AND P2, PT, R28, 0x2, PT ;  /* 0x000000021c00780c */ /* 0x000fc80003f45270 */
[----:B------:R-:W-:Y:S01]  /*23f10*/  SEL R0, RZ, 0x1, P2 ;  /* 0x00000001ff007807 */ /* 0x000fe20001000000 */
[----:B0-----:R-:W-:Y:S08]  /*23f20*/  @!P1 BRA `(.L_x_3040) ;  /* 0x0000004c006c9947 */ /* 0x001ff00003800000 */
.L_x_3222:
[----:B------:R-:W-:Y:S02]  /*23f30*/  SEL R28, R28, RZ, P2 ;  /* 0x000000ff1c1c7207 */ /* 0x000fe40001000000 */
[----:B------:R-:W-:Y:S01]  /*23f40*/  LOP3.LUT R0, R29, R0, RZ, 0x3c, !PT ;  /* 0x000000001d007212 */ /* 0x000fe200078e3cff */
[----:B------:R-:W-:Y:S06]  /*23f50*/  @!P0 BRA `(.L_x_3041) ;  /* 0x0000000000048947 */ /* 0x000fec0003800000 */
[----:B------:R-:W-:Y:S01]  /*23f60*/  BPT.TRAP 0x1 ;  /* 0x000000040000795c */ /* 0x000fe20000300000 */
.L_x_3041:
[----:B------:R-:W-:Y:S01]  /*23f70*/  IMAD R5, R28, 0x8, R5 ;  /* 0x000000081c057824 */ /* 0x000fe200078e0205 */
[----:B------:R-:W-:-:S04]  /*23f80*/  SHF.L.U32 R0, R0, 0x1f, RZ ;  /* 0x0000001f00007819 */ /* 0x000fc800000006ff */
[----:B------:R-:W3:Y:S02]  /*23f90*/  SYNCS.PHASECHK.TRANS64.TRYWAIT P1, [R5+URZ+0x2a840], R0 ;  /* 0x02a84000050075a7 */ /* 0x000ee4000802017f */
[----:B---3--:R-:W-:Y:S05]  /*23fa0*/  @!P1 BRA `(.L_x_3042) ;  /* 0x0000004c00609947 */ /* 0x008fea0003800000 */
.L_x_3223:
[----:B------:R-:W-:Y:S05]  /*23fb0*/  @!P0 BRA `(.L_x_3043) ;  /* 0x0000000000048947 */ /* 0x000fea0003800000 */
[----:B------:R-:W-:Y:S01]  /*23fc0*/  BPT.TRAP 0x1 ;  /* 0x000000040000795c */ /* 0x000fe20000300000 */
.L_x_3043:
[----:B------:R-:W4:Y:S02]  /*23fd0*/  SYNCS.PHASECHK.TRANS64.TRYWAIT P1, [R3+URZ+0x2a860], R2 ;  /* 0x02a86002030075a7 */ /* 0x000f24000802017f */
[----:B----4-:R-:W-:Y:S05]  /*23fe0*/  @!P1 BRA `(.L_x_3044) ;  /* 0x0000004c00649947 */ /* 0x010fea0003800000 */
.L_x_3224:
[----:B------:R-:W-:Y:S05]  /*23ff0*/  @!P0 BRA `(.L_x_3045) ;  /* 0x0000000000048947 */ /* 0x000fea0003800000 */
[----:B------:R-:W-:Y:S01]  /*24000*/  BPT.TRAP 0x1 ;  /* 0x000000040000795c */ /* 0x000fe20000300000 */
.L_x_3045:
[----:B------:R0:W0:Y:S02]  /*24010*/  SYNCS.PHASECHK.TRANS64.TRYWAIT P0, [R5+URZ+0x2a860], R0 ;  /* 0x02a86000050075a7 */ /* 0x000024000800017f */
[----:B0-----:R-:W-:Y:S05]  /*24020*/  @!P0 NANOSLEEP.SYNCS 0x989680 ;  /* 0x009896800000895d */ /* 0x001fea0003900000 */
[----:B------:R-:W0:Y:S02]  /*24030*/  @!P0 SYNCS.PHASECHK.TRANS64 P0, [R5+URZ+0x2a860], R0 ;  /* 0x02a86000050085a7 */ /* 0x000e24000800007f */
[----:B0-----:R-:W-:Y:S05]  /*24040*/  @!P0 BRA `(.L_x_3045) ;  /* 0xfffffffc00f08947 */ /* 0x001fea000383ffff */
.L_x_2687:
[----:B------:R-:W-:Y:S05]  /*24050*/  BSYNC B9 ;  /* 0x0000000000097941 */ /* 0x000fea0003800000 */
.L_x_2684:
[----:B------:R-:W-:Y:S05]  /*24060*/  EXIT ;  /* 0x000000000000794d */ /* 0x000fea0003800000 */
.L_x_2705:
[----:B0-----:R0:W1:Y:S02]  /*24070*/  SYNCS.PHASECHK.TRANS64.TRYWAIT P6, [R86+URZ+0x2a890], R87 ;  /* 0x02a89057560075a7 */ /* 0x00106400080c017f */
[----:B-1----:R-:W-:Y:S05]  /*24080*/  @!P6 NANOSLEEP.SYNCS 0x989680 ;  /* 0x009896800000e95d */ /* 0x002fea0003900000 */
[----:B------:R-:W1:Y:S02]  /*24090*/  @!P6 SYNCS.PHASECHK.TRANS64 P6, [R86+URZ+0x2a890], R87 ;  /* 0x02a890575600e5a7 */ /* 0x000e6400080c007f */
[----:B-1----:R-:W-:Y:S05]  /*240a0*/  @!P6 BRA `(.L_x_2705) ;  /* 0xfffffffc00f0e947 */ /* 0x002fea000383ffff */
[----:B------:R-:W-:Y:S05]  /*240b0*/  BRA `(.L_x_3046) ;  /* 0xfffffdf4009c7947 */ /* 0x000fea000383ffff */
.L_x_2706:
        /* <DEDUP_REMOVED lines=8> */
.L_x_3048:
[----:B------:R-:W-:Y:S05]  /*24140*/  BSYNC B1 ;  /* 0x0000000000017941 */ /* 0x000fea0003800000 */
.L_x_3047:
        /* <DEDUP_REMOVED lines=8> */
.L_x_3049:
[----:B------:R-:W-:Y:S01]  /*241d0*/  IMAD.MOV.U32 R11, RZ, RZ, R14 ;  /* 0x000000ffff0b7224 */ /* 0x000fe200078e000e */
[----:B------:R-:W-:Y:S06]  /*241e0*/  BRA `(.L_x_3050) ;  /* 0xfffffdf400647947 */ /* 0x000fec000383ffff */
.L_x_2731:
        /* <DEDUP_REMOVED lines=8> */
.L_x_3052:
[----:B------:R-:W-:Y:S05]  /*24270*/  BSYNC B1 ;  /* 0x0000000000017941 */ /* 0x000fea0003800000 */
.L_x_3051:
        /* <DEDUP_REMOVED lines=8> */
.L_x_3053:
[----:B------:R-:W-:Y:S01]  /*24300*/  IMAD.MOV.U32 R118, RZ, RZ, R14 ;  /* 0x000000ffff767224 */ /* 0x000fe200078e000e */
[----:B------:R-:W-:Y:S06]  /*24310*/  BRA `(.L_x_3054) ;  /* 0xfffffe0800c47947 */ /* 0x000fec000383ffff */
.L_x_2761:
[----:B-1----:R1:W2:Y:S02]  /*24320*/  SYNCS.PHASECHK.TRANS64.TRYWAIT P6, [R86+URZ+0x2a890], R87 ;  /* 0x02a89057560075a7 */ /* 0x0022a400080c017f */
[----:B--2---:R-:W-:Y:S05]  /*24330*/  @!P6 NANOSLEEP.SYNCS 0x989680 ;  /* 0x009896800000e95d */ /* 0x004fea0003900000 */
[----:B------:R-:W2:Y:S02]  /*24340*/  @!P6 SYNCS.PHASECHK.TRANS64 P6, [R86+URZ+0x2a890], R87 ;  /* 0x02a890575600e5a7 */ /* 0x000ea400080c007f */
[----:B--2---:R-:W-:Y:S05]  /*24350*/  @!P6 BRA `(.L_x_2761) ;  /* 0xfffffffc00f0e947 */ /* 0x004fea000383ffff */
[----:B------:R-:W-:Y:S05]  /*24360*/  BRA `(.L_x_3055) ;  /* 0xfffffe2800fc7947 */ /* 0x000fea000383ffff */
.L_x_2762:
[----:B------:R-:W-:Y:S01]  /*24370*/  BSSY B1, `(.L_x_3056) ;  /* 0x0000008000017945 */ /* 0x000fe20003800000 */
[----:B------:R-:W-:Y:S01]  /*24380*/  IMAD.MOV.U32 R13, RZ, RZ, R117 ;  /* 0x000000ffff0d7224 */ /* 0x000fe200078e0075 */
[----:B------:R-:W-:Y:S01]  /*24390*/  MOV R11, 0x1c1f ;  /* 0x00001c1f000b7802 */ /* 0x000fe20000000f00 */
[----:B------:R-:W-:Y:S02]  /*243a0*/  IMAD.MOV.U32 R12, RZ, RZ, RZ ;  /* 0x000000ffff0c7224 */ /* 0x000fe400078e00ff */
[----:B------:R-:W-:-:S07]  /*243b0*/  IMAD.MOV.U32 R15, RZ, RZ, -0x1 ;  /* 0xffffffffff0f7424 */ /* 0x000fce00078e00ff */
[----:B-1----:R-:W-:Y:S05]  /*243c0*/  WARPSYNC.COLLECTIVE R15, `(.L_x_3057) ;  /* 0x000000000f087348 */ /* 0x002fea0003c00000 */
[----:B------:R0:W2:Y:S02]  /*243d0*/  SHFL.IDX P6, R14, R13, R12, R11 ;  /* 0x0000000c0d0e7389 */ /* 0x0000a400000c000b */
[----:B012---:R-:W-:Y:S01]  /*243e0*/  ENDCOLLECTIVE ;  /* 0x000000000000791b */ /* 0x007fe20003800000 */
.L_x_3057:
[----:B------:R-:W-:Y:S05]  /*243f0*/  BSYNC B1 ;  /* 0x0000000000017941 */ /* 0x000fea0003800000 */
.L_x_3056:
        /* <DEDUP_REMOVED lines=8> */
.L_x_3058:
[----:B------:R-:W-:Y:S01]  /*24480*/  IMAD.MOV.U32 R11, RZ, RZ, R14 ;  /* 0x000000ffff0b7224 */ /* 0x000fe200078e000e */
[----:B------:R-:W-:Y:S06]  /*24490*/  BRA `(.L_x_3059) ;  /* 0xfffffe2800c87947 */ /* 0x000fec000383ffff */
.L_x_2775:
        /* <DEDUP_REMOVED lines=8> */
.L_x_3061:
[----:B------:R-:W-:Y:S05]  /*24520*/  BSYNC B1 ;  /* 0x0000000000017941 */ /* 0x000fea0003800000 */
.L_x_3060:
        /* <DEDUP_REMOVED lines=8> */
.L_x_3062:
[----:B------:R-:W-:Y:S01]  /*245b0*/  IMAD.MOV.U32 R118, RZ, RZ, R14 ;  /* 0x000000ffff767224 */ /* 0x000fe200078e000e */
[----:B------:R-:W-:Y:S06]  /*245c0*/  BRA `(.L_x_3063) ;  /* 0xfffffe4000807947 */ /* 0x000fec000383ffff */
.L_x_2788:
[----:B0-----:R0:W1:Y:S02]  /*245d0*/  SYNCS.PHASECHK.TRANS64.TRYWAIT P4, [R86+URZ+0x2a890], R87 ;  /* 0x02a89057560075a7 */ /* 0x001064000808017f */
[----:B-1----:R-:W-:Y:S05]  /*245e0*/  @!P4 NANOSLEEP.SYNCS 0x989680 ;  /* 0x009896800000c95d */ /* 0x002fea0003900000 */
[----:B------:R-:W1:Y:S02]  /*245f0*/  @!P4 SYNCS.PHASECHK.TRANS64 P4, [R86+URZ+0x2a890], R87 ;  /* 0x02a890575600c5a7 */ /* 0x000e64000808007f */
[----:B-1----:R-:W-:Y:S05]  /*24600*/  @!P4 BRA `(.L_x_2788) ;  /* 0xfffffffc00f0c947 */ /* 0x002fea000383ffff */
[----:B------:R-:W-:Y:S05]  /*24610*/  BRA `(.L_x_3064) ;  /* 0xfffffe58006c7947 */ /* 0x000fea000383ffff */
.L_x_2789:
        /* <DEDUP_REMOVED lines=8> */
.L_x_3066:
[----:B------:R-:W-:Y:S05]  /*246a0*/  BSYNC B1 ;  /* 0x0000000000017941 */ /* 0x000fea0003800000 */
.L_x_3065:
        /* <DEDUP_REMOVED lines=8> */
.L_x_3067:
[----:B------:R-:W-:Y:S01]  /*24730*/  IMAD.MOV.U32 R36, RZ, RZ, R14 ;  /* 0x000000ffff247224 */ /* 0x000fe200078e000e */
[----:B------:R-:W-:Y:S06]  /*24740*/  BRA `(.L_x_3068) ;  /* 0xfffffe5800907947 */ /* 0x000fec000383ffff */
.L_x_2792:
[----:B------:R-:W-:Y:S01]  /*24750*/  BSSY B1, `(.L_x_3069) ;  /* 0x0000008000017945 */ /* 0x000fe20003800000 */
[----:B----4-:R-:W-:Y:S01]  /*24760*/  IMAD.MOV.U32 R13, RZ, RZ, R39 ;  /* 0x000000ffff0d7224 */ /* 0x010fe200078e0027 */
[----:B------:R-:W-:Y:S01]  /*24770*/  MOV R11, 0x1c1f ;  /* 0x00001c1f000b7802 */ /* 0x000fe20000000f00 */
[----:B------:R-:W-:Y:S02]  /*24780*/  IMAD.MOV.U32 R12, RZ, RZ, 0x1 ;  /* 0x00000001ff0c7424 */ /* 0x000fe400078e00ff */
[----:B------:R-:W-:-:S07]  /*24790*/  IMAD.MOV.U32 R15, RZ, RZ, -0x1 ;  /* 0xffffffffff0f7424 */ /* 0x000fce00078e00ff */
[----:B0123--:R-:W-:Y:S05]  /*247a0*/  WARPSYNC.COLLECTIVE R15, `(.L_x_3070) ;  /* 0x000000000f087348 */ /* 0x00ffea0003c00000 */
[----:B------:R4:W0:Y:S02]  /*247b0*/  SHFL.IDX P6, R14, R13, R12, R11 ;  /* 0x0000000c0d0e7389 */ /* 0x00082400000c000b */
[----:B01234-:R-:W-:Y:S01]  /*247c0*/  ENDCOLLECTIVE ;  /* 0x000000000000791b */ /* 0x01ffe20003800000 */
.L_x_3070:
[----:B------:R-:W-:Y:S05]  /*247d0*/  BSYNC B1 ;  /* 0x0000000000017941 */ /* 0x000fea0003800000 */
.L_x_3069:
        /* <DEDUP_REMOVED lines=8> */
.L_x_3071:
[----:B------:R-:W-:Y:S01]  /*24860*/  IMAD.MOV.U32 R36, RZ, RZ, R14 ;  /* 0x000000ffff247224 */ /* 0x000fe200078e000e */
[----:B------:R-:W-:Y:S06]  /*24870*/  BRA `(.L_x_3072) ;  /* 0xfffffe5800ec7947 */ /* 0x000fec000383ffff */
.L_x_2796:
[----:B---3--:R3:W0:Y:S02]  /*24880*/  SYNCS.PHASECHK.TRANS64.TRYWAIT P0, [R86+URZ+0x2a8b0], R87 ;  /* 0x02a8b057560075a7 */ /* 0x008624000800017f */
[----:B0-----:R-:W-:Y:S05]  /*24890*/  @!P0 NANOSLEEP.SYNCS 0x989680 ;  /* 0x009896800000895d */ /* 0x001fea0003900000 */
[----:B------:R-:W0:Y:S02]  /*248a0*/  @!P0 SYNCS.PHASECHK.TRANS64 P0, [R86+URZ+0x2a8b0], R87 ;  /* 0x02a8b057560085a7 */ /* 0x000e24000800007f */
[----:B0-----:R-:W-:Y:S05]  /*248b0*/  @!P0 BRA `(.L_x_2796) ;  /* 0xfffffffc00f08947 */ /* 0x001fea000383ffff */
[----:B------:R-:W-:Y:S05]  /*248c0*/  BRA `(.L_x_3073) ;  /* 0xfffffe5c00c47947 */ /* 0x000fea000383ffff */
.L_x_2814:
        /* <DEDUP_REMOVED lines=8> */
.L_x_3075:
[----:B------:R-:W-:Y:S05]  /*24950*/  BSYNC B1 ;  /* 0x0000000000017941 */ /* 0x000fea0003800000 */
.L_x_3074:
        /* <DEDUP_REMOVED lines=8> */
.L_x_3076:
[----:B------:R-:W-:Y:S02]  /*249e0*/  IMAD.MOV.U32 R13, RZ, RZ, R8 ;  /* 0x000000ffff0d7224 */ /* 0x000fe400078e0008 */
[----:B------:R-:W-:-:S07]  /*249f0*/  IMAD.MOV.U32 R0, RZ, RZ, R14 ;  /* 0x000000ffff007224 */ /* 0x000fce00078e000e */
[----:B------:R-:W-:Y:S05]  /*24a00*/  WARPSYNC.COLLECTIVE R15, `(.L_x_3077) ;  /* 0x000000000f087348 */ /* 0x000fea0003c00000 */
[----:B------:R0:W1:Y:S02]  /*24a10*/  SHFL.IDX P6, R14, R13, R12, R11 ;  /* 0x0000000c0d0e7389 */ /* 0x00006400000c000b */
[----:B01----:R-:W-:Y:S01]  /*24a20*/  ENDCOLLECTIVE ;  /* 0x000000000000791b */ /* 0x003fe20003800000 */
.L_x_3077:
[----:B------:R-:W-:Y:S02]  /*24a30*/  IMAD.MOV.U32 R13, RZ, RZ, R4 ;  /* 0x000000ffff0d7224 */ /* 0x000fe400078e0004 */
[----:B------:R-:W-:-:S07]  /*24a40*/  IMAD.MOV.U32 R5, RZ, RZ, R14 ;  /* 0x000000ffff057224 */ /* 0x000fce00078e000e */
[----:B------:R-:W-:Y:S05]  /*24a50*/  WARPSYNC.COLLECTIVE R15, `(.L_x_3078) ;  /* 0x000000000f087348 */ /* 0x000fea0003c00000 */
[----:B------:R0:W1:Y:S02]  /*24a60*/  SHFL.IDX P6, R14, R13, R12, R11 ;  /* 0x0000000c0d0e7389 */ /* 0x00006400000c000b */
[----:B01----:R-:W-:Y:S01]  /*24a70*/  ENDCOLLECTIVE ;  /* 0x000000000000791b */ /* 0x003fe20003800000 */
.L_x_3078:
[----:B------:R-:W-:Y:S05]  /*24a80*/  BRA `(.L_x_3079) ;  /* 0xfffffe6c00887947 */ /* 0x000fea000383ffff */
.L_x_2817:
        /* <DEDUP_REMOVED lines=8> */
.L_x_3081:
[----:B------:R-:W-:Y:S05]  /*24b10*/  BSYNC B1 ;  /* 0x0000000000017941 */ /* 0x000fea0003800000 */
.L_x_3080:
        /* <DEDUP_REMOVED lines=8> */
.L_x_3082:
[----:B------:R-:W-:Y:S01]  /*24ba0*/  IMAD.MOV.U32 R13, RZ, RZ, R8 ;  /* 0x000000ffff0d7224 */ /* 0x000fe200078e0008 */
[----:B------:R-:W-:-:S07]  /*24bb0*/  MOV R0, R14 ;  /* 0x0000000e00007202 */ /* 0x000fce0000000f00 */
[----:B------:R-:W-:Y:S05]  /*24bc0*/  WARPSYNC.COLLECTIVE R15, `(.L_x_3083) ;  /* 0x000000000f087348 */ /* 0x000fea0003c00000 */
[----:B------:R0:W1:Y:S02]  /*24bd0*/  SHFL.IDX P6, R14, R13, R12, R11 ;  /* 0x0000000c0d0e7389 */ /* 0x00006400000c000b */
[----:B01----:R-:W-:Y:S01]  /*24be0*/  ENDCOLLECTIVE ;  /* 0x000000000000791b */ /* 0x003fe20003800000 */
.L_x_3083:
[----:B------:R-:W-:Y:S02]  /*24bf0*/  IMAD.MOV.U32 R13, RZ, RZ, R4 ;  /* 0x000000ffff0d7224 */ /* 0x000fe400078e0004 */
[----:B------:R-:W-:-:S07]  /*24c00*/  IMAD.MOV.U32 R5, RZ, RZ, R14 ;  /* 0x000000ffff057224 */ /* 0x000fce00078e000e */
[----:B------:R-:W-:Y:S05]  /*24c10*/  WARPSYNC.COLLECTIVE R15, `(.L_x_3084) ;  /* 0x000000000f087348 */ /* 0x000fea0003c00000 */
[----:B------:R0:W1:Y:S02]  /*24c20*/  SHFL.IDX P6, R14, R13, R12, R11 ;  /* 0x0000000c0d0e7389 */ /* 0x00006400000c000b */
[----:B01----:R-:W-:Y:S01]  /*24c30*/  ENDCOLLECTIVE ;  /* 0x000000000000791b */ /* 0x003fe20003800000 */
.L_x_3084:
[----:B------:R-:W-:Y:S01]  /*24c40*/  IMAD.MOV.U32 R4, RZ, RZ, R14 ;  /* 0x000000ffff047224 */ /* 0x000fe200078e000e */
[----:B------:R-:W-:Y:S06]  /*24c50*/  BRA `(.L_x_3085) ;  /* 0xfffffe74003c7947 */ /* 0x000fec000383ffff */
.L_x_2821:
[----:B0-----:R0:W1:Y:S02]  /*24c60*/  SYNCS.PHASECHK.TRANS64.TRYWAIT P0, [R2+URZ+0x2a800], R5 ;  /* 0x02a80005020075a7 */ /* 0x001064000800017f */
[----:B-1----:R-:W-:Y:S05]  /*24c70*/  @!P0 NANOSLEEP.SYNCS 0x989680 ;  /* 0x009896800000895d */ /* 0x002fea0003900000 */
[----:B------:R-:W1:Y:S02]  /*24c80*/  @!P0 SYNCS.PHASECHK.TRANS64 P0, [R2+URZ+0x2a800], R5 ;  /* 0x02a80005020085a7 */ /* 0x000e64000800007f */
[----:B-1----:R-:W-:Y:S05]  /*24c90*/  @!P0 BRA `(.L_x_2821) ;  /* 0xfffffffc00f08947 */ /* 0x002fea000383ffff */
[----:B------:R-:W-:Y:S05]  /*24ca0*/  BRA `(.L_x_3086) ;  /* 0xfffffe7c00687947 */ /* 0x000fea000383ffff */
.L_x_2845:
        /* <DEDUP_REMOVED lines=8> */
.L_x_3088:
[----:B------:R-:W-:Y:S05]  /*24d30*/  BSYNC B1 ;  /* 0x0000000000017941 */ /* 0x000fea0003800000 */
.L_x_3087:
        /* <DEDUP_REMOVED lines=8> */
.L_x_3089:
[----:B------:R-:W-:Y:S01]  /*24dc0*/  MOV R13, R21 ;  /* 0x00000015000d7202 */ /* 0x000fe20000000f00 */
[----:B------:R-:W-:-:S07]  /*24dd0*/  IMAD.MOV.U32 R0, RZ, RZ, R14 ;  /* 0x000000ffff007224 */ /* 0x000fce00078e000e */
[----:B------:R-:W-:Y:S05]  /*24de0*/  WARPSYNC.COLLECTIVE R15, `(.L_x_3090) ;  /* 0x000000000f087348 */ /* 0x000fea0003c00000 */
[----:B------:R0:W1:Y:S02]  /*24df0*/  SHFL.IDX P6, R14, R13, R12, R11 ;  /* 0x0000000c0d0e7389 */ /* 0x00006400000c000b */
[----:B01----:R-:W-:Y:S01]  /*24e00*/  ENDCOLLECTIVE ;  /* 0x000000000000791b */ /* 0x003fe20003800000 */
.L_x_3090:
[----:B------:R-:W-:Y:S02]  /*24e10*/  IMAD.MOV.U32 R13, RZ, RZ, R20 ;  /* 0x000000ffff0d7224 */ /* 0x000fe400078e0014 */
[----:B------:R-:W-:-:S07]  /*24e20*/  IMAD.MOV.U32 R5, RZ, RZ, R14 ;  /* 0x000000ffff057224 */ /* 0x000fce00078e000e */
[----:B------:R-:W-:Y:S05]  /*24e30*/  WARPSYNC.COLLECTIVE R15, `(.L_x_3091) ;  /* 0x000000000f087348 */ /* 0x000fea0003c00000 */
[----:B------:R0:W1:Y:S02]  /*24e40*/  SHFL.IDX P6, R14, R13, R12, R11 ;  /* 0x0000000c0d0e7389 */ /* 0x00006400000c000b */
[----:B01----:R-:W-:Y:S01]  /*24e50*/  ENDCOLLECTIVE ;  /* 0x000000000000791b */ /* 0x003fe20003800000 */
.L_x_3091:
[----:B------:R-:W-:Y:S05]  /*24e60*/  BRA `(.L_x_3092) ;  /* 0xfffffea000fc7947 */ /* 0x000fea000383ffff */
.L_x_2848:
        /* <DEDUP_REMOVED lines=8> */
.L_x_3094:
[----:B------:R-:W-:Y:S05]  /*24ef0*/  BSYNC B1 ;  /* 0x0000000000017941 */ /* 0x000fea0003800000 */
.L_x_3093:
        /* <DEDUP_REMOVED lines=8> */
.L_x_3095:
[----:B------:R-:W-:Y:S02]  /*24f80*/  IMAD.MOV.U32 R13, RZ, RZ, R21 ;  /* 0x000000ffff0d7224 */ /* 0x000fe400078e0015 */
[----:B------:R-:W-:-:S07]  /*24f90*/  IMAD.MOV.U32 R0, RZ, RZ, R14 ;  /* 0x000000ffff007224 */ /* 0x000fce00078e000e */
[----:B------:R-:W-:Y:S05]  /*24fa0*/  WARPSYNC.COLLECTIVE R15, `(.L_x_3096) ;  /* 0x000000000f087348 */ /* 0x000fea0003c00000 */
[----:B------:R0:W1:Y:S02]  /*24fb0*/  SHFL.IDX P6, R14, R13, R12, R11 ;  /* 0x0000000c0d0e7389 */ /* 0x00006400000c000b */
[----:B01----:R-:W-:Y:S01]  /*24fc0*/  ENDCOLLECTIVE ;  /* 0x000000000000791b */ /* 0x003fe20003800000 */
.L_x_3096:
[----:B------:R-:W-:Y:S01]  /*24fd0*/  MOV R13, R20 ;  /* 0x00000014000d7202 */ /* 0x000fe20000000f00 */
[----:B------:R-:W-:-:S07]  /*24fe0*/  IMAD.MOV.U32 R21, RZ, RZ, R14 ;  /* 0x000000ffff157224 */ /* 0x000fce00078e000e */
[----:B------:R-:W-:Y:S05]  /*24ff0*/  WARPSYNC.COLLECTIVE R15, `(.L_x_3097) ;  /* 0x000000000f087348 */ /* 0x000fea0003c00000 */
[----:B------:R0:W1:Y:S02]  /*25000*/  SHFL.IDX P6, R14, R13, R12, R11 ;  /* 0x0000000c0d0e7389 */ /* 0x00006400000c000b */
[----:B01----:R-:W-:Y:S01]  /*25010*/  ENDCOLLECTIVE ;  /* 0x000000000000791b */ /* 0x003fe20003800000 */
.L_x_3097:
[----:B------:R-:W-:Y:S01]  /*25020*/  IMAD.MOV.U32 R20, RZ, RZ, R14 ;  /* 0x000000ffff147224 */ /* 0x000fe200078e000e */
[----:B------:R-:W-:Y:S06]  /*25030*/  BRA `(.L_x_3098) ;  /* 0xfffffea800407947 */ /* 0x000fec000383ffff */
.L_x_2852:
[----:B0-----:R0:W1:Y:S02]  /*25040*/  SYNCS.PHASECHK.TRANS64.TRYWAIT P0, [R2+URZ+0x2a800], R61 ;  /* 0x02a8003d020075a7 */ /* 0x001064000800017f */
[----:B-1----:R-:W-:Y:S05]  /*25050*/  @!P0 NANOSLEEP.SYNCS 0x989680 ;  /* 0x009896800000895d */ /* 0x002fea0003900000 */
[----:B------:R-:W1:Y:S02]  /*25060*/  @!P0 SYNCS.PHASECHK.TRANS64 P0, [R2+URZ+0x2a800], R61 ;  /* 0x02a8003d020085a7 */ /* 0x000e64000800007f */
[----:B-1----:R-:W-:Y:S05]  /*25070*/  @!P0 BRA `(.L_x_2852) ;  /* 0xfffffffc00f08947 */ /* 0x002fea000383ffff */
[----:B------:R-:W-:Y:S05]  /*25080*/  BRA `(.L_x_3099) ;  /* 0xfffffeac00d07947 */ /* 0x000fea000383ffff */
.L_x_2866:
[----:B-1----:R1:W2:Y:S02]  /*25090*/  SYNCS.PHASECHK.TRANS64.TRYWAIT P1, [R0+URZ+0x2a830], R3 ;  /* 0x02a83003000075a7 */ /* 0x0022a4000802017f */
[----:B--2---:R-:W-:Y:S05]  /*250a0*/  @!P1 NANOSLEEP.SYNCS 0x989680 ;  /* 0x009896800000995d */ /* 0x004fea0003900000 */
[----:B------:R-:W2:Y:S02]  /*250b0*/  @!P1 SYNCS.PHASECHK.TRANS64 P1, [R0+URZ+0x2a830], R3 ;  /* 0x02a83003000095a7 */ /* 0x000ea4000802007f */
[----:B--2---:R-:W-:Y:S05]  /*250c0*/  @!P1 BRA `(.L_x_2866) ;  /* 0xfffffffc00f09947 */ /* 0x004fea000383ffff */
[----:B------:R-:W-:Y:S05]  /*250d0*/  BRA `(.L_x_2865) ;  /* 0xfffffed800307947 */ /* 0x000fea000383ffff */
.L_x_2874:
[----:B-1----:R1:W2:Y:S02]  /*250e0*/  SYNCS.PHASECHK.TRANS64.TRYWAIT P2, [R15+URZ+0x2a830], R10 ;  /* 0x02a8300a0f0075a7 */ /* 0x0022a4000804017f */
[----:B--2---:R-:W-:Y:S05]  /*250f0*/  @!P2 NANOSLEEP.SYNCS 0x989680 ;  /* 0x009896800000a95d */ /* 0x004fea0003900000 */
[----:B------:R-:W2:Y:S02]  /*25100*/  @!P2 SYNCS.PHASECHK.TRANS64 P2, [R15+URZ+0x2a830], R10 ;  /* 0x02a8300a0f00a5a7 */ /* 0x000ea4000804007f */
[----:B--2---:R-:W-:Y:S05]  /*25110*/  @!P2 BRA `(.L_x_2874) ;  /* 0xfffffffc00f0a947 */ /* 0x004fea000383ffff */
[----:B------:R-:W-:Y:S05]  /*25120*/  BRA `(.L_x_2873) ;  /* 0xffffff00006c7947 */ /* 0x000fea000383ffff */
.L_x_2879:
[----:B-1----:R1:W2:Y:S02]  /*25130*/  SYNCS.PHASECHK.TRANS64.TRYWAIT P2, [R11+URZ+0x2a850], R3 ;  /* 0x02a850030b0075a7 */ /* 0x0022a4000804017f */
[----:B--2---:R-:W-:Y:S05]  /*25140*/  @!P2 NANOSLEEP.SYNCS 0x989680 ;  /* 0x009896800000a95d */ /* 0x004fea0003900000 */
[----:B------:R-:W2:Y:S02]  /*25150*/  @!P2 SYNCS.PHASECHK.TRANS64 P2, [R11+URZ+0x2a850], R3 ;  /* 0x02a850030b00a5a7 */ /* 0x000ea4000804007f */
[----:B--2---:R-:W-:Y:S05]  /*25160*/  @!P2 BRA `(.L_x_2879) ;  /* 0xfffffffc00f0a947 */ /* 0x004fea000383ffff */
[----:B------:R-:W-:Y:S05]  /*25170*/  BRA `(.L_x_2878) ;  /* 0xffffff0c005c7947 */ /* 0x000fea000383ffff */
.L_x_2889:
[----:B-1----:R1:W2:Y:S02]  /*25180*/  SYNCS.PHASECHK.TRANS64.TRYWAIT P1, [R10+URZ+0x2a830], R11 ;  /* 0x02a8300b0a0075a7 */ /* 0x0022a4000802017f */
[----:B--2---:R-:W-:Y:S05]  /*25190*/  @!P1 NANOSLEEP.SYNCS 0x989680 ;  /* 0x009896800000995d */ /* 0x004fea0003900000 */
[----:B------:R-:W2:Y:S02]  /*251a0*/  @!P1 SYNCS.PHASECHK.TRANS64 P1, [R10+URZ+0x2a830], R11 ;  /* 0x02a8300b0a0095a7 */ /* 0x000ea4000802007f */
[----:B--2---:R-:W-:Y:S05]  /*251b0*/  @!P1 BRA `(.L_x_2889) ;  /* 0xfffffffc00f09947 */ /* 0x004fea000383ffff */
[----:B------:R-:W-:Y:S05]  /*251c0*/  BRA `(.L_x_2888) ;  /* 0xffffff2c00987947 */ /* 0x000fea000383ffff */
.L_x_2894:
[----:B-1----:R1:W2:Y:S02]  /*251d0*/  SYNCS.PHASECHK.TRANS64.TRYWAIT P1, [R11+URZ+0x2a850], R8 ;  /* 0x02a850080b0075a7 */ /* 0x0022a4000802017f */
[----:B--2---:R-:W-:Y:S05]  /*251e0*/  @!P1 NANOSLEEP.SYNCS 0x989680 ;  /* 0x009896800000995d */ /* 0x004fea0003900000 */
[----:B------:R-:W2:Y:S02]  /*251f0*/  @!P1 SYNCS.PHASECHK.TRANS64 P1, [R11+URZ+0x2a850], R8 ;  /* 0x02a850080b0095a7 */ /* 0x000ea4000802007f */
[----:B--2---:R-:W-:Y:S05]  /*25200*/  @!P1 BRA `(.L_x_2894) ;  /* 0xfffffffc00f09947 */ /* 0x004fea000383ffff */
[----:B------:R-:W-:Y:S05]  /*25210*/  BRA `(.L_x_2893) ;  /* 0xffffff3800887947 */ /* 0x000fea000383ffff */
.L_x_2902:
[----:B-1----:R1:W2:Y:S02]  /*25220*/  SYNCS.PHASECHK.TRANS64.TRYWAIT P1, [R12+URZ+0x2a850], R3 ;  /* 0x02a850030c0075a7 */ /* 0x0022a4000802017f */
[----:B--2---:R-:W-:Y:S05]  /*25230*/  @!P1 NANOSLEEP.SYNCS 0x989680 ;  /* 0x009896800000995d */ /* 0x004fea0003900000 */
[----:B------:R-:W2:Y:S02]  /*25240*/  @!P1 SYNCS.PHASECHK.TRANS64 P1, [R12+URZ+0x2a850], R3 ;  /* 0x02a850030c0095a7 */ /* 0x000ea4000802007f */
[----:B--2---:R-:W-:Y:S05]  /*25250*/  @!P1 BRA `(.L_x_2902) ;  /* 0xfffffffc00f09947 */ /* 0x004fea000383ffff */
[----:B------:R-:W-:Y:S05]  /*25260*/  BRA `(.L_x_2901) ;  /* 0xffffff5400d47947 */ /* 0x000fea000383ffff */
.L_x_2939:
        /* <DEDUP_REMOVED lines=8> */
[----:B-1----:R-:W-:Y:S05]  /*252f0*/  WARPSYNC.COLLECTIVE R15, `(.L_x_3101) ;  /* 0x000000000f087348 */ /* 0x002fea0003c00000 */
[----:B------:R0:W2:Y:S02]  /*25300*/  SHFL.IDX P6, R14, R13, R12, R11 ;  /* 0x0000000c0d0e7389 */ /* 0x0000a400000c000b */
[----:B012---:R-:W-:Y:S01]  /*25310*/  ENDCOLLECTIVE ;  /* 0x000000000000791b */ /* 0x007fe20003800000 */
.L_x_3101:
[----:B------:R-:W-:Y:S05]  /*25320*/  BSYNC B1 ;  /* 0x0000000000017941 */ /* 0x000fea0003800000 */
.L_x_3100:
[----:B------:R-:W-:Y:S05]  /*25330*/  BRA `(.L_x_3102) ;  /* 0xffffff9000f47947 */ /* 0x000fea000383ffff */
.L_x_2941:
[----:B------:R-:W-:Y:S01]  /*25340*/  BSSY B1, `(.L_x_3103) ;  /* 0x0000006000017945 */ /* 0x000fe20003800000 */
[----:B------:R-:W-:-:S07]  /*25350*/  IMAD.MOV.U32 R15, RZ, RZ, -0x1 ;  /* 0xffffffffff0f7424 */ /* 0x000fce00078e00ff */
[----:B01----:R-:W-:Y:S05]  /*25360*/  WARPSYNC.COLLECTIVE R15, `(.L_x_3104) ;  /* 0x000000000f0c7348 */ /* 0x003fea0003c00000 */
[----:B------:R-:W-:Y:S02]  /*25370*/  ELECT P6, UR62, PT ;  /* 0x00000000003e782f */ /* 0x000fe400038c0000 */
[----:B------:R-:W-:Y:S01]  /*25380*/  MOV R14, UR62 ;  /* 0x0000003e000e7c02 */ /* 0x000fe20008000f00 */
[----:B01----:R-:W-:Y:S10]  /*25390*/  ENDCOLLECTIVE ;  /* 0x000000000000791b */ /* 0x003ff40003800000 */
.L_x_3104:
[----:B------:R-:W-:Y:S05]  /*253a0*/  BSYNC B1 ;  /* 0x0000000000017941 */ /* 0x000fea0003800000 */
.L_x_3103:
[----:B------:R-:W-:Y:S05]  /*253b0*/  BRA `(.L_x_2940) ;  /* 0xffffff9000ec7947 */ /* 0x000fea000383ffff */
.L_x_2943:
[----:B0-----:R0:W2:Y:S02]  /*253c0*/  SYNCS.PHASECHK.TRANS64.TRYWAIT P0, [R22+URZ+0x2a820], R7 ;  /* 0x02a82007160075a7 */ /* 0x0010a4000800017f */
[----:B--2---:R-:W-:Y:S05]  /*253d0*/  @!P0 NANOSLEEP.SYNCS 0x989680 ;  /* 0x009896800000895d */ /* 0x004fea0003900000 */
[----:B------:R-:W2:Y:S02]  /*253e0*/  @!P0 SYNCS.PHASECHK.TRANS64 P0, [R22+URZ+0x2a820], R7 ;  /* 0x02a82007160085a7 */ /* 0x000ea4000800007f */
[----:B--2---:R-:W-:Y:S05]  /*253f0*/  @!P0 BRA `(.L_x_2943) ;  /* 0xfffffffc00f08947 */ /* 0x004fea000383ffff */
[----:B------:R-:W-:Y:S05]  /*25400*/  BRA `(.L_x_3105) ;  /* 0xffffff9000fc7947 */ /* 0x000fea000383ffff */
.L_x_2947:
[----:B-1----:R1:W2:Y:S02]  /*25410*/  SYNCS.PHASECHK.TRANS64.TRYWAIT P0, [R11+URZ+0x2a8a0], R10 ;  /* 0x02a8a00a0b0075a7 */ /* 0x0022a4000800017f */
[----:B--2---:R-:W-:Y:S05]  /*25420*/  @!P0 NANOSLEEP.SYNCS 0x989680 ;  /* 0x009896800000895d */ /* 0x004fea0003900000 */
[----:B------:R-:W2:Y:S02]  /*25430*/  @!P0 SYNCS.PHASECHK.TRANS64 P0, [R11+URZ+0x2a8a0], R10 ;  /* 0x02a8a00a0b0085a7 */ /* 0x000ea4000800007f */
[----:B--2---:R-:W-:Y:S05]  /*25440*/  @!P0 BRA `(.L_x_2947) ;  /* 0xfffffffc00f08947 */ /* 0x004fea000383ffff */
[----:B------:R-:W-:Y:S05]  /*25450*/  BRA `(.L_x_3106) ;  /* 0xffffff9400147947 */ /* 0x000fea000383ffff */
.L_x_2954:
[----:B0-----:R0:W2:Y:S02]  /*25460*/  SYNCS.PHASECHK.TRANS64.TRYWAIT P0, [R11+URZ+0x2a8c0], R10 ;  /* 0x02a8c00a0b0075a7 */ /* 0x0010a4000800017f */
[----:B--2---:R-:W-:Y:S05]  /*25470*/  @!P0 NANOSLEEP.SYNCS 0x989680 ;  /* 0x009896800000895d */ /* 0x004fea0003900000 */
[----:B------:R-:W2:Y:S02]  /*25480*/  @!P0 SYNCS.PHASECHK.TRANS64 P0, [R11+URZ+0x2a8c0], R10 ;  /* 0x02a8c00a0b0085a7 */ /* 0x000ea4000800007f */
[----:B--2---:R-:W-:Y:S05]  /*25490*/  @!P0 BRA `(.L_x_2954) ;  /* 0xfffffffc00f08947 */ /* 0x004fea000383ffff */
[----:B------:R-:W-:Y:S05]  /*254a0*/  BRA `(.L_x_3107) ;  /* 0xffffff98000c7947 */ /* 0x000fea000383ffff */
.L_x_2962:
[----:B-1----:R1:W2:Y:S02]  /*254b0*/  SYNCS.PHASECHK.TRANS64.TRYWAIT P1, [R10+URZ+0x2a8a0], R9 ;  /* 0x02a8a0090a0075a7 */ /* 0x0022a4000802017f */
[----:B--2---:R-:W-:Y:S05]  /*254c0*/  @!P1 NANOSLEEP.SYNCS 0x989680 ;  /* 0x009896800000995d */ /* 0x004fea0003900000 */
[----:B------:R-:W2:Y:S02]  /*254d0*/  @!P1 SYNCS.PHASECHK.TRANS64 P1, [R10+URZ+0x2a8a0], R9 ;  /* 0x02a8a0090a0095a7 */ /* 0x000ea4000802007f */
[----:B--2---:R-:W-:Y:S05]  /*254e0*/  @!P1 BRA `(.L_x_2962) ;  /* 0xfffffffc00f09947 */ /* 0x004fea000383ffff */
[----:B------:R-:W-:Y:S05]  /*254f0*/  BRA `(.L_x_3108) ;  /* 0xffffff9c00087947 */ /* 0x000fea000383ffff */
.L_x_2969:
[----:B0-----:R0:W2:Y:S02]  /*25500*/  SYNCS.PHASECHK.TRANS64.TRYWAIT P1, [R10+URZ+0x2a8c0], R9 ;  /* 0x02a8c0090a0075a7 */ /* 0x0010a4000802017f */
[----:B--2---:R-:W-:Y:S05]  /*25510*/  @!P1 NANOSLEEP.SYNCS 0x989680 ;  /* 0x009896800000995d */ /* 0x004fea0003900000 */
[----:B------:R-:W2:Y:S02]  /*25520*/  @!P1 SYNCS.PHASECHK.TRANS64 P1, [R10+URZ+0x2a8c0], R9 ;  /* 0x02a8c0090a0095a7 */ /* 0x000ea4000802007f */
[----:B--2---:R-:W-:Y:S05]  /*25530*/  @!P1 BRA `(.L_x_2969) ;  /* 0xfffffffc00f09947 */ /* 0x004fea000383ffff */
[----:B------:R-:W-:Y:S05]  /*25540*/  BRA `(.L_x_3109) ;  /* 0xffffff9c00fc7947 */ /* 0x000fea000383ffff */
.L_x_2983:
        /* <DEDUP_REMOVED lines=11> */
.L_x_3111:
[----:B------:R-:W-:Y:S05]  /*25600*/  BSYNC B0 ;  /* 0x0000000000007941 */ /* 0x000fea0003800000 */
.L_x_3110:
[----:B------:R-:W-:Y:S05]  /*25610*/  BRA `(.L_x_3112) ;  /* 0xffffffac003c7947 */ /* 0x000fea000383ffff */
.L_x_2986:
[----:B0-----:R0:W1:Y:S02]  /*25620*/  SYNCS.PHASECHK.TRANS64.TRYWAIT P0, [R7+URZ+0x2a840], R2 ;  /* 0x02a84002070075a7 */ /* 0x001064000800017f */
[----:B-1----:R-:W-:Y:S05]  /*25630*/  @!P0 NANOSLEEP.SYNCS 0x989680 ;  /* 0x009896800000895d */ /* 0x002fea0003900000 */
[----:B------:R-:W1:Y:S02]  /*25640*/  @!P0 SYNCS.PHASECHK.TRANS64 P0, [R7+URZ+0x2a840], R2 ;  /* 0x02a84002070085a7 */ /* 0x000e64000800007f */
[----:B-1----:R-:W-:Y:S05]  /*25650*/  @!P0 BRA `(.L_x_2986) ;  /* 0xfffffffc00f08947 */ /* 0x002fea000383ffff */
[----:B------:R-:W-:Y:S05]  /*25660*/  BRA `(.L_x_3113) ;  /* 0xffffffac00987947 */ /* 0x000fea000383ffff */
.L_x_2987:
        /* <DEDUP_REMOVED lines=8> */
.L_x_3115:
[----:B------:R-:W-:Y:S05]  /*256f0*/  BSYNC B0 ;  /* 0x0000000000007941 */ /* 0x000fea0003800000 */
.L_x_3114:
        /* <DEDUP_REMOVED lines=9> */
.L_x_3116:
[----:B------:R-:W-:Y:S02]  /*25790*/  IMAD.MOV.U32 R13, RZ, RZ, R0 ;  /* 0x000000ffff0d7224 */ /* 0x000fe400078e0000 */
[----:B------:R-:W-:Y:S02]  /*257a0*/  IMAD.MOV.U32 R12, RZ, RZ, 0x1 ;  /* 0x00000001ff0c7424 */ /* 0x000fe400078e00ff */
[----:B------:R-:W-:-:S07]  /*257b0*/  IMAD.MOV.U32 R3, RZ, RZ, R14 ;  /* 0x000000ffff037224 */ /* 0x000fce00078e000e */
[----:B------:R-:W-:Y:S05]  /*257c0*/  WARPSYNC.COLLECTIVE R15, `(.L_x_3117) ;  /* 0x000000000f087348 */ /* 0x000fea0003c00000 */
[----:B------:R0:W1:Y:S02]  /*257d0*/  SHFL.IDX P6, R14, R13, R12, R11 ;  /* 0x0000000c0d0e7389 */ /* 0x00006400000c000b */
[----:B01----:R-:W-:Y:S01]  /*257e0*/  ENDCOLLECTIVE ;  /* 0x000000000000791b */ /* 0x003fe20003800000 */
.L_x_3117:
        /* <DEDUP_REMOVED lines=17> */
.L_x_3118:
[----:B------:R-:W-:Y:S01]  /*25900*/  @P1 IMAD R8, R5, 0x2, R22 ;  /* 0x0000000205081824 */ /* 0x000fe200078e0216 */
[----:B------:R-:W-:Y:S01]  /*25910*/  MOV R13, R0 ;  /* 0x00000000000d7202 */ /* 0x000fe20000000f00 */
[----:B------:R-:W-:Y:S02]  /*25920*/  IMAD.MOV.U32 R12, RZ, RZ, 0x2 ;  /* 0x00000002ff0c7424 */ /* 0x000fe400078e00ff */
[----:B------:R-:W-:-:S07]  /*25930*/  IMAD.MOV.U32 R3, RZ, RZ, R14 ;  /* 0x000000ffff037224 */ /* 0x000fce00078e000e */
[----:B------:R-:W-:Y:S05]  /*25940*/  WARPSYNC.COLLECTIVE R15, `(.L_x_3119) ;  /* 0x000000000f087348 */ /* 0x000fea0003c00000 */
[----:B------:R0:W1:Y:S02]  /*25950*/  SHFL.IDX P6, R14, R13, R12, R11 ;  /* 0x0000000c0d0e7389 */ /* 0x00006400000c000b */
[----:B01----:R-:W-:Y:S01]  /*25960*/  ENDCOLLECTIVE ;  /* 0x000000000000791b */ /* 0x003fe20003800000 */
.L_x_3119:
        /* <DEDUP_REMOVED lines=17> */
.L_x_3120:
[----:B------:R-:W-:Y:S02]  /*25a80*/  @P1 IMAD R8, R5, 0x2, R22 ;  /* 0x0000000205081824 */ /* 0x000fe400078e0216 */
[----:B------:R-:W-:Y:S02]  /*25a90*/  IMAD.MOV.U32 R13, RZ, RZ, R0 ;  /* 0x000000ffff0d7224 */ /* 0x000fe400078e0000 */
[----:B------:R-:W-:Y:S02]  /*25aa0*/  IMAD.MOV.U32 R12, RZ, RZ, 0x3 ;  /* 0x00000003ff0c7424 */ /* 0x000fe400078e00ff */
[----:B------:R-:W-:-:S07]  /*25ab0*/  IMAD.MOV.U32 R3, RZ, RZ, R14 ;  /* 0x000000ffff037224 */ /* 0x000fce00078e000e */
[----:B------:R-:W-:Y:S05]  /*25ac0*/  WARPSYNC.COLLECTIVE R15, `(.L_x_3121) ;  /* 0x000000000f087348 */ /* 0x000fea0003c00000 */
[----:B------:R0:W1:Y:S02]  /*25ad0*/  SHFL.IDX P6, R14, R13, R12, R11 ;  /* 0x0000000c0d0e7389 */ /* 0x00006400000c000b */
[----:B01----:R-:W-:Y:S01]  /*25ae0*/  ENDCOLLECTIVE ;  /* 0x000000000000791b */ /* 0x003fe20003800000 */
.L_x_3121:
        /* <DEDUP_REMOVED lines=17> */
.L_x_3122:
[----:B------:R-:W-:Y:S02]  /*25c00*/  @P1 IMAD R8, R5, 0x2, R22 ;  /* 0x0000000205081824 */ /* 0x000fe400078e0216 */
[----:B------:R-:W-:Y:S01]  /*25c10*/  IMAD.MOV.U32 R13, RZ, RZ, R0 ;  /* 0x000000ffff0d7224 */ /* 0x000fe200078e0000 */
[----:B------:R-:W-:Y:S01]  /*25c20*/  MOV R12, 0x4 ;  /* 0x00000004000c7802 */ /* 0x000fe20000000f00 */
[----:B------:R-:W-:-:S07]  /*25c30*/  IMAD.MOV.U32 R3, RZ, RZ, R14 ;  /* 0x000000ffff037224 */ /* 0x000fce00078e000e */
[----:B------:R-:W-:Y:S05]  /*25c40*/  WARPSYNC.COLLECTIVE R15, `(.L_x_3123) ;  /* 0x000000000f087348 */ /* 0x000fea0003c00000 */
[----:B------:R0:W1:Y:S02]  /*25c50*/  SHFL.IDX P6, R14, R13, R12, R11 ;  /* 0x0000000c0d0e7389 */ /* 0x00006400000c000b */
[----:B01----:R-:W-:Y:S01]  /*25c60*/  ENDCOLLECTIVE ;  /* 0x000000000000791b */ /* 0x003fe20003800000 */
.L_x_3123:
        /* <DEDUP_REMOVED lines=17> */
.L_x_3124:
[----:B------:R-:W-:Y:S02]  /*25d80*/  @P1 IMAD R8, R5, 0x2, R22 ;  /* 0x0000000205081824 */ /* 0x000fe400078e0216 */
[----:B------:R-:W-:Y:S02]  /*25d90*/  IMAD.MOV.U32 R13, RZ, RZ, R0 ;  /* 0x000000ffff0d7224 */ /* 0x000fe400078e0000 */
[----:B------:R-:W-:Y:S02]  /*25da0*/  IMAD.MOV.U32 R12, RZ, RZ, 0x5 ;  /* 0x00000005ff0c7424 */ /* 0x000fe400078e00ff */
[----:B------:R-:W-:-:S07]  /*25db0*/  IMAD.MOV.U32 R3, RZ, RZ, R14 ;  /* 0x000000ffff037224 */ /* 0x000fce00078e000e */
[----:B------:R-:W-:Y:S05]  /*25dc0*/  WARPSYNC.COLLECTIVE R15, `(.L_x_3125) ;  /* 0x000000000f087348 */ /* 0x000fea0003c00000 */
[----:B------:R0:W1:Y:S02]  /*25dd0*/  SHFL.IDX P6, R14, R13, R12, R11 ;  /* 0x0000000c0d0e7389 */ /* 0x00006400000c000b */
[----:B01----:R-:W-:Y:S01]  /*25de0*/  ENDCOLLECTIVE ;  /* 0x000000000000791b */ /* 0x003fe20003800000 */
.L_x_3125:
        /* <DEDUP_REMOVED lines=10> */
.L_x_3126:
        /* <DEDUP_REMOVED lines=8> */
.L_x_2992:
[----:B------:R-:W-:Y:S02]  /*25f10*/  IMAD.MOV.U32 R13, RZ, RZ, R4 ;  /* 0x000000ffff0d7224 */ /* 0x000fe400078e0004 */
[----:B------:R-:W-:Y:S02]  /*25f20*/  IMAD.MOV.U32 R12, RZ, RZ, RZ ;  /* 0x000000ffff0c7224 */ /* 0x000fe400078e00ff */
[----:B------:R-:W-:Y:S02]  /*25f30*/  IMAD.MOV.U32 R11, RZ, RZ, 0x181f ;  /* 0x0000181fff0b7424 */ /* 0x000fe400078e00ff */
[----:B------:R-:W-:Y:S02]  /*25f40*/  IMAD.MOV.U32 R15, RZ, RZ, -0x1 ;  /* 0xffffffffff0f7424 */ /* 0x000fe400078e00ff */
[----:B-----5:R-:W-:Y:S02]  /*25f50*/  IMAD R5, R10, R7, RZ ;  /* 0x000000070a057224 */ /* 0x020fe400078e02ff */
[----:B------:R-:W-:-:S07]  /*25f60*/  IMAD R17, R17, 0x80, R9 ;  /* 0x0000008011117824 */ /* 0x000fce00078e0209 */
[----:B------:R-:W-:Y:S05]  /*25f70*/  WARPSYNC.COLLECTIVE R15, `(.L_x_3128) ;  /* 0x000000000f087348 */ /* 0x000fea0003c00000 */
[----:B------:R0:W1:Y:S02]  /*25f80*/  SHFL.IDX P6, R14, R13, R12, R11 ;  /* 0x0000000c0d0e7389 */ /* 0x00006400000c000b */
[----:B01----:R-:W-:Y:S01]  /*25f90*/  ENDCOLLECTIVE ;  /* 0x000000000000791b */ /* 0x003fe20003800000 */
.L_x_3128:
[----:B------:R-:W-:Y:S01]  /*25fa0*/  ISETP.GE.AND P1, PT, R17, R5, PT ;  /* 0x000000051100720c */ /* 0x000fe20003f26270 */
[----:B------:R-:W-:Y:S01]  /*25fb0*/  IMAD.MOV.U32 R13, RZ, RZ, R0 ;  /* 0x000000ffff0d7224 */ /* 0x000fe200078e0000 */
[----:B------:R-:W-:-:S11]  /*25fc0*/  MOV R2, R14 ;  /* 0x0000000e00027202 */ /* 0x000fd60000000f00 */
[----:B------:R-:W-:Y:S05]  /*25fd0*/  WARPSYNC.COLLECTIVE R15, `(.L_x_3129) ;  /* 0x000000000f087348 */ /* 0x000fea0003c00000 */
[----:B------:R0:W1:Y:S02]  /*25fe0*/  SHFL.IDX P6, R14, R13, R12, R11 ;  /* 0x0000000c0d0e7389 */ /* 0x00006400000c000b */
[----:B01----:R-:W-:Y:S01]  /*25ff0*/  ENDCOLLECTIVE ;  /* 0x000000000000791b */ /* 0x003fe20003800000 */
.L_x_3129:
[----:B------:R-:W-:Y:S02]  /*26000*/  IMAD.MOV.U32 R13, RZ, RZ, R4 ;  /* 0x000000ffff0d7224 */ /* 0x000fe400078e0004 */
[----:B------:R-:W-:Y:S02]  /*26010*/  IMAD.MOV.U32 R12, RZ, RZ, 0x1 ;  /* 0x00000001ff0c7424 */ /* 0x000fe400078e00ff */
[----:B------:R-:W-:-:S07]  /*26020*/  IMAD.MOV.U32 R3, RZ, RZ, R14 ;  /* 0x000000ffff037224 */ /* 0x000fce00078e000e */
[----:B------:R-:W-:Y:S05]  /*26030*/  WARPSYNC.COLLECTIVE R15, `(.L_x_3130) ;  /* 0x000000000f087348 */ /* 0x000fea0003c00000 */
[----:B------:R0:W1:Y:S02]  /*26040*/  SHFL.IDX P6, R14, R13, R12, R11 ;  /* 0x0000000c0d0e7389 */ /* 0x00006400000c000b */
[----:B01----:R-:W-:Y:S01]  /*26050*/  ENDCOLLECTIVE ;  /* 0x000000000000791b */ /* 0x003fe20003800000 */
.L_x_3130:
        /* <DEDUP_REMOVED lines=16> */
.L_x_3131:
[----:B------:R-:W-:Y:S02]  /*26160*/  IMAD.MOV.U32 R13, RZ, RZ, R4 ;  /* 0x000000ffff0d7224 */ /* 0x000fe400078e0004 */
[----:B------:R-:W-:Y:S02]  /*26170*/  IMAD.MOV.U32 R12, RZ, RZ, 0x2 ;  /* 0x00000002ff0c7424 */ /* 0x000fe400078e00ff */
[----:B------:R-:W-:-:S07]  /*26180*/  IMAD.MOV.U32 R3, RZ, RZ, R14 ;  /* 0x000000ffff037224 */ /* 0x000fce00078e000e */
[----:B------:R-:W-:Y:S05]  /*26190*/  WARPSYNC.COLLECTIVE R15, `(.L_x_3132) ;  /* 0x000000000f087348 */ /* 0x000fea0003c00000 */
[----:B------:R0:W1:Y:S02]  /*261a0*/  SHFL.IDX P6, R14, R13, R12, R11 ;  /* 0x0000000c0d0e7389 */ /* 0x00006400000c000b */
[----:B01----:R-:W-:Y:S01]  /*261b0*/  ENDCOLLECTIVE ;  /* 0x000000000000791b */ /* 0x003fe20003800000 */
.L_x_3132:
        /* <DEDUP_REMOVED lines=17> */
.L_x_3133:
[----:B------:R-:W-:Y:S02]  /*262d0*/  IMAD.MOV.U32 R13, RZ, RZ, R4 ;  /* 0x000000ffff0d7224 */ /* 0x000fe400078e0004 */
[----:B------:R-:W-:Y:S02]  /*262e0*/  IMAD.MOV.U32 R12, RZ, RZ, 0x3 ;  /* 0x00000003ff0c7424 */ /* 0x000fe400078e00ff */
[----:B------:R-:W-:-:S07]  /*262f0*/  IMAD.MOV.U32 R3, RZ, RZ, R14 ;  /* 0x000000ffff037224 */ /* 0x000fce00078e000e */
[----:B------:R-:W-:Y:S05]  /*26300*/  WARPSYNC.COLLECTIVE R15, `(.L_x_3134) ;  /* 0x000000000f087348 */ /* 0x000fea0003c00000 */
[----:B------:R0:W1:Y:S02]  /*26310*/  SHFL.IDX P6, R14, R13, R12, R11 ;  /* 0x0000000c0d0e7389 */ /* 0x00006400000c000b */
[----:B01----:R-:W-:Y:S01]  /*26320*/  ENDCOLLECTIVE ;  /* 0x000000000000791b */ /* 0x003fe20003800000 */
.L_x_3134:
        /* <DEDUP_REMOVED lines=17> */
.L_x_3135:
[----:B------:R-:W-:Y:S02]  /*26440*/  IMAD.MOV.U32 R13, RZ, RZ, R4 ;  /* 0x000000ffff0d7224 */ /* 0x000fe400078e0004 */
[----:B------:R-:W-:Y:S02]  /*26450*/  IMAD.MOV.U32 R12, RZ, RZ, 0x4 ;  /* 0x00000004ff0c7424 */ /* 0x000fe400078e00ff */
[----:B------:R-:W-:-:S07]  /*26460*/  IMAD.MOV.U32 R3, RZ, RZ, R14 ;  /* 0x000000ffff037224 */ /* 0x000fce00078e000e */
[----:B------:R-:W-:Y:S05]  /*26470*/  WARPSYNC.COLLECTIVE R15, `(.L_x_3136) ;  /* 0x000000000f087348 */ /* 0x000fea0003c00000 */
[----:B------:R0:W1:Y:S02]  /*26480*/  SHFL.IDX P6, R14, R13, R12, R11 ;  /* 0x0000000c0d0e7389 */ /* 0x00006400000c000b */
[----:B01----:R-:W-:Y:S01]  /*26490*/  ENDCOLLECTIVE ;  /* 0x000000000000791b */ /* 0x003fe20003800000 */
.L_x_3136:
        /* <DEDUP_REMOVED lines=17> */
.L_x_3137:
[----:B------:R-:W-:Y:S02]  /*265b0*/  IMAD.MOV.U32 R13, RZ, RZ, R4 ;  /* 0x000000ffff0d7224 */ /* 0x000fe400078e0004 */
[----:B------:R-:W-:Y:S02]  /*265c0*/  IMAD.MOV.U32 R12, RZ, RZ, 0x5 ;  /* 0x00000005ff0c7424 */ /* 0x000fe400078e00ff */
[----:B------:R-:W-:-:S07]  /*265d0*/  IMAD.MOV.U32 R3, RZ, RZ, R14 ;  /* 0x000000ffff037224 */ /* 0x000fce00078e000e */
[----:B------:R-:W-:Y:S05]  /*265e0*/  WARPSYNC.COLLECTIVE R15, `(.L_x_3138) ;  /* 0x000000000f087348 */ /* 0x000fea0003c00000 */
[----:B------:R0:W1:Y:S02]  /*265f0*/  SHFL.IDX P6, R14, R13, R12, R11 ;  /* 0x0000000c0d0e7389 */ /* 0x00006400000c000b */
[----:B01----:R-:W-:Y:S01]  /*26600*/  ENDCOLLECTIVE ;  /* 0x000000000000791b */ /* 0x003fe20003800000 */
.L_x_3138:
        /* <DEDUP_REMOVED lines=12> */
[----:B------:R-:W-:-:S02]  /*266d0*/  ISETP.GE.AND P1, PT, R6, R5, PT ;  /* 0x000000050600720c */ /* 0x000fc40003f26270 */
[----:B0-----:R-:W-:-:S11]  /*266e0*/  MOV R2, R14 ;  /* 0x0000000e00027202 */ /* 0x001fd60000000f00 */
[----:B------:R-:W-:Y:S05]  /*266f0*/  WARPSYNC.COLLECTIVE R15, `(.L_x_3139) ;  /* 0x000000000f087348 */ /* 0x000fea0003c00000 */
[----:B------:R0:W1:Y:S02]  /*26700*/  SHFL.IDX P6, R14, R13, R12, R11 ;  /* 0x0000000c0d0e7389 */ /* 0x00006400000c000b */
[----:B01----:R-:W-:Y:S01]  /*26710*/  ENDCOLLECTIVE ;  /* 0x000000000000791b */ /* 0x003fe20003800000 */
.L_x_3139:
[----:B------:R-:W-:Y:S02]  /*26720*/  IMAD.MOV.U32 R13, RZ, RZ, R4 ;  /* 0x000000ffff0d7224 */ /* 0x000fe400078e0004 */
[----:B------:R-:W-:Y:S02]  /*26730*/  IMAD.MOV.U32 R12, RZ, RZ, 0x6 ;  /* 0x00000006ff0c7424 */ /* 0x000fe400078e00ff */
[----:B------:R-:W-:-:S07]  /*26740*/  IMAD.MOV.U32 R3, RZ, RZ, R14 ;  /* 0x000000ffff037224 */ /* 0x000fce00078e000e */
[----:B------:R-:W-:Y:S05]  /*26750*/  WARPSYNC.COLLECTIVE R15, `(.L_x_3140) ;  /* 0x000000000f087348 */ /* 0x000fea0003c00000 */
[----:B------:R0:W1:Y:S02]  /*26760*/  SHFL.IDX P6, R14, R13, R12, R11 ;  /* 0x0000000c0d0e7389 */ /* 0x00006400000c000b */
[----:B01----:R-:W-:Y:S01]  /*26770*/  ENDCOLLECTIVE ;  /* 0x000000000000791b */ /* 0x003fe20003800000 */
.L_x_3140:
        /* <DEDUP_REMOVED lines=17> */
.L_x_3141:
[----:B------:R-:W-:Y:S01]  /*26890*/  MOV R13, R4 ;  /* 0x00000004000d7202 */ /* 0x000fe20000000f00 */
[----:B------:R-:W-:Y:S02]  /*268a0*/  IMAD.MOV.U32 R12, RZ, RZ, 0x7 ;  /* 0x00000007ff0c7424 */ /* 0x000fe400078e00ff */
[----:B------:R-:W-:-:S07]  /*268b0*/  IMAD.MOV.U32 R3, RZ, RZ, R14 ;  /* 0x000000ffff037224 */ /* 0x000fce00078e000e */
[----:B------:R-:W-:Y:S05]  /*268c0*/  WARPSYNC.COLLECTIVE R15, `(.L_x_3142) ;  /* 0x000000000f087348 */ /* 0x000fea0003c00000 */
[----:B------:R0:W1:Y:S02]  /*268d0*/  SHFL.IDX P6, R14, R13, R12, R11 ;  /* 0x0000000c0d0e7389 */ /* 0x00006400000c000b */
[----:B01----:R-:W-:Y:S01]  /*268e0*/  ENDCOLLECTIVE ;  /* 0x000000000000791b */ /* 0x003fe20003800000 */
.L_x_3142:
[----:B------:R-:W-:-:S05]  /*268f0*/  @!P1 LEA R6, P4, R8, R3, 0x1 ;  /* 0x0000000308069211 */ /* 0x000fca00078808ff */
[----:B------:R-:W-:Y:S02]  /*26900*/  @!P1 IMAD.X R7, RZ, RZ, R2, P4 ;  /* 0x000000ffff079224 */ /* 0x000fe400020e0602 */
[----:B------:R-:W-:Y:S02]  /*26910*/  @!P1 IMAD.MOV.U32 R2, RZ, RZ, R6 ;  /* 0x000000ffff029224 */ /* 0x000fe400078e0006 */
[----:B------:R-:W-:Y:S02]  /*26920*/  @!P1 IMAD.MOV.U32 R3, RZ, RZ, R7 ;  /* 0x000000ffff039224 */ /* 0x000fe400078e0007 */
[----:B------:R-:W-:-:S03]  /*26930*/  IMAD.MOV.U32 R13, RZ, RZ, R0 ;  /* 0x000000ffff0d7224 */ /* 0x000fc600078e0000 */
        /* <DEDUP_REMOVED lines=10> */
.L_x_3143:
[----:B------:R-:W-:Y:S05]  /*269e0*/  BRA `(.L_x_3144) ;  /* 0xffffffac00607947 */ /* 0x000fea000383ffff */
.L_x_2997:
[----:B0-----:R0:W1:Y:S02]  /*269f0*/  SYNCS.PHASECHK.TRANS64.TRYWAIT P0, [R22+URZ+0x2a820], R3 ;  /* 0x02a82003160075a7 */ /* 0x001064000800017f */
[----:B-1----:R-:W-:Y:S05]  /*26a00*/  @!P0 NANOSLEEP.SYNCS 0x989680 ;  /* 0x009896800000895d */ /* 0x002fea0003900000 */
[----:B------:R-:W1:Y:S02]  /*26a10*/  @!P0 SYNCS.PHASECHK.TRANS64 P0, [R22+URZ+0x2a820], R3 ;  /* 0x02a82003160085a7 */ /* 0x000e64000800007f */
[----:B-1----:R-:W-:Y:S05]  /*26a20*/  @!P0 BRA `(.L_x_2997) ;  /* 0xfffffffc00f08947 */ /* 0x002fea000383ffff */
[----:B------:R-:W-:Y:S05]  /*26a30*/  BRA `(.L_x_3145) ;  /* 0xffffffac00d07947 */ /* 0x000fea000383ffff */
.L_x_3002:
[----:B0-----:R0:W1:Y:S02]  /*26a40*/  SYNCS.PHASECHK.TRANS64.TRYWAIT P0, [R5+URZ+0x2a840], R0 ;  /* 0x02a84000050075a7 */ /* 0x001064000800017f */
[----:B-1----:R-:W-:Y:S05]  /*26a50*/  @!P0 NANOSLEEP.SYNCS 0x989680 ;  /* 0x009896800000895d */ /* 0x002fea0003900000 */
[----:B------:R-:W1:Y:S02]  /*26a60*/  @!P0 SYNCS.PHASECHK.TRANS64 P0, [R5+URZ+0x2a840], R0 ;  /* 0x02a84000050085a7 */ /* 0x000e64000800007f */
[----:B-1----:R-:W-:Y:S05]  /*26a70*/  @!P0 BRA `(.L_x_3002) ;  /* 0xfffffffc00f08947 */ /* 0x002fea000383ffff */
[----:B------:R-:W-:Y:S05]  /*26a80*/  BRA `(.L_x_3146) ;  /* 0xffffffb000987947 */ /* 0x000fea000383ffff */
.L_x_3003:
        /* <DEDUP_REMOVED lines=8> */
.L_x_3148:
[----:B------:R-:W-:Y:S05]  /*26b10*/  BSYNC B1 ;  /* 0x0000000000017941 */ /* 0x000fea0003800000 */
.L_x_3147:
        /* <DEDUP_REMOVED lines=10> */
.L_x_3149:
        /* <DEDUP_REMOVED lines=8> */
.L_x_3150:
        /* <DEDUP_REMOVED lines=14> */
.L_x_3151:
[----:B------:R-:W-:Y:S02]  /*26d20*/  IMAD.MOV.U32 R13, RZ, RZ, R8 ;  /* 0x000000ffff0d7224 */ /* 0x000fe400078e0008 */
[----:B------:R-:W-:Y:S02]  /*26d30*/  IMAD.MOV.U32 R12, RZ, RZ, 0x2 ;  /* 0x00000002ff0c7424 */ /* 0x000fe400078e00ff */
[----:B------:R-:W-:-:S07]  /*26d40*/  IMAD.MOV.U32 R2, RZ, RZ, R14 ;  /* 0x000000ffff027224 */ /* 0x000fce00078e000e */
[----:B------:R-:W-:Y:S05]  /*26d50*/  WARPSYNC.COLLECTIVE R15, `(.L_x_3152) ;  /* 0x000000000f087348 */ /* 0x000fea0003c00000 */
[----:B------:R0:W1:Y:S02]  /*26d60*/  SHFL.IDX P6, R14, R13, R12, R11 ;  /* 0x0000000c0d0e7389 */ /* 0x00006400000c000b */
[----:B01----:R-:W-:Y:S01]  /*26d70*/  ENDCOLLECTIVE ;  /* 0x000000000000791b */ /* 0x003fe20003800000 */
.L_x_3152:
        /* <DEDUP_REMOVED lines=13> */
.L_x_3153:
[----:B------:R-:W-:Y:S01]  /*26e50*/  MOV R13, R8 ;  /* 0x00000008000d7202 */ /* 0x000fe20000000f00 */
[----:B------:R-:W-:Y:S02]  /*26e60*/  IMAD.MOV.U32 R12, RZ, RZ, 0x3 ;  /* 0x00000003ff0c7424 */ /* 0x000fe400078e00ff */
[----:B------:R-:W-:-:S07]  /*26e70*/  IMAD.MOV.U32 R2, RZ, RZ, R14 ;  /* 0x000000ffff027224 */ /* 0x000fce00078e000e */
[----:B------:R-:W-:Y:S05]  /*26e80*/  WARPSYNC.COLLECTIVE R15, `(.L_x_3154) ;  /* 0x000000000f087348 */ /* 0x000fea0003c00000 */
[----:B------:R0:W1:Y:S02]  /*26e90*/  SHFL.IDX P6, R14, R13, R12, R11 ;  /* 0x0000000c0d0e7389 */ /* 0x00006400000c000b */
[----:B01----:R-:W-:Y:S01]  /*26ea0*/  ENDCOLLECTIVE ;  /* 0x000000000000791b */ /* 0x003fe20003800000 */
.L_x_3154:
        /* <DEDUP_REMOVED lines=13> */
.L_x_3155:
[----:B------:R-:W-:Y:S02]  /*26f80*/  IMAD.MOV.U32 R13, RZ, RZ, R8 ;  /* 0x000000ffff0d7224 */ /* 0x000fe400078e0008 */
[----:B------:R-:W-:Y:S02]  /*26f90*/  IMAD.MOV.U32 R12, RZ, RZ, 0x4 ;  /* 0x00000004ff0c7424 */ /* 0x000fe400078e00ff */
[----:B------:R-:W-:-:S07]  /*26fa0*/  IMAD.MOV.U32 R2, RZ, RZ, R14 ;  /* 0x000000ffff027224 */ /* 0x000fce00078e000e */
[----:B------:R-:W-:Y:S05]  /*26fb0*/  WARPSYNC.COLLECTIVE R15, `(.L_x_3156) ;  /* 0x000000000f087348 */ /* 0x000fea0003c00000 */
[----:B------:R0:W1:Y:S02]  /*26fc0*/  SHFL.IDX P6, R14, R13, R12, R11 ;  /* 0x0000000c0d0e7389 */ /* 0x00006400000c000b */
[----:B01----:R-:W-:Y:S01]  /*26fd0*/  ENDCOLLECTIVE ;  /* 0x000000000000791b */ /* 0x003fe20003800000 */
.L_x_3156:
        /* <DEDUP_REMOVED lines=13> */
.L_x_3157:
[----:B------:R-:W-:Y:S02]  /*270b0*/  IMAD.MOV.U32 R13, RZ, RZ, R8 ;  /* 0x000000ffff0d7224 */ /* 0x000fe400078e0008 */
[----:B------:R-:W-:Y:S02]  /*270c0*/  IMAD.MOV.U32 R12, RZ, RZ, 0x5 ;  /* 0x00000005ff0c7424 */ /* 0x000fe400078e00ff */
[----:B------:R-:W-:-:S07]  /*270d0*/  IMAD.MOV.U32 R2, RZ, RZ, R14 ;  /* 0x000000ffff027224 */ /* 0x000fce00078e000e */
[----:B------:R-:W-:Y:S05]  /*270e0*/  WARPSYNC.COLLECTIVE R15, `(.L_x_3158) ;  /* 0x000000000f087348 */ /* 0x000fea0003c00000 */
[----:B------:R0:W1:Y:S02]  /*270f0*/  SHFL.IDX P6, R14, R13, R12, R11 ;  /* 0x0000000c0d0e7389 */ /* 0x00006400000c000b */
[----:B01----:R-:W-:Y:S01]  /*27100*/  ENDCOLLECTIVE ;  /* 0x000000000000791b */ /* 0x003fe20003800000 */
.L_x_3158:
        /* <DEDUP_REMOVED lines=13> */
.L_x_3159:
[----:B------:R-:W-:Y:S01]  /*271e0*/  IMAD.MOV.U32 R2, RZ, RZ, R14 ;  /* 0x000000ffff027224 */ /* 0x000fe200078e000e */
[----:B------:R-:W-:Y:S06]  /*271f0*/  BRA `(.L_x_3160) ;  /* 0xffffffac00d07947 */ /* 0x000fec000383ffff */
.L_x_3008:
[----:B-1----:R1:W2:Y:S02]  /*27200*/  SYNCS.PHASECHK.TRANS64.TRYWAIT P0, [R5+URZ+0x2a860], R2 ;  /* 0x02a86002050075a7 */ /* 0x0022a4000800017f */
[----:B--2---:R-:W-:Y:S05]  /*27210*/  @!P0 NANOSLEEP.SYNCS 0x989680 ;  /* 0x009896800000895d */ /* 0x004fea0003900000 */
[----:B------:R-:W2:Y:S02]  /*27220*/  @!P0 SYNCS.PHASECHK.TRANS64 P0, [R5+URZ+0x2a860], R2 ;  /* 0x02a86002050085a7 */ /* 0x000ea4000800007f */
[----:B--2---:R-:W-:Y:S05]  /*27230*/  @!P0 BRA `(.L_x_3008) ;  /* 0xfffffffc00f08947 */ /* 0x004fea000383ffff */
[----:B------:R-:W-:Y:S05]  /*27240*/  BRA `(.L_x_3161) ;  /* 0xffffffb0002c7947 */ /* 0x000fea000383ffff */
.L_x_3009:
        /* <DEDUP_REMOVED lines=8> */
.L_x_3163:
[----:B------:R-:W-:Y:S05]  /*272d0*/  BSYNC B1 ;  /* 0x0000000000017941 */ /* 0x000fea0003800000 */
.L_x_3162:
        /* <DEDUP_REMOVED lines=9> */
.L_x_3164:
[----:B------:R-:W-:Y:S01]  /*27370*/  IMAD.MOV.U32 R13, RZ, RZ, R25 ;  /* 0x000000ffff0d7224 */ /* 0x000fe200078e0019 */
[----:B------:R-:W-:Y:S01]  /*27380*/  MOV R12, 0x1 ;  /* 0x00000001000c7802 */ /* 0x000fe20000000f00 */
[----:B------:R-:W-:-:S07]  /*27390*/  IMAD.MOV.U32 R2, RZ, RZ, R14 ;  /* 0x000000ffff027224 */ /* 0x000fce00078e000e */
[----:B------:R-:W-:Y:S05]  /*273a0*/  WARPSYNC.COLLECTIVE R15, `(.L_x_3165) ;  /* 0x000000000f087348 */ /* 0x000fea0003c00000 */
[----:B------:R0:W1:Y:S02]  /*273b0*/  SHFL.IDX P6, R14, R13, R12, R11 ;  /* 0x0000000c0d0e7389 */ /* 0x00006400000c000b */
[----:B01----:R-:W-:Y:S01]  /*273c0*/  ENDCOLLECTIVE ;  /* 0x000000000000791b */ /* 0x003fe20003800000 */
.L_x_3165:
        /* <DEDUP_REMOVED lines=15> */
.L_x_3166:
[----:B------:R-:W-:Y:S02]  /*274c0*/  IMAD.MOV.U32 R13, RZ, RZ, R25 ;  /* 0x000000ffff0d7224 */ /* 0x000fe400078e0019 */
[----:B------:R-:W-:Y:S02]  /*274d0*/  IMAD.MOV.U32 R12, RZ, RZ, 0x2 ;  /* 0x00000002ff0c7424 */ /* 0x000fe400078e00ff */
[----:B------:R-:W-:-:S07]  /*274e0*/  IMAD.MOV.U32 R2, RZ, RZ, R14 ;  /* 0x000000ffff027224 */ /* 0x000fce00078e000e */
[----:B------:R-:W-:Y:S05]  /*274f0*/  WARPSYNC.COLLECTIVE R15, `(.L_x_3167) ;  /* 0x000000000f087348 */ /* 0x000fea0003c00000 */
[----:B------:R0:W1:Y:S02]  /*27500*/  SHFL.IDX P6, R14, R13, R12, R11 ;  /* 0x0000000c0d0e7389 */ /* 0x00006400000c000b */
[----:B01----:R-:W-:Y:S01]  /*27510*/  ENDCOLLECTIVE ;  /* 0x000000000000791b */ /* 0x003fe20003800000 */
.L_x_3167:
        /* <DEDUP_REMOVED lines=14> */
.L_x_3168:
[----:B------:R-:W-:Y:S02]  /*27600*/  IMAD.MOV.U32 R13, RZ, RZ, R25 ;  /* 0x000000ffff0d7224 */ /* 0x000fe400078e0019 */
[----:B------:R-:W-:Y:S02]  /*27610*/  IMAD.MOV.U32 R12, RZ, RZ, 0x3 ;  /* 0x00000003ff0c7424 */ /* 0x000fe400078e00ff */
[----:B------:R-:W-:-:S07]  /*27620*/  IMAD.MOV.U32 R2, RZ, RZ, R14 ;  /* 0x000000ffff027224 */ /* 0x000fce00078e000e */
[----:B------:R-:W-:Y:S05]  /*27630*/  WARPSYNC.COLLECTIVE R15, `(.L_x_3169) ;  /* 0x000000000f087348 */ /* 0x000fea0003c00000 */
[----:B------:R0:W1:Y:S02]  /*27640*/  SHFL.IDX P6, R14, R13, R12, R11 ;  /* 0x0000000c0d0e7389 */ /* 0x00006400000c000b */
[----:B01----:R-:W-:Y:S01]  /*27650*/  ENDCOLLECTIVE ;  /* 0x000000000000791b */ /* 0x003fe20003800000 */
.L_x_3169:
        /* <DEDUP_REMOVED lines=14> */
.L_x_3170:
[----:B------:R-:W-:Y:S02]  /*27740*/  IMAD.MOV.U32 R13, RZ, RZ, R25 ;  /* 0x000000ffff0d7224 */ /* 0x000fe400078e0019 */
[----:B------:R-:W-:Y:S01]  /*27750*/  IMAD.MOV.U32 R12, RZ, RZ, 0x4 ;  /* 0x00000004ff0c7424 */ /* 0x000fe200078e00ff */
[----:B------:R-:W-:-:S07]  /*27760*/  MOV R2, R14 ;  /* 0x0000000e00027202 */ /* 0x000fce0000000f00 */
[----:B------:R-:W-:Y:S05]  /*27770*/  WARPSYNC.COLLECTIVE R15, `(.L_x_3171) ;  /* 0x000000000f087348 */ /* 0x000fea0003c00000 */
[----:B------:R0:W1:Y:S02]  /*27780*/  SHFL.IDX P6, R14, R13, R12, R11 ;  /* 0x0000000c0d0e7389 */ /* 0x00006400000c000b */
[----:B01----:R-:W-:Y:S01]  /*27790*/  ENDCOLLECTIVE ;  /* 0x000000000000791b */ /* 0x003fe20003800000 */
.L_x_3171:
        /* <DEDUP_REMOVED lines=14> */
.L_x_3172:
[----:B------:R-:W-:Y:S02]  /*27880*/  IMAD.MOV.U32 R13, RZ, RZ, R25 ;  /* 0x000000ffff0d7224 */ /* 0x000fe400078e0019 */
[----:B------:R-:W-:Y:S02]  /*27890*/  IMAD.MOV.U32 R12, RZ, RZ, 0x5 ;  /* 0x00000005ff0c7424 */ /* 0x000fe400078e00ff */
[----:B------:R-:W-:-:S07]  /*278a0*/  IMAD.MOV.U32 R2, RZ, RZ, R14 ;  /* 0x000000ffff027224 */ /* 0x000fce00078e000e */
[----:B------:R-:W-:Y:S05]  /*278b0*/  WARPSYNC.COLLECTIVE R15, `(.L_x_3173) ;  /* 0x000000000f087348 */ /* 0x000fea0003c00000 */
[----:B------:R0:W1:Y:S02]  /*278c0*/  SHFL.IDX P6, R14, R13, R12, R11 ;  /* 0x0000000c0d0e7389 */ /* 0x00006400000c000b */
[----:B01----:R-:W-:Y:S01]  /*278d0*/  ENDCOLLECTIVE ;  /* 0x000000000000791b */ /* 0x003fe20003800000 */
.L_x_3173:
        /* <DEDUP_REMOVED lines=13> */
.L_x_3174:
[----:B------:R-:W-:Y:S01]  /*279b0*/  @!PT LDS RZ, [RZ] ;  /* 0x00000000fffff984 */ /* 0x000fe20000000800 */
[----:B------:R-:W-:Y:S01]  /*279c0*/  @!PT LDS RZ, [RZ] ;  /* 0x00000000fffff984 */ /* 0x000fe20000000800 */
[----:B------:R-:W-:Y:S01]  /*279d0*/  @!PT LDS RZ, [RZ] ;  /* 0x00000000fffff984 */ /* 0x000fe20000000800 */
[----:B------:R0:W-:Y:S02]  /*279e0*/  LDGSTS.E.BYPASS.LTC128B.128 [R4+0x5400], desc[UR60][R2.64+0x80], !P2 ;  /* 0x0540008002047fae */ /* 0x0001e4000d101d7c */
[----:B0-----:R-:W-:Y:S01]  /*279f0*/  IMAD.MOV.U32 R2, RZ, RZ, R14 ;  /* 0x000000ffff027224 */ /* 0x001fe200078e000e */
[----:B------:R-:W-:Y:S06]  /*27a00*/  BRA `(.L_x_3175) ;  /* 0xffffffac001c7947 */ /* 0x000fec000383ffff */
.L_x_3017:
[----:B0-----:R0:W1:Y:S02]  /*27a10*/  SYNCS.PHASECHK.TRANS64.TRYWAIT P0, [R0+URZ+0x2a860], R3 ;  /* 0x02a86003000075a7 */ /* 0x001064000800017f */
[----:B-1----:R-:W-:Y:S05]  /*27a20*/  @!P0 NANOSLEEP.SYNCS 0x989680 ;  /* 0x009896800000895d */ /* 0x002fea0003900000 */
[----:B------:R-:W1:Y:S02]  /*27a30*/  @!P0 SYNCS.PHASECHK.TRANS64 P0, [R0+URZ+0x2a860], R3 ;  /* 0x02a86003000085a7 */ /* 0x000e64000800007f */
[----:B-1----:R-:W-:Y:S05]  /*27a40*/  @!P0 BRA `(.L_x_3017) ;  /* 0xfffffffc00f08947 */ /* 0x002fea000383ffff */
[----:B------:R-:W-:Y:S05]  /*27a50*/  BRA `(.L_x_3176) ;  /* 0xffffffb000387947 */ /* 0x000fea000383ffff */
.L_x_3018:
        /* <DEDUP_REMOVED lines=8> */
.L_x_3178:
[----:B------:R-:W-:Y:S05]  /*27ae0*/  BSYNC B0 ;  /* 0x0000000000007941 */ /* 0x000fea0003800000 */
.L_x_3177:
        /* <DEDUP_REMOVED lines=15> */
.L_x_3179:
        /* <DEDUP_REMOVED lines=9> */
.L_x_3180:
        /* <DEDUP_REMOVED lines=13> */
.L_x_3181:
[----:B------:R-:W-:Y:S02]  /*27d40*/  IMAD.MOV.U32 R13, RZ, RZ, R25 ;  /* 0x000000ffff0d7224 */ /* 0x000fe400078e0019 */
[----:B------:R-:W-:Y:S01]  /*27d50*/  IMAD.MOV.U32 R12, RZ, RZ, 0x2 ;  /* 0x00000002ff0c7424 */ /* 0x000fe200078e00ff */
[----:B------:R-:W-:-:S13]  /*27d60*/  IADD3 R2, P2, R14, R5, RZ ;  /* 0x000000050e027210 */ /* 0x000fda0007f5e0ff */
[----:B------:R-:W-:Y:S05]  /*27d70*/  WARPSYNC.COLLECTIVE R15, `(.L_x_3182) ;  /* 0x000000000f087348 */ /* 0x000fea0003c00000 */
[----:B------:R0:W1:Y:S02]  /*27d80*/  SHFL.IDX P6, R14, R13, R12, R11 ;  /* 0x0000000c0d0e7389 */ /* 0x00006400000c000b */
[----:B01----:R-:W-:Y:S01]  /*27d90*/  ENDCOLLECTIVE ;  /* 0x000000000000791b */ /* 0x003fe20003800000 */
.L_x_3182:
        /* <DEDUP_REMOVED lines=13> */
.L_x_3183:
[----:B------:R-:W-:Y:S02]  /*27e70*/  IMAD.MOV.U32 R13, RZ, RZ, R25 ;  /* 0x000000ffff0d7224 */ /* 0x000fe400078e0019 */
[----:B------:R-:W-:Y:S02]  /*27e80*/  IMAD.MOV.U32 R12, RZ, RZ, 0x3 ;  /* 0x00000003ff0c7424 */ /* 0x000fe400078e00ff */
[----:B------:R-:W-:-:S07]  /*27e90*/  IMAD.MOV.U32 R10, RZ, RZ, R14 ;  /* 0x000000ffff0a7224 */ /* 0x000fce00078e000e */
[----:B------:R-:W-:Y:S05]  /*27ea0*/  WARPSYNC.COLLECTIVE R15, `(.L_x_3184) ;  /* 0x000000000f087348 */ /* 0x000fea0003c00000 */
[----:B------:R0:W1:Y:S02]  /*27eb0*/  SHFL.IDX P6, R14, R13, R12, R11 ;  /* 0x0000000c0d0e7389 */ /* 0x00006400000c000b */
[----:B01----:R-:W-:Y:S01]  /*27ec0*/  ENDCOLLECTIVE ;  /* 0x000000000000791b */ /* 0x003fe20003800000 */
.L_x_3184:
        /* <DEDUP_REMOVED lines=14> */
.L_x_3185:
[----:B------:R-:W-:Y:S02]  /*27fb0*/  IMAD.MOV.U32 R13, RZ, RZ, R25 ;  /* 0x000000ffff0d7224 */ /* 0x000fe400078e0019 */
[----:B------:R-:W-:Y:S01]  /*27fc0*/  IMAD.MOV.U32 R12, RZ, RZ, 0x4 ;  /* 0x00000004ff0c7424 */ /* 0x000fe200078e00ff */
[----:B------:R-:W-:-:S13]  /*27fd0*/  IADD3 R2, P2, R14, R5, RZ ;  /* 0x000000050e027210 */ /* 0x000fda0007f5e0ff */
[----:B------:R-:W-:Y:S05]  /*27fe0*/  WARPSYNC.COLLECTIVE R15, `(.L_x_3186) ;  /* 0x000000000f087348 */ /* 0x000fea0003c00000 */
[----:B------:R0:W1:Y:S02]  /*27ff0*/  SHFL.IDX P6, R14, R13, R12, R11 ;  /* 0x0000000c0d0e7389 */ /* 0x00006400000c000b */
[----:B01----:R-:W-:Y:S01]  /*28000*/  ENDCOLLECTIVE ;  /* 0x000000000000791b */ /* 0x003fe20003800000 */
.L_x_3186:
[----:B------:R-:W-:-:S05]  /*28010*/  IMAD.X R3, RZ, RZ, R8, P2 ;  /* 0x000000ffff037224 */ /* 0x000fca00010e0608 */
[----:B------:R-:W-:Y:S01]  /*28020*/  @!PT LDS RZ, [RZ] ;  /* 0x00000000fffff984 */ /* 0x000fe20000000800 */
[----:B------:R-:W-:Y:S01]  /*28030*/  @!PT LDS RZ, [RZ] ;  /* 0x00000000fffff984 */ /* 0x000fe20000000800 */
[----:B------:R-:W-:Y:S01]  /*28040*/  @!PT LDS RZ, [RZ] ;  /* 0x00000000fffff984 */ /* 0x000fe20000000800 */
[----:B------:R0:W-:Y:S01]  /*28050*/  LDGSTS.E.BYPASS.LTC128B.128 [R4+0x1c00], desc[UR60][R2.64], !P3 ;  /* 0x01c0000002047fae */ /* 0x0001e2000d901d7c */
[----:B------:R-:W-:-:S03]  /*28060*/  ISETP.LT.OR P3, PT, R6, 0x41, P1 ;  /* 0x000000410600780c */ /* 0x000fc60000f61670 */
[----:B------:R0:W-:Y:S01]  /*28070*/  LDGSTS.E.BYPASS.LTC128B.128 [R4+0x4c00], desc[UR60][R2.64+0x80], !P4 ;  /* 0x04c0008002047fae */ /* 0x0001e2000e101d7c */
[----:B------:R-:W-:Y:S02]  /*28080*/  ISETP.LT.OR P4, PT, R6, 0x41, !P0 ;  /* 0x000000410600780c */ /* 0x000fe40004781670 */
[----:B------:R-:W-:Y:S01]  /*28090*/  MOV R13, R24 ;  /* 0x00000018000d7202 */ /* 0x000fe20000000f00 */
[----:B------:R-:W-:-:S10]  /*280a0*/  IMAD.MOV.U32 R7, RZ, RZ, R14 ;  /* 0x000000ffff077224 */ /* 0x000fd400078e000e */
[----:B0-----:R-:W-:Y:S05]  /*280b0*/  WARPSYNC.COLLECTIVE R15, `(.L_x_3187) ;  /* 0x000000000f087348 */ /* 0x001fea0003c00000 */
[----:B------:R1:W2:Y:S02]  /*280c0*/  SHFL.IDX P6, R14, R13, R12, R11 ;  /* 0x0000000c0d0e7389 */ /* 0x0002a400000c000b */
[----:B012---:R-:W-:Y:S01]  /*280d0*/  ENDCOLLECTIVE ;  /* 0x000000000000791b */ /* 0x007fe20003800000 */
.L_x_3187:
[----:B------:R-:W-:Y:S02]  /*280e0*/  IMAD.MOV.U32 R13, RZ, RZ, R25 ;  /* 0x000000ffff0d7224 */ /* 0x000fe400078e0019 */
[----:B------:R-:W-:Y:S02]  /*280f0*/  IMAD.MOV.U32 R12, RZ, RZ, 0x5 ;  /* 0x00000005ff0c7424 */ /* 0x000fe400078e00ff */
[----:B------:R-:W-:-:S07]  /*28100*/  IMAD.MOV.U32 R10, RZ, RZ, R14 ;  /* 0x000000ffff0a7224 */ /* 0x000fce00078e000e */
[----:B------:R-:W-:Y:S05]  /*28110*/  WARPSYNC.COLLECTIVE R15, `(.L_x_3188) ;  /* 0x000000000f087348 */ /* 0x000fea0003c00000 */
[----:B------:R0:W1:Y:S02]  /*28120*/  SHFL.IDX P6, R14, R13, R12, R11 ;  /* 0x0000000c0d0e7389 */ /* 0x00006400000c000b */
[----:B01----:R-:W-:Y:S01]  /*28130*/  ENDCOLLECTIVE ;  /* 0x000000000000791b */ /* 0x003fe20003800000 */
.L_x_3188:
        /* <DEDUP_REMOVED lines=12> */
.L_x_3189:
[----:B------:R-:W-:Y:S05]  /*28200*/  BRA `(.L_x_3190) ;  /* 0xffffffac00347947 */ /* 0x000fea000383ffff */
.L_x_3023:
        /* <DEDUP_REMOVED lines=8> */
.L_x_3192:
[----:B------:R-:W-:Y:S05]  /*28290*/  BSYNC B0 ;  /* 0x0000000000007941 */ /* 0x000fea0003800000 */
.L_x_3191:
[----:B------:R-:W-:Y:S01]  /*282a0*/  IMAD.MOV.U32 R13, RZ, RZ, R16 ;  /* 0x000000ffff0d7224 */ /* 0x000fe200078e0010 */
[----:B------:R-:W-:Y:S01]  /*282b0*/  MOV R15, 0xffffffff ;  /* 0xffffffff000f7802 */ /* 0x000fe20000000f00 */
[----:B------:R-:W-:Y:S02]  /*282c0*/  IMAD.MOV.U32 R12, RZ, RZ, 0x1 ;  /* 0x00000001ff0c7424 */ /* 0x000fe400078e00ff */
[----:B------:R-:W-:Y:S02]  /*282d0*/  IMAD.MOV.U32 R11, RZ, RZ, 0x1f ;  /* 0x0000001fff0b7424 */ /* 0x000fe400078e00ff */
[----:B------:R-:W-:Y:S02]  /*282e0*/  IMAD.IADD R5, R19, 0x1, R8 ;  /* 0x0000000113057824 */ /* 0x000fe400078e0208 */
[----:B------:R-:W-:-:S07]  /*282f0*/  IMAD.MOV.U32 R0, RZ, RZ, R14 ;  /* 0x000000ffff007224 */ /* 0x000fce00078e000e */
[----:B------:R-:W-:Y:S05]  /*28300*/  WARPSYNC.COLLECTIVE R15, `(.L_x_3193) ;  /* 0x000000000f087348 */ /* 0x000fea0003c00000 */
[----:B------:R0:W1:Y:S02]  /*28310*/  SHFL.IDX P6, R14, R13, R12, R11 ;  /* 0x0000000c0d0e7389 */ /* 0x00006400000c000b */
[----:B01----:R-:W-:Y:S01]  /*28320*/  ENDCOLLECTIVE ;  /* 0x000000000000791b */ /* 0x003fe20003800000 */
.L_x_3193:
        /* <DEDUP_REMOVED lines=18> */
.L_x_3194:
[----:B------:R-:W-:Y:S01]  /*28450*/  IMAD.MOV.U32 R12, RZ, RZ, 0x2 ;  /* 0x00000002ff0c7424 */ /* 0x000fe200078e00ff */
[----:B------:R-:W-:-:S05]  /*28460*/  SEL R6, R14, RZ, P1 ;  /* 0x000000ff0e067207 */ /* 0x000fca0000800000 */
[----:B------:R-:W-:-:S04]  /*28470*/  IMAD.IADD R6, R5, 0x1, R6 ;  /* 0x0000000105067824 */ /* 0x000fc800078e0206 */
[----:B------:R-:W-:-:S07]  /*28480*/  IMAD.MOV.U32 R13, RZ, RZ, R6 ;  /* 0x000000ffff0d7224 */ /* 0x000fce00078e0006 */
[----:B------:R-:W-:Y:S05]  /*28490*/  WARPSYNC.COLLECTIVE R15, `(.L_x_3195) ;  /* 0x000000000f087348 */ /* 0x000fea0003c00000 */
[----:B------:R0:W1:Y:S02]  /*284a0*/  SHFL.UP P6, R14, R13, R12, R11 ;  /* 0x0400000c0d0e7389 */ /* 0x00006400000c000b */
[----:B01----:R-:W-:Y:S01]  /*284b0*/  ENDCOLLECTIVE ;  /* 0x000000000000791b */ /* 0x003fe20003800000 */
.L_x_3195:
[----:B------:R-:W-:Y:S01]  /*284c0*/  IMAD.MOV.U32 R12, RZ, RZ, 0x4 ;  /* 0x00000004ff0c7424 */ /* 0x000fe200078e00ff */
[----:B------:R-:W-:-:S05]  /*284d0*/  SEL R7, R14, RZ, P2 ;  /* 0x000000ff0e077207 */ /* 0x000fca0001000000 */
[----:B------:R-:W-:-:S04]  /*284e0*/  IMAD.IADD R7, R6, 0x1, R7 ;  /* 0x0000000106077824 */ /* 0x000fc800078e0207 */
[----:B------:R-:W-:-:S07]  /*284f0*/  IMAD.MOV.U32 R13, RZ, RZ, R7 ;  /* 0x000000ffff0d7224 */ /* 0x000fce00078e0007 */
[----:B------:R-:W-:Y:S05]  /*28500*/  WARPSYNC.COLLECTIVE R15, `(.L_x_3196) ;  /* 0x000000000f087348 */ /* 0x000fea0003c00000 */
[----:B------:R0:W1:Y:S02]  /*28510*/  SHFL.UP P6, R14, R13, R12, R11 ;  /* 0x0400000c0d0e7389 */ /* 0x00006400000c000b */
[----:B01----:R-:W-:Y:S01]  /*28520*/  ENDCOLLECTIVE ;  /* 0x000000000000791b */ /* 0x003fe20003800000 */
.L_x_3196:
[----:B------:R-:W-:Y:S02]  /*28530*/  MOV R12, 0x8 ;  /* 0x00000008000c7802 */ /* 0x000fe40000000f00 */
[----:B------:R-:W-:-:S05]  /*28540*/  SEL R2, R14, RZ, P3 ;  /* 0x000000ff0e027207 */ /* 0x000fca0001800000 */
[----:B------:R-:W-:-:S04]  /*28550*/  IMAD.IADD R2, R7, 0x1, R2 ;  /* 0x0000000107027824 */ /* 0x000fc800078e0202 */
[----:B------:R-:W-:-:S07]  /*28560*/  IMAD.MOV.U32 R13, RZ, RZ, R2 ;  /* 0x000000ffff0d7224 */ /* 0x000fce00078e0002 */
[----:B------:R-:W-:Y:S05]  /*28570*/  WARPSYNC.COLLECTIVE R15, `(.L_x_3197) ;  /* 0x000000000f087348 */ /* 0x000fea0003c00000 */
[----:B------:R0:W1:Y:S02]  /*28580*/  SHFL.UP P6, R14, R13, R12, R11 ;  /* 0x0400000c0d0e7389 */ /* 0x00006400000c000b */
[----:B01----:R-:W-:Y:S01]  /*28590*/  ENDCOLLECTIVE ;  /* 0x000000000000791b */ /* 0x003fe20003800000 */
.L_x_3197:
[----:B------:R-:W-:Y:S01]  /*285a0*/  IMAD.MOV.U32 R12, RZ, RZ, 0x10 ;  /* 0x00000010ff0c7424 */ /* 0x000fe200078e00ff */
[----:B------:R-:W-:-:S05]  /*285b0*/  SEL R3, R14, RZ, P4 ;  /* 0x000000ff0e037207 */ /* 0x000fca0002000000 */
[----:B------:R-:W-:-:S04]  /*285c0*/  IMAD.IADD R3, R2, 0x1, R3 ;  /* 0x0000000102037824 */ /* 0x000fc800078e0203 */
[----:B------:R-:W-:-:S07]  /*285d0*/  IMAD.MOV.U32 R13, RZ, RZ, R3 ;  /* 0x000000ffff0d7224 */ /* 0x000fce00078e0003 */
[----:B------:R-:W-:Y:S05]  /*285e0*/  WARPSYNC.COLLECTIVE R15, `(.L_x_3198) ;  /* 0x000000000f087348 */ /* 0x000fea0003c00000 */
[----:B------:R0:W1:Y:S02]  /*285f0*/  SHFL.UP P6, R14, R13, R12, R11 ;  /* 0x0400000c0d0e7389 */ /* 0x00006400000c000b */
[----:B01----:R-:W-:Y:S01]  /*28600*/  ENDCOLLECTIVE ;  /* 0x000000000000791b */ /* 0x003fe20003800000 */
.L_x_3198:
        /* <DEDUP_REMOVED lines=8> */
.L_x_3199:
[----:B------:R-:W-:Y:S05]  /*28690*/  BRA `(.L_x_3200) ;  /* 0xffffffac003c7947 */ /* 0x000fea000383ffff */
.L_x_3028:
        /* <DEDUP_REMOVED lines=8> */
.L_x_3202:
[----:B------:R-:W-:Y:S05]  /*28720*/  BSYNC B0 ;  /* 0x0000000000007941 */ /* 0x000fea0003800000 */
.L_x_3201:
[----:B------:R-:W-:Y:S01]  /*28730*/  SEL R14, R14, RZ, P1 ;  /* 0x000000ff0e0e7207 */ /* 0x000fe20000800000 */
[----:B------:R-:W-:Y:S01]  /*28740*/  IMAD.MOV.U32 R12, RZ, RZ, 0x2 ;  /* 0x00000002ff0c7424 */ /* 0x000fe200078e00ff */
[----:B------:R-:W-:Y:S01]  /*28750*/  MOV R15, 0xffffffff ;  /* 0xffffffff000f7802 */ /* 0x000fe20000000f00 */
[----:B------:R-:W-:Y:S02]  /*28760*/  IMAD.MOV.U32 R11, RZ, RZ, RZ ;  /* 0x000000ffff0b7224 */ /* 0x000fe400078e00ff */
[----:B------:R-:W-:-:S07]  /*28770*/  IMAD.IADD R13, R5, 0x1, R14 ;  /* 0x00000001050d7824 */ /* 0x000fce00078e020e */
[----:B------:R-:W-:Y:S05]  /*28780*/  WARPSYNC.COLLECTIVE R15, `(.L_x_3203) ;  /* 0x000000000f087348 */ /* 0x000fea0003c00000 */
[----:B------:R0:W1:Y:S02]  /*28790*/  SHFL.UP P6, R14, R13, R12, R11 ;  /* 0x0400000c0d0e7389 */ /* 0x00006400000c000b */
[----:B01----:R-:W-:Y:S01]  /*287a0*/  ENDCOLLECTIVE ;  /* 0x000000000000791b */ /* 0x003fe20003800000 */
.L_x_3203:
[----:B------:R-:W-:Y:S01]  /*287b0*/  IMAD.MOV.U32 R12, RZ, RZ, 0x4 ;  /* 0x00000004ff0c7424 */ /* 0x000fe200078e00ff */
[----:B------:R-:W-:-:S05]  /*287c0*/  SEL R2, R14, RZ, P2 ;  /* 0x000000ff0e027207 */ /* 0x000fca0001000000 */
[----:B------:R-:W-:-:S04]  /*287d0*/  IMAD.IADD R2, R13, 0x1, R2 ;  /* 0x000000010d027824 */ /* 0x000fc800078e0202 */
[----:B------:R-:W-:-:S07]  /*287e0*/  IMAD.MOV.U32 R13, RZ, RZ, R2 ;  /* 0x000000ffff0d7224 */ /* 0x000fce00078e0002 */
[----:B------:R-:W-:Y:S05]  /*287f0*/  WARPSYNC.COLLECTIVE R15, `(.L_x_3204) ;  /* 0x000000000f087348 */ /* 0x000fea0003c00000 */
[----:B------:R0:W1:Y:S02]  /*28800*/  SHFL.UP P6, R14, R13, R12, R11 ;  /* 0x0400000c0d0e7389 */ /* 0x00006400000c000b */
[----:B01----:R-:W-:Y:S01]  /*28810*/  ENDCOLLECTIVE ;  /* 0x000000000000791b */ /* 0x003fe20003800000 */
.L_x_3204:
[----:B------:R-:W-:Y:S01]  /*28820*/  IMAD.MOV.U32 R12, RZ, RZ, 0x8 ;  /* 0x00000008ff0c7424 */ /* 0x000fe200078e00ff */
[----:B------:R-:W-:-:S05]  /*28830*/  SEL R3, R14, RZ, P3 ;  /* 0x000000ff0e037207 */ /* 0x000fca0001800000 */
[----:B------:R-:W-:-:S04]  /*28840*/  IMAD.IADD R3, R2, 0x1, R3 ;  /* 0x0000000102037824 */ /* 0x000fc800078e0203 */
[----:B------:R-:W-:-:S07]  /*28850*/  IMAD.MOV.U32 R13, RZ, RZ, R3 ;  /* 0x000000ffff0d7224 */ /* 0x000fce00078e0003 */
[----:B------:R-:W-:Y:S05]  /*28860*/  WARPSYNC.COLLECTIVE R15, `(.L_x_3205) ;  /* 0x000000000f087348 */ /* 0x000fea0003c00000 */
[----:B------:R0:W1:Y:S02]  /*28870*/  SHFL.UP P6, R14, R13, R12, R11 ;  /* 0x0400000c0d0e7389 */ /* 0x00006400000c000b */
[----:B01----:R-:W-:Y:S01]  /*28880*/  ENDCOLLECTIVE ;  /* 0x000000000000791b */ /* 0x003fe20003800000 */
.L_x_3205:
[----:B------:R-:W-:Y:S01]  /*28890*/  IMAD.MOV.U32 R12, RZ, RZ, 0x10 ;  /* 0x00000010ff0c7424 */ /* 0x000fe200078e00ff */
[----:B------:R-:W-:-:S05]  /*288a0*/  SEL R4, R14, RZ, P4 ;  /* 0x000000ff0e047207 */ /* 0x000fca0002000000 */
[----:B------:R-:W-:-:S04]  /*288b0*/  IMAD.IADD R4, R3, 0x1, R4 ;  /* 0x0000000103047824 */ /* 0x000fc800078e0204 */
[----:B------:R-:W-:-:S07]  /*288c0*/  IMAD.MOV.U32 R13, RZ, RZ, R4 ;  /* 0x000000ffff0d7224 */ /* 0x000fce00078e0004 */
[----:B------:R-:W-:Y:S05]  /*288d0*/  WARPSYNC.COLLECTIVE R15, `(.L_x_3206) ;  /* 0x000000000f087348 */ /* 0x000fea0003c00000 */
[----:B------:R0:W1:Y:S02]  /*288e0*/  SHFL.UP P6, R14, R13, R12, R11 ;  /* 0x0400000c0d0e7389 */ /* 0x00006400000c000b */
[----:B01----:R-:W-:Y:S01]  /*288f0*/  ENDCOLLECTIVE ;  /* 0x000000000000791b */ /* 0x003fe20003800000 */
.L_x_3206:
        /* <DEDUP_REMOVED lines=8> */
.L_x_3207:
[----:B------:R-:W-:Y:S05]  /*28980*/  BRA `(.L_x_3208) ;  /* 0xffffffac001c7947 */ /* 0x000fea000383ffff */
.L_x_3030:
[----:B------:R-:W-:Y:S01]  /*28990*/  BSSY B0, `(.L_x_3209) ;  /* 0x0000006000007945 */ /* 0x000fe20003800000 */
[----:B------:R-:W-:Y:S01]  /*289a0*/  PLOP3.LUT P6, PT, P6, PT, PT, 0x8, 0x0 ;  /* 0x000000000000781c */ /* 0x000fe200037ce170 */
[----:B------:R-:W-:-:S12]  /*289b0*/  IMAD.MOV.U32 R15, RZ, RZ, -0x1 ;  /* 0xffffffffff0f7424 */ /* 0x000fd800078e00ff */
[----:B01----:R-:W-:Y:S05]  /*289c0*/  WARPSYNC.COLLECTIVE R15, `(.L_x_3210) ;  /* 0x000000000f087348 */ /* 0x003fea0003c00000 */
[----:B------:R-:W-:Y:S01]  /*289d0*/  VOTE.ANY R14, PT, P6 ;  /* 0x00000000000e7806 */ /* 0x000fe200030e0100 */
[----:B01----:R-:W-:Y:S06]  /*289e0*/  ENDCOLLECTIVE ;  /* 0x000000000000791b */ /* 0x003fec0003800000 */
.L_x_3210:
[----:B------:R-:W-:Y:S05]  /*289f0*/  BSYNC B0 ;  /* 0x0000000000007941 */ /* 0x000fea0003800000 */
.L_x_3209:
[----:B------:R-:W-:Y:S01]  /*28a00*/  MOV R3, R14 ;  /* 0x0000000e00037202 */ /* 0x000fe20000000f00 */
[----:B------:R-:W-:Y:S02]  /*28a10*/  IMAD.MOV.U32 R13, RZ, RZ, R5 ;  /* 0x000000ffff0d7224 */ /* 0x000fe400078e0005 */
[----:B------:R-:W-:Y:S01]  /*28a20*/  IMAD.MOV.U32 R11, RZ, RZ, 0x1f ;  /* 0x0000001fff0b7424 */ /* 0x000fe200078e00ff */
[----:B------:R-:W0:Y:S01]  /*28a30*/  POPC R4, R3 ;  /* 0x0000000300047309 */ /* 0x000e220000000000 */
[----:B------:R-:W-:Y:S02]  /*28a40*/  IMAD.MOV.U32 R15, RZ, RZ, -0x1 ;  /* 0xffffffffff0f7424 */ /* 0x000fe400078e00ff */
[----:B0-----:R-:W-:-:S07]  /*28a50*/  IMAD.MOV.U32 R12, RZ, RZ, R4 ;  /* 0x000000ffff0c7224 */ /* 0x001fce00078e0004 */
[----:B------:R-:W-:Y:S05]  /*28a60*/  WARPSYNC.COLLECTIVE R15, `(.L_x_3211) ;  /* 0x000000000f087348 */ /* 0x000fea0003c00000 */
[----:B------:R0:W1:Y:S02]  /*28a70*/  SHFL.IDX P6, R14, R13, R12, R11 ;  /* 0x0000000c0d0e7389 */ /* 0x00006400000c000b */
[----:B01----:R-:W-:Y:S01]  /*28a80*/  ENDCOLLECTIVE ;  /* 0x000000000000791b */ /* 0x003fe20003800000 */
.L_x_3211:
[----:B------:R-:W-:Y:S01]  /*28a90*/  IMAD.MOV.U32 R5, RZ, RZ, R14 ;  /* 0x000000ffff057224 */ /* 0x000fe200078e000e */
[----:B------:R-:W-:Y:S06]  /*28aa0*/  BRA `(.L_x_3212) ;  /* 0xffffffac000c7947 */ /* 0x000fec000383ffff */
.L_x_3032:
[----:B------:R-:W-:Y:S01]  /*28ab0*/  BSSY B0, `(.L_x_3213) ;  /* 0x0000007000007945 */ /* 0x000fe20003800000 */
[----:B------:R-:W-:Y:S02]  /*28ac0*/  IMAD.MOV.U32 R13, RZ, RZ, R2 ;  /* 0x000000ffff0d7224 */ /* 0x000fe400078e0002 */
[----:B------:R-:W-:Y:S02]  /*28ad0*/  IMAD.MOV.U32 R11, RZ, RZ, 0x1f ;  /* 0x0000001fff0b7424 */ /* 0x000fe400078e00ff */
[----:B------:R-:W-:-:S07]  /*28ae0*/  IMAD.MOV.U32 R15, RZ, RZ, -0x1 ;  /* 0xffffffffff0f7424 */ /* 0x000fce00078e00ff */
[----:B0123--:R-:W-:Y:S05]  /*28af0*/  WARPSYNC.COLLECTIVE R15, `(.L_x_3214) ;  /* 0x000000000f087348 */ /* 0x00ffea0003c00000 */
[----:B------:R4:W0:Y:S02]  /*28b00*/  SHFL.IDX P6, R14, R13, R12, R11 ;  /* 0x0000000c0d0e7389 */ /* 0x00082400000c000b */
[----:B01234-:R-:W-:Y:S01]  /*28b10*/  ENDCOLLECTIVE ;  /* 0x000000000000791b */ /* 0x01ffe20003800000 */
.L_x_3214:
[----:B------:R-:W-:Y:S05]  /*28b20*/  BSYNC B0 ;  /* 0x0000000000007941 */ /* 0x000fea0003800000 */
.L_x_3213:
[----:B------:R-:W-:Y:S05]  /*28b30*/  BRA `(.L_x_3031) ;  /* 0xffffffac00047947 */ /* 0x000fea000383ffff */
.L_x_3036:
[----:B0-----:R0:W3:Y:S02]  /*28b40*/  SYNCS.PHASECHK.TRANS64.TRYWAIT P0, [R5+URZ+0x2a820], R0 ;  /* 0x02a82000050075a7 */ /* 0x0010e4000800017f */
[----:B---3--:R-:W-:Y:S05]  /*28b50*/  @!P0 NANOSLEEP.SYNCS 0x989680 ;  /* 0x009896800000895d */ /* 0x008fea0003900000 */
[----:B------:R-:W3:Y:S02]  /*28b60*/  @!P0 SYNCS.PHASECHK.TRANS64 P0, [R5+URZ+0x2a820], R0 ;  /* 0x02a82000050085a7 */ /* 0x000ee4000800007f */
[----:B---3--:R-:W-:Y:S05]  /*28b70*/  @!P0 BRA `(.L_x_3036) ;  /* 0xfffffffc00f08947 */ /* 0x008fea000383ffff */
[----:B------:R-:W-:Y:S05]  /*28b80*/  BRA `(.L_x_3215) ;  /* 0xffffffb0007c7947 */ /* 0x000fea000383ffff */
.L_x_3037:
        /* <DEDUP_REMOVED lines=11> */
.L_x_3217:
[----:B------:R-:W-:Y:S05]  /*28c40*/  BSYNC B0 ;  /* 0x0000000000007941 */ /* 0x000fea0003800000 */
.L_x_3216:
[----:B------:R-:W-:Y:S05]  /*28c50*/  BRA `(.L_x_3218) ;  /* 0xffffffb000647947 */ /* 0x000fea000383ffff */
.L_x_3038:
[----:B------:R-:W-:Y:S01]  /*28c60*/  BSSY B0, `(.L_x_3219) ;  /* 0x0000006000007945 */ /* 0x000fe20003800000 */
[----:B------:R-:W-:-:S07]  /*28c70*/  IMAD.MOV.U32 R15, RZ, RZ, -0x1 ;  /* 0xffffffffff0f7424 */ /* 0x000fce00078e00ff */
[----:B012---:R-:W-:Y:S05]  /*28c80*/  WARPSYNC.COLLECTIVE R15, `(.L_x_3220) ;  /* 0x000000000f0c7348 */ /* 0x007fea0003c00000 */
[----:B------:R-:W-:Y:S02]  /*28c90*/  ELECT P6, UR62, PT ;  /* 0x00000000003e782f */ /* 0x000fe400038c0000 */
[----:B------:R-:W-:Y:S01]  /*28ca0*/  MOV R14, UR62 ;  /* 0x0000003e000e7c02 */ /* 0x000fe20008000f00 */
[----:B012---:R-:W-:Y:S10]  /*28cb0*/  ENDCOLLECTIVE ;  /* 0x000000000000791b */ /* 0x007ff40003800000 */
.L_x_3220:
[----:B------:R-:W-:Y:S05]  /*28cc0*/  BSYNC B0 ;  /* 0x0000000000007941 */ /* 0x000fea0003800000 */
.L_x_3219:
[----:B------:R-:W-:Y:S05]  /*28cd0*/  BRA `(.L_x_3221) ;  /* 0xffffffb000587947 */ /* 0x000fea000383ffff */
.L_x_3040:
[----:B0-----:R0:W3:Y:S02]  /*28ce0*/  SYNCS.PHASECHK.TRANS64.TRYWAIT P1, [R3+URZ+0x2a840], R2 ;  /* 0x02a84002030075a7 */ /* 0x0010e4000802017f */
[----:B---3--:R-:W-:Y:S05]  /*28cf0*/  @!P1 NANOSLEEP.SYNCS 0x989680 ;  /* 0x009896800000995d */ /* 0x008fea0003900000 */
[----:B------:R-:W3:Y:S02]  /*28d00*/  @!P1 SYNCS.PHASECHK.TRANS64 P1, [R3+URZ+0x2a840], R2 ;  /* 0x02a84002030095a7 */ /* 0x000ee4000802007f */
[----:B---3--:R-:W-:Y:S05]  /*28d10*/  @!P1 BRA `(.L_x_3040) ;  /* 0xfffffffc00f09947 */ /* 0x008fea000383ffff */
[----:B------:R-:W-:Y:S05]  /*28d20*/  BRA `(.L_x_3222) ;  /* 0xffffffb000807947 */ /* 0x000fea000383ffff */
.L_x_3042:
[----:B---3--:R3:W4:Y:S02]  /*28d30*/  SYNCS.PHASECHK.TRANS64.TRYWAIT P1, [R5+URZ+0x2a840], R0 ;  /* 0x02a84000050075a7 */ /* 0x008724000802017f */
[----:B----4-:R-:W-:Y:S05]  /*28d40*/  @!P1 NANOSLEEP.SYNCS 0x989680 ;  /* 0x009896800000995d */ /* 0x010fea0003900000 */
[----:B------:R-:W4:Y:S02]  /*28d50*/  @!P1 SYNCS.PHASECHK.TRANS64 P1, [R5+URZ+0x2a840], R0 ;  /* 0x02a84000050095a7 */ /* 0x000f24000802007f */
[----:B----4-:R-:W-:Y:S05]  /*28d60*/  @!P1 BRA `(.L_x_3042) ;  /* 0xfffffffc00f09947 */ /* 0x010fea000383ffff */
[----:B------:R-:W-:Y:S05]  /*28d70*/  BRA `(.L_x_3223) ;  /* 0xffffffb0008c7947 */ /* 0x000fea000383ffff */
.L_x_3044:
[----:B----4-:R4:W0:Y:S02]  /*28d80*/  SYNCS.PHASECHK.TRANS64.TRYWAIT P1, [R3+URZ+0x2a860], R2 ;  /* 0x02a86002030075a7 */ /* 0x010824000802017f */
[----:B0-----:R-:W-:Y:S05]  /*28d90*/  @!P1 NANOSLEEP.SYNCS 0x989680 ;  /* 0x009896800000995d */ /* 0x001fea0003900000 */
[----:B------:R-:W0:Y:S02]  /*28da0*/  @!P1 SYNCS.PHASECHK.TRANS64 P1, [R3+URZ+0x2a860], R2 ;  /* 0x02a86002030095a7 */ /* 0x000e24000802007f */
[----:B0-----:R-:W-:Y:S05]  /*28db0*/  @!P1 BRA `(.L_x_3044) ;  /* 0xfffffffc00f09947 */ /* 0x001fea000383ffff */
[----:B------:R-:W-:Y:S05]  /*28dc0*/  BRA `(.L_x_3224) ;  /* 0xffffffb000887947 */ /* 0x000fea000383ffff */
.L_x_3225:
        /* <DEDUP_REMOVED lines=11> */
.L_x_15641:


//--------------------- .text._ZN7cutlass13device_kernelIN5flash11enable_sm90INS1_16FlashAttnFwdSm90INS1_25CollectiveMainloopFwdSm90ILi2EN4cute5tupleIJNS5_1CILi1EEES8_S8_EEENS6_IJNS7_ILi64EEESA_SA_EEELi512ENS_10bfloat16_tEfNS_4arch4Sm90ELb0ELb0ELb1ELb0ELb1ELb0ELb0ELb0ELb0ELb1ELb0ELb0EEENS1_21CollectiveEpilogueFwdINS6_IJSA_NS7_ILi512EEESA_EEES9_SC_SE_Li256ELb0ELb1ELb0ELb0EEENS1_29StaticPersistentTileSchedulerILb0EEEEEEEEEvNT_6ParamsE --------------------------
	.section	.text._ZN7cutlass13device_kernelIN5flash11enable_sm90INS1_16FlashAttnFwdSm90INS1_25CollectiveMainloopFwdSm90ILi2EN4cute5tupleIJNS5_1CILi1EEES8_S8_EEENS6_IJNS7_ILi64EEESA_SA_EEELi512ENS_10bfloat16_tEfNS_4arch4Sm90ELb0ELb0ELb1ELb0ELb1ELb0ELb0ELb0ELb0ELb1ELb0ELb0EEENS1_21CollectiveEpilogueFwdINS6_IJSA_NS7_ILi512EEESA_EEES9_SC_SE_Li256ELb0ELb1ELb0ELb0EEENS1_29StaticPersistentTileSchedulerILb0EEEEEEEEEvNT_6ParamsE,"ax",@progbits
	.align	128
.text._ZN7cutlass13device_kernelIN5flash11enable_sm90INS1_16FlashAttnFwdSm90INS1_25CollectiveMainloopFwdSm90ILi2EN4cute5tupleIJNS5_1CILi1EEES8_S8_EEENS6_IJNS7_ILi64EEESA_SA_EEELi512ENS_10bfloat16_tEfNS_4arch4Sm90ELb0ELb0ELb1ELb0ELb1ELb0ELb0ELb0ELb0ELb1ELb0ELb0EEENS1_21CollectiveEpilogueFwdINS6_IJSA_NS7_ILi512EEESA_EEES9_SC_SE_Li256ELb0ELb1ELb0ELb0EEENS1_29StaticPersistentTileSchedulerILb0EEEEEEEEEvNT_6ParamsE:
        .type           _ZN7cutlass13device_kernelIN5flash11enable_sm90INS1_16FlashAttnFwdSm90INS1_25CollectiveMainloopFwdSm90ILi2EN4cute5tupleIJNS5_1CILi1EEES8_S8_EEENS6_IJNS7_ILi64EEESA_SA_EEELi512ENS_10bfloat16_tEfNS_4arch4Sm90ELb0ELb0ELb1ELb0ELb1ELb0ELb0ELb0ELb0ELb1ELb0ELb0EEENS1_21CollectiveEpilogueFwdINS6_IJSA_NS7_ILi512EEESA_EEES9_SC_SE_Li256ELb0ELb1ELb0ELb0EEENS1_29StaticPersistentTileSchedulerILb0EEEEEEEEEvNT_6ParamsE,@function
        .size           _ZN7cutlass13device_kernelIN5flash11enable_sm90INS1_16FlashAttnFwdSm90INS1_25CollectiveMainloopFwdSm90ILi2EN4cute5tupleIJNS5_1CILi1EEES8_S8_EEENS6_IJNS7_ILi64EEESA_SA_EEELi512ENS_10bfloat16_tEfNS_4arch4Sm90ELb0ELb0ELb1ELb0ELb1ELb0ELb0ELb0ELb0ELb1ELb0ELb0EEENS1_21CollectiveEpilogueFwdINS6_IJSA_NS7_ILi512EEESA_EEES9_SC_SE_Li256ELb0ELb1ELb0ELb0EEENS1_29StaticPersistentTileSchedulerILb0EEEEEEEEEvNT_6ParamsE,(.L_x_15642 - _ZN7cutlass13device_kernelIN5flash11enable_sm90INS1_16FlashAttnFwdSm90INS1_25CollectiveMainloopFwdSm90ILi2EN4cute5tupleIJNS5_1CILi1EEES8_S8_EEENS6_IJNS7_ILi64EEESA_SA_EEELi512ENS_10bfloat16_tEfNS_4arch4Sm90ELb0ELb0ELb1ELb0ELb1ELb0ELb0ELb0ELb0ELb1ELb0ELb0EEENS1_21CollectiveEpilogueFwdINS6_IJSA_NS7_ILi512EEESA_EEES9_SC_SE_Li256ELb0ELb1ELb0ELb0EEENS1_29StaticPersistentTileSchedulerILb0EEEEEEEEEvNT_6ParamsE)
        .other          _ZN7cutlass13device_kernelIN5flash11enable_sm90INS1_16FlashAttnFwdSm90INS1_25CollectiveMainloopFwdSm90ILi2EN4cute5tupleIJNS5_1CILi1EEES8_S8_EEENS6_IJNS7_ILi64EEESA_SA_EEELi512ENS_10bfloat16_tEfNS_4arch4Sm90ELb0ELb0ELb1ELb0ELb1ELb0ELb0ELb0ELb0ELb1ELb0ELb0EEENS1_21CollectiveEpilogueFwdINS6_IJSA_NS7_ILi512EEESA_EEES9_SC_SE_Li256ELb0ELb1ELb0ELb0EEENS1_29StaticPersistentTileSchedulerILb0EEEEEEEEEvNT_6ParamsE,@"STO_CUDA_ENTRY STV_DEFAULT"
_ZN7cutlass13device_kernelIN5flash11enable_sm90INS1_16FlashAttnFwdSm90INS1_25CollectiveMainloopFwdSm90ILi2EN4cute5tupleIJNS5_1CILi1EEES8_S8_EEENS6_IJNS7_ILi64EEESA_SA_EEELi512ENS_10bfloat16_tEfNS_4arch4Sm90ELb0ELb0ELb1ELb0ELb1ELb0ELb0ELb0ELb0ELb1ELb0ELb0EEENS1_21CollectiveEpilogueFwdINS6_IJSA_NS7_ILi512EEESA_EEES9_SC_SE_Li256ELb0ELb1ELb0ELb0EEENS1_29StaticPersistentTileSchedulerILb0EEEEEEEEEvNT_6ParamsE:
        /* <DEDUP_REMOVED lines=36> */
[----:B0-----:R0:W1:Y:S01]  /*0240*/  SYNCS.EXCH.64 URZ, [UR6+0x28c30], UR4 ;  /* 0x028c3004063f75b2 */ /* 0x0010620008000100 */
[----:B------:R0:W4:Y:S01]  /*0250*/  SYNCS.EXCH.64 URZ, [UR6+0x28c40], UR4 ;  /* 0x028c4004063f75b2 */ /* 0x0001220008000100 */
[----:B------:R0:W0:Y:S01]  /*0260*/  SYNCS.EXCH.64 URZ, [UR6+0x28c38], UR4 ;  /* 0x028c3804063f75b2 */ /* 0x0000220008000100 */
[----:B------:R0:W0:Y:S01]  /*0270*/  SYNCS.EXCH.64 URZ, [UR6+0x28c48], UR4 ;  /* 0x028c4804063f75b2 */ /* 0x0000220008000100 */
[----:B------:R-:W-:Y:S01]  /*0280*/  NOP ;  /* 0x0000000000007918 */ /* 0x000fe20000000000 */
.L_x_3226:
        /* <DEDUP_REMOVED lines=22> */
.L_x_3227:
        /* <DEDUP_REMOVED lines=18> */
.L_x_3228:
        /* <DEDUP_REMOVED lines=22> */
.L_x_3229:
        /* <DEDUP_REMOVED lines=23> */
.L_x_3230:
        /* <DEDUP_REMOVED lines=8> */
.L_x_3232:
[----:B------:R-:W-:-:S08]  /*0860*/  NOP ;  /* 0x0000000000007918 */ /* 0x000fd00000000000 */
[----:B------:R-:W0:Y:S02]  /*0870*/  USETMAXREG.TRY_ALLOC.CTAPOOL UP0, 0xe8 ;  /* 0x000000e8000079c8 */ /* 0x000e240008000600 */
[----:B0-----:R-:W-:-:S13]  /*0880*/  PLOP3.LUT P0, PT, PT, PT, UP0, 0x80, 0x0 ;  /* 0x000000000000781c */ /* 0x001fda0003f0f008 */
[----:B------:R-:W-:Y:S05]  /*0890*/  @!P0 BRA `(.L_x_3232) ;  /* 0xfffffffc00f08947 */ /* 0x000fea000383ffff */
[----:B------:R-:W-:Y:S01]  /*08a0*/  LOP3.LUT R2, R0, 0xffffff80, RZ, 0xc0, !PT ;  /* 0xffffff8000027812 */ /* 0x000fe200078ec0ff */
[----:B------:R-:W0:Y:S03]  /*08b0*/  S2UR UR40, SR_CTAID.X ;  /* 0x00000000002879c3 */ /* 0x000e260000002500 */
[----:B------:R-:W-:-:S05]  /*08c0*/  ISETP.NE.AND P0, PT, R2, 0x80, PT ;  /* 0x000000800200780c */ /* 0x000fca0003f05270 */
[----:B------:R-:W0:Y:S08]  /*08d0*/  LDC R2, c[0x0][0xc34] ;  /* 0x00030d00ff027b82 */ /* 0x000e300000000800 */
[----:B------:R-:W-:Y:S06]  /*08e0*/  @!P0 BAR.ARV 0x8, 0x100 ;  /* 0x0204000000008b1d */ /* 0x000fec0000002000 */
[----:B------:R-:W-:-:S13]  /*08f0*/  ISETP.GE.U32.AND P0, PT, R0, 0x100, PT ;  /* 0x000001000000780c */ /* 0x000fda0003f06070 */
[----:B------:R-:W-:Y:S06]  /*0900*/  @P0 BAR.ARV 0xf, 0x100 ;  /* 0x03c4000000000b1d */ /* 0x000fec0000002000 */
[----:B0-----:R-:W-:-:S13]  /*0910*/  ISETP.LE.AND P0, PT, R2, UR40, PT ;  /* 0x0000002802007c0c */ /* 0x001fda000bf03270 */
[----:B------:R-:W-:Y:S05]  /*0920*/  @P0 EXIT ;  /* 0x000000000000094d */ /* 0x000fea0003800000 */
[----:B------:R-:W-:Y:S01]  /*0930*/  VIADD R0, R0, 0xffffff80 ;  /* 0xffffff8000007836 */ /* 0x000fe20000000000 */
[----:B------:R-:W0:Y:S01]  /*0940*/  S2UR UR39, SR_CgaCtaId ;  /* 0x00000000002779c3 */ /* 0x000e220000008800 */
[----:B------:R-:W-:Y:S01]  /*0950*/  UMOV UR42, 0x400 ;  /* 0x00000400002a7882 */ /* 0x000fe20000000000 */
[----:B------:R-:W-:Y:S01]  /*0960*/  IMAD.MOV.U32 R23, RZ, RZ, 0x20 ;  /* 0x00000020ff177424 */ /* 0x000fe200078e00ff */
[----:B------:R-:W-:Y:S01]  /*0970*/  ULOP3.LUT UR41, UR38, 0x1, URZ, 0xfc, !UPT ;  /* 0x0000000126297892 */ /* 0x000fe2000f8efc3f */
[----:B------:R-:W-:Y:S01]  /*0980*/  SHF.R.S32.HI R3, RZ, 0x1f, R0 ;  /* 0x0000001fff037819 */ /* 0x000fe20000011400 */
[----:B------:R-:W-:Y:S01]  /*0990*/  UMOV UR36, URZ ;  /* 0x0000003f00247c82 */ /* 0x000fe20008000000 */
[----:B------:R-:W-:Y:S01]  /*09a0*/  UMOV UR37, URZ ;  /* 0x0000003f00257c82 */ /* 0x000fe20008000000 */
[----:B------:R-:W-:Y:S01]  /*09b0*/  UMOV UR47, URZ ;  /* 0x0000003f002f7c82 */ /* 0x000fe20008000000 */
[CC--:B------:R-:W-:Y:S02]  /*09c0*/  LEA.HI R2, R3.reuse, R0.reuse, RZ, 0x4 ;  /* 0x0000000003027211 */ /* 0x0c0fe400078f20ff */
[----:B------:R-:W-:-:S02]  /*09d0*/  LEA.HI R4, R3, R0, RZ, 0x5 ;  /* 0x0000000003047211 */ /* 0x000fc400078f28ff */
[----:B------:R-:W-:Y:S02]  /*09e0*/  SHF.R.S32.HI R9, RZ, 0x4, R2 ;  /* 0x00000004ff097819 */ /* 0x000fe40000011402 */
[CC--:B------:R-:W-:Y:S02]  /*09f0*/  LEA.HI R5, R3.reuse, R0.reuse, RZ, 0x7 ;  /* 0x0000000003057211 */ /* 0x0c0fe400078f38ff */
[C---:B------:R-:W-:Y:S02]  /*0a00*/  LOP3.LUT R7, R2.reuse, 0xfffffff0, RZ, 0xc0, !PT ;  /* 0xfffffff002077812 */ /* 0x040fe400078ec0ff */
[----:B------:R-:W-:Y:S02]  /*0a10*/  SHF.R.S32.HI R11, RZ, 0x5, R4 ;  /* 0x00000005ff0b7819 */ /* 0x000fe40000011404 */
[----:B------:R-:W-:Y:S01]  /*0a20*/  LEA.HI R2, R2, R9, RZ, 0x1 ;  /* 0x0000000902027211 */ /* 0x000fe200078f08ff */
[----:B------:R-:W-:Y:S01]  /*0a30*/  IMAD.IADD R7, R0, 0x1, -R7 ;  /* 0x0000000100077824 */ /* 0x000fe200078e0a07 */
[----:B------:R-:W-:-:S02]  /*0a40*/  LEA.HI R6, R3, R0, RZ, 0x2 ;  /* 0x0000000003067211 */ /* 0x000fc400078f10ff */
[----:B------:R-:W-:Y:S01]  /*0a50*/  LEA.HI R211, R3, R0, RZ, 0x3 ;  /* 0x0000000003d37211 */ /* 0x000fe200078f18ff */
[----:B0-----:R-:W-:Y:S01]  /*0a60*/  ULEA UR42, UR39, UR42, 0x18 ;  /* 0x0000002a272a7291 */ /* 0x001fe2000f8ec03f */
[----:B------:R-:W-:Y:S02]  /*0a70*/  SHF.R.S32.HI R4, RZ, 0x1f, R4 ;  /* 0x0000001fff047819 */ /* 0x000fe40000011404 */
[----:B------:R-:W-:Y:S02]  /*0a80*/  LOP3.LUT R3, R5, 0xffffff80, RZ, 0xc0, !PT ;  /* 0xffffff8005037812 */ /* 0x000fe400078ec0ff */
[----:B------:R-:W-:Y:S02]  /*0a90*/  LOP3.LUT R2, R2, 0x1ffffffe, RZ, 0xc0, !PT ;  /* 0x1ffffffe02027812 */ /* 0x000fe400078ec0ff */
[----:B------:R-:W-:Y:S01]  /*0aa0*/  LEA.HI R4, R4, R11, RZ, 0x2 ;  /* 0x0000000b04047211 */ /* 0x000fe200078f10ff */
[----:B------:R-:W-:Y:S01]  /*0ab0*/  IMAD.IADD R3, R0, 0x1, -R3 ;  /* 0x0000000100037824 */ /* 0x000fe200078e0a03 */
[----:B------:R-:W-:Y:S01]  /*0ac0*/  LOP3.LUT R209, R211, 0xfffffff8, RZ, 0xc0, !PT ;  /* 0xfffffff8d3d17812 */ /* 0x000fe200078ec0ff */
[----:B------:R-:W-:Y:S01]  /*0ad0*/  IMAD.IADD R9, R9, 0x1, -R2 ;  /* 0x0000000109097824 */ /* 0x000fe200078e0a02 */
[----:B------:R-:W-:-:S02]  /*0ae0*/  LOP3.LUT R13, R6, 0xfffffffc, RZ, 0xc0, !PT ;  /* 0xfffffffc060d7812 */ /* 0x000fc400078ec0ff */
[----:B------:R-:W-:Y:S01]  /*0af0*/  SHF.R.S32.HI R210, RZ, 0x7, R5 ;  /* 0x00000007ffd27819 */ /* 0x000fe20000011405 */
[----:B------:R-:W-:Y:S01]  /*0b00*/  IMAD.IADD R209, R0, 0x1, -R209 ;  /* 0x0000000100d17824 */ /* 0x000fe200078e0ad1 */
[----:B------:R-:W-:Y:S01]  /*0b10*/  LOP3.LUT R4, R4, 0x3ffffc, RZ, 0xc0, !PT ;  /* 0x003ffffc04047812 */ /* 0x000fe200078ec0ff */
[----:B------:R-:W-:Y:S01]  /*0b20*/  IMAD.SHL.U32 R9, R9, 0x8, RZ ;  /* 0x0000000809097824 */ /* 0x000fe200078e00ff */
[--C-:B------:R-:W-:Y:S01]  /*0b30*/  SHF.R.S32.HI R2, RZ, 0x1f, R7.reuse ;  /* 0x0000001fff027819 */ /* 0x100fe20000011407 */
[----:B------:R-:W-:Y:S01]  /*0b40*/  IMAD R15, R210, 0x100, R7 ;  /* 0x00000100d20f7824 */ /* 0x000fe200078e0207 */
[----:B------:R-:W-:Y:S01]  /*0b50*/  IADD3 R13, R0, -R13, RZ ;  /* 0x8000000d000d7210 */ /* 0x000fe20007ffe0ff */
[----:B------:R-:W-:Y:S01]  /*0b60*/  IMAD.IADD R8, R11, 0x1, -R4 ;  /* 0x000000010b087824 */ /* 0x000fe200078e0a04 */
[----:B------:R-:W-:Y:S01]  /*0b70*/  SHF.R.S32.HI R0, RZ, 0x1f, R3 ;  /* 0x0000001fff007819 */ /* 0x000fe20000011403 */
[----:B------:R-:W-:Y:S01]  /*0b80*/  IMAD.SHL.U32 R16, R209, 0x8, RZ ;  /* 0x00000008d1107824 */ /* 0x000fe200078e00ff */
[----:B------:R-:W-:-:S02]  /*0b90*/  LEA.HI R6, R2, R7, RZ, 0x3 ;  /* 0x0000000702067211 */ /* 0x000fc400078f18ff */
[----:B------:R-:W-:Y:S01]  /*0ba0*/  LEA.HI R2, R0, R3, RZ, 0x2 ;  /* 0x0000000300027211 */ /* 0x000fe200078f10ff */
[----:B------:R-:W-:Y:S01]  /*0bb0*/  VIADD R188, R16, 0x80 ;  /* 0x0000008010bc7836 */ /* 0x000fe20000000000 */
[----:B------:R-:W-:Y:S01]  /*0bc0*/  LOP3.LUT R4, R6, 0xfffffff8, RZ, 0xc0, !PT ;  /* 0xfffffff806047812 */ /* 0x000fe200078ec0ff */
[----:B------:R-:W-:Y:S01]  /*0bd0*/  VIADD R187, R16, 0xc0 ;  /* 0x000000c010bb7836 */ /* 0x000fe20000000000 */
[----:B------:R-:W-:Y:S01]  /*0be0*/  LEA R12, R8, R15, 0x4 ;  /* 0x0000000f080c7211 */ /* 0x000fe200078e20ff */
[----:B------:R-:W-:Y:S01]  /*0bf0*/  VIADD R186, R16, 0x100 ;  /* 0x0000010010ba7836 */ /* 0x000fe20000000000 */
[----:B------:R-:W-:Y:S01]  /*0c00*/  LOP3.LUT R8, R2, 0x7ffffffc, RZ, 0xc0, !PT ;  /* 0x7ffffffc02087812 */ /* 0x000fe200078ec0ff */
[----:B------:R-:W-:Y:S01]  /*0c10*/  IMAD.IADD R7, R7, 0x1, -R4 ;  /* 0x0000000107077824 */ /* 0x000fe200078e0a04 */
[----:B------:R-:W-:Y:S01]  /*0c20*/  LEA.HI R4, R0, R3, RZ, 0x5 ;  /* 0x0000000300047211 */ /* 0x000fe200078f28ff */
[----:B------:R-:W-:Y:S01]  /*0c30*/  IMAD.U32 R215, R12, 0x40, R9 ;  /* 0x000000400cd77824 */ /* 0x000fe200078e0009 */
[----:B------:R-:W-:Y:S01]  /*0c40*/  SHF.R.S32.HI R0, RZ, 0x2, R2 ;  /* 0x00000002ff007819 */ /* 0x000fe20000011402 */
[----:B------:R-:W-:Y:S01]  /*0c50*/  IMAD.IADD R17, R3, 0x1, -R8 ;  /* 0x0000000103117824 */ /* 0x000fe200078e0a08 */
[----:B------:R-:W-:Y:S01]  /*0c60*/  SHF.R.S32.HI R3, RZ, 0x1f, R2 ;  /* 0x0000001fff037819 */ /* 0x000fe20000011402 */
[----:B------:R-:W-:Y:S01]  /*0c70*/  IMAD.SHL.U32 R2, R7, 0x40, RZ ;  /* 0x0000004007027824 */ /* 0x000fe200078e00ff */
[----:B------:R-:W-:Y:S01]  /*0c80*/  SHF.L.U32 R6, R6, 0x6, RZ ;  /* 0x0000000606067819 */ /* 0x000fe200000006ff */
[C---:B------:R-:W-:Y:S01]  /*0c90*/  VIADD R185, R16.reuse, 0x140 ;  /* 0x0000014010b97836 */ /* 0x040fe20000000000 */
[----:B------:R-:W-:Y:S01]  /*0ca0*/  LEA.HI R3, R3, R0, RZ, 0x3 ;  /* 0x0000000003037211 */ /* 0x000fe200078f18ff */
[----:B------:R-:W-:Y:S01]  /*0cb0*/  VIADD R212, R16, 0x1c0 ;  /* 0x000001c010d47836 */ /* 0x000fe20000000000 */
[----:B------:R-:W-:Y:S01]  /*0cc0*/  LOP3.LUT R2, R2, 0x1c0, RZ, 0xc0, !PT ;  /* 0x000001c002027812 */ /* 0x000fe200078ec0ff */
[----:B------:R-:W-:Y:S01]  /*0cd0*/  IMAD.SHL.U32 R17, R17, 0x2, RZ ;  /* 0x0000000211117824 */ /* 0x000fe200078e00ff */
[----:B------:R-:W-:-:S02]  /*0ce0*/  LOP3.LUT R6, R6, 0x7ffffe00, RZ, 0xc0, !PT ;  /* 0x7ffffe0006067812 */ /* 0x000fc400078ec0ff */
[----:B------:R-:W-:Y:S02]  /*0cf0*/  LOP3.LUT R9, R2, 0x8, R9, 0xf8, !PT ;  /* 0x0000000802097812 */ /* 0x000fe400078ef809 */
[----:B------:R-:W-:Y:S01]  /*0d00*/  SHF.R.U32.HI R8, RZ, 0x3, R2 ;  /* 0x00000003ff087819 */ /* 0x000fe20000011602 */
[----:B------:R-:W-:Y:S01]  /*0d10*/  IMAD R6, R11, 0x400, R6 ;  /* 0x000004000b067824 */ /* 0x000fe200078e0206 */
[----:B------:R-:W-:Y:S02]  /*0d20*/  R2P PR, R7, 0x6 ;  /* 0x0000000607007804 */ /* 0x000fe40000000000 */
[----:B------:R-:W-:Y:S02]  /*0d30*/  LOP3.LUT R9, R9, R8, RZ, 0x3c, !PT ;  /* 0x0000000809097212 */ /* 0x000fe400078e3cff */
[----:B------:R-:W-:Y:S02]  /*0d40*/  LOP3.LUT R3, R3, 0xfffffff8, RZ, 0xc0, !PT ;  /* 0xfffffff803037812 */ /* 0x000fe400078ec0ff */
[----:B------:R-:W-:Y:S01]  /*0d50*/  LEA.HI R10, R13, R13, RZ, 0x1 ;  /* 0x0000000d0d0a7211 */ /* 0x000fe200078f08ff */
[----:B------:R-:W-:Y:S01]  /*0d60*/  IMAD.IADD R6, R6, 0x1, R9 ;  /* 0x0000000106067824 */ /* 0x000fe200078e0209 */
[----:B------:R-:W-:Y:S01]  /*0d70*/  LEA.HI R5, R5, R210, RZ, 0x1 ;  /* 0x000000d205057211 */ /* 0x000fe200078f08ff */
[----:B------:R-:W-:Y:S01]  /*0d80*/  IMAD.IADD R3, R0, 0x1, -R3 ;  /* 0x0000000100037824 */ /* 0x000fe200078e0a03 */
[----:B------:R-:W-:-:S02]  /*0d90*/  LOP3.LUT R10, R10, 0x1ffffffe, RZ, 0xc0, !PT ;  /* 0x1ffffffe0a0a7812 */ /* 0x000fc400078ec0ff */
[----:B------:R-:W-:Y:S02]  /*0da0*/  LEA R22, R6, UR42, 0x1 ;  /* 0x0000002a06167c11 */ /* 0x000fe4000f8e08ff */
[----:B------:R-:W-:Y:S01]  /*0db0*/  SHF.R.S32.HI R2, RZ, 0x5, R4 ;  /* 0x00000005ff027819 */ /* 0x000fe20000011404 */
[----:B------:R-:W-:Y:S01]  /*0dc0*/  IMAD.IADD R13, R13, 0x1, -R10 ;  /* 0x000000010d0d7824 */ /* 0x000fe200078e0a0a */
[----:B------:R-:W-:Y:S01]  /*0dd0*/  LOP3.LUT R5, R5, 0xfffffe, RZ, 0xc0, !PT ;  /* 0x00fffffe05057812 */ /* 0x000fe200078ec0ff */
[C---:B------:R-:W-:Y:S01]  /*0de0*/  VIADD R184, R22.reuse, 0x26800 ;  /* 0x0002680016b87836 */ /* 0x040fe20000000000 */
[----:B------:R-:W-:Y:S01]  /*0df0*/  SEL R23, R23, 0xffffffe0, !P1 ;  /* 0xffffffe017177807 */ /* 0x000fe20004800000 */
[----:B------:R-:W-:Y:S01]  /*0e00*/  VIADD R19, R22, 0x26840 ;  /* 0x0002684016137836 */ /* 0x000fe20000000000 */
[----:B------:R-:W-:Y:S01]  /*0e10*/  LEA R2, R2, R3, 0x4 ;  /* 0x0000000302027211 */ /* 0x000fe200078e20ff */
[----:B------:R-:W-:Y:S01]  /*0e20*/  IMAD.IADD R5, R210, 0x1, -R5 ;  /* 0x00000001d2057824 */ /* 0x000fe200078e0a05 */
[C---:B------:R-:W-:Y:S01]  /*0e30*/  @P2 IADD3 R19, R184.reuse, -0x40, RZ ;  /* 0xffffffc0b8132810 */ /* 0x040fe20007ffe0ff */
[----:B------:R-:W-:Y:S01]  /*0e40*/  IMAD.IADD R184, R184, 0x1, R23 ;  /* 0x00000001b8b87824 */ /* 0x000fe200078e0217 */
[C---:B------:R-:W-:Y:S01]  /*0e50*/  IADD3 R189, R16.reuse, 0x40, RZ ;  /* 0x0000004010bd7810 */ /* 0x040fe20007ffe0ff */
[----:B------:R-:W-:Y:S01]  /*0e60*/  IMAD.SHL.U32 R18, R5, 0x100, RZ ;  /* 0x0000010005127824 */ /* 0x000fe200078e00ff */
[----:B------:R-:W-:Y:S01]  /*0e70*/  IADD3 R213, R16, 0x180, RZ ;  /* 0x0000018010d57810 */ /* 0x000fe20007ffe0ff */
[----:B------:R-:W-:Y:S01]  /*0e80*/  IMAD R214, R13, 0x8, R2 ;  /* 0x000000080dd67824 */ /* 0x000fe200078e0202 */
[----:B------:R-:W-:Y:S01]  /*0e90*/  SHF.R.S32.HI R211, RZ, 0x3, R211 ;  /* 0x00000003ffd37819 */ /* 0x000fe200000114d3 */
[----:B------:R-:W-:Y:S01]  /*0ea0*/  IMAD.IADD R23, R23, 0x1, R19 ;  /* 0x0000000117177824 */ /* 0x000fe200078e0213 */
[----:B------:R-:W-:-:S02]  /*0eb0*/  SHF.R.S32.HI R222, RZ, 0x1f, R189 ;  /* 0x0000001fffde7819 */ /* 0x000fc400000114bd */
[----:B------:R-:W-:Y:S02]  /*0ec0*/  SHF.R.S32.HI R221, RZ, 0x1f, R188 ;  /* 0x0000001fffdd7819 */ /* 0x000fe400000114bc */
[----:B------:R-:W-:Y:S02]  /*0ed0*/  SHF.R.S32.HI R220, RZ, 0x1f, R187 ;  /* 0x0000001fffdc7819 */ /* 0x000fe400000114bb */
[----:B------:R-:W-:Y:S02]  /*0ee0*/  SHF.R.S32.HI R219, RZ, 0x1f, R186 ;  /* 0x0000001fffdb7819 */ /* 0x000fe400000114ba */
[----:B------:R-:W-:Y:S02]  /*0ef0*/  SHF.R.S32.HI R218, RZ, 0x1f, R185 ;  /* 0x0000001fffda7819 */ /* 0x000fe400000114b9 */
[----:B------:R-:W-:Y:S02]  /*0f00*/  SHF.R.S32.HI R217, RZ, 0x1f, R213 ;  /* 0x0000001fffd97819 */ /* 0x000fe400000114d5 */
[----:B------:R-:W-:-:S07]  /*0f10*/  SHF.R.S32.HI R216, RZ, 0x1f, R212 ;  /* 0x0000001fffd87819 */ /* 0x000fce00000114d4 */
.L_x_3274:
[----:B------:R-:W-:Y:S01]  /*0f20*/  ULDC UR4, c[0x0][0xc38] ;  /* 0x00030e0000047ab9 */ /* 0x000fe20000000800 */
[----:B------:R-:W-:Y:S01]  /*0f30*/  ULDC UR49, c[0x0][0x424] ;  /* 0x0001090000317ab9 */ /* 0x000fe20000000800 */
[----:B------:R-:W-:Y:S01]  /*0f40*/  UISETP.NE.AND UP1, UPT, UR4, 0x1, UPT ;  /* 0x000000010400788c */ /* 0x000fe2000bf25270 */
[----:B------:R-:W-:Y:S02]  /*0f50*/  ULDC UR6, c[0x0][0x2f0] ;  /* 0x0000bc0000067ab9 */ /* 0x000fe40000000800 */
[----:B------:R-:W-:Y:S01]  /*0f60*/  ULDC.64 UR4, c[0x0][0x418] ;  /* 0x0001060000047ab9 */ /* 0x000fe20000000a00 */
[----:B------:R-:W-:Y:S01]  /*0f70*/  UMOV UR43, UR40 ;  /* 0x00000028002b7c82 */ /* 0x000fe20008000000 */
[----:B------:R-:W-:Y:S01]  /*0f80*/  UISETP.NE.U32.AND UP0, UPT, UR4, URZ, UPT ;  /* 0x0000003f0400728c */ /* 0x000fe2000bf05070 */
[----:B------:R-:W-:Y:S02]  /*0f90*/  UMOV UR45, UR40 ;  /* 0x00000028002d7c82 */ /* 0x000fe40008000000 */
[----:B------:R-:W-:Y:S01]  /*0fa0*/  ULDC UR4, c[0x0][0xc44] ;  /* 0x0003110000047ab9 */ /* 0x000fe20000000800 */
[----:B------:R-:W-:-:S02]  /*0fb0*/  UISETP.NE.AND.EX UP0, UPT, UR5, URZ, UPT, UP0 ;  /* 0x0000003f0500728c */ /* 0x000fc4000bf05300 */
[----:B------:R-:W-:Y:S02]  /*0fc0*/  UISETP.NE.AND UP2, UPT, UR4, 0x1, UPT ;  /* 0x000000010400788c */ /* 0x000fe4000bf45270 */
[----:B------:R-:W-:Y:S01]  /*0fd0*/  USEL UR49, UR49, 0x1, UP0 ;  /* 0x0000000131317887 */ /* 0x000fe20008000000 */
[----:B------:R-:W-:Y:S01]  /*0fe0*/  @UP1 ULDC UR4, c[0x0][0xc3c] ;  /* 0x00030f0000041ab9 */ /* 0x000fe20000000800 */
[----:B------:R-:W-:Y:S02]  /*0ff0*/  UISETP.NE.AND UP0, UPT, UR46, 0x1, UPT ;  /* 0x000000012e00788c */ /* 0x000fe4000bf05270 */
[----:B------:R-:W-:Y:S02]  /*1000*/  UIMAD.WIDE.U32 UR4, UR40, UR4, URZ ;  /* 0x00000004280472a5 */ /* 0x000fe4000f8e003f */
[----:B------:R-:W-:Y:S02]  /*1010*/  UIMAD UR49, UR49, UR6, URZ ;  /* 0x00000006313172a4 */ /* 0x000fe4000f8e023f */
[----:B------:R-:W-:Y:S01]  /*1020*/  PLOP3.LUT P0, PT, PT, PT, UP0, 0x80, 0x0 ;  /* 0x000000000000781c */ /* 0x000fe20003f0f008 */
[----:B------:R-:W-:Y:S01]  /*1030*/  @UP1 ULDC UR6, c[0x0][0xc40] ;  /* 0x0003100000061ab9 */ /* 0x000fe20000000800 */
[----:B------:R-:W-:Y:S01]  /*1040*/  @UP2 ULDC.64 UR8, c[0x0][0xc48] ;  /* 0x0003120000082ab9 */ /* 0x000fe20000000a00 */
[----:B------:R-:W-:-:S02]  /*1050*/  @UP1 USHF.R.U32.HI UR43, URZ, UR6, UR5 ;  /* 0x000000063f2b1299 */ /* 0x000fc40008011605 */
[----:B------:R-:W-:Y:S02]  /*1060*/  UIADD3 UR6, UR49, 0x3f, URZ ;  /* 0x0000003f31067890 */ /* 0x000fe4000fffe03f */
[----:B------:R-:W-:Y:S02]  /*1070*/  UIMAD.WIDE.U32 UR4, UR43, UR8, URZ ;  /* 0x000000082b0472a5 */ /* 0x000fe4000f8e003f */
[----:B------:R-:W-:Y:S01]  /*1080*/  USHF.R.S32.HI UR7, URZ, 0x1f, UR6 ;  /* 0x0000001f3f077899 */ /* 0x000fe20008011406 */
[----:B------:R-:W-:Y:S01]  /*1090*/  UMOV UR44, UR43 ;  /* 0x0000002b002c7c82 */ /* 0x000fe20008000000 */
[----:B------:R-:W-:Y:S02]  /*10a0*/  @UP2 USHF.R.U32.HI UR44, URZ, UR9, UR5 ;  /* 0x000000093f2c2299 */ /* 0x000fe40008011605 */
[----:B------:R-:W-:-:S04]  /*10b0*/  ULEA.HI UR7, UR7, UR6, URZ, 0x6 ;  /* 0x0000000607077291 */ /* 0x000fc8000f8f303f */
[----:B------:R-:W-:Y:S01]  /*10c0*/  USHF.R.S32.HI UR48, URZ, 0x6, UR7 ;  /* 0x000000063f307899 */ /* 0x000fe20008011407 */
[----:B0123-5:R-:W-:Y:S11]  /*10d0*/  @!P0 BRA `(.L_x_3233) ;  /* 0x0000001800388947 */ /* 0x02fff60003800000 */
[----:B------:R-:W0:Y:S01]  /*10e0*/  SHFL.IDX PT, R0, R210, RZ, 0x1f ;  /* 0x00001fffd2007589 */ /* 0x000e2200000e0000 */
[----:B------:R-:W-:-:S06]  /*10f0*/  UISETP.NE.AND UP0, UPT, UR41, 0x3, UPT ;  /* 0x000000032900788c */ /* 0x000fcc000bf05270 */
[----:B------:R-:W-:Y:S02]  /*1100*/  PLOP3.LUT P0, PT, PT, PT, UP0, 0x80, 0x0 ;  /* 0x000000000000781c */ /* 0x000fe40003f0f008 */
[----:B0-----:R-:W-:-:S13]  /*1110*/  R2UR UR4, R0 ;  /* 0x00000000000472ca */ /* 0x001fda00000e0000 */
[----:B------:R-:W-:-:S04]  /*1120*/  ULEA.HI UR5, UR4, UR4, URZ, 0x1 ;  /* 0x0000000404057291 */ /* 0x000fc8000f8f083f */
[----:B------:R-:W-:-:S04]  /*1130*/  ULOP3.LUT UR5, UR5, 0x1fffe, URZ, 0xc0, !UPT ;  /* 0x0001fffe05057892 */ /* 0x000fc8000f8ec03f */
[----:B------:R-:W-:-:S04]  /*1140*/  UIADD3 UR5, UR4, -UR5, URZ ;  /* 0x8000000504057290 */ /* 0x000fc8000fffe03f */
[----:B------:R-:W-:-:S04]  /*1150*/  ULEA UR5, UR5, UR42, 0xf ;  /* 0x0000002a05057291 */ /* 0x000fc8000f8e783f */
[----:B------:R-:W-:-:S04]  /*1160*/  UIADD3 UR5, UR5, 0x400, URZ ;  /* 0x0000040005057890 */ /* 0x000fc8000fffe03f */
[----:B------:R-:W-:-:S04]  /*1170*/  USHF.R.U32.HI UR5, URZ, 0x4, UR5 ;  /* 0x000000043f057899 */ /* 0x000fc80008011605 */
[----:B------:R-:W-:-:S04]  /*1180*/  ULOP3.LUT UR5, UR5, 0x3fff, URZ, 0xc0, !UPT ;  /* 0x00003fff05057892 */ /* 0x000fc8000f8ec03f */
[----:B------:R-:W-:Y:S01]  /*1190*/  ULOP3.LUT UR20, UR5, 0x2000000, URZ, 0xfc, !UPT ;  /* 0x0200000005147892 */ /* 0x000fe2000f8efc3f */
[----:B------:R-:W-:Y:S11]  /*11a0*/  @!P0 BRA `(.L_x_3234) ;  /* 0x0000000000048947 */ /* 0x000ff60003800000 */
[----:B------:R-:W-:Y:S01]  /*11b0*/  BPT.TRAP 0x1 ;  /* 0x000000040000795c */ /* 0x000fe20000300000 */
.L_x_3234:
[----:B------:R-:W-:Y:S01]  /*11c0*/  ULEA UR16, UR47, UR42, 0x3 ;  /* 0x0000002a2f107291 */ /* 0x000fe2000f8e183f */
[----:B------:R-:W-:-:S04]  /*11d0*/  MOV R0, UR37 ;  /* 0x0000002500007c02 */ /* 0x000fc80008000f00 */
[----:B------:R-:W-:-:S04]  /*11e0*/  SHF.L.U32 R0, R0, 0x1f, RZ ;  /* 0x0000001f00007819 */ /* 0x000fc800000006ff */
[----:B------:R-:W0:Y:S02]  /*11f0*/  SYNCS.PHASECHK.TRANS64.TRYWAIT P1, [UR16+0x28c50], R0 ;  /* 0x028c5000ff0075a7 */ /* 0x000e240008020150 */
[----:B0-----:R-:W-:Y:S05]  /*1200*/  @!P1 BRA `(.L_x_3235) ;  /* 0x000000b800389947 */ /* 0x001fea0003800000 */
.L_x_3324:
[----:B------:R-:W-:Y:S01]  /*1210*/  BAR.SYNC.DEFER_BLOCKING 0xe, 0x100 ;  /* 0x0384000000007b1d */ /* 0x000fe20000010000 */
[----:B------:R-:W-:Y:S02]  /*1220*/  UIADD3 UR4, UR42, 0x26800, URZ ;  /* 0x000268002a047890 */ /* 0x000fe4000fffe03f */
[----:B------:R-:W-:Y:S02]  /*1230*/  ULEA UR12, UR47, UR20, 0xc ;  /* 0x000000142f0c7291 */ /* 0x000fe4000f8e603f */
[----:B------:R-:W-:Y:S01]  /*1240*/  USHF.R.U32.HI UR4, URZ, 0x4, UR4 ;  /* 0x000000043f047899 */ /* 0x000fe20008011604 */
[----:B------:R-:W-:Y:S01]  /*1250*/  UMOV UR7, 0x40000040 ;  /* 0x4000004000077882 */ /* 0x000fe20000000000 */
[----:B------:R-:W-:Y:S02]  /*1260*/  UMOV UR5, 0x40000040 ;  /* 0x4000004000057882 */ /* 0x000fe40000000000 */
[----:B------:R-:W-:Y:S01]  /*1270*/  ULOP3.LUT UR4, UR4, 0x3fff, URZ, 0xc0, !UPT ;  /* 0x00003fff04047892 */ /* 0x000fe2000f8ec03f */
[----:B------:R-:W-:Y:S01]  /*1280*/  UMOV UR6, UR12 ;  /* 0x0000000c00067c82 */ /* 0x000fe20008000000 */
[----:B------:R-:W-:-:S02]  /*1290*/  UIADD3 UR10, UR12, 0x100, URZ ;  /* 0x000001000c0a7890 */ /* 0x000fc4000fffe03f */
[----:B------:R-:W-:Y:S01]  /*12a0*/  ULOP3.LUT UR13, UR4, 0x10000, URZ, 0xfc, !UPT ;  /* 0x00010000040d7892 */ /* 0x000fe2000f8efc3f */
[----:B------:R-:W-:Y:S01]  /*12b0*/  UMOV UR11, 0x40000040 ;  /* 0x40000040000b7882 */ /* 0x000fe20000000000 */
[----:B------:R-:W-:Y:S02]  /*12c0*/  UMOV UR9, 0x40000040 ;  /* 0x4000004000097882 */ /* 0x000fe40000000000 */
[----:B------:R-:W-:Y:S02]  /*12d0*/  UIADD3 UR8, UR13, 0x4, URZ ;  /* 0x000000040d087890 */ /* 0x000fe4000fffe03f */
[----:B------:R-:W-:Y:S01]  /*12e0*/  UIADD3 UR14, UR12, 0x180, URZ ;  /* 0x000001800c0e7890 */ /* 0x000fe2000fffe03f */
[----:B------:R-:W-:Y:S01]  /*12f0*/  UMOV UR4, UR13 ;  /* 0x0000000d00047c82 */ /* 0x000fe20008000000 */
[----:B------:R-:W-:Y:S01]  /*1300*/  UMOV UR15, 0x40000040 ;  /* 0x40000040000f7882 */ /* 0x000fe20000000000 */
[----:B------:R-:W-:-:S06]  /*1310*/  WARPGROUP.ARRIVE ;  /* 0x00000000000079c5 */ /* 0x000fcc0000000000 */
[----:B------:R-:W-:Y:S01]  /*1320*/  HGMMA.64x256x16.F32.BF16 R24, gdesc[UR4].tnspB, RZ, !UPT, gsb0 ;  /* 0x43e00000041879f0 */ /* 0x000fe2000c0018ff */
[----:B------:R-:W-:Y:S02]  /*1330*/  UIADD3 UR6, UR12, 0x80, URZ ;  /* 0x000000800c067890 */ /* 0x000fe4000fffe03f */
[----:B------:R-:W-:Y:S01]  /*1340*/  UIADD3 UR4, UR13, 0x2, URZ ;  /* 0x000000020d047890 */ /* 0x000fe2000fffe03f */
[----:B------:R-:W-:Y:S01]  /*1350*/  UMOV UR7, 0x40000040 ;  /* 0x4000004000077882 */ /* 0x000fe20000000000 */
[----:B------:R-:W-:Y:S01]  /*1360*/  UMOV UR5, 0x40000040 ;  /* 0x4000004000057882 */ /* 0x000fe20000000000 */
[----:B------:R-:W-:-:S03]  /*1370*/  UIADD3 UR12, UR13, 0x6, URZ ;  /* 0x000000060d0c7890 */ /* 0x000fc6000fffe03f */
[----:B------:R-:W-:Y:S01]  /*1380*/  UMOV UR13, 0x40000040 ;  /* 0x40000040000d7882 */ /* 0x000fe20000000000 */
[----:B------:R-:W-:Y:S02]  /*1390*/  WARPGROUP.DEPBAR.LE gsb0, 0x0 ;  /* 0x00008000000079c5 */ /* 0x000fe40000010000 */
[----:B------:R-:W-:-:S15]  /*13a0*/  WARPGROUP.ARRIVE ;  /* 0x00000000000079c5 */ /* 0x000fde0000000000 */
[----:B------:R-:W-:-:S01]  /*13b0*/  NOP ;  /* 0x0000000000007918 */ /* 0x000fc20000000000 */
[----:B------:R-:W-:Y:S03]  /*13c0*/  HGMMA.64x256x16.F32.BF16 R24, gdesc[UR4].tnspB, R24, gsb0 ;  /* 0x43e00000041879f0 */ /* 0x000fe60008001818 */
[----:B------:R-:W-:Y:S02]  /*13d0*/  WARPGROUP.DEPBAR.LE gsb0, 0x0 ;  /* 0x00008000000079c5 */ /* 0x000fe40000010000 */
[----:B------:R-:W-:-:S15]  /*13e0*/  WARPGROUP.ARRIVE ;  /* 0x00000000000079c5 */ /* 0x000fde0000000000 */
[----:B------:R-:W-:-:S08]  /*13f0*/  NOP ;  /* 0x0000000000007918 */ /* 0x000fd00000000000 */
[----:B------:R-:W-:Y:S03]  /*1400*/  HGMMA.64x256x16.F32.BF16 R24, gdesc[UR8].tnspB, R24, gsb0 ;  /* 0x43e00000081879f0 */ /* 0x000fe60008001818 */
[----:B------:R-:W-:Y:S02]  /*1410*/  WARPGROUP.DEPBAR.LE gsb0, 0x0 ;  /* 0x00008000000079c5 */ /* 0x000fe40000010000 */
[----:B------:R-:W-:-:S15]  /*1420*/  WARPGROUP.ARRIVE ;  /* 0x00000000000079c5 */ /* 0x000fde0000000000 */
[----:B------:R-:W-:-:S08]  /*1430*/  NOP ;  /* 0x0000000000007918 */ /* 0x000fd00000000000 */
[----:B------:R-:W-:Y:S03]  /*1440*/  HGMMA.64x256x16.F32.BF16 R24, gdesc[UR12].tnspB, R24, gsb0 ;  /* 0x43e000000c1879f0 */ /* 0x000fe60008001818 */
[----:B------:R-:W-:Y:S02]  /*1450*/  WARPGROUP.DEPBAR.LE gsb0, 0x0 ;  /* 0x00008000000079c5 */ /* 0x000fe40000010000 */
[----:B------:R-:W-:Y:S06]  /*1460*/  BAR.ARV 0xf, 0x100 ;  /* 0x03c4000000007b1d */ /* 0x000fec0000002000 */
[----:B------:R-:W-:Y:S05]  /*1470*/  @!P0 BRA `(.L_x_3236) ;  /* 0x0000000000048947 */ /* 0x000fea0003800000 */
[----:B------:R-:W-:Y:S01]  /*1480*/  BPT.TRAP 0x1 ;  /* 0x000000040000795c */ /* 0x000fe20000300000 */
.L_x_3236:
[----:B------:R-:W-:Y:S02]  /*1490*/  UISETP.GE.AND UP0, UPT, UR49, 0x41, UPT ;  /* 0x000000413100788c */ /* 0x000fe4000bf06270 */
[----:B------:R-:W-:-:S04]  /*14a0*/  UIADD3 UR6, UR16, 0x28c60, URZ ;  /* 0x00028c6010067890 */ /* 0x000fc8000fffe03f */
[----:B------:R-:W-:Y:S01]  /*14b0*/  PLOP3.LUT P1, PT, PT, PT, UP0, 0x80, 0x0 ;  /* 0x000000000000781c */ /* 0x000fe20003f2f008 */
[----:B------:R-:W-:-:S09]  /*14c0*/  UPRMT UR6, UR39, 0x654, UR6 ;  /* 0x0000065427067896 */ /* 0x000fd20008000006 */
[----:B------:R-:W-:Y:S03]  /*14d0*/  SYNCS.ARRIVE.TRANS64.RED.A1T0 RZ, [UR6], RZ ;  /* 0x000000ffffff79a7 */ /* 0x000fe60008100406 */
[----:B------:R-:W-:Y:S05]  /*14e0*/  @!P1 BRA `(.L_x_3237) ;  /* 0x0000000800f89947 */ /* 0x000fea0003800000 */
[----:B------:R-:W-:-:S06]  /*14f0*/  UIADD3 UR48, UR48, -0x2, URZ ;  /* 0xfffffffe30307890 */ /* 0x000fcc000fffe03f */
[----:B0-----:R-:W-:-:S07]  /*1500*/  IMAD.U32 R0, RZ, RZ, UR48 ;  /* 0x00000030ff007e24 */ /* 0x001fce000f8e00ff */
.L_x_3243:
[----:B------:R-:W-:Y:S01]  /*1510*/  BAR.SYNC.DEFER_BLOCKING 0xe, 0x100 ;  /* 0x0384000000007b1d */ /* 0x000fe20000010000 */
[----:B01----:R-:W-:Y:S01]  /*1520*/  IMAD.U32 R3, RZ, RZ, UR47 ;  /* 0x0000002fff037e24 */ /* 0x003fe2000f8e00ff */
[----:B------:R-:W-:-:S03]  /*1530*/  UIADD3 UR47, UR47, 0x1, URZ ;  /* 0x000000012f2f7890 */ /* 0x000fc6000fffe03f */
[----:B------:R-:W-:Y:S01]  /*1540*/  IMAD R3, R3, 0x40, R2 ;  /* 0x0000004003037824 */ /* 0x000fe200078e0202 */
[----:B------:R-:W-:-:S04]  /*1550*/  UISETP.NE.AND UP0, UPT, UR47, 0x2, UPT ;  /* 0x000000022f00788c */ /* 0x000fc8000bf05270 */
[----:B------:R-:W-:Y:S01]  /*1560*/  LEA R3, R3, UR42, 0x2 ;  /* 0x0000002a03037c11 */ /* 0x000fe2000f8e10ff */
[----:B------:R-:W-:Y:S02]  /*1570*/  USEL UR6, URZ, 0x1, UP0 ;  /* 0x000000013f067887 */ /* 0x000fe40008000000 */
[----:B------:R-:W-:Y:S02]  /*1580*/  USEL UR47, UR47, URZ, UP0 ;  /* 0x0000003f2f2f7287 */ /* 0x000fe40008000000 */
[----:B------:R-:W-:Y:S01]  /*1590*/  ULOP3.LUT UR37, UR37, UR6, URZ, 0x3c, !UPT ;  /* 0x0000000625257292 */ /* 0x000fe2000f8e3c3f */
[----:B------:R-:W0:Y:S04]  /*15a0*/  LDS R4, [R3+0x28800] ;  /* 0x0288000003047984 */ /* 0x000e280000000800 */
[----:B------:R-:W1:Y:S01]  /*15b0*/  LDS R5, [R3+0x28820] ;  /* 0x0288200003057984 */ /* 0x000e620000000800 */
[-C--:B0-----:R-:W-:Y:S01]  /*15c0*/  FMUL.FTZ R24, R24, R4.reuse ;  /* 0x0000000418187220 */ /* 0x081fe20000410000 */
        /* <DEDUP_REMOVED lines=63> */
[-C--:B-1----:R-:W-:Y:S01]  /*19c0*/  FMUL.FTZ R26, R26, R5.reuse ;  /* 0x000000051a1a7220 */ /* 0x082fe20000410000 */
        /* <DEDUP_REMOVED lines=65> */
.L_x_3238:
[----:B------:R-:W-:Y:S01]  /*1de0*/  ULEA UR6, UR47, UR42, 0x3 ;  /* 0x0000002a2f067291 */ /* 0x000fe2000f8e183f */
[----:B------:R-:W-:-:S05]  /*1df0*/  IMAD.U32 R3, RZ, RZ, UR37 ;  /* 0x00000025ff037e24 */ /* 0x000fca000f8e00ff */
[----:B------:R-:W-:-:S04]  /*1e00*/  SHF.L.U32 R3, R3, 0x1f, RZ ;  /* 0x0000001f03037819 */ /* 0x000fc800000006ff */
[----:B------:R0:W1:Y:S01]  /*1e10*/  SYNCS.PHASECHK.TRANS64.TRYWAIT P1, [UR6+0x28c50], R3 ;  /* 0x028c5003ff0075a7 */ /* 0x0000620008020146 */
[----:B------:R-:W-:Y:S05]  /*1e20*/  @!P0 BRA `(.L_x_3239) ;  /* 0x0000000000048947 */ /* 0x000fea0003800000 */
[----:B------:R-:W-:Y:S01]  /*1e30*/  BPT.TRAP 0x1 ;  /* 0x000000040000795c */ /* 0x000fe20000300000 */
.L_x_3239:
[----:B-1----:R-:W-:Y:S05]  /*1e40*/  @P1 BRA `(.L_x_3240) ;  /* 0x0000000000081947 */ /* 0x002fea0003800000 */
[----:B------:R-:W1:Y:S02]  /*1e50*/  SYNCS.PHASECHK.TRANS64.TRYWAIT P1, [UR6+0x28c50], R3 ;  /* 0x028c5003ff0075a7 */ /* 0x000e640008020146 */
[----:B-1----:R-:W-:Y:S05]  /*1e60*/  @!P1 BRA `(.L_x_3241) ;  /* 0x000000ac00389947 */ /* 0x002fea0003800000 */
.L_x_3240:
[----:B------:R-:W-:Y:S01]  /*1e70*/  UIADD3 UR6, UR42, 0x26800, URZ ;  /* 0x000268002a067890 */ /* 0x000fe2000fffe03f */
[----:B------:R-:W-:Y:S01]  /*1e80*/  WARPGROUP.ARRIVE ;  /* 0x00000000000079c5 */ /* 0x000fe20000000000 */
[----:B------:R-:W-:Y:S02]  /*1e90*/  ULEA UR18, UR47, UR20, 0xc ;  /* 0x000000142f127291 */ /* 0x000fe4000f8e603f */
[----:B------:R-:W-:Y:S01]  /*1ea0*/  USHF.R.U32.HI UR6, URZ, 0x4, UR6 ;  /* 0x000000043f067899 */ /* 0x000fe20008011606 */
[----:B------:R-:W-:Y:S01]  /*1eb0*/  UMOV UR19, 0x40000040 ;  /* 0x4000004000137882 */ /* 0x000fe20000000000 */
[----:B------:R-:W-:Y:S02]  /*1ec0*/  UMOV UR17, 0x40000040 ;  /* 0x4000004000117882 */ /* 0x000fe40000000000 */
[----:B------:R-:W-:Y:S01]  /*1ed0*/  ULOP3.LUT UR6, UR6, 0x3fff, URZ, 0xc0, !UPT ;  /* 0x00003fff06067892 */ /* 0x000fe2000f8ec03f */
[----:B------:R-:W-:Y:S01]  /*1ee0*/  UMOV UR7, 0x40000040 ;  /* 0x4000004000077882 */ /* 0x000fe20000000000 */
[----:B------:R-:W-:-:S02]  /*1ef0*/  UIADD3 UR10, UR18, 0x100, URZ ;  /* 0x00000100120a7890 */ /* 0x000fc4000fffe03f */
[----:B------:R-:W-:Y:S02]  /*1f00*/  ULOP3.LUT UR16, UR6, 0x10000, URZ, 0xfc, !UPT ;  /* 0x0001000006107892 */ /* 0x000fe4000f8efc3f */
[----:B------:R-:W-:Y:S01]  /*1f10*/  UIADD3 UR6, UR18, 0x80, URZ ;  /* 0x0000008012067890 */ /* 0x000fe2000fffe03f */
[----:B------:R-:W-:Y:S01]  /*1f20*/  UMOV UR11, 0x40000040 ;  /* 0x40000040000b7882 */ /* 0x000fe20000000000 */
[----:B------:R-:W-:Y:S01]  /*1f30*/  UIADD3 UR14, UR18, 0x180, URZ ;  /* 0x00000180120e7890 */ /* 0x000fe2000fffe03f */
[----:B------:R-:W-:-:S04]  /*1f40*/  UMOV UR15, 0x40000040 ;  /* 0x40000040000f7882 */ /* 0x000fc80000000000 */
        /* <DEDUP_REMOVED lines=17> */
.L_x_3242:
[----:B------:R-:W-:Y:S01]  /*2060*/  ULEA UR6, UR47, UR42, 0x3 ;  /* 0x0000002a2f067291 */ /* 0x000fe2000f8e183f */
[C---:B------:R-:W-:Y:S02]  /*2070*/  ISETP.GT.AND P1, PT, R0.reuse, RZ, PT ;  /* 0x000000ff0000720c */ /* 0x040fe40003f24270 */
[----:B------:R-:W-:Y:S01]  /*2080*/  IADD3 R0, R0, -0x1, RZ ;  /* 0xffffffff00007810 */ /* 0x000fe20007ffe0ff */
[----:B------:R-:W-:-:S04]  /*2090*/  UIADD3 UR6, UR6, 0x28c60, URZ ;  /* 0x00028c6006067890 */ /* 0x000fc8000fffe03f */
[----:B------:R-:W-:-:S09]  /*20a0*/  UPRMT UR6, UR39, 0x654, UR6 ;  /* 0x0000065427067896 */ /* 0x000fd20008000006 */
[----:B------:R-:W-:Y:S01]  /*20b0*/  SYNCS.ARRIVE.TRANS64.RED.A1T0 RZ, [UR6], RZ ;  /* 0x000000ffffff79a7 */ /* 0x000fe20008100406 */
[----:B------:R-:W-:Y:S05]  /*20c0*/  @P1 BRA `(.L_x_3243) ;  /* 0xfffffff400101947 */ /* 0x000fea000383ffff */
.L_x_3237:
        /* <DEDUP_REMOVED lines=10> */
[----:B------:R1:W2:Y:S02]  /*2170*/  LDS R4, [R3+0x28800] ;  /* 0x0288000003047984 */ /* 0x0002a40000000800 */
[----:B-1----:R-:W-:-:S02]  /*2180*/  IMAD.MOV.U32 R3, RZ, RZ, RZ ;  /* 0x000000ffff037224 */ /* 0x002fc400078e00ff */
        /* <DEDUP_REMOVED lines=64> */
[-C--:B--2---:R-:W-:Y:S01]  /*2590*/  FMUL.FTZ R208, R24, R4.reuse ;  /* 0x0000000418d07220 */ /* 0x084fe20000410000 */
        /* <DEDUP_REMOVED lines=63> */
[----:B------:R-:W-:Y:S01]  /*2990*/  IMAD.MOV.U32 R0, RZ, RZ, RZ ;  /* 0x000000ffff007224 */ /* 0x000fe200078e00ff */
[----:B------:R-:W-:Y:S06]  /*29a0*/  BAR.ARV 0xf, 0x100 ;  /* 0x03c4000000007b1d */ /* 0x000fec0000002000 */
[----:B------:R-:W-:Y:S05]  /*29b0*/  BRA `(.L_x_3244) ;  /* 0x0000004000947947 */ /* 0x000fea0003800000 */
.L_x_3233:
[----:B------:R-:W0:Y:S02]  /*29c0*/  SHFL.IDX PT, R0, R210, RZ, 0x1f ;  /* 0x00001fffd2007589 */ /* 0x000e2400000e0000 */
[----:B0-----:R-:W-:-:S13]  /*29d0*/  R2UR UR4, R0 ;  /* 0x00000000000472ca */ /* 0x001fda00000e0000 */
[----:B------:R-:W-:-:S04]  /*29e0*/  ULEA.HI UR5, UR4, UR4, URZ, 0x1 ;  /* 0x0000000404057291 */ /* 0x000fc8000f8f083f */
[----:B------:R-:W-:-:S04]  /*29f0*/  ULOP3.LUT UR5, UR5, 0x1fffe, URZ, 0xc0, !UPT ;  /* 0x0001fffe05057892 */ /* 0x000fc8000f8ec03f */
[----:B------:R-:W-:Y:S02]  /*2a00*/  UIADD3 UR5, UR4, -UR5, URZ ;  /* 0x8000000504057290 */ /* 0x000fe4000fffe03f */
[----:B------:R-:W-:Y:S02]  /*2a10*/  UIADD3 UR4, UR42, 0x26800, URZ ;  /* 0x000268002a047890 */ /* 0x000fe4000fffe03f */
[----:B------:R-:W-:Y:S02]  /*2a20*/  ULEA UR5, UR5, UR42, 0xf ;  /* 0x0000002a05057291 */ /* 0x000fe4000f8e783f */
[----:B------:R-:W-:Y:S02]  /*2a30*/  ULOP3.LUT UP0, URZ, UR4, 0x3ff, URZ, 0xc0, !UPT ;  /* 0x000003ff043f7892 */ /* 0x000fe4000f80c03f */
[----:B------:R-:W-:-:S04]  /*2a40*/  UIADD3 UR5, UR5, 0x400, URZ ;  /* 0x0000040005057890 */ /* 0x000fc8000fffe03f */
[----:B------:R-:W-:Y:S01]  /*2a50*/  PLOP3.LUT P0, PT, PT, PT, UP0, 0x80, 0x0 ;  /* 0x000000000000781c */ /* 0x000fe20003f0f008 */
[----:B------:R-:W-:-:S04]  /*2a60*/  USHF.R.U32.HI UR5, URZ, 0x4, UR5 ;  /* 0x000000043f057899 */ /* 0x000fc80008011605 */
[----:B------:R-:W-:-:S08]  /*2a70*/  ULOP3.LUT UR52, UR5, 0x3fff, URZ, 0xc0, !UPT ;  /* 0x00003fff05347892 */ /* 0x000fd0000f8ec03f */
[----:B------:R-:W-:Y:S05]  /*2a80*/  @!P0 BRA `(.L_x_3245) ;  /* 0x0000000000408947 */ /* 0x000fea0003800000 */
[----:B------:R-:W-:Y:S01]  /*2a90*/  MOV R0, 0x0 ;  /* 0x0000000000007802 */ /* 0x000fe20000000f00 */
[----:B------:R-:W-:Y:S01]  /*2aa0*/  ULDC.64 UR4, c[0x4][0xf0] ;  /* 0x01003c0000047ab9 */ /* 0x000fe20000000a00 */
[----:B------:R-:W-:Y:S01]  /*2ab0*/  ULDC.64 UR6, c[0x4][0x58] ;  /* 0x0100160000067ab9 */ /* 0x000fe20000000a00 */
[----:B------:R-:W-:Y:S01]  /*2ac0*/  MOV R4, UR4 ;  /* 0x0000000400047c02 */ /* 0x000fe20008000f00 */
        /* <DEDUP_REMOVED lines=12> */
.L_x_3245:
[----:B------:R-:W-:Y:S01]  /*2b90*/  ULEA.HI UR4, UR36, UR36, URZ, 0x1 ;  /* 0x0000002424047291 */ /* 0x000fe2000f8f083f */
[----:B------:R-:W-:-:S03]  /*2ba0*/  MOV R3, UR41 ;  /* 0x0000002900037c02 */ /* 0x000fc60008000f00 */
[----:B------:R-:W-:Y:S01]  /*2bb0*/  ULOP3.LUT UR4, UR4, 0xfffffffe, URZ, 0xc0, !UPT ;  /* 0xfffffffe04047892 */ /* 0x000fe2000f8ec03f */
[----:B------:R-:W-:-:S03]  /*2bc0*/  ISETP.NE.AND P0, PT, R3, 0x3, PT ;  /* 0x000000030300780c */ /* 0x000fc60003f05270 */
[----:B------:R-:W-:-:S06]  /*2bd0*/  UIADD3 UR4, UR36, -UR4, URZ ;  /* 0x8000000424047290 */ /* 0x000fcc000fffe03f */
[----:B------:R-:W-:-:S05]  /*2be0*/  IMAD.U32 R0, RZ, RZ, UR4 ;  /* 0x00000004ff007e24 */ /* 0x000fca000f8e00ff */
[----:B------:R-:W-:-:S04]  /*2bf0*/  SHF.L.U32 R0, R0, 0x1f, RZ ;  /* 0x0000001f00007819 */ /* 0x000fc800000006ff */
[----:B------:R-:W0:Y:S02]  /*2c00*/  SYNCS.PHASECHK.TRANS64.TRYWAIT P1, [UR42+0x28c00], R0 ;  /* 0x028c0000ff0075a7 */ /* 0x000e24000802016a */
[----:B0-----:R-:W-:Y:S05]  /*2c10*/  @!P1 BRA `(.L_x_3246) ;  /* 0x0000009c00e49947 */ /* 0x001fea0003800000 */
.L_x_3325:
[----:B------:R-:W-:Y:S05]  /*2c20*/  @!P0 BRA `(.L_x_3247) ;  /* 0x0000000000048947 */ /* 0x000fea0003800000 */
[----:B------:R-:W-:Y:S01]  /*2c30*/  BPT.TRAP 0x1 ;  /* 0x000000040000795c */ /* 0x000fe20000300000 */
.L_x_3247:
[----:B------:R-:W-:Y:S02]  /*2c40*/  IMAD.U32 R7, RZ, RZ, UR47 ;  /* 0x0000002fff077e24 */ /* 0x000fe4000f8e00ff */
[----:B------:R-:W-:-:S03]  /*2c50*/  IMAD.U32 R8, RZ, RZ, UR37 ;  /* 0x00000025ff087e24 */ /* 0x000fc6000f8e00ff */
[----:B------:R-:W-:Y:S02]  /*2c60*/  LEA R7, R7, UR42, 0x3 ;  /* 0x0000002a07077c11 */ /* 0x000fe4000f8e18ff */
[----:B------:R-:W-:-:S04]  /*2c70*/  SHF.L.U32 R8, R8, 0x1f, RZ ;  /* 0x0000001f08087819 */ /* 0x000fc800000006ff */
[----:B------:R1:W2:Y:S01]  /*2c80*/  SYNCS.PHASECHK.TRANS64.TRYWAIT P1, [R7+URZ+0x28c30], R8 ;  /* 0x028c3008070075a7 */ /* 0x0002a2000802017f */
[----:B------:R-:W-:Y:S05]  /*2c90*/  @!P0 BRA `(.L_x_3248) ;  /* 0x0000000000048947 */ /* 0x000fea0003800000 */
[----:B------:R-:W-:Y:S01]  /*2ca0*/  BPT.TRAP 0x1 ;  /* 0x000000040000795c */ /* 0x000fe20000300000 */
.L_x_3248:
[----:B--2---:R-:W-:Y:S05]  /*2cb0*/  @P1 BRA `(.L_x_3249) ;  /* 0x0000000000081947 */ /* 0x004fea0003800000 */
[----:B------:R-:W2:Y:S02]  /*2cc0*/  SYNCS.PHASECHK.TRANS64.TRYWAIT P1, [R7+URZ+0x28c30], R8 ;  /* 0x028c3008070075a7 */ /* 0x000ea4000802017f */
[----:B--2---:R-:W-:Y:S05]  /*2cd0*/  @!P1 BRA `(.L_x_3250) ;  /* 0x0000009c00cc9947 */ /* 0x004fea0003800000 */
.L_x_3249:
[----:B------:R-:W-:-:S04]  /*2ce0*/  UIADD3 UR4, UR42, 0x22400, URZ ;  /* 0x000224002a047890 */ /* 0x000fc8000fffe03f */
[----:B------:R-:W-:-:S04]  /*2cf0*/  USHF.R.U32.HI UR4, URZ, 0x4, UR4 ;  /* 0x000000043f047899 */ /* 0x000fc80008011604 */
[----:B------:R-:W-:-:S06]  /*2d00*/  ULOP3.LUT UR4, UR4, 0x3fff, URZ, 0xc0, !UPT ;  /* 0x00003fff04047892 */ /* 0x000fcc000f8ec03f */
[----:B0-----:R-:W-:Y:S01]  /*2d10*/  IMAD.U32 R0, RZ, RZ, UR4 ;  /* 0x00000004ff007e24 */ /* 0x001fe2000f8e00ff */
[----:B------:R-:W-:Y:S05]  /*2d20*/  WARPSYNC.ALL ;  /* 0x0000000000007948 */ /* 0x000fea0003800000 */
[----:B------:R-:W-:-:S04]  /*2d30*/  LOP3.LUT R0, R0, 0x10000, RZ, 0xfc, !PT ;  /* 0x0001000000007812 */ /* 0x000fc800078efcff */
[----:B------:R-:W-:Y:S01]  /*2d40*/  R2UR UR12, R0 ;  /* 0x00000000000c72ca */ /* 0x000fe200000e0000 */
[----:B------:R-:W-:Y:S01]  /*2d50*/  UIADD3 UR4, UR42, 0x20400, URZ ;  /* 0x000204002a047890 */ /* 0x000fe2000fffe03f */
[----:B------:R-:W-:Y:S01]  /*2d60*/  WARPGROUP.ARRIVE ;  /* 0x00000000000079c5 */ /* 0x000fe20000000000 */
[----:B------:R-:W-:Y:S01]  /*2d70*/  UMOV UR7, 0x40000040 ;  /* 0x4000004000077882 */ /* 0x000fe20000000000 */
[----:B------:R-:W-:Y:S01]  /*2d80*/  UMOV UR5, 0x40000040 ;  /* 0x4000004000057882 */ /* 0x000fe20000000000 */
[----:B------:R-:W-:Y:S01]  /*2d90*/  USHF.R.U32.HI UR4, URZ, 0x4, UR4 ;  /* 0x000000043f047899 */ /* 0x000fe20008011604 */
[----:B------:R-:W-:Y:S01]  /*2da0*/  UMOV UR11, 0x40000040 ;  /* 0x40000040000b7882 */ /* 0x000fe20000000000 */
[----:B------:R-:W-:Y:S02]  /*2db0*/  UMOV UR9, 0x40000040 ;  /* 0x4000004000097882 */ /* 0x000fe40000000000 */
[----:B------:R-:W-:Y:S01]  /*2dc0*/  ULOP3.LUT UR4, UR4, 0x3fff, URZ, 0xc0, !UPT ;  /* 0x00003fff04047892 */ /* 0x000fe2000f8ec03f */
[----:B------:R-:W-:-:S03]  /*2dd0*/  UMOV UR15, 0x40000040 ;  /* 0x40000040000f7882 */ /* 0x000fc60000000000 */
[----:B------:R-:W-:Y:S02]  /*2de0*/  ULEA UR12, UR47, UR12, 0x9 ;  /* 0x0000000c2f0c7291 */ /* 0x000fe4000f8e483f */
[----:B------:R-:W-:Y:S02]  /*2df0*/  ULOP3.LUT UR13, UR4, 0x10000, URZ, 0xfc, !UPT ;  /* 0x00010000040d7892 */ /* 0x000fe4000f8efc3f */
[----:B------:R-:W-:Y:S02]  /*2e00*/  UIADD3 UR10, UR12, 0x4, URZ ;  /* 0x000000040c0a7890 */ /* 0x000fe4000fffe03f */
[----:B------:R-:W-:Y:S01]  /*2e10*/  UIADD3 UR8, UR13, 0x4, URZ ;  /* 0x000000040d087890 */ /* 0x000fe2000fffe03f */
[----:B------:R-:W-:Y:S02]  /*2e20*/  UMOV UR6, UR12 ;  /* 0x0000000c00067c82 */ /* 0x000fe40008000000 */
[----:B------:R-:W-:Y:S01]  /*2e30*/  UMOV UR4, UR13 ;  /* 0x0000000d00047c82 */ /* 0x000fe20008000000 */
[----:B------:R-:W-:Y:S01]  /*2e40*/  UIADD3 UR14, UR12, 0x6, URZ ;  /* 0x000000060c0e7890 */ /* 0x000fe2000fffe03f */
[----:B------:R-:W-:Y:S01]  /*2e50*/  HGMMA.64x64x16.F32.BF16 R24, gdesc[UR4], RZ, !UPT, gsb0 ;  /* 0x00e00000041879f0 */ /* 0x000fe2000c0018ff */
[----:B------:R-:W-:-:S02]  /*2e60*/  UIADD3 UR6, UR12, 0x2, URZ ;  /* 0x000000020c067890 */ /* 0x000fc4000fffe03f */
[----:B------:R-:W-:Y:S01]  /*2e70*/  UIADD3 UR4, UR13, 0x2, URZ ;  /* 0x000000020d047890 */ /* 0x000fe2000fffe03f */
[----:B------:R-:W-:Y:S01]  /*2e80*/  UMOV UR7, 0x40000040 ;  /* 0x4000004000077882 */ /* 0x000fe20000000000 */
[----:B------:R-:W-:Y:S01]  /*2e90*/  UMOV UR5, 0x40000040 ;  /* 0x4000004000057882 */ /* 0x000fe20000000000 */
[----:B------:R-:W-:-:S03]  /*2ea0*/  UIADD3 UR12, UR13, 0x6, URZ ;  /* 0x000000060d0c7890 */ /* 0x000fc6000fffe03f */
[----:B------:R-:W-:Y:S01]  /*2eb0*/  UMOV UR13, 0x40000040 ;  /* 0x40000040000d7882 */ /* 0x000fe20000000000 */
[----:B------:R-:W-:Y:S02]  /*2ec0*/  WARPGROUP.DEPBAR.LE gsb0, 0x0 ;  /* 0x00008000000079c5 */ /* 0x000fe40000010000 */
[----:B------:R-:W-:-:S06]  /*2ed0*/  WARPGROUP.ARRIVE ;  /* 0x00000000000079c5 */ /* 0x000fcc0000000000 */
[----:B------:R-:W-:Y:S03]  /*2ee0*/  HGMMA.64x64x16.F32.BF16 R24, gdesc[UR4], R24, gsb0 ;  /* 0x00e00000041879f0 */ /* 0x000fe60008001818 */
[----:B------:R-:W-:Y:S02]  /*2ef0*/  WARPGROUP.DEPBAR.LE gsb0, 0x0 ;  /* 0x00008000000079c5 */ /* 0x000fe40000010000 */
[----:B------:R-:W-:-:S06]  /*2f00*/  WARPGROUP.ARRIVE ;  /* 0x00000000000079c5 */ /* 0x000fcc0000000000 */
[----:B------:R-:W-:Y:S03]  /*2f10*/  HGMMA.64x64x16.F32.BF16 R24, gdesc[UR8], R24, gsb0 ;  /* 0x00e00000081879f0 */ /* 0x000fe60008001818 */
[----:B------:R-:W-:Y:S02]  /*2f20*/  WARPGROUP.DEPBAR.LE gsb0, 0x0 ;  /* 0x00008000000079c5 */ /* 0x000fe40000010000 */
[----:B------:R-:W-:-:S06]  /*2f30*/  WARPGROUP.ARRIVE ;  /* 0x00000000000079c5 */ /* 0x000fcc0000000000 */
[----:B------:R-:W-:Y:S03]  /*2f40*/  HGMMA.64x64x16.F32.BF16 R24, gdesc[UR12], R24, gsb0 ;  /* 0x00e000000c1879f0 */ /* 0x000fe60008001818 */
[----:B------:R-:W-:Y:S02]  /*2f50*/  WARPGROUP.DEPBAR.LE gsb0, 0x0 ;  /* 0x00008000000079c5 */ /* 0x000fe40000010000 */
[----:B------:R-:W-:Y:S05]  /*2f60*/  @!P0 BRA `(.L_x_3251) ;  /* 0x0000000000048947 */ /* 0x000fea0003800000 */
[----:B------:R-:W-:Y:S01]  /*2f70*/  BPT.TRAP 0x1 ;  /* 0x000000040000795c */ /* 0x000fe20000300000 */
.L_x_3251:
[----:B------:R-:W-:Y:S01]  /*2f80*/  ULDC UR7, c[0x0][0x9d8] ;  /* 0x0002760000077ab9 */ /* 0x000fe20000000800 */
[----:B------:R-:W-:Y:S01]  /*2f90*/  UIMAD UR6, UR48, -0x40, UR49 ;  /* 0xffffffc0300678a4 */ /* 0x000fe2000f8e0231 */
[----:B------:R-:W-:Y:S01]  /*2fa0*/  FMUL.FTZ R24, R24, UR7 ;  /* 0x0000000718187c20 */ /* 0x000fe20008410000 */
[----:B------:R-:W-:Y:S01]  /*2fb0*/  FMUL.FTZ R25, R25, UR7 ;  /* 0x0000000719197c20 */ /* 0x000fe20008410000 */
[----:B------:R-:W-:Y:S01]  /*2fc0*/  FMUL.FTZ R28, R28, UR7 ;  /* 0x000000071c1c7c20 */ /* 0x000fe20008410000 */
[----:B------:R-:W-:Y:S01]  /*2fd0*/  FMUL.FTZ R29, R29, UR7 ;  /* 0x000000071d1d7c20 */ /* 0x000fe20008410000 */
[----:B------:R-:W-:Y:S01]  /*2fe0*/  FMUL.FTZ R32, R32, UR7 ;  /* 0x0000000720207c20 */ /* 0x000fe20008410000 */
[----:B------:R-:W-:Y:S01]  /*2ff0*/  IMAD.U32 R4, RZ, RZ, UR6 ;  /* 0x00000006ff047e24 */ /* 0x000fe2000f8e00ff */
[----:B------:R-:W0:Y:S01]  /*3000*/  MUFU.TANH R24, R24 ;  /* 0x0000001800187308 */ /* 0x000e220000002400 */
[----:B------:R-:W-:Y:S01]  /*3010*/  FMUL.FTZ R26, R26, UR7 ;  /* 0x000000071a1a7c20 */ /* 0x000fe20008410000 */
[----:B------:R-:W-:Y:S01]  /*3020*/  FMUL.FTZ R33, R33, UR7 ;  /* 0x0000000721217c20 */ /* 0x000fe20008410000 */
[----:B------:R-:W-:Y:S01]  /*3030*/  FMUL.FTZ R27, R27, UR7 ;  /* 0x000000071b1b7c20 */ /* 0x000fe20008410000 */
[----:B------:R-:W-:Y:S01]  /*3040*/  IADD3 R3, -R17, 0x40, R4 ;  /* 0x0000004011037810 */ /* 0x000fe20007ffe104 */
[----:B------:R-:W-:Y:S01]  /*3050*/  FMUL.FTZ R36, R36, UR7 ;  /* 0x0000000724247c20 */ /* 0x000fe20008410000 */
[----:B------:R-:W-:Y:S01]  /*3060*/  FMUL.FTZ R30, R30, UR7 ;  /* 0x000000071e1e7c20 */ /* 0x000fe20008410000 */
[----:B------:R-:W-:Y:S01]  /*3070*/  FMUL.FTZ R37, R37, UR7 ;  /* 0x0000000725257c20 */ /* 0x000fe20008410000 */
[----:B------:R-:W3:Y:S01]  /*3080*/  MUFU.TANH R25, R25 ;  /* 0x0000001900197308 */ /* 0x000ee20000002400 */
[----:B------:R-:W-:Y:S01]  /*3090*/  ISETP.GT.AND P5, PT, R3, RZ, PT ;  /* 0x000000ff0300720c */ /* 0x000fe20003fa4270 */
[----:B------:R-:W-:Y:S01]  /*30a0*/  FMUL.FTZ R31, R31, UR7 ;  /* 0x000000071f1f7c20 */ /* 0x000fe20008410000 */
[C---:B------:R-:W-:Y:S01]  /*30b0*/  ISETP.GT.AND P4, PT, R3.reuse, 0x1, PT ;  /* 0x000000010300780c */ /* 0x040fe20003f84270 */
[----:B------:R-:W-:Y:S01]  /*30c0*/  FMUL.FTZ R40, R40, UR7 ;  /* 0x0000000728287c20 */ /* 0x000fe20008410000 */
[C---:B------:R-:W-:Y:S01]  /*30d0*/  ISETP.GT.AND P3, PT, R3.reuse, 0x8, PT ;  /* 0x000000080300780c */ /* 0x040fe20003f64270 */
[----:B------:R-:W-:Y:S01]  /*30e0*/  FMUL.FTZ R34, R34, UR7 ;  /* 0x0000000722227c20 */ /* 0x000fe20008410000 */
[----:B------:R-:W-:Y:S01]  /*30f0*/  ISETP.GT.AND P2, PT, R3, 0x9, PT ;  /* 0x000000090300780c */ /* 0x000fe20003f44270 */
[----:B------:R-:W4:Y:S01]  /*3100*/  MUFU.TANH R28, R28 ;  /* 0x0000001c001c7308 */ /* 0x000f220000002400 */
[----:B0-----:R-:W-:Y:S01]  /*3110*/  FSEL R24, R24, -INF , P5 ;  /* 0xff80000018187808 */ /* 0x001fe20002800000 */
[----:B------:R-:W-:Y:S01]  /*3120*/  FMUL.FTZ R41, R41, UR7 ;  /* 0x0000000729297c20 */ /* 0x000fe20008410000 */
[----:B------:R-:W-:Y:S01]  /*3130*/  ISETP.GT.AND P1, PT, R3, 0x10, PT ;  /* 0x000000100300780c */ /* 0x000fe20003f24270 */
[----:B------:R-:W-:Y:S01]  /*3140*/  FMUL.FTZ R35, R35, UR7 ;  /* 0x0000000723237c20 */ /* 0x000fe20008410000 */
[----:B------:R-:W-:Y:S01]  /*3150*/  ISETP.GT.AND P6, PT, R3, 0x11, PT ;  /* 0x000000110300780c */ /* 0x000fe20003fc4270 */
[----:B------:R-:W-:Y:S01]  /*3160*/  FMUL.FTZ R44, R44, UR7 ;  /* 0x000000072c2c7c20 */ /* 0x000fe20008410000 */
[----:B------:R-:W-:Y:S01]  /*3170*/  FMUL.FTZ R38, R38, UR7 ;  /* 0x0000000726267c20 */ /* 0x000fe20008410000 */
[----:B------:R-:W0:Y:S01]  /*3180*/  MUFU.TANH R29, R29 ;  /* 0x0000001d001d7308 */ /* 0x000e220000002400 */
        /* <DEDUP_REMOVED lines=16> */
[----:B0-----:R-:W-:Y:S01]  /*3290*/  FSEL R29, R29, -INF , P2 ;  /* 0xff8000001d1d7808 */ /* 0x001fe20001000000 */
[----:B------:R-:W-:Y:S01]  /*32a0*/  FMUL.FTZ R50, R50, UR7 ;  /* 0x0000000732327c20 */ /* 0x000fe20008410000 */
[----:B------:R-:W-:Y:S01]  /*32b0*/  FMUL.FTZ R51, R51, UR7 ;  /* 0x0000000733337c20 */ /* 0x000fe20008410000 */
[----:B------:R-:W-:Y:S01]  /*32c0*/  FMUL.FTZ R54, R54, UR7 ;  /* 0x0000000736367c20 */ /* 0x000fe20008410000 */
[----:B------:R-:W-:Y:S01]  /*32d0*/  FMNMX.FTZ R5, R29, R4, !PT ;  /* 0x000000041d057209 */ /* 0x000fe20007810000 */
[----:B------:R-:W-:Y:S01]  /*32e0*/  FMUL.FTZ R55, R55, UR7 ;  /* 0x0000000737377c20 */ /* 0x000fe20008410000 */
[----:B------:R-:W-:Y:S01]  /*32f0*/  ULDC UR20, c[0x0][0x988] ;  /* 0x0002620000147ab9 */ /* 0x000fe20000000800 */
[----:B------:R-:W0:Y:S01]  /*3300*/  MUFU.TANH R33, R33 ;  /* 0x0000002100217308 */ /* 0x000e220000002400 */
[----:B---3--:R-:W-:-:S02]  /*3310*/  FSEL R32, R32, -INF , P1 ;  /* 0xff80000020207808 */ /* 0x008fc40000800000 */
[----:B------:R-:W-:Y:S02]  /*3320*/  R2UR UR6, R7 ;  /* 0x00000000070672ca */ /* 0x000fe400000e0000 */
[----:B------:R-:W-:-:S03]  /*3330*/  FMNMX.FTZ R4, R32, R5, !PT ;  /* 0x0000000520047209 */ /* 0x000fc60007810000 */
[----:B------:R-:W3:Y:S01]  /*3340*/  MUFU.TANH R27, R27 ;  /* 0x0000001b001b7308 */ /* 0x000ee20000002400 */
[----:B----4-:R-:W-:Y:S02]  /*3350*/  FSEL R26, R26, -INF , P5 ;  /* 0xff8000001a1a7808 */ /* 0x010fe40002800000 */
[----:B------:R-:W-:-:S05]  /*3360*/  ISETP.GT.AND P5, PT, R3, 0x18, PT ;  /* 0x000000180300780c */ /* 0x000fca0003fa4270 */
[----:B------:R-:W4:Y:S01]  /*3370*/  MUFU.TANH R36, R36 ;  /* 0x0000002400247308 */ /* 0x000f220000002400 */
[----:B0-----:R-:W-:Y:S01]  /*3380*/  FSEL R33, R33, -INF , P6 ;  /* 0xff80000021217808 */ /* 0x001fe20003000000 */
[----:B------:R-:W-:-:S03]  /*3390*/  UIADD3 UR6, UR6, 0x28c40, URZ ;  /* 0x00028c4006067890 */ /* 0x000fc6000fffe03f */
[----:B------:R-:W-:Y:S01]  /*33a0*/  FMNMX.FTZ R5, R33, R4, !PT ;  /* 0x0000000421057209 */ /* 0x000fe20007810000 */
[----:B------:R-:W-:Y:S02]  /*33b0*/  UPRMT UR6, UR39, 0x654, UR6 ;  /* 0x0000065427067896 */ /* 0x000fe40008000006 */
[----:B------:R-:W0:Y:S01]  /*33c0*/  MUFU.TANH R30, R30 ;  /* 0x0000001e001e7308 */ /* 0x000e220000002400 */
[----:B---3--:R-:W-:Y:S02]  /*33d0*/  FSEL R27, R27, -INF , P4 ;  /* 0xff8000001b1b7808 */ /* 0x008fe40002000000 */
[----:B------:R-:W-:-:S04]  /*33e0*/  ISETP.GT.AND P4, PT, R3, 0x19, PT ;  /* 0x000000190300780c */ /* 0x000fc80003f84270 */
[----:B------:R-:W-:Y:S01]  /*33f0*/  SYNCS.ARRIVE.TRANS64.RED.A1T0 RZ, [UR6], RZ ;  /* 0x000000ffffff79a7 */ /* 0x000fe20008100406 */
[----:B------:R-:W3:Y:S01]  /*3400*/  MUFU.TANH R37, R37 ;  /* 0x0000002500257308 */ /* 0x000ee20000002400 */
[----:B----4-:R-:W-:-:S04]  /*3410*/  FSEL R36, R36, -INF , P5 ;  /* 0xff80000024247808 */ /* 0x010fc80002800000 */
[----:B------:R-:W-:-:S03]  /*3420*/  FMNMX.FTZ R4, R36, R5, !PT ;  /* 0x0000000524047209 */ /* 0x000fc60007810000 */
[----:B------:R-:W4:Y:S01]  /*3430*/  MUFU.TANH R31, R31 ;  /* 0x0000001f001f7308 */ /* 0x000f220000002400 */
[----:B0-----:R-:W-:Y:S02]  /*3440*/  FSEL R30, R30, -INF , P3 ;  /* 0xff8000001e1e7808 */ /* 0x001fe40001800000 */
[----:B------:R-:W-:-:S05]  /*3450*/  ISETP.GT.AND P3, PT, R3, 0x20, PT ;  /* 0x000000200300780c */ /* 0x000fca0003f64270 */
[----:B------:R-:W0:Y:S01]  /*3460*/  MUFU.TANH R40, R40 ;  /* 0x0000002800287308 */ /* 0x000e220000002400 */
[----:B---3--:R-:W-:-:S04]  /*3470*/  FSEL R37, R37, -INF , P4 ;  /* 0xff80000025257808 */ /* 0x008fc80002000000 */
[----:B------:R-:W-:-:S03]  /*3480*/  FMNMX.FTZ R5, R37, R4, !PT ;  /* 0x0000000425057209 */ /* 0x000fc60007810000 */
[----:B------:R-:W3:Y:S01]  /*3490*/  MUFU.TANH R34, R34 ;  /* 0x0000002200227308 */ /* 0x000ee20000002400 */
[----:B----4-:R-:W-:Y:S02]  /*34a0*/  FSEL R31, R31, -INF , P2 ;  /* 0xff8000001f1f7808 */ /* 0x010fe40001000000 */
[----:B------:R-:W-:-:S05]  /*34b0*/  ISETP.GT.AND P2, PT, R3, 0x21, PT ;  /* 0x000000210300780c */ /* 0x000fca0003f44270 */
[----:B------:R-:W4:Y:S01]  /*34c0*/  MUFU.TANH R41, R41 ;  /* 0x0000002900297308 */ /* 0x000f220000002400 */
[----:B0-----:R-:W-:-:S04]  /*34d0*/  FSEL R40, R40, -INF , P3 ;  /* 0xff80000028287808 */ /* 0x001fc80001800000 */
[----:B------:R-:W-:-:S03]  /*34e0*/  FMNMX.FTZ R4, R40, R5, !PT ;  /* 0x0000000528047209 */ /* 0x000fc60007810000 */
[----:B------:R-:W0:Y:S01]  /*34f0*/  MUFU.TANH R35, R35 ;  /* 0x0000002300237308 */ /* 0x000e220000002400 */
[----:B---3--:R-:W-:Y:S02]  /*3500*/  FSEL R34, R34, -INF , P1 ;  /* 0xff80000022227808 */ /* 0x008fe40000800000 */
[----:B------:R-:W-:-:S05]  /*3510*/  ISETP.GT.AND P1, PT, R3, 0x28, PT ;  /* 0x000000280300780c */ /* 0x000fca0003f24270 */
        /* <DEDUP_REMOVED lines=25> */
[----:B---3--:R-:W-:-:S07]  /*36b0*/  FSEL R49, R49, -INF , P4 ;  /* 0xff80000031317808 */ /* 0x008fce0002000000 */
[----:B------:R-:W3:Y:S01]  /*36c0*/  MUFU.TANH R53, R53 ;  /* 0x0000003500357308 */ /* 0x000ee20000002400 */
[----:B----4-:R-:W-:Y:S02]  /*36d0*/  FSEL R43, R43, -INF , P2 ;  /* 0xff8000002b2b7808 */ /* 0x010fe40001000000 */
[----:B------:R-:W-:Y:S02]  /*36e0*/  ISETP.GT.AND P2, PT, R3, 0x39, PT ;  /* 0x000000390300780c */ /* 0x000fe40003f44270 */
[----:B------:R-:W-:-:S03]  /*36f0*/  FMNMX.FTZ R3, R49, R4, !PT ;  /* 0x0000000431037209 */ /* 0x000fc60007810000 */
[----:B------:R-:W4:Y:S01]  /*3700*/  MUFU.TANH R46, R46 ;  /* 0x0000002e002e7308 */ /* 0x000f220000002400 */
[----:B0-----:R-:W-:-:S04]  /*3710*/  FSEL R52, R52, -INF , P3 ;  /* 0xff80000034347808 */ /* 0x001fc80001800000 */
[----:B------:R-:W-:Y:S02]  /*3720*/  FMNMX.FTZ R4, R52, R3, !PT ;  /* 0x0000000334047209 */ /* 0x000fe40007810000 */
[----:B------:R-:W-:Y:S01]  /*3730*/  FMNMX.FTZ R3, R26, R27, !PT ;  /* 0x0000001b1a037209 */ /* 0x000fe20007810000 */
[----:B------:R-:W0:Y:S01]  /*3740*/  MUFU.TANH R47, R47 ;  /* 0x0000002f002f7308 */ /* 0x000e220000002400 */
[----:B---3--:R-:W-:-:S04]  /*3750*/  FSEL R53, R53, -INF , P2 ;  /* 0xff80000035357808 */ /* 0x008fc80001000000 */
[----:B------:R-:W-:-:S03]  /*3760*/  FMNMX.FTZ R5, R53, R4, !PT ;  /* 0x0000000435057209 */ /* 0x000fc60007810000 */
[----:B------:R-:W3:Y:S01]  /*3770*/  MUFU.TANH R50, R50 ;  /* 0x0000003200327308 */ /* 0x000ee20000002400 */
[----:B----4-:R-:W-:Y:S01]  /*3780*/  FSEL R46, R46, -INF , P1 ;  /* 0xff8000002e2e7808 */ /* 0x010fe20000800000 */
[----:B------:R-:W4:Y:S06]  /*3790*/  SHFL.BFLY PT, R4, R5, 0x2, 0x1f ;  /* 0x0c401f0005047f89 */ /* 0x000f2c00000e0000 */
[----:B------:R-:W5:Y:S01]  /*37a0*/  MUFU.TANH R51, R51 ;  /* 0x0000003300337308 */ /* 0x000f620000002400 */
[----:B0-----:R-:W-:-:S07]  /*37b0*/  FSEL R47, R47, -INF , P6 ;  /* 0xff8000002f2f7808 */ /* 0x001fce0003000000 */
[----:B------:R-:W0:Y:S01]  /*37c0*/  MUFU.TANH R54, R54 ;  /* 0x0000003600367308 */ /* 0x000e220000002400 */
[----:B---3--:R-:W-:-:S07]  /*37d0*/  FSEL R50, R50, -INF , P5 ;  /* 0xff80000032327808 */ /* 0x008fce0002800000 */
[----:B------:R-:W3:Y:S01]  /*37e0*/  MUFU.TANH R55, R55 ;  /* 0x0000003700377308 */ /* 0x000ee20000002400 */
[----:B-----5:R-:W-:Y:S02]  /*37f0*/  FSEL R51, R51, -INF , P4 ;  /* 0xff80000033337808 */ /* 0x020fe40002000000 */
[----:B----4-:R-:W-:Y:S02]  /*3800*/  FMNMX.FTZ R9, R5, R4, !PT ;  /* 0x0000000405097209 */ /* 0x010fe40007810000 */
[----:B------:R-:W-:-:S03]  /*3810*/  FMNMX.FTZ R4, R30, R3, !PT ;  /* 0x000000031e047209 */ /* 0x000fc60007810000 */
[----:B------:R-:W4:Y:S01]  /*3820*/  SHFL.BFLY PT, R10, R9, 0x1, 0x1f ;  /* 0x0c201f00090a7f89 */ /* 0x000f2200000e0000 */
[----:B------:R-:W-:Y:S02]  /*3830*/  FMNMX.FTZ R3, R31, R4, !PT ;  /* 0x000000041f037209 */ /* 0x000fe40007810000 */
[----:B0-----:R-:W-:Y:S02]  /*3840*/  FSEL R54, R54, -INF , P3 ;  /* 0xff80000036367808 */ /* 0x001fe40001800000 */
[----:B------:R-:W-:-:S04]  /*3850*/  FMNMX.FTZ R4, R34, R3, !PT ;  /* 0x0000000322047209 */ /* 0x000fc80007810000 */
[----:B------:R-:W-:Y:S02]  /*3860*/  FMNMX.FTZ R3, R35, R4, !PT ;  /* 0x0000000423037209 */ /* 0x000fe40007810000 */
[----:B---3--:R-:W-:Y:S02]  /*3870*/  FSEL R55, R55, -INF , P2 ;  /* 0xff80000037377808 */ /* 0x008fe40001000000 */
[----:B------:R-:W-:-:S04]  /*3880*/  FMNMX.FTZ R6, R38, R3, !PT ;  /* 0x0000000326067209 */ /* 0x000fc80007810000 */
[----:B------:R-:W-:-:S04]  /*3890*/  FMNMX.FTZ R3, R39, R6, !PT ;  /* 0x0000000627037209 */ /* 0x000fc80007810000 */
[----:B------:R-:W-:Y:S02]  /*38a0*/  FMNMX.FTZ R6, R42, R3, !PT ;  /* 0x000000032a067209 */ /* 0x000fe40007810000 */
[----:B----4-:R-:W-:Y:S02]  /*38b0*/  FMNMX.FTZ R4, R9, R10, !PT ;  /* 0x0000000a09047209 */ /* 0x010fe40007810000 */
[----:B------:R-:W-:Y:S01]  /*38c0*/  FMNMX.FTZ R3, R43, R6, !PT ;  /* 0x000000062b037209 */ /* 0x000fe20007810000 */
[----:B------:R-:W-:Y:S01]  /*38d0*/  BAR.SYNC.DEFER_BLOCKING 0xf, 0x100 ;  /* 0x03c4000000007b1d */ /* 0x000fe20000010000 */
[C---:B------:R-:W-:Y:S01]  /*38e0*/  FSETP.NEU.FTZ.AND P1, PT, R4.reuse, -INF , PT ;  /* 0xff8000000400780b */ /* 0x040fe20003f3d000 */
[----:B------:R-:W-:Y:S01]  /*38f0*/  FMUL.FTZ R5, R4, UR20 ;  /* 0x0000001404057c20 */ /* 0x000fe20008410000 */
[----:B------:R-:W-:-:S04]  /*3900*/  FMNMX.FTZ R6, R46, R3, !PT ;  /* 0x000000032e067209 */ /* 0x000fc80007810000 */
[----:B------:R-:W-:Y:S02]  /*3910*/  FMNMX.FTZ R3, R47, R6, !PT ;  /* 0x000000062f037209 */ /* 0x000fe40007810000 */
[----:B------:R-:W-:Y:S02]  /*3920*/  FSEL R9, R5, RZ, P1 ;  /* 0x000000ff05097208 */ /* 0x000fe40000800000 */
[----:B------:R-:W-:-:S03]  /*3930*/  FMNMX.FTZ R6, R50, R3, !PT ;  /* 0x0000000332067209 */ /* 0x000fc60007810000 */
[--C-:B------:R-:W-:Y:S01]  /*3940*/  FFMA.FTZ R24, R24, UR20, -R9.reuse ;  /* 0x0000001418187c23 */ /* 0x100fe20008010809 */
[----:B------:R-:W-:Y:S01]  /*3950*/  FMNMX.FTZ R3, R51, R6, !PT ;  /* 0x0000000633037209 */ /* 0x000fe20007810000 */
[--C-:B------:R-:W-:Y:S01]  /*3960*/  FFMA.FTZ R25, R25, UR20, -R9.reuse ;  /* 0x0000001419197c23 */ /* 0x100fe20008010809 */
[--C-:B------:R-:W-:Y:S01]  /*3970*/  FFMA.FTZ R28, R28, UR20, -R9.reuse ;  /* 0x000000141c1c7c23 */ /* 0x100fe20008010809 */
[--C-:B------:R-:W-:Y:S01]  /*3980*/  FFMA.FTZ R29, R29, UR20, -R9.reuse ;  /* 0x000000141d1d7c23 */ /* 0x100fe20008010809 */
[----:B------:R-:W-:Y:S01]  /*3990*/  FMNMX.FTZ R6, R54, R3, !PT ;  /* 0x0000000336067209 */ /* 0x000fe20007810000 */
[----:B------:R-:W-:Y:S01]  /*39a0*/  MUFU.EX2 R24, R24 ;  /* 0x0000001800187308 */ /* 0x000fe20000000800 */
[--C-:B------:R-:W-:Y:S01]  /*39b0*/  FFMA.FTZ R32, R32, UR20, -R9.reuse ;  /* 0x0000001420207c23 */ /* 0x100fe20008010809 */
[--C-:B------:R-:W-:Y:S01]  /*39c0*/  FFMA.FTZ R33, R33, UR20, -R9.reuse ;  /* 0x0000001421217c23 */ /* 0x100fe20008010809 */
[----:B------:R-:W-:Y:S01]  /*39d0*/  FMNMX.FTZ R6, R55, R6, !PT ;  /* 0x0000000637067209 */ /* 0x000fe20007810000 */
[--C-:B------:R-:W-:Y:S01]  /*39e0*/  FFMA.FTZ R36, R36, UR20, -R9.reuse ;  /* 0x0000001424247c23 */ /* 0x100fe20008010809 */
[--C-:B------:R-:W-:Y:S01]  /*39f0*/  FFMA.FTZ R37, R37, UR20, -R9.reuse ;  /* 0x0000001425257c23 */ /* 0x100fe20008010809 */
[--C-:B------:R-:W-:Y:S01]  /*3a00*/  FFMA.FTZ R40, R40, UR20, -R9.reuse ;  /* 0x0000001428287c23 */ /* 0x100fe20008010809 */
[--C-:B------:R-:W-:Y:S01]  /*3a10*/  FFMA.FTZ R41, R41, UR20, -R9.reuse ;  /* 0x0000001429297c23 */ /* 0x100fe20008010809 */
[----:B------:R-:W0:Y:S01]  /*3a20*/  SHFL.BFLY PT, R3, R6, 0x2, 0x1f ;  /* 0x0c401f0006037f89 */ /* 0x000e2200000e0000 */
[----:B------:R-:W3:Y:S01]  /*3a30*/  MUFU.EX2 R25, R25 ;  /* 0x0000001900197308 */ /* 0x000ee20000000800 */
[--C-:B------:R-:W-:Y:S01]  /*3a40*/  FFMA.FTZ R44, R44, UR20, -R9.reuse ;  /* 0x000000142c2c7c23 */ /* 0x100fe20008010809 */
[--C-:B------:R-:W-:Y:S01]  /*3a50*/  FFMA.FTZ R45, R45, UR20, -R9.reuse ;  /* 0x000000142d2d7c23 */ /* 0x100fe20008010809 */
[--C-:B------:R-:W-:Y:S01]  /*3a60*/  FFMA.FTZ R48, R48, UR20, -R9.reuse ;  /* 0x0000001430307c23 */ /* 0x100fe20008010809 */
[--C-:B------:R-:W-:Y:S01]  /*3a70*/  FFMA.FTZ R49, R49, UR20, -R9.reuse ;  /* 0x0000001431317c23 */ /* 0x100fe20008010809 */
[--C-:B------:R-:W-:Y:S01]  /*3a80*/  FFMA.FTZ R52, R52, UR20, -R9.reuse ;  /* 0x0000001434347c23 */ /* 0x100fe20008010809 */
[----:B------:R-:W-:-:S02]  /*3a90*/  FFMA.FTZ R9, R53, UR20, -R9 ;  /* 0x0000001435097c23 */ /* 0x000fc40008010809 */
[----:B------:R-:W-:Y:S08]  /*3aa0*/  MUFU.EX2 R28, R28 ;  /* 0x0000001c001c7308 */ /* 0x000ff00000000800 */
[----:B------:R-:W4:Y:S01]  /*3ab0*/  MUFU.EX2 R29, R29 ;  /* 0x0000001d001d7308 */ /* 0x000f220000000800 */
[----:B---3--:R-:W-:Y:S01]  /*3ac0*/  FADD.FTZ R11, R24, R25 ;  /* 0x00000019180b7221 */ /* 0x008fe20000010000 */
[----:B------:R-:W-:-:S02]  /*3ad0*/  F2FP.BF16.F32.PACK_AB R152, R25, R24 ;  /* 0x000000181998723e */ /* 0x000fc400000010ff */
[----:B0-----:R-:W-:-:S04]  /*3ae0*/  FMNMX.FTZ R3, R6, R3, !PT ;  /* 0x0000000306037209 */ /* 0x001fc80007810000 */
[----:B------:R-:W-:Y:S01]  /*3af0*/  MUFU.EX2 R32, R32 ;  /* 0x0000002000207308 */ /* 0x000fe20000000800 */
[----:B------:R-:W0:Y:S07]  /*3b00*/  SHFL.BFLY PT, R6, R3, 0x1, 0x1f ;  /* 0x0c201f0003067f89 */ /* 0x000e2e00000e0000 */
[----:B------:R-:W3:Y:S01]  /*3b10*/  MUFU.EX2 R33, R33 ;  /* 0x0000002100217308 */ /* 0x000ee20000000800 */
[----:B----4-:R-:W-:-:S07]  /*3b20*/  F2FP.BF16.F32.PACK_AB R154, R29, R28 ;  /* 0x0000001c1d9a723e */ /* 0x010fce00000010ff */
[----:B------:R-:W-:Y:S08]  /*3b30*/  MUFU.EX2 R36, R36 ;  /* 0x0000002400247308 */ /* 0x000ff00000000800 */
[----:B------:R-:W4:Y:S01]  /*3b40*/  MUFU.EX2 R37, R37 ;  /* 0x0000002500257308 */ /* 0x000f220000000800 */
[----:B---3--:R-:W-:Y:S02]  /*3b50*/  F2FP.BF16.F32.PACK_AB R156, R33, R32 ;  /* 0x00000020219c723e */ /* 0x008fe400000010ff */
[----:B0-----:R-:W-:Y:S01]  /*3b60*/  FMNMX.FTZ R5, R3, R6, !PT ;  /* 0x0000000603057209 */ /* 0x001fe20007810000 */
[----:B------:R-:W-:-:S03]  /*3b70*/  FADD.FTZ R6, R28, R11 ;  /* 0x0000000b1c067221 */ /* 0x000fc60000010000 */
[C---:B------:R-:W-:Y:S01]  /*3b80*/  FSETP.NEU.FTZ.AND P1, PT, R5.reuse, -INF , PT ;  /* 0xff8000000500780b */ /* 0x040fe20003f3d000 */
[----:B------:R-:W-:Y:S01]  /*3b90*/  FMUL.FTZ R3, R5, UR20 ;  /* 0x0000001405037c20 */ /* 0x000fe20008410000 */
[----:B------:R-:W-:Y:S01]  /*3ba0*/  FADD.FTZ R13, R29, R6 ;  /* 0x000000061d0d7221 */ /* 0x000fe20000010000 */
[----:B------:R-:W0:Y:S03]  /*3bb0*/  MUFU.EX2 R40, R40 ;  /* 0x0000002800287308 */ /* 0x000e260000000800 */
[----:B------:R-:W-:Y:S01]  /*3bc0*/  FSEL R3, R3, RZ, P1 ;  /* 0x000000ff03037208 */ /* 0x000fe20000800000 */
[----:B------:R-:W-:Y:S01]  /*3bd0*/  FADD.FTZ R10, R32, R13 ;  /* 0x0000000d200a7221 */ /* 0x000fe20000010000 */
[----:B----4-:R-:W-:-:S03]  /*3be0*/  F2FP.BF16.F32.PACK_AB R158, R37, R36 ;  /* 0x00000024259e723e */ /* 0x010fc600000010ff */
[--C-:B------:R-:W-:Y:S01]  /*3bf0*/  FFMA.FTZ R26, R26, UR20, -R3.reuse ;  /* 0x000000141a1a7c23 */ /* 0x100fe20008010803 */
[--C-:B------:R-:W-:Y:S01]  /*3c00*/  FFMA.FTZ R27, R27, UR20, -R3.reuse ;  /* 0x000000141b1b7c23 */ /* 0x100fe20008010803 */
[--C-:B------:R-:W-:Y:S01]  /*3c10*/  FFMA.FTZ R30, R30, UR20, -R3.reuse ;  /* 0x000000141e1e7c23 */ /* 0x100fe20008010803 */
[--C-:B------:R-:W-:Y:S01]  /*3c20*/  FFMA.FTZ R31, R31, UR20, -R3.reuse ;  /* 0x000000141f1f7c23 */ /* 0x100fe20008010803 */
[--C-:B------:R-:W-:Y:S01]  /*3c30*/  FFMA.FTZ R34, R34, UR20, -R3.reuse ;  /* 0x0000001422227c23 */ /* 0x100fe20008010803 */
[--C-:B------:R-:W-:Y:S01]  /*3c40*/  FFMA.FTZ R35, R35, UR20, -R3.reuse ;  /* 0x0000001423237c23 */ /* 0x100fe20008010803 */
[----:B------:R-:W-:Y:S01]  /*3c50*/  MUFU.EX2 R26, R26 ;  /* 0x0000001a001a7308 */ /* 0x000fe20000000800 */
[--C-:B------:R-:W-:Y:S01]  /*3c60*/  FFMA.FTZ R38, R38, UR20, -R3.reuse ;  /* 0x0000001426267c23 */ /* 0x100fe20008010803 */
[--C-:B------:R-:W-:Y:S01]  /*3c70*/  FFMA.FTZ R39, R39, UR20, -R3.reuse ;  /* 0x0000001427277c23 */ /* 0x100fe20008010803 */
[--C-:B------:R-:W-:Y:S01]  /*3c80*/  FFMA.FTZ R42, R42, UR20, -R3.reuse ;  /* 0x000000142a2a7c23 */ /* 0x100fe20008010803 */
[--C-:B------:R-:W-:Y:S01]  /*3c90*/  FFMA.FTZ R43, R43, UR20, -R3.reuse ;  /* 0x000000142b2b7c23 */ /* 0x100fe20008010803 */
[--C-:B------:R-:W-:Y:S01]  /*3ca0*/  FFMA.FTZ R46, R46, UR20, -R3.reuse ;  /* 0x000000142e2e7c23 */ /* 0x100fe20008010803 */
[--C-:B------:R-:W-:Y:S01]  /*3cb0*/  FFMA.FTZ R47, R47, UR20, -R3.reuse ;  /* 0x000000142f2f7c23 */ /* 0x100fe20008010803 */
[----:B------:R-:W-:Y:S01]  /*3cc0*/  FADD.FTZ R13, R33, R10 ;  /* 0x0000000a210d7221 */ /* 0x000fe20000010000 */
[----:B------:R-:W3:Y:S01]  /*3cd0*/  MUFU.EX2 R27, R27 ;  /* 0x0000001b001b7308 */ /* 0x000ee20000000800 */
[--C-:B------:R-:W-:Y:S01]  /*3ce0*/  FFMA.FTZ R50, R50, UR20, -R3.reuse ;  /* 0x0000001432327c23 */ /* 0x100fe20008010803 */
[----:B------:R-:W-:Y:S01]  /*3cf0*/  FFMA.FTZ R51, R51, UR20, -R3 ;  /* 0x0000001433337c23 */ /* 0x000fe20008010803 */
[----:B------:R-:W-:Y:S01]  /*3d00*/  FADD.FTZ R10, R36, R13 ;  /* 0x0000000d240a7221 */ /* 0x000fe20000010000 */
[--C-:B------:R-:W-:Y:S01]  /*3d10*/  FFMA.FTZ R54, R54, UR20, -R3.reuse ;  /* 0x0000001436367c23 */ /* 0x100fe20008010803 */
[----:B------:R-:W-:-:S02]  /*3d20*/  FFMA.FTZ R3, R55, UR20, -R3 ;  /* 0x0000001437037c23 */ /* 0x000fc40008010803 */
[----:B------:R-:W-:Y:S01]  /*3d30*/  FADD.FTZ R13, R37, R10 ;  /* 0x0000000a250d7221 */ /* 0x000fe20000010000 */
[----:B------:R-:W4:Y:S03]  /*3d40*/  MUFU.EX2 R30, R30 ;  /* 0x0000001e001e7308 */ /* 0x000f260000000800 */
[----:B0-----:R-:W-:-:S05]  /*3d50*/  FADD.FTZ R10, R40, R13 ;  /* 0x0000000d280a7221 */ /* 0x001fca0000010000 */
[----:B------:R-:W0:Y:S01]  /*3d60*/  MUFU.EX2 R31, R31 ;  /* 0x0000001f001f7308 */ /* 0x000e220000000800 */
[----:B---3--:R-:W-:Y:S01]  /*3d70*/  FADD.FTZ R11, R26, R27 ;  /* 0x0000001b1a0b7221 */ /* 0x008fe20000010000 */
[----:B------:R-:W-:-:S06]  /*3d80*/  F2FP.BF16.F32.PACK_AB R153, R27, R26 ;  /* 0x0000001a1b99723e */ /* 0x000fcc00000010ff */
[----:B------:R-:W3:Y:S01]  /*3d90*/  MUFU.EX2 R34, R34 ;  /* 0x0000002200227308 */ /* 0x000ee20000000800 */
[----:B----4-:R-:W-:-:S07]  /*3da0*/  FADD.FTZ R6, R30, R11 ;  /* 0x0000000b1e067221 */ /* 0x010fce0000010000 */
[----:B------:R-:W4:Y:S01]  /*3db0*/  MUFU.EX2 R35, R35 ;  /* 0x0000002300237308 */ /* 0x000f220000000800 */
[C---:B0-----:R-:W-:Y:S01]  /*3dc0*/  FADD.FTZ R11, R31.reuse, R6 ;  /* 0x000000061f0b7221 */ /* 0x041fe20000010000 */
[----:B------:R-:W-:-:S05]  /*3dd0*/  F2FP.BF16.F32.PACK_AB R155, R31, R30 ;  /* 0x0000001e1f9b723e */ /* 0x000fca00000010ff */
[----:B------:R0:W-:Y:S01]  /*3de0*/  STSM.16.M88.4 [R22+0x26800], R152 ;  /* 0x0268009816007844 */ /* 0x0001e20000000200 */
[----:B------:R-:W5:Y:S01]  /*3df0*/  MUFU.EX2 R38, R38 ;  /* 0x0000002600267308 */ /* 0x000f620000000800 */
[----:B---3--:R-:W-:-:S07]  /*3e00*/  FADD.FTZ R6, R34, R11 ;  /* 0x0000000b22067221 */ /* 0x008fce0000010000 */
[----:B------:R-:W3:Y:S01]  /*3e10*/  MUFU.EX2 R39, R39 ;  /* 0x0000002700277308 */ /* 0x000ee20000000800 */
[C---:B----4-:R-:W-:Y:S01]  /*3e20*/  FADD.FTZ R11, R35.reuse, R6 ;  /* 0x00000006230b7221 */ /* 0x050fe20000010000 */
[----:B------:R-:W-:-:S06]  /*3e30*/  F2FP.BF16.F32.PACK_AB R157, R35, R34 ;  /* 0x00000022239d723e */ /* 0x000fcc00000010ff */
[----:B------:R-:W4:Y:S01]  /*3e40*/  MUFU.EX2 R42, R42 ;  /* 0x0000002a002a7308 */ /* 0x000f220000000800 */
[----:B-----5:R-:W-:-:S07]  /*3e50*/  FADD.FTZ R6, R38, R11 ;  /* 0x0000000b26067221 */ /* 0x020fce0000010000 */
[----:B------:R-:W5:Y:S01]  /*3e60*/  MUFU.EX2 R41, R41 ;  /* 0x0000002900297308 */ /* 0x000f620000000800 */
[C---:B---3--:R-:W-:Y:S01]  /*3e70*/  FADD.FTZ R11, R39.reuse, R6 ;  /* 0x00000006270b7221 */ /* 0x048fe20000010000 */
[----:B------:R-:W-:-:S05]  /*3e80*/  F2FP.BF16.F32.PACK_AB R159, R39, R38 ;  /* 0x00000026279f723e */ /* 0x000fca00000010ff */
[----:B------:R0:W-:Y:S01]  /*3e90*/  STSM.16.M88.4 [R184], R156 ;  /* 0x0000009cb8007844 */ /* 0x0001e20000000200 */
[----:B------:R-:W3:Y:S01]  /*3ea0*/  MUFU.EX2 R43, R43 ;  /* 0x0000002b002b7308 */ /* 0x000ee20000000800 */
[----:B----4-:R-:W-:-:S07]  /*3eb0*/  FADD.FTZ R6, R42, R11 ;  /* 0x0000000b2a067221 */ /* 0x010fce0000010000 */
[----:B------:R-:W4:Y:S01]  /*3ec0*/  MUFU.EX2 R44, R44 ;  /* 0x0000002c002c7308 */ /* 0x000f220000000800 */
[C---:B-----5:R-:W-:Y:S01]  /*3ed0*/  FADD.FTZ R13, R41.reuse, R10 ;  /* 0x0000000a290d7221 */ /* 0x060fe20000010000 */
[----:B------:R-:W-:-:S06]  /*3ee0*/  F2FP.BF16.F32.PACK_AB R160, R41, R40 ;  /* 0x0000002829a0723e */ /* 0x000fcc00000010ff */
[----:B------:R-:W5:Y:S01]  /*3ef0*/  MUFU.EX2 R46, R46 ;  /* 0x0000002e002e7308 */ /* 0x000f620000000800 */
[C---:B---3--:R-:W-:Y:S01]  /*3f00*/  FADD.FTZ R11, R43.reuse, R6 ;  /* 0x000000062b0b7221 */ /* 0x048fe20000010000 */
[----:B------:R-:W-:-:S06]  /*3f10*/  F2FP.BF16.F32.PACK_AB R161, R43, R42 ;  /* 0x0000002a2ba1723e */ /* 0x000fcc00000010ff */
[----:B------:R-:W3:Y:S01]  /*3f20*/  MUFU.EX2 R45, R45 ;  /* 0x0000002d002d7308 */ /* 0x000ee20000000800 */
[----:B----4-:R-:W-:-:S07]  /*3f30*/  FADD.FTZ R6, R44, R13 ;  /* 0x0000000d2c067221 */ /* 0x010fce0000010000 */
[----:B------:R-:W4:Y:S01]  /*3f40*/  MUFU.EX2 R47, R47 ;  /* 0x0000002f002f7308 */ /* 0x000f220000000800 */
[----:B-----5:R-:W-:-:S07]  /*3f50*/  FADD.FTZ R10, R46, R11 ;  /* 0x0000000b2e0a7221 */ /* 0x020fce0000010000 */
[----:B------:R-:W-:Y:S01]  /*3f60*/  MUFU.EX2 R48, R48 ;  /* 0x0000003000307308 */ /* 0x000fe20000000800 */
[C---:B---3--:R-:W-:Y:S01]  /*3f70*/  F2FP.BF16.F32.PACK_AB R162, R45.reuse, R44 ;  /* 0x0000002c2da2723e */ /* 0x048fe200000010ff */
[----:B------:R-:W-:-:S06]  /*3f80*/  FADD.FTZ R45, R45, R6 ;  /* 0x000000062d2d7221 */ /* 0x000fcc0000010000 */
[----:B------:R-:W3:Y:S01]  /*3f90*/  MUFU.EX2 R49, R49 ;  /* 0x0000003100317308 */ /* 0x000ee20000000800 */
[C---:B----4-:R-:W-:Y:S01]  /*3fa0*/  F2FP.BF16.F32.PACK_AB R163, R47.reuse, R46 ;  /* 0x0000002e2fa3723e */ /* 0x050fe200000010ff */
[----:B------:R-:W-:-:S04]  /*3fb0*/  FADD.FTZ R47, R47, R10 ;  /* 0x0000000a2f2f7221 */ /* 0x000fc80000010000 */
[----:B------:R0:W-:Y:S02]  /*3fc0*/  STSM.16.M88.4 [R19], R160 ;  /* 0x000000a013007844 */ /* 0x0001e40000000200 */
[----:B------:R-:W-:Y:S08]  /*3fd0*/  MUFU.EX2 R50, R50 ;  /* 0x0000003200327308 */ /* 0x000ff00000000800 */
[----:B------:R-:W4:Y:S01]  /*3fe0*/  MUFU.EX2 R51, R51 ;  /* 0x0000003300337308 */ /* 0x000f220000000800 */
[----:B---3--:R-:W-:Y:S01]  /*3ff0*/  F2FP.BF16.F32.PACK_AB R164, R49, R48 ;  /* 0x0000003031a4723e */ /* 0x008fe200000010ff */
[----:B------:R-:W-:-:S04]  /*4000*/  FADD.FTZ R48, R48, R45 ;  /* 0x0000002d30307221 */ /* 0x000fc80000010000 */
[----:B------:R-:W-:Y:S02]  /*4010*/  FADD.FTZ R49, R49, R48 ;  /* 0x0000003031317221 */ /* 0x000fe40000010000 */
[----:B------:R-:W3:Y:S08]  /*4020*/  MUFU.EX2 R52, R52 ;  /* 0x0000003400347308 */ /* 0x000ef00000000800 */
[----:B------:R-:W5:Y:S01]  /*4030*/  MUFU.EX2 R9, R9 ;  /* 0x0000000900097308 */ /* 0x000f620000000800 */
[----:B----4-:R-:W-:Y:S01]  /*4040*/  F2FP.BF16.F32.PACK_AB R165, R51, R50 ;  /* 0x0000003233a5723e */ /* 0x010fe200000010ff */
[----:B------:R-:W-:-:S04]  /*4050*/  FADD.FTZ R50, R50, R47 ;  /* 0x0000002f32327221 */ /* 0x000fc80000010000 */
[----:B------:R-:W-:Y:S02]  /*4060*/  FADD.FTZ R51, R51, R50 ;  /* 0x0000003233337221 */ /* 0x000fe40000010000 */
[----:B------:R-:W-:Y:S01]  /*4070*/  MUFU.EX2 R54, R54 ;  /* 0x0000003600367308 */ /* 0x000fe20000000800 */
[----:B---3--:R-:W-:-:S07]  /*4080*/  FADD.FTZ R6, R52, R49 ;  /* 0x0000003134067221 */ /* 0x008fce0000010000 */
[----:B------:R-:W3:Y:S01]  /*4090*/  MUFU.EX2 R3, R3 ;  /* 0x0000000300037308 */ /* 0x000ee20000000800 */
[C---:B-----5:R-:W-:Y:S01]  /*40a0*/  F2FP.BF16.F32.PACK_AB R166, R9.reuse, R52 ;  /* 0x0000003409a6723e */ /* 0x060fe200000010ff */
[----:B------:R-:W-:Y:S01]  /*40b0*/  FADD.FTZ R6, R9, R6 ;  /* 0x0000000609067221 */ /* 0x000fe20000010000 */
[----:B---3--:R-:W-:Y:S01]  /*40c0*/  F2FP.BF16.F32.PACK_AB R167, R3, R54 ;  /* 0x0000003603a7723e */ /* 0x008fe200000010ff */
[----:B------:R-:W-:-:S04]  /*40d0*/  FADD.FTZ R54, R54, R51 ;  /* 0x0000003336367221 */ /* 0x000fc80000010000 */
[----:B------:R0:W-:Y:S01]  /*40e0*/  STSM.16.M88.4 [R23], R164 ;  /* 0x000000a417007844 */ /* 0x0001e20000000200 */
[----:B------:R-:W-:Y:S01]  /*40f0*/  FADD.FTZ R3, R3, R54 ;  /* 0x0000003603037221 */ /* 0x000fe20000010000 */
[----:B------:R-:W-:Y:S06]  /*4100*/  @!P0 BRA `(.L_x_3252) ;  /* 0x0000000000048947 */ /* 0x000fec0003800000 */
[----:B------:R-:W-:Y:S01]  /*4110*/  BPT.TRAP 0x1 ;  /* 0x000000040000795c */ /* 0x000fe20000300000 */
.L_x_3252:
[----:B------:R3:W4:Y:S01]  /*4120*/  SYNCS.PHASECHK.TRANS64.TRYWAIT P1, [R7+URZ+0x28c50], R8 ;  /* 0x028c5008070075a7 */ /* 0x000722000802017f */
[----:B------:R-:W-:Y:S05]  /*4130*/  @!P0 BRA `(.L_x_3253) ;  /* 0x0000000000048947 */ /* 0x000fea0003800000 */
[----:B------:R-:W-:Y:S01]  /*4140*/  BPT.TRAP 0x1 ;  /* 0x000000040000795c */ /* 0x000fe20000300000 */
.L_x_3253:
[----:B------:R-:W-:Y:S01]  /*4150*/  ULOP3.LUT UR52, UR52, 0x2000000, URZ, 0xfc, !UPT ;  /* 0x0200000034347892 */ /* 0x000fe2000f8efc3f */
[----:B----4-:R-:W-:Y:S11]  /*4160*/  @P1 BRA `(.L_x_3254) ;  /* 0x0000000000081947 */ /* 0x010ff60003800000 */
[----:B------:R-:W4:Y:S02]  /*4170*/  SYNCS.PHASECHK.TRANS64.TRYWAIT P1, [R7+URZ+0x28c50], R8 ;  /* 0x028c5008070075a7 */ /* 0x000f24000802017f */
[----:B----4-:R-:W-:Y:S05]  /*4180*/  @!P1 BRA `(.L_x_3255) ;  /* 0x0000008800b49947 */ /* 0x010fea0003800000 */
.L_x_3254:
[----:B------:R-:W-:Y:S01]  /*4190*/  ULEA UR10, UR47, UR52, 0xc ;  /* 0x000000342f0a7291 */ /* 0x000fe2000f8e603f */
[----:B------:R-:W-:Y:S01]  /*41a0*/  WARPGROUP.ARRIVE ;  /* 0x00000000000079c5 */ /* 0x000fe20000000000 */
[----:B------:R-:W-:-:S05]  /*41b0*/  UMOV UR7, 0x40000040 ;  /* 0x4000004000077882 */ /* 0x000fca0000000000 */
[----:B------:R-:W-:Y:S02]  /*41c0*/  UMOV UR6, UR10 ;  /* 0x0000000a00067c82 */ /* 0x000fe40008000000 */
[----:B------:R-:W-:Y:S01]  /*41d0*/  HGMMA.64x256x16.F32.BF16 R24, R152, gdesc[UR4].tnspB, RZ, !UPT, gsb0 ;  /* 0x43e0000498187df0 */ /* 0x000fe2000c0018ff */
[----:B------:R-:W-:Y:S01]  /*41e0*/  UIADD3 UR6, UR10, 0x80, URZ ;  /* 0x000000800a067890 */ /* 0x000fe2000fffe03f */
[----:B------:R-:W-:Y:S01]  /*41f0*/  UMOV UR7, 0x40000040 ;  /* 0x4000004000077882 */ /* 0x000fe20000000000 */
[----:B------:R-:W-:Y:S02]  /*4200*/  WARPGROUP.DEPBAR.LE gsb0, 0x0 ;  /* 0x00008000000079c5 */ /* 0x000fe40000010000 */
[----:B------:R-:W-:-:S15]  /*4210*/  WARPGROUP.ARRIVE ;  /* 0x00000000000079c5 */ /* 0x000fde0000000000 */
[----:B------:R-:W-:-:S08]  /*4220*/  NOP ;  /* 0x0000000000007918 */ /* 0x000fd00000000000 */
[----:B------:R-:W-:Y:S01]  /*4230*/  HGMMA.64x256x16.F32.BF16 R24, R156, gdesc[UR4].tnspB, R24, gsb0 ;  /* 0x43e000049c187df0 */ /* 0x000fe20008001818 */
        /* <DEDUP_REMOVED lines=11> */
[----:B------:R-:W-:Y:S03]  /*42f0*/  HGMMA.64x256x16.F32.BF16 R24, R164, gdesc[UR4].tnspB, R24, gsb0 ;  /* 0x43e00004a4187df0 */ /* 0x000fe60008001818 */
[----:B------:R-:W-:Y:S02]  /*4300*/  WARPGROUP.DEPBAR.LE gsb0, 0x0 ;  /* 0x00008000000079c5 */ /* 0x000fe40000010000 */
[----:B------:R-:W-:Y:S01]  /*4310*/  @!PT LDS RZ, [RZ] ;  /* 0x00000000fffff984 */ /* 0x000fe20000000800 */
[----:B------:R-:W-:Y:S01]  /*4320*/  @!PT LDS RZ, [RZ] ;  /* 0x00000000fffff984 */ /* 0x000fe20000000800 */
[----:B------:R-:W-:Y:S01]  /*4330*/  @!PT LDS RZ, [RZ] ;  /* 0x00000000fffff984 */ /* 0x000fe20000000800 */
[----:B------:R-:W-:Y:S01]  /*4340*/  @!PT LDS RZ, [RZ] ;  /* 0x00000000fffff984 */ /* 0x000fe20000000800 */
[----:B------:R5:W-:Y:S06]  /*4350*/  MEMBAR.ALL.CTA ;  /* 0x0000000000007992 */ /* 0x000bec0000008000 */
[----:B-----5:R-:W5:Y:S02]  /*4360*/  FENCE.VIEW.ASYNC.S ;  /* 0x00000000000073c6 */ /* 0x020f640000000000 */
[----:B-----5:R-:W-:Y:S01]  /*4370*/  NOP ;  /* 0x0000000000007918 */ /* 0x020fe20000000000 */
[----:B------:R-:W-:Y:S06]  /*4380*/  BAR.ARV 0xe, 0x100 ;  /* 0x0384000000007b1d */ /* 0x000fec0000002000 */
[----:B------:R-:W-:Y:S05]  /*4390*/  @!P0 BRA `(.L_x_3256) ;  /* 0x0000000000048947 */ /* 0x000fea0003800000 */
[----:B------:R-:W-:Y:S01]  /*43a0*/  BPT.TRAP 0x1 ;  /* 0x000000040000795c */ /* 0x000fe20000300000 */
.L_x_3256:
[----:B------:R-:W-:Y:S01]  /*43b0*/  R2UR UR6, R7 ;  /* 0x00000000070672ca */ /* 0x000fe200000e0000 */
[----:B------:R-:W-:-:S06]  /*43c0*/  UISETP.GE.AND UP0, UPT, UR49, 0x41, UPT ;  /* 0x000000413100788c */ /* 0x000fcc000bf06270 */
[----:B------:R-:W-:-:S06]  /*43d0*/  PLOP3.LUT P1, PT, PT, PT, UP0, 0x80, 0x0 ;  /* 0x000000000000781c */ /* 0x000fcc0003f2f008 */
[----:B------:R-:W-:-:S04]  /*43e0*/  UIADD3 UR6, UR6, 0x28c60, URZ ;  /* 0x00028c6006067890 */ /* 0x000fc8000fffe03f */
[----:B------:R-:W-:-:S09]  /*43f0*/  UPRMT UR6, UR39, 0x654, UR6 ;  /* 0x0000065427067896 */ /* 0x000fd20008000006 */
[----:B------:R-:W-:Y:S01]  /*4400*/  SYNCS.ARRIVE.TRANS64.RED.A1T0 RZ, [UR6], RZ ;  /* 0x000000ffffff79a7 */ /* 0x000fe20008100406 */
[----:B------:R-:W-:Y:S05]  /*4410*/  @!P1 BRA `(.L_x_3257) ;  /* 0x0000001c00549947 */ /* 0x000fea0003800000 */
[----:B-1234-:R-:W-:Y:S01]  /*4420*/  MOV R8, R5 ;  /* 0x0000000500087202 */ /* 0x01efe20000000f00 */
[----:B------:R-:W-:Y:S01]  /*4430*/  IMAD.MOV.U32 R13, RZ, RZ, R4 ;  /* 0x000000ffff0d7224 */ /* 0x000fe200078e0004 */
[----:B------:R-:W-:Y:S01]  /*4440*/  UIADD3 UR48, UR48, -0x2, URZ ;  /* 0xfffffffe30307890 */ /* 0x000fe2000fffe03f */
[----:B------:R-:W-:Y:S01]  /*4450*/  UMOV UR22, UR47 ;  /* 0x0000002f00167c82 */ /* 0x000fe20008000000 */
[----:B------:R-:W-:Y:S01]  /*4460*/  ULDC UR23, c[0x0][0x9d8] ;  /* 0x0002760000177ab9 */ /* 0x000fe20000000800 */
[----:B------:R-:W-:-:S09]  /*4470*/  ULDC UR20, c[0x0][0x988] ;  /* 0x0002620000147ab9 */ /* 0x000fd20000000800 */
.L_x_3268:
[----:B------:R-:W-:Y:S01]  /*4480*/  UIADD3 UR47, UR22, 0x1, URZ ;  /* 0x00000001162f7890 */ /* 0x000fe2000fffe03f */
[----:B------:R-:W-:Y:S01]  /*4490*/  IMAD.U32 R4, RZ, RZ, UR48 ;  /* 0x00000030ff047e24 */ /* 0x000fe2000f8e00ff */
[----:B------:R-:W-:Y:S02]  /*44a0*/  UIADD3 UR48, UR48, -0x1, URZ ;  /* 0xffffffff30307890 */ /* 0x000fe4000fffe03f */
[----:B------:R-:W-:Y:S02]  /*44b0*/  UISETP.NE.AND UP0, UPT, UR47, 0x2, UPT ;  /* 0x000000022f00788c */ /* 0x000fe4000bf05270 */
[----:B------:R-:W-:Y:S02]  /*44c0*/  ISETP.GT.AND P1, PT, R4, RZ, PT ;  /* 0x000000ff0400720c */ /* 0x000fe40003f24270 */
[----:B------:R-:W-:Y:S02]  /*44d0*/  USEL UR6, URZ, 0x1, UP0 ;  /* 0x000000013f067887 */ /* 0x000fe40008000000 */
[----:B------:R-:W-:-:S02]  /*44e0*/  USEL UR47, UR47, URZ, UP0 ;  /* 0x0000003f2f2f7287 */ /* 0x000fc40008000000 */
[----:B------:R-:W-:Y:S01]  /*44f0*/  ULOP3.LUT UR37, UR37, UR6, URZ, 0x3c, !UPT ;  /* 0x0000000625257292 */ /* 0x000fe2000f8e3c3f */
[----:B-12---:R-:W-:Y:S11]  /*4500*/  @!P0 BRA `(.L_x_3258) ;  /* 0x0000000000048947 */ /* 0x006ff60003800000 */
[----:B------:R-:W-:Y:S01]  /*4510*/  BPT.TRAP 0x1 ;  /* 0x000000040000795c */ /* 0x000fe20000300000 */
.L_x_3258:
[----:B------:R-:W-:Y:S01]  /*4520*/  ULEA UR21, UR47, UR42, 0x3 ;  /* 0x0000002a2f157291 */ /* 0x000fe2000f8e183f */
[----:B------:R-:W-:-:S05]  /*4530*/  IMAD.U32 R7, RZ, RZ, UR37 ;  /* 0x00000025ff077e24 */ /* 0x000fca000f8e00ff */
[----:B------:R-:W-:-:S04]  /*4540*/  SHF.L.U32 R7, R7, 0x1f, RZ ;  /* 0x0000001f07077819 */ /* 0x000fc800000006ff */
[----:B------:R1:W2:Y:S01]  /*4550*/  SYNCS.PHASECHK.TRANS64.TRYWAIT P2, [UR21+0x28c30], R7 ;  /* 0x028c3007ff0075a7 */ /* 0x0002a20008040155 */
[----:B------:R-:W-:Y:S05]  /*4560*/  @!P0 BRA `(.L_x_3259) ;  /* 0x0000000000048947 */ /* 0x000fea0003800000 */
[----:B------:R-:W-:Y:S01]  /*4570*/  BPT.TRAP 0x1 ;  /* 0x000000040000795c */ /* 0x000fe20000300000 */
.L_x_3259:
[----:B--2---:R-:W-:Y:S05]  /*4580*/  @P2 BRA `(.L_x_3260) ;  /* 0x0000000000082947 */ /* 0x004fea0003800000 */
[----:B------:R-:W2:Y:S02]  /*4590*/  SYNCS.PHASECHK.TRANS64.TRYWAIT P2, [UR21+0x28c30], R7 ;  /* 0x028c3007ff0075a7 */ /* 0x000ea40008040155 */
[----:B--2---:R-:W-:Y:S05]  /*45a0*/  @!P2 BRA `(.L_x_3261) ;  /* 0x0000008400c0a947 */ /* 0x004fea0003800000 */
.L_x_3260:
[----:B------:R-:W-:Y:S01]  /*45b0*/  R2UR UR18, R0 ;  /* 0x00000000001272ca */ /* 0x000fe200000e0000 */
[----:B------:R-:W-:Y:S01]  /*45c0*/  UIADD3 UR6, UR42, 0x20400, URZ ;  /* 0x000204002a067890 */ /* 0x000fe2000fffe03f */
[----:B0-----:R-:W-:Y:S01]  /*45d0*/  WARPGROUP.ARRIVE ;  /* 0x00000000000079c5 */ /* 0x001fe20000000000 */
        /* <DEDUP_REMOVED lines=10> */
[----:B------:R-:W-:Y:S02]  /*4680*/  UIADD3 UR10, UR18, 0x4, URZ ;  /* 0x00000004120a7890 */ /* 0x000fe4000fffe03f */
[----:B------:R-:W-:-:S03]  /*4690*/  UIADD3 UR14, UR18, 0x6, URZ ;  /* 0x00000006120e7890 */ /* 0x000fc6000fffe03f */
[----:B------:R-:W-:Y:S03]  /*46a0*/  HGMMA.64x64x16.F32.BF16 R152, gdesc[UR16], RZ, !UPT, gsb0 ;  /* 0x00e00000109879f0 */ /* 0x000fe6000c0018ff */
        /* <DEDUP_REMOVED lines=12> */
.L_x_3262:
        /* <DEDUP_REMOVED lines=23> */
[----:B--2---:R-:W-:Y:S01]  /*48e0*/  FMNMX.FTZ R4, R190, R13, !PT ;  /* 0x0000000dbe047209 */ /* 0x004fe20007810000 */
[----:B------:R-:W-:Y:S01]  /*48f0*/  FMUL.FTZ R9, R154, UR23 ;  /* 0x000000179a097c20 */ /* 0x000fe20008410000 */
[----:B------:R-:W-:Y:S01]  /*4900*/  FMUL.FTZ R154, R174, UR23 ;  /* 0x00000017ae9a7c20 */ /* 0x000fe20008410000 */
[----:B------:R-:W-:Y:S01]  /*4910*/  FMUL.FTZ R20, R167, UR23 ;  /* 0x00000017a7147c20 */ /* 0x000fe20008410000 */
[----:B------:R-:W-:Y:S01]  /*4920*/  FMUL.FTZ R152, R170, UR23 ;  /* 0x00000017aa987c20 */ /* 0x000fe20008410000 */
[----:B------:R-:W-:Y:S01]  /*4930*/  FMUL.FTZ R170, R183, UR23 ;  /* 0x00000017b7aa7c20 */ /* 0x000fe20008410000 */
[----:B------:R-:W-:Y:S01]  /*4940*/  UIADD3 UR6, UR21, 0x28c40, URZ ;  /* 0x00028c4015067890 */ /* 0x000fe2000fffe03f */
[----:B------:R-:W2:Y:S01]  /*4950*/  MUFU.TANH R156, R156 ;  /* 0x0000009c009c7308 */ /* 0x000ea20000002400 */
[----:B0-----:R-:W-:-:S02]  /*4960*/  FMNMX.FTZ R4, R5, R4, !PT ;  /* 0x0000000405047209 */ /* 0x001fc40007810000 */
[----:B------:R-:W-:-:S05]  /*4970*/  UPRMT UR6, UR39, 0x654, UR6 ;  /* 0x0000065427067896 */ /* 0x000fca0008000006 */
[----:B------:R-:W0:Y:S01]  /*4980*/  MUFU.TANH R157, R157 ;  /* 0x0000009d009d7308 */ /* 0x000e220000002400 */
[----:B---3--:R-:W-:-:S03]  /*4990*/  FMNMX.FTZ R15, R155, R4, !PT ;  /* 0x000000049b0f7209 */ /* 0x008fc60007810000 */
[----:B------:R-:W-:Y:S04]  /*49a0*/  SYNCS.ARRIVE.TRANS64.RED.A1T0 RZ, [UR6], RZ ;  /* 0x000000ffffff79a7 */ /* 0x000fe80008100406 */
[----:B------:R-:W3:Y:S01]  /*49b0*/  MUFU.TANH R158, R158 ;  /* 0x0000009e009e7308 */ /* 0x000ee20000002400 */
[----:B--2---:R-:W-:-:S07]  /*49c0*/  FMNMX.FTZ R4, R156, R15, !PT ;  /* 0x0000000f9c047209 */ /* 0x004fce0007810000 */
[----:B------:R-:W2:Y:S01]  /*49d0*/  MUFU.TANH R159, R159 ;  /* 0x0000009f009f7308 */ /* 0x000ea20000002400 */
[----:B0-----:R-:W-:-:S07]  /*49e0*/  FMNMX.FTZ R15, R157, R4, !PT ;  /* 0x000000049d0f7209 */ /* 0x001fce0007810000 */
[----:B------:R-:W0:Y:S01]  /*49f0*/  MUFU.TANH R160, R160 ;  /* 0x000000a000a07308 */ /* 0x000e220000002400 */
[----:B---3--:R-:W-:-:S07]  /*4a00*/  FMNMX.FTZ R4, R158, R15, !PT ;  /* 0x0000000f9e047209 */ /* 0x008fce0007810000 */
        /* <DEDUP_REMOVED lines=9> */
[----:B0-----:R-:W-:Y:S01]  /*4aa0*/  FMNMX.FTZ R4, R168, R15, !PT ;  /* 0x0000000fa8047209 */ /* 0x001fe20007810000 */
[----:B------:R-:W-:Y:S01]  /*4ab0*/  FMUL.FTZ R15, R162, UR23 ;  /* 0x00000017a20f7c20 */ /* 0x000fe20008410000 */
[----:B------:R-:W-:-:S05]  /*4ac0*/  FMUL.FTZ R162, R175, UR23 ;  /* 0x00000017afa27c20 */ /* 0x000fca0008410000 */
[----:B------:R-:W0:Y:S01]  /*4ad0*/  MUFU.TANH R173, R173 ;  /* 0x000000ad00ad7308 */ /* 0x000e220000002400 */
[----:B---3--:R-:W-:-:S07]  /*4ae0*/  FMNMX.FTZ R4, R191, R4, !PT ;  /* 0x00000004bf047209 */ /* 0x008fce0007810000 */
[----:B------:R-:W3:Y:S01]  /*4af0*/  MUFU.TANH R172, R172 ;  /* 0x000000ac00ac7308 */ /* 0x000ee20000002400 */
[----:B--2---:R-:W-:-:S07]  /*4b00*/  FMNMX.FTZ R4, R169, R4, !PT ;  /* 0x00000004a9047209 */ /* 0x004fce0007810000 */
[----:B------:R-:W2:Y:S01]  /*4b10*/  MUFU.TANH R164, R164 ;  /* 0x000000a400a47308 */ /* 0x000ea20000002400 */
[----:B0-----:R-:W-:-:S07]  /*4b20*/  FMNMX.FTZ R21, R173, R4, !PT ;  /* 0x00000004ad157209 */ /* 0x001fce0007810000 */
[----:B------:R-:W0:Y:S01]  /*4b30*/  MUFU.TANH R9, R9 ;  /* 0x0000000900097308 */ /* 0x000e220000002400 */
[----:B---3--:R-:W-:Y:S01]  /*4b40*/  FMNMX.FTZ R153, R172, R21, !PT ;  /* 0x00000015ac997209 */ /* 0x008fe20007810000 */
[----:B------:R-:W-:Y:S01]  /*4b50*/  FMUL.FTZ R21, R166, UR23 ;  /* 0x00000017a6157c20 */ /* 0x000fe20008410000 */
[----:B------:R-:W-:-:S05]  /*4b60*/  FMUL.FTZ R166, R179, UR23 ;  /* 0x00000017b3a67c20 */ /* 0x000fca0008410000 */
[----:B------:R-:W3:Y:S01]  /*4b70*/  MUFU.TANH R10, R10 ;  /* 0x0000000a000a7308 */ /* 0x000ee20000002400 */
[----:B--2---:R-:W-:Y:S01]  /*4b80*/  FMNMX.FTZ R4, R164, R153, !PT ;  /* 0x00000099a4047209 */ /* 0x004fe20007810000 */
[----:B------:R-:W-:-:S04]  /*4b90*/  FMUL.FTZ R153, R171, UR23 ;  /* 0x00000017ab997c20 */ /* 0x000fc80008410000 */
[----:B------:R-:W2:Y:S02]  /*4ba0*/  SHFL.BFLY PT, R163, R4, 0x2, 0x1f ;  /* 0x0c401f0004a37f89 */ /* 0x000ea400000e0000 */
[----:B------:R-:W4:Y:S01]  /*4bb0*/  MUFU.TANH R11, R11 ;  /* 0x0000000b000b7308 */ /* 0x000f220000002400 */
[----:B0-----:R-:W-:-:S07]  /*4bc0*/  FMNMX.FTZ R167, R9, R8, !PT ;  /* 0x0000000809a77209 */ /* 0x001fce0007810000 */
[----:B------:R-:W0:Y:S08]  /*4bd0*/  MUFU.TANH R12, R12 ;  /* 0x0000000c000c7308 */ /* 0x000e300000002400 */
[----:B------:R-:W5:Y:S01]  /*4be0*/  MUFU.TANH R15, R15 ;  /* 0x0000000f000f7308 */ /* 0x000f620000002400 */
[----:B--2---:R-:W-:Y:S01]  /*4bf0*/  FMNMX.FTZ R174, R4, R163, !PT ;  /* 0x000000a304ae7209 */ /* 0x004fe20007810000 */
[----:B------:R-:W-:-:S06]  /*4c00*/  FMUL.FTZ R163, R178, UR23 ;  /* 0x00000017b2a37c20 */ /* 0x000fcc0008410000 */
[----:B------:R-:W2:Y:S01]  /*4c10*/  MUFU.TANH R14, R14 ;  /* 0x0000000e000e7308 */ /* 0x000ea20000002400 */
[----:B---3--:R-:W-:Y:S01]  /*4c20*/  FMNMX.FTZ R4, R10, R167, !PT ;  /* 0x000000a70a047209 */ /* 0x008fe20007810000 */
[----:B------:R-:W-:Y:S01]  /*4c30*/  FMUL.FTZ R167, R182, UR23 ;  /* 0x00000017b6a77c20 */ /* 0x000fe20008410000 */
[----:B------:R-:W3:Y:S02]  /*4c40*/  SHFL.BFLY PT, R175, R174, 0x1, 0x1f ;  /* 0x0c201f00aeaf7f89 */ /* 0x000ee400000e0000 */
[----:B----4-:R-:W-:-:S03]  /*4c50*/  FMNMX.FTZ R171, R11, R4, !PT ;  /* 0x000000040bab7209 */ /* 0x010fc60007810000 */
[----:B------:R-:W4:Y:S01]  /*4c60*/  MUFU.TANH R21, R21 ;  /* 0x0000001500157308 */ /* 0x000f220000002400 */
[----:B0-----:R-:W-:-:S04]  /*4c70*/  FMNMX.FTZ R4, R12, R171, !PT ;  /* 0x000000ab0c047209 */ /* 0x001fc80007810000 */
[----:B-----5:R-:W-:-:S03]  /*4c80*/  FMNMX.FTZ R171, R15, R4, !PT ;  /* 0x000000040fab7209 */ /* 0x020fc60007810000 */
[----:B------:R-:W0:Y:S08]  /*4c90*/  MUFU.TANH R20, R20 ;  /* 0x0000001400147308 */ /* 0x000e300000002400 */
[----:B------:R-:W5:Y:S01]  /*4ca0*/  MUFU.TANH R152, R152 ;  /* 0x0000009800987308 */ /* 0x000f620000002400 */
[----:B---3--:R-:W-:Y:S02]  /*4cb0*/  FMNMX.FTZ R4, R174, R175, !PT ;  /* 0x000000afae047209 */ /* 0x008fe40007810000 */
[----:B--2---:R-:W-:-:S05]  /*4cc0*/  FMNMX.FTZ R174, R14, R171, !PT ;  /* 0x000000ab0eae7209 */ /* 0x004fca0007810000 */
[----:B------:R-:W2:Y:S01]  /*4cd0*/  MUFU.TANH R153, R153 ;  /* 0x0000009900997308 */ /* 0x000ea20000002400 */
[C---:B------:R-:W-:Y:S01]  /*4ce0*/  FADD.FTZ R171, -R4.reuse, R13 ;  /* 0x0000000d04ab7221 */ /* 0x040fe20000010100 */
[----:B----4-:R-:W-:Y:S01]  /*4cf0*/  FMNMX.FTZ R13, R21, R174, !PT ;  /* 0x000000ae150d7209 */ /* 0x010fe20007810000 */
[----:B------:R-:W-:Y:S02]  /*4d00*/  FMUL.FTZ R180, R4, UR20 ;  /* 0x0000001404b47c20 */ /* 0x000fe40008410000 */
[----:B------:R-:W-:Y:S01]  /*4d10*/  FMUL.FTZ R175, R171, UR20 ;  /* 0x00000014abaf7c20 */ /* 0x000fe20008410000 */
[----:B0-----:R-:W-:Y:S01]  /*4d20*/  FMNMX.FTZ R171, R20, R13, !PT ;  /* 0x0000000d14ab7209 */ /* 0x001fe20007810000 */
[--C-:B------:R-:W-:Y:S01]  /*4d30*/  FFMA.FTZ R177, R5, UR20, -R180.reuse ;  /* 0x0000001405b17c23 */ /* 0x100fe200080108b4 */
[----:B------:R-:W0:Y:S01]  /*4d40*/  MUFU.TANH R154, R154 ;  /* 0x0000009a009a7308 */ /* 0x000e220000002400 */
[--C-:B------:R-:W-:Y:S01]  /*4d50*/  FFMA.FTZ R190, R190, UR20, -R180.reuse ;  /* 0x00000014bebe7c23 */ /* 0x100fe200080108b4 */
[----:B-----5:R-:W-:Y:S01]  /*4d60*/  FMNMX.FTZ R174, R152, R171, !PT ;  /* 0x000000ab98ae7209 */ /* 0x020fe20007810000 */
[--C-:B------:R-:W-:Y:S01]  /*4d70*/  FFMA.FTZ R155, R155, UR20, -R180.reuse ;  /* 0x000000149b9b7c23 */ /* 0x100fe200080108b4 */
[----:B------:R-:W-:-:S04]  /*4d80*/  FFMA.FTZ R168, R168, UR20, -R180 ;  /* 0x00000014a8a87c23 */ /* 0x000fc800080108b4 */
        /* <DEDUP_REMOVED lines=10> */
[----:B------:R-:W-:Y:S01]  /*4e30*/  MUFU.EX2 R171, R177 ;  /* 0x000000b100ab7308 */ /* 0x000fe20000000800 */
[----:B---3--:R-:W-:Y:S01]  /*4e40*/  FMNMX.FTZ R5, R167, R176, !PT ;  /* 0x000000b0a7057209 */ /* 0x008fe20007810000 */
[--C-:B------:R-:W-:Y:S01]  /*4e50*/  FFMA.FTZ R176, R156, UR20, -R180.reuse ;  /* 0x000000149cb07c23 */ /* 0x100fe200080108b4 */
[--C-:B------:R-:W-:Y:S01]  /*4e60*/  FFMA.FTZ R156, R157, UR20, -R180.reuse ;  /* 0x000000149d9c7c23 */ /* 0x100fe200080108b4 */
[--C-:B------:R-:W-:Y:S01]  /*4e70*/  FFMA.FTZ R157, R158, UR20, -R180.reuse ;  /* 0x000000149e9d7c23 */ /* 0x100fe200080108b4 */
[--C-:B------:R-:W-:Y:S01]  /*4e80*/  FFMA.FTZ R158, R159, UR20, -R180.reuse ;  /* 0x000000149f9e7c23 */ /* 0x100fe200080108b4 */
[--C-:B------:R-:W-:Y:S01]  /*4e90*/  FFMA.FTZ R159, R160, UR20, -R180.reuse ;  /* 0x00000014a09f7c23 */ /* 0x100fe200080108b4 */
[--C-:B------:R-:W-:Y:S01]  /*4ea0*/  FFMA.FTZ R160, R161, UR20, -R180.reuse ;  /* 0x00000014a1a07c23 */ /* 0x100fe200080108b4 */
[--C-:B------:R-:W-:Y:S01]  /*4eb0*/  FFMA.FTZ R161, R165, UR20, -R180.reuse ;  /* 0x00000014a5a17c23 */ /* 0x100fe200080108b4 */
[----:B--2---:R-:W-:Y:S01]  /*4ec0*/  FMNMX.FTZ R5, R170, R5, !PT ;  /* 0x00000005aa057209 */ /* 0x004fe20007810000 */
[----:B------:R0:W2:Y:S01]  /*4ed0*/  MUFU.EX2 R13, R175 ;  /* 0x000000af000d7308 */ /* 0x0000a20000000800 */
[--C-:B------:R-:W-:Y:S01]  /*4ee0*/  FFMA.FTZ R165, R169, UR20, -R180.reuse ;  /* 0x00000014a9a57c23 */ /* 0x100fe200080108b4 */
[----:B------:R-:W-:-:S02]  /*4ef0*/  FFMA.FTZ R169, R172, UR20, -R180 ;  /* 0x00000014aca97c23 */ /* 0x000fc400080108b4 */
[----:B------:R-:W3:Y:S04]  /*4f00*/  SHFL.BFLY PT, R178, R5, 0x2, 0x1f ;  /* 0x0c401f0005b27f89 */ /* 0x000ee800000e0000 */
[----:B------:R-:W4:Y:S01]  /*4f10*/  MUFU.EX2 R174, R190 ;  /* 0x000000be00ae7308 */ /* 0x000f220000000800 */
[----:B0-----:R-:W-:-:S07]  /*4f20*/  FFMA.FTZ R175, R191, UR20, -R180 ;  /* 0x00000014bfaf7c23 */ /* 0x001fce00080108b4 */
[----:B------:R-:W-:Y:S01]  /*4f30*/  MUFU.EX2 R155, R155 ;  /* 0x0000009b009b7308 */ /* 0x000fe20000000800 */
[-C--:B--2---:R-:W-:Y:S01]  /*4f40*/  FMUL.FTZ R24, R24, R13.reuse ;  /* 0x0000000d18187220 */ /* 0x084fe20000410000 */
[-C--:B------:R-:W-:Y:S01]  /*4f50*/  FMUL.FTZ R25, R25, R13.reuse ;  /* 0x0000000d19197220 */ /* 0x080fe20000410000 */
[-C--:B------:R-:W-:Y:S01]  /*4f60*/  FMUL.FTZ R28, R28, R13.reuse ;  /* 0x0000000d1c1c7220 */ /* 0x080fe20000410000 */
[-C--:B------:R-:W-:Y:S01]  /*4f70*/  FMUL.FTZ R29, R29, R13.reuse ;  /* 0x0000000d1d1d7220 */ /* 0x080fe20000410000 */
[-C--:B------:R-:W-:Y:S01]  /*4f80*/  FMUL.FTZ R32, R32, R13.reuse ;  /* 0x0000000d20207220 */ /* 0x080fe20000410000 */
[-C--:B------:R-:W-:Y:S01]  /*4f90*/  FMUL.FTZ R33, R33, R13.reuse ;  /* 0x0000000d21217220 */ /* 0x080fe20000410000 */
[-C--:B------:R-:W-:Y:S01]  /*4fa0*/  FMUL.FTZ R36, R36, R13.reuse ;  /* 0x0000000d24247220 */ /* 0x080fe20000410000 */
[----:B------:R-:W-:Y:S01]  /*4fb0*/  MUFU.EX2 R176, R176 ;  /* 0x000000b000b07308 */ /* 0x000fe20000000800 */
[-C--:B------:R-:W-:Y:S01]  /*4fc0*/  FMUL.FTZ R37, R37, R13.reuse ;  /* 0x0000000d25257220 */ /* 0x080fe20000410000 */
[-C--:B------:R-:W-:Y:S01]  /*4fd0*/  FMUL.FTZ R40, R40, R13.reuse ;  /* 0x0000000d28287220 */ /* 0x080fe20000410000 */
[-C--:B------:R-:W-:Y:S01]  /*4fe0*/  FMUL.FTZ R41, R41, R13.reuse ;  /* 0x0000000d29297220 */ /* 0x080fe20000410000 */
[----:B---3--:R-:W-:Y:S01]  /*4ff0*/  FMNMX.FTZ R177, R5, R178, !PT ;  /* 0x000000b205b17209 */ /* 0x008fe20007810000 */
[--C-:B------:R-:W-:Y:S01]  /*5000*/  FFMA.FTZ R178, R173, UR20, -R180.reuse ;  /* 0x00000014adb27c23 */ /* 0x100fe200080108b4 */
[----:B------:R-:W-:Y:S01]  /*5010*/  FFMA.FTZ R180, R164, UR20, -R180 ;  /* 0x00000014a4b47c23 */ /* 0x000fe200080108b4 */
[-C--:B------:R-:W-:Y:S01]  /*5020*/  FMUL.FTZ R44, R44, R13.reuse ;  /* 0x0000000d2c2c7220 */ /* 0x080fe20000410000 */
[----:B------:R-:W-:Y:S01]  /*5030*/  MUFU.EX2 R156, R156 ;  /* 0x0000009c009c7308 */ /* 0x000fe20000000800 */
[----:B------:R-:W0:Y:S01]  /*5040*/  SHFL.BFLY PT, R182, R177, 0x1, 0x1f ;  /* 0x0c201f00b1b67f89 */ /* 0x000e2200000e0000 */
        /* <DEDUP_REMOVED lines=23> */
[----:B0-----:R-:W-:Y:S01]  /*51c0*/  FMNMX.FTZ R5, R177, R182, !PT ;  /* 0x000000b6b1057209 */ /* 0x001fe20007810000 */
[-C--:B------:R-:W-:Y:S01]  /*51d0*/  FMUL.FTZ R85, R85, R13.reuse ;  /* 0x0000000d55557220 */ /* 0x080fe20000410000 */
[-C--:B------:R-:W-:Y:S01]  /*51e0*/  FMUL.FTZ R88, R88, R13.reuse ;  /* 0x0000000d58587220 */ /* 0x080fe20000410000 */
[-C--:B------:R-:W-:Y:S01]  /*51f0*/  FMUL.FTZ R89, R89, R13.reuse ;  /* 0x0000000d59597220 */ /* 0x080fe20000410000 */
[-C--:B------:R-:W-:Y:S01]  /*5200*/  FMUL.FTZ R92, R92, R13.reuse ;  /* 0x0000000d5c5c7220 */ /* 0x080fe20000410000 */
[C---:B------:R-:W-:Y:S01]  /*5210*/  FADD.FTZ R164, -R5.reuse, R8 ;  /* 0x0000000805a47221 */ /* 0x040fe20000010100 */
[----:B------:R-:W-:Y:S01]  /*5220*/  FMUL.FTZ R173, R5, UR20 ;  /* 0x0000001405ad7c20 */ /* 0x000fe20008410000 */
[----:B------:R4:W-:Y:S01]  /*5230*/  MUFU.EX2 R8, R180 ;  /* 0x000000b400087308 */ /* 0x0009e20000000800 */
[-C--:B------:R-:W-:Y:S01]  /*5240*/  FMUL.FTZ R93, R93, R13.reuse ;  /* 0x0000000d5d5d7220 */ /* 0x080fe20000410000 */
[----:B------:R-:W-:Y:S01]  /*5250*/  FMUL.FTZ R172, R164, UR20 ;  /* 0x00000014a4ac7c20 */ /* 0x000fe20008410000 */
[--C-:B------:R-:W-:Y:S01]  /*5260*/  FFMA.FTZ R164, R12, UR20, -R173.reuse ;  /* 0x000000140ca47c23 */ /* 0x100fe200080108ad */
[--C-:B------:R-:W-:Y:S01]  /*5270*/  FFMA.FTZ R9, R9, UR20, -R173.reuse ;  /* 0x0000001409097c23 */ /* 0x100fe200080108ad */
[--C-:B------:R-:W-:Y:S01]  /*5280*/  FFMA.FTZ R12, R15, UR20, -R173.reuse ;  /* 0x000000140f0c7c23 */ /* 0x100fe200080108ad */
[--C-:B------:R-:W-:Y:S01]  /*5290*/  FFMA.FTZ R15, R14, UR20, -R173.reuse ;  /* 0x000000140e0f7c23 */ /* 0x100fe200080108ad */
[--C-:B------:R-:W-:Y:S01]  /*52a0*/  FFMA.FTZ R14, R21, UR20, -R173.reuse ;  /* 0x00000014150e7c23 */ /* 0x100fe200080108ad */
[--C-:B------:R-:W-:Y:S01]  /*52b0*/  FFMA.FTZ R21, R20, UR20, -R173.reuse ;  /* 0x0000001414157c23 */ /* 0x100fe200080108ad */
[--C-:B------:R-:W-:Y:S01]  /*52c0*/  FFMA.FTZ R10, R10, UR20, -R173.reuse ;  /* 0x000000140a0a7c23 */ /* 0x100fe200080108ad */
[----:B------:R-:W-:Y:S01]  /*52d0*/  IMAD.MOV R20, RZ, RZ, -R18 ;  /* 0x000000ffff147224 */ /* 0x000fe200078e0a12 */
[----:B------:R-:W-:Y:S01]  /*52e0*/  MUFU.EX2 R172, R172 ;  /* 0x000000ac00ac7308 */ /* 0x000fe20000000800 */
[--C-:B------:R-:W-:Y:S01]  /*52f0*/  FFMA.FTZ R11, R11, UR20, -R173.reuse ;  /* 0x000000140b0b7c23 */ /* 0x100fe200080108ad */
[--C-:B------:R-:W-:Y:S01]  /*5300*/  FFMA.FTZ R177, R153, UR20, -R173.reuse ;  /* 0x0000001499b17c23 */ /* 0x100fe200080108ad */
[----:B------:R-:W-:Y:S01]  /*5310*/  MOV R153, UR22 ;  /* 0x0000001600997c02 */ /* 0x000fe20008000f00 */
[----:B----4-:R-:W-:Y:S01]  /*5320*/  FFMA.FTZ R180, R13, R6, R174 ;  /* 0x000000060db47223 */ /* 0x010fe200000100ae */
[----:B------:R-:W-:Y:S01]  /*5330*/  ISETP.NE.AND P2, PT, R17, R20, PT ;  /* 0x000000141100720c */ /* 0x000fe20003f45270 */
[--C-:B------:R-:W-:Y:S01]  /*5340*/  FFMA.FTZ R20, R152, UR20, -R173.reuse ;  /* 0x0000001498147c23 */ /* 0x100fe200080108ad */
[--C-:B------:R-:W-:Y:S01]  /*5350*/  FFMA.FTZ R6, R162, UR20, -R173.reuse ;  /* 0x00000014a2067c23 */ /* 0x100fe200080108ad */
[----:B------:R-:W0:Y:S01]  /*5360*/  MUFU.EX2 R9, R9 ;  /* 0x0000000900097308 */ /* 0x000e220000000800 */
[----:B------:R-:W-:Y:S01]  /*5370*/  FADD.FTZ R180, R171, R180 ;  /* 0x000000b4abb47221 */ /* 0x000fe20000010000 */
[--C-:B------:R-:W-:Y:S01]  /*5380*/  FFMA.FTZ R154, R154, UR20, -R173.reuse ;  /* 0x000000149a9a7c23 */ /* 0x100fe200080108ad */
[--C-:B------:R-:W-:Y:S01]  /*5390*/  FFMA.FTZ R163, R163, UR20, -R173.reuse ;  /* 0x00000014a3a37c23 */ /* 0x100fe200080108ad */
[--C-:B------:R-:W-:Y:S01]  /*53a0*/  FFMA.FTZ R179, R166, UR20, -R173.reuse ;  /* 0x00000014a6b37c23 */ /* 0x100fe200080108ad */
[--C-:B------:R-:W-:Y:S01]  /*53b0*/  FFMA.FTZ R167, R167, UR20, -R173.reuse ;  /* 0x00000014a7a77c23 */ /* 0x100fe200080108ad */
[----:B------:R-:W-:Y:S01]  /*53c0*/  FFMA.FTZ R170, R170, UR20, -R173 ;  /* 0x00000014aaaa7c23 */ /* 0x000fe200080108ad */
[-C--:B------:R-:W-:Y:S01]  /*53d0*/  FMUL.FTZ R96, R96, R13.reuse ;  /* 0x0000000d60607220 */ /* 0x080fe20000410000 */
[----:B------:R-:W2:Y:S01]  /*53e0*/  MUFU.EX2 R10, R10 ;  /* 0x0000000a000a7308 */ /* 0x000ea20000000800 */
[----:B------:R-:W-:Y:S01]  /*53f0*/  FMUL.FTZ R97, R97, R13 ;  /* 0x0000000d61617220 */ /* 0x000fe20000410000 */
[----:B------:R-:W-:-:S02]  /*5400*/  @!P2 IMAD R152, R153, 0x40, R2 ;  /* 0x000000409998a824 */ /* 0x000fc400078e0202 */
[-C--:B------:R-:W-:Y:S01]  /*5410*/  FMUL.FTZ R100, R100, R13.reuse ;  /* 0x0000000d64647220 */ /* 0x080fe20000410000 */
[-C--:B------:R-:W-:Y:S01]  /*5420*/  FMUL.FTZ R101, R101, R13.reuse ;  /* 0x0000000d65657220 */ /* 0x080fe20000410000 */
[-C--:B------:R-:W-:Y:S01]  /*5430*/  FMUL.FTZ R104, R104, R13.reuse ;  /* 0x0000000d68687220 */ /* 0x080fe20000410000 */
[-C--:B------:R-:W-:Y:S01]  /*5440*/  FMUL.FTZ R105, R105, R13.reuse ;  /* 0x0000000d69697220 */ /* 0x080fe20000410000 */
[----:B------:R-:W-:Y:S01]  /*5450*/  FMUL.FTZ R108, R108, R13 ;  /* 0x0000000d6c6c7220 */ /* 0x000fe20000410000 */
[----:B------:R-:W3:Y:S01]  /*5460*/  MUFU.EX2 R11, R11 ;  /* 0x0000000b000b7308 */ /* 0x000ee20000000800 */
[----:B0-----:R-:W-:Y:S01]  /*5470*/  FFMA.FTZ R153, R172, R3, R9 ;  /* 0x00000003ac997223 */ /* 0x001fe20000010009 */
[-C--:B------:R-:W-:Y:S01]  /*5480*/  FMUL.FTZ R109, R109, R13.reuse ;  /* 0x0000000d6d6d7220 */ /* 0x080fe20000410000 */
[-C--:B------:R-:W-:Y:S01]  /*5490*/  FMUL.FTZ R112, R112, R13.reuse ;  /* 0x0000000d70707220 */ /* 0x080fe20000410000 */
[-C--:B------:R-:W-:Y:S01]  /*54a0*/  FMUL.FTZ R113, R113, R13.reuse ;  /* 0x0000000d71717220 */ /* 0x080fe20000410000 */
[-C--:B------:R-:W-:Y:S01]  /*54b0*/  FMUL.FTZ R116, R116, R13.reuse ;  /* 0x0000000d74747220 */ /* 0x080fe20000410000 */
[-C--:B------:R-:W-:Y:S01]  /*54c0*/  FMUL.FTZ R117, R117, R13.reuse ;  /* 0x0000000d75757220 */ /* 0x080fe20000410000 */
[-C--:B------:R-:W-:Y:S01]  /*54d0*/  FMUL.FTZ R120, R120, R13.reuse ;  /* 0x0000000d78787220 */ /* 0x080fe20000410000 */
[----:B------:R-:W0:Y:S01]  /*54e0*/  MUFU.EX2 R164, R164 ;  /* 0x000000a400a47308 */ /* 0x000e220000000800 */
[----:B--2---:R-:W-:Y:S01]  /*54f0*/  FADD.FTZ R162, R10, R153 ;  /* 0x000000990aa27221 */ /* 0x004fe20000010000 */
[----:B------:R-:W-:Y:S01]  /*5500*/  FADD.FTZ R153, R155, R180 ;  /* 0x000000b49b997221 */ /* 0x000fe20000010000 */
[-C--:B------:R-:W-:Y:S01]  /*5510*/  FMUL.FTZ R121, R121, R13.reuse ;  /* 0x0000000d79797220 */ /* 0x080fe20000410000 */
[-C--:B------:R-:W-:Y:S01]  /*5520*/  FMUL.FTZ R124, R124, R13.reuse ;  /* 0x0000000d7c7c7220 */ /* 0x080fe20000410000 */
[-C--:B------:R-:W-:Y:S01]  /*5530*/  FMUL.FTZ R125, R125, R13.reuse ;  /* 0x0000000d7d7d7220 */ /* 0x080fe20000410000 */
[----:B------:R-:W-:Y:S01]  /*5540*/  FADD.FTZ R153, R176, R153 ;  /* 0x00000099b0997221 */ /* 0x000fe20000010000 */
[-C--:B------:R-:W-:Y:S01]  /*5550*/  FMUL.FTZ R128, R128, R13.reuse ;  /* 0x0000000d80807220 */ /* 0x080fe20000410000 */
[----:B------:R-:W2:Y:S01]  /*5560*/  MUFU.EX2 R12, R12 ;  /* 0x0000000c000c7308 */ /* 0x000ea20000000800 */
[----:B---3--:R-:W-:Y:S01]  /*5570*/  FADD.FTZ R181, R11, R162 ;  /* 0x000000a20bb57221 */ /* 0x008fe20000010000 */
[----:B------:R-:W-:Y:S01]  /*5580*/  @!P2 LEA R162, R152, UR42, 0x2 ;  /* 0x0000002a98a2ac11 */ /* 0x000fe2000f8e10ff */
[-C--:B------:R-:W-:Y:S01]  /*5590*/  FMUL.FTZ R129, R129, R13.reuse ;  /* 0x0000000d81817220 */ /* 0x080fe20000410000 */
[-C--:B------:R-:W-:Y:S01]  /*55a0*/  FMUL.FTZ R132, R132, R13.reuse ;  /* 0x0000000d84847220 */ /* 0x080fe20000410000 */
[-C--:B------:R-:W-:Y:S01]  /*55b0*/  FMUL.FTZ R133, R133, R13.reuse ;  /* 0x0000000d85857220 */ /* 0x080fe20000410000 */
[-C--:B------:R-:W-:Y:S01]  /*55c0*/  FMUL.FTZ R136, R136, R13.reuse ;  /* 0x0000000d88887220 */ /* 0x080fe20000410000 */
[----:B------:R-:W-:Y:S01]  /*55d0*/  @!P2 STS [R162+0x28800], R13 ;  /* 0x0288000da200a388 */ /* 0x000fe20000000800 */
[----:B------:R-:W3:Y:S01]  /*55e0*/  MUFU.EX2 R15, R15 ;  /* 0x0000000f000f7308 */ /* 0x000ee20000000800 */
[----:B0-----:R-:W-:Y:S01]  /*55f0*/  FADD.FTZ R181, R164, R181 ;  /* 0x000000b5a4b57221 */ /* 0x001fe20000010000 */
[-C--:B------:R-:W-:Y:S01]  /*5600*/  FMUL.FTZ R137, R137, R13.reuse ;  /* 0x0000000d89897220 */ /* 0x080fe20000410000 */
[----:B------:R0:W-:Y:S01]  /*5610*/  @!P2 STS [R162+0x28820], R172 ;  /* 0x028820aca200a388 */ /* 0x0001e20000000800 */
[-C--:B------:R-:W-:Y:S01]  /*5620*/  FMUL.FTZ R140, R140, R13.reuse ;  /* 0x0000000d8c8c7220 */ /* 0x080fe20000410000 */
[-C--:B------:R-:W-:Y:S01]  /*5630*/  FMUL.FTZ R141, R141, R13.reuse ;  /* 0x0000000d8d8d7220 */ /* 0x080fe20000410000 */
[-C--:B------:R-:W-:Y:S01]  /*5640*/  FMUL.FTZ R144, R144, R13.reuse ;  /* 0x0000000d90907220 */ /* 0x080fe20000410000 */
[-C--:B------:R-:W-:Y:S01]  /*5650*/  FMUL.FTZ R145, R145, R13.reuse ;  /* 0x0000000d91917220 */ /* 0x080fe20000410000 */
[----:B------:R-:W4:Y:S01]  /*5660*/  MUFU.EX2 R14, R14 ;  /* 0x0000000e000e7308 */ /* 0x000f220000000800 */
[----:B--2---:R-:W-:Y:S01]  /*5670*/  FADD.FTZ R152, R12, R181 ;  /* 0x000000b50c987221 */ /* 0x004fe20000010000 */
[-C--:B------:R-:W-:Y:S01]  /*5680*/  FMUL.FTZ R148, R148, R13.reuse ;  /* 0x0000000d94947220 */ /* 0x080fe20000410000 */
[----:B------:R-:W-:Y:S01]  /*5690*/  FMUL.FTZ R149, R149, R13 ;  /* 0x0000000d95957220 */ /* 0x000fe20000410000 */
[-C--:B------:R-:W-:Y:S01]  /*56a0*/  FMUL.FTZ R26, R26, R172.reuse ;  /* 0x000000ac1a1a7220 */ /* 0x080fe20000410000 */
[-C--:B------:R-:W-:Y:S01]  /*56b0*/  FMUL.FTZ R27, R27, R172.reuse ;  /* 0x000000ac1b1b7220 */ /* 0x080fe20000410000 */
[-C--:B------:R-:W-:Y:S01]  /*56c0*/  FMUL.FTZ R30, R30, R172.reuse ;  /* 0x000000ac1e1e7220 */ /* 0x080fe20000410000 */
[----:B------:R-:W-:Y:S01]  /*56d0*/  FMUL.FTZ R31, R31, R172 ;  /* 0x000000ac1f1f7220 */ /* 0x000fe20000410000 */
[----:B------:R-:W2:Y:S01]  /*56e0*/  MUFU.EX2 R21, R21 ;  /* 0x0000001500157308 */ /* 0x000ea20000000800 */
[----:B---3--:R-:W-:Y:S01]  /*56f0*/  FADD.FTZ R173, R15, R152 ;  /* 0x000000980fad7221 */ /* 0x008fe20000010000 */
[----:B------:R-:W-:Y:S01]  /*5700*/  F2FP.BF16.F32.PACK_AB R152, R171, R174 ;  /* 0x000000aeab98723e */ /* 0x000fe200000010ff */
[-C--:B------:R-:W-:Y:S01]  /*5710*/  FMUL.FTZ R34, R34, R172.reuse ;  /* 0x000000ac22227220 */ /* 0x080fe20000410000 */
[-C--:B------:R-:W-:Y:S01]  /*5720*/  FMUL.FTZ R35, R35, R172.reuse ;  /* 0x000000ac23237220 */ /* 0x080fe20000410000 */
[-C--:B------:R-:W-:Y:S01]  /*5730*/  FMUL.FTZ R38, R38, R172.reuse ;  /* 0x000000ac26267220 */ /* 0x080fe20000410000 */
[-C--:B------:R-:W-:Y:S01]  /*5740*/  FMUL.FTZ R39, R39, R172.reuse ;  /* 0x000000ac27277220 */ /* 0x080fe20000410000 */
[-C--:B------:R-:W-:Y:S01]  /*5750*/  FMUL.FTZ R42, R42, R172.reuse ;  /* 0x000000ac2a2a7220 */ /* 0x080fe20000410000 */
[----:B------:R-:W3:Y:S01]  /*5760*/  MUFU.EX2 R160, R160 ;  /* 0x000000a000a07308 */ /* 0x000ee20000000800 */
[----:B----4-:R-:W-:Y:S01]  /*5770*/  FADD.FTZ R180, R14, R173 ;  /* 0x000000ad0eb47221 */ /* 0x010fe20000010000 */
[-C--:B------:R-:W-:Y:S01]  /*5780*/  FMUL.FTZ R43, R43, R172.reuse ;  /* 0x000000ac2b2b7220 */ /* 0x080fe20000410000 */
[-C--:B------:R-:W-:Y:S01]  /*5790*/  FMUL.FTZ R46, R46, R172.reuse ;  /* 0x000000ac2e2e7220 */ /* 0x080fe20000410000 */
[-C--:B------:R-:W-:Y:S01]  /*57a0*/  FMUL.FTZ R47, R47, R172.reuse ;  /* 0x000000ac2f2f7220 */ /* 0x080fe20000410000 */
[-C--:B------:R-:W-:Y:S01]  /*57b0*/  FMUL.FTZ R50, R50, R172.reuse ;  /* 0x000000ac32327220 */ /* 0x080fe20000410000 */
[-C--:B------:R-:W-:Y:S01]  /*57c0*/  FMUL.FTZ R51, R51, R172.reuse ;  /* 0x000000ac33337220 */ /* 0x080fe20000410000 */
[-C--:B------:R-:W-:Y:S01]  /*57d0*/  FMUL.FTZ R54, R54, R172.reuse ;  /* 0x000000ac36367220 */ /* 0x080fe20000410000 */
[----:B------:R4:W-:Y:S01]  /*57e0*/  MUFU.EX2 R3, R154 ;  /* 0x0000009a00037308 */ /* 0x0009e20000000800 */
[----:B--2---:R-:W-:Y:S01]  /*57f0*/  FADD.FTZ R171, R21, R180 ;  /* 0x000000b415ab7221 */ /* 0x004fe20000010000 */
[-C--:B------:R-:W-:Y:S01]  /*5800*/  FMUL.FTZ R55, R55, R172.reuse ;  /* 0x000000ac37377220 */ /* 0x080fe20000410000 */
[-C--:B------:R-:W-:Y:S01]  /*5810*/  FMUL.FTZ R58, R58, R172.reuse ;  /* 0x000000ac3a3a7220 */ /* 0x080fe20000410000 */
[-C--:B------:R-:W-:Y:S01]  /*5820*/  FMUL.FTZ R59, R59, R172.reuse ;  /* 0x000000ac3b3b7220 */ /* 0x080fe20000410000 */
[-C--:B------:R-:W-:Y:S01]  /*5830*/  FMUL.FTZ R62, R62, R172.reuse ;  /* 0x000000ac3e3e7220 */ /* 0x080fe20000410000 */
[-C--:B------:R-:W-:Y:S01]  /*5840*/  FMUL.FTZ R63, R63, R172.reuse ;  /* 0x000000ac3f3f7220 */ /* 0x080fe20000410000 */
[----:B------:R-:W-:Y:S01]  /*5850*/  FMUL.FTZ R66, R66, R172 ;  /* 0x000000ac42427220 */ /* 0x000fe20000410000 */
[----:B------:R-:W2:Y:S01]  /*5860*/  MUFU.EX2 R20, R20 ;  /* 0x0000001400147308 */ /* 0x000ea20000000800 */
[----:B----4-:R-:W-:Y:S01]  /*5870*/  FADD.FTZ R154, R156, R153 ;  /* 0x000000999c9a7221 */ /* 0x010fe20000010000 */
[----:B------:R-:W-:Y:S01]  /*5880*/  F2FP.BF16.F32.PACK_AB R156, R157, R156 ;  /* 0x0000009c9d9c723e */ /* 0x000fe200000010ff */
[-C--:B------:R-:W-:Y:S01]  /*5890*/  FMUL.FTZ R67, R67, R172.reuse ;  /* 0x000000ac43437220 */ /* 0x080fe20000410000 */
[----:B------:R-:W-:Y:S01]  /*58a0*/  FMUL.FTZ R70, R70, R172 ;  /* 0x000000ac46467220 */ /* 0x000fe20000410000 */
[----:B------:R-:W-:Y:S01]  /*58b0*/  FADD.FTZ R153, R157, R154 ;  /* 0x0000009a9d997221 */ /* 0x000fe20000010000 */
[----:B------:R-:W-:Y:S01]  /*58c0*/  F2FP.BF16.F32.PACK_AB R157, R15, R12 ;  /* 0x0000000c0f9d723e */ /* 0x000fe200000010ff */
[----:B------:R-:W-:Y:S01]  /*58d0*/  FMUL.FTZ R71, R71, R172 ;  /* 0x000000ac47477220 */ /* 0x000fe20000410000 */
[----:B------:R-:W4:Y:S01]  /*58e0*/  MUFU.EX2 R161, R161 ;  /* 0x000000a100a17308 */ /* 0x000f220000000800 */
[----:B------:R-:W-:Y:S01]  /*58f0*/  FADD.FTZ R154, R158, R153 ;  /* 0x000000999e9a7221 */ /* 0x000fe20000010000 */
[----:B------:R-:W-:Y:S01]  /*5900*/  F2FP.BF16.F32.PACK_AB R158, R159, R158 ;  /* 0x0000009e9f9e723e */ /* 0x000fe200000010ff */
[-C--:B------:R-:W-:Y:S01]  /*5910*/  FMUL.FTZ R74, R74, R172.reuse ;  /* 0x000000ac4a4a7220 */ /* 0x080fe20000410000 */
[-C--:B------:R-:W-:Y:S01]  /*5920*/  FMUL.FTZ R75, R75, R172.reuse ;  /* 0x000000ac4b4b7220 */ /* 0x080fe20000410000 */
[----:B------:R-:W-:Y:S01]  /*5930*/  FADD.FTZ R153, R159, R154 ;  /* 0x0000009a9f997221 */ /* 0x000fe20000010000 */
[----:B------:R-:W-:Y:S01]  /*5940*/  F2FP.BF16.F32.PACK_AB R154, R176, R155 ;  /* 0x0000009bb09a723e */ /* 0x000fe200000010ff */
[----:B------:R-:W-:Y:S01]  /*5950*/  FMUL.FTZ R78, R78, R172 ;  /* 0x000000ac4e4e7220 */ /* 0x000fe20000410000 */
[----:B------:R-:W5:Y:S01]  /*5960*/  MUFU.EX2 R177, R177 ;  /* 0x000000b100b17308 */ /* 0x000f620000000800 */
[----:B---3--:R-:W-:Y:S01]  /*5970*/  FADD.FTZ R174, R160, R153 ;  /* 0x00000099a0ae7221 */ /* 0x008fe20000010000 */
[----:B------:R-:W-:Y:S01]  /*5980*/  F2FP.BF16.F32.PACK_AB R153, R10, R9 ;  /* 0x000000090a99723e */ /* 0x000fe200000010ff */
[----:B--2---:R-:W-:Y:S01]  /*5990*/  FADD.FTZ R10, R20, R171 ;  /* 0x000000ab140a7221 */ /* 0x004fe20000010000 */
[----:B------:R-:W-:Y:S01]  /*59a0*/  F2FP.BF16.F32.PACK_AB R155, R164, R11 ;  /* 0x0000000ba49b723e */ /* 0x000fe200000010ff */
[----:B------:R-:W-:Y:S01]  /*59b0*/  BAR.SYNC.DEFER_BLOCKING 0xf, 0x100 ;  /* 0x03c4000000007b1d */ /* 0x000fe20000010000 */
[----:B------:R-:W-:Y:S01]  /*59c0*/  F2FP.BF16.F32.PACK_AB R159, R21, R14 ;  /* 0x0000000e159f723e */ /* 0x000fe200000010ff */
[-C--:B------:R-:W-:Y:S01]  /*59d0*/  FMUL.FTZ R79, R79, R172.reuse ;  /* 0x000000ac4f4f7220 */ /* 0x080fe20000410000 */
[----:B------:R-:W-:Y:S01]  /*59e0*/  FMUL.FTZ R82, R82, R172 ;  /* 0x000000ac52527220 */ /* 0x000fe20000410000 */
[C---:B----4-:R-:W-:Y:S01]  /*59f0*/  FADD.FTZ R9, R161.reuse, R174 ;  /* 0x000000aea1097221 */ /* 0x050fe20000010000 */
[----:B------:R-:W-:Y:S01]  /*5a00*/  F2FP.BF16.F32.PACK_AB R160, R161, R160 ;  /* 0x000000a0a1a0723e */ /* 0x000fe200000010ff */
[----:B------:R-:W0:Y:S01]  /*5a10*/  MUFU.EX2 R168, R168 ;  /* 0x000000a800a87308 */ /* 0x000e220000000800 */
[-C--:B------:R-:W-:Y:S01]  /*5a20*/  FMUL.FTZ R83, R83, R172.reuse ;  /* 0x000000ac53537220 */ /* 0x080fe20000410000 */
[-C--:B------:R-:W-:Y:S01]  /*5a30*/  FMUL.FTZ R86, R86, R172.reuse ;  /* 0x000000ac56567220 */ /* 0x080fe20000410000 */
[-C--:B------:R-:W-:Y:S01]  /*5a40*/  FMUL.FTZ R87, R87, R172.reuse ;  /* 0x000000ac57577220 */ /* 0x080fe20000410000 */
[-C--:B------:R-:W-:Y:S01]  /*5a50*/  FMUL.FTZ R90, R90, R172.reuse ;  /* 0x000000ac5a5a7220 */ /* 0x080fe20000410000 */
[----:B------:R-:W-:Y:S01]  /*5a60*/  FMUL.FTZ R91, R91, R172 ;  /* 0x000000ac5b5b7220 */ /* 0x000fe20000410000 */
[C---:B-----5:R-:W-:Y:S01]  /*5a70*/  FADD.FTZ R10, R177.reuse, R10 ;  /* 0x0000000ab10a7221 */ /* 0x060fe20000010000 */
[----:B------:R-:W-:Y:S01]  /*5a80*/  F2FP.BF16.F32.PACK_AB R161, R177, R20 ;  /* 0x00000014b1a1723e */ /* 0x000fe200000010ff */
[----:B------:R-:W2:Y:S01]  /*5a90*/  MUFU.EX2 R6, R6 ;  /* 0x0000000600067308 */ /* 0x000ea20000000800 */
[-C--:B------:R-:W-:Y:S01]  /*5aa0*/  FMUL.FTZ R94, R94, R172.reuse ;  /* 0x000000ac5e5e7220 */ /* 0x080fe20000410000 */
[-C--:B------:R-:W-:Y:S01]  /*5ab0*/  FMUL.FTZ R95, R95, R172.reuse ;  /* 0x000000ac5f5f7220 */ /* 0x080fe20000410000 */
[-C--:B------:R-:W-:Y:S01]  /*5ac0*/  FMUL.FTZ R98, R98, R172.reuse ;  /* 0x000000ac62627220 */ /* 0x080fe20000410000 */
[-C--:B------:R-:W-:Y:S01]  /*5ad0*/  FMUL.FTZ R99, R99, R172.reuse ;  /* 0x000000ac63637220 */ /* 0x080fe20000410000 */
[-C--:B------:R-:W-:Y:S01]  /*5ae0*/  FMUL.FTZ R102, R102, R172.reuse ;  /* 0x000000ac66667220 */ /* 0x080fe20000410000 */
[-C--:B------:R-:W-:Y:S01]  /*5af0*/  FMUL.FTZ R103, R103, R172.reuse ;  /* 0x000000ac67677220 */ /* 0x080fe20000410000 */
[-C--:B------:R-:W-:Y:S01]  /*5b00*/  FMUL.FTZ R106, R106, R172.reuse ;  /* 0x000000ac6a6a7220 */ /* 0x080fe20000410000 */
[----:B------:R-:W3:Y:S01]  /*5b10*/  MUFU.EX2 R175, R175 ;  /* 0x000000af00af7308 */ /* 0x000ee20000000800 */
[----:B0-----:R-:W-:Y:S01]  /*5b20*/  FADD.FTZ R162, R168, R9 ;  /* 0x00000009a8a27221 */ /* 0x001fe20000010000 */
[----:B------:R-:W-:Y:S01]  /*5b30*/  FADD.FTZ R9, R3, R10 ;  /* 0x0000000a03097221 */ /* 0x000fe20000010000 */
[----:B------:R0:W-:Y:S01]  /*5b40*/  STSM.16.M88.4 [R22+0x26800], R152 ;  /* 0x0268009816007844 */ /* 0x0001e20000000200 */
[-C--:B------:R-:W-:Y:S01]  /*5b50*/  FMUL.FTZ R107, R107, R172.reuse ;  /* 0x000000ac6b6b7220 */ /* 0x080fe20000410000 */
[-C--:B------:R-:W-:Y:S01]  /*5b60*/  FMUL.FTZ R110, R110, R172.reuse ;  /* 0x000000ac6e6e7220 */ /* 0x080fe20000410000 */
[-C--:B------:R-:W-:Y:S01]  /*5b70*/  FMUL.FTZ R111, R111, R172.reuse ;  /* 0x000000ac6f6f7220 */ /* 0x080fe20000410000 */
[----:B------:R0:W-:Y:S01]  /*5b80*/  STSM.16.M88.4 [R184], R156 ;  /* 0x0000009cb8007844 */ /* 0x0001e20000000200 */
[----:B------:R4:W5:Y:S01]  /*5b90*/  MUFU.EX2 R166, R163 ;  /* 0x000000a300a67308 */ /* 0x0009620000000800 */
[----:B--2---:R-:W-:Y:S01]  /*5ba0*/  FADD.FTZ R9, R6, R9 ;  /* 0x0000000906097221 */ /* 0x004fe20000010000 */
[-C--:B------:R-:W-:Y:S01]  /*5bb0*/  FMUL.FTZ R114, R114, R172.reuse ;  /* 0x000000ac72727220 */ /* 0x080fe20000410000 */
[-C--:B------:R-:W-:Y:S01]  /*5bc0*/  FMUL.FTZ R115, R115, R172.reuse ;  /* 0x000000ac73737220 */ /* 0x080fe20000410000 */
[-C--:B------:R-:W-:Y:S01]  /*5bd0*/  FMUL.FTZ R118, R118, R172.reuse ;  /* 0x000000ac76767220 */ /* 0x080fe20000410000 */
[-C--:B------:R-:W-:Y:S01]  /*5be0*/  FMUL.FTZ R119, R119, R172.reuse ;  /* 0x000000ac77777220 */ /* 0x080fe20000410000 */
[-C--:B------:R-:W-:Y:S01]  /*5bf0*/  FMUL.FTZ R122, R122, R172.reuse ;  /* 0x000000ac7a7a7220 */ /* 0x080fe20000410000 */
[-C--:B------:R-:W-:Y:S01]  /*5c00*/  FMUL.FTZ R123, R123, R172.reuse ;  /* 0x000000ac7b7b7220 */ /* 0x080fe20000410000 */
[----:B------:R-:W2:Y:S01]  /*5c10*/  MUFU.EX2 R165, R165 ;  /* 0x000000a500a57308 */ /* 0x000ea20000000800 */
[----:B---3--:R-:W-:Y:S01]  /*5c20*/  FADD.FTZ R162, R175, R162 ;  /* 0x000000a2afa27221 */ /* 0x008fe20000010000 */
[----:B----4-:R-:W-:Y:S01]  /*5c30*/  F2FP.BF16.F32.PACK_AB R163, R6, R3 ;  /* 0x0000000306a3723e */ /* 0x010fe200000010ff */
[-C--:B------:R-:W-:Y:S01]  /*5c40*/  FMUL.FTZ R126, R126, R172.reuse ;  /* 0x000000ac7e7e7220 */ /* 0x080fe20000410000 */
[-C--:B------:R-:W-:Y:S01]  /*5c50*/  FMUL.FTZ R127, R127, R172.reuse ;  /* 0x000000ac7f7f7220 */ /* 0x080fe20000410000 */
[-C--:B------:R-:W-:Y:S01]  /*5c60*/  FMUL.FTZ R130, R130, R172.reuse ;  /* 0x000000ac82827220 */ /* 0x080fe20000410000 */
[-C--:B------:R-:W-:Y:S01]  /*5c70*/  FMUL.FTZ R131, R131, R172.reuse ;  /* 0x000000ac83837220 */ /* 0x080fe20000410000 */
[-C--:B------:R-:W-:Y:S01]  /*5c80*/  FMUL.FTZ R134, R134, R172.reuse ;  /* 0x000000ac86867220 */ /* 0x080fe20000410000 */
[----:B------:R-:W3:Y:S01]  /*5c90*/  MUFU.EX2 R179, R179 ;  /* 0x000000b300b37308 */ /* 0x000ee20000000800 */
[----:B-----5:R-:W-:Y:S01]  /*5ca0*/  FADD.FTZ R10, R166, R9 ;  /* 0x00000009a60a7221 */ /* 0x020fe20000010000 */
[-C--:B------:R-:W-:Y:S01]  /*5cb0*/  FMUL.FTZ R135, R135, R172.reuse ;  /* 0x000000ac87877220 */ /* 0x080fe20000410000 */
[-C--:B------:R-:W-:Y:S01]  /*5cc0*/  FMUL.FTZ R138, R138, R172.reuse ;  /* 0x000000ac8a8a7220 */ /* 0x080fe20000410000 */
[-C--:B------:R-:W-:Y:S01]  /*5cd0*/  FMUL.FTZ R139, R139, R172.reuse ;  /* 0x000000ac8b8b7220 */ /* 0x080fe20000410000 */
[-C--:B------:R-:W-:Y:S01]  /*5ce0*/  FMUL.FTZ R142, R142, R172.reuse ;  /* 0x000000ac8e8e7220 */ /* 0x080fe20000410000 */
[-C--:B------:R-:W-:Y:S01]  /*5cf0*/  FMUL.FTZ R143, R143, R172.reuse ;  /* 0x000000ac8f8f7220 */ /* 0x080fe20000410000 */
[----:B------:R-:W-:Y:S01]  /*5d00*/  FMUL.FTZ R146, R146, R172 ;  /* 0x000000ac92927220 */ /* 0x000fe20000410000 */
[----:B------:R-:W4:Y:S01]  /*5d10*/  MUFU.EX2 R178, R178 ;  /* 0x000000b200b27308 */ /* 0x000f220000000800 */
[----:B--2---:R-:W-:Y:S01]  /*5d20*/  FADD.FTZ R11, R165, R162 ;  /* 0x000000a2a50b7221 */ /* 0x004fe20000010000 */
[----:B------:R-:W-:Y:S01]  /*5d30*/  F2FP.BF16.F32.PACK_AB R162, R175, R168 ;  /* 0x000000a8afa2723e */ /* 0x000fe200000010ff */
[-C--:B------:R-:W-:Y:S01]  /*5d40*/  FMUL.FTZ R147, R147, R172.reuse ;  /* 0x000000ac93937220 */ /* 0x080fe20000410000 */
[-C--:B------:R-:W-:Y:S01]  /*5d50*/  FMUL.FTZ R150, R150, R172.reuse ;  /* 0x000000ac96967220 */ /* 0x080fe20000410000 */
[----:B------:R-:W-:-:S02]  /*5d60*/  FMUL.FTZ R151, R151, R172 ;  /* 0x000000ac97977220 */ /* 0x000fc40000410000 */
[----:B------:R0:W-:Y:S01]  /*5d70*/  STSM.16.M88.4 [R19], R160 ;  /* 0x000000a013007844 */ /* 0x0001e20000000200 */
[----:B------:R-:W2:Y:S01]  /*5d80*/  MUFU.EX2 R167, R167 ;  /* 0x000000a700a77308 */ /* 0x000ea20000000800 */
[----:B---3--:R-:W-:-:S07]  /*5d90*/  FADD.FTZ R10, R179, R10 ;  /* 0x0000000ab30a7221 */ /* 0x008fce0000010000 */
[----:B------:R-:W3:Y:S01]  /*5da0*/  MUFU.EX2 R169, R169 ;  /* 0x000000a900a97308 */ /* 0x000ee20000000800 */
[C---:B----4-:R-:W-:Y:S01]  /*5db0*/  F2FP.BF16.F32.PACK_AB R164, R178.reuse, R165 ;  /* 0x000000a5b2a4723e */ /* 0x050fe200000010ff */
[----:B------:R-:W-:Y:S01]  /*5dc0*/  FADD.FTZ R12, R178, R11 ;  /* 0x0000000bb20c7221 */ /* 0x000fe20000010000 */
[----:B------:R-:W-:-:S05]  /*5dd0*/  F2FP.BF16.F32.PACK_AB R165, R179, R166 ;  /* 0x000000a6b3a5723e */ /* 0x000fca00000010ff */
[----:B------:R-:W4:Y:S01]  /*5de0*/  MUFU.EX2 R170, R170 ;  /* 0x000000aa00aa7308 */ /* 0x000f220000000800 */
[----:B--2---:R-:W-:Y:S01]  /*5df0*/  FADD.FTZ R9, R167, R10 ;  /* 0x0000000aa7097221 */ /* 0x004fe20000010000 */
[----:B---3--:R-:W-:Y:S01]  /*5e00*/  F2FP.BF16.F32.PACK_AB R166, R8, R169 ;  /* 0x000000a908a6723e */ /* 0x008fe200000010ff */
[----:B------:R-:W-:-:S04]  /*5e10*/  FADD.FTZ R3, R169, R12 ;  /* 0x0000000ca9037221 */ /* 0x000fc80000010000 */
[----:B------:R-:W-:Y:S01]  /*5e20*/  FADD.FTZ R6, R8, R3 ;  /* 0x0000000308067221 */ /* 0x000fe20000010000 */
[C---:B----4-:R-:W-:Y:S01]  /*5e30*/  F2FP.BF16.F32.PACK_AB R167, R170.reuse, R167 ;  /* 0x000000a7aaa7723e */ /* 0x050fe200000010ff */
[----:B------:R-:W-:-:S04]  /*5e40*/  FADD.FTZ R3, R170, R9 ;  /* 0x00000009aa037221 */ /* 0x000fc80000010000 */
[----:B------:R0:W-:Y:S01]  /*5e50*/  STSM.16.M88.4 [R23], R164 ;  /* 0x000000a417007844 */ /* 0x0001e20000000200 */
[----:B------:R-:W-:Y:S05]  /*5e60*/  @!P0 BRA `(.L_x_3263) ;  /* 0x0000000000048947 */ /* 0x000fea0003800000 */
[----:B------:R-:W-:Y:S01]  /*5e70*/  BPT.TRAP 0x1 ;  /* 0x000000040000795c */ /* 0x000fe20000300000 */
.L_x_3263:
[----:B------:R2:W3:Y:S01]  /*5e80*/  SYNCS.PHASECHK.TRANS64.TRYWAIT P2, [UR21+0x28c50], R7 ;  /* 0x028c5007ff0075a7 */ /* 0x0004e20008040155 */
[----:B------:R-:W-:Y:S05]  /*5e90*/  @!P0 BRA `(.L_x_3264) ;  /* 0x0000000000048947 */ /* 0x000fea0003800000 */
[----:B------:R-:W-:Y:S01]  /*5ea0*/  BPT.TRAP 0x1 ;  /* 0x000000040000795c */ /* 0x000fe20000300000 */
.L_x_3264:
[----:B---3--:R-:W-:Y:S05]  /*5eb0*/  @P2 BRA `(.L_x_3265) ;  /* 0x0000000000082947 */ /* 0x008fea0003800000 */
[----:B------:R-:W3:Y:S02]  /*5ec0*/  SYNCS.PHASECHK.TRANS64.TRYWAIT P2, [UR21+0x28c50], R7 ;  /* 0x028c5007ff0075a7 */ /* 0x000ee40008040155 */
[----:B---3--:R-:W-:Y:S05]  /*5ed0*/  @!P2 BRA `(.L_x_3266) ;  /* 0x0000006c008ca947 */ /* 0x008fea0003800000 */
.L_x_3265:
[----:B------:R-:W-:Y:S01]  /*5ee0*/  ULEA UR10, UR47, UR52, 0xc ;  /* 0x000000342f0a7291 */ /* 0x000fe2000f8e603f */
[----:B------:R-:W-:Y:S01]  /*5ef0*/  WARPGROUP.ARRIVE ;  /* 0x00000000000079c5 */ /* 0x000fe20000000000 */
[----:B------:R-:W-:-:S05]  /*5f00*/  UMOV UR7, 0x40000040 ;  /* 0x4000004000077882 */ /* 0x000fca0000000000 */
[----:B------:R-:W-:Y:S02]  /*5f10*/  UMOV UR6, UR10 ;  /* 0x0000000a00067c82 */ /* 0x000fe40008000000 */
        /* <DEDUP_REMOVED lines=25> */
[----:B----4-:R-:W4:Y:S02]  /*60b0*/  FENCE.VIEW.ASYNC.S ;  /* 0x00000000000073c6 */ /* 0x010f240000000000 */
[----:B----4-:R-:W-:Y:S01]  /*60c0*/  NOP ;  /* 0x0000000000007918 */ /* 0x010fe20000000000 */
[----:B------:R-:W-:Y:S06]  /*60d0*/  BAR.ARV 0xe, 0x100 ;  /* 0x0384000000007b1d */ /* 0x000fec0000002000 */
[----:B------:R-:W-:Y:S05]  /*60e0*/  @!P0 BRA `(.L_x_3267) ;  /* 0x0000000000048947 */ /* 0x000fea0003800000 */
[----:B------:R-:W-:Y:S01]  /*60f0*/  BPT.TRAP 0x1 ;  /* 0x000000040000795c */ /* 0x000fe20000300000 */
.L_x_3267:
[----:B------:R-:W-:Y:S01]  /*6100*/  UIADD3 UR21, UR21, 0x28c60, URZ ;  /* 0x00028c6015157890 */ /* 0x000fe2000fffe03f */
[----:B---3--:R-:W-:Y:S01]  /*6110*/  IMAD.MOV.U32 R8, RZ, RZ, R5 ;  /* 0x000000ffff087224 */ /* 0x008fe200078e0005 */
[----:B------:R-:W-:Y:S01]  /*6120*/  UMOV UR22, UR47 ;  /* 0x0000002f00167c82 */ /* 0x000fe20008000000 */
[----:B------:R-:W-:Y:S01]  /*6130*/  IMAD.MOV.U32 R13, RZ, RZ, R4 ;  /* 0x000000ffff0d7224 */ /* 0x000fe200078e0004 */
[----:B------:R-:W-:-:S09]  /*6140*/  UPRMT UR21, UR39, 0x654, UR21 ;  /* 0x0000065427157896 */ /* 0x000fd20008000015 */
[----:B------:R-:W-:Y:S01]  /*6150*/  SYNCS.ARRIVE.TRANS64.RED.A1T0 RZ, [UR21], RZ ;  /* 0x000000ffffff79a7 */ /* 0x000fe20008100415 */
[----:B------:R-:W-:Y:S05]  /*6160*/  @P1 BRA `(.L_x_3268) ;  /* 0xffffffe000c41947 */ /* 0x000fea000383ffff */
.L_x_3257:
[----:B-1234-:R-:W1:Y:S01]  /*6170*/  SHFL.BFLY PT, R7, R6, 0x2, 0x1f ;  /* 0x0c401f0006077f89 */ /* 0x01ee6200000e0000 */
[----:B------:R-:W-:Y:S01]  /*6180*/  IMAD.U32 R14, RZ, RZ, UR20 ;  /* 0x00000014ff0e7e24 */ /* 0x000fe2000f8e00ff */
[----:B------:R-:W-:Y:S02]  /*6190*/  UIADD3 UR36, UR36, 0x1, URZ ;  /* 0x0000000124247890 */ /* 0x000fe4000fffe03f */
[----:B------:R-:W2:Y:S01]  /*61a0*/  SHFL.BFLY PT, R8, R3, 0x2, 0x1f ;  /* 0x0c401f0003087f89 */ /* 0x000ea200000e0000 */
[----:B------:R-:W-:Y:S08]  /*61b0*/  BAR.ARV 0x8, 0x100 ;  /* 0x0204000000007b1d */ /* 0x000ff00000002000 */
[----:B------:R-:W-:Y:S01]  /*61c0*/  BAR.SYNC.DEFER_BLOCKING 0xf, 0x100 ;  /* 0x03c4000000007b1d */ /* 0x000fe20000010000 */
[----:B-1----:R-:W-:Y:S01]  /*61d0*/  FADD.FTZ R7, R7, R6 ;  /* 0x0000000607077221 */ /* 0x002fe20000010000 */
[----:B------:R-:W-:-:S02]  /*61e0*/  IMAD.MOV.U32 R6, RZ, RZ, RZ ;  /* 0x000000ffff067224 */ /* 0x000fc400078e00ff */
[----:B--2---:R-:W-:Y:S02]  /*61f0*/  FADD.FTZ R9, R8, R3 ;  /* 0x0000000308097221 */ /* 0x004fe40000010000 */
[----:B------:R-:W1:Y:S01]  /*6200*/  SHFL.BFLY PT, R0, R7, 0x1, 0x1f ;  /* 0x0c201f0007007f89 */ /* 0x000e6200000e0000 */
[----:B------:R-:W-:Y:S01]  /*6210*/  MOV R8, RZ ;  /* 0x000000ff00087202 */ /* 0x000fe20000000f00 */
[----:B------:R-:W-:Y:S01]  /*6220*/  IMAD.U32 R3, RZ, RZ, UR47 ;  /* 0x0000002fff037e24 */ /* 0x000fe2000f8e00ff */
[----:B------:R-:W-:Y:S01]  /*6230*/  UIADD3 UR47, UR47, 0x1, URZ ;  /* 0x000000012f2f7890 */ /* 0x000fe2000fffe03f */
[----:B------:R-:W2:Y:S03]  /*6240*/  SHFL.BFLY PT, R10, R9, 0x1, 0x1f ;  /* 0x0c201f00090a7f89 */ /* 0x000ea600000e0000 */
[----:B------:R-:W-:-:S04]  /*6250*/  UISETP.NE.AND UP0, UPT, UR47, 0x2, UPT ;  /* 0x000000022f00788c */ /* 0x000fc8000bf05270 */
[----:B------:R-:W-:Y:S02]  /*6260*/  USEL UR4, URZ, 0x1, UP0 ;  /* 0x000000013f047887 */ /* 0x000fe40008000000 */
[----:B------:R-:W-:Y:S02]  /*6270*/  USEL UR47, UR47, URZ, UP0 ;  /* 0x0000003f2f2f7287 */ /* 0x000fe40008000000 */
[----:B------:R-:W-:Y:S01]  /*6280*/  ULOP3.LUT UR37, UR37, UR4, URZ, 0x3c, !UPT ;  /* 0x0000000425257292 */ /* 0x000fe2000f8e3c3f */
[----:B-1----:R-:W-:Y:S01]  /*6290*/  FADD.FTZ R11, R7, R0 ;  /* 0x00000000070b7221 */ /* 0x002fe20000010000 */
[----:B------:R-:W-:Y:S02]  /*62a0*/  IMAD.MOV R0, RZ, RZ, -R18 ;  /* 0x000000ffff007224 */ /* 0x000fe400078e0a12 */
[----:B--2---:R-:W-:Y:S02]  /*62b0*/  FADD.FTZ R10, R9, R10 ;  /* 0x0000000a090a7221 */ /* 0x004fe40000010000 */
[----:B------:R-:W-:Y:S01]  /*62c0*/  FSETP.NE.FTZ.AND P0, PT, R11, RZ, PT ;  /* 0x000000ff0b00720b */ /* 0x000fe20003f15000 */
[----:B------:R-:W-:Y:S01]  /*62d0*/  IMAD.U32 R9, RZ, RZ, UR20 ;  /* 0x00000014ff097e24 */ /* 0x000fe2000f8e00ff */
[----:B------:R-:W-:-:S02]  /*62e0*/  ISETP.NE.AND P2, PT, R17, R0, PT ;  /* 0x000000001100720c */ /* 0x000fc40003f45270 */
[----:B------:R-:W-:-:S09]  /*62f0*/  FSETP.NE.FTZ.AND P1, PT, R10, RZ, PT ;  /* 0x000000ff0a00720b */ /* 0x000fd20003f35000 */
[----:B------:R-:W1:Y:S01]  /*6300*/  @P0 MUFU.RCP R8, R11 ;  /* 0x0000000b00080308 */ /* 0x000e620000001000 */
[----:B------:R-:W-:Y:S01]  /*6310*/  @P0 FMUL.FTZ R9, R9, 0.69314718246459960938 ;  /* 0x3f31721809090820 */ /* 0x000fe20000410000 */
[----:B------:R-:W-:Y:S01]  /*6320*/  @!P2 IMAD R0, R3, 0x40, R2 ;  /* 0x000000400300a824 */ /* 0x000fe200078e0202 */
[----:B------:R-:W-:-:S04]  /*6330*/  MOV R3, 0xff800000 ;  /* 0xff80000000037802 */ /* 0x000fc80000000f00 */
[----:B------:R-:W-:Y:S01]  /*6340*/  @!P2 LEA R13, R0, UR42, 0x2 ;  /* 0x0000002a000dac11 */ /* 0x000fe2000f8e10ff */
[----:B------:R-:W2:Y:S01]  /*6350*/  @P1 MUFU.RCP R6, R10 ;  /* 0x0000000a00061308 */ /* 0x000ea20000001000 */
[----:B------:R-:W-:-:S07]  /*6360*/  IMAD.MOV.U32 R0, RZ, RZ, -0x800000 ;  /* 0xff800000ff007424 */ /* 0x000fce00078e00ff */
[----:B------:R-:W3:Y:S01]  /*6370*/  @P0 MUFU.LG2 R11, R11 ;  /* 0x0000000b000b0308 */ /* 0x000ee20000000c00 */
[----:B-1----:R1:W-:Y:S01]  /*6380*/  @!P2 STS [R13+0x28800], R8 ;  /* 0x028800080d00a388 */ /* 0x0023e20000000800 */
[-C--:B------:R-:W-:Y:S01]  /*6390*/  FMUL.FTZ R208, R24, R8.reuse ;  /* 0x0000000818d07220 */ /* 0x080fe20000410000 */
[-C--:B------:R-:W-:Y:S01]  /*63a0*/  FMUL.FTZ R206, R25, R8.reuse ;  /* 0x0000000819ce7220 */ /* 0x080fe20000410000 */
[-C--:B------:R-:W-:Y:S01]  /*63b0*/  FMUL.FTZ R205, R28, R8.reuse ;  /* 0x000000081ccd7220 */ /* 0x080fe20000410000 */
[-C--:B------:R-:W-:Y:S01]  /*63c0*/  FMUL.FTZ R7, R29, R8.reuse ;  /* 0x000000081d077220 */ /* 0x080fe20000410000 */
[-C--:B------:R-:W-:Y:S01]  /*63d0*/  FMUL.FTZ R207, R32, R8.reuse ;  /* 0x0000000820cf7220 */ /* 0x080fe20000410000 */
[-C--:B------:R-:W-:Y:S01]  /*63e0*/  FMUL.FTZ R204, R33, R8.reuse ;  /* 0x0000000821cc7220 */ /* 0x080fe20000410000 */
[----:B------:R3:W4:Y:S01]  /*63f0*/  @P1 MUFU.LG2 R12, R10 ;  /* 0x0000000a000c1308 */ /* 0x0007220000000c00 */
[----:B--2---:R2:W-:Y:S01]  /*6400*/  @!P2 STS [R13+0x28820], R6 ;  /* 0x028820060d00a388 */ /* 0x0045e20000000800 */
        /* <DEDUP_REMOVED lines=58> */
[----:B---3--:R-:W-:Y:S01]  /*67b0*/  @P0 FMUL.FTZ R10, R11, 0.69314718246459960938 ;  /* 0x3f3172180b0a0820 */ /* 0x008fe20000410000 */
[----:B-1----:R-:W-:Y:S01]  /*67c0*/  @P1 FMUL.FTZ R8, R14, 0.69314718246459960938 ;  /* 0x3f3172180e081820 */ /* 0x002fe20000410000 */
[----:B----4-:R-:W-:Y:S01]  /*67d0*/  @P1 FMUL.FTZ R11, R12, 0.69314718246459960938 ;  /* 0x3f3172180c0b1820 */ /* 0x010fe20000410000 */
        /* <DEDUP_REMOVED lines=64> */
[----:B------:R-:W-:Y:S01]  /*6be0*/  @P0 FFMA.FTZ R3, R9, R4, R10 ;  /* 0x0000000409030223 */ /* 0x000fe2000001000a */
[----:B------:R-:W-:Y:S01]  /*6bf0*/  @P1 FFMA.FTZ R0, R8, R5, R11 ;  /* 0x0000000508001223 */ /* 0x000fe2000001000b */
[----:B--2---:R-:W-:Y:S06]  /*6c00*/  BAR.ARV 0xe, 0x100 ;  /* 0x0384000000007b1d */ /* 0x004fec0000002000 */
.L_x_3244:
[----:B------:R-:W0:Y:S01]  /*6c10*/  S2UR UR6, SR_SWINHI ;  /* 0x00000000000679c3 */ /* 0x000e220000002f00 */
[----:B------:R-:W-:-:S07]  /*6c20*/  LEA R9, R211, R16, 0x6 ;  /* 0x00000010d3097211 */ /* 0x000fce00078e30ff */
[----:B------:R-:W-:Y:S01]  /*6c30*/  BAR.SYNC.DEFER_BLOCKING 0x1, 0x100 ;  /* 0x0044000000007b1d */ /* 0x000fe20000010000 */
[----:B------:R-:W-:Y:S01]  /*6c40*/  F2FP.BF16.F32.PACK_AB R6, R7, R205 ;  /* 0x000000cd0706723e */ /* 0x000fe200000010ff */
[----:B------:R-:W-:Y:S01]  /*6c50*/  USHF.R.S32.HI UR11, URZ, 0x1f, UR44 ;  /* 0x0000001f3f0b7899 */ /* 0x000fe2000801142c */
[----:B------:R-:W-:Y:S02]  /*6c60*/  F2FP.BF16.F32.PACK_AB R7, R31, R30 ;  /* 0x0000001e1f07723e */ /* 0x000fe400000010ff */
[----:B------:R-:W-:Y:S01]  /*6c70*/  F2FP.BF16.F32.PACK_AB R30, R172, R173 ;  /* 0x000000adac1e723e */ /* 0x000fe200000010ff */
[----:B------:R-:W-:Y:S01]  /*6c80*/  ULDC UR7, c[0x0][0xc44] ;  /* 0x0003110000077ab9 */ /* 0x000fe20000000800 */
[----:B------:R-:W-:Y:S02]  /*6c90*/  F2FP.BF16.F32.PACK_AB R31, R87, R86 ;  /* 0x00000056571f723e */ /* 0x000fe400000010ff */
[----:B------:R-:W-:Y:S02]  /*6ca0*/  F2FP.BF16.F32.PACK_AB R112, R113, R112 ;  /* 0x000000707170723e */ /* 0x000fe400000010ff */
[----:B------:R-:W-:-:S02]  /*6cb0*/  F2FP.BF16.F32.PACK_AB R113, R115, R114 ;  /* 0x000000727371723e */ /* 0x000fc400000010ff */
[----:B------:R-:W-:Y:S02]  /*6cc0*/  F2FP.BF16.F32.PACK_AB R114, R117, R116 ;  /* 0x000000747572723e */ /* 0x000fe400000010ff */
[----:B------:R-:W-:Y:S02]  /*6cd0*/  F2FP.BF16.F32.PACK_AB R115, R153, R152 ;  /* 0x000000989973723e */ /* 0x000fe400000010ff */
[----:B------:R-:W-:Y:S02]  /*6ce0*/  F2FP.BF16.F32.PACK_AB R120, R121, R120 ;  /* 0x000000787978723e */ /* 0x000fe400000010ff */
[----:B------:R-:W-:Y:S02]  /*6cf0*/  F2FP.BF16.F32.PACK_AB R121, R155, R154 ;  /* 0x0000009a9b79723e */ /* 0x000fe400000010ff */
[----:B------:R-:W-:Y:S01]  /*6d00*/  F2FP.BF16.F32.PACK_AB R161, R162, R161 ;  /* 0x000000a1a2a1723e */ /* 0x000fe200000010ff */
[----:B------:R-:W-:Y:S01]  /*6d10*/  UMOV UR4, UR42 ;  /* 0x0000002a00047c82 */ /* 0x000fe20008000000 */
[----:B0-----:R-:W-:Y:S01]  /*6d20*/  UMOV UR5, UR6 ;  /* 0x0000000600057c82 */ /* 0x001fe20008000000 */
[----:B------:R-:W-:Y:S01]  /*6d30*/  F2FP.BF16.F32.PACK_AB R136, R137, R136 ;  /* 0x000000888988723e */ /* 0x000fe200000010ff */
[----:B------:R-:W-:Y:S01]  /*6d40*/  IMAD.U32 R96, RZ, RZ, UR4 ;  /* 0x00000004ff607e24 */ /* 0x000fe2000f8e00ff */
[----:B------:R-:W-:Y:S01]  /*6d50*/  F2FP.BF16.F32.PACK_AB R162, R133, R132 ;  /* 0x0000008485a2723e */ /* 0x000fe200000010ff */
[----:B------:R-:W-:Y:S01]  /*6d60*/  IMAD.U32 R97, RZ, RZ, UR5 ;  /* 0x00000005ff617e24 */ /* 0x000fe2000f8e00ff */
[----:B------:R-:W-:Y:S01]  /*6d70*/  F2FP.BF16.F32.PACK_AB R163, R164, R163 ;  /* 0x000000a3a4a3723e */ /* 0x000fe200000010ff */
[----:B------:R-:W-:Y:S01]  /*6d80*/  UIADD3 UR5, -UR44, URZ, URZ ;  /* 0x0000003f2c057290 */ /* 0x000fe2000fffe13f */
[----:B------:R-:W-:Y:S01]  /*6d90*/  F2FP.BF16.F32.PACK_AB R137, R139, R138 ;  /* 0x0000008a8b89723e */ /* 0x000fe200000010ff */
[--C-:B------:R-:W-:Y:S01]  /*6da0*/  IMAD.WIDE R4, R215, 0x2, R96.reuse ;  /* 0x00000002d7047825 */ /* 0x100fe200078e0260 */
[----:B------:R-:W-:Y:S01]  /*6db0*/  F2FP.BF16.F32.PACK_AB R144, R145, R144 ;  /* 0x000000909190723e */ /* 0x000fe200000010ff */
[----:B------:R-:W-:Y:S01]  /*6dc0*/  UIMAD UR7, UR7, UR5, UR43 ;  /* 0x00000005070772a4 */ /* 0x000fe2000f8e022b */
[----:B------:R-:W-:Y:S01]  /*6dd0*/  F2FP.BF16.F32.PACK_AB R138, R141, R140 ;  /* 0x0000008c8d8a723e */ /* 0x000fe200000010ff */
[----:B------:R-:W-:Y:S01]  /*6de0*/  IMAD.WIDE R96, R9, 0x2, R96 ;  /* 0x0000000209607825 */ /* 0x000fe200078e0260 */
[C---:B------:R-:W-:Y:S01]  /*6df0*/  IADD3 R25, P2, R4.reuse, 0x60, RZ ;  /* 0x0000006004197810 */ /* 0x040fe20007f5e0ff */
[----:B------:R-:W-:Y:S01]  /*6e00*/  ULDC UR4, c[0x0][0xc] ;  /* 0x0000030000047ab9 */ /* 0x000fe20000000800 */
[----:B------:R-:W-:Y:S01]  /*6e10*/  IADD3 R29, P1, R4, 0x2000, RZ ;  /* 0x00002000041d7810 */ /* 0x000fe20007f3e0ff */
[----:B------:R-:W-:Y:S01]  /*6e20*/  UIADD3 UR40, UR4, UR40, URZ ;  /* 0x0000002804287290 */ /* 0x000fe2000fffe03f */
[----:B------:R-:W-:Y:S01]  /*6e30*/  LOP3.LUT R24, R25, 0x380, RZ, 0xc0, !PT ;  /* 0x0000038019187812 */ /* 0x000fe200078ec0ff */
[----:B------:R-:W-:Y:S01]  /*6e40*/  USHF.R.S32.HI UR10, URZ, 0x1f, UR7 ;  /* 0x0000001f3f0a7899 */ /* 0x000fe20008011407 */
[----:B------:R-:W-:-:S02]  /*6e50*/  LOP3.LUT R28, R29, 0x380, RZ, 0xc0, !PT ;  /* 0x000003801d1c7812 */ /* 0x000fc400078ec0ff */
[----:B------:R-:W-:Y:S02]  /*6e60*/  SHF.R.U64 R24, R24, 0x3, RZ ;  /* 0x0000000318187819 */ /* 0x000fe400000012ff */
[----:B------:R-:W-:Y:S02]  /*6e70*/  IADD3 R11, P4, R4, 0x20, RZ ;  /* 0x00000020040b7810 */ /* 0x000fe40007f9e0ff */
[----:B------:R-:W-:Y:S01]  /*6e80*/  LOP3.LUT R24, R24, R25, RZ, 0x3c, !PT ;  /* 0x0000001918187212 */ /* 0x000fe200078e3cff */
[--C-:B------:R-:W-:Y:S01]  /*6e90*/  IMAD.X R25, RZ, RZ, R5.reuse, P2 ;  /* 0x000000ffff197224 */ /* 0x100fe200010e0605 */
[----:B------:R-:W-:Y:S01]  /*6ea0*/  IADD3 R123, P2, R4, 0x4040, RZ ;  /* 0x00004040047b7810 */ /* 0x000fe20007f5e0ff */
[----:B------:R-:W-:Y:S01]  /*6eb0*/  IMAD.X R9, RZ, RZ, R5, P4 ;  /* 0x000000ffff097224 */ /* 0x000fe200020e0605 */
[----:B------:R-:W-:Y:S02]  /*6ec0*/  SHF.R.U64 R28, R28, 0x3, RZ ;  /* 0x000000031c1c7819 */ /* 0x000fe400000012ff */
[----:B------:R-:W-:-:S02]  /*6ed0*/  LOP3.LUT R122, R123, 0x380, RZ, 0xc0, !PT ;  /* 0x000003807b7a7812 */ /* 0x000fc400078ec0ff */
[----:B------:R-:W-:Y:S02]  /*6ee0*/  LOP3.LUT R8, R11, 0x380, RZ, 0xc0, !PT ;  /* 0x000003800b087812 */ /* 0x000fe400078ec0ff */
[----:B------:R-:W-:Y:S02]  /*6ef0*/  SHF.R.U64 R122, R122, 0x3, RZ ;  /* 0x000000037a7a7819 */ /* 0x000fe400000012ff */
[----:B------:R-:W-:Y:S01]  /*6f00*/  LOP3.LUT R28, R28, R29, RZ, 0x3c, !PT ;  /* 0x0000001d1c1c7212 */ /* 0x000fe200078e3cff */
[----:B------:R-:W-:Y:S01]  /*6f10*/  IMAD.X R29, RZ, RZ, R5, P1 ;  /* 0x000000ffff1d7224 */ /* 0x000fe200008e0605 */
[----:B------:R-:W-:Y:S02]  /*6f20*/  LOP3.LUT R122, R122, R123, RZ, 0x3c, !PT ;  /* 0x0000007b7a7a7212 */ /* 0x000fe400078e3cff */
[----:B------:R-:W-:Y:S02]  /*6f30*/  IADD3.X R123, RZ, R5, RZ, P2, !PT ;  /* 0x00000005ff7b7210 */ /* 0x000fe400017fe4ff */
[----:B------:R-:W-:-:S02]  /*6f40*/  IADD3 R13, P3, R4, 0x40, RZ ;  /* 0x00000040040d7810 */ /* 0x000fc40007f7e0ff */
[----:B------:R-:W-:Y:S02]  /*6f50*/  SHF.R.U64 R8, R8, 0x3, RZ ;  /* 0x0000000308087819 */ /* 0x000fe400000012ff */
[----:B------:R-:W-:Y:S02]  /*6f60*/  IADD3 R127, P1, R4, 0x4060, RZ ;  /* 0x00004060047f7810 */ /* 0x000fe40007f3e0ff */
[----:B------:R-:W-:Y:S02]  /*6f70*/  IADD3 R33, P2, R96, 0x2000, RZ ;  /* 0x0000200060217810 */ /* 0x000fe40007f5e0ff */
[----:B------:R-:W-:Y:S01]  /*6f80*/  LOP3.LUT R8, R8, R11, RZ, 0x3c, !PT ;  /* 0x0000000b08087212 */ /* 0x000fe200078e3cff */
[----:B------:R-:W-:Y:S01]  /*6f90*/  IMAD.X R11, RZ, RZ, R5, P3 ;  /* 0x000000ffff0b7224 */ /* 0x000fe200018e0605 */
[----:B------:R-:W-:Y:S02]  /*6fa0*/  LOP3.LUT R126, R127, 0x380, RZ, 0xc0, !PT ;  /* 0x000003807f7e7812 */ /* 0x000fe400078ec0ff */
[----:B------:R-:W-:-:S02]  /*6fb0*/  LOP3.LUT R32, R33, 0x380, RZ, 0xc0, !PT ;  /* 0x0000038021207812 */ /* 0x000fc400078ec0ff */
[C---:B------:R-:W-:Y:S02]  /*6fc0*/  IADD3 R65, P0, R4.reuse, 0x2020, RZ ;  /* 0x0000202004417810 */ /* 0x040fe40007f1e0ff */
[C---:B------:R-:W-:Y:S02]  /*6fd0*/  IADD3 R81, P6, R4.reuse, 0x2040, RZ ;  /* 0x0000204004517810 */ /* 0x040fe40007fde0ff */
[C---:B------:R-:W-:Y:S02]  /*6fe0*/  IADD3 R101, P5, R4.reuse, 0x2060, RZ ;  /* 0x0000206004657810 */ /* 0x040fe40007fbe0ff */
[C---:B------:R-:W-:Y:S02]  /*6ff0*/  IADD3 R105, P4, R4.reuse, 0x4000, RZ ;  /* 0x0000400004697810 */ /* 0x040fe40007f9e0ff */
[----:B------:R-:W-:Y:S02]  /*7000*/  IADD3 R119, P3, R4, 0x4020, RZ ;  /* 0x0000402004777810 */ /* 0x000fe40007f7e0ff */
[----:B------:R-:W-:-:S02]  /*7010*/  SHF.R.U64 R126, R126, 0x3, RZ ;  /* 0x000000037e7e7819 */ /* 0x000fc400000012ff */
[----:B------:R-:W-:Y:S02]  /*7020*/  SHF.R.U64 R32, R32, 0x3, RZ ;  /* 0x0000000320207819 */ /* 0x000fe400000012ff */
[----:B------:R-:W-:Y:S02]  /*7030*/  LOP3.LUT R64, R65, 0x380, RZ, 0xc0, !PT ;  /* 0x0000038041407812 */ /* 0x000fe400078ec0ff */
[----:B------:R-:W-:Y:S02]  /*7040*/  LOP3.LUT R80, R81, 0x380, RZ, 0xc0, !PT ;  /* 0x0000038051507812 */ /* 0x000fe400078ec0ff */
[----:B------:R-:W-:Y:S02]  /*7050*/  LOP3.LUT R100, R101, 0x380, RZ, 0xc0, !PT ;  /* 0x0000038065647812 */ /* 0x000fe400078ec0ff */
[----:B------:R-:W-:Y:S02]  /*7060*/  LOP3.LUT R104, R105, 0x380, RZ, 0xc0, !PT ;  /* 0x0000038069687812 */ /* 0x000fe400078ec0ff */
[----:B------:R-:W-:-:S02]  /*7070*/  LOP3.LUT R118, R119, 0x380, RZ, 0xc0, !PT ;  /* 0x0000038077767812 */ /* 0x000fc400078ec0ff */
[----:B------:R-:W-:Y:S02]  /*7080*/  LOP3.LUT R10, R13, 0x380, RZ, 0xc0, !PT ;  /* 0x000003800d0a7812 */ /* 0x000fe400078ec0ff */
[----:B------:R-:W-:Y:S01]  /*7090*/  LOP3.LUT R126, R126, R127, RZ, 0x3c, !PT ;  /* 0x0000007f7e7e7212 */ /* 0x000fe200078e3cff */
[----:B------:R-:W-:Y:S01]  /*70a0*/  IMAD.X R127, RZ, RZ, R5, P1 ;  /* 0x000000ffff7f7224 */ /* 0x000fe200008e0605 */
[----:B------:R-:W-:Y:S01]  /*70b0*/  LOP3.LUT R32, R32, R33, RZ, 0x3c, !PT ;  /* 0x0000002120207212 */ /* 0x000fe200078e3cff */
[----:B------:R-:W-:Y:S01]  /*70c0*/  IMAD.X R33, RZ, RZ, R97, P2 ;  /* 0x000000ffff217224 */ /* 0x000fe200010e0661 */
[----:B------:R-:W-:Y:S02]  /*70d0*/  SHF.R.U64 R64, R64, 0x3, RZ ;  /* 0x0000000340407819 */ /* 0x000fe400000012ff */
[----:B------:R-:W-:Y:S02]  /*70e0*/  SHF.R.U64 R80, R80, 0x3, RZ ;  /* 0x0000000350507819 */ /* 0x000fe400000012ff */
[----:B------:R-:W-:-:S02]  /*70f0*/  SHF.R.U64 R100, R100, 0x3, RZ ;  /* 0x0000000364647819 */ /* 0x000fc400000012ff */
[----:B------:R-:W-:Y:S02]  /*7100*/  SHF.R.U64 R104, R104, 0x3, RZ ;  /* 0x0000000368687819 */ /* 0x000fe400000012ff */
[----:B------:R-:W-:Y:S02]  /*7110*/  SHF.R.U64 R118, R118, 0x3, RZ ;  /* 0x0000000376767819 */ /* 0x000fe400000012ff */
[C---:B------:R-:W-:Y:S02]  /*7120*/  IADD3 R37, P1, R96.reuse, 0x3000, RZ ;  /* 0x0000300060257810 */ /* 0x040fe40007f3e0ff */
[----:B------:R-:W-:Y:S02]  /*7130*/  IADD3 R61, P2, R96, 0x9000, RZ ;  /* 0x00009000603d7810 */ /* 0x000fe40007f5e0ff */
[----:B------:R-:W-:Y:S02]  /*7140*/  SHF.R.U64 R10, R10, 0x3, RZ ;  /* 0x000000030a0a7819 */ /* 0x000fe400000012ff */
[----:B------:R-:W-:-:S02]  /*7150*/  LOP3.LUT R64, R64, R65, RZ, 0x3c, !PT ;  /* 0x0000004140407212 */ /* 0x000fc400078e3cff */
[----:B------:R-:W-:Y:S01]  /*7160*/  LOP3.LUT R80, R80, R81, RZ, 0x3c, !PT ;  /* 0x0000005150507212 */ /* 0x000fe200078e3cff */
[--C-:B------:R-:W-:Y:S01]  /*7170*/  IMAD.X R81, RZ, RZ, R5.reuse, P6 ;  /* 0x000000ffff517224 */ /* 0x100fe200030e0605 */
[----:B------:R-:W-:Y:S01]  /*7180*/  LOP3.LUT R100, R100, R101, RZ, 0x3c, !PT ;  /* 0x0000006564647212 */ /* 0x000fe200078e3cff */
[--C-:B------:R-:W-:Y:S01]  /*7190*/  IMAD.X R101, RZ, RZ, R5.reuse, P5 ;  /* 0x000000ffff657224 */ /* 0x100fe200028e0605 */
[----:B------:R-:W-:Y:S01]  /*71a0*/  LOP3.LUT R104, R104, R105, RZ, 0x3c, !PT ;  /* 0x0000006968687212 */ /* 0x000fe200078e3cff */
[--C-:B------:R-:W-:Y:S01]  /*71b0*/  IMAD.X R105, RZ, RZ, R5.reuse, P4 ;  /* 0x000000ffff697224 */ /* 0x100fe200020e0605 */
[----:B------:R-:W-:Y:S01]  /*71c0*/  LOP3.LUT R118, R118, R119, RZ, 0x3c, !PT ;  /* 0x0000007776767212 */ /* 0x000fe200078e3cff */
[----:B------:R-:W-:Y:S01]  /*71d0*/  IMAD.X R119, RZ, RZ, R5, P3 ;  /* 0x000000ffff777224 */ /* 0x000fe200018e0605 */
[----:B------:R-:W-:Y:S02]  /*71e0*/  LOP3.LUT R36, R37, 0x380, RZ, 0xc0, !PT ;  /* 0x0000038025247812 */ /* 0x000fe400078ec0ff */
[----:B------:R-:W-:-:S02]  /*71f0*/  LOP3.LUT R60, R61, 0x380, RZ, 0xc0, !PT ;  /* 0x000003803d3c7812 */ /* 0x000fc400078ec0ff */
[----:B------:R-:W-:Y:S02]  /*7200*/  LOP3.LUT R10, R10, R13, RZ, 0x3c, !PT ;  /* 0x0000000d0a0a7212 */ /* 0x000fe400078e3cff */
[----:B------:R-:W-:Y:S02]  /*7210*/  IADD3.X R65, RZ, R5, RZ, P0, !PT ;  /* 0x00000005ff417210 */ /* 0x000fe400007fe4ff */
[C---:B------:R-:W-:Y:S02]  /*7220*/  IADD3 R131, P0, R4.reuse, 0x6000, RZ ;  /* 0x0000600004837810 */ /* 0x040fe40007f1e0ff */
[C---:B------:R-:W-:Y:S02]  /*7230*/  IADD3 R135, P6, R4.reuse, 0x6020, RZ ;  /* 0x0000602004877810 */ /* 0x040fe40007fde0ff */
[C---:B------:R-:W-:Y:S02]  /*7240*/  IADD3 R13, P5, R4.reuse, 0x6040, RZ ;  /* 0x00006040040d7810 */ /* 0x040fe40007fbe0ff */
[----:B------:R-:W-:-:S02]  /*7250*/  IADD3 R15, P4, R4, 0x6060, RZ ;  /* 0x00006060040f7810 */ /* 0x000fc40007f9e0ff */
[----:B------:R-:W-:Y:S02]  /*7260*/  IADD3 R21, P3, R96, 0x1000, RZ ;  /* 0x0000100060157810 */ /* 0x000fe40007f7e0ff */
[----:B------:R-:W-:Y:S02]  /*7270*/  SHF.R.U64 R36, R36, 0x3, RZ ;  /* 0x0000000324247819 */ /* 0x000fe400000012ff */
[----:B------:R-:W-:Y:S02]  /*7280*/  SHF.R.U64 R60, R60, 0x3, RZ ;  /* 0x000000033c3c7819 */ /* 0x000fe400000012ff */
[----:B------:R-:W-:Y:S02]  /*7290*/  LOP3.LUT R130, R131, 0x380, RZ, 0xc0, !PT ;  /* 0x0000038083827812 */ /* 0x000fe400078ec0ff */
[----:B------:R-:W-:Y:S02]  /*72a0*/  LOP3.LUT R134, R135, 0x380, RZ, 0xc0, !PT ;  /* 0x0000038087867812 */ /* 0x000fe400078ec0ff */
[----:B------:R-:W-:-:S02]  /*72b0*/  LOP3.LUT R12, R13, 0x380, RZ, 0xc0, !PT ;  /* 0x000003800d0c7812 */ /* 0x000fc400078ec0ff */
[----:B------:R-:W-:Y:S02]  /*72c0*/  LOP3.LUT R14, R15, 0x380, RZ, 0xc0, !PT ;  /* 0x000003800f0e7812 */ /* 0x000fe400078ec0ff */
[----:B------:R-:W-:Y:S02]  /*72d0*/  LOP3.LUT R20, R21, 0x380, RZ, 0xc0, !PT ;  /* 0x0000038015147812 */ /* 0x000fe400078ec0ff */
[----:B------:R-:W-:Y:S01]  /*72e0*/  LOP3.LUT R36, R36, R37, RZ, 0x3c, !PT ;  /* 0x0000002524247212 */ /* 0x000fe200078e3cff */
[----:B------:R-:W-:Y:S01]  /*72f0*/  IMAD.X R37, RZ, RZ, R97, P1 ;  /* 0x000000ffff257224 */ /* 0x000fe200008e0661 */
[----:B------:R-:W-:Y:S02]  /*7300*/  LOP3.LUT R60, R60, R61, RZ, 0x3c, !PT ;  /* 0x0000003d3c3c7212 */ /* 0x000fe400078e3cff */
[----:B------:R-:W-:Y:S02]  /*7310*/  LOP3.LUT R61, R4, 0x380, RZ, 0xc0, !PT ;  /* 0x00000380043d7812 */ /* 0x000fe400078ec0ff */
[----:B------:R-:W-:-:S02]  /*7320*/  SHF.R.U64 R130, R130, 0x3, RZ ;  /* 0x0000000382827819 */ /* 0x000fc400000012ff */
[----:B------:R-:W-:Y:S02]  /*7330*/  SHF.R.U64 R134, R134, 0x3, RZ ;  /* 0x0000000386867819 */ /* 0x000fe400000012ff */
[----:B------:R-:W-:Y:S02]  /*7340*/  SHF.R.U64 R12, R12, 0x3, RZ ;  /* 0x000000030c0c7819 */ /* 0x000fe400000012ff */
[----:B------:R-:W-:Y:S02]  /*7350*/  SHF.R.U64 R14, R14, 0x3, RZ ;  /* 0x000000030e0e7819 */ /* 0x000fe400000012ff */
[----:B------:R-:W-:Y:S02]  /*7360*/  SHF.R.U64 R20, R20, 0x3, RZ ;  /* 0x0000000314147819 */ /* 0x000fe400000012ff */
[----:B------:R-:W-:Y:S02]  /*7370*/  IADD3 R69, P1, R96, 0xa000, RZ ;  /* 0x0000a00060457810 */ /* 0x000fe40007f3e0ff */
[----:B------:R-:W-:-:S02]  /*7380*/  SHF.R.U64 R61, R61, 0x3, RZ ;  /* 0x000000033d3d7819 */ /* 0x000fc400000012ff */
[----:B------:R-:W-:Y:S01]  /*7390*/  LOP3.LUT R130, R130, R131, RZ, 0x3c, !PT ;  /* 0x0000008382827212 */ /* 0x000fe200078e3cff */
[--C-:B------:R-:W-:Y:S01]  /*73a0*/  IMAD.X R131, RZ, RZ, R5.reuse, P0 ;  /* 0x000000ffff837224 */ /* 0x100fe200000e0605 */
[----:B------:R-:W-:Y:S01]  /*73b0*/  LOP3.LUT R134, R134, R135, RZ, 0x3c, !PT ;  /* 0x0000008786867212 */ /* 0x000fe200078e3cff */
[--C-:B------:R-:W-:Y:S01]  /*73c0*/  IMAD.X R135, RZ, RZ, R5.reuse, P6 ;  /* 0x000000ffff877224 */ /* 0x100fe200030e0605 */
[----:B------:R-:W-:Y:S01]  /*73d0*/  LOP3.LUT R12, R12, R13, RZ, 0x3c, !PT ;  /* 0x0000000d0c0c7212 */ /* 0x000fe200078e3cff */
[----:B------:R-:W-:Y:S01]  /*73e0*/  IMAD.X R13, RZ, RZ, R5, P5 ;  /* 0x000000ffff0d7224 */ /* 0x000fe200028e0605 */
[----:B------:R-:W-:Y:S02]  /*73f0*/  LOP3.LUT R14, R14, R15, RZ, 0x3c, !PT ;  /* 0x0000000f0e0e7212 */ /* 0x000fe400078e3cff */
[----:B------:R-:W-:Y:S01]  /*7400*/  LOP3.LUT R20, R20, R21, RZ, 0x3c, !PT ;  /* 0x0000001514147212 */ /* 0x000fe200078e3cff */
[----:B------:R-:W-:Y:S01]  /*7410*/  IMAD.X R21, RZ, RZ, R97, P3 ;  /* 0x000000ffff157224 */ /* 0x000fe200018e0661 */
[----:B------:R-:W-:-:S02]  /*7420*/  LOP3.LUT R68, R69, 0x380, RZ, 0xc0, !PT ;  /* 0x0000038045447812 */ /* 0x000fc400078ec0ff */
[----:B------:R-:W-:Y:S02]  /*7430*/  IADD3.X R15, RZ, R5, RZ, P4, !PT ;  /* 0x00000005ff0f7210 */ /* 0x000fe400027fe4ff */
[C---:B------:R-:W-:Y:S02]  /*7440*/  IADD3 R41, P0, R96.reuse, 0x4000, RZ ;  /* 0x0000400060297810 */ /* 0x040fe40007f1e0ff */
[C---:B------:R-:W-:Y:S02]  /*7450*/  IADD3 R45, P6, R96.reuse, 0x5000, RZ ;  /* 0x00005000602d7810 */ /* 0x040fe40007fde0ff */
[C---:B------:R-:W-:Y:S02]  /*7460*/  IADD3 R49, P5, R96.reuse, 0x6000, RZ ;  /* 0x0000600060317810 */ /* 0x040fe40007fbe0ff */
[C---:B------:R-:W-:Y:S02]  /*7470*/  IADD3 R53, P4, R96.reuse, 0x7000, RZ ;  /* 0x0000700060357810 */ /* 0x040fe40007f9e0ff */
[----:B------:R-:W-:-:S02]  /*7480*/  IADD3 R57, P3, R96, 0x8000, RZ ;  /* 0x0000800060397810 */ /* 0x000fc40007f7e0ff */
[----:B------:R-:W-:Y:S01]  /*7490*/  LOP3.LUT R4, R61, R4, RZ, 0x3c, !PT ;  /* 0x000000043d047212 */ /* 0x000fe200078e3cff */
[----:B------:R-:W-:Y:S01]  /*74a0*/  IMAD.X R61, RZ, RZ, R97, P2 ;  /* 0x000000ffff3d7224 */ /* 0x000fe200010e0661 */
[----:B------:R-:W-:Y:S02]  /*74b0*/  SHF.R.U64 R68, R68, 0x3, RZ ;  /* 0x0000000344447819 */ /* 0x000fe400000012ff */
[----:B------:R-:W-:Y:S02]  /*74c0*/  LOP3.LUT R40, R41, 0x380, RZ, 0xc0, !PT ;  /* 0x0000038029287812 */ /* 0x000fe400078ec0ff */
[----:B------:R-:W-:Y:S02]  /*74d0*/  LOP3.LUT R44, R45, 0x380, RZ, 0xc0, !PT ;  /* 0x000003802d2c7812 */ /* 0x000fe400078ec0ff */
[----:B------:R-:W-:Y:S02]  /*74e0*/  LOP3.LUT R48, R49, 0x380, RZ, 0xc0, !PT ;  /* 0x0000038031307812 */ /* 0x000fe400078ec0ff */
[----:B------:R-:W-:-:S02]  /*74f0*/  LOP3.LUT R52, R53, 0x380, RZ, 0xc0, !PT ;  /* 0x0000038035347812 */ /* 0x000fc400078ec0ff */
[----:B------:R-:W-:Y:S02]  /*7500*/  LOP3.LUT R56, R57, 0x380, RZ, 0xc0, !PT ;  /* 0x0000038039387812 */ /* 0x000fe400078ec0ff */
[----:B------:R-:W-:Y:S02]  /*7510*/  MOV R223, R4 ;  /* 0x0000000400df7202 */ /* 0x000fe40000000f00 */
[----:B------:R-:W-:Y:S02]  /*7520*/  LOP3.LUT R68, R68, R69, RZ, 0x3c, !PT ;  /* 0x0000004544447212 */ /* 0x000fe400078e3cff */
[----:B------:R-:W-:Y:S01]  /*7530*/  F2FP.BF16.F32.PACK_AB R5, R27, R26 ;  /* 0x0000001a1b05723e */ /* 0x000fe200000010ff */
[----:B------:R-:W0:Y:S01]  /*7540*/  SHFL.IDX PT, R69, R210, RZ, 0x1f ;  /* 0x00001fffd2457589 */ /* 0x000e2200000e0000 */
[----:B------:R-:W-:Y:S02]  /*7550*/  LOP3.LUT R27, R96, 0x380, RZ, 0xc0, !PT ;  /* 0x00000380601b7812 */ /* 0x000fe400078ec0ff */
[----:B------:R-:W-:-:S02]  /*7560*/  SHF.R.U64 R40, R40, 0x3, RZ ;  /* 0x0000000328287819 */ /* 0x000fc400000012ff */
[----:B------:R-:W-:Y:S02]  /*7570*/  SHF.R.U64 R44, R44, 0x3, RZ ;  /* 0x000000032c2c7819 */ /* 0x000fe400000012ff */
[----:B------:R-:W-:Y:S02]  /*7580*/  SHF.R.U64 R48, R48, 0x3, RZ ;  /* 0x0000000330307819 */ /* 0x000fe400000012ff */
[----:B------:R-:W-:Y:S02]  /*7590*/  SHF.R.U64 R52, R52, 0x3, RZ ;  /* 0x0000000334347819 */ /* 0x000fe400000012ff */
[----:B------:R-:W-:Y:S02]  /*75a0*/  SHF.R.U64 R56, R56, 0x3, RZ ;  /* 0x0000000338387819 */ /* 0x000fe400000012ff */
[----:B------:R-:W-:Y:S02]  /*75b0*/  F2FP.BF16.F32.PACK_AB R4, R206, R208 ;  /* 0x000000d0ce04723e */ /* 0x000fe400000010ff */
[----:B------:R-:W-:-:S02]  /*75c0*/  SHF.R.U64 R27, R27, 0x3, RZ ;  /* 0x000000031b1b7819 */ /* 0x000fc400000012ff */
[----:B------:R-:W-:Y:S01]  /*75d0*/  LOP3.LUT R40, R40, R41, RZ, 0x3c, !PT ;  /* 0x0000002928287212 */ /* 0x000fe200078e3cff */
[--C-:B------:R-:W-:Y:S01]  /*75e0*/  IMAD.X R41, RZ, RZ, R97.reuse, P0 ;  /* 0x000000ffff297224 */ /* 0x100fe200000e0661 */
[----:B------:R-:W-:Y:S01]  /*75f0*/  LOP3.LUT R44, R44, R45, RZ, 0x3c, !PT ;  /* 0x0000002d2c2c7212 */ /* 0x000fe200078e3cff */
[----:B------:R1:W-:Y:S01]  /*7600*/  STSM.16.M88.4 [R223], R4 ;  /* 0x00000004df007844 */ /* 0x0003e20000000200 */
[----:B------:R-:W-:Y:S01]  /*7610*/  LOP3.LUT R48, R48, R49, RZ, 0x3c, !PT ;  /* 0x0000003130307212 */ /* 0x000fe200078e3cff */
[--C-:B------:R-:W-:Y:S01]  /*7620*/  IMAD.X R49, RZ, RZ, R97.reuse, P5 ;  /* 0x000000ffff317224 */ /* 0x100fe200028e0661 */
[----:B------:R-:W-:Y:S01]  /*7630*/  LOP3.LUT R52, R52, R53, RZ, 0x3c, !PT ;  /* 0x0000003534347212 */ /* 0x000fe200078e3cff */
[--C-:B------:R-:W-:Y:S01]  /*7640*/  IMAD.X R53, RZ, RZ, R97.reuse, P4 ;  /* 0x000000ffff357224 */ /* 0x100fe200020e0661 */
[----:B------:R-:W-:Y:S01]  /*7650*/  LOP3.LUT R56, R56, R57, RZ, 0x3c, !PT ;  /* 0x0000003938387212 */ /* 0x000fe200078e3cff */
[----:B------:R-:W-:Y:S01]  /*7660*/  IMAD.X R57, RZ, RZ, R97, P3 ;  /* 0x000000ffff397224 */ /* 0x000fe200018e0661 */
[----:B------:R-:W-:-:S02]  /*7670*/  IADD3.X R45, RZ, R97, RZ, P6, !PT ;  /* 0x00000061ff2d7210 */ /* 0x000fc400037fe4ff */
[C---:B------:R-:W-:Y:S02]  /*7680*/  IADD3 R73, P0, R96.reuse, 0xb000, RZ ;  /* 0x0000b00060497810 */ /* 0x040fe40007f1e0ff */
[C---:B------:R-:W-:Y:S02]  /*7690*/  IADD3 R77, P6, R96.reuse, 0xc000, RZ ;  /* 0x0000c000604d7810 */ /* 0x040fe40007fde0ff */
[C---:B------:R-:W-:Y:S02]  /*76a0*/  IADD3 R85, P5, R96.reuse, 0xd000, RZ ;  /* 0x0000d00060557810 */ /* 0x040fe40007fbe0ff */
[C---:B------:R-:W-:Y:S02]  /*76b0*/  IADD3 R89, P4, R96.reuse, 0xe000, RZ ;  /* 0x0000e00060597810 */ /* 0x040fe40007f9e0ff */
[----:B------:R-:W-:Y:S02]  /*76c0*/  IADD3 R92, P3, R96, 0xf000, RZ ;  /* 0x0000f000605c7810 */ /* 0x000fe40007f7e0ff */
[----:B------:R-:W-:-:S02]  /*76d0*/  LOP3.LUT R96, R27, R96, RZ, 0x3c, !PT ;  /* 0x000000601b607212 */ /* 0x000fc400078e3cff */
[----:B------:R-:W-:Y:S02]  /*76e0*/  MOV R26, R8 ;  /* 0x00000008001a7202 */ /* 0x000fe40000000f00 */
[----:B------:R-:W-:Y:S02]  /*76f0*/  MOV R27, R10 ;  /* 0x0000000a001b7202 */ /* 0x000fe40000000f00 */
[----:B-1----:R-:W-:Y:S02]  /*7700*/  F2FP.BF16.F32.PACK_AB R4, R204, R207 ;  /* 0x000000cfcc04723e */ /* 0x002fe400000010ff */
[----:B------:R-:W-:Y:S02]  /*7710*/  F2FP.BF16.F32.PACK_AB R5, R35, R34 ;  /* 0x000000222305723e */ /* 0x000fe400000010ff */
[----:B------:R-:W-:Y:S02]  /*7720*/  F2FP.BF16.F32.PACK_AB R6, R202, R203 ;  /* 0x000000cbca06723e */ /* 0x000fe400000010ff */
[----:B------:R-:W-:-:S02]  /*7730*/  F2FP.BF16.F32.PACK_AB R7, R39, R38 ;  /* 0x000000262707723e */ /* 0x000fc400000010ff */
[----:B------:R-:W-:Y:S02]  /*7740*/  F2FP.BF16.F32.PACK_AB R8, R200, R201 ;  /* 0x000000c9c808723e */ /* 0x000fe400000010ff */
[----:B------:R-:W-:Y:S01]  /*7750*/  F2FP.BF16.F32.PACK_AB R9, R43, R42 ;  /* 0x0000002a2b09723e */ /* 0x000fe200000010ff */
[----:B------:R1:W-:Y:S01]  /*7760*/  STSM.16.M88.4 [R26], R4 ;  /* 0x000000041a007844 */ /* 0x0003e20000000200 */
[----:B------:R-:W-:Y:S02]  /*7770*/  F2FP.BF16.F32.PACK_AB R10, R198, R199 ;  /* 0x000000c7c60a723e */ /* 0x000fe400000010ff */
[----:B------:R-:W-:Y:S02]  /*7780*/  F2FP.BF16.F32.PACK_AB R11, R47, R46 ;  /* 0x0000002e2f0b723e */ /* 0x000fe400000010ff */
[----:B------:R-:W-:Y:S02]  /*7790*/  MOV R34, R12 ;  /* 0x0000000c00227202 */ /* 0x000fe40000000f00 */
[----:B------:R-:W-:Y:S01]  /*77a0*/  MOV R35, R14 ;  /* 0x0000000e00237202 */ /* 0x000fe20000000f00 */
[----:B------:R2:W-:Y:S01]  /*77b0*/  STSM.16.M88.4 [R27], R8 ;  /* 0x000000081b007844 */ /* 0x0005e20000000200 */
[----:B------:R-:W-:-:S02]  /*77c0*/  MOV R205, R24 ;  /* 0x0000001800cd7202 */ /* 0x000fc40000000f00 */
[----:B------:R-:W-:Y:S02]  /*77d0*/  F2FP.BF16.F32.PACK_AB R12, R196, R197 ;  /* 0x000000c5c40c723e */ /* 0x000fe400000010ff */
[----:B------:R-:W-:Y:S02]  /*77e0*/  F2FP.BF16.F32.PACK_AB R13, R51, R50 ;  /* 0x00000032330d723e */ /* 0x000fe400000010ff */
[----:B------:R-:W-:Y:S02]  /*77f0*/  F2FP.BF16.F32.PACK_AB R14, R194, R195 ;  /* 0x000000c3c20e723e */ /* 0x000fe400000010ff */
[----:B------:R-:W-:Y:S02]  /*7800*/  F2FP.BF16.F32.PACK_AB R15, R55, R54 ;  /* 0x00000036370f723e */ /* 0x000fe400000010ff */
[----:B------:R-:W-:Y:S02]  /*7810*/  MOV R206, R28 ;  /* 0x0000001c00ce7202 */ /* 0x000fe40000000f00 */
[----:B------:R-:W-:Y:S01]  /*7820*/  F2FP.BF16.F32.PACK_AB R24, R192, R193 ;  /* 0x000000c1c018723e */ /* 0x000fe200000010ff */
[----:B------:R-:W-:Y:S01]  /*7830*/  STSM.16.M88.4 [R205], R12 ;  /* 0x0000000ccd007844 */ /* 0x000fe20000000200 */
[----:B------:R-:W-:-:S02]  /*7840*/  F2FP.BF16.F32.PACK_AB R25, R59, R58 ;  /* 0x0000003a3b19723e */ /* 0x000fc400000010ff */
[----:B-1----:R-:W-:Y:S02]  /*7850*/  F2FP.BF16.F32.PACK_AB R26, R190, R191 ;  /* 0x000000bfbe1a723e */ /* 0x002fe400000010ff */
[----:B--2---:R-:W-:Y:S02]  /*7860*/  F2FP.BF16.F32.PACK_AB R27, R63, R62 ;  /* 0x0000003e3f1b723e */ /* 0x004fe400000010ff */
[----:B------:R-:W-:Y:S02]  /*7870*/  MOV R64, R64 ;  /* 0x0000004000407202 */ /* 0x000fe40000000f00 */
[----:B------:R-:W-:Y:S01]  /*7880*/  F2FP.BF16.F32.PACK_AB R4, R182, R183 ;  /* 0x000000b7b604723e */ /* 0x000fe200000010ff */
[----:B------:R-:W-:Y:S01]  /*7890*/  STSM.16.M88.4 [R206], R24 ;  /* 0x00000018ce007844 */ /* 0x000fe20000000200 */
[----:B------:R-:W-:Y:S02]  /*78a0*/  F2FP.BF16.F32.PACK_AB R5, R67, R66 ;  /* 0x000000424305723e */ /* 0x000fe400000010ff */
[----:B------:R-:W-:-:S02]  /*78b0*/  F2FP.BF16.F32.PACK_AB R6, R180, R181 ;  /* 0x000000b5b406723e */ /* 0x000fc400000010ff */
[----:B------:R-:W-:Y:S02]  /*78c0*/  F2FP.BF16.F32.PACK_AB R7, R71, R70 ;  /* 0x000000464707723e */ /* 0x000fe400000010ff */
[----:B------:R-:W-:Y:S02]  /*78d0*/  MOV R80, R80 ;  /* 0x0000005000507202 */ /* 0x000fe40000000f00 */
[----:B------:R-:W-:Y:S01]  /*78e0*/  F2FP.BF16.F32.PACK_AB R8, R178, R179 ;  /* 0x000000b3b208723e */ /* 0x000fe200000010ff */
[----:B------:R1:W-:Y:S01]  /*78f0*/  STSM.16.M88.4 [R64], R4 ;  /* 0x0000000440007844 */ /* 0x0003e20000000200 */
[----:B------:R-:W-:Y:S02]  /*7900*/  F2FP.BF16.F32.PACK_AB R9, R75, R74 ;  /* 0x0000004a4b09723e */ /* 0x000fe400000010ff */
[----:B------:R-:W-:Y:S02]  /*7910*/  F2FP.BF16.F32.PACK_AB R10, R176, R177 ;  /* 0x000000b1b00a723e */ /* 0x000fe400000010ff */
[----:B------:R-:W-:-:S02]  /*7920*/  F2FP.BF16.F32.PACK_AB R11, R79, R78 ;  /* 0x0000004e4f0b723e */ /* 0x000fc400000010ff */
[----:B------:R-:W-:Y:S02]  /*7930*/  MOV R101, R100 ;  /* 0x0000006400657202 */ /* 0x000fe40000000f00 */
[----:B------:R-:W-:Y:S01]  /*7940*/  F2FP.BF16.F32.PACK_AB R28, R174, R175 ;  /* 0x000000afae1c723e */ /* 0x000fe200000010ff */
[----:B------:R2:W-:Y:S01]  /*7950*/  STSM.16.M88.4 [R80], R8 ;  /* 0x0000000850007844 */ /* 0x0005e20000000200 */
[----:B------:R-:W-:Y:S02]  /*7960*/  F2FP.BF16.F32.PACK_AB R29, R83, R82 ;  /* 0x00000052531d723e */ /* 0x000fe400000010ff */
[----:B------:R-:W-:Y:S02]  /*7970*/  MOV R104, R104 ;  /* 0x0000006800687202 */ /* 0x000fe40000000f00 */
[----:B------:R-:W-:Y:S01]  /*7980*/  F2FP.BF16.F32.PACK_AB R65, R91, R90 ;  /* 0x0000005a5b41723e */ /* 0x000fe200000010ff */
[----:B------:R3:W-:Y:S01]  /*7990*/  STSM.16.M88.4 [R101], R28 ;  /* 0x0000001c65007844 */ /* 0x0007e20000000200 */
[----:B-1----:R-:W-:-:S02]  /*79a0*/  F2FP.BF16.F32.PACK_AB R64, R170, R171 ;  /* 0x000000abaa40723e */ /* 0x002fc400000010ff */
[----:B------:R-:W-:Y:S02]  /*79b0*/  F2FP.BF16.F32.PACK_AB R66, R168, R169 ;  /* 0x000000a9a842723e */ /* 0x000fe400000010ff */
[----:B------:R-:W-:Y:S02]  /*79c0*/  F2FP.BF16.F32.PACK_AB R67, R95, R94 ;  /* 0x0000005e5f43723e */ /* 0x000fe400000010ff */
[----:B0-----:R-:W-:Y:S02]  /*79d0*/  ISETP.NE.AND P2, PT, R69, RZ, PT ;  /* 0x000000ff4500720c */ /* 0x001fe40003f45270 */
[----:B------:R-:W-:Y:S01]  /*79e0*/  MOV R118, R118 ;  /* 0x0000007600767202 */ /* 0x000fe20000000f00 */
[----:B------:R3:W-:Y:S01]  /*79f0*/  STSM.16.M88.4 [R104], R64 ;  /* 0x0000004068007844 */ /* 0x0007e20000000200 */
[----:B--2---:R-:W-:Y:S02]  /*7a00*/  F2FP.BF16.F32.PACK_AB R80, R166, R167 ;  /* 0x000000a7a650723e */ /* 0x004fe400000010ff */
[----:B------:R-:W-:-:S02]  /*7a10*/  F2FP.BF16.F32.PACK_AB R81, R99, R98 ;  /* 0x000000626351723e */ /* 0x000fc400000010ff */
[----:B------:R-:W-:Y:S02]  /*7a20*/  F2FP.BF16.F32.PACK_AB R82, R160, R165 ;  /* 0x000000a5a052723e */ /* 0x000fe400000010ff */
[----:B------:R-:W-:Y:S02]  /*7a30*/  F2FP.BF16.F32.PACK_AB R83, R103, R102 ;  /* 0x000000666753723e */ /* 0x000fe400000010ff */
[----:B------:R-:W-:Y:S02]  /*7a40*/  MOV R100, R122 ;  /* 0x0000007a00647202 */ /* 0x000fe40000000f00 */
[----:B------:R-:W-:Y:S01]  /*7a50*/  F2FP.BF16.F32.PACK_AB R4, R156, R158 ;  /* 0x0000009e9c04723e */ /* 0x000fe200000010ff */
[----:B------:R3:W-:Y:S01]  /*7a60*/  STSM.16.M88.4 [R118], R80 ;  /* 0x0000005076007844 */ /* 0x0007e20000000200 */
[----:B------:R-:W-:Y:S02]  /*7a70*/  F2FP.BF16.F32.PACK_AB R5, R107, R106 ;  /* 0x0000006a6b05723e */ /* 0x000fe400000010ff */
[----:B------:R-:W-:-:S02]  /*7a80*/  F2FP.BF16.F32.PACK_AB R6, R109, R108 ;  /* 0x0000006c6d06723e */ /* 0x000fc400000010ff */
[----:B------:R-:W-:Y:S02]  /*7a90*/  F2FP.BF16.F32.PACK_AB R7, R111, R110 ;  /* 0x0000006e6f07723e */ /* 0x000fe400000010ff */
[----:B------:R-:W-:Y:S02]  /*7aa0*/  MOV R126, R126 ;  /* 0x0000007e007e7202 */ /* 0x000fe40000000f00 */
[----:B------:R-:W-:Y:S01]  /*7ab0*/  MOV R130, R130 ;  /* 0x0000008200827202 */ /* 0x000fe20000000f00 */
[----:B------:R3:W-:Y:S01]  /*7ac0*/  STSM.16.M88.4 [R100], R4 ;  /* 0x0000000464007844 */ /* 0x0007e20000000200 */
[----:B------:R-:W-:Y:S02]  /*7ad0*/  F2FP.BF16.F32.PACK_AB R122, R125, R124 ;  /* 0x0000007c7d7a723e */ /* 0x000fe400000010ff */
[----:B------:R-:W-:Y:S01]  /*7ae0*/  F2FP.BF16.F32.PACK_AB R123, R159, R157 ;  /* 0x0000009d9f7b723e */ /* 0x000fe200000010ff */
[----:B------:R3:W-:Y:S01]  /*7af0*/  STSM.16.M88.4 [R126], R112 ;  /* 0x000000707e007844 */ /* 0x0007e20000000200 */
[----:B------:R-:W-:-:S02]  /*7b00*/  MOV R134, R134 ;  /* 0x0000008600867202 */ /* 0x000fc40000000f00 */
[----:B------:R-:W-:Y:S01]  /*7b10*/  F2FP.BF16.F32.PACK_AB R160, R129, R128 ;  /* 0x0000008081a0723e */ /* 0x000fe200000010ff */
[----:B------:R3:W-:Y:S01]  /*7b20*/  STSM.16.M88.4 [R130], R120 ;  /* 0x0000007882007844 */ /* 0x0007e20000000200 */
[----:B------:R-:W-:Y:S02]  /*7b30*/  F2FP.BF16.F32.PACK_AB R139, R143, R142 ;  /* 0x0000008e8f8b723e */ /* 0x000fe400000010ff */
[----:B------:R-:W-:Y:S01]  /*7b40*/  F2FP.BF16.F32.PACK_AB R145, R147, R146 ;  /* 0x000000929391723e */ /* 0x000fe200000010ff */
[----:B------:R3:W-:Y:S01]  /*7b50*/  STSM.16.M88.4 [R134], R160 ;  /* 0x000000a086007844 */ /* 0x0007e20000000200 */
[----:B------:R-:W-:Y:S02]  /*7b60*/  LOP3.LUT R72, R73, 0x380, RZ, 0xc0, !PT ;  /* 0x0000038049487812 */ /* 0x000fe400078ec0ff */
[----:B------:R-:W-:Y:S01]  /*7b70*/  LOP3.LUT R76, R77, 0x380, RZ, 0xc0, !PT ;  /* 0x000003804d4c7812 */ /* 0x000fe200078ec0ff */
[----:B------:R3:W-:Y:S01]  /*7b80*/  STSM.16.M88.4 [R34], R136 ;  /* 0x0000008822007844 */ /* 0x0007e20000000200 */
[----:B------:R-:W-:-:S02]  /*7b90*/  LOP3.LUT R84, R85, 0x380, RZ, 0xc0, !PT ;  /* 0x0000038055547812 */ /* 0x000fc400078ec0ff */
[----:B------:R-:W-:Y:S02]  /*7ba0*/  LOP3.LUT R88, R89, 0x380, RZ, 0xc0, !PT ;  /* 0x0000038059587812 */ /* 0x000fe400078ec0ff */
[----:B------:R-:W-:Y:S02]  /*7bb0*/  LOP3.LUT R93, R92, 0x380, RZ, 0xc0, !PT ;  /* 0x000003805c5d7812 */ /* 0x000fe400078ec0ff */
[----:B------:R-:W-:Y:S02]  /*7bc0*/  F2FP.BF16.F32.PACK_AB R146, R149, R148 ;  /* 0x000000949592723e */ /* 0x000fe400000010ff */
[----:B------:R-:W-:Y:S02]  /*7bd0*/  F2FP.BF16.F32.PACK_AB R147, R151, R150 ;  /* 0x000000969793723e */ /* 0x000fe400000010ff */
[----:B------:R-:W-:Y:S02]  /*7be0*/  SHF.R.U64 R72, R72, 0x3, RZ ;  /* 0x0000000348487819 */ /* 0x000fe400000012ff */
[----:B------:R-:W-:Y:S01]  /*7bf0*/  SHF.R.U64 R76, R76, 0x3, RZ ;  /* 0x000000034c4c7819 */ /* 0x000fe200000012ff */
[----:B------:R3:W-:Y:S01]  /*7c00*/  STSM.16.M88.4 [R35], R144 ;  /* 0x0000009023007844 */ /* 0x0007e20000000200 */
[----:B------:R-:W-:-:S02]  /*7c10*/  SHF.R.U64 R84, R84, 0x3, RZ ;  /* 0x0000000354547819 */ /* 0x000fc400000012ff */
[----:B------:R-:W-:Y:S02]  /*7c20*/  SHF.R.U64 R88, R88, 0x3, RZ ;  /* 0x0000000358587819 */ /* 0x000fe400000012ff */
[----:B------:R-:W-:Y:S02]  /*7c30*/  SHF.R.U64 R93, R93, 0x3, RZ ;  /* 0x000000035d5d7819 */ /* 0x000fe400000012ff */
        /* <DEDUP_REMOVED lines=8> */
[----:B------:R-:W-:-:S02]  /*7cc0*/  LOP3.LUT R92, R93, R92, RZ, 0x3c, !PT ;  /* 0x0000005c5d5c7212 */ /* 0x000fc400078e3cff */
[-C--:B------:R-:W-:Y:S02]  /*7cd0*/  IADD3.X R69, RZ, R97.reuse, RZ, P1, !PT ;  /* 0x00000061ff457210 */ /* 0x080fe40000ffe4ff */
[----:B------:R-:W-:Y:S01]  /*7ce0*/  IADD3.X R93, RZ, R97, RZ, P3, !PT ;  /* 0x00000061ff5d7210 */ /* 0x000fe20001ffe4ff */
[----:B------:R-:W-:Y:S06]  /*7cf0*/  BAR.SYNC.DEFER_BLOCKING 0x1, 0x100 ;  /* 0x0044000000007b1d */ /* 0x000fec0000010000 */
[----:B---3--:R-:W-:Y:S05]  /*7d00*/  @P2 BRA `(.L_x_3269) ;  /* 0x0000000000cc2947 */ /* 0x008fea0003800000 */
[----:B------:R-:W0:Y:S01]  /*7d10*/  LDC R10, c[0x0][0xbe8] ;  /* 0x0002fa00ff0a7b82 */ /* 0x000e220000000800 */
[----:B------:R-:W-:Y:S01]  /*7d20*/  IMAD R4, RZ, RZ, -UR43 ;  /* 0x8000002bff047e24 */ /* 0x000fe2000f8e02ff */
[----:B------:R-:W-:Y:S01]  /*7d30*/  ULDC.64 UR8, c[0x0][0xb90] ;  /* 0x0002e40000087ab9 */ /* 0x000fe20000000a00 */
[----:B------:R-:W-:Y:S01]  /*7d40*/  IMAD.MOV R14, RZ, RZ, -R18 ;  /* 0x000000ffff0e7224 */ /* 0x000fe200078e0a12 */
[----:B------:R-:W-:Y:S02]  /*7d50*/  UIMAD UR6, UR10, UR8, URZ ;  /* 0x000000080a0672a4 */ /* 0x000fe4000f8e023f */
[----:B------:R-:W-:Y:S02]  /*7d60*/  UIMAD.WIDE.U32 UR4, UR7, UR8, URZ ;  /* 0x00000008070472a5 */ /* 0x000fe4000f8e003f */
[----:B------:R-:W1:Y:S01]  /*7d70*/  LDC R15, c[0x0][0xc38] ;  /* 0x00030e00ff0f7b82 */ /* 0x000e620000000800 */
[----:B------:R-:W-:-:S04]  /*7d80*/  UIMAD UR6, UR7, UR9, UR6 ;  /* 0x00000009070672a4 */ /* 0x000fc8000f8e0206 */
[----:B------:R-:W-:-:S03]  /*7d90*/  UIADD3 UR6, UR5, UR6, URZ ;  /* 0x0000000605067290 */ /* 0x000fc6000fffe03f */
[----:B------:R-:W2:Y:S01]  /*7da0*/  LDC.64 R12, c[0x0][0xb98] ;  /* 0x0002e600ff0c7b82 */ /* 0x000ea20000000a00 */
[----:B0-----:R-:W-:Y:S01]  /*7db0*/  ISETP.NE.AND P0, PT, R10, 0x1, PT ;  /* 0x000000010a00780c */ /* 0x001fe20003f05270 */
[----:B-1----:R-:W-:-:S04]  /*7dc0*/  IMAD R15, R15, R4, UR45 ;  /* 0x0000002d0f0f7e24 */ /* 0x002fc8000f8e0204 */
[----:B------:R-:W-:-:S08]  /*7dd0*/  IMAD R8, R15, 0x40, R214 ;  /* 0x000000400f087824 */ /* 0x000fd000078e02d6 */
[----:B------:R-:W0:Y:S01]  /*7de0*/  @P0 LDC R5, c[0x0][0xbec] ;  /* 0x0002fb00ff050b82 */ /* 0x000e220000000800 */
[----:B------:R-:W-:Y:S01]  /*7df0*/  LEA R15, R15, R2, 0x6 ;  /* 0x000000020f0f7211 */ /* 0x000fe200078e30ff */
[----:B------:R-:W-:Y:S02]  /*7e00*/  IMAD.MOV.U32 R7, RZ, RZ, R8 ;  /* 0x000000ffff077224 */ /* 0x000fe400078e0008 */
[----:B--2---:R-:W-:-:S04]  /*7e10*/  IMAD R6, R12, UR11, RZ ;  /* 0x0000000b0c067c24 */ /* 0x004fc8000f8e02ff */
[----:B------:R-:W1:Y:S01]  /*7e20*/  @P0 LDC R9, c[0x0][0xbf0] ;  /* 0x0002fc00ff090b82 */ /* 0x000e620000000800 */
[----:B0-----:R-:W-:Y:S01]  /*7e30*/  @P0 IMAD.HI.U32 R4, R8, R5, RZ ;  /* 0x0000000508040227 */ /* 0x001fe200078e00ff */
[----:B------:R-:W-:-:S03]  /*7e40*/  MOV R5, UR5 ;  /* 0x0000000500057c02 */ /* 0x000fc60008000f00 */
[----:B------:R-:W-:Y:S01]  /*7e50*/  IMAD.U32 R5, RZ, RZ, UR6 ;  /* 0x00000006ff057e24 */ /* 0x000fe2000f8e00ff */
[----:B-1----:R-:W-:Y:S01]  /*7e60*/  @P0 SHF.R.U32.HI R7, RZ, R9, R4 ;  /* 0x00000009ff070219 */ /* 0x002fe20000011604 */
[----:B------:R-:W-:Y:S01]  /*7e70*/  IMAD.U32 R4, RZ, RZ, UR4 ;  /* 0x00000004ff047e24 */ /* 0x000fe2000f8e00ff */
[----:B------:R-:W-:Y:S02]  /*7e80*/  ULDC.64 UR4, c[0x0][0xb88] ;  /* 0x0002e20000047ab9 */ /* 0x000fe40000000a00 */
[--C-:B------:R-:W-:Y:S01]  /*7e90*/  SHF.R.S32.HI R11, RZ, 0x1f, R7.reuse ;  /* 0x0000001fff0b7819 */ /* 0x100fe20000011407 */
[----:B------:R-:W-:Y:S02]  /*7ea0*/  IMAD.MOV R9, RZ, RZ, -R7 ;  /* 0x000000ffff097224 */ /* 0x000fe400078e0a07 */
[----:B------:R-:W-:-:S04]  /*7eb0*/  IMAD.WIDE.U32 R4, R12, UR44, R4 ;  /* 0x0000002c0c047c25 */ /* 0x000fc8000f8e0004 */
[----:B------:R-:W-:Y:S01]  /*7ec0*/  IMAD R9, R10, R9, R8 ;  /* 0x000000090a097224 */ /* 0x000fe200078e0208 */
[----:B------:R-:W-:Y:S01]  /*7ed0*/  IADD3 R4, P0, R7, R4, RZ ;  /* 0x0000000407047210 */ /* 0x000fe20007f1e0ff */
[----:B------:R-:W-:-:S03]  /*7ee0*/  IMAD R8, R13, UR44, R6 ;  /* 0x0000002c0d087c24 */ /* 0x000fc6000f8e0206 */
[----:B------:R-:W-:Y:S02]  /*7ef0*/  SHF.R.S32.HI R6, RZ, 0x1f, R9 ;  /* 0x0000001fff067819 */ /* 0x000fe40000011409 */
[----:B------:R-:W-:-:S03]  /*7f00*/  IADD3.X R5, R11, R5, R8, P0, !PT ;  /* 0x000000050b057210 */ /* 0x000fc600007fe408 */
[----:B------:R-:W-:Y:S02]  /*7f10*/  IMAD R6, R6, UR4, RZ ;  /* 0x0000000406067c24 */ /* 0x000fe4000f8e02ff */
[----:B------:R-:W-:-:S04]  /*7f20*/  IMAD.WIDE.U32 R4, R9, UR4, R4 ;  /* 0x0000000409047c25 */ /* 0x000fc8000f8e0004 */
[----:B------:R-:W-:Y:S01]  /*7f30*/  IMAD R7, R9, UR5, R6 ;  /* 0x0000000509077c24 */ /* 0x000fe2000f8e0206 */
[----:B------:R-:W-:Y:S01]  /*7f40*/  ULDC.64 UR4, c[0x0][0xb50] ;  /* 0x0002d40000047ab9 */ /* 0x000fe20000000a00 */
[----:B------:R-:W-:Y:S01]  /*7f50*/  VIADD R9, R15, 0x8 ;  /* 0x000000080f097836 */ /* 0x000fe20000000000 */
[----:B------:R-:W-:Y:S01]  /*7f60*/  LEA R11, P0, R4, UR4, 0x2 ;  /* 0x00000004040b7c11 */ /* 0x000fe2000f8010ff */
[----:B------:R-:W-:Y:S01]  /*7f70*/  IMAD.IADD R5, R5, 0x1, R7 ;  /* 0x0000000105057824 */ /* 0x000fe200078e0207 */
[----:B------:R-:W-:Y:S02]  /*7f80*/  ULDC UR4, c[0x0][0xa88] ;  /* 0x0002a20000047ab9 */ /* 0x000fe40000000800 */
[----:B------:R-:W-:Y:S01]  /*7f90*/  IMAD R8, R10, UR4, RZ ;  /* 0x000000040a087c24 */ /* 0x000fe2000f8e02ff */
[----:B------:R-:W-:Y:S01]  /*7fa0*/  SHFL.IDX PT, R6, R11, 0x1, 0x1c1f ;  /* 0x003c1f000b067f89 */ /* 0x000fe200000e0000 */
[----:B------:R-:W-:Y:S02]  /*7fb0*/  LEA.HI.X R12, R4, UR5, R5, 0x2, P0 ;  /* 0x00000005040c7c11 */ /* 0x000fe400080f1405 */
[----:B------:R-:W-:Y:S01]  /*7fc0*/  ISETP.NE.AND P0, PT, R17, R14, PT ;  /* 0x0000000e1100720c */ /* 0x000fe20003f05270 */
[----:B------:R-:W-:Y:S03]  /*7fd0*/  SHFL.IDX PT, R4, R11, RZ, 0x1c1f ;  /* 0x001c1fff0b047589 */ /* 0x000fe600000e0000 */
[-C--:B------:R-:W-:Y:S01]  /*7fe0*/  ISETP.GE.OR P1, PT, R15, R8.reuse, P0 ;  /* 0x000000080f00720c */ /* 0x080fe20000726670 */
[----:B------:R-:W0:Y:S01]  /*7ff0*/  SHFL.IDX PT, R5, R12, RZ, 0x1c1f ;  /* 0x001c1fff0c057589 */ /* 0x000e2200000e0000 */
[----:B------:R-:W-:-:S03]  /*8000*/  ISETP.GE.OR P0, PT, R9, R8, P0 ;  /* 0x000000080900720c */ /* 0x000fc60000706670 */
[----:B------:R-:W1:Y:S08]  /*8010*/  SHFL.IDX PT, R7, R12, 0x1, 0x1c1f ;  /* 0x003c1f000c077f89 */ /* 0x000e7000000e0000 */
[----:B0-----:R0:W-:Y:S04]  /*8020*/  @!P1 ST.E desc[UR50][R4.64], R3 ;  /* 0x0000000304009985 */ /* 0x0011e8000c101932 */
[----:B-1----:R0:W-:Y:S02]  /*8030*/  @!P0 ST.E desc[UR50][R6.64], R0 ;  /* 0x0000000006008985 */ /* 0x0021e4000c101932 */
.L_x_3269:
[----:B------:R-:W1:Y:S01]  /*8040*/  LDC R14, c[0x0][0xbe8] ;  /* 0x0002fa00ff0e7b82 */ /* 0x000e620000000800 */
[----:B------:R-:W-:Y:S01]  /*8050*/  ULDC UR12, c[0x0][0xac8] ;  /* 0x0002b200000c7ab9 */ /* 0x000fe20000000800 */
[----:B0-----:R0:W5:Y:S04]  /*8060*/  LD.E.128 R4, desc[UR50][R20.64] ;  /* 0x0000003214047980 */ /* 0x001168000c101d00 */
[----:B------:R-:W5:Y:S02]  /*8070*/  LD.E.128 R96, desc[UR50][R96.64] ;  /* 0x0000003260607980 */ /* 0x000f64000c101d00 */
[----:B------:R-:W2:Y:S01]  /*8080*/  LDC R10, c[0x0][0xc38] ;  /* 0x00030e00ff0a7b82 */ /* 0x000ea20000000800 */
[----:B------:R-:W-:Y:S01]  /*8090*/  ISETP.GE.AND P1, PT, R189, UR12, PT ;  /* 0x0000000cbd007c0c */ /* 0x000fe2000bf26270 */
[----:B------:R-:W-:Y:S01]  /*80a0*/  IMAD R9, RZ, RZ, -UR43 ;  /* 0x8000002bff097e24 */ /* 0x000fe2000f8e02ff */
[----:B------:R-:W-:Y:S01]  /*80b0*/  ULDC.64 UR8, c[0x0][0xae8] ;  /* 0x0002ba0000087ab9 */ /* 0x000fe20000000a00 */
[----:B------:R-:W5:Y:S04]  /*80c0*/  LD.E.128 R32, desc[UR50][R32.64] ;  /* 0x0000003220207980 */ /* 0x000f68000c101d00 */
[----:B------:R-:W3:Y:S01]  /*80d0*/  LDC.64 R12, c[0x0][0xae0] ;  /* 0x0002b800ff0c7b82 */ /* 0x000ee20000000a00 */
[----:B------:R-:W5:Y:S04]  /*80e0*/  LD.E.128 R36, desc[UR50][R36.64] ;  /* 0x0000003224247980 */ /* 0x000f68000c101d00 */
[----:B------:R-:W5:Y:S01]  /*80f0*/  LD.E.128 R40, desc[UR50][R40.64] ;  /* 0x0000003228287980 */ /* 0x000f62000c101d00 */
[----:B-1----:R-:W-:-:S03]  /*8100*/  ISETP.NE.AND P3, PT, R14, 0x1, PT ;  /* 0x000000010e00780c */ /* 0x002fc60003f65270 */
[----:B------:R-:W5:Y:S01]  /*8110*/  LD.E.128 R44, desc[UR50][R44.64] ;  /* 0x000000322c2c7980 */ /* 0x000f62000c101d00 */
[----:B------:R-:W-:Y:S02]  /*8120*/  ISETP.GE.AND P0, PT, R188, UR12, PT ;  /* 0x0000000cbc007c0c */ /* 0x000fe4000bf06270 */
[----:B------:R-:W-:Y:S01]  /*8130*/  SEL R3, RZ, 0xffffffff, P1 ;  /* 0xffffffffff037807 */ /* 0x000fe20000800000 */
[----:B------:R-:W5:Y:S01]  /*8140*/  LD.E.128 R48, desc[UR50][R48.64] ;  /* 0x0000003230307980 */ /* 0x000f62000c101d00 */
[----:B------:R-:W-:-:S03]  /*8150*/  ISETP.GE.AND P2, PT, R16, UR12, PT ;  /* 0x0000000c10007c0c */ /* 0x000fc6000bf46270 */
[----:B------:R-:W5:Y:S02]  /*8160*/  LD.E.128 R52, desc[UR50][R52.64] ;  /* 0x0000003234347980 */ /* 0x000f64000c101d00 */
[----:B0-----:R-:W0:Y:S01]  /*8170*/  @P3 LDC R20, c[0x0][0xbec] ;  /* 0x0002fb00ff143b82 */ /* 0x001e220000000800 */
[----:B------:R-:W-:Y:S01]  /*8180*/  SEL R8, RZ, 0xffffffff, P0 ;  /* 0xffffffffff087807 */ /* 0x000fe20000000000 */
[----:B------:R-:W-:Y:S01]  /*8190*/  IMAD.SHL.U32 R3, R3, 0x2, RZ ;  /* 0x0000000203037824 */ /* 0x000fe200078e00ff */
[----:B------:R-:W-:Y:S01]  /*81a0*/  SEL R0, RZ, 0x1, P2 ;  /* 0x00000001ff007807 */ /* 0x000fe20001000000 */
[----:B------:R-:W5:Y:S04]  /*81b0*/  LD.E.128 R56, desc[UR50][R56.64] ;  /* 0x0000003238387980 */ /* 0x000f68000c101d00 */
[----:B------:R-:W1:Y:S01]  /*81c0*/  @P3 LDC R11, c[0x0][0xbf0] ;  /* 0x0002fc00ff0b3b82 */ /* 0x000e620000000800 */
[----:B------:R-:W-:Y:S01]  /*81d0*/  IMAD.SHL.U32 R8, R8, 0x4, RZ ;  /* 0x0000000408087824 */ /* 0x000fe200078e00ff */
[----:B------:R-:W-:Y:S01]  /*81e0*/  LOP3.LUT R3, R3, 0x2, R0, 0xe2, !PT ;  /* 0x0000000203037812 */ /* 0x000fe200078ee200 */
[----:B------:R-:W5:Y:S01]  /*81f0*/  LD.E.128 R60, desc[UR50][R60.64] ;  /* 0x000000323c3c7980 */ /* 0x000f62000c101d00 */
[----:B------:R-:W-:Y:S01]  /*8200*/  ISETP.GE.AND P0, PT, R187, UR12, PT ;  /* 0x0000000cbb007c0c */ /* 0x000fe2000bf06270 */
[----:B--2---:R-:W-:Y:S01]  /*8210*/  IMAD R28, R10, R9, UR45 ;  /* 0x0000002d0a1c7e24 */ /* 0x004fe2000f8e0209 */
[----:B------:R-:W-:Y:S01]  /*8220*/  LEA R0, R209, R211, 0x5 ;  /* 0x000000d3d1007211 */ /* 0x000fe200078e28ff */
[----:B------:R-:W5:Y:S01]  /*8230*/  LD.E.128 R68, desc[UR50][R68.64] ;  /* 0x0000003244447980 */ /* 0x000f62000c101d00 */
[----:B------:R-:W-:-:S02]  /*8240*/  LOP3.LUT R3, R8, 0x4, R3, 0xe2, !PT ;  /* 0x0000000408037812 */ /* 0x000fc400078ee203 */
[----:B------:R-:W-:Y:S01]  /*8250*/  SEL R8, RZ, 0xffffffff, P0 ;  /* 0xffffffffff087807 */ /* 0x000fe20000000000 */
[----:B------:R-:W-:Y:S01]  /*8260*/  IMAD R15, R28, 0x40, R0 ;  /* 0x000000401c0f7824 */ /* 0x000fe200078e0200 */
[----:B------:R-:W5:Y:S03]  /*8270*/  LD.E.128 R72, desc[UR50][R72.64] ;  /* 0x0000003248487980 */ /* 0x000f66000c101d00 */
[----:B------:R-:W-:Y:S01]  /*8280*/  IMAD.SHL.U32 R8, R8, 0x8, RZ ;  /* 0x0000000808087824 */ /* 0x000fe200078e00ff */
[----:B------:R-:W5:Y:S01]  /*8290*/  LD.E.128 R76, desc[UR50][R76.64] ;  /* 0x000000324c4c7980 */ /* 0x000f62000c101d00 */
[----:B0-----:R-:W-:Y:S01]  /*82a0*/  @P3 IMAD.HI.U32 R0, R15, R20, RZ ;  /* 0x000000140f003227 */ /* 0x001fe200078e00ff */
[----:B------:R-:W-:Y:S02]  /*82b0*/  ISETP.GE.AND P1, PT, R186, UR12, PT ;  /* 0x0000000cba007c0c */ /* 0x000fe4000bf26270 */
[----:B------:R-:W-:Y:S01]  /*82c0*/  LOP3.LUT R3, R8, 0x8, R3, 0xe2, !PT ;  /* 0x0000000808037812 */ /* 0x000fe200078ee203 */
[----:B------:R-:W-:Y:S01]  /*82d0*/  IMAD.MOV.U32 R8, RZ, RZ, R15 ;  /* 0x000000ffff087224 */ /* 0x000fe200078e000f */
[----:B------:R-:W-:Y:S01]  /*82e0*/  UIMAD UR6, UR10, UR8, URZ ;  /* 0x000000080a0672a4 */ /* 0x000fe2000f8e023f */
[----:B------:R-:W5:Y:S01]  /*82f0*/  LD.E.128 R84, desc[UR50][R84.64] ;  /* 0x0000003254547980 */ /* 0x000f62000c101d00 */
[----:B-1----:R-:W-:-:S02]  /*8300*/  @P3 SHF.R.U32.HI R8, RZ, R11, R0 ;  /* 0x0000000bff083219 */ /* 0x002fc40000011600 */
[----:B------:R-:W-:Y:S01]  /*8310*/  SEL R0, RZ, 0xffffffff, P1 ;  /* 0xffffffffff007807 */ /* 0x000fe20000800000 */
[----:B------:R-:W-:Y:S01]  /*8320*/  UIMAD.WIDE.U32 UR4, UR7, UR8, URZ ;  /* 0x00000008070472a5 */ /* 0x000fe2000f8e003f */
[----:B------:R-:W-:Y:S01]  /*8330*/  SHF.R.S32.HI R11, RZ, 0x1f, R8 ;  /* 0x0000001fff0b7819 */ /* 0x000fe20000011408 */
[----:B------:R-:W-:Y:S01]  /*8340*/  UIMAD UR6, UR7, UR9, UR6 ;  /* 0x00000009070672a4 */ /* 0x000fe2000f8e0206 */
[----:B------:R-:W-:Y:S01]  /*8350*/  ISETP.GE.AND P0, PT, R185, UR12, PT ;  /* 0x0000000cb9007c0c */ /* 0x000fe2000bf06270 */
[----:B------:R-:W-:Y:S01]  /*8360*/  IMAD.SHL.U32 R0, R0, 0x10, RZ ;  /* 0x0000001000007824 */ /* 0x000fe200078e00ff */
[----:B------:R-:W-:Y:S01]  /*8370*/  ULDC.64 UR8, c[0x0][0xaf0] ;  /* 0x0002bc0000087ab9 */ /* 0x000fe20000000a00 */
[----:B------:R-:W-:Y:S01]  /*8380*/  IADD3 R10, -R8, RZ, RZ ;  /* 0x000000ff080a7210 */ /* 0x000fe20007ffe1ff */
[----:B------:R-:W-:Y:S01]  /*8390*/  UIADD3 UR5, UR5, UR6, URZ ;  /* 0x0000000605057290 */ /* 0x000fe2000fffe03f */
[----:B------:R-:W-:Y:S01]  /*83a0*/  SEL R9, RZ, 0xffffffff, P0 ;  /* 0xffffffffff097807 */ /* 0x000fe20000000000 */
[----:B------:R-:W-:Y:S01]  /*83b0*/  UIMAD UR6, UR11, UR8, URZ ;  /* 0x000000080b0672a4 */ /* 0x000fe2000f8e023f */
[----:B---3--:R-:W-:Y:S01]  /*83c0*/  IMAD R11, R11, R12, RZ ;  /* 0x0000000c0b0b7224 */ /* 0x008fe200078e02ff */
[----:B------:R-:W-:Y:S01]  /*83d0*/  LOP3.LUT R0, R0, 0x10, R3, 0xe2, !PT ;  /* 0x0000001000007812 */ /* 0x000fe200078ee203 */
[----:B------:R-:W-:Y:S01]  /*83e0*/  IMAD R3, R14, R10, R15 ;  /* 0x0000000a0e037224 */ /* 0x000fe200078e020f */
[----:B------:R-:W-:Y:S01]  /*83f0*/  UIMAD UR6, UR44, UR9, UR6 ;  /* 0x000000092c0672a4 */ /* 0x000fe2000f8e0206 */
[----:B------:R-:W-:Y:S01]  /*8400*/  IMAD R13, R8, R13, R11 ;  /* 0x0000000d080d7224 */ /* 0x000fe200078e020b */
[----:B------:R-:W-:Y:S01]  /*8410*/  UIMAD.WIDE.U32 UR44, UR44, UR8, UR4 ;  /* 0x000000082c2c72a5 */ /* 0x000fe2000f8e0004 */
[----:B------:R-:W-:Y:S01]  /*8420*/  IMAD.SHL.U32 R11, R9, 0x20, RZ ;  /* 0x00000020090b7824 */ /* 0x000fe200078e00ff */
[----:B------:R-:W-:Y:S01]  /*8430*/  ISETP.GE.AND P0, PT, R213, UR12, PT ;  /* 0x0000000cd5007c0c */ /* 0x000fe2000bf06270 */
[----:B------:R-:W-:Y:S01]  /*8440*/  ULDC.64 UR4, c[0x0][0xad8] ;  /* 0x0002b60000047ab9 */ /* 0x000fe20000000a00 */
[----:B------:R-:W-:Y:S01]  /*8450*/  SHF.R.S32.HI R10, RZ, 0x1f, R3 ;  /* 0x0000001fff0a7819 */ /* 0x000fe20000011403 */
[----:B------:R-:W-:Y:S01]  /*8460*/  UIADD3 UR45, UR45, UR6, URZ ;  /* 0x000000062d2d7290 */ /* 0x000fe2000fffe03f */
[----:B------:R-:W-:Y:S01]  /*8470*/  LOP3.LUT R0, R11, 0x20, R0, 0xe2, !PT ;  /* 0x000000200b007812 */ /* 0x000fe200078ee200 */
[----:B------:R-:W5:Y:S01]  /*8480*/  LD.E.128 R88, desc[UR50][R88.64] ;  /* 0x0000003258587980 */ /* 0x000f62000c101d00 */
[----:B------:R-:W-:Y:S01]  /*8490*/  SEL R11, RZ, 0x40, P0 ;  /* 0x00000040ff0b7807 */ /* 0x000fe20000000000 */
[----:B------:R-:W-:Y:S01]  /*84a0*/  IMAD R10, R10, UR4, RZ ;  /* 0x000000040a0a7c24 */ /* 0x000fe2000f8e02ff */
[----:B------:R-:W-:Y:S01]  /*84b0*/  ULDC.64 UR6, c[0x0][0xa80] ;  /* 0x0002a00000067ab9 */ /* 0x000fe20000000a00 */
[----:B------:R-:W5:Y:S01]  /*84c0*/  LD.E.128 R92, desc[UR50][R92.64] ;  /* 0x000000325c5c7980 */ /* 0x000f62000c101d00 */
[----:B------:R-:W-:Y:S01]  /*84d0*/  IMAD.WIDE.U32 R8, R8, R12, UR44 ;  /* 0x0000002c08087e25 */ /* 0x000fe2000f8e000c */
[----:B------:R-:W-:Y:S01]  /*84e0*/  @!PT LDS RZ, [RZ] ;  /* 0x00000000fffff984 */ /* 0x000fe20000000800 */
[----:B------:R-:W-:Y:S01]  /*84f0*/  @!PT LDS RZ, [RZ] ;  /* 0x00000000fffff984 */ /* 0x000fe20000000800 */
[----:B------:R-:W-:Y:S01]  /*8500*/  @!PT LDS RZ, [RZ] ;  /* 0x00000000fffff984 */ /* 0x000fe20000000800 */
[----:B------:R-:W-:Y:S01]  /*8510*/  @!PT LDS RZ, [RZ] ;  /* 0x00000000fffff984 */ /* 0x000fe20000000800 */
[----:B------:R0:W-:Y:S06]  /*8520*/  MEMBAR.ALL.CTA ;  /* 0x0000000000007992 */ /* 0x0001ec0000008000 */
[----:B0-----:R-:W0:Y:S01]  /*8530*/  FENCE.VIEW.ASYNC.S ;  /* 0x00000000000073c6 */ /* 0x001e220000000000 */
[----:B------:R-:W-:Y:S01]  /*8540*/  LOP3.LUT R0, R0, R11, RZ, 0xfc, !PT ;  /* 0x0000000b00007212 */ /* 0x000fe200078efcff */
[----:B------:R-:W-:Y:S01]  /*8550*/  IMAD R11, R3, UR5, R10 ;  /* 0x00000005030b7c24 */ /* 0x000fe2000f8e020a */
[----:B------:R-:W-:Y:S01]  /*8560*/  ULDC UR5, c[0x0][0xa88] ;  /* 0x0002a20000057ab9 */ /* 0x000fe20000000800 */
[----:B------:R-:W-:Y:S01]  /*8570*/  IMAD.IADD R9, R9, 0x1, R13 ;  /* 0x0000000109097824 */ /* 0x000fe200078e020d */
[----:B------:R-:W-:Y:S01]  /*8580*/  ISETP.GE.AND P0, PT, R212, UR12, PT ;  /* 0x0000000cd4007c0c */ /* 0x000fe2000bf06270 */
[----:B------:R-:W-:-:S02]  /*8590*/  IMAD R29, R14, UR5, RZ ;  /* 0x000000050e1d7c24 */ /* 0x000fc4000f8e02ff */
[----:B------:R-:W-:Y:S02]  /*85a0*/  IMAD R28, R28, 0x40, R211 ;  /* 0x000000401c1c7824 */ /* 0x000fe400078e02d3 */
[----:B------:R-:W-:Y:S01]  /*85b0*/  IMAD.WIDE.U32 R8, R3, UR4, R8 ;  /* 0x0000000403087c25 */ /* 0x000fe2000f8e0008 */
[----:B------:R-:W-:Y:S01]  /*85c0*/  SEL R3, RZ, 0x80, P0 ;  /* 0x00000080ff037807 */ /* 0x000fe20000000000 */
[----:B------:R-:W-:Y:S01]  /*85d0*/  UIADD3 UR4, UR42, 0x28c20, URZ ;  /* 0x00028c202a047890 */ /* 0x000fe2000fffe03f */
[----:B------:R-:W-:Y:S01]  /*85e0*/  ISETP.GE.AND P0, PT, R28, R29, PT ;  /* 0x0000001d1c00720c */ /* 0x000fe20003f06270 */
[----:B------:R-:W-:Y:S01]  /*85f0*/  IMAD.IADD R9, R9, 0x1, R11 ;  /* 0x0000000109097824 */ /* 0x000fe200078e020b */
[----:B------:R-:W-:Y:S01]  /*8600*/  LEA R26, P1, R8, UR6, 0x1 ;  /* 0x00000006081a7c11 */ /* 0x000fe2000f8208ff */
[----:B------:R-:W-:-:S03]  /*8610*/  UPRMT UR4, URZ, 0x654, UR4 ;  /* 0x000006543f047896 */ /* 0x000fc60008000004 */
[----:B------:R-:W-:Y:S01]  /*8620*/  LEA.HI.X R27, R8, UR7, R9, 0x1, P1 ;  /* 0x00000007081b7c11 */ /* 0x000fe200088f0c09 */
[----:B0-----:R0:W1:Y:S01]  /*8630*/  SHFL.IDX PT, R10, R26, RZ, 0x181f ;  /* 0x00181fff1a0a7589 */ /* 0x00106200000e0000 */
[----:B------:R-:W-:Y:S03]  /*8640*/  BSSY B0, `(.L_x_3270) ;  /* 0x0000024000007945 */ /* 0x000fe60003800000 */
[----:B------:R0:W2:Y:S01]  /*8650*/  SHFL.IDX PT, R11, R27, RZ, 0x181f ;  /* 0x00181fff1b0b7589 */ /* 0x0000a200000e0000 */
[----:B------:R-:W-:Y:S01]  /*8660*/  SYNCS.ARRIVE.TRANS64.RED.A1T0 RZ, [UR4], RZ ;  /* 0x000000ffffff79a7 */ /* 0x000fe20008100404 */
[----:B------:R-:W-:Y:S01]  /*8670*/  LOP3.LUT R3, R0, R3, RZ, 0xfc, !PT ;  /* 0x0000000300037212 */ /* 0x000fe200078efcff */
[----:B------:R-:W-:Y:S06]  /*8680*/  @P0 BRA `(.L_x_3271) ;  /* 0x00000000007c0947 */ /* 0x000fec0003800000 */
[----:B------:R-:W-:Y:S02]  /*8690*/  ISETP.GE.AND P1, PT, R189, UR12, PT ;  /* 0x0000000cbd007c0c */ /* 0x000fe4000bf26270 */
[----:B------:R-:W-:Y:S02]  /*86a0*/  ISETP.GE.AND P0, PT, R16, UR12, PT ;  /* 0x0000000c10007c0c */ /* 0x000fe4000bf06270 */
[----:B------:R-:W-:Y:S02]  /*86b0*/  ISETP.GE.AND P5, PT, R188, UR12, PT ;  /* 0x0000000cbc007c0c */ /* 0x000fe4000bfa6270 */
[----:B------:R-:W-:-:S07]  /*86c0*/  ISETP.GE.AND P3, PT, R187, UR12, PT ;  /* 0x0000000cbb007c0c */ /* 0x000fce000bf66270 */
[CC--:B-1----:R-:W-:Y:S02]  /*86d0*/  @!P1 LEA R12, P2, R189.reuse, R10.reuse, 0x1 ;  /* 0x0000000abd0c9211 */ /* 0x0c2fe400078408ff */
[----:B--2---:R-:W-:Y:S02]  /*86e0*/  @!P0 IMAD.WIDE R8, R16, 0x2, R10 ;  /* 0x0000000210088825 */ /* 0x004fe400078e020a */
[----:B------:R-:W-:Y:S02]  /*86f0*/  @!P1 LEA.HI.X R13, R189, R11, R222, 0x1, P2 ;  /* 0x0000000bbd0d9211 */ /* 0x000fe400010f0cde */
[----:B------:R-:W-:Y:S01]  /*8700*/  ISETP.GE.AND P2, PT, R186, UR12, PT ;  /* 0x0000000cba007c0c */ /* 0x000fe2000bf46270 */
[----:B-----5:R1:W-:Y:S01]  /*8710*/  @!P0 ST.E.128 desc[UR50][R8.64], R96 ;  /* 0x0000006008008985 */ /* 0x0203e2000c101d32 */
[----:B------:R-:W-:Y:S02]  /*8720*/  @!P5 LEA R14, P4, R188, R10, 0x1 ;  /* 0x0000000abc0ed211 */ /* 0x000fe400078808ff */
[----:B------:R-:W-:Y:S01]  /*8730*/  LOP3.LUT P0, RZ, R0, 0x40, RZ, 0xc0, !PT ;  /* 0x0000004000ff7812 */ /* 0x000fe2000780c0ff */
[----:B------:R2:W-:Y:S01]  /*8740*/  @!P1 ST.E.128 desc[UR50][R12.64], R32 ;  /* 0x000000200c009985 */ /* 0x0005e2000c101d32 */
[----:B------:R-:W-:-:S02]  /*8750*/  ISETP.GE.AND P1, PT, R185, UR12, PT ;  /* 0x0000000cb9007c0c */ /* 0x000fc4000bf26270 */
[-C--:B------:R-:W-:Y:S02]  /*8760*/  @!P5 LEA.HI.X R15, R188, R11.reuse, R221, 0x1, P4 ;  /* 0x0000000bbc0fd211 */ /* 0x080fe400020f0cdd */
[----:B------:R-:W-:Y:S02]  /*8770*/  LOP3.LUT P4, RZ, R3, 0x80, RZ, 0xc0, !PT ;  /* 0x0000008003ff7812 */ /* 0x000fe4000788c0ff */
[CC--:B------:R-:W-:Y:S01]  /*8780*/  @!P3 LEA R20, P6, R187.reuse, R10.reuse, 0x1 ;  /* 0x0000000abb14b211 */ /* 0x0c0fe200078c08ff */
[----:B------:R3:W-:Y:S03]  /*8790*/  @!P5 ST.E.128 desc[UR50][R14.64], R40 ;  /* 0x000000280e00d985 */ /* 0x0007e6000c101d32 */
[----:B------:R-:W-:Y:S02]  /*87a0*/  @!P3 LEA.HI.X R21, R187, R11, R220, 0x1, P6 ;  /* 0x0000000bbb15b211 */ /* 0x000fe400030f0cdc */
[----:B-1----:R-:W-:-:S03]  /*87b0*/  @!P2 LEA R8, P5, R186, R10, 0x1 ;  /* 0x0000000aba08a211 */ /* 0x002fc600078a08ff */
[----:B------:R3:W-:Y:S01]  /*87c0*/  @!P3 ST.E.128 desc[UR50][R20.64], R48 ;  /* 0x000000301400b985 */ /* 0x0007e2000c101d32 */
[-C--:B------:R-:W-:Y:S02]  /*87d0*/  @P0 LEA R24, P3, R213, R10.reuse, 0x1 ;  /* 0x0000000ad5180211 */ /* 0x080fe400078608ff */
[CC--:B--2---:R-:W-:Y:S02]  /*87e0*/  @!P1 LEA R12, P6, R185.reuse, R10.reuse, 0x1 ;  /* 0x0000000ab90c9211 */ /* 0x0c4fe400078c08ff */
[-C--:B------:R-:W-:Y:S02]  /*87f0*/  @!P2 LEA.HI.X R9, R186, R11.reuse, R219, 0x1, P5 ;  /* 0x0000000bba09a211 */ /* 0x080fe400028f0cdb */
[----:B------:R-:W-:Y:S02]  /*8800*/  @P4 LEA R10, P5, R212, R10, 0x1 ;  /* 0x0000000ad40a4211 */ /* 0x000fe400078a08ff */
[-C--:B------:R-:W-:Y:S01]  /*8810*/  @!P1 LEA.HI.X R13, R185, R11.reuse, R218, 0x1, P6 ;  /* 0x0000000bb90d9211 */ /* 0x080fe200030f0cda */
[----:B------:R3:W-:Y:S01]  /*8820*/  @!P2 ST.E.128 desc[UR50][R8.64], R56 ;  /* 0x000000380800a985 */ /* 0x0007e2000c101d32 */
[----:B------:R-:W-:-:S02]  /*8830*/  @P0 LEA.HI.X R25, R213, R11, R217, 0x1, P3 ;  /* 0x0000000bd5190211 */ /* 0x000fc400018f0cd9 */
[----:B------:R-:W-:Y:S01]  /*8840*/  @P4 LEA.HI.X R11, R212, R11, R216, 0x1, P5 ;  /* 0x0000000bd40b4211 */ /* 0x000fe200028f0cd8 */
[----:B------:R3:W-:Y:S04]  /*8850*/  @!P1 ST.E.128 desc[UR50][R12.64], R68 ;  /* 0x000000440c009985 */ /* 0x0007e8000c101d32 */
[----:B------:R3:W-:Y:S04]  /*8860*/  @P0 ST.E.128 desc[UR50][R24.64], R76 ;  /* 0x0000004c18000985 */ /* 0x0007e8000c101d32 */
[----:B------:R3:W-:Y:S02]  /*8870*/  @P4 ST.E.128 desc[UR50][R10.64], R88 ;  /* 0x000000580a004985 */ /* 0x0007e4000c101d32 */
.L_x_3271:
[----:B------:R-:W-:Y:S05]  /*8880*/  BSYNC B0 ;  /* 0x0000000000007941 */ /* 0x000fea0003800000 */
.L_x_3270:
[----:B---3--:R-:W-:Y:S01]  /*8890*/  IADD3 R8, R28, 0x20, RZ ;  /* 0x000000201c087810 */ /* 0x008fe20007ffe0ff */
[----:B--2---:R2:W3:Y:S01]  /*88a0*/  SHFL.IDX PT, R11, R27, 0x1, 0x181f ;  /* 0x00381f001b0b7f89 */ /* 0x0044e200000e0000 */
[----:B------:R-:W-:Y:S02]  /*88b0*/  BSSY B0, `(.L_x_3272) ;  /* 0x0000023000007945 */ /* 0x000fe40003800000 */
[----:B------:R-:W-:Y:S01]  /*88c0*/  ISETP.GE.AND P0, PT, R8, R29, PT ;  /* 0x0000001d0800720c */ /* 0x000fe20003f06270 */
[----:B-1----:R2:W1:-:S12]  /*88d0*/  SHFL.IDX PT, R10, R26, 0x1, 0x181f ;  /* 0x00381f001a0a7f89 */ /* 0x00245800000e0000 */
[----:B--2---:R-:W-:Y:S05]  /*88e0*/  @P0 BRA `(.L_x_3273) ;  /* 0x00000000007c0947 */ /* 0x004fea0003800000 */
[----:B------:R-:W-:Y:S02]  /*88f0*/  ISETP.GE.AND P2, PT, R189, UR12, PT ;  /* 0x0000000cbd007c0c */ /* 0x000fe4000bf46270 */
[----:B------:R-:W-:Y:S02]  /*8900*/  ISETP.GE.AND P3, PT, R16, UR12, PT ;  /* 0x0000000c10007c0c */ /* 0x000fe4000bf66270 */
[----:B------:R-:W-:Y:S02]  /*8910*/  ISETP.GE.AND P5, PT, R188, UR12, PT ;  /* 0x0000000cbc007c0c */ /* 0x000fe4000bfa6270 */
[----:B------:R-:W-:Y:S02]  /*8920*/  ISETP.GE.AND P4, PT, R187, UR12, PT ;  /* 0x0000000cbb007c0c */ /* 0x000fe4000bf86270 */
[----:B------:R-:W-:-:S05]  /*8930*/  LOP3.LUT P1, RZ, R0, 0x40, RZ, 0xc0, !PT ;  /* 0x0000004000ff7812 */ /* 0x000fca000782c0ff */
[CC--:B-1----:R-:W-:Y:S02]  /*8940*/  @!P2 LEA R12, P0, R189.reuse, R10.reuse, 0x1 ;  /* 0x0000000abd0ca211 */ /* 0x0c2fe400078008ff */
[----:B---3--:R-:W-:Y:S02]  /*8950*/  @!P3 IMAD.WIDE R8, R16, 0x2, R10 ;  /* 0x000000021008b825 */ /* 0x008fe400078e020a */
[-C--:B------:R-:W-:Y:S02]  /*8960*/  @!P2 LEA.HI.X R13, R189, R11.reuse, R222, 0x1, P0 ;  /* 0x0000000bbd0da211 */ /* 0x080fe400000f0cde */
[----:B------:R-:W-:Y:S01]  /*8970*/  @!P5 LEA R14, P0, R188, R10, 0x1 ;  /* 0x0000000abc0ed211 */ /* 0x000fe200078008ff */
[----:B-----5:R1:W-:Y:S01]  /*8980*/  @!P3 ST.E.128 desc[UR50][R8.64], R4 ;  /* 0x000000040800b985 */ /* 0x0203e2000c101d32 */
[----:B------:R-:W-:Y:S02]  /*8990*/  ISETP.GE.AND P3, PT, R186, UR12, PT ;  /* 0x0000000cba007c0c */ /* 0x000fe4000bf66270 */
[----:B------:R-:W-:Y:S01]  /*89a0*/  @!P5 LEA.HI.X R15, R188, R11, R221, 0x1, P0 ;  /* 0x0000000bbc0fd211 */ /* 0x000fe200000f0cdd */
[----:B------:R2:W-:Y:S01]  /*89b0*/  @!P2 ST.E.128 desc[UR50][R12.64], R36 ;  /* 0x000000240c00a985 */ /* 0x0005e2000c101d32 */
[----:B------:R-:W-:-:S02]  /*89c0*/  ISETP.GE.AND P2, PT, R185, UR12, PT ;  /* 0x0000000cb9007c0c */ /* 0x000fc4000bf46270 */
[----:B------:R-:W-:Y:S01]  /*89d0*/  LOP3.LUT P0, RZ, R3, 0x80, RZ, 0xc0, !PT ;  /* 0x0000008003ff7812 */ /* 0x000fe2000780c0ff */
[----:B------:R2:W-:Y:S01]  /*89e0*/  @!P5 ST.E.128 desc[UR50][R14.64], R44 ;  /* 0x0000002c0e00d985 */ /* 0x0005e2000c101d32 */
[----:B------:R-:W-:-:S04]  /*89f0*/  @!P4 LEA R20, P6, R187, R10, 0x1 ;  /* 0x0000000abb14c211 */ /* 0x000fc800078c08ff */
[----:B------:R-:W-:Y:S02]  /*8a00*/  @!P4 LEA.HI.X R21, R187, R11, R220, 0x1, P6 ;  /* 0x0000000bbb15c211 */ /* 0x000fe400030f0cdc */
[----:B------:R-:W-:-:S03]  /*8a10*/  @!P3 LEA R24, P5, R186, R10, 0x1 ;  /* 0x0000000aba18b211 */ /* 0x000fc600078a08ff */
[----:B------:R2:W-:Y:S01]  /*8a20*/  @!P4 ST.E.128 desc[UR50][R20.64], R52 ;  /* 0x000000341400c985 */ /* 0x0005e2000c101d32 */
[-C--:B-1----:R-:W-:Y:S02]  /*8a30*/  @!P2 LEA R4, P6, R185, R10.reuse, 0x1 ;  /* 0x0000000ab904a211 */ /* 0x082fe400078c08ff */
[-C--:B------:R-:W-:Y:S02]  /*8a40*/  @P1 LEA R6, P4, R213, R10.reuse, 0x1 ;  /* 0x0000000ad5061211 */ /* 0x080fe400078808ff */
        /* <DEDUP_REMOVED lines=9> */
.L_x_3273:
[----:B------:R-:W-:Y:S05]  /*8ae0*/  BSYNC B0 ;  /* 0x0000000000007941 */ /* 0x000fea0003800000 */
.L_x_3272:
[----:B------:R-:W4:Y:S02]  /*8af0*/  LDC R0, c[0x0][0xc34] ;  /* 0x00030d00ff007b82 */ /* 0x000f240000000800 */
[----:B----4-:R-:W-:-:S13]  /*8b00*/  ISETP.LE.AND P0, PT, R0, UR40, PT ;  /* 0x0000002800007c0c */ /* 0x010fda000bf03270 */
[----:B------:R-:W-:Y:S05]  /*8b10*/  @!P0 BRA `(.L_x_3274) ;  /* 0xffffff8400008947 */ /* 0x000fea000383ffff */
[----:B------:R-:W-:Y:S05]  /*8b20*/  EXIT ;  /* 0x000000000000794d */ /* 0x000fea0003800000 */
.L_x_3231:
[----:B------:R-:W-:-:S08]  /*8b30*/  NOP ;  /* 0x0000000000007918 */ /* 0x000fd00000000000 */
[----:B------:R-:W0:-:S00]  /*8b40*/  USETMAXREG.DEALLOC.CTAPOOL 0x28 ;  /* 0x00000028000079c8 */ /* 0x000e0000080e0500 */
[----:B------:R-:W1:Y:S01]  /*8b50*/  S2UR UR11, SR_CTAID.X ;  /* 0x00000000000b79c3 */ /* 0x000e620000002500 */
[----:B0-----:R-:W-:Y:S02]  /*8b60*/  IMAD.MOV.U32 R22, RZ, RZ, 0x1 ;  /* 0x00000001ff167424 */ /* 0x001fe400078e00ff */
[----:B------:R-:W-:Y:S02]  /*8b70*/  IMAD.MOV.U32 R17, RZ, RZ, RZ ;  /* 0x000000ffff117224 */ /* 0x000fe400078e00ff */
[----:B------:R-:W-:-:S03]  /*8b80*/  IMAD.MOV.U32 R2, RZ, RZ, 0x1 ;  /* 0x00000001ff027424 */ /* 0x000fc600078e00ff */
[----:B------:R-:W1:Y:S02]  /*8b90*/  LDC R3, c[0x0][0xc34] ;  /* 0x00030d00ff037b82 */ /* 0x000e640000000800 */
[----:B-1----:R-:W-:-:S13]  /*8ba0*/  ISETP.LE.AND P0, PT, R3, UR11, PT ;  /* 0x0000000b03007c0c */ /* 0x002fda000bf03270 */
[----:B------:R-:W-:Y:S05]  /*8bb0*/  @P0 BRA `(.L_x_3275) ;  /* 0x0000003800f80947 */ /* 0x000fea0003800000 */
[----:B------:R-:W-:Y:S01]  /*8bc0*/  IMAD.SHL.U32 R33, R0, 0x8, RZ ;  /* 0x0000000800217824 */ /* 0x000fe200078e00ff */
[----:B------:R-:W-:Y:S01]  /*8bd0*/  ULDC UR9, c[0x0][0x320] ;  /* 0x0000c80000097ab9 */ /* 0x000fe20000000800 */
[----:B------:R-:W-:Y:S01]  /*8be0*/  LOP3.LUT R16, R16, 0xffffffdf, RZ, 0xc0, !PT ;  /* 0xffffffdf10107812 */ /* 0x000fe200078ec0ff */
[----:B------:R-:W-:Y:S01]  /*8bf0*/  ULDC.64 UR4, c[0x0][0x418] ;  /* 0x0001060000047ab9 */ /* 0x000fe20000000a00 */
[----:B------:R-:W-:Y:S01]  /*8c00*/  ULDC.64 UR6, c[0x0][0x2f0] ;  /* 0x0000bc0000067ab9 */ /* 0x000fe20000000a00 */
[----:B------:R-:W-:Y:S01]  /*8c10*/  LOP3.LUT R7, R33, 0x38, RZ, 0xc0, !PT ;  /* 0x0000003821077812 */ /* 0x000fe200078ec0ff */
[----:B------:R-:W-:Y:S01]  /*8c20*/  UISETP.NE.U32.AND UP0, UPT, UR4, URZ, UPT ;  /* 0x0000003f0400728c */ /* 0x000fe2000bf05070 */
[--C-:B------:R-:W-:Y:S01]  /*8c30*/  SHF.R.U32.HI R37, RZ, 0x3, R0.reuse ;  /* 0x00000003ff257819 */ /* 0x100fe20000011600 */
[----:B------:R-:W-:Y:S01]  /*8c40*/  ULDC UR37, c[0x0][0x448] ;  /* 0x0001120000257ab9 */ /* 0x000fe20000000800 */
[C---:B------:R-:W-:Y:S01]  /*8c50*/  LOP3.LUT R2, R7.reuse, 0x40, RZ, 0xfc, !PT ;  /* 0x0000004007027812 */ /* 0x040fe200078efcff */
[----:B------:R-:W-:Y:S01]  /*8c60*/  UISETP.NE.AND.EX UP0, UPT, UR5, URZ, UPT, UP0 ;  /* 0x0000003f0500728c */ /* 0x000fe2000bf05300 */
[----:B------:R-:W-:Y:S01]  /*8c70*/  LOP3.LUT R3, R7, 0x80, RZ, 0xfc, !PT ;  /* 0x0000008007037812 */ /* 0x000fe200078efcff */
[----:B------:R-:W-:Y:S01]  /*8c80*/  ULDC UR4, c[0x0][0x424] ;  /* 0x0001090000047ab9 */ /* 0x000fe20000000800 */
[----:B------:R-:W-:Y:S01]  /*8c90*/  ISETP.GE.AND P5, PT, R2, UR9, PT ;  /* 0x0000000902007c0c */ /* 0x000fe2000bfa6270 */
[----:B------:R-:W-:Y:S01]  /*8ca0*/  USEL UR4, UR4, 0x1, UP0 ;  /* 0x0000000104047887 */ /* 0x000fe20008000000 */
[----:B------:R-:W-:Y:S01]  /*8cb0*/  ISETP.GE.AND P4, PT, R3, UR9, PT ;  /* 0x0000000903007c0c */ /* 0x000fe2000bf86270 */
[----:B------:R-:W0:Y:S01]  /*8cc0*/  S2UR UR8, SR_CgaCtaId ;  /* 0x00000000000879c3 */ /* 0x000e220000008800 */
[C---:B------:R-:W-:Y:S01]  /*8cd0*/  LOP3.LUT R4, R7.reuse, 0xc0, RZ, 0xfc, !PT ;  /* 0x000000c007047812 */ /* 0x040fe200078efcff */
[----:B------:R-:W-:Y:S01]  /*8ce0*/  UIMAD UR36, UR4, UR6, URZ ;  /* 0x00000006042472a4 */ /* 0x000fe2000f8e023f */
[C---:B------:R-:W-:Y:S01]  /*8cf0*/  LOP3.LUT R2, R7.reuse, 0x100, RZ, 0xfc, !PT ;  /* 0x0000010007027812 */ /* 0x040fe200078efcff */
[----:B------:R-:W-:Y:S01]  /*8d00*/  UMOV UR39, 0x400 ;  /* 0x0000040000277882 */ /* 0x000fe20000000000 */
[----:B------:R-:W-:Y:S01]  /*8d10*/  ISETP.GE.AND P3, PT, R4, UR9, PT ;  /* 0x0000000904007c0c */ /* 0x000fe2000bf66270 */
[----:B------:R-:W-:Y:S01]  /*8d20*/  UIADD3 UR5, UR36, 0x3f, URZ ;  /* 0x0000003f24057890 */ /* 0x000fe2000fffe03f */
[----:B------:R-:W-:Y:S01]  /*8d30*/  LOP3.LUT R5, R7, 0x140, RZ, 0xfc, !PT ;  /* 0x0000014007057812 */ /* 0x000fe200078efcff */
[----:B------:R-:W-:Y:S01]  /*8d40*/  ULDC UR4, c[0x0][0x288] ;  /* 0x0000a20000047ab9 */ /* 0x000fe20000000800 */
[----:B------:R-:W-:Y:S01]  /*8d50*/  ISETP.GE.AND P2, PT, R2, UR9, PT ;  /* 0x0000000902007c0c */ /* 0x000fe2000bf46270 */
[----:B------:R-:W-:Y:S01]  /*8d60*/  USHF.R.S32.HI UR6, URZ, 0x1f, UR5 ;  /* 0x0000001f3f067899 */ /* 0x000fe20008011405 */
[----:B------:R-:W-:Y:S01]  /*8d70*/  @P5 LOP3.LUT R16, R16, 0x20, RZ, 0xfc, !PT ;  /* 0x0000002010105812 */ /* 0x000fe200078efcff */
[----:B------:R-:W-:Y:S01]  /*8d80*/  UIMAD UR37, UR37, UR4, URZ ;  /* 0x00000004252572a4 */ /* 0x000fe2000f8e023f */
[----:B------:R-:W-:Y:S01]  /*8d90*/  ISETP.GE.AND P1, PT, R5, UR9, PT ;  /* 0x0000000905007c0c */ /* 0x000fe2000bf26270 */
[----:B------:R-:W-:Y:S01]  /*8da0*/  ULEA.HI UR6, UR6, UR5, URZ, 0x6 ;  /* 0x0000000506067291 */ /* 0x000fe2000f8f303f */
[----:B------:R-:W-:Y:S01]  /*8db0*/  LOP3.LUT R16, R16, 0xffffffef, RZ, 0xc0, !PT ;  /* 0xffffffef10107812 */ /* 0x000fe200078ec0ff */
[----:B------:R-:W-:Y:S01]  /*8dc0*/  ULDC UR10, c[0x0][0x2b8] ;  /* 0x0000ae00000a7ab9 */ /* 0x000fe20000000800 */
[----:B------:R-:W-:Y:S01]  /*8dd0*/  LOP3.LUT R3, R33, 0x1f8, RZ, 0xc0, !PT ;  /* 0x000001f821037812 */ /* 0x000fe200078ec0ff */
[----:B------:R-:W-:Y:S01]  /*8de0*/  ULOP3.LUT UR4, UR6, 0xffffffc0, URZ, 0xc0, !UPT ;  /* 0xffffffc006047892 */ /* 0x000fe2000f8ec03f */
[----:B------:R-:W-:Y:S01]  /*8df0*/  @P4 LOP3.LUT R16, R16, 0x10, RZ, 0xfc, !PT ;  /* 0x0000001010104812 */ /* 0x000fe200078efcff */
[----:B------:R-:W-:Y:S01]  /*8e00*/  IMAD.MOV.U32 R22, RZ, RZ, 0x1 ;  /* 0x00000001ff167424 */ /* 0x000fe200078e00ff */
[----:B------:R-:W-:Y:S01]  /*8e10*/  ISETP.GE.AND P0, PT, R7, UR9, PT ;  /* 0x0000000907007c0c */ /* 0x000fe2000bf06270 */
[----:B------:R-:W-:Y:S01]  /*8e20*/  UIADD3 UR5, UR36, 0x40, -UR4 ;  /* 0x0000004024057890 */ /* 0x000fe2000fffe804 */
[----:B------:R-:W-:Y:S01]  /*8e30*/  LOP3.LUT R16, R16, 0xfffffff7, RZ, 0xc0, !PT ;  /* 0xfffffff710107812 */ /* 0x000fe200078ec0ff */
[----:B0-----:R-:W-:Y:S01]  /*8e40*/  ULEA UR39, UR8, UR39, 0x18 ;  /* 0x0000002708277291 */ /* 0x001fe2000f8ec03f */
[----:B------:R-:W-:Y:S01]  /*8e50*/  SEL R4, RZ, 0xffffffff, P5 ;  /* 0xffffffffff047807 */ /* 0x000fe20002800000 */
[----:B------:R-:W-:Y:S01]  /*8e60*/  IMAD.MOV.U32 R17, RZ, RZ, RZ ;  /* 0x000000ffff117224 */ /* 0x000fe200078e00ff */
[----:B------:R-:W-:Y:S01]  /*8e70*/  @P3 LOP3.LUT R16, R16, 0x8, RZ, 0xfc, !PT ;  /* 0x0000000810103812 */ /* 0x000fe200078efcff */
[----:B------:R-:W-:Y:S01]  /*8e80*/  ULOP3.LUT UR41, UR38, 0x2, URZ, 0xfc, !UPT ;  /* 0x0000000226297892 */ /* 0x000fe2000f8efc3f */
[----:B------:R-:W-:Y:S01]  /*8e90*/  LOP3.LUT R2, R3, 0x38, R0, 0x78, !PT ;  /* 0x0000003803027812 */ /* 0x000fe200078e7800 */
[----:B------:R-:W-:Y:S01]  /*8ea0*/  IMAD.SHL.U32 R0, R0, 0x10, RZ ;  /* 0x0000001000007824 */ /* 0x000fe200078e00ff */
[----:B------:R-:W-:Y:S01]  /*8eb0*/  LOP3.LUT R16, R16, 0xfffffffd, RZ, 0xc0, !PT ;  /* 0xfffffffd10107812 */ /* 0x000fe200078ec0ff */
[----:B------:R-:W-:Y:S01]  /*8ec0*/  ULDC UR42, c[0x0][0xc] ;  /* 0x00000300002a7ab9 */ /* 0x000fe20000000800 */
[----:B------:R-:W-:Y:S01]  /*8ed0*/  SEL R3, RZ, 0x1, P0 ;  /* 0x00000001ff037807 */ /* 0x000fe20000000000 */
[----:B------:R-:W-:Y:S01]  /*8ee0*/  ULEA.HI.SX32 UR40, UR6, 0xfffffffe, 0x1a ;  /* 0xfffffffe06287891 */ /* 0x000fe2000f8fd23f */
[----:B------:R-:W-:-:S02]  /*8ef0*/  LOP3.LUT R16, R16, 0xfffffffb, RZ, 0xc0, !PT ;  /* 0xfffffffb10107812 */ /* 0x000fc400078ec0ff */
[----:B------:R-:W-:Y:S02]  /*8f00*/  SHF.L.U32 R4, R4, 0x1, RZ ;  /* 0x0000000104047819 */ /* 0x000fe400000006ff */
[----:B------:R-:W-:Y:S02]  /*8f10*/  @P2 LOP3.LUT R16, R16, 0x4, RZ, 0xfc, !PT ;  /* 0x0000000410102812 */ /* 0x000fe400078efcff */
[----:B------:R-:W-:Y:S02]  /*8f20*/  LOP3.LUT R33, R2, 0x200, R33, 0xf8, !PT ;  /* 0x0000020002217812 */ /* 0x000fe400078ef821 */
[----:B------:R-:W-:Y:S02]  /*8f30*/  @P1 LOP3.LUT R16, R16, 0x2, RZ, 0xfc, !PT ;  /* 0x0000000210101812 */ /* 0x000fe400078efcff */
[----:B------:R-:W-:Y:S02]  /*8f40*/  LOP3.LUT R3, R4, 0x2, R3, 0xe2, !PT ;  /* 0x0000000204037812 */ /* 0x000fe400078ee203 */
[----:B------:R-:W-:-:S02]  /*8f50*/  SEL R2, RZ, 0x4, P4 ;  /* 0x00000004ff027807 */ /* 0x000fc40002000000 */
[----:B------:R-:W-:Y:S02]  /*8f60*/  SEL R4, RZ, 0x8, P3 ;  /* 0x00000008ff047807 */ /* 0x000fe40001800000 */
[----:B------:R-:W-:Y:S02]  /*8f70*/  LOP3.LUT R16, R16, 0xffffffbf, RZ, 0xc0, !PT ;  /* 0xffffffbf10107812 */ /* 0x000fe400078ec0ff */
[----:B------:R-:W-:Y:S02]  /*8f80*/  LOP3.LUT R5, R7, 0x180, RZ, 0xfc, !PT ;  /* 0x0000018007057812 */ /* 0x000fe400078efcff */
[----:B------:R-:W-:Y:S02]  /*8f90*/  LOP3.LUT R2, R4, R3, R2, 0xfe, !PT ;  /* 0x0000000304027212 */ /* 0x000fe400078efe02 */
[----:B------:R-:W-:Y:S02]  /*8fa0*/  SEL R3, RZ, 0x10, P2 ;  /* 0x00000010ff037807 */ /* 0x000fe40001000000 */
[----:B------:R-:W-:-:S02]  /*8fb0*/  SEL R4, RZ, 0x20, P1 ;  /* 0x00000020ff047807 */ /* 0x000fc40000800000 */
[----:B------:R-:W-:Y:S02]  /*8fc0*/  @P0 LOP3.LUT R16, R16, 0x40, RZ, 0xfc, !PT ;  /* 0x0000004010100812 */ /* 0x000fe400078efcff */
[----:B------:R-:W-:Y:S02]  /*8fd0*/  ISETP.GE.AND P0, PT, R5, UR9, PT ;  /* 0x0000000905007c0c */ /* 0x000fe4000bf06270 */
[----:B------:R-:W-:Y:S02]  /*8fe0*/  LOP3.LUT R6, R7, 0x1c0, RZ, 0xfc, !PT ;  /* 0x000001c007067812 */ /* 0x000fe400078efcff */
[----:B------:R-:W-:Y:S01]  /*8ff0*/  LOP3.LUT R2, R4, R2, R3, 0xfe, !PT ;  /* 0x0000000204027212 */ /* 0x000fe200078efe03 */
[----:B------:R-:W-:Y:S01]  /*9000*/  IMAD.U32 R3, RZ, RZ, UR11 ;  /* 0x0000000bff037e24 */ /* 0x000fe2000f8e00ff */
[----:B------:R-:W-:Y:S02]  /*9010*/  SEL R5, RZ, 0x40, P0 ;  /* 0x00000040ff057807 */ /* 0x000fe40000000000 */
[----:B------:R-:W-:-:S02]  /*9020*/  ISETP.GE.AND P0, PT, R6, UR9, PT ;  /* 0x0000000906007c0c */ /* 0x000fc4000bf06270 */
[----:B------:R-:W-:Y:S01]  /*9030*/  LOP3.LUT R37, R37, 0xf, RZ, 0xc0, !PT ;  /* 0x0000000f25257812 */ /* 0x000fe200078ec0ff */
[----:B------:R0:W-:Y:S01]  /*9040*/  STL [R1], R3 ;  /* 0x0000000301007387 */ /* 0x0001e20000100800 */
[----:B------:R-:W-:Y:S02]  /*9050*/  LOP3.LUT R30, R30, 0xffffffbf, RZ, 0xc0, !PT ;  /* 0xffffffbf1e1e7812 */ /* 0x000fe400078ec0ff */
[C---:B------:R-:W-:Y:S01]  /*9060*/  IADD3 R35, -R37.reuse, UR5, RZ ;  /* 0x0000000525237c10 */ /* 0x040fe2000fffe1ff */
[----:B------:R1:W-:Y:S01]  /*9070*/  STL [R1+0xc], RZ ;  /* 0x00000cff01007387 */ /* 0x0003e20000100800 */
[----:B------:R-:W-:Y:S02]  /*9080*/  LOP3.LUT R2, R2, R5, RZ, 0xfc, !PT ;  /* 0x0000000502027212 */ /* 0x000fe400078efcff */
[----:B------:R-:W-:Y:S02]  /*9090*/  LOP3.LUT R16, R16, 0x7fffffff, RZ, 0xc0, !PT ;  /* 0x7fffffff10107812 */ /* 0x000fe400078ec0ff */
[----:B------:R-:W-:-:S02]  /*90a0*/  LOP3.LUT R23, R37, 0x70, R0, 0xf8, !PT ;  /* 0x0000007025177812 */ /* 0x000fc400078ef800 */
[----:B0-----:R-:W-:Y:S02]  /*90b0*/  SEL R3, RZ, 0x80, P0 ;  /* 0x00000080ff037807 */ /* 0x001fe40000000000 */
[----:B------:R-:W-:Y:S02]  /*90c0*/  ISETP.GE.AND P0, PT, R7, UR9, PT ;  /* 0x0000000907007c0c */ /* 0x000fe4000bf06270 */
[----:B------:R-:W-:Y:S02]  /*90d0*/  LOP3.LUT R3, R2, R3, RZ, 0xfc, !PT ;  /* 0x0000000302037212 */ /* 0x000fe400078efcff */
[C---:B------:R-:W-:Y:S02]  /*90e0*/  ISETP.LT.OR P3, PT, R35.reuse, 0x1, P0 ;  /* 0x000000012300780c */ /* 0x040fe40000761670 */
[C---:B------:R-:W-:Y:S02]  /*90f0*/  ISETP.LT.OR P2, PT, R35.reuse, 0x11, P0 ;  /* 0x000000112300780c */ /* 0x040fe40000741670 */
[----:B------:R-:W-:-:S02]  /*9100*/  ISETP.LT.OR P1, PT, R35, 0x21, P0 ;  /* 0x000000212300780c */ /* 0x000fc40000721670 */
[----:B------:R-:W-:Y:S02]  /*9110*/  ISETP.LT.OR P0, PT, R35, 0x31, P0 ;  /* 0x000000312300780c */ /* 0x000fe40000701670 */
[----:B------:R-:W-:Y:S02]  /*9120*/  MOV R0, UR4 ;  /* 0x0000000400007c02 */ /* 0x000fe40008000f00 */
[----:B------:R-:W-:Y:S02]  /*9130*/  LEA R4, R33, UR39, 0x1 ;  /* 0x0000002721047c11 */ /* 0x000fe4000f8e08ff */
[----:B------:R-:W-:Y:S02]  /*9140*/  IADD3 R4, R23, -0x40, R0 ;  /* 0xffffffc017047810 */ /* 0x000fe40007ffe000 */
[----:B------:R-:W-:Y:S02]  /*9150*/  @P3 LOP3.LUT R30, R30, 0x40, RZ, 0xfc, !PT ;  /* 0x000000401e1e3812 */ /* 0x000fe400078efcff */
[----:B------:R-:W-:Y:S01]  /*9160*/  PRMT R0, R3, 0x8880, RZ ;  /* 0x0000888003007816 */ /* 0x000fe200000000ff */
[----:B------:R1:W-:Y:S01]  /*9170*/  STL [R1+0x10], R4 ;  /* 0x0000100401007387 */ /* 0x0003e20000100800 */
[----:B------:R-:W-:-:S02]  /*9180*/  LOP3.LUT R30, R30, 0xffffffdf, RZ, 0xc0, !PT ;  /* 0xffffffdf1e1e7812 */ /* 0x000fc400078ec0ff */
[----:B------:R-:W-:Y:S02]  /*9190*/  LOP3.LUT R29, R2, 0x40, RZ, 0xc0, !PT ;  /* 0x00000040021d7812 */ /* 0x000fe400078ec0ff */
[----:B------:R-:W-:Y:S02]  /*91a0*/  @P2 LOP3.LUT R30, R30, 0x20, RZ, 0xfc, !PT ;  /* 0x000000201e1e2812 */ /* 0x000fe400078efcff */
[----:B------:R-:W-:Y:S02]  /*91b0*/  LOP3.LUT R27, R3, 0x80, RZ, 0xc0, !PT ;  /* 0x00000080031b7812 */ /* 0x000fe400078ec0ff */
[----:B------:R-:W-:Y:S02]  /*91c0*/  LOP3.LUT R30, R30, 0xffffffef, RZ, 0xc0, !PT ;  /* 0xffffffef1e1e7812 */ /* 0x000fe400078ec0ff */
[----:B------:R-:W-:Y:S02]  /*91d0*/  SHF.R.U32.HI R29, RZ, 0x2, R29 ;  /* 0x00000002ff1d7819 */ /* 0x000fe4000001161d */
[----:B------:R-:W-:-:S02]  /*91e0*/  @P1 LOP3.LUT R30, R30, 0x10, RZ, 0xfc, !PT ;  /* 0x000000101e1e1812 */ /* 0x000fc400078efcff */
[----:B------:R-:W-:Y:S02]  /*91f0*/  SHF.R.U32.HI R27, RZ, 0x3, R27 ;  /* 0x00000003ff1b7819 */ /* 0x000fe4000001161b */
[----:B------:R-:W-:-:S04]  /*9200*/  LOP3.LUT R30, R30, 0xffffbfff, RZ, 0xc0, !PT ;  /* 0xffffbfff1e1e7812 */ /* 0x000fc800078ec0ff */
[----:B------:R-:W-:Y:S02]  /*9210*/  @P0 LOP3.LUT R30, R30, 0x4000, RZ, 0xfc, !PT ;  /* 0x000040001e1e0812 */ /* 0x000fe400078efcff */
[----:B------:R-:W-:Y:S02]  /*9220*/  LOP3.LUT P0, RZ, R3, 0x2, RZ, 0xc0, !PT ;  /* 0x0000000203ff7812 */ /* 0x000fe4000780c0ff */
[----:B------:R-:W-:Y:S02]  /*9230*/  LOP3.LUT R30, R30, 0xfffffff7, RZ, 0xc0, !PT ;  /* 0xfffffff71e1e7812 */ /* 0x000fe400078ec0ff */
[C---:B------:R-:W-:Y:S02]  /*9240*/  ISETP.LT.OR P1, PT, R35.reuse, 0x1, !P0 ;  /* 0x000000012300780c */ /* 0x040fe40004721670 */
[C---:B------:R-:W-:Y:S02]  /*9250*/  ISETP.LT.OR P3, PT, R35.reuse, 0x11, !P0 ;  /* 0x000000112300780c */ /* 0x040fe40004761670 */
[----:B------:R-:W-:-:S09]  /*9260*/  ISETP.LT.OR P2, PT, R35, 0x21, !P0 ;  /* 0x000000212300780c */ /* 0x000fd20004741670 */
[----:B------:R-:W-:Y:S02]  /*9270*/  @P1 LOP3.LUT R30, R30, 0x8, RZ, 0xfc, !PT ;  /* 0x000000081e1e1812 */ /* 0x000fe400078efcff */
[----:B------:R-:W-:Y:S02]  /*9280*/  ISETP.LT.OR P1, PT, R35, 0x31, !P0 ;  /* 0x000000312300780c */ /* 0x000fe40004721670 */
[----:B------:R-:W-:Y:S02]  /*9290*/  LOP3.LUT R30, R30, 0xfffffffb, RZ, 0xc0, !PT ;  /* 0xfffffffb1e1e7812 */ /* 0x000fe400078ec0ff */
[----:B------:R-:W-:Y:S02]  /*92a0*/  LOP3.LUT P0, RZ, R3, 0x4, RZ, 0xc0, !PT ;  /* 0x0000000403ff7812 */ /* 0x000fe4000780c0ff */
[----:B------:R-:W-:Y:S02]  /*92b0*/  @P3 LOP3.LUT R30, R30, 0x4, RZ, 0xfc, !PT ;  /* 0x000000041e1e3812 */ /* 0x000fe400078efcff */
[----:B------:R-:W-:-:S02]  /*92c0*/  ISETP.LT.OR P3, PT, R35, 0x11, !P0 ;  /* 0x000000112300780c */ /* 0x000fc40004761670 */
[----:B------:R-:W-:-:S04]  /*92d0*/  LOP3.LUT R30, R30, 0xfffffffd, RZ, 0xc0, !PT ;  /* 0xfffffffd1e1e7812 */ /* 0x000fc800078ec0ff */
[----:B------:R-:W-:Y:S02]  /*92e0*/  @P2 LOP3.LUT R30, R30, 0x2, RZ, 0xfc, !PT ;  /* 0x000000021e1e2812 */ /* 0x000fe400078efcff */
[----:B------:R-:W-:Y:S02]  /*92f0*/  ISETP.LT.OR P2, PT, R35, 0x1, !P0 ;  /* 0x000000012300780c */ /* 0x000fe40004741670 */
[----:B------:R-:W-:-:S03]  /*9300*/  LOP3.LUT R30, R30, 0xffffdfff, RZ, 0xc0, !PT ;  /* 0xffffdfff1e1e7812 */ /* 0x000fc600078ec0ff */
[----:B------:R-:W-:Y:S02]  /*9310*/  @P3 LOP3.LUT R16, R16, 0x80000000, RZ, 0xfc, !PT ;  /* 0x8000000010103812 */ /* 0x000fe400078efcff */
[----:B------:R-:W-:Y:S02]  /*9320*/  @P1 LOP3.LUT R30, R30, 0x2000, RZ, 0xfc, !PT ;  /* 0x000020001e1e1812 */ /* 0x000fe400078efcff */
[----:B------:R-:W-:Y:S02]  /*9330*/  ISETP.LT.OR P1, PT, R35, 0x21, !P0 ;  /* 0x000000212300780c */ /* 0x000fe40004721670 */
[----:B------:R-:W-:Y:S02]  /*9340*/  LOP3.LUT R30, R30, 0xfffffffe, RZ, 0xc0, !PT ;  /* 0xfffffffe1e1e7812 */ /* 0x000fe400078ec0ff */
[----:B------:R-:W-:Y:S02]  /*9350*/  LOP3.LUT R16, R16, 0xbfffffff, RZ, 0xc0, !PT ;  /* 0xbfffffff10107812 */ /* 0x000fe400078ec0ff */
[----:B------:R-:W-:-:S02]  /*9360*/  @P2 LOP3.LUT R30, R30, 0x1, RZ, 0xfc, !PT ;  /* 0x000000011e1e2812 */ /* 0x000fc400078efcff */
[----:B------:R-:W-:Y:S02]  /*9370*/  ISETP.LT.OR P2, PT, R35, 0x31, !P0 ;  /* 0x000000312300780c */ /* 0x000fe40004741670 */
[----:B------:R-:W-:Y:S02]  /*9380*/  LOP3.LUT P0, RZ, R3, 0x8, RZ, 0xc0, !PT ;  /* 0x0000000803ff7812 */ /* 0x000fe4000780c0ff */
[----:B------:R-:W-:Y:S02]  /*9390*/  LOP3.LUT R30, R30, 0xffffefff, RZ, 0xc0, !PT ;  /* 0xffffefff1e1e7812 */ /* 0x000fe400078ec0ff */
[----:B------:R-:W-:Y:S02]  /*93a0*/  @P1 LOP3.LUT R16, R16, 0x40000000, RZ, 0xfc, !PT ;  /* 0x4000000010101812 */ /* 0x000fe400078efcff */
[C---:B------:R-:W-:Y:S02]  /*93b0*/  ISETP.LT.OR P1, PT, R35.reuse, 0x1, !P0 ;  /* 0x000000012300780c */ /* 0x040fe40004721670 */
[----:B------:R-:W-:-:S02]  /*93c0*/  ISETP.LT.OR P3, PT, R35, 0x11, !P0 ;  /* 0x000000112300780c */ /* 0x000fc40004761670 */
[----:B------:R-:W-:Y:S02]  /*93d0*/  LOP3.LUT R16, R16, 0xdfffffff, RZ, 0xc0, !PT ;  /* 0xdfffffff10107812 */ /* 0x000fe400078ec0ff */
[----:B------:R-:W-:Y:S02]  /*93e0*/  @P2 LOP3.LUT R30, R30, 0x1000, RZ, 0xfc, !PT ;  /* 0x000010001e1e2812 */ /* 0x000fe400078efcff */
[----:B------:R-:W-:Y:S02]  /*93f0*/  ISETP.LT.OR P2, PT, R35, 0x21, !P0 ;  /* 0x000000212300780c */ /* 0x000fe40004741670 */
[----:B------:R-:W-:-:S03]  /*9400*/  LOP3.LUT R30, R30, 0xfffff7ff, RZ, 0xc0, !PT ;  /* 0xfffff7ff1e1e7812 */ /* 0x000fc600078ec0ff */
[----:B------:R-:W-:Y:S02]  /*9410*/  @P1 LOP3.LUT R16, R16, 0x20000000, RZ, 0xfc, !PT ;  /* 0x2000000010101812 */ /* 0x000fe400078efcff */
[----:B------:R-:W-:Y:S02]  /*9420*/  ISETP.LT.OR P1, PT, R35, 0x31, !P0 ;  /* 0x000000312300780c */ /* 0x000fe40004721670 */
[----:B------:R-:W-:Y:S02]  /*9430*/  LOP3.LUT R16, R16, 0xefffffff, RZ, 0xc0, !PT ;  /* 0xefffffff10107812 */ /* 0x000fe400078ec0ff */
[----:B------:R-:W-:Y:S02]  /*9440*/  LOP3.LUT P0, RZ, R3, 0x10, RZ, 0xc0, !PT ;  /* 0x0000001003ff7812 */ /* 0x000fe4000780c0ff */
[----:B------:R-:W-:Y:S02]  /*9450*/  @P3 LOP3.LUT R16, R16, 0x10000000, RZ, 0xfc, !PT ;  /* 0x1000000010103812 */ /* 0x000fe400078efcff */
[----:B------:R-:W-:-:S02]  /*9460*/  ISETP.LT.OR P3, PT, R35, 0x11, !P0 ;  /* 0x000000112300780c */ /* 0x000fc40004761670 */
[----:B------:R-:W-:-:S03]  /*9470*/  LOP3.LUT R16, R16, 0xf7ffffff, RZ, 0xc0, !PT ;  /* 0xf7ffffff10107812 */ /* 0x000fc600078ec0ff */
[----:B------:R-:W-:Y:S02]  /*9480*/  @P1 LOP3.LUT R30, R30, 0x800, RZ, 0xfc, !PT ;  /* 0x000008001e1e1812 */ /* 0x000fe400078efcff */
[----:B------:R-:W-:Y:S02]  /*9490*/  @P2 LOP3.LUT R16, R16, 0x8000000, RZ, 0xfc, !PT ;  /* 0x0800000010102812 */ /* 0x000fe400078efcff */
[C---:B------:R-:W-:Y:S02]  /*94a0*/  ISETP.LT.OR P2, PT, R35.reuse, 0x1, !P0 ;  /* 0x000000012300780c */ /* 0x040fe40004741670 */
[----:B------:R-:W-:Y:S02]  /*94b0*/  LOP3.LUT R16, R16, 0xfbffffff, RZ, 0xc0, !PT ;  /* 0xfbffffff10107812 */ /* 0x000fe400078ec0ff */
[----:B------:R-:W-:Y:S02]  /*94c0*/  ISETP.LT.OR P1, PT, R35, 0x21, !P0 ;  /* 0x000000212300780c */ /* 0x000fe40004721670 */
[----:B------:R-:W-:-:S07]  /*94d0*/  LOP3.LUT R30, R30, 0xfffffbff, RZ, 0xc0, !PT ;  /* 0xfffffbff1e1e7812 */ /* 0x000fce00078ec0ff */
        /* <DEDUP_REMOVED lines=29> */
[----:B------:R-:W-:Y:S02]  /*96b0*/  ISETP.GE.AND P0, PT, R4, UR36, PT ;  /* 0x0000002404007c0c */ /* 0x000fe4000bf06270 */
[----:B------:R-:W-:-:S04]  /*96c0*/  @P3 LOP3.LUT R16, R16, 0x80000, RZ, 0xfc, !PT ;  /* 0x0008000010103812 */ /* 0x000fc800078efcff */
[----:B------:R-:W-:-:S03]  /*96d0*/  LOP3.LUT R16, R16, 0xfffeffff, RZ, 0xc0, !PT ;  /* 0xfffeffff10107812 */ /* 0x000fc600078ec0ff */
[----:B------:R-:W-:Y:S02]  /*96e0*/  @P2 LOP3.LUT R30, R30, 0x100, RZ, 0xfc, !PT ;  /* 0x000001001e1e2812 */ /* 0x000fe400078efcff */
[----:B------:R-:W-:Y:S02]  /*96f0*/  @P1 LOP3.LUT R16, R16, 0x10000, RZ, 0xfc, !PT ;  /* 0x0001000010101812 */ /* 0x000fe400078efcff */
[----:B------:R-:W-:Y:S02]  /*9700*/  ISETP.LT.U32.AND P1, PT, R23, 0x40, !P0 ;  /* 0x000000401700780c */ /* 0x000fe40004721070 */
[----:B------:R-:W-:Y:S02]  /*9710*/  ISETP.GT.AND P0, PT, R0, -0x1, PT ;  /* 0xffffffff0000780c */ /* 0x000fe40003f04270 */
[----:B------:R-:W-:Y:S02]  /*9720*/  LOP3.LUT R16, R16, 0xfffffdff, RZ, 0xc0, !PT ;  /* 0xfffffdff10107812 */ /* 0x000fe400078ec0ff */
[----:B------:R-:W-:-:S02]  /*9730*/  ISETP.LT.OR P3, PT, R35, 0x1, P0 ;  /* 0x000000012300780c */ /* 0x000fc40000761670 */
[----:B------:R-:W-:Y:S02]  /*9740*/  ISETP.LT.OR P2, PT, R35, 0x11, P0 ;  /* 0x000000112300780c */ /* 0x000fe40000741670 */
[----:B------:R-:W-:-:S03]  /*9750*/  LOP3.LUT R30, R30, 0xffffff7f, RZ, 0xc0, !PT ;  /* 0xffffff7f1e1e7812 */ /* 0x000fc600078ec0ff */
[----:B------:R-:W-:Y:S02]  /*9760*/  @P1 LOP3.LUT R16, R16, 0x200, RZ, 0xfc, !PT ;  /* 0x0000020010101812 */ /* 0x000fe400078efcff */
[C---:B------:R-:W-:Y:S02]  /*9770*/  ISETP.LT.OR P1, PT, R35.reuse, 0x21, P0 ;  /* 0x000000212300780c */ /* 0x040fe40000721670 */
[----:B------:R-:W-:Y:S02]  /*9780*/  LOP3.LUT R16, R16, 0xffdfffff, RZ, 0xc0, !PT ;  /* 0xffdfffff10107812 */ /* 0x000fe400078ec0ff */
[----:B------:R-:W-:Y:S02]  /*9790*/  ISETP.LT.OR P0, PT, R35, 0x31, P0 ;  /* 0x000000312300780c */ /* 0x000fe40000701670 */
[----:B------:R-:W-:-:S04]  /*97a0*/  @P3 LOP3.LUT R16, R16, 0x200000, RZ, 0xfc, !PT ;  /* 0x0020000010103812 */ /* 0x000fc800078efcff */
[----:B------:R-:W-:-:S04]  /*97b0*/  LOP3.LUT R16, R16, 0xfffbffff, RZ, 0xc0, !PT ;  /* 0xfffbffff10107812 */ /* 0x000fc800078ec0ff */
[----:B------:R-:W-:Y:S02]  /*97c0*/  @P2 LOP3.LUT R16, R16, 0x40000, RZ, 0xfc, !PT ;  /* 0x0004000010102812 */ /* 0x000fe400078efcff */
[C---:B------:R-:W-:Y:S02]  /*97d0*/  ISETP.GE.AND P2, PT, R35.reuse, 0x1, PT ;  /* 0x000000012300780c */ /* 0x040fe40003f46270 */
[----:B------:R-:W-:Y:S02]  /*97e0*/  LOP3.LUT R16, R16, 0xffff7fff, RZ, 0xc0, !PT ;  /* 0xffff7fff10107812 */ /* 0x000fe400078ec0ff */
[----:B------:R-:W-:Y:S02]  /*97f0*/  @P0 LOP3.LUT R30, R30, 0x80, RZ, 0xfc, !PT ;  /* 0x000000801e1e0812 */ /* 0x000fe400078efcff */
[----:B------:R-:W-:Y:S02]  /*9800*/  @P1 LOP3.LUT R16, R16, 0x8000, RZ, 0xfc, !PT ;  /* 0x0000800010101812 */ /* 0x000fe400078efcff */
[----:B------:R-:W-:-:S02]  /*9810*/  ISETP.GE.AND P1, PT, R35, 0x11, PT ;  /* 0x000000112300780c */ /* 0x000fc40003f26270 */
[----:B------:R-:W-:Y:S02]  /*9820*/  LOP3.LUT R16, R16, 0xffffefff, RZ, 0xc0, !PT ;  /* 0xffffefff10107812 */ /* 0x000fe400078ec0ff */
[C---:B------:R-:W-:Y:S02]  /*9830*/  ISETP.GE.AND P0, PT, R35.reuse, 0x21, PT ;  /* 0x000000212300780c */ /* 0x040fe40003f06270 */
[----:B------:R-:W-:Y:S02]  /*9840*/  @P2 LOP3.LUT R16, R16, 0x1000, RZ, 0xfc, !PT ;  /* 0x0000100010102812 */ /* 0x000fe400078efcff */
[----:B------:R-:W-:Y:S02]  /*9850*/  ISETP.GE.AND P2, PT, R35, 0x31, PT ;  /* 0x000000312300780c */ /* 0x000fe40003f46270 */
[----:B------:R-:W-:-:S04]  /*9860*/  LOP3.LUT R16, R16, 0xfffff7ff, RZ, 0xc0, !PT ;  /* 0xfffff7ff10107812 */ /* 0x000fc800078ec0ff */
[----:B------:R-:W-:Y:S02]  /*9870*/  @P1 LOP3.LUT R16, R16, 0x800, RZ, 0xfc, !PT ;  /* 0x0000080010101812 */ /* 0x000fe400078efcff */
[----:B------:R-:W-:Y:S02]  /*9880*/  ISETP.GE.AND P1, PT, R7, UR7, PT ;  /* 0x0000000707007c0c */ /* 0x000fe4000bf26270 */
[----:B------:R-:W-:-:S04]  /*9890*/  LOP3.LUT R16, R16, 0xfffffbff, RZ, 0xc0, !PT ;  /* 0xfffffbff10107812 */ /* 0x000fc800078ec0ff */
[----:B------:R-:W-:Y:S02]  /*98a0*/  @P0 LOP3.LUT R16, R16, 0x400, RZ, 0xfc, !PT ;  /* 0x0000040010100812 */ /* 0x000fe400078efcff */
[----:B------:R-:W-:Y:S02]  /*98b0*/  ISETP.GE.AND P0, PT, R7, UR10, PT ;  /* 0x0000000a07007c0c */ /* 0x000fe4000bf06270 */
[----:B------:R-:W-:-:S04]  /*98c0*/  LOP3.LUT R16, R16, 0xffffbfff, RZ, 0xc0, !PT ;  /* 0xffffbfff10107812 */ /* 0x000fc800078ec0ff */
[----:B------:R-:W-:-:S04]  /*98d0*/  @P2 LOP3.LUT R16, R16, 0x4000, RZ, 0xfc, !PT ;  /* 0x0000400010102812 */ /* 0x000fc800078efcff */
[----:B------:R-:W-:-:S04]  /*98e0*/  LOP3.LUT R16, R16, 0xffffdfff, RZ, 0xc0, !PT ;  /* 0xffffdfff10107812 */ /* 0x000fc800078ec0ff */
[----:B------:R-:W-:-:S04]  /*98f0*/  LOP3.LUT R16, R16, 0xfffffffe, RZ, 0xc0, !PT ;  /* 0xfffffffe10107812 */ /* 0x000fc800078ec0ff */
[----:B------:R-:W-:-:S04]  /*9900*/  @P1 LOP3.LUT R16, R16, 0x1, RZ, 0xfc, !PT ;  /* 0x0000000110101812 */ /* 0x000fc800078efcff */
[----:B-1----:R-:W-:-:S07]  /*9910*/  @P0 LOP3.LUT R16, R16, 0x2000, RZ, 0xfc, !PT ;  /* 0x0000200010100812 */ /* 0x002fce00078efcff */
.L_x_3310:
[----:B------:R-:W2:Y:S01]  /*9920*/  LDL R2, [R1] ;  /* 0x0000000001027983 */ /* 0x000ea20000100800 */
[----:B------:R-:W0:Y:S01]  /*9930*/  LDC R0, c[0x0][0xc38] ;  /* 0x00030e00ff007b82 */ /* 0x000e220000000800 */
[----:B------:R-:W-:Y:S05]  /*9940*/  YIELD ;  /* 0x0000000000007946 */ /* 0x000fea0003800000 */
[----:B------:R-:W-:Y:S01]  /*9950*/  ULDC.64 UR4, c[0x0][0xa28] ;  /* 0x00028a0000047ab9 */ /* 0x000fe20000000a00 */
[----:B------:R-:W-:Y:S01]  /*9960*/  IMAD.MOV.U32 R31, RZ, RZ, RZ ;  /* 0x000000ffff1f7224 */ /* 0x000fe200078e00ff */
[----:B0-----:R-:W-:-:S13]  /*9970*/  ISETP.NE.AND P0, PT, R0, 0x1, PT ;  /* 0x000000010000780c */ /* 0x001fda0003f05270 */
[----:B------:R-:W2:Y:S08]  /*9980*/  @P0 LDC R0, c[0x0][0xc3c] ;  /* 0x00030f00ff000b82 */ /* 0x000eb00000000800 */
[----:B------:R-:W0:Y:S01]  /*9990*/  @P0 LDC R3, c[0x0][0xc40] ;  /* 0x00031000ff030b82 */ /* 0x000e220000000800 */
[----:B--2---:R-:W-:-:S04]  /*99a0*/  @P0 IMAD.HI.U32 R0, R2, R0, RZ ;  /* 0x0000000002000227 */ /* 0x004fc800078e00ff */
[----:B------:R-:W-:Y:S01]  /*99b0*/  IMAD.MOV.U32 R36, RZ, RZ, R2 ;  /* 0x000000ffff247224 */ /* 0x000fe200078e0002 */
[----:B0-----:R-:W-:Y:S02]  /*99c0*/  @P0 SHF.R.U32.HI R36, RZ, R3, R0 ;  /* 0x00000003ff240219 */ /* 0x001fe40000011600 */
[----:B------:R-:W0:Y:S03]  /*99d0*/  LDC R0, c[0x0][0xc44] ;  /* 0x00031100ff007b82 */ /* 0x000e260000000800 */
[----:B------:R-:W-:Y:S01]  /*99e0*/  IMAD.MOV.U32 R26, RZ, RZ, R36 ;  /* 0x000000ffff1a7224 */ /* 0x000fe200078e0024 */
        /* <DEDUP_REMOVED lines=12> */
[----:B01----:R-:W-:Y:S05]  /*9ab0*/  @!P0 BRA `(.L_x_3276) ;  /* 0x0000000000408947 */ /* 0x003fea0003800000 */
        /* <DEDUP_REMOVED lines=15> */
[----:B0----5:R-:W-:Y:S05]  /*9bb0*/  CALL.ABS.NOINC R2 ;  /* 0x0000000002007343 */ /* 0x021fea0003c00000 */
.L_x_3276:
        /* <DEDUP_REMOVED lines=20> */
.L_x_3278:
[----:B------:R0:W1:Y:S01]  /*9d00*/  LDC.64 R2, c[0x4][R18] ;  /* 0x0100000012027b82 */ /* 0x0000620000000a00 */
[----:B------:R-:W-:Y:S01]  /*9d10*/  ULDC.64 UR6, c[0x4][0xf0] ;  /* 0x01003c0000067ab9 */ /* 0x000fe20000000a00 */
[----:B------:R-:W-:Y:S01]  /*9d20*/  ULDC.64 UR8, c[0x4][0xf8] ;  /* 0x01003e0000087ab9 */ /* 0x000fe20000000a00 */
[----:B------:R-:W-:Y:S01]  /*9d30*/  ULDC.64 UR4, c[0x4][0x50] ;  /* 0x0100140000047ab9 */ /* 0x000fe20000000a00 */
[----:B------:R-:W-:Y:S01]  /*9d40*/  IMAD.U32 R4, RZ, RZ, UR6 ;  /* 0x00000006ff047e24 */ /* 0x000fe2000f8e00ff */
[----:B------:R-:W-:Y:S01]  /*9d50*/  MOV R7, UR9 ;  /* 0x0000000900077c02 */ /* 0x000fe20008000f00 */
[----:B------:R-:W-:Y:S01]  /*9d60*/  IMAD.U32 R5, RZ, RZ, UR7 ;  /* 0x00000007ff057e24 */ /* 0x000fe2000f8e00ff */
[----:B------:R-:W-:Y:S01]  /*9d70*/  MOV R13, RZ ;  /* 0x000000ff000d7202 */ /* 0x000fe20000000f00 */
[----:B------:R-:W-:Y:S02]  /*9d80*/  IMAD.U32 R6, RZ, RZ, UR8 ;  /* 0x00000008ff067e24 */ /* 0x000fe4000f8e00ff */
[----:B------:R-:W-:-:S02]  /*9d90*/  IMAD.U32 R10, RZ, RZ, UR4 ;  /* 0x00000004ff0a7e24 */ /* 0x000fc4000f8e00ff */
[----:B------:R-:W-:Y:S02]  /*9da0*/  IMAD.U32 R11, RZ, RZ, UR5 ;  /* 0x00000005ff0b7e24 */ /* 0x000fe4000f8e00ff */
[----:B------:R-:W-:Y:S02]  /*9db0*/  IMAD.MOV.U32 R8, RZ, RZ, 0x70 ;  /* 0x00000070ff087424 */ /* 0x000fe400078e00ff */
[----:B0-----:R-:W-:-:S07]  /*9dc0*/  IMAD.MOV.U32 R12, RZ, RZ, 0x1 ;  /* 0x00000001ff0c7424 */ /* 0x001fce00078e00ff */
[----:B------:R-:W-:-:S07]  /*9dd0*/  LEPC R20, `(.L_x_3277) ;  /* 0x000000001014794e */ /* 0x000fce0000000000 */
[----:B-1----:R-:W-:Y:S05]  /*9de0*/  CALL.ABS.NOINC R2 ;  /* 0x0000000002007343 */ /* 0x002fea0003c00000 */
.L_x_3277:
[----:B------:R-:W-:Y:S01]  /*9df0*/  ULDC.64 UR4, c[0x0][0x9f8] ;  /* 0x00027e0000047ab9 */ /* 0x000fe20000000a00 */
[--C-:B------:R-:W-:Y:S01]  /*9e00*/  IMAD.MOV.U32 R25, RZ, RZ, R26.reuse ;  /* 0x000000ffff197224 */ /* 0x100fe200078e001a */
[----:B------:R-:W-:Y:S01]  /*9e10*/  ISETP.NE.U32.AND P0, PT, RZ, UR4, PT ;  /* 0x00000004ff007c0c */ /* 0x000fe2000bf05070 */
[----:B------:R-:W0:Y:S01]  /*9e20*/  LDC R8, c[0x0][0x430] ;  /* 0x00010c00ff087b82 */ /* 0x000e220000000800 */
[----:B------:R-:W-:Y:S01]  /*9e30*/  IMAD.MOV R5, RZ, RZ, -R26 ;  /* 0x000000ffff057224 */ /* 0x000fe200078e0a1a */
        /* <DEDUP_REMOVED lines=8> */
.L_x_3328:
[----:B------:R-:W2:Y:S01]  /*9ec0*/  LDL R0, [R1+0x10] ;  /* 0x0000100001007983 */ /* 0x000ea20000100800 */
[----:B------:R-:W-:Y:S01]  /*9ed0*/  ISETP.NE.AND P0, PT, R8, 0x1, PT ;  /* 0x000000010800780c */ /* 0x000fe20003f05270 */
[----:B------:R-:W-:Y:S01]  /*9ee0*/  IMAD.MOV.U32 R28, RZ, RZ, RZ ;  /* 0x000000ffff1c7224 */ /* 0x000fe200078e00ff */
[C---:B------:R-:W-:Y:S02]  /*9ef0*/  LOP3.LUT P1, RZ, R16.reuse, 0x200, RZ, 0xc0, !PT ;  /* 0x0000020010ff7812 */ /* 0x040fe4000782c0ff */
[----:B-----5:R-:W-:Y:S02]  /*9f00*/  SHF.R.S32.HI R32, RZ, 0x1f, R25 ;  /* 0x0000001fff207819 */ /* 0x020fe40000011419 */
[----:B------:R-:W-:-:S07]  /*9f10*/  LOP3.LUT R16, R16, 0xfffffeff, RZ, 0xc0, !PT ;  /* 0xfffffeff10107812 */ /* 0x000fce00078ec0ff */
[----:B-1----:R-:W0:Y:S01]  /*9f20*/  @P0 LDC R3, c[0x0][0x434] ;  /* 0x00010d00ff030b82 */ /* 0x002e220000000800 */
[----:B------:R-:W-:-:S07]  /*9f30*/  @P0 LOP3.LUT R16, R16, 0x100, RZ, 0xfc, !PT ;  /* 0x0000010010100812 */ /* 0x000fce00078efcff */
[----:B------:R-:W1:Y:S08]  /*9f40*/  @P0 LDC R5, c[0x0][0x438] ;  /* 0x00010e00ff050b82 */ /* 0x000e700000000800 */
[----:B------:R-:W3:Y:S01]  /*9f50*/  @P1 LDC.64 R6, c[0x0][0x428] ;  /* 0x00010a00ff061b82 */ /* 0x000ee20000000a00 */
[----:B--2---:R-:W-:-:S04]  /*9f60*/  IMAD.IADD R34, R0, 0x1, R31 ;  /* 0x0000000100227824 */ /* 0x004fc800078e021f */
[----:B0-----:R-:W-:-:S04]  /*9f70*/  @P0 IMAD.HI.U32 R0, R34, R3, RZ ;  /* 0x0000000322000227 */ /* 0x001fc800078e00ff */
[----:B------:R-:W-:Y:S01]  /*9f80*/  IMAD.MOV.U32 R9, RZ, RZ, R34 ;  /* 0x000000ffff097224 */ /* 0x000fe200078e0022 */
[----:B-1----:R-:W-:Y:S01]  /*9f90*/  @P0 SHF.R.U32.HI R9, RZ, R5, R0 ;  /* 0x00000005ff090219 */ /* 0x002fe20000011600 */
[----:B---3--:R-:W-:Y:S01]  /*9fa0*/  @P1 IMAD R0, R32, R6, RZ ;  /* 0x0000000620001224 */ /* 0x008fe200078e02ff */
[----:B------:R-:W0:Y:S02]  /*9fb0*/  @P1 LDC.64 R4, c[0x0][0x418] ;  /* 0x00010600ff041b82 */ /* 0x000e240000000a00 */
[----:B------:R-:W-:Y:S01]  /*9fc0*/  @P1 SHF.R.S32.HI R3, RZ, 0x1f, R9 ;  /* 0x0000001fff031819 */ /* 0x000fe20000011409 */
[----:B------:R-:W-:Y:S01]  /*9fd0*/  @P1 IMAD R7, R25, R7, R0 ;  /* 0x0000000719071224 */ /* 0x000fe200078e0200 */
[----:B------:R-:W-:-:S05]  /*9fe0*/  @P1 MOV R2, R9 ;  /* 0x0000000900021202 */ /* 0x000fca0000000f00 */
[----:B------:R-:W-:-:S04]  /*9ff0*/  @P1 IMAD.WIDE.U32 R2, R25, R6, R2 ;  /* 0x0000000619021225 */ /* 0x000fc800078e0002 */
[----:B------:R-:W-:Y:S01]  /*a000*/  @P1 IMAD.IADD R0, R3, 0x1, R7 ;  /* 0x0000000103001824 */ /* 0x000fe200078e0207 */
[----:B0-----:R-:W-:-:S04]  /*a010*/  @P1 LEA R4, P0, R2, R4, 0x2 ;  /* 0x0000000402041211 */ /* 0x001fc800078010ff */
[----:B------:R-:W-:-:S05]  /*a020*/  @P1 LEA.HI.X R5, R2, R5, R0, 0x2, P0 ;  /* 0x0000000502051211 */ /* 0x000fca00000f1400 */
[----:B------:R0:W5:Y:S01]  /*a030*/  @P1 LDG.E R28, desc[UR50][R4.64] ;  /* 0x00000032041c1981 */ /* 0x000162000c1e1900 */
[----:B------:R-:W-:Y:S01]  /*a040*/  IMAD.U32 R0, RZ, RZ, UR41 ;  /* 0x00000029ff007e24 */ /* 0x000fe2000f8e00ff */
[----:B------:R-:W-:Y:S01]  /*a050*/  LOP3.LUT R16, R16, 0xffffff7f, RZ, 0xc0, !PT ;  /* 0xffffff7f10107812 */ /* 0x000fe200078ec0ff */
[----:B------:R-:W-:Y:S01]  /*a060*/  IMAD.MOV R3, RZ, RZ, -R9 ;  /* 0x000000ffff037224 */ /* 0x000fe200078e0a09 */
[----:B------:R-:W-:Y:S02]  /*a070*/  SHF.R.S32.HI R24, RZ, 0x1f, R18 ;  /* 0x0000001fff187819 */ /* 0x000fe40000011412 */
[----:B------:R-:W-:Y:S01]  /*a080*/  ISETP.NE.AND P0, PT, R0, 0x3, PT ;  /* 0x000000030000780c */ /* 0x000fe20003f05270 */
[----:B------:R-:W-:-:S12]  /*a090*/  IMAD R34, R8, R3, R34 ;  /* 0x0000000308227224 */ /* 0x000fd800078e0222 */
[----:B------:R-:W-:Y:S01]  /*a0a0*/  @P0 LOP3.LUT R16, R16, 0x80, RZ, 0xfc, !PT ;  /* 0x0000008010100812 */ /* 0x000fe200078efcff */
[----:B0-----:R-:W-:Y:S06]  /*a0b0*/  @!P0 BRA `(.L_x_3280) ;  /* 0x0000000000048947 */ /* 0x001fec0003800000 */
[----:B------:R-:W-:Y:S01]  /*a0c0*/  BPT.TRAP 0x1 ;  /* 0x000000040000795c */ /* 0x000fe20000300000 */
.L_x_3280:
[----:B------:R-:W-:Y:S01]  /*a0d0*/  LEA R19, R17, UR39, 0x3 ;  /* 0x0000002711137c11 */ /* 0x000fe2000f8e18ff */
[----:B------:R-:W-:Y:S01]  /*a0e0*/  BSSY B0, `(.L_x_3281) ;  /* 0x0000004000007945 */ /* 0x000fe20003800000 */
[----:B------:R-:W-:-:S04]  /*a0f0*/  SHF.L.U32 R0, R22, 0x1f, RZ ;  /* 0x0000001f16007819 */ /* 0x000fc800000006ff */
[----:B------:R-:W0:Y:S02]  /*a100*/  SYNCS.PHASECHK.TRANS64.TRYWAIT P0, [R19+URZ+0x28c40], R0 ;  /* 0x028c4000130075a7 */ /* 0x000e24000800017f */
[----:B0-----:R-:W-:Y:S05]  /*a110*/  @!P0 BRA `(.L_x_3282) ;  /* 0x0000002c00488947 */ /* 0x001fea0003800000 */
.L_x_3329:
[----:B------:R-:W-:Y:S05]  /*a120*/  BSYNC B0 ;  /* 0x0000000000007941 */ /* 0x000fea0003800000 */
.L_x_3281:
[----:B0-----:R-:W-:Y:S01]  /*a130*/  SHF.R.S32.HI R0, RZ, 0x1f, R34 ;  /* 0x0000001fff007819 */ /* 0x001fe20000011422 */
[----:B------:R-:W-:Y:S01]  /*a140*/  ULDC.64 UR4, c[0x0][0x300] ;  /* 0x0000c00000047ab9 */ /* 0x000fe20000000a00 */
[----:B------:R-:W0:Y:S01]  /*a150*/  S2R R20, SR_TID.X ;  /* 0x0000000000147919 */ /* 0x000e220000002100 */
[----:B------:R-:W-:Y:S01]  /*a160*/  LOP3.LUT P1, RZ, R16, 0x1, RZ, 0xc0, !PT ;  /* 0x0000000110ff7812 */ /* 0x000fe2000782c0ff */
[----:B------:R-:W-:Y:S02]  /*a170*/  IMAD R4, R17, 0x1000, R33 ;  /* 0x0000100011047824 */ /* 0x000fe400078e0221 */
[----:B------:R-:W-:Y:S01]  /*a180*/  IMAD R3, R0, UR4, RZ ;  /* 0x0000000400037c24 */ /* 0x000fe2000f8e02ff */
[----:B------:R1:W-:Y:S03]  /*a190*/  STL [R1+0x4], R0 ;  /* 0x0000040001007387 */ /* 0x0003e60000100800 */
[----:B------:R-:W-:-:S02]  /*a1a0*/  IMAD R5, R34, UR5, R3 ;  /* 0x0000000522057c24 */ /* 0x000fc4000f8e0203 */
[----:B------:R-:W-:Y:S01]  /*a1b0*/  IMAD.WIDE.U32 R2, R34, UR4, RZ ;  /* 0x0000000422027c25 */ /* 0x000fe2000f8e00ff */
[----:B------:R-:W-:Y:S01]  /*a1c0*/  ULDC.64 UR4, c[0x0][0x310] ;  /* 0x0000c40000047ab9 */ /* 0x000fe20000000a00 */
[----:B-1---5:R-:W-:-:S03]  /*a1d0*/  SHF.R.S32.HI R0, RZ, 0x1f, R28 ;  /* 0x0000001fff007819 */ /* 0x022fc6000001141c */
[----:B------:R-:W-:Y:S02]  /*a1e0*/  IADD3 R3, R3, R5, RZ ;  /* 0x0000000503037210 */ /* 0x000fe40007ffe0ff */
[----:B------:R-:W-:Y:S01]  /*a1f0*/  IMAD R5, R0, UR4, RZ ;  /* 0x0000000400057c24 */ /* 0x000fe2000f8e02ff */
[----:B------:R1:W-:Y:S01]  /*a200*/  STL [R1+0x8], R0 ;  /* 0x0000080001007387 */ /* 0x0003e20000100800 */
[----:B------:R-:W-:-:S04]  /*a210*/  IMAD.WIDE.U32 R2, R28, UR4, R2 ;  /* 0x000000041c027c25 */ /* 0x000fc8000f8e0002 */
[----:B------:R-:W-:Y:S01]  /*a220*/  IMAD R5, R28, UR5, R5 ;  /* 0x000000051c057c24 */ /* 0x000fe2000f8e0205 */
[----:B------:R-:W-:-:S03]  /*a230*/  ULDC.64 UR4, c[0x0][0x308] ;  /* 0x0000c20000047ab9 */ /* 0x000fc60000000a00 */
[----:B------:R-:W-:Y:S02]  /*a240*/  IMAD.IADD R3, R3, 0x1, R5 ;  /* 0x0000000103037824 */ /* 0x000fe400078e0205 */
[----:B------:R-:W-:Y:S02]  /*a250*/  IMAD R5, R24, UR4, RZ ;  /* 0x0000000418057c24 */ /* 0x000fe4000f8e02ff */
[----:B------:R-:W-:-:S04]  /*a260*/  IMAD.WIDE.U32 R2, R18, UR4, R2 ;  /* 0x0000000412027c25 */ /* 0x000fc8000f8e0002 */
[----:B------:R-:W-:Y:S01]  /*a270*/  IMAD R5, R18, UR5, R5 ;  /* 0x0000000512057c24 */ /* 0x000fe2000f8e0205 */
[----:B------:R-:W-:Y:S01]  /*a280*/  ULDC.64 UR4, c[0x0][0x2e8] ;  /* 0x0000ba0000047ab9 */ /* 0x000fe20000000a00 */
[----:B0-----:R-:W-:Y:S01]  /*a290*/  IMAD.SHL.U32 R20, R20, 0x8, RZ ;  /* 0x0000000814147824 */ /* 0x001fe200078e00ff */
[----:B-1----:R-:W-:Y:S01]  /*a2a0*/  LEA R0, P0, R2, UR4, 0x1 ;  /* 0x0000000402007c11 */ /* 0x002fe2000f8008ff */
[----:B------:R-:W-:Y:S01]  /*a2b0*/  IMAD.IADD R5, R3, 0x1, R5 ;  /* 0x0000000103057824 */ /* 0x000fe200078e0205 */
[----:B------:R-:W-:Y:S02]  /*a2c0*/  UMOV UR4, 0xffffffff ;  /* 0xffffffff00047882 */ /* 0x000fe40000000000 */
[----:B------:R-:W-:Y:S02]  /*a2d0*/  LOP3.LUT R20, R20, 0x38, RZ, 0xc0, !PT ;  /* 0x0000003814147812 */ /* 0x000fe400078ec0ff */
[----:B------:R-:W-:Y:S01]  /*a2e0*/  LEA.HI.X R5, R2, UR5, R5, 0x1, P0 ;  /* 0x0000000502057c11 */ /* 0x000fe200080f0c05 */
[----:B------:R-:W-:Y:S06]  /*a2f0*/  BRA.DIV UR4, `(.L_x_3283) ;  /* 0x0000002a04e47947 */ /* 0x000fec000b800000 */
[----:B------:R-:W0:Y:S01]  /*a300*/  SHFL.IDX PT, R14, R0, RZ, 0x181f ;  /* 0x00181fff000e7589 */ /* 0x000e2200000e0000 */
[C---:B------:R-:W-:Y:S02]  /*a310*/  ISETP.GE.AND P4, PT, R35.reuse, 0x1, PT ;  /* 0x000000012300780c */ /* 0x040fe40003f86270 */
[C---:B------:R-:W-:Y:S01]  /*a320*/  ISETP.GE.AND P3, PT, R35.reuse, 0x11, PT ;  /* 0x000000112300780c */ /* 0x040fe20003f66270 */
[----:B------:R-:W1:Y:S01]  /*a330*/  SHFL.IDX PT, R2, R5, RZ, 0x181f ;  /* 0x00181fff05027589 */ /* 0x000e6200000e0000 */
[----:B------:R-:W-:-:S03]  /*a340*/  ISETP.GE.AND P2, PT, R35, 0x21, PT ;  /* 0x000000212300780c */ /* 0x000fc60003f46270 */
[----:B------:R-:W-:Y:S06]  /*a350*/  SHFL.IDX PT, R8, R5, 0x1, 0x181f ;  /* 0x00381f0005087f89 */ /* 0x000fec00000e0000 */
[C---:B------:R-:W-:Y:S02]  /*a360*/  @P4 LEA R7, R4.reuse, UR39, 0x1 ;  /* 0x0000002704074c11 */ /* 0x040fe4000f8e08ff */
[----:B------:R-:W-:Y:S02]  /*a370*/  @P3 LEA R9, R4, UR39, 0x1 ;  /* 0x0000002704093c11 */ /* 0x000fe4000f8e08ff */
[----:B0-----:R-:W-:-:S02]  /*a380*/  @P4 LEA R3, P0, R20, R14, 0x1 ;  /* 0x0000000e14034211 */ /* 0x001fc400078008ff */
[----:B------:R-:W0:Y:S02]  /*a390*/  SHFL.IDX PT, R14, R0, 0x1, 0x181f ;  /* 0x00381f00000e7f89 */ /* 0x000e2400000e0000 */
[----:B-1----:R-:W-:-:S04]  /*a3a0*/  @P4 IADD3.X R2, RZ, R2, RZ, P0, !PT ;  /* 0x00000002ff024210 */ /* 0x002fc800007fe4ff */
[----:B------:R-:W-:-:S04]  /*a3b0*/  @P4 LOP3.LUT R3, R3, R2, RZ, 0x3c, !PT ;  /* 0x0000000203034212 */ /* 0x000fc800078e3cff */
[----:B------:R-:W-:-:S04]  /*a3c0*/  @P4 LOP3.LUT R2, R3, R2, RZ, 0x3c, !PT ;  /* 0x0000000203024212 */ /* 0x000fc800078e3cff */
[----:B------:R-:W-:-:S05]  /*a3d0*/  @P4 LOP3.LUT R3, R3, R2, RZ, 0x3c, !PT ;  /* 0x0000000203034212 */ /* 0x000fca00078e3cff */
[----:B------:R1:W-:Y:S01]  /*a3e0*/  @P4 LDGSTS.E.BYPASS.LTC128B.128 [R7+0x22400], desc[UR50][R2.64], !P1 ;  /* 0x2240000002074fae */ /* 0x0003e2000c901d72 */
[----:B0-----:R-:W-:-:S03]  /*a3f0*/  @P3 LEA R6, P0, R20, R14, 0x1 ;  /* 0x0000000e14063211 */ /* 0x001fc600078008ff */
[----:B------:R-:W0:Y:S02]  /*a400*/  SHFL.IDX PT, R14, R0, 0x2, 0x181f ;  /* 0x00581f00000e7f89 */ /* 0x000e2400000e0000 */
[----:B------:R-:W-:Y:S02]  /*a410*/  @P3 IMAD.X R8, RZ, RZ, R8, P0 ;  /* 0x000000ffff083224 */ /* 0x000fe400000e0608 */
[----:B-1----:R-:W1:Y:S02]  /*a420*/  SHFL.IDX PT, R2, R5, 0x2, 0x181f ;  /* 0x00581f0005027f89 */ /* 0x002e6400000e0000 */
[----:B------:R-:W-:Y:S02]  /*a430*/  @P3 IMAD.MOV.U32 R3, RZ, RZ, R8 ;  /* 0x000000ffff033224 */ /* 0x000fe400078e0008 */
[----:B------:R-:W2:Y:S01]  /*a440*/  SHFL.IDX PT, R5, R5, 0x3, 0x181f ;  /* 0x00781f0005057f89 */ /* 0x000ea200000e0000 */
[----:B0-----:R-:W-:-:S03]  /*a450*/  @P2 LEA R7, P0, R20, R14, 0x1 ;  /* 0x0000000e14072211 */ /* 0x001fc600078008ff */
[----:B------:R0:W3:Y:S02]  /*a460*/  SHFL.IDX PT, R14, R0, 0x3, 0x181f ;  /* 0x00781f00000e7f89 */ /* 0x0000e400000e0000 */
[----:B-1----:R-:W-:Y:S02]  /*a470*/  @P2 IMAD.X R10, RZ, RZ, R2, P0 ;  /* 0x000000ffff0a2224 */ /* 0x002fe400000e0602 */
[----:B------:R-:W-:Y:S01]  /*a480*/  @P3 IMAD.MOV.U32 R2, RZ, RZ, R6 ;  /* 0x000000ffff023224 */ /* 0x000fe200078e0006 */
[----:B------:R-:W-:-:S04]  /*a490*/  @P2 LEA R6, R4, UR39, 0x1 ;  /* 0x0000002704062c11 */ /* 0x000fc8000f8e08ff */
[----:B------:R1:W-:Y:S02]  /*a4a0*/  @P3 LDGSTS.E.BYPASS.LTC128B.128 [R9+0x22c00], desc[UR50][R2.64], !P1 ;  /* 0x22c0000002093fae */ /* 0x0003e4000c901d72 */
[----:B-1----:R-:W-:Y:S01]  /*a4b0*/  @P2 MOV R2, R7 ;  /* 0x0000000700022202 */ /* 0x002fe20000000f00 */
[----:B------:R-:W-:-:S05]  /*a4c0*/  @P2 IMAD.MOV.U32 R3, RZ, RZ, R10 ;  /* 0x000000ffff032224 */ /* 0x000fca00078e000a */
[----:B--23--:R0:W-:Y:S02]  /*a4d0*/  @P2 LDGSTS.E.BYPASS.LTC128B.128 [R6+0x23400], desc[UR50][R2.64], !P1 ;  /* 0x2340000002062fae */ /* 0x00c1e4000c901d72 */
.L_x_3339:
[----:B------:R-:W-:-:S13]  /*a4e0*/  ISETP.GE.AND P2, PT, R35, 0x31, PT ;  /* 0x000000312300780c */ /* 0x000fda0003f46270 */
[----:B0-----:R-:W-:-:S05]  /*a4f0*/  @P2 LEA R2, P0, R20, R14, 0x1 ;  /* 0x0000000e14022211 */ /* 0x001fca00078008ff */
[----:B------:R-:W-:Y:S01]  /*a500*/  @P2 IMAD.X R3, RZ, RZ, R5, P0 ;  /* 0x000000ffff032224 */ /* 0x000fe200000e0605 */
[----:B------:R-:W-:Y:S02]  /*a510*/  @P2 LEA R5, R4, UR39, 0x1 ;  /* 0x0000002704052c11 */ /* 0x000fe4000f8e08ff */
[----:B------:R-:W-:-:S03]  /*a520*/  PLOP3.LUT P0, PT, PT, PT, PT, 0x80, 0x0 ;  /* 0x000000000000781c */ /* 0x000fc60003f0f070 */
[----:B------:R-:W-:Y:S01]  /*a530*/  @!PT LDS RZ, [RZ] ;  /* 0x00000000fffff984 */ /* 0x000fe20000000800 */
[----:B------:R-:W-:Y:S01]  /*a540*/  @!PT LDS RZ, [RZ] ;  /* 0x00000000fffff984 */ /* 0x000fe20000000800 */
[----:B------:R-:W-:Y:S01]  /*a550*/  @!PT LDS RZ, [RZ] ;  /* 0x00000000fffff984 */ /* 0x000fe20000000800 */
[----:B------:R0:W-:Y:S01]  /*a560*/  @P2 LDGSTS.E.BYPASS.LTC128B.128 [R5+0x23c00], desc[UR50][R2.64], !P1 ;  /* 0x23c0000002052fae */ /* 0x0001e2000c901d72 */
[----:B------:R-:W-:-:S09]  /*a570*/  NOP ;  /* 0x0000000000007918 */ /* 0x000fd20000000000 */
.L_x_3284:
        /* <DEDUP_REMOVED lines=11> */
.L_x_3285:
        /* <DEDUP_REMOVED lines=22> */
[----:B01----:R-:W-:Y:S05]  /*a790*/  CALL.ABS.NOINC R2 ;  /* 0x0000000002007343 */ /* 0x003fea0003c00000 */
.L_x_3286:
[----:B------:R-:W2:Y:S01]  /*a7a0*/  LDL R20, [R1] ;  /* 0x0000000001147983 */ /* 0x000ea20000100800 */
[----:B------:R-:W3:Y:S01]  /*a7b0*/  LDC R4, c[0x0][0x448] ;  /* 0x00011200ff047b82 */ /* 0x000ee20000000800 */
[----:B------:R-:W-:Y:S01]  /*a7c0*/  IMAD.MOV R0, RZ, RZ, -R36 ;  /* 0x000000ffff007224 */ /* 0x000fe200078e0a24 */
[----:B------:R-:W-:Y:S01]  /*a7d0*/  ULDC UR4, c[0x0][0xc38] ;  /* 0x00030e0000047ab9 */ /* 0x000fe20000000800 */
[----:B------:R-:W4:Y:S01]  /*a7e0*/  S2R R9, SR_TID.X ;  /* 0x0000000000097919 */ /* 0x000f220000002100 */
[----:B------:R-:W-:Y:S02]  /*a7f0*/  LOP3.LUT P5, RZ, R16, 0x2000, RZ, 0xc0, !PT ;  /* 0x0000200010ff7812 */ /* 0x000fe400078ac0ff */
[----:B------:R-:W-:Y:S02]  /*a800*/  LEA R8, R33, UR39, 0x1 ;  /* 0x0000002721087c11 */ /* 0x000fe4000f8e08ff */
[----:B---3--:R-:W-:Y:S01]  /*a810*/  ISETP.NE.AND P0, PT, R4, 0x1, PT ;  /* 0x000000010400780c */ /* 0x008fe20003f05270 */
[----:B----4-:R-:W-:-:S12]  /*a820*/  IMAD.SHL.U32 R9, R9, 0x8, RZ ;  /* 0x0000000809097824 */ /* 0x010fd800078e00ff */
[----:B0-----:R-:W0:Y:S01]  /*a830*/  @P0 LDC R3, c[0x0][0x44c] ;  /* 0x00011300ff030b82 */ /* 0x001e220000000800 */
[----:B------:R-:W-:-:S07]  /*a840*/  LOP3.LUT R9, R9, 0x38, RZ, 0xc0, !PT ;  /* 0x0000003809097812 */ /* 0x000fce00078ec0ff */
[----:B------:R-:W3:Y:S01]  /*a850*/  @P0 LDC R2, c[0x0][0x450] ;  /* 0x00011400ff020b82 */ /* 0x000ee20000000800 */
[----:B--2---:R-:W-:Y:S01]  /*a860*/  IMAD R0, R0, UR4, R20 ;  /* 0x0000000400007c24 */ /* 0x004fe2000f8e0214 */
[----:B------:R-:W-:-:S03]  /*a870*/  ULDC.64 UR4, c[0x0][0x2d8] ;  /* 0x0000b60000047ab9 */ /* 0x000fc60000000a00 */
[----:B------:R-:W-:-:S04]  /*a880*/  IMAD R6, R0, 0x40, R23 ;  /* 0x0000004000067824 */ /* 0x000fc800078e0217 */
[----:B0-----:R-:W-:Y:S01]  /*a890*/  @P0 IMAD.HI.U32 R3, R6, R3, RZ ;  /* 0x0000000306030227 */ /* 0x001fe200078e00ff */
[----:B------:R-:W-:-:S04]  /*a8a0*/  MOV R5, R6 ;  /* 0x0000000600057202 */ /* 0x000fc80000000f00 */
[----:B---3--:R-:W-:-:S05]  /*a8b0*/  @P0 SHF.R.U32.HI R5, RZ, R2, R3 ;  /* 0x00000002ff050219 */ /* 0x008fca0000011603 */
[----:B------:R-:W-:-:S04]  /*a8c0*/  IMAD.MOV R3, RZ, RZ, -R5 ;  /* 0x000000ffff037224 */ /* 0x000fc800078e0a05 */
[----:B------:R-:W-:Y:S01]  /*a8d0*/  IMAD R4, R4, R3, R6 ;  /* 0x0000000304047224 */ /* 0x000fe200078e0206 */
[----:B------:R-:W-:Y:S01]  /*a8e0*/  SHF.R.S32.HI R6, RZ, 0x1f, R26 ;  /* 0x0000001fff067819 */ /* 0x000fe2000001141a */
[----:B------:R-:W-:-:S04]  /*a8f0*/  IMAD R3, R24, UR4, RZ ;  /* 0x0000000418037c24 */ /* 0x000fc8000f8e02ff */
[C---:B------:R-:W-:Y:S02]  /*a900*/  IMAD R7, R18.reuse, UR5, R3 ;  /* 0x0000000512077c24 */ /* 0x040fe4000f8e0203 */
[----:B------:R-:W-:Y:S01]  /*a910*/  IMAD.WIDE.U32 R2, R18, UR4, RZ ;  /* 0x0000000412027c25 */ /* 0x000fe2000f8e00ff */
[----:B------:R-:W-:-:S03]  /*a920*/  ULDC.64 UR4, c[0x0][0x2e0] ;  /* 0x0000b80000047ab9 */ /* 0x000fc60000000a00 */
[----:B------:R-:W-:Y:S02]  /*a930*/  IMAD.IADD R3, R3, 0x1, R7 ;  /* 0x0000000103037824 */ /* 0x000fe400078e0207 */
[----:B------:R-:W-:Y:S01]  /*a940*/  IMAD R7, R6, UR4, RZ ;  /* 0x0000000406077c24 */ /* 0x000fe2000f8e02ff */
[----:B------:R-:W-:Y:S01]  /*a950*/  SHF.R.S32.HI R6, RZ, 0x1f, R5 ;  /* 0x0000001fff067819 */ /* 0x000fe20000011405 */
[----:B------:R-:W-:-:S04]  /*a960*/  IMAD.WIDE.U32 R2, R26, UR4, R2 ;  /* 0x000000041a027c25 */ /* 0x000fc8000f8e0002 */
[----:B------:R-:W-:Y:S01]  /*a970*/  IMAD R7, R26, UR5, R7 ;  /* 0x000000051a077c24 */ /* 0x000fe2000f8e0207 */
[----:B------:R-:W-:Y:S02]  /*a980*/  ULDC.64 UR4, c[0x0][0x2d0] ;  /* 0x0000b40000047ab9 */ /* 0x000fe40000000a00 */
[----:B------:R-:W-:Y:S02]  /*a990*/  IMAD R6, R6, UR4, RZ ;  /* 0x0000000406067c24 */ /* 0x000fe4000f8e02ff */
[----:B------:R-:W-:Y:S02]  /*a9a0*/  IMAD.IADD R3, R3, 0x1, R7 ;  /* 0x0000000103037824 */ /* 0x000fe400078e0207 */
[C---:B------:R-:W-:Y:S02]  /*a9b0*/  IMAD R7, R5.reuse, UR5, R6 ;  /* 0x0000000505077c24 */ /* 0x040fe4000f8e0206 */
[----:B------:R-:W-:Y:S01]  /*a9c0*/  IMAD.WIDE.U32 R2, R5, UR4, R2 ;  /* 0x0000000405027c25 */ /* 0x000fe2000f8e0002 */
[----:B------:R-:W-:Y:S01]  /*a9d0*/  SHF.R.S32.HI R5, RZ, 0x1f, R4 ;  /* 0x0000001fff057819 */ /* 0x000fe20000011404 */
[----:B------:R-:W-:-:S02]  /*a9e0*/  ULDC.64 UR4, c[0x0][0x2c8] ;  /* 0x0000b20000047ab9 */ /* 0x000fc40000000a00 */
        /* <DEDUP_REMOVED lines=11> */
[----:B------:R-:W-:-:S03]  /*aaa0*/  IMAD R0, R0, 0x40, R37 ;  /* 0x0000004000007824 */ /* 0x000fc600078e0225 */
[----:B------:R-:W2:Y:S02]  /*aab0*/  SHFL.IDX PT, R2, R5, RZ, 0x181f ;  /* 0x00181fff05027589 */ /* 0x000ea400000e0000 */
[C---:B------:R-:W-:Y:S02]  /*aac0*/  ISETP.GE.AND P0, PT, R0.reuse, UR37, PT ;  /* 0x0000002500007c0c */ /* 0x040fe4000bf06270 */
[----:B------:R-:W-:Y:S01]  /*aad0*/  SHFL.IDX PT, R6, R5, 0x1, 0x181f ;  /* 0x00381f0005067f89 */ /* 0x000fe200000e0000 */
[----:B------:R-:W-:-:S10]  /*aae0*/  IADD3 R7, R0, 0x10, RZ ;  /* 0x0000001000077810 */ /* 0x000fd40007ffe0ff */
[----:B0-----:R-:W-:-:S05]  /*aaf0*/  @!P0 LEA R14, P1, R9, R14, 0x1 ;  /* 0x0000000e090e8211 */ /* 0x001fca00078208ff */
[----:B--2---:R-:W-:Y:S02]  /*ab00*/  @!P0 IMAD.X R3, RZ, RZ, R2, P1 ;  /* 0x000000ffff038224 */ /* 0x004fe400008e0602 */
[----:B------:R-:W-:Y:S02]  /*ab10*/  @!P0 IMAD.MOV.U32 R2, RZ, RZ, R14 ;  /* 0x000000ffff028224 */ /* 0x000fe400078e000e */
[----:B------:R-:W0:Y:S04]  /*ab20*/  SHFL.IDX PT, R14, R4, 0x1, 0x181f ;  /* 0x00381f00040e7f89 */ /* 0x000e2800000e0000 */
[----:B------:R0:W-:Y:S01]  /*ab30*/  @!P0 LDGSTS.E.BYPASS.LTC128B.128 [R8+0x20400], desc[UR50][R2.64], !P5 ;  /* 0x2040000002088fae */ /* 0x0001e2000e901d72 */
[----:B------:R-:W-:Y:S01]  /*ab40*/  ISETP.GE.AND P0, PT, R7, UR37, PT ;  /* 0x0000002507007c0c */ /* 0x000fe2000bf06270 */
[----:B------:R-:W-:-:S12]  /*ab50*/  VIADD R7, R0, 0x20 ;  /* 0x0000002000077836 */ /* 0x000fd80000000000 */
[----:B0-----:R-:W-:Y:S02]  /*ab60*/  @!P0 LEA R2, P1, R9, R14, 0x1 ;  /* 0x0000000e09028211 */ /* 0x001fe400078208ff */
[----:B------:R-:W0:Y:S03]  /*ab70*/  SHFL.IDX PT, R14, R4, 0x2, 0x181f ;  /* 0x00581f00040e7f89 */ /* 0x000e2600000e0000 */
[----:B------:R-:W-:Y:S02]  /*ab80*/  @!P0 IMAD.X R3, RZ, RZ, R6, P1 ;  /* 0x000000ffff038224 */ /* 0x000fe400008e0606 */
[----:B------:R-:W2:Y:S04]  /*ab90*/  SHFL.IDX PT, R6, R5, 0x2, 0x181f ;  /* 0x00581f0005067f89 */ /* 0x000ea800000e0000 */
[----:B------:R0:W-:Y:S01]  /*aba0*/  @!P0 LDGSTS.E.BYPASS.LTC128B.128 [R8+0x20c00], desc[UR50][R2.64], !P5 ;  /* 0x20c0000002088fae */ /* 0x0001e2000e901d72 */
[----:B------:R-:W-:-:S03]  /*abb0*/  ISETP.GE.AND P0, PT, R7, UR37, PT ;  /* 0x0000002507007c0c */ /* 0x000fc6000bf06270 */
[----:B------:R-:W3:Y:S10]  /*abc0*/  SHFL.IDX PT, R5, R5, 0x3, 0x181f ;  /* 0x00781f0005057f89 */ /* 0x000ef400000e0000 */
[----:B0-----:R-:W-:-:S02]  /*abd0*/  @!P0 LEA R2, P1, R9, R14, 0x1 ;  /* 0x0000000e09028211 */ /* 0x001fc400078208ff */
[----:B------:R0:W4:Y:S03]  /*abe0*/  SHFL.IDX PT, R14, R4, 0x3, 0x181f ;  /* 0x00781f00040e7f89 */ /* 0x00012600000e0000 */
[----:B--2---:R-:W-:-:S05]  /*abf0*/  @!P0 IMAD.X R3, RZ, RZ, R6, P1 ;  /* 0x000000ffff038224 */ /* 0x004fca00008e0606 */
[----:B------:R0:W-:Y:S03]  /*ac00*/  @!P0 LDGSTS.E.BYPASS.LTC128B.128 [R8+0x21400], desc[UR50][R2.64], !P5 ;  /* 0x2140000002088fae */ /* 0x0001e6000e901d72 */
.L_x_3348:
[----:B------:R-:W2:Y:S01]  /*ac10*/  LDL R6, [R1+0xc] ;  /* 0x00000c0001067983 */ /* 0x000ea20000100800 */
[----:B------:R-:W-:-:S05]  /*ac20*/  VIADD R0, R0, 0x30 ;  /* 0x0000003000007836 */ /* 0x000fca0000000000 */
[----:B------:R-:W-:-:S13]  /*ac30*/  ISETP.GE.AND P0, PT, R0, UR37, PT ;  /* 0x0000002500007c0c */ /* 0x000fda000bf06270 */
[----:B0---4-:R-:W-:-:S04]  /*ac40*/  @!P0 LEA R2, P1, R9, R14, 0x1 ;  /* 0x0000000e09028211 */ /* 0x011fc800078208ff */
[----:B---3--:R-:W-:-:S05]  /*ac50*/  @!P0 IADD3.X R3, RZ, R5, RZ, P1, !PT ;  /* 0x00000005ff038210 */ /* 0x008fca0000ffe4ff */
[----:B------:R-:W-:Y:S01]  /*ac60*/  @!PT LDS RZ, [RZ] ;  /* 0x00000000fffff984 */ /* 0x000fe20000000800 */
[----:B------:R-:W-:Y:S01]  /*ac70*/  @!PT LDS RZ, [RZ] ;  /* 0x00000000fffff984 */ /* 0x000fe20000000800 */
[----:B------:R-:W-:Y:S01]  /*ac80*/  @!PT LDS RZ, [RZ] ;  /* 0x00000000fffff984 */ /* 0x000fe20000000800 */
[----:B------:R0:W-:Y:S01]  /*ac90*/  @!P0 LDGSTS.E.BYPASS.LTC128B.128 [R8+0x21c00], desc[UR50][R2.64], !P5 ;  /* 0x21c0000002088fae */ /* 0x0001e2000e901d72 */
[----:B------:R-:W-:Y:S01]  /*aca0*/  NOP ;  /* 0x0000000000007918 */ /* 0x000fe20000000000 */
[----:B------:R-:W-:Y:S02]  /*acb0*/  SYNCS.ARRIVE.TRANS64.RED.A0T1 RZ, [UR39+0x28c00], RZ ;  /* 0x028c00ffffff79a7 */ /* 0x000fe40008200427 */
[----:B------:R-:W-:Y:S01]  /*acc0*/  ARRIVES.LDGSTSBAR.64.TRANSCNT [UR39+0x28c00] ;  /* 0x028c0000ff0079b0 */ /* 0x000fe20008000aa7 */
[----:B--2---:R-:W-:-:S04]  /*acd0*/  LOP3.LUT R0, R6, 0x1, RZ, 0xc, !PT ;  /* 0x0000000106007812 */ /* 0x004fc800078e0cff */
[----:B------:R-:W-:Y:S01]  /*ace0*/  SHF.L.U32 R0, R0, 0x1f, RZ ;  /* 0x0000001f00007819 */ /* 0x000fe200000006ff */
[----:B------:R-:W-:Y:S01]  /*acf0*/  NOP ;  /* 0x0000000000007918 */ /* 0x000fe20000000000 */
[----:B------:R-:W-:Y:S01]  /*ad00*/  SYNCS.ARRIVE.TRANS64.A1T0 RZ, [UR39+0x28c00], RZ ;  /* 0x028c00ffffff79a7 */ /* 0x000fe20008100027 */
[----:B------:R-:W-:Y:S01]  /*ad10*/  BSSY B0, `(.L_x_3288) ;  /* 0x0000003000007945 */ /* 0x000fe20003800000 */
[----:B------:R-:W2:Y:S03]  /*ad20*/  SYNCS.PHASECHK.TRANS64.TRYWAIT P0, [UR39+0x28c20], R0 ;  /* 0x028c2000ff0075a7 */ /* 0x000ea60008000167 */
[----:B0-2---:R-:W-:Y:S05]  /*ad30*/  @!P0 BRA `(.L_x_3289) ;  /* 0x0000002800a08947 */ /* 0x005fea0003800000 */
.L_x_3349:
[----:B------:R-:W-:Y:S05]  /*ad40*/  BSYNC B0 ;  /* 0x0000000000007941 */ /* 0x000fea0003800000 */
.L_x_3288:
[----:B------:R-:W-:-:S05]  /*ad50*/  IMAD.U32 R2, RZ, RZ, UR41 ;  /* 0x00000029ff027e24 */ /* 0x000fca000f8e00ff */
[----:B------:R-:W-:-:S13]  /*ad60*/  ISETP.NE.AND P0, PT, R2, 0x3, PT ;  /* 0x000000030200780c */ /* 0x000fda0003f05270 */
[----:B------:R-:W-:Y:S05]  /*ad70*/  @!P0 BRA `(.L_x_3290) ;  /* 0x0000000000048947 */ /* 0x000fea0003800000 */
[----:B------:R-:W-:Y:S01]  /*ad80*/  BPT.TRAP 0x1 ;  /* 0x000000040000795c */ /* 0x000fe20000300000 */
.L_x_3290:
[----:B0-----:R-:W-:Y:S01]  /*ad90*/  SHF.L.U32 R0, R22, 0x1f, RZ ;  /* 0x0000001f16007819 */ /* 0x001fe200000006ff */
[----:B------:R-:W-:Y:S03]  /*ada0*/  BSSY B0, `(.L_x_3291) ;  /* 0x0000003000007945 */ /* 0x000fe60003800000 */
[----:B------:R-:W0:Y:S02]  /*adb0*/  SYNCS.PHASECHK.TRANS64.TRYWAIT P0, [R19+URZ+0x28c60], R0 ;  /* 0x028c6000130075a7 */ /* 0x000e24000800017f */
[----:B0-----:R-:W-:Y:S05]  /*adc0*/  @!P0 BRA `(.L_x_3292) ;  /* 0x0000002800948947 */ /* 0x001fea0003800000 */
.L_x_3350:
[----:B------:R-:W-:Y:S05]  /*add0*/  BSYNC B0 ;  /* 0x0000000000007941 */ /* 0x000fea0003800000 */
.L_x_3291:
[----:B------:R-:W2:Y:S01]  /*ade0*/  LDL.LU R2, [R1+0x4] ;  /* 0x0000040001027983 */ /* 0x000ea20000300800 */
[----:B------:R-:W-:-:S03]  /*adf0*/  ULDC.64 UR4, c[0x0][0x328] ;  /* 0x0000ca0000047ab9 */ /* 0x000fc60000000a00 */
[----:B------:R-:W3:Y:S01]  /*ae00*/  LDL.LU R4, [R1+0x8] ;  /* 0x0000080001047983 */ /* 0x000ee20000300800 */
[----:B------:R-:W-:Y:S01]  /*ae10*/  LEA R9, R17, R33, 0xf ;  /* 0x0000002111097211 */ /* 0x000fe200078e78ff */
[----:B--2---:R-:W-:-:S04]  /*ae20*/  IMAD R3, R2, UR4, RZ ;  /* 0x0000000402037c24 */ /* 0x004fc8000f8e02ff */
[C---:B------:R-:W-:Y:S02]  /*ae30*/  IMAD R5, R34.reuse, UR5, R3 ;  /* 0x0000000522057c24 */ /* 0x040fe4000f8e0203 */
[----:B------:R-:W-:Y:S01]  /*ae40*/  IMAD.WIDE.U32 R2, R34, UR4, RZ ;  /* 0x0000000422027c25 */ /* 0x000fe2000f8e00ff */
[----:B------:R-:W-:-:S03]  /*ae50*/  ULDC.64 UR4, c[0x0][0x338] ;  /* 0x0000ce0000047ab9 */ /* 0x000fc60000000a00 */
[----:B------:R-:W-:Y:S02]  /*ae60*/  IMAD.IADD R3, R3, 0x1, R5 ;  /* 0x0000000103037824 */ /* 0x000fe400078e0205 */
[----:B---3--:R-:W-:Y:S02]  /*ae70*/  IMAD R5, R4, UR4, RZ ;  /* 0x0000000404057c24 */ /* 0x008fe4000f8e02ff */
        /* <DEDUP_REMOVED lines=13> */
[----:B------:R-:W-:Y:S01]  /*af50*/  LOP3.LUT P6, RZ, R16, 0x40000000, RZ, 0xc0, !PT ;  /* 0x4000000010ff7812 */ /* 0x000fe200078cc0ff */
[----:B------:R-:W2:Y:S01]  /*af60*/  S2R R4, SR_TID.X ;  /* 0x0000000000047919 */ /* 0x000ea20000002100 */
[----:B------:R-:W-:Y:S02]  /*af70*/  LEA R9, R9, UR39, 0x1 ;  /* 0x0000002709097c11 */ /* 0x000fe4000f8e08ff */
[----:B------:R-:W-:Y:S01]  /*af80*/  P2R R12, PR, RZ, 0x40 ;  /* 0x00000040ff0c7803 */ /* 0x000fe20000000000 */
[----:B------:R-:W-:Y:S01]  /*af90*/  STL [R1+0x28], R24 ;  /* 0x0000281801007387 */ /* 0x000fe20000100800 */
[----:B------:R-:W-:Y:S02]  /*afa0*/  LOP3.LUT P6, RZ, R30, 0x10, RZ, 0xc0, !PT ;  /* 0x000000101eff7812 */ /* 0x000fe400078cc0ff */
[----:B------:R-:W-:Y:S01]  /*afb0*/  LOP3.LUT P5, RZ, R16, 0x8000000, RZ, 0xc0, !PT ;  /* 0x0800000010ff7812 */ /* 0x000fe200078ac0ff */
[----:B------:R-:W-:Y:S01]  /*afc0*/  STL [R1+0x24], R23 ;  /* 0x0000241701007387 */ /* 0x000fe20000100800 */
[----:B------:R-:W-:-:S02]  /*afd0*/  P2R R13, PR, RZ, 0x40 ;  /* 0x00000040ff0d7803 */ /* 0x000fc40000000000 */
[C---:B------:R-:W-:Y:S01]  /*afe0*/  LOP3.LUT P6, RZ, R16.reuse, 0x40000, RZ, 0xc0, !PT ;  /* 0x0004000010ff7812 */ /* 0x040fe200078cc0ff */
[----:B------:R-:W-:Y:S01]  /*aff0*/  STL [R1+0x20], R22 ;  /* 0x0000201601007387 */ /* 0x000fe20000100800 */
[C---:B------:R-:W-:Y:S02]  /*b000*/  LOP3.LUT P4, RZ, R16.reuse, 0x1000000, RZ, 0xc0, !PT ;  /* 0x0100000010ff7812 */ /* 0x040fe4000788c0ff */
[----:B------:R-:W-:Y:S01]  /*b010*/  P2R R15, PR, RZ, 0x40 ;  /* 0x00000040ff0f7803 */ /* 0x000fe20000000000 */
[----:B------:R-:W-:Y:S01]  /*b020*/  STL [R1+0x1c], R19 ;  /* 0x00001c1301007387 */ /* 0x000fe20000100800 */
[C---:B------:R-:W-:Y:S02]  /*b030*/  LOP3.LUT P6, RZ, R16.reuse, 0x80000, RZ, 0xc0, !PT ;  /* 0x0008000010ff7812 */ /* 0x040fe400078cc0ff */
[----:B------:R-:W-:Y:S01]  /*b040*/  LOP3.LUT P3, RZ, R16, 0x20000, RZ, 0xc0, !PT ;  /* 0x0002000010ff7812 */ /* 0x000fe2000786c0ff */
[----:B------:R-:W-:Y:S01]  /*b050*/  STL [R1+0x18], R18 ;  /* 0x0000181201007387 */ /* 0x000fe20000100800 */
[----:B------:R-:W-:-:S02]  /*b060*/  P2R R20, PR, RZ, 0x40 ;  /* 0x00000040ff147803 */ /* 0x000fc40000000000 */
[C---:B------:R-:W-:Y:S01]  /*b070*/  LOP3.LUT P6, RZ, R16.reuse, 0x100000, RZ, 0xc0, !PT ;  /* 0x0010000010ff7812 */ /* 0x040fe200078cc0ff */
[----:B------:R-:W-:Y:S01]  /*b080*/  STL [R1+0x14], R17 ;  /* 0x0000141101007387 */ /* 0x000fe20000100800 */
[C---:B------:R-:W-:Y:S02]  /*b090*/  LOP3.LUT P2, RZ, R16.reuse, 0x10000, RZ, 0xc0, !PT ;  /* 0x0001000010ff7812 */ /* 0x040fe4000784c0ff */
[----:B------:R-:W-:Y:S01]  /*b0a0*/  P2R R11, PR, RZ, 0x40 ;  /* 0x00000040ff0b7803 */ /* 0x000fe20000000000 */
[----:B------:R-:W3:Y:S01]  /*b0b0*/  SHFL.IDX PT, R2, R8, RZ, 0x181f ;  /* 0x00181fff08027589 */ /* 0x000ee200000e0000 */
[C---:B------:R-:W-:Y:S02]  /*b0c0*/  LOP3.LUT P6, RZ, R16.reuse, 0x2000000, RZ, 0xc0, !PT ;  /* 0x0200000010ff7812 */ /* 0x040fe400078cc0ff */
[----:B------:R-:W-:Y:S01]  /*b0d0*/  LOP3.LUT P1, RZ, R16, 0x8000, RZ, 0xc0, !PT ;  /* 0x0000800010ff7812 */ /* 0x000fe2000782c0ff */
[----:B------:R-:W4:Y:S01]  /*b0e0*/  SHFL.IDX PT, R3, R10, RZ, 0x181f ;  /* 0x00181fff0a037589 */ /* 0x000f2200000e0000 */
[----:B------:R-:W-:Y:S01]  /*b0f0*/  P2R R14, PR, RZ, 0x40 ;  /* 0x00000040ff0e7803 */ /* 0x000fe20000000000 */
[----:B--2---:R-:W-:Y:S01]  /*b100*/  IMAD.SHL.U32 R4, R4, 0x8, RZ ;  /* 0x0000000804047824 */ /* 0x004fe200078e00ff */
[----:B------:R-:W-:-:S04]  /*b110*/  LOP3.LUT P6, RZ, R16, 0x10000000, RZ, 0xc0, !PT ;  /* 0x1000000010ff7812 */ /* 0x000fc800078cc0ff */
[----:B------:R-:W-:Y:S02]  /*b120*/  P2R R21, PR, RZ, 0x40 ;  /* 0x00000040ff157803 */ /* 0x000fe40000000000 */
[----:B------:R-:W-:Y:S02]  /*b130*/  LOP3.LUT P6, RZ, R16, 0x80000000, RZ, 0xc0, !PT ;  /* 0x8000000010ff7812 */ /* 0x000fe400078cc0ff */
[----:B------:R-:W-:Y:S02]  /*b140*/  LOP3.LUT R4, R4, 0x38, RZ, 0xc0, !PT ;  /* 0x0000003804047812 */ /* 0x000fe400078ec0ff */
[----:B------:R-:W-:Y:S02]  /*b150*/  P2R R26, PR, RZ, 0x40 ;  /* 0x00000040ff1a7803 */ /* 0x000fe40000000000 */
[----:B------:R-:W-:Y:S01]  /*b160*/  LOP3.LUT P6, RZ, R30, 0x4, RZ, 0xc0, !PT ;  /* 0x000000041eff7812 */ /* 0x000fe200078cc0ff */
[----:B0-----:R-:W-:-:S03]  /*b170*/  IMAD.SHL.U32 R0, R4, 0x2, RZ ;  /* 0x0000000204007824 */ /* 0x001fc600078e00ff */
[----:B------:R-:W-:Y:S02]  /*b180*/  P2R R28, PR, RZ, 0x40 ;  /* 0x00000040ff1c7803 */ /* 0x000fe40000000000 */
[----:B------:R-:W-:Y:S02]  /*b190*/  LOP3.LUT P6, RZ, R30, 0x20, RZ, 0xc0, !PT ;  /* 0x000000201eff7812 */ /* 0x000fe400078cc0ff */
[----:B---3--:R-:W-:Y:S02]  /*b1a0*/  IADD3 R6, P0, R2, R0, RZ ;  /* 0x0000000002067210 */ /* 0x008fe40007f1e0ff */
[----:B------:R-:W-:Y:S01]  /*b1b0*/  P2R R34, PR, RZ, 0x40 ;  /* 0x00000040ff227803 */ /* 0x000fe20000000000 */
[----:B------:R-:W0:Y:S01]  /*b1c0*/  SHFL.IDX PT, R2, R8, 0x1, 0x181f ;  /* 0x00381f0008027f89 */ /* 0x000e2200000e0000 */
[----:B------:R-:W-:Y:S01]  /*b1d0*/  LOP3.LUT P6, RZ, R16, 0x200000, RZ, 0xc0, !PT ;  /* 0x0020000010ff7812 */ /* 0x000fe200078cc0ff */
[----:B----4-:R-:W-:Y:S02]  /*b1e0*/  IMAD.X R7, RZ, RZ, R3, P0 ;  /* 0x000000ffff077224 */ /* 0x010fe400000e0603 */
[----:B------:R-:W2:Y:S01]  /*b1f0*/  SHFL.IDX PT, R3, R10, 0x1, 0x181f ;  /* 0x00381f000a037f89 */ /* 0x000ea200000e0000 */
[----:B------:R-:W-:-:S02]  /*b200*/  P2R R36, PR, RZ, 0x40 ;  /* 0x00000040ff247803 */ /* 0x000fc40000000000 */
[----:B------:R-:W-:-:S04]  /*b210*/  LOP3.LUT P6, RZ, R16, 0x400000, RZ, 0xc0, !PT ;  /* 0x0040000010ff7812 */ /* 0x000fc800078cc0ff */
[----:B------:R-:W-:Y:S02]  /*b220*/  P2R R17, PR, RZ, 0x40 ;  /* 0x00000040ff117803 */ /* 0x000fe40000000000 */
[----:B------:R-:W-:-:S04]  /*b230*/  LOP3.LUT P6, RZ, R16, 0x800000, RZ, 0xc0, !PT ;  /* 0x0080000010ff7812 */ /* 0x000fc800078cc0ff */
[----:B------:R-:W-:Y:S02]  /*b240*/  P2R R18, PR, RZ, 0x40 ;  /* 0x00000040ff127803 */ /* 0x000fe40000000000 */
[----:B------:R-:W-:-:S04]  /*b250*/  LOP3.LUT P6, RZ, R16, 0x4000000, RZ, 0xc0, !PT ;  /* 0x0400000010ff7812 */ /* 0x000fc800078cc0ff */
[----:B-1----:R-:W-:Y:S02]  /*b260*/  P2R R19, PR, RZ, 0x40 ;  /* 0x00000040ff137803 */ /* 0x002fe40000000000 */
[----:B------:R-:W-:Y:S02]  /*b270*/  LOP3.LUT P6, RZ, R16, 0x20000000, RZ, 0xc0, !PT ;  /* 0x2000000010ff7812 */ /* 0x000fe400078cc0ff */
[----:B0-----:R-:W-:Y:S02]  /*b280*/  IADD3 R4, P0, R2, R0, RZ ;  /* 0x0000000002047210 */ /* 0x001fe40007f1e0ff */
[----:B------:R-:W-:Y:S01]  /*b290*/  P2R R22, PR, RZ, 0x40 ;  /* 0x00000040ff167803 */ /* 0x000fe20000000000 */
[----:B------:R-:W0:Y:S01]  /*b2a0*/  SHFL.IDX PT, R2, R8, 0x2, 0x181f ;  /* 0x00581f0008027f89 */ /* 0x000e2200000e0000 */
[----:B------:R-:W-:Y:S01]  /*b2b0*/  LOP3.LUT P6, RZ, R30, 0x1, RZ, 0xc0, !PT ;  /* 0x000000011eff7812 */ /* 0x000fe200078cc0ff */
[----:B--2---:R-:W-:Y:S02]  /*b2c0*/  IMAD.X R5, RZ, RZ, R3, P0 ;  /* 0x000000ffff057224 */ /* 0x004fe400000e0603 */
[----:B------:R-:W1:Y:S01]  /*b2d0*/  SHFL.IDX PT, R3, R10, 0x2, 0x181f ;  /* 0x00581f000a037f89 */ /* 0x000e6200000e0000 */
[----:B------:R-:W-:-:S02]  /*b2e0*/  P2R R23, PR, RZ, 0x40 ;  /* 0x00000040ff177803 */ /* 0x000fc40000000000 */
[----:B------:R-:W-:-:S04]  /*b2f0*/  LOP3.LUT P6, RZ, R30, 0x8, RZ, 0xc0, !PT ;  /* 0x000000081eff7812 */ /* 0x000fc800078cc0ff */
[----:B------:R-:W-:Y:S02]  /*b300*/  P2R R24, PR, RZ, 0x40 ;  /* 0x00000040ff187803 */ /* 0x000fe40000000000 */
[----:B------:R-:W-:Y:S02]  /*b310*/  LOP3.LUT P6, RZ, R30, 0x40, RZ, 0xc0, !PT ;  /* 0x000000401eff7812 */ /* 0x000fe400078cc0ff */
[----:B0-----:R-:W-:-:S11]  /*b320*/  IADD3 R2, P0, R2, R0, RZ ;  /* 0x0000000002027210 */ /* 0x001fd60007f1e0ff */
[----:B------:R0:W-:Y:S01]  /*b330*/  LDGSTS.E.BYPASS.LTC128B.128 [R9+0x400], desc[UR50][R6.64], !P6 ;  /* 0x0040000006097fae */ /* 0x0001e2000f101d72 */
[----:B------:R-:W-:Y:S02]  /*b340*/  ISETP.NE.AND P6, PT, R24, RZ, PT ;  /* 0x000000ff1800720c */ /* 0x000fe40003fc5270 */
[----:B-1----:R-:W-:Y:S01]  /*b350*/  IADD3.X R3, RZ, R3, RZ, P0, !PT ;  /* 0x00000003ff037210 */ /* 0x002fe200007fe4ff */
[----:B------:R0:W5:Y:S01]  /*b360*/  LDL.LU R24, [R1+0x28] ;  /* 0x0000280001187983 */ /* 0x0001620000300800 */
[----:B------:R-:W-:-:S09]  /*b370*/  LOP3.LUT P0, RZ, R30, 0x2, RZ, 0xc0, !PT ;  /* 0x000000021eff7812 */ /* 0x000fd2000780c0ff */
[----:B------:R0:W-:Y:S01]  /*b380*/  LDGSTS.E.BYPASS.LTC128B.128 [R9+0x2400], desc[UR50][R6.64+0x80], !P6 ;  /* 0x0240008006097fae */ /* 0x0001e2000f101d72 */
[----:B------:R-:W-:-:S03]  /*b390*/  ISETP.NE.AND P6, PT, R23, RZ, PT ;  /* 0x000000ff1700720c */ /* 0x000fc60003fc5270 */
[----:B------:R0:W5:Y:S10]  /*b3a0*/  LDL.LU R23, [R1+0x24] ;  /* 0x0000240001177983 */ /* 0x0001740000300800 */
        /* <DEDUP_REMOVED lines=13> */
[----:B------:R-:W-:-:S13]  /*b480*/  ISETP.NE.AND P6, PT, R36, RZ, PT ;  /* 0x000000ff2400720c */ /* 0x000fda0003fc5270 */
        /* <DEDUP_REMOVED lines=19> */
[----:B------:R-:W-:-:S03]  /*b5c0*/  ISETP.NE.AND P6, PT, R12, RZ, PT ;  /* 0x000000ff0c00720c */ /* 0x000fc60003fc5270 */
[----:B------:R0:W-:Y:S04]  /*b5d0*/  LDGSTS.E.BYPASS.LTC128B.128 [R9+0x3400], desc[UR50][R2.64+0x80], !P0 ;  /* 0x0340008002097fae */ /* 0x0001e8000c101d72 */
[----:B------:R0:W1:Y:S06]  /*b5e0*/  SHFL.IDX PT, R14, R8, 0x3, 0x181f ;  /* 0x00781f00080e7f89 */ /* 0x00006c00000e0000 */
[----:B------:R0:W-:Y:S04]  /*b5f0*/  LDGSTS.E.BYPASS.LTC128B.128 [R9+0x5400], desc[UR50][R2.64+0x100], !P6 ;  /* 0x0540010002097fae */ /* 0x0001e8000f101d72 */
[----:B------:R0:W-:Y:S04]  /*b600*/  LDGSTS.E.BYPASS.LTC128B.128 [R9+0x7400], desc[UR50][R2.64+0x180], !P5 ;  /* 0x0740018002097fae */ /* 0x0001e8000e901d72 */
[----:B------:R0:W-:Y:S04]  /*b610*/  LDGSTS.E.BYPASS.LTC128B.128 [R9+0x9400], desc[UR50][R2.64+0x200], !P4 ;  /* 0x0940020002097fae */ /* 0x0001e8000e101d72 */
[----:B------:R0:W-:Y:S04]  /*b620*/  LDGSTS.E.BYPASS.LTC128B.128 [R9+0xb400], desc[UR50][R2.64+0x280], !P3 ;  /* 0x0b40028002097fae */ /* 0x0001e8000d901d72 */
[----:B------:R0:W-:Y:S04]  /*b630*/  LDGSTS.E.BYPASS.LTC128B.128 [R9+0xd400], desc[UR50][R2.64+0x300], !P2 ;  /* 0x0d40030002097fae */ /* 0x0001e8000d101d72 */
[----:B------:R0:W-:Y:S04]  /*b640*/  LDGSTS.E.BYPASS.LTC128B.128 [R9+0xf400], desc[UR50][R2.64+0x380], !P1 ;  /* 0x0f40038002097fae */ /* 0x0001e8000c901d72 */
[----:B-1----:R-:W2:Y:S02]  /*b650*/  SHFL.IDX PT, R10, R10, 0x3, 0x181f ;  /* 0x00781f000a0a7f89 */ /* 0x002ea400000e0000 */
.L_x_3360:
[----:B------:R-:W-:Y:S02]  /*b660*/  LOP3.LUT P6, RZ, R30, 0x1000, RZ, 0xc0, !PT ;  /* 0x000010001eff7812 */ /* 0x000fe400078cc0ff */
[----:B0-----:R-:W-:Y:S02]  /*b670*/  IADD3 R2, P0, R14, R0, RZ ;  /* 0x000000000e027210 */ /* 0x001fe40007f1e0ff */
[----:B------:R-:W-:Y:S02]  /*b680*/  P2R R4, PR, RZ, 0x40 ;  /* 0x00000040ff047803 */ /* 0x000fe40000000000 */
[C---:B------:R-:W-:Y:S01]  /*b690*/  LOP3.LUT P6, RZ, R30.reuse, 0x4000, RZ, 0xc0, !PT ;  /* 0x000040001eff7812 */ /* 0x040fe200078cc0ff */
[----:B--2---:R-:W-:Y:S01]  /*b6a0*/  IMAD.X R3, RZ, RZ, R10, P0 ;  /* 0x000000ffff037224 */ /* 0x004fe200000e060a */
[C---:B------:R-:W-:Y:S02]  /*b6b0*/  LOP3.LUT P0, RZ, R30.reuse, 0x2000, RZ, 0xc0, !PT ;  /* 0x000020001eff7812 */ /* 0x040fe4000780c0ff */
[----:B------:R-:W-:-:S02]  /*b6c0*/  LOP3.LUT P5, RZ, R30, 0x800, RZ, 0xc0, !PT ;  /* 0x000008001eff7812 */ /* 0x000fc400078ac0ff */
[C---:B------:R-:W-:Y:S02]  /*b6d0*/  LOP3.LUT P4, RZ, R30.reuse, 0x400, RZ, 0xc0, !PT ;  /* 0x000004001eff7812 */ /* 0x040fe4000788c0ff */
[C---:B------:R-:W-:Y:S02]  /*b6e0*/  LOP3.LUT P3, RZ, R30.reuse, 0x200, RZ, 0xc0, !PT ;  /* 0x000002001eff7812 */ /* 0x040fe4000786c0ff */
[C---:B------:R-:W-:Y:S02]  /*b6f0*/  LOP3.LUT P2, RZ, R30.reuse, 0x100, RZ, 0xc0, !PT ;  /* 0x000001001eff7812 */ /* 0x040fe4000784c0ff */
[----:B------:R-:W-:Y:S01]  /*b700*/  LOP3.LUT P1, RZ, R30, 0x80, RZ, 0xc0, !PT ;  /* 0x000000801eff7812 */ /* 0x000fe2000782c0ff */
[----:B------:R-:W-:Y:S01]  /*b710*/  @!PT LDS RZ, [RZ] ;  /* 0x00000000fffff984 */ /* 0x000fe20000000800 */
[----:B------:R-:W-:Y:S01]  /*b720*/  @!PT LDS RZ, [RZ] ;  /* 0x00000000fffff984 */ /* 0x000fe20000000800 */
[----:B------:R-:W-:Y:S01]  /*b730*/  @!PT LDS RZ, [RZ] ;  /* 0x00000000fffff984 */ /* 0x000fe20000000800 */
[----:B------:R0:W-:Y:S01]  /*b740*/  LDGSTS.E.BYPASS.LTC128B.128 [R9+0x1c00], desc[UR50][R2.64], !P6 ;  /* 0x01c0000002097fae */ /* 0x0001e2000f101d72 */
[----:B------:R-:W-:-:S03]  /*b750*/  ISETP.NE.AND P6, PT, R4, RZ, PT ;  /* 0x000000ff0400720c */ /* 0x000fc60003fc5270 */
[----:B------:R0:W-:Y:S01]  /*b760*/  LDGSTS.E.BYPASS.LTC128B.128 [R9+0x3c00], desc[UR50][R2.64+0x80], !P0 ;  /* 0x03c0008002097fae */ /* 0x0001e2000c101d72 */
[----:B------:R-:W-:-:S09]  /*b770*/  PLOP3.LUT P0, PT, PT, PT, PT, 0x80, 0x0 ;  /* 0x000000000000781c */ /* 0x000fd20003f0f070 */
[----:B------:R0:W-:Y:S04]  /*b780*/  LDGSTS.E.BYPASS.LTC128B.128 [R9+0x5c00], desc[UR50][R2.64+0x100], !P6 ;  /* 0x05c0010002097fae */ /* 0x0001e8000f101d72 */
[----:B------:R0:W-:Y:S04]  /*b790*/  LDGSTS.E.BYPASS.LTC128B.128 [R9+0x7c00], desc[UR50][R2.64+0x180], !P5 ;  /* 0x07c0018002097fae */ /* 0x0001e8000e901d72 */
[----:B------:R0:W-:Y:S04]  /*b7a0*/  LDGSTS.E.BYPASS.LTC128B.128 [R9+0x9c00], desc[UR50][R2.64+0x200], !P4 ;  /* 0x09c0020002097fae */ /* 0x0001e8000e101d72 */
[----:B------:R0:W-:Y:S04]  /*b7b0*/  LDGSTS.E.BYPASS.LTC128B.128 [R9+0xbc00], desc[UR50][R2.64+0x280], !P3 ;  /* 0x0bc0028002097fae */ /* 0x0001e8000d901d72 */
[----:B------:R0:W-:Y:S04]  /*b7c0*/  LDGSTS.E.BYPASS.LTC128B.128 [R9+0xdc00], desc[UR50][R2.64+0x300], !P2 ;  /* 0x0dc0030002097fae */ /* 0x0001e8000d101d72 */
[----:B------:R0:W-:Y:S01]  /*b7d0*/  LDGSTS.E.BYPASS.LTC128B.128 [R9+0xfc00], desc[UR50][R2.64+0x380], !P1 ;  /* 0x0fc0038002097fae */ /* 0x0001e2000c901d72 */
[----:B------:R-:W-:Y:S01]  /*b7e0*/  NOP ;  /* 0x0000000000007918 */ /* 0x000fe20000000000 */
.L_x_3294:
[----:B------:R-:W-:Y:S02]  /*b7f0*/  PLOP3.LUT P1, PT, P1, P0, PT, 0xa2, 0x0 ;  /* 0x000000000000781c */ /* 0x000fe40000f21472 */
[----:B-----5:R-:W-:-:S08]  /*b800*/  @P0 R2UR P1, UR4, R19 ;  /* 0x00000000130402ca */ /* 0x020fd00000020000 */
        /* <DEDUP_REMOVED lines=9> */
.L_x_3295:
[----:B------:R-:W-:Y:S01]  /*b8a0*/  VIADD R17, R17, 0x1 ;  /* 0x0000000111117836 */ /* 0x000fe20000000000 */
[----:B------:R-:W-:Y:S01]  /*b8b0*/  UISETP.GE.AND UP0, UPT, UR36, 0x41, UPT ;  /* 0x000000412400788c */ /* 0x000fe2000bf06270 */
[----:B------:R0:W-:Y:S03]  /*b8c0*/  SYNCS.ARRIVE.TRANS64.A1T0 RZ, [R19+URZ+0x28c50], RZ ;  /* 0x028c50ff13ff79a7 */ /* 0x0001e6000810003f */
[----:B------:R-:W-:-:S04]  /*b8d0*/  ISETP.NE.AND P0, PT, R17, 0x2, PT ;  /* 0x000000021100780c */ /* 0x000fc80003f05270 */
[----:B------:R-:W-:Y:S02]  /*b8e0*/  SEL R17, R17, RZ, P0 ;  /* 0x000000ff11117207 */ /* 0x000fe40000000000 */
[----:B------:R-:W-:Y:S02]  /*b8f0*/  SEL R3, RZ, 0x1, P0 ;  /* 0x00000001ff037807 */ /* 0x000fe40000000000 */
[----:B------:R-:W-:Y:S02]  /*b900*/  PLOP3.LUT P0, PT, PT, PT, UP0, 0x40, 0x0 ;  /* 0x000000000000781c */ /* 0x000fe40003f0e808 */
[----:B------:R-:W-:-:S11]  /*b910*/  LOP3.LUT R22, R22, R3, RZ, 0x3c, !PT ;  /* 0x0000000316167212 */ /* 0x000fd600078e3cff */
[----:B0-----:R-:W-:Y:S05]  /*b920*/  @P0 BRA `(.L_x_3296) ;  /* 0x0000000c00740947 */ /* 0x001fea0003800000 */
[----:B------:R-:W-:Y:S01]  /*b930*/  BSSY B0, `(.L_x_3296) ;  /* 0x00000dc000007945 */ /* 0x000fe20003800000 */
[----:B------:R-:W-:-:S07]  /*b940*/  IMAD.U32 R8, RZ, RZ, UR40 ;  /* 0x00000028ff087e24 */ /* 0x000fce000f8e00ff */
.L_x_3309:
[----:B------:R-:W0:Y:S01]  /*b950*/  LDC R2, c[0x0][0x430] ;  /* 0x00010c00ff027b82 */ /* 0x000e220000000800 */
[----:B------:R-:W-:Y:S01]  /*b960*/  ISETP.GT.U32.AND P0, PT, R23, 0x3f, PT ;  /* 0x0000003f1700780c */ /* 0x000fe20003f04070 */
[----:B------:R-:W-:Y:S01]  /*b970*/  ULDC UR4, c[0x0][0x430] ;  /* 0x00010c0000047ab9 */ /* 0x000fe20000000800 */
[----:B------:R-:W-:-:S11]  /*b980*/  MOV R11, UR41 ;  /* 0x00000029000b7c02 */ /* 0x000fd60008000f00 */
[----:B-1----:R-:W1:Y:S01]  /*b990*/  @!P0 LDC.64 R4, c[0x0][0x428] ;  /* 0x00010a00ff048b82 */ /* 0x002e620000000a00 */
[----:B0-----:R-:W-:Y:S02]  /*b9a0*/  ISETP.NE.AND P1, PT, R2, 0x1, PT ;  /* 0x000000010200780c */ /* 0x001fe40003f25270 */
[----:B------:R-:W-:-:S05]  /*b9b0*/  LEA R2, R8, R31, 0x6 ;  /* 0x0000001f08027211 */ /* 0x000fca00078e30ff */
[----:B------:R-:W-:-:S04]  /*b9c0*/  IMAD.IADD R9, R23, 0x1, R2 ;  /* 0x0000000117097824 */ /* 0x000fc800078e0202 */
[----:B------:R-:W-:Y:S02]  /*b9d0*/  IMAD.MOV.U32 R10, RZ, RZ, R9 ;  /* 0x000000ffff0a7224 */ /* 0x000fe400078e0009 */
[----:B------:R-:W0:Y:S08]  /*b9e0*/  @P1 LDC R6, c[0x0][0x434] ;  /* 0x00010d00ff061b82 */ /* 0x000e300000000800 */
[----:B------:R-:W2:Y:S01]  /*b9f0*/  @P1 LDC R3, c[0x0][0x438] ;  /* 0x00010e00ff031b82 */ /* 0x000ea20000000800 */
[----:B0-----:R-:W-:-:S07]  /*ba00*/  @P1 IMAD.HI.U32 R2, R9, R6, RZ ;  /* 0x0000000609021227 */ /* 0x001fce00078e00ff */
[----:B------:R-:W0:Y:S01]  /*ba10*/  @!P0 LDC.64 R6, c[0x0][0x418] ;  /* 0x00010600ff068b82 */ /* 0x000e220000000a00 */
[----:B--2---:R-:W-:Y:S01]  /*ba20*/  @P1 SHF.R.U32.HI R10, RZ, R3, R2 ;  /* 0x00000003ff0a1219 */ /* 0x004fe20000011602 */
[----:B-1----:R-:W-:-:S03]  /*ba30*/  @!P0 IMAD R2, R32, R4, RZ ;  /* 0x0000000420028224 */ /* 0x002fc600078e02ff */
[----:B------:R-:W-:Y:S01]  /*ba40*/  @!P0 SHF.R.S32.HI R3, RZ, 0x1f, R10 ;  /* 0x0000001fff038819 */ /* 0x000fe2000001140a */
[----:B------:R-:W-:Y:S02]  /*ba50*/  @!P0 IMAD R5, R25, R5, R2 ;  /* 0x0000000519058224 */ /* 0x000fe400078e0202 */
[----:B------:R-:W-:-:S04]  /*ba60*/  @!P0 IMAD.MOV.U32 R2, RZ, RZ, R10 ;  /* 0x000000ffff028224 */ /* 0x000fc800078e000a */
[----:B------:R-:W-:-:S04]  /*ba70*/  @!P0 IMAD.WIDE.U32 R2, R25, R4, R2 ;  /* 0x0000000419028225 */ /* 0x000fc800078e0002 */
[----:B------:R-:W-:Y:S02]  /*ba80*/  @!P0 IMAD.IADD R3, R5, 0x1, R3 ;  /* 0x0000000105038824 */ /* 0x000fe400078e0203 */
[----:B------:R-:W-:Y:S01]  /*ba90*/  IMAD.MOV.U32 R4, RZ, RZ, RZ ;  /* 0x000000ffff047224 */ /* 0x000fe200078e00ff */
[----:B0-----:R-:W-:-:S04]  /*baa0*/  @!P0 LEA R6, P1, R2, R6, 0x2 ;  /* 0x0000000602068211 */ /* 0x001fc800078210ff */
[----:B------:R-:W-:-:S05]  /*bab0*/  @!P0 LEA.HI.X R7, R2, R7, R3, 0x2, P1 ;  /* 0x0000000702078211 */ /* 0x000fca00008f1403 */
[----:B------:R0:W5:Y:S01]  /*bac0*/  @!P0 LDG.E R4, desc[UR50][R6.64] ;  /* 0x0000003206048981 */ /* 0x000162000c1e1900 */
[----:B------:R-:W-:Y:S01]  /*bad0*/  ISETP.NE.AND P2, PT, R11, 0x3, PT ;  /* 0x000000030b00780c */ /* 0x000fe20003f45270 */
[----:B------:R-:W-:-:S04]  /*bae0*/  IMAD.MOV R2, RZ, RZ, -R10 ;  /* 0x000000ffff027224 */ /* 0x000fc800078e0a0a */
[----:B------:R-:W-:-:S08]  /*baf0*/  IMAD R5, R2, UR4, R9 ;  /* 0x0000000402057c24 */ /* 0x000fd0000f8e0209 */
[----:B0-----:R-:W-:Y:S05]  /*bb00*/  @!P2 BRA `(.L_x_3297) ;  /* 0x000000000004a947 */ /* 0x001fea0003800000 */
[----:B------:R-:W-:Y:S01]  /*bb10*/  BPT.TRAP 0x1 ;  /* 0x000000040000795c */ /* 0x000fe20000300000 */
.L_x_3297:
[----:B------:R-:W-:Y:S01]  /*bb20*/  LEA R9, R17, UR39, 0x3 ;  /* 0x0000002711097c11 */ /* 0x000fe2000f8e18ff */
[----:B------:R-:W-:Y:S01]  /*bb30*/  BSSY B1, `(.L_x_3298) ;  /* 0x0000005000017945 */ /* 0x000fe20003800000 */
[----:B------:R-:W-:Y:S02]  /*bb40*/  SHF.L.U32 R20, R22, 0x1f, RZ ;  /* 0x0000001f16147819 */ /* 0x000fe400000006ff */
[----:B------:R-:W-:Y:S02]  /*bb50*/  SHF.R.S32.HI R7, RZ, 0x1f, R5 ;  /* 0x0000001fff077819 */ /* 0x000fe40000011405 */
[----:B------:R-:W0:Y:S02]  /*bb60*/  SYNCS.PHASECHK.TRANS64.TRYWAIT P0, [R9+URZ+0x28c40], R20 ;  /* 0x028c4014090075a7 */ /* 0x000e24000800017f */
[----:B0-----:R-:W-:Y:S05]  /*bb70*/  @!P0 BRA `(.L_x_3299) ;  /* 0x0000002400548947 */ /* 0x001fea0003800000 */
.L_x_3361:
[----:B------:R-:W-:Y:S05]  /*bb80*/  BSYNC B1 ;  /* 0x0000000000017941 */ /* 0x000fea0003800000 */
.L_x_3298:
[----:B------:R-:W-:Y:S01]  /*bb90*/  ULDC.64 UR4, c[0x0][0x300] ;  /* 0x0000c00000047ab9 */ /* 0x000fe20000000a00 */
[----:B-----5:R-:W-:Y:S01]  /*bba0*/  SHF.R.S32.HI R19, RZ, 0x1f, R4 ;  /* 0x0000001fff137819 */ /* 0x020fe20000011404 */
[----:B------:R-:W-:Y:S01]  /*bbb0*/  IMAD R2, R7, UR4, RZ ;  /* 0x0000000407027c24 */ /* 0x000fe2000f8e02ff */
[----:B------:R-:W-:Y:S01]  /*bbc0*/  LOP3.LUT P1, RZ, R16, 0x1, RZ, 0xc0, !PT ;  /* 0x0000000110ff7812 */ /* 0x000fe2000782c0ff */
        /* <DEDUP_REMOVED lines=19> */
[----:B------:R-:W1:Y:S01]  /*bd00*/  SHFL.IDX PT, R14, R21, RZ, 0x181f ;  /* 0x00181fff150e7589 */ /* 0x000e6200000e0000 */
[----:B------:R-:W-:-:S03]  /*bd10*/  LEA R26, R6, UR39, 0x1 ;  /* 0x00000027061a7c11 */ /* 0x000fc6000f8e08ff */
[----:B------:R-:W2:Y:S04]  /*bd20*/  SHFL.IDX PT, R3, R28, RZ, 0x181f ;  /* 0x00181fff1c037589 */ /* 0x000ea800000e0000 */
[----:B------:R-:W3:Y:S04]  /*bd30*/  SHFL.IDX PT, R10, R21, 0x1, 0x181f ;  /* 0x00381f00150a7f89 */ /* 0x000ee800000e0000 */
[----:B------:R-:W4:Y:S01]  /*bd40*/  SHFL.IDX PT, R34, R28, 0x1, 0x181f ;  /* 0x00381f001c227f89 */ /* 0x000f2200000e0000 */
[----:B-1----:R-:W-:-:S03]  /*bd50*/  IADD3 R2, P0, R14, R0, RZ ;  /* 0x000000000e027210 */ /* 0x002fc60007f1e0ff */
[----:B------:R-:W-:Y:S02]  /*bd60*/  SHFL.IDX PT, R14, R21, 0x3, 0x181f ;  /* 0x00781f00150e7f89 */ /* 0x000fe400000e0000 */
[----:B--2---:R-:W-:Y:S01]  /*bd70*/  IMAD.X R3, RZ, RZ, R3, P0 ;  /* 0x000000ffff037224 */ /* 0x004fe200000e0603 */
[----:B---3--:R-:W-:-:S04]  /*bd80*/  IADD3 R10, P0, R10, R0, RZ ;  /* 0x000000000a0a7210 */ /* 0x008fc80007f1e0ff */
[----:B------:R1:W-:Y:S01]  /*bd90*/  LDGSTS.E.BYPASS.LTC128B.128 [R26+0x22400], desc[UR50][R2.64], !P1 ;  /* 0x22400000021a7fae */ /* 0x0003e2000c901d72 */
[----:B----4-:R-:W-:-:S05]  /*bda0*/  IMAD.X R11, RZ, RZ, R34, P0 ;  /* 0x000000ffff0b7224 */ /* 0x010fca00000e0622 */
[----:B------:R2:W-:Y:S04]  /*bdb0*/  LDGSTS.E.BYPASS.LTC128B.128 [R26+0x22c00], desc[UR50][R10.64], !P1 ;  /* 0x22c000000a1a7fae */ /* 0x0005e8000c901d72 */
[----:B-1----:R-:W1:Y:S04]  /*bdc0*/  SHFL.IDX PT, R2, R21, 0x2, 0x181f ;  /* 0x00581f0015027f89 */ /* 0x002e6800000e0000 */
[----:B------:R-:W3:Y:S04]  /*bdd0*/  SHFL.IDX PT, R3, R28, 0x2, 0x181f ;  /* 0x00581f001c037f89 */ /* 0x000ee800000e0000 */
[----:B------:R-:W4:Y:S01]  /*bde0*/  SHFL.IDX PT, R28, R28, 0x3, 0x181f ;  /* 0x00781f001c1c7f89 */ /* 0x000f2200000e0000 */
[----:B-1----:R-:W-:-:S04]  /*bdf0*/  IADD3 R2, P0, R2, R0, RZ ;  /* 0x0000000002027210 */ /* 0x002fc80007f1e0ff */
[----:B---3--:R-:W-:-:S05]  /*be00*/  IADD3.X R3, RZ, R3, RZ, P0, !PT ;  /* 0x00000003ff037210 */ /* 0x008fca00007fe4ff */
[----:B----4-:R2:W-:Y:S04]  /*be10*/  LDGSTS.E.BYPASS.LTC128B.128 [R26+0x23400], desc[UR50][R2.64], !P1 ;  /* 0x23400000021a7fae */ /* 0x0105e8000c901d72 */
.L_x_3371:
[----:B--2---:R-:W-:-:S05]  /*be20*/  IADD3 R2, P0, R14, R0, RZ ;  /* 0x000000000e027210 */ /* 0x004fca0007f1e0ff */
[----:B------:R-:W-:Y:S01]  /*be30*/  IMAD.X R3, RZ, RZ, R28, P0 ;  /* 0x000000ffff037224 */ /* 0x000fe200000e061c */
[----:B------:R-:W-:-:S04]  /*be40*/  PLOP3.LUT P0, PT, PT, PT, PT, 0x80, 0x0 ;  /* 0x000000000000781c */ /* 0x000fc80003f0f070 */
[----:B------:R-:W-:Y:S01]  /*be50*/  @!PT LDS RZ, [RZ] ;  /* 0x00000000fffff984 */ /* 0x000fe20000000800 */
[----:B------:R-:W-:Y:S01]  /*be60*/  @!PT LDS RZ, [RZ] ;  /* 0x00000000fffff984 */ /* 0x000fe20000000800 */
[----:B------:R-:W-:Y:S01]  /*be70*/  @!PT LDS RZ, [RZ] ;  /* 0x00000000fffff984 */ /* 0x000fe20000000800 */
[----:B------:R1:W-:Y:S01]  /*be80*/  LDGSTS.E.BYPASS.LTC128B.128 [R26+0x23c00], desc[UR50][R2.64], !P1 ;  /* 0x23c00000021a7fae */ /* 0x0003e2000c901d72 */
[----:B------:R-:W-:-:S08]  /*be90*/  NOP ;  /* 0x0000000000007918 */ /* 0x000fd00000000000 */
.L_x_3301:
        /* <DEDUP_REMOVED lines=11> */
.L_x_3302:
[----:B------:R1:W-:Y:S01]  /*bf50*/  SYNCS.ARRIVE.TRANS64.A1T0 RZ, [R9+URZ+0x28c30], RZ ;  /* 0x028c30ff09ff79a7 */ /* 0x0003e2000810003f */
[----:B------:R-:W-:Y:S05]  /*bf60*/  @!P2 BRA `(.L_x_3303) ;  /* 0x000000000004a947 */ /* 0x000fea0003800000 */
[----:B------:R-:W-:Y:S01]  /*bf70*/  BPT.TRAP 0x1 ;  /* 0x000000040000795c */ /* 0x000fe20000300000 */
.L_x_3303:
[----:B------:R-:W2:Y:S01]  /*bf80*/  SYNCS.PHASECHK.TRANS64.TRYWAIT P0, [R9+URZ+0x28c60], R20 ;  /* 0x028c6014090075a7 */ /* 0x000ea2000800017f */
[----:B------:R-:W-:Y:S04]  /*bf90*/  BSSY B1, `(.L_x_3304) ;  /* 0x0000002000017945 */ /* 0x000fe80003800000 */
[----:B--2---:R-:W-:Y:S05]  /*bfa0*/  @!P0 BRA `(.L_x_3305) ;  /* 0x0000002400708947 */ /* 0x004fea0003800000 */
.L_x_3372:
[----:B------:R-:W-:Y:S05]  /*bfb0*/  BSYNC B1 ;  /* 0x0000000000017941 */ /* 0x000fea0003800000 */
.L_x_3304:
[----:B------:R-:W-:Y:S01]  /*bfc0*/  ULDC.64 UR4, c[0x0][0x328] ;  /* 0x0000ca0000047ab9 */ /* 0x000fe20000000a00 */
[C---:B------:R-:W-:Y:S01]  /*bfd0*/  LOP3.LUT P5, RZ, R16.reuse, 0x8, RZ, 0xc0, !PT ;  /* 0x0000000810ff7812 */ /* 0x040fe200078ac0ff */
[----:B------:R-:W-:Y:S01]  /*bfe0*/  IMAD R2, R7, UR4, RZ ;  /* 0x0000000407027c24 */ /* 0x000fe2000f8e02ff */
        /* <DEDUP_REMOVED lines=11> */
[----:B------:R-:W-:Y:S01]  /*c0a0*/  IADD3 R3, R3, R19, RZ ;  /* 0x0000001303037210 */ /* 0x000fe20007ffe0ff */
[----:B------:R-:W-:Y:S02]  /*c0b0*/  IMAD R19, R17, 0x7000, R6 ;  /* 0x0000700011137824 */ /* 0x000fe400078e0206 */
[C---:B------:R-:W-:Y:S02]  /*c0c0*/  IMAD R5, R18.reuse, UR5, R5 ;  /* 0x0000000512057c24 */ /* 0x040fe4000f8e0205 */
[----:B------:R-:W-:Y:S01]  /*c0d0*/  IMAD.WIDE.U32 R2, R18, UR4, R2 ;  /* 0x0000000412027c25 */ /* 0x000fe2000f8e0002 */
[----:B------:R-:W-:-:S03]  /*c0e0*/  ULDC.64 UR4, c[0x0][0x318] ;  /* 0x0000c60000047ab9 */ /* 0x000fc60000000a00 */
[----:B------:R-:W-:Y:S01]  /*c0f0*/  IMAD.IADD R3, R5, 0x1, R3 ;  /* 0x0000000105037824 */ /* 0x000fe200078e0203 */
[----:B------:R-:W-:Y:S01]  /*c100*/  LEA R10, P0, R2, UR4, 0x1 ;  /* 0x00000004020a7c11 */ /* 0x000fe2000f8008ff */
[----:B------:R-:W-:-:S03]  /*c110*/  UMOV UR4, 0xffffffff ;  /* 0xffffffff00047882 */ /* 0x000fc60000000000 */
[----:B0-2---:R-:W-:Y:S01]  /*c120*/  LEA.HI.X R20, R2, UR5, R3, 0x1, P0 ;  /* 0x0000000502147c11 */ /* 0x005fe200080f0c03 */
[----:B------:R-:W-:Y:S08]  /*c130*/  BRA.DIV UR4, `(.L_x_3306) ;  /* 0x0000002604207947 */ /* 0x000ff0000b800000 */
[----:B------:R-:W0:Y:S01]  /*c140*/  SHFL.IDX PT, R14, R10, RZ, 0x181f ;  /* 0x00181fff0a0e7589 */ /* 0x000e2200000e0000 */
[C---:B------:R-:W-:Y:S02]  /*c150*/  LOP3.LUT P1, RZ, R16.reuse, 0x40, RZ, 0xc0, !PT ;  /* 0x0000004010ff7812 */ /* 0x040fe4000782c0ff */
[C---:B------:R-:W-:Y:S01]  /*c160*/  LOP3.LUT P6, RZ, R16.reuse, 0x20, RZ, 0xc0, !PT ;  /* 0x0000002010ff7812 */ /* 0x040fe200078cc0ff */
[----:B------:R-:W2:Y:S01]  /*c170*/  SHFL.IDX PT, R3, R20, RZ, 0x181f ;  /* 0x00181fff14037589 */ /* 0x000ea200000e0000 */
[----:B------:R-:W-:Y:S02]  /*c180*/  LEA R19, R19, UR39, 0x1 ;  /* 0x0000002713137c11 */ /* 0x000fe4000f8e08ff */
[----:B------:R-:W-:Y:S02]  /*c190*/  LOP3.LUT P2, RZ, R16, 0x10, RZ, 0xc0, !PT ;  /* 0x0000001010ff7812 */ /* 0x000fe4000784c0ff */
[----:B------:R-:W-:Y:S02]  /*c1a0*/  P2R R11, PR, RZ, 0x40 ;  /* 0x00000040ff0b7803 */ /* 0x000fe40000000000 */
[----:B0-----:R-:W-:-:S02]  /*c1b0*/  IADD3 R6, P0, R14, R0, RZ ;  /* 0x000000000e067210 */ /* 0x001fc40007f1e0ff */
[----:B------:R-:W0:Y:S03]  /*c1c0*/  SHFL.IDX PT, R14, R10, 0x1, 0x181f ;  /* 0x00381f000a0e7f89 */ /* 0x000e2600000e0000 */
[----:B--2---:R-:W-:Y:S02]  /*c1d0*/  IMAD.X R7, RZ, RZ, R3, P0 ;  /* 0x000000ffff077224 */ /* 0x004fe400000e0603 */
[----:B------:R-:W2:Y:S04]  /*c1e0*/  SHFL.IDX PT, R3, R20, 0x1, 0x181f ;  /* 0x00381f0014037f89 */ /* 0x000ea800000e0000 */
[----:B------:R-:W-:Y:S01]  /*c1f0*/  LDGSTS.E.BYPASS.LTC128B.128 [R19+0x400], desc[UR50][R6.64], !P1 ;  /* 0x0040000006137fae */ /* 0x000fe2000c901d72 */
[----:B------:R-:W-:-:S03]  /*c200*/  ISETP.NE.U32.AND P1, PT, R27, RZ, PT ;  /* 0x000000ff1b00720c */ /* 0x000fc60003f25070 */
[----:B------:R-:W-:Y:S01]  /*c210*/  LDGSTS.E.BYPASS.LTC128B.128 [R19+0x2400], desc[UR50][R6.64+0x80], !P6 ;  /* 0x0240008006137fae */ /* 0x000fe2000f101d72 */
[----:B------:R-:W-:-:S03]  /*c220*/  LOP3.LUT P6, RZ, R16, 0x40, RZ, 0xc0, !PT ;  /* 0x0000004010ff7812 */ /* 0x000fc600078cc0ff */
[----:B------:R-:W-:Y:S04]  /*c230*/  LDGSTS.E.BYPASS.LTC128B.128 [R19+0x4400], desc[UR50][R6.64+0x100], !P2 ;  /* 0x0440010006137fae */ /* 0x000fe8000d101d72 */
[----:B------:R-:W-:Y:S01]  /*c240*/  LDGSTS.E.BYPASS.LTC128B.128 [R19+0x6400], desc[UR50][R6.64+0x180], !P5 ;  /* 0x0640018006137fae */ /* 0x000fe2000e901d72 */
[----:B0-----:R-:W-:-:S03]  /*c250*/  IADD3 R4, P0, R14, R0, RZ ;  /* 0x000000000e047210 */ /* 0x001fc60007f1e0ff */
[----:B------:R-:W-:Y:S04]  /*c260*/  LDGSTS.E.BYPASS.LTC128B.128 [R19+0x8400], desc[UR50][R6.64+0x200], !P4 ;  /* 0x0840020006137fae */ /* 0x000fe8000e101d72 */
[----:B------:R-:W0:Y:S01]  /*c270*/  SHFL.IDX PT, R14, R10, 0x2, 0x181f ;  /* 0x00581f000a0e7f89 */ /* 0x000e2200000e0000 */
[----:B--2---:R-:W-:-:S03]  /*c280*/  IMAD.X R5, RZ, RZ, R3, P0 ;  /* 0x000000ffff057224 */ /* 0x004fc600000e0603 */
[----:B------:R-:W2:Y:S04]  /*c290*/  SHFL.IDX PT, R3, R20, 0x2, 0x181f ;  /* 0x00581f0014037f89 */ /* 0x000ea800000e0000 */
[----:B------:R-:W-:Y:S04]  /*c2a0*/  LDGSTS.E.BYPASS.LTC128B.128 [R19+0xa400], desc[UR50][R6.64+0x280], !P3 ;  /* 0x0a40028006137fae */ /* 0x000fe8000d901d72 */
[----:B------:R-:W3:Y:S01]  /*c2b0*/  SHFL.IDX PT, R20, R20, 0x3, 0x181f ;  /* 0x00781f0014147f89 */ /* 0x000ee200000e0000 */
[----:B0-----:R-:W-:-:S03]  /*c2c0*/  IADD3 R2, P0, R14, R0, RZ ;  /* 0x000000000e027210 */ /* 0x001fc60007f1e0ff */
[----:B------:R0:W4:Y:S01]  /*c2d0*/  SHFL.IDX PT, R14, R10, 0x3, 0x181f ;  /* 0x00781f000a0e7f89 */ /* 0x00012200000e0000 */
[----:B--2---:R-:W-:Y:S02]  /*c2e0*/  IADD3.X R3, RZ, R3, RZ, P0, !PT ;  /* 0x00000003ff037210 */ /* 0x004fe400007fe4ff */
[----:B------:R-:W-:-:S13]  /*c2f0*/  ISETP.NE.U32.AND P0, PT, R29, RZ, PT ;  /* 0x000000ff1d00720c */ /* 0x000fda0003f05070 */
[----:B------:R-:W-:Y:S04]  /*c300*/  LDGSTS.E.BYPASS.LTC128B.128 [R19+0xc400], desc[UR50][R6.64+0x300], P0 ;  /* 0x0c40030006137fae */ /* 0x000fe80008101d72 */
[----:B------:R2:W-:Y:S04]  /*c310*/  LDGSTS.E.BYPASS.LTC128B.128 [R19+0xe400], desc[UR50][R6.64+0x380], P1 ;  /* 0x0e40038006137fae */ /* 0x0005e80008901d72 */
[----:B------:R0:W-:Y:S01]  /*c320*/  LDGSTS.E.BYPASS.LTC128B.128 [R19+0xc00], desc[UR50][R4.64], !P6 ;  /* 0x00c0000004137fae */ /* 0x0001e2000f101d72 */
[----:B------:R-:W-:-:S04]  /*c330*/  ISETP.NE.AND P6, PT, R11, RZ, PT ;  /* 0x000000ff0b00720c */ /* 0x000fc80003fc5270 */
[----:B--2---:R-:W-:-:S09]  /*c340*/  P2R R6, PR, RZ, 0x40 ;  /* 0x00000040ff067803 */ /* 0x004fd20000000000 */
[----:B------:R0:W-:Y:S01]  /*c350*/  LDGSTS.E.BYPASS.LTC128B.128 [R19+0x2c00], desc[UR50][R4.64+0x80], !P6 ;  /* 0x02c0008004137fae */ /* 0x0001e2000f101d72 */
[----:B------:R-:W-:-:S03]  /*c360*/  LOP3.LUT P6, RZ, R16, 0x40, RZ, 0xc0, !PT ;  /* 0x0000004010ff7812 */ /* 0x000fc600078cc0ff */
[----:B------:R0:W-:Y:S04]  /*c370*/  LDGSTS.E.BYPASS.LTC128B.128 [R19+0x4c00], desc[UR50][R4.64+0x100], !P2 ;  /* 0x04c0010004137fae */ /* 0x0001e8000d101d72 */
[----:B------:R0:W-:Y:S04]  /*c380*/  LDGSTS.E.BYPASS.LTC128B.128 [R19+0x6c00], desc[UR50][R4.64+0x180], !P5 ;  /* 0x06c0018004137fae */ /* 0x0001e8000e901d72 */
[----:B------:R0:W-:Y:S04]  /*c390*/  LDGSTS.E.BYPASS.LTC128B.128 [R19+0x8c00], desc[UR50][R4.64+0x200], !P4 ;  /* 0x08c0020004137fae */ /* 0x0001e8000e101d72 */
[----:B------:R0:W-:Y:S04]  /*c3a0*/  LDGSTS.E.BYPASS.LTC128B.128 [R19+0xac00], desc[UR50][R4.64+0x280], !P3 ;  /* 0x0ac0028004137fae */ /* 0x0001e8000d901d72 */
[----:B------:R0:W-:Y:S04]  /*c3b0*/  LDGSTS.E.BYPASS.LTC128B.128 [R19+0xcc00], desc[UR50][R4.64+0x300], P0 ;  /* 0x0cc0030004137fae */ /* 0x0001e80008101d72 */
[----:B------:R0:W-:Y:S04]  /*c3c0*/  LDGSTS.E.BYPASS.LTC128B.128 [R19+0xec00], desc[UR50][R4.64+0x380], P1 ;  /* 0x0ec0038004137fae */ /* 0x0001e80008901d72 */
[----:B------:R0:W-:Y:S01]  /*c3d0*/  LDGSTS.E.BYPASS.LTC128B.128 [R19+0x1400], desc[UR50][R2.64], !P6 ;  /* 0x0140000002137fae */ /* 0x0001e2000f101d72 */
[----:B------:R-:W-:-:S13]  /*c3e0*/  ISETP.NE.AND P6, PT, R6, RZ, PT ;  /* 0x000000ff0600720c */ /* 0x000fda0003fc5270 */
[----:B------:R0:W-:Y:S04]  /*c3f0*/  LDGSTS.E.BYPASS.LTC128B.128 [R19+0x3400], desc[UR50][R2.64+0x80], !P6 ;  /* 0x0340008002137fae */ /* 0x0001e8000f101d72 */
[----:B------:R0:W-:Y:S04]  /*c400*/  LDGSTS.E.BYPASS.LTC128B.128 [R19+0x5400], desc[UR50][R2.64+0x100], !P2 ;  /* 0x0540010002137fae */ /* 0x0001e8000d101d72 */
[----:B------:R0:W-:Y:S04]  /*c410*/  LDGSTS.E.BYPASS.LTC128B.128 [R19+0x7400], desc[UR50][R2.64+0x180], !P5 ;  /* 0x0740018002137fae */ /* 0x0001e8000e901d72 */
[----:B------:R0:W-:Y:S04]  /*c420*/  LDGSTS.E.BYPASS.LTC128B.128 [R19+0x9400], desc[UR50][R2.64+0x200], !P4 ;  /* 0x0940020002137fae */ /* 0x0001e8000e101d72 */
[----:B------:R0:W-:Y:S04]  /*c430*/  LDGSTS.E.BYPASS.LTC128B.128 [R19+0xb400], desc[UR50][R2.64+0x280], !P3 ;  /* 0x0b40028002137fae */ /* 0x0001e8000d901d72 */
[----:B------:R0:W-:Y:S04]  /*c440*/  LDGSTS.E.BYPASS.LTC128B.128 [R19+0xd400], desc[UR50][R2.64+0x300], P0 ;  /* 0x0d40030002137fae */ /* 0x0001e80008101d72 */
[----:B---34-:R0:W-:Y:S02]  /*c450*/  LDGSTS.E.BYPASS.LTC128B.128 [R19+0xf400], desc[UR50][R2.64+0x380], P1 ;  /* 0x0f40038002137fae */ /* 0x0181e40008901d72 */
.L_x_3382:
[----:B0-----:R-:W-:Y:S02]  /*c460*/  P2R R4, PR, RZ, 0x2 ;  /* 0x00000002ff047803 */ /* 0x001fe40000000000 */
[----:B------:R-:W-:Y:S02]  /*c470*/  LOP3.LUT P1, RZ, R16, 0x40, RZ, 0xc0, !PT ;  /* 0x0000004010ff7812 */ /* 0x000fe4000782c0ff */
[----:B------:R-:W-:Y:S02]  /*c480*/  IADD3 R2, P2, R14, R0, RZ ;  /* 0x000000000e027210 */ /* 0x000fe40007f5e0ff */
[----:B------:R-:W-:-:S03]  /*c490*/  LOP3.LUT P6, RZ, R16, 0x10, RZ, 0xc0, !PT ;  /* 0x0000001010ff7812 */ /* 0x000fc600078cc0ff */
[----:B------:R-:W-:Y:S01]  /*c4a0*/  IMAD.X R3, RZ, RZ, R20, P2 ;  /* 0x000000ffff037224 */ /* 0x000fe200010e0614 */
[----:B------:R-:W-:-:S05]  /*c4b0*/  LOP3.LUT P2, RZ, R16, 0x20, RZ, 0xc0, !PT ;  /* 0x0000002010ff7812 */ /* 0x000fca000784c0ff */
[----:B------:R-:W-:Y:S01]  /*c4c0*/  @!PT LDS RZ, [RZ] ;  /* 0x00000000fffff984 */ /* 0x000fe20000000800 */
[----:B------:R-:W-:Y:S01]  /*c4d0*/  @!PT LDS RZ, [RZ] ;  /* 0x00000000fffff984 */ /* 0x000fe20000000800 */
[----:B------:R-:W-:Y:S01]  /*c4e0*/  @!PT LDS RZ, [RZ] ;  /* 0x00000000fffff984 */ /* 0x000fe20000000800 */
[----:B------:R0:W-:Y:S01]  /*c4f0*/  LDGSTS.E.BYPASS.LTC128B.128 [R19+0x1c00], desc[UR50][R2.64], !P1 ;  /* 0x01c0000002137fae */ /* 0x0001e2000c901d72 */
[----:B------:R-:W-:-:S07]  /*c500*/  ISETP.NE.AND P1, PT, R4, RZ, PT ;  /* 0x000000ff0400720c */ /* 0x000fce0003f25270 */
[----:B------:R0:W-:Y:S04]  /*c510*/  LDGSTS.E.BYPASS.LTC128B.128 [R19+0x3c00], desc[UR50][R2.64+0x80], !P2 ;  /* 0x03c0008002137fae */ /* 0x0001e8000d101d72 */
[----:B------:R0:W-:Y:S04]  /*c520*/  LDGSTS.E.BYPASS.LTC128B.128 [R19+0x5c00], desc[UR50][R2.64+0x100], !P6 ;  /* 0x05c0010002137fae */ /* 0x0001e8000f101d72 */
[----:B------:R0:W-:Y:S04]  /*c530*/  LDGSTS.E.BYPASS.LTC128B.128 [R19+0x7c00], desc[UR50][R2.64+0x180], !P5 ;  /* 0x07c0018002137fae */ /* 0x0001e8000e901d72 */
[----:B------:R0:W-:Y:S04]  /*c540*/  LDGSTS.E.BYPASS.LTC128B.128 [R19+0x9c00], desc[UR50][R2.64+0x200], !P4 ;  /* 0x09c0020002137fae */ /* 0x0001e8000e101d72 */
[----:B------:R0:W-:Y:S04]  /*c550*/  LDGSTS.E.BYPASS.LTC128B.128 [R19+0xbc00], desc[UR50][R2.64+0x280], !P3 ;  /* 0x0bc0028002137fae */ /* 0x0001e8000d901d72 */
[----:B------:R0:W-:Y:S01]  /*c560*/  LDGSTS.E.BYPASS.LTC128B.128 [R19+0xdc00], desc[UR50][R2.64+0x300], P0 ;  /* 0x0dc0030002137fae */ /* 0x0001e20008101d72 */
[----:B------:R-:W-:-:S03]  /*c570*/  PLOP3.LUT P0, PT, PT, PT, PT, 0x80, 0x0 ;  /* 0x000000000000781c */ /* 0x000fc60003f0f070 */
[----:B------:R0:W-:Y:S01]  /*c580*/  LDGSTS.E.BYPASS.LTC128B.128 [R19+0xfc00], desc[UR50][R2.64+0x380], P1 ;  /* 0x0fc0038002137fae */ /* 0x0001e20008901d72 */
[----:B------:R-:W-:-:S09]  /*c590*/  NOP ;  /* 0x0000000000007918 */ /* 0x000fd20000000000 */
.L_x_3307:
        /* <DEDUP_REMOVED lines=11> */
.L_x_3308:
[----:B------:R-:W-:Y:S01]  /*c650*/  VIADD R17, R17, 0x1 ;  /* 0x0000000111117836 */ /* 0x000fe20000000000 */
[----:B------:R-:W-:Y:S01]  /*c660*/  IADD3 R2, R8, -0x1, RZ ;  /* 0xffffffff08027810 */ /* 0x000fe20007ffe0ff */
[----:B------:R0:W-:Y:S03]  /*c670*/  SYNCS.ARRIVE.TRANS64.A1T0 RZ, [R9+URZ+0x28c50], RZ ;  /* 0x028c50ff09ff79a7 */ /* 0x0001e6000810003f */
[----:B------:R-:W-:-:S04]  /*c680*/  ISETP.NE.AND P0, PT, R17, 0x2, PT ;  /* 0x000000021100780c */ /* 0x000fc80003f05270 */
[----:B------:R-:W-:Y:S02]  /*c690*/  SEL R17, R17, RZ, P0 ;  /* 0x000000ff11117207 */ /* 0x000fe40000000000 */
[----:B------:R-:W-:Y:S02]  /*c6a0*/  SEL R3, RZ, 0x1, P0 ;  /* 0x00000001ff037807 */ /* 0x000fe40000000000 */
[----:B------:R-:W-:Y:S01]  /*c6b0*/  ISETP.GT.AND P0, PT, R8, RZ, PT ;  /* 0x000000ff0800720c */ /* 0x000fe20003f04270 */
[----:B------:R-:W-:Y:S01]  /*c6c0*/  IMAD.MOV.U32 R8, RZ, RZ, R2 ;  /* 0x000000ffff087224 */ /* 0x000fe200078e0002 */
[----:B------:R-:W-:-:S11]  /*c6d0*/  LOP3.LUT R22, R22, R3, RZ, 0x3c, !PT ;  /* 0x0000000316167212 */ /* 0x000fd600078e3cff */
[----:B0-----:R-:W-:Y:S05]  /*c6e0*/  @P0 BRA `(.L_x_3309) ;  /* 0xfffffff000980947 */ /* 0x001fea000383ffff */
[----:B------:R-:W-:Y:S05]  /*c6f0*/  BSYNC B0 ;  /* 0x0000000000007941 */ /* 0x000fea0003800000 */
.L_x_3296:
[----:B------:R-:W2:Y:S01]  /*c700*/  LDL.LU R2, [R1] ;  /* 0x0000000001027983 */ /* 0x000ea20000300800 */
[----:B------:R-:W-:-:S03]  /*c710*/  ULDC UR4, c[0x0][0xc34] ;  /* 0x00030d0000047ab9 */ /* 0x000fc60000000800 */
[----:B------:R-:W3:Y:S01]  /*c720*/  LDL.LU R0, [R1+0xc] ;  /* 0x00000c0001007983 */ /* 0x000ee20000300800 */
[----:B--2---:R-:W-:Y:S02]  /*c730*/  VIADD R2, R2, UR42 ;  /* 0x0000002a02027c36 */ /* 0x004fe40008000000 */
[----:B---3--:R-:W-:-:S03]  /*c740*/  VIADD R0, R0, 0x1 ;  /* 0x0000000100007836 */ /* 0x008fc60000000000 */
[----:B------:R0:W-:Y:S01]  /*c750*/  STL [R1], R2 ;  /* 0x0000000201007387 */ /* 0x0001e20000100800 */
[----:B------:R-:W-:-:S03]  /*c760*/  ISETP.GE.AND P0, PT, R2, UR4, PT ;  /* 0x0000000402007c0c */ /* 0x000fc6000bf06270 */
[----:B------:R0:W-:Y:S10]  /*c770*/  STL [R1+0xc], R0 ;  /* 0x00000c0001007387 */ /* 0x0001f40000100800 */
[----:B0-----:R-:W-:Y:S05]  /*c780*/  @!P0 BRA `(.L_x_3310) ;  /* 0xffffffd000648947 */ /* 0x001fea000383ffff */
[----:B------:R-:W-:-:S07]  /*c790*/  LOP3.LUT R2, R0, 0x1, RZ, 0xc, !PT ;  /* 0x0000000100027812 */ /* 0x000fce00078e0cff */
.L_x_3275:
[----:B------:R-:W0:Y:S01]  /*c7a0*/  S2R R3, SR_CgaCtaId ;  /* 0x0000000000037919 */ /* 0x000e220000008800 */
[----:B------:R-:W-:Y:S01]  /*c7b0*/  MOV R0, 0x400 ;  /* 0x0000040000007802 */ /* 0x000fe20000000f00 */
[----:B------:R-:W-:Y:S01]  /*c7c0*/  BSSY B0, `(.L_x_3311) ;  /* 0x0000005000007945 */ /* 0x000fe20003800000 */
[----:B------:R-:W-:Y:S02]  /*c7d0*/  SHF.L.U32 R2, R2, 0x1f, RZ ;  /* 0x0000001f02027819 */ /* 0x000fe400000006ff */
[----:B0-----:R-:W-:-:S04]  /*c7e0*/  LEA R4, R3, R0, 0x18 ;  /* 0x0000000003047211 */ /* 0x001fc800078ec0ff */
[----:B------:R-:W0:Y:S02]  /*c7f0*/  SYNCS.PHASECHK.TRANS64.TRYWAIT P0, [R4+URZ+0x28c20], R2 ;  /* 0x028c2002040075a7 */ /* 0x000e24000800017f */
[----:B0-----:R-:W-:Y:S05]  /*c800*/  @!P0 BRA `(.L_x_3312) ;  /* 0x00000024002c8947 */ /* 0x001fea0003800000 */
.L_x_3383:
[----:B------:R-:W-:Y:S05]  /*c810*/  BSYNC B0 ;  /* 0x0000000000007941 */ /* 0x000fea0003800000 */
.L_x_3311:
[----:B------:R-:W-:-:S03]  /*c820*/  UMOV UR4, 0xffffffff ;  /* 0xffffffff00047882 */ /* 0x000fc60000000000 */
[----:B------:R-:W-:Y:S05]  /*c830*/  BRA.DIV UR4, `(.L_x_3313) ;  /* 0x0000002604347947 */ /* 0x000fea000b800000 */
[----:B------:R-:W2:Y:S02]  /*c840*/  S2R R0, SR_TID.X ;  /* 0x0000000000007919 */ /* 0x000ea40000002100 */
[----:B--2---:R-:W-:-:S04]  /*c850*/  SHF.R.U32.HI R0, RZ, 0x5, R0 ;  /* 0x00000005ff007819 */ /* 0x004fc80000011600 */
[----:B------:R-:W-:-:S05]  /*c860*/  LOP3.LUT R0, R0, 0x3, RZ, 0xc0, !PT ;  /* 0x0000000300007812 */ /* 0x000fca00078ec0ff */
[----:B------:R2:W3:Y:S02]  /*c870*/  SHFL.IDX PT, R14, R0, RZ, 0x1f ;  /* 0x00001fff000e7589 */ /* 0x0004e400000e0000 */
.L_x_3386:
[----:B---3--:R-:W-:Y:S01]  /*c880*/  ISETP.NE.AND P0, PT, R14, RZ, PT ;  /* 0x000000ff0e00720c */ /* 0x008fe20003f05270 */
[----:B------:R-:W-:-:S12]  /*c890*/  BSSY B0, `(.L_x_3314) ;  /* 0x0000024000007945 */ /* 0x000fd80003800000 */
[----:B------:R-:W-:Y:S05]  /*c8a0*/  @P0 BRA `(.L_x_3315) ;  /* 0x0000000000880947 */ /* 0x000fea0003800000 */
[----:B------:R-:W-:-:S03]  /*c8b0*/  UMOV UR4, 0xffffffff ;  /* 0xffffffff00047882 */ /* 0x000fc60000000000 */
[----:B------:R-:W-:Y:S05]  /*c8c0*/  BRA.DIV UR4, `(.L_x_3316) ;  /* 0x0000002604447947 */ /* 0x000fea000b800000 */
[----:B------:R-:W-:-:S13]  /*c8d0*/  ELECT P6, URZ, PT ;  /* 0x00000000003f782f */ /* 0x000fda00038c0000 */
.L_x_3389:
[----:B------:R-:W-:Y:S05]  /*c8e0*/  @!P6 BRA `(.L_x_3315) ;  /* 0x000000000078e947 */ /* 0x000fea0003800000 */
[----:B------:R-:W-:-:S06]  /*c8f0*/  ULOP3.LUT UR4, UR38, 0x2, URZ, 0xfc, !UPT ;  /* 0x0000000226047892 */ /* 0x000fcc000f8efc3f */
[----:B--2---:R-:W-:-:S04]  /*c900*/  MOV R0, UR4 ;  /* 0x0000000400007c02 */ /* 0x004fc80008000f00 */
[----:B------:R-:W-:-:S13]  /*c910*/  ISETP.NE.AND P0, PT, R0, 0x3, PT ;  /* 0x000000030000780c */ /* 0x000fda0003f05270 */
[----:B------:R-:W-:Y:S05]  /*c920*/  @!P0 BRA `(.L_x_3317) ;  /* 0x0000000000048947 */ /* 0x000fea0003800000 */
[----:B------:R-:W-:Y:S01]  /*c930*/  BPT.TRAP 0x1 ;  /* 0x000000040000795c */ /* 0x000fe20000300000 */
.L_x_3317:
[C---:B------:R-:W-:Y:S01]  /*c940*/  IMAD R5, R17.reuse, 0x8, R4 ;  /* 0x0000000811057824 */ /* 0x040fe200078e0204 */
[----:B------:R-:W-:Y:S01]  /*c950*/  SHF.L.U32 R0, R22, 0x1f, RZ ;  /* 0x0000001f16007819 */ /* 0x000fe200000006ff */
[----:B------:R-:W-:-:S03]  /*c960*/  VIADD R17, R17, 0x1 ;  /* 0x0000000111117836 */ /* 0x000fc60000000000 */
[----:B------:R-:W2:Y:S02]  /*c970*/  SYNCS.PHASECHK.TRANS64.TRYWAIT P1, [R5+URZ+0x28c40], R0 ;  /* 0x028c4000050075a7 */ /* 0x000ea4000802017f */
[----:B------:R-:W-:-:S04]  /*c980*/  ISETP.NE.AND P2, PT, R17, 0x2, PT ;  /* 0x000000021100780c */ /* 0x000fc80003f45270 */
[----:B------:R-:W-:Y:S01]  /*c990*/  SEL R3, RZ, 0x1, P2 ;  /* 0x00000001ff037807 */ /* 0x000fe20001000000 */
[----:B--2---:R-:W-:Y:S08]  /*c9a0*/  @!P1 BRA `(.L_x_3318) ;  /* 0x00000024002c9947 */ /* 0x004ff00003800000 */
.L_x_3390:
[----:B------:R-:W-:Y:S02]  /*c9b0*/  SEL R17, R17, RZ, P2 ;  /* 0x000000ff11117207 */ /* 0x000fe40001000000 */
[----:B0-----:R-:W-:Y:S01]  /*c9c0*/  LOP3.LUT R2, R22, R3, RZ, 0x3c, !PT ;  /* 0x0000000316027212 */ /* 0x001fe200078e3cff */
[----:B------:R-:W-:Y:S06]  /*c9d0*/  @!P0 BRA `(.L_x_3319) ;  /* 0x0000000000048947 */ /* 0x000fec0003800000 */
[----:B------:R-:W-:Y:S01]  /*c9e0*/  BPT.TRAP 0x1 ;  /* 0x000000040000795c */ /* 0x000fe20000300000 */
.L_x_3319:
[----:B------:R-:W-:Y:S01]  /*c9f0*/  IMAD R17, R17, 0x8, R4 ;  /* 0x0000000811117824 */ /* 0x000fe200078e0204 */
[----:B------:R-:W-:-:S04]  /*ca00*/  SHF.L.U32 R2, R2, 0x1f, RZ ;  /* 0x0000001f02027819 */ /* 0x000fc800000006ff */
[----:B------:R-:W0:Y:S02]  /*ca10*/  SYNCS.PHASECHK.TRANS64.TRYWAIT P1, [R17+URZ+0x28c40], R2 ;  /* 0x028c4002110075a7 */ /* 0x000e24000802017f */
[----:B0-----:R-:W-:Y:S05]  /*ca20*/  @!P1 BRA `(.L_x_3320) ;  /* 0x0000002400209947 */ /* 0x001fea0003800000 */
.L_x_3391:
[----:B------:R-:W-:Y:S05]  /*ca30*/  @!P0 BRA `(.L_x_3321) ;  /* 0x0000000000048947 */ /* 0x000fea0003800000 */
[----:B------:R-:W-:Y:S01]  /*ca40*/  BPT.TRAP 0x1 ;  /* 0x000000040000795c */ /* 0x000fe20000300000 */
.L_x_3321:
[----:B------:R-:W3:Y:S02]  /*ca50*/  SYNCS.PHASECHK.TRANS64.TRYWAIT P1, [R5+URZ+0x28c60], R0 ;  /* 0x028c6000050075a7 */ /* 0x000ee4000802017f */
[----:B---3--:R-:W-:Y:S05]  /*ca60*/  @!P1 BRA `(.L_x_3322) ;  /* 0x0000002400249947 */ /* 0x008fea0003800000 */
.L_x_3392:
[----:B------:R-:W-:Y:S05]  /*ca70*/  @!P0 BRA `(.L_x_3323) ;  /* 0x0000000000048947 */ /* 0x000fea0003800000 */
[----:B------:R-:W-:Y:S01]  /*ca80*/  BPT.TRAP 0x1 ;  /* 0x000000040000795c */ /* 0x000fe20000300000 */
.L_x_3323:
[----:B----4-:R4:W0:Y:S02]  /*ca90*/  SYNCS.PHASECHK.TRANS64.TRYWAIT P0, [R17+URZ+0x28c60], R2 ;  /* 0x028c6002110075a7 */ /* 0x010824000800017f */
[----:B0-----:R-:W-:Y:S05]  /*caa0*/  @!P0 NANOSLEEP.SYNCS 0x989680 ;  /* 0x009896800000895d */ /* 0x001fea0003900000 */
[----:B------:R-:W0:Y:S02]  /*cab0*/  @!P0 SYNCS.PHASECHK.TRANS64 P0, [R17+URZ+0x28c60], R2 ;  /* 0x028c6002110085a7 */ /* 0x000e24000800007f */
[----:B0-----:R-:W-:Y:S05]  /*cac0*/  @!P0 BRA `(.L_x_3323) ;  /* 0xfffffffc00f08947 */ /* 0x001fea000383ffff */
.L_x_3315:
[----:B------:R-:W-:Y:S05]  /*cad0*/  BSYNC B0 ;  /* 0x0000000000007941 */ /* 0x000fea0003800000 */
.L_x_3314:
[----:B------:R-:W-:Y:S05]  /*cae0*/  EXIT ;  /* 0x000000000000794d */ /* 0x000fea0003800000 */
.L_x_3235:
[----:B0-----:R-:W-:-:S04]  /*caf0*/  MOV R3, UR16 ;  /* 0x0000001000037c02 */ /* 0x001fc80008000f00 */
[----:B------:R0:W1:Y:S03]  /*cb00*/  SYNCS.PHASECHK.TRANS64.TRYWAIT P1, [R3+URZ+0x28c50], R0 ;  /* 0x028c5000030075a7 */ /* 0x000066000802017f */
[----:B-1----:R-:W-:Y:S05]  /*cb10*/  @!P1 NANOSLEEP.SYNCS 0x989680 ;  /* 0x009896800000995d */ /* 0x002fea0003900000 */
[----:B------:R-:W1:Y:S02]  /*cb20*/  @!P1 SYNCS.PHASECHK.TRANS64 P1, [R3+URZ+0x28c50], R0 ;  /* 0x028c5000030095a7 */ /* 0x000e64000802007f */
[----:B-1----:R-:W-:Y:S05]  /*cb30*/  @!P1 BRA `(.L_x_3235) ;  /* 0xfffffffc00ec9947 */ /* 0x002fea000383ffff */
[----:B------:R-:W-:Y:S05]  /*cb40*/  BRA `(.L_x_3324) ;  /* 0xffffff4400b07947 */ /* 0x000fea000383ffff */
.L_x_3241:
[----:B-1----:R-:W-:-:S04]  /*cb50*/  IMAD.U32 R4, RZ, RZ, UR6 ;  /* 0x00000006ff047e24 */ /* 0x002fc8000f8e00ff */
[----:B------:R1:W2:Y:S03]  /*cb60*/  SYNCS.PHASECHK.TRANS64.TRYWAIT P1, [R4+URZ+0x28c50], R3 ;  /* 0x028c5003040075a7 */ /* 0x0002a6000802017f */
[----:B--2---:R-:W-:Y:S05]  /*cb70*/  @!P1 NANOSLEEP.SYNCS 0x989680 ;  /* 0x009896800000995d */ /* 0x004fea0003900000 */
[----:B------:R-:W2:Y:S02]  /*cb80*/  @!P1 SYNCS.PHASECHK.TRANS64 P1, [R4+URZ+0x28c50], R3 ;  /* 0x028c5003040095a7 */ /* 0x000ea4000802007f */
[----:B--2---:R-:W-:Y:S05]  /*cb90*/  @!P1 BRA `(.L_x_3241) ;  /* 0xfffffffc00ec9947 */ /* 0x004fea000383ffff */
[----:B------:R-:W-:Y:S05]  /*cba0*/  BRA `(.L_x_3240) ;  /* 0xffffff5000b07947 */ /* 0x000fea000383ffff */
.L_x_3246:
[----:B0-----:R-:W-:-:S04]  /*cbb0*/  IMAD.U32 R3, RZ, RZ, UR42 ;  /* 0x0000002aff037e24 */ /* 0x001fc8000f8e00ff */
[----:B------:R0:W1:Y:S03]  /*cbc0*/  SYNCS.PHASECHK.TRANS64.TRYWAIT P1, [R3+URZ+0x28c00], R0 ;  /* 0x028c0000030075a7 */ /* 0x000066000802017f */
[----:B-1----:R-:W-:Y:S05]  /*cbd0*/  @!P1 NANOSLEEP.SYNCS 0x989680 ;  /* 0x009896800000995d */ /* 0x002fea0003900000 */
[----:B------:R-:W1:Y:S02]  /*cbe0*/  @!P1 SYNCS.PHASECHK.TRANS64 P1, [R3+URZ+0x28c00], R0 ;  /* 0x028c0000030095a7 */ /* 0x000e64000802007f */
[----:B-1----:R-:W-:Y:S05]  /*cbf0*/  @!P1 BRA `(.L_x_3246) ;  /* 0xfffffffc00ec9947 */ /* 0x002fea000383ffff */
[----:B------:R-:W-:Y:S05]  /*cc00*/  BRA `(.L_x_3325) ;  /* 0xffffff6000047947 */ /* 0x000fea000383ffff */
.L_x_3250:
[----:B--2---:R2:W3:Y:S02]  /*cc10*/  SYNCS.PHASECHK.TRANS64.TRYWAIT P1, [R7+URZ+0x28c30], R8 ;  /* 0x028c3008070075a7 */ /* 0x0044e4000802017f */
[----:B---3--:R-:W-:Y:S05]  /*cc20*/  @!P1 NANOSLEEP.SYNCS 0x989680 ;  /* 0x009896800000995d */ /* 0x008fea0003900000 */
[----:B------:R-:W3:Y:S02]  /*cc30*/  @!P1 SYNCS.PHASECHK.TRANS64 P1, [R7+URZ+0x28c30], R8 ;  /* 0x028c3008070095a7 */ /* 0x000ee4000802007f */
[----:B---3--:R-:W-:Y:S05]  /*cc40*/  @!P1 BRA `(.L_x_3250) ;  /* 0xfffffffc00f09947 */ /* 0x008fea000383ffff */
[----:B------:R-:W-:Y:S05]  /*cc50*/  BRA `(.L_x_3249) ;  /* 0xffffff6000207947 */ /* 0x000fea000383ffff */
.L_x_3255:
[----:B----4-:R4:W0:Y:S02]  /*cc60*/  SYNCS.PHASECHK.TRANS64.TRYWAIT P1, [R7+URZ+0x28c50], R8 ;  /* 0x028c5008070075a7 */ /* 0x010824000802017f */
[----:B0-----:R-:W-:Y:S05]  /*cc70*/  @!P1 NANOSLEEP.SYNCS 0x989680 ;  /* 0x009896800000995d */ /* 0x001fea0003900000 */
[----:B------:R-:W0:Y:S02]  /*cc80*/  @!P1 SYNCS.PHASECHK.TRANS64 P1, [R7+URZ+0x28c50], R8 ;  /* 0x028c5008070095a7 */ /* 0x000e24000802007f */
[----:B0-----:R-:W-:Y:S05]  /*cc90*/  @!P1 BRA `(.L_x_3255) ;  /* 0xfffffffc00f09947 */ /* 0x001fea000383ffff */
[----:B------:R-:W-:Y:S05]  /*cca0*/  BRA `(.L_x_3254) ;  /* 0xffffff7400387947 */ /* 0x000fea000383ffff */
.L_x_3261:
[----:B--2---:R-:W-:-:S04]  /*ccb0*/  IMAD.U32 R4, RZ, RZ, UR21 ;  /* 0x00000015ff047e24 */ /* 0x004fc8000f8e00ff */
[----:B------:R2:W3:Y:S03]  /*ccc0*/  SYNCS.PHASECHK.TRANS64.TRYWAIT P2, [R4+URZ+0x28c30], R7 ;  /* 0x028c3007040075a7 */ /* 0x0004e6000804017f */
[----:B---3--:R-:W-:Y:S05]  /*ccd0*/  @!P2 NANOSLEEP.SYNCS 0x989680 ;  /* 0x009896800000a95d */ /* 0x008fea0003900000 */
[----:B------:R-:W3:Y:S02]  /*cce0*/  @!P2 SYNCS.PHASECHK.TRANS64 P2, [R4+URZ+0x28c30], R7 ;  /* 0x028c30070400a5a7 */ /* 0x000ee4000804007f */
[----:B---3--:R-:W-:Y:S05]  /*ccf0*/  @!P2 BRA `(.L_x_3261) ;  /* 0xfffffffc00eca947 */ /* 0x008fea000383ffff */
[----:B------:R-:W-:Y:S05]  /*cd00*/  BRA `(.L_x_3260) ;  /* 0xffffff7800287947 */ /* 0x000fea000383ffff */
.L_x_3266:
[----:B---3--:R-:W-:-:S04]  /*cd10*/  MOV R8, UR21 ;  /* 0x0000001500087c02 */ /* 0x008fc80008000f00 */
[----:B------:R3:W4:Y:S03]  /*cd20*/  SYNCS.PHASECHK.TRANS64.TRYWAIT P2, [R8+URZ+0x28c50], R7 ;  /* 0x028c5007080075a7 */ /* 0x000726000804017f */
[----:B----4-:R-:W-:Y:S05]  /*cd30*/  @!P2 NANOSLEEP.SYNCS 0x989680 ;  /* 0x009896800000a95d */ /* 0x010fea0003900000 */
[----:B------:R-:W4:Y:S02]  /*cd40*/  @!P2 SYNCS.PHASECHK.TRANS64 P2, [R8+URZ+0x28c50], R7 ;  /* 0x028c50070800a5a7 */ /* 0x000f24000804007f */
[----:B----4-:R-:W-:Y:S05]  /*cd50*/  @!P2 BRA `(.L_x_3266) ;  /* 0xfffffffc00eca947 */ /* 0x010fea000383ffff */
[----:B------:R-:W-:Y:S05]  /*cd60*/  BRA `(.L_x_3265) ;  /* 0xffffff90005c7947 */ /* 0x000fea000383ffff */
.L_x_3279:
[----:B------:R-:W0:Y:S01]  /*cd70*/  S2R R19, SR_TID.X ;  /* 0x0000000000137919 */ /* 0x000e220000002100 */
[----:B------:R-:W-:Y:S01]  /*cd80*/  BSSY B0, `(.L_x_3326) ;  /* 0x000000a000007945 */ /* 0x000fe20003800000 */
[----:B------:R-:W-:Y:S01]  /*cd90*/  IMAD.MOV.U32 R12, RZ, RZ, RZ ;  /* 0x000000ffff0c7224 */ /* 0x000fe200078e00ff */
[----:B------:R-:W-:Y:S01]  /*cda0*/  MOV R15, 0xffffffff ;  /* 0xffffffff000f7802 */ /* 0x000fe20000000f00 */
[----:B------:R-:W-:Y:S01]  /*cdb0*/  IMAD.MOV.U32 R11, RZ, RZ, 0x1f ;  /* 0x0000001fff0b7424 */ /* 0x000fe200078e00ff */
[----:B0-----:R-:W-:-:S04]  /*cdc0*/  SHF.R.U32.HI R19, RZ, 0x5, R19 ;  /* 0x00000005ff137819 */ /* 0x001fc80000011613 */
[----:B------:R-:W-:-:S05]  /*cdd0*/  LOP3.LUT R19, R19, 0x3, RZ, 0xc0, !PT ;  /* 0x0000000313137812 */ /* 0x000fca00078ec0ff */
[----:B------:R-:W-:-:S07]  /*cde0*/  IMAD.MOV.U32 R13, RZ, RZ, R19 ;  /* 0x000000ffff0d7224 */ /* 0x000fce00078e0013 */
[----:B-1---5:R-:W-:Y:S05]  /*cdf0*/  WARPSYNC.COLLECTIVE R15, `(.L_x_3327) ;  /* 0x000000000f087348 */ /* 0x022fea0003c00000 */
[----:B------:R0:W2:Y:S02]  /*ce00*/  SHFL.IDX P6, R14, R13, R12, R11 ;  /* 0x0000000c0d0e7389 */ /* 0x0000a400000c000b */
[----:B012--5:R-:W-:Y:S01]  /*ce10*/  ENDCOLLECTIVE ;  /* 0x000000000000791b */ /* 0x027fe20003800000 */
.L_x_3327:
[----:B------:R-:W-:Y:S05]  /*ce20*/  BSYNC B0 ;  /* 0x0000000000007941 */ /* 0x000fea0003800000 */
.L_x_3326:
[----:B------:R-:W-:Y:S05]  /*ce30*/  BRA `(.L_x_3328) ;  /* 0xffffffd000207947 */ /* 0x000fea000383ffff */
.L_x_3282:
[----:B0-----:R0:W1:Y:S02]  /*ce40*/  SYNCS.PHASECHK.TRANS64.TRYWAIT P0, [R19+URZ+0x28c40], R0 ;  /* 0x028c4000130075a7 */ /* 0x001064000800017f */
[----:B-1----:R-:W-:Y:S05]  /*ce50*/  @!P0 NANOSLEEP.SYNCS 0x989680 ;  /* 0x009896800000895d */ /* 0x002fea0003900000 */
[----:B------:R-:W1:Y:S02]  /*ce60*/  @!P0 SYNCS.PHASECHK.TRANS64 P0, [R19+URZ+0x28c40], R0 ;  /* 0x028c4000130085a7 */ /* 0x000e64000800007f */
[----:B-1----:R-:W-:Y:S05]  /*ce70*/  @!P0 BRA `(.L_x_3282) ;  /* 0xfffffffc00f08947 */ /* 0x002fea000383ffff */
[----:B------:R-:W-:Y:S05]  /*ce80*/  BRA `(.L_x_3329) ;  /* 0xffffffd000a47947 */ /* 0x000fea000383ffff */
.L_x_3283:
        /* <DEDUP_REMOVED lines=8> */
.L_x_3331:
[----:B------:R-:W-:Y:S05]  /*cf10*/  BSYNC B0 ;  /* 0x0000000000007941 */ /* 0x000fea0003800000 */
.L_x_3330:
[----:B------:R-:W-:Y:S01]  /*cf20*/  IMAD.MOV.U32 R13, RZ, RZ, R0 ;  /* 0x000000ffff0d7224 */ /* 0x000fe200078e0000 */
[----:B------:R-:W-:Y:S01]  /*cf30*/  MOV R11, 0x181f ;  /* 0x0000181f000b7802 */ /* 0x000fe20000000f00 */
[----:B------:R-:W-:Y:S01]  /*cf40*/  IMAD.MOV.U32 R12, RZ, RZ, RZ ;  /* 0x000000ffff0c7224 */ /* 0x000fe200078e00ff */
[----:B------:R-:W-:Y:S01]  /*cf50*/  ISETP.GE.AND P2, PT, R35, 0x1, PT ;  /* 0x000000012300780c */ /* 0x000fe20003f46270 */
[----:B------:R-:W-:Y:S02]  /*cf60*/  IMAD.MOV.U32 R15, RZ, RZ, -0x1 ;  /* 0xffffffffff0f7424 */ /* 0x000fe400078e00ff */
[----:B------:R-:W-:-:S10]  /*cf70*/  IMAD.MOV.U32 R2, RZ, RZ, R14 ;  /* 0x000000ffff027224 */ /* 0x000fd400078e000e */
[----:B------:R-:W-:Y:S05]  /*cf80*/  WARPSYNC.COLLECTIVE R15, `(.L_x_3332) ;  /* 0x000000000f087348 */ /* 0x000fea0003c00000 */
[----:B------:R0:W1:Y:S02]  /*cf90*/  SHFL.IDX P6, R14, R13, R12, R11 ;  /* 0x0000000c0d0e7389 */ /* 0x00006400000c000b */
[----:B01----:R-:W-:Y:S01]  /*cfa0*/  ENDCOLLECTIVE ;  /* 0x000000000000791b */ /* 0x003fe20003800000 */
.L_x_3332:
[----:B------:R-:W-:Y:S01]  /*cfb0*/  @P2 LEA R7, R4, UR39, 0x1 ;  /* 0x0000002704072c11 */ /* 0x000fe2000f8e08ff */
[----:B------:R-:W-:Y:S01]  /*cfc0*/  IMAD.MOV.U32 R13, RZ, RZ, R5 ;  /* 0x000000ffff0d7224 */ /* 0x000fe200078e0005 */
[----:B------:R-:W-:Y:S02]  /*cfd0*/  MOV R12, 0x1 ;  /* 0x00000001000c7802 */ /* 0x000fe40000000f00 */
[----:B------:R-:W-:-:S13]  /*cfe0*/  @P2 LEA R3, P0, R20, R14, 0x1 ;  /* 0x0000000e14032211 */ /* 0x000fda00078008ff */
[----:B------:R-:W-:Y:S05]  /*cff0*/  WARPSYNC.COLLECTIVE R15, `(.L_x_3333) ;  /* 0x000000000f087348 */ /* 0x000fea0003c00000 */
[----:B------:R0:W1:Y:S02]  /*d000*/  SHFL.IDX P6, R14, R13, R12, R11 ;  /* 0x0000000c0d0e7389 */ /* 0x00006400000c000b */
[----:B01----:R-:W-:Y:S01]  /*d010*/  ENDCOLLECTIVE ;  /* 0x000000000000791b */ /* 0x003fe20003800000 */
.L_x_3333:
[----:B------:R-:W-:-:S05]  /*d020*/  @P2 IMAD.X R2, RZ, RZ, R2, P0 ;  /* 0x000000ffff022224 */ /* 0x000fca00000e0602 */
[----:B------:R-:W-:-:S04]  /*d030*/  @P2 LOP3.LUT R3, R3, R2, RZ, 0x3c, !PT ;  /* 0x0000000203032212 */ /* 0x000fc800078e3cff */
[----:B------:R-:W-:Y:S01]  /*d040*/  @P2 LOP3.LUT R2, R3, R2, RZ, 0x3c, !PT ;  /* 0x0000000203022212 */ /* 0x000fe200078e3cff */
[----:B------:R-:W-:-:S03]  /*d050*/  IMAD.MOV.U32 R13, RZ, RZ, R0 ;  /* 0x000000ffff0d7224 */ /* 0x000fc600078e0000 */
[----:B------:R-:W-:-:S05]  /*d060*/  @P2 LOP3.LUT R3, R3, R2, RZ, 0x3c, !PT ;  /* 0x0000000203032212 */ /* 0x000fca00078e3cff */
[----:B------:R-:W-:Y:S01]  /*d070*/  @!PT LDS RZ, [RZ] ;  /* 0x00000000fffff984 */ /* 0x000fe20000000800 */
[----:B------:R-:W-:Y:S01]  /*d080*/  @!PT LDS RZ, [RZ] ;  /* 0x00000000fffff984 */ /* 0x000fe20000000800 */
[----:B------:R-:W-:Y:S01]  /*d090*/  @!PT LDS RZ, [RZ] ;  /* 0x00000000fffff984 */ /* 0x000fe20000000800 */
[----:B------:R0:W-:Y:S01]  /*d0a0*/  @P2 LDGSTS.E.BYPASS.LTC128B.128 [R7+0x22400], desc[UR50][R2.64], !P1 ;  /* 0x2240000002072fae */ /* 0x0001e2000c901d72 */
[----:B------:R-:W-:Y:S01]  /*d0b0*/  ISETP.GE.AND P2, PT, R35, 0x11, PT ;  /* 0x000000112300780c */ /* 0x000fe20003f46270 */
[----:B------:R-:W-:-:S12]  /*d0c0*/  IMAD.MOV.U32 R8, RZ, RZ, R14 ;  /* 0x000000ffff087224 */ /* 0x000fd800078e000e */
[----:B0-----:R-:W-:Y:S05]  /*d0d0*/  WARPSYNC.COLLECTIVE R15, `(.L_x_3334) ;  /* 0x000000000f087348 */ /* 0x001fea0003c00000 */
[----:B------:R1:W2:Y:S02]  /*d0e0*/  SHFL.IDX P6, R14, R13, R12, R11 ;  /* 0x0000000c0d0e7389 */ /* 0x0002a400000c000b */
[----:B012---:R-:W-:Y:S01]  /*d0f0*/  ENDCOLLECTIVE ;  /* 0x000000000000791b */ /* 0x007fe20003800000 */
.L_x_3334:
[----:B------:R-:W-:Y:S01]  /*d100*/  @P2 LEA R9, R4, UR39, 0x1 ;  /* 0x0000002704092c11 */ /* 0x000fe2000f8e08ff */
[----:B------:R-:W-:Y:S02]  /*d110*/  IMAD.MOV.U32 R13, RZ, RZ, R5 ;  /* 0x000000ffff0d7224 */ /* 0x000fe400078e0005 */
[----:B------:R-:W-:Y:S01]  /*d120*/  IMAD.MOV.U32 R12, RZ, RZ, 0x2 ;  /* 0x00000002ff0c7424 */ /* 0x000fe200078e00ff */
[----:B------:R-:W-:-:S13]  /*d130*/  @P2 LEA R6, P0, R20, R14, 0x1 ;  /* 0x0000000e14062211 */ /* 0x000fda00078008ff */
[----:B------:R-:W-:Y:S05]  /*d140*/  WARPSYNC.COLLECTIVE R15, `(.L_x_3335) ;  /* 0x000000000f087348 */ /* 0x000fea0003c00000 */
[----:B------:R0:W1:Y:S02]  /*d150*/  SHFL.IDX P6, R14, R13, R12, R11 ;  /* 0x0000000c0d0e7389 */ /* 0x00006400000c000b */
[----:B01----:R-:W-:Y:S01]  /*d160*/  ENDCOLLECTIVE ;  /* 0x000000000000791b */ /* 0x003fe20003800000 */
.L_x_3335:
[----:B------:R-:W-:Y:S01]  /*d170*/  @P2 MOV R2, R6 ;  /* 0x0000000600022202 */ /* 0x000fe20000000f00 */
[----:B------:R-:W-:-:S04]  /*d180*/  @P2 IMAD.X R8, RZ, RZ, R8, P0 ;  /* 0x000000ffff082224 */ /* 0x000fc800000e0608 */
[----:B------:R-:W-:-:S05]  /*d190*/  @P2 IMAD.MOV.U32 R3, RZ, RZ, R8 ;  /* 0x000000ffff032224 */ /* 0x000fca00078e0008 */
[----:B------:R-:W-:Y:S01]  /*d1a0*/  @!PT LDS RZ, [RZ] ;  /* 0x00000000fffff984 */ /* 0x000fe20000000800 */
[----:B------:R-:W-:Y:S01]  /*d1b0*/  @!PT LDS RZ, [RZ] ;  /* 0x00000000fffff984 */ /* 0x000fe20000000800 */
[----:B------:R-:W-:Y:S01]  /*d1c0*/  @!PT LDS RZ, [RZ] ;  /* 0x00000000fffff984 */ /* 0x000fe20000000800 */
[----:B------:R0:W-:Y:S01]  /*d1d0*/  @P2 LDGSTS.E.BYPASS.LTC128B.128 [R9+0x22c00], desc[UR50][R2.64], !P1 ;  /* 0x22c0000002092fae */ /* 0x0001e2000c901d72 */
[----:B------:R-:W-:Y:S01]  /*d1e0*/  ISETP.GE.AND P2, PT, R35, 0x21, PT ;  /* 0x000000212300780c */ /* 0x000fe20003f46270 */
[----:B------:R-:W-:Y:S01]  /*d1f0*/  IMAD.MOV.U32 R13, RZ, RZ, R0 ;  /* 0x000000ffff0d7224 */ /* 0x000fe200078e0000 */
[----:B0-----:R-:W-:-:S11]  /*d200*/  MOV R2, R14 ;  /* 0x0000000e00027202 */ /* 0x001fd60000000f00 */
[----:B------:R-:W-:Y:S05]  /*d210*/  WARPSYNC.COLLECTIVE R15, `(.L_x_3336) ;  /* 0x000000000f087348 */ /* 0x000fea0003c00000 */
[----:B------:R0:W1:Y:S02]  /*d220*/  SHFL.IDX P6, R14, R13, R12, R11 ;  /* 0x0000000c0d0e7389 */ /* 0x00006400000c000b */
[----:B01----:R-:W-:Y:S01]  /*d230*/  ENDCOLLECTIVE ;  /* 0x000000000000791b */ /* 0x003fe20003800000 */
.L_x_3336:
[----:B------:R-:W-:Y:S01]  /*d240*/  @P2 LEA R6, R4, UR39, 0x1 ;  /* 0x0000002704062c11 */ /* 0x000fe2000f8e08ff */
[----:B------:R-:W-:Y:S02]  /*d250*/  IMAD.MOV.U32 R13, RZ, RZ, R5 ;  /* 0x000000ffff0d7224 */ /* 0x000fe400078e0005 */
[----:B------:R-:W-:Y:S01]  /*d260*/  IMAD.MOV.U32 R12, RZ, RZ, 0x3 ;  /* 0x00000003ff0c7424 */ /* 0x000fe200078e00ff */
[----:B------:R-:W-:-:S13]  /*d270*/  @P2 LEA R7, P0, R20, R14, 0x1 ;  /* 0x0000000e14072211 */ /* 0x000fda00078008ff */
[----:B------:R-:W-:Y:S05]  /*d280*/  WARPSYNC.COLLECTIVE R15, `(.L_x_3337) ;  /* 0x000000000f087348 */ /* 0x000fea0003c00000 */
[----:B------:R0:W1:Y:S02]  /*d290*/  SHFL.IDX P6, R14, R13, R12, R11 ;  /* 0x0000000c0d0e7389 */ /* 0x00006400000c000b */
[----:B01----:R-:W-:Y:S01]  /*d2a0*/  ENDCOLLECTIVE ;  /* 0x000000000000791b */ /* 0x003fe20003800000 */
.L_x_3337:
[----:B------:R-:W-:Y:S02]  /*d2b0*/  @P2 IMAD.X R10, RZ, RZ, R2, P0 ;  /* 0x000000ffff0a2224 */ /* 0x000fe400000e0602 */
[----:B------:R-:W-:-:S03]  /*d2c0*/  @P2 IMAD.MOV.U32 R2, RZ, RZ, R7 ;  /* 0x000000ffff022224 */ /* 0x000fc600078e0007 */
[----:B------:R-:W-:-:S05]  /*d2d0*/  @P2 MOV R3, R10 ;  /* 0x0000000a00032202 */ /* 0x000fca0000000f00 */
[----:B------:R-:W-:Y:S01]  /*d2e0*/  @!PT LDS RZ, [RZ] ;  /* 0x00000000fffff984 */ /* 0x000fe20000000800 */
[----:B------:R-:W-:Y:S01]  /*d2f0*/  @!PT LDS RZ, [RZ] ;  /* 0x00000000fffff984 */ /* 0x000fe20000000800 */
[----:B------:R-:W-:Y:S01]  /*d300*/  @!PT LDS RZ, [RZ] ;  /* 0x00000000fffff984 */ /* 0x000fe20000000800 */
[----:B------:R0:W-:Y:S01]  /*d310*/  @P2 LDGSTS.E.BYPASS.LTC128B.128 [R6+0x23400], desc[UR50][R2.64], !P1 ;  /* 0x2340000002062fae */ /* 0x0001e2000c901d72 */
[----:B------:R-:W-:Y:S01]  /*d320*/  MOV R13, R0 ;  /* 0x00000000000d7202 */ /* 0x000fe20000000f00 */
[----:B------:R-:W-:-:S07]  /*d330*/  IMAD.MOV.U32 R5, RZ, RZ, R14 ;  /* 0x000000ffff057224 */ /* 0x000fce00078e000e */
[----:B0-----:R-:W-:Y:S05]  /*d340*/  WARPSYNC.COLLECTIVE R15, `(.L_x_3338) ;  /* 0x000000000f087348 */ /* 0x001fea0003c00000 */
[----:B------:R1:W2:Y:S02]  /*d350*/  SHFL.IDX P6, R14, R13, R12, R11 ;  /* 0x0000000c0d0e7389 */ /* 0x0002a400000c000b */
[----:B012---:R-:W-:Y:S01]  /*d360*/  ENDCOLLECTIVE ;  /* 0x000000000000791b */ /* 0x007fe20003800000 */
.L_x_3338:
[----:B------:R-:W-:Y:S05]  /*d370*/  BRA `(.L_x_3339) ;  /* 0xffffffd000587947 */ /* 0x000fea000383ffff */
.L_x_3287:
[----:B------:R-:W-:Y:S01]  /*d380*/  IMAD.MOV.U32 R13, RZ, RZ, R5 ;  /* 0x000000ffff0d7224 */ /* 0x000fe200078e0005 */
[----:B------:R-:W-:Y:S01]  /*d390*/  MOV R15, 0xffffffff ;  /* 0xffffffff000f7802 */ /* 0x000fe20000000f00 */
[----:B------:R-:W-:Y:S02]  /*d3a0*/  IMAD.MOV.U32 R12, RZ, RZ, RZ ;  /* 0x000000ffff0c7224 */ /* 0x000fe400078e00ff */
[----:B------:R-:W-:Y:S02]  /*d3b0*/  IMAD.MOV.U32 R11, RZ, RZ, 0x181f ;  /* 0x0000181fff0b7424 */ /* 0x000fe400078e00ff */
[----:B------:R-:W-:-:S07]  /*d3c0*/  IMAD R0, R0, 0x40, R37 ;  /* 0x0000004000007824 */ /* 0x000fce00078e0225 */
[----:B-1----:R-:W-:Y:S05]  /*d3d0*/  WARPSYNC.COLLECTIVE R15, `(.L_x_3340) ;  /* 0x000000000f087348 */ /* 0x002fea0003c00000 */
[----:B------:R0:W2:Y:S02]  /*d3e0*/  SHFL.IDX P6, R14, R13, R12, R11 ;  /* 0x0000000c0d0e7389 */ /* 0x0000a400000c000b */
[----:B012---:R-:W-:Y:S01]  /*d3f0*/  ENDCOLLECTIVE ;  /* 0x000000000000791b */ /* 0x007fe20003800000 */
.L_x_3340:
[C---:B------:R-:W-:Y:S01]  /*d400*/  VIADD R6, R0.reuse, 0x10 ;  /* 0x0000001000067836 */ /* 0x040fe20000000000 */
[----:B------:R-:W-:Y:S01]  /*d410*/  ISETP.GE.AND P0, PT, R0, UR37, PT ;  /* 0x0000002500007c0c */ /* 0x000fe2000bf06270 */
[----:B------:R-:W-:Y:S02]  /*d420*/  IMAD.MOV.U32 R13, RZ, RZ, R4 ;  /* 0x000000ffff0d7224 */ /* 0x000fe400078e0004 */
[----:B------:R-:W-:-:S10]  /*d430*/  IMAD.MOV.U32 R2, RZ, RZ, R14 ;  /* 0x000000ffff027224 */ /* 0x000fd400078e000e */
[----:B------:R-:W-:Y:S05]  /*d440*/  WARPSYNC.COLLECTIVE R15, `(.L_x_3341) ;  /* 0x000000000f087348 */ /* 0x000fea0003c00000 */
[----:B------:R0:W1:Y:S02]  /*d450*/  SHFL.IDX P6, R14, R13, R12, R11 ;  /* 0x0000000c0d0e7389 */ /* 0x00006400000c000b */
[----:B01----:R-:W-:Y:S01]  /*d460*/  ENDCOLLECTIVE ;  /* 0x000000000000791b */ /* 0x003fe20003800000 */
.L_x_3341:
        /* <DEDUP_REMOVED lines=8> */
.L_x_3342:
[----:B------:R-:W-:Y:S01]  /*d4f0*/  @!PT LDS RZ, [RZ] ;  /* 0x00000000fffff984 */ /* 0x000fe20000000800 */
[----:B------:R-:W-:Y:S01]  /*d500*/  @!PT LDS RZ, [RZ] ;  /* 0x00000000fffff984 */ /* 0x000fe20000000800 */
[----:B------:R-:W-:Y:S01]  /*d510*/  @!PT LDS RZ, [RZ] ;  /* 0x00000000fffff984 */ /* 0x000fe20000000800 */
[----:B------:R0:W-:Y:S01]  /*d520*/  @!P0 LDGSTS.E.BYPASS.LTC128B.128 [R8+0x20400], desc[UR50][R2.64], !P5 ;  /* 0x2040000002088fae */ /* 0x0001e2000e901d72 */
[----:B------:R-:W-:Y:S01]  /*d530*/  ISETP.GE.AND P0, PT, R6, UR37, PT ;  /* 0x0000002506007c0c */ /* 0x000fe2000bf06270 */
[----:B------:R-:W-:Y:S02]  /*d540*/  IMAD.MOV.U32 R13, RZ, RZ, R4 ;  /* 0x000000ffff0d7224 */ /* 0x000fe400078e0004 */
[----:B------:R-:W-:-:S10]  /*d550*/  IMAD.MOV.U32 R6, RZ, RZ, R14 ;  /* 0x000000ffff067224 */ /* 0x000fd400078e000e */
[----:B0-----:R-:W-:Y:S05]  /*d560*/  WARPSYNC.COLLECTIVE R15, `(.L_x_3343) ;  /* 0x000000000f087348 */ /* 0x001fea0003c00000 */
[----:B------:R1:W2:Y:S02]  /*d570*/  SHFL.IDX P6, R14, R13, R12, R11 ;  /* 0x0000000c0d0e7389 */ /* 0x0002a400000c000b */
[----:B012---:R-:W-:Y:S01]  /*d580*/  ENDCOLLECTIVE ;  /* 0x000000000000791b */ /* 0x007fe20003800000 */
.L_x_3343:
[----:B------:R-:W-:Y:S02]  /*d590*/  IMAD.MOV.U32 R13, RZ, RZ, R5 ;  /* 0x000000ffff0d7224 */ /* 0x000fe400078e0005 */
[----:B------:R-:W-:Y:S01]  /*d5a0*/  IMAD.MOV.U32 R12, RZ, RZ, 0x2 ;  /* 0x00000002ff0c7424 */ /* 0x000fe200078e00ff */
[----:B------:R-:W-:-:S13]  /*d5b0*/  @!P0 LEA R2, P1, R9, R14, 0x1 ;  /* 0x0000000e09028211 */ /* 0x000fda00078208ff */
[----:B------:R-:W-:Y:S05]  /*d5c0*/  WARPSYNC.COLLECTIVE R15, `(.L_x_3344) ;  /* 0x000000000f087348 */ /* 0x000fea0003c00000 */
[----:B------:R0:W1:Y:S02]  /*d5d0*/  SHFL.IDX P6, R14, R13, R12, R11 ;  /* 0x0000000c0d0e7389 */ /* 0x00006400000c000b */
[----:B01----:R-:W-:Y:S01]  /*d5e0*/  ENDCOLLECTIVE ;  /* 0x000000000000791b */ /* 0x003fe20003800000 */
.L_x_3344:
[----:B------:R-:W-:Y:S01]  /*d5f0*/  @!P0 IMAD.X R3, RZ, RZ, R6, P1 ;  /* 0x000000ffff038224 */ /* 0x000fe200008e0606 */
[----:B------:R-:W-:-:S04]  /*d600*/  IADD3 R6, R0, 0x20, RZ ;  /* 0x0000002000067810 */ /* 0x000fc80007ffe0ff */
[----:B------:R-:W-:Y:S01]  /*d610*/  @!PT LDS RZ, [RZ] ;  /* 0x00000000fffff984 */ /* 0x000fe20000000800 */
[----:B------:R-:W-:Y:S01]  /*d620*/  @!PT LDS RZ, [RZ] ;  /* 0x00000000fffff984 */ /* 0x000fe20000000800 */
[----:B------:R-:W-:Y:S01]  /*d630*/  @!PT LDS RZ, [RZ] ;  /* 0x00000000fffff984 */ /* 0x000fe20000000800 */
[----:B------:R0:W-:Y:S01]  /*d640*/  @!P0 LDGSTS.E.BYPASS.LTC128B.128 [R8+0x20c00], desc[UR50][R2.64], !P5 ;  /* 0x20c0000002088fae */ /* 0x0001e2000e901d72 */
[----:B------:R-:W-:Y:S02]  /*d650*/  ISETP.GE.AND P0, PT, R6, UR37, PT ;  /* 0x0000002506007c0c */ /* 0x000fe4000bf06270 */
[----:B------:R-:W-:Y:S01]  /*d660*/  MOV R13, R4 ;  /* 0x00000004000d7202 */ /* 0x000fe20000000f00 */
[----:B------:R-:W-:-:S10]  /*d670*/  IMAD.MOV.U32 R6, RZ, RZ, R14 ;  /* 0x000000ffff067224 */ /* 0x000fd400078e000e */
[----:B0-----:R-:W-:Y:S05]  /*d680*/  WARPSYNC.COLLECTIVE R15, `(.L_x_3345) ;  /* 0x000000000f087348 */ /* 0x001fea0003c00000 */
[----:B------:R1:W2:Y:S02]  /*d690*/  SHFL.IDX P6, R14, R13, R12, R11 ;  /* 0x0000000c0d0e7389 */ /* 0x0002a400000c000b */
[----:B012---:R-:W-:Y:S01]  /*d6a0*/  ENDCOLLECTIVE ;  /* 0x000000000000791b */ /* 0x007fe20003800000 */
.L_x_3345:
[----:B------:R-:W-:Y:S02]  /*d6b0*/  IMAD.MOV.U32 R13, RZ, RZ, R5 ;  /* 0x000000ffff0d7224 */ /* 0x000fe400078e0005 */
[----:B------:R-:W-:Y:S01]  /*d6c0*/  IMAD.MOV.U32 R12, RZ, RZ, 0x3 ;  /* 0x00000003ff0c7424 */ /* 0x000fe200078e00ff */
[----:B------:R-:W-:-:S13]  /*d6d0*/  @!P0 LEA R2, P1, R9, R14, 0x1 ;  /* 0x0000000e09028211 */ /* 0x000fda00078208ff */
[----:B------:R-:W-:Y:S05]  /*d6e0*/  WARPSYNC.COLLECTIVE R15, `(.L_x_3346) ;  /* 0x000000000f087348 */ /* 0x000fea0003c00000 */
[----:B------:R0:W1:Y:S02]  /*d6f0*/  SHFL.IDX P6, R14, R13, R12, R11 ;  /* 0x0000000c0d0e7389 */ /* 0x00006400000c000b */
[----:B01----:R-:W-:Y:S01]  /*d700*/  ENDCOLLECTIVE ;  /* 0x000000000000791b */ /* 0x003fe20003800000 */
.L_x_3346:
[----:B------:R-:W-:-:S05]  /*d710*/  @!P0 IMAD.X R3, RZ, RZ, R6, P1 ;  /* 0x000000ffff038224 */ /* 0x000fca00008e0606 */
[----:B------:R-:W-:Y:S01]  /*d720*/  @!PT LDS RZ, [RZ] ;  /* 0x00000000fffff984 */ /* 0x000fe20000000800 */
[----:B------:R-:W-:Y:S01]  /*d730*/  @!PT LDS RZ, [RZ] ;  /* 0x00000000fffff984 */ /* 0x000fe20000000800 */
[----:B------:R-:W-:Y:S01]  /*d740*/  @!PT LDS RZ, [RZ] ;  /* 0x00000000fffff984 */ /* 0x000fe20000000800 */
[----:B------:R0:W-:Y:S01]  /*d750*/  @!P0 LDGSTS.E.BYPASS.LTC128B.128 [R8+0x21400], desc[UR50][R2.64], !P5 ;  /* 0x2140000002088fae */ /* 0x0001e2000e901d72 */
[----:B------:R-:W-:Y:S01]  /*d760*/  IMAD.MOV.U32 R13, RZ, RZ, R4 ;  /* 0x000000ffff0d7224 */ /* 0x000fe200078e0004 */
[----:B------:R-:W-:-:S07]  /*d770*/  MOV R5, R14 ;  /* 0x0000000e00057202 */ /* 0x000fce0000000f00 */
[----:B0-----:R-:W-:Y:S05]  /*d780*/  WARPSYNC.COLLECTIVE R15, `(.L_x_3347) ;  /* 0x000000000f087348 */ /* 0x001fea0003c00000 */
[----:B------:R1:W2:Y:S02]  /*d790*/  SHFL.IDX P6, R14, R13, R12, R11 ;  /* 0x0000000c0d0e7389 */ /* 0x0002a400000c000b */
[----:B012---:R-:W-:Y:S01]  /*d7a0*/  ENDCOLLECTIVE ;  /* 0x000000000000791b */ /* 0x007fe20003800000 */
.L_x_3347:
[----:B------:R-:W-:Y:S05]  /*d7b0*/  BRA `(.L_x_3348) ;  /* 0xffffffd400147947 */ /* 0x000fea000383ffff */
.L_x_3289:
[----:B0-----:R-:W-:-:S04]  /*d7c0*/  IMAD.U32 R3, RZ, RZ, UR39 ;  /* 0x00000027ff037e24 */ /* 0x001fc8000f8e00ff */
[----:B------:R0:W2:Y:S03]  /*d7d0*/  SYNCS.PHASECHK.TRANS64.TRYWAIT P0, [R3+URZ+0x28c20], R0 ;  /* 0x028c2000030075a7 */ /* 0x0000a6000800017f */
[----:B--2---:R-:W-:Y:S05]  /*d7e0*/  @!P0 NANOSLEEP.SYNCS 0x989680 ;  /* 0x009896800000895d */ /* 0x004fea0003900000 */
[----:B------:R-:W2:Y:S02]  /*d7f0*/  @!P0 SYNCS.PHASECHK.TRANS64 P0, [R3+URZ+0x28c20], R0 ;  /* 0x028c2000030085a7 */ /* 0x000ea4000800007f */
[----:B--2---:R-:W-:Y:S05]  /*d800*/  @!P0 BRA `(.L_x_3289) ;  /* 0xfffffffc00ec8947 */ /* 0x004fea000383ffff */
[----:B------:R-:W-:Y:S05]  /*d810*/  BRA `(.L_x_3349) ;  /* 0xffffffd400487947 */ /* 0x000fea000383ffff */
.L_x_3292:
[----:B0-----:R0:W2:Y:S02]  /*d820*/  SYNCS.PHASECHK.TRANS64.TRYWAIT P0, [R19+URZ+0x28c60], R0 ;  /* 0x028c6000130075a7 */ /* 0x0010a4000800017f */
[----:B--2---:R-:W-:Y:S05]  /*d830*/  @!P0 NANOSLEEP.SYNCS 0x989680 ;  /* 0x009896800000895d */ /* 0x004fea0003900000 */
[----:B------:R-:W2:Y:S02]  /*d840*/  @!P0 SYNCS.PHASECHK.TRANS64 P0, [R19+URZ+0x28c60], R0 ;  /* 0x028c6000130085a7 */ /* 0x000ea4000800007f */
[----:B--2---:R-:W-:Y:S05]  /*d850*/  @!P0 BRA `(.L_x_3292) ;  /* 0xfffffffc00f08947 */ /* 0x004fea000383ffff */
[----:B------:R-:W-:Y:S05]  /*d860*/  BRA `(.L_x_3350) ;  /* 0xffffffd400587947 */ /* 0x000fea000383ffff */
.L_x_3293:
[----:B------:R-:W-:Y:S01]  /*d870*/  BSSY B0, `(.L_x_3351) ;  /* 0x0000008000007945 */ /* 0x000fe20003800000 */
[----:B------:R-:W-:Y:S01]  /*d880*/  IMAD.MOV.U32 R13, RZ, RZ, R10 ;  /* 0x000000ffff0d7224 */ /* 0x000fe200078e000a */
[----:B------:R-:W-:Y:S01]  /*d890*/  MOV R12, RZ ;  /* 0x000000ff000c7202 */ /* 0x000fe20000000f00 */
[----:B------:R-:W-:Y:S02]  /*d8a0*/  IMAD.MOV.U32 R11, RZ, RZ, 0x181f ;  /* 0x0000181fff0b7424 */ /* 0x000fe400078e00ff */
[----:B------:R-:W-:-:S07]  /*d8b0*/  IMAD.MOV.U32 R15, RZ, RZ, -0x1 ;  /* 0xffffffffff0f7424 */ /* 0x000fce00078e00ff */
[----:B01----:R-:W-:Y:S05]  /*d8c0*/  WARPSYNC.COLLECTIVE R15, `(.L_x_3352) ;  /* 0x000000000f087348 */ /* 0x003fea0003c00000 */
[----:B------:R2:W3:Y:S02]  /*d8d0*/  SHFL.IDX P6, R14, R13, R12, R11 ;  /* 0x0000000c0d0e7389 */ /* 0x0004e400000c000b */
[----:B0123--:R-:W-:Y:S01]  /*d8e0*/  ENDCOLLECTIVE ;  /* 0x000000000000791b */ /* 0x00ffe20003800000 */
.L_x_3352:
[----:B------:R-:W-:Y:S05]  /*d8f0*/  BSYNC B0 ;  /* 0x0000000000007941 */ /* 0x000fea0003800000 */
.L_x_3351:
[----:B------:R-:W0:Y:S01]  /*d900*/  S2R R0, SR_TID.X ;  /* 0x0000000000007919 */ /* 0x000e220000002100 */
[----:B------:R-:W-:Y:S01]  /*d910*/  MOV R13, R8 ;  /* 0x00000008000d7202 */ /* 0x000fe20000000f00 */
[----:B------:R-:W-:Y:S01]  /*d920*/  IMAD.MOV.U32 R12, RZ, RZ, RZ ;  /* 0x000000ffff0c7224 */ /* 0x000fe200078e00ff */
[----:B------:R-:W-:Y:S01]  /*d930*/  LOP3.LUT P5, RZ, R16, 0x20000000, RZ, 0xc0, !PT ;  /* 0x2000000010ff7812 */ /* 0x000fe200078ac0ff */
[----:B------:R-:W-:Y:S01]  /*d940*/  IMAD.MOV.U32 R11, RZ, RZ, 0x181f ;  /* 0x0000181fff0b7424 */ /* 0x000fe200078e00ff */
[----:B------:R-:W-:Y:S01]  /*d950*/  LEA R9, R9, UR39, 0x1 ;  /* 0x0000002709097c11 */ /* 0x000fe2000f8e08ff */
[----:B------:R-:W-:Y:S01]  /*d960*/  IMAD.MOV.U32 R15, RZ, RZ, -0x1 ;  /* 0xffffffffff0f7424 */ /* 0x000fe200078e00ff */
[----:B------:R-:W-:Y:S01]  /*d970*/  P2R R4, PR, RZ, 0x20 ;  /* 0x00000020ff047803 */ /* 0x000fe20000000000 */
[----:B------:R-:W-:Y:S01]  /*d980*/  IMAD.MOV.U32 R3, RZ, RZ, R14 ;  /* 0x000000ffff037224 */ /* 0x000fe200078e000e */
[----:B------:R-:W-:-:S13]  /*d990*/  LOP3.LUT P5, RZ, R30, 0x40, RZ, 0xc0, !PT ;  /* 0x000000401eff7812 */ /* 0x000fda00078ac0ff */
[----:B0-----:R-:W-:Y:S05]  /*d9a0*/  WARPSYNC.COLLECTIVE R15, `(.L_x_3353) ;  /* 0x000000000f087348 */ /* 0x001fea0003c00000 */
[----:B------:R1:W2:Y:S02]  /*d9b0*/  SHFL.IDX P6, R14, R13, R12, R11 ;  /* 0x0000000c0d0e7389 */ /* 0x0002a400000c000b */
[----:B012---:R-:W-:Y:S01]  /*d9c0*/  ENDCOLLECTIVE ;  /* 0x000000000000791b */ /* 0x007fe20003800000 */
.L_x_3353:
[C---:B------:R-:W-:Y:S02]  /*d9d0*/  LOP3.LUT P4, RZ, R16.reuse, 0x4000000, RZ, 0xc0, !PT ;  /* 0x0400000010ff7812 */ /* 0x040fe4000788c0ff */
[C---:B------:R-:W-:Y:S02]  /*d9e0*/  LOP3.LUT P3, RZ, R16.reuse, 0x800000, RZ, 0xc0, !PT ;  /* 0x0080000010ff7812 */ /* 0x040fe4000786c0ff */
[C---:B------:R-:W-:Y:S02]  /*d9f0*/  LOP3.LUT P2, RZ, R16.reuse, 0x400000, RZ, 0xc0, !PT ;  /* 0x0040000010ff7812 */ /* 0x040fe4000784c0ff */
[----:B------:R-:W-:Y:S02]  /*da00*/  LOP3.LUT P1, RZ, R16, 0x200000, RZ, 0xc0, !PT ;  /* 0x0020000010ff7812 */ /* 0x000fe4000782c0ff */
[----:B------:R-:W-:Y:S01]  /*da10*/  MOV R13, R10 ;  /* 0x0000000a000d7202 */ /* 0x000fe20000000f00 */
[----:B------:R-:W-:Y:S01]  /*da20*/  IMAD.MOV.U32 R12, RZ, RZ, 0x1 ;  /* 0x00000001ff0c7424 */ /* 0x000fe200078e00ff */
[----:B------:R-:W-:Y:S01]  /*da30*/  SHF.L.U32 R0, R0, 0x3, RZ ;  /* 0x0000000300007819 */ /* 0x000fe200000006ff */
[----:B------:R-:W-:-:S03]  /*da40*/  IMAD.MOV.U32 R2, RZ, RZ, R14 ;  /* 0x000000ffff027224 */ /* 0x000fc600078e000e */
[----:B------:R-:W-:Y:S02]  /*da50*/  LOP3.LUT R0, R0, 0x38, RZ, 0xc0, !PT ;  /* 0x0000003800007812 */ /* 0x000fe400078ec0ff */
[----:B------:R-:W-:-:S03]  /*da60*/  LOP3.LUT P6, RZ, R30, 0x1, RZ, 0xc0, !PT ;  /* 0x000000011eff7812 */ /* 0x000fc600078cc0ff */
[----:B------:R-:W-:-:S05]  /*da70*/  IMAD.SHL.U32 R0, R0, 0x2, RZ ;  /* 0x0000000200007824 */ /* 0x000fca00078e00ff */
[----:B------:R-:W-:-:S05]  /*da80*/  IADD3 R2, P0, R2, R0, RZ ;  /* 0x0000000002027210 */ /* 0x000fca0007f1e0ff */
[----:B------:R-:W-:Y:S01]  /*da90*/  IMAD.X R3, RZ, RZ, R3, P0 ;  /* 0x000000ffff037224 */ /* 0x000fe200000e0603 */
[----:B------:R-:W-:-:S04]  /*daa0*/  LOP3.LUT P0, RZ, R30, 0x8, RZ, 0xc0, !PT ;  /* 0x000000081eff7812 */ /* 0x000fc8000780c0ff */
[----:B------:R-:W-:Y:S01]  /*dab0*/  @!PT LDS RZ, [RZ] ;  /* 0x00000000fffff984 */ /* 0x000fe20000000800 */
[----:B------:R-:W-:Y:S01]  /*dac0*/  @!PT LDS RZ, [RZ] ;  /* 0x00000000fffff984 */ /* 0x000fe20000000800 */
[----:B------:R-:W-:Y:S01]  /*dad0*/  @!PT LDS RZ, [RZ] ;  /* 0x00000000fffff984 */ /* 0x000fe20000000800 */
[----:B------:R0:W-:Y:S01]  /*dae0*/  LDGSTS.E.BYPASS.LTC128B.128 [R9+0x400], desc[UR50][R2.64], !P5 ;  /* 0x0040000002097fae */ /* 0x0001e2000e901d72 */
[----:B------:R-:W-:-:S08]  /*daf0*/  ISETP.NE.AND P5, PT, R4, RZ, PT ;  /* 0x000000ff0400720c */ /* 0x000fd00003fa5270 */
[----:B------:R0:W-:Y:S04]  /*db00*/  LDGSTS.E.BYPASS.LTC128B.128 [R9+0x2400], desc[UR50][R2.64+0x80], !P0 ;  /* 0x0240008002097fae */ /* 0x0001e8000c101d72 */
[----:B------:R0:W-:Y:S02]  /*db10*/  LDGSTS.E.BYPASS.LTC128B.128 [R9+0x4400], desc[UR50][R2.64+0x100], !P6 ;  /* 0x0440010002097fae */ /* 0x0001e4000f101d72 */
[----:B0-----:R-:W-:Y:S05]  /*db20*/  WARPSYNC.COLLECTIVE R15, `(.L_x_3354) ;  /* 0x000000000f087348 */ /* 0x001fea0003c00000 */
[----:B------:R1:W2:Y:S02]  /*db30*/  SHFL.IDX P6, R14, R13, R12, R11 ;  /* 0x0000000c0d0e7389 */ /* 0x0002a400000c000b */
[----:B012---:R-:W-:Y:S01]  /*db40*/  ENDCOLLECTIVE ;  /* 0x000000000000791b */ /* 0x007fe20003800000 */
.L_x_3354:
[----:B------:R-:W-:Y:S01]  /*db50*/  @!PT LDS RZ, [RZ] ;  /* 0x00000000fffff984 */ /* 0x000fe20000000800 */
[----:B------:R-:W-:Y:S01]  /*db60*/  @!PT LDS RZ, [RZ] ;  /* 0x00000000fffff984 */ /* 0x000fe20000000800 */
[----:B------:R-:W-:Y:S01]  /*db70*/  @!PT LDS RZ, [RZ] ;  /* 0x00000000fffff984 */ /* 0x000fe20000000800 */
[----:B------:R-:W-:Y:S01]  /*db80*/  LDGSTS.E.BYPASS.LTC128B.128 [R9+0x6400], desc[UR50][R2.64+0x180], !P5 ;  /* 0x0640018002097fae */ /* 0x000fe2000e901d72 */
[----:B------:R-:W-:-:S03]  /*db90*/  LOP3.LUT P5, RZ, R16, 0x10000000, RZ, 0xc0, !PT ;  /* 0x1000000010ff7812 */ /* 0x000fc600078ac0ff */
[----:B------:R-:W-:Y:S01]  /*dba0*/  LDGSTS.E.BYPASS.LTC128B.128 [R9+0x8400], desc[UR50][R2.64+0x200], !P4 ;  /* 0x0840020002097fae */ /* 0x000fe2000e101d72 */
[----:B------:R-:W-:Y:S02]  /*dbb0*/  P2R R4, PR, RZ, 0x20 ;  /* 0x00000020ff047803 */ /* 0x000fe40000000000 */
[----:B------:R-:W-:Y:S01]  /*dbc0*/  LOP3.LUT P5, RZ, R30, 0x20, RZ, 0xc0, !PT ;  /* 0x000000201eff7812 */ /* 0x000fe200078ac0ff */
[----:B------:R-:W-:Y:S01]  /*dbd0*/  LDGSTS.E.BYPASS.LTC128B.128 [R9+0xa400], desc[UR50][R2.64+0x280], !P3 ;  /* 0x0a40028002097fae */ /* 0x000fe2000d901d72 */
[C---:B------:R-:W-:Y:S01]  /*dbe0*/  LOP3.LUT P4, RZ, R16.reuse, 0x2000000, RZ, 0xc0, !PT ;  /* 0x0200000010ff7812 */ /* 0x040fe2000788c0ff */
[----:B------:R-:W-:Y:S01]  /*dbf0*/  IMAD.MOV.U32 R13, RZ, RZ, R8 ;  /* 0x000000ffff0d7224 */ /* 0x000fe200078e0008 */
[C---:B------:R-:W-:Y:S01]  /*dc00*/  LOP3.LUT P3, RZ, R16.reuse, 0x100000, RZ, 0xc0, !PT ;  /* 0x0010000010ff7812 */ /* 0x040fe2000786c0ff */
[----:B------:R-:W-:Y:S01]  /*dc10*/  LDGSTS.E.BYPASS.LTC128B.128 [R9+0xc400], desc[UR50][R2.64+0x300], !P2 ;  /* 0x0c40030002097fae */ /* 0x000fe2000d101d72 */
[----:B------:R-:W-:-:S03]  /*dc20*/  LOP3.LUT P2, RZ, R16, 0x80000, RZ, 0xc0, !PT ;  /* 0x0008000010ff7812 */ /* 0x000fc6000784c0ff */
[----:B------:R0:W-:Y:S01]  /*dc30*/  LDGSTS.E.BYPASS.LTC128B.128 [R9+0xe400], desc[UR50][R2.64+0x380], !P1 ;  /* 0x0e40038002097fae */ /* 0x0001e2000c901d72 */
[----:B------:R-:W-:Y:S01]  /*dc40*/  LOP3.LUT P1, RZ, R16, 0x40000, RZ, 0xc0, !PT ;  /* 0x0004000010ff7812 */ /* 0x000fe2000782c0ff */
[----:B0-----:R-:W-:-:S12]  /*dc50*/  IMAD.MOV.U32 R3, RZ, RZ, R14 ;  /* 0x000000ffff037224 */ /* 0x001fd800078e000e */
[----:B------:R-:W-:Y:S05]  /*dc60*/  WARPSYNC.COLLECTIVE R15, `(.L_x_3355) ;  /* 0x000000000f087348 */ /* 0x000fea0003c00000 */
[----:B------:R0:W1:Y:S02]  /*dc70*/  SHFL.IDX P6, R14, R13, R12, R11 ;  /* 0x0000000c0d0e7389 */ /* 0x00006400000c000b */
[----:B01----:R-:W-:Y:S01]  /*dc80*/  ENDCOLLECTIVE ;  /* 0x000000000000791b */ /* 0x003fe20003800000 */
.L_x_3355:
[----:B------:R-:W-:Y:S02]  /*dc90*/  IMAD.MOV.U32 R13, RZ, RZ, R10 ;  /* 0x000000ffff0d7224 */ /* 0x000fe400078e000a */
[----:B------:R-:W-:Y:S01]  /*dca0*/  IMAD.MOV.U32 R12, RZ, RZ, 0x2 ;  /* 0x00000002ff0c7424 */ /* 0x000fe200078e00ff */
[----:B------:R-:W-:Y:S02]  /*dcb0*/  MOV R2, R14 ;  /* 0x0000000e00027202 */ /* 0x000fe40000000f00 */
[----:B------:R-:W-:Y:S02]  /*dcc0*/  LOP3.LUT P6, RZ, R16, 0x80000000, RZ, 0xc0, !PT ;  /* 0x8000000010ff7812 */ /* 0x000fe400078cc0ff */
        /* <DEDUP_REMOVED lines=13> */
.L_x_3356:
        /* <DEDUP_REMOVED lines=15> */
[----:B------:R-:W-:Y:S02]  /*de90*/  LOP3.LUT P1, RZ, R16, 0x8000, RZ, 0xc0, !PT ;  /* 0x0000800010ff7812 */ /* 0x000fe4000782c0ff */
[----:B0-----:R-:W-:-:S11]  /*dea0*/  MOV R3, R14 ;  /* 0x0000000e00037202 */ /* 0x001fd60000000f00 */
[----:B------:R-:W-:Y:S05]  /*deb0*/  WARPSYNC.COLLECTIVE R15, `(.L_x_3357) ;  /* 0x000000000f087348 */ /* 0x000fea0003c00000 */
[----:B------:R0:W1:Y:S02]  /*dec0*/  SHFL.IDX P6, R14, R13, R12, R11 ;  /* 0x0000000c0d0e7389 */ /* 0x00006400000c000b */
[----:B01----:R-:W-:Y:S01]  /*ded0*/  ENDCOLLECTIVE ;  /* 0x000000000000791b */ /* 0x003fe20003800000 */
.L_x_3357:
[----:B------:R-:W-:Y:S01]  /*dee0*/  MOV R13, R10 ;  /* 0x0000000a000d7202 */ /* 0x000fe20000000f00 */
[----:B------:R-:W-:Y:S02]  /*def0*/  IMAD.MOV.U32 R12, RZ, RZ, 0x3 ;  /* 0x00000003ff0c7424 */ /* 0x000fe400078e00ff */
[----:B------:R-:W-:Y:S01]  /*df00*/  IMAD.MOV.U32 R2, RZ, RZ, R14 ;  /* 0x000000ffff027224 */ /* 0x000fe200078e000e */
[----:B------:R-:W-:-:S04]  /*df10*/  LOP3.LUT P6, RZ, R16, 0x40000000, RZ, 0xc0, !PT ;  /* 0x4000000010ff7812 */ /* 0x000fc800078cc0ff */
        /* <DEDUP_REMOVED lines=13> */
.L_x_3358:
[----:B------:R-:W-:Y:S01]  /*dff0*/  @!PT LDS RZ, [RZ] ;  /* 0x00000000fffff984 */ /* 0x000fe20000000800 */
[----:B------:R-:W-:Y:S01]  /*e000*/  @!PT LDS RZ, [RZ] ;  /* 0x00000000fffff984 */ /* 0x000fe20000000800 */
[----:B------:R-:W-:Y:S01]  /*e010*/  @!PT LDS RZ, [RZ] ;  /* 0x00000000fffff984 */ /* 0x000fe20000000800 */
[----:B------:R0:W-:Y:S04]  /*e020*/  LDGSTS.E.BYPASS.LTC128B.128 [R9+0x7400], desc[UR50][R2.64+0x180], !P5 ;  /* 0x0740018002097fae */ /* 0x0001e8000e901d72 */
[----:B------:R0:W-:Y:S04]  /*e030*/  LDGSTS.E.BYPASS.LTC128B.128 [R9+0x9400], desc[UR50][R2.64+0x200], !P4 ;  /* 0x0940020002097fae */ /* 0x0001e8000e101d72 */
        /* <DEDUP_REMOVED lines=8> */
.L_x_3359:
[----:B------:R-:W-:Y:S05]  /*e0c0*/  BRA `(.L_x_3360) ;  /* 0xffffffd400647947 */ /* 0x000fea000383ffff */
.L_x_3299:
[----:B0-----:R0:W1:Y:S02]  /*e0d0*/  SYNCS.PHASECHK.TRANS64.TRYWAIT P0, [R9+URZ+0x28c40], R20 ;  /* 0x028c4014090075a7 */ /* 0x001064000800017f */
[----:B-1----:R-:W-:Y:S05]  /*e0e0*/  @!P0 NANOSLEEP.SYNCS 0x989680 ;  /* 0x009896800000895d */ /* 0x002fea0003900000 */
[----:B------:R-:W1:Y:S02]  /*e0f0*/  @!P0 SYNCS.PHASECHK.TRANS64 P0, [R9+URZ+0x28c40], R20 ;  /* 0x028c4014090085a7 */ /* 0x000e64000800007f */
[----:B-1----:R-:W-:Y:S05]  /*e100*/  @!P0 BRA `(.L_x_3299) ;  /* 0xfffffffc00f08947 */ /* 0x002fea000383ffff */
[----:B------:R-:W-:Y:S05]  /*e110*/  BRA `(.L_x_3361) ;  /* 0xffffffd800987947 */ /* 0x000fea000383ffff */
.L_x_3300:
        /* <DEDUP_REMOVED lines=8> */
.L_x_3363:
[----:B------:R-:W-:Y:S05]  /*e1a0*/  BSYNC B1 ;  /* 0x0000000000017941 */ /* 0x000fea0003800000 */
.L_x_3362:
[----:B------:R-:W-:Y:S01]  /*e1b0*/  IMAD.MOV.U32 R13, RZ, RZ, R21 ;  /* 0x000000ffff0d7224 */ /* 0x000fe200078e0015 */
[----:B------:R-:W-:Y:S01]  /*e1c0*/  MOV R15, 0xffffffff ;  /* 0xffffffff000f7802 */ /* 0x000fe20000000f00 */
[----:B------:R-:W-:Y:S01]  /*e1d0*/  IMAD.MOV.U32 R12, RZ, RZ, RZ ;  /* 0x000000ffff0c7224 */ /* 0x000fe200078e00ff */
[----:B------:R-:W-:Y:S01]  /*e1e0*/  MOV R3, R14 ;  /* 0x0000000e00037202 */ /* 0x000fe20000000f00 */
[----:B------:R-:W-:Y:S01]  /*e1f0*/  IMAD.MOV.U32 R11, RZ, RZ, 0x181f ;  /* 0x0000181fff0b7424 */ /* 0x000fe200078e00ff */
[----:B------:R-:W-:-:S07]  /*e200*/  LEA R26, R6, UR39, 0x1 ;  /* 0x00000027061a7c11 */ /* 0x000fce000f8e08ff */
[----:B------:R-:W-:Y:S05]  /*e210*/  WARPSYNC.COLLECTIVE R15, `(.L_x_3364) ;  /* 0x000000000f087348 */ /* 0x000fea0003c00000 */
[----:B------:R0:W1:Y:S02]  /*e220*/  SHFL.IDX P6, R14, R13, R12, R11 ;  /* 0x0000000c0d0e7389 */ /* 0x00006400000c000b */
[----:B01----:R-:W-:Y:S01]  /*e230*/  ENDCOLLECTIVE ;  /* 0x000000000000791b */ /* 0x003fe20003800000 */
.L_x_3364:
[----:B------:R-:W-:Y:S02]  /*e240*/  IMAD.MOV.U32 R13, RZ, RZ, R28 ;  /* 0x000000ffff0d7224 */ /* 0x000fe400078e001c */
[----:B------:R-:W-:Y:S01]  /*e250*/  IMAD.MOV.U32 R12, RZ, RZ, 0x1 ;  /* 0x00000001ff0c7424 */ /* 0x000fe200078e00ff */
[----:B------:R-:W-:-:S13]  /*e260*/  IADD3 R2, P0, R14, R0, RZ ;  /* 0x000000000e027210 */ /* 0x000fda0007f1e0ff */
[----:B------:R-:W-:Y:S05]  /*e270*/  WARPSYNC.COLLECTIVE R15, `(.L_x_3365) ;  /* 0x000000000f087348 */ /* 0x000fea0003c00000 */
[----:B------:R0:W1:Y:S02]  /*e280*/  SHFL.IDX P6, R14, R13, R12, R11 ;  /* 0x0000000c0d0e7389 */ /* 0x00006400000c000b */
[----:B01----:R-:W-:Y:S01]  /*e290*/  ENDCOLLECTIVE ;  /* 0x000000000000791b */ /* 0x003fe20003800000 */
.L_x_3365:
[----:B------:R-:W-:-:S05]  /*e2a0*/  IMAD.X R3, RZ, RZ, R3, P0 ;  /* 0x000000ffff037224 */ /* 0x000fca00000e0603 */
[----:B------:R-:W-:Y:S01]  /*e2b0*/  @!PT LDS RZ, [RZ] ;  /* 0x00000000fffff984 */ /* 0x000fe20000000800 */
[----:B------:R-:W-:Y:S01]  /*e2c0*/  @!PT LDS RZ, [RZ] ;  /* 0x00000000fffff984 */ /* 0x000fe20000000800 */
[----:B------:R-:W-:Y:S01]  /*e2d0*/  @!PT LDS RZ, [RZ] ;  /* 0x00000000fffff984 */ /* 0x000fe20000000800 */
[----:B------:R0:W-:Y:S01]  /*e2e0*/  LDGSTS.E.BYPASS.LTC128B.128 [R26+0x22400], desc[UR50][R2.64], !P1 ;  /* 0x22400000021a7fae */ /* 0x0001e2000c901d72 */
[----:B------:R-:W-:Y:S01]  /*e2f0*/  IMAD.MOV.U32 R13, RZ, RZ, R21 ;  /* 0x000000ffff0d7224 */ /* 0x000fe200078e0015 */
[----:B------:R-:W-:-:S07]  /*e300*/  MOV R34, R14 ;  /* 0x0000000e00227202 */ /* 0x000fce0000000f00 */
[----:B0-----:R-:W-:Y:S05]  /*e310*/  WARPSYNC.COLLECTIVE R15, `(.L_x_3366) ;  /* 0x000000000f087348 */ /* 0x001fea0003c00000 */
[----:B------:R1:W2:Y:S02]  /*e320*/  SHFL.IDX P6, R14, R13, R12, R11 ;  /* 0x0000000c0d0e7389 */ /* 0x0002a400000c000b */
[----:B012---:R-:W-:Y:S01]  /*e330*/  ENDCOLLECTIVE ;  /* 0x000000000000791b */ /* 0x007fe20003800000 */
.L_x_3366:
[----:B------:R-:W-:Y:S01]  /*e340*/  MOV R13, R28 ;  /* 0x0000001c000d7202 */ /* 0x000fe20000000f00 */
[----:B------:R-:W-:Y:S02]  /*e350*/  IMAD.MOV.U32 R12, RZ, RZ, 0x2 ;  /* 0x00000002ff0c7424 */ /* 0x000fe400078e00ff */
[----:B------:R-:W-:-:S07]  /*e360*/  IMAD.MOV.U32 R10, RZ, RZ, R14 ;  /* 0x000000ffff0a7224 */ /* 0x000fce00078e000e */
[----:B------:R-:W-:Y:S05]  /*e370*/  WARPSYNC.COLLECTIVE R15, `(.L_x_3367) ;  /* 0x000000000f087348 */ /* 0x000fea0003c00000 */
[----:B------:R0:W1:Y:S02]  /*e380*/  SHFL.IDX P6, R14, R13, R12, R11 ;  /* 0x0000000c0d0e7389 */ /* 0x00006400000c000b */
[----:B01----:R-:W-:Y:S01]  /*e390*/  ENDCOLLECTIVE ;  /* 0x000000000000791b */ /* 0x003fe20003800000 */
.L_x_3367:
[----:B------:R-:W-:-:S05]  /*e3a0*/  IADD3 R2, P0, R10, R0, RZ ;  /* 0x000000000a027210 */ /* 0x000fca0007f1e0ff */
[----:B------:R-:W-:-:S05]  /*e3b0*/  IMAD.X R3, RZ, RZ, R34, P0 ;  /* 0x000000ffff037224 */ /* 0x000fca00000e0622 */
[----:B------:R-:W-:Y:S01]  /*e3c0*/  @!PT LDS RZ, [RZ] ;  /* 0x00000000fffff984 */ /* 0x000fe20000000800 */
[----:B------:R-:W-:Y:S01]  /*e3d0*/  @!PT LDS RZ, [RZ] ;  /* 0x00000000fffff984 */ /* 0x000fe20000000800 */
[----:B------:R-:W-:Y:S01]  /*e3e0*/  @!PT LDS RZ, [RZ] ;  /* 0x00000000fffff984 */ /* 0x000fe20000000800 */
[----:B------:R0:W-:Y:S01]  /*e3f0*/  LDGSTS.E.BYPASS.LTC128B.128 [R26+0x22c00], desc[UR50][R2.64], !P1 ;  /* 0x22c00000021a7fae */ /* 0x0001e2000c901d72 */
[----:B------:R-:W-:Y:S02]  /*e400*/  IMAD.MOV.U32 R13, RZ, RZ, R21 ;  /* 0x000000ffff0d7224 */ /* 0x000fe400078e0015 */
[----:B0-----:R-:W-:-:S07]  /*e410*/  IMAD.MOV.U32 R3, RZ, RZ, R14 ;  /* 0x000000ffff037224 */ /* 0x001fce00078e000e */
[----:B------:R-:W-:Y:S05]  /*e420*/  WARPSYNC.COLLECTIVE R15, `(.L_x_3368) ;  /* 0x000000000f087348 */ /* 0x000fea0003c00000 */
[----:B------:R0:W1:Y:S02]  /*e430*/  SHFL.IDX P6, R14, R13, R12, R11 ;  /* 0x0000000c0d0e7389 */ /* 0x00006400000c000b */
[----:B01----:R-:W-:Y:S01]  /*e440*/  ENDCOLLECTIVE ;  /* 0x000000000000791b */ /* 0x003fe20003800000 */
.L_x_3368:
[----:B------:R-:W-:Y:S02]  /*e450*/  IMAD.MOV.U32 R13, RZ, RZ, R28 ;  /* 0x000000ffff0d7224 */ /* 0x000fe400078e001c */
[----:B------:R-:W-:Y:S01]  /*e460*/  IMAD.MOV.U32 R12, RZ, RZ, 0x3 ;  /* 0x00000003ff0c7424 */ /* 0x000fe200078e00ff */
[----:B------:R-:W-:-:S07]  /*e470*/  MOV R2, R14 ;  /* 0x0000000e00027202 */ /* 0x000fce0000000f00 */
[----:B------:R-:W-:Y:S05]  /*e480*/  WARPSYNC.COLLECTIVE R15, `(.L_x_3369) ;  /* 0x000000000f087348 */ /* 0x000fea0003c00000 */
[----:B------:R0:W1:Y:S02]  /*e490*/  SHFL.IDX P6, R14, R13, R12, R11 ;  /* 0x0000000c0d0e7389 */ /* 0x00006400000c000b */
[----:B01----:R-:W-:Y:S01]  /*e4a0*/  ENDCOLLECTIVE ;  /* 0x000000000000791b */ /* 0x003fe20003800000 */
.L_x_3369:
[----:B------:R-:W-:-:S05]  /*e4b0*/  IADD3 R2, P0, R2, R0, RZ ;  /* 0x0000000002027210 */ /* 0x000fca0007f1e0ff */
        /* <DEDUP_REMOVED lines=10> */
.L_x_3370:
[----:B------:R-:W-:Y:S05]  /*e560*/  BRA `(.L_x_3371) ;  /* 0xffffffd8002c7947 */ /* 0x000fea000383ffff */
.L_x_3305:
[----:B--2---:R2:W3:Y:S02]  /*e570*/  SYNCS.PHASECHK.TRANS64.TRYWAIT P0, [R9+URZ+0x28c60], R20 ;  /* 0x028c6014090075a7 */ /* 0x0044e4000800017f */
[----:B---3--:R-:W-:Y:S05]  /*e580*/  @!P0 NANOSLEEP.SYNCS 0x989680 ;  /* 0x009896800000895d */ /* 0x008fea0003900000 */
[----:B------:R-:W3:Y:S02]  /*e590*/  @!P0 SYNCS.PHASECHK.TRANS64 P0, [R9+URZ+0x28c60], R20 ;  /* 0x028c6014090085a7 */ /* 0x000ee4000800007f */
[----:B---3--:R-:W-:Y:S05]  /*e5a0*/  @!P0 BRA `(.L_x_3305) ;  /* 0xfffffffc00f08947 */ /* 0x008fea000383ffff */
[----:B------:R-:W-:Y:S05]  /*e5b0*/  BRA `(.L_x_3372) ;  /* 0xffffffd8007c7947 */ /* 0x000fea000383ffff */
.L_x_3306:
        /* <DEDUP_REMOVED lines=8> */
.L_x_3374:
[----:B------:R-:W-:Y:S05]  /*e640*/  BSYNC B1 ;  /* 0x0000000000017941 */ /* 0x000fea0003800000 */
.L_x_3373:
[----:B------:R-:W-:Y:S01]  /*e650*/  IMAD.MOV.U32 R13, RZ, RZ, R10 ;  /* 0x000000ffff0d7224 */ /* 0x000fe200078e000a */
[----:B------:R-:W-:Y:S01]  /*e660*/  MOV R12, RZ ;  /* 0x000000ff000c7202 */ /* 0x000fe20000000f00 */
[----:B------:R-:W-:Y:S01]  /*e670*/  IMAD.MOV.U32 R11, RZ, RZ, 0x181f ;  /* 0x0000181fff0b7424 */ /* 0x000fe200078e00ff */
[----:B------:R-:W-:Y:S01]  /*e680*/  LEA R19, R19, UR39, 0x1 ;  /* 0x0000002713137c11 */ /* 0x000fe2000f8e08ff */
[----:B------:R-:W-:Y:S01]  /*e690*/  IMAD.MOV.U32 R15, RZ, RZ, -0x1 ;  /* 0xffffffffff0f7424 */ /* 0x000fe200078e00ff */
[C---:B------:R-:W-:Y:S01]  /*e6a0*/  LOP3.LUT P2, RZ, R16.reuse, 0x20, RZ, 0xc0, !PT ;  /* 0x0000002010ff7812 */ /* 0x040fe2000784c0ff */
[----:B------:R-:W-:Y:S01]  /*e6b0*/  IMAD.MOV.U32 R3, RZ, RZ, R14 ;  /* 0x000000ffff037224 */ /* 0x000fe200078e000e */
[----:B------:R-:W-:-:S13]  /*e6c0*/  LOP3.LUT P1, RZ, R16, 0x10, RZ, 0xc0, !PT ;  /* 0x0000001010ff7812 */ /* 0x000fda000782c0ff */
[----:B------:R-:W-:Y:S05]  /*e6d0*/  WARPSYNC.COLLECTIVE R15, `(.L_x_3375) ;  /* 0x000000000f087348 */ /* 0x000fea0003c00000 */
[----:B------:R0:W1:Y:S02]  /*e6e0*/  SHFL.IDX P6, R14, R13, R12, R11 ;  /* 0x0000000c0d0e7389 */ /* 0x00006400000c000b */
[----:B01----:R-:W-:Y:S01]  /*e6f0*/  ENDCOLLECTIVE ;  /* 0x000000000000791b */ /* 0x003fe20003800000 */
.L_x_3375:
[----:B------:R-:W-:Y:S02]  /*e700*/  P2R R4, PR, RZ, 0x20 ;  /* 0x00000020ff047803 */ /* 0x000fe40000000000 */
[----:B------:R-:W-:Y:S01]  /*e710*/  MOV R13, R20 ;  /* 0x00000014000d7202 */ /* 0x000fe20000000f00 */
[----:B------:R-:W-:Y:S01]  /*e720*/  IMAD.MOV.U32 R12, RZ, RZ, 0x1 ;  /* 0x00000001ff0c7424 */ /* 0x000fe200078e00ff */
[----:B------:R-:W-:Y:S02]  /*e730*/  LOP3.LUT P6, RZ, R16, 0x40, RZ, 0xc0, !PT ;  /* 0x0000004010ff7812 */ /* 0x000fe400078cc0ff */
[----:B------:R-:W-:-:S05]  /*e740*/  IADD3 R2, P0, R14, R0, RZ ;  /* 0x000000000e027210 */ /* 0x000fca0007f1e0ff */
[----:B------:R-:W-:Y:S01]  /*e750*/  IMAD.X R3, RZ, RZ, R3, P0 ;  /* 0x000000ffff037224 */ /* 0x000fe200000e0603 */
[----:B------:R-:W-:-:S05]  /*e760*/  ISETP.NE.U32.AND P0, PT, R29, RZ, PT ;  /* 0x000000ff1d00720c */ /* 0x000fca0003f05070 */
[----:B------:R-:W-:Y:S01]  /*e770*/  @!PT LDS RZ, [RZ] ;  /* 0x00000000fffff984 */ /* 0x000fe20000000800 */
[----:B------:R-:W-:Y:S01]  /*e780*/  @!PT LDS RZ, [RZ] ;  /* 0x00000000fffff984 */ /* 0x000fe20000000800 */
[----:B------:R-:W-:Y:S01]  /*e790*/  @!PT LDS RZ, [RZ] ;  /* 0x00000000fffff984 */ /* 0x000fe20000000800 */
[----:B------:R0:W-:Y:S08]  /*e7a0*/  LDGSTS.E.BYPASS.LTC128B.128 [R19+0x400], desc[UR50][R2.64], !P6 ;  /* 0x0040000002137fae */ /* 0x0001f0000f101d72 */
[----:B0-----:R-:W-:Y:S05]  /*e7b0*/  WARPSYNC.COLLECTIVE R15, `(.L_x_3376) ;  /* 0x000000000f087348 */ /* 0x001fea0003c00000 */
[----:B------:R1:W2:Y:S02]  /*e7c0*/  SHFL.IDX P6, R14, R13, R12, R11 ;  /* 0x0000000c0d0e7389 */ /* 0x0002a400000c000b */
[----:B012---:R-:W-:Y:S01]  /*e7d0*/  ENDCOLLECTIVE ;  /* 0x000000000000791b */ /* 0x007fe20003800000 */
.L_x_3376:
[----:B------:R-:W-:Y:S01]  /*e7e0*/  @!PT LDS RZ, [RZ] ;  /* 0x00000000fffff984 */ /* 0x000fe20000000800 */
[----:B------:R-:W-:Y:S01]  /*e7f0*/  @!PT LDS RZ, [RZ] ;  /* 0x00000000fffff984 */ /* 0x000fe20000000800 */
[----:B------:R-:W-:Y:S01]  /*e800*/  @!PT LDS RZ, [RZ] ;  /* 0x00000000fffff984 */ /* 0x000fe20000000800 */
[----:B------:R-:W-:Y:S04]  /*e810*/  LDGSTS.E.BYPASS.LTC128B.128 [R19+0x2400], desc[UR50][R2.64+0x80], !P2 ;  /* 0x0240008002137fae */ /* 0x000fe8000d101d72 */
[----:B------:R-:W-:Y:S01]  /*e820*/  LDGSTS.E.BYPASS.LTC128B.128 [R19+0x4400], desc[UR50][R2.64+0x100], !P1 ;  /* 0x0440010002137fae */ /* 0x000fe2000c901d72 */
[----:B------:R-:W-:-:S03]  /*e830*/  ISETP.NE.U32.AND P1, PT, R27, RZ, PT ;  /* 0x000000ff1b00720c */ /* 0x000fc60003f25070 */
[----:B------:R-:W-:Y:S01]  /*e840*/  LDGSTS.E.BYPASS.LTC128B.128 [R19+0x6400], desc[UR50][R2.64+0x180], !P5 ;  /* 0x0640018002137fae */ /* 0x000fe2000e901d72 */
[----:B------:R-:W-:Y:S01]  /*e850*/  LOP3.LUT P5, RZ, R16, 0x40, RZ, 0xc0, !PT ;  /* 0x0000004010ff7812 */ /* 0x000fe200078ac0ff */
[----:B------:R-:W-:Y:S02]  /*e860*/  IMAD.MOV.U32 R13, RZ, RZ, R10 ;  /* 0x000000ffff0d7224 */ /* 0x000fe400078e000a */
[----:B------:R-:W-:Y:S04]  /*e870*/  LDGSTS.E.BYPASS.LTC128B.128 [R19+0x8400], desc[UR50][R2.64+0x200], !P4 ;  /* 0x0840020002137fae */ /* 0x000fe8000e101d72 */
[----:B------:R-:W-:Y:S04]  /*e880*/  LDGSTS.E.BYPASS.LTC128B.128 [R19+0xa400], desc[UR50][R2.64+0x280], !P3 ;  /* 0x0a40028002137fae */ /* 0x000fe8000d901d72 */
[----:B------:R-:W-:Y:S04]  /*e890*/  LDGSTS.E.BYPASS.LTC128B.128 [R19+0xc400], desc[UR50][R2.64+0x300], P0 ;  /* 0x0c40030002137fae */ /* 0x000fe80008101d72 */
[----:B------:R0:W-:Y:S02]  /*e8a0*/  LDGSTS.E.BYPASS.LTC128B.128 [R19+0xe400], desc[UR50][R2.64+0x380], P1 ;  /* 0x0e40038002137fae */ /* 0x0001e40008901d72 */
[----:B0-----:R-:W-:-:S07]  /*e8b0*/  IMAD.MOV.U32 R3, RZ, RZ, R14 ;  /* 0x000000ffff037224 */ /* 0x001fce00078e000e */
[----:B------:R-:W-:Y:S05]  /*e8c0*/  WARPSYNC.COLLECTIVE R15, `(.L_x_3377) ;  /* 0x000000000f087348 */ /* 0x000fea0003c00000 */
[----:B------:R0:W1:Y:S02]  /*e8d0*/  SHFL.IDX P6, R14, R13, R12, R11 ;  /* 0x0000000c0d0e7389 */ /* 0x00006400000c000b */
[----:B01----:R-:W-:Y:S01]  /*e8e0*/  ENDCOLLECTIVE ;  /* 0x000000000000791b */ /* 0x003fe20003800000 */
.L_x_3377:
[----:B------:R-:W-:Y:S02]  /*e8f0*/  IMAD.MOV.U32 R13, RZ, RZ, R20 ;  /* 0x000000ffff0d7224 */ /* 0x000fe400078e0014 */
[----:B------:R-:W-:Y:S01]  /*e900*/  IMAD.MOV.U32 R12, RZ, RZ, 0x2 ;  /* 0x00000002ff0c7424 */ /* 0x000fe200078e00ff */
[----:B------:R-:W-:Y:S02]  /*e910*/  IADD3 R2, P2, R14, R0, RZ ;  /* 0x000000000e027210 */ /* 0x000fe40007f5e0ff */
[C---:B------:R-:W-:Y:S02]  /*e920*/  LOP3.LUT P6, RZ, R16.reuse, 0x10, RZ, 0xc0, !PT ;  /* 0x0000001010ff7812 */ /* 0x040fe400078cc0ff */
[----:B------:R-:W-:Y:S02]  /*e930*/  IADD3.X R3, RZ, R3, RZ, P2, !PT ;  /* 0x00000003ff037210 */ /* 0x000fe400017fe4ff */
[----:B------:R-:W-:-:S03]  /*e940*/  LOP3.LUT P2, RZ, R16, 0x20, RZ, 0xc0, !PT ;  /* 0x0000002010ff7812 */ /* 0x000fc6000784c0ff */
[----:B------:R-:W-:Y:S01]  /*e950*/  @!PT LDS RZ, [RZ] ;  /* 0x00000000fffff984 */ /* 0x000fe20000000800 */
[----:B------:R-:W-:Y:S01]  /*e960*/  @!PT LDS RZ, [RZ] ;  /* 0x00000000fffff984 */ /* 0x000fe20000000800 */
[----:B------:R-:W-:Y:S01]  /*e970*/  @!PT LDS RZ, [RZ] ;  /* 0x00000000fffff984 */ /* 0x000fe20000000800 */
[----:B------:R0:W-:Y:S01]  /*e980*/  LDGSTS.E.BYPASS.LTC128B.128 [R19+0xc00], desc[UR50][R2.64], !P5 ;  /* 0x00c0000002137fae */ /* 0x0001e2000e901d72 */
[----:B------:R-:W-:-:S04]  /*e990*/  ISETP.NE.AND P5, PT, R4, RZ, PT ;  /* 0x000000ff0400720c */ /* 0x000fc80003fa5270 */
[----:B------:R-:W-:-:S05]  /*e9a0*/  P2R R4, PR, RZ, 0x20 ;  /* 0x00000020ff047803 */ /* 0x000fca0000000000 */
[----:B------:R0:W-:Y:S04]  /*e9b0*/  LDGSTS.E.BYPASS.LTC128B.128 [R19+0x2c00], desc[UR50][R2.64+0x80], !P2 ;  /* 0x02c0008002137fae */ /* 0x0001e8000d101d72 */
[----:B------:R0:W-:Y:S02]  /*e9c0*/  LDGSTS.E.BYPASS.LTC128B.128 [R19+0x4c00], desc[UR50][R2.64+0x100], !P6 ;  /* 0x04c0010002137fae */ /* 0x0001e4000f101d72 */
[----:B0-----:R-:W-:Y:S05]  /*e9d0*/  WARPSYNC.COLLECTIVE R15, `(.L_x_3378) ;  /* 0x000000000f087348 */ /* 0x001fea0003c00000 */
[----:B------:R1:W2:Y:S02]  /*e9e0*/  SHFL.IDX P6, R14, R13, R12, R11 ;  /* 0x0000000c0d0e7389 */ /* 0x0002a400000c000b */
[----:B012---:R-:W-:Y:S01]  /*e9f0*/  ENDCOLLECTIVE ;  /* 0x000000000000791b */ /* 0x007fe20003800000 */
.L_x_3378:
[----:B------:R-:W-:Y:S01]  /*ea00*/  @!PT LDS RZ, [RZ] ;  /* 0x00000000fffff984 */ /* 0x000fe20000000800 */
[----:B------:R-:W-:Y:S01]  /*ea10*/  @!PT LDS RZ, [RZ] ;  /* 0x00000000fffff984 */ /* 0x000fe20000000800 */
[----:B------:R-:W-:Y:S01]  /*ea20*/  @!PT LDS RZ, [RZ] ;  /* 0x00000000fffff984 */ /* 0x000fe20000000800 */
[----:B------:R-:W-:Y:S01]  /*ea30*/  LDGSTS.E.BYPASS.LTC128B.128 [R19+0x6c00], desc[UR50][R2.64+0x180], !P5 ;  /* 0x06c0018002137fae */ /* 0x000fe2000e901d72 */
[----:B------:R-:W-:-:S03]  /*ea40*/  LOP3.LUT P5, RZ, R16, 0x40, RZ, 0xc0, !PT ;  /* 0x0000004010ff7812 */ /* 0x000fc600078ac0ff */
[----:B------:R-:W-:Y:S04]  /*ea50*/  LDGSTS.E.BYPASS.LTC128B.128 [R19+0x8c00], desc[UR50][R2.64+0x200], !P4 ;  /* 0x08c0020002137fae */ /* 0x000fe8000e101d72 */
[----:B------:R-:W-:Y:S01]  /*ea60*/  LDGSTS.E.BYPASS.LTC128B.128 [R19+0xac00], desc[UR50][R2.64+0x280], !P3 ;  /* 0x0ac0028002137fae */ /* 0x000fe2000d901d72 */
[----:B------:R-:W-:-:S03]  /*ea70*/  MOV R13, R10 ;  /* 0x0000000a000d7202 */ /* 0x000fc60000000f00 */
[----:B------:R-:W-:Y:S04]  /*ea80*/  LDGSTS.E.BYPASS.LTC128B.128 [R19+0xcc00], desc[UR50][R2.64+0x300], P0 ;  /* 0x0cc0030002137fae */ /* 0x000fe80008101d72 */
[----:B------:R0:W-:Y:S02]  /*ea90*/  LDGSTS.E.BYPASS.LTC128B.128 [R19+0xec00], desc[UR50][R2.64+0x380], P1 ;  /* 0x0ec0038002137fae */ /* 0x0001e40008901d72 */
[----:B0-----:R-:W-:-:S07]  /*eaa0*/  IMAD.MOV.U32 R3, RZ, RZ, R14 ;  /* 0x000000ffff037224 */ /* 0x001fce00078e000e */
[----:B------:R-:W-:Y:S05]  /*eab0*/  WARPSYNC.COLLECTIVE R15, `(.L_x_3379) ;  /* 0x000000000f087348 */ /* 0x000fea0003c00000 */
[----:B------:R0:W1:Y:S02]  /*eac0*/  SHFL.IDX P6, R14, R13, R12, R11 ;  /* 0x0000000c0d0e7389 */ /* 0x00006400000c000b */
[----:B01----:R-:W-:Y:S01]  /*ead0*/  ENDCOLLECTIVE ;  /* 0x000000000000791b */ /* 0x003fe20003800000 */
.L_x_3379:
[----:B------:R-:W-:Y:S02]  /*eae0*/  IMAD.MOV.U32 R13, RZ, RZ, R20 ;  /* 0x000000ffff0d7224 */ /* 0x000fe400078e0014 */
[----:B------:R-:W-:Y:S01]  /*eaf0*/  IMAD.MOV.U32 R12, RZ, RZ, 0x3 ;  /* 0x00000003ff0c7424 */ /* 0x000fe200078e00ff */
[----:B------:R-:W-:Y:S02]  /*eb00*/  IADD3 R2, P2, R14, R0, RZ ;  /* 0x000000000e027210 */ /* 0x000fe40007f5e0ff */
[----:B------:R-:W-:-:S03]  /*eb10*/  LOP3.LUT P6, RZ, R16, 0x10, RZ, 0xc0, !PT ;  /* 0x0000001010ff7812 */ /* 0x000fc600078cc0ff */
        /* <DEDUP_REMOVED lines=12> */
.L_x_3380:
[----:B------:R-:W-:Y:S01]  /*ebe0*/  @!PT LDS RZ, [RZ] ;  /* 0x00000000fffff984 */ /* 0x000fe20000000800 */
[----:B------:R-:W-:Y:S01]  /*ebf0*/  @!PT LDS RZ, [RZ] ;  /* 0x00000000fffff984 */ /* 0x000fe20000000800 */
[----:B------:R-:W-:Y:S01]  /*ec00*/  @!PT LDS RZ, [RZ] ;  /* 0x00000000fffff984 */ /* 0x000fe20000000800 */
[----:B------:R0:W-:Y:S04]  /*ec10*/  LDGSTS.E.BYPASS.LTC128B.128 [R19+0x7400], desc[UR50][R2.64+0x180], !P5 ;  /* 0x0740018002137fae */ /* 0x0001e8000e901d72 */
[----:B------:R0:W-:Y:S04]  /*ec20*/  LDGSTS.E.BYPASS.LTC128B.128 [R19+0x9400], desc[UR50][R2.64+0x200], !P4 ;  /* 0x0940020002137fae */ /* 0x0001e8000e101d72 */
[----:B------:R0:W-:Y:S01]  /*ec30*/  LDGSTS.E.BYPASS.LTC128B.128 [R19+0xb400], desc[UR50][R2.64+0x280], !P3 ;  /* 0x0b40028002137fae */ /* 0x0001e2000d901d72 */
[----:B------:R-:W-:-:S03]  /*ec40*/  IMAD.MOV.U32 R13, RZ, RZ, R10 ;  /* 0x000000ffff0d7224 */ /* 0x000fc600078e000a */
[----:B------:R0:W-:Y:S04]  /*ec50*/  LDGSTS.E.BYPASS.LTC128B.128 [R19+0xd400], desc[UR50][R2.64+0x300], P0 ;  /* 0x0d40030002137fae */ /* 0x0001e80008101d72 */
[----:B------:R0:W-:Y:S01]  /*ec60*/  LDGSTS.E.BYPASS.LTC128B.128 [R19+0xf400], desc[UR50][R2.64+0x380], P1 ;  /* 0x0f40038002137fae */ /* 0x0001e20008901d72 */
[----:B------:R-:W-:-:S07]  /*ec70*/  MOV R20, R14 ;  /* 0x0000000e00147202 */ /* 0x000fce0000000f00 */
[----:B0-----:R-:W-:Y:S05]  /*ec80*/  WARPSYNC.COLLECTIVE R15, `(.L_x_3381) ;  /* 0x000000000f087348 */ /* 0x001fea0003c00000 */
[----:B------:R1:W2:Y:S02]  /*ec90*/  SHFL.IDX P6, R14, R13, R12, R11 ;  /* 0x0000000c0d0e7389 */ /* 0x0002a400000c000b */
[----:B012---:R-:W-:Y:S01]  /*eca0*/  ENDCOLLECTIVE ;  /* 0x000000000000791b */ /* 0x007fe20003800000 */
.L_x_3381:
[----:B------:R-:W-:Y:S05]  /*ecb0*/  BRA `(.L_x_3382) ;  /* 0xffffffd400e87947 */ /* 0x000fea000383ffff */
.L_x_3312:
[----:B0-----:R0:W2:Y:S02]  /*ecc0*/  SYNCS.PHASECHK.TRANS64.TRYWAIT P0, [R4+URZ+0x28c20], R2 ;  /* 0x028c2002040075a7 */ /* 0x0010a4000800017f */
[----:B--2---:R-:W-:Y:S05]  /*ecd0*/  @!P0 NANOSLEEP.SYNCS 0x989680 ;  /* 0x009896800000895d */ /* 0x004fea0003900000 */
[----:B------:R-:W2:Y:S02]  /*ece0*/  @!P0 SYNCS.PHASECHK.TRANS64 P0, [R4+URZ+0x28c20], R2 ;  /* 0x028c2002040085a7 */ /* 0x000ea4000800007f */
[----:B--2---:R-:W-:Y:S05]  /*ecf0*/  @!P0 BRA `(.L_x_3312) ;  /* 0xfffffffc00f08947 */ /* 0x004fea000383ffff */
[----:B------:R-:W-:Y:S05]  /*ed00*/  BRA `(.L_x_3383) ;  /* 0xffffffd800c07947 */ /* 0x000fea000383ffff */
.L_x_3313:
        /* <DEDUP_REMOVED lines=8> */
[----:B01----:R-:W-:Y:S05]  /*ed90*/  WARPSYNC.COLLECTIVE R15, `(.L_x_3385) ;  /* 0x000000000f087348 */ /* 0x003fea0003c00000 */
[----:B------:R2:W3:Y:S02]  /*eda0*/  SHFL.IDX P6, R14, R13, R12, R11 ;  /* 0x0000000c0d0e7389 */ /* 0x0004e400000c000b */
[----:B0123--:R-:W-:Y:S01]  /*edb0*/  ENDCOLLECTIVE ;  /* 0x000000000000791b */ /* 0x00ffe20003800000 */
.L_x_3385:
[----:B------:R-:W-:Y:S05]  /*edc0*/  BSYNC B0 ;  /* 0x0000000000007941 */ /* 0x000fea0003800000 */
.L_x_3384:
[----:B------:R-:W-:Y:S05]  /*edd0*/  BRA `(.L_x_3386) ;  /* 0xffffffd800a87947 */ /* 0x000fea000383ffff */
.L_x_3316:
[----:B------:R-:W-:Y:S01]  /*ede0*/  BSSY B1, `(.L_x_3387) ;  /* 0x0000006000017945 */ /* 0x000fe20003800000 */
[----:B------:R-:W-:-:S07]  /*edf0*/  IMAD.MOV.U32 R15, RZ, RZ, -0x1 ;  /* 0xffffffffff0f7424 */ /* 0x000fce00078e00ff */
[----:B012---:R-:W-:Y:S05]  /*ee00*/  WARPSYNC.COLLECTIVE R15, `(.L_x_3388) ;  /* 0x000000000f0c7348 */ /* 0x007fea0003c00000 */
[----:B------:R-:W-:Y:S02]  /*ee10*/  ELECT P6, UR62, PT ;  /* 0x00000000003e782f */ /* 0x000fe400038c0000 */
[----:B------:R-:W-:Y:S01]  /*ee20*/  MOV R14, UR62 ;  /* 0x0000003e000e7c02 */ /* 0x000fe20008000f00 */
[----:B012---:R-:W-:Y:S10]  /*ee30*/  ENDCOLLECTIVE ;  /* 0x000000000000791b */ /* 0x007ff40003800000 */
.L_x_3388:
[----:B------:R-:W-:Y:S05]  /*ee40*/  BSYNC B1 ;  /* 0x0000000000017941 */ /* 0x000fea0003800000 */
.L_x_3387:
[----:B------:R-:W-:Y:S05]  /*ee50*/  BRA `(.L_x_3389) ;  /* 0xffffffd800a07947 */ /* 0x000fea000383ffff */
.L_x_3318:
[----:B--2---:R2:W3:Y:S02]  /*ee60*/  SYNCS.PHASECHK.TRANS64.TRYWAIT P1, [R5+URZ+0x28c40], R0 ;  /* 0x028c4000050075a7 */ /* 0x0044e4000802017f */
[----:B---3--:R-:W-:Y:S05]  /*ee70*/  @!P1 NANOSLEEP.SYNCS 0x989680 ;  /* 0x009896800000995d */ /* 0x008fea0003900000 */
[----:B------:R-:W3:Y:S02]  /*ee80*/  @!P1 SYNCS.PHASECHK.TRANS64 P1, [R5+URZ+0x28c40], R0 ;  /* 0x028c4000050095a7 */ /* 0x000ee4000802007f */
[----:B---3--:R-:W-:Y:S05]  /*ee90*/  @!P1 BRA `(.L_x_3318) ;  /* 0xfffffffc00f09947 */ /* 0x008fea000383ffff */
[----:B------:R-:W-:Y:S05]  /*eea0*/  BRA `(.L_x_3390) ;  /* 0xffffffd800c07947 */ /* 0x000fea000383ffff */
.L_x_3320:
[----:B0-----:R0:W3:Y:S02]  /*eeb0*/  SYNCS.PHASECHK.TRANS64.TRYWAIT P1, [R17+URZ+0x28c40], R2 ;  /* 0x028c4002110075a7 */ /* 0x0010e4000802017f */
[----:B---3--:R-:W-:Y:S05]  /*eec0*/  @!P1 NANOSLEEP.SYNCS 0x989680 ;  /* 0x009896800000995d */ /* 0x008fea0003900000 */
[----:B------:R-:W3:Y:S02]  /*eed0*/  @!P1 SYNCS.PHASECHK.TRANS64 P1, [R17+URZ+0x28c40], R2 ;  /* 0x028c4002110095a7 */ /* 0x000ee4000802007f */
[----:B---3--:R-:W-:Y:S05]  /*eee0*/  @!P1 BRA `(.L_x_3320) ;  /* 0xfffffffc00f09947 */ /* 0x008fea000383ffff */
[----:B------:R-:W-:Y:S05]  /*eef0*/  BRA `(.L_x_3391) ;  /* 0xffffffd800cc7947 */ /* 0x000fea000383ffff */
.L_x_3322:
[----:B---3--:R3:W4:Y:S02]  /*ef00*/  SYNCS.PHASECHK.TRANS64.TRYWAIT P1, [R5+URZ+0x28c60], R0 ;  /* 0x028c6000050075a7 */ /* 0x008724000802017f */
[----:B----4-:R-:W-:Y:S05]  /*ef10*/  @!P1 NANOSLEEP.SYNCS 0x989680 ;  /* 0x009896800000995d */ /* 0x010fea0003900000 */
[----:B------:R-:W4:Y:S02]  /*ef20*/  @!P1 SYNCS.PHASECHK.TRANS64 P1, [R5+URZ+0x28c60], R0 ;  /* 0x028c6000050095a7 */ /* 0x000f24000802007f */
[----:B----4-:R-:W-:Y:S05]  /*ef30*/  @!P1 BRA `(.L_x_3322) ;  /* 0xfffffffc00f09947 */ /* 0x010fea000383ffff */
[----:B------:R-:W-:Y:S05]  /*ef40*/  BRA `(.L_x_3392) ;  /* 0xffffffd800c87947 */ /* 0x000fea000383ffff */
.L_x_3393:
        /* <DEDUP_REMOVED lines=11> */
.L_x_15642:


//--------------------- .text._ZN7cutlass13device_kernelIN5flash11enable_sm90INS1_16FlashAttnFwdSm90INS1_25CollectiveMainloopFwdSm90ILi2EN4cute5tupleIJNS5_1CILi1EEES8_S8_EEENS6_IJNS7_ILi64EEESA_SA_EEELi512ENS_10bfloat16_tEfNS_4arch4Sm90ELb0ELb0ELb1ELb0ELb1ELb0ELb1ELb0ELb0ELb1ELb0ELb0EEENS1_21CollectiveEpilogueFwdINS6_IJSA_NS7_ILi512EEESA_EEES9_SC_SE_Li256ELb0ELb1ELb0ELb0EEENS1_29StaticPersistentTileSchedulerILb0EEEEEEEEEvNT_6ParamsE --------------------------
	.section	.text._ZN7cutlass13device_kernelIN5flash11enable_sm90INS1_16FlashAttnFwdSm90INS1_25CollectiveMainloopFwdSm90ILi2EN4cute5tupleIJNS5_1CILi1EEES8_S8_EEENS6_IJNS7_ILi64EEESA_SA_EEELi512ENS_10bfloat16_tEfNS_4arch4Sm90ELb0ELb0ELb1ELb0ELb1ELb0ELb1ELb0ELb0ELb1ELb0ELb0EEENS1_21CollectiveEpilogueFwdINS6_IJSA_NS7_ILi512EEESA_EEES9_SC_SE_Li256ELb0ELb1ELb0ELb0EEENS1_29StaticPersistentTileSchedulerILb0EEEEEEEEEvNT_6ParamsE,"ax",@progbits
	.align	128
.text._ZN7cutlass13device_kernelIN5flash11enable_sm90INS1_16FlashAttnFwdSm90INS1_25CollectiveMainloopFwdSm90ILi2EN4cute5tupleIJNS5_1CILi1EEES8_S8_EEENS6_IJNS7_ILi64EEESA_SA_EEELi512ENS_10bfloat16_tEfNS_4arch4Sm90ELb0ELb0ELb1ELb0ELb1ELb0ELb1ELb0ELb0ELb1ELb0ELb0EEENS1_21CollectiveEpilogueFwdINS6_IJSA_NS7_ILi512EEESA_EEES9_SC_SE_Li256ELb0ELb1ELb0ELb0EEENS1_29StaticPersistentTileSchedulerILb0EEEEEEEEEvNT_6ParamsE:
        .type           _ZN7cutlass13device_kernelIN5flash11enable_sm90INS1_16FlashAttnFwdSm90INS1_25CollectiveMainloopFwdSm90ILi2EN4cute5tupleIJNS5_1CILi1EEES8_S8_EEENS6_IJNS7_ILi64EEESA_SA_EEELi512ENS_10bfloat16_tEfNS_4arch4Sm90ELb0ELb0ELb1ELb0ELb1ELb0ELb1ELb0ELb0ELb1ELb0ELb0EEENS1_21CollectiveEpilogueFwdINS6_IJSA_NS7_ILi512EEESA_EEES9_SC_SE_Li256ELb0ELb1ELb0ELb0EEENS1_29StaticPersistentTileSchedulerILb0EEEEEEEEEvNT_6ParamsE,@function
        .size           _ZN7cutlass13device_kernelIN5flash11enable_sm90INS1_16FlashAttnFwdSm90INS1_25CollectiveMainloopFwdSm90ILi2EN4cute5tupleIJNS5_1CILi1EEES8_S8_EEENS6_IJNS7_ILi64EEESA_SA_EEELi512ENS_10bfloat16_tEfNS_4arch4Sm90ELb0ELb0ELb1ELb0ELb1ELb0ELb1ELb0ELb0ELb1ELb0ELb0EEENS1_21CollectiveEpilogueFwdINS6_IJSA_NS7_ILi512EEESA_EEES9_SC_SE_Li256ELb0ELb1ELb0ELb0EEENS1_29StaticPersistentTileSchedulerILb0EEEEEEEEEvNT_6ParamsE,(.L_x_15643 - _ZN7cutlass13device_kernelIN5flash11enable_sm90INS1_16FlashAttnFwdSm90INS1_25CollectiveMainloopFwdSm90ILi2EN4cute5tupleIJNS5_1CILi1EEES8_S8_EEENS6_IJNS7_ILi64EEESA_SA_EEELi512ENS_10bfloat16_tEfNS_4arch4Sm90ELb0ELb0ELb1ELb0ELb1ELb0ELb1ELb0ELb0ELb1ELb0ELb0EEENS1_21CollectiveEpilogueFwdINS6_IJSA_NS7_ILi512EEESA_EEES9_SC_SE_Li256ELb0ELb1ELb0ELb0EEENS1_29StaticPersistentTileSchedulerILb0EEEEEEEEEvNT_6ParamsE)
        .other          _ZN7cutlass13device_kernelIN5flash11enable_sm90INS1_16FlashAttnFwdSm90INS1_25CollectiveMainloopFwdSm90ILi2EN4cute5tupleIJNS5_1CILi1EEES8_S8_EEENS6_IJNS7_ILi64EEESA_SA_EEELi512ENS_10bfloat16_tEfNS_4arch4Sm90ELb0ELb0ELb1ELb0ELb1ELb0ELb1ELb0ELb0ELb1ELb0ELb0EEENS1_21CollectiveEpilogueFwdINS6_IJSA_NS7_ILi512EEESA_EEES9_SC_SE_Li256ELb0ELb1ELb0ELb0EEENS1_29StaticPersistentTileSchedulerILb0EEEEEEEEEvNT_6ParamsE,@"STO_CUDA_ENTRY STV_DEFAULT"
_ZN7cutlass13device_kernelIN5flash11enable_sm90INS1_16FlashAttnFwdSm90INS1_25CollectiveMainloopFwdSm90ILi2EN4cute5tupleIJNS5_1CILi1EEES8_S8_EEENS6_IJNS7_ILi64EEESA_SA_EEELi512ENS_10bfloat16_tEfNS_4arch4Sm90ELb0ELb0ELb1ELb0ELb1ELb0ELb1ELb0ELb0ELb1ELb0ELb0EEENS1_21CollectiveEpilogueFwdINS6_IJSA_NS7_ILi512EEESA_EEES9_SC_SE_Li256ELb0ELb1ELb0ELb0EEENS1_29StaticPersistentTileSchedulerILb0EEEEEEEEEvNT_6ParamsE:
[----:B------:R-:W0:Y:S02]  /*0000*/  LDC R1, c[0x0][0x28] ;  /* 0x00000a00ff017b82 */ /* 0x000e240000000800 */
[----:B0-----:R-:W-:Y:S01]  /*0010*/  VIADD R1, R1, 0xffffffd0 ;  /* 0xffffffd001017836 */ /* 0x001fe20000000000 */
[----:B------:R-:W0:Y:S01]  /*0020*/  S2R R5, SR_TID.X ;  /* 0x0000000000057919 */ /* 0x000e220000002100 */
[----:B------:R-:W-:Y:S01]  /*0030*/  ELECT P0, URZ, PT ;  /* 0x00000000003f782f */ /* 0x000fe20003800000 */
[----:B------:R-:W-:Y:S01]  /*0040*/  UMOV UR4, 0x80 ;  /* 0x0000008000047882 */ /* 0x000fe20000000000 */
[----:B------:R-:W-:Y:S01]  /*0050*/  UMOV UR7, 0x100 ;  /* 0x0000010000077882 */ /* 0x000fe20000000000 */
[--C-:B0-----:R-:W-:Y:S02]  /*0060*/  SHF.R.U32.HI R0, RZ, 0x5, R5.reuse ;  /* 0x00000005ff007819 */ /* 0x101fe40000011605 */
[----:B------:R-:W-:-:S03]  /*0070*/  SHF.R.U32.HI R3, RZ, 0x7, R5 ;  /* 0x00000007ff037819 */ /* 0x000fc60000011605 */
[----:B------:R-:W0:Y:S04]  /*0080*/  SHFL.IDX PT, R2, R0, RZ, 0x1f ;  /* 0x00001fff00027589 */ /* 0x000e2800000e0000 */
[----:B------:R-:W1:Y:S01]  /*0090*/  SHFL.IDX PT, R3, R3, RZ, 0x1f ;  /* 0x00001fff03037589 */ /* 0x000e6200000e0000 */
[C---:B0-----:R-:W-:Y:S02]  /*00a0*/  ISETP.NE.OR P0, PT, R2.reuse, RZ, !P0 ;  /* 0x000000ff0200720c */ /* 0x041fe40004705670 */
[----:B------:R-:W-:Y:S01]  /*00b0*/  ISETP.NE.AND P1, PT, R2, RZ, PT ;  /* 0x000000ff0200720c */ /* 0x000fe20003f25270 */
[----:B-1----:R0:W-:Y:S10]  /*00c0*/  STL [R1], R3 ;  /* 0x0000000301007387 */ /* 0x0021f40000100800 */
[----:B------:R-:W-:Y:S01]  /*00d0*/  VOTEU.ALL UP0, P0 ;  /* 0x00000000003f7886 */ /* 0x000fe20000000000 */
[----:B------:R-:W-:Y:S01]  /*00e0*/  VOTEU.ALL UP1, P0 ;  /* 0x00000000003f7886 */ /* 0x000fe20000020000 */
[----:B------:R-:W-:-:S03]  /*00f0*/  VOTEU.ALL UP2, P0 ;  /* 0x00000000003f7886 */ /* 0x000fc60000040000 */
        /* <DEDUP_REMOVED lines=10> */
[----:B------:R0:W1:Y:S01]  /*01a0*/  @!UP0 SYNCS.EXCH.64 URZ, [UR8+0x38800], UR4 ;  /* 0x03880004083f85b2 */ /* 0x0000620008000100 */
[----:B------:R0:W2:Y:S05]  /*01b0*/  @!UP1 SYNCS.EXCH.64 URZ, [UR8+0x38810], UR4 ;  /* 0x03881004083f95b2 */ /* 0x0000aa0008000100 */
[----:B------:R0:W3:Y:S02]  /*01c0*/  @!UP2 SYNCS.EXCH.64 URZ, [UR8+0x38820], UR6 ;  /* 0x03882006083fa5b2 */ /* 0x0000e40008000100 */
[----:B0-----:R-:W-:Y:S05]  /*01d0*/  @P1 BRA `(.L_x_3394) ;  /* 0x0000000000381947 */ /* 0x001fea0003800000 */
        /* <DEDUP_REMOVED lines=9> */
[----:B0-----:R0:W4:Y:S01]  /*0270*/  SYNCS.EXCH.64 URZ, [UR6+0x38830], UR4 ;  /* 0x03883004063f75b2 */ /* 0x0011220008000100 */
[----:B------:R0:W0:Y:S01]  /*0280*/  SYNCS.EXCH.64 URZ, [UR6+0x38840], UR4 ;  /* 0x03884004063f75b2 */ /* 0x0000220008000100 */
[----:B------:R0:W0:Y:S01]  /*0290*/  SYNCS.EXCH.64 URZ, [UR6+0x38838], UR4 ;  /* 0x03883804063f75b2 */ /* 0x0000220008000100 */
[----:B------:R0:W0:Y:S01]  /*02a0*/  SYNCS.EXCH.64 URZ, [UR6+0x38848], UR4 ;  /* 0x03884804063f75b2 */ /* 0x0000220008000100 */
[----:B------:R-:W-:Y:S01]  /*02b0*/  NOP ;  /* 0x0000000000007918 */ /* 0x000fe20000000000 */
.L_x_3394:
        /* <DEDUP_REMOVED lines=22> */
.L_x_3395:
        /* <DEDUP_REMOVED lines=18> */
.L_x_3396:
        /* <DEDUP_REMOVED lines=22> */
.L_x_3397:
        /* <DEDUP_REMOVED lines=22> */
.L_x_3398:
[----:B------:R-:W-:Y:S01]  /*0800*/  ISETP.NE.AND P0, PT, R3, RZ, PT ;  /* 0x000000ff0300720c */ /* 0x000fe20003f05270 */
[----:B------:R-:W-:Y:S01]  /*0810*/  IMAD.MOV.U32 R37, RZ, RZ, 0x1 ;  /* 0x00000001ff257424 */ /* 0x000fe200078e00ff */
[----:B------:R-:W-:Y:S01]  /*0820*/  NOP ;  /* 0x0000000000007918 */ /* 0x000fe20000000000 */
[----:B------:R-:W-:-:S03]  /*0830*/  ULDC.64 UR42, c[0x0][0x208] ;  /* 0x00008200002a7ab9 */ /* 0x000fc60000000a00 */
[----:B------:R-:W-:Y:S01]  /*0840*/  SEL R37, R37, 0x2, !P0 ;  /* 0x0000000225257807 */ /* 0x000fe20004000000 */
[----:B01234-:R-:W-:Y:S06]  /*0850*/  BAR.SYNC.DEFER_BLOCKING 0x0 ;  /* 0x0000000000007b1d */ /* 0x01ffec0000010000 */
[----:B------:R-:W-:Y:S05]  /*0860*/  @!P0 BRA `(.L_x_3399) ;  /* 0x000000a000d48947 */ /* 0x000fea0003800000 */
.L_x_3400:
        /* <DEDUP_REMOVED lines=17> */
[----:B------:R-:W-:Y:S01]  /*0980*/  LOP3.LUT R17, R37, 0x1, RZ, 0xfc, !PT ;  /* 0x0000000125117812 */ /* 0x000fe200078efcff */
[----:B------:R-:W-:Y:S01]  /*0990*/  IMAD.MOV.U32 R207, RZ, RZ, RZ ;  /* 0x000000ffffcf7224 */ /* 0x000fe200078e00ff */
[----:B------:R-:W-:Y:S01]  /*09a0*/  SHF.R.S32.HI R0, RZ, 0x1f, R5 ;  /* 0x0000001fff007819 */ /* 0x000fe20000011405 */
[----:B------:R-:W-:-:S03]  /*09b0*/  UMOV UR36, URZ ;  /* 0x0000003f00247c82 */ /* 0x000fc60008000000 */
[CC--:B------:R-:W-:Y:S02]  /*09c0*/  LEA.HI R4, R0.reuse, R5.reuse, RZ, 0x5 ;  /* 0x0000000500047211 */ /* 0x0c0fe400078f28ff */
[CC--:B------:R-:W-:Y:S02]  /*09d0*/  LEA.HI R2, R0.reuse, R5.reuse, RZ, 0x4 ;  /* 0x0000000500027211 */ /* 0x0c0fe400078f20ff */
[--C-:B------:R-:W-:Y:S02]  /*09e0*/  SHF.R.S32.HI R11, RZ, 0x5, R4.reuse ;  /* 0x00000005ff0b7819 */ /* 0x100fe40000011404 */
[----:B------:R-:W-:Y:S02]  /*09f0*/  SHF.R.S32.HI R6, RZ, 0x1f, R4 ;  /* 0x0000001fff067819 */ /* 0x000fe40000011404 */
[----:B------:R-:W-:Y:S02]  /*0a00*/  LEA.HI R7, R0, R5, RZ, 0x2 ;  /* 0x0000000500077211 */ /* 0x000fe400078f10ff */
[----:B------:R-:W-:-:S02]  /*0a10*/  LOP3.LUT R4, R2, 0xfffffff0, RZ, 0xc0, !PT ;  /* 0xfffffff002047812 */ /* 0x000fc400078ec0ff */
[----:B------:R-:W-:Y:S02]  /*0a20*/  SHF.R.S32.HI R9, RZ, 0x4, R2 ;  /* 0x00000004ff097819 */ /* 0x000fe40000011402 */
[----:B------:R-:W-:Y:S01]  /*0a30*/  LOP3.LUT R8, R7, 0xfffffffc, RZ, 0xc0, !PT ;  /* 0xfffffffc07087812 */ /* 0x000fe200078ec0ff */
[C---:B------:R-:W-:Y:S01]  /*0a40*/  IMAD.IADD R7, R5.reuse, 0x1, -R4 ;  /* 0x0000000105077824 */ /* 0x040fe200078e0a04 */
[CC--:B------:R-:W-:Y:S01]  /*0a50*/  LEA.HI R3, R0.reuse, R5.reuse, RZ, 0x7 ;  /* 0x0000000500037211 */ /* 0x0c0fe200078f38ff */
[----:B0-----:R-:W-:Y:S01]  /*0a60*/  ULEA UR38, UR37, UR38, 0x18 ;  /* 0x0000002625267291 */ /* 0x001fe2000f8ec03f */
[----:B------:R-:W-:Y:S01]  /*0a70*/  LEA.HI R215, R0, R5, RZ, 0x3 ;  /* 0x0000000500d77211 */ /* 0x000fe200078f18ff */
[----:B------:R-:W-:Y:S01]  /*0a80*/  IMAD.IADD R10, R5, 0x1, -R8 ;  /* 0x00000001050a7824 */ /* 0x000fe200078e0a08 */
[----:B------:R-:W-:Y:S02]  /*0a90*/  LEA.HI R6, R6, R11, RZ, 0x2 ;  /* 0x0000000b06067211 */ /* 0x000fe400078f10ff */
[----:B------:R-:W-:-:S02]  /*0aa0*/  LEA.HI R4, R2, R9, RZ, 0x1 ;  /* 0x0000000902047211 */ /* 0x000fc400078f08ff */
[----:B------:R-:W-:Y:S02]  /*0ab0*/  LOP3.LUT R0, R3, 0xffffff80, RZ, 0xc0, !PT ;  /* 0xffffff8003007812 */ /* 0x000fe400078ec0ff */
[----:B------:R-:W-:Y:S02]  /*0ac0*/  LOP3.LUT R12, R215, 0xfffffff8, RZ, 0xc0, !PT ;  /* 0xfffffff8d70c7812 */ /* 0x000fe400078ec0ff */
[----:B------:R-:W-:Y:S01]  /*0ad0*/  SHF.R.S32.HI R214, RZ, 0x7, R3 ;  /* 0x00000007ffd67819 */ /* 0x000fe20000011403 */
[C---:B------:R-:W-:Y:S01]  /*0ae0*/  IMAD.IADD R0, R5.reuse, 0x1, -R0 ;  /* 0x0000000105007824 */ /* 0x040fe200078e0a00 */
[----:B------:R-:W-:Y:S01]  /*0af0*/  LOP3.LUT R6, R6, 0x3ffffc, RZ, 0xc0, !PT ;  /* 0x003ffffc06067812 */ /* 0x000fe200078ec0ff */
[----:B------:R-:W-:Y:S01]  /*0b00*/  IMAD.IADD R213, R5, 0x1, -R12 ;  /* 0x0000000105d57824 */ /* 0x000fe200078e0a0c */
[----:B------:R-:W-:Y:S01]  /*0b10*/  LOP3.LUT R4, R4, 0x1ffffffe, RZ, 0xc0, !PT ;  /* 0x1ffffffe04047812 */ /* 0x000fe200078ec0ff */
[--C-:B------:R-:W-:Y:S01]  /*0b20*/  IMAD R5, R214, 0x100, R7.reuse ;  /* 0x00000100d6057824 */ /* 0x100fe200078e0207 */
[----:B------:R-:W-:Y:S01]  /*0b30*/  SHF.R.S32.HI R2, RZ, 0x1f, R7 ;  /* 0x0000001fff027819 */ /* 0x000fe20000011407 */
[----:B------:R-:W-:Y:S01]  /*0b40*/  IMAD.IADD R6, R11, 0x1, -R6 ;  /* 0x000000010b067824 */ /* 0x000fe200078e0a06 */
[----:B------:R-:W-:Y:S01]  /*0b50*/  LEA.HI R3, R3, R214, RZ, 0x1 ;  /* 0x000000d603037211 */ /* 0x000fe200078f08ff */
[----:B------:R-:W-:Y:S01]  /*0b60*/  IMAD.IADD R9, R9, 0x1, -R4 ;  /* 0x0000000109097824 */ /* 0x000fe200078e0a04 */
[----:B------:R-:W-:Y:S01]  /*0b70*/  LEA.HI R2, R2, R7, RZ, 0x3 ;  /* 0x0000000702027211 */ /* 0x000fe200078f18ff */
[----:B------:R-:W-:Y:S01]  /*0b80*/  IMAD R12, R6, 0x10, R5 ;  /* 0x00000010060c7824 */ /* 0x000fe200078e0205 */
[----:B------:R-:W-:Y:S01]  /*0b90*/  LEA.HI R4, R10, R10, RZ, 0x1 ;  /* 0x0000000a0a047211 */ /* 0x000fe200078f08ff */
[----:B------:R-:W-:Y:S01]  /*0ba0*/  IMAD.SHL.U32 R9, R9, 0x8, RZ ;  /* 0x0000000809097824 */ /* 0x000fe200078e00ff */
[----:B------:R-:W-:Y:S01]  /*0bb0*/  SHF.L.U32 R6, R2, 0x6, RZ ;  /* 0x0000000602067819 */ /* 0x000fe200000006ff */
[----:B------:R-:W-:Y:S01]  /*0bc0*/  IMAD.SHL.U32 R18, R213, 0x8, RZ ;  /* 0x00000008d5127824 */ /* 0x000fe200078e00ff */
[----:B------:R-:W-:Y:S01]  /*0bd0*/  LOP3.LUT R13, R4, 0x1ffffffe, RZ, 0xc0, !PT ;  /* 0x1ffffffe040d7812 */ /* 0x000fe200078ec0ff */
[----:B------:R-:W-:Y:S01]  /*0be0*/  IMAD.U32 R219, R12, 0x40, R9 ;  /* 0x000000400cdb7824 */ /* 0x000fe200078e0009 */
[----:B------:R-:W-:Y:S01]  /*0bf0*/  LOP3.LUT R4, R2, 0xfffffff8, RZ, 0xc0, !PT ;  /* 0xfffffff802047812 */ /* 0x000fe200078ec0ff */
[----:B------:R-:W-:Y:S01]  /*0c00*/  VIADD R192, R18, 0x40 ;  /* 0x0000004012c07836 */ /* 0x000fe20000000000 */
[----:B------:R-:W-:Y:S01]  /*0c10*/  LOP3.LUT R8, R6, 0x7ffffe00, RZ, 0xc0, !PT ;  /* 0x7ffffe0006087812 */ /* 0x000fe200078ec0ff */
[----:B------:R-:W-:Y:S01]  /*0c20*/  IMAD.IADD R15, R10, 0x1, -R13 ;  /* 0x000000010a0f7824 */ /* 0x000fe200078e0a0d */
[----:B------:R-:W-:Y:S01]  /*0c30*/  SHF.R.S32.HI R5, RZ, 0x1f, R0 ;  /* 0x0000001fff057819 */ /* 0x000fe20000011400 */
[----:B------:R-:W-:Y:S01]  /*0c40*/  IMAD.IADD R6, R7, 0x1, -R4 ;  /* 0x0000000107067824 */ /* 0x000fe200078e0a04 */
[----:B------:R-:W-:Y:S01]  /*0c50*/  LOP3.LUT R3, R3, 0xfffffe, RZ, 0xc0, !PT ;  /* 0x00fffffe03037812 */ /* 0x000fe200078ec0ff */
[----:B------:R-:W-:Y:S01]  /*0c60*/  IMAD R11, R11, 0x400, R8 ;  /* 0x000004000b0b7824 */ /* 0x000fe200078e0208 */
[----:B------:R-:W-:Y:S01]  /*0c70*/  LEA.HI R2, R5, R0, RZ, 0x2 ;  /* 0x0000000005027211 */ /* 0x000fe200078f10ff */
[C---:B------:R-:W-:Y:S01]  /*0c80*/  IMAD.SHL.U32 R8, R6.reuse, 0x40, RZ ;  /* 0x0000004006087824 */ /* 0x040fe200078e00ff */
[----:B------:R-:W-:Y:S01]  /*0c90*/  R2P PR, R6, 0x6 ;  /* 0x0000000606007804 */ /* 0x000fe20000000000 */
[C---:B------:R-:W-:Y:S01]  /*0ca0*/  VIADD R191, R18.reuse, 0x80 ;  /* 0x0000008012bf7836 */ /* 0x040fe20000000000 */
[--C-:B------:R-:W-:Y:S01]  /*0cb0*/  SHF.R.S32.HI R4, RZ, 0x2, R2.reuse ;  /* 0x00000002ff047819 */ /* 0x100fe20000011402 */
[----:B------:R-:W-:Y:S01]  /*0cc0*/  VIADD R190, R18, 0xc0 ;  /* 0x000000c012be7836 */ /* 0x000fe20000000000 */
[----:B------:R-:W-:Y:S01]  /*0cd0*/  LOP3.LUT R8, R8, 0x1c0, RZ, 0xc0, !PT ;  /* 0x000001c008087812 */ /* 0x000fe200078ec0ff */
[C---:B------:R-:W-:Y:S01]  /*0ce0*/  VIADD R189, R18.reuse, 0x100 ;  /* 0x0000010012bd7836 */ /* 0x040fe20000000000 */
[----:B------:R-:W-:Y:S01]  /*0cf0*/  SHF.R.S32.HI R7, RZ, 0x1f, R2 ;  /* 0x0000001fff077819 */ /* 0x000fe20000011402 */
[----:B------:R-:W-:Y:S01]  /*0d00*/  VIADD R188, R18, 0x140 ;  /* 0x0000014012bc7836 */ /* 0x000fe20000000000 */
[----:B------:R-:W-:Y:S01]  /*0d10*/  LOP3.LUT R9, R8, 0x8, R9, 0xf8, !PT ;  /* 0x0000000808097812 */ /* 0x000fe200078ef809 */
[C---:B------:R-:W-:Y:S01]  /*0d20*/  VIADD R217, R18.reuse, 0x180 ;  /* 0x0000018012d97836 */ /* 0x040fe20000000000 */
[----:B------:R-:W-:Y:S01]  /*0d30*/  SHF.R.U32.HI R8, RZ, 0x3, R8 ;  /* 0x00000003ff087819 */ /* 0x000fe20000011608 */
[----:B------:R-:W-:Y:S01]  /*0d40*/  VIADD R216, R18, 0x1c0 ;  /* 0x000001c012d87836 */ /* 0x000fe20000000000 */
[----:B------:R-:W-:Y:S01]  /*0d50*/  LEA.HI R7, R7, R4, RZ, 0x3 ;  /* 0x0000000407077211 */ /* 0x000fe200078f18ff */
[----:B------:R-:W-:Y:S01]  /*0d60*/  IMAD.IADD R3, R214, 0x1, -R3 ;  /* 0x00000001d6037824 */ /* 0x000fe200078e0a03 */
[----:B------:R-:W-:-:S02]  /*0d70*/  LOP3.LUT R8, R9, R8, RZ, 0x3c, !PT ;  /* 0x0000000809087212 */ /* 0x000fc400078e3cff */
[----:B------:R-:W-:Y:S01]  /*0d80*/  LEA.HI R5, R5, R0, RZ, 0x5 ;  /* 0x0000000005057211 */ /* 0x000fe200078f28ff */
[----:B------:R-:W-:Y:S01]  /*0d90*/  IMAD.SHL.U32 R22, R3, 0x100, RZ ;  /* 0x0000010003167824 */ /* 0x000fe200078e00ff */
[----:B------:R-:W-:Y:S01]  /*0da0*/  LOP3.LUT R7, R7, 0xfffffff8, RZ, 0xc0, !PT ;  /* 0xfffffff807077812 */ /* 0x000fe200078ec0ff */
[----:B------:R-:W-:Y:S01]  /*0db0*/  IMAD.IADD R8, R11, 0x1, R8 ;  /* 0x000000010b087824 */ /* 0x000fe200078e0208 */
[----:B------:R-:W-:Y:S02]  /*0dc0*/  LOP3.LUT R13, R2, 0x7ffffffc, RZ, 0xc0, !PT ;  /* 0x7ffffffc020d7812 */ /* 0x000fe400078ec0ff */
[----:B------:R-:W-:Y:S01]  /*0dd0*/  SHF.R.S32.HI R5, RZ, 0x5, R5 ;  /* 0x00000005ff057819 */ /* 0x000fe20000011405 */
[----:B------:R-:W-:Y:S01]  /*0de0*/  IMAD.IADD R16, R4, 0x1, -R7 ;  /* 0x0000000104107824 */ /* 0x000fe200078e0a07 */
[----:B------:R-:W-:Y:S01]  /*0df0*/  LEA R184, R8, UR38, 0x1 ;  /* 0x0000002608b87c11 */ /* 0x000fe2000f8e08ff */
[----:B------:R-:W-:Y:S01]  /*0e00*/  IMAD.IADD R13, R0, 0x1, -R13 ;  /* 0x00000001000d7824 */ /* 0x000fe200078e0a0d */
[----:B------:R-:W-:Y:S01]  /*0e10*/  SEL R185, R185, 0xffffffe0, !P1 ;  /* 0xffffffe0b9b97807 */ /* 0x000fe20004800000 */
[----:B------:R-:W-:Y:S01]  /*0e20*/  IMAD R16, R5, 0x10, R16 ;  /* 0x0000001005107824 */ /* 0x000fe200078e0210 */
[C---:B------:R-:W-:Y:S01]  /*0e30*/  IADD3 R186, R184.reuse, 0x36400, RZ ;  /* 0x00036400b8ba7810 */ /* 0x040fe20007ffe0ff */
[----:B------:R-:W-:Y:S01]  /*0e40*/  VIADD R23, R184, 0x36440 ;  /* 0x00036440b8177836 */ /* 0x000fe20000000000 */
[----:B------:R-:W-:Y:S01]  /*0e50*/  MOV R2, RZ ;  /* 0x000000ff00027202 */ /* 0x000fe20000000f00 */
[----:B------:R-:W-:Y:S01]  /*0e60*/  IMAD.SHL.U32 R19, R13, 0x2, RZ ;  /* 0x000000020d137824 */ /* 0x000fe200078e00ff */
[----:B------:R-:W-:Y:S01]  /*0e70*/  SHF.R.S32.HI R215, RZ, 0x3, R215 ;  /* 0x00000003ffd77819 */ /* 0x000fe200000114d7 */
[C---:B------:R-:W-:Y:S01]  /*0e80*/  @P2 VIADD R23, R186.reuse, 0xffffffc0 ;  /* 0xffffffc0ba172836 */ /* 0x040fe20000000000 */
[----:B------:R-:W-:Y:S01]  /*0e90*/  SHF.R.S32.HI R226, RZ, 0x1f, R192 ;  /* 0x0000001fffe27819 */ /* 0x000fe200000114c0 */
[----:B------:R-:W-:Y:S01]  /*0ea0*/  IMAD.IADD R186, R186, 0x1, R185 ;  /* 0x00000001baba7824 */ /* 0x000fe200078e02b9 */
[----:B------:R-:W-:Y:S01]  /*0eb0*/  SHF.R.S32.HI R225, RZ, 0x1f, R191 ;  /* 0x0000001fffe17819 */ /* 0x000fe200000114bf */
[----:B------:R-:W-:Y:S01]  /*0ec0*/  IMAD R218, R15, 0x8, R16 ;  /* 0x000000080fda7824 */ /* 0x000fe200078e0210 */
[----:B------:R-:W-:Y:S01]  /*0ed0*/  SHF.R.S32.HI R224, RZ, 0x1f, R190 ;  /* 0x0000001fffe07819 */ /* 0x000fe200000114be */
[----:B------:R-:W-:Y:S01]  /*0ee0*/  IMAD.IADD R185, R185, 0x1, R23 ;  /* 0x00000001b9b97824 */ /* 0x000fe200078e0217 */
[----:B------:R-:W-:-:S02]  /*0ef0*/  SHF.R.S32.HI R223, RZ, 0x1f, R189 ;  /* 0x0000001fffdf7819 */ /* 0x000fc400000114bd */
[----:B------:R-:W-:Y:S02]  /*0f00*/  SHF.R.S32.HI R222, RZ, 0x1f, R188 ;  /* 0x0000001fffde7819 */ /* 0x000fe400000114bc */
[----:B------:R-:W-:Y:S02]  /*0f10*/  SHF.R.S32.HI R221, RZ, 0x1f, R217 ;  /* 0x0000001fffdd7819 */ /* 0x000fe400000114d9 */
[----:B------:R-:W-:-:S07]  /*0f20*/  SHF.R.S32.HI R220, RZ, 0x1f, R216 ;  /* 0x0000001fffdc7819 */ /* 0x000fce00000114d8 */
.L_x_3437:
[----:B--2---:R-:W2:Y:S01]  /*0f30*/  LDL R3, [R1] ;  /* 0x0000000001037983 */ /* 0x004ea20000100800 */
[----:B0-----:R-:W0:Y:S01]  /*0f40*/  LDC R0, c[0x0][0xd44] ;  /* 0x00035100ff007b82 */ /* 0x001e220000000800 */
[----:B------:R-:W-:Y:S01]  /*0f50*/  ULDC UR4, c[0x0][0xd38] ;  /* 0x00034e0000047ab9 */ /* 0x000fe20000000800 */
[----:B------:R-:W-:Y:S01]  /*0f60*/  ULDC.64 UR6, c[0x0][0x418] ;  /* 0x0001060000067ab9 */ /* 0x000fe20000000a00 */
[----:B------:R-:W-:Y:S02]  /*0f70*/  UISETP.NE.AND UP1, UPT, UR4, 0x1, UPT ;  /* 0x000000010400788c */ /* 0x000fe4000bf25270 */
[----:B------:R-:W-:Y:S01]  /*0f80*/  UISETP.NE.U32.AND UP0, UPT, UR6, URZ, UPT ;  /* 0x0000003f0600728c */ /* 0x000fe2000bf05070 */
[----:B------:R-:W-:Y:S02]  /*0f90*/  UMOV UR40, UR39 ;  /* 0x0000002700287c82 */ /* 0x000fe40008000000 */
[----:B-1----:R-:W1:Y:S01]  /*0fa0*/  LDC R152, c[0x0][0x2f0] ;  /* 0x0000bc00ff987b82 */ /* 0x002e620000000800 */
[----:B------:R-:W-:Y:S01]  /*0fb0*/  UISETP.NE.AND.EX UP0, UPT, UR7, URZ, UPT, UP0 ;  /* 0x0000003f0700728c */ /* 0x000fe2000bf05300 */
[----:B------:R-:W-:-:S04]  /*0fc0*/  UMOV UR41, UR39 ;  /* 0x0000002700297c82 */ /* 0x000fc80008000000 */
[----:B------:R-:W-:Y:S01]  /*0fd0*/  @UP1 ULDC UR4, c[0x0][0xd3c] ;  /* 0x00034f0000041ab9 */ /* 0x000fe20000000800 */
[----:B------:R-:W-:Y:S01]  /*0fe0*/  @UP1 ULDC UR6, c[0x0][0xd40] ;  /* 0x0003500000061ab9 */ /* 0x000fe20000000800 */
[----:B------:R-:W-:-:S04]  /*0ff0*/  UIMAD.WIDE.U32 UR4, UR39, UR4, URZ ;  /* 0x00000004270472a5 */ /* 0x000fc8000f8e003f */
[----:B------:R-:W-:-:S03]  /*1000*/  @UP1 USHF.R.U32.HI UR40, URZ, UR6, UR5 ;  /* 0x000000063f281299 */ /* 0x000fc60008011605 */
[----:B------:R-:W-:Y:S01]  /*1010*/  ULDC UR4, c[0x0][0x424] ;  /* 0x0001090000047ab9 */ /* 0x000fe20000000800 */
[----:B0-----:R-:W-:Y:S01]  /*1020*/  ISETP.NE.AND P0, PT, R0, 0x1, PT ;  /* 0x000000010000780c */ /* 0x001fe20003f05270 */
[----:B------:R-:W-:Y:S01]  /*1030*/  USEL UR4, UR4, 0x1, UP0 ;  /* 0x0000000104047887 */ /* 0x000fe20008000000 */
[----:B------:R-:W-:-:S05]  /*1040*/  IMAD.U32 R187, RZ, RZ, UR40 ;  /* 0x00000028ffbb7e24 */ /* 0x000fca000f8e00ff */
[----:B-1----:R-:W-:-:S06]  /*1050*/  IMAD R152, R152, UR4, RZ ;  /* 0x0000000498987c24 */ /* 0x002fcc000f8e02ff */
[----:B---3--:R-:W0:Y:S02]  /*1060*/  @P0 LDC.64 R4, c[0x0][0xd48] ;  /* 0x00035200ff040b82 */ /* 0x008e240000000a00 */
[----:B0-----:R-:W-:-:S05]  /*1070*/  @P0 IMAD.HI.U32 R0, R4, UR40, RZ ;  /* 0x0000002804000c27 */ /* 0x001fca000f8e00ff */
[----:B------:R-:W-:Y:S02]  /*1080*/  @P0 SHF.R.U32.HI R187, RZ, R5, R0 ;  /* 0x00000005ffbb0219 */ /* 0x000fe40000011600 */
[----:B--2---:R-:W-:-:S13]  /*1090*/  ISETP.NE.AND P1, PT, R3, 0x1, PT ;  /* 0x000000010300780c */ /* 0x004fda0003f25270 */
[----:B----4-:R-:W-:Y:S05]  /*10a0*/  @!P1 BRA `(.L_x_3401) ;  /* 0x0000001400d89947 */ /* 0x010fea0003800000 */
[----:B------:R-:W0:Y:S01]  /*10b0*/  SHFL.IDX PT, R0, R214, RZ, 0x1f ;  /* 0x00001fffd6007589 */ /* 0x000e2200000e0000 */
[----:B------:R-:W-:Y:S01]  /*10c0*/  UMOV UR9, 0x40000040 ;  /* 0x4000004000097882 */ /* 0x000fe20000000000 */
[----:B------:R-:W-:Y:S01]  /*10d0*/  UMOV UR11, 0x40000040 ;  /* 0x40000040000b7882 */ /* 0x000fe20000000000 */
[----:B------:R-:W-:Y:S01]  /*10e0*/  UMOV UR13, 0x40000040 ;  /* 0x40000040000d7882 */ /* 0x000fe20000000000 */
[----:B------:R-:W-:Y:S01]  /*10f0*/  BAR.SYNC.DEFER_BLOCKING 0xe, 0x100 ;  /* 0x0384000000007b1d */ /* 0x000fe20000010000 */
[----:B------:R-:W-:-:S05]  /*1100*/  ISETP.NE.AND P1, PT, R17, 0x3, PT ;  /* 0x000000031100780c */ /* 0x000fca0003f25270 */
[----:B------:R-:W-:Y:S01]  /*1110*/  UMOV UR15, 0x40000040 ;  /* 0x40000040000f7882 */ /* 0x000fe20000000000 */
[----:B------:R-:W-:Y:S01]  /*1120*/  UMOV UR17, 0x40000040 ;  /* 0x4000004000117882 */ /* 0x000fe20000000000 */
[----:B------:R-:W-:Y:S01]  /*1130*/  UMOV UR19, 0x40000040 ;  /* 0x4000004000137882 */ /* 0x000fe20000000000 */
[----:B------:R-:W-:Y:S01]  /*1140*/  UMOV UR7, 0x40000040 ;  /* 0x4000004000077882 */ /* 0x000fe20000000000 */
[----:B0-----:R-:W-:Y:S01]  /*1150*/  R2UR UR4, R0 ;  /* 0x00000000000472ca */ /* 0x001fe200000e0000 */
[----:B------:R-:W-:-:S12]  /*1160*/  WARPGROUP.ARRIVE ;  /* 0x00000000000079c5 */ /* 0x000fd80000000000 */
[----:B------:R-:W-:-:S04]  /*1170*/  ULEA.HI UR5, UR4, UR4, URZ, 0x1 ;  /* 0x0000000404057291 */ /* 0x000fc8000f8f083f */
[----:B------:R-:W-:-:S04]  /*1180*/  ULOP3.LUT UR5, UR5, 0x1fffe, URZ, 0xc0, !UPT ;  /* 0x0001fffe05057892 */ /* 0x000fc8000f8ec03f */
[----:B------:R-:W-:Y:S02]  /*1190*/  UIADD3 UR5, UR4, -UR5, URZ ;  /* 0x8000000504057290 */ /* 0x000fe4000fffe03f */
[----:B------:R-:W-:Y:S02]  /*11a0*/  UIADD3 UR4, UR38, 0x36400, URZ ;  /* 0x0003640026047890 */ /* 0x000fe4000fffe03f */
[----:B------:R-:W-:Y:S02]  /*11b0*/  ULEA UR5, UR5, UR38, 0xf ;  /* 0x0000002605057291 */ /* 0x000fe4000f8e783f */
[----:B------:R-:W-:Y:S02]  /*11c0*/  USHF.R.U32.HI UR4, URZ, 0x4, UR4 ;  /* 0x000000043f047899 */ /* 0x000fe40008011604 */
[----:B------:R-:W-:Y:S02]  /*11d0*/  UIADD3 UR5, UR5, 0x400, URZ ;  /* 0x0000040005057890 */ /* 0x000fe4000fffe03f */
[----:B------:R-:W-:-:S02]  /*11e0*/  ULOP3.LUT UR4, UR4, 0x3fff, URZ, 0xc0, !UPT ;  /* 0x00003fff04047892 */ /* 0x000fc4000f8ec03f */
[----:B------:R-:W-:Y:S02]  /*11f0*/  USHF.R.U32.HI UR5, URZ, 0x4, UR5 ;  /* 0x000000043f057899 */ /* 0x000fe40008011605 */
[----:B------:R-:W-:Y:S02]  /*1200*/  ULOP3.LUT UR8, UR4, 0x10000, URZ, 0xfc, !UPT ;  /* 0x0001000004087892 */ /* 0x000fe4000f8efc3f */
[----:B------:R-:W-:Y:S02]  /*1210*/  ULOP3.LUT UR5, UR5, 0x3fff, URZ, 0xc0, !UPT ;  /* 0x00003fff05057892 */ /* 0x000fe4000f8ec03f */
[----:B------:R-:W-:Y:S02]  /*1220*/  UIADD3 UR12, UR8, 0x2, URZ ;  /* 0x00000002080c7890 */ /* 0x000fe4000fffe03f */
[----:B------:R-:W-:Y:S02]  /*1230*/  ULOP3.LUT UR20, UR5, 0x2000000, URZ, 0xfc, !UPT ;  /* 0x0200000005147892 */ /* 0x000fe4000f8efc3f */
[----:B------:R-:W-:-:S02]  /*1240*/  UIADD3 UR16, UR8, 0x4, URZ ;  /* 0x0000000408107890 */ /* 0x000fc4000fffe03f */
[----:B------:R-:W-:Y:S02]  /*1250*/  ULEA UR10, UR36, UR20, 0xc ;  /* 0x00000014240a7291 */ /* 0x000fe4000f8e603f */
[----:B------:R-:W-:Y:S02]  /*1260*/  UIADD3 UR4, UR8, 0x6, URZ ;  /* 0x0000000608047890 */ /* 0x000fe4000fffe03f */
[----:B------:R-:W-:Y:S02]  /*1270*/  UIADD3 UR14, UR10, 0x80, URZ ;  /* 0x000000800a0e7890 */ /* 0x000fe4000fffe03f */
[----:B------:R-:W-:Y:S02]  /*1280*/  UIADD3 UR18, UR10, 0x100, URZ ;  /* 0x000001000a127890 */ /* 0x000fe4000fffe03f */
[----:B------:R-:W-:Y:S02]  /*1290*/  UIADD3 UR6, UR10, 0x180, URZ ;  /* 0x000001800a067890 */ /* 0x000fe4000fffe03f */
[----:B------:R-:W-:Y:S01]  /*12a0*/  HGMMA.64x256x16.F32.BF16 R24, gdesc[UR8].tnspB, RZ, !UPT, gsb0 ;  /* 0x43e00000081879f0 */ /* 0x000fe2000c0018ff */
[----:B------:R-:W-:-:S02]  /*12b0*/  UMOV UR5, 0x40000040 ;  /* 0x4000004000057882 */ /* 0x000fc40000000000 */
        /* <DEDUP_REMOVED lines=16> */
.L_x_3402:
[----:B------:R-:W-:Y:S01]  /*13c0*/  ULEA UR6, UR36, UR38, 0x3 ;  /* 0x0000002624067291 */ /* 0x000fe2000f8e183f */
[----:B------:R-:W-:-:S03]  /*13d0*/  ISETP.GE.AND P0, PT, R152, 0x41, PT ;  /* 0x000000419800780c */ /* 0x000fc60003f06270 */
[----:B------:R-:W-:-:S04]  /*13e0*/  UIADD3 UR6, UR6, 0x38860, URZ ;  /* 0x0003886006067890 */ /* 0x000fc8000fffe03f */
[----:B------:R-:W-:-:S09]  /*13f0*/  UPRMT UR6, UR37, 0x654, UR6 ;  /* 0x0000065425067896 */ /* 0x000fd20008000006 */
[----:B------:R-:W-:Y:S01]  /*1400*/  SYNCS.ARRIVE.TRANS64.RED.A1T0 RZ, [UR6], RZ ;  /* 0x000000ffffff79a7 */ /* 0x000fe20008100406 */
[----:B------:R-:W-:Y:S05]  /*1410*/  @!P0 BRA `(.L_x_3403) ;  /* 0x0000000800c08947 */ /* 0x000fea0003800000 */
[----:B------:R-:W-:-:S05]  /*1420*/  VIADD R152, R152, 0x3f ;  /* 0x0000003f98987836 */ /* 0x000fca0000000000 */
[----:B------:R-:W-:-:S04]  /*1430*/  SHF.R.S32.HI R3, RZ, 0x1f, R152 ;  /* 0x0000001fff037819 */ /* 0x000fc80000011498 */
[----:B------:R-:W-:-:S04]  /*1440*/  LEA.HI R3, R3, R152, RZ, 0x6 ;  /* 0x0000009803037211 */ /* 0x000fc800078f30ff */
[----:B------:R-:W-:-:S07]  /*1450*/  LEA.HI.SX32 R3, R3, 0xfffffffe, 0x1a ;  /* 0xfffffffe03037811 */ /* 0x000fce00078fd2ff */
.L_x_3405:
[----:B------:R-:W-:Y:S01]  /*1460*/  BAR.SYNC.DEFER_BLOCKING 0xe, 0x100 ;  /* 0x0384000000007b1d */ /* 0x000fe20000010000 */
[----:B------:R-:W-:Y:S01]  /*1470*/  IMAD.U32 R5, RZ, RZ, UR36 ;  /* 0x00000024ff057e24 */ /* 0x000fe2000f8e00ff */
[----:B------:R-:W-:Y:S01]  /*1480*/  UIADD3 UR36, UR36, 0x1, URZ ;  /* 0x0000000124247890 */ /* 0x000fe2000fffe03f */
[C---:B------:R-:W-:Y:S01]  /*1490*/  ISETP.GT.AND P0, PT, R3.reuse, RZ, PT ;  /* 0x000000ff0300720c */ /* 0x040fe20003f04270 */
[----:B------:R-:W-:Y:S02]  /*14a0*/  VIADD R3, R3, 0xffffffff ;  /* 0xffffffff03037836 */ /* 0x000fe40000000000 */
[----:B------:R-:W-:Y:S01]  /*14b0*/  IMAD R0, R5, 0x40, R16 ;  /* 0x0000004005007824 */ /* 0x000fe200078e0210 */
[----:B------:R-:W-:Y:S01]  /*14c0*/  UISETP.NE.AND UP0, UPT, UR36, 0x2, UPT ;  /* 0x000000022400788c */ /* 0x000fe2000bf05270 */
[----:B------:R-:W-:Y:S01]  /*14d0*/  UMOV UR11, 0x40000040 ;  /* 0x40000040000b7882 */ /* 0x000fe20000000000 */
[----:B------:R-:W-:Y:S02]  /*14e0*/  UMOV UR15, 0x40000040 ;  /* 0x40000040000f7882 */ /* 0x000fe40000000000 */
[----:B------:R-:W-:Y:S01]  /*14f0*/  LEA R0, R0, UR38, 0x2 ;  /* 0x0000002600007c11 */ /* 0x000fe2000f8e10ff */
[----:B------:R-:W-:Y:S01]  /*1500*/  USEL UR36, UR36, URZ, UP0 ;  /* 0x0000003f24247287 */ /* 0x000fe20008000000 */
[----:B------:R-:W-:Y:S01]  /*1510*/  UMOV UR19, 0x40000040 ;  /* 0x4000004000137882 */ /* 0x000fe20000000000 */
[----:B------:R-:W-:-:S02]  /*1520*/  UMOV UR7, 0x40000040 ;  /* 0x4000004000077882 */ /* 0x000fc40000000000 */
[----:B------:R-:W-:-:S04]  /*1530*/  ULEA UR10, UR36, UR20, 0xc ;  /* 0x00000014240a7291 */ /* 0x000fc8000f8e603f */
[----:B------:R-:W-:Y:S02]  /*1540*/  UIADD3 UR14, UR10, 0x80, URZ ;  /* 0x000000800a0e7890 */ /* 0x000fe4000fffe03f */
[----:B------:R-:W-:Y:S01]  /*1550*/  UIADD3 UR18, UR10, 0x100, URZ ;  /* 0x000001000a127890 */ /* 0x000fe2000fffe03f */
[----:B------:R-:W0:Y:S01]  /*1560*/  LDS R4, [R0+0x38400] ;  /* 0x0384000000047984 */ /* 0x000e220000000800 */
[----:B------:R-:W-:-:S03]  /*1570*/  UIADD3 UR6, UR10, 0x180, URZ ;  /* 0x000001800a067890 */ /* 0x000fc6000fffe03f */
        /* <DEDUP_REMOVED lines=128> */
[----:B------:R-:W-:-:S06]  /*1d80*/  FMUL.FTZ R151, R151, R5 ;  /* 0x0000000597977220 */ /* 0x000fcc0000410000 */
[----:B------:R-:W-:-:S06]  /*1d90*/  WARPGROUP.ARRIVE ;  /* 0x00000000000079c5 */ /* 0x000fcc0000000000 */
        /* <DEDUP_REMOVED lines=12> */
[----:B------:R-:W-:Y:S01]  /*1e60*/  HGMMA.64x256x16.F32.BF16 R24, gdesc[UR4].tnspB, R24, gsb0 ;  /* 0x43e00000041879f0 */ /* 0x000fe20008001818 */
[----:B------:R-:W-:-:S06]  /*1e70*/  USEL UR6, URZ, 0x1, UP0 ;  /* 0x000000013f067887 */ /* 0x000fcc0008000000 */
[----:B------:R-:W-:Y:S01]  /*1e80*/  LOP3.LUT R2, R2, UR6, RZ, 0x3c, !PT ;  /* 0x0000000602027c12 */ /* 0x000fe2000f8e3cff */
[----:B------:R-:W-:Y:S02]  /*1e90*/  WARPGROUP.DEPBAR.LE gsb0, 0x0 ;  /* 0x00008000000079c5 */ /* 0x000fe40000010000 */
[----:B------:R-:W-:Y:S06]  /*1ea0*/  BAR.ARV 0xf, 0x100 ;  /* 0x03c4000000007b1d */ /* 0x000fec0000002000 */
[----:B------:R-:W-:Y:S05]  /*1eb0*/  @!P1 BRA `(.L_x_3404) ;  /* 0x0000000000049947 */ /* 0x000fea0003800000 */
[----:B------:R-:W-:Y:S01]  /*1ec0*/  BPT.TRAP 0x1 ;  /* 0x000000040000795c */ /* 0x000fe20000300000 */
.L_x_3404:
[----:B------:R-:W-:-:S04]  /*1ed0*/  ULEA UR6, UR36, UR38, 0x3 ;  /* 0x0000002624067291 */ /* 0x000fc8000f8e183f */
[----:B------:R-:W-:-:S04]  /*1ee0*/  UIADD3 UR6, UR6, 0x38860, URZ ;  /* 0x0003886006067890 */ /* 0x000fc8000fffe03f */
[----:B------:R-:W-:-:S09]  /*1ef0*/  UPRMT UR6, UR37, 0x654, UR6 ;  /* 0x0000065425067896 */ /* 0x000fd20008000006 */
[----:B------:R-:W-:Y:S01]  /*1f00*/  SYNCS.ARRIVE.TRANS64.RED.A1T0 RZ, [UR6], RZ ;  /* 0x000000ffffff79a7 */ /* 0x000fe20008100406 */
[----:B------:R-:W-:Y:S05]  /*1f10*/  @P0 BRA `(.L_x_3405) ;  /* 0xfffffff400500947 */ /* 0x000fea000383ffff */
.L_x_3403:
[----:B------:R-:W-:Y:S01]  /*1f20*/  BAR.SYNC.DEFER_BLOCKING 0xe, 0x100 ;  /* 0x0384000000007b1d */ /* 0x000fe20000010000 */
[----:B------:R-:W-:Y:S01]  /*1f30*/  MOV R3, UR36 ;  /* 0x0000002400037c02 */ /* 0x000fe20008000f00 */
[----:B------:R-:W-:-:S04]  /*1f40*/  UIADD3 UR36, UR36, 0x1, URZ ;  /* 0x0000000124247890 */ /* 0x000fc8000fffe03f */
[----:B------:R-:W-:Y:S01]  /*1f50*/  IMAD R0, R3, 0x40, R16 ;  /* 0x0000004003007824 */ /* 0x000fe200078e0210 */
[----:B------:R-:W-:-:S04]  /*1f60*/  UISETP.NE.AND UP0, UPT, UR36, 0x2, UPT ;  /* 0x000000022400788c */ /* 0x000fc8000bf05270 */
[----:B------:R-:W-:Y:S01]  /*1f70*/  LEA R4, R0, UR38, 0x2 ;  /* 0x0000002600047c11 */ /* 0x000fe2000f8e10ff */
[----:B------:R-:W-:Y:S02]  /*1f80*/  USEL UR4, URZ, 0x1, UP0 ;  /* 0x000000013f047887 */ /* 0x000fe40008000000 */
[----:B------:R-:W-:-:S04]  /*1f90*/  USEL UR36, UR36, URZ, UP0 ;  /* 0x0000003f24247287 */ /* 0x000fc80008000000 */
[----:B------:R-:W-:Y:S01]  /*1fa0*/  LOP3.LUT R2, R2, UR4, RZ, 0x3c, !PT ;  /* 0x0000000402027c12 */ /* 0x000fe2000f8e3cff */
        /* <DEDUP_REMOVED lines=130> */
[----:B------:R-:W-:-:S02]  /*27d0*/  IMAD.MOV.U32 R0, RZ, RZ, RZ ;  /* 0x000000ffff007224 */ /* 0x000fc400078e00ff */
[----:B------:R-:W-:Y:S01]  /*27e0*/  IMAD.MOV.U32 R3, RZ, RZ, RZ ;  /* 0x000000ffff037224 */ /* 0x000fe200078e00ff */
[----:B------:R-:W-:Y:S06]  /*27f0*/  BAR.ARV 0xf, 0x100 ;  /* 0x03c4000000007b1d */ /* 0x000fec0000002000 */
[----:B------:R-:W-:Y:S05]  /*2800*/  BRA `(.L_x_3406) ;  /* 0x0000006400307947 */ /* 0x000fea0003800000 */
.L_x_3401:
[----:B------:R-:W0:Y:S02]  /*2810*/  SHFL.IDX PT, R0, R214, RZ, 0x1f ;  /* 0x00001fffd6007589 */ /* 0x000e2400000e0000 */
[----:B0-----:R-:W-:Y:S01]  /*2820*/  R2UR UR4, R0 ;  /* 0x00000000000472ca */ /* 0x001fe200000e0000 */
[----:B------:R-:W-:-:S05]  /*2830*/  VIADD R0, R152, 0x3f ;  /* 0x0000003f98007836 */ /* 0x000fca0000000000 */
[----:B------:R-:W-:-:S04]  /*2840*/  SHF.R.S32.HI R3, RZ, 0x1f, R0 ;  /* 0x0000001fff037819 */ /* 0x000fc80000011400 */
[----:B------:R-:W-:-:S03]  /*2850*/  LEA.HI R3, R3, R0, RZ, 0x6 ;  /* 0x0000000003037211 */ /* 0x000fc600078f30ff */
[----:B------:R-:W-:Y:S01]  /*2860*/  ULEA.HI UR5, UR4, UR4, URZ, 0x1 ;  /* 0x0000000404057291 */ /* 0x000fe2000f8f083f */
[----:B------:R-:W-:-:S03]  /*2870*/  SHF.R.S32.HI R153, RZ, 0x6, R3 ;  /* 0x00000006ff997819 */ /* 0x000fc60000011403 */
        /* <DEDUP_REMOVED lines=26> */
.L_x_3407:
[----:B------:R-:W-:Y:S02]  /*2a20*/  LEA.HI R0, R207, R207, RZ, 0x1 ;  /* 0x000000cfcf007211 */ /* 0x000fe400078f08ff */
[----:B------:R-:W-:Y:S02]  /*2a30*/  ISETP.NE.AND P0, PT, R17, 0x3, PT ;  /* 0x000000031100780c */ /* 0x000fe40003f05270 */
[----:B------:R-:W-:-:S05]  /*2a40*/  LOP3.LUT R0, R0, 0xfffffffe, RZ, 0xc0, !PT ;  /* 0xfffffffe00007812 */ /* 0x000fca00078ec0ff */
[----:B------:R-:W-:-:S05]  /*2a50*/  IMAD.IADD R0, R207, 0x1, -R0 ;  /* 0x00000001cf007824 */ /* 0x000fca00078e0a00 */
[----:B------:R-:W-:-:S04]  /*2a60*/  SHF.L.U32 R4, R0, 0x1f, RZ ;  /* 0x0000001f00047819 */ /* 0x000fc800000006ff */
[----:B------:R-:W0:Y:S02]  /*2a70*/  SYNCS.PHASECHK.TRANS64.TRYWAIT P1, [UR38+0x38800], R4 ;  /* 0x03880004ff0075a7 */ /* 0x000e240008020166 */
[----:B0-----:R-:W-:Y:S05]  /*2a80*/  @!P1 BRA `(.L_x_3408) ;  /* 0x000000cc00c89947 */ /* 0x001fea0003800000 */
.L_x_3489:
[----:B------:R-:W-:Y:S05]  /*2a90*/  @!P0 BRA `(.L_x_3409) ;  /* 0x0000000000048947 */ /* 0x000fea0003800000 */
[----:B------:R-:W-:Y:S01]  /*2aa0*/  BPT.TRAP 0x1 ;  /* 0x000000040000795c */ /* 0x000fe20000300000 */
.L_x_3409:
[----:B0-----:R-:W-:Y:S01]  /*2ab0*/  IMAD.U32 R3, RZ, RZ, UR36 ;  /* 0x00000024ff037e24 */ /* 0x001fe2000f8e00ff */
[----:B------:R-:W-:-:S04]  /*2ac0*/  SHF.L.U32 R6, R2, 0x1f, RZ ;  /* 0x0000001f02067819 */ /* 0x000fc800000006ff */
[----:B------:R-:W-:-:S04]  /*2ad0*/  LEA R3, R3, UR38, 0x3 ;  /* 0x0000002603037c11 */ /* 0x000fc8000f8e18ff */
[----:B------:R0:W1:Y:S01]  /*2ae0*/  SYNCS.PHASECHK.TRANS64.TRYWAIT P1, [R3+URZ+0x38830], R6 ;  /* 0x03883006030075a7 */ /* 0x000062000802017f */
[----:B------:R-:W-:Y:S05]  /*2af0*/  @!P0 BRA `(.L_x_3410) ;  /* 0x0000000000048947 */ /* 0x000fea0003800000 */
[----:B------:R-:W-:Y:S01]  /*2b00*/  BPT.TRAP 0x1 ;  /* 0x000000040000795c */ /* 0x000fe20000300000 */
.L_x_3410:
[----:B-1----:R-:W-:Y:S05]  /*2b10*/  @P1 BRA `(.L_x_3411) ;  /* 0x0000000000081947 */ /* 0x002fea0003800000 */
[----:B------:R-:W1:Y:S02]  /*2b20*/  SYNCS.PHASECHK.TRANS64.TRYWAIT P1, [R3+URZ+0x38830], R6 ;  /* 0x03883006030075a7 */ /* 0x000e64000802017f */
[----:B-1----:R-:W-:Y:S05]  /*2b30*/  @!P1 BRA `(.L_x_3412) ;  /* 0x000000cc00b49947 */ /* 0x002fea0003800000 */
.L_x_3411:
[----:B------:R-:W-:-:S04]  /*2b40*/  UIADD3 UR4, UR38, 0x22400, URZ ;  /* 0x0002240026047890 */ /* 0x000fc8000fffe03f */
[----:B------:R-:W-:-:S04]  /*2b50*/  USHF.R.U32.HI UR4, URZ, 0x4, UR4 ;  /* 0x000000043f047899 */ /* 0x000fc80008011604 */
[----:B------:R-:W-:-:S06]  /*2b60*/  ULOP3.LUT UR4, UR4, 0x3fff, URZ, 0xc0, !UPT ;  /* 0x00003fff04047892 */ /* 0x000fcc000f8ec03f */
[----:B------:R-:W-:Y:S01]  /*2b70*/  IMAD.U32 R0, RZ, RZ, UR4 ;  /* 0x00000004ff007e24 */ /* 0x000fe2000f8e00ff */
        /* <DEDUP_REMOVED lines=11> */
[----:B------:R-:W-:Y:S01]  /*2c30*/  UMOV UR15, 0x40000040 ;  /* 0x40000040000f7882 */ /* 0x000fe20000000000 */
[----:B------:R-:W-:-:S02]  /*2c40*/  UMOV UR13, 0x40000040 ;  /* 0x40000040000d7882 */ /* 0x000fc40000000000 */
[----:B------:R-:W-:Y:S02]  /*2c50*/  ULEA UR6, UR36, UR6, 0x9 ;  /* 0x0000000624067291 */ /* 0x000fe4000f8e483f */
[----:B------:R-:W-:Y:S02]  /*2c60*/  ULOP3.LUT UR4, UR4, 0x10000, URZ, 0xfc, !UPT ;  /* 0x0001000004047892 */ /* 0x000fe4000f8efc3f */
[----:B------:R-:W-:Y:S02]  /*2c70*/  UIADD3 UR10, UR6, 0x2, URZ ;  /* 0x00000002060a7890 */ /* 0x000fe4000fffe03f */
[----:B------:R-:W-:Y:S02]  /*2c80*/  UIADD3 UR8, UR4, 0x2, URZ ;  /* 0x0000000204087890 */ /* 0x000fe4000fffe03f */
[----:B------:R-:W-:Y:S02]  /*2c90*/  UIADD3 UR14, UR6, 0x4, URZ ;  /* 0x00000004060e7890 */ /* 0x000fe4000fffe03f */
[----:B------:R-:W-:-:S02]  /*2ca0*/  UIADD3 UR12, UR4, 0x4, URZ ;  /* 0x00000004040c7890 */ /* 0x000fc4000fffe03f */
[----:B------:R-:W-:Y:S01]  /*2cb0*/  HGMMA.64x64x16.F32.BF16 R24, gdesc[UR4], RZ, !UPT, gsb0 ;  /* 0x00e00000041879f0 */ /* 0x000fe2000c0018ff */
[----:B------:R-:W-:Y:S02]  /*2cc0*/  UIADD3 UR18, UR6, 0x6, URZ ;  /* 0x0000000606127890 */ /* 0x000fe4000fffe03f */
[----:B------:R-:W-:Y:S01]  /*2cd0*/  UIADD3 UR16, UR4, 0x6, URZ ;  /* 0x0000000604107890 */ /* 0x000fe2000fffe03f */
[----:B------:R-:W-:Y:S01]  /*2ce0*/  UMOV UR19, 0x40000040 ;  /* 0x4000004000137882 */ /* 0x000fe20000000000 */
        /* <DEDUP_REMOVED lines=11> */
[----:B------:R-:W2:Y:S02]  /*2da0*/  SYNCS.PHASECHK.TRANS64.TRYWAIT P1, [UR38+0x38810], R4 ;  /* 0x03881004ff0075a7 */ /* 0x000ea40008020166 */
[----:B--2---:R-:W-:Y:S05]  /*2db0*/  @!P1 BRA `(.L_x_3413) ;  /* 0x000000cc00289947 */ /* 0x004fea0003800000 */
.L_x_3490:
[----:B------:R-:W-:Y:S05]  /*2dc0*/  @!P0 BRA `(.L_x_3414) ;  /* 0x0000000000048947 */ /* 0x000fea0003800000 */
[----:B------:R-:W-:Y:S01]  /*2dd0*/  BPT.TRAP 0x1 ;  /* 0x000000040000795c */ /* 0x000fe20000300000 */
.L_x_3414:
[----:B------:R3:W4:Y:S01]  /*2de0*/  SYNCS.PHASECHK.TRANS64.TRYWAIT P1, [R3+URZ+0x38850], R6 ;  /* 0x03885006030075a7 */ /* 0x000722000802017f */
[----:B------:R-:W-:Y:S05]  /*2df0*/  @!P0 BRA `(.L_x_3415) ;  /* 0x0000000000048947 */ /* 0x000fea0003800000 */
[----:B------:R-:W-:Y:S01]  /*2e00*/  BPT.TRAP 0x1 ;  /* 0x000000040000795c */ /* 0x000fe20000300000 */
.L_x_3415:
[----:B----4-:R-:W-:Y:S05]  /*2e10*/  @P1 BRA `(.L_x_3416) ;  /* 0x0000000000081947 */ /* 0x010fea0003800000 */
[----:B------:R-:W4:Y:S02]  /*2e20*/  SYNCS.PHASECHK.TRANS64.TRYWAIT P1, [R3+URZ+0x38850], R6 ;  /* 0x03885006030075a7 */ /* 0x000f24000802017f */
[----:B----4-:R-:W-:Y:S05]  /*2e30*/  @!P1 BRA `(.L_x_3417) ;  /* 0x000000cc00209947 */ /* 0x010fea0003800000 */
.L_x_3416:
[----:B------:R-:W-:Y:S01]  /*2e40*/  UIADD3 UR4, UR38, 0x400, URZ ;  /* 0x0000040026047890 */ /* 0x000fe2000fffe03f */
[----:B------:R-:W-:Y:S01]  /*2e50*/  WARPGROUP.ARRIVE ;  /* 0x00000000000079c5 */ /* 0x000fe20000000000 */
[----:B------:R-:W-:-:S05]  /*2e60*/  UIADD3 UR5, UR38, 0x26400, URZ ;  /* 0x0002640026057890 */ /* 0x000fca000fffe03f */
[----:B--2---:R-:W2:Y:S01]  /*2e70*/  S2R R4, SR_TID.X ;  /* 0x0000000000047919 */ /* 0x004ea20000002100 */
[----:B------:R-:W-:Y:S02]  /*2e80*/  USHF.R.U32.HI UR4, URZ, 0x4, UR4 ;  /* 0x000000043f047899 */ /* 0x000fe40008011604 */
[----:B------:R-:W-:Y:S02]  /*2e90*/  USHF.R.U32.HI UR5, URZ, 0x4, UR5 ;  /* 0x000000043f057899 */ /* 0x000fe40008011605 */
[----:B------:R-:W-:Y:S02]  /*2ea0*/  ULOP3.LUT UR4, UR4, 0x3fff, URZ, 0xc0, !UPT ;  /* 0x00003fff04047892 */ /* 0x000fe4000f8ec03f */
[----:B------:R-:W-:Y:S02]  /*2eb0*/  ULOP3.LUT UR5, UR5, 0x3fff, URZ, 0xc0, !UPT ;  /* 0x00003fff05057892 */ /* 0x000fe4000f8ec03f */
[----:B------:R-:W-:Y:S02]  /*2ec0*/  ULOP3.LUT UR4, UR4, 0x10000, URZ, 0xfc, !UPT ;  /* 0x0001000004047892 */ /* 0x000fe4000f8efc3f */
[----:B------:R-:W-:-:S02]  /*2ed0*/  ULOP3.LUT UR6, UR5, 0x10000, URZ, 0xfc, !UPT ;  /* 0x0001000005067892 */ /* 0x000fc4000f8efc3f */
[----:B------:R-:W-:Y:S01]  /*2ee0*/  ULEA UR5, UR36, UR4, 0xc ;  /* 0x0000000424057291 */ /* 0x000fe2000f8e603f */
[----:B------:R-:W-:Y:S01]  /*2ef0*/  UMOV UR21, 0x40000040 ;  /* 0x4000004000157882 */ /* 0x000fe20000000000 */
[----:B------:R-:W-:Y:S01]  /*2f00*/  UMOV UR23, 0x40000040 ;  /* 0x4000004000177882 */ /* 0x000fe20000000000 */
[----:B------:R-:W-:Y:S02]  /*2f10*/  UIADD3 UR14, UR6, 0x800, URZ ;  /* 0x00000800060e7890 */ /* 0x000fe4000fffe03f */
[----:B------:R-:W-:Y:S02]  /*2f20*/  UMOV UR20, UR6 ;  /* 0x0000000600147c82 */ /* 0x000fe40008000000 */
[----:B------:R-:W-:Y:S01]  /*2f30*/  UMOV UR22, UR5 ;  /* 0x0000000500167c82 */ /* 0x000fe20008000000 */
[----:B------:R-:W-:Y:S01]  /*2f40*/  UIADD3 UR15, UR5, 0x800, URZ ;  /* 0x00000800050f7890 */ /* 0x000fe2000fffe03f */
[----:B------:R-:W-:Y:S01]  /*2f50*/  HGMMA.64x64x16.F32.BF16 R24, gdesc[UR20], R24, gsb0 ;  /* 0x00e00000141879f0 */ /* 0x000fe20008001818 */
[----:B------:R-:W-:-:S02]  /*2f60*/  UIADD3 UR20, UR6, 0x2, URZ ;  /* 0x0000000206147890 */ /* 0x000fc4000fffe03f */
[----:B------:R-:W-:Y:S01]  /*2f70*/  UIADD3 UR22, UR5, 0x2, URZ ;  /* 0x0000000205167890 */ /* 0x000fe2000fffe03f */
[----:B------:R-:W-:Y:S01]  /*2f80*/  UMOV UR21, 0x40000040 ;  /* 0x4000004000157882 */ /* 0x000fe20000000000 */
[----:B------:R-:W-:Y:S01]  /*2f90*/  UMOV UR23, 0x40000040 ;  /* 0x4000004000177882 */ /* 0x000fe20000000000 */
[----:B--2---:R-:W-:-:S06]  /*2fa0*/  SHF.R.U32.HI R4, RZ, 0x7, R4 ;  /* 0x00000007ff047819 */ /* 0x004fcc0000011604 */
[----:B------:R-:W2:Y:S02]  /*2fb0*/  SHFL.IDX PT, R4, R4, RZ, 0x1f ;  /* 0x00001fff04047589 */ /* 0x000ea400000e0000 */
[----:B--2---:R-:W-:-:S13]  /*2fc0*/  R2UR UR7, R4 ;  /* 0x00000000040772ca */ /* 0x004fda00000e0000 */
[----:B------:R-:W-:-:S03]  /*2fd0*/  UISETP.GT.AND UP0, UPT, UR7, 0x7f, UPT ;  /* 0x0000007f0700788c */ /* 0x000fc6000bf04270 */
[----:B------:R-:W-:Y:S01]  /*2fe0*/  UMOV UR7, 0x4 ;  /* 0x0000000400077882 */ /* 0x000fe20000000000 */
[----:B------:R-:W-:Y:S02]  /*2ff0*/  USEL UR11, URZ, 0x2, !UP0 ;  /* 0x000000023f0b7887 */ /* 0x000fe4000c000000 */
[----:B------:R-:W-:Y:S02]  /*3000*/  USEL UR10, UR7, 0x2, UP0 ;  /* 0x00000002070a7887 */ /* 0x000fe40008000000 */
[----:B------:R-:W-:Y:S01]  /*3010*/  USEL UR7, UR7, 0x6, !UP0 ;  /* 0x0000000607077887 */ /* 0x000fe2000c000000 */
[----:B------:R-:W-:Y:S02]  /*3020*/  WARPGROUP.DEPBAR.LE gsb0, 0x0 ;  /* 0x00008000000079c5 */ /* 0x000fe40000010000 */
[----:B------:R-:W-:-:S06]  /*3030*/  WARPGROUP.ARRIVE ;  /* 0x00000000000079c5 */ /* 0x000fcc0000000000 */
[----:B------:R-:W-:Y:S01]  /*3040*/  HGMMA.64x64x16.F32.BF16 R24, gdesc[UR20], R24, gsb0 ;  /* 0x00e00000141879f0 */ /* 0x000fe20008001818 */
[----:B------:R-:W-:Y:S02]  /*3050*/  UIADD3 UR20, UR6, 0x4, URZ ;  /* 0x0000000406147890 */ /* 0x000fe4000fffe03f */
[----:B------:R-:W-:Y:S01]  /*3060*/  UIADD3 UR22, UR5, 0x4, URZ ;  /* 0x0000000405167890 */ /* 0x000fe2000fffe03f */
[----:B------:R-:W-:Y:S01]  /*3070*/  UMOV UR21, 0x40000040 ;  /* 0x4000004000157882 */ /* 0x000fe20000000000 */
[----:B------:R-:W-:Y:S01]  /*3080*/  UMOV UR23, 0x40000040 ;  /* 0x4000004000177882 */ /* 0x000fe20000000000 */
        /* <DEDUP_REMOVED lines=94> */
[----:B------:R-:W-:Y:S02]  /*3670*/  UIADD3 UR20, UR11, UR14, URZ ;  /* 0x0000000e0b147290 */ /* 0x000fe4000fffe03f */
[----:B------:R-:W-:Y:S01]  /*3680*/  UIADD3 UR22, UR11, UR15, URZ ;  /* 0x0000000f0b167290 */ /* 0x000fe2000fffe03f */
        /* <DEDUP_REMOVED lines=16> */
[----:B------:R-:W-:Y:S01]  /*3790*/  UMOV UR14, 0x28 ;  /* 0x00000028000e7882 */ /* 0x000fe20000000000 */
[----:B------:R-:W-:Y:S01]  /*37a0*/  UMOV UR15, 0xa00 ;  /* 0x00000a00000f7882 */ /* 0x000fe20000000000 */
[----:B------:R-:W-:Y:S02]  /*37b0*/  USEL UR14, UR14, 0x26, UP0 ;  /* 0x000000260e0e7887 */ /* 0x000fe40008000000 */
[----:B------:R-:W-:-:S02]  /*37c0*/  USEL UR15, UR15, 0x980, UP0 ;  /* 0x000009800f0f7887 */ /* 0x000fc40008000000 */
[----:B------:R-:W-:Y:S02]  /*37d0*/  ULOP3.LUT UR14, UR14, 0x6, URZ, 0xc0, !UPT ;  /* 0x000000060e0e7892 */ /* 0x000fe4000f8ec03f */
[----:B------:R-:W-:Y:S01]  /*37e0*/  ULOP3.LUT UR15, UR15, 0xa00, URZ, 0xc0, !UPT ;  /* 0x00000a000f0f7892 */ /* 0x000fe2000f8ec03f */
[----:B------:R-:W-:Y:S02]  /*37f0*/  WARPGROUP.DEPBAR.LE gsb0, 0x0 ;  /* 0x00008000000079c5 */ /* 0x000fe40000010000 */
[----:B------:R-:W-:-:S06]  /*3800*/  WARPGROUP.ARRIVE ;  /* 0x00000000000079c5 */ /* 0x000fcc0000000000 */
[----:B------:R-:W-:Y:S01]  /*3810*/  HGMMA.64x64x16.F32.BF16 R24, gdesc[UR20], R24, gsb0 ;  /* 0x00e00000141879f0 */ /* 0x000fe20008001818 */
[----:B------:R-:W-:Y:S02]  /*3820*/  UIADD3 UR20, UR14, UR15, UR6 ;  /* 0x0000000f0e147290 */ /* 0x000fe4000fffe006 */
[----:B------:R-:W-:Y:S01]  /*3830*/  UIADD3 UR22, UR14, UR15, UR5 ;  /* 0x0000000f0e167290 */ /* 0x000fe2000fffe005 */
[----:B------:R-:W-:Y:S01]  /*3840*/  UMOV UR21, 0x40000040 ;  /* 0x4000004000157882 */ /* 0x000fe20000000000 */
[----:B------:R-:W-:Y:S01]  /*3850*/  UMOV UR23, 0x40000040 ;  /* 0x4000004000177882 */ /* 0x000fe20000000000 */
[----:B------:R-:W-:Y:S02]  /*3860*/  UIADD3 UR14, UR6, 0xa00, URZ ;  /* 0x00000a00060e7890 */ /* 0x000fe4000fffe03f */
[----:B------:R-:W-:Y:S01]  /*3870*/  UIADD3 UR15, UR5, 0xa00, URZ ;  /* 0x00000a00050f7890 */ /* 0x000fe2000fffe03f */
        /* <DEDUP_REMOVED lines=86> */
[----:B------:R-:W-:Y:S02]  /*3de0*/  UMOV UR10, 0x1000 ;  /* 0x00001000000a7882 */ /* 0x000fe40000000000 */
[----:B------:R-:W-:-:S04]  /*3df0*/  USEL UR10, UR10, 0xf80, UP0 ;  /* 0x00000f800a0a7887 */ /* 0x000fc80008000000 */
[----:B------:R-:W-:Y:S01]  /*3e00*/  ULOP3.LUT UR10, UR10, 0x1e00, URZ, 0xc0, !UPT ;  /* 0x00001e000a0a7892 */ /* 0x000fe2000f8ec03f */
        /* <DEDUP_REMOVED lines=17> */
[----:B------:R-:W-:Y:S02]  /*3f20*/  WARPGROUP.DEPBAR.LE gsb0, 0x0 ;  /* 0x00008000000079c5 */ /* 0x000fe40000010000 */
[----:B------:R-:W-:-:S06]  /*3f30*/  WARPGROUP.ARRIVE ;  /* 0x00000000000079c5 */ /* 0x000fcc0000000000 */
[----:B------:R-:W-:Y:S03]  /*3f40*/  HGMMA.64x64x16.F32.BF16 R24, gdesc[UR20], R24, gsb0 ;  /* 0x00e00000141879f0 */ /* 0x000fe60008001818 */
[----:B------:R-:W-:Y:S02]  /*3f50*/  WARPGROUP.DEPBAR.LE gsb0, 0x0 ;  /* 0x00008000000079c5 */ /* 0x000fe40000010000 */
[----:B------:R-:W-:Y:S05]  /*3f60*/  @!P0 BRA `(.L_x_3418) ;  /* 0x0000000000048947 */ /* 0x000fea0003800000 */
[----:B------:R-:W-:Y:S01]  /*3f70*/  BPT.TRAP 0x1 ;  /* 0x000000040000795c */ /* 0x000fe20000300000 */
.L_x_3418:
[----:B------:R-:W-:Y:S01]  /*3f80*/  ULDC UR5, c[0x0][0xad0] ;  /* 0x0002b40000057ab9 */ /* 0x000fe20000000800 */
[----:B------:R-:W-:Y:S02]  /*3f90*/  IMAD R4, R153, -0x40, R152 ;  /* 0xffffffc099047824 */ /* 0x000fe400078e0298 */
[----:B------:R-:W-:Y:S01]  /*3fa0*/  FMUL.FTZ R24, R24, UR5 ;  /* 0x0000000518187c20 */ /* 0x000fe20008410000 */
[----:B------:R-:W-:Y:S01]  /*3fb0*/  FMUL.FTZ R25, R25, UR5 ;  /* 0x0000000519197c20 */ /* 0x000fe20008410000 */
[----:B------:R-:W-:Y:S01]  /*3fc0*/  FMUL.FTZ R28, R28, UR5 ;  /* 0x000000051c1c7c20 */ /* 0x000fe20008410000 */
[----:B------:R-:W-:Y:S01]  /*3fd0*/  FMUL.FTZ R29, R29, UR5 ;  /* 0x000000051d1d7c20 */ /* 0x000fe20008410000 */
[----:B------:R-:W-:Y:S01]  /*3fe0*/  FMUL.FTZ R32, R32, UR5 ;  /* 0x0000000520207c20 */ /* 0x000fe20008410000 */
[----:B------:R-:W-:Y:S01]  /*3ff0*/  FMUL.FTZ R26, R26, UR5 ;  /* 0x000000051a1a7c20 */ /* 0x000fe20008410000 */
[----:B------:R-:W2:Y:S01]  /*4000*/  MUFU.TANH R24, R24 ;  /* 0x0000001800187308 */ /* 0x000ea20000002400 */
[----:B------:R-:W-:Y:S01]  /*4010*/  IADD3 R4, -R19, 0x40, R4 ;  /* 0x0000004013047810 */ /* 0x000fe20007ffe104 */
[----:B------:R-:W-:Y:S01]  /*4020*/  FMUL.FTZ R33, R33, UR5 ;  /* 0x0000000521217c20 */ /* 0x000fe20008410000 */
[----:B------:R-:W-:Y:S01]  /*4030*/  FMUL.FTZ R27, R27, UR5 ;  /* 0x000000051b1b7c20 */ /* 0x000fe20008410000 */
[----:B------:R-:W-:Y:S01]  /*4040*/  FMUL.FTZ R36, R36, UR5 ;  /* 0x0000000524247c20 */ /* 0x000fe20008410000 */
[----:B------:R-:W-:Y:S01]  /*4050*/  ISETP.GT.AND P5, PT, R4, RZ, PT ;  /* 0x000000ff0400720c */ /* 0x000fe20003fa4270 */
[----:B------:R-:W-:Y:S01]  /*4060*/  FMUL.FTZ R30, R30, UR5 ;  /* 0x000000051e1e7c20 */ /* 0x000fe20008410000 */
[C---:B------:R-:W-:Y:S01]  /*4070*/  ISETP.GT.AND P4, PT, R4.reuse, 0x1, PT ;  /* 0x000000010400780c */ /* 0x040fe20003f84270 */
[----:B------:R-:W5:Y:S01]  /*4080*/  MUFU.TANH R25, R25 ;  /* 0x0000001900197308 */ /* 0x000f620000002400 */
[C---:B------:R-:W-:Y:S01]  /*4090*/  ISETP.GT.AND P3, PT, R4.reuse, 0x8, PT ;  /* 0x000000080400780c */ /* 0x040fe20003f64270 */
[----:B------:R-:W-:Y:S01]  /*40a0*/  FMUL.FTZ R37, R37, UR5 ;  /* 0x0000000525257c20 */ /* 0x000fe20008410000 */
[----:B------:R-:W-:Y:S01]  /*40b0*/  FMUL.FTZ R31, R31, UR5 ;  /* 0x000000051f1f7c20 */ /* 0x000fe20008410000 */
[----:B------:R-:W-:Y:S01]  /*40c0*/  ISETP.GT.AND P2, PT, R4, 0x9, PT ;  /* 0x000000090400780c */ /* 0x000fe20003f44270 */
[----:B------:R-:W-:Y:S01]  /*40d0*/  FMUL.FTZ R40, R40, UR5 ;  /* 0x0000000528287c20 */ /* 0x000fe20008410000 */
[----:B------:R-:W-:Y:S01]  /*40e0*/  FMUL.FTZ R34, R34, UR5 ;  /* 0x0000000522227c20 */ /* 0x000fe20008410000 */
[----:B------:R-:W-:Y:S01]  /*40f0*/  ISETP.GT.AND P1, PT, R4, 0x10, PT ;  /* 0x000000100400780c */ /* 0x000fe20003f24270 */
[----:B------:R-:W0:Y:S01]  /*4100*/  MUFU.TANH R28, R28 ;  /* 0x0000001c001c7308 */ /* 0x000e220000002400 */
        /* <DEDUP_REMOVED lines=8> */
[----:B-----5:R-:W-:Y:S01]  /*4190*/  FSEL R25, R25, -INF , P4 ;  /* 0xff80000019197808 */ /* 0x020fe20002000000 */
[----:B------:R-:W-:Y:S01]  /*41a0*/  FMUL.FTZ R39, R39, UR5 ;  /* 0x0000000527277c20 */ /* 0x000fe20008410000 */
[----:B------:R-:W-:Y:S01]  /*41b0*/  FMUL.FTZ R48, R48, UR5 ;  /* 0x0000000530307c20 */ /* 0x000fe20008410000 */
[----:B------:R-:W-:Y:S01]  /*41c0*/  FMUL.FTZ R42, R42, UR5 ;  /* 0x000000052a2a7c20 */ /* 0x000fe20008410000 */
[----:B------:R-:W-:Y:S01]  /*41d0*/  FMNMX.FTZ R5, R24, R25, !PT ;  /* 0x0000001918057209 */ /* 0x000fe20007810000 */
[----:B------:R-:W-:Y:S01]  /*41e0*/  FMUL.FTZ R49, R49, UR5 ;  /* 0x0000000531317c20 */ /* 0x000fe20008410000 */
[----:B------:R-:W-:Y:S01]  /*41f0*/  FMUL.FTZ R43, R43, UR5 ;  /* 0x000000052b2b7c20 */ /* 0x000fe20008410000 */
[----:B------:R-:W5:Y:S01]  /*4200*/  MUFU.TANH R32, R32 ;  /* 0x0000002000207308 */ /* 0x000f620000002400 */
[----:B0-----:R-:W-:Y:S01]  /*4210*/  FSEL R28, R28, -INF , P3 ;  /* 0xff8000001c1c7808 */ /* 0x001fe20001800000 */
        /* <DEDUP_REMOVED lines=10> */
[----:B------:R-:W-:Y:S01]  /*42c0*/  ULDC UR7, c[0x0][0xa80] ;  /* 0x0002a00000077ab9 */ /* 0x000fe20000000800 */
[----:B------:R-:W-:Y:S01]  /*42d0*/  FMNMX.FTZ R5, R10, R5, !PT ;  /* 0x000000050a057209 */ /* 0x000fe20007810000 */
[----:B------:R-:W-:Y:S01]  /*42e0*/  FMUL.FTZ R55, R55, UR5 ;  /* 0x0000000537377c20 */ /* 0x000fe20008410000 */
[----:B------:R-:W-:Y:S01]  /*42f0*/  ULOP3.LUT UR5, UR44, 0x2000000, URZ, 0xfc, !UPT ;  /* 0x020000002c057892 */ /* 0x000fe2000f8efc3f */
[----:B------:R-:W2:Y:S01]  /*4300*/  MUFU.TANH R33, R33 ;  /* 0x0000002100217308 */ /* 0x000ea20000002400 */
[----:B-----5:R-:W-:Y:S01]  /*4310*/  FSEL R12, R32, -INF , P1 ;  /* 0xff800000200c7808 */ /* 0x020fe20000800000 */
[----:B------:R-:W-:Y:S01]  /*4320*/  UMOV UR11, 0x40000040 ;  /* 0x40000040000b7882 */ /* 0x000fe20000000000 */
[----:B------:R-:W-:-:S02]  /*4330*/  ULEA UR10, UR36, UR5, 0xc ;  /* 0x00000005240a7291 */ /* 0x000fc4000f8e603f */
[----:B------:R-:W-:Y:S01]  /*4340*/  FMNMX.FTZ R5, R12, R5, !PT ;  /* 0x000000050c057209 */ /* 0x000fe20007810000 */
[----:B------:R-:W-:Y:S01]  /*4350*/  UMOV UR15, 0x40000040 ;  /* 0x40000040000f7882 */ /* 0x000fe20000000000 */
[----:B------:R-:W-:Y:S01]  /*4360*/  UIADD3 UR14, UR10, 0x80, URZ ;  /* 0x000000800a0e7890 */ /* 0x000fe2000fffe03f */
[----:B------:R-:W5:Y:S01]  /*4370*/  MUFU.TANH R27, R27 ;  /* 0x0000001b001b7308 */ /* 0x000f620000002400 */
[----:B0-----:R-:W-:Y:S02]  /*4380*/  FSEL R26, R26, -INF , P5 ;  /* 0xff8000001a1a7808 */ /* 0x001fe40002800000 */
[----:B------:R-:W-:-:S05]  /*4390*/  ISETP.GT.AND P5, PT, R4, 0x18, PT ;  /* 0x000000180400780c */ /* 0x000fca0003fa4270 */
[----:B------:R-:W0:Y:S01]  /*43a0*/  MUFU.TANH R36, R36 ;  /* 0x0000002400247308 */ /* 0x000e220000002400 */
[----:B--2---:R-:W-:-:S04]  /*43b0*/  FSEL R14, R33, -INF , P6 ;  /* 0xff800000210e7808 */ /* 0x004fc80003000000 */
[----:B------:R-:W-:-:S03]  /*43c0*/  FMNMX.FTZ R5, R14, R5, !PT ;  /* 0x000000050e057209 */ /* 0x000fc60007810000 */
[----:B------:R-:W2:Y:S01]  /*43d0*/  MUFU.TANH R30, R30 ;  /* 0x0000001e001e7308 */ /* 0x000ea20000002400 */
[----:B-----5:R-:W-:Y:S02]  /*43e0*/  FSEL R27, R27, -INF , P4 ;  /* 0xff8000001b1b7808 */ /* 0x020fe40002000000 */
[----:B------:R-:W-:-:S05]  /*43f0*/  ISETP.GT.AND P4, PT, R4, 0x19, PT ;  /* 0x000000190400780c */ /* 0x000fca0003f84270 */
[----:B------:R-:W5:Y:S01]  /*4400*/  MUFU.TANH R37, R37 ;  /* 0x0000002500257308 */ /* 0x000f620000002400 */
[----:B0-----:R-:W-:-:S04]  /*4410*/  FSEL R20, R36, -INF , P5 ;  /* 0xff80000024147808 */ /* 0x001fc80002800000 */
[----:B------:R-:W-:-:S03]  /*4420*/  FMNMX.FTZ R5, R20, R5, !PT ;  /* 0x0000000514057209 */ /* 0x000fc60007810000 */
[----:B------:R-:W0:Y:S01]  /*4430*/  MUFU.TANH R31, R31 ;  /* 0x0000001f001f7308 */ /* 0x000e220000002400 */
[----:B--2---:R-:W-:Y:S02]  /*4440*/  FSEL R30, R30, -INF , P3 ;  /* 0xff8000001e1e7808 */ /* 0x004fe40001800000 */
[----:B------:R-:W-:-:S05]  /*4450*/  ISETP.GT.AND P3, PT, R4, 0x20, PT ;  /* 0x000000200400780c */ /* 0x000fca0003f64270 */
[----:B------:R-:W2:Y:S01]  /*4460*/  MUFU.TANH R40, R40 ;  /* 0x0000002800287308 */ /* 0x000ea20000002400 */
[----:B-----5:R-:W-:-:S04]  /*4470*/  FSEL R56, R37, -INF , P4 ;  /* 0xff80000025387808 */ /* 0x020fc80002000000 */
[----:B------:R-:W-:-:S03]  /*4480*/  FMNMX.FTZ R5, R56, R5, !PT ;  /* 0x0000000538057209 */ /* 0x000fc60007810000 */
        /* <DEDUP_REMOVED lines=43> */
[----:B-----5:R-:W-:-:S04]  /*4740*/  FSEL R72, R53, -INF , P2 ;  /* 0xff80000035487808 */ /* 0x020fc80001000000 */
[----:B------:R-:W-:-:S03]  /*4750*/  FMNMX.FTZ R4, R72, R5, !PT ;  /* 0x0000000548047209 */ /* 0x000fc60007810000 */
[----:B------:R-:W5:Y:S01]  /*4760*/  MUFU.TANH R50, R50 ;  /* 0x0000003200327308 */ /* 0x000f620000002400 */
[----:B0-----:R-:W-:Y:S01]  /*4770*/  FSEL R46, R46, -INF , P1 ;  /* 0xff8000002e2e7808 */ /* 0x001fe20000800000 */
[----:B------:R-:W1:Y:S06]  /*4780*/  SHFL.BFLY PT, R5, R4, 0x2, 0x1f ;  /* 0x0c401f0004057f89 */ /* 0x000e6c00000e0000 */
[----:B------:R-:W-:Y:S01]  /*4790*/  MUFU.TANH R51, R51 ;  /* 0x0000003300337308 */ /* 0x000fe20000002400 */
[----:B--2---:R-:W-:-:S07]  /*47a0*/  FSEL R48, R47, -INF , P6 ;  /* 0xff8000002f307808 */ /* 0x004fce0003000000 */
[----:B------:R-:W0:Y:S01]  /*47b0*/  MUFU.TANH R54, R54 ;  /* 0x0000003600367308 */ /* 0x000e220000002400 */
[----:B-----5:R-:W-:-:S07]  /*47c0*/  FSEL R50, R50, -INF , P5 ;  /* 0xff80000032327808 */ /* 0x020fce0002800000 */
[----:B------:R-:W2:Y:S01]  /*47d0*/  MUFU.TANH R55, R55 ;  /* 0x0000003700377308 */ /* 0x000ea20000002400 */
[----:B-1-34-:R-:W-:Y:S02]  /*47e0*/  FMNMX.FTZ R6, R4, R5, !PT ;  /* 0x0000000504067209 */ /* 0x01afe40007810000 */
[----:B------:R-:W-:-:S03]  /*47f0*/  FMNMX.FTZ R5, R26, R27, !PT ;  /* 0x0000001b1a057209 */ /* 0x000fc60007810000 */
[----:B------:R-:W1:Y:S01]  /*4800*/  SHFL.BFLY PT, R7, R6, 0x1, 0x1f ;  /* 0x0c201f0006077f89 */ /* 0x000e6200000e0000 */
[----:B------:R-:W-:Y:S02]  /*4810*/  FMNMX.FTZ R5, R30, R5, !PT ;  /* 0x000000051e057209 */ /* 0x000fe40007810000 */
[----:B0-----:R-:W-:Y:S02]  /*4820*/  FSEL R54, R54, -INF , P3 ;  /* 0xff80000036367808 */ /* 0x001fe40001800000 */
[----:B------:R-:W-:-:S04]  /*4830*/  FMNMX.FTZ R5, R32, R5, !PT ;  /* 0x0000000520057209 */ /* 0x000fc80007810000 */
[----:B------:R-:W-:Y:S02]  /*4840*/  FMNMX.FTZ R5, R34, R5, !PT ;  /* 0x0000000522057209 */ /* 0x000fe40007810000 */
[----:B--2---:R-:W-:Y:S02]  /*4850*/  FSEL R70, R55, -INF , P2 ;  /* 0xff80000037467808 */ /* 0x004fe40001000000 */
[----:B------:R-:W-:-:S04]  /*4860*/  FMNMX.FTZ R5, R36, R5, !PT ;  /* 0x0000000524057209 */ /* 0x000fc80007810000 */
[----:B------:R-:W-:-:S04]  /*4870*/  FMNMX.FTZ R5, R38, R5, !PT ;  /* 0x0000000526057209 */ /* 0x000fc80007810000 */
[----:B------:R-:W-:Y:S02]  /*4880*/  FMNMX.FTZ R5, R40, R5, !PT ;  /* 0x0000000528057209 */ /* 0x000fe40007810000 */
[----:B-1----:R-:W-:Y:S01]  /*4890*/  FMNMX.FTZ R4, R6, R7, !PT ;  /* 0x0000000706047209 */ /* 0x002fe20007810000 */
[----:B------:R-:W-:Y:S01]  /*48a0*/  IMAD.U32 R7, RZ, RZ, UR7 ;  /* 0x00000007ff077e24 */ /* 0x000fe2000f8e00ff */
[----:B------:R-:W-:Y:S02]  /*48b0*/  FMNMX.FTZ R5, R42, R5, !PT ;  /* 0x000000052a057209 */ /* 0x000fe40007810000 */
[C---:B------:R-:W-:Y:S01]  /*48c0*/  FSETP.NEU.FTZ.AND P1, PT, R4.reuse, -INF , PT ;  /* 0xff8000000400780b */ /* 0x040fe20003f3d000 */
[----:B------:R-:W-:Y:S01]  /*48d0*/  FMUL.FTZ R6, R4, R7 ;  /* 0x0000000704067220 */ /* 0x000fe20000410000 */
[----:B------:R-:W-:Y:S02]  /*48e0*/  FMNMX.FTZ R5, R44, R5, !PT ;  /* 0x000000052c057209 */ /* 0x000fe40007810000 */
[----:B------:R-:W-:-:S02]  /*48f0*/  R2UR UR7, R3 ;  /* 0x00000000030772ca */ /* 0x000fc400000e0000 */
[----:B------:R-:W-:Y:S02]  /*4900*/  FMNMX.FTZ R5, R46, R5, !PT ;  /* 0x000000052e057209 */ /* 0x000fe40007810000 */
[----:B------:R-:W-:Y:S02]  /*4910*/  FSEL R29, R6, RZ, P1 ;  /* 0x000000ff061d7208 */ /* 0x000fe40000800000 */
[----:B------:R-:W-:-:S03]  /*4920*/  FMNMX.FTZ R5, R48, R5, !PT ;  /* 0x0000000530057209 */ /* 0x000fc60007810000 */
[-CC-:B------:R-:W-:Y:S01]  /*4930*/  FFMA.FTZ R6, R24, R7.reuse, -R29.reuse ;  /* 0x0000000718067223 */ /* 0x180fe2000001081d */
[----:B------:R-:W-:Y:S01]  /*4940*/  FSEL R24, R51, -INF , P4 ;  /* 0xff80000033187808 */ /* 0x000fe20002000000 */
[--C-:B------:R-:W-:Y:S01]  /*4950*/  FFMA.FTZ R8, R28, R7, -R29.reuse ;  /* 0x000000071c087223 */ /* 0x100fe2000001081d */
[----:B------:R-:W-:Y:S01]  /*4960*/  FMNMX.FTZ R5, R50, R5, !PT ;  /* 0x0000000532057209 */ /* 0x000fe20007810000 */
[-CC-:B------:R-:W-:Y:S01]  /*4970*/  FFMA.FTZ R9, R25, R7.reuse, -R29.reuse ;  /* 0x0000000719097223 */ /* 0x180fe2000001081d */
[----:B------:R-:W-:Y:S01]  /*4980*/  UIADD3 UR7, UR7, 0x38840, URZ ;  /* 0x0003884007077890 */ /* 0x000fe2000fffe03f */
[--C-:B------:R-:W-:Y:S01]  /*4990*/  FFMA.FTZ R11, R10, R7, -R29.reuse ;  /* 0x000000070a0b7223 */ /* 0x100fe2000001081d */
[----:B------:R-:W-:Y:S01]  /*49a0*/  FMNMX.FTZ R5, R24, R5, !PT ;  /* 0x0000000518057209 */ /* 0x000fe20007810000 */
[-CC-:B------:R-:W-:Y:S01]  /*49b0*/  FFMA.FTZ R10, R12, R7.reuse, -R29.reuse ;  /* 0x000000070c0a7223 */ /* 0x180fe2000001081d */
[----:B------:R-:W-:Y:S01]  /*49c0*/  UPRMT UR7, UR37, 0x654, UR7 ;  /* 0x0000065425077896 */ /* 0x000fe20008000007 */
        /* <DEDUP_REMOVED lines=8> */
[-CC-:B------:R-:W-:Y:S01]  /*4a50*/  FFMA.FTZ R155, R64, R7.reuse, -R29.reuse ;  /* 0x00000007409b7223 */ /* 0x180fe2000001081d */
[-CC-:B------:R-:W-:Y:S01]  /*4a60*/  FFMA.FTZ R154, R66, R7.reuse, -R29.reuse ;  /* 0x00000007429a7223 */ /* 0x180fe2000001081d */
[----:B------:R-:W0:Y:S01]  /*4a70*/  SHFL.BFLY PT, R28, R5, 0x2, 0x1f ;  /* 0x0c401f00051c7f89 */ /* 0x000e2200000e0000 */
[-CC-:B------:R-:W-:Y:S01]  /*4a80*/  FFMA.FTZ R173, R68, R7.reuse, -R29.reuse ;  /* 0x0000000744ad7223 */ /* 0x180fe2000001081d */
[-CC-:B------:R-:W-:Y:S01]  /*4a90*/  FFMA.FTZ R172, R52, R7.reuse, -R29.reuse ;  /* 0x0000000734ac7223 */ /* 0x180fe2000001081d */
[----:B------:R-:W-:Y:S01]  /*4aa0*/  FFMA.FTZ R175, R72, R7, -R29 ;  /* 0x0000000748af7223 */ /* 0x000fe2000001081d */
[----:B------:R-:W-:Y:S01]  /*4ab0*/  SYNCS.ARRIVE.TRANS64.RED.A1T0 RZ, [UR7], RZ ;  /* 0x000000ffffff79a7 */ /* 0x000fe20008100407 */
[----:B------:R-:W-:Y:S08]  /*4ac0*/  MUFU.EX2 R6, R6 ;  /* 0x0000000600067308 */ /* 0x000ff00000000800 */
[----:B------:R-:W1:Y:S08]  /*4ad0*/  MUFU.EX2 R9, R9 ;  /* 0x0000000900097308 */ /* 0x000e700000000800 */
[----:B------:R-:W-:Y:S01]  /*4ae0*/  MUFU.EX2 R8, R8 ;  /* 0x0000000800087308 */ /* 0x000fe20000000800 */
[----:B0-----:R-:W-:-:S05]  /*4af0*/  FMNMX.FTZ R28, R5, R28, !PT ;  /* 0x0000001c051c7209 */ /* 0x001fca0007810000 */
[----:B------:R-:W0:Y:S02]  /*4b00*/  SHFL.BFLY PT, R5, R28, 0x1, 0x1f ;  /* 0x0c201f001c057f89 */ /* 0x000e2400000e0000 */
[----:B------:R-:W2:Y:S01]  /*4b10*/  MUFU.EX2 R11, R11 ;  /* 0x0000000b000b7308 */ /* 0x000ea20000000800 */
[----:B-1----:R-:W-:Y:S01]  /*4b20*/  F2FP.BF16.F32.PACK_AB R156, R9, R6 ;  /* 0x00000006099c723e */ /* 0x002fe200000010ff */
[----:B------:R-:W-:-:S06]  /*4b30*/  FADD.FTZ R9, R6, R9 ;  /* 0x0000000906097221 */ /* 0x000fcc0000010000 */
[----:B------:R-:W-:Y:S08]  /*4b40*/  MUFU.EX2 R10, R10 ;  /* 0x0000000a000a7308 */ /* 0x000ff00000000800 */
[----:B------:R-:W1:Y:S01]  /*4b50*/  MUFU.EX2 R13, R13 ;  /* 0x0000000d000d7308 */ /* 0x000e620000000800 */
[----:B--2---:R-:W-:Y:S01]  /*4b60*/  F2FP.BF16.F32.PACK_AB R158, R11, R8 ;  /* 0x000000080b9e723e */ /* 0x004fe200000010ff */
[----:B------:R-:W-:-:S04]  /*4b70*/  FADD.FTZ R8, R8, R9 ;  /* 0x0000000908087221 */ /* 0x000fc80000010000 */
[----:B------:R-:W-:Y:S01]  /*4b80*/  FADD.FTZ R11, R11, R8 ;  /* 0x000000080b0b7221 */ /* 0x000fe20000010000 */
[----:B0-----:R-:W-:Y:S01]  /*4b90*/  FMNMX.FTZ R5, R28, R5, !PT ;  /* 0x000000051c057209 */ /* 0x001fe20007810000 */
[----:B------:R-:W-:Y:S03]  /*4ba0*/  MUFU.EX2 R12, R12 ;  /* 0x0000000c000c7308 */ /* 0x000fe60000000800 */
[C---:B------:R-:W-:Y:S01]  /*4bb0*/  FSETP.NEU.FTZ.AND P1, PT, R5.reuse, -INF , PT ;  /* 0xff8000000500780b */ /* 0x040fe20003f3d000 */
[----:B------:R-:W-:-:S04]  /*4bc0*/  FMUL.FTZ R25, R5, R7 ;  /* 0x0000000705197220 */ /* 0x000fc80000410000 */
[----:B------:R-:W0:Y:S01]  /*4bd0*/  MUFU.EX2 R15, R15 ;  /* 0x0000000f000f7308 */ /* 0x000e220000000800 */
[----:B------:R-:W-:Y:S02]  /*4be0*/  FSEL R25, R25, RZ, P1 ;  /* 0x000000ff19197208 */ /* 0x000fe40000800000 */
[----:B-1----:R-:W-:Y:S01]  /*4bf0*/  F2FP.BF16.F32.PACK_AB R160, R13, R10 ;  /* 0x0000000a0da0723e */ /* 0x002fe200000010ff */
[----:B------:R-:W-:Y:S02]  /*4c00*/  FADD.FTZ R10, R10, R11 ;  /* 0x0000000b0a0a7221 */ /* 0x000fe40000010000 */
        /* <DEDUP_REMOVED lines=15> */
[----:B------:R-:W-:Y:S01]  /*4d00*/  FFMA.FTZ R199, R70, R7, -R25 ;  /* 0x0000000746c77223 */ /* 0x000fe20000010819 */
[----:B------:R-:W-:Y:S01]  /*4d10*/  MUFU.EX2 R174, R174 ;  /* 0x000000ae00ae7308 */ /* 0x000fe20000000800 */
[----:B0-----:R-:W-:Y:S01]  /*4d20*/  F2FP.BF16.F32.PACK_AB R162, R15, R12 ;  /* 0x0000000c0fa2723e */ /* 0x001fe200000010ff */
[----:B------:R-:W-:-:S04]  /*4d30*/  FADD.FTZ R13, R13, R10 ;  /* 0x0000000a0d0d7221 */ /* 0x000fc80000010000 */
[----:B------:R-:W-:Y:S02]  /*4d40*/  FADD.FTZ R12, R12, R13 ;  /* 0x0000000d0c0c7221 */ /* 0x000fe40000010000 */
[----:B------:R-:W0:Y:S02]  /*4d50*/  MUFU.EX2 R177, R177 ;  /* 0x000000b100b17308 */ /* 0x000e240000000800 */
[----:B------:R-:W-:-:S06]  /*4d60*/  FADD.FTZ R15, R15, R12 ;  /* 0x0000000c0f0f7221 */ /* 0x000fcc0000010000 */
[----:B------:R-:W-:Y:S08]  /*4d70*/  MUFU.EX2 R176, R176 ;  /* 0x000000b000b07308 */ /* 0x000ff00000000800 */
[----:B------:R-:W1:Y:S01]  /*4d80*/  MUFU.EX2 R179, R179 ;  /* 0x000000b300b37308 */ /* 0x000e620000000800 */
[----:B0-----:R-:W-:Y:S01]  /*4d90*/  F2FP.BF16.F32.PACK_AB R157, R177, R174 ;  /* 0x000000aeb19d723e */ /* 0x001fe200000010ff */
[----:B------:R-:W-:-:S06]  /*4da0*/  FADD.FTZ R177, R174, R177 ;  /* 0x000000b1aeb17221 */ /* 0x000fcc0000010000 */
[----:B------:R-:W-:Y:S08]  /*4db0*/  MUFU.EX2 R178, R178 ;  /* 0x000000b200b27308 */ /* 0x000ff00000000800 */
[----:B------:R-:W0:Y:S01]  /*4dc0*/  MUFU.EX2 R181, R181 ;  /* 0x000000b500b57308 */ /* 0x000e220000000800 */
[----:B-1----:R-:W-:Y:S01]  /*4dd0*/  F2FP.BF16.F32.PACK_AB R159, R179, R176 ;  /* 0x000000b0b39f723e */ /* 0x002fe200000010ff */
[----:B------:R-:W-:Y:S01]  /*4de0*/  BAR.SYNC.DEFER_BLOCKING 0xf, 0x100 ;  /* 0x03c4000000007b1d */ /* 0x000fe20000010000 */
[----:B------:R-:W-:-:S04]  /*4df0*/  FADD.FTZ R176, R176, R177 ;  /* 0x000000b1b0b07221 */ /* 0x000fc80000010000 */
[----:B------:R-:W-:Y:S01]  /*4e00*/  FADD.FTZ R179, R179, R176 ;  /* 0x000000b0b3b37221 */ /* 0x000fe20000010000 */
[----:B------:R-:W-:Y:S08]  /*4e10*/  MUFU.EX2 R180, R180 ;  /* 0x000000b400b47308 */ /* 0x000ff00000000800 */
[----:B------:R-:W1:Y:S01]  /*4e20*/  MUFU.EX2 R183, R183 ;  /* 0x000000b700b77308 */ /* 0x000e620000000800 */
[----:B0-----:R-:W-:Y:S01]  /*4e30*/  F2FP.BF16.F32.PACK_AB R161, R181, R178 ;  /* 0x000000b2b5a1723e */ /* 0x001fe200000010ff */
[----:B------:R-:W-:-:S04]  /*4e40*/  FADD.FTZ R178, R178, R179 ;  /* 0x000000b3b2b27221 */ /* 0x000fc80000010000 */
[----:B------:R-:W-:Y:S02]  /*4e50*/  FADD.FTZ R181, R181, R178 ;  /* 0x000000b2b5b57221 */ /* 0x000fe40000010000 */
[----:B------:R-:W-:Y:S01]  /*4e60*/  MUFU.EX2 R14, R14 ;  /* 0x0000000e000e7308 */ /* 0x000fe20000000800 */
[----:B------:R0:W-:Y:S07]  /*4e70*/  STSM.16.M88.4 [R184+0x36400], R156 ;  /* 0x0364009cb8007844 */ /* 0x0001ee0000000200 */
[----:B------:R-:W2:Y:S01]  /*4e80*/  MUFU.EX2 R21, R21 ;  /* 0x0000001500157308 */ /* 0x000ea20000000800 */
[----:B-1----:R-:W-:Y:S01]  /*4e90*/  F2FP.BF16.F32.PACK_AB R163, R183, R180 ;  /* 0x000000b4b7a3723e */ /* 0x002fe200000010ff */
[----:B------:R-:W-:-:S04]  /*4ea0*/  FADD.FTZ R180, R180, R181 ;  /* 0x000000b5b4b47221 */ /* 0x000fc80000010000 */
[----:B------:R0:W-:Y:S01]  /*4eb0*/  STSM.16.M88.4 [R186], R160 ;  /* 0x000000a0ba007844 */ /* 0x0001e20000000200 */
[----:B------:R-:W-:Y:S01]  /*4ec0*/  FADD.FTZ R183, R183, R180 ;  /* 0x000000b4b7b77221 */ /* 0x000fe20000010000 */
[----:B------:R-:W-:Y:S08]  /*4ed0*/  MUFU.EX2 R20, R20 ;  /* 0x0000001400147308 */ /* 0x000ff00000000800 */
[----:B------:R-:W1:Y:S01]  /*4ee0*/  MUFU.EX2 R155, R155 ;  /* 0x0000009b009b7308 */ /* 0x000e620000000800 */
[----:B--2---:R-:W-:Y:S01]  /*4ef0*/  F2FP.BF16.F32.PACK_AB R164, R21, R14 ;  /* 0x0000000e15a4723e */ /* 0x004fe200000010ff */
[----:B------:R-:W-:-:S04]  /*4f00*/  FADD.FTZ R14, R14, R15 ;  /* 0x0000000f0e0e7221 */ /* 0x000fc80000010000 */
[----:B------:R-:W-:Y:S02]  /*4f10*/  FADD.FTZ R21, R21, R14 ;  /* 0x0000000e15157221 */ /* 0x000fe40000010000 */
[----:B------:R-:W-:Y:S08]  /*4f20*/  MUFU.EX2 R182, R182 ;  /* 0x000000b600b67308 */ /* 0x000ff00000000800 */
[----:B------:R-:W2:Y:S01]  /*4f30*/  MUFU.EX2 R193, R193 ;  /* 0x000000c100c17308 */ /* 0x000ea20000000800 */
[----:B-1----:R-:W-:Y:S01]  /*4f40*/  F2FP.BF16.F32.PACK_AB R166, R155, R20 ;  /* 0x000000149ba6723e */ /* 0x002fe200000010ff */
[----:B------:R-:W-:-:S04]  /*4f50*/  FADD.FTZ R20, R20, R21 ;  /* 0x0000001514147221 */ /* 0x000fc80000010000 */
[----:B------:R-:W-:Y:S02]  /*4f60*/  FADD.FTZ R155, R155, R20 ;  /* 0x000000149b9b7221 */ /* 0x000fe40000010000 */
        /* <DEDUP_REMOVED lines=9> */
[----:B------:R0:W-:Y:S01]  /*5000*/  STSM.16.M88.4 [R23], R164 ;  /* 0x000000a417007844 */ /* 0x0001e20000000200 */
[----:B------:R-:W-:Y:S01]  /*5010*/  FADD.FTZ R195, R195, R194 ;  /* 0x000000c2c3c37221 */ /* 0x000fe20000010000 */
[----:B------:R-:W1:Y:S08]  /*5020*/  MUFU.EX2 R172, R172 ;  /* 0x000000ac00ac7308 */ /* 0x000e700000000800 */
[----:B------:R-:W3:Y:S01]  /*5030*/  MUFU.EX2 R175, R175 ;  /* 0x000000af00af7308 */ /* 0x000ee20000000800 */
[----:B--2---:R-:W-:Y:S01]  /*5040*/  F2FP.BF16.F32.PACK_AB R168, R173, R154 ;  /* 0x0000009aada8723e */ /* 0x004fe200000010ff */
[----:B------:R-:W-:-:S04]  /*5050*/  FADD.FTZ R154, R154, R155 ;  /* 0x0000009b9a9a7221 */ /* 0x000fc80000010000 */
[----:B------:R-:W-:Y:S02]  /*5060*/  FADD.FTZ R173, R173, R154 ;  /* 0x0000009aadad7221 */ /* 0x000fe40000010000 */
[----:B------:R-:W-:Y:S02]  /*5070*/  MUFU.EX2 R196, R196 ;  /* 0x000000c400c47308 */ /* 0x000fe40000000800 */
[----:B-1----:R-:W-:-:S06]  /*5080*/  FADD.FTZ R6, R172, R173 ;  /* 0x000000adac067221 */ /* 0x002fcc0000010000 */
[----:B------:R-:W1:Y:S01]  /*5090*/  MUFU.EX2 R197, R197 ;  /* 0x000000c500c57308 */ /* 0x000e620000000800 */
[C---:B---3--:R-:W-:Y:S01]  /*50a0*/  F2FP.BF16.F32.PACK_AB R170, R175.reuse, R172 ;  /* 0x000000acafaa723e */ /* 0x048fe200000010ff */
[----:B------:R-:W-:-:S06]  /*50b0*/  FADD.FTZ R6, R175, R6 ;  /* 0x00000006af067221 */ /* 0x000fcc0000010000 */
[----:B------:R-:W2:Y:S08]  /*50c0*/  MUFU.EX2 R198, R198 ;  /* 0x000000c600c67308 */ /* 0x000eb00000000800 */
[----:B------:R-:W3:Y:S01]  /*50d0*/  MUFU.EX2 R199, R199 ;  /* 0x000000c700c77308 */ /* 0x000ee20000000800 */
[----:B-1----:R-:W-:Y:S01]  /*50e0*/  F2FP.BF16.F32.PACK_AB R169, R197, R196 ;  /* 0x000000c4c5a9723e */ /* 0x002fe200000010ff */
[----:B------:R-:W-:-:S04]  /*50f0*/  FADD.FTZ R196, R196, R195 ;  /* 0x000000c3c4c47221 */ /* 0x000fc80000010000 */
[----:B------:R-:W-:-:S04]  /*5100*/  FADD.FTZ R197, R197, R196 ;  /* 0x000000c4c5c57221 */ /* 0x000fc80000010000 */
[----:B--2---:R-:W-:Y:S01]  /*5110*/  FADD.FTZ R8, R198, R197 ;  /* 0x000000c5c6087221 */ /* 0x004fe20000010000 */
[----:B---3--:R-:W-:-:S03]  /*5120*/  F2FP.BF16.F32.PACK_AB R171, R199, R198 ;  /* 0x000000c6c7ab723e */ /* 0x008fc600000010ff */
[----:B------:R-:W-:Y:S02]  /*5130*/  FADD.FTZ R8, R199, R8 ;  /* 0x00000008c7087221 */ /* 0x000fe40000010000 */
[----:B------:R0:W-:Y:S01]  /*5140*/  STSM.16.M88.4 [R185], R168 ;  /* 0x000000a8b9007844 */ /* 0x0001e20000000200 */
[----:B------:R-:W-:-:S06]  /*5150*/  WARPGROUP.ARRIVE ;  /* 0x00000000000079c5 */ /* 0x000fcc0000000000 */
[----:B------:R-:W-:Y:S01]  /*5160*/  HGMMA.64x256x16.F32.BF16 R24, R156, gdesc[UR8].tnspB, RZ, !UPT, gsb0 ;  /* 0x43e000089c187df0 */ /* 0x000fe2000c0018ff */
[----:B------:R-:W-:Y:S02]  /*5170*/  UMOV UR11, 0x40000040 ;  /* 0x40000040000b7882 */ /* 0x000fe40000000000 */
[----:B------:R-:W-:Y:S02]  /*5180*/  WARPGROUP.DEPBAR.LE gsb0, 0x0 ;  /* 0x00008000000079c5 */ /* 0x000fe40000010000 */
[----:B------:R-:W-:-:S15]  /*5190*/  WARPGROUP.ARRIVE ;  /* 0x00000000000079c5 */ /* 0x000fde0000000000 */
[----:B------:R-:W-:-:S08]  /*51a0*/  NOP ;  /* 0x0000000000007918 */ /* 0x000fd00000000000 */
[----:B------:R-:W-:Y:S01]  /*51b0*/  HGMMA.64x256x16.F32.BF16 R24, R160, gdesc[UR12].tnspB, R24, gsb0 ;  /* 0x43e0000ca0187df0 */ /* 0x000fe20008001818 */
[----:B------:R-:W-:Y:S01]  /*51c0*/  UIADD3 UR14, UR10, 0x100, URZ ;  /* 0x000001000a0e7890 */ /* 0x000fe2000fffe03f */
[----:B------:R-:W-:Y:S01]  /*51d0*/  UMOV UR15, 0x40000040 ;  /* 0x40000040000f7882 */ /* 0x000fe20000000000 */
[----:B------:R-:W-:Y:S01]  /*51e0*/  UIADD3 UR10, UR10, 0x180, URZ ;  /* 0x000001800a0a7890 */ /* 0x000fe2000fffe03f */
[----:B------:R-:W-:Y:S02]  /*51f0*/  WARPGROUP.DEPBAR.LE gsb0, 0x0 ;  /* 0x00008000000079c5 */ /* 0x000fe40000010000 */
[----:B------:R-:W-:-:S15]  /*5200*/  WARPGROUP.ARRIVE ;  /* 0x00000000000079c5 */ /* 0x000fde0000000000 */
[----:B------:R-:W-:-:S07]  /*5210*/  NOP ;  /* 0x0000000000007918 */ /* 0x000fce0000000000 */
[----:B------:R-:W-:Y:S03]  /*5220*/  HGMMA.64x256x16.F32.BF16 R24, R164, gdesc[UR12].tnspB, R24, gsb0 ;  /* 0x43e0000ca4187df0 */ /* 0x000fe60008001818 */
        /* <DEDUP_REMOVED lines=10> */
[----:B-1----:R-:W1:Y:S02]  /*52d0*/  FENCE.VIEW.ASYNC.S ;  /* 0x00000000000073c6 */ /* 0x002e640000000000 */
[----:B-1----:R-:W-:Y:S01]  /*52e0*/  NOP ;  /* 0x0000000000007918 */ /* 0x002fe20000000000 */
[----:B------:R-:W-:Y:S06]  /*52f0*/  BAR.ARV 0xe, 0x100 ;  /* 0x0384000000007b1d */ /* 0x000fec0000002000 */
[----:B0-----:R-:W-:Y:S05]  /*5300*/  @!P0 BRA `(.L_x_3419) ;  /* 0x0000000000048947 */ /* 0x001fea0003800000 */
[----:B------:R-:W-:Y:S01]  /*5310*/  BPT.TRAP 0x1 ;  /* 0x000000040000795c */ /* 0x000fe20000300000 */
.L_x_3419:
[----:B------:R-:W-:Y:S02]  /*5320*/  R2UR UR7, R3 ;  /* 0x00000000030772ca */ /* 0x000fe400000e0000 */
[----:B------:R-:W-:-:S11]  /*5330*/  ISETP.GE.AND P1, PT, R152, 0x41, PT ;  /* 0x000000419800780c */ /* 0x000fd60003f26270 */
[----:B------:R-:W-:-:S04]  /*5340*/  UIADD3 UR7, UR7, 0x38860, URZ ;  /* 0x0003886007077890 */ /* 0x000fc8000fffe03f */
[----:B------:R-:W-:-:S09]  /*5350*/  UPRMT UR7, UR37, 0x654, UR7 ;  /* 0x0000065425077896 */ /* 0x000fd20008000007 */
[----:B------:R-:W-:Y:S01]  /*5360*/  SYNCS.ARRIVE.TRANS64.RED.A1T0 RZ, [UR7], RZ ;  /* 0x000000ffffff79a7 */ /* 0x000fe20008100407 */
[----:B------:R-:W-:Y:S05]  /*5370*/  @!P1 BRA `(.L_x_3420) ;  /* 0x0000002c00b49947 */ /* 0x000fea0003800000 */
[----:B------:R-:W-:Y:S01]  /*5380*/  VIADD R3, R153, 0xfffffffe ;  /* 0xfffffffe99037836 */ /* 0x000fe20000000000 */
[----:B------:R-:W-:Y:S01]  /*5390*/  UMOV UR10, UR36 ;  /* 0x00000024000a7c82 */ /* 0x000fe20008000000 */
[----:B------:R-:W-:Y:S02]  /*53a0*/  IMAD.MOV.U32 R10, RZ, RZ, R5 ;  /* 0x000000ffff0a7224 */ /* 0x000fe400078e0005 */
[----:B------:R-:W-:-:S07]  /*53b0*/  IMAD.MOV.U32 R11, RZ, RZ, R4 ;  /* 0x000000ffff0b7224 */ /* 0x000fce00078e0004 */
.L_x_3431:
[----:B------:R-:W-:Y:S01]  /*53c0*/  UIADD3 UR36, UR10, 0x1, URZ ;  /* 0x000000010a247890 */ /* 0x000fe2000fffe03f */
[C---:B------:R-:W-:Y:S01]  /*53d0*/  ISETP.GT.AND P1, PT, R3.reuse, RZ, PT ;  /* 0x000000ff0300720c */ /* 0x040fe20003f24270 */
[----:B------:R-:W-:Y:S02]  /*53e0*/  VIADD R3, R3, 0xffffffff ;  /* 0xffffffff03037836 */ /* 0x000fe40000000000 */
[----:B------:R-:W-:-:S04]  /*53f0*/  UISETP.NE.AND UP0, UPT, UR36, 0x2, UPT ;  /* 0x000000022400788c */ /* 0x000fc8000bf05270 */
[----:B------:R-:W-:Y:S02]  /*5400*/  USEL UR7, URZ, 0x1, UP0 ;  /* 0x000000013f077887 */ /* 0x000fe40008000000 */
[----:B------:R-:W-:-:S04]  /*5410*/  USEL UR36, UR36, URZ, UP0 ;  /* 0x0000003f24247287 */ /* 0x000fc80008000000 */
[----:B------:R-:W-:Y:S01]  /*5420*/  LOP3.LUT R2, R2, UR7, RZ, 0x3c, !PT ;  /* 0x0000000702027c12 */ /* 0x000fe2000f8e3cff */
[----:B------:R-:W-:Y:S07]  /*5430*/  @!P0 BRA `(.L_x_3421) ;  /* 0x0000000000048947 */ /* 0x000fee0003800000 */
[----:B------:R-:W-:Y:S01]  /*5440*/  BPT.TRAP 0x1 ;  /* 0x000000040000795c */ /* 0x000fe20000300000 */
.L_x_3421:
[----:B------:R-:W-:Y:S01]  /*5450*/  ULEA UR7, UR36, UR38, 0x3 ;  /* 0x0000002624077291 */ /* 0x000fe2000f8e183f */
[----:B------:R-:W-:-:S08]  /*5460*/  SHF.L.U32 R4, R2, 0x1f, RZ ;  /* 0x0000001f02047819 */ /* 0x000fd000000006ff */
[----:B------:R0:W1:Y:S01]  /*5470*/  SYNCS.PHASECHK.TRANS64.TRYWAIT P2, [UR7+0x38830], R4 ;  /* 0x03883004ff0075a7 */ /* 0x0000620008040147 */
[----:B------:R-:W-:Y:S05]  /*5480*/  @!P0 BRA `(.L_x_3422) ;  /* 0x0000000000048947 */ /* 0x000fea0003800000 */
[----:B------:R-:W-:Y:S01]  /*5490*/  BPT.TRAP 0x1 ;  /* 0x000000040000795c */ /* 0x000fe20000300000 */
.L_x_3422:
[----:B-1----:R-:W-:Y:S05]  /*54a0*/  @P2 BRA `(.L_x_3423) ;  /* 0x0000000000082947 */ /* 0x002fea0003800000 */
[----:B------:R-:W1:Y:S02]  /*54b0*/  SYNCS.PHASECHK.TRANS64.TRYWAIT P2, [UR7+0x38830], R4 ;  /* 0x03883004ff0075a7 */ /* 0x000e640008040147 */
[----:B-1----:R-:W-:Y:S05]  /*54c0*/  @!P2 BRA `(.L_x_3424) ;  /* 0x000000a40090a947 */ /* 0x002fea0003800000 */
.L_x_3423:
        /* <DEDUP_REMOVED lines=8> */
[----:B------:R-:W-:-:S04]  /*5550*/  ULOP3.LUT UR11, UR11, 0x3fff, URZ, 0xc0, !UPT ;  /* 0x00003fff0b0b7892 */ /* 0x000fc8000f8ec03f */
[----:B------:R-:W-:Y:S02]  /*5560*/  ULEA UR18, UR36, UR18, 0x9 ;  /* 0x0000001224127291 */ /* 0x000fe4000f8e483f */
[----:B------:R-:W-:Y:S02]  /*5570*/  ULOP3.LUT UR20, UR11, 0x10000, URZ, 0xfc, !UPT ;  /* 0x000100000b147892 */ /* 0x000fe4000f8efc3f */
[----:B------:R-:W-:-:S03]  /*5580*/  UIADD3 UR14, UR18, 0x4, URZ ;  /* 0x00000004120e7890 */ /* 0x000fc6000fffe03f */
[----:B------:R-:W-:-:S04]  /*5590*/  UMOV UR22, UR18 ;  /* 0x0000001200167c82 */ /* 0x000fc80008000000 */
[----:B------:R-:W-:Y:S01]  /*55a0*/  HGMMA.64x64x16.F32.BF16 R152, gdesc[UR20], RZ, !UPT, gsb0 ;  /* 0x00e00000149879f0 */ /* 0x000fe2000c0018ff */
[----:B------:R-:W-:Y:S01]  /*55b0*/  UIADD3 UR22, UR18, 0x2, URZ ;  /* 0x0000000212167890 */ /* 0x000fe2000fffe03f */
[----:B------:R-:W-:Y:S01]  /*55c0*/  UMOV UR20, UR8 ;  /* 0x0000000800147c82 */ /* 0x000fe20008000000 */
[----:B------:R-:W-:Y:S01]  /*55d0*/  UMOV UR21, UR9 ;  /* 0x0000000900157c82 */ /* 0x000fe20008000000 */
[----:B------:R-:W-:Y:S01]  /*55e0*/  UMOV UR23, 0x40000040 ;  /* 0x4000004000177882 */ /* 0x000fe20000000000 */
[----:B------:R-:W-:Y:S01]  /*55f0*/  UIADD3 UR18, UR18, 0x6, URZ ;  /* 0x0000000612127890 */ /* 0x000fe2000fffe03f */
        /* <DEDUP_REMOVED lines=12> */
.L_x_3425:
[----:B------:R2:W3:Y:S01]  /*56c0*/  SYNCS.PHASECHK.TRANS64.TRYWAIT P2, [UR7+0x38850], R4 ;  /* 0x03885004ff0075a7 */ /* 0x0004e20008040147 */
[----:B------:R-:W-:Y:S05]  /*56d0*/  @!P0 BRA `(.L_x_3426) ;  /* 0x0000000000048947 */ /* 0x000fea0003800000 */
[----:B------:R-:W-:Y:S01]  /*56e0*/  BPT.TRAP 0x1 ;  /* 0x000000040000795c */ /* 0x000fe20000300000 */
.L_x_3426:
[----:B---3--:R-:W-:Y:S05]  /*56f0*/  @P2 BRA `(.L_x_3427) ;  /* 0x0000000000082947 */ /* 0x008fea0003800000 */
[----:B------:R-:W3:Y:S02]  /*5700*/  SYNCS.PHASECHK.TRANS64.TRYWAIT P2, [UR7+0x38850], R4 ;  /* 0x03885004ff0075a7 */ /* 0x000ee40008040147 */
[----:B---3--:R-:W-:Y:S05]  /*5710*/  @!P2 BRA `(.L_x_3428) ;  /* 0x000000a40014a947 */ /* 0x008fea0003800000 */
.L_x_3427:
[----:B------:R-:W-:Y:S01]  /*5720*/  UIADD3 UR11, UR38, 0x26400, URZ ;  /* 0x00026400260b7890 */ /* 0x000fe2000fffe03f */
[----:B------:R-:W-:Y:S01]  /*5730*/  WARPGROUP.ARRIVE ;  /* 0x00000000000079c5 */ /* 0x000fe20000000000 */
[----:B------:R-:W-:-:S05]  /*5740*/  UIADD3 UR19, UR6, 0x2, URZ ;  /* 0x0000000206137890 */ /* 0x000fca000fffe03f */
[----:B-1----:R-:W1:Y:S01]  /*5750*/  S2R R5, SR_TID.X ;  /* 0x0000000000057919 */ /* 0x002e620000002100 */
[----:B------:R-:W-:Y:S02]  /*5760*/  USHF.R.U32.HI UR11, URZ, 0x4, UR11 ;  /* 0x000000043f0b7899 */ /* 0x000fe4000801160b */
[----:B------:R-:W-:Y:S02]  /*5770*/  UIADD3 UR14, UR6, 0x200, URZ ;  /* 0x00000200060e7890 */ /* 0x000fe4000fffe03f */
[----:B------:R-:W-:Y:S02]  /*5780*/  ULOP3.LUT UR20, UR11, 0x3fff, URZ, 0xc0, !UPT ;  /* 0x00003fff0b147892 */ /* 0x000fe4000f8ec03f */
[----:B------:R-:W-:Y:S02]  /*5790*/  UIADD3 UR15, UR6, 0x6, URZ ;  /* 0x00000006060f7890 */ /* 0x000fe4000fffe03f */
[----:B------:R-:W-:Y:S02]  /*57a0*/  UIADD3 UR18, UR6, 0x4, URZ ;  /* 0x0000000406127890 */ /* 0x000fe4000fffe03f */
[----:B------:R-:W-:-:S02]  /*57b0*/  ULEA UR11, UR36, UR4, 0xc ;  /* 0x00000004240b7291 */ /* 0x000fc4000f8e603f */
[----:B------:R-:W-:Y:S01]  /*57c0*/  ULOP3.LUT UR6, UR20, 0x10000, URZ, 0xfc, !UPT ;  /* 0x0001000014067892 */ /* 0x000fe2000f8efc3f */
[----:B------:R-:W-:Y:S01]  /*57d0*/  UMOV UR23, 0x40000040 ;  /* 0x4000004000177882 */ /* 0x000fe20000000000 */
[----:B------:R-:W-:Y:S02]  /*57e0*/  UMOV UR21, 0x40000040 ;  /* 0x4000004000157882 */ /* 0x000fe40000000000 */
[----:B------:R-:W-:Y:S01]  /*57f0*/  UIADD3 UR24, UR6, 0x800, URZ ;  /* 0x0000080006187890 */ /* 0x000fe2000fffe03f */
[----:B------:R-:W-:Y:S02]  /*5800*/  UMOV UR22, UR11 ;  /* 0x0000000b00167c82 */ /* 0x000fe40008000000 */
[----:B------:R-:W-:Y:S02]  /*5810*/  UMOV UR20, UR6 ;  /* 0x0000000600147c82 */ /* 0x000fe40008000000 */
[----:B------:R-:W-:Y:S01]  /*5820*/  HGMMA.64x64x16.F32.BF16 R152, gdesc[UR20], R152, gsb0 ;  /* 0x00e00000149879f0 */ /* 0x000fe20008001898 */
[----:B------:R-:W-:Y:S01]  /*5830*/  UIADD3 UR22, UR11, 0x2, URZ ;  /* 0x000000020b167890 */ /* 0x000fe2000fffe03f */
[----:B------:R-:W-:Y:S01]  /*5840*/  UMOV UR20, UR19 ;  /* 0x0000001300147c82 */ /* 0x000fe20008000000 */
[----:B------:R-:W-:Y:S01]  /*5850*/  UMOV UR21, 0x40000040 ;  /* 0x4000004000157882 */ /* 0x000fe20000000000 */
[----:B------:R-:W-:Y:S01]  /*5860*/  UMOV UR23, 0x40000040 ;  /* 0x4000004000177882 */ /* 0x000fe20000000000 */
[----:B------:R-:W-:Y:S01]  /*5870*/  UIADD3 UR19, UR11, 0x800, URZ ;  /* 0x000008000b137890 */ /* 0x000fe2000fffe03f */
[----:B-1----:R-:W-:-:S05]  /*5880*/  SHF.R.U32.HI R5, RZ, 0x7, R5 ;  /* 0x00000007ff057819 */ /* 0x002fca0000011605 */
[----:B0-2---:R-:W0:Y:S01]  /*5890*/  SHFL.IDX PT, R4, R5, RZ, 0x1f ;  /* 0x00001fff05047589 */ /* 0x005e2200000e0000 */
[----:B------:R-:W-:Y:S02]  /*58a0*/  WARPGROUP.DEPBAR.LE gsb0, 0x0 ;  /* 0x00008000000079c5 */ /* 0x000fe40000010000 */
[----:B------:R-:W-:-:S06]  /*58b0*/  WARPGROUP.ARRIVE ;  /* 0x00000000000079c5 */ /* 0x000fcc0000000000 */
[----:B------:R-:W-:Y:S01]  /*58c0*/  HGMMA.64x64x16.F32.BF16 R152, gdesc[UR20], R152, gsb0 ;  /* 0x00e00000149879f0 */ /* 0x000fe20008001898 */
[----:B------:R-:W-:Y:S01]  /*58d0*/  UIADD3 UR22, UR11, 0x4, URZ ;  /* 0x000000040b167890 */ /* 0x000fe2000fffe03f */
[----:B------:R-:W-:Y:S01]  /*58e0*/  UMOV UR20, UR18 ;  /* 0x0000001200147c82 */ /* 0x000fe20008000000 */
[----:B------:R-:W-:Y:S01]  /*58f0*/  UMOV UR21, 0x40000040 ;  /* 0x4000004000157882 */ /* 0x000fe20000000000 */
[----:B------:R-:W-:Y:S01]  /*5900*/  UMOV UR23, 0x40000040 ;  /* 0x4000004000177882 */ /* 0x000fe20000000000 */
        /* <DEDUP_REMOVED lines=14> */
[----:B0-----:R-:W-:-:S13]  /*59f0*/  R2UR UR14, R4 ;  /* 0x00000000040e72ca */ /* 0x001fda00000e0000 */
        /* <DEDUP_REMOVED lines=104> */
[----:B------:R-:W-:Y:S02]  /*6080*/  UIADD3 UR24, UR6, 0xa00, URZ ;  /* 0x00000a0006187890 */ /* 0x000fe4000fffe03f */
[----:B------:R-:W-:-:S04]  /*6090*/  USEL UR19, UR19, 0x26, UP0 ;  /* 0x0000002613137887 */ /* 0x000fc80008000000 */
[----:B------:R-:W-:Y:S01]  /*60a0*/  ULOP3.LUT UR19, UR19, 0x6, URZ, 0xc0, !UPT ;  /* 0x0000000613137892 */ /* 0x000fe2000f8ec03f */
[----:B------:R-:W-:Y:S02]  /*60b0*/  WARPGROUP.DEPBAR.LE gsb0, 0x0 ;  /* 0x00008000000079c5 */ /* 0x000fe40000010000 */
[----:B------:R-:W-:-:S06]  /*60c0*/  WARPGROUP.ARRIVE ;  /* 0x00000000000079c5 */ /* 0x000fcc0000000000 */
[----:B------:R-:W-:Y:S01]  /*60d0*/  HGMMA.64x64x16.F32.BF16 R152, gdesc[UR20], R152, gsb0 ;  /* 0x00e00000149879f0 */ /* 0x000fe20008001898 */
[----:B------:R-:W-:Y:S01]  /*60e0*/  UMOV UR20, 0xa00 ;  /* 0x00000a0000147882 */ /* 0x000fe20000000000 */
[----:B------:R-:W-:Y:S01]  /*60f0*/  UMOV UR21, 0x40000040 ;  /* 0x4000004000157882 */ /* 0x000fe20000000000 */
[----:B------:R-:W-:Y:S01]  /*6100*/  USEL UR20, UR20, 0x980, UP0 ;  /* 0x0000098014147887 */ /* 0x000fe20008000000 */
[----:B------:R-:W-:-:S03]  /*6110*/  UMOV UR23, 0x40000040 ;  /* 0x4000004000177882 */ /* 0x000fc60000000000 */
[----:B------:R-:W-:-:S04]  /*6120*/  ULOP3.LUT UR20, UR20, 0xa00, URZ, 0xc0, !UPT ;  /* 0x00000a0014147892 */ /* 0x000fc8000f8ec03f */
[----:B------:R-:W-:Y:S02]  /*6130*/  UIADD3 UR22, UR19, UR20, UR6 ;  /* 0x0000001413167290 */ /* 0x000fe4000fffe006 */
[----:B------:R-:W-:-:S05]  /*6140*/  UIADD3 UR19, UR19, UR20, UR11 ;  /* 0x0000001413137290 */ /* 0x000fca000fffe00b */
[----:B------:R-:W-:Y:S02]  /*6150*/  UMOV UR20, UR22 ;  /* 0x0000001600147c82 */ /* 0x000fe40008000000 */
[----:B------:R-:W-:Y:S01]  /*6160*/  UMOV UR22, UR19 ;  /* 0x0000001300167c82 */ /* 0x000fe20008000000 */
        /* <DEDUP_REMOVED lines=117> */
.L_x_3429:
[----:B------:R-:W-:Y:S01]  /*68c0*/  ULDC UR11, c[0x0][0xad0] ;  /* 0x0002b400000b7ab9 */ /* 0x000fe20000000800 */
[----:B------:R-:W-:Y:S01]  /*68d0*/  UMOV UR15, 0x40000040 ;  /* 0x40000040000f7882 */ /* 0x000fe20000000000 */
        /* <DEDUP_REMOVED lines=37> */
[----:B--2---:R-:W-:Y:S01]  /*6b30*/  FMNMX.FTZ R7, R154, R5, !PT ;  /* 0x000000059a077209 */ /* 0x004fe20007810000 */
[----:B------:R-:W-:Y:S01]  /*6b40*/  FMUL.FTZ R5, R176, UR11 ;  /* 0x0000000bb0057c20 */ /* 0x000fe20008410000 */
[----:B------:R-:W-:Y:S01]  /*6b50*/  FMUL.FTZ R176, R170, UR11 ;  /* 0x0000000baab07c20 */ /* 0x000fe20008410000 */
[----:B------:R-:W-:-:S04]  /*6b60*/  UIADD3 UR11, UR7, 0x38840, URZ ;  /* 0x00038840070b7890 */ /* 0x000fc8000fffe03f */
[----:B------:R-:W2:Y:S01]  /*6b70*/  MUFU.TANH R202, R202 ;  /* 0x000000ca00ca7308 */ /* 0x000ea20000002400 */
[----:B0-----:R-:W-:Y:S01]  /*6b80*/  FMNMX.FTZ R7, R156, R7, !PT ;  /* 0x000000079c077209 */ /* 0x001fe20007810000 */
[----:B------:R-:W-:-:S06]  /*6b90*/  UPRMT UR11, UR37, 0x654, UR11 ;  /* 0x00000654250b7896 */ /* 0x000fcc000800000b */
[----:B------:R-:W0:Y:S01]  /*6ba0*/  MUFU.TANH R204, R204 ;  /* 0x000000cc00cc7308 */ /* 0x000e220000002400 */
[----:B-1----:R-:W-:Y:S02]  /*6bb0*/  FMNMX.FTZ R7, R200, R7, !PT ;  /* 0x00000007c8077209 */ /* 0x002fe40007810000 */
[----:B------:R-:W-:Y:S01]  /*6bc0*/  SYNCS.ARRIVE.TRANS64.RED.A1T0 RZ, [UR11], RZ ;  /* 0x000000ffffff79a7 */ /* 0x000fe2000810040b */
[----:B------:R-:W-:-:S04]  /*6bd0*/  UMOV UR11, 0x40000040 ;  /* 0x40000040000b7882 */ /* 0x000fc80000000000 */
        /* <DEDUP_REMOVED lines=22> */
[----:B------:R-:W0:Y:S02]  /*6d40*/  SHFL.BFLY PT, R4, R7, 0x2, 0x1f ;  /* 0x0c401f0007047f89 */ /* 0x000e2400000e0000 */
[----:B------:R-:W3:Y:S01]  /*6d50*/  MUFU.TANH R14, R14 ;  /* 0x0000000e000e7308 */ /* 0x000ee20000002400 */
[----:B-1----:R-:W-:-:S07]  /*6d60*/  FMNMX.FTZ R13, R9, R10, !PT ;  /* 0x0000000a090d7209 */ /* 0x002fce0007810000 */
[----:B------:R-:W1:Y:S01]  /*6d70*/  MUFU.TANH R20, R20 ;  /* 0x0000001400147308 */ /* 0x000e620000002400 */
[----:B--2---:R-:W-:-:S07]  /*6d80*/  FMNMX.FTZ R13, R12, R13, !PT ;  /* 0x0000000d0c0d7209 */ /* 0x004fce0007810000 */
[----:B------:R-:W2:Y:S01]  /*6d90*/  MUFU.TANH R160, R160 ;  /* 0x000000a000a07308 */ /* 0x000ea20000002400 */
[----:B---3--:R-:W-:Y:S02]  /*6da0*/  FMNMX.FTZ R13, R14, R13, !PT ;  /* 0x0000000d0e0d7209 */ /* 0x008fe40007810000 */
[----:B0-----:R-:W-:-:S05]  /*6db0*/  FMNMX.FTZ R4, R7, R4, !PT ;  /* 0x0000000407047209 */ /* 0x001fca0007810000 */
[----:B------:R-:W0:Y:S01]  /*6dc0*/  MUFU.TANH R162, R162 ;  /* 0x000000a200a27308 */ /* 0x000e220000002400 */
[----:B-1----:R-:W-:Y:S01]  /*6dd0*/  FMNMX.FTZ R13, R20, R13, !PT ;  /* 0x0000000d140d7209 */ /* 0x002fe20007810000 */
[----:B------:R-:W1:Y:S01]  /*6de0*/  LDC R7, c[0x0][0xa80] ;  /* 0x0002a000ff077b82 */ /* 0x000e620000000800 */
[----:B------:R-:W3:Y:S05]  /*6df0*/  SHFL.BFLY PT, R15, R4, 0x1, 0x1f ;  /* 0x0c201f00040f7f89 */ /* 0x000eea00000e0000 */
[----:B------:R-:W4:Y:S01]  /*6e00*/  MUFU.TANH R164, R164 ;  /* 0x000000a400a47308 */ /* 0x000f220000002400 */
[----:B--2---:R-:W-:-:S07]  /*6e10*/  FMNMX.FTZ R13, R160, R13, !PT ;  /* 0x0000000da00d7209 */ /* 0x004fce0007810000 */
[----:B------:R-:W2:Y:S01]  /*6e20*/  MUFU.TANH R166, R166 ;  /* 0x000000a600a67308 */ /* 0x000ea20000002400 */
[----:B0-----:R-:W-:-:S07]  /*6e30*/  FMNMX.FTZ R13, R162, R13, !PT ;  /* 0x0000000da20d7209 */ /* 0x001fce0007810000 */
[----:B------:R-:W0:Y:S01]  /*6e40*/  MUFU.TANH R176, R176 ;  /* 0x000000b000b07308 */ /* 0x000e220000002400 */
[----:B----4-:R-:W-:Y:S02]  /*6e50*/  FMNMX.FTZ R13, R164, R13, !PT ;  /* 0x0000000da40d7209 */ /* 0x010fe40007810000 */
[----:B---3--:R-:W-:-:S05]  /*6e60*/  FMNMX.FTZ R4, R4, R15, !PT ;  /* 0x0000000f04047209 */ /* 0x008fca0007810000 */
[----:B------:R-:W3:Y:S01]  /*6e70*/  MUFU.TANH R180, R180 ;  /* 0x000000b400b47308 */ /* 0x000ee20000002400 */
[----:B--2---:R-:W-:Y:S01]  /*6e80*/  FMNMX.FTZ R13, R166, R13, !PT ;  /* 0x0000000da60d7209 */ /* 0x004fe20007810000 */
[C---:B------:R-:W-:Y:S01]  /*6e90*/  FADD.FTZ R168, -R4.reuse, R11 ;  /* 0x0000000b04a87221 */ /* 0x040fe20000010100 */
[----:B-1----:R-:W-:-:S03]  /*6ea0*/  FMUL.FTZ R165, R4, R7 ;  /* 0x0000000704a57220 */ /* 0x002fc60000410000 */
[-C--:B------:R-:W-:Y:S01]  /*6eb0*/  FMUL.FTZ R11, R168, R7.reuse ;  /* 0x00000007a80b7220 */ /* 0x080fe20000410000 */
[--C-:B------:R-:W-:Y:S01]  /*6ec0*/  FFMA.FTZ R168, R152, R7, -R165.reuse ;  /* 0x0000000798a87223 */ /* 0x100fe200000108a5 */
[----:B------:R-:W1:Y:S01]  /*6ed0*/  MUFU.TANH R196, R196 ;  /* 0x000000c400c47308 */ /* 0x000e620000002400 */
[----:B0-----:R-:W-:Y:S01]  /*6ee0*/  FMNMX.FTZ R13, R176, R13, !PT ;  /* 0x0000000db00d7209 */ /* 0x001fe20007810000 */
[-CC-:B------:R-:W-:Y:S01]  /*6ef0*/  FFMA.FTZ R175, R5, R7.reuse, -R165.reuse ;  /* 0x0000000705af7223 */ /* 0x180fe200000108a5 */
[-CC-:B------:R-:W-:Y:S01]  /*6f00*/  FFMA.FTZ R194, R194, R7.reuse, -R165.reuse ;  /* 0x00000007c2c27223 */ /* 0x180fe200000108a5 */
[-CC-:B------:R-:W-:Y:S01]  /*6f10*/  FFMA.FTZ R177, R155, R7.reuse, -R165.reuse ;  /* 0x000000079bb17223 */ /* 0x180fe200000108a5 */
[----:B------:R-:W-:Y:S02]  /*6f20*/  IMAD.U32 R155, RZ, RZ, UR10 ;  /* 0x0000000aff9b7e24 */ /* 0x000fe4000f8e00ff */
[-CC-:B------:R-:W-:Y:S01]  /*6f30*/  FFMA.FTZ R173, R198, R7.reuse, -R165.reuse ;  /* 0x00000007c6ad7223 */ /* 0x180fe200000108a5 */
[--C-:B------:R-:W-:Y:S01]  /*6f40*/  FFMA.FTZ R15, R154, R7, -R165.reuse ;  /* 0x000000079a0f7223 */ /* 0x100fe200000108a5 */
[----:B------:R-:W0:Y:S01]  /*6f50*/  MUFU.TANH R228, R228 ;  /* 0x000000e400e47308 */ /* 0x000e220000002400 */
[----:B---3--:R-:W-:Y:S01]  /*6f60*/  FMNMX.FTZ R13, R180, R13, !PT ;  /* 0x0000000db40d7209 */ /* 0x008fe20007810000 */
[-CC-:B------:R-:W-:Y:S01]  /*6f70*/  FFMA.FTZ R170, R156, R7.reuse, -R165.reuse ;  /* 0x000000079caa7223 */ /* 0x180fe200000108a5 */
[-CC-:B------:R-:W-:Y:S01]  /*6f80*/  FFMA.FTZ R21, R200, R7.reuse, -R165.reuse ;  /* 0x00000007c8157223 */ /* 0x180fe200000108a5 */
[-CC-:B------:R-:W-:Y:S01]  /*6f90*/  FFMA.FTZ R172, R202, R7.reuse, -R165.reuse ;  /* 0x00000007caac7223 */ /* 0x180fe200000108a5 */
[-CC-:B------:R-:W-:Y:S01]  /*6fa0*/  FFMA.FTZ R169, R204, R7.reuse, -R165.reuse ;  /* 0x00000007cca97223 */ /* 0x180fe200000108a5 */
[-CC-:B------:R-:W-:Y:S01]  /*6fb0*/  FFMA.FTZ R174, R206, R7.reuse, -R165.reuse ;  /* 0x00000007ceae7223 */ /* 0x180fe200000108a5 */
[--C-:B------:R-:W-:Y:S01]  /*6fc0*/  FFMA.FTZ R171, R208, R7, -R165.reuse ;  /* 0x00000007d0ab7223 */ /* 0x100fe200000108a5 */
[----:B------:R-:W2:Y:S01]  /*6fd0*/  MUFU.TANH R157, R157 ;  /* 0x0000009d009d7308 */ /* 0x000ea20000002400 */
[----:B-1----:R-:W-:Y:S01]  /*6fe0*/  FMNMX.FTZ R13, R196, R13, !PT ;  /* 0x0000000dc40d7209 */ /* 0x002fe20007810000 */
[-CC-:B------:R-:W-:Y:S01]  /*6ff0*/  FFMA.FTZ R178, R210, R7.reuse, -R165.reuse ;  /* 0x00000007d2b27223 */ /* 0x180fe200000108a5 */
[-CC-:B------:R-:W-:Y:S01]  /*7000*/  FFMA.FTZ R182, R212, R7.reuse, -R165.reuse ;  /* 0x00000007d4b67223 */ /* 0x180fe200000108a5 */
[----:B------:R-:W-:Y:S01]  /*7010*/  FFMA.FTZ R158, R158, R7, -R165 ;  /* 0x000000079e9e7223 */ /* 0x000fe200000108a5 */
[----:B------:R-:W-:-:S03]  /*7020*/  ULEA UR10, UR36, UR5, 0xc ;  /* 0x00000005240a7291 */ /* 0x000fc6000f8e603f */
[----:B------:R-:W1:Y:S01]  /*7030*/  MUFU.TANH R159, R159 ;  /* 0x0000009f009f7308 */ /* 0x000e620000002400 */
[----:B0-----:R-:W-:Y:S01]  /*7040*/  FMNMX.FTZ R152, R228, R13, !PT ;  /* 0x0000000de4987209 */ /* 0x001fe20007810000 */
[----:B------:R-:W-:-:S06]  /*7050*/  UIADD3 UR14, UR10, 0x80, URZ ;  /* 0x000000800a0e7890 */ /* 0x000fcc000fffe03f */
[----:B------:R-:W0:Y:S01]  /*7060*/  MUFU.TANH R161, R161 ;  /* 0x000000a100a17308 */ /* 0x000e220000002400 */
[----:B--2---:R-:W-:-:S07]  /*7070*/  FMNMX.FTZ R152, R157, R152, !PT ;  /* 0x000000989d987209 */ /* 0x004fce0007810000 */
[----:B------:R-:W2:Y:S01]  /*7080*/  MUFU.TANH R163, R163 ;  /* 0x000000a300a37308 */ /* 0x000ea20000002400 */
[----:B-1----:R-:W-:-:S07]  /*7090*/  FMNMX.FTZ R152, R159, R152, !PT ;  /* 0x000000989f987209 */ /* 0x002fce0007810000 */
[----:B------:R-:W1:Y:S01]  /*70a0*/  MUFU.EX2 R11, R11 ;  /* 0x0000000b000b7308 */ /* 0x000e620000000800 */
[----:B0-----:R-:W-:-:S07]  /*70b0*/  FMNMX.FTZ R152, R161, R152, !PT ;  /* 0x00000098a1987209 */ /* 0x001fce0007810000 */
[----:B------:R0:W-:Y:S01]  /*70c0*/  MUFU.EX2 R13, R194 ;  /* 0x000000c2000d7308 */ /* 0x0001e20000000800 */
[----:B--2---:R-:W-:-:S05]  /*70d0*/  FMNMX.FTZ R152, R163, R152, !PT ;  /* 0x00000098a3987209 */ /* 0x004fca0007810000 */
[----:B------:R-:W2:Y:S02]  /*70e0*/  SHFL.BFLY PT, R167, R152, 0x2, 0x1f ;  /* 0x0c401f0098a77f89 */ /* 0x000ea400000e0000 */
[----:B------:R-:W-:Y:S01]  /*70f0*/  MUFU.EX2 R168, R168 ;  /* 0x000000a800a87308 */ /* 0x000fe20000000800 */
[----:B0-----:R-:W-:Y:S01]  /*7100*/  FFMA.FTZ R194, R153, R7, -R165 ;  /* 0x0000000799c27223 */ /* 0x001fe200000108a5 */
[-C--:B-1----:R-:W-:Y:S01]  /*7110*/  FMUL.FTZ R24, R24, R11.reuse ;  /* 0x0000000b18187220 */ /* 0x082fe20000410000 */
        /* <DEDUP_REMOVED lines=13> */
[----:B------:R-:W0:Y:S01]  /*71f0*/  MUFU.EX2 R170, R170 ;  /* 0x000000aa00aa7308 */ /* 0x000e220000000800 */
[-C--:B------:R-:W-:Y:S01]  /*7200*/  FMUL.FTZ R49, R49, R11.reuse ;  /* 0x0000000b31317220 */ /* 0x080fe20000410000 */
[-C--:B------:R-:W-:Y:S01]  /*7210*/  FMUL.FTZ R52, R52, R11.reuse ;  /* 0x0000000b34347220 */ /* 0x080fe20000410000 */
[-C--:B------:R-:W-:Y:S01]  /*7220*/  FMUL.FTZ R53, R53, R11.reuse ;  /* 0x0000000b35357220 */ /* 0x080fe20000410000 */
[-C--:B------:R-:W-:Y:S01]  /*7230*/  FMUL.FTZ R56, R56, R11.reuse ;  /* 0x0000000b38387220 */ /* 0x080fe20000410000 */
[----:B------:R-:W-:Y:S01]  /*7240*/  FMUL.FTZ R57, R57, R11 ;  /* 0x0000000b39397220 */ /* 0x000fe20000410000 */
[----:B--2---:R-:W-:Y:S01]  /*7250*/  FMNMX.FTZ R167, R152, R167, !PT ;  /* 0x000000a798a77209 */ /* 0x004fe20007810000 */
[-C--:B------:R-:W-:Y:S01]  /*7260*/  FMUL.FTZ R60, R60, R11.reuse ;  /* 0x0000000b3c3c7220 */ /* 0x080fe20000410000 */
[----:B------:R-:W-:Y:S01]  /*7270*/  MUFU.EX2 R21, R21 ;  /* 0x0000001500157308 */ /* 0x000fe20000000800 */
[-C--:B------:R-:W-:Y:S01]  /*7280*/  FMUL.FTZ R61, R61, R11.reuse ;  /* 0x0000000b3d3d7220 */ /* 0x080fe20000410000 */
[-C--:B------:R-:W-:Y:S01]  /*7290*/  FMUL.FTZ R64, R64, R11.reuse ;  /* 0x0000000b40407220 */ /* 0x080fe20000410000 */
[----:B------:R-:W1:Y:S01]  /*72a0*/  SHFL.BFLY PT, R152, R167, 0x1, 0x1f ;  /* 0x0c201f00a7987f89 */ /* 0x000e6200000e0000 */
[-C--:B------:R-:W-:Y:S01]  /*72b0*/  FMUL.FTZ R65, R65, R11.reuse ;  /* 0x0000000b41417220 */ /* 0x080fe20000410000 */
[-C--:B------:R-:W-:Y:S01]  /*72c0*/  FMUL.FTZ R68, R68, R11.reuse ;  /* 0x0000000b44447220 */ /* 0x080fe20000410000 */
[-C--:B------:R-:W-:Y:S01]  /*72d0*/  FMUL.FTZ R69, R69, R11.reuse ;  /* 0x0000000b45457220 */ /* 0x080fe20000410000 */
[----:B------:R-:W-:Y:S01]  /*72e0*/  FMUL.FTZ R72, R72, R11 ;  /* 0x0000000b48487220 */ /* 0x000fe20000410000 */
[----:B------:R-:W2:Y:S01]  /*72f0*/  MUFU.EX2 R172, R172 ;  /* 0x000000ac00ac7308 */ /* 0x000ea20000000800 */
[----:B0-----:R-:W-:Y:S01]  /*7300*/  F2FP.BF16.F32.PACK_AB R154, R170, R15 ;  /* 0x0000000faa9a723e */ /* 0x001fe200000010ff */
        /* <DEDUP_REMOVED lines=13> */
[----:B------:R-:W-:Y:S01]  /*73e0*/  FMUL.FTZ R97, R97, R11 ;  /* 0x0000000b61617220 */ /* 0x000fe20000410000 */
[----:B------:R-:W-:Y:S01]  /*73f0*/  MUFU.EX2 R174, R174 ;  /* 0x000000ae00ae7308 */ /* 0x000fe20000000800 */
[----:B--2---:R-:W-:Y:S01]  /*7400*/  F2FP.BF16.F32.PACK_AB R156, R172, R21 ;  /* 0x00000015ac9c723e */ /* 0x004fe200000010ff */
[-C--:B------:R-:W-:Y:S01]  /*7410*/  FMUL.FTZ R100, R100, R11.reuse ;  /* 0x0000000b64647220 */ /* 0x080fe20000410000 */
[----:B-1----:R-:W-:Y:S01]  /*7420*/  FMNMX.FTZ R5, R167, R152, !PT ;  /* 0x00000098a7057209 */ /* 0x002fe20007810000 */
[-C--:B------:R-:W-:Y:S01]  /*7430*/  FMUL.FTZ R101, R101, R11.reuse ;  /* 0x0000000b65657220 */ /* 0x080fe20000410000 */
[-C--:B------:R-:W-:Y:S01]  /*7440*/  FMUL.FTZ R104, R104, R11.reuse ;  /* 0x0000000b68687220 */ /* 0x080fe20000410000 */
[-C--:B------:R-:W-:Y:S01]  /*7450*/  FMUL.FTZ R105, R105, R11.reuse ;  /* 0x0000000b69697220 */ /* 0x080fe20000410000 */
[----:B------:R-:W-:Y:S01]  /*7460*/  FMUL.FTZ R108, R108, R11 ;  /* 0x0000000b6c6c7220 */ /* 0x000fe20000410000 */
[C---:B------:R-:W-:Y:S01]  /*7470*/  FADD.FTZ R152, -R5.reuse, R10 ;  /* 0x0000000a05987221 */ /* 0x040fe20000010100 */
[----:B------:R-:W-:Y:S01]  /*7480*/  FMUL.FTZ R153, R5, R7 ;  /* 0x0000000705997220 */ /* 0x000fe20000410000 */
[----:B------:R-:W-:Y:S01]  /*7490*/  MUFU.EX2 R171, R171 ;  /* 0x000000ab00ab7308 */ /* 0x000fe20000000800 */
[----:B------:R-:W-:Y:S01]  /*74a0*/  FMUL.FTZ R109, R109, R11 ;  /* 0x0000000b6d6d7220 */ /* 0x000fe20000410000 */
[-C--:B------:R-:W-:Y:S01]  /*74b0*/  FMUL.FTZ R152, R152, R7.reuse ;  /* 0x0000000798987220 */ /* 0x080fe20000410000 */
[-CC-:B------:R-:W-:Y:S01]  /*74c0*/  FFMA.FTZ R198, R9, R7.reuse, -R153.reuse ;  /* 0x0000000709c67223 */ /* 0x180fe20000010899 */
[-CC-:B------:R-:W-:Y:S01]  /*74d0*/  FFMA.FTZ R9, R12, R7.reuse, -R153.reuse ;  /* 0x000000070c097223 */ /* 0x180fe20000010899 */
[-CC-:B------:R-:W-:Y:S01]  /*74e0*/  FFMA.FTZ R12, R14, R7.reuse, -R153.reuse ;  /* 0x000000070e0c7223 */ /* 0x180fe20000010899 */
[-CC-:B------:R-:W-:Y:S01]  /*74f0*/  FFMA.FTZ R181, R20, R7.reuse, -R153.reuse ;  /* 0x0000000714b57223 */ /* 0x180fe20000010899 */
[-CC-:B------:R-:W-:Y:S01]  /*7500*/  FFMA.FTZ R14, R160, R7.reuse, -R153.reuse ;  /* 0x00000007a00e7223 */ /* 0x180fe20000010899 */
[----:B------:R0:W1:Y:S01]  /*7510*/  MUFU.EX2 R179, R152 ;  /* 0x0000009800b37308 */ /* 0x0000620000000800 */
        /* <DEDUP_REMOVED lines=8> */
[----:B0-----:R-:W-:-:S02]  /*75a0*/  IMAD.MOV R152, RZ, RZ, -R22 ;  /* 0x000000ffff987224 */ /* 0x001fc400078e0a16 */
[-CC-:B------:R-:W-:Y:S01]  /*75b0*/  FFMA.FTZ R199, R159, R7.reuse, -R153.reuse ;  /* 0x000000079fc77223 */ /* 0x180fe20000010899 */
[-CC-:B------:R-:W-:Y:S01]  /*75c0*/  FFMA.FTZ R200, R161, R7.reuse, -R153.reuse ;  /* 0x00000007a1c87223 */ /* 0x180fe20000010899 */
[----:B------:R-:W-:Y:S01]  /*75d0*/  FFMA.FTZ R201, R163, R7, -R153 ;  /* 0x00000007a3c97223 */ /* 0x000fe20000010899 */
[----:B------:R-:W-:Y:S01]  /*75e0*/  MUFU.EX2 R198, R198 ;  /* 0x000000c600c67308 */ /* 0x000fe20000000800 */
[----:B------:R-:W-:Y:S01]  /*75f0*/  ISETP.NE.AND P2, PT, R19, R152, PT ;  /* 0x000000981300720c */ /* 0x000fe20003f45270 */
[-C--:B------:R-:W-:Y:S01]  /*7600*/  FMUL.FTZ R112, R112, R11.reuse ;  /* 0x0000000b70707220 */ /* 0x080fe20000410000 */
[----:B------:R-:W-:Y:S01]  /*7610*/  FMUL.FTZ R113, R113, R11 ;  /* 0x0000000b71717220 */ /* 0x000fe20000410000 */
[-C--:B-1----:R-:W-:Y:S01]  /*7620*/  FMUL.FTZ R26, R26, R179.reuse ;  /* 0x000000b31a1a7220 */ /* 0x082fe20000410000 */
        /* <DEDUP_REMOVED lines=8> */
[-C--:B------:R-:W-:Y:S01]  /*76b0*/  FMUL.FTZ R42, R42, R179.reuse ;  /* 0x000000b32a2a7220 */ /* 0x080fe20000410000 */
[----:B------:R-:W-:Y:S01]  /*76c0*/  @!P2 LEA R152, R155, R16, 0x6 ;  /* 0x000000109b98a211 */ /* 0x000fe200078e30ff */
[-C--:B------:R-:W-:Y:S01]  /*76d0*/  FMUL.FTZ R43, R43, R179.reuse ;  /* 0x000000b32b2b7220 */ /* 0x080fe20000410000 */
[----:B------:R-:W-:Y:S01]  /*76e0*/  MUFU.EX2 R12, R12 ;  /* 0x0000000c000c7308 */ /* 0x000fe20000000800 */
[-C--:B------:R-:W-:Y:S01]  /*76f0*/  FMUL.FTZ R46, R46, R179.reuse ;  /* 0x000000b32e2e7220 */ /* 0x080fe20000410000 */
[----:B------:R-:W-:Y:S01]  /*7700*/  @!P2 LEA R152, R152, UR38, 0x2 ;  /* 0x000000269898ac11 */ /* 0x000fe2000f8e10ff */
[-C--:B------:R-:W-:Y:S01]  /*7710*/  FMUL.FTZ R47, R47, R179.reuse ;  /* 0x000000b32f2f7220 */ /* 0x080fe20000410000 */
[-C--:B------:R-:W-:Y:S01]  /*7720*/  FMUL.FTZ R50, R50, R179.reuse ;  /* 0x000000b332327220 */ /* 0x080fe20000410000 */
[-C--:B------:R-:W-:Y:S01]  /*7730*/  FMUL.FTZ R51, R51, R179.reuse ;  /* 0x000000b333337220 */ /* 0x080fe20000410000 */
[-C--:B------:R-:W-:Y:S01]  /*7740*/  FMUL.FTZ R54, R54, R179.reuse ;  /* 0x000000b336367220 */ /* 0x080fe20000410000 */
[----:B------:R-:W-:Y:S01]  /*7750*/  @!P2 STS [R152+0x38400], R11 ;  /* 0x0384000b9800a388 */ /* 0x000fe20000000800 */
[----:B------:R-:W1:Y:S01]  /*7760*/  MUFU.EX2 R181, R181 ;  /* 0x000000b500b57308 */ /* 0x000e620000000800 */
[----:B0-----:R-:W-:Y:S01]  /*7770*/  F2FP.BF16.F32.PACK_AB R153, R9, R198 ;  /* 0x000000c60999723e */ /* 0x001fe200000010ff */
[-C--:B------:R-:W-:Y:S01]  /*7780*/  FMUL.FTZ R55, R55, R179.reuse ;  /* 0x000000b337377220 */ /* 0x080fe20000410000 */
[----:B------:R0:W-:Y:S01]  /*7790*/  @!P2 STS [R152+0x38420], R179 ;  /* 0x038420b39800a388 */ /* 0x0001e20000000800 */
        /* <DEDUP_REMOVED lines=9> */
[----:B0-----:R-:W-:Y:S01]  /*7830*/  F2FP.BF16.F32.PACK_AB R152, R13, R168 ;  /* 0x000000a80d98723e */ /* 0x001fe200000010ff */
[-C--:B------:R-:W-:Y:S01]  /*7840*/  FMUL.FTZ R74, R74, R179.reuse ;  /* 0x000000b34a4a7220 */ /* 0x080fe20000410000 */
[-C--:B------:R-:W-:Y:S01]  /*7850*/  FMUL.FTZ R75, R75, R179.reuse ;  /* 0x000000b34b4b7220 */ /* 0x080fe20000410000 */
[----:B------:R-:W0:Y:S01]  /*7860*/  MUFU.EX2 R183, R183 ;  /* 0x000000b700b77308 */ /* 0x000e220000000800 */
[----:B-1----:R-:W-:Y:S01]  /*7870*/  F2FP.BF16.F32.PACK_AB R155, R181, R12 ;  /* 0x0000000cb59b723e */ /* 0x002fe200000010ff */
[----:B------:R-:W-:Y:S01]  /*7880*/  BAR.SYNC.DEFER_BLOCKING 0xf, 0x100 ;  /* 0x03c4000000007b1d */ /* 0x000fe20000010000 */
        /* <DEDUP_REMOVED lines=13> */
[----:B------:R-:W1:Y:S01]  /*7960*/  MUFU.EX2 R193, R193 ;  /* 0x000000c100c17308 */ /* 0x000e620000000800 */
[----:B0-----:R-:W-:Y:S01]  /*7970*/  F2FP.BF16.F32.PACK_AB R157, R183, R14 ;  /* 0x0000000eb79d723e */ /* 0x001fe200000010ff */
        /* <DEDUP_REMOVED lines=8> */
[----:B------:R-:W-:Y:S01]  /*7a00*/  FMUL.FTZ R115, R115, R179 ;  /* 0x000000b373737220 */ /* 0x000fe20000410000 */
[-C--:B------:R-:W-:Y:S01]  /*7a10*/  FMUL.FTZ R116, R116, R11.reuse ;  /* 0x0000000b74747220 */ /* 0x080fe20000410000 */
[----:B------:R-:W-:Y:S01]  /*7a20*/  FMUL.FTZ R117, R117, R11 ;  /* 0x0000000b75757220 */ /* 0x000fe20000410000 */
[-C--:B------:R-:W-:Y:S01]  /*7a30*/  FMUL.FTZ R118, R118, R179.reuse ;  /* 0x000000b376767220 */ /* 0x080fe20000410000 */
[----:B------:R-:W-:Y:S01]  /*7a40*/  FMUL.FTZ R119, R119, R179 ;  /* 0x000000b377777220 */ /* 0x000fe20000410000 */
[-C--:B------:R-:W-:Y:S01]  /*7a50*/  FMUL.FTZ R120, R120, R11.reuse ;  /* 0x0000000b78787220 */ /* 0x080fe20000410000 */
[----:B------:R-:W-:Y:S01]  /*7a60*/  MUFU.EX2 R173, R173 ;  /* 0x000000ad00ad7308 */ /* 0x000fe20000000800 */
[----:B-1----:R-:W-:Y:S01]  /*7a70*/  F2FP.BF16.F32.PACK_AB R159, R193, R20 ;  /* 0x00000014c19f723e */ /* 0x002fe200000010ff */
[----:B------:R-:W-:Y:S01]  /*7a80*/  FMUL.FTZ R121, R121, R11 ;  /* 0x0000000b79797220 */ /* 0x000fe20000410000 */
[-C--:B------:R-:W-:Y:S01]  /*7a90*/  FMUL.FTZ R122, R122, R179.reuse ;  /* 0x000000b37a7a7220 */ /* 0x080fe20000410000 */
[----:B------:R-:W-:Y:S01]  /*7aa0*/  FMUL.FTZ R123, R123, R179 ;  /* 0x000000b37b7b7220 */ /* 0x000fe20000410000 */
[-C--:B------:R-:W-:Y:S01]  /*7ab0*/  FMUL.FTZ R124, R124, R11.reuse ;  /* 0x0000000b7c7c7220 */ /* 0x080fe20000410000 */
[----:B------:R-:W-:Y:S01]  /*7ac0*/  FMUL.FTZ R125, R125, R11 ;  /* 0x0000000b7d7d7220 */ /* 0x000fe20000410000 */
[----:B------:R-:W-:Y:S01]  /*7ad0*/  FMUL.FTZ R126, R126, R179 ;  /* 0x000000b37e7e7220 */ /* 0x000fe20000410000 */
[----:B------:R-:W1:Y:S01]  /*7ae0*/  MUFU.EX2 R182, R182 ;  /* 0x000000b600b67308 */ /* 0x000e620000000800 */
[----:B0-----:R-:W-:Y:S01]  /*7af0*/  F2FP.BF16.F32.PACK_AB R160, R178, R171 ;  /* 0x000000abb2a0723e */ /* 0x001fe200000010ff */
[----:B------:R-:W-:Y:S01]  /*7b00*/  FMUL.FTZ R127, R127, R179 ;  /* 0x000000b37f7f7220 */ /* 0x000fe20000410000 */
[-C--:B------:R-:W-:Y:S01]  /*7b10*/  FMUL.FTZ R128, R128, R11.reuse ;  /* 0x0000000b80807220 */ /* 0x080fe20000410000 */
[----:B------:R-:W-:Y:S01]  /*7b20*/  FMUL.FTZ R129, R129, R11 ;  /* 0x0000000b81817220 */ /* 0x000fe20000410000 */
[-C--:B------:R-:W-:Y:S01]  /*7b30*/  FMUL.FTZ R130, R130, R179.reuse ;  /* 0x000000b382827220 */ /* 0x080fe20000410000 */
[----:B------:R-:W-:Y:S01]  /*7b40*/  FMUL.FTZ R131, R131, R179 ;  /* 0x000000b383837220 */ /* 0x000fe20000410000 */
[-C--:B------:R-:W-:Y:S01]  /*7b50*/  FMUL.FTZ R132, R132, R11.reuse ;  /* 0x0000000b84847220 */ /* 0x080fe20000410000 */
[----:B------:R-:W-:Y:S01]  /*7b60*/  MUFU.EX2 R176, R176 ;  /* 0x000000b000b07308 */ /* 0x000fe20000000800 */
[----:B------:R-:W-:Y:S01]  /*7b70*/  FMUL.FTZ R133, R133, R11 ;  /* 0x0000000b85857220 */ /* 0x000fe20000410000 */
[-C--:B------:R-:W-:Y:S01]  /*7b80*/  FMUL.FTZ R134, R134, R179.reuse ;  /* 0x000000b386867220 */ /* 0x080fe20000410000 */
[----:B------:R-:W-:Y:S01]  /*7b90*/  FMUL.FTZ R135, R135, R179 ;  /* 0x000000b387877220 */ /* 0x000fe20000410000 */
[-C--:B------:R-:W-:Y:S01]  /*7ba0*/  FMUL.FTZ R136, R136, R11.reuse ;  /* 0x0000000b88887220 */ /* 0x080fe20000410000 */
[----:B------:R-:W-:Y:S01]  /*7bb0*/  FMUL.FTZ R137, R137, R11 ;  /* 0x0000000b89897220 */ /* 0x000fe20000410000 */
[-C--:B------:R-:W-:Y:S01]  /*7bc0*/  FMUL.FTZ R138, R138, R179.reuse ;  /* 0x000000b38a8a7220 */ /* 0x080fe20000410000 */
[----:B------:R-:W-:Y:S01]  /*7bd0*/  FMUL.FTZ R139, R139, R179 ;  /* 0x000000b38b8b7220 */ /* 0x000fe20000410000 */
[----:B------:R-:W0:Y:S01]  /*7be0*/  MUFU.EX2 R195, R195 ;  /* 0x000000c300c37308 */ /* 0x000e220000000800 */
[----:B-1----:R-:W-:Y:S01]  /*7bf0*/  F2FP.BF16.F32.PACK_AB R162, R182, R173 ;  /* 0x000000adb6a2723e */ /* 0x002fe200000010ff */
[-C--:B------:R-:W-:Y:S01]  /*7c00*/  FMUL.FTZ R140, R140, R11.reuse ;  /* 0x0000000b8c8c7220 */ /* 0x080fe20000410000 */
[----:B------:R-:W-:Y:S01]  /*7c10*/  FMUL.FTZ R141, R141, R11 ;  /* 0x0000000b8d8d7220 */ /* 0x000fe20000410000 */
[-C--:B------:R-:W-:Y:S01]  /*7c20*/  FMUL.FTZ R142, R142, R179.reuse ;  /* 0x000000b38e8e7220 */ /* 0x080fe20000410000 */
[----:B------:R-:W-:Y:S01]  /*7c30*/  FMUL.FTZ R143, R143, R179 ;  /* 0x000000b38f8f7220 */ /* 0x000fe20000410000 */
[-C--:B------:R-:W-:Y:S01]  /*7c40*/  FMUL.FTZ R144, R144, R11.reuse ;  /* 0x0000000b90907220 */ /* 0x080fe20000410000 */
[----:B------:R-:W-:Y:S01]  /*7c50*/  FMUL.FTZ R145, R145, R11 ;  /* 0x0000000b91917220 */ /* 0x000fe20000410000 */
[----:B------:R-:W-:Y:S01]  /*7c60*/  MUFU.EX2 R180, R180 ;  /* 0x000000b400b47308 */ /* 0x000fe20000000800 */
[-C--:B------:R-:W-:Y:S01]  /*7c70*/  FMUL.FTZ R146, R146, R179.reuse ;  /* 0x000000b392927220 */ /* 0x080fe20000410000 */
[----:B------:R-:W-:Y:S01]  /*7c80*/  FMUL.FTZ R147, R147, R179 ;  /* 0x000000b393937220 */ /* 0x000fe20000410000 */
[-C--:B------:R-:W-:Y:S01]  /*7c90*/  FMUL.FTZ R148, R148, R11.reuse ;  /* 0x0000000b94947220 */ /* 0x080fe20000410000 */
[----:B------:R-:W-:Y:S01]  /*7ca0*/  FMUL.FTZ R149, R149, R11 ;  /* 0x0000000b95957220 */ /* 0x000fe20000410000 */
[-C--:B------:R-:W-:Y:S01]  /*7cb0*/  FMUL.FTZ R150, R150, R179.reuse ;  /* 0x000000b396967220 */ /* 0x080fe20000410000 */
[----:B------:R-:W-:Y:S01]  /*7cc0*/  FMUL.FTZ R151, R151, R179 ;  /* 0x000000b397977220 */ /* 0x000fe20000410000 */
[----:B------:R1:W-:Y:S01]  /*7cd0*/  STSM.16.M88.4 [R184+0x36400], R152 ;  /* 0x03640098b8007844 */ /* 0x0003e20000000200 */
[----:B------:R-:W2:Y:S01]  /*7ce0*/  MUFU.EX2 R197, R197 ;  /* 0x000000c500c57308 */ /* 0x000ea20000000800 */
[----:B0-----:R-:W-:Y:S01]  /*7cf0*/  F2FP.BF16.F32.PACK_AB R161, R195, R176 ;  /* 0x000000b0c3a1723e */ /* 0x001fe200000010ff */
[----:B------:R-:W-:Y:S01]  /*7d00*/  FFMA.FTZ R6, R11, R6, R168 ;  /* 0x000000060b067223 */ /* 0x000fe200000100a8 */
[----:B------:R-:W-:-:S03]  /*7d10*/  FFMA.FTZ R8, R179, R8, R198 ;  /* 0x00000008b3087223 */ /* 0x000fc600000100c6 */
[----:B------:R-:W-:Y:S01]  /*7d20*/  FADD.FTZ R6, R13, R6 ;  /* 0x000000060d067221 */ /* 0x000fe20000010000 */
[----:B------:R-:W-:Y:S01]  /*7d30*/  FADD.FTZ R9, R9, R8 ;  /* 0x0000000809097221 */ /* 0x000fe20000010000 */
[----:B------:R-:W-:Y:S02]  /*7d40*/  MUFU.EX2 R175, R175 ;  /* 0x000000af00af7308 */ /* 0x000fe40000000800 */
[----:B------:R-:W-:Y:S01]  /*7d50*/  FADD.FTZ R15, R15, R6 ;  /* 0x000000060f0f7221 */ /* 0x000fe20000010000 */
[----:B------:R-:W-:-:S03]  /*7d60*/  FADD.FTZ R12, R12, R9 ;  /* 0x000000090c0c7221 */ /* 0x000fc60000010000 */
[----:B------:R-:W-:Y:S01]  /*7d70*/  FADD.FTZ R170, R170, R15 ;  /* 0x0000000faaaa7221 */ /* 0x000fe20000010000 */
[----:B------:R-:W-:Y:S01]  /*7d80*/  FADD.FTZ R181, R181, R12 ;  /* 0x0000000cb5b57221 */ /* 0x000fe20000010000 */
[----:B------:R-:W0:Y:S01]  /*7d90*/  MUFU.EX2 R194, R194 ;  /* 0x000000c200c27308 */ /* 0x000e220000000800 */
[----:B--2---:R-:W-:Y:S01]  /*7da0*/  F2FP.BF16.F32.PACK_AB R163, R197, R180 ;  /* 0x000000b4c5a3723e */ /* 0x004fe200000010ff */
[----:B------:R-:W-:Y:S01]  /*7db0*/  FADD.FTZ R21, R21, R170 ;  /* 0x000000aa15157221 */ /* 0x000fe20000010000 */
[----:B------:R-:W-:-:S03]  /*7dc0*/  FADD.FTZ R14, R14, R181 ;  /* 0x000000b50e0e7221 */ /* 0x000fc60000010000 */
[----:B------:R-:W-:Y:S01]  /*7dd0*/  FADD.FTZ R172, R172, R21 ;  /* 0x00000015acac7221 */ /* 0x000fe20000010000 */
[----:B------:R-:W-:Y:S01]  /*7de0*/  FADD.FTZ R183, R183, R14 ;  /* 0x0000000eb7b77221 */ /* 0x000fe20000010000 */
[----:B------:R-:W-:Y:S03]  /*7df0*/  MUFU.EX2 R177, R177 ;  /* 0x000000b100b17308 */ /* 0x000fe60000000800 */
[----:B------:R-:W-:-:S04]  /*7e00*/  FADD.FTZ R20, R20, R183 ;  /* 0x000000b714147221 */ /* 0x000fc80000010000 */
[----:B------:R-:W-:Y:S01]  /*7e10*/  FADD.FTZ R193, R193, R20 ;  /* 0x00000014c1c17221 */ /* 0x000fe20000010000 */
[----:B------:R2:W3:Y:S01]  /*7e20*/  MUFU.EX2 R10, R158 ;  /* 0x0000009e000a7308 */ /* 0x0004e20000000800 */
[----:B0-----:R-:W-:Y:S02]  /*7e30*/  F2FP.BF16.F32.PACK_AB R164, R194, R175 ;  /* 0x000000afc2a4723e */ /* 0x001fe400000010ff */
[----:B------:R-:W-:-:S04]  /*7e40*/  FADD.FTZ R176, R176, R193 ;  /* 0x000000c1b0b07221 */ /* 0x000fc80000010000 */
[----:B------:R-:W-:Y:S01]  /*7e50*/  FADD.FTZ R195, R195, R176 ;  /* 0x000000b0c3c37221 */ /* 0x000fe20000010000 */
[----:B------:R-:W-:Y:S01]  /*7e60*/  MUFU.EX2 R196, R196 ;  /* 0x000000c400c47308 */ /* 0x000fe20000000800 */
[----:B--2---:R-:W-:Y:S01]  /*7e70*/  F2FP.BF16.F32.PACK_AB R158, R174, R169 ;  /* 0x000000a9ae9e723e */ /* 0x004fe200000010ff */
[----:B------:R-:W-:Y:S01]  /*7e80*/  FADD.FTZ R169, R169, R172 ;  /* 0x000000aca9a97221 */ /* 0x000fe20000010000 */
[----:B------:R-:W-:-:S03]  /*7e90*/  FADD.FTZ R180, R180, R195 ;  /* 0x000000c3b4b47221 */ /* 0x000fc60000010000 */
[----:B------:R1:W-:Y:S01]  /*7ea0*/  STSM.16.M88.4 [R186], R156 ;  /* 0x0000009cba007844 */ /* 0x0003e20000000200 */
[----:B------:R-:W-:Y:S01]  /*7eb0*/  FADD.FTZ R174, R174, R169 ;  /* 0x000000a9aeae7221 */ /* 0x000fe20000010000 */
[----:B------:R-:W0:Y:S01]  /*7ec0*/  MUFU.EX2 R199, R199 ;  /* 0x000000c700c77308 */ /* 0x000e220000000800 */
[----:B---3--:R-:W-:Y:S01]  /*7ed0*/  F2FP.BF16.F32.PACK_AB R166, R10, R177 ;  /* 0x000000b10aa6723e */ /* 0x008fe200000010ff */
[----:B------:R1:W-:Y:S01]  /*7ee0*/  STSM.16.M88.4 [R23], R160 ;  /* 0x000000a017007844 */ /* 0x0003e20000000200 */
[----:B------:R-:W-:Y:S01]  /*7ef0*/  FADD.FTZ R171, R171, R174 ;  /* 0x000000aeabab7221 */ /* 0x000fe20000010000 */
[----:B------:R-:W-:-:S03]  /*7f00*/  FADD.FTZ R197, R197, R180 ;  /* 0x000000b4c5c57221 */ /* 0x000fc60000010000 */
[----:B------:R-:W-:Y:S01]  /*7f10*/  FADD.FTZ R178, R178, R171 ;  /* 0x000000abb2b27221 */ /* 0x000fe20000010000 */
[----:B------:R-:W2:Y:S03]  /*7f20*/  MUFU.EX2 R200, R200 ;  /* 0x000000c800c87308 */ /* 0x000ea60000000800 */
[----:B------:R-:W-:-:S04]  /*7f30*/  FADD.FTZ R173, R173, R178 ;  /* 0x000000b2adad7221 */ /* 0x000fc80000010000 */
[----:B------:R-:W-:Y:S01]  /*7f40*/  FADD.FTZ R182, R182, R173 ;  /* 0x000000adb6b67221 */ /* 0x000fe20000010000 */
[----:B------:R-:W3:Y:S01]  /*7f50*/  MUFU.EX2 R201, R201 ;  /* 0x000000c900c97308 */ /* 0x000ee20000000800 */
[----:B0-----:R-:W-:Y:S01]  /*7f60*/  F2FP.BF16.F32.PACK_AB R165, R199, R196 ;  /* 0x000000c4c7a5723e */ /* 0x001fe200000010ff */
[----:B------:R-:W-:Y:S01]  /*7f70*/  FADD.FTZ R196, R196, R197 ;  /* 0x000000c5c4c47221 */ /* 0x000fe20000010000 */
[----:B------:R-:W-:-:S03]  /*7f80*/  FADD.FTZ R175, R175, R182 ;  /* 0x000000b6afaf7221 */ /* 0x000fc60000010000 */
[----:B------:R-:W-:Y:S01]  /*7f90*/  FADD.FTZ R199, R199, R196 ;  /* 0x000000c4c7c77221 */ /* 0x000fe20000010000 */
[----:B------:R-:W-:-:S03]  /*7fa0*/  FADD.FTZ R194, R194, R175 ;  /* 0x000000afc2c27221 */ /* 0x000fc60000010000 */
[----:B--2---:R-:W-:Y:S01]  /*7fb0*/  FADD.FTZ R8, R200, R199 ;  /* 0x000000c7c8087221 */ /* 0x004fe20000010000 */
[----:B------:R-:W-:-:S04]  /*7fc0*/  FADD.FTZ R177, R177, R194 ;  /* 0x000000c2b1b17221 */ /* 0x000fc80000010000 */
[----:B------:R-:W-:Y:S01]  /*7fd0*/  FADD.FTZ R6, R10, R177 ;  /* 0x000000b10a067221 */ /* 0x000fe20000010000 */
[C---:B---3--:R-:W-:Y:S01]  /*7fe0*/  F2FP.BF16.F32.PACK_AB R167, R201.reuse, R200 ;  /* 0x000000c8c9a7723e */ /* 0x048fe200000010ff */
[----:B------:R-:W-:-:S04]  /*7ff0*/  FADD.FTZ R8, R201, R8 ;  /* 0x00000008c9087221 */ /* 0x000fc80000010000 */
[----:B------:R1:W-:Y:S01]  /*8000*/  STSM.16.M88.4 [R185], R164 ;  /* 0x000000a4b9007844 */ /* 0x0003e20000000200 */
[----:B------:R-:W-:-:S06]  /*8010*/  WARPGROUP.ARRIVE ;  /* 0x00000000000079c5 */ /* 0x000fcc0000000000 */
[----:B------:R-:W-:Y:S01]  /*8020*/  HGMMA.64x256x16.F32.BF16 R24, R152, gdesc[UR8].tnspB, R24, gsb0 ;  /* 0x43e0000898187df0 */ /* 0x000fe20008001818 */
        /* <DEDUP_REMOVED lines=22> */
[----:B0-----:R-:W0:Y:S02]  /*8190*/  FENCE.VIEW.ASYNC.S ;  /* 0x00000000000073c6 */ /* 0x001e240000000000 */
[----:B0-----:R-:W-:Y:S01]  /*81a0*/  NOP ;  /* 0x0000000000007918 */ /* 0x001fe20000000000 */
[----:B------:R-:W-:Y:S06]  /*81b0*/  BAR.ARV 0xe, 0x100 ;  /* 0x0384000000007b1d */ /* 0x000fec0000002000 */
[----:B-1----:R-:W-:Y:S05]  /*81c0*/  @!P0 BRA `(.L_x_3430) ;  /* 0x0000000000048947 */ /* 0x002fea0003800000 */
[----:B------:R-:W-:Y:S01]  /*81d0*/  BPT.TRAP 0x1 ;  /* 0x000000040000795c */ /* 0x000fe20000300000 */
.L_x_3430:
[----:B------:R-:W-:Y:S01]  /*81e0*/  UIADD3 UR7, UR7, 0x38860, URZ ;  /* 0x0003886007077890 */ /* 0x000fe2000fffe03f */
[----:B------:R-:W-:Y:S01]  /*81f0*/  IMAD.MOV.U32 R10, RZ, RZ, R5 ;  /* 0x000000ffff0a7224 */ /* 0x000fe200078e0005 */
[----:B------:R-:W-:Y:S01]  /*8200*/  UMOV UR10, UR36 ;  /* 0x00000024000a7c82 */ /* 0x000fe20008000000 */
[----:B------:R-:W-:Y:S01]  /*8210*/  IMAD.MOV.U32 R11, RZ, RZ, R4 ;  /* 0x000000ffff0b7224 */ /* 0x000fe200078e0004 */
[----:B------:R-:W-:-:S09]  /*8220*/  UPRMT UR7, UR37, 0x654, UR7 ;  /* 0x0000065425077896 */ /* 0x000fd20008000007 */
[----:B------:R-:W-:Y:S01]  /*8230*/  SYNCS.ARRIVE.TRANS64.RED.A1T0 RZ, [UR7], RZ ;  /* 0x000000ffffff79a7 */ /* 0x000fe20008100407 */
[----:B------:R-:W-:Y:S05]  /*8240*/  @P1 BRA `(.L_x_3431) ;  /* 0xffffffd0005c1947 */ /* 0x000fea000383ffff */
.L_x_3420:
[----:B------:R-:W0:Y:S01]  /*8250*/  SHFL.BFLY PT, R3, R6, 0x2, 0x1f ;  /* 0x0c401f0006037f89 */ /* 0x000e2200000e0000 */
[----:B------:R-:W-:Y:S02]  /*8260*/  IMAD.MOV R14, RZ, RZ, -R22 ;  /* 0x000000ffff0e7224 */ /* 0x000fe400078e0a16 */
[----:B------:R-:W-:Y:S01]  /*8270*/  IMAD.U32 R13, RZ, RZ, UR36 ;  /* 0x00000024ff0d7e24 */ /* 0x000fe2000f8e00ff */
[----:B------:R-:W1:Y:S01]  /*8280*/  SHFL.BFLY PT, R9, R8, 0x2, 0x1f ;  /* 0x0c401f0008097f89 */ /* 0x000e6200000e0000 */
[----:B------:R-:W-:Y:S01]  /*8290*/  UIADD3 UR36, UR36, 0x1, URZ ;  /* 0x0000000124247890 */ /* 0x000fe2000fffe03f */
[----:B------:R-:W-:Y:S08]  /*82a0*/  BAR.ARV 0x8, 0x100 ;  /* 0x0204000000007b1d */ /* 0x000ff00000002000 */
[----:B------:R-:W-:Y:S01]  /*82b0*/  BAR.SYNC.DEFER_BLOCKING 0xf, 0x100 ;  /* 0x03c4000000007b1d */ /* 0x000fe20000010000 */
[----:B------:R-:W-:Y:S01]  /*82c0*/  ISETP.NE.AND P2, PT, R19, R14, PT ;  /* 0x0000000e1300720c */ /* 0x000fe20003f45270 */
[----:B------:R-:W-:Y:S01]  /*82d0*/  UISETP.NE.AND UP0, UPT, UR36, 0x2, UPT ;  /* 0x000000022400788c */ /* 0x000fe2000bf05270 */
[----:B------:R-:W-:-:S03]  /*82e0*/  VIADD R207, R207, 0x1 ;  /* 0x00000001cfcf7836 */ /* 0x000fc60000000000 */
[----:B------:R-:W-:Y:S01]  /*82f0*/  USEL UR4, URZ, 0x1, UP0 ;  /* 0x000000013f047887 */ /* 0x000fe20008000000 */
[----:B0-----:R-:W-:Y:S01]  /*8300*/  FADD.FTZ R0, R3, R6 ;  /* 0x0000000603007221 */ /* 0x001fe20000010000 */
[----:B------:R-:W-:Y:S01]  /*8310*/  IMAD.MOV.U32 R6, RZ, RZ, RZ ;  /* 0x000000ffff067224 */ /* 0x000fe200078e00ff */
[----:B------:R-:W-:Y:S01]  /*8320*/  USEL UR36, UR36, URZ, UP0 ;  /* 0x0000003f24247287 */ /* 0x000fe20008000000 */
[----:B-1----:R-:W-:Y:S02]  /*8330*/  FADD.FTZ R11, R9, R8 ;  /* 0x00000008090b7221 */ /* 0x002fe40000010000 */
[----:B------:R-:W0:Y:S01]  /*8340*/  SHFL.BFLY PT, R3, R0, 0x1, 0x1f ;  /* 0x0c201f0000037f89 */ /* 0x000e2200000e0000 */
[----:B------:R-:W-:-:S03]  /*8350*/  LOP3.LUT R2, R2, UR4, RZ, 0x3c, !PT ;  /* 0x0000000402027c12 */ /* 0x000fc6000f8e3cff */
[----:B------:R-:W1:Y:S01]  /*8360*/  SHFL.BFLY PT, R12, R11, 0x1, 0x1f ;  /* 0x0c201f000b0c7f89 */ /* 0x000e6200000e0000 */
[----:B0-----:R-:W-:Y:S01]  /*8370*/  FADD.FTZ R10, R0, R3 ;  /* 0x00000003000a7221 */ /* 0x001fe20000010000 */
[----:B------:R-:W-:Y:S02]  /*8380*/  IMAD.MOV.U32 R3, RZ, RZ, RZ ;  /* 0x000000ffff037224 */ /* 0x000fe400078e00ff */
[----:B------:R-:W-:Y:S02]  /*8390*/  @!P2 IMAD R0, R13, 0x40, R16 ;  /* 0x000000400d00a824 */ /* 0x000fe400078e0210 */
[----:B-1----:R-:W-:Y:S01]  /*83a0*/  FADD.FTZ R9, R11, R12 ;  /* 0x0000000c0b097221 */ /* 0x002fe20000010000 */
[----:B------:R-:W-:Y:S02]  /*83b0*/  FSETP.NE.FTZ.AND P0, PT, R10, RZ, PT ;  /* 0x000000ff0a00720b */ /* 0x000fe40003f15000 */
[----:B------:R-:W-:Y:S02]  /*83c0*/  @!P2 LEA R0, R0, UR38, 0x2 ;  /* 0x000000260000ac11 */ /* 0x000fe4000f8e10ff */
[----:B------:R-:W-:-:S09]  /*83d0*/  FSETP.NE.FTZ.AND P1, PT, R9, RZ, PT ;  /* 0x000000ff0900720b */ /* 0x000fd20003f35000 */
[----:B------:R-:W0:Y:S01]  /*83e0*/  @P0 MUFU.RCP R3, R10 ;  /* 0x0000000a00030308 */ /* 0x000e220000001000 */
[----:B------:R-:W-:-:S03]  /*83f0*/  @P0 FMUL.FTZ R8, R7, 0.69314718246459960938 ;  /* 0x3f31721807080820 */ /* 0x000fc60000410000 */
[----:B------:R-:W-:-:S04]  /*8400*/  @P1 FMUL.FTZ R7, R7, 0.69314718246459960938 ;  /* 0x3f31721807071820 */ /* 0x000fc80000410000 */
[----:B------:R-:W1:Y:S08]  /*8410*/  @P1 MUFU.RCP R6, R9 ;  /* 0x0000000900061308 */ /* 0x000e700000001000 */
[----:B------:R-:W2:Y:S01]  /*8420*/  @P0 MUFU.LG2 R10, R10 ;  /* 0x0000000a000a0308 */ /* 0x000ea20000000c00 */
[----:B0-----:R0:W-:Y:S01]  /*8430*/  @!P2 STS [R0+0x38400], R3 ;  /* 0x038400030000a388 */ /* 0x0011e20000000800 */
[-C--:B------:R-:W-:Y:S01]  /*8440*/  FMUL.FTZ R196, R24, R3.reuse ;  /* 0x0000000318c47220 */ /* 0x080fe20000410000 */
[-C--:B------:R-:W-:Y:S01]  /*8450*/  FMUL.FTZ R193, R25, R3.reuse ;  /* 0x0000000319c17220 */ /* 0x080fe20000410000 */
[-C--:B------:R-:W-:Y:S01]  /*8460*/  FMUL.FTZ R183, R28, R3.reuse ;  /* 0x000000031cb77220 */ /* 0x080fe20000410000 */
[-C--:B------:R-:W-:Y:S01]  /*8470*/  FMUL.FTZ R21, R29, R3.reuse ;  /* 0x000000031d157220 */ /* 0x080fe20000410000 */
[-C--:B------:R-:W-:Y:S01]  /*8480*/  FMUL.FTZ R212, R32, R3.reuse ;  /* 0x0000000320d47220 */ /* 0x080fe20000410000 */
[-C--:B------:R-:W-:Y:S01]  /*8490*/  FMUL.FTZ R211, R33, R3.reuse ;  /* 0x0000000321d37220 */ /* 0x080fe20000410000 */
        /* <DEDUP_REMOVED lines=8> */
[-C--:B------:R-:W-:Y:S01]  /*8520*/  FMUL.FTZ R203, R48, R3.reuse ;  /* 0x0000000330cb7220 */ /* 0x080fe20000410000 */
[----:B--2---:R-:W-:Y:S01]  /*8530*/  @P0 FMUL.FTZ R11, R10, 0.69314718246459960938 ;  /* 0x3f3172180a0b0820 */ /* 0x004fe20000410000 */
[-C--:B------:R-:W-:Y:S01]  /*8540*/  FMUL.FTZ R202, R49, R3.reuse ;  /* 0x0000000331ca7220 */ /* 0x080fe20000410000 */
[-C--:B------:R-:W-:Y:S01]  /*8550*/  FMUL.FTZ R201, R52, R3.reuse ;  /* 0x0000000334c97220 */ /* 0x080fe20000410000 */
[-C--:B------:R-:W-:Y:S01]  /*8560*/  FMUL.FTZ R200, R53, R3.reuse ;  /* 0x0000000335c87220 */ /* 0x080fe20000410000 */
[-C--:B------:R-:W-:Y:S01]  /*8570*/  FMUL.FTZ R199, R56, R3.reuse ;  /* 0x0000000338c77220 */ /* 0x080fe20000410000 */
[-C--:B------:R-:W-:Y:S01]  /*8580*/  FMUL.FTZ R198, R57, R3.reuse ;  /* 0x0000000339c67220 */ /* 0x080fe20000410000 */
[-C--:B------:R-:W-:Y:S01]  /*8590*/  FMUL.FTZ R197, R60, R3.reuse ;  /* 0x000000033cc57220 */ /* 0x080fe20000410000 */
[-C--:B------:R-:W-:Y:S01]  /*85a0*/  FMUL.FTZ R195, R61, R3.reuse ;  /* 0x000000033dc37220 */ /* 0x080fe20000410000 */
[----:B---3--:R-:W-:Y:S01]  /*85b0*/  @P1 FMUL.FTZ R10, R9, 0.69314718246459960938 ;  /* 0x3f317218090a1820 */ /* 0x008fe20000410000 */
        /* <DEDUP_REMOVED lines=44> */
[----:B0-----:R-:W-:-:S02]  /*8880*/  IMAD.MOV.U32 R3, RZ, RZ, -0x800000 ;  /* 0xff800000ff037424 */ /* 0x001fc400078e00ff */
[-C--:B------:R-:W-:Y:S01]  /*8890*/  FMUL.FTZ R26, R26, R6.reuse ;  /* 0x000000061a1a7220 */ /* 0x080fe20000410000 */
[----:B-1----:R-:W-:Y:S02]  /*88a0*/  IMAD.MOV.U32 R0, RZ, RZ, -0x800000 ;  /* 0xff800000ff007424 */ /* 0x002fe400078e00ff */
        /* <DEDUP_REMOVED lines=65> */
[----:B------:R-:W-:Y:S06]  /*8cc0*/  BAR.ARV 0xe, 0x100 ;  /* 0x0384000000007b1d */ /* 0x000fec0000002000 */
.L_x_3406:
[----:B------:R-:W0:Y:S01]  /*8cd0*/  S2UR UR6, SR_SWINHI ;  /* 0x00000000000679c3 */ /* 0x000e220000002f00 */
[----:B------:R-:W-:-:S07]  /*8ce0*/  IMAD R7, R215, 0x40, R18 ;  /* 0x00000040d7077824 */ /* 0x000fce00078e0212 */
[----:B------:R-:W-:Y:S01]  /*8cf0*/  BAR.SYNC.DEFER_BLOCKING 0x1, 0x100 ;  /* 0x0044000000007b1d */ /* 0x000fe20000010000 */
        /* <DEDUP_REMOVED lines=15> */
[----:B------:R-:W-:Y:S01]  /*8df0*/  MOV R73, UR5 ;  /* 0x0000000500497c02 */ /* 0x000fe20008000f00 */
[----:B------:R-:W-:Y:S01]  /*8e00*/  ULDC UR4, c[0x0][0xc] ;  /* 0x0000030000047ab9 */ /* 0x000fe20000000800 */
[----:B------:R-:W-:Y:S01]  /*8e10*/  F2FP.BF16.F32.PACK_AB R137, R165, R164 ;  /* 0x000000a4a589723e */ /* 0x000fe200000010ff */
[----:B------:R-:W-:Y:S01]  /*8e20*/  UIADD3 UR39, UR4, UR39, URZ ;  /* 0x0000002704277290 */ /* 0x000fe2000fffe03f */
[----:B------:R-:W-:Y:S01]  /*8e30*/  F2FP.BF16.F32.PACK_AB R145, R147, R146 ;  /* 0x000000929391723e */ /* 0x000fe200000010ff */
[----:B------:R-:W-:Y:S01]  /*8e40*/  IMAD.WIDE R4, R219, 0x2, R72 ;  /* 0x00000002db047825 */ /* 0x000fe200078e0248 */
[----:B------:R-:W-:-:S02]  /*8e50*/  F2FP.BF16.F32.PACK_AB R146, R149, R148 ;  /* 0x000000949592723e */ /* 0x000fc400000010ff */
[----:B------:R-:W-:Y:S01]  /*8e60*/  F2FP.BF16.F32.PACK_AB R147, R151, R150 ;  /* 0x000000969793723e */ /* 0x000fe200000010ff */
[----:B------:R-:W-:Y:S01]  /*8e70*/  IMAD.WIDE R72, R7, 0x2, R72 ;  /* 0x0000000207487825 */ /* 0x000fe200078e0248 */
[C---:B------:R-:W-:Y:S02]  /*8e80*/  IADD3 R36, P1, R4.reuse, 0x20, RZ ;  /* 0x0000002004247810 */ /* 0x040fe40007f3e0ff */
[----:B------:R-:W-:Y:S02]  /*8e90*/  IADD3 R40, P0, R4, 0x40, RZ ;  /* 0x0000004004287810 */ /* 0x000fe40007f1e0ff */
[----:B------:R-:W-:Y:S01]  /*8ea0*/  LOP3.LUT R33, R36, 0x380, RZ, 0xc0, !PT ;  /* 0x0000038024217812 */ /* 0x000fe200078ec0ff */
[--C-:B------:R-:W-:Y:S01]  /*8eb0*/  IMAD.X R119, RZ, RZ, R5.reuse, P1 ;  /* 0x000000ffff777224 */ /* 0x100fe200008e0605 */
[----:B------:R-:W-:Y:S01]  /*8ec0*/  IADD3 R37, P4, R4, 0x60, RZ ;  /* 0x0000006004257810 */ /* 0x000fe20007f9e0ff */
[----:B------:R-:W-:Y:S01]  /*8ed0*/  IMAD.X R123, RZ, RZ, R5, P0 ;  /* 0x000000ffff7b7224 */ /* 0x000fe200000e0605 */
[----:B------:R-:W-:-:S02]  /*8ee0*/  SHF.R.U64 R33, R33, 0x3, RZ ;  /* 0x0000000321217819 */ /* 0x000fc400000012ff */
[----:B------:R-:W-:Y:S01]  /*8ef0*/  IADD3 R48, P6, R4, 0x2020, RZ ;  /* 0x0000202004307810 */ /* 0x000fe20007fde0ff */
[--C-:B------:R-:W-:Y:S01]  /*8f00*/  IMAD.X R127, RZ, RZ, R5.reuse, P4 ;  /* 0x000000ffff7f7224 */ /* 0x100fe200020e0605 */
[----:B------:R-:W-:Y:S02]  /*8f10*/  LOP3.LUT R118, R33, R36, RZ, 0x3c, !PT ;  /* 0x0000002421767212 */ /* 0x000fe400078e3cff */
[----:B------:R-:W-:Y:S01]  /*8f20*/  LOP3.LUT R33, R40, 0x380, RZ, 0xc0, !PT ;  /* 0x0000038028217812 */ /* 0x000fe200078ec0ff */
[--C-:B------:R-:W-:Y:S01]  /*8f30*/  IMAD.X R135, RZ, RZ, R5.reuse, P6 ;  /* 0x000000ffff877224 */ /* 0x100fe200030e0605 */
[----:B------:R-:W-:Y:S02]  /*8f40*/  IADD3 R8, P5, R4, 0x2040, RZ ;  /* 0x0000204004087810 */ /* 0x000fe40007fbe0ff */
[----:B------:R-:W-:Y:S02]  /*8f50*/  SHF.R.U64 R33, R33, 0x3, RZ ;  /* 0x0000000321217819 */ /* 0x000fe400000012ff */
[----:B------:R-:W-:Y:S01]  /*8f60*/  LOP3.LUT R36, R37, 0x380, RZ, 0xc0, !PT ;  /* 0x0000038025247812 */ /* 0x000fe200078ec0ff */
[----:B------:R-:W-:Y:S01]  /*8f70*/  IMAD.X R139, RZ, RZ, R5, P5 ;  /* 0x000000ffff8b7224 */ /* 0x000fe200028e0605 */
[----:B------:R-:W-:-:S02]  /*8f80*/  LOP3.LUT R45, R48, 0x380, RZ, 0xc0, !PT ;  /* 0x00000380302d7812 */ /* 0x000fc400078ec0ff */
[----:B------:R-:W-:Y:S02]  /*8f90*/  LOP3.LUT R122, R33, R40, RZ, 0x3c, !PT ;  /* 0x00000028217a7212 */ /* 0x000fe400078e3cff */
[----:B------:R-:W-:Y:S02]  /*8fa0*/  IADD3 R44, P3, R4, 0x2000, RZ ;  /* 0x00002000042c7810 */ /* 0x000fe40007f7e0ff */
[----:B------:R-:W-:Y:S02]  /*8fb0*/  LOP3.LUT R33, R8, 0x380, RZ, 0xc0, !PT ;  /* 0x0000038008217812 */ /* 0x000fe400078ec0ff */
[----:B------:R-:W-:Y:S01]  /*8fc0*/  SHF.R.U64 R36, R36, 0x3, RZ ;  /* 0x0000000324247819 */ /* 0x000fe200000012ff */
[----:B------:R-:W-:Y:S01]  /*8fd0*/  IMAD.X R131, RZ, RZ, R5, P3 ;  /* 0x000000ffff837224 */ /* 0x000fe200018e0605 */
[----:B------:R-:W-:Y:S02]  /*8fe0*/  SHF.R.U64 R45, R45, 0x3, RZ ;  /* 0x000000032d2d7819 */ /* 0x000fe400000012ff */
[----:B------:R-:W-:-:S02]  /*8ff0*/  IADD3 R28, P2, R4, 0x2060, RZ ;  /* 0x00002060041c7810 */ /* 0x000fc40007f5e0ff */
[----:B------:R-:W-:Y:S02]  /*9000*/  IADD3 R24, P0, R4, 0x4020, RZ ;  /* 0x0000402004187810 */ /* 0x000fe40007f1e0ff */
[----:B------:R-:W-:Y:S01]  /*9010*/  LOP3.LUT R41, R44, 0x380, RZ, 0xc0, !PT ;  /* 0x000003802c297812 */ /* 0x000fe200078ec0ff */
[--C-:B------:R-:W-:Y:S01]  /*9020*/  IMAD.X R9, RZ, RZ, R5.reuse, P2 ;  /* 0x000000ffff097224 */ /* 0x100fe200010e0605 */
[----:B------:R-:W-:Y:S01]  /*9030*/  SHF.R.U64 R33, R33, 0x3, RZ ;  /* 0x0000000321217819 */ /* 0x000fe200000012ff */
[--C-:B------:R-:W-:Y:S01]  /*9040*/  IMAD.X R25, RZ, RZ, R5.reuse, P0 ;  /* 0x000000ffff197224 */ /* 0x100fe200000e0605 */
[----:B------:R-:W-:Y:S02]  /*9050*/  IADD3 R12, P4, R4, 0x4040, RZ ;  /* 0x00004040040c7810 */ /* 0x000fe40007f9e0ff */
[----:B------:R-:W-:Y:S02]  /*9060*/  LOP3.LUT R126, R36, R37, RZ, 0x3c, !PT ;  /* 0x00000025247e7212 */ /* 0x000fe400078e3cff */
[----:B------:R-:W-:Y:S01]  /*9070*/  LOP3.LUT R134, R45, R48, RZ, 0x3c, !PT ;  /* 0x000000302d867212 */ /* 0x000fe200078e3cff */
[----:B------:R-:W-:Y:S01]  /*9080*/  IMAD.X R29, RZ, RZ, R5, P4 ;  /* 0x000000ffff1d7224 */ /* 0x000fe200020e0605 */
[----:B------:R-:W-:-:S02]  /*9090*/  IADD3 R10, P1, R4, 0x4000, RZ ;  /* 0x00004000040a7810 */ /* 0x000fc40007f3e0ff */
[----:B------:R-:W-:Y:S02]  /*90a0*/  SHF.R.U64 R41, R41, 0x3, RZ ;  /* 0x0000000329297819 */ /* 0x000fe400000012ff */
[----:B------:R-:W-:Y:S01]  /*90b0*/  LOP3.LUT R37, R28, 0x380, RZ, 0xc0, !PT ;  /* 0x000003801c257812 */ /* 0x000fe200078ec0ff */
[----:B------:R-:W-:Y:S01]  /*90c0*/  IMAD.X R11, RZ, RZ, R5, P1 ;  /* 0x000000ffff0b7224 */ /* 0x000fe200008e0605 */
[----:B------:R-:W-:Y:S02]  /*90d0*/  LOP3.LUT R45, R24, 0x380, RZ, 0xc0, !PT ;  /* 0x00000380182d7812 */ /* 0x000fe400078ec0ff */
[----:B------:R-:W-:Y:S02]  /*90e0*/  LOP3.LUT R138, R33, R8, RZ, 0x3c, !PT ;  /* 0x00000008218a7212 */ /* 0x000fe400078e3cff */
[----:B------:R-:W-:Y:S02]  /*90f0*/  LOP3.LUT R33, R12, 0x380, RZ, 0xc0, !PT ;  /* 0x000003800c217812 */ /* 0x000fe400078ec0ff */
[----:B------:R-:W-:-:S02]  /*9100*/  LOP3.LUT R130, R41, R44, RZ, 0x3c, !PT ;  /* 0x0000002c29827212 */ /* 0x000fc400078e3cff */
[----:B------:R-:W-:Y:S02]  /*9110*/  SHF.R.U64 R37, R37, 0x3, RZ ;  /* 0x0000000325257819 */ /* 0x000fe400000012ff */
[----:B------:R-:W-:Y:S02]  /*9120*/  SHF.R.U64 R45, R45, 0x3, RZ ;  /* 0x000000032d2d7819 */ /* 0x000fe400000012ff */
[----:B------:R-:W-:Y:S02]  /*9130*/  IADD3 R14, P5, R4, 0x6020, RZ ;  /* 0x00006020040e7810 */ /* 0x000fe40007fbe0ff */
[----:B------:R-:W-:Y:S02]  /*9140*/  LOP3.LUT R41, R10, 0x380, RZ, 0xc0, !PT ;  /* 0x000003800a297812 */ /* 0x000fe400078ec0ff */
[----:B------:R-:W-:Y:S01]  /*9150*/  SHF.R.U64 R33, R33, 0x3, RZ ;  /* 0x0000000321217819 */ /* 0x000fe200000012ff */
[----:B------:R-:W-:Y:S01]  /*9160*/  IMAD.X R115, RZ, RZ, R5, P5 ;  /* 0x000000ffff737224 */ /* 0x000fe200028e0605 */
[----:B------:R-:W-:-:S02]  /*9170*/  IADD3 R6, P1, R4, 0x6060, RZ ;  /* 0x0000606004067810 */ /* 0x000fc40007f3e0ff */
[C---:B------:R-:W-:Y:S02]  /*9180*/  IADD3 R7, P2, R4.reuse, 0x6040, RZ ;  /* 0x0000604004077810 */ /* 0x040fe40007f5e0ff */
[----:B------:R-:W-:Y:S01]  /*9190*/  LOP3.LUT R13, R4, 0x380, RZ, 0xc0, !PT ;  /* 0x00000380040d7812 */ /* 0x000fe200078ec0ff */
[----:B------:R-:W-:Y:S01]  /*91a0*/  IMAD.X R15, RZ, RZ, R5, P1 ;  /* 0x000000ffff0f7224 */ /* 0x000fe200008e0605 */
[----:B------:R-:W-:Y:S02]  /*91b0*/  LOP3.LUT R8, R37, R28, RZ, 0x3c, !PT ;  /* 0x0000001c25087212 */ /* 0x000fe400078e3cff */
[----:B------:R-:W-:Y:S02]  /*91c0*/  LOP3.LUT R24, R45, R24, RZ, 0x3c, !PT ;  /* 0x000000182d187212 */ /* 0x000fe400078e3cff */
[----:B------:R-:W-:Y:S02]  /*91d0*/  SHF.R.U64 R41, R41, 0x3, RZ ;  /* 0x0000000329297819 */ /* 0x000fe400000012ff */
[----:B------:R-:W-:-:S02]  /*91e0*/  LOP3.LUT R45, R14, 0x380, RZ, 0xc0, !PT ;  /* 0x000003800e2d7812 */ /* 0x000fc400078ec0ff */
[----:B------:R-:W-:Y:S02]  /*91f0*/  LOP3.LUT R28, R33, R12, RZ, 0x3c, !PT ;  /* 0x0000000c211c7212 */ /* 0x000fe400078e3cff */
[----:B------:R-:W-:Y:S02]  /*9200*/  IADD3 R32, P6, R4, 0x6000, RZ ;  /* 0x0000600004207810 */ /* 0x000fe40007fde0ff */
[----:B------:R-:W-:Y:S02]  /*9210*/  LOP3.LUT R33, R6, 0x380, RZ, 0xc0, !PT ;  /* 0x0000038006217812 */ /* 0x000fe400078ec0ff */
[----:B------:R-:W-:Y:S01]  /*9220*/  IADD3 R20, P3, R4, 0x4060, RZ ;  /* 0x0000406004147810 */ /* 0x000fe20007f7e0ff */
[----:B------:R-:W-:Y:S01]  /*9230*/  IMAD.X R69, RZ, RZ, R5, P6 ;  /* 0x000000ffff457224 */ /* 0x000fe200030e0605 */
[----:B------:R-:W-:Y:S02]  /*9240*/  LOP3.LUT R12, R7, 0x380, RZ, 0xc0, !PT ;  /* 0x00000380070c7812 */ /* 0x000fe400078ec0ff */
[----:B------:R-:W-:-:S02]  /*9250*/  SHF.R.U64 R13, R13, 0x3, RZ ;  /* 0x000000030d0d7819 */ /* 0x000fc400000012ff */
[----:B------:R-:W-:Y:S02]  /*9260*/  LOP3.LUT R10, R41, R10, RZ, 0x3c, !PT ;  /* 0x0000000a290a7212 */ /* 0x000fe400078e3cff */
[----:B------:R-:W-:Y:S02]  /*9270*/  SHF.R.U64 R45, R45, 0x3, RZ ;  /* 0x000000032d2d7819 */ /* 0x000fe400000012ff */
[----:B------:R-:W-:Y:S02]  /*9280*/  LOP3.LUT R41, R32, 0x380, RZ, 0xc0, !PT ;  /* 0x0000038020297812 */ /* 0x000fe400078ec0ff */
[----:B------:R-:W-:Y:S02]  /*9290*/  SHF.R.U64 R33, R33, 0x3, RZ ;  /* 0x0000000321217819 */ /* 0x000fe400000012ff */
[----:B------:R-:W-:Y:S02]  /*92a0*/  LOP3.LUT R37, R20, 0x380, RZ, 0xc0, !PT ;  /* 0x0000038014257812 */ /* 0x000fe400078ec0ff */
[----:B------:R-:W-:-:S02]  /*92b0*/  SHF.R.U64 R12, R12, 0x3, RZ ;  /* 0x000000030c0c7819 */ /* 0x000fc400000012ff */
[----:B------:R-:W-:Y:S01]  /*92c0*/  LOP3.LUT R4, R13, R4, RZ, 0x3c, !PT ;  /* 0x000000040d047212 */ /* 0x000fe200078e3cff */
[----:B------:R-:W-:Y:S01]  /*92d0*/  IMAD.X R13, RZ, RZ, R5, P2 ;  /* 0x000000ffff0d7224 */ /* 0x000fe200010e0605 */
[----:B------:R-:W-:Y:S02]  /*92e0*/  IADD3.X R53, RZ, R5, RZ, P3, !PT ;  /* 0x00000005ff357210 */ /* 0x000fe40001ffe4ff */
[----:B------:R-:W-:Y:S02]  /*92f0*/  LOP3.LUT R114, R45, R14, RZ, 0x3c, !PT ;  /* 0x0000000e2d727212 */ /* 0x000fe400078e3cff */
[----:B------:R-:W-:Y:S02]  /*9300*/  SHF.R.U64 R41, R41, 0x3, RZ ;  /* 0x0000000329297819 */ /* 0x000fe400000012ff */
[C---:B------:R-:W-:Y:S02]  /*9310*/  IADD3 R49, P2, R72.reuse, 0x1000, RZ ;  /* 0x0000100048317810 */ /* 0x040fe40007f5e0ff */
[----:B------:R-:W-:-:S02]  /*9320*/  IADD3 R45, P3, R72, 0x2000, RZ ;  /* 0x00002000482d7810 */ /* 0x000fc40007f7e0ff */
[----:B------:R-:W-:Y:S02]  /*9330*/  LOP3.LUT R14, R33, R6, RZ, 0x3c, !PT ;  /* 0x00000006210e7212 */ /* 0x000fe400078e3cff */
[----:B------:R-:W-:Y:S02]  /*9340*/  SHF.R.U64 R37, R37, 0x3, RZ ;  /* 0x0000000325257819 */ /* 0x000fe400000012ff */
[----:B------:R-:W-:Y:S02]  /*9350*/  LOP3.LUT R12, R12, R7, RZ, 0x3c, !PT ;  /* 0x000000070c0c7212 */ /* 0x000fe400078e3cff */
[C---:B------:R-:W-:Y:S02]  /*9360*/  IADD3 R33, P6, R72.reuse, 0x5000, RZ ;  /* 0x0000500048217810 */ /* 0x040fe40007fde0ff */
[----:B------:R-:W-:Y:S02]  /*9370*/  IADD3 R7, P0, R72, 0x6000, RZ ;  /* 0x0000600048077810 */ /* 0x000fe40007f1e0ff */
[----:B------:R-:W-:-:S02]  /*9380*/  MOV R57, R4 ;  /* 0x0000000400397202 */ /* 0x000fc40000000f00 */
[----:B------:R-:W-:Y:S02]  /*9390*/  F2FP.BF16.F32.PACK_AB R5, R27, R26 ;  /* 0x0000001a1b05723e */ /* 0x000fe400000010ff */
[----:B------:R-:W-:Y:S01]  /*93a0*/  LOP3.LUT R68, R41, R32, RZ, 0x3c, !PT ;  /* 0x0000002029447212 */ /* 0x000fe200078e3cff */
[----:B------:R-:W0:Y:S01]  /*93b0*/  SHFL.IDX PT, R26, R214, RZ, 0x1f ;  /* 0x00001fffd61a7589 */ /* 0x000e2200000e0000 */
[----:B------:R-:W-:Y:S02]  /*93c0*/  LOP3.LUT R48, R49, 0x380, RZ, 0xc0, !PT ;  /* 0x0000038031307812 */ /* 0x000fe400078ec0ff */
[----:B------:R-:W-:Y:S02]  /*93d0*/  LOP3.LUT R44, R45, 0x380, RZ, 0xc0, !PT ;  /* 0x000003802d2c7812 */ /* 0x000fe400078ec0ff */
[----:B------:R-:W-:Y:S02]  /*93e0*/  LOP3.LUT R52, R37, R20, RZ, 0x3c, !PT ;  /* 0x0000001425347212 */ /* 0x000fe400078e3cff */
[----:B------:R-:W-:-:S02]  /*93f0*/  LOP3.LUT R32, R33, 0x380, RZ, 0xc0, !PT ;  /* 0x0000038021207812 */ /* 0x000fc400078ec0ff */
[----:B------:R-:W-:Y:S02]  /*9400*/  LOP3.LUT R20, R7, 0x380, RZ, 0xc0, !PT ;  /* 0x0000038007147812 */ /* 0x000fe400078ec0ff */
[----:B------:R-:W-:Y:S02]  /*9410*/  SHF.R.U64 R48, R48, 0x3, RZ ;  /* 0x0000000330307819 */ /* 0x000fe400000012ff */
[----:B------:R-:W-:Y:S02]  /*9420*/  SHF.R.U64 R44, R44, 0x3, RZ ;  /* 0x000000032c2c7819 */ /* 0x000fe400000012ff */
[----:B------:R-:W-:Y:S02]  /*9430*/  SHF.R.U64 R32, R32, 0x3, RZ ;  /* 0x0000000320207819 */ /* 0x000fe400000012ff */
[----:B------:R-:W-:Y:S02]  /*9440*/  SHF.R.U64 R20, R20, 0x3, RZ ;  /* 0x0000000314147819 */ /* 0x000fe400000012ff */
[----:B------:R-:W-:Y:S01]  /*9450*/  LOP3.LUT R48, R48, R49, RZ, 0x3c, !PT ;  /* 0x0000003130307212 */ /* 0x000fe200078e3cff */
[--C-:B------:R-:W-:Y:S01]  /*9460*/  IMAD.X R49, RZ, RZ, R73.reuse, P2 ;  /* 0x000000ffff317224 */ /* 0x100fe200010e0649 */
[----:B------:R-:W-:Y:S01]  /*9470*/  LOP3.LUT R44, R44, R45, RZ, 0x3c, !PT ;  /* 0x0000002d2c2c7212 */ /* 0x000fe200078e3cff */
[----:B------:R-:W-:Y:S01]  /*9480*/  IMAD.X R45, RZ, RZ, R73, P3 ;  /* 0x000000ffff2d7224 */ /* 0x000fe200018e0649 */
[----:B------:R-:W-:-:S02]  /*9490*/  LOP3.LUT R32, R32, R33, RZ, 0x3c, !PT ;  /* 0x0000002120207212 */ /* 0x000fc400078e3cff */
[C---:B------:R-:W-:Y:S02]  /*94a0*/  IADD3 R41, P4, R72.reuse, 0x3000, RZ ;  /* 0x0000300048297810 */ /* 0x040fe40007f9e0ff */
[----:B------:R-:W-:Y:S02]  /*94b0*/  IADD3 R37, P5, R72, 0x4000, RZ ;  /* 0x0000400048257810 */ /* 0x000fe40007fbe0ff */
[----:B------:R-:W-:Y:S02]  /*94c0*/  LOP3.LUT R20, R20, R7, RZ, 0x3c, !PT ;  /* 0x0000000714147212 */ /* 0x000fe400078e3cff */
[C---:B------:R-:W-:Y:S02]  /*94d0*/  IADD3 R65, P1, R72.reuse, 0x7000, RZ ;  /* 0x0000700048417810 */ /* 0x040fe40007f3e0ff */
[C---:B------:R-:W-:Y:S02]  /*94e0*/  IADD3 R61, P2, R72.reuse, 0x8000, RZ ;  /* 0x00008000483d7810 */ /* 0x040fe40007f5e0ff */
[----:B------:R-:W-:-:S02]  /*94f0*/  IADD3 R33, P3, R72, 0x9000, RZ ;  /* 0x0000900048217810 */ /* 0x000fc40007f7e0ff */
[----:B------:R-:W-:Y:S02]  /*9500*/  F2FP.BF16.F32.PACK_AB R4, R193, R196 ;  /* 0x000000c4c104723e */ /* 0x000fe400000010ff */
[----:B------:R-:W-:Y:S01]  /*9510*/  F2FP.BF16.F32.PACK_AB R6, R21, R183 ;  /* 0x000000b71506723e */ /* 0x000fe200000010ff */
[----:B------:R-:W-:Y:S01]  /*9520*/  IMAD.X R21, RZ, RZ, R73, P0 ;  /* 0x000000ffff157224 */ /* 0x000fe200000e0649 */
[----:B------:R-:W-:Y:S02]  /*9530*/  F2FP.BF16.F32.PACK_AB R7, R31, R30 ;  /* 0x0000001e1f07723e */ /* 0x000fe400000010ff */
[----:B------:R-:W-:Y:S02]  /*9540*/  LOP3.LUT R40, R41, 0x380, RZ, 0xc0, !PT ;  /* 0x0000038029287812 */ /* 0x000fe400078ec0ff */
[----:B------:R-:W-:Y:S01]  /*9550*/  LOP3.LUT R36, R37, 0x380, RZ, 0xc0, !PT ;  /* 0x0000038025247812 */ /* 0x000fe200078ec0ff */
[----:B------:R1:W-:Y:S01]  /*9560*/  STSM.16.M88.4 [R57], R4 ;  /* 0x0000000439007844 */ /* 0x0003e20000000200 */
[----:B------:R-:W-:-:S02]  /*9570*/  LOP3.LUT R64, R65, 0x380, RZ, 0xc0, !PT ;  /* 0x0000038041407812 */ /* 0x000fc400078ec0ff */
[----:B------:R-:W-:Y:S02]  /*9580*/  LOP3.LUT R60, R61, 0x380, RZ, 0xc0, !PT ;  /* 0x000003803d3c7812 */ /* 0x000fe400078ec0ff */
[----:B------:R-:W-:Y:S02]  /*9590*/  LOP3.LUT R56, R33, 0x380, RZ, 0xc0, !PT ;  /* 0x0000038021387812 */ /* 0x000fe400078ec0ff */
[----:B------:R-:W-:Y:S02]  /*95a0*/  SHF.R.U64 R40, R40, 0x3, RZ ;  /* 0x0000000328287819 */ /* 0x000fe400000012ff */
[----:B------:R-:W-:Y:S02]  /*95b0*/  SHF.R.U64 R36, R36, 0x3, RZ ;  /* 0x0000000324247819 */ /* 0x000fe400000012ff */
[----:B------:R-:W-:Y:S02]  /*95c0*/  SHF.R.U64 R64, R64, 0x3, RZ ;  /* 0x0000000340407819 */ /* 0x000fe400000012ff */
[----:B------:R-:W-:-:S02]  /*95d0*/  SHF.R.U64 R60, R60, 0x3, RZ ;  /* 0x000000033c3c7819 */ /* 0x000fc400000012ff */
[----:B------:R-:W-:Y:S01]  /*95e0*/  SHF.R.U64 R56, R56, 0x3, RZ ;  /* 0x0000000338387819 */ /* 0x000fe200000012ff */
[--C-:B-1----:R-:W-:Y:S01]  /*95f0*/  IMAD.X R57, RZ, RZ, R73.reuse, P3 ;  /* 0x000000ffff397224 */ /* 0x102fe200018e0649 */
[----:B------:R-:W-:Y:S02]  /*9600*/  LOP3.LUT R5, R72, 0x380, RZ, 0xc0, !PT ;  /* 0x0000038048057812 */ /* 0x000fe400078ec0ff */
[----:B------:R-:W-:Y:S01]  /*9610*/  LOP3.LUT R40, R40, R41, RZ, 0x3c, !PT ;  /* 0x0000002928287212 */ /* 0x000fe200078e3cff */
[--C-:B------:R-:W-:Y:S01]  /*9620*/  IMAD.X R41, RZ, RZ, R73.reuse, P4 ;  /* 0x000000ffff297224 */ /* 0x100fe200020e0649 */
[----:B------:R-:W-:Y:S02]  /*9630*/  SHF.R.U64 R5, R5, 0x3, RZ ;  /* 0x0000000305057819 */ /* 0x000fe400000012ff */
[----:B------:R-:W-:Y:S01]  /*9640*/  LOP3.LUT R36, R36, R37, RZ, 0x3c, !PT ;  /* 0x0000002524247212 */ /* 0x000fe200078e3cff */
[--C-:B------:R-:W-:Y:S01]  /*9650*/  IMAD.X R37, RZ, RZ, R73.reuse, P5 ;  /* 0x000000ffff257224 */ /* 0x100fe200028e0649 */
[----:B------:R-:W-:Y:S01]  /*9660*/  LOP3.LUT R64, R64, R65, RZ, 0x3c, !PT ;  /* 0x0000004140407212 */ /* 0x000fe200078e3cff */
[----:B------:R-:W-:Y:S01]  /*9670*/  IMAD.X R65, RZ, RZ, R73, P1 ;  /* 0x000000ffff417224 */ /* 0x000fe200008e0649 */
[----:B------:R-:W-:-:S02]  /*9680*/  LOP3.LUT R60, R60, R61, RZ, 0x3c, !PT ;  /* 0x0000003d3c3c7212 */ /* 0x000fc400078e3cff */
[----:B------:R-:W-:Y:S01]  /*9690*/  LOP3.LUT R56, R56, R33, RZ, 0x3c, !PT ;  /* 0x0000002138387212 */ /* 0x000fe200078e3cff */
[----:B------:R-:W-:Y:S01]  /*96a0*/  IMAD.X R33, RZ, RZ, R73, P6 ;  /* 0x000000ffff217224 */ /* 0x000fe200030e0649 */
[----:B------:R-:W-:Y:S02]  /*96b0*/  IADD3.X R61, RZ, R73, RZ, P2, !PT ;  /* 0x00000049ff3d7210 */ /* 0x000fe400017fe4ff */
[C---:B------:R-:W-:Y:S02]  /*96c0*/  IADD3 R97, P4, R72.reuse, 0xa000, RZ ;  /* 0x0000a00048617810 */ /* 0x040fe40007f9e0ff */
[C---:B------:R-:W-:Y:S02]  /*96d0*/  IADD3 R93, P5, R72.reuse, 0xb000, RZ ;  /* 0x0000b000485d7810 */ /* 0x040fe40007fbe0ff */
[C---:B------:R-:W-:Y:S02]  /*96e0*/  IADD3 R89, P6, R72.reuse, 0xc000, RZ ;  /* 0x0000c00048597810 */ /* 0x040fe40007fde0ff */
[----:B------:R-:W-:-:S02]  /*96f0*/  IADD3 R85, P0, R72, 0xd000, RZ ;  /* 0x0000d00048557810 */ /* 0x000fc40007f1e0ff */
[C---:B------:R-:W-:Y:S02]  /*9700*/  IADD3 R81, P1, R72.reuse, 0xe000, RZ ;  /* 0x0000e00048517810 */ /* 0x040fe40007f3e0ff */
[----:B------:R-:W-:Y:S02]  /*9710*/  IADD3 R77, P2, R72, 0xf000, RZ ;  /* 0x0000f000484d7810 */ /* 0x000fe40007f5e0ff */
[----:B0-----:R-:W-:Y:S02]  /*9720*/  ISETP.NE.AND P3, PT, R26, RZ, PT ;  /* 0x000000ff1a00720c */ /* 0x001fe40003f65270 */
[----:B------:R-:W-:Y:S02]  /*9730*/  MOV R26, R118 ;  /* 0x00000076001a7202 */ /* 0x000fe40000000f00 */
[----:B------:R-:W-:Y:S02]  /*9740*/  MOV R134, R134 ;  /* 0x0000008600867202 */ /* 0x000fe40000000f00 */
[----:B------:R-:W-:-:S02]  /*9750*/  LOP3.LUT R72, R5, R72, RZ, 0x3c, !PT ;  /* 0x0000004805487212 */ /* 0x000fc400078e3cff */
[----:B------:R-:W-:Y:S02]  /*9760*/  MOV R135, R8 ;  /* 0x0000000800877202 */ /* 0x000fe40000000f00 */
[----:B------:R-:W-:Y:S02]  /*9770*/  MOV R118, R10 ;  /* 0x0000000a00767202 */ /* 0x000fe40000000f00 */
[----:B------:R-:W-:Y:S02]  /*9780*/  F2FP.BF16.F32.PACK_AB R4, R211, R212 ;  /* 0x000000d4d304723e */ /* 0x000fe400000010ff */
[----:B------:R-:W-:Y:S02]  /*9790*/  F2FP.BF16.F32.PACK_AB R5, R35, R34 ;  /* 0x000000222305723e */ /* 0x000fe400000010ff */
[----:B------:R-:W-:Y:S02]  /*97a0*/  F2FP.BF16.F32.PACK_AB R6, R209, R210 ;  /* 0x000000d2d106723e */ /* 0x000fe400000010ff */
[----:B------:R-:W-:-:S02]  /*97b0*/  F2FP.BF16.F32.PACK_AB R7, R39, R38 ;  /* 0x000000262707723e */ /* 0x000fc400000010ff */
[----:B------:R-:W-:Y:S02]  /*97c0*/  MOV R27, R122 ;  /* 0x0000007a001b7202 */ /* 0x000fe40000000f00 */
[----:B------:R-:W-:Y:S01]  /*97d0*/  F2FP.BF16.F32.PACK_AB R8, R206, R208 ;  /* 0x000000d0ce08723e */ /* 0x000fe200000010ff */
[----:B------:R0:W-:Y:S01]  /*97e0*/  STSM.16.M88.4 [R26], R4 ;  /* 0x000000041a007844 */ /* 0x0001e20000000200 */
[----:B------:R-:W-:Y:S02]  /*97f0*/  F2FP.BF16.F32.PACK_AB R9, R43, R42 ;  /* 0x0000002a2b09723e */ /* 0x000fe400000010ff */
[----:B------:R-:W-:Y:S02]  /*9800*/  F2FP.BF16.F32.PACK_AB R10, R204, R205 ;  /* 0x000000cdcc0a723e */ /* 0x000fe400000010ff */
[----:B------:R-:W-:Y:S02]  /*9810*/  F2FP.BF16.F32.PACK_AB R11, R47, R46 ;  /* 0x0000002e2f0b723e */ /* 0x000fe400000010ff */
[----:B------:R-:W-:-:S02]  /*9820*/  MOV R34, R12 ;  /* 0x0000000c00227202 */ /* 0x000fc40000000f00 */
[----:B------:R-:W-:Y:S01]  /*9830*/  MOV R35, R14 ;  /* 0x0000000e00237202 */ /* 0x000fe20000000f00 */
[----:B------:R1:W-:Y:S01]  /*9840*/  STSM.16.M88.4 [R27], R8 ;  /* 0x000000081b007844 */ /* 0x0003e20000000200 */
[----:B------:R-:W-:Y:S02]  /*9850*/  MOV R127, R126 ;  /* 0x0000007e007f7202 */ /* 0x000fe40000000f00 */
[----:B------:R-:W-:Y:S02]  /*9860*/  F2FP.BF16.F32.PACK_AB R12, R202, R203 ;  /* 0x000000cbca0c723e */ /* 0x000fe400000010ff */
[----:B------:R-:W-:Y:S02]  /*9870*/  F2FP.BF16.F32.PACK_AB R13, R51, R50 ;  /* 0x00000032330d723e */ /* 0x000fe400000010ff */
[----:B------:R-:W-:Y:S02]  /*9880*/  F2FP.BF16.F32.PACK_AB R14, R200, R201 ;  /* 0x000000c9c80e723e */ /* 0x000fe400000010ff */
[----:B------:R-:W-:-:S02]  /*9890*/  F2FP.BF16.F32.PACK_AB R15, R55, R54 ;  /* 0x00000036370f723e */ /* 0x000fc400000010ff */
[----:B------:R-:W-:Y:S02]  /*98a0*/  MOV R122, R24 ;  /* 0x00000018007a7202 */ /* 0x000fe40000000f00 */
[----:B------:R-:W-:Y:S01]  /*98b0*/  MOV R130, R130 ;  /* 0x0000008200827202 */ /* 0x000fe20000000f00 */
[----:B------:R2:W-:Y:S01]  /*98c0*/  STSM.16.M88.4 [R127], R12 ;  /* 0x0000000c7f007844 */ /* 0x0005e20000000200 */
[----:B------:R-:W-:Y:S02]  /*98d0*/  F2FP.BF16.F32.PACK_AB R24, R198, R199 ;  /* 0x000000c7c618723e */ /* 0x000fe400000010ff */
[----:B------:R-:W-:Y:S02]  /*98e0*/  F2FP.BF16.F32.PACK_AB R25, R59, R58 ;  /* 0x0000003a3b19723e */ /* 0x000fe400000010ff */
[----:B0-----:R-:W-:Y:S02]  /*98f0*/  F2FP.BF16.F32.PACK_AB R26, R195, R197 ;  /* 0x000000c5c31a723e */ /* 0x001fe400000010ff */
[----:B-1----:R-:W-:-:S02]  /*9900*/  F2FP.BF16.F32.PACK_AB R27, R63, R62 ;  /* 0x0000003e3f1b723e */ /* 0x002fc400000010ff */
[----:B------:R-:W-:Y:S02]  /*9910*/  F2FP.BF16.F32.PACK_AB R4, R182, R194 ;  /* 0x000000c2b604723e */ /* 0x000fe400000010ff */
[----:B------:R-:W-:Y:S01]  /*9920*/  F2FP.BF16.F32.PACK_AB R5, R67, R66 ;  /* 0x000000424305723e */ /* 0x000fe200000010ff */
[----:B------:R-:W-:Y:S01]  /*9930*/  STSM.16.M88.4 [R130], R24 ;  /* 0x0000001882007844 */ /* 0x000fe20000000200 */
[----:B------:R-:W-:Y:S02]  /*9940*/  F2FP.BF16.F32.PACK_AB R6, R180, R181 ;  /* 0x000000b5b406723e */ /* 0x000fe400000010ff */
[----:B------:R-:W-:Y:S01]  /*9950*/  F2FP.BF16.F32.PACK_AB R7, R71, R70 ;  /* 0x000000464707723e */ /* 0x000fe200000010ff */
[----:B--2---:R-:W0:Y:S01]  /*9960*/  LDC R13, c[0x0][0xd44] ;  /* 0x00035100ff0d7b82 */ /* 0x004e220000000800 */
[----:B------:R-:W-:Y:S02]  /*9970*/  MOV R138, R138 ;  /* 0x0000008a008a7202 */ /* 0x000fe40000000f00 */
[----:B------:R-:W-:Y:S01]  /*9980*/  MOV R123, R28 ;  /* 0x0000001c007b7202 */ /* 0x000fe20000000f00 */
[----:B------:R1:W-:Y:S01]  /*9990*/  STSM.16.M88.4 [R134], R4 ;  /* 0x0000000486007844 */ /* 0x0003e20000000200 */
[----:B------:R-:W-:-:S02]  /*99a0*/  F2FP.BF16.F32.PACK_AB R8, R178, R179 ;  /* 0x000000b3b208723e */ /* 0x000fc400000010ff */
[----:B------:R-:W-:Y:S02]  /*99b0*/  F2FP.BF16.F32.PACK_AB R9, R75, R74 ;  /* 0x0000004a4b09723e */ /* 0x000fe400000010ff */
[----:B------:R-:W-:Y:S02]  /*99c0*/  F2FP.BF16.F32.PACK_AB R10, R176, R177 ;  /* 0x000000b1b00a723e */ /* 0x000fe400000010ff */
[----:B------:R-:W-:Y:S02]  /*99d0*/  F2FP.BF16.F32.PACK_AB R11, R79, R78 ;  /* 0x0000004e4f0b723e */ /* 0x000fe400000010ff */
[----:B------:R-:W-:Y:S02]  /*99e0*/  MOV R131, R52 ;  /* 0x0000003400837202 */ /* 0x000fe40000000f00 */
[----:B------:R-:W-:Y:S01]  /*99f0*/  F2FP.BF16.F32.PACK_AB R28, R174, R175 ;  /* 0x000000afae1c723e */ /* 0x000fe200000010ff */
[----:B------:R2:W-:Y:S01]  /*9a00*/  STSM.16.M88.4 [R138], R8 ;  /* 0x000000088a007844 */ /* 0x0005e20000000200 */
[----:B------:R-:W-:-:S02]  /*9a10*/  F2FP.BF16.F32.PACK_AB R29, R83, R82 ;  /* 0x00000052531d723e */ /* 0x000fc400000010ff */
[----:B------:R-:W-:Y:S01]  /*9a20*/  F2FP.BF16.F32.PACK_AB R30, R172, R173 ;  /* 0x000000adac1e723e */ /* 0x000fe200000010ff */
[----:B-1----:R-:W-:Y:S01]  /*9a30*/  IMAD.MOV R4, RZ, RZ, -R187 ;  /* 0x000000ffff047224 */ /* 0x002fe200078e0abb */
[----:B------:R-:W-:Y:S02]  /*9a40*/  F2FP.BF16.F32.PACK_AB R31, R87, R86 ;  /* 0x00000056571f723e */ /* 0x000fe400000010ff */
[----:B------:R-:W-:Y:S01]  /*9a50*/  MOV R119, R68 ;  /* 0x0000004400777202 */ /* 0x000fe20000000f00 */
[----:B0-----:R-:W-:Y:S01]  /*9a60*/  IMAD R13, R13, R4, UR40 ;  /* 0x000000280d0d7e24 */ /* 0x001fe2000f8e0204 */
[----:B------:R-:W-:Y:S01]  /*9a70*/  F2FP.BF16.F32.PACK_AB R52, R170, R171 ;  /* 0x000000abaa34723e */ /* 0x000fe200000010ff */
[----:B------:R-:W-:Y:S01]  /*9a80*/  STSM.16.M88.4 [R135], R28 ;  /* 0x0000001c87007844 */ /* 0x000fe20000000200 */
[----:B------:R-:W-:Y:S02]  /*9a90*/  F2FP.BF16.F32.PACK_AB R53, R91, R90 ;  /* 0x0000005a5b35723e */ /* 0x000fe400000010ff */
[----:B------:R-:W-:-:S02]  /*9aa0*/  F2FP.BF16.F32.PACK_AB R54, R168, R169 ;  /* 0x000000a9a836723e */ /* 0x000fc400000010ff */
[----:B------:R-:W-:Y:S02]  /*9ab0*/  F2FP.BF16.F32.PACK_AB R55, R95, R94 ;  /* 0x0000005e5f37723e */ /* 0x000fe400000010ff */
[----:B------:R-:W-:Y:S02]  /*9ac0*/  F2FP.BF16.F32.PACK_AB R68, R166, R167 ;  /* 0x000000a7a644723e */ /* 0x000fe400000010ff */
[----:B------:R-:W-:Y:S01]  /*9ad0*/  F2FP.BF16.F32.PACK_AB R69, R99, R98 ;  /* 0x000000626345723e */ /* 0x000fe200000010ff */
[----:B------:R-:W-:Y:S01]  /*9ae0*/  STSM.16.M88.4 [R118], R52 ;  /* 0x0000003476007844 */ /* 0x000fe20000000200 */
[----:B------:R-:W-:Y:S02]  /*9af0*/  F2FP.BF16.F32.PACK_AB R70, R101, R152 ;  /* 0x000000986546723e */ /* 0x000fe400000010ff */
[----:B------:R-:W-:Y:S02]  /*9b00*/  F2FP.BF16.F32.PACK_AB R71, R103, R102 ;  /* 0x000000666747723e */ /* 0x000fe400000010ff */
[----:B------:R-:W-:-:S02]  /*9b10*/  MOV R126, R114 ;  /* 0x00000072007e7202 */ /* 0x000fc40000000f00 */
[----:B------:R-:W-:Y:S01]  /*9b20*/  F2FP.BF16.F32.PACK_AB R114, R117, R116 ;  /* 0x000000747572723e */ /* 0x000fe200000010ff */
[----:B------:R0:W-:Y:S01]  /*9b30*/  STSM.16.M88.4 [R122], R68 ;  /* 0x000000447a007844 */ /* 0x0001e20000000200 */
[----:B------:R-:W-:Y:S02]  /*9b40*/  F2FP.BF16.F32.PACK_AB R115, R155, R154 ;  /* 0x0000009a9b73723e */ /* 0x000fe400000010ff */
[----:B------:R-:W-:Y:S01]  /*9b50*/  F2FP.BF16.F32.PACK_AB R130, R133, R132 ;  /* 0x000000848582723e */ /* 0x000fe200000010ff */
[----:B------:R1:W-:Y:S01]  /*9b60*/  STSM.16.M88.4 [R123], R104 ;  /* 0x000000687b007844 */ /* 0x0003e20000000200 */
[----:B--2---:R-:W-:Y:S02]  /*9b70*/  F2FP.BF16.F32.PACK_AB R138, R141, R140 ;  /* 0x0000008c8d8a723e */ /* 0x004fe400000010ff */
[----:B------:R-:W-:Y:S01]  /*9b80*/  F2FP.BF16.F32.PACK_AB R139, R143, R142 ;  /* 0x0000008e8f8b723e */ /* 0x000fe200000010ff */
[----:B------:R2:W-:Y:S01]  /*9b90*/  STSM.16.M88.4 [R131], R112 ;  /* 0x0000007083007844 */ /* 0x0005e20000000200 */
[----:B------:R-:W-:-:S02]  /*9ba0*/  LOP3.LUT R96, R97, 0x380, RZ, 0xc0, !PT ;  /* 0x0000038061607812 */ /* 0x000fc400078ec0ff */
[----:B------:R-:W-:Y:S02]  /*9bb0*/  LOP3.LUT R92, R93, 0x380, RZ, 0xc0, !PT ;  /* 0x000003805d5c7812 */ /* 0x000fe400078ec0ff */
[----:B------:R-:W-:Y:S02]  /*9bc0*/  LOP3.LUT R88, R89, 0x380, RZ, 0xc0, !PT ;  /* 0x0000038059587812 */ /* 0x000fe400078ec0ff */
[----:B------:R-:W-:Y:S02]  /*9bd0*/  LOP3.LUT R84, R85, 0x380, RZ, 0xc0, !PT ;  /* 0x0000038055547812 */ /* 0x000fe400078ec0ff */
[----:B0-----:R-:W-:Y:S02]  /*9be0*/  F2FP.BF16.F32.PACK_AB R122, R125, R124 ;  /* 0x0000007c7d7a723e */ /* 0x001fe400000010ff */
[----:B------:R-:W-:Y:S02]  /*9bf0*/  LOP3.LUT R80, R81, 0x380, RZ, 0xc0, !PT ;  /* 0x0000038051507812 */ /* 0x000fe400078ec0ff */
[----:B-1----:R-:W-:-:S02]  /*9c00*/  F2FP.BF16.F32.PACK_AB R123, R159, R158 ;  /* 0x0000009e9f7b723e */ /* 0x002fc400000010ff */
[----:B------:R-:W-:Y:S02]  /*9c10*/  LOP3.LUT R76, R77, 0x380, RZ, 0xc0, !PT ;  /* 0x000003804d4c7812 */ /* 0x000fe400078ec0ff */
[----:B--2---:R-:W-:Y:S01]  /*9c20*/  F2FP.BF16.F32.PACK_AB R131, R163, R162 ;  /* 0x000000a2a383723e */ /* 0x004fe200000010ff */
[----:B------:R0:W-:Y:S01]  /*9c30*/  STSM.16.M88.4 [R119], R120 ;  /* 0x0000007877007844 */ /* 0x0001e20000000200 */
[----:B------:R-:W-:Y:S02]  /*9c40*/  SHF.R.U64 R96, R96, 0x3, RZ ;  /* 0x0000000360607819 */ /* 0x000fe400000012ff */
[----:B------:R-:W-:Y:S01]  /*9c50*/  SHF.R.U64 R92, R92, 0x3, RZ ;  /* 0x000000035c5c7819 */ /* 0x000fe200000012ff */
[----:B------:R0:W-:Y:S01]  /*9c60*/  STSM.16.M88.4 [R126], R128 ;  /* 0x000000807e007844 */ /* 0x0001e20000000200 */
[----:B------:R-:W-:Y:S02]  /*9c70*/  SHF.R.U64 R88, R88, 0x3, RZ ;  /* 0x0000000358587819 */ /* 0x000fe400000012ff */
[----:B------:R-:W-:Y:S01]  /*9c80*/  SHF.R.U64 R84, R84, 0x3, RZ ;  /* 0x0000000354547819 */ /* 0x000fe200000012ff */
[----:B------:R0:W-:Y:S01]  /*9c90*/  STSM.16.M88.4 [R34], R136 ;  /* 0x0000008822007844 */ /* 0x0001e20000000200 */
[----:B------:R-:W-:-:S02]  /*9ca0*/  SHF.R.U64 R80, R80, 0x3, RZ ;  /* 0x0000000350507819 */ /* 0x000fc400000012ff */
[----:B------:R-:W-:Y:S01]  /*9cb0*/  SHF.R.U64 R76, R76, 0x3, RZ ;  /* 0x000000034c4c7819 */ /* 0x000fe200000012ff */
[----:B------:R0:W-:Y:S01]  /*9cc0*/  STSM.16.M88.4 [R35], R144 ;  /* 0x0000009023007844 */ /* 0x0001e20000000200 */
[----:B------:R-:W-:Y:S01]  /*9cd0*/  LOP3.LUT R96, R96, R97, RZ, 0x3c, !PT ;  /* 0x0000006160607212 */ /* 0x000fe200078e3cff */
[--C-:B------:R-:W-:Y:S01]  /*9ce0*/  IMAD.X R97, RZ, RZ, R73.reuse, P4 ;  /* 0x000000ffff617224 */ /* 0x100fe200020e0649 */
        /* <DEDUP_REMOVED lines=10> */
[----:B------:R-:W-:-:S02]  /*9d90*/  SHF.R.S32.HI R14, RZ, 0x1f, R187 ;  /* 0x0000001fff0e7819 */ /* 0x000fc400000114bb */
[----:B------:R-:W-:Y:S01]  /*9da0*/  SHF.R.S32.HI R12, RZ, 0x1f, R13 ;  /* 0x0000001fff0c7819 */ /* 0x000fe2000001140d */
[----:B------:R-:W-:Y:S06]  /*9db0*/  BAR.SYNC.DEFER_BLOCKING 0x1, 0x100 ;  /* 0x0044000000007b1d */ /* 0x000fec0000010000 */
[----:B0-----:R-:W-:Y:S05]  /*9dc0*/  @P3 BRA `(.L_x_3432) ;  /* 0x0000000000c03947 */ /* 0x001fea0003800000 */
[----:B------:R-:W0:Y:S01]  /*9dd0*/  LDC R10, c[0x0][0xce8] ;  /* 0x00033a00ff0a7b82 */ /* 0x000e220000000800 */
[----:B------:R-:W-:Y:S01]  /*9de0*/  IMAD R4, RZ, RZ, -UR40 ;  /* 0x80000028ff047e24 */ /* 0x000fe2000f8e02ff */
[----:B------:R-:W-:Y:S01]  /*9df0*/  ULDC.64 UR4, c[0x0][0xc90] ;  /* 0x0003240000047ab9 */ /* 0x000fe20000000a00 */
[----:B------:R-:W-:Y:S02]  /*9e00*/  IMAD.MOV R26, RZ, RZ, -R22 ;  /* 0x000000ffff1a7224 */ /* 0x000fe400078e0a16 */
[----:B------:R-:W-:-:S03]  /*9e10*/  IMAD R6, R12, UR4, RZ ;  /* 0x000000040c067c24 */ /* 0x000fc6000f8e02ff */
[----:B------:R-:W1:Y:S01]  /*9e20*/  LDC R15, c[0x0][0xd38] ;  /* 0x00034e00ff0f7b82 */ /* 0x000e620000000800 */
[----:B------:R-:W-:Y:S01]  /*9e30*/  IMAD R9, R13, UR5, R6 ;  /* 0x000000050d097c24 */ /* 0x000fe2000f8e0206 */
[----:B0-----:R-:W-:Y:S01]  /*9e40*/  ISETP.NE.AND P0, PT, R10, 0x1, PT ;  /* 0x000000010a00780c */ /* 0x001fe20003f05270 */
[----:B-1----:R-:W-:Y:S02]  /*9e50*/  IMAD R15, R15, R4, UR41 ;  /* 0x000000290f0f7e24 */ /* 0x002fe4000f8e0204 */
[----:B------:R-:W-:Y:S01]  /*9e60*/  IMAD.WIDE.U32 R4, R13, UR4, RZ ;  /* 0x000000040d047c25 */ /* 0x000fe2000f8e00ff */
[----:B------:R-:W-:-:S09]  /*9e70*/  ULDC.64 UR4, c[0x0][0xc98] ;  /* 0x0003260000047ab9 */ /* 0x000fd20000000a00 */
[----:B------:R-:W0:Y:S01]  /*9e80*/  @P0 LDC R7, c[0x0][0xcec] ;  /* 0x00033b00ff070b82 */ /* 0x000e220000000800 */
[----:B------:R-:W-:Y:S01]  /*9e90*/  IMAD R8, R15, 0x40, R218 ;  /* 0x000000400f087824 */ /* 0x000fe200078e02da */
[----:B------:R-:W-:Y:S01]  /*9ea0*/  IADD3 R5, R5, R9, RZ ;  /* 0x0000000905057210 */ /* 0x000fe20007ffe0ff */
[----:B------:R-:W-:Y:S02]  /*9eb0*/  IMAD R15, R15, 0x40, R16 ;  /* 0x000000400f0f7824 */ /* 0x000fe400078e0210 */
[----:B------:R-:W-:-:S03]  /*9ec0*/  IMAD.WIDE.U32 R4, R187, UR4, R4 ;  /* 0x00000004bb047c25 */ /* 0x000fc6000f8e0004 */
[----:B------:R-:W1:Y:S01]  /*9ed0*/  @P0 LDC R11, c[0x0][0xcf0] ;  /* 0x00033c00ff0b0b82 */ /* 0x000e620000000800 */
[----:B0-----:R-:W-:-:S04]  /*9ee0*/  @P0 IMAD.HI.U32 R6, R8, R7, RZ ;  /* 0x0000000708060227 */ /* 0x001fc800078e00ff */
[----:B------:R-:W-:Y:S01]  /*9ef0*/  IMAD.MOV.U32 R7, RZ, RZ, R8 ;  /* 0x000000ffff077224 */ /* 0x000fe200078e0008 */
[----:B-1----:R-:W-:Y:S01]  /*9f00*/  @P0 SHF.R.U32.HI R7, RZ, R11, R6 ;  /* 0x0000000bff070219 */ /* 0x002fe20000011606 */
[----:B------:R-:W-:-:S03]  /*9f10*/  IMAD R6, R14, UR4, RZ ;  /* 0x000000040e067c24 */ /* 0x000fc6000f8e02ff */
[--C-:B------:R-:W-:Y:S01]  /*9f20*/  SHF.R.S32.HI R11, RZ, 0x1f, R7.reuse ;  /* 0x0000001fff0b7819 */ /* 0x100fe20000011407 */
[----:B------:R-:W-:Y:S01]  /*9f30*/  IMAD.MOV R9, RZ, RZ, -R7 ;  /* 0x000000ffff097224 */ /* 0x000fe200078e0a07 */
[----:B------:R-:W-:-:S03]  /*9f40*/  IADD3 R4, P0, R7, R4, RZ ;  /* 0x0000000407047210 */ /* 0x000fc60007f1e0ff */
[----:B------:R-:W-:Y:S02]  /*9f50*/  IMAD R9, R10, R9, R8 ;  /* 0x000000090a097224 */ /* 0x000fe400078e0208 */
        /* <DEDUP_REMOVED lines=8> */
[C---:B------:R-:W-:Y:S01]  /*9fe0*/  LEA R11, P0, R4.reuse, UR4, 0x2 ;  /* 0x00000004040b7c11 */ /* 0x040fe2000f8010ff */
[----:B------:R-:W-:Y:S01]  /*9ff0*/  IMAD.IADD R5, R5, 0x1, R9 ;  /* 0x0000000105057824 */ /* 0x000fe200078e0209 */
[----:B------:R-:W-:Y:S01]  /*a000*/  ULDC UR4, c[0x0][0xb88] ;  /* 0x0002e20000047ab9 */ /* 0x000fe20000000800 */
[----:B------:R-:W-:Y:S02]  /*a010*/  VIADD R9, R15, 0x8 ;  /* 0x000000080f097836 */ /* 0x000fe40000000000 */
[----:B------:R-:W-:Y:S01]  /*a020*/  SHFL.IDX PT, R6, R11, 0x1, 0x1c1f ;  /* 0x003c1f000b067f89 */ /* 0x000fe200000e0000 */
[----:B------:R-:W-:Y:S01]  /*a030*/  LEA.HI.X R24, R4, UR5, R5, 0x2, P0 ;  /* 0x0000000504187c11 */ /* 0x000fe200080f1405 */
[----:B------:R-:W-:Y:S01]  /*a040*/  IMAD R8, R10, UR4, RZ ;  /* 0x000000040a087c24 */ /* 0x000fe2000f8e02ff */
        /* <DEDUP_REMOVED lines=8> */
.L_x_3432:
[----:B------:R-:W1:Y:S01]  /*a0d0*/  LDC R24, c[0x0][0xce8] ;  /* 0x00033a00ff187b82 */ /* 0x000e620000000800 */
[----:B------:R-:W-:Y:S01]  /*a0e0*/  ULDC UR8, c[0x0][0xbc8] ;  /* 0x0002f20000087ab9 */ /* 0x000fe20000000800 */
[----:B0-----:R0:W5:Y:S01]  /*a0f0*/  LD.E.128 R4, desc[UR42][R20.64] ;  /* 0x0000002a14047980 */ /* 0x001162000c101d00 */
[----:B------:R-:W-:-:S03]  /*a100*/  ISETP.GE.AND P0, PT, R192, UR8, PT ;  /* 0x00000008c0007c0c */ /* 0x000fc6000bf06270 */
[----:B------:R-:W5:Y:S02]  /*a110*/  LD.E.128 R72, desc[UR42][R72.64] ;  /* 0x0000002a48487980 */ /* 0x000f64000c101d00 */
[----:B------:R-:W2:Y:S01]  /*a120*/  LDC R15, c[0x0][0xd38] ;  /* 0x00034e00ff0f7b82 */ /* 0x000ea20000000800 */
[----:B------:R-:W-:Y:S01]  /*a130*/  SEL R3, RZ, 0xffffffff, P0 ;  /* 0xffffffffff037807 */ /* 0x000fe20000000000 */
[----:B------:R-:W-:Y:S01]  /*a140*/  IMAD R10, RZ, RZ, -UR40 ;  /* 0x80000028ff0a7e24 */ /* 0x000fe2000f8e02ff */
[----:B------:R-:W-:Y:S01]  /*a150*/  ISETP.GE.AND P0, PT, R191, UR8, PT ;  /* 0x00000008bf007c0c */ /* 0x000fe2000bf06270 */
[----:B------:R-:W-:Y:S01]  /*a160*/  ULDC.64 UR4, c[0x0][0xbe8] ;  /* 0x0002fa0000047ab9 */ /* 0x000fe20000000a00 */
[----:B------:R-:W-:Y:S01]  /*a170*/  ISETP.GE.AND P1, PT, R18, UR8, PT ;  /* 0x0000000812007c0c */ /* 0x000fe2000bf26270 */
[----:B------:R-:W-:Y:S01]  /*a180*/  IMAD.SHL.U32 R9, R3, 0x2, RZ ;  /* 0x0000000203097824 */ /* 0x000fe200078e00ff */
[----:B------:R-:W5:Y:S01]  /*a190*/  LD.E.128 R48, desc[UR42][R48.64] ;  /* 0x0000002a30307980 */ /* 0x000f62000c101d00 */
[----:B------:R-:W-:-:S03]  /*a1a0*/  ULDC.64 UR6, c[0x0][0xb80] ;  /* 0x0002e00000067ab9 */ /* 0x000fc60000000a00 */
[----:B------:R-:W5:Y:S04]  /*a1b0*/  LD.E.128 R44, desc[UR42][R44.64] ;  /* 0x0000002a2c2c7980 */ /* 0x000f68000c101d00 */
[----:B------:R-:W5:Y:S01]  /*a1c0*/  LD.E.128 R40, desc[UR42][R40.64] ;  /* 0x0000002a28287980 */ /* 0x000f62000c101d00 */
[----:B-1----:R-:W-:Y:S02]  /*a1d0*/  ISETP.NE.AND P2, PT, R24, 0x1, PT ;  /* 0x000000011800780c */ /* 0x002fe40003f45270 */
[----:B------:R-:W-:Y:S01]  /*a1e0*/  SEL R3, RZ, 0xffffffff, P0 ;  /* 0xffffffffff037807 */ /* 0x000fe20000000000 */
[----:B------:R-:W5:Y:S01]  /*a1f0*/  LD.E.128 R36, desc[UR42][R36.64] ;  /* 0x0000002a24247980 */ /* 0x000f62000c101d00 */
[----:B------:R-:W-:-:S03]  /*a200*/  SEL R0, RZ, 0x1, P1 ;  /* 0x00000001ff007807 */ /* 0x000fc60000800000 */
[----:B------:R-:W-:Y:S01]  /*a210*/  IMAD.SHL.U32 R3, R3, 0x4, RZ ;  /* 0x0000000403037824 */ /* 0x000fe200078e00ff */
[----:B------:R-:W-:Y:S01]  /*a220*/  LOP3.LUT R0, R9, 0x2, R0, 0xe2, !PT ;  /* 0x0000000209007812 */ /* 0x000fe200078ee200 */
[----:B------:R-:W5:Y:S04]  /*a230*/  LD.E.128 R32, desc[UR42][R32.64] ;  /* 0x0000002a20207980 */ /* 0x000f68000c101d00 */
[----:B0-----:R-:W0:Y:S01]  /*a240*/  @P2 LDC R21, c[0x0][0xcec] ;  /* 0x00033b00ff152b82 */ /* 0x001e220000000800 */
[----:B------:R-:W-:Y:S01]  /*a250*/  ISETP.GE.AND P0, PT, R190, UR8, PT ;  /* 0x00000008be007c0c */ /* 0x000fe2000bf06270 */
[----:B------:R-:W5:Y:S01]  /*a260*/  LD.E.128 R64, desc[UR42][R64.64] ;  /* 0x0000002a40407980 */ /* 0x000f62000c101d00 */
[----:B------:R-:W-:Y:S02]  /*a270*/  LOP3.LUT R3, R3, 0x4, R0, 0xe2, !PT ;  /* 0x0000000403037812 */ /* 0x000fe400078ee200 */
[----:B------:R-:W-:Y:S01]  /*a280*/  SEL R0, RZ, 0xffffffff, P0 ;  /* 0xffffffffff007807 */ /* 0x000fe20000000000 */
[----:B------:R-:W5:Y:S02]  /*a290*/  LD.E.128 R60, desc[UR42][R60.64] ;  /* 0x0000002a3c3c7980 */ /* 0x000f64000c101d00 */
[----:B------:R-:W1:Y:S01]  /*a2a0*/  @P2 LDC R25, c[0x0][0xcf0] ;  /* 0x00033c00ff192b82 */ /* 0x000e620000000800 */
[----:B--2---:R-:W-:Y:S01]  /*a2b0*/  IMAD R15, R15, R10, UR41 ;  /* 0x000000290f0f7e24 */ /* 0x004fe2000f8e020a */
[----:B------:R-:W5:Y:S01]  /*a2c0*/  LD.E.128 R56, desc[UR42][R56.64] ;  /* 0x0000002a38387980 */ /* 0x000f62000c101d00 */
[----:B------:R-:W-:-:S02]  /*a2d0*/  IMAD.SHL.U32 R10, R0, 0x8, RZ ;  /* 0x00000008000a7824 */ /* 0x000fc400078e00ff */
[----:B------:R-:W-:Y:S01]  /*a2e0*/  IMAD R0, R213, 0x20, R215 ;  /* 0x00000020d5007824 */ /* 0x000fe200078e02d7 */
[----:B------:R-:W5:Y:S01]  /*a2f0*/  LD.E.128 R96, desc[UR42][R96.64] ;  /* 0x0000002a60607980 */ /* 0x000f62000c101d00 */
[----:B------:R-:W-:Y:S01]  /*a300*/  IMAD R8, R12, UR4, RZ ;  /* 0x000000040c087c24 */ /* 0x000fe2000f8e02ff */
[----:B------:R-:W-:Y:S02]  /*a310*/  ISETP.GE.AND P0, PT, R189, UR8, PT ;  /* 0x00000008bd007c0c */ /* 0x000fe4000bf06270 */
[----:B------:R-:W-:Y:S01]  /*a320*/  LEA R20, R15, R0, 0x6 ;  /* 0x000000000f147211 */ /* 0x000fe200078e30ff */
[C---:B------:R-:W-:Y:S01]  /*a330*/  IMAD R11, R13.reuse, UR5, R8 ;  /* 0x000000050d0b7c24 */ /* 0x040fe2000f8e0208 */
[----:B------:R-:W-:Y:S01]  /*a340*/  LOP3.LUT R10, R10, 0x8, R3, 0xe2, !PT ;  /* 0x000000080a0a7812 */ /* 0x000fe200078ee203 */
[----:B------:R-:W-:Y:S01]  /*a350*/  IMAD.WIDE.U32 R8, R13, UR4, RZ ;  /* 0x000000040d087c25 */ /* 0x000fe2000f8e00ff */
[----:B------:R-:W-:Y:S01]  /*a360*/  SEL R3, RZ, 0xffffffff, P0 ;  /* 0xffffffffff037807 */ /* 0x000fe20000000000 */
[----:B------:R-:W-:Y:S01]  /*a370*/  ULDC.64 UR4, c[0x0][0xbf0] ;  /* 0x0002fc0000047ab9 */ /* 0x000fe20000000a00 */
[----:B------:R-:W5:Y:S01]  /*a380*/  LD.E.128 R92, desc[UR42][R92.64] ;  /* 0x0000002a5c5c7980 */ /* 0x000f62000c101d00 */
[----:B------:R-:W-:-:S02]  /*a390*/  IMAD.IADD R9, R9, 0x1, R11 ;  /* 0x0000000109097824 */ /* 0x000fc400078e020b */
[----:B------:R-:W-:Y:S01]  /*a3a0*/  IMAD R12, R14, UR4, RZ ;  /* 0x000000040e0c7c24 */ /* 0x000fe2000f8e02ff */
[----:B------:R-:W5:Y:S01]  /*a3b0*/  LD.E.128 R88, desc[UR42][R88.64] ;  /* 0x0000002a58587980 */ /* 0x000f62000c101d00 */
[----:B0-----:R-:W-:-:S03]  /*a3c0*/  @P2 IMAD.HI.U32 R0, R20, R21, RZ ;  /* 0x0000001514002227 */ /* 0x001fc600078e00ff */
[----:B------:R-:W5:Y:S01]  /*a3d0*/  LD.E.128 R84, desc[UR42][R84.64] ;  /* 0x0000002a54547980 */ /* 0x000f62000c101d00 */
[----:B------:R-:W-:Y:S02]  /*a3e0*/  IMAD.SHL.U32 R13, R3, 0x10, RZ ;  /* 0x00000010030d7824 */ /* 0x000fe400078e00ff */
[----:B------:R-:W-:Y:S01]  /*a3f0*/  IMAD.MOV.U32 R3, RZ, RZ, R20 ;  /* 0x000000ffff037224 */ /* 0x000fe200078e0014 */
[----:B-1----:R-:W-:Y:S01]  /*a400*/  @P2 SHF.R.U32.HI R3, RZ, R25, R0 ;  /* 0x00000019ff032219 */ /* 0x002fe20000011600 */
[C---:B------:R-:W-:Y:S01]  /*a410*/  IMAD R11, R187.reuse, UR5, R12 ;  /* 0x00000005bb0b7c24 */ /* 0x040fe2000f8e020c */
[----:B------:R-:W5:Y:S01]  /*a420*/  LD.E.128 R80, desc[UR42][R80.64] ;  /* 0x0000002a50507980 */ /* 0x000f62000c101d00 */
[----:B------:R-:W-:Y:S01]  /*a430*/  IMAD.WIDE.U32 R8, R187, UR4, R8 ;  /* 0x00000004bb087c25 */ /* 0x000fe2000f8e0008 */
[----:B------:R-:W-:Y:S01]  /*a440*/  LOP3.LUT R10, R13, 0x10, R10, 0xe2, !PT ;  /* 0x000000100d0a7812 */ /* 0x000fe200078ee20a */
[----:B------:R-:W-:Y:S01]  /*a450*/  ULDC.64 UR4, c[0x0][0xbe0] ;  /* 0x0002f80000047ab9 */ /* 0x000fe20000000a00 */
[----:B------:R-:W5:Y:S01]  /*a460*/  LD.E.128 R76, desc[UR42][R76.64] ;  /* 0x0000002a4c4c7980 */ /* 0x000f62000c101d00 */
[----:B------:R-:W-:Y:S01]  /*a470*/  IMAD.IADD R9, R9, 0x1, R11 ;  /* 0x0000000109097824 */ /* 0x000fe200078e020b */
[--C-:B------:R-:W-:Y:S01]  /*a480*/  SHF.R.S32.HI R11, RZ, 0x1f, R3.reuse ;  /* 0x0000001fff0b7819 */ /* 0x100fe20000011403 */
[----:B------:R-:W-:Y:S01]  /*a490*/  IMAD.MOV R13, RZ, RZ, -R3 ;  /* 0x000000ffff0d7224 */ /* 0x000fe200078e0a03 */
[----:B------:R-:W-:Y:S01]  /*a4a0*/  ISETP.GE.AND P0, PT, R188, UR8, PT ;  /* 0x00000008bc007c0c */ /* 0x000fe2000bf06270 */
[----:B------:R-:W-:Y:S01]  /*a4b0*/  @!PT LDS RZ, [RZ] ;  /* 0x00000000fffff984 */ /* 0x000fe20000000800 */
[----:B------:R-:W-:Y:S01]  /*a4c0*/  @!PT LDS RZ, [RZ] ;  /* 0x00000000fffff984 */ /* 0x000fe20000000800 */
[----:B------:R-:W-:Y:S01]  /*a4d0*/  @!PT LDS RZ, [RZ] ;  /* 0x00000000fffff984 */ /* 0x000fe20000000800 */
[----:B------:R-:W-:Y:S01]  /*a4e0*/  @!PT LDS RZ, [RZ] ;  /* 0x00000000fffff984 */ /* 0x000fe20000000800 */
[----:B------:R0:W-:Y:S06]  /*a4f0*/  MEMBAR.ALL.CTA ;  /* 0x0000000000007992 */ /* 0x0001ec0000008000 */
[----:B0-----:R-:W0:Y:S01]  /*a500*/  FENCE.VIEW.ASYNC.S ;  /* 0x00000000000073c6 */ /* 0x001e220000000000 */
[----:B------:R-:W-:Y:S01]  /*a510*/  IMAD R12, R11, UR4, RZ ;  /* 0x000000040b0c7c24 */ /* 0x000fe2000f8e02ff */
[----:B------:R-:W-:Y:S01]  /*a520*/  SEL R0, RZ, 0xffffffff, P0 ;  /* 0xffffffffff007807 */ /* 0x000fe20000000000 */
[----:B------:R-:W-:-:S04]  /*a530*/  IMAD R11, R24, R13, R20 ;  /* 0x0000000d180b7224 */ /* 0x000fc800078e0214 */
[----:B------:R-:W-:Y:S01]  /*a540*/  IMAD.SHL.U32 R21, R0, 0x20, RZ ;  /* 0x0000002000157824 */ /* 0x000fe200078e00ff */
[----:B------:R-:W-:Y:S01]  /*a550*/  SHF.R.S32.HI R0, RZ, 0x1f, R11 ;  /* 0x0000001fff007819 */ /* 0x000fe2000001140b */
[C---:B------:R-:W-:Y:S02]  /*a560*/  IMAD R13, R3.reuse, UR5, R12 ;  /* 0x00000005030d7c24 */ /* 0x040fe4000f8e020c */
[----:B------:R-:W-:Y:S01]  /*a570*/  IMAD.WIDE.U32 R8, R3, UR4, R8 ;  /* 0x0000000403087c25 */ /* 0x000fe2000f8e0008 */
[----:B------:R-:W-:Y:S01]  /*a580*/  ULDC.64 UR4, c[0x0][0xbd8] ;  /* 0x0002f60000047ab9 */ /* 0x000fe20000000a00 */
[----:B------:R-:W-:Y:S02]  /*a590*/  ISETP.GE.AND P0, PT, R217, UR8, PT ;  /* 0x00000008d9007c0c */ /* 0x000fe4000bf06270 */
[----:B------:R-:W-:Y:S02]  /*a5a0*/  IMAD R0, R0, UR4, RZ ;  /* 0x0000000400007c24 */ /* 0x000fe4000f8e02ff */
[----:B------:R-:W-:-:S02]  /*a5b0*/  IMAD.IADD R9, R9, 0x1, R13 ;  /* 0x0000000109097824 */ /* 0x000fc400078e020d */
[----:B------:R-:W-:Y:S01]  /*a5c0*/  IMAD R13, R11, UR5, R0 ;  /* 0x000000050b0d7c24 */ /* 0x000fe2000f8e0200 */
[----:B------:R-:W-:Y:S01]  /*a5d0*/  ULDC UR5, c[0x0][0xb88] ;  /* 0x0002e20000057ab9 */ /* 0x000fe20000000800 */
[----:B------:R-:W-:Y:S01]  /*a5e0*/  SEL R3, RZ, 0x40, P0 ;  /* 0x00000040ff037807 */ /* 0x000fe20000000000 */
[----:B------:R-:W-:Y:S01]  /*a5f0*/  IMAD R29, R24, UR5, RZ ;  /* 0x00000005181d7c24 */ /* 0x000fe2000f8e02ff */
[----:B------:R-:W-:Y:S01]  /*a600*/  ISETP.GE.AND P0, PT, R216, UR8, PT ;  /* 0x00000008d8007c0c */ /* 0x000fe2000bf06270 */
[----:B------:R-:W-:Y:S02]  /*a610*/  IMAD R28, R15, 0x40, R215 ;  /* 0x000000400f1c7824 */ /* 0x000fe400078e02d7 */
[----:B------:R-:W-:Y:S01]  /*a620*/  IMAD.WIDE.U32 R8, R11, UR4, R8 ;  /* 0x000000040b087c25 */ /* 0x000fe2000f8e0008 */
[----:B------:R-:W-:Y:S01]  /*a630*/  SEL R0, RZ, 0x80, P0 ;  /* 0x00000080ff007807 */ /* 0x000fe20000000000 */
[----:B------:R-:W-:Y:S01]  /*a640*/  UIADD3 UR4, UR38, 0x38820, URZ ;  /* 0x0003882026047890 */ /* 0x000fe2000fffe03f */
[----:B------:R-:W-:Y:S01]  /*a650*/  ISETP.GE.AND P0, PT, R28, R29, PT ;  /* 0x0000001d1c00720c */ /* 0x000fe20003f06270 */
[----:B------:R-:W-:Y:S01]  /*a660*/  IMAD.IADD R9, R9, 0x1, R13 ;  /* 0x0000000109097824 */ /* 0x000fe200078e020d */
[----:B------:R-:W-:Y:S01]  /*a670*/  LEA R26, P1, R8, UR6, 0x1 ;  /* 0x00000006081a7c11 */ /* 0x000fe2000f8208ff */
[----:B------:R-:W-:Y:S01]  /*a680*/  UPRMT UR4, URZ, 0x654, UR4 ;  /* 0x000006543f047896 */ /* 0x000fe20008000004 */
[----:B------:R-:W-:-:S02]  /*a690*/  LOP3.LUT R10, R21, 0x20, R10, 0xe2, !PT ;  /* 0x00000020150a7812 */ /* 0x000fc400078ee20a */
[----:B------:R-:W-:Y:S01]  /*a6a0*/  LEA.HI.X R27, R8, UR7, R9, 0x1, P1 ;  /* 0x00000007081b7c11 */ /* 0x000fe200088f0c09 */
[----:B------:R-:W-:Y:S01]  /*a6b0*/  BSSY B0, `(.L_x_3433) ;  /* 0x0000026000007945 */ /* 0x000fe20003800000 */
[----:B------:R-:W-:Y:S02]  /*a6c0*/  LOP3.LUT R3, R10, R3, RZ, 0xfc, !PT ;  /* 0x000000030a037212 */ /* 0x000fe400078efcff */
[----:B0-----:R0:W1:Y:S02]  /*a6d0*/  SHFL.IDX PT, R10, R26, RZ, 0x181f ;  /* 0x00181fff1a0a7589 */ /* 0x00106400000e0000 */
[----:B------:R-:W-:Y:S02]  /*a6e0*/  SYNCS.ARRIVE.TRANS64.RED.A1T0 RZ, [UR4], RZ ;  /* 0x000000ffffff79a7 */ /* 0x000fe40008100404 */
[----:B------:R0:W2:Y:S01]  /*a6f0*/  SHFL.IDX PT, R11, R27, RZ, 0x181f ;  /* 0x00181fff1b0b7589 */ /* 0x0000a200000e0000 */
[----:B------:R-:W-:Y:S01]  /*a700*/  LOP3.LUT R0, R3, R0, RZ, 0xfc, !PT ;  /* 0x0000000003007212 */ /* 0x000fe200078efcff */
[----:B------:R-:W-:Y:S06]  /*a710*/  @P0 BRA `(.L_x_3434) ;  /* 0x00000000007c0947 */ /* 0x000fec0003800000 */
[----:B------:R-:W-:Y:S02]  /*a720*/  ISETP.GE.AND P1, PT, R192, UR8, PT ;  /* 0x00000008c0007c0c */ /* 0x000fe4000bf26270 */
[----:B------:R-:W-:Y:S02]  /*a730*/  ISETP.GE.AND P0, PT, R18, UR8, PT ;  /* 0x0000000812007c0c */ /* 0x000fe4000bf06270 */
[----:B------:R-:W-:Y:S02]  /*a740*/  ISETP.GE.AND P5, PT, R191, UR8, PT ;  /* 0x00000008bf007c0c */ /* 0x000fe4000bfa6270 */
[----:B------:R-:W-:-:S07]  /*a750*/  ISETP.GE.AND P3, PT, R190, UR8, PT ;  /* 0x00000008be007c0c */ /* 0x000fce000bf66270 */
[-C--:B-1----:R-:W-:Y:S02]  /*a760*/  @!P1 LEA R12, P2, R192, R10.reuse, 0x1 ;  /* 0x0000000ac00c9211 */ /* 0x082fe400078408ff */
        /* <DEDUP_REMOVED lines=16> */
[-C--:B--2---:R-:W-:Y:S02]  /*a870*/  @!P1 LEA R12, P6, R188, R10.reuse, 0x1 ;  /* 0x0000000abc0c9211 */ /* 0x084fe400078c08ff */
        /* <DEDUP_REMOVED lines=9> */
.L_x_3434:
[----:B------:R-:W-:Y:S05]  /*a910*/  BSYNC B0 ;  /* 0x0000000000007941 */ /* 0x000fea0003800000 */
.L_x_3433:
[----:B---3-5:R-:W-:Y:S01]  /*a920*/  VIADD R4, R28, 0x20 ;  /* 0x000000201c047836 */ /* 0x028fe20000000000 */
[----:B------:R3:W4:Y:S01]  /*a930*/  SHFL.IDX PT, R7, R27, 0x1, 0x181f ;  /* 0x00381f001b077f89 */ /* 0x00072200000e0000 */
[----:B------:R-:W-:Y:S03]  /*a940*/  BSSY B0, `(.L_x_3435) ;  /* 0x0000023000007945 */ /* 0x000fe60003800000 */
[----:B------:R-:W-:Y:S01]  /*a950*/  ISETP.GE.AND P0, PT, R4, R29, PT ;  /* 0x0000001d0400720c */ /* 0x000fe20003f06270 */
[----:B------:R3:W0:-:S12]  /*a960*/  SHFL.IDX PT, R6, R26, 0x1, 0x181f ;  /* 0x00381f001a067f89 */ /* 0x00061800000e0000 */
[----:B---3--:R-:W-:Y:S05]  /*a970*/  @P0 BRA `(.L_x_3436) ;  /* 0x00000000007c0947 */ /* 0x008fea0003800000 */
[----:B------:R-:W-:Y:S02]  /*a980*/  ISETP.GE.AND P2, PT, R192, UR8, PT ;  /* 0x00000008c0007c0c */ /* 0x000fe4000bf46270 */
[----:B------:R-:W-:Y:S02]  /*a990*/  ISETP.GE.AND P3, PT, R18, UR8, PT ;  /* 0x0000000812007c0c */ /* 0x000fe4000bf66270 */
[----:B------:R-:W-:Y:S02]  /*a9a0*/  ISETP.GE.AND P5, PT, R191, UR8, PT ;  /* 0x00000008bf007c0c */ /* 0x000fe4000bfa6270 */
[----:B------:R-:W-:Y:S02]  /*a9b0*/  ISETP.GE.AND P4, PT, R190, UR8, PT ;  /* 0x00000008be007c0c */ /* 0x000fe4000bf86270 */
[----:B------:R-:W-:-:S05]  /*a9c0*/  LOP3.LUT P1, RZ, R3, 0x40, RZ, 0xc0, !PT ;  /* 0x0000004003ff7812 */ /* 0x000fca000782c0ff */
[-C--:B0-----:R-:W-:Y:S02]  /*a9d0*/  @!P2 LEA R8, P0, R192, R6.reuse, 0x1 ;  /* 0x00000006c008a211 */ /* 0x081fe400078008ff */
[----:B----4-:R-:W-:Y:S02]  /*a9e0*/  @!P3 IMAD.WIDE R4, R18, 0x2, R6 ;  /* 0x000000021204b825 */ /* 0x010fe400078e0206 */
[-C--:B------:R-:W-:Y:S02]  /*a9f0*/  @!P2 LEA.HI.X R9, R192, R7.reuse, R226, 0x1, P0 ;  /* 0x00000007c009a211 */ /* 0x080fe400000f0ce2 */
[----:B-1----:R-:W-:Y:S01]  /*aa00*/  @!P5 LEA R10, P0, R191, R6, 0x1 ;  /* 0x00000006bf0ad211 */ /* 0x002fe200078008ff */
[----:B------:R0:W-:Y:S01]  /*aa10*/  @!P3 ST.E.128 desc[UR42][R4.64], R48 ;  /* 0x000000300400b985 */ /* 0x0001e2000c101d2a */
[----:B------:R-:W-:Y:S02]  /*aa20*/  ISETP.GE.AND P3, PT, R189, UR8, PT ;  /* 0x00000008bd007c0c */ /* 0x000fe4000bf66270 */
[----:B--2---:R-:W-:Y:S01]  /*aa30*/  @!P5 LEA.HI.X R11, R191, R7, R225, 0x1, P0 ;  /* 0x00000007bf0bd211 */ /* 0x004fe200000f0ce1 */
        /* <DEDUP_REMOVED lines=8> */
[-C--:B0-----:R-:W-:Y:S02]  /*aac0*/  @!P2 LEA R4, P6, R188, R6.reuse, 0x1 ;  /* 0x00000006bc04a211 */ /* 0x081fe400078c08ff */
        /* <DEDUP_REMOVED lines=10> */
.L_x_3436:
[----:B------:R-:W-:Y:S05]  /*ab70*/  BSYNC B0 ;  /* 0x0000000000007941 */ /* 0x000fea0003800000 */
.L_x_3435:
[----:B------:R-:W5:Y:S02]  /*ab80*/  LDC R0, c[0x0][0xd34] ;  /* 0x00034d00ff007b82 */ /* 0x000f640000000800 */
[----:B-----5:R-:W-:-:S13]  /*ab90*/  ISETP.LE.AND P0, PT, R0, UR39, PT ;  /* 0x0000002700007c0c */ /* 0x020fda000bf03270 */
[----:B------:R-:W-:Y:S05]  /*aba0*/  @!P0 BRA `(.L_x_3437) ;  /* 0xffffff6000e08947 */ /* 0x000fea000383ffff */
[----:B------:R-:W-:Y:S05]  /*abb0*/  EXIT ;  /* 0x000000000000794d */ /* 0x000fea0003800000 */
.L_x_3399:
[----:B------:R-:W-:-:S08]  /*abc0*/  NOP ;  /* 0x0000000000007918 */ /* 0x000fd00000000000 */
[----:B------:R-:W0:-:S00]  /*abd0*/  USETMAXREG.DEALLOC.CTAPOOL 0x28 ;  /* 0x00000028000079c8 */ /* 0x000e0000080e0500 */
[----:B------:R-:W1:Y:S01]  /*abe0*/  S2UR UR8, SR_CTAID.X ;  /* 0x00000000000879c3 */ /* 0x000e620000002500 */
[----:B0-----:R-:W-:Y:S01]  /*abf0*/  IMAD.MOV.U32 R23, RZ, RZ, 0x1 ;  /* 0x00000001ff177424 */ /* 0x001fe200078e00ff */
[----:B------:R-:W-:Y:S01]  /*ac00*/  MOV R0, 0x1 ;  /* 0x0000000100007802 */ /* 0x000fe20000000f00 */
[----:B------:R-:W-:-:S05]  /*ac10*/  IMAD.MOV.U32 R18, RZ, RZ, RZ ;  /* 0x000000ffff127224 */ /* 0x000fca00078e00ff */
[----:B------:R-:W1:Y:S02]  /*ac20*/  LDC R2, c[0x0][0xd34] ;  /* 0x00034d00ff027b82 */ /* 0x000e640000000800 */
[----:B-1----:R-:W-:-:S13]  /*ac30*/  ISETP.LE.AND P0, PT, R2, UR8, PT ;  /* 0x0000000802007c0c */ /* 0x002fda000bf03270 */
[----:B------:R-:W-:Y:S05]  /*ac40*/  @P0 BRA `(.L_x_3438) ;  /* 0x0000004800880947 */ /* 0x000fea0003800000 */
[----:B------:R-:W-:Y:S01]  /*ac50*/  IMAD.SHL.U32 R29, R5, 0x8, RZ ;  /* 0x00000008051d7824 */ /* 0x000fe200078e00ff */
[----:B------:R-:W-:Y:S01]  /*ac60*/  ULDC UR6, c[0x0][0x320] ;  /* 0x0000c80000067ab9 */ /* 0x000fe20000000800 */
[----:B------:R-:W-:Y:S01]  /*ac70*/  ULDC UR7, c[0x0][0x3b8] ;  /* 0x0000ee0000077ab9 */ /* 0x000fe20000000800 */
[----:B------:R-:W-:Y:S01]  /*ac80*/  LOP3.LUT R16, R16, 0xffffffdf, RZ, 0xc0, !PT ;  /* 0xffffffdf10107812 */ /* 0x000fe200078ec0ff */
[----:B------:R-:W-:Y:S01]  /*ac90*/  ULDC.64 UR4, c[0x0][0x418] ;  /* 0x0001060000047ab9 */ /* 0x000fe20000000a00 */
[----:B------:R-:W-:Y:S01]  /*aca0*/  LOP3.LUT R15, R29, 0x38, RZ, 0xc0, !PT ;  /* 0x000000381d0f7812 */ /* 0x000fe200078ec0ff */
[----:B------:R-:W-:Y:S01]  /*acb0*/  UISETP.NE.U32.AND UP0, UPT, UR4, URZ, UPT ;  /* 0x0000003f0400728c */ /* 0x000fe2000bf05070 */
[----:B------:R-:W-:Y:S01]  /*acc0*/  IMAD.SHL.U32 R24, R5, 0x10, RZ ;  /* 0x0000001005187824 */ /* 0x000fe200078e00ff */
[----:B------:R-:W-:Y:S01]  /*acd0*/  LOP3.LUT R17, R17, 0xfffdffff, RZ, 0xc0, !PT ;  /* 0xfffdffff11117812 */ /* 0x000fe200078ec0ff */
[----:B------:R-:W-:Y:S01]  /*ace0*/  ULDC UR4, c[0x0][0x424] ;  /* 0x0001090000047ab9 */ /* 0x000fe20000000800 */
[C---:B------:R-:W-:Y:S01]  /*acf0*/  LOP3.LUT R0, R15.reuse, 0x40, RZ, 0xfc, !PT ;  /* 0x000000400f007812 */ /* 0x040fe200078efcff */
[----:B------:R-:W-:Y:S01]  /*ad00*/  UISETP.NE.AND.EX UP0, UPT, UR5, URZ, UPT, UP0 ;  /* 0x0000003f0500728c */ /* 0x000fe2000bf05300 */
[C---:B------:R-:W-:Y:S01]  /*ad10*/  LOP3.LUT R2, R15.reuse, 0x80, RZ, 0xfc, !PT ;  /* 0x000000800f027812 */ /* 0x040fe200078efcff */
[----:B------:R-:W0:Y:S01]  /*ad20*/  S2UR UR5, SR_CgaCtaId ;  /* 0x00000000000579c3 */ /* 0x000e220000008800 */
[C---:B------:R-:W-:Y:S01]  /*ad30*/  ISETP.GE.AND P0, PT, R0.reuse, UR6, PT ;  /* 0x0000000600007c0c */ /* 0x040fe2000bf06270 */
[----:B------:R-:W-:Y:S01]  /*ad40*/  USEL UR4, UR4, 0x1, UP0 ;  /* 0x0000000104047887 */ /* 0x000fe20008000000 */
[----:B------:R-:W-:Y:S01]  /*ad50*/  ISETP.GE.AND P5, PT, R0, UR7, PT ;  /* 0x0000000700007c0c */ /* 0x000fe2000bfa6270 */
[----:B------:R-:W-:Y:S01]  /*ad60*/  UMOV UR37, 0x400 ;  /* 0x0000040000257882 */ /* 0x000fe20000000000 */
[C---:B------:R-:W-:Y:S01]  /*ad70*/  ISETP.GE.AND P4, PT, R2.reuse, UR6, PT ;  /* 0x0000000602007c0c */ /* 0x040fe2000bf86270 */
[----:B------:R-:W-:Y:S01]  /*ad80*/  IMAD.MOV.U32 R23, RZ, RZ, 0x1 ;  /* 0x00000001ff177424 */ /* 0x000fe200078e00ff */
[----:B------:R-:W-:Y:S01]  /*ad90*/  ISETP.GE.AND P3, PT, R2, UR7, PT ;  /* 0x0000000702007c0c */ /* 0x000fe2000bf66270 */
[----:B------:R-:W-:Y:S01]  /*ada0*/  ULDC UR36, c[0x0][0x448] ;  /* 0x0001120000247ab9 */ /* 0x000fe20000000800 */
[C---:B------:R-:W-:Y:S01]  /*adb0*/  LOP3.LUT R3, R15.reuse, 0x180, RZ, 0xfc, !PT ;  /* 0x000001800f037812 */ /* 0x040fe200078efcff */
[----:B------:R-:W-:Y:S01]  /*adc0*/  ULDC UR38, c[0x0][0xc] ;  /* 0x0000030000267ab9 */ /* 0x000fe20000000800 */
[----:B------:R-:W-:-:S02]  /*add0*/  ISETP.GE.AND P6, PT, R15, UR6, PT ;  /* 0x000000060f007c0c */ /* 0x000fc4000bfc6270 */
[C---:B------:R-:W-:Y:S02]  /*ade0*/  ISETP.GE.AND P2, PT, R3.reuse, UR7, PT ;  /* 0x0000000703007c0c */ /* 0x040fe4000bf46270 */
[----:B------:R-:W-:Y:S02]  /*adf0*/  @P0 LOP3.LUT R16, R16, 0x20, RZ, 0xfc, !PT ;  /* 0x0000002010100812 */ /* 0x000fe400078efcff */
[----:B------:R-:W-:Y:S02]  /*ae00*/  SEL R6, RZ, 0x40, P2 ;  /* 0x00000040ff067807 */ /* 0x000fe40001000000 */
[----:B------:R-:W-:Y:S02]  /*ae10*/  LOP3.LUT R16, R16, 0xffbfffff, RZ, 0xc0, !PT ;  /* 0xffbfffff10107812 */ /* 0x000fe400078ec0ff */
[----:B------:R-:W-:Y:S02]  /*ae20*/  ISETP.GE.AND P2, PT, R0, UR6, PT ;  /* 0x0000000600007c0c */ /* 0x000fe4000bf46270 */
[----:B------:R-:W-:Y:S01]  /*ae30*/  @P5 LOP3.LUT R16, R16, 0x400000, RZ, 0xfc, !PT ;  /* 0x0040000010105812 */ /* 0x000fe200078efcff */
[----:B0-----:R-:W-:Y:S01]  /*ae40*/  ULEA UR37, UR5, UR37, 0x18 ;  /* 0x0000002505257291 */ /* 0x001fe2000f8ec03f */
[----:B------:R-:W-:-:S02]  /*ae50*/  ISETP.GE.AND P0, PT, R3, UR6, PT ;  /* 0x0000000603007c0c */ /* 0x000fc4000bf06270 */
[----:B------:R-:W-:Y:S02]  /*ae60*/  LOP3.LUT R16, R16, 0xffffffef, RZ, 0xc0, !PT ;  /* 0xffffffef10107812 */ /* 0x000fe400078ec0ff */
[C---:B------:R-:W-:Y:S02]  /*ae70*/  LOP3.LUT R4, R15.reuse, 0x1c0, RZ, 0xfc, !PT ;  /* 0x000001c00f047812 */ /* 0x040fe400078efcff */
[----:B------:R-:W-:Y:S02]  /*ae80*/  @P4 LOP3.LUT R16, R16, 0x10, RZ, 0xfc, !PT ;  /* 0x0000001010104812 */ /* 0x000fe400078efcff */
[----:B------:R-:W-:Y:S02]  /*ae90*/  SEL R3, RZ, 0xffffffff, P2 ;  /* 0xffffffffff037807 */ /* 0x000fe40001000000 */
[----:B------:R-:W-:Y:S02]  /*aea0*/  LOP3.LUT R16, R16, 0xffdfffff, RZ, 0xc0, !PT ;  /* 0xffdfffff10107812 */ /* 0x000fe400078ec0ff */
[----:B------:R-:W-:Y:S01]  /*aeb0*/  ISETP.GE.AND P2, PT, R15, UR7, PT ;  /* 0x000000070f007c0c */ /* 0x000fe2000bf46270 */
[----:B------:R-:W-:Y:S01]  /*aec0*/  IMAD.SHL.U32 R9, R3, 0x2, RZ ;  /* 0x0000000203097824 */ /* 0x000fe200078e00ff */
[----:B------:R-:W-:-:S02]  /*aed0*/  @P3 LOP3.LUT R16, R16, 0x200000, RZ, 0xfc, !PT ;  /* 0x0020000010103812 */ /* 0x000fc400078efcff */
[----:B------:R-:W-:Y:S02]  /*aee0*/  ISETP.GE.AND P1, PT, R4, UR6, PT ;  /* 0x0000000604007c0c */ /* 0x000fe4000bf26270 */
[----:B------:R-:W-:Y:S02]  /*aef0*/  LOP3.LUT R16, R16, 0xfffffdff, RZ, 0xc0, !PT ;  /* 0xfffffdff10107812 */ /* 0x000fe400078ec0ff */
[----:B------:R-:W-:Y:S02]  /*af00*/  LOP3.LUT R12, R15, 0xc0, RZ, 0xfc, !PT ;  /* 0x000000c00f0c7812 */ /* 0x000fe400078efcff */
[----:B------:R-:W-:Y:S02]  /*af10*/  @P6 LOP3.LUT R16, R16, 0x200, RZ, 0xfc, !PT ;  /* 0x0000020010106812 */ /* 0x000fe400078efcff */
[----:B------:R-:W-:Y:S02]  /*af20*/  SEL R7, RZ, 0x40, P0 ;  /* 0x00000040ff077807 */ /* 0x000fe40000000000 */
[----:B------:R-:W-:-:S02]  /*af30*/  SEL R0, RZ, 0x80, P1 ;  /* 0x00000080ff007807 */ /* 0x000fc40000800000 */
[----:B------:R-:W-:Y:S02]  /*af40*/  ISETP.GE.AND P0, PT, R4, UR7, PT ;  /* 0x0000000704007c0c */ /* 0x000fe4000bf06270 */
[----:B------:R-:W-:Y:S02]  /*af50*/  ISETP.GE.AND P1, PT, R12, UR6, PT ;  /* 0x000000060c007c0c */ /* 0x000fe4000bf26270 */
[----:B------:R-:W-:Y:S02]  /*af60*/  SEL R4, RZ, 0xffffffff, P5 ;  /* 0xffffffffff047807 */ /* 0x000fe40002800000 */
[----:B------:R-:W-:Y:S02]  /*af70*/  LOP3.LUT R16, R16, 0xff7fffff, RZ, 0xc0, !PT ;  /* 0xff7fffff10107812 */ /* 0x000fe400078ec0ff */
[----:B------:R-:W-:Y:S01]  /*af80*/  LOP3.LUT R13, R15, 0x100, RZ, 0xfc, !PT ;  /* 0x000001000f0d7812 */ /* 0x000fe200078efcff */
[----:B------:R-:W-:Y:S01]  /*af90*/  IMAD.SHL.U32 R10, R4, 0x2, RZ ;  /* 0x00000002040a7824 */ /* 0x000fe200078e00ff */
[----:B------:R-:W-:-:S02]  /*afa0*/  @P2 LOP3.LUT R16, R16, 0x800000, RZ, 0xfc, !PT ;  /* 0x0080000010102812 */ /* 0x000fc400078efcff */
[----:B------:R-:W-:Y:S02]  /*afb0*/  SEL R4, RZ, 0xffffff80, P0 ;  /* 0xffffff80ff047807 */ /* 0x000fe40000000000 */
[----:B------:R-:W-:Y:S02]  /*afc0*/  ISETP.GE.AND P0, PT, R12, UR7, PT ;  /* 0x000000070c007c0c */ /* 0x000fe4000bf06270 */
[----:B------:R-:W-:Y:S02]  /*afd0*/  LOP3.LUT R16, R16, 0xfffffff7, RZ, 0xc0, !PT ;  /* 0xfffffff710107812 */ /* 0x000fe400078ec0ff */
[----:B------:R-:W-:Y:S02]  /*afe0*/  SEL R12, RZ, 0x8, P0 ;  /* 0x00000008ff0c7807 */ /* 0x000fe40000000000 */
[----:B------:R-:W-:Y:S02]  /*aff0*/  @P1 LOP3.LUT R16, R16, 0x8, RZ, 0xfc, !PT ;  /* 0x0000000810101812 */ /* 0x000fe400078efcff */
[----:B------:R-:W-:-:S02]  /*b000*/  SEL R3, RZ, 0x1, P2 ;  /* 0x00000001ff037807 */ /* 0x000fc40001000000 */
[----:B------:R-:W-:Y:S02]  /*b010*/  LOP3.LUT R16, R16, 0xffefffff, RZ, 0xc0, !PT ;  /* 0xffefffff10107812 */ /* 0x000fe400078ec0ff */
[----:B------:R-:W-:Y:S02]  /*b020*/  LOP3.LUT R10, R10, 0x2, R3, 0xe2, !PT ;  /* 0x000000020a0a7812 */ /* 0x000fe400078ee203 */
[----:B------:R-:W-:Y:S02]  /*b030*/  @P0 LOP3.LUT R16, R16, 0x100000, RZ, 0xfc, !PT ;  /* 0x0010000010100812 */ /* 0x000fe400078efcff */
[----:B------:R-:W-:Y:S02]  /*b040*/  ISETP.GE.AND P0, PT, R13, UR6, PT ;  /* 0x000000060d007c0c */ /* 0x000fe4000bf06270 */
[----:B------:R-:W-:Y:S02]  /*b050*/  SEL R11, RZ, 0x4, P3 ;  /* 0x00000004ff0b7807 */ /* 0x000fe40001800000 */
[----:B------:R-:W-:-:S02]  /*b060*/  LOP3.LUT R16, R16, 0xfffffffb, RZ, 0xc0, !PT ;  /* 0xfffffffb10107812 */ /* 0x000fc400078ec0ff */
[----:B------:R-:W-:Y:S02]  /*b070*/  SEL R2, RZ, 0x1, P6 ;  /* 0x00000001ff027807 */ /* 0x000fe40003000000 */
[----:B------:R-:W-:Y:S02]  /*b080*/  LOP3.LUT R14, R15, 0x140, RZ, 0xfc, !PT ;  /* 0x000001400f0e7812 */ /* 0x000fe400078efcff */
[----:B------:R-:W-:Y:S02]  /*b090*/  LOP3.LUT R12, R12, R10, R11, 0xfe, !PT ;  /* 0x0000000a0c0c7212 */ /* 0x000fe400078efe0b */
[----:B------:R-:W-:Y:S02]  /*b0a0*/  SEL R10, RZ, 0x10, P0 ;  /* 0x00000010ff0a7807 */ /* 0x000fe40000000000 */
[----:B------:R-:W-:Y:S02]  /*b0b0*/  @P0 LOP3.LUT R16, R16, 0x4, RZ, 0xfc, !PT ;  /* 0x0000000410100812 */ /* 0x000fe400078efcff */
[----:B------:R-:W-:-:S02]  /*b0c0*/  LOP3.LUT R2, R9, 0x2, R2, 0xe2, !PT ;  /* 0x0000000209027812 */ /* 0x000fc400078ee202 */
[----:B------:R-:W-:Y:S02]  /*b0d0*/  SEL R3, RZ, 0x4, P4 ;  /* 0x00000004ff037807 */ /* 0x000fe40002000000 */
[----:B------:R-:W-:Y:S02]  /*b0e0*/  ISETP.GE.AND P0, PT, R14, UR6, PT ;  /* 0x000000060e007c0c */ /* 0x000fe4000bf06270 */
[----:B------:R-:W-:Y:S02]  /*b0f0*/  SEL R8, RZ, 0x8, P1 ;  /* 0x00000008ff087807 */ /* 0x000fe40000800000 */
[----:B------:R-:W-:Y:S02]  /*b100*/  LOP3.LUT R16, R16, 0xfffffffd, RZ, 0xc0, !PT ;  /* 0xfffffffd10107812 */ /* 0x000fe400078ec0ff */
[----:B------:R-:W-:Y:S02]  /*b110*/  LOP3.LUT R9, R8, R2, R3, 0xfe, !PT ;  /* 0x0000000208097212 */ /* 0x000fe400078efe03 */
[----:B------:R-:W0:Y:S01]  /*b120*/  LDC.64 R2, c[0x0][0x2f0] ;  /* 0x0000bc00ff027b82 */ /* 0x000e220000000a00 */
[----:B------:R-:W-:-:S02]  /*b130*/  SEL R11, RZ, 0x20, P0 ;  /* 0x00000020ff0b7807 */ /* 0x000fc40000000000 */
[----:B------:R-:W-:Y:S02]  /*b140*/  LOP3.LUT R8, R29, 0x1f8, RZ, 0xc0, !PT ;  /* 0x000001f81d087812 */ /* 0x000fe400078ec0ff */
[----:B------:R-:W-:Y:S02]  /*b150*/  @P0 LOP3.LUT R16, R16, 0x2, RZ, 0xfc, !PT ;  /* 0x0000000210100812 */ /* 0x000fe400078efcff */
[----:B------:R-:W-:Y:S02]  /*b160*/  ISETP.GE.AND P0, PT, R13, UR7, PT ;  /* 0x000000070d007c0c */ /* 0x000fe4000bf06270 */
[----:B------:R-:W-:Y:S02]  /*b170*/  LOP3.LUT R16, R16, 0xfff7ffff, RZ, 0xc0, !PT ;  /* 0xfff7ffff10107812 */ /* 0x000fe400078ec0ff */
[----:B------:R-:W-:Y:S02]  /*b180*/  SEL R13, RZ, 0x10, P0 ;  /* 0x00000010ff0d7807 */ /* 0x000fe40000000000 */
[----:B------:R-:W-:-:S02]  /*b190*/  LOP3.LUT R10, R11, R9, R10, 0xfe, !PT ;  /* 0x000000090b0a7212 */ /* 0x000fc400078efe0a */
[----:B------:R-:W-:Y:S02]  /*b1a0*/  LOP3.LUT R8, R8, 0x38, R5, 0x78, !PT ;  /* 0x0000003808087812 */ /* 0x000fe400078e7805 */
[----:B------:R-:W-:Y:S02]  /*b1b0*/  LOP3.LUT R7, R10, R7, RZ, 0xfc, !PT ;  /* 0x000000070a077212 */ /* 0x000fe400078efcff */
[----:B------:R-:W-:Y:S02]  /*b1c0*/  LOP3.LUT R29, R8, 0x200, R29, 0xf8, !PT ;  /* 0x00000200081d7812 */ /* 0x000fe400078ef81d */
[----:B------:R-:W-:Y:S02]  /*b1d0*/  @P0 LOP3.LUT R16, R16, 0x80000, RZ, 0xfc, !PT ;  /* 0x0008000010100812 */ /* 0x000fe400078efcff */
[----:B------:R-:W-:Y:S01]  /*b1e0*/  ISETP.GE.AND P0, PT, R14, UR7, PT ;  /* 0x000000070e007c0c */ /* 0x000fe2000bf06270 */
[----:B0-----:R-:W-:Y:S01]  /*b1f0*/  IMAD R18, R2, UR4, RZ ;  /* 0x0000000402127c24 */ /* 0x001fe2000f8e02ff */
[----:B------:R-:W-:Y:S01]  /*b200*/  LOP3.LUT R16, R16, 0xfffbffff, RZ, 0xc0, !PT ;  /* 0xfffbffff10107812 */ /* 0x000fe200078ec0ff */
[----:B------:R-:W-:Y:S01]  /*b210*/  ULDC UR7, c[0x0][0x2b8] ;  /* 0x0000ae0000077ab9 */ /* 0x000fe20000000800 */
[----:B------:R-:W-:Y:S01]  /*b220*/  SEL R2, RZ, 0x20, P0 ;  /* 0x00000020ff027807 */ /* 0x000fe20000000000 */
[----:B------:R-:W-:Y:S01]  /*b230*/  VIADD R14, R18, 0x3f ;  /* 0x0000003f120e7836 */ /* 0x000fe20000000000 */
[----:B------:R-:W-:Y:S01]  /*b240*/  STL [R1+0x20], R18 ;  /* 0x0000201201007387 */ /* 0x000fe20000100800 */
[----:B------:R-:W-:Y:S01]  /*b250*/  LOP3.LUT R0, R7, R0, RZ, 0xfc, !PT ;  /* 0x0000000007007212 */ /* 0x000fe200078efcff */
[----:B------:R-:W-:Y:S01]  /*b260*/  ULDC UR4, c[0x0][0x288] ;  /* 0x0000a20000047ab9 */ /* 0x000fe20000000800 */
[----:B------:R-:W-:Y:S01]  /*b270*/  LOP3.LUT R13, R2, R12, R13, 0xfe, !PT ;  /* 0x0000000c020d7212 */ /* 0x000fe200078efe0d */
[----:B------:R-:W-:Y:S01]  /*b280*/  UIMAD UR36, UR36, UR4, URZ ;  /* 0x00000004242472a4 */ /* 0x000fe2000f8e023f */
[----:B------:R-:W-:-:S02]  /*b290*/  SHF.R.S32.HI R9, RZ, 0x1f, R14 ;  /* 0x0000001fff097819 */ /* 0x000fc4000001140e */
[----:B------:R-:W-:Y:S01]  /*b2a0*/  LOP3.LUT R13, R13, R6, RZ, 0xfc, !PT ;  /* 0x000000060d0d7212 */ /* 0x000fe200078efcff */
[----:B------:R-:W-:Y:S01]  /*b2b0*/  IMAD.U32 R6, RZ, RZ, UR8 ;  /* 0x00000008ff067e24 */ /* 0x000fe2000f8e00ff */
[----:B------:R-:W-:Y:S02]  /*b2c0*/  SHF.R.U32.HI R2, RZ, 0x3, R5 ;  /* 0x00000003ff027819 */ /* 0x000fe40000011605 */
[----:B------:R-:W-:Y:S02]  /*b2d0*/  LEA.HI R9, R9, R14, RZ, 0x6 ;  /* 0x0000000e09097211 */ /* 0x000fe400078f30ff */
[----:B------:R-:W-:Y:S01]  /*b2e0*/  LOP3.LUT R2, R2, 0xf, RZ, 0xc0, !PT ;  /* 0x0000000f02027812 */ /* 0x000fe200078ec0ff */
[----:B------:R0:W-:Y:S01]  /*b2f0*/  STL [R1+0xc], R6 ;  /* 0x00000c0601007387 */ /* 0x0001e20000100800 */
[----:B------:R-:W-:Y:S02]  /*b300*/  LOP3.LUT R5, R37, 0x2, RZ, 0xfc, !PT ;  /* 0x0000000225057812 */ /* 0x000fe400078efcff */
[----:B------:R-:W-:-:S02]  /*b310*/  LOP3.LUT R5, R9, 0xffffffc0, RZ, 0xc0, !PT ;  /* 0xffffffc009057812 */ /* 0x000fc400078ec0ff */
[----:B------:R-:W-:Y:S02]  /*b320*/  LOP3.LUT R24, R2, 0x70, R24, 0xf8, !PT ;  /* 0x0000007002187812 */ /* 0x000fe400078ef818 */
[----:B------:R-:W-:Y:S02]  /*b330*/  @P0 LOP3.LUT R16, R16, 0x40000, RZ, 0xfc, !PT ;  /* 0x0004000010100812 */ /* 0x000fe400078efcff */
[----:B------:R-:W-:Y:S02]  /*b340*/  IADD3 R36, R18, 0x40, -R5 ;  /* 0x0000004012247810 */ /* 0x000fe40007ffe805 */
[----:B0-----:R-:W-:Y:S02]  /*b350*/  LEA.HI.SX32 R6, R9, 0xfffffffe, 0x1a ;  /* 0xfffffffe09067811 */ /* 0x001fe400078fd2ff */
[----:B------:R-:W-:Y:S01]  /*b360*/  LOP3.LUT R16, R16, 0xffffbfff, RZ, 0xc0, !PT ;  /* 0xffffbfff10107812 */ /* 0x000fe200078ec0ff */
[----:B------:R-:W-:Y:S01]  /*b370*/  IMAD.IADD R36, R36, 0x1, -R2 ;  /* 0x0000000124247824 */ /* 0x000fe200078e0a02 */
[C---:B------:R-:W-:Y:S01]  /*b380*/  LOP3.LUT R4, R13.reuse, 0x80, R4, 0xc8, !PT ;  /* 0x000000800d047812 */ /* 0x040fe200078ec804 */
[----:B------:R0:W-:Y:S01]  /*b390*/  STL [R1+0x28], R6 ;  /* 0x0000280601007387 */ /* 0x0001e20000100800 */
[----:B------:R-:W-:-:S02]  /*b3a0*/  LOP3.LUT R13, R13, 0x40, RZ, 0xc0, !PT ;  /* 0x000000400d0d7812 */ /* 0x000fc400078ec0ff */
[----:B------:R-:W-:Y:S02]  /*b3b0*/  SHF.R.U32.HI R4, RZ, 0x3, R4 ;  /* 0x00000003ff047819 */ /* 0x000fe40000011604 */
[----:B------:R-:W-:Y:S02]  /*b3c0*/  SHF.R.U32.HI R2, RZ, 0x2, R13 ;  /* 0x00000002ff027819 */ /* 0x000fe4000001160d */
[----:B------:R-:W-:Y:S02]  /*b3d0*/  LOP3.LUT R31, R7, 0x40, RZ, 0xc0, !PT ;  /* 0x00000040071f7812 */ /* 0x000fe400078ec0ff */
[----:B------:R-:W-:Y:S02]  /*b3e0*/  LOP3.LUT R30, R0, 0x80, RZ, 0xc0, !PT ;  /* 0x00000080001e7812 */ /* 0x000fe400078ec0ff */
[----:B0-----:R-:W-:Y:S02]  /*b3f0*/  IADD3 R6, R24, -0x40, R5 ;  /* 0xffffffc018067810 */ /* 0x001fe40007ffe005 */
[----:B------:R-:W-:-:S02]  /*b400*/  SHF.R.U32.HI R31, RZ, 0x2, R31 ;  /* 0x00000002ff1f7819 */ /* 0x000fc4000001161f */
[----:B------:R-:W-:Y:S01]  /*b410*/  ISETP.GE.AND P0, PT, R6, R18, PT ;  /* 0x000000120600720c */ /* 0x000fe20003f06270 */
[----:B------:R-:W-:Y:S01]  /*b420*/  STL [R1+0x24], R6 ;  /* 0x0000240601007387 */ /* 0x000fe20000100800 */
[----:B------:R-:W-:Y:S01]  /*b430*/  SHF.R.U32.HI R30, RZ, 0x3, R30 ;  /* 0x00000003ff1e7819 */ /* 0x000fe2000001161e */
[----:B------:R-:W-:Y:S01]  /*b440*/  IMAD.MOV.U32 R18, RZ, RZ, RZ ;  /* 0x000000ffff127224 */ /* 0x000fe200078e00ff */
[----:B------:R-:W-:Y:S01]  /*b450*/  ISETP.LT.U32.AND P1, PT, R24, 0x40, !P0 ;  /* 0x000000401800780c */ /* 0x000fe20004721070 */
[----:B------:R0:W-:Y:S01]  /*b460*/  STL [R1+0x8], R2 ;  /* 0x0000080201007387 */ /* 0x0001e20000100800 */
[----:B------:R-:W-:-:S03]  /*b470*/  ISETP.GE.AND P0, PT, R15, UR6, PT ;  /* 0x000000060f007c0c */ /* 0x000fc6000bf06270 */
[----:B------:R1:W-:Y:S01]  /*b480*/  STL [R1+0x4], R4 ;  /* 0x0000040401007387 */ /* 0x0003e20000100800 */
[C---:B------:R-:W-:Y:S02]  /*b490*/  ISETP.LT.OR P3, PT, R36.reuse, 0x1, P0 ;  /* 0x000000012400780c */ /* 0x040fe40000761670 */
[----:B------:R-:W-:Y:S01]  /*b4a0*/  ISETP.LT.OR P2, PT, R36, 0x11, P0 ;  /* 0x000000112400780c */ /* 0x000fe20000741670 */
[----:B------:R1:W-:Y:S01]  /*b4b0*/  STL [R1+0x1c], RZ ;  /* 0x00001cff01007387 */ /* 0x0003e20000100800 */
[----:B0-----:R-:W-:-:S03]  /*b4c0*/  PRMT R2, R0, 0x8880, RZ ;  /* 0x0000888000027816 */ /* 0x001fc600000000ff */
[----:B------:R-:W-:Y:S02]  /*b4d0*/  @P1 LOP3.LUT R16, R16, 0x4000, RZ, 0xfc, !PT ;  /* 0x0000400010101812 */ /* 0x000fe400078efcff */
[C---:B------:R-:W-:Y:S02]  /*b4e0*/  ISETP.LT.OR P1, PT, R36.reuse, 0x21, P0 ;  /* 0x000000212400780c */ /* 0x040fe40000721670 */
[----:B------:R-:W-:Y:S02]  /*b4f0*/  ISETP.LT.OR P0, PT, R36, 0x31, P0 ;  /* 0x000000312400780c */ /* 0x000fe40000701670 */
[----:B------:R-:W-:Y:S02]  /*b500*/  @P3 LOP3.LUT R17, R17, 0x20000, RZ, 0xfc, !PT ;  /* 0x0002000011113812 */ /* 0x000fe400078efcff */
[----:B------:R-:W-:Y:S02]  /*b510*/  LOP3.LUT R16, R16, 0xdfffffff, RZ, 0xc0, !PT ;  /* 0xdfffffff10107812 */ /* 0x000fe400078ec0ff */
[----:B------:R-:W-:-:S04]  /*b520*/  LOP3.LUT R17, R17, 0xfffeffff, RZ, 0xc0, !PT ;  /* 0xfffeffff11117812 */ /* 0x000fc800078ec0ff */
[----:B------:R-:W-:-:S04]  /*b530*/  @P2 LOP3.LUT R17, R17, 0x10000, RZ, 0xfc, !PT ;  /* 0x0001000011112812 */ /* 0x000fc800078efcff */
[----:B------:R-:W-:-:S04]  /*b540*/  LOP3.LUT R17, R17, 0xffff7fff, RZ, 0xc0, !PT ;  /* 0xffff7fff11117812 */ /* 0x000fc800078ec0ff */
[----:B------:R-:W-:-:S04]  /*b550*/  @P1 LOP3.LUT R17, R17, 0x8000, RZ, 0xfc, !PT ;  /* 0x0000800011111812 */ /* 0x000fc800078efcff */
        /* <DEDUP_REMOVED lines=16> */
[----:B------:R-:W-:-:S04]  /*b660*/  LOP3.LUT R17, R17, 0xfeffffff, RZ, 0xc0, !PT ;  /* 0xfeffffff11117812 */ /* 0x000fc800078ec0ff */
[----:B------:R-:W-:Y:S02]  /*b670*/  @P1 LOP3.LUT R17, R17, 0x1000000, RZ, 0xfc, !PT ;  /* 0x0100000011111812 */ /* 0x000fe400078efcff */
[----:B------:R-:W-:Y:S02]  /*b680*/  ISETP.LT.OR P1, PT, R36, 0x21, !P0 ;  /* 0x000000212400780c */ /* 0x000fe40004721670 */
[----:B------:R-:W-:-:S04]  /*b690*/  LOP3.LUT R17, R17, 0xfffff7ff, RZ, 0xc0, !PT ;  /* 0xfffff7ff11117812 */ /* 0x000fc800078ec0ff */
        /* <DEDUP_REMOVED lines=31> */
[----:B------:R-:W-:-:S02]  /*b890*/  @P1 LOP3.LUT R16, R16, 0x20000000, RZ, 0xfc, !PT ;  /* 0x2000000010101812 */ /* 0x000fc400078efcff */
[C---:B------:R-:W-:Y:S02]  /*b8a0*/  ISETP.LT.OR P1, PT, R36.reuse, 0x1, !P0 ;  /* 0x000000012400780c */ /* 0x040fe40004721670 */
[----:B------:R-:W-:Y:S02]  /*b8b0*/  LOP3.LUT R17, R17, 0xffdfffff, RZ, 0xc0, !PT ;  /* 0xffdfffff11117812 */ /* 0x000fe400078ec0ff */
[C---:B------:R-:W-:Y:S02]  /*b8c0*/  ISETP.LT.OR P3, PT, R36.reuse, 0x11, !P0 ;  /* 0x000000112400780c */ /* 0x040fe40004761670 */
[----:B------:R-:W-:Y:S02]  /*b8d0*/  @P2 LOP3.LUT R17, R17, 0x200000, RZ, 0xfc, !PT ;  /* 0x0020000011112812 */ /* 0x000fe400078efcff */
[----:B------:R-:W-:Y:S02]  /*b8e0*/  ISETP.LT.OR P2, PT, R36, 0x21, !P0 ;  /* 0x000000212400780c */ /* 0x000fe40004741670 */
[----:B------:R-:W-:-:S02]  /*b8f0*/  LOP3.LUT R17, R17, 0xffffffef, RZ, 0xc0, !PT ;  /* 0xffffffef11117812 */ /* 0x000fc400078ec0ff */
[----:B------:R-:W-:Y:S02]  /*b900*/  LOP3.LUT R16, R16, 0xefffffff, RZ, 0xc0, !PT ;  /* 0xefffffff10107812 */ /* 0x000fe400078ec0ff */
[----:B------:R-:W-:Y:S02]  /*b910*/  @P1 LOP3.LUT R17, R17, 0x10, RZ, 0xfc, !PT ;  /* 0x0000001011111812 */ /* 0x000fe400078efcff */
[----:B------:R-:W-:Y:S02]  /*b920*/  ISETP.LT.OR P1, PT, R36, 0x31, !P0 ;  /* 0x000000312400780c */ /* 0x000fe40004721670 */
[----:B------:R-:W-:Y:S02]  /*b930*/  LOP3.LUT R17, R17, 0xfffffffe, RZ, 0xc0, !PT ;  /* 0xfffffffe11117812 */ /* 0x000fe400078ec0ff */
[----:B------:R-:W-:Y:S02]  /*b940*/  LOP3.LUT P0, RZ, R0, 0x40, RZ, 0xc0, !PT ;  /* 0x0000004000ff7812 */ /* 0x000fe4000780c0ff */
[----:B------:R-:W-:-:S02]  /*b950*/  @P3 LOP3.LUT R17, R17, 0x1, RZ, 0xfc, !PT ;  /* 0x0000000111113812 */ /* 0x000fc400078efcff */
[----:B------:R-:W-:Y:S02]  /*b960*/  ISETP.LT.OR P3, PT, R36, 0x11, !P0 ;  /* 0x000000112400780c */ /* 0x000fe40004761670 */
[----:B------:R-:W-:Y:S02]  /*b970*/  LOP3.LUT R17, R17, 0xffefffff, RZ, 0xc0, !PT ;  /* 0xffefffff11117812 */ /* 0x000fe400078ec0ff */
[----:B------:R-:W-:Y:S02]  /*b980*/  @P2 LOP3.LUT R16, R16, 0x10000000, RZ, 0xfc, !PT ;  /* 0x1000000010102812 */ /* 0x000fe400078efcff */
[----:B------:R-:W-:Y:S02]  /*b990*/  @P1 LOP3.LUT R17, R17, 0x100000, RZ, 0xfc, !PT ;  /* 0x0010000011111812 */ /* 0x000fe400078efcff */
[C---:B------:R-:W-:Y:S02]  /*b9a0*/  ISETP.LT.OR P1, PT, R36.reuse, 0x1, !P0 ;  /* 0x000000012400780c */ /* 0x040fe40004721670 */
[----:B------:R-:W-:-:S02]  /*b9b0*/  ISETP.LT.OR P2, PT, R36, 0x21, !P0 ;  /* 0x000000212400780c */ /* 0x000fc40004741670 */
[----:B------:R-:W-:Y:S02]  /*b9c0*/  LOP3.LUT R16, R16, 0x7fffffff, RZ, 0xc0, !PT ;  /* 0x7fffffff10107812 */ /* 0x000fe400078ec0ff */
[----:B------:R-:W-:Y:S02]  /*b9d0*/  LOP3.LUT R17, R17, 0xfffffff7, RZ, 0xc0, !PT ;  /* 0xfffffff711117812 */ /* 0x000fe400078ec0ff */
[----:B------:R-:W-:Y:S02]  /*b9e0*/  @P3 LOP3.LUT R16, R16, 0x80000000, RZ, 0xfc, !PT ;  /* 0x8000000010103812 */ /* 0x000fe400078efcff */
[----:B------:R-:W-:Y:S02]  /*b9f0*/  LEA R0, R29, UR37, 0x1 ;  /* 0x000000251d007c11 */ /* 0x000fe4000f8e08ff */
[----:B------:R-:W-:Y:S02]  /*ba00*/  LOP3.LUT R16, R16, 0xf7ffffff, RZ, 0xc0, !PT ;  /* 0xf7ffffff10107812 */ /* 0x000fe400078ec0ff */
[----:B------:R-:W-:-:S02]  /*ba10*/  @P1 LOP3.LUT R17, R17, 0x8, RZ, 0xfc, !PT ;  /* 0x0000000811111812 */ /* 0x000fc400078efcff */
[----:B------:R-:W-:Y:S02]  /*ba20*/  ISETP.LT.OR P1, PT, R36, 0x31, !P0 ;  /* 0x000000312400780c */ /* 0x000fe40004721670 */
[----:B------:R-:W-:Y:S02]  /*ba30*/  ISETP.GT.AND P0, PT, R2, -0x1, PT ;  /* 0xffffffff0200780c */ /* 0x000fe40003f04270 */
[----:B------:R-:W-:Y:S02]  /*ba40*/  @P2 LOP3.LUT R16, R16, 0x8000000, RZ, 0xfc, !PT ;  /* 0x0800000010102812 */ /* 0x000fe400078efcff */
[----:B------:R-:W-:Y:S02]  /*ba50*/  ISETP.LT.OR P2, PT, R36, 0x11, P0 ;  /* 0x000000112400780c */ /* 0x000fe40000741670 */
[----:B------:R-:W-:Y:S02]  /*ba60*/  LOP3.LUT R17, R17, 0xfff7ffff, RZ, 0xc0, !PT ;  /* 0xfff7ffff11117812 */ /* 0x000fe400078ec0ff */
[----:B------:R-:W-:-:S02]  /*ba70*/  LOP3.LUT R16, R16, 0xbfffffff, RZ, 0xc0, !PT ;  /* 0xbfffffff10107812 */ /* 0x000fc400078ec0ff */
[C---:B------:R-:W-:Y:S02]  /*ba80*/  ISETP.LT.OR P3, PT, R36.reuse, 0x1, P0 ;  /* 0x000000012400780c */ /* 0x040fe40000761670 */
[----:B------:R-:W-:Y:S02]  /*ba90*/  @P1 LOP3.LUT R17, R17, 0x80000, RZ, 0xfc, !PT ;  /* 0x0008000011111812 */ /* 0x000fe400078efcff */
[C---:B------:R-:W-:Y:S02]  /*baa0*/  ISETP.LT.OR P1, PT, R36.reuse, 0x21, P0 ;  /* 0x000000212400780c */ /* 0x040fe40000721670 */
[----:B------:R-:W-:Y:S02]  /*bab0*/  ISETP.LT.OR P0, PT, R36, 0x31, P0 ;  /* 0x000000312400780c */ /* 0x000fe40000701670 */
[----:B------:R-:W-:Y:S02]  /*bac0*/  @P2 LOP3.LUT R16, R16, 0x40000000, RZ, 0xfc, !PT ;  /* 0x4000000010102812 */ /* 0x000fe400078efcff */
[----:B------:R-:W-:-:S02]  /*bad0*/  ISETP.GE.AND P2, PT, R15, R3, PT ;  /* 0x000000030f00720c */ /* 0x000fc40003f46270 */
[----:B------:R-:W-:Y:S02]  /*bae0*/  LOP3.LUT R16, R16, 0xfbffffff, RZ, 0xc0, !PT ;  /* 0xfbffffff10107812 */ /* 0x000fe400078ec0ff */
[----:B------:R-:W-:-:S03]  /*baf0*/  LOP3.LUT R17, R17, 0xfffffffb, RZ, 0xc0, !PT ;  /* 0xfffffffb11117812 */ /* 0x000fc600078ec0ff */
[----:B------:R-:W-:Y:S02]  /*bb00*/  @P1 LOP3.LUT R16, R16, 0x4000000, RZ, 0xfc, !PT ;  /* 0x0400000010101812 */ /* 0x000fe400078efcff */
[----:B------:R-:W-:Y:S02]  /*bb10*/  @P3 LOP3.LUT R17, R17, 0x4, RZ, 0xfc, !PT ;  /* 0x0000000411113812 */ /* 0x000fe400078efcff */
[----:B------:R-:W-:Y:S02]  /*bb20*/  ISETP.GE.AND P1, PT, R36, 0x1, PT ;  /* 0x000000012400780c */ /* 0x000fe40003f26270 */
[----:B------:R-:W-:Y:S02]  /*bb30*/  LOP3.LUT R16, R16, 0xfffffffe, RZ, 0xc0, !PT ;  /* 0xfffffffe10107812 */ /* 0x000fe400078ec0ff */
[----:B------:R-:W-:Y:S02]  /*bb40*/  LOP3.LUT R17, R17, 0xfffbffff, RZ, 0xc0, !PT ;  /* 0xfffbffff11117812 */ /* 0x000fe400078ec0ff */
[----:B------:R-:W-:-:S02]  /*bb50*/  @P2 LOP3.LUT R16, R16, 0x1, RZ, 0xfc, !PT ;  /* 0x0000000110102812 */ /* 0x000fc400078efcff */
[----:B------:R-:W-:Y:S02]  /*bb60*/  @P0 LOP3.LUT R17, R17, 0x40000, RZ, 0xfc, !PT ;  /* 0x0004000011110812 */ /* 0x000fe400078efcff */
[----:B------:R-:W-:Y:S02]  /*bb70*/  ISETP.GE.AND P0, PT, R36, 0x11, PT ;  /* 0x000000112400780c */ /* 0x000fe40003f06270 */
[----:B------:R-:W-:Y:S02]  /*bb80*/  LOP3.LUT R16, R16, 0xfffdffff, RZ, 0xc0, !PT ;  /* 0xfffdffff10107812 */ /* 0x000fe400078ec0ff */
[----:B------:R-:W-:Y:S02]  /*bb90*/  ISETP.GE.AND P2, PT, R36, 0x21, PT ;  /* 0x000000212400780c */ /* 0x000fe40003f46270 */
[----:B------:R-:W-:Y:S02]  /*bba0*/  @P1 LOP3.LUT R16, R16, 0x20000, RZ, 0xfc, !PT ;  /* 0x0002000010101812 */ /* 0x000fe400078efcff */
[----:B------:R-:W-:-:S02]  /*bbb0*/  ISETP.GE.AND P1, PT, R36, 0x31, PT ;  /* 0x000000312400780c */ /* 0x000fc40003f26270 */
        /* <DEDUP_REMOVED lines=9> */
.L_x_3475:
[----:B------:R-:W2:Y:S01]  /*bc50*/  LDL R2, [R1+0xc] ;  /* 0x00000c0001027983 */ /* 0x000ea20000100800 */
[----:B0-----:R-:W0:Y:S01]  /*bc60*/  LDC R0, c[0x0][0xd38] ;  /* 0x00034e00ff007b82 */ /* 0x001e220000000800 */
[----:B------:R-:W-:Y:S05]  /*bc70*/  YIELD ;  /* 0x0000000000007946 */ /* 0x000fea0003800000 */
[----:B------:R-:W-:Y:S01]  /*bc80*/  ULDC.64 UR4, c[0x0][0xb20] ;  /* 0x0002c80000047ab9 */ /* 0x000fe20000000a00 */
[----:B------:R-:W-:Y:S02]  /*bc90*/  MOV R32, RZ ;  /* 0x000000ff00207202 */ /* 0x000fe40000000f00 */
        /* <DEDUP_REMOVED lines=20> */
[----:B0--3--:R-:W-:Y:S05]  /*bde0*/  @!P0 BRA `(.L_x_3439) ;  /* 0x0000000000408947 */ /* 0x009fea0003800000 */
[----:B------:R-:W-:Y:S01]  /*bdf0*/  MOV R2, 0x0 ;  /* 0x0000000000027802 */ /* 0x000fe20000000f00 */
        /* <DEDUP_REMOVED lines=15> */
.L_x_3439:
        /* <DEDUP_REMOVED lines=20> */
.L_x_3441:
        /* <DEDUP_REMOVED lines=15> */
.L_x_3440:
        /* <DEDUP_REMOVED lines=13> */
.L_x_3493:
[----:B------:R-:W2:Y:S01]  /*c1f0*/  LDL R0, [R1+0x24] ;  /* 0x0000240001007983 */ /* 0x000ea20000100800 */
[----:B------:R-:W-:Y:S01]  /*c200*/  ISETP.NE.AND P0, PT, R10, 0x1, PT ;  /* 0x000000010a00780c */ /* 0x000fe20003f05270 */
[----:B------:R-:W-:Y:S01]  /*c210*/  IMAD.MOV.U32 R35, RZ, RZ, RZ ;  /* 0x000000ffff237224 */ /* 0x000fe200078e00ff */
[C---:B------:R-:W-:Y:S02]  /*c220*/  LOP3.LUT P1, RZ, R16.reuse, 0x4000, RZ, 0xc0, !PT ;  /* 0x0000400010ff7812 */ /* 0x040fe4000782c0ff */
[----:B-----5:R-:W-:Y:S02]  /*c230*/  SHF.R.S32.HI R33, RZ, 0x1f, R28 ;  /* 0x0000001fff217819 */ /* 0x020fe4000001141c */
[----:B------:R-:W-:-:S07]  /*c240*/  LOP3.LUT R16, R16, 0xffffefff, RZ, 0xc0, !PT ;  /* 0xffffefff10107812 */ /* 0x000fce00078ec0ff */
[----:B------:R-:W0:Y:S01]  /*c250*/  @P0 LDC R5, c[0x0][0x434] ;  /* 0x00010d00ff050b82 */ /* 0x000e220000000800 */
[----:B------:R-:W-:-:S07]  /*c260*/  @P0 LOP3.LUT R16, R16, 0x1000, RZ, 0xfc, !PT ;  /* 0x0000100010100812 */ /* 0x000fce00078efcff */
[----:B------:R-:W3:Y:S08]  /*c270*/  @P0 LDC R7, c[0x0][0x438] ;  /* 0x00010e00ff070b82 */ /* 0x000ef00000000800 */
[----:B-1----:R-:W1:Y:S02]  /*c280*/  @P1 LDC.64 R2, c[0x0][0x428] ;  /* 0x00010a00ff021b82 */ /* 0x002e640000000a00 */
[----:B-1----:R-:W-:-:S04]  /*c290*/  @P1 IMAD R8, R33, R2, RZ ;  /* 0x0000000221081224 */ /* 0x002fc800078e02ff */
[----:B------:R-:W-:Y:S02]  /*c2a0*/  @P1 IMAD R8, R28, R3, R8 ;  /* 0x000000031c081224 */ /* 0x000fe400078e0208 */
[----:B--2---:R-:W-:-:S04]  /*c2b0*/  IMAD.IADD R0, R0, 0x1, R32 ;  /* 0x0000000100007824 */ /* 0x004fc800078e0220 */
[----:B0-----:R-:W-:-:S04]  /*c2c0*/  @P0 IMAD.HI.U32 R4, R0, R5, RZ ;  /* 0x0000000500040227 */ /* 0x001fc800078e00ff */
[----:B------:R-:W-:Y:S01]  /*c2d0*/  IMAD.MOV.U32 R6, RZ, RZ, R0 ;  /* 0x000000ffff067224 */ /* 0x000fe200078e0000 */
[----:B---3--:R-:W-:Y:S02]  /*c2e0*/  @P0 SHF.R.U32.HI R6, RZ, R7, R4 ;  /* 0x00000007ff060219 */ /* 0x008fe40000011604 */
[----:B------:R-:W0:Y:S02]  /*c2f0*/  @P1 LDC.64 R4, c[0x0][0x418] ;  /* 0x00010600ff041b82 */ /* 0x000e240000000a00 */
[----:B------:R-:W-:-:S03]  /*c300*/  @P1 SHF.R.S32.HI R7, RZ, 0x1f, R6 ;  /* 0x0000001fff071819 */ /* 0x000fc60000011406 */
[----:B------:R-:W-:-:S04]  /*c310*/  @P1 IMAD.WIDE.U32 R2, R28, R2, R6 ;  /* 0x000000021c021225 */ /* 0x000fc800078e0006 */
[----:B------:R-:W-:Y:S01]  /*c320*/  @P1 IMAD.IADD R8, R3, 0x1, R8 ;  /* 0x0000000103081824 */ /* 0x000fe200078e0208 */
[----:B0-----:R-:W-:-:S04]  /*c330*/  @P1 LEA R4, P0, R2, R4, 0x2 ;  /* 0x0000000402041211 */ /* 0x001fc800078010ff */
[----:B------:R-:W-:-:S05]  /*c340*/  @P1 LEA.HI.X R5, R2, R5, R8, 0x2, P0 ;  /* 0x0000000502051211 */ /* 0x000fca00000f1408 */
[----:B------:R0:W5:Y:S01]  /*c350*/  @P1 LDG.E R35, desc[UR42][R4.64] ;  /* 0x0000002a04231981 */ /* 0x000162000c1e1900 */
[----:B------:R-:W-:Y:S01]  /*c360*/  IMAD.MOV R3, RZ, RZ, -R6 ;  /* 0x000000ffff037224 */ /* 0x000fe200078e0a06 */
[----:B------:R-:W-:Y:S02]  /*c370*/  LOP3.LUT R9, R37, 0x2, RZ, 0xfc, !PT ;  /* 0x0000000225097812 */ /* 0x000fe400078efcff */
[----:B------:R-:W-:Y:S01]  /*c380*/  LOP3.LUT R16, R16, 0xfffffbff, RZ, 0xc0, !PT ;  /* 0xfffffbff10107812 */ /* 0x000fe200078ec0ff */
[----:B------:R-:W-:Y:S01]  /*c390*/  IMAD R0, R10, R3, R0 ;  /* 0x000000030a007224 */ /* 0x000fe200078e0200 */
[----:B------:R-:W-:Y:S02]  /*c3a0*/  ISETP.NE.AND P0, PT, R9, 0x3, PT ;  /* 0x000000030900780c */ /* 0x000fe40003f05270 */
[----:B------:R-:W-:Y:S02]  /*c3b0*/  SHF.R.S32.HI R26, RZ, 0x1f, R19 ;  /* 0x0000001fff1a7819 */ /* 0x000fe40000011413 */
[----:B------:R0:W-:Y:S09]  /*c3c0*/  STL [R1], R0 ;  /* 0x0000000001007387 */ /* 0x0001f20000100800 */
[----:B------:R-:W-:Y:S01]  /*c3d0*/  @P0 LOP3.LUT R16, R16, 0x400, RZ, 0xfc, !PT ;  /* 0x0000040010100812 */ /* 0x000fe200078efcff */
[----:B0-----:R-:W-:Y:S06]  /*c3e0*/  @!P0 BRA `(.L_x_3443) ;  /* 0x0000000000048947 */ /* 0x001fec0003800000 */
[----:B------:R-:W-:Y:S01]  /*c3f0*/  BPT.TRAP 0x1 ;  /* 0x000000040000795c */ /* 0x000fe20000300000 */
.L_x_3443:
[----:B------:R-:W-:Y:S01]  /*c400*/  LEA R25, R18, UR37, 0x3 ;  /* 0x0000002512197c11 */ /* 0x000fe2000f8e18ff */
[----:B------:R-:W-:Y:S01]  /*c410*/  BSSY B0, `(.L_x_3444) ;  /* 0x0000004000007945 */ /* 0x000fe20003800000 */
[----:B------:R-:W-:-:S04]  /*c420*/  SHF.L.U32 R0, R23, 0x1f, RZ ;  /* 0x0000001f17007819 */ /* 0x000fc800000006ff */
[----:B------:R-:W0:Y:S02]  /*c430*/  SYNCS.PHASECHK.TRANS64.TRYWAIT P0, [R25+URZ+0x38840], R0 ;  /* 0x03884000190075a7 */ /* 0x000e24000800017f */
[----:B0-----:R-:W-:Y:S05]  /*c440*/  @!P0 BRA `(.L_x_3445) ;  /* 0x0000003800148947 */ /* 0x001fea0003800000 */
.L_x_3494:
[----:B------:R-:W-:Y:S05]  /*c450*/  BSYNC B0 ;  /* 0x0000000000007941 */ /* 0x000fea0003800000 */
.L_x_3444:
[----:B------:R-:W0:Y:S01]  /*c460*/  LDL R2, [R1] ;  /* 0x0000000001027983 */ /* 0x000e220000100800 */
[----:B------:R-:W-:Y:S01]  /*c470*/  ULDC.64 UR4, c[0x0][0x300] ;  /* 0x0000c00000047ab9 */ /* 0x000fe20000000a00 */
[----:B-----5:R-:W-:Y:S01]  /*c480*/  SHF.R.S32.HI R4, RZ, 0x1f, R35 ;  /* 0x0000001fff047819 */ /* 0x020fe20000011423 */
[----:B------:R-:W-:Y:S01]  /*c490*/  IMAD R5, R18, 0x1000, R29 ;  /* 0x0000100012057824 */ /* 0x000fe200078e021d */
[----:B------:R-:W1:Y:S01]  /*c4a0*/  S2R R7, SR_TID.X ;  /* 0x0000000000077919 */ /* 0x000e620000002100 */
[----:B------:R-:W-:Y:S01]  /*c4b0*/  LOP3.LUT P1, RZ, R16, 0x1, RZ, 0xc0, !PT ;  /* 0x0000000110ff7812 */ /* 0x000fe2000782c0ff */
[----:B-1----:R-:W-:-:S05]  /*c4c0*/  IMAD.SHL.U32 R7, R7, 0x8, RZ ;  /* 0x0000000807077824 */ /* 0x002fca00078e00ff */
[----:B------:R-:W-:Y:S02]  /*c4d0*/  LOP3.LUT R7, R7, 0x38, RZ, 0xc0, !PT ;  /* 0x0000003807077812 */ /* 0x000fe400078ec0ff */
[----:B0-----:R-:W-:-:S05]  /*c4e0*/  SHF.R.S32.HI R0, RZ, 0x1f, R2 ;  /* 0x0000001fff007819 */ /* 0x001fca0000011402 */
[----:B------:R0:W-:Y:S04]  /*c4f0*/  STL [R1+0x14], R0 ;  /* 0x0000140001007387 */ /* 0x0001e80000100800 */
[----:B------:R1:W-:Y:S01]  /*c500*/  STL [R1+0x18], R4 ;  /* 0x0000180401007387 */ /* 0x0003e20000100800 */
[----:B0-----:R-:W-:-:S04]  /*c510*/  IMAD R0, R0, UR4, RZ ;  /* 0x0000000400007c24 */ /* 0x001fc8000f8e02ff */
[C---:B------:R-:W-:Y:S02]  /*c520*/  IMAD R0, R2.reuse, UR5, R0 ;  /* 0x0000000502007c24 */ /* 0x040fe4000f8e0200 */
[----:B------:R-:W-:Y:S01]  /*c530*/  IMAD.WIDE.U32 R2, R2, UR4, RZ ;  /* 0x0000000402027c25 */ /* 0x000fe2000f8e00ff */
        /* <DEDUP_REMOVED lines=11> */
[----:B-1----:R-:W-:Y:S01]  /*c5f0*/  IMAD.IADD R4, R3, 0x1, R0 ;  /* 0x0000000103047824 */ /* 0x002fe200078e0200 */
[----:B------:R-:W-:Y:S01]  /*c600*/  LEA R0, P0, R2, UR4, 0x1 ;  /* 0x0000000402007c11 */ /* 0x000fe2000f8008ff */
[----:B------:R-:W-:-:S03]  /*c610*/  UMOV UR4, 0xffffffff ;  /* 0xffffffff00047882 */ /* 0x000fc60000000000 */
[----:B------:R-:W-:Y:S01]  /*c620*/  LEA.HI.X R4, R2, UR5, R4, 0x1, P0 ;  /* 0x0000000502047c11 */ /* 0x000fe200080f0c04 */
[----:B------:R-:W-:Y:S08]  /*c630*/  BRA.DIV UR4, `(.L_x_3446) ;  /* 0x0000003604ac7947 */ /* 0x000ff0000b800000 */
[----:B------:R-:W0:Y:S01]  /*c640*/  SHFL.IDX PT, R3, R0, RZ, 0x181f ;  /* 0x00181fff00037589 */ /* 0x000e2200000e0000 */
[C---:B------:R-:W-:Y:S02]  /*c650*/  ISETP.GE.AND P2, PT, R36.reuse, 0x1, PT ;  /* 0x000000012400780c */ /* 0x040fe40003f46270 */
[----:B------:R-:W-:Y:S01]  /*c660*/  ISETP.GE.AND P3, PT, R36, 0x11, PT ;  /* 0x000000112400780c */ /* 0x000fe20003f66270 */
[----:B------:R-:W1:Y:S10]  /*c670*/  SHFL.IDX PT, R2, R4, RZ, 0x181f ;  /* 0x00181fff04027589 */ /* 0x000e7400000e0000 */
[----:B------:R-:W-:-:S02]  /*c680*/  @P2 LEA R6, R5, UR37, 0x1 ;  /* 0x0000002505062c11 */ /* 0x000fc4000f8e08ff */
[----:B0-----:R-:W-:-:S05]  /*c690*/  @P2 LEA R3, P0, R7, R3, 0x1 ;  /* 0x0000000307032211 */ /* 0x001fca00078008ff */
[----:B-1----:R-:W-:-:S05]  /*c6a0*/  @P2 IMAD.X R2, RZ, RZ, R2, P0 ;  /* 0x000000ffff022224 */ /* 0x002fca00000e0602 */
[----:B------:R-:W-:-:S04]  /*c6b0*/  @P2 LOP3.LUT R3, R3, R2, RZ, 0x3c, !PT ;  /* 0x0000000203032212 */ /* 0x000fc800078e3cff */
[----:B------:R-:W-:-:S04]  /*c6c0*/  @P2 LOP3.LUT R2, R3, R2, RZ, 0x3c, !PT ;  /* 0x0000000203022212 */ /* 0x000fc800078e3cff */
[----:B------:R-:W-:-:S05]  /*c6d0*/  @P2 LOP3.LUT R3, R3, R2, RZ, 0x3c, !PT ;  /* 0x0000000203032212 */ /* 0x000fca00078e3cff */
[----:B------:R-:W-:Y:S01]  /*c6e0*/  @!PT LDS RZ, [RZ] ;  /* 0x00000000fffff984 */ /* 0x000fe20000000800 */
[----:B------:R0:W-:Y:S01]  /*c6f0*/  @P2 LDGSTS.E.BYPASS.LTC128B.128 [R6+0x22400], desc[UR42][R2.64], !P1 ;  /* 0x2240000002062fae */ /* 0x0001e2000c901d6a */
[----:B------:R-:W-:-:S03]  /*c700*/  ISETP.GE.AND P2, PT, R36, 0x21, PT ;  /* 0x000000212400780c */ /* 0x000fc60003f46270 */
[----:B0-----:R-:W0:Y:S01]  /*c710*/  SHFL.IDX PT, R3, R0, 0x1, 0x181f ;  /* 0x00381f0000037f89 */ /* 0x001e2200000e0000 */
[----:B------:R-:W-:-:S03]  /*c720*/  @P3 LEA R6, R5, UR37, 0x1 ;  /* 0x0000002505063c11 */ /* 0x000fc6000f8e08ff */
[----:B------:R-:W1:Y:S01]  /*c730*/  SHFL.IDX PT, R2, R4, 0x1, 0x181f ;  /* 0x00381f0004027f89 */ /* 0x000e6200000e0000 */
[----:B0-----:R-:W-:-:S05]  /*c740*/  @P3 LEA R3, P0, R7, R3, 0x1 ;  /* 0x0000000307033211 */ /* 0x001fca00078008ff */
[----:B-1----:R-:W-:-:S05]  /*c750*/  @P3 IMAD.X R2, RZ, RZ, R2, P0 ;  /* 0x000000ffff023224 */ /* 0x002fca00000e0602 */
[----:B------:R-:W-:-:S04]  /*c760*/  @P3 LOP3.LUT R3, R3, R2, RZ, 0x3c, !PT ;  /* 0x0000000203033212 */ /* 0x000fc800078e3cff */
[----:B------:R-:W-:-:S04]  /*c770*/  @P3 LOP3.LUT R2, R3, R2, RZ, 0x3c, !PT ;  /* 0x0000000203023212 */ /* 0x000fc800078e3cff */
[----:B------:R-:W-:-:S05]  /*c780*/  @P3 LOP3.LUT R3, R3, R2, RZ, 0x3c, !PT ;  /* 0x0000000203033212 */ /* 0x000fca00078e3cff */
[----:B------:R0:W-:Y:S04]  /*c790*/  @P3 LDGSTS.E.BYPASS.LTC128B.128 [R6+0x22c00], desc[UR42][R2.64], !P1 ;  /* 0x22c0000002063fae */ /* 0x0001e8000c901d6a */
[----:B0-----:R-:W0:Y:S01]  /*c7a0*/  SHFL.IDX PT, R3, R0, 0x2, 0x181f ;  /* 0x00581f0000037f89 */ /* 0x001e2200000e0000 */
[----:B------:R-:W-:-:S03]  /*c7b0*/  @P2 LEA R6, R5, UR37, 0x1 ;  /* 0x0000002505062c11 */ /* 0x000fc6000f8e08ff */
[----:B------:R-:W1:Y:S04]  /*c7c0*/  SHFL.IDX PT, R2, R4, 0x2, 0x181f ;  /* 0x00581f0004027f89 */ /* 0x000e6800000e0000 */
[----:B------:R-:W2:Y:S04]  /*c7d0*/  SHFL.IDX PT, R4, R4, 0x3, 0x181f ;  /* 0x00781f0004047f89 */ /* 0x000ea800000e0000 */
[----:B------:R-:W3:Y:S01]  /*c7e0*/  SHFL.IDX PT, R0, R0, 0x3, 0x181f ;  /* 0x00781f0000007f89 */ /* 0x000ee200000e0000 */
[----:B0-----:R-:W-:-:S05]  /*c7f0*/  @P2 LEA R3, P0, R7, R3, 0x1 ;  /* 0x0000000307032211 */ /* 0x001fca00078008ff */
[----:B-1----:R-:W-:-:S05]  /*c800*/  @P2 IMAD.X R2, RZ, RZ, R2, P0 ;  /* 0x000000ffff022224 */ /* 0x002fca00000e0602 */
[----:B------:R-:W-:-:S04]  /*c810*/  @P2 LOP3.LUT R3, R3, R2, RZ, 0x3c, !PT ;  /* 0x0000000203032212 */ /* 0x000fc800078e3cff */
[----:B------:R-:W-:-:S04]  /*c820*/  @P2 LOP3.LUT R2, R3, R2, RZ, 0x3c, !PT ;  /* 0x0000000203022212 */ /* 0x000fc800078e3cff */
[----:B------:R-:W-:-:S05]  /*c830*/  @P2 LOP3.LUT R3, R3, R2, RZ, 0x3c, !PT ;  /* 0x0000000203032212 */ /* 0x000fca00078e3cff */
[----:B--23--:R1:W-:Y:S02]  /*c840*/  @P2 LDGSTS.E.BYPASS.LTC128B.128 [R6+0x23400], desc[UR42][R2.64], !P1 ;  /* 0x2340000002062fae */ /* 0x00c3e4000c901d6a */
.L_x_3504:
[----:B------:R-:W-:-:S13]  /*c850*/  ISETP.GE.AND P2, PT, R36, 0x31, PT ;  /* 0x000000312400780c */ /* 0x000fda0003f46270 */
[----:B01----:R-:W-:Y:S02]  /*c860*/  @P2 LEA R2, P0, R7, R0, 0x1 ;  /* 0x0000000007022211 */ /* 0x003fe400078008ff */
[----:B------:R-:W-:-:S03]  /*c870*/  @P2 LEA R5, R5, UR37, 0x1 ;  /* 0x0000002505052c11 */ /* 0x000fc6000f8e08ff */
[----:B------:R-:W-:Y:S01]  /*c880*/  @P2 IMAD.X R3, RZ, RZ, R4, P0 ;  /* 0x000000ffff032224 */ /* 0x000fe200000e0604 */
[----:B------:R-:W-:-:S04]  /*c890*/  PLOP3.LUT P0, PT, PT, PT, PT, 0x80, 0x0 ;  /* 0x000000000000781c */ /* 0x000fc80003f0f070 */
[----:B------:R-:W-:Y:S01]  /*c8a0*/  @!PT LDS RZ, [RZ] ;  /* 0x00000000fffff984 */ /* 0x000fe20000000800 */
[----:B------:R-:W-:Y:S01]  /*c8b0*/  @!PT LDS RZ, [RZ] ;  /* 0x00000000fffff984 */ /* 0x000fe20000000800 */
[----:B------:R-:W-:Y:S01]  /*c8c0*/  @!PT LDS RZ, [RZ] ;  /* 0x00000000fffff984 */ /* 0x000fe20000000800 */
[----:B------:R0:W-:Y:S01]  /*c8d0*/  @P2 LDGSTS.E.BYPASS.LTC128B.128 [R5+0x23c00], desc[UR42][R2.64], !P1 ;  /* 0x23c0000002052fae */ /* 0x0001e2000c901d6a */
[----:B------:R-:W-:-:S08]  /*c8e0*/  NOP ;  /* 0x0000000000007918 */ /* 0x000fd00000000000 */
.L_x_3447:
[----:B------:R-:W-:Y:S02]  /*c8f0*/  PLOP3.LUT P1, PT, P1, P0, PT, 0xa2, 0x0 ;  /* 0x000000000000781c */ /* 0x000fe40000f21472 */
[----:B------:R-:W-:-:S08]  /*c900*/  @P0 R2UR P1, UR4, R25 ;  /* 0x00000000190402ca */ /* 0x000fd00000020000 */
[----:B------:R-:W-:-:S05]  /*c910*/  @P0 PLOP3.LUT P0, PT, P1, PT, PT, 0x80, 0x0 ;  /* 0x000000000000081c */ /* 0x000fca0000f0f070 */
[----:B------:R-:W-:Y:S01]  /*c920*/  @!P1 SYNCS.ARRIVE.TRANS64.RED.A0T1 RZ, [UR4+0x38830], RZ ;  /* 0x038830ffffff99a7 */ /* 0x000fe20008200404 */
[----:B------:R-:W-:Y:S07]  /*c930*/  @!P1 ARRIVES.LDGSTSBAR.64.TRANSCNT [UR4+0x38830] ;  /* 0x03883000ff0099b0 */ /* 0x000fee0008000a84 */
[----:B------:R-:W-:Y:S05]  /*c940*/  @P0 BRA.U.ANY `(.L_x_3447) ;  /* 0xfffffffd00e80947 */ /* 0x000fea000393ffff */
[----:B------:R-:W-:Y:S01]  /*c950*/  NOP ;  /* 0x0000000000007918 */ /* 0x000fe20000000000 */
[----:B------:R-:W-:-:S04]  /*c960*/  LOP3.LUT R0, R37, 0x2, RZ, 0xfc, !PT ;  /* 0x0000000225007812 */ /* 0x000fc800078efcff */
[----:B------:R-:W-:-:S13]  /*c970*/  ISETP.NE.AND P2, PT, R0, 0x3, PT ;  /* 0x000000030000780c */ /* 0x000fda0003f45270 */
[----:B------:R-:W-:Y:S05]  /*c980*/  @!P2 BRA `(.L_x_3448) ;  /* 0x000000000004a947 */ /* 0x000fea0003800000 */
[----:B------:R-:W-:Y:S01]  /*c990*/  BPT.TRAP 0x1 ;  /* 0x000000040000795c */ /* 0x000fe20000300000 */
.L_x_3448:
[----:B------:R1:W-:Y:S02]  /*c9a0*/  SYNCS.ARRIVE.TRANS64.A1T0 RZ, [R25+URZ+0x38830], RZ ;  /* 0x038830ff19ff79a7 */ /* 0x0003e4000810003f */
[----:B------:R-:W-:Y:S05]  /*c9b0*/  WARPSYNC.ALL ;  /* 0x0000000000007948 */ /* 0x000fea0003800000 */
[----:B------:R-:W-:Y:S01]  /*c9c0*/  UIADD3 UR4, UR37, 0x20400, URZ ;  /* 0x0002040025047890 */ /* 0x000fe2000fffe03f */
[----:B------:R-:W-:-:S03]  /*c9d0*/  SHF.R.S32.HI R0, RZ, 0x1f, R27 ;  /* 0x0000001fff007819 */ /* 0x000fc6000001141b */
[----:B------:R-:W-:Y:S02]  /*c9e0*/  ULOP3.LUT UP0, URZ, UR4, 0x3ff, URZ, 0xc0, !UPT ;  /* 0x000003ff043f7892 */ /* 0x000fe4000f80c03f */
[----:B------:R2:W-:Y:S01]  /*c9f0*/  STL [R1+0x10], R0 ;  /* 0x0000100001007387 */ /* 0x0005e20000100800 */
[----:B------:R-:W-:Y:S03]  /*ca00*/  BAR.SYNC.DEFER_BLOCKING 0x8, 0x100 ;  /* 0x0204000000007b1d */ /* 0x000fe60000010000 */
[----:B------:R-:W-:-:S13]  /*ca10*/  PLOP3.LUT P0, PT, PT, PT, UP0, 0x80, 0x0 ;  /* 0x000000000000781c */ /* 0x000fda0003f0f008 */
[----:B--2---:R-:W-:Y:S05]  /*ca20*/  @!P0 BRA `(.L_x_3449) ;  /* 0x0000000000408947 */ /* 0x004fea0003800000 */
[----:B0-----:R-:W-:Y:S01]  /*ca30*/  MOV R2, 0x0 ;  /* 0x0000000000027802 */ /* 0x001fe20000000f00 */
        /* <DEDUP_REMOVED lines=14> */
[----:B01----:R-:W-:Y:S05]  /*cb20*/  CALL.ABS.NOINC R2 ;  /* 0x0000000002007343 */ /* 0x003fea0003c00000 */
.L_x_3449:
[----:B0-----:R-:W2:Y:S01]  /*cb30*/  LDL R2, [R1+0x10] ;  /* 0x0000100001027983 */ /* 0x001ea20000100800 */
[----:B------:R-:W0:Y:S03]  /*cb40*/  LDC R3, c[0x0][0x448] ;  /* 0x00011200ff037b82 */ /* 0x000e260000000800 */
[----:B------:R-:W3:Y:S01]  /*cb50*/  LDL R21, [R1+0xc] ;  /* 0x00000c0001157983 */ /* 0x000ee20000100800 */
[----:B------:R-:W-:Y:S01]  /*cb60*/  IMAD.MOV R5, RZ, RZ, -R34 ;  /* 0x000000ffff057224 */ /* 0x000fe200078e0a22 */
[----:B------:R-:W-:Y:S01]  /*cb70*/  ULDC UR4, c[0x0][0xd38] ;  /* 0x00034e0000047ab9 */ /* 0x000fe20000000800 */
[----:B------:R-:W-:Y:S01]  /*cb80*/  LOP3.LUT R16, R16, 0xffffdfff, RZ, 0xc0, !PT ;  /* 0xffffdfff10107812 */ /* 0x000fe200078ec0ff */
[----:B------:R-:W4:Y:S01]  /*cb90*/  S2R R9, SR_TID.X ;  /* 0x0000000000097919 */ /* 0x000f220000002100 */
[----:B------:R-:W-:Y:S01]  /*cba0*/  LEA R8, R29, UR37, 0x1 ;  /* 0x000000251d087c11 */ /* 0x000fe2000f8e08ff */
[----:B------:R-:W5:Y:S01]  /*cbb0*/  S2R R10, SR_TID.X ;  /* 0x00000000000a7919 */ /* 0x000f620000002100 */
[----:B0-----:R-:W-:-:S13]  /*cbc0*/  ISETP.NE.AND P0, PT, R3, 0x1, PT ;  /* 0x000000010300780c */ /* 0x001fda0003f05270 */
[----:B------:R-:W0:Y:S01]  /*cbd0*/  @P0 LDC R0, c[0x0][0x450] ;  /* 0x00011400ff000b82 */ /* 0x000e220000000800 */
[----:B------:R-:W-:Y:S01]  /*cbe0*/  @P0 LOP3.LUT R16, R16, 0x2000, RZ, 0xfc, !PT ;  /* 0x0000200010100812 */ /* 0x000fe200078efcff */
[----:B----4-:R-:W-:-:S03]  /*cbf0*/  IMAD.SHL.U32 R9, R9, 0x8, RZ ;  /* 0x0000000809097824 */ /* 0x010fc600078e00ff */
[----:B------:R-:W-:Y:S02]  /*cc00*/  LOP3.LUT P1, RZ, R16, 0x1000000, RZ, 0xc0, !PT ;  /* 0x0100000010ff7812 */ /* 0x000fe4000782c0ff */
[----:B-----5:R-:W-:Y:S02]  /*cc10*/  SHF.R.U32.HI R10, RZ, 0x3, R10 ;  /* 0x00000003ff0a7819 */ /* 0x020fe4000001160a */
[----:B------:R-:W-:Y:S02]  /*cc20*/  LOP3.LUT R9, R9, 0x38, RZ, 0xc0, !PT ;  /* 0x0000003809097812 */ /* 0x000fe400078ec0ff */
[----:B------:R-:W-:Y:S01]  /*cc30*/  LOP3.LUT R10, R10, 0xf, RZ, 0xc0, !PT ;  /* 0x0000000f0a0a7812 */ /* 0x000fe200078ec0ff */
[----:B--2---:R-:W-:Y:S02]  /*cc40*/  IMAD.MOV.U32 R20, RZ, RZ, R2 ;  /* 0x000000ffff147224 */ /* 0x004fe400078e0002 */
[----:B------:R-:W2:Y:S01]  /*cc50*/  @P0 LDC R2, c[0x0][0x44c] ;  /* 0x00011300ff020b82 */ /* 0x000ea20000000800 */
[----:B---3--:R-:W-:Y:S01]  /*cc60*/  IMAD R5, R5, UR4, R21 ;  /* 0x0000000405057c24 */ /* 0x008fe2000f8e0215 */
[----:B------:R-:W-:-:S02]  /*cc70*/  ULDC.64 UR4, c[0x0][0x2d8] ;  /* 0x0000b60000047ab9 */ /* 0x000fc40000000a00 */
[----:B------:R-:W-:Y:S02]  /*cc80*/  IMAD R6, R26, UR4, RZ ;  /* 0x000000041a067c24 */ /* 0x000fe4000f8e02ff */
[----:B------:R-:W-:Y:S02]  /*cc90*/  IMAD R34, R5, 0x40, R24 ;  /* 0x0000004005227824 */ /* 0x000fe400078e0218 */
[----:B------:R-:W-:Y:S02]  /*cca0*/  IMAD R6, R19, UR5, R6 ;  /* 0x0000000513067c24 */ /* 0x000fe4000f8e0206 */
[----:B------:R-:W-:Y:S02]  /*ccb0*/  IMAD.MOV.U32 R4, RZ, RZ, R34 ;  /* 0x000000ffff047224 */ /* 0x000fe400078e0022 */
[----:B--2---:R-:W-:-:S05]  /*ccc0*/  @P0 IMAD.HI.U32 R2, R34, R2, RZ ;  /* 0x0000000222020227 */ /* 0x004fca00078e00ff */
[----:B0-----:R-:W-:-:S05]  /*ccd0*/  @P0 SHF.R.U32.HI R4, RZ, R0, R2 ;  /* 0x00000000ff040219 */ /* 0x001fca0000011602 */
[----:B------:R-:W-:-:S04]  /*cce0*/  IMAD.MOV R0, RZ, RZ, -R4 ;  /* 0x000000ffff007224 */ /* 0x000fc800078e0a04 */
[----:B------:R-:W-:Y:S02]  /*ccf0*/  IMAD R0, R3, R0, R34 ;  /* 0x0000000003007224 */ /* 0x000fe400078e0222 */
[----:B------:R-:W-:Y:S01]  /*cd00*/  IMAD.WIDE.U32 R2, R19, UR4, RZ ;  /* 0x0000000413027c25 */ /* 0x000fe2000f8e00ff */
[----:B------:R-:W-:-:S03]  /*cd10*/  ULDC.64 UR4, c[0x0][0x2e0] ;  /* 0x0000b80000047ab9 */ /* 0x000fc60000000a00 */
[----:B------:R-:W-:Y:S02]  /*cd20*/  IMAD.IADD R3, R3, 0x1, R6 ;  /* 0x0000000103037824 */ /* 0x000fe400078e0206 */
[----:B------:R-:W-:Y:S02]  /*cd30*/  IMAD R6, R20, UR4, RZ ;  /* 0x0000000414067c24 */ /* 0x000fe4000f8e02ff */
[----:B------:R-:W-:-:S04]  /*cd40*/  IMAD.WIDE.U32 R2, R27, UR4, R2 ;  /* 0x000000041b027c25 */ /* 0x000fc8000f8e0002 */
[----:B------:R-:W-:Y:S01]  /*cd50*/  IMAD R6, R27, UR5, R6 ;  /* 0x000000051b067c24 */ /* 0x000fe2000f8e0206 */
[----:B------:R-:W-:-:S03]  /*cd60*/  ULDC.64 UR4, c[0x0][0x2d0] ;  /* 0x0000b40000047ab9 */ /* 0x000fc60000000a00 */
[----:B------:R-:W-:Y:S01]  /*cd70*/  IMAD.IADD R3, R3, 0x1, R6 ;  /* 0x0000000103037824 */ /* 0x000fe200078e0206 */
[----:B------:R-:W-:Y:S01]  /*cd80*/  SHF.R.S32.HI R6, RZ, 0x1f, R4 ;  /* 0x0000001fff067819 */ /* 0x000fe20000011404 */
[----:B------:R-:W-:-:S04]  /*cd90*/  IMAD.WIDE.U32 R2, R4, UR4, R2 ;  /* 0x0000000404027c25 */ /* 0x000fc8000f8e0002 */
[----:B------:R-:W-:-:S04]  /*cda0*/  IMAD R6, R6, UR4, RZ ;  /* 0x0000000406067c24 */ /* 0x000fc8000f8e02ff */
[----:B------:R-:W-:Y:S01]  /*cdb0*/  IMAD R6, R4, UR5, R6 ;  /* 0x0000000504067c24 */ /* 0x000fe2000f8e0206 */
[----:B------:R-:W-:Y:S01]  /*cdc0*/  SHF.R.S32.HI R4, RZ, 0x1f, R0 ;  /* 0x0000001fff047819 */ /* 0x000fe20000011400 */
[----:B------:R-:W-:-:S03]  /*cdd0*/  ULDC.64 UR4, c[0x0][0x2c8] ;  /* 0x0000b20000047ab9 */ /* 0x000fc60000000a00 */
[----:B------:R-:W-:Y:S01]  /*cde0*/  IADD3 R3, R3, R6, RZ ;  /* 0x0000000603037210 */ /* 0x000fe20007ffe0ff */
        /* <DEDUP_REMOVED lines=10> */
[----:B------:R-:W-:Y:S01]  /*ce90*/  IMAD R5, R5, 0x40, R10 ;  /* 0x0000004005057824 */ /* 0x000fe200078e020a */
[----:B------:R-:W-:Y:S02]  /*cea0*/  LOP3.LUT R16, R16, 0xfffffeff, RZ, 0xc0, !PT ;  /* 0xfffffeff10107812 */ /* 0x000fe400078ec0ff */
[----:B------:R-:W2:Y:S02]  /*ceb0*/  SHFL.IDX PT, R3, R2, RZ, 0x181f ;  /* 0x00181fff02037589 */ /* 0x000ea400000e0000 */
[----:B------:R-:W-:-:S13]  /*cec0*/  ISETP.GE.AND P2, PT, R5, UR36, PT ;  /* 0x0000002405007c0c */ /* 0x000fda000bf46270 */
[----:B------:R-:W-:-:S04]  /*ced0*/  @P2 LOP3.LUT R16, R16, 0x100, RZ, 0xfc, !PT ;  /* 0x0000010010102812 */ /* 0x000fc800078efcff */
[----:B------:R-:W-:Y:S02]  /*cee0*/  LOP3.LUT R16, R16, 0xffffff7f, RZ, 0xc0, !PT ;  /* 0xffffff7f10107812 */ /* 0x000fe400078ec0ff */
[----:B0-----:R-:W-:-:S05]  /*cef0*/  @!P2 LEA R4, P0, R9, R4, 0x1 ;  /* 0x000000040904a211 */ /* 0x001fca00078008ff */
[----:B--2---:R-:W-:Y:S02]  /*cf00*/  @!P2 IMAD.X R3, RZ, RZ, R3, P0 ;  /* 0x000000ffff03a224 */ /* 0x004fe400000e0603 */
[----:B------:R-:W-:Y:S02]  /*cf10*/  @!P2 IMAD.MOV.U32 R6, RZ, RZ, R4 ;  /* 0x000000ffff06a224 */ /* 0x000fe400078e0004 */
[----:B------:R-:W-:Y:S02]  /*cf20*/  @!P2 IMAD.MOV.U32 R7, RZ, RZ, R3 ;  /* 0x000000ffff07a224 */ /* 0x000fe400078e0003 */
[----:B------:R-:W-:-:S03]  /*cf30*/  VIADD R3, R5, 0x10 ;  /* 0x0000001005037836 */ /* 0x000fc60000000000 */
[----:B------:R-:W-:Y:S01]  /*cf40*/  @!PT LDS RZ, [RZ] ;  /* 0x00000000fffff984 */ /* 0x000fe20000000800 */
[----:B------:R0:W-:Y:S02]  /*cf50*/  @!P2 LDGSTS.E.BYPASS.LTC128B.128 [R8+0x20400], desc[UR42][R6.64], !P1 ;  /* 0x204000000608afae */ /* 0x0001e4000c901d6a */
[----:B------:R-:W-:Y:S02]  /*cf60*/  ISETP.GE.AND P2, PT, R3, UR36, PT ;  /* 0x0000002403007c0c */ /* 0x000fe4000bf46270 */
[----:B------:R-:W-:Y:S04]  /*cf70*/  SHFL.IDX PT, R3, R2, 0x1, 0x181f ;  /* 0x00381f0002037f89 */ /* 0x000fe800000e0000 */
[----:B0-----:R-:W0:Y:S07]  /*cf80*/  SHFL.IDX PT, R6, R0, 0x1, 0x181f ;  /* 0x00381f0000067f89 */ /* 0x001e2e00000e0000 */
[----:B------:R-:W-:-:S04]  /*cf90*/  @P2 LOP3.LUT R16, R16, 0x80, RZ, 0xfc, !PT ;  /* 0x0000008010102812 */ /* 0x000fc800078efcff */
[----:B------:R-:W-:Y:S02]  /*cfa0*/  LOP3.LUT R16, R16, 0xffffffbf, RZ, 0xc0, !PT ;  /* 0xffffffbf10107812 */ /* 0x000fe400078ec0ff */
[----:B0-----:R-:W-:-:S05]  /*cfb0*/  @!P2 LEA R6, P0, R9, R6, 0x1 ;  /* 0x000000060906a211 */ /* 0x001fca00078008ff */
[----:B------:R-:W-:-:S04]  /*cfc0*/  @!P2 IMAD.X R3, RZ, RZ, R3, P0 ;  /* 0x000000ffff03a224 */ /* 0x000fc800000e0603 */
[----:B------:R-:W-:Y:S02]  /*cfd0*/  @!P2 IMAD.MOV.U32 R7, RZ, RZ, R3 ;  /* 0x000000ffff07a224 */ /* 0x000fe400078e0003 */
[----:B------:R-:W-:-:S03]  /*cfe0*/  VIADD R3, R5, 0x20 ;  /* 0x0000002005037836 */ /* 0x000fc60000000000 */
[----:B------:R0:W-:Y:S02]  /*cff0*/  @!P2 LDGSTS.E.BYPASS.LTC128B.128 [R8+0x20c00], desc[UR42][R6.64], !P1 ;  /* 0x20c000000608afae */ /* 0x0001e4000c901d6a */
[----:B------:R-:W-:Y:S02]  /*d000*/  ISETP.GE.AND P2, PT, R3, UR36, PT ;  /* 0x0000002403007c0c */ /* 0x000fe4000bf46270 */
[----:B------:R-:W-:Y:S04]  /*d010*/  SHFL.IDX PT, R3, R2, 0x2, 0x181f ;  /* 0x00581f0002037f89 */ /* 0x000fe800000e0000 */
[----:B0-----:R-:W0:Y:S07]  /*d020*/  SHFL.IDX PT, R6, R0, 0x2, 0x181f ;  /* 0x00581f0000067f89 */ /* 0x001e2e00000e0000 */
[----:B------:R-:W-:Y:S01]  /*d030*/  @P2 LOP3.LUT R16, R16, 0x40, RZ, 0xfc, !PT ;  /* 0x0000004010102812 */ /* 0x000fe200078efcff */
[----:B------:R-:W2:Y:S01]  /*d040*/  SHFL.IDX PT, R0, R0, 0x3, 0x181f ;  /* 0x00781f0000007f89 */ /* 0x000ea200000e0000 */
[----:B0-----:R-:W-:-:S05]  /*d050*/  @!P2 LEA R6, P0, R9, R6, 0x1 ;  /* 0x000000060906a211 */ /* 0x001fca00078008ff */
[----:B------:R-:W-:-:S05]  /*d060*/  @!P2 IMAD.X R3, RZ, RZ, R3, P0 ;  /* 0x000000ffff03a224 */ /* 0x000fca00000e0603 */
[----:B------:R-:W-:Y:S02]  /*d070*/  @!P2 MOV R7, R3 ;  /* 0x000000030007a202 */ /* 0x000fe40000000f00 */
[----:B------:R0:W3:Y:S04]  /*d080*/  SHFL.IDX PT, R3, R2, 0x3, 0x181f ;  /* 0x00781f0002037f89 */ /* 0x0000e800000e0000 */
[----:B--2---:R0:W-:Y:S02]  /*d090*/  @!P2 LDGSTS.E.BYPASS.LTC128B.128 [R8+0x21400], desc[UR42][R6.64], !P1 ;  /* 0x214000000608afae */ /* 0x0041e4000c901d6a */
.L_x_3513:
[----:B------:R-:W-:Y:S01]  /*d0a0*/  VIADD R5, R5, 0x30 ;  /* 0x0000003005057836 */ /* 0x000fe20000000000 */
[----:B------:R-:W-:-:S04]  /*d0b0*/  LOP3.LUT R16, R16, 0xfffff7ff, RZ, 0xc0, !PT ;  /* 0xfffff7ff10107812 */ /* 0x000fc800078ec0ff */
[----:B------:R-:W-:-:S13]  /*d0c0*/  ISETP.GE.AND P2, PT, R5, UR36, PT ;  /* 0x0000002405007c0c */ /* 0x000fda000bf46270 */
[----:B0-----:R-:W-:Y:S02]  /*d0d0*/  @!P2 LEA R2, P0, R9, R0, 0x1 ;  /* 0x000000000902a211 */ /* 0x001fe400078008ff */
[----:B------:R-:W-:-:S03]  /*d0e0*/  @P2 LOP3.LUT R16, R16, 0x800, RZ, 0xfc, !PT ;  /* 0x0000080010102812 */ /* 0x000fc600078efcff */
[----:B---3--:R-:W-:-:S05]  /*d0f0*/  @!P2 IMAD.X R3, RZ, RZ, R3, P0 ;  /* 0x000000ffff03a224 */ /* 0x008fca00000e0603 */
[----:B------:R-:W-:Y:S01]  /*d100*/  @!PT LDS RZ, [RZ] ;  /* 0x00000000fffff984 */ /* 0x000fe20000000800 */
[----:B------:R-:W-:Y:S01]  /*d110*/  @!PT LDS RZ, [RZ] ;  /* 0x00000000fffff984 */ /* 0x000fe20000000800 */
[----:B------:R-:W-:Y:S01]  /*d120*/  @!PT LDS RZ, [RZ] ;  /* 0x00000000fffff984 */ /* 0x000fe20000000800 */
[----:B------:R0:W-:Y:S01]  /*d130*/  @!P2 LDGSTS.E.BYPASS.LTC128B.128 [R8+0x21c00], desc[UR42][R2.64], !P1 ;  /* 0x21c000000208afae */ /* 0x0001e2000c901d6a */
[----:B------:R-:W-:Y:S01]  /*d140*/  NOP ;  /* 0x0000000000007918 */ /* 0x000fe20000000000 */
[----:B------:R-:W-:Y:S02]  /*d150*/  SYNCS.ARRIVE.TRANS64.RED.A0T1 RZ, [UR37+0x38800], RZ ;  /* 0x038800ffffff79a7 */ /* 0x000fe40008200425 */
[----:B------:R-:W-:Y:S01]  /*d160*/  ARRIVES.LDGSTSBAR.64.TRANSCNT [UR37+0x38800] ;  /* 0x03880000ff0079b0 */ /* 0x000fe20008000aa5 */
[----:B------:R-:W-:Y:S01]  /*d170*/  NOP ;  /* 0x0000000000007918 */ /* 0x000fe20000000000 */
[----:B------:R-:W-:Y:S02]  /*d180*/  UIADD3 UR4, UR37, 0x26400, URZ ;  /* 0x0002640025047890 */ /* 0x000fe4000fffe03f */
[----:B------:R-:W-:Y:S02]  /*d190*/  SYNCS.ARRIVE.TRANS64.A1T0 RZ, [UR37+0x38800], RZ ;  /* 0x038800ffffff79a7 */ /* 0x000fe40008100025 */
[----:B------:R-:W-:-:S06]  /*d1a0*/  ULOP3.LUT UP0, URZ, UR4, 0x3ff, URZ, 0xc0, !UPT ;  /* 0x000003ff043f7892 */ /* 0x000fcc000f80c03f */
[----:B------:R-:W-:-:S13]  /*d1b0*/  PLOP3.LUT P0, PT, PT, PT, UP0, 0x80, 0x0 ;  /* 0x000000000000781c */ /* 0x000fda0003f0f008 */
[----:B0-----:R-:W-:Y:S05]  /*d1c0*/  @!P0 BRA `(.L_x_3451) ;  /* 0x0000000000408947 */ /* 0x001fea0003800000 */
        /* <DEDUP_REMOVED lines=16> */
.L_x_3451:
[----:B------:R-:W2:Y:S01]  /*d2d0*/  LDL.LU R20, [R1+0x10] ;  /* 0x0000100001147983 */ /* 0x000ea20000300800 */
[----:B------:R-:W0:Y:S01]  /*d2e0*/  LDC R2, c[0x0][0x448] ;  /* 0x00011200ff027b82 */ /* 0x000e220000000800 */
[----:B------:R-:W-:Y:S01]  /*d2f0*/  ULDC.64 UR4, c[0x0][0x3d8] ;  /* 0x0000f60000047ab9 */ /* 0x000fe20000000a00 */
[----:B------:R-:W-:Y:S01]  /*d300*/  MOV R0, R34 ;  /* 0x0000002200007202 */ /* 0x000fe20000000f00 */
[----:B------:R3:W5:Y:S01]  /*d310*/  LDL R9, [R1+0x8] ;  /* 0x0000080001097983 */ /* 0x0007620000100800 */
[----:B------:R-:W-:Y:S01]  /*d320*/  IMAD R4, R26, UR4, RZ ;  /* 0x000000041a047c24 */ /* 0x000fe2000f8e02ff */
[C---:B------:R-:W-:Y:S02]  /*d330*/  LOP3.LUT P5, RZ, R16.reuse, 0x200000, RZ, 0xc0, !PT ;  /* 0x0020000010ff7812 */ /* 0x040fe400078ac0ff */
[----:B------:R3:W5:Y:S01]  /*d340*/  LDL R8, [R1+0x4] ;  /* 0x0000040001087983 */ /* 0x0007620000100800 */
[----:B------:R-:W-:Y:S01]  /*d350*/  IMAD R4, R19, UR5, R4 ;  /* 0x0000000513047c24 */ /* 0x000fe2000f8e0204 */
[----:B------:R-:W-:-:S02]  /*d360*/  LOP3.LUT P4, RZ, R16, 0x100000, RZ, 0xc0, !PT ;  /* 0x0010000010ff7812 */ /* 0x000fc4000788c0ff */
[C---:B------:R-:W-:Y:S02]  /*d370*/  LOP3.LUT P3, RZ, R16.reuse, 0x80000, RZ, 0xc0, !PT ;  /* 0x0008000010ff7812 */ /* 0x040fe4000786c0ff */
[----:B------:R-:W-:Y:S02]  /*d380*/  LOP3.LUT P2, RZ, R16, 0x40000, RZ, 0xc0, !PT ;  /* 0x0004000010ff7812 */ /* 0x000fe4000784c0ff */
[----:B0-----:R-:W-:-:S13]  /*d390*/  ISETP.NE.AND P6, PT, R2, 0x1, PT ;  /* 0x000000010200780c */ /* 0x001fda0003fc5270 */
[----:B------:R-:W0:Y:S08]  /*d3a0*/  @P6 LDC R3, c[0x0][0x44c] ;  /* 0x00011300ff036b82 */ /* 0x000e300000000800 */
[----:B------:R-:W4:Y:S01]  /*d3b0*/  @P6 LDC R2, c[0x0][0x450] ;  /* 0x00011400ff026b82 */ /* 0x000f220000000800 */
[----:B0-----:R-:W-:-:S05]  /*d3c0*/  @P6 IMAD.HI.U32 R3, R34, R3, RZ ;  /* 0x0000000322036227 */ /* 0x001fca00078e00ff */
[----:B----4-:R-:W-:Y:S01]  /*d3d0*/  @P6 SHF.R.U32.HI R0, RZ, R2, R3 ;  /* 0x00000002ff006219 */ /* 0x010fe20000011603 */
[----:B------:R-:W-:Y:S01]  /*d3e0*/  IMAD.WIDE.U32 R2, R19, UR4, RZ ;  /* 0x0000000413027c25 */ /* 0x000fe2000f8e00ff */
[----:B------:R-:W-:-:S03]  /*d3f0*/  ULDC.64 UR4, c[0x0][0x3e0] ;  /* 0x0000f80000047ab9 */ /* 0x000fc60000000a00 */
[----:B------:R-:W-:Y:S01]  /*d400*/  IMAD.IADD R3, R3, 0x1, R4 ;  /* 0x0000000103037824 */ /* 0x000fe200078e0204 */
[----:B------:R-:W0:Y:S01]  /*d410*/  S2R R21, SR_TID.X ;  /* 0x0000000000157919 */ /* 0x000e220000002100 */
[----:B------:R-:W-:Y:S01]  /*d420*/  IMAD.WIDE.U32 R2, R27, UR4, R2 ;  /* 0x000000041b027c25 */ /* 0x000fe2000f8e0002 */
[----:B------:R-:W-:-:S03]  /*d430*/  SHF.R.S32.HI R5, RZ, 0x1f, R0 ;  /* 0x0000001fff057819 */ /* 0x000fc60000011400 */
[----:B0-----:R-:W-:-:S05]  /*d440*/  IMAD.SHL.U32 R21, R21, 0x8, RZ ;  /* 0x0000000815157824 */ /* 0x001fca00078e00ff */
[----:B------:R-:W-:Y:S01]  /*d450*/  LOP3.LUT R21, R21, 0x38, RZ, 0xc0, !PT ;  /* 0x0000003815157812 */ /* 0x000fe200078ec0ff */
[----:B--2---:R-:W-:Y:S01]  /*d460*/  IMAD R4, R20, UR4, RZ ;  /* 0x0000000414047c24 */ /* 0x004fe2000f8e02ff */
[----:B------:R-:W-:-:S03]  /*d470*/  ULDC UR4, c[0x0][0x448] ;  /* 0x0001120000047ab9 */ /* 0x000fc60000000800 */
[----:B------:R-:W-:-:S04]  /*d480*/  IMAD R4, R27, UR5, R4 ;  /* 0x000000051b047c24 */ /* 0x000fc8000f8e0204 */
[----:B------:R-:W-:Y:S02]  /*d490*/  IMAD.IADD R3, R3, 0x1, R4 ;  /* 0x0000000103037824 */ /* 0x000fe400078e0204 */
[----:B------:R-:W-:-:S04]  /*d4a0*/  IMAD.MOV R4, RZ, RZ, -R0 ;  /* 0x000000ffff047224 */ /* 0x000fc800078e0a00 */
[----:B------:R-:W-:Y:S01]  /*d4b0*/  IMAD R4, R4, UR4, R34 ;  /* 0x0000000404047c24 */ /* 0x000fe2000f8e0222 */
[----:B------:R-:W-:Y:S02]  /*d4c0*/  ULDC.64 UR4, c[0x0][0x3d0] ;  /* 0x0000f40000047ab9 */ /* 0x000fe40000000a00 */
[----:B------:R-:W-:Y:S02]  /*d4d0*/  IMAD R5, R5, UR4, RZ ;  /* 0x0000000405057c24 */ /* 0x000fe4000f8e02ff */
[----:B------:R-:W-:-:S04]  /*d4e0*/  IMAD.WIDE.U32 R2, R0, UR4, R2 ;  /* 0x0000000400027c25 */ /* 0x000fc8000f8e0002 */
[----:B------:R-:W-:Y:S01]  /*d4f0*/  IMAD R5, R0, UR5, R5 ;  /* 0x0000000500057c24 */ /* 0x000fe2000f8e0205 */
[----:B------:R-:W-:Y:S01]  /*d500*/  SHF.R.S32.HI R0, RZ, 0x1f, R4 ;  /* 0x0000001fff007819 */ /* 0x000fe20000011404 */
[----:B------:R-:W-:Y:S02]  /*d510*/  ULDC.64 UR4, c[0x0][0x3c8] ;  /* 0x0000f20000047ab9 */ /* 0x000fe40000000a00 */
[----:B------:R-:W-:Y:S02]  /*d520*/  IMAD.IADD R3, R3, 0x1, R5 ;  /* 0x0000000103037824 */ /* 0x000fe400078e0205 */
[----:B------:R-:W-:Y:S02]  /*d530*/  IMAD R0, R0, UR4, RZ ;  /* 0x0000000400007c24 */ /* 0x000fe4000f8e02ff */
[----:B------:R-:W-:-:S04]  /*d540*/  IMAD.WIDE.U32 R2, R4, UR4, R2 ;  /* 0x0000000404027c25 */ /* 0x000fc8000f8e0002 */
[----:B------:R-:W-:Y:S01]  /*d550*/  IMAD R0, R4, UR5, R0 ;  /* 0x0000000504007c24 */ /* 0x000fe2000f8e0200 */
[----:B------:R-:W-:-:S03]  /*d560*/  ULDC.64 UR4, c[0x0][0x390] ;  /* 0x0000e40000047ab9 */ /* 0x000fc60000000a00 */
[----:B------:R-:W-:Y:S01]  /*d570*/  IMAD.IADD R4, R3, 0x1, R0 ;  /* 0x0000000103047824 */ /* 0x000fe200078e0200 */
[----:B------:R-:W-:Y:S01]  /*d580*/  LEA R0, P0, R2, UR4, 0x1 ;  /* 0x0000000402007c11 */ /* 0x000fe2000f8008ff */
[----:B------:R-:W-:-:S03]  /*d590*/  UMOV UR4, 0xffffffff ;  /* 0xffffffff00047882 */ /* 0x000fc60000000000 */
[----:B------:R-:W-:Y:S02]  /*d5a0*/  LEA.HI.X R4, R2, UR5, R4, 0x1, P0 ;  /* 0x0000000502047c11 */ /* 0x000fe400080f0c04 */
[----:B------:R-:W-:Y:S01]  /*d5b0*/  LEA R20, R29, UR37, 0x1 ;  /* 0x000000251d147c11 */ /* 0x000fe2000f8e08ff */
[----:B---3--:R-:W-:Y:S06]  /*d5c0*/  BRA.DIV UR4, `(.L_x_3452) ;  /* 0x0000003204607947 */ /* 0x008fec000b800000 */
[----:B------:R-:W-:Y:S01]  /*d5d0*/  LOP3.LUT P1, RZ, R16, 0x40, RZ, 0xc0, !PT ;  /* 0x0000004010ff7812 */ /* 0x000fe2000782c0ff */
[----:B------:R-:W0:Y:S01]  /*d5e0*/  SHFL.IDX PT, R3, R0, RZ, 0x181f ;  /* 0x00181fff00037589 */ /* 0x000e2200000e0000 */
[----:B------:R-:W-:Y:S02]  /*d5f0*/  LOP3.LUT R22, R22, 0xfbffffff, RZ, 0xc0, !PT ;  /* 0xfbffffff16167812 */ /* 0x000fe400078ec0ff */
[----:B------:R-:W-:Y:S01]  /*d600*/  LOP3.LUT P6, RZ, R16, 0x400000, RZ, 0xc0, !PT ;  /* 0x0040000010ff7812 */ /* 0x000fe200078cc0ff */
[----:B------:R-:W2:Y:S04]  /*d610*/  SHFL.IDX PT, R2, R4, RZ, 0x181f ;  /* 0x00181fff04027589 */ /* 0x000ea800000e0000 */
[----:B------:R-:W3:Y:S04]  /*d620*/  SHFL.IDX PT, R14, R0, 0x1, 0x181f ;  /* 0x00381f00000e7f89 */ /* 0x000ee800000e0000 */
[----:B------:R-:W-:Y:S01]  /*d630*/  @P1 LOP3.LUT R22, R22, 0x4000000, RZ, 0xfc, !PT ;  /* 0x0400000016161812 */ /* 0x000fe200078efcff */
[----:B------:R-:W4:Y:S01]  /*d640*/  SHFL.IDX PT, R5, R4, 0x1, 0x181f ;  /* 0x00381f0004057f89 */ /* 0x000f2200000e0000 */
[----:B------:R-:W-:-:S02]  /*d650*/  LOP3.LUT P1, RZ, R16, 0x80, RZ, 0xc0, !PT ;  /* 0x0000008010ff7812 */ /* 0x000fc4000782c0ff */
[----:B------:R-:W-:-:S11]  /*d660*/  LOP3.LUT R22, R22, 0xf7ffffff, RZ, 0xc0, !PT ;  /* 0xf7ffffff16167812 */ /* 0x000fd600078ec0ff */
[----:B------:R-:W-:Y:S02]  /*d670*/  @P1 LOP3.LUT R22, R22, 0x8000000, RZ, 0xfc, !PT ;  /* 0x0800000016161812 */ /* 0x000fe400078efcff */
[----:B------:R-:W-:-:S13]  /*d680*/  LOP3.LUT P1, RZ, R16, 0x100, RZ, 0xc0, !PT ;  /* 0x0000010010ff7812 */ /* 0x000fda000782c0ff */
[----:B0-----:R-:W-:-:S05]  /*d690*/  @!P1 LEA R3, P0, R21, R3, 0x1 ;  /* 0x0000000315039211 */ /* 0x001fca00078008ff */
[----:B--2---:R-:W-:Y:S01]  /*d6a0*/  @!P1 IMAD.X R2, RZ, RZ, R2, P0 ;  /* 0x000000ffff029224 */ /* 0x004fe200000e0602 */
[----:B------:R-:W-:-:S04]  /*d6b0*/  LOP3.LUT P0, RZ, R16, 0x800000, RZ, 0xc0, !PT ;  /* 0x0080000010ff7812 */ /* 0x000fc8000780c0ff */
[----:B------:R-:W-:-:S04]  /*d6c0*/  @!P1 LOP3.LUT R3, R3, R2, RZ, 0x3c, !PT ;  /* 0x0000000203039212 */ /* 0x000fc800078e3cff */
[----:B------:R-:W-:-:S04]  /*d6d0*/  @!P1 LOP3.LUT R2, R3, R2, RZ, 0x3c, !PT ;  /* 0x0000000203029212 */ /* 0x000fc800078e3cff */
[----:B------:R-:W-:-:S05]  /*d6e0*/  @!P1 LOP3.LUT R3, R3, R2, RZ, 0x3c, !PT ;  /* 0x0000000203039212 */ /* 0x000fca00078e3cff */
[----:B------:R-:W-:Y:S01]  /*d6f0*/  @!P1 LDGSTS.E.BYPASS.LTC128B.128 [R20+0x26400], desc[UR42][R2.64], !P0 ;  /* 0x2640000002149fae */ /* 0x000fe2000c101d6a */
[----:B-----5:R-:W-:-:S03]  /*d700*/  @!P1 ISETP.NE.U32.AND P0, PT, R9, RZ, PT ;  /* 0x000000ff0900920c */ /* 0x020fc60003f05070 */
[----:B------:R-:W-:Y:S04]  /*d710*/  @!P1 LDGSTS.E.BYPASS.LTC128B.128 [R20+0x28400], desc[UR42][R2.64+0x80], !P6 ;  /* 0x2840008002149fae */ /* 0x000fe8000f101d6a */
[----:B------:R-:W-:Y:S04]  /*d720*/  @!P1 LDGSTS.E.BYPASS.LTC128B.128 [R20+0x2a400], desc[UR42][R2.64+0x100], !P5 ;  /* 0x2a40010002149fae */ /* 0x000fe8000e901d6a */
[----:B------:R-:W-:Y:S04]  /*d730*/  @!P1 LDGSTS.E.BYPASS.LTC128B.128 [R20+0x2c400], desc[UR42][R2.64+0x180], !P4 ;  /* 0x2c40018002149fae */ /* 0x000fe8000e101d6a */
[----:B------:R-:W-:Y:S04]  /*d740*/  @!P1 LDGSTS.E.BYPASS.LTC128B.128 [R20+0x2e400], desc[UR42][R2.64+0x200], !P3 ;  /* 0x2e40020002149fae */ /* 0x000fe8000d901d6a */
[----:B------:R-:W-:Y:S04]  /*d750*/  @!P1 LDGSTS.E.BYPASS.LTC128B.128 [R20+0x30400], desc[UR42][R2.64+0x280], !P2 ;  /* 0x3040028002149fae */ /* 0x000fe8000d101d6a */
[----:B------:R-:W-:Y:S01]  /*d760*/  @!P1 LDGSTS.E.BYPASS.LTC128B.128 [R20+0x32400], desc[UR42][R2.64+0x300], P0 ;  /* 0x3240030002149fae */ /* 0x000fe20008101d6a */
[----:B------:R-:W-:-:S13]  /*d770*/  @!P1 ISETP.NE.U32.AND P0, PT, R8, RZ, PT ;  /* 0x000000ff0800920c */ /* 0x000fda0003f05070 */
[----:B------:R0:W-:Y:S01]  /*d780*/  @!P1 LDGSTS.E.BYPASS.LTC128B.128 [R20+0x34400], desc[UR42][R2.64+0x380], P0 ;  /* 0x3440038002149fae */ /* 0x0001e20008101d6a */
[----:B------:R-:W-:-:S13]  /*d790*/  LOP3.LUT P1, RZ, R22, 0x8000000, RZ, 0xc0, !PT ;  /* 0x0800000016ff7812 */ /* 0x000fda000782c0ff */
[----:B---3--:R-:W-:Y:S02]  /*d7a0*/  @!P1 LEA R6, P0, R21, R14, 0x1 ;  /* 0x0000000e15069211 */ /* 0x008fe400078008ff */
[----:B------:R-:W2:Y:S03]  /*d7b0*/  SHFL.IDX PT, R14, R0, 0x2, 0x181f ;  /* 0x00581f00000e7f89 */ /* 0x000ea600000e0000 */
[----:B----4-:R-:W-:Y:S01]  /*d7c0*/  @!P1 IMAD.X R7, RZ, RZ, R5, P0 ;  /* 0x000000ffff079224 */ /* 0x010fe200000e0605 */
[----:B------:R-:W-:Y:S01]  /*d7d0*/  LOP3.LUT P0, RZ, R16, 0x800000, RZ, 0xc0, !PT ;  /* 0x0080000010ff7812 */ /* 0x000fe2000780c0ff */
[----:B0-----:R-:W-:Y:S01]  /*d7e0*/  @!P1 IMAD.MOV.U32 R2, RZ, RZ, R6 ;  /* 0x000000ffff029224 */ /* 0x001fe200078e0006 */
[----:B------:R-:W0:Y:S01]  /*d7f0*/  SHFL.IDX PT, R5, R4, 0x2, 0x181f ;  /* 0x00581f0004057f89 */ /* 0x000e2200000e0000 */
[----:B------:R-:W-:-:S03]  /*d800*/  @!P1 IMAD.MOV.U32 R3, RZ, RZ, R7 ;  /* 0x000000ffff039224 */ /* 0x000fc600078e0007 */
[----:B------:R-:W3:Y:S07]  /*d810*/  SHFL.IDX PT, R4, R4, 0x3, 0x181f ;  /* 0x00781f0004047f89 */ /* 0x000eee00000e0000 */
[----:B------:R-:W-:Y:S01]  /*d820*/  @!P1 LDGSTS.E.BYPASS.LTC128B.128 [R20+0x26c00], desc[UR42][R2.64], !P0 ;  /* 0x26c0000002149fae */ /* 0x000fe2000c101d6a */
[----:B------:R-:W-:-:S03]  /*d830*/  @!P1 ISETP.NE.U32.AND P0, PT, R9, RZ, PT ;  /* 0x000000ff0900920c */ /* 0x000fc60003f05070 */
        /* <DEDUP_REMOVED lines=9> */
[----:B--2---:R-:W-:Y:S02]  /*d8d0*/  @!P1 LEA R6, P0, R21, R14, 0x1 ;  /* 0x0000000e15069211 */ /* 0x004fe400078008ff */
[----:B------:R2:W1:Y:S02]  /*d8e0*/  SHFL.IDX PT, R14, R0, 0x3, 0x181f ;  /* 0x00781f00000e7f89 */ /* 0x00046400000e0000 */
[----:B----4-:R-:W-:Y:S01]  /*d8f0*/  @!P1 MOV R2, R6 ;  /* 0x0000000600029202 */ /* 0x010fe20000000f00 */
[----:B0-----:R-:W-:Y:S01]  /*d900*/  @!P1 IMAD.X R7, RZ, RZ, R5, P0 ;  /* 0x000000ffff079224 */ /* 0x001fe200000e0605 */
[----:B------:R-:W-:-:S03]  /*d910*/  LOP3.LUT P0, RZ, R16, 0x800000, RZ, 0xc0, !PT ;  /* 0x0080000010ff7812 */ /* 0x000fc6000780c0ff */
[----:B------:R-:W-:-:S10]  /*d920*/  @!P1 IMAD.MOV.U32 R3, RZ, RZ, R7 ;  /* 0x000000ffff039224 */ /* 0x000fd400078e0007 */
[----:B------:R2:W-:Y:S01]  /*d930*/  @!P1 LDGSTS.E.BYPASS.LTC128B.128 [R20+0x27400], desc[UR42][R2.64], !P0 ;  /* 0x2740000002149fae */ /* 0x0005e2000c101d6a */
[----:B------:R-:W-:-:S03]  /*d940*/  @!P1 ISETP.NE.U32.AND P0, PT, R9, RZ, PT ;  /* 0x000000ff0900920c */ /* 0x000fc60003f05070 */
[----:B------:R2:W-:Y:S04]  /*d950*/  @!P1 LDGSTS.E.BYPASS.LTC128B.128 [R20+0x29400], desc[UR42][R2.64+0x80], !P6 ;  /* 0x2940008002149fae */ /* 0x0005e8000f101d6a */
[----:B------:R2:W-:Y:S04]  /*d960*/  @!P1 LDGSTS.E.BYPASS.LTC128B.128 [R20+0x2b400], desc[UR42][R2.64+0x100], !P5 ;  /* 0x2b40010002149fae */ /* 0x0005e8000e901d6a */
[----:B------:R2:W-:Y:S04]  /*d970*/  @!P1 LDGSTS.E.BYPASS.LTC128B.128 [R20+0x2d400], desc[UR42][R2.64+0x180], !P4 ;  /* 0x2d40018002149fae */ /* 0x0005e8000e101d6a */
[----:B------:R2:W-:Y:S04]  /*d980*/  @!P1 LDGSTS.E.BYPASS.LTC128B.128 [R20+0x2f400], desc[UR42][R2.64+0x200], !P3 ;  /* 0x2f40020002149fae */ /* 0x0005e8000d901d6a */
[----:B------:R2:W-:Y:S04]  /*d990*/  @!P1 LDGSTS.E.BYPASS.LTC128B.128 [R20+0x31400], desc[UR42][R2.64+0x280], !P2 ;  /* 0x3140028002149fae */ /* 0x0005e8000d101d6a */
[----:B------:R2:W-:Y:S01]  /*d9a0*/  @!P1 LDGSTS.E.BYPASS.LTC128B.128 [R20+0x33400], desc[UR42][R2.64+0x300], P0 ;  /* 0x3340030002149fae */ /* 0x0005e20008101d6a */
[----:B------:R-:W-:-:S13]  /*d9b0*/  @!P1 ISETP.NE.U32.AND P0, PT, R8, RZ, PT ;  /* 0x000000ff0800920c */ /* 0x000fda0003f05070 */
[----:B-1-3--:R2:W-:Y:S02]  /*d9c0*/  @!P1 LDGSTS.E.BYPASS.LTC128B.128 [R20+0x35400], desc[UR42][R2.64+0x380], P0 ;  /* 0x3540038002149fae */ /* 0x00a5e40008101d6a */
.L_x_3523:
[----:B--2---:R-:W2:Y:S01]  /*d9d0*/  LDL R0, [R1+0x1c] ;  /* 0x00001c0001007983 */ /* 0x004ea20000100800 */
[C---:B------:R-:W-:Y:S02]  /*d9e0*/  LOP3.LUT P1, RZ, R16.reuse, 0x800, RZ, 0xc0, !PT ;  /* 0x0000080010ff7812 */ /* 0x040fe4000782c0ff */
[----:B------:R-:W-:-:S11]  /*d9f0*/  LOP3.LUT P6, RZ, R16, 0x400000, RZ, 0xc0, !PT ;  /* 0x0040000010ff7812 */ /* 0x000fd600078cc0ff */
[----:B0-----:R-:W-:-:S05]  /*da00*/  @!P1 LEA R2, P0, R21, R14, 0x1 ;  /* 0x0000000e15029211 */ /* 0x001fca00078008ff */
[----:B------:R-:W-:Y:S01]  /*da10*/  @!P1 IMAD.X R3, RZ, RZ, R4, P0 ;  /* 0x000000ffff039224 */ /* 0x000fe200000e0604 */
[----:B------:R-:W-:-:S13]  /*da20*/  LOP3.LUT P0, RZ, R16, 0x800000, RZ, 0xc0, !PT ;  /* 0x0080000010ff7812 */ /* 0x000fda000780c0ff */
[----:B------:R-:W-:Y:S01]  /*da30*/  @!PT LDS RZ, [RZ] ;  /* 0x00000000fffff984 */ /* 0x000fe20000000800 */
[----:B------:R-:W-:Y:S01]  /*da40*/  @!PT LDS RZ, [RZ] ;  /* 0x00000000fffff984 */ /* 0x000fe20000000800 */
[----:B------:R-:W-:Y:S01]  /*da50*/  @!PT LDS RZ, [RZ] ;  /* 0x00000000fffff984 */ /* 0x000fe20000000800 */
        /* <DEDUP_REMOVED lines=9> */
[----:B------:R0:W-:Y:S01]  /*daf0*/  @!P1 LDGSTS.E.BYPASS.LTC128B.128 [R20+0x35c00], desc[UR42][R2.64+0x380], P0 ;  /* 0x35c0038002149fae */ /* 0x0001e20008101d6a */
        /* <DEDUP_REMOVED lines=8> */
[----:B------:R-:W1:Y:S03]  /*db80*/  SYNCS.PHASECHK.TRANS64.TRYWAIT P0, [UR37+0x38820], R0 ;  /* 0x03882000ff0075a7 */ /* 0x000e660008000165 */
[----:B01----:R-:W-:Y:S05]  /*db90*/  @!P0 BRA `(.L_x_3454) ;  /* 0x0000003000d48947 */ /* 0x003fea0003800000 */
.L_x_3524:
[----:B------:R-:W-:Y:S05]  /*dba0*/  BSYNC B0 ;  /* 0x0000000000007941 */ /* 0x000fea0003800000 */
.L_x_3453:
[----:B------:R-:W-:-:S04]  /*dbb0*/  LOP3.LUT R2, R37, 0x2, RZ, 0xfc, !PT ;  /* 0x0000000225027812 */ /* 0x000fc800078efcff */
[----:B------:R-:W-:-:S13]  /*dbc0*/  ISETP.NE.AND P0, PT, R2, 0x3, PT ;  /* 0x000000030200780c */ /* 0x000fda0003f05270 */
[----:B------:R-:W-:Y:S05]  /*dbd0*/  @!P0 BRA `(.L_x_3455) ;  /* 0x0000000000048947 */ /* 0x000fea0003800000 */
[----:B------:R-:W-:Y:S01]  /*dbe0*/  BPT.TRAP 0x1 ;  /* 0x000000040000795c */ /* 0x000fe20000300000 */
.L_x_3455:
[----:B0-----:R-:W-:Y:S01]  /*dbf0*/  SHF.L.U32 R0, R23, 0x1f, RZ ;  /* 0x0000001f17007819 */ /* 0x001fe200000006ff */
[----:B------:R-:W-:Y:S03]  /*dc00*/  BSSY B0, `(.L_x_3456) ;  /* 0x0000003000007945 */ /* 0x000fe60003800000 */
[----:B------:R-:W0:Y:S02]  /*dc10*/  SYNCS.PHASECHK.TRANS64.TRYWAIT P0, [R25+URZ+0x38860], R0 ;  /* 0x03886000190075a7 */ /* 0x000e24000800017f */
[----:B0-----:R-:W-:Y:S05]  /*dc20*/  @!P0 BRA `(.L_x_3457) ;  /* 0x0000003000c88947 */ /* 0x001fea0003800000 */
.L_x_3525:
[----:B------:R-:W-:Y:S05]  /*dc30*/  BSYNC B0 ;  /* 0x0000000000007941 */ /* 0x000fea0003800000 */
.L_x_3456:
[----:B------:R-:W0:Y:S01]  /*dc40*/  LDL.LU R3, [R1+0x14] ;  /* 0x0000140001037983 */ /* 0x000e220000300800 */
[----:B------:R-:W-:-:S03]  /*dc50*/  ULDC.64 UR4, c[0x0][0x328] ;  /* 0x0000ca0000047ab9 */ /* 0x000fc60000000a00 */
[----:B------:R-:W2:Y:S04]  /*dc60*/  LDL.LU R2, [R1] ;  /* 0x0000000001027983 */ /* 0x000ea80000300800 */
[----:B------:R-:W3:Y:S01]  /*dc70*/  LDL.LU R4, [R1+0x18] ;  /* 0x0000180001047983 */ /* 0x000ee20000300800 */
[----:B------:R-:W-:Y:S02]  /*dc80*/  IMAD R9, R18, 0x8000, R29 ;  /* 0x0000800012097824 */ /* 0x000fe400078e021d */
[----:B0-----:R-:W-:-:S04]  /*dc90*/  IMAD R0, R3, UR4, RZ ;  /* 0x0000000403007c24 */ /* 0x001fc8000f8e02ff */
[C---:B--2---:R-:W-:Y:S02]  /*dca0*/  IMAD R5, R2.reuse, UR5, R0 ;  /* 0x0000000502057c24 */ /* 0x044fe4000f8e0200 */
[----:B------:R-:W-:Y:S01]  /*dcb0*/  IMAD.WIDE.U32 R2, R2, UR4, RZ ;  /* 0x0000000402027c25 */ /* 0x000fe2000f8e00ff */
[----:B------:R-:W-:-:S03]  /*dcc0*/  ULDC.64 UR4, c[0x0][0x338] ;  /* 0x0000ce0000047ab9 */ /* 0x000fc60000000a00 */
[----:B------:R-:W-:Y:S02]  /*dcd0*/  IMAD.IADD R3, R3, 0x1, R5 ;  /* 0x0000000103037824 */ /* 0x000fe400078e0205 */
[----:B---3--:R-:W-:Y:S02]  /*dce0*/  IMAD R0, R4, UR4, RZ ;  /* 0x0000000404007c24 */ /* 0x008fe4000f8e02ff */
[----:B------:R-:W-:-:S04]  /*dcf0*/  IMAD.WIDE.U32 R2, R35, UR4, R2 ;  /* 0x0000000423027c25 */ /* 0x000fc8000f8e0002 */
[----:B------:R-:W-:Y:S01]  /*dd00*/  IMAD R5, R35, UR5, R0 ;  /* 0x0000000523057c24 */ /* 0x000fe2000f8e0200 */
[----:B------:R-:W-:Y:S02]  /*dd10*/  ULDC.64 UR4, c[0x0][0x330] ;  /* 0x0000cc0000047ab9 */ /* 0x000fe40000000a00 */
[----:B------:R-:W-:Y:S02]  /*dd20*/  IMAD R0, R26, UR4, RZ ;  /* 0x000000041a007c24 */ /* 0x000fe4000f8e02ff */
[----:B------:R-:W-:Y:S02]  /*dd30*/  IMAD.IADD R3, R3, 0x1, R5 ;  /* 0x0000000103037824 */ /* 0x000fe400078e0205 */
        /* <DEDUP_REMOVED lines=8> */
[C---:B------:R-:W-:Y:S01]  /*ddc0*/  LOP3.LUT P6, RZ, R17.reuse, 0x200, RZ, 0xc0, !PT ;  /* 0x0000020011ff7812 */ /* 0x040fe200078cc0ff */
[----:B------:R-:W0:Y:S01]  /*ddd0*/  S2R R2, SR_TID.X ;  /* 0x0000000000027919 */ /* 0x000e220000002100 */
[----:B------:R-:W-:Y:S02]  /*dde0*/  LOP3.LUT R17, R17, 0xfbffffff, RZ, 0xc0, !PT ;  /* 0xfbffffff11117812 */ /* 0x000fe400078ec0ff */
[----:B------:R-:W-:Y:S01]  /*ddf0*/  LOP3.LUT R22, R22, 0xfffffffe, RZ, 0xc0, !PT ;  /* 0xfffffffe16167812 */ /* 0x000fe200078ec0ff */
[----:B------:R-:W1:Y:S01]  /*de00*/  SHFL.IDX PT, R14, R8, RZ, 0x181f ;  /* 0x00181fff080e7589 */ /* 0x000e6200000e0000 */
[----:B------:R-:W-:Y:S02]  /*de10*/  LEA R9, R9, UR37, 0x1 ;  /* 0x0000002509097c11 */ /* 0x000fe4000f8e08ff */
[C---:B------:R-:W-:Y:S01]  /*de20*/  LOP3.LUT P4, RZ, R16.reuse, 0x20000000, RZ, 0xc0, !PT ;  /* 0x2000000010ff7812 */ /* 0x040fe2000788c0ff */
[----:B------:R-:W2:Y:S01]  /*de30*/  SHFL.IDX PT, R3, R10, RZ, 0x181f ;  /* 0x00181fff0a037589 */ /* 0x000ea200000e0000 */
[----:B------:R-:W-:-:S02]  /*de40*/  LOP3.LUT P3, RZ, R16, 0x10000000, RZ, 0xc0, !PT ;  /* 0x1000000010ff7812 */ /* 0x000fc4000786c0ff */
[C---:B------:R-:W-:Y:S01]  /*de50*/  LOP3.LUT P2, RZ, R16.reuse, 0x8000000, RZ, 0xc0, !PT ;  /* 0x0800000010ff7812 */ /* 0x040fe2000784c0ff */
[----:B------:R-:W-:Y:S01]  /*de60*/  SHFL.IDX PT, R20, R10, 0x2, 0x181f ;  /* 0x00581f000a147f89 */ /* 0x000fe200000e0000 */
[----:B------:R-:W-:Y:S02]  /*de70*/  @P6 LOP3.LUT R17, R17, 0x4000000, RZ, 0xfc, !PT ;  /* 0x0400000011116812 */ /* 0x000fe400078efcff */
[----:B------:R-:W-:Y:S02]  /*de80*/  LOP3.LUT P1, RZ, R16, 0x4000000, RZ, 0xc0, !PT ;  /* 0x0400000010ff7812 */ /* 0x000fe4000782c0ff */
[C---:B------:R-:W-:Y:S02]  /*de90*/  LOP3.LUT P6, RZ, R17.reuse, 0x8000, RZ, 0xc0, !PT ;  /* 0x0000800011ff7812 */ /* 0x040fe400078cc0ff */
[----:B------:R-:W-:-:S11]  /*dea0*/  LOP3.LUT R17, R17, 0xf7ffffff, RZ, 0xc0, !PT ;  /* 0xf7ffffff11117812 */ /* 0x000fd600078ec0ff */
[----:B------:R-:W-:Y:S02]  /*deb0*/  @P6 LOP3.LUT R17, R17, 0x8000000, RZ, 0xfc, !PT ;  /* 0x0800000011116812 */ /* 0x000fe400078efcff */
[----:B------:R-:W-:Y:S01]  /*dec0*/  LOP3.LUT P6, RZ, R16, 0x40000000, RZ, 0xc0, !PT ;  /* 0x4000000010ff7812 */ /* 0x000fe200078cc0ff */
[----:B0-----:R-:W-:Y:S01]  /*ded0*/  IMAD.SHL.U32 R2, R2, 0x8, RZ ;  /* 0x0000000802027824 */ /* 0x001fe200078e00ff */
[----:B------:R-:W-:-:S04]  /*dee0*/  LOP3.LUT R17, R17, 0xefffffff, RZ, 0xc0, !PT ;  /* 0xefffffff11117812 */ /* 0x000fc800078ec0ff */
[----:B------:R-:W-:-:S05]  /*def0*/  LOP3.LUT R2, R2, 0x38, RZ, 0xc0, !PT ;  /* 0x0000003802027812 */ /* 0x000fca00078ec0ff */
[----:B------:R-:W-:Y:S02]  /*df00*/  IMAD.SHL.U32 R0, R2, 0x2, RZ ;  /* 0x0000000202007824 */ /* 0x000fe400078e00ff */
[----:B------:R-:W-:Y:S01]  /*df10*/  @P6 LOP3.LUT R17, R17, 0x10000000, RZ, 0xfc, !PT ;  /* 0x1000000011116812 */ /* 0x000fe200078efcff */
[----:B------:R-:W0:Y:S01]  /*df20*/  SHFL.IDX PT, R2, R8, 0x1, 0x181f ;  /* 0x00381f0008027f89 */ /* 0x000e2200000e0000 */
[----:B------:R-:W-:Y:S02]  /*df30*/  LOP3.LUT P6, RZ, R16, 0x80000000, RZ, 0xc0, !PT ;  /* 0x8000000010ff7812 */ /* 0x000fe400078cc0ff */
[----:B------:R-:W-:Y:S02]  /*df40*/  LOP3.LUT R17, R17, 0xdfffffff, RZ, 0xc0, !PT ;  /* 0xdfffffff11117812 */ /* 0x000fe400078ec0ff */
[----:B-1----:R-:W-:Y:S02]  /*df50*/  IADD3 R4, P0, R14, R0, RZ ;  /* 0x000000000e047210 */ /* 0x002fe40007f1e0ff */
[----:B------:R-:W-:Y:S03]  /*df60*/  SHFL.IDX PT, R14, R8, 0x2, 0x181f ;  /* 0x00581f00080e7f89 */ /* 0x000fe600000e0000 */
[----:B--2---:R-:W-:-:S02]  /*df70*/  IMAD.X R5, RZ, RZ, R3, P0 ;  /* 0x000000ffff057224 */ /* 0x004fc400000e0603 */
[----:B------:R-:W1:Y:S02]  /*df80*/  SHFL.IDX PT, R3, R10, 0x1, 0x181f ;  /* 0x00381f000a037f89 */ /* 0x000e6400000e0000 */
[----:B------:R-:W-:Y:S02]  /*df90*/  @P6 LOP3.LUT R17, R17, 0x20000000, RZ, 0xfc, !PT ;  /* 0x2000000011116812 */ /* 0x000fe400078efcff */
[----:B------:R-:W2:Y:S02]  /*dfa0*/  SHFL.IDX PT, R10, R10, 0x3, 0x181f ;  /* 0x00781f000a0a7f89 */ /* 0x000ea400000e0000 */
[C---:B------:R-:W-:Y:S02]  /*dfb0*/  LOP3.LUT P6, RZ, R17.reuse, 0x1, RZ, 0xc0, !PT ;  /* 0x0000000111ff7812 */ /* 0x040fe400078cc0ff */
[----:B------:R-:W-:Y:S02]  /*dfc0*/  LOP3.LUT R17, R17, 0xbfffffff, RZ, 0xc0, !PT ;  /* 0xbfffffff11117812 */ /* 0x000fe400078ec0ff */
[----:B0-----:R-:W-:-:S09]  /*dfd0*/  IADD3 R6, P0, R2, R0, RZ ;  /* 0x0000000002067210 */ /* 0x001fd20007f1e0ff */
[----:B------:R-:W-:-:S04]  /*dfe0*/  @P6 LOP3.LUT R17, R17, 0x40000000, RZ, 0xfc, !PT ;  /* 0x4000000011116812 */ /* 0x000fc800078efcff */
[C---:B------:R-:W-:Y:S01]  /*dff0*/  LOP3.LUT P6, RZ, R17.reuse, 0x2, RZ, 0xc0, !PT ;  /* 0x0000000211ff7812 */ /* 0x040fe200078cc0ff */
[----:B-1----:R-:W-:Y:S01]  /*e000*/  IMAD.X R7, RZ, RZ, R3, P0 ;  /* 0x000000ffff077224 */ /* 0x002fe200000e0603 */
[----:B------:R-:W-:-:S11]  /*e010*/  LOP3.LUT R17, R17, 0x7fffffff, RZ, 0xc0, !PT ;  /* 0x7fffffff11117812 */ /* 0x000fd600078ec0ff */
[----:B------:R-:W-:-:S04]  /*e020*/  @P6 LOP3.LUT R17, R17, 0x80000000, RZ, 0xfc, !PT ;  /* 0x8000000011116812 */ /* 0x000fc800078efcff */
[C---:B------:R-:W-:Y:S02]  /*e030*/  LOP3.LUT P6, RZ, R17.reuse, 0x80, RZ, 0xc0, !PT ;  /* 0x0000008011ff7812 */ /* 0x040fe400078cc0ff */
[C---:B------:R-:W-:Y:S02]  /*e040*/  LOP3.LUT P0, RZ, R17.reuse, 0x4, RZ, 0xc0, !PT ;  /* 0x0000000411ff7812 */ /* 0x040fe4000780c0ff */
[----:B------:R-:W-:-:S09]  /*e050*/  LOP3.LUT P5, RZ, R17, 0x40, RZ, 0xc0, !PT ;  /* 0x0000004011ff7812 */ /* 0x000fd200078ac0ff */
[----:B------:R-:W-:Y:S02]  /*e060*/  @P6 LOP3.LUT R22, R22, 0x1, RZ, 0xfc, !PT ;  /* 0x0000000116166812 */ /* 0x000fe400078efcff */
[----:B------:R-:W-:Y:S02]  /*e070*/  LOP3.LUT P6, RZ, R17, 0x400, RZ, 0xc0, !PT ;  /* 0x0000040011ff7812 */ /* 0x000fe400078cc0ff */
[----:B------:R-:W-:-:S11]  /*e080*/  LOP3.LUT R22, R22, 0xfffffffd, RZ, 0xc0, !PT ;  /* 0xfffffffd16167812 */ /* 0x000fd600078ec0ff */
        /* <DEDUP_REMOVED lines=25> */
[----:B------:R-:W-:-:S13]  /*e220*/  LOP3.LUT P6, RZ, R17, 0x20000, RZ, 0xc0, !PT ;  /* 0x0002000011ff7812 */ /* 0x000fda00078cc0ff */
[----:B------:R0:W-:Y:S01]  /*e230*/  LDGSTS.E.BYPASS.LTC128B.128 [R9+0x400], desc[UR42][R4.64], !P6 ;  /* 0x0040000004097fae */ /* 0x0001e2000f101d6a */
        /* <DEDUP_REMOVED lines=12> */
[----:B------:R-:W-:-:S03]  /*e300*/  LOP3.LUT P6, RZ, R22, 0x8, RZ, 0xc0, !PT ;  /* 0x0000000816ff7812 */ /* 0x000fc600078cc0ff */
[----:B------:R0:W-:Y:S01]  /*e310*/  LDGSTS.E.BYPASS.LTC128B.128 [R9+0xe400], desc[UR42][R4.64+0x380], !P0 ;  /* 0x0e40038004097fae */ /* 0x0001e2000c101d6a */
[----:B------:R-:W-:-:S03]  /*e320*/  IADD3 R2, P0, R14, R0, RZ ;  /* 0x000000000e027210 */ /* 0x000fc60007f1e0ff */
[----:B------:R0:W1:Y:S02]  /*e330*/  SHFL.IDX PT, R14, R8, 0x3, 0x181f ;  /* 0x00781f00080e7f89 */ /* 0x00006400000e0000 */
[----:B------:R-:W-:Y:S01]  /*e340*/  IMAD.X R3, RZ, RZ, R20, P0 ;  /* 0x000000ffff037224 */ /* 0x000fe200000e0614 */
[----:B------:R-:W-:-:S03]  /*e350*/  LOP3.LUT P0, RZ, R17, 0x1000, RZ, 0xc0, !PT ;  /* 0x0000100011ff7812 */ /* 0x000fc6000780c0ff */
        /* <DEDUP_REMOVED lines=18> */
[----:B------:R0:W-:Y:S10]  /*e480*/  LDGSTS.E.BYPASS.LTC128B.128 [R9+0x3400], desc[UR42][R2.64+0x80], !P0 ;  /* 0x0340008002097fae */ /* 0x0001f4000c101d6a */
[----:B------:R0:W-:Y:S04]  /*e490*/  LDGSTS.E.BYPASS.LTC128B.128 [R9+0x5400], desc[UR42][R2.64+0x100], !P6 ;  /* 0x0540010002097fae */ /* 0x0001e8000f101d6a */
[----:B------:R0:W-:Y:S04]  /*e4a0*/  LDGSTS.E.BYPASS.LTC128B.128 [R9+0x7400], desc[UR42][R2.64+0x180], !P5 ;  /* 0x0740018002097fae */ /* 0x0001e8000e901d6a */
[----:B------:R0:W-:Y:S04]  /*e4b0*/  LDGSTS.E.BYPASS.LTC128B.128 [R9+0x9400], desc[UR42][R2.64+0x200], !P4 ;  /* 0x0940020002097fae */ /* 0x0001e8000e101d6a */
[----:B------:R0:W-:Y:S04]  /*e4c0*/  LDGSTS.E.BYPASS.LTC128B.128 [R9+0xb400], desc[UR42][R2.64+0x280], !P3 ;  /* 0x0b40028002097fae */ /* 0x0001e8000d901d6a */
[----:B------:R0:W-:Y:S04]  /*e4d0*/  LDGSTS.E.BYPASS.LTC128B.128 [R9+0xd400], desc[UR42][R2.64+0x300], !P2 ;  /* 0x0d40030002097fae */ /* 0x0001e8000d101d6a */
[----:B-12---:R0:W-:Y:S02]  /*e4e0*/  LDGSTS.E.BYPASS.LTC128B.128 [R9+0xf400], desc[UR42][R2.64+0x380], !P1 ;  /* 0x0f40038002097fae */ /* 0x0061e4000c901d6a */
.L_x_3535:
[C---:B------:R-:W-:Y:S02]  /*e4f0*/  LOP3.LUT P6, RZ, R17.reuse, 0x800000, RZ, 0xc0, !PT ;  /* 0x0080000011ff7812 */ /* 0x040fe400078cc0ff */
[----:B0-----:R-:W-:Y:S02]  /*e500*/  IADD3 R2, P0, R14, R0, RZ ;  /* 0x000000000e027210 */ /* 0x001fe40007f1e0ff */
[----:B------:R-:W-:Y:S02]  /*e510*/  P2R R4, PR, RZ, 0x40 ;  /* 0x00000040ff047803 */ /* 0x000fe40000000000 */
[C---:B------:R-:W-:Y:S02]  /*e520*/  LOP3.LUT P6, RZ, R17.reuse, 0x2000000, RZ, 0xc0, !PT ;  /* 0x0200000011ff7812 */ /* 0x040fe400078cc0ff */
[----:B------:R-:W-:Y:S02]  /*e530*/  IADD3.X R3, RZ, R10, RZ, P0, !PT ;  /* 0x0000000aff037210 */ /* 0x000fe400007fe4ff */
[----:B------:R-:W-:-:S02]  /*e540*/  LOP3.LUT P0, RZ, R17, 0x1000000, RZ, 0xc0, !PT ;  /* 0x0100000011ff7812 */ /* 0x000fc4000780c0ff */
[C---:B------:R-:W-:Y:S02]  /*e550*/  LOP3.LUT P5, RZ, R17.reuse, 0x400000, RZ, 0xc0, !PT ;  /* 0x0040000011ff7812 */ /* 0x040fe400078ac0ff */
[C---:B------:R-:W-:Y:S02]  /*e560*/  LOP3.LUT P4, RZ, R17.reuse, 0x200000, RZ, 0xc0, !PT ;  /* 0x0020000011ff7812 */ /* 0x040fe4000788c0ff */
[C---:B------:R-:W-:Y:S02]  /*e570*/  LOP3.LUT P3, RZ, R17.reuse, 0x100000, RZ, 0xc0, !PT ;  /* 0x0010000011ff7812 */ /* 0x040fe4000786c0ff */
[C---:B------:R-:W-:Y:S01]  /*e580*/  LOP3.LUT P2, RZ, R17.reuse, 0x80000, RZ, 0xc0, !PT ;  /* 0x0008000011ff7812 */ /* 0x040fe2000784c0ff */
[----:B------:R-:W-:Y:S01]  /*e590*/  @!PT LDS RZ, [RZ] ;  /* 0x00000000fffff984 */ /* 0x000fe20000000800 */
[----:B------:R-:W-:Y:S01]  /*e5a0*/  @!PT LDS RZ, [RZ] ;  /* 0x00000000fffff984 */ /* 0x000fe20000000800 */
[----:B------:R-:W-:Y:S01]  /*e5b0*/  @!PT LDS RZ, [RZ] ;  /* 0x00000000fffff984 */ /* 0x000fe20000000800 */
[----:B------:R0:W-:Y:S01]  /*e5c0*/  LDGSTS.E.BYPASS.LTC128B.128 [R9+0x1c00], desc[UR42][R2.64], !P6 ;  /* 0x01c0000002097fae */ /* 0x0001e2000f101d6a */
[----:B------:R-:W-:Y:S02]  /*e5d0*/  ISETP.NE.AND P6, PT, R4, RZ, PT ;  /* 0x000000ff0400720c */ /* 0x000fe40003fc5270 */
[----:B------:R-:W-:Y:S01]  /*e5e0*/  LOP3.LUT P1, RZ, R17, 0x40000, RZ, 0xc0, !PT ;  /* 0x0004000011ff7812 */ /* 0x000fe2000782c0ff */
        /* <DEDUP_REMOVED lines=9> */
.L_x_3459:
[----:B------:R-:W-:Y:S02]  /*e680*/  PLOP3.LUT P1, PT, P1, P0, PT, 0xa2, 0x0 ;  /* 0x000000000000781c */ /* 0x000fe40000f21472 */
[----:B------:R-:W-:-:S08]  /*e690*/  @P0 R2UR P1, UR4, R25 ;  /* 0x00000000190402ca */ /* 0x000fd00000020000 */
[----:B------:R-:W-:-:S05]  /*e6a0*/  @P0 PLOP3.LUT P0, PT, P1, PT, PT, 0x80, 0x0 ;  /* 0x000000000000081c */ /* 0x000fca0000f0f070 */
[----:B------:R-:W-:Y:S01]  /*e6b0*/  @!P1 SYNCS.ARRIVE.TRANS64.RED.A0T1 RZ, [UR4+0x38850], RZ ;  /* 0x038850ffffff99a7 */ /* 0x000fe20008200404 */
[----:B------:R-:W-:Y:S07]  /*e6c0*/  @!P1 ARRIVES.LDGSTSBAR.64.TRANSCNT [UR4+0x38850] ;  /* 0x03885000ff0099b0 */ /* 0x000fee0008000a84 */
[----:B------:R-:W-:Y:S05]  /*e6d0*/  @P0 BRA.U.ANY `(.L_x_3459) ;  /* 0xfffffffd00e80947 */ /* 0x000fea000393ffff */
[----:B------:R-:W-:Y:S01]  /*e6e0*/  NOP ;  /* 0x0000000000007918 */ /* 0x000fe20000000000 */
[----:B0-----:R-:W-:-:S04]  /*e6f0*/  LOP3.LUT R2, R37, 0x2, RZ, 0xfc, !PT ;  /* 0x0000000225027812 */ /* 0x001fc800078efcff */
[----:B------:R-:W-:-:S13]  /*e700*/  ISETP.NE.AND P2, PT, R2, 0x3, PT ;  /* 0x000000030200780c */ /* 0x000fda0003f45270 */
[----:B------:R-:W-:Y:S05]  /*e710*/  @!P2 BRA `(.L_x_3460) ;  /* 0x000000000004a947 */ /* 0x000fea0003800000 */
[----:B------:R-:W-:Y:S01]  /*e720*/  BPT.TRAP 0x1 ;  /* 0x000000040000795c */ /* 0x000fe20000300000 */
.L_x_3460:
[----:B------:R-:W2:Y:S01]  /*e730*/  LDL R3, [R1+0x20] ;  /* 0x0000200001037983 */ /* 0x000ea20000100800 */
[----:B------:R-:W-:Y:S01]  /*e740*/  VIADD R18, R18, 0x1 ;  /* 0x0000000112127836 */ /* 0x000fe20000000000 */
[----:B------:R0:W-:Y:S04]  /*e750*/  SYNCS.ARRIVE.TRANS64.A1T0 RZ, [R25+URZ+0x38850], RZ ;  /* 0x038850ff19ff79a7 */ /* 0x0001e8000810003f */
[----:B------:R-:W-:-:S04]  /*e760*/  ISETP.NE.AND P0, PT, R18, 0x2, PT ;  /* 0x000000021200780c */ /* 0x000fc80003f05270 */
[----:B------:R-:W-:Y:S02]  /*e770*/  SEL R18, R18, RZ, P0 ;  /* 0x000000ff12127207 */ /* 0x000fe40000000000 */
[----:B------:R-:W-:-:S04]  /*e780*/  SEL R2, RZ, 0x1, P0 ;  /* 0x00000001ff027807 */ /* 0x000fc80000000000 */
[----:B------:R-:W-:Y:S02]  /*e790*/  LOP3.LUT R23, R23, R2, RZ, 0x3c, !PT ;  /* 0x0000000217177212 */ /* 0x000fe400078e3cff */
[----:B--2---:R-:W-:-:S13]  /*e7a0*/  ISETP.GE.AND P0, PT, R3, 0x41, PT ;  /* 0x000000410300780c */ /* 0x004fda0003f06270 */
[----:B0-----:R-:W-:Y:S05]  /*e7b0*/  @!P0 BRA `(.L_x_3461) ;  /* 0x0000000c00848947 */ /* 0x001fea0003800000 */
[----:B------:R0:W5:Y:S01]  /*e7c0*/  LDL R9, [R1+0x28] ;  /* 0x0000280001097983 */ /* 0x0001620000100800 */
[----:B------:R-:W-:Y:S01]  /*e7d0*/  BSSY B0, `(.L_x_3461) ;  /* 0x00000df000007945 */ /* 0x000fe20003800000 */
.L_x_3474:
[----:B------:R-:W1:Y:S01]  /*e7e0*/  LDC R2, c[0x0][0x430] ;  /* 0x00010c00ff027b82 */ /* 0x000e620000000800 */
[C---:B------:R-:W-:Y:S01]  /*e7f0*/  ISETP.GT.U32.AND P0, PT, R24.reuse, 0x3f, PT ;  /* 0x0000003f1800780c */ /* 0x040fe20003f04070 */
[----:B-----5:R-:W-:Y:S01]  /*e800*/  IMAD R3, R9, 0x40, R32 ;  /* 0x0000004009037824 */ /* 0x020fe200078e0220 */
[----:B------:R-:W-:Y:S01]  /*e810*/  LOP3.LUT R11, R37, 0x2, RZ, 0xfc, !PT ;  /* 0x00000002250b7812 */ /* 0x000fe200078efcff */
[----:B------:R-:W-:Y:S02]  /*e820*/  ULDC UR4, c[0x0][0x430] ;  /* 0x00010c0000047ab9 */ /* 0x000fe40000000800 */
[----:B---3--:R-:W-:-:S04]  /*e830*/  IMAD.IADD R8, R24, 0x1, R3 ;  /* 0x0000000118087824 */ /* 0x008fc800078e0203 */
[----:B------:R-:W-:-:S04]  /*e840*/  IMAD.MOV.U32 R10, RZ, RZ, R8 ;  /* 0x000000ffff0a7224 */ /* 0x000fc800078e0008 */
[----:B------:R-:W2:Y:S01]  /*e850*/  @!P0 LDC.64 R4, c[0x0][0x428] ;  /* 0x00010a00ff048b82 */ /* 0x000ea20000000a00 */
[----:B-1----:R-:W-:-:S13]  /*e860*/  ISETP.NE.AND P1, PT, R2, 0x1, PT ;  /* 0x000000010200780c */ /* 0x002fda0003f25270 */
[----:B------:R-:W1:Y:S08]  /*e870*/  @P1 LDC R7, c[0x0][0x434] ;  /* 0x00010d00ff071b82 */ /* 0x000e700000000800 */
[----:B------:R-:W3:Y:S01]  /*e880*/  @P1 LDC R2, c[0x0][0x438] ;  /* 0x00010e00ff021b82 */ /* 0x000ee20000000800 */
[----:B-1----:R-:W-:-:S07]  /*e890*/  @P1 IMAD.HI.U32 R3, R8, R7, RZ ;  /* 0x0000000708031227 */ /* 0x002fce00078e00ff */
[----:B------:R-:W1:Y:S01]  /*e8a0*/  @!P0 LDC.64 R6, c[0x0][0x418] ;  /* 0x00010600ff068b82 */ /* 0x000e620000000a00 */
[----:B---3--:R-:W-:Y:S01]  /*e8b0*/  @P1 SHF.R.U32.HI R10, RZ, R2, R3 ;  /* 0x00000002ff0a1219 */ /* 0x008fe20000011603 */
[----:B--2---:R-:W-:-:S03]  /*e8c0*/  @!P0 IMAD R2, R33, R4, RZ ;  /* 0x0000000421028224 */ /* 0x004fc600078e02ff */
[----:B------:R-:W-:Y:S01]  /*e8d0*/  @!P0 SHF.R.S32.HI R3, RZ, 0x1f, R10 ;  /* 0x0000001fff038819 */ /* 0x000fe2000001140a */
[----:B------:R-:W-:Y:S02]  /*e8e0*/  @!P0 IMAD R5, R28, R5, R2 ;  /* 0x000000051c058224 */ /* 0x000fe400078e0202 */
[----:B------:R-:W-:-:S04]  /*e8f0*/  @!P0 IMAD.MOV.U32 R2, RZ, RZ, R10 ;  /* 0x000000ffff028224 */ /* 0x000fc800078e000a */
[----:B------:R-:W-:-:S04]  /*e900*/  @!P0 IMAD.WIDE.U32 R2, R28, R4, R2 ;  /* 0x000000041c028225 */ /* 0x000fc800078e0002 */
[----:B------:R-:W-:Y:S02]  /*e910*/  @!P0 IMAD.IADD R5, R5, 0x1, R3 ;  /* 0x0000000105058824 */ /* 0x000fe400078e0203 */
[----:B------:R-:W-:Y:S01]  /*e920*/  IMAD.MOV.U32 R4, RZ, RZ, RZ ;  /* 0x000000ffff047224 */ /* 0x000fe200078e00ff */
[----:B-1----:R-:W-:-:S04]  /*e930*/  @!P0 LEA R6, P1, R2, R6, 0x2 ;  /* 0x0000000602068211 */ /* 0x002fc800078210ff */
[----:B------:R-:W-:-:S05]  /*e940*/  @!P0 LEA.HI.X R7, R2, R7, R5, 0x2, P1 ;  /* 0x0000000702078211 */ /* 0x000fca00008f1405 */
[----:B------:R1:W5:Y:S01]  /*e950*/  @!P0 LDG.E R4, desc[UR42][R6.64] ;  /* 0x0000002a06048981 */ /* 0x000362000c1e1900 */
[----:B------:R-:W-:Y:S01]  /*e960*/  ISETP.NE.AND P2, PT, R11, 0x3, PT ;  /* 0x000000030b00780c */ /* 0x000fe20003f45270 */
[----:B------:R-:W-:-:S04]  /*e970*/  IMAD.MOV R5, RZ, RZ, -R10 ;  /* 0x000000ffff057224 */ /* 0x000fc800078e0a0a */
[----:B------:R-:W-:-:S08]  /*e980*/  IMAD R5, R5, UR4, R8 ;  /* 0x0000000405057c24 */ /* 0x000fd0000f8e0208 */
[----:B-1----:R-:W-:Y:S05]  /*e990*/  @!P2 BRA `(.L_x_3462) ;  /* 0x000000000004a947 */ /* 0x002fea0003800000 */
[----:B------:R-:W-:Y:S01]  /*e9a0*/  BPT.TRAP 0x1 ;  /* 0x000000040000795c */ /* 0x000fe20000300000 */
.L_x_3462:
[----:B------:R-:W-:Y:S01]  /*e9b0*/  LEA R8, R18, UR37, 0x3 ;  /* 0x0000002512087c11 */ /* 0x000fe2000f8e18ff */
[----:B------:R-:W-:Y:S01]  /*e9c0*/  BSSY B1, `(.L_x_3463) ;  /* 0x0000005000017945 */ /* 0x000fe20003800000 */
[----:B------:R-:W-:Y:S02]  /*e9d0*/  SHF.L.U32 R20, R23, 0x1f, RZ ;  /* 0x0000001f17147819 */ /* 0x000fe400000006ff */
[----:B------:R-:W-:Y:S02]  /*e9e0*/  SHF.R.S32.HI R7, RZ, 0x1f, R5 ;  /* 0x0000001fff077819 */ /* 0x000fe40000011405 */
[----:B------:R-:W1:Y:S02]  /*e9f0*/  SYNCS.PHASECHK.TRANS64.TRYWAIT P0, [R8+URZ+0x38840], R20 ;  /* 0x03884014080075a7 */ /* 0x000e64000800017f */
[----:B-1----:R-:W-:Y:S05]  /*ea00*/  @!P0 BRA `(.L_x_3464) ;  /* 0x0000002c00748947 */ /* 0x002fea0003800000 */
.L_x_3536:
[----:B------:R-:W-:Y:S05]  /*ea10*/  BSYNC B1 ;  /* 0x0000000000017941 */ /* 0x000fea0003800000 */
.L_x_3463:
[----:B------:R-:W-:Y:S01]  /*ea20*/  ULDC.64 UR4, c[0x0][0x300] ;  /* 0x0000c00000047ab9 */ /* 0x000fe20000000a00 */
[----:B-----5:R-:W-:Y:S01]  /*ea30*/  SHF.R.S32.HI R10, RZ, 0x1f, R4 ;  /* 0x0000001fff0a7819 */ /* 0x020fe20000011404 */
[----:B------:R-:W-:Y:S01]  /*ea40*/  IMAD R6, R7, UR4, RZ ;  /* 0x0000000407067c24 */ /* 0x000fe2000f8e02ff */
[----:B------:R-:W-:Y:S01]  /*ea50*/  LOP3.LUT P1, RZ, R16, 0x1, RZ, 0xc0, !PT ;  /* 0x0000000110ff7812 */ /* 0x000fe2000782c0ff */
[----:B------:R-:W-:-:S04]  /*ea60*/  IMAD.WIDE.U32 R2, R5, UR4, RZ ;  /* 0x0000000405027c25 */ /* 0x000fc8000f8e00ff */
        /* <DEDUP_REMOVED lines=15> */
[----:B------:R-:W-:Y:S02]  /*eb60*/  LEA.HI.X R27, R2, UR5, R6, 0x1, P0 ;  /* 0x00000005021b7c11 */ /* 0x000fe400080f0c06 */
[----:B------:R-:W-:Y:S01]  /*eb70*/  LEA R6, R18, R29, 0xc ;  /* 0x0000001d12067211 */ /* 0x000fe200078e60ff */
[----:B------:R-:W-:Y:S06]  /*eb80*/  BRA.DIV UR4, `(.L_x_3465) ;  /* 0x0000002e04287947 */ /* 0x000fec000b800000 */
[----:B------:R-:W2:Y:S01]  /*eb90*/  SHFL.IDX PT, R2, R21, RZ, 0x181f ;  /* 0x00181fff15027589 */ /* 0x000ea200000e0000 */
[----:B------:R-:W-:-:S03]  /*eba0*/  LEA R25, R6, UR37, 0x1 ;  /* 0x0000002506197c11 */ /* 0x000fc6000f8e08ff */
[----:B------:R-:W3:Y:S01]  /*ebb0*/  SHFL.IDX PT, R3, R27, RZ, 0x181f ;  /* 0x00181fff1b037589 */ /* 0x000ee200000e0000 */
[----:B--2---:R-:W-:-:S05]  /*ebc0*/  IADD3 R2, P0, R2, R0, RZ ;  /* 0x0000000002027210 */ /* 0x004fca0007f1e0ff */
[----:B---3--:R-:W-:-:S05]  /*ebd0*/  IMAD.X R3, RZ, RZ, R3, P0 ;  /* 0x000000ffff037224 */ /* 0x008fca00000e0603 */
[----:B------:R-:W-:Y:S01]  /*ebe0*/  @!PT LDS RZ, [RZ] ;  /* 0x00000000fffff984 */ /* 0x000fe20000000800 */
[----:B------:R2:W-:Y:S04]  /*ebf0*/  LDGSTS.E.BYPASS.LTC128B.128 [R25+0x22400], desc[UR42][R2.64], !P1 ;  /* 0x2240000002197fae */ /* 0x0005e8000c901d6a */
[----:B--2---:R-:W2:Y:S04]  /*ec00*/  SHFL.IDX PT, R2, R21, 0x1, 0x181f ;  /* 0x00381f0015027f89 */ /* 0x004ea800000e0000 */
[----:B------:R-:W3:Y:S01]  /*ec10*/  SHFL.IDX PT, R3, R27, 0x1, 0x181f ;  /* 0x00381f001b037f89 */ /* 0x000ee200000e0000 */
[----:B--2---:R-:W-:-:S05]  /*ec20*/  IADD3 R2, P0, R2, R0, RZ ;  /* 0x0000000002027210 */ /* 0x004fca0007f1e0ff */
[----:B---3--:R-:W-:-:S05]  /*ec30*/  IMAD.X R3, RZ, RZ, R3, P0 ;  /* 0x000000ffff037224 */ /* 0x008fca00000e0603 */
[----:B------:R2:W-:Y:S04]  /*ec40*/  LDGSTS.E.BYPASS.LTC128B.128 [R25+0x22c00], desc[UR42][R2.64], !P1 ;  /* 0x22c0000002197fae */ /* 0x0005e8000c901d6a */
[----:B--2---:R-:W2:Y:S04]  /*ec50*/  SHFL.IDX PT, R2, R21, 0x2, 0x181f ;  /* 0x00581f0015027f89 */ /* 0x004ea800000e0000 */
[----:B------:R-:W3:Y:S04]  /*ec60*/  SHFL.IDX PT, R3, R27, 0x2, 0x181f ;  /* 0x00581f001b037f89 */ /* 0x000ee800000e0000 */
[----:B------:R-:W4:Y:S01]  /*ec70*/  SHFL.IDX PT, R27, R27, 0x3, 0x181f ;  /* 0x00781f001b1b7f89 */ /* 0x000f2200000e0000 */
[----:B--2---:R-:W-:-:S05]  /*ec80*/  IADD3 R2, P0, R2, R0, RZ ;  /* 0x0000000002027210 */ /* 0x004fca0007f1e0ff */
[----:B---3--:R-:W-:-:S05]  /*ec90*/  IMAD.X R3, RZ, RZ, R3, P0 ;  /* 0x000000ffff037224 */ /* 0x008fca00000e0603 */
[----:B------:R2:W-:Y:S04]  /*eca0*/  LDGSTS.E.BYPASS.LTC128B.128 [R25+0x23400], desc[UR42][R2.64], !P1 ;  /* 0x2340000002197fae */ /* 0x0005e8000c901d6a */
[----:B--2-4-:R2:W3:Y:S02]  /*ecb0*/  SHFL.IDX PT, R2, R21, 0x3, 0x181f ;  /* 0x00781f0015027f89 */ /* 0x0144e400000e0000 */
.L_x_3546:
[----:B---3--:R-:W-:-:S05]  /*ecc0*/  IADD3 R2, P0, R2, R0, RZ ;  /* 0x0000000002027210 */ /* 0x008fca0007f1e0ff */
[----:B------:R-:W-:Y:S01]  /*ecd0*/  IMAD.X R3, RZ, RZ, R27, P0 ;  /* 0x000000ffff037224 */ /* 0x000fe200000e061b */
[----:B------:R-:W-:-:S04]  /*ece0*/  PLOP3.LUT P0, PT, PT, PT, PT, 0x80, 0x0 ;  /* 0x000000000000781c */ /* 0x000fc80003f0f070 */
[----:B------:R-:W-:Y:S01]  /*ecf0*/  @!PT LDS RZ, [RZ] ;  /* 0x00000000fffff984 */ /* 0x000fe20000000800 */
[----:B------:R-:W-:Y:S01]  /*ed00*/  @!PT LDS RZ, [RZ] ;  /* 0x00000000fffff984 */ /* 0x000fe20000000800 */
[----:B------:R-:W-:Y:S01]  /*ed10*/  @!PT LDS RZ, [RZ] ;  /* 0x00000000fffff984 */ /* 0x000fe20000000800 */
[----:B------:R3:W-:Y:S01]  /*ed20*/  LDGSTS.E.BYPASS.LTC128B.128 [R25+0x23c00], desc[UR42][R2.64], !P1 ;  /* 0x23c0000002197fae */ /* 0x0007e2000c901d6a */
[----:B------:R-:W-:-:S08]  /*ed30*/  NOP ;  /* 0x0000000000007918 */ /* 0x000fd00000000000 */
.L_x_3466:
[----:B------:R-:W-:Y:S02]  /*ed40*/  PLOP3.LUT P1, PT, P1, P0, PT, 0xa2, 0x0 ;  /* 0x000000000000781c */ /* 0x000fe40000f21472 */
[----:B------:R-:W-:-:S08]  /*ed50*/  @P0 R2UR P1, UR4, R8 ;  /* 0x00000000080402ca */ /* 0x000fd00000020000 */
[----:B------:R-:W-:-:S05]  /*ed60*/  @P0 PLOP3.LUT P0, PT, P1, PT, PT, 0x80, 0x0 ;  /* 0x000000000000081c */ /* 0x000fca0000f0f070 */
[----:B------:R-:W-:Y:S01]  /*ed70*/  @!P1 SYNCS.ARRIVE.TRANS64.RED.A0T1 RZ, [UR4+0x38830], RZ ;  /* 0x038830ffffff99a7 */ /* 0x000fe20008200404 */
[----:B------:R-:W-:Y:S07]  /*ed80*/  @!P1 ARRIVES.LDGSTSBAR.64.TRANSCNT [UR4+0x38830] ;  /* 0x03883000ff0099b0 */ /* 0x000fee0008000a84 */
[----:B------:R-:W-:Y:S05]  /*ed90*/  @P0 BRA.U.ANY `(.L_x_3466) ;  /* 0xfffffffd00e80947 */ /* 0x000fea000393ffff */
[----:B------:R-:W-:Y:S01]  /*eda0*/  NOP ;  /* 0x0000000000007918 */ /* 0x000fe20000000000 */
[----:B---3--:R-:W-:-:S04]  /*edb0*/  LOP3.LUT R2, R37, 0x2, RZ, 0xfc, !PT ;  /* 0x0000000225027812 */ /* 0x008fc800078efcff */
[----:B------:R-:W-:-:S13]  /*edc0*/  ISETP.NE.AND P2, PT, R2, 0x3, PT ;  /* 0x000000030200780c */ /* 0x000fda0003f45270 */
[----:B------:R-:W-:Y:S05]  /*edd0*/  @!P2 BRA `(.L_x_3467) ;  /* 0x000000000004a947 */ /* 0x000fea0003800000 */
[----:B------:R-:W-:Y:S01]  /*ede0*/  BPT.TRAP 0x1 ;  /* 0x000000040000795c */ /* 0x000fe20000300000 */
.L_x_3467:
[----:B------:R3:W-:Y:S01]  /*edf0*/  SYNCS.ARRIVE.TRANS64.A1T0 RZ, [R8+URZ+0x38830], RZ ;  /* 0x038830ff08ff79a7 */ /* 0x0007e2000810003f */
[----:B------:R-:W-:Y:S05]  /*ee00*/  @!P2 BRA `(.L_x_3468) ;  /* 0x000000000004a947 */ /* 0x000fea0003800000 */
[----:B------:R-:W-:Y:S01]  /*ee10*/  BPT.TRAP 0x1 ;  /* 0x000000040000795c */ /* 0x000fe20000300000 */
.L_x_3468:
[----:B------:R-:W4:Y:S01]  /*ee20*/  SYNCS.PHASECHK.TRANS64.TRYWAIT P0, [R8+URZ+0x38860], R20 ;  /* 0x03886014080075a7 */ /* 0x000f22000800017f */
[----:B------:R-:W-:Y:S04]  /*ee30*/  BSSY B1, `(.L_x_3469) ;  /* 0x0000002000017945 */ /* 0x000fe80003800000 */
[----:B----4-:R-:W-:Y:S05]  /*ee40*/  @!P0 BRA `(.L_x_3470) ;  /* 0x0000002c00948947 */ /* 0x010fea0003800000 */
.L_x_3547:
[----:B------:R-:W-:Y:S05]  /*ee50*/  BSYNC B1 ;  /* 0x0000000000017941 */ /* 0x000fea0003800000 */
.L_x_3469:
[----:B------:R-:W-:Y:S01]  /*ee60*/  ULDC.64 UR4, c[0x0][0x328] ;  /* 0x0000ca0000047ab9 */ /* 0x000fe20000000a00 */
[C---:B------:R-:W-:Y:S01]  /*ee70*/  LOP3.LUT P5, RZ, R16.reuse, 0x8, RZ, 0xc0, !PT ;  /* 0x0000000810ff7812 */ /* 0x040fe200078ac0ff */
[----:B------:R-:W-:Y:S01]  /*ee80*/  IMAD R2, R7, UR4, RZ ;  /* 0x0000000407027c24 */ /* 0x000fe2000f8e02ff */
[----:B------:R-:W-:Y:S01]  /*ee90*/  LOP3.LUT P4, RZ, R16, 0x4, RZ, 0xc0, !PT ;  /* 0x0000000410ff7812 */ /* 0x000fe2000788c0ff */
[----:B--2---:R-:W-:Y:S01]  /*eea0*/  IMAD R21, R18, 0x7000, R6 ;  /* 0x0000700012157824 */ /* 0x004fe200078e0206 */
        /* <DEDUP_REMOVED lines=17> */
[----:B-1--4-:R-:W-:Y:S01]  /*efc0*/  LEA.HI.X R20, R2, UR5, R3, 0x1, P0 ;  /* 0x0000000502147c11 */ /* 0x012fe200080f0c03 */
[----:B------:R-:W-:Y:S08]  /*efd0*/  BRA.DIV UR4, `(.L_x_3471) ;  /* 0x0000002e04447947 */ /* 0x000ff0000b800000 */
[----:B------:R-:W1:Y:S01]  /*efe0*/  SHFL.IDX PT, R14, R10, RZ, 0x181f ;  /* 0x00181fff0a0e7589 */ /* 0x000e6200000e0000 */
[C---:B------:R-:W-:Y:S02]  /*eff0*/  LOP3.LUT P1, RZ, R16.reuse, 0x200, RZ, 0xc0, !PT ;  /* 0x0000020010ff7812 */ /* 0x040fe4000782c0ff */
[C---:B------:R-:W-:Y:S01]  /*f000*/  LOP3.LUT P2, RZ, R16.reuse, 0x20, RZ, 0xc0, !PT ;  /* 0x0000002010ff7812 */ /* 0x040fe2000784c0ff */
[----:B------:R-:W2:Y:S01]  /*f010*/  SHFL.IDX PT, R3, R20, RZ, 0x181f ;  /* 0x00181fff14037589 */ /* 0x000ea200000e0000 */
[----:B------:R-:W-:Y:S02]  /*f020*/  LOP3.LUT P6, RZ, R16, 0x10, RZ, 0xc0, !PT ;  /* 0x0000001010ff7812 */ /* 0x000fe400078cc0ff */
[----:B------:R-:W-:Y:S01]  /*f030*/  LEA R21, R21, UR37, 0x1 ;  /* 0x0000002515157c11 */ /* 0x000fe2000f8e08ff */
[----:B------:R-:W4:Y:S01]  /*f040*/  SHFL.IDX PT, R2, R10, 0x1, 0x181f ;  /* 0x00381f000a027f89 */ /* 0x000f2200000e0000 */
[----:B------:R-:W-:-:S09]  /*f050*/  LOP3.LUT R17, R17, 0xf7ffffff, RZ, 0xc0, !PT ;  /* 0xf7ffffff11117812 */ /* 0x000fd200078ec0ff */
[----:B------:R-:W-:Y:S02]  /*f060*/  @P6 LOP3.LUT R17, R17, 0x8000000, RZ, 0xfc, !PT ;  /* 0x0800000011116812 */ /* 0x000fe400078efcff */
[-C--:B-1----:R-:W-:Y:S02]  /*f070*/  IADD3 R4, P0, R14, R0.reuse, RZ ;  /* 0x000000000e047210 */ /* 0x082fe40007f1e0ff */
[----:B------:R-:W1:Y:S03]  /*f080*/  SHFL.IDX PT, R14, R10, 0x2, 0x181f ;  /* 0x00581f000a0e7f89 */ /* 0x000e6600000e0000 */
[----:B--2---:R-:W-:Y:S02]  /*f090*/  IMAD.X R5, RZ, RZ, R3, P0 ;  /* 0x000000ffff057224 */ /* 0x004fe400000e0603 */
[----:B------:R-:W2:Y:S01]  /*f0a0*/  SHFL.IDX PT, R3, R20, 0x1, 0x181f ;  /* 0x00381f0014037f89 */ /* 0x000ea200000e0000 */
[----:B----4-:R-:W-:-:S03]  /*f0b0*/  IADD3 R6, P0, R2, R0, RZ ;  /* 0x0000000002067210 */ /* 0x010fc60007f1e0ff */
[----:B------:R4:W-:Y:S01]  /*f0c0*/  LDGSTS.E.BYPASS.LTC128B.128 [R21+0x400], desc[UR42][R4.64], !P1 ;  /* 0x0040000004157fae */ /* 0x0009e2000c901d6a */
[----:B------:R-:W-:-:S03]  /*f0d0*/  ISETP.NE.U32.AND P1, PT, R30, RZ, PT ;  /* 0x000000ff1e00720c */ /* 0x000fc60003f25070 */
[----:B------:R4:W-:Y:S04]  /*f0e0*/  LDGSTS.E.BYPASS.LTC128B.128 [R21+0x2400], desc[UR42][R4.64+0x80], !P2 ;  /* 0x0240008004157fae */ /* 0x0009e8000d101d6a */
[----:B------:R4:W-:Y:S01]  /*f0f0*/  LDGSTS.E.BYPASS.LTC128B.128 [R21+0x4400], desc[UR42][R4.64+0x100], !P6 ;  /* 0x0440010004157fae */ /* 0x0009e2000f101d6a */
[----:B------:R-:W-:-:S03]  /*f100*/  LOP3.LUT P6, RZ, R16, 0x200, RZ, 0xc0, !PT ;  /* 0x0000020010ff7812 */ /* 0x000fc600078cc0ff */
[----:B------:R4:W-:Y:S01]  /*f110*/  LDGSTS.E.BYPASS.LTC128B.128 [R21+0x6400], desc[UR42][R4.64+0x180], !P5 ;  /* 0x0640018004157fae */ /* 0x0009e2000e901d6a */
[----:B-1----:R-:W-:-:S03]  /*f120*/  IADD3 R2, P2, R14, R0, RZ ;  /* 0x000000000e027210 */ /* 0x002fc60007f5e0ff */
[----:B------:R4:W-:Y:S01]  /*f130*/  LDGSTS.E.BYPASS.LTC128B.128 [R21+0x8400], desc[UR42][R4.64+0x200], !P4 ;  /* 0x0840020004157fae */ /* 0x0009e2000e101d6a */
[----:B--2---:R-:W-:Y:S01]  /*f140*/  IMAD.X R7, RZ, RZ, R3, P0 ;  /* 0x000000ffff077224 */ /* 0x004fe200000e0603 */
[----:B------:R-:W-:Y:S02]  /*f150*/  ISETP.NE.U32.AND P0, PT, R31, RZ, PT ;  /* 0x000000ff1f00720c */ /* 0x000fe40003f05070 */
[----:B------:R-:W1:Y:S04]  /*f160*/  SHFL.IDX PT, R3, R20, 0x2, 0x181f ;  /* 0x00581f0014037f89 */ /* 0x000e6800000e0000 */
[----:B------:R4:W-:Y:S04]  /*f170*/  LDGSTS.E.BYPASS.LTC128B.128 [R21+0xa400], desc[UR42][R4.64+0x280], !P3 ;  /* 0x0a40028004157fae */ /* 0x0009e8000d901d6a */
[----:B------:R4:W2:Y:S04]  /*f180*/  SHFL.IDX PT, R14, R10, 0x3, 0x181f ;  /* 0x00781f000a0e7f89 */ /* 0x0008a800000e0000 */
[----:B------:R4:W-:Y:S04]  /*f190*/  LDGSTS.E.BYPASS.LTC128B.128 [R21+0xc400], desc[UR42][R4.64+0x300], P0 ;  /* 0x0c40030004157fae */ /* 0x0009e80008101d6a */
[----:B------:R4:W-:Y:S04]  /*f1a0*/  LDGSTS.E.BYPASS.LTC128B.128 [R21+0xe400], desc[UR42][R4.64+0x380], P1 ;  /* 0x0e40038004157fae */ /* 0x0009e80008901d6a */
[----:B------:R4:W-:Y:S01]  /*f1b0*/  LDGSTS.E.BYPASS.LTC128B.128 [R21+0xc00], desc[UR42][R6.64], !P6 ;  /* 0x00c0000006157fae */ /* 0x0009e2000f101d6a */
[----:B------:R-:W-:-:S02]  /*f1c0*/  LOP3.LUT P6, RZ, R17, 0x8000000, RZ, 0xc0, !PT ;  /* 0x0800000011ff7812 */ /* 0x000fc400078cc0ff */
[----:B------:R-:W-:Y:S01]  /*f1d0*/  LOP3.LUT R17, R17, 0xfbffffff, RZ, 0xc0, !PT ;  /* 0xfbffffff11117812 */ /* 0x000fe200078ec0ff */
[----:B-1----:R-:W-:Y:S01]  /*f1e0*/  IMAD.X R3, RZ, RZ, R3, P2 ;  /* 0x000000ffff037224 */ /* 0x002fe200010e0603 */
[----:B------:R-:W-:Y:S01]  /*f1f0*/  LOP3.LUT P2, RZ, R16, 0x20, RZ, 0xc0, !PT ;  /* 0x0000002010ff7812 */ /* 0x000fe2000784c0ff */
[----:B------:R-:W1:-:S12]  /*f200*/  SHFL.IDX PT, R20, R20, 0x3, 0x181f ;  /* 0x00781f0014147f89 */ /* 0x000e5800000e0000 */
[----:B------:R4:W-:Y:S01]  /*f210*/  LDGSTS.E.BYPASS.LTC128B.128 [R21+0x2c00], desc[UR42][R6.64+0x80], !P2 ;  /* 0x02c0008006157fae */ /* 0x0009e2000d101d6a */
[----:B------:R-:W-:Y:S02]  /*f220*/  @P2 LOP3.LUT R17, R17, 0x4000000, RZ, 0xfc, !PT ;  /* 0x0400000011112812 */ /* 0x000fe400078efcff */
[----:B------:R-:W-:Y:S01]  /*f230*/  LOP3.LUT P2, RZ, R16, 0x200, RZ, 0xc0, !PT ;  /* 0x0000020010ff7812 */ /* 0x000fe2000784c0ff */
[----:B------:R4:W-:Y:S04]  /*f240*/  LDGSTS.E.BYPASS.LTC128B.128 [R21+0x4c00], desc[UR42][R6.64+0x100], !P6 ;  /* 0x04c0010006157fae */ /* 0x0009e8000f101d6a */
[----:B------:R4:W-:Y:S04]  /*f250*/  LDGSTS.E.BYPASS.LTC128B.128 [R21+0x6c00], desc[UR42][R6.64+0x180], !P5 ;  /* 0x06c0018006157fae */ /* 0x0009e8000e901d6a */
[----:B------:R4:W-:Y:S04]  /*f260*/  LDGSTS.E.BYPASS.LTC128B.128 [R21+0x8c00], desc[UR42][R6.64+0x200], !P4 ;  /* 0x08c0020006157fae */ /* 0x0009e8000e101d6a */
[----:B------:R4:W-:Y:S04]  /*f270*/  LDGSTS.E.BYPASS.LTC128B.128 [R21+0xac00], desc[UR42][R6.64+0x280], !P3 ;  /* 0x0ac0028006157fae */ /* 0x0009e8000d901d6a */
[----:B------:R4:W-:Y:S04]  /*f280*/  LDGSTS.E.BYPASS.LTC128B.128 [R21+0xcc00], desc[UR42][R6.64+0x300], P0 ;  /* 0x0cc0030006157fae */ /* 0x0009e80008101d6a */
[----:B------:R4:W-:Y:S04]  /*f290*/  LDGSTS.E.BYPASS.LTC128B.128 [R21+0xec00], desc[UR42][R6.64+0x380], P1 ;  /* 0x0ec0038006157fae */ /* 0x0009e80008901d6a */
[----:B------:R4:W-:Y:S01]  /*f2a0*/  LDGSTS.E.BYPASS.LTC128B.128 [R21+0x1400], desc[UR42][R2.64], !P2 ;  /* 0x0140000002157fae */ /* 0x0009e2000d101d6a */
[----:B------:R-:W-:-:S13]  /*f2b0*/  LOP3.LUT P2, RZ, R17, 0x4000000, RZ, 0xc0, !PT ;  /* 0x0400000011ff7812 */ /* 0x000fda000784c0ff */
[----:B------:R4:W-:Y:S04]  /*f2c0*/  LDGSTS.E.BYPASS.LTC128B.128 [R21+0x3400], desc[UR42][R2.64+0x80], !P2 ;  /* 0x0340008002157fae */ /* 0x0009e8000d101d6a */
[----:B------:R4:W-:Y:S04]  /*f2d0*/  LDGSTS.E.BYPASS.LTC128B.128 [R21+0x5400], desc[UR42][R2.64+0x100], !P6 ;  /* 0x0540010002157fae */ /* 0x0009e8000f101d6a */
[----:B------:R4:W-:Y:S04]  /*f2e0*/  LDGSTS.E.BYPASS.LTC128B.128 [R21+0x7400], desc[UR42][R2.64+0x180], !P5 ;  /* 0x0740018002157fae */ /* 0x0009e8000e901d6a */
[----:B------:R4:W-:Y:S04]  /*f2f0*/  LDGSTS.E.BYPASS.LTC128B.128 [R21+0x9400], desc[UR42][R2.64+0x200], !P4 ;  /* 0x0940020002157fae */ /* 0x0009e8000e101d6a */
[----:B------:R4:W-:Y:S04]  /*f300*/  LDGSTS.E.BYPASS.LTC128B.128 [R21+0xb400], desc[UR42][R2.64+0x280], !P3 ;  /* 0x0b40028002157fae */ /* 0x0009e8000d901d6a */
[----:B------:R4:W-:Y:S04]  /*f310*/  LDGSTS.E.BYPASS.LTC128B.128 [R21+0xd400], desc[UR42][R2.64+0x300], P0 ;  /* 0x0d40030002157fae */ /* 0x0009e80008101d6a */
[----:B-12---:R4:W-:Y:S02]  /*f320*/  LDGSTS.E.BYPASS.LTC128B.128 [R21+0xf400], desc[UR42][R2.64+0x380], P1 ;  /* 0x0f40038002157fae */ /* 0x0069e40008901d6a */
.L_x_3557:
[----:B----4-:R-:W-:Y:S02]  /*f330*/  P2R R4, PR, RZ, 0x2 ;  /* 0x00000002ff047803 */ /* 0x010fe40000000000 */
        /* <DEDUP_REMOVED lines=19> */
.L_x_3472:
[----:B------:R-:W-:Y:S02]  /*f470*/  PLOP3.LUT P1, PT, P1, P0, PT, 0xa2, 0x0 ;  /* 0x000000000000781c */ /* 0x000fe40000f21472 */
[----:B------:R-:W-:-:S08]  /*f480*/  @P0 R2UR P1, UR4, R8 ;  /* 0x00000000080402ca */ /* 0x000fd00000020000 */
[----:B------:R-:W-:-:S05]  /*f490*/  @P0 PLOP3.LUT P0, PT, P1, PT, PT, 0x80, 0x0 ;  /* 0x000000000000081c */ /* 0x000fca0000f0f070 */
[----:B------:R-:W-:Y:S01]  /*f4a0*/  @!P1 SYNCS.ARRIVE.TRANS64.RED.A0T1 RZ, [UR4+0x38850], RZ ;  /* 0x038850ffffff99a7 */ /* 0x000fe20008200404 */
[----:B------:R-:W-:Y:S07]  /*f4b0*/  @!P1 ARRIVES.LDGSTSBAR.64.TRANSCNT [UR4+0x38850] ;  /* 0x03885000ff0099b0 */ /* 0x000fee0008000a84 */
[----:B------:R-:W-:Y:S05]  /*f4c0*/  @P0 BRA.U.ANY `(.L_x_3472) ;  /* 0xfffffffd00e80947 */ /* 0x000fea000393ffff */
[----:B------:R-:W-:Y:S01]  /*f4d0*/  NOP ;  /* 0x0000000000007918 */ /* 0x000fe20000000000 */
[----:B-1----:R-:W-:-:S04]  /*f4e0*/  LOP3.LUT R2, R37, 0x2, RZ, 0xfc, !PT ;  /* 0x0000000225027812 */ /* 0x002fc800078efcff */
[----:B------:R-:W-:-:S13]  /*f4f0*/  ISETP.NE.AND P2, PT, R2, 0x3, PT ;  /* 0x000000030200780c */ /* 0x000fda0003f45270 */
[----:B------:R-:W-:Y:S05]  /*f500*/  @!P2 BRA `(.L_x_3473) ;  /* 0x000000000004a947 */ /* 0x000fea0003800000 */
[----:B------:R-:W-:Y:S01]  /*f510*/  BPT.TRAP 0x1 ;  /* 0x000000040000795c */ /* 0x000fe20000300000 */
.L_x_3473:
[----:B------:R-:W-:Y:S01]  /*f520*/  IADD3 R18, R18, 0x1, RZ ;  /* 0x0000000112127810 */ /* 0x000fe20007ffe0ff */
[----:B------:R1:W-:Y:S03]  /*f530*/  SYNCS.ARRIVE.TRANS64.A1T0 RZ, [R8+URZ+0x38850], RZ ;  /* 0x038850ff08ff79a7 */ /* 0x0003e6000810003f */
[----:B------:R-:W-:-:S04]  /*f540*/  ISETP.NE.AND P0, PT, R18, 0x2, PT ;  /* 0x000000021200780c */ /* 0x000fc80003f05270 */
[----:B------:R-:W-:Y:S02]  /*f550*/  SEL R18, R18, RZ, P0 ;  /* 0x000000ff12127207 */ /* 0x000fe40000000000 */
[----:B------:R-:W-:Y:S02]  /*f560*/  SEL R2, RZ, 0x1, P0 ;  /* 0x00000001ff027807 */ /* 0x000fe40000000000 */
[----:B------:R-:W-:Y:S02]  /*f570*/  ISETP.GT.AND P0, PT, R9, RZ, PT ;  /* 0x000000ff0900720c */ /* 0x000fe40003f04270 */
[----:B------:R-:W-:Y:S01]  /*f580*/  LOP3.LUT R23, R23, R2, RZ, 0x3c, !PT ;  /* 0x0000000217177212 */ /* 0x000fe200078e3cff */
[----:B------:R-:W-:-:S04]  /*f590*/  VIADD R2, R9, 0xffffffff ;  /* 0xffffffff09027836 */ /* 0x000fc80000000000 */
[----:B------:R-:W-:-:S06]  /*f5a0*/  IMAD.MOV.U32 R9, RZ, RZ, R2 ;  /* 0x000000ffff097224 */ /* 0x000fcc00078e0002 */
[----:B-1----:R-:W-:Y:S05]  /*f5b0*/  @P0 BRA `(.L_x_3474) ;  /* 0xfffffff000880947 */ /* 0x002fea000383ffff */
[----:B------:R-:W-:Y:S05]  /*f5c0*/  BSYNC B0 ;  /* 0x0000000000007941 */ /* 0x000fea0003800000 */
.L_x_3461:
[----:B------:R-:W2:Y:S01]  /*f5d0*/  LDL.LU R2, [R1+0xc] ;  /* 0x00000c0001027983 */ /* 0x000ea20000300800 */
[----:B------:R-:W-:-:S03]  /*f5e0*/  ULDC UR4, c[0x0][0xd34] ;  /* 0x00034d0000047ab9 */ /* 0x000fc60000000800 */
[----:B------:R-:W4:Y:S01]  /*f5f0*/  LDL.LU R0, [R1+0x1c] ;  /* 0x00001c0001007983 */ /* 0x000f220000300800 */
[----:B--2---:R-:W-:Y:S02]  /*f600*/  VIADD R2, R2, UR38 ;  /* 0x0000002602027c36 */ /* 0x004fe40008000000 */
[----:B----4-:R-:W-:-:S03]  /*f610*/  VIADD R0, R0, 0x1 ;  /* 0x0000000100007836 */ /* 0x010fc60000000000 */
[----:B------:R1:W-:Y:S01]  /*f620*/  STL [R1+0xc], R2 ;  /* 0x00000c0201007387 */ /* 0x0003e20000100800 */
[----:B------:R-:W-:-:S03]  /*f630*/  ISETP.GE.AND P0, PT, R2, UR4, PT ;  /* 0x0000000402007c0c */ /* 0x000fc6000bf06270 */
[----:B------:R1:W-:Y:S10]  /*f640*/  STL [R1+0x1c], R0 ;  /* 0x00001c0001007387 */ /* 0x0003f40000100800 */
[----:B-1----:R-:W-:Y:S05]  /*f650*/  @!P0 BRA `(.L_x_3475) ;  /* 0xffffffc4007c8947 */ /* 0x002fea000383ffff */
[----:B------:R-:W-:-:S07]  /*f660*/  LOP3.LUT R0, R0, 0x1, RZ, 0xc, !PT ;  /* 0x0000000100007812 */ /* 0x000fce00078e0cff */
.L_x_3438:
[----:B------:R-:W1:Y:S01]  /*f670*/  S2R R3, SR_CgaCtaId ;  /* 0x0000000000037919 */ /* 0x000e620000008800 */
[----:B------:R-:W-:Y:S01]  /*f680*/  MOV R2, 0x400 ;  /* 0x0000040000027802 */ /* 0x000fe20000000f00 */
[----:B------:R-:W-:Y:S01]  /*f690*/  BSSY B0, `(.L_x_3476) ;  /* 0x0000005000007945 */ /* 0x000fe20003800000 */
[----:B------:R-:W-:Y:S02]  /*f6a0*/  SHF.L.U32 R0, R0, 0x1f, RZ ;  /* 0x0000001f00007819 */ /* 0x000fe400000006ff */
[----:B-1----:R-:W-:-:S04]  /*f6b0*/  LEA R5, R3, R2, 0x18 ;  /* 0x0000000203057211 */ /* 0x002fc800078ec0ff */
[----:B------:R-:W1:Y:S02]  /*f6c0*/  SYNCS.PHASECHK.TRANS64.TRYWAIT P0, [R5+URZ+0x38820], R0 ;  /* 0x03882000050075a7 */ /* 0x000e64000800017f */
[----:B-1----:R-:W-:Y:S05]  /*f6d0*/  @!P0 BRA `(.L_x_3477) ;  /* 0x0000002c00488947 */ /* 0x002fea0003800000 */
.L_x_3558:
[----:B------:R-:W-:Y:S05]  /*f6e0*/  BSYNC B0 ;  /* 0x0000000000007941 */ /* 0x000fea0003800000 */
.L_x_3476:
[----:B------:R-:W-:-:S03]  /*f6f0*/  UMOV UR4, 0xffffffff ;  /* 0xffffffff00047882 */ /* 0x000fc60000000000 */
[----:B------:R-:W-:Y:S05]  /*f700*/  BRA.DIV UR4, `(.L_x_3478) ;  /* 0x0000002e04507947 */ /* 0x000fea000b800000 */
[----:B-1----:R-:W1:Y:S02]  /*f710*/  S2R R0, SR_TID.X ;  /* 0x0000000000007919 */ /* 0x002e640000002100 */
[----:B-1----:R-:W-:-:S04]  /*f720*/  SHF.R.U32.HI R0, RZ, 0x5, R0 ;  /* 0x00000005ff007819 */ /* 0x002fc80000011600 */
[----:B------:R-:W-:-:S05]  /*f730*/  LOP3.LUT R0, R0, 0x3, RZ, 0xc0, !PT ;  /* 0x0000000300007812 */ /* 0x000fca00078ec0ff */
[----:B------:R1:W2:Y:S02]  /*f740*/  SHFL.IDX PT, R14, R0, RZ, 0x1f ;  /* 0x00001fff000e7589 */ /* 0x0002a400000e0000 */
.L_x_3561:
[----:B--2---:R-:W-:Y:S01]  /*f750*/  ISETP.NE.AND P0, PT, R14, RZ, PT ;  /* 0x000000ff0e00720c */ /* 0x004fe20003f05270 */
[----:B------:R-:W-:-:S12]  /*f760*/  BSSY B0, `(.L_x_3479) ;  /* 0x0000023000007945 */ /* 0x000fd80003800000 */
[----:B------:R-:W-:Y:S05]  /*f770*/  @P0 BRA `(.L_x_3480) ;  /* 0x0000000000840947 */ /* 0x000fea0003800000 */
[----:B------:R-:W-:-:S03]  /*f780*/  UMOV UR4, 0xffffffff ;  /* 0xffffffff00047882 */ /* 0x000fc60000000000 */
[----:B------:R-:W-:Y:S05]  /*f790*/  BRA.DIV UR4, `(.L_x_3481) ;  /* 0x0000002e04607947 */ /* 0x000fea000b800000 */
[----:B------:R-:W-:-:S13]  /*f7a0*/  ELECT P6, URZ, PT ;  /* 0x00000000003f782f */ /* 0x000fda00038c0000 */
.L_x_3564:
[----:B------:R-:W-:Y:S05]  /*f7b0*/  @!P6 BRA `(.L_x_3480) ;  /* 0x000000000074e947 */ /* 0x000fea0003800000 */
[----:B------:R-:W-:-:S04]  /*f7c0*/  LOP3.LUT R37, R37, 0x2, RZ, 0xfc, !PT ;  /* 0x0000000225257812 */ /* 0x000fc800078efcff */
[----:B------:R-:W-:-:S13]  /*f7d0*/  ISETP.NE.AND P0, PT, R37, 0x3, PT ;  /* 0x000000032500780c */ /* 0x000fda0003f05270 */
[----:B------:R-:W-:Y:S05]  /*f7e0*/  @!P0 BRA `(.L_x_3482) ;  /* 0x0000000000048947 */ /* 0x000fea0003800000 */
[----:B------:R-:W-:Y:S01]  /*f7f0*/  BPT.TRAP 0x1 ;  /* 0x000000040000795c */ /* 0x000fe20000300000 */
.L_x_3482:
[C---:B------:R-:W-:Y:S01]  /*f800*/  IMAD R3, R18.reuse, 0x8, R5 ;  /* 0x0000000812037824 */ /* 0x040fe200078e0205 */
[----:B------:R-:W-:Y:S01]  /*f810*/  SHF.L.U32 R2, R23, 0x1f, RZ ;  /* 0x0000001f17027819 */ /* 0x000fe200000006ff */
[----:B------:R-:W-:-:S03]  /*f820*/  VIADD R18, R18, 0x1 ;  /* 0x0000000112127836 */ /* 0x000fc60000000000 */
[----:B------:R-:W2:Y:S02]  /*f830*/  SYNCS.PHASECHK.TRANS64.TRYWAIT P1, [R3+URZ+0x38840], R2 ;  /* 0x03884002030075a7 */ /* 0x000ea4000802017f */
[----:B------:R-:W-:-:S04]  /*f840*/  ISETP.NE.AND P2, PT, R18, 0x2, PT ;  /* 0x000000021200780c */ /* 0x000fc80003f45270 */
[----:B-1----:R-:W-:Y:S01]  /*f850*/  SEL R0, RZ, 0x1, P2 ;  /* 0x00000001ff007807 */ /* 0x002fe20001000000 */
[----:B--2---:R-:W-:Y:S08]  /*f860*/  @!P1 BRA `(.L_x_3483) ;  /* 0x0000002c004c9947 */ /* 0x004ff00003800000 */
.L_x_3565:
[----:B------:R-:W-:Y:S02]  /*f870*/  SEL R18, R18, RZ, P2 ;  /* 0x000000ff12127207 */ /* 0x000fe40001000000 */
[----:B------:R-:W-:Y:S01]  /*f880*/  LOP3.LUT R0, R23, R0, RZ, 0x3c, !PT ;  /* 0x0000000017007212 */ /* 0x000fe200078e3cff */
[----:B------:R-:W-:Y:S06]  /*f890*/  @!P0 BRA `(.L_x_3484) ;  /* 0x0000000000048947 */ /* 0x000fec0003800000 */
[----:B------:R-:W-:Y:S01]  /*f8a0*/  BPT.TRAP 0x1 ;  /* 0x000000040000795c */ /* 0x000fe20000300000 */
.L_x_3484:
[----:B------:R-:W-:Y:S01]  /*f8b0*/  IMAD R5, R18, 0x8, R5 ;  /* 0x0000000812057824 */ /* 0x000fe200078e0205 */
[----:B------:R-:W-:-:S04]  /*f8c0*/  SHF.L.U32 R0, R0, 0x1f, RZ ;  /* 0x0000001f00007819 */ /* 0x000fc800000006ff */
[----:B------:R-:W2:Y:S02]  /*f8d0*/  SYNCS.PHASECHK.TRANS64.TRYWAIT P1, [R5+URZ+0x38840], R0 ;  /* 0x03884000050075a7 */ /* 0x000ea4000802017f */
[----:B--2---:R-:W-:Y:S05]  /*f8e0*/  @!P1 BRA `(.L_x_3485) ;  /* 0x0000002c00409947 */ /* 0x004fea0003800000 */
.L_x_3566:
[----:B------:R-:W-:Y:S05]  /*f8f0*/  @!P0 BRA `(.L_x_3486) ;  /* 0x0000000000048947 */ /* 0x000fea0003800000 */
[----:B------:R-:W-:Y:S01]  /*f900*/  BPT.TRAP 0x1 ;  /* 0x000000040000795c */ /* 0x000fe20000300000 */
.L_x_3486:
[----:B------:R-:W4:Y:S02]  /*f910*/  SYNCS.PHASECHK.TRANS64.TRYWAIT P1, [R3+URZ+0x38860], R2 ;  /* 0x03886002030075a7 */ /* 0x000f24000802017f */
[----:B----4-:R-:W-:Y:S05]  /*f920*/  @!P1 BRA `(.L_x_3487) ;  /* 0x0000002c00449947 */ /* 0x010fea0003800000 */
.L_x_3567:
[----:B------:R-:W-:Y:S05]  /*f930*/  @!P0 BRA `(.L_x_3488) ;  /* 0x0000000000048947 */ /* 0x000fea0003800000 */
[----:B------:R-:W-:Y:S01]  /*f940*/  BPT.TRAP 0x1 ;  /* 0x000000040000795c */ /* 0x000fe20000300000 */
.L_x_3488:
[----:B------:R0:W0:Y:S02]  /*f950*/  SYNCS.PHASECHK.TRANS64.TRYWAIT P0, [R5+URZ+0x38860], R0 ;  /* 0x03886000050075a7 */ /* 0x000024000800017f */
[----:B0-----:R-:W-:Y:S05]  /*f960*/  @!P0 NANOSLEEP.SYNCS 0x989680 ;  /* 0x009896800000895d */ /* 0x001fea0003900000 */
[----:B------:R-:W0:Y:S02]  /*f970*/  @!P0 SYNCS.PHASECHK.TRANS64 P0, [R5+URZ+0x38860], R0 ;  /* 0x03886000050085a7 */ /* 0x000e24000800007f */
[----:B0-----:R-:W-:Y:S05]  /*f980*/  @!P0 BRA `(.L_x_3488) ;  /* 0xfffffffc00f08947 */ /* 0x001fea000383ffff */
.L_x_3480:
[----:B------:R-:W-:Y:S05]  /*f990*/  BSYNC B0 ;  /* 0x0000000000007941 */ /* 0x000fea0003800000 */
.L_x_3479:
[----:B------:R-:W-:Y:S05]  /*f9a0*/  EXIT ;  /* 0x000000000000794d */ /* 0x000fea0003800000 */
.L_x_3408:
[----:B0-----:R-:W-:-:S04]  /*f9b0*/  IMAD.U32 R3, RZ, RZ, UR38 ;  /* 0x00000026ff037e24 */ /* 0x001fc8000f8e00ff */
[----:B------:R0:W1:Y:S03]  /*f9c0*/  SYNCS.PHASECHK.TRANS64.TRYWAIT P1, [R3+URZ+0x38800], R4 ;  /* 0x03880004030075a7 */ /* 0x000066000802017f */
[----:B-1----:R-:W-:Y:S05]  /*f9d0*/  @!P1 NANOSLEEP.SYNCS 0x989680 ;  /* 0x009896800000995d */ /* 0x002fea0003900000 */
[----:B------:R-:W1:Y:S02]  /*f9e0*/  @!P1 SYNCS.PHASECHK.TRANS64 P1, [R3+URZ+0x38800], R4 ;  /* 0x03880004030095a7 */ /* 0x000e64000802007f */
[----:B-1----:R-:W-:Y:S05]  /*f9f0*/  @!P1 BRA `(.L_x_3408) ;  /* 0xfffffffc00ec9947 */ /* 0x002fea000383ffff */
[----:B------:R-:W-:Y:S05]  /*fa00*/  BRA `(.L_x_3489) ;  /* 0xffffff3000207947 */ /* 0x000fea000383ffff */
.L_x_3412:
[----:B-1----:R1:W2:Y:S02]  /*fa10*/  SYNCS.PHASECHK.TRANS64.TRYWAIT P1, [R3+URZ+0x38830], R6 ;  /* 0x03883006030075a7 */ /* 0x0022a4000802017f */
[----:B--2---:R-:W-:Y:S05]  /*fa20*/  @!P1 NANOSLEEP.SYNCS 0x989680 ;  /* 0x009896800000995d */ /* 0x004fea0003900000 */
[----:B------:R-:W2:Y:S02]  /*fa30*/  @!P1 SYNCS.PHASECHK.TRANS64 P1, [R3+URZ+0x38830], R6 ;  /* 0x03883006030095a7 */ /* 0x000ea4000802007f */
[----:B--2---:R-:W-:Y:S05]  /*fa40*/  @!P1 BRA `(.L_x_3412) ;  /* 0xfffffffc00f09947 */ /* 0x004fea000383ffff */
[----:B------:R-:W-:Y:S05]  /*fa50*/  BRA `(.L_x_3411) ;  /* 0xffffff3000387947 */ /* 0x000fea000383ffff */
.L_x_3413:
[----:B--2---:R-:W-:-:S04]  /*fa60*/  IMAD.U32 R5, RZ, RZ, UR38 ;  /* 0x00000026ff057e24 */ /* 0x004fc8000f8e00ff */
[----:B------:R2:W3:Y:S03]  /*fa70*/  SYNCS.PHASECHK.TRANS64.TRYWAIT P1, [R5+URZ+0x38810], R4 ;  /* 0x03881004050075a7 */ /* 0x0004e6000802017f */
[----:B---3--:R-:W-:Y:S05]  /*fa80*/  @!P1 NANOSLEEP.SYNCS 0x989680 ;  /* 0x009896800000995d */ /* 0x008fea0003900000 */
[----:B------:R-:W3:Y:S02]  /*fa90*/  @!P1 SYNCS.PHASECHK.TRANS64 P1, [R5+URZ+0x38810], R4 ;  /* 0x03881004050095a7 */ /* 0x000ee4000802007f */
[----:B---3--:R-:W-:Y:S05]  /*faa0*/  @!P1 BRA `(.L_x_3413) ;  /* 0xfffffffc00ec9947 */ /* 0x008fea000383ffff */
[----:B------:R-:W-:Y:S05]  /*fab0*/  BRA `(.L_x_3490) ;  /* 0xffffff3000c07947 */ /* 0x000fea000383ffff */
.L_x_3417:
[----:B----4-:R4:W0:Y:S02]  /*fac0*/  SYNCS.PHASECHK.TRANS64.TRYWAIT P1, [R3+URZ+0x38850], R6 ;  /* 0x03885006030075a7 */ /* 0x010824000802017f */
[----:B0-----:R-:W-:Y:S05]  /*fad0*/  @!P1 NANOSLEEP.SYNCS 0x989680 ;  /* 0x009896800000995d */ /* 0x001fea0003900000 */
[----:B------:R-:W0:Y:S02]  /*fae0*/  @!P1 SYNCS.PHASECHK.TRANS64 P1, [R3+URZ+0x38850], R6 ;  /* 0x03885006030095a7 */ /* 0x000e24000802007f */
[----:B0-----:R-:W-:Y:S05]  /*faf0*/  @!P1 BRA `(.L_x_3417) ;  /* 0xfffffffc00f09947 */ /* 0x001fea000383ffff */
[----:B------:R-:W-:Y:S05]  /*fb00*/  BRA `(.L_x_3416) ;  /* 0xffffff3000cc7947 */ /* 0x000fea000383ffff */
.L_x_3424:
[----:B-1----:R-:W-:-:S04]  /*fb10*/  IMAD.U32 R5, RZ, RZ, UR7 ;  /* 0x00000007ff057e24 */ /* 0x002fc8000f8e00ff */
[----:B------:R1:W2:Y:S03]  /*fb20*/  SYNCS.PHASECHK.TRANS64.TRYWAIT P2, [R5+URZ+0x38830], R4 ;  /* 0x03883004050075a7 */ /* 0x0002a6000804017f */
[----:B--2---:R-:W-:Y:S05]  /*fb30*/  @!P2 NANOSLEEP.SYNCS 0x989680 ;  /* 0x009896800000a95d */ /* 0x004fea0003900000 */
[----:B------:R-:W2:Y:S02]  /*fb40*/  @!P2 SYNCS.PHASECHK.TRANS64 P2, [R5+URZ+0x38830], R4 ;  /* 0x038830040500a5a7 */ /* 0x000ea4000804007f */
[----:B--2---:R-:W-:Y:S05]  /*fb50*/  @!P2 BRA `(.L_x_3424) ;  /* 0xfffffffc00eca947 */ /* 0x004fea000383ffff */
[----:B------:R-:W-:Y:S05]  /*fb60*/  BRA `(.L_x_3423) ;  /* 0xffffff5800587947 */ /* 0x000fea000383ffff */
.L_x_3428:
[----:B-1----:R-:W-:-:S04]  /*fb70*/  IMAD.U32 R5, RZ, RZ, UR7 ;  /* 0x00000007ff057e24 */ /* 0x002fc8000f8e00ff */
[----:B------:R1:W3:Y:S03]  /*fb80*/  SYNCS.PHASECHK.TRANS64.TRYWAIT P2, [R5+URZ+0x38850], R4 ;  /* 0x03885004050075a7 */ /* 0x0002e6000804017f */
[----:B---3--:R-:W-:Y:S05]  /*fb90*/  @!P2 NANOSLEEP.SYNCS 0x989680 ;  /* 0x009896800000a95d */ /* 0x008fea0003900000 */
[----:B------:R-:W3:Y:S02]  /*fba0*/  @!P2 SYNCS.PHASECHK.TRANS64 P2, [R5+URZ+0x38850], R4 ;  /* 0x038850040500a5a7 */ /* 0x000ee4000804007f */
[----:B---3--:R-:W-:Y:S05]  /*fbb0*/  @!P2 BRA `(.L_x_3428) ;  /* 0xfffffffc00eca947 */ /* 0x008fea000383ffff */
[----:B------:R-:W-:Y:S05]  /*fbc0*/  BRA `(.L_x_3427) ;  /* 0xffffff5800d47947 */ /* 0x000fea000383ffff */
.L_x_3442:
        /* <DEDUP_REMOVED lines=8> */
[----:B-1---5:R-:W-:Y:S05]  /*fc50*/  WARPSYNC.COLLECTIVE R15, `(.L_x_3492) ;  /* 0x000000000f087348 */ /* 0x022fea0003c00000 */
[----:B------:R0:W2:Y:S02]  /*fc60*/  SHFL.IDX P6, R14, R13, R12, R11 ;  /* 0x0000000c0d0e7389 */ /* 0x0000a400000c000b */
[----:B012--5:R-:W-:Y:S01]  /*fc70*/  ENDCOLLECTIVE ;  /* 0x000000000000791b */ /* 0x027fe20003800000 */
.L_x_3492:
[----:B------:R-:W-:Y:S05]  /*fc80*/  BSYNC B0 ;  /* 0x0000000000007941 */ /* 0x000fea0003800000 */
.L_x_3491:
[----:B------:R-:W-:Y:S05]  /*fc90*/  BRA `(.L_x_3493) ;  /* 0xffffffc400547947 */ /* 0x000fea000383ffff */
.L_x_3445:
[----:B0-----:R0:W1:Y:S02]  /*fca0*/  SYNCS.PHASECHK.TRANS64.TRYWAIT P0, [R25+URZ+0x38840], R0 ;  /* 0x03884000190075a7 */ /* 0x001064000800017f */
[----:B-1----:R-:W-:Y:S05]  /*fcb0*/  @!P0 NANOSLEEP.SYNCS 0x989680 ;  /* 0x009896800000895d */ /* 0x002fea0003900000 */
[----:B------:R-:W1:Y:S02]  /*fcc0*/  @!P0 SYNCS.PHASECHK.TRANS64 P0, [R25+URZ+0x38840], R0 ;  /* 0x03884000190085a7 */ /* 0x000e64000800007f */
[----:B-1----:R-:W-:Y:S05]  /*fcd0*/  @!P0 BRA `(.L_x_3445) ;  /* 0xfffffffc00f08947 */ /* 0x002fea000383ffff */
[----:B------:R-:W-:Y:S05]  /*fce0*/  BRA `(.L_x_3494) ;  /* 0xffffffc400d87947 */ /* 0x000fea000383ffff */
.L_x_3446:
        /* <DEDUP_REMOVED lines=8> */
.L_x_3496:
[----:B------:R-:W-:Y:S05]  /*fd70*/  BSYNC B0 ;  /* 0x0000000000007941 */ /* 0x000fea0003800000 */
.L_x_3495:
[----:B------:R-:W-:Y:S01]  /*fd80*/  IMAD.MOV.U32 R13, RZ, RZ, R0 ;  /* 0x000000ffff0d7224 */ /* 0x000fe200078e0000 */
[----:B------:R-:W-:Y:S01]  /*fd90*/  MOV R15, 0xffffffff ;  /* 0xffffffff000f7802 */ /* 0x000fe20000000f00 */
[----:B------:R-:W-:Y:S01]  /*fda0*/  IMAD.MOV.U32 R12, RZ, RZ, RZ ;  /* 0x000000ffff0c7224 */ /* 0x000fe200078e00ff */
[----:B------:R-:W-:Y:S01]  /*fdb0*/  ISETP.GE.AND P2, PT, R36, 0x1, PT ;  /* 0x000000012400780c */ /* 0x000fe20003f46270 */
[----:B------:R-:W-:Y:S02]  /*fdc0*/  IMAD.MOV.U32 R11, RZ, RZ, 0x181f ;  /* 0x0000181fff0b7424 */ /* 0x000fe400078e00ff */
[----:B------:R-:W-:-:S10]  /*fdd0*/  IMAD.MOV.U32 R2, RZ, RZ, R14 ;  /* 0x000000ffff027224 */ /* 0x000fd400078e000e */
[----:B------:R-:W-:Y:S05]  /*fde0*/  WARPSYNC.COLLECTIVE R15, `(.L_x_3497) ;  /* 0x000000000f087348 */ /* 0x000fea0003c00000 */
[----:B------:R0:W1:Y:S02]  /*fdf0*/  SHFL.IDX P6, R14, R13, R12, R11 ;  /* 0x0000000c0d0e7389 */ /* 0x00006400000c000b */
[----:B01----:R-:W-:Y:S01]  /*fe00*/  ENDCOLLECTIVE ;  /* 0x000000000000791b */ /* 0x003fe20003800000 */
.L_x_3497:
[----:B------:R-:W-:Y:S01]  /*fe10*/  @P2 LEA R6, R5, UR37, 0x1 ;  /* 0x0000002505062c11 */ /* 0x000fe2000f8e08ff */
[----:B------:R-:W-:Y:S02]  /*fe20*/  IMAD.MOV.U32 R13, RZ, RZ, R4 ;  /* 0x000000ffff0d7224 */ /* 0x000fe400078e0004 */
[----:B------:R-:W-:Y:S02]  /*fe30*/  IMAD.MOV.U32 R12, RZ, RZ, 0x1 ;  /* 0x00000001ff0c7424 */ /* 0x000fe400078e00ff */
[----:B------:R-:W-:-:S07]  /*fe40*/  IMAD.MOV.U32 R3, RZ, RZ, R14 ;  /* 0x000000ffff037224 */ /* 0x000fce00078e000e */
[----:B------:R-:W-:Y:S05]  /*fe50*/  WARPSYNC.COLLECTIVE R15, `(.L_x_3498) ;  /* 0x000000000f087348 */ /* 0x000fea0003c00000 */
[----:B------:R0:W1:Y:S02]  /*fe60*/  SHFL.IDX P6, R14, R13, R12, R11 ;  /* 0x0000000c0d0e7389 */ /* 0x00006400000c000b */
[----:B01----:R-:W-:Y:S01]  /*fe70*/  ENDCOLLECTIVE ;  /* 0x000000000000791b */ /* 0x003fe20003800000 */
.L_x_3498:
        /* <DEDUP_REMOVED lines=9> */
[----:B------:R0:W-:Y:S01]  /*ff10*/  @P2 LDGSTS.E.BYPASS.LTC128B.128 [R6+0x22400], desc[UR42][R2.64], !P1 ;  /* 0x2240000002062fae */ /* 0x0001e2000c901d6a */
[----:B------:R-:W-:Y:S01]  /*ff20*/  ISETP.GE.AND P2, PT, R36, 0x11, PT ;  /* 0x000000112400780c */ /* 0x000fe20003f46270 */
[----:B0-----:R-:W-:-:S12]  /*ff30*/  IMAD.MOV.U32 R2, RZ, RZ, R14 ;  /* 0x000000ffff027224 */ /* 0x001fd800078e000e */
[----:B------:R-:W-:Y:S05]  /*ff40*/  WARPSYNC.COLLECTIVE R15, `(.L_x_3499) ;  /* 0x000000000f087348 */ /* 0x000fea0003c00000 */
[----:B------:R0:W1:Y:S02]  /*ff50*/  SHFL.IDX P6, R14, R13, R12, R11 ;  /* 0x0000000c0d0e7389 */ /* 0x00006400000c000b */
[----:B01----:R-:W-:Y:S01]  /*ff60*/  ENDCOLLECTIVE ;  /* 0x000000000000791b */ /* 0x003fe20003800000 */
.L_x_3499:
[----:B------:R-:W-:Y:S01]  /*ff70*/  @P2 LEA R6, R5, UR37, 0x1 ;  /* 0x0000002505062c11 */ /* 0x000fe2000f8e08ff */
[----:B------:R-:W-:Y:S02]  /*ff80*/  IMAD.MOV.U32 R13, RZ, RZ, R4 ;  /* 0x000000ffff0d7224 */ /* 0x000fe400078e0004 */
[----:B------:R-:W-:Y:S02]  /*ff90*/  IMAD.MOV.U32 R12, RZ, RZ, 0x2 ;  /* 0x00000002ff0c7424 */ /* 0x000fe400078e00ff */
[----:B------:R-:W-:-:S07]  /*ffa0*/  IMAD.MOV.U32 R3, RZ, RZ, R14 ;  /* 0x000000ffff037224 */ /* 0x000fce00078e000e */
[----:B------:R-:W-:Y:S05]  /*ffb0*/  WARPSYNC.COLLECTIVE R15, `(.L_x_3500) ;  /* 0x000000000f087348 */ /* 0x000fea0003c00000 */
[----:B------:R0:W1:Y:S02]  /*ffc0*/  SHFL.IDX P6, R14, R13, R12, R11 ;  /* 0x0000000c0d0e7389 */ /* 0x00006400000c000b */
[----:B01----:R-:W-:Y:S01]  /*ffd0*/  ENDCOLLECTIVE ;  /* 0x000000000000791b */ /* 0x003fe20003800000 */
.L_x_3500:
        /* <DEDUP_REMOVED lines=15> */
.L_x_3501:
[----:B------:R-:W-:Y:S01]  /*100d0*/  @P2 LEA R6, R5, UR37, 0x1 ;  /* 0x0000002505062c11 */ /* 0x000fe2000f8e08ff */
[----:B------:R-:W-:Y:S02]  /*100e0*/  IMAD.MOV.U32 R13, RZ, RZ, R4 ;  /* 0x000000ffff0d7224 */ /* 0x000fe400078e0004 */
[----:B------:R-:W-:Y:S02]  /*100f0*/  IMAD.MOV.U32 R12, RZ, RZ, 0x3 ;  /* 0x00000003ff0c7424 */ /* 0x000fe400078e00ff */
[----:B------:R-:W-:-:S07]  /*10100*/  IMAD.MOV.U32 R3, RZ, RZ, R14 ;  /* 0x000000ffff037224 */ /* 0x000fce00078e000e */
[----:B------:R-:W-:Y:S05]  /*10110*/  WARPSYNC.COLLECTIVE R15, `(.L_x_3502) ;  /* 0x000000000f087348 */ /* 0x000fea0003c00000 */
[----:B------:R0:W1:Y:S02]  /*10120*/  SHFL.IDX P6, R14, R13, R12, R11 ;  /* 0x0000000c0d0e7389 */ /* 0x00006400000c000b */
[----:B01----:R-:W-:Y:S01]  /*10130*/  ENDCOLLECTIVE ;  /* 0x000000000000791b */ /* 0x003fe20003800000 */
.L_x_3502:
        /* <DEDUP_REMOVED lines=10> */
.L_x_3503:
[----:B------:R-:W-:Y:S01]  /*101e0*/  @!PT LDS RZ, [RZ] ;  /* 0x00000000fffff984 */ /* 0x000fe20000000800 */
[----:B------:R-:W-:Y:S01]  /*101f0*/  @!PT LDS RZ, [RZ] ;  /* 0x00000000fffff984 */ /* 0x000fe20000000800 */
[----:B------:R-:W-:Y:S01]  /*10200*/  @!PT LDS RZ, [RZ] ;  /* 0x00000000fffff984 */ /* 0x000fe20000000800 */
[----:B------:R0:W-:Y:S01]  /*10210*/  @P2 LDGSTS.E.BYPASS.LTC128B.128 [R6+0x23400], desc[UR42][R2.64], !P1 ;  /* 0x2340000002062fae */ /* 0x0001e2000c901d6a */
[----:B------:R-:W-:Y:S01]  /*10220*/  IMAD.MOV.U32 R0, RZ, RZ, R14 ;  /* 0x000000ffff007224 */ /* 0x000fe200078e000e */
[----:B------:R-:W-:Y:S06]  /*10230*/  BRA `(.L_x_3504) ;  /* 0xffffffc400847947 */ /* 0x000fec000383ffff */
.L_x_3450:
[----:B------:R-:W-:Y:S01]  /*10240*/  IMAD.MOV.U32 R13, RZ, RZ, R2 ;  /* 0x000000ffff0d7224 */ /* 0x000fe200078e0002 */
[----:B------:R-:W-:Y:S01]  /*10250*/  LOP3.LUT R16, R16, 0xfffffeff, RZ, 0xc0, !PT ;  /* 0xfffffeff10107812 */ /* 0x000fe200078ec0ff */
[----:B------:R-:W-:Y:S02]  /*10260*/  IMAD.MOV.U32 R12, RZ, RZ, RZ ;  /* 0x000000ffff0c7224 */ /* 0x000fe400078e00ff */
[----:B------:R-:W-:Y:S02]  /*10270*/  IMAD.MOV.U32 R11, RZ, RZ, 0x181f ;  /* 0x0000181fff0b7424 */ /* 0x000fe400078e00ff */
[----:B------:R-:W-:Y:S02]  /*10280*/  IMAD.MOV.U32 R15, RZ, RZ, -0x1 ;  /* 0xffffffffff0f7424 */ /* 0x000fe400078e00ff */
[----:B------:R-:W-:-:S07]  /*10290*/  IMAD R5, R5, 0x40, R10 ;  /* 0x0000004005057824 */ /* 0x000fce00078e020a */
[----:B-1----:R-:W-:Y:S05]  /*102a0*/  WARPSYNC.COLLECTIVE R15, `(.L_x_3505) ;  /* 0x000000000f087348 */ /* 0x002fea0003c00000 */
[----:B------:R0:W2:Y:S02]  /*102b0*/  SHFL.IDX P6, R14, R13, R12, R11 ;  /* 0x0000000c0d0e7389 */ /* 0x0000a400000c000b */
[----:B012---:R-:W-:Y:S01]  /*102c0*/  ENDCOLLECTIVE ;  /* 0x000000000000791b */ /* 0x007fe20003800000 */
.L_x_3505:
[----:B------:R-:W-:Y:S01]  /*102d0*/  ISETP.GE.AND P2, PT, R5, UR36, PT ;  /* 0x0000002405007c0c */ /* 0x000fe2000bf46270 */
[----:B------:R-:W-:-:S12]  /*102e0*/  IMAD.MOV.U32 R13, RZ, RZ, R0 ;  /* 0x000000ffff0d7224 */ /* 0x000fd800078e0000 */
[----:B------:R-:W-:-:S04]  /*102f0*/  @P2 LOP3.LUT R16, R16, 0x100, RZ, 0xfc, !PT ;  /* 0x0000010010102812 */ /* 0x000fc800078efcff */
[----:B------:R-:W-:Y:S02]  /*10300*/  LOP3.LUT R16, R16, 0xffffff7f, RZ, 0xc0, !PT ;  /* 0xffffff7f10107812 */ /* 0x000fe400078ec0ff */
[----:B------:R-:W-:-:S07]  /*10310*/  MOV R3, R14 ;  /* 0x0000000e00037202 */ /* 0x000fce0000000f00 */
[----:B------:R-:W-:Y:S05]  /*10320*/  WARPSYNC.COLLECTIVE R15, `(.L_x_3506) ;  /* 0x000000000f087348 */ /* 0x000fea0003c00000 */
[----:B------:R0:W1:Y:S02]  /*10330*/  SHFL.IDX P6, R14, R13, R12, R11 ;  /* 0x0000000c0d0e7389 */ /* 0x00006400000c000b */
[----:B01----:R-:W-:Y:S01]  /*10340*/  ENDCOLLECTIVE ;  /* 0x000000000000791b */ /* 0x003fe20003800000 */
.L_x_3506:
[----:B------:R-:W-:Y:S02]  /*10350*/  IMAD.MOV.U32 R13, RZ, RZ, R2 ;  /* 0x000000ffff0d7224 */ /* 0x000fe400078e0002 */
[----:B------:R-:W-:Y:S02]  /*10360*/  IMAD.MOV.U32 R12, RZ, RZ, 0x1 ;  /* 0x00000001ff0c7424 */ /* 0x000fe400078e00ff */
[----:B------:R-:W-:-:S07]  /*10370*/  IMAD.MOV.U32 R4, RZ, RZ, R14 ;  /* 0x000000ffff047224 */ /* 0x000fce00078e000e */
[----:B------:R-:W-:Y:S05]  /*10380*/  WARPSYNC.COLLECTIVE R15, `(.L_x_3507) ;  /* 0x000000000f087348 */ /* 0x000fea0003c00000 */
[----:B------:R0:W1:Y:S02]  /*10390*/  SHFL.IDX P6, R14, R13, R12, R11 ;  /* 0x0000000c0d0e7389 */ /* 0x00006400000c000b */
[----:B01----:R-:W-:Y:S01]  /*103a0*/  ENDCOLLECTIVE ;  /* 0x000000000000791b */ /* 0x003fe20003800000 */
.L_x_3507:
[----:B------:R-:W-:-:S05]  /*103b0*/  @!P2 LEA R4, P0, R9, R4, 0x1 ;  /* 0x000000040904a211 */ /* 0x000fca00078008ff */
[----:B------:R-:W-:Y:S02]  /*103c0*/  @!P2 IMAD.X R3, RZ, RZ, R3, P0 ;  /* 0x000000ffff03a224 */ /* 0x000fe400000e0603 */
[----:B------:R-:W-:Y:S02]  /*103d0*/  @!P2 IMAD.MOV.U32 R6, RZ, RZ, R4 ;  /* 0x000000ffff06a224 */ /* 0x000fe400078e0004 */
[----:B------:R-:W-:Y:S02]  /*103e0*/  @!P2 IMAD.MOV.U32 R7, RZ, RZ, R3 ;  /* 0x000000ffff07a224 */ /* 0x000fe400078e0003 */
[----:B------:R-:W-:Y:S02]  /*103f0*/  VIADD R3, R5, 0x10 ;  /* 0x0000001005037836 */ /* 0x000fe40000000000 */
[----:B------:R-:W-:Y:S01]  /*10400*/  IMAD.MOV.U32 R13, RZ, RZ, R0 ;  /* 0x000000ffff0d7224 */ /* 0x000fe200078e0000 */
[----:B------:R-:W-:Y:S01]  /*10410*/  @!PT LDS RZ, [RZ] ;  /* 0x00000000fffff984 */ /* 0x000fe20000000800 */
[----:B------:R-:W-:Y:S01]  /*10420*/  @!PT LDS RZ, [RZ] ;  /* 0x00000000fffff984 */ /* 0x000fe20000000800 */
[----:B------:R-:W-:Y:S01]  /*10430*/  @!PT LDS RZ, [RZ] ;  /* 0x00000000fffff984 */ /* 0x000fe20000000800 */
[----:B------:R0:W-:Y:S02]  /*10440*/  @!P2 LDGSTS.E.BYPASS.LTC128B.128 [R8+0x20400], desc[UR42][R6.64], !P1 ;  /* 0x204000000608afae */ /* 0x0001e4000c901d6a */
[----:B------:R-:W-:Y:S01]  /*10450*/  ISETP.GE.AND P2, PT, R3, UR36, PT ;  /* 0x0000002403007c0c */ /* 0x000fe2000bf46270 */
[----:B------:R-:W-:-:S12]  /*10460*/  IMAD.MOV.U32 R3, RZ, RZ, R14 ;  /* 0x000000ffff037224 */ /* 0x000fd800078e000e */
[----:B0-----:R-:W-:Y:S05]  /*10470*/  WARPSYNC.COLLECTIVE R15, `(.L_x_3508) ;  /* 0x000000000f087348 */ /* 0x001fea0003c00000 */
[----:B------:R1:W2:Y:S02]  /*10480*/  SHFL.IDX P6, R14, R13, R12, R11 ;  /* 0x0000000c0d0e7389 */ /* 0x0002a400000c000b */
[----:B012---:R-:W-:Y:S01]  /*10490*/  ENDCOLLECTIVE ;  /* 0x000000000000791b */ /* 0x007fe20003800000 */
.L_x_3508:
[----:B------:R-:W-:-:S04]  /*104a0*/  @P2 LOP3.LUT R16, R16, 0x80, RZ, 0xfc, !PT ;  /* 0x0000008010102812 */ /* 0x000fc800078efcff */
[----:B------:R-:W-:Y:S01]  /*104b0*/  LOP3.LUT R16, R16, 0xffffffbf, RZ, 0xc0, !PT ;  /* 0xffffffbf10107812 */ /* 0x000fe200078ec0ff */
[----:B------:R-:W-:Y:S02]  /*104c0*/  IMAD.MOV.U32 R13, RZ, RZ, R2 ;  /* 0x000000ffff0d7224 */ /* 0x000fe400078e0002 */
[----:B------:R-:W-:Y:S01]  /*104d0*/  IMAD.MOV.U32 R12, RZ, RZ, 0x2 ;  /* 0x00000002ff0c7424 */ /* 0x000fe200078e00ff */
[----:B------:R-:W-:-:S07]  /*104e0*/  MOV R6, R14 ;  /* 0x0000000e00067202 */ /* 0x000fce0000000f00 */
[----:B------:R-:W-:Y:S05]  /*104f0*/  WARPSYNC.COLLECTIVE R15, `(.L_x_3509) ;  /* 0x000000000f087348 */ /* 0x000fea0003c00000 */
[----:B------:R0:W1:Y:S02]  /*10500*/  SHFL.IDX P6, R14, R13, R12, R11 ;  /* 0x0000000c0d0e7389 */ /* 0x00006400000c000b */
[----:B01----:R-:W-:Y:S01]  /*10510*/  ENDCOLLECTIVE ;  /* 0x000000000000791b */ /* 0x003fe20003800000 */
.L_x_3509:
[----:B------:R-:W-:-:S05]  /*10520*/  @!P2 LEA R6, P0, R9, R6, 0x1 ;  /* 0x000000060906a211 */ /* 0x000fca00078008ff */
[----:B------:R-:W-:-:S04]  /*10530*/  @!P2 IMAD.X R3, RZ, RZ, R3, P0 ;  /* 0x000000ffff03a224 */ /* 0x000fc800000e0603 */
        /* <DEDUP_REMOVED lines=12> */
.L_x_3510:
[----:B------:R-:W-:Y:S02]  /*10600*/  @P2 LOP3.LUT R16, R16, 0x40, RZ, 0xfc, !PT ;  /* 0x0000004010102812 */ /* 0x000fe400078efcff */
[----:B------:R-:W-:Y:S01]  /*10610*/  MOV R13, R2 ;  /* 0x00000002000d7202 */ /* 0x000fe20000000f00 */
[----:B------:R-:W-:Y:S02]  /*10620*/  IMAD.MOV.U32 R12, RZ, RZ, 0x3 ;  /* 0x00000003ff0c7424 */ /* 0x000fe400078e00ff */
[----:B------:R-:W-:-:S07]  /*10630*/  IMAD.MOV.U32 R6, RZ, RZ, R14 ;  /* 0x000000ffff067224 */ /* 0x000fce00078e000e */
[----:B------:R-:W-:Y:S05]  /*10640*/  WARPSYNC.COLLECTIVE R15, `(.L_x_3511) ;  /* 0x000000000f087348 */ /* 0x000fea0003c00000 */
[----:B------:R0:W1:Y:S02]  /*10650*/  SHFL.IDX P6, R14, R13, R12, R11 ;  /* 0x0000000c0d0e7389 */ /* 0x00006400000c000b */
[----:B01----:R-:W-:Y:S01]  /*10660*/  ENDCOLLECTIVE ;  /* 0x000000000000791b */ /* 0x003fe20003800000 */
.L_x_3511:
[----:B------:R-:W-:-:S05]  /*10670*/  @!P2 LEA R6, P0, R9, R6, 0x1 ;  /* 0x000000060906a211 */ /* 0x000fca00078008ff */
[----:B------:R-:W-:-:S04]  /*10680*/  @!P2 IMAD.X R3, RZ, RZ, R3, P0 ;  /* 0x000000ffff03a224 */ /* 0x000fc800000e0603 */
[----:B------:R-:W-:Y:S02]  /*10690*/  @!P2 IMAD.MOV.U32 R7, RZ, RZ, R3 ;  /* 0x000000ffff07a224 */ /* 0x000fe400078e0003 */
[----:B------:R-:W-:-:S03]  /*106a0*/  IMAD.MOV.U32 R13, RZ, RZ, R0 ;  /* 0x000000ffff0d7224 */ /* 0x000fc600078e0000 */
[----:B------:R-:W-:Y:S01]  /*106b0*/  @!PT LDS RZ, [RZ] ;  /* 0x00000000fffff984 */ /* 0x000fe20000000800 */
[----:B------:R-:W-:Y:S01]  /*106c0*/  @!PT LDS RZ, [RZ] ;  /* 0x00000000fffff984 */ /* 0x000fe20000000800 */
[----:B------:R-:W-:Y:S01]  /*106d0*/  @!PT LDS RZ, [RZ] ;  /* 0x00000000fffff984 */ /* 0x000fe20000000800 */
[----:B------:R0:W-:Y:S01]  /*106e0*/  @!P2 LDGSTS.E.BYPASS.LTC128B.128 [R8+0x21400], desc[UR42][R6.64], !P1 ;  /* 0x214000000608afae */ /* 0x0001e2000c901d6a */
[----:B------:R-:W-:-:S07]  /*106f0*/  IMAD.MOV.U32 R3, RZ, RZ, R14 ;  /* 0x000000ffff037224 */ /* 0x000fce00078e000e */
[----:B0-----:R-:W-:Y:S05]  /*10700*/  WARPSYNC.COLLECTIVE R15, `(.L_x_3512) ;  /* 0x000000000f087348 */ /* 0x001fea0003c00000 */
[----:B------:R1:W2:Y:S02]  /*10710*/  SHFL.IDX P6, R14, R13, R12, R11 ;  /* 0x0000000c0d0e7389 */ /* 0x0002a400000c000b */
[----:B012---:R-:W-:Y:S01]  /*10720*/  ENDCOLLECTIVE ;  /* 0x000000000000791b */ /* 0x007fe20003800000 */
.L_x_3512:
[----:B------:R-:W-:Y:S01]  /*10730*/  IMAD.MOV.U32 R0, RZ, RZ, R14 ;  /* 0x000000ffff007224 */ /* 0x000fe200078e000e */
[----:B------:R-:W-:Y:S06]  /*10740*/  BRA `(.L_x_3513) ;  /* 0xffffffc800547947 */ /* 0x000fec000383ffff */
.L_x_3452:
[----:B------:R-:W-:Y:S01]  /*10750*/  BSSY B0, `(.L_x_3514) ;  /* 0x0000008000007945 */ /* 0x000fe20003800000 */
[----:B------:R-:W-:Y:S02]  /*10760*/  IMAD.MOV.U32 R13, RZ, RZ, R4 ;  /* 0x000000ffff0d7224 */ /* 0x000fe400078e0004 */
[----:B------:R-:W-:Y:S02]  /*10770*/  IMAD.MOV.U32 R12, RZ, RZ, RZ ;  /* 0x000000ffff0c7224 */ /* 0x000fe400078e00ff */
[----:B------:R-:W-:Y:S02]  /*10780*/  IMAD.MOV.U32 R11, RZ, RZ, 0x181f ;  /* 0x0000181fff0b7424 */ /* 0x000fe400078e00ff */
[----:B------:R-:W-:-:S07]  /*10790*/  IMAD.MOV.U32 R15, RZ, RZ, -0x1 ;  /* 0xffffffffff0f7424 */ /* 0x000fce00078e00ff */
[----:B-1---5:R-:W-:Y:S05]  /*107a0*/  WARPSYNC.COLLECTIVE R15, `(.L_x_3515) ;  /* 0x000000000f087348 */ /* 0x022fea0003c00000 */
[----:B------:R0:W2:Y:S02]  /*107b0*/  SHFL.IDX P6, R14, R13, R12, R11 ;  /* 0x0000000c0d0e7389 */ /* 0x0000a400000c000b */
[----:B012--5:R-:W-:Y:S01]  /*107c0*/  ENDCOLLECTIVE ;  /* 0x000000000000791b */ /* 0x027fe20003800000 */
.L_x_3515:
[----:B------:R-:W-:Y:S05]  /*107d0*/  BSYNC B0 ;  /* 0x0000000000007941 */ /* 0x000fea0003800000 */
.L_x_3514:
[----:B------:R-:W-:Y:S01]  /*107e0*/  IMAD.MOV.U32 R13, RZ, RZ, R0 ;  /* 0x000000ffff0d7224 */ /* 0x000fe200078e0000 */
[----:B------:R-:W-:Y:S01]  /*107f0*/  MOV R12, RZ ;  /* 0x000000ff000c7202 */ /* 0x000fe20000000f00 */
[----:B------:R-:W-:Y:S01]  /*10800*/  IMAD.MOV.U32 R11, RZ, RZ, 0x181f ;  /* 0x0000181fff0b7424 */ /* 0x000fe200078e00ff */
[----:B------:R-:W-:Y:S01]  /*10810*/  LOP3.LUT P1, RZ, R16, 0x100, RZ, 0xc0, !PT ;  /* 0x0000010010ff7812 */ /* 0x000fe2000782c0ff */
[----:B------:R-:W-:Y:S01]  /*10820*/  IMAD.MOV.U32 R15, RZ, RZ, -0x1 ;  /* 0xffffffffff0f7424 */ /* 0x000fe200078e00ff */
[----:B------:R-:W-:Y:S01]  /*10830*/  LOP3.LUT R22, R22, 0xfbffffff, RZ, 0xc0, !PT ;  /* 0xfbffffff16167812 */ /* 0x000fe200078ec0ff */
[----:B------:R-:W-:-:S10]  /*10840*/  IMAD.MOV.U32 R2, RZ, RZ, R14 ;  /* 0x000000ffff027224 */ /* 0x000fd400078e000e */
[----:B------:R-:W-:Y:S05]  /*10850*/  WARPSYNC.COLLECTIVE R15, `(.L_x_3516) ;  /* 0x000000000f087348 */ /* 0x000fea0003c00000 */
[----:B------:R0:W1:Y:S02]  /*10860*/  SHFL.IDX P6, R14, R13, R12, R11 ;  /* 0x0000000c0d0e7389 */ /* 0x00006400000c000b */
[----:B01----:R-:W-:Y:S01]  /*10870*/  ENDCOLLECTIVE ;  /* 0x000000000000791b */ /* 0x003fe20003800000 */
.L_x_3516:
[----:B------:R-:W-:Y:S01]  /*10880*/  @P5 LOP3.LUT R22, R22, 0x4000000, RZ, 0xfc, !PT ;  /* 0x0400000016165812 */ /* 0x000fe200078efcff */
[----:B------:R-:W-:Y:S02]  /*10890*/  IMAD.MOV.U32 R13, RZ, RZ, R4 ;  /* 0x000000ffff0d7224 */ /* 0x000fe400078e0004 */
[----:B------:R-:W-:Y:S02]  /*108a0*/  IMAD.MOV.U32 R12, RZ, RZ, 0x1 ;  /* 0x00000001ff0c7424 */ /* 0x000fe400078e00ff */
[----:B------:R-:W-:Y:S01]  /*108b0*/  IMAD.MOV.U32 R3, RZ, RZ, R14 ;  /* 0x000000ffff037224 */ /* 0x000fe200078e000e */
[----:B------:R-:W-:-:S04]  /*108c0*/  LOP3.LUT P6, RZ, R16, 0x400000, RZ, 0xc0, !PT ;  /* 0x0040000010ff7812 */ /* 0x000fc800078cc0ff */
[----:B------:R-:W-:-:S05]  /*108d0*/  @!P1 LEA R3, P0, R21, R3, 0x1 ;  /* 0x0000000315039211 */ /* 0x000fca00078008ff */
[----:B------:R-:W-:Y:S01]  /*108e0*/  @!P1 IMAD.X R2, RZ, RZ, R2, P0 ;  /* 0x000000ffff029224 */ /* 0x000fe200000e0602 */
[----:B------:R-:W-:-:S04]  /*108f0*/  LOP3.LUT P0, RZ, R16, 0x800000, RZ, 0xc0, !PT ;  /* 0x0080000010ff7812 */ /* 0x000fc8000780c0ff */
[----:B------:R-:W-:-:S04]  /*10900*/  @!P1 LOP3.LUT R3, R3, R2, RZ, 0x3c, !PT ;  /* 0x0000000203039212 */ /* 0x000fc800078e3cff */
[----:B------:R-:W-:-:S04]  /*10910*/  @!P1 LOP3.LUT R2, R3, R2, RZ, 0x3c, !PT ;  /* 0x0000000203029212 */ /* 0x000fc800078e3cff */
[----:B------:R-:W-:-:S05]  /*10920*/  @!P1 LOP3.LUT R3, R3, R2, RZ, 0x3c, !PT ;  /* 0x0000000203039212 */ /* 0x000fca00078e3cff */
[----:B------:R-:W-:Y:S01]  /*10930*/  @!PT LDS RZ, [RZ] ;  /* 0x00000000fffff984 */ /* 0x000fe20000000800 */
[----:B------:R-:W-:Y:S01]  /*10940*/  @!PT LDS RZ, [RZ] ;  /* 0x00000000fffff984 */ /* 0x000fe20000000800 */
[----:B------:R-:W-:Y:S01]  /*10950*/  @!PT LDS RZ, [RZ] ;  /* 0x00000000fffff984 */ /* 0x000fe20000000800 */
[----:B------:R0:W-:Y:S01]  /*10960*/  @!P1 LDGSTS.E.BYPASS.LTC128B.128 [R20+0x26400], desc[UR42][R2.64], !P0 ;  /* 0x2640000002149fae */ /* 0x0001e2000c101d6a */
[----:B------:R-:W-:-:S03]  /*10970*/  @!P1 ISETP.NE.U32.AND P0, PT, R9, RZ, PT ;  /* 0x000000ff0900920c */ /* 0x000fc60003f05070 */
[----:B------:R0:W-:Y:S10]  /*10980*/  @!P1 LDGSTS.E.BYPASS.LTC128B.128 [R20+0x28400], desc[UR42][R2.64+0x80], !P6 ;  /* 0x2840008002149fae */ /* 0x0001f4000f101d6a */
[----:B0-----:R-:W-:Y:S05]  /*10990*/  WARPSYNC.COLLECTIVE R15, `(.L_x_3517) ;  /* 0x000000000f087348 */ /* 0x001fea0003c00000 */
[----:B------:R1:W2:Y:S02]  /*109a0*/  SHFL.IDX P6, R14, R13, R12, R11 ;  /* 0x0000000c0d0e7389 */ /* 0x0002a400000c000b */
[----:B012---:R-:W-:Y:S01]  /*109b0*/  ENDCOLLECTIVE ;  /* 0x000000000000791b */ /* 0x007fe20003800000 */
.L_x_3517:
[----:B------:R-:W-:Y:S01]  /*109c0*/  @!PT LDS RZ, [RZ] ;  /* 0x00000000fffff984 */ /* 0x000fe20000000800 */
[----:B------:R-:W-:Y:S01]  /*109d0*/  @!PT LDS RZ, [RZ] ;  /* 0x00000000fffff984 */ /* 0x000fe20000000800 */
[----:B------:R-:W-:Y:S01]  /*109e0*/  @!PT LDS RZ, [RZ] ;  /* 0x00000000fffff984 */ /* 0x000fe20000000800 */
[----:B------:R0:W-:Y:S01]  /*109f0*/  @!P1 LDGSTS.E.BYPASS.LTC128B.128 [R20+0x2a400], desc[UR42][R2.64+0x100], !P5 ;  /* 0x2a40010002149fae */ /* 0x0001e2000e901d6a */
[----:B------:R-:W-:-:S03]  /*10a00*/  LOP3.LUT P5, RZ, R16, 0x800000, RZ, 0xc0, !PT ;  /* 0x0080000010ff7812 */ /* 0x000fc600078ac0ff */
[----:B------:R0:W-:Y:S04]  /*10a10*/  @!P1 LDGSTS.E.BYPASS.LTC128B.128 [R20+0x2c400], desc[UR42][R2.64+0x180], !P4 ;  /* 0x2c40018002149fae */ /* 0x0001e8000e101d6a */
[----:B------:R0:W-:Y:S01]  /*10a20*/  @!P1 LDGSTS.E.BYPASS.LTC128B.128 [R20+0x2e400], desc[UR42][R2.64+0x200], !P3 ;  /* 0x2e40020002149fae */ /* 0x0001e2000d901d6a */
[----:B------:R-:W-:-:S03]  /*10a30*/  IMAD.MOV.U32 R13, RZ, RZ, R0 ;  /* 0x000000ffff0d7224 */ /* 0x000fc600078e0000 */
[----:B------:R0:W-:Y:S04]  /*10a40*/  @!P1 LDGSTS.E.BYPASS.LTC128B.128 [R20+0x30400], desc[UR42][R2.64+0x280], !P2 ;  /* 0x3040028002149fae */ /* 0x0001e8000d101d6a */
[----:B------:R0:W-:Y:S01]  /*10a50*/  @!P1 LDGSTS.E.BYPASS.LTC128B.128 [R20+0x32400], desc[UR42][R2.64+0x300], P0 ;  /* 0x3240030002149fae */ /* 0x0001e20008101d6a */
[----:B------:R-:W-:Y:S01]  /*10a60*/  @!P1 ISETP.NE.U32.AND P0, PT, R8, RZ, PT ;  /* 0x000000ff0800920c */ /* 0x000fe20003f05070 */
[----:B------:R-:W-:-:S12]  /*10a70*/  IMAD.MOV.U32 R5, RZ, RZ, R14 ;  /* 0x000000ffff057224 */ /* 0x000fd800078e000e */
[----:B0-----:R-:W-:Y:S05]  /*10a80*/  WARPSYNC.COLLECTIVE R15, `(.L_x_3518) ;  /* 0x000000000f087348 */ /* 0x001fea0003c00000 */
[----:B------:R1:W2:Y:S02]  /*10a90*/  SHFL.IDX P6, R14, R13, R12, R11 ;  /* 0x0000000c0d0e7389 */ /* 0x0002a400000c000b */
[----:B012---:R-:W-:Y:S01]  /*10aa0*/  ENDCOLLECTIVE ;  /* 0x000000000000791b */ /* 0x007fe20003800000 */
.L_x_3518:
[----:B------:R-:W-:Y:S01]  /*10ab0*/  @!PT LDS RZ, [RZ] ;  /* 0x00000000fffff984 */ /* 0x000fe20000000800 */
[----:B------:R-:W-:Y:S01]  /*10ac0*/  @!PT LDS RZ, [RZ] ;  /* 0x00000000fffff984 */ /* 0x000fe20000000800 */
[----:B------:R-:W-:Y:S01]  /*10ad0*/  @!PT LDS RZ, [RZ] ;  /* 0x00000000fffff984 */ /* 0x000fe20000000800 */
[----:B------:R0:W-:Y:S01]  /*10ae0*/  @!P1 LDGSTS.E.BYPASS.LTC128B.128 [R20+0x34400], desc[UR42][R2.64+0x380], P0 ;  /* 0x3440038002149fae */ /* 0x0001e20008101d6a */
[C---:B------:R-:W-:Y:S01]  /*10af0*/  LOP3.LUT P1, RZ, R16.reuse, 0x40, RZ, 0xc0, !PT ;  /* 0x0000004010ff7812 */ /* 0x040fe2000782c0ff */
[----:B------:R-:W-:Y:S02]  /*10b00*/  IMAD.MOV.U32 R13, RZ, RZ, R4 ;  /* 0x000000ffff0d7224 */ /* 0x000fe400078e0004 */
[----:B------:R-:W-:Y:S01]  /*10b10*/  IMAD.MOV.U32 R12, RZ, RZ, 0x2 ;  /* 0x00000002ff0c7424 */ /* 0x000fe200078e00ff */
[----:B------:R-:W-:-:S13]  /*10b20*/  LOP3.LUT P6, RZ, R16, 0x80, RZ, 0xc0, !PT ;  /* 0x0000008010ff7812 */ /* 0x000fda00078cc0ff */
[----:B------:R-:W-:-:S05]  /*10b30*/  @!P6 LEA R6, P0, R21, R14, 0x1 ;  /* 0x0000000e1506e211 */ /* 0x000fca00078008ff */
[----:B------:R-:W-:Y:S01]  /*10b40*/  @!P6 IMAD.X R7, RZ, RZ, R5, P0 ;  /* 0x000000ffff07e224 */ /* 0x000fe200000e0605 */
[----:B------:R-:W-:Y:S01]  /*10b50*/  LOP3.LUT P0, RZ, R16, 0x400000, RZ, 0xc0, !PT ;  /* 0x0040000010ff7812 */ /* 0x000fe2000780c0ff */
[----:B0-----:R-:W-:-:S03]  /*10b60*/  @!P6 IMAD.MOV.U32 R2, RZ, RZ, R6 ;  /* 0x000000ffff02e224 */ /* 0x001fc600078e0006 */
[----:B------:R-:W-:-:S05]  /*10b70*/  @!P6 MOV R3, R7 ;  /* 0x000000070003e202 */ /* 0x000fca0000000f00 */
[----:B------:R0:W-:Y:S01]  /*10b80*/  @!P6 LDGSTS.E.BYPASS.LTC128B.128 [R20+0x26c00], desc[UR42][R2.64], !P5 ;  /* 0x26c000000214efae */ /* 0x0001e2000e901d6a */
[----:B------:R-:W-:-:S03]  /*10b90*/  LOP3.LUT P5, RZ, R22, 0x4000000, RZ, 0xc0, !PT ;  /* 0x0400000016ff7812 */ /* 0x000fc600078ac0ff */
[----:B------:R0:W-:Y:S01]  /*10ba0*/  @!P6 LDGSTS.E.BYPASS.LTC128B.128 [R20+0x28c00], desc[UR42][R2.64+0x80], !P0 ;  /* 0x28c000800214efae */ /* 0x0001e2000c101d6a */
[----:B------:R-:W-:-:S09]  /*10bb0*/  @!P6 ISETP.NE.U32.AND P0, PT, R9, RZ, PT ;  /* 0x000000ff0900e20c */ /* 0x000fd20003f05070 */
[----:B------:R0:W-:Y:S04]  /*10bc0*/  @!P6 LDGSTS.E.BYPASS.LTC128B.128 [R20+0x2ac00], desc[UR42][R2.64+0x100], !P5 ;  /* 0x2ac001000214efae */ /* 0x0001e8000e901d6a */
[----:B------:R0:W-:Y:S04]  /*10bd0*/  @!P6 LDGSTS.E.BYPASS.LTC128B.128 [R20+0x2cc00], desc[UR42][R2.64+0x180], !P4 ;  /* 0x2cc001800214efae */ /* 0x0001e8000e101d6a */
[----:B------:R0:W-:Y:S04]  /*10be0*/  @!P6 LDGSTS.E.BYPASS.LTC128B.128 [R20+0x2ec00], desc[UR42][R2.64+0x200], !P3 ;  /* 0x2ec002000214efae */ /* 0x0001e8000d901d6a */
[----:B------:R0:W-:Y:S04]  /*10bf0*/  @!P6 LDGSTS.E.BYPASS.LTC128B.128 [R20+0x30c00], desc[UR42][R2.64+0x280], !P2 ;  /* 0x30c002800214efae */ /* 0x0001e8000d101d6a */
[----:B------:R0:W-:Y:S01]  /*10c00*/  @!P6 LDGSTS.E.BYPASS.LTC128B.128 [R20+0x32c00], desc[UR42][R2.64+0x300], P0 ;  /* 0x32c003000214efae */ /* 0x0001e20008101d6a */
[----:B------:R-:W-:-:S13]  /*10c10*/  @!P6 ISETP.NE.U32.AND P0, PT, R8, RZ, PT ;  /* 0x000000ff0800e20c */ /* 0x000fda0003f05070 */
[----:B------:R0:W-:Y:S02]  /*10c20*/  @!P6 LDGSTS.E.BYPASS.LTC128B.128 [R20+0x34c00], desc[UR42][R2.64+0x380], P0 ;  /* 0x34c003800214efae */ /* 0x0001e40008101d6a */
[----:B0-----:R-:W-:Y:S05]  /*10c30*/  WARPSYNC.COLLECTIVE R15, `(.L_x_3519) ;  /* 0x000000000f087348 */ /* 0x001fea0003c00000 */
[----:B------:R1:W2:Y:S02]  /*10c40*/  SHFL.IDX P6, R14, R13, R12, R11 ;  /* 0x0000000c0d0e7389 */ /* 0x0002a400000c000b */
[----:B012---:R-:W-:Y:S01]  /*10c50*/  ENDCOLLECTIVE ;  /* 0x000000000000791b */ /* 0x007fe20003800000 */
.L_x_3519:
[----:B------:R-:W-:Y:S02]  /*10c60*/  IMAD.MOV.U32 R13, RZ, RZ, R0 ;  /* 0x000000ffff0d7224 */ /* 0x000fe400078e0000 */
[----:B------:R-:W-:-:S07]  /*10c70*/  IMAD.MOV.U32 R5, RZ, RZ, R14 ;  /* 0x000000ffff057224 */ /* 0x000fce00078e000e */
[----:B------:R-:W-:Y:S05]  /*10c80*/  WARPSYNC.COLLECTIVE R15, `(.L_x_3520) ;  /* 0x000000000f087348 */ /* 0x000fea0003c00000 */
[----:B------:R0:W1:Y:S02]  /*10c90*/  SHFL.IDX P6, R14, R13, R12, R11 ;  /* 0x0000000c0d0e7389 */ /* 0x00006400000c000b */
[----:B01----:R-:W-:Y:S01]  /*10ca0*/  ENDCOLLECTIVE ;  /* 0x000000000000791b */ /* 0x003fe20003800000 */
.L_x_3520:
[----:B------:R-:W-:Y:S02]  /*10cb0*/  IMAD.MOV.U32 R13, RZ, RZ, R4 ;  /* 0x000000ffff0d7224 */ /* 0x000fe400078e0004 */
[----:B------:R-:W-:Y:S01]  /*10cc0*/  IMAD.MOV.U32 R12, RZ, RZ, 0x3 ;  /* 0x00000003ff0c7424 */ /* 0x000fe200078e00ff */
[----:B------:R-:W-:Y:S02]  /*10cd0*/  @!P1 LEA R6, P0, R21, R14, 0x1 ;  /* 0x0000000e15069211 */ /* 0x000fe400078008ff */
[----:B------:R-:W-:-:S03]  /*10ce0*/  LOP3.LUT P6, RZ, R16, 0x400000, RZ, 0xc0, !PT ;  /* 0x0040000010ff7812 */ /* 0x000fc600078cc0ff */
[----:B------:R-:W-:Y:S01]  /*10cf0*/  @!P1 IMAD.X R7, RZ, RZ, R5, P0 ;  /* 0x000000ffff079224 */ /* 0x000fe200000e0605 */
[----:B------:R-:W-:Y:S01]  /*10d00*/  LOP3.LUT P0, RZ, R16, 0x800000, RZ, 0xc0, !PT ;  /* 0x0080000010ff7812 */ /* 0x000fe2000780c0ff */
[----:B------:R-:W-:Y:S02]  /*10d10*/  @!P1 IMAD.MOV.U32 R2, RZ, RZ, R6 ;  /* 0x000000ffff029224 */ /* 0x000fe400078e0006 */
[----:B------:R-:W-:-:S10]  /*10d20*/  @!P1 IMAD.MOV.U32 R3, RZ, RZ, R7 ;  /* 0x000000ffff039224 */ /* 0x000fd400078e0007 */
        /* <DEDUP_REMOVED lines=9> */
.L_x_3521:
[----:B------:R-:W-:Y:S01]  /*10dc0*/  @!PT LDS RZ, [RZ] ;  /* 0x00000000fffff984 */ /* 0x000fe20000000800 */
[----:B------:R-:W-:Y:S01]  /*10dd0*/  @!PT LDS RZ, [RZ] ;  /* 0x00000000fffff984 */ /* 0x000fe20000000800 */
[----:B------:R-:W-:Y:S01]  /*10de0*/  @!PT LDS RZ, [RZ] ;  /* 0x00000000fffff984 */ /* 0x000fe20000000800 */
[----:B------:R0:W-:Y:S04]  /*10df0*/  @!P1 LDGSTS.E.BYPASS.LTC128B.128 [R20+0x2b400], desc[UR42][R2.64+0x100], !P5 ;  /* 0x2b40010002149fae */ /* 0x0001e8000e901d6a */
[----:B------:R0:W-:Y:S04]  /*10e00*/  @!P1 LDGSTS.E.BYPASS.LTC128B.128 [R20+0x2d400], desc[UR42][R2.64+0x180], !P4 ;  /* 0x2d40018002149fae */ /* 0x0001e8000e101d6a */
[----:B------:R0:W-:Y:S01]  /*10e10*/  @!P1 LDGSTS.E.BYPASS.LTC128B.128 [R20+0x2f400], desc[UR42][R2.64+0x200], !P3 ;  /* 0x2f40020002149fae */ /* 0x0001e2000d901d6a */
[----:B------:R-:W-:-:S03]  /*10e20*/  MOV R13, R0 ;  /* 0x00000000000d7202 */ /* 0x000fc60000000f00 */
[----:B------:R0:W-:Y:S04]  /*10e30*/  @!P1 LDGSTS.E.BYPASS.LTC128B.128 [R20+0x31400], desc[UR42][R2.64+0x280], !P2 ;  /* 0x3140028002149fae */ /* 0x0001e8000d101d6a */
[----:B------:R0:W-:Y:S01]  /*10e40*/  @!P1 LDGSTS.E.BYPASS.LTC128B.128 [R20+0x33400], desc[UR42][R2.64+0x300], P0 ;  /* 0x3340030002149fae */ /* 0x0001e20008101d6a */
[----:B------:R-:W-:Y:S01]  /*10e50*/  @!P1 ISETP.NE.U32.AND P0, PT, R8, RZ, PT ;  /* 0x000000ff0800920c */ /* 0x000fe20003f05070 */
[----:B------:R-:W-:-:S12]  /*10e60*/  IMAD.MOV.U32 R4, RZ, RZ, R14 ;  /* 0x000000ffff047224 */ /* 0x000fd800078e000e */
[----:B0-----:R-:W-:Y:S05]  /*10e70*/  WARPSYNC.COLLECTIVE R15, `(.L_x_3522) ;  /* 0x000000000f087348 */ /* 0x001fea0003c00000 */
[----:B------:R1:W2:Y:S02]  /*10e80*/  SHFL.IDX P6, R14, R13, R12, R11 ;  /* 0x0000000c0d0e7389 */ /* 0x0002a400000c000b */
[----:B012---:R-:W-:Y:S01]  /*10e90*/  ENDCOLLECTIVE ;  /* 0x000000000000791b */ /* 0x007fe20003800000 */
.L_x_3522:
[----:B------:R-:W-:Y:S01]  /*10ea0*/  @!PT LDS RZ, [RZ] ;  /* 0x00000000fffff984 */ /* 0x000fe20000000800 */
[----:B------:R-:W-:Y:S01]  /*10eb0*/  @!PT LDS RZ, [RZ] ;  /* 0x00000000fffff984 */ /* 0x000fe20000000800 */
[----:B------:R-:W-:Y:S01]  /*10ec0*/  @!PT LDS RZ, [RZ] ;  /* 0x00000000fffff984 */ /* 0x000fe20000000800 */
[----:B------:R0:W-:Y:S01]  /*10ed0*/  @!P1 LDGSTS.E.BYPASS.LTC128B.128 [R20+0x35400], desc[UR42][R2.64+0x380], P0 ;  /* 0x3540038002149fae */ /* 0x0001e20008101d6a */
[----:B------:R-:W-:Y:S05]  /*10ee0*/  BRA `(.L_x_3523) ;  /* 0xffffffc800b87947 */ /* 0x000fea000383ffff */
.L_x_3454:
[----:B0-----:R-:W-:-:S04]  /*10ef0*/  IMAD.U32 R3, RZ, RZ, UR37 ;  /* 0x00000025ff037e24 */ /* 0x001fc8000f8e00ff */
[----:B------:R0:W1:Y:S03]  /*10f00*/  SYNCS.PHASECHK.TRANS64.TRYWAIT P0, [R3+URZ+0x38820], R0 ;  /* 0x03882000030075a7 */ /* 0x000066000800017f */
[----:B-1----:R-:W-:Y:S05]  /*10f10*/  @!P0 NANOSLEEP.SYNCS 0x989680 ;  /* 0x009896800000895d */ /* 0x002fea0003900000 */
[----:B------:R-:W1:Y:S02]  /*10f20*/  @!P0 SYNCS.PHASECHK.TRANS64 P0, [R3+URZ+0x38820], R0 ;  /* 0x03882000030085a7 */ /* 0x000e64000800007f */
[----:B-1----:R-:W-:Y:S05]  /*10f30*/  @!P0 BRA `(.L_x_3454) ;  /* 0xfffffffc00ec8947 */ /* 0x002fea000383ffff */
[----:B------:R-:W-:Y:S05]  /*10f40*/  BRA `(.L_x_3524) ;  /* 0xffffffcc00147947 */ /* 0x000fea000383ffff */
.L_x_3457:
[----:B0-----:R0:W1:Y:S02]  /*10f50*/  SYNCS.PHASECHK.TRANS64.TRYWAIT P0, [R25+URZ+0x38860], R0 ;  /* 0x03886000190075a7 */ /* 0x001064000800017f */
[----:B-1----:R-:W-:Y:S05]  /*10f60*/  @!P0 NANOSLEEP.SYNCS 0x989680 ;  /* 0x009896800000895d */ /* 0x002fea0003900000 */
[----:B------:R-:W1:Y:S02]  /*10f70*/  @!P0 SYNCS.PHASECHK.TRANS64 P0, [R25+URZ+0x38860], R0 ;  /* 0x03886000190085a7 */ /* 0x000e64000800007f */
[----:B-1----:R-:W-:Y:S05]  /*10f80*/  @!P0 BRA `(.L_x_3457) ;  /* 0xfffffffc00f08947 */ /* 0x002fea000383ffff */
[----:B------:R-:W-:Y:S05]  /*10f90*/  BRA `(.L_x_3525) ;  /* 0xffffffcc00247947 */ /* 0x000fea000383ffff */
.L_x_3458:
        /* <DEDUP_REMOVED lines=8> */
.L_x_3527:
[----:B------:R-:W-:Y:S05]  /*11020*/  BSYNC B0 ;  /* 0x0000000000007941 */ /* 0x000fea0003800000 */
.L_x_3526:
[----:B------:R-:W0:Y:S01]  /*11030*/  S2R R6, SR_TID.X ;  /* 0x0000000000067919 */ /* 0x000e220000002100 */
[----:B------:R-:W-:Y:S01]  /*11040*/  IMAD.MOV.U32 R13, RZ, RZ, R8 ;  /* 0x000000ffff0d7224 */ /* 0x000fe200078e0008 */
[----:B------:R-:W-:Y:S01]  /*11050*/  LOP3.LUT P5, RZ, R17, 0x100, RZ, 0xc0, !PT ;  /* 0x0000010011ff7812 */ /* 0x000fe200078ac0ff */
[----:B------:R-:W-:Y:S01]  /*11060*/  IMAD.MOV.U32 R12, RZ, RZ, RZ ;  /* 0x000000ffff0c7224 */ /* 0x000fe200078e00ff */
[----:B------:R-:W-:Y:S01]  /*11070*/  LEA R9, R9, UR37, 0x1 ;  /* 0x0000002509097c11 */ /* 0x000fe2000f8e08ff */
[----:B------:R-:W-:Y:S01]  /*11080*/  IMAD.MOV.U32 R11, RZ, RZ, 0x181f ;  /* 0x0000181fff0b7424 */ /* 0x000fe200078e00ff */
[----:B------:R-:W-:Y:S01]  /*11090*/  P2R R4, PR, RZ, 0x20 ;  /* 0x00000020ff047803 */ /* 0x000fe20000000000 */
[----:B------:R-:W-:Y:S01]  /*110a0*/  IMAD.MOV.U32 R15, RZ, RZ, -0x1 ;  /* 0xffffffffff0f7424 */ /* 0x000fe200078e00ff */
[C---:B------:R-:W-:Y:S01]  /*110b0*/  LOP3.LUT P5, RZ, R17.reuse, 0x20000, RZ, 0xc0, !PT ;  /* 0x0002000011ff7812 */ /* 0x040fe200078ac0ff */
[----:B------:R-:W-:Y:S01]  /*110c0*/  IMAD.MOV.U32 R3, RZ, RZ, R14 ;  /* 0x000000ffff037224 */ /* 0x000fe200078e000e */
[----:B------:R-:W-:-:S13]  /*110d0*/  LOP3.LUT P4, RZ, R17, 0x20, RZ, 0xc0, !PT ;  /* 0x0000002011ff7812 */ /* 0x000fda000788c0ff */
[----:B0-----:R-:W-:Y:S05]  /*110e0*/  WARPSYNC.COLLECTIVE R15, `(.L_x_3528) ;  /* 0x000000000f087348 */ /* 0x001fea0003c00000 */
[----:B------:R1:W2:Y:S02]  /*110f0*/  SHFL.IDX P6, R14, R13, R12, R11 ;  /* 0x0000000c0d0e7389 */ /* 0x0002a400000c000b */
[----:B012---:R-:W-:Y:S01]  /*11100*/  ENDCOLLECTIVE ;  /* 0x000000000000791b */ /* 0x007fe20003800000 */
.L_x_3528:
[C---:B------:R-:W-:Y:S02]  /*11110*/  LOP3.LUT P3, RZ, R17.reuse, 0x10, RZ, 0xc0, !PT ;  /* 0x0000001011ff7812 */ /* 0x040fe4000786c0ff */
[C---:B------:R-:W-:Y:S02]  /*11120*/  LOP3.LUT P2, RZ, R17.reuse, 0x8, RZ, 0xc0, !PT ;  /* 0x0000000811ff7812 */ /* 0x040fe4000784c0ff */
[----:B------:R-:W-:Y:S01]  /*11130*/  LOP3.LUT P1, RZ, R17, 0x4, RZ, 0xc0, !PT ;  /* 0x0000000411ff7812 */ /* 0x000fe2000782c0ff */
[----:B------:R-:W-:Y:S02]  /*11140*/  IMAD.MOV.U32 R13, RZ, RZ, R10 ;  /* 0x000000ffff0d7224 */ /* 0x000fe400078e000a */
[----:B------:R-:W-:Y:S01]  /*11150*/  IMAD.MOV.U32 R12, RZ, RZ, 0x1 ;  /* 0x00000001ff0c7424 */ /* 0x000fe200078e00ff */
[----:B------:R-:W-:-:S04]  /*11160*/  SHF.L.U32 R6, R6, 0x3, RZ ;  /* 0x0000000306067819 */ /* 0x000fc800000006ff */
        /* <DEDUP_REMOVED lines=16> */
.L_x_3529:
[----:B------:R-:W-:Y:S01]  /*11270*/  @!PT LDS RZ, [RZ] ;  /* 0x00000000fffff984 */ /* 0x000fe20000000800 */
[----:B------:R-:W-:Y:S01]  /*11280*/  @!PT LDS RZ, [RZ] ;  /* 0x00000000fffff984 */ /* 0x000fe20000000800 */
[----:B------:R-:W-:Y:S01]  /*11290*/  @!PT LDS RZ, [RZ] ;  /* 0x00000000fffff984 */ /* 0x000fe20000000800 */
[----:B------:R-:W-:Y:S01]  /*112a0*/  LDGSTS.E.BYPASS.LTC128B.128 [R9+0x6400], desc[UR42][R2.64+0x180], !P5 ;  /* 0x0640018002097fae */ /* 0x000fe2000e901d6a */
[----:B------:R-:W-:-:S03]  /*112b0*/  LOP3.LUT P5, RZ, R17, 0x80, RZ, 0xc0, !PT ;  /* 0x0000008011ff7812 */ /* 0x000fc600078ac0ff */
[----:B------:R-:W-:Y:S01]  /*112c0*/  LDGSTS.E.BYPASS.LTC128B.128 [R9+0x8400], desc[UR42][R2.64+0x200], !P4 ;  /* 0x0840020002097fae */ /* 0x000fe2000e101d6a */
[----:B------:R-:W-:Y:S02]  /*112d0*/  P2R R4, PR, RZ, 0x20 ;  /* 0x00000020ff047803 */ /* 0x000fe40000000000 */
[C---:B------:R-:W-:Y:S01]  /*112e0*/  LOP3.LUT P5, RZ, R17.reuse, 0x10000, RZ, 0xc0, !PT ;  /* 0x0001000011ff7812 */ /* 0x040fe200078ac0ff */
[----:B------:R-:W-:Y:S01]  /*112f0*/  LDGSTS.E.BYPASS.LTC128B.128 [R9+0xa400], desc[UR42][R2.64+0x280], !P3 ;  /* 0x0a40028002097fae */ /* 0x000fe2000d901d6a */
[C---:B------:R-:W-:Y:S01]  /*11300*/  LOP3.LUT P4, RZ, R17.reuse, 0x2, RZ, 0xc0, !PT ;  /* 0x0000000211ff7812 */ /* 0x040fe2000788c0ff */
[----:B------:R-:W-:Y:S01]  /*11310*/  IMAD.MOV.U32 R13, RZ, RZ, R8 ;  /* 0x000000ffff0d7224 */ /* 0x000fe200078e0008 */
[----:B------:R-:W-:Y:S01]  /*11320*/  LOP3.LUT P3, RZ, R17, 0x1, RZ, 0xc0, !PT ;  /* 0x0000000111ff7812 */ /* 0x000fe2000786c0ff */
        /* <DEDUP_REMOVED lines=8> */
.L_x_3530:
[----:B------:R-:W-:Y:S02]  /*113b0*/  IMAD.MOV.U32 R13, RZ, RZ, R10 ;  /* 0x000000ffff0d7224 */ /* 0x000fe400078e000a */
        /* <DEDUP_REMOVED lines=16> */
.L_x_3531:
[----:B------:R-:W-:Y:S01]  /*114c0*/  @!PT LDS RZ, [RZ] ;  /* 0x00000000fffff984 */ /* 0x000fe20000000800 */
[----:B------:R-:W-:Y:S01]  /*114d0*/  @!PT LDS RZ, [RZ] ;  /* 0x00000000fffff984 */ /* 0x000fe20000000800 */
[----:B------:R-:W-:Y:S01]  /*114e0*/  @!PT LDS RZ, [RZ] ;  /* 0x00000000fffff984 */ /* 0x000fe20000000800 */
[----:B------:R0:W-:Y:S01]  /*114f0*/  LDGSTS.E.BYPASS.LTC128B.128 [R9+0x6c00], desc[UR42][R2.64+0x180], !P5 ;  /* 0x06c0018002097fae */ /* 0x0001e2000e901d6a */
[----:B------:R-:W-:-:S03]  /*11500*/  LOP3.LUT P5, RZ, R17, 0x40, RZ, 0xc0, !PT ;  /* 0x0000004011ff7812 */ /* 0x000fc600078ac0ff */
[----:B------:R0:W-:Y:S01]  /*11510*/  LDGSTS.E.BYPASS.LTC128B.128 [R9+0x8c00], desc[UR42][R2.64+0x200], !P4 ;  /* 0x08c0020002097fae */ /* 0x0001e2000e101d6a */
[----:B------:R-:W-:Y:S02]  /*11520*/  P2R R4, PR, RZ, 0x20 ;  /* 0x00000020ff047803 */ /* 0x000fe40000000000 */
[----:B------:R-:W-:Y:S01]  /*11530*/  LOP3.LUT P5, RZ, R17, 0x8000, RZ, 0xc0, !PT ;  /* 0x0000800011ff7812 */ /* 0x000fe200078ac0ff */
[----:B------:R0:W-:Y:S01]  /*11540*/  LDGSTS.E.BYPASS.LTC128B.128 [R9+0xac00], desc[UR42][R2.64+0x280], !P3 ;  /* 0x0ac0028002097fae */ /* 0x0001e2000d901d6a */
[C---:B------:R-:W-:Y:S01]  /*11550*/  LOP3.LUT P4, RZ, R16.reuse, 0x20000000, RZ, 0xc0, !PT ;  /* 0x2000000010ff7812 */ /* 0x040fe2000788c0ff */
[----:B------:R-:W-:Y:S01]  /*11560*/  IMAD.MOV.U32 R13, RZ, RZ, R8 ;  /* 0x000000ffff0d7224 */ /* 0x000fe200078e0008 */
[C---:B------:R-:W-:Y:S01]  /*11570*/  LOP3.LUT P3, RZ, R16.reuse, 0x10000000, RZ, 0xc0, !PT ;  /* 0x1000000010ff7812 */ /* 0x040fe2000786c0ff */
[----:B------:R0:W-:Y:S01]  /*11580*/  LDGSTS.E.BYPASS.LTC128B.128 [R9+0xcc00], desc[UR42][R2.64+0x300], !P2 ;  /* 0x0cc0030002097fae */ /* 0x0001e2000d101d6a */
[----:B------:R-:W-:-:S03]  /*11590*/  LOP3.LUT P2, RZ, R16, 0x8000000, RZ, 0xc0, !PT ;  /* 0x0800000010ff7812 */ /* 0x000fc6000784c0ff */
[----:B------:R0:W-:Y:S01]  /*115a0*/  LDGSTS.E.BYPASS.LTC128B.128 [R9+0xec00], desc[UR42][R2.64+0x380], !P1 ;  /* 0x0ec0038002097fae */ /* 0x0001e2000c901d6a */
[----:B------:R-:W-:Y:S02]  /*115b0*/  LOP3.LUT P1, RZ, R16, 0x4000000, RZ, 0xc0, !PT ;  /* 0x0400000010ff7812 */ /* 0x000fe4000782c0ff */
[----:B------:R-:W-:-:S11]  /*115c0*/  MOV R20, R14 ;  /* 0x0000000e00147202 */ /* 0x000fd60000000f00 */
[----:B0-----:R-:W-:Y:S05]  /*115d0*/  WARPSYNC.COLLECTIVE R15, `(.L_x_3532) ;  /* 0x000000000f087348 */ /* 0x001fea0003c00000 */
[----:B------:R1:W2:Y:S02]  /*115e0*/  SHFL.IDX P6, R14, R13, R12, R11 ;  /* 0x0000000c0d0e7389 */ /* 0x0002a400000c000b */
[----:B012---:R-:W-:Y:S01]  /*115f0*/  ENDCOLLECTIVE ;  /* 0x000000000000791b */ /* 0x007fe20003800000 */
.L_x_3532:
        /* <DEDUP_REMOVED lines=16> */
.L_x_3533:
        /* <DEDUP_REMOVED lines=13> */
.L_x_3534:
[----:B------:R-:W-:Y:S05]  /*117d0*/  BRA `(.L_x_3535) ;  /* 0xffffffcc00447947 */ /* 0x000fea000383ffff */
.L_x_3464:
[----:B-1----:R1:W2:Y:S02]  /*117e0*/  SYNCS.PHASECHK.TRANS64.TRYWAIT P0, [R8+URZ+0x38840], R20 ;  /* 0x03884014080075a7 */ /* 0x0022a4000800017f */
[----:B--2---:R-:W-:Y:S05]  /*117f0*/  @!P0 NANOSLEEP.SYNCS 0x989680 ;  /* 0x009896800000895d */ /* 0x004fea0003900000 */
[----:B------:R-:W2:Y:S02]  /*11800*/  @!P0 SYNCS.PHASECHK.TRANS64 P0, [R8+URZ+0x38840], R20 ;  /* 0x03884014080085a7 */ /* 0x000ea4000800007f */
[----:B--2---:R-:W-:Y:S05]  /*11810*/  @!P0 BRA `(.L_x_3464) ;  /* 0xfffffffc00f08947 */ /* 0x004fea000383ffff */
[----:B------:R-:W-:Y:S05]  /*11820*/  BRA `(.L_x_3536) ;  /* 0xffffffd000787947 */ /* 0x000fea000383ffff */
.L_x_3465:
        /* <DEDUP_REMOVED lines=8> */
.L_x_3538:
[----:B------:R-:W-:Y:S05]  /*118b0*/  BSYNC B1 ;  /* 0x0000000000017941 */ /* 0x000fea0003800000 */
.L_x_3537:
[----:B------:R-:W-:Y:S01]  /*118c0*/  IMAD.MOV.U32 R13, RZ, RZ, R21 ;  /* 0x000000ffff0d7224 */ /* 0x000fe200078e0015 */
[----:B------:R-:W-:Y:S01]  /*118d0*/  MOV R3, R14 ;  /* 0x0000000e00037202 */ /* 0x000fe20000000f00 */
[----:B------:R-:W-:Y:S01]  /*118e0*/  IMAD.MOV.U32 R12, RZ, RZ, RZ ;  /* 0x000000ffff0c7224 */ /* 0x000fe200078e00ff */
[----:B------:R-:W-:Y:S01]  /*118f0*/  LEA R25, R6, UR37, 0x1 ;  /* 0x0000002506197c11 */ /* 0x000fe2000f8e08ff */
[----:B------:R-:W-:Y:S02]  /*11900*/  IMAD.MOV.U32 R11, RZ, RZ, 0x181f ;  /* 0x0000181fff0b7424 */ /* 0x000fe400078e00ff */
[----:B------:R-:W-:-:S07]  /*11910*/  IMAD.MOV.U32 R15, RZ, RZ, -0x1 ;  /* 0xffffffffff0f7424 */ /* 0x000fce00078e00ff */
[----:B------:R-:W-:Y:S05]  /*11920*/  WARPSYNC.COLLECTIVE R15, `(.L_x_3539) ;  /* 0x000000000f087348 */ /* 0x000fea0003c00000 */
[----:B------:R0:W1:Y:S02]  /*11930*/  SHFL.IDX P6, R14, R13, R12, R11 ;  /* 0x0000000c0d0e7389 */ /* 0x00006400000c000b */
[----:B01----:R-:W-:Y:S01]  /*11940*/  ENDCOLLECTIVE ;  /* 0x000000000000791b */ /* 0x003fe20003800000 */
.L_x_3539:
[----:B------:R-:W-:Y:S02]  /*11950*/  IMAD.MOV.U32 R13, RZ, RZ, R27 ;  /* 0x000000ffff0d7224 */ /* 0x000fe400078e001b */
[----:B------:R-:W-:Y:S02]  /*11960*/  IMAD.MOV.U32 R12, RZ, RZ, 0x1 ;  /* 0x00000001ff0c7424 */ /* 0x000fe400078e00ff */
[----:B------:R-:W-:-:S07]  /*11970*/  IMAD.MOV.U32 R2, RZ, RZ, R14 ;  /* 0x000000ffff027224 */ /* 0x000fce00078e000e */
[----:B------:R-:W-:Y:S05]  /*11980*/  WARPSYNC.COLLECTIVE R15, `(.L_x_3540) ;  /* 0x000000000f087348 */ /* 0x000fea0003c00000 */
[----:B------:R0:W1:Y:S02]  /*11990*/  SHFL.IDX P6, R14, R13, R12, R11 ;  /* 0x0000000c0d0e7389 */ /* 0x00006400000c000b */
[----:B01----:R-:W-:Y:S01]  /*119a0*/  ENDCOLLECTIVE ;  /* 0x000000000000791b */ /* 0x003fe20003800000 */
.L_x_3540:
        /* <DEDUP_REMOVED lines=11> */
.L_x_3541:
[----:B------:R-:W-:Y:S02]  /*11a60*/  IMAD.MOV.U32 R13, RZ, RZ, R27 ;  /* 0x000000ffff0d7224 */ /* 0x000fe400078e001b */
[----:B------:R-:W-:Y:S01]  /*11a70*/  IMAD.MOV.U32 R12, RZ, RZ, 0x2 ;  /* 0x00000002ff0c7424 */ /* 0x000fe200078e00ff */
[----:B------:R-:W-:-:S07]  /*11a80*/  MOV R2, R14 ;  /* 0x0000000e00027202 */ /* 0x000fce0000000f00 */
[----:B------:R-:W-:Y:S05]  /*11a90*/  WARPSYNC.COLLECTIVE R15, `(.L_x_3542) ;  /* 0x000000000f087348 */ /* 0x000fea0003c00000 */
[----:B------:R0:W1:Y:S02]  /*11aa0*/  SHFL.IDX P6, R14, R13, R12, R11 ;  /* 0x0000000c0d0e7389 */ /* 0x00006400000c000b */
[----:B01----:R-:W-:Y:S01]  /*11ab0*/  ENDCOLLECTIVE ;  /* 0x000000000000791b */ /* 0x003fe20003800000 */
.L_x_3542:
        /* <DEDUP_REMOVED lines=11> */
.L_x_3543:
[----:B------:R-:W-:Y:S02]  /*11b70*/  IMAD.MOV.U32 R13, RZ, RZ, R27 ;  /* 0x000000ffff0d7224 */ /* 0x000fe400078e001b */
[----:B------:R-:W-:Y:S02]  /*11b80*/  IMAD.MOV.U32 R12, RZ, RZ, 0x3 ;  /* 0x00000003ff0c7424 */ /* 0x000fe400078e00ff */
[----:B------:R-:W-:-:S07]  /*11b90*/  IMAD.MOV.U32 R2, RZ, RZ, R14 ;  /* 0x000000ffff027224 */ /* 0x000fce00078e000e */
[----:B------:R-:W-:Y:S05]  /*11ba0*/  WARPSYNC.COLLECTIVE R15, `(.L_x_3544) ;  /* 0x000000000f087348 */ /* 0x000fea0003c00000 */
[----:B------:R0:W1:Y:S02]  /*11bb0*/  SHFL.IDX P6, R14, R13, R12, R11 ;  /* 0x0000000c0d0e7389 */ /* 0x00006400000c000b */
[----:B01----:R-:W-:Y:S01]  /*11bc0*/  ENDCOLLECTIVE ;  /* 0x000000000000791b */ /* 0x003fe20003800000 */
.L_x_3544:
[----:B------:R-:W-:-:S05]  /*11bd0*/  IADD3 R2, P0, R2, R0, RZ ;  /* 0x0000000002027210 */ /* 0x000fca0007f1e0ff */
[----:B------:R-:W-:-:S05]  /*11be0*/  IMAD.X R3, RZ, RZ, R3, P0 ;  /* 0x000000ffff037224 */ /* 0x000fca00000e0603 */
[----:B------:R-:W-:Y:S01]  /*11bf0*/  @!PT LDS RZ, [RZ] ;  /* 0x00000000fffff984 */ /* 0x000fe20000000800 */
[----:B------:R-:W-:Y:S01]  /*11c00*/  @!PT LDS RZ, [RZ] ;  /* 0x00000000fffff984 */ /* 0x000fe20000000800 */
[----:B------:R-:W-:Y:S01]  /*11c10*/  @!PT LDS RZ, [RZ] ;  /* 0x00000000fffff984 */ /* 0x000fe20000000800 */
[----:B------:R0:W-:Y:S01]  /*11c20*/  LDGSTS.E.BYPASS.LTC128B.128 [R25+0x23400], desc[UR42][R2.64], !P1 ;  /* 0x2340000002197fae */ /* 0x0001e2000c901d6a */
[----:B------:R-:W-:Y:S01]  /*11c30*/  MOV R13, R21 ;  /* 0x00000015000d7202 */ /* 0x000fe20000000f00 */
[----:B------:R-:W-:-:S07]  /*11c40*/  IMAD.MOV.U32 R27, RZ, RZ, R14 ;  /* 0x000000ffff1b7224 */ /* 0x000fce00078e000e */
[----:B0-----:R-:W-:Y:S05]  /*11c50*/  WARPSYNC.COLLECTIVE R15, `(.L_x_3545) ;  /* 0x000000000f087348 */ /* 0x001fea0003c00000 */
[----:B------:R1:W2:Y:S02]  /*11c60*/  SHFL.IDX P6, R14, R13, R12, R11 ;  /* 0x0000000c0d0e7389 */ /* 0x0002a400000c000b */
[----:B012---:R-:W-:Y:S01]  /*11c70*/  ENDCOLLECTIVE ;  /* 0x000000000000791b */ /* 0x007fe20003800000 */
.L_x_3545:
[----:B------:R-:W-:Y:S01]  /*11c80*/  IMAD.MOV.U32 R2, RZ, RZ, R14 ;  /* 0x000000ffff027224 */ /* 0x000fe200078e000e */
[----:B------:R-:W-:Y:S06]  /*11c90*/  BRA `(.L_x_3546) ;  /* 0xffffffd000087947 */ /* 0x000fec000383ffff */
.L_x_3470:
[----:B----4-:R4:W0:Y:S02]  /*11ca0*/  SYNCS.PHASECHK.TRANS64.TRYWAIT P0, [R8+URZ+0x38860], R20 ;  /* 0x03886014080075a7 */ /* 0x010824000800017f */
[----:B0-----:R-:W-:Y:S05]  /*11cb0*/  @!P0 NANOSLEEP.SYNCS 0x989680 ;  /* 0x009896800000895d */ /* 0x001fea0003900000 */
[----:B------:R-:W0:Y:S02]  /*11cc0*/  @!P0 SYNCS.PHASECHK.TRANS64 P0, [R8+URZ+0x38860], R20 ;  /* 0x03886014080085a7 */ /* 0x000e24000800007f */
[----:B0-----:R-:W-:Y:S05]  /*11cd0*/  @!P0 BRA `(.L_x_3470) ;  /* 0xfffffffc00f08947 */ /* 0x001fea000383ffff */
[----:B------:R-:W-:Y:S05]  /*11ce0*/  BRA `(.L_x_3547) ;  /* 0xffffffd000587947 */ /* 0x000fea000383ffff */
.L_x_3471:
[----:B------:R-:W-:Y:S01]  /*11cf0*/  BSSY B1, `(.L_x_3548) ;  /* 0x0000008000017945 */ /* 0x000fe20003800000 */
[----:B------:R-:W-:Y:S02]  /*11d00*/  IMAD.MOV.U32 R13, RZ, RZ, R20 ;  /* 0x000000ffff0d7224 */ /* 0x000fe400078e0014 */
[----:B------:R-:W-:Y:S02]  /*11d10*/  IMAD.MOV.U32 R12, RZ, RZ, RZ ;  /* 0x000000ffff0c7224 */ /* 0x000fe400078e00ff */
[----:B------:R-:W-:Y:S02]  /*11d20*/  IMAD.MOV.U32 R11, RZ, RZ, 0x181f ;  /* 0x0000181fff0b7424 */ /* 0x000fe400078e00ff */
[----:B------:R-:W-:-:S07]  /*11d30*/  IMAD.MOV.U32 R15, RZ, RZ, -0x1 ;  /* 0xffffffffff0f7424 */ /* 0x000fce00078e00ff */
[----:B0--3--:R-:W-:Y:S05]  /*11d40*/  WARPSYNC.COLLECTIVE R15, `(.L_x_3549) ;  /* 0x000000000f087348 */ /* 0x009fea0003c00000 */
[----:B------:R1:W2:Y:S02]  /*11d50*/  SHFL.IDX P6, R14, R13, R12, R11 ;  /* 0x0000000c0d0e7389 */ /* 0x0002a400000c000b */
[----:B0123--:R-:W-:Y:S01]  /*11d60*/  ENDCOLLECTIVE ;  /* 0x000000000000791b */ /* 0x00ffe20003800000 */
.L_x_3549:
[----:B------:R-:W-:Y:S05]  /*11d70*/  BSYNC B1 ;  /* 0x0000000000017941 */ /* 0x000fea0003800000 */
.L_x_3548:
[----:B------:R-:W-:Y:S01]  /*11d80*/  IMAD.MOV.U32 R13, RZ, RZ, R10 ;  /* 0x000000ffff0d7224 */ /* 0x000fe200078e000a */
[----:B------:R-:W-:Y:S01]  /*11d90*/  LEA R21, R21, UR37, 0x1 ;  /* 0x0000002515157c11 */ /* 0x000fe2000f8e08ff */
[----:B------:R-:W-:Y:S01]  /*11da0*/  IMAD.MOV.U32 R12, RZ, RZ, RZ ;  /* 0x000000ffff0c7224 */ /* 0x000fe200078e00ff */
[C---:B------:R-:W-:Y:S01]  /*11db0*/  LOP3.LUT P2, RZ, R16.reuse, 0x20, RZ, 0xc0, !PT ;  /* 0x0000002010ff7812 */ /* 0x040fe2000784c0ff */
[----:B------:R-:W-:Y:S01]  /*11dc0*/  IMAD.MOV.U32 R11, RZ, RZ, 0x181f ;  /* 0x0000181fff0b7424 */ /* 0x000fe200078e00ff */
[----:B------:R-:W-:Y:S01]  /*11dd0*/  LOP3.LUT P1, RZ, R16, 0x10, RZ, 0xc0, !PT ;  /* 0x0000001010ff7812 */ /* 0x000fe2000782c0ff */
[----:B------:R-:W-:Y:S01]  /*11de0*/  IMAD.MOV.U32 R15, RZ, RZ, -0x1 ;  /* 0xffffffffff0f7424 */ /* 0x000fe200078e00ff */
[----:B------:R-:W-:Y:S01]  /*11df0*/  P2R R4, PR, RZ, 0x20 ;  /* 0x00000020ff047803 */ /* 0x000fe20000000000 */
[----:B------:R-:W-:-:S10]  /*11e00*/  IMAD.MOV.U32 R3, RZ, RZ, R14 ;  /* 0x000000ffff037224 */ /* 0x000fd400078e000e */
[----:B------:R-:W-:Y:S05]  /*11e10*/  WARPSYNC.COLLECTIVE R15, `(.L_x_3550) ;  /* 0x000000000f087348 */ /* 0x000fea0003c00000 */
[----:B------:R0:W1:Y:S02]  /*11e20*/  SHFL.IDX P6, R14, R13, R12, R11 ;  /* 0x0000000c0d0e7389 */ /* 0x00006400000c000b */
[----:B01----:R-:W-:Y:S01]  /*11e30*/  ENDCOLLECTIVE ;  /* 0x000000000000791b */ /* 0x003fe20003800000 */
.L_x_3550:
[----:B------:R-:W-:Y:S02]  /*11e40*/  IMAD.MOV.U32 R13, RZ, RZ, R20 ;  /* 0x000000ffff0d7224 */ /* 0x000fe400078e0014 */
[----:B------:R-:W-:Y:S01]  /*11e50*/  IMAD.MOV.U32 R12, RZ, RZ, 0x1 ;  /* 0x00000001ff0c7424 */ /* 0x000fe200078e00ff */
[----:B------:R-:W-:Y:S02]  /*11e60*/  LOP3.LUT P6, RZ, R16, 0x200, RZ, 0xc0, !PT ;  /* 0x0000020010ff7812 */ /* 0x000fe400078cc0ff */
[----:B------:R-:W-:-:S04]  /*11e70*/  IADD3 R2, P0, R14, R0, RZ ;  /* 0x000000000e027210 */ /* 0x000fc80007f1e0ff */
[----:B------:R-:W-:Y:S02]  /*11e80*/  IADD3.X R3, RZ, R3, RZ, P0, !PT ;  /* 0x00000003ff037210 */ /* 0x000fe400007fe4ff */
        /* <DEDUP_REMOVED lines=8> */
.L_x_3551:
        /* <DEDUP_REMOVED lines=17> */
.L_x_3552:
        /* <DEDUP_REMOVED lines=11> */
[----:B------:R-:W-:-:S04]  /*120d0*/  ISETP.NE.AND P5, PT, R4, RZ, PT ;  /* 0x000000ff0400720c */ /* 0x000fc80003fa5270 */
[----:B------:R-:W-:-:S04]  /*120e0*/  P2R R4, PR, RZ, 0x20 ;  /* 0x00000020ff047803 */ /* 0x000fc80000000000 */
[----:B------:R0:W-:Y:S04]  /*120f0*/  LDGSTS.E.BYPASS.LTC128B.128 [R21+0x2c00], desc[UR42][R2.64+0x80], !P2 ;  /* 0x02c0008002157fae */ /* 0x0001e8000d101d6a */
[----:B------:R0:W-:Y:S02]  /*12100*/  LDGSTS.E.BYPASS.LTC128B.128 [R21+0x4c00], desc[UR42][R2.64+0x100], !P6 ;  /* 0x04c0010002157fae */ /* 0x0001e4000f101d6a */
[----:B0-----:R-:W-:Y:S05]  /*12110*/  WARPSYNC.COLLECTIVE R15, `(.L_x_3553) ;  /* 0x000000000f087348 */ /* 0x001fea0003c00000 */
[----:B------:R1:W2:Y:S02]  /*12120*/  SHFL.IDX P6, R14, R13, R12, R11 ;  /* 0x0000000c0d0e7389 */ /* 0x0002a400000c000b */
[----:B012---:R-:W-:Y:S01]  /*12130*/  ENDCOLLECTIVE ;  /* 0x000000000000791b */ /* 0x007fe20003800000 */
.L_x_3553:
[----:B------:R-:W-:Y:S01]  /*12140*/  @!PT LDS RZ, [RZ] ;  /* 0x00000000fffff984 */ /* 0x000fe20000000800 */
[----:B------:R-:W-:Y:S01]  /*12150*/  @!PT LDS RZ, [RZ] ;  /* 0x00000000fffff984 */ /* 0x000fe20000000800 */
[----:B------:R-:W-:Y:S01]  /*12160*/  @!PT LDS RZ, [RZ] ;  /* 0x00000000fffff984 */ /* 0x000fe20000000800 */
[----:B------:R-:W-:Y:S01]  /*12170*/  LDGSTS.E.BYPASS.LTC128B.128 [R21+0x6c00], desc[UR42][R2.64+0x180], !P5 ;  /* 0x06c0018002157fae */ /* 0x000fe2000e901d6a */
[----:B------:R-:W-:-:S03]  /*12180*/  LOP3.LUT P5, RZ, R16, 0x200, RZ, 0xc0, !PT ;  /* 0x0000020010ff7812 */ /* 0x000fc600078ac0ff */
[----:B------:R-:W-:Y:S04]  /*12190*/  LDGSTS.E.BYPASS.LTC128B.128 [R21+0x8c00], desc[UR42][R2.64+0x200], !P4 ;  /* 0x08c0020002157fae */ /* 0x000fe8000e101d6a */
[----:B------:R-:W-:Y:S01]  /*121a0*/  LDGSTS.E.BYPASS.LTC128B.128 [R21+0xac00], desc[UR42][R2.64+0x280], !P3 ;  /* 0x0ac0028002157fae */ /* 0x000fe2000d901d6a */
[----:B------:R-:W-:-:S03]  /*121b0*/  IMAD.MOV.U32 R13, RZ, RZ, R10 ;  /* 0x000000ffff0d7224 */ /* 0x000fc600078e000a */
[----:B------:R-:W-:Y:S04]  /*121c0*/  LDGSTS.E.BYPASS.LTC128B.128 [R21+0xcc00], desc[UR42][R2.64+0x300], P0 ;  /* 0x0cc0030002157fae */ /* 0x000fe80008101d6a */
[----:B------:R0:W-:Y:S02]  /*121d0*/  LDGSTS.E.BYPASS.LTC128B.128 [R21+0xec00], desc[UR42][R2.64+0x380], P1 ;  /* 0x0ec0038002157fae */ /* 0x0001e40008901d6a */
[----:B0-----:R-:W-:-:S07]  /*121e0*/  IMAD.MOV.U32 R3, RZ, RZ, R14 ;  /* 0x000000ffff037224 */ /* 0x001fce00078e000e */
[----:B------:R-:W-:Y:S05]  /*121f0*/  WARPSYNC.COLLECTIVE R15, `(.L_x_3554) ;  /* 0x000000000f087348 */ /* 0x000fea0003c00000 */
[----:B------:R0:W1:Y:S02]  /*12200*/  SHFL.IDX P6, R14, R13, R12, R11 ;  /* 0x0000000c0d0e7389 */ /* 0x00006400000c000b */
[----:B01----:R-:W-:Y:S01]  /*12210*/  ENDCOLLECTIVE ;  /* 0x000000000000791b */ /* 0x003fe20003800000 */
.L_x_3554:
        /* <DEDUP_REMOVED lines=10> */
[----:B------:R-:W-:-:S09]  /*122c0*/  ISETP.NE.AND P5, PT, R4, RZ, PT ;  /* 0x000000ff0400720c */ /* 0x000fd20003fa5270 */
[----:B------:R0:W-:Y:S04]  /*122d0*/  LDGSTS.E.BYPASS.LTC128B.128 [R21+0x3400], desc[UR42][R2.64+0x80], !P2 ;  /* 0x0340008002157fae */ /* 0x0001e8000d101d6a */
[----:B------:R0:W-:Y:S02]  /*122e0*/  LDGSTS.E.BYPASS.LTC128B.128 [R21+0x5400], desc[UR42][R2.64+0x100], !P6 ;  /* 0x0540010002157fae */ /* 0x0001e4000f101d6a */
[----:B0-----:R-:W-:Y:S05]  /*122f0*/  WARPSYNC.COLLECTIVE R15, `(.L_x_3555) ;  /* 0x000000000f087348 */ /* 0x001fea0003c00000 */
[----:B------:R1:W2:Y:S02]  /*12300*/  SHFL.IDX P6, R14, R13, R12, R11 ;  /* 0x0000000c0d0e7389 */ /* 0x0002a400000c000b */
[----:B012---:R-:W-:Y:S01]  /*12310*/  ENDCOLLECTIVE ;  /* 0x000000000000791b */ /* 0x007fe20003800000 */
.L_x_3555:
        /* <DEDUP_REMOVED lines=9> */
[----:B------:R-:W-:-:S07]  /*123b0*/  IMAD.MOV.U32 R20, RZ, RZ, R14 ;  /* 0x000000ffff147224 */ /* 0x000fce00078e000e */
[----:B0-----:R-:W-:Y:S05]  /*123c0*/  WARPSYNC.COLLECTIVE R15, `(.L_x_3556) ;  /* 0x000000000f087348 */ /* 0x001fea0003c00000 */
[----:B------:R1:W2:Y:S02]  /*123d0*/  SHFL.IDX P6, R14, R13, R12, R11 ;  /* 0x0000000c0d0e7389 */ /* 0x0002a400000c000b */
[----:B012---:R-:W-:Y:S01]  /*123e0*/  ENDCOLLECTIVE ;  /* 0x000000000000791b */ /* 0x007fe20003800000 */
.L_x_3556:
[----:B------:R-:W-:Y:S05]  /*123f0*/  BRA `(.L_x_3557) ;  /* 0xffffffcc00cc7947 */ /* 0x000fea000383ffff */
.L_x_3477:
[----:B-1----:R1:W2:Y:S02]  /*12400*/  SYNCS.PHASECHK.TRANS64.TRYWAIT P0, [R5+URZ+0x38820], R0 ;  /* 0x03882000050075a7 */ /* 0x0022a4000800017f */
[----:B--2---:R-:W-:Y:S05]  /*12410*/  @!P0 NANOSLEEP.SYNCS 0x989680 ;  /* 0x009896800000895d */ /* 0x004fea0003900000 */
[----:B------:R-:W2:Y:S02]  /*12420*/  @!P0 SYNCS.PHASECHK.TRANS64 P0, [R5+URZ+0x38820], R0 ;  /* 0x03882000050085a7 */ /* 0x000ea4000800007f */
[----:B--2---:R-:W-:Y:S05]  /*12430*/  @!P0 BRA `(.L_x_3477) ;  /* 0xfffffffc00f08947 */ /* 0x004fea000383ffff */
[----:B------:R-:W-:Y:S05]  /*12440*/  BRA `(.L_x_3558) ;  /* 0xffffffd000a47947 */ /* 0x000fea000383ffff */
.L_x_3478:
        /* <DEDUP_REMOVED lines=11> */
.L_x_3560:
[----:B------:R-:W-:Y:S05]  /*12500*/  BSYNC B0 ;  /* 0x0000000000007941 */ /* 0x000fea0003800000 */
.L_x_3559:
[----:B------:R-:W-:Y:S05]  /*12510*/  BRA `(.L_x_3561) ;  /* 0xffffffd0008c7947 */ /* 0x000fea000383ffff */
.L_x_3481:
[----:B------:R-:W-:Y:S01]  /*12520*/  BSSY B1, `(.L_x_3562) ;  /* 0x0000006000017945 */ /* 0x000fe20003800000 */
[----:B------:R-:W-:-:S07]  /*12530*/  IMAD.MOV.U32 R15, RZ, RZ, -0x1 ;  /* 0xffffffffff0f7424 */ /* 0x000fce00078e00ff */
[----:B01-3--:R-:W-:Y:S05]  /*12540*/  WARPSYNC.COLLECTIVE R15, `(.L_x_3563) ;  /* 0x000000000f0c7348 */ /* 0x00bfea0003c00000 */
[----:B------:R-:W-:Y:S02]  /*12550*/  ELECT P6, UR62, PT ;  /* 0x00000000003e782f */ /* 0x000fe400038c0000 */
[----:B------:R-:W-:Y:S01]  /*12560*/  MOV R14, UR62 ;  /* 0x0000003e000e7c02 */ /* 0x000fe20008000f00 */
[----:B01-3--:R-:W-:Y:S10]  /*12570*/  ENDCOLLECTIVE ;  /* 0x000000000000791b */ /* 0x00bff40003800000 */
.L_x_3563:
[----:B------:R-:W-:Y:S05]  /*12580*/  BSYNC B1 ;  /* 0x0000000000017941 */ /* 0x000fea0003800000 */
.L_x_3562:
[----:B------:R-:W-:Y:S05]  /*12590*/  BRA `(.L_x_3564) ;  /* 0xffffffd000847947 */ /* 0x000fea000383ffff */
.L_x_3483:
[----:B-1----:R1:W2:Y:S02]  /*125a0*/  SYNCS.PHASECHK.TRANS64.TRYWAIT P1, [R3+URZ+0x38840], R2 ;  /* 0x03884002030075a7 */ /* 0x0022a4000802017f */
[----:B--2---:R-:W-:Y:S05]  /*125b0*/  @!P1 NANOSLEEP.SYNCS 0x989680 ;  /* 0x009896800000995d */ /* 0x004fea0003900000 */
[----:B------:R-:W2:Y:S02]  /*125c0*/  @!P1 SYNCS.PHASECHK.TRANS64 P1, [R3+URZ+0x38840], R2 ;  /* 0x03884002030095a7 */ /* 0x000ea4000802007f */
[----:B--2---:R-:W-:Y:S05]  /*125d0*/  @!P1 BRA `(.L_x_3483) ;  /* 0xfffffffc00f09947 */ /* 0x004fea000383ffff */
[----:B------:R-:W-:Y:S05]  /*125e0*/  BRA `(.L_x_3565) ;  /* 0xffffffd000a07947 */ /* 0x000fea000383ffff */
.L_x_3485:
[----:B--2---:R2:W4:Y:S02]  /*125f0*/  SYNCS.PHASECHK.TRANS64.TRYWAIT P1, [R5+URZ+0x38840], R0 ;  /* 0x03884000050075a7 */ /* 0x004524000802017f */
[----:B----4-:R-:W-:Y:S05]  /*12600*/  @!P1 NANOSLEEP.SYNCS 0x989680 ;  /* 0x009896800000995d */ /* 0x010fea0003900000 */
[----:B------:R-:W4:Y:S02]  /*12610*/  @!P1 SYNCS.PHASECHK.TRANS64 P1, [R5+URZ+0x38840], R0 ;  /* 0x03884000050095a7 */ /* 0x000f24000802007f */
[----:B----4-:R-:W-:Y:S05]  /*12620*/  @!P1 BRA `(.L_x_3485) ;  /* 0xfffffffc00f09947 */ /* 0x010fea000383ffff */
[----:B------:R-:W-:Y:S05]  /*12630*/  BRA `(.L_x_3566) ;  /* 0xffffffd000ac7947 */ /* 0x000fea000383ffff */
.L_x_3487:
[----:B----4-:R4:W0:Y:S02]  /*12640*/  SYNCS.PHASECHK.TRANS64.TRYWAIT P1, [R3+URZ+0x38860], R2 ;  /* 0x03886002030075a7 */ /* 0x010824000802017f */
[----:B0-----:R-:W-:Y:S05]  /*12650*/  @!P1 NANOSLEEP.SYNCS 0x989680 ;  /* 0x009896800000995d */ /* 0x001fea0003900000 */
[----:B------:R-:W0:Y:S02]  /*12660*/  @!P1 SYNCS.PHASECHK.TRANS64 P1, [R3+URZ+0x38860], R2 ;  /* 0x03886002030095a7 */ /* 0x000e24000802007f */
[----:B0-----:R-:W-:Y:S05]  /*12670*/  @!P1 BRA `(.L_x_3487) ;  /* 0xfffffffc00f09947 */ /* 0x001fea000383ffff */
[----:B------:R-:W-:Y:S05]  /*12680*/  BRA `(.L_x_3567) ;  /* 0xffffffd000a87947 */ /* 0x000fea000383ffff */
.L_x_3568:
        /* <DEDUP_REMOVED lines=15> */
.L_x_15643:


//--------------------- .text._ZN7cutlass13device_kernelIN5flash11enable_sm90INS1_16FlashAttnFwdSm90INS1_25CollectiveMainloopFwdSm90ILi2EN4cute5tupleIJNS5_1CILi1EEES8_S8_EEENS6_IJNS7_ILi64EEESA_SA_EEELi512ENS_10bfloat16_tEfNS_4arch4Sm90ELb0ELb0ELb1ELb1ELb1ELb0ELb0ELb0ELb0ELb1ELb0ELb0EEENS1_21CollectiveEpilogueFwdINS6_IJSA_NS7_ILi512EEESA_EEES9_SC_SE_Li256ELb1ELb1ELb0ELb0EEENS1_36VarlenDynamicPersistentTileSchedulerILi64ELi64ELi256ELi128ELb0ELb1ELb1ELb0ELb1ELb1EEEEEEEEEvNT_6ParamsE --------------------------
	.section	.text._ZN7cutlass13device_kernelIN5flash11enable_sm90INS1_16FlashAttnFwdSm90INS1_25CollectiveMainloopFwdSm90ILi2EN4cute5tupleIJNS5_1CILi1EEES8_S8_EEENS6_IJNS7_ILi64EEESA_SA_EEELi512ENS_10bfloat16_tEfNS_4arch4Sm90ELb0ELb0ELb1ELb1ELb1ELb0ELb0ELb0ELb0ELb1ELb0ELb0EEENS1_21CollectiveEpilogueFwdINS6_IJSA_NS7_ILi512EEESA_EEES9_SC_SE_Li256ELb1ELb1ELb0ELb0EEENS1_36VarlenDynamicPersistentTileSchedulerILi64ELi64ELi256ELi128ELb0ELb1ELb1ELb0ELb1ELb1EEEEEEEEEvNT_6ParamsE,"ax",@progbits
	.align	128
.text._ZN7cutlass13device_kernelIN5flash11enable_sm90INS1_16FlashAttnFwdSm90INS1_25CollectiveMainloopFwdSm90ILi2EN4cute5tupleIJNS5_1CILi1EEES8_S8_EEENS6_IJNS7_ILi64EEESA_SA_EEELi512ENS_10bfloat16_tEfNS_4arch4Sm90ELb0ELb0ELb1ELb1ELb1ELb0ELb0ELb0ELb0ELb1ELb0ELb0EEENS1_21CollectiveEpilogueFwdINS6_IJSA_NS7_ILi512EEESA_EEES9_SC_SE_Li256ELb1ELb1ELb0ELb0EEENS1_36VarlenDynamicPersistentTileSchedulerILi64ELi64ELi256ELi128ELb0ELb1ELb1ELb0ELb1ELb1EEEEEEEEEvNT_6ParamsE:
        .type           _ZN7cutlass13device_kernelIN5flash11enable_sm90INS1_16FlashAttnFwdSm90INS1_25CollectiveMainloopFwdSm90ILi2EN4cute5tupleIJNS5_1CILi1EEES8_S8_EEENS6_IJNS7_ILi64EEESA_SA_EEELi512ENS_10bfloat16_tEfNS_4arch4Sm90ELb0ELb0ELb1ELb1ELb1ELb0ELb0ELb0ELb0ELb1ELb0ELb0EEENS1_21CollectiveEpilogueFwdINS6_IJSA_NS7_ILi512EEESA_EEES9_SC_SE_Li256ELb1ELb1ELb0ELb0EEENS1_36VarlenDynamicPersistentTileSchedulerILi64ELi64ELi256ELi128ELb0ELb1ELb1ELb0ELb1ELb1EEEEEEEEEvNT_6ParamsE,@function
        .size           _ZN7cutlass13device_kernelIN5flash11enable_sm90INS1_16FlashAttnFwdSm90INS1_25CollectiveMainloopFwdSm90ILi2EN4cute5tupleIJNS5_1CILi1EEES8_S8_EEENS6_IJNS7_ILi64EEESA_SA_EEELi512ENS_10bfloat16_tEfNS_4arch4Sm90ELb0ELb0ELb1ELb1ELb1ELb0ELb0ELb0ELb0ELb1ELb0ELb0EEENS1_21CollectiveEpilogueFwdINS6_IJSA_NS7_ILi512EEESA_EEES9_SC_SE_Li256ELb1ELb1ELb0ELb0EEENS1_36VarlenDynamicPersistentTileSchedulerILi64ELi64ELi256ELi128ELb0ELb1ELb1ELb0ELb1ELb1EEEEEEEEEvNT_6ParamsE,(.L_x_15644 - _ZN7cutlass13device_kernelIN5flash11enable_sm90INS1_16FlashAttnFwdSm90INS1_25CollectiveMainloopFwdSm90ILi2EN4cute5tupleIJNS5_1CILi1EEES8_S8_EEENS6_IJNS7_ILi64EEESA_SA_EEELi512ENS_10bfloat16_tEfNS_4arch4Sm90ELb0ELb0ELb1ELb1ELb1ELb0ELb0ELb0ELb0ELb1ELb0ELb0EEENS1_21CollectiveEpilogueFwdINS6_IJSA_NS7_ILi512EEESA_EEES9_SC_SE_Li256ELb1ELb1ELb0ELb0EEENS1_36VarlenDynamicPersistentTileSchedulerILi64ELi64ELi256ELi128ELb0ELb1ELb1ELb0ELb1ELb1EEEEEEEEEvNT_6ParamsE)
        .other          _ZN7cutlass13device_kernelIN5flash11enable_sm90INS1_16FlashAttnFwdSm90INS1_25CollectiveMainloopFwdSm90ILi2EN4cute5tupleIJNS5_1CILi1EEES8_S8_EEENS6_IJNS7_ILi64EEESA_SA_EEELi512ENS_10bfloat16_tEfNS_4arch4Sm90ELb0ELb0ELb1ELb1ELb1ELb0ELb0ELb0ELb0ELb1ELb0ELb0EEENS1_21CollectiveEpilogueFwdINS6_IJSA_NS7_ILi512EEESA_EEES9_SC_SE_Li256ELb1ELb1ELb0ELb0EEENS1_36VarlenDynamicPersistentTileSchedulerILi64ELi64ELi256ELi128ELb0ELb1ELb1ELb0ELb1ELb1EEEEEEEEEvNT_6ParamsE,@"STO_CUDA_ENTRY STV_DEFAULT"
_ZN7cutlass13device_kernelIN5flash11enable_sm90INS1_16FlashAttnFwdSm90INS1_25CollectiveMainloopFwdSm90ILi2EN4cute5tupleIJNS5_1CILi1EEES8_S8_EEENS6_IJNS7_ILi64EEESA_SA_EEELi512ENS_10bfloat16_tEfNS_4arch4Sm90ELb0ELb0ELb1ELb1ELb1ELb0ELb0ELb0ELb0ELb1ELb0ELb0EEENS1_21CollectiveEpilogueFwdINS6_IJSA_NS7_ILi512EEESA_EEES9_SC_SE_Li256ELb1ELb1ELb0ELb0EEENS1_36VarlenDynamicPersistentTileSchedulerILi64ELi64ELi256ELi128ELb0ELb1ELb1ELb0ELb1ELb1EEEEEEEEEvNT_6ParamsE:
        /* <DEDUP_REMOVED lines=41> */
.L_x_3569:
        /* <DEDUP_REMOVED lines=22> */
.L_x_3570:
        /* <DEDUP_REMOVED lines=18> */
.L_x_3571:
        /* <DEDUP_REMOVED lines=22> */
.L_x_3572:
        /* <DEDUP_REMOVED lines=23> */
.L_x_3573:
        /* <DEDUP_REMOVED lines=8> */
.L_x_3575:
[----:B------:R-:W-:-:S08]  /*0860*/  NOP ;  /* 0x0000000000007918 */ /* 0x000fd00000000000 */
[----:B------:R-:W0:Y:S02]  /*0870*/  USETMAXREG.TRY_ALLOC.CTAPOOL UP0, 0xe8 ;  /* 0x000000e8000079c8 */ /* 0x000e240008000600 */
[----:B0-----:R-:W-:-:S13]  /*0880*/  PLOP3.LUT P0, PT, PT, PT, UP0, 0x80, 0x0 ;  /* 0x000000000000781c */ /* 0x001fda0003f0f008 */
[----:B------:R-:W-:Y:S05]  /*0890*/  @!P0 BRA `(.L_x_3575) ;  /* 0xfffffffc00f08947 */ /* 0x000fea000383ffff */
[----:B------:R-:W0:Y:S01]  /*08a0*/  S2R R2, SR_TID.X ;  /* 0x0000000000027919 */ /* 0x000e220000002100 */
[----:B------:R-:W1:Y:S01]  /*08b0*/  S2UR UR40, SR_CgaCtaId ;  /* 0x00000000002879c3 */ /* 0x000e620000008800 */
[----:B------:R-:W-:Y:S01]  /*08c0*/  UMOV UR41, 0x400 ;  /* 0x0000040000297882 */ /* 0x000fe20000000000 */
[----:B------:R-:W-:Y:S01]  /*08d0*/  ULDC UR4, c[0x0][0xc3c] ;  /* 0x00030f0000047ab9 */ /* 0x000fe20000000800 */
[----:B-1----:R-:W-:Y:S01]  /*08e0*/  ULEA UR41, UR40, UR41, 0x18 ;  /* 0x0000002928297291 */ /* 0x002fe2000f8ec03f */
[----:B0-----:R-:W-:-:S04]  /*08f0*/  LOP3.LUT R0, R2, 0xffffff80, RZ, 0xc0, !PT ;  /* 0xffffff8002007812 */ /* 0x001fc800078ec0ff */
[----:B------:R-:W-:-:S13]  /*0900*/  ISETP.NE.AND P0, PT, R0, 0x80, PT ;  /* 0x000000800000780c */ /* 0x000fda0003f05270 */
[----:B------:R-:W-:Y:S06]  /*0910*/  @!P0 BAR.ARV 0x8, 0x100 ;  /* 0x0204000000008b1d */ /* 0x000fec0000002000 */
[----:B------:R-:W-:-:S13]  /*0920*/  ISETP.GE.U32.AND P0, PT, R2, 0x100, PT ;  /* 0x000001000200780c */ /* 0x000fda0003f06070 */
[----:B------:R-:W-:Y:S08]  /*0930*/  @P0 BAR.ARV 0xf, 0x100 ;  /* 0x03c4000000000b1d */ /* 0x000ff00000002000 */
[----:B------:R-:W-:Y:S06]  /*0940*/  BAR.SYNC.DEFER_BLOCKING 0x5, 0x180 ;  /* 0x0146000000007b1d */ /* 0x000fec0000010000 */
[----:B------:R-:W0:Y:S02]  /*0950*/  LDS.128 R4, [UR41+0x28cd0] ;  /* 0x028cd029ff047984 */ /* 0x000e240008000c00 */
[----:B------:R-:W-:Y:S06]  /*0960*/  BAR.ARV 0x4, 0x180 ;  /* 0x0106000000007b1d */ /* 0x000fec0000002000 */
[----:B0-----:R-:W-:-:S13]  /*0970*/  ISETP.GE.AND P0, PT, R7, UR4, PT ;  /* 0x0000000407007c0c */ /* 0x001fda000bf06270 */
[----:B------:R-:W-:Y:S05]  /*0980*/  @P0 EXIT ;  /* 0x000000000000094d */ /* 0x000fea0003800000 */
[----:B------:R-:W-:Y:S01]  /*0990*/  VIADD R197, R2, 0xffffff80 ;  /* 0xffffff8002c57836 */ /* 0x000fe20000000000 */
[----:B------:R-:W-:Y:S01]  /*09a0*/  R2UR UR5, R5 ;  /* 0x00000000050572ca */ /* 0x000fe200000e0000 */
[----:B------:R-:W-:Y:S01]  /*09b0*/  IMAD.MOV.U32 R23, RZ, RZ, 0x20 ;  /* 0x00000020ff177424 */ /* 0x000fe200078e00ff */
[----:B------:R-:W-:Y:S01]  /*09c0*/  R2UR UR7, R7 ;  /* 0x00000000070772ca */ /* 0x000fe200000e0000 */
[----:B------:R-:W-:Y:S01]  /*09d0*/  ULOP3.LUT UR46, UR39, 0x1, URZ, 0xfc, !UPT ;  /* 0x00000001272e7892 */ /* 0x000fe2000f8efc3f */
[----:B------:R-:W-:Y:S01]  /*09e0*/  SHF.R.S32.HI R0, RZ, 0x1f, R197 ;  /* 0x0000001fff007819 */ /* 0x000fe200000114c5 */
[----:B------:R-:W-:Y:S01]  /*09f0*/  UMOV UR36, URZ ;  /* 0x0000003f00247c82 */ /* 0x000fe20008000000 */
[----:B------:R-:W-:Y:S01]  /*0a00*/  R2UR UR6, R6 ;  /* 0x00000000060672ca */ /* 0x000fe200000e0000 */
[----:B------:R-:W-:Y:S01]  /*0a10*/  UMOV UR37, URZ ;  /* 0x0000003f00257c82 */ /* 0x000fe20008000000 */
[CC--:B------:R-:W-:Y:S01]  /*0a20*/  LEA.HI R2, R0.reuse, R197.reuse, RZ, 0x4 ;  /* 0x000000c500027211 */ /* 0x0c0fe200078f20ff */
[----:B------:R-:W-:Y:S01]  /*0a30*/  UMOV UR38, URZ ;  /* 0x0000003f00267c82 */ /* 0x000fe20008000000 */
[----:B------:R-:W-:-:S02]  /*0a40*/  LEA.HI R5, R0, R197, RZ, 0x5 ;  /* 0x000000c500057211 */ /* 0x000fc400078f28ff */
[----:B------:R-:W-:Y:S02]  /*0a50*/  SHF.R.S32.HI R3, RZ, 0x4, R2 ;  /* 0x00000004ff037819 */ /* 0x000fe40000011402 */
[----:B------:R-:W-:Y:S02]  /*0a60*/  LEA.HI R7, R0, R197, RZ, 0x2 ;  /* 0x000000c500077211 */ /* 0x000fe400078f10ff */
[----:B------:R-:W-:Y:S02]  /*0a70*/  LEA.HI R4, R2, R3, RZ, 0x1 ;  /* 0x0000000302047211 */ /* 0x000fe400078f08ff */
[--C-:B------:R-:W-:Y:S02]  /*0a80*/  SHF.R.S32.HI R11, RZ, 0x5, R5.reuse ;  /* 0x00000005ff0b7819 */ /* 0x100fe40000011405 */
[----:B------:R-:W-:Y:S02]  /*0a90*/  LOP3.LUT R4, R4, 0x1ffffffe, RZ, 0xc0, !PT ;  /* 0x1ffffffe04047812 */ /* 0x000fe400078ec0ff */
[----:B------:R-:W-:-:S02]  /*0aa0*/  SHF.R.S32.HI R6, RZ, 0x1f, R5 ;  /* 0x0000001fff067819 */ /* 0x000fc40000011405 */
[----:B------:R-:W-:Y:S01]  /*0ab0*/  LOP3.LUT R8, R7, 0xfffffffc, RZ, 0xc0, !PT ;  /* 0xfffffffc07087812 */ /* 0x000fe200078ec0ff */
[----:B------:R-:W-:Y:S01]  /*0ac0*/  IMAD.IADD R9, R3, 0x1, -R4 ;  /* 0x0000000103097824 */ /* 0x000fe200078e0a04 */
[----:B------:R-:W-:Y:S02]  /*0ad0*/  LOP3.LUT R4, R2, 0xfffffff0, RZ, 0xc0, !PT ;  /* 0xfffffff002047812 */ /* 0x000fe400078ec0ff */
[----:B------:R-:W-:Y:S01]  /*0ae0*/  LEA.HI R3, R0, R197, RZ, 0x7 ;  /* 0x000000c500037211 */ /* 0x000fe200078f38ff */
[C---:B------:R-:W-:Y:S01]  /*0af0*/  IMAD.IADD R10, R197.reuse, 0x1, -R8 ;  /* 0x00000001c50a7824 */ /* 0x040fe200078e0a08 */
[----:B------:R-:W-:Y:S01]  /*0b00*/  LEA.HI R6, R6, R11, RZ, 0x2 ;  /* 0x0000000b06067211 */ /* 0x000fe200078f10ff */
[----:B------:R-:W-:Y:S01]  /*0b10*/  IMAD.IADD R7, R197, 0x1, -R4 ;  /* 0x00000001c5077824 */ /* 0x000fe200078e0a04 */
[----:B------:R-:W-:Y:S01]  /*0b20*/  LOP3.LUT R2, R3, 0xffffff80, RZ, 0xc0, !PT ;  /* 0xffffff8003027812 */ /* 0x000fe200078ec0ff */
[----:B------:R-:W-:Y:S01]  /*0b30*/  IMAD.SHL.U32 R9, R9, 0x8, RZ ;  /* 0x0000000809097824 */ /* 0x000fe200078e00ff */
[----:B------:R-:W-:-:S02]  /*0b40*/  SHF.R.S32.HI R192, RZ, 0x7, R3 ;  /* 0x00000007ffc07819 */ /* 0x000fc40000011403 */
[----:B------:R-:W-:Y:S01]  /*0b50*/  SHF.R.S32.HI R4, RZ, 0x1f, R7 ;  /* 0x0000001fff047819 */ /* 0x000fe20000011407 */
[----:B------:R-:W-:Y:S01]  /*0b60*/  IMAD.IADD R2, R197, 0x1, -R2 ;  /* 0x00000001c5027824 */ /* 0x000fe200078e0a02 */
[----:B------:R-:W-:Y:S02]  /*0b70*/  LOP3.LUT R6, R6, 0x3ffffc, RZ, 0xc0, !PT ;  /* 0x003ffffc06067812 */ /* 0x000fe400078ec0ff */
[-C--:B------:R-:W-:Y:S02]  /*0b80*/  LEA R15, R192, R7.reuse, 0x8 ;  /* 0x00000007c00f7211 */ /* 0x080fe400078e40ff */
[----:B------:R-:W-:Y:S02]  /*0b90*/  LEA.HI R12, R10, R10, RZ, 0x1 ;  /* 0x0000000a0a0c7211 */ /* 0x000fe400078f08ff */
[----:B------:R-:W-:Y:S01]  /*0ba0*/  LEA.HI R8, R4, R7, RZ, 0x3 ;  /* 0x0000000704087211 */ /* 0x000fe200078f18ff */
[----:B------:R-:W-:Y:S01]  /*0bb0*/  IMAD.IADD R4, R11, 0x1, -R6 ;  /* 0x000000010b047824 */ /* 0x000fe200078e0a06 */
[----:B------:R-:W-:-:S02]  /*0bc0*/  SHF.R.S32.HI R5, RZ, 0x1f, R2 ;  /* 0x0000001fff057819 */ /* 0x000fc40000011402 */
[----:B------:R-:W-:Y:S01]  /*0bd0*/  LOP3.LUT R13, R12, 0x1ffffffe, RZ, 0xc0, !PT ;  /* 0x1ffffffe0c0d7812 */ /* 0x000fe200078ec0ff */
[----:B------:R-:W-:Y:S01]  /*0be0*/  IMAD R196, R4, 0x10, R15 ;  /* 0x0000001004c47824 */ /* 0x000fe200078e020f */
[C---:B------:R-:W-:Y:S01]  /*0bf0*/  LOP3.LUT R6, R8.reuse, 0xfffffff8, RZ, 0xc0, !PT ;  /* 0xfffffff808067812 */ /* 0x040fe200078ec0ff */
[----:B------:R-:W-:Y:S01]  /*0c00*/  IMAD.SHL.U32 R8, R8, 0x40, RZ ;  /* 0x0000004008087824 */ /* 0x000fe200078e00ff */
[-C--:B------:R-:W-:Y:S01]  /*0c10*/  LEA.HI R4, R5, R2.reuse, RZ, 0x2 ;  /* 0x0000000205047211 */ /* 0x080fe200078f10ff */
[----:B------:R-:W-:Y:S01]  /*0c20*/  IMAD.IADD R195, R10, 0x1, -R13 ;  /* 0x000000010ac37824 */ /* 0x000fe200078e0a0d */
[----:B------:R-:W-:Y:S01]  /*0c30*/  LEA.HI R0, R0, R197, RZ, 0x3 ;  /* 0x000000c500007211 */ /* 0x000fe200078f18ff */
[----:B------:R-:W-:Y:S01]  /*0c40*/  IMAD.IADD R7, R7, 0x1, -R6 ;  /* 0x0000000107077824 */ /* 0x000fe200078e0a06 */
[----:B------:R-:W-:Y:S01]  /*0c50*/  LOP3.LUT R13, R4, 0x7ffffffc, RZ, 0xc0, !PT ;  /* 0x7ffffffc040d7812 */ /* 0x000fe200078ec0ff */
[----:B------:R-:W-:Y:S01]  /*0c60*/  IMAD.U32 R196, R196, 0x40, R9 ;  /* 0x00000040c4c47824 */ /* 0x000fe200078e0009 */
[----:B------:R-:W-:-:S02]  /*0c70*/  LEA.HI R6, R5, R2, RZ, 0x5 ;  /* 0x0000000205067211 */ /* 0x000fc400078f28ff */
[----:B------:R-:W-:Y:S01]  /*0c80*/  LOP3.LUT R8, R8, 0x7ffffe00, RZ, 0xc0, !PT ;  /* 0x7ffffe0008087812 */ /* 0x000fe200078ec0ff */
[----:B------:R-:W-:Y:S01]  /*0c90*/  IMAD.IADD R13, R2, 0x1, -R13 ;  /* 0x00000001020d7824 */ /* 0x000fe200078e0a0d */
[----:B------:R-:W-:Y:S02]  /*0ca0*/  SHF.L.U32 R2, R7, 0x6, RZ ;  /* 0x0000000607027819 */ /* 0x000fe400000006ff */
[----:B------:R-:W-:Y:S01]  /*0cb0*/  SHF.R.S32.HI R5, RZ, 0x2, R4 ;  /* 0x00000002ff057819 */ /* 0x000fe20000011404 */
[----:B------:R-:W-:Y:S01]  /*0cc0*/  IMAD R8, R11, 0x400, R8 ;  /* 0x000004000b087824 */ /* 0x000fe200078e0208 */
[----:B------:R-:W-:Y:S01]  /*0cd0*/  LOP3.LUT R2, R2, 0x1c0, RZ, 0xc0, !PT ;  /* 0x000001c002027812 */ /* 0x000fe200078ec0ff */
[----:B------:R-:W-:Y:S01]  /*0ce0*/  IMAD.SHL.U32 R17, R13, 0x2, RZ ;  /* 0x000000020d117824 */ /* 0x000fe200078e00ff */
[----:B------:R-:W-:Y:S02]  /*0cf0*/  SHF.R.S32.HI R4, RZ, 0x1f, R4 ;  /* 0x0000001fff047819 */ /* 0x000fe40000011404 */
[----:B------:R-:W-:-:S02]  /*0d00*/  LOP3.LUT R9, R2, 0x8, R9, 0xf8, !PT ;  /* 0x0000000802097812 */ /* 0x000fc400078ef809 */
[----:B------:R-:W-:Y:S02]  /*0d10*/  SHF.R.U32.HI R2, RZ, 0x3, R2 ;  /* 0x00000003ff027819 */ /* 0x000fe40000011602 */
[----:B------:R-:W-:Y:S02]  /*0d20*/  R2P PR, R7, 0x6 ;  /* 0x0000000607007804 */ /* 0x000fe40000000000 */
[----:B------:R-:W-:Y:S02]  /*0d30*/  LOP3.LUT R9, R9, R2, RZ, 0x3c, !PT ;  /* 0x0000000209097212 */ /* 0x000fe400078e3cff */
[----:B------:R-:W-:Y:S02]  /*0d40*/  LOP3.LUT R190, R0, 0xfffffff8, RZ, 0xc0, !PT ;  /* 0xfffffff800be7812 */ /* 0x000fe400078ec0ff */
[----:B------:R-:W-:Y:S01]  /*0d50*/  LEA.HI R4, R4, R5, RZ, 0x3 ;  /* 0x0000000504047211 */ /* 0x000fe200078f18ff */
[----:B------:R-:W-:Y:S01]  /*0d60*/  IMAD.IADD R8, R8, 0x1, R9 ;  /* 0x0000000108087824 */ /* 0x000fe200078e0209 */
[----:B------:R-:W-:-:S02]  /*0d70*/  IADD3 R190, R197, -R190, RZ ;  /* 0x800000bec5be7210 */ /* 0x000fc40007ffe0ff */
[----:B------:R-:W-:Y:S02]  /*0d80*/  LOP3.LUT R4, R4, 0xfffffff8, RZ, 0xc0, !PT ;  /* 0xfffffff804047812 */ /* 0x000fe400078ec0ff */
[----:B------:R-:W-:Y:S01]  /*0d90*/  LEA R19, R8, UR41, 0x1 ;  /* 0x0000002908137c11 */ /* 0x000fe2000f8e08ff */
[----:B------:R-:W-:Y:S01]  /*0da0*/  IMAD.SHL.U32 R2, R190, 0x8, RZ ;  /* 0x00000008be027824 */ /* 0x000fe200078e00ff */
[----:B------:R-:W-:Y:S01]  /*0db0*/  LEA.HI R3, R3, R192, RZ, 0x1 ;  /* 0x000000c003037211 */ /* 0x000fe200078f08ff */
[----:B------:R-:W-:Y:S01]  /*0dc0*/  IMAD.IADD R5, R5, 0x1, -R4 ;  /* 0x0000000105057824 */ /* 0x000fe200078e0a04 */
[----:B------:R-:W-:Y:S01]  /*0dd0*/  SHF.R.S32.HI R6, RZ, 0x5, R6 ;  /* 0x00000005ff067819 */ /* 0x000fe20000011406 */
[----:B------:R-:W-:Y:S01]  /*0de0*/  VIADD R184, R19, 0x26800 ;  /* 0x0002680013b87836 */ /* 0x000fe20000000000 */
[----:B------:R-:W-:Y:S01]  /*0df0*/  LOP3.LUT R3, R3, 0xfffffe, RZ, 0xc0, !PT ;  /* 0x00fffffe03037812 */ /* 0x000fe200078ec0ff */
[----:B------:R-:W-:Y:S01]  /*0e00*/  VIADD R22, R19, 0x26840 ;  /* 0x0002684013167836 */ /* 0x000fe20000000000 */
[----:B------:R-:W-:Y:S01]  /*0e10*/  SEL R23, R23, 0xffffffe0, !P1 ;  /* 0xffffffe017177807 */ /* 0x000fe20004800000 */
[----:B------:R-:W-:Y:S01]  /*0e20*/  VIADD R189, R2, 0x40 ;  /* 0x0000004002bd7836 */ /* 0x000fe20000000000 */
[----:B------:R-:W-:Y:S01]  /*0e30*/  @P2 IADD3 R22, R184, -0x40, RZ ;  /* 0xffffffc0b8162810 */ /* 0x000fe20007ffe0ff */
[C---:B------:R-:W-:Y:S01]  /*0e40*/  VIADD R188, R2.reuse, 0x80 ;  /* 0x0000008002bc7836 */ /* 0x040fe20000000000 */
[C---:B------:R-:W-:Y:S01]  /*0e50*/  IADD3 R186, R2.reuse, 0x100, RZ ;  /* 0x0000010002ba7810 */ /* 0x040fe20007ffe0ff */
[C---:B------:R-:W-:Y:S01]  /*0e60*/  VIADD R187, R2.reuse, 0xc0 ;  /* 0x000000c002bb7836 */ /* 0x040fe20000000000 */
[----:B------:R-:W-:Y:S01]  /*0e70*/  SHF.R.S32.HI R191, RZ, 0x3, R0 ;  /* 0x00000003ffbf7819 */ /* 0x000fe20000011400 */
[C---:B------:R-:W-:Y:S01]  /*0e80*/  VIADD R185, R2.reuse, 0x140 ;  /* 0x0000014002b97836 */ /* 0x040fe20000000000 */
[----:B------:R-:W-:Y:S01]  /*0e90*/  SHF.R.S32.HI R204, RZ, 0x1f, R189 ;  /* 0x0000001fffcc7819 */ /* 0x000fe200000114bd */
[C---:B------:R-:W-:Y:S01]  /*0ea0*/  VIADD R194, R2.reuse, 0x180 ;  /* 0x0000018002c27836 */ /* 0x040fe20000000000 */
[----:B------:R-:W-:Y:S01]  /*0eb0*/  SHF.R.S32.HI R203, RZ, 0x1f, R188 ;  /* 0x0000001fffcb7819 */ /* 0x000fe200000114bc */
[----:B------:R-:W-:Y:S01]  /*0ec0*/  VIADD R193, R2, 0x1c0 ;  /* 0x000001c002c17836 */ /* 0x000fe20000000000 */
[----:B------:R-:W-:Y:S01]  /*0ed0*/  SHF.R.S32.HI R202, RZ, 0x1f, R187 ;  /* 0x0000001fffca7819 */ /* 0x000fe200000114bb */
[----:B------:R-:W-:Y:S01]  /*0ee0*/  IMAD R16, R6, 0x10, R5 ;  /* 0x0000001006107824 */ /* 0x000fe200078e0205 */
[----:B------:R-:W-:Y:S01]  /*0ef0*/  SHF.R.S32.HI R201, RZ, 0x1f, R186 ;  /* 0x0000001fffc97819 */ /* 0x000fe200000114ba */
[----:B------:R-:W-:Y:S01]  /*0f00*/  IMAD.IADD R3, R192, 0x1, -R3 ;  /* 0x00000001c0037824 */ /* 0x000fe200078e0a03 */
[----:B------:R-:W-:Y:S01]  /*0f10*/  SHF.R.S32.HI R200, RZ, 0x1f, R185 ;  /* 0x0000001fffc87819 */ /* 0x000fe200000114b9 */
[----:B------:R-:W-:Y:S01]  /*0f20*/  IMAD.IADD R184, R184, 0x1, R23 ;  /* 0x00000001b8b87824 */ /* 0x000fe200078e0217 */
[----:B------:R-:W-:Y:S01]  /*0f30*/  SHF.R.S32.HI R199, RZ, 0x1f, R194 ;  /* 0x0000001fffc77819 */ /* 0x000fe200000114c2 */
[----:B------:R-:W-:Y:S01]  /*0f40*/  IMAD.SHL.U32 R18, R3, 0x100, RZ ;  /* 0x0000010003127824 */ /* 0x000fe200078e00ff */
[----:B------:R-:W-:Y:S01]  /*0f50*/  SHF.R.S32.HI R198, RZ, 0x1f, R193 ;  /* 0x0000001fffc67819 */ /* 0x000fe200000114c1 */
[----:B------:R-:W-:-:S02]  /*0f60*/  IMAD R195, R195, 0x8, R16 ;  /* 0x00000008c3c37824 */ /* 0x000fc400078e0210 */
[----:B------:R-:W-:-:S07]  /*0f70*/  IMAD.IADD R23, R23, 0x1, R22 ;  /* 0x0000000117177824 */ /* 0x000fce00078e0216 */
.L_x_3625:
[----:B------:R-:W-:Y:S01]  /*0f80*/  ULDC.64 UR8, c[0x0][0xc88] ;  /* 0x0003220000087ab9 */ /* 0x000fe20000000a00 */
[----:B------:R-:W-:Y:S01]  /*0f90*/  ULDC.64 UR10, c[0x0][0xa20] ;  /* 0x00028800000a7ab9 */ /* 0x000fe20000000a00 */
[----:B------:R-:W-:Y:S01]  /*0fa0*/  UIMAD.WIDE UR8, UR7, 0x4, UR8 ;  /* 0x00000004070878a5 */ /* 0x000fe2000f8e0208 */
[----:B------:R-:W-:-:S05]  /*0fb0*/  ULDC UR4, c[0x0][0x424] ;  /* 0x0001090000047ab9 */ /* 0x000fca0000000800 */
[----:B0-2-4-:R-:W-:Y:S02]  /*0fc0*/  IMAD.U32 R4, RZ, RZ, UR8 ;  /* 0x00000008ff047e24 */ /* 0x015fe4000f8e00ff */
[----:B------:R-:W-:Y:S01]  /*0fd0*/  IMAD.U32 R5, RZ, RZ, UR9 ;  /* 0x00000009ff057e24 */ /* 0x000fe2000f8e00ff */
[----:B------:R-:W-:-:S04]  /*0fe0*/  ULDC.64 UR8, c[0x0][0xa28] ;  /* 0x00028a0000087ab9 */ /* 0x000fc80000000a00 */
[----:B------:R-:W2:Y:S01]  /*0ff0*/  LDG.E R4, desc[UR50][R4.64] ;  /* 0x0000003204047981 */ /* 0x000ea2000c1e1900 */
[----:B------:R-:W-:Y:S02]  /*1000*/  UISETP.NE.U32.AND UP0, UPT, UR8, URZ, UPT ;  /* 0x0000003f0800728c */ /* 0x000fe4000bf05070 */
[----:B------:R-:W-:Y:S02]  /*1010*/  UISETP.NE.U32.AND UP1, UPT, UR10, URZ, UPT ;  /* 0x0000003f0a00728c */ /* 0x000fe4000bf25070 */
[----:B------:R-:W-:Y:S02]  /*1020*/  UISETP.NE.AND.EX UP0, UPT, UR9, URZ, UPT, UP0 ;  /* 0x0000003f0900728c */ /* 0x000fe4000bf05300 */
[----:B------:R-:W-:-:S04]  /*1030*/  UISETP.NE.AND.EX UP1, UPT, UR11, URZ, UPT, UP1 ;  /* 0x0000003f0b00728c */ /* 0x000fc8000bf25310 */
[----:B------:R-:W-:Y:S02]  /*1040*/  PLOP3.LUT P0, PT, PT, PT, UP0, 0x80, 0x0 ;  /* 0x000000000000781c */ /* 0x000fe40003f0f008 */
[----:B------:R-:W-:Y:S02]  /*1050*/  PLOP3.LUT P1, PT, PT, PT, UP1, 0x80, 0x0 ;  /* 0x000000000000781c */ /* 0x000fe40003f2f018 */
[----:B--2---:R-:W-:-:S13]  /*1060*/  R2UR UR42, R4 ;  /* 0x00000000042a72ca */ /* 0x004fda00000e0000 */
[----:B------:R-:W-:Y:S02]  /*1070*/  USHF.R.S32.HI UR43, URZ, 0x1f, UR42 ;  /* 0x0000001f3f2b7899 */ /* 0x000fe4000801142a */
[----:B------:R-:W-:Y:S02]  /*1080*/  @UP0 ULEA UR8, UP2, UR42, UR8, 0x2 ;  /* 0x000000082a080291 */ /* 0x000fe4000f84103f */
[----:B------:R-:W-:Y:S02]  /*1090*/  @UP1 ULEA UR10, UP3, UR42, UR10, 0x2 ;  /* 0x0000000a2a0a1291 */ /* 0x000fe4000f86103f */
[----:B------:R-:W-:Y:S02]  /*10a0*/  @UP0 ULEA.HI.X UR9, UR42, UR9, UR43, 0x2, UP2 ;  /* 0x000000092a090291 */ /* 0x000fe400090f142b */
[----:B------:R-:W-:Y:S01]  /*10b0*/  @UP1 ULEA.HI.X UR11, UR42, UR11, UR43, 0x2, UP3 ;  /* 0x0000000b2a0b1291 */ /* 0x000fe200098f142b */
[----:B------:R-:W-:Y:S01]  /*10c0*/  MOV R4, UR8 ;  /* 0x0000000800047c02 */ /* 0x000fe20008000f00 */
[----:B-1----:R-:W-:-:S02]  /*10d0*/  IMAD.U32 R6, RZ, RZ, UR10 ;  /* 0x0000000aff067e24 */ /* 0x002fc4000f8e00ff */
[----:B------:R-:W-:Y:S01]  /*10e0*/  IMAD.U32 R5, RZ, RZ, UR9 ;  /* 0x00000009ff057e24 */ /* 0x000fe2000f8e00ff */
[----:B------:R-:W-:Y:S01]  /*10f0*/  ULDC.64 UR8, c[0x0][0x418] ;  /* 0x0001060000087ab9 */ /* 0x000fe20000000a00 */
[----:B---3--:R-:W-:-:S03]  /*1100*/  IMAD.U32 R7, RZ, RZ, UR11 ;  /* 0x0000000bff077e24 */ /* 0x008fc6000f8e00ff */
[----:B------:R-:W2:Y:S04]  /*1110*/  @P0 LDG.E R4, desc[UR50][R4.64] ;  /* 0x0000003204040981 */ /* 0x000ea8000c1e1900 */
[----:B------:R-:W3:Y:S01]  /*1120*/  @P1 LDG.E R6, desc[UR50][R6.64] ;  /* 0x0000003206061981 */ /* 0x000ee2000c1e1900 */
[----:B------:R-:W-:Y:S01]  /*1130*/  UISETP.NE.U32.AND UP0, UPT, UR8, URZ, UPT ;  /* 0x0000003f0800728c */ /* 0x000fe2000bf05070 */
[----:B------:R-:W-:Y:S01]  /*1140*/  CS2R R20, SRZ ;  /* 0x0000000000147805 */ /* 0x000fe2000001ff00 */
[----:B------:R-:W-:Y:S01]  /*1150*/  UMOV UR44, UR5 ;  /* 0x00000005002c7c82 */ /* 0x000fe20008000000 */
[----:B------:R-:W-:Y:S01]  /*1160*/  ULDC UR5, c[0x0][0x2f0] ;  /* 0x0000bc0000057ab9 */ /* 0x000fe20000000800 */
[----:B------:R-:W-:Y:S01]  /*1170*/  UISETP.NE.AND.EX UP0, UPT, UR9, URZ, UPT, UP0 ;  /* 0x0000003f0900728c */ /* 0x000fe2000bf05300 */
[----:B------:R-:W-:Y:S01]  /*1180*/  IMAD.MOV.U32 R0, RZ, RZ, RZ ;  /* 0x000000ffff007224 */ /* 0x000fe200078e00ff */
[----:B------:R-:W-:Y:S01]  /*1190*/  UMOV UR49, URZ ;  /* 0x0000003f00317c82 */ /* 0x000fe20008000000 */
[----:B------:R-:W-:Y:S01]  /*11a0*/  UMOV UR45, UR6 ;  /* 0x00000006002d7c82 */ /* 0x000fe20008000000 */
[----:B------:R-:W-:Y:S01]  /*11b0*/  USEL UR4, UR4, 0x1, UP0 ;  /* 0x0000000104047887 */ /* 0x000fe20008000000 */
[----:B------:R-:W-:Y:S01]  /*11c0*/  IMAD.MOV.U32 R150, RZ, RZ, RZ ;  /* 0x000000ffff967224 */ /* 0x000fe200078e00ff */
[----:B------:R-:W-:Y:S01]  /*11d0*/  UISETP.NE.AND UP0, UPT, UR47, 0x1, UPT ;  /* 0x000000012f00788c */ /* 0x000fe2000bf05270 */
[----:B------:R-:W-:Y:S01]  /*11e0*/  CS2R R148, SRZ ;  /* 0x0000000000947805 */ /* 0x000fe2000001ff00 */
[----:B------:R-:W-:Y:S01]  /*11f0*/  UIMAD UR4, UR4, UR5, URZ ;  /* 0x00000005040472a4 */ /* 0x000fe2000f8e023f */
        /* <DEDUP_REMOVED lines=54> */
[----:B------:R-:W-:Y:S02]  /*1560*/  MOV R168, RZ ;  /* 0x000000ff00a87202 */ /* 0x000fe40000000f00 */
[----:B--2---:R-:W-:-:S02]  /*1570*/  @P0 R2UR UR49, R4 ;  /* 0x00000000043102ca */ /* 0x004fc400000e0000 */
[----:B---3--:R-:W-:Y:S01]  /*1580*/  @P1 R2UR UR4, R6 ;  /* 0x00000000060412ca */ /* 0x008fe200000e0000 */
[----:B------:R-:W-:-:S14]  /*1590*/  @P1 BRA `(.L_x_3576) ;  /* 0x0000000000341947 */ /* 0x000fdc0003800000 */
[----:B------:R-:W-:Y:S02]  /*15a0*/  ULDC.64 UR6, c[0x0][0xa08] ;  /* 0x0002820000067ab9 */ /* 0x000fe40000000a00 */
[----:B------:R-:W-:-:S04]  /*15b0*/  ISETP.NE.U32.AND P0, PT, RZ, UR6, PT ;  /* 0x00000006ff007c0c */ /* 0x000fc8000bf05070 */
[----:B------:R-:W-:-:S13]  /*15c0*/  ISETP.NE.AND.EX P0, PT, RZ, UR7, PT, P0 ;  /* 0x00000007ff007c0c */ /* 0x000fda000bf05300 */
[----:B------:R-:W-:Y:S05]  /*15d0*/  @!P0 BRA `(.L_x_3576) ;  /* 0x0000000000248947 */ /* 0x000fea0003800000 */
[----:B------:R-:W-:Y:S02]  /*15e0*/  ULDC.64 UR4, c[0x0][0xa08] ;  /* 0x0002820000047ab9 */ /* 0x000fe40000000a00 */
[----:B------:R-:W-:-:S06]  /*15f0*/  UIMAD.WIDE UR4, UR42, 0x4, UR4 ;  /* 0x000000042a0478a5 */ /* 0x000fcc000f8e0204 */
[----:B------:R-:W-:Y:S02]  /*1600*/  IMAD.U32 R4, RZ, RZ, UR4 ;  /* 0x00000004ff047e24 */ /* 0x000fe4000f8e00ff */
[----:B------:R-:W-:-:S05]  /*1610*/  IMAD.U32 R5, RZ, RZ, UR5 ;  /* 0x00000005ff057e24 */ /* 0x000fca000f8e00ff */
[----:B------:R-:W2:Y:S04]  /*1620*/  LDG.E R6, desc[UR50][R4.64] ;  /* 0x0000003204067981 */ /* 0x000ea8000c1e1900 */
[----:B------:R-:W3:Y:S01]  /*1630*/  LDG.E R3, desc[UR50][R4.64+0x4] ;  /* 0x0000043204037981 */ /* 0x000ee2000c1e1900 */
[----:B--2---:R-:W-:Y:S02]  /*1640*/  R2UR UR4, R6 ;  /* 0x00000000060472ca */ /* 0x004fe400000e0000 */
[----:B---3--:R-:W-:-:S13]  /*1650*/  R2UR UR5, R3 ;  /* 0x00000000030572ca */ /* 0x008fda00000e0000 */
[----:B------:R-:W-:-:S12]  /*1660*/  UIADD3 UR4, -UR4, UR5, URZ ;  /* 0x0000000504047290 */ /* 0x000fd8000fffe13f */
.L_x_3576:
[----:B------:R-:W-:Y:S01]  /*1670*/  UIADD3 UR49, -UR49, UR4, URZ ;  /* 0x0000000431317290 */ /* 0x000fe2000fffe13f */
[----:B------:R-:W-:Y:S02]  /*1680*/  PLOP3.LUT P0, PT, PT, PT, UP0, 0x80, 0x0 ;  /* 0x000000000000781c */ /* 0x000fe40003f0f008 */
[----:B------:R-:W-:Y:S01]  /*1690*/  CS2R R38, SRZ ;  /* 0x0000000000267805 */ /* 0x000fe2000001ff00 */
[----:B------:R-:W-:Y:S01]  /*16a0*/  IMAD.MOV.U32 R8, RZ, RZ, RZ ;  /* 0x000000ffff087224 */ /* 0x000fe200078e00ff */
[----:B------:R-:W-:Y:S01]  /*16b0*/  UIADD3 UR4, UR49, 0x3f, URZ ;  /* 0x0000003f31047890 */ /* 0x000fe2000fffe03f */
[----:B------:R-:W-:Y:S02]  /*16c0*/  CS2R R166, SRZ ;  /* 0x0000000000a67805 */ /* 0x000fe4000001ff00 */
[----:B------:R-:W-:Y:S01]  /*16d0*/  CS2R R34, SRZ ;  /* 0x0000000000227805 */ /* 0x000fe2000001ff00 */
[----:B------:R-:W-:Y:S01]  /*16e0*/  IMAD.MOV.U32 R169, RZ, RZ, RZ ;  /* 0x000000ffffa97224 */ /* 0x000fe200078e00ff */
[----:B------:R-:W-:Y:S01]  /*16f0*/  USHF.R.S32.HI UR5, URZ, 0x1f, UR4 ;  /* 0x0000001f3f057899 */ /* 0x000fe20008011404 */
[----:B------:R-:W-:Y:S01]  /*1700*/  CS2R R30, SRZ ;  /* 0x00000000001e7805 */ /* 0x000fe2000001ff00 */
[----:B------:R-:W-:Y:S01]  /*1710*/  IMAD.MOV.U32 R28, RZ, RZ, RZ ;  /* 0x000000ffff1c7224 */ /* 0x000fe200078e00ff */
[----:B------:R-:W-:Y:S01]  /*1720*/  CS2R R170, SRZ ;  /* 0x0000000000aa7805 */ /* 0x000fe2000001ff00 */
[----:B------:R-:W-:Y:S01]  /*1730*/  ULEA.HI UR5, UR5, UR4, URZ, 0x6 ;  /* 0x0000000405057291 */ /* 0x000fe2000f8f303f */
[----:B------:R-:W-:Y:S01]  /*1740*/  CS2R R26, SRZ ;  /* 0x00000000001a7805 */ /* 0x000fe2000001ff00 */
[----:B------:R-:W-:-:S02]  /*1750*/  IMAD.MOV.U32 R172, RZ, RZ, RZ ;  /* 0x000000ffffac7224 */ /* 0x000fc400078e00ff */
[----:B------:R-:W-:Y:S01]  /*1760*/  USHF.R.S32.HI UR48, URZ, 0x6, UR5 ;  /* 0x000000063f307899 */ /* 0x000fe20008011405 */
[----:B------:R-:W-:Y:S11]  /*1770*/  @!P0 BRA `(.L_x_3577) ;  /* 0x0000001800448947 */ /* 0x000ff60003800000 */
[----:B------:R-:W-:Y:S01]  /*1780*/  UISETP.GE.AND UP0, UPT, UR49, 0x1, UPT ;  /* 0x000000013100788c */ /* 0x000fe2000bf06270 */
[----:B------:R-:W-:-:S05]  /*1790*/  PLOP3.LUT P0, PT, PT, PT, PT, 0x80, 0x0 ;  /* 0x000000000000781c */ /* 0x000fca0003f0f070 */
[----:B------:R-:W-:-:S13]  /*17a0*/  PLOP3.LUT P1, PT, PT, PT, UP0, 0x80, 0x0 ;  /* 0x000000000000781c */ /* 0x000fda0003f2f008 */
[----:B------:R-:W-:Y:S05]  /*17b0*/  @!P1 BRA `(.L_x_3578) ;  /* 0x0000005800dc9947 */ /* 0x000fea0003800000 */
        /* <DEDUP_REMOVED lines=14> */
.L_x_3579:
[----:B------:R-:W-:Y:S01]  /*18a0*/  ULEA UR16, UR38, UR41, 0x3 ;  /* 0x0000002926107291 */ /* 0x000fe2000f8e183f */
[----:B------:R-:W-:-:S04]  /*18b0*/  MOV R0, UR37 ;  /* 0x0000002500007c02 */ /* 0x000fc80008000f00 */
[----:B------:R-:W-:-:S04]  /*18c0*/  SHF.L.U32 R0, R0, 0x1f, RZ ;  /* 0x0000001f00007819 */ /* 0x000fc800000006ff */
[----:B------:R-:W0:Y:S02]  /*18d0*/  SYNCS.PHASECHK.TRANS64.TRYWAIT P1, [UR16+0x28c50], R0 ;  /* 0x028c5000ff0075a7 */ /* 0x000e240008020150 */
[----:B0-----:R-:W-:Y:S05]  /*18e0*/  @!P1 BRA `(.L_x_3580) ;  /* 0x000000dc008c9947 */ /* 0x001fea0003800000 */
.L_x_3710:
        /* <DEDUP_REMOVED lines=40> */
.L_x_3581:
        /* <DEDUP_REMOVED lines=8> */
.L_x_3588:
[----:B------:R-:W-:Y:S01]  /*1bf0*/  BAR.SYNC.DEFER_BLOCKING 0xe, 0x100 ;  /* 0x0384000000007b1d */ /* 0x000fe20000010000 */
[----:B01----:R-:W-:Y:S01]  /*1c00*/  IMAD.U32 R3, RZ, RZ, UR38 ;  /* 0x00000026ff037e24 */ /* 0x003fe2000f8e00ff */
[----:B------:R-:W-:Y:S01]  /*1c10*/  UIADD3 UR38, UR38, 0x1, URZ ;  /* 0x0000000126267890 */ /* 0x000fe2000fffe03f */
[C---:B------:R-:W-:Y:S01]  /*1c20*/  ISETP.GT.AND P2, PT, R0.reuse, RZ, PT ;  /* 0x000000ff0000720c */ /* 0x040fe20003f44270 */
[----:B------:R-:W-:Y:S02]  /*1c30*/  VIADD R0, R0, 0xffffffff ;  /* 0xffffffff00007836 */ /* 0x000fe40000000000 */
        /* <DEDUP_REMOVED lines=138> */
.L_x_3583:
[----:B------:R-:W-:Y:S01]  /*24e0*/  ULEA UR21, UR38, UR41, 0x3 ;  /* 0x0000002926157291 */ /* 0x000fe2000f8e183f */
[----:B------:R-:W-:-:S05]  /*24f0*/  IMAD.U32 R3, RZ, RZ, UR37 ;  /* 0x00000025ff037e24 */ /* 0x000fca000f8e00ff */
[----:B------:R-:W-:-:S04]  /*2500*/  SHF.L.U32 R3, R3, 0x1f, RZ ;  /* 0x0000001f03037819 */ /* 0x000fc800000006ff */
[----:B------:R0:W1:Y:S01]  /*2510*/  SYNCS.PHASECHK.TRANS64.TRYWAIT P1, [UR21+0x28c50], R3 ;  /* 0x028c5003ff0075a7 */ /* 0x0000620008020155 */
[----:B------:R-:W-:Y:S05]  /*2520*/  @!P0 BRA `(.L_x_3584) ;  /* 0x0000000000048947 */ /* 0x000fea0003800000 */
[----:B------:R-:W-:Y:S01]  /*2530*/  BPT.TRAP 0x1 ;  /* 0x000000040000795c */ /* 0x000fe20000300000 */
.L_x_3584:
[----:B-1----:R-:W-:Y:S05]  /*2540*/  @P1 BRA `(.L_x_3585) ;  /* 0x0000000000081947 */ /* 0x002fea0003800000 */
[----:B------:R-:W1:Y:S02]  /*2550*/  SYNCS.PHASECHK.TRANS64.TRYWAIT P1, [UR21+0x28c50], R3 ;  /* 0x028c5003ff0075a7 */ /* 0x000e640008020155 */
[----:B-1----:R-:W-:Y:S05]  /*2560*/  @!P1 BRA `(.L_x_3586) ;  /* 0x000000d000849947 */ /* 0x002fea0003800000 */
.L_x_3585:
        /* <DEDUP_REMOVED lines=31> */
.L_x_3587:
[----:B------:R-:W-:-:S04]  /*2760*/  UIADD3 UR6, UR21, 0x28c60, URZ ;  /* 0x00028c6015067890 */ /* 0x000fc8000fffe03f */
[----:B------:R-:W-:-:S09]  /*2770*/  UPRMT UR6, UR40, 0x654, UR6 ;  /* 0x0000065428067896 */ /* 0x000fd20008000006 */
[----:B------:R-:W-:Y:S01]  /*2780*/  SYNCS.ARRIVE.TRANS64.RED.A1T0 RZ, [UR6], RZ ;  /* 0x000000ffffff79a7 */ /* 0x000fe20008100406 */
[----:B------:R-:W-:Y:S05]  /*2790*/  @P2 BRA `(.L_x_3588) ;  /* 0xfffffff400142947 */ /* 0x000fea000383ffff */
.L_x_3582:
[----:B------:R-:W-:Y:S01]  /*27a0*/  BAR.SYNC.DEFER_BLOCKING 0xe, 0x100 ;  /* 0x0384000000007b1d */ /* 0x000fe20000010000 */
[----:B01----:R-:W-:Y:S01]  /*27b0*/  IMAD.U32 R3, RZ, RZ, UR38 ;  /* 0x00000026ff037e24 */ /* 0x003fe2000f8e00ff */
[----:B------:R-:W-:Y:S01]  /*27c0*/  UIADD3 UR38, UR38, 0x1, URZ ;  /* 0x0000000126267890 */ /* 0x000fe2000fffe03f */
[----:B------:R-:W-:Y:S02]  /*27d0*/  PLOP3.LUT P0, PT, PT, PT, PT, 0x8, 0x0 ;  /* 0x000000000000781c */ /* 0x000fe40003f0e170 */
[----:B------:R-:W-:Y:S02]  /*27e0*/  CS2R R20, SRZ ;  /* 0x0000000000147805 */ /* 0x000fe4000001ff00 */
[----:B------:R-:W-:Y:S01]  /*27f0*/  LEA R0, R3, R16, 0x6 ;  /* 0x0000001003007211 */ /* 0x000fe200078e30ff */
[----:B------:R-:W-:-:S03]  /*2800*/  UISETP.NE.AND UP0, UPT, UR38, 0x2, UPT ;  /* 0x000000022600788c */ /* 0x000fc6000bf05270 */
        /* <DEDUP_REMOVED lines=133> */
[----:B------:R-:W-:Y:S01]  /*3060*/  FMUL.FTZ R0, R151, R0 ;  /* 0x0000000097007220 */ /* 0x000fe20000410000 */
[----:B------:R-:W-:Y:S06]  /*3070*/  BAR.ARV 0xf, 0x100 ;  /* 0x03c4000000007b1d */ /* 0x000fec0000002000 */
[----:B------:R-:W-:Y:S05]  /*3080*/  BRA `(.L_x_3578) ;  /* 0x0000004000a87947 */ /* 0x000fea0003800000 */
.L_x_3577:
[----:B------:R-:W-:Y:S01]  /*3090*/  UISETP.GE.AND UP0, UPT, UR49, 0x1, UPT ;  /* 0x000000013100788c */ /* 0x000fe2000bf06270 */
[----:B------:R-:W-:-:S05]  /*30a0*/  PLOP3.LUT P0, PT, PT, PT, PT, 0x80, 0x0 ;  /* 0x000000000000781c */ /* 0x000fca0003f0f070 */
[----:B------:R-:W-:-:S13]  /*30b0*/  PLOP3.LUT P1, PT, PT, PT, UP0, 0x80, 0x0 ;  /* 0x000000000000781c */ /* 0x000fda0003f2f008 */
[----:B------:R-:W-:Y:S05]  /*30c0*/  @!P1 BRA `(.L_x_3578) ;  /* 0x0000004000989947 */ /* 0x000fea0003800000 */
        /* <DEDUP_REMOVED lines=29> */
.L_x_3589:
[----:B------:R-:W-:Y:S01]  /*32a0*/  ULEA.HI UR4, UR36, UR36, URZ, 0x1 ;  /* 0x0000002424047291 */ /* 0x000fe2000f8f083f */
[----:B------:R-:W-:-:S03]  /*32b0*/  IMAD.U32 R3, RZ, RZ, UR46 ;  /* 0x0000002eff037e24 */ /* 0x000fc6000f8e00ff */
[----:B------:R-:W-:Y:S02]  /*32c0*/  ULOP3.LUT UR4, UR4, 0xfffffffe, URZ, 0xc0, !UPT ;  /* 0xfffffffe04047892 */ /* 0x000fe4000f8ec03f */
[----:B------:R-:W-:Y:S02]  /*32d0*/  ISETP.NE.AND P0, PT, R3, 0x3, PT ;  /* 0x000000030300780c */ /* 0x000fe40003f05270 */
[----:B------:R-:W-:-:S06]  /*32e0*/  UIADD3 UR4, UR36, -UR4, URZ ;  /* 0x8000000424047290 */ /* 0x000fcc000fffe03f */
[----:B------:R-:W-:-:S05]  /*32f0*/  IMAD.U32 R0, RZ, RZ, UR4 ;  /* 0x00000004ff007e24 */ /* 0x000fca000f8e00ff */
[----:B------:R-:W-:-:S04]  /*3300*/  SHF.L.U32 R0, R0, 0x1f, RZ ;  /* 0x0000001f00007819 */ /* 0x000fc800000006ff */
[----:B------:R-:W0:Y:S02]  /*3310*/  SYNCS.PHASECHK.TRANS64.TRYWAIT P1, [UR41+0x28c00], R0 ;  /* 0x028c0000ff0075a7 */ /* 0x000e240008020169 */
[----:B0-----:R-:W-:Y:S05]  /*3320*/  @!P1 BRA `(.L_x_3590) ;  /* 0x000000c4002c9947 */ /* 0x001fea0003800000 */
.L_x_3711:
[----:B------:R-:W-:Y:S05]  /*3330*/  @!P0 BRA `(.L_x_3591) ;  /* 0x0000000000048947 */ /* 0x000fea0003800000 */
[----:B------:R-:W-:Y:S01]  /*3340*/  BPT.TRAP 0x1 ;  /* 0x000000040000795c */ /* 0x000fe20000300000 */
.L_x_3591:
[----:B------:R-:W-:Y:S02]  /*3350*/  IMAD.U32 R7, RZ, RZ, UR38 ;  /* 0x00000026ff077e24 */ /* 0x000fe4000f8e00ff */
[----:B------:R-:W-:-:S03]  /*3360*/  IMAD.U32 R8, RZ, RZ, UR37 ;  /* 0x00000025ff087e24 */ /* 0x000fc6000f8e00ff */
[----:B------:R-:W-:Y:S02]  /*3370*/  LEA R7, R7, UR41, 0x3 ;  /* 0x0000002907077c11 */ /* 0x000fe4000f8e18ff */
[----:B------:R-:W-:-:S04]  /*3380*/  SHF.L.U32 R8, R8, 0x1f, RZ ;  /* 0x0000001f08087819 */ /* 0x000fc800000006ff */
[----:B------:R1:W2:Y:S01]  /*3390*/  SYNCS.PHASECHK.TRANS64.TRYWAIT P1, [R7+URZ+0x28c30], R8 ;  /* 0x028c3008070075a7 */ /* 0x0002a2000802017f */
[----:B------:R-:W-:Y:S05]  /*33a0*/  @!P0 BRA `(.L_x_3592) ;  /* 0x0000000000048947 */ /* 0x000fea0003800000 */
[----:B------:R-:W-:Y:S01]  /*33b0*/  BPT.TRAP 0x1 ;  /* 0x000000040000795c */ /* 0x000fe20000300000 */
.L_x_3592:
[----:B--2---:R-:W-:Y:S05]  /*33c0*/  @P1 BRA `(.L_x_3593) ;  /* 0x0000000000081947 */ /* 0x004fea0003800000 */
[----:B------:R-:W2:Y:S02]  /*33d0*/  SYNCS.PHASECHK.TRANS64.TRYWAIT P1, [R7+URZ+0x28c30], R8 ;  /* 0x028c3008070075a7 */ /* 0x000ea4000802017f */
[----:B--2---:R-:W-:Y:S05]  /*33e0*/  @!P1 BRA `(.L_x_3594) ;  /* 0x000000c400149947 */ /* 0x004fea0003800000 */
.L_x_3593:
[----:B------:R-:W-:-:S04]  /*33f0*/  UIADD3 UR4, UR41, 0x22400, URZ ;  /* 0x0002240029047890 */ /* 0x000fc8000fffe03f */
[----:B------:R-:W-:-:S04]  /*3400*/  USHF.R.U32.HI UR4, URZ, 0x4, UR4 ;  /* 0x000000043f047899 */ /* 0x000fc80008011604 */
[----:B------:R-:W-:-:S06]  /*3410*/  ULOP3.LUT UR4, UR4, 0x3fff, URZ, 0xc0, !UPT ;  /* 0x00003fff04047892 */ /* 0x000fcc000f8ec03f */
[----:B0-----:R-:W-:Y:S01]  /*3420*/  MOV R0, UR4 ;  /* 0x0000000400007c02 */ /* 0x001fe20008000f00 */
        /* <DEDUP_REMOVED lines=38> */
.L_x_3595:
        /* <DEDUP_REMOVED lines=190> */
[----:B0-----:R-:W-:-:S04]  /*4270*/  FMNMX.FTZ R4, R5, R4, !PT ;  /* 0x0000000405047209 */ /* 0x001fc80007810000 */
[C---:B------:R-:W-:Y:S01]  /*4280*/  FSETP.NEU.FTZ.AND P1, PT, R4.reuse, -INF , PT ;  /* 0xff8000000400780b */ /* 0x040fe20003f3d000 */
[----:B------:R-:W-:Y:S01]  /*4290*/  FMUL.FTZ R5, R4, UR20 ;  /* 0x0000001404057c20 */ /* 0x000fe20008410000 */
[----:B------:R-:W-:Y:S04]  /*42a0*/  MUFU.EX2 R40, R40 ;  /* 0x0000002800287308 */ /* 0x000fe80000000800 */
[----:B------:R-:W-:Y:S02]  /*42b0*/  FSEL R9, R5, RZ, P1 ;  /* 0x000000ff05097208 */ /* 0x000fe40000800000 */
[----:B----4-:R-:W-:Y:S02]  /*42c0*/  F2FP.BF16.F32.PACK_AB R158, R37, R36 ;  /* 0x00000024259e723e */ /* 0x010fe400000010ff */
[----:B------:R0:W-:Y:S01]  /*42d0*/  MUFU.EX2 R5, R6 ;  /* 0x0000000600057308 */ /* 0x0001e20000000800 */
[--C-:B------:R-:W-:Y:S01]  /*42e0*/  FFMA.FTZ R26, R26, UR20, -R9.reuse ;  /* 0x000000141a1a7c23 */ /* 0x100fe20008010809 */
[--C-:B------:R-:W-:Y:S01]  /*42f0*/  FFMA.FTZ R27, R27, UR20, -R9.reuse ;  /* 0x000000141b1b7c23 */ /* 0x100fe20008010809 */
[--C-:B------:R-:W-:Y:S01]  /*4300*/  FFMA.FTZ R30, R30, UR20, -R9.reuse ;  /* 0x000000141e1e7c23 */ /* 0x100fe20008010809 */
[--C-:B------:R-:W-:Y:S01]  /*4310*/  FFMA.FTZ R31, R31, UR20, -R9.reuse ;  /* 0x000000141f1f7c23 */ /* 0x100fe20008010809 */
[--C-:B------:R-:W-:Y:S01]  /*4320*/  FFMA.FTZ R34, R34, UR20, -R9.reuse ;  /* 0x0000001422227c23 */ /* 0x100fe20008010809 */
[--C-:B------:R-:W-:Y:S01]  /*4330*/  FFMA.FTZ R35, R35, UR20, -R9.reuse ;  /* 0x0000001423237c23 */ /* 0x100fe20008010809 */
[----:B------:R-:W-:Y:S01]  /*4340*/  FFMA.FTZ R38, R38, UR20, -R9 ;  /* 0x0000001426267c23 */ /* 0x000fe20008010809 */
[----:B------:R-:W-:Y:S01]  /*4350*/  MUFU.EX2 R26, R26 ;  /* 0x0000001a001a7308 */ /* 0x000fe20000000800 */
[----:B0-----:R-:W-:Y:S01]  /*4360*/  FADD.FTZ R6, R28, R11 ;  /* 0x0000000b1c067221 */ /* 0x001fe20000010000 */
[--C-:B------:R-:W-:Y:S01]  /*4370*/  FFMA.FTZ R39, R39, UR20, -R9.reuse ;  /* 0x0000001427277c23 */ /* 0x100fe20008010809 */
[--C-:B------:R-:W-:Y:S01]  /*4380*/  FFMA.FTZ R42, R42, UR20, -R9.reuse ;  /* 0x000000142a2a7c23 */ /* 0x100fe20008010809 */
[--C-:B------:R-:W-:Y:S01]  /*4390*/  FFMA.FTZ R43, R43, UR20, -R9.reuse ;  /* 0x000000142b2b7c23 */ /* 0x100fe20008010809 */
[----:B------:R-:W-:Y:S01]  /*43a0*/  FADD.FTZ R13, R29, R6 ;  /* 0x000000061d0d7221 */ /* 0x000fe20000010000 */
[--C-:B------:R-:W-:Y:S01]  /*43b0*/  FFMA.FTZ R46, R46, UR20, -R9.reuse ;  /* 0x000000142e2e7c23 */ /* 0x100fe20008010809 */
[----:B------:R-:W-:Y:S01]  /*43c0*/  FFMA.FTZ R47, R47, UR20, -R9 ;  /* 0x000000142f2f7c23 */ /* 0x000fe20008010809 */
[----:B------:R-:W0:Y:S01]  /*43d0*/  MUFU.EX2 R27, R27 ;  /* 0x0000001b001b7308 */ /* 0x000e220000000800 */
[----:B------:R-:W-:Y:S01]  /*43e0*/  FADD.FTZ R10, R32, R13 ;  /* 0x0000000d200a7221 */ /* 0x000fe20000010000 */
[--C-:B------:R-:W-:Y:S01]  /*43f0*/  FFMA.FTZ R50, R50, UR20, -R9.reuse ;  /* 0x0000001432327c23 */ /* 0x100fe20008010809 */
[--C-:B------:R-:W-:Y:S01]  /*4400*/  FFMA.FTZ R51, R51, UR20, -R9.reuse ;  /* 0x0000001433337c23 */ /* 0x100fe20008010809 */
[--C-:B------:R-:W-:Y:S01]  /*4410*/  FFMA.FTZ R54, R54, UR20, -R9.reuse ;  /* 0x0000001436367c23 */ /* 0x100fe20008010809 */
[----:B------:R-:W-:Y:S01]  /*4420*/  FADD.FTZ R13, R33, R10 ;  /* 0x0000000a210d7221 */ /* 0x000fe20000010000 */
[----:B------:R-:W-:-:S02]  /*4430*/  FFMA.FTZ R9, R55, UR20, -R9 ;  /* 0x0000001437097c23 */ /* 0x000fc40008010809 */
[----:B------:R-:W3:Y:S01]  /*4440*/  MUFU.EX2 R30, R30 ;  /* 0x0000001e001e7308 */ /* 0x000ee20000000800 */
[----:B------:R-:W-:-:S04]  /*4450*/  FADD.FTZ R10, R36, R13 ;  /* 0x0000000d240a7221 */ /* 0x000fc80000010000 */
[----:B------:R-:W-:-:S03]  /*4460*/  FADD.FTZ R13, R37, R10 ;  /* 0x0000000a250d7221 */ /* 0x000fc60000010000 */
[----:B------:R-:W4:Y:S01]  /*4470*/  MUFU.EX2 R31, R31 ;  /* 0x0000001f001f7308 */ /* 0x000f220000000800 */
[----:B0-----:R-:W-:Y:S01]  /*4480*/  FADD.FTZ R11, R26, R27 ;  /* 0x0000001b1a0b7221 */ /* 0x001fe20000010000 */
[----:B------:R-:W-:Y:S01]  /*4490*/  FADD.FTZ R10, R40, R13 ;  /* 0x0000000d280a7221 */ /* 0x000fe20000010000 */
[----:B------:R-:W-:-:S05]  /*44a0*/  F2FP.BF16.F32.PACK_AB R153, R27, R26 ;  /* 0x0000001a1b99723e */ /* 0x000fca00000010ff */
[----:B------:R-:W0:Y:S01]  /*44b0*/  MUFU.EX2 R34, R34 ;  /* 0x0000002200227308 */ /* 0x000e220000000800 */
[----:B---3--:R-:W-:-:S07]  /*44c0*/  FADD.FTZ R6, R30, R11 ;  /* 0x0000000b1e067221 */ /* 0x008fce0000010000 */
[----:B------:R-:W3:Y:S01]  /*44d0*/  MUFU.EX2 R35, R35 ;  /* 0x0000002300237308 */ /* 0x000ee20000000800 */
[C---:B----4-:R-:W-:Y:S01]  /*44e0*/  FADD.FTZ R11, R31.reuse, R6 ;  /* 0x000000061f0b7221 */ /* 0x050fe20000010000 */
[----:B------:R-:W-:-:S05]  /*44f0*/  F2FP.BF16.F32.PACK_AB R155, R31, R30 ;  /* 0x0000001e1f9b723e */ /* 0x000fca00000010ff */
[----:B------:R4:W-:Y:S01]  /*4500*/  STSM.16.M88.4 [R19+0x26800], R152 ;  /* 0x0268009813007844 */ /* 0x0009e20000000200 */
[----:B------:R-:W5:Y:S01]  /*4510*/  MUFU.EX2 R38, R38 ;  /* 0x0000002600267308 */ /* 0x000f620000000800 */
[----:B0-----:R-:W-:-:S07]  /*4520*/  FADD.FTZ R6, R34, R11 ;  /* 0x0000000b22067221 */ /* 0x001fce0000010000 */
[----:B------:R-:W0:Y:S01]  /*4530*/  MUFU.EX2 R39, R39 ;  /* 0x0000002700277308 */ /* 0x000e220000000800 */
[C---:B---3--:R-:W-:Y:S01]  /*4540*/  FADD.FTZ R11, R35.reuse, R6 ;  /* 0x00000006230b7221 */ /* 0x048fe20000010000 */
[----:B------:R-:W-:-:S06]  /*4550*/  F2FP.BF16.F32.PACK_AB R157, R35, R34 ;  /* 0x00000022239d723e */ /* 0x000fcc00000010ff */
[----:B------:R-:W3:Y:S01]  /*4560*/  MUFU.EX2 R42, R42 ;  /* 0x0000002a002a7308 */ /* 0x000ee20000000800 */
[----:B-----5:R-:W-:-:S07]  /*4570*/  FADD.FTZ R6, R38, R11 ;  /* 0x0000000b26067221 */ /* 0x020fce0000010000 */
[----:B------:R-:W5:Y:S01]  /*4580*/  MUFU.EX2 R41, R41 ;  /* 0x0000002900297308 */ /* 0x000f620000000800 */
[C---:B0-----:R-:W-:Y:S01]  /*4590*/  FADD.FTZ R11, R39.reuse, R6 ;  /* 0x00000006270b7221 */ /* 0x041fe20000010000 */
[----:B------:R-:W-:-:S05]  /*45a0*/  F2FP.BF16.F32.PACK_AB R159, R39, R38 ;  /* 0x00000026279f723e */ /* 0x000fca00000010ff */
[----:B------:R4:W-:Y:S01]  /*45b0*/  STSM.16.M88.4 [R184], R156 ;  /* 0x0000009cb8007844 */ /* 0x0009e20000000200 */
[----:B------:R-:W0:Y:S01]  /*45c0*/  MUFU.EX2 R43, R43 ;  /* 0x0000002b002b7308 */ /* 0x000e220000000800 */
[----:B---3--:R-:W-:-:S07]  /*45d0*/  FADD.FTZ R6, R42, R11 ;  /* 0x0000000b2a067221 */ /* 0x008fce0000010000 */
[----:B------:R-:W3:Y:S01]  /*45e0*/  MUFU.EX2 R44, R44 ;  /* 0x0000002c002c7308 */ /* 0x000ee20000000800 */
[C---:B-----5:R-:W-:Y:S01]  /*45f0*/  FADD.FTZ R13, R41.reuse, R10 ;  /* 0x0000000a290d7221 */ /* 0x060fe20000010000 */
[----:B------:R-:W-:-:S06]  /*4600*/  F2FP.BF16.F32.PACK_AB R160, R41, R40 ;  /* 0x0000002829a0723e */ /* 0x000fcc00000010ff */
[----:B------:R-:W5:Y:S01]  /*4610*/  MUFU.EX2 R46, R46 ;  /* 0x0000002e002e7308 */ /* 0x000f620000000800 */
[C---:B0-----:R-:W-:Y:S01]  /*4620*/  FADD.FTZ R11, R43.reuse, R6 ;  /* 0x000000062b0b7221 */ /* 0x041fe20000010000 */
[----:B------:R-:W-:-:S06]  /*4630*/  F2FP.BF16.F32.PACK_AB R161, R43, R42 ;  /* 0x0000002a2ba1723e */ /* 0x000fcc00000010ff */
[----:B------:R-:W0:Y:S01]  /*4640*/  MUFU.EX2 R45, R45 ;  /* 0x0000002d002d7308 */ /* 0x000e220000000800 */
[----:B---3--:R-:W-:-:S07]  /*4650*/  FADD.FTZ R6, R44, R13 ;  /* 0x0000000d2c067221 */ /* 0x008fce0000010000 */
[----:B------:R-:W3:Y:S01]  /*4660*/  MUFU.EX2 R47, R47 ;  /* 0x0000002f002f7308 */ /* 0x000ee20000000800 */
[----:B-----5:R-:W-:-:S07]  /*4670*/  FADD.FTZ R10, R46, R11 ;  /* 0x0000000b2e0a7221 */ /* 0x020fce0000010000 */
[----:B------:R-:W-:Y:S01]  /*4680*/  MUFU.EX2 R48, R48 ;  /* 0x0000003000307308 */ /* 0x000fe20000000800 */
[C---:B0-----:R-:W-:Y:S01]  /*4690*/  F2FP.BF16.F32.PACK_AB R162, R45.reuse, R44 ;  /* 0x0000002c2da2723e */ /* 0x041fe200000010ff */
[----:B------:R-:W-:-:S06]  /*46a0*/  FADD.FTZ R45, R45, R6 ;  /* 0x000000062d2d7221 */ /* 0x000fcc0000010000 */
[----:B------:R-:W0:Y:S01]  /*46b0*/  MUFU.EX2 R49, R49 ;  /* 0x0000003100317308 */ /* 0x000e220000000800 */
[C---:B---3--:R-:W-:Y:S01]  /*46c0*/  F2FP.BF16.F32.PACK_AB R163, R47.reuse, R46 ;  /* 0x0000002e2fa3723e */ /* 0x048fe200000010ff */
[----:B------:R-:W-:-:S04]  /*46d0*/  FADD.FTZ R47, R47, R10 ;  /* 0x0000000a2f2f7221 */ /* 0x000fc80000010000 */
[----:B------:R4:W-:Y:S02]  /*46e0*/  STSM.16.M88.4 [R22], R160 ;  /* 0x000000a016007844 */ /* 0x0009e40000000200 */
[----:B------:R-:W-:Y:S08]  /*46f0*/  MUFU.EX2 R50, R50 ;  /* 0x0000003200327308 */ /* 0x000ff00000000800 */
[----:B------:R-:W3:Y:S01]  /*4700*/  MUFU.EX2 R51, R51 ;  /* 0x0000003300337308 */ /* 0x000ee20000000800 */
[----:B0-----:R-:W-:Y:S01]  /*4710*/  F2FP.BF16.F32.PACK_AB R164, R49, R48 ;  /* 0x0000003031a4723e */ /* 0x001fe200000010ff */
[----:B------:R-:W-:-:S04]  /*4720*/  FADD.FTZ R48, R48, R45 ;  /* 0x0000002d30307221 */ /* 0x000fc80000010000 */
[----:B------:R-:W-:Y:S02]  /*4730*/  FADD.FTZ R49, R49, R48 ;  /* 0x0000003031317221 */ /* 0x000fe40000010000 */
[----:B------:R-:W0:Y:S08]  /*4740*/  MUFU.EX2 R52, R52 ;  /* 0x0000003400347308 */ /* 0x000e300000000800 */
[----:B------:R-:W-:Y:S01]  /*4750*/  MUFU.EX2 R54, R54 ;  /* 0x0000003600367308 */ /* 0x000fe20000000800 */
[----:B---3--:R-:W-:Y:S01]  /*4760*/  F2FP.BF16.F32.PACK_AB R165, R51, R50 ;  /* 0x0000003233a5723e */ /* 0x008fe200000010ff */
[----:B------:R-:W-:-:S04]  /*4770*/  FADD.FTZ R50, R50, R47 ;  /* 0x0000002f32327221 */ /* 0x000fc80000010000 */
[----:B------:R-:W-:Y:S02]  /*4780*/  FADD.FTZ R51, R51, R50 ;  /* 0x0000003233337221 */ /* 0x000fe40000010000 */
[----:B------:R-:W3:Y:S01]  /*4790*/  MUFU.EX2 R9, R9 ;  /* 0x0000000900097308 */ /* 0x000ee20000000800 */
[----:B0-----:R-:W-:Y:S01]  /*47a0*/  F2FP.BF16.F32.PACK_AB R166, R5, R52 ;  /* 0x0000003405a6723e */ /* 0x001fe200000010ff */
[----:B------:R-:W-:-:S04]  /*47b0*/  FADD.FTZ R6, R52, R49 ;  /* 0x0000003134067221 */ /* 0x000fc80000010000 */
[----:B------:R-:W-:Y:S01]  /*47c0*/  FADD.FTZ R6, R5, R6 ;  /* 0x0000000605067221 */ /* 0x000fe20000010000 */
[----:B---3--:R-:W-:Y:S01]  /*47d0*/  F2FP.BF16.F32.PACK_AB R167, R9, R54 ;  /* 0x0000003609a7723e */ /* 0x008fe200000010ff */
[----:B------:R-:W-:-:S04]  /*47e0*/  FADD.FTZ R54, R54, R51 ;  /* 0x0000003336367221 */ /* 0x000fc80000010000 */
[----:B------:R4:W-:Y:S01]  /*47f0*/  STSM.16.M88.4 [R23], R164 ;  /* 0x000000a417007844 */ /* 0x0009e20000000200 */
[----:B------:R-:W-:Y:S01]  /*4800*/  FADD.FTZ R5, R9, R54 ;  /* 0x0000003609057221 */ /* 0x000fe20000010000 */
[----:B------:R-:W-:Y:S06]  /*4810*/  @!P0 BRA `(.L_x_3596) ;  /* 0x0000000000048947 */ /* 0x000fec0003800000 */
[----:B------:R-:W-:Y:S01]  /*4820*/  BPT.TRAP 0x1 ;  /* 0x000000040000795c */ /* 0x000fe20000300000 */
.L_x_3596:
[----:B------:R0:W3:Y:S01]  /*4830*/  SYNCS.PHASECHK.TRANS64.TRYWAIT P1, [R7+URZ+0x28c50], R8 ;  /* 0x028c5008070075a7 */ /* 0x0000e2000802017f */
[----:B------:R-:W-:Y:S05]  /*4840*/  @!P0 BRA `(.L_x_3597) ;  /* 0x0000000000048947 */ /* 0x000fea0003800000 */
[----:B------:R-:W-:Y:S01]  /*4850*/  BPT.TRAP 0x1 ;  /* 0x000000040000795c */ /* 0x000fe20000300000 */
.L_x_3597:
[----:B------:R-:W-:Y:S01]  /*4860*/  ULOP3.LUT UR52, UR52, 0x2000000, URZ, 0xfc, !UPT ;  /* 0x0200000034347892 */ /* 0x000fe2000f8efc3f */
[----:B---3--:R-:W-:Y:S11]  /*4870*/  @P1 BRA `(.L_x_3598) ;  /* 0x0000000000081947 */ /* 0x008ff60003800000 */
[----:B------:R-:W3:Y:S02]  /*4880*/  SYNCS.PHASECHK.TRANS64.TRYWAIT P1, [R7+URZ+0x28c50], R8 ;  /* 0x028c5008070075a7 */ /* 0x000ee4000802017f */
[----:B---3--:R-:W-:Y:S05]  /*4890*/  @!P1 BRA `(.L_x_3599) ;  /* 0x000000ac00fc9947 */ /* 0x008fea0003800000 */
.L_x_3598:
        /* <DEDUP_REMOVED lines=34> */
.L_x_3600:
[----:B------:R-:W-:Y:S01]  /*4ac0*/  R2UR UR6, R7 ;  /* 0x00000000070672ca */ /* 0x000fe200000e0000 */
[----:B------:R-:W-:-:S06]  /*4ad0*/  UISETP.GE.AND UP0, UPT, UR49, 0x41, UPT ;  /* 0x000000413100788c */ /* 0x000fcc000bf06270 */
[----:B------:R-:W-:-:S06]  /*4ae0*/  PLOP3.LUT P1, PT, PT, PT, UP0, 0x80, 0x0 ;  /* 0x000000000000781c */ /* 0x000fcc0003f2f008 */
[----:B------:R-:W-:-:S04]  /*4af0*/  UIADD3 UR6, UR6, 0x28c60, URZ ;  /* 0x00028c6006067890 */ /* 0x000fc8000fffe03f */
[----:B------:R-:W-:-:S09]  /*4b00*/  UPRMT UR6, UR40, 0x654, UR6 ;  /* 0x0000065428067896 */ /* 0x000fd20008000006 */
[----:B------:R-:W-:Y:S01]  /*4b10*/  SYNCS.ARRIVE.TRANS64.RED.A1T0 RZ, [UR6], RZ ;  /* 0x000000ffffff79a7 */ /* 0x000fe20008100406 */
[----:B------:R-:W-:Y:S05]  /*4b20*/  @!P1 BRA `(.L_x_3601) ;  /* 0x0000001c00549947 */ /* 0x000fea0003800000 */
[----:B------:R-:W-:Y:S01]  /*4b30*/  IMAD.MOV.U32 R9, RZ, RZ, R4 ;  /* 0x000000ffff097224 */ /* 0x000fe200078e0004 */
[----:B------:R-:W-:Y:S01]  /*4b40*/  UIADD3 UR48, UR48, -0x2, URZ ;  /* 0xfffffffe30307890 */ /* 0x000fe2000fffe03f */
[----:B------:R-:W-:Y:S01]  /*4b50*/  IMAD.MOV.U32 R206, RZ, RZ, R3 ;  /* 0x000000ffffce7224 */ /* 0x000fe200078e0003 */
[----:B------:R-:W-:Y:S01]  /*4b60*/  UMOV UR22, UR38 ;  /* 0x0000002600167c82 */ /* 0x000fe20008000000 */
[----:B------:R-:W-:Y:S01]  /*4b70*/  ULDC UR23, c[0x0][0x9d8] ;  /* 0x0002760000177ab9 */ /* 0x000fe20000000800 */
[----:B------:R-:W-:-:S08]  /*4b80*/  ULDC UR20, c[0x0][0x988] ;  /* 0x0002620000147ab9 */ /* 0x000fd00000000800 */
.L_x_3612:
        /* <DEDUP_REMOVED lines=8> */
[----:B------:R-:W-:Y:S11]  /*4c10*/  @!P0 BRA `(.L_x_3602) ;  /* 0x0000000000048947 */ /* 0x000ff60003800000 */
[----:B------:R-:W-:Y:S01]  /*4c20*/  BPT.TRAP 0x1 ;  /* 0x000000040000795c */ /* 0x000fe20000300000 */
.L_x_3602:
[----:B------:R-:W-:Y:S01]  /*4c30*/  ULEA UR21, UR38, UR41, 0x3 ;  /* 0x0000002926157291 */ /* 0x000fe2000f8e183f */
[----:B0123--:R-:W-:-:S05]  /*4c40*/  IMAD.U32 R7, RZ, RZ, UR37 ;  /* 0x00000025ff077e24 */ /* 0x00ffca000f8e00ff */
[----:B------:R-:W-:-:S04]  /*4c50*/  SHF.L.U32 R7, R7, 0x1f, RZ ;  /* 0x0000001f07077819 */ /* 0x000fc800000006ff */
[----:B------:R0:W1:Y:S01]  /*4c60*/  SYNCS.PHASECHK.TRANS64.TRYWAIT P2, [UR21+0x28c30], R7 ;  /* 0x028c3007ff0075a7 */ /* 0x0000620008040155 */
[----:B------:R-:W-:Y:S05]  /*4c70*/  @!P0 BRA `(.L_x_3603) ;  /* 0x0000000000048947 */ /* 0x000fea0003800000 */
[----:B------:R-:W-:Y:S01]  /*4c80*/  BPT.TRAP 0x1 ;  /* 0x000000040000795c */ /* 0x000fe20000300000 */
.L_x_3603:
[----:B-1----:R-:W-:Y:S05]  /*4c90*/  @P2 BRA `(.L_x_3604) ;  /* 0x0000000000082947 */ /* 0x002fea0003800000 */
[----:B------:R-:W1:Y:S02]  /*4ca0*/  SYNCS.PHASECHK.TRANS64.TRYWAIT P2, [UR21+0x28c30], R7 ;  /* 0x028c3007ff0075a7 */ /* 0x000e640008040155 */
[----:B-1----:R-:W-:Y:S05]  /*4cb0*/  @!P2 BRA `(.L_x_3605) ;  /* 0x000000ac0008a947 */ /* 0x002fea0003800000 */
.L_x_3604:
[----:B------:R-:W-:Y:S01]  /*4cc0*/  R2UR UR18, R0 ;  /* 0x00000000001272ca */ /* 0x000fe200000e0000 */
[----:B------:R-:W-:Y:S01]  /*4cd0*/  UIADD3 UR6, UR41, 0x20400, URZ ;  /* 0x0002040029067890 */ /* 0x000fe2000fffe03f */
[----:B----4-:R-:W-:Y:S01]  /*4ce0*/  WARPGROUP.ARRIVE ;  /* 0x00000000000079c5 */ /* 0x010fe20000000000 */
        /* <DEDUP_REMOVED lines=25> */
.L_x_3606:
[----:B------:R-:W-:Y:S01]  /*4e80*/  FMUL.FTZ R205, R152, UR23 ;  /* 0x0000001798cd7c20 */ /* 0x000fe20008410000 */
[----:B-1----:R-:W-:Y:S01]  /*4e90*/  FMUL.FTZ R4, R153, UR23 ;  /* 0x0000001799047c20 */ /* 0x002fe20008410000 */
        /* <DEDUP_REMOVED lines=32> */
[----:B------:R-:W-:-:S04]  /*50a0*/  UIADD3 UR6, UR21, 0x28c40, URZ ;  /* 0x00028c4015067890 */ /* 0x000fc8000fffe03f */
        /* <DEDUP_REMOVED lines=17> */
[----:B-1----:R-:W-:Y:S01]  /*51c0*/  FMNMX.FTZ R3, R169, R14, !PT ;  /* 0x0000000ea9037209 */ /* 0x002fe20007810000 */
[----:B------:R-:W-:-:S06]  /*51d0*/  FMUL.FTZ R14, R162, UR23 ;  /* 0x00000017a20e7c20 */ /* 0x000fcc0008410000 */
        /* <DEDUP_REMOVED lines=9> */
[----:B---3--:R-:W-:Y:S01]  /*5270*/  FMNMX.FTZ R3, R173, R20, !PT ;  /* 0x00000014ad037209 */ /* 0x008fe20007810000 */
[----:B------:R-:W-:-:S06]  /*5280*/  FMUL.FTZ R20, R166, UR23 ;  /* 0x00000017a6147c20 */ /* 0x000fcc0008410000 */
[----:B------:R-:W3:Y:S01]  /*5290*/  MUFU.TANH R10, R10 ;  /* 0x0000000a000a7308 */ /* 0x000ee20000002400 */
[----:B-1----:R-:W-:-:S05]  /*52a0*/  FMNMX.FTZ R3, R160, R3, !PT ;  /* 0x00000003a0037209 */ /* 0x002fca0007810000 */
[----:B------:R-:W1:Y:S02]  /*52b0*/  SHFL.BFLY PT, R156, R3, 0x2, 0x1f ;  /* 0x0c401f00039c7f89 */ /* 0x000e6400000e0000 */
[----:B------:R-:W4:Y:S08]  /*52c0*/  MUFU.TANH R11, R11 ;  /* 0x0000000b000b7308 */ /* 0x000f300000002400 */
[----:B------:R-:W5:Y:S08]  /*52d0*/  MUFU.TANH R12, R12 ;  /* 0x0000000c000c7308 */ /* 0x000f700000002400 */
[----:B------:R-:W0:Y:S01]  /*52e0*/  MUFU.TANH R14, R14 ;  /* 0x0000000e000e7308 */ /* 0x000e220000002400 */
[----:B-1----:R-:W-:Y:S01]  /*52f0*/  FMNMX.FTZ R13, R3, R156, !PT ;  /* 0x0000009c030d7209 */ /* 0x002fe20007810000 */
[----:B------:R-:W-:Y:S01]  /*5300*/  FMUL.FTZ R156, R178, UR23 ;  /* 0x00000017b29c7c20 */ /* 0x000fe20008410000 */
[----:B--2---:R-:W-:-:S05]  /*5310*/  FMNMX.FTZ R3, R8, R9, !PT ;  /* 0x0000000908037209 */ /* 0x004fca0007810000 */
[----:B------:R-:W1:Y:S01]  /*5320*/  MUFU.TANH R15, R15 ;  /* 0x0000000f000f7308 */ /* 0x000e620000002400 */
[----:B------:R-:W2:Y:S01]  /*5330*/  SHFL.BFLY PT, R170, R13, 0x1, 0x1f ;  /* 0x0c201f000daa7f89 */ /* 0x000ea200000e0000 */
[----:B---3--:R-:W-:-:S04]  /*5340*/  FMNMX.FTZ R162, R10, R3, !PT ;  /* 0x000000030aa27209 */ /* 0x008fc80007810000 */
[----:B----4-:R-:W-:Y:S02]  /*5350*/  FMNMX.FTZ R3, R11, R162, !PT ;  /* 0x000000a20b037209 */ /* 0x010fe40007810000 */
[----:B------:R-:W3:Y:S01]  /*5360*/  MUFU.TANH R20, R20 ;  /* 0x0000001400147308 */ /* 0x000ee20000002400 */
[----:B------:R-:W-:Y:S01]  /*5370*/  FMUL.FTZ R162, R182, UR23 ;  /* 0x00000017b6a27c20 */ /* 0x000fe20008410000 */
[----:B-----5:R-:W-:-:S04]  /*5380*/  FMNMX.FTZ R3, R12, R3, !PT ;  /* 0x000000030c037209 */ /* 0x020fc80007810000 */
[----:B0-----:R-:W-:Y:S02]  /*5390*/  FMNMX.FTZ R166, R14, R3, !PT ;  /* 0x000000030ea67209 */ /* 0x001fe40007810000 */
[----:B------:R-:W0:Y:S08]  /*53a0*/  MUFU.TANH R21, R21 ;  /* 0x0000001500157308 */ /* 0x000e300000002400 */
[----:B------:R-:W4:Y:S01]  /*53b0*/  MUFU.TANH R152, R152 ;  /* 0x0000009800987308 */ /* 0x000f220000002400 */
[----:B--2---:R-:W-:-:S02]  /*53c0*/  FMNMX.FTZ R3, R13, R170, !PT ;  /* 0x000000aa0d037209 */ /* 0x004fc40007810000 */
[----:B-1----:R-:W-:-:S03]  /*53d0*/  FMNMX.FTZ R13, R15, R166, !PT ;  /* 0x000000a60f0d7209 */ /* 0x002fc60007810000 */
[C---:B------:R-:W-:Y:S02]  /*53e0*/  FADD.FTZ R167, -R3.reuse, R206 ;  /* 0x000000ce03a77221 */ /* 0x040fe40000010100 */
[----:B------:R-:W1:Y:S01]  /*53f0*/  MUFU.TANH R153, R153 ;  /* 0x0000009900997308 */ /* 0x000e620000002400 */
[----:B---3--:R-:W-:Y:S01]  /*5400*/  FMNMX.FTZ R166, R20, R13, !PT ;  /* 0x0000000d14a67209 */ /* 0x008fe20007810000 */
[----:B------:R-:W-:Y:S01]  /*5410*/  FMUL.FTZ R177, R3, UR20 ;  /* 0x0000001403b17c20 */ /* 0x000fe20008410000 */
[----:B------:R-:W-:Y:S02]  /*5420*/  FMUL.FTZ R13, R167, UR20 ;  /* 0x00000014a70d7c20 */ /* 0x000fe40008410000 */
[----:B0-----:R-:W-:Y:S01]  /*5430*/  FMNMX.FTZ R167, R21, R166, !PT ;  /* 0x000000a615a77209 */ /* 0x001fe20007810000 */
[--C-:B------:R-:W-:Y:S01]  /*5440*/  FFMA.FTZ R174, R169, UR20, -R177.reuse ;  /* 0x00000014a9ae7c23 */ /* 0x100fe200080108b1 */
[--C-:B------:R-:W-:Y:S01]  /*5450*/  FFMA.FTZ R205, R205, UR20, -R177.reuse ;  /* 0x00000014cdcd7c23 */ /* 0x100fe200080108b1 */
[----:B------:R-:W0:Y:S01]  /*5460*/  MUFU.TANH R154, R154 ;  /* 0x0000009a009a7308 */ /* 0x000e220000002400 */
[----:B----4-:R-:W-:Y:S01]  /*5470*/  FMNMX.FTZ R166, R152, R167, !PT ;  /* 0x000000a798a67209 */ /* 0x010fe20007810000 */
[--C-:B------:R-:W-:Y:S01]  /*5480*/  FFMA.FTZ R175, R208, UR20, -R177.reuse ;  /* 0x00000014d0af7c23 */ /* 0x100fe200080108b1 */
[--C-:B------:R-:W-:Y:S01]  /*5490*/  FFMA.FTZ R158, R158, UR20, -R177.reuse ;  /* 0x000000149e9e7c23 */ /* 0x100fe200080108b1 */
[--C-:B------:R-:W-:Y:S01]  /*54a0*/  FFMA.FTZ R164, R164, UR20, -R177.reuse ;  /* 0x00000014a4a47c23 */ /* 0x100fe200080108b1 */
[--C-:B------:R-:W-:Y:S01]  /*54b0*/  FFMA.FTZ R178, R209, UR20, -R177.reuse ;  /* 0x00000014d1b27c23 */ /* 0x100fe200080108b1 */
[----:B------:R-:W-:-:S02]  /*54c0*/  FFMA.FTZ R169, R176, UR20, -R177 ;  /* 0x00000014b0a97c23 */ /* 0x000fc400080108b1 */
[----:B------:R-:W2:Y:S01]  /*54d0*/  MUFU.TANH R155, R155 ;  /* 0x0000009b009b7308 */ /* 0x000ea20000002400 */
[----:B-1----:R-:W-:-:S07]  /*54e0*/  FMNMX.FTZ R167, R153, R166, !PT ;  /* 0x000000a699a77209 */ /* 0x002fce0007810000 */
[----:B------:R-:W1:Y:S01]  /*54f0*/  MUFU.TANH R156, R156 ;  /* 0x0000009c009c7308 */ /* 0x000e620000002400 */
[----:B0-----:R-:W-:Y:S01]  /*5500*/  FMNMX.FTZ R170, R154, R167, !PT ;  /* 0x000000a79aaa7209 */ /* 0x001fe20007810000 */
[----:B------:R-:W-:-:S06]  /*5510*/  FFMA.FTZ R167, R4, UR20, -R177 ;  /* 0x0000001404a77c23 */ /* 0x000fcc00080108b1 */
[----:B------:R-:W0:Y:S01]  /*5520*/  MUFU.TANH R157, R157 ;  /* 0x0000009d009d7308 */ /* 0x000e220000002400 */
[----:B--2---:R-:W-:Y:S01]  /*5530*/  FMNMX.FTZ R171, R155, R170, !PT ;  /* 0x000000aa9bab7209 */ /* 0x004fe20007810000 */
[----:B------:R-:W-:-:S06]  /*5540*/  FFMA.FTZ R170, R207, UR20, -R177 ;  /* 0x00000014cfaa7c23 */ /* 0x000fcc00080108b1 */
[----:B------:R-:W2:Y:S01]  /*5550*/  MUFU.TANH R162, R162 ;  /* 0x000000a200a27308 */ /* 0x000ea20000002400 */
[----:B-1----:R-:W-:-:S07]  /*5560*/  FMNMX.FTZ R4, R156, R171, !PT ;  /* 0x000000ab9c047209 */ /* 0x002fce0007810000 */
[----:B------:R-:W1:Y:S01]  /*5570*/  MUFU.TANH R163, R163 ;  /* 0x000000a300a37308 */ /* 0x000e620000002400 */
[----:B0-----:R-:W-:-:S07]  /*5580*/  FMNMX.FTZ R171, R157, R4, !PT ;  /* 0x000000049dab7209 */ /* 0x001fce0007810000 */
[----:B------:R-:W0:Y:S01]  /*5590*/  MUFU.EX2 R13, R13 ;  /* 0x0000000d000d7308 */ /* 0x000e220000000800 */
[----:B--2---:R-:W-:Y:S01]  /*55a0*/  FMNMX.FTZ R4, R162, R171, !PT ;  /* 0x000000aba2047209 */ /* 0x004fe20007810000 */
[--C-:B------:R-:W-:Y:S01]  /*55b0*/  FFMA.FTZ R171, R159, UR20, -R177.reuse ;  /* 0x000000149fab7c23 */ /* 0x100fe200080108b1 */
[--C-:B------:R-:W-:Y:S01]  /*55c0*/  FFMA.FTZ R159, R161, UR20, -R177.reuse ;  /* 0x00000014a19f7c23 */ /* 0x100fe200080108b1 */
[--C-:B------:R-:W-:Y:S01]  /*55d0*/  FFMA.FTZ R161, R165, UR20, -R177.reuse ;  /* 0x00000014a5a17c23 */ /* 0x100fe200080108b1 */
[--C-:B------:R-:W-:Y:S01]  /*55e0*/  FFMA.FTZ R165, R168, UR20, -R177.reuse ;  /* 0x00000014a8a57c23 */ /* 0x100fe200080108b1 */
[--C-:B------:R-:W-:Y:S01]  /*55f0*/  FFMA.FTZ R168, R172, UR20, -R177.reuse ;  /* 0x00000014aca87c23 */ /* 0x100fe200080108b1 */
[----:B------:R-:W-:Y:S01]  /*5600*/  FFMA.FTZ R172, R173, UR20, -R177 ;  /* 0x00000014adac7c23 */ /* 0x000fe200080108b1 */
[----:B------:R-:W2:Y:S01]  /*5610*/  MUFU.EX2 R166, R205 ;  /* 0x000000cd00a67308 */ /* 0x000ea20000000800 */
[----:B-1----:R-:W-:-:S05]  /*5620*/  FMNMX.FTZ R4, R163, R4, !PT ;  /* 0x00000004a3047209 */ /* 0x002fca0007810000 */
[----:B------:R-:W1:Y:S02]  /*5630*/  SHFL.BFLY PT, R179, R4, 0x2, 0x1f ;  /* 0x0c401f0004b37f89 */ /* 0x000e6400000e0000 */
[----:B------:R-:W3:Y:S01]  /*5640*/  MUFU.EX2 R167, R167 ;  /* 0x000000a700a77308 */ /* 0x000ee20000000800 */
[-C--:B0-----:R-:W-:Y:S01]  /*5650*/  FMUL.FTZ R24, R24, R13.reuse ;  /* 0x0000000d18187220 */ /* 0x081fe20000410000 */
        /* <DEDUP_REMOVED lines=19> */
[----:B------:R-:W-:Y:S01]  /*5790*/  FMUL.FTZ R60, R60, R13 ;  /* 0x0000000d3c3c7220 */ /* 0x000fe20000410000 */
[----:B-1----:R-:W-:Y:S01]  /*57a0*/  FMNMX.FTZ R179, R4, R179, !PT ;  /* 0x000000b304b37209 */ /* 0x002fe20007810000 */
[-C--:B------:R-:W-:Y:S01]  /*57b0*/  FMUL.FTZ R61, R61, R13.reuse ;  /* 0x0000000d3d3d7220 */ /* 0x080fe20000410000 */
[----:B------:R-:W-:Y:S01]  /*57c0*/  MUFU.EX2 R158, R158 ;  /* 0x0000009e009e7308 */ /* 0x000fe20000000800 */
[-C--:B------:R-:W-:Y:S01]  /*57d0*/  FMUL.FTZ R64, R64, R13.reuse ;  /* 0x0000000d40407220 */ /* 0x080fe20000410000 */
[-C--:B------:R-:W-:Y:S01]  /*57e0*/  FMUL.FTZ R65, R65, R13.reuse ;  /* 0x0000000d41417220 */ /* 0x080fe20000410000 */
[----:B------:R-:W0:Y:S01]  /*57f0*/  SHFL.BFLY PT, R4, R179, 0x1, 0x1f ;  /* 0x0c201f00b3047f89 */ /* 0x000e2200000e0000 */
        /* <DEDUP_REMOVED lines=23> */
[----:B0-----:R-:W-:Y:S01]  /*5970*/  FMNMX.FTZ R4, R179, R4, !PT ;  /* 0x00000004b3047209 */ /* 0x001fe20007810000 */
[----:B------:R-:W-:Y:S01]  /*5980*/  FFMA.FTZ R179, R160, UR20, -R177 ;  /* 0x00000014a0b37c23 */ /* 0x000fe200080108b1 */
[-C--:B------:R-:W-:Y:S01]  /*5990*/  FMUL.FTZ R108, R108, R13.reuse ;  /* 0x0000000d6c6c7220 */ /* 0x080fe20000410000 */
[-C--:B------:R-:W-:Y:S01]  /*59a0*/  FMUL.FTZ R109, R109, R13.reuse ;  /* 0x0000000d6d6d7220 */ /* 0x080fe20000410000 */
[-C--:B------:R-:W-:Y:S01]  /*59b0*/  FMUL.FTZ R112, R112, R13.reuse ;  /* 0x0000000d70707220 */ /* 0x080fe20000410000 */
[C---:B------:R-:W-:Y:S01]  /*59c0*/  FMUL.FTZ R177, R4.reuse, UR20 ;  /* 0x0000001404b17c20 */ /* 0x040fe20008410000 */
[----:B------:R-:W-:Y:S01]  /*59d0*/  FADD.FTZ R160, -R4, R9 ;  /* 0x0000000904a07221 */ /* 0x000fe20000010100 */
[----:B------:R-:W-:Y:S01]  /*59e0*/  MUFU.EX2 R161, R161 ;  /* 0x000000a100a17308 */ /* 0x000fe20000000800 */
[----:B------:R-:W-:Y:S01]  /*59f0*/  FMUL.FTZ R113, R113, R13 ;  /* 0x0000000d71717220 */ /* 0x000fe20000410000 */
[--C-:B------:R-:W-:Y:S01]  /*5a00*/  FFMA.FTZ R173, R8, UR20, -R177.reuse ;  /* 0x0000001408ad7c23 */ /* 0x100fe200080108b1 */
[----:B------:R-:W-:Y:S01]  /*5a10*/  FMUL.FTZ R160, R160, UR20 ;  /* 0x00000014a0a07c20 */ /* 0x000fe20008410000 */
[--C-:B------:R-:W-:Y:S01]  /*5a20*/  FFMA.FTZ R180, R12, UR20, -R177.reuse ;  /* 0x000000140cb47c23 */ /* 0x100fe200080108b1 */
[--C-:B------:R-:W-:Y:S01]  /*5a30*/  FFMA.FTZ R12, R20, UR20, -R177.reuse ;  /* 0x00000014140c7c23 */ /* 0x100fe200080108b1 */
[--C-:B------:R-:W-:Y:S01]  /*5a40*/  FFMA.FTZ R8, R10, UR20, -R177.reuse ;  /* 0x000000140a087c23 */ /* 0x100fe200080108b1 */
[----:B------:R-:W-:Y:S01]  /*5a50*/  IMAD.MOV R20, RZ, RZ, -R18 ;  /* 0x000000ffff147224 */ /* 0x000fe200078e0a12 */
[----:B------:R2:W-:Y:S01]  /*5a60*/  MUFU.EX2 R176, R160 ;  /* 0x000000a000b07308 */ /* 0x0005e20000000800 */
[--C-:B------:R-:W-:Y:S01]  /*5a70*/  FFMA.FTZ R10, R11, UR20, -R177.reuse ;  /* 0x000000140b0a7c23 */ /* 0x100fe200080108b1 */
[--C-:B------:R-:W-:Y:S01]  /*5a80*/  FFMA.FTZ R11, R14, UR20, -R177.reuse ;  /* 0x000000140e0b7c23 */ /* 0x100fe200080108b1 */
[--C-:B------:R-:W-:Y:S01]  /*5a90*/  FFMA.FTZ R14, R15, UR20, -R177.reuse ;  /* 0x000000140f0e7c23 */ /* 0x100fe200080108b1 */
[----:B------:R-:W-:Y:S01]  /*5aa0*/  ISETP.NE.AND P2, PT, R17, R20, PT ;  /* 0x000000141100720c */ /* 0x000fe20003f45270 */
[--C-:B------:R-:W-:Y:S01]  /*5ab0*/  FFMA.FTZ R15, R21, UR20, -R177.reuse ;  /* 0x00000014150f7c23 */ /* 0x100fe200080108b1 */
[--C-:B------:R-:W-:Y:S01]  /*5ac0*/  FFMA.FTZ R21, R153, UR20, -R177.reuse ;  /* 0x0000001499157c23 */ /* 0x100fe200080108b1 */
[----:B------:R-:W-:Y:S01]  /*5ad0*/  MOV R153, UR22 ;  /* 0x0000001600997c02 */ /* 0x000fe20008000f00 */
[----:B------:R-:W0:Y:S01]  /*5ae0*/  MUFU.EX2 R173, R173 ;  /* 0x000000ad00ad7308 */ /* 0x000e220000000800 */
[--C-:B------:R-:W-:Y:S01]  /*5af0*/  FFMA.FTZ R20, R152, UR20, -R177.reuse ;  /* 0x0000001498147c23 */ /* 0x100fe200080108b1 */
[----:B--2---:R-:W-:Y:S01]  /*5b00*/  FFMA.FTZ R160, R13, R6, R166 ;  /* 0x000000060da07223 */ /* 0x004fe200000100a6 */
[--C-:B------:R-:W-:Y:S01]  /*5b10*/  FFMA.FTZ R6, R155, UR20, -R177.reuse ;  /* 0x000000149b067c23 */ /* 0x100fe200080108b1 */
[--C-:B------:R-:W-:Y:S01]  /*5b20*/  FFMA.FTZ R154, R154, UR20, -R177.reuse ;  /* 0x000000149a9a7c23 */ /* 0x100fe200080108b1 */
[--C-:B------:R-:W-:Y:S01]  /*5b30*/  FFMA.FTZ R157, R157, UR20, -R177.reuse ;  /* 0x000000149d9d7c23 */ /* 0x100fe200080108b1 */
[----:B---3--:R-:W-:Y:S01]  /*5b40*/  FADD.FTZ R155, R167, R160 ;  /* 0x000000a0a79b7221 */ /* 0x008fe20000010000 */
[----:B------:R-:W-:Y:S01]  /*5b50*/  FFMA.FTZ R162, R162, UR20, -R177 ;  /* 0x00000014a2a27c23 */ /* 0x000fe200080108b1 */
[----:B------:R-:W1:Y:S01]  /*5b60*/  MUFU.EX2 R8, R8 ;  /* 0x0000000800087308 */ /* 0x000e620000000800 */
[----:B------:R-:W-:-:S02]  /*5b70*/  @!P2 IMAD R152, R153, 0x40, R16 ;  /* 0x000000409998a824 */ /* 0x000fc400078e0210 */
[-C--:B------:R-:W-:Y:S01]  /*5b80*/  FMUL.FTZ R116, R116, R13.reuse ;  /* 0x0000000d74747220 */ /* 0x080fe20000410000 */
[-C--:B------:R-:W-:Y:S01]  /*5b90*/  FMUL.FTZ R117, R117, R13.reuse ;  /* 0x0000000d75757220 */ /* 0x080fe20000410000 */
[-C--:B------:R-:W-:Y:S01]  /*5ba0*/  FMUL.FTZ R120, R120, R13.reuse ;  /* 0x0000000d78787220 */ /* 0x080fe20000410000 */
[-C--:B------:R-:W-:Y:S01]  /*5bb0*/  FMUL.FTZ R121, R121, R13.reuse ;  /* 0x0000000d79797220 */ /* 0x080fe20000410000 */
[-C--:B------:R-:W-:Y:S01]  /*5bc0*/  FMUL.FTZ R124, R124, R13.reuse ;  /* 0x0000000d7c7c7220 */ /* 0x080fe20000410000 */
[----:B------:R-:W-:Y:S01]  /*5bd0*/  FMUL.FTZ R125, R125, R13 ;  /* 0x0000000d7d7d7220 */ /* 0x000fe20000410000 */
[----:B------:R-:W2:Y:S01]  /*5be0*/  MUFU.EX2 R10, R10 ;  /* 0x0000000a000a7308 */ /* 0x000ea20000000800 */
[----:B0-----:R-:W-:Y:S01]  /*5bf0*/  FFMA.FTZ R153, R176, R5, R173 ;  /* 0x00000005b0997223 */ /* 0x001fe200000100ad */
[-C--:B------:R-:W-:Y:S01]  /*5c00*/  FMUL.FTZ R128, R128, R13.reuse ;  /* 0x0000000d80807220 */ /* 0x080fe20000410000 */
[-C--:B------:R-:W-:Y:S01]  /*5c10*/  FMUL.FTZ R129, R129, R13.reuse ;  /* 0x0000000d81817220 */ /* 0x080fe20000410000 */
[-C--:B------:R-:W-:Y:S01]  /*5c20*/  FMUL.FTZ R132, R132, R13.reuse ;  /* 0x0000000d84847220 */ /* 0x080fe20000410000 */
[-C--:B------:R-:W-:Y:S01]  /*5c30*/  FMUL.FTZ R133, R133, R13.reuse ;  /* 0x0000000d85857220 */ /* 0x080fe20000410000 */
[-C--:B------:R-:W-:Y:S01]  /*5c40*/  FMUL.FTZ R136, R136, R13.reuse ;  /* 0x0000000d88887220 */ /* 0x080fe20000410000 */
[-C--:B------:R-:W-:Y:S01]  /*5c50*/  FMUL.FTZ R137, R137, R13.reuse ;  /* 0x0000000d89897220 */ /* 0x080fe20000410000 */
[----:B------:R-:W-:Y:S01]  /*5c60*/  MUFU.EX2 R9, R179 ;  /* 0x000000b300097308 */ /* 0x000fe20000000800 */
[----:B-1----:R-:W-:Y:S01]  /*5c70*/  FADD.FTZ R181, R8, R153 ;  /* 0x0000009908b57221 */ /* 0x002fe20000010000 */
[----:B------:R-:W-:Y:S01]  /*5c80*/  FFMA.FTZ R153, R156, UR20, -R177 ;  /* 0x000000149c997c23 */ /* 0x000fe200080108b1 */
[----:B------:R-:W-:Y:S01]  /*5c90*/  FADD.FTZ R156, R170, R155 ;  /* 0x0000009baa9c7221 */ /* 0x000fe20000010000 */
[-C--:B------:R-:W-:Y:S01]  /*5ca0*/  FMUL.FTZ R140, R140, R13.reuse ;  /* 0x0000000d8c8c7220 */ /* 0x080fe20000410000 */
[-C--:B------:R-:W-:Y:S01]  /*5cb0*/  FMUL.FTZ R141, R141, R13.reuse ;  /* 0x0000000d8d8d7220 */ /* 0x080fe20000410000 */
[-C--:B------:R-:W-:Y:S01]  /*5cc0*/  FMUL.FTZ R144, R144, R13.reuse ;  /* 0x0000000d90907220 */ /* 0x080fe20000410000 */
[----:B------:R-:W-:Y:S01]  /*5cd0*/  FADD.FTZ R155, R175, R156 ;  /* 0x0000009caf9b7221 */ /* 0x000fe20000010000 */
[----:B------:R0:W1:Y:S01]  /*5ce0*/  MUFU.EX2 R179, R180 ;  /* 0x000000b400b37308 */ /* 0x0000620000000800 */
[----:B--2---:R-:W-:Y:S01]  /*5cf0*/  FADD.FTZ R160, R10, R181 ;  /* 0x000000b50aa07221 */ /* 0x004fe20000010000 */
[----:B------:R-:W-:Y:S01]  /*5d00*/  @!P2 LEA R156, R152, UR41, 0x2 ;  /* 0x00000029989cac11 */ /* 0x000fe2000f8e10ff */
[-C--:B------:R-:W-:Y:S01]  /*5d10*/  FMUL.FTZ R145, R145, R13.reuse ;  /* 0x0000000d91917220 */ /* 0x080fe20000410000 */
[----:B------:R-:W-:Y:S01]  /*5d20*/  F2FP.BF16.F32.PACK_AB R152, R167, R166 ;  /* 0x000000a6a798723e */ /* 0x000fe200000010ff */
[-C--:B------:R-:W-:Y:S01]  /*5d30*/  FMUL.FTZ R148, R148, R13.reuse ;  /* 0x0000000d94947220 */ /* 0x080fe20000410000 */
[----:B------:R-:W-:Y:S01]  /*5d40*/  FMUL.FTZ R149, R149, R13 ;  /* 0x0000000d95957220 */ /* 0x000fe20000410000 */
[----:B------:R-:W-:Y:S01]  /*5d50*/  @!P2 STS [R156+0x28800], R13 ;  /* 0x0288000d9c00a388 */ /* 0x000fe20000000800 */
[----:B------:R-:W2:Y:S01]  /*5d60*/  MUFU.EX2 R11, R11 ;  /* 0x0000000b000b7308 */ /* 0x000ea20000000800 */
[----:B0-----:R-:W-:Y:S01]  /*5d70*/  FFMA.FTZ R180, R163, UR20, -R177 ;  /* 0x00000014a3b47c23 */ /* 0x001fe200080108b1 */
[-C--:B------:R-:W-:Y:S01]  /*5d80*/  FMUL.FTZ R26, R26, R176.reuse ;  /* 0x000000b01a1a7220 */ /* 0x080fe20000410000 */
[----:B------:R0:W-:Y:S01]  /*5d90*/  @!P2 STS [R156+0x28820], R176 ;  /* 0x028820b09c00a388 */ /* 0x0001e20000000800 */
[-C--:B------:R-:W-:Y:S01]  /*5da0*/  FMUL.FTZ R27, R27, R176.reuse ;  /* 0x000000b01b1b7220 */ /* 0x080fe20000410000 */
[-C--:B------:R-:W-:Y:S01]  /*5db0*/  FMUL.FTZ R30, R30, R176.reuse ;  /* 0x000000b01e1e7220 */ /* 0x080fe20000410000 */
[-C--:B------:R-:W-:Y:S01]  /*5dc0*/  FMUL.FTZ R31, R31, R176.reuse ;  /* 0x000000b01f1f7220 */ /* 0x080fe20000410000 */
[-C--:B------:R-:W-:Y:S01]  /*5dd0*/  FMUL.FTZ R34, R34, R176.reuse ;  /* 0x000000b022227220 */ /* 0x080fe20000410000 */
[----:B------:R-:W3:Y:S01]  /*5de0*/  MUFU.EX2 R14, R14 ;  /* 0x0000000e000e7308 */ /* 0x000ee20000000800 */
[----:B-1----:R-:W-:Y:S01]  /*5df0*/  FADD.FTZ R160, R179, R160 ;  /* 0x000000a0b3a07221 */ /* 0x002fe20000010000 */
[-C--:B------:R-:W-:Y:S01]  /*5e00*/  FMUL.FTZ R35, R35, R176.reuse ;  /* 0x000000b023237220 */ /* 0x080fe20000410000 */
[-C--:B------:R-:W-:Y:S01]  /*5e10*/  FMUL.FTZ R38, R38, R176.reuse ;  /* 0x000000b026267220 */ /* 0x080fe20000410000 */
[----:B------:R-:W-:Y:S01]  /*5e20*/  FMUL.FTZ R39, R39, R176 ;  /* 0x000000b027277220 */ /* 0x000fe20000410000 */
[----:B0-----:R-:W-:Y:S01]  /*5e30*/  F2FP.BF16.F32.PACK_AB R156, R171, R158 ;  /* 0x0000009eab9c723e */ /* 0x001fe200000010ff */
        /* <DEDUP_REMOVED lines=11> */
[-C--:B------:R-:W-:Y:S01]  /*5ef0*/  FMUL.FTZ R59, R59, R176.reuse ;  /* 0x000000b03b3b7220 */ /* 0x080fe20000410000 */
[-C--:B------:R-:W-:Y:S01]  /*5f00*/  FMUL.FTZ R62, R62, R176.reuse ;  /* 0x000000b03e3e7220 */ /* 0x080fe20000410000 */
[-C--:B------:R-:W-:Y:S01]  /*5f10*/  FMUL.FTZ R63, R63, R176.reuse ;  /* 0x000000b03f3f7220 */ /* 0x080fe20000410000 */
[-C--:B------:R-:W-:Y:S01]  /*5f20*/  FMUL.FTZ R66, R66, R176.reuse ;  /* 0x000000b042427220 */ /* 0x080fe20000410000 */
[-C--:B------:R-:W-:Y:S01]  /*5f30*/  FMUL.FTZ R67, R67, R176.reuse ;  /* 0x000000b043437220 */ /* 0x080fe20000410000 */
[-C--:B------:R-:W-:Y:S01]  /*5f40*/  FMUL.FTZ R70, R70, R176.reuse ;  /* 0x000000b046467220 */ /* 0x080fe20000410000 */
[-C--:B------:R-:W-:Y:S01]  /*5f50*/  FMUL.FTZ R71, R71, R176.reuse ;  /* 0x000000b047477220 */ /* 0x080fe20000410000 */
[----:B------:R4:W-:Y:S01]  /*5f60*/  MUFU.EX2 R5, R154 ;  /* 0x0000009a00057308 */ /* 0x0009e20000000800 */
        /* <DEDUP_REMOVED lines=8> */
[----:B----4-:R-:W-:Y:S01]  /*5ff0*/  FADD.FTZ R154, R158, R155 ;  /* 0x0000009b9e9a7221 */ /* 0x010fe20000010000 */
[----:B--2---:R-:W-:Y:S01]  /*6000*/  FADD.FTZ R155, R11, R160 ;  /* 0x000000a00b9b7221 */ /* 0x004fe20000010000 */
[----:B------:R-:W-:Y:S01]  /*6010*/  F2FP.BF16.F32.PACK_AB R158, R164, R159 ;  /* 0x0000009fa49e723e */ /* 0x000fe200000010ff */
[-C--:B------:R-:W-:Y:S01]  /*6020*/  FMUL.FTZ R87, R87, R176.reuse ;  /* 0x000000b057577220 */ /* 0x080fe20000410000 */
[----:B------:R-:W-:Y:S01]  /*6030*/  FADD.FTZ R154, R171, R154 ;  /* 0x0000009aab9a7221 */ /* 0x000fe20000010000 */
[----:B---3--:R-:W-:Y:S01]  /*6040*/  FADD.FTZ R155, R14, R155 ;  /* 0x0000009b0e9b7221 */ /* 0x008fe20000010000 */
[----:B------:R-:W-:Y:S01]  /*6050*/  FMUL.FTZ R90, R90, R176 ;  /* 0x000000b05a5a7220 */ /* 0x000fe20000410000 */
[----:B------:R-:W-:Y:S01]  /*6060*/  MUFU.EX2 R21, R21 ;  /* 0x0000001500157308 */ /* 0x000fe20000000800 */
[----:B------:R-:W-:Y:S01]  /*6070*/  FADD.FTZ R163, R159, R154 ;  /* 0x0000009a9fa37221 */ /* 0x000fe20000010000 */
[----:B0-----:R-:W-:Y:S01]  /*6080*/  FADD.FTZ R154, R12, R155 ;  /* 0x0000009b0c9a7221 */ /* 0x001fe20000010000 */
[----:B-1----:R-:W-:Y:S01]  /*6090*/  F2FP.BF16.F32.PACK_AB R159, R15, R12 ;  /* 0x0000000c0f9f723e */ /* 0x002fe200000010ff */
[----:B------:R-:W-:Y:S01]  /*60a0*/  FMUL.FTZ R91, R91, R176 ;  /* 0x000000b05b5b7220 */ /* 0x000fe20000410000 */
[----:B------:R-:W-:Y:S01]  /*60b0*/  FADD.FTZ R160, R164, R163 ;  /* 0x000000a3a4a07221 */ /* 0x000fe20000010000 */
[----:B------:R-:W-:Y:S01]  /*60c0*/  FADD.FTZ R155, R15, R154 ;  /* 0x0000009a0f9b7221 */ /* 0x000fe20000010000 */
[----:B------:R-:W-:Y:S01]  /*60d0*/  F2FP.BF16.F32.PACK_AB R154, R175, R170 ;  /* 0x000000aaaf9a723e */ /* 0x000fe200000010ff */
[----:B------:R-:W0:Y:S01]  /*60e0*/  MUFU.EX2 R174, R174 ;  /* 0x000000ae00ae7308 */ /* 0x000e220000000800 */
[----:B------:R-:W-:Y:S01]  /*60f0*/  FADD.FTZ R163, R161, R160 ;  /* 0x000000a0a1a37221 */ /* 0x000fe20000010000 */
        /* <DEDUP_REMOVED lines=16> */
[----:B------:R-:W-:Y:S01]  /*6200*/  FMUL.FTZ R119, R119, R176 ;  /* 0x000000b077777220 */ /* 0x000fe20000410000 */
[----:B------:R-:W-:Y:S01]  /*6210*/  F2FP.BF16.F32.PACK_AB R161, R21, R20 ;  /* 0x0000001415a1723e */ /* 0x000fe200000010ff */
        /* <DEDUP_REMOVED lines=11> */
[----:B------:R-:W-:Y:S01]  /*62d0*/  FMUL.FTZ R142, R142, R176 ;  /* 0x000000b08e8e7220 */ /* 0x000fe20000410000 */
[----:B------:R-:W2:Y:S01]  /*62e0*/  MUFU.EX2 R178, R178 ;  /* 0x000000b200b27308 */ /* 0x000ea20000000800 */
[----:B0-----:R-:W-:Y:S01]  /*62f0*/  F2FP.BF16.F32.PACK_AB R153, R8, R173 ;  /* 0x000000ad0899723e */ /* 0x001fe200000010ff */
[----:B------:R-:W-:Y:S01]  /*6300*/  FADD.FTZ R8, R20, R155 ;  /* 0x0000009b14087221 */ /* 0x000fe20000010000 */
[----:B------:R-:W-:Y:S01]  /*6310*/  F2FP.BF16.F32.PACK_AB R155, R179, R10 ;  /* 0x0000000ab39b723e */ /* 0x000fe200000010ff */
[----:B------:R-:W-:Y:S01]  /*6320*/  BAR.SYNC.DEFER_BLOCKING 0xf, 0x100 ;  /* 0x03c4000000007b1d */ /* 0x000fe20000010000 */
[----:B------:R-:W-:Y:S01]  /*6330*/  FADD.FTZ R10, R174, R163 ;  /* 0x000000a3ae0a7221 */ /* 0x000fe20000010000 */
[----:B------:R-:W-:Y:S01]  /*6340*/  FADD.FTZ R8, R21, R8 ;  /* 0x0000000815087221 */ /* 0x000fe20000010000 */
[-C--:B------:R-:W-:Y:S01]  /*6350*/  FMUL.FTZ R143, R143, R176.reuse ;  /* 0x000000b08f8f7220 */ /* 0x080fe20000410000 */
[-C--:B------:R-:W-:Y:S01]  /*6360*/  FMUL.FTZ R146, R146, R176.reuse ;  /* 0x000000b092927220 */ /* 0x080fe20000410000 */
[----:B-1----:R-:W-:Y:S01]  /*6370*/  FADD.FTZ R163, R165, R10 ;  /* 0x0000000aa5a37221 */ /* 0x002fe20000010000 */
[----:B------:R0:W1:Y:S01]  /*6380*/  MUFU.EX2 R166, R157 ;  /* 0x0000009d00a67308 */ /* 0x0000620000000800 */
[-C--:B------:R-:W-:Y:S01]  /*6390*/  FMUL.FTZ R147, R147, R176.reuse ;  /* 0x000000b093937220 */ /* 0x080fe20000410000 */
[-C--:B------:R-:W-:Y:S01]  /*63a0*/  FMUL.FTZ R150, R150, R176.reuse ;  /* 0x000000b096967220 */ /* 0x080fe20000410000 */
[----:B------:R-:W-:Y:S01]  /*63b0*/  FMUL.FTZ R151, R151, R176 ;  /* 0x000000b097977220 */ /* 0x000fe20000410000 */
[----:B--2---:R-:W-:-:S04]  /*63c0*/  FADD.FTZ R163, R178, R163 ;  /* 0x000000a3b2a37221 */ /* 0x004fc80000010000 */
[----:B------:R-:W2:Y:S01]  /*63d0*/  MUFU.EX2 R168, R168 ;  /* 0x000000a800a87308 */ /* 0x000ea20000000800 */
[----:B0-----:R-:W-:Y:S01]  /*63e0*/  F2FP.BF16.F32.PACK_AB R157, R14, R11 ;  /* 0x0000000b0e9d723e */ /* 0x001fe200000010ff */
[----:B------:R-:W-:-:S04]  /*63f0*/  FADD.FTZ R11, R5, R8 ;  /* 0x00000008050b7221 */ /* 0x000fc80000010000 */
[----:B------:R-:W-:Y:S02]  /*6400*/  FADD.FTZ R8, R6, R11 ;  /* 0x0000000b06087221 */ /* 0x000fe40000010000 */
[----:B------:R0:W3:Y:S02]  /*6410*/  MUFU.EX2 R167, R162 ;  /* 0x000000a200a77308 */ /* 0x0000e40000000800 */
[----:B------:R-:W-:Y:S01]  /*6420*/  FADD.FTZ R11, R177, R8 ;  /* 0x00000008b10b7221 */ /* 0x000fe20000010000 */
[----:B------:R4:W-:Y:S03]  /*6430*/  STSM.16.M88.4 [R19+0x26800], R152 ;  /* 0x0268009813007844 */ /* 0x0009e60000000200 */
[----:B-1----:R-:W-:Y:S01]  /*6440*/  FADD.FTZ R8, R166, R11 ;  /* 0x0000000ba6087221 */ /* 0x002fe20000010000 */
[----:B------:R4:W-:Y:S01]  /*6450*/  STSM.16.M88.4 [R184], R156 ;  /* 0x0000009cb8007844 */ /* 0x0009e20000000200 */
[----:B------:R-:W1:Y:S01]  /*6460*/  MUFU.EX2 R169, R169 ;  /* 0x000000a900a97308 */ /* 0x000e620000000800 */
[----:B--2---:R-:W-:Y:S01]  /*6470*/  FADD.FTZ R10, R168, R163 ;  /* 0x000000a3a80a7221 */ /* 0x004fe20000010000 */
[----:B0-----:R-:W-:-:S02]  /*6480*/  F2FP.BF16.F32.PACK_AB R162, R178, R165 ;  /* 0x000000a5b2a2723e */ /* 0x001fc400000010ff */
[----:B------:R-:W-:Y:S02]  /*6490*/  F2FP.BF16.F32.PACK_AB R163, R6, R5 ;  /* 0x0000000506a3723e */ /* 0x000fe400000010ff */
[----:B------:R-:W-:Y:S02]  /*64a0*/  F2FP.BF16.F32.PACK_AB R165, R166, R177 ;  /* 0x000000b1a6a5723e */ /* 0x000fe400000010ff */
[----:B------:R-:W0:Y:S01]  /*64b0*/  MUFU.EX2 R172, R172 ;  /* 0x000000ac00ac7308 */ /* 0x000e220000000800 */
[----:B---3--:R-:W-:Y:S01]  /*64c0*/  FADD.FTZ R5, R167, R8 ;  /* 0x00000008a7057221 */ /* 0x008fe20000010000 */
[----:B------:R4:W-:Y:S06]  /*64d0*/  STSM.16.M88.4 [R22], R160 ;  /* 0x000000a016007844 */ /* 0x0009ec0000000200 */
[----:B------:R-:W2:Y:S01]  /*64e0*/  MUFU.EX2 R180, R180 ;  /* 0x000000b400b47308 */ /* 0x000ea20000000800 */
[C---:B-1----:R-:W-:Y:S01]  /*64f0*/  FADD.FTZ R15, R169.reuse, R10 ;  /* 0x0000000aa90f7221 */ /* 0x042fe20000010000 */
[----:B------:R-:W-:-:S02]  /*6500*/  F2FP.BF16.F32.PACK_AB R164, R169, R168 ;  /* 0x000000a8a9a4723e */ /* 0x000fc400000010ff */
[----:B0-----:R-:W-:Y:S01]  /*6510*/  F2FP.BF16.F32.PACK_AB R166, R9, R172 ;  /* 0x000000ac09a6723e */ /* 0x001fe200000010ff */
[----:B------:R-:W-:-:S04]  /*6520*/  FADD.FTZ R6, R172, R15 ;  /* 0x0000000fac067221 */ /* 0x000fc80000010000 */
[----:B------:R-:W-:Y:S01]  /*6530*/  FADD.FTZ R6, R9, R6 ;  /* 0x0000000609067221 */ /* 0x000fe20000010000 */
[C---:B--2---:R-:W-:Y:S01]  /*6540*/  F2FP.BF16.F32.PACK_AB R167, R180.reuse, R167 ;  /* 0x000000a7b4a7723e */ /* 0x044fe200000010ff */
[----:B------:R-:W-:-:S04]  /*6550*/  FADD.FTZ R5, R180, R5 ;  /* 0x00000005b4057221 */ /* 0x000fc80000010000 */
[----:B------:R4:W-:Y:S01]  /*6560*/  STSM.16.M88.4 [R23], R164 ;  /* 0x000000a417007844 */ /* 0x0009e20000000200 */
[----:B------:R-:W-:Y:S05]  /*6570*/  @!P0 BRA `(.L_x_3607) ;  /* 0x0000000000048947 */ /* 0x000fea0003800000 */
[----:B------:R-:W-:Y:S01]  /*6580*/  BPT.TRAP 0x1 ;  /* 0x000000040000795c */ /* 0x000fe20000300000 */
.L_x_3607:
[----:B------:R0:W1:Y:S01]  /*6590*/  SYNCS.PHASECHK.TRANS64.TRYWAIT P2, [UR21+0x28c50], R7 ;  /* 0x028c5007ff0075a7 */ /* 0x0000620008040155 */
[----:B------:R-:W-:Y:S05]  /*65a0*/  @!P0 BRA `(.L_x_3608) ;  /* 0x0000000000048947 */ /* 0x000fea0003800000 */
[----:B------:R-:W-:Y:S01]  /*65b0*/  BPT.TRAP 0x1 ;  /* 0x000000040000795c */ /* 0x000fe20000300000 */
.L_x_3608:
[----:B-1----:R-:W-:Y:S05]  /*65c0*/  @P2 BRA `(.L_x_3609) ;  /* 0x0000000000082947 */ /* 0x002fea0003800000 */
[----:B------:R-:W1:Y:S02]  /*65d0*/  SYNCS.PHASECHK.TRANS64.TRYWAIT P2, [UR21+0x28c50], R7 ;  /* 0x028c5007ff0075a7 */ /* 0x000e640008040155 */
[----:B-1----:R-:W-:Y:S05]  /*65e0*/  @!P2 BRA `(.L_x_3610) ;  /* 0x0000009000d4a947 */ /* 0x002fea0003800000 */
.L_x_3609:
        /* <DEDUP_REMOVED lines=29> */
[----:B--2---:R-:W2:Y:S02]  /*67c0*/  FENCE.VIEW.ASYNC.S ;  /* 0x00000000000073c6 */ /* 0x004ea40000000000 */
[----:B--2---:R-:W-:Y:S01]  /*67d0*/  NOP ;  /* 0x0000000000007918 */ /* 0x004fe20000000000 */
[----:B------:R-:W-:Y:S06]  /*67e0*/  BAR.ARV 0xe, 0x100 ;  /* 0x0384000000007b1d */ /* 0x000fec0000002000 */
[----:B------:R-:W-:Y:S05]  /*67f0*/  @!P0 BRA `(.L_x_3611) ;  /* 0x0000000000048947 */ /* 0x000fea0003800000 */
[----:B------:R-:W-:Y:S01]  /*6800*/  BPT.TRAP 0x1 ;  /* 0x000000040000795c */ /* 0x000fe20000300000 */
.L_x_3611:
[----:B------:R-:W-:Y:S01]  /*6810*/  UIADD3 UR21, UR21, 0x28c60, URZ ;  /* 0x00028c6015157890 */ /* 0x000fe2000fffe03f */
[----:B------:R-:W-:Y:S01]  /*6820*/  IMAD.MOV.U32 R9, RZ, RZ, R4 ;  /* 0x000000ffff097224 */ /* 0x000fe200078e0004 */
[----:B------:R-:W-:Y:S01]  /*6830*/  UMOV UR22, UR38 ;  /* 0x0000002600167c82 */ /* 0x000fe20008000000 */
[----:B------:R-:W-:Y:S01]  /*6840*/  IMAD.MOV.U32 R206, RZ, RZ, R3 ;  /* 0x000000ffffce7224 */ /* 0x000fe200078e0003 */
[----:B------:R-:W-:-:S09]  /*6850*/  UPRMT UR21, UR40, 0x654, UR21 ;  /* 0x0000065428157896 */ /* 0x000fd20008000015 */
[----:B------:R-:W-:Y:S01]  /*6860*/  SYNCS.ARRIVE.TRANS64.RED.A1T0 RZ, [UR21], RZ ;  /* 0x000000ffffff79a7 */ /* 0x000fe20008100415 */
[----:B------:R-:W-:Y:S05]  /*6870*/  @P1 BRA `(.L_x_3612) ;  /* 0xffffffe000c41947 */ /* 0x000fea000383ffff */
.L_x_3601:
[----:B0123--:R-:W0:Y:S01]  /*6880*/  SHFL.BFLY PT, R7, R6, 0x2, 0x1f ;  /* 0x0c401f0006077f89 */ /* 0x00fe2200000e0000 */
[----:B------:R-:W-:Y:S01]  /*6890*/  IMAD.MOV R10, RZ, RZ, -R18 ;  /* 0x000000ffff0a7224 */ /* 0x000fe200078e0a12 */
[----:B------:R-:W-:Y:S01]  /*68a0*/  UIADD3 UR36, UR36, 0x1, URZ ;  /* 0x0000000124247890 */ /* 0x000fe2000fffe03f */
[----:B------:R-:W-:Y:S01]  /*68b0*/  IMAD.MOV.U32 R9, RZ, RZ, RZ ;  /* 0x000000ffff097224 */ /* 0x000fe200078e00ff */
[----:B------:R-:W1:Y:S01]  /*68c0*/  SHFL.BFLY PT, R8, R5, 0x2, 0x1f ;  /* 0x0c401f0005087f89 */ /* 0x000e6200000e0000 */
[----:B------:R-:W-:Y:S01]  /*68d0*/  IMAD.MOV.U32 R21, RZ, RZ, -0x800000 ;  /* 0xff800000ff157424 */ /* 0x000fe200078e00ff */
[----:B------:R-:W-:Y:S08]  /*68e0*/  BAR.ARV 0x8, 0x100 ;  /* 0x0204000000007b1d */ /* 0x000ff00000002000 */
[----:B------:R-:W-:Y:S01]  /*68f0*/  BAR.SYNC.DEFER_BLOCKING 0xf, 0x100 ;  /* 0x03c4000000007b1d */ /* 0x000fe20000010000 */
[----:B------:R-:W-:Y:S01]  /*6900*/  ISETP.NE.AND P0, PT, R17, R10, PT ;  /* 0x0000000a1100720c */ /* 0x000fe20003f05270 */
[----:B------:R-:W-:-:S02]  /*6910*/  IMAD.MOV.U32 R20, RZ, RZ, -0x800000 ;  /* 0xff800000ff147424 */ /* 0x000fc400078e00ff */
[----:B0-----:R-:W-:Y:S01]  /*6920*/  FADD.FTZ R0, R7, R6 ;  /* 0x0000000607007221 */ /* 0x001fe20000010000 */
[----:B-1----:R-:W-:-:S04]  /*6930*/  FADD.FTZ R8, R8, R5 ;  /* 0x0000000508087221 */ /* 0x002fc80000010000 */
[----:B------:R-:W0:Y:S01]  /*6940*/  SHFL.BFLY PT, R7, R0, 0x1, 0x1f ;  /* 0x0c201f0000077f89 */ /* 0x000e2200000e0000 */
[----:B------:R-:W-:Y:S01]  /*6950*/  IMAD.U32 R5, RZ, RZ, UR38 ;  /* 0x00000026ff057e24 */ /* 0x000fe2000f8e00ff */
[----:B------:R-:W-:Y:S02]  /*6960*/  UIADD3 UR38, UR38, 0x1, URZ ;  /* 0x0000000126267890 */ /* 0x000fe4000fffe03f */
[----:B------:R-:W1:Y:S01]  /*6970*/  SHFL.BFLY PT, R11, R8, 0x1, 0x1f ;  /* 0x0c201f00080b7f89 */ /* 0x000e6200000e0000 */
[----:B------:R-:W-:Y:S01]  /*6980*/  @!P0 IMAD R5, R5, 0x40, R16 ;  /* 0x0000004005058824 */ /* 0x000fe200078e0210 */
[----:B------:R-:W-:-:S04]  /*6990*/  UISETP.NE.AND UP0, UPT, UR38, 0x2, UPT ;  /* 0x000000022600788c */ /* 0x000fc8000bf05270 */
[----:B------:R-:W-:Y:S01]  /*69a0*/  @!P0 LEA R5, R5, UR41, 0x2 ;  /* 0x0000002905058c11 */ /* 0x000fe2000f8e10ff */
[----:B------:R-:W-:Y:S02]  /*69b0*/  USEL UR4, URZ, 0x1, UP0 ;  /* 0x000000013f047887 */ /* 0x000fe40008000000 */
[----:B------:R-:W-:Y:S02]  /*69c0*/  USEL UR38, UR38, URZ, UP0 ;  /* 0x0000003f26267287 */ /* 0x000fe40008000000 */
[----:B------:R-:W-:Y:S01]  /*69d0*/  ULOP3.LUT UR37, UR37, UR4, URZ, 0x3c, !UPT ;  /* 0x0000000425257292 */ /* 0x000fe2000f8e3c3f */
[----:B0-----:R-:W-:Y:S01]  /*69e0*/  FADD.FTZ R7, R0, R7 ;  /* 0x0000000700077221 */ /* 0x001fe20000010000 */
[----:B------:R-:W-:Y:S01]  /*69f0*/  MOV R0, RZ ;  /* 0x000000ff00007202 */ /* 0x000fe20000000f00 */
[----:B-1----:R-:W-:-:S03]  /*6a00*/  FADD.FTZ R6, R8, R11 ;  /* 0x0000000b08067221 */ /* 0x002fc60000010000 */
[----:B------:R-:W-:Y:S01]  /*6a10*/  FSETP.NE.FTZ.AND P1, PT, R7, RZ, PT ;  /* 0x000000ff0700720b */ /* 0x000fe20003f35000 */
[----:B------:R-:W-:Y:S01]  /*6a20*/  IMAD.U32 R11, RZ, RZ, UR20 ;  /* 0x00000014ff0b7e24 */ /* 0x000fe2000f8e00ff */
[----:B------:R-:W-:-:S11]  /*6a30*/  FSETP.NE.FTZ.AND P2, PT, R6, RZ, PT ;  /* 0x000000ff0600720b */ /* 0x000fd60003f55000 */
[----:B------:R-:W0:Y:S08]  /*6a40*/  @P1 MUFU.RCP R9, R7 ;  /* 0x0000000700091308 */ /* 0x000e300000001000 */
[----:B------:R-:W1:Y:S08]  /*6a50*/  @P2 MUFU.RCP R0, R6 ;  /* 0x0000000600002308 */ /* 0x000e700000001000 */
[----:B------:R-:W2:Y:S01]  /*6a60*/  @P1 MUFU.LG2 R7, R7 ;  /* 0x0000000700071308 */ /* 0x000ea20000000c00 */
[----:B0-----:R-:W-:Y:S01]  /*6a70*/  @!P0 STS [R5+0x28800], R9 ;  /* 0x0288000905008388 */ /* 0x001fe20000000800 */
[----:B------:R-:W-:Y:S01]  /*6a80*/  FMUL.FTZ R169, R32, R9 ;  /* 0x0000000920a97220 */ /* 0x000fe20000410000 */
[----:B------:R-:W-:-:S02]  /*6a90*/  IMAD.U32 R32, RZ, RZ, UR20 ;  /* 0x00000014ff207e24 */ /* 0x000fc4000f8e00ff */
[-C--:B------:R-:W-:Y:S01]  /*6aa0*/  FMUL.FTZ R172, R24, R9.reuse ;  /* 0x0000000918ac7220 */ /* 0x080fe20000410000 */
[-C--:B------:R-:W-:Y:S01]  /*6ab0*/  FMUL.FTZ R171, R28, R9.reuse ;  /* 0x000000091cab7220 */ /* 0x080fe20000410000 */
[-C--:B------:R-:W-:Y:S01]  /*6ac0*/  FMUL.FTZ R170, R25, R9.reuse ;  /* 0x0000000919aa7220 */ /* 0x080fe20000410000 */
[----:B------:R-:W-:Y:S01]  /*6ad0*/  @P1 FMUL.FTZ R32, R32, 0.69314718246459960938 ;  /* 0x3f31721820201820 */ /* 0x000fe20000410000 */
[----:B------:R-:W0:Y:S01]  /*6ae0*/  @P2 MUFU.LG2 R6, R6 ;  /* 0x0000000600062308 */ /* 0x000e220000000c00 */
[----:B-1----:R1:W-:Y:S01]  /*6af0*/  @!P0 STS [R5+0x28820], R0 ;  /* 0x0288200005008388 */ /* 0x0023e20000000800 */
[-C--:B------:R-:W-:Y:S01]  /*6b00*/  FMUL.FTZ R28, R29, R9.reuse ;  /* 0x000000091d1c7220 */ /* 0x080fe20000410000 */
[-C--:B----4-:R-:W-:Y:S01]  /*6b10*/  FMUL.FTZ R166, R33, R9.reuse ;  /* 0x0000000921a67220 */ /* 0x090fe20000410000 */
[-C--:B------:R-:W-:Y:S01]  /*6b20*/  FMUL.FTZ R167, R36, R9.reuse ;  /* 0x0000000924a77220 */ /* 0x080fe20000410000 */
[-C--:B------:R-:W-:Y:S01]  /*6b30*/  FMUL.FTZ R8, R37, R9.reuse ;  /* 0x0000000925087220 */ /* 0x080fe20000410000 */
[-C--:B------:R-:W-:Y:S01]  /*6b40*/  FMUL.FTZ R168, R40, R9.reuse ;  /* 0x0000000928a87220 */ /* 0x080fe20000410000 */
[-C--:B------:R-:W-:Y:S01]  /*6b50*/  FMUL.FTZ R164, R41, R9.reuse ;  /* 0x0000000929a47220 */ /* 0x080fe20000410000 */
[-C--:B------:R-:W-:Y:S01]  /*6b60*/  FMUL.FTZ R165, R44, R9.reuse ;  /* 0x000000092ca57220 */ /* 0x080fe20000410000 */
[----:B--2---:R-:W-:Y:S01]  /*6b70*/  @P1 FMUL.FTZ R7, R7, 0.69314718246459960938 ;  /* 0x3f31721807071820 */ /* 0x004fe20000410000 */
[-C--:B------:R-:W-:Y:S01]  /*6b80*/  FMUL.FTZ R10, R45, R9.reuse ;  /* 0x000000092d0a7220 */ /* 0x080fe20000410000 */
[----:B-1----:R-:W-:Y:S01]  /*6b90*/  @P2 FMUL.FTZ R5, R11, 0.69314718246459960938 ;  /* 0x3f3172180b052820 */ /* 0x002fe20000410000 */
[-C--:B------:R-:W-:Y:S01]  /*6ba0*/  FMUL.FTZ R162, R48, R9.reuse ;  /* 0x0000000930a27220 */ /* 0x080fe20000410000 */
[-C--:B------:R-:W-:Y:S01]  /*6bb0*/  FMUL.FTZ R12, R49, R9.reuse ;  /* 0x00000009310c7220 */ /* 0x080fe20000410000 */
[-C--:B------:R-:W-:Y:S01]  /*6bc0*/  FMUL.FTZ R155, R52, R9.reuse ;  /* 0x00000009349b7220 */ /* 0x080fe20000410000 */
[-C--:B------:R-:W-:Y:S01]  /*6bd0*/  FMUL.FTZ R14, R53, R9.reuse ;  /* 0x00000009350e7220 */ /* 0x080fe20000410000 */
[-C--:B------:R-:W-:Y:S01]  /*6be0*/  FMUL.FTZ R24, R56, R9.reuse ;  /* 0x0000000938187220 */ /* 0x080fe20000410000 */
[----:B0-----:R-:W-:Y:S01]  /*6bf0*/  @P2 FMUL.FTZ R6, R6, 0.69314718246459960938 ;  /* 0x3f31721806062820 */ /* 0x001fe20000410000 */
        /* <DEDUP_REMOVED lines=110> */
[----:B------:R-:W-:Y:S06]  /*72e0*/  BAR.ARV 0xe, 0x100 ;  /* 0x0384000000007b1d */ /* 0x000fec0000002000 */
[----:B------:R-:W-:Y:S01]  /*72f0*/  PLOP3.LUT P0, PT, PT, PT, PT, 0x8, 0x0 ;  /* 0x000000000000781c */ /* 0x000fe20003f0e170 */
[----:B------:R-:W-:Y:S01]  /*7300*/  FMUL.FTZ R0, R151, R0 ;  /* 0x0000000097007220 */ /* 0x000fe20000410000 */
[----:B------:R-:W-:Y:S01]  /*7310*/  @P1 FFMA.FTZ R21, R32, R3, R7 ;  /* 0x0000000320151223 */ /* 0x000fe20000010007 */
[----:B------:R-:W-:-:S10]  /*7320*/  @P2 FFMA.FTZ R20, R5, R4, R6 ;  /* 0x0000000405142223 */ /* 0x000fd40000010006 */
.L_x_3578:
[----:B------:R-:W0:Y:S08]  /*7330*/  S2UR UR40, SR_CgaCtaId ;  /* 0x00000000002879c3 */ /* 0x000e300000008800 */
[----:B------:R-:W-:Y:S06]  /*7340*/  BAR.SYNC.DEFER_BLOCKING 0x5, 0x180 ;  /* 0x0146000000007b1d */ /* 0x000fec0000010000 */
[----:B------:R-:W-:Y:S01]  /*7350*/  UMOV UR41, 0x400 ;  /* 0x0000040000297882 */ /* 0x000fe20000000000 */
[----:B------:R-:W-:Y:S01]  /*7360*/  BSSY B0, `(.L_x_3613) ;  /* 0x00002f9000007945 */ /* 0x000fe20003800000 */
[----:B0-----:R-:W-:-:S09]  /*7370*/  ULEA UR41, UR40, UR41, 0x18 ;  /* 0x0000002928297291 */ /* 0x001fd2000f8ec03f */
[----:B------:R-:W0:Y:S02]  /*7380*/  LDS.128 R4, [UR41+0x28cd0] ;  /* 0x028cd029ff047984 */ /* 0x000e240008000c00 */
[----:B0-----:R-:W-:Y:S02]  /*7390*/  R2UR UR5, R5 ;  /* 0x00000000050572ca */ /* 0x001fe400000e0000 */
[----:B------:R-:W-:Y:S02]  /*73a0*/  R2UR UR6, R6 ;  /* 0x00000000060672ca */ /* 0x000fe400000e0000 */
[----:B------:R-:W-:Y:S01]  /*73b0*/  R2UR UR7, R7 ;  /* 0x00000000070772ca */ /* 0x000fe200000e0000 */
[----:B------:R-:W-:Y:S06]  /*73c0*/  BAR.ARV 0x4, 0x180 ;  /* 0x0106000000007b1d */ /* 0x000fec0000002000 */
[----:B------:R-:W-:Y:S08]  /*73d0*/  @P0 BRA `(.L_x_3614) ;  /* 0x0000002000300947 */ /* 0x000ff00003800000 */
[----:B------:R-:W0:Y:S08]  /*73e0*/  S2UR UR4, SR_SWINHI ;  /* 0x00000000000479c3 */ /* 0x000e300000002f00 */
[----:B------:R-:W-:Y:S01]  /*73f0*/  BAR.SYNC.DEFER_BLOCKING 0x1, 0x100 ;  /* 0x0044000000007b1d */ /* 0x000fe20000010000 */
        /* <DEDUP_REMOVED lines=16> */
[----:B------:R-:W-:Y:S01]  /*7500*/  ULDC.64 UR8, c[0x0][0xc00] ;  /* 0x0003000000087ab9 */ /* 0x000fe20000000a00 */
[----:B------:R-:W-:Y:S01]  /*7510*/  F2FP.BF16.F32.PACK_AB R66, R69, R68 ;  /* 0x000000444542723e */ /* 0x000fe200000010ff */
[----:B------:R-:W-:Y:S01]  /*7520*/  UISETP.NE.U32.AND UP0, UPT, UR8, URZ, UPT ;  /* 0x0000003f0800728c */ /* 0x000fe2000bf05070 */
[----:B------:R-:W-:Y:S01]  /*7530*/  F2FP.BF16.F32.PACK_AB R67, R71, R70 ;  /* 0x000000464743723e */ /* 0x000fe200000010ff */
[----:B------:R-:W-:Y:S01]  /*7540*/  IMAD.WIDE R4, R196, 0x2, R174 ;  /* 0x00000002c4047825 */ /* 0x000fe200078e02ae */
[----:B------:R-:W-:Y:S01]  /*7550*/  F2FP.BF16.F32.PACK_AB R73, R75, R74 ;  /* 0x0000004a4b49723e */ /* 0x000fe200000010ff */
[----:B------:R-:W-:Y:S01]  /*7560*/  UISETP.NE.AND.EX UP0, UPT, UR9, URZ, UPT, UP0 ;  /* 0x0000003f0900728c */ /* 0x000fe2000bf05300 */
[----:B------:R-:W-:-:S02]  /*7570*/  F2FP.BF16.F32.PACK_AB R80, R81, R80 ;  /* 0x000000505150723e */ /* 0x000fc400000010ff */
[C---:B------:R-:W-:Y:S01]  /*7580*/  IADD3 R173, P1, R4.reuse, 0x20, RZ ;  /* 0x0000002004ad7810 */ /* 0x040fe20007f3e0ff */
[----:B------:R-:W-:Y:S01]  /*7590*/  ULDC.64 UR8, c[0x0][0xc00] ;  /* 0x0003000000087ab9 */ /* 0x000fe20000000a00 */
[C---:B------:R-:W-:Y:S01]  /*75a0*/  IADD3 R177, P0, R4.reuse, 0x40, RZ ;  /* 0x0000004004b17810 */ /* 0x040fe20007f1e0ff */
[----:B------:R-:W-:Y:S01]  /*75b0*/  UIMAD.WIDE UR8, UR42, 0x4, UR8 ;  /* 0x000000042a0878a5 */ /* 0x000fe2000f8e0208 */
[----:B------:R-:W-:Y:S01]  /*75c0*/  LOP3.LUT R36, R173, 0x380, RZ, 0xc0, !PT ;  /* 0x00000380ad247812 */ /* 0x000fe200078ec0ff */
[--C-:B------:R-:W-:Y:S01]  /*75d0*/  IMAD.X R37, RZ, RZ, R5.reuse, P1 ;  /* 0x000000ffff257224 */ /* 0x100fe200008e0605 */
[----:B------:R-:W-:Y:S01]  /*75e0*/  IADD3 R183, P6, R4, 0x2020, RZ ;  /* 0x0000202004b77810 */ /* 0x000fe20007fde0ff */
[--C-:B------:R-:W-:Y:S01]  /*75f0*/  IMAD.X R41, RZ, RZ, R5.reuse, P0 ;  /* 0x000000ffff297224 */ /* 0x100fe200000e0605 */
[----:B------:R-:W-:Y:S02]  /*7600*/  SHF.R.U64 R36, R36, 0x3, RZ ;  /* 0x0000000324247819 */ /* 0x000fe400000012ff */
[C---:B------:R-:W-:Y:S01]  /*7610*/  IADD3 R6, P0, R4.reuse, 0x4020, RZ ;  /* 0x0000402004067810 */ /* 0x040fe20007f1e0ff */
[----:B------:R-:W-:Y:S01]  /*7620*/  IMAD.X R53, RZ, RZ, R5, P6 ;  /* 0x000000ffff357224 */ /* 0x000fe200030e0605 */
[----:B------:R-:W-:-:S02]  /*7630*/  LOP3.LUT R29, R4, 0x380, RZ, 0xc0, !PT ;  /* 0x00000380041d7812 */ /* 0x000fc400078ec0ff */
        /* <DEDUP_REMOVED lines=8> */
[--C-:B------:R-:W-:Y:S01]  /*76c0*/  IMAD.X R95, RZ, RZ, R5.reuse, P5 ;  /* 0x000000ffff5f7224 */ /* 0x100fe200028e0605 */
[----:B------:R-:W-:Y:S01]  /*76d0*/  IADD3 R207, P2, R4, 0x2060, RZ ;  /* 0x0000206004cf7810 */ /* 0x000fe20007f5e0ff */
[--C-:B------:R-:W-:Y:S01]  /*76e0*/  IMAD.X R103, RZ, RZ, R5.reuse, P1 ;  /* 0x000000ffff677224 */ /* 0x100fe200008e0605 */
[----:B------:R-:W-:Y:S01]  /*76f0*/  LOP3.LUT R36, R36, R173, RZ, 0x3c, !PT ;  /* 0x000000ad24247212 */ /* 0x000fe200078e3cff */
[----:B------:R-:W-:Y:S01]  /*7700*/  IMAD.X R119, RZ, RZ, R5, P6 ;  /* 0x000000ffff777224 */ /* 0x000fe200030e0605 */
[----:B------:R-:W-:-:S02]  /*7710*/  LOP3.LUT R173, R6, 0x380, RZ, 0xc0, !PT ;  /* 0x0000038006ad7812 */ /* 0x000fc400078ec0ff */
[----:B------:R-:W-:Y:S02]  /*7720*/  SHF.R.U64 R29, R29, 0x3, RZ ;  /* 0x000000031d1d7819 */ /* 0x000fe400000012ff */
[----:B------:R-:W-:Y:S02]  /*7730*/  LOP3.LUT R118, R7, 0x380, RZ, 0xc0, !PT ;  /* 0x0000038007767812 */ /* 0x000fe400078ec0ff */
[----:B------:R-:W-:Y:S02]  /*7740*/  IADD3.X R99, RZ, R5, RZ, P2, !PT ;  /* 0x00000005ff637210 */ /* 0x000fe400017fe4ff */
[C---:B------:R-:W-:Y:S02]  /*7750*/  IADD3 R110, P4, R4.reuse, 0x4040, RZ ;  /* 0x00004040046e7810 */ /* 0x040fe40007f9e0ff */
[C---:B------:R-:W-:Y:S02]  /*7760*/  IADD3 R114, P3, R4.reuse, 0x4060, RZ ;  /* 0x0000406004727810 */ /* 0x040fe40007f7e0ff */
[C---:B------:R-:W-:Y:S01]  /*7770*/  IADD3 R3, P5, R4.reuse, 0x6020, RZ ;  /* 0x0000602004037810 */ /* 0x040fe20007fbe0ff */
[--C-:B------:R-:W-:Y:S01]  /*7780*/  IMAD.X R111, RZ, RZ, R5.reuse, P4 ;  /* 0x000000ffff6f7224 */ /* 0x100fe200020e0605 */
[C---:B------:R-:W-:Y:S01]  /*7790*/  IADD3 R32, P2, R4.reuse, 0x6040, RZ ;  /* 0x0000604004207810 */ /* 0x040fe20007f5e0ff */
[--C-:B------:R-:W-:Y:S01]  /*77a0*/  IMAD.X R115, RZ, RZ, R5.reuse, P3 ;  /* 0x000000ffff737224 */ /* 0x100fe200018e0605 */
[----:B------:R-:W-:Y:S01]  /*77b0*/  IADD3 R151, P1, R4, 0x6060, RZ ;  /* 0x0000606004977810 */ /* 0x000fe20007f3e0ff */
[----:B------:R-:W-:Y:S01]  /*77c0*/  IMAD.X R123, RZ, RZ, R5, P5 ;  /* 0x000000ffff7b7224 */ /* 0x000fe200028e0605 */
[----:B------:R-:W-:-:S02]  /*77d0*/  SHF.R.U64 R173, R173, 0x3, RZ ;  /* 0x00000003adad7819 */ /* 0x000fc400000012ff */
[----:B------:R-:W-:Y:S01]  /*77e0*/  LOP3.LUT R4, R29, R4, RZ, 0x3c, !PT ;  /* 0x000000041d047212 */ /* 0x000fe200078e3cff */
[----:B------:R-:W-:Y:S01]  /*77f0*/  IMAD.X R33, RZ, RZ, R5, P1 ;  /* 0x000000ffff217224 */ /* 0x000fe200008e0605 */
[----:B------:R-:W-:Y:S02]  /*7800*/  LOP3.LUT R40, R177, 0x380, RZ, 0xc0, !PT ;  /* 0x00000380b1287812 */ /* 0x000fe400078ec0ff */
[----:B------:R-:W-:Y:S02]  /*7810*/  LOP3.LUT R44, R179, 0x380, RZ, 0xc0, !PT ;  /* 0x00000380b32c7812 */ /* 0x000fe400078ec0ff */
[----:B------:R-:W-:Y:S02]  /*7820*/  SHF.R.U64 R118, R118, 0x3, RZ ;  /* 0x0000000376767819 */ /* 0x000fe400000012ff */
[----:B------:R-:W-:Y:S02]  /*7830*/  LOP3.LUT R48, R181, 0x380, RZ, 0xc0, !PT ;  /* 0x00000380b5307812 */ /* 0x000fe400078ec0ff */
[----:B------:R-:W-:-:S02]  /*7840*/  LOP3.LUT R106, R173, R6, RZ, 0x3c, !PT ;  /* 0x00000006ad6a7212 */ /* 0x000fc400078e3cff */
[-C--:B------:R-:W-:Y:S02]  /*7850*/  IADD3.X R29, RZ, R5.reuse, RZ, P2, !PT ;  /* 0x00000005ff1d7210 */ /* 0x080fe400017fe4ff */
[----:B------:R-:W-:Y:S02]  /*7860*/  SHF.R.U64 R40, R40, 0x3, RZ ;  /* 0x0000000328287819 */ /* 0x000fe400000012ff */
[----:B------:R-:W-:Y:S02]  /*7870*/  LOP3.LUT R52, R183, 0x380, RZ, 0xc0, !PT ;  /* 0x00000380b7347812 */ /* 0x000fe400078ec0ff */
[----:B------:R-:W-:Y:S02]  /*7880*/  MOV R173, R4 ;  /* 0x0000000400ad7202 */ /* 0x000fe40000000f00 */
[----:B------:R-:W-:Y:S02]  /*7890*/  SHF.R.U64 R44, R44, 0x3, RZ ;  /* 0x000000032c2c7819 */ /* 0x000fe400000012ff */
[----:B------:R-:W-:-:S02]  /*78a0*/  LOP3.LUT R94, R205, 0x380, RZ, 0xc0, !PT ;  /* 0x00000380cd5e7812 */ /* 0x000fc400078ec0ff */
[----:B------:R-:W-:Y:S02]  /*78b0*/  LOP3.LUT R118, R118, R7, RZ, 0x3c, !PT ;  /* 0x0000000776767212 */ /* 0x000fe400078e3cff */
[----:B------:R-:W-:Y:S02]  /*78c0*/  F2FP.BF16.F32.PACK_AB R5, R27, R26 ;  /* 0x0000001a1b05723e */ /* 0x000fe400000010ff */
[----:B------:R-:W-:Y:S02]  /*78d0*/  LOP3.LUT R98, R207, 0x380, RZ, 0xc0, !PT ;  /* 0x00000380cf627812 */ /* 0x000fe400078ec0ff */
[----:B------:R-:W-:Y:S02]  /*78e0*/  F2FP.BF16.F32.PACK_AB R4, R170, R172 ;  /* 0x000000acaa04723e */ /* 0x000fe400000010ff */
[----:B------:R-:W-:Y:S02]  /*78f0*/  LOP3.LUT R26, R3, 0x380, RZ, 0xc0, !PT ;  /* 0x00000380031a7812 */ /* 0x000fe400078ec0ff */
[----:B------:R-:W-:-:S02]  /*7900*/  LOP3.LUT R27, R32, 0x380, RZ, 0xc0, !PT ;  /* 0x00000380201b7812 */ /* 0x000fc400078ec0ff */
[----:B------:R-:W-:Y:S02]  /*7910*/  F2FP.BF16.F32.PACK_AB R6, R28, R171 ;  /* 0x000000ab1c06723e */ /* 0x000fe400000010ff */
[----:B------:R-:W-:Y:S02]  /*7920*/  F2FP.BF16.F32.PACK_AB R7, R31, R30 ;  /* 0x0000001e1f07723e */ /* 0x000fe400000010ff */
[----:B------:R-:W-:Y:S02]  /*7930*/  SHF.R.U64 R48, R48, 0x3, RZ ;  /* 0x0000000330307819 */ /* 0x000fe400000012ff */
[----:B------:R-:W-:Y:S01]  /*7940*/  LOP3.LUT R102, R209, 0x380, RZ, 0xc0, !PT ;  /* 0x00000380d1667812 */ /* 0x000fe200078ec0ff */
[----:B------:R0:W-:Y:S01]  /*7950*/  STSM.16.M88.4 [R173], R4 ;  /* 0x00000004ad007844 */ /* 0x0001e20000000200 */
[----:B------:R-:W-:Y:S02]  /*7960*/  LOP3.LUT R40, R40, R177, RZ, 0x3c, !PT ;  /* 0x000000b128287212 */ /* 0x000fe400078e3cff */
[----:B------:R-:W-:-:S02]  /*7970*/  SHF.R.U64 R52, R52, 0x3, RZ ;  /* 0x0000000334347819 */ /* 0x000fc400000012ff */
[----:B------:R-:W-:Y:S02]  /*7980*/  LOP3.LUT R44, R44, R179, RZ, 0x3c, !PT ;  /* 0x000000b32c2c7212 */ /* 0x000fe400078e3cff */
[----:B------:R-:W-:Y:S02]  /*7990*/  SHF.R.U64 R94, R94, 0x3, RZ ;  /* 0x000000035e5e7819 */ /* 0x000fe400000012ff */
[----:B------:R-:W-:Y:S02]  /*79a0*/  LOP3.LUT R177, R110, 0x380, RZ, 0xc0, !PT ;  /* 0x000003806eb17812 */ /* 0x000fe400078ec0ff */
[----:B------:R-:W-:Y:S02]  /*79b0*/  SHF.R.U64 R98, R98, 0x3, RZ ;  /* 0x0000000362627819 */ /* 0x000fe400000012ff */
[----:B------:R-:W-:Y:S02]  /*79c0*/  LOP3.LUT R179, R114, 0x380, RZ, 0xc0, !PT ;  /* 0x0000038072b37812 */ /* 0x000fe400078ec0ff */
[----:B------:R-:W-:-:S02]  /*79d0*/  SHF.R.U64 R26, R26, 0x3, RZ ;  /* 0x000000031a1a7819 */ /* 0x000fc400000012ff */
[----:B------:R-:W-:Y:S02]  /*79e0*/  SHF.R.U64 R27, R27, 0x3, RZ ;  /* 0x000000031b1b7819 */ /* 0x000fe400000012ff */
[----:B------:R-:W-:Y:S02]  /*79f0*/  LOP3.LUT R48, R48, R181, RZ, 0x3c, !PT ;  /* 0x000000b530307212 */ /* 0x000fe400078e3cff */
[----:B------:R-:W-:Y:S02]  /*7a00*/  SHF.R.U64 R102, R102, 0x3, RZ ;  /* 0x0000000366667819 */ /* 0x000fe400000012ff */
[----:B------:R-:W-:Y:S02]  /*7a10*/  LOP3.LUT R52, R52, R183, RZ, 0x3c, !PT ;  /* 0x000000b734347212 */ /* 0x000fe400078e3cff */
[----:B------:R-:W-:Y:S02]  /*7a20*/  MOV R36, R36 ;  /* 0x0000002400247202 */ /* 0x000fe40000000f00 */
[----:B0-----:R-:W-:-:S02]  /*7a30*/  F2FP.BF16.F32.PACK_AB R4, R166, R169 ;  /* 0x000000a9a604723e */ /* 0x001fc400000010ff */
[----:B------:R-:W-:Y:S02]  /*7a40*/  F2FP.BF16.F32.PACK_AB R5, R35, R34 ;  /* 0x000000222305723e */ /* 0x000fe400000010ff */
[----:B------:R-:W-:Y:S02]  /*7a50*/  F2FP.BF16.F32.PACK_AB R6, R8, R167 ;  /* 0x000000a70806723e */ /* 0x000fe400000010ff */
[----:B------:R-:W-:Y:S02]  /*7a60*/  F2FP.BF16.F32.PACK_AB R7, R39, R38 ;  /* 0x000000262707723e */ /* 0x000fe400000010ff */
[----:B------:R-:W-:Y:S02]  /*7a70*/  LOP3.LUT R94, R94, R205, RZ, 0x3c, !PT ;  /* 0x000000cd5e5e7212 */ /* 0x000fe400078e3cff */
[----:B------:R-:W-:Y:S01]  /*7a80*/  SHF.R.U64 R177, R177, 0x3, RZ ;  /* 0x00000003b1b17819 */ /* 0x000fe200000012ff */
[----:B------:R0:W-:Y:S01]  /*7a90*/  STSM.16.M88.4 [R36], R4 ;  /* 0x0000000424007844 */ /* 0x0001e20000000200 */
[----:B------:R-:W-:-:S02]  /*7aa0*/  MOV R40, R40 ;  /* 0x0000002800287202 */ /* 0x000fc40000000f00 */
[----:B------:R-:W-:Y:S02]  /*7ab0*/  F2FP.BF16.F32.PACK_AB R8, R164, R168 ;  /* 0x000000a8a408723e */ /* 0x000fe400000010ff */
[----:B------:R-:W-:Y:S02]  /*7ac0*/  LOP3.LUT R98, R98, R207, RZ, 0x3c, !PT ;  /* 0x000000cf62627212 */ /* 0x000fe400078e3cff */
[----:B------:R-:W-:Y:S01]  /*7ad0*/  SHF.R.U64 R179, R179, 0x3, RZ ;  /* 0x00000003b3b37819 */ /* 0x000fe200000012ff */
[----:B------:R1:W-:Y:S01]  /*7ae0*/  STSM.16.M88.4 [R40], R8 ;  /* 0x0000000828007844 */ /* 0x0003e20000000200 */
[----:B------:R-:W-:Y:S02]  /*7af0*/  LOP3.LUT R170, R151, 0x380, RZ, 0xc0, !PT ;  /* 0x0000038097aa7812 */ /* 0x000fe400078ec0ff */
[----:B------:R-:W-:Y:S02]  /*7b00*/  LOP3.LUT R122, R26, R3, RZ, 0x3c, !PT ;  /* 0x000000031a7a7212 */ /* 0x000fe400078e3cff */
[----:B------:R-:W-:-:S02]  /*7b10*/  LOP3.LUT R28, R27, R32, RZ, 0x3c, !PT ;  /* 0x000000201b1c7212 */ /* 0x000fc400078e3cff */
[----:B------:R-:W-:Y:S01]  /*7b20*/  MOV R44, R44 ;  /* 0x0000002c002c7202 */ /* 0x000fe20000000f00 */
[----:B0-----:R-:W-:Y:S01]  /*7b30*/  IMAD.U32 R4, RZ, RZ, UR8 ;  /* 0x00000008ff047e24 */ /* 0x001fe2000f8e00ff */
[----:B------:R-:W-:Y:S01]  /*7b40*/  LOP3.LUT R102, R102, R209, RZ, 0x3c, !PT ;  /* 0x000000d166667212 */ /* 0x000fe200078e3cff */
[----:B------:R-:W-:Y:S01]  /*7b50*/  IMAD.U32 R5, RZ, RZ, UR9 ;  /* 0x00000009ff057e24 */ /* 0x000fe2000f8e00ff */
[----:B------:R-:W-:Y:S01]  /*7b60*/  MOV R48, R48 ;  /* 0x0000003000307202 */ /* 0x000fe20000000f00 */
[----:B------:R0:W-:Y:S01]  /*7b70*/  STSM.16.M88.4 [R44], R12 ;  /* 0x0000000c2c007844 */ /* 0x0001e20000000200 */
[----:B------:R-:W-:Y:S01]  /*7b80*/  F2FP.BF16.F32.PACK_AB R26, R61, R60 ;  /* 0x0000003c3d1a723e */ /* 0x000fe200000010ff */
[----:B------:R-:W-:Y:S01]  /*7b90*/  ULDC.64 UR8, c[0x0][0xc08] ;  /* 0x0003020000087ab9 */ /* 0x000fe20000000a00 */
[----:B------:R-:W-:Y:S02]  /*7ba0*/  F2FP.BF16.F32.PACK_AB R27, R63, R62 ;  /* 0x0000003e3f1b723e */ /* 0x000fe400000010ff */
[----:B------:R-:W-:-:S02]  /*7bb0*/  MOV R52, R52 ;  /* 0x0000003400347202 */ /* 0x000fc40000000f00 */
[----:B------:R-:W-:Y:S01]  /*7bc0*/  LOP3.LUT R110, R177, R110, RZ, 0x3c, !PT ;  /* 0x0000006eb16e7212 */ /* 0x000fe200078e3cff */
[----:B------:R2:W-:Y:S01]  /*7bd0*/  STSM.16.M88.4 [R48], R24 ;  /* 0x0000001830007844 */ /* 0x0005e20000000200 */
[----:B------:R-:W-:Y:S02]  /*7be0*/  MOV R94, R94 ;  /* 0x0000005e005e7202 */ /* 0x000fe40000000f00 */
[----:B------:R-:W-:Y:S01]  /*7bf0*/  F2FP.BF16.F32.PACK_AB R74, R77, R76 ;  /* 0x0000004c4d4a723e */ /* 0x000fe200000010ff */
[----:B------:R-:W-:Y:S01]  /*7c00*/  STSM.16.M88.4 [R52], R64 ;  /* 0x0000004034007844 */ /* 0x000fe20000000200 */
[----:B------:R-:W-:Y:S02]  /*7c10*/  F2FP.BF16.F32.PACK_AB R75, R79, R78 ;  /* 0x0000004e4f4b723e */ /* 0x000fe400000010ff */
[----:B------:R-:W-:Y:S02]  /*7c20*/  F2FP.BF16.F32.PACK_AB R81, R83, R82 ;  /* 0x000000525351723e */ /* 0x000fe400000010ff */
[----:B------:R-:W-:Y:S01]  /*7c30*/  F2FP.BF16.F32.PACK_AB R88, R89, R88 ;  /* 0x000000585958723e */ /* 0x000fe200000010ff */
[----:B------:R-:W-:Y:S01]  /*7c40*/  STSM.16.M88.4 [R94], R72 ;  /* 0x000000485e007844 */ /* 0x000fe20000000200 */
[----:B------:R-:W-:-:S02]  /*7c50*/  LOP3.LUT R114, R179, R114, RZ, 0x3c, !PT ;  /* 0x00000072b3727212 */ /* 0x000fc400078e3cff */
[----:B------:R-:W-:Y:S02]  /*7c60*/  SHF.R.U64 R170, R170, 0x3, RZ ;  /* 0x00000003aaaa7819 */ /* 0x000fe400000012ff */
[----:B------:R-:W-:Y:S02]  /*7c70*/  MOV R31, R98 ;  /* 0x00000062001f7202 */ /* 0x000fe40000000f00 */
[----:B------:R-:W-:Y:S02]  /*7c80*/  F2FP.BF16.F32.PACK_AB R82, R85, R84 ;  /* 0x000000545552723e */ /* 0x000fe400000010ff */
[----:B------:R-:W-:Y:S02]  /*7c90*/  F2FP.BF16.F32.PACK_AB R83, R87, R86 ;  /* 0x000000565753723e */ /* 0x000fe400000010ff */
[----:B------:R-:W-:Y:S02]  /*7ca0*/  F2FP.BF16.F32.PACK_AB R89, R91, R90 ;  /* 0x0000005a5b59723e */ /* 0x000fe400000010ff */
[----:B------:R-:W-:Y:S01]  /*7cb0*/  MOV R102, R102 ;  /* 0x0000006600667202 */ /* 0x000fe20000000f00 */
[----:B------:R-:W-:Y:S01]  /*7cc0*/  STSM.16.M88.4 [R31], R80 ;  /* 0x000000501f007844 */ /* 0x000fe20000000200 */
[----:B------:R-:W-:-:S02]  /*7cd0*/  F2FP.BF16.F32.PACK_AB R90, R93, R92 ;  /* 0x0000005c5d5a723e */ /* 0x000fc400000010ff */
[----:B------:R-:W-:Y:S02]  /*7ce0*/  F2FP.BF16.F32.PACK_AB R91, R46, R42 ;  /* 0x0000002a2e5b723e */ /* 0x000fe400000010ff */
[----:B------:R-:W-:Y:S02]  /*7cf0*/  F2FP.BF16.F32.PACK_AB R96, R97, R96 ;  /* 0x000000606160723e */ /* 0x000fe400000010ff */
[----:B------:R-:W-:Y:S01]  /*7d00*/  MOV R30, R106 ;  /* 0x0000006a001e7202 */ /* 0x000fe20000000f00 */
[----:B------:R-:W-:Y:S01]  /*7d10*/  STSM.16.M88.4 [R102], R88 ;  /* 0x0000005866007844 */ /* 0x000fe20000000200 */
[----:B------:R-:W-:Y:S02]  /*7d20*/  F2FP.BF16.F32.PACK_AB R97, R54, R50 ;  /* 0x000000323661723e */ /* 0x000fe400000010ff */
[----:B------:R-:W-:Y:S02]  /*7d30*/  F2FP.BF16.F32.PACK_AB R98, R101, R100 ;  /* 0x000000646562723e */ /* 0x000fe400000010ff */
[----:B------:R-:W-:-:S02]  /*7d40*/  F2FP.BF16.F32.PACK_AB R99, R58, R56 ;  /* 0x000000383a63723e */ /* 0x000fc400000010ff */
[----:B------:R-:W-:Y:S02]  /*7d50*/  F2FP.BF16.F32.PACK_AB R104, R105, R104 ;  /* 0x000000686968723e */ /* 0x000fe400000010ff */
[----:B------:R-:W-:Y:S01]  /*7d60*/  MOV R110, R110 ;  /* 0x0000006e006e7202 */ /* 0x000fe20000000f00 */
[----:B------:R-:W-:Y:S01]  /*7d70*/  STSM.16.M88.4 [R30], R96 ;  /* 0x000000601e007844 */ /* 0x000fe20000000200 */
[----:B------:R-:W-:Y:S02]  /*7d80*/  F2FP.BF16.F32.PACK_AB R105, R153, R152 ;  /* 0x000000989969723e */ /* 0x000fe400000010ff */
[----:B------:R-:W-:Y:S02]  /*7d90*/  F2FP.BF16.F32.PACK_AB R106, R109, R108 ;  /* 0x0000006c6d6a723e */ /* 0x000fe400000010ff */
[----:B------:R-:W-:Y:S02]  /*7da0*/  F2FP.BF16.F32.PACK_AB R107, R156, R154 ;  /* 0x0000009a9c6b723e */ /* 0x000fe400000010ff */
[----:B------:R-:W-:-:S02]  /*7db0*/  F2FP.BF16.F32.PACK_AB R157, R158, R157 ;  /* 0x0000009d9e9d723e */ /* 0x000fc400000010ff */
[----:B------:R-:W-:Y:S01]  /*7dc0*/  LOP3.LUT R32, R170, R151, RZ, 0x3c, !PT ;  /* 0x00000097aa207212 */ /* 0x000fe200078e3cff */
[----:B------:R-:W-:Y:S01]  /*7dd0*/  STSM.16.M88.4 [R110], R104 ;  /* 0x000000686e007844 */ /* 0x000fe20000000200 */
[----:B------:R-:W-:Y:S02]  /*7de0*/  MOV R114, R114 ;  /* 0x0000007200727202 */ /* 0x000fe40000000f00 */
[----:B------:R-:W-:Y:S02]  /*7df0*/  MOV R3, R122 ;  /* 0x0000007a00037202 */ /* 0x000fe40000000f00 */
[----:B------:R-:W-:Y:S02]  /*7e00*/  F2FP.BF16.F32.PACK_AB R156, R113, R112 ;  /* 0x00000070719c723e */ /* 0x000fe400000010ff */
[----:B------:R-:W-:Y:S02]  /*7e10*/  F2FP.BF16.F32.PACK_AB R158, R117, R116 ;  /* 0x00000074759e723e */ /* 0x000fe400000010ff */
        /* <DEDUP_REMOVED lines=8> */
[----:B------:R-:W-:Y:S02]  /*7ea0*/  F2FP.BF16.F32.PACK_AB R129, R131, R130 ;  /* 0x000000828381723e */ /* 0x000fe400000010ff */
[----:B------:R-:W-:Y:S01]  /*7eb0*/  F2FP.BF16.F32.PACK_AB R136, R137, R136 ;  /* 0x000000888988723e */ /* 0x000fe200000010ff */
[----:B------:R-:W-:Y:S01]  /*7ec0*/  STSM.16.M88.4 [R118], R120 ;  /* 0x0000007876007844 */ /* 0x000fe20000000200 */
[----:B------:R-:W-:Y:S02]  /*7ed0*/  F2FP.BF16.F32.PACK_AB R130, R133, R132 ;  /* 0x000000848582723e */ /* 0x000fe400000010ff */
[----:B------:R-:W-:Y:S02]  /*7ee0*/  F2FP.BF16.F32.PACK_AB R131, R135, R134 ;  /* 0x000000868783723e */ /* 0x000fe400000010ff */
[----:B------:R-:W-:Y:S02]  /*7ef0*/  F2FP.BF16.F32.PACK_AB R137, R139, R138 ;  /* 0x0000008a8b89723e */ /* 0x000fe400000010ff */
[----:B------:R-:W-:Y:S01]  /*7f00*/  F2FP.BF16.F32.PACK_AB R144, R145, R144 ;  /* 0x000000909190723e */ /* 0x000fe200000010ff */
[----:B------:R-:W-:Y:S01]  /*7f10*/  STSM.16.M88.4 [R3], R128 ;  /* 0x0000008003007844 */ /* 0x000fe20000000200 */
[----:B------:R-:W-:-:S02]  /*7f20*/  MOV R28, R28 ;  /* 0x0000001c001c7202 */ /* 0x000fc40000000f00 */
[----:B------:R-:W-:Y:S02]  /*7f30*/  F2FP.BF16.F32.PACK_AB R138, R141, R140 ;  /* 0x0000008c8d8a723e */ /* 0x000fe400000010ff */
[----:B------:R-:W-:Y:S02]  /*7f40*/  F2FP.BF16.F32.PACK_AB R139, R143, R142 ;  /* 0x0000008e8f8b723e */ /* 0x000fe400000010ff */
[----:B------:R-:W-:Y:S02]  /*7f50*/  F2FP.BF16.F32.PACK_AB R145, R147, R146 ;  /* 0x000000929391723e */ /* 0x000fe400000010ff */
[----:B------:R-:W-:Y:S01]  /*7f60*/  MOV R32, R32 ;  /* 0x0000002000207202 */ /* 0x000fe20000000f00 */
[----:B------:R3:W-:Y:S01]  /*7f70*/  STSM.16.M88.4 [R28], R136 ;  /* 0x000000881c007844 */ /* 0x0007e20000000200 */
[----:B------:R-:W-:Y:S02]  /*7f80*/  F2FP.BF16.F32.PACK_AB R146, R149, R148 ;  /* 0x000000949592723e */ /* 0x000fe400000010ff */
[----:B------:R-:W-:Y:S01]  /*7f90*/  F2FP.BF16.F32.PACK_AB R147, R0, R150 ;  /* 0x000000960093723e */ /* 0x000fe200000010ff */
[----:B------:R-:W-:Y:S01]  /*7fa0*/  UISETP.NE.U32.AND UP1, UPT, UR8, URZ, UPT ;  /* 0x0000003f0800728c */ /* 0x000fe2000bf25070 */
[----:B------:R-:W-:-:S03]  /*7fb0*/  PLOP3.LUT P0, PT, PT, PT, UP0, 0x80, 0x0 ;  /* 0x000000000000781c */ /* 0x000fc60003f0f008 */
[----:B------:R4:W-:Y:S01]  /*7fc0*/  STSM.16.M88.4 [R32], R144 ;  /* 0x0000009020007844 */ /* 0x0009e20000000200 */
[----:B------:R-:W-:Y:S01]  /*7fd0*/  BAR.SYNC.DEFER_BLOCKING 0x1, 0x100 ;  /* 0x0044000000007b1d */ /* 0x000fe20000010000 */
[----:B------:R-:W-:-:S06]  /*7fe0*/  UISETP.NE.AND.EX UP1, UPT, UR9, URZ, UPT, UP1 ;  /* 0x0000003f0900728c */ /* 0x000fcc000bf25310 */
[----:B------:R-:W-:-:S05]  /*7ff0*/  PLOP3.LUT P6, PT, PT, PT, UP1, 0x80, 0x0 ;  /* 0x000000000000781c */ /* 0x000fca0003fcf018 */
[----:B------:R-:W-:-:S04]  /*8000*/  @UP1 ULEA UR8, UP2, UR42, UR8, 0x2 ;  /* 0x000000082a081291 */ /* 0x000fc8000f84103f */
[----:B------:R-:W-:Y:S01]  /*8010*/  @UP1 ULEA.HI.X UR9, UR42, UR9, UR43, 0x2, UP2 ;  /* 0x000000092a091291 */ /* 0x000fe200090f142b */
[----:B------:R-:W-:Y:S01]  /*8020*/  ULDC UR4, c[0x0][0xa88] ;  /* 0x0002a20000047ab9 */ /* 0x000fe20000000800 */
[----:B-1----:R-:W-:Y:S02]  /*8030*/  IMAD.U32 R10, RZ, RZ, UR8 ;  /* 0x00000008ff0a7e24 */ /* 0x002fe4000f8e00ff */
[----:B------:R-:W-:Y:S02]  /*8040*/  IMAD.U32 R0, RZ, RZ, UR4 ;  /* 0x00000004ff007e24 */ /* 0x000fe4000f8e00ff */
[----:B------:R-:W-:Y:S01]  /*8050*/  MOV R11, UR9 ;  /* 0x00000009000b7c02 */ /* 0x000fe20008000f00 */
[----:B------:R-:W4:Y:S01]  /*8060*/  @P0 LDG.E R6, desc[UR50][R4.64] ;  /* 0x0000003204060981 */ /* 0x000f22000c1e1900 */
[----:B------:R-:W-:-:S03]  /*8070*/  IMAD R7, R191, 0x40, R2 ;  /* 0x00000040bf077824 */ /* 0x000fc600078e0202 */
[----:B------:R1:W5:Y:S01]  /*8080*/  @P6 LDG.E R0, desc[UR50][R10.64] ;  /* 0x000000320a006981 */ /* 0x000362000c1e1900 */
[----:B------:R-:W-:-:S03]  /*8090*/  IMAD.WIDE R174, R7, 0x2, R174 ;  /* 0x0000000207ae7825 */ /* 0x000fc600078e02ae */
[C---:B------:R-:W-:Y:S02]  /*80a0*/  IADD3 R9, P2, R174.reuse, 0x1000, RZ ;  /* 0x00001000ae097810 */ /* 0x040fe40007f5e0ff */
[C---:B0-----:R-:W-:Y:S02]  /*80b0*/  IADD3 R13, P1, R174.reuse, 0x2000, RZ ;  /* 0x00002000ae0d7810 */ /* 0x041fe40007f3e0ff */
[----:B------:R-:W-:Y:S02]  /*80c0*/  P2R R7, PR, RZ, 0x4 ;  /* 0x00000004ff077803 */ /* 0x000fe40000000000 */
[C---:B--2---:R-:W-:Y:S02]  /*80d0*/  IADD3 R25, P2, R174.reuse, 0x3000, RZ ;  /* 0x00003000ae197810 */ /* 0x044fe40007f5e0ff */
[C---:B------:R-:W-:Y:S02]  /*80e0*/  IADD3 R29, P3, R174.reuse, 0x4000, RZ ;  /* 0x00004000ae1d7810 */ /* 0x040fe40007f7e0ff */
[----:B------:R-:W-:-:S02]  /*80f0*/  IADD3 R33, P4, R174, 0x5000, RZ ;  /* 0x00005000ae217810 */ /* 0x000fc40007f9e0ff */
[----:B------:R-:W-:Y:S02]  /*8100*/  IADD3 R37, P5, R174, 0x6000, RZ ;  /* 0x00006000ae257810 */ /* 0x000fe40007fbe0ff */
[----:B------:R-:W-:Y:S02]  /*8110*/  LOP3.LUT R8, R9, 0x380, RZ, 0xc0, !PT ;  /* 0x0000038009087812 */ /* 0x000fe400078ec0ff */
[----:B------:R-:W-:Y:S02]  /*8120*/  LOP3.LUT R12, R13, 0x380, RZ, 0xc0, !PT ;  /* 0x000003800d0c7812 */ /* 0x000fe400078ec0ff */
[----:B------:R-:W-:Y:S02]  /*8130*/  LOP3.LUT R24, R25, 0x380, RZ, 0xc0, !PT ;  /* 0x0000038019187812 */ /* 0x000fe400078ec0ff */
[----:B---3--:R-:W-:Y:S02]  /*8140*/  LOP3.LUT R28, R29, 0x380, RZ, 0xc0, !PT ;  /* 0x000003801d1c7812 */ /* 0x008fe400078ec0ff */
[----:B----4-:R-:W-:-:S02]  /*8150*/  LOP3.LUT R32, R33, 0x380, RZ, 0xc0, !PT ;  /* 0x0000038021207812 */ /* 0x010fc400078ec0ff */
[----:B------:R-:W-:Y:S01]  /*8160*/  LOP3.LUT R36, R37, 0x380, RZ, 0xc0, !PT ;  /* 0x0000038025247812 */ /* 0x000fe200078ec0ff */
[----:B------:R-:W-:Y:S01]  /*8170*/  UMOV UR4, URZ ;  /* 0x0000003f00047c82 */ /* 0x000fe20008000000 */
[----:B------:R-:W-:Y:S02]  /*8180*/  SHF.R.U64 R8, R8, 0x3, RZ ;  /* 0x0000000308087819 */ /* 0x000fe400000012ff */
[----:B------:R-:W-:Y:S02]  /*8190*/  SHF.R.U64 R12, R12, 0x3, RZ ;  /* 0x000000030c0c7819 */ /* 0x000fe400000012ff */
[----:B------:R-:W-:Y:S02]  /*81a0*/  SHF.R.U64 R24, R24, 0x3, RZ ;  /* 0x0000000318187819 */ /* 0x000fe400000012ff */
[----:B------:R-:W-:Y:S02]  /*81b0*/  SHF.R.U64 R28, R28, 0x3, RZ ;  /* 0x000000031c1c7819 */ /* 0x000fe400000012ff */
[----:B------:R-:W-:-:S02]  /*81c0*/  SHF.R.U64 R32, R32, 0x3, RZ ;  /* 0x0000000320207819 */ /* 0x000fc400000012ff */
[----:B------:R-:W-:Y:S02]  /*81d0*/  SHF.R.U64 R36, R36, 0x3, RZ ;  /* 0x0000000324247819 */ /* 0x000fe400000012ff */
[----:B------:R-:W-:Y:S02]  /*81e0*/  LOP3.LUT R8, R8, R9, RZ, 0x3c, !PT ;  /* 0x0000000908087212 */ /* 0x000fe400078e3cff */
[----:B------:R-:W-:Y:S02]  /*81f0*/  LOP3.LUT R12, R12, R13, RZ, 0x3c, !PT ;  /* 0x0000000d0c0c7212 */ /* 0x000fe400078e3cff */
[----:B------:R-:W-:Y:S02]  /*8200*/  LOP3.LUT R24, R24, R25, RZ, 0x3c, !PT ;  /* 0x0000001918187212 */ /* 0x000fe400078e3cff */
[----:B------:R-:W-:Y:S02]  /*8210*/  LOP3.LUT R28, R28, R29, RZ, 0x3c, !PT ;  /* 0x0000001d1c1c7212 */ /* 0x000fe400078e3cff */
[----:B------:R-:W-:-:S02]  /*8220*/  LOP3.LUT R32, R32, R33, RZ, 0x3c, !PT ;  /* 0x0000002120207212 */ /* 0x000fc400078e3cff */
[----:B------:R-:W-:Y:S02]  /*8230*/  LOP3.LUT R36, R36, R37, RZ, 0x3c, !PT ;  /* 0x0000002524247212 */ /* 0x000fe400078e3cff */
[----:B------:R-:W-:Y:S01]  /*8240*/  @P0 R2UR UR4, R6 ;  /* 0x00000000060402ca */ /* 0x000fe200000e0000 */
[----:B-1----:R-:W-:-:S14]  /*8250*/  @P6 BRA `(.L_x_3615) ;  /* 0x0000000000106947 */ /* 0x002fdc0003800000 */
[----:B------:R-:W-:Y:S05]  /*8260*/  @!P0 BRA `(.L_x_3615) ;  /* 0x00000000000c8947 */ /* 0x000fea0003800000 */
[----:B------:R-:W2:Y:S04]  /*8270*/  LDG.E R3, desc[UR50][R4.64] ;  /* 0x0000003204037981 */ /* 0x000ea8000c1e1900 */
[----:B-----5:R-:W2:Y:S02]  /*8280*/  LDG.E R0, desc[UR50][R4.64+0x4] ;  /* 0x0000043204007981 */ /* 0x020ea4000c1e1900 */
[----:B--2---:R-:W-:-:S07]  /*8290*/  IMAD.IADD R0, R0, 0x1, -R3 ;  /* 0x0000000100007824 */ /* 0x004fce00078e0a03 */
.L_x_3615:
[----:B------:R-:W0:Y:S01]  /*82a0*/  SHFL.IDX PT, R3, R192, RZ, 0x1f ;  /* 0x00001fffc0037589 */ /* 0x000e2200000e0000 */
[----:B------:R-:W-:Y:S01]  /*82b0*/  ISETP.NE.AND P6, PT, R7, RZ, PT ;  /* 0x000000ff0700720c */ /* 0x000fe20003fc5270 */
[--C-:B------:R-:W-:Y:S01]  /*82c0*/  IMAD.X R13, RZ, RZ, R175.reuse, P1 ;  /* 0x000000ffff0d7224 */ /* 0x100fe200008e06af */
[C---:B------:R-:W-:Y:S01]  /*82d0*/  IADD3 R41, P0, R174.reuse, 0x7000, RZ ;  /* 0x00007000ae297810 */ /* 0x040fe20007f1e0ff */
[--C-:B------:R-:W-:Y:S01]  /*82e0*/  IMAD.X R25, RZ, RZ, R175.reuse, P2 ;  /* 0x000000ffff197224 */ /* 0x100fe200010e06af */
[C---:B------:R-:W-:Y:S01]  /*82f0*/  IADD3 R49, P1, R174.reuse, 0x9000, RZ ;  /* 0x00009000ae317810 */ /* 0x040fe20007f3e0ff */
[--C-:B------:R-:W-:Y:S01]  /*8300*/  IMAD.X R9, RZ, RZ, R175.reuse, P6 ;  /* 0x000000ffff097224 */ /* 0x100fe200030e06af */
[----:B------:R-:W-:Y:S01]  /*8310*/  IADD3 R45, P6, R174, 0x8000, RZ ;  /* 0x00008000ae2d7810 */ /* 0x000fe20007fde0ff */
[--C-:B------:R-:W-:Y:S01]  /*8320*/  IMAD.X R29, RZ, RZ, R175.reuse, P3 ;  /* 0x000000ffff1d7224 */ /* 0x100fe200018e06af */
[----:B------:R-:W-:Y:S01]  /*8330*/  LOP3.LUT R40, R41, 0x380, RZ, 0xc0, !PT ;  /* 0x0000038029287812 */ /* 0x000fe200078ec0ff */
[----:B------:R-:W-:Y:S01]  /*8340*/  IMAD.X R33, RZ, RZ, R175, P4 ;  /* 0x000000ffff217224 */ /* 0x000fe200020e06af */
[----:B------:R-:W-:Y:S01]  /*8350*/  LOP3.LUT R44, R45, 0x380, RZ, 0xc0, !PT ;  /* 0x000003802d2c7812 */ /* 0x000fe200078ec0ff */
[----:B------:R-:W-:Y:S01]  /*8360*/  USHF.R.S32.HI UR14, URZ, 0x1f, UR4 ;  /* 0x0000001f3f0e7899 */ /* 0x000fe20008011404 */
[----:B------:R-:W-:Y:S01]  /*8370*/  LOP3.LUT R48, R49, 0x380, RZ, 0xc0, !PT ;  /* 0x0000038031307812 */ /* 0x000fe200078ec0ff */
[----:B------:R-:W-:Y:S01]  /*8380*/  USHF.R.S32.HI UR15, URZ, 0x1f, UR45 ;  /* 0x0000001f3f0f7899 */ /* 0x000fe2000801142d */
[----:B------:R-:W-:Y:S01]  /*8390*/  SHF.R.U64 R44, R44, 0x3, RZ ;  /* 0x000000032c2c7819 */ /* 0x000fe200000012ff */
[----:B------:R-:W-:Y:S01]  /*83a0*/  USEL UR42, UR42, URZ, !UP0 ;  /* 0x0000003f2a2a7287 */ /* 0x000fe2000c000000 */
[----:B------:R-:W-:Y:S01]  /*83b0*/  SHF.R.U64 R40, R40, 0x3, RZ ;  /* 0x0000000328287819 */ /* 0x000fe200000012ff */
[----:B------:R-:W-:Y:S01]  /*83c0*/  USEL UR43, UR43, URZ, !UP0 ;  /* 0x0000003f2b2b7287 */ /* 0x000fe2000c000000 */
[----:B------:R-:W-:-:S02]  /*83d0*/  SHF.R.U64 R48, R48, 0x3, RZ ;  /* 0x0000000330307819 */ /* 0x000fc400000012ff */
[----:B------:R-:W-:Y:S01]  /*83e0*/  LOP3.LUT R44, R44, R45, RZ, 0x3c, !PT ;  /* 0x0000002d2c2c7212 */ /* 0x000fe200078e3cff */
[--C-:B------:R-:W-:Y:S01]  /*83f0*/  IMAD.X R45, RZ, RZ, R175.reuse, P6 ;  /* 0x000000ffff2d7224 */ /* 0x100fe200030e06af */
[----:B------:R-:W-:Y:S01]  /*8400*/  LOP3.LUT R40, R40, R41, RZ, 0x3c, !PT ;  /* 0x0000002928287212 */ /* 0x000fe200078e3cff */
[--C-:B------:R-:W-:Y:S01]  /*8410*/  IMAD.X R41, RZ, RZ, R175.reuse, P0 ;  /* 0x000000ffff297224 */ /* 0x100fe200000e06af */
[----:B0-----:R-:W-:Y:S02]  /*8420*/  ISETP.NE.AND P6, PT, R3, RZ, PT ;  /* 0x000000ff0300720c */ /* 0x001fe40003fc5270 */
[----:B------:R-:W-:Y:S01]  /*8430*/  LOP3.LUT R48, R48, R49, RZ, 0x3c, !PT ;  /* 0x0000003130307212 */ /* 0x000fe200078e3cff */
[----:B------:R-:W-:Y:S01]  /*8440*/  IMAD.X R49, RZ, RZ, R175, P1 ;  /* 0x000000ffff317224 */ /* 0x000fe200008e06af */
[----:B------:R-:W-:Y:S02]  /*8450*/  IADD3.X R37, RZ, R175, RZ, P5, !PT ;  /* 0x000000afff257210 */ /* 0x000fe40002ffe4ff */
[----:B------:R-:W-:-:S02]  /*8460*/  IADD3 R57, P2, R174, 0xa000, RZ ;  /* 0x0000a000ae397810 */ /* 0x000fc40007f5e0ff */
[C---:B------:R-:W-:Y:S02]  /*8470*/  IADD3 R53, P3, R174.reuse, 0xb000, RZ ;  /* 0x0000b000ae357810 */ /* 0x040fe40007f7e0ff */
[C---:B------:R-:W-:Y:S02]  /*8480*/  IADD3 R65, P4, R174.reuse, 0xc000, RZ ;  /* 0x0000c000ae417810 */ /* 0x040fe40007f9e0ff */
[C---:B------:R-:W-:Y:S02]  /*8490*/  IADD3 R61, P5, R174.reuse, 0xd000, RZ ;  /* 0x0000d000ae3d7810 */ /* 0x040fe40007fbe0ff */
[C---:B------:R-:W-:Y:S02]  /*84a0*/  IADD3 R73, P0, R174.reuse, 0xe000, RZ ;  /* 0x0000e000ae497810 */ /* 0x040fe40007f1e0ff */
[----:B------:R-:W-:Y:S02]  /*84b0*/  IADD3 R4, P1, R174, 0xf000, RZ ;  /* 0x0000f000ae047810 */ /* 0x000fe40007f3e0ff */
[----:B------:R-:W-:-:S02]  /*84c0*/  LOP3.LUT R56, R57, 0x380, RZ, 0xc0, !PT ;  /* 0x0000038039387812 */ /* 0x000fc400078ec0ff */
[----:B------:R-:W-:Y:S01]  /*84d0*/  LOP3.LUT R52, R53, 0x380, RZ, 0xc0, !PT ;  /* 0x0000038035347812 */ /* 0x000fe200078ec0ff */
[----:B------:R-:W-:Y:S01]  /*84e0*/  IMAD.X R69, RZ, RZ, R175, P1 ;  /* 0x000000ffff457224 */ /* 0x000fe200008e06af */
[----:B------:R-:W-:Y:S02]  /*84f0*/  LOP3.LUT R64, R65, 0x380, RZ, 0xc0, !PT ;  /* 0x0000038041407812 */ /* 0x000fe400078ec0ff */
[----:B------:R-:W-:Y:S02]  /*8500*/  LOP3.LUT R60, R61, 0x380, RZ, 0xc0, !PT ;  /* 0x000003803d3c7812 */ /* 0x000fe400078ec0ff */
[----:B------:R-:W-:Y:S02]  /*8510*/  LOP3.LUT R72, R73, 0x380, RZ, 0xc0, !PT ;  /* 0x0000038049487812 */ /* 0x000fe400078ec0ff */
[----:B------:R-:W-:Y:S02]  /*8520*/  LOP3.LUT R5, R174, 0x380, RZ, 0xc0, !PT ;  /* 0x00000380ae057812 */ /* 0x000fe400078ec0ff */
[----:B------:R-:W-:-:S02]  /*8530*/  LOP3.LUT R3, R4, 0x380, RZ, 0xc0, !PT ;  /* 0x0000038004037812 */ /* 0x000fc400078ec0ff */
[----:B------:R-:W-:Y:S02]  /*8540*/  SHF.R.U64 R56, R56, 0x3, RZ ;  /* 0x0000000338387819 */ /* 0x000fe400000012ff */
[----:B------:R-:W-:Y:S02]  /*8550*/  SHF.R.U64 R52, R52, 0x3, RZ ;  /* 0x0000000334347819 */ /* 0x000fe400000012ff */
[----:B------:R-:W-:Y:S02]  /*8560*/  SHF.R.U64 R64, R64, 0x3, RZ ;  /* 0x0000000340407819 */ /* 0x000fe400000012ff */
[----:B------:R-:W-:Y:S02]  /*8570*/  SHF.R.U64 R60, R60, 0x3, RZ ;  /* 0x000000033c3c7819 */ /* 0x000fe400000012ff */
[----:B------:R-:W-:Y:S02]  /*8580*/  SHF.R.U64 R72, R72, 0x3, RZ ;  /* 0x0000000348487819 */ /* 0x000fe400000012ff */
[----:B------:R-:W-:-:S02]  /*8590*/  SHF.R.U64 R5, R5, 0x3, RZ ;  /* 0x0000000305057819 */ /* 0x000fc400000012ff */
[----:B------:R-:W-:Y:S02]  /*85a0*/  SHF.R.U64 R3, R3, 0x3, RZ ;  /* 0x0000000303037819 */ /* 0x000fe400000012ff */
[----:B------:R-:W-:Y:S01]  /*85b0*/  LOP3.LUT R56, R56, R57, RZ, 0x3c, !PT ;  /* 0x0000003938387212 */ /* 0x000fe200078e3cff */
[--C-:B------:R-:W-:Y:S01]  /*85c0*/  IMAD.X R57, RZ, RZ, R175.reuse, P2 ;  /* 0x000000ffff397224 */ /* 0x100fe200010e06af */
[----:B------:R-:W-:Y:S01]  /*85d0*/  LOP3.LUT R52, R52, R53, RZ, 0x3c, !PT ;  /* 0x0000003534347212 */ /* 0x000fe200078e3cff */
[--C-:B------:R-:W-:Y:S01]  /*85e0*/  IMAD.X R53, RZ, RZ, R175.reuse, P3 ;  /* 0x000000ffff357224 */ /* 0x100fe200018e06af */
[----:B------:R-:W-:Y:S01]  /*85f0*/  LOP3.LUT R64, R64, R65, RZ, 0x3c, !PT ;  /* 0x0000004140407212 */ /* 0x000fe200078e3cff */
[--C-:B------:R-:W-:Y:S01]  /*8600*/  IMAD.X R65, RZ, RZ, R175.reuse, P4 ;  /* 0x000000ffff417224 */ /* 0x100fe200020e06af */
[----:B------:R-:W-:Y:S02]  /*8610*/  LOP3.LUT R60, R60, R61, RZ, 0x3c, !PT ;  /* 0x0000003d3c3c7212 */ /* 0x000fe400078e3cff */
[----:B------:R-:W-:Y:S01]  /*8620*/  LOP3.LUT R72, R72, R73, RZ, 0x3c, !PT ;  /* 0x0000004948487212 */ /* 0x000fe200078e3cff */
[----:B------:R-:W-:Y:S01]  /*8630*/  IMAD.X R73, RZ, RZ, R175, P0 ;  /* 0x000000ffff497224 */ /* 0x000fe200000e06af */
[----:B------:R-:W-:-:S02]  /*8640*/  IADD3.X R61, RZ, R175, RZ, P5, !PT ;  /* 0x000000afff3d7210 */ /* 0x000fc40002ffe4ff */
[----:B------:R-:W-:Y:S02]  /*8650*/  LOP3.LUT R174, R5, R174, RZ, 0x3c, !PT ;  /* 0x000000ae05ae7212 */ /* 0x000fe400078e3cff */
[----:B------:R-:W-:Y:S01]  /*8660*/  LOP3.LUT R68, R3, R4, RZ, 0x3c, !PT ;  /* 0x0000000403447212 */ /* 0x000fe200078e3cff */
[----:B------:R-:W-:Y:S06]  /*8670*/  @P6 BRA `(.L_x_3616) ;  /* 0x0000000000c46947 */ /* 0x000fec0003800000 */
[----:B------:R-:W0:Y:S01]  /*8680*/  LDC R11, c[0x0][0xbe8] ;  /* 0x0002fa00ff0b7b82 */ /* 0x000e220000000800 */
[----:B------:R-:W-:Y:S01]  /*8690*/  IMAD.U32 R10, RZ, RZ, UR44 ;  /* 0x0000002cff0a7e24 */ /* 0x000fe2000f8e00ff */
[----:B------:R-:W-:Y:S01]  /*86a0*/  ULDC.64 UR12, c[0x0][0xb90] ;  /* 0x0002e400000c7ab9 */ /* 0x000fe20000000a00 */
[----:B------:R-:W-:Y:S01]  /*86b0*/  UMOV UR8, UR4 ;  /* 0x0000000400087c82 */ /* 0x000fe20008000000 */
[----:B------:R-:W-:Y:S01]  /*86c0*/  UIMAD UR10, UR15, UR12, URZ ;  /* 0x0000000c0f0a72a4 */ /* 0x000fe2000f8e023f */
[----:B------:R-:W-:Y:S01]  /*86d0*/  IMAD R10, R10, 0x40, R195 ;  /* 0x000000400a0a7824 */ /* 0x000fe200078e02c3 */
[----:B------:R-:W-:Y:S01]  /*86e0*/  UMOV UR9, UR14 ;  /* 0x0000000e00097c82 */ /* 0x000fe20008000000 */
[----:B------:R-:W-:Y:S01]  /*86f0*/  IMAD.U32 R15, RZ, RZ, UR44 ;  /* 0x0000002cff0f7e24 */ /* 0x000fe2000f8e00ff */
[----:B------:R-:W-:Y:S01]  /*8700*/  UIMAD.WIDE.U32 UR8, UR45, UR12, UR8 ;  /* 0x0000000c2d0872a5 */ /* 0x000fe2000f8e0008 */
[----:B------:R-:W-:Y:S01]  /*8710*/  IMAD.MOV.U32 R4, RZ, RZ, R10 ;  /* 0x000000ffff047224 */ /* 0x000fe200078e000a */
[----:B------:R-:W-:Y:S01]  /*8720*/  UIMAD UR10, UR45, UR13, UR10 ;  /* 0x0000000d2d0a72a4 */ /* 0x000fe2000f8e020a */
[----:B------:R-:W-:-:S02]  /*8730*/  IMAD.MOV R30, RZ, RZ, -R18 ;  /* 0x000000ffff1e7224 */ /* 0x000fc400078e0a12 */
[----:B------:R-:W-:Y:S01]  /*8740*/  ULDC.64 UR12, c[0x0][0xb98] ;  /* 0x0002e600000c7ab9 */ /* 0x000fe20000000a00 */
[----:B------:R-:W-:Y:S01]  /*8750*/  UIADD3 UR9, UR9, UR10, URZ ;  /* 0x0000000a09097290 */ /* 0x000fe2000fffe03f */
[----:B------:R-:W-:Y:S01]  /*8760*/  IMAD R15, R15, 0x40, R16 ;  /* 0x000000400f0f7824 */ /* 0x000fe200078e0210 */
[----:B------:R-:W-:Y:S02]  /*8770*/  UIMAD UR11, UR43, UR12, URZ ;  /* 0x0000000c2b0b72a4 */ /* 0x000fe4000f8e023f */
[----:B------:R-:W-:Y:S02]  /*8780*/  UIMAD.WIDE.U32 UR8, UR42, UR12, UR8 ;  /* 0x0000000c2a0872a5 */ /* 0x000fe4000f8e0008 */
[----:B------:R-:W-:Y:S01]  /*8790*/  UIMAD UR11, UR42, UR13, UR11 ;  /* 0x0000000d2a0b72a4 */ /* 0x000fe2000f8e020b */
[----:B0-----:R-:W-:Y:S01]  /*87a0*/  ISETP.NE.AND P0, PT, R11, 0x1, PT ;  /* 0x000000010b00780c */ /* 0x001fe20003f05270 */
[----:B-----5:R-:W-:-:S12]  /*87b0*/  IMAD R26, R0, R11, RZ ;  /* 0x0000000b001a7224 */ /* 0x020fd800078e02ff */
[----:B------:R-:W0:Y:S08]  /*87c0*/  @P0 LDC R3, c[0x0][0xbec] ;  /* 0x0002fb00ff030b82 */ /* 0x000e300000000800 */
[----:B------:R-:W1:Y:S01]  /*87d0*/  @P0 LDC R6, c[0x0][0xbf0] ;  /* 0x0002fc00ff060b82 */ /* 0x000e620000000800 */
[----:B0-----:R-:W-:-:S05]  /*87e0*/  @P0 IMAD.HI.U32 R3, R10, R3, RZ ;  /* 0x000000030a030227 */ /* 0x001fca00078e00ff */
[----:B-1----:R-:W-:-:S04]  /*87f0*/  @P0 SHF.R.U32.HI R4, RZ, R6, R3 ;  /* 0x00000006ff040219 */ /* 0x002fc80000011603 */
[--C-:B------:R-:W-:Y:S01]  /*8800*/  SHF.R.S32.HI R5, RZ, 0x1f, R4.reuse ;  /* 0x0000001fff057819 */ /* 0x100fe20000011404 */
[----:B------:R-:W-:Y:S01]  /*8810*/  IMAD.MOV R6, RZ, RZ, -R4 ;  /* 0x000000ffff067224 */ /* 0x000fe200078e0a04 */
[----:B------:R-:W-:-:S03]  /*8820*/  IADD3 R4, P0, R4, UR8, RZ ;  /* 0x0000000804047c10 */ /* 0x000fc6000ff1e0ff */
[----:B------:R-:W-:Y:S01]  /*8830*/  IMAD R3, R11, R6, R10 ;  /* 0x000000060b037224 */ /* 0x000fe200078e020a */
[----:B------:R-:W-:-:S04]  /*8840*/  MOV R10, UR11 ;  /* 0x0000000b000a7c02 */ /* 0x000fc80008000f00 */
[----:B------:R-:W-:Y:S02]  /*8850*/  SHF.R.S32.HI R6, RZ, 0x1f, R3 ;  /* 0x0000001fff067819 */ /* 0x000fe40000011403 */
[----:B------:R-:W-:Y:S01]  /*8860*/  IADD3.X R5, R5, UR9, R10, P0, !PT ;  /* 0x0000000905057c10 */ /* 0x000fe200087fe40a */
[----:B------:R-:W-:Y:S02]  /*8870*/  ULDC.64 UR8, c[0x0][0xb88] ;  /* 0x0002e20000087ab9 */ /* 0x000fe40000000a00 */
[----:B------:R-:W-:Y:S02]  /*8880*/  IMAD R6, R6, UR8, RZ ;  /* 0x0000000806067c24 */ /* 0x000fe4000f8e02ff */
[----:B------:R-:W-:-:S04]  /*8890*/  IMAD.WIDE.U32 R4, R3, UR8, R4 ;  /* 0x0000000803047c25 */ /* 0x000fc8000f8e0004 */
[----:B------:R-:W-:Y:S01]  /*88a0*/  IMAD R3, R3, UR9, R6 ;  /* 0x0000000903037c24 */ /* 0x000fe2000f8e0206 */
[----:B------:R-:W-:Y:S02]  /*88b0*/  ULDC.64 UR8, c[0x0][0xb50] ;  /* 0x0002d40000087ab9 */ /* 0x000fe40000000a00 */
[----:B------:R-:W-:Y:S01]  /*88c0*/  LEA R10, P0, R4, UR8, 0x2 ;  /* 0x00000008040a7c11 */ /* 0x000fe2000f8010ff */
[----:B------:R-:W-:-:S04]  /*88d0*/  IMAD.IADD R3, R5, 0x1, R3 ;  /* 0x0000000105037824 */ /* 0x000fc800078e0203 */
[----:B------:R-:W-:Y:S01]  /*88e0*/  SHFL.IDX PT, R6, R10, 0x1, 0x1c1f ;  /* 0x003c1f000a067f89 */ /* 0x000fe200000e0000 */
[----:B------:R-:W-:Y:S01]  /*88f0*/  LEA.HI.X R14, R4, UR9, R3, 0x2, P0 ;  /* 0x00000009040e7c11 */ /* 0x000fe200080f1403 */
[----:B------:R-:W-:Y:S01]  /*8900*/  VIADD R3, R15, 0x8 ;  /* 0x000000080f037836 */ /* 0x000fe20000000000 */
        /* <DEDUP_REMOVED lines=8> */
.L_x_3616:
[----:B------:R-:W1:Y:S01]  /*8990*/  LDC R81, c[0x0][0xbe8] ;  /* 0x0002fa00ff517b82 */ /* 0x000e620000000800 */
[----:B------:R-:W-:Y:S01]  /*89a0*/  ULDC UR16, c[0x0][0xac8] ;  /* 0x0002b20000107ab9 */ /* 0x000fe20000000800 */
[----:B------:R-:W-:Y:S01]  /*89b0*/  ULDC.64 UR12, c[0x0][0xaa0] ;  /* 0x0002a800000c7ab9 */ /* 0x000fe20000000a00 */
[----:B------:R-:W-:Y:S01]  /*89c0*/  ISETP.GE.AND P0, PT, R189, UR16, PT ;  /* 0x00000010bd007c0c */ /* 0x000fe2000bf06270 */
[----:B0-----:R0:W5:Y:S01]  /*89d0*/  LD.E.128 R4, desc[UR50][R174.64] ;  /* 0x00000032ae047980 */ /* 0x001162000c101d00 */
[----:B------:R-:W-:Y:S02]  /*89e0*/  ISETP.GE.AND P1, PT, R2, UR16, PT ;  /* 0x0000001002007c0c */ /* 0x000fe4000bf26270 */
[----:B------:R-:W-:Y:S01]  /*89f0*/  SEL R20, RZ, 0xffffffff, P0 ;  /* 0xffffffffff147807 */ /* 0x000fe20000000000 */
[----:B------:R-:W5:Y:S04]  /*8a00*/  LD.E.128 R8, desc[UR50][R8.64] ;  /* 0x0000003208087980 */ /* 0x000f68000c101d00 */
[----:B------:R-:W5:Y:S04]  /*8a10*/  LD.E.128 R12, desc[UR50][R12.64] ;  /* 0x000000320c0c7980 */ /* 0x000f68000c101d00 */
[----:B------:R-:W5:Y:S04]  /*8a20*/  LD.E.128 R24, desc[UR50][R24.64] ;  /* 0x0000003218187980 */ /* 0x000f68000c101d00 */
[----:B------:R-:W5:Y:S01]  /*8a30*/  LD.E.128 R28, desc[UR50][R28.64] ;  /* 0x000000321c1c7980 */ /* 0x000f62000c101d00 */
[----:B-1----:R-:W-:-:S03]  /*8a40*/  ISETP.NE.AND P2, PT, R81, 0x1, PT ;  /* 0x000000015100780c */ /* 0x002fc60003f45270 */
[----:B------:R-:W5:Y:S01]  /*8a50*/  LD.E.128 R32, desc[UR50][R32.64] ;  /* 0x0000003220207980 */ /* 0x000f62000c101d00 */
[----:B------:R-:W-:Y:S01]  /*8a60*/  ISETP.GE.AND P0, PT, R188, UR16, PT ;  /* 0x00000010bc007c0c */ /* 0x000fe2000bf06270 */
[----:B------:R-:W-:Y:S01]  /*8a70*/  IMAD.SHL.U32 R76, R20, 0x2, RZ ;  /* 0x00000002144c7824 */ /* 0x000fe200078e00ff */
[----:B------:R-:W-:Y:S01]  /*8a80*/  SEL R3, RZ, 0x1, P1 ;  /* 0x00000001ff037807 */ /* 0x000fe20000800000 */
[----:B------:R-:W5:Y:S01]  /*8a90*/  LD.E.128 R36, desc[UR50][R36.64] ;  /* 0x0000003224247980 */ /* 0x000f62000c101d00 */
[----:B------:R-:W-:-:S03]  /*8aa0*/  SEL R20, RZ, 0xffffffff, P0 ;  /* 0xffffffffff147807 */ /* 0x000fc60000000000 */
[----:B------:R-:W5:Y:S02]  /*8ab0*/  LD.E.128 R40, desc[UR50][R40.64] ;  /* 0x0000003228287980 */ /* 0x000f64000c101d00 */
[----:B------:R-:W1:Y:S01]  /*8ac0*/  @P2 LDC R77, c[0x0][0xbec] ;  /* 0x0002fb00ff4d2b82 */ /* 0x000e620000000800 */
[----:B------:R-:W-:Y:S01]  /*8ad0*/  ISETP.GE.AND P0, PT, R187, UR16, PT ;  /* 0x00000010bb007c0c */ /* 0x000fe2000bf06270 */
[----:B------:R-:W-:Y:S01]  /*8ae0*/  UIMAD UR10, UR14, UR12, URZ ;  /* 0x0000000c0e0a72a4 */ /* 0x000fe2000f8e023f */
[----:B------:R-:W5:Y:S04]  /*8af0*/  LD.E.128 R44, desc[UR50][R44.64] ;  /* 0x000000322c2c7980 */ /* 0x000f68000c101d00 */
[----:B------:R-:W5:Y:S01]  /*8b00*/  LD.E.128 R48, desc[UR50][R48.64] ;  /* 0x0000003230307980 */ /* 0x000f62000c101d00 */
[----:B------:R-:W2:Y:S01]  /*8b10*/  @P2 LDC R79, c[0x0][0xbf0] ;  /* 0x0002fc00ff4f2b82 */ /* 0x000ea20000000800 */
[----:B------:R-:W-:-:S02]  /*8b20*/  LOP3.LUT R3, R76, 0x2, R3, 0xe2, !PT ;  /* 0x000000024c037812 */ /* 0x000fc400078ee203 */
[----:B------:R-:W-:Y:S01]  /*8b30*/  SHF.L.U32 R20, R20, 0x2, RZ ;  /* 0x0000000214147819 */ /* 0x000fe200000006ff */
[----:B------:R-:W5:Y:S01]  /*8b40*/  LD.E.128 R56, desc[UR50][R56.64] ;  /* 0x0000003238387980 */ /* 0x000f62000c101d00 */
[----:B------:R-:W-:Y:S01]  /*8b50*/  SEL R21, RZ, 0xffffffff, P0 ;  /* 0xffffffffff157807 */ /* 0x000fe20000000000 */
[----:B------:R-:W-:Y:S01]  /*8b60*/  UIMAD.WIDE.U32 UR8, UR4, UR12, URZ ;  /* 0x0000000c040872a5 */ /* 0x000fe2000f8e003f */
[----:B------:R-:W-:Y:S01]  /*8b70*/  LOP3.LUT R20, R20, 0x4, R3, 0xe2, !PT ;  /* 0x0000000414147812 */ /* 0x000fe200078ee203 */
[----:B------:R-:W-:Y:S01]  /*8b80*/  UIMAD UR10, UR4, UR13, UR10 ;  /* 0x0000000d040a72a4 */ /* 0x000fe2000f8e020a */
[----:B------:R-:W-:Y:S01]  /*8b90*/  IMAD R3, R190, 0x20, R191 ;  /* 0x00000020be037824 */ /* 0x000fe200078e02bf */
[----:B------:R-:W5:Y:S01]  /*8ba0*/  LD.E.128 R52, desc[UR50][R52.64] ;  /* 0x0000003234347980 */ /* 0x000f62000c101d00 */
[----:B------:R-:W-:Y:S01]  /*8bb0*/  IMAD.U32 R82, RZ, RZ, UR44 ;  /* 0x0000002cff527e24 */ /* 0x000fe2000f8e00ff */
[----:B------:R-:W-:Y:S01]  /*8bc0*/  ULDC.64 UR12, c[0x0][0xae8] ;  /* 0x0002ba00000c7ab9 */ /* 0x000fe20000000a00 */
[----:B------:R-:W-:Y:S01]  /*8bd0*/  IMAD.SHL.U32 R21, R21, 0x8, RZ ;  /* 0x0000000815157824 */ /* 0x000fe200078e00ff */
[----:B------:R-:W-:Y:S01]  /*8be0*/  ISETP.GE.AND P0, PT, R186, UR16, PT ;  /* 0x00000010ba007c0c */ /* 0x000fe2000bf06270 */
[----:B------:R-:W-:Y:S01]  /*8bf0*/  UIADD3 UR9, UR9, UR10, URZ ;  /* 0x0000000a09097290 */ /* 0x000fe2000fffe03f */
[----:B------:R-:W-:Y:S01]  /*8c00*/  IMAD R82, R82, 0x40, R3 ;  /* 0x0000004052527824 */ /* 0x000fe200078e0203 */
[----:B------:R-:W-:Y:S01]  /*8c10*/  UIMAD UR4, UR15, UR12, URZ ;  /* 0x0000000c0f0472a4 */ /* 0x000fe2000f8e023f */
[----:B------:R-:W-:Y:S01]  /*8c20*/  SEL R3, RZ, 0xffffffff, P0 ;  /* 0xffffffffff037807 */ /* 0x000fe20000000000 */
[----:B------:R-:W-:Y:S01]  /*8c30*/  UIMAD.WIDE.U32 UR8, UR45, UR12, UR8 ;  /* 0x0000000c2d0872a5 */ /* 0x000fe2000f8e0008 */
[----:B------:R-:W-:Y:S01]  /*8c40*/  LOP3.LUT R21, R21, 0x8, R20, 0xe2, !PT ;  /* 0x0000000815157812 */ /* 0x000fe200078ee214 */
[----:B------:R-:W-:Y:S01]  /*8c50*/  UIMAD UR4, UR45, UR13, UR4 ;  /* 0x0000000d2d0472a4 */ /* 0x000fe2000f8e0204 */
[----:B-1----:R-:W-:Y:S01]  /*8c60*/  @P2 IMAD.HI.U32 R20, R82, R77, RZ ;  /* 0x0000004d52142227 */ /* 0x002fe200078e00ff */
[----:B------:R-:W-:Y:S01]  /*8c70*/  ULDC.64 UR10, c[0x0][0xaf0] ;  /* 0x0002bc00000a7ab9 */ /* 0x000fe20000000a00 */
[----:B------:R-:W5:Y:S01]  /*8c80*/  LD.E.128 R64, desc[UR50][R64.64] ;  /* 0x0000003240407980 */ /* 0x000f62000c101d00 */
[----:B------:R-:W-:Y:S01]  /*8c90*/  UIMAD UR43, UR43, UR10, URZ ;  /* 0x0000000a2b2b72a4 */ /* 0x000fe2000f8e023f */
[----:B------:R-:W-:Y:S01]  /*8ca0*/  IMAD.SHL.U32 R76, R3, 0x10, RZ ;  /* 0x00000010034c7824 */ /* 0x000fe200078e00ff */
[----:B------:R-:W-:Y:S01]  /*8cb0*/  UIADD3 UR9, UR9, UR4, URZ ;  /* 0x0000000409097290 */ /* 0x000fe2000fffe03f */
[----:B------:R-:W-:Y:S01]  /*8cc0*/  IMAD.MOV.U32 R3, RZ, RZ, R82 ;  /* 0x000000ffff037224 */ /* 0x000fe200078e0052 */
[----:B--2---:R-:W-:Y:S01]  /*8cd0*/  @P2 SHF.R.U32.HI R3, RZ, R79, R20 ;  /* 0x0000004fff032219 */ /* 0x004fe20000011614 */
[----:B------:R-:W-:Y:S01]  /*8ce0*/  UIMAD UR4, UR42, UR11, UR43 ;  /* 0x0000000b2a0472a4 */ /* 0x000fe2000f8e022b */
[----:B------:R-:W5:Y:S01]  /*8cf0*/  LD.E.128 R60, desc[UR50][R60.64] ;  /* 0x000000323c3c7980 */ /* 0x000f62000c101d00 */
[----:B------:R-:W-:Y:S01]  /*8d00*/  UIMAD.WIDE.U32 UR42, UR42, UR10, UR8 ;  /* 0x0000000a2a2a72a5 */ /* 0x000fe2000f8e0008 */
[--C-:B------:R-:W-:Y:S01]  /*8d10*/  SHF.R.S32.HI R77, RZ, 0x1f, R3.reuse ;  /* 0x0000001fff4d7819 */ /* 0x100fe20000011403 */
[----:B------:R-:W-:Y:S01]  /*8d20*/  IMAD.MOV R79, RZ, RZ, -R3 ;  /* 0x000000ffff4f7224 */ /* 0x000fe200078e0a03 */
[----:B------:R-:W-:Y:S01]  /*8d30*/  ISETP.GE.AND P0, PT, R185, UR16, PT ;  /* 0x00000010b9007c0c */ /* 0x000fe2000bf06270 */
[----:B------:R-:W-:Y:S01]  /*8d40*/  UIADD3 UR4, UR43, UR4, URZ ;  /* 0x000000042b047290 */ /* 0x000fe2000fffe03f */
[----:B------:R-:W5:Y:S01]  /*8d50*/  LD.E.128 R72, desc[UR50][R72.64] ;  /* 0x0000003248487980 */ /* 0x000f62000c101d00 */
[----:B------:R-:W-:Y:S01]  /*8d60*/  ULDC.64 UR8, c[0x0][0xae0] ;  /* 0x0002b80000087ab9 */ /* 0x000fe20000000a00 */
[----:B------:R-:W-:Y:S01]  /*8d70*/  SEL R78, RZ, 0xffffffff, P0 ;  /* 0xffffffffff4e7807 */ /* 0x000fe20000000000 */
[----:B------:R-:W-:Y:S01]  /*8d80*/  IMAD R80, R77, UR8, RZ ;  /* 0x000000084d507c24 */ /* 0x000fe2000f8e02ff */
[----:B------:R-:W-:Y:S01]  /*8d90*/  LOP3.LUT R76, R76, 0x10, R21, 0xe2, !PT ;  /* 0x000000104c4c7812 */ /* 0x000fe200078ee215 */
[----:B------:R-:W-:Y:S01]  /*8da0*/  IMAD R77, R81, R79, R82 ;  /* 0x0000004f514d7224 */ /* 0x000fe200078e0252 */
[----:B------:R-:W-:Y:S01]  /*8db0*/  MOV R20, UR42 ;  /* 0x0000002a00147c02 */ /* 0x000fe20008000f00 */
[----:B------:R-:W-:Y:S01]  /*8dc0*/  IMAD.U32 R21, RZ, RZ, UR43 ;  /* 0x0000002bff157e24 */ /* 0x000fe2000f8e00ff */
[----:B------:R-:W5:Y:S01]  /*8dd0*/  LD.E.128 R68, desc[UR50][R68.64] ;  /* 0x0000003244447980 */ /* 0x000f62000c101d00 */
[----:B------:R-:W-:Y:S01]  /*8de0*/  IMAD.U32 R21, RZ, RZ, UR4 ;  /* 0x00000004ff157e24 */ /* 0x000fe2000f8e00ff */
[----:B------:R-:W-:Y:S01]  /*8df0*/  ISETP.GE.AND P0, PT, R194, UR16, PT ;  /* 0x00000010c2007c0c */ /* 0x000fe2000bf06270 */
[----:B------:R-:W-:Y:S01]  /*8e00*/  IMAD.SHL.U32 R83, R78, 0x20, RZ ;  /* 0x000000204e537824 */ /* 0x000fe200078e00ff */
[----:B------:R-:W-:Y:S01]  /*8e10*/  @!PT LDS RZ, [RZ] ;  /* 0x00000000fffff984 */ /* 0x000fe20000000800 */
[----:B------:R-:W-:Y:S01]  /*8e20*/  @!PT LDS RZ, [RZ] ;  /* 0x00000000fffff984 */ /* 0x000fe20000000800 */
[----:B------:R-:W-:Y:S01]  /*8e30*/  @!PT LDS RZ, [RZ] ;  /* 0x00000000fffff984 */ /* 0x000fe20000000800 */
[----:B------:R-:W-:Y:S01]  /*8e40*/  @!PT LDS RZ, [RZ] ;  /* 0x00000000fffff984 */ /* 0x000fe20000000800 */
[----:B------:R1:W-:Y:S06]  /*8e50*/  MEMBAR.ALL.CTA ;  /* 0x0000000000007992 */ /* 0x0003ec0000008000 */
[----:B-1----:R-:W1:Y:S01]  /*8e60*/  FENCE.VIEW.ASYNC.S ;  /* 0x00000000000073c6 */ /* 0x002e620000000000 */
[----:B------:R-:W-:Y:S01]  /*8e70*/  SHF.R.S32.HI R78, RZ, 0x1f, R77 ;  /* 0x0000001fff4e7819 */ /* 0x000fe2000001144d */
[C---:B------:R-:W-:Y:S01]  /*8e80*/  IMAD R79, R3.reuse, UR9, R80 ;  /* 0x00000009034f7c24 */ /* 0x040fe2000f8e0250 */
[----:B------:R-:W-:Y:S01]  /*8e90*/  UIADD3 UR4, UR41, 0x28c20, URZ ;  /* 0x00028c2029047890 */ /* 0x000fe2000fffe03f */
[----:B------:R-:W-:Y:S01]  /*8ea0*/  IMAD.WIDE.U32 R20, R3, UR8, R20 ;  /* 0x0000000803147c25 */ /* 0x000fe2000f8e0014 */
[----:B------:R-:W-:Y:S01]  /*8eb0*/  ULDC.64 UR8, c[0x0][0xad8] ;  /* 0x0002b60000087ab9 */ /* 0x000fe20000000a00 */
[----:B------:R-:W-:Y:S01]  /*8ec0*/  SEL R3, RZ, 0x40, P0 ;  /* 0x00000040ff037807 */ /* 0x000fe20000000000 */
[----:B------:R-:W-:Y:S01]  /*8ed0*/  UPRMT UR4, URZ, 0x654, UR4 ;  /* 0x000006543f047896 */ /* 0x000fe20008000004 */
[----:B------:R-:W-:Y:S01]  /*8ee0*/  IMAD.U32 R86, RZ, RZ, UR44 ;  /* 0x0000002cff567e24 */ /* 0x000fe2000f8e00ff */
[----:B------:R-:W-:Y:S01]  /*8ef0*/  ISETP.GE.AND P0, PT, R193, UR16, PT ;  /* 0x00000010c1007c0c */ /* 0x000fe2000bf06270 */
[----:B------:R-:W-:Y:S01]  /*8f00*/  IMAD.IADD R21, R21, 0x1, R79 ;  /* 0x0000000115157824 */ /* 0x000fe200078e024f */
[----:B------:R-:W-:Y:S01]  /*8f10*/  LOP3.LUT R76, R83, 0x20, R76, 0xe2, !PT ;  /* 0x00000020534c7812 */ /* 0x000fe200078ee24c */
[----:B------:R-:W-:Y:S01]  /*8f20*/  IMAD R78, R78, UR8, RZ ;  /* 0x000000084e4e7c24 */ /* 0x000fe2000f8e02ff */
[----:B------:R-:W-:Y:S01]  /*8f30*/  LEA R86, R86, R191, 0x6 ;  /* 0x000000bf56567211 */ /* 0x000fe200078e30ff */
[----:B-----5:R-:W-:Y:S01]  /*8f40*/  IMAD R87, R0, R81, RZ ;  /* 0x0000005100577224 */ /* 0x020fe200078e02ff */
[----:B------:R-:W-:Y:S01]  /*8f50*/  SEL R0, RZ, 0x80, P0 ;  /* 0x00000080ff007807 */ /* 0x000fe20000000000 */
[C---:B------:R-:W-:Y:S01]  /*8f60*/  IMAD R79, R77.reuse, UR9, R78 ;  /* 0x000000094d4f7c24 */ /* 0x040fe2000f8e024e */
[----:B------:R-:W-:Y:S01]  /*8f70*/  LOP3.LUT R3, R76, R3, RZ, 0xfc, !PT ;  /* 0x000000034c037212 */ /* 0x000fe200078efcff */
[----:B------:R-:W-:Y:S01]  /*8f80*/  IMAD.WIDE.U32 R20, R77, UR8, R20 ;  /* 0x000000084d147c25 */ /* 0x000fe2000f8e0014 */
[----:B------:R-:W-:Y:S01]  /*8f90*/  ISETP.GE.AND P0, PT, R86, R87, PT ;  /* 0x000000575600720c */ /* 0x000fe20003f06270 */
[----:B------:R-:W-:Y:S01]  /*8fa0*/  ULDC.64 UR8, c[0x0][0xa80] ;  /* 0x0002a00000087ab9 */ /* 0x000fe20000000a00 */
[----:B------:R-:W-:Y:S01]  /*8fb0*/  BSSY B1, `(.L_x_3617) ;  /* 0x0000028000017945 */ /* 0x000fe20003800000 */
[----:B------:R-:W-:Y:S01]  /*8fc0*/  IMAD.IADD R21, R21, 0x1, R79 ;  /* 0x0000000115157824 */ /* 0x000fe200078e024f */
[----:B------:R-:W-:Y:S01]  /*8fd0*/  LEA R84, P1, R20, UR8, 0x1 ;  /* 0x0000000814547c11 */ /* 0x000fe2000f8208ff */
[----:B-1----:R-:W-:Y:S01]  /*8fe0*/  SYNCS.ARRIVE.TRANS64.RED.A1T0 RZ, [UR4], RZ ;  /* 0x000000ffffff79a7 */ /* 0x002fe20008100404 */
[----:B------:R-:W-:-:S02]  /*8ff0*/  LOP3.LUT R0, R3, R0, RZ, 0xfc, !PT ;  /* 0x0000000003007212 */ /* 0x000fc400078efcff */
[----:B------:R-:W-:Y:S01]  /*9000*/  LEA.HI.X R85, R20, UR9, R21, 0x1, P1 ;  /* 0x0000000914557c11 */ /* 0x000fe200088f0c15 */
[----:B------:R0:W1:Y:S04]  /*9010*/  SHFL.IDX PT, R76, R84, RZ, 0x181f ;  /* 0x00181fff544c7589 */ /* 0x00006800000e0000 */
[----:B------:R0:W2:Y:S01]  /*9020*/  SHFL.IDX PT, R77, R85, RZ, 0x181f ;  /* 0x00181fff554d7589 */ /* 0x0000a200000e0000 */
[----:B------:R-:W-:Y:S05]  /*9030*/  @P0 BRA `(.L_x_3618) ;  /* 0x00000000007c0947 */ /* 0x000fea0003800000 */
        /* <DEDUP_REMOVED lines=8> */
[----:B------:R1:W-:Y:S01]  /*90c0*/  @!P0 ST.E.128 desc[UR50][R20.64], R4 ;  /* 0x0000000414008985 */ /* 0x0003e2000c101d32 */
        /* <DEDUP_REMOVED lines=11> */
[-C--:B------:R-:W-:Y:S02]  /*9180*/  @!P1 LEA R6, P6, R185, R76.reuse, 0x1 ;  /* 0x0000004cb9069211 */ /* 0x080fe400078c08ff */
[-C--:B--2---:R-:W-:Y:S02]  /*9190*/  @P0 LEA R12, P3, R194, R76.reuse, 0x1 ;  /* 0x0000004cc20c0211 */ /* 0x084fe400078608ff */
        /* <DEDUP_REMOVED lines=9> */
.L_x_3618:
[----:B------:R-:W-:Y:S05]  /*9230*/  BSYNC B1 ;  /* 0x0000000000017941 */ /* 0x000fea0003800000 */
.L_x_3617:
[----:B---3--:R-:W-:Y:S01]  /*9240*/  VIADD R4, R86, 0x20 ;  /* 0x0000002056047836 */ /* 0x008fe20000000000 */
[----:B------:R4:W3:Y:S04]  /*9250*/  SHFL.IDX PT, R7, R85, 0x1, 0x181f ;  /* 0x00381f0055077f89 */ /* 0x0008e800000e0000 */
[----:B------:R-:W-:Y:S01]  /*9260*/  ISETP.GE.AND P0, PT, R4, R87, PT ;  /* 0x000000570400720c */ /* 0x000fe20003f06270 */
[----:B------:R4:W0:-:S12]  /*9270*/  SHFL.IDX PT, R6, R84, 0x1, 0x181f ;  /* 0x00381f0054067f89 */ /* 0x00081800000e0000 */
[----:B----4-:R-:W-:Y:S05]  /*9280*/  @P0 BRA `(.L_x_3619) ;  /* 0x0000001000180947 */ /* 0x010fea0003800000 */
[----:B------:R-:W-:Y:S02]  /*9290*/  ISETP.GE.AND P0, PT, R2, UR16, PT ;  /* 0x0000001002007c0c */ /* 0x000fe4000bf06270 */
[----:B------:R-:W-:Y:S02]  /*92a0*/  ISETP.GE.AND P5, PT, R189, UR16, PT ;  /* 0x00000010bd007c0c */ /* 0x000fe4000bfa6270 */
[----:B------:R-:W-:Y:S02]  /*92b0*/  ISETP.GE.AND P3, PT, R188, UR16, PT ;  /* 0x00000010bc007c0c */ /* 0x000fe4000bf66270 */
[----:B------:R-:W-:Y:S02]  /*92c0*/  ISETP.GE.AND P2, PT, R187, UR16, PT ;  /* 0x00000010bb007c0c */ /* 0x000fe4000bf46270 */
[----:B------:R-:W-:-:S05]  /*92d0*/  ISETP.GE.AND P1, PT, R186, UR16, PT ;  /* 0x00000010ba007c0c */ /* 0x000fca000bf26270 */
[----:B0--3--:R-:W-:Y:S02]  /*92e0*/  @!P0 IMAD.WIDE R4, R2, 0x2, R6 ;  /* 0x0000000202048825 */ /* 0x009fe400078e0206 */
[-C--:B------:R-:W-:Y:S02]  /*92f0*/  @!P5 LEA R12, P4, R189, R6.reuse, 0x1 ;  /* 0x00000006bd0cd211 */ /* 0x080fe400078808ff */
[----:B------:R-:W-:Y:S01]  /*9300*/  @!P3 LEA R14, P6, R188, R6, 0x1 ;  /* 0x00000006bc0eb211 */ /* 0x000fe200078c08ff */
[----:B------:R0:W-:Y:S01]  /*9310*/  @!P0 ST.E.128 desc[UR50][R4.64], R8 ;  /* 0x0000000804008985 */ /* 0x0001e2000c101d32 */
[----:B------:R-:W-:Y:S02]  /*9320*/  ISETP.GE.AND P0, PT, R185, UR16, PT ;  /* 0x00000010b9007c0c */ /* 0x000fe4000bf06270 */
[----:B------:R-:W-:Y:S02]  /*9330*/  @!P5 LEA.HI.X R13, R189, R7, R204, 0x1, P4 ;  /* 0x00000007bd0dd211 */ /* 0x000fe400020f0ccc */
[----:B------:R-:W-:-:S02]  /*9340*/  LOP3.LUT P4, RZ, R3, 0x40, RZ, 0xc0, !PT ;  /* 0x0000004003ff7812 */ /* 0x000fc4000788c0ff */
[----:B------:R-:W-:Y:S01]  /*9350*/  @!P3 LEA.HI.X R15, R188, R7, R203, 0x1, P6 ;  /* 0x00000007bc0fb211 */ /* 0x000fe200030f0ccb */
[----:B------:R4:W-:Y:S01]  /*9360*/  @!P5 ST.E.128 desc[UR50][R12.64], R24 ;  /* 0x000000180c00d985 */ /* 0x0009e2000c101d32 */
[----:B------:R-:W-:-:S03]  /*9370*/  @!P2 LEA R20, P5, R187, R6, 0x1 ;  /* 0x00000006bb14a211 */ /* 0x000fc600078a08ff */
[----:B------:R4:W-:Y:S01]  /*9380*/  @!P3 ST.E.128 desc[UR50][R14.64], R32 ;  /* 0x000000200e00b985 */ /* 0x0009e2000c101d32 */
[----:B------:R-:W-:Y:S02]  /*9390*/  @!P2 LEA.HI.X R21, R187, R7, R202, 0x1, P5 ;  /* 0x00000007bb15a211 */ /* 0x000fe400028f0cca */
[----:B0-----:R-:W-:-:S03]  /*93a0*/  @!P1 LEA R4, P6, R186, R6, 0x1 ;  /* 0x00000006ba049211 */ /* 0x001fc600078c08ff */
[----:B------:R4:W-:Y:S01]  /*93b0*/  @!P2 ST.E.128 desc[UR50][R20.64], R40 ;  /* 0x000000281400a985 */ /* 0x0009e2000c101d32 */
[CC--:B------:R-:W-:Y:S02]  /*93c0*/  @!P0 LEA R8, P3, R185.reuse, R6.reuse, 0x1 ;  /* 0x00000006b9088211 */ /* 0x0c0fe400078608ff */
[----:B------:R-:W-:Y:S02]  /*93d0*/  @P4 LEA R10, P5, R194, R6, 0x1 ;  /* 0x00000006c20a4211 */ /* 0x000fe400078a08ff */
[-C--:B------:R-:W-:Y:S02]  /*93e0*/  @!P1 LEA.HI.X R5, R186, R7.reuse, R201, 0x1, P6 ;  /* 0x00000007ba059211 */ /* 0x080fe400030f0cc9 */
[-C--:B------:R-:W-:Y:S02]  /*93f0*/  @!P0 LEA.HI.X R9, R185, R7.reuse, R200, 0x1, P3 ;  /* 0x00000007b9098211 */ /* 0x080fe400018f0cc8 */
[----:B------:R-:W-:Y:S01]  /*9400*/  @P4 LEA.HI.X R11, R194, R7, R199, 0x1, P5 ;  /* 0x00000007c20b4211 */ /* 0x000fe200028f0cc7 */
[----:B------:R4:W-:Y:S04]  /*9410*/  @!P1 ST.E.128 desc[UR50][R4.64], R48 ;  /* 0x0000003004009985 */ /* 0x0009e8000c101d32 */
[----:B------:R4:W-:Y:S01]  /*9420*/  @!P0 ST.E.128 desc[UR50][R8.64], R52 ;  /* 0x0000003408008985 */ /* 0x0009e2000c101d32 */
[----:B------:R-:W-:-:S03]  /*9430*/  LOP3.LUT P0, RZ, R0, 0x80, RZ, 0xc0, !PT ;  /* 0x0000008000ff7812 */ /* 0x000fc6000780c0ff */
[----:B------:R4:W-:Y:S10]  /*9440*/  @P4 ST.E.128 desc[UR50][R10.64], R60 ;  /* 0x0000003c0a004985 */ /* 0x0009f4000c101d32 */
[----:B------:R-:W-:Y:S05]  /*9450*/  @!P0 BRA `(.L_x_3619) ;  /* 0x0000000c00a48947 */ /* 0x000fea0003800000 */
[----:B----4-:R-:W-:-:S04]  /*9460*/  LEA R4, P0, R193, R6, 0x1 ;  /* 0x00000006c1047211 */ /* 0x010fc800078008ff */
[----:B------:R-:W-:-:S05]  /*9470*/  LEA.HI.X R5, R193, R7, R198, 0x1, P0 ;  /* 0x00000007c1057211 */ /* 0x000fca00000f0cc6 */
[----:B------:R0:W-:Y:S01]  /*9480*/  ST.E.128 desc[UR50][R4.64], R68 ;  /* 0x0000004404007985 */ /* 0x0001e2000c101d32 */
[----:B------:R-:W-:Y:S05]  /*9490*/  BRA `(.L_x_3619) ;  /* 0x0000000c00947947 */ /* 0x000fea0003800000 */
.L_x_3614:
[----:B------:R-:W-:Y:S01]  /*94a0*/  ULDC.64 UR10, c[0x0][0xc00] ;  /* 0x00030000000a7ab9 */ /* 0x000fe20000000a00 */
[----:B------:R-:W-:Y:S01]  /*94b0*/  USHF.L.U32 UR9, UR42, 0x2, URZ ;  /* 0x000000022a097899 */ /* 0x000fe2000800063f */
[----:B------:R-:W0:Y:S01]  /*94c0*/  LDC R11, c[0x0][0xbe8] ;  /* 0x0002fa00ff0b7b82 */ /* 0x000e220000000800 */
[----:B------:R-:W-:Y:S02]  /*94d0*/  UISETP.NE.U32.AND UP0, UPT, UR10, URZ, UPT ;  /* 0x0000003f0a00728c */ /* 0x000fe4000bf05070 */
[----:B------:R-:W-:Y:S02]  /*94e0*/  USHF.L.U64.HI UR12, UR42, 0x2, UR43 ;  /* 0x000000022a0c7899 */ /* 0x000fe4000801022b */
[----:B------:R-:W-:Y:S02]  /*94f0*/  UISETP.NE.AND.EX UP0, UPT, UR11, URZ, UPT, UP0 ;  /* 0x0000003f0b00728c */ /* 0x000fe4000bf05300 */
[----:B------:R-:W-:-:S04]  /*9500*/  UIADD3 UR4, UP1, UR9, UR10, URZ ;  /* 0x0000000a09047290 */ /* 0x000fc8000ff3e03f */
[----:B------:R-:W-:Y:S01]  /*9510*/  PLOP3.LUT P1, PT, PT, PT, UP0, 0x80, 0x0 ;  /* 0x000000000000781c */ /* 0x000fe20003f2f008 */
[----:B------:R-:W-:Y:S01]  /*9520*/  UIADD3.X UR8, UR12, UR11, URZ, UP1, !UPT ;  /* 0x0000000b0c087290 */ /* 0x000fe20008ffe43f */
[----:B------:R-:W-:Y:S02]  /*9530*/  IMAD.U32 R4, RZ, RZ, UR4 ;  /* 0x00000004ff047e24 */ /* 0x000fe4000f8e00ff */
[----:B------:R-:W-:Y:S02]  /*9540*/  ULDC.64 UR10, c[0x0][0xc08] ;  /* 0x00030200000a7ab9 */ /* 0x000fe40000000a00 */
[----:B------:R-:W-:Y:S01]  /*9550*/  UISETP.NE.U32.AND UP1, UPT, UR10, URZ, UPT ;  /* 0x0000003f0a00728c */ /* 0x000fe2000bf25070 */
[----:B------:R-:W-:-:S03]  /*9560*/  IMAD.U32 R5, RZ, RZ, UR8 ;  /* 0x00000008ff057e24 */ /* 0x000fc6000f8e00ff */
[----:B------:R-:W-:-:S03]  /*9570*/  UISETP.NE.AND.EX UP1, UPT, UR11, URZ, UPT, UP1 ;  /* 0x0000003f0b00728c */ /* 0x000fc6000bf25310 */
[----:B------:R-:W2:Y:S01]  /*9580*/  @P1 LDG.E R3, desc[UR50][R4.64] ;  /* 0x0000003204031981 */ /* 0x000ea2000c1e1900 */
[----:B------:R-:W-:Y:S02]  /*9590*/  ULDC UR4, c[0x0][0xa88] ;  /* 0x0002a20000047ab9 */ /* 0x000fe40000000800 */
[----:B------:R-:W-:Y:S01]  /*95a0*/  PLOP3.LUT P2, PT, PT, PT, UP1, 0x80, 0x0 ;  /* 0x000000000000781c */ /* 0x000fe20003f4f018 */
[----:B------:R-:W-:-:S04]  /*95b0*/  IMAD.U32 R0, RZ, RZ, UR4 ;  /* 0x00000004ff007e24 */ /* 0x000fc8000f8e00ff */
[----:B------:R-:W-:-:S04]  /*95c0*/  @UP1 UIADD3 UR8, UP2, UR9, UR10, URZ ;  /* 0x0000000a09081290 */ /* 0x000fc8000ff5e03f */
[----:B------:R-:W-:Y:S02]  /*95d0*/  @UP1 UIADD3.X UR9, UR12, UR11, URZ, UP2, !UPT ;  /* 0x0000000b0c091290 */ /* 0x000fe400097fe43f */
[----:B------:R-:W-:-:S04]  /*95e0*/  IMAD.U32 R6, RZ, RZ, UR8 ;  /* 0x00000008ff067e24 */ /* 0x000fc8000f8e00ff */
[----:B------:R-:W-:-:S05]  /*95f0*/  MOV R7, UR9 ;  /* 0x0000000900077c02 */ /* 0x000fca0008000f00 */
[----:B------:R1:W5:Y:S01]  /*9600*/  @P2 LDG.E R0, desc[UR50][R6.64] ;  /* 0x0000003206002981 */ /* 0x000362000c1e1900 */
[----:B------:R-:W-:Y:S01]  /*9610*/  UMOV UR4, URZ ;  /* 0x0000003f00047c82 */ /* 0x000fe20008000000 */
[----:B------:R-:W-:Y:S01]  /*9620*/  USHF.R.S32.HI UR12, URZ, 0x1f, UR45 ;  /* 0x0000001f3f0c7899 */ /* 0x000fe2000801142d */
[----:B------:R-:W-:Y:S02]  /*9630*/  ISETP.GE.AND P0, PT, R197, 0x40, PT ;  /* 0x00000040c500780c */ /* 0x000fe40003f06270 */
[----:B--2---:R-:W-:-:S13]  /*9640*/  @P1 R2UR UR4, R3 ;  /* 0x00000000030412ca */ /* 0x004fda00000e0000 */
[----:B------:R-:W-:Y:S01]  /*9650*/  USHF.R.S32.HI UR11, URZ, 0x1f, UR4 ;  /* 0x0000001f3f0b7899 */ /* 0x000fe20008011404 */
[----:B01----:R-:W-:Y:S11]  /*9660*/  @P2 BRA `(.L_x_3620) ;  /* 0x0000000000102947 */ /* 0x003ff60003800000 */
[----:B------:R-:W-:Y:S05]  /*9670*/  @!P1 BRA `(.L_x_3620) ;  /* 0x00000000000c9947 */ /* 0x000fea0003800000 */
[----:B------:R-:W2:Y:S04]  /*9680*/  LDG.E R3, desc[UR50][R4.64] ;  /* 0x0000003204037981 */ /* 0x000ea8000c1e1900 */
[----:B-----5:R-:W2:Y:S02]  /*9690*/  LDG.E R0, desc[UR50][R4.64+0x4] ;  /* 0x0000043204007981 */ /* 0x020ea4000c1e1900 */
[----:B--2---:R-:W-:-:S07]  /*96a0*/  IMAD.IADD R0, R0, 0x1, -R3 ;  /* 0x0000000100007824 */ /* 0x004fce00078e0a03 */
.L_x_3620:
[----:B------:R-:W-:Y:S01]  /*96b0*/  USEL UR42, UR42, URZ, !UP0 ;  /* 0x0000003f2a2a7287 */ /* 0x000fe2000c000000 */
[----:B------:R-:W-:Y:S01]  /*96c0*/  BSSY B1, `(.L_x_3621) ;  /* 0x000002d000017945 */ /* 0x000fe20003800000 */
[----:B------:R-:W-:-:S03]  /*96d0*/  USEL UR43, UR43, URZ, !UP0 ;  /* 0x0000003f2b2b7287 */ /* 0x000fc6000c000000 */
[----:B------:R-:W-:Y:S09]  /*96e0*/  @P0 BRA `(.L_x_3622) ;  /* 0x0000000000a80947 */ /* 0x000ff20003800000 */
[----:B------:R-:W0:Y:S01]  /*96f0*/  S2R R4, SR_TID.X ;  /* 0x0000000000047919 */ /* 0x000e220000002100 */
[----:B------:R-:W1:Y:S01]  /*9700*/  LDC R6, c[0x0][0xbe8] ;  /* 0x0002fa00ff067b82 */ /* 0x000e620000000800 */
[----:B------:R-:W-:-:S04]  /*9710*/  IMAD.U32 R3, RZ, RZ, UR44 ;  /* 0x0000002cff037e24 */ /* 0x000fc8000f8e00ff */
[----:B0-----:R-:W-:Y:S02]  /*9720*/  IMAD R3, R3, 0x40, R4 ;  /* 0x0000004003037824 */ /* 0x001fe400078e0204 */
[----:B-1---5:R-:W-:Y:S02]  /*9730*/  IMAD R4, R0, R6, RZ ;  /* 0x0000000600047224 */ /* 0x022fe400078e02ff */
[----:B------:R-:W-:-:S05]  /*9740*/  VIADD R5, R3, 0xffffff80 ;  /* 0xffffff8003057836 */ /* 0x000fca0000000000 */
[----:B------:R-:W-:-:S13]  /*9750*/  ISETP.GE.AND P0, PT, R5, R4, PT ;  /* 0x000000040500720c */ /* 0x000fda0003f06270 */
[----:B------:R-:W-:Y:S05]  /*9760*/  @P0 BRA `(.L_x_3622) ;  /* 0x0000000000880947 */ /* 0x000fea0003800000 */
[----:B------:R-:W-:Y:S01]  /*9770*/  ISETP.NE.AND P0, PT, R6, 0x1, PT ;  /* 0x000000010600780c */ /* 0x000fe20003f05270 */
[----:B------:R-:W-:Y:S01]  /*9780*/  ULDC.64 UR14, c[0x0][0xb90] ;  /* 0x0002e400000e7ab9 */ /* 0x000fe20000000a00 */
[----:B------:R-:W-:Y:S01]  /*9790*/  UMOV UR8, UR4 ;  /* 0x0000000400087c82 */ /* 0x000fe20008000000 */
[----:B------:R-:W-:Y:S01]  /*97a0*/  UIMAD UR10, UR12, UR14, URZ ;  /* 0x0000000e0c0a72a4 */ /* 0x000fe2000f8e023f */
[----:B------:R-:W-:Y:S02]  /*97b0*/  UMOV UR9, UR11 ;  /* 0x0000000b00097c82 */ /* 0x000fe40008000000 */
[----:B------:R-:W-:Y:S02]  /*97c0*/  UIMAD.WIDE.U32 UR8, UR45, UR14, UR8 ;  /* 0x0000000e2d0872a5 */ /* 0x000fe4000f8e0008 */
[----:B------:R-:W-:-:S03]  /*97d0*/  UIMAD UR10, UR45, UR15, UR10 ;  /* 0x0000000f2d0a72a4 */ /* 0x000fc6000f8e020a */
[----:B------:R-:W-:Y:S02]  /*97e0*/  ULDC.64 UR14, c[0x0][0xb98] ;  /* 0x0002e600000e7ab9 */ /* 0x000fe40000000a00 */
[----:B------:R-:W0:Y:S01]  /*97f0*/  @P0 LDC R4, c[0x0][0xbec] ;  /* 0x0002fb00ff040b82 */ /* 0x000e220000000800 */
[----:B------:R-:W-:Y:S02]  /*9800*/  UIADD3 UR9, UR9, UR10, URZ ;  /* 0x0000000a09097290 */ /* 0x000fe4000fffe03f */
[----:B------:R-:W-:Y:S02]  /*9810*/  UIMAD UR10, UR43, UR14, URZ ;  /* 0x0000000e2b0a72a4 */ /* 0x000fe4000f8e023f */
[----:B------:R-:W-:Y:S02]  /*9820*/  UIMAD.WIDE.U32 UR8, UR42, UR14, UR8 ;  /* 0x0000000e2a0872a5 */ /* 0x000fe4000f8e0008 */
[----:B------:R-:W-:Y:S01]  /*9830*/  UIMAD UR10, UR42, UR15, UR10 ;  /* 0x0000000f2a0a72a4 */ /* 0x000fe2000f8e020a */
[----:B------:R-:W1:Y:S02]  /*9840*/  @P0 LDC R8, c[0x0][0xbf0] ;  /* 0x0002fc00ff080b82 */ /* 0x000e640000000800 */
[----:B------:R-:W-:Y:S01]  /*9850*/  ULDC.64 UR14, c[0x0][0xb88] ;  /* 0x0002e200000e7ab9 */ /* 0x000fe20000000a00 */
[----:B0-----:R-:W-:-:S04]  /*9860*/  @P0 IMAD.HI.U32 R3, R5, R4, RZ ;  /* 0x0000000405030227 */ /* 0x001fc800078e00ff */
[----:B------:R-:W-:Y:S01]  /*9870*/  IMAD.MOV.U32 R4, RZ, RZ, R5 ;  /* 0x000000ffff047224 */ /* 0x000fe200078e0005 */
[----:B-1----:R-:W-:Y:S02]  /*9880*/  @P0 SHF.R.U32.HI R4, RZ, R8, R3 ;  /* 0x00000008ff040219 */ /* 0x002fe40000011603 */
[----:B------:R-:W-:-:S03]  /*9890*/  MOV R8, UR10 ;  /* 0x0000000a00087c02 */ /* 0x000fc60008000f00 */
[----:B------:R-:W-:-:S04]  /*98a0*/  IMAD.MOV R3, RZ, RZ, -R4 ;  /* 0x000000ffff037224 */ /* 0x000fc800078e0a04 */
[----:B------:R-:W-:Y:S01]  /*98b0*/  IMAD R3, R6, R3, R5 ;  /* 0x0000000306037224 */ /* 0x000fe200078e0205 */
[----:B------:R-:W-:Y:S02]  /*98c0*/  SHF.R.S32.HI R5, RZ, 0x1f, R4 ;  /* 0x0000001fff057819 */ /* 0x000fe40000011404 */
[----:B------:R-:W-:Y:S02]  /*98d0*/  IADD3 R4, P0, R4, UR8, RZ ;  /* 0x0000000804047c10 */ /* 0x000fe4000ff1e0ff */
[----:B------:R-:W-:Y:S02]  /*98e0*/  SHF.R.S32.HI R6, RZ, 0x1f, R3 ;  /* 0x0000001fff067819 */ /* 0x000fe40000011403 */
[----:B------:R-:W-:Y:S01]  /*98f0*/  IADD3.X R5, R5, UR9, R8, P0, !PT ;  /* 0x0000000905057c10 */ /* 0x000fe200087fe408 */
[----:B------:R-:W-:Y:S02]  /*9900*/  ULDC.64 UR8, c[0x0][0xb50] ;  /* 0x0002d40000087ab9 */ /* 0x000fe40000000a00 */
[----:B------:R-:W-:-:S02]  /*9910*/  IMAD R6, R6, UR14, RZ ;  /* 0x0000000e06067c24 */ /* 0x000fc4000f8e02ff */
[----:B------:R-:W-:-:S04]  /*9920*/  IMAD.WIDE.U32 R4, R3, UR14, R4 ;  /* 0x0000000e03047c25 */ /* 0x000fc8000f8e0004 */
[----:B------:R-:W-:Y:S01]  /*9930*/  IMAD R7, R3, UR15, R6 ;  /* 0x0000000f03077c24 */ /* 0x000fe2000f8e0206 */
[----:B------:R-:W-:-:S03]  /*9940*/  LEA R6, P0, R4, UR8, 0x2 ;  /* 0x0000000804067c11 */ /* 0x000fc6000f8010ff */
[----:B------:R-:W-:-:S05]  /*9950*/  IMAD.IADD R3, R5, 0x1, R7 ;  /* 0x0000000105037824 */ /* 0x000fca00078e0207 */
[----:B------:R-:W-:Y:S01]  /*9960*/  LEA.HI.X R7, R4, UR9, R3, 0x2, P0 ;  /* 0x0000000904077c11 */ /* 0x000fe200080f1403 */
[----:B------:R-:W-:-:S05]  /*9970*/  IMAD.MOV.U32 R3, RZ, RZ, -0x800000 ;  /* 0xff800000ff037424 */ /* 0x000fca00078e00ff */
[----:B------:R0:W-:Y:S02]  /*9980*/  STG.E desc[UR50][R6.64], R3 ;  /* 0x0000000306007986 */ /* 0x0001e4000c101932 */
.L_x_3622:
[----:B------:R-:W-:Y:S05]  /*9990*/  BSYNC B1 ;  /* 0x0000000000017941 */ /* 0x000fea0003800000 */
.L_x_3621:
[----:B------:R-:W-:Y:S01]  /*99a0*/  ISETP.NE.AND P0, PT, R11, 0x1, PT ;  /* 0x000000010b00780c */ /* 0x000fe20003f05270 */
[----:B------:R-:W-:Y:S01]  /*99b0*/  ULDC UR13, c[0x0][0xac8] ;  /* 0x0002b200000d7ab9 */ /* 0x000fe20000000800 */
[----:B------:R-:W-:Y:S01]  /*99c0*/  ULDC.64 UR14, c[0x0][0xaa0] ;  /* 0x0002a800000e7ab9 */ /* 0x000fe20000000a00 */
[----:B------:R-:W-:Y:S01]  /*99d0*/  ISETP.GE.AND P1, PT, R189, UR13, PT ;  /* 0x0000000dbd007c0c */ /* 0x000fe2000bf26270 */
[----:B------:R-:W-:Y:S01]  /*99e0*/  UIMAD UR10, UR11, UR14, URZ ;  /* 0x0000000e0b0a72a4 */ /* 0x000fe2000f8e023f */
[----:B------:R-:W-:Y:S01]  /*99f0*/  ISETP.GE.AND P2, PT, R2, UR13, PT ;  /* 0x0000000d02007c0c */ /* 0x000fe2000bf46270 */
[----:B------:R-:W-:Y:S01]  /*9a00*/  UIMAD.WIDE.U32 UR8, UR4, UR14, URZ ;  /* 0x0000000e040872a5 */ /* 0x000fe2000f8e003f */
[----:B------:R-:W-:Y:S01]  /*9a10*/  SEL R4, RZ, 0xffffffff, P1 ;  /* 0xffffffffff047807 */ /* 0x000fe20000800000 */
[----:B------:R-:W-:Y:S01]  /*9a20*/  UIMAD UR10, UR4, UR15, UR10 ;  /* 0x0000000f040a72a4 */ /* 0x000fe2000f8e020a */
[----:B0-----:R-:W-:Y:S01]  /*9a30*/  SEL R3, RZ, 0x1, P2 ;  /* 0x00000001ff037807 */ /* 0x001fe20001000000 */
[----:B------:R-:W-:Y:S01]  /*9a40*/  IMAD.U32 R8, RZ, RZ, UR44 ;  /* 0x0000002cff087e24 */ /* 0x000fe2000f8e00ff */
[----:B------:R-:W-:Y:S01]  /*9a50*/  ULDC.64 UR14, c[0x0][0xae8] ;  /* 0x0002ba00000e7ab9 */ /* 0x000fe20000000a00 */
[----:B------:R-:W-:Y:S01]  /*9a60*/  IMAD.SHL.U32 R4, R4, 0x2, RZ ;  /* 0x0000000204047824 */ /* 0x000fe200078e00ff */
[----:B------:R-:W0:Y:S01]  /*9a70*/  @P0 LDC R5, c[0x0][0xbec] ;  /* 0x0002fb00ff050b82 */ /* 0x000e220000000800 */
[----:B------:R-:W-:Y:S01]  /*9a80*/  ISETP.GE.AND P2, PT, R188, UR13, PT ;  /* 0x0000000dbc007c0c */ /* 0x000fe2000bf46270 */
[----:B------:R-:W-:Y:S01]  /*9a90*/  UIADD3 UR9, UR9, UR10, URZ ;  /* 0x0000000a09097290 */ /* 0x000fe2000fffe03f */
[----:B------:R-:W-:Y:S01]  /*9aa0*/  ISETP.GE.AND P1, PT, R187, UR13, PT ;  /* 0x0000000dbb007c0c */ /* 0x000fe2000bf26270 */
[----:B------:R-:W-:Y:S01]  /*9ab0*/  UIMAD UR4, UR12, UR14, URZ ;  /* 0x0000000e0c0472a4 */ /* 0x000fe2000f8e023f */
[----:B------:R-:W-:Y:S01]  /*9ac0*/  LOP3.LUT R4, R4, 0x2, R3, 0xe2, !PT ;  /* 0x0000000204047812 */ /* 0x000fe200078ee203 */
[----:B------:R-:W-:Y:S01]  /*9ad0*/  IMAD R3, R190, 0x20, R191 ;  /* 0x00000020be037824 */ /* 0x000fe200078e02bf */
[----:B------:R-:W-:Y:S01]  /*9ae0*/  SEL R6, RZ, 0xffffffff, P2 ;  /* 0xffffffffff067807 */ /* 0x000fe20001000000 */
[----:B------:R-:W1:Y:S01]  /*9af0*/  @P0 LDC R7, c[0x0][0xbf0] ;  /* 0x0002fc00ff070b82 */ /* 0x000e620000000800 */
[----:B------:R-:W-:Y:S01]  /*9b00*/  UIMAD UR4, UR45, UR15, UR4 ;  /* 0x0000000f2d0472a4 */ /* 0x000fe2000f8e0204 */
[----:B------:R-:W-:Y:S01]  /*9b10*/  SEL R10, RZ, 0xffffffff, P1 ;  /* 0xffffffffff0a7807 */ /* 0x000fe20000800000 */
[----:B------:R-:W-:Y:S01]  /*9b20*/  UIMAD.WIDE.U32 UR8, UR45, UR14, UR8 ;  /* 0x0000000e2d0872a5 */ /* 0x000fe2000f8e0008 */
[----:B------:R-:W-:Y:S01]  /*9b30*/  LEA R8, R8, R3, 0x6 ;  /* 0x0000000308087211 */ /* 0x000fe200078e30ff */
[----:B------:R-:W-:Y:S01]  /*9b40*/  ULDC.64 UR10, c[0x0][0xaf0] ;  /* 0x0002bc00000a7ab9 */ /* 0x000fe20000000a00 */
[----:B------:R-:W-:Y:S01]  /*9b50*/  IMAD.SHL.U32 R9, R6, 0x4, RZ ;  /* 0x0000000406097824 */ /* 0x000fe200078e00ff */
[----:B------:R-:W-:Y:S01]  /*9b60*/  UIMAD UR43, UR43, UR10, URZ ;  /* 0x0000000a2b2b72a4 */ /* 0x000fe2000f8e023f */
[----:B------:R-:W-:Y:S01]  /*9b70*/  IMAD.SHL.U32 R10, R10, 0x8, RZ ;  /* 0x000000080a0a7824 */ /* 0x000fe200078e00ff */
[----:B------:R-:W-:Y:S01]  /*9b80*/  UIADD3 UR9, UR9, UR4, URZ ;  /* 0x0000000409097290 */ /* 0x000fe2000fffe03f */
[----:B------:R-:W-:Y:S01]  /*9b90*/  IMAD.MOV.U32 R3, RZ, RZ, R8 ;  /* 0x000000ffff037224 */ /* 0x000fe200078e0008 */
[----:B------:R-:W-:Y:S01]  /*9ba0*/  UIMAD UR4, UR42, UR11, UR43 ;  /* 0x0000000b2a0472a4 */ /* 0x000fe2000f8e022b */
[----:B------:R-:W-:Y:S01]  /*9bb0*/  LOP3.LUT R9, R9, 0x4, R4, 0xe2, !PT ;  /* 0x0000000409097812 */ /* 0x000fe200078ee204 */
[----:B------:R-:W-:Y:S01]  /*9bc0*/  UIMAD.WIDE.U32 UR42, UR42, UR10, UR8 ;  /* 0x0000000a2a2a72a5 */ /* 0x000fe2000f8e0008 */
[----:B------:R-:W-:Y:S01]  /*9bd0*/  IMAD.U32 R26, RZ, RZ, UR44 ;  /* 0x0000002cff1a7e24 */ /* 0x000fe2000f8e00ff */
[----:B------:R-:W-:Y:S01]  /*9be0*/  ISETP.GE.AND P2, PT, R193, UR13, PT ;  /* 0x0000000dc1007c0c */ /* 0x000fe2000bf46270 */
[----:B0-----:R-:W-:Y:S01]  /*9bf0*/  @P0 IMAD.HI.U32 R6, R8, R5, RZ ;  /* 0x0000000508060227 */ /* 0x001fe200078e00ff */
[----:B------:R-:W-:Y:S01]  /*9c00*/  UIADD3 UR4, UR43, UR4, URZ ;  /* 0x000000042b047290 */ /* 0x000fe2000fffe03f */
[----:B------:R-:W-:Y:S01]  /*9c10*/  LOP3.LUT R10, R10, 0x8, R9, 0xe2, !PT ;  /* 0x000000080a0a7812 */ /* 0x000fe200078ee209 */
[----:B------:R-:W-:Y:S01]  /*9c20*/  ULDC.64 UR8, c[0x0][0xae0] ;  /* 0x0002b80000087ab9 */ /* 0x000fe20000000a00 */
[----:B------:R-:W-:Y:S01]  /*9c30*/  IMAD.U32 R5, RZ, RZ, UR43 ;  /* 0x0000002bff057e24 */ /* 0x000fe2000f8e00ff */
[----:B------:R-:W-:Y:S01]  /*9c40*/  BSSY B1, `(.L_x_3623) ;  /* 0x0000046000017945 */ /* 0x000fe20003800000 */
[----:B------:R-:W-:Y:S01]  /*9c50*/  IMAD.U32 R4, RZ, RZ, UR42 ;  /* 0x0000002aff047e24 */ /* 0x000fe2000f8e00ff */
[----:B-1----:R-:W-:Y:S01]  /*9c60*/  @P0 SHF.R.U32.HI R3, RZ, R7, R6 ;  /* 0x00000007ff030219 */ /* 0x002fe20000011606 */
[----:B------:R-:W-:Y:S01]  /*9c70*/  IMAD.U32 R5, RZ, RZ, UR4 ;  /* 0x00000004ff057e24 */ /* 0x000fe2000f8e00ff */
[----:B------:R-:W-:Y:S01]  /*9c80*/  ISETP.GE.AND P0, PT, R186, UR13, PT ;  /* 0x0000000dba007c0c */ /* 0x000fe2000bf06270 */
[----:B-----5:R-:W-:Y:S01]  /*9c90*/  IMAD R25, R0, R11, RZ ;  /* 0x0000000b00197224 */ /* 0x020fe200078e02ff */
[--C-:B------:R-:W-:Y:S01]  /*9ca0*/  SHF.R.S32.HI R6, RZ, 0x1f, R3.reuse ;  /* 0x0000001fff067819 */ /* 0x100fe20000011403 */
[----:B------:R-:W-:Y:S01]  /*9cb0*/  IMAD.MOV R7, RZ, RZ, -R3 ;  /* 0x000000ffff077224 */ /* 0x000fe200078e0a03 */
[----:B------:R-:W-:Y:S01]  /*9cc0*/  SEL R9, RZ, 0xffffffff, P0 ;  /* 0xffffffffff097807 */ /* 0x000fe20000000000 */
[----:B------:R-:W-:Y:S01]  /*9cd0*/  IMAD.WIDE.U32 R4, R3, UR8, R4 ;  /* 0x0000000803047c25 */ /* 0x000fe2000f8e0004 */
[----:B------:R-:W-:-:S02]  /*9ce0*/  ISETP.GE.AND P0, PT, R185, UR13, PT ;  /* 0x0000000db9007c0c */ /* 0x000fc4000bf06270 */
[----:B------:R-:W-:Y:S01]  /*9cf0*/  SHF.L.U32 R13, R9, 0x4, RZ ;  /* 0x00000004090d7819 */ /* 0x000fe200000006ff */
[----:B------:R-:W-:Y:S02]  /*9d00*/  IMAD R6, R6, UR8, RZ ;  /* 0x0000000806067c24 */ /* 0x000fe4000f8e02ff */
[----:B------:R-:W-:Y:S01]  /*9d10*/  IMAD R7, R11, R7, R8 ;  /* 0x000000070b077224 */ /* 0x000fe200078e0208 */
[----:B------:R-:W-:Y:S01]  /*9d20*/  SEL R8, RZ, 0xffffffff, P0 ;  /* 0xffffffffff087807 */ /* 0x000fe20000000000 */
[----:B------:R-:W-:Y:S01]  /*9d30*/  IMAD R9, R3, UR9, R6 ;  /* 0x0000000903097c24 */ /* 0x000fe2000f8e0206 */
[----:B------:R-:W-:Y:S01]  /*9d40*/  ULDC.64 UR8, c[0x0][0xad8] ;  /* 0x0002b60000087ab9 */ /* 0x000fe20000000a00 */
[----:B------:R-:W-:Y:S01]  /*9d50*/  ISETP.GE.AND P0, PT, R194, UR13, PT ;  /* 0x0000000dc2007c0c */ /* 0x000fe2000bf06270 */
[----:B------:R-:W-:Y:S01]  /*9d60*/  IMAD R26, R26, 0x40, R191 ;  /* 0x000000401a1a7824 */ /* 0x000fe200078e02bf */
[----:B------:R-:W-:Y:S01]  /*9d70*/  SHF.R.S32.HI R3, RZ, 0x1f, R7 ;  /* 0x0000001fff037819 */ /* 0x000fe20000011407 */
[----:B------:R-:W-:Y:S01]  /*9d80*/  IMAD.IADD R5, R5, 0x1, R9 ;  /* 0x0000000105057824 */ /* 0x000fe200078e0209 */
[----:B------:R-:W-:Y:S01]  /*9d90*/  LOP3.LUT R10, R13, 0x10, R10, 0xe2, !PT ;  /* 0x000000100d0a7812 */ /* 0x000fe200078ee20a */
[----:B------:R-:W-:-:S02]  /*9da0*/  IMAD.SHL.U32 R13, R8, 0x20, RZ ;  /* 0x00000020080d7824 */ /* 0x000fc400078e00ff */
[----:B------:R-:W-:Y:S02]  /*9db0*/  IMAD R0, R3, UR8, RZ ;  /* 0x0000000803007c24 */ /* 0x000fe4000f8e02ff */
[----:B------:R-:W-:Y:S01]  /*9dc0*/  IMAD.WIDE.U32 R4, R7, UR8, R4 ;  /* 0x0000000807047c25 */ /* 0x000fe2000f8e0004 */
[----:B------:R-:W-:-:S03]  /*9dd0*/  LOP3.LUT R10, R13, 0x20, R10, 0xe2, !PT ;  /* 0x000000200d0a7812 */ /* 0x000fc600078ee20a */
[----:B------:R-:W-:Y:S01]  /*9de0*/  IMAD R3, R7, UR9, R0 ;  /* 0x0000000907037c24 */ /* 0x000fe2000f8e0200 */
[----:B------:R-:W-:Y:S01]  /*9df0*/  SEL R7, RZ, 0x40, P0 ;  /* 0x00000040ff077807 */ /* 0x000fe20000000000 */
[----:B------:R-:W-:Y:S01]  /*9e00*/  ULDC.64 UR8, c[0x0][0xa80] ;  /* 0x0002a00000087ab9 */ /* 0x000fe20000000a00 */
[----:B------:R-:W-:Y:S01]  /*9e10*/  ISETP.GE.AND P0, PT, R26, R25, PT ;  /* 0x000000191a00720c */ /* 0x000fe20003f06270 */
[----:B------:R-:W-:Y:S01]  /*9e20*/  IMAD.IADD R3, R5, 0x1, R3 ;  /* 0x0000000105037824 */ /* 0x000fe200078e0203 */
[----:B------:R-:W-:Y:S02]  /*9e30*/  LEA R20, P1, R4, UR8, 0x1 ;  /* 0x0000000804147c11 */ /* 0x000fe4000f8208ff */
[----:B------:R-:W-:Y:S02]  /*9e40*/  LOP3.LUT R21, R10, R7, RZ, 0xfc, !PT ;  /* 0x000000070a157212 */ /* 0x000fe400078efcff */
[----:B------:R-:W-:Y:S01]  /*9e50*/  LEA.HI.X R3, R4, UR9, R3, 0x1, P1 ;  /* 0x0000000904037c11 */ /* 0x000fe200088f0c03 */
[----:B------:R0:W1:Y:S01]  /*9e60*/  SHFL.IDX PT, R6, R20, RZ, 0x181f ;  /* 0x00181fff14067589 */ /* 0x00006200000e0000 */
[----:B------:R-:W-:-:S03]  /*9e70*/  SEL R0, RZ, 0x80, P2 ;  /* 0x00000080ff007807 */ /* 0x000fc60001000000 */
[----:B------:R0:W2:Y:S01]  /*9e80*/  SHFL.IDX PT, R7, R3, RZ, 0x181f ;  /* 0x00181fff03077589 */ /* 0x0000a200000e0000 */
        /* <DEDUP_REMOVED lines=9> */
[----:B------:R-:W-:Y:S01]  /*9f20*/  @!P5 LEA R10, P4, R188, R6, 0x1 ;  /* 0x00000006bc0ad211 */ /* 0x000fe200078808ff */
[----:B------:R-:W-:Y:S01]  /*9f30*/  @!P1 ST.E.128 desc[UR50][R4.64], RZ ;  /* 0x000000ff04009985 */ /* 0x000fe2000c101d32 */
[----:B------:R-:W-:Y:S02]  /*9f40*/  ISETP.GE.AND P1, PT, R185, UR13, PT ;  /* 0x0000000db9007c0c */ /* 0x000fe4000bf26270 */
[----:B------:R-:W-:Y:S01]  /*9f50*/  LOP3.LUT P0, RZ, R21, 0x40, RZ, 0xc0, !PT ;  /* 0x0000004015ff7812 */ /* 0x000fe2000780c0ff */
[----:B------:R1:W-:Y:S01]  /*9f60*/  @!P2 ST.E.128 desc[UR50][R8.64], RZ ;  /* 0x000000ff0800a985 */ /* 0x0003e2000c101d32 */
[----:B------:R-:W-:-:S02]  /*9f70*/  ISETP.GE.AND P2, PT, R186, UR13, PT ;  /* 0x0000000dba007c0c */ /* 0x000fc4000bf46270 */
[-C--:B------:R-:W-:Y:S02]  /*9f80*/  @!P5 LEA.HI.X R11, R188, R7.reuse, R203, 0x1, P4 ;  /* 0x00000007bc0bd211 */ /* 0x080fe400020f0ccb */
[----:B------:R-:W-:Y:S02]  /*9f90*/  LOP3.LUT P4, RZ, R24, 0x80, RZ, 0xc0, !PT ;  /* 0x0000008018ff7812 */ /* 0x000fe4000788c0ff */
[CC--:B------:R-:W-:Y:S01]  /*9fa0*/  @!P3 LEA R12, P6, R187.reuse, R6.reuse, 0x1 ;  /* 0x00000006bb0cb211 */ /* 0x0c0fe200078c08ff */
[----:B------:R3:W-:Y:S03]  /*9fb0*/  @!P5 ST.E.128 desc[UR50][R10.64], RZ ;  /* 0x000000ff0a00d985 */ /* 0x0007e6000c101d32 */
[----:B------:R-:W-:Y:S02]  /*9fc0*/  @!P3 LEA.HI.X R13, R187, R7, R202, 0x1, P6 ;  /* 0x00000007bb0db211 */ /* 0x000fe400030f0cca */
[----:B-1----:R-:W-:-:S02]  /*9fd0*/  @!P1 LEA R8, P6, R185, R6, 0x1 ;  /* 0x00000006b9089211 */ /* 0x002fc400078c08ff */
[-C--:B------:R-:W-:Y:S01]  /*9fe0*/  @!P2 LEA R4, P5, R186, R6.reuse, 0x1 ;  /* 0x00000006ba04a211 */ /* 0x080fe200078a08ff */
[----:B------:R3:W-:Y:S01]  /*9ff0*/  @!P3 ST.E.128 desc[UR50][R12.64], RZ ;  /* 0x000000ff0c00b985 */ /* 0x0007e2000c101d32 */
[-C--:B------:R-:W-:Y:S02]  /*a000*/  @P0 LEA R14, P3, R194, R6.reuse, 0x1 ;  /* 0x00000006c20e0211 */ /* 0x080fe400078608ff */
[-C--:B------:R-:W-:Y:S02]  /*a010*/  @!P2 LEA.HI.X R5, R186, R7.reuse, R201, 0x1, P5 ;  /* 0x00000007ba05a211 */ /* 0x080fe400028f0cc9 */
[----:B------:R-:W-:Y:S02]  /*a020*/  @P4 LEA R6, P5, R193, R6, 0x1 ;  /* 0x00000006c1064211 */ /* 0x000fe400078a08ff */
[-C--:B------:R-:W-:Y:S01]  /*a030*/  @!P1 LEA.HI.X R9, R185, R7.reuse, R200, 0x1, P6 ;  /* 0x00000007b9099211 */ /* 0x080fe200030f0cc8 */
[----:B------:R3:W-:Y:S01]  /*a040*/  @!P2 ST.E.128 desc[UR50][R4.64], RZ ;  /* 0x000000ff0400a985 */ /* 0x0007e2000c101d32 */
[----:B------:R-:W-:-:S02]  /*a050*/  @P0 LEA.HI.X R15, R194, R7, R199, 0x1, P3 ;  /* 0x00000007c20f0211 */ /* 0x000fc400018f0cc7 */
[----:B------:R-:W-:Y:S01]  /*a060*/  @P4 LEA.HI.X R7, R193, R7, R198, 0x1, P5 ;  /* 0x00000007c1074211 */ /* 0x000fe200028f0cc6 */
[----:B------:R3:W-:Y:S04]  /*a070*/  @!P1 ST.E.128 desc[UR50][R8.64], RZ ;  /* 0x000000ff08009985 */ /* 0x0007e8000c101d32 */
[----:B------:R3:W-:Y:S04]  /*a080*/  @P0 ST.E.128 desc[UR50][R14.64], RZ ;  /* 0x000000ff0e000985 */ /* 0x0007e8000c101d32 */
[----:B------:R3:W-:Y:S02]  /*a090*/  @P4 ST.E.128 desc[UR50][R6.64], RZ ;  /* 0x000000ff06004985 */ /* 0x0007e4000c101d32 */
.L_x_3624:
[----:B------:R-:W-:Y:S05]  /*a0a0*/  BSYNC B1 ;  /* 0x0000000000017941 */ /* 0x000fea0003800000 */
.L_x_3623:
[----:B------:R-:W-:Y:S01]  /*a0b0*/  VIADD R0, R26, 0x20 ;  /* 0x000000201a007836 */ /* 0x000fe20000000000 */
[----:B--23--:R2:W3:Y:S04]  /*a0c0*/  SHFL.IDX PT, R7, R3, 0x1, 0x181f ;  /* 0x00381f0003077f89 */ /* 0x00c4e800000e0000 */
        /* <DEDUP_REMOVED lines=12> */
[----:B------:R1:W-:Y:S01]  /*a190*/  @!P3 ST.E.128 desc[UR50][R4.64], RZ ;  /* 0x000000ff0400b985 */ /* 0x0003e2000c101d32 */
[----:B------:R-:W-:Y:S02]  /*a1a0*/  ISETP.GE.AND P3, PT, R186, UR13, PT ;  /* 0x0000000dba007c0c */ /* 0x000fe4000bf66270 */
[----:B------:R-:W-:Y:S01]  /*a1b0*/  @!P5 LEA.HI.X R11, R188, R7, R203, 0x1, P0 ;  /* 0x00000007bc0bd211 */ /* 0x000fe200000f0ccb */
[----:B------:R2:W-:Y:S01]  /*a1c0*/  @!P2 ST.E.128 desc[UR50][R8.64], RZ ;  /* 0x000000ff0800a985 */ /* 0x0005e2000c101d32 */
[----:B------:R-:W-:-:S02]  /*a1d0*/  ISETP.GE.AND P2, PT, R185, UR13, PT ;  /* 0x0000000db9007c0c */ /* 0x000fc4000bf46270 */
[----:B------:R-:W-:Y:S01]  /*a1e0*/  LOP3.LUT P0, RZ, R24, 0x80, RZ, 0xc0, !PT ;  /* 0x0000008018ff7812 */ /* 0x000fe2000780c0ff */
[----:B------:R2:W-:Y:S01]  /*a1f0*/  @!P5 ST.E.128 desc[UR50][R10.64], RZ ;  /* 0x000000ff0a00d985 */ /* 0x0005e2000c101d32 */
[----:B------:R-:W-:-:S04]  /*a200*/  @!P4 LEA R12, P6, R187, R6, 0x1 ;  /* 0x00000006bb0cc211 */ /* 0x000fc800078c08ff */
[----:B------:R-:W-:Y:S02]  /*a210*/  @!P4 LEA.HI.X R13, R187, R7, R202, 0x1, P6 ;  /* 0x00000007bb0dc211 */ /* 0x000fe400030f0cca */
[----:B------:R-:W-:-:S03]  /*a220*/  @!P3 LEA R14, P5, R186, R6, 0x1 ;  /* 0x00000006ba0eb211 */ /* 0x000fc600078a08ff */
[----:B------:R2:W-:Y:S01]  /*a230*/  @!P4 ST.E.128 desc[UR50][R12.64], RZ ;  /* 0x000000ff0c00c985 */ /* 0x0005e2000c101d32 */
[-C--:B-1----:R-:W-:Y:S02]  /*a240*/  @!P2 LEA R4, P6, R185, R6.reuse, 0x1 ;  /* 0x00000006b904a211 */ /* 0x082fe400078c08ff */
[-C--:B0-----:R-:W-:Y:S02]  /*a250*/  @P1 LEA R20, P4, R194, R6.reuse, 0x1 ;  /* 0x00000006c2141211 */ /* 0x081fe400078808ff */
        /* <DEDUP_REMOVED lines=9> */
.L_x_3619:
[----:B------:R-:W-:Y:S05]  /*a2f0*/  BSYNC B0 ;  /* 0x0000000000007941 */ /* 0x000fea0003800000 */
.L_x_3613:
[----:B------:R-:W-:Y:S02]  /*a300*/  ULDC UR4, c[0x0][0xc3c] ;  /* 0x00030f0000047ab9 */ /* 0x000fe40000000800 */
[----:B------:R-:W-:-:S06]  /*a310*/  UISETP.GE.AND UP0, UPT, UR7, UR4, UPT ;  /* 0x000000040700728c */ /* 0x000fcc000bf06270 */
[----:B------:R-:W-:-:S13]  /*a320*/  PLOP3.LUT P0, PT, PT, PT, UP0, 0x80, 0x0 ;  /* 0x000000000000781c */ /* 0x000fda0003f0f008 */
[----:B------:R-:W-:Y:S05]  /*a330*/  @!P0 BRA `(.L_x_3625) ;  /* 0xffffff6c00108947 */ /* 0x000fea000383ffff */
[----:B------:R-:W-:Y:S05]  /*a340*/  EXIT ;  /* 0x000000000000794d */ /* 0x000fea0003800000 */
.L_x_3574:
[----:B------:R-:W-:-:S08]  /*a350*/  NOP ;  /* 0x0000000000007918 */ /* 0x000fd00000000000 */
[----:B------:R-:W0:-:S00]  /*a360*/  USETMAXREG.DEALLOC.CTAPOOL 0x28 ;  /* 0x00000028000079c8 */ /* 0x000e0000080e0500 */
[----:B0-----:R-:W-:Y:S02]  /*a370*/  LOP3.LUT R0, R0, 0x3, RZ, 0xc0, !PT ;  /* 0x0000000300007812 */ /* 0x001fe400078ec0ff */
[----:B------:R-:W-:-:S04]  /*a380*/  LOP3.LUT R22, R22, 0xffffdfff, RZ, 0xc0, !PT ;  /* 0xffffdfff16167812 */ /* 0x000fc800078ec0ff */
[----:B------:R-:W0:Y:S02]  /*a390*/  SHFL.IDX PT, R0, R0, RZ, 0x1f ;  /* 0x00001fff00007589 */ /* 0x000e2400000e0000 */
[----:B0-----:R-:W-:Y:S02]  /*a3a0*/  ISETP.NE.AND P0, PT, R0, RZ, PT ;  /* 0x000000ff0000720c */ /* 0x001fe40003f05270 */
[----:B------:R-:W-:-:S11]  /*a3b0*/  MOV R0, RZ ;  /* 0x000000ff00007202 */ /* 0x000fd60000000f00 */
        /* <DEDUP_REMOVED lines=9> */
.L_x_3626:
        /* <DEDUP_REMOVED lines=34> */
[----:B-1----:R-:W-:Y:S02]  /*a670*/  ISETP.GT.AND P6, PT, R4, UR6, PT ;  /* 0x0000000604007c0c */ /* 0x002fe4000bfc4270 */
[----:B------:R-:W-:-:S11]  /*a680*/  MOV R3, R4 ;  /* 0x0000000400037202 */ /* 0x000fd60000000f00 */
[----:B------:R-:W-:Y:S05]  /*a690*/  @P6 BRA `(.L_x_3628) ;  /* 0x0000000000946947 */ /* 0x000fea0003800000 */
[----:B------:R-:W-:Y:S01]  /*a6a0*/  IMAD.MOV.U32 R4, RZ, RZ, R3 ;  /* 0x000000ffff047224 */ /* 0x000fe200078e0003 */
[----:B------:R-:W-:Y:S01]  /*a6b0*/  UMOV UR4, URZ ;  /* 0x0000003f00047c82 */ /* 0x000fe20008000000 */
[----:B------:R-:W-:-:S05]  /*a6c0*/  ULDC UR5, c[0x0][0xc38] ;  /* 0x00030e0000057ab9 */ /* 0x000fca0000000800 */
.L_x_3632:
        /* <DEDUP_REMOVED lines=12> */
.L_x_3631:
[----:B------:R-:W-:Y:S05]  /*a790*/  BSYNC B0 ;  /* 0x0000000000007941 */ /* 0x000fea0003800000 */
.L_x_3630:
        /* <DEDUP_REMOVED lines=20> */
[----:B------:R-:W-:-:S07]  /*a8e0*/  IMAD.MOV.U32 R7, RZ, RZ, R9 ;  /* 0x000000ffff077224 */ /* 0x000fce00078e0009 */
.L_x_3628:
        /* <DEDUP_REMOVED lines=15> */
.L_x_3633:
[----:B---3--:R-:W-:Y:S01]  /*a9e0*/  IMAD R16, R16, UR5, R8 ;  /* 0x0000000510107c24 */ /* 0x008fe2000f8e0208 */
[----:B0-----:R-:W-:Y:S01]  /*a9f0*/  IABS R2, R10 ;  /* 0x0000000a00027213 */ /* 0x001fe20000000000 */
[----:B------:R-:W-:Y:S01]  /*aa00*/  VIADD R19, R19, UR4 ;  /* 0x0000000413137c36 */ /* 0x000fe20008000000 */
[----:B-1----:R-:W-:Y:S02]  /*aa10*/  IADD3 R0, RZ, -R3, RZ ;  /* 0x80000003ff007210 */ /* 0x002fe40007ffe0ff */
[----:B------:R-:W-:Y:S01]  /*aa20*/  IADD3 R11, -R16, UR6, RZ ;  /* 0x00000006100b7c10 */ /* 0x000fe2000fffe1ff */
[----:B------:R-:W-:Y:S02]  /*aa30*/  IMAD.MOV R4, RZ, RZ, -R2 ;  /* 0x000000ffff047224 */ /* 0x000fe400078e0a02 */
[----:B--2---:R-:W-:Y:S01]  /*aa40*/  IMAD R7, R0, R9, RZ ;  /* 0x0000000900077224 */ /* 0x004fe200078e02ff */
        /* <DEDUP_REMOVED lines=16> */
[----:B------:R-:W-:-:S05]  /*ab50*/  @!P1 LOP3.LUT R2, RZ, R10, RZ, 0x33, !PT ;  /* 0x0000000aff029212 */ /* 0x000fca00078e33ff */
[--C-:B------:R-:W-:Y:S02]  /*ab60*/  IMAD.MOV R17, RZ, RZ, -R2.reuse ;  /* 0x000000ffff117224 */ /* 0x100fe400078e0a02 */
[----:B------:R-:W-:Y:S02]  /*ab70*/  IMAD.MOV.U32 R18, RZ, RZ, R2 ;  /* 0x000000ffff127224 */ /* 0x000fe400078e0002 */
[----:B------:R-:W-:Y:S01]  /*ab80*/  IMAD R17, R10, R17, R11 ;  /* 0x000000110a117224 */ /* 0x000fe200078e020b */
[----:B------:R-:W-:Y:S06]  /*ab90*/  BRA `(.L_x_3634) ;  /* 0x0000000000147947 */ /* 0x000fec0003800000 */
.L_x_3629:
[----:B------:R-:W-:Y:S01]  /*aba0*/  ULDC UR4, c[0x0][0xc3c] ;  /* 0x00030f0000047ab9 */ /* 0x000fe20000000800 */
[----:B------:R-:W-:Y:S01]  /*abb0*/  IMAD.MOV.U32 R17, RZ, RZ, RZ ;  /* 0x000000ffff117224 */ /* 0x000fe200078e00ff */
[----:B------:R-:W-:Y:S01]  /*abc0*/  MOV R18, RZ ;  /* 0x000000ff00127202 */ /* 0x000fe20000000f00 */
[----:B------:R-:W-:Y:S02]  /*abd0*/  IMAD.U32 R16, RZ, RZ, UR6 ;  /* 0x00000006ff107e24 */ /* 0x000fe4000f8e00ff */
[----:B------:R-:W-:-:S07]  /*abe0*/  IMAD.U32 R19, RZ, RZ, UR4 ;  /* 0x00000004ff137e24 */ /* 0x000fce000f8e00ff */
.L_x_3634:
[----:B------:R-:W-:-:S13]  /*abf0*/  ISETP.NE.AND P0, PT, R5, RZ, PT ;  /* 0x000000ff0500720c */ /* 0x000fda0003f05270 */
[----:B------:R-:W0:Y:S01]  /*ac00*/  @!P0 S2R R3, SR_CgaCtaId ;  /* 0x0000000000038919 */ /* 0x000e220000008800 */
[----:B------:R-:W-:-:S04]  /*ac10*/  @!P0 MOV R0, 0x400 ;  /* 0x0000040000008802 */ /* 0x000fc80000000f00 */
[----:B0-----:R-:W-:-:S05]  /*ac20*/  @!P0 LEA R0, R3, R0, 0x18 ;  /* 0x0000000003008211 */ /* 0x001fca00078ec0ff */
[----:B------:R1:W-:Y:S01]  /*ac30*/  @!P0 STS.128 [R0+0x28cd0], R16 ;  /* 0x028cd01000008388 */ /* 0x0003e20000000c00 */
[----:B------:R-:W-:Y:S06]  /*ac40*/  BAR.ARV 0x5, 0x180 ;  /* 0x0146000000007b1d */ /* 0x000fec0000002000 */
.L_x_3627:
        /* <DEDUP_REMOVED lines=12> */
[----:B------:R-:W-:Y:S01]  /*ad10*/  MOV R24, RZ ;  /* 0x000000ff00187202 */ /* 0x000fe20000000f00 */
[----:B------:R-:W-:Y:S01]  /*ad20*/  ULOP3.LUT UR36, UR39, 0x2, URZ, 0xfc, !UPT ;  /* 0x0000000227247892 */ /* 0x000fe2000f8efc3f */
[----:B------:R-:W-:Y:S01]  /*ad30*/  ULDC UR37, c[0x0][0xc] ;  /* 0x0000030000257ab9 */ /* 0x000fe20000000800 */
[----:B--2---:R-:W-:-:S06]  /*ad40*/  ULEA UR4, UR5, UR4, 0x18 ;  /* 0x0000000405047291 */ /* 0x004fcc000f8ec03f */
[----:B------:R-:W-:Y:S01]  /*ad50*/  IMAD.U32 R23, RZ, RZ, UR4 ;  /* 0x00000004ff177e24 */ /* 0x000fe2000f8e00ff */
[C---:B0-----:R-:W-:Y:S01]  /*ad60*/  LOP3.LUT R3, R4.reuse, 0x7f, RZ, 0xc0, !PT ;  /* 0x0000007f04037812 */ /* 0x041fe200078ec0ff */
[----:B-1----:R-:W-:-:S03]  /*ad70*/  IMAD.SHL.U32 R0, R4, 0x8, RZ ;  /* 0x0000000804007824 */ /* 0x002fc600078e00ff */
[----:B------:R-:W-:Y:S02]  /*ad80*/  SHF.R.U32.HI R37, RZ, 0x3, R3 ;  /* 0x00000003ff257819 */ /* 0x000fe40000011603 */
[C---:B------:R-:W-:Y:S02]  /*ad90*/  LOP3.LUT R2, R0.reuse, 0x1f8, RZ, 0xc0, !PT ;  /* 0x000001f800027812 */ /* 0x040fe400078ec0ff */
[----:B------:R-:W-:Y:S02]  /*ada0*/  LOP3.LUT R3, R0, 0x38, RZ, 0xc0, !PT ;  /* 0x0000003800037812 */ /* 0x000fe400078ec0ff */
[----:B------:R-:W-:Y:S01]  /*adb0*/  LOP3.LUT R33, R2, 0x38, R4, 0x78, !PT ;  /* 0x0000003802217812 */ /* 0x000fe200078e7804 */
[----:B------:R-:W-:Y:S01]  /*adc0*/  IMAD.SHL.U32 R2, R4, 0x10, RZ ;  /* 0x0000001004027824 */ /* 0x000fe200078e00ff */
[----:B------:R-:W-:Y:S02]  /*add0*/  LOP3.LUT R4, R3, 0x80, RZ, 0xfc, !PT ;  /* 0x0000008003047812 */ /* 0x000fe400078efcff */
[----:B------:R-:W-:-:S02]  /*ade0*/  LOP3.LUT R33, R33, 0x200, R0, 0xf8, !PT ;  /* 0x0000020021217812 */ /* 0x000fc400078ef800 */
[----:B------:R-:W-:Y:S02]  /*adf0*/  LOP3.LUT R0, R37, 0x70, R2, 0xf8, !PT ;  /* 0x0000007025007812 */ /* 0x000fe400078ef802 */
[C---:B------:R-:W-:Y:S02]  /*ae00*/  LOP3.LUT R0, R3.reuse, 0xc0, RZ, 0xfc, !PT ;  /* 0x000000c003007812 */ /* 0x040fe400078efcff */
[----:B------:R-:W-:Y:S01]  /*ae10*/  LOP3.LUT R0, R3, 0x140, RZ, 0xfc, !PT ;  /* 0x0000014003007812 */ /* 0x000fe200078efcff */
[----:B------:R-:W-:Y:S01]  /*ae20*/  IMAD R0, R33, 0x2, R23 ;  /* 0x0000000221007824 */ /* 0x000fe200078e0217 */
[C---:B------:R-:W-:Y:S02]  /*ae30*/  LOP3.LUT R2, R3.reuse, 0x40, RZ, 0xfc, !PT ;  /* 0x0000004003027812 */ /* 0x040fe400078efcff */
[C---:B------:R-:W-:Y:S02]  /*ae40*/  LOP3.LUT R2, R3.reuse, 0x100, RZ, 0xfc, !PT ;  /* 0x0000010003027812 */ /* 0x040fe400078efcff */
[----:B------:R3:W-:Y:S01]  /*ae50*/  STL [R1+0x2c], R0 ;  /* 0x00002c0001007387 */ /* 0x0007e20000100800 */
[----:B------:R-:W-:-:S02]  /*ae60*/  LOP3.LUT R4, R3, 0x180, RZ, 0xfc, !PT ;  /* 0x0000018003047812 */ /* 0x000fc400078efcff */
[----:B------:R-:W-:-:S07]  /*ae70*/  LOP3.LUT R2, R3, 0x1c0, RZ, 0xfc, !PT ;  /* 0x000001c003027812 */ /* 0x000fce00078efcff */
.L_x_3696:
[----:B------:R-:W0:Y:S02]  /*ae80*/  LDC.64 R30, c[0x0][0xc88] ;  /* 0x00032200ff1e7b82 */ /* 0x000e240000000a00 */
[----:B0-----:R-:W-:-:S06]  /*ae90*/  IMAD.WIDE R30, R19, 0x4, R30 ;  /* 0x00000004131e7825 */ /* 0x001fcc00078e021e */
[----:B---3--:R0:W3:Y:S01]  /*aea0*/  LDG.E R30, desc[UR50][R30.64] ;  /* 0x000000321e1e7981 */ /* 0x0080e2000c1e1900 */
[----:B------:R-:W-:Y:S05]  /*aeb0*/  YIELD ;  /* 0x0000000000007946 */ /* 0x000fea0003800000 */
[----:B------:R-:W-:Y:S01]  /*aec0*/  ULDC.64 UR4, c[0x0][0xa28] ;  /* 0x00028a0000047ab9 */ /* 0x000fe20000000a00 */
[----:B------:R-:W-:Y:S01]  /*aed0*/  ULDC.64 UR6, c[0x0][0xa18] ;  /* 0x0002860000067ab9 */ /* 0x000fe20000000a00 */
[----:B------:R-:W-:Y:S01]  /*aee0*/  ISETP.NE.U32.AND P0, PT, RZ, UR4, PT ;  /* 0x00000004ff007c0c */ /* 0x000fe2000bf05070 */
[----:B0-----:R-:W-:-:S03]  /*aef0*/  IMAD.MOV.U32 R31, RZ, RZ, RZ ;  /* 0x000000ffff1f7224 */ /* 0x001fc600078e00ff */
[----:B------:R-:W-:Y:S02]  /*af00*/  ISETP.NE.AND.EX P0, PT, RZ, UR5, PT, P0 ;  /* 0x00000005ff007c0c */ /* 0x000fe4000bf05300 */
[----:B---3--:R-:W-:-:S11]  /*af10*/  SHF.R.S32.HI R0, RZ, 0x1f, R30 ;  /* 0x0000001fff007819 */ /* 0x008fd6000001141e */
        /* <DEDUP_REMOVED lines=8> */
[----:B------:R-:W-:Y:S01]  /*afa0*/  LOP3.LUT R22, R22, 0xfffffeff, RZ, 0xc0, !PT ;  /* 0xfffffeff16167812 */ /* 0x000fe200078ec0ff */
[----:B0-----:R-:W-:Y:S01]  /*afb0*/  IMAD.MOV.U32 R0, RZ, RZ, RZ ;  /* 0x000000ffff007224 */ /* 0x001fe200078e00ff */
[----:B------:R-:W-:Y:S02]  /*afc0*/  ISETP.NE.AND.EX P2, PT, RZ, UR5, PT, P0 ;  /* 0x00000005ff007c0c */ /* 0x000fe4000bf45300 */
[----:B------:R-:W-:Y:S02]  /*afd0*/  ISETP.NE.U32.AND P0, PT, RZ, UR6, PT ;  /* 0x00000006ff007c0c */ /* 0x000fe4000bf05070 */
[----:B-1----:R-:W-:Y:S02]  /*afe0*/  IADD3 R2, P1, R26, UR4, RZ ;  /* 0x000000041a027c10 */ /* 0x002fe4000ff3e0ff */
[----:B------:R-:W-:-:S02]  /*aff0*/  ISETP.NE.AND.EX P0, PT, RZ, UR7, PT, P0 ;  /* 0x00000007ff007c0c */ /* 0x000fc4000bf05300 */
[----:B------:R-:W-:Y:S01]  /*b000*/  IADD3.X R3, R27, UR5, RZ, P1, !PT ;  /* 0x000000051b037c10 */ /* 0x000fe20008ffe4ff */
[----:B------:R-:W-:-:S04]  /*b010*/  ULDC.64 UR4, c[0x0][0x418] ;  /* 0x0001060000047ab9 */ /* 0x000fc80000000a00 */
[----:B------:R-:W-:Y:S01]  /*b020*/  @P2 LOP3.LUT R22, R22, 0x100, RZ, 0xfc, !PT ;  /* 0x0000010016162812 */ /* 0x000fe200078efcff */
[----:B--2---:R-:W2:Y:S05]  /*b030*/  @P2 LDG.E R0, desc[UR50][R2.64] ;  /* 0x0000003202002981 */ /* 0x004eaa000c1e1900 */
[----:B------:R-:W-:-:S04]  /*b040*/  @P0 IADD3 R4, P1, R26, UR6, RZ ;  /* 0x000000061a040c10 */ /* 0x000fc8000ff3e0ff */
[----:B------:R-:W-:Y:S01]  /*b050*/  @P0 IADD3.X R5, R27, UR7, RZ, P1, !PT ;  /* 0x000000071b050c10 */ /* 0x000fe20008ffe4ff */
[----:B--2---:R0:W-:Y:S04]  /*b060*/  STL [R1], R0 ;  /* 0x0000000001007387 */ /* 0x0041e80000100800 */
        /* <DEDUP_REMOVED lines=9> */
[----:B----4-:R-:W-:Y:S05]  /*b100*/  @P0 BRA `(.L_x_3636) ;  /* 0x0000000000200947 */ /* 0x010fea0003800000 */
[----:B------:R-:W-:Y:S02]  /*b110*/  ULDC UR4, c[0x0][0x288] ;  /* 0x0000a20000047ab9 */ /* 0x000fe40000000800 */
[----:B0-----:R-:W-:-:S05]  /*b120*/  MOV R0, UR4 ;  /* 0x0000000400007c02 */ /* 0x001fca0008000f00 */
[----:B------:R1:W-:Y:S01]  /*b130*/  STL [R1+0xc], R0 ;  /* 0x00000c0001007387 */ /* 0x0003e20000100800 */
[----:B------:R-:W-:Y:S05]  /*b140*/  @!P2 BRA `(.L_x_3636) ;  /* 0x000000000010a947 */ /* 0x000fea0003800000 */
[----:B------:R-:W2:Y:S04]  /*b150*/  LDG.E R5, desc[UR50][R2.64] ;  /* 0x0000003202057981 */ /* 0x000ea8000c1e1900 */
[----:B-1----:R-:W2:Y:S02]  /*b160*/  LDG.E R0, desc[UR50][R2.64+0x4] ;  /* 0x0000043202007981 */ /* 0x002ea4000c1e1900 */
[----:B--2---:R-:W-:-:S05]  /*b170*/  IMAD.IADD R0, R0, 0x1, -R5 ;  /* 0x0000000100007824 */ /* 0x004fca00078e0a05 */
[----:B------:R2:W-:Y:S02]  /*b180*/  STL [R1+0xc], R0 ;  /* 0x00000c0001007387 */ /* 0x0005e40000100800 */
.L_x_3636:
        /* <DEDUP_REMOVED lines=9> */
.L_x_3637:
[----:B------:R-:W-:Y:S02]  /*b220*/  ULDC.64 UR4, c[0x0][0xa08] ;  /* 0x0002820000047ab9 */ /* 0x000fe40000000a00 */
[----:B------:R-:W-:-:S04]  /*b230*/  ISETP.NE.U32.AND P0, PT, RZ, UR4, PT ;  /* 0x00000004ff007c0c */ /* 0x000fc8000bf05070 */
[----:B------:R-:W-:-:S13]  /*b240*/  ISETP.NE.AND.EX P0, PT, RZ, UR5, PT, P0 ;  /* 0x00000005ff007c0c */ /* 0x000fda000bf05300 */
[----:B------:R-:W-:Y:S05]  /*b250*/  @!P0 BRA `(.L_x_3638) ;  /* 0x0000000000148947 */ /* 0x000fea0003800000 */
[----:B------:R-:W3:Y:S02]  /*b260*/  LDC.64 R2, c[0x0][0xa08] ;  /* 0x00028200ff027b82 */ /* 0x000ee40000000a00 */
[----:B---3--:R-:W-:-:S05]  /*b270*/  IMAD.WIDE R2, R28, 0x4, R2 ;  /* 0x000000041c027825 */ /* 0x008fca00078e0202 */
[----:B------:R-:W3:Y:S04]  /*b280*/  LDG.E R36, desc[UR50][R2.64] ;  /* 0x0000003202247981 */ /* 0x000ee8000c1e1900 */
[----:B------:R-:W3:Y:S02]  /*b290*/  LDG.E R5, desc[UR50][R2.64+0x4] ;  /* 0x0000043202057981 */ /* 0x000ee4000c1e1900 */
[----:B---3--:R-:W-:-:S07]  /*b2a0*/  IMAD.IADD R36, R5, 0x1, -R36 ;  /* 0x0000000105247824 */ /* 0x008fce00078e0a24 */
.L_x_3638:
[----:B-----5:R-:W-:Y:S01]  /*b2b0*/  IMAD.IADD R36, R36, 0x1, -R31 ;  /* 0x0000000124247824 */ /* 0x020fe200078e0a1f */
[----:B------:R-:W-:Y:S03]  /*b2c0*/  BSSY B7, `(.L_x_3639) ;  /* 0x000036c000077945 */ /* 0x000fe60003800000 */
[C---:B012---:R-:W-:Y:S01]  /*b2d0*/  VIADD R0, R36.reuse, 0x3f ;  /* 0x0000003f24007836 */ /* 0x047fe20000000000 */
[----:B------:R-:W-:-:S04]  /*b2e0*/  ISETP.GT.AND P0, PT, R36, RZ, PT ;  /* 0x000000ff2400720c */ /* 0x000fc80003f04270 */
[----:B---3--:R-:W-:-:S04]  /*b2f0*/  SHF.R.S32.HI R3, RZ, 0x1f, R0 ;  /* 0x0000001fff037819 */ /* 0x008fc80000011400 */
[----:B------:R-:W-:-:S04]  /*b300*/  LEA.HI R3, R3, R0, RZ, 0x6 ;  /* 0x0000000003037211 */ /* 0x000fc800078f30ff */
[----:B------:R-:W-:-:S05]  /*b310*/  SHF.R.S32.HI R34, RZ, 0x6, R3 ;  /* 0x00000006ff227819 */ /* 0x000fca0000011403 */
        /* <DEDUP_REMOVED lines=19> */
.L_x_3640:
        /* <DEDUP_REMOVED lines=20> */
.L_x_3643:
[----:B------:R-:W-:Y:S05]  /*b590*/  BSYNC B6 ;  /* 0x0000000000067941 */ /* 0x000fea0003800000 */
.L_x_3642:
        /* <DEDUP_REMOVED lines=17> */
[----:B-1----:R-:W-:-:S07]  /*b6b0*/  IMAD.MOV.U32 R13, RZ, RZ, RZ ;  /* 0x000000ffff0d7224 */ /* 0x002fce00078e00ff */
[----:B------:R-:W-:-:S07]  /*b6c0*/  LEPC R20, `(.L_x_3646) ;  /* 0x000000001014794e */ /* 0x000fce0000000000 */
[----:B0-2---:R-:W-:Y:S05]  /*b6d0*/  CALL.ABS.NOINC R2 ;  /* 0x0000000002007343 */ /* 0x005fea0003c00000 */
.L_x_3646:
        /* <DEDUP_REMOVED lines=15> */
.L_x_3645:
[----:B------:R-:W-:Y:S05]  /*b7d0*/  BSYNC B6 ;  /* 0x0000000000067941 */ /* 0x000fea0003800000 */
.L_x_3644:
[----:B------:R-:W1:Y:S01]  /*b7e0*/  S2R R21, SR_TID.X ;  /* 0x0000000000157919 */ /* 0x000e620000002100 */
[----:B------:R-:W-:Y:S01]  /*b7f0*/  ULDC.64 UR4, c[0x0][0x9f8] ;  /* 0x00027e0000047ab9 */ /* 0x000fe20000000a00 */
[----:B------:R-:W2:Y:S01]  /*b800*/  LDC R20, c[0x0][0x430] ;  /* 0x00010c00ff147b82 */ /* 0x000ea20000000800 */
[----:B------:R-:W-:Y:S01]  /*b810*/  ISETP.NE.U32.AND P0, PT, RZ, UR4, PT ;  /* 0x00000004ff007c0c */ /* 0x000fe2000bf05070 */
[----:B------:R-:W3:Y:S03]  /*b820*/  S2R R2, SR_TID.X ;  /* 0x0000000000027919 */ /* 0x000ee60000002100 */
[----:B------:R-:W-:-:S13]  /*b830*/  ISETP.NE.AND.EX P0, PT, RZ, UR5, PT, P0 ;  /* 0x00000005ff007c0c */ /* 0x000fda000bf05300 */
[----:B------:R-:W-:Y:S01]  /*b840*/  @P0 IADD3 R26, P1, R26, UR4, RZ ;  /* 0x000000041a1a0c10 */ /* 0x000fe2000ff3e0ff */
[----:B------:R-:W-:-:S03]  /*b850*/  ULDC UR4, c[0x0][0x320] ;  /* 0x0000c80000047ab9 */ /* 0x000fc60000000800 */
[----:B------:R-:W-:-:S05]  /*b860*/  @P0 IADD3.X R27, R27, UR5, RZ, P1, !PT ;  /* 0x000000051b1b0c10 */ /* 0x000fca0008ffe4ff */
[----:B------:R4:W5:Y:S01]  /*b870*/  @P0 LDG.E R28, desc[UR50][R26.64] ;  /* 0x000000321a1c0981 */ /* 0x000962000c1e1900 */
[----:B------:R-:W-:Y:S01]  /*b880*/  LOP3.LUT R22, R22, 0xffffffbf, RZ, 0xc0, !PT ;  /* 0xffffffbf16167812 */ /* 0x000fe200078ec0ff */
[----:B------:R-:W-:Y:S01]  /*b890*/  UMOV UR5, 0xffffffff ;  /* 0xffffffff00057882 */ /* 0x000fe20000000000 */
[----:B-1----:R-:W-:-:S04]  /*b8a0*/  SHF.L.U32 R29, R21, 0x3, RZ ;  /* 0x00000003151d7819 */ /* 0x002fc800000006ff */
[----:B------:R-:W-:Y:S01]  /*b8b0*/  LOP3.LUT R29, R29, 0x38, RZ, 0xc0, !PT ;  /* 0x000000381d1d7812 */ /* 0x000fe200078ec0ff */
[C---:B---3--:R-:W-:Y:S02]  /*b8c0*/  IMAD.SHL.U32 R21, R2.reuse, 0x8, RZ ;  /* 0x0000000802157824 */ /* 0x048fe400078e00ff */
[----:B------:R-:W-:Y:S01]  /*b8d0*/  IMAD.SHL.U32 R9, R2, 0x10, RZ ;  /* 0x0000001002097824 */ /* 0x000fe200078e00ff */
[C---:B------:R-:W-:Y:S02]  /*b8e0*/  LOP3.LUT R35, R29.reuse, 0x40, RZ, 0xfc, !PT ;  /* 0x000000401d237812 */ /* 0x040fe400078efcff */
[----:B------:R-:W-:Y:S02]  /*b8f0*/  LOP3.LUT R32, R29, 0x180, RZ, 0xfc, !PT ;  /* 0x000001801d207812 */ /* 0x000fe400078efcff */
[----:B------:R-:W1:Y:S01]  /*b900*/  S2R R29, SR_TID.X ;  /* 0x00000000001d7919 */ /* 0x000e620000002100 */
[----:B------:R-:W-:Y:S02]  /*b910*/  ISETP.GE.AND P0, PT, R35, UR4, PT ;  /* 0x0000000423007c0c */ /* 0x000fe4000bf06270 */
[----:B------:R-:W-:-:S02]  /*b920*/  ISETP.GE.AND P1, PT, R32, UR4, PT ;  /* 0x0000000420007c0c */ /* 0x000fc4000bf26270 */
[----:B------:R-:W-:Y:S02]  /*b930*/  LOP3.LUT R21, R21, 0x38, RZ, 0xc0, !PT ;  /* 0x0000003815157812 */ /* 0x000fe400078ec0ff */
[----:B------:R-:W-:Y:S02]  /*b940*/  LOP3.LUT R9, R37, 0x70, R9, 0xf8, !PT ;  /* 0x0000007025097812 */ /* 0x000fe400078ef809 */
[C---:B------:R-:W-:Y:S02]  /*b950*/  ISETP.GE.AND P2, PT, R21.reuse, UR4, PT ;  /* 0x0000000415007c0c */ /* 0x040fe4000bf46270 */
[----:B------:R-:W-:Y:S02]  /*b960*/  LOP3.LUT R21, R21, 0x140, RZ, 0xfc, !PT ;  /* 0x0000014015157812 */ /* 0x000fe400078efcff */
[----:B------:R-:W-:Y:S02]  /*b970*/  SEL R0, RZ, 0x40, P1 ;  /* 0x00000040ff007807 */ /* 0x000fe40000800000 */
[----:B------:R-:W-:-:S04]  /*b980*/  @P0 LOP3.LUT R22, R22, 0x40, RZ, 0xfc, !PT ;  /* 0x0000004016160812 */ /* 0x000fc800078efcff */
[----:B------:R-:W-:-:S04]  /*b990*/  LOP3.LUT R22, R22, 0xffffff7f, RZ, 0xc0, !PT ;  /* 0xffffff7f16167812 */ /* 0x000fc800078ec0ff */
[----:B------:R-:W-:Y:S02]  /*b9a0*/  @P2 LOP3.LUT R22, R22, 0x80, RZ, 0xfc, !PT ;  /* 0x0000008016162812 */ /* 0x000fe400078efcff */
[----:B------:R-:W-:Y:S02]  /*b9b0*/  ISETP.GE.AND P2, PT, R21, UR4, PT ;  /* 0x0000000415007c0c */ /* 0x000fe4000bf46270 */
[----:B------:R-:W-:Y:S01]  /*b9c0*/  LOP3.LUT R22, R22, 0xffffffdf, RZ, 0xc0, !PT ;  /* 0xffffffdf16167812 */ /* 0x000fe200078ec0ff */
[C---:B-1----:R-:W-:Y:S02]  /*b9d0*/  IMAD.SHL.U32 R32, R29.reuse, 0x8, RZ ;  /* 0x000000081d207824 */ /* 0x042fe400078e00ff */
[----:B------:R-:W-:-:S03]  /*b9e0*/  IMAD.SHL.U32 R29, R29, 0x8, RZ ;  /* 0x000000081d1d7824 */ /* 0x000fc600078e00ff */
[----:B------:R-:W-:Y:S02]  /*b9f0*/  LOP3.LUT R32, R32, 0x38, RZ, 0xc0, !PT ;  /* 0x0000003820207812 */ /* 0x000fe400078ec0ff */
[----:B------:R-:W-:Y:S02]  /*ba00*/  LOP3.LUT R29, R29, 0x38, RZ, 0xc0, !PT ;  /* 0x000000381d1d7812 */ /* 0x000fe400078ec0ff */
[C---:B------:R-:W-:Y:S02]  /*ba10*/  LOP3.LUT R35, R32.reuse, 0x80, RZ, 0xfc, !PT ;  /* 0x0000008020237812 */ /* 0x040fe400078efcff */
[----:B------:R-:W-:Y:S02]  /*ba20*/  LOP3.LUT R32, R32, 0x1c0, RZ, 0xfc, !PT ;  /* 0x000001c020207812 */ /* 0x000fe400078efcff */
[----:B------:R-:W-:Y:S02]  /*ba30*/  ISETP.GE.AND P5, PT, R35, UR4, PT ;  /* 0x0000000423007c0c */ /* 0x000fe4000bfa6270 */
[----:B------:R-:W-:-:S02]  /*ba40*/  LOP3.LUT R29, R29, 0xc0, RZ, 0xfc, !PT ;  /* 0x000000c01d1d7812 */ /* 0x000fc400078efcff */
[----:B------:R-:W-:Y:S01]  /*ba50*/  ISETP.GE.AND P0, PT, R32, UR4, PT ;  /* 0x0000000420007c0c */ /* 0x000fe2000bf06270 */
[----:B------:R-:W-:Y:S01]  /*ba60*/  IMAD.SHL.U32 R32, R2, 0x8, RZ ;  /* 0x0000000802207824 */ /* 0x000fe200078e00ff */
[----:B------:R-:W-:Y:S02]  /*ba70*/  ISETP.GE.AND P4, PT, R29, UR4, PT ;  /* 0x000000041d007c0c */ /* 0x000fe4000bf86270 */
[----:B------:R-:W-:Y:S02]  /*ba80*/  LEA R29, R34, 0xffffffc0, 0x6 ;  /* 0xffffffc0221d7811 */ /* 0x000fe400078e30ff */
[----:B------:R-:W-:Y:S02]  /*ba90*/  LOP3.LUT R32, R32, 0x38, RZ, 0xc0, !PT ;  /* 0x0000003820207812 */ /* 0x000fe400078ec0ff */
[----:B------:R-:W-:Y:S01]  /*baa0*/  SEL R7, RZ, 0x80, P0 ;  /* 0x00000080ff077807 */ /* 0x000fe20000000000 */
[----:B------:R-:W-:Y:S01]  /*bab0*/  IMAD.IADD R35, R9, 0x1, R29 ;  /* 0x0000000109237824 */ /* 0x000fe200078e021d */
[----:B------:R-:W-:-:S02]  /*bac0*/  @P5 LOP3.LUT R22, R22, 0x20, RZ, 0xfc, !PT ;  /* 0x0000002016165812 */ /* 0x000fc400078efcff */
[----:B------:R-:W-:Y:S02]  /*bad0*/  LOP3.LUT R32, R32, 0x100, RZ, 0xfc, !PT ;  /* 0x0000010020207812 */ /* 0x000fe400078efcff */
[----:B------:R-:W-:Y:S02]  /*bae0*/  LOP3.LUT R22, R22, 0xffffffef, RZ, 0xc0, !PT ;  /* 0xffffffef16167812 */ /* 0x000fe400078ec0ff */
[----:B------:R-:W-:Y:S02]  /*baf0*/  ISETP.GE.AND P3, PT, R32, UR4, PT ;  /* 0x0000000420007c0c */ /* 0x000fe4000bf66270 */
[----:B------:R-:W-:-:S04]  /*bb00*/  @P4 LOP3.LUT R22, R22, 0x10, RZ, 0xfc, !PT ;  /* 0x0000001016164812 */ /* 0x000fc800078efcff */
[----:B------:R-:W-:-:S04]  /*bb10*/  LOP3.LUT R22, R22, 0xfffffffb, RZ, 0xc0, !PT ;  /* 0xfffffffb16167812 */ /* 0x000fc800078ec0ff */
[----:B------:R-:W-:-:S04]  /*bb20*/  LOP3.LUT R22, R22, 0xfffffff7, RZ, 0xc0, !PT ;  /* 0xfffffff716167812 */ /* 0x000fc800078ec0ff */
[----:B------:R-:W-:-:S04]  /*bb30*/  @P3 LOP3.LUT R22, R22, 0x8, RZ, 0xfc, !PT ;  /* 0x0000000816163812 */ /* 0x000fc800078efcff */
[----:B------:R-:W-:Y:S01]  /*bb40*/  @P2 LOP3.LUT R22, R22, 0x4, RZ, 0xfc, !PT ;  /* 0x0000000416162812 */ /* 0x000fe200078efcff */
[----:B--2-4-:R-:W-:Y:S06]  /*bb50*/  BRA.DIV UR5, `(.L_x_3647) ;  /* 0x0000003e05907947 */ /* 0x014fec000b800000 */
.L_x_3714:
[----:B------:R-:W-:Y:S01]  /*bb60*/  ISETP.NE.AND P1, PT, R20, 0x1, PT ;  /* 0x000000011400780c */ /* 0x000fe20003f25270 */
[----:B0-----:R-:W-:Y:S01]  /*bb70*/  IMAD.MOV.U32 R34, RZ, RZ, RZ ;  /* 0x000000ffff227224 */ /* 0x001fe200078e00ff */
[C---:B------:R-:W-:Y:S02]  /*bb80*/  ISETP.GE.AND P0, PT, R35.reuse, R36, PT ;  /* 0x000000242300720c */ /* 0x040fe40003f06270 */
[----:B------:R-:W-:Y:S02]  /*bb90*/  IADD3 R35, R35, R31, RZ ;  /* 0x0000001f23237210 */ /* 0x000fe40007ffe0ff */
[----:B------:R-:W-:Y:S02]  /*bba0*/  ISETP.GT.U32.OR P0, PT, R9, 0x3f, P0 ;  /* 0x0000003f0900780c */ /* 0x000fe40000704470 */
[----:B-----5:R-:W-:Y:S01]  /*bbb0*/  SHF.R.S32.HI R32, RZ, 0x1f, R28 ;  /* 0x0000001fff207819 */ /* 0x020fe2000001141c */
[----:B------:R-:W-:Y:S01]  /*bbc0*/  IMAD.MOV.U32 R6, RZ, RZ, R35 ;  /* 0x000000ffff067224 */ /* 0x000fe200078e0023 */
[----:B------:R-:W-:-:S02]  /*bbd0*/  LOP3.LUT P6, RZ, R22, 0x80, RZ, 0xc0, !PT ;  /* 0x0000008016ff7812 */ /* 0x000fc400078cc0ff */
[----:B------:R-:W-:Y:S01]  /*bbe0*/  LOP3.LUT R22, R22, 0xfffff7ff, RZ, 0xc0, !PT ;  /* 0xfffff7ff16167812 */ /* 0x000fe200078ec0ff */
[----:B------:R-:W0:Y:S03]  /*bbf0*/  @P1 LDC R3, c[0x0][0x434] ;  /* 0x00010d00ff031b82 */ /* 0x000e260000000800 */
[----:B------:R-:W-:-:S05]  /*bc00*/  @P1 LOP3.LUT R22, R22, 0x800, RZ, 0xfc, !PT ;  /* 0x0000080016161812 */ /* 0x000fca00078efcff */
[----:B------:R-:W1:Y:S08]  /*bc10*/  @P1 LDC R2, c[0x0][0x438] ;  /* 0x00010e00ff021b82 */ /* 0x000e700000000800 */
[----:B------:R-:W2:Y:S01]  /*bc20*/  @!P0 LDC.64 R4, c[0x0][0x428] ;  /* 0x00010a00ff048b82 */ /* 0x000ea20000000a00 */
[----:B0-----:R-:W-:-:S05]  /*bc30*/  @P1 IMAD.HI.U32 R3, R35, R3, RZ ;  /* 0x0000000323031227 */ /* 0x001fca00078e00ff */
[----:B-1----:R-:W-:-:S04]  /*bc40*/  @P1 SHF.R.U32.HI R6, RZ, R2, R3 ;  /* 0x00000002ff061219 */ /* 0x002fc80000011603 */
[--C-:B------:R-:W-:Y:S01]  /*bc50*/  @!P0 SHF.R.S32.HI R3, RZ, 0x1f, R6.reuse ;  /* 0x0000001fff038819 */ /* 0x100fe20000011406 */
[----:B------:R-:W-:Y:S02]  /*bc60*/  @!P0 IMAD.MOV.U32 R2, RZ, RZ, R6 ;  /* 0x000000ffff028224 */ /* 0x000fe400078e0006 */
[-C--:B--2---:R-:W-:Y:S02]  /*bc70*/  @!P0 IMAD R8, R32, R4.reuse, RZ ;  /* 0x0000000420088224 */ /* 0x084fe400078e02ff */
[----:B------:R-:W-:-:S04]  /*bc80*/  @!P0 IMAD.WIDE.U32 R2, R28, R4, R2 ;  /* 0x000000041c028225 */ /* 0x000fc800078e0002 */
[----:B------:R-:W-:Y:S02]  /*bc90*/  @!P0 IMAD R8, R28, R5, R8 ;  /* 0x000000051c088224 */ /* 0x000fe400078e0208 */
[----:B------:R-:W0:Y:S02]  /*bca0*/  @!P0 LDC.64 R4, c[0x0][0x418] ;  /* 0x00010600ff048b82 */ /* 0x000e240000000a00 */
[----:B------:R-:W-:Y:S01]  /*bcb0*/  @!P0 IMAD.IADD R8, R3, 0x1, R8 ;  /* 0x0000000103088824 */ /* 0x000fe200078e0208 */
[----:B------:R-:W-:Y:S02]  /*bcc0*/  SEL R3, RZ, 0x1, P6 ;  /* 0x00000001ff037807 */ /* 0x000fe40003000000 */
[----:B0-----:R-:W-:-:S04]  /*bcd0*/  @!P0 LEA R4, P1, R2, R4, 0x2 ;  /* 0x0000000402048211 */ /* 0x001fc800078210ff */
[----:B------:R-:W-:Y:S02]  /*bce0*/  @!P0 LEA.HI.X R5, R2, R5, R8, 0x2, P1 ;  /* 0x0000000502058211 */ /* 0x000fe400008f1408 */
[----:B------:R-:W-:-:S03]  /*bcf0*/  LOP3.LUT P1, RZ, R22, 0x40, RZ, 0xc0, !PT ;  /* 0x0000004016ff7812 */ /* 0x000fc6000782c0ff */
[----:B------:R0:W5:Y:S01]  /*bd00*/  @!P0 LDG.E R34, desc[UR50][R4.64] ;  /* 0x0000003204228981 */ /* 0x000162000c1e1900 */
[----:B------:R-:W-:Y:S02]  /*bd10*/  SEL R2, RZ, 0xffffffff, P1 ;  /* 0xffffffffff027807 */ /* 0x000fe40000800000 */
[----:B------:R-:W-:Y:S02]  /*bd20*/  ISETP.GT.U32.AND P1, PT, R9, 0x3f, PT ;  /* 0x0000003f0900780c */ /* 0x000fe40003f24070 */
[----:B------:R-:W-:Y:S01]  /*bd30*/  LOP3.LUT R22, R22, 0xfffffbff, RZ, 0xc0, !PT ;  /* 0xfffffbff16167812 */ /* 0x000fe200078ec0ff */
[----:B------:R-:W-:Y:S01]  /*bd40*/  IMAD.SHL.U32 R2, R2, 0x2, RZ ;  /* 0x0000000202027824 */ /* 0x000fe200078e00ff */
[----:B------:R-:W-:Y:S02]  /*bd50*/  SHF.R.S32.HI R26, RZ, 0x1f, R18 ;  /* 0x0000001fff1a7819 */ /* 0x000fe40000011412 */
[----:B0-----:R-:W-:Y:S02]  /*bd60*/  SEL R4, RZ, 0x8, P4 ;  /* 0x00000008ff047807 */ /* 0x001fe40002000000 */
[----:B------:R-:W-:-:S02]  /*bd70*/  LOP3.LUT R2, R2, 0x2, R3, 0xe2, !PT ;  /* 0x0000000202027812 */ /* 0x000fc400078ee203 */
[----:B------:R-:W-:-:S04]  /*bd80*/  SEL R3, RZ, 0x4, P5 ;  /* 0x00000004ff037807 */ /* 0x000fc80002800000 */
[----:B------:R-:W-:Y:S02]  /*bd90*/  LOP3.LUT R2, R4, R2, R3, 0xfe, !PT ;  /* 0x0000000204027212 */ /* 0x000fe400078efe03 */
[----:B------:R-:W-:Y:S02]  /*bda0*/  SEL R3, RZ, 0x10, P3 ;  /* 0x00000010ff037807 */ /* 0x000fe40001800000 */
[----:B------:R-:W-:-:S04]  /*bdb0*/  SEL R4, RZ, 0x20, P2 ;  /* 0x00000020ff047807 */ /* 0x000fc80001000000 */
[----:B------:R-:W-:-:S04]  /*bdc0*/  LOP3.LUT R2, R4, R2, R3, 0xfe, !PT ;  /* 0x0000000204027212 */ /* 0x000fc800078efe03 */
[----:B------:R-:W-:Y:S01]  /*bdd0*/  LOP3.LUT R10, R2, R0, RZ, 0xfc, !PT ;  /* 0x00000000020a7212 */ /* 0x000fe200078efcff */
[----:B------:R-:W-:Y:S01]  /*bde0*/  IMAD.MOV R0, RZ, RZ, -R6 ;  /* 0x000000ffff007224 */ /* 0x000fe200078e0a06 */
[----:B------:R-:W-:-:S03]  /*bdf0*/  MOV R2, UR36 ;  /* 0x0000002400027c02 */ /* 0x000fc60008000f00 */
[----:B------:R-:W-:Y:S01]  /*be00*/  IMAD R35, R20, R0, R35 ;  /* 0x0000000014237224 */ /* 0x000fe200078e0223 */
[----:B------:R-:W-:Y:S01]  /*be10*/  LOP3.LUT R0, R10, R7, RZ, 0xfc, !PT ;  /* 0x000000070a007212 */ /* 0x000fe200078efcff */
[----:B------:R0:W-:Y:S01]  /*be20*/  STL [R1+0x28], R10 ;  /* 0x0000280a01007387 */ /* 0x0001e20000100800 */
[----:B------:R-:W-:-:S03]  /*be30*/  ISETP.NE.AND P0, PT, R2, 0x3, PT ;  /* 0x000000030200780c */ /* 0x000fc60003f05270 */
[----:B------:R0:W-:Y:S10]  /*be40*/  STL [R1+0x4], R0 ;  /* 0x0000040001007387 */ /* 0x0001f40000100800 */
[----:B------:R-:W-:-:S04]  /*be50*/  @P0 LOP3.LUT R22, R22, 0x400, RZ, 0xfc, !PT ;  /* 0x0000040016160812 */ /* 0x000fc800078efcff */
[----:B------:R-:W-:-:S04]  /*be60*/  LOP3.LUT R22, R22, 0xfffffffe, RZ, 0xc0, !PT ;  /* 0xfffffffe16167812 */ /* 0x000fc800078ec0ff */
[----:B------:R-:W-:Y:S01]  /*be70*/  @P1 LOP3.LUT R22, R22, 0x1, RZ, 0xfc, !PT ;  /* 0x0000000116161812 */ /* 0x000fe200078efcff */
[----:B0-----:R-:W-:Y:S06]  /*be80*/  @!P0 BRA `(.L_x_3648) ;  /* 0x0000000000048947 */ /* 0x001fec0003800000 */
[----:B------:R-:W-:Y:S01]  /*be90*/  BPT.TRAP 0x1 ;  /* 0x000000040000795c */ /* 0x000fe20000300000 */
.L_x_3648:
[----:B------:R-:W-:Y:S01]  /*bea0*/  IMAD R27, R24, 0x8, R23 ;  /* 0x00000008181b7824 */ /* 0x000fe200078e0217 */
[----:B------:R-:W-:Y:S01]  /*beb0*/  SHF.L.U32 R0, R25, 0x1f, RZ ;  /* 0x0000001f19007819 */ /* 0x000fe200000006ff */
[----:B------:R-:W-:Y:S03]  /*bec0*/  BSSY B0, `(.L_x_3649) ;  /* 0x0000003000007945 */ /* 0x000fe60003800000 */
[----:B------:R-:W0:Y:S02]  /*bed0*/  SYNCS.PHASECHK.TRANS64.TRYWAIT P0, [R27+URZ+0x28c40], R0 ;  /* 0x028c40001b0075a7 */ /* 0x000e24000800017f */
[----:B0-----:R-:W-:Y:S05]  /*bee0*/  @!P0 BRA `(.L_x_3650) ;  /* 0x0000003800dc8947 */ /* 0x001fea0003800000 */
.L_x_3715:
[----:B------:R-:W-:Y:S05]  /*bef0*/  BSYNC B0 ;  /* 0x0000000000007941 */ /* 0x000fea0003800000 */
.L_x_3649:
[----:B0-----:R-:W-:Y:S01]  /*bf00*/  SHF.R.S32.HI R0, RZ, 0x1f, R35 ;  /* 0x0000001fff007819 */ /* 0x001fe20000011423 */
[----:B------:R-:W-:Y:S01]  /*bf10*/  ULDC.64 UR4, c[0x0][0x300] ;  /* 0x0000c00000047ab9 */ /* 0x000fe20000000a00 */
[----:B-----5:R-:W-:Y:S01]  /*bf20*/  SHF.R.S32.HI R4, RZ, 0x1f, R34 ;  /* 0x0000001fff047819 */ /* 0x020fe20000011422 */
[----:B------:R-:W-:Y:S01]  /*bf30*/  IMAD.WIDE.U32 R2, R35, UR4, RZ ;  /* 0x0000000423027c25 */ /* 0x000fe2000f8e00ff */
[----:B------:R-:W-:Y:S01]  /*bf40*/  IADD3 R29, -R37, R36, -R29 ;  /* 0x00000024251d7210 */ /* 0x000fe20007ffe91d */
[----:B------:R0:W-:Y:S01]  /*bf50*/  STL [R1+0x1c], R0 ;  /* 0x00001c0001007387 */ /* 0x0001e20000100800 */
[----:B------:R-:W-:-:S03]  /*bf60*/  LOP3.LUT R22, R22, 0xfffffffd, RZ, 0xc0, !PT ;  /* 0xfffffffd16167812 */ /* 0x000fc600078ec0ff */
[----:B------:R1:W-:Y:S01]  /*bf70*/  STL [R1+0x20], R4 ;  /* 0x0000200401007387 */ /* 0x0003e20000100800 */
[----:B0-----:R-:W-:-:S04]  /*bf80*/  IMAD R0, R0, UR4, RZ ;  /* 0x0000000400007c24 */ /* 0x001fc8000f8e02ff */
[----:B------:R-:W-:Y:S01]  /*bf90*/  IMAD R0, R35, UR5, R0 ;  /* 0x0000000523007c24 */ /* 0x000fe2000f8e0200 */
[----:B------:R-:W-:-:S03]  /*bfa0*/  ULDC.64 UR4, c[0x0][0x310] ;  /* 0x0000c40000047ab9 */ /* 0x000fc60000000a00 */
[----:B------:R-:W-:Y:S02]  /*bfb0*/  IMAD.IADD R3, R3, 0x1, R0 ;  /* 0x0000000103037824 */ /* 0x000fe400078e0200 */
[----:B------:R-:W-:Y:S02]  /*bfc0*/  IMAD R0, R4, UR4, RZ ;  /* 0x0000000404007c24 */ /* 0x000fe4000f8e02ff */
[----:B-1----:R-:W0:Y:S01]  /*bfd0*/  S2R R4, SR_TID.X ;  /* 0x0000000000047919 */ /* 0x002e220000002100 */
[----:B------:R-:W-:-:S04]  /*bfe0*/  IMAD.WIDE.U32 R2, R34, UR4, R2 ;  /* 0x0000000422027c25 */ /* 0x000fc8000f8e0002 */
[----:B------:R-:W-:Y:S01]  /*bff0*/  IMAD R0, R34, UR5, R0 ;  /* 0x0000000522007c24 */ /* 0x000fe2000f8e0200 */
[----:B------:R-:W-:-:S03]  /*c000*/  ULDC.64 UR4, c[0x0][0x308] ;  /* 0x0000c20000047ab9 */ /* 0x000fc60000000a00 */
[----:B------:R-:W-:Y:S02]  /*c010*/  IMAD.IADD R3, R3, 0x1, R0 ;  /* 0x0000000103037824 */ /* 0x000fe400078e0200 */
[----:B------:R-:W-:Y:S02]  /*c020*/  IMAD R0, R26, UR4, RZ ;  /* 0x000000041a007c24 */ /* 0x000fe4000f8e02ff */
[----:B------:R-:W-:-:S04]  /*c030*/  IMAD.WIDE.U32 R2, R18, UR4, R2 ;  /* 0x0000000412027c25 */ /* 0x000fc8000f8e0002 */
[----:B------:R-:W-:Y:S01]  /*c040*/  IMAD R0, R18, UR5, R0 ;  /* 0x0000000512007c24 */ /* 0x000fe2000f8e0200 */
[----:B------:R-:W-:-:S03]  /*c050*/  ULDC.64 UR4, c[0x0][0x2e8] ;  /* 0x0000ba0000047ab9 */ /* 0x000fc60000000a00 */
[----:B------:R-:W-:Y:S01]  /*c060*/  IMAD.IADD R5, R3, 0x1, R0 ;  /* 0x0000000103057824 */ /* 0x000fe200078e0200 */
[----:B------:R-:W-:Y:S01]  /*c070*/  LEA R0, P0, R2, UR4, 0x1 ;  /* 0x0000000402007c11 */ /* 0x000fe2000f8008ff */
[----:B------:R-:W-:-:S03]  /*c080*/  ULDC UR4, c[0x0][0x2f4] ;  /* 0x0000bd0000047ab9 */ /* 0x000fc60000000800 */
[----:B------:R-:W-:Y:S01]  /*c090*/  LEA.HI.X R5, R2, UR5, R5, 0x1, P0 ;  /* 0x0000000502057c11 */ /* 0x000fe200080f0c05 */
[----:B------:R-:W-:Y:S01]  /*c0a0*/  UMOV UR5, 0xffffffff ;  /* 0xffffffff00057882 */ /* 0x000fe20000000000 */
[----:B------:R-:W-:Y:S01]  /*c0b0*/  ISETP.GE.AND P0, PT, R29, 0x1, PT ;  /* 0x000000011d00780c */ /* 0x000fe20003f06270 */
[----:B0-----:R-:W-:Y:S02]  /*c0c0*/  IMAD.SHL.U32 R7, R4, 0x8, RZ ;  /* 0x0000000804077824 */ /* 0x001fe400078e00ff */
[----:B------:R-:W-:-:S03]  /*c0d0*/  IMAD R4, R24, 0x1000, R33 ;  /* 0x0000100018047824 */ /* 0x000fc600078e0221 */
[----:B------:R-:W-:-:S04]  /*c0e0*/  LOP3.LUT R7, R7, 0x38, RZ, 0xc0, !PT ;  /* 0x0000003807077812 */ /* 0x000fc800078ec0ff */
[----:B------:R-:W-:-:S13]  /*c0f0*/  ISETP.GE.AND P2, PT, R7, UR4, PT ;  /* 0x0000000407007c0c */ /* 0x000fda000bf46270 */
[----:B------:R-:W-:Y:S01]  /*c100*/  @P2 LOP3.LUT R22, R22, 0x2, RZ, 0xfc, !PT ;  /* 0x0000000216162812 */ /* 0x000fe200078efcff */
[----:B------:R-:W-:Y:S06]  /*c110*/  BRA.DIV UR5, `(.L_x_3651) ;  /* 0x0000003a05647947 */ /* 0x000fec000b800000 */
[----:B------:R-:W0:Y:S01]  /*c120*/  SHFL.IDX PT, R3, R0, RZ, 0x181f ;  /* 0x00181fff00037589 */ /* 0x000e2200000e0000 */
[----:B------:R-:W-:-:S03]  /*c130*/  @P0 IMAD R6, R4, 0x2, R23 ;  /* 0x0000000204060824 */ /* 0x000fc600078e0217 */
[----:B------:R-:W1:Y:S01]  /*c140*/  SHFL.IDX PT, R2, R5, RZ, 0x181f ;  /* 0x00181fff05027589 */ /* 0x000e6200000e0000 */
[----:B0-----:R-:W-:-:S04]  /*c150*/  @P0 LEA R3, P1, R7, R3, 0x1 ;  /* 0x0000000307030211 */ /* 0x001fc800078208ff */
[----:B-1----:R-:W-:-:S04]  /*c160*/  @P0 IADD3.X R2, RZ, R2, RZ, P1, !PT ;  /* 0x00000002ff020210 */ /* 0x002fc80000ffe4ff */
[----:B------:R-:W-:-:S04]  /*c170*/  @P0 LOP3.LUT R3, R3, R2, RZ, 0x3c, !PT ;  /* 0x0000000203030212 */ /* 0x000fc800078e3cff */
[----:B------:R-:W-:-:S04]  /*c180*/  @P0 LOP3.LUT R2, R3, R2, RZ, 0x3c, !PT ;  /* 0x0000000203020212 */ /* 0x000fc800078e3cff */
[----:B------:R-:W-:-:S05]  /*c190*/  @P0 LOP3.LUT R3, R3, R2, RZ, 0x3c, !PT ;  /* 0x0000000203030212 */ /* 0x000fca00078e3cff */
[----:B------:R-:W-:Y:S01]  /*c1a0*/  @!PT LDS RZ, [RZ] ;  /* 0x00000000fffff984 */ /* 0x000fe20000000800 */
        /* <DEDUP_REMOVED lines=10> */
[----:B------:R0:W-:Y:S01]  /*c250*/  @P0 LDGSTS.E.BYPASS.LTC128B.128 [R6+0x22c00], desc[UR50][R2.64], !P2 ;  /* 0x22c0000002060fae */ /* 0x0001e2000d101d72 */
[----:B------:R-:W-:-:S03]  /*c260*/  ISETP.GE.AND P0, PT, R29, 0x21, PT ;  /* 0x000000211d00780c */ /* 0x000fc60003f06270 */
[----:B0-----:R-:W0:Y:S10]  /*c270*/  SHFL.IDX PT, R3, R0, 0x2, 0x181f ;  /* 0x00581f0000037f89 */ /* 0x001e3400000e0000 */
[----:B------:R-:W-:Y:S01]  /*c280*/  @P0 IMAD R6, R4, 0x2, R23 ;  /* 0x0000000204060824 */ /* 0x000fe200078e0217 */
        /* <DEDUP_REMOVED lines=9> */
.L_x_3725:
[----:B------:R-:W-:-:S13]  /*c320*/  ISETP.GE.AND P0, PT, R29, 0x31, PT ;  /* 0x000000311d00780c */ /* 0x000fda0003f06270 */
[----:B01----:R-:W-:Y:S02]  /*c330*/  @P0 LEA R2, P1, R7, R0, 0x1 ;  /* 0x0000000007020211 */ /* 0x003fe400078208ff */
[----:B------:R-:W-:-:S03]  /*c340*/  @P0 LEA R4, R4, R23, 0x1 ;  /* 0x0000001704040211 */ /* 0x000fc600078e08ff */
[----:B------:R-:W-:-:S05]  /*c350*/  @P0 IMAD.X R3, RZ, RZ, R5, P1 ;  /* 0x000000ffff030224 */ /* 0x000fca00008e0605 */
[----:B------:R-:W-:Y:S01]  /*c360*/  @!PT LDS RZ, [RZ] ;  /* 0x00000000fffff984 */ /* 0x000fe20000000800 */
[----:B------:R-:W-:Y:S01]  /*c370*/  @!PT LDS RZ, [RZ] ;  /* 0x00000000fffff984 */ /* 0x000fe20000000800 */
[----:B------:R-:W-:Y:S01]  /*c380*/  @!PT LDS RZ, [RZ] ;  /* 0x00000000fffff984 */ /* 0x000fe20000000800 */
[----:B------:R0:W-:Y:S01]  /*c390*/  @P0 LDGSTS.E.BYPASS.LTC128B.128 [R4+0x23c00], desc[UR50][R2.64], !P2 ;  /* 0x23c0000002040fae */ /* 0x0001e2000d101d72 */
[----:B------:R-:W-:Y:S01]  /*c3a0*/  PLOP3.LUT P0, PT, PT, PT, PT, 0x80, 0x0 ;  /* 0x000000000000781c */ /* 0x000fe20003f0f070 */
[----:B------:R-:W-:-:S12]  /*c3b0*/  NOP ;  /* 0x0000000000007918 */ /* 0x000fd80000000000 */
.L_x_3652:
        /* <DEDUP_REMOVED lines=11> */
.L_x_3653:
[----:B------:R1:W5:Y:S01]  /*c470*/  LDL.LU R0, [R1+0x8] ;  /* 0x0000080001007983 */ /* 0x0003620000300800 */
[----:B------:R-:W-:Y:S01]  /*c480*/  LOP3.LUT P0, RZ, R22, 0x100, RZ, 0xc0, !PT ;  /* 0x0000010016ff7812 */ /* 0x000fe2000780c0ff */
[----:B------:R1:W-:Y:S02]  /*c490*/  SYNCS.ARRIVE.TRANS64.A1T0 RZ, [R27+URZ+0x28c30], RZ ;  /* 0x028c30ff1bff79a7 */ /* 0x0003e4000810003f */
[----:B0-----:R1:W5:Y:S04]  /*c4a0*/  LDL.LU R4, [R1] ;  /* 0x0000000001047983 */ /* 0x0013680000300800 */
[----:B------:R1:W5:Y:S01]  /*c4b0*/  LDL R3, [R1+0x4] ;  /* 0x0000040001037983 */ /* 0x0003620000100800 */
[----:B------:R-:W-:-:S07]  /*c4c0*/  SEL R2, R30, RZ, !P0 ;  /* 0x000000ff1e027207 */ /* 0x000fce0004000000 */
[----:B------:R-:W-:Y:S05]  /*c4d0*/  WARPSYNC.ALL ;  /* 0x0000000000007948 */ /* 0x000fea0003800000 */
[----:B------:R0:W-:Y:S01]  /*c4e0*/  STL [R1+0x18], R2 ;  /* 0x0000180201007387 */ /* 0x0001e20000100800 */
[----:B------:R-:W-:Y:S01]  /*c4f0*/  ULDC.64 UR4, c[0x0][0x298] ;  /* 0x0000a60000047ab9 */ /* 0x000fe20000000a00 */
[----:B------:R-:W-:Y:S01]  /*c500*/  BSSY B6, `(.L_x_3654) ;  /* 0x0000020000067945 */ /* 0x000fe20003800000 */
[----:B0-----:R-:W-:Y:S01]  /*c510*/  VIADD R2, R23, 0x20400 ;  /* 0x0002040017027836 */ /* 0x001fe20000000000 */
[----:B------:R-:W-:Y:S01]  /*c520*/  BAR.SYNC.DEFER_BLOCKING 0x8, 0x100 ;  /* 0x0204000000007b1d */ /* 0x000fe20000010000 */
[----:B-----5:R-:W-:-:S03]  /*c530*/  SEL R0, R0, RZ, !P0 ;  /* 0x000000ff00007207 */ /* 0x020fc60004000000 */
[----:B------:R-:W-:Y:S02]  /*c540*/  LOP3.LUT P0, RZ, R2, 0x3ff, RZ, 0xc0, !PT ;  /* 0x000003ff02ff7812 */ /* 0x000fe4000780c0ff */
[----:B------:R0:W-:Y:S01]  /*c550*/  STL [R1+0x8], R0 ;  /* 0x0000080001007387 */ /* 0x0001e20000100800 */
[----:B------:R-:W-:-:S04]  /*c560*/  PRMT R30, R3, 0x8880, RZ ;  /* 0x00008880031e7816 */ /* 0x000fc800000000ff */
[----:B------:R-:W-:Y:S02]  /*c570*/  PRMT R30, R30, 0x7710, RZ ;  /* 0x000077101e1e7816 */ /* 0x000fe400000000ff */
[----:B0-----:R-:W-:-:S05]  /*c580*/  SHF.R.S32.HI R0, RZ, 0x1f, R4 ;  /* 0x0000001fff007819 */ /* 0x001fca0000011404 */
[----:B------:R-:W-:-:S04]  /*c590*/  IMAD R0, R0, UR4, RZ ;  /* 0x0000000400007c24 */ /* 0x000fc8000f8e02ff */
[C---:B------:R-:W-:Y:S02]  /*c5a0*/  IMAD R0, R4.reuse, UR5, R0 ;  /* 0x0000000504007c24 */ /* 0x040fe4000f8e0200 */
[----:B------:R-:W-:-:S04]  /*c5b0*/  IMAD.WIDE.U32 R4, R4, UR4, RZ ;  /* 0x0000000404047c25 */ /* 0x000fc8000f8e00ff */
[----:B------:R-:W-:Y:S01]  /*c5c0*/  IMAD.IADD R0, R5, 0x1, R0 ;  /* 0x0000000105007824 */ /* 0x000fe200078e0200 */
[----:B------:R0:W-:Y:S04]  /*c5d0*/  STL.64 [R1+0x10], R4 ;  /* 0x0000100401007387 */ /* 0x0001e80000100a00 */
[----:B------:R0:W-:Y:S01]  /*c5e0*/  STL [R1], R0 ;  /* 0x0000000001007387 */ /* 0x0001e20000100800 */
        /* <DEDUP_REMOVED lines=17> */
.L_x_3655:
[----:B------:R-:W-:Y:S05]  /*c700*/  BSYNC B6 ;  /* 0x0000000000067941 */ /* 0x000fea0003800000 */
.L_x_3654:
[----:B0-----:R-:W2:Y:S01]  /*c710*/  LDL.LU R0, [R1] ;  /* 0x0000000001007983 */ /* 0x001ea20000300800 */
[----:B------:R-:W-:Y:S01]  /*c720*/  ULDC.64 UR4, c[0x0][0x2d8] ;  /* 0x0000b60000047ab9 */ /* 0x000fe20000000a00 */
[----:B------:R-:W0:Y:S02]  /*c730*/  LDC R7, c[0x0][0x448] ;  /* 0x00011200ff077b82 */ /* 0x000e240000000800 */
[----:B------:R-:W2:Y:S04]  /*c740*/  LDL.LU.64 R2, [R1+0x10] ;  /* 0x0000100001027983 */ /* 0x000ea80000300a00 */
[----:B------:R-:W3:Y:S04]  /*c750*/  LDL.LU R21, [R1+0x8] ;  /* 0x0000080001157983 */ /* 0x000ee80000300800 */
[----:B------:R-:W4:Y:S04]  /*c760*/  LDL.LU R20, [R1+0x18] ;  /* 0x0000180001147983 */ /* 0x000f280000300800 */
[----:B------:R0:W5:Y:S04]  /*c770*/  LDL R10, [R1+0xc] ;  /* 0x00000c00010a7983 */ /* 0x0001680000100800 */
[----:B------:R0:W5:Y:S02]  /*c780*/  LDL R8, [R1+0x2c] ;  /* 0x00002c0001087983 */ /* 0x0001640000100800 */
[----:B0-----:R-:W-:-:S13]  /*c790*/  ISETP.NE.AND P0, PT, R7, 0x1, PT ;  /* 0x000000010700780c */ /* 0x001fda0003f05270 */
[----:B------:R-:W0:Y:S01]  /*c7a0*/  @P0 LDC R6, c[0x0][0x44c] ;  /* 0x00011300ff060b82 */ /* 0x000e220000000800 */
[----:B------:R-:W1:Y:S02]  /*c7b0*/  S2R R9, SR_TID.X ;  /* 0x0000000000097919 */ /* 0x000e640000002100 */
[----:B-1----:R-:W-:-:S05]  /*c7c0*/  IMAD.SHL.U32 R9, R9, 0x8, RZ ;  /* 0x0000000809097824 */ /* 0x002fca00078e00ff */
[----:B------:R-:W-:Y:S02]  /*c7d0*/  LOP3.LUT R9, R9, 0x38, RZ, 0xc0, !PT ;  /* 0x0000003809097812 */ /* 0x000fe400078ec0ff */
[----:B--2---:R-:W-:Y:S01]  /*c7e0*/  MOV R3, R0 ;  /* 0x0000000000037202 */ /* 0x004fe20000000f00 */
[----:B------:R-:W-:Y:S02]  /*c7f0*/  IMAD R0, R26, UR4, RZ ;  /* 0x000000041a007c24 */ /* 0x000fe4000f8e02ff */
[----:B------:R-:W-:-:S04]  /*c800*/  IMAD.WIDE.U32 R2, R18, UR4, R2 ;  /* 0x0000000412027c25 */ /* 0x000fc8000f8e0002 */
[----:B------:R-:W-:Y:S01]  /*c810*/  IMAD R0, R18, UR5, R0 ;  /* 0x0000000512007c24 */ /* 0x000fe2000f8e0200 */
[----:B------:R-:W-:-:S03]  /*c820*/  ULDC.64 UR4, c[0x0][0x2e0] ;  /* 0x0000b80000047ab9 */ /* 0x000fc60000000a00 */
[----:B------:R-:W-:Y:S02]  /*c830*/  IMAD.IADD R3, R3, 0x1, R0 ;  /* 0x0000000103037824 */ /* 0x000fe400078e0200 */
[----:B---3--:R-:W-:Y:S02]  /*c840*/  IMAD R0, R21, UR4, RZ ;  /* 0x0000000415007c24 */ /* 0x008fe4000f8e02ff */
[----:B----4-:R-:W-:-:S04]  /*c850*/  IMAD.WIDE.U32 R2, R20, UR4, R2 ;  /* 0x0000000414027c25 */ /* 0x010fc8000f8e0002 */
[----:B------:R-:W-:Y:S01]  /*c860*/  IMAD R0, R20, UR5, R0 ;  /* 0x0000000514007c24 */ /* 0x000fe2000f8e0200 */
[----:B------:R-:W-:Y:S01]  /*c870*/  ULDC.64 UR4, c[0x0][0x2d0] ;  /* 0x0000b40000047ab9 */ /* 0x000fe20000000a00 */
[----:B------:R-:W1:Y:S02]  /*c880*/  S2R R20, SR_TID.X ;  /* 0x0000000000147919 */ /* 0x000e640000002100 */
[----:B------:R-:W-:Y:S02]  /*c890*/  IMAD.IADD R3, R3, 0x1, R0 ;  /* 0x0000000103037824 */ /* 0x000fe400078e0200 */
[----:B------:R-:W2:Y:S01]  /*c8a0*/  @P0 LDC R0, c[0x0][0x450] ;  /* 0x00011400ff000b82 */ /* 0x000ea20000000800 */
[----:B-1----:R-:W-:-:S05]  /*c8b0*/  IMAD.SHL.U32 R20, R20, 0x10, RZ ;  /* 0x0000001014147824 */ /* 0x002fca00078e00ff */
[----:B------:R-:W-:-:S05]  /*c8c0*/  LOP3.LUT R20, R37, 0x70, R20, 0xf8, !PT ;  /* 0x0000007025147812 */ /* 0x000fca00078ef814 */
[----:B------:R-:W-:-:S04]  /*c8d0*/  IMAD R5, R17, 0x40, R20 ;  /* 0x0000004011057824 */ /* 0x000fc800078e0214 */
[----:B0-----:R-:W-:-:S04]  /*c8e0*/  @P0 IMAD.HI.U32 R6, R5, R6, RZ ;  /* 0x0000000605060227 */ /* 0x001fc800078e00ff */
[----:B------:R-:W-:Y:S01]  /*c8f0*/  IMAD.MOV.U32 R4, RZ, RZ, R5 ;  /* 0x000000ffff047224 */ /* 0x000fe200078e0005 */
[----:B--2---:R-:W-:-:S04]  /*c900*/  @P0 SHF.R.U32.HI R4, RZ, R0, R6 ;  /* 0x00000000ff040219 */ /* 0x004fc80000011606 */
        /* <DEDUP_REMOVED lines=13> */
[----:B------:R-:W-:Y:S01]  /*c9e0*/  LEA R0, P0, R2, UR4, 0x1 ;  /* 0x0000000402007c11 */ /* 0x000fe2000f8008ff */
[----:B------:R-:W-:Y:S01]  /*c9f0*/  IMAD.IADD R4, R3, 0x1, R4 ;  /* 0x0000000103047824 */ /* 0x000fe200078e0204 */
[----:B------:R-:W-:-:S04]  /*ca00*/  ULDC UR4, c[0x0][0x2b8] ;  /* 0x0000ae0000047ab9 */ /* 0x000fc80000000800 */
[----:B------:R-:W-:Y:S01]  /*ca10*/  LEA.HI.X R4, R2, UR5, R4, 0x1, P0 ;  /* 0x0000000502047c11 */ /* 0x000fe200080f0c04 */
[----:B------:R-:W-:Y:S01]  /*ca20*/  UMOV UR5, 0xffffffff ;  /* 0xffffffff00057882 */ /* 0x000fe20000000000 */
[----:B------:R-:W-:Y:S02]  /*ca30*/  ISETP.GE.AND P1, PT, R9, UR4, PT ;  /* 0x0000000409007c0c */ /* 0x000fe4000bf26270 */
[----:B------:R-:W-:Y:S11]  /*ca40*/  BRA.DIV UR5, `(.L_x_3656) ;  /* 0x0000003605687947 */ /* 0x000ff6000b800000 */
[----:B------:R-:W0:Y:S01]  /*ca50*/  SHFL.IDX PT, R3, R0, RZ, 0x181f ;  /* 0x00181fff00037589 */ /* 0x000e2200000e0000 */
[----:B-----5:R-:W-:Y:S02]  /*ca60*/  IMAD R5, R10, R7, RZ ;  /* 0x000000070a057224 */ /* 0x020fe400078e02ff */
[----:B------:R-:W-:Y:S01]  /*ca70*/  IMAD R17, R17, 0x40, R37 ;  /* 0x0000004011117824 */ /* 0x000fe200078e0225 */
[----:B------:R-:W1:Y:S04]  /*ca80*/  SHFL.IDX PT, R2, R4, RZ, 0x181f ;  /* 0x00181fff04027589 */ /* 0x000e6800000e0000 */
[----:B------:R-:W-:-:S13]  /*ca90*/  ISETP.GE.AND P0, PT, R17, R5, PT ;  /* 0x000000051100720c */ /* 0x000fda0003f06270 */
[----:B0-----:R-:W-:-:S05]  /*caa0*/  @!P0 LEA R3, P2, R9, R3, 0x1 ;  /* 0x0000000309038211 */ /* 0x001fca00078408ff */
[----:B-1----:R-:W-:-:S05]  /*cab0*/  @!P0 IMAD.X R2, RZ, RZ, R2, P2 ;  /* 0x000000ffff028224 */ /* 0x002fca00010e0602 */
[----:B------:R-:W-:-:S04]  /*cac0*/  @!P0 LOP3.LUT R3, R3, R2, RZ, 0x3c, !PT ;  /* 0x0000000203038212 */ /* 0x000fc800078e3cff */
[----:B------:R-:W-:-:S04]  /*cad0*/  @!P0 LOP3.LUT R2, R3, R2, RZ, 0x3c, !PT ;  /* 0x0000000203028212 */ /* 0x000fc800078e3cff */
[----:B------:R-:W-:-:S05]  /*cae0*/  @!P0 LOP3.LUT R3, R3, R2, RZ, 0x3c, !PT ;  /* 0x0000000203038212 */ /* 0x000fca00078e3cff */
[----:B------:R-:W-:Y:S01]  /*caf0*/  @!PT LDS RZ, [RZ] ;  /* 0x00000000fffff984 */ /* 0x000fe20000000800 */
[----:B------:R0:W-:Y:S02]  /*cb00*/  @!P0 LDGSTS.E.BYPASS.LTC128B.128 [R8+0x20400], desc[UR50][R2.64], !P1 ;  /* 0x2040000002088fae */ /* 0x0001e4000c901d72 */
[----:B0-----:R-:W-:Y:S02]  /*cb10*/  IADD3 R2, R17, 0x10, RZ ;  /* 0x0000001011027810 */ /* 0x001fe40007ffe0ff */
[----:B------:R-:W0:Y:S02]  /*cb20*/  SHFL.IDX PT, R3, R0, 0x1, 0x181f ;  /* 0x00381f0000037f89 */ /* 0x000e2400000e0000 */
[----:B------:R-:W-:Y:S02]  /*cb30*/  ISETP.GE.AND P0, PT, R2, R5, PT ;  /* 0x000000050200720c */ /* 0x000fe40003f06270 */
[----:B------:R-:W1:Y:S11]  /*cb40*/  SHFL.IDX PT, R2, R4, 0x1, 0x181f ;  /* 0x00381f0004027f89 */ /* 0x000e7600000e0000 */
[----:B0-----:R-:W-:-:S05]  /*cb50*/  @!P0 LEA R3, P2, R9, R3, 0x1 ;  /* 0x0000000309038211 */ /* 0x001fca00078408ff */
[----:B-1----:R-:W-:-:S05]  /*cb60*/  @!P0 IMAD.X R2, RZ, RZ, R2, P2 ;  /* 0x000000ffff028224 */ /* 0x002fca00010e0602 */
[----:B------:R-:W-:-:S04]  /*cb70*/  @!P0 LOP3.LUT R3, R3, R2, RZ, 0x3c, !PT ;  /* 0x0000000203038212 */ /* 0x000fc800078e3cff */
[----:B------:R-:W-:-:S04]  /*cb80*/  @!P0 LOP3.LUT R2, R3, R2, RZ, 0x3c, !PT ;  /* 0x0000000203028212 */ /* 0x000fc800078e3cff */
[----:B------:R-:W-:-:S05]  /*cb90*/  @!P0 LOP3.LUT R3, R3, R2, RZ, 0x3c, !PT ;  /* 0x0000000203038212 */ /* 0x000fca00078e3cff */
[----:B------:R0:W-:Y:S02]  /*cba0*/  @!P0 LDGSTS.E.BYPASS.LTC128B.128 [R8+0x20c00], desc[UR50][R2.64], !P1 ;  /* 0x20c0000002088fae */ /* 0x0001e4000c901d72 */
[----:B0-----:R-:W-:Y:S02]  /*cbb0*/  VIADD R2, R17, 0x20 ;  /* 0x0000002011027836 */ /* 0x001fe40000000000 */
[----:B------:R-:W0:Y:S03]  /*cbc0*/  SHFL.IDX PT, R3, R0, 0x2, 0x181f ;  /* 0x00581f0000037f89 */ /* 0x000e2600000e0000 */
[----:B------:R-:W-:Y:S01]  /*cbd0*/  ISETP.GE.AND P0, PT, R2, R5, PT ;  /* 0x000000050200720c */ /* 0x000fe20003f06270 */
[----:B------:R-:W-:Y:S04]  /*cbe0*/  SHFL.IDX PT, R0, R0, 0x3, 0x181f ;  /* 0x00781f0000007f89 */ /* 0x000fe800000e0000 */
[----:B------:R-:W1:Y:S04]  /*cbf0*/  SHFL.IDX PT, R2, R4, 0x2, 0x181f ;  /* 0x00581f0004027f89 */ /* 0x000e6800000e0000 */
[----:B------:R-:W2:Y:S04]  /*cc00*/  SHFL.IDX PT, R4, R4, 0x3, 0x181f ;  /* 0x00781f0004047f89 */ /* 0x000ea800000e0000 */
[----:B0-----:R-:W-:-:S05]  /*cc10*/  @!P0 LEA R3, P2, R9, R3, 0x1 ;  /* 0x0000000309038211 */ /* 0x001fca00078408ff */
[----:B-1----:R-:W-:-:S05]  /*cc20*/  @!P0 IMAD.X R2, RZ, RZ, R2, P2 ;  /* 0x000000ffff028224 */ /* 0x002fca00010e0602 */
[----:B------:R-:W-:-:S04]  /*cc30*/  @!P0 LOP3.LUT R3, R3, R2, RZ, 0x3c, !PT ;  /* 0x0000000203038212 */ /* 0x000fc800078e3cff */
[----:B------:R-:W-:-:S04]  /*cc40*/  @!P0 LOP3.LUT R2, R3, R2, RZ, 0x3c, !PT ;  /* 0x0000000203028212 */ /* 0x000fc800078e3cff */
[----:B------:R-:W-:-:S05]  /*cc50*/  @!P0 LOP3.LUT R3, R3, R2, RZ, 0x3c, !PT ;  /* 0x0000000203038212 */ /* 0x000fca00078e3cff */
[----:B--2---:R0:W-:Y:S02]  /*cc60*/  @!P0 LDGSTS.E.BYPASS.LTC128B.128 [R8+0x21400], desc[UR50][R2.64], !P1 ;  /* 0x2140000002088fae */ /* 0x0041e4000c901d72 */
.L_x_3734:
[----:B------:R-:W-:-:S05]  /*cc70*/  VIADD R17, R17, 0x30 ;  /* 0x0000003011117836 */ /* 0x000fca0000000000 */
[----:B------:R-:W-:-:S13]  /*cc80*/  ISETP.GE.AND P0, PT, R17, R5, PT ;  /* 0x000000051100720c */ /* 0x000fda0003f06270 */
[----:B01----:R-:W-:-:S05]  /*cc90*/  @!P0 LEA R2, P2, R9, R0, 0x1 ;  /* 0x0000000009028211 */ /* 0x003fca00078408ff */
[----:B------:R-:W-:-:S05]  /*cca0*/  @!P0 IMAD.X R3, RZ, RZ, R4, P2 ;  /* 0x000000ffff038224 */ /* 0x000fca00010e0604 */
[----:B------:R-:W-:Y:S01]  /*ccb0*/  @!PT LDS RZ, [RZ] ;  /* 0x00000000fffff984 */ /* 0x000fe20000000800 */
[----:B------:R-:W-:Y:S01]  /*ccc0*/  @!PT LDS RZ, [RZ] ;  /* 0x00000000fffff984 */ /* 0x000fe20000000800 */
[----:B------:R-:W-:Y:S01]  /*ccd0*/  @!PT LDS RZ, [RZ] ;  /* 0x00000000fffff984 */ /* 0x000fe20000000800 */
[----:B------:R0:W-:Y:S01]  /*cce0*/  @!P0 LDGSTS.E.BYPASS.LTC128B.128 [R8+0x21c00], desc[UR50][R2.64], !P1 ;  /* 0x21c0000002088fae */ /* 0x0001e2000c901d72 */
[----:B------:R-:W-:Y:S01]  /*ccf0*/  PLOP3.LUT P0, PT, PT, PT, PT, 0x80, 0x0 ;  /* 0x000000000000781c */ /* 0x000fe20003f0f070 */
[----:B------:R-:W-:-:S12]  /*cd00*/  NOP ;  /* 0x0000000000007918 */ /* 0x000fd80000000000 */
.L_x_3657:
[----:B------:R-:W-:Y:S02]  /*cd10*/  PLOP3.LUT P1, PT, P1, P0, PT, 0xa2, 0x0 ;  /* 0x000000000000781c */ /* 0x000fe40000f21472 */
[----:B------:R-:W-:-:S08]  /*cd20*/  @P0 R2UR P1, UR4, R23 ;  /* 0x00000000170402ca */ /* 0x000fd00000020000 */
[----:B------:R-:W-:-:S05]  /*cd30*/  @P0 PLOP3.LUT P0, PT, P1, PT, PT, 0x80, 0x0 ;  /* 0x000000000000081c */ /* 0x000fca0000f0f070 */
[----:B------:R-:W-:Y:S01]  /*cd40*/  @!P1 SYNCS.ARRIVE.TRANS64.RED.A0T1 RZ, [UR4+0x28c00], RZ ;  /* 0x028c00ffffff99a7 */ /* 0x000fe20008200404 */
[----:B------:R-:W-:Y:S07]  /*cd50*/  @!P1 ARRIVES.LDGSTSBAR.64.TRANSCNT [UR4+0x28c00] ;  /* 0x028c0000ff0099b0 */ /* 0x000fee0008000a84 */
[----:B------:R-:W-:Y:S05]  /*cd60*/  @P0 BRA.U.ANY `(.L_x_3657) ;  /* 0xfffffffd00e80947 */ /* 0x000fea000393ffff */
[----:B0-----:R-:W2:Y:S02]  /*cd70*/  LDL.LU R2, [R1+0x24] ;  /* 0x0000240001027983 */ /* 0x001ea40000300800 */
        /* <DEDUP_REMOVED lines=11> */
.L_x_3735:
[----:B------:R-:W-:Y:S05]  /*ce30*/  BSYNC B0 ;  /* 0x0000000000007941 */ /* 0x000fea0003800000 */
.L_x_3658:
[----:B------:R-:W-:-:S05]  /*ce40*/  IMAD.U32 R2, RZ, RZ, UR36 ;  /* 0x00000024ff027e24 */ /* 0x000fca000f8e00ff */
[----:B------:R-:W-:-:S13]  /*ce50*/  ISETP.NE.AND P0, PT, R2, 0x3, PT ;  /* 0x000000030200780c */ /* 0x000fda0003f05270 */
[----:B------:R-:W-:Y:S05]  /*ce60*/  @!P0 BRA `(.L_x_3660) ;  /* 0x0000000000048947 */ /* 0x000fea0003800000 */
[----:B------:R-:W-:Y:S01]  /*ce70*/  BPT.TRAP 0x1 ;  /* 0x000000040000795c */ /* 0x000fe20000300000 */
.L_x_3660:
[----:B0-----:R-:W-:Y:S01]  /*ce80*/  SHF.L.U32 R0, R25, 0x1f, RZ ;  /* 0x0000001f19007819 */ /* 0x001fe200000006ff */
[----:B------:R-:W-:Y:S03]  /*ce90*/  BSSY B0, `(.L_x_3661) ;  /* 0x0000003000007945 */ /* 0x000fe60003800000 */
[----:B------:R-:W0:Y:S02]  /*cea0*/  SYNCS.PHASECHK.TRANS64.TRYWAIT P0, [R27+URZ+0x28c60], R0 ;  /* 0x028c60001b0075a7 */ /* 0x000e24000800017f */
[----:B0-----:R-:W-:Y:S05]  /*ceb0*/  @!P0 BRA `(.L_x_3662) ;  /* 0x0000003400a48947 */ /* 0x001fea0003800000 */
.L_x_3736:
[----:B------:R-:W-:Y:S05]  /*cec0*/  BSYNC B0 ;  /* 0x0000000000007941 */ /* 0x000fea0003800000 */
.L_x_3661:
[----:B------:R-:W0:Y:S01]  /*ced0*/  LDL.LU R2, [R1+0x1c] ;  /* 0x00001c0001027983 */ /* 0x000e220000300800 */
[----:B------:R-:W-:-:S03]  /*cee0*/  ULDC.64 UR4, c[0x0][0x328] ;  /* 0x0000ca0000047ab9 */ /* 0x000fc60000000a00 */
[----:B------:R-:W2:Y:S01]  /*cef0*/  LDL.LU R4, [R1+0x20] ;  /* 0x0000200001047983 */ /* 0x000ea20000300800 */
[----:B------:R-:W-:Y:S01]  /*cf00*/  LEA R5, R24, R33, 0xf ;  /* 0x0000002118057211 */ /* 0x000fe200078e78ff */
[----:B0-----:R-:W-:Y:S02]  /*cf10*/  IMAD R0, R2, UR4, RZ ;  /* 0x0000000402007c24 */ /* 0x001fe4000f8e02ff */
[----:B------:R-:W-:-:S04]  /*cf20*/  IMAD.WIDE.U32 R2, R35, UR4, RZ ;  /* 0x0000000423027c25 */ /* 0x000fc8000f8e00ff */
[----:B------:R-:W-:Y:S01]  /*cf30*/  IMAD R0, R35, UR5, R0 ;  /* 0x0000000523007c24 */ /* 0x000fe2000f8e0200 */
[----:B------:R-:W-:-:S03]  /*cf40*/  ULDC.64 UR4, c[0x0][0x338] ;  /* 0x0000ce0000047ab9 */ /* 0x000fc60000000a00 */
[----:B------:R-:W-:Y:S02]  /*cf50*/  IMAD.IADD R3, R3, 0x1, R0 ;  /* 0x0000000103037824 */ /* 0x000fe400078e0200 */
[----:B--2---:R-:W-:Y:S02]  /*cf60*/  IMAD R0, R4, UR4, RZ ;  /* 0x0000000404007c24 */ /* 0x004fe4000f8e02ff */
        /* <DEDUP_REMOVED lines=13> */
[----:B------:R-:W2:Y:S01]  /*d040*/  LDL R3, [R1+0x4] ;  /* 0x0000040001037983 */ /* 0x000ea20000100800 */
[----:B------:R-:W-:Y:S01]  /*d050*/  IMAD R5, R5, 0x2, R23 ;  /* 0x0000000205057824 */ /* 0x000fe200078e0217 */
[C---:B------:R-:W-:Y:S01]  /*d060*/  LOP3.LUT P5, RZ, R30.reuse, 0x2, RZ, 0xc0, !PT ;  /* 0x000000021eff7812 */ /* 0x040fe200078ac0ff */
[----:B------:R-:W0:Y:S01]  /*d070*/  S2R R7, SR_TID.X ;  /* 0x0000000000077919 */ /* 0x000e220000002100 */
[C---:B------:R-:W-:Y:S02]  /*d080*/  LOP3.LUT P4, RZ, R30.reuse, 0x4, RZ, 0xc0, !PT ;  /* 0x000000041eff7812 */ /* 0x040fe4000788c0ff */
[----:B------:R-:W-:Y:S01]  /*d090*/  LOP3.LUT P3, RZ, R30, 0x8, RZ, 0xc0, !PT ;  /* 0x000000081eff7812 */ /* 0x000fe2000786c0ff */
[----:B------:R-:W1:Y:S01]  /*d0a0*/  SHFL.IDX PT, R2, R4, RZ, 0x181f ;  /* 0x00181fff04027589 */ /* 0x000e6200000e0000 */
[----:B------:R-:W-:Y:S02]  /*d0b0*/  LOP3.LUT R22, R22, 0xfffffeff, RZ, 0xc0, !PT ;  /* 0xfffffeff16167812 */ /* 0x000fe400078ec0ff */
[----:B------:R-:W-:Y:S01]  /*d0c0*/  LOP3.LUT P2, RZ, R30, 0x10, RZ, 0xc0, !PT ;  /* 0x000000101eff7812 */ /* 0x000fe2000784c0ff */
[----:B0-----:R-:W-:-:S05]  /*d0d0*/  IMAD.SHL.U32 R7, R7, 0x8, RZ ;  /* 0x0000000807077824 */ /* 0x001fca00078e00ff */
[----:B------:R-:W-:-:S05]  /*d0e0*/  LOP3.LUT R7, R7, 0x38, RZ, 0xc0, !PT ;  /* 0x0000003807077812 */ /* 0x000fca00078ec0ff */
[----:B------:R-:W-:Y:S01]  /*d0f0*/  IMAD.SHL.U32 R0, R7, 0x2, RZ ;  /* 0x0000000207007824 */ /* 0x000fe200078e00ff */
[----:B------:R-:W-:-:S04]  /*d100*/  LOP3.LUT R7, R30, 0x1, RZ, 0xc0, !PT ;  /* 0x000000011e077812 */ /* 0x000fc800078ec0ff */
[----:B-1----:R-:W-:Y:S02]  /*d110*/  IADD3 R2, P0, R2, R0, RZ ;  /* 0x0000000002027210 */ /* 0x002fe40007f1e0ff */
[----:B------:R-:W-:-:S13]  /*d120*/  ISETP.NE.U32.AND P1, PT, R7, 0x1, PT ;  /* 0x000000010700780c */ /* 0x000fda0003f25070 */
[----:B------:R-:W-:-:S04]  /*d130*/  @P1 LOP3.LUT R22, R22, 0x100, RZ, 0xfc, !PT ;  /* 0x0000010016161812 */ /* 0x000fc800078efcff */
[----:B------:R-:W-:Y:S01]  /*d140*/  LOP3.LUT R22, R22, 0xfffffdff, RZ, 0xc0, !PT ;  /* 0xfffffdff16167812 */ /* 0x000fe200078ec0ff */
[----:B--2---:R-:W-:Y:S02]  /*d150*/  IMAD.MOV.U32 R8, RZ, RZ, R3 ;  /* 0x000000ffff087224 */ /* 0x004fe400078e0003 */
[----:B------:R-:W0:Y:S03]  /*d160*/  SHFL.IDX PT, R3, R6, RZ, 0x181f ;  /* 0x00181fff06037589 */ /* 0x000e2600000e0000 */
[----:B------:R-:W-:Y:S01]  /*d170*/  PRMT R7, R8, 0x8880, RZ ;  /* 0x0000888008077816 */ /* 0x000fe200000000ff */
[----:B0-----:R-:W-:Y:S01]  /*d180*/  IMAD.X R3, RZ, RZ, R3, P0 ;  /* 0x000000ffff037224 */ /* 0x001fe200000e0603 */
[----:B------:R-:W-:Y:S02]  /*d190*/  ISETP.LT.OR P0, PT, R29, 0x1, P1 ;  /* 0x000000011d00780c */ /* 0x000fe40000f01670 */
[----:B------:R-:W-:-:S04]  /*d1a0*/  LOP3.LUT P1, RZ, R30, 0x20, RZ, 0xc0, !PT ;  /* 0x000000201eff7812 */ /* 0x000fc8000782c0ff */
[----:B------:R-:W-:-:S07]  /*d1b0*/  ISETP.LT.OR P6, PT, R29, 0x1, !P1 ;  /* 0x000000011d00780c */ /* 0x000fce0004fc1670 */
[----:B------:R-:W-:Y:S01]  /*d1c0*/  @!PT LDS RZ, [RZ] ;  /* 0x00000000fffff984 */ /* 0x000fe20000000800 */
[----:B------:R-:W-:Y:S01]  /*d1d0*/  LDGSTS.E.BYPASS.LTC128B.128 [R5+0x400], desc[UR50][R2.64], !P0 ;  /* 0x0040000002057fae */ /* 0x000fe2000c101d72 */
[----:B------:R-:W-:-:S13]  /*d1e0*/  ISETP.LT.OR P0, PT, R29, 0x1, !P5 ;  /* 0x000000011d00780c */ /* 0x000fda0006f01670 */
[----:B------:R-:W-:Y:S01]  /*d1f0*/  LDGSTS.E.BYPASS.LTC128B.128 [R5+0x2400], desc[UR50][R2.64+0x80], !P0 ;  /* 0x0240008002057fae */ /* 0x000fe2000c101d72 */
[----:B------:R-:W-:-:S13]  /*d200*/  ISETP.LT.OR P0, PT, R29, 0x1, !P4 ;  /* 0x000000011d00780c */ /* 0x000fda0006701670 */
[----:B------:R-:W-:Y:S01]  /*d210*/  LDGSTS.E.BYPASS.LTC128B.128 [R5+0x4400], desc[UR50][R2.64+0x100], !P0 ;  /* 0x0440010002057fae */ /* 0x000fe2000c101d72 */
[----:B------:R-:W-:-:S13]  /*d220*/  ISETP.LT.OR P0, PT, R29, 0x1, !P3 ;  /* 0x000000011d00780c */ /* 0x000fda0005f01670 */
[----:B------:R-:W-:Y:S01]  /*d230*/  LDGSTS.E.BYPASS.LTC128B.128 [R5+0x6400], desc[UR50][R2.64+0x180], !P0 ;  /* 0x0640018002057fae */ /* 0x000fe2000c101d72 */
[----:B------:R-:W-:-:S13]  /*d240*/  ISETP.LT.OR P0, PT, R29, 0x1, !P2 ;  /* 0x000000011d00780c */ /* 0x000fda0005701670 */
[----:B------:R-:W-:Y:S01]  /*d250*/  LDGSTS.E.BYPASS.LTC128B.128 [R5+0x8400], desc[UR50][R2.64+0x200], !P0 ;  /* 0x0840020002057fae */ /* 0x000fe2000c101d72 */
[----:B------:R-:W-:-:S03]  /*d260*/  LOP3.LUT P0, RZ, R30, 0x40, RZ, 0xc0, !PT ;  /* 0x000000401eff7812 */ /* 0x000fc6000780c0ff */
[----:B------:R-:W-:Y:S01]  /*d270*/  LDGSTS.E.BYPASS.LTC128B.128 [R5+0xa400], desc[UR50][R2.64+0x280], !P6 ;  /* 0x0a40028002057fae */ /* 0x000fe2000f101d72 */
[----:B------:R-:W-:-:S13]  /*d280*/  ISETP.LT.OR P6, PT, R29, 0x1, !P0 ;  /* 0x000000011d00780c */ /* 0x000fda00047c1670 */
[----:B------:R-:W-:Y:S01]  /*d290*/  LDGSTS.E.BYPASS.LTC128B.128 [R5+0xc400], desc[UR50][R2.64+0x300], !P6 ;  /* 0x0c40030002057fae */ /* 0x000fe2000f101d72 */
[----:B------:R-:W-:-:S03]  /*d2a0*/  ISETP.GT.AND P6, PT, R7, -0x1, PT ;  /* 0xffffffff0700780c */ /* 0x000fc60003fc4270 */
[----:B------:R-:W-:Y:S10]  /*d2b0*/  SHFL.IDX PT, R7, R6, 0x2, 0x181f ;  /* 0x00581f0006077f89 */ /* 0x000ff400000e0000 */
[----:B------:R-:W-:-:S02]  /*d2c0*/  @P6 LOP3.LUT R22, R22, 0x200, RZ, 0xfc, !PT ;  /* 0x0000020016166812 */ /* 0x000fc400078efcff */
[----:B------:R-:W-:-:S13]  /*d2d0*/  ISETP.LT.OR P6, PT, R29, 0x1, P6 ;  /* 0x000000011d00780c */ /* 0x000fda00037c1670 */
[----:B------:R0:W-:Y:S04]  /*d2e0*/  LDGSTS.E.BYPASS.LTC128B.128 [R5+0xe400], desc[UR50][R2.64+0x380], !P6 ;  /* 0x0e40038002057fae */ /* 0x0001e8000f101d72 */
[----:B0-----:R-:W0:Y:S04]  /*d2f0*/  SHFL.IDX PT, R2, R4, 0x1, 0x181f ;  /* 0x00381f0004027f89 */ /* 0x001e2800000e0000 */
[----:B------:R-:W1:Y:S04]  /*d300*/  SHFL.IDX PT, R3, R6, 0x1, 0x181f ;  /* 0x00381f0006037f89 */ /* 0x000e6800000e0000 */
[----:B------:R-:W-:Y:S01]  /*d310*/  SHFL.IDX PT, R6, R6, 0x3, 0x181f ;  /* 0x00781f0006067f89 */ /* 0x000fe200000e0000 */
[----:B0-----:R-:W-:-:S04]  /*d320*/  IADD3 R2, P6, R2, R0, RZ ;  /* 0x0000000002027210 */ /* 0x001fc80007fde0ff */
[----:B-1----:R-:W-:Y:S02]  /*d330*/  IADD3.X R3, RZ, R3, RZ, P6, !PT ;  /* 0x00000003ff037210 */ /* 0x002fe400037fe4ff */
[----:B------:R-:W-:-:S04]  /*d340*/  LOP3.LUT P6, RZ, R22, 0x100, RZ, 0xc0, !PT ;  /* 0x0000010016ff7812 */ /* 0x000fc800078cc0ff */
[----:B------:R-:W-:-:S13]  /*d350*/  ISETP.LT.OR P6, PT, R29, 0x11, P6 ;  /* 0x000000111d00780c */ /* 0x000fda00037c1670 */
        /* <DEDUP_REMOVED lines=13> */
[----:B------:R-:W-:-:S04]  /*d430*/  LOP3.LUT P6, RZ, R22, 0x200, RZ, 0xc0, !PT ;  /* 0x0000020016ff7812 */ /* 0x000fc800078cc0ff */
[----:B------:R-:W-:-:S13]  /*d440*/  ISETP.LT.OR P6, PT, R29, 0x11, P6 ;  /* 0x000000111d00780c */ /* 0x000fda00037c1670 */
[----:B------:R0:W-:Y:S04]  /*d450*/  LDGSTS.E.BYPASS.LTC128B.128 [R5+0xec00], desc[UR50][R2.64+0x380], !P6 ;  /* 0x0ec0038002057fae */ /* 0x0001e8000f101d72 */
[----:B0-----:R-:W0:Y:S02]  /*d460*/  SHFL.IDX PT, R2, R4, 0x2, 0x181f ;  /* 0x00581f0004027f89 */ /* 0x001e2400000e0000 */
[----:B0-----:R-:W-:-:S05]  /*d470*/  IADD3 R2, P6, R2, R0, RZ ;  /* 0x0000000002027210 */ /* 0x001fca0007fde0ff */
[----:B------:R-:W-:Y:S01]  /*d480*/  IMAD.X R3, RZ, RZ, R7, P6 ;  /* 0x000000ffff037224 */ /* 0x000fe200030e0607 */
        /* <DEDUP_REMOVED lines=18> */
[----:B0-----:R0:W1:Y:S02]  /*d5b0*/  SHFL.IDX PT, R2, R4, 0x3, 0x181f ;  /* 0x00781f0004027f89 */ /* 0x00106400000e0000 */
.L_x_3746:
[C---:B------:R-:W-:Y:S02]  /*d5c0*/  LOP3.LUT P6, RZ, R22.reuse, 0x100, RZ, 0xc0, !PT ;  /* 0x0000010016ff7812 */ /* 0x040fe400078cc0ff */
[----:B------:R-:W-:Y:S02]  /*d5d0*/  LOP3.LUT R22, R22, 0xffffefff, RZ, 0xc0, !PT ;  /* 0xffffefff16167812 */ /* 0x000fe400078ec0ff */
[C---:B------:R-:W-:Y:S02]  /*d5e0*/  ISETP.LT.OR P6, PT, R29.reuse, 0x31, P6 ;  /* 0x000000311d00780c */ /* 0x040fe400037c1670 */
[----:B------:R-:W-:-:S11]  /*d5f0*/  ISETP.LT.OR P5, PT, R29, 0x31, !P5 ;  /* 0x000000311d00780c */ /* 0x000fd60006fa1670 */
[----:B------:R-:W-:Y:S02]  /*d600*/  @P6 LOP3.LUT R22, R22, 0x1000, RZ, 0xfc, !PT ;  /* 0x0000100016166812 */ /* 0x000fe400078efcff */
[C---:B------:R-:W-:Y:S02]  /*d610*/  ISETP.LT.OR P6, PT, R29.reuse, 0x31, !P4 ;  /* 0x000000311d00780c */ /* 0x040fe400067c1670 */
[----:B------:R-:W-:Y:S02]  /*d620*/  LOP3.LUT R22, R22, 0xffffbfff, RZ, 0xc0, !PT ;  /* 0xffffbfff16167812 */ /* 0x000fe400078ec0ff */
[C---:B------:R-:W-:Y:S02]  /*d630*/  ISETP.LT.OR P4, PT, R29.reuse, 0x31, !P2 ;  /* 0x000000311d00780c */ /* 0x040fe40005781670 */
[----:B------:R-:W-:Y:S02]  /*d640*/  LOP3.LUT R22, R22, 0xfffffeff, RZ, 0xc0, !PT ;  /* 0xfffffeff16167812 */ /* 0x000fe400078ec0ff */
[----:B------:R-:W-:-:S02]  /*d650*/  ISETP.LT.OR P2, PT, R29, 0x31, !P0 ;  /* 0x000000311d00780c */ /* 0x000fc40004741670 */
[----:B------:R-:W-:Y:S02]  /*d660*/  @P5 LOP3.LUT R22, R22, 0x100, RZ, 0xfc, !PT ;  /* 0x0000010016165812 */ /* 0x000fe400078efcff */
[----:B-1----:R-:W-:Y:S02]  /*d670*/  IADD3 R2, P0, R2, R0, RZ ;  /* 0x0000000002027210 */ /* 0x002fe40007f1e0ff */
[----:B------:R-:W-:Y:S02]  /*d680*/  @P6 LOP3.LUT R22, R22, 0x4000, RZ, 0xfc, !PT ;  /* 0x0000400016166812 */ /* 0x000fe400078efcff */
[----:B------:R-:W-:Y:S01]  /*d690*/  ISETP.LT.OR P5, PT, R29, 0x31, !P3 ;  /* 0x000000311d00780c */ /* 0x000fe20005fa1670 */
[----:B------:R-:W-:Y:S01]  /*d6a0*/  IMAD.X R3, RZ, RZ, R6, P0 ;  /* 0x000000ffff037224 */ /* 0x000fe200000e0606 */
[C---:B------:R-:W-:Y:S02]  /*d6b0*/  LOP3.LUT P6, RZ, R22.reuse, 0x1000, RZ, 0xc0, !PT ;  /* 0x0000100016ff7812 */ /* 0x040fe400078cc0ff */
[----:B------:R-:W-:-:S02]  /*d6c0*/  LOP3.LUT P0, RZ, R22, 0x100, RZ, 0xc0, !PT ;  /* 0x0000010016ff7812 */ /* 0x000fc4000780c0ff */
[----:B------:R-:W-:Y:S02]  /*d6d0*/  ISETP.LT.OR P3, PT, R29, 0x31, !P1 ;  /* 0x000000311d00780c */ /* 0x000fe40004f61670 */
[----:B------:R-:W-:-:S04]  /*d6e0*/  LOP3.LUT P1, RZ, R22, 0x200, RZ, 0xc0, !PT ;  /* 0x0000020016ff7812 */ /* 0x000fc8000782c0ff */
[----:B------:R-:W-:-:S03]  /*d6f0*/  ISETP.LT.OR P1, PT, R29, 0x31, P1 ;  /* 0x000000311d00780c */ /* 0x000fc60000f21670 */
[----:B------:R-:W-:Y:S01]  /*d700*/  @!PT LDS RZ, [RZ] ;  /* 0x00000000fffff984 */ /* 0x000fe20000000800 */
[----:B------:R-:W-:Y:S01]  /*d710*/  @!PT LDS RZ, [RZ] ;  /* 0x00000000fffff984 */ /* 0x000fe20000000800 */
[----:B------:R-:W-:Y:S01]  /*d720*/  @!PT LDS RZ, [RZ] ;  /* 0x00000000fffff984 */ /* 0x000fe20000000800 */
[----:B------:R1:W-:Y:S01]  /*d730*/  LDGSTS.E.BYPASS.LTC128B.128 [R5+0x1c00], desc[UR50][R2.64], !P6 ;  /* 0x01c0000002057fae */ /* 0x0003e2000f101d72 */
[----:B------:R-:W-:-:S03]  /*d740*/  LOP3.LUT P6, RZ, R22, 0x4000, RZ, 0xc0, !PT ;  /* 0x0000400016ff7812 */ /* 0x000fc600078cc0ff */
        /* <DEDUP_REMOVED lines=9> */
.L_x_3664:
        /* <DEDUP_REMOVED lines=11> */
.L_x_3665:
[----:B------:R-:W-:Y:S01]  /*d890*/  ISETP.GE.AND P0, PT, R36, 0x41, PT ;  /* 0x000000412400780c */ /* 0x000fe20003f06270 */
[----:B------:R1:W-:Y:S01]  /*d8a0*/  SYNCS.ARRIVE.TRANS64.A1T0 RZ, [R27+URZ+0x28c50], RZ ;  /* 0x028c50ff1bff79a7 */ /* 0x0003e2000810003f */
[----:B------:R-:W-:Y:S11]  /*d8b0*/  BSSY B0, `(.L_x_3666) ;  /* 0x00000f5000007945 */ /* 0x000ff60003800000 */
[----:B-1----:R-:W-:Y:S05]  /*d8c0*/  @!P0 BRA `(.L_x_3667) ;  /* 0x0000000c00cc8947 */ /* 0x002fea0003800000 */
[----:B0-----:R-:W2:Y:S04]  /*d8d0*/  LDL.LU R4, [R1+0x28] ;  /* 0x0000280001047983 */ /* 0x001ea80000300800 */
[----:B------:R-:W3:Y:S04]  /*d8e0*/  LDL.LU R3, [R1+0x4] ;  /* 0x0000040001037983 */ /* 0x000ee80000300800 */
[----:B------:R-:W4:Y:S01]  /*d8f0*/  LDL.LU R2, [R1+0x30] ;  /* 0x0000300001027983 */ /* 0x000f220000300800 */
[----:B--2---:R-:W-:Y:S02]  /*d900*/  LOP3.LUT R30, R4, 0x40, RZ, 0xc0, !PT ;  /* 0x00000040041e7812 */ /* 0x004fe400078ec0ff */
[----:B---3--:R-:W-:-:S02]  /*d910*/  LOP3.LUT R29, R3, 0x80, RZ, 0xc0, !PT ;  /* 0x00000080031d7812 */ /* 0x008fc400078ec0ff */
[----:B------:R-:W-:Y:S01]  /*d920*/  SHF.R.U32.HI R30, RZ, 0x2, R30 ;  /* 0x00000002ff1e7819 */ /* 0x000fe2000001161e */
[----:B----4-:R-:W-:Y:S01]  /*d930*/  VIADD R7, R2, 0xfffffffe ;  /* 0xfffffffe02077836 */ /* 0x010fe20000000000 */
[----:B------:R-:W-:-:S07]  /*d940*/  SHF.R.U32.HI R29, RZ, 0x3, R29 ;  /* 0x00000003ff1d7819 */ /* 0x000fce000001161d */
.L_x_3680:
[----:B------:R-:W0:Y:S01]  /*d950*/  S2R R2, SR_TID.X ;  /* 0x0000000000027919 */ /* 0x000e220000002100 */
[----:B-1----:R-:W1:Y:S01]  /*d960*/  LDC R3, c[0x0][0x430] ;  /* 0x00010c00ff037b82 */ /* 0x002e620000000800 */
[----:B--23--:R-:W-:Y:S01]  /*d970*/  LEA R6, R7, R31, 0x6 ;  /* 0x0000001f07067211 */ /* 0x00cfe200078e30ff */
[----:B------:R-:W-:Y:S01]  /*d980*/  IMAD.U32 R11, RZ, RZ, UR36 ;  /* 0x00000024ff0b7e24 */ /* 0x000fe2000f8e00ff */
[----:B------:R-:W-:Y:S01]  /*d990*/  IADD3 R24, R24, 0x1, RZ ;  /* 0x0000000118187810 */ /* 0x000fe20007ffe0ff */
[----:B------:R-:W-:Y:S05]  /*d9a0*/  YIELD ;  /* 0x0000000000007946 */ /* 0x000fea0003800000 */
[----:B------:R-:W-:Y:S01]  /*d9b0*/  ULDC UR4, c[0x0][0x430] ;  /* 0x00010c0000047ab9 */ /* 0x000fe20000000800 */
[----:B-1----:R-:W-:Y:S01]  /*d9c0*/  ISETP.NE.AND P0, PT, R3, 0x1, PT ;  /* 0x000000010300780c */ /* 0x002fe20003f05270 */
[----:B0-----:R-:W-:-:S05]  /*d9d0*/  IMAD.SHL.U32 R4, R2, 0x10, RZ ;  /* 0x0000001002047824 */ /* 0x001fca00078e00ff */
[----:B------:R-:W-:-:S07]  /*d9e0*/  LOP3.LUT R4, R37, 0x70, R4, 0xf8, !PT ;  /* 0x0000007025047812 */ /* 0x000fce00078ef804 */
[----:B------:R-:W0:Y:S01]  /*d9f0*/  @P0 LDC R3, c[0x0][0x434] ;  /* 0x00010d00ff030b82 */ /* 0x000e220000000800 */
[C---:B------:R-:W-:Y:S01]  /*da00*/  ISETP.GT.U32.AND P1, PT, R4.reuse, 0x3f, PT ;  /* 0x0000003f0400780c */ /* 0x040fe20003f24070 */
[----:B------:R-:W-:-:S06]  /*da10*/  IMAD.IADD R6, R4, 0x1, R6 ;  /* 0x0000000104067824 */ /* 0x000fcc00078e0206 */
[----:B------:R-:W1:Y:S01]  /*da20*/  @P0 LDC R2, c[0x0][0x438] ;  /* 0x00010e00ff020b82 */ /* 0x000e620000000800 */
[----:B------:R-:W-:-:S07]  /*da30*/  IMAD.MOV.U32 R10, RZ, RZ, R6 ;  /* 0x000000ffff0a7224 */ /* 0x000fce00078e0006 */
[----:B------:R-:W2:Y:S01]  /*da40*/  @!P1 LDC.64 R4, c[0x0][0x428] ;  /* 0x00010a00ff049b82 */ /* 0x000ea20000000a00 */
[----:B0-----:R-:W-:-:S07]  /*da50*/  @P0 IMAD.HI.U32 R3, R6, R3, RZ ;  /* 0x0000000306030227 */ /* 0x001fce00078e00ff */
[----:B------:R-:W0:Y:S01]  /*da60*/  @!P1 LDC.64 R8, c[0x0][0x418] ;  /* 0x00010600ff089b82 */ /* 0x000e220000000a00 */
[----:B-1----:R-:W-:-:S04]  /*da70*/  @P0 SHF.R.U32.HI R10, RZ, R2, R3 ;  /* 0x00000002ff0a0219 */ /* 0x002fc80000011603 */
[--C-:B------:R-:W-:Y:S01]  /*da80*/  @!P1 SHF.R.S32.HI R3, RZ, 0x1f, R10.reuse ;  /* 0x0000001fff039819 */ /* 0x100fe2000001140a */
[----:B------:R-:W-:-:S04]  /*da90*/  @!P1 IMAD.MOV.U32 R2, RZ, RZ, R10 ;  /* 0x000000ffff029224 */ /* 0x000fc800078e000a */
[----:B--2---:R-:W-:-:S04]  /*daa0*/  @!P1 IMAD.WIDE.U32 R2, R28, R4, R2 ;  /* 0x000000041c029225 */ /* 0x004fc800078e0002 */
[----:B------:R-:W-:-:S04]  /*dab0*/  @!P1 IMAD R4, R32, R4, RZ ;  /* 0x0000000420049224 */ /* 0x000fc800078e02ff */
[----:B------:R-:W-:Y:S01]  /*dac0*/  @!P1 IMAD R5, R28, R5, R4 ;  /* 0x000000051c059224 */ /* 0x000fe200078e0204 */
[----:B0-----:R-:W-:Y:S01]  /*dad0*/  @!P1 LEA R8, P0, R2, R8, 0x2 ;  /* 0x0000000802089211 */ /* 0x001fe200078010ff */
[----:B------:R-:W-:Y:S02]  /*dae0*/  IMAD.MOV.U32 R4, RZ, RZ, RZ ;  /* 0x000000ffff047224 */ /* 0x000fe400078e00ff */
[----:B------:R-:W-:Y:S02]  /*daf0*/  @!P1 IMAD.IADD R3, R5, 0x1, R3 ;  /* 0x0000000105039824 */ /* 0x000fe400078e0203 */
[----:B------:R-:W-:-:S03]  /*db00*/  IMAD.MOV R5, RZ, RZ, -R10 ;  /* 0x000000ffff057224 */ /* 0x000fc600078e0a0a */
[----:B------:R-:W-:Y:S01]  /*db10*/  @!P1 LEA.HI.X R9, R2, R9, R3, 0x2, P0 ;  /* 0x0000000902099211 */ /* 0x000fe200000f1403 */
[----:B------:R-:W-:Y:S01]  /*db20*/  IMAD R5, R5, UR4, R6 ;  /* 0x0000000405057c24 */ /* 0x000fe2000f8e0206 */
[----:B------:R-:W-:-:S03]  /*db30*/  ISETP.NE.AND P0, PT, R24, 0x2, PT ;  /* 0x000000021800780c */ /* 0x000fc60003f05270 */
[----:B------:R0:W5:Y:S01]  /*db40*/  @!P1 LDG.E R4, desc[UR50][R8.64] ;  /* 0x0000003208049981 */ /* 0x000162000c1e1900 */
[----:B------:R-:W-:Y:S02]  /*db50*/  ISETP.NE.AND P1, PT, R11, 0x3, PT ;  /* 0x000000030b00780c */ /* 0x000fe40003f25270 */
[----:B------:R-:W-:Y:S02]  /*db60*/  SEL R2, RZ, 0x1, P0 ;  /* 0x00000001ff027807 */ /* 0x000fe40000000000 */
[----:B------:R-:W-:Y:S02]  /*db70*/  SEL R24, R24, RZ, P0 ;  /* 0x000000ff18187207 */ /* 0x000fe40000000000 */
[----:B------:R-:W-:Y:S01]  /*db80*/  LOP3.LUT R25, R25, R2, RZ, 0x3c, !PT ;  /* 0x0000000219197212 */ /* 0x000fe200078e3cff */
[----:B------:R-:W-:Y:S02]  /*db90*/  IMAD.MOV.U32 R2, RZ, RZ, R7 ;  /* 0x000000ffff027224 */ /* 0x000fe400078e0007 */
[----:B------:R-:W-:-:S03]  /*dba0*/  VIADD R7, R7, 0xffffffff ;  /* 0xffffffff07077836 */ /* 0x000fc60000000000 */
[----:B------:R-:W-:Y:S01]  /*dbb0*/  ISETP.GT.AND P3, PT, R2, RZ, PT ;  /* 0x000000ff0200720c */ /* 0x000fe20003f64270 */
[----:B0-----:R-:W-:-:S12]  /*dbc0*/  @!P1 BRA `(.L_x_3668) ;  /* 0x0000000000049947 */ /* 0x001fd80003800000 */
[----:B------:R-:W-:Y:S01]  /*dbd0*/  BPT.TRAP 0x1 ;  /* 0x000000040000795c */ /* 0x000fe20000300000 */
.L_x_3668:
[----:B------:R-:W-:Y:S01]  /*dbe0*/  IMAD R6, R24, 0x8, R23 ;  /* 0x0000000818067824 */ /* 0x000fe200078e0217 */
[----:B------:R-:W-:Y:S01]  /*dbf0*/  SHF.L.U32 R17, R25, 0x1f, RZ ;  /* 0x0000001f19117819 */ /* 0x000fe200000006ff */
[----:B------:R-:W-:Y:S01]  /*dc00*/  BSSY B1, `(.L_x_3669) ;  /* 0x0000004000017945 */ /* 0x000fe20003800000 */
[----:B------:R-:W-:Y:S02]  /*dc10*/  SHF.R.S32.HI R9, RZ, 0x1f, R5 ;  /* 0x0000001fff097819 */ /* 0x000fe40000011405 */
[----:B------:R-:W0:Y:S02]  /*dc20*/  SYNCS.PHASECHK.TRANS64.TRYWAIT P0, [R6+URZ+0x28c40], R17 ;  /* 0x028c4011060075a7 */ /* 0x000e24000800017f */
[----:B0-----:R-:W-:Y:S05]  /*dc30*/  @!P0 BRA `(.L_x_3670) ;  /* 0x0000003000848947 */ /* 0x001fea0003800000 */
.L_x_3747:
[----:B------:R-:W-:Y:S05]  /*dc40*/  BSYNC B1 ;  /* 0x0000000000017941 */ /* 0x000fea0003800000 */
.L_x_3669:
[----:B------:R-:W-:Y:S01]  /*dc50*/  ULDC.64 UR4, c[0x0][0x300] ;  /* 0x0000c00000047ab9 */ /* 0x000fe20000000a00 */
[----:B-----5:R-:W-:Y:S01]  /*dc60*/  SHF.R.S32.HI R10, RZ, 0x1f, R4 ;  /* 0x0000001fff0a7819 */ /* 0x020fe20000011404 */
[----:B------:R-:W-:Y:S01]  /*dc70*/  IMAD R8, R9, UR4, RZ ;  /* 0x0000000409087c24 */ /* 0x000fe2000f8e02ff */
[----:B------:R-:W-:Y:S01]  /*dc80*/  LOP3.LUT P1, RZ, R22, 0x2, RZ, 0xc0, !PT ;  /* 0x0000000216ff7812 */ /* 0x000fe2000782c0ff */
[----:B------:R-:W-:-:S04]  /*dc90*/  IMAD.WIDE.U32 R2, R5, UR4, RZ ;  /* 0x0000000405027c25 */ /* 0x000fc8000f8e00ff */
        /* <DEDUP_REMOVED lines=16> */
[----:B------:R-:W-:Y:S01]  /*dda0*/  IMAD R8, R24, 0x1000, R33 ;  /* 0x0000100018087824 */ /* 0x000fe200078e0221 */
[----:B------:R-:W-:Y:S06]  /*ddb0*/  BRA.DIV UR4, `(.L_x_3671) ;  /* 0x0000003204387947 */ /* 0x000fec000b800000 */
[----:B------:R-:W1:Y:S01]  /*ddc0*/  SHFL.IDX PT, R2, R20, RZ, 0x181f ;  /* 0x00181fff14027589 */ /* 0x000e6200000e0000 */
[----:B------:R-:W-:-:S03]  /*ddd0*/  IMAD R21, R8, 0x2, R23 ;  /* 0x0000000208157824 */ /* 0x000fc600078e0217 */
[----:B------:R-:W2:Y:S01]  /*dde0*/  SHFL.IDX PT, R3, R27, RZ, 0x181f ;  /* 0x00181fff1b037589 */ /* 0x000ea200000e0000 */
[----:B-1----:R-:W-:-:S05]  /*ddf0*/  IADD3 R2, P0, R2, R0, RZ ;  /* 0x0000000002027210 */ /* 0x002fca0007f1e0ff */
[----:B--2---:R-:W-:-:S05]  /*de00*/  IMAD.X R3, RZ, RZ, R3, P0 ;  /* 0x000000ffff037224 */ /* 0x004fca00000e0603 */
[----:B------:R-:W-:Y:S01]  /*de10*/  @!PT LDS RZ, [RZ] ;  /* 0x00000000fffff984 */ /* 0x000fe20000000800 */
[----:B------:R1:W-:Y:S04]  /*de20*/  LDGSTS.E.BYPASS.LTC128B.128 [R21+0x22400], desc[UR50][R2.64], !P1 ;  /* 0x2240000002157fae */ /* 0x0003e8000c901d72 */
[----:B-1----:R-:W1:Y:S04]  /*de30*/  SHFL.IDX PT, R2, R20, 0x1, 0x181f ;  /* 0x00381f0014027f89 */ /* 0x002e6800000e0000 */
[----:B------:R-:W2:Y:S01]  /*de40*/  SHFL.IDX PT, R3, R27, 0x1, 0x181f ;  /* 0x00381f001b037f89 */ /* 0x000ea200000e0000 */
[----:B-1----:R-:W-:-:S04]  /*de50*/  IADD3 R2, P0, R2, R0, RZ ;  /* 0x0000000002027210 */ /* 0x002fc80007f1e0ff */
[----:B--2---:R-:W-:-:S05]  /*de60*/  IADD3.X R3, RZ, R3, RZ, P0, !PT ;  /* 0x00000003ff037210 */ /* 0x004fca00007fe4ff */
[----:B------:R1:W-:Y:S04]  /*de70*/  LDGSTS.E.BYPASS.LTC128B.128 [R21+0x22c00], desc[UR50][R2.64], !P1 ;  /* 0x22c0000002157fae */ /* 0x0003e8000c901d72 */
[----:B-1----:R-:W1:Y:S04]  /*de80*/  SHFL.IDX PT, R2, R20, 0x2, 0x181f ;  /* 0x00581f0014027f89 */ /* 0x002e6800000e0000 */
[----:B------:R-:W2:Y:S04]  /*de90*/  SHFL.IDX PT, R3, R27, 0x2, 0x181f ;  /* 0x00581f001b037f89 */ /* 0x000ea800000e0000 */
[----:B------:R-:W3:Y:S01]  /*dea0*/  SHFL.IDX PT, R27, R27, 0x3, 0x181f ;  /* 0x00781f001b1b7f89 */ /* 0x000ee200000e0000 */
[----:B-1----:R-:W-:-:S05]  /*deb0*/  IADD3 R2, P0, R2, R0, RZ ;  /* 0x0000000002027210 */ /* 0x002fca0007f1e0ff */
[----:B--2---:R-:W-:-:S05]  /*dec0*/  IMAD.X R3, RZ, RZ, R3, P0 ;  /* 0x000000ffff037224 */ /* 0x004fca00000e0603 */
[----:B------:R1:W-:Y:S04]  /*ded0*/  LDGSTS.E.BYPASS.LTC128B.128 [R21+0x23400], desc[UR50][R2.64], !P1 ;  /* 0x2340000002157fae */ /* 0x0003e8000c901d72 */
[----:B-1-3--:R1:W2:Y:S02]  /*dee0*/  SHFL.IDX PT, R2, R20, 0x3, 0x181f ;  /* 0x00781f0014027f89 */ /* 0x00a2a400000e0000 */
.L_x_3757:
        /* <DEDUP_REMOVED lines=8> */
.L_x_3672:
[----:B------:R-:W-:Y:S02]  /*df70*/  PLOP3.LUT P1, PT, P1, P0, PT, 0xa2, 0x0 ;  /* 0x000000000000781c */ /* 0x000fe40000f21472 */
[----:B------:R-:W-:-:S08]  /*df80*/  @P0 R2UR P1, UR4, R6 ;  /* 0x00000000060402ca */ /* 0x000fd00000020000 */
[----:B------:R-:W-:-:S05]  /*df90*/  @P0 PLOP3.LUT P0, PT, P1, PT, PT, 0x80, 0x0 ;  /* 0x000000000000081c */ /* 0x000fca0000f0f070 */
[----:B------:R-:W-:Y:S01]  /*dfa0*/  @!P1 SYNCS.ARRIVE.TRANS64.RED.A0T1 RZ, [UR4+0x28c30], RZ ;  /* 0x028c30ffffff99a7 */ /* 0x000fe20008200404 */
[----:B------:R-:W-:Y:S07]  /*dfb0*/  @!P1 ARRIVES.LDGSTSBAR.64.TRANSCNT [UR4+0x28c30] ;  /* 0x028c3000ff0099b0 */ /* 0x000fee0008000a84 */
[----:B------:R-:W-:Y:S05]  /*dfc0*/  @P0 BRA.U.ANY `(.L_x_3672) ;  /* 0xfffffffd00e80947 */ /* 0x000fea000393ffff */
[----:B------:R-:W-:Y:S01]  /*dfd0*/  NOP ;  /* 0x0000000000007918 */ /* 0x000fe20000000000 */
[----:B--2---:R-:W-:-:S05]  /*dfe0*/  IMAD.U32 R2, RZ, RZ, UR36 ;  /* 0x00000024ff027e24 */ /* 0x004fca000f8e00ff */
[----:B------:R-:W-:-:S13]  /*dff0*/  ISETP.NE.AND P2, PT, R2, 0x3, PT ;  /* 0x000000030200780c */ /* 0x000fda0003f45270 */
[----:B------:R-:W-:Y:S05]  /*e000*/  @!P2 BRA `(.L_x_3673) ;  /* 0x000000000004a947 */ /* 0x000fea0003800000 */
[----:B------:R-:W-:Y:S01]  /*e010*/  BPT.TRAP 0x1 ;  /* 0x000000040000795c */ /* 0x000fe20000300000 */
.L_x_3673:
[----:B------:R2:W-:Y:S01]  /*e020*/  SYNCS.ARRIVE.TRANS64.A1T0 RZ, [R6+URZ+0x28c30], RZ ;  /* 0x028c30ff06ff79a7 */ /* 0x0005e2000810003f */
[----:B------:R-:W-:Y:S05]  /*e030*/  @!P2 BRA `(.L_x_3674) ;  /* 0x000000000004a947 */ /* 0x000fea0003800000 */
[----:B------:R-:W-:Y:S01]  /*e040*/  BPT.TRAP 0x1 ;  /* 0x000000040000795c */ /* 0x000fe20000300000 */
.L_x_3674:
[----:B------:R-:W3:Y:S01]  /*e050*/  SYNCS.PHASECHK.TRANS64.TRYWAIT P0, [R6+URZ+0x28c60], R17 ;  /* 0x028c6011060075a7 */ /* 0x000ee2000800017f */
[----:B------:R-:W-:Y:S04]  /*e060*/  BSSY B1, `(.L_x_3675) ;  /* 0x0000002000017945 */ /* 0x000fe80003800000 */
[----:B---3--:R-:W-:Y:S05]  /*e070*/  @!P0 BRA `(.L_x_3676) ;  /* 0x0000003000a48947 */ /* 0x008fea0003800000 */
.L_x_3758:
[----:B------:R-:W-:Y:S05]  /*e080*/  BSYNC B1 ;  /* 0x0000000000017941 */ /* 0x000fea0003800000 */
.L_x_3675:
[----:B------:R-:W-:Y:S01]  /*e090*/  ULDC.64 UR4, c[0x0][0x328] ;  /* 0x0000ca0000047ab9 */ /* 0x000fe20000000a00 */
[C---:B------:R-:W-:Y:S01]  /*e0a0*/  LOP3.LUT P5, RZ, R22.reuse, 0x8, RZ, 0xc0, !PT ;  /* 0x0000000816ff7812 */ /* 0x040fe200078ac0ff */
[----:B------:R-:W-:Y:S01]  /*e0b0*/  IMAD R9, R9, UR4, RZ ;  /* 0x0000000409097c24 */ /* 0x000fe2000f8e02ff */
[----:B------:R-:W-:Y:S01]  /*e0c0*/  LOP3.LUT P4, RZ, R22, 0x4, RZ, 0xc0, !PT ;  /* 0x0000000416ff7812 */ /* 0x000fe2000788c0ff */
[----:B------:R-:W-:-:S04]  /*e0d0*/  IMAD.WIDE.U32 R2, R5, UR4, RZ ;  /* 0x0000000405027c25 */ /* 0x000fc8000f8e00ff */
[----:B------:R-:W-:Y:S01]  /*e0e0*/  IMAD R9, R5, UR5, R9 ;  /* 0x0000000505097c24 */ /* 0x000fe2000f8e0209 */
[----:B------:R-:W-:Y:S01]  /*e0f0*/  ULDC.64 UR4, c[0x0][0x338] ;  /* 0x0000ce0000047ab9 */ /* 0x000fe20000000a00 */
[----:B0--3--:R-:W-:Y:S02]  /*e100*/  IMAD R17, R24, 0x7000, R8 ;  /* 0x0000700018117824 */ /* 0x009fe400078e0208 */
        /* <DEDUP_REMOVED lines=9> */
[----:B------:R-:W-:-:S04]  /*e1a0*/  ULDC.64 UR4, c[0x0][0x318] ;  /* 0x0000c60000047ab9 */ /* 0x000fc80000000a00 */
[----:B------:R-:W-:Y:S02]  /*e1b0*/  IADD3 R4, R4, R3, RZ ;  /* 0x0000000304047210 */ /* 0x000fe40007ffe0ff */
[----:B------:R-:W-:Y:S01]  /*e1c0*/  LEA R9, P0, R2, UR4, 0x1 ;  /* 0x0000000402097c11 */ /* 0x000fe2000f8008ff */
[----:B------:R-:W-:-:S03]  /*e1d0*/  UMOV UR4, 0xffffffff ;  /* 0xffffffff00047882 */ /* 0x000fc60000000000 */
[----:B------:R-:W-:Y:S01]  /*e1e0*/  LEA.HI.X R10, R2, UR5, R4, 0x1, P0 ;  /* 0x00000005020a7c11 */ /* 0x000fe200080f0c04 */
[----:B------:R-:W-:Y:S08]  /*e1f0*/  BRA.DIV UR4, `(.L_x_3677) ;  /* 0x0000003204587947 */ /* 0x000ff0000b800000 */
[----:B------:R-:W0:Y:S01]  /*e200*/  SHFL.IDX PT, R2, R9, RZ, 0x181f ;  /* 0x00181fff09027589 */ /* 0x000e2200000e0000 */
[C---:B------:R-:W-:Y:S01]  /*e210*/  LOP3.LUT P1, RZ, R22.reuse, 0x80, RZ, 0xc0, !PT ;  /* 0x0000008016ff7812 */ /* 0x040fe2000782c0ff */
[----:B------:R-:W-:Y:S01]  /*e220*/  IMAD R17, R17, 0x2, R23 ;  /* 0x0000000211117824 */ /* 0x000fe200078e0217 */
[C---:B------:R-:W-:Y:S01]  /*e230*/  LOP3.LUT P2, RZ, R22.reuse, 0x40, RZ, 0xc0, !PT ;  /* 0x0000004016ff7812 */ /* 0x040fe2000784c0ff */
[----:B------:R-:W3:Y:S01]  /*e240*/  SHFL.IDX PT, R3, R10, RZ, 0x181f ;  /* 0x00181fff0a037589 */ /* 0x000ee200000e0000 */
[----:B------:R-:W-:-:S03]  /*e250*/  LOP3.LUT R22, R22, 0xffffbfff, RZ, 0xc0, !PT ;  /* 0xffffbfff16167812 */ /* 0x000fc600078ec0ff */
[----:B------:R-:W4:Y:S01]  /*e260*/  SHFL.IDX PT, R14, R9, 0x1, 0x181f ;  /* 0x00381f00090e7f89 */ /* 0x000f2200000e0000 */
[----:B------:R-:W-:-:S03]  /*e270*/  @P3 LOP3.LUT R22, R22, 0x4000, RZ, 0xfc, !PT ;  /* 0x0000400016163812 */ /* 0x000fc600078efcff */
[----:B------:R-:W5:Y:S01]  /*e280*/  SHFL.IDX PT, R5, R10, 0x1, 0x181f ;  /* 0x00381f000a057f89 */ /* 0x000f6200000e0000 */
[C---:B------:R-:W-:Y:S02]  /*e290*/  LOP3.LUT P3, RZ, R22.reuse, 0x20, RZ, 0xc0, !PT ;  /* 0x0000002016ff7812 */ /* 0x040fe4000786c0ff */
[C---:B------:R-:W-:Y:S01]  /*e2a0*/  LOP3.LUT P6, RZ, R22.reuse, 0x10, RZ, 0xc0, !PT ;  /* 0x0000001016ff7812 */ /* 0x040fe200078cc0ff */
[----:B------:R-:W-:Y:S01]  /*e2b0*/  SHFL.IDX PT, R8, R10, 0x2, 0x181f ;  /* 0x00581f000a087f89 */ /* 0x000fe200000e0000 */
[----:B------:R-:W-:-:S03]  /*e2c0*/  LOP3.LUT R22, R22, 0xfffeffff, RZ, 0xc0, !PT ;  /* 0xfffeffff16167812 */ /* 0x000fc600078ec0ff */
[----:B------:R-:W-:Y:S01]  /*e2d0*/  SHFL.IDX PT, R10, R10, 0x3, 0x181f ;  /* 0x00781f000a0a7f89 */ /* 0x000fe200000e0000 */
[----:B0-----:R-:W-:-:S05]  /*e2e0*/  IADD3 R2, P0, R2, R0, RZ ;  /* 0x0000000002027210 */ /* 0x001fca0007f1e0ff */
[----:B------:R-:W-:Y:S01]  /*e2f0*/  @P3 LOP3.LUT R22, R22, 0x10000, RZ, 0xfc, !PT ;  /* 0x0001000016163812 */ /* 0x000fe200078efcff */
[----:B---3--:R-:W-:Y:S01]  /*e300*/  IMAD.X R3, RZ, RZ, R3, P0 ;  /* 0x000000ffff037224 */ /* 0x008fe200000e0603 */
[----:B------:R-:W-:-:S04]  /*e310*/  ISETP.NE.U32.AND P0, PT, R30, RZ, PT ;  /* 0x000000ff1e00720c */ /* 0x000fc80003f05070 */
[----:B------:R-:W-:Y:S01]  /*e320*/  LDGSTS.E.BYPASS.LTC128B.128 [R17+0x400], desc[UR50][R2.64], !P1 ;  /* 0x0040000002117fae */ /* 0x000fe2000c901d72 */
[----:B------:R-:W-:-:S03]  /*e330*/  ISETP.NE.U32.AND P1, PT, R29, RZ, PT ;  /* 0x000000ff1d00720c */ /* 0x000fc60003f25070 */
[----:B------:R-:W-:Y:S01]  /*e340*/  LDGSTS.E.BYPASS.LTC128B.128 [R17+0x2400], desc[UR50][R2.64+0x80], !P2 ;  /* 0x0240008002117fae */ /* 0x000fe2000d101d72 */
[----:B----4-:R-:W-:-:S03]  /*e350*/  IADD3 R4, P2, R14, R0, RZ ;  /* 0x000000000e047210 */ /* 0x010fc60007f5e0ff */
[----:B------:R-:W-:Y:S01]  /*e360*/  LDGSTS.E.BYPASS.LTC128B.128 [R17+0x4400], desc[UR50][R2.64+0x100], !P3 ;  /* 0x0440010002117fae */ /* 0x000fe2000d901d72 */
[C---:B------:R-:W-:Y:S01]  /*e370*/  LOP3.LUT P3, RZ, R22.reuse, 0x80, RZ, 0xc0, !PT ;  /* 0x0000008016ff7812 */ /* 0x040fe2000786c0ff */
[----:B-----5:R-:W-:Y:S01]  /*e380*/  IMAD.X R5, RZ, RZ, R5, P2 ;  /* 0x000000ffff057224 */ /* 0x020fe200010e0605 */
[C---:B------:R-:W-:Y:S01]  /*e390*/  LOP3.LUT P2, RZ, R22.reuse, 0x40, RZ, 0xc0, !PT ;  /* 0x0000004016ff7812 */ /* 0x040fe2000784c0ff */
[----:B------:R-:W-:Y:S04]  /*e3a0*/  LDGSTS.E.BYPASS.LTC128B.128 [R17+0x6400], desc[UR50][R2.64+0x180], !P6 ;  /* 0x0640018002117fae */ /* 0x000fe8000f101d72 */
[----:B------:R-:W-:Y:S04]  /*e3b0*/  LDGSTS.E.BYPASS.LTC128B.128 [R17+0x8400], desc[UR50][R2.64+0x200], !P5 ;  /* 0x0840020002117fae */ /* 0x000fe8000e901d72 */
[----:B------:R-:W-:Y:S04]  /*e3c0*/  LDGSTS.E.BYPASS.LTC128B.128 [R17+0xa400], desc[UR50][R2.64+0x280], !P4 ;  /* 0x0a40028002117fae */ /* 0x000fe8000e101d72 */
[----:B------:R-:W0:Y:S04]  /*e3d0*/  SHFL.IDX PT, R14, R9, 0x2, 0x181f ;  /* 0x00581f00090e7f89 */ /* 0x000e2800000e0000 */
[----:B------:R-:W-:Y:S04]  /*e3e0*/  LDGSTS.E.BYPASS.LTC128B.128 [R17+0xc400], desc[UR50][R2.64+0x300], P0 ;  /* 0x0c40030002117fae */ /* 0x000fe80008101d72 */
[----:B------:R0:W-:Y:S04]  /*e3f0*/  LDGSTS.E.BYPASS.LTC128B.128 [R17+0xe400], desc[UR50][R2.64+0x380], P1 ;  /* 0x0e40038002117fae */ /* 0x0001e80008901d72 */
[----:B------:R3:W-:Y:S01]  /*e400*/  LDGSTS.E.BYPASS.LTC128B.128 [R17+0xc00], desc[UR50][R4.64], !P3 ;  /* 0x00c0000004117fae */ /* 0x0007e2000d901d72 */
[----:B------:R-:W-:-:S02]  /*e410*/  LOP3.LUT P3, RZ, R22, 0x10000, RZ, 0xc0, !PT ;  /* 0x0001000016ff7812 */ /* 0x000fc4000786c0ff */
[----:B------:R-:W-:Y:S01]  /*e420*/  LOP3.LUT R22, R22, 0xffff7fff, RZ, 0xc0, !PT ;  /* 0xffff7fff16167812 */ /* 0x000fe200078ec0ff */
[----:B------:R3:W-:Y:S01]  /*e430*/  LDGSTS.E.BYPASS.LTC128B.128 [R17+0x2c00], desc[UR50][R4.64+0x80], !P2 ;  /* 0x02c0008004117fae */ /* 0x0007e2000d101d72 */
[----:B0-----:R-:W-:-:S09]  /*e440*/  IADD3 R2, P2, R14, R0, RZ ;  /* 0x000000000e027210 */ /* 0x001fd20007f5e0ff */
[----:B------:R-:W-:Y:S01]  /*e450*/  @P3 LOP3.LUT R22, R22, 0x8000, RZ, 0xfc, !PT ;  /* 0x0000800016163812 */ /* 0x000fe200078efcff */
[----:B------:R3:W-:Y:S01]  /*e460*/  LDGSTS.E.BYPASS.LTC128B.128 [R17+0x4c00], desc[UR50][R4.64+0x100], !P3 ;  /* 0x04c0010004117fae */ /* 0x0007e2000d901d72 */
[----:B------:R-:W-:Y:S02]  /*e470*/  IMAD.X R3, RZ, RZ, R8, P2 ;  /* 0x000000ffff037224 */ /* 0x000fe400010e0608 */
[C---:B------:R-:W-:Y:S01]  /*e480*/  LOP3.LUT P3, RZ, R22.reuse, 0x80, RZ, 0xc0, !PT ;  /* 0x0000008016ff7812 */ /* 0x040fe2000786c0ff */
[----:B------:R3:W-:Y:S01]  /*e490*/  LDGSTS.E.BYPASS.LTC128B.128 [R17+0x6c00], desc[UR50][R4.64+0x180], !P6 ;  /* 0x06c0018004117fae */ /* 0x0007e2000f101d72 */
[----:B------:R-:W-:-:S03]  /*e4a0*/  LOP3.LUT P2, RZ, R22, 0x40, RZ, 0xc0, !PT ;  /* 0x0000004016ff7812 */ /* 0x000fc6000784c0ff */
[----:B------:R3:W-:Y:S04]  /*e4b0*/  LDGSTS.E.BYPASS.LTC128B.128 [R17+0x8c00], desc[UR50][R4.64+0x200], !P5 ;  /* 0x08c0020004117fae */ /* 0x0007e8000e901d72 */
[----:B------:R3:W-:Y:S04]  /*e4c0*/  LDGSTS.E.BYPASS.LTC128B.128 [R17+0xac00], desc[UR50][R4.64+0x280], !P4 ;  /* 0x0ac0028004117fae */ /* 0x0007e8000e101d72 */
[----:B------:R3:W-:Y:S04]  /*e4d0*/  LDGSTS.E.BYPASS.LTC128B.128 [R17+0xcc00], desc[UR50][R4.64+0x300], P0 ;  /* 0x0cc0030004117fae */ /* 0x0007e80008101d72 */
[----:B------:R3:W-:Y:S04]  /*e4e0*/  LDGSTS.E.BYPASS.LTC128B.128 [R17+0xec00], desc[UR50][R4.64+0x380], P1 ;  /* 0x0ec0038004117fae */ /* 0x0007e80008901d72 */
[----:B------:R3:W-:Y:S01]  /*e4f0*/  LDGSTS.E.BYPASS.LTC128B.128 [R17+0x1400], desc[UR50][R2.64], !P3 ;  /* 0x0140000002117fae */ /* 0x0007e2000d901d72 */
[----:B------:R-:W-:-:S03]  /*e500*/  LOP3.LUT P3, RZ, R22, 0x8000, RZ, 0xc0, !PT ;  /* 0x0000800016ff7812 */ /* 0x000fc6000786c0ff */
[----:B------:R3:W-:Y:S04]  /*e510*/  LDGSTS.E.BYPASS.LTC128B.128 [R17+0x3400], desc[UR50][R2.64+0x80], !P2 ;  /* 0x0340008002117fae */ /* 0x0007e8000d101d72 */
[----:B------:R3:W0:Y:S06]  /*e520*/  SHFL.IDX PT, R14, R9, 0x3, 0x181f ;  /* 0x00781f00090e7f89 */ /* 0x00062c00000e0000 */
[----:B------:R3:W-:Y:S01]  /*e530*/  LDGSTS.E.BYPASS.LTC128B.128 [R17+0x5400], desc[UR50][R2.64+0x100], !P3 ;  /* 0x0540010002117fae */ /* 0x0007e2000d901d72 */
[----:B------:R-:W-:-:S03]  /*e540*/  LOP3.LUT P3, RZ, R22, 0x4000, RZ, 0xc0, !PT ;  /* 0x0000400016ff7812 */ /* 0x000fc6000786c0ff */
[----:B------:R3:W-:Y:S04]  /*e550*/  LDGSTS.E.BYPASS.LTC128B.128 [R17+0x7400], desc[UR50][R2.64+0x180], !P6 ;  /* 0x0740018002117fae */ /* 0x0007e8000f101d72 */
[----:B------:R3:W-:Y:S04]  /*e560*/  LDGSTS.E.BYPASS.LTC128B.128 [R17+0x9400], desc[UR50][R2.64+0x200], !P5 ;  /* 0x0940020002117fae */ /* 0x0007e8000e901d72 */
[----:B------:R3:W-:Y:S04]  /*e570*/  LDGSTS.E.BYPASS.LTC128B.128 [R17+0xb400], desc[UR50][R2.64+0x280], !P4 ;  /* 0x0b40028002117fae */ /* 0x0007e8000e101d72 */
[----:B------:R3:W-:Y:S04]  /*e580*/  LDGSTS.E.BYPASS.LTC128B.128 [R17+0xd400], desc[UR50][R2.64+0x300], P0 ;  /* 0x0d40030002117fae */ /* 0x0007e80008101d72 */
[----:B0-----:R3:W-:Y:S02]  /*e590*/  LDGSTS.E.BYPASS.LTC128B.128 [R17+0xf400], desc[UR50][R2.64+0x380], P1 ;  /* 0x0f40038002117fae */ /* 0x0017e40008901d72 */
.L_x_3768:
[----:B------:R-:W-:Y:S02]  /*e5a0*/  LOP3.LUT R22, R22, 0xffff7fff, RZ, 0xc0, !PT ;  /* 0xffff7fff16167812 */ /* 0x000fe400078ec0ff */
[----:B---3--:R-:W-:Y:S02]  /*e5b0*/  IADD3 R2, P2, R14, R0, RZ ;  /* 0x000000000e027210 */ /* 0x008fe40007f5e0ff */
[----:B------:R-:W-:-:S03]  /*e5c0*/  @P1 LOP3.LUT R22, R22, 0x8000, RZ, 0xfc, !PT ;  /* 0x0000800016161812 */ /* 0x000fc600078efcff */
[----:B------:R-:W-:Y:S01]  /*e5d0*/  IMAD.X R3, RZ, RZ, R10, P2 ;  /* 0x000000ffff037224 */ /* 0x000fe200010e060a */
[C---:B------:R-:W-:Y:S02]  /*e5e0*/  LOP3.LUT P1, RZ, R22.reuse, 0x80, RZ, 0xc0, !PT ;  /* 0x0000008016ff7812 */ /* 0x040fe4000782c0ff */
[----:B------:R-:W-:-:S04]  /*e5f0*/  LOP3.LUT R22, R22, 0xffffbfff, RZ, 0xc0, !PT ;  /* 0xffffbfff16167812 */ /* 0x000fc800078ec0ff */
[----:B------:R-:W-:-:S04]  /*e600*/  @P3 LOP3.LUT R22, R22, 0x4000, RZ, 0xfc, !PT ;  /* 0x0000400016163812 */ /* 0x000fc800078efcff */
[C---:B------:R-:W-:Y:S02]  /*e610*/  LOP3.LUT P3, RZ, R22.reuse, 0x40, RZ, 0xc0, !PT ;  /* 0x0000004016ff7812 */ /* 0x040fe4000786c0ff */
[C---:B------:R-:W-:Y:S01]  /*e620*/  LOP3.LUT P2, RZ, R22.reuse, 0x20, RZ, 0xc0, !PT ;  /* 0x0000002016ff7812 */ /* 0x040fe2000784c0ff */
[----:B------:R-:W-:Y:S01]  /*e630*/  @!PT LDS RZ, [RZ] ;  /* 0x00000000fffff984 */ /* 0x000fe20000000800 */
[----:B------:R-:W-:Y:S01]  /*e640*/  @!PT LDS RZ, [RZ] ;  /* 0x00000000fffff984 */ /* 0x000fe20000000800 */
[----:B------:R-:W-:Y:S01]  /*e650*/  @!PT LDS RZ, [RZ] ;  /* 0x00000000fffff984 */ /* 0x000fe20000000800 */
[----:B------:R0:W-:Y:S01]  /*e660*/  LDGSTS.E.BYPASS.LTC128B.128 [R17+0x1c00], desc[UR50][R2.64], !P1 ;  /* 0x01c0000002117fae */ /* 0x0001e2000c901d72 */
[C---:B------:R-:W-:Y:S02]  /*e670*/  LOP3.LUT P6, RZ, R22.reuse, 0x10, RZ, 0xc0, !PT ;  /* 0x0000001016ff7812 */ /* 0x040fe400078cc0ff */
[----:B------:R-:W-:-:S07]  /*e680*/  LOP3.LUT P1, RZ, R22, 0x8000, RZ, 0xc0, !PT ;  /* 0x0000800016ff7812 */ /* 0x000fce000782c0ff */
[----:B------:R0:W-:Y:S01]  /*e690*/  LDGSTS.E.BYPASS.LTC128B.128 [R17+0x3c00], desc[UR50][R2.64+0x80], !P3 ;  /* 0x03c0008002117fae */ /* 0x0001e2000d901d72 */
[----:B------:R-:W-:-:S03]  /*e6a0*/  LOP3.LUT P3, RZ, R22, 0x4000, RZ, 0xc0, !PT ;  /* 0x0000400016ff7812 */ /* 0x000fc6000786c0ff */
        /* <DEDUP_REMOVED lines=8> */
.L_x_3678:
[----:B------:R-:W-:Y:S02]  /*e730*/  PLOP3.LUT P1, PT, P1, P0, PT, 0xa2, 0x0 ;  /* 0x000000000000781c */ /* 0x000fe40000f21472 */
[----:B------:R-:W-:-:S08]  /*e740*/  @P0 R2UR P1, UR4, R6 ;  /* 0x00000000060402ca */ /* 0x000fd00000020000 */
[----:B------:R-:W-:-:S05]  /*e750*/  @P0 PLOP3.LUT P0, PT, P1, PT, PT, 0x80, 0x0 ;  /* 0x000000000000081c */ /* 0x000fca0000f0f070 */
[----:B------:R-:W-:Y:S01]  /*e760*/  @!P1 SYNCS.ARRIVE.TRANS64.RED.A0T1 RZ, [UR4+0x28c50], RZ ;  /* 0x028c50ffffff99a7 */ /* 0x000fe20008200404 */
[----:B------:R-:W-:Y:S07]  /*e770*/  @!P1 ARRIVES.LDGSTSBAR.64.TRANSCNT [UR4+0x28c50] ;  /* 0x028c5000ff0099b0 */ /* 0x000fee0008000a84 */
[----:B------:R-:W-:Y:S05]  /*e780*/  @P0 BRA.U.ANY `(.L_x_3678) ;  /* 0xfffffffd00e80947 */ /* 0x000fea000393ffff */
[----:B------:R-:W-:Y:S01]  /*e790*/  NOP ;  /* 0x0000000000007918 */ /* 0x000fe20000000000 */
[----:B0-----:R-:W-:-:S04]  /*e7a0*/  MOV R2, UR36 ;  /* 0x0000002400027c02 */ /* 0x001fc80008000f00 */
[----:B------:R-:W-:-:S13]  /*e7b0*/  ISETP.NE.AND P2, PT, R2, 0x3, PT ;  /* 0x000000030200780c */ /* 0x000fda0003f45270 */
[----:B------:R-:W-:Y:S05]  /*e7c0*/  @!P2 BRA `(.L_x_3679) ;  /* 0x000000000004a947 */ /* 0x000fea0003800000 */
[----:B------:R-:W-:Y:S01]  /*e7d0*/  BPT.TRAP 0x1 ;  /* 0x000000040000795c */ /* 0x000fe20000300000 */
.L_x_3679:
[----:B------:R3:W-:Y:S01]  /*e7e0*/  SYNCS.ARRIVE.TRANS64.A1T0 RZ, [R6+URZ+0x28c50], RZ ;  /* 0x028c50ff06ff79a7 */ /* 0x0007e2000810003f */
[----:B------:R-:W-:Y:S05]  /*e7f0*/  @P3 BRA `(.L_x_3680) ;  /* 0xfffffff000543947 */ /* 0x000fea000383ffff */
.L_x_3667:
[----:B------:R-:W-:Y:S05]  /*e800*/  BSYNC B0 ;  /* 0x0000000000007941 */ /* 0x000fea0003800000 */
.L_x_3666:
[----:B------:R-:W4:Y:S01]  /*e810*/  S2R R2, SR_TID.X ;  /* 0x0000000000027919 */ /* 0x000f220000002100 */
[----:B------:R-:W-:Y:S01]  /*e820*/  VIADD R24, R24, 0x1 ;  /* 0x0000000118187836 */ /* 0x000fe20000000000 */
[----:B------:R-:W-:Y:S04]  /*e830*/  BSSY B0, `(.L_x_3681) ;  /* 0x0000013000007945 */ /* 0x000fe80003800000 */
[----:B------:R-:W-:-:S04]  /*e840*/  ISETP.NE.AND P0, PT, R24, 0x2, PT ;  /* 0x000000021800780c */ /* 0x000fc80003f05270 */
[----:B------:R-:W-:-:S04]  /*e850*/  SEL R0, RZ, 0x1, P0 ;  /* 0x00000001ff007807 */ /* 0x000fc80000000000 */
[----:B------:R-:W-:Y:S02]  /*e860*/  LOP3.LUT R25, R25, R0, RZ, 0x3c, !PT ;  /* 0x0000000019197212 */ /* 0x000fe400078e3cff */
[----:B----4-:R-:W-:-:S04]  /*e870*/  LOP3.LUT R2, R2, 0x7f, RZ, 0xc0, !PT ;  /* 0x0000007f02027812 */ /* 0x010fc800078ec0ff */
[----:B------:R-:W-:-:S13]  /*e880*/  ISETP.NE.AND P1, PT, R2, RZ, PT ;  /* 0x000000ff0200720c */ /* 0x000fda0003f25270 */
[----:B------:R-:W-:Y:S05]  /*e890*/  @P1 BRA `(.L_x_3682) ;  /* 0x0000000000301947 */ /* 0x000fea0003800000 */
[----:B------:R-:W4:Y:S01]  /*e8a0*/  S2R R5, SR_LANEID ;  /* 0x0000000000057919 */ /* 0x000f220000000000 */
[----:B------:R-:W-:Y:S01]  /*e8b0*/  VOTEU.ANY UR4, UPT, PT ;  /* 0x0000000000047886 */ /* 0x000fe200038e0100 */
[----:B------:R-:W5:Y:S01]  /*e8c0*/  LDC.64 R2, c[0x0][0xc60] ;  /* 0x00031800ff027b82 */ /* 0x000f620000000a00 */
[----:B------:R-:W4:Y:S02]  /*e8d0*/  FLO.U32 R0, UR4 ;  /* 0x0000000400007d00 */ /* 0x000f2400080e0000 */
[----:B----4-:R-:W-:-:S06]  /*e8e0*/  ISETP.EQ.U32.AND P1, PT, R0, R5, PT ;  /* 0x000000050000720c */ /* 0x010fcc0003f22070 */
[----:B------:R-:W5:Y:S07]  /*e8f0*/  POPC R5, UR4 ;  /* 0x0000000400057d09 */ /* 0x000f6e0008000000 */
[----:B-----5:R-:W4:Y:S01]  /*e900*/  @P1 ATOMG.E.ADD.STRONG.GPU PT, R3, desc[UR50][R2.64], R5 ;  /* 0x00000005020319a8 */ /* 0x020f2200081ee1f2 */
[----:B0-----:R-:W0:Y:S02]  /*e910*/  S2R R4, SR_LTMASK ;  /* 0x0000000000047919 */ /* 0x001e240000003900 */
[----:B0-----:R-:W-:-:S04]  /*e920*/  LOP3.LUT R4, R4, UR4, RZ, 0xc0, !PT ;  /* 0x0000000404047c12 */ /* 0x001fc8000f8ec0ff */
[----:B------:R-:W0:Y:S01]  /*e930*/  POPC R7, R4 ;  /* 0x0000000400077309 */ /* 0x000e220000000000 */
[----:B----4-:R-:W0:Y:S02]  /*e940*/  SHFL.IDX PT, R0, R3, R0, 0x1f ;  /* 0x00001f0003007589 */ /* 0x010e2400000e0000 */
[----:B0-----:R-:W-:-:S07]  /*e950*/  IADD3 R16, R0, UR37, R7 ;  /* 0x0000002500107c10 */ /* 0x001fce000fffe007 */
.L_x_3682:
[----:B------:R-:W-:Y:S05]  /*e960*/  BSYNC B0 ;  /* 0x0000000000007941 */ /* 0x000fea0003800000 */
.L_x_3681:
[----:B------:R-:W-:-:S07]  /*e970*/  SEL R24, R24, RZ, P0 ;  /* 0x000000ff18187207 */ /* 0x000fce0000000000 */
.L_x_3641:
[----:B------:R-:W-:Y:S05]  /*e980*/  BSYNC B7 ;  /* 0x0000000000077941 */ /* 0x000fea0003800000 */
.L_x_3639:
[----:B------:R-:W-:-:S13]  /*e990*/  LOP3.LUT P0, RZ, R22, 0x2000, RZ, 0xc0, !PT ;  /* 0x0000200016ff7812 */ /* 0x000fda000780c0ff */
[----:B------:R-:W-:Y:S05]  /*e9a0*/  @!P0 BRA `(.L_x_3683) ;  /* 0x0000000000248947 */ /* 0x000fea0003800000 */
[----:B------:R-:W-:Y:S05]  /*e9b0*/  WARPSYNC.ALL ;  /* 0x0000000000007948 */ /* 0x000fea0003800000 */
[----:B------:R-:W4:Y:S08]  /*e9c0*/  S2UR UR5, SR_CgaCtaId ;  /* 0x00000000000579c3 */ /* 0x000f300000008800 */
[----:B------:R-:W-:Y:S06]  /*e9d0*/  BAR.SYNC.DEFER_BLOCKING 0x5, 0x180 ;  /* 0x0146000000007b1d */ /* 0x000fec0000010000 */
[----:B------:R-:W-:-:S02]  /*e9e0*/  UMOV UR4, 0x400 ;  /* 0x0000040000047882 */ /* 0x000fc40000000000 */
[----:B----4-:R-:W-:-:S06]  /*e9f0*/  ULEA UR4, UR5, UR4, 0x18 ;  /* 0x0000000405047291 */ /* 0x010fcc000f8ec03f */
[----:B------:R-:W-:-:S05]  /*ea00*/  IMAD.U32 R23, RZ, RZ, UR4 ;  /* 0x00000004ff177e24 */ /* 0x000fca000f8e00ff */
[----:B------:R4:W0:Y:S01]  /*ea10*/  LDS.128 R16, [R23+0x28cd0] ;  /* 0x028cd00017107984 */ /* 0x0008220000000c00 */
[----:B------:R-:W-:Y:S06]  /*ea20*/  BAR.ARV 0x4, 0x180 ;  /* 0x0106000000007b1d */ /* 0x000fec0000002000 */
[----:B------:R-:W-:Y:S05]  /*ea30*/  BRA `(.L_x_3684) ;  /* 0x0000000800407947 */ /* 0x000fea0003800000 */
.L_x_3683:
[----:B------:R-:W4:Y:S01]  /*ea40*/  S2R R0, SR_TID.X ;  /* 0x0000000000007919 */ /* 0x000f220000002100 */
[----:B------:R-:W-:Y:S01]  /*ea50*/  UMOV UR4, 0xffffffff ;  /* 0xffffffff00047882 */ /* 0x000fe20000000000 */
[----:B----4-:R-:W-:-:S04]  /*ea60*/  LOP3.LUT R8, R0, 0x1f, RZ, 0xc0, !PT ;  /* 0x0000001f00087812 */ /* 0x010fc800078ec0ff */
[----:B------:R-:W-:Y:S01]  /*ea70*/  ISETP.NE.AND P0, PT, R8, 0x1f, PT ;  /* 0x0000001f0800780c */ /* 0x000fe20003f05270 */
[----:B------:R-:W-:-:S12]  /*ea80*/  BRA.DIV UR4, `(.L_x_3685) ;  /* 0x0000003204107947 */ /* 0x000fd8000b800000 */
[----:B------:R-:W-:Y:S01]  /*ea90*/  IMAD.IADD R5, R19, 0x1, R8 ;  /* 0x0000000113057824 */ /* 0x000fe200078e0208 */
[----:B------:R-:W-:-:S04]  /*eaa0*/  ULDC UR4, c[0x0][0xc3c] ;  /* 0x00030f0000047ab9 */ /* 0x000fc80000000800 */
[----:B------:R-:W-:-:S13]  /*eab0*/  ISETP.GE.OR P1, PT, R5, UR4, !P0 ;  /* 0x0000000405007c0c */ /* 0x000fda000c726670 */
[----:B------:R-:W4:Y:S02]  /*eac0*/  @!P1 LDC.64 R2, c[0x0][0xc80] ;  /* 0x00032000ff029b82 */ /* 0x000f240000000a00 */
[----:B----4-:R-:W-:-:S06]  /*ead0*/  @!P1 IMAD.WIDE R2, R5, 0x4, R2 ;  /* 0x0000000405029825 */ /* 0x010fcc00078e0202 */
[----:B------:R-:W4:Y:S01]  /*eae0*/  @!P1 LDG.E R2, desc[UR50][R2.64] ;  /* 0x0000003202029981 */ /* 0x000f22000c1e1900 */
[----:B------:R-:W-:Y:S01]  /*eaf0*/  IMAD.MOV.U32 R5, RZ, RZ, RZ ;  /* 0x000000ffff057224 */ /* 0x000fe200078e00ff */
[C---:B------:R-:W-:Y:S02]  /*eb00*/  ISETP.GE.U32.AND P2, PT, R8.reuse, 0x2, PT ;  /* 0x000000020800780c */ /* 0x040fe40003f46070 */
[C---:B------:R-:W-:Y:S01]  /*eb10*/  ISETP.GE.U32.AND P3, PT, R8.reuse, 0x4, PT ;  /* 0x000000040800780c */ /* 0x040fe20003f66070 */
[----:B------:R-:W-:Y:S01]  /*eb20*/  SHFL.IDX PT, R0, R16, RZ, 0x1f ;  /* 0x00001fff10007589 */ /* 0x000fe200000e0000 */
[C---:B------:R-:W-:Y:S02]  /*eb30*/  ISETP.GE.U32.AND P4, PT, R8.reuse, 0x8, PT ;  /* 0x000000080800780c */ /* 0x040fe40003f86070 */
[C---:B------:R-:W-:Y:S01]  /*eb40*/  ISETP.GE.U32.AND P5, PT, R8.reuse, 0x10, PT ;  /* 0x000000100800780c */ /* 0x040fe20003fa6070 */
[----:B0-----:R-:W-:Y:S01]  /*eb50*/  SHFL.IDX PT, R4, R16, 0x1, 0x1f ;  /* 0x00201f0010047f89 */ /* 0x001fe200000e0000 */
[----:B----4-:R-:W-:Y:S01]  /*eb60*/  @!P1 IMAD.MOV.U32 R5, RZ, RZ, R2 ;  /* 0x000000ffff059224 */ /* 0x010fe200078e0002 */
[----:B------:R-:W-:-:S04]  /*eb70*/  ISETP.NE.AND P1, PT, R8, RZ, PT ;  /* 0x000000ff0800720c */ /* 0x000fc80003f25270 */
[----:B------:R-:W2:Y:S02]  /*eb80*/  SHFL.UP PT, R14, R5, 0x1, RZ ;  /* 0x04200000050e7989 */ /* 0x000ea400000e00ff */
[----:B--23--:R-:W-:-:S04]  /*eb90*/  SEL R6, R14, RZ, P1 ;  /* 0x000000ff0e067207 */ /* 0x00cfc80000800000 */
        /* <DEDUP_REMOVED lines=14> */
.L_x_3778:
[----:B------:R-:W-:Y:S02]  /*ec80*/  ULDC UR4, c[0x0][0xc38] ;  /* 0x00030e0000047ab9 */ /* 0x000fe40000000800 */
[----:B------:R-:W-:-:S04]  /*ec90*/  IMAD.U32 R7, RZ, RZ, UR4 ;  /* 0x00000004ff077e24 */ /* 0x000fc8000f8e00ff */
[----:B--2---:R-:W-:-:S05]  /*eca0*/  IMAD R14, R14, R7, RZ ;  /* 0x000000070e0e7224 */ /* 0x004fca00078e02ff */
[----:B------:R-:W-:-:S04]  /*ecb0*/  IADD3 R9, R4, R14, RZ ;  /* 0x0000000e04097210 */ /* 0x000fc80007ffe0ff */
[----:B------:R-:W-:-:S13]  /*ecc0*/  ISETP.GT.AND P6, PT, R9, R0, PT ;  /* 0x000000000900720c */ /* 0x000fda0003fc4270 */
[----:B------:R-:W-:Y:S05]  /*ecd0*/  @P6 BRA `(.L_x_3686) ;  /* 0x00000000009c6947 */ /* 0x000fea0003800000 */
.L_x_3691:
        /* <DEDUP_REMOVED lines=14> */
.L_x_3689:
[----:B------:R-:W-:Y:S05]  /*edc0*/  BSYNC B0 ;  /* 0x0000000000007941 */ /* 0x000fea0003800000 */
.L_x_3688:
        /* <DEDUP_REMOVED lines=17> */
[----:B------:R0:W2:Y:S02]  /*eee0*/  SHFL.IDX PT, R14, R2, 0x1f, 0x1f ;  /* 0x03e01f00020e7f89 */ /* 0x0000a400000e0000 */
.L_x_3786:
[----:B------:R-:W-:Y:S02]  /*eef0*/  ULDC UR4, c[0x0][0xc38] ;  /* 0x00030e0000047ab9 */ /* 0x000fe40000000800 */
[----:B------:R-:W-:-:S04]  /*ef00*/  IMAD.U32 R7, RZ, RZ, UR4 ;  /* 0x00000004ff077e24 */ /* 0x000fc8000f8e00ff */
[----:B--2---:R-:W-:-:S04]  /*ef10*/  IMAD R14, R14, R7, RZ ;  /* 0x000000070e0e7224 */ /* 0x004fc800078e02ff */
[----:B------:R-:W-:-:S05]  /*ef20*/  IMAD.IADD R9, R14, 0x1, R9 ;  /* 0x000000010e097824 */ /* 0x000fca00078e0209 */
[----:B------:R-:W-:-:S13]  /*ef30*/  ISETP.GT.AND P6, PT, R9, R0, PT ;  /* 0x000000000900720c */ /* 0x000fda0003fc4270 */
[----:B------:R-:W-:Y:S05]  /*ef40*/  @!P6 BRA `(.L_x_3691) ;  /* 0xfffffffc0064e947 */ /* 0x000fea000383ffff */
.L_x_3686:
        /* <DEDUP_REMOVED lines=8> */
.L_x_3790:
[----:B------:R-:W-:Y:S02]  /*efd0*/  ISETP.NE.AND P0, PT, R3, RZ, PT ;  /* 0x000000ff0300720c */ /* 0x000fe40003f05270 */
[----:B------:R-:W-:-:S11]  /*efe0*/  MOV R14, RZ ;  /* 0x000000ff000e7202 */ /* 0x000fd60000000f00 */
[----:B------:R-:W-:Y:S05]  /*eff0*/  @!P0 BRA `(.L_x_3693) ;  /* 0x0000000000108947 */ /* 0x000fea0003800000 */
[----:B------:R-:W-:Y:S01]  /*f000*/  UMOV UR4, 0xffffffff ;  /* 0xffffffff00047882 */ /* 0x000fe20000000000 */
[----:B------:R-:W-:Y:S02]  /*f010*/  VIADD R12, R4, 0xffffffff ;  /* 0xffffffff040c7836 */ /* 0x000fe40000000000 */
[----:B------:R-:W-:Y:S05]  /*f020*/  BRA.DIV UR4, `(.L_x_3694) ;  /* 0x0000003204d07947 */ /* 0x000fea000b800000 */
[----:B------:R4:W0:Y:S02]  /*f030*/  SHFL.IDX PT, R14, R2, R12, 0x1f ;  /* 0x00001f0c020e7589 */ /* 0x00082400000e0000 */
.L_x_3693:
[----:B---3--:R-:W-:Y:S01]  /*f040*/  IABS R6, R5 ;  /* 0x0000000500067213 */ /* 0x008fe20000000000 */
[----:B0-----:R-:W-:Y:S01]  /*f050*/  IMAD R16, R14, R7, R16 ;  /* 0x000000070e107224 */ /* 0x001fe200078e0210 */
[----:B------:R-:W-:Y:S02]  /*f060*/  IADD3 R19, R4, R19, RZ ;  /* 0x0000001304137210 */ /* 0x000fe40007ffe0ff */
[----:B------:R-:W0:Y:S01]  /*f070*/  I2F.RP R8, R6 ;  /* 0x0000000600087306 */ /* 0x000e220000209400 */
[----:B------:R-:W-:-:S05]  /*f080*/  IMAD.IADD R10, R0, 0x1, -R16 ;  /* 0x00000001000a7824 */ /* 0x000fca00078e0a10 */
[----:B------:R-:W-:Y:S02]  /*f090*/  IABS R0, R10 ;  /* 0x0000000a00007213 */ /* 0x000fe40000000000 */
[----:B0-----:R-:W4:Y:S02]  /*f0a0*/  MUFU.RCP R8, R8 ;  /* 0x0000000800087308 */ /* 0x001f240000001000 */
[----:B----4-:R-:W-:-:S06]  /*f0b0*/  VIADD R2, R8, 0xffffffe ;  /* 0x0ffffffe08027836 */ /* 0x010fcc0000000000 */
[----:B------:R0:W3:Y:S02]  /*f0c0*/  F2I.FTZ.U32.TRUNC.NTZ R3, R2 ;  /* 0x0000000200037305 */ /* 0x0000e4000021f000 */
[----:B0-----:R-:W-:Y:S02]  /*f0d0*/  IMAD.MOV.U32 R2, RZ, RZ, RZ ;  /* 0x000000ffff027224 */ /* 0x001fe400078e00ff */
[----:B---3--:R-:W-:-:S04]  /*f0e0*/  IMAD.MOV R7, RZ, RZ, -R3 ;  /* 0x000000ffff077224 */ /* 0x008fc800078e0a03 */
[----:B------:R-:W-:-:S04]  /*f0f0*/  IMAD R7, R7, R6, RZ ;  /* 0x0000000607077224 */ /* 0x000fc800078e02ff */
[----:B------:R-:W-:Y:S01]  /*f100*/  IMAD.HI.U32 R3, R3, R7, R2 ;  /* 0x0000000703037227 */ /* 0x000fe200078e0002 */
[----:B------:R-:W-:-:S04]  /*f110*/  IABS R7, R5 ;  /* 0x0000000500077213 */ /* 0x000fc80000000000 */
[----:B------:R-:W-:Y:S01]  /*f120*/  IADD3 R7, RZ, -R7, RZ ;  /* 0x80000007ff077210 */ /* 0x000fe20007ffe0ff */
        /* <DEDUP_REMOVED lines=16> */
.L_x_3687:
[----:B------:R-:W-:Y:S01]  /*f230*/  UMOV UR4, URZ ;  /* 0x0000003f00047c82 */ /* 0x000fe20008000000 */
[----:B------:R-:W-:Y:S01]  /*f240*/  UMOV UR5, URZ ;  /* 0x0000003f00057c82 */ /* 0x000fe20008000000 */
[----:B------:R-:W-:Y:S01]  /*f250*/  ULDC UR6, c[0x0][0xc3c] ;  /* 0x00030f0000067ab9 */ /* 0x000fe20000000800 */
[----:B------:R-:W-:Y:S02]  /*f260*/  IMAD.MOV.U32 R16, RZ, RZ, R0 ;  /* 0x000000ffff107224 */ /* 0x000fe400078e0000 */
[----:B------:R-:W-:Y:S02]  /*f270*/  IMAD.U32 R17, RZ, RZ, UR4 ;  /* 0x00000004ff117e24 */ /* 0x000fe4000f8e00ff */
[----:B------:R-:W-:Y:S02]  /*f280*/  IMAD.U32 R18, RZ, RZ, UR5 ;  /* 0x00000005ff127e24 */ /* 0x000fe4000f8e00ff */
[----:B------:R-:W-:-:S07]  /*f290*/  IMAD.U32 R19, RZ, RZ, UR6 ;  /* 0x00000006ff137e24 */ /* 0x000fce000f8e00ff */
.L_x_3695:
        /* <DEDUP_REMOVED lines=10> */
.L_x_3684:
[----:B------:R-:W-:Y:S02]  /*f340*/  ULDC UR4, c[0x0][0xc3c] ;  /* 0x00030f0000047ab9 */ /* 0x000fe40000000800 */
[----:B0-----:R-:W-:-:S13]  /*f350*/  ISETP.GE.AND P0, PT, R19, UR4, PT ;  /* 0x0000000413007c0c */ /* 0x001fda000bf06270 */
[----:B------:R-:W-:Y:S05]  /*f360*/  @!P0 BRA `(.L_x_3696) ;  /* 0xffffffb800c48947 */ /* 0x000fea000383ffff */
[----:B------:R-:W-:Y:S05]  /*f370*/  BSYNC B8 ;  /* 0x0000000000087941 */ /* 0x000fea0003800000 */
.L_x_3635:
[----:B-1----:R-:W5:Y:S01]  /*f380*/  LDL.LU R0, [R1+0x24] ;  /* 0x0000240001007983 */ /* 0x002f620000300800 */
[----:B------:R-:W-:Y:S01]  /*f390*/  BSSY B0, `(.L_x_3697) ;  /* 0x000000b000007945 */ /* 0x000fe20003800000 */
[----:B------:R-:W0:Y:S01]  /*f3a0*/  S2R R5, SR_CgaCtaId ;  /* 0x0000000000057919 */ /* 0x000e220000008800 */
[----:B-----5:R-:W-:-:S04]  /*f3b0*/  IADD3 R0, R0, 0x1, RZ ;  /* 0x0000000100007810 */ /* 0x020fc80007ffe0ff */
[----:B------:R-:W-:-:S04]  /*f3c0*/  LEA.HI R2, R0, R0, RZ, 0x1 ;  /* 0x0000000000027211 */ /* 0x000fc800078f08ff */
[----:B------:R-:W-:Y:S02]  /*f3d0*/  LOP3.LUT R3, R2, 0xfffffffe, RZ, 0xc0, !PT ;  /* 0xfffffffe02037812 */ /* 0x000fe400078ec0ff */
[----:B------:R-:W-:-:S03]  /*f3e0*/  MOV R2, 0x400 ;  /* 0x0000040000027802 */ /* 0x000fc60000000f00 */
[----:B------:R-:W-:Y:S01]  /*f3f0*/  IMAD.IADD R0, R0, 0x1, -R3 ;  /* 0x0000000100007824 */ /* 0x000fe200078e0a03 */
[----:B0-----:R-:W-:-:S04]  /*f400*/  LEA R5, R5, R2, 0x18 ;  /* 0x0000000205057211 */ /* 0x001fc800078ec0ff */
[----:B------:R-:W-:-:S04]  /*f410*/  SHF.L.U32 R0, R0, 0x1f, RZ ;  /* 0x0000001f00007819 */ /* 0x000fc800000006ff */
[----:B------:R-:W0:Y:S02]  /*f420*/  SYNCS.PHASECHK.TRANS64.TRYWAIT P0, [R5+URZ+0x28c20], R0 ;  /* 0x028c2000050075a7 */ /* 0x000e24000800017f */
[----:B0-----:R-:W-:Y:S05]  /*f430*/  @!P0 BRA `(.L_x_3698) ;  /* 0x0000002c00f08947 */ /* 0x001fea0003800000 */
.L_x_3793:
[----:B------:R-:W-:Y:S05]  /*f440*/  BSYNC B0 ;  /* 0x0000000000007941 */ /* 0x000fea0003800000 */
.L_x_3697:
[----:B------:R-:W-:-:S03]  /*f450*/  UMOV UR4, 0xffffffff ;  /* 0xffffffff00047882 */ /* 0x000fc60000000000 */
[----:B------:R-:W-:Y:S05]  /*f460*/  BRA.DIV UR4, `(.L_x_3699) ;  /* 0x0000002e04f87947 */ /* 0x000fea000b800000 */
[----:B0-----:R-:W0:Y:S02]  /*f470*/  S2R R0, SR_TID.X ;  /* 0x0000000000007919 */ /* 0x001e240000002100 */
[----:B0-----:R-:W-:-:S04]  /*f480*/  SHF.R.U32.HI R0, RZ, 0x5, R0 ;  /* 0x00000005ff007819 */ /* 0x001fc80000011600 */
[----:B------:R-:W-:-:S05]  /*f490*/  LOP3.LUT R0, R0, 0x3, RZ, 0xc0, !PT ;  /* 0x0000000300007812 */ /* 0x000fca00078ec0ff */
[----:B------:R0:W1:Y:S02]  /*f4a0*/  SHFL.IDX PT, R14, R0, RZ, 0x1f ;  /* 0x00001fff000e7589 */ /* 0x00006400000e0000 */
.L_x_3796:
[----:B-1----:R-:W-:Y:S01]  /*f4b0*/  ISETP.NE.AND P0, PT, R14, RZ, PT ;  /* 0x000000ff0e00720c */ /* 0x002fe20003f05270 */
[----:B------:R-:W-:-:S12]  /*f4c0*/  BSSY B0, `(.L_x_3700) ;  /* 0x0000024000007945 */ /* 0x000fd80003800000 */
[----:B------:R-:W-:Y:S05]  /*f4d0*/  @P0 BRA `(.L_x_3701) ;  /* 0x0000000000880947 */ /* 0x000fea0003800000 */
[----:B------:R-:W-:-:S03]  /*f4e0*/  UMOV UR4, 0xffffffff ;  /* 0xffffffff00047882 */ /* 0x000fc60000000000 */
[----:B------:R-:W-:Y:S05]  /*f4f0*/  BRA.DIV UR4, `(.L_x_3702) ;  /* 0x0000003204087947 */ /* 0x000fea000b800000 */
[----:B------:R-:W-:-:S13]  /*f500*/  ELECT P6, URZ, PT ;  /* 0x00000000003f782f */ /* 0x000fda00038c0000 */
.L_x_3799:
[----:B------:R-:W-:Y:S05]  /*f510*/  @!P6 BRA `(.L_x_3701) ;  /* 0x000000000078e947 */ /* 0x000fea0003800000 */
[----:B------:R-:W-:-:S06]  /*f520*/  ULOP3.LUT UR4, UR39, 0x2, URZ, 0xfc, !UPT ;  /* 0x0000000227047892 */ /* 0x000fcc000f8efc3f */
[----:B0-----:R-:W-:-:S05]  /*f530*/  IMAD.U32 R0, RZ, RZ, UR4 ;  /* 0x00000004ff007e24 */ /* 0x001fca000f8e00ff */
[----:B------:R-:W-:-:S13]  /*f540*/  ISETP.NE.AND P0, PT, R0, 0x3, PT ;  /* 0x000000030000780c */ /* 0x000fda0003f05270 */
[----:B------:R-:W-:Y:S05]  /*f550*/  @!P0 BRA `(.L_x_3703) ;  /* 0x0000000000048947 */ /* 0x000fea0003800000 */
[----:B------:R-:W-:Y:S01]  /*f560*/  BPT.TRAP 0x1 ;  /* 0x000000040000795c */ /* 0x000fe20000300000 */
.L_x_3703:
[C---:B------:R-:W-:Y:S01]  /*f570*/  IMAD R3, R24.reuse, 0x8, R5 ;  /* 0x0000000818037824 */ /* 0x040fe200078e0205 */
[----:B------:R-:W-:Y:S01]  /*f580*/  SHF.L.U32 R2, R25, 0x1f, RZ ;  /* 0x0000001f19027819 */ /* 0x000fe200000006ff */
[----:B------:R-:W-:-:S03]  /*f590*/  VIADD R24, R24, 0x1 ;  /* 0x0000000118187836 */ /* 0x000fc60000000000 */
[----:B------:R-:W0:Y:S02]  /*f5a0*/  SYNCS.PHASECHK.TRANS64.TRYWAIT P1, [R3+URZ+0x28c40], R2 ;  /* 0x028c4002030075a7 */ /* 0x000e24000802017f */
[----:B------:R-:W-:-:S04]  /*f5b0*/  ISETP.NE.AND P2, PT, R24, 0x2, PT ;  /* 0x000000021800780c */ /* 0x000fc80003f45270 */
[----:B------:R-:W-:Y:S01]  /*f5c0*/  SEL R0, RZ, 0x1, P2 ;  /* 0x00000001ff007807 */ /* 0x000fe20001000000 */
[----:B0-----:R-:W-:Y:S08]  /*f5d0*/  @!P1 BRA `(.L_x_3704) ;  /* 0x0000002c00f09947 */ /* 0x001ff00003800000 */
.L_x_3800:
[----:B------:R-:W-:Y:S02]  /*f5e0*/  SEL R24, R24, RZ, P2 ;  /* 0x000000ff18187207 */ /* 0x000fe40001000000 */
[----:B------:R-:W-:Y:S01]  /*f5f0*/  LOP3.LUT R0, R25, R0, RZ, 0x3c, !PT ;  /* 0x0000000019007212 */ /* 0x000fe200078e3cff */
[----:B------:R-:W-:Y:S06]  /*f600*/  @!P0 BRA `(.L_x_3705) ;  /* 0x0000000000048947 */ /* 0x000fec0003800000 */
[----:B------:R-:W-:Y:S01]  /*f610*/  BPT.TRAP 0x1 ;  /* 0x000000040000795c */ /* 0x000fe20000300000 */
.L_x_3705:
[----:B------:R-:W-:Y:S01]  /*f620*/  IMAD R5, R24, 0x8, R5 ;  /* 0x0000000818057824 */ /* 0x000fe200078e0205 */
[----:B------:R-:W-:-:S04]  /*f630*/  SHF.L.U32 R0, R0, 0x1f, RZ ;  /* 0x0000001f00007819 */ /* 0x000fc800000006ff */
[----:B------:R-:W1:Y:S02]  /*f640*/  SYNCS.PHASECHK.TRANS64.TRYWAIT P1, [R5+URZ+0x28c40], R0 ;  /* 0x028c4000050075a7 */ /* 0x000e64000802017f */
[----:B-1----:R-:W-:Y:S05]  /*f650*/  @!P1 BRA `(.L_x_3706) ;  /* 0x0000002c00e49947 */ /* 0x002fea0003800000 */
.L_x_3801:
[----:B------:R-:W-:Y:S05]  /*f660*/  @!P0 BRA `(.L_x_3707) ;  /* 0x0000000000048947 */ /* 0x000fea0003800000 */
[----:B------:R-:W-:Y:S01]  /*f670*/  BPT.TRAP 0x1 ;  /* 0x000000040000795c */ /* 0x000fe20000300000 */
.L_x_3707:
[----:B------:R-:W5:Y:S02]  /*f680*/  SYNCS.PHASECHK.TRANS64.TRYWAIT P1, [R3+URZ+0x28c60], R2 ;  /* 0x028c6002030075a7 */ /* 0x000f64000802017f */
[----:B-----5:R-:W-:Y:S05]  /*f690*/  @!P1 BRA `(.L_x_3708) ;  /* 0x0000002c00e89947 */ /* 0x020fea0003800000 */
.L_x_3802:
[----:B------:R-:W-:Y:S05]  /*f6a0*/  @!P0 BRA `(.L_x_3709) ;  /* 0x0000000000048947 */ /* 0x000fea0003800000 */
[----:B------:R-:W-:Y:S01]  /*f6b0*/  BPT.TRAP 0x1 ;  /* 0x000000040000795c */ /* 0x000fe20000300000 */
.L_x_3709:
[----:B------:R0:W0:Y:S02]  /*f6c0*/  SYNCS.PHASECHK.TRANS64.TRYWAIT P0, [R5+URZ+0x28c60], R0 ;  /* 0x028c6000050075a7 */ /* 0x000024000800017f */
[----:B0-----:R-:W-:Y:S05]  /*f6d0*/  @!P0 NANOSLEEP.SYNCS 0x989680 ;  /* 0x009896800000895d */ /* 0x001fea0003900000 */
[----:B------:R-:W0:Y:S02]  /*f6e0*/  @!P0 SYNCS.PHASECHK.TRANS64 P0, [R5+URZ+0x28c60], R0 ;  /* 0x028c6000050085a7 */ /* 0x000e24000800007f */
[----:B0-----:R-:W-:Y:S05]  /*f6f0*/  @!P0 BRA `(.L_x_3709) ;  /* 0xfffffffc00f08947 */ /* 0x001fea000383ffff */
.L_x_3701:
[----:B------:R-:W-:Y:S05]  /*f700*/  BSYNC B0 ;  /* 0x0000000000007941 */ /* 0x000fea0003800000 */
.L_x_3700:
[----:B------:R-:W-:Y:S05]  /*f710*/  EXIT ;  /* 0x000000000000794d */ /* 0x000fea0003800000 */
.L_x_3580:
[----:B0-----:R-:W-:-:S04]  /*f720*/  MOV R3, UR16 ;  /* 0x0000001000037c02 */ /* 0x001fc80008000f00 */
[----:B------:R0:W1:Y:S03]  /*f730*/  SYNCS.PHASECHK.TRANS64.TRYWAIT P1, [R3+URZ+0x28c50], R0 ;  /* 0x028c5000030075a7 */ /* 0x000066000802017f */
[----:B-1----:R-:W-:Y:S05]  /*f740*/  @!P1 NANOSLEEP.SYNCS 0x989680 ;  /* 0x009896800000995d */ /* 0x002fea0003900000 */
[----:B------:R-:W1:Y:S02]  /*f750*/  @!P1 SYNCS.PHASECHK.TRANS64 P1, [R3+URZ+0x28c50], R0 ;  /* 0x028c5000030095a7 */ /* 0x000e64000802007f */
[----:B-1----:R-:W-:Y:S05]  /*f760*/  @!P1 BRA `(.L_x_3580) ;  /* 0xfffffffc00ec9947 */ /* 0x002fea000383ffff */
[----:B------:R-:W-:Y:S05]  /*f770*/  BRA `(.L_x_3710) ;  /* 0xffffff20005c7947 */ /* 0x000fea000383ffff */
.L_x_3586:
[----:B-1----:R-:W-:-:S04]  /*f780*/  IMAD.U32 R4, RZ, RZ, UR21 ;  /* 0x00000015ff047e24 */ /* 0x002fc8000f8e00ff */
[----:B------:R1:W2:Y:S03]  /*f790*/  SYNCS.PHASECHK.TRANS64.TRYWAIT P1, [R4+URZ+0x28c50], R3 ;  /* 0x028c5003040075a7 */ /* 0x0002a6000802017f */
[----:B--2---:R-:W-:Y:S05]  /*f7a0*/  @!P1 NANOSLEEP.SYNCS 0x989680 ;  /* 0x009896800000995d */ /* 0x004fea0003900000 */
[----:B------:R-:W2:Y:S02]  /*f7b0*/  @!P1 SYNCS.PHASECHK.TRANS64 P1, [R4+URZ+0x28c50], R3 ;  /* 0x028c5003040095a7 */ /* 0x000ea4000802007f */
[----:B--2---:R-:W-:Y:S05]  /*f7c0*/  @!P1 BRA `(.L_x_3586) ;  /* 0xfffffffc00ec9947 */ /* 0x004fea000383ffff */
[----:B------:R-:W-:Y:S05]  /*f7d0*/  BRA `(.L_x_3585) ;  /* 0xffffff2c00647947 */ /* 0x000fea000383ffff */
.L_x_3590:
[----:B0-----:R-:W-:-:S04]  /*f7e0*/  IMAD.U32 R3, RZ, RZ, UR41 ;  /* 0x00000029ff037e24 */ /* 0x001fc8000f8e00ff */
[----:B------:R0:W1:Y:S03]  /*f7f0*/  SYNCS.PHASECHK.TRANS64.TRYWAIT P1, [R3+URZ+0x28c00], R0 ;  /* 0x028c0000030075a7 */ /* 0x000066000802017f */
[----:B-1----:R-:W-:Y:S05]  /*f800*/  @!P1 NANOSLEEP.SYNCS 0x989680 ;  /* 0x009896800000995d */ /* 0x002fea0003900000 */
[----:B------:R-:W1:Y:S02]  /*f810*/  @!P1 SYNCS.PHASECHK.TRANS64 P1, [R3+URZ+0x28c00], R0 ;  /* 0x028c0000030095a7 */ /* 0x000e64000802007f */
[----:B-1----:R-:W-:Y:S05]  /*f820*/  @!P1 BRA `(.L_x_3590) ;  /* 0xfffffffc00ec9947 */ /* 0x002fea000383ffff */
[----:B------:R-:W-:Y:S05]  /*f830*/  BRA `(.L_x_3711) ;  /* 0xffffff3800bc7947 */ /* 0x000fea000383ffff */
.L_x_3594:
[----:B--2---:R2:W3:Y:S02]  /*f840*/  SYNCS.PHASECHK.TRANS64.TRYWAIT P1, [R7+URZ+0x28c30], R8 ;  /* 0x028c3008070075a7 */ /* 0x0044e4000802017f */
[----:B---3--:R-:W-:Y:S05]  /*f850*/  @!P1 NANOSLEEP.SYNCS 0x989680 ;  /* 0x009896800000995d */ /* 0x008fea0003900000 */
[----:B------:R-:W3:Y:S02]  /*f860*/  @!P1 SYNCS.PHASECHK.TRANS64 P1, [R7+URZ+0x28c30], R8 ;  /* 0x028c3008070095a7 */ /* 0x000ee4000802007f */
[----:B---3--:R-:W-:Y:S05]  /*f870*/  @!P1 BRA `(.L_x_3594) ;  /* 0xfffffffc00f09947 */ /* 0x008fea000383ffff */
[----:B------:R-:W-:Y:S05]  /*f880*/  BRA `(.L_x_3593) ;  /* 0xffffff3800d87947 */ /* 0x000fea000383ffff */
.L_x_3599:
[----:B---3--:R3:W0:Y:S02]  /*f890*/  SYNCS.PHASECHK.TRANS64.TRYWAIT P1, [R7+URZ+0x28c50], R8 ;  /* 0x028c5008070075a7 */ /* 0x008624000802017f */
[----:B0-----:R-:W-:Y:S05]  /*f8a0*/  @!P1 NANOSLEEP.SYNCS 0x989680 ;  /* 0x009896800000995d */ /* 0x001fea0003900000 */
[----:B------:R-:W0:Y:S02]  /*f8b0*/  @!P1 SYNCS.PHASECHK.TRANS64 P1, [R7+URZ+0x28c50], R8 ;  /* 0x028c5008070095a7 */ /* 0x000e24000802007f */
[----:B0-----:R-:W-:Y:S05]  /*f8c0*/  @!P1 BRA `(.L_x_3599) ;  /* 0xfffffffc00f09947 */ /* 0x001fea000383ffff */
[----:B------:R-:W-:Y:S05]  /*f8d0*/  BRA `(.L_x_3598) ;  /* 0xffffff4c00f07947 */ /* 0x000fea000383ffff */
.L_x_3605:
[----:B-1----:R-:W-:-:S04]  /*f8e0*/  IMAD.U32 R4, RZ, RZ, UR21 ;  /* 0x00000015ff047e24 */ /* 0x002fc8000f8e00ff */
[----:B------:R1:W2:Y:S03]  /*f8f0*/  SYNCS.PHASECHK.TRANS64.TRYWAIT P2, [R4+URZ+0x28c30], R7 ;  /* 0x028c3007040075a7 */ /* 0x0002a6000804017f */
[----:B--2---:R-:W-:Y:S05]  /*f900*/  @!P2 NANOSLEEP.SYNCS 0x989680 ;  /* 0x009896800000a95d */ /* 0x004fea0003900000 */
[----:B------:R-:W2:Y:S02]  /*f910*/  @!P2 SYNCS.PHASECHK.TRANS64 P2, [R4+URZ+0x28c30], R7 ;  /* 0x028c30070400a5a7 */ /* 0x000ea4000804007f */
[----:B--2---:R-:W-:Y:S05]  /*f920*/  @!P2 BRA `(.L_x_3605) ;  /* 0xfffffffc00eca947 */ /* 0x004fea000383ffff */
[----:B------:R-:W-:Y:S05]  /*f930*/  BRA `(.L_x_3604) ;  /* 0xffffff5000e07947 */ /* 0x000fea000383ffff */
.L_x_3610:
[----:B-1----:R-:W-:-:S04]  /*f940*/  IMAD.U32 R8, RZ, RZ, UR21 ;  /* 0x00000015ff087e24 */ /* 0x002fc8000f8e00ff */
[----:B------:R1:W2:Y:S03]  /*f950*/  SYNCS.PHASECHK.TRANS64.TRYWAIT P2, [R8+URZ+0x28c50], R7 ;  /* 0x028c5007080075a7 */ /* 0x0002a6000804017f */
[----:B--2---:R-:W-:Y:S05]  /*f960*/  @!P2 NANOSLEEP.SYNCS 0x989680 ;  /* 0x009896800000a95d */ /* 0x004fea0003900000 */
[----:B------:R-:W2:Y:S02]  /*f970*/  @!P2 SYNCS.PHASECHK.TRANS64 P2, [R8+URZ+0x28c50], R7 ;  /* 0x028c50070800a5a7 */ /* 0x000ea4000804007f */
[----:B--2---:R-:W-:Y:S05]  /*f980*/  @!P2 BRA `(.L_x_3610) ;  /* 0xfffffffc00eca947 */ /* 0x004fea000383ffff */
[----:B------:R-:W-:Y:S05]  /*f990*/  BRA `(.L_x_3609) ;  /* 0xffffff6c00147947 */ /* 0x000fea000383ffff */
.L_x_3647:
[----:B------:R-:W-:Y:S01]  /*f9a0*/  SHF.R.U32.HI R2, RZ, 0x5, R2 ;  /* 0x00000005ff027819 */ /* 0x000fe20000011602 */
[----:B------:R-:W-:Y:S01]  /*f9b0*/  BSSY B0, `(.L_x_3712) ;  /* 0x0000009000007945 */ /* 0x000fe20003800000 */
[----:B------:R-:W-:Y:S01]  /*f9c0*/  MOV R12, RZ ;  /* 0x000000ff000c7202 */ /* 0x000fe20000000f00 */
[----:B------:R-:W-:Y:S01]  /*f9d0*/  IMAD.MOV.U32 R11, RZ, RZ, 0x1f ;  /* 0x0000001fff0b7424 */ /* 0x000fe200078e00ff */
[----:B------:R-:W-:Y:S01]  /*f9e0*/  LOP3.LUT R2, R2, 0x3, RZ, 0xc0, !PT ;  /* 0x0000000302027812 */ /* 0x000fe200078ec0ff */
[----:B------:R-:W-:-:S04]  /*f9f0*/  IMAD.MOV.U32 R15, RZ, RZ, -0x1 ;  /* 0xffffffffff0f7424 */ /* 0x000fc800078e00ff */
[----:B------:R-:W-:-:S07]  /*fa00*/  IMAD.MOV.U32 R13, RZ, RZ, R2 ;  /* 0x000000ffff0d7224 */ /* 0x000fce00078e0002 */
[----:B0----5:R-:W-:Y:S05]  /*fa10*/  WARPSYNC.COLLECTIVE R15, `(.L_x_3713) ;  /* 0x000000000f087348 */ /* 0x021fea0003c00000 */
[----:B------:R1:W2:Y:S02]  /*fa20*/  SHFL.IDX P6, R14, R13, R12, R11 ;  /* 0x0000000c0d0e7389 */ /* 0x0002a400000c000b */
[----:B012--5:R-:W-:Y:S01]  /*fa30*/  ENDCOLLECTIVE ;  /* 0x000000000000791b */ /* 0x027fe20003800000 */
.L_x_3713:
[----:B------:R-:W-:Y:S05]  /*fa40*/  BSYNC B0 ;  /* 0x0000000000007941 */ /* 0x000fea0003800000 */
.L_x_3712:
[----:B------:R-:W-:Y:S05]  /*fa50*/  BRA `(.L_x_3714) ;  /* 0xffffffc000407947 */ /* 0x000fea000383ffff */
.L_x_3650:
[----:B0-----:R0:W1:Y:S02]  /*fa60*/  SYNCS.PHASECHK.TRANS64.TRYWAIT P0, [R27+URZ+0x28c40], R0 ;  /* 0x028c40001b0075a7 */ /* 0x001064000800017f */
[----:B-1----:R-:W-:Y:S05]  /*fa70*/  @!P0 NANOSLEEP.SYNCS 0x989680 ;  /* 0x009896800000895d */ /* 0x002fea0003900000 */
[----:B------:R-:W1:Y:S02]  /*fa80*/  @!P0 SYNCS.PHASECHK.TRANS64 P0, [R27+URZ+0x28c40], R0 ;  /* 0x028c40001b0085a7 */ /* 0x000e64000800007f */
[----:B-1----:R-:W-:Y:S05]  /*fa90*/  @!P0 BRA `(.L_x_3650) ;  /* 0xfffffffc00f08947 */ /* 0x002fea000383ffff */
[----:B------:R-:W-:Y:S05]  /*faa0*/  BRA `(.L_x_3715) ;  /* 0xffffffc400107947 */ /* 0x000fea000383ffff */
.L_x_3651:
        /* <DEDUP_REMOVED lines=8> */
.L_x_3717:
[----:B------:R-:W-:Y:S05]  /*fb30*/  BSYNC B0 ;  /* 0x0000000000007941 */ /* 0x000fea0003800000 */
.L_x_3716:
        /* <DEDUP_REMOVED lines=9> */
.L_x_3718:
[----:B------:R-:W-:Y:S02]  /*fbd0*/  IMAD.MOV.U32 R13, RZ, RZ, R5 ;  /* 0x000000ffff0d7224 */ /* 0x000fe400078e0005 */
[----:B------:R-:W-:Y:S01]  /*fbe0*/  IMAD.MOV.U32 R12, RZ, RZ, 0x1 ;  /* 0x00000001ff0c7424 */ /* 0x000fe200078e00ff */
[----:B------:R-:W-:-:S07]  /*fbf0*/  MOV R3, R14 ;  /* 0x0000000e00037202 */ /* 0x000fce0000000f00 */
[----:B------:R-:W-:Y:S05]  /*fc00*/  WARPSYNC.COLLECTIVE R15, `(.L_x_3719) ;  /* 0x000000000f087348 */ /* 0x000fea0003c00000 */
[----:B------:R0:W1:Y:S02]  /*fc10*/  SHFL.IDX P6, R14, R13, R12, R11 ;  /* 0x0000000c0d0e7389 */ /* 0x00006400000c000b */
[----:B01----:R-:W-:Y:S01]  /*fc20*/  ENDCOLLECTIVE ;  /* 0x000000000000791b */ /* 0x003fe20003800000 */
.L_x_3719:
        /* <DEDUP_REMOVED lines=15> */
.L_x_3720:
[----:B------:R-:W-:Y:S02]  /*fd20*/  @P0 IMAD R6, R4, 0x2, R23 ;  /* 0x0000000204060824 */ /* 0x000fe400078e0217 */
[----:B------:R-:W-:Y:S02]  /*fd30*/  IMAD.MOV.U32 R13, RZ, RZ, R5 ;  /* 0x000000ffff0d7224 */ /* 0x000fe400078e0005 */
[----:B------:R-:W-:Y:S02]  /*fd40*/  IMAD.MOV.U32 R12, RZ, RZ, 0x2 ;  /* 0x00000002ff0c7424 */ /* 0x000fe400078e00ff */
[----:B------:R-:W-:-:S07]  /*fd50*/  IMAD.MOV.U32 R3, RZ, RZ, R14 ;  /* 0x000000ffff037224 */ /* 0x000fce00078e000e */
[----:B------:R-:W-:Y:S05]  /*fd60*/  WARPSYNC.COLLECTIVE R15, `(.L_x_3721) ;  /* 0x000000000f087348 */ /* 0x000fea0003c00000 */
[----:B------:R0:W1:Y:S02]  /*fd70*/  SHFL.IDX P6, R14, R13, R12, R11 ;  /* 0x0000000c0d0e7389 */ /* 0x00006400000c000b */
[----:B01----:R-:W-:Y:S01]  /*fd80*/  ENDCOLLECTIVE ;  /* 0x000000000000791b */ /* 0x003fe20003800000 */
.L_x_3721:
        /* <DEDUP_REMOVED lines=10> */
[----:B------:R-:W-:Y:S02]  /*fe30*/  ISETP.GE.AND P0, PT, R29, 0x21, PT ;  /* 0x000000211d00780c */ /* 0x000fe40003f06270 */
[----:B0-----:R-:W-:-:S11]  /*fe40*/  MOV R2, R14 ;  /* 0x0000000e00027202 */ /* 0x001fd60000000f00 */
[----:B------:R-:W-:Y:S05]  /*fe50*/  WARPSYNC.COLLECTIVE R15, `(.L_x_3722) ;  /* 0x000000000f087348 */ /* 0x000fea0003c00000 */
[----:B------:R0:W1:Y:S02]  /*fe60*/  SHFL.IDX P6, R14, R13, R12, R11 ;  /* 0x0000000c0d0e7389 */ /* 0x00006400000c000b */
[----:B01----:R-:W-:Y:S01]  /*fe70*/  ENDCOLLECTIVE ;  /* 0x000000000000791b */ /* 0x003fe20003800000 */
.L_x_3722:
[----:B------:R-:W-:Y:S02]  /*fe80*/  @P0 IMAD R6, R4, 0x2, R23 ;  /* 0x0000000204060824 */ /* 0x000fe400078e0217 */
[----:B------:R-:W-:Y:S01]  /*fe90*/  IMAD.MOV.U32 R13, RZ, RZ, R5 ;  /* 0x000000ffff0d7224 */ /* 0x000fe200078e0005 */
[----:B------:R-:W-:Y:S01]  /*fea0*/  MOV R12, 0x3 ;  /* 0x00000003000c7802 */ /* 0x000fe20000000f00 */
[----:B------:R-:W-:-:S07]  /*feb0*/  IMAD.MOV.U32 R3, RZ, RZ, R14 ;  /* 0x000000ffff037224 */ /* 0x000fce00078e000e */
[----:B------:R-:W-:Y:S05]  /*fec0*/  WARPSYNC.COLLECTIVE R15, `(.L_x_3723) ;  /* 0x000000000f087348 */ /* 0x000fea0003c00000 */
[----:B------:R0:W1:Y:S02]  /*fed0*/  SHFL.IDX P6, R14, R13, R12, R11 ;  /* 0x0000000c0d0e7389 */ /* 0x00006400000c000b */
[----:B01----:R-:W-:Y:S01]  /*fee0*/  ENDCOLLECTIVE ;  /* 0x000000000000791b */ /* 0x003fe20003800000 */
.L_x_3723:
        /* <DEDUP_REMOVED lines=10> */
.L_x_3724:
[----:B------:R-:W-:Y:S01]  /*ff90*/  @!PT LDS RZ, [RZ] ;  /* 0x00000000fffff984 */ /* 0x000fe20000000800 */
[----:B------:R-:W-:Y:S01]  /*ffa0*/  @!PT LDS RZ, [RZ] ;  /* 0x00000000fffff984 */ /* 0x000fe20000000800 */
[----:B------:R-:W-:Y:S01]  /*ffb0*/  @!PT LDS RZ, [RZ] ;  /* 0x00000000fffff984 */ /* 0x000fe20000000800 */
[----:B------:R0:W-:Y:S01]  /*ffc0*/  @P0 LDGSTS.E.BYPASS.LTC128B.128 [R6+0x23400], desc[UR50][R2.64], !P2 ;  /* 0x2340000002060fae */ /* 0x0001e2000d101d72 */
[----:B------:R-:W-:Y:S01]  /*ffd0*/  IMAD.MOV.U32 R0, RZ, RZ, R14 ;  /* 0x000000ffff007224 */ /* 0x000fe200078e000e */
[----:B------:R-:W-:Y:S06]  /*ffe0*/  BRA `(.L_x_3725) ;  /* 0xffffffc000cc7947 */ /* 0x000fec000383ffff */
.L_x_3656:
[----:B------:R-:W-:Y:S01]  /*fff0*/  IMAD.MOV.U32 R13, RZ, RZ, R4 ;  /* 0x000000ffff0d7224 */ /* 0x000fe200078e0004 */
[----:B------:R-:W-:Y:S01]  /*10000*/  MOV R11, 0x181f ;  /* 0x0000181f000b7802 */ /* 0x000fe20000000f00 */
[----:B------:R-:W-:Y:S02]  /*10010*/  IMAD.MOV.U32 R12, RZ, RZ, RZ ;  /* 0x000000ffff0c7224 */ /* 0x000fe400078e00ff */
[----:B------:R-:W-:Y:S02]  /*10020*/  IMAD.MOV.U32 R15, RZ, RZ, -0x1 ;  /* 0xffffffffff0f7424 */ /* 0x000fe400078e00ff */
[----:B-----5:R-:W-:Y:S02]  /*10030*/  IMAD R5, R10, R7, RZ ;  /* 0x000000070a057224 */ /* 0x020fe400078e02ff */
[----:B------:R-:W-:-:S07]  /*10040*/  IMAD R17, R17, 0x40, R37 ;  /* 0x0000004011117824 */ /* 0x000fce00078e0225 */
[----:B------:R-:W-:Y:S05]  /*10050*/  WARPSYNC.COLLECTIVE R15, `(.L_x_3726) ;  /* 0x000000000f087348 */ /* 0x000fea0003c00000 */
[----:B------:R0:W1:Y:S02]  /*10060*/  SHFL.IDX P6, R14, R13, R12, R11 ;  /* 0x0000000c0d0e7389 */ /* 0x00006400000c000b */
[----:B01----:R-:W-:Y:S01]  /*10070*/  ENDCOLLECTIVE ;  /* 0x000000000000791b */ /* 0x003fe20003800000 */
.L_x_3726:
[C---:B------:R-:W-:Y:S01]  /*10080*/  VIADD R6, R17.reuse, 0x10 ;  /* 0x0000001011067836 */ /* 0x040fe20000000000 */
[----:B------:R-:W-:Y:S01]  /*10090*/  ISETP.GE.AND P0, PT, R17, R5, PT ;  /* 0x000000051100720c */ /* 0x000fe20003f06270 */
[----:B------:R-:W-:Y:S02]  /*100a0*/  IMAD.MOV.U32 R13, RZ, RZ, R0 ;  /* 0x000000ffff0d7224 */ /* 0x000fe400078e0000 */
[----:B------:R-:W-:-:S10]  /*100b0*/  IMAD.MOV.U32 R2, RZ, RZ, R14 ;  /* 0x000000ffff027224 */ /* 0x000fd400078e000e */
[----:B------:R-:W-:Y:S05]  /*100c0*/  WARPSYNC.COLLECTIVE R15, `(.L_x_3727) ;  /* 0x000000000f087348 */ /* 0x000fea0003c00000 */
[----:B------:R0:W1:Y:S02]  /*100d0*/  SHFL.IDX P6, R14, R13, R12, R11 ;  /* 0x0000000c0d0e7389 */ /* 0x00006400000c000b */
[----:B01----:R-:W-:Y:S01]  /*100e0*/  ENDCOLLECTIVE ;  /* 0x000000000000791b */ /* 0x003fe20003800000 */
.L_x_3727:
[----:B------:R-:W-:Y:S02]  /*100f0*/  IMAD.MOV.U32 R13, RZ, RZ, R4 ;  /* 0x000000ffff0d7224 */ /* 0x000fe400078e0004 */
[----:B------:R-:W-:Y:S02]  /*10100*/  IMAD.MOV.U32 R12, RZ, RZ, 0x1 ;  /* 0x00000001ff0c7424 */ /* 0x000fe400078e00ff */
[----:B------:R-:W-:-:S07]  /*10110*/  IMAD.MOV.U32 R3, RZ, RZ, R14 ;  /* 0x000000ffff037224 */ /* 0x000fce00078e000e */
[----:B------:R-:W-:Y:S05]  /*10120*/  WARPSYNC.COLLECTIVE R15, `(.L_x_3728) ;  /* 0x000000000f087348 */ /* 0x000fea0003c00000 */
[----:B------:R0:W1:Y:S02]  /*10130*/  SHFL.IDX P6, R14, R13, R12, R11 ;  /* 0x0000000c0d0e7389 */ /* 0x00006400000c000b */
[----:B01----:R-:W-:Y:S01]  /*10140*/  ENDCOLLECTIVE ;  /* 0x000000000000791b */ /* 0x003fe20003800000 */
.L_x_3728:
[----:B------:R-:W-:-:S04]  /*10150*/  @!P0 LEA R3, P2, R9, R3, 0x1 ;  /* 0x0000000309038211 */ /* 0x000fc800078408ff */
[----:B------:R-:W-:-:S04]  /*10160*/  @!P0 IADD3.X R2, RZ, R2, RZ, P2, !PT ;  /* 0x00000002ff028210 */ /* 0x000fc800017fe4ff */
[----:B------:R-:W-:Y:S01]  /*10170*/  @!P0 LOP3.LUT R3, R3, R2, RZ, 0x3c, !PT ;  /* 0x0000000203038212 */ /* 0x000fe200078e3cff */
[----:B------:R-:W-:-:S03]  /*10180*/  IMAD.MOV.U32 R13, RZ, RZ, R0 ;  /* 0x000000ffff0d7224 */ /* 0x000fc600078e0000 */
[----:B------:R-:W-:-:S04]  /*10190*/  @!P0 LOP3.LUT R2, R3, R2, RZ, 0x3c, !PT ;  /* 0x0000000203028212 */ /* 0x000fc800078e3cff */
[----:B------:R-:W-:-:S05]  /*101a0*/  @!P0 LOP3.LUT R3, R3, R2, RZ, 0x3c, !PT ;  /* 0x0000000203038212 */ /* 0x000fca00078e3cff */
[----:B------:R-:W-:Y:S01]  /*101b0*/  @!PT LDS RZ, [RZ] ;  /* 0x00000000fffff984 */ /* 0x000fe20000000800 */
[----:B------:R-:W-:Y:S01]  /*101c0*/  @!PT LDS RZ, [RZ] ;  /* 0x00000000fffff984 */ /* 0x000fe20000000800 */
[----:B------:R-:W-:Y:S01]  /*101d0*/  @!PT LDS RZ, [RZ] ;  /* 0x00000000fffff984 */ /* 0x000fe20000000800 */
[----:B------:R0:W-:Y:S01]  /*101e0*/  @!P0 LDGSTS.E.BYPASS.LTC128B.128 [R8+0x20400], desc[UR50][R2.64], !P1 ;  /* 0x2040000002088fae */ /* 0x0001e2000c901d72 */
[----:B------:R-:W-:Y:S01]  /*101f0*/  ISETP.GE.AND P0, PT, R6, R5, PT ;  /* 0x000000050600720c */ /* 0x000fe20003f06270 */
[----:B0-----:R-:W-:-:S12]  /*10200*/  IMAD.MOV.U32 R2, RZ, RZ, R14 ;  /* 0x000000ffff027224 */ /* 0x001fd800078e000e */
[----:B------:R-:W-:Y:S05]  /*10210*/  WARPSYNC.COLLECTIVE R15, `(.L_x_3729) ;  /* 0x000000000f087348 */ /* 0x000fea0003c00000 */
[----:B------:R0:W1:Y:S02]  /*10220*/  SHFL.IDX P6, R14, R13, R12, R11 ;  /* 0x0000000c0d0e7389 */ /* 0x00006400000c000b */
[----:B01----:R-:W-:Y:S01]  /*10230*/  ENDCOLLECTIVE ;  /* 0x000000000000791b */ /* 0x003fe20003800000 */
.L_x_3729:
[----:B------:R-:W-:Y:S02]  /*10240*/  IMAD.MOV.U32 R13, RZ, RZ, R4 ;  /* 0x000000ffff0d7224 */ /* 0x000fe400078e0004 */
[----:B------:R-:W-:Y:S01]  /*10250*/  IMAD.MOV.U32 R12, RZ, RZ, 0x2 ;  /* 0x00000002ff0c7424 */ /* 0x000fe200078e00ff */
[----:B------:R-:W-:-:S07]  /*10260*/  MOV R3, R14 ;  /* 0x0000000e00037202 */ /* 0x000fce0000000f00 */
[----:B------:R-:W-:Y:S05]  /*10270*/  WARPSYNC.COLLECTIVE R15, `(.L_x_3730) ;  /* 0x000000000f087348 */ /* 0x000fea0003c00000 */
[----:B------:R0:W1:Y:S02]  /*10280*/  SHFL.IDX P6, R14, R13, R12, R11 ;  /* 0x0000000c0d0e7389 */ /* 0x00006400000c000b */
[----:B01----:R-:W-:Y:S01]  /*10290*/  ENDCOLLECTIVE ;  /* 0x000000000000791b */ /* 0x003fe20003800000 */
.L_x_3730:
[----:B------:R-:W-:-:S05]  /*102a0*/  @!P0 LEA R3, P2, R9, R3, 0x1 ;  /* 0x0000000309038211 */ /* 0x000fca00078408ff */
[----:B------:R-:W-:-:S05]  /*102b0*/  @!P0 IMAD.X R2, RZ, RZ, R2, P2 ;  /* 0x000000ffff028224 */ /* 0x000fca00010e0602 */
[----:B------:R-:W-:Y:S02]  /*102c0*/  @!P0 LOP3.LUT R3, R3, R2, RZ, 0x3c, !PT ;  /* 0x0000000203038212 */ /* 0x000fe400078e3cff */
[----:B------:R-:W-:Y:S02]  /*102d0*/  MOV R13, R0 ;  /* 0x00000000000d7202 */ /* 0x000fe40000000f00 */
[----:B------:R-:W-:-:S04]  /*102e0*/  @!P0 LOP3.LUT R2, R3, R2, RZ, 0x3c, !PT ;  /* 0x0000000203028212 */ /* 0x000fc800078e3cff */
[----:B------:R-:W-:-:S05]  /*102f0*/  @!P0 LOP3.LUT R3, R3, R2, RZ, 0x3c, !PT ;  /* 0x0000000203038212 */ /* 0x000fca00078e3cff */
[----:B------:R-:W-:Y:S01]  /*10300*/  @!PT LDS RZ, [RZ] ;  /* 0x00000000fffff984 */ /* 0x000fe20000000800 */
[----:B------:R-:W-:Y:S01]  /*10310*/  @!PT LDS RZ, [RZ] ;  /* 0x00000000fffff984 */ /* 0x000fe20000000800 */
[----:B------:R-:W-:Y:S01]  /*10320*/  @!PT LDS RZ, [RZ] ;  /* 0x00000000fffff984 */ /* 0x000fe20000000800 */
[----:B------:R0:W-:Y:S02]  /*10330*/  @!P0 LDGSTS.E.BYPASS.LTC128B.128 [R8+0x20c00], desc[UR50][R2.64], !P1 ;  /* 0x20c0000002088fae */ /* 0x0001e4000c901d72 */
[----:B0-----:R-:W-:-:S05]  /*10340*/  VIADD R2, R17, 0x20 ;  /* 0x0000002011027836 */ /* 0x001fca0000000000 */
[----:B------:R-:W-:Y:S01]  /*10350*/  ISETP.GE.AND P0, PT, R2, R5, PT ;  /* 0x000000050200720c */ /* 0x000fe20003f06270 */
[----:B------:R-:W-:-:S12]  /*10360*/  IMAD.MOV.U32 R2, RZ, RZ, R14 ;  /* 0x000000ffff027224 */ /* 0x000fd800078e000e */
[----:B------:R-:W-:Y:S05]  /*10370*/  WARPSYNC.COLLECTIVE R15, `(.L_x_3731) ;  /* 0x000000000f087348 */ /* 0x000fea0003c00000 */
[----:B------:R0:W1:Y:S02]  /*10380*/  SHFL.IDX P6, R14, R13, R12, R11 ;  /* 0x0000000c0d0e7389 */ /* 0x00006400000c000b */
[----:B01----:R-:W-:Y:S01]  /*10390*/  ENDCOLLECTIVE ;  /* 0x000000000000791b */ /* 0x003fe20003800000 */
.L_x_3731:
[----:B------:R-:W-:Y:S02]  /*103a0*/  IMAD.MOV.U32 R13, RZ, RZ, R4 ;  /* 0x000000ffff0d7224 */ /* 0x000fe400078e0004 */
[----:B------:R-:W-:Y:S02]  /*103b0*/  IMAD.MOV.U32 R12, RZ, RZ, 0x3 ;  /* 0x00000003ff0c7424 */ /* 0x000fe400078e00ff */
[----:B------:R-:W-:-:S07]  /*103c0*/  IMAD.MOV.U32 R3, RZ, RZ, R14 ;  /* 0x000000ffff037224 */ /* 0x000fce00078e000e */
[----:B------:R-:W-:Y:S05]  /*103d0*/  WARPSYNC.COLLECTIVE R15, `(.L_x_3732) ;  /* 0x000000000f087348 */ /* 0x000fea0003c00000 */
[----:B------:R0:W1:Y:S02]  /*103e0*/  SHFL.IDX P6, R14, R13, R12, R11 ;  /* 0x0000000c0d0e7389 */ /* 0x00006400000c000b */
[----:B01----:R-:W-:Y:S01]  /*103f0*/  ENDCOLLECTIVE ;  /* 0x000000000000791b */ /* 0x003fe20003800000 */
.L_x_3732:
[----:B------:R-:W-:-:S05]  /*10400*/  @!P0 LEA R3, P2, R9, R3, 0x1 ;  /* 0x0000000309038211 */ /* 0x000fca00078408ff */
[----:B------:R-:W-:-:S05]  /*10410*/  @!P0 IMAD.X R2, RZ, RZ, R2, P2 ;  /* 0x000000ffff028224 */ /* 0x000fca00010e0602 */
[----:B------:R-:W-:Y:S02]  /*10420*/  @!P0 LOP3.LUT R3, R3, R2, RZ, 0x3c, !PT ;  /* 0x0000000203038212 */ /* 0x000fe400078e3cff */
[----:B------:R-:W-:Y:S02]  /*10430*/  MOV R13, R0 ;  /* 0x00000000000d7202 */ /* 0x000fe40000000f00 */
[----:B------:R-:W-:-:S04]  /*10440*/  @!P0 LOP3.LUT R2, R3, R2, RZ, 0x3c, !PT ;  /* 0x0000000203028212 */ /* 0x000fc800078e3cff */
[----:B------:R-:W-:Y:S01]  /*10450*/  @!P0 LOP3.LUT R3, R3, R2, RZ, 0x3c, !PT ;  /* 0x0000000203038212 */ /* 0x000fe200078e3cff */
[----:B------:R-:W-:-:S07]  /*10460*/  IMAD.MOV.U32 R4, RZ, RZ, R14 ;  /* 0x000000ffff047224 */ /* 0x000fce00078e000e */
[----:B------:R-:W-:Y:S05]  /*10470*/  WARPSYNC.COLLECTIVE R15, `(.L_x_3733) ;  /* 0x000000000f087348 */ /* 0x000fea0003c00000 */
[----:B------:R0:W1:Y:S02]  /*10480*/  SHFL.IDX P6, R14, R13, R12, R11 ;  /* 0x0000000c0d0e7389 */ /* 0x00006400000c000b */
[----:B01----:R-:W-:Y:S01]  /*10490*/  ENDCOLLECTIVE ;  /* 0x000000000000791b */ /* 0x003fe20003800000 */
.L_x_3733:
[----:B------:R-:W-:Y:S01]  /*104a0*/  @!PT LDS RZ, [RZ] ;  /* 0x00000000fffff984 */ /* 0x000fe20000000800 */
[----:B------:R-:W-:Y:S01]  /*104b0*/  @!PT LDS RZ, [RZ] ;  /* 0x00000000fffff984 */ /* 0x000fe20000000800 */
[----:B------:R-:W-:Y:S01]  /*104c0*/  @!PT LDS RZ, [RZ] ;  /* 0x00000000fffff984 */ /* 0x000fe20000000800 */
[----:B------:R1:W-:Y:S01]  /*104d0*/  @!P0 LDGSTS.E.BYPASS.LTC128B.128 [R8+0x21400], desc[UR50][R2.64], !P1 ;  /* 0x2140000002088fae */ /* 0x0003e2000c901d72 */
[----:B------:R-:W-:Y:S01]  /*104e0*/  IMAD.MOV.U32 R0, RZ, RZ, R14 ;  /* 0x000000ffff007224 */ /* 0x000fe200078e000e */
[----:B------:R-:W-:Y:S06]  /*104f0*/  BRA `(.L_x_3734) ;  /* 0xffffffc400dc7947 */ /* 0x000fec000383ffff */
.L_x_3659:
[----:B0-----:R0:W1:Y:S02]  /*10500*/  SYNCS.PHASECHK.TRANS64.TRYWAIT P0, [R23+URZ+0x28c20], R0 ;  /* 0x028c2000170075a7 */ /* 0x001064000800017f */
[----:B-1----:R-:W-:Y:S05]  /*10510*/  @!P0 NANOSLEEP.SYNCS 0x989680 ;  /* 0x009896800000895d */ /* 0x002fea0003900000 */
[----:B------:R-:W1:Y:S02]  /*10520*/  @!P0 SYNCS.PHASECHK.TRANS64 P0, [R23+URZ+0x28c20], R0 ;  /* 0x028c2000170085a7 */ /* 0x000e64000800007f */
[----:B-1----:R-:W-:Y:S05]  /*10530*/  @!P0 BRA `(.L_x_3659) ;  /* 0xfffffffc00f08947 */ /* 0x002fea000383ffff */
[----:B------:R-:W-:Y:S05]  /*10540*/  BRA `(.L_x_3735) ;  /* 0xffffffc800387947 */ /* 0x000fea000383ffff */
.L_x_3662:
[----:B0-----:R0:W1:Y:S02]  /*10550*/  SYNCS.PHASECHK.TRANS64.TRYWAIT P0, [R27+URZ+0x28c60], R0 ;  /* 0x028c60001b0075a7 */ /* 0x001064000800017f */
[----:B-1----:R-:W-:Y:S05]  /*10560*/  @!P0 NANOSLEEP.SYNCS 0x989680 ;  /* 0x009896800000895d */ /* 0x002fea0003900000 */
[----:B------:R-:W1:Y:S02]  /*10570*/  @!P0 SYNCS.PHASECHK.TRANS64 P0, [R27+URZ+0x28c60], R0 ;  /* 0x028c60001b0085a7 */ /* 0x000e64000800007f */
[----:B-1----:R-:W-:Y:S05]  /*10580*/  @!P0 BRA `(.L_x_3662) ;  /* 0xfffffffc00f08947 */ /* 0x002fea000383ffff */
[----:B------:R-:W-:Y:S05]  /*10590*/  BRA `(.L_x_3736) ;  /* 0xffffffc800487947 */ /* 0x000fea000383ffff */
.L_x_3663:
        /* <DEDUP_REMOVED lines=8> */
.L_x_3738:
[----:B------:R-:W-:Y:S05]  /*10620*/  BSYNC B0 ;  /* 0x0000000000007941 */ /* 0x000fea0003800000 */
.L_x_3737:
[----:B------:R0:W5:Y:S01]  /*10630*/  LDL R8, [R1+0x4] ;  /* 0x0000040001087983 */ /* 0x0001620000100800 */
[----:B------:R-:W-:Y:S01]  /*10640*/  IMAD.MOV.U32 R13, RZ, RZ, R4 ;  /* 0x000000ffff0d7224 */ /* 0x000fe200078e0004 */
[----:B------:R-:W-:Y:S01]  /*10650*/  MOV R3, R14 ;  /* 0x0000000e00037202 */ /* 0x000fe20000000f00 */
[----:B------:R-:W-:Y:S01]  /*10660*/  IMAD.MOV.U32 R12, RZ, RZ, RZ ;  /* 0x000000ffff0c7224 */ /* 0x000fe200078e00ff */
[----:B------:R-:W1:Y:S01]  /*10670*/  S2R R7, SR_TID.X ;  /* 0x0000000000077919 */ /* 0x000e620000002100 */
[----:B------:R-:W-:Y:S01]  /*10680*/  IMAD.MOV.U32 R11, RZ, RZ, 0x181f ;  /* 0x0000181fff0b7424 */ /* 0x000fe200078e00ff */
[C---:B------:R-:W-:Y:S01]  /*10690*/  LOP3.LUT P5, RZ, R30.reuse, 0x2, RZ, 0xc0, !PT ;  /* 0x000000021eff7812 */ /* 0x040fe200078ac0ff */
[----:B------:R-:W-:Y:S01]  /*106a0*/  IMAD.MOV.U32 R15, RZ, RZ, -0x1 ;  /* 0xffffffffff0f7424 */ /* 0x000fe200078e00ff */
[C---:B------:R-:W-:Y:S01]  /*106b0*/  LOP3.LUT P4, RZ, R30.reuse, 0x4, RZ, 0xc0, !PT ;  /* 0x000000041eff7812 */ /* 0x040fe2000788c0ff */
[----:B------:R-:W-:Y:S01]  /*106c0*/  IMAD R5, R5, 0x2, R23 ;  /* 0x0000000205057824 */ /* 0x000fe200078e0217 */
[----:B0-----:R-:W-:-:S13]  /*106d0*/  LOP3.LUT P3, RZ, R30, 0x8, RZ, 0xc0, !PT ;  /* 0x000000081eff7812 */ /* 0x001fda000786c0ff */
[----:B-1---5:R-:W-:Y:S05]  /*106e0*/  WARPSYNC.COLLECTIVE R15, `(.L_x_3739) ;  /* 0x000000000f087348 */ /* 0x022fea0003c00000 */
[----:B------:R0:W2:Y:S02]  /*106f0*/  SHFL.IDX P6, R14, R13, R12, R11 ;  /* 0x0000000c0d0e7389 */ /* 0x0000a400000c000b */
[----:B012--5:R-:W-:Y:S01]  /*10700*/  ENDCOLLECTIVE ;  /* 0x000000000000791b */ /* 0x027fe20003800000 */
.L_x_3739:
[----:B------:R-:W-:Y:S02]  /*10710*/  LOP3.LUT R22, R22, 0xfffffeff, RZ, 0xc0, !PT ;  /* 0xfffffeff16167812 */ /* 0x000fe400078ec0ff */
[----:B------:R-:W-:Y:S01]  /*10720*/  LOP3.LUT P2, RZ, R30, 0x10, RZ, 0xc0, !PT ;  /* 0x000000101eff7812 */ /* 0x000fe2000784c0ff */
[----:B------:R-:W-:Y:S02]  /*10730*/  IMAD.MOV.U32 R13, RZ, RZ, R6 ;  /* 0x000000ffff0d7224 */ /* 0x000fe400078e0006 */
[----:B------:R-:W-:Y:S02]  /*10740*/  IMAD.MOV.U32 R12, RZ, RZ, 0x1 ;  /* 0x00000001ff0c7424 */ /* 0x000fe400078e00ff */
[----:B------:R-:W-:Y:S01]  /*10750*/  IMAD.SHL.U32 R7, R7, 0x8, RZ ;  /* 0x0000000807077824 */ /* 0x000fe200078e00ff */
[----:B------:R-:W-:-:S04]  /*10760*/  MOV R2, R14 ;  /* 0x0000000e00027202 */ /* 0x000fc80000000f00 */
[----:B------:R-:W-:-:S05]  /*10770*/  LOP3.LUT R7, R7, 0x38, RZ, 0xc0, !PT ;  /* 0x0000003807077812 */ /* 0x000fca00078ec0ff */
[----:B------:R-:W-:Y:S01]  /*10780*/  IMAD.SHL.U32 R0, R7, 0x2, RZ ;  /* 0x0000000207007824 */ /* 0x000fe200078e00ff */
[----:B------:R-:W-:-:S04]  /*10790*/  LOP3.LUT R7, R30, 0x1, RZ, 0xc0, !PT ;  /* 0x000000011e077812 */ /* 0x000fc800078ec0ff */
[----:B------:R-:W-:Y:S02]  /*107a0*/  IADD3 R2, P0, R2, R0, RZ ;  /* 0x0000000002027210 */ /* 0x000fe40007f1e0ff */
[----:B------:R-:W-:-:S03]  /*107b0*/  ISETP.NE.U32.AND P1, PT, R7, 0x1, PT ;  /* 0x000000010700780c */ /* 0x000fc60003f25070 */
[----:B------:R-:W-:Y:S01]  /*107c0*/  IMAD.X R3, RZ, RZ, R3, P0 ;  /* 0x000000ffff037224 */ /* 0x000fe200000e0603 */
[----:B------:R-:W-:-:S09]  /*107d0*/  ISETP.LT.OR P0, PT, R29, 0x1, P1 ;  /* 0x000000011d00780c */ /* 0x000fd20000f01670 */
[----:B------:R-:W-:Y:S02]  /*107e0*/  @P1 LOP3.LUT R22, R22, 0x100, RZ, 0xfc, !PT ;  /* 0x0000010016161812 */ /* 0x000fe400078efcff */
[----:B------:R-:W-:Y:S02]  /*107f0*/  LOP3.LUT P1, RZ, R30, 0x20, RZ, 0xc0, !PT ;  /* 0x000000201eff7812 */ /* 0x000fe4000782c0ff */
[----:B------:R-:W-:Y:S01]  /*10800*/  @!PT LDS RZ, [RZ] ;  /* 0x00000000fffff984 */ /* 0x000fe20000000800 */
[----:B------:R-:W-:Y:S01]  /*10810*/  @!PT LDS RZ, [RZ] ;  /* 0x00000000fffff984 */ /* 0x000fe20000000800 */
[----:B------:R-:W-:Y:S01]  /*10820*/  @!PT LDS RZ, [RZ] ;  /* 0x00000000fffff984 */ /* 0x000fe20000000800 */
[----:B------:R0:W-:Y:S01]  /*10830*/  LDGSTS.E.BYPASS.LTC128B.128 [R5+0x400], desc[UR50][R2.64], !P0 ;  /* 0x0040000002057fae */ /* 0x0001e2000c101d72 */
[C---:B------:R-:W-:Y:S02]  /*10840*/  ISETP.LT.OR P0, PT, R29.reuse, 0x1, !P5 ;  /* 0x000000011d00780c */ /* 0x040fe40006f01670 */
[----:B------:R-:W-:Y:S02]  /*10850*/  ISETP.LT.OR P6, PT, R29, 0x1, !P1 ;  /* 0x000000011d00780c */ /* 0x000fe40004fc1670 */
[----:B------:R-:W-:-:S09]  /*10860*/  LOP3.LUT R22, R22, 0xfffffdff, RZ, 0xc0, !PT ;  /* 0xfffffdff16167812 */ /* 0x000fd200078ec0ff */
[----:B------:R0:W-:Y:S01]  /*10870*/  LDGSTS.E.BYPASS.LTC128B.128 [R5+0x2400], desc[UR50][R2.64+0x80], !P0 ;  /* 0x0240008002057fae */ /* 0x0001e2000c101d72 */
[----:B------:R-:W-:-:S13]  /*10880*/  ISETP.LT.OR P0, PT, R29, 0x1, !P4 ;  /* 0x000000011d00780c */ /* 0x000fda0006701670 */
[----:B------:R0:W-:Y:S01]  /*10890*/  LDGSTS.E.BYPASS.LTC128B.128 [R5+0x4400], desc[UR50][R2.64+0x100], !P0 ;  /* 0x0440010002057fae */ /* 0x0001e2000c101d72 */
[----:B------:R-:W-:-:S13]  /*108a0*/  ISETP.LT.OR P0, PT, R29, 0x1, !P3 ;  /* 0x000000011d00780c */ /* 0x000fda0005f01670 */
[----:B------:R0:W-:Y:S01]  /*108b0*/  LDGSTS.E.BYPASS.LTC128B.128 [R5+0x6400], desc[UR50][R2.64+0x180], !P0 ;  /* 0x0640018002057fae */ /* 0x0001e2000c101d72 */
[----:B------:R-:W-:-:S13]  /*108c0*/  ISETP.LT.OR P0, PT, R29, 0x1, !P2 ;  /* 0x000000011d00780c */ /* 0x000fda0005701670 */
[----:B------:R0:W-:Y:S01]  /*108d0*/  LDGSTS.E.BYPASS.LTC128B.128 [R5+0x8400], desc[UR50][R2.64+0x200], !P0 ;  /* 0x0840020002057fae */ /* 0x0001e2000c101d72 */
[----:B------:R-:W-:-:S03]  /*108e0*/  LOP3.LUT P0, RZ, R30, 0x40, RZ, 0xc0, !PT ;  /* 0x000000401eff7812 */ /* 0x000fc6000780c0ff */
[----:B------:R0:W-:Y:S01]  /*108f0*/  LDGSTS.E.BYPASS.LTC128B.128 [R5+0xa400], desc[UR50][R2.64+0x280], !P6 ;  /* 0x0a40028002057fae */ /* 0x0001e2000f101d72 */
[----:B------:R-:W-:-:S13]  /*10900*/  ISETP.LT.OR P6, PT, R29, 0x1, !P0 ;  /* 0x000000011d00780c */ /* 0x000fda00047c1670 */
[----:B------:R0:W-:Y:S01]  /*10910*/  LDGSTS.E.BYPASS.LTC128B.128 [R5+0xc400], desc[UR50][R2.64+0x300], !P6 ;  /* 0x0c40030002057fae */ /* 0x0001e2000f101d72 */
[----:B------:R-:W-:-:S04]  /*10920*/  PRMT R7, R8, 0x8880, RZ ;  /* 0x0000888008077816 */ /* 0x000fc800000000ff */
[----:B------:R-:W-:-:S13]  /*10930*/  ISETP.GT.AND P6, PT, R7, -0x1, PT ;  /* 0xffffffff0700780c */ /* 0x000fda0003fc4270 */
[----:B------:R-:W-:Y:S02]  /*10940*/  @P6 LOP3.LUT R22, R22, 0x200, RZ, 0xfc, !PT ;  /* 0x0000020016166812 */ /* 0x000fe400078efcff */
[----:B------:R-:W-:-:S13]  /*10950*/  ISETP.LT.OR P6, PT, R29, 0x1, P6 ;  /* 0x000000011d00780c */ /* 0x000fda00037c1670 */
[----:B------:R0:W-:Y:S02]  /*10960*/  LDGSTS.E.BYPASS.LTC128B.128 [R5+0xe400], desc[UR50][R2.64+0x380], !P6 ;  /* 0x0e40038002057fae */ /* 0x0001e4000f101d72 */
[----:B0-----:R-:W-:Y:S05]  /*10970*/  WARPSYNC.COLLECTIVE R15, `(.L_x_3740) ;  /* 0x000000000f087348 */ /* 0x001fea0003c00000 */
[----:B------:R1:W2:Y:S02]  /*10980*/  SHFL.IDX P6, R14, R13, R12, R11 ;  /* 0x0000000c0d0e7389 */ /* 0x0002a400000c000b */
[----:B012---:R-:W-:Y:S01]  /*10990*/  ENDCOLLECTIVE ;  /* 0x000000000000791b */ /* 0x007fe20003800000 */
.L_x_3740:
[----:B------:R-:W-:Y:S01]  /*109a0*/  IMAD.MOV.U32 R13, RZ, RZ, R4 ;  /* 0x000000ffff0d7224 */ /* 0x000fe200078e0004 */
[----:B------:R-:W-:-:S07]  /*109b0*/  MOV R3, R14 ;  /* 0x0000000e00037202 */ /* 0x000fce0000000f00 */
[----:B------:R-:W-:Y:S05]  /*109c0*/  WARPSYNC.COLLECTIVE R15, `(.L_x_3741) ;  /* 0x000000000f087348 */ /* 0x000fea0003c00000 */
[----:B------:R0:W1:Y:S02]  /*109d0*/  SHFL.IDX P6, R14, R13, R12, R11 ;  /* 0x0000000c0d0e7389 */ /* 0x00006400000c000b */
[----:B01----:R-:W-:Y:S01]  /*109e0*/  ENDCOLLECTIVE ;  /* 0x000000000000791b */ /* 0x003fe20003800000 */
.L_x_3741:
[----:B------:R-:W-:Y:S02]  /*109f0*/  IMAD.MOV.U32 R13, RZ, RZ, R6 ;  /* 0x000000ffff0d7224 */ /* 0x000fe400078e0006 */
[----:B------:R-:W-:Y:S02]  /*10a00*/  IMAD.MOV.U32 R12, RZ, RZ, 0x2 ;  /* 0x00000002ff0c7424 */ /* 0x000fe400078e00ff */
[----:B------:R-:W-:-:S05]  /*10a10*/  IMAD.MOV.U32 R2, RZ, RZ, R14 ;  /* 0x000000ffff027224 */ /* 0x000fca00078e000e */
[----:B------:R-:W-:-:S05]  /*10a20*/  IADD3 R2, P6, R2, R0, RZ ;  /* 0x0000000002027210 */ /* 0x000fca0007fde0ff */
[----:B------:R-:W-:Y:S01]  /*10a30*/  IMAD.X R3, RZ, RZ, R3, P6 ;  /* 0x000000ffff037224 */ /* 0x000fe200030e0603 */
[----:B------:R-:W-:-:S04]  /*10a40*/  LOP3.LUT P6, RZ, R22, 0x100, RZ, 0xc0, !PT ;  /* 0x0000010016ff7812 */ /* 0x000fc800078cc0ff */
[----:B------:R-:W-:-:S13]  /*10a50*/  ISETP.LT.OR P6, PT, R29, 0x11, P6 ;  /* 0x000000111d00780c */ /* 0x000fda00037c1670 */
[----:B------:R-:W-:Y:S01]  /*10a60*/  @!PT LDS RZ, [RZ] ;  /* 0x00000000fffff984 */ /* 0x000fe20000000800 */
[----:B------:R-:W-:Y:S01]  /*10a70*/  @!PT LDS RZ, [RZ] ;  /* 0x00000000fffff984 */ /* 0x000fe20000000800 */
[----:B------:R-:W-:Y:S01]  /*10a80*/  @!PT LDS RZ, [RZ] ;  /* 0x00000000fffff984 */ /* 0x000fe20000000800 */
[----:B------:R0:W-:Y:S01]  /*10a90*/  LDGSTS.E.BYPASS.LTC128B.128 [R5+0xc00], desc[UR50][R2.64], !P6 ;  /* 0x00c0000002057fae */ /* 0x0001e2000f101d72 */
[----:B------:R-:W-:-:S13]  /*10aa0*/  ISETP.LT.OR P6, PT, R29, 0x11, !P5 ;  /* 0x000000111d00780c */ /* 0x000fda0006fc1670 */
        /* <DEDUP_REMOVED lines=11> */
[----:B------:R-:W-:-:S04]  /*10b60*/  LOP3.LUT P6, RZ, R22, 0x200, RZ, 0xc0, !PT ;  /* 0x0000020016ff7812 */ /* 0x000fc800078cc0ff */
[----:B------:R-:W-:-:S13]  /*10b70*/  ISETP.LT.OR P6, PT, R29, 0x11, P6 ;  /* 0x000000111d00780c */ /* 0x000fda00037c1670 */
[----:B------:R0:W-:Y:S02]  /*10b80*/  LDGSTS.E.BYPASS.LTC128B.128 [R5+0xec00], desc[UR50][R2.64+0x380], !P6 ;  /* 0x0ec0038002057fae */ /* 0x0001e4000f101d72 */
[----:B0-----:R-:W-:Y:S05]  /*10b90*/  WARPSYNC.COLLECTIVE R15, `(.L_x_3742) ;  /* 0x000000000f087348 */ /* 0x001fea0003c00000 */
[----:B------:R1:W2:Y:S02]  /*10ba0*/  SHFL.IDX P6, R14, R13, R12, R11 ;  /* 0x0000000c0d0e7389 */ /* 0x0002a400000c000b */
[----:B012---:R-:W-:Y:S01]  /*10bb0*/  ENDCOLLECTIVE ;  /* 0x000000000000791b */ /* 0x007fe20003800000 */
.L_x_3742:
[----:B------:R-:W-:Y:S01]  /*10bc0*/  IMAD.MOV.U32 R13, RZ, RZ, R4 ;  /* 0x000000ffff0d7224 */ /* 0x000fe200078e0004 */
[----:B------:R-:W-:-:S07]  /*10bd0*/  MOV R7, R14 ;  /* 0x0000000e00077202 */ /* 0x000fce0000000f00 */
[----:B------:R-:W-:Y:S05]  /*10be0*/  WARPSYNC.COLLECTIVE R15, `(.L_x_3743) ;  /* 0x000000000f087348 */ /* 0x000fea0003c00000 */
[----:B------:R0:W1:Y:S02]  /*10bf0*/  SHFL.IDX P6, R14, R13, R12, R11 ;  /* 0x0000000c0d0e7389 */ /* 0x00006400000c000b */
[----:B01----:R-:W-:Y:S01]  /*10c00*/  ENDCOLLECTIVE ;  /* 0x000000000000791b */ /* 0x003fe20003800000 */
.L_x_3743:
        /* <DEDUP_REMOVED lines=29> */
.L_x_3744:
[----:B------:R-:W-:Y:S01]  /*10de0*/  IMAD.MOV.U32 R13, RZ, RZ, R4 ;  /* 0x000000ffff0d7224 */ /* 0x000fe200078e0004 */
[----:B------:R-:W-:-:S07]  /*10df0*/  MOV R6, R14 ;  /* 0x0000000e00067202 */ /* 0x000fce0000000f00 */
[----:B------:R-:W-:Y:S05]  /*10e00*/  WARPSYNC.COLLECTIVE R15, `(.L_x_3745) ;  /* 0x000000000f087348 */ /* 0x000fea0003c00000 */
[----:B------:R0:W1:Y:S02]  /*10e10*/  SHFL.IDX P6, R14, R13, R12, R11 ;  /* 0x0000000c0d0e7389 */ /* 0x00006400000c000b */
[----:B01----:R-:W-:Y:S01]  /*10e20*/  ENDCOLLECTIVE ;  /* 0x000000000000791b */ /* 0x003fe20003800000 */
.L_x_3745:
[----:B------:R-:W-:Y:S01]  /*10e30*/  IMAD.MOV.U32 R2, RZ, RZ, R14 ;  /* 0x000000ffff027224 */ /* 0x000fe200078e000e */
[----:B------:R-:W-:Y:S06]  /*10e40*/  BRA `(.L_x_3746) ;  /* 0xffffffc400dc7947 */ /* 0x000fec000383ffff */
.L_x_3670:
[----:B0-----:R0:W1:Y:S02]  /*10e50*/  SYNCS.PHASECHK.TRANS64.TRYWAIT P0, [R6+URZ+0x28c40], R17 ;  /* 0x028c4011060075a7 */ /* 0x001064000800017f */
[----:B-1----:R-:W-:Y:S05]  /*10e60*/  @!P0 NANOSLEEP.SYNCS 0x989680 ;  /* 0x009896800000895d */ /* 0x002fea0003900000 */
[----:B------:R-:W1:Y:S02]  /*10e70*/  @!P0 SYNCS.PHASECHK.TRANS64 P0, [R6+URZ+0x28c40], R17 ;  /* 0x028c4011060085a7 */ /* 0x000e64000800007f */
[----:B-1----:R-:W-:Y:S05]  /*10e80*/  @!P0 BRA `(.L_x_3670) ;  /* 0xfffffffc00f08947 */ /* 0x002fea000383ffff */
[----:B------:R-:W-:Y:S05]  /*10e90*/  BRA `(.L_x_3747) ;  /* 0xffffffcc00687947 */ /* 0x000fea000383ffff */
.L_x_3671:
        /* <DEDUP_REMOVED lines=8> */
.L_x_3749:
[----:B------:R-:W-:Y:S05]  /*10f20*/  BSYNC B1 ;  /* 0x0000000000017941 */ /* 0x000fea0003800000 */
.L_x_3748:
        /* <DEDUP_REMOVED lines=9> */
.L_x_3750:
[----:B------:R-:W-:Y:S02]  /*10fc0*/  IMAD.MOV.U32 R13, RZ, RZ, R27 ;  /* 0x000000ffff0d7224 */ /* 0x000fe400078e001b */
[----:B------:R-:W-:Y:S01]  /*10fd0*/  IMAD.MOV.U32 R12, RZ, RZ, 0x1 ;  /* 0x00000001ff0c7424 */ /* 0x000fe200078e00ff */
[----:B------:R-:W-:-:S07]  /*10fe0*/  MOV R2, R14 ;  /* 0x0000000e00027202 */ /* 0x000fce0000000f00 */
[----:B------:R-:W-:Y:S05]  /*10ff0*/  WARPSYNC.COLLECTIVE R15, `(.L_x_3751) ;  /* 0x000000000f087348 */ /* 0x000fea0003c00000 */
[----:B------:R0:W1:Y:S02]  /*11000*/  SHFL.IDX P6, R14, R13, R12, R11 ;  /* 0x0000000c0d0e7389 */ /* 0x00006400000c000b */
[----:B01----:R-:W-:Y:S01]  /*11010*/  ENDCOLLECTIVE ;  /* 0x000000000000791b */ /* 0x003fe20003800000 */
.L_x_3751:
[----:B------:R-:W-:-:S05]  /*11020*/  IADD3 R2, P0, R2, R0, RZ ;  /* 0x0000000002027210 */ /* 0x000fca0007f1e0ff */
[----:B------:R-:W-:-:S05]  /*11030*/  IMAD.X R3, RZ, RZ, R3, P0 ;  /* 0x000000ffff037224 */ /* 0x000fca00000e0603 */
[----:B------:R-:W-:Y:S01]  /*11040*/  @!PT LDS RZ, [RZ] ;  /* 0x00000000fffff984 */ /* 0x000fe20000000800 */
[----:B------:R-:W-:Y:S01]  /*11050*/  @!PT LDS RZ, [RZ] ;  /* 0x00000000fffff984 */ /* 0x000fe20000000800 */
[----:B------:R-:W-:Y:S01]  /*11060*/  @!PT LDS RZ, [RZ] ;  /* 0x00000000fffff984 */ /* 0x000fe20000000800 */
[----:B------:R0:W-:Y:S01]  /*11070*/  LDGSTS.E.BYPASS.LTC128B.128 [R21+0x22400], desc[UR50][R2.64], !P1 ;  /* 0x2240000002157fae */ /* 0x0001e2000c901d72 */
[----:B------:R-:W-:Y:S01]  /*11080*/  MOV R13, R20 ;  /* 0x00000014000d7202 */ /* 0x000fe20000000f00 */
[----:B0-----:R-:W-:-:S07]  /*11090*/  IMAD.MOV.U32 R3, RZ, RZ, R14 ;  /* 0x000000ffff037224 */ /* 0x001fce00078e000e */
[----:B------:R-:W-:Y:S05]  /*110a0*/  WARPSYNC.COLLECTIVE R15, `(.L_x_3752) ;  /* 0x000000000f087348 */ /* 0x000fea0003c00000 */
[----:B------:R0:W1:Y:S02]  /*110b0*/  SHFL.IDX P6, R14, R13, R12, R11 ;  /* 0x0000000c0d0e7389 */ /* 0x00006400000c000b */
[----:B01----:R-:W-:Y:S01]  /*110c0*/  ENDCOLLECTIVE ;  /* 0x000000000000791b */ /* 0x003fe20003800000 */
.L_x_3752:
[----:B------:R-:W-:Y:S02]  /*110d0*/  IMAD.MOV.U32 R13, RZ, RZ, R27 ;  /* 0x000000ffff0d7224 */ /* 0x000fe400078e001b */
[----:B------:R-:W-:Y:S02]  /*110e0*/  IMAD.MOV.U32 R12, RZ, RZ, 0x2 ;  /* 0x00000002ff0c7424 */ /* 0x000fe400078e00ff */
[----:B------:R-:W-:-:S07]  /*110f0*/  IMAD.MOV.U32 R2, RZ, RZ, R14 ;  /* 0x000000ffff027224 */ /* 0x000fce00078e000e */
[----:B------:R-:W-:Y:S05]  /*11100*/  WARPSYNC.COLLECTIVE R15, `(.L_x_3753) ;  /* 0x000000000f087348 */ /* 0x000fea0003c00000 */
[----:B------:R0:W1:Y:S02]  /*11110*/  SHFL.IDX P6, R14, R13, R12, R11 ;  /* 0x0000000c0d0e7389 */ /* 0x00006400000c000b */
[----:B01----:R-:W-:Y:S01]  /*11120*/  ENDCOLLECTIVE ;  /* 0x000000000000791b */ /* 0x003fe20003800000 */
.L_x_3753:
        /* <DEDUP_REMOVED lines=11> */
.L_x_3754:
[----:B------:R-:W-:Y:S02]  /*111e0*/  IMAD.MOV.U32 R13, RZ, RZ, R27 ;  /* 0x000000ffff0d7224 */ /* 0x000fe400078e001b */
[----:B------:R-:W-:Y:S02]  /*111f0*/  IMAD.MOV.U32 R12, RZ, RZ, 0x3 ;  /* 0x00000003ff0c7424 */ /* 0x000fe400078e00ff */
[----:B------:R-:W-:-:S07]  /*11200*/  IMAD.MOV.U32 R2, RZ, RZ, R14 ;  /* 0x000000ffff027224 */ /* 0x000fce00078e000e */
[----:B------:R-:W-:Y:S05]  /*11210*/  WARPSYNC.COLLECTIVE R15, `(.L_x_3755) ;  /* 0x000000000f087348 */ /* 0x000fea0003c00000 */
[----:B------:R0:W1:Y:S02]  /*11220*/  SHFL.IDX P6, R14, R13, R12, R11 ;  /* 0x0000000c0d0e7389 */ /* 0x00006400000c000b */
[----:B01----:R-:W-:Y:S01]  /*11230*/  ENDCOLLECTIVE ;  /* 0x000000000000791b */ /* 0x003fe20003800000 */
.L_x_3755:
        /* <DEDUP_REMOVED lines=11> */
.L_x_3756:
[----:B------:R-:W-:Y:S01]  /*112f0*/  IMAD.MOV.U32 R2, RZ, RZ, R14 ;  /* 0x000000ffff027224 */ /* 0x000fe200078e000e */
[----:B------:R-:W-:Y:S06]  /*11300*/  BRA `(.L_x_3757) ;  /* 0xffffffc800f87947 */ /* 0x000fec000383ffff */
.L_x_3676:
[----:B---3--:R3:W4:Y:S02]  /*11310*/  SYNCS.PHASECHK.TRANS64.TRYWAIT P0, [R6+URZ+0x28c60], R17 ;  /* 0x028c6011060075a7 */ /* 0x008724000800017f */
[----:B----4-:R-:W-:Y:S05]  /*11320*/  @!P0 NANOSLEEP.SYNCS 0x989680 ;  /* 0x009896800000895d */ /* 0x010fea0003900000 */
[----:B------:R-:W4:Y:S02]  /*11330*/  @!P0 SYNCS.PHASECHK.TRANS64 P0, [R6+URZ+0x28c60], R17 ;  /* 0x028c6011060085a7 */ /* 0x000f24000800007f */
[----:B----4-:R-:W-:Y:S05]  /*11340*/  @!P0 BRA `(.L_x_3676) ;  /* 0xfffffffc00f08947 */ /* 0x010fea000383ffff */
[----:B------:R-:W-:Y:S05]  /*11350*/  BRA `(.L_x_3758) ;  /* 0xffffffcc00487947 */ /* 0x000fea000383ffff */
.L_x_3677:
[----:B------:R-:W-:Y:S01]  /*11360*/  BSSY B1, `(.L_x_3759) ;  /* 0x0000008000017945 */ /* 0x000fe20003800000 */
[----:B------:R-:W-:Y:S02]  /*11370*/  IMAD.MOV.U32 R13, RZ, RZ, R10 ;  /* 0x000000ffff0d7224 */ /* 0x000fe400078e000a */
[----:B------:R-:W-:Y:S02]  /*11380*/  IMAD.MOV.U32 R12, RZ, RZ, RZ ;  /* 0x000000ffff0c7224 */ /* 0x000fe400078e00ff */
[----:B------:R-:W-:Y:S02]  /*11390*/  IMAD.MOV.U32 R11, RZ, RZ, 0x181f ;  /* 0x0000181fff0b7424 */ /* 0x000fe400078e00ff */
[----:B------:R-:W-:-:S07]  /*113a0*/  IMAD.MOV.U32 R15, RZ, RZ, -0x1 ;  /* 0xffffffffff0f7424 */ /* 0x000fce00078e00ff */
[----:B-12---:R-:W-:Y:S05]  /*113b0*/  WARPSYNC.COLLECTIVE R15, `(.L_x_3760) ;  /* 0x000000000f087348 */ /* 0x006fea0003c00000 */
[----:B------:R0:W3:Y:S02]  /*113c0*/  SHFL.IDX P6, R14, R13, R12, R11 ;  /* 0x0000000c0d0e7389 */ /* 0x0000e400000c000b */
[----:B0123--:R-:W-:Y:S01]  /*113d0*/  ENDCOLLECTIVE ;  /* 0x000000000000791b */ /* 0x00ffe20003800000 */
.L_x_3760:
[----:B------:R-:W-:Y:S05]  /*113e0*/  BSYNC B1 ;  /* 0x0000000000017941 */ /* 0x000fea0003800000 */
.L_x_3759:
[----:B------:R-:W-:Y:S01]  /*113f0*/  IMAD.MOV.U32 R13, RZ, RZ, R9 ;  /* 0x000000ffff0d7224 */ /* 0x000fe200078e0009 */
[----:B------:R-:W-:Y:S01]  /*11400*/  MOV R3, R14 ;  /* 0x0000000e00037202 */ /* 0x000fe20000000f00 */
[----:B------:R-:W-:Y:S01]  /*11410*/  IMAD.MOV.U32 R12, RZ, RZ, RZ ;  /* 0x000000ffff0c7224 */ /* 0x000fe200078e00ff */
[C---:B------:R-:W-:Y:S01]  /*11420*/  LOP3.LUT P2, RZ, R22.reuse, 0x40, RZ, 0xc0, !PT ;  /* 0x0000004016ff7812 */ /* 0x040fe2000784c0ff */
[----:B------:R-:W-:Y:S01]  /*11430*/  IMAD.MOV.U32 R11, RZ, RZ, 0x181f ;  /* 0x0000181fff0b7424 */ /* 0x000fe200078e00ff */
[C---:B------:R-:W-:Y:S01]  /*11440*/  LOP3.LUT P1, RZ, R22.reuse, 0x20, RZ, 0xc0, !PT ;  /* 0x0000002016ff7812 */ /* 0x040fe2000782c0ff */
[----:B------:R-:W-:Y:S01]  /*11450*/  IMAD.MOV.U32 R15, RZ, RZ, -0x1 ;  /* 0xffffffffff0f7424 */ /* 0x000fe200078e00ff */
[----:B------:R-:W-:Y:S01]  /*11460*/  LOP3.LUT R22, R22, 0xffffbfff, RZ, 0xc0, !PT ;  /* 0xffffbfff16167812 */ /* 0x000fe200078ec0ff */
[----:B------:R-:W-:-:S10]  /*11470*/  IMAD R17, R17, 0x2, R23 ;  /* 0x0000000211117824 */ /* 0x000fd400078e0217 */
[----:B------:R-:W-:Y:S05]  /*11480*/  WARPSYNC.COLLECTIVE R15, `(.L_x_3761) ;  /* 0x000000000f087348 */ /* 0x000fea0003c00000 */
[----:B------:R0:W1:Y:S02]  /*11490*/  SHFL.IDX P6, R14, R13, R12, R11 ;  /* 0x0000000c0d0e7389 */ /* 0x00006400000c000b */
[----:B01----:R-:W-:Y:S01]  /*114a0*/  ENDCOLLECTIVE ;  /* 0x000000000000791b */ /* 0x003fe20003800000 */
.L_x_3761:
[----:B------:R-:W-:-:S04]  /*114b0*/  @P3 LOP3.LUT R22, R22, 0x4000, RZ, 0xfc, !PT ;  /* 0x0000400016163812 */ /* 0x000fc800078efcff */
[C---:B------:R-:W-:Y:S01]  /*114c0*/  LOP3.LUT P3, RZ, R22.reuse, 0x10, RZ, 0xc0, !PT ;  /* 0x0000001016ff7812 */ /* 0x040fe2000786c0ff */
[----:B------:R-:W-:Y:S02]  /*114d0*/  IMAD.MOV.U32 R13, RZ, RZ, R10 ;  /* 0x000000ffff0d7224 */ /* 0x000fe400078e000a */
[----:B------:R-:W-:Y:S02]  /*114e0*/  IMAD.MOV.U32 R12, RZ, RZ, 0x1 ;  /* 0x00000001ff0c7424 */ /* 0x000fe400078e00ff */
[----:B------:R-:W-:Y:S01]  /*114f0*/  IMAD.MOV.U32 R2, RZ, RZ, R14 ;  /* 0x000000ffff027224 */ /* 0x000fe200078e000e */
[C---:B------:R-:W-:Y:S02]  /*11500*/  LOP3.LUT P6, RZ, R22.reuse, 0x80, RZ, 0xc0, !PT ;  /* 0x0000008016ff7812 */ /* 0x040fe400078cc0ff */
[----:B------:R-:W-:Y:S02]  /*11510*/  LOP3.LUT R22, R22, 0xfffeffff, RZ, 0xc0, !PT ;  /* 0xfffeffff16167812 */ /* 0x000fe400078ec0ff */
[----:B------:R-:W-:-:S03]  /*11520*/  IADD3 R2, P0, R2, R0, RZ ;  /* 0x0000000002027210 */ /* 0x000fc60007f1e0ff */
[----:B------:R-:W-:Y:S02]  /*11530*/  @P3 LOP3.LUT R22, R22, 0x10000, RZ, 0xfc, !PT ;  /* 0x0001000016163812 */ /* 0x000fe400078efcff */
[----:B------:R-:W-:Y:S02]  /*11540*/  IADD3.X R3, RZ, R3, RZ, P0, !PT ;  /* 0x00000003ff037210 */ /* 0x000fe400007fe4ff */
[----:B------:R-:W-:-:S03]  /*11550*/  ISETP.NE.U32.AND P0, PT, R30, RZ, PT ;  /* 0x000000ff1e00720c */ /* 0x000fc60003f05070 */
[----:B------:R-:W-:Y:S01]  /*11560*/  @!PT LDS RZ, [RZ] ;  /* 0x00000000fffff984 */ /* 0x000fe20000000800 */
[----:B------:R-:W-:Y:S01]  /*11570*/  @!PT LDS RZ, [RZ] ;  /* 0x00000000fffff984 */ /* 0x000fe20000000800 */
[----:B------:R-:W-:Y:S01]  /*11580*/  @!PT LDS RZ, [RZ] ;  /* 0x00000000fffff984 */ /* 0x000fe20000000800 */
[----:B------:R0:W-:Y:S10]  /*11590*/  LDGSTS.E.BYPASS.LTC128B.128 [R17+0x400], desc[UR50][R2.64], !P6 ;  /* 0x0040000002117fae */ /* 0x0001f4000f101d72 */
[----:B0-----:R-:W-:Y:S05]  /*115a0*/  WARPSYNC.COLLECTIVE R15, `(.L_x_3762) ;  /* 0x000000000f087348 */ /* 0x001fea0003c00000 */
[----:B------:R1:W2:Y:S02]  /*115b0*/  SHFL.IDX P6, R14, R13, R12, R11 ;  /* 0x0000000c0d0e7389 */ /* 0x0002a400000c000b */
[----:B012---:R-:W-:Y:S01]  /*115c0*/  ENDCOLLECTIVE ;  /* 0x000000000000791b */ /* 0x007fe20003800000 */
.L_x_3762:
[----:B------:R-:W-:Y:S01]  /*115d0*/  @!PT LDS RZ, [RZ] ;  /* 0x00000000fffff984 */ /* 0x000fe20000000800 */
[----:B------:R-:W-:Y:S01]  /*115e0*/  @!PT LDS RZ, [RZ] ;  /* 0x00000000fffff984 */ /* 0x000fe20000000800 */
[----:B------:R-:W-:Y:S01]  /*115f0*/  @!PT LDS RZ, [RZ] ;  /* 0x00000000fffff984 */ /* 0x000fe20000000800 */
[----:B------:R0:W-:Y:S04]  /*11600*/  LDGSTS.E.BYPASS.LTC128B.128 [R17+0x2400], desc[UR50][R2.64+0x80], !P2 ;  /* 0x0240008002117fae */ /* 0x0001e8000d101d72 */
[----:B------:R0:W-:Y:S01]  /*11610*/  LDGSTS.E.BYPASS.LTC128B.128 [R17+0x4400], desc[UR50][R2.64+0x100], !P1 ;  /* 0x0440010002117fae */ /* 0x0001e2000c901d72 */
[----:B------:R-:W-:-:S03]  /*11620*/  ISETP.NE.U32.AND P1, PT, R29, RZ, PT ;  /* 0x000000ff1d00720c */ /* 0x000fc60003f25070 */
[----:B------:R0:W-:Y:S01]  /*11630*/  LDGSTS.E.BYPASS.LTC128B.128 [R17+0x6400], desc[UR50][R2.64+0x180], !P3 ;  /* 0x0640018002117fae */ /* 0x0001e2000d901d72 */
[----:B------:R-:W-:Y:S01]  /*11640*/  LOP3.LUT P3, RZ, R22, 0x80, RZ, 0xc0, !PT ;  /* 0x0000008016ff7812 */ /* 0x000fe2000786c0ff */
[----:B------:R-:W-:Y:S02]  /*11650*/  IMAD.MOV.U32 R13, RZ, RZ, R9 ;  /* 0x000000ffff0d7224 */ /* 0x000fe400078e0009 */
[----:B------:R0:W-:Y:S04]  /*11660*/  LDGSTS.E.BYPASS.LTC128B.128 [R17+0x8400], desc[UR50][R2.64+0x200], !P5 ;  /* 0x0840020002117fae */ /* 0x0001e8000e901d72 */
[----:B------:R0:W-:Y:S01]  /*11670*/  LDGSTS.E.BYPASS.LTC128B.128 [R17+0xa400], desc[UR50][R2.64+0x280], !P4 ;  /* 0x0a40028002117fae */ /* 0x0001e2000e101d72 */
[----:B------:R-:W-:-:S03]  /*11680*/  IMAD.MOV.U32 R5, RZ, RZ, R14 ;  /* 0x000000ffff057224 */ /* 0x000fc600078e000e */
[----:B------:R0:W-:Y:S04]  /*11690*/  LDGSTS.E.BYPASS.LTC128B.128 [R17+0xc400], desc[UR50][R2.64+0x300], P0 ;  /* 0x0c40030002117fae */ /* 0x0001e80008101d72 */
[----:B0-----:R-:W-:Y:S05]  /*116a0*/  WARPSYNC.COLLECTIVE R15, `(.L_x_3763) ;  /* 0x000000000f087348 */ /* 0x001fea0003c00000 */
[----:B------:R1:W2:Y:S02]  /*116b0*/  SHFL.IDX P6, R14, R13, R12, R11 ;  /* 0x0000000c0d0e7389 */ /* 0x0002a400000c000b */
[----:B012---:R-:W-:Y:S01]  /*116c0*/  ENDCOLLECTIVE ;  /* 0x000000000000791b */ /* 0x007fe20003800000 */
.L_x_3763:
[----:B------:R-:W-:Y:S01]  /*116d0*/  @!PT LDS RZ, [RZ] ;  /* 0x00000000fffff984 */ /* 0x000fe20000000800 */
[----:B------:R-:W-:Y:S01]  /*116e0*/  @!PT LDS RZ, [RZ] ;  /* 0x00000000fffff984 */ /* 0x000fe20000000800 */
[----:B------:R-:W-:Y:S01]  /*116f0*/  @!PT LDS RZ, [RZ] ;  /* 0x00000000fffff984 */ /* 0x000fe20000000800 */
[----:B------:R0:W-:Y:S01]  /*11700*/  LDGSTS.E.BYPASS.LTC128B.128 [R17+0xe400], desc[UR50][R2.64+0x380], P1 ;  /* 0x0e40038002117fae */ /* 0x0001e20008901d72 */
[----:B------:R-:W-:Y:S02]  /*11710*/  IMAD.MOV.U32 R13, RZ, RZ, R10 ;  /* 0x000000ffff0d7224 */ /* 0x000fe400078e000a */
[----:B------:R-:W-:Y:S01]  /*11720*/  IMAD.MOV.U32 R12, RZ, RZ, 0x2 ;  /* 0x00000002ff0c7424 */ /* 0x000fe200078e00ff */
[----:B0-----:R-:W-:Y:S02]  /*11730*/  IADD3 R2, P2, R14, R0, RZ ;  /* 0x000000000e027210 */ /* 0x001fe40007f5e0ff */
[C---:B------:R-:W-:Y:S02]  /*11740*/  LOP3.LUT P6, RZ, R22.reuse, 0x20, RZ, 0xc0, !PT ;  /* 0x0000002016ff7812 */ /* 0x040fe400078cc0ff */
[----:B------:R-:W-:Y:S02]  /*11750*/  IADD3.X R3, RZ, R5, RZ, P2, !PT ;  /* 0x00000005ff037210 */ /* 0x000fe400017fe4ff */
[----:B------:R-:W-:-:S03]  /*11760*/  LOP3.LUT P2, RZ, R22, 0x40, RZ, 0xc0, !PT ;  /* 0x0000004016ff7812 */ /* 0x000fc6000784c0ff */
[----:B------:R0:W-:Y:S01]  /*11770*/  LDGSTS.E.BYPASS.LTC128B.128 [R17+0xc00], desc[UR50][R2.64], !P3 ;  /* 0x00c0000002117fae */ /* 0x0001e2000d901d72 */
[C---:B------:R-:W-:Y:S02]  /*11780*/  LOP3.LUT P3, RZ, R22.reuse, 0x10000, RZ, 0xc0, !PT ;  /* 0x0001000016ff7812 */ /* 0x040fe4000786c0ff */
[----:B------:R-:W-:-:S07]  /*11790*/  LOP3.LUT R22, R22, 0xffff7fff, RZ, 0xc0, !PT ;  /* 0xffff7fff16167812 */ /* 0x000fce00078ec0ff */
[----:B------:R0:W-:Y:S04]  /*117a0*/  LDGSTS.E.BYPASS.LTC128B.128 [R17+0x2c00], desc[UR50][R2.64+0x80], !P2 ;  /* 0x02c0008002117fae */ /* 0x0001e8000d101d72 */
[----:B------:R0:W-:Y:S01]  /*117b0*/  LDGSTS.E.BYPASS.LTC128B.128 [R17+0x4c00], desc[UR50][R2.64+0x100], !P6 ;  /* 0x04c0010002117fae */ /* 0x0001e2000f101d72 */
[----:B------:R-:W-:-:S07]  /*117c0*/  @P3 LOP3.LUT R22, R22, 0x8000, RZ, 0xfc, !PT ;  /* 0x0000800016163812 */ /* 0x000fce00078efcff */
[----:B0-----:R-:W-:Y:S05]  /*117d0*/  WARPSYNC.COLLECTIVE R15, `(.L_x_3764) ;  /* 0x000000000f087348 */ /* 0x001fea0003c00000 */
[----:B------:R1:W2:Y:S02]  /*117e0*/  SHFL.IDX P6, R14, R13, R12, R11 ;  /* 0x0000000c0d0e7389 */ /* 0x0002a400000c000b */
[----:B012---:R-:W-:Y:S01]  /*117f0*/  ENDCOLLECTIVE ;  /* 0x000000000000791b */ /* 0x007fe20003800000 */
.L_x_3764:
[----:B------:R-:W-:Y:S01]  /*11800*/  @!PT LDS RZ, [RZ] ;  /* 0x00000000fffff984 */ /* 0x000fe20000000800 */
[----:B------:R-:W-:Y:S01]  /*11810*/  @!PT LDS RZ, [RZ] ;  /* 0x00000000fffff984 */ /* 0x000fe20000000800 */
[----:B------:R-:W-:Y:S01]  /*11820*/  @!PT LDS RZ, [RZ] ;  /* 0x00000000fffff984 */ /* 0x000fe20000000800 */
[----:B------:R0:W-:Y:S01]  /*11830*/  LDGSTS.E.BYPASS.LTC128B.128 [R17+0x6c00], desc[UR50][R2.64+0x180], !P3 ;  /* 0x06c0018002117fae */ /* 0x0001e2000d901d72 */
[----:B------:R-:W-:-:S03]  /*11840*/  LOP3.LUT P3, RZ, R22, 0x80, RZ, 0xc0, !PT ;  /* 0x0000008016ff7812 */ /* 0x000fc6000786c0ff */
        /* <DEDUP_REMOVED lines=9> */
.L_x_3765:
[----:B------:R-:W-:Y:S01]  /*118e0*/  MOV R13, R10 ;  /* 0x0000000a000d7202 */ /* 0x000fe20000000f00 */
        /* <DEDUP_REMOVED lines=9> */
[----:B------:R-:W-:-:S08]  /*11980*/  LOP3.LUT P3, RZ, R22, 0x8000, RZ, 0xc0, !PT ;  /* 0x0000800016ff7812 */ /* 0x000fd0000786c0ff */
[----:B------:R0:W-:Y:S04]  /*11990*/  LDGSTS.E.BYPASS.LTC128B.128 [R17+0x3400], desc[UR50][R2.64+0x80], !P2 ;  /* 0x0340008002117fae */ /* 0x0001e8000d101d72 */
[----:B------:R0:W-:Y:S02]  /*119a0*/  LDGSTS.E.BYPASS.LTC128B.128 [R17+0x5400], desc[UR50][R2.64+0x100], !P6 ;  /* 0x0540010002117fae */ /* 0x0001e4000f101d72 */
[----:B0-----:R-:W-:Y:S05]  /*119b0*/  WARPSYNC.COLLECTIVE R15, `(.L_x_3766) ;  /* 0x000000000f087348 */ /* 0x001fea0003c00000 */
[----:B------:R1:W2:Y:S02]  /*119c0*/  SHFL.IDX P6, R14, R13, R12, R11 ;  /* 0x0000000c0d0e7389 */ /* 0x0002a400000c000b */
[----:B012---:R-:W-:Y:S01]  /*119d0*/  ENDCOLLECTIVE ;  /* 0x000000000000791b */ /* 0x007fe20003800000 */
.L_x_3766:
        /* <DEDUP_REMOVED lines=14> */
.L_x_3767:
[----:B------:R-:W-:Y:S05]  /*11ac0*/  BRA `(.L_x_3768) ;  /* 0xffffffc800b47947 */ /* 0x000fea000383ffff */
.L_x_3685:
[----:B------:R-:W-:Y:S01]  /*11ad0*/  BSSY B0, `(.L_x_3769) ;  /* 0x0000008000007945 */ /* 0x000fe20003800000 */
[----:B------:R-:W-:Y:S01]  /*11ae0*/  IMAD.MOV.U32 R13, RZ, RZ, R16 ;  /* 0x000000ffff0d7224 */ /* 0x000fe200078e0010 */
[----:B------:R-:W-:Y:S01]  /*11af0*/  MOV R11, 0x1f ;  /* 0x0000001f000b7802 */ /* 0x000fe20000000f00 */
[----:B------:R-:W-:Y:S02]  /*11b00*/  IMAD.MOV.U32 R12, RZ, RZ, RZ ;  /* 0x000000ffff0c7224 */ /* 0x000fe400078e00ff */
[----:B------:R-:W-:-:S07]  /*11b10*/  IMAD.MOV.U32 R15, RZ, RZ, -0x1 ;  /* 0xffffffffff0f7424 */ /* 0x000fce00078e00ff */
[----:B0123--:R-:W-:Y:S05]  /*11b20*/  WARPSYNC.COLLECTIVE R15, `(.L_x_3770) ;  /* 0x000000000f087348 */ /* 0x00ffea0003c00000 */
[----:B------:R4:W0:Y:S02]  /*11b30*/  SHFL.IDX P6, R14, R13, R12, R11 ;  /* 0x0000000c0d0e7389 */ /* 0x00082400000c000b */
[----:B01234-:R-:W-:Y:S01]  /*11b40*/  ENDCOLLECTIVE ;  /* 0x000000000000791b */ /* 0x01ffe20003800000 */
.L_x_3770:
[----:B------:R-:W-:Y:S05]  /*11b50*/  BSYNC B0 ;  /* 0x0000000000007941 */ /* 0x000fea0003800000 */
.L_x_3769:
        /* <DEDUP_REMOVED lines=9> */
.L_x_3771:
[----:B------:R-:W-:Y:S02]  /*11bf0*/  ULDC UR4, c[0x0][0xc3c] ;  /* 0x00030f0000047ab9 */ /* 0x000fe40000000800 */
[----:B------:R-:W-:-:S13]  /*11c00*/  ISETP.GE.OR P1, PT, R5, UR4, !P0 ;  /* 0x0000000405007c0c */ /* 0x000fda000c726670 */
[----:B------:R-:W0:Y:S01]  /*11c10*/  @!P1 LDC.64 R2, c[0x0][0xc80] ;  /* 0x00032000ff029b82 */ /* 0x000e220000000a00 */
[----:B------:R-:W-:Y:S01]  /*11c20*/  MOV R11, RZ ;  /* 0x000000ff000b7202 */ /* 0x000fe20000000f00 */
        /* <DEDUP_REMOVED lines=14> */
.L_x_3772:
[----:B------:R-:W-:Y:S01]  /*11d10*/  IMAD.MOV.U32 R12, RZ, RZ, 0x2 ;  /* 0x00000002ff0c7424 */ /* 0x000fe200078e00ff */
[----:B------:R-:W-:-:S05]  /*11d20*/  SEL R6, R14, RZ, P1 ;  /* 0x000000ff0e067207 */ /* 0x000fca0000800000 */
[----:B------:R-:W-:-:S04]  /*11d30*/  IMAD.IADD R6, R5, 0x1, R6 ;  /* 0x0000000105067824 */ /* 0x000fc800078e0206 */
[----:B------:R-:W-:-:S07]  /*11d40*/  IMAD.MOV.U32 R13, RZ, RZ, R6 ;  /* 0x000000ffff0d7224 */ /* 0x000fce00078e0006 */
[----:B------:R-:W-:Y:S05]  /*11d50*/  WARPSYNC.COLLECTIVE R15, `(.L_x_3773) ;  /* 0x000000000f087348 */ /* 0x000fea0003c00000 */
[----:B------:R0:W1:Y:S02]  /*11d60*/  SHFL.UP P6, R14, R13, R12, R11 ;  /* 0x0400000c0d0e7389 */ /* 0x00006400000c000b */
[----:B01----:R-:W-:Y:S01]  /*11d70*/  ENDCOLLECTIVE ;  /* 0x000000000000791b */ /* 0x003fe20003800000 */
.L_x_3773:
[----:B------:R-:W-:Y:S02]  /*11d80*/  MOV R12, 0x4 ;  /* 0x00000004000c7802 */ /* 0x000fe40000000f00 */
[----:B------:R-:W-:-:S05]  /*11d90*/  SEL R7, R14, RZ, P2 ;  /* 0x000000ff0e077207 */ /* 0x000fca0001000000 */
[----:B------:R-:W-:-:S04]  /*11da0*/  IMAD.IADD R7, R6, 0x1, R7 ;  /* 0x0000000106077824 */ /* 0x000fc800078e0207 */
[----:B------:R-:W-:-:S07]  /*11db0*/  IMAD.MOV.U32 R13, RZ, RZ, R7 ;  /* 0x000000ffff0d7224 */ /* 0x000fce00078e0007 */
[----:B------:R-:W-:Y:S05]  /*11dc0*/  WARPSYNC.COLLECTIVE R15, `(.L_x_3774) ;  /* 0x000000000f087348 */ /* 0x000fea0003c00000 */
[----:B------:R0:W1:Y:S02]  /*11dd0*/  SHFL.UP P6, R14, R13, R12, R11 ;  /* 0x0400000c0d0e7389 */ /* 0x00006400000c000b */
[----:B01----:R-:W-:Y:S01]  /*11de0*/  ENDCOLLECTIVE ;  /* 0x000000000000791b */ /* 0x003fe20003800000 */
.L_x_3774:
[----:B------:R-:W-:Y:S01]  /*11df0*/  IMAD.MOV.U32 R12, RZ, RZ, 0x8 ;  /* 0x00000008ff0c7424 */ /* 0x000fe200078e00ff */
[----:B------:R-:W-:-:S05]  /*11e00*/  SEL R2, R14, RZ, P3 ;  /* 0x000000ff0e027207 */ /* 0x000fca0001800000 */
[----:B------:R-:W-:-:S04]  /*11e10*/  IMAD.IADD R2, R7, 0x1, R2 ;  /* 0x0000000107027824 */ /* 0x000fc800078e0202 */
[----:B------:R-:W-:-:S07]  /*11e20*/  IMAD.MOV.U32 R13, RZ, RZ, R2 ;  /* 0x000000ffff0d7224 */ /* 0x000fce00078e0002 */
[----:B------:R-:W-:Y:S05]  /*11e30*/  WARPSYNC.COLLECTIVE R15, `(.L_x_3775) ;  /* 0x000000000f087348 */ /* 0x000fea0003c00000 */
[----:B------:R0:W1:Y:S02]  /*11e40*/  SHFL.UP P6, R14, R13, R12, R11 ;  /* 0x0400000c0d0e7389 */ /* 0x00006400000c000b */
[----:B01----:R-:W-:Y:S01]  /*11e50*/  ENDCOLLECTIVE ;  /* 0x000000000000791b */ /* 0x003fe20003800000 */
.L_x_3775:
[----:B------:R-:W-:Y:S02]  /*11e60*/  MOV R12, 0x10 ;  /* 0x00000010000c7802 */ /* 0x000fe40000000f00 */
[----:B------:R-:W-:-:S05]  /*11e70*/  SEL R3, R14, RZ, P4 ;  /* 0x000000ff0e037207 */ /* 0x000fca0002000000 */
[----:B------:R-:W-:-:S04]  /*11e80*/  IMAD.IADD R3, R2, 0x1, R3 ;  /* 0x0000000102037824 */ /* 0x000fc800078e0203 */
[----:B------:R-:W-:-:S07]  /*11e90*/  IMAD.MOV.U32 R13, RZ, RZ, R3 ;  /* 0x000000ffff0d7224 */ /* 0x000fce00078e0003 */
[----:B------:R-:W-:Y:S05]  /*11ea0*/  WARPSYNC.COLLECTIVE R15, `(.L_x_3776) ;  /* 0x000000000f087348 */ /* 0x000fea0003c00000 */
[----:B------:R0:W1:Y:S02]  /*11eb0*/  SHFL.UP P6, R14, R13, R12, R11 ;  /* 0x0400000c0d0e7389 */ /* 0x00006400000c000b */
[----:B01----:R-:W-:Y:S01]  /*11ec0*/  ENDCOLLECTIVE ;  /* 0x000000000000791b */ /* 0x003fe20003800000 */
.L_x_3776:
        /* <DEDUP_REMOVED lines=8> */
.L_x_3777:
[----:B------:R-:W-:Y:S05]  /*11f50*/  BRA `(.L_x_3778) ;  /* 0xffffffcc00487947 */ /* 0x000fea000383ffff */
.L_x_3690:
        /* <DEDUP_REMOVED lines=8> */
.L_x_3780:
[----:B------:R-:W-:Y:S05]  /*11fe0*/  BSYNC B0 ;  /* 0x0000000000007941 */ /* 0x000fea0003800000 */
.L_x_3779:
        /* <DEDUP_REMOVED lines=8> */
.L_x_3781:
[----:B------:R-:W-:Y:S01]  /*12070*/  IMAD.MOV.U32 R12, RZ, RZ, 0x4 ;  /* 0x00000004ff0c7424 */ /* 0x000fe200078e00ff */
[----:B------:R-:W-:-:S05]  /*12080*/  SEL R2, R14, RZ, P2 ;  /* 0x000000ff0e027207 */ /* 0x000fca0001000000 */
[----:B------:R-:W-:-:S04]  /*12090*/  IMAD.IADD R2, R13, 0x1, R2 ;  /* 0x000000010d027824 */ /* 0x000fc800078e0202 */
[----:B------:R-:W-:-:S07]  /*120a0*/  IMAD.MOV.U32 R13, RZ, RZ, R2 ;  /* 0x000000ffff0d7224 */ /* 0x000fce00078e0002 */
[----:B------:R-:W-:Y:S05]  /*120b0*/  WARPSYNC.COLLECTIVE R15, `(.L_x_3782) ;  /* 0x000000000f087348 */ /* 0x000fea0003c00000 */
[----:B------:R0:W1:Y:S02]  /*120c0*/  SHFL.UP P6, R14, R13, R12, R11 ;  /* 0x0400000c0d0e7389 */ /* 0x00006400000c000b */
[----:B01----:R-:W-:Y:S01]  /*120d0*/  ENDCOLLECTIVE ;  /* 0x000000000000791b */ /* 0x003fe20003800000 */
.L_x_3782:
[----:B------:R-:W-:Y:S02]  /*120e0*/  MOV R12, 0x8 ;  /* 0x00000008000c7802 */ /* 0x000fe40000000f00 */
[----:B------:R-:W-:-:S05]  /*120f0*/  SEL R3, R14, RZ, P3 ;  /* 0x000000ff0e037207 */ /* 0x000fca0001800000 */
[----:B------:R-:W-:-:S04]  /*12100*/  IMAD.IADD R3, R2, 0x1, R3 ;  /* 0x0000000102037824 */ /* 0x000fc800078e0203 */
[----:B------:R-:W-:-:S07]  /*12110*/  IMAD.MOV.U32 R13, RZ, RZ, R3 ;  /* 0x000000ffff0d7224 */ /* 0x000fce00078e0003 */
[----:B------:R-:W-:Y:S05]  /*12120*/  WARPSYNC.COLLECTIVE R15, `(.L_x_3783) ;  /* 0x000000000f087348 */ /* 0x000fea0003c00000 */
[----:B------:R0:W1:Y:S02]  /*12130*/  SHFL.UP P6, R14, R13, R12, R11 ;  /* 0x0400000c0d0e7389 */ /* 0x00006400000c000b */
[----:B01----:R-:W-:Y:S01]  /*12140*/  ENDCOLLECTIVE ;  /* 0x000000000000791b */ /* 0x003fe20003800000 */
.L_x_3783:
[----:B------:R-:W-:Y:S01]  /*12150*/  IMAD.MOV.U32 R12, RZ, RZ, 0x10 ;  /* 0x00000010ff0c7424 */ /* 0x000fe200078e00ff */
[----:B------:R-:W-:-:S05]  /*12160*/  SEL R4, R14, RZ, P4 ;  /* 0x000000ff0e047207 */ /* 0x000fca0002000000 */
[----:B------:R-:W-:-:S04]  /*12170*/  IMAD.IADD R4, R3, 0x1, R4 ;  /* 0x0000000103047824 */ /* 0x000fc800078e0204 */
[----:B------:R-:W-:-:S07]  /*12180*/  IMAD.MOV.U32 R13, RZ, RZ, R4 ;  /* 0x000000ffff0d7224 */ /* 0x000fce00078e0004 */
[----:B------:R-:W-:Y:S05]  /*12190*/  WARPSYNC.COLLECTIVE R15, `(.L_x_3784) ;  /* 0x000000000f087348 */ /* 0x000fea0003c00000 */
[----:B------:R0:W1:Y:S02]  /*121a0*/  SHFL.UP P6, R14, R13, R12, R11 ;  /* 0x0400000c0d0e7389 */ /* 0x00006400000c000b */
[----:B01----:R-:W-:Y:S01]  /*121b0*/  ENDCOLLECTIVE ;  /* 0x000000000000791b */ /* 0x003fe20003800000 */
.L_x_3784:
[----:B------:R-:W-:Y:S01]  /*121c0*/  MOV R12, 0x1f ;  /* 0x0000001f000c7802 */ /* 0x000fe20000000f00 */
[----:B------:R-:W-:Y:S01]  /*121d0*/  IMAD.MOV.U32 R11, RZ, RZ, 0x1f ;  /* 0x0000001fff0b7424 */ /* 0x000fe200078e00ff */
[----:B------:R-:W-:-:S05]  /*121e0*/  SEL R3, R14, RZ, P5 ;  /* 0x000000ff0e037207 */ /* 0x000fca0002800000 */
[----:B------:R-:W-:-:S04]  /*121f0*/  IMAD.IADD R2, R4, 0x1, R3 ;  /* 0x0000000104027824 */ /* 0x000fc800078e0203 */
[----:B------:R-:W-:-:S07]  /*12200*/  IMAD.MOV.U32 R13, RZ, RZ, R2 ;  /* 0x000000ffff0d7224 */ /* 0x000fce00078e0002 */
[----:B------:R-:W-:Y:S05]  /*12210*/  WARPSYNC.COLLECTIVE R15, `(.L_x_3785) ;  /* 0x000000000f087348 */ /* 0x000fea0003c00000 */
[----:B------:R0:W1:Y:S02]  /*12220*/  SHFL.IDX P6, R14, R13, R12, R11 ;  /* 0x0000000c0d0e7389 */ /* 0x00006400000c000b */
[----:B01----:R-:W-:Y:S01]  /*12230*/  ENDCOLLECTIVE ;  /* 0x000000000000791b */ /* 0x003fe20003800000 */
.L_x_3785:
[----:B------:R-:W-:Y:S05]  /*12240*/  BRA `(.L_x_3786) ;  /* 0xffffffcc00287947 */ /* 0x000fea000383ffff */
.L_x_3692:
[----:B------:R-:W-:Y:S01]  /*12250*/  BSSY B0, `(.L_x_3787) ;  /* 0x0000006000007945 */ /* 0x000fe20003800000 */
[----:B------:R-:W-:Y:S01]  /*12260*/  PLOP3.LUT P6, PT, P6, PT, PT, 0x8, 0x0 ;  /* 0x000000000000781c */ /* 0x000fe200037ce170 */
[----:B------:R-:W-:-:S12]  /*12270*/  IMAD.MOV.U32 R15, RZ, RZ, -0x1 ;  /* 0xffffffffff0f7424 */ /* 0x000fd800078e00ff */
[----:B01----:R-:W-:Y:S05]  /*12280*/  WARPSYNC.COLLECTIVE R15, `(.L_x_3788) ;  /* 0x000000000f087348 */ /* 0x003fea0003c00000 */
[----:B------:R-:W-:Y:S01]  /*12290*/  VOTE.ANY R14, PT, P6 ;  /* 0x00000000000e7806 */ /* 0x000fe200030e0100 */
[----:B01----:R-:W-:Y:S06]  /*122a0*/  ENDCOLLECTIVE ;  /* 0x000000000000791b */ /* 0x003fec0003800000 */
.L_x_3788:
[----:B------:R-:W-:Y:S05]  /*122b0*/  BSYNC B0 ;  /* 0x0000000000007941 */ /* 0x000fea0003800000 */
.L_x_3787:
        /* <DEDUP_REMOVED lines=9> */
.L_x_3789:
[----:B------:R-:W-:Y:S01]  /*12350*/  IMAD.MOV.U32 R5, RZ, RZ, R14 ;  /* 0x000000ffff057224 */ /* 0x000fe200078e000e */
[----:B------:R-:W-:Y:S06]  /*12360*/  BRA `(.L_x_3790) ;  /* 0xffffffcc00187947 */ /* 0x000fec000383ffff */
.L_x_3694:
[----:B------:R-:W-:Y:S01]  /*12370*/  BSSY B0, `(.L_x_3791) ;  /* 0x0000007000007945 */ /* 0x000fe20003800000 */
[----:B------:R-:W-:Y:S02]  /*12380*/  IMAD.MOV.U32 R13, RZ, RZ, R2 ;  /* 0x000000ffff0d7224 */ /* 0x000fe400078e0002 */
[----:B------:R-:W-:Y:S02]  /*12390*/  IMAD.MOV.U32 R11, RZ, RZ, 0x1f ;  /* 0x0000001fff0b7424 */ /* 0x000fe400078e00ff */
[----:B------:R-:W-:-:S07]  /*123a0*/  IMAD.MOV.U32 R15, RZ, RZ, -0x1 ;  /* 0xffffffffff0f7424 */ /* 0x000fce00078e00ff */
[----:B0123--:R-:W-:Y:S05]  /*123b0*/  WARPSYNC.COLLECTIVE R15, `(.L_x_3792) ;  /* 0x000000000f087348 */ /* 0x00ffea0003c00000 */
[----:B------:R4:W0:Y:S02]  /*123c0*/  SHFL.IDX P6, R14, R13, R12, R11 ;  /* 0x0000000c0d0e7389 */ /* 0x00082400000c000b */
[----:B01234-:R-:W-:Y:S01]  /*123d0*/  ENDCOLLECTIVE ;  /* 0x000000000000791b */ /* 0x01ffe20003800000 */
.L_x_3792:
[----:B------:R-:W-:Y:S05]  /*123e0*/  BSYNC B0 ;  /* 0x0000000000007941 */ /* 0x000fea0003800000 */
.L_x_3791:
[----:B------:R-:W-:Y:S05]  /*123f0*/  BRA `(.L_x_3693) ;  /* 0xffffffcc00107947 */ /* 0x000fea000383ffff */
.L_x_3698:
[----:B0-----:R0:W1:Y:S02]  /*12400*/  SYNCS.PHASECHK.TRANS64.TRYWAIT P0, [R5+URZ+0x28c20], R0 ;  /* 0x028c2000050075a7 */ /* 0x001064000800017f */
[----:B-1----:R-:W-:Y:S05]  /*12410*/  @!P0 NANOSLEEP.SYNCS 0x989680 ;  /* 0x009896800000895d */ /* 0x002fea0003900000 */
[----:B------:R-:W1:Y:S02]  /*12420*/  @!P0 SYNCS.PHASECHK.TRANS64 P0, [R5+URZ+0x28c20], R0 ;  /* 0x028c2000050085a7 */ /* 0x000e64000800007f */
[----:B-1----:R-:W-:Y:S05]  /*12430*/  @!P0 BRA `(.L_x_3698) ;  /* 0xfffffffc00f08947 */ /* 0x002fea000383ffff */
[----:B------:R-:W-:Y:S05]  /*12440*/  BRA `(.L_x_3793) ;  /* 0xffffffcc00fc7947 */ /* 0x000fea000383ffff */
.L_x_3699:
[----:B------:R-:W1:Y:S01]  /*12450*/  S2R R2, SR_TID.X ;  /* 0x0000000000027919 */ /* 0x000e620000002100 */
[----:B------:R-:W-:Y:S01]  /*12460*/  BSSY B0, `(.L_x_3794) ;  /* 0x000000a000007945 */ /* 0x000fe20003800000 */
[----:B------:R-:W-:Y:S02]  /*12470*/  IMAD.MOV.U32 R12, RZ, RZ, RZ ;  /* 0x000000ffff0c7224 */ /* 0x000fe400078e00ff */
[----:B------:R-:W-:Y:S02]  /*12480*/  IMAD.MOV.U32 R11, RZ, RZ, 0x1f ;  /* 0x0000001fff0b7424 */ /* 0x000fe400078e00ff */
[----:B------:R-:W-:Y:S01]  /*12490*/  IMAD.MOV.U32 R15, RZ, RZ, -0x1 ;  /* 0xffffffffff0f7424 */ /* 0x000fe200078e00ff */
[----:B-1----:R-:W-:-:S04]  /*124a0*/  SHF.R.U32.HI R2, RZ, 0x5, R2 ;  /* 0x00000005ff027819 */ /* 0x002fc80000011602 */
[----:B------:R-:W-:-:S04]  /*124b0*/  LOP3.LUT R2, R2, 0x3, RZ, 0xc0, !PT ;  /* 0x0000000302027812 */ /* 0x000fc800078ec0ff */
[----:B------:R-:W-:-:S07]  /*124c0*/  MOV R13, R2 ;  /* 0x00000002000d7202 */ /* 0x000fce0000000f00 */
[----:B0-234-:R-:W-:Y:S05]  /*124d0*/  WARPSYNC.COLLECTIVE R15, `(.L_x_3795) ;  /* 0x000000000f087348 */ /* 0x01dfea0003c00000 */
[----:B------:R1:W0:Y:S02]  /*124e0*/  SHFL.IDX P6, R14, R13, R12, R11 ;  /* 0x0000000c0d0e7389 */ /* 0x00022400000c000b */
[----:B01234-:R-:W-:Y:S01]  /*124f0*/  ENDCOLLECTIVE ;  /* 0x000000000000791b */ /* 0x01ffe20003800000 */
.L_x_3795:
[----:B------:R-:W-:Y:S05]  /*12500*/  BSYNC B0 ;  /* 0x0000000000007941 */ /* 0x000fea0003800000 */
.L_x_3794:
[----:B------:R-:W-:Y:S05]  /*12510*/  BRA `(.L_x_3796) ;  /* 0xffffffcc00e47947 */ /* 0x000fea000383ffff */
.L_x_3702:
[----:B------:R-:W-:Y:S01]  /*12520*/  BSSY B1, `(.L_x_3797) ;  /* 0x0000006000017945 */ /* 0x000fe20003800000 */
[----:B------:R-:W-:-:S07]  /*12530*/  IMAD.MOV.U32 R15, RZ, RZ, -0x1 ;  /* 0xffffffffff0f7424 */ /* 0x000fce00078e00ff */
[----:B0-234-:R-:W-:Y:S05]  /*12540*/  WARPSYNC.COLLECTIVE R15, `(.L_x_3798) ;  /* 0x000000000f0c7348 */ /* 0x01dfea0003c00000 */
[----:B------:R-:W-:Y:S02]  /*12550*/  ELECT P6, UR62, PT ;  /* 0x00000000003e782f */ /* 0x000fe400038c0000 */
[----:B------:R-:W-:Y:S01]  /*12560*/  MOV R14, UR62 ;  /* 0x0000003e000e7c02 */ /* 0x000fe20008000f00 */
[----:B0-234-:R-:W-:Y:S10]  /*12570*/  ENDCOLLECTIVE ;  /* 0x000000000000791b */ /* 0x01dff40003800000 */
.L_x_3798:
[----:B------:R-:W-:Y:S05]  /*12580*/  BSYNC B1 ;  /* 0x0000000000017941 */ /* 0x000fea0003800000 */
.L_x_3797:
[----:B------:R-:W-:Y:S05]  /*12590*/  BRA `(.L_x_3799) ;  /* 0xffffffcc00dc7947 */ /* 0x000fea000383ffff */
.L_x_3704:
[----:B0-----:R0:W1:Y:S02]  /*125a0*/  SYNCS.PHASECHK.TRANS64.TRYWAIT P1, [R3+URZ+0x28c40], R2 ;  /* 0x028c4002030075a7 */ /* 0x001064000802017f */
[----:B-1----:R-:W-:Y:S05]  /*125b0*/  @!P1 NANOSLEEP.SYNCS 0x989680 ;  /* 0x009896800000995d */ /* 0x002fea0003900000 */
[----:B------:R-:W1:Y:S02]  /*125c0*/  @!P1 SYNCS.PHASECHK.TRANS64 P1, [R3+URZ+0x28c40], R2 ;  /* 0x028c4002030095a7 */ /* 0x000e64000802007f */
[----:B-1----:R-:W-:Y:S05]  /*125d0*/  @!P1 BRA `(.L_x_3704) ;  /* 0xfffffffc00f09947 */ /* 0x002fea000383ffff */
[----:B------:R-:W-:Y:S05]  /*125e0*/  BRA `(.L_x_3800) ;  /* 0xffffffcc00fc7947 */ /* 0x000fea000383ffff */
.L_x_3706:
[----:B-1----:R1:W0:Y:S02]  /*125f0*/  SYNCS.PHASECHK.TRANS64.TRYWAIT P1, [R5+URZ+0x28c40], R0 ;  /* 0x028c4000050075a7 */ /* 0x002224000802017f */
[----:B0-----:R-:W-:Y:S05]  /*12600*/  @!P1 NANOSLEEP.SYNCS 0x989680 ;  /* 0x009896800000995d */ /* 0x001fea0003900000 */
[----:B------:R-:W0:Y:S02]  /*12610*/  @!P1 SYNCS.PHASECHK.TRANS64 P1, [R5+URZ+0x28c40], R0 ;  /* 0x028c4000050095a7 */ /* 0x000e24000802007f */
[----:B0-----:R-:W-:Y:S05]  /*12620*/  @!P1 BRA `(.L_x_3706) ;  /* 0xfffffffc00f09947 */ /* 0x001fea000383ffff */
[----:B------:R-:W-:Y:S05]  /*12630*/  BRA `(.L_x_3801) ;  /* 0xffffffd000087947 */ /* 0x000fea000383ffff */
.L_x_3708:
[----:B------:R0:W0:Y:S02]  /*12640*/  SYNCS.PHASECHK.TRANS64.TRYWAIT P1, [R3+URZ+0x28c60], R2 ;  /* 0x028c6002030075a7 */ /* 0x000024000802017f */
[----:B0-----:R-:W-:Y:S05]  /*12650*/  @!P1 NANOSLEEP.SYNCS 0x989680 ;  /* 0x009896800000995d */ /* 0x001fea0003900000 */
[----:B------:R-:W0:Y:S02]  /*12660*/  @!P1 SYNCS.PHASECHK.TRANS64 P1, [R3+URZ+0x28c60], R2 ;  /* 0x028c6002030095a7 */ /* 0x000e24000802007f */
[----:B0-----:R-:W-:Y:S05]  /*12670*/  @!P1 BRA `(.L_x_3708) ;  /* 0xfffffffc00f09947 */ /* 0x001fea000383ffff */
[----:B------:R-:W-:Y:S05]  /*12680*/  BRA `(.L_x_3802) ;  /* 0xffffffd000047947 */ /* 0x000fea000383ffff */
.L_x_3803:
        /* <DEDUP_REMOVED lines=15> */
.L_x_15644:


//--------------------- .text._ZN7cutlass13device_kernelIN5flash11enable_sm90INS1_16FlashAttnFwdSm90INS1_25CollectiveMainloopFwdSm90ILi2EN4cute5tupleIJNS5_1CILi1EEES8_S8_EEENS6_IJNS7_ILi64EEESA_SA_EEELi512ENS_10bfloat16_tEfNS_4arch4Sm90ELb0ELb0ELb1ELb1ELb1ELb1ELb0ELb0ELb0ELb1ELb0ELb0EEENS1_21CollectiveEpilogueFwdINS6_IJSA_NS7_ILi512EEESA_EEES9_SC_SE_Li256ELb1ELb1ELb0ELb0EEENS1_36VarlenDynamicPersistentTileSchedulerILi64ELi64ELi256ELi128ELb0ELb1ELb1ELb0ELb1ELb1EEEEEEEEEvNT_6ParamsE --------------------------
	.section	.text._ZN7cutlass13device_kernelIN5flash11enable_sm90INS1_16FlashAttnFwdSm90INS1_25CollectiveMainloopFwdSm90ILi2EN4cute5tupleIJNS5_1CILi1EEES8_S8_EEENS6_IJNS7_ILi64EEESA_SA_EEELi512ENS_10bfloat16_tEfNS_4arch4Sm90ELb0ELb0ELb1ELb1ELb1ELb1ELb0ELb0ELb0ELb1ELb0ELb0EEENS1_21CollectiveEpilogueFwdINS6_IJSA_NS7_ILi512EEESA_EEES9_SC_SE_Li256ELb1ELb1ELb0ELb0EEENS1_36VarlenDynamicPersistentTileSchedulerILi64ELi64ELi256ELi128ELb0ELb1ELb1ELb0ELb1ELb1EEEEEEEEEvNT_6ParamsE,"ax",@progbits
	.align	128
.text._ZN7cutlass13device_kernelIN5flash11enable_sm90INS1_16FlashAttnFwdSm90INS1_25CollectiveMainloopFwdSm90ILi2EN4cute5tupleIJNS5_1CILi1EEES8_S8_EEENS6_IJNS7_ILi64EEESA_SA_EEELi512ENS_10bfloat16_tEfNS_4arch4Sm90ELb0ELb0ELb1ELb1ELb1ELb1ELb0ELb0ELb0ELb1ELb0ELb0EEENS1_21CollectiveEpilogueFwdINS6_IJSA_NS7_ILi512EEESA_EEES9_SC_SE_Li256ELb1ELb1ELb0ELb0EEENS1_36VarlenDynamicPersistentTileSchedulerILi64ELi64ELi256ELi128ELb0ELb1ELb1ELb0ELb1ELb1EEEEEEEEEvNT_6ParamsE:
        .type           _ZN7cutlass13device_kernelIN5flash11enable_sm90INS1_16FlashAttnFwdSm90INS1_25CollectiveMainloopFwdSm90ILi2EN4cute5tupleIJNS5_1CILi1EEES8_S8_EEENS6_IJNS7_ILi64EEESA_SA_EEELi512ENS_10bfloat16_tEfNS_4arch4Sm90ELb0ELb0ELb1ELb1ELb1ELb1ELb0ELb0ELb0ELb1ELb0ELb0EEENS1_21CollectiveEpilogueFwdINS6_IJSA_NS7_ILi512EEESA_EEES9_SC_SE_Li256ELb1ELb1ELb0ELb0EEENS1_36VarlenDynamicPersistentTileSchedulerILi64ELi64ELi256ELi128ELb0ELb1ELb1ELb0ELb1ELb1EEEEEEEEEvNT_6ParamsE,@function
        .size           _ZN7cutlass13device_kernelIN5flash11enable_sm90INS1_16FlashAttnFwdSm90INS1_25CollectiveMainloopFwdSm90ILi2EN4cute5tupleIJNS5_1CILi1EEES8_S8_EEENS6_IJNS7_ILi64EEESA_SA_EEELi512ENS_10bfloat16_tEfNS_4arch4Sm90ELb0ELb0ELb1ELb1ELb1ELb1ELb0ELb0ELb0ELb1ELb0ELb0EEENS1_21CollectiveEpilogueFwdINS6_IJSA_NS7_ILi512EEESA_EEES9_SC_SE_Li256ELb1ELb1ELb0ELb0EEENS1_36VarlenDynamicPersistentTileSchedulerILi64ELi64ELi256ELi128ELb0ELb1ELb1ELb0ELb1ELb1EEEEEEEEEvNT_6ParamsE,(.L_x_15645 - _ZN7cutlass13device_kernelIN5flash11enable_sm90INS1_16FlashAttnFwdSm90INS1_25CollectiveMainloopFwdSm90ILi2EN4cute5tupleIJNS5_1CILi1EEES8_S8_EEENS6_IJNS7_ILi64EEESA_SA_EEELi512ENS_10bfloat16_tEfNS_4arch4Sm90ELb0ELb0ELb1ELb1ELb1ELb1ELb0ELb0ELb0ELb1ELb0ELb0EEENS1_21CollectiveEpilogueFwdINS6_IJSA_NS7_ILi512EEESA_EEES9_SC_SE_Li256ELb1ELb1ELb0ELb0EEENS1_36VarlenDynamicPersistentTileSchedulerILi64ELi64ELi256ELi128ELb0ELb1ELb1ELb0ELb1ELb1EEEEEEEEEvNT_6ParamsE)
        .other          _ZN7cutlass13device_kernelIN5flash11enable_sm90INS1_16FlashAttnFwdSm90INS1_25CollectiveMainloopFwdSm90ILi2EN4cute5tupleIJNS5_1CILi1EEES8_S8_EEENS6_IJNS7_ILi64EEESA_SA_EEELi512ENS_10bfloat16_tEfNS_4arch4Sm90ELb0ELb0ELb1ELb1ELb1ELb1ELb0ELb0ELb0ELb1ELb0ELb0EEENS1_21CollectiveEpilogueFwdINS6_IJSA_NS7_ILi512EEESA_EEES9_SC_SE_Li256ELb1ELb1ELb0ELb0EEENS1_36VarlenDynamicPersistentTileSchedulerILi64ELi64ELi256ELi128ELb0ELb1ELb1ELb0ELb1ELb1EEEEEEEEEvNT_6ParamsE,@"STO_CUDA_ENTRY STV_DEFAULT"
_ZN7cutlass13device_kernelIN5flash11enable_sm90INS1_16FlashAttnFwdSm90INS1_25CollectiveMainloopFwdSm90ILi2EN4cute5tupleIJNS5_1CILi1EEES8_S8_EEENS6_IJNS7_ILi64EEESA_SA_EEELi512ENS_10bfloat16_tEfNS_4arch4Sm90ELb0ELb0ELb1ELb1ELb1ELb1ELb0ELb0ELb0ELb1ELb0ELb0EEENS1_21CollectiveEpilogueFwdINS6_IJSA_NS7_ILi512EEESA_EEES9_SC_SE_Li256ELb1ELb1ELb0ELb0EEENS1_36VarlenDynamicPersistentTileSchedulerILi64ELi64ELi256ELi128ELb0ELb1ELb1ELb0ELb1ELb1EEEEEEEEEvNT_6ParamsE:
[----:B------:R-:W0:Y:S02]  /*0000*/  LDC R1, c[0x0][0x28] ;  /* 0x00000a00ff017b82 */ /* 0x000e240000000800 */
[----:B0-----:R-:W-:Y:S01]  /*0010*/  VIADD R1, R1, 0xffffffa0 ;  /* 0xffffffa001017836 */ /* 0x001fe20000000000 */
[----:B------:R-:W0:Y:S01]  /*0020*/  S2R R0, SR_TID.X ;  /* 0x0000000000007919 */ /* 0x000e220000002100 */
[----:B------:R-:W-:Y:S01]  /*0030*/  ELECT P0, URZ, PT ;  /* 0x00000000003f782f */ /* 0x000fe20003800000 */
[----:B------:R-:W-:Y:S01]  /*0040*/  BSSY B0, `(.L_x_3804) ;  /* 0x000000d000007945 */ /* 0x000fe20003800000 */
[----:B0-----:R-:W-:-:S05]  /*0050*/  SHF.R.U32.HI R2, RZ, 0x5, R0 ;  /* 0x00000005ff027819 */ /* 0x001fca0000011600 */
[----:B------:R-:W0:Y:S02]  /*0060*/  SHFL.IDX PT, R3, R2, RZ, 0x1f ;  /* 0x00001fff02037589 */ /* 0x000e2400000e0000 */
[----:B0-----:R-:W-:-:S13]  /*0070*/  ISETP.EQ.AND P0, PT, R3, RZ, P0 ;  /* 0x000000ff0300720c */ /* 0x001fda0000702270 */
        /* <DEDUP_REMOVED lines=9> */
.L_x_3805:
[----:B------:R-:W-:Y:S05]  /*0110*/  BSYNC B0 ;  /* 0x0000000000007941 */ /* 0x000fea0003800000 */
.L_x_3804:
[----:B------:R-:W-:Y:S01]  /*0120*/  SHF.R.U32.HI R4, RZ, 0x7, R0 ;  /* 0x00000007ff047819 */ /* 0x000fe20000011600 */
[----:B------:R-:W-:Y:S01]  /*0130*/  VOTEU.ANY UP0, P0 ;  /* 0x00000000003f7886 */ /* 0x000fe20000000100 */
[----:B------:R-:W0:Y:S01]  /*0140*/  SHFL.IDX PT, R3, R2, RZ, 0x1f ;  /* 0x00001fff02037589 */ /* 0x000e2200000e0000 */
[----:B------:R-:W-:Y:S01]  /*0150*/  UMOV UR4, 0x80 ;  /* 0x0000008000047882 */ /* 0x000fe20000000000 */
[----:B------:R-:W-:Y:S01]  /*0160*/  UMOV UR7, 0x100 ;  /* 0x0000010000077882 */ /* 0x000fe20000000000 */
[----:B------:R-:W-:Y:S01]  /*0170*/  VOTEU.ANY UP1, P0 ;  /* 0x00000000003f7886 */ /* 0x000fe20000020100 */
[----:B------:R-:W1:Y:S01]  /*0180*/  SHFL.IDX PT, R4, R4, RZ, 0x1f ;  /* 0x00001fff04047589 */ /* 0x000e6200000e0000 */
[----:B------:R-:W2:Y:S01]  /*0190*/  @UP0 S2UR UR8, SR_CgaCtaId ;  /* 0x00000000000809c3 */ /* 0x000ea20000008800 */
[----:B------:R-:W-:Y:S01]  /*01a0*/  @UP0 UMOV UR6, 0x400 ;  /* 0x0000040000060882 */ /* 0x000fe20000000000 */
[----:B------:R-:W-:-:S04]  /*01b0*/  @UP0 UIADD3 UR4, -UR4, 0x100000, URZ ;  /* 0x0010000004040890 */ /* 0x000fc8000fffe13f */
[----:B------:R-:W-:Y:S02]  /*01c0*/  @UP0 USHF.L.U32 UR5, UR4, 0xb, URZ ;  /* 0x0000000b04050899 */ /* 0x000fe4000800063f */
[----:B------:R-:W-:Y:S01]  /*01d0*/  @UP0 USHF.L.U32 UR4, UR4, 0x1, URZ ;  /* 0x0000000104040899 */ /* 0x000fe2000800063f */
[----:B0-----:R-:W-:Y:S01]  /*01e0*/  ISETP.NE.AND P1, PT, R3, RZ, PT ;  /* 0x000000ff0300720c */ /* 0x001fe20003f25270 */
[----:B-1----:R0:W-:Y:S01]  /*01f0*/  STL [R1+0x50], R4 ;  /* 0x0000500401007387 */ /* 0x0021e20000100800 */
[----:B--2---:R-:W-:Y:S02]  /*0200*/  @UP0 ULEA UR8, UR8, UR6, 0x18 ;  /* 0x0000000608080291 */ /* 0x004fe4000f8ec03f */
[----:B------:R-:W-:-:S04]  /*0210*/  @UP0 UIADD3 UR6, -UR7, 0x100000, URZ ;  /* 0x0010000007060890 */ /* 0x000fc8000fffe13f */
[----:B------:R-:W-:Y:S02]  /*0220*/  @UP0 USHF.L.U32 UR7, UR6, 0xb, URZ ;  /* 0x0000000b06070899 */ /* 0x000fe4000800063f */
[----:B------:R-:W-:Y:S01]  /*0230*/  @UP0 USHF.L.U32 UR6, UR6, 0x1, URZ ;  /* 0x0000000106060899 */ /* 0x000fe2000800063f */
[----:B------:R-:W-:Y:S01]  /*0240*/  VOTEU.ANY UP0, P0 ;  /* 0x00000000003f7886 */ /* 0x000fe20000000100 */
[----:B------:R-:W1:Y:S04]  /*0250*/  FENCE.VIEW.ASYNC.S ;  /* 0x00000000000073c6 */ /* 0x000e680000000000 */
[----:B-1----:R0:W1:Y:S06]  /*0260*/  @UP0 SYNCS.EXCH.64 URZ, [UR8+0x28c00], UR4 ;  /* 0x028c0004083f05b2 */ /* 0x00206c0008000100 */
[----:B------:R0:W2:Y:S02]  /*0270*/  @UP1 SYNCS.EXCH.64 URZ, [UR8+0x28c20], UR6 ;  /* 0x028c2006083f15b2 */ /* 0x0000a40008000100 */
        /* <DEDUP_REMOVED lines=10> */
[----:B0-----:R0:W3:Y:S01]  /*0320*/  SYNCS.EXCH.64 URZ, [UR6+0x28c30], UR4 ;  /* 0x028c3004063f75b2 */ /* 0x0010e20008000100 */
[----:B------:R0:W4:Y:S01]  /*0330*/  SYNCS.EXCH.64 URZ, [UR6+0x28c40], UR4 ;  /* 0x028c4004063f75b2 */ /* 0x0001220008000100 */
[----:B------:R0:W0:Y:S01]  /*0340*/  SYNCS.EXCH.64 URZ, [UR6+0x28c38], UR4 ;  /* 0x028c3804063f75b2 */ /* 0x0000220008000100 */
[----:B------:R0:W0:Y:S01]  /*0350*/  SYNCS.EXCH.64 URZ, [UR6+0x28c48], UR4 ;  /* 0x028c4804063f75b2 */ /* 0x0000220008000100 */
[----:B------:R-:W-:Y:S01]  /*0360*/  NOP ;  /* 0x0000000000007918 */ /* 0x000fe20000000000 */
.L_x_3806:
        /* <DEDUP_REMOVED lines=22> */
.L_x_3807:
        /* <DEDUP_REMOVED lines=18> */
.L_x_3808:
        /* <DEDUP_REMOVED lines=22> */
.L_x_3809:
        /* <DEDUP_REMOVED lines=22> */
.L_x_3810:
[----:B------:R-:W-:Y:S01]  /*08b0*/  ISETP.NE.AND P0, PT, R4, RZ, PT ;  /* 0x000000ff0400720c */ /* 0x000fe20003f05270 */
[----:B------:R-:W-:Y:S01]  /*08c0*/  IMAD.MOV.U32 R37, RZ, RZ, 0x1 ;  /* 0x00000001ff257424 */ /* 0x000fe200078e00ff */
[----:B------:R-:W-:Y:S01]  /*08d0*/  NOP ;  /* 0x0000000000007918 */ /* 0x000fe20000000000 */
[----:B------:R-:W-:Y:S01]  /*08e0*/  ULDC.64 UR40, c[0x0][0x208] ;  /* 0x0000820000287ab9 */ /* 0x000fe20000000a00 */
[----:B------:R-:W-:Y:S02]  /*08f0*/  BSSY B9, `(.L_x_3811) ;  /* 0x00016d6000097945 */ /* 0x000fe40003800000 */
[----:B------:R-:W-:Y:S01]  /*0900*/  SEL R37, R37, 0x2, !P0 ;  /* 0x0000000225257807 */ /* 0x000fe20004000000 */
[----:B01234-:R-:W-:Y:S06]  /*0910*/  BAR.SYNC.DEFER_BLOCKING 0x0 ;  /* 0x0000000000007b1d */ /* 0x01ffec0000010000 */
[----:B------:R-:W-:Y:S05]  /*0920*/  @!P0 BRA `(.L_x_3812) ;  /* 0x000000fc00388947 */ /* 0x000fea0003800000 */
.L_x_3813:
[----:B------:R-:W-:-:S08]  /*0930*/  NOP ;  /* 0x0000000000007918 */ /* 0x000fd00000000000 */
[----:B------:R-:W0:Y:S02]  /*0940*/  USETMAXREG.TRY_ALLOC.CTAPOOL UP0, 0xe8 ;  /* 0x000000e8000079c8 */ /* 0x000e240008000600 */
[----:B0-----:R-:W-:-:S13]  /*0950*/  PLOP3.LUT P0, PT, PT, PT, UP0, 0x80, 0x0 ;  /* 0x000000000000781c */ /* 0x001fda0003f0f008 */
[----:B------:R-:W-:Y:S05]  /*0960*/  @!P0 BRA `(.L_x_3813) ;  /* 0xfffffffc00f08947 */ /* 0x000fea000383ffff */
[----:B------:R-:W-:Y:S01]  /*0970*/  SHF.R.U32.HI R2, RZ, 0x7, R0 ;  /* 0x00000007ff027819 */ /* 0x000fe20000011600 */
[----:B------:R-:W0:Y:S03]  /*0980*/  S2UR UR4, SR_CgaCtaId ;  /* 0x00000000000479c3 */ /* 0x000e260000008800 */
[----:B------:R-:W-:Y:S02]  /*0990*/  ISETP.NE.AND P0, PT, R2, 0x1, PT ;  /* 0x000000010200780c */ /* 0x000fe40003f05270 */
[----:B------:R-:W-:-:S11]  /*09a0*/  MOV R2, 0x400 ;  /* 0x0000040000027802 */ /* 0x000fd60000000f00 */
[----:B------:R-:W-:Y:S06]  /*09b0*/  @!P0 BAR.ARV 0x8, 0x100 ;  /* 0x0204000000008b1d */ /* 0x000fec0000002000 */
[----:B------:R-:W-:Y:S01]  /*09c0*/  ISETP.GE.U32.AND P0, PT, R0, 0x100, PT ;  /* 0x000001000000780c */ /* 0x000fe20003f06070 */
[----:B0-----:R-:W-:Y:S01]  /*09d0*/  IMAD.U32 R189, RZ, RZ, UR4 ;  /* 0x00000004ffbd7e24 */ /* 0x001fe2000f8e00ff */
[----:B------:R-:W-:-:S04]  /*09e0*/  ULDC UR4, c[0x0][0xc3c] ;  /* 0x00030f0000047ab9 */ /* 0x000fc80000000800 */
[----:B------:R-:W-:-:S07]  /*09f0*/  LEA R2, R189, R2, 0x18 ;  /* 0x00000002bd027211 */ /* 0x000fce00078ec0ff */
[----:B------:R-:W-:Y:S08]  /*0a00*/  @P0 BAR.ARV 0xf, 0x100 ;  /* 0x03c4000000000b1d */ /* 0x000ff00000002000 */
[----:B------:R-:W-:Y:S06]  /*0a10*/  BAR.SYNC.DEFER_BLOCKING 0x5, 0x180 ;  /* 0x0146000000007b1d */ /* 0x000fec0000010000 */
[----:B------:R-:W0:Y:S02]  /*0a20*/  LDS.128 R24, [R2+0x28cd0] ;  /* 0x028cd00002187984 */ /* 0x000e240000000c00 */
[----:B------:R-:W-:Y:S06]  /*0a30*/  BAR.ARV 0x4, 0x180 ;  /* 0x0106000000007b1d */ /* 0x000fec0000002000 */
[----:B0-----:R-:W-:-:S13]  /*0a40*/  ISETP.GE.AND P0, PT, R27, UR4, PT ;  /* 0x000000041b007c0c */ /* 0x001fda000bf06270 */
[----:B------:R-:W-:Y:S05]  /*0a50*/  @P0 BRA `(.L_x_3814) ;  /* 0x0000016800fc0947 */ /* 0x000fea0003800000 */
[----:B------:R-:W-:Y:S01]  /*0a60*/  VIADD R19, R0, 0xffffff80 ;  /* 0xffffff8000137836 */ /* 0x000fe20000000000 */
[----:B------:R-:W-:Y:S01]  /*0a70*/  LOP3.LUT R186, R37, 0x1, RZ, 0xfc, !PT ;  /* 0x0000000125ba7812 */ /* 0x000fe200078efcff */
[----:B------:R-:W-:Y:S01]  /*0a80*/  IMAD.MOV.U32 R214, RZ, RZ, 0x20 ;  /* 0x00000020ffd67424 */ /* 0x000fe200078e00ff */
[----:B------:R-:W-:Y:S01]  /*0a90*/  CS2R R22, SRZ ;  /* 0x0000000000167805 */ /* 0x000fe2000001ff00 */
[----:B------:R-:W-:Y:S01]  /*0aa0*/  IMAD.MOV.U32 R187, RZ, RZ, RZ ;  /* 0x000000ffffbb7224 */ /* 0x000fe200078e00ff */
[----:B------:R-:W-:Y:S01]  /*0ab0*/  SHF.R.S32.HI R0, RZ, 0x1f, R19 ;  /* 0x0000001fff007819 */ /* 0x000fe20000011413 */
[----:B------:R-:W-:-:S03]  /*0ac0*/  IMAD.MOV.U32 R18, RZ, RZ, RZ ;  /* 0x000000ffff127224 */ /* 0x000fc600078e00ff */
[CC--:B------:R-:W-:Y:S02]  /*0ad0*/  LEA.HI R3, R0.reuse, R19.reuse, RZ, 0x7 ;  /* 0x0000001300037211 */ /* 0x0c0fe400078f38ff */
[-C--:B------:R-:W-:Y:S02]  /*0ae0*/  LEA.HI R6, R0, R19.reuse, RZ, 0x4 ;  /* 0x0000001300067211 */ /* 0x080fe400078f20ff */
[----:B------:R-:W-:Y:S02]  /*0af0*/  LOP3.LUT R4, R3, 0xffffff80, RZ, 0xc0, !PT ;  /* 0xffffff8003047812 */ /* 0x000fe400078ec0ff */
[----:B------:R-:W-:Y:S02]  /*0b00*/  LOP3.LUT R5, R6, 0xfffffff0, RZ, 0xc0, !PT ;  /* 0xfffffff006057812 */ /* 0x000fe400078ec0ff */
[----:B------:R-:W-:Y:S01]  /*0b10*/  LEA.HI R7, R0, R19, RZ, 0x5 ;  /* 0x0000001300077211 */ /* 0x000fe200078f28ff */
[C---:B------:R-:W-:Y:S01]  /*0b20*/  IMAD.IADD R4, R19.reuse, 0x1, -R4 ;  /* 0x0000000113047824 */ /* 0x040fe200078e0a04 */
[----:B------:R-:W-:Y:S01]  /*0b30*/  SHF.R.S32.HI R11, RZ, 0x4, R6 ;  /* 0x00000004ff0b7819 */ /* 0x000fe20000011406 */
[----:B------:R-:W-:Y:S01]  /*0b40*/  IMAD.IADD R9, R19, 0x1, -R5 ;  /* 0x0000000113097824 */ /* 0x000fe200078e0a05 */
[----:B------:R-:W-:-:S02]  /*0b50*/  SHF.R.S32.HI R209, RZ, 0x5, R7 ;  /* 0x00000005ffd17819 */ /* 0x000fc40000011407 */
[----:B------:R-:W-:Y:S02]  /*0b60*/  SHF.R.S32.HI R5, RZ, 0x1f, R4 ;  /* 0x0000001fff057819 */ /* 0x000fe40000011404 */
[----:B------:R-:W-:Y:S02]  /*0b70*/  SHF.R.S32.HI R12, RZ, 0x1f, R7 ;  /* 0x0000001fff0c7819 */ /* 0x000fe40000011407 */
[----:B------:R-:W-:Y:S02]  /*0b80*/  SHF.R.S32.HI R8, RZ, 0x1f, R9 ;  /* 0x0000001fff087819 */ /* 0x000fe40000011409 */
[----:B------:R-:W-:Y:S02]  /*0b90*/  LEA.HI R7, R6, R11, RZ, 0x1 ;  /* 0x0000000b06077211 */ /* 0x000fe400078f08ff */
[----:B------:R-:W-:Y:S02]  /*0ba0*/  LEA.HI R6, R5, R4, RZ, 0x2 ;  /* 0x0000000405067211 */ /* 0x000fe400078f10ff */
[----:B------:R-:W-:-:S02]  /*0bb0*/  LEA.HI R13, R12, R209, RZ, 0x2 ;  /* 0x000000d10c0d7211 */ /* 0x000fc400078f10ff */
[----:B------:R-:W-:Y:S02]  /*0bc0*/  LEA.HI R10, R8, R9, RZ, 0x3 ;  /* 0x00000009080a7211 */ /* 0x000fe400078f18ff */
[----:B------:R-:W-:Y:S02]  /*0bd0*/  LOP3.LUT R14, R7, 0x1ffffffe, RZ, 0xc0, !PT ;  /* 0x1ffffffe070e7812 */ /* 0x000fe400078ec0ff */
[--C-:B------:R-:W-:Y:S02]  /*0be0*/  SHF.R.S32.HI R7, RZ, 0x2, R6.reuse ;  /* 0x00000002ff077819 */ /* 0x100fe40000011406 */
[----:B------:R-:W-:Y:S01]  /*0bf0*/  SHF.R.S32.HI R8, RZ, 0x1f, R6 ;  /* 0x0000001fff087819 */ /* 0x000fe20000011406 */
[----:B------:R-:W-:Y:S01]  /*0c00*/  IMAD.IADD R14, R11, 0x1, -R14 ;  /* 0x000000010b0e7824 */ /* 0x000fe200078e0a0e */
[----:B------:R-:W-:Y:S02]  /*0c10*/  SHF.R.S32.HI R15, RZ, 0x7, R3 ;  /* 0x00000007ff0f7819 */ /* 0x000fe40000011403 */
[----:B------:R-:W-:Y:S01]  /*0c20*/  LOP3.LUT R16, R13, 0x3ffffc, RZ, 0xc0, !PT ;  /* 0x003ffffc0d107812 */ /* 0x000fe200078ec0ff */
[----:B------:R-:W-:Y:S01]  /*0c30*/  IMAD.SHL.U32 R14, R14, 0x8, RZ ;  /* 0x000000080e0e7824 */ /* 0x000fe200078e00ff */
[----:B------:R-:W-:Y:S01]  /*0c40*/  LEA.HI R8, R8, R7, RZ, 0x3 ;  /* 0x0000000708087211 */ /* 0x000fe200078f18ff */
[----:B------:R-:W-:Y:S01]  /*0c50*/  IMAD R13, R15, 0x100, R9 ;  /* 0x000001000f0d7824 */ /* 0x000fe200078e0209 */
[----:B------:R-:W-:Y:S01]  /*0c60*/  LOP3.LUT R12, R10, 0xfffffff8, RZ, 0xc0, !PT ;  /* 0xfffffff80a0c7812 */ /* 0x000fe200078ec0ff */
[----:B------:R-:W-:Y:S01]  /*0c70*/  IMAD.IADD R16, R209, 0x1, -R16 ;  /* 0x00000001d1107824 */ /* 0x000fe200078e0a10 */
[----:B------:R-:W-:Y:S01]  /*0c80*/  LOP3.LUT R8, R8, 0xfffffff8, RZ, 0xc0, !PT ;  /* 0xfffffff808087812 */ /* 0x000fe200078ec0ff */
[----:B------:R-:W-:Y:S01]  /*0c90*/  IMAD.SHL.U32 R10, R10, 0x40, RZ ;  /* 0x000000400a0a7824 */ /* 0x000fe200078e00ff */
[----:B------:R-:W-:Y:S01]  /*0ca0*/  LEA.HI R5, R5, R4, RZ, 0x5 ;  /* 0x0000000405057211 */ /* 0x000fe200078f28ff */
[----:B------:R-:W-:Y:S01]  /*0cb0*/  IMAD R13, R16, 0x10, R13 ;  /* 0x00000010100d7824 */ /* 0x000fe200078e020d */
[----:B------:R-:W-:Y:S01]  /*0cc0*/  LEA.HI R3, R3, R15, RZ, 0x1 ;  /* 0x0000000f03037211 */ /* 0x000fe200078f08ff */
[----:B------:R-:W-:Y:S01]  /*0cd0*/  IMAD.IADD R8, R7, 0x1, -R8 ;  /* 0x0000000107087824 */ /* 0x000fe200078e0a08 */
[----:B------:R-:W-:Y:S01]  /*0ce0*/  SHF.R.S32.HI R5, RZ, 0x5, R5 ;  /* 0x00000005ff057819 */ /* 0x000fe20000011405 */
[----:B------:R-:W-:Y:S01]  /*0cf0*/  IMAD.U32 R7, R13, 0x40, R14 ;  /* 0x000000400d077824 */ /* 0x000fe200078e000e */
[----:B------:R-:W-:Y:S01]  /*0d00*/  LOP3.LUT R10, R10, 0x7ffffe00, RZ, 0xc0, !PT ;  /* 0x7ffffe000a0a7812 */ /* 0x000fe200078ec0ff */
[----:B------:R-:W-:Y:S01]  /*0d10*/  IMAD.IADD R12, R9, 0x1, -R12 ;  /* 0x00000001090c7824 */ /* 0x000fe200078e0a0c */
[----:B------:R-:W-:Y:S01]  /*0d20*/  LOP3.LUT R3, R3, 0xfffffe, RZ, 0xc0, !PT ;  /* 0x00fffffe03037812 */ /* 0x000fe200078ec0ff */
[----:B------:R-:W-:Y:S01]  /*0d30*/  IMAD R194, R5, 0x10, R8 ;  /* 0x0000001005c27824 */ /* 0x000fe200078e0208 */
[----:B------:R0:W-:Y:S01]  /*0d40*/  STL [R1+0x5c], R7 ;  /* 0x00005c0701007387 */ /* 0x0001e20000100800 */
[C---:B------:R-:W-:Y:S01]  /*0d50*/  IMAD.SHL.U32 R9, R12.reuse, 0x40, RZ ;  /* 0x000000400c097824 */ /* 0x040fe200078e00ff */
[----:B------:R-:W-:Y:S01]  /*0d60*/  R2P PR, R12, 0x6 ;  /* 0x000000060c007804 */ /* 0x000fe20000000000 */
[----:B------:R-:W-:Y:S01]  /*0d70*/  IMAD R10, R209, 0x400, R10 ;  /* 0x00000400d10a7824 */ /* 0x000fe200078e020a */
[----:B------:R-:W-:Y:S01]  /*0d80*/  STL [R1+0x34], RZ ;  /* 0x000034ff01007387 */ /* 0x000fe20000100800 */
[----:B------:R-:W-:Y:S01]  /*0d90*/  IMAD.IADD R3, R15, 0x1, -R3 ;  /* 0x000000010f037824 */ /* 0x000fe200078e0a03 */
[----:B------:R-:W-:-:S02]  /*0da0*/  LOP3.LUT R9, R9, 0x1c0, RZ, 0xc0, !PT ;  /* 0x000001c009097812 */ /* 0x000fc400078ec0ff */
[----:B------:R-:W-:Y:S01]  /*0db0*/  SEL R214, R214, 0xffffffe0, !P1 ;  /* 0xffffffe0d6d67807 */ /* 0x000fe20004800000 */
[----:B------:R-:W-:Y:S01]  /*0dc0*/  IMAD.SHL.U32 R211, R3, 0x100, RZ ;  /* 0x0000010003d37824 */ /* 0x000fe200078e00ff */
[----:B0-----:R-:W-:Y:S02]  /*0dd0*/  LOP3.LUT R7, R6, 0x7ffffffc, RZ, 0xc0, !PT ;  /* 0x7ffffffc06077812 */ /* 0x001fe400078ec0ff */
[----:B------:R-:W-:Y:S02]  /*0de0*/  LOP3.LUT R14, R9, 0x8, R14, 0xf8, !PT ;  /* 0x00000008090e7812 */ /* 0x000fe400078ef80e */
[----:B------:R-:W-:Y:S01]  /*0df0*/  SHF.R.U32.HI R9, RZ, 0x3, R9 ;  /* 0x00000003ff097819 */ /* 0x000fe20000011609 */
[----:B------:R-:W-:Y:S01]  /*0e00*/  IMAD.IADD R7, R4, 0x1, -R7 ;  /* 0x0000000104077824 */ /* 0x000fe200078e0a07 */
[CC--:B------:R-:W-:Y:S02]  /*0e10*/  LEA.HI R4, R0.reuse, R19.reuse, RZ, 0x3 ;  /* 0x0000001300047211 */ /* 0x0c0fe400078f18ff */
[----:B------:R-:W-:Y:S01]  /*0e20*/  LEA.HI R0, R0, R19, RZ, 0x2 ;  /* 0x0000001300007211 */ /* 0x000fe200078f10ff */
[----:B------:R-:W-:Y:S01]  /*0e30*/  IMAD.SHL.U32 R210, R7, 0x2, RZ ;  /* 0x0000000207d27824 */ /* 0x000fe200078e00ff */
[----:B------:R-:W-:-:S02]  /*0e40*/  SHF.R.S32.HI R5, RZ, 0x3, R4 ;  /* 0x00000003ff057819 */ /* 0x000fc40000011404 */
[----:B------:R-:W-:Y:S02]  /*0e50*/  LOP3.LUT R4, R4, 0xfffffff8, RZ, 0xc0, !PT ;  /* 0xfffffff804047812 */ /* 0x000fe400078ec0ff */
[----:B------:R-:W-:Y:S02]  /*0e60*/  LOP3.LUT R9, R14, R9, RZ, 0x3c, !PT ;  /* 0x000000090e097212 */ /* 0x000fe400078e3cff */
[----:B------:R-:W-:Y:S02]  /*0e70*/  IADD3 R11, R19, -R4, RZ ;  /* 0x80000004130b7210 */ /* 0x000fe40007ffe0ff */
[--C-:B------:R-:W-:Y:S01]  /*0e80*/  SHF.R.S32.HI R188, RZ, 0x2, R0.reuse ;  /* 0x00000002ffbc7819 */ /* 0x100fe20000011400 */
[----:B------:R-:W-:Y:S01]  /*0e90*/  IMAD.IADD R9, R10, 0x1, R9 ;  /* 0x000000010a097824 */ /* 0x000fe200078e0209 */
[----:B------:R-:W-:Y:S01]  /*0ea0*/  SHF.R.S32.HI R5, RZ, 0x1f, R0 ;  /* 0x0000001fff057819 */ /* 0x000fe20000011400 */
[----:B------:R-:W-:Y:S01]  /*0eb0*/  IMAD.SHL.U32 R192, R11, 0x8, RZ ;  /* 0x000000080bc07824 */ /* 0x000fe200078e00ff */
[----:B------:R-:W-:Y:S01]  /*0ec0*/  LOP3.LUT R0, R0, 0xfffffffc, RZ, 0xc0, !PT ;  /* 0xfffffffc00007812 */ /* 0x000fe200078ec0ff */
[----:B------:R-:W-:Y:S01]  /*0ed0*/  VIADD R10, R188, 0x20 ;  /* 0x00000020bc0a7836 */ /* 0x000fe20000000000 */
[----:B------:R-:W-:Y:S01]  /*0ee0*/  LEA.HI R5, R5, R188, RZ, 0x3 ;  /* 0x000000bc05057211 */ /* 0x000fe200078f18ff */
[----:B------:R-:W-:-:S02]  /*0ef0*/  VIADD R30, R192, 0x40 ;  /* 0x00000040c01e7836 */ /* 0x000fc40000000000 */
[----:B------:R-:W-:Y:S01]  /*0f00*/  IMAD.IADD R8, R19, 0x1, -R0 ;  /* 0x0000000113087824 */ /* 0x000fe200078e0a00 */
[----:B------:R-:W-:Y:S01]  /*0f10*/  SHF.R.S32.HI R6, RZ, 0x1f, R10 ;  /* 0x0000001fff067819 */ /* 0x000fe2000001140a */
[----:B------:R-:W-:Y:S01]  /*0f20*/  VIADD R29, R192, 0x80 ;  /* 0x00000080c01d7836 */ /* 0x000fe20000000000 */
[----:B------:R-:W-:Y:S01]  /*0f30*/  SHF.R.S32.HI R31, RZ, 0x1f, R30 ;  /* 0x0000001fff1f7819 */ /* 0x000fe2000001141e */
[C---:B------:R-:W-:Y:S01]  /*0f40*/  IMAD.SHL.U32 R184, R8.reuse, 0x4, RZ ;  /* 0x0000000408b87824 */ /* 0x040fe200078e00ff */
[----:B------:R-:W-:Y:S01]  /*0f50*/  LEA.HI R0, R8, R8, RZ, 0x1 ;  /* 0x0000000808007211 */ /* 0x000fe200078f08ff */
[C---:B------:R-:W-:Y:S01]  /*0f60*/  VIADD R28, R192.reuse, 0xc0 ;  /* 0x000000c0c01c7836 */ /* 0x040fe20000000000 */
[----:B------:R-:W-:Y:S01]  /*0f70*/  SHF.R.S32.HI R30, RZ, 0x1f, R29 ;  /* 0x0000001fff1e7819 */ /* 0x000fe2000001141d */
[----:B------:R-:W-:Y:S01]  /*0f80*/  VIADD R24, R192, 0x100 ;  /* 0x00000100c0187836 */ /* 0x000fe20000000000 */
[----:B------:R-:W-:Y:S01]  /*0f90*/  LOP3.LUT R0, R0, 0x1ffffffe, RZ, 0xc0, !PT ;  /* 0x1ffffffe00007812 */ /* 0x000fe200078ec0ff */
[----:B------:R-:W-:Y:S01]  /*0fa0*/  IMAD.SHL.U32 R4, R10, 0x40, RZ ;  /* 0x000000400a047824 */ /* 0x000fe200078e00ff */
[----:B------:R-:W-:Y:S01]  /*0fb0*/  LEA.HI R6, R6, R10, RZ, 0x3 ;  /* 0x0000000a06067211 */ /* 0x000fe200078f18ff */
[----:B------:R-:W-:Y:S01]  /*0fc0*/  VIADD R21, R192, 0x140 ;  /* 0x00000140c0157836 */ /* 0x000fe20000000000 */
[----:B------:R-:W-:Y:S01]  /*0fd0*/  IADD3 R193, R184, 0x10, RZ ;  /* 0x00000010b8c17810 */ /* 0x000fe20007ffe0ff */
[----:B------:R-:W-:Y:S01]  /*0fe0*/  IMAD.SHL.U32 R16, R8, 0x8, RZ ;  /* 0x0000000808107824 */ /* 0x000fe200078e00ff */
[----:B------:R-:W-:Y:S01]  /*0ff0*/  SHF.R.S32.HI R29, RZ, 0x1f, R28 ;  /* 0x0000001fff1d7819 */ /* 0x000fe2000001141c */
[C---:B------:R-:W-:Y:S01]  /*1000*/  VIADD R20, R192.reuse, 0x180 ;  /* 0x00000180c0147836 */ /* 0x040fe20000000000 */
[----:B------:R-:W-:Y:S01]  /*1010*/  LOP3.LUT R5, R5, 0xfffffff8, RZ, 0xc0, !PT ;  /* 0xfffffff805057812 */ /* 0x000fe200078ec0ff */
[----:B------:R-:W-:Y:S01]  /*1020*/  VIADD R15, R192, 0x1c0 ;  /* 0x000001c0c00f7836 */ /* 0x000fe20000000000 */
[----:B------:R-:W-:Y:S01]  /*1030*/  SHF.R.S32.HI R28, RZ, 0x1f, R24 ;  /* 0x0000001fff1c7819 */ /* 0x000fe20000011418 */
[----:B------:R-:W-:Y:S01]  /*1040*/  VIADD R204, R16, 0x80 ;  /* 0x0000008010cc7836 */ /* 0x000fe20000000000 */
[----:B------:R-:W-:Y:S01]  /*1050*/  LOP3.LUT R4, R4, 0x1c0, RZ, 0xc0, !PT ;  /* 0x000001c004047812 */ /* 0x000fe200078ec0ff */
[C---:B------:R-:W-:Y:S01]  /*1060*/  VIADD R197, R16.reuse, 0x160 ;  /* 0x0000016010c57836 */ /* 0x040fe20000000000 */
[----:B------:R-:W-:Y:S01]  /*1070*/  SHF.R.S32.HI R24, RZ, 0x1f, R21 ;  /* 0x0000001fff187819 */ /* 0x000fe20000011415 */
[----:B------:R-:W-:Y:S01]  /*1080*/  VIADD R196, R16, 0x180 ;  /* 0x0000018010c47836 */ /* 0x000fe20000000000 */
[----:B------:R-:W-:Y:S01]  /*1090*/  SHF.R.S32.HI R21, RZ, 0x1f, R20 ;  /* 0x0000001fff157819 */ /* 0x000fe20000011414 */
[----:B------:R-:W-:Y:S01]  /*10a0*/  IMAD.IADD R3, R8, 0x1, -R0 ;  /* 0x0000000108037824 */ /* 0x000fe200078e0a00 */
[----:B------:R-:W-:Y:S01]  /*10b0*/  SHF.R.S32.HI R20, RZ, 0x1f, R15 ;  /* 0x0000001fff147819 */ /* 0x000fe2000001140f */
[----:B------:R-:W-:Y:S01]  /*10c0*/  IMAD.SHL.U32 R6, R6, 0x40, RZ ;  /* 0x0000004006067824 */ /* 0x000fe200078e00ff */
[----:B------:R-:W-:Y:S01]  /*10d0*/  LOP3.LUT R0, R4, 0x38, R16, 0xf8, !PT ;  /* 0x0000003804007812 */ /* 0x000fe200078ef810 */
[----:B------:R-:W-:Y:S01]  /*10e0*/  IMAD.SHL.U32 R15, R193, 0x2, RZ ;  /* 0x00000002c10f7824 */ /* 0x000fe200078e00ff */
[----:B------:R-:W-:Y:S01]  /*10f0*/  SHF.R.U32.HI R14, RZ, 0x3, R4 ;  /* 0x00000003ff0e7819 */ /* 0x000fe20000011604 */
[----:B------:R-:W-:Y:S01]  /*1100*/  IMAD.IADD R190, R188, 0x1, -R5 ;  /* 0x00000001bcbe7824 */ /* 0x000fe200078e0a05 */
[----:B------:R-:W-:Y:S01]  /*1110*/  SHF.R.S32.HI R5, RZ, 0x1f, R204 ;  /* 0x0000001fff057819 */ /* 0x000fe200000114cc */
[C---:B------:R-:W-:Y:S01]  /*1120*/  VIADD R195, R16.reuse, 0x1a0 ;  /* 0x000001a010c37836 */ /* 0x040fe20000000000 */
[----:B------:R-:W-:Y:S01]  /*1130*/  SHF.R.S32.HI R4, RZ, 0x1f, R197 ;  /* 0x0000001fff047819 */ /* 0x000fe200000114c5 */
[C---:B------:R-:W-:Y:S01]  /*1140*/  VIADD R208, R16.reuse, 0x1c0 ;  /* 0x000001c010d07836 */ /* 0x040fe20000000000 */
[----:B------:R-:W-:Y:S01]  /*1150*/  SHF.R.S32.HI R11, RZ, 0x1f, R196 ;  /* 0x0000001fff0b7819 */ /* 0x000fe200000114c4 */
[----:B------:R-:W-:Y:S01]  /*1160*/  VIADD R207, R16, 0x1e0 ;  /* 0x000001e010cf7836 */ /* 0x000fe20000000000 */
[----:B------:R-:W-:Y:S01]  /*1170*/  LOP3.LUT R6, R6, 0xfffffe00, RZ, 0xc0, !PT ;  /* 0xfffffe0006067812 */ /* 0x000fe200078ec0ff */
[----:B------:R0:W-:Y:S01]  /*1180*/  STL [R1+0x48], R15 ;  /* 0x0000480f01007387 */ /* 0x0001e20000100800 */
[----:B------:R-:W-:Y:S01]  /*1190*/  SHF.L.U64.HI R220, R204, 0x1, R5 ;  /* 0x00000001ccdc7819 */ /* 0x000fe20000010205 */
[----:B------:R-:W-:Y:S01]  /*11a0*/  IMAD R212, R9, 0x2, R2 ;  /* 0x0000000209d47824 */ /* 0x000fe200078e0202 */
[----:B------:R-:W-:Y:S01]  /*11b0*/  SHF.R.S32.HI R8, RZ, 0x1f, R195 ;  /* 0x0000001fff087819 */ /* 0x000fe200000114c3 */
[----:B------:R-:W-:Y:S01]  /*11c0*/  STL [R1+0x54], R6 ;  /* 0x0000540601007387 */ /* 0x000fe20000100800 */
[----:B------:R-:W-:Y:S01]  /*11d0*/  SHF.L.U64.HI R5, R196, 0x1, R11 ;  /* 0x00000001c4057819 */ /* 0x000fe2000001020b */
[C---:B------:R-:W-:Y:S01]  /*11e0*/  VIADD R206, R16.reuse, 0x40 ;  /* 0x0000004010ce7836 */ /* 0x040fe20000000000 */
[----:B------:R-:W-:Y:S01]  /*11f0*/  SHF.R.S32.HI R13, RZ, 0x1f, R208 ;  /* 0x0000001fff0d7819 */ /* 0x000fe200000114d0 */
[C---:B------:R-:W-:Y:S01]  /*1200*/  VIADD R205, R16.reuse, 0x60 ;  /* 0x0000006010cd7836 */ /* 0x040fe20000000000 */
[----:B------:R-:W-:Y:S01]  /*1210*/  SHF.R.S32.HI R10, RZ, 0x1f, R207 ;  /* 0x0000001fff0a7819 */ /* 0x000fe200000114cf */
[C---:B------:R-:W-:Y:S01]  /*1220*/  VIADD R203, R16.reuse, 0xa0 ;  /* 0x000000a010cb7836 */ /* 0x040fe20000000000 */
[----:B0-----:R-:W-:Y:S01]  /*1230*/  SHF.L.U64.HI R15, R197, 0x1, R4 ;  /* 0x00000001c50f7819 */ /* 0x001fe20000010204 */
[C---:B------:R-:W-:Y:S01]  /*1240*/  VIADD R202, R16.reuse, 0xc0 ;  /* 0x000000c010ca7836 */ /* 0x040fe20000000000 */
[----:B------:R-:W-:Y:S01]  /*1250*/  SHF.L.U64.HI R4, R195, 0x1, R8 ;  /* 0x00000001c3047819 */ /* 0x000fe20000010208 */
[----:B------:R-:W-:Y:S01]  /*1260*/  VIADD R201, R16, 0xe0 ;  /* 0x000000e010c97836 */ /* 0x000fe20000000000 */
[----:B------:R-:W-:Y:S01]  /*1270*/  SHF.L.U64.HI R8, R208, 0x1, R13 ;  /* 0x00000001d0087819 */ /* 0x000fe2000001020d */
[----:B------:R-:W-:Y:S01]  /*1280*/  STL [R1], R15 ;  /* 0x0000000f01007387 */ /* 0x000fe20000100800 */
[----:B------:R-:W-:Y:S01]  /*1290*/  SHF.R.S32.HI R12, RZ, 0x1f, R193 ;  /* 0x0000001fff0c7819 */ /* 0x000fe200000114c1 */
[C---:B------:R-:W-:Y:S01]  /*12a0*/  VIADD R200, R16.reuse, 0x100 ;  /* 0x0000010010c87836 */ /* 0x040fe20000000000 */
[----:B------:R-:W-:Y:S01]  /*12b0*/  SHF.R.S32.HI R217, RZ, 0x1f, R206 ;  /* 0x0000001fffd97819 */ /* 0x000fe200000114ce */
[----:B------:R0:W-:Y:S01]  /*12c0*/  STL [R1+0x4], R5 ;  /* 0x0000040501007387 */ /* 0x0001e20000100800 */
[C---:B------:R-:W-:Y:S01]  /*12d0*/  VIADD R199, R16.reuse, 0x120 ;  /* 0x0000012010c77836 */ /* 0x040fe20000000000 */
[----:B------:R-:W-:Y:S01]  /*12e0*/  SHF.R.S32.HI R218, RZ, 0x1f, R205 ;  /* 0x0000001fffda7819 */ /* 0x000fe200000114cd */
[----:B------:R-:W-:Y:S01]  /*12f0*/  VIADD R198, R16, 0x140 ;  /* 0x0000014010c67836 */ /* 0x000fe20000000000 */
[----:B------:R1:W-:Y:S01]  /*1300*/  STL [R1+0x8], R4 ;  /* 0x0000080401007387 */ /* 0x0003e20000100800 */
[----:B------:R-:W-:Y:S01]  /*1310*/  VIADD R215, R212, 0x26800 ;  /* 0x00026800d4d77836 */ /* 0x000fe20000000000 */
[----:B------:R-:W-:Y:S01]  /*1320*/  SHF.R.S32.HI R224, RZ, 0x1f, R203 ;  /* 0x0000001fffe07819 */ /* 0x000fe200000114cb */
[----:B------:R-:W-:Y:S01]  /*1330*/  VIADD R19, R16, 0x20 ;  /* 0x0000002010137836 */ /* 0x000fe20000000000 */
[----:B------:R-:W-:Y:S01]  /*1340*/  STL [R1+0xc], R8 ;  /* 0x00000c0801007387 */ /* 0x000fe20000100800 */
[----:B------:R-:W-:Y:S01]  /*1350*/  VIADD R213, R212, 0x26840 ;  /* 0x00026840d4d57836 */ /* 0x000fe20000000000 */
[----:B0-----:R-:W-:Y:S01]  /*1360*/  SHF.L.U64.HI R5, R207, 0x1, R10 ;  /* 0x00000001cf057819 */ /* 0x001fe2000001020a */
[C---:B------:R-:W-:Y:S01]  /*1370*/  @P2 VIADD R213, R215.reuse, 0xffffffc0 ;  /* 0xffffffc0d7d52836 */ /* 0x040fe20000000000 */
[----:B------:R-:W-:Y:S01]  /*1380*/  SHF.R.S32.HI R225, RZ, 0x1f, R202 ;  /* 0x0000001fffe17819 */ /* 0x000fe200000114ca */
[----:B------:R-:W-:Y:S01]  /*1390*/  IMAD.IADD R215, R215, 0x1, R214 ;  /* 0x00000001d7d77824 */ /* 0x000fe200078e02d6 */
[----:B-1----:R-:W-:Y:S01]  /*13a0*/  SHF.L.U64.HI R4, R193, 0x1, R12 ;  /* 0x00000001c1047819 */ /* 0x002fe2000001020c */
[----:B------:R0:W-:Y:S01]  /*13b0*/  STL [R1+0x10], R5 ;  /* 0x0000100501007387 */ /* 0x0001e20000100800 */
[----:B------:R-:W-:Y:S01]  /*13c0*/  SHF.R.S32.HI R226, RZ, 0x1f, R201 ;  /* 0x0000001fffe27819 */ /* 0x000fe200000114c9 */
[----:B------:R-:W-:Y:S01]  /*13d0*/  IMAD.IADD R214, R214, 0x1, R213 ;  /* 0x00000001d6d67824 */ /* 0x000fe200078e02d5 */
[----:B------:R-:W-:Y:S01]  /*13e0*/  SHF.R.S32.HI R227, RZ, 0x1f, R200 ;  /* 0x0000001fffe37819 */ /* 0x000fe200000114c8 */
[----:B------:R1:W-:Y:S01]  /*13f0*/  STL [R1+0x44], R4 ;  /* 0x0000440401007387 */ /* 0x0003e20000100800 */
[----:B------:R-:W-:-:S02]  /*1400*/  SHF.R.S32.HI R228, RZ, 0x1f, R199 ;  /* 0x0000001fffe47819 */ /* 0x000fc400000114c7 */
[----:B------:R-:W-:Y:S02]  /*1410*/  SHF.R.S32.HI R229, RZ, 0x1f, R198 ;  /* 0x0000001fffe57819 */ /* 0x000fe400000114c6 */
[----:B------:R-:W-:Y:S02]  /*1420*/  SHF.R.S32.HI R17, RZ, 0x1f, R16 ;  /* 0x0000001fff117819 */ /* 0x000fe40000011410 */
[----:B0-----:R-:W-:Y:S01]  /*1430*/  LOP3.LUT R5, R6, R0, R14, 0xf6, !PT ;  /* 0x0000000006057212 */ /* 0x001fe200078ef60e */
[----:B------:R-:W-:Y:S01]  /*1440*/  IMAD R0, R3, 0x8, R194 ;  /* 0x0000000803007824 */ /* 0x000fe200078e02c2 */
[----:B------:R-:W-:Y:S02]  /*1450*/  SHF.R.S32.HI R191, RZ, 0x1f, R19 ;  /* 0x0000001fffbf7819 */ /* 0x000fe40000011413 */
[----:B------:R-:W-:Y:S01]  /*1460*/  SHF.L.U64.HI R217, R206, 0x1, R217 ;  /* 0x00000001ced97819 */ /* 0x000fe200000102d9 */
[----:B-1----:R-:W-:Y:S01]  /*1470*/  IMAD R4, R5, 0x2, R2 ;  /* 0x0000000205047824 */ /* 0x002fe200078e0202 */
[----:B------:R-:W-:-:S02]  /*1480*/  SHF.L.U64.HI R218, R205, 0x1, R218 ;  /* 0x00000001cdda7819 */ /* 0x000fc400000102da */
[----:B------:R-:W-:Y:S02]  /*1490*/  SHF.L.U64.HI R224, R203, 0x1, R224 ;  /* 0x00000001cbe07819 */ /* 0x000fe400000102e0 */
[----:B------:R0:W-:Y:S01]  /*14a0*/  STL [R1+0x4c], R4 ;  /* 0x00004c0401007387 */ /* 0x0001e20000100800 */
[----:B------:R-:W-:Y:S02]  /*14b0*/  SHF.L.U64.HI R225, R202, 0x1, R225 ;  /* 0x00000001cae17819 */ /* 0x000fe400000102e1 */
[----:B------:R-:W-:Y:S01]  /*14c0*/  SHF.L.U64.HI R226, R201, 0x1, R226 ;  /* 0x00000001c9e27819 */ /* 0x000fe200000102e2 */
[----:B------:R0:W-:Y:S01]  /*14d0*/  STL [R1+0x58], R0 ;  /* 0x0000580001007387 */ /* 0x0001e20000100800 */
[----:B------:R-:W-:Y:S02]  /*14e0*/  SHF.L.U64.HI R227, R200, 0x1, R227 ;  /* 0x00000001c8e37819 */ /* 0x000fe400000102e3 */
[----:B------:R-:W-:Y:S02]  /*14f0*/  SHF.L.U64.HI R228, R199, 0x1, R228 ;  /* 0x00000001c7e47819 */ /* 0x000fe400000102e4 */
[----:B------:R-:W-:-:S07]  /*1500*/  SHF.L.U64.HI R229, R198, 0x1, R229 ;  /* 0x00000001c6e57819 */ /* 0x000fce00000102e5 */
.L_x_3942:
[----:B0-2-4-:R-:W0:Y:S01]  /*1510*/  LDC.64 R4, c[0x0][0xc88] ;  /* 0x00032200ff047b82 */ /* 0x015e220000000a00 */
[----:B------:R-:W-:Y:S01]  /*1520*/  ULDC.64 UR4, c[0x0][0xa28] ;  /* 0x00028a0000047ab9 */ /* 0x000fe20000000a00 */
[----:B------:R-:W-:Y:S01]  /*1530*/  ULDC.64 UR8, c[0x0][0xa18] ;  /* 0x0002860000087ab9 */ /* 0x000fe20000000a00 */
[----:B------:R-:W-:Y:S01]  /*1540*/  ULDC.64 UR6, c[0x0][0xa08] ;  /* 0x0002820000067ab9 */ /* 0x000fe20000000a00 */
[----:B0-----:R-:W-:-:S05]  /*1550*/  IMAD.WIDE R4, R27, 0x4, R4 ;  /* 0x000000041b047825 */ /* 0x001fca00078e0204 */
[----:B------:R-:W2:Y:S01]  /*1560*/  LDG.E R0, desc[UR40][R4.64] ;  /* 0x0000002804007981 */ /* 0x000ea2000c1e1900 */
[----:B------:R-:W-:Y:S01]  /*1570*/  ISETP.NE.U32.AND P2, PT, RZ, UR4, PT ;  /* 0x00000004ff007c0c */ /* 0x000fe2000bf45070 */
[----:B------:R-:W-:Y:S01]  /*1580*/  IMAD.MOV.U32 R29, RZ, RZ, RZ ;  /* 0x000000ffff1d7224 */ /* 0x000fe200078e00ff */
[----:B------:R-:W-:Y:S02]  /*1590*/  ISETP.NE.U32.AND P1, PT, RZ, UR8, PT ;  /* 0x00000008ff007c0c */ /* 0x000fe4000bf25070 */
[----:B------:R-:W-:Y:S02]  /*15a0*/  ISETP.NE.AND.EX P2, PT, RZ, UR5, PT, P2 ;  /* 0x00000005ff007c0c */ /* 0x000fe4000bf45320 */
[----:B------:R-:W-:Y:S02]  /*15b0*/  ISETP.NE.AND.EX P1, PT, RZ, UR9, PT, P1 ;  /* 0x00000009ff007c0c */ /* 0x000fe4000bf25310 */
[----:B------:R-:W-:-:S04]  /*15c0*/  ISETP.NE.U32.AND P0, PT, RZ, UR6, PT ;  /* 0x00000006ff007c0c */ /* 0x000fc8000bf05070 */
[----:B------:R-:W-:Y:S02]  /*15d0*/  ISETP.NE.AND.EX P0, PT, RZ, UR7, PT, P0 ;  /* 0x00000007ff007c0c */ /* 0x000fe4000bf05300 */
[----:B--2---:R-:W-:Y:S01]  /*15e0*/  SHF.R.S32.HI R3, RZ, 0x1f, R0 ;  /* 0x0000001fff037819 */ /* 0x004fe20000011400 */
[----:B------:R-:W-:Y:S02]  /*15f0*/  STL [R1+0x20], R0 ;  /* 0x0000200001007387 */ /* 0x000fe40000100800 */
[C---:B------:R-:W-:Y:S01]  /*1600*/  @P2 LEA R4, P3, R0.reuse, UR4, 0x2 ;  /* 0x0000000400042c11 */ /* 0x040fe2000f8610ff */
[C---:B------:R-:W-:Y:S01]  /*1610*/  IMAD.SHL.U32 R31, R0.reuse, 0x4, RZ ;  /* 0x00000004001f7824 */ /* 0x040fe200078e00ff */
[C-C-:B------:R-:W-:Y:S01]  /*1620*/  SHF.L.U64.HI R30, R0.reuse, 0x2, R3.reuse ;  /* 0x00000002001e7819 */ /* 0x140fe20000010203 */
[----:B------:R0:W-:Y:S01]  /*1630*/  STL [R1+0x40], R3 ;  /* 0x0000400301007387 */ /* 0x0001e20000100800 */
[----:B------:R-:W-:Y:S01]  /*1640*/  @P2 LEA.HI.X R5, R0, UR5, R3, 0x2, P3 ;  /* 0x0000000500052c11 */ /* 0x000fe200098f1403 */
[----:B------:R-:W-:Y:S01]  /*1650*/  ULDC UR4, c[0x0][0x288] ;  /* 0x0000a20000047ab9 */ /* 0x000fe20000000800 */
[----:B------:R-:W-:Y:S01]  /*1660*/  IADD3 R8, P4, R31, UR6, RZ ;  /* 0x000000061f087c10 */ /* 0x000fe2000ff9e0ff */
[----:B-1----:R1:W-:Y:S01]  /*1670*/  STL [R1+0x18], R31 ;  /* 0x0000181f01007387 */ /* 0x0023e20000100800 */
[----:B0-----:R-:W-:Y:S01]  /*1680*/  MOV R3, RZ ;  /* 0x000000ff00037202 */ /* 0x001fe20000000f00 */
[----:B------:R-:W-:Y:S01]  /*1690*/  IMAD.U32 R24, RZ, RZ, UR4 ;  /* 0x00000004ff187e24 */ /* 0x000fe2000f8e00ff */
[----:B------:R-:W-:Y:S01]  /*16a0*/  IADD3.X R9, R30, UR7, RZ, P4, !PT ;  /* 0x000000071e097c10 */ /* 0x000fe2000a7fe4ff */
[----:B------:R1:W-:Y:S01]  /*16b0*/  STL [R1+0x1c], R30 ;  /* 0x00001c1e01007387 */ /* 0x0003e20000100800 */
[----:B------:R-:W-:-:S03]  /*16c0*/  ULDC.64 UR4, c[0x0][0x418] ;  /* 0x0001060000047ab9 */ /* 0x000fc60000000a00 */
[----:B------:R1:W5:Y:S01]  /*16d0*/  @P2 LDG.E R3, desc[UR40][R4.64] ;  /* 0x0000002804032981 */ /* 0x000362000c1e1900 */
[----:B------:R-:W-:-:S03]  /*16e0*/  @P1 IADD3 R6, P2, R31, UR8, RZ ;  /* 0x000000081f061c10 */ /* 0x000fc6000ff5e0ff */
[----:B------:R1:W5:Y:S01]  /*16f0*/  @P0 LDG.E R29, desc[UR40][R8.64] ;  /* 0x00000028081d0981 */ /* 0x000362000c1e1900 */
[----:B---3--:R-:W-:-:S03]  /*1700*/  @P1 IADD3.X R7, R30, UR9, RZ, P2, !PT ;  /* 0x000000091e071c10 */ /* 0x008fc600097fe4ff */
[----:B------:R1:W-:Y:S01]  /*1710*/  STL [R1+0x38], R25 ;  /* 0x0000381901007387 */ /* 0x0003e20000100800 */
[----:B------:R-:W-:Y:S01]  /*1720*/  UISETP.NE.U32.AND UP0, UPT, UR4, URZ, UPT ;  /* 0x0000003f0400728c */ /* 0x000fe2000bf05070 */
[----:B------:R-:W-:Y:S02]  /*1730*/  ULDC.64 UR8, c[0x0][0xa20] ;  /* 0x0002880000087ab9 */ /* 0x000fe40000000a00 */
[----:B------:R1:W5:Y:S01]  /*1740*/  @P1 LDG.E R24, desc[UR40][R6.64] ;  /* 0x0000002806181981 */ /* 0x000362000c1e1900 */
[----:B------:R-:W-:Y:S01]  /*1750*/  UISETP.NE.AND.EX UP0, UPT, UR5, URZ, UPT, UP0 ;  /* 0x0000003f0500728c */ /* 0x000fe2000bf05300 */
[----:B------:R-:W-:Y:S01]  /*1760*/  ISETP.NE.U32.AND P2, PT, RZ, UR8, PT ;  /* 0x00000008ff007c0c */ /* 0x000fe2000bf45070 */
[----:B------:R-:W-:Y:S01]  /*1770*/  ULDC UR4, c[0x0][0x424] ;  /* 0x0001090000047ab9 */ /* 0x000fe20000000800 */
[----:B------:R1:W-:Y:S01]  /*1780*/  STL [R1+0x14], R26 ;  /* 0x0000141a01007387 */ /* 0x0003e20000100800 */
[----:B------:R-:W-:Y:S01]  /*1790*/  USEL UR4, UR4, 0x1, UP0 ;  /* 0x0000000104047887 */ /* 0x000fe20008000000 */
[----:B------:R-:W-:Y:S01]  /*17a0*/  ISETP.NE.AND.EX P2, PT, RZ, UR9, PT, P2 ;  /* 0x00000009ff007c0c */ /* 0x000fe2000bf45320 */
[----:B------:R-:W-:Y:S01]  /*17b0*/  ULDC UR5, c[0x0][0x2f0] ;  /* 0x0000bc0000057ab9 */ /* 0x000fe20000000800 */
[----:B------:R-:W-:Y:S01]  /*17c0*/  IMAD.MOV.U32 R41, RZ, RZ, R0 ;  /* 0x000000ffff297224 */ /* 0x000fe200078e0000 */
[----:B------:R-:W-:-:S03]  /*17d0*/  UIMAD UR4, UR4, UR5, URZ ;  /* 0x00000005040472a4 */ /* 0x000fc6000f8e023f */
[----:B------:R-:W-:Y:S01]  /*17e0*/  ULDC UR5, c[0x0][0x348] ;  /* 0x0000d20000057ab9 */ /* 0x000fe20000000800 */
[----:B------:R-:W-:Y:S08]  /*17f0*/  @P1 BRA `(.L_x_3815) ;  /* 0x0000000000241947 */ /* 0x000ff00003800000 */
[----:B------:R-:W-:Y:S02]  /*1800*/  ULDC.64 UR6, c[0x0][0xa00] ;  /* 0x0002800000067ab9 */ /* 0x000fe40000000a00 */
[----:B------:R-:W-:-:S04]  /*1810*/  ISETP.NE.U32.AND P1, PT, RZ, UR6, PT ;  /* 0x00000006ff007c0c */ /* 0x000fc8000bf25070 */
[----:B------:R-:W-:-:S13]  /*1820*/  ISETP.NE.AND.EX P1, PT, RZ, UR7, PT, P1 ;  /* 0x00000007ff007c0c */ /* 0x000fda000bf25310 */
[----:B------:R-:W-:Y:S05]  /*1830*/  @!P1 BRA `(.L_x_3815) ;  /* 0x0000000000149947 */ /* 0x000fea0003800000 */
[----:B-1----:R-:W0:Y:S02]  /*1840*/  LDC.64 R4, c[0x0][0xa00] ;  /* 0x00028000ff047b82 */ /* 0x002e240000000a00 */
[----:B0-----:R-:W-:-:S05]  /*1850*/  IMAD.WIDE R4, R41, 0x4, R4 ;  /* 0x0000000429047825 */ /* 0x001fca00078e0204 */
[----:B-----5:R-:W2:Y:S04]  /*1860*/  LDG.E R24, desc[UR40][R4.64] ;  /* 0x0000002804187981 */ /* 0x020ea8000c1e1900 */
[----:B------:R-:W2:Y:S02]  /*1870*/  LDG.E R7, desc[UR40][R4.64+0x4] ;  /* 0x0000042804077981 */ /* 0x000ea4000c1e1900 */
[----:B--2---:R-:W-:-:S07]  /*1880*/  IMAD.IADD R24, R7, 0x1, -R24 ;  /* 0x0000000107187824 */ /* 0x004fce00078e0a18 */
.L_x_3815:
[----:B------:R-:W-:Y:S02]  /*1890*/  IMAD.U32 R40, RZ, RZ, UR5 ;  /* 0x00000005ff287e24 */ /* 0x000fe4000f8e00ff */
[----:B------:R-:W-:Y:S01]  /*18a0*/  IMAD.U32 R28, RZ, RZ, UR4 ;  /* 0x00000004ff1c7e24 */ /* 0x000fe2000f8e00ff */
[----:B------:R-:W-:Y:S06]  /*18b0*/  @!P2 BRA `(.L_x_3816) ;  /* 0x000000000010a947 */ /* 0x000fec0003800000 */
[----:B-1----:R-:W-:-:S04]  /*18c0*/  IADD3 R4, P0, R31, UR8, RZ ;  /* 0x000000081f047c10 */ /* 0x002fc8000ff1e0ff */
[----:B------:R-:W-:-:S05]  /*18d0*/  IADD3.X R5, R30, UR9, RZ, P0, !PT ;  /* 0x000000091e057c10 */ /* 0x000fca00087fe4ff */
[----:B------:R0:W5:Y:S01]  /*18e0*/  LDG.E R28, desc[UR40][R4.64] ;  /* 0x00000028041c7981 */ /* 0x000162000c1e1900 */
[----:B------:R-:W-:Y:S05]  /*18f0*/  BRA `(.L_x_3817) ;  /* 0x0000000000107947 */ /* 0x000fea0003800000 */
.L_x_3816:
[----:B------:R-:W-:Y:S05]  /*1900*/  @!P0 BRA `(.L_x_3817) ;  /* 0x00000000000c8947 */ /* 0x000fea0003800000 */
[----:B-1----:R-:W2:Y:S04]  /*1910*/  LDG.E R5, desc[UR40][R8.64] ;  /* 0x0000002808057981 */ /* 0x002ea8000c1e1900 */
[----:B------:R-:W2:Y:S02]  /*1920*/  LDG.E R28, desc[UR40][R8.64+0x4] ;  /* 0x00000428081c7981 */ /* 0x000ea4000c1e1900 */
[----:B--2---:R-:W-:-:S07]  /*1930*/  IMAD.IADD R28, R28, 0x1, -R5 ;  /* 0x000000011c1c7824 */ /* 0x004fce00078e0a05 */
.L_x_3817:
[----:B------:R-:W-:Y:S02]  /*1940*/  ULDC.64 UR4, c[0x0][0xa10] ;  /* 0x0002840000047ab9 */ /* 0x000fe40000000a00 */
[----:B------:R-:W-:-:S04]  /*1950*/  ISETP.NE.U32.AND P0, PT, RZ, UR4, PT ;  /* 0x00000004ff007c0c */ /* 0x000fc8000bf05070 */
[----:B------:R-:W-:Y:S01]  /*1960*/  ISETP.NE.AND.EX P0, PT, RZ, UR5, PT, P0 ;  /* 0x00000005ff007c0c */ /* 0x000fe2000bf05300 */
[----:B------:R-:W-:-:S12]  /*1970*/  ULDC.64 UR4, c[0x0][0xa30] ;  /* 0x00028c0000047ab9 */ /* 0x000fd80000000a00 */
[----:B01----:R-:W0:Y:S02]  /*1980*/  @P0 LDC.64 R4, c[0x0][0xa10] ;  /* 0x00028400ff040b82 */ /* 0x003e240000000a00 */
[----:B0-----:R-:W-:-:S05]  /*1990*/  @P0 IMAD.WIDE R4, R41, 0x4, R4 ;  /* 0x0000000429040825 */ /* 0x001fca00078e0204 */
[----:B------:R-:W2:Y:S04]  /*19a0*/  @P0 LDG.E R0, desc[UR40][R4.64] ;  /* 0x0000002804000981 */ /* 0x000ea8000c1e1900 */
[----:B------:R-:W2:Y:S01]  /*19b0*/  @P0 LDG.E R9, desc[UR40][R4.64+0x4] ;  /* 0x0000042804090981 */ /* 0x000ea2000c1e1900 */
[----:B------:R-:W-:Y:S01]  /*19c0*/  ISETP.NE.U32.AND P1, PT, RZ, UR4, PT ;  /* 0x00000004ff007c0c */ /* 0x000fe2000bf25070 */
[----:B-----5:R-:W-:-:S03]  /*19d0*/  IMAD.MOV.U32 R27, RZ, RZ, R28 ;  /* 0x000000ffff1b7224 */ /* 0x020fc600078e001c */
[----:B------:R-:W-:-:S13]  /*19e0*/  ISETP.NE.AND.EX P1, PT, RZ, UR5, PT, P1 ;  /* 0x00000005ff007c0c */ /* 0x000fda000bf25310 */
[----:B------:R-:W-:-:S04]  /*19f0*/  @P1 IADD3 R6, P2, R31, UR4, RZ ;  /* 0x000000041f061c10 */ /* 0x000fc8000ff5e0ff */
[----:B------:R-:W-:-:S05]  /*1a00*/  @P1 IADD3.X R7, R30, UR5, RZ, P2, !PT ;  /* 0x000000051e071c10 */ /* 0x000fca00097fe4ff */
[----:B------:R0:W5:Y:S01]  /*1a10*/  @P1 LDG.E R27, desc[UR40][R6.64] ;  /* 0x00000028061b1981 */ /* 0x000162000c1e1900 */
[----:B------:R-:W-:Y:S01]  /*1a20*/  IMAD.IADD R11, R28, 0x1, -R3 ;  /* 0x000000011c0b7824 */ /* 0x000fe200078e0a03 */
[----:B------:R-:W-:-:S03]  /*1a30*/  PLOP3.LUT P3, PT, PT, PT, PT, 0x80, 0x0 ;  /* 0x000000000000781c */ /* 0x000fc60003f6f070 */
[----:B------:R-:W-:-:S05]  /*1a40*/  IMAD.MOV R39, RZ, RZ, -R11 ;  /* 0x000000ffff277224 */ /* 0x000fca00078e0a0b */
[----:B------:R-:W-:Y:S01]  /*1a50*/  VIMNMX R39, RZ, R39, !PT ;  /* 0x00000027ff277248 */ /* 0x000fe20007fe0100 */
[----:B--2---:R-:W-:-:S04]  /*1a60*/  @P0 IMAD.IADD R40, R9, 0x1, -R0 ;  /* 0x0000000109280824 */ /* 0x004fc800078e0a00 */
[----:B------:R-:W-:-:S04]  /*1a70*/  IMAD.IADD R171, R11, 0x1, R40 ;  /* 0x000000010bab7824 */ /* 0x000fc800078e0228 */
[----:B------:R-:W-:-:S05]  /*1a80*/  VIADD R0, R171, 0x3f ;  /* 0x0000003fab007836 */ /* 0x000fca0000000000 */
[----:B------:R-:W-:-:S04]  /*1a90*/  SHF.R.S32.HI R3, RZ, 0x1f, R0 ;  /* 0x0000001fff037819 */ /* 0x000fc80000011400 */
[----:B------:R-:W-:-:S04]  /*1aa0*/  LEA.HI R3, R3, R0, RZ, 0x6 ;  /* 0x0000000003037211 */ /* 0x000fc800078f30ff */
[----:B------:R-:W-:Y:S02]  /*1ab0*/  LOP3.LUT R5, R3, 0xffffffc0, RZ, 0xc0, !PT ;  /* 0xffffffc003057812 */ /* 0x000fe400078ec0ff */
[----:B------:R-:W-:Y:S02]  /*1ac0*/  SHF.R.S32.HI R172, RZ, 0x6, R3 ;  /* 0x00000006ffac7819 */ /* 0x000fe40000011403 */
[----:B------:R-:W-:-:S04]  /*1ad0*/  VIADDMNMX R0, R5, -R11, R40, PT ;  /* 0x8000000b05007246 */ /* 0x000fc80003800128 */
[----:B------:R-:W-:Y:S02]  /*1ae0*/  ISETP.GT.AND P0, PT, R0, R39, PT ;  /* 0x000000270000720c */ /* 0x000fe40003f04270 */
[----:B------:R-:W-:-:S05]  /*1af0*/  SHF.R.U32.HI R39, RZ, 0x6, R39 ;  /* 0x00000006ff277819 */ /* 0x000fca0000011627 */
[----:B------:R-:W-:-:S06]  /*1b00*/  IMAD.MOV.U32 R38, RZ, RZ, R39 ;  /* 0x000000ffff267224 */ /* 0x000fcc00078e0027 */
[----:B------:R-:W-:-:S05]  /*1b10*/  @P0 VIADD R0, R0, 0x3f ;  /* 0x0000003f00000836 */ /* 0x000fca0000000000 */
[----:B------:R-:W-:-:S04]  /*1b20*/  @P0 SHF.R.S32.HI R5, RZ, 0x1f, R0 ;  /* 0x0000001fff050819 */ /* 0x000fc80000011400 */
[----:B------:R-:W-:-:S04]  /*1b30*/  @P0 LEA.HI R5, R5, R0, RZ, 0x6 ;  /* 0x0000000005050211 */ /* 0x000fc800078f30ff */
[----:B------:R-:W-:-:S04]  /*1b40*/  @P0 SHF.R.S32.HI R38, RZ, 0x6, R5 ;  /* 0x00000006ff260819 */ /* 0x000fc80000011405 */
        /* <DEDUP_REMOVED lines=22> */
.L_x_3820:
[----:B------:R-:W-:Y:S05]  /*1cb0*/  BSYNC B6 ;  /* 0x0000000000067941 */ /* 0x000fea0003800000 */
.L_x_3819:
        /* <DEDUP_REMOVED lines=20> */
.L_x_3822:
[----:B------:R-:W-:Y:S05]  /*1e00*/  BSYNC B6 ;  /* 0x0000000000067941 */ /* 0x000fea0003800000 */
.L_x_3821:
[----:B------:R-:W-:Y:S01]  /*1e10*/  ULDC.64 UR4, c[0x0][0x9f8] ;  /* 0x00027e0000047ab9 */ /* 0x000fe20000000a00 */
[----:B------:R-:W0:Y:S01]  /*1e20*/  LDC.64 R4, c[0x0][0x3f8] ;  /* 0x0000fe00ff047b82 */ /* 0x000e220000000a00 */
[----:B------:R-:W-:-:S04]  /*1e30*/  ISETP.NE.U32.AND P0, PT, RZ, UR4, PT ;  /* 0x00000004ff007c0c */ /* 0x000fc8000bf05070 */
[----:B------:R-:W-:-:S03]  /*1e40*/  ISETP.NE.AND.EX P0, PT, RZ, UR5, PT, P0 ;  /* 0x00000005ff007c0c */ /* 0x000fc6000bf05300 */
[----:B------:R-:W1:Y:S08]  /*1e50*/  LDC.64 R46, c[0x0][0x408] ;  /* 0x00010200ff2e7b82 */ /* 0x000e700000000a00 */
[----:B------:R-:W2:Y:S02]  /*1e60*/  LDC R51, c[0x0][0x3f4] ;  /* 0x0000fd00ff337b82 */ /* 0x000ea40000000800 */
[----:B------:R-:W-:-:S02]  /*1e70*/  @P0 IADD3 R6, P1, R31, UR4, RZ ;  /* 0x000000041f060c10 */ /* 0x000fc4000ff3e0ff */
[----:B------:R-:W-:Y:S01]  /*1e80*/  SHF.R.S32.HI R3, RZ, 0x1f, R188 ;  /* 0x0000001fff037819 */ /* 0x000fe200000114bc */
[----:B------:R-:W3:Y:S01]  /*1e90*/  S2R R12, SR_TID.X ;  /* 0x00000000000c7919 */ /* 0x000ee20000002100 */
[----:B------:R-:W-:Y:S02]  /*1ea0*/  @P0 IADD3.X R7, R30, UR5, RZ, P1, !PT ;  /* 0x000000051e070c10 */ /* 0x000fe40008ffe4ff */
[----:B------:R-:W-:Y:S01]  /*1eb0*/  SHF.R.S32.HI R185, RZ, 0x1f, R184 ;  /* 0x0000001fffb97819 */ /* 0x000fe200000114b8 */
[----:B0-----:R-:W-:-:S04]  /*1ec0*/  IMAD.WIDE.U32 R32, R188, R4, R16 ;  /* 0x00000004bc207225 */ /* 0x001fc800078e0010 */
[----:B------:R-:W-:Y:S01]  /*1ed0*/  IMAD.SHL.U32 R44, R190, 0x40, RZ ;  /* 0x00000040be2c7824 */ /* 0x000fe200078e00ff */
[----:B------:R0:W4:Y:S01]  /*1ee0*/  @P0 LDG.E R41, desc[UR40][R6.64] ;  /* 0x0000002806290981 */ /* 0x000122000c1e1900 */
[C---:B------:R-:W-:Y:S01]  /*1ef0*/  IMAD R0, R3.reuse, R4, RZ ;  /* 0x0000000403007224 */ /* 0x040fe200078e02ff */
[----:B------:R-:W-:Y:S01]  /*1f00*/  SHF.L.U64.HI R42, R4, 0x6, R5 ;  /* 0x00000006042a7819 */ /* 0x000fe20000010205 */
[----:B-1----:R-:W-:Y:S01]  /*1f10*/  IMAD R3, R3, R46, RZ ;  /* 0x0000002e03037224 */ /* 0x002fe200078e02ff */
[----:B------:R-:W1:Y:S01]  /*1f20*/  S2R R30, SR_TID.X ;  /* 0x00000000001e7919 */ /* 0x000e620000002100 */
[----:B------:R-:W-:Y:S01]  /*1f30*/  IMAD R9, R188, R5, R0 ;  /* 0x00000005bc097224 */ /* 0x000fe200078e0200 */
[----:B------:R-:W-:Y:S01]  /*1f40*/  LOP3.LUT R44, R44, 0x1c0, RZ, 0xc0, !PT ;  /* 0x000001c02c2c7812 */ /* 0x000fe200078ec0ff */
[----:B------:R-:W-:Y:S01]  /*1f50*/  IMAD R11, R188, R47, R3 ;  /* 0x0000002fbc0b7224 */ /* 0x000fe200078e0203 */
[----:B------:R-:W-:Y:S01]  /*1f60*/  SHF.L.U64.HI R45, R46, 0x6, R47 ;  /* 0x000000062e2d7819 */ /* 0x000fe2000001022f */
[-C--:B------:R-:W-:Y:S01]  /*1f70*/  IMAD.WIDE.U32 R20, R188, R4.reuse, R184 ;  /* 0x00000004bc147225 */ /* 0x080fe200078e00b8 */
[C---:B--2---:R-:W-:Y:S01]  /*1f80*/  ISETP.GE.AND P0, PT, R16.reuse, R51, PT ;  /* 0x000000331000720c */ /* 0x044fe20003f06270 */
[----:B------:R-:W-:Y:S01]  /*1f90*/  ULDC UR4, c[0x0][0x2f4] ;  /* 0x0000bd0000047ab9 */ /* 0x000fe20000000800 */
[----:B0----5:R-:W-:Y:S01]  /*1fa0*/  SHF.R.S32.HI R7, RZ, 0x1f, R27 ;  /* 0x0000001fff077819 */ /* 0x021fe2000001141b */
[----:B------:R-:W-:Y:S01]  /*1fb0*/  IMAD.IADD R21, R21, 0x1, R9 ;  /* 0x0000000115157824 */ /* 0x000fe200078e0209 */
[----:B------:R-:W-:Y:S01]  /*1fc0*/  SEL R3, R51, RZ, P0 ;  /* 0x000000ff33037207 */ /* 0x000fe20000000000 */
[----:B------:R-:W-:Y:S01]  /*1fd0*/  IMAD.IADD R33, R9, 0x1, R33 ;  /* 0x0000000109217824 */ /* 0x000fe200078e0221 */
[C---:B------:R-:W-:Y:S01]  /*1fe0*/  ISETP.GE.AND P2, PT, R16.reuse, UR4, PT ;  /* 0x0000000410007c0c */ /* 0x040fe2000bf46270 */
[-C--:B------:R-:W-:Y:S01]  /*1ff0*/  IMAD R8, R7, R4.reuse, RZ ;  /* 0x0000000407087224 */ /* 0x080fe200078e02ff */
[----:B------:R-:W-:Y:S01]  /*2000*/  SHF.R.S32.HI R48, RZ, 0x1f, R26 ;  /* 0x0000001fff307819 */ /* 0x000fe2000001141a */
[----:B------:R-:W-:Y:S01]  /*2010*/  IMAD.IADD R3, R16, 0x1, R3 ;  /* 0x0000000110037824 */ /* 0x000fe200078e0203 */
[----:B------:R-:W-:Y:S01]  /*2020*/  ISETP.GE.AND P1, PT, R19, UR4, PT ;  /* 0x0000000413007c0c */ /* 0x000fe2000bf26270 */
[----:B------:R-:W-:Y:S01]  /*2030*/  IMAD.WIDE.U32 R20, R27, R4, R20 ;  /* 0x000000041b147225 */ /* 0x000fe200078e0014 */
[----:B------:R-:W-:-:S02]  /*2040*/  P2R R63, PR, RZ, 0x4 ;  /* 0x00000004ff3f7803 */ /* 0x000fc40000000000 */
[----:B------:R-:W-:Y:S01]  /*2050*/  SHF.R.S32.HI R6, RZ, 0x1f, R3 ;  /* 0x0000001fff067819 */ /* 0x000fe20000011403 */
[----:B------:R-:W-:Y:S01]  /*2060*/  IMAD.WIDE.U32 R32, R27, R4, R32 ;  /* 0x000000041b207225 */ /* 0x000fe200078e0020 */
[----:B---3--:R-:W-:Y:S02]  /*2070*/  SHF.R.U32.HI R12, RZ, 0x7, R12 ;  /* 0x00000007ff0c7819 */ /* 0x008fe4000001160c */
[----:B------:R-:W-:Y:S01]  /*2080*/  LEA.HI R3, R6, R3, RZ, 0x3 ;  /* 0x0000000306037211 */ /* 0x000fe200078f18ff */
[-C--:B------:R-:W-:Y:S02]  /*2090*/  IMAD R6, R7, R46.reuse, RZ ;  /* 0x0000002e07067224 */ /* 0x080fe400078e02ff */
[----:B------:R-:W-:Y:S01]  /*20a0*/  IMAD.SHL.U32 R43, R4, 0x40, RZ ;  /* 0x00000040042b7824 */ /* 0x000fe200078e00ff */
[----:B------:R-:W-:Y:S01]  /*20b0*/  LOP3.LUT R4, R44, 0x18, R16, 0xf8, !PT ;  /* 0x000000182c047812 */ /* 0x000fe200078ef810 */
[----:B------:R-:W-:Y:S01]  /*20c0*/  IMAD R57, R27, R47, R6 ;  /* 0x0000002f1b397224 */ /* 0x000fe200078e0206 */
[----:B------:R-:W-:Y:S01]  /*20d0*/  SHF.R.U32.HI R47, RZ, 0x3, R44 ;  /* 0x00000003ff2f7819 */ /* 0x000fe2000001162c */
[----:B------:R-:W-:Y:S01]  /*20e0*/  IMAD.WIDE.U32 R34, R188, R46, R184 ;  /* 0x0000002ebc227225 */ /* 0x000fe200078e00b8 */
[----:B------:R-:W-:-:S02]  /*20f0*/  LOP3.LUT R56, R3, 0xfffffff8, RZ, 0xc0, !PT ;  /* 0xfffffff803387812 */ /* 0x000fc400078ec0ff */
[----:B------:R-:W-:Y:S01]  /*2100*/  LOP3.LUT R4, R4, R47, RZ, 0x3c, !PT ;  /* 0x0000002f04047212 */ /* 0x000fe200078e3cff */
[----:B-1----:R-:W-:Y:S01]  /*2110*/  VIADD R30, R30, 0xffffff80 ;  /* 0xffffff801e1e7836 */ /* 0x002fe20000000000 */
[----:B------:R-:W-:Y:S01]  /*2120*/  SHF.R.S32.HI R61, RZ, 0x1f, R56 ;  /* 0x0000001fff3d7819 */ /* 0x000fe20000011438 */
[----:B------:R-:W-:-:S03]  /*2130*/  IMAD.WIDE.U32 R36, R188, R46, R16 ;  /* 0x0000002ebc247225 */ /* 0x000fc600078e0010 */
[----:B------:R-:W-:Y:S01]  /*2140*/  SHF.R.S32.HI R10, RZ, 0x1f, R30 ;  /* 0x0000001fff0a7819 */ /* 0x000fe2000001141e */
[----:B------:R-:W-:Y:S01]  /*2150*/  IMAD R52, R209, 0x200, R4 ;  /* 0x00000200d1347824 */ /* 0x000fe200078e0204 */
[----:B------:R-:W-:Y:S01]  /*2160*/  LOP3.LUT R4, R44, 0x38, R3, 0xf8, !PT ;  /* 0x000000382c047812 */ /* 0x000fe200078ef803 */
[----:B------:R-:W-:Y:S01]  /*2170*/  IMAD.IADD R35, R35, 0x1, R11 ;  /* 0x0000000123237824 */ /* 0x000fe200078e020b */
[----:B------:R-:W-:Y:S01]  /*2180*/  LEA.HI R10, R10, R30, RZ, 0x2 ;  /* 0x0000001e0a0a7211 */ /* 0x000fe200078f10ff */
[----:B------:R-:W-:Y:S01]  /*2190*/  IMAD.IADD R37, R11, 0x1, R37 ;  /* 0x000000010b257824 */ /* 0x000fe200078e0225 */
[----:B------:R-:W-:Y:S01]  /*21a0*/  LOP3.LUT R4, R4, R47, RZ, 0x3c, !PT ;  /* 0x0000002f04047212 */ /* 0x000fe200078e3cff */
[----:B------:R-:W-:Y:S01]  /*21b0*/  IMAD.WIDE.U32 R34, R27, R46, R34 ;  /* 0x0000002e1b227225 */ /* 0x000fe200078e0022 */
[----:B------:R-:W-:-:S03]  /*21c0*/  LOP3.LUT R10, R10, 0xfffffffc, RZ, 0xc0, !PT ;  /* 0xfffffffc0a0a7812 */ /* 0x000fc600078ec0ff */
[C---:B------:R-:W-:Y:S01]  /*21d0*/  IMAD R9, R27.reuse, R5, R8 ;  /* 0x000000051b097224 */ /* 0x040fe200078e0208 */
[----:B------:R-:W-:Y:S01]  /*21e0*/  IADD3 R10, R30, -R10, RZ ;  /* 0x8000000a1e0a7210 */ /* 0x000fe20007ffe0ff */
[----:B------:R-:W-:-:S04]  /*21f0*/  IMAD.WIDE.U32 R36, R27, R46, R36 ;  /* 0x0000002e1b247225 */ /* 0x000fc800078e0024 */
[----:B------:R-:W-:Y:S02]  /*2200*/  IMAD.IADD R55, R35, 0x1, R57 ;  /* 0x0000000123377824 */ /* 0x000fe400078e0239 */
[----:B------:R-:W-:Y:S02]  /*2210*/  IMAD.IADD R0, R29, 0x1, R28 ;  /* 0x000000011d007824 */ /* 0x000fe400078e021c */
[----:B------:R-:W-:Y:S02]  /*2220*/  IMAD.SHL.U32 R46, R46, 0x40, RZ ;  /* 0x000000402e2e7824 */ /* 0x000fe400078e00ff */
[----:B------:R-:W-:Y:S02]  /*2230*/  VIADD R49, R12, 0x8 ;  /* 0x000000080c317836 */ /* 0x000fe40000000000 */
[----:B------:R-:W-:Y:S02]  /*2240*/  IMAD R50, R10, 0x40, R188 ;  /* 0x000000400a327824 */ /* 0x000fe400078e02bc */
[----:B------:R-:W-:-:S02]  /*2250*/  IMAD.SHL.U32 R51, R51, 0x2, RZ ;  /* 0x0000000233337824 */ /* 0x000fc400078e00ff */
[----:B------:R-:W-:Y:S02]  /*2260*/  IMAD.IADD R53, R21, 0x1, R9 ;  /* 0x0000000115357824 */ /* 0x000fe400078e0209 */
[----:B------:R-:W-:Y:S02]  /*2270*/  IMAD.IADD R54, R9, 0x1, R33 ;  /* 0x0000000109367824 */ /* 0x000fe400078e0221 */
[----:B------:R-:W-:Y:S02]  /*2280*/  IMAD.IADD R57, R57, 0x1, R37 ;  /* 0x0000000139397824 */ /* 0x000fe400078e0225 */
[----:B------:R-:W-:Y:S01]  /*2290*/  IMAD R62, R209, 0x200, R4 ;  /* 0x00000200d13e7824 */ /* 0x000fe200078e0204 */
[----:B----4-:R-:W-:-:S07]  /*22a0*/  SHF.R.S32.HI R60, RZ, 0x1f, R41 ;  /* 0x0000001fff3c7819 */ /* 0x010fce0000011429 */
.L_x_3855:
[----:B0-----:R-:W0:Y:S01]  /*22b0*/  LDC R66, c[0x0][0x430] ;  /* 0x00010c00ff427b82 */ /* 0x001e220000000800 */
[----:B------:R-:W-:Y:S02]  /*22c0*/  VIADD R38, R38, 0xffffffff ;  /* 0xffffffff26267836 */ /* 0x000fe40000000000 */
[----:B------:R-:W-:Y:S02]  /*22d0*/  IMAD.MOV.U32 R65, RZ, RZ, RZ ;  /* 0x000000ffff417224 */ /* 0x000fe400078e00ff */
        /* <DEDUP_REMOVED lines=8> */
[----:B--2---:R-:W2:Y:S08]  /*2360*/  @!P2 LDC.64 R4, c[0x0][0x418] ;  /* 0x00010600ff04ab82 */ /* 0x004eb00000000a00 */
[----:B------:R-:W3:Y:S08]  /*2370*/  @P3 LDC R9, c[0x0][0x434] ;  /* 0x00010d00ff093b82 */ /* 0x000ef00000000800 */
[----:B------:R-:W4:Y:S01]  /*2380*/  @P3 LDC R10, c[0x0][0x438] ;  /* 0x00010e00ff0a3b82 */ /* 0x000f220000000800 */
[----:B---3--:R-:W-:-:S05]  /*2390*/  @P3 IMAD.HI.U32 R9, R12, R9, RZ ;  /* 0x000000090c093227 */ /* 0x008fca00078e00ff */
[----:B----4-:R-:W-:Y:S01]  /*23a0*/  @P3 SHF.R.U32.HI R8, RZ, R10, R9 ;  /* 0x0000000aff083219 */ /* 0x010fe20000011609 */
[----:B0-----:R-:W-:-:S03]  /*23b0*/  @!P2 IMAD R10, R60, R6, RZ ;  /* 0x000000063c0aa224 */ /* 0x001fc600078e02ff */
[----:B------:R-:W-:Y:S01]  /*23c0*/  @!P2 SHF.R.S32.HI R9, RZ, 0x1f, R8 ;  /* 0x0000001fff09a819 */ /* 0x000fe20000011408 */
[C---:B------:R-:W-:Y:S02]  /*23d0*/  @!P2 IMAD R11, R41.reuse, R7, R10 ;  /* 0x00000007290ba224 */ /* 0x040fe400078e020a */
[----:B------:R-:W-:-:S04]  /*23e0*/  @!P2 IMAD.WIDE.U32 R6, R41, R6, R8 ;  /* 0x000000062906a225 */ /* 0x000fc800078e0008 */
[----:B------:R-:W-:Y:S01]  /*23f0*/  @!P2 IMAD.IADD R7, R7, 0x1, R11 ;  /* 0x000000010707a824 */ /* 0x000fe200078e020b */
[----:B--2---:R-:W-:-:S04]  /*2400*/  @!P2 LEA R4, P3, R6, R4, 0x2 ;  /* 0x000000040604a211 */ /* 0x004fc800078610ff */
[----:B------:R-:W-:Y:S02]  /*2410*/  @!P2 LEA.HI.X R5, R6, R5, R7, 0x2, P3 ;  /* 0x000000050605a211 */ /* 0x000fe400018f1407 */
[----:B-1----:R-:W-:Y:S01]  /*2420*/  ISETP.GE.AND P3, PT, R77, 0x1, PT ;  /* 0x000000014d00780c */ /* 0x002fe20003f66270 */
[----:B------:R-:W-:Y:S02]  /*2430*/  IMAD.MOV R7, RZ, RZ, -R8 ;  /* 0x000000ffff077224 */ /* 0x000fe400078e0a08 */
[----:B------:R-:W-:Y:S01]  /*2440*/  IMAD.SHL.U32 R73, R22, 0x1000, RZ ;  /* 0x0000100016497824 */ /* 0x000fe200078e00ff */
[----:B------:R-:W-:Y:S05]  /*2450*/  YIELD ;  /* 0x0000000000007946 */ /* 0x000fea0003800000 */
[----:B------:R-:W-:Y:S01]  /*2460*/  IMAD R66, R66, R7, R12 ;  /* 0x0000000742427224 */ /* 0x000fe200078e020c */
[----:B------:R-:W-:Y:S01]  /*2470*/  BSSY B0, `(.L_x_3823) ;  /* 0x00001bb000007945 */ /* 0x000fe20003800000 */
[----:B------:R-:W-:Y:S01]  /*2480*/  IMAD.IADD R7, R52, 0x1, R73 ;  /* 0x0000000134077824 */ /* 0x000fe200078e0249 */
[----:B------:R0:W5:Y:S01]  /*2490*/  @!P2 LDG.E R65, desc[UR40][R4.64] ;  /* 0x000000280441a981 */ /* 0x000162000c1e1900 */
[----:B------:R-:W-:-:S02]  /*24a0*/  ISETP.GT.AND P2, PT, R38, R39, PT ;  /* 0x000000272600720c */ /* 0x000fc40003f44270 */
[----:B------:R-:W-:Y:S01]  /*24b0*/  IMAD R72, R7, 0x2, R2 ;  /* 0x0000000207487824 */ /* 0x000fe200078e0202 */
[----:B------:R-:W-:Y:S10]  /*24c0*/  @!P3 BRA `(.L_x_3824) ;  /* 0x0000001400fcb947 */ /* 0x000ff40003800000 */
[----:B------:R-:W-:Y:S01]  /*24d0*/  SHF.R.S32.HI R68, RZ, 0x1f, R66 ;  /* 0x0000001fff447819 */ /* 0x000fe20000011442 */
[----:B------:R-:W-:Y:S01]  /*24e0*/  ULDC.64 UR4, c[0x0][0x300] ;  /* 0x0000c00000047ab9 */ /* 0x000fe20000000a00 */
[----:B-----5:R-:W-:Y:S01]  /*24f0*/  SHF.R.S32.HI R67, RZ, 0x1f, R65 ;  /* 0x0000001fff437819 */ /* 0x020fe20000011441 */
[----:B0-----:R-:W-:Y:S01]  /*2500*/  IMAD.WIDE.U32 R4, R66, UR4, RZ ;  /* 0x0000000442047c25 */ /* 0x001fe2000f8e00ff */
[----:B------:R-:W-:Y:S01]  /*2510*/  ULDC.U8 UR6, c[0x0][0x410] ;  /* 0x0001040000067ab9 */ /* 0x000fe20000000000 */
[----:B------:R-:W-:Y:S02]  /*2520*/  SHF.R.S32.HI R15, RZ, 0x1f, R38 ;  /* 0x0000001fff0f7819 */ /* 0x000fe40000011426 */
[----:B------:R-:W-:Y:S01]  /*2530*/  IMAD R7, R68, UR4, RZ ;  /* 0x0000000444077c24 */ /* 0x000fe2000f8e02ff */
[----:B------:R-:W-:Y:S01]  /*2540*/  ISETP.NE.AND P3, PT, RZ, UR6, PT ;  /* 0x00000006ff007c0c */ /* 0x000fe2000bf65270 */
[----:B------:R-:W-:Y:S02]  /*2550*/  IMAD R8, R42, R38, RZ ;  /* 0x000000262a087224 */ /* 0x000fe400078e02ff */
[----:B------:R-:W-:Y:S01]  /*2560*/  IMAD R7, R66, UR5, R7 ;  /* 0x0000000542077c24 */ /* 0x000fe2000f8e0207 */
[----:B------:R-:W-:Y:S01]  /*2570*/  ULDC.64 UR4, c[0x0][0x310] ;  /* 0x0000c40000047ab9 */ /* 0x000fe20000000a00 */
[----:B------:R-:W-:-:S02]  /*2580*/  IMAD R11, R15, R43, R8 ;  /* 0x0000002b0f0b7224 */ /* 0x000fc400078e0208 */
[----:B------:R-:W-:Y:S02]  /*2590*/  IMAD R6, R67, UR4, RZ ;  /* 0x0000000443067c24 */ /* 0x000fe4000f8e02ff */
        /* <DEDUP_REMOVED lines=11> */
[----:B------:R-:W-:-:S03]  /*2650*/  IMAD.WIDE.U32 R4, R43, R38, RZ ;  /* 0x000000262b047225 */ /* 0x000fc600078e00ff */
[----:B------:R-:W-:Y:S02]  /*2660*/  LEA.HI.X R70, R6, UR5, R7, 0x1, P4 ;  /* 0x0000000506467c11 */ /* 0x000fe4000a0f0c07 */
[----:B------:R-:W-:Y:S01]  /*2670*/  IADD3 R11, R5, R11, RZ ;  /* 0x0000000b050b7210 */ /* 0x000fe20007ffe0ff */
[----:B------:R-:W-:Y:S06]  /*2680*/  @!P3 BRA `(.L_x_3825) ;  /* 0x0000000800ccb947 */ /* 0x000fec0003800000 */
[----:B------:R-:W-:Y:S01]  /*2690*/  IMAD R69, R38, -0x40, R40 ;  /* 0xffffffc026457824 */ /* 0x000fe200078e0228 */
[----:B------:R-:W-:Y:S01]  /*26a0*/  BSSY B1, `(.L_x_3826) ;  /* 0x000001e000017945 */ /* 0x000fe20003800000 */
[----:B------:R-:W-:Y:S02]  /*26b0*/  CS2R R8, SRZ ;  /* 0x0000000000087805 */ /* 0x000fe4000001ff00 */
[----:B------:R-:W-:Y:S02]  /*26c0*/  CS2R R30, SRZ ;  /* 0x00000000001e7805 */ /* 0x000fe4000001ff00 */
[----:B------:R-:W-:Y:S02]  /*26d0*/  CS2R R28, SRZ ;  /* 0x00000000001c7805 */ /* 0x000fe4000001ff00 */
[----:B------:R-:W-:Y:S02]  /*26e0*/  VIMNMX R69, R69, 0x40, PT ;  /* 0x0000004045457848 */ /* 0x000fe40003fe0100 */
[----:B------:R-:W-:-:S02]  /*26f0*/  CS2R R58, SRZ ;  /* 0x00000000003a7805 */ /* 0x000fc4000001ff00 */
[----:B------:R-:W-:-:S13]  /*2700*/  ISETP.GE.AND P4, PT, R188, R69, PT ;  /* 0x00000045bc00720c */ /* 0x000fda0003f86270 */
[----:B------:R-:W-:Y:S05]  /*2710*/  @P4 BRA `(.L_x_3827) ;  /* 0x0000000000584947 */ /* 0x000fea0003800000 */
[----:B------:R-:W-:Y:S01]  /*2720*/  IMAD.MOV.U32 R6, RZ, RZ, R34 ;  /* 0x000000ffff067224 */ /* 0x000fe200078e0022 */
[----:B------:R-:W-:Y:S01]  /*2730*/  ULDC.64 UR4, c[0x0][0x3e8] ;  /* 0x0000fa0000047ab9 */ /* 0x000fe20000000a00 */
[----:B------:R-:W-:Y:S01]  /*2740*/  IMAD.MOV.U32 R7, RZ, RZ, R55 ;  /* 0x000000ffff077224 */ /* 0x000fe200078e0037 */
[----:B------:R-:W-:Y:S01]  /*2750*/  ULDC.64 UR6, c[0x0][0x400] ;  /* 0x0001000000067ab9 */ /* 0x000fe20000000a00 */
[----:B------:R-:W-:Y:S01]  /*2760*/  IMAD R5, R45, R38, RZ ;  /* 0x000000262d057224 */ /* 0x000fe200078e02ff */
[----:B------:R-:W-:Y:S01]  /*2770*/  CS2R R28, SRZ ;  /* 0x00000000001c7805 */ /* 0x000fe2000001ff00 */
[----:B------:R-:W-:Y:S01]  /*2780*/  IMAD.WIDE.U32 R8, R38, R46, R6 ;  /* 0x0000002e26087225 */ /* 0x000fe200078e0006 */
[----:B------:R-:W-:-:S03]  /*2790*/  IADD3 R7, P3, R20, R4, RZ ;  /* 0x0000000414077210 */ /* 0x000fc60007f7e0ff */
[----:B------:R-:W-:Y:S01]  /*27a0*/  IMAD R5, R15, R46, R5 ;  /* 0x0000002e0f057224 */ /* 0x000fe200078e0205 */
[----:B------:R-:W-:Y:S01]  /*27b0*/  LEA R4, P5, R8, UR6, 0x1 ;  /* 0x0000000608047c11 */ /* 0x000fe2000f8a08ff */
[----:B------:R-:W-:Y:S01]  /*27c0*/  IMAD.X R10, R11, 0x1, R53, P3 ;  /* 0x000000010b0a7824 */ /* 0x000fe200018e0635 */
[----:B------:R-:W-:Y:S01]  /*27d0*/  LEA R6, P3, R7, UR4, 0x1 ;  /* 0x0000000407067c11 */ /* 0x000fe2000f8608ff */
[----:B------:R-:W-:-:S03]  /*27e0*/  IMAD.IADD R5, R9, 0x1, R5 ;  /* 0x0000000109057824 */ /* 0x000fc600078e0205 */
[----:B------:R-:W-:Y:S02]  /*27f0*/  LEA.HI.X R7, R7, UR5, R10, 0x1, P3 ;  /* 0x0000000507077c11 */ /* 0x000fe400098f0c0a */
[----:B------:R-:W-:Y:S02]  /*2800*/  LEA.HI.X R5, R8, UR7, R5, 0x1, P5 ;  /* 0x0000000708057c11 */ /* 0x000fe4000a8f0c05 */
[----:B------:R-:W-:Y:S02]  /*2810*/  CS2R R8, SRZ ;  /* 0x0000000000087805 */ /* 0x000fe4000001ff00 */
[-C--:B------:R-:W-:Y:S02]  /*2820*/  ISETP.GE.AND P5, PT, R184, R77.reuse, PT ;  /* 0x0000004db800720c */ /* 0x080fe40003fa6270 */
[----:B------:R-:W-:-:S11]  /*2830*/  ISETP.GE.AND P3, PT, R193, R77, PT ;  /* 0x0000004dc100720c */ /* 0x000fd60003f66270 */
[----:B------:R0:W5:Y:S04]  /*2840*/  @!P5 LDG.E.64 R30, desc[UR40][R6.64] ;  /* 0x00000028061ed981 */ /* 0x000168000c1e1b00 */
[----:B------:R0:W5:Y:S04]  /*2850*/  @!P3 LDG.E.64 R8, desc[UR40][R6.64+0x20] ;  /* 0x000020280608b981 */ /* 0x000168000c1e1b00 */
[----:B------:R0:W5:Y:S04]  /*2860*/  @!P5 LDG.E.64 R58, desc[UR40][R4.64] ;  /* 0x00000028043ad981 */ /* 0x000168000c1e1b00 */
[----:B------:R0:W5:Y:S02]  /*2870*/  @!P3 LDG.E.64 R28, desc[UR40][R4.64+0x20] ;  /* 0x00002028041cb981 */ /* 0x000164000c1e1b00 */
.L_x_3827:
[----:B------:R-:W-:Y:S05]  /*2880*/  BSYNC B1 ;  /* 0x0000000000017941 */ /* 0x000fea0003800000 */
.L_x_3826:
[----:B------:R-:W-:Y:S01]  /*2890*/  ISETP.NE.AND P3, PT, R186, 0x3, PT ;  /* 0x00000003ba00780c */ /* 0x000fe20003f65270 */
[----:B0----5:R-:W-:Y:S02]  /*28a0*/  IMAD.MOV.U32 R4, RZ, RZ, R8 ;  /* 0x000000ffff047224 */ /* 0x021fe400078e0008 */
[----:B------:R-:W-:Y:S02]  /*28b0*/  IMAD.MOV.U32 R5, RZ, RZ, R9 ;  /* 0x000000ffff057224 */ /* 0x000fe400078e0009 */
[----:B------:R-:W-:Y:S02]  /*28c0*/  IMAD.MOV.U32 R6, RZ, RZ, R30 ;  /* 0x000000ffff067224 */ /* 0x000fe400078e001e */
        /* <DEDUP_REMOVED lines=11> */
[----:B------:R-:W-:Y:S06]  /*2980*/  @!P3 BRA `(.L_x_3828) ;  /* 0x000000000004b947 */ /* 0x000fec0003800000 */
[----:B------:R-:W-:Y:S01]  /*2990*/  BPT.TRAP 0x1 ;  /* 0x000000040000795c */ /* 0x000fe20000300000 */
.L_x_3828:
[----:B------:R-:W-:Y:S01]  /*29a0*/  IMAD R64, R22, 0x8, R2 ;  /* 0x0000000816407824 */ /* 0x000fe200078e0202 */
[----:B------:R-:W-:Y:S01]  /*29b0*/  SHF.L.U32 R75, R187, 0x1f, RZ ;  /* 0x0000001fbb4b7819 */ /* 0x000fe200000006ff */
[----:B------:R-:W-:Y:S03]  /*29c0*/  BSSY B1, `(.L_x_3829) ;  /* 0x0000003000017945 */ /* 0x000fe60003800000 */
[----:B------:R-:W0:Y:S02]  /*29d0*/  SYNCS.PHASECHK.TRANS64.TRYWAIT P5, [R64+URZ+0x28c90], R75 ;  /* 0x028c904b400075a7 */ /* 0x000e2400080a017f */
[----:B0-----:R-:W-:Y:S05]  /*29e0*/  @!P5 BRA `(.L_x_3830) ;  /* 0x0000014c0020d947 */ /* 0x001fea0003800000 */
.L_x_4071:
[----:B------:R-:W-:Y:S05]  /*29f0*/  BSYNC B1 ;  /* 0x0000000000017941 */ /* 0x000fea0003800000 */
.L_x_3829:
[----:B------:R-:W-:-:S03]  /*2a00*/  UMOV UR4, 0xffffffff ;  /* 0xffffffff00047882 */ /* 0x000fc60000000000 */
[----:B------:R-:W-:Y:S05]  /*2a10*/  BRA.DIV UR4, `(.L_x_3831) ;  /* 0x0000014e04287947 */ /* 0x000fea000b800000 */
[----:B------:R-:W1:Y:S04]  /*2a20*/  SHFL.IDX PT, R70, R70, RZ, 0x1c1f ;  /* 0x001c1fff46467589 */ /* 0x000e6800000e0000 */
[----:B------:R2:W3:Y:S02]  /*2a30*/  SHFL.IDX PT, R14, R71, RZ, 0x1c1f ;  /* 0x001c1fff470e7589 */ /* 0x0004e400000e0000 */
.L_x_4075:
[----:B------:R-:W-:Y:S05]  /*2a40*/  @P4 BRA `(.L_x_3832) ;  /* 0x0000001400744947 */ /* 0x000fea0003800000 */
[----:B------:R-:W-:Y:S01]  /*2a50*/  ISETP.NE.AND P5, PT, R63, RZ, PT ;  /* 0x000000ff3f00720c */ /* 0x000fe20003fa5270 */
[----:B------:R-:W-:-:S12]  /*2a60*/  BSSY B1, `(.L_x_3833) ;  /* 0x0000038000017945 */ /* 0x000fd80003800000 */
[----:B------:R-:W-:Y:S05]  /*2a70*/  @P5 BRA `(.L_x_3834) ;  /* 0x0000000000d85947 */ /* 0x000fea0003800000 */
[----:B------:R4:W0:Y:S01]  /*2a80*/  LDS.128 R4, [R72+0x22400] ;  /* 0x0224000048047984 */ /* 0x0008220000000c00 */
[----:B------:R-:W-:Y:S01]  /*2a90*/  ISETP.GE.AND P5, PT, R184, R77, PT ;  /* 0x0000004db800720c */ /* 0x000fe20003fa6270 */
[----:B------:R-:W-:Y:S01]  /*2aa0*/  BSSY B2, `(.L_x_3835) ;  /* 0x0000032000027945 */ /* 0x000fe20003800000 */
[----:B---3--:R-:W-:-:S04]  /*2ab0*/  LEA R10, P4, R16, R14, 0x1 ;  /* 0x0000000e100a7211 */ /* 0x008fc800078808ff */
[----:B-1----:R-:W-:-:S07]  /*2ac0*/  LEA.HI.X R11, R16, R70, R17, 0x1, P4 ;  /* 0x00000046100b7211 */ /* 0x002fce00020f0c11 */
[----:B----4-:R-:W-:Y:S05]  /*2ad0*/  @P5 BRA `(.L_x_3836) ;  /* 0x0000000000b85947 */ /* 0x010fea0003800000 */
[----:B------:R-:W-:Y:S01]  /*2ae0*/  SHF.R.U32.HI R76, RZ, 0x10, R59 ;  /* 0x00000010ff4c7819 */ /* 0x000fe2000001163b */
[----:B0-----:R-:W-:Y:S01]  /*2af0*/  IMAD.U32 R15, R7, 0x10000, RZ ;  /* 0x00010000070f7824 */ /* 0x001fe200078e00ff */
[----:B--2---:R-:W-:Y:S01]  /*2b00*/  SHF.R.U32.HI R71, RZ, 0x10, R31 ;  /* 0x00000010ff477819 */ /* 0x004fe2000001161f */
[----:B------:R-:W-:Y:S01]  /*2b10*/  IMAD.U32 R12, R6, 0x10000, RZ ;  /* 0x00010000060c7824 */ /* 0x000fe200078e00ff */
[----:B------:R-:W-:Y:S02]  /*2b20*/  SHF.R.U64 R72, R58, 0x10, R59 ;  /* 0x000000103a487819 */ /* 0x000fe4000000123b */
[----:B------:R-:W-:Y:S02]  /*2b30*/  SHF.R.U64 R74, R30, 0x10, R31 ;  /* 0x000000101e4a7819 */ /* 0x000fe4000000121f */
[----:B------:R-:W-:Y:S02]  /*2b40*/  PRMT R76, R81, 0x5432, R76 ;  /* 0x00005432514c7816 */ /* 0x000fe4000000004c */
[----:B------:R-:W-:-:S02]  /*2b50*/  PRMT R59, R78, 0x5410, R71 ;  /* 0x000054104e3b7816 */ /* 0x000fc40000000047 */
[----:B------:R-:W-:Y:S02]  /*2b60*/  PRMT R72, R79, 0x5432, R72 ;  /* 0x000054324f487816 */ /* 0x000fe40000000048 */
[----:B------:R-:W-:Y:S01]  /*2b70*/  LOP3.LUT R13, R6, 0xffff0000, RZ, 0xc0, !PT ;  /* 0xffff0000060d7812 */ /* 0x000fe200078ec0ff */
[----:B------:R-:W-:Y:S01]  /*2b80*/  IMAD.U32 R71, R59, 0x10000, RZ ;  /* 0x000100003b477824 */ /* 0x000fe200078e00ff */
[----:B------:R-:W-:Y:S01]  /*2b90*/  LOP3.LUT R30, R7, 0xffff0000, RZ, 0xc0, !PT ;  /* 0xffff0000071e7812 */ /* 0x000fe200078ec0ff */
[C---:B------:R-:W-:Y:S01]  /*2ba0*/  IMAD.U32 R6, R5.reuse, 0x10000, RZ ;  /* 0x0001000005067824 */ /* 0x040fe200078e00ff */
[----:B------:R-:W-:Y:S01]  /*2bb0*/  PRMT R31, R78, 0x5432, R74 ;  /* 0x000054324e1f7816 */ /* 0x000fe2000000004a */
[----:B------:R-:W-:Y:S01]  /*2bc0*/  IMAD.U32 R78, R76, 0x10000, RZ ;  /* 0x000100004c4e7824 */ /* 0x000fe200078e00ff */
[----:B------:R-:W-:Y:S01]  /*2bd0*/  LOP3.LUT R7, R5, 0xffff0000, RZ, 0xc0, !PT ;  /* 0xffff000005077812 */ /* 0x000fe200078ec0ff */
[----:B------:R-:W-:Y:S01]  /*2be0*/  IMAD.U32 R5, R4, 0x10000, RZ ;  /* 0x0001000004057824 */ /* 0x000fe200078e00ff */
[----:B------:R-:W-:Y:S01]  /*2bf0*/  LOP3.LUT R74, R72, 0xffff0000, RZ, 0xc0, !PT ;  /* 0xffff0000484a7812 */ /* 0x000fe200078ec0ff */
[----:B------:R-:W-:Y:S01]  /*2c00*/  FMUL.FTZ R81, R13, R78 ;  /* 0x0000004e0d517220 */ /* 0x000fe20000410000 */
[----:B------:R-:W-:Y:S01]  /*2c10*/  LOP3.LUT R58, R31, 0xffff0000, RZ, 0xc0, !PT ;  /* 0xffff00001f3a7812 */ /* 0x000fe200078ec0ff */
[-C--:B------:R-:W-:Y:S01]  /*2c20*/  FMUL.FTZ R13, R13, R71.reuse ;  /* 0x000000470d0d7220 */ /* 0x080fe20000410000 */
[----:B------:R-:W-:Y:S01]  /*2c30*/  LOP3.LUT R76, R76, 0xffff0000, RZ, 0xc0, !PT ;  /* 0xffff00004c4c7812 */ /* 0x000fe200078ec0ff */
[----:B------:R-:W-:Y:S01]  /*2c40*/  FMUL.FTZ R79, R7, R74 ;  /* 0x0000004a074f7220 */ /* 0x000fe20000410000 */
[----:B------:R-:W-:Y:S01]  /*2c50*/  LOP3.LUT R59, R59, 0xffff0000, RZ, 0xc0, !PT ;  /* 0xffff00003b3b7812 */ /* 0x000fe200078ec0ff */
[-C--:B------:R-:W-:Y:S01]  /*2c60*/  FMUL.FTZ R7, R7, R58.reuse ;  /* 0x0000003a07077220 */ /* 0x080fe20000410000 */
[----:B------:R-:W-:Y:S01]  /*2c70*/  LOP3.LUT R4, R4, 0xffff0000, RZ, 0xc0, !PT ;  /* 0xffff000004047812 */ /* 0x000fe200078ec0ff */
[----:B------:R-:W-:Y:S01]  /*2c80*/  FFMA.FTZ R81, R12, R71, -R81 ;  /* 0x000000470c517223 */ /* 0x000fe20000010851 */
[----:B------:R-:W-:Y:S01]  /*2c90*/  FFMA.FTZ R79, R6, R58, -R79 ;  /* 0x0000003a064f7223 */ /* 0x000fe2000001084f */
[----:B------:R-:W-:-:S02]  /*2ca0*/  IMAD.U32 R72, R72, 0x10000, RZ ;  /* 0x0001000048487824 */ /* 0x000fc400078e00ff */
[----:B------:R-:W-:Y:S01]  /*2cb0*/  FFMA.FTZ R12, R12, R78, R13 ;  /* 0x0000004e0c0c7223 */ /* 0x000fe2000001000d */
[----:B------:R-:W-:Y:S02]  /*2cc0*/  IMAD.U32 R31, R31, 0x10000, RZ ;  /* 0x000100001f1f7824 */ /* 0x000fe400078e00ff */
[C---:B------:R-:W-:Y:S01]  /*2cd0*/  FMUL.FTZ R58, R30.reuse, R76 ;  /* 0x0000004c1e3a7220 */ /* 0x040fe20000410000 */
[----:B------:R-:W-:Y:S01]  /*2ce0*/  FMUL.FTZ R13, R30, R59 ;  /* 0x0000003b1e0d7220 */ /* 0x000fe20000410000 */
[----:B------:R-:W-:Y:S01]  /*2cf0*/  FFMA.FTZ R74, R6, R74, R7 ;  /* 0x0000004a064a7223 */ /* 0x000fe20000010007 */
        /* <DEDUP_REMOVED lines=10> */
[----:B------:R-:W-:Y:S02]  /*2da0*/  F2FP.BF16.F32.PACK_AB R5, R74, R79 ;  /* 0x0000004f4a05723e */ /* 0x000fe400000010ff */
[----:B------:R-:W-:-:S07]  /*2db0*/  MOV R7, R13 ;  /* 0x0000000d00077202 */ /* 0x000fce0000000f00 */
.L_x_3836:
[----:B------:R-:W-:Y:S05]  /*2dc0*/  BSYNC B2 ;  /* 0x0000000000027941 */ /* 0x000fea0003800000 */
.L_x_3835:
[----:B0-----:R4:W-:Y:S02]  /*2dd0*/  ST.E.128 desc[UR40][R10.64], R4 ;  /* 0x000000040a007985 */ /* 0x0019e4000c101d28 */
.L_x_3834:
[----:B------:R-:W-:Y:S05]  /*2de0*/  BSYNC B1 ;  /* 0x0000000000017941 */ /* 0x000fea0003800000 */
.L_x_3833:
[----:B------:R-:W-:Y:S05]  /*2df0*/  @P1 BRA `(.L_x_3832) ;  /* 0x0000001000881947 */ /* 0x000fea0003800000 */
[----:B----4-:R-:W-:Y:S01]  /*2e00*/  IMAD.MOV.U32 R4, RZ, RZ, 0x20 ;  /* 0x00000020ff047424 */ /* 0x010fe200078e00ff */
[----:B------:R-:W-:Y:S01]  /*2e10*/  LOP3.LUT P4, RZ, R190, 0x4, RZ, 0xc0, !PT ;  /* 0x00000004beff7812 */ /* 0x000fe2000788c0ff */
[----:B------:R-:W-:Y:S01]  /*2e20*/  BSSY B1, `(.L_x_3837) ;  /* 0x0000037000017945 */ /* 0x000fe20003800000 */
[----:B------:R-:W-:Y:S02]  /*2e30*/  ISETP.GE.AND P5, PT, R193, R77, PT ;  /* 0x0000004dc100720c */ /* 0x000fe40003fa6270 */
[----:B------:R-:W-:Y:S02]  /*2e40*/  SEL R4, R4, 0xffffffe0, !P4 ;  /* 0xffffffe004047807 */ /* 0x000fe40006000000 */
[C---:B---3--:R-:W-:Y:S02]  /*2e50*/  LEA R10, P4, R19.reuse, R14, 0x1 ;  /* 0x0000000e130a7211 */ /* 0x048fe400078808ff */
[----:B------:R-:W-:Y:S02]  /*2e60*/  IADD3 R73, R4, R52, R73 ;  /* 0x0000003404497210 */ /* 0x000fe40007ffe049 */
[----:B-1----:R-:W-:-:S03]  /*2e70*/  LEA.HI.X R11, R19, R70, R191, 0x1, P4 ;  /* 0x00000046130b7211 */ /* 0x002fc600020f0cbf */
[----:B------:R-:W-:-:S06]  /*2e80*/  IMAD R4, R73, 0x2, R2 ;  /* 0x0000000249047824 */ /* 0x000fcc00078e0202 */
[----:B------:R-:W1:Y:S01]  /*2e90*/  LDS.128 R4, [R4+0x22400] ;  /* 0x0224000004047984 */ /* 0x000e620000000c00 */
[----:B------:R-:W-:Y:S05]  /*2ea0*/  @P5 BRA `(.L_x_3838) ;  /* 0x0000000000b85947 */ /* 0x000fea0003800000 */
[----:B------:R-:W-:Y:S01]  /*2eb0*/  SHF.R.U64 R14, R8, 0x10, R9 ;  /* 0x00000010080e7819 */ /* 0x000fe20000001209 */
[----:B-1----:R-:W-:Y:S01]  /*2ec0*/  IMAD.U32 R12, R7, 0x10000, RZ ;  /* 0x00010000070c7824 */ /* 0x002fe200078e00ff */
[--C-:B------:R-:W-:Y:S01]  /*2ed0*/  SHF.R.U64 R30, R28, 0x10, R29.reuse ;  /* 0x000000101c1e7819 */ /* 0x100fe2000000121d */
[----:B------:R-:W-:Y:S01]  /*2ee0*/  IMAD.U32 R8, R6, 0x10000, RZ ;  /* 0x0001000006087824 */ /* 0x000fe200078e00ff */
        /* <DEDUP_REMOVED lines=8> */
[----:B------:R-:W-:Y:S01]  /*2f70*/  LOP3.LUT R7, R5, 0xffff0000, RZ, 0xc0, !PT ;  /* 0xffff000005077812 */ /* 0x000fe200078ec0ff */
[----:B------:R-:W-:Y:S01]  /*2f80*/  IMAD.U32 R29, R28, 0x10000, RZ ;  /* 0x000100001c1d7824 */ /* 0x000fe200078e00ff */
[C---:B------:R-:W-:Y:S01]  /*2f90*/  LOP3.LUT R31, R30.reuse, 0xffff0000, RZ, 0xc0, !PT ;  /* 0xffff00001e1f7812 */ /* 0x040fe200078ec0ff */
[----:B------:R-:W-:Y:S01]  /*2fa0*/  IMAD.U32 R30, R30, 0x10000, RZ ;  /* 0x000100001e1e7824 */ /* 0x000fe200078e00ff */
[C---:B------:R-:W-:Y:S01]  /*2fb0*/  LOP3.LUT R15, R14.reuse, 0xffff0000, RZ, 0xc0, !PT ;  /* 0xffff00000e0f7812 */ /* 0x040fe200078ec0ff */
[----:B------:R-:W-:Y:S01]  /*2fc0*/  IMAD.U32 R14, R14, 0x10000, RZ ;  /* 0x000100000e0e7824 */ /* 0x000fe200078e00ff */
[----:B------:R-:W-:Y:S01]  /*2fd0*/  LOP3.LUT R9, R6, 0xffff0000, RZ, 0xc0, !PT ;  /* 0xffff000006097812 */ /* 0x000fe200078ec0ff */
[C---:B--2---:R-:W-:Y:S01]  /*2fe0*/  FMUL.FTZ R71, R7.reuse, R31 ;  /* 0x0000001f07477220 */ /* 0x044fe20000410000 */
[----:B------:R-:W-:Y:S01]  /*2ff0*/  LOP3.LUT R58, R58, 0xffff0000, RZ, 0xc0, !PT ;  /* 0xffff00003a3a7812 */ /* 0x000fe200078ec0ff */
[----:B------:R-:W-:Y:S01]  /*3000*/  FMUL.FTZ R70, R7, R15 ;  /* 0x0000000f07467220 */ /* 0x000fe20000410000 */
[----:B------:R-:W-:Y:S01]  /*3010*/  LOP3.LUT R28, R28, 0xffff0000, RZ, 0xc0, !PT ;  /* 0xffff00001c1c7812 */ /* 0x000fe200078ec0ff */
[C---:B------:R-:W-:Y:S01]  /*3020*/  FMUL.FTZ R7, R9.reuse, R59 ;  /* 0x0000003b09077220 */ /* 0x040fe20000410000 */
[----:B------:R-:W-:Y:S01]  /*3030*/  FMUL.FTZ R9, R9, R29 ;  /* 0x0000001d09097220 */ /* 0x000fe20000410000 */
[----:B------:R-:W-:-:S02]  /*3040*/  IMAD.U32 R6, R5, 0x10000, RZ ;  /* 0x0001000005067824 */ /* 0x000fc400078e00ff */
[----:B------:R-:W-:Y:S01]  /*3050*/  FFMA.FTZ R29, R8, R29, -R7 ;  /* 0x0000001d081d7223 */ /* 0x000fe20000010807 */
[----:B------:R-:W-:Y:S02]  /*3060*/  IMAD.U32 R5, R4, 0x10000, RZ ;  /* 0x0001000004057824 */ /* 0x000fe400078e00ff */
[----:B------:R-:W-:Y:S01]  /*3070*/  FFMA.FTZ R8, R8, R59, R9 ;  /* 0x0000003b08087223 */ /* 0x000fe20000010009 */
[----:B------:R-:W-:Y:S01]  /*3080*/  LOP3.LUT R4, R4, 0xffff0000, RZ, 0xc0, !PT ;  /* 0xffff000004047812 */ /* 0x000fe200078ec0ff */
[C---:B------:R-:W-:Y:S01]  /*3090*/  FMUL.FTZ R9, R13.reuse, R58 ;  /* 0x0000003a0d097220 */ /* 0x040fe20000410000 */
[-C--:B------:R-:W-:Y:S01]  /*30a0*/  FMUL.FTZ R13, R13, R28.reuse ;  /* 0x0000001c0d0d7220 */ /* 0x080fe20000410000 */
[C---:B------:R-:W-:Y:S01]  /*30b0*/  FFMA.FTZ R71, R6.reuse, R15, -R71 ;  /* 0x0000000f06477223 */ /* 0x040fe20000010847 */
[----:B------:R-:W-:Y:S01]  /*30c0*/  FFMA.FTZ R70, R6, R31, R70 ;  /* 0x0000001f06467223 */ /* 0x000fe20000010046 */
[----:B------:R-:W-:Y:S01]  /*30d0*/  FFMA.FTZ R9, R12, R28, -R9 ;  /* 0x0000001c0c097223 */ /* 0x000fe20000010809 */
[C---:B------:R-:W-:Y:S01]  /*30e0*/  FMUL.FTZ R6, R4.reuse, R30 ;  /* 0x0000001e04067220 */ /* 0x040fe20000410000 */
[----:B------:R-:W-:Y:S01]  /*30f0*/  FMUL.FTZ R7, R4, R14 ;  /* 0x0000000e04077220 */ /* 0x000fe20000410000 */
[----:B------:R-:W-:Y:S01]  /*3100*/  FFMA.FTZ R12, R12, R58, R13 ;  /* 0x0000003a0c0c7223 */ /* 0x000fe2000001000d */
[----:B------:R-:W-:Y:S01]  /*3110*/  F2FP.BF16.F32.PACK_AB R8, R8, R29 ;  /* 0x0000001d0808723e */ /* 0x000fe200000010ff */
[C---:B------:R-:W-:Y:S01]  /*3120*/  FFMA.FTZ R6, R5.reuse, R14, -R6 ;  /* 0x0000000e05067223 */ /* 0x040fe20000010806 */
[----:B------:R-:W-:Y:S01]  /*3130*/  FFMA.FTZ R7, R5, R30, R7 ;  /* 0x0000001e05077223 */ /* 0x000fe20000010007 */
[----:B------:R-:W-:-:S02]  /*3140*/  F2FP.BF16.F32.PACK_AB R5, R70, R71 ;  /* 0x000000474605723e */ /* 0x000fc400000010ff */
[----:B------:R-:W-:Y:S02]  /*3150*/  F2FP.BF16.F32.PACK_AB R9, R12, R9 ;  /* 0x000000090c09723e */ /* 0x000fe400000010ff */
[----:B------:R-:W-:Y:S01]  /*3160*/  F2FP.BF16.F32.PACK_AB R4, R7, R6 ;  /* 0x000000060704723e */ /* 0x000fe200000010ff */
[----:B------:R-:W-:Y:S02]  /*3170*/  IMAD.MOV.U32 R6, RZ, RZ, R8 ;  /* 0x000000ffff067224 */ /* 0x000fe400078e0008 */
[----:B------:R-:W-:-:S07]  /*3180*/  IMAD.MOV.U32 R7, RZ, RZ, R9 ;  /* 0x000000ffff077224 */ /* 0x000fce00078e0009 */
.L_x_3838:
[----:B------:R-:W-:Y:S05]  /*3190*/  BSYNC B1 ;  /* 0x0000000000017941 */ /* 0x000fea0003800000 */
.L_x_3837:
[----:B-1----:R1:W-:Y:S01]  /*31a0*/  ST.E.128 desc[UR40][R10.64], R4 ;  /* 0x000000040a007985 */ /* 0x0023e2000c101d28 */
[----:B------:R-:W-:Y:S05]  /*31b0*/  BRA `(.L_x_3832) ;  /* 0x0000000c00987947 */ /* 0x000fea0003800000 */
.L_x_3825:
[----:B------:R-:W-:-:S05]  /*31c0*/  IMAD R69, R38, -0x40, R40 ;  /* 0xffffffc026457824 */ /* 0x000fca00078e0228 */
[----:B------:R-:W-:-:S04]  /*31d0*/  VIMNMX R69, R69, 0x40, PT ;  /* 0x0000004045457848 */ /* 0x000fc80003fe0100 */
[----:B------:R-:W-:-:S04]  /*31e0*/  ISETP.GE.AND P4, PT, R188, R69, PT ;  /* 0x00000045bc00720c */ /* 0x000fc80003f86270 */
[----:B------:R-:W-:-:S13]  /*31f0*/  ISETP.GE.OR P3, PT, R16, R77, P4 ;  /* 0x0000004d1000720c */ /* 0x000fda0002766670 */
[----:B------:R-:W0:Y:S01]  /*3200*/  @!P3 LDC.64 R12, c[0x0][0x3e8] ;  /* 0x0000fa00ff0cbb82 */ /* 0x000e220000000a00 */
[----:B------:R-:W-:Y:S01]  /*3210*/  @!P3 IADD3 R6, P5, R32, R4, RZ ;  /* 0x000000042006b210 */ /* 0x000fe20007fbe0ff */
[----:B------:R-:W-:Y:S02]  /*3220*/  @!P3 IMAD R4, R45, R38, RZ ;  /* 0x000000262d04b224 */ /* 0x000fe400078e02ff */
[----:B------:R-:W-:Y:S02]  /*3230*/  @!P3 IMAD.MOV.U32 R5, RZ, RZ, R57 ;  /* 0x000000ffff05b224 */ /* 0x000fe400078e0039 */
[----:B------:R-:W-:Y:S02]  /*3240*/  @!P3 IMAD R15, R15, R46, R4 ;  /* 0x0000002e0f0fb224 */ /* 0x000fe400078e0204 */
[----:B------:R-:W1:Y:S01]  /*3250*/  @!P3 LDC.64 R8, c[0x0][0x400] ;  /* 0x00010000ff08bb82 */ /* 0x000e620000000a00 */
[----:B------:R-:W-:Y:S02]  /*3260*/  @!P3 IMAD.X R7, R11, 0x1, R54, P5 ;  /* 0x000000010b07b824 */ /* 0x000fe400028e0636 */
[----:B------:R-:W-:-:S04]  /*3270*/  @!P3 IMAD.MOV.U32 R4, RZ, RZ, R36 ;  /* 0x000000ffff04b224 */ /* 0x000fc800078e0024 */
[----:B------:R-:W-:Y:S01]  /*3280*/  @!P3 IMAD.WIDE.U32 R10, R38, R46, R4 ;  /* 0x0000002e260ab225 */ /* 0x000fe200078e0004 */
[----:B------:R-:W-:-:S03]  /*3290*/  CS2R R4, SRZ ;  /* 0x0000000000047805 */ /* 0x000fc6000001ff00 */
[----:B------:R-:W-:Y:S01]  /*32a0*/  @!P3 IMAD.IADD R11, R15, 0x1, R11 ;  /* 0x000000010f0bb824 */ /* 0x000fe200078e020b */
[----:B0-----:R-:W-:-:S04]  /*32b0*/  @!P3 LEA R12, P5, R6, R12, 0x1 ;  /* 0x0000000c060cb211 */ /* 0x001fc800078a08ff */
[----:B------:R-:W-:Y:S02]  /*32c0*/  @!P3 LEA.HI.X R13, R6, R13, R7, 0x1, P5 ;  /* 0x0000000d060db211 */ /* 0x000fe400028f0c07 */
[----:B------:R-:W-:Y:S02]  /*32d0*/  CS2R R6, SRZ ;  /* 0x0000000000067805 */ /* 0x000fe4000001ff00 */
[C---:B-1----:R-:W-:Y:S02]  /*32e0*/  @!P3 LEA R8, P5, R10.reuse, R8, 0x1 ;  /* 0x000000080a08b211 */ /* 0x042fe400078a08ff */
[----:B------:R-:W-:Y:S02]  /*32f0*/  CS2R R30, SRZ ;  /* 0x00000000001e7805 */ /* 0x000fe4000001ff00 */
[----:B------:R-:W-:Y:S01]  /*3300*/  CS2R R28, SRZ ;  /* 0x00000000001c7805 */ /* 0x000fe2000001ff00 */
[----:B------:R-:W2:Y:S01]  /*3310*/  @!P3 LDG.E.128 R4, desc[UR40][R12.64] ;  /* 0x000000280c04b981 */ /* 0x000ea2000c1e1d00 */
[----:B------:R-:W-:-:S05]  /*3320*/  @!P3 LEA.HI.X R9, R10, R9, R11, 0x1, P5 ;  /* 0x000000090a09b211 */ /* 0x000fca00028f0c0b */
[----:B------:R-:W3:Y:S01]  /*3330*/  @!P3 LDG.E.128 R28, desc[UR40][R8.64] ;  /* 0x00000028081cb981 */ /* 0x000ee2000c1e1d00 */
[----:B------:R-:W-:Y:S02]  /*3340*/  ISETP.NE.AND P3, PT, R186, 0x3, PT ;  /* 0x00000003ba00780c */ /* 0x000fe40003f65270 */
[----:B------:R-:W-:Y:S01]  /*3350*/  ISETP.GE.AND P5, PT, R16, R77, PT ;  /* 0x0000004d1000720c */ /* 0x000fe20003fa6270 */
[----:B--2---:R-:W-:Y:S02]  /*3360*/  IMAD.MOV.U32 R10, RZ, RZ, R4 ;  /* 0x000000ffff0a7224 */ /* 0x004fe400078e0004 */
[----:B------:R-:W-:Y:S02]  /*3370*/  IMAD.MOV.U32 R11, RZ, RZ, R5 ;  /* 0x000000ffff0b7224 */ /* 0x000fe400078e0005 */
[----:B------:R-:W-:Y:S02]  /*3380*/  IMAD.MOV.U32 R14, RZ, RZ, R6 ;  /* 0x000000ffff0e7224 */ /* 0x000fe400078e0006 */
[----:B------:R-:W-:Y:S01]  /*3390*/  IMAD.MOV.U32 R15, RZ, RZ, R7 ;  /* 0x000000ffff0f7224 */ /* 0x000fe200078e0007 */
[----:B------:R-:W-:Y:S01]  /*33a0*/  PRMT R79, R10, 0x5410, R11 ;  /* 0x000054100a4f7816 */ /* 0x000fe2000000000b */
[----:B---3--:R-:W-:Y:S01]  /*33b0*/  IMAD.MOV.U32 R8, RZ, RZ, R30 ;  /* 0x000000ffff087224 */ /* 0x008fe200078e001e */
[----:B------:R-:W-:Y:S01]  /*33c0*/  PRMT R83, R83, 0x5410, R14 ;  /* 0x0000541053537816 */ /* 0x000fe2000000000e */
[----:B------:R-:W-:Y:S01]  /*33d0*/  IMAD.MOV.U32 R9, RZ, RZ, R31 ;  /* 0x000000ffff097224 */ /* 0x000fe200078e001f */
[----:B------:R-:W-:Y:S01]  /*33e0*/  MOV R10, R28 ;  /* 0x0000001c000a7202 */ /* 0x000fe20000000f00 */
[----:B------:R-:W-:Y:S01]  /*33f0*/  IMAD.MOV.U32 R11, RZ, RZ, R29 ;  /* 0x000000ffff0b7224 */ /* 0x000fe200078e001d */
[----:B------:R-:W-:-:S02]  /*3400*/  PRMT R87, R87, 0x5410, R15 ;  /* 0x0000541057577816 */ /* 0x000fc4000000000f */
[----:B------:R-:W-:Y:S02]  /*3410*/  PRMT R82, R9, 0x5410, R8 ;  /* 0x0000541009527816 */ /* 0x000fe40000000008 */
[----:B------:R-:W-:Y:S02]  /*3420*/  PRMT R86, R86, 0x5410, R10 ;  /* 0x0000541056567816 */ /* 0x000fe4000000000a */
[----:B------:R-:W-:Y:S01]  /*3430*/  PRMT R83, R11, 0x7610, R83 ;  /* 0x000076100b537816 */ /* 0x000fe20000000053 */
[----:B------:R-:W-:Y:S06]  /*3440*/  @!P3 BRA `(.L_x_3839) ;  /* 0x000000000004b947 */ /* 0x000fec0003800000 */
[----:B------:R-:W-:Y:S01]  /*3450*/  BPT.TRAP 0x1 ;  /* 0x000000040000795c */ /* 0x000fe20000300000 */
.L_x_3839:
[----:B------:R-:W-:Y:S01]  /*3460*/  IMAD R64, R22, 0x8, R2 ;  /* 0x0000000816407824 */ /* 0x000fe200078e0202 */
[----:B------:R-:W-:Y:S01]  /*3470*/  SHF.L.U32 R75, R187, 0x1f, RZ ;  /* 0x0000001fbb4b7819 */ /* 0x000fe200000006ff */
[----:B------:R-:W-:Y:S03]  /*3480*/  BSSY B1, `(.L_x_3840) ;  /* 0x0000003000017945 */ /* 0x000fe60003800000 */
[----:B------:R-:W0:Y:S02]  /*3490*/  SYNCS.PHASECHK.TRANS64.TRYWAIT P6, [R64+URZ+0x28c90], R75 ;  /* 0x028c904b400075a7 */ /* 0x000e2400080c017f */
[----:B0-----:R-:W-:Y:S05]  /*34a0*/  @!P6 BRA `(.L_x_3841) ;  /* 0x0000014000cce947 */ /* 0x001fea0003800000 */
.L_x_4076:
[----:B------:R-:W-:Y:S05]  /*34b0*/  BSYNC B1 ;  /* 0x0000000000017941 */ /* 0x000fea0003800000 */
.L_x_3840:
[----:B------:R-:W-:-:S03]  /*34c0*/  UMOV UR4, 0xffffffff ;  /* 0xffffffff00047882 */ /* 0x000fc60000000000 */
[----:B------:R-:W-:Y:S05]  /*34d0*/  BRA.DIV UR4, `(.L_x_3842) ;  /* 0x0000014204d47947 */ /* 0x000fea000b800000 */
[----:B------:R-:W1:Y:S04]  /*34e0*/  SHFL.IDX PT, R70, R70, RZ, 0x1c1f ;  /* 0x001c1fff46467589 */ /* 0x000e6800000e0000 */
[----:B------:R-:W2:Y:S02]  /*34f0*/  SHFL.IDX PT, R71, R71, RZ, 0x1c1f ;  /* 0x001c1fff47477589 */ /* 0x000ea400000e0000 */
.L_x_4080:
[----:B------:R-:W3:Y:S02]  /*3500*/  LDC R72, c[0x0][0x2f4] ;  /* 0x0000bd00ff487b82 */ /* 0x000ee40000000800 */
[----:B---3--:R-:W-:-:S13]  /*3510*/  ISETP.GE.OR P4, PT, R16, R72, P4 ;  /* 0x000000481000720c */ /* 0x008fda0002786670 */
[----:B------:R-:W-:Y:S05]  /*3520*/  @P4 BRA `(.L_x_3832) ;  /* 0x0000000800bc4947 */ /* 0x000fea0003800000 */
[----:B------:R-:W-:Y:S01]  /*3530*/  IMAD.IADD R8, R72, 0x1, -R51 ;  /* 0x0000000148087824 */ /* 0x000fe200078e0a33 */
[C---:B--2---:R-:W-:Y:S01]  /*3540*/  LEA R58, P4, R56.reuse, R71, 0x1 ;  /* 0x00000047383a7211 */ /* 0x044fe200078808ff */
[----:B------:R-:W-:Y:S03]  /*3550*/  BSSY B1, `(.L_x_3843) ;  /* 0x000006e000017945 */ /* 0x000fe60003800000 */
[----:B------:R-:W-:Y:S02]  /*3560*/  SEL R8, R51, R8, !P0 ;  /* 0x0000000833087207 */ /* 0x000fe40004000000 */
[----:B-1----:R-:W-:Y:S02]  /*3570*/  LEA.HI.X R59, R56, R70, R61, 0x1, P4 ;  /* 0x00000046383b7211 */ /* 0x002fe400020f0c3d */
[----:B------:R-:W-:-:S04]  /*3580*/  SHF.R.S32.HI R9, RZ, 0x1f, R8 ;  /* 0x0000001fff097819 */ /* 0x000fc80000011408 */
[----:B------:R-:W-:-:S04]  /*3590*/  LEA.HI R9, R9, R8, RZ, 0x4 ;  /* 0x0000000809097211 */ /* 0x000fc800078f20ff */
[----:B------:R-:W-:Y:S01]  /*35a0*/  SHF.R.S32.HI R8, RZ, 0x4, R9 ;  /* 0x00000004ff087819 */ /* 0x000fe20000011409 */
[----:B------:R-:W-:-:S03]  /*35b0*/  IMAD.IADD R9, R62, 0x1, R73 ;  /* 0x000000013e097824 */ /* 0x000fc600078e0249 */
[----:B------:R-:W-:Y:S01]  /*35c0*/  LEA.HI.SX32 R8, R3, R8, 0x1d ;  /* 0x0000000803087211 */ /* 0x000fe200078feaff */
[----:B------:R-:W-:-:S04]  /*35d0*/  IMAD R9, R9, 0x2, R2 ;  /* 0x0000000209097824 */ /* 0x000fc800078e0202 */
[----:B------:R-:W-:-:S05]  /*35e0*/  IMAD.SHL.U32 R77, R8, 0x8, RZ ;  /* 0x00000008084d7824 */ /* 0x000fca00078e00ff */
[----:B------:R-:W-:-:S04]  /*35f0*/  LOP3.LUT R8, R44, 0x38, R77, 0xf8, !PT ;  /* 0x000000382c087812 */ /* 0x000fc800078ef84d */
[----:B------:R-:W-:-:S05]  /*3600*/  LOP3.LUT R8, R8, R47, RZ, 0x3c, !PT ;  /* 0x0000002f08087212 */ /* 0x000fca00078e3cff */
[----:B------:R-:W-:-:S04]  /*3610*/  IMAD R8, R209, 0x200, R8 ;  /* 0x00000200d1087824 */ /* 0x000fc800078e0208 */
[----:B------:R-:W-:Y:S02]  /*3620*/  IMAD.IADD R73, R73, 0x1, R8 ;  /* 0x0000000149497824 */ /* 0x000fe400078e0208 */
[----:B------:R-:W1:Y:S02]  /*3630*/  LDS.128 R8, [R9+0x22400] ;  /* 0x0224000009087984 */ /* 0x000e640000000c00 */
[----:B------:R-:W-:-:S05]  /*3640*/  IMAD R73, R73, 0x2, R2 ;  /* 0x0000000249497824 */ /* 0x000fca00078e0202 */
[----:B------:R2:W3:Y:S01]  /*3650*/  LDS.128 R12, [R73+0x22400] ;  /* 0x02240000490c7984 */ /* 0x0004e20000000c00 */
[----:B------:R-:W-:Y:S05]  /*3660*/  @P5 BRA `(.L_x_3844) ;  /* 0x0000000400705947 */ /* 0x000fea0003800000 */
[----:B------:R-:W-:Y:S02]  /*3670*/  SHF.R.U32.HI R74, RZ, 0x10, R5 ;  /* 0x00000010ff4a7819 */ /* 0x000fe40000011605 */
[----:B------:R-:W-:Y:S02]  /*3680*/  SHF.R.U32.HI R81, RZ, 0x10, R29 ;  /* 0x00000010ff517819 */ /* 0x000fe4000001161d */
[----:B--2---:R-:W-:Y:S01]  /*3690*/  SHF.R.U64 R73, R4, 0x10, R5 ;  /* 0x0000001004497819 */ /* 0x004fe20000001205 */
[----:B-1----:R-:W-:Y:S01]  /*36a0*/  IMAD.U32 R5, R8, 0x10000, RZ ;  /* 0x0001000008057824 */ /* 0x002fe200078e00ff */
[----:B------:R-:W-:Y:S01]  /*36b0*/  SHF.R.U64 R76, R6, 0x10, R7 ;  /* 0x00000010064c7819 */ /* 0x000fe20000001207 */
[----:B------:R-:W-:Y:S01]  /*36c0*/  IMAD.U32 R6, R9, 0x10000, RZ ;  /* 0x0001000009067824 */ /* 0x000fe200078e00ff */
[----:B------:R-:W-:Y:S01]  /*36d0*/  PRMT R74, R79, 0x5432, R74 ;  /* 0x000054324f4a7816 */ /* 0x000fe2000000004a */
[----:B------:R-:W-:Y:S01]  /*36e0*/  IMAD.U32 R4, R10, 0x10000, RZ ;  /* 0x000100000a047824 */ /* 0x000fe200078e00ff */
[----:B------:R-:W-:-:S02]  /*36f0*/  PRMT R81, R83, 0x5410, R81 ;  /* 0x0000541053517816 */ /* 0x000fc40000000051 */
[--C-:B------:R-:W-:Y:S01]  /*3700*/  SHF.R.U64 R84, R30, 0x10, R31.reuse ;  /* 0x000000101e547819 */ /* 0x100fe2000000121f */
[----:B---3--:R-:W-:Y:S01]  /*3710*/  IMAD.U32 R30, R15, 0x10000, RZ ;  /* 0x000100000f1e7824 */ /* 0x008fe200078e00ff */
[----:B------:R-:W-:Y:S02]  /*3720*/  SHF.R.U32.HI R85, RZ, 0x10, R31 ;  /* 0x00000010ff557819 */ /* 0x000fe4000001161f */
[----:B------:R-:W-:Y:S02]  /*3730*/  SHF.R.U32.HI R78, RZ, 0x10, R7 ;  /* 0x00000010ff4e7819 */ /* 0x000fe40000011607 */
[----:B------:R-:W-:Y:S01]  /*3740*/  SHF.R.U64 R80, R28, 0x10, R29 ;  /* 0x000000101c507819 */ /* 0x000fe2000000121d */
[----:B------:R-:W-:Y:S01]  /*3750*/  IMAD.U32 R28, R13, 0x10000, RZ ;  /* 0x000100000d1c7824 */ /* 0x000fe200078e00ff */
[----:B------:R-:W-:Y:S01]  /*3760*/  PRMT R73, R79, 0x5410, R73 ;  /* 0x000054104f497816 */ /* 0x000fe20000000049 */
[----:B------:R-:W-:Y:S01]  /*3770*/  IMAD.U32 R79, R74, 0x10000, RZ ;  /* 0x000100004a4f7824 */ /* 0x000fe200078e00ff */
[----:B------:R-:W-:Y:S01]  /*3780*/  PRMT R76, R83, 0x5432, R76 ;  /* 0x00005432534c7816 */ /* 0x000fe2000000004c */
[----:B------:R-:W-:Y:S01]  /*3790*/  IMAD.U32 R83, R81, 0x10000, RZ ;  /* 0x0001000051537824 */ /* 0x000fe200078e00ff */
[----:B------:R-:W-:-:S02]  /*37a0*/  PRMT R84, R82, 0x5432, R84 ;  /* 0x0000543252547816 */ /* 0x000fc40000000054 */
[----:B------:R-:W-:Y:S02]  /*37b0*/  PRMT R85, R82, 0x5410, R85 ;  /* 0x0000541052557816 */ /* 0x000fe40000000055 */
[----:B------:R-:W-:Y:S01]  /*37c0*/  LOP3.LUT R29, R13, 0xffff0000, RZ, 0xc0, !PT ;  /* 0xffff00000d1d7812 */ /* 0x000fe200078ec0ff */
[----:B------:R-:W-:Y:S01]  /*37d0*/  IMAD.U32 R13, R12, 0x10000, RZ ;  /* 0x000100000c0d7824 */ /* 0x000fe200078e00ff */
[----:B------:R-:W-:Y:S01]  /*37e0*/  PRMT R78, R87, 0x5432, R78 ;  /* 0x00005432574e7816 */ /* 0x000fe2000000004e */
[C---:B------:R-:W-:Y:S01]  /*37f0*/  FMUL.FTZ R87, R28.reuse, R83 ;  /* 0x000000531c577220 */ /* 0x040fe20000410000 */
[----:B------:R-:W-:Y:S01]  /*3800*/  LOP3.LUT R82, R81, 0xffff0000, RZ, 0xc0, !PT ;  /* 0xffff000051527812 */ /* 0x000fe200078ec0ff */
[-C--:B------:R-:W-:Y:S01]  /*3810*/  FMUL.FTZ R81, R28, R79.reuse ;  /* 0x0000004f1c517220 */ /* 0x080fe20000410000 */
[----:B------:R-:W-:Y:S01]  /*3820*/  LOP3.LUT R7, R9, 0xffff0000, RZ, 0xc0, !PT ;  /* 0xffff000009077812 */ /* 0x000fe200078ec0ff */
[----:B------:R-:W-:Y:S01]  /*3830*/  FFMA.FTZ R87, R6, R79, -R87 ;  /* 0x0000004f06577223 */ /* 0x000fe20000010857 */
[----:B------:R-:W-:Y:S01]  /*3840*/  PRMT R80, R86, 0x5432, R80 ;  /* 0x0000543256507816 */ /* 0x000fe20000000050 */
[----:B------:R-:W-:Y:S01]  /*3850*/  FMUL.FTZ R86, R29, R82 ;  /* 0x000000521d567220 */ /* 0x000fe20000410000 */
[----:B------:R-:W-:Y:S01]  /*3860*/  LOP3.LUT R74, R74, 0xffff0000, RZ, 0xc0, !PT ;  /* 0xffff00004a4a7812 */ /* 0x000fe200078ec0ff */
[----:B------:R-:W-:Y:S01]  /*3870*/  FFMA.FTZ R81, R6, R83, R81 ;  /* 0x0000005306517223 */ /* 0x000fe20000010051 */
[----:B------:R-:W-:Y:S01]  /*3880*/  IMAD.U32 R6, R78, 0x10000, RZ ;  /* 0x000100004e067824 */ /* 0x000fe200078e00ff */
[----:B------:R-:W-:Y:S01]  /*3890*/  LOP3.LUT R31, R15, 0xffff0000, RZ, 0xc0, !PT ;  /* 0xffff00000f1f7812 */ /* 0x000fe200078ec0ff */
[----:B------:R-:W-:-:S02]  /*38a0*/  IMAD.U32 R28, R85, 0x10000, RZ ;  /* 0x00010000551c7824 */ /* 0x000fc400078e00ff */
[-C--:B------:R-:W-:Y:S01]  /*38b0*/  FMUL.FTZ R88, R29, R74.reuse ;  /* 0x0000004a1d587220 */ /* 0x080fe20000410000 */
[----:B------:R-:W-:Y:S01]  /*38c0*/  FFMA.FTZ R86, R7, R74, -R86 ;  /* 0x0000004a07567223 */ /* 0x000fe20000010856 */
[----:B------:R-:W-:Y:S01]  /*38d0*/  IMAD.U32 R9, R11, 0x10000, RZ ;  /* 0x000100000b097824 */ /* 0x000fe200078e00ff */
[----:B------:R-:W-:Y:S01]  /*38e0*/  LOP3.LUT R74, R85, 0xffff0000, RZ, 0xc0, !PT ;  /* 0xffff0000554a7812 */ /* 0x000fe200078ec0ff */
[C---:B------:R-:W-:Y:S01]  /*38f0*/  FMUL.FTZ R29, R30.reuse, R6 ;  /* 0x000000061e1d7220 */ /* 0x040fe20000410000 */
[----:B------:R-:W-:Y:S01]  /*3900*/  FMUL.FTZ R90, R30, R28 ;  /* 0x0000001c1e5a7220 */ /* 0x000fe20000410000 */
[----:B------:R-:W-:Y:S01]  /*3910*/  LOP3.LUT R78, R78, 0xffff0000, RZ, 0xc0, !PT ;  /* 0xffff00004e4e7812 */ /* 0x000fe200078ec0ff */
[----:B------:R-:W-:Y:S01]  /*3920*/  FFMA.FTZ R88, R7, R82, R88 ;  /* 0x0000005207587223 */ /* 0x000fe20000010058 */
[----:B------:R-:W-:Y:S01]  /*3930*/  LOP3.LUT R11, R11, 0xffff0000, RZ, 0xc0, !PT ;  /* 0xffff00000b0b7812 */ /* 0x000fe200078ec0ff */
[C---:B------:R-:W-:Y:S01]  /*3940*/  FFMA.FTZ R79, R9.reuse, R28, R29 ;  /* 0x0000001c094f7223 */ /* 0x040fe2000001001d */
[----:B------:R-:W-:Y:S01]  /*3950*/  FFMA.FTZ R90, R9, R6, -R90 ;  /* 0x00000006095a7223 */ /* 0x000fe2000001085a */
[----:B------:R-:W-:Y:S01]  /*3960*/  FMUL.FTZ R30, R31, R74 ;  /* 0x0000004a1f1e7220 */ /* 0x000fe20000410000 */
[----:B------:R-:W-:Y:S01]  /*3970*/  SHF.L.U32 R28, R80, 0x10, RZ ;  /* 0x00000010501c7819 */ /* 0x000fe200000006ff */
[----:B------:R-:W-:Y:S01]  /*3980*/  IMAD.U32 R6, R73, 0x10000, RZ ;  /* 0x0001000049067824 */ /* 0x000fe200078e00ff */
[----:B------:R-:W-:Y:S01]  /*3990*/  LOP3.LUT R12, R12, 0xffff0000, RZ, 0xc0, !PT ;  /* 0xffff00000c0c7812 */ /* 0x000fe200078ec0ff */
[-C--:B------:R-:W-:Y:S01]  /*39a0*/  FMUL.FTZ R82, R31, R78.reuse ;  /* 0x0000004e1f527220 */ /* 0x080fe20000410000 */
[----:B------:R-:W-:Y:S01]  /*39b0*/  LOP3.LUT R9, R80, 0xffff0000, RZ, 0xc0, !PT ;  /* 0xffff000050097812 */ /* 0x000fe200078ec0ff */
[----:B------:R-:W-:Y:S01]  /*39c0*/  FFMA.FTZ R31, R11, R78, -R30 ;  /* 0x0000004e0b1f7223 */ /* 0x000fe2000001081e */
[----:B------:R-:W-:Y:S01]  /*39d0*/  LOP3.LUT R73, R73, 0xffff0000, RZ, 0xc0, !PT ;  /* 0xffff000049497812 */ /* 0x000fe200078ec0ff */
[C---:B------:R-:W-:Y:S01]  /*39e0*/  FMUL.FTZ R30, R13.reuse, R28 ;  /* 0x0000001c0d1e7220 */ /* 0x040fe20000410000 */
[----:B------:R-:W-:Y:S01]  /*39f0*/  LOP3.LUT R8, R8, 0xffff0000, RZ, 0xc0, !PT ;  /* 0xffff000008087812 */ /* 0x000fe200078ec0ff */
[----:B------:R-:W-:Y:S01]  /*3a00*/  FMUL.FTZ R13, R13, R6 ;  /* 0x000000060d0d7220 */ /* 0x000fe20000410000 */
[----:B------:R-:W-:Y:S01]  /*3a10*/  FMUL.FTZ R7, R12, R9 ;  /* 0x000000090c077220 */ /* 0x000fe20000410000 */
[----:B------:R-:W-:-:S02]  /*3a20*/  IMAD.U32 R15, R14, 0x10000, RZ ;  /* 0x000100000e0f7824 */ /* 0x000fc400078e00ff */
[----:B------:R-:W-:Y:S01]  /*3a30*/  FFMA.FTZ R82, R11, R74, R82 ;  /* 0x0000004a0b527223 */ /* 0x000fe20000010052 */
[C---:B------:R-:W-:Y:S01]  /*3a40*/  FFMA.FTZ R30, R5.reuse, R6, -R30 ;  /* 0x00000006051e7223 */ /* 0x040fe2000001081e */
[-C--:B------:R-:W-:Y:S01]  /*3a50*/  FMUL.FTZ R29, R12, R73.reuse ;  /* 0x000000490c1d7220 */ /* 0x080fe20000410000 */
[----:B------:R-:W-:Y:S01]  /*3a60*/  LOP3.LUT R14, R14, 0xffff0000, RZ, 0xc0, !PT ;  /* 0xffff00000e0e7812 */ /* 0x000fe200078ec0ff */
[----:B------:R-:W-:Y:S01]  /*3a70*/  FFMA.FTZ R13, R5, R28, R13 ;  /* 0x0000001c050d7223 */ /* 0x000fe2000001000d */
[----:B------:R-:W-:Y:S01]  /*3a80*/  FFMA.FTZ R73, R8, R73, -R7 ;  /* 0x0000004908497223 */ /* 0x000fe20000010807 */
[C---:B------:R-:W-:Y:S01]  /*3a90*/  IMAD.U32 R6, R84.reuse, 0x10000, RZ ;  /* 0x0001000054067824 */ /* 0x040fe200078e00ff */
[----:B------:R-:W-:Y:S01]  /*3aa0*/  LOP3.LUT R11, R84, 0xffff0000, RZ, 0xc0, !PT ;  /* 0xffff0000540b7812 */ /* 0x000fe200078ec0ff */
[C---:B------:R-:W-:Y:S01]  /*3ab0*/  IMAD.U32 R5, R76.reuse, 0x10000, RZ ;  /* 0x000100004c057824 */ /* 0x040fe200078e00ff */
[----:B------:R-:W-:Y:S01]  /*3ac0*/  LOP3.LUT R7, R76, 0xffff0000, RZ, 0xc0, !PT ;  /* 0xffff00004c077812 */ /* 0x000fe200078ec0ff */
[----:B------:R-:W-:Y:S01]  /*3ad0*/  FFMA.FTZ R8, R8, R9, R29 ;  /* 0x0000000908087223 */ /* 0x000fe2000001001d */
[CC--:B------:R-:W-:Y:S01]  /*3ae0*/  FMUL.FTZ R9, R15.reuse, R6.reuse ;  /* 0x000000060f097220 */ /* 0x0c0fe20000410000 */
[----:B------:R-:W-:Y:S01]  /*3af0*/  LOP3.LUT R10, R10, 0xffff0000, RZ, 0xc0, !PT ;  /* 0xffff00000a0a7812 */ /* 0x000fe200078ec0ff */
        /* <DEDUP_REMOVED lines=19> */
.L_x_3844:
[----:B------:R-:W-:Y:S05]  /*3c30*/  BSYNC B1 ;  /* 0x0000000000017941 */ /* 0x000fea0003800000 */
.L_x_3843:
[----:B-1----:R1:W-:Y:S01]  /*3c40*/  ST.E.128 desc[UR40][R58.64], R8 ;  /* 0x000000083a007985 */ /* 0x0023e2000c101d28 */
[----:B------:R-:W-:Y:S01]  /*3c50*/  ISETP.GE.AND P4, PT, R77, R72, PT ;  /* 0x000000484d00720c */ /* 0x000fe20003f86270 */
[----:B------:R-:W-:Y:S02]  /*3c60*/  IMAD.MOV.U32 R4, RZ, RZ, R71 ;  /* 0x000000ffff047224 */ /* 0x000fe400078e0047 */
[----:B------:R-:W-:-:S10]  /*3c70*/  IMAD.MOV.U32 R5, RZ, RZ, R70 ;  /* 0x000000ffff057224 */ /* 0x000fd400078e0046 */
[----:B------:R-:W-:Y:S05]  /*3c80*/  @P4 BRA `(.L_x_3832) ;  /* 0x0000000000e44947 */ /* 0x000fea0003800000 */
[----:B------:R-:W-:-:S05]  /*3c90*/  IMAD.WIDE R4, R77, 0x2, R4 ;  /* 0x000000024d047825 */ /* 0x000fca00078e0204 */
[----:B---3--:R3:W-:Y:S01]  /*3ca0*/  ST.E.128 desc[UR40][R4.64], R12 ;  /* 0x0000000c04007985 */ /* 0x0087e2000c101d28 */
[----:B------:R-:W-:Y:S05]  /*3cb0*/  BRA `(.L_x_3832) ;  /* 0x0000000000d87947 */ /* 0x000fea0003800000 */
.L_x_3824:
[----:B------:R-:W-:-:S13]  /*3cc0*/  ISETP.NE.AND P3, PT, R186, 0x3, PT ;  /* 0x00000003ba00780c */ /* 0x000fda0003f65270 */
[----:B------:R-:W-:Y:S05]  /*3cd0*/  @!P3 BRA `(.L_x_3845) ;  /* 0x000000000004b947 */ /* 0x000fea0003800000 */
[----:B------:R-:W-:Y:S01]  /*3ce0*/  BPT.TRAP 0x1 ;  /* 0x000000040000795c */ /* 0x000fe20000300000 */
.L_x_3845:
[----:B------:R-:W-:Y:S01]  /*3cf0*/  IMAD R64, R22, 0x8, R2 ;  /* 0x0000000816407824 */ /* 0x000fe200078e0202 */
[----:B------:R-:W-:Y:S01]  /*3d00*/  SHF.L.U32 R75, R187, 0x1f, RZ ;  /* 0x0000001fbb4b7819 */ /* 0x000fe200000006ff */
[----:B------:R-:W-:Y:S01]  /*3d10*/  BSSY B1, `(.L_x_3846) ;  /* 0x0000004000017945 */ /* 0x000fe20003800000 */
[----:B------:R-:W-:Y:S02]  /*3d20*/  SHF.R.S32.HI R68, RZ, 0x1f, R66 ;  /* 0x0000001fff447819 */ /* 0x000fe40000011442 */
[----:B------:R-:W1:Y:S02]  /*3d30*/  SYNCS.PHASECHK.TRANS64.TRYWAIT P4, [R64+URZ+0x28c90], R75 ;  /* 0x028c904b400075a7 */ /* 0x000e64000808017f */
[----:B-1----:R-:W-:Y:S05]  /*3d40*/  @!P4 BRA `(.L_x_3847) ;  /* 0x0000013c0004c947 */ /* 0x002fea0003800000 */
.L_x_4081:
[----:B------:R-:W-:Y:S05]  /*3d50*/  BSYNC B1 ;  /* 0x0000000000017941 */ /* 0x000fea0003800000 */
.L_x_3846:
[----:B------:R-:W-:Y:S01]  /*3d60*/  ULDC.64 UR4, c[0x0][0x300] ;  /* 0x0000c00000047ab9 */ /* 0x000fe20000000a00 */
[----:B-----5:R-:W-:Y:S01]  /*3d70*/  SHF.R.S32.HI R67, RZ, 0x1f, R65 ;  /* 0x0000001fff437819 */ /* 0x020fe20000011441 */
[----:B------:R-:W-:Y:S02]  /*3d80*/  IMAD R7, R68, UR4, RZ ;  /* 0x0000000444077c24 */ /* 0x000fe4000f8e02ff */
[----:B0-----:R-:W-:-:S04]  /*3d90*/  IMAD.WIDE.U32 R4, R66, UR4, RZ ;  /* 0x0000000442047c25 */ /* 0x001fc8000f8e00ff */
        /* <DEDUP_REMOVED lines=8> */
[----:B------:R-:W-:Y:S01]  /*3e20*/  ULDC.64 UR4, c[0x0][0x308] ;  /* 0x0000c20000047ab9 */ /* 0x000fe20000000a00 */
[----:B------:R-:W-:-:S02]  /*3e30*/  ISETP.GT.AND P4, PT, R69, R188, PT ;  /* 0x000000bc4500720c */ /* 0x000fc40003f84270 */
        /* <DEDUP_REMOVED lines=10> */
[----:B------:R0:W2:Y:S04]  /*3ee0*/  SHFL.IDX PT, R10, R13, RZ, 0x1c1f ;  /* 0x001c1fff0d0a7589 */ /* 0x0000a800000e0000 */
[----:B------:R0:W3:Y:S02]  /*3ef0*/  SHFL.IDX PT, R14, R6, RZ, 0x1c1f ;  /* 0x001c1fff060e7589 */ /* 0x0000e400000e0000 */
.L_x_4085:
[----:B------:R-:W-:Y:S05]  /*3f00*/  @!P4 BRA `(.L_x_3832) ;  /* 0x000000000044c947 */ /* 0x000fea0003800000 */
[----:B------:R-:W-:Y:S02]  /*3f10*/  ULDC UR4, c[0x0][0x2f4] ;  /* 0x0000bd0000047ab9 */ /* 0x000fe40000000800 */
[----:B------:R-:W-:-:S13]  /*3f20*/  ISETP.GE.AND P4, PT, R16, UR4, PT ;  /* 0x0000000410007c0c */ /* 0x000fda000bf86270 */
[----:B0-----:R-:W0:Y:S01]  /*3f30*/  @!P4 LDS.128 R4, [R72+0x22400] ;  /* 0x022400004804c984 */ /* 0x001e220000000c00 */
[----:B---3--:R-:W-:-:S04]  /*3f40*/  @!P4 LEA R8, P5, R16, R14, 0x1 ;  /* 0x0000000e1008c211 */ /* 0x008fc800078a08ff */
[----:B--2---:R-:W-:-:S05]  /*3f50*/  @!P4 LEA.HI.X R9, R16, R10, R17, 0x1, P5 ;  /* 0x0000000a1009c211 */ /* 0x004fca00028f0c11 */
[----:B0-----:R4:W-:Y:S01]  /*3f60*/  @!P4 ST.E.128 desc[UR40][R8.64], R4 ;  /* 0x000000040800c985 */ /* 0x0019e2000c101d28 */
[----:B------:R-:W-:-:S13]  /*3f70*/  ISETP.GE.AND P4, PT, R19, UR4, PT ;  /* 0x0000000413007c0c */ /* 0x000fda000bf86270 */
[----:B------:R-:W-:Y:S05]  /*3f80*/  @P4 BRA `(.L_x_3832) ;  /* 0x0000000000244947 */ /* 0x000fea0003800000 */
[----:B------:R-:W-:Y:S01]  /*3f90*/  LOP3.LUT P4, RZ, R190, 0x4, RZ, 0xc0, !PT ;  /* 0x00000004beff7812 */ /* 0x000fe2000788c0ff */
[----:B----4-:R-:W-:-:S12]  /*3fa0*/  VIADD R4, R52, 0x20 ;  /* 0x0000002034047836 */ /* 0x010fd80000000000 */
[----:B------:R-:W-:Y:S01]  /*3fb0*/  @P4 VIADD R4, R52, 0xffffffe0 ;  /* 0xffffffe034044836 */ /* 0x000fe20000000000 */
[----:B------:R-:W-:-:S03]  /*3fc0*/  LEA R8, P4, R19, R14, 0x1 ;  /* 0x0000000e13087211 */ /* 0x000fc600078808ff */
[----:B------:R-:W-:Y:S01]  /*3fd0*/  IMAD.IADD R73, R73, 0x1, R4 ;  /* 0x0000000149497824 */ /* 0x000fe200078e0204 */
[----:B------:R-:W-:-:S03]  /*3fe0*/  LEA.HI.X R9, R19, R10, R191, 0x1, P4 ;  /* 0x0000000a13097211 */ /* 0x000fc600020f0cbf */
[----:B------:R-:W-:-:S06]  /*3ff0*/  IMAD R4, R73, 0x2, R2 ;  /* 0x0000000249047824 */ /* 0x000fcc00078e0202 */
[----:B------:R-:W0:Y:S04]  /*4000*/  LDS.128 R4, [R4+0x22400] ;  /* 0x0224000004047984 */ /* 0x000e280000000c00 */
[----:B0-----:R0:W-:Y:S02]  /*4010*/  ST.E.128 desc[UR40][R8.64], R4 ;  /* 0x0000000408007985 */ /* 0x0011e4000c101d28 */
.L_x_3832:
[----:B------:R-:W-:Y:S05]  /*4020*/  BSYNC B0 ;  /* 0x0000000000007941 */ /* 0x000fea0003800000 */
.L_x_3823:
[----:B01-34-:R-:W0:Y:S01]  /*4030*/  S2R R4, SR_TID.X ;  /* 0x0000000000047919 */ /* 0x01be220000002100 */
[----:B------:R-:W-:Y:S01]  /*4040*/  @!PT LDS RZ, [RZ] ;  /* 0x00000000fffff984 */ /* 0x000fe20000000800 */
[----:B------:R-:W-:Y:S01]  /*4050*/  @!PT LDS RZ, [RZ] ;  /* 0x00000000fffff984 */ /* 0x000fe20000000800 */
[----:B------:R-:W-:Y:S01]  /*4060*/  @!PT LDS RZ, [RZ] ;  /* 0x00000000fffff984 */ /* 0x000fe20000000800 */
[----:B------:R-:W-:Y:S01]  /*4070*/  @!PT LDS RZ, [RZ] ;  /* 0x00000000fffff984 */ /* 0x000fe20000000800 */
[----:B------:R1:W-:Y:S06]  /*4080*/  MEMBAR.ALL.CTA ;  /* 0x0000000000007992 */ /* 0x0003ec0000008000 */
[----:B-1----:R-:W1:Y:S01]  /*4090*/  FENCE.VIEW.ASYNC.S ;  /* 0x00000000000073c6 */ /* 0x002e620000000000 */
[----:B------:R-:W-:Y:S05]  /*40a0*/  WARPSYNC.ALL ;  /* 0x0000000000007948 */ /* 0x000fea0003800000 */
[----:B------:R-:W-:Y:S01]  /*40b0*/  BSSY B0, `(.L_x_3849) ;  /* 0x0000009000007945 */ /* 0x000fe20003800000 */
[----:B0-----:R-:W-:Y:S01]  /*40c0*/  LOP3.LUT R4, R4, 0x7f, RZ, 0xc0, !PT ;  /* 0x0000007f04047812 */ /* 0x001fe200078ec0ff */
[----:B-1----:R0:W-:Y:S03]  /*40d0*/  BAR.SYNC.DEFER_BLOCKING R49, 0x80 ;  /* 0x000200310000751d */ /* 0x0021e60000010000 */
[----:B------:R-:W-:-:S13]  /*40e0*/  ISETP.NE.AND P4, PT, R4, RZ, PT ;  /* 0x000000ff0400720c */ /* 0x000fda0003f85270 */
[----:B------:R-:W-:-:S05]  /*40f0*/  @!P4 VIADD R4, R64, 0x28ca0 ;  /* 0x00028ca04004c836 */ /* 0x000fca0000000000 */
[----:B------:R-:W-:-:S04]  /*4100*/  @!P4 PRMT R4, RZ, 0x654, R4 ;  /* 0x00000654ff04c816 */ /* 0x000fc80000000004 */
[----:B------:R0:W-:Y:S01]  /*4110*/  @!P4 SYNCS.ARRIVE.TRANS64.RED.A1T0 RZ, [R4+URZ], RZ ;  /* 0x000000ff04ffc9a7 */ /* 0x0001e2000810043f */
[----:B------:R-:W-:Y:S05]  /*4120*/  @!P3 BRA `(.L_x_3850) ;  /* 0x000000000004b947 */ /* 0x000fea0003800000 */
[----:B------:R-:W-:Y:S01]  /*4130*/  BPT.TRAP 0x1 ;  /* 0x000000040000795c */ /* 0x000fe20000300000 */
.L_x_3850:
[----:B------:R-:W-:Y:S05]  /*4140*/  BSYNC B0 ;  /* 0x0000000000007941 */ /* 0x000fea0003800000 */
.L_x_3849:
[----:B------:R-:W1:Y:S01]  /*4150*/  SYNCS.PHASECHK.TRANS64.TRYWAIT P3, [R64+URZ+0x28cb0], R75 ;  /* 0x028cb04b400075a7 */ /* 0x000e62000806017f */
[----:B------:R-:W-:Y:S04]  /*4160*/  BSSY B0, `(.L_x_3851) ;  /* 0x0000002000007945 */ /* 0x000fe80003800000 */
[----:B-1----:R-:W-:Y:S05]  /*4170*/  @!P3 BRA `(.L_x_3852) ;  /* 0x000001380050b947 */ /* 0x002fea0003800000 */
.L_x_4086:
[----:B------:R-:W-:Y:S05]  /*4180*/  BSYNC B0 ;  /* 0x0000000000007941 */ /* 0x000fea0003800000 */
.L_x_3851:
[----:B------:R-:W-:Y:S01]  /*4190*/  ULDC.64 UR4, c[0x0][0x328] ;  /* 0x0000ca0000047ab9 */ /* 0x000fe20000000a00 */
[----:B------:R-:W-:Y:S01]  /*41a0*/  BSSY B0, `(.L_x_3853) ;  /* 0x0000072000007945 */ /* 0x000fe20003800000 */
[----:B------:R-:W-:Y:S02]  /*41b0*/  IMAD R7, R68, UR4, RZ ;  /* 0x0000000444077c24 */ /* 0x000fe4000f8e02ff */
[----:B0-----:R-:W-:-:S04]  /*41c0*/  IMAD.WIDE.U32 R4, R66, UR4, RZ ;  /* 0x0000000442047c25 */ /* 0x001fc8000f8e00ff */
[----:B------:R-:W-:Y:S01]  /*41d0*/  IMAD R7, R66, UR5, R7 ;  /* 0x0000000542077c24 */ /* 0x000fe2000f8e0207 */
[----:B------:R-:W-:Y:S02]  /*41e0*/  ULDC.64 UR4, c[0x0][0x338] ;  /* 0x0000ce0000047ab9 */ /* 0x000fe40000000a00 */
        /* <DEDUP_REMOVED lines=11> */
[----:B------:R-:W-:-:S04]  /*42a0*/  LEA R11, P3, R4, UR4, 0x1 ;  /* 0x00000004040b7c11 */ /* 0x000fc8000f8608ff */
[----:B--2---:R-:W-:Y:S02]  /*42b0*/  LEA.HI.X R10, R4, UR5, R5, 0x1, P3 ;  /* 0x00000005040a7c11 */ /* 0x004fe400098f0c05 */
[----:B------:R-:W-:Y:S01]  /*42c0*/  ISETP.GT.AND P3, PT, R69, R188, PT ;  /* 0x000000bc4500720c */ /* 0x000fe20003f64270 */
[----:B------:R-:W0:Y:S04]  /*42d0*/  SHFL.IDX PT, R11, R11, RZ, 0x1c1f ;  /* 0x001c1fff0b0b7589 */ /* 0x000e2800000e0000 */
[----:B------:R-:W2:Y:S08]  /*42e0*/  SHFL.IDX PT, R10, R10, RZ, 0x1c1f ;  /* 0x001c1fff0a0a7589 */ /* 0x000eb000000e0000 */
[----:B------:R-:W-:Y:S05]  /*42f0*/  @!P3 BRA `(.L_x_3854) ;  /* 0x000000040070b947 */ /* 0x000fea0003800000 */
[----:B------:R-:W-:Y:S01]  /*4300*/  ULDC UR4, c[0x0][0x320] ;  /* 0x0000c80000047ab9 */ /* 0x000fe20000000800 */
[----:B------:R-:W3:Y:S01]  /*4310*/  LDL R30, [R1] ;  /* 0x00000000011e7983 */ /* 0x000ee20000100800 */
[----:B------:R-:W-:Y:S01]  /*4320*/  ISETP.GE.AND P5, PT, R16, UR4, PT ;  /* 0x0000000410007c0c */ /* 0x000fe2000bfa6270 */
[----:B------:R-:W-:Y:S02]  /*4330*/  IMAD R9, R22, 0x8000, R52 ;  /* 0x0000800016097824 */ /* 0x000fe400078e0234 */
[----:B------:R-:W4:Y:S02]  /*4340*/  LDL R29, [R1+0x4] ;  /* 0x00000400011d7983 */ /* 0x000f240000100800 */
[----:B------:R-:W-:Y:S02]  /*4350*/  IMAD R12, R9, 0x2, R2 ;  /* 0x00000002090c7824 */ /* 0x000fe400078e0202 */
[----:B------:R-:W5:Y:S04]  /*4360*/  LDL R28, [R1+0x8] ;  /* 0x00000800011c7983 */ /* 0x000f680000100800 */
[----:B------:R-:W5:Y:S04]  /*4370*/  LDL R15, [R1+0xc] ;  /* 0x00000c00010f7983 */ /* 0x000f680000100800 */
[----:B------:R-:W1:Y:S01]  /*4380*/  @!P5 LDS.128 R4, [R12+0x400] ;  /* 0x000400000c04d984 */ /* 0x000e620000000c00 */
[----:B------:R-:W-:-:S02]  /*4390*/  LOP3.LUT P3, RZ, R190, 0x4, RZ, 0xc0, !PT ;  /* 0x00000004beff7812 */ /* 0x000fc4000786c0ff */
[C---:B------:R-:W-:Y:S01]  /*43a0*/  IADD3 R13, R9.reuse, 0x20, RZ ;  /* 0x00000020090d7810 */ /* 0x040fe20007ffe0ff */
[----:B------:R-:W5:Y:S10]  /*43b0*/  LDL R14, [R1+0x10] ;  /* 0x00001000010e7983 */ /* 0x000f740000100800 */
[----:B------:R-:W-:Y:S01]  /*43c0*/  @P3 VIADD R13, R9, 0xffffffe0 ;  /* 0xffffffe0090d3836 */ /* 0x000fe20000000000 */
[----:B0-----:R-:W-:-:S03]  /*43d0*/  @!P5 LEA R8, P3, R16, R11, 0x1 ;  /* 0x0000000b1008d211 */ /* 0x001fc600078608ff */
[----:B------:R-:W-:Y:S01]  /*43e0*/  IMAD R13, R13, 0x2, R2 ;  /* 0x000000020d0d7824 */ /* 0x000fe200078e0202 */
[----:B--2---:R-:W-:Y:S02]  /*43f0*/  @!P5 LEA.HI.X R9, R16, R10, R17, 0x1, P3 ;  /* 0x0000000a1009d211 */ /* 0x004fe400018f0c11 */
[----:B------:R-:W-:-:S03]  /*4400*/  ISETP.GE.AND P3, PT, R19, UR4, PT ;  /* 0x0000000413007c0c */ /* 0x000fc6000bf66270 */
[----:B-1----:R0:W-:Y:S10]  /*4410*/  @!P5 ST.E.128 desc[UR40][R8.64], R4 ;  /* 0x000000040800d985 */ /* 0x0021f4000c101d28 */
[----:B------:R-:W1:Y:S01]  /*4420*/  @!P3 LDS.128 R4, [R13+0x400] ;  /* 0x000400000d04b984 */ /* 0x000e620000000c00 */
[----:B0-----:R-:W-:-:S04]  /*4430*/  @!P3 LEA R8, P5, R19, R11, 0x1 ;  /* 0x0000000b1308b211 */ /* 0x001fc800078a08ff */
[----:B------:R-:W-:Y:S02]  /*4440*/  @!P3 LEA.HI.X R9, R19, R10, R191, 0x1, P5 ;  /* 0x0000000a1309b211 */ /* 0x000fe400028f0cbf */
[----:B------:R-:W-:-:S03]  /*4450*/  ISETP.GE.AND P5, PT, R206, UR4, PT ;  /* 0x00000004ce007c0c */ /* 0x000fc6000bfa6270 */
[----:B-1----:R0:W-:Y:S10]  /*4460*/  @!P3 ST.E.128 desc[UR40][R8.64], R4 ;  /* 0x000000040800b985 */ /* 0x0021f4000c101d28 */
[----:B------:R-:W1:Y:S01]  /*4470*/  @!P5 LDS.128 R4, [R12+0x2400] ;  /* 0x002400000c04d984 */ /* 0x000e620000000c00 */
[----:B0-----:R-:W-:-:S05]  /*4480*/  @!P5 LEA R8, P3, R206, R11, 0x1 ;  /* 0x0000000bce08d211 */ /* 0x001fca00078608ff */
[----:B------:R-:W-:Y:S01]  /*4490*/  @!P5 IMAD.X R9, R10, 0x1, R217, P3 ;  /* 0x000000010a09d824 */ /* 0x000fe200018e06d9 */
[----:B------:R-:W-:-:S04]  /*44a0*/  ISETP.GE.AND P3, PT, R205, UR4, PT ;  /* 0x00000004cd007c0c */ /* 0x000fc8000bf66270 */
[----:B-1----:R0:W-:Y:S09]  /*44b0*/  @!P5 ST.E.128 desc[UR40][R8.64], R4 ;  /* 0x000000040800d985 */ /* 0x0021f2000c101d28 */
        /* <DEDUP_REMOVED lines=42> */
[----:B---3--:R-:W-:Y:S01]  /*4760*/  @!P3 IMAD.X R9, R10, 0x1, R30, P5 ;  /* 0x000000010a09b824 */ /* 0x008fe200028e061e */
[----:B------:R-:W-:-:S04]  /*4770*/  ISETP.GE.AND P5, PT, R196, UR4, PT ;  /* 0x00000004c4007c0c */ /* 0x000fc8000bfa6270 */
[----:B-1----:R0:W-:Y:S09]  /*4780*/  @!P3 ST.E.128 desc[UR40][R8.64], R4 ;  /* 0x000000040800b985 */ /* 0x0021f2000c101d28 */
[----:B------:R-:W1:Y:S01]  /*4790*/  @!P5 LDS.128 R4, [R12+0xc400] ;  /* 0x00c400000c04d984 */ /* 0x000e620000000c00 */
[----:B0-----:R-:W-:-:S05]  /*47a0*/  @!P5 LEA R8, P3, R196, R11, 0x1 ;  /* 0x0000000bc408d211 */ /* 0x001fca00078608ff */
[----:B----4-:R-:W-:Y:S01]  /*47b0*/  @!P5 IMAD.X R9, R10, 0x1, R29, P3 ;  /* 0x000000010a09d824 */ /* 0x010fe200018e061d */
[----:B------:R-:W-:-:S04]  /*47c0*/  ISETP.GE.AND P3, PT, R195, UR4, PT ;  /* 0x00000004c3007c0c */ /* 0x000fc8000bf66270 */
[----:B-1----:R0:W-:Y:S09]  /*47d0*/  @!P5 ST.E.128 desc[UR40][R8.64], R4 ;  /* 0x000000040800d985 */ /* 0x0021f2000c101d28 */
[----:B------:R-:W1:Y:S01]  /*47e0*/  @!P3 LDS.128 R4, [R13+0xc400] ;  /* 0x00c400000d04b984 */ /* 0x000e620000000c00 */
[----:B0-----:R-:W-:-:S05]  /*47f0*/  @!P3 LEA R8, P5, R195, R11, 0x1 ;  /* 0x0000000bc308b211 */ /* 0x001fca00078a08ff */
[----:B-----5:R-:W-:Y:S01]  /*4800*/  @!P3 IMAD.X R9, R10, 0x1, R28, P5 ;  /* 0x000000010a09b824 */ /* 0x020fe200028e061c */
        /* <DEDUP_REMOVED lines=9> */
[----:B------:R-:W-:-:S05]  /*48a0*/  @!P3 IMAD.X R9, R10, 0x1, R14, P5 ;  /* 0x000000010a09b824 */ /* 0x000fca00028e060e */
[----:B-1----:R3:W-:Y:S03]  /*48b0*/  @!P3 ST.E.128 desc[UR40][R8.64], R4 ;  /* 0x000000040800b985 */ /* 0x0027e6000c101d28 */
.L_x_3854:
[----:B------:R-:W-:Y:S05]  /*48c0*/  BSYNC B0 ;  /* 0x0000000000007941 */ /* 0x000fea0003800000 */
.L_x_3853:
[----:B------:R-:W-:Y:S01]  /*48d0*/  @!PT LDS RZ, [RZ] ;  /* 0x00000000fffff984 */ /* 0x000fe20000000800 */
[----:B------:R-:W-:Y:S01]  /*48e0*/  @!PT LDS RZ, [RZ] ;  /* 0x00000000fffff984 */ /* 0x000fe20000000800 */
[----:B------:R-:W-:Y:S01]  /*48f0*/  @!PT LDS RZ, [RZ] ;  /* 0x00000000fffff984 */ /* 0x000fe20000000800 */
[----:B------:R-:W-:Y:S01]  /*4900*/  @!PT LDS RZ, [RZ] ;  /* 0x00000000fffff984 */ /* 0x000fe20000000800 */
[----:B------:R4:W-:Y:S06]  /*4910*/  MEMBAR.ALL.CTA ;  /* 0x0000000000007992 */ /* 0x0009ec0000008000 */
[----:B----4-:R-:W4:Y:S01]  /*4920*/  FENCE.VIEW.ASYNC.S ;  /* 0x00000000000073c6 */ /* 0x010f220000000000 */
[----:B-1----:R-:W-:Y:S01]  /*4930*/  @!P4 VIADD R64, R64, 0x28cc0 ;  /* 0x00028cc04040c836 */ /* 0x002fe20000000000 */
[----:B----4-:R1:W-:Y:S04]  /*4940*/  BAR.SYNC.DEFER_BLOCKING R49, 0x80 ;  /* 0x000200310000751d */ /* 0x0103e80000010000 */
[----:B------:R-:W-:Y:S01]  /*4950*/  @!P4 PRMT R64, RZ, 0x654, R64 ;  /* 0x00000654ff40c816 */ /* 0x000fe20000000040 */
[----:B------:R-:W-:Y:S01]  /*4960*/  VIADD R22, R22, 0x1 ;  /* 0x0000000116167836 */ /* 0x000fe20000000000 */
[----:B------:R-:W-:-:S02]  /*4970*/  PLOP3.LUT P3, PT, PT, PT, PT, 0x8, 0x0 ;  /* 0x000000000000781c */ /* 0x000fc40003f6e170 */
[----:B------:R1:W-:Y:S02]  /*4980*/  @!P4 SYNCS.ARRIVE.TRANS64.RED.A1T0 RZ, [R64+URZ], RZ ;  /* 0x000000ff40ffc9a7 */ /* 0x0003e4000810043f */
[----:B------:R-:W-:-:S04]  /*4990*/  ISETP.NE.AND P4, PT, R22, 0x2, PT ;  /* 0x000000021600780c */ /* 0x000fc80003f85270 */
[----:B---3--:R-:W-:Y:S02]  /*49a0*/  SEL R4, RZ, 0x1, P4 ;  /* 0x00000001ff047807 */ /* 0x008fe40002000000 */
[----:B------:R-:W-:Y:S02]  /*49b0*/  SEL R22, R22, RZ, P4 ;  /* 0x000000ff16167207 */ /* 0x000fe40002000000 */
[----:B------:R-:W-:Y:S01]  /*49c0*/  LOP3.LUT R187, R187, R4, RZ, 0x3c, !PT ;  /* 0x00000004bbbb7212 */ /* 0x000fe200078e3cff */
[----:B-1----:R-:W-:Y:S06]  /*49d0*/  @P2 BRA `(.L_x_3855) ;  /* 0xffffffd800342947 */ /* 0x002fec000383ffff */
.L_x_3818:
[----:B------:R-:W3:Y:S01]  /*49e0*/  LDL R4, [R1+0x50] ;  /* 0x0000500001047983 */ /* 0x000ee20000100800 */
[----:B------:R-:W-:Y:S01]  /*49f0*/  BSSY B0, `(.L_x_3856) ;  /* 0x0000047000007945 */ /* 0x000fe20003800000 */
[----:B------:R-:W-:Y:S01]  /*4a00*/  IMAD.MOV.U32 R0, RZ, RZ, RZ ;  /* 0x000000ffff007224 */ /* 0x000fe200078e00ff */
        /* <DEDUP_REMOVED lines=32> */
[----:B------:R-:W-:Y:S02]  /*4c10*/  MOV R91, RZ ;  /* 0x000000ff005b7202 */ /* 0x000fe40000000f00 */
[----:B------:R-:W-:Y:S02]  /*4c20*/  CS2R R36, SRZ ;  /* 0x0000000000247805 */ /* 0x000fe4000001ff00 */
[----:B------:R-:W-:Y:S02]  /*4c30*/  CS2R R88, SRZ ;  /* 0x0000000000587805 */ /* 0x000fe4000001ff00 */
[----:B------:R-:W-:Y:S02]  /*4c40*/  CS2R R86, SRZ ;  /* 0x0000000000567805 */ /* 0x000fe4000001ff00 */
[----:B------:R-:W-:Y:S01]  /*4c50*/  CS2R R84, SRZ ;  /* 0x0000000000547805 */ /* 0x000fe2000001ff00 */
[----:B------:R-:W-:Y:S01]  /*4c60*/  IMAD.MOV.U32 R83, RZ, RZ, RZ ;  /* 0x000000ffff537224 */ /* 0x000fe200078e00ff */
[----:B------:R-:W-:-:S02]  /*4c70*/  CS2R R32, SRZ ;  /* 0x0000000000207805 */ /* 0x000fc4000001ff00 */
[----:B------:R-:W-:Y:S02]  /*4c80*/  CS2R R80, SRZ ;  /* 0x0000000000507805 */ /* 0x000fe4000001ff00 */
[----:B------:R-:W-:Y:S02]  /*4c90*/  CS2R R78, SRZ ;  /* 0x00000000004e7805 */ /* 0x000fe4000001ff00 */
[----:B------:R-:W-:Y:S01]  /*4ca0*/  CS2R R76, SRZ ;  /* 0x00000000004c7805 */ /* 0x000fe2000001ff00 */
[----:B------:R-:W-:Y:S01]  /*4cb0*/  IMAD.MOV.U32 R75, RZ, RZ, RZ ;  /* 0x000000ffff4b7224 */ /* 0x000fe200078e00ff */
        /* <DEDUP_REMOVED lines=8> */
[----:B------:R-:W-:-:S02]  /*4d40*/  CS2R R62, SRZ ;  /* 0x00000000003e7805 */ /* 0x000fc4000001ff00 */
[----:B------:R-:W-:Y:S02]  /*4d50*/  CS2R R60, SRZ ;  /* 0x00000000003c7805 */ /* 0x000fe4000001ff00 */
[----:B------:R-:W-:Y:S01]  /*4d60*/  CS2R R58, SRZ ;  /* 0x00000000003a7805 */ /* 0x000fe2000001ff00 */
[----:B------:R-:W-:Y:S01]  /*4d70*/  IMAD.MOV.U32 R157, RZ, RZ, RZ ;  /* 0x000000ffff9d7224 */ /* 0x000fe200078e00ff */
[----:B------:R-:W-:Y:S02]  /*4d80*/  CS2R R158, SRZ ;  /* 0x00000000009e7805 */ /* 0x000fe4000001ff00 */
[----:B------:R-:W-:Y:S02]  /*4d90*/  CS2R R54, SRZ ;  /* 0x0000000000367805 */ /* 0x000fe4000001ff00 */
[----:B------:R-:W-:Y:S02]  /*4da0*/  CS2R R160, SRZ ;  /* 0x0000000000a07805 */ /* 0x000fe4000001ff00 */
[----:B------:R-:W-:Y:S01]  /*4db0*/  CS2R R50, SRZ ;  /* 0x0000000000327805 */ /* 0x000fe2000001ff00 */
[----:B------:R-:W-:Y:S01]  /*4dc0*/  IMAD.MOV.U32 R162, RZ, RZ, RZ ;  /* 0x000000ffffa27224 */ /* 0x000fe200078e00ff */
[----:B------:R-:W-:-:S02]  /*4dd0*/  CS2R R46, SRZ ;  /* 0x00000000002e7805 */ /* 0x000fc4000001ff00 */
[----:B------:R-:W-:Y:S01]  /*4de0*/  CS2R R42, SRZ ;  /* 0x00000000002a7805 */ /* 0x000fe2000001ff00 */
[----:B------:R-:W-:Y:S02]  /*4df0*/  IMAD.MOV.U32 R155, RZ, RZ, RZ ;  /* 0x000000ffff9b7224 */ /* 0x000fe400078e00ff */
[----:B------:R-:W-:Y:S02]  /*4e00*/  IMAD.MOV.U32 R39, RZ, RZ, RZ ;  /* 0x000000ffff277224 */ /* 0x000fe400078e00ff */
[----:B0-----:R-:W-:Y:S01]  /*4e10*/  IMAD.MOV.U32 R11, RZ, RZ, RZ ;  /* 0x000000ffff0b7224 */ /* 0x001fe200078e00ff */
[----:B---3--:R-:W-:Y:S01]  /*4e20*/  ISETP.NE.AND P0, PT, R4, 0x1, PT ;  /* 0x000000010400780c */ /* 0x008fe20003f05270 */
[----:B------:R-:W-:-:S12]  /*4e30*/  @P3 BRA `(.L_x_3857) ;  /* 0x0000000000083947 */ /* 0x000fd80003800000 */
[----:B------:R-:W0:Y:S02]  /*4e40*/  FENCE.VIEW.ASYNC.G ;  /* 0x00000000000073c6 */ /* 0x000e240000000100 */
[----:B0-----:R-:W-:Y:S06]  /*4e50*/  BAR.ARV 0xc, 0x180 ;  /* 0x0306000000007b1d */ /* 0x001fec0000002000 */
.L_x_3857:
[----:B------:R-:W-:Y:S05]  /*4e60*/  BSYNC B0 ;  /* 0x0000000000007941 */ /* 0x000fea0003800000 */
.L_x_3856:
[----:B------:R-:W-:Y:S01]  /*4e70*/  BSSY B7, `(.L_x_3858) ;  /* 0x000084a000077945 */ /* 0x000fe20003800000 */
[----:B------:R-:W-:Y:S01]  /*4e80*/  IMAD.MOV.U32 R28, RZ, RZ, RZ ;  /* 0x000000ffff1c7224 */ /* 0x000fe200078e00ff */
[----:B------:R-:W-:Y:S01]  /*4e90*/  CS2R R8, SRZ ;  /* 0x0000000000087805 */ /* 0x000fe2000001ff00 */
[----:B------:R-:W-:Y:S01]  /*4ea0*/  IMAD.MOV.U32 R154, RZ, RZ, RZ ;  /* 0x000000ffff9a7224 */ /* 0x000fe200078e00ff */
[----:B------:R-:W-:Y:S01]  /*4eb0*/  CS2R R152, SRZ ;  /* 0x0000000000987805 */ /* 0x000fe2000001ff00 */
[----:B------:R-:W-:Y:S01]  /*4ec0*/  IMAD.MOV.U32 R35, RZ, RZ, RZ ;  /* 0x000000ffff237224 */ /* 0x000fe200078e00ff */
[----:B------:R-:W-:Y:S01]  /*4ed0*/  CS2R R6, SRZ ;  /* 0x0000000000067805 */ /* 0x000fe2000001ff00 */
[----:B------:R-:W-:Y:S02]  /*4ee0*/  IMAD.MOV.U32 R14, RZ, RZ, RZ ;  /* 0x000000ffff0e7224 */ /* 0x000fe400078e00ff */
[----:B------:R-:W-:Y:S02]  /*4ef0*/  IMAD.MOV.U32 R31, RZ, RZ, RZ ;  /* 0x000000ffff1f7224 */ /* 0x000fe400078e00ff */
[----:B------:R-:W-:-:S02]  /*4f00*/  IMAD.MOV.U32 R156, RZ, RZ, RZ ;  /* 0x000000ffff9c7224 */ /* 0x000fc400078e00ff */
[----:B------:R-:W-:Y:S02]  /*4f10*/  IMAD.MOV.U32 R5, RZ, RZ, RZ ;  /* 0x000000ffff057224 */ /* 0x000fe400078e00ff */
[----:B--2---:R-:W-:Y:S01]  /*4f20*/  IMAD.MOV.U32 R10, RZ, RZ, RZ ;  /* 0x000000ffff0a7224 */ /* 0x004fe200078e00ff */
[----:B------:R-:W-:Y:S06]  /*4f30*/  @!P0 BRA `(.L_x_3859) ;  /* 0x0000001800b88947 */ /* 0x000fec0003800000 */
[----:B------:R-:W-:Y:S02]  /*4f40*/  ISETP.GE.AND P1, PT, R171, 0x1, PT ;  /* 0x00000001ab00780c */ /* 0x000fe40003f26270 */
[----:B------:R-:W-:-:S11]  /*4f50*/  PLOP3.LUT P0, PT, PT, PT, PT, 0x80, 0x0 ;  /* 0x000000000000781c */ /* 0x000fd60003f0f070 */
[----:B------:R-:W-:Y:S05]  /*4f60*/  @!P1 BRA `(.L_x_3860) ;  /* 0x0000008000e89947 */ /* 0x000fea0003800000 */
[----:B------:R-:W0:Y:S01]  /*4f70*/  S2R R20, SR_TID.X ;  /* 0x0000000000147919 */ /* 0x000e220000002100 */
[----:B------:R-:W-:Y:S01]  /*4f80*/  ISETP.NE.AND P0, PT, R186, 0x3, PT ;  /* 0x00000003ba00780c */ /* 0x000fe20003f05270 */
[----:B0-----:R-:W-:-:S05]  /*4f90*/  VIADD R20, R20, 0xffffff80 ;  /* 0xffffff8014147836 */ /* 0x001fca0000000000 */
[----:B------:R-:W-:-:S04]  /*4fa0*/  SHF.R.S32.HI R4, RZ, 0x1f, R20 ;  /* 0x0000001fff047819 */ /* 0x000fc80000011414 */
[----:B------:R-:W-:-:S04]  /*4fb0*/  LEA.HI R4, R4, R20, RZ, 0x7 ;  /* 0x0000001404047211 */ /* 0x000fc800078f38ff */
[----:B------:R-:W-:-:S05]  /*4fc0*/  SHF.R.S32.HI R4, RZ, 0x7, R4 ;  /* 0x00000007ff047819 */ /* 0x000fca0000011404 */
[----:B------:R-:W0:Y:S02]  /*4fd0*/  SHFL.IDX PT, R0, R4, RZ, 0x1f ;  /* 0x00001fff04007589 */ /* 0x000e2400000e0000 */
[----:B0-----:R-:W-:-:S04]  /*4fe0*/  LEA.HI R3, R0, R0, RZ, 0x1 ;  /* 0x0000000000037211 */ /* 0x001fc800078f08ff */
[----:B------:R-:W-:-:S05]  /*4ff0*/  LOP3.LUT R3, R3, 0x1fffe, RZ, 0xc0, !PT ;  /* 0x0001fffe03037812 */ /* 0x000fca00078ec0ff */
[----:B------:R-:W-:-:S04]  /*5000*/  IMAD.IADD R3, R0, 0x1, -R3 ;  /* 0x0000000100037824 */ /* 0x000fc800078e0a03 */
[----:B------:R-:W-:-:S05]  /*5010*/  IMAD R3, R3, 0x8000, R2 ;  /* 0x0000800003037824 */ /* 0x000fca00078e0202 */
[----:B------:R-:W-:-:S04]  /*5020*/  IADD3 R3, R3, 0x400, RZ ;  /* 0x0000040003037810 */ /* 0x000fc80007ffe0ff */
[----:B------:R-:W-:-:S04]  /*5030*/  SHF.R.U32.HI R3, RZ, 0x4, R3 ;  /* 0x00000004ff037819 */ /* 0x000fc80000011603 */
[----:B------:R-:W-:-:S04]  /*5040*/  LOP3.LUT R0, R3, 0x3fff, RZ, 0xc0, !PT ;  /* 0x00003fff03007812 */ /* 0x000fc800078ec0ff */
[----:B------:R-:W-:Y:S01]  /*5050*/  LOP3.LUT R0, R0, 0x2000000, RZ, 0xfc, !PT ;  /* 0x0200000000007812 */ /* 0x000fe200078efcff */
[----:B------:R-:W-:Y:S06]  /*5060*/  @!P0 BRA `(.L_x_3861) ;  /* 0x0000000000048947 */ /* 0x000fec0003800000 */
[----:B------:R-:W-:Y:S01]  /*5070*/  BPT.TRAP 0x1 ;  /* 0x000000040000795c */ /* 0x000fe20000300000 */
.L_x_3861:
[----:B------:R-:W-:Y:S01]  /*5080*/  IMAD R3, R18, 0x8, R2 ;  /* 0x0000000812037824 */ /* 0x000fe200078e0202 */
[----:B------:R-:W-:Y:S01]  /*5090*/  SHF.L.U32 R6, R23, 0x1f, RZ ;  /* 0x0000001f17067819 */ /* 0x000fe200000006ff */
[----:B------:R-:W-:Y:S01]  /*50a0*/  VIADD R4, R2, 0x26800 ;  /* 0x0002680002047836 */ /* 0x000fe20000000000 */
[----:B------:R-:W-:Y:S02]  /*50b0*/  BSSY B0, `(.L_x_3862) ;  /* 0x0000008000007945 */ /* 0x000fe40003800000 */
[----:B------:R-:W0:Y:S02]  /*50c0*/  SYNCS.PHASECHK.TRANS64.TRYWAIT P1, [R3+URZ+0x28c50], R6 ;  /* 0x028c5006030075a7 */ /* 0x000e24000802017f */
[----:B------:R-:W-:Y:S01]  /*50d0*/  SHF.R.U32.HI R5, RZ, 0x4, R4 ;  /* 0x00000004ff057819 */ /* 0x000fe20000011604 */
[----:B------:R-:W-:-:S03]  /*50e0*/  IMAD R4, R18, 0x1000, R0 ;  /* 0x0000100012047824 */ /* 0x000fc600078e0200 */
[----:B------:R-:W-:-:S04]  /*50f0*/  LOP3.LUT R5, R5, 0x3fff, RZ, 0xc0, !PT ;  /* 0x00003fff05057812 */ /* 0x000fc800078ec0ff */
[----:B------:R-:W-:Y:S01]  /*5100*/  LOP3.LUT R10, R5, 0x10000, RZ, 0xfc, !PT ;  /* 0x00010000050a7812 */ /* 0x000fe200078efcff */
[----:B------:R-:W-:Y:S01]  /*5110*/  IMAD.MOV.U32 R5, RZ, RZ, 0x40000040 ;  /* 0x40000040ff057424 */ /* 0x000fe200078e00ff */
[----:B0-----:R-:W-:Y:S06]  /*5120*/  @!P1 BRA `(.L_x_3863) ;  /* 0x0000012800789947 */ /* 0x001fec0003800000 */
.L_x_4087:
[----:B------:R-:W-:Y:S05]  /*5130*/  BSYNC B0 ;  /* 0x0000000000007941 */ /* 0x000fea0003800000 */
.L_x_3862:
[----:B------:R-:W-:Y:S01]  /*5140*/  BAR.SYNC.DEFER_BLOCKING 0xe, 0x100 ;  /* 0x0384000000007b1d */ /* 0x000fe20000010000 */
[----:B------:R-:W-:Y:S01]  /*5150*/  IMAD.MOV.U32 R11, RZ, RZ, 0x40000040 ;  /* 0x40000040ff0b7424 */ /* 0x000fe200078e00ff */
[C---:B------:R-:W-:Y:S01]  /*5160*/  R2UR UR6, R4.reuse ;  /* 0x00000000040672ca */ /* 0x040fe200000e0000 */
[----:B0-----:R-:W-:Y:S01]  /*5170*/  VIADD R6, R4, 0x80 ;  /* 0x0000008004067836 */ /* 0x001fe20000000000 */
[----:B------:R-:W-:Y:S01]  /*5180*/  R2UR UR7, R5 ;  /* 0x00000000050772ca */ /* 0x000fe200000e0000 */
[----:B------:R-:W-:Y:S01]  /*5190*/  IMAD.MOV.U32 R7, RZ, RZ, 0x40000040 ;  /* 0x40000040ff077424 */ /* 0x000fe200078e00ff */
[C---:B------:R-:W-:Y:S01]  /*51a0*/  R2UR UR4, R10.reuse ;  /* 0x000000000a0472ca */ /* 0x040fe200000e0000 */
[----:B------:R-:W-:Y:S01]  /*51b0*/  VIADD R8, R10, 0x2 ;  /* 0x000000020a087836 */ /* 0x000fe20000000000 */
[----:B------:R-:W-:Y:S01]  /*51c0*/  R2UR UR5, R11 ;  /* 0x000000000b0572ca */ /* 0x000fe200000e0000 */
[----:B------:R-:W-:Y:S02]  /*51d0*/  IMAD.MOV.U32 R9, RZ, RZ, 0x40000040 ;  /* 0x40000040ff097424 */ /* 0x000fe400078e00ff */
[----:B------:R-:W-:-:S05]  /*51e0*/  IMAD.MOV.U32 R5, RZ, RZ, 0x40000040 ;  /* 0x40000040ff057424 */ /* 0x000fca00078e00ff */
[----:B------:R-:W-:Y:S01]  /*51f0*/  R2UR UR15, R5 ;  /* 0x00000000050f72ca */ /* 0x000fe200000e0000 */
[----:B------:R-:W-:-:S05]  /*5200*/  IMAD.MOV.U32 R5, RZ, RZ, 0x40000040 ;  /* 0x40000040ff057424 */ /* 0x000fca00078e00ff */
[----:B------:R-:W-:Y:S01]  /*5210*/  R2UR UR13, R5 ;  /* 0x00000000050d72ca */ /* 0x000fe200000e0000 */
[----:B-----5:R-:W-:-:S06]  /*5220*/  WARPGROUP.ARRIVE ;  /* 0x00000000000079c5 */ /* 0x020fcc0000000000 */
[----:B------:R-:W-:Y:S01]  /*5230*/  HGMMA.64x256x16.F32.BF16 R24, gdesc[UR4].tnspB, RZ, !UPT, gsb0 ;  /* 0x43e00000041879f0 */ /* 0x000fe2000c0018ff */
[----:B------:R-:W-:Y:S01]  /*5240*/  R2UR UR6, R6 ;  /* 0x00000000060672ca */ /* 0x000fe200000e0000 */
[----:B------:R-:W-:Y:S01]  /*5250*/  VIADD R6, R4, 0x100 ;  /* 0x0000010004067836 */ /* 0x000fe20000000000 */
[----:B------:R-:W-:Y:S01]  /*5260*/  R2UR UR7, R7 ;  /* 0x00000000070772ca */ /* 0x000fe200000e0000 */
[----:B------:R-:W-:Y:S01]  /*5270*/  IMAD.MOV.U32 R7, RZ, RZ, 0x40000040 ;  /* 0x40000040ff077424 */ /* 0x000fe200078e00ff */
[----:B------:R-:W-:Y:S01]  /*5280*/  R2UR UR4, R8 ;  /* 0x00000000080472ca */ /* 0x000fe200000e0000 */
[----:B------:R-:W-:Y:S01]  /*5290*/  VIADD R4, R4, 0x180 ;  /* 0x0000018004047836 */ /* 0x000fe20000000000 */
[----:B------:R-:W-:Y:S02]  /*52a0*/  R2UR UR5, R9 ;  /* 0x00000000090572ca */ /* 0x000fe400000e0000 */
[----:B------:R-:W-:Y:S01]  /*52b0*/  R2UR UR10, R6 ;  /* 0x00000000060a72ca */ /* 0x000fe200000e0000 */
[----:B------:R-:W-:Y:S01]  /*52c0*/  VIADD R6, R10, 0x4 ;  /* 0x000000040a067836 */ /* 0x000fe20000000000 */
[----:B------:R-:W-:Y:S01]  /*52d0*/  R2UR UR11, R7 ;  /* 0x00000000070b72ca */ /* 0x000fe200000e0000 */
[----:B------:R-:W-:Y:S01]  /*52e0*/  IMAD.MOV.U32 R7, RZ, RZ, 0x40000040 ;  /* 0x40000040ff077424 */ /* 0x000fe200078e00ff */
[----:B------:R-:W-:Y:S01]  /*52f0*/  R2UR UR14, R4 ;  /* 0x00000000040e72ca */ /* 0x000fe200000e0000 */
[----:B------:R-:W-:Y:S01]  /*5300*/  VIADD R4, R10, 0x6 ;  /* 0x000000060a047836 */ /* 0x000fe20000000000 */
[----:B------:R-:W-:-:S02]  /*5310*/  R2UR UR8, R6 ;  /* 0x00000000060872ca */ /* 0x000fc400000e0000 */
[----:B------:R-:W-:Y:S02]  /*5320*/  R2UR UR9, R7 ;  /* 0x00000000070972ca */ /* 0x000fe400000e0000 */
[----:B------:R-:W-:Y:S01]  /*5330*/  R2UR UR12, R4 ;  /* 0x00000000040c72ca */ /* 0x000fe200000e0000 */
[----:B------:R-:W-:Y:S02]  /*5340*/  WARPGROUP.DEPBAR.LE gsb0, 0x0 ;  /* 0x00008000000079c5 */ /* 0x000fe40000010000 */
        /* <DEDUP_REMOVED lines=14> */
.L_x_3864:
[----:B------:R-:W-:Y:S01]  /*5430*/  ISETP.GE.AND P1, PT, R171, 0x41, PT ;  /* 0x00000041ab00780c */ /* 0x000fe20003f26270 */
[----:B------:R-:W-:Y:S01]  /*5440*/  VIADD R10, R3, 0x28c60 ;  /* 0x00028c60030a7836 */ /* 0x000fe20000000000 */
[----:B------:R-:W-:Y:S04]  /*5450*/  BSSY B0, `(.L_x_3865) ;  /* 0x00000cd000007945 */ /* 0x000fe80003800000 */
[----:B------:R-:W-:-:S04]  /*5460*/  PRMT R10, R189, 0x654, R10 ;  /* 0x00000654bd0a7816 */ /* 0x000fc8000000000a */
[----:B------:R0:W-:Y:S03]  /*5470*/  SYNCS.ARRIVE.TRANS64.RED.A1T0 RZ, [R10+URZ], RZ ;  /* 0x000000ff0aff79a7 */ /* 0x0001e6000810043f */
[----:B------:R-:W-:Y:S05]  /*5480*/  @!P1 BRA `(.L_x_3866) ;  /* 0x0000000c00249947 */ /* 0x000fea0003800000 */
[----:B------:R-:W-:-:S07]  /*5490*/  VIADD R172, R172, 0xfffffffe ;  /* 0xfffffffeacac7836 */ /* 0x000fce0000000000 */
.L_x_3873:
[----:B------:R-:W-:Y:S01]  /*54a0*/  BAR.SYNC.DEFER_BLOCKING 0xe, 0x100 ;  /* 0x0384000000007b1d */ /* 0x000fe20000010000 */
[----:B------:R-:W-:Y:S01]  /*54b0*/  IMAD R3, R18, 0x40, R194 ;  /* 0x0000004012037824 */ /* 0x000fe200078e02c2 */
[----:B------:R-:W-:Y:S01]  /*54c0*/  ISETP.GT.AND P2, PT, R172, RZ, PT ;  /* 0x000000ffac00720c */ /* 0x000fe20003f44270 */
[----:B------:R-:W-:Y:S01]  /*54d0*/  VIADD R18, R18, 0x1 ;  /* 0x0000000112127836 */ /* 0x000fe20000000000 */
[----:B------:R-:W-:Y:S01]  /*54e0*/  IADD3 R172, R172, -0x1, RZ ;  /* 0xffffffffacac7810 */ /* 0x000fe20007ffe0ff */
[----:B------:R-:W-:-:S03]  /*54f0*/  IMAD R3, R3, 0x4, R2 ;  /* 0x0000000403037824 */ /* 0x000fc600078e0202 */
[----:B------:R-:W-:-:S04]  /*5500*/  ISETP.NE.AND P1, PT, R18, 0x2, PT ;  /* 0x000000021200780c */ /* 0x000fc80003f25270 */
[----:B------:R-:W-:Y:S01]  /*5510*/  SEL R18, R18, RZ, P1 ;  /* 0x000000ff12127207 */ /* 0x000fe20000800000 */
[----:B01----:R-:W0:Y:S04]  /*5520*/  LDS R10, [R3+0x28800] ;  /* 0x02880000030a7984 */ /* 0x003e280000000800 */
        /* <DEDUP_REMOVED lines=65> */
[----:B------:R-:W-:Y:S01]  /*5940*/  SEL R10, RZ, 0x1, P1 ;  /* 0x00000001ff0a7807 */ /* 0x000fe20000800000 */
        /* <DEDUP_REMOVED lines=65> */
[----:B------:R-:W-:Y:S06]  /*5d60*/  @!P0 BRA `(.L_x_3867) ;  /* 0x0000000000048947 */ /* 0x000fec0003800000 */
[----:B------:R-:W-:Y:S01]  /*5d70*/  BPT.TRAP 0x1 ;  /* 0x000000040000795c */ /* 0x000fe20000300000 */
.L_x_3867:
[----:B------:R-:W-:Y:S01]  /*5d80*/  IMAD R3, R18, 0x8, R2 ;  /* 0x0000000812037824 */ /* 0x000fe200078e0202 */
[----:B------:R-:W-:-:S04]  /*5d90*/  SHF.L.U32 R10, R23, 0x1f, RZ ;  /* 0x0000001f170a7819 */ /* 0x000fc800000006ff */
[----:B------:R0:W1:Y:S01]  /*5da0*/  SYNCS.PHASECHK.TRANS64.TRYWAIT P1, [R3+URZ+0x28c50], R10 ;  /* 0x028c500a030075a7 */ /* 0x000062000802017f */
[----:B------:R-:W-:Y:S05]  /*5db0*/  @!P0 BRA `(.L_x_3868) ;  /* 0x0000000000048947 */ /* 0x000fea0003800000 */
[----:B------:R-:W-:Y:S01]  /*5dc0*/  BPT.TRAP 0x1 ;  /* 0x000000040000795c */ /* 0x000fe20000300000 */
.L_x_3868:
[----:B------:R-:W-:Y:S04]  /*5dd0*/  BSSY B1, `(.L_x_3869) ;  /* 0x0000004000017945 */ /* 0x000fe80003800000 */
[----:B-1----:R-:W-:Y:S05]  /*5de0*/  @P1 BRA `(.L_x_3870) ;  /* 0x0000000000081947 */ /* 0x002fea0003800000 */
[----:B------:R-:W1:Y:S02]  /*5df0*/  SYNCS.PHASECHK.TRANS64.TRYWAIT P1, [R3+URZ+0x28c50], R10 ;  /* 0x028c500a030075a7 */ /* 0x000e64000802017f */
[----:B-1----:R-:W-:Y:S05]  /*5e00*/  @!P1 BRA `(.L_x_3871) ;  /* 0x0000011c00549947 */ /* 0x002fea0003800000 */
.L_x_3870:
[----:B------:R-:W-:Y:S05]  /*5e10*/  BSYNC B1 ;  /* 0x0000000000017941 */ /* 0x000fea0003800000 */
.L_x_3869:
[----:B01----:R-:W-:Y:S01]  /*5e20*/  IMAD R10, R18, 0x1000, R0 ;  /* 0x00001000120a7824 */ /* 0x003fe200078e0200 */
[----:B------:R-:W-:Y:S01]  /*5e30*/  WARPGROUP.ARRIVE ;  /* 0x00000000000079c5 */ /* 0x000fe20000000000 */
[----:B------:R-:W-:Y:S01]  /*5e40*/  IMAD.MOV.U32 R11, RZ, RZ, 0x40000040 ;  /* 0x40000040ff0b7424 */ /* 0x000fe200078e00ff */
[----:B------:R-:W-:Y:S01]  /*5e50*/  R2UR UR8, R8 ;  /* 0x00000000080872ca */ /* 0x000fe200000e0000 */
[C---:B------:R-:W-:Y:S01]  /*5e60*/  VIADD R12, R10.reuse, 0x80 ;  /* 0x000000800a0c7836 */ /* 0x040fe20000000000 */
[----:B------:R-:W-:Y:S01]  /*5e70*/  R2UR UR6, R10 ;  /* 0x000000000a0672ca */ /* 0x000fe200000e0000 */
[----:B------:R-:W-:Y:S01]  /*5e80*/  IMAD.MOV.U32 R13, RZ, RZ, 0x40000040 ;  /* 0x40000040ff0d7424 */ /* 0x000fe200078e00ff */
[C---:B------:R-:W-:Y:S02]  /*5e90*/  R2UR UR7, R11.reuse ;  /* 0x000000000b0772ca */ /* 0x040fe400000e0000 */
[----:B------:R-:W-:Y:S01]  /*5ea0*/  R2UR UR10, R12 ;  /* 0x000000000c0a72ca */ /* 0x000fe200000e0000 */
[C---:B------:R-:W-:Y:S01]  /*5eb0*/  VIADD R12, R10.reuse, 0x100 ;  /* 0x000001000a0c7836 */ /* 0x040fe20000000000 */
[----:B------:R-:W-:Y:S01]  /*5ec0*/  R2UR UR5, R11 ;  /* 0x000000000b0572ca */ /* 0x000fe200000e0000 */
[----:B------:R-:W-:Y:S01]  /*5ed0*/  VIADD R10, R10, 0x180 ;  /* 0x000001800a0a7836 */ /* 0x000fe20000000000 */
[----:B------:R-:W-:-:S02]  /*5ee0*/  R2UR UR11, R13 ;  /* 0x000000000d0b72ca */ /* 0x000fc400000e0000 */
[----:B------:R-:W-:Y:S02]  /*5ef0*/  R2UR UR9, R9 ;  /* 0x00000000090972ca */ /* 0x000fe400000e0000 */
[----:B------:R-:W-:Y:S01]  /*5f00*/  R2UR UR18, R10 ;  /* 0x000000000a1272ca */ /* 0x000fe200000e0000 */
[----:B------:R-:W-:Y:S01]  /*5f10*/  VIADD R10, R2, 0x26800 ;  /* 0x00026800020a7836 */ /* 0x000fe20000000000 */
[----:B------:R-:W-:Y:S02]  /*5f20*/  R2UR UR14, R12 ;  /* 0x000000000c0e72ca */ /* 0x000fe400000e0000 */
[----:B------:R-:W-:Y:S02]  /*5f30*/  R2UR UR15, R13 ;  /* 0x000000000d0f72ca */ /* 0x000fe400000e0000 */
[----:B------:R-:W-:Y:S02]  /*5f40*/  SHF.R.U32.HI R10, RZ, 0x4, R10 ;  /* 0x00000004ff0a7819 */ /* 0x000fe4000001160a */
[----:B------:R-:W-:-:S02]  /*5f50*/  R2UR UR12, R6 ;  /* 0x00000000060c72ca */ /* 0x000fc400000e0000 */
[----:B------:R-:W-:Y:S02]  /*5f60*/  LOP3.LUT R10, R10, 0x3fff, RZ, 0xc0, !PT ;  /* 0x00003fff0a0a7812 */ /* 0x000fe400078ec0ff */
[----:B------:R-:W-:Y:S02]  /*5f70*/  R2UR UR13, R7 ;  /* 0x00000000070d72ca */ /* 0x000fe400000e0000 */
[----:B------:R-:W-:Y:S02]  /*5f80*/  LOP3.LUT R10, R10, 0x10000, RZ, 0xfc, !PT ;  /* 0x000100000a0a7812 */ /* 0x000fe400078efcff */
[----:B------:R-:W-:Y:S02]  /*5f90*/  R2UR UR19, R11 ;  /* 0x000000000b1372ca */ /* 0x000fe400000e0000 */
[----:B------:R-:W-:Y:S02]  /*5fa0*/  R2UR UR4, R10 ;  /* 0x000000000a0472ca */ /* 0x000fe400000e0000 */
[----:B------:R-:W-:-:S02]  /*5fb0*/  R2UR UR16, R4 ;  /* 0x00000000041072ca */ /* 0x000fc400000e0000 */
[----:B------:R-:W-:-:S09]  /*5fc0*/  R2UR UR17, R5 ;  /* 0x00000000051172ca */ /* 0x000fd200000e0000 */
        /* <DEDUP_REMOVED lines=17> */
.L_x_3872:
[----:B------:R-:W-:-:S05]  /*60e0*/  VIADD R10, R3, 0x28c60 ;  /* 0x00028c60030a7836 */ /* 0x000fca0000000000 */
[----:B------:R-:W-:-:S04]  /*60f0*/  PRMT R10, R189, 0x654, R10 ;  /* 0x00000654bd0a7816 */ /* 0x000fc8000000000a */
[----:B------:R1:W-:Y:S01]  /*6100*/  SYNCS.ARRIVE.TRANS64.RED.A1T0 RZ, [R10+URZ], RZ ;  /* 0x000000ff0aff79a7 */ /* 0x0003e2000810043f */
[----:B------:R-:W-:Y:S05]  /*6110*/  @P2 BRA `(.L_x_3873) ;  /* 0xfffffff000e02947 */ /* 0x000fea000383ffff */
.L_x_3866:
[----:B------:R-:W-:Y:S05]  /*6120*/  BSYNC B0 ;  /* 0x0000000000007941 */ /* 0x000fea0003800000 */
.L_x_3865:
[----:B------:R-:W-:Y:S01]  /*6130*/  BAR.SYNC.DEFER_BLOCKING 0xe, 0x100 ;  /* 0x0384000000007b1d */ /* 0x000fe20000010000 */
[C---:B------:R-:W-:Y:S01]  /*6140*/  IMAD R3, R18.reuse, 0x40, R194 ;  /* 0x0000004012037824 */ /* 0x040fe200078e02c2 */
[----:B------:R-:W-:Y:S01]  /*6150*/  PLOP3.LUT P0, PT, PT, PT, PT, 0x8, 0x0 ;  /* 0x000000000000781c */ /* 0x000fe20003f0e170 */
[----:B------:R-:W-:Y:S02]  /*6160*/  VIADD R18, R18, 0x1 ;  /* 0x0000000112127836 */ /* 0x000fe40000000000 */
[----:B------:R-:W-:-:S03]  /*6170*/  IMAD R3, R3, 0x4, R2 ;  /* 0x0000000403037824 */ /* 0x000fc600078e0202 */
[----:B------:R-:W-:-:S04]  /*6180*/  ISETP.NE.AND P1, PT, R18, 0x2, PT ;  /* 0x000000021200780c */ /* 0x000fc80003f25270 */
[----:B------:R-:W-:Y:S01]  /*6190*/  SEL R18, R18, RZ, P1 ;  /* 0x000000ff12127207 */ /* 0x000fe20000800000 */
[----:B------:R-:W2:Y:S04]  /*61a0*/  LDS R2, [R3+0x28800] ;  /* 0x0288000003027984 */ /* 0x000ea80000000800 */
[----:B------:R3:W4:Y:S02]  /*61b0*/  LDS R0, [R3+0x28820] ;  /* 0x0288200003007984 */ /* 0x0007240000000800 */
[----:B---3--:R-:W-:Y:S02]  /*61c0*/  IMAD.MOV.U32 R3, RZ, RZ, RZ ;  /* 0x000000ffff037224 */ /* 0x008fe400078e00ff */
[-C--:B--2---:R-:W-:Y:S01]  /*61d0*/  FMUL.FTZ R156, R28, R2.reuse ;  /* 0x000000021c9c7220 */ /* 0x084fe20000410000 */
[-C--:B------:R-:W-:Y:S01]  /*61e0*/  FMUL.FTZ R153, R32, R2.reuse ;  /* 0x0000000220997220 */ /* 0x080fe20000410000 */
[-C--:B------:R-:W-:Y:S01]  /*61f0*/  FMUL.FTZ R152, R29, R2.reuse ;  /* 0x000000021d987220 */ /* 0x080fe20000410000 */
[-C--:B------:R-:W-:Y:S01]  /*6200*/  FMUL.FTZ R14, R33, R2.reuse ;  /* 0x00000002210e7220 */ /* 0x080fe20000410000 */
[-C--:B------:R-:W-:Y:S01]  /*6210*/  FMUL.FTZ R28, R37, R2.reuse ;  /* 0x00000002251c7220 */ /* 0x080fe20000410000 */
[----:B------:R-:W-:Y:S01]  /*6220*/  FMUL.FTZ R32, R41, R2 ;  /* 0x0000000229207220 */ /* 0x000fe20000410000 */
[-C--:B----4-:R-:W-:Y:S01]  /*6230*/  FMUL.FTZ R5, R26, R0.reuse ;  /* 0x000000001a057220 */ /* 0x090fe20000410000 */
        /* <DEDUP_REMOVED lines=64> */
[-C--:B------:R-:W-:Y:S01]  /*6640*/  FMUL.FTZ R154, R36, R2.reuse ;  /* 0x00000002249a7220 */ /* 0x080fe20000410000 */
[-C--:B------:R-:W-:Y:S01]  /*6650*/  FMUL.FTZ R155, R40, R2.reuse ;  /* 0x00000002289b7220 */ /* 0x080fe20000410000 */
[----:B01----:R-:W-:Y:S01]  /*6660*/  FMUL.FTZ R10, R24, R2 ;  /* 0x00000002180a7220 */ /* 0x003fe20000410000 */
[----:B------:R-:W-:Y:S01]  /*6670*/  LOP3.LUT R23, R23, R0, RZ, 0x3c, !PT ;  /* 0x0000000017177212 */ /* 0x000fe200078e3cff */
        /* <DEDUP_REMOVED lines=58> */
.L_x_3859:
[----:B------:R-:W-:Y:S02]  /*6a20*/  ISETP.GE.AND P1, PT, R171, 0x1, PT ;  /* 0x00000001ab00780c */ /* 0x000fe40003f26270 */
[----:B------:R-:W-:-:S11]  /*6a30*/  PLOP3.LUT P0, PT, PT, PT, PT, 0x80, 0x0 ;  /* 0x000000000000781c */ /* 0x000fd60003f0f070 */
[----:B------:R-:W-:Y:S05]  /*6a40*/  @!P1 BRA `(.L_x_3860) ;  /* 0x0000006800309947 */ /* 0x000fea0003800000 */
[----:B------:R-:W0:Y:S01]  /*6a50*/  S2R R20, SR_TID.X ;  /* 0x0000000000147919 */ /* 0x000e220000002100 */
[----:B------:R-:W-:Y:S01]  /*6a60*/  BSSY B6, `(.L_x_3874) ;  /* 0x0000020000067945 */ /* 0x000fe20003800000 */
[----:B0-----:R-:W-:-:S05]  /*6a70*/  VIADD R20, R20, 0xffffff80 ;  /* 0xffffff8014147836 */ /* 0x001fca0000000000 */
[----:B------:R-:W-:-:S04]  /*6a80*/  SHF.R.S32.HI R4, RZ, 0x1f, R20 ;  /* 0x0000001fff047819 */ /* 0x000fc80000011414 */
[----:B------:R-:W-:-:S04]  /*6a90*/  LEA.HI R4, R4, R20, RZ, 0x7 ;  /* 0x0000001404047211 */ /* 0x000fc800078f38ff */
[----:B------:R-:W-:-:S05]  /*6aa0*/  SHF.R.S32.HI R4, RZ, 0x7, R4 ;  /* 0x00000007ff047819 */ /* 0x000fca0000011404 */
[----:B------:R-:W0:Y:S02]  /*6ab0*/  SHFL.IDX PT, R0, R4, RZ, 0x1f ;  /* 0x00001fff04007589 */ /* 0x000e2400000e0000 */
[----:B0-----:R-:W-:-:S04]  /*6ac0*/  LEA.HI R3, R0, R0, RZ, 0x1 ;  /* 0x0000000000037211 */ /* 0x001fc800078f08ff */
[----:B------:R-:W-:-:S05]  /*6ad0*/  LOP3.LUT R3, R3, 0x1fffe, RZ, 0xc0, !PT ;  /* 0x0001fffe03037812 */ /* 0x000fca00078ec0ff */
[----:B------:R-:W-:Y:S02]  /*6ae0*/  IMAD.IADD R3, R0, 0x1, -R3 ;  /* 0x0000000100037824 */ /* 0x000fe400078e0a03 */
[----:B------:R-:W-:Y:S02]  /*6af0*/  VIADD R0, R2, 0x26800 ;  /* 0x0002680002007836 */ /* 0x000fe40000000000 */
[----:B------:R-:W-:-:S03]  /*6b00*/  IMAD R3, R3, 0x8000, R2 ;  /* 0x0000800003037824 */ /* 0x000fc600078e0202 */
[----:B------:R-:W-:Y:S01]  /*6b10*/  LOP3.LUT P0, RZ, R0, 0x3ff, RZ, 0xc0, !PT ;  /* 0x000003ff00ff7812 */ /* 0x000fe2000780c0ff */
[----:B------:R-:W-:-:S05]  /*6b20*/  VIADD R3, R3, 0x400 ;  /* 0x0000040003037836 */ /* 0x000fca0000000000 */
[----:B------:R-:W-:-:S04]  /*6b30*/  SHF.R.U32.HI R3, RZ, 0x4, R3 ;  /* 0x00000004ff037819 */ /* 0x000fc80000011603 */
[----:B------:R-:W-:-:S03]  /*6b40*/  LOP3.LUT R56, R3, 0x3fff, RZ, 0xc0, !PT ;  /* 0x00003fff03387812 */ /* 0x000fc600078ec0ff */
        /* <DEDUP_REMOVED lines=17> */
.L_x_3875:
[----:B------:R-:W-:Y:S05]  /*6c60*/  BSYNC B6 ;  /* 0x0000000000067941 */ /* 0x000fea0003800000 */
.L_x_3874:
[----:B------:R-:W-:Y:S02]  /*6c70*/  ULDC UR4, c[0x0][0x3f4] ;  /* 0x0000fd0000047ab9 */ /* 0x000fe40000000800 */
[----:B------:R-:W-:-:S13]  /*6c80*/  ISETP.LT.AND P0, PT, RZ, UR4, PT ;  /* 0x00000004ff007c0c */ /* 0x000fda000bf01270 */
[----:B------:R-:W-:Y:S05]  /*6c90*/  @P0 BRA `(.L_x_3876) ;  /* 0x0000000000400947 */ /* 0x000fea0003800000 */
[----:B------:R-:W2:Y:S02]  /*6ca0*/  LDL R20, [R1+0x34] ;  /* 0x0000340001147983 */ /* 0x000ea40000100800 */
[----:B--2---:R-:W-:-:S04]  /*6cb0*/  LEA.HI R0, R20, R20, RZ, 0x1 ;  /* 0x0000001414007211 */ /* 0x004fc800078f08ff */
        /* <DEDUP_REMOVED lines=8> */
.L_x_3879:
[----:B-1----:R1:W2:Y:S02]  /*6d40*/  SYNCS.PHASECHK.TRANS64.TRYWAIT P0, [R2+URZ+0x28c00], R3 ;  /* 0x028c0003020075a7 */ /* 0x0022a4000800017f */
[----:B--2---:R-:W-:Y:S05]  /*6d50*/  @!P0 NANOSLEEP.SYNCS 0x989680 ;  /* 0x009896800000895d */ /* 0x004fea0003900000 */
[----:B------:R-:W2:Y:S02]  /*6d60*/  @!P0 SYNCS.PHASECHK.TRANS64 P0, [R2+URZ+0x28c00], R3 ;  /* 0x028c0003020085a7 */ /* 0x000ea4000800007f */
[----:B--2---:R-:W-:Y:S05]  /*6d70*/  @!P0 BRA `(.L_x_3879) ;  /* 0xfffffffc00f08947 */ /* 0x004fea000383ffff */
.L_x_3878:
[----:B------:R-:W-:Y:S05]  /*6d80*/  BSYNC B0 ;  /* 0x0000000000007941 */ /* 0x000fea0003800000 */
.L_x_3877:
[----:B------:R-:W-:Y:S05]  /*6d90*/  BRA `(.L_x_3880) ;  /* 0x0000002000b87947 */ /* 0x000fea0003800000 */
.L_x_3876:
[----:B-----5:R-:W-:Y:S01]  /*6da0*/  SHF.R.S32.HI R0, RZ, 0x1f, R27 ;  /* 0x0000001fff007819 */ /* 0x020fe2000001141b */
[----:B------:R-:W-:Y:S01]  /*6db0*/  VIADD R3, R2, 0x20400 ;  /* 0x0002040002037836 */ /* 0x000fe20000000000 */
[----:B------:R-:W-:Y:S01]  /*6dc0*/  ULDC.64 UR4, c[0x0][0x3f8] ;  /* 0x0000fe0000047ab9 */ /* 0x000fe20000000a00 */
[----:B------:R-:W-:Y:S01]  /*6dd0*/  ULDC.64 UR6, c[0x0][0x408] ;  /* 0x0001020000067ab9 */ /* 0x000fe20000000a00 */
[----:B------:R-:W-:Y:S01]  /*6de0*/  IMAD.WIDE.U32 R4, R27, UR4, RZ ;  /* 0x000000041b047c25 */ /* 0x000fe2000f8e00ff */
[----:B------:R-:W-:Y:S01]  /*6df0*/  BSSY B6, `(.L_x_3881) ;  /* 0x0000020000067945 */ /* 0x000fe20003800000 */
[----:B------:R-:W-:Y:S02]  /*6e00*/  LOP3.LUT P0, RZ, R3, 0x3ff, RZ, 0xc0, !PT ;  /* 0x000003ff03ff7812 */ /* 0x000fe4000780c0ff */
[C---:B------:R-:W-:Y:S02]  /*6e10*/  IMAD R6, R0.reuse, UR4, RZ ;  /* 0x0000000400067c24 */ /* 0x040fe4000f8e02ff */
[----:B------:R-:W-:-:S02]  /*6e20*/  IMAD R0, R0, UR6, RZ ;  /* 0x0000000600007c24 */ /* 0x000fc4000f8e02ff */
[C---:B------:R-:W-:Y:S01]  /*6e30*/  IMAD R3, R27.reuse, UR5, R6 ;  /* 0x000000051b037c24 */ /* 0x040fe2000f8e0206 */
[----:B------:R-:W-:Y:S01]  /*6e40*/  ULDC.64 UR4, c[0x0][0x3e8] ;  /* 0x0000fa0000047ab9 */ /* 0x000fe20000000a00 */
[----:B------:R-:W-:Y:S01]  /*6e50*/  IMAD.WIDE.U32 R6, R27, UR6, RZ ;  /* 0x000000061b067c25 */ /* 0x000fe2000f8e00ff */
[----:B------:R-:W-:-:S03]  /*6e60*/  LEA R26, P1, R4, UR4, 0x1 ;  /* 0x00000004041a7c11 */ /* 0x000fc6000f8208ff */
[----:B------:R-:W-:Y:S01]  /*6e70*/  IMAD R29, R27, UR7, R0 ;  /* 0x000000071b1d7c24 */ /* 0x000fe2000f8e0200 */
[----:B------:R-:W-:Y:S01]  /*6e80*/  ULDC.64 UR6, c[0x0][0x400] ;  /* 0x0001000000067ab9 */ /* 0x000fe20000000a00 */
[----:B------:R-:W-:Y:S01]  /*6e90*/  IMAD.IADD R27, R3, 0x1, R5 ;  /* 0x00000001031b7824 */ /* 0x000fe200078e0205 */
[----:B------:R-:W-:Y:S01]  /*6ea0*/  LEA R28, P2, R6, UR6, 0x1 ;  /* 0x00000006061c7c11 */ /* 0x000fe2000f8408ff */
[----:B------:R-:W-:-:S03]  /*6eb0*/  IMAD.IADD R29, R29, 0x1, R7 ;  /* 0x000000011d1d7824 */ /* 0x000fc600078e0207 */
[----:B------:R-:W-:Y:S02]  /*6ec0*/  LEA.HI.X R27, R4, UR5, R27, 0x1, P1 ;  /* 0x00000005041b7c11 */ /* 0x000fe400088f0c1b */
[----:B------:R-:W-:Y:S01]  /*6ed0*/  LEA.HI.X R29, R6, UR7, R29, 0x1, P2 ;  /* 0x00000007061d7c11 */ /* 0x000fe200090f0c1d */
        /* <DEDUP_REMOVED lines=17> */
.L_x_3882:
[----:B------:R-:W-:Y:S05]  /*6ff0*/  BSYNC B6 ;  /* 0x0000000000067941 */ /* 0x000fea0003800000 */
.L_x_3881:
        /* <DEDUP_REMOVED lines=10> */
[----:B------:R0:W4:Y:S02]  /*70a0*/  SHFL.IDX PT, R14, R28, RZ, 0x1c1f ;  /* 0x001c1fff1c0e7589 */ /* 0x00012400000e0000 */
.L_x_4093:
[----:B------:R-:W5:Y:S01]  /*70b0*/  LDL R7, [R1+0x34] ;  /* 0x0000340001077983 */ /* 0x000f620000100800 */
[----:B------:R-:W-:Y:S01]  /*70c0*/  ULDC UR4, c[0x0][0x448] ;  /* 0x0001120000047ab9 */ /* 0x000fe20000000800 */
[----:B------:R-:W-:Y:S01]  /*70d0*/  BSSY B1, `(.L_x_3886) ;  /* 0x0000022000017945 */ /* 0x000fe20003800000 */
[----:B------:R-:W-:Y:S01]  /*70e0*/  IMAD R24, R24, UR4, RZ ;  /* 0x0000000418187c24 */ /* 0x000fe2000f8e02ff */
[----:B------:R-:W-:Y:S02]  /*70f0*/  CS2R R10, SRZ ;  /* 0x00000000000a7805 */ /* 0x000fe4000001ff00 */
[----:B------:R-:W-:Y:S02]  /*7100*/  CS2R R12, SRZ ;  /* 0x00000000000c7805 */ /* 0x000fe4000001ff00 */
[----:B------:R-:W-:Y:S02]  /*7110*/  CS2R R8, SRZ ;  /* 0x0000000000087805 */ /* 0x000fe4000001ff00 */
[----:B------:R-:W-:Y:S01]  /*7120*/  ISETP.GE.AND P0, PT, R4, R24, PT ;  /* 0x000000180400720c */ /* 0x000fe20003f06270 */
[----:B------:R-:W-:-:S05]  /*7130*/  IMAD.SHL.U32 R4, R190, 0x40, RZ ;  /* 0x00000040be047824 */ /* 0x000fca00078e00ff */
[----:B------:R-:W-:Y:S02]  /*7140*/  LOP3.LUT R31, R4, 0x1c0, RZ, 0xc0, !PT ;  /* 0x000001c0041f7812 */ /* 0x000fe400078ec0ff */
[----:B-----5:R-:W-:-:S04]  /*7150*/  LEA.HI R6, R7, R7, RZ, 0x1 ;  /* 0x0000000707067211 */ /* 0x020fc800078f08ff */
[----:B------:R-:W-:-:S05]  /*7160*/  LOP3.LUT R6, R6, 0xfffffffe, RZ, 0xc0, !PT ;  /* 0xfffffffe06067812 */ /* 0x000fca00078ec0ff */
[----:B------:R-:W-:-:S05]  /*7170*/  IMAD.IADD R6, R7, 0x1, -R6 ;  /* 0x0000000107067824 */ /* 0x000fca00078e0a06 */
[----:B0-----:R-:W-:Y:S02]  /*7180*/  SHF.L.U32 R29, R6, 0x1f, RZ ;  /* 0x0000001f061d7819 */ /* 0x001fe400000006ff */
[----:B------:R-:W-:Y:S01]  /*7190*/  CS2R R6, SRZ ;  /* 0x0000000000067805 */ /* 0x000fe2000001ff00 */
[----:B------:R-:W-:Y:S06]  /*71a0*/  @P0 BRA `(.L_x_3887) ;  /* 0x0000000000500947 */ /* 0x000fec0003800000 */
[----:B------:R-:W4:Y:S01]  /*71b0*/  LDL R30, [R1+0x48] ;  /* 0x00004800011e7983 */ /* 0x000f220000100800 */
[----:B------:R-:W-:-:S03]  /*71c0*/  ULDC UR4, c[0x0][0x3f4] ;  /* 0x0000fd0000047ab9 */ /* 0x000fc60000000800 */
[----:B------:R-:W4:Y:S01]  /*71d0*/  LDL R28, [R1+0x44] ;  /* 0x00004400011c7983 */ /* 0x000f220000100800 */
[----:B------:R-:W-:Y:S01]  /*71e0*/  ISETP.GE.AND P3, PT, R193, UR4, PT ;  /* 0x00000004c1007c0c */ /* 0x000fe2000bf66270 */
[----:B--2---:R-:W-:Y:S01]  /*71f0*/  IMAD.MOV.U32 R8, RZ, RZ, R0 ;  /* 0x000000ffff087224 */ /* 0x004fe200078e0000 */
[----:B------:R-:W-:Y:S01]  /*7200*/  ISETP.GE.AND P2, PT, R184, UR4, PT ;  /* 0x00000004b8007c0c */ /* 0x000fe2000bf46270 */
[----:B---3--:R-:W-:Y:S01]  /*7210*/  IMAD.MOV.U32 R15, RZ, RZ, R5 ;  /* 0x000000ffff0f7224 */ /* 0x008fe200078e0005 */
[----:B-1----:R-:W-:Y:S02]  /*7220*/  MOV R9, R3 ;  /* 0x0000000300097202 */ /* 0x002fe40000000f00 */
[----:B------:R-:W-:-:S09]  /*7230*/  CS2R R10, SRZ ;  /* 0x00000000000a7805 */ /* 0x000fd2000001ff00 */
[----:B------:R-:W-:Y:S01]  /*7240*/  @!P2 IMAD.WIDE R20, R184, 0x2, R8 ;  /* 0x00000002b814a825 */ /* 0x000fe200078e0208 */
[----:B------:R-:W-:-:S04]  /*7250*/  CS2R R8, SRZ ;  /* 0x0000000000087805 */ /* 0x000fc8000001ff00 */
[----:B------:R0:W5:Y:S01]  /*7260*/  @!P2 LD.E.64 R12, desc[UR40][R20.64] ;  /* 0x00000028140ca980 */ /* 0x000162000c101b00 */
[-C--:B----4-:R-:W-:Y:S02]  /*7270*/  @!P3 IADD3 R26, P0, R0, R30.reuse, RZ ;  /* 0x0000001e001ab210 */ /* 0x090fe40007f1e0ff */
[----:B------:R-:W-:Y:S01]  /*7280*/  @!P3 IADD3 R4, P1, R14, R30, RZ ;  /* 0x0000001e0e04b210 */ /* 0x000fe20007f3e0ff */
[----:B------:R-:W-:-:S04]  /*7290*/  @!P2 IMAD.WIDE R14, R184, 0x2, R14 ;  /* 0x00000002b80ea825 */ /* 0x000fc800078e020e */
[--C-:B------:R-:W-:Y:S01]  /*72a0*/  @!P3 IMAD.X R27, R3, 0x1, R28.reuse, P0 ;  /* 0x00000001031bb824 */ /* 0x100fe200000e061c */
[----:B------:R0:W5:Y:S01]  /*72b0*/  @!P2 LD.E.64 R6, desc[UR40][R14.64] ;  /* 0x000000280e06a980 */ /* 0x000162000c101b00 */
[----:B------:R-:W-:-:S03]  /*72c0*/  @!P3 IMAD.X R5, R5, 0x1, R28, P1 ;  /* 0x000000010505b824 */ /* 0x000fc600008e061c */
[----:B------:R0:W5:Y:S04]  /*72d0*/  @!P3 LD.E.64 R10, desc[UR40][R26.64] ;  /* 0x000000281a0ab980 */ /* 0x000168000c101b00 */
[----:B------:R0:W5:Y:S02]  /*72e0*/  @!P3 LD.E.64 R8, desc[UR40][R4.64] ;  /* 0x000000280408b980 */ /* 0x000164000c101b00 */
.L_x_3887:
[----:B------:R-:W-:Y:S05]  /*72f0*/  BSYNC B1 ;  /* 0x0000000000017941 */ /* 0x000fea0003800000 */
.L_x_3886:
[----:B------:R-:W4:Y:S01]  /*7300*/  SYNCS.PHASECHK.TRANS64.TRYWAIT P0, [R2+URZ+0x28c00], R29 ;  /* 0x028c001d020075a7 */ /* 0x000f22000800017f */
[----:B-1----:R-:W-:Y:S01]  /*7310*/  LOP3.LUT R3, R31, 0x18, R16, 0xf8, !PT ;  /* 0x000000181f037812 */ /* 0x002fe200078ef810 */
[----:B--2---:R-:W-:Y:S01]  /*7320*/  IMAD R0, R25, -0x40, R24 ;  /* 0xffffffc019007824 */ /* 0x004fe200078e0218 */
[----:B0-----:R-:W-:Y:S01]  /*7330*/  SHF.R.U32.HI R4, RZ, 0x3, R31 ;  /* 0x00000003ff047819 */ /* 0x001fe2000001161f */
[----:B---3-5:R-:W-:Y:S01]  /*7340*/  IMAD.MOV.U32 R5, RZ, RZ, R12 ;  /* 0x000000ffff057224 */ /* 0x028fe200078e000c */
[--C-:B------:R-:W-:Y:S01]  /*7350*/  SHF.R.U64 R26, R12, 0x10, R13.reuse ;  /* 0x000000100c1a7819 */ /* 0x100fe2000000120d */
[----:B----4-:R-:W-:Y:S01]  /*7360*/  IMAD.MOV.U32 R14, RZ, RZ, R13 ;  /* 0x000000ffff0e7224 */ /* 0x010fe200078e000d */
[----:B------:R-:W-:Y:S01]  /*7370*/  LOP3.LUT R28, R3, R4, RZ, 0x3c, !PT ;  /* 0x00000004031c7212 */ /* 0x000fe200078e3cff */
[----:B------:R-:W-:Y:S01]  /*7380*/  IMAD.MOV.U32 R4, RZ, RZ, R11 ;  /* 0x000000ffff047224 */ /* 0x000fe200078e000b */
[----:B------:R-:W-:Y:S01]  /*7390*/  SHF.R.U32.HI R25, RZ, 0x10, R13 ;  /* 0x00000010ff197819 */ /* 0x000fe2000001160d */
[----:B------:R-:W-:Y:S01]  /*73a0*/  IMAD.MOV.U32 R12, RZ, RZ, R6 ;  /* 0x000000ffff0c7224 */ /* 0x000fe200078e0006 */
[----:B------:R-:W-:Y:S01]  /*73b0*/  SHF.R.U64 R24, R10, 0x10, R11 ;  /* 0x000000100a187819 */ /* 0x000fe2000000120b */
[----:B------:R-:W-:Y:S01]  /*73c0*/  IMAD.MOV.U32 R13, RZ, RZ, R7 ;  /* 0x000000ffff0d7224 */ /* 0x000fe200078e0007 */
[----:B------:R-:W-:Y:S01]  /*73d0*/  SHF.R.U32.HI R21, RZ, 0x10, R11 ;  /* 0x00000010ff157819 */ /* 0x000fe2000001160b */
[----:B------:R-:W-:Y:S01]  /*73e0*/  IMAD.MOV.U32 R11, RZ, RZ, R8 ;  /* 0x000000ffff0b7224 */ /* 0x000fe200078e0008 */
[----:B------:R-:W-:Y:S01]  /*73f0*/  SHF.R.U64 R15, R6, 0x10, R7 ;  /* 0x00000010060f7819 */ /* 0x000fe20000001207 */
[----:B------:R-:W-:Y:S01]  /*7400*/  IMAD.MOV.U32 R6, RZ, RZ, R9 ;  /* 0x000000ffff067224 */ /* 0x000fe200078e0009 */
[----:B------:R-:W-:Y:S01]  /*7410*/  SHF.R.U32.HI R20, RZ, 0x10, R7 ;  /* 0x00000010ff147819 */ /* 0x000fe20000011607 */
[----:B------:R-:W-:Y:S01]  /*7420*/  IMAD.MOV.U32 R3, RZ, RZ, R10 ;  /* 0x000000ffff037224 */ /* 0x000fe200078e000a */
[--C-:B------:R-:W-:Y:S01]  /*7430*/  SHF.R.U64 R8, R8, 0x10, R9.reuse ;  /* 0x0000001008087819 */ /* 0x100fe20000001209 */
[----:B------:R-:W-:Y:S01]  /*7440*/  BSSY B1, `(.L_x_3888) ;  /* 0x000000f000017945 */ /* 0x000fe20003800000 */
[----:B------:R-:W-:Y:S01]  /*7450*/  SHF.R.U32.HI R7, RZ, 0x10, R9 ;  /* 0x00000010ff077819 */ /* 0x000fe20000011609 */
[----:B------:R-:W-:Y:S01]  /*7460*/  IMAD R9, R209, 0x200, R28 ;  /* 0x00000200d1097824 */ /* 0x000fe200078e021c */
[----:B------:R-:W-:-:S02]  /*7470*/  VIMNMX R35, R0, 0x40, PT ;  /* 0x0000004000237848 */ /* 0x000fc40003fe0100 */
[----:B------:R-:W-:Y:S01]  /*7480*/  PRMT R31, R5, 0x5410, R26 ;  /* 0x00005410051f7816 */ /* 0x000fe2000000001a */
[----:B------:R-:W-:Y:S01]  /*7490*/  IMAD R10, R9, 0x2, R2 ;  /* 0x00000002090a7824 */ /* 0x000fe200078e0202 */
[----:B------:R-:W-:Y:S02]  /*74a0*/  PRMT R9, R3, 0x5410, R24 ;  /* 0x0000541003097816 */ /* 0x000fe40000000018 */
[----:B------:R-:W-:Y:S01]  /*74b0*/  PRMT R3, R4, 0x5410, R21 ;  /* 0x0000541004037816 */ /* 0x000fe20000000015 */
[----:B------:R-:W-:Y:S01]  /*74c0*/  VIADD R4, R10, 0x20400 ;  /* 0x000204000a047836 */ /* 0x000fe20000000000 */
[----:B------:R-:W-:Y:S01]  /*74d0*/  LOP3.LUT P2, RZ, R190, 0x4, RZ, 0xc0, !PT ;  /* 0x00000004beff7812 */ /* 0x000fe2000784c0ff */
[----:B------:R-:W-:Y:S01]  /*74e0*/  VIADD R0, R10, 0x20440 ;  /* 0x000204400a007836 */ /* 0x000fe20000000000 */
[----:B------:R-:W-:Y:S02]  /*74f0*/  ISETP.GE.AND P1, PT, R188, R35, PT ;  /* 0x00000023bc00720c */ /* 0x000fe40003f26270 */
[----:B------:R-:W-:-:S02]  /*7500*/  PRMT R32, R14, 0x5410, R25 ;  /* 0x000054100e207816 */ /* 0x000fc40000000019 */
[----:B------:R-:W-:Y:S01]  /*7510*/  PRMT R33, R12, 0x5410, R15 ;  /* 0x000054100c217816 */ /* 0x000fe2000000000f */
[----:B------:R-:W-:Y:S08]  /*7520*/  @!P0 BRA `(.L_x_3889) ;  /* 0x0000010800108947 */ /* 0x000ff00003800000 */
.L_x_4094:
[----:B------:R-:W-:Y:S05]  /*7530*/  BSYNC B1 ;  /* 0x0000000000017941 */ /* 0x000fea0003800000 */
.L_x_3888:
[----:B------:R-:W-:Y:S01]  /*7540*/  BSSY B1, `(.L_x_3890) ;  /* 0x0000059000017945 */ /* 0x000fe20003800000 */
[----:B------:R-:W-:Y:S01]  /*7550*/  PRMT R11, R11, 0x5410, R8 ;  /* 0x000054100b0b7816 */ /* 0x000fe20000000008 */
[----:B------:R-:W-:Y:S01]  /*7560*/  @P2 VIADD R0, R4, 0xffffffc0 ;  /* 0xffffffc004002836 */ /* 0x000fe20000000000 */
[----:B------:R-:W-:Y:S02]  /*7570*/  PRMT R34, R13, 0x5410, R20 ;  /* 0x000054100d227816 */ /* 0x000fe40000000014 */
[----:B------:R-:W-:Y:S01]  /*7580*/  PRMT R8, R6, 0x5410, R7 ;  /* 0x0000541006087816 */ /* 0x000fe20000000007 */
[----:B------:R-:W-:Y:S06]  /*7590*/  @P1 BRA `(.L_x_3891) ;  /* 0x00000004004c1947 */ /* 0x000fec0003800000 */
[----:B------:R-:W1:Y:S01]  /*75a0*/  LDC R4, c[0x0][0x3f4] ;  /* 0x0000fd00ff047b82 */ /* 0x000e620000000800 */
[----:B------:R-:W-:Y:S01]  /*75b0*/  BSSY B2, `(.L_x_3892) ;  /* 0x000002a000027945 */ /* 0x000fe20003800000 */
[-C--:B-1----:R-:W-:Y:S02]  /*75c0*/  ISETP.GE.AND P0, PT, R184, R4.reuse, PT ;  /* 0x00000004b800720c */ /* 0x082fe40003f06270 */
[----:B------:R-:W-:-:S11]  /*75d0*/  ISETP.GE.AND P1, PT, R193, R4, PT ;  /* 0x00000004c100720c */ /* 0x000fd60003f26270 */
[----:B------:R-:W-:Y:S05]  /*75e0*/  @P0 BRA `(.L_x_3893) ;  /* 0x0000000000980947 */ /* 0x000fea0003800000 */
[----:B------:R-:W1:Y:S01]  /*75f0*/  LDS.128 R4, [R10+0x20400] ;  /* 0x020400000a047984 */ /* 0x000e620000000c00 */
        /* <DEDUP_REMOVED lines=18> */
[----:B------:R-:W-:Y:S01]  /*7720*/  SHF.L.U32 R21, R34, 0x10, RZ ;  /* 0x0000001022157819 */ /* 0x000fe200000006ff */
[----:B------:R-:W-:Y:S01]  /*7730*/  IMAD.U32 R5, R32, 0x10000, RZ ;  /* 0x0001000020057824 */ /* 0x000fe200078e00ff */
[----:B------:R-:W-:Y:S01]  /*7740*/  LOP3.LUT R12, R34, 0xffff0000, RZ, 0xc0, !PT ;  /* 0xffff0000220c7812 */ /* 0x000fe200078ec0ff */
[C---:B------:R-:W-:Y:S01]  /*7750*/  FFMA.FTZ R28, R13.reuse, R20, -R28 ;  /* 0x000000140d1c7223 */ /* 0x040fe2000001081c */
[----:B------:R-:W-:Y:S01]  /*7760*/  LOP3.LUT R4, R32, 0xffff0000, RZ, 0xc0, !PT ;  /* 0xffff000020047812 */ /* 0x000fe200078ec0ff */
[----:B------:R-:W-:Y:S01]  /*7770*/  FFMA.FTZ R13, R13, R24, R30 ;  /* 0x000000180d0d7223 */ /* 0x000fe2000001001e */
[C---:B------:R-:W-:Y:S01]  /*7780*/  FMUL.FTZ R25, R6.reuse, R21 ;  /* 0x0000001506197220 */ /* 0x040fe20000410000 */
[-C--:B------:R-:W-:Y:S01]  /*7790*/  FMUL.FTZ R20, R6, R5.reuse ;  /* 0x0000000506147220 */ /* 0x080fe20000410000 */
[C---:B------:R-:W-:Y:S01]  /*77a0*/  FMUL.FTZ R24, R7.reuse, R12 ;  /* 0x0000000c07187220 */ /* 0x040fe20000410000 */
[-C--:B0-----:R-:W-:Y:S01]  /*77b0*/  FMUL.FTZ R29, R7, R4.reuse ;  /* 0x00000004071d7220 */ /* 0x081fe20000410000 */
        /* <DEDUP_REMOVED lines=9> */
.L_x_3893:
[----:B------:R-:W-:Y:S05]  /*7850*/  BSYNC B2 ;  /* 0x0000000000027941 */ /* 0x000fea0003800000 */
.L_x_3892:
[----:B------:R-:W-:Y:S05]  /*7860*/  @P1 BRA `(.L_x_3891) ;  /* 0x0000000000981947 */ /* 0x000fea0003800000 */
[----:B-1----:R-:W1:Y:S01]  /*7870*/  LDS.128 R4, [R0] ;  /* 0x0000000000047984 */ /* 0x002e620000000c00 */
        /* <DEDUP_REMOVED lines=37> */
.L_x_3891:
[----:B------:R-:W-:Y:S05]  /*7ad0*/  BSYNC B1 ;  /* 0x0000000000017941 */ /* 0x000fea0003800000 */
.L_x_3890:
[----:B-12---:R-:W-:-:S05]  /*7ae0*/  VIADD R4, R188, 0x20 ;  /* 0x00000020bc047836 */ /* 0x006fca0000000000 */
[----:B------:R-:W-:-:S13]  /*7af0*/  ISETP.GE.AND P0, PT, R4, R35, PT ;  /* 0x000000230400720c */ /* 0x000fda0003f06270 */
[----:B------:R-:W-:Y:S05]  /*7b00*/  @P0 BRA `(.L_x_3894) ;  /* 0x0000001400380947 */ /* 0x000fea0003800000 */
        /* <DEDUP_REMOVED lines=10> */
[C---:B------:R-:W-:Y:S01]  /*7bb0*/  IMAD.U32 R28, R34.reuse, 0x10000, RZ ;  /* 0x00010000221c7824 */ /* 0x040fe200078e00ff */
[----:B0-----:R-:W-:Y:S02]  /*7bc0*/  LOP3.LUT R29, R34, 0xffff0000, RZ, 0xc0, !PT ;  /* 0xffff0000221d7812 */ /* 0x001fe400078ec0ff */
[----:B------:R-:W-:Y:S01]  /*7bd0*/  LOP3.LUT R27, R32, 0xffff0000, RZ, 0xc0, !PT ;  /* 0xffff0000201b7812 */ /* 0x000fe200078ec0ff */
[C---:B-1----:R-:W-:Y:S01]  /*7be0*/  IMAD.U32 R12, R4.reuse, 0x10000, RZ ;  /* 0x00010000040c7824 */ /* 0x042fe200078e00ff */
[----:B------:R-:W-:Y:S01]  /*7bf0*/  LOP3.LUT R4, R4, 0xffff0000, RZ, 0xc0, !PT ;  /* 0xffff000004047812 */ /* 0x000fe200078ec0ff */
[C---:B------:R-:W-:Y:S01]  /*7c00*/  IMAD.U32 R13, R5.reuse, 0x10000, RZ ;  /* 0x00010000050d7824 */ /* 0x040fe200078e00ff */
[----:B------:R-:W-:Y:S01]  /*7c10*/  LOP3.LUT R5, R5, 0xffff0000, RZ, 0xc0, !PT ;  /* 0xffff000005057812 */ /* 0x000fe200078ec0ff */
[C---:B------:R-:W-:Y:S01]  /*7c20*/  IMAD.U32 R14, R6.reuse, 0x10000, RZ ;  /* 0x00010000060e7824 */ /* 0x040fe200078e00ff */
[----:B------:R-:W-:Y:S01]  /*7c30*/  LOP3.LUT R6, R6, 0xffff0000, RZ, 0xc0, !PT ;  /* 0xffff000006067812 */ /* 0x000fe200078ec0ff */
[-C--:B------:R-:W-:Y:S01]  /*7c40*/  FMUL.FTZ R21, R26, R4.reuse ;  /* 0x000000041a157220 */ /* 0x080fe20000410000 */
[C---:B------:R-:W-:Y:S01]  /*7c50*/  FMUL.FTZ R25, R24.reuse, R4 ;  /* 0x0000000418197220 */ /* 0x040fe20000410000 */
        /* <DEDUP_REMOVED lines=11> */
[C---:B------:R-:W-:Y:S01]  /*7d10*/  FMUL.FTZ R21, R26.reuse, R6 ;  /* 0x000000061a157220 */ /* 0x040fe20000410000 */
[C---:B------:R-:W-:Y:S01]  /*7d20*/  FMUL.FTZ R20, R29.reuse, R7 ;  /* 0x000000071d147220 */ /* 0x040fe20000410000 */
[-C--:B------:R-:W-:Y:S01]  /*7d30*/  FFMA.FTZ R24, R29, R15.reuse, R24 ;  /* 0x0000000f1d187223 */ /* 0x080fe20000010018 */
[-C--:B------:R-:W-:Y:S01]  /*7d40*/  FFMA.FTZ R6, R26, R14.reuse, -R13 ;  /* 0x0000000e1a067223 */ /* 0x080fe2000001080d */
[----:B------:R-:W-:Y:S01]  /*7d50*/  FFMA.FTZ R21, R28, R14, R21 ;  /* 0x0000000e1c157223 */ /* 0x000fe20000010015 */
[----:B------:R-:W-:Y:S01]  /*7d60*/  FFMA.FTZ R7, R27, R15, -R20 ;  /* 0x0000000f1b077223 */ /* 0x000fe20000010814 */
[----:B------:R-:W-:-:S02]  /*7d70*/  F2FP.BF16.F32.PACK_AB R4, R25, R4 ;  /* 0x000000041904723e */ /* 0x000fc400000010ff */
[----:B------:R-:W-:Y:S02]  /*7d80*/  F2FP.BF16.F32.PACK_AB R5, R12, R5 ;  /* 0x000000050c05723e */ /* 0x000fe400000010ff */
[----:B------:R-:W-:Y:S02]  /*7d90*/  F2FP.BF16.F32.PACK_AB R6, R21, R6 ;  /* 0x000000061506723e */ /* 0x000fe400000010ff */
[----:B------:R-:W-:-:S05]  /*7da0*/  F2FP.BF16.F32.PACK_AB R7, R24, R7 ;  /* 0x000000071807723e */ /* 0x000fca00000010ff */
[----:B------:R1:W-:Y:S02]  /*7db0*/  STS.128 [R10+0x21400], R4 ;  /* 0x021400040a007388 */ /* 0x0003e40000000c00 */
.L_x_3896:
[----:B------:R-:W-:Y:S05]  /*7dc0*/  BSYNC B1 ;  /* 0x0000000000017941 */ /* 0x000fea0003800000 */
.L_x_3895:
[----:B------:R-:W-:Y:S05]  /*7dd0*/  @P1 BRA `(.L_x_3894) ;  /* 0x0000001000841947 */ /* 0x000fea0003800000 */
[----:B-1----:R-:W1:Y:S01]  /*7de0*/  LDS.128 R4, [R0+0x1000] ;  /* 0x0010000000047984 */ /* 0x002e620000000c00 */
        /* <DEDUP_REMOVED lines=10> */
[----:B------:R-:W-:Y:S01]  /*7e90*/  IMAD.U32 R11, R7, 0x10000, RZ ;  /* 0x00010000070b7824 */ /* 0x000fe200078e00ff */
[----:B------:R-:W-:Y:S01]  /*7ea0*/  SHF.L.U32 R9, R6, 0x10, RZ ;  /* 0x0000001006097819 */ /* 0x000fe200000006ff */
[-C--:B------:R-:W-:Y:S01]  /*7eb0*/  FMUL.FTZ R13, R24, R4.reuse ;  /* 0x00000004180d7220 */ /* 0x080fe20000410000 */
[----:B------:R-:W-:Y:S01]  /*7ec0*/  FMUL.FTZ R15, R14, R4 ;  /* 0x000000040e0f7220 */ /* 0x000fe20000410000 */
[-C--:B------:R-:W-:Y:S01]  /*7ed0*/  FMUL.FTZ R21, R26, R5.reuse ;  /* 0x000000051a157220 */ /* 0x080fe20000410000 */
[----:B------:R-:W-:Y:S01]  /*7ee0*/  LOP3.LUT R6, R6, 0xffff0000, RZ, 0xc0, !PT ;  /* 0xffff000006067812 */ /* 0x000fe200078ec0ff */
[----:B------:R-:W-:Y:S01]  /*7ef0*/  FFMA.FTZ R4, R14, R10, -R13 ;  /* 0x0000000a0e047223 */ /* 0x000fe2000001080d */
[C---:B------:R-:W-:Y:S01]  /*7f00*/  FMUL.FTZ R13, R20.reuse, R5 ;  /* 0x00000005140d7220 */ /* 0x040fe20000410000 */
[----:B------:R-:W-:Y:S01]  /*7f10*/  FFMA.FTZ R5, R20, R12, -R21 ;  /* 0x0000000c14057223 */ /* 0x000fe20000010815 */
[----:B------:R-:W-:Y:S01]  /*7f20*/  IMAD.U32 R21, R3, 0x10000, RZ ;  /* 0x0001000003157824 */ /* 0x000fe200078e00ff */
[----:B------:R-:W-:Y:S01]  /*7f30*/  LOP3.LUT R7, R7, 0xffff0000, RZ, 0xc0, !PT ;  /* 0xffff000007077812 */ /* 0x000fe200078ec0ff */
[----:B------:R-:W-:Y:S01]  /*7f40*/  FFMA.FTZ R15, R24, R10, R15 ;  /* 0x0000000a180f7223 */ /* 0x000fe2000001000f */
[----:B------:R-:W-:Y:S01]  /*7f50*/  LOP3.LUT R3, R3, 0xffff0000, RZ, 0xc0, !PT ;  /* 0xffff000003037812 */ /* 0x000fe200078ec0ff */
[-C--:B------:R-:W-:Y:S01]  /*7f60*/  FMUL.FTZ R8, R25, R6.reuse ;  /* 0x0000000619087220 */ /* 0x080fe20000410000 */
[----:B------:R-:W-:Y:S01]  /*7f70*/  FMUL.FTZ R10, R21, R6 ;  /* 0x00000006150a7220 */ /* 0x000fe20000410000 */
[-C--:B------:R-:W-:Y:S01]  /*7f80*/  FMUL.FTZ R14, R27, R7.reuse ;  /* 0x000000071b0e7220 */ /* 0x080fe20000410000 */
[----:B------:R-:W-:Y:S01]  /*7f90*/  FFMA.FTZ R12, R26, R12, R13 ;  /* 0x0000000c1a0c7223 */ /* 0x000fe2000001000d */
[----:B------:R-:W-:Y:S01]  /*7fa0*/  FMUL.FTZ R20, R3, R7 ;  /* 0x0000000703147220 */ /* 0x000fe20000410000 */
[-C--:B------:R-:W-:Y:S01]  /*7fb0*/  FFMA.FTZ R6, R21, R9.reuse, -R8 ;  /* 0x0000000915067223 */ /* 0x080fe20000010808 */
[----:B------:R-:W-:Y:S01]  /*7fc0*/  FFMA.FTZ R9, R25, R9, R10 ;  /* 0x0000000919097223 */ /* 0x000fe2000001000a */
[-C--:B------:R-:W-:Y:S01]  /*7fd0*/  FFMA.FTZ R7, R3, R11.reuse, -R14 ;  /* 0x0000000b03077223 */ /* 0x080fe2000001080e */
[----:B------:R-:W-:Y:S01]  /*7fe0*/  FFMA.FTZ R20, R27, R11, R20 ;  /* 0x0000000b1b147223 */ /* 0x000fe20000010014 */
[----:B------:R-:W-:-:S02]  /*7ff0*/  F2FP.BF16.F32.PACK_AB R4, R15, R4 ;  /* 0x000000040f04723e */ /* 0x000fc400000010ff */
[----:B------:R-:W-:Y:S02]  /*8000*/  F2FP.BF16.F32.PACK_AB R5, R12, R5 ;  /* 0x000000050c05723e */ /* 0x000fe400000010ff */
[----:B------:R-:W-:Y:S02]  /*8010*/  F2FP.BF16.F32.PACK_AB R6, R9, R6 ;  /* 0x000000060906723e */ /* 0x000fe400000010ff */
[----:B------:R-:W-:-:S05]  /*8020*/  F2FP.BF16.F32.PACK_AB R7, R20, R7 ;  /* 0x000000071407723e */ /* 0x000fca00000010ff */
[----:B------:R3:W-:Y:S01]  /*8030*/  STS.128 [R0+0x1000], R4 ;  /* 0x0010000400007388 */ /* 0x0007e20000000c00 */
[----:B------:R-:W-:Y:S05]  /*8040*/  BRA `(.L_x_3894) ;  /* 0x0000000c00e87947 */ /* 0x000fea0003800000 */
.L_x_3884:
[----:B------:R-:W-:-:S03]  /*8050*/  UMOV UR4, 0xffffffff ;  /* 0xffffffff00047882 */ /* 0x000fc60000000000 */
[----:B------:R-:W-:Y:S05]  /*8060*/  BRA.DIV UR4, `(.L_x_3897) ;  /* 0x000000fe04547947 */ /* 0x000fea000b800000 */
[----:B------:R0:W1:Y:S04]  /*8070*/  SHFL.IDX PT, R0, R27, RZ, 0x1c1f ;  /* 0x001c1fff1b007589 */ /* 0x00006800000e0000 */
[----:B------:R0:W2:Y:S04]  /*8080*/  SHFL.IDX PT, R3, R26, RZ, 0x1c1f ;  /* 0x001c1fff1a037589 */ /* 0x0000a800000e0000 */
[----:B------:R0:W3:Y:S04]  /*8090*/  SHFL.IDX PT, R20, R29, RZ, 0x1c1f ;  /* 0x001c1fff1d147589 */ /* 0x0000e800000e0000 */
[----:B------:R0:W4:Y:S02]  /*80a0*/  SHFL.IDX PT, R14, R28, RZ, 0x1c1f ;  /* 0x001c1fff1c0e7589 */ /* 0x00012400000e0000 */
.L_x_4100:
[----:B------:R-:W5:Y:S01]  /*80b0*/  LDL R6, [R1+0x34] ;  /* 0x0000340001067983 */ /* 0x000f620000100800 */
[----:B------:R-:W-:Y:S01]  /*80c0*/  ULDC UR4, c[0x0][0x448] ;  /* 0x0001120000047ab9 */ /* 0x000fe20000000800 */
[----:B------:R-:W0:Y:S01]  /*80d0*/  LDC R21, c[0x0][0x3f4] ;  /* 0x0000fd00ff157b82 */ /* 0x000e220000000800 */
[----:B------:R-:W-:Y:S01]  /*80e0*/  IMAD R24, R24, UR4, RZ ;  /* 0x0000000418187c24 */ /* 0x000fe2000f8e02ff */
[----:B------:R-:W-:Y:S01]  /*80f0*/  BSSY B1, `(.L_x_3898) ;  /* 0x0000017000017945 */ /* 0x000fe20003800000 */
[----:B------:R-:W-:Y:S02]  /*8100*/  CS2R R8, SRZ ;  /* 0x0000000000087805 */ /* 0x000fe4000001ff00 */
[----:B------:R-:W-:Y:S02]  /*8110*/  CS2R R10, SRZ ;  /* 0x00000000000a7805 */ /* 0x000fe4000001ff00 */
[----:B------:R-:W-:Y:S02]  /*8120*/  ISETP.GE.AND P0, PT, R4, R24, PT ;  /* 0x000000180400720c */ /* 0x000fe40003f06270 */
[----:B-----5:R-:W-:-:S04]  /*8130*/  LEA.HI R5, R6, R6, RZ, 0x1 ;  /* 0x0000000606057211 */ /* 0x020fc800078f08ff */
[----:B------:R-:W-:-:S05]  /*8140*/  LOP3.LUT R5, R5, 0xfffffffe, RZ, 0xc0, !PT ;  /* 0xfffffffe05057812 */ /* 0x000fca00078ec0ff */
[----:B0-----:R-:W-:Y:S01]  /*8150*/  IMAD.IADD R27, R6, 0x1, -R5 ;  /* 0x00000001061b7824 */ /* 0x001fe200078e0a05 */
[----:B------:R-:W-:Y:S02]  /*8160*/  CS2R R4, SRZ ;  /* 0x0000000000047805 */ /* 0x000fe4000001ff00 */
[----:B------:R-:W-:Y:S02]  /*8170*/  CS2R R6, SRZ ;  /* 0x0000000000067805 */ /* 0x000fe4000001ff00 */
[----:B------:R-:W-:Y:S01]  /*8180*/  SHF.L.U32 R27, R27, 0x1f, RZ ;  /* 0x0000001f1b1b7819 */ /* 0x000fe200000006ff */
[----:B------:R-:W-:Y:S06]  /*8190*/  @P0 BRA `(.L_x_3899) ;  /* 0x0000000000300947 */ /* 0x000fec0003800000 */
[----:B------:R-:W-:Y:S01]  /*81a0*/  ULDC UR4, c[0x0][0x3f4] ;  /* 0x0000fd0000047ab9 */ /* 0x000fe20000000800 */
[C---:B------:R-:W-:Y:S01]  /*81b0*/  IMAD.SHL.U32 R15, R16.reuse, 0x2, RZ ;  /* 0x00000002100f7824 */ /* 0x040fe200078e00ff */
[C---:B------:R-:W-:Y:S02]  /*81c0*/  ISETP.GE.AND P2, PT, R16.reuse, UR4, PT ;  /* 0x0000000410007c0c */ /* 0x040fe4000bf46270 */
[----:B------:R-:W-:Y:S02]  /*81d0*/  SHF.L.U64.HI R5, R16, 0x1, R17 ;  /* 0x0000000110057819 */ /* 0x000fe40000010211 */
[-C--:B--2---:R-:W-:Y:S02]  /*81e0*/  IADD3 R12, P0, R3, R15.reuse, RZ ;  /* 0x0000000f030c7210 */ /* 0x084fe40007f1e0ff */
[----:B----4-:R-:W-:-:S03]  /*81f0*/  IADD3 R14, P1, R14, R15, RZ ;  /* 0x0000000f0e0e7210 */ /* 0x010fc60007f3e0ff */
[--C-:B-1----:R-:W-:Y:S02]  /*8200*/  IMAD.X R13, R0, 0x1, R5.reuse, P0 ;  /* 0x00000001000d7824 */ /* 0x102fe400000e0605 */
[----:B---3--:R-:W-:Y:S01]  /*8210*/  IMAD.X R15, R20, 0x1, R5, P1 ;  /* 0x00000001140f7824 */ /* 0x008fe200008e0605 */
[----:B------:R-:W-:Y:S01]  /*8220*/  CS2R R4, SRZ ;  /* 0x0000000000047805 */ /* 0x000fe2000001ff00 */
[----:B------:R-:W-:Y:S06]  /*8230*/  @P2 BRA `(.L_x_3899) ;  /* 0x0000000000082947 */ /* 0x000fec0003800000 */
[----:B------:R0:W5:Y:S04]  /*8240*/  LD.E.128 R4, desc[UR40][R12.64] ;  /* 0x000000280c047980 */ /* 0x000168000c101d00 */
[----:B------:R0:W5:Y:S02]  /*8250*/  LD.E.128 R8, desc[UR40][R14.64] ;  /* 0x000000280e087980 */ /* 0x000164000c101d00 */
.L_x_3899:
[----:B------:R-:W-:Y:S05]  /*8260*/  BSYNC B1 ;  /* 0x0000000000017941 */ /* 0x000fea0003800000 */
.L_x_3898:
[----:B------:R-:W3:Y:S01]  /*8270*/  SYNCS.PHASECHK.TRANS64.TRYWAIT P1, [R2+URZ+0x28c00], R27 ;  /* 0x028c001b020075a7 */ /* 0x000ee2000802017f */
[----:B-1----:R-:W-:Y:S01]  /*8280*/  IMAD R0, R25, -0x40, R24 ;  /* 0xffffffc019007824 */ /* 0x002fe200078e0218 */
[--C-:B-----5:R-:W-:Y:S01]  /*8290*/  SHF.R.U32.HI R29, RZ, 0x10, R7.reuse ;  /* 0x00000010ff1d7819 */ /* 0x120fe20000011607 */
[----:B--2---:R-:W-:Y:S01]  /*82a0*/  IMAD.MOV.U32 R3, RZ, RZ, R6 ;  /* 0x000000ffff037224 */ /* 0x004fe200078e0006 */
[--C-:B------:R-:W-:Y:S01]  /*82b0*/  SHF.R.U64 R6, R6, 0x10, R7.reuse ;  /* 0x0000001006067819 */ /* 0x100fe20000001207 */
[----:B0---4-:R-:W-:Y:S01]  /*82c0*/  IMAD.MOV.U32 R14, RZ, RZ, R7 ;  /* 0x000000ffff0e7224 */ /* 0x011fe200078e0007 */
[--C-:B------:R-:W-:Y:S01]  /*82d0*/  SHF.R.U64 R25, R8, 0x10, R9.reuse ;  /* 0x0000001008197819 */ /* 0x100fe20000001209 */
[--C-:B------:R-:W-:Y:S01]  /*82e0*/  IMAD.MOV.U32 R12, RZ, RZ, R9.reuse ;  /* 0x000000ffff0c7224 */ /* 0x100fe200078e0009 */
[----:B------:R-:W-:Y:S01]  /*82f0*/  SHF.R.U32.HI R7, RZ, 0x10, R9 ;  /* 0x00000010ff077819 */ /* 0x000fe20000011609 */
[----:B---3--:R-:W-:Y:S01]  /*8300*/  IMAD.MOV.U32 R20, RZ, RZ, R4 ;  /* 0x000000ffff147224 */ /* 0x008fe200078e0004 */
[----:B------:R-:W-:Y:S01]  /*8310*/  VIMNMX R9, R0, 0x40, PT ;  /* 0x0000004000097848 */ /* 0x000fe20003fe0100 */
[--C-:B------:R-:W-:Y:S01]  /*8320*/  IMAD.MOV.U32 R15, RZ, RZ, R5.reuse ;  /* 0x000000ffff0f7224 */ /* 0x100fe200078e0005 */
[--C-:B------:R-:W-:Y:S01]  /*8330*/  SHF.R.U64 R31, R4, 0x10, R5.reuse ;  /* 0x00000010041f7819 */ /* 0x100fe20000001205 */
[----:B------:R-:W-:Y:S01]  /*8340*/  IMAD.MOV.U32 R24, RZ, RZ, R8 ;  /* 0x000000ffff187224 */ /* 0x000fe200078e0008 */
[----:B------:R-:W-:Y:S01]  /*8350*/  SHF.R.U32.HI R26, RZ, 0x10, R5 ;  /* 0x00000010ff1a7819 */ /* 0x000fe20000011605 */
[----:B------:R-:W-:Y:S01]  /*8360*/  IMAD.MOV.U32 R13, RZ, RZ, R10 ;  /* 0x000000ffff0d7224 */ /* 0x000fe200078e000a */
[----:B------:R-:W-:Y:S01]  /*8370*/  ISETP.GE.AND P0, PT, R16, R21, PT ;  /* 0x000000151000720c */ /* 0x000fe20003f06270 */
[--C-:B------:R-:W-:Y:S01]  /*8380*/  IMAD.MOV.U32 R0, RZ, RZ, R11.reuse ;  /* 0x000000ffff007224 */ /* 0x100fe200078e000b */
[--C-:B------:R-:W-:Y:S01]  /*8390*/  SHF.R.U64 R4, R10, 0x10, R11.reuse ;  /* 0x000000100a047819 */ /* 0x100fe2000000120b */
[C---:B------:R-:W-:Y:S01]  /*83a0*/  VIADD R28, R188.reuse, 0x20 ;  /* 0x00000020bc1c7836 */ /* 0x040fe20000000000 */
[----:B------:R-:W-:Y:S01]  /*83b0*/  SHF.R.U32.HI R5, RZ, 0x10, R11 ;  /* 0x00000010ff057819 */ /* 0x000fe2000001160b */
[----:B------:R-:W-:Y:S01]  /*83c0*/  BSSY B1, `(.L_x_3900) ;  /* 0x000000c000017945 */ /* 0x000fe20003800000 */
[----:B------:R-:W-:-:S02]  /*83d0*/  ISETP.GE.OR P2, PT, R188, R9, P0 ;  /* 0x00000009bc00720c */ /* 0x000fc40000746670 */
[----:B------:R-:W-:Y:S02]  /*83e0*/  PRMT R20, R20, 0x5410, R31 ;  /* 0x0000541014147816 */ /* 0x000fe4000000001f */
[----:B------:R-:W-:Y:S02]  /*83f0*/  ISETP.GE.OR P0, PT, R28, R9, P0 ;  /* 0x000000091c00720c */ /* 0x000fe40000706670 */
[----:B------:R-:W-:Y:S02]  /*8400*/  PRMT R15, R15, 0x5410, R26 ;  /* 0x000054100f0f7816 */ /* 0x000fe4000000001a */
[----:B------:R-:W-:Y:S02]  /*8410*/  PRMT R3, R3, 0x5410, R6 ;  /* 0x0000541003037816 */ /* 0x000fe40000000006 */
[----:B------:R-:W-:Y:S02]  /*8420*/  PRMT R14, R14, 0x5410, R29 ;  /* 0x000054100e0e7816 */ /* 0x000fe4000000001d */
[----:B------:R-:W-:-:S02]  /*8430*/  PRMT R24, R24, 0x5410, R25 ;  /* 0x0000541018187816 */ /* 0x000fc40000000019 */
[----:B------:R-:W-:Y:S02]  /*8440*/  PRMT R12, R12, 0x5410, R7 ;  /* 0x000054100c0c7816 */ /* 0x000fe40000000007 */
[----:B------:R-:W-:Y:S02]  /*8450*/  PRMT R13, R13, 0x5410, R4 ;  /* 0x000054100d0d7816 */ /* 0x000fe40000000004 */
[----:B------:R-:W-:Y:S01]  /*8460*/  PRMT R0, R0, 0x5410, R5 ;  /* 0x0000541000007816 */ /* 0x000fe20000000005 */
[----:B------:R-:W-:Y:S06]  /*8470*/  @!P1 BRA `(.L_x_3901) ;  /* 0x000000f800c09947 */ /* 0x000fec0003800000 */
.L_x_4101:
[----:B------:R-:W-:Y:S05]  /*8480*/  BSYNC B1 ;  /* 0x0000000000017941 */ /* 0x000fea0003800000 */
.L_x_3900:
[----:B------:R-:W-:Y:S04]  /*8490*/  BSSY B1, `(.L_x_3902) ;  /* 0x000005a000017945 */ /* 0x000fe80003800000 */
[----:B------:R-:W-:Y:S05]  /*84a0*/  @P2 BRA `(.L_x_3903) ;  /* 0x0000000400602947 */ /* 0x000fea0003800000 */
[----:B------:R-:W-:Y:S01]  /*84b0*/  IMAD.SHL.U32 R4, R190, 0x40, RZ ;  /* 0x00000040be047824 */ /* 0x000fe200078e00ff */
[----:B------:R-:W-:Y:S01]  /*84c0*/  LOP3.LUT R33, R24, 0xffff0000, RZ, 0xc0, !PT ;  /* 0xffff000018217812 */ /* 0x000fe200078ec0ff */
[----:B------:R-:W-:Y:S02]  /*84d0*/  IMAD.IADD R5, R16, 0x1, R21 ;  /* 0x0000000110057824 */ /* 0x000fe400078e0215 */
[----:B------:R-:W-:Y:S01]  /*84e0*/  IMAD.U32 R36, R24, 0x10000, RZ ;  /* 0x0001000018247824 */ /* 0x000fe200078e00ff */
[----:B------:R-:W-:Y:S01]  /*84f0*/  LOP3.LUT R6, R4, 0x1c0, RZ, 0xc0, !PT ;  /* 0x000001c004067812 */ /* 0x000fe200078ec0ff */
[----:B------:R-:W-:-:S03]  /*8500*/  IMAD.U32 R34, R20, 0x10000, RZ ;  /* 0x0001000014227824 */ /* 0x000fc600078e00ff */
[C---:B------:R-:W-:Y:S02]  /*8510*/  LOP3.LUT R4, R6.reuse, 0x38, R16, 0xf8, !PT ;  /* 0x0000003806047812 */ /* 0x040fe400078ef810 */
[----:B------:R-:W-:Y:S02]  /*8520*/  SHF.R.U32.HI R7, RZ, 0x3, R6 ;  /* 0x00000003ff077819 */ /* 0x000fe40000011606 */
[----:B------:R-:W-:Y:S02]  /*8530*/  LOP3.LUT R6, R6, 0x38, R5, 0xf8, !PT ;  /* 0x0000003806067812 */ /* 0x000fe400078ef805 */
[-C--:B------:R-:W-:Y:S02]  /*8540*/  LOP3.LUT R4, R4, R7.reuse, RZ, 0x3c, !PT ;  /* 0x0000000704047212 */ /* 0x080fe400078e3cff */
[----:B------:R-:W-:-:S03]  /*8550*/  LOP3.LUT R6, R6, R7, RZ, 0x3c, !PT ;  /* 0x0000000706067212 */ /* 0x000fc600078e3cff */
[C---:B------:R-:W-:Y:S02]  /*8560*/  IMAD R5, R209.reuse, 0x200, R4 ;  /* 0x00000200d1057824 */ /* 0x040fe400078e0204 */
[----:B------:R-:W-:Y:S02]  /*8570*/  IMAD R9, R209, 0x200, R6 ;  /* 0x00000200d1097824 */ /* 0x000fe400078e0206 */
[--C-:B------:R-:W-:Y:S02]  /*8580*/  IMAD R42, R5, 0x2, R2.reuse ;  /* 0x00000002052a7824 */ /* 0x100fe400078e0202 */
[----:B------:R-:W-:-:S03]  /*8590*/  IMAD R44, R9, 0x2, R2 ;  /* 0x00000002092c7824 */ /* 0x000fc600078e0202 */
[----:B------:R-:W1:Y:S04]  /*85a0*/  LDS.128 R4, [R42+0x20400] ;  /* 0x020400002a047984 */ /* 0x000e680000000c00 */
[----:B------:R-:W2:Y:S01]  /*85b0*/  LDS.128 R8, [R44+0x20400] ;  /* 0x020400002c087984 */ /* 0x000ea20000000c00 */
[----:B-1----:R-:W-:Y:S01]  /*85c0*/  SHF.L.U32 R25, R4, 0x10, RZ ;  /* 0x0000001004197819 */ /* 0x002fe200000006ff */
[----:B0-----:R-:W-:Y:S01]  /*85d0*/  IMAD.U32 R27, R6, 0x10000, RZ ;  /* 0x00010000061b7824 */ /* 0x001fe200078e00ff */
[----:B------:R-:W-:Y:S01]  /*85e0*/  LOP3.LUT R4, R4, 0xffff0000, RZ, 0xc0, !PT ;  /* 0xffff000004047812 */ /* 0x000fe200078ec0ff */
[----:B------:R-:W-:Y:S01]  /*85f0*/  IMAD.U32 R26, R5, 0x10000, RZ ;  /* 0x00010000051a7824 */ /* 0x000fe200078e00ff */
[----:B------:R-:W-:Y:S01]  /*8600*/  LOP3.LUT R6, R6, 0xffff0000, RZ, 0xc0, !PT ;  /* 0xffff000006067812 */ /* 0x000fe200078ec0ff */
[C---:B--2---:R-:W-:Y:S01]  /*8610*/  IMAD.U32 R29, R8.reuse, 0x10000, RZ ;  /* 0x00010000081d7824 */ /* 0x044fe200078e00ff */
[----:B------:R-:W-:Y:S01]  /*8620*/  LOP3.LUT R8, R8, 0xffff0000, RZ, 0xc0, !PT ;  /* 0xffff000008087812 */ /* 0x000fe200078ec0ff */
[C---:B------:R-:W-:Y:S01]  /*8630*/  IMAD.U32 R31, R10.reuse, 0x10000, RZ ;  /* 0x000100000a1f7824 */ /* 0x040fe200078e00ff */
[----:B------:R-:W-:Y:S01]  /*8640*/  LOP3.LUT R10, R10, 0xffff0000, RZ, 0xc0, !PT ;  /* 0xffff00000a0a7812 */ /* 0x000fe200078ec0ff */
[C---:B------:R-:W-:Y:S01]  /*8650*/  FMUL.FTZ R38, R29.reuse, R36 ;  /* 0x000000241d267220 */ /* 0x040fe20000410000 */
[-C--:B------:R-:W-:Y:S01]  /*8660*/  FMUL.FTZ R40, R29, R34.reuse ;  /* 0x000000221d287220 */ /* 0x080fe20000410000 */
[----:B------:R-:W-:Y:S01]  /*8670*/  LOP3.LUT R29, R20, 0xffff0000, RZ, 0xc0, !PT ;  /* 0xffff0000141d7812 */ /* 0x000fe200078ec0ff */
[----:B------:R-:W-:Y:S01]  /*8680*/  FMUL.FTZ R35, R8, R33 ;  /* 0x0000002108237220 */ /* 0x000fe20000410000 */
[----:B------:R-:W-:Y:S01]  /*8690*/  FFMA.FTZ R37, R25, R34, -R38 ;  /* 0x0000002219257223 */ /* 0x000fe20000010826 */
[----:B------:R-:W-:-:S02]  /*86a0*/  IMAD.U32 R38, R13, 0x10000, RZ ;  /* 0x000100000d267824 */ /* 0x000fc400078e00ff */
[----:B------:R-:W-:Y:S01]  /*86b0*/  FFMA.FTZ R40, R25, R36, R40 ;  /* 0x0000002419287223 */ /* 0x000fe20000010028 */
[----:B------:R-:W-:Y:S02]  /*86c0*/  IMAD.U32 R34, R3, 0x10000, RZ ;  /* 0x0001000003227824 */ /* 0x000fe400078e00ff */
[-C--:B------:R-:W-:Y:S01]  /*86d0*/  FMUL.FTZ R25, R8, R29.reuse ;  /* 0x0000001d08197220 */ /* 0x080fe20000410000 */
[----:B------:R-:W-:Y:S01]  /*86e0*/  FFMA.FTZ R36, R4, R29, -R35 ;  /* 0x0000001d04247223 */ /* 0x000fe20000010823 */
[----:B------:R-:W-:Y:S01]  /*86f0*/  FMUL.FTZ R8, R31, R38 ;  /* 0x000000261f087220 */ /* 0x000fe20000410000 */
[----:B------:R-:W-:Y:S01]  /*8700*/  LOP3.LUT R35, R13, 0xffff0000, RZ, 0xc0, !PT ;  /* 0xffff00000d237812 */ /* 0x000fe200078ec0ff */
[-C--:B------:R-:W-:Y:S01]  /*8710*/  FMUL.FTZ R31, R31, R34.reuse ;  /* 0x000000221f1f7220 */ /* 0x080fe20000410000 */
[----:B------:R-:W-:Y:S01]  /*8720*/  LOP3.LUT R29, R3, 0xffff0000, RZ, 0xc0, !PT ;  /* 0xffff0000031d7812 */ /* 0x000fe200078ec0ff */
[----:B------:R-:W-:Y:S01]  /*8730*/  FFMA.FTZ R34, R27, R34, -R8 ;  /* 0x000000221b227223 */ /* 0x000fe20000010808 */
[----:B------:R-:W-:-:S02]  /*8740*/  IMAD.U32 R30, R9, 0x10000, RZ ;  /* 0x00010000091e7824 */ /* 0x000fc400078e00ff */
[----:B------:R-:W-:Y:S01]  /*8750*/  FFMA.FTZ R38, R27, R38, R31 ;  /* 0x000000261b267223 */ /* 0x000fe2000001001f */
[----:B------:R-:W-:Y:S01]  /*8760*/  FMUL.FTZ R27, R10, R35 ;  /* 0x000000230a1b7220 */ /* 0x000fe20000410000 */
[----:B------:R-:W-:Y:S02]  /*8770*/  IMAD.U32 R31, R12, 0x10000, RZ ;  /* 0x000100000c1f7824 */ /* 0x000fe400078e00ff */
[----:B------:R-:W-:Y:S01]  /*8780*/  FFMA.FTZ R33, R4, R33, R25 ;  /* 0x0000002104217223 */ /* 0x000fe20000010019 */
[----:B------:R-:W-:Y:S02]  /*8790*/  IMAD.U32 R25, R15, 0x10000, RZ ;  /* 0x000100000f197824 */ /* 0x000fe400078e00ff */
[-C--:B------:R-:W-:Y:S01]  /*87a0*/  FMUL.FTZ R43, R10, R29.reuse ;  /* 0x0000001d0a2b7220 */ /* 0x080fe20000410000 */
[----:B------:R-:W-:Y:S01]  /*87b0*/  FFMA.FTZ R41, R6, R29, -R27 ;  /* 0x0000001d06297223 */ /* 0x000fe2000001081b */
[----:B------:R-:W-:Y:S01]  /*87c0*/  FMUL.FTZ R39, R30, R31 ;  /* 0x0000001f1e277220 */ /* 0x000fe20000410000 */
[----:B------:R-:W-:-:S02]  /*87d0*/  IMAD.U32 R32, R11, 0x10000, RZ ;  /* 0x000100000b207824 */ /* 0x000fc400078e00ff */
[----:B------:R-:W-:Y:S01]  /*87e0*/  FMUL.FTZ R30, R30, R25 ;  /* 0x000000191e1e7220 */ /* 0x000fe20000410000 */
[----:B------:R-:W-:Y:S02]  /*87f0*/  IMAD.U32 R29, R0, 0x10000, RZ ;  /* 0x00010000001d7824 */ /* 0x000fe400078e00ff */
[----:B------:R-:W-:Y:S01]  /*8800*/  FFMA.FTZ R43, R6, R35, R43 ;  /* 0x00000023062b7223 */ /* 0x000fe2000001002b */
[----:B------:R-:W-:Y:S02]  /*8810*/  IMAD.U32 R27, R14, 0x10000, RZ ;  /* 0x000100000e1b7824 */ /* 0x000fe400078e00ff */
[----:B------:R-:W-:Y:S01]  /*8820*/  FFMA.FTZ R39, R26, R25, -R39 ;  /* 0x000000191a277223 */ /* 0x000fe20000010827 */
[----:B------:R-:W-:Y:S01]  /*8830*/  IMAD.U32 R28, R7, 0x10000, RZ ;  /* 0x00010000071c7824 */ /* 0x000fe200078e00ff */
[----:B------:R-:W-:Y:S01]  /*8840*/  LOP3.LUT R9, R9, 0xffff0000, RZ, 0xc0, !PT ;  /* 0xffff000009097812 */ /* 0x000fe200078ec0ff */
[C---:B------:R-:W-:Y:S01]  /*8850*/  FMUL.FTZ R35, R32.reuse, R29 ;  /* 0x0000001d20237220 */ /* 0x040fe20000410000 */
        /* <DEDUP_REMOVED lines=12> */
[----:B------:R-:W-:Y:S01]  /*8920*/  LOP3.LUT R7, R7, 0xffff0000, RZ, 0xc0, !PT ;  /* 0xffff000007077812 */ /* 0x000fe200078ec0ff */
[----:B------:R-:W-:Y:S01]  /*8930*/  FMUL.FTZ R9, R9, R4 ;  /* 0x0000000409097220 */ /* 0x000fe20000410000 */
[----:B------:R-:W-:Y:S01]  /*8940*/  FMUL.FTZ R11, R11, R6 ;  /* 0x000000060b0b7220 */ /* 0x000fe20000410000 */
[----:B------:R-:W-:Y:S01]  /*8950*/  FFMA.FTZ R26, R5, R4, -R26 ;  /* 0x00000004051a7223 */ /* 0x000fe2000001081a */
[----:B------:R-:W-:Y:S01]  /*8960*/  F2FP.BF16.F32.PACK_AB R4, R36, R37 ;  /* 0x000000252404723e */ /* 0x000fe200000010ff */
[----:B------:R-:W-:Y:S01]  /*8970*/  FFMA.FTZ R28, R7, R6, -R28 ;  /* 0x00000006071c7223 */ /* 0x000fe2000001081c */
[----:B------:R-:W-:Y:S01]  /*8980*/  FFMA.FTZ R9, R5, R8, R9 ;  /* 0x0000000805097223 */ /* 0x000fe20000010009 */
[----:B------:R-:W-:Y:S01]  /*8990*/  FFMA.FTZ R32, R7, R10, R11 ;  /* 0x0000000a07207223 */ /* 0x000fe2000001000b */
[----:B------:R-:W-:-:S02]  /*89a0*/  F2FP.BF16.F32.PACK_AB R6, R41, R34 ;  /* 0x000000222906723e */ /* 0x000fc400000010ff */
[----:B------:R-:W-:Y:S02]  /*89b0*/  F2FP.BF16.F32.PACK_AB R5, R26, R39 ;  /* 0x000000271a05723e */ /* 0x000fe400000010ff */
[----:B------:R-:W-:Y:S02]  /*89c0*/  F2FP.BF16.F32.PACK_AB R7, R28, R35 ;  /* 0x000000231c07723e */ /* 0x000fe400000010ff */
[----:B------:R-:W-:Y:S02]  /*89d0*/  F2FP.BF16.F32.PACK_AB R8, R33, R40 ;  /* 0x000000282108723e */ /* 0x000fe400000010ff */
[----:B------:R-:W-:Y:S01]  /*89e0*/  F2FP.BF16.F32.PACK_AB R10, R43, R38 ;  /* 0x000000262b0a723e */ /* 0x000fe200000010ff */
[----:B------:R1:W-:Y:S01]  /*89f0*/  STS.128 [R42+0x20400], R4 ;  /* 0x020400042a007388 */ /* 0x0003e20000000c00 */
[----:B------:R-:W-:Y:S02]  /*8a00*/  F2FP.BF16.F32.PACK_AB R9, R9, R30 ;  /* 0x0000001e0909723e */ /* 0x000fe400000010ff */
[----:B------:R-:W-:-:S05]  /*8a10*/  F2FP.BF16.F32.PACK_AB R11, R32, R25 ;  /* 0x00000019200b723e */ /* 0x000fca00000010ff */
[----:B------:R1:W-:Y:S02]  /*8a20*/  STS.128 [R44+0x20400], R8 ;  /* 0x020400082c007388 */ /* 0x0003e40000000c00 */
.L_x_3903:
[----:B------:R-:W-:Y:S05]  /*8a30*/  BSYNC B1 ;  /* 0x0000000000017941 */ /* 0x000fea0003800000 */
.L_x_3902:
[----:B------:R-:W-:Y:S05]  /*8a40*/  @P0 BRA `(.L_x_3894) ;  /* 0x0000000400680947 */ /* 0x000fea0003800000 */
[----:B-1----:R-:W2:Y:S01]  /*8a50*/  LDL R5, [R1+0x54] ;  /* 0x0000540001057983 */ /* 0x002ea20000100800 */
[C---:B------:R-:W-:Y:S02]  /*8a60*/  VIADD R6, R188.reuse, 0x20 ;  /* 0x00000020bc067836 */ /* 0x040fe40000000000 */
[----:B------:R-:W-:Y:S01]  /*8a70*/  VIADD R7, R188, 0x20 ;  /* 0x00000020bc077836 */ /* 0x000fe20000000000 */
[----:B------:R-:W3:Y:S01]  /*8a80*/  LDL R42, [R1+0x4c] ;  /* 0x00004c00012a7983 */ /* 0x000ee20000100800 */
[----:B------:R-:W-:Y:S02]  /*8a90*/  IMAD.SHL.U32 R6, R6, 0x40, RZ ;  /* 0x0000004006067824 */ /* 0x000fe400078e00ff */
[----:B------:R-:W-:Y:S02]  /*8aa0*/  IMAD.SHL.U32 R7, R7, 0x40, RZ ;  /* 0x0000004007077824 */ /* 0x000fe400078e00ff */
[----:B------:R-:W-:Y:S01]  /*8ab0*/  IMAD.IADD R4, R16, 0x1, R21 ;  /* 0x0000000110047824 */ /* 0x000fe200078e0215 */
[----:B------:R-:W-:-:S02]  /*8ac0*/  LOP3.LUT R6, R6, 0x1c0, RZ, 0xc0, !PT ;  /* 0x000001c006067812 */ /* 0x000fc400078ec0ff */
[----:B------:R-:W-:Y:S02]  /*8ad0*/  LOP3.LUT R7, R7, 0x1c0, RZ, 0xc0, !PT ;  /* 0x000001c007077812 */ /* 0x000fe400078ec0ff */
[----:B------:R-:W-:Y:S02]  /*8ae0*/  SHF.R.U32.HI R6, RZ, 0x3, R6 ;  /* 0x00000003ff067819 */ /* 0x000fe40000011606 */
[----:B------:R-:W-:-:S04]  /*8af0*/  LOP3.LUT R4, R7, 0x38, R4, 0xf8, !PT ;  /* 0x0000003807047812 */ /* 0x000fc800078ef804 */
[----:B------:R-:W-:Y:S01]  /*8b00*/  LOP3.LUT R4, R4, R6, RZ, 0x3c, !PT ;  /* 0x0000000604047212 */ /* 0x000fe200078e3cff */
[----:B------:R-:W-:Y:S02]  /*8b10*/  IMAD.U32 R35, R24, 0x10000, RZ ;  /* 0x0001000018237824 */ /* 0x000fe400078e00ff */
[----:B------:R-:W-:Y:S01]  /*8b20*/  IMAD.U32 R33, R20, 0x10000, RZ ;  /* 0x0001000014217824 */ /* 0x000fe200078e00ff */
[----:B------:R-:W-:Y:S01]  /*8b30*/  LOP3.LUT R38, R24, 0xffff0000, RZ, 0xc0, !PT ;  /* 0xffff000018267812 */ /* 0x000fe200078ec0ff */
[----:B------:R-:W-:Y:S01]  /*8b40*/  IMAD.U32 R40, R12, 0x10000, RZ ;  /* 0x000100000c287824 */ /* 0x000fe200078e00ff */
[----:B------:R-:W-:Y:S01]  /*8b50*/  LOP3.LUT R20, R20, 0xffff0000, RZ, 0xc0, !PT ;  /* 0xffff000014147812 */ /* 0x000fe200078ec0ff */
[----:B------:R-:W-:Y:S02]  /*8b60*/  IMAD.U32 R36, R15, 0x10000, RZ ;  /* 0x000100000f247824 */ /* 0x000fe400078e00ff */
[----:B------:R-:W-:Y:S02]  /*8b70*/  IMAD.U32 R37, R3, 0x10000, RZ ;  /* 0x0001000003257824 */ /* 0x000fe400078e00ff */
[----:B------:R-:W-:Y:S01]  /*8b80*/  IMAD.U32 R39, R13, 0x10000, RZ ;  /* 0x000100000d277824 */ /* 0x000fe200078e00ff */
[----:B------:R-:W-:-:S02]  /*8b90*/  LOP3.LUT R41, R0, 0xffff0000, RZ, 0xc0, !PT ;  /* 0xffff000000297812 */ /* 0x000fc400078ec0ff */
[----:B------:R-:W-:Y:S01]  /*8ba0*/  LOP3.LUT R15, R15, 0xffff0000, RZ, 0xc0, !PT ;  /* 0xffff00000f0f7812 */ /* 0x000fe200078ec0ff */
[----:B--2---:R-:W-:-:S04]  /*8bb0*/  IMAD.IADD R9, R5, 0x1, R4 ;  /* 0x0000000105097824 */ /* 0x004fc800078e0204 */
[----:B------:R-:W-:Y:S01]  /*8bc0*/  IMAD R21, R9, 0x2, R2 ;  /* 0x0000000209157824 */ /* 0x000fe200078e0202 */
[----:B---3--:R-:W1:Y:S04]  /*8bd0*/  LDS.128 R4, [R42+0x20400] ;  /* 0x020400002a047984 */ /* 0x008e680000000c00 */
[----:B------:R-:W2:Y:S01]  /*8be0*/  LDS.128 R8, [R21+0x20400] ;  /* 0x0204000015087984 */ /* 0x000ea20000000c00 */
[----:B-1----:R-:W-:Y:S01]  /*8bf0*/  SHF.L.U32 R25, R4, 0x10, RZ ;  /* 0x0000001004197819 */ /* 0x002fe200000006ff */
[C---:B--2---:R-:W-:Y:S01]  /*8c00*/  IMAD.U32 R29, R8.reuse, 0x10000, RZ ;  /* 0x00010000081d7824 */ /* 0x044fe200078e00ff */
[----:B------:R-:W-:Y:S01]  /*8c10*/  LOP3.LUT R8, R8, 0xffff0000, RZ, 0xc0, !PT ;  /* 0xffff000008087812 */ /* 0x000fe200078ec0ff */
[----:B------:R-:W-:Y:S02]  /*8c20*/  IMAD.U32 R30, R9, 0x10000, RZ ;  /* 0x00010000091e7824 */ /* 0x000fe400078e00ff */
[-C--:B------:R-:W-:Y:S01]  /*8c30*/  FMUL.FTZ R34, R35, R29.reuse ;  /* 0x0000001d23227220 */ /* 0x080fe20000410000 */
[----:B------:R-:W-:Y:S01]  /*8c40*/  FMUL.FTZ R24, R33, R29 ;  /* 0x0000001d21187220 */ /* 0x000fe20000410000 */
[----:B------:R-:W-:Y:S01]  /*8c50*/  LOP3.LUT R4, R4, 0xffff0000, RZ, 0xc0, !PT ;  /* 0xffff000004047812 */ /* 0x000fe200078ec0ff */
[----:B------:R-:W-:-:S02]  /*8c60*/  IMAD.U32 R26, R5, 0x10000, RZ ;  /* 0x00010000051a7824 */ /* 0x000fc400078e00ff */
[-C--:B------:R-:W-:Y:S01]  /*8c70*/  FFMA.FTZ R34, R33, R25.reuse, -R34 ;  /* 0x0000001921227223 */ /* 0x080fe20000010822 */
[----:B------:R-:W-:Y:S01]  /*8c80*/  FFMA.FTZ R24, R35, R25, R24 ;  /* 0x0000001923187223 */ /* 0x000fe20000010018 */
[----:B------:R-:W-:Y:S01]  /*8c90*/  FMUL.FTZ R29, R38, R8 ;  /* 0x00000008261d7220 */ /* 0x000fe20000410000 */
[-C--:B------:R-:W-:Y:S01]  /*8ca0*/  FMUL.FTZ R33, R40, R30.reuse ;  /* 0x0000001e28217220 */ /* 0x080fe20000410000 */
[----:B------:R-:W-:Y:S01]  /*8cb0*/  FMUL.FTZ R35, R36, R30 ;  /* 0x0000001e24237220 */ /* 0x000fe20000410000 */
[----:B------:R-:W-:Y:S02]  /*8cc0*/  IMAD.U32 R31, R10, 0x10000, RZ ;  /* 0x000100000a1f7824 */ /* 0x000fe400078e00ff */
[C---:B------:R-:W-:Y:S01]  /*8cd0*/  FMUL.FTZ R25, R20.reuse, R8 ;  /* 0x0000000814197220 */ /* 0x040fe20000410000 */
[----:B------:R-:W-:Y:S01]  /*8ce0*/  FFMA.FTZ R29, R20, R4, -R29 ;  /* 0x00000004141d7223 */ /* 0x000fe2000001081d */
[-C--:B------:R-:W-:Y:S01]  /*8cf0*/  FFMA.FTZ R33, R36, R26.reuse, -R33 ;  /* 0x0000001a24217223 */ /* 0x080fe20000010821 */
[----:B------:R-:W-:Y:S01]  /*8d00*/  FFMA.FTZ R35, R40, R26, R35 ;  /* 0x0000001a28237223 */ /* 0x000fe20000010023 */
[----:B0-----:R-:W-:Y:S01]  /*8d10*/  IMAD.U32 R27, R6, 0x10000, RZ ;  /* 0x00010000061b7824 */ /* 0x001fe200078e00ff */
[----:B------:R-:W-:Y:S01]  /*8d20*/  LOP3.LUT R10, R10, 0xffff0000, RZ, 0xc0, !PT ;  /* 0xffff00000a0a7812 */ /* 0x000fe200078ec0ff */
[----:B------:R-:W-:Y:S01]  /*8d30*/  FFMA.FTZ R25, R38, R4, R25 ;  /* 0x0000000426197223 */ /* 0x000fe20000010019 */
[----:B------:R-:W-:Y:S01]  /*8d40*/  LOP3.LUT R20, R3, 0xffff0000, RZ, 0xc0, !PT ;  /* 0xffff000003147812 */ /* 0x000fe200078ec0ff */
[-C--:B------:R-:W-:Y:S01]  /*8d50*/  FMUL.FTZ R8, R37, R31.reuse ;  /* 0x0000001f25087220 */ /* 0x080fe20000410000 */
[----:B------:R-:W-:Y:S01]  /*8d60*/  LOP3.LUT R26, R13, 0xffff0000, RZ, 0xc0, !PT ;  /* 0xffff00000d1a7812 */ /* 0x000fe200078ec0ff */
[----:B------:R-:W-:Y:S01]  /*8d70*/  FMUL.FTZ R4, R39, R31 ;  /* 0x0000001f27047220 */ /* 0x000fe20000410000 */
[----:B------:R-:W-:-:S02]  /*8d80*/  IMAD.U32 R32, R11, 0x10000, RZ ;  /* 0x000100000b207824 */ /* 0x000fc400078e00ff */
[----:B------:R-:W-:Y:S01]  /*8d90*/  IMAD.U32 R30, R0, 0x10000, RZ ;  /* 0x00010000001e7824 */ /* 0x000fe200078e00ff */
[----:B------:R-:W-:Y:S01]  /*8da0*/  LOP3.LUT R6, R6, 0xffff0000, RZ, 0xc0, !PT ;  /* 0xffff000006067812 */ /* 0x000fe200078ec0ff */
[-C--:B------:R-:W-:Y:S01]  /*8db0*/  FFMA.FTZ R8, R39, R27.reuse, R8 ;  /* 0x0000001b27087223 */ /* 0x080fe20000010008 */
[----:B------:R-:W-:Y:S01]  /*8dc0*/  LOP3.LUT R9, R9, 0xffff0000, RZ, 0xc0, !PT ;  /* 0xffff000009097812 */ /* 0x000fe200078ec0ff */
[----:B------:R-:W-:Y:S01]  /*8dd0*/  FFMA.FTZ R3, R37, R27, -R4 ;  /* 0x0000001b25037223 */ /* 0x000fe20000010804 */
[----:B------:R-:W-:Y:S01]  /*8de0*/  LOP3.LUT R11, R11, 0xffff0000, RZ, 0xc0, !PT ;  /* 0xffff00000b0b7812 */ /* 0x000fe200078ec0ff */
[-C--:B------:R-:W-:Y:S01]  /*8df0*/  FMUL.FTZ R13, R26, R10.reuse ;  /* 0x0000000a1a0d7220 */ /* 0x080fe20000410000 */
[----:B------:R-:W-:Y:S01]  /*8e00*/  FMUL.FTZ R31, R20, R10 ;  /* 0x0000000a141f7220 */ /* 0x000fe20000410000 */
[----:B------:R-:W-:Y:S01]  /*8e10*/  LOP3.LUT R39, R12, 0xffff0000, RZ, 0xc0, !PT ;  /* 0xffff00000c277812 */ /* 0x000fe200078ec0ff */
[----:B------:R-:W-:Y:S02]  /*8e20*/  IMAD.U32 R28, R7, 0x10000, RZ ;  /* 0x00010000071c7824 */ /* 0x000fe400078e00ff */
[----:B------:R-:W-:Y:S01]  /*8e30*/  FMUL.FTZ R27, R30, R32 ;  /* 0x000000201e1b7220 */ /* 0x000fe20000410000 */
[C---:B------:R-:W-:Y:S01]  /*8e40*/  IMAD.U32 R4, R14.reuse, 0x10000, RZ ;  /* 0x000100000e047824 */ /* 0x040fe200078e00ff */
[----:B------:R-:W-:Y:S01]  /*8e50*/  LOP3.LUT R37, R14, 0xffff0000, RZ, 0xc0, !PT ;  /* 0xffff00000e257812 */ /* 0x000fe200078ec0ff */
[-C--:B------:R-:W-:Y:S01]  /*8e60*/  FFMA.FTZ R10, R20, R6.reuse, -R13 ;  /* 0x00000006140a7223 */ /* 0x080fe2000001080d */
[----:B------:R-:W-:Y:S01]  /*8e70*/  LOP3.LUT R5, R5, 0xffff0000, RZ, 0xc0, !PT ;  /* 0xffff000005057812 */ /* 0x000fe200078ec0ff */
[----:B------:R-:W-:Y:S01]  /*8e80*/  FFMA.FTZ R31, R26, R6, R31 ;  /* 0x000000061a1f7223 */ /* 0x000fe2000001001f */
[----:B------:R-:W-:Y:S01]  /*8e90*/  LOP3.LUT R7, R7, 0xffff0000, RZ, 0xc0, !PT ;  /* 0xffff000007077812 */ /* 0x000fe200078ec0ff */
[C---:B------:R-:W-:Y:S01]  /*8ea0*/  FMUL.FTZ R13, R4.reuse, R32 ;  /* 0x00000020040d7220 */ /* 0x040fe20000410000 */
[-C--:B------:R-:W-:Y:S01]  /*8eb0*/  FFMA.FTZ R27, R4, R28.reuse, -R27 ;  /* 0x0000001c041b7223 */ /* 0x080fe2000001081b */
        /* <DEDUP_REMOVED lines=17> */
[----:B------:R2:W-:Y:S04]  /*8fd0*/  STS.128 [R42+0x20400], R4 ;  /* 0x020400042a007388 */ /* 0x0005e80000000c00 */
[----:B------:R2:W-:Y:S02]  /*8fe0*/  STS.128 [R21+0x20400], R8 ;  /* 0x0204000815007388 */ /* 0x0005e40000000c00 */
.L_x_3894:
[----:B------:R-:W-:Y:S05]  /*8ff0*/  BSYNC B0 ;  /* 0x0000000000007941 */ /* 0x000fea0003800000 */
.L_x_3883:
[----:B------:R-:W-:Y:S01]  /*9000*/  @!PT LDS RZ, [RZ] ;  /* 0x00000000fffff984 */ /* 0x000fe20000000800 */
[----:B------:R-:W-:Y:S01]  /*9010*/  @!PT LDS RZ, [RZ] ;  /* 0x00000000fffff984 */ /* 0x000fe20000000800 */
[----:B------:R-:W-:Y:S01]  /*9020*/  @!PT LDS RZ, [RZ] ;  /* 0x00000000fffff984 */ /* 0x000fe20000000800 */
[----:B------:R-:W-:Y:S01]  /*9030*/  @!PT LDS RZ, [RZ] ;  /* 0x00000000fffff984 */ /* 0x000fe20000000800 */
[----:B------:R4:W-:Y:S06]  /*9040*/  MEMBAR.ALL.CTA ;  /* 0x0000000000007992 */ /* 0x0009ec0000008000 */
[----:B----4-:R-:W4:Y:S01]  /*9050*/  FENCE.VIEW.ASYNC.S ;  /* 0x00000000000073c6 */ /* 0x010f220000000000 */
[----:B------:R-:W-:Y:S05]  /*9060*/  WARPSYNC.ALL ;  /* 0x0000000000007948 */ /* 0x000fea0003800000 */
[----:B----4-:R-:W-:Y:S06]  /*9070*/  BAR.SYNC.DEFER_BLOCKING 0xd, 0x80 ;  /* 0x0342000000007b1d */ /* 0x010fec0000010000 */
.L_x_3880:
[----:B------:R-:W-:-:S13]  /*9080*/  ISETP.NE.AND P0, PT, R186, 0x3, PT ;  /* 0x00000003ba00780c */ /* 0x000fda0003f05270 */
[----:B------:R-:W-:Y:S05]  /*9090*/  @!P0 BRA `(.L_x_3904) ;  /* 0x0000000000048947 */ /* 0x000fea0003800000 */
[----:B------:R-:W-:Y:S01]  /*90a0*/  BPT.TRAP 0x1 ;  /* 0x000000040000795c */ /* 0x000fe20000300000 */
.L_x_3904:
[----:B------:R-:W-:Y:S01]  /*90b0*/  IMAD R12, R18, 0x8, R2 ;  /* 0x00000008120c7824 */ /* 0x000fe200078e0202 */
[----:B------:R-:W-:-:S04]  /*90c0*/  SHF.L.U32 R13, R23, 0x1f, RZ ;  /* 0x0000001f170d7819 */ /* 0x000fc800000006ff */
[----:B------:R4:W0:Y:S01]  /*90d0*/  SYNCS.PHASECHK.TRANS64.TRYWAIT P1, [R12+URZ+0x28c30], R13 ;  /* 0x028c300d0c0075a7 */ /* 0x000822000802017f */
[----:B------:R-:W-:Y:S05]  /*90e0*/  @!P0 BRA `(.L_x_3905) ;  /* 0x0000000000048947 */ /* 0x000fea0003800000 */
[----:B------:R-:W-:Y:S01]  /*90f0*/  BPT.TRAP 0x1 ;  /* 0x000000040000795c */ /* 0x000fe20000300000 */
.L_x_3905:
[C---:B---3--:R-:W-:Y:S02]  /*9100*/  VIADD R0, R2.reuse, 0x22400 ;  /* 0x0002240002007836 */ /* 0x048fe40000000000 */
[----:B01----:R-:W-:-:S03]  /*9110*/  VIADD R3, R2, 0x20400 ;  /* 0x0002040002037836 */ /* 0x003fc60000000000 */
[----:B------:R-:W-:Y:S02]  /*9120*/  SHF.R.U32.HI R0, RZ, 0x4, R0 ;  /* 0x00000004ff007819 */ /* 0x000fe40000011600 */
[----:B------:R-:W-:Y:S02]  /*9130*/  SHF.R.U32.HI R3, RZ, 0x4, R3 ;  /* 0x00000004ff037819 */ /* 0x000fe40000011603 */
[----:B------:R-:W-:Y:S02]  /*9140*/  LOP3.LUT R0, R0, 0x3fff, RZ, 0xc0, !PT ;  /* 0x00003fff00007812 */ /* 0x000fe400078ec0ff */
[----:B------:R-:W-:Y:S02]  /*9150*/  LOP3.LUT R3, R3, 0x3fff, RZ, 0xc0, !PT ;  /* 0x00003fff03037812 */ /* 0x000fe400078ec0ff */
[----:B--2---:R-:W-:Y:S01]  /*9160*/  LOP3.LUT R11, R0, 0x10000, RZ, 0xfc, !PT ;  /* 0x00010000000b7812 */ /* 0x004fe200078efcff */
[----:B------:R-:W-:Y:S06]  /*9170*/  @P1 BRA `(.L_x_3906) ;  /* 0x0000000000081947 */ /* 0x000fec0003800000 */
[----:B------:R-:W0:Y:S02]  /*9180*/  SYNCS.PHASECHK.TRANS64.TRYWAIT P1, [R12+URZ+0x28c30], R13 ;  /* 0x028c300d0c0075a7 */ /* 0x000e24000802017f */
[----:B0-----:R-:W-:Y:S05]  /*9190*/  @!P1 BRA `(.L_x_3907) ;  /* 0x000000ec008c9947 */ /* 0x001fea0003800000 */
.L_x_3906:
[----:B------:R-:W-:Y:S01]  /*91a0*/  IMAD R14, R18, 0x200, R11 ;  /* 0x00000200120e7824 */ /* 0x000fe200078e020b */
[----:B------:R-:W-:Y:S01]  /*91b0*/  LOP3.LUT R4, R3, 0x10000, RZ, 0xfc, !PT ;  /* 0x0001000003047812 */ /* 0x000fe200078efcff */
[----:B------:R-:W-:Y:S01]  /*91c0*/  IMAD.MOV.U32 R5, RZ, RZ, 0x40000040 ;  /* 0x40000040ff057424 */ /* 0x000fe200078e00ff */
[----:B------:R-:W-:Y:S05]  /*91d0*/  WARPSYNC.ALL ;  /* 0x0000000000007948 */ /* 0x000fea0003800000 */
[----:B------:R-:W-:Y:S01]  /*91e0*/  IMAD.MOV.U32 R15, RZ, RZ, 0x40000040 ;  /* 0x40000040ff0f7424 */ /* 0x000fe200078e00ff */
[C---:B------:R-:W-:Y:S01]  /*91f0*/  R2UR UR4, R4.reuse ;  /* 0x00000000040472ca */ /* 0x040fe200000e0000 */
[----:B-----5:R-:W-:Y:S01]  /*9200*/  WARPGROUP.ARRIVE ;  /* 0x00000000000079c5 */ /* 0x020fe20000000000 */
[----:B------:R-:W-:Y:S01]  /*9210*/  R2UR UR5, R5 ;  /* 0x00000000050572ca */ /* 0x000fe200000e0000 */
[----:B------:R-:W-:Y:S01]  /*9220*/  VIADD R8, R4, 0x2 ;  /* 0x0000000204087836 */ /* 0x000fe20000000000 */
[C---:B------:R-:W-:Y:S01]  /*9230*/  R2UR UR6, R14.reuse ;  /* 0x000000000e0672ca */ /* 0x040fe200000e0000 */
[----:B------:R-:W-:Y:S01]  /*9240*/  IMAD.MOV.U32 R9, RZ, RZ, 0x40000040 ;  /* 0x40000040ff097424 */ /* 0x000fe200078e00ff */
[----:B------:R-:W-:Y:S01]  /*9250*/  R2UR UR7, R15 ;  /* 0x000000000f0772ca */ /* 0x000fe200000e0000 */
[----:B------:R-:W-:Y:S01]  /*9260*/  IMAD.MOV.U32 R7, RZ, RZ, 0x40000040 ;  /* 0x40000040ff077424 */ /* 0x000fe200078e00ff */
[C---:B------:R-:W-:Y:S01]  /*9270*/  IADD3 R6, R14.reuse, 0x2, RZ ;  /* 0x000000020e067810 */ /* 0x040fe20007ffe0ff */
[----:B------:R-:W-:-:S02]  /*9280*/  VIADD R20, R14, 0x4 ;  /* 0x000000040e147836 */ /* 0x000fc40000000000 */
[----:B------:R-:W-:Y:S02]  /*9290*/  IMAD.MOV.U32 R21, RZ, RZ, 0x40000040 ;  /* 0x40000040ff157424 */ /* 0x000fe400078e00ff */
[----:B------:R-:W-:Y:S02]  /*92a0*/  VIADD R14, R14, 0x6 ;  /* 0x000000060e0e7836 */ /* 0x000fe40000000000 */
[----:B------:R-:W-:Y:S02]  /*92b0*/  IMAD.MOV.U32 R5, RZ, RZ, 0x40000040 ;  /* 0x40000040ff057424 */ /* 0x000fe400078e00ff */
[----:B------:R-:W-:Y:S02]  /*92c0*/  IMAD.MOV.U32 R15, RZ, RZ, 0x40000040 ;  /* 0x40000040ff0f7424 */ /* 0x000fe400078e00ff */
[----:B------:R-:W-:Y:S01]  /*92d0*/  HGMMA.64x64x16.F32.BF16 R24, gdesc[UR4], RZ, !UPT, gsb0 ;  /* 0x00e00000041879f0 */ /* 0x000fe2000c0018ff */
[----:B------:R-:W-:Y:S02]  /*92e0*/  R2UR UR4, R8 ;  /* 0x00000000080472ca */ /* 0x000fe400000e0000 */
[----:B------:R-:W-:-:S02]  /*92f0*/  R2UR UR5, R9 ;  /* 0x00000000090572ca */ /* 0x000fc400000e0000 */
[----:B------:R-:W-:Y:S01]  /*9300*/  R2UR UR6, R6 ;  /* 0x00000000060672ca */ /* 0x000fe200000e0000 */
[C---:B------:R-:W-:Y:S01]  /*9310*/  VIADD R6, R4.reuse, 0x4 ;  /* 0x0000000404067836 */ /* 0x040fe20000000000 */
[----:B------:R-:W-:Y:S01]  /*9320*/  R2UR UR7, R7 ;  /* 0x00000000070772ca */ /* 0x000fe200000e0000 */
[----:B------:R-:W-:Y:S02]  /*9330*/  IMAD.MOV.U32 R7, RZ, RZ, 0x40000040 ;  /* 0x40000040ff077424 */ /* 0x000fe400078e00ff */
[----:B------:R-:W-:Y:S01]  /*9340*/  VIADD R4, R4, 0x6 ;  /* 0x0000000604047836 */ /* 0x000fe20000000000 */
[----:B------:R-:W-:Y:S02]  /*9350*/  WARPGROUP.DEPBAR.LE gsb0, 0x0 ;  /* 0x00008000000079c5 */ /* 0x000fe40000010000 */
[----:B------:R-:W-:-:S07]  /*9360*/  WARPGROUP.ARRIVE ;  /* 0x00000000000079c5 */ /* 0x000fce0000000000 */
[----:B------:R-:W-:Y:S01]  /*9370*/  HGMMA.64x64x16.F32.BF16 R24, gdesc[UR4], R24, gsb0 ;  /* 0x00e00000041879f0 */ /* 0x000fe20008001818 */
[----:B------:R-:W-:Y:S02]  /*9380*/  R2UR UR4, R6 ;  /* 0x00000000060472ca */ /* 0x000fe400000e0000 */
[----:B------:R-:W-:Y:S02]  /*9390*/  R2UR UR5, R7 ;  /* 0x00000000070572ca */ /* 0x000fe400000e0000 */
[----:B------:R-:W-:Y:S02]  /*93a0*/  R2UR UR6, R20 ;  /* 0x00000000140672ca */ /* 0x000fe400000e0000 */
[----:B------:R-:W-:Y:S01]  /*93b0*/  R2UR UR7, R21 ;  /* 0x00000000150772ca */ /* 0x000fe200000e0000 */
[----:B------:R-:W-:Y:S02]  /*93c0*/  WARPGROUP.DEPBAR.LE gsb0, 0x0 ;  /* 0x00008000000079c5 */ /* 0x000fe40000010000 */
[----:B------:R-:W-:-:S10]  /*93d0*/  WARPGROUP.ARRIVE ;  /* 0x00000000000079c5 */ /* 0x000fd40000000000 */
[----:B------:R-:W-:Y:S01]  /*93e0*/  HGMMA.64x64x16.F32.BF16 R24, gdesc[UR4], R24, gsb0 ;  /* 0x00e00000041879f0 */ /* 0x000fe20008001818 */
[----:B------:R-:W-:Y:S02]  /*93f0*/  R2UR UR4, R4 ;  /* 0x00000000040472ca */ /* 0x000fe400000e0000 */
[----:B------:R-:W-:Y:S02]  /*9400*/  R2UR UR5, R5 ;  /* 0x00000000050572ca */ /* 0x000fe400000e0000 */
[----:B------:R-:W-:Y:S02]  /*9410*/  R2UR UR6, R14 ;  /* 0x000000000e0672ca */ /* 0x000fe400000e0000 */
[----:B------:R-:W-:Y:S01]  /*9420*/  R2UR UR7, R15 ;  /* 0x000000000f0772ca */ /* 0x000fe200000e0000 */
[----:B------:R-:W-:Y:S02]  /*9430*/  WARPGROUP.DEPBAR.LE gsb0, 0x0 ;  /* 0x00008000000079c5 */ /* 0x000fe40000010000 */
[----:B------:R-:W-:-:S10]  /*9440*/  WARPGROUP.ARRIVE ;  /* 0x00000000000079c5 */ /* 0x000fd40000000000 */
[----:B------:R-:W-:Y:S03]  /*9450*/  HGMMA.64x64x16.F32.BF16 R24, gdesc[UR4], R24, gsb0 ;  /* 0x00e00000041879f0 */ /* 0x000fe60008001818 */
[----:B------:R-:W-:Y:S02]  /*9460*/  WARPGROUP.DEPBAR.LE gsb0, 0x0 ;  /* 0x00008000000079c5 */ /* 0x000fe40000010000 */
[----:B------:R-:W-:Y:S05]  /*9470*/  @!P0 BRA `(.L_x_3908) ;  /* 0x0000000000048947 */ /* 0x000fea0003800000 */
[----:B------:R-:W-:Y:S01]  /*9480*/  BPT.TRAP 0x1 ;  /* 0x000000040000795c */ /* 0x000fe20000300000 */
.L_x_3908:
[----:B------:R-:W-:Y:S01]  /*9490*/  ULDC UR4, c[0x0][0x9d8] ;  /* 0x0002760000047ab9 */ /* 0x000fe20000000800 */
[----:B------:R-:W-:Y:S02]  /*94a0*/  IMAD R15, R172, -0x40, R171 ;  /* 0xffffffc0ac0f7824 */ /* 0x000fe400078e02ab */
[----:B------:R-:W-:Y:S01]  /*94b0*/  FMUL.FTZ R24, R24, UR4 ;  /* 0x0000000418187c20 */ /* 0x000fe20008410000 */
[----:B------:R-:W-:Y:S01]  /*94c0*/  FMUL.FTZ R25, R25, UR4 ;  /* 0x0000000419197c20 */ /* 0x000fe20008410000 */
[----:B------:R-:W-:Y:S01]  /*94d0*/  FMUL.FTZ R28, R28, UR4 ;  /* 0x000000041c1c7c20 */ /* 0x000fe20008410000 */
[----:B------:R-:W-:Y:S01]  /*94e0*/  FMUL.FTZ R29, R29, UR4 ;  /* 0x000000041d1d7c20 */ /* 0x000fe20008410000 */
[----:B------:R-:W-:Y:S01]  /*94f0*/  FMUL.FTZ R32, R32, UR4 ;  /* 0x0000000420207c20 */ /* 0x000fe20008410000 */
[----:B------:R-:W-:Y:S01]  /*9500*/  IADD3 R15, -R210, 0x40, R15 ;  /* 0x00000040d20f7810 */ /* 0x000fe20007ffe10f */
[----:B------:R-:W-:Y:S01]  /*9510*/  MUFU.TANH R24, R24 ;  /* 0x0000001800187308 */ /* 0x000fe20000002400 */
[----:B------:R-:W-:Y:S01]  /*9520*/  FMUL.FTZ R33, R33, UR4 ;  /* 0x0000000421217c20 */ /* 0x000fe20008410000 */
[----:B------:R-:W-:Y:S01]  /*9530*/  FMUL.FTZ R26, R26, UR4 ;  /* 0x000000041a1a7c20 */ /* 0x000fe20008410000 */
[----:B------:R-:W-:Y:S01]  /*9540*/  FMUL.FTZ R34, R34, UR4 ;  /* 0x0000000422227c20 */ /* 0x000fe20008410000 */
[C---:B------:R-:W-:Y:S01]  /*9550*/  ISETP.GT.AND P5, PT, R15.reuse, RZ, PT ;  /* 0x000000ff0f00720c */ /* 0x040fe20003fa4270 */
[----:B------:R-:W-:Y:S01]  /*9560*/  FMUL.FTZ R36, R36, UR4 ;  /* 0x0000000424247c20 */ /* 0x000fe20008410000 */
[----:B------:R-:W-:Y:S01]  /*9570*/  ISETP.GT.AND P4, PT, R15, 0x1, PT ;  /* 0x000000010f00780c */ /* 0x000fe20003f84270 */
[----:B------:R-:W-:Y:S01]  /*9580*/  FMUL.FTZ R27, R27, UR4 ;  /* 0x000000041b1b7c20 */ /* 0x000fe20008410000 */
[----:B------:R-:W1:Y:S01]  /*9590*/  MUFU.TANH R25, R25 ;  /* 0x0000001900197308 */ /* 0x000e620000002400 */
[----:B------:R-:W-:Y:S01]  /*95a0*/  FMUL.FTZ R38, R38, UR4 ;  /* 0x0000000426267c20 */ /* 0x000fe20008410000 */
[----:B------:R-:W-:Y:S01]  /*95b0*/  ISETP.GT.AND P3, PT, R15, 0x8, PT ;  /* 0x000000080f00780c */ /* 0x000fe20003f64270 */
[----:B------:R-:W-:Y:S01]  /*95c0*/  FMUL.FTZ R30, R30, UR4 ;  /* 0x000000041e1e7c20 */ /* 0x000fe20008410000 */
[----:B------:R-:W-:Y:S01]  /*95d0*/  FMUL.FTZ R37, R37, UR4 ;  /* 0x0000000425257c20 */ /* 0x000fe20008410000 */
[----:B------:R-:W-:Y:S01]  /*95e0*/  FMUL.FTZ R42, R42, UR4 ;  /* 0x000000042a2a7c20 */ /* 0x000fe20008410000 */
[----:B------:R-:W-:Y:S01]  /*95f0*/  ISETP.GT.AND P2, PT, R15, 0x9, PT ;  /* 0x000000090f00780c */ /* 0x000fe20003f44270 */
[----:B------:R-:W-:Y:S01]  /*9600*/  FMUL.FTZ R40, R40, UR4 ;  /* 0x0000000428287c20 */ /* 0x000fe20008410000 */
[----:B------:R-:W-:Y:S01]  /*9610*/  MUFU.TANH R28, R28 ;  /* 0x0000001c001c7308 */ /* 0x000fe20000002400 */
[----:B------:R-:W-:Y:S01]  /*9620*/  FMUL.FTZ R31, R31, UR4 ;  /* 0x000000041f1f7c20 */ /* 0x000fe20008410000 */
[----:B------:R-:W-:Y:S01]  /*9630*/  ISETP.GT.AND P1, PT, R15, 0x10, PT ;  /* 0x000000100f00780c */ /* 0x000fe20003f24270 */
[----:B------:R-:W-:Y:S01]  /*9640*/  FMUL.FTZ R41, R41, UR4 ;  /* 0x0000000429297c20 */ /* 0x000fe20008410000 */
[----:B------:R-:W-:Y:S01]  /*9650*/  FMUL.FTZ R35, R35, UR4 ;  /* 0x0000000423237c20 */ /* 0x000fe20008410000 */
[----:B------:R-:W-:Y:S01]  /*9660*/  ISETP.GT.AND P6, PT, R15, 0x11, PT ;  /* 0x000000110f00780c */ /* 0x000fe20003fc4270 */
[----:B------:R-:W-:Y:S01]  /*9670*/  FMUL.FTZ R44, R44, UR4 ;  /* 0x000000042c2c7c20 */ /* 0x000fe20008410000 */
[----:B------:R-:W-:Y:S01]  /*9680*/  FMUL.FTZ R45, R45, UR4 ;  /* 0x000000042d2d7c20 */ /* 0x000fe20008410000 */
[----:B------:R-:W-:Y:S01]  /*9690*/  MUFU.TANH R29, R29 ;  /* 0x0000001d001d7308 */ /* 0x000fe20000002400 */
[----:B-1----:R-:W-:Y:S01]  /*96a0*/  FSEL R25, R25, -INF , P4 ;  /* 0xff80000019197808 */ /* 0x002fe20002000000 */
        /* <DEDUP_REMOVED lines=12> */
[----:B------:R-:W-:Y:S01]  /*9770*/  ULDC UR5, c[0x0][0x988] ;  /* 0x0002620000057ab9 */ /* 0x000fe20000000800 */
[----:B------:R-:W-:Y:S01]  /*9780*/  FMUL.FTZ R55, R55, UR4 ;  /* 0x0000000437377c20 */ /* 0x000fe20008410000 */
[----:B------:R-:W2:Y:S01]  /*9790*/  MUFU.TANH R0, R26 ;  /* 0x0000001a00007308 */ /* 0x000ea20000002400 */
[----:B------:R-:W-:-:S07]  /*97a0*/  IMAD.U32 R169, RZ, RZ, UR5 ;  /* 0x00000005ffa97e24 */ /* 0x000fce000f8e00ff */
[----:B------:R-:W3:Y:S01]  /*97b0*/  MUFU.TANH R33, R33 ;  /* 0x0000002100217308 */ /* 0x000ee20000002400 */
[----:B-1----:R-:W-:-:S07]  /*97c0*/  FSEL R58, R32, -INF , P1 ;  /* 0xff800000203a7808 */ /* 0x002fce0000800000 */
[----:B------:R1:W5:Y:S01]  /*97d0*/  MUFU.TANH R20, R34 ;  /* 0x0000002200147308 */ /* 0x0003620000002400 */
[----:B--2---:R-:W-:-:S07]  /*97e0*/  FSEL R0, R0, -INF , P5 ;  /* 0xff80000000007808 */ /* 0x004fce0002800000 */
[----:B------:R-:W2:Y:S01]  /*97f0*/  MUFU.TANH R3, R27 ;  /* 0x0000001b00037308 */ /* 0x000ea20000002400 */
[----:B-1----:R-:W-:Y:S02]  /*9800*/  FSEL R34, R24, -INF , P5 ;  /* 0xff80000018227808 */ /* 0x002fe40002800000 */
[----:B------:R-:W-:Y:S02]  /*9810*/  ISETP.GT.AND P5, PT, R15, 0x18, PT ;  /* 0x000000180f00780c */ /* 0x000fe40003fa4270 */
[----:B------:R-:W-:Y:S02]  /*9820*/  FMNMX.FTZ R21, R34, R25, !PT ;  /* 0x0000001922157209 */ /* 0x000fe40007810000 */
[----:B---3--:R-:W-:Y:S01]  /*9830*/  FSEL R60, R33, -INF , P6 ;  /* 0xff800000213c7808 */ /* 0x008fe20003000000 */
[----:B------:R-:W1:Y:S01]  /*9840*/  MUFU.TANH R36, R36 ;  /* 0x0000002400247308 */ /* 0x000e620000002400 */
[----:B-----5:R-:W-:Y:S02]  /*9850*/  FSEL R20, R20, -INF , P1 ;  /* 0xff80000014147808 */ /* 0x020fe40000800000 */
[----:B------:R-:W-:-:S05]  /*9860*/  ISETP.GT.AND P1, PT, R15, 0x28, PT ;  /* 0x000000280f00780c */ /* 0x000fca0003f24270 */
[----:B------:R3:W5:Y:S01]  /*9870*/  MUFU.TANH R26, R38 ;  /* 0x00000026001a7308 */ /* 0x0007620000002400 */
[----:B--2---:R-:W-:Y:S02]  /*9880*/  FSEL R3, R3, -INF , P4 ;  /* 0xff80000003037808 */ /* 0x004fe40002000000 */
[----:B------:R-:W-:-:S05]  /*9890*/  ISETP.GT.AND P4, PT, R15, 0x19, PT ;  /* 0x000000190f00780c */ /* 0x000fca0003f84270 */
[----:B------:R-:W2:Y:S01]  /*98a0*/  MUFU.TANH R10, R30 ;  /* 0x0000001e000a7308 */ /* 0x000ea20000002400 */
[----:B---3--:R-:W-:Y:S02]  /*98b0*/  FSEL R38, R28, -INF , P3 ;  /* 0xff8000001c267808 */ /* 0x008fe40001800000 */
[----:B-1----:R-:W-:Y:S02]  /*98c0*/  FSEL R36, R36, -INF , P5 ;  /* 0xff80000024247808 */ /* 0x002fe40002800000 */
[----:B------:R-:W-:-:S03]  /*98d0*/  FMNMX.FTZ R21, R38, R21, !PT ;  /* 0x0000001526157209 */ /* 0x000fc60007810000 */
        /* <DEDUP_REMOVED lines=11> */
[----:B------:R-:W-:Y:S02]  /*9990*/  FMNMX.FTZ R21, R58, R21, !PT ;  /* 0x000000153a157209 */ /* 0x000fe40007810000 */
[----:B-----5:R-:W-:Y:S02]  /*99a0*/  FSEL R30, R30, -INF , P3 ;  /* 0xff8000001e1e7808 */ /* 0x020fe40001800000 */
[----:B------:R-:W-:-:S03]  /*99b0*/  FMNMX.FTZ R21, R60, R21, !PT ;  /* 0x000000153c157209 */ /* 0x000fc60007810000 */
[----:B------:R-:W3:Y:S01]  /*99c0*/  MUFU.TANH R41, R41 ;  /* 0x0000002900297308 */ /* 0x000ee20000002400 */
[----:B------:R-:W-:Y:S02]  /*99d0*/  FMNMX.FTZ R21, R36, R21, !PT ;  /* 0x0000001524157209 */ /* 0x000fe40007810000 */
[----:B--2---:R-:W-:Y:S02]  /*99e0*/  FSEL R14, R14, -INF , P2 ;  /* 0xff8000000e0e7808 */ /* 0x004fe40001000000 */
[C---:B------:R-:W-:Y:S02]  /*99f0*/  ISETP.GT.AND P2, PT, R15.reuse, 0x21, PT ;  /* 0x000000210f00780c */ /* 0x040fe40003f44270 */
[----:B------:R-:W-:Y:S01]  /*9a00*/  FMNMX.FTZ R21, R62, R21, !PT ;  /* 0x000000153e157209 */ /* 0x000fe20007810000 */
[----:B------:R-:W2:Y:S01]  /*9a10*/  MUFU.TANH R35, R35 ;  /* 0x0000002300237308 */ /* 0x000ea20000002400 */
[----:B-1----:R-:W-:Y:S02]  /*9a20*/  FSEL R40, R40, -INF , P3 ;  /* 0xff80000028287808 */ /* 0x002fe40001800000 */
[----:B------:R-:W-:-:S02]  /*9a30*/  ISETP.GT.AND P3, PT, R15, 0x38, PT ;  /* 0x000000380f00780c */ /* 0x000fc40003f64270 */
[----:B------:R-:W-:-:S03]  /*9a40*/  FMNMX.FTZ R21, R40, R21, !PT ;  /* 0x0000001528157209 */ /* 0x000fc60007810000 */
[----:B------:R-:W1:Y:S01]  /*9a50*/  MUFU.TANH R44, R44 ;  /* 0x0000002c002c7308 */ /* 0x000e620000002400 */
[----:B---3--:R-:W-:-:S04]  /*9a60*/  FSEL R64, R41, -INF , P2 ;  /* 0xff80000029407808 */ /* 0x008fc80001000000 */
[----:B------:R-:W-:-:S03]  /*9a70*/  FMNMX.FTZ R21, R64, R21, !PT ;  /* 0x0000001540157209 */ /* 0x000fc60007810000 */
[----:B------:R-:W3:Y:S01]  /*9a80*/  MUFU.TANH R45, R45 ;  /* 0x0000002d002d7308 */ /* 0x000ee20000002400 */
[----:B--2---:R-:W-:Y:S02]  /*9a90*/  FSEL R24, R35, -INF , P6 ;  /* 0xff80000023187808 */ /* 0x004fe40003000000 */
[----:B------:R-:W-:-:S05]  /*9aa0*/  ISETP.GT.AND P6, PT, R15, 0x29, PT ;  /* 0x000000290f00780c */ /* 0x000fca0003fc4270 */
[----:B------:R-:W2:Y:S01]  /*9ab0*/  MUFU.TANH R39, R39 ;  /* 0x0000002700277308 */ /* 0x000ea20000002400 */
[----:B-1----:R-:W-:-:S04]  /*9ac0*/  FSEL R44, R44, -INF , P1 ;  /* 0xff8000002c2c7808 */ /* 0x002fc80000800000 */
        /* <DEDUP_REMOVED lines=15> */
[----:B------:R-:W-:Y:S02]  /*9bc0*/  ISETP.GT.AND P2, PT, R15, 0x39, PT ;  /* 0x000000390f00780c */ /* 0x000fe40003f44270 */
[----:B------:R-:W-:-:S03]  /*9bd0*/  FMNMX.FTZ R15, R0, R3, !PT ;  /* 0x00000003000f7209 */ /* 0x000fc60007810000 */
[----:B------:R-:W2:Y:S01]  /*9be0*/  MUFU.TANH R46, R46 ;  /* 0x0000002e002e7308 */ /* 0x000ea20000002400 */
[----:B-1----:R-:W-:Y:S02]  /*9bf0*/  FSEL R52, R52, -INF , P3 ;  /* 0xff80000034347808 */ /* 0x002fe40001800000 */
[----:B------:R-:W-:Y:S02]  /*9c00*/  FMNMX.FTZ R15, R10, R15, !PT ;  /* 0x0000000f0a0f7209 */ /* 0x000fe40007810000 */
[----:B------:R-:W-:Y:S02]  /*9c10*/  FMNMX.FTZ R21, R52, R21, !PT ;  /* 0x0000001534157209 */ /* 0x000fe40007810000 */
[----:B------:R-:W-:Y:S01]  /*9c20*/  FMNMX.FTZ R15, R14, R15, !PT ;  /* 0x0000000f0e0f7209 */ /* 0x000fe20007810000 */
[----:B------:R-:W-:Y:S01]  /*9c30*/  MUFU.TANH R47, R47 ;  /* 0x0000002f002f7308 */ /* 0x000fe20000002400 */
[----:B---3--:R-:W-:Y:S02]  /*9c40*/  FSEL R74, R53, -INF , P2 ;  /* 0xff800000354a7808 */ /* 0x008fe40001000000 */
[----:B------:R-:W-:-:S02]  /*9c50*/  FMNMX.FTZ R15, R20, R15, !PT ;  /* 0x0000000f140f7209 */ /* 0x000fc40007810000 */
[----:B------:R-:W-:Y:S02]  /*9c60*/  FMNMX.FTZ R21, R74, R21, !PT ;  /* 0x000000154a157209 */ /* 0x000fe40007810000 */
[----:B------:R-:W-:Y:S01]  /*9c70*/  FMNMX.FTZ R15, R24, R15, !PT ;  /* 0x0000000f180f7209 */ /* 0x000fe20007810000 */
[----:B------:R-:W1:Y:S01]  /*9c80*/  MUFU.TANH R50, R50 ;  /* 0x0000003200327308 */ /* 0x000e620000002400 */
[----:B--2---:R-:W-:Y:S01]  /*9c90*/  FSEL R46, R46, -INF , P1 ;  /* 0xff8000002e2e7808 */ /* 0x004fe20000800000 */
[----:B------:R-:W2:Y:S01]  /*9ca0*/  SHFL.BFLY PT, R48, R21, 0x2, 0x1f ;  /* 0x0c401f0015307f89 */ /* 0x000ea200000e0000 */
[----:B------:R-:W-:-:S04]  /*9cb0*/  FMNMX.FTZ R15, R26, R15, !PT ;  /* 0x0000000f1a0f7209 */ /* 0x000fc80007810000 */
[----:B------:R-:W-:Y:S01]  /*9cc0*/  FMNMX.FTZ R15, R28, R15, !PT ;  /* 0x0000000f1c0f7209 */ /* 0x000fe20007810000 */
[----:B------:R-:W-:Y:S03]  /*9cd0*/  MUFU.TANH R51, R51 ;  /* 0x0000003300337308 */ /* 0x000fe60000002400 */
[----:B------:R-:W-:-:S04]  /*9ce0*/  FMNMX.FTZ R15, R30, R15, !PT ;  /* 0x0000000f1e0f7209 */ /* 0x000fc80007810000 */
[----:B------:R-:W-:Y:S01]  /*9cf0*/  FMNMX.FTZ R15, R32, R15, !PT ;  /* 0x0000000f200f7209 */ /* 0x000fe20007810000 */
[----:B------:R-:W3:Y:S01]  /*9d00*/  MUFU.TANH R54, R54 ;  /* 0x0000003600367308 */ /* 0x000ee20000002400 */
[----:B-1----:R-:W-:Y:S02]  /*9d10*/  FSEL R50, R50, -INF , P5 ;  /* 0xff80000032327808 */ /* 0x002fe40002800000 */
[----:B------:R-:W-:-:S05]  /*9d20*/  FMNMX.FTZ R15, R46, R15, !PT ;  /* 0x0000000f2e0f7209 */ /* 0x000fca0007810000 */
[----:B------:R-:W1:Y:S01]  /*9d30*/  MUFU.TANH R55, R55 ;  /* 0x0000003700377308 */ /* 0x000e620000002400 */
[----:B--2---:R-:W-:-:S05]  /*9d40*/  FMNMX.FTZ R48, R21, R48, !PT ;  /* 0x0000003015307209 */ /* 0x004fca0007810000 */
[----:B------:R-:W2:Y:S01]  /*9d50*/  SHFL.BFLY PT, R27, R48, 0x1, 0x1f ;  /* 0x0c201f00301b7f89 */ /* 0x000ea200000e0000 */
[----:B---3--:R-:W-:Y:S02]  /*9d60*/  FSEL R54, R54, -INF , P3 ;  /* 0xff80000036367808 */ /* 0x008fe40001800000 */
[----:B-1----:R-:W-:Y:S02]  /*9d70*/  FSEL R72, R55, -INF , P2 ;  /* 0xff80000037487808 */ /* 0x002fe40001000000 */
[----:B--2---:R-:W-:Y:S02]  /*9d80*/  FMNMX.FTZ R168, R48, R27, !PT ;  /* 0x0000001b30a87209 */ /* 0x004fe40007810000 */
[----:B------:R-:W-:Y:S02]  /*9d90*/  FSEL R48, R47, -INF , P6 ;  /* 0xff8000002f307808 */ /* 0x000fe40003000000 */
[C---:B------:R-:W-:Y:S01]  /*9da0*/  FSETP.NEU.FTZ.AND P1, PT, R168.reuse, -INF , PT ;  /* 0xff800000a800780b */ /* 0x040fe20003f3d000 */
[----:B------:R-:W-:Y:S01]  /*9db0*/  FMUL.FTZ R21, R168, R169 ;  /* 0x000000a9a8157220 */ /* 0x000fe20000410000 */
[----:B------:R-:W-:-:S04]  /*9dc0*/  FMNMX.FTZ R15, R48, R15, !PT ;  /* 0x0000000f300f7209 */ /* 0x000fc80007810000 */
[----:B------:R-:W-:Y:S02]  /*9dd0*/  FSEL R21, R21, RZ, P1 ;  /* 0x000000ff15157208 */ /* 0x000fe40000800000 */
[----:B------:R-:W-:-:S03]  /*9de0*/  FMNMX.FTZ R15, R50, R15, !PT ;  /* 0x0000000f320f7209 */ /* 0x000fc60007810000 */
[-CC-:B------:R-:W-:Y:S01]  /*9df0*/  FFMA.FTZ R27, R34, R169.reuse, -R21.reuse ;  /* 0x000000a9221b7223 */ /* 0x180fe20000010815 */
[----:B------:R-:W-:Y:S01]  /*9e00*/  FSEL R34, R51, -INF , P4 ;  /* 0xff80000033227808 */ /* 0x000fe20002000000 */
[-CC-:B------:R-:W-:Y:S01]  /*9e10*/  FFMA.FTZ R29, R38, R169.reuse, -R21.reuse ;  /* 0x000000a9261d7223 */ /* 0x180fe20000010815 */
[-CC-:B------:R-:W-:Y:S01]  /*9e20*/  FFMA.FTZ R25, R25, R169.reuse, -R21.reuse ;  /* 0x000000a919197223 */ /* 0x180fe20000010815 */
        /* <DEDUP_REMOVED lines=8> */
[--C-:B------:R-:W-:Y:S01]  /*9eb0*/  FFMA.FTZ R40, R40, R169, -R21.reuse ;  /* 0x000000a928287223 */ /* 0x100fe20000010815 */
[----:B------:R-:W-:Y:S01]  /*9ec0*/  FMNMX.FTZ R15, R72, R15, !PT ;  /* 0x0000000f480f7209 */ /* 0x000fe20007810000 */
[----:B------:R-:W-:Y:S01]  /*9ed0*/  MUFU.EX2 R152, R25 ;  /* 0x0000001900987308 */ /* 0x000fe20000000800 */
[-CC-:B------:R-:W-:Y:S01]  /*9ee0*/  FFMA.FTZ R64, R64, R169.reuse, -R21.reuse ;  /* 0x000000a940407223 */ /* 0x180fe20000010815 */
[-CC-:B------:R-:W-:Y:S01]  /*9ef0*/  FFMA.FTZ R44, R44, R169.reuse, -R21.reuse ;  /* 0x000000a92c2c7223 */ /* 0x180fe20000010815 */
[-CC-:B------:R-:W-:Y:S01]  /*9f00*/  FFMA.FTZ R66, R66, R169.reuse, -R21.reuse ;  /* 0x000000a942427223 */ /* 0x180fe20000010815 */
[----:B------:R-:W1:Y:S01]  /*9f10*/  SHFL.BFLY PT, R38, R15, 0x2, 0x1f ;  /* 0x0c401f000f267f89 */ /* 0x000e6200000e0000 */
[-CC-:B------:R-:W-:Y:S01]  /*9f20*/  FFMA.FTZ R68, R68, R169.reuse, -R21.reuse ;  /* 0x000000a944447223 */ /* 0x180fe20000010815 */
[-CC-:B------:R-:W-:Y:S01]  /*9f30*/  FFMA.FTZ R70, R70, R169.reuse, -R21.reuse ;  /* 0x000000a946467223 */ /* 0x180fe20000010815 */
[-CC-:B------:R-:W-:Y:S01]  /*9f40*/  FFMA.FTZ R52, R52, R169.reuse, -R21.reuse ;  /* 0x000000a934347223 */ /* 0x180fe20000010815 */
[----:B------:R-:W-:Y:S01]  /*9f50*/  MUFU.EX2 R29, R29 ;  /* 0x0000001d001d7308 */ /* 0x000fe20000000800 */
[----:B------:R-:W-:-:S07]  /*9f60*/  FFMA.FTZ R21, R74, R169, -R21 ;  /* 0x000000a94a157223 */ /* 0x000fce0000010815 */
[----:B------:R-:W2:Y:S08]  /*9f70*/  MUFU.EX2 R42, R42 ;  /* 0x0000002a002a7308 */ /* 0x000eb00000000800 */
[----:B------:R-:W-:Y:S01]  /*9f80*/  MUFU.EX2 R58, R58 ;  /* 0x0000003a003a7308 */ /* 0x000fe20000000800 */
[----:B-1----:R-:W-:-:S07]  /*9f90*/  FMNMX.FTZ R38, R15, R38, !PT ;  /* 0x000000260f267209 */ /* 0x002fce0007810000 */
[----:B------:R-:W1:Y:S01]  /*9fa0*/  MUFU.EX2 R25, R60 ;  /* 0x0000003c00197308 */ /* 0x000e620000000800 */
[----:B------:R-:W3:Y:S01]  /*9fb0*/  SHFL.BFLY PT, R15, R38, 0x1, 0x1f ;  /* 0x0c201f00260f7f89 */ /* 0x000ee200000e0000 */
[----:B--2---:R-:W-:-:S06]  /*9fc0*/  F2FP.BF16.F32.PACK_AB R154, R42, R29 ;  /* 0x0000001d2a9a723e */ /* 0x004fcc00000010ff */
[----:B------:R-:W-:Y:S08]  /*9fd0*/  MUFU.EX2 R36, R36 ;  /* 0x0000002400247308 */ /* 0x000ff00000000800 */
[----:B------:R-:W2:Y:S01]  /*9fe0*/  MUFU.EX2 R31, R62 ;  /* 0x0000003e001f7308 */ /* 0x000ea20000000800 */
[----:B-1----:R-:W-:-:S07]  /*9ff0*/  F2FP.BF16.F32.PACK_AB R156, R25, R58 ;  /* 0x0000003a199c723e */ /* 0x002fce00000010ff */
[----:B------:R-:W-:Y:S01]  /*a000*/  MUFU.EX2 R40, R40 ;  /* 0x0000002800287308 */ /* 0x000fe20000000800 */
[----:B---3--:R-:W-:-:S04]  /*a010*/  FMNMX.FTZ R170, R38, R15, !PT ;  /* 0x0000000f26aa7209 */ /* 0x008fc80007810000 */
[C---:B------:R-:W-:Y:S01]  /*a020*/  FSETP.NEU.FTZ.AND P1, PT, R170.reuse, -INF , PT ;  /* 0xff800000aa00780b */ /* 0x040fe20003f3d000 */
[----:B------:R-:W-:Y:S02]  /*a030*/  FMUL.FTZ R37, R170, R169 ;  /* 0x000000a9aa257220 */ /* 0x000fe40000410000 */
[----:B------:R-:W1:Y:S01]  /*a040*/  MUFU.EX2 R33, R64 ;  /* 0x0000004000217308 */ /* 0x000e620000000800 */
[----:B--2---:R-:W-:Y:S02]  /*a050*/  F2FP.BF16.F32.PACK_AB R158, R31, R36 ;  /* 0x000000241f9e723e */ /* 0x004fe400000010ff */
[----:B------:R-:W-:-:S05]  /*a060*/  FSEL R37, R37, RZ, P1 ;  /* 0x000000ff25257208 */ /* 0x000fca0000800000 */
        /* <DEDUP_REMOVED lines=11> */
[--C-:B------:R-:W-:Y:S01]  /*a120*/  FFMA.FTZ R46, R46, R169, -R37.reuse ;  /* 0x000000a92e2e7223 */ /* 0x100fe20000010825 */
[----:B------:R-:W3:Y:S01]  /*a130*/  MUFU.EX2 R38, R3 ;  /* 0x0000000300267308 */ /* 0x000ee20000000800 */
[----:B--2---:R-:W-:Y:S01]  /*a140*/  FADD.FTZ R0, R27, R152 ;  /* 0x000000981b007221 */ /* 0x004fe20000010000 */
[----:B------:R-:W-:Y:S01]  /*a150*/  F2FP.BF16.F32.PACK_AB R152, R152, R27 ;  /* 0x0000001b9898723e */ /* 0x000fe200000010ff */
[-CC-:B------:R-:W-:Y:S01]  /*a160*/  FFMA.FTZ R48, R48, R169.reuse, -R37.reuse ;  /* 0x000000a930307223 */ /* 0x180fe20000010825 */
[----:B------:R-:W-:Y:S01]  /*a170*/  FFMA.FTZ R50, R50, R169, -R37 ;  /* 0x000000a932327223 */ /* 0x000fe20000010825 */
[----:B------:R-:W-:Y:S01]  /*a180*/  FADD.FTZ R41, R29, R0 ;  /* 0x000000001d297221 */ /* 0x000fe20000010000 */
[----:B------:R-:W-:-:S02]  /*a190*/  VIADD R0, R12, 0x28c40 ;  /* 0x00028c400c007836 */ /* 0x000fc40000000000 */
[-C--:B------:R-:W-:Y:S01]  /*a1a0*/  FFMA.FTZ R34, R34, R169.reuse, -R37 ;  /* 0x000000a922227223 */ /* 0x080fe20000010825 */
[----:B------:R-:W2:Y:S01]  /*a1b0*/  MUFU.EX2 R10, R10 ;  /* 0x0000000a000a7308 */ /* 0x000ea20000000800 */
[----:B------:R-:W-:Y:S01]  /*a1c0*/  FADD.FTZ R41, R42, R41 ;  /* 0x000000292a297221 */ /* 0x000fe20000010000 */
[-CC-:B------:R-:W-:Y:S01]  /*a1d0*/  FFMA.FTZ R54, R54, R169.reuse, -R37.reuse ;  /* 0x000000a936367223 */ /* 0x180fe20000010825 */
[----:B------:R-:W-:Y:S01]  /*a1e0*/  PRMT R0, R189, 0x654, R0 ;  /* 0x00000654bd007816 */ /* 0x000fe20000000000 */
[----:B------:R-:W-:Y:S01]  /*a1f0*/  FFMA.FTZ R37, R72, R169, -R37 ;  /* 0x000000a948257223 */ /* 0x000fe20000010825 */
[----:B-1----:R-:W-:Y:S02]  /*a200*/  F2FP.BF16.F32.PACK_AB R160, R33, R40 ;  /* 0x0000002821a0723e */ /* 0x002fe400000010ff */
[----:B------:R1:W-:Y:S01]  /*a210*/  SYNCS.ARRIVE.TRANS64.RED.A1T0 RZ, [R0+URZ], RZ ;  /* 0x000000ff00ff79a7 */ /* 0x0003e2000810043f */
[----:B------:R2:W5:Y:S01]  /*a220*/  MUFU.EX2 R155, R14 ;  /* 0x0000000e009b7308 */ /* 0x0005620000000800 */
[----:B---3--:R-:W-:Y:S01]  /*a230*/  FADD.FTZ R39, R153, R38 ;  /* 0x0000002699277221 */ /* 0x008fe20000010000 */
[----:B------:R-:W-:-:S06]  /*a240*/  F2FP.BF16.F32.PACK_AB R153, R38, R153 ;  /* 0x000000992699723e */ /* 0x000fcc00000010ff */
[----:B------:R-:W1:Y:S01]  /*a250*/  MUFU.EX2 R20, R20 ;  /* 0x0000001400147308 */ /* 0x000e620000000800 */
[----:B--2---:R-:W-:-:S07]  /*a260*/  FADD.FTZ R14, R10, R39 ;  /* 0x000000270a0e7221 */ /* 0x004fce0000010000 */
[----:B------:R2:W3:Y:S08]  /*a270*/  MUFU.EX2 R157, R24 ;  /* 0x00000018009d7308 */ /* 0x0004f00000000800 */
[----:B------:R-:W0:Y:S01]  /*a280*/  MUFU.EX2 R26, R26 ;  /* 0x0000001a001a7308 */ /* 0x000e220000000800 */
[----:B--2---:R-:W-:Y:S01]  /*a290*/  FADD.FTZ R24, R58, R41 ;  /* 0x000000293a187221 */ /* 0x004fe20000010000 */
[C---:B-----5:R-:W-:Y:S01]  /*a2a0*/  FADD.FTZ R41, R155.reuse, R14 ;  /* 0x0000000e9b297221 */ /* 0x060fe20000010000 */
[----:B------:R-:W-:Y:S01]  /*a2b0*/  F2FP.BF16.F32.PACK_AB R155, R155, R10 ;  /* 0x0000000a9b9b723e */ /* 0x000fe200000010ff */
[----:B------:R-:W-:Y:S01]  /*a2c0*/  BAR.SYNC.DEFER_BLOCKING 0xf, 0x100 ;  /* 0x03c4000000007b1d */ /* 0x000fe20000010000 */
[----:B------:R-:W-:Y:S01]  /*a2d0*/  FADD.FTZ R43, R25, R24 ;  /* 0x00000018192b7221 */ /* 0x000fe20000010000 */
[----:B-1----:R-:W-:-:S03]  /*a2e0*/  FADD.FTZ R0, R20, R41 ;  /* 0x0000002914007221 */ /* 0x002fc60000010000 */
[----:B------:R-:W-:Y:S01]  /*a2f0*/  FADD.FTZ R14, R36, R43 ;  /* 0x0000002b240e7221 */ /* 0x000fe20000010000 */
[----:B------:R-:W1:Y:S01]  /*a300*/  MUFU.EX2 R159, R28 ;  /* 0x0000001c009f7308 */ /* 0x000e620000000800 */
[C---:B---3--:R-:W-:Y:S01]  /*a310*/  FADD.FTZ R27, R157.reuse, R0 ;  /* 0x000000009d1b7221 */ /* 0x048fe20000010000 */
[----:B------:R-:W-:Y:S01]  /*a320*/  F2FP.BF16.F32.PACK_AB R157, R157, R20 ;  /* 0x000000149d9d723e */ /* 0x000fe200000010ff */
[----:B------:R-:W-:Y:S02]  /*a330*/  FADD.FTZ R41, R31, R14 ;  /* 0x0000000e1f297221 */ /* 0x000fe40000010000 */
[----:B0-----:R-:W-:-:S03]  /*a340*/  FADD.FTZ R0, R26, R27 ;  /* 0x0000001b1a007221 */ /* 0x001fc60000010000 */
[----:B------:R-:W0:Y:S01]  /*a350*/  MUFU.EX2 R30, R30 ;  /* 0x0000001e001e7308 */ /* 0x000e220000000800 */
[----:B------:R-:W-:-:S04]  /*a360*/  FADD.FTZ R14, R40, R41 ;  /* 0x00000029280e7221 */ /* 0x000fc80000010000 */
[----:B------:R-:W-:-:S03]  /*a370*/  FADD.FTZ R27, R33, R14 ;  /* 0x0000000e211b7221 */ /* 0x000fc60000010000 */
[----:B------:R-:W2:Y:S01]  /*a380*/  MUFU.EX2 R161, R32 ;  /* 0x0000002000a17308 */ /* 0x000ea20000000800 */
[C---:B-1----:R-:W-:Y:S01]  /*a390*/  FADD.FTZ R25, R159.reuse, R0 ;  /* 0x000000009f197221 */ /* 0x042fe20000010000 */
[----:B------:R-:W-:Y:S01]  /*a3a0*/  F2FP.BF16.F32.PACK_AB R159, R159, R26 ;  /* 0x0000001a9f9f723e */ /* 0x000fe200000010ff */
[----:B------:R1:W-:Y:S04]  /*a3b0*/  STSM.16.M88.4 [R212+0x26800], R152 ;  /* 0x02680098d4007844 */ /* 0x0003e80000000200 */
[----:B------:R1:W-:Y:S01]  /*a3c0*/  STSM.16.M88.4 [R215], R156 ;  /* 0x0000009cd7007844 */ /* 0x0003e20000000200 */
[----:B------:R-:W3:Y:S01]  /*a3d0*/  MUFU.EX2 R44, R44 ;  /* 0x0000002c002c7308 */ /* 0x000ee20000000800 */
[----:B0-----:R-:W-:-:S07]  /*a3e0*/  FADD.FTZ R0, R30, R25 ;  /* 0x000000191e007221 */ /* 0x001fce0000010000 */
[----:B------:R-:W0:Y:S01]  /*a3f0*/  MUFU.EX2 R46, R46 ;  /* 0x0000002e002e7308 */ /* 0x000e220000000800 */
[C---:B--2---:R-:W-:Y:S01]  /*a400*/  FADD.FTZ R25, R161.reuse, R0 ;  /* 0x00000000a1197221 */ /* 0x044fe20000010000 */
[----:B------:R-:W-:-:S06]  /*a410*/  F2FP.BF16.F32.PACK_AB R161, R161, R30 ;  /* 0x0000001ea1a1723e */ /* 0x000fcc00000010ff */
[----:B------:R-:W2:Y:S01]  /*a420*/  MUFU.EX2 R35, R66 ;  /* 0x0000004200237308 */ /* 0x000ea20000000800 */
[----:B---3--:R-:W-:-:S07]  /*a430*/  FADD.FTZ R0, R44, R27 ;  /* 0x0000001b2c007221 */ /* 0x008fce0000010000 */
[----:B------:R-:W3:Y:S01]  /*a440*/  MUFU.EX2 R3, R48 ;  /* 0x0000003000037308 */ /* 0x000ee20000000800 */
[----:B0-----:R-:W-:-:S07]  /*a450*/  FADD.FTZ R10, R46, R25 ;  /* 0x000000192e0a7221 */ /* 0x001fce0000010000 */
[----:B------:R-:W-:Y:S01]  /*a460*/  MUFU.EX2 R68, R68 ;  /* 0x0000004400447308 */ /* 0x000fe20000000800 */
[C---:B--2---:R-:W-:Y:S01]  /*a470*/  F2FP.BF16.F32.PACK_AB R162, R35.reuse, R44 ;  /* 0x0000002c23a2723e */ /* 0x044fe200000010ff */
[----:B------:R-:W-:-:S06]  /*a480*/  FADD.FTZ R35, R35, R0 ;  /* 0x0000000023237221 */ /* 0x000fcc0000010000 */
[----:B------:R-:W0:Y:S01]  /*a490*/  MUFU.EX2 R15, R70 ;  /* 0x00000046000f7308 */ /* 0x000e220000000800 */
[C---:B---3--:R-:W-:Y:S01]  /*a4a0*/  F2FP.BF16.F32.PACK_AB R163, R3.reuse, R46 ;  /* 0x0000002e03a3723e */ /* 0x048fe200000010ff */
[----:B------:R-:W-:-:S04]  /*a4b0*/  FADD.FTZ R3, R3, R10 ;  /* 0x0000000a03037221 */ /* 0x000fc80000010000 */
[----:B------:R1:W-:Y:S02]  /*a4c0*/  STSM.16.M88.4 [R213], R160 ;  /* 0x000000a0d5007844 */ /* 0x0003e40000000200 */
[----:B------:R-:W-:Y:S08]  /*a4d0*/  MUFU.EX2 R50, R50 ;  /* 0x0000003200327308 */ /* 0x000ff00000000800 */
[----:B------:R-:W2:Y:S01]  /*a4e0*/  MUFU.EX2 R39, R34 ;  /* 0x0000002200277308 */ /* 0x000ea20000000800 */
[----:B0-----:R-:W-:Y:S01]  /*a4f0*/  F2FP.BF16.F32.PACK_AB R164, R15, R68 ;  /* 0x000000440fa4723e */ /* 0x001fe200000010ff */
[----:B------:R-:W-:-:S04]  /*a500*/  FADD.FTZ R68, R68, R35 ;  /* 0x0000002344447221 */ /* 0x000fc80000010000 */
[----:B------:R-:W-:Y:S02]  /*a510*/  FADD.FTZ R15, R15, R68 ;  /* 0x000000440f0f7221 */ /* 0x000fe40000010000 */
[----:B------:R-:W0:Y:S08]  /*a520*/  MUFU.EX2 R52, R52 ;  /* 0x0000003400347308 */ /* 0x000e300000000800 */
[----:B------:R-:W3:Y:S01]  /*a530*/  MUFU.EX2 R21, R21 ;  /* 0x0000001500157308 */ /* 0x000ee20000000800 */
[----:B--2---:R-:W-:Y:S01]  /*a540*/  F2FP.BF16.F32.PACK_AB R165, R39, R50 ;  /* 0x0000003227a5723e */ /* 0x004fe200000010ff */
[----:B------:R-:W-:-:S04]  /*a550*/  FADD.FTZ R50, R50, R3 ;  /* 0x0000000332327221 */ /* 0x000fc80000010000 */
[----:B------:R-:W-:Y:S02]  /*a560*/  FADD.FTZ R39, R39, R50 ;  /* 0x0000003227277221 */ /* 0x000fe40000010000 */
[----:B------:R-:W-:Y:S01]  /*a570*/  MUFU.EX2 R54, R54 ;  /* 0x0000003600367308 */ /* 0x000fe20000000800 */
[----:B0-----:R-:W-:-:S07]  /*a580*/  FADD.FTZ R0, R52, R15 ;  /* 0x0000000f34007221 */ /* 0x001fce0000010000 */
[----:B------:R-:W0:Y:S01]  /*a590*/  MUFU.EX2 R37, R37 ;  /* 0x0000002500257308 */ /* 0x000e220000000800 */
[C---:B---3--:R-:W-:Y:S01]  /*a5a0*/  F2FP.BF16.F32.PACK_AB R166, R21.reuse, R52 ;  /* 0x0000003415a6723e */ /* 0x048fe200000010ff */
[----:B------:R-:W-:Y:S01]  /*a5b0*/  FADD.FTZ R0, R21, R0 ;  /* 0x0000000015007221 */ /* 0x000fe20000010000 */
[----:B0-----:R-:W-:Y:S01]  /*a5c0*/  F2FP.BF16.F32.PACK_AB R167, R37, R54 ;  /* 0x0000003625a7723e */ /* 0x001fe200000010ff */
[----:B------:R-:W-:-:S04]  /*a5d0*/  FADD.FTZ R54, R54, R39 ;  /* 0x0000002736367221 */ /* 0x000fc80000010000 */
[----:B------:R1:W-:Y:S01]  /*a5e0*/  STSM.16.M88.4 [R214], R164 ;  /* 0x000000a4d6007844 */ /* 0x0003e20000000200 */
[----:B------:R-:W-:Y:S01]  /*a5f0*/  FADD.FTZ R3, R37, R54 ;  /* 0x0000003625037221 */ /* 0x000fe20000010000 */
[----:B------:R-:W-:Y:S06]  /*a600*/  @!P0 BRA `(.L_x_3909) ;  /* 0x0000000000048947 */ /* 0x000fec0003800000 */
[----:B------:R-:W-:Y:S01]  /*a610*/  BPT.TRAP 0x1 ;  /* 0x000000040000795c */ /* 0x000fe20000300000 */
.L_x_3909:
[----:B------:R0:W2:Y:S01]  /*a620*/  SYNCS.PHASECHK.TRANS64.TRYWAIT P1, [R12+URZ+0x28c50], R13 ;  /* 0x028c500d0c0075a7 */ /* 0x0000a2000802017f */
[----:B------:R-:W-:Y:S05]  /*a630*/  @!P0 BRA `(.L_x_3910) ;  /* 0x0000000000048947 */ /* 0x000fea0003800000 */
[----:B------:R-:W-:Y:S01]  /*a640*/  BPT.TRAP 0x1 ;  /* 0x000000040000795c */ /* 0x000fe20000300000 */
.L_x_3910:
[----:B------:R-:W-:Y:S01]  /*a650*/  LOP3.LUT R10, R56, 0x2000000, RZ, 0xfc, !PT ;  /* 0x02000000380a7812 */ /* 0x000fe200078efcff */
[----:B------:R-:W-:Y:S01]  /*a660*/  ULDC UR37, c[0x0][0x9d8] ;  /* 0x0002760000257ab9 */ /* 0x000fe20000000800 */
[----:B------:R-:W-:Y:S01]  /*a670*/  ULDC UR36, c[0x0][0x988] ;  /* 0x0002620000247ab9 */ /* 0x000fe20000000800 */
[----:B------:R-:W-:Y:S01]  /*a680*/  BSSY B0, `(.L_x_3911) ;  /* 0x0000006000007945 */ /* 0x000fe20003800000 */
[----:B------:R-:W-:Y:S02]  /*a690*/  IMAD.MOV.U32 R15, RZ, RZ, 0x40000040 ;  /* 0x40000040ff0f7424 */ /* 0x000fe400078e00ff */
[----:B------:R-:W-:Y:S01]  /*a6a0*/  IMAD R14, R18, 0x1000, R10 ;  /* 0x00001000120e7824 */ /* 0x000fe200078e020a */
[----:B--2---:R-:W-:Y:S06]  /*a6b0*/  @P1 BRA `(.L_x_3912) ;  /* 0x0000000000081947 */ /* 0x004fec0003800000 */
[----:B------:R-:W2:Y:S02]  /*a6c0*/  SYNCS.PHASECHK.TRANS64.TRYWAIT P1, [R12+URZ+0x28c50], R13 ;  /* 0x028c500d0c0075a7 */ /* 0x000ea4000802017f */
[----:B--2---:R-:W-:Y:S05]  /*a6d0*/  @!P1 BRA `(.L_x_3913) ;  /* 0x000000d800509947 */ /* 0x004fea0003800000 */
.L_x_3912:
[----:B------:R-:W-:Y:S05]  /*a6e0*/  BSYNC B0 ;  /* 0x0000000000007941 */ /* 0x000fea0003800000 */
.L_x_3911:
[C---:B------:R-:W-:Y:S01]  /*a6f0*/  R2UR UR6, R14.reuse ;  /* 0x000000000e0672ca */ /* 0x040fe200000e0000 */
[C---:B------:R-:W-:Y:S01]  /*a700*/  VIADD R24, R14.reuse, 0x100 ;  /* 0x000001000e187836 */ /* 0x040fe20000000000 */
[----:B------:R-:W-:Y:S01]  /*a710*/  R2UR UR7, R15 ;  /* 0x000000000f0772ca */ /* 0x000fe200000e0000 */
[----:B------:R-:W-:Y:S02]  /*a720*/  IMAD.MOV.U32 R25, RZ, RZ, 0x40000040 ;  /* 0x40000040ff197424 */ /* 0x000fe400078e00ff */
[----:B------:R-:W-:Y:S01]  /*a730*/  VIADD R20, R14, 0x80 ;  /* 0x000000800e147836 */ /* 0x000fe20000000000 */
[----:B------:R-:W-:Y:S01]  /*a740*/  R2UR UR14, R24 ;  /* 0x00000000180e72ca */ /* 0x000fe200000e0000 */
[----:B------:R-:W-:Y:S01]  /*a750*/  IMAD.MOV.U32 R21, RZ, RZ, 0x40000040 ;  /* 0x40000040ff157424 */ /* 0x000fe200078e00ff */
[----:B------:R-:W-:Y:S01]  /*a760*/  R2UR UR15, R25 ;  /* 0x00000000190f72ca */ /* 0x000fe200000e0000 */
[----:B------:R-:W-:Y:S01]  /*a770*/  VIADD R14, R14, 0x180 ;  /* 0x000001800e0e7836 */ /* 0x000fe20000000000 */
[----:B------:R-:W-:Y:S01]  /*a780*/  WARPGROUP.ARRIVE ;  /* 0x00000000000079c5 */ /* 0x000fe20000000000 */
[----:B------:R-:W-:Y:S01]  /*a790*/  R2UR UR10, R20 ;  /* 0x00000000140a72ca */ /* 0x000fe200000e0000 */
[----:B------:R-:W-:Y:S01]  /*a7a0*/  IMAD.MOV.U32 R15, RZ, RZ, 0x40000040 ;  /* 0x40000040ff0f7424 */ /* 0x000fe200078e00ff */
[----:B------:R-:W-:-:S02]  /*a7b0*/  R2UR UR11, R21 ;  /* 0x00000000150b72ca */ /* 0x000fc400000e0000 */
[----:B------:R-:W-:Y:S01]  /*a7c0*/  R2UR UR18, R14 ;  /* 0x000000000e1272ca */ /* 0x000fe200000e0000 */
[----:B------:R-:W-:Y:S01]  /*a7d0*/  HGMMA.64x256x16.F32.BF16 R24, R152, gdesc[UR4].tnspB, RZ, !UPT, gsb0 ;  /* 0x43e0000498187df0 */ /* 0x000fe2000c0018ff */
[----:B------:R-:W-:Y:S02]  /*a7e0*/  R2UR UR19, R15 ;  /* 0x000000000f1372ca */ /* 0x000fe400000e0000 */
[----:B------:R-:W-:Y:S02]  /*a7f0*/  WARPGROUP.DEPBAR.LE gsb0, 0x0 ;  /* 0x00008000000079c5 */ /* 0x000fe40000010000 */
[----:B------:R-:W-:-:S15]  /*a800*/  WARPGROUP.ARRIVE ;  /* 0x00000000000079c5 */ /* 0x000fde0000000000 */
[----:B------:R-:W-:-:S08]  /*a810*/  NOP ;  /* 0x0000000000007918 */ /* 0x000fd00000000000 */
[----:B------:R-:W-:Y:S03]  /*a820*/  HGMMA.64x256x16.F32.BF16 R24, R156, gdesc[UR8].tnspB, R24, gsb0 ;  /* 0x43e000089c187df0 */ /* 0x000fe60008001818 */
        /* <DEDUP_REMOVED lines=14> */
[----:B---3--:R-:W3:Y:S02]  /*a910*/  FENCE.VIEW.ASYNC.S ;  /* 0x00000000000073c6 */ /* 0x008ee40000000000 */
[----:B---3--:R-:W-:Y:S01]  /*a920*/  NOP ;  /* 0x0000000000007918 */ /* 0x008fe20000000000 */
[----:B------:R-:W-:Y:S06]  /*a930*/  BAR.ARV 0xe, 0x100 ;  /* 0x0384000000007b1d */ /* 0x000fec0000002000 */
[----:B------:R-:W-:Y:S05]  /*a940*/  @!P0 BRA `(.L_x_3914) ;  /* 0x0000000000048947 */ /* 0x000fea0003800000 */
[----:B------:R-:W-:Y:S01]  /*a950*/  BPT.TRAP 0x1 ;  /* 0x000000040000795c */ /* 0x000fe20000300000 */
.L_x_3914:
[----:B------:R-:W-:Y:S01]  /*a960*/  ISETP.GE.AND P1, PT, R171, 0x41, PT ;  /* 0x00000041ab00780c */ /* 0x000fe20003f26270 */
[----:B0-2-4-:R-:W-:Y:S01]  /*a970*/  VIADD R12, R12, 0x28c60 ;  /* 0x00028c600c0c7836 */ /* 0x015fe20000000000 */
[----:B------:R-:W-:Y:S04]  /*a980*/  BSSY B0, `(.L_x_3915) ;  /* 0x00001ef000007945 */ /* 0x000fe80003800000 */
[----:B------:R-:W-:-:S04]  /*a990*/  PRMT R12, R189, 0x654, R12 ;  /* 0x00000654bd0c7816 */ /* 0x000fc8000000000c */
[----:B------:R0:W-:Y:S03]  /*a9a0*/  SYNCS.ARRIVE.TRANS64.RED.A1T0 RZ, [R12+URZ], RZ ;  /* 0x000000ff0cff79a7 */ /* 0x0001e6000810043f */
[----:B------:R-:W-:Y:S05]  /*a9b0*/  @!P1 BRA `(.L_x_3916) ;  /* 0x0000001c00ac9947 */ /* 0x000fea0003800000 */
[----:B------:R-:W-:Y:S01]  /*a9c0*/  VIADD R13, R172, 0xfffffffe ;  /* 0xfffffffeac0d7836 */ /* 0x000fe20000000000 */
[----:B------:R-:W-:Y:S01]  /*a9d0*/  MOV R15, R170 ;  /* 0x000000aa000f7202 */ /* 0x000fe20000000f00 */
[----:B------:R-:W-:Y:S02]  /*a9e0*/  IMAD.MOV.U32 R219, RZ, RZ, R168 ;  /* 0x000000ffffdb7224 */ /* 0x000fe400078e00a8 */
[----:B------:R-:W-:-:S07]  /*a9f0*/  IMAD.MOV.U32 R216, RZ, RZ, R18 ;  /* 0x000000ffffd87224 */ /* 0x000fce00078e0012 */
.L_x_3929:
[----:B------:R-:W-:Y:S02]  /*aa00*/  VIADD R18, R216, 0x1 ;  /* 0x00000001d8127836 */ /* 0x000fe40000000000 */
[----:B0-2---:R-:W-:Y:S02]  /*aa10*/  IMAD.MOV.U32 R12, RZ, RZ, R13 ;  /* 0x000000ffff0c7224 */ /* 0x005fe400078e000d */
[----:B------:R-:W-:Y:S01]  /*aa20*/  VIADD R13, R13, 0xffffffff ;  /* 0xffffffff0d0d7836 */ /* 0x000fe20000000000 */
[----:B------:R-:W-:Y:S02]  /*aa30*/  ISETP.NE.AND P2, PT, R18, 0x2, PT ;  /* 0x000000021200780c */ /* 0x000fe40003f45270 */
[----:B------:R-:W-:Y:S02]  /*aa40*/  ISETP.GT.AND P1, PT, R12, RZ, PT ;  /* 0x000000ff0c00720c */ /* 0x000fe40003f24270 */
[----:B------:R-:W-:Y:S02]  /*aa50*/  SEL R12, RZ, 0x1, P2 ;  /* 0x00000001ff0c7807 */ /* 0x000fe40001000000 */
[----:B------:R-:W-:-:S02]  /*aa60*/  SEL R18, R18, RZ, P2 ;  /* 0x000000ff12127207 */ /* 0x000fc40001000000 */
[----:B------:R-:W-:Y:S01]  /*aa70*/  LOP3.LUT R23, R23, R12, RZ, 0x3c, !PT ;  /* 0x0000000c17177212 */ /* 0x000fe200078e3cff */
[----:B------:R-:W-:Y:S06]  /*aa80*/  @!P0 BRA `(.L_x_3917) ;  /* 0x0000000000048947 */ /* 0x000fec0003800000 */
[----:B------:R-:W-:Y:S01]  /*aa90*/  BPT.TRAP 0x1 ;  /* 0x000000040000795c */ /* 0x000fe20000300000 */
.L_x_3917:
[----:B------:R-:W-:Y:S01]  /*aaa0*/  IMAD R12, R18, 0x8, R2 ;  /* 0x00000008120c7824 */ /* 0x000fe200078e0202 */
[----:B------:R-:W-:-:S04]  /*aab0*/  SHF.L.U32 R14, R23, 0x1f, RZ ;  /* 0x0000001f170e7819 */ /* 0x000fc800000006ff */
[----:B------:R0:W2:Y:S01]  /*aac0*/  SYNCS.PHASECHK.TRANS64.TRYWAIT P2, [R12+URZ+0x28c30], R14 ;  /* 0x028c300e0c0075a7 */ /* 0x0000a2000804017f */
[----:B------:R-:W-:Y:S05]  /*aad0*/  @!P0 BRA `(.L_x_3918) ;  /* 0x0000000000048947 */ /* 0x000fea0003800000 */
[----:B------:R-:W-:Y:S01]  /*aae0*/  BPT.TRAP 0x1 ;  /* 0x000000040000795c */ /* 0x000fe20000300000 */
.L_x_3918:
[----:B------:R-:W-:Y:S01]  /*aaf0*/  VIADD R20, R2, 0x20400 ;  /* 0x0002040002147836 */ /* 0x000fe20000000000 */
[----:B------:R-:W-:Y:S01]  /*ab00*/  BSSY B1, `(.L_x_3919) ;  /* 0x0000009000017945 */ /* 0x000fe20003800000 */
[----:B-1----:R-:W-:Y:S02]  /*ab10*/  IMAD R154, R18, 0x200, R11 ;  /* 0x00000200129a7824 */ /* 0x002fe400078e020b */
[----:B------:R-:W-:Y:S01]  /*ab20*/  IMAD.MOV.U32 R155, RZ, RZ, 0x40000040 ;  /* 0x40000040ff9b7424 */ /* 0x000fe200078e00ff */
[----:B------:R-:W-:-:S04]  /*ab30*/  SHF.R.U32.HI R20, RZ, 0x4, R20 ;  /* 0x00000004ff147819 */ /* 0x000fc80000011614 */
[----:B------:R-:W-:-:S04]  /*ab40*/  LOP3.LUT R20, R20, 0x3fff, RZ, 0xc0, !PT ;  /* 0x00003fff14147812 */ /* 0x000fc800078ec0ff */
[----:B------:R-:W-:Y:S01]  /*ab50*/  LOP3.LUT R20, R20, 0x10000, RZ, 0xfc, !PT ;  /* 0x0001000014147812 */ /* 0x000fe200078efcff */
[----:B--2---:R-:W-:Y:S06]  /*ab60*/  @P2 BRA `(.L_x_3920) ;  /* 0x0000000000082947 */ /* 0x004fec0003800000 */
[----:B------:R-:W1:Y:S02]  /*ab70*/  SYNCS.PHASECHK.TRANS64.TRYWAIT P2, [R12+URZ+0x28c30], R14 ;  /* 0x028c300e0c0075a7 */ /* 0x000e64000804017f */
[----:B-1----:R-:W-:Y:S05]  /*ab80*/  @!P2 BRA `(.L_x_3921) ;  /* 0x000000d40038a947 */ /* 0x002fea0003800000 */
.L_x_3920:
[----:B------:R-:W-:Y:S05]  /*ab90*/  BSYNC B1 ;  /* 0x0000000000017941 */ /* 0x000fea0003800000 */
.L_x_3919:
[----:B------:R-:W-:Y:S01]  /*aba0*/  IMAD.MOV.U32 R21, RZ, RZ, 0x40000040 ;  /* 0x40000040ff157424 */ /* 0x000fe200078e00ff */
[----:B------:R-:W-:Y:S01]  /*abb0*/  R2UR UR4, R20 ;  /* 0x00000000140472ca */ /* 0x000fe200000e0000 */
[C---:B------:R-:W-:Y:S01]  /*abc0*/  VIADD R152, R154.reuse, 0x2 ;  /* 0x000000029a987836 */ /* 0x040fe20000000000 */
[C---:B------:R-:W-:Y:S01]  /*abd0*/  R2UR UR6, R154.reuse ;  /* 0x000000009a0672ca */ /* 0x040fe200000e0000 */
[C---:B------:R-:W-:Y:S01]  /*abe0*/  VIADD R20, R154.reuse, 0x4 ;  /* 0x000000049a147836 */ /* 0x040fe20000000000 */
[----:B------:R-:W-:Y:S01]  /*abf0*/  R2UR UR7, R155 ;  /* 0x000000009b0772ca */ /* 0x000fe200000e0000 */
[----:B------:R-:W-:Y:S01]  /*ac00*/  VIADD R154, R154, 0x6 ;  /* 0x000000069a9a7836 */ /* 0x000fe20000000000 */
[----:B------:R-:W-:Y:S01]  /*ac10*/  R2UR UR5, R21 ;  /* 0x00000000150572ca */ /* 0x000fe200000e0000 */
[----:B------:R-:W-:Y:S01]  /*ac20*/  IMAD.MOV.U32 R153, RZ, RZ, 0x40000040 ;  /* 0x40000040ff997424 */ /* 0x000fe200078e00ff */
[----:B------:R-:W-:Y:S01]  /*ac30*/  R2UR UR10, R152 ;  /* 0x00000000980a72ca */ /* 0x000fe200000e0000 */
[----:B------:R-:W-:Y:S01]  /*ac40*/  IMAD.MOV.U32 R155, RZ, RZ, 0x40000040 ;  /* 0x40000040ff9b7424 */ /* 0x000fe200078e00ff */
[----:B------:R-:W-:-:S02]  /*ac50*/  R2UR UR18, R154 ;  /* 0x000000009a1272ca */ /* 0x000fc400000e0000 */
[----:B------:R-:W-:Y:S02]  /*ac60*/  R2UR UR11, R153 ;  /* 0x00000000990b72ca */ /* 0x000fe400000e0000 */
[----:B------:R-:W-:Y:S02]  /*ac70*/  R2UR UR19, R155 ;  /* 0x000000009b1372ca */ /* 0x000fe400000e0000 */
[----:B------:R-:W-:Y:S01]  /*ac80*/  WARPGROUP.ARRIVE ;  /* 0x00000000000079c5 */ /* 0x000fe20000000000 */
[----:B------:R-:W-:Y:S02]  /*ac90*/  R2UR UR8, R8 ;  /* 0x00000000080872ca */ /* 0x000fe400000e0000 */
[----:B------:R-:W-:Y:S02]  /*aca0*/  R2UR UR9, R9 ;  /* 0x00000000090972ca */ /* 0x000fe400000e0000 */
[----:B------:R-:W-:Y:S01]  /*acb0*/  R2UR UR14, R20 ;  /* 0x00000000140e72ca */ /* 0x000fe200000e0000 */
[----:B------:R-:W-:Y:S01]  /*acc0*/  HGMMA.64x64x16.F32.BF16 R152, gdesc[UR4], RZ, !UPT, gsb0 ;  /* 0x00e00000049879f0 */ /* 0x000fe2000c0018ff */
[----:B------:R-:W-:-:S02]  /*acd0*/  R2UR UR15, R21 ;  /* 0x00000000150f72ca */ /* 0x000fc400000e0000 */
[----:B------:R-:W-:Y:S02]  /*ace0*/  R2UR UR12, R6 ;  /* 0x00000000060c72ca */ /* 0x000fe400000e0000 */
[----:B------:R-:W-:Y:S02]  /*acf0*/  R2UR UR13, R7 ;  /* 0x00000000070d72ca */ /* 0x000fe400000e0000 */
[----:B------:R-:W-:Y:S02]  /*ad00*/  R2UR UR16, R4 ;  /* 0x00000000041072ca */ /* 0x000fe400000e0000 */
[----:B------:R-:W-:Y:S01]  /*ad10*/  R2UR UR17, R5 ;  /* 0x00000000051172ca */ /* 0x000fe200000e0000 */
        /* <DEDUP_REMOVED lines=12> */
.L_x_3922:
        /* <DEDUP_REMOVED lines=23> */
[----:B--2---:R-:W-:Y:S01]  /*af50*/  FMNMX.FTZ R168, R20, R219, !PT ;  /* 0x000000db14a87209 */ /* 0x004fe20007810000 */
[----:B------:R-:W-:Y:S01]  /*af60*/  FMUL.FTZ R162, R162, UR37 ;  /* 0x00000025a2a27c20 */ /* 0x000fe20008410000 */
[----:B------:R-:W-:-:S05]  /*af70*/  FMUL.FTZ R170, R170, UR37 ;  /* 0x00000025aaaa7c20 */ /* 0x000fca0008410000 */
[----:B------:R-:W2:Y:S01]  /*af80*/  MUFU.TANH R153, R153 ;  /* 0x0000009900997308 */ /* 0x000ea20000002400 */
[----:B---3--:R-:W-:-:S07]  /*af90*/  FMNMX.FTZ R168, R21, R168, !PT ;  /* 0x000000a815a87209 */ /* 0x008fce0007810000 */
[----:B------:R-:W3:Y:S01]  /*afa0*/  MUFU.TANH R156, R156 ;  /* 0x0000009c009c7308 */ /* 0x000ee20000002400 */
[----:B----4-:R-:W-:-:S07]  /*afb0*/  FMNMX.FTZ R168, R152, R168, !PT ;  /* 0x000000a898a87209 */ /* 0x010fce0007810000 */
[----:B------:R-:W4:Y:S01]  /*afc0*/  MUFU.TANH R157, R157 ;  /* 0x0000009d009d7308 */ /* 0x000f220000002400 */
[----:B--2---:R-:W-:-:S07]  /*afd0*/  FMNMX.FTZ R168, R153, R168, !PT ;  /* 0x000000a899a87209 */ /* 0x004fce0007810000 */
        /* <DEDUP_REMOVED lines=20> */
[----:B------:R-:W-:Y:S01]  /*b120*/  MUFU.TANH R177, R177 ;  /* 0x000000b100b17308 */ /* 0x000fe20000002400 */
[----:B----4-:R-:W-:-:S07]  /*b130*/  FMNMX.FTZ R168, R180, R168, !PT ;  /* 0x000000a8b4a87209 */ /* 0x010fce0007810000 */
[----:B------:R-:W-:Y:S01]  /*b140*/  MUFU.TANH R155, R155 ;  /* 0x0000009b009b7308 */ /* 0x000fe20000002400 */
[----:B--2---:R-:W-:-:S05]  /*b150*/  FMNMX.FTZ R168, R181, R168, !PT ;  /* 0x000000a8b5a87209 */ /* 0x004fca0007810000 */
[----:B------:R-:W2:Y:S02]  /*b160*/  SHFL.BFLY PT, R169, R168, 0x2, 0x1f ;  /* 0x0c401f00a8a97f89 */ /* 0x000ea400000e0000 */
[----:B------:R-:W-:Y:S08]  /*b170*/  MUFU.TANH R158, R158 ;  /* 0x0000009e009e7308 */ /* 0x000ff00000002400 */
[----:B------:R-:W-:Y:S08]  /*b180*/  MUFU.TANH R159, R159 ;  /* 0x0000009f009f7308 */ /* 0x000ff00000002400 */
[----:B------:R-:W-:Y:S01]  /*b190*/  MUFU.TANH R162, R162 ;  /* 0x000000a200a27308 */ /* 0x000fe20000002400 */
[----:B--2---:R-:W-:-:S05]  /*b1a0*/  FMNMX.FTZ R168, R168, R169, !PT ;  /* 0x000000a9a8a87209 */ /* 0x004fca0007810000 */
[----:B------:R-:W2:Y:S02]  /*b1b0*/  SHFL.BFLY PT, R169, R168, 0x1, 0x1f ;  /* 0x0c201f00a8a97f89 */ /* 0x000ea400000e0000 */
[----:B--2---:R-:W-:Y:S01]  /*b1c0*/  FMNMX.FTZ R168, R168, R169, !PT ;  /* 0x000000a9a8a87209 */ /* 0x004fe20007810000 */
[----:B------:R-:W-:-:S04]  /*b1d0*/  IMAD.U32 R169, RZ, RZ, UR36 ;  /* 0x00000024ffa97e24 */ /* 0x000fc8000f8e00ff */
[C---:B------:R-:W-:Y:S01]  /*b1e0*/  FADD.FTZ R222, -R168.reuse, R219 ;  /* 0x000000dba8de7221 */ /* 0x040fe20000010100 */
[----:B------:R-:W-:-:S03]  /*b1f0*/  FMUL.FTZ R154, R168, R169 ;  /* 0x000000a9a89a7220 */ /* 0x000fc60000410000 */
[-C--:B------:R-:W-:Y:S01]  /*b200*/  FMUL.FTZ R222, R222, R169.reuse ;  /* 0x000000a9dede7220 */ /* 0x080fe20000410000 */
        /* <DEDUP_REMOVED lines=11> */
[----:B------:R-:W3:Y:S01]  /*b2c0*/  MUFU.EX2 R152, R219 ;  /* 0x000000db00987308 */ /* 0x000ee20000000800 */
[-CC-:B------:R-:W-:Y:S01]  /*b2d0*/  FFMA.FTZ R172, R172, R169.reuse, -R154.reuse ;  /* 0x000000a9acac7223 */ /* 0x180fe2000001089a */
[-CC-:B------:R-:W-:Y:S01]  /*b2e0*/  FFMA.FTZ R173, R173, R169.reuse, -R154.reuse ;  /* 0x000000a9adad7223 */ /* 0x180fe2000001089a */
[-CC-:B------:R-:W-:Y:S01]  /*b2f0*/  FFMA.FTZ R176, R176, R169.reuse, -R154.reuse ;  /* 0x000000a9b0b07223 */ /* 0x180fe2000001089a */
[-CC-:B------:R-:W-:Y:S01]  /*b300*/  FFMA.FTZ R221, R221, R169.reuse, -R154.reuse ;  /* 0x000000a9dddd7223 */ /* 0x180fe2000001089a */
[-CC-:B------:R-:W-:Y:S01]  /*b310*/  FFMA.FTZ R180, R180, R169.reuse, -R154.reuse ;  /* 0x000000a9b4b47223 */ /* 0x180fe2000001089a */
[----:B------:R-:W-:-:S02]  /*b320*/  FFMA.FTZ R181, R181, R169, -R154 ;  /* 0x000000a9b5b57223 */ /* 0x000fc4000001089a */
[----:B------:R-:W4:Y:S01]  /*b330*/  MUFU.EX2 R223, R223 ;  /* 0x000000df00df7308 */ /* 0x000f220000000800 */
[-C--:B--2---:R-:W-:Y:S01]  /*b340*/  FMUL.FTZ R24, R24, R20.reuse ;  /* 0x0000001418187220 */ /* 0x084fe20000410000 */
[-C--:B------:R-:W-:Y:S01]  /*b350*/  FMUL.FTZ R25, R25, R20.reuse ;  /* 0x0000001419197220 */ /* 0x080fe20000410000 */
[-C--:B------:R-:W-:Y:S01]  /*b360*/  FMUL.FTZ R28, R28, R20.reuse ;  /* 0x000000141c1c7220 */ /* 0x080fe20000410000 */
[-C--:B------:R-:W-:Y:S01]  /*b370*/  FMUL.FTZ R29, R29, R20.reuse ;  /* 0x000000141d1d7220 */ /* 0x080fe20000410000 */
[-C--:B------:R-:W-:Y:S01]  /*b380*/  FMUL.FTZ R32, R32, R20.reuse ;  /* 0x0000001420207220 */ /* 0x080fe20000410000 */
[-C--:B------:R-:W-:Y:S01]  /*b390*/  FMUL.FTZ R33, R33, R20.reuse ;  /* 0x0000001421217220 */ /* 0x080fe20000410000 */
[----:B------:R-:W-:Y:S01]  /*b3a0*/  FMUL.FTZ R36, R36, R20 ;  /* 0x0000001424247220 */ /* 0x000fe20000410000 */
[----:B------:R2:W5:Y:S01]  /*b3b0*/  MUFU.EX2 R219, R21 ;  /* 0x0000001500db7308 */ /* 0x0005620000000800 */
[----:B---3--:R-:W-:Y:S01]  /*b3c0*/  FFMA.FTZ R154, R20, R0, R152 ;  /* 0x00000000149a7223 */ /* 0x008fe20000010098 */
[----:B------:R-:W-:Y:S01]  /*b3d0*/  FMUL.FTZ R0, R163, UR37 ;  /* 0x00000025a3007c20 */ /* 0x000fe20008410000 */
[-C--:B------:R-:W-:Y:S01]  /*b3e0*/  FMUL.FTZ R37, R37, R20.reuse ;  /* 0x0000001425257220 */ /* 0x080fe20000410000 */
[-C--:B------:R-:W-:Y:S01]  /*b3f0*/  FMUL.FTZ R40, R40, R20.reuse ;  /* 0x0000001428287220 */ /* 0x080fe20000410000 */
[-C--:B------:R-:W-:Y:S01]  /*b400*/  FMUL.FTZ R41, R41, R20.reuse ;  /* 0x0000001429297220 */ /* 0x080fe20000410000 */
[-C--:B------:R-:W-:Y:S01]  /*b410*/  FMUL.FTZ R44, R44, R20.reuse ;  /* 0x000000142c2c7220 */ /* 0x080fe20000410000 */
[----:B------:R-:W-:Y:S01]  /*b420*/  FMUL.FTZ R45, R45, R20 ;  /* 0x000000142d2d7220 */ /* 0x000fe20000410000 */
[----:B------:R-:W3:Y:S01]  /*b430*/  MUFU.EX2 R153, R153 ;  /* 0x0000009900997308 */ /* 0x000ee20000000800 */
[C---:B----4-:R-:W-:Y:S01]  /*b440*/  FADD.FTZ R154, R223.reuse, R154 ;  /* 0x0000009adf9a7221 */ /* 0x050fe20000010000 */
[----:B--2---:R-:W-:Y:S01]  /*b450*/  FMUL.FTZ R21, R166, UR37 ;  /* 0x00000025a6157c20 */ /* 0x004fe20008410000 */
[----:B------:R-:W-:Y:S01]  /*b460*/  F2FP.BF16.F32.PACK_AB R152, R223, R152 ;  /* 0x00000098df98723e */ /* 0x000fe200000010ff */
[-C--:B------:R-:W-:Y:S01]  /*b470*/  FMUL.FTZ R48, R48, R20.reuse ;  /* 0x0000001430307220 */ /* 0x080fe20000410000 */
[-C--:B------:R-:W-:Y:S01]  /*b480*/  FMUL.FTZ R49, R49, R20.reuse ;  /* 0x0000001431317220 */ /* 0x080fe20000410000 */
[-C--:B------:R-:W-:Y:S01]  /*b490*/  FMUL.FTZ R52, R52, R20.reuse ;  /* 0x0000001434347220 */ /* 0x080fe20000410000 */
[-C--:B------:R-:W-:Y:S01]  /*b4a0*/  FMUL.FTZ R53, R53, R20.reuse ;  /* 0x0000001435357220 */ /* 0x080fe20000410000 */
[----:B------:R-:W2:Y:S01]  /*b4b0*/  MUFU.TANH R0, R0 ;  /* 0x0000000000007308 */ /* 0x000ea20000002400 */
[----:B-----5:R-:W-:Y:S01]  /*b4c0*/  FADD.FTZ R154, R219, R154 ;  /* 0x0000009adb9a7221 */ /* 0x020fe20000010000 */
[-C--:B------:R-:W-:Y:S01]  /*b4d0*/  FMUL.FTZ R56, R56, R20.reuse ;  /* 0x0000001438387220 */ /* 0x080fe20000410000 */
[-C--:B------:R-:W-:Y:S01]  /*b4e0*/  FMUL.FTZ R57, R57, R20.reuse ;  /* 0x0000001439397220 */ /* 0x080fe20000410000 */
[-C--:B------:R-:W-:Y:S01]  /*b4f0*/  FMUL.FTZ R60, R60, R20.reuse ;  /* 0x000000143c3c7220 */ /* 0x080fe20000410000 */
[-C--:B------:R-:W-:Y:S01]  /*b500*/  FMUL.FTZ R61, R61, R20.reuse ;  /* 0x000000143d3d7220 */ /* 0x080fe20000410000 */
[-C--:B------:R-:W-:Y:S01]  /*b510*/  FMUL.FTZ R64, R64, R20.reuse ;  /* 0x0000001440407220 */ /* 0x080fe20000410000 */
[-C--:B------:R-:W-:Y:S01]  /*b520*/  FMUL.FTZ R65, R65, R20.reuse ;  /* 0x0000001441417220 */ /* 0x080fe20000410000 */
[----:B------:R-:W4:Y:S01]  /*b530*/  MUFU.TANH R21, R21 ;  /* 0x0000001500157308 */ /* 0x000f220000002400 */
[C---:B---3--:R-:W-:Y:S01]  /*b540*/  FADD.FTZ R163, R153.reuse, R154 ;  /* 0x0000009a99a37221 */ /* 0x048fe20000010000 */
[----:B------:R-:W-:Y:S01]  /*b550*/  F2FP.BF16.F32.PACK_AB R154, R153, R219 ;  /* 0x000000db999a723e */ /* 0x000fe200000010ff */
[----:B------:R-:W-:Y:S01]  /*b560*/  FMUL.FTZ R153, R167, UR37 ;  /* 0x00000025a7997c20 */ /* 0x000fe20008410000 */
[----:B------:R-:W-:Y:S01]  /*b570*/  FMUL.FTZ R167, R174, UR37 ;  /* 0x00000025aea77c20 */ /* 0x000fe20008410000 */
[----:B------:R-:W-:Y:S01]  /*b580*/  FMUL.FTZ R174, R178, UR37 ;  /* 0x00000025b2ae7c20 */ /* 0x000fe20008410000 */
        /* <DEDUP_REMOVED lines=10> */
[----:B------:R-:W5:Y:S01]  /*b630*/  MUFU.TANH R153, R153 ;  /* 0x0000009900997308 */ /* 0x000f620000002400 */
[----:B---3--:R-:W-:-:S02]  /*b640*/  IMAD.MOV R157, RZ, RZ, -R211 ;  /* 0x000000ffff9d7224 */ /* 0x008fc400078e0ad3 */
[-C--:B------:R-:W-:Y:S01]  /*b650*/  FMUL.FTZ R85, R85, R20.reuse ;  /* 0x0000001455557220 */ /* 0x080fe20000410000 */
[-C--:B------:R-:W-:Y:S01]  /*b660*/  FMUL.FTZ R88, R88, R20.reuse ;  /* 0x0000001458587220 */ /* 0x080fe20000410000 */
[-C--:B------:R-:W-:Y:S01]  /*b670*/  FMUL.FTZ R89, R89, R20.reuse ;  /* 0x0000001459597220 */ /* 0x080fe20000410000 */
[-C--:B------:R-:W-:Y:S01]  /*b680*/  FMUL.FTZ R92, R92, R20.reuse ;  /* 0x000000145c5c7220 */ /* 0x080fe20000410000 */
[----:B------:R-:W-:Y:S01]  /*b690*/  ISETP.NE.AND P2, PT, R210, R157, PT ;  /* 0x0000009dd200720c */ /* 0x000fe20003f45270 */
[----:B------:R-:W-:Y:S01]  /*b6a0*/  VIADD R157, R12, 0x28c40 ;  /* 0x00028c400c9d7836 */ /* 0x000fe20000000000 */
[----:B------:R-:W-:Y:S01]  /*b6b0*/  MUFU.TANH R167, R167 ;  /* 0x000000a700a77308 */ /* 0x000fe20000002400 */
[-C--:B------:R-:W-:Y:S01]  /*b6c0*/  FMUL.FTZ R93, R93, R20.reuse ;  /* 0x000000145d5d7220 */ /* 0x080fe20000410000 */
[-C--:B------:R-:W-:Y:S01]  /*b6d0*/  FMUL.FTZ R96, R96, R20.reuse ;  /* 0x0000001460607220 */ /* 0x080fe20000410000 */
[-C--:B------:R-:W-:Y:S01]  /*b6e0*/  FMUL.FTZ R97, R97, R20.reuse ;  /* 0x0000001461617220 */ /* 0x080fe20000410000 */
[----:B------:R-:W-:Y:S01]  /*b6f0*/  PRMT R166, R189, 0x654, R157 ;  /* 0x00000654bda67816 */ /* 0x000fe2000000009d */
[-C--:B------:R-:W-:Y:S01]  /*b700*/  FMUL.FTZ R100, R100, R20.reuse ;  /* 0x0000001464647220 */ /* 0x080fe20000410000 */
[-C--:B------:R-:W-:Y:S01]  /*b710*/  FMUL.FTZ R101, R101, R20.reuse ;  /* 0x0000001465657220 */ /* 0x080fe20000410000 */
[-C--:B------:R-:W-:Y:S01]  /*b720*/  FMUL.FTZ R104, R104, R20.reuse ;  /* 0x0000001468687220 */ /* 0x080fe20000410000 */
[----:B------:R3:W0:Y:S01]  /*b730*/  MUFU.TANH R157, R170 ;  /* 0x000000aa009d7308 */ /* 0x0006220000002400 */
[----:B------:R1:W-:Y:S01]  /*b740*/  SYNCS.ARRIVE.TRANS64.RED.A1T0 RZ, [R166+URZ], RZ ;  /* 0x000000ffa6ff79a7 */ /* 0x0003e2000810043f */
[-C--:B------:R-:W-:Y:S01]  /*b750*/  FMUL.FTZ R105, R105, R20.reuse ;  /* 0x0000001469697220 */ /* 0x080fe20000410000 */
[-C--:B------:R-:W-:Y:S01]  /*b760*/  FMUL.FTZ R108, R108, R20.reuse ;  /* 0x000000146c6c7220 */ /* 0x080fe20000410000 */
[-C--:B------:R-:W-:Y:S01]  /*b770*/  FMUL.FTZ R109, R109, R20.reuse ;  /* 0x000000146d6d7220 */ /* 0x080fe20000410000 */
[-C--:B------:R-:W-:Y:S01]  /*b780*/  FMUL.FTZ R112, R112, R20.reuse ;  /* 0x0000001470707220 */ /* 0x080fe20000410000 */
[-C--:B------:R-:W-:Y:S01]  /*b790*/  FMUL.FTZ R113, R113, R20.reuse ;  /* 0x0000001471717220 */ /* 0x080fe20000410000 */
[----:B------:R-:W-:Y:S01]  /*b7a0*/  FMUL.FTZ R116, R116, R20 ;  /* 0x0000001474747220 */ /* 0x000fe20000410000 */
[----:B------:R-:W-:Y:S01]  /*b7b0*/  MUFU.TANH R174, R174 ;  /* 0x000000ae00ae7308 */ /* 0x000fe20000002400 */
[----:B---3--:R-:W-:Y:S01]  /*b7c0*/  FMNMX.FTZ R170, R177, R15, !PT ;  /* 0x0000000fb1aa7209 */ /* 0x008fe20007810000 */
[----:B-1----:R-:W-:Y:S01]  /*b7d0*/  FMUL.FTZ R166, R171, UR37 ;  /* 0x00000025aba67c20 */ /* 0x002fe20008410000 */
[----:B------:R-:W-:Y:S01]  /*b7e0*/  FMUL.FTZ R171, R175, UR37 ;  /* 0x00000025afab7c20 */ /* 0x000fe20008410000 */
[----:B------:R-:W-:Y:S01]  /*b7f0*/  FMUL.FTZ R175, R179, UR37 ;  /* 0x00000025b3af7c20 */ /* 0x000fe20008410000 */
[----:B------:R-:W-:Y:S01]  /*b800*/  FMNMX.FTZ R170, R155, R170, !PT ;  /* 0x000000aa9baa7209 */ /* 0x000fe20007810000 */
[----:B------:R-:W-:Y:S01]  /*b810*/  FMUL.FTZ R179, R182, UR37 ;  /* 0x00000025b6b37c20 */ /* 0x000fe20008410000 */
[----:B------:R-:W-:Y:S01]  /*b820*/  FMUL.FTZ R182, R183, UR37 ;  /* 0x00000025b7b67c20 */ /* 0x000fe20008410000 */
[----:B------:R-:W1:Y:S01]  /*b830*/  MUFU.TANH R166, R166 ;  /* 0x000000a600a67308 */ /* 0x000e620000002400 */
[----:B------:R-:W-:Y:S01]  /*b840*/  FMNMX.FTZ R170, R158, R170, !PT ;  /* 0x000000aa9eaa7209 */ /* 0x000fe20007810000 */
[-C--:B------:R-:W-:Y:S01]  /*b850*/  FMUL.FTZ R117, R117, R20.reuse ;  /* 0x0000001475757220 */ /* 0x080fe20000410000 */
[-C--:B------:R-:W-:Y:S01]  /*b860*/  FMUL.FTZ R120, R120, R20.reuse ;  /* 0x0000001478787220 */ /* 0x080fe20000410000 */
[----:B------:R-:W-:Y:S01]  /*b870*/  FMUL.FTZ R121, R121, R20 ;  /* 0x0000001479797220 */ /* 0x000fe20000410000 */
[----:B------:R-:W-:Y:S01]  /*b880*/  FMNMX.FTZ R170, R159, R170, !PT ;  /* 0x000000aa9faa7209 */ /* 0x000fe20007810000 */
[-C--:B------:R-:W-:Y:S01]  /*b890*/  FMUL.FTZ R124, R124, R20.reuse ;  /* 0x000000147c7c7220 */ /* 0x080fe20000410000 */
[----:B------:R-:W-:Y:S01]  /*b8a0*/  FMUL.FTZ R125, R125, R20 ;  /* 0x000000147d7d7220 */ /* 0x000fe20000410000 */
[----:B------:R-:W3:Y:S01]  /*b8b0*/  MUFU.TANH R171, R171 ;  /* 0x000000ab00ab7308 */ /* 0x000ee20000002400 */
[----:B------:R-:W-:Y:S01]  /*b8c0*/  FMNMX.FTZ R170, R162, R170, !PT ;  /* 0x000000aaa2aa7209 */ /* 0x000fe20007810000 */
[-C--:B------:R-:W-:Y:S01]  /*b8d0*/  FMUL.FTZ R128, R128, R20.reuse ;  /* 0x0000001480807220 */ /* 0x080fe20000410000 */
[-C--:B------:R-:W-:Y:S01]  /*b8e0*/  FMUL.FTZ R129, R129, R20.reuse ;  /* 0x0000001481817220 */ /* 0x080fe20000410000 */
[----:B------:R-:W-:Y:S01]  /*b8f0*/  FMUL.FTZ R132, R132, R20 ;  /* 0x0000001484847220 */ /* 0x000fe20000410000 */
[----:B--2---:R-:W-:Y:S01]  /*b900*/  FMNMX.FTZ R170, R0, R170, !PT ;  /* 0x000000aa00aa7209 */ /* 0x004fe20007810000 */
[-C--:B------:R-:W-:Y:S01]  /*b910*/  FMUL.FTZ R133, R133, R20.reuse ;  /* 0x0000001485857220 */ /* 0x080fe20000410000 */
[----:B------:R-:W-:Y:S01]  /*b920*/  FMUL.FTZ R136, R136, R20 ;  /* 0x0000001488887220 */ /* 0x000fe20000410000 */
[----:B------:R-:W2:Y:S01]  /*b930*/  MUFU.TANH R175, R175 ;  /* 0x000000af00af7308 */ /* 0x000ea20000002400 */
[----:B----4-:R-:W-:Y:S01]  /*b940*/  FMNMX.FTZ R170, R21, R170, !PT ;  /* 0x000000aa15aa7209 */ /* 0x010fe20007810000 */
[-C--:B------:R-:W-:Y:S01]  /*b950*/  FMUL.FTZ R137, R137, R20.reuse ;  /* 0x0000001489897220 */ /* 0x080fe20000410000 */
[-C--:B------:R-:W-:Y:S01]  /*b960*/  FMUL.FTZ R140, R140, R20.reuse ;  /* 0x000000148c8c7220 */ /* 0x080fe20000410000 */
[----:B------:R-:W-:Y:S01]  /*b970*/  FMUL.FTZ R141, R141, R20 ;  /* 0x000000148d8d7220 */ /* 0x000fe20000410000 */
[----:B-----5:R-:W-:Y:S01]  /*b980*/  FMNMX.FTZ R170, R153, R170, !PT ;  /* 0x000000aa99aa7209 */ /* 0x020fe20007810000 */
[-C--:B------:R-:W-:Y:S01]  /*b990*/  FMUL.FTZ R144, R144, R20.reuse ;  /* 0x0000001490907220 */ /* 0x080fe20000410000 */
[----:B------:R-:W-:Y:S01]  /*b9a0*/  FMUL.FTZ R145, R145, R20 ;  /* 0x0000001491917220 */ /* 0x000fe20000410000 */
[----:B------:R-:W4:Y:S01]  /*b9b0*/  MUFU.TANH R179, R179 ;  /* 0x000000b300b37308 */ /* 0x000f220000002400 */
[----:B0-----:R-:W-:Y:S01]  /*b9c0*/  FMNMX.FTZ R170, R157, R170, !PT ;  /* 0x000000aa9daa7209 */ /* 0x001fe20007810000 */
[-C--:B------:R-:W-:Y:S01]  /*b9d0*/  FMUL.FTZ R148, R148, R20.reuse ;  /* 0x0000001494947220 */ /* 0x080fe20000410000 */
[----:B------:R-:W-:-:S02]  /*b9e0*/  FMUL.FTZ R149, R149, R20 ;  /* 0x0000001495957220 */ /* 0x000fc40000410000 */
[----:B-1----:R-:W-:-:S03]  /*b9f0*/  FMNMX.FTZ R170, R166, R170, !PT ;  /* 0x000000aaa6aa7209 */ /* 0x002fc60007810000 */
[----:B------:R-:W0:Y:S01]  /*ba00*/  MUFU.TANH R182, R182 ;  /* 0x000000b600b67308 */ /* 0x000e220000002400 */
[----:B------:R-:W-:-:S04]  /*ba10*/  FMNMX.FTZ R170, R167, R170, !PT ;  /* 0x000000aaa7aa7209 */ /* 0x000fc80007810000 */
[----:B---3--:R-:W-:-:S03]  /*ba20*/  FMNMX.FTZ R170, R171, R170, !PT ;  /* 0x000000aaabaa7209 */ /* 0x008fc60007810000 */
[----:B------:R-:W1:Y:S01]  /*ba30*/  MUFU.EX2 R156, R156 ;  /* 0x0000009c009c7308 */ /* 0x000e620000000800 */
[----:B------:R-:W-:-:S04]  /*ba40*/  FMNMX.FTZ R170, R174, R170, !PT ;  /* 0x000000aaaeaa7209 */ /* 0x000fc80007810000 */
[----:B--2---:R-:W-:-:S03]  /*ba50*/  FMNMX.FTZ R170, R175, R170, !PT ;  /* 0x000000aaafaa7209 */ /* 0x004fc60007810000 */
[----:B------:R-:W-:Y:S01]  /*ba60*/  MUFU.EX2 R161, R161 ;  /* 0x000000a100a17308 */ /* 0x000fe20000000800 */
[----:B----4-:R-:W-:-:S04]  /*ba70*/  FMNMX.FTZ R170, R179, R170, !PT ;  /* 0x000000aab3aa7209 */ /* 0x010fc80007810000 */
[----:B0-----:R-:W-:-:S03]  /*ba80*/  FMNMX.FTZ R170, R182, R170, !PT ;  /* 0x000000aab6aa7209 */ /* 0x001fc60007810000 */
[----:B------:R-:W-:Y:S01]  /*ba90*/  MUFU.EX2 R165, R165 ;  /* 0x000000a500a57308 */ /* 0x000fe20000000800 */
[----:B-1----:R-:W-:Y:S01]  /*baa0*/  FADD.FTZ R163, R156, R163 ;  /* 0x000000a39ca37221 */ /* 0x002fe20000010000 */
[----:B------:R-:W0:Y:S01]  /*bab0*/  SHFL.BFLY PT, R178, R170, 0x2, 0x1f ;  /* 0x0c401f00aab27f89 */ /* 0x000e2200000e0000 */
[C---:B------:R-:W-:Y:S02]  /*bac0*/  F2FP.BF16.F32.PACK_AB R156, R219.reuse, R156 ;  /* 0x0000009cdb9c723e */ /* 0x040fe400000010ff */
[----:B------:R-:W-:-:S03]  /*bad0*/  FADD.FTZ R163, R219, R163 ;  /* 0x000000a3dba37221 */ /* 0x000fc60000010000 */
[----:B------:R-:W-:Y:S08]  /*bae0*/  MUFU.EX2 R172, R172 ;  /* 0x000000ac00ac7308 */ /* 0x000ff00000000800 */
[----:B------:R-:W-:Y:S08]  /*baf0*/  MUFU.EX2 R173, R173 ;  /* 0x000000ad00ad7308 */ /* 0x000ff00000000800 */
[----:B------:R-:W-:Y:S01]  /*bb00*/  MUFU.EX2 R221, R221 ;  /* 0x000000dd00dd7308 */ /* 0x000fe20000000800 */
[----:B0-----:R-:W-:-:S05]  /*bb10*/  FMNMX.FTZ R170, R170, R178, !PT ;  /* 0x000000b2aaaa7209 */ /* 0x001fca0007810000 */
[----:B------:R-:W0:Y:S02]  /*bb20*/  SHFL.BFLY PT, R183, R170, 0x1, 0x1f ;  /* 0x0c201f00aab77f89 */ /* 0x000e2400000e0000 */
[----:B------:R-:W-:Y:S08]  /*bb30*/  MUFU.EX2 R178, R160 ;  /* 0x000000a000b27308 */ /* 0x000ff00000000800 */
[----:B------:R-:W-:Y:S08]  /*bb40*/  MUFU.EX2 R160, R164 ;  /* 0x000000a400a07308 */ /* 0x000ff00000000800 */
[----:B------:R1:W-:Y:S01]  /*bb50*/  MUFU.EX2 R164, R176 ;  /* 0x000000b000a47308 */ /* 0x0003e20000000800 */
[----:B0-----:R-:W-:-:S07]  /*bb60*/  FMNMX.FTZ R170, R170, R183, !PT ;  /* 0x000000b7aaaa7209 */ /* 0x001fce0007810000 */
[----:B------:R-:W-:Y:S01]  /*bb70*/  MUFU.EX2 R180, R180 ;  /* 0x000000b400b47308 */ /* 0x000fe20000000800 */
[----:B-1----:R-:W-:Y:S02]  /*bb80*/  @!P2 IMAD R176, R216, 0x40, R194 ;  /* 0x00000040d8b0a824 */ /* 0x002fe400078e02c2 */
[----:B------:R-:W-:Y:S02]  /*bb90*/  FADD.FTZ R15, -R170, R15 ;  /* 0x0000000faa0f7221 */ /* 0x000fe40000010100 */
[----:B------:R-:W-:Y:S02]  /*bba0*/  @!P2 IMAD R176, R176, 0x4, R2 ;  /* 0x00000004b0b0a824 */ /* 0x000fe400078e0202 */
[----:B------:R-:W-:Y:S01]  /*bbb0*/  FMUL.FTZ R15, R15, R169 ;  /* 0x000000a90f0f7220 */ /* 0x000fe20000410000 */
[----:B------:R-:W-:Y:S02]  /*bbc0*/  MUFU.EX2 R181, R181 ;  /* 0x000000b500b57308 */ /* 0x000fe40000000800 */
[----:B------:R-:W-:Y:S06]  /*bbd0*/  @!P2 STS [R176+0x28800], R20 ;  /* 0x02880014b000a388 */ /* 0x000fec0000000800 */
[----:B------:R-:W0:Y:S02]  /*bbe0*/  MUFU.EX2 R15, R15 ;  /* 0x0000000f000f7308 */ /* 0x000e240000000800 */
[----:B0-----:R0:W-:Y:S01]  /*bbf0*/  @!P2 STS [R176+0x28820], R15 ;  /* 0x0288200fb000a388 */ /* 0x0011e20000000800 */
        /* <DEDUP_REMOVED lines=9> */
[----:B0-----:R-:W-:Y:S01]  /*bc90*/  FMUL.FTZ R176, R170, R169 ;  /* 0x000000a9aab07220 */ /* 0x001fe20000410000 */
[-C--:B------:R-:W-:Y:S01]  /*bca0*/  FMUL.FTZ R43, R43, R15.reuse ;  /* 0x0000000f2b2b7220 */ /* 0x080fe20000410000 */
[-C--:B------:R-:W-:Y:S01]  /*bcb0*/  FMUL.FTZ R46, R46, R15.reuse ;  /* 0x0000000f2e2e7220 */ /* 0x080fe20000410000 */
[----:B------:R-:W-:Y:S01]  /*bcc0*/  FMUL.FTZ R47, R47, R15 ;  /* 0x0000000f2f2f7220 */ /* 0x000fe20000410000 */
        /* <DEDUP_REMOVED lines=17> */
[----:B------:R-:W-:Y:S01]  /*bde0*/  FFMA.FTZ R176, R182, R169, -R176 ;  /* 0x000000a9b6b07223 */ /* 0x000fe200000108b0 */
        /* <DEDUP_REMOVED lines=13> */
[----:B-1----:R-:W-:Y:S01]  /*bec0*/  FADD.FTZ R153, R155, R3 ;  /* 0x000000039b997221 */ /* 0x002fe20000010000 */
[-C--:B------:R-:W-:Y:S01]  /*bed0*/  FMUL.FTZ R70, R70, R15.reuse ;  /* 0x0000000f46467220 */ /* 0x080fe20000410000 */
[-C--:B------:R-:W-:Y:S01]  /*bee0*/  FMUL.FTZ R71, R71, R15.reuse ;  /* 0x0000000f47477220 */ /* 0x080fe20000410000 */
[-C--:B------:R-:W-:Y:S01]  /*bef0*/  FMUL.FTZ R74, R74, R15.reuse ;  /* 0x0000000f4a4a7220 */ /* 0x080fe20000410000 */
[-C--:B------:R-:W-:Y:S01]  /*bf00*/  FMUL.FTZ R75, R75, R15.reuse ;  /* 0x0000000f4b4b7220 */ /* 0x080fe20000410000 */
[-C--:B------:R-:W-:Y:S01]  /*bf10*/  FMUL.FTZ R78, R78, R15.reuse ;  /* 0x0000000f4e4e7220 */ /* 0x080fe20000410000 */
[----:B------:R-:W-:Y:S01]  /*bf20*/  FMUL.FTZ R79, R79, R15 ;  /* 0x0000000f4f4f7220 */ /* 0x000fe20000410000 */
[----:B------:R-:W1:Y:S01]  /*bf30*/  MUFU.EX2 R162, R162 ;  /* 0x000000a200a27308 */ /* 0x000e620000000800 */
[----:B--2---:R-:W-:Y:S01]  /*bf40*/  FADD.FTZ R157, R158, R153 ;  /* 0x000000999e9d7221 */ /* 0x004fe20000010000 */
[----:B------:R-:W-:Y:S01]  /*bf50*/  F2FP.BF16.F32.PACK_AB R153, R155, R177 ;  /* 0x000000b19b99723e */ /* 0x000fe200000010ff */
[-C--:B------:R-:W-:Y:S01]  /*bf60*/  FMUL.FTZ R82, R82, R15.reuse ;  /* 0x0000000f52527220 */ /* 0x080fe20000410000 */
[-C--:B------:R-:W-:Y:S01]  /*bf70*/  FMUL.FTZ R83, R83, R15.reuse ;  /* 0x0000000f53537220 */ /* 0x080fe20000410000 */
[-C--:B------:R-:W-:Y:S01]  /*bf80*/  FMUL.FTZ R86, R86, R15.reuse ;  /* 0x0000000f56567220 */ /* 0x080fe20000410000 */
[-C--:B------:R-:W-:Y:S01]  /*bf90*/  FMUL.FTZ R87, R87, R15.reuse ;  /* 0x0000000f57577220 */ /* 0x080fe20000410000 */
[-C--:B------:R-:W-:Y:S01]  /*bfa0*/  FMUL.FTZ R90, R90, R15.reuse ;  /* 0x0000000f5a5a7220 */ /* 0x080fe20000410000 */
[----:B------:R-:W2:Y:S01]  /*bfb0*/  MUFU.EX2 R183, R183 ;  /* 0x000000b700b77308 */ /* 0x000ea20000000800 */
[C---:B0-----:R-:W-:Y:S01]  /*bfc0*/  FADD.FTZ R157, R159.reuse, R157 ;  /* 0x0000009d9f9d7221 */ /* 0x041fe20000010000 */
[----:B------:R-:W-:Y:S01]  /*bfd0*/  F2FP.BF16.F32.PACK_AB R155, R159, R158 ;  /* 0x0000009e9f9b723e */ /* 0x000fe200000010ff */
[----:B------:R-:W-:Y:S01]  /*bfe0*/  BAR.SYNC.DEFER_BLOCKING 0xf, 0x100 ;  /* 0x03c4000000007b1d */ /* 0x000fe20000010000 */
        /* <DEDUP_REMOVED lines=12> */
[-C--:B------:R-:W-:Y:S01]  /*c0b0*/  FMUL.FTZ R111, R111, R15.reuse ;  /* 0x0000000f6f6f7220 */ /* 0x080fe20000410000 */
[----:B------:R-:W1:Y:S01]  /*c0c0*/  MUFU.EX2 R216, R216 ;  /* 0x000000d800d87308 */ /* 0x000e620000000800 */
[C---:B--2---:R-:W-:Y:S01]  /*c0d0*/  FADD.FTZ R158, R183.reuse, R157 ;  /* 0x0000009db79e7221 */ /* 0x044fe20000010000 */
[----:B------:R-:W-:Y:S01]  /*c0e0*/  F2FP.BF16.F32.PACK_AB R157, R183, R162 ;  /* 0x000000a2b79d723e */ /* 0x000fe200000010ff */
[----:B------:R-:W-:Y:S01]  /*c0f0*/  FADD.FTZ R162, R178, R163 ;  /* 0x000000a3b2a27221 */ /* 0x000fe20000010000 */
[-C--:B------:R-:W-:Y:S01]  /*c100*/  FMUL.FTZ R114, R114, R15.reuse ;  /* 0x0000000f72727220 */ /* 0x080fe20000410000 */
[-C--:B------:R-:W-:Y:S01]  /*c110*/  FMUL.FTZ R115, R115, R15.reuse ;  /* 0x0000000f73737220 */ /* 0x080fe20000410000 */
[-C--:B------:R-:W-:Y:S01]  /*c120*/  FMUL.FTZ R118, R118, R15.reuse ;  /* 0x0000000f76767220 */ /* 0x080fe20000410000 */
[C---:B------:R-:W-:Y:S01]  /*c130*/  FADD.FTZ R162, R161.reuse, R162 ;  /* 0x000000a2a1a27221 */ /* 0x040fe20000010000 */
[----:B------:R-:W2:Y:S01]  /*c140*/  MUFU.EX2 R21, R21 ;  /* 0x0000001500157308 */ /* 0x000ea20000000800 */
[----:B0-----:R-:W-:Y:S01]  /*c150*/  FADD.FTZ R159, R0, R158 ;  /* 0x0000009e009f7221 */ /* 0x001fe20000010000 */
[----:B------:R-:W-:Y:S01]  /*c160*/  F2FP.BF16.F32.PACK_AB R158, R161, R178 ;  /* 0x000000b2a19e723e */ /* 0x000fe200000010ff */
[----:B------:R0:W-:Y:S01]  /*c170*/  STSM.16.M88.4 [R212+0x26800], R152 ;  /* 0x02680098d4007844 */ /* 0x0001e20000000200 */
[-C--:B------:R-:W-:Y:S01]  /*c180*/  FMUL.FTZ R119, R119, R15.reuse ;  /* 0x0000000f77777220 */ /* 0x080fe20000410000 */
[-C--:B------:R-:W-:Y:S01]  /*c190*/  FMUL.FTZ R122, R122, R15.reuse ;  /* 0x0000000f7a7a7220 */ /* 0x080fe20000410000 */
[-C--:B------:R-:W-:Y:S01]  /*c1a0*/  FMUL.FTZ R123, R123, R15.reuse ;  /* 0x0000000f7b7b7220 */ /* 0x080fe20000410000 */
[-C--:B------:R-:W-:Y:S01]  /*c1b0*/  FMUL.FTZ R126, R126, R15.reuse ;  /* 0x0000000f7e7e7220 */ /* 0x080fe20000410000 */
[----:B------:R-:W3:Y:S01]  /*c1c0*/  MUFU.EX2 R166, R166 ;  /* 0x000000a600a67308 */ /* 0x000ee20000000800 */
[C---:B-1----:R-:W-:Y:S01]  /*c1d0*/  FADD.FTZ R161, R216.reuse, R159 ;  /* 0x0000009fd8a17221 */ /* 0x042fe20000010000 */
[----:B------:R-:W-:Y:S01]  /*c1e0*/  F2FP.BF16.F32.PACK_AB R159, R216, R0 ;  /* 0x00000000d89f723e */ /* 0x000fe200000010ff */
[----:B------:R-:W-:Y:S01]  /*c1f0*/  FADD.FTZ R0, R160, R162 ;  /* 0x000000a2a0007221 */ /* 0x000fe20000010000 */
[----:B------:R-:W-:Y:S01]  /*c200*/  F2FP.BF16.F32.PACK_AB R160, R165, R160 ;  /* 0x000000a0a5a0723e */ /* 0x000fe200000010ff */
[-C--:B------:R-:W-:Y:S01]  /*c210*/  FMUL.FTZ R127, R127, R15.reuse ;  /* 0x0000000f7f7f7220 */ /* 0x080fe20000410000 */
[-C--:B------:R-:W-:Y:S01]  /*c220*/  FMUL.FTZ R130, R130, R15.reuse ;  /* 0x0000000f82827220 */ /* 0x080fe20000410000 */
[----:B------:R-:W-:Y:S01]  /*c230*/  FADD.FTZ R0, R165, R0 ;  /* 0x00000000a5007221 */ /* 0x000fe20000010000 */
[----:B------:R-:W1:Y:S01]  /*c240*/  MUFU.EX2 R3, R167 ;  /* 0x000000a700037308 */ /* 0x000e620000000800 */
[----:B--2---:R-:W-:Y:S01]  /*c250*/  FADD.FTZ R161, R21, R161 ;  /* 0x000000a115a17221 */ /* 0x004fe20000010000 */
[----:B------:R0:W-:Y:S01]  /*c260*/  STSM.16.M88.4 [R215], R156 ;  /* 0x0000009cd7007844 */ /* 0x0001e20000000200 */
[----:B------:R-:W-:Y:S01]  /*c270*/  FADD.FTZ R0, R172, R0 ;  /* 0x00000000ac007221 */ /* 0x000fe20000010000 */
[-C--:B------:R-:W-:Y:S01]  /*c280*/  FMUL.FTZ R131, R131, R15.reuse ;  /* 0x0000000f83837220 */ /* 0x080fe20000410000 */
[-C--:B------:R-:W-:Y:S01]  /*c290*/  FMUL.FTZ R134, R134, R15.reuse ;  /* 0x0000000f86867220 */ /* 0x080fe20000410000 */
[----:B------:R-:W-:Y:S01]  /*c2a0*/  FMUL.FTZ R135, R135, R15 ;  /* 0x0000000f87877220 */ /* 0x000fe20000410000 */
[----:B------:R-:W-:Y:S01]  /*c2b0*/  FADD.FTZ R0, R173, R0 ;  /* 0x00000000ad007221 */ /* 0x000fe20000010000 */
[----:B------:R-:W2:Y:S01]  /*c2c0*/  MUFU.EX2 R171, R171 ;  /* 0x000000ab00ab7308 */ /* 0x000ea20000000800 */
[C---:B---3--:R-:W-:Y:S01]  /*c2d0*/  FADD.FTZ R162, R166.reuse, R161 ;  /* 0x000000a1a6a27221 */ /* 0x048fe20000010000 */
[----:B------:R-:W-:Y:S01]  /*c2e0*/  F2FP.BF16.F32.PACK_AB R161, R166, R21 ;  /* 0x00000015a6a1723e */ /* 0x000fe200000010ff */
[----:B------:R-:W-:Y:S01]  /*c2f0*/  FADD.FTZ R0, R164, R0 ;  /* 0x00000000a4007221 */ /* 0x000fe20000010000 */
[----:B------:R-:W-:Y:S01]  /*c300*/  F2FP.BF16.F32.PACK_AB R164, R221, R164 ;  /* 0x000000a4dda4723e */ /* 0x000fe200000010ff */
[-C--:B------:R-:W-:Y:S01]  /*c310*/  FMUL.FTZ R138, R138, R15.reuse ;  /* 0x0000000f8a8a7220 */ /* 0x080fe20000410000 */
[----:B------:R-:W-:Y:S01]  /*c320*/  F2FP.BF16.F32.PACK_AB R166, R181, R180 ;  /* 0x000000b4b5a6723e */ /* 0x000fe200000010ff */
[----:B------:R-:W-:Y:S01]  /*c330*/  FADD.FTZ R0, R221, R0 ;  /* 0x00000000dd007221 */ /* 0x000fe20000010000 */
[----:B------:R-:W3:Y:S01]  /*c340*/  MUFU.EX2 R174, R174 ;  /* 0x000000ae00ae7308 */ /* 0x000ee20000000800 */
[----:B-1----:R-:W-:Y:S01]  /*c350*/  FADD.FTZ R21, R3, R162 ;  /* 0x000000a203157221 */ /* 0x002fe20000010000 */
[----:B------:R-:W-:Y:S01]  /*c360*/  F2FP.BF16.F32.PACK_AB R162, R173, R172 ;  /* 0x000000acada2723e */ /* 0x000fe200000010ff */
[----:B------:R-:W-:Y:S01]  /*c370*/  FADD.FTZ R0, R180, R0 ;  /* 0x00000000b4007221 */ /* 0x000fe20000010000 */
[-C--:B------:R-:W-:Y:S01]  /*c380*/  FMUL.FTZ R139, R139, R15.reuse ;  /* 0x0000000f8b8b7220 */ /* 0x080fe20000410000 */
[-C--:B------:R-:W-:Y:S01]  /*c390*/  FMUL.FTZ R142, R142, R15.reuse ;  /* 0x0000000f8e8e7220 */ /* 0x080fe20000410000 */
[----:B------:R-:W-:Y:S01]  /*c3a0*/  FMUL.FTZ R143, R143, R15 ;  /* 0x0000000f8f8f7220 */ /* 0x000fe20000410000 */
[----:B------:R-:W-:Y:S01]  /*c3b0*/  FADD.FTZ R0, R181, R0 ;  /* 0x00000000b5007221 */ /* 0x000fe20000010000 */
[----:B------:R-:W1:Y:S01]  /*c3c0*/  MUFU.EX2 R175, R175 ;  /* 0x000000af00af7308 */ /* 0x000e620000000800 */
[C---:B--2---:R-:W-:Y:S01]  /*c3d0*/  FADD.FTZ R21, R171.reuse, R21 ;  /* 0x00000015ab157221 */ /* 0x044fe20000010000 */
[----:B------:R-:W-:Y:S01]  /*c3e0*/  F2FP.BF16.F32.PACK_AB R163, R171, R3 ;  /* 0x00000003aba3723e */ /* 0x000fe200000010ff */
[-C--:B------:R-:W-:Y:S01]  /*c3f0*/  FMUL.FTZ R146, R146, R15.reuse ;  /* 0x0000000f92927220 */ /* 0x080fe20000410000 */
[-C--:B------:R-:W-:Y:S01]  /*c400*/  FMUL.FTZ R147, R147, R15.reuse ;  /* 0x0000000f93937220 */ /* 0x080fe20000410000 */
[-C--:B------:R-:W-:Y:S01]  /*c410*/  FMUL.FTZ R150, R150, R15.reuse ;  /* 0x0000000f96967220 */ /* 0x080fe20000410000 */
[----:B------:R-:W-:Y:S01]  /*c420*/  FMUL.FTZ R151, R151, R15 ;  /* 0x0000000f97977220 */ /* 0x000fe20000410000 */
[----:B------:R0:W-:Y:S01]  /*c430*/  STSM.16.M88.4 [R213], R160 ;  /* 0x000000a0d5007844 */ /* 0x0001e20000000200 */
[----:B------:R-:W2:Y:S01]  /*c440*/  MUFU.EX2 R167, R179 ;  /* 0x000000b300a77308 */ /* 0x000ea20000000800 */
[----:B---3--:R-:W-:-:S07]  /*c450*/  FADD.FTZ R21, R174, R21 ;  /* 0x00000015ae157221 */ /* 0x008fce0000010000 */
[----:B------:R-:W3:Y:S01]  /*c460*/  MUFU.EX2 R176, R176 ;  /* 0x000000b000b07308 */ /* 0x000ee20000000800 */
[C---:B-1----:R-:W-:Y:S01]  /*c470*/  FADD.FTZ R21, R175.reuse, R21 ;  /* 0x00000015af157221 */ /* 0x042fe20000010000 */
[----:B------:R-:W-:-:S03]  /*c480*/  F2FP.BF16.F32.PACK_AB R165, R175, R174 ;  /* 0x000000aeafa5723e */ /* 0x000fc600000010ff */
[----:B--2---:R-:W-:Y:S01]  /*c490*/  FADD.FTZ R21, R167, R21 ;  /* 0x00000015a7157221 */ /* 0x004fe20000010000 */
[----:B---3--:R-:W-:-:S03]  /*c4a0*/  F2FP.BF16.F32.PACK_AB R167, R176, R167 ;  /* 0x000000a7b0a7723e */ /* 0x008fc600000010ff */
[----:B------:R-:W-:Y:S02]  /*c4b0*/  FADD.FTZ R3, R176, R21 ;  /* 0x00000015b0037221 */ /* 0x000fe40000010000 */
[----:B------:R0:W-:Y:S01]  /*c4c0*/  STSM.16.M88.4 [R214], R164 ;  /* 0x000000a4d6007844 */ /* 0x0001e20000000200 */
[----:B------:R-:W-:Y:S05]  /*c4d0*/  @!P0 BRA `(.L_x_3923) ;  /* 0x0000000000048947 */ /* 0x000fea0003800000 */
[----:B------:R-:W-:Y:S01]  /*c4e0*/  BPT.TRAP 0x1 ;  /* 0x000000040000795c */ /* 0x000fe20000300000 */
.L_x_3923:
[----:B------:R1:W2:Y:S01]  /*c4f0*/  SYNCS.PHASECHK.TRANS64.TRYWAIT P2, [R12+URZ+0x28c50], R14 ;  /* 0x028c500e0c0075a7 */ /* 0x0002a2000804017f */
[----:B------:R-:W-:Y:S05]  /*c500*/  @!P0 BRA `(.L_x_3924) ;  /* 0x0000000000048947 */ /* 0x000fea0003800000 */
[----:B------:R-:W-:Y:S01]  /*c510*/  BPT.TRAP 0x1 ;  /* 0x000000040000795c */ /* 0x000fe20000300000 */
.L_x_3924:
[----:B------:R-:W-:Y:S04]  /*c520*/  BSSY B1, `(.L_x_3925) ;  /* 0x0000004000017945 */ /* 0x000fe80003800000 */
[----:B--2---:R-:W-:Y:S05]  /*c530*/  @P2 BRA `(.L_x_3926) ;  /* 0x0000000000082947 */ /* 0x004fea0003800000 */
[----:B------:R-:W2:Y:S02]  /*c540*/  SYNCS.PHASECHK.TRANS64.TRYWAIT P2, [R12+URZ+0x28c50], R14 ;  /* 0x028c500e0c0075a7 */ /* 0x000ea4000804017f */
[----:B--2---:R-:W-:Y:S05]  /*c550*/  @!P2 BRA `(.L_x_3927) ;  /* 0x000000b800d8a947 */ /* 0x004fea0003800000 */
.L_x_3926:
[----:B------:R-:W-:Y:S05]  /*c560*/  BSYNC B1 ;  /* 0x0000000000017941 */ /* 0x000fea0003800000 */
.L_x_3925:
[----:B-12---:R-:W-:Y:S01]  /*c570*/  IMAD R14, R18, 0x1000, R10 ;  /* 0x00001000120e7824 */ /* 0x006fe200078e020a */
[----:B------:R-:W-:Y:S01]  /*c580*/  WARPGROUP.ARRIVE ;  /* 0x00000000000079c5 */ /* 0x000fe20000000000 */
[----:B------:R-:W-:Y:S02]  /*c590*/  IMAD.MOV.U32 R15, RZ, RZ, 0x40000040 ;  /* 0x40000040ff0f7424 */ /* 0x000fe400078e00ff */
[----:B------:R-:W-:Y:S01]  /*c5a0*/  IMAD.MOV.U32 R21, RZ, RZ, 0x40000040 ;  /* 0x40000040ff157424 */ /* 0x000fe200078e00ff */
[C---:B------:R-:W-:Y:S02]  /*c5b0*/  R2UR UR6, R14.reuse ;  /* 0x000000000e0672ca */ /* 0x040fe400000e0000 */
[----:B------:R-:W-:Y:S01]  /*c5c0*/  R2UR UR7, R15 ;  /* 0x000000000f0772ca */ /* 0x000fe200000e0000 */
[----:B------:R-:W-:Y:S01]  /*c5d0*/  IMAD.MOV.U32 R15, RZ, RZ, 0x40000040 ;  /* 0x40000040ff0f7424 */ /* 0x000fe200078e00ff */
[----:B------:R-:W-:-:S11]  /*c5e0*/  IADD3 R20, R14, 0x80, RZ ;  /* 0x000000800e147810 */ /* 0x000fd60007ffe0ff */
[----:B------:R-:W-:Y:S01]  /*c5f0*/  HGMMA.64x256x16.F32.BF16 R24, R152, gdesc[UR4].tnspB, R24, gsb0 ;  /* 0x43e0000498187df0 */ /* 0x000fe20008001818 */
[----:B------:R-:W-:Y:S01]  /*c600*/  R2UR UR6, R20 ;  /* 0x00000000140672ca */ /* 0x000fe200000e0000 */
[C---:B------:R-:W-:Y:S01]  /*c610*/  VIADD R20, R14.reuse, 0x100 ;  /* 0x000001000e147836 */ /* 0x040fe20000000000 */
[----:B------:R-:W-:Y:S01]  /*c620*/  R2UR UR7, R21 ;  /* 0x00000000150772ca */ /* 0x000fe200000e0000 */
[----:B------:R-:W-:Y:S02]  /*c630*/  IMAD.MOV.U32 R21, RZ, RZ, 0x40000040 ;  /* 0x40000040ff157424 */ /* 0x000fe400078e00ff */
[----:B------:R-:W-:Y:S01]  /*c640*/  VIADD R14, R14, 0x180 ;  /* 0x000001800e0e7836 */ /* 0x000fe20000000000 */
[----:B------:R-:W-:Y:S02]  /*c650*/  WARPGROUP.DEPBAR.LE gsb0, 0x0 ;  /* 0x00008000000079c5 */ /* 0x000fe40000010000 */
[----:B------:R-:W-:-:S15]  /*c660*/  WARPGROUP.ARRIVE ;  /* 0x00000000000079c5 */ /* 0x000fde0000000000 */
[----:B------:R-:W-:-:S04]  /*c670*/  NOP ;  /* 0x0000000000007918 */ /* 0x000fc80000000000 */
[----:B------:R-:W-:Y:S01]  /*c680*/  HGMMA.64x256x16.F32.BF16 R24, R156, gdesc[UR4].tnspB, R24, gsb0 ;  /* 0x43e000049c187df0 */ /* 0x000fe20008001818 */
[----:B------:R-:W-:Y:S02]  /*c690*/  R2UR UR6, R20 ;  /* 0x00000000140672ca */ /* 0x000fe400000e0000 */
[----:B------:R-:W-:Y:S01]  /*c6a0*/  R2UR UR7, R21 ;  /* 0x00000000150772ca */ /* 0x000fe200000e0000 */
[----:B------:R-:W-:Y:S02]  /*c6b0*/  WARPGROUP.DEPBAR.LE gsb0, 0x0 ;  /* 0x00008000000079c5 */ /* 0x000fe40000010000 */
[----:B------:R-:W-:-:S15]  /*c6c0*/  WARPGROUP.ARRIVE ;  /* 0x00000000000079c5 */ /* 0x000fde0000000000 */
[----:B------:R-:W-:-:S07]  /*c6d0*/  NOP ;  /* 0x0000000000007918 */ /* 0x000fce0000000000 */
[----:B------:R-:W-:Y:S01]  /*c6e0*/  HGMMA.64x256x16.F32.BF16 R24, R160, gdesc[UR4].tnspB, R24, gsb0 ;  /* 0x43e00004a0187df0 */ /* 0x000fe20008001818 */
[----:B------:R-:W-:Y:S02]  /*c6f0*/  R2UR UR6, R14 ;  /* 0x000000000e0672ca */ /* 0x000fe400000e0000 */
[----:B------:R-:W-:Y:S01]  /*c700*/  R2UR UR7, R15 ;  /* 0x000000000f0772ca */ /* 0x000fe200000e0000 */
[----:B------:R-:W-:Y:S02]  /*c710*/  WARPGROUP.DEPBAR.LE gsb0, 0x0 ;  /* 0x00008000000079c5 */ /* 0x000fe40000010000 */
[----:B------:R-:W-:-:S15]  /*c720*/  WARPGROUP.ARRIVE ;  /* 0x00000000000079c5 */ /* 0x000fde0000000000 */
[----:B------:R-:W-:-:S07]  /*c730*/  NOP ;  /* 0x0000000000007918 */ /* 0x000fce0000000000 */
        /* <DEDUP_REMOVED lines=10> */
[----:B------:R-:W-:Y:S05]  /*c7e0*/  @!P0 BRA `(.L_x_3928) ;  /* 0x0000000000048947 */ /* 0x000fea0003800000 */
[----:B------:R-:W-:Y:S01]  /*c7f0*/  BPT.TRAP 0x1 ;  /* 0x000000040000795c */ /* 0x000fe20000300000 */
.L_x_3928:
[----:B------:R-:W-:Y:S02]  /*c800*/  VIADD R12, R12, 0x28c60 ;  /* 0x00028c600c0c7836 */ /* 0x000fe40000000000 */
[----:B------:R-:W-:Y:S02]  /*c810*/  IMAD.MOV.U32 R15, RZ, RZ, R170 ;  /* 0x000000ffff0f7224 */ /* 0x000fe400078e00aa */
[----:B------:R-:W-:Y:S01]  /*c820*/  IMAD.MOV.U32 R219, RZ, RZ, R168 ;  /* 0x000000ffffdb7224 */ /* 0x000fe200078e00a8 */
[----:B------:R-:W-:Y:S01]  /*c830*/  PRMT R12, R189, 0x654, R12 ;  /* 0x00000654bd0c7816 */ /* 0x000fe2000000000c */
[----:B------:R-:W-:-:S03]  /*c840*/  IMAD.MOV.U32 R216, RZ, RZ, R18 ;  /* 0x000000ffffd87224 */ /* 0x000fc600078e0012 */
[----:B------:R2:W-:Y:S01]  /*c850*/  SYNCS.ARRIVE.TRANS64.RED.A1T0 RZ, [R12+URZ], RZ ;  /* 0x000000ff0cff79a7 */ /* 0x0005e2000810043f */
[----:B------:R-:W-:Y:S05]  /*c860*/  @P1 BRA `(.L_x_3929) ;  /* 0xffffffe000641947 */ /* 0x000fea000383ffff */
.L_x_3916:
[----:B------:R-:W-:Y:S05]  /*c870*/  BSYNC B0 ;  /* 0x0000000000007941 */ /* 0x000fea0003800000 */
.L_x_3915:
[----:B------:R-:W3:Y:S04]  /*c880*/  LDL.LU R20, [R1+0x34] ;  /* 0x0000340001147983 */ /* 0x000ee80000300800 */
[----:B------:R-:W4:Y:S04]  /*c890*/  SHFL.BFLY PT, R4, R3, 0x2, 0x1f ;  /* 0x0c401f0003047f89 */ /* 0x000f2800000e0000 */
[----:B------:R-:W5:Y:S01]  /*c8a0*/  SHFL.BFLY PT, R5, R0, 0x2, 0x1f ;  /* 0x0c401f0000057f89 */ /* 0x000f6200000e0000 */
[----:B----4-:R-:W-:Y:S01]  /*c8b0*/  FADD.FTZ R4, R4, R3 ;  /* 0x0000000304047221 */ /* 0x010fe20000010000 */
[----:B------:R-:W-:-:S02]  /*c8c0*/  IMAD.MOV.U32 R3, RZ, RZ, -0x800000 ;  /* 0xff800000ff037424 */ /* 0x000fc400078e00ff */
[----:B-----5:R-:W-:Y:S02]  /*c8d0*/  FADD.FTZ R5, R5, R0 ;  /* 0x0000000005057221 */ /* 0x020fe40000010000 */
[----:B------:R-:W4:Y:S04]  /*c8e0*/  SHFL.BFLY PT, R7, R4, 0x1, 0x1f ;  /* 0x0c201f0004077f89 */ /* 0x000f2800000e0000 */
[----:B------:R-:W5:Y:S01]  /*c8f0*/  SHFL.BFLY PT, R6, R5, 0x1, 0x1f ;  /* 0x0c201f0005067f89 */ /* 0x000f6200000e0000 */
[----:B----4-:R-:W-:Y:S01]  /*c900*/  FADD.FTZ R7, R4, R7 ;  /* 0x0000000704077221 */ /* 0x010fe20000010000 */
[----:B-----5:R-:W-:Y:S01]  /*c910*/  FADD.FTZ R6, R5, R6 ;  /* 0x0000000605067221 */ /* 0x020fe20000010000 */
[----:B------:R-:W-:Y:S08]  /*c920*/  BAR.ARV 0x8, 0x100 ;  /* 0x0204000000007b1d */ /* 0x000ff00000002000 */
[----:B------:R-:W-:Y:S01]  /*c930*/  BAR.SYNC.DEFER_BLOCKING 0xf, 0x100 ;  /* 0x03c4000000007b1d */ /* 0x000fe20000010000 */
[----:B------:R-:W-:-:S02]  /*c940*/  FSETP.NE.FTZ.AND P1, PT, R7, RZ, PT ;  /* 0x000000ff0700720b */ /* 0x000fc40003f35000 */
[----:B------:R-:W-:-:S11]  /*c950*/  FSETP.NE.FTZ.AND P0, PT, R6, RZ, PT ;  /* 0x000000ff0600720b */ /* 0x000fd60003f15000 */
[----:B------:R-:W4:Y:S01]  /*c960*/  @P1 MUFU.LG2 R0, R7 ;  /* 0x0000000700001308 */ /* 0x000f220000000c00 */
[C---:B------:R-:W-:Y:S01]  /*c970*/  @P1 FMUL.FTZ R4, R169.reuse, 0.69314718246459960938 ;  /* 0x3f317218a9041820 */ /* 0x040fe20000410000 */
[----:B------:R-:W-:-:S06]  /*c980*/  @P0 FMUL.FTZ R9, R169, 0.69314718246459960938 ;  /* 0x3f317218a9090820 */ /* 0x000fcc0000410000 */
[----:B------:R-:W5:Y:S01]  /*c990*/  @P0 MUFU.LG2 R8, R6 ;  /* 0x0000000600080308 */ /* 0x000f620000000c00 */
[----:B----4-:R-:W-:Y:S01]  /*c9a0*/  @P1 FMUL.FTZ R5, R0, 0.69314718246459960938 ;  /* 0x3f31721800051820 */ /* 0x010fe20000410000 */
[----:B------:R-:W-:-:S03]  /*c9b0*/  IMAD.MOV.U32 R0, RZ, RZ, -0x800000 ;  /* 0xff800000ff007424 */ /* 0x000fc600078e00ff */
[----:B------:R-:W-:Y:S01]  /*c9c0*/  @P1 FFMA.FTZ R0, R4, R170, R5 ;  /* 0x000000aa04001223 */ /* 0x000fe20000010005 */
[----:B------:R-:W-:Y:S02]  /*c9d0*/  IMAD.MOV R5, RZ, RZ, -R211 ;  /* 0x000000ffff057224 */ /* 0x000fe400078e0ad3 */
[----:B-----5:R-:W-:-:S03]  /*c9e0*/  @P0 FMUL.FTZ R8, R8, 0.69314718246459960938 ;  /* 0x3f31721808080820 */ /* 0x020fc60000410000 */
[----:B------:R-:W-:Y:S02]  /*c9f0*/  ISETP.NE.AND P2, PT, R210, R5, PT ;  /* 0x00000005d200720c */ /* 0x000fe40003f45270 */
[----:B------:R-:W-:Y:S01]  /*ca00*/  CS2R R4, SRZ ;  /* 0x0000000000047805 */ /* 0x000fe2000001ff00 */
[----:B------:R-:W-:-:S05]  /*ca10*/  @P0 FFMA.FTZ R3, R9, R168, R8 ;  /* 0x000000a809030223 */ /* 0x000fca0000010008 */
[----:B------:R-:W4:Y:S01]  /*ca20*/  @P0 MUFU.RCP R5, R6 ;  /* 0x0000000600050308 */ /* 0x000f220000001000 */
[----:B------:R-:W-:-:S04]  /*ca30*/  PLOP3.LUT P0, PT, PT, PT, PT, 0x8, 0x0 ;  /* 0x000000000000781c */ /* 0x000fc80003f0e170 */
[----:B------:R-:W-:-:S03]  /*ca40*/  @!P2 IMAD R9, R18, 0x40, R194 ;  /* 0x000000401209a824 */ /* 0x000fc600078e02c2 */
[----:B------:R-:W5:Y:S01]  /*ca50*/  @P1 MUFU.RCP R4, R7 ;  /* 0x0000000700041308 */ /* 0x000f620000001000 */
[----:B------:R-:W-:Y:S02]  /*ca60*/  VIADD R18, R18, 0x1 ;  /* 0x0000000112127836 */ /* 0x000fe40000000000 */
[----:B------:R-:W-:-:S03]  /*ca70*/  @!P2 IMAD R9, R9, 0x4, R2 ;  /* 0x000000040909a824 */ /* 0x000fc600078e0202 */
[----:B------:R-:W-:Y:S02]  /*ca80*/  ISETP.NE.AND P1, PT, R18, 0x2, PT ;  /* 0x000000021200780c */ /* 0x000fe40003f25270 */
[----:B----4-:R4:W-:Y:S02]  /*ca90*/  @!P2 STS [R9+0x28800], R5 ;  /* 0x028800050900a388 */ /* 0x0109e40000000800 */
[----:B------:R-:W-:Y:S01]  /*caa0*/  SEL R2, RZ, 0x1, P1 ;  /* 0x00000001ff027807 */ /* 0x000fe20000800000 */
[-C--:B01----:R-:W-:Y:S01]  /*cab0*/  FMUL.FTZ R156, R28, R5.reuse ;  /* 0x000000051c9c7220 */ /* 0x083fe20000410000 */
[-C--:B------:R-:W-:Y:S01]  /*cac0*/  FMUL.FTZ R153, R32, R5.reuse ;  /* 0x0000000520997220 */ /* 0x080fe20000410000 */
[-C--:B------:R-:W-:Y:S01]  /*cad0*/  FMUL.FTZ R154, R36, R5.reuse ;  /* 0x00000005249a7220 */ /* 0x080fe20000410000 */
[-C--:B------:R-:W-:Y:S01]  /*cae0*/  FMUL.FTZ R155, R40, R5.reuse ;  /* 0x00000005289b7220 */ /* 0x080fe20000410000 */
[-C--:B------:R-:W-:Y:S01]  /*caf0*/  FMUL.FTZ R10, R24, R5.reuse ;  /* 0x00000005180a7220 */ /* 0x080fe20000410000 */
[-C--:B------:R-:W-:Y:S01]  /*cb00*/  FMUL.FTZ R8, R25, R5.reuse ;  /* 0x0000000519087220 */ /* 0x080fe20000410000 */
[----:B-----5:R0:W-:Y:S01]  /*cb10*/  @!P2 STS [R9+0x28820], R4 ;  /* 0x028820040900a388 */ /* 0x0201e20000000800 */
[-C--:B------:R-:W-:Y:S01]  /*cb20*/  FMUL.FTZ R152, R29, R5.reuse ;  /* 0x000000051d987220 */ /* 0x080fe20000410000 */
[-C--:B------:R-:W-:Y:S01]  /*cb30*/  FMUL.FTZ R14, R33, R5.reuse ;  /* 0x00000005210e7220 */ /* 0x080fe20000410000 */
[-C--:B------:R-:W-:Y:S01]  /*cb40*/  FMUL.FTZ R28, R37, R5.reuse ;  /* 0x00000005251c7220 */ /* 0x080fe20000410000 */
[-C--:B------:R-:W-:Y:S01]  /*cb50*/  FMUL.FTZ R32, R41, R5.reuse ;  /* 0x0000000529207220 */ /* 0x080fe20000410000 */
[-C--:B------:R-:W-:Y:S01]  /*cb60*/  FMUL.FTZ R36, R44, R5.reuse ;  /* 0x000000052c247220 */ /* 0x080fe20000410000 */
        /* <DEDUP_REMOVED lines=117> */
[----:B------:R-:W-:-:S02]  /*d2c0*/  LOP3.LUT R23, R23, R2, RZ, 0x3c, !PT ;  /* 0x0000000217177212 */ /* 0x000fc400078e3cff */
[----:B------:R-:W-:Y:S01]  /*d2d0*/  SEL R18, R18, RZ, P1 ;  /* 0x000000ff12127207 */ /* 0x000fe20000800000 */
[----:B---3--:R-:W-:-:S05]  /*d2e0*/  VIADD R20, R20, 0x1 ;  /* 0x0000000114147836 */ /* 0x008fca0000000000 */
[----:B------:R0:W-:Y:S01]  /*d2f0*/  STL [R1+0x34], R20 ;  /* 0x0000341401007387 */ /* 0x0001e20000100800 */
[----:B------:R-:W-:Y:S06]  /*d300*/  BAR.ARV 0xe, 0x100 ;  /* 0x0384000000007b1d */ /* 0x000fec0000002000 */
.L_x_3860:
[----:B------:R-:W-:Y:S05]  /*d310*/  BSYNC B7 ;  /* 0x0000000000077941 */ /* 0x000fea0003800000 */
.L_x_3858:
[----:B------:R-:W1:Y:S08]  /*d320*/  S2UR UR4, SR_CgaCtaId ;  /* 0x00000000000479c3 */ /* 0x000e700000008800 */
[----:B------:R-:W-:Y:S01]  /*d330*/  BAR.SYNC.DEFER_BLOCKING 0x5, 0x180 ;  /* 0x0146000000007b1d */ /* 0x000fe20000010000 */
[----:B------:R-:W-:-:S05]  /*d340*/  MOV R2, 0x400 ;  /* 0x0000040000027802 */ /* 0x000fca0000000f00 */
[----:B------:R-:W-:Y:S01]  /*d350*/  BSSY B0, `(.L_x_3930) ;  /* 0x0000327000007945 */ /* 0x000fe20003800000 */
[----:B-1----:R-:W-:-:S05]  /*d360*/  IMAD.U32 R189, RZ, RZ, UR4 ;  /* 0x00000004ffbd7e24 */ /* 0x002fca000f8e00ff */
[----:B------:R-:W-:-:S05]  /*d370*/  LEA R2, R189, R2, 0x18 ;  /* 0x00000002bd027211 */ /* 0x000fca00078ec0ff */
[----:B-----5:R1:W2:Y:S01]  /*d380*/  LDS.128 R24, [R2+0x28cd0] ;  /* 0x028cd00002187984 */ /* 0x0202a20000000c00 */
[----:B------:R-:W-:Y:S06]  /*d390*/  BAR.ARV 0x4, 0x180 ;  /* 0x0106000000007b1d */ /* 0x000fec0000002000 */
[----:B------:R-:W-:Y:S05]  /*d3a0*/  @P0 BRA `(.L_x_3931) ;  /* 0x0000002000a00947 */ /* 0x000fea0003800000 */
[----:B------:R-:W3:Y:S01]  /*d3b0*/  LDL R30, [R1+0x5c] ;  /* 0x00005c00011e7983 */ /* 0x000ee20000100800 */
[----:B------:R-:W4:Y:S01]  /*d3c0*/  S2R R45, SR_SWINHI ;  /* 0x00000000002d7919 */ /* 0x000f220000002f00 */
[----:B------:R-:W-:Y:S01]  /*d3d0*/  F2FP.BF16.F32.PACK_AB R7, R31, R7 ;  /* 0x000000071f07723e */ /* 0x000fe200000010ff */
[----:B------:R-:W-:Y:S01]  /*d3e0*/  ULDC.64 UR4, c[0x0][0xc00] ;  /* 0x0003000000047ab9 */ /* 0x000fe20000000a00 */
[----:B------:R-:W-:Y:S01]  /*d3f0*/  F2FP.BF16.F32.PACK_AB R5, R6, R5 ;  /* 0x000000050605723e */ /* 0x000fe200000010ff */
[----:B------:R-:W2:Y:S01]  /*d400*/  LDL.LU R70, [R1+0x18] ;  /* 0x0000180001467983 */ /* 0x000ea20000300800 */
[----:B------:R-:W-:-:S03]  /*d410*/  F2FP.BF16.F32.PACK_AB R4, R8, R10 ;  /* 0x0000000a0804723e */ /* 0x000fc600000010ff */
[----:B------:R-:W2:Y:S01]  /*d420*/  LDL.LU R66, [R1+0x1c] ;  /* 0x00001c0001427983 */ /* 0x000ea20000300800 */
[----:B------:R-:W-:Y:S02]  /*d430*/  F2FP.BF16.F32.PACK_AB R6, R152, R156 ;  /* 0x0000009c9806723e */ /* 0x000fe400000010ff */
[----:B0-----:R-:W-:Y:S02]  /*d440*/  MOV R20, R2 ;  /* 0x0000000200147202 */ /* 0x001fe40000000f00 */
[----:B----4-:R-:W-:Y:S02]  /*d450*/  MOV R21, R45 ;  /* 0x0000002d00157202 */ /* 0x010fe40000000f00 */
        /* <DEDUP_REMOVED lines=10> */
[----:B------:R-:W-:Y:S01]  /*d500*/  BAR.SYNC.DEFER_BLOCKING 0x1, 0x100 ;  /* 0x0044000000007b1d */ /* 0x000fe20000010000 */
[----:B---3--:R-:W-:-:S03]  /*d510*/  IMAD.WIDE R44, R30, 0x2, R20 ;  /* 0x000000021e2c7825 */ /* 0x008fc600078e0214 */
[----:B------:R-:W-:Y:S01]  /*d520*/  LOP3.LUT R49, R44, 0x380, RZ, 0xc0, !PT ;  /* 0x000003802c317812 */ /* 0x000fe200078ec0ff */
[----:B------:R-:W-:-:S03]  /*d530*/  IMAD.MOV.U32 R31, RZ, RZ, R45 ;  /* 0x000000ffff1f7224 */ /* 0x000fc600078e002d */
[----:B------:R-:W-:-:S04]  /*d540*/  SHF.R.U64 R49, R49, 0x3, RZ ;  /* 0x0000000331317819 */ /* 0x000fc800000012ff */
[----:B------:R-:W-:-:S04]  /*d550*/  LOP3.LUT R30, R49, R44, RZ, 0x3c, !PT ;  /* 0x0000002c311e7212 */ /* 0x000fc800078e3cff */
[----:B------:R-:W-:Y:S02]  /*d560*/  MOV R30, R30 ;  /* 0x0000001e001e7202 */ /* 0x000fe40000000f00 */
[----:B------:R-:W-:-:S03]  /*d570*/  IADD3 R31, P0, R44, 0x20, RZ ;  /* 0x000000202c1f7810 */ /* 0x000fc60007f1e0ff */
[----:B------:R0:W-:Y:S01]  /*d580*/  STSM.16.M88.4 [R30], R4 ;  /* 0x000000041e007844 */ /* 0x0001e20000000200 */
[----:B------:R-:W-:Y:S02]  /*d590*/  LOP3.LUT R10, R31, 0x380, RZ, 0xc0, !PT ;  /* 0x000003801f0a7812 */ /* 0x000fe400078ec0ff */
[C---:B------:R-:W-:Y:S01]  /*d5a0*/  IADD3 R49, P6, R44.reuse, 0x2040, RZ ;  /* 0x000020402c317810 */ /* 0x040fe20007fde0ff */
[----:B0-----:R-:W-:Y:S01]  /*d5b0*/  IMAD.X R5, RZ, RZ, R45, P0 ;  /* 0x000000ffff057224 */ /* 0x001fe200000e062d */
[----:B------:R-:W-:-:S04]  /*d5c0*/  IADD3 R7, P0, R44, 0x40, RZ ;  /* 0x000000402c077810 */ /* 0x000fc80007f1e0ff */
[----:B------:R-:W-:-:S04]  /*d5d0*/  LOP3.LUT R6, R7, 0x380, RZ, 0xc0, !PT ;  /* 0x0000038007067812 */ /* 0x000fc800078ec0ff */
[----:B------:R-:W-:Y:S02]  /*d5e0*/  SHF.R.U64 R6, R6, 0x3, RZ ;  /* 0x0000000306067819 */ /* 0x000fe400000012ff */
[----:B------:R-:W-:Y:S02]  /*d5f0*/  SHF.R.U64 R10, R10, 0x3, RZ ;  /* 0x000000030a0a7819 */ /* 0x000fe400000012ff */
[----:B------:R-:W-:Y:S01]  /*d600*/  LOP3.LUT R6, R6, R7, RZ, 0x3c, !PT ;  /* 0x0000000706067212 */ /* 0x000fe200078e3cff */
[----:B------:R-:W-:Y:S01]  /*d610*/  IMAD.X R7, RZ, RZ, R45, P0 ;  /* 0x000000ffff077224 */ /* 0x000fe200000e062d */
[----:B------:R-:W-:Y:S02]  /*d620*/  LOP3.LUT R4, R10, R31, RZ, 0x3c, !PT ;  /* 0x0000001f0a047212 */ /* 0x000fe400078e3cff */
[----:B------:R-:W-:Y:S02]  /*d630*/  LOP3.LUT R48, R49, 0x380, RZ, 0xc0, !PT ;  /* 0x0000038031307812 */ /* 0x000fe400078ec0ff */
[----:B------:R-:W-:-:S02]  /*d640*/  MOV R14, R6 ;  /* 0x00000006000e7202 */ /* 0x000fc40000000f00 */
[----:B--2---:R-:W-:Y:S02]  /*d650*/  MOV R24, R4 ;  /* 0x0000000400187202 */ /* 0x004fe40000000f00 */
[----:B------:R-:W-:Y:S02]  /*d660*/  F2FP.BF16.F32.PACK_AB R10, R28, R154 ;  /* 0x0000009a1c0a723e */ /* 0x000fe400000010ff */
[----:B------:R-:W-:Y:S02]  /*d670*/  F2FP.BF16.F32.PACK_AB R7, R47, R46 ;  /* 0x0000002e2f07723e */ /* 0x000fe400000010ff */
[----:B------:R-:W-:Y:S02]  /*d680*/  F2FP.BF16.F32.PACK_AB R4, R32, R155 ;  /* 0x0000009b2004723e */ /* 0x000fe400000010ff */
[----:B------:R-:W-:Y:S02]  /*d690*/  F2FP.BF16.F32.PACK_AB R5, R43, R42 ;  /* 0x0000002a2b05723e */ /* 0x000fe400000010ff */
[----:B------:R-:W-:-:S02]  /*d6a0*/  IADD3 R57, P4, R44, 0x60, RZ ;  /* 0x000000602c397810 */ /* 0x000fc40007f9e0ff */
[----:B------:R-:W-:Y:S02]  /*d6b0*/  F2FP.BF16.F32.PACK_AB R6, R12, R36 ;  /* 0x000000240c06723e */ /* 0x000fe400000010ff */
[C---:B------:R-:W-:Y:S02]  /*d6c0*/  IADD3 R39, P3, R44.reuse, 0x2000, RZ ;  /* 0x000020002c277810 */ /* 0x040fe40007f7e0ff */
[C---:B------:R-:W-:Y:S02]  /*d6d0*/  IADD3 R53, P2, R44.reuse, 0x2020, RZ ;  /* 0x000020202c357810 */ /* 0x040fe40007f5e0ff */
[----:B------:R-:W-:Y:S02]  /*d6e0*/  IADD3 R47, P5, R44, 0x2060, RZ ;  /* 0x000020602c2f7810 */ /* 0x000fe40007fbe0ff */
[----:B------:R-:W-:Y:S02]  /*d6f0*/  SHF.R.U64 R48, R48, 0x3, RZ ;  /* 0x0000000330307819 */ /* 0x000fe400000012ff */
[----:B------:R-:W-:Y:S01]  /*d700*/  IADD3 R43, P1, R44, 0x4000, RZ ;  /* 0x000040002c2b7810 */ /* 0x000fe20007f3e0ff */
[----:B------:R-:W-:Y:S01]  /*d710*/  STSM.16.M88.4 [R24], R8 ;  /* 0x0000000818007844 */ /* 0x000fe20000000200 */
[----:B------:R-:W-:-:S02]  /*d720*/  LOP3.LUT R56, R57, 0x380, RZ, 0xc0, !PT ;  /* 0x0000038039387812 */ /* 0x000fc400078ec0ff */
[----:B------:R-:W-:Y:S01]  /*d730*/  LOP3.LUT R38, R39, 0x380, RZ, 0xc0, !PT ;  /* 0x0000038027267812 */ /* 0x000fe200078ec0ff */
[----:B------:R0:W-:Y:S01]  /*d740*/  STSM.16.M88.4 [R14], R4 ;  /* 0x000000040e007844 */ /* 0x0001e20000000200 */
[----:B------:R-:W-:Y:S02]  /*d750*/  LOP3.LUT R52, R53, 0x380, RZ, 0xc0, !PT ;  /* 0x0000038035347812 */ /* 0x000fe400078ec0ff */
[----:B------:R-:W-:Y:S02]  /*d760*/  LOP3.LUT R46, R47, 0x380, RZ, 0xc0, !PT ;  /* 0x000003802f2e7812 */ /* 0x000fe400078ec0ff */
[----:B------:R-:W-:Y:S01]  /*d770*/  LOP3.LUT R48, R48, R49, RZ, 0x3c, !PT ;  /* 0x0000003130307212 */ /* 0x000fe200078e3cff */
[----:B------:R-:W-:Y:S01]  /*d780*/  IMAD.X R49, RZ, RZ, R45, P6 ;  /* 0x000000ffff317224 */ /* 0x000fe200030e062d */
[----:B------:R-:W-:Y:S02]  /*d790*/  LOP3.LUT R42, R43, 0x380, RZ, 0xc0, !PT ;  /* 0x000003802b2a7812 */ /* 0x000fe400078ec0ff */
[----:B------:R-:W-:-:S02]  /*d7a0*/  SHF.R.U64 R56, R56, 0x3, RZ ;  /* 0x0000000338387819 */ /* 0x000fc400000012ff */
[----:B------:R-:W-:Y:S02]  /*d7b0*/  SHF.R.U64 R38, R38, 0x3, RZ ;  /* 0x0000000326267819 */ /* 0x000fe400000012ff */
[----:B------:R-:W-:Y:S02]  /*d7c0*/  SHF.R.U64 R52, R52, 0x3, RZ ;  /* 0x0000000334347819 */ /* 0x000fe400000012ff */
[----:B0-----:R-:W-:Y:S02]  /*d7d0*/  IADD3 R6, P6, R44, 0x6020, RZ ;  /* 0x000060202c067810 */ /* 0x001fe40007fde0ff */
[----:B------:R-:W-:Y:S02]  /*d7e0*/  SHF.R.U64 R46, R46, 0x3, RZ ;  /* 0x000000032e2e7819 */ /* 0x000fe400000012ff */
[----:B------:R-:W-:Y:S02]  /*d7f0*/  SHF.R.U64 R42, R42, 0x3, RZ ;  /* 0x000000032a2a7819 */ /* 0x000fe400000012ff */
[----:B------:R-:W-:-:S02]  /*d800*/  LOP3.LUT R7, R6, 0x380, RZ, 0xc0, !PT ;  /* 0x0000038006077812 */ /* 0x000fc400078ec0ff */
[----:B------:R-:W-:Y:S01]  /*d810*/  LOP3.LUT R56, R56, R57, RZ, 0x3c, !PT ;  /* 0x0000003938387212 */ /* 0x000fe200078e3cff */
[--C-:B------:R-:W-:Y:S01]  /*d820*/  IMAD.X R57, RZ, RZ, R45.reuse, P4 ;  /* 0x000000ffff397224 */ /* 0x100fe200020e062d */
[----:B------:R-:W-:Y:S01]  /*d830*/  LOP3.LUT R38, R38, R39, RZ, 0x3c, !PT ;  /* 0x0000002726267212 */ /* 0x000fe200078e3cff */
[--C-:B------:R-:W-:Y:S01]  /*d840*/  IMAD.X R39, RZ, RZ, R45.reuse, P3 ;  /* 0x000000ffff277224 */ /* 0x100fe200018e062d */
[----:B------:R-:W-:Y:S02]  /*d850*/  LOP3.LUT R52, R52, R53, RZ, 0x3c, !PT ;  /* 0x0000003534347212 */ /* 0x000fe400078e3cff */
        /* <DEDUP_REMOVED lines=9> */
[----:B------:R-:W-:Y:S02]  /*d8f0*/  SHF.R.U64 R7, R7, 0x3, RZ ;  /* 0x0000000307077819 */ /* 0x000fe400000012ff */
[----:B------:R-:W-:-:S02]  /*d900*/  IADD3 R4, P5, R44, 0x6040, RZ ;  /* 0x000060402c047810 */ /* 0x000fc40007fbe0ff */
[----:B------:R-:W-:Y:S02]  /*d910*/  IADD3 R44, P1, R44, 0x6060, RZ ;  /* 0x000060602c2c7810 */ /* 0x000fe40007f3e0ff */
[----:B------:R-:W-:Y:S02]  /*d920*/  LOP3.LUT R6, R7, R6, RZ, 0x3c, !PT ;  /* 0x0000000607067212 */ /* 0x000fe400078e3cff */
[----:B------:R-:W-:Y:S02]  /*d930*/  LOP3.LUT R7, R4, 0x380, RZ, 0xc0, !PT ;  /* 0x0000038004077812 */ /* 0x000fe400078ec0ff */
[----:B------:R-:W-:Y:S02]  /*d940*/  LOP3.LUT R5, R44, 0x380, RZ, 0xc0, !PT ;  /* 0x000003802c057812 */ /* 0x000fe400078ec0ff */
[----:B------:R-:W-:Y:S02]  /*d950*/  LOP3.LUT R8, R9, 0x380, RZ, 0xc0, !PT ;  /* 0x0000038009087812 */ /* 0x000fe400078ec0ff */
[----:B------:R-:W-:-:S02]  /*d960*/  LOP3.LUT R10, R11, 0x380, RZ, 0xc0, !PT ;  /* 0x000003800b0a7812 */ /* 0x000fc400078ec0ff */
[----:B------:R-:W-:Y:S02]  /*d970*/  LOP3.LUT R30, R31, 0x380, RZ, 0xc0, !PT ;  /* 0x000003801f1e7812 */ /* 0x000fe400078ec0ff */
[----:B------:R-:W-:Y:S02]  /*d980*/  SHF.R.U64 R7, R7, 0x3, RZ ;  /* 0x0000000307077819 */ /* 0x000fe400000012ff */
[----:B------:R-:W-:Y:S02]  /*d990*/  SHF.R.U64 R5, R5, 0x3, RZ ;  /* 0x0000000305057819 */ /* 0x000fe400000012ff */
[----:B------:R-:W-:Y:S02]  /*d9a0*/  SHF.R.U64 R8, R8, 0x3, RZ ;  /* 0x0000000308087819 */ /* 0x000fe400000012ff */
[----:B------:R-:W-:Y:S02]  /*d9b0*/  SHF.R.U64 R10, R10, 0x3, RZ ;  /* 0x000000030a0a7819 */ /* 0x000fe400000012ff */
[----:B------:R-:W-:-:S02]  /*d9c0*/  SHF.R.U64 R30, R30, 0x3, RZ ;  /* 0x000000031e1e7819 */ /* 0x000fc400000012ff */
[----:B------:R-:W-:Y:S02]  /*d9d0*/  LOP3.LUT R34, R35, 0x380, RZ, 0xc0, !PT ;  /* 0x0000038023227812 */ /* 0x000fe400078ec0ff */
        /* <DEDUP_REMOVED lines=10> */
[----:B------:R-:W-:-:S02]  /*da80*/  SHF.R.U64 R34, R34, 0x3, RZ ;  /* 0x0000000322227819 */ /* 0x000fc400000012ff */
[----:B------:R-:W-:Y:S02]  /*da90*/  MOV R56, R56 ;  /* 0x0000003800387202 */ /* 0x000fe40000000f00 */
[----:B------:R-:W-:Y:S02]  /*daa0*/  MOV R38, R38 ;  /* 0x0000002600267202 */ /* 0x000fe40000000f00 */
[----:B------:R-:W-:Y:S02]  /*dab0*/  MOV R39, R48 ;  /* 0x0000003000277202 */ /* 0x000fe40000000f00 */
[----:B------:R-:W-:Y:S02]  /*dac0*/  MOV R57, R46 ;  /* 0x0000002e00397202 */ /* 0x000fe40000000f00 */
[----:B------:R-:W-:Y:S02]  /*dad0*/  MOV R36, R52 ;  /* 0x0000003400247202 */ /* 0x000fe40000000f00 */
[----:B------:R-:W-:-:S02]  /*dae0*/  MOV R46, R6 ;  /* 0x00000006002e7202 */ /* 0x000fc40000000f00 */
[----:B------:R-:W-:Y:S02]  /*daf0*/  MOV R48, R4 ;  /* 0x0000000400307202 */ /* 0x000fe40000000f00 */
[----:B------:R-:W-:Y:S02]  /*db00*/  MOV R47, R8 ;  /* 0x00000008002f7202 */ /* 0x000fe40000000f00 */
[----:B------:R-:W-:Y:S02]  /*db10*/  MOV R53, R10 ;  /* 0x0000000a00357202 */ /* 0x000fe40000000f00 */
[----:B------:R-:W-:Y:S02]  /*db20*/  F2FP.BF16.F32.PACK_AB R4, R160, R162 ;  /* 0x000000a2a004723e */ /* 0x000fe400000010ff */
[----:B------:R-:W-:Y:S02]  /*db30*/  F2FP.BF16.F32.PACK_AB R5, R51, R50 ;  /* 0x000000323305723e */ /* 0x000fe400000010ff */
[----:B------:R-:W-:-:S02]  /*db40*/  F2FP.BF16.F32.PACK_AB R6, R158, R161 ;  /* 0x000000a19e06723e */ /* 0x000fc400000010ff */
[----:B------:R-:W-:Y:S02]  /*db50*/  F2FP.BF16.F32.PACK_AB R7, R55, R54 ;  /* 0x000000363707723e */ /* 0x000fe400000010ff */
[----:B------:R-:W-:Y:S01]  /*db60*/  LOP3.LUT R34, R34, R35, RZ, 0x3c, !PT ;  /* 0x0000002322227212 */ /* 0x000fe200078e3cff */
[----:B------:R-:W-:Y:S01]  /*db70*/  IMAD.X R35, RZ, RZ, R45, P4 ;  /* 0x000000ffff237224 */ /* 0x000fe200020e062d */
[----:B------:R-:W-:Y:S02]  /*db80*/  F2FP.BF16.F32.PACK_AB R8, R157, R159 ;  /* 0x0000009f9d08723e */ /* 0x000fe400000010ff */
[----:B------:R-:W-:Y:S02]  /*db90*/  F2FP.BF16.F32.PACK_AB R9, R59, R58 ;  /* 0x0000003a3b09723e */ /* 0x000fe400000010ff */
[----:B------:R-:W-:Y:S02]  /*dba0*/  F2FP.BF16.F32.PACK_AB R10, R61, R60 ;  /* 0x0000003c3d0a723e */ /* 0x000fe400000010ff */
[----:B------:R-:W-:-:S02]  /*dbb0*/  F2FP.BF16.F32.PACK_AB R11, R63, R62 ;  /* 0x0000003e3f0b723e */ /* 0x000fc400000010ff */
[----:B------:R-:W-:Y:S02]  /*dbc0*/  MOV R52, R30 ;  /* 0x0000001e00347202 */ /* 0x000fe40000000f00 */
[----:B------:R-:W-:Y:S02]  /*dbd0*/  F2FP.BF16.F32.PACK_AB R12, R65, R64 ;  /* 0x00000040410c723e */ /* 0x000fe400000010ff */
[----:B------:R-:W-:Y:S02]  /*dbe0*/  F2FP.BF16.F32.PACK_AB R14, R69, R68 ;  /* 0x00000044450e723e */ /* 0x000fe400000010ff */
[----:B------:R-:W-:Y:S02]  /*dbf0*/  F2FP.BF16.F32.PACK_AB R28, R73, R72 ;  /* 0x00000048491c723e */ /* 0x000fe400000010ff */
[----:B------:R-:W-:Y:S02]  /*dc00*/  F2FP.BF16.F32.PACK_AB R30, R77, R76 ;  /* 0x0000004c4d1e723e */ /* 0x000fe400000010ff */
[----:B------:R-:W-:Y:S01]  /*dc10*/  F2FP.BF16.F32.PACK_AB R31, R79, R78 ;  /* 0x0000004e4f1f723e */ /* 0x000fe200000010ff */
[----:B------:R0:W-:Y:S01]  /*dc20*/  STSM.16.M88.4 [R56], R4 ;  /* 0x0000000438007844 */ /* 0x0001e20000000200 */
[----:B------:R-:W-:-:S03]  /*dc30*/  MOV R49, R34 ;  /* 0x0000002200317202 */ /* 0x000fc60000000f00 */
[----:B------:R2:W-:Y:S01]  /*dc40*/  STSM.16.M88.4 [R38], R8 ;  /* 0x0000000826007844 */ /* 0x0005e20000000200 */
[----:B------:R-:W-:Y:S02]  /*dc50*/  F2FP.BF16.F32.PACK_AB R32, R81, R80 ;  /* 0x000000505120723e */ /* 0x000fe400000010ff */
[----:B------:R-:W-:Y:S01]  /*dc60*/  F2FP.BF16.F32.PACK_AB R34, R85, R84 ;  /* 0x000000545522723e */ /* 0x000fe200000010ff */
[----:B------:R3:W-:Y:S01]  /*dc70*/  STSM.16.M88.4 [R36], R12 ;  /* 0x0000000c24007844 */ /* 0x0007e20000000200 */
[----:B------:R-:W-:Y:S02]  /*dc80*/  F2FP.BF16.F32.PACK_AB R35, R87, R86 ;  /* 0x000000565723723e */ /* 0x000fe400000010ff */
[----:B------:R-:W-:Y:S01]  /*dc90*/  MOV R24, R42 ;  /* 0x0000002a00187202 */ /* 0x000fe20000000f00 */
[----:B------:R4:W-:Y:S01]  /*dca0*/  STSM.16.M88.4 [R39], R28 ;  /* 0x0000001c27007844 */ /* 0x0009e20000000200 */
[----:B------:R-:W-:Y:S02]  /*dcb0*/  F2FP.BF16.F32.PACK_AB R42, R101, R100 ;  /* 0x00000064652a723e */ /* 0x000fe400000010ff */
[----:B------:R-:W-:-:S02]  /*dcc0*/  F2FP.BF16.F32.PACK_AB R43, R103, R102 ;  /* 0x00000066672b723e */ /* 0x000fc400000010ff */
[----:B0-----:R-:W-:Y:S02]  /*dcd0*/  F2FP.BF16.F32.PACK_AB R4, R105, R104 ;  /* 0x000000686904723e */ /* 0x001fe400000010ff */
[----:B--2---:R-:W-:Y:S02]  /*dce0*/  F2FP.BF16.F32.PACK_AB R38, R93, R92 ;  /* 0x0000005c5d26723e */ /* 0x004fe400000010ff */
[----:B------:R-:W-:Y:S02]  /*dcf0*/  F2FP.BF16.F32.PACK_AB R5, R107, R106 ;  /* 0x0000006a6b05723e */ /* 0x000fe400000010ff */
[----:B---3--:R-:W-:Y:S02]  /*dd00*/  F2FP.BF16.F32.PACK_AB R36, R89, R88 ;  /* 0x000000585924723e */ /* 0x008fe400000010ff */
[----:B------:R-:W-:Y:S02]  /*dd10*/  F2FP.BF16.F32.PACK_AB R6, R109, R108 ;  /* 0x0000006c6d06723e */ /* 0x000fe400000010ff */
[----:B----4-:R-:W-:-:S02]  /*dd20*/  F2FP.BF16.F32.PACK_AB R39, R95, R94 ;  /* 0x0000005e5f27723e */ /* 0x010fc400000010ff */
[----:B------:R-:W-:Y:S01]  /*dd30*/  F2FP.BF16.F32.PACK_AB R7, R111, R110 ;  /* 0x0000006e6f07723e */ /* 0x000fe200000010ff */
[----:B------:R0:W-:Y:S01]  /*dd40*/  STSM.16.M88.4 [R57], R32 ;  /* 0x0000002039007844 */ /* 0x0001e20000000200 */
[----:B------:R-:W-:Y:S02]  /*dd50*/  F2FP.BF16.F32.PACK_AB R8, R113, R112 ;  /* 0x000000707108723e */ /* 0x000fe400000010ff */
[----:B------:R-:W-:Y:S02]  /*dd60*/  F2FP.BF16.F32.PACK_AB R9, R115, R114 ;  /* 0x000000727309723e */ /* 0x000fe400000010ff */
[----:B------:R-:W-:Y:S02]  /*dd70*/  F2FP.BF16.F32.PACK_AB R10, R117, R116 ;  /* 0x00000074750a723e */ /* 0x000fe400000010ff */
[----:B------:R-:W-:Y:S01]  /*dd80*/  F2FP.BF16.F32.PACK_AB R11, R119, R118 ;  /* 0x00000076770b723e */ /* 0x000fe200000010ff */
[----:B------:R-:W-:Y:S01]  /*dd90*/  STSM.16.M88.4 [R24], R36 ;  /* 0x0000002418007844 */ /* 0x000fe20000000200 */
[----:B------:R-:W-:-:S03]  /*dda0*/  IMAD.X R45, RZ, RZ, R45, P1 ;  /* 0x000000ffff2d7224 */ /* 0x000fc600008e062d */
[----:B------:R-:W-:Y:S01]  /*ddb0*/  STSM.16.M88.4 [R47], R40 ;  /* 0x000000282f007844 */ /* 0x000fe20000000200 */
[----:B------:R-:W-:-:S03]  /*ddc0*/  F2FP.BF16.F32.PACK_AB R12, R121, R120 ;  /* 0x00000078790c723e */ /* 0x000fc600000010ff */
[----:B------:R-:W-:Y:S01]  /*ddd0*/  STSM.16.M88.4 [R49], R4 ;  /* 0x0000000431007844 */ /* 0x000fe20000000200 */
[----:B------:R-:W-:Y:S02]  /*dde0*/  F2FP.BF16.F32.PACK_AB R13, R123, R122 ;  /* 0x0000007a7b0d723e */ /* 0x000fe400000010ff */
[----:B------:R-:W-:Y:S01]  /*ddf0*/  F2FP.BF16.F32.PACK_AB R14, R125, R124 ;  /* 0x0000007c7d0e723e */ /* 0x000fe200000010ff */
[----:B------:R2:W-:Y:S01]  /*de00*/  STSM.16.M88.4 [R52], R8 ;  /* 0x0000000834007844 */ /* 0x0005e20000000200 */
[----:B------:R-:W-:Y:S02]  /*de10*/  F2FP.BF16.F32.PACK_AB R15, R127, R126 ;  /* 0x0000007e7f0f723e */ /* 0x000fe400000010ff */
[----:B------:R-:W-:Y:S02]  /*de20*/  ISETP.NE.U32.AND P0, PT, RZ, UR4, PT ;  /* 0x00000004ff007c0c */ /* 0x000fe4000bf05070 */
[----:B------:R-:W-:Y:S02]  /*de30*/  F2FP.BF16.F32.PACK_AB R28, R129, R128 ;  /* 0x00000080811c723e */ /* 0x000fe400000010ff */
[----:B------:R-:W-:-:S02]  /*de40*/  F2FP.BF16.F32.PACK_AB R29, R131, R130 ;  /* 0x00000082831d723e */ /* 0x000fc400000010ff */
[----:B------:R-:W-:Y:S02]  /*de50*/  F2FP.BF16.F32.PACK_AB R30, R133, R132 ;  /* 0x00000084851e723e */ /* 0x000fe400000010ff */
[----:B------:R-:W-:Y:S02]  /*de60*/  F2FP.BF16.F32.PACK_AB R31, R135, R134 ;  /* 0x00000086871f723e */ /* 0x000fe400000010ff */
[----:B0-----:R-:W-:Y:S02]  /*de70*/  F2FP.BF16.F32.PACK_AB R32, R137, R136 ;  /* 0x000000888920723e */ /* 0x001fe400000010ff */
[----:B--2---:R-:W-:Y:S02]  /*de80*/  IADD3 R8, P1, R70, UR4, RZ ;  /* 0x0000000446087c10 */ /* 0x004fe4000ff3e0ff */
[----:B------:R-:W-:Y:S02]  /*de90*/  F2FP.BF16.F32.PACK_AB R33, R139, R138 ;  /* 0x0000008a8b21723e */ /* 0x000fe400000010ff */
[----:B------:R-:W-:-:S02]  /*dea0*/  F2FP.BF16.F32.PACK_AB R34, R141, R140 ;  /* 0x0000008c8d22723e */ /* 0x000fc400000010ff */
[----:B------:R-:W-:Y:S02]  /*deb0*/  F2FP.BF16.F32.PACK_AB R35, R143, R142 ;  /* 0x0000008e8f23723e */ /* 0x000fe400000010ff */
[----:B------:R-:W-:Y:S02]  /*dec0*/  MOV R44, R44 ;  /* 0x0000002c002c7202 */ /* 0x000fe40000000f00 */
[----:B------:R-:W-:Y:S02]  /*ded0*/  F2FP.BF16.F32.PACK_AB R4, R145, R144 ;  /* 0x000000909104723e */ /* 0x000fe400000010ff */
[----:B------:R-:W-:Y:S02]  /*dee0*/  F2FP.BF16.F32.PACK_AB R5, R147, R146 ;  /* 0x000000929305723e */ /* 0x000fe400000010ff */
[----:B------:R-:W-:Y:S02]  /*def0*/  F2FP.BF16.F32.PACK_AB R6, R149, R148 ;  /* 0x000000949506723e */ /* 0x000fe400000010ff */
[----:B------:R-:W-:Y:S01]  /*df00*/  F2FP.BF16.F32.PACK_AB R7, R151, R150 ;  /* 0x000000969707723e */ /* 0x000fe200000010ff */
[----:B------:R-:W-:Y:S01]  /*df10*/  STSM.16.M88.4 [R53], R12 ;  /* 0x0000000c35007844 */ /* 0x000fe20000000200 */
[----:B------:R-:W-:-:S02]  /*df20*/  ISETP.NE.AND.EX P0, PT, RZ, UR5, PT, P0 ;  /* 0x00000005ff007c0c */ /* 0x000fc4000bf05300 */
[----:B------:R-:W-:Y:S01]  /*df30*/  IADD3.X R9, R66, UR5, RZ, P1, !PT ;  /* 0x0000000542097c10 */ /* 0x000fe20008ffe4ff */
[----:B------:R-:W-:Y:S01]  /*df40*/  ULDC.64 UR4, c[0x0][0xc08] ;  /* 0x0003020000047ab9 */ /* 0x000fe20000000a00 */
[----:B------:R-:W-:Y:S01]  /*df50*/  STSM.16.M88.4 [R46], R28 ;  /* 0x0000001c2e007844 */ /* 0x000fe20000000200 */
[----:B------:R-:W-:-:S03]  /*df60*/  ISETP.NE.U32.AND P6, PT, RZ, UR4, PT ;  /* 0x00000004ff007c0c */ /* 0x000fc6000bfc5070 */
[----:B------:R-:W-:Y:S01]  /*df70*/  STSM.16.M88.4 [R48], R32 ;  /* 0x0000002030007844 */ /* 0x000fe20000000200 */
[----:B------:R-:W-:-:S03]  /*df80*/  ISETP.NE.AND.EX P6, PT, RZ, UR5, PT, P6 ;  /* 0x00000005ff007c0c */ /* 0x000fc6000bfc5360 */
[----:B------:R0:W-:Y:S01]  /*df90*/  STSM.16.M88.4 [R44], R4 ;  /* 0x000000042c007844 */ /* 0x0001e20000000200 */
[----:B------:R-:W-:Y:S01]  /*dfa0*/  IMAD.MOV.U32 R80, RZ, RZ, RZ ;  /* 0x000000ffff507224 */ /* 0x000fe200078e00ff */
[----:B------:R-:W-:Y:S08]  /*dfb0*/  BAR.SYNC.DEFER_BLOCKING 0x1, 0x100 ;  /* 0x0044000000007b1d */ /* 0x000ff00000010000 */
[----:B0-----:R-:W-:Y:S01]  /*dfc0*/  @P6 IADD3 R4, P4, R70, UR4, RZ ;  /* 0x0000000446046c10 */ /* 0x001fe2000ff9e0ff */
[----:B------:R-:W-:-:S02]  /*dfd0*/  ULDC UR4, c[0x0][0xa88] ;  /* 0x0002a20000047ab9 */ /* 0x000fc40000000800 */
[----:B------:R-:W-:Y:S01]  /*dfe0*/  IMAD.U32 R24, RZ, RZ, UR4 ;  /* 0x00000004ff187e24 */ /* 0x000fe2000f8e00ff */
[----:B------:R-:W-:Y:S01]  /*dff0*/  @P6 IADD3.X R5, R66, UR5, RZ, P4, !PT ;  /* 0x0000000542056c10 */ /* 0x000fe2000a7fe4ff */
[----:B------:R0:W5:Y:S04]  /*e000*/  @P0 LDG.E R80, desc[UR40][R8.64] ;  /* 0x0000002808500981 */ /* 0x000168000c1e1900 */
[----:B------:R0:W5:Y:S01]  /*e010*/  @P6 LDG.E R24, desc[UR40][R4.64] ;  /* 0x0000002804186981 */ /* 0x000162000c1e1900 */
[----:B------:R-:W2:Y:S02]  /*e020*/  S2R R90, SR_TID.X ;  /* 0x00000000005a7919 */ /* 0x000ea40000002100 */
[----:B--2---:R-:W-:-:S05]  /*e030*/  VIADD R90, R90, 0xffffff80 ;  /* 0xffffff805a5a7836 */ /* 0x004fca0000000000 */
[----:B------:R-:W-:-:S04]  /*e040*/  SHF.R.S32.HI R97, RZ, 0x1f, R90 ;  /* 0x0000001fff617819 */ /* 0x000fc8000001145a */
[----:B------:R-:W-:-:S04]  /*e050*/  LEA.HI R97, R97, R90, RZ, 0x3 ;  /* 0x0000005a61617211 */ /* 0x000fc800078f18ff */
[----:B------:R-:W-:-:S05]  /*e060*/  SHF.R.S32.HI R97, RZ, 0x3, R97 ;  /* 0x00000003ff617819 */ /* 0x000fca0000011461 */
[----:B------:R-:W-:-:S04]  /*e070*/  IMAD R11, R97, 0x40, R192 ;  /* 0x00000040610b7824 */ /* 0x000fc800078e02c0 */
[----:B------:R-:W-:-:S03]  /*e080*/  IMAD.WIDE R20, R11, 0x2, R20 ;  /* 0x000000020b147825 */ /* 0x000fc600078e0214 */
[C---:B------:R-:W-:Y:S02]  /*e090*/  IADD3 R11, P1, R20.reuse, 0x1000, RZ ;  /* 0x00001000140b7810 */ /* 0x040fe40007f3e0ff */
[C---:B------:R-:W-:Y:S02]  /*e0a0*/  IADD3 R13, P2, R20.reuse, 0x2000, RZ ;  /* 0x00002000140d7810 */ /* 0x040fe40007f5e0ff */
[C---:B------:R-:W-:Y:S02]  /*e0b0*/  IADD3 R29, P3, R20.reuse, 0x3000, RZ ;  /* 0x00003000141d7810 */ /* 0x040fe40007f7e0ff */
[----:B------:R-:W-:Y:S02]  /*e0c0*/  IADD3 R33, P4, R20, 0x4000, RZ ;  /* 0x0000400014217810 */ /* 0x000fe40007f9e0ff */
[----:B------:R-:W-:Y:S02]  /*e0d0*/  LOP3.LUT R10, R11, 0x380, RZ, 0xc0, !PT ;  /* 0x000003800b0a7812 */ /* 0x000fe400078ec0ff */
[----:B------:R-:W-:-:S02]  /*e0e0*/  LOP3.LUT R12, R13, 0x380, RZ, 0xc0, !PT ;  /* 0x000003800d0c7812 */ /* 0x000fc400078ec0ff */
[----:B------:R-:W-:Y:S02]  /*e0f0*/  LOP3.LUT R28, R29, 0x380, RZ, 0xc0, !PT ;  /* 0x000003801d1c7812 */ /* 0x000fe400078ec0ff */
[----:B------:R-:W-:Y:S02]  /*e100*/  LOP3.LUT R32, R33, 0x380, RZ, 0xc0, !PT ;  /* 0x0000038021207812 */ /* 0x000fe400078ec0ff */
[----:B------:R-:W-:Y:S02]  /*e110*/  SHF.R.U64 R10, R10, 0x3, RZ ;  /* 0x000000030a0a7819 */ /* 0x000fe400000012ff */
[----:B------:R-:W-:Y:S02]  /*e120*/  SHF.R.U64 R12, R12, 0x3, RZ ;  /* 0x000000030c0c7819 */ /* 0x000fe400000012ff */
[----:B------:R-:W-:Y:S02]  /*e130*/  SHF.R.U64 R28, R28, 0x3, RZ ;  /* 0x000000031c1c7819 */ /* 0x000fe400000012ff */
[----:B------:R-:W-:-:S02]  /*e140*/  SHF.R.U64 R32, R32, 0x3, RZ ;  /* 0x0000000320207819 */ /* 0x000fc400000012ff */
[----:B------:R-:W-:Y:S02]  /*e150*/  IADD3 R37, P5, R20, 0x5000, RZ ;  /* 0x0000500014257810 */ /* 0x000fe40007fbe0ff */
        /* <DEDUP_REMOVED lines=8> */
[----:B------:R-:W-:-:S02]  /*e1e0*/  P2R R6, PR, RZ, 0x20 ;  /* 0x00000020ff067803 */ /* 0x000fc40000000000 */
[C---:B------:R-:W-:Y:S02]  /*e1f0*/  IADD3 R41, P1, R20.reuse, 0x6000, RZ ;  /* 0x0000600014297810 */ /* 0x040fe40007f3e0ff */
[C---:B------:R-:W-:Y:S02]  /*e200*/  IADD3 R45, P2, R20.reuse, 0x7000, RZ ;  /* 0x00007000142d7810 */ /* 0x040fe40007f5e0ff */
[C---:B------:R-:W-:Y:S02]  /*e210*/  IADD3 R49, P3, R20.reuse, 0x8000, RZ ;  /* 0x0000800014317810 */ /* 0x040fe40007f7e0ff */
[C---:B------:R-:W-:Y:S02]  /*e220*/  IADD3 R53, P4, R20.reuse, 0x9000, RZ ;  /* 0x0000900014357810 */ /* 0x040fe40007f9e0ff */
[----:B------:R-:W-:Y:S02]  /*e230*/  IADD3 R57, P5, R20, 0xa000, RZ ;  /* 0x0000a00014397810 */ /* 0x000fe40007fbe0ff */
[----:B------:R-:W-:-:S02]  /*e240*/  LOP3.LUT R36, R37, 0x380, RZ, 0xc0, !PT ;  /* 0x0000038025247812 */ /* 0x000fc400078ec0ff */
[----:B------:R-:W-:Y:S02]  /*e250*/  LOP3.LUT R40, R41, 0x380, RZ, 0xc0, !PT ;  /* 0x0000038029287812 */ /* 0x000fe400078ec0ff */
[----:B------:R-:W-:Y:S02]  /*e260*/  LOP3.LUT R44, R45, 0x380, RZ, 0xc0, !PT ;  /* 0x000003802d2c7812 */ /* 0x000fe400078ec0ff */
[----:B------:R-:W-:Y:S02]  /*e270*/  LOP3.LUT R48, R49, 0x380, RZ, 0xc0, !PT ;  /* 0x0000038031307812 */ /* 0x000fe400078ec0ff */
[----:B------:R-:W-:Y:S02]  /*e280*/  LOP3.LUT R52, R53, 0x380, RZ, 0xc0, !PT ;  /* 0x0000038035347812 */ /* 0x000fe400078ec0ff */
[----:B------:R-:W-:Y:S02]  /*e290*/  LOP3.LUT R56, R57, 0x380, RZ, 0xc0, !PT ;  /* 0x0000038039387812 */ /* 0x000fe400078ec0ff */
[----:B------:R-:W-:-:S02]  /*e2a0*/  SHF.R.U64 R36, R36, 0x3, RZ ;  /* 0x0000000324247819 */ /* 0x000fc400000012ff */
[----:B------:R-:W-:Y:S02]  /*e2b0*/  SHF.R.U64 R40, R40, 0x3, RZ ;  /* 0x0000000328287819 */ /* 0x000fe400000012ff */
[----:B------:R-:W-:Y:S02]  /*e2c0*/  SHF.R.U64 R44, R44, 0x3, RZ ;  /* 0x000000032c2c7819 */ /* 0x000fe400000012ff */
[----:B------:R-:W-:Y:S02]  /*e2d0*/  SHF.R.U64 R48, R48, 0x3, RZ ;  /* 0x0000000330307819 */ /* 0x000fe400000012ff */
[----:B------:R-:W-:Y:S02]  /*e2e0*/  SHF.R.U64 R52, R52, 0x3, RZ ;  /* 0x0000000334347819 */ /* 0x000fe400000012ff */
[----:B------:R-:W-:Y:S02]  /*e2f0*/  SHF.R.U64 R56, R56, 0x3, RZ ;  /* 0x0000000338387819 */ /* 0x000fe400000012ff */
[----:B------:R-:W-:-:S02]  /*e300*/  LOP3.LUT R36, R36, R37, RZ, 0x3c, !PT ;  /* 0x0000002524247212 */ /* 0x000fc400078e3cff */
[----:B------:R-:W-:Y:S02]  /*e310*/  LOP3.LUT R40, R40, R41, RZ, 0x3c, !PT ;  /* 0x0000002928287212 */ /* 0x000fe400078e3cff */
[----:B------:R-:W-:Y:S02]  /*e320*/  LOP3.LUT R44, R44, R45, RZ, 0x3c, !PT ;  /* 0x0000002d2c2c7212 */ /* 0x000fe400078e3cff */
[----:B------:R-:W-:Y:S02]  /*e330*/  LOP3.LUT R48, R48, R49, RZ, 0x3c, !PT ;  /* 0x0000003130307212 */ /* 0x000fe400078e3cff */
[----:B------:R-:W-:Y:S02]  /*e340*/  LOP3.LUT R52, R52, R53, RZ, 0x3c, !PT ;  /* 0x0000003534347212 */ /* 0x000fe400078e3cff */
[----:B------:R-:W-:Y:S01]  /*e350*/  LOP3.LUT R56, R56, R57, RZ, 0x3c, !PT ;  /* 0x0000003938387212 */ /* 0x000fe200078e3cff */
[----:B0-----:R-:W-:Y:S06]  /*e360*/  @P6 BRA `(.L_x_3932) ;  /* 0x0000000000106947 */ /* 0x001fec0003800000 */
[----:B------:R-:W-:Y:S05]  /*e370*/  @!P0 BRA `(.L_x_3932) ;  /* 0x00000000000c8947 */ /* 0x000fea0003800000 */
[----:B------:R-:W2:Y:S04]  /*e380*/  LDG.E R5, desc[UR40][R8.64] ;  /* 0x0000002808057981 */ /* 0x000ea8000c1e1900 */
[----:B-----5:R-:W2:Y:S02]  /*e390*/  LDG.E R24, desc[UR40][R8.64+0x4] ;  /* 0x0000042808187981 */ /* 0x020ea4000c1e1900 */
[----:B--2---:R-:W-:-:S07]  /*e3a0*/  IMAD.IADD R24, R24, 0x1, -R5 ;  /* 0x0000000118187824 */ /* 0x004fce00078e0a05 */
.L_x_3932:
[----:B------:R-:W2:Y:S01]  /*e3b0*/  LDL.LU R9, [R1+0x20] ;  /* 0x0000200001097983 */ /* 0x000ea20000300800 */
[----:B------:R-:W-:-:S03]  /*e3c0*/  ISETP.NE.AND P6, PT, R6, RZ, PT ;  /* 0x000000ff0600720c */ /* 0x000fc60003fc5270 */
[----:B------:R-:W3:Y:S01]  /*e3d0*/  LDL.LU R8, [R1+0x40] ;  /* 0x0000400001087983 */ /* 0x000ee20000300800 */
[----:B------:R-:W0:Y:S01]  /*e3e0*/  S2R R5, SR_TID.X ;  /* 0x0000000000057919 */ /* 0x000e220000002100 */
[--C-:B------:R-:W-:Y:S01]  /*e3f0*/  IMAD.X R57, RZ, RZ, R21.reuse, P5 ;  /* 0x000000ffff397224 */ /* 0x100fe200028e0615 */
[----:B------:R-:W-:Y:S01]  /*e400*/  IADD3.X R45, RZ, R21, RZ, P2, !PT ;  /* 0x00000015ff2d7210 */ /* 0x000fe200017fe4ff */
[----:B------:R-:W-:Y:S01]  /*e410*/  IMAD.X R37, RZ, RZ, R21, P6 ;  /* 0x000000ffff257224 */ /* 0x000fe200030e0615 */
[----:B------:R-:W4:Y:S04]  /*e420*/  LDL R86, [R1+0x14] ;  /* 0x0000140001567983 */ /* 0x000f280000100800 */
[----:B------:R0:W5:Y:S02]  /*e430*/  LDL R84, [R1+0x38] ;  /* 0x0000380001547983 */ /* 0x0001640000100800 */
[----:B0-----:R-:W-:-:S05]  /*e440*/  VIADD R5, R5, 0xffffff80 ;  /* 0xffffff8005057836 */ /* 0x001fca0000000000 */
[----:B------:R-:W-:-:S04]  /*e450*/  SHF.R.S32.HI R4, RZ, 0x1f, R5 ;  /* 0x0000001fff047819 */ /* 0x000fc80000011405 */
[----:B------:R-:W-:-:S04]  /*e460*/  LEA.HI R4, R4, R5, RZ, 0x7 ;  /* 0x0000000504047211 */ /* 0x000fc800078f38ff */
[----:B------:R-:W-:-:S06]  /*e470*/  SHF.R.S32.HI R4, RZ, 0x7, R4 ;  /* 0x00000007ff047819 */ /* 0x000fcc0000011404 */
[----:B------:R-:W0:Y:S01]  /*e480*/  SHFL.IDX PT, R4, R4, RZ, 0x1f ;  /* 0x00001fff04047589 */ /* 0x000e2200000e0000 */
[--C-:B------:R-:W-:Y:S01]  /*e490*/  IMAD.X R41, RZ, RZ, R21.reuse, P1 ;  /* 0x000000ffff297224 */ /* 0x100fe200008e0615 */
[C---:B------:R-:W-:Y:S01]  /*e4a0*/  IADD3 R61, P6, R20.reuse, 0xb000, RZ ;  /* 0x0000b000143d7810 */ /* 0x040fe20007fde0ff */
[--C-:B------:R-:W-:Y:S01]  /*e4b0*/  IMAD.X R49, RZ, RZ, R21.reuse, P3 ;  /* 0x000000ffff317224 */ /* 0x100fe200018e0615 */
[C---:B------:R-:W-:Y:S01]  /*e4c0*/  IADD3 R65, P1, R20.reuse, 0xc000, RZ ;  /* 0x0000c00014417810 */ /* 0x040fe20007f3e0ff */
[----:B------:R-:W-:Y:S01]  /*e4d0*/  IMAD.X R53, RZ, RZ, R21, P4 ;  /* 0x000000ffff357224 */ /* 0x000fe200020e0615 */
[C---:B------:R-:W-:Y:S02]  /*e4e0*/  IADD3 R69, P2, R20.reuse, 0xd000, RZ ;  /* 0x0000d00014457810 */ /* 0x040fe40007f5e0ff */
[C---:B------:R-:W-:Y:S02]  /*e4f0*/  IADD3 R73, P3, R20.reuse, 0xe000, RZ ;  /* 0x0000e00014497810 */ /* 0x040fe40007f7e0ff */
[----:B------:R-:W-:-:S02]  /*e500*/  IADD3 R7, P4, R20, 0xf000, RZ ;  /* 0x0000f00014077810 */ /* 0x000fc40007f9e0ff */
[----:B------:R-:W-:Y:S02]  /*e510*/  LOP3.LUT R60, R61, 0x380, RZ, 0xc0, !PT ;  /* 0x000003803d3c7812 */ /* 0x000fe400078ec0ff */
[----:B------:R-:W-:Y:S02]  /*e520*/  LOP3.LUT R64, R65, 0x380, RZ, 0xc0, !PT ;  /* 0x0000038041407812 */ /* 0x000fe400078ec0ff */
[----:B------:R-:W-:Y:S02]  /*e530*/  LOP3.LUT R68, R69, 0x380, RZ, 0xc0, !PT ;  /* 0x0000038045447812 */ /* 0x000fe400078ec0ff */
[----:B------:R-:W-:Y:S02]  /*e540*/  LOP3.LUT R72, R73, 0x380, RZ, 0xc0, !PT ;  /* 0x0000038049487812 */ /* 0x000fe400078ec0ff */
[----:B0-----:R-:W-:Y:S02]  /*e550*/  ISETP.NE.AND P5, PT, R4, RZ, PT ;  /* 0x000000ff0400720c */ /* 0x001fe40003fa5270 */
[----:B------:R-:W-:-:S02]  /*e560*/  LOP3.LUT R5, R20, 0x380, RZ, 0xc0, !PT ;  /* 0x0000038014057812 */ /* 0x000fc400078ec0ff */
[----:B------:R-:W-:Y:S02]  /*e570*/  LOP3.LUT R6, R7, 0x380, RZ, 0xc0, !PT ;  /* 0x0000038007067812 */ /* 0x000fe400078ec0ff */
[----:B------:R-:W-:Y:S02]  /*e580*/  SHF.R.U64 R60, R60, 0x3, RZ ;  /* 0x000000033c3c7819 */ /* 0x000fe400000012ff */
[----:B------:R-:W-:Y:S02]  /*e590*/  SHF.R.U64 R64, R64, 0x3, RZ ;  /* 0x0000000340407819 */ /* 0x000fe400000012ff */
[----:B------:R-:W-:Y:S02]  /*e5a0*/  SHF.R.U64 R68, R68, 0x3, RZ ;  /* 0x0000000344447819 */ /* 0x000fe400000012ff */
[----:B------:R-:W-:Y:S02]  /*e5b0*/  SHF.R.U64 R72, R72, 0x3, RZ ;  /* 0x0000000348487819 */ /* 0x000fe400000012ff */
[----:B------:R-:W-:-:S02]  /*e5c0*/  SHF.R.U64 R5, R5, 0x3, RZ ;  /* 0x0000000305057819 */ /* 0x000fc400000012ff */
[----:B------:R-:W-:Y:S01]  /*e5d0*/  SHF.R.U64 R6, R6, 0x3, RZ ;  /* 0x0000000306067819 */ /* 0x000fe200000012ff */
        /* <DEDUP_REMOVED lines=10> */
[----:B------:R-:W-:Y:S01]  /*e680*/  IMAD.MOV.U32 R5, RZ, RZ, R21 ;  /* 0x000000ffff057224 */ /* 0x000fe200078e0015 */
[----:B------:R-:W-:-:S02]  /*e690*/  LOP3.LUT R76, R6, R7, RZ, 0x3c, !PT ;  /* 0x00000007064c7212 */ /* 0x000fc400078e3cff */
[----:B-----5:R-:W-:Y:S02]  /*e6a0*/  SHF.R.S32.HI R21, RZ, 0x1f, R80 ;  /* 0x0000001fff157819 */ /* 0x020fe40000011450 */
[----:B--2---:R-:W-:Y:S02]  /*e6b0*/  SEL R81, R9, RZ, !P0 ;  /* 0x000000ff09517207 */ /* 0x004fe40004000000 */
[----:B---3--:R-:W-:Y:S02]  /*e6c0*/  SEL R82, R8, RZ, !P0 ;  /* 0x000000ff08527207 */ /* 0x008fe40004000000 */
[----:B----4-:R-:W-:Y:S01]  /*e6d0*/  SHF.R.S32.HI R83, RZ, 0x1f, R86 ;  /* 0x0000001fff537819 */ /* 0x010fe20000011456 */
[----:B------:R-:W-:Y:S06]  /*e6e0*/  @P5 BRA `(.L_x_3933) ;  /* 0x0000000000bc5947 */ /* 0x000fec0003800000 */
[----:B------:R-:W2:Y:S01]  /*e6f0*/  LDL R8, [R1+0x58] ;  /* 0x0000580001087983 */ /* 0x000ea20000100800 */
[----:B------:R-:W0:Y:S01]  /*e700*/  LDC R35, c[0x0][0xbe8] ;  /* 0x0002fa00ff237b82 */ /* 0x000e220000000800 */
[----:B------:R-:W-:Y:S01]  /*e710*/  ULDC.64 UR4, c[0x0][0xb90] ;  /* 0x0002e40000047ab9 */ /* 0x000fe20000000a00 */
[----:B------:R-:W-:Y:S02]  /*e720*/  IMAD.MOV.U32 R6, RZ, RZ, R80 ;  /* 0x000000ffff067224 */ /* 0x000fe400078e0050 */
[----:B------:R-:W-:Y:S02]  /*e730*/  IMAD.MOV.U32 R7, RZ, RZ, R21 ;  /* 0x000000ffff077224 */ /* 0x000fe400078e0015 */
[----:B------:R-:W-:Y:S02]  /*e740*/  IMAD R30, R84, 0x40, R194 ;  /* 0x00000040541e7824 */ /* 0x000fe400078e02c2 */
[----:B------:R-:W-:Y:S01]  /*e750*/  IMAD.WIDE.U32 R6, R86, UR4, R6 ;  /* 0x0000000456067c25 */ /* 0x000fe2000f8e0006 */
[----:B0-----:R-:W-:-:S13]  /*e760*/  ISETP.NE.AND P0, PT, R35, 0x1, PT ;  /* 0x000000012300780c */ /* 0x001fda0003f05270 */
[----:B------:R-:W0:Y:S08]  /*e770*/  @P0 LDC R9, c[0x0][0xbec] ;  /* 0x0002fb00ff090b82 */ /* 0x000e300000000800 */
[----:B------:R-:W3:Y:S01]  /*e780*/  @P0 LDC R31, c[0x0][0xbf0] ;  /* 0x0002fc00ff1f0b82 */ /* 0x000ee20000000800 */
[----:B--2---:R-:W-:Y:S02]  /*e790*/  IMAD R20, R84, 0x40, R8 ;  /* 0x0000004054147824 */ /* 0x004fe400078e0208 */
[----:B------:R-:W-:-:S04]  /*e7a0*/  IMAD R8, R83, UR4, RZ ;  /* 0x0000000453087c24 */ /* 0x000fc8000f8e02ff */
[----:B------:R-:W-:Y:S01]  /*e7b0*/  IMAD R15, R86, UR5, R8 ;  /* 0x00000005560f7c24 */ /* 0x000fe2000f8e0208 */
[----:B------:R-:W-:Y:S01]  /*e7c0*/  ULDC.64 UR4, c[0x0][0xb98] ;  /* 0x0002e60000047ab9 */ /* 0x000fe20000000a00 */
[----:B0-----:R-:W-:-:S04]  /*e7d0*/  @P0 IMAD.HI.U32 R8, R20, R9, RZ ;  /* 0x0000000914080227 */ /* 0x001fc800078e00ff */
[----:B------:R-:W-:Y:S01]  /*e7e0*/  IMAD.MOV.U32 R9, RZ, RZ, R20 ;  /* 0x000000ffff097224 */ /* 0x000fe200078e0014 */
[----:B---3--:R-:W-:Y:S01]  /*e7f0*/  @P0 SHF.R.U32.HI R9, RZ, R31, R8 ;  /* 0x0000001fff090219 */ /* 0x008fe20000011608 */
[----:B------:R-:W-:Y:S02]  /*e800*/  IMAD.IADD R7, R7, 0x1, R15 ;  /* 0x0000000107077824 */ /* 0x000fe400078e020f */
[----:B------:R-:W-:Y:S01]  /*e810*/  IMAD R8, R82, UR4, RZ ;  /* 0x0000000452087c24 */ /* 0x000fe2000f8e02ff */
[--C-:B------:R-:W-:Y:S01]  /*e820*/  SHF.R.S32.HI R31, RZ, 0x1f, R9.reuse ;  /* 0x0000001fff1f7819 */ /* 0x100fe20000011409 */
[----:B------:R-:W-:Y:S02]  /*e830*/  IMAD.MOV R14, RZ, RZ, -R9 ;  /* 0x000000ffff0e7224 */ /* 0x000fe400078e0a09 */
[----:B------:R-:W-:-:S04]  /*e840*/  IMAD.WIDE.U32 R6, R81, UR4, R6 ;  /* 0x0000000451067c25 */ /* 0x000fc8000f8e0006 */
[----:B------:R-:W-:Y:S01]  /*e850*/  IMAD R15, R35, R14, R20 ;  /* 0x0000000e230f7224 */ /* 0x000fe200078e0214 */
[----:B------:R-:W-:Y:S01]  /*e860*/  IADD3 R6, P0, R9, R6, RZ ;  /* 0x0000000609067210 */ /* 0x000fe20007f1e0ff */
[----:B------:R-:W-:Y:S01]  /*e870*/  IMAD R14, R81, UR5, R8 ;  /* 0x00000005510e7c24 */ /* 0x000fe2000f8e0208 */
[----:B------:R-:W-:Y:S01]  /*e880*/  ULDC.64 UR4, c[0x0][0xb88] ;  /* 0x0002e20000047ab9 */ /* 0x000fe20000000a00 */
[----:B------:R-:W-:Y:S01]  /*e890*/  IMAD R35, R24, R35, RZ ;  /* 0x0000002318237224 */ /* 0x000fe200078e02ff */
[----:B------:R-:W-:Y:S02]  /*e8a0*/  SHF.R.S32.HI R8, RZ, 0x1f, R15 ;  /* 0x0000001fff087819 */ /* 0x000fe4000001140f */
[----:B------:R-:W-:Y:S01]  /*e8b0*/  IADD3.X R7, R31, R7, R14, P0, !PT ;  /* 0x000000071f077210 */ /* 0x000fe200007fe40e */
[----:B------:R-:W-:Y:S02]  /*e8c0*/  IMAD.MOV R31, RZ, RZ, -R211 ;  /* 0x000000ffff1f7224 */ /* 0x000fe400078e0ad3 */
[----:B------:R-:W-:-:S02]  /*e8d0*/  IMAD R8, R8, UR4, RZ ;  /* 0x0000000408087c24 */ /* 0x000fc4000f8e02ff */
[----:B------:R-:W-:-:S04]  /*e8e0*/  IMAD.WIDE.U32 R6, R15, UR4, R6 ;  /* 0x000000040f067c25 */ /* 0x000fc8000f8e0006 */
[----:B------:R-:W-:Y:S01]  /*e8f0*/  IMAD R15, R15, UR5, R8 ;  /* 0x000000050f0f7c24 */ /* 0x000fe2000f8e0208 */
[----:B------:R-:W-:Y:S01]  /*e900*/  ULDC.64 UR4, c[0x0][0xb50] ;  /* 0x0002d40000047ab9 */ /* 0x000fe20000000a00 */
[----:B------:R-:W-:Y:S02]  /*e910*/  VIADD R14, R30, 0x8 ;  /* 0x000000081e0e7836 */ /* 0x000fe40000000000 */
[----:B------:R-:W-:Y:S01]  /*e920*/  IMAD.IADD R7, R7, 0x1, R15 ;  /* 0x0000000107077824 */ /* 0x000fe200078e020f */
[----:B------:R-:W-:-:S04]  /*e930*/  LEA R15, P0, R6, UR4, 0x2 ;  /* 0x00000004060f7c11 */ /* 0x000fc8000f8010ff */
[----:B------:R-:W-:Y:S01]  /*e940*/  LEA.HI.X R20, R6, UR5, R7, 0x2, P0 ;  /* 0x0000000506147c11 */ /* 0x000fe200080f1407 */
[----:B------:R-:W-:Y:S01]  /*e950*/  SHFL.IDX PT, R8, R15, 0x1, 0x1c1f ;  /* 0x003c1f000f087f89 */ /* 0x000fe200000e0000 */
[----:B------:R-:W-:-:S03]  /*e960*/  ISETP.NE.AND P0, PT, R210, R31, PT ;  /* 0x0000001fd200720c */ /* 0x000fc60003f05270 */
[----:B------:R-:W-:Y:S01]  /*e970*/  SHFL.IDX PT, R6, R15, RZ, 0x1c1f ;  /* 0x001c1fff0f067589 */ /* 0x000fe200000e0000 */
[-C--:B------:R-:W-:Y:S02]  /*e980*/  ISETP.GE.OR P1, PT, R30, R35.reuse, P0 ;  /* 0x000000231e00720c */ /* 0x080fe40000726670 */
[----:B------:R-:W-:Y:S01]  /*e990*/  ISETP.GE.OR P0, PT, R14, R35, P0 ;  /* 0x000000230e00720c */ /* 0x000fe20000706670 */
[----:B------:R-:W0:Y:S04]  /*e9a0*/  SHFL.IDX PT, R7, R20, RZ, 0x1c1f ;  /* 0x001c1fff14077589 */ /* 0x000e2800000e0000 */
[----:B------:R-:W2:Y:S06]  /*e9b0*/  SHFL.IDX PT, R9, R20, 0x1, 0x1c1f ;  /* 0x003c1f0014097f89 */ /* 0x000eac00000e0000 */
[----:B0-----:R0:W-:Y:S04]  /*e9c0*/  @!P1 ST.E desc[UR40][R6.64], R3 ;  /* 0x0000000306009985 */ /* 0x0011e8000c101928 */
[----:B--2---:R0:W-:Y:S02]  /*e9d0*/  @!P0 ST.E desc[UR40][R8.64], R0 ;  /* 0x0000000008008985 */ /* 0x0041e4000c101928 */
.L_x_3933:
[----:B------:R-:W2:Y:S01]  /*e9e0*/  LDC R87, c[0x0][0xbe8] ;  /* 0x0002fa00ff577b82 */ /* 0x000ea20000000800 */
[----:B------:R-:W-:Y:S01]  /*e9f0*/  ULDC.64 UR4, c[0x0][0xaa0] ;  /* 0x0002a80000047ab9 */ /* 0x000fe20000000a00 */
[----:B0-----:R-:W5:Y:S01]  /*ea00*/  LD.E.128 R4, desc[UR40][R4.64] ;  /* 0x0000002804047980 */ /* 0x001f62000c101d00 */
[----:B------:R-:W-:Y:S01]  /*ea10*/  IMAD R21, R21, UR4, RZ ;  /* 0x0000000415157c24 */ /* 0x000fe2000f8e02ff */
[----:B------:R-:W-:Y:S02]  /*ea20*/  SHF.R.S32.HI R0, RZ, 0x1f, R90 ;  /* 0x0000001fff007819 */ /* 0x000fe4000001145a */
[----:B------:R-:W5:Y:S01]  /*ea30*/  LD.E.128 R8, desc[UR40][R10.64] ;  /* 0x000000280a087980 */ /* 0x000f62000c101d00 */
[C---:B------:R-:W-:Y:S02]  /*ea40*/  IMAD R3, R80.reuse, UR5, R21 ;  /* 0x0000000550037c24 */ /* 0x040fe4000f8e0215 */
[----:B------:R-:W-:Y:S01]  /*ea50*/  IMAD.WIDE.U32 R20, R80, UR4, RZ ;  /* 0x0000000450147c25 */ /* 0x000fe2000f8e00ff */
[----:B------:R-:W-:Y:S01]  /*ea60*/  LEA.HI R0, R0, R90, RZ, 0x3 ;  /* 0x0000005a00007211 */ /* 0x000fe200078f18ff */
[----:B------:R-:W-:Y:S01]  /*ea70*/  ULDC.64 UR4, c[0x0][0xae8] ;  /* 0x0002ba0000047ab9 */ /* 0x000fe20000000a00 */
[----:B------:R-:W5:Y:S04]  /*ea80*/  LD.E.128 R12, desc[UR40][R12.64] ;  /* 0x000000280c0c7980 */ /* 0x000f68000c101d00 */
[----:B------:R-:W5:Y:S04]  /*ea90*/  LD.E.128 R28, desc[UR40][R28.64] ;  /* 0x000000281c1c7980 */ /* 0x000f68000c101d00 */
[----:B------:R-:W5:Y:S01]  /*eaa0*/  LD.E.128 R32, desc[UR40][R32.64] ;  /* 0x0000002820207980 */ /* 0x000f62000c101d00 */
[----:B--2---:R-:W-:Y:S01]  /*eab0*/  ISETP.NE.AND P1, PT, R87, 0x1, PT ;  /* 0x000000015700780c */ /* 0x004fe20003f25270 */
[----:B------:R-:W-:-:S02]  /*eac0*/  IMAD.IADD R21, R21, 0x1, R3 ;  /* 0x0000000115157824 */ /* 0x000fc400078e0203 */
[----:B------:R-:W5:Y:S01]  /*ead0*/  LD.E.128 R36, desc[UR40][R36.64] ;  /* 0x0000002824247980 */ /* 0x000f62000c101d00 */
[----:B------:R-:W0:Y:S01]  /*eae0*/  LDC R3, c[0x0][0xac8] ;  /* 0x0002b200ff037b82 */ /* 0x000e220000000800 */
[----:B------:R-:W-:Y:S01]  /*eaf0*/  LOP3.LUT R0, R0, 0xfffffff8, RZ, 0xc0, !PT ;  /* 0xfffffff800007812 */ /* 0x000fe200078ec0ff */
[----:B------:R-:W-:Y:S01]  /*eb00*/  IMAD R83, R83, UR4, RZ ;  /* 0x0000000453537c24 */ /* 0x000fe2000f8e02ff */
[----:B------:R-:W5:Y:S04]  /*eb10*/  LD.E.128 R40, desc[UR40][R40.64] ;  /* 0x0000002828287980 */ /* 0x000f68000c101d00 */
[----:B------:R-:W5:Y:S02]  /*eb20*/  LD.E.128 R44, desc[UR40][R44.64] ;  /* 0x000000282c2c7980 */ /* 0x000f64000c101d00 */
[----:B------:R-:W2:Y:S01]  /*eb30*/  @P1 LDC R85, c[0x0][0xbec] ;  /* 0x0002fb00ff551b82 */ /* 0x000ea20000000800 */
[----:B------:R-:W-:Y:S01]  /*eb40*/  IMAD.IADD R0, R90, 0x1, -R0 ;  /* 0x000000015a007824 */ /* 0x000fe200078e0a00 */
[----:B------:R-:W5:Y:S04]  /*eb50*/  LD.E.128 R48, desc[UR40][R48.64] ;  /* 0x0000002830307980 */ /* 0x000f68000c101d00 */
[----:B------:R-:W5:Y:S02]  /*eb60*/  LD.E.128 R52, desc[UR40][R52.64] ;  /* 0x0000002834347980 */ /* 0x000f64000c101d00 */
[----:B------:R-:W3:Y:S01]  /*eb70*/  @P1 LDC R89, c[0x0][0xbf0] ;  /* 0x0002fc00ff591b82 */ /* 0x000ee20000000800 */
[C---:B------:R-:W-:Y:S01]  /*eb80*/  IMAD R83, R86.reuse, UR5, R83 ;  /* 0x0000000556537c24 */ /* 0x040fe2000f8e0253 */
[----:B------:R-:W5:Y:S01]  /*eb90*/  LD.E.128 R56, desc[UR40][R56.64] ;  /* 0x0000002838387980 */ /* 0x000f62000c101d00 */
[----:B------:R-:W-:Y:S01]  /*eba0*/  IMAD.WIDE.U32 R20, R86, UR4, R20 ;  /* 0x0000000456147c25 */ /* 0x000fe2000f8e0014 */
[----:B------:R-:W-:Y:S01]  /*ebb0*/  ULDC.64 UR4, c[0x0][0xaf0] ;  /* 0x0002bc0000047ab9 */ /* 0x000fe20000000a00 */
[----:B------:R-:W-:Y:S01]  /*ebc0*/  LEA R0, R0, R97, 0x5 ;  /* 0x0000006100007211 */ /* 0x000fe200078e28ff */
[----:B------:R-:W5:Y:S01]  /*ebd0*/  LD.E.128 R60, desc[UR40][R60.64] ;  /* 0x000000283c3c7980 */ /* 0x000f62000c101d00 */
[----:B------:R-:W-:-:S02]  /*ebe0*/  IMAD R82, R82, UR4, RZ ;  /* 0x0000000452527c24 */ /* 0x000fc4000f8e02ff */
[----:B------:R-:W-:Y:S01]  /*ebf0*/  IMAD.IADD R21, R21, 0x1, R83 ;  /* 0x0000000115157824 */ /* 0x000fe200078e0253 */
[----:B------:R-:W5:Y:S01]  /*ec00*/  LD.E.128 R64, desc[UR40][R64.64] ;  /* 0x0000002840407980 */ /* 0x000f62000c101d00 */
[C---:B------:R-:W-:Y:S02]  /*ec10*/  IMAD R83, R81.reuse, UR5, R82 ;  /* 0x0000000551537c24 */ /* 0x040fe4000f8e0252 */
[----:B------:R-:W-:Y:S01]  /*ec20*/  VIADD R100, R192, 0x40 ;  /* 0x00000040c0647836 */ /* 0x000fe20000000000 */
[----:B------:R-:W5:Y:S01]  /*ec30*/  LD.E.128 R68, desc[UR40][R68.64] ;  /* 0x0000002844447980 */ /* 0x000f62000c101d00 */
[----:B------:R-:W-:Y:S02]  /*ec40*/  IMAD R82, R84, 0x40, R0 ;  /* 0x0000004054527824 */ /* 0x000fe400078e0200 */
[----:B------:R-:W-:Y:S01]  /*ec50*/  VIADD R98, R192, 0x80 ;  /* 0x00000080c0627836 */ /* 0x000fe20000000000 */
[----:B0-----:R-:W-:Y:S01]  /*ec60*/  ISETP.GE.AND P0, PT, R100, R3, PT ;  /* 0x000000036400720c */ /* 0x001fe20003f06270 */
[----:B--2---:R-:W-:Y:S01]  /*ec70*/  @P1 IMAD.HI.U32 R0, R82, R85, RZ ;  /* 0x0000005552001227 */ /* 0x004fe200078e00ff */
[----:B------:R-:W5:Y:S02]  /*ec80*/  LD.E.128 R72, desc[UR40][R72.64] ;  /* 0x0000002848487980 */ /* 0x000f64000c101d00 */
[----:B------:R-:W-:Y:S01]  /*ec90*/  SEL R80, RZ, 0xffffffff, P0 ;  /* 0xffffffffff507807 */ /* 0x000fe20000000000 */
[----:B------:R-:W-:Y:S01]  /*eca0*/  IMAD.WIDE.U32 R20, R81, UR4, R20 ;  /* 0x0000000451147c25 */ /* 0x000fe2000f8e0014 */
[----:B------:R-:W-:Y:S01]  /*ecb0*/  ISETP.GE.AND P0, PT, R98, R3, PT ;  /* 0x000000036200720c */ /* 0x000fe20003f06270 */
[----:B------:R-:W-:Y:S01]  /*ecc0*/  ULDC.64 UR4, c[0x0][0xae0] ;  /* 0x0002b80000047ab9 */ /* 0x000fe20000000a00 */
[----:B------:R-:W5:Y:S01]  /*ecd0*/  LD.E.128 R76, desc[UR40][R76.64] ;  /* 0x000000284c4c7980 */ /* 0x000f62000c101d00 */
[----:B------:R-:W-:Y:S01]  /*ece0*/  IMAD.MOV.U32 R81, RZ, RZ, R82 ;  /* 0x000000ffff517224 */ /* 0x000fe200078e0052 */
[----:B---3--:R-:W-:Y:S01]  /*ecf0*/  @P1 SHF.R.U32.HI R81, RZ, R89, R0 ;  /* 0x00000059ff511219 */ /* 0x008fe20000011600 */
[C---:B------:R-:W-:Y:S01]  /*ed00*/  VIADD R96, R192.reuse, 0xc0 ;  /* 0x000000c0c0607836 */ /* 0x040fe20000000000 */
[-C--:B------:R-:W-:Y:S01]  /*ed10*/  ISETP.GE.AND P1, PT, R192, R3.reuse, PT ;  /* 0x00000003c000720c */ /* 0x080fe20003f26270 */
[----:B------:R-:W-:Y:S01]  /*ed20*/  IMAD.SHL.U32 R85, R80, 0x2, RZ ;  /* 0x0000000250557824 */ /* 0x000fe200078e00ff */
[----:B------:R-:W-:Y:S01]  /*ed30*/  SEL R80, RZ, 0xffffffff, P0 ;  /* 0xffffffffff507807 */ /* 0x000fe20000000000 */
[----:B------:R-:W-:Y:S01]  /*ed40*/  VIADD R94, R192, 0x100 ;  /* 0x00000100c05e7836 */ /* 0x000fe20000000000 */
[----:B------:R-:W-:Y:S01]  /*ed50*/  SEL R0, RZ, 0x1, P1 ;  /* 0x00000001ff007807 */ /* 0x000fe20000800000 */
[----:B------:R-:W-:Y:S01]  /*ed60*/  IMAD.IADD R21, R21, 0x1, R83 ;  /* 0x0000000115157824 */ /* 0x000fe200078e0253 */
[-C--:B------:R-:W-:Y:S01]  /*ed70*/  ISETP.GE.AND P0, PT, R96, R3.reuse, PT ;  /* 0x000000036000720c */ /* 0x080fe20003f06270 */
[--C-:B------:R-:W-:Y:S01]  /*ed80*/  IMAD.MOV R83, RZ, RZ, -R81.reuse ;  /* 0x000000ffff537224 */ /* 0x100fe200078e0a51 */
[----:B------:R-:W-:Y:S01]  /*ed90*/  LOP3.LUT R0, R85, 0x2, R0, 0xe2, !PT ;  /* 0x0000000255007812 */ /* 0x000fe200078ee200 */
[----:B------:R-:W-:Y:S01]  /*eda0*/  IMAD.SHL.U32 R85, R80, 0x4, RZ ;  /* 0x0000000450557824 */ /* 0x000fe200078e00ff */
[----:B------:R-:W-:Y:S01]  /*edb0*/  SEL R80, RZ, 0xffffffff, P0 ;  /* 0xffffffffff507807 */ /* 0x000fe20000000000 */
[----:B------:R-:W-:Y:S01]  /*edc0*/  VIADD R92, R192, 0x140 ;  /* 0x00000140c05c7836 */ /* 0x000fe20000000000 */
[----:B------:R-:W-:Y:S01]  /*edd0*/  ISETP.GE.AND P0, PT, R94, R3, PT ;  /* 0x000000035e00720c */ /* 0x000fe20003f06270 */
[----:B------:R-:W-:Y:S01]  /*ede0*/  IMAD R83, R87, R83, R82 ;  /* 0x0000005357537224 */ /* 0x000fe200078e0252 */
[----:B------:R-:W-:Y:S01]  /*edf0*/  LOP3.LUT R0, R85, 0x4, R0, 0xe2, !PT ;  /* 0x0000000455007812 */ /* 0x000fe200078ee200 */
[----:B------:R-:W-:Y:S01]  /*ee00*/  IMAD.SHL.U32 R85, R80, 0x8, RZ ;  /* 0x0000000850557824 */ /* 0x000fe200078e00ff */
[----:B------:R-:W-:Y:S01]  /*ee10*/  SHF.R.S32.HI R82, RZ, 0x1f, R81 ;  /* 0x0000001fff527819 */ /* 0x000fe20000011451 */
[----:B------:R-:W-:Y:S01]  /*ee20*/  @!PT LDS RZ, [RZ] ;  /* 0x00000000fffff984 */ /* 0x000fe20000000800 */
[----:B------:R-:W-:Y:S01]  /*ee30*/  @!PT LDS RZ, [RZ] ;  /* 0x00000000fffff984 */ /* 0x000fe20000000800 */
[----:B------:R-:W-:Y:S01]  /*ee40*/  @!PT LDS RZ, [RZ] ;  /* 0x00000000fffff984 */ /* 0x000fe20000000800 */
[----:B------:R-:W-:Y:S01]  /*ee50*/  @!PT LDS RZ, [RZ] ;  /* 0x00000000fffff984 */ /* 0x000fe20000000800 */
[----:B------:R0:W-:Y:S06]  /*ee60*/  MEMBAR.ALL.CTA ;  /* 0x0000000000007992 */ /* 0x0001ec0000008000 */
[----:B0-----:R-:W0:Y:S01]  /*ee70*/  FENCE.VIEW.ASYNC.S ;  /* 0x00000000000073c6 */ /* 0x001e220000000000 */
[----:B------:R-:W-:Y:S01]  /*ee80*/  SEL R80, RZ, 0xffffffff, P0 ;  /* 0xffffffffff507807 */ /* 0x000fe20000000000 */
[----:B------:R-:W-:Y:S01]  /*ee90*/  VIADD R90, R192, 0x180 ;  /* 0x00000180c05a7836 */ /* 0x000fe20000000000 */
[-C--:B------:R-:W-:Y:S01]  /*eea0*/  ISETP.GE.AND P0, PT, R92, R3.reuse, PT ;  /* 0x000000035c00720c */ /* 0x080fe20003f06270 */
[----:B------:R-:W-:Y:S01]  /*eeb0*/  IMAD R82, R82, UR4, RZ ;  /* 0x0000000452527c24 */ /* 0x000fe2000f8e02ff */
[----:B------:R-:W-:Y:S01]  /*eec0*/  LOP3.LUT R0, R85, 0x8, R0, 0xe2, !PT ;  /* 0x0000000855007812 */ /* 0x000fe200078ee200 */
[----:B------:R-:W-:Y:S01]  /*eed0*/  IMAD.SHL.U32 R89, R80, 0x10, RZ ;  /* 0x0000001050597824 */ /* 0x000fe200078e00ff */
[----:B------:R-:W-:Y:S01]  /*eee0*/  SEL R80, RZ, 0xffffffff, P0 ;  /* 0xffffffffff507807 */ /* 0x000fe20000000000 */
[C---:B------:R-:W-:Y:S01]  /*eef0*/  IMAD R85, R81.reuse, UR5, R82 ;  /* 0x0000000551557c24 */ /* 0x040fe2000f8e0252 */
[----:B------:R-:W-:Y:S01]  /*ef00*/  ISETP.GE.AND P0, PT, R90, R3, PT ;  /* 0x000000035a00720c */ /* 0x000fe20003f06270 */
[----:B------:R-:W-:Y:S01]  /*ef10*/  IMAD.WIDE.U32 R20, R81, UR4, R20 ;  /* 0x0000000451147c25 */ /* 0x000fe2000f8e0014 */
[----:B------:R-:W-:Y:S01]  /*ef20*/  SHF.R.S32.HI R81, RZ, 0x1f, R83 ;  /* 0x0000001fff517819 */ /* 0x000fe20000011453 */
[----:B------:R-:W-:Y:S01]  /*ef30*/  ULDC.64 UR4, c[0x0][0xad8] ;  /* 0x0002b60000047ab9 */ /* 0x000fe20000000a00 */
[----:B------:R-:W-:Y:S01]  /*ef40*/  LOP3.LUT R0, R89, 0x10, R0, 0xe2, !PT ;  /* 0x0000001059007812 */ /* 0x000fe200078ee200 */
[----:B------:R-:W-:Y:S01]  /*ef50*/  IMAD.SHL.U32 R89, R80, 0x20, RZ ;  /* 0x0000002050597824 */ /* 0x000fe200078e00ff */
[----:B------:R-:W-:Y:S01]  /*ef60*/  IADD3 R93, R192, 0x140, RZ ;  /* 0x00000140c05d7810 */ /* 0x000fe20007ffe0ff */
[----:B------:R-:W-:Y:S01]  /*ef70*/  IMAD R87, R24, R87, RZ ;  /* 0x0000005718577224 */ /* 0x000fe200078e02ff */
[----:B------:R-:W-:Y:S01]  /*ef80*/  BSSY B1, `(.L_x_3934) ;  /* 0x0000044000017945 */ /* 0x000fe20003800000 */
[----:B------:R-:W-:Y:S01]  /*ef90*/  IMAD.IADD R21, R21, 0x1, R85 ;  /* 0x0000000115157824 */ /* 0x000fe200078e0255 */
[----:B------:R-:W-:Y:S01]  /*efa0*/  LOP3.LUT R0, R89, 0x20, R0, 0xe2, !PT ;  /* 0x0000002059007812 */ /* 0x000fe200078ee200 */
[----:B------:R-:W-:Y:S01]  /*efb0*/  IMAD R24, R81, UR4, RZ ;  /* 0x0000000451187c24 */ /* 0x000fe2000f8e02ff */
[----:B------:R-:W-:Y:S01]  /*efc0*/  SEL R81, RZ, 0x40, P0 ;  /* 0x00000040ff517807 */ /* 0x000fe20000000000 */
[----:B------:R-:W-:Y:S01]  /*efd0*/  IMAD R86, R84, 0x40, R97 ;  /* 0x0000004054567824 */ /* 0x000fe200078e0261 */
[----:B------:R-:W-:Y:S01]  /*efe0*/  SHF.R.S32.HI R93, RZ, 0x1f, R93 ;  /* 0x0000001fff5d7819 */ /* 0x000fe2000001145d */
[----:B------:R-:W-:-:S02]  /*eff0*/  VIADD R88, R192, 0x1c0 ;  /* 0x000001c0c0587836 */ /* 0x000fc40000000000 */
[C---:B------:R-:W-:Y:S01]  /*f000*/  IMAD R85, R83.reuse, UR5, R24 ;  /* 0x0000000553557c24 */ /* 0x040fe2000f8e0218 */
[----:B------:R-:W-:Y:S01]  /*f010*/  LOP3.LUT R24, R0, R81, RZ, 0xfc, !PT ;  /* 0x0000005100187212 */ /* 0x000fe200078efcff */
[----:B------:R-:W-:Y:S01]  /*f020*/  IMAD.WIDE.U32 R20, R83, UR4, R20 ;  /* 0x0000000453147c25 */ /* 0x000fe2000f8e0014 */
[----:B------:R-:W-:Y:S01]  /*f030*/  ISETP.GE.AND P1, PT, R86, R87, PT ;  /* 0x000000575600720c */ /* 0x000fe20003f26270 */
[----:B------:R-:W-:Y:S01]  /*f040*/  ULDC.64 UR4, c[0x0][0xa80] ;  /* 0x0002a00000047ab9 */ /* 0x000fe20000000a00 */
[----:B------:R-:W-:Y:S01]  /*f050*/  ISETP.GE.AND P0, PT, R88, R3, PT ;  /* 0x000000035800720c */ /* 0x000fe20003f06270 */
[----:B------:R-:W-:Y:S01]  /*f060*/  VIADD R0, R2, 0x28c20 ;  /* 0x00028c2002007836 */ /* 0x000fe20000000000 */
[----:B------:R-:W-:Y:S01]  /*f070*/  LEA R84, P2, R20, UR4, 0x1 ;  /* 0x0000000414547c11 */ /* 0x000fe2000f8408ff */
[----:B------:R-:W-:Y:S01]  /*f080*/  IMAD.IADD R81, R21, 0x1, R85 ;  /* 0x0000000115517824 */ /* 0x000fe200078e0255 */
[----:B------:R-:W-:Y:S01]  /*f090*/  SEL R21, RZ, 0x80, P0 ;  /* 0x00000080ff157807 */ /* 0x000fe20000000000 */
[C---:B------:R-:W-:Y:S01]  /*f0a0*/  VIADD R89, R192.reuse, 0x1c0 ;  /* 0x000001c0c0597836 */ /* 0x040fe20000000000 */
[----:B------:R-:W-:Y:S01]  /*f0b0*/  PRMT R0, RZ, 0x654, R0 ;  /* 0x00000654ff007816 */ /* 0x000fe20000000000 */
[----:B------:R-:W-:Y:S01]  /*f0c0*/  VIADD R91, R192, 0x180 ;  /* 0x00000180c05b7836 */ /* 0x000fe20000000000 */
[----:B------:R-:W-:Y:S01]  /*f0d0*/  LEA.HI.X R85, R20, UR5, R81, 0x1, P2 ;  /* 0x0000000514557c11 */ /* 0x000fe200090f0c51 */
[C---:B------:R-:W-:Y:S01]  /*f0e0*/  VIADD R95, R192.reuse, 0x100 ;  /* 0x00000100c05f7836 */ /* 0x040fe20000000000 */
[----:B0-----:R0:W-:Y:S01]  /*f0f0*/  SYNCS.ARRIVE.TRANS64.RED.A1T0 RZ, [R0+URZ], RZ ;  /* 0x000000ff00ff79a7 */ /* 0x0011e2000810043f */
[C---:B------:R-:W-:Y:S01]  /*f100*/  VIADD R97, R192.reuse, 0xc0 ;  /* 0x000000c0c0617836 */ /* 0x040fe20000000000 */
[----:B------:R2:W3:Y:S01]  /*f110*/  SHFL.IDX PT, R20, R84, RZ, 0x181f ;  /* 0x00181fff54147589 */ /* 0x0004e200000e0000 */
[C---:B------:R-:W-:Y:S01]  /*f120*/  VIADD R99, R192.reuse, 0x80 ;  /* 0x00000080c0637836 */ /* 0x040fe20000000000 */
[----:B------:R-:W-:Y:S01]  /*f130*/  SHF.R.S32.HI R89, RZ, 0x1f, R89 ;  /* 0x0000001fff597819 */ /* 0x000fe20000011459 */
[----:B------:R-:W-:Y:S01]  /*f140*/  VIADD R101, R192, 0x40 ;  /* 0x00000040c0657836 */ /* 0x000fe20000000000 */
[----:B------:R-:W-:-:S02]  /*f150*/  SHF.R.S32.HI R91, RZ, 0x1f, R91 ;  /* 0x0000001fff5b7819 */ /* 0x000fc4000001145b */
[----:B0-----:R-:W-:Y:S02]  /*f160*/  LOP3.LUT R0, R24, R21, RZ, 0xfc, !PT ;  /* 0x0000001518007212 */ /* 0x001fe400078efcff */
[----:B------:R2:W0:Y:S01]  /*f170*/  SHFL.IDX PT, R21, R85, RZ, 0x181f ;  /* 0x00181fff55157589 */ /* 0x00042200000e0000 */
[----:B------:R-:W-:Y:S02]  /*f180*/  SHF.R.S32.HI R95, RZ, 0x1f, R95 ;  /* 0x0000001fff5f7819 */ /* 0x000fe4000001145f */
[----:B------:R-:W-:Y:S02]  /*f190*/  SHF.R.S32.HI R97, RZ, 0x1f, R97 ;  /* 0x0000001fff617819 */ /* 0x000fe40000011461 */
[----:B------:R-:W-:Y:S02]  /*f1a0*/  SHF.R.S32.HI R99, RZ, 0x1f, R99 ;  /* 0x0000001fff637819 */ /* 0x000fe40000011463 */
[----:B------:R-:W-:Y:S01]  /*f1b0*/  SHF.R.S32.HI R101, RZ, 0x1f, R101 ;  /* 0x0000001fff657819 */ /* 0x000fe20000011465 */
[----:B--2---:R-:W-:Y:S06]  /*f1c0*/  @P1 BRA `(.L_x_3935) ;  /* 0x00000000007c1947 */ /* 0x004fec0003800000 */
[-C--:B------:R-:W-:Y:S02]  /*f1d0*/  ISETP.GE.AND P1, PT, R100, R3.reuse, PT ;  /* 0x000000036400720c */ /* 0x080fe40003f26270 */
[-C--:B------:R-:W-:Y:S02]  /*f1e0*/  ISETP.GE.AND P0, PT, R192, R3.reuse, PT ;  /* 0x00000003c000720c */ /* 0x080fe40003f06270 */
[-C--:B------:R-:W-:Y:S02]  /*f1f0*/  ISETP.GE.AND P5, PT, R98, R3.reuse, PT ;  /* 0x000000036200720c */ /* 0x080fe40003fa6270 */
[----:B------:R-:W-:-:S07]  /*f200*/  ISETP.GE.AND P3, PT, R96, R3, PT ;  /* 0x000000036000720c */ /* 0x000fce0003f66270 */
[----:B---3--:R-:W-:Y:S02]  /*f210*/  @!P1 LEA R80, P2, R100, R20, 0x1 ;  /* 0x0000001464509211 */ /* 0x008fe400078408ff */
[----:B0-----:R-:W-:Y:S02]  /*f220*/  @!P0 IMAD.WIDE R82, R192, 0x2, R20 ;  /* 0x00000002c0528825 */ /* 0x001fe400078e0214 */
[----:B------:R-:W-:Y:S02]  /*f230*/  @!P1 LEA.HI.X R81, R100, R21, R101, 0x1, P2 ;  /* 0x0000001564519211 */ /* 0x000fe400010f0c65 */
[----:B------:R-:W-:Y:S01]  /*f240*/  ISETP.GE.AND P2, PT, R94, R3, PT ;  /* 0x000000035e00720c */ /* 0x000fe20003f46270 */
[----:B-----5:R0:W-:Y:S01]  /*f250*/  @!P0 ST.E.128 desc[UR40][R82.64], R4 ;  /* 0x0000000452008985 */ /* 0x0201e2000c101d28 */
[----:B------:R-:W-:-:S03]  /*f260*/  LOP3.LUT P0, RZ, R24, 0x40, RZ, 0xc0, !PT ;  /* 0x0000004018ff7812 */ /* 0x000fc6000780c0ff */
[----:B------:R2:W-:Y:S01]  /*f270*/  @!P1 ST.E.128 desc[UR40][R80.64], R12 ;  /* 0x0000000c50009985 */ /* 0x0005e2000c101d28 */
[----:B------:R-:W-:Y:S02]  /*f280*/  ISETP.GE.AND P1, PT, R92, R3, PT ;  /* 0x000000035c00720c */ /* 0x000fe40003f26270 */
[-C--:B0-----:R-:W-:Y:S02]  /*f290*/  @!P5 LEA R4, P4, R98, R20.reuse, 0x1 ;  /* 0x000000146204d211 */ /* 0x081fe400078808ff */
[-C--:B------:R-:W-:Y:S02]  /*f2a0*/  @!P3 LEA R6, P6, R96, R20.reuse, 0x1 ;  /* 0x000000146006b211 */ /* 0x080fe400078c08ff */
[-C--:B------:R-:W-:Y:S02]  /*f2b0*/  @!P5 LEA.HI.X R5, R98, R21.reuse, R99, 0x1, P4 ;  /* 0x000000156205d211 */ /* 0x080fe400020f0c63 */
[----:B------:R-:W-:Y:S02]  /*f2c0*/  LOP3.LUT P4, RZ, R0, 0x80, RZ, 0xc0, !PT ;  /* 0x0000008000ff7812 */ /* 0x000fe4000788c0ff */
[----:B------:R-:W-:Y:S01]  /*f2d0*/  @!P3 LEA.HI.X R7, R96, R21, R97, 0x1, P6 ;  /* 0x000000156007b211 */ /* 0x000fe200030f0c61 */
[----:B------:R4:W-:Y:S01]  /*f2e0*/  @!P5 ST.E.128 desc[UR40][R4.64], R32 ;  /* 0x000000200400d985 */ /* 0x0009e2000c101d28 */
[----:B------:R-:W-:-:S02]  /*f2f0*/  @!P2 LEA R82, P5, R94, R20, 0x1 ;  /* 0x000000145e52a211 */ /* 0x000fc400078a08ff */
[-C--:B--2---:R-:W-:Y:S01]  /*f300*/  @!P1 LEA R12, P6, R92, R20.reuse, 0x1 ;  /* 0x000000145c0c9211 */ /* 0x084fe200078c08ff */
[----:B------:R4:W-:Y:S01]  /*f310*/  @!P3 ST.E.128 desc[UR40][R6.64], R40 ;  /* 0x000000280600b985 */ /* 0x0009e2000c101d28 */
[-C--:B------:R-:W-:Y:S02]  /*f320*/  @P0 LEA R14, P3, R90, R20.reuse, 0x1 ;  /* 0x000000145a0e0211 */ /* 0x080fe400078608ff */
[-C--:B------:R-:W-:Y:S02]  /*f330*/  @!P2 LEA.HI.X R83, R94, R21.reuse, R95, 0x1, P5 ;  /* 0x000000155e53a211 */ /* 0x080fe400028f0c5f */
[-C--:B------:R-:W-:Y:S02]  /*f340*/  @!P1 LEA.HI.X R13, R92, R21.reuse, R93, 0x1, P6 ;  /* 0x000000155c0d9211 */ /* 0x080fe400030f0c5d */
[----:B------:R-:W-:Y:S01]  /*f350*/  @P4 LEA R20, P5, R88, R20, 0x1 ;  /* 0x0000001458144211 */ /* 0x000fe200078a08ff */
[----:B------:R4:W-:Y:S01]  /*f360*/  @!P2 ST.E.128 desc[UR40][R82.64], R48 ;  /* 0x000000305200a985 */ /* 0x0009e2000c101d28 */
[----:B------:R-:W-:-:S02]  /*f370*/  @P0 LEA.HI.X R15, R90, R21, R91, 0x1, P3 ;  /* 0x000000155a0f0211 */ /* 0x000fc400018f0c5b */
[----:B------:R-:W-:Y:S01]  /*f380*/  @P4 LEA.HI.X R21, R88, R21, R89, 0x1, P5 ;  /* 0x0000001558154211 */ /* 0x000fe200028f0c59 */
[----:B------:R4:W-:Y:S04]  /*f390*/  @!P1 ST.E.128 desc[UR40][R12.64], R56 ;  /* 0x000000380c009985 */ /* 0x0009e8000c101d28 */
[----:B------:R4:W-:Y:S04]  /*f3a0*/  @P0 ST.E.128 desc[UR40][R14.64], R64 ;  /* 0x000000400e000985 */ /* 0x0009e8000c101d28 */
[----:B------:R4:W-:Y:S02]  /*f3b0*/  @P4 ST.E.128 desc[UR40][R20.64], R72 ;  /* 0x0000004814004985 */ /* 0x0009e4000c101d28 */
.L_x_3935:
[----:B------:R-:W-:Y:S05]  /*f3c0*/  BSYNC B1 ;  /* 0x0000000000017941 */ /* 0x000fea0003800000 */
.L_x_3934:
[----:B----45:R-:W-:Y:S01]  /*f3d0*/  VIADD R6, R86, 0x20 ;  /* 0x0000002056067836 */ /* 0x030fe20000000000 */
[----:B------:R2:W4:Y:S04]  /*f3e0*/  SHFL.IDX PT, R5, R85, 0x1, 0x181f ;  /* 0x00381f0055057f89 */ /* 0x00052800000e0000 */
[----:B------:R-:W-:Y:S01]  /*f3f0*/  ISETP.GE.AND P0, PT, R6, R87, PT ;  /* 0x000000570600720c */ /* 0x000fe20003f06270 */
[----:B------:R2:W0:-:S12]  /*f400*/  SHFL.IDX PT, R4, R84, 0x1, 0x181f ;  /* 0x00381f0054047f89 */ /* 0x00041800000e0000 */
[----:B--2---:R-:W-:Y:S05]  /*f410*/  @P0 BRA `(.L_x_3936) ;  /* 0x0000001000680947 */ /* 0x004fea0003800000 */
[-C--:B------:R-:W-:Y:S02]  /*f420*/  ISETP.GE.AND P5, PT, R100, R3.reuse, PT ;  /* 0x000000036400720c */ /* 0x080fe40003fa6270 */
[-C--:B------:R-:W-:Y:S02]  /*f430*/  ISETP.GE.AND P6, PT, R192, R3.reuse, PT ;  /* 0x00000003c000720c */ /* 0x080fe40003fc6270 */
[-C--:B------:R-:W-:Y:S02]  /*f440*/  ISETP.GE.AND P3, PT, R98, R3.reuse, PT ;  /* 0x000000036200720c */ /* 0x080fe40003f66270 */
[-C--:B------:R-:W-:Y:S02]  /*f450*/  ISETP.GE.AND P2, PT, R96, R3.reuse, PT ;  /* 0x000000036000720c */ /* 0x080fe40003f46270 */
[-C--:B------:R-:W-:Y:S02]  /*f460*/  ISETP.GE.AND P1, PT, R94, R3.reuse, PT ;  /* 0x000000035e00720c */ /* 0x080fe40003f26270 */
[----:B------:R-:W-:-:S03]  /*f470*/  ISETP.GE.AND P0, PT, R92, R3, PT ;  /* 0x000000035c00720c */ /* 0x000fc60003f06270 */
[-C--:B0-----:R-:W-:Y:S02]  /*f480*/  @!P5 LEA R12, P4, R100, R4.reuse, 0x1 ;  /* 0x00000004640cd211 */ /* 0x081fe400078808ff */
[----:B----4-:R-:W-:Y:S02]  /*f490*/  @!P6 IMAD.WIDE R6, R192, 0x2, R4 ;  /* 0x00000002c006e825 */ /* 0x010fe400078e0204 */
[----:B------:R-:W-:Y:S02]  /*f4a0*/  @!P5 LEA.HI.X R13, R100, R5, R101, 0x1, P4 ;  /* 0x00000005640dd211 */ /* 0x000fe400020f0c65 */
[----:B------:R-:W-:Y:S01]  /*f4b0*/  LOP3.LUT P4, RZ, R24, 0x40, RZ, 0xc0, !PT ;  /* 0x0000004018ff7812 */ /* 0x000fe2000788c0ff */
[----:B------:R0:W-:Y:S01]  /*f4c0*/  @!P6 ST.E.128 desc[UR40][R6.64], R8 ;  /* 0x000000080600e985 */ /* 0x0001e2000c101d28 */
[----:B------:R-:W-:-:S03]  /*f4d0*/  @!P3 LEA R14, P6, R98, R4, 0x1 ;  /* 0x00000004620eb211 */ /* 0x000fc600078c08ff */
[----:B------:R2:W-:Y:S01]  /*f4e0*/  @!P5 ST.E.128 desc[UR40][R12.64], R28 ;  /* 0x0000001c0c00d985 */ /* 0x0005e2000c101d28 */
[-C--:B------:R-:W-:Y:S02]  /*f4f0*/  @!P3 LEA.HI.X R15, R98, R5.reuse, R99, 0x1, P6 ;  /* 0x00000005620fb211 */ /* 0x080fe400030f0c63 */
[-C--:B---3--:R-:W-:Y:S02]  /*f500*/  @!P2 LEA R20, P5, R96, R4.reuse, 0x1 ;  /* 0x000000046014a211 */ /* 0x088fe400078a08ff */
[-C--:B------:R-:W-:Y:S01]  /*f510*/  @!P1 LEA R32, P6, R94, R4.reuse, 0x1 ;  /* 0x000000045e209211 */ /* 0x080fe200078c08ff */
[----:B------:R2:W-:Y:S01]  /*f520*/  @!P3 ST.E.128 desc[UR40][R14.64], R36 ;  /* 0x000000240e00b985 */ /* 0x0005e2000c101d28 */
[----:B------:R-:W-:Y:S02]  /*f530*/  @!P0 LEA R34, P3, R92, R4, 0x1 ;  /* 0x000000045c228211 */ /* 0x000fe400078608ff */
[-C--:B------:R-:W-:Y:S02]  /*f540*/  @!P2 LEA.HI.X R21, R96, R5.reuse, R97, 0x1, P5 ;  /* 0x000000056015a211 */ /* 0x080fe400028f0c61 */
[----:B------:R-:W-:-:S02]  /*f550*/  @!P1 LEA.HI.X R33, R94, R5, R95, 0x1, P6 ;  /* 0x000000055e219211 */ /* 0x000fc400030f0c5f */
[----:B------:R-:W-:Y:S01]  /*f560*/  @!P0 LEA.HI.X R35, R92, R5, R93, 0x1, P3 ;  /* 0x000000055c238211 */ /* 0x000fe200018f0c5d */
[----:B------:R2:W-:Y:S01]  /*f570*/  @!P2 ST.E.128 desc[UR40][R20.64], R44 ;  /* 0x0000002c1400a985 */ /* 0x0005e2000c101d28 */
[----:B0-----:R-:W-:-:S03]  /*f580*/  @P4 LEA R6, P5, R90, R4, 0x1 ;  /* 0x000000045a064211 */ /* 0x001fc600078a08ff */
[----:B------:R2:W-:Y:S01]  /*f590*/  @!P1 ST.E.128 desc[UR40][R32.64], R52 ;  /* 0x0000003420009985 */ /* 0x0005e2000c101d28 */
[----:B------:R-:W-:-:S03]  /*f5a0*/  @P4 LEA.HI.X R7, R90, R5, R91, 0x1, P5 ;  /* 0x000000055a074211 */ /* 0x000fc600028f0c5b */
[----:B------:R2:W-:Y:S01]  /*f5b0*/  @!P0 ST.E.128 desc[UR40][R34.64], R60 ;  /* 0x0000003c22008985 */ /* 0x0005e2000c101d28 */
[----:B------:R-:W-:-:S03]  /*f5c0*/  LOP3.LUT P0, RZ, R0, 0x80, RZ, 0xc0, !PT ;  /* 0x0000008000ff7812 */ /* 0x000fc6000780c0ff */
[----:B------:R2:W-:Y:S10]  /*f5d0*/  @P4 ST.E.128 desc[UR40][R6.64], R68 ;  /* 0x0000004406004985 */ /* 0x0005f4000c101d28 */
[----:B------:R-:W-:Y:S05]  /*f5e0*/  @!P0 BRA `(.L_x_3936) ;  /* 0x0000000c00f48947 */ /* 0x000fea0003800000 */
[----:B------:R-:W-:-:S04]  /*f5f0*/  LEA R4, P0, R88, R4, 0x1 ;  /* 0x0000000458047211 */ /* 0x000fc800078008ff */
[----:B------:R-:W-:-:S05]  /*f600*/  LEA.HI.X R5, R88, R5, R89, 0x1, P0 ;  /* 0x0000000558057211 */ /* 0x000fca00000f0c59 */
[----:B------:R0:W-:Y:S01]  /*f610*/  ST.E.128 desc[UR40][R4.64], R76 ;  /* 0x0000004c04007985 */ /* 0x0001e2000c101d28 */
[----:B------:R-:W-:Y:S05]  /*f620*/  BRA `(.L_x_3936) ;  /* 0x0000000c00e47947 */ /* 0x000fea0003800000 */
.L_x_3931:
[----:B------:R-:W3:Y:S01]  /*f630*/  LDL.LU R6, [R1+0x18] ;  /* 0x0000180001067983 */ /* 0x000ee20000300800 */
[----:B------:R-:W-:Y:S01]  /*f640*/  ULDC.64 UR4, c[0x0][0xc00] ;  /* 0x0003000000047ab9 */ /* 0x000fe20000000a00 */
[----:B------:R-:W-:Y:S01]  /*f650*/  IMAD.MOV.U32 R3, RZ, RZ, RZ ;  /* 0x000000ffff037224 */ /* 0x000fe200078e00ff */
[----:B------:R-:W4:Y:S01]  /*f660*/  LDC R29, c[0x0][0xbe8] ;  /* 0x0002fa00ff1d7b82 */ /* 0x000f220000000800 */
[----:B------:R-:W2:Y:S01]  /*f670*/  LDL.LU R0, [R1+0x1c] ;  /* 0x00001c0001007983 */ /* 0x000ea20000300800 */
[----:B------:R-:W-:-:S04]  /*f680*/  ISETP.NE.U32.AND P0, PT, RZ, UR4, PT ;  /* 0x00000004ff007c0c */ /* 0x000fc8000bf05070 */
[----:B------:R-:W-:Y:S02]  /*f690*/  ISETP.NE.AND.EX P0, PT, RZ, UR5, PT, P0 ;  /* 0x00000005ff007c0c */ /* 0x000fe4000bf05300 */
[----:B---3--:R-:W-:-:S04]  /*f6a0*/  IADD3 R4, P1, R6, UR4, RZ ;  /* 0x0000000406047c10 */ /* 0x008fc8000ff3e0ff */
[----:B--2---:R-:W-:Y:S01]  /*f6b0*/  IADD3.X R5, R0, UR5, RZ, P1, !PT ;  /* 0x0000000500057c10 */ /* 0x004fe20008ffe4ff */
[----:B------:R-:W-:Y:S02]  /*f6c0*/  ULDC.64 UR4, c[0x0][0xc08] ;  /* 0x0003020000047ab9 */ /* 0x000fe40000000a00 */
[----:B------:R-:W-:-:S04]  /*f6d0*/  ISETP.NE.U32.AND P1, PT, RZ, UR4, PT ;  /* 0x00000004ff007c0c */ /* 0x000fc8000bf25070 */
[----:B------:R2:W5:Y:S01]  /*f6e0*/  @P0 LDG.E R3, desc[UR40][R4.64] ;  /* 0x0000002804030981 */ /* 0x000562000c1e1900 */
[----:B------:R-:W-:Y:S01]  /*f6f0*/  ISETP.NE.AND.EX P1, PT, RZ, UR5, PT, P1 ;  /* 0x00000005ff007c0c */ /* 0x000fe2000bf25310 */
[----:B------:R-:W3:-:S12]  /*f700*/  S2R R24, SR_TID.X ;  /* 0x0000000000187919 */ /* 0x000ed80000002100 */
[----:B------:R-:W-:Y:S01]  /*f710*/  @P1 IADD3 R6, P2, R6, UR4, RZ ;  /* 0x0000000406061c10 */ /* 0x000fe2000ff5e0ff */
[----:B------:R-:W-:-:S03]  /*f720*/  ULDC UR4, c[0x0][0xa88] ;  /* 0x0002a20000047ab9 */ /* 0x000fc60000000800 */
[----:B------:R-:W-:Y:S01]  /*f730*/  @P1 IADD3.X R7, R0, UR5, RZ, P2, !PT ;  /* 0x0000000500071c10 */ /* 0x000fe200097fe4ff */
[----:B------:R-:W-:-:S06]  /*f740*/  IMAD.U32 R0, RZ, RZ, UR4 ;  /* 0x00000004ff007e24 */ /* 0x000fcc000f8e00ff */
[----:B------:R2:W5:Y:S01]  /*f750*/  @P1 LDG.E R0, desc[UR40][R6.64] ;  /* 0x0000002806001981 */ /* 0x000562000c1e1900 */
[----:B---3--:R-:W-:-:S05]  /*f760*/  VIADD R24, R24, 0xffffff80 ;  /* 0xffffff8018187836 */ /* 0x008fca0000000000 */
[----:B------:R-:W-:Y:S01]  /*f770*/  ISETP.GE.AND P2, PT, R24, 0x40, PT ;  /* 0x000000401800780c */ /* 0x000fe20003f46270 */
[----:B--2-4-:R-:W-:-:S12]  /*f780*/  @P1 BRA `(.L_x_3937) ;  /* 0x0000000000101947 */ /* 0x014fd80003800000 */
[----:B------:R-:W-:Y:S05]  /*f790*/  @!P0 BRA `(.L_x_3937) ;  /* 0x00000000000c8947 */ /* 0x000fea0003800000 */
[----:B------:R-:W2:Y:S04]  /*f7a0*/  LDG.E R7, desc[UR40][R4.64] ;  /* 0x0000002804077981 */ /* 0x000ea8000c1e1900 */
[----:B-----5:R-:W2:Y:S02]  /*f7b0*/  LDG.E R0, desc[UR40][R4.64+0x4] ;  /* 0x0000042804007981 */ /* 0x020ea4000c1e1900 */
[----:B--2---:R-:W-:-:S07]  /*f7c0*/  IMAD.IADD R0, R0, 0x1, -R7 ;  /* 0x0000000100007824 */ /* 0x004fce00078e0a07 */
.L_x_3937:
[----:B------:R-:W2:Y:S04]  /*f7d0*/  LDL.LU R5, [R1+0x20] ;  /* 0x0000200001057983 */ /* 0x000ea80000300800 */
[----:B------:R-:W3:Y:S04]  /*f7e0*/  LDL.LU R4, [R1+0x40] ;  /* 0x0000400001047983 */ /* 0x000ee80000300800 */
[----:B------:R-:W4:Y:S04]  /*f7f0*/  LDL R28, [R1+0x14] ;  /* 0x00001400011c7983 */ /* 0x000f280000100800 */
[----:B0-----:R0:W5:Y:S01]  /*f800*/  LDL R20, [R1+0x38] ;  /* 0x0000380001147983 */ /* 0x0011620000100800 */
[----:B------:R-:W-:Y:S01]  /*f810*/  BSSY B1, `(.L_x_3938) ;  /* 0x000002e000017945 */ /* 0x000fe20003800000 */
[----:B-----5:R-:W-:-:S02]  /*f820*/  SHF.R.S32.HI R10, RZ, 0x1f, R3 ;  /* 0x0000001fff0a7819 */ /* 0x020fc40000011403 */
[----:B--2---:R-:W-:Y:S02]  /*f830*/  SEL R15, R5, RZ, !P0 ;  /* 0x000000ff050f7207 */ /* 0x004fe40004000000 */
[----:B---3--:R-:W-:Y:S02]  /*f840*/  SEL R14, R4, RZ, !P0 ;  /* 0x000000ff040e7207 */ /* 0x008fe40004000000 */
[----:B----4-:R-:W-:Y:S01]  /*f850*/  SHF.R.S32.HI R13, RZ, 0x1f, R28 ;  /* 0x0000001fff0d7819 */ /* 0x010fe2000001141c */
[----:B0-----:R-:W-:Y:S06]  /*f860*/  @P2 BRA `(.L_x_3939) ;  /* 0x0000000000a02947 */ /* 0x001fec0003800000 */
[----:B------:R-:W0:Y:S01]  /*f870*/  S2R R4, SR_TID.X ;  /* 0x0000000000047919 */ /* 0x000e220000002100 */
[----:B------:R-:W2:Y:S02]  /*f880*/  LDC R11, c[0x0][0xbe8] ;  /* 0x0002fa00ff0b7b82 */ /* 0x000ea40000000800 */
[----:B--2---:R-:W-:Y:S02]  /*f890*/  IMAD R5, R0, R11, RZ ;  /* 0x0000000b00057224 */ /* 0x004fe400078e02ff */
[----:B0-----:R-:W-:-:S04]  /*f8a0*/  IMAD R4, R20, 0x40, R4 ;  /* 0x0000004014047824 */ /* 0x001fc800078e0204 */
        /* <DEDUP_REMOVED lines=10> */
[----:B------:R-:W0:Y:S08]  /*f950*/  @P0 LDC R9, c[0x0][0xbec] ;  /* 0x0002fb00ff090b82 */ /* 0x000e300000000800 */
[----:B------:R-:W2:Y:S01]  /*f960*/  @P0 LDC R21, c[0x0][0xbf0] ;  /* 0x0002fc00ff150b82 */ /* 0x000ea20000000800 */
[----:B0-----:R-:W-:-:S04]  /*f970*/  @P0 IMAD.HI.U32 R6, R12, R9, RZ ;  /* 0x000000090c060227 */ /* 0x001fc800078e00ff */
[----:B------:R-:W-:Y:S01]  /*f980*/  IMAD R9, R28, UR5, R8 ;  /* 0x000000051c097c24 */ /* 0x000fe2000f8e0208 */
[----:B------:R-:W-:Y:S01]  /*f990*/  ULDC.64 UR4, c[0x0][0xb98] ;  /* 0x0002e60000047ab9 */ /* 0x000fe20000000a00 */
[----:B--2---:R-:W-:Y:S02]  /*f9a0*/  @P0 SHF.R.U32.HI R7, RZ, R21, R6 ;  /* 0x00000015ff070219 */ /* 0x004fe40000011606 */
        /* <DEDUP_REMOVED lines=20> */
.L_x_3939:
[----:B------:R-:W-:Y:S05]  /*faf0*/  BSYNC B1 ;  /* 0x0000000000017941 */ /* 0x000fea0003800000 */
.L_x_3938:
[----:B------:R-:W-:Y:S01]  /*fb00*/  ISETP.NE.AND P0, PT, R29, 0x1, PT ;  /* 0x000000011d00780c */ /* 0x000fe20003f05270 */
[----:B------:R-:W2:Y:S01]  /*fb10*/  LDC R21, c[0x0][0xac8] ;  /* 0x0002b200ff157b82 */ /* 0x000ea20000000800 */
[--C-:B------:R-:W-:Y:S01]  /*fb20*/  SHF.R.S32.HI R8, RZ, 0x1f, R24.reuse ;  /* 0x0000001fff087819 */ /* 0x100fe20000011418 */
[----:B------:R-:W-:Y:S01]  /*fb30*/  ULDC.64 UR4, c[0x0][0xaa0] ;  /* 0x0002a80000047ab9 */ /* 0x000fe20000000a00 */
[----:B------:R-:W-:Y:S01]  /*fb40*/  SHF.R.S32.HI R12, RZ, 0x1f, R24 ;  /* 0x0000001fff0c7819 */ /* 0x000fe20000011418 */
[----:B0-----:R-:W-:Y:S01]  /*fb50*/  IMAD R6, R10, UR4, RZ ;  /* 0x000000040a067c24 */ /* 0x001fe2000f8e02ff */
[-C--:B------:R-:W-:Y:S01]  /*fb60*/  LEA.HI R8, R8, R24.reuse, RZ, 0x3 ;  /* 0x0000001808087211 */ /* 0x080fe200078f18ff */
[C---:B------:R-:W-:Y:S01]  /*fb70*/  IMAD.WIDE.U32 R4, R3.reuse, UR4, RZ ;  /* 0x0000000403047c25 */ /* 0x040fe2000f8e00ff */
[----:B------:R-:W-:Y:S01]  /*fb80*/  LEA.HI R12, R12, R24, RZ, 0x3 ;  /* 0x000000180c0c7211 */ /* 0x000fe200078f18ff */
[----:B------:R-:W-:Y:S01]  /*fb90*/  BSSY B1, `(.L_x_3940) ;  /* 0x000007e000017945 */ /* 0x000fe20003800000 */
[----:B------:R-:W-:Y:S01]  /*fba0*/  LOP3.LUT R8, R8, 0xfffffff8, RZ, 0xc0, !PT ;  /* 0xfffffff808087812 */ /* 0x000fe200078ec0ff */
[----:B------:R-:W-:Y:S01]  /*fbb0*/  IMAD R3, R3, UR5, R6 ;  /* 0x0000000503037c24 */ /* 0x000fe2000f8e0206 */
[----:B------:R-:W-:Y:S01]  /*fbc0*/  ULDC.64 UR4, c[0x0][0xae8] ;  /* 0x0002ba0000047ab9 */ /* 0x000fe20000000a00 */
[----:B------:R-:W0:Y:S01]  /*fbd0*/  @P0 LDC R7, c[0x0][0xbec] ;  /* 0x0002fb00ff070b82 */ /* 0x000e220000000800 */
[----:B------:R-:W-:Y:S01]  /*fbe0*/  SHF.R.S32.HI R12, RZ, 0x3, R12 ;  /* 0x00000003ff0c7819 */ /* 0x000fe2000001140c */
[----:B------:R-:W-:Y:S01]  /*fbf0*/  IMAD.IADD R5, R5, 0x1, R3 ;  /* 0x0000000105057824 */ /* 0x000fe200078e0203 */
[----:B------:R-:W-:Y:S01]  /*fc00*/  IADD3 R40, R192, 0xc0, RZ ;  /* 0x000000c0c0287810 */ /* 0x000fe20007ffe0ff */
[----:B------:R-:W-:-:S02]  /*fc10*/  IMAD R3, R13, UR4, RZ ;  /* 0x000000040d037c24 */ /* 0x000fc4000f8e02ff */
[----:B------:R-:W-:Y:S01]  /*fc20*/  IMAD.IADD R8, R24, 0x1, -R8 ;  /* 0x0000000118087824 */ /* 0x000fe200078e0a08 */
[----:B------:R-:W-:Y:S01]  /*fc30*/  SHF.R.S32.HI R40, RZ, 0x1f, R40 ;  /* 0x0000001fff287819 */ /* 0x000fe20000011428 */
[----:B------:R-:W3:Y:S01]  /*fc40*/  @P0 LDC R9, c[0x0][0xbf0] ;  /* 0x0002fc00ff090b82 */ /* 0x000ee20000000800 */
[----:B------:R-:W-:Y:S02]  /*fc50*/  VIADD R43, R192, 0x40 ;  /* 0x00000040c02b7836 */ /* 0x000fe40000000000 */
[----:B------:R-:W-:Y:S01]  /*fc60*/  IMAD R3, R28, UR5, R3 ;  /* 0x000000051c037c24 */ /* 0x000fe2000f8e0203 */
[----:B------:R-:W-:Y:S01]  /*fc70*/  LEA R6, R8, R12, 0x5 ;  /* 0x0000000c08067211 */ /* 0x000fe200078e28ff */
[----:B------:R-:W-:Y:S01]  /*fc80*/  IMAD.WIDE.U32 R4, R28, UR4, R4 ;  /* 0x000000041c047c25 */ /* 0x000fe2000f8e0004 */
[-C--:B--2---:R-:W-:Y:S01]  /*fc90*/  ISETP.GE.AND P1, PT, R43, R21.reuse, PT ;  /* 0x000000152b00720c */ /* 0x084fe20003f26270 */
[----:B------:R-:W-:Y:S01]  /*fca0*/  ULDC.64 UR4, c[0x0][0xaf0] ;  /* 0x0002bc0000047ab9 */ /* 0x000fe20000000a00 */
[----:B------:R-:W-:Y:S01]  /*fcb0*/  ISETP.GE.AND P2, PT, R192, R21, PT ;  /* 0x00000015c000720c */ /* 0x000fe20003f46270 */
[----:B------:R-:W-:Y:S01]  /*fcc0*/  IMAD.IADD R5, R5, 0x1, R3 ;  /* 0x0000000105057824 */ /* 0x000fe200078e0203 */
[----:B------:R-:W-:Y:S01]  /*fcd0*/  SEL R10, RZ, 0xffffffff, P1 ;  /* 0xffffffffff0a7807 */ /* 0x000fe20000800000 */
[----:B------:R-:W-:-:S02]  /*fce0*/  IMAD R3, R14, UR4, RZ ;  /* 0x000000040e037c24 */ /* 0x000fc4000f8e02ff */
[----:B------:R-:W-:Y:S02]  /*fcf0*/  IMAD R8, R20, 0x40, R6 ;  /* 0x0000004014087824 */ /* 0x000fe400078e0206 */
[----:B------:R-:W-:Y:S02]  /*fd00*/  VIADD R41, R192, 0x80 ;  /* 0x00000080c0297836 */ /* 0x000fe40000000000 */
[C---:B------:R-:W-:Y:S02]  /*fd10*/  IMAD R3, R15.reuse, UR5, R3 ;  /* 0x000000050f037c24 */ /* 0x040fe4000f8e0203 */
[----:B------:R-:W-:Y:S01]  /*fd20*/  IMAD.WIDE.U32 R4, R15, UR4, R4 ;  /* 0x000000040f047c25 */ /* 0x000fe2000f8e0004 */
[----:B------:R-:W-:-:S03]  /*fd30*/  ULDC.64 UR4, c[0x0][0xae0] ;  /* 0x0002b80000047ab9 */ /* 0x000fc60000000a00 */
[----:B0-----:R-:W-:Y:S01]  /*fd40*/  @P0 IMAD.HI.U32 R6, R8, R7, RZ ;  /* 0x0000000708060227 */ /* 0x001fe200078e00ff */
[----:B------:R-:W-:Y:S02]  /*fd50*/  SEL R7, RZ, 0x1, P2 ;  /* 0x00000001ff077807 */ /* 0x000fe40001000000 */
[----:B------:R-:W-:Y:S01]  /*fd60*/  ISETP.GE.AND P2, PT, R41, R21, PT ;  /* 0x000000152900720c */ /* 0x000fe20003f46270 */
[----:B------:R-:W-:Y:S02]  /*fd70*/  IMAD.SHL.U32 R10, R10, 0x2, RZ ;  /* 0x000000020a0a7824 */ /* 0x000fe400078e00ff */
[C---:B------:R-:W-:Y:S02]  /*fd80*/  VIADD R39, R192.reuse, 0xc0 ;  /* 0x000000c0c0277836 */ /* 0x040fe40000000000 */
[----:B------:R-:W-:Y:S02]  /*fd90*/  IMAD.IADD R5, R5, 0x1, R3 ;  /* 0x0000000105057824 */ /* 0x000fe400078e0203 */
[----:B------:R-:W-:Y:S01]  /*fda0*/  IMAD.MOV.U32 R3, RZ, RZ, R8 ;  /* 0x000000ffff037224 */ /* 0x000fe200078e0008 */
[----:B---3--:R-:W-:Y:S01]  /*fdb0*/  @P0 SHF.R.U32.HI R3, RZ, R9, R6 ;  /* 0x00000009ff030219 */ /* 0x008fe20000011606 */
[----:B------:R-:W-:Y:S01]  /*fdc0*/  VIADD R37, R192, 0x100 ;  /* 0x00000100c0257836 */ /* 0x000fe20000000000 */
[----:B------:R-:W-:Y:S01]  /*fdd0*/  LOP3.LUT R9, R10, 0x2, R7, 0xe2, !PT ;  /* 0x000000020a097812 */ /* 0x000fe200078ee207 */
[----:B------:R-:W-:Y:S01]  /*fde0*/  IMAD R31, R0, R29, RZ ;  /* 0x0000001d001f7224 */ /* 0x000fe200078e02ff */
[----:B------:R-:W-:Y:S01]  /*fdf0*/  ISETP.GE.AND P1, PT, R39, R21, PT ;  /* 0x000000152700720c */ /* 0x000fe20003f26270 */
[----:B------:R-:W-:Y:S01]  /*fe00*/  IMAD.MOV R7, RZ, RZ, -R3 ;  /* 0x000000ffff077224 */ /* 0x000fe200078e0a03 */
[----:B------:R-:W-:Y:S01]  /*fe10*/  SEL R10, RZ, 0xffffffff, P2 ;  /* 0xffffffffff0a7807 */ /* 0x000fe20001000000 */
[----:B------:R-:W-:Y:S01]  /*fe20*/  IMAD.WIDE.U32 R4, R3, UR4, R4 ;  /* 0x0000000403047c25 */ /* 0x000fe2000f8e0004 */
[----:B------:R-:W-:-:S02]  /*fe30*/  SHF.R.S32.HI R6, RZ, 0x1f, R3 ;  /* 0x0000001fff067819 */ /* 0x000fc40000011403 */
[----:B------:R-:W-:Y:S01]  /*fe40*/  SEL R11, RZ, 0xffffffff, P1 ;  /* 0xffffffffff0b7807 */ /* 0x000fe20000800000 */
[----:B------:R-:W-:Y:S01]  /*fe50*/  IMAD.SHL.U32 R10, R10, 0x4, RZ ;  /* 0x000000040a0a7824 */ /* 0x000fe200078e00ff */
[----:B------:R-:W-:Y:S01]  /*fe60*/  ISETP.GE.AND P0, PT, R37, R21, PT ;  /* 0x000000152500720c */ /* 0x000fe20003f06270 */
[----:B------:R-:W-:Y:S02]  /*fe70*/  IMAD R6, R6, UR4, RZ ;  /* 0x0000000406067c24 */ /* 0x000fe4000f8e02ff */
[----:B------:R-:W-:Y:S01]  /*fe80*/  IMAD.SHL.U32 R11, R11, 0x8, RZ ;  /* 0x000000080b0b7824 */ /* 0x000fe200078e00ff */
[----:B------:R-:W-:Y:S01]  /*fe90*/  LOP3.LUT R0, R10, 0x4, R9, 0xe2, !PT ;  /* 0x000000040a007812 */ /* 0x000fe200078ee209 */
[----:B------:R-:W-:Y:S02]  /*fea0*/  IMAD R7, R29, R7, R8 ;  /* 0x000000071d077224 */ /* 0x000fe400078e0208 */
[----:B------:R-:W-:Y:S01]  /*feb0*/  IMAD R9, R3, UR5, R6 ;  /* 0x0000000503097c24 */ /* 0x000fe2000f8e0206 */
[----:B------:R-:W-:Y:S01]  /*fec0*/  SEL R6, RZ, 0xffffffff, P0 ;  /* 0xffffffffff067807 */ /* 0x000fe20000000000 */
[----:B------:R-:W-:Y:S01]  /*fed0*/  VIADD R35, R192, 0x140 ;  /* 0x00000140c0237836 */ /* 0x000fe20000000000 */
[----:B------:R-:W-:Y:S01]  /*fee0*/  LOP3.LUT R3, R11, 0x8, R0, 0xe2, !PT ;  /* 0x000000080b037812 */ /* 0x000fe200078ee200 */
[----:B------:R-:W-:Y:S01]  /*fef0*/  ULDC.64 UR4, c[0x0][0xad8] ;  /* 0x0002b60000047ab9 */ /* 0x000fe20000000a00 */
[----:B------:R-:W-:Y:S01]  /*ff00*/  SHF.R.S32.HI R0, RZ, 0x1f, R7 ;  /* 0x0000001fff007819 */ /* 0x000fe20000011407 */
[----:B------:R-:W-:Y:S01]  /*ff10*/  IMAD.SHL.U32 R6, R6, 0x10, RZ ;  /* 0x0000001006067824 */ /* 0x000fe200078e00ff */
[----:B------:R-:W-:Y:S01]  /*ff20*/  ISETP.GE.AND P0, PT, R35, R21, PT ;  /* 0x000000152300720c */ /* 0x000fe20003f06270 */
[----:B------:R-:W-:-:S02]  /*ff30*/  VIADD R33, R192, 0x180 ;  /* 0x00000180c0217836 */ /* 0x000fc40000000000 */
[----:B------:R-:W-:Y:S01]  /*ff40*/  IMAD R0, R0, UR4, RZ ;  /* 0x0000000400007c24 */ /* 0x000fe2000f8e02ff */
[----:B------:R-:W-:Y:S01]  /*ff50*/  LOP3.LUT R6, R6, 0x10, R3, 0xe2, !PT ;  /* 0x0000001006067812 */ /* 0x000fe200078ee203 */
[----:B------:R-:W-:Y:S01]  /*ff60*/  IMAD.IADD R5, R5, 0x1, R9 ;  /* 0x0000000105057824 */ /* 0x000fe200078e0209 */
[----:B------:R-:W-:Y:S01]  /*ff70*/  SEL R8, RZ, 0xffffffff, P0 ;  /* 0xffffffffff087807 */ /* 0x000fe20000000000 */
[----:B------:R-:W-:Y:S01]  /*ff80*/  IMAD R3, R7, UR5, R0 ;  /* 0x0000000507037c24 */ /* 0x000fe2000f8e0200 */
[----:B------:R-:W-:Y:S01]  /*ff90*/  ISETP.GE.AND P0, PT, R33, R21, PT ;  /* 0x000000152100720c */ /* 0x000fe20003f06270 */
[----:B------:R-:W-:Y:S02]  /*ffa0*/  IMAD R0, R20, 0x40, R12 ;  /* 0x0000004014007824 */ /* 0x000fe400078e020c */
[----:B------:R-:W-:Y:S01]  /*ffb0*/  IMAD.WIDE.U32 R4, R7, UR4, R4 ;  /* 0x0000000407047c25 */ /* 0x000fe2000f8e0004 */
[----:B------:R-:W-:Y:S01]  /*ffc0*/  SEL R7, RZ, 0x40, P0 ;  /* 0x00000040ff077807 */ /* 0x000fe20000000000 */
[----:B------:R-:W-:Y:S01]  /*ffd0*/  ULDC.64 UR4, c[0x0][0xa80] ;  /* 0x0002a00000047ab9 */ /* 0x000fe20000000a00 */
[----:B------:R-:W-:Y:S01]  /*ffe0*/  ISETP.GE.AND P0, PT, R0, R31, PT ;  /* 0x0000001f0000720c */ /* 0x000fe20003f06270 */
[----:B------:R-:W-:Y:S01]  /*fff0*/  IMAD.SHL.U32 R9, R8, 0x20, RZ ;  /* 0x0000002008097824 */ /* 0x000fe200078e00ff */
[----:B------:R-:W-:Y:S01]  /*10000*/  LEA R20, P1, R4, UR4, 0x1 ;  /* 0x0000000404147c11 */ /* 0x000fe2000f8208ff */
[----:B------:R-:W-:-:S02]  /*10010*/  VIADD R30, R192, 0x1c0 ;  /* 0x000001c0c01e7836 */ /* 0x000fc40000000000 */
[----:B------:R-:W-:Y:S01]  /*10020*/  IMAD.IADD R3, R5, 0x1, R3 ;  /* 0x0000000105037824 */ /* 0x000fe200078e0203 */
[----:B------:R-:W-:Y:S01]  /*10030*/  LOP3.LUT R6, R9, 0x20, R6, 0xe2, !PT ;  /* 0x0000002009067812 */ /* 0x000fe200078ee206 */
[----:B------:R-:W-:Y:S01]  /*10040*/  VIADD R32, R192, 0x1c0 ;  /* 0x000001c0c0207836 */ /* 0x000fe20000000000 */
[----:B------:R-:W-:Y:S01]  /*10050*/  ISETP.GE.AND P2, PT, R30, R21, PT ;  /* 0x000000151e00720c */ /* 0x000fe20003f46270 */
[----:B------:R-:W-:Y:S01]  /*10060*/  VIADD R34, R192, 0x180 ;  /* 0x00000180c0227836 */ /* 0x000fe20000000000 */
[----:B------:R-:W-:Y:S01]  /*10070*/  LEA.HI.X R3, R4, UR5, R3, 0x1, P1 ;  /* 0x0000000504037c11 */ /* 0x000fe200088f0c03 */
[----:B------:R-:W-:Y:S01]  /*10080*/  VIADD R36, R192, 0x140 ;  /* 0x00000140c0247836 */ /* 0x000fe20000000000 */
[----:B------:R-:W-:Y:S01]  /*10090*/  LOP3.LUT R24, R6, R7, RZ, 0xfc, !PT ;  /* 0x0000000706187212 */ /* 0x000fe200078efcff */
[C---:B------:R-:W-:Y:S01]  /*100a0*/  VIADD R38, R192.reuse, 0x100 ;  /* 0x00000100c0267836 */ /* 0x040fe20000000000 */
[----:B------:R-:W-:Y:S01]  /*100b0*/  SEL R5, RZ, 0x80, P2 ;  /* 0x00000080ff057807 */ /* 0x000fe20001000000 */
[C---:B------:R-:W-:Y:S01]  /*100c0*/  VIADD R42, R192.reuse, 0x80 ;  /* 0x00000080c02a7836 */ /* 0x040fe20000000000 */
[----:B------:R0:W2:Y:S01]  /*100d0*/  SHFL.IDX PT, R6, R20, RZ, 0x181f ;  /* 0x00181fff14067589 */ /* 0x0000a200000e0000 */
[----:B------:R-:W-:Y:S01]  /*100e0*/  VIADD R44, R192, 0x40 ;  /* 0x00000040c02c7836 */ /* 0x000fe20000000000 */
[----:B------:R-:W-:-:S02]  /*100f0*/  LOP3.LUT R28, R24, R5, RZ, 0xfc, !PT ;  /* 0x00000005181c7212 */ /* 0x000fc400078efcff */
[----:B------:R0:W3:Y:S01]  /*10100*/  SHFL.IDX PT, R7, R3, RZ, 0x181f ;  /* 0x00181fff03077589 */ /* 0x0000e200000e0000 */
[----:B------:R-:W-:Y:S02]  /*10110*/  SHF.R.S32.HI R32, RZ, 0x1f, R32 ;  /* 0x0000001fff207819 */ /* 0x000fe40000011420 */
[----:B------:R-:W-:Y:S02]  /*10120*/  SHF.R.S32.HI R34, RZ, 0x1f, R34 ;  /* 0x0000001fff227819 */ /* 0x000fe40000011422 */
[----:B------:R-:W-:Y:S02]  /*10130*/  SHF.R.S32.HI R36, RZ, 0x1f, R36 ;  /* 0x0000001fff247819 */ /* 0x000fe40000011424 */
[----:B------:R-:W-:Y:S02]  /*10140*/  SHF.R.S32.HI R38, RZ, 0x1f, R38 ;  /* 0x0000001fff267819 */ /* 0x000fe40000011426 */
[----:B------:R-:W-:Y:S02]  /*10150*/  SHF.R.S32.HI R42, RZ, 0x1f, R42 ;  /* 0x0000001fff2a7819 */ /* 0x000fe4000001142a */
[----:B------:R-:W-:Y:S01]  /*10160*/  SHF.R.S32.HI R44, RZ, 0x1f, R44 ;  /* 0x0000001fff2c7819 */ /* 0x000fe2000001142c */
[----:B0-----:R-:W-:Y:S06]  /*10170*/  @P0 BRA `(.L_x_3941) ;  /* 0x00000000007c0947 */ /* 0x001fec0003800000 */
[-C--:B------:R-:W-:Y:S02]  /*10180*/  ISETP.GE.AND P2, PT, R43, R21.reuse, PT ;  /* 0x000000152b00720c */ /* 0x080fe40003f46270 */
[-C--:B------:R-:W-:Y:S02]  /*10190*/  ISETP.GE.AND P1, PT, R192, R21.reuse, PT ;  /* 0x00000015c000720c */ /* 0x080fe40003f26270 */
[-C--:B------:R-:W-:Y:S02]  /*101a0*/  ISETP.GE.AND P5, PT, R41, R21.reuse, PT ;  /* 0x000000152900720c */ /* 0x080fe40003fa6270 */
[----:B------:R-:W-:-:S07]  /*101b0*/  ISETP.GE.AND P3, PT, R39, R21, PT ;  /* 0x000000152700720c */ /* 0x000fce0003f66270 */
[CC--:B--2---:R-:W-:Y:S02]  /*101c0*/  @!P2 LEA R8, P0, R43.reuse, R6.reuse, 0x1 ;  /* 0x000000062b08a211 */ /* 0x0c4fe400078008ff */
[----:B---3--:R-:W-:Y:S02]  /*101d0*/  @!P1 IMAD.WIDE R4, R192, 0x2, R6 ;  /* 0x00000002c0049825 */ /* 0x008fe400078e0206 */
[----:B------:R-:W-:Y:S02]  /*101e0*/  @!P2 LEA.HI.X R9, R43, R7, R44, 0x1, P0 ;  /* 0x000000072b09a211 */ /* 0x000fe400000f0c2c */
[----:B------:R-:W-:Y:S01]  /*101f0*/  @!P5 LEA R10, P4, R41, R6, 0x1 ;  /* 0x00000006290ad211 */ /* 0x000fe200078808ff */
[----:B------:R-:W-:Y:S01]  /*10200*/  @!P1 ST.E.128 desc[UR40][R4.64], RZ ;  /* 0x000000ff04009985 */ /* 0x000fe2000c101d28 */
[-C--:B------:R-:W-:Y:S02]  /*10210*/  ISETP.GE.AND P1, PT, R35, R21.reuse, PT ;  /* 0x000000152300720c */ /* 0x080fe40003f26270 */
[----:B------:R-:W-:Y:S01]  /*10220*/  LOP3.LUT P0, RZ, R24, 0x40, RZ, 0xc0, !PT ;  /* 0x0000004018ff7812 */ /* 0x000fe2000780c0ff */
[----:B------:R0:W-:Y:S01]  /*10230*/  @!P2 ST.E.128 desc[UR40][R8.64], RZ ;  /* 0x000000ff0800a985 */ /* 0x0001e2000c101d28 */
[----:B------:R-:W-:-:S02]  /*10240*/  ISETP.GE.AND P2, PT, R37, R21, PT ;  /* 0x000000152500720c */ /* 0x000fc40003f46270 */
[-C--:B------:R-:W-:Y:S02]  /*10250*/  @!P5 LEA.HI.X R11, R41, R7.reuse, R42, 0x1, P4 ;  /* 0x00000007290bd211 */ /* 0x080fe400020f0c2a */
[----:B------:R-:W-:Y:S02]  /*10260*/  LOP3.LUT P4, RZ, R28, 0x80, RZ, 0xc0, !PT ;  /* 0x000000801cff7812 */ /* 0x000fe4000788c0ff */
[CC--:B------:R-:W-:Y:S01]  /*10270*/  @!P3 LEA R12, P6, R39.reuse, R6.reuse, 0x1 ;  /* 0x00000006270cb211 */ /* 0x0c0fe200078c08ff */
[----:B------:R4:W-:Y:S03]  /*10280*/  @!P5 ST.E.128 desc[UR40][R10.64], RZ ;  /* 0x000000ff0a00d985 */ /* 0x0009e6000c101d28 */
[----:B------:R-:W-:Y:S02]  /*10290*/  @!P3 LEA.HI.X R13, R39, R7, R40, 0x1, P6 ;  /* 0x00000007270db211 */ /* 0x000fe400030f0c28 */
[----:B0-----:R-:W-:-:S02]  /*102a0*/  @!P1 LEA R8, P6, R35, R6, 0x1 ;  /* 0x0000000623089211 */ /* 0x001fc400078c08ff */
        /* <DEDUP_REMOVED lines=12> */
.L_x_3941:
[----:B------:R-:W-:Y:S05]  /*10370*/  BSYNC B1 ;  /* 0x0000000000017941 */ /* 0x000fea0003800000 */
.L_x_3940:
[----:B------:R-:W-:Y:S01]  /*10380*/  VIADD R0, R0, 0x20 ;  /* 0x0000002000007836 */ /* 0x000fe20000000000 */
[----:B---34-:R0:W3:Y:S04]  /*10390*/  SHFL.IDX PT, R7, R3, 0x1, 0x181f ;  /* 0x00381f0003077f89 */ /* 0x0180e800000e0000 */
[----:B------:R-:W-:Y:S01]  /*103a0*/  ISETP.GE.AND P0, PT, R0, R31, PT ;  /* 0x0000001f0000720c */ /* 0x000fe20003f06270 */
[----:B--2---:R0:W2:-:S12]  /*103b0*/  SHFL.IDX PT, R6, R20, 0x1, 0x181f ;  /* 0x00381f0014067f89 */ /* 0x00409800000e0000 */
[----:B0-----:R-:W-:Y:S05]  /*103c0*/  @P0 BRA `(.L_x_3936) ;  /* 0x00000000007c0947 */ /* 0x001fea0003800000 */
[-C--:B------:R-:W-:Y:S02]  /*103d0*/  ISETP.GE.AND P6, PT, R192, R21.reuse, PT ;  /* 0x00000015c000720c */ /* 0x080fe40003fc6270 */
[-C--:B------:R-:W-:Y:S02]  /*103e0*/  ISETP.GE.AND P5, PT, R43, R21.reuse, PT ;  /* 0x000000152b00720c */ /* 0x080fe40003fa6270 */
[-C--:B------:R-:W-:Y:S02]  /*103f0*/  ISETP.GE.AND P4, PT, R41, R21.reuse, PT ;  /* 0x000000152900720c */ /* 0x080fe40003f86270 */
[-C--:B------:R-:W-:Y:S02]  /*10400*/  ISETP.GE.AND P3, PT, R39, R21.reuse, PT ;  /* 0x000000152700720c */ /* 0x080fe40003f66270 */
[-C--:B------:R-:W-:Y:S02]  /*10410*/  ISETP.GE.AND P2, PT, R37, R21.reuse, PT ;  /* 0x000000152500720c */ /* 0x080fe40003f46270 */
[----:B------:R-:W-:-:S03]  /*10420*/  ISETP.GE.AND P1, PT, R35, R21, PT ;  /* 0x000000152300720c */ /* 0x000fc60003f26270 */
[----:B--23--:R-:W-:Y:S02]  /*10430*/  @!P6 IMAD.WIDE R4, R192, 0x2, R6 ;  /* 0x00000002c004e825 */ /* 0x00cfe400078e0206 */
[----:B------:R-:W-:-:S03]  /*10440*/  @!P5 LEA R8, P0, R43, R6, 0x1 ;  /* 0x000000062b08d211 */ /* 0x000fc600078008ff */
[----:B------:R0:W-:Y:S01]  /*10450*/  @!P6 ST.E.128 desc[UR40][R4.64], RZ ;  /* 0x000000ff0400e985 */ /* 0x0001e2000c101d28 */
[-C--:B------:R-:W-:Y:S02]  /*10460*/  @!P4 LEA R10, P6, R41, R6.reuse, 0x1 ;  /* 0x00000006290ac211 */ /* 0x080fe400078c08ff */
[-C--:B------:R-:W-:Y:S02]  /*10470*/  @!P5 LEA.HI.X R9, R43, R7.reuse, R44, 0x1, P0 ;  /* 0x000000072b09d211 */ /* 0x080fe400000f0c2c */
[----:B------:R-:W-:Y:S02]  /*10480*/  LOP3.LUT P0, RZ, R24, 0x40, RZ, 0xc0, !PT ;  /* 0x0000004018ff7812 */ /* 0x000fe4000780c0ff */
[----:B------:R-:W-:Y:S01]  /*10490*/  @!P4 LEA.HI.X R11, R41, R7, R42, 0x1, P6 ;  /* 0x00000007290bc211 */ /* 0x000fe200030f0c2a */
[----:B------:R2:W-:Y:S01]  /*104a0*/  @!P5 ST.E.128 desc[UR40][R8.64], RZ ;  /* 0x000000ff0800d985 */ /* 0x0005e2000c101d28 */
[----:B------:R-:W-:Y:S02]  /*104b0*/  LOP3.LUT P6, RZ, R28, 0x80, RZ, 0xc0, !PT ;  /* 0x000000801cff7812 */ /* 0x000fe400078cc0ff */
[-C--:B------:R-:W-:Y:S01]  /*104c0*/  @!P3 LEA R12, P5, R39, R6.reuse, 0x1 ;  /* 0x00000006270cb211 */ /* 0x080fe200078a08ff */
[----:B------:R2:W-:Y:S01]  /*104d0*/  @!P4 ST.E.128 desc[UR40][R10.64], RZ ;  /* 0x000000ff0a00c985 */ /* 0x0005e2000c101d28 */
[----:B------:R-:W-:-:S02]  /*104e0*/  @!P2 LEA R14, P4, R37, R6, 0x1 ;  /* 0x00000006250ea211 */ /* 0x000fc400078808ff */
[-C--:B------:R-:W-:Y:S02]  /*104f0*/  @!P3 LEA.HI.X R13, R39, R7.reuse, R40, 0x1, P5 ;  /* 0x00000007270db211 */ /* 0x080fe400028f0c28 */
[-C--:B0-----:R-:W-:Y:S02]  /*10500*/  @!P1 LEA R4, P5, R35, R6.reuse, 0x1 ;  /* 0x0000000623049211 */ /* 0x081fe400078a08ff */
[-C--:B------:R-:W-:Y:S01]  /*10510*/  @!P2 LEA.HI.X R15, R37, R7.reuse, R38, 0x1, P4 ;  /* 0x00000007250fa211 */ /* 0x080fe200020f0c26 */
[----:B------:R2:W-:Y:S01]  /*10520*/  @!P3 ST.E.128 desc[UR40][R12.64], RZ ;  /* 0x000000ff0c00b985 */ /* 0x0005e2000c101d28 */
[-C--:B------:R-:W-:Y:S02]  /*10530*/  @P0 LEA R20, P3, R33, R6.reuse, 0x1 ;  /* 0x0000000621140211 */ /* 0x080fe400078608ff */
[----:B------:R-:W-:Y:S01]  /*10540*/  @P6 LEA R6, P4, R30, R6, 0x1 ;  /* 0x000000061e066211 */ /* 0x000fe200078808ff */
[----:B------:R2:W-:Y:S01]  /*10550*/  @!P2 ST.E.128 desc[UR40][R14.64], RZ ;  /* 0x000000ff0e00a985 */ /* 0x0005e2000c101d28 */
[----:B------:R-:W-:-:S02]  /*10560*/  @!P1 LEA.HI.X R5, R35, R7, R36, 0x1, P5 ;  /* 0x0000000723059211 */ /* 0x000fc400028f0c24 */
[-C--:B------:R-:W-:Y:S02]  /*10570*/  @P0 LEA.HI.X R21, R33, R7.reuse, R34, 0x1, P3 ;  /* 0x0000000721150211 */ /* 0x080fe400018f0c22 */
[----:B------:R-:W-:Y:S01]  /*10580*/  @P6 LEA.HI.X R7, R30, R7, R32, 0x1, P4 ;  /* 0x000000071e076211 */ /* 0x000fe200020f0c20 */
[----:B------:R2:W-:Y:S04]  /*10590*/  @!P1 ST.E.128 desc[UR40][R4.64], RZ ;  /* 0x000000ff04009985 */ /* 0x0005e8000c101d28 */
[----:B------:R2:W-:Y:S04]  /*105a0*/  @P0 ST.E.128 desc[UR40][R20.64], RZ ;  /* 0x000000ff14000985 */ /* 0x0005e8000c101d28 */
[----:B------:R2:W-:Y:S02]  /*105b0*/  @P6 ST.E.128 desc[UR40][R6.64], RZ ;  /* 0x000000ff06006985 */ /* 0x0005e4000c101d28 */
.L_x_3936:
[----:B------:R-:W-:Y:S05]  /*105c0*/  BSYNC B0 ;  /* 0x0000000000007941 */ /* 0x000fea0003800000 */
.L_x_3930:
[----:B------:R-:W-:Y:S02]  /*105d0*/  ULDC UR4, c[0x0][0xc3c] ;  /* 0x00030f0000047ab9 */ /* 0x000fe40000000800 */
[----:B------:R-:W-:-:S13]  /*105e0*/  ISETP.GE.AND P0, PT, R27, UR4, PT ;  /* 0x000000041b007c0c */ /* 0x000fda000bf06270 */
[----:B------:R-:W-:Y:S05]  /*105f0*/  @!P0 BRA `(.L_x_3942) ;  /* 0xffffff0c00c48947 */ /* 0x000fea000383ffff */
[----:B------:R-:W-:Y:S05]  /*10600*/  BRA `(.L_x_3814) ;  /* 0x0000007000107947 */ /* 0x000fea0003800000 */
.L_x_3812:
[----:B------:R-:W-:-:S08]  /*10610*/  NOP ;  /* 0x0000000000007918 */ /* 0x000fd00000000000 */
[----:B------:R-:W0:-:S00]  /*10620*/  USETMAXREG.DEALLOC.CTAPOOL 0x28 ;  /* 0x00000028000079c8 */ /* 0x000e0000080e0500 */
        /* <DEDUP_REMOVED lines=14> */
.L_x_3943:
        /* <DEDUP_REMOVED lines=41> */
.L_x_3949:
        /* <DEDUP_REMOVED lines=12> */
.L_x_3948:
[----:B------:R-:W-:Y:S05]  /*10a60*/  BSYNC B0 ;  /* 0x0000000000007941 */ /* 0x000fea0003800000 */
.L_x_3947:
        /* <DEDUP_REMOVED lines=21> */
.L_x_3945:
[----:B------:R-:W-:-:S05]  /*10bc0*/  IADD3 R9, -R3, R6, RZ ;  /* 0x0000000603097210 */ /* 0x000fca0007ffe1ff */
        /* <DEDUP_REMOVED lines=14> */
.L_x_3950:
        /* <DEDUP_REMOVED lines=24> */
[--C-:B------:R-:W-:Y:S02]  /*10e30*/  IMAD.MOV R17, RZ, RZ, -R2.reuse ;  /* 0x000000ffff117224 */ /* 0x100fe400078e0a02 */
[----:B------:R-:W-:Y:S02]  /*10e40*/  IMAD.MOV.U32 R18, RZ, RZ, R2 ;  /* 0x000000ffff127224 */ /* 0x000fe400078e0002 */
[----:B------:R-:W-:Y:S01]  /*10e50*/  IMAD R17, R4, R17, R9 ;  /* 0x0000001104117224 */ /* 0x000fe200078e0209 */
[----:B------:R-:W-:Y:S06]  /*10e60*/  BRA `(.L_x_3951) ;  /* 0x00000000000c7947 */ /* 0x000fec0003800000 */
.L_x_3946:
[----:B------:R-:W-:Y:S02]  /*10e70*/  IMAD.MOV.U32 R17, RZ, RZ, RZ ;  /* 0x000000ffff117224 */ /* 0x000fe400078e00ff */
[----:B------:R-:W-:Y:S02]  /*10e80*/  IMAD.U32 R16, RZ, RZ, UR6 ;  /* 0x00000006ff107e24 */ /* 0x000fe4000f8e00ff */
[----:B------:R-:W-:-:S07]  /*10e90*/  IMAD.MOV.U32 R18, RZ, RZ, RZ ;  /* 0x000000ffff127224 */ /* 0x000fce00078e00ff */
.L_x_3951:
[----:B------:R-:W-:-:S13]  /*10ea0*/  ISETP.NE.AND P0, PT, R5, RZ, PT ;  /* 0x000000ff0500720c */ /* 0x000fda0003f05270 */
[----:B------:R-:W0:Y:S01]  /*10eb0*/  @!P0 S2R R3, SR_CgaCtaId ;  /* 0x0000000000038919 */ /* 0x000e220000008800 */
[----:B------:R-:W-:-:S04]  /*10ec0*/  @!P0 MOV R2, 0x400 ;  /* 0x0000040000028802 */ /* 0x000fc80000000f00 */
[----:B0-----:R-:W-:-:S05]  /*10ed0*/  @!P0 LEA R2, R3, R2, 0x18 ;  /* 0x0000000203028211 */ /* 0x001fca00078ec0ff */
[----:B------:R1:W-:Y:S01]  /*10ee0*/  @!P0 STS.128 [R2+0x28cd0], R16 ;  /* 0x028cd01002008388 */ /* 0x0003e20000000c00 */
[----:B------:R-:W-:Y:S06]  /*10ef0*/  BAR.ARV 0x5, 0x180 ;  /* 0x0146000000007b1d */ /* 0x000fec0000002000 */
.L_x_3944:
[----:B------:R2:W-:Y:S01]  /*10f00*/  STL [R1+0x1c], RZ ;  /* 0x00001cff01007387 */ /* 0x0005e20000100800 */
[----:B------:R-:W-:Y:S01]  /*10f10*/  ULDC UR4, c[0x0][0xc3c] ;  /* 0x00030f0000047ab9 */ /* 0x000fe20000000800 */
[----:B------:R-:W-:Y:S01]  /*10f20*/  IMAD.MOV.U32 R26, RZ, RZ, 0x1 ;  /* 0x00000001ff1a7424 */ /* 0x000fe200078e00ff */
[----:B0-----:R-:W-:Y:S01]  /*10f30*/  ISETP.GE.AND P0, PT, R19, UR4, PT ;  /* 0x0000000413007c0c */ /* 0x001fe2000bf06270 */
[----:B------:R-:W-:-:S12]  /*10f40*/  IMAD.MOV.U32 R25, RZ, RZ, RZ ;  /* 0x000000ffff197224 */ /* 0x000fd800078e00ff */
[----:B--2---:R-:W-:Y:S05]  /*10f50*/  @P0 BRA `(.L_x_3952) ;  /* 0x0000006000e40947 */ /* 0x004fea0003800000 */
[----:B------:R-:W0:Y:S01]  /*10f60*/  S2UR UR5, SR_CgaCtaId ;  /* 0x00000000000579c3 */ /* 0x000e220000008800 */
[C---:B-1----:R-:W-:Y:S01]  /*10f70*/  IMAD.SHL.U32 R2, R0.reuse, 0x8, RZ ;  /* 0x0000000800027824 */ /* 0x042fe200078e00ff */
[----:B------:R-:W-:Y:S01]  /*10f80*/  LOP3.LUT R5, R0, 0x7f, RZ, 0xc0, !PT ;  /* 0x0000007f00057812 */ /* 0x000fe200078ec0ff */
[----:B------:R-:W-:Y:S01]  /*10f90*/  UMOV UR4, 0x400 ;  /* 0x0000040000047882 */ /* 0x000fe20000000000 */
[----:B------:R1:W-:Y:S01]  /*10fa0*/  STL [R1+0x1c], RZ ;  /* 0x00001cff01007387 */ /* 0x0003e20000100800 */
[----:B------:R-:W-:Y:S01]  /*10fb0*/  BSSY B8, `(.L_x_3952) ;  /* 0x0000633000087945 */ /* 0x000fe20003800000 */
[C---:B------:R-:W-:Y:S01]  /*10fc0*/  LOP3.LUT R3, R2.reuse, 0x1f8, RZ, 0xc0, !PT ;  /* 0x000001f802037812 */ /* 0x040fe200078ec0ff */
[----:B------:R-:W-:Y:S01]  /*10fd0*/  IMAD.SHL.U32 R35, R5, 0x8, RZ ;  /* 0x0000000805237824 */ /* 0x000fe200078e00ff */
[----:B------:R-:W-:Y:S02]  /*10fe0*/  LOP3.LUT R2, R2, 0x38, RZ, 0xc0, !PT ;  /* 0x0000003802027812 */ /* 0x000fe400078ec0ff */
[----:B------:R-:W-:-:S02]  /*10ff0*/  CS2R R24, SRZ ;  /* 0x0000000000187805 */ /* 0x000fc4000001ff00 */
[----:B------:R-:W-:Y:S01]  /*11000*/  LOP3.LUT R4, R3, 0x38, R0, 0x78, !PT ;  /* 0x0000003803047812 */ /* 0x000fe200078e7800 */
[----:B------:R-:W-:Y:S01]  /*11010*/  IMAD.SHL.U32 R0, R0, 0x10, RZ ;  /* 0x0000001000007824 */ /* 0x000fe200078e00ff */
[----:B------:R-:W-:Y:S01]  /*11020*/  SHF.R.U32.HI R3, RZ, 0x3, R5 ;  /* 0x00000003ff037819 */ /* 0x000fe20000011605 */
[----:B------:R-:W-:Y:S01]  /*11030*/  IMAD.MOV.U32 R26, RZ, RZ, 0x1 ;  /* 0x00000001ff1a7424 */ /* 0x000fe200078e00ff */
[----:B------:R-:W-:Y:S01]  /*11040*/  LOP3.LUT R35, R4, 0x200, R35, 0xf8, !PT ;  /* 0x0000020004237812 */ /* 0x000fe200078ef823 */
[----:B------:R-:W-:Y:S01]  /*11050*/  ULDC.64 UR38, c[0x0][0x198] ;  /* 0x0000660000267ab9 */ /* 0x000fe20000000a00 */
[----:B------:R-:W-:Y:S01]  /*11060*/  LOP3.LUT R0, R3, 0x70, R0, 0xf8, !PT ;  /* 0x0000007003007812 */ /* 0x000fe200078ef800 */
[----:B------:R-:W-:Y:S01]  /*11070*/  ULDC UR36, c[0x0][0xc] ;  /* 0x0000030000247ab9 */ /* 0x000fe20000000800 */
[C---:B------:R-:W-:Y:S02]  /*11080*/  LOP3.LUT R0, R2.reuse, 0xc0, RZ, 0xfc, !PT ;  /* 0x000000c002007812 */ /* 0x040fe400078efcff */
[----:B------:R-:W-:-:S02]  /*11090*/  LOP3.LUT R0, R2, 0x140, RZ, 0xfc, !PT ;  /* 0x0000014002007812 */ /* 0x000fc400078efcff */
[C---:B------:R-:W-:Y:S01]  /*110a0*/  LOP3.LUT R3, R2.reuse, 0x40, RZ, 0xfc, !PT ;  /* 0x0000004002037812 */ /* 0x040fe200078efcff */
[----:B0-----:R-:W-:Y:S01]  /*110b0*/  ULEA UR4, UR5, UR4, 0x18 ;  /* 0x0000000405047291 */ /* 0x001fe2000f8ec03f */
[----:B------:R-:W-:Y:S02]  /*110c0*/  LOP3.LUT R4, R37, 0x2, RZ, 0xfc, !PT ;  /* 0x0000000225047812 */ /* 0x000fe400078efcff */
[C---:B------:R-:W-:Y:S02]  /*110d0*/  LOP3.LUT R3, R2.reuse, 0x100, RZ, 0xfc, !PT ;  /* 0x0000010002037812 */ /* 0x040fe400078efcff */
[C---:B------:R-:W-:Y:S01]  /*110e0*/  LOP3.LUT R4, R2.reuse, 0x80, RZ, 0xfc, !PT ;  /* 0x0000008002047812 */ /* 0x040fe200078efcff */
[----:B------:R-:W-:Y:S01]  /*110f0*/  IMAD.U32 R23, RZ, RZ, UR4 ;  /* 0x00000004ff177e24 */ /* 0x000fe2000f8e00ff */
[C---:B------:R-:W-:Y:S02]  /*11100*/  LOP3.LUT R3, R2.reuse, 0x180, RZ, 0xfc, !PT ;  /* 0x0000018002037812 */ /* 0x040fe400078efcff */
[----:B------:R-:W-:Y:S01]  /*11110*/  MOV R28, 0x1 ;  /* 0x00000001001c7802 */ /* 0x000fe20000000f00 */
[----:B------:R-:W-:Y:S01]  /*11120*/  IMAD R0, R35, 0x2, R23 ;  /* 0x0000000223007824 */ /* 0x000fe200078e0217 */
[----:B------:R-:W-:-:S04]  /*11130*/  LOP3.LUT R2, R2, 0x1c0, RZ, 0xfc, !PT ;  /* 0x000001c002027812 */ /* 0x000fc800078efcff */
[----:B------:R1:W-:Y:S03]  /*11140*/  STL [R1+0x34], R0 ;  /* 0x0000340001007387 */ /* 0x0003e60000100800 */
.L_x_4059:
[----:B0-----:R-:W0:Y:S02]  /*11150*/  LDC.64 R32, c[0x0][0xc88] ;  /* 0x00032200ff207b82 */ /* 0x001e240000000a00 */
[----:B0-----:R-:W-:-:S06]  /*11160*/  IMAD.WIDE R32, R19, 0x4, R32 ;  /* 0x0000000413207825 */ /* 0x001fcc00078e0220 */
[----:B-1----:R0:W1:Y:S01]  /*11170*/  LDG.E R32, desc[UR40][R32.64] ;  /* 0x0000002820207981 */ /* 0x002062000c1e1900 */
[----:B------:R-:W-:Y:S05]  /*11180*/  YIELD ;  /* 0x0000000000007946 */ /* 0x000fea0003800000 */
[----:B------:R-:W-:Y:S01]  /*11190*/  ULDC.64 UR4, c[0x0][0xa28] ;  /* 0x00028a0000047ab9 */ /* 0x000fe20000000a00 */
[----:B--23--:R-:W-:Y:S01]  /*111a0*/  IMAD.MOV.U32 R6, RZ, RZ, RZ ;  /* 0x000000ffff067224 */ /* 0x00cfe200078e00ff */
[----:B------:R-:W-:Y:S01]  /*111b0*/  ISETP.NE.U32.AND P0, PT, RZ, UR4, PT ;  /* 0x00000004ff007c0c */ /* 0x000fe2000bf05070 */
[----:B------:R-:W-:Y:S01]  /*111c0*/  ULDC.64 UR8, c[0x0][0xa18] ;  /* 0x0002860000087ab9 */ /* 0x000fe20000000a00 */
[----:B0-----:R-:W-:Y:S01]  /*111d0*/  IMAD.MOV.U32 R33, RZ, RZ, RZ ;  /* 0x000000ffff217224 */ /* 0x001fe200078e00ff */
[----:B------:R-:W-:Y:S01]  /*111e0*/  ULDC.64 UR6, c[0x0][0xa10] ;  /* 0x0002840000067ab9 */ /* 0x000fe20000000a00 */
[----:B------:R-:W-:-:S02]  /*111f0*/  ISETP.NE.AND.EX P0, PT, RZ, UR5, PT, P0 ;  /* 0x00000005ff007c0c */ /* 0x000fc4000bf05300 */
[----:B-1----:R-:W-:-:S11]  /*11200*/  SHF.R.S32.HI R0, RZ, 0x1f, R32 ;  /* 0x0000001fff007819 */ /* 0x002fd60000011420 */
        /* <DEDUP_REMOVED lines=8> */
[----:B------:R-:W-:Y:S01]  /*11290*/  ISETP.NE.U32.AND P2, PT, RZ, UR8, PT ;  /* 0x00000008ff007c0c */ /* 0x000fe2000bf45070 */
[----:B0-----:R-:W-:Y:S01]  /*112a0*/  IMAD.MOV.U32 R0, RZ, RZ, RZ ;  /* 0x000000ffff007224 */ /* 0x001fe200078e00ff */
[----:B------:R-:W-:Y:S02]  /*112b0*/  ISETP.NE.AND.EX P0, PT, RZ, UR5, PT, P0 ;  /* 0x00000005ff007c0c */ /* 0x000fe4000bf05300 */
[----:B------:R-:W-:Y:S02]  /*112c0*/  ISETP.NE.AND.EX P2, PT, RZ, UR9, PT, P2 ;  /* 0x00000009ff007c0c */ /* 0x000fe4000bf45320 */
[----:B------:R-:W-:Y:S02]  /*112d0*/  ISETP.NE.U32.AND P1, PT, RZ, UR6, PT ;  /* 0x00000006ff007c0c */ /* 0x000fe4000bf25070 */
[----:B-1----:R-:W-:-:S02]  /*112e0*/  IADD3 R2, P3, R27, UR4, RZ ;  /* 0x000000041b027c10 */ /* 0x002fc4000ff7e0ff */
[----:B------:R-:W-:Y:S02]  /*112f0*/  ISETP.NE.AND.EX P1, PT, RZ, UR7, PT, P1 ;  /* 0x00000007ff007c0c */ /* 0x000fe4000bf25310 */
[----:B------:R-:W-:Y:S02]  /*11300*/  IADD3.X R3, R29, UR5, RZ, P3, !PT ;  /* 0x000000051d037c10 */ /* 0x000fe40009ffe4ff */
[----:B------:R-:W-:-:S03]  /*11310*/  IADD3 R4, P4, R27, UR6, RZ ;  /* 0x000000061b047c10 */ /* 0x000fc6000ff9e0ff */
[----:B------:R-:W2:Y:S01]  /*11320*/  @P0 LDG.E R6, desc[UR40][R2.64] ;  /* 0x0000002802060981 */ /* 0x000ea2000c1e1900 */
[----:B------:R-:W-:Y:S01]  /*11330*/  ULDC UR4, c[0x0][0x288] ;  /* 0x0000a20000047ab9 */ /* 0x000fe20000000800 */
[----:B------:R-:W-:Y:S01]  /*11340*/  IADD3.X R5, R29, UR7, RZ, P4, !PT ;  /* 0x000000071d057c10 */ /* 0x000fe2000a7fe4ff */
[----:B------:R-:W-:Y:S01]  /*11350*/  IMAD.U32 R8, RZ, RZ, UR4 ;  /* 0x00000004ff087e24 */ /* 0x000fe2000f8e00ff */
[----:B------:R-:W-:-:S03]  /*11360*/  ULDC.64 UR4, c[0x0][0x418] ;  /* 0x0001060000047ab9 */ /* 0x000fc60000000a00 */
[----:B------:R-:W5:Y:S04]  /*11370*/  @P1 LDG.E R0, desc[UR40][R4.64] ;  /* 0x0000002804001981 */ /* 0x000f68000c1e1900 */
[----:B--2---:R0:W-:Y:S02]  /*11380*/  STL [R1+0xc], R6 ;  /* 0x00000c0601007387 */ /* 0x0041e40000100800 */
[----:B0-----:R-:W-:-:S04]  /*11390*/  @P2 IADD3 R6, P3, R27, UR8, RZ ;  /* 0x000000081b062c10 */ /* 0x001fc8000ff7e0ff */
[----:B------:R-:W-:-:S05]  /*113a0*/  @P2 IADD3.X R7, R29, UR9, RZ, P3, !PT ;  /* 0x000000091d072c10 */ /* 0x000fca0009ffe4ff */
[----:B------:R0:W2:Y:S01]  /*113b0*/  @P2 LDG.E R8, desc[UR40][R6.64] ;  /* 0x0000002806082981 */ /* 0x0000a2000c1e1900 */
        /* <DEDUP_REMOVED lines=9> */
[----:B--2---:R0:W-:Y:S01]  /*11450*/  STL [R1+0x18], R8 ;  /* 0x0000180801007387 */ /* 0x0041e20000100800 */
[----:B------:R-:W-:Y:S05]  /*11460*/  @P2 BRA `(.L_x_3953) ;  /* 0x0000000000142947 */ /* 0x000fea0003800000 */
[----:B------:R-:W-:Y:S05]  /*11470*/  @!P0 BRA `(.L_x_3953) ;  /* 0x0000000000108947 */ /* 0x000fea0003800000 */
[----:B0-----:R-:W2:Y:S04]  /*11480*/  LDG.E R8, desc[UR40][R2.64] ;  /* 0x0000002802087981 */ /* 0x001ea8000c1e1900 */
[----:B------:R-:W2:Y:S02]  /*11490*/  LDG.E R2, desc[UR40][R2.64+0x4] ;  /* 0x0000042802027981 */ /* 0x000ea4000c1e1900 */
[----:B--2---:R-:W-:-:S05]  /*114a0*/  IMAD.IADD R2, R2, 0x1, -R8 ;  /* 0x0000000102027824 */ /* 0x004fca00078e0a08 */
[----:B------:R1:W-:Y:S02]  /*114b0*/  STL [R1+0x18], R2 ;  /* 0x0000180201007387 */ /* 0x0003e40000100800 */
.L_x_3953:
        /* <DEDUP_REMOVED lines=9> */
.L_x_3954:
[----:B------:R-:W-:Y:S02]  /*11550*/  ULDC.64 UR4, c[0x0][0xa08] ;  /* 0x0002820000047ab9 */ /* 0x000fe40000000a00 */
[----:B------:R-:W-:-:S04]  /*11560*/  ISETP.NE.U32.AND P0, PT, RZ, UR4, PT ;  /* 0x00000004ff007c0c */ /* 0x000fc8000bf05070 */
[----:B------:R-:W-:-:S13]  /*11570*/  ISETP.NE.AND.EX P0, PT, RZ, UR5, PT, P0 ;  /* 0x00000005ff007c0c */ /* 0x000fda000bf05300 */
[----:B------:R-:W-:Y:S05]  /*11580*/  @!P0 BRA `(.L_x_3955) ;  /* 0x0000000000148947 */ /* 0x000fea0003800000 */
[----:B-1----:R-:W1:Y:S02]  /*11590*/  LDC.64 R2, c[0x0][0xa08] ;  /* 0x00028200ff027b82 */ /* 0x002e640000000a00 */
[----:B-1----:R-:W-:-:S05]  /*115a0*/  IMAD.WIDE R2, R30, 0x4, R2 ;  /* 0x000000041e027825 */ /* 0x002fca00078e0202 */
[----:B------:R-:W2:Y:S04]  /*115b0*/  LDG.E R7, desc[UR40][R2.64] ;  /* 0x0000002802077981 */ /* 0x000ea8000c1e1900 */
[----:B------:R-:W2:Y:S02]  /*115c0*/  LDG.E R2, desc[UR40][R2.64+0x4] ;  /* 0x0000042802027981 */ /* 0x000ea4000c1e1900 */
[----:B--2---:R-:W-:-:S07]  /*115d0*/  IMAD.IADD R7, R2, 0x1, -R7 ;  /* 0x0000000102077824 */ /* 0x004fce00078e0a07 */
.L_x_3955:
[----:B-1----:R-:W2:Y:S04]  /*115e0*/  @P1 LDG.E R2, desc[UR40][R4.64] ;  /* 0x0000002804021981 */ /* 0x002ea8000c1e1900 */
[----:B------:R-:W2:Y:S01]  /*115f0*/  @P1 LDG.E R4, desc[UR40][R4.64+0x4] ;  /* 0x0000042804041981 */ /* 0x000ea2000c1e1900 */
[----:B-----5:R-:W-:Y:S01]  /*11600*/  IMAD.IADD R7, R7, 0x1, -R33 ;  /* 0x0000000107077824 */ /* 0x020fe200078e0a21 */
[----:B------:R-:W-:Y:S01]  /*11610*/  BSSY B0, `(.L_x_3956) ;  /* 0x00001ae000007945 */ /* 0x000fe20003800000 */
[----:B--2---:R-:W-:-:S04]  /*11620*/  @P1 IMAD.IADD R6, R4, 0x1, -R2 ;  /* 0x0000000104061824 */ /* 0x004fc800078e0a02 */
[----:B------:R-:W-:-:S04]  /*11630*/  IMAD.IADD R3, R7, 0x1, R6 ;  /* 0x0000000107037824 */ /* 0x000fc800078e0206 */
[----:B------:R-:W-:Y:S01]  /*11640*/  VIADD R2, R3, 0x3f ;  /* 0x0000003f03027836 */ /* 0x000fe20000000000 */
[----:B------:R1:W-:Y:S04]  /*11650*/  STL [R1+0x4], R3 ;  /* 0x0000040301007387 */ /* 0x0003e80000100800 */
[----:B-1----:R-:W-:-:S04]  /*11660*/  SHF.R.S32.HI R3, RZ, 0x1f, R2 ;  /* 0x0000001fff037819 */ /* 0x002fc80000011402 */
[----:B------:R-:W-:Y:S01]  /*11670*/  LEA.HI R4, R3, R2, RZ, 0x6 ;  /* 0x0000000203047211 */ /* 0x000fe200078f30ff */
[----:B------:R-:W-:-:S03]  /*11680*/  IMAD.MOV R2, RZ, RZ, -R7 ;  /* 0x000000ffff027224 */ /* 0x000fc600078e0a07 */
[----:B------:R-:W-:Y:S01]  /*11690*/  LOP3.LUT R31, R4, 0xffffffc0, RZ, 0xc0, !PT ;  /* 0xffffffc0041f7812 */ /* 0x000fe200078ec0ff */
[----:B------:R1:W-:Y:S01]  /*116a0*/  STL [R1+0x3c], R4 ;  /* 0x00003c0401007387 */ /* 0x0003e20000100800 */
[----:B------:R-:W-:Y:S02]  /*116b0*/  VIMNMX R5, RZ, R2, !PT ;  /* 0x00000002ff057248 */ /* 0x000fe40007fe0100 */
[----:B------:R-:W-:-:S04]  /*116c0*/  VIADDMNMX R6, R31, -R7, R6, PT ;  /* 0x800000071f067246 */ /* 0x000fc80003800106 */
[----:B------:R-:W-:Y:S02]  /*116d0*/  ISETP.GT.AND P0, PT, R6, R5, PT ;  /* 0x000000050600720c */ /* 0x000fe40003f04270 */
[----:B------:R-:W-:-:S11]  /*116e0*/  SHF.R.U32.HI R5, RZ, 0x6, R5 ;  /* 0x00000006ff057819 */ /* 0x000fd60000011605 */
[----:B------:R-:W-:-:S05]  /*116f0*/  @P0 VIADD R2, R6, 0x3f ;  /* 0x0000003f06020836 */ /* 0x000fca0000000000 */
[----:B------:R-:W-:-:S04]  /*11700*/  @P0 SHF.R.S32.HI R3, RZ, 0x1f, R2 ;  /* 0x0000001fff030819 */ /* 0x000fc80000011402 */
[----:B------:R-:W-:Y:S01]  /*11710*/  @P0 LEA.HI R3, R3, R2, RZ, 0x6 ;  /* 0x0000000203030211 */ /* 0x000fe200078f30ff */
[----:B------:R-:W-:-:S03]  /*11720*/  IMAD.MOV.U32 R2, RZ, RZ, R5 ;  /* 0x000000ffff027224 */ /* 0x000fc600078e0005 */
[----:B------:R-:W-:Y:S02]  /*11730*/  @P0 SHF.R.S32.HI R2, RZ, 0x6, R3 ;  /* 0x00000006ff020819 */ /* 0x000fe40000011403 */
[----:B------:R-:W-:Y:S02]  /*11740*/  PLOP3.LUT P0, PT, PT, PT, PT, 0x80, 0x0 ;  /* 0x000000000000781c */ /* 0x000fe40003f0f070 */
[----:B------:R-:W-:-:S13]  /*11750*/  ISETP.GT.AND P2, PT, R2, R5, PT ;  /* 0x000000050200720c */ /* 0x000fda0003f44270 */
[----:B-1----:R-:W-:Y:S05]  /*11760*/  @!P2 BRA `(.L_x_3957) ;  /* 0x000000180060a947 */ /* 0x002fea0003800000 */
[----:B------:R-:W-:Y:S01]  /*11770*/  UMOV UR4, 0xffffffff ;  /* 0xffffffff00047882 */ /* 0x000fe20000000000 */
[----:B------:R-:W-:Y:S02]  /*11780*/  SEL R4, R30, RZ, !P1 ;  /* 0x000000ff1e047207 */ /* 0x000fe40004800000 */
[----:B------:R-:W-:Y:S05]  /*11790*/  BRA.DIV UR4, `(.L_x_3958) ;  /* 0x0000006a045c7947 */ /* 0x000fea000b800000 */
[----:B------:R-:W1:Y:S02]  /*117a0*/  S2R R3, SR_TID.X ;  /* 0x0000000000037919 */ /* 0x000e640000002100 */
[----:B-1----:R-:W-:-:S04]  /*117b0*/  SHF.R.U32.HI R3, RZ, 0x5, R3 ;  /* 0x00000005ff037819 */ /* 0x002fc80000011603 */
[----:B------:R-:W-:-:S05]  /*117c0*/  LOP3.LUT R3, R3, 0x3, RZ, 0xc0, !PT ;  /* 0x0000000303037812 */ /* 0x000fca00078ec0ff */
[----:B------:R1:W2:Y:S02]  /*117d0*/  SHFL.IDX PT, R14, R3, RZ, 0x1f ;  /* 0x00001fff030e7589 */ /* 0x0002a400000e0000 */
.L_x_4104:
[----:B--2---:R-:W-:Y:S02]  /*117e0*/  ISETP.NE.AND P0, PT, R14, RZ, PT ;  /* 0x000000ff0e00720c */ /* 0x004fe40003f05270 */
[----:B------:R-:W-:-:S11]  /*117f0*/  PLOP3.LUT P6, PT, PT, PT, PT, 0x8, 0x0 ;  /* 0x000000000000781c */ /* 0x000fd60003fce170 */
[----:B------:R-:W-:Y:S05]  /*11800*/  @P0 BRA `(.L_x_3959) ;  /* 0x00000000000c0947 */ /* 0x000fea0003800000 */
[----:B------:R-:W-:-:S03]  /*11810*/  UMOV UR4, 0xffffffff ;  /* 0xffffffff00047882 */ /* 0x000fc60000000000 */
[----:B------:R-:W-:Y:S05]  /*11820*/  BRA.DIV UR4, `(.L_x_3960) ;  /* 0x0000006a046c7947 */ /* 0x000fea000b800000 */
[----:B------:R-:W-:-:S13]  /*11830*/  ELECT P6, URZ, PT ;  /* 0x00000000003f782f */ /* 0x000fda00038c0000 */
.L_x_3959:
[----:B-1----:R-:W2:Y:S01]  /*11840*/  LDL R3, [R1+0x1c] ;  /* 0x00001c0001037983 */ /* 0x002ea20000100800 */
[----:B------:R-:W-:Y:S01]  /*11850*/  BSSY B1, `(.L_x_3961) ;  /* 0x0000008000017945 */ /* 0x000fe20003800000 */
[----:B--2---:R-:W-:-:S05]  /*11860*/  VIADD R3, R3, 0x1 ;  /* 0x0000000103037836 */ /* 0x004fca0000000000 */
[----:B------:R-:W-:-:S04]  /*11870*/  LEA.HI R6, R3, R3, RZ, 0x1 ;  /* 0x0000000303067211 */ /* 0x000fc800078f08ff */
[----:B------:R-:W-:-:S05]  /*11880*/  LOP3.LUT R6, R6, 0xfffffffe, RZ, 0xc0, !PT ;  /* 0xfffffffe06067812 */ /* 0x000fca00078ec0ff */
[----:B------:R-:W-:-:S05]  /*11890*/  IMAD.IADD R3, R3, 0x1, -R6 ;  /* 0x0000000103037824 */ /* 0x000fca00078e0a06 */
[----:B------:R-:W-:-:S04]  /*118a0*/  SHF.L.U32 R3, R3, 0x1f, RZ ;  /* 0x0000001f03037819 */ /* 0x000fc800000006ff */
[----:B------:R-:W1:Y:S02]  /*118b0*/  SYNCS.PHASECHK.TRANS64.TRYWAIT P0, [R23+URZ+0x28c20], R3 ;  /* 0x028c2003170075a7 */ /* 0x000e64000800017f */
[----:B-1----:R-:W-:Y:S05]  /*118c0*/  @!P0 BRA `(.L_x_3962) ;  /* 0x0000006800648947 */ /* 0x002fea0003800000 */
.L_x_4107:
[----:B------:R-:W-:Y:S05]  /*118d0*/  BSYNC B1 ;  /* 0x0000000000017941 */ /* 0x000fea0003800000 */
.L_x_3961:
[----:B------:R-:W-:Y:S04]  /*118e0*/  BSSY B1, `(.L_x_3963) ;  /* 0x00000b7000017945 */ /* 0x000fe80003800000 */
[----:B------:R-:W-:Y:S05]  /*118f0*/  @!P6 BRA `(.L_x_3964) ;  /* 0x0000000800d4e947 */ /* 0x000fea0003800000 */
[----:B-1----:R-:W-:Y:S01]  /*11900*/  LEA R3, R24, R23, 0x3 ;  /* 0x0000001718037211 */ /* 0x002fe200078e18ff */
[----:B------:R-:W1:Y:S01]  /*11910*/  S2R R7, SR_TID.X ;  /* 0x0000000000077919 */ /* 0x000e620000002100 */
[----:B------:R-:W-:Y:S01]  /*11920*/  SHF.L.U32 R6, R28, 0x1f, RZ ;  /* 0x0000001f1c067819 */ /* 0x000fe200000006ff */
[----:B------:R-:W-:Y:S03]  /*11930*/  BSSY B2, `(.L_x_3965) ;  /* 0x0000005000027945 */ /* 0x000fe60003800000 */
[----:B------:R-:W2:Y:S01]  /*11940*/  SYNCS.PHASECHK.TRANS64.TRYWAIT P0, [R3+URZ+0x28ca0], R6 ;  /* 0x028ca006030075a7 */ /* 0x000ea2000800017f */
[----:B-1----:R-:W-:-:S04]  /*11950*/  LOP3.LUT R7, R7, 0x7f, RZ, 0xc0, !PT ;  /* 0x0000007f07077812 */ /* 0x002fc800078ec0ff */
[----:B------:R-:W-:Y:S01]  /*11960*/  ISETP.NE.AND P1, PT, R7, RZ, PT ;  /* 0x000000ff0700720c */ /* 0x000fe20003f25270 */
[----:B--2---:R-:W-:-:S12]  /*11970*/  @!P0 BRA `(.L_x_3966) ;  /* 0x00000068004c8947 */ /* 0x004fd80003800000 */
.L_x_4108:
[----:B------:R-:W-:Y:S05]  /*11980*/  BSYNC B2 ;  /* 0x0000000000027941 */ /* 0x000fea0003800000 */
.L_x_3965:
        /* <DEDUP_REMOVED lines=9> */
.L_x_3968:
[----:B------:R-:W-:Y:S05]  /*11a20*/  BSYNC B2 ;  /* 0x0000000000027941 */ /* 0x000fea0003800000 */
.L_x_3967:
        /* <DEDUP_REMOVED lines=10> */
[----:B------:R-:W-:Y:S01]  /*11ad0*/  VIADD R9, R3, 0x28c90 ;  /* 0x00028c9003097836 */ /* 0x000fe20000000000 */
[----:B------:R-:W-:-:S09]  /*11ae0*/  UMOV UR7, 0x12f00000 ;  /* 0x12f0000000077882 */ /* 0x000fd20000000000 */
.L_x_3969:
        /* <DEDUP_REMOVED lines=13> */
.L_x_4109:
[----:B------:R-:W-:Y:S05]  /*11bc0*/  BSYNC B2 ;  /* 0x0000000000027941 */ /* 0x000fea0003800000 */
.L_x_3970:
        /* <DEDUP_REMOVED lines=11> */
.L_x_3973:
[----:B------:R-:W-:Y:S05]  /*11c80*/  BSYNC B2 ;  /* 0x0000000000027941 */ /* 0x000fea0003800000 */
.L_x_3972:
        /* <DEDUP_REMOVED lines=9> */
.L_x_3974:
        /* <DEDUP_REMOVED lines=12> */
[----:B------:R-:W-:Y:S01]  /*11de0*/  R2UR UR7, R11 ;  /* 0x000000000b0772ca */ /* 0x000fe200000e0000 */
[----:B------:R-:W-:Y:S01]  /*11df0*/  UMOV UR10, 0x40 ;  /* 0x00000040000a7882 */ /* 0x000fe20000000000 */
[----:B------:R-:W-:-:S13]  /*11e00*/  PLOP3.LUT P0, PT, PT, PT, PT, 0x80, 0x0 ;  /* 0x000000000000781c */ /* 0x000fda0003f0f070 */
.L_x_3975:
        /* <DEDUP_REMOVED lines=15> */
.L_x_3976:
        /* <DEDUP_REMOVED lines=15> */
.L_x_3977:
        /* <DEDUP_REMOVED lines=15> */
.L_x_3978:
        /* <DEDUP_REMOVED lines=15> */
.L_x_3979:
        /* <DEDUP_REMOVED lines=15> */
.L_x_3980:
        /* <DEDUP_REMOVED lines=15> */
.L_x_3981:
        /* <DEDUP_REMOVED lines=10> */
.L_x_3964:
[----:B------:R-:W-:Y:S05]  /*12450*/  BSYNC B1 ;  /* 0x0000000000017941 */ /* 0x000fea0003800000 */
.L_x_3963:
        /* <DEDUP_REMOVED lines=9> */
.L_x_4001:
[----:B------:R-:W-:Y:S05]  /*124f0*/  YIELD ;  /* 0x0000000000007946 */ /* 0x000fea0003800000 */
[----:B------:R-:W-:Y:S04]  /*12500*/  BSSY B1, `(.L_x_3982) ;  /* 0x00000b6000017945 */ /* 0x000fe80003800000 */
[----:B------:R-:W-:Y:S05]  /*12510*/  @!P6 BRA `(.L_x_3983) ;  /* 0x0000000800d0e947 */ /* 0x000fea0003800000 */
[----:B------:R-:W-:Y:S01]  /*12520*/  LEA R6, R24, R23, 0x3 ;  /* 0x0000001718067211 */ /* 0x000fe200078e18ff */
[----:B-1----:R-:W1:Y:S01]  /*12530*/  S2R R3, SR_TID.X ;  /* 0x0000000000037919 */ /* 0x002e620000002100 */
[----:B------:R-:W-:Y:S01]  /*12540*/  SHF.L.U32 R2, R28, 0x1f, RZ ;  /* 0x0000001f1c027819 */ /* 0x000fe200000006ff */
[----:B------:R-:W-:Y:S03]  /*12550*/  BSSY B2, `(.L_x_3984) ;  /* 0x0000005000027945 */ /* 0x000fe60003800000 */
[----:B------:R-:W2:Y:S01]  /*12560*/  SYNCS.PHASECHK.TRANS64.TRYWAIT P1, [R6+URZ+0x28ca0], R2 ;  /* 0x028ca002060075a7 */ /* 0x000ea2000802017f */
[----:B-1----:R-:W-:-:S04]  /*12570*/  LOP3.LUT R3, R3, 0x7f, RZ, 0xc0, !PT ;  /* 0x0000007f03037812 */ /* 0x002fc800078ec0ff */
[----:B------:R-:W-:Y:S01]  /*12580*/  ISETP.NE.AND P2, PT, R3, RZ, PT ;  /* 0x000000ff0300720c */ /* 0x000fe20003f45270 */
[----:B--2---:R-:W-:-:S12]  /*12590*/  @!P1 BRA `(.L_x_3985) ;  /* 0x0000005c006c9947 */ /* 0x004fd80003800000 */
.L_x_4110:
[----:B------:R-:W-:Y:S05]  /*125a0*/  BSYNC B2 ;  /* 0x0000000000027941 */ /* 0x000fea0003800000 */
.L_x_3984:
[----:B------:R-:W-:Y:S04]  /*125b0*/  BSSY B2, `(.L_x_3986) ;  /* 0x0000009000027945 */ /* 0x000fe80003800000 */
        /* <DEDUP_REMOVED lines=8> */
.L_x_3987:
[----:B------:R-:W-:Y:S05]  /*12640*/  BSYNC B2 ;  /* 0x0000000000027941 */ /* 0x000fea0003800000 */
.L_x_3986:
        /* <DEDUP_REMOVED lines=11> */
.L_x_3988:
        /* <DEDUP_REMOVED lines=13> */
.L_x_4111:
[----:B------:R-:W-:Y:S05]  /*127d0*/  BSYNC B2 ;  /* 0x0000000000027941 */ /* 0x000fea0003800000 */
.L_x_3989:
        /* <DEDUP_REMOVED lines=11> */
.L_x_3992:
[----:B------:R-:W-:Y:S05]  /*12890*/  BSYNC B2 ;  /* 0x0000000000027941 */ /* 0x000fea0003800000 */
.L_x_3991:
[----:B------:R-:W-:Y:S01]  /*128a0*/  R2UR UR6, R2 ;  /* 0x00000000020672ca */ /* 0x000fe200000e0000 */
[----:B------:R-:W-:Y:S01]  /*128b0*/  IMAD R7, R24, 0x10000, R23 ;  /* 0x0001000018077824 */ /* 0x000fe200078e0217 */
[----:B------:R-:W-:Y:S01]  /*128c0*/  R2UR UR7, R3 ;  /* 0x00000000030772ca */ /* 0x000fe200000e0000 */
[----:B------:R-:W-:Y:S01]  /*128d0*/  UIADD3 UR4, UP0, UR38, 0x670, URZ ;  /* 0x0000067026047890 */ /* 0x000fe2000ff1e03f */
[----:B------:R-:W-:Y:S01]  /*128e0*/  R2UR UR10, R10 ;  /* 0x000000000a0a72ca */ /* 0x000fe200000e0000 */
[----:B------:R-:W-:Y:S01]  /*128f0*/  VIADD R6, R6, 0x28cb0 ;  /* 0x00028cb006067836 */ /* 0x000fe20000000000 */
[----:B------:R-:W-:Y:S01]  /*12900*/  PLOP3.LUT P1, PT, PT, PT, PT, 0x80, 0x0 ;  /* 0x000000000000781c */ /* 0x000fe20003f2f070 */
[----:B------:R-:W-:Y:S01]  /*12910*/  VIADD R10, R7, 0x400 ;  /* 0x00000400070a7836 */ /* 0x000fe20000000000 */
[----:B------:R-:W-:-:S12]  /*12920*/  UIADD3.X UR5, URZ, UR39, URZ, UP0, !UPT ;  /* 0x000000273f057290 */ /* 0x000fd800087fe43f */
.L_x_3993:
        /* <DEDUP_REMOVED lines=15> */
.L_x_3994:
        /* <DEDUP_REMOVED lines=15> */
.L_x_3995:
        /* <DEDUP_REMOVED lines=15> */
.L_x_3996:
        /* <DEDUP_REMOVED lines=15> */
.L_x_3997:
        /* <DEDUP_REMOVED lines=15> */
.L_x_3998:
        /* <DEDUP_REMOVED lines=15> */
.L_x_3999:
        /* <DEDUP_REMOVED lines=15> */
.L_x_4000:
        /* <DEDUP_REMOVED lines=10> */
.L_x_3983:
[----:B------:R-:W-:Y:S05]  /*13060*/  BSYNC B1 ;  /* 0x0000000000017941 */ /* 0x000fea0003800000 */
.L_x_3982:
        /* <DEDUP_REMOVED lines=8> */
.L_x_3957:
[----:B------:R-:W-:Y:S05]  /*130f0*/  BSYNC B0 ;  /* 0x0000000000007941 */ /* 0x000fea0003800000 */
.L_x_3956:
[----:B------:R-:W2:Y:S01]  /*13100*/  LDL R2, [R1+0x4] ;  /* 0x0000040001027983 */ /* 0x000ea20000100800 */
[----:B------:R-:W-:Y:S05]  /*13110*/  @!P0 WARPSYNC.ALL ;  /* 0x0000000000008948 */ /* 0x000fea0003800000 */
[----:B------:R-:W-:Y:S06]  /*13120*/  @!P0 BAR.SYNC.DEFER_BLOCKING 0xc, 0x180 ;  /* 0x0306000000008b1d */ /* 0x000fec0000010000 */
[----:B------:R-:W-:Y:S01]  /*13130*/  BSSY B7, `(.L_x_4002) ;  /* 0x000037c000077945 */ /* 0x000fe20003800000 */
[----:B--2---:R-:W-:-:S13]  /*13140*/  ISETP.GT.AND P0, PT, R2, RZ, PT ;  /* 0x000000ff0200720c */ /* 0x004fda0003f04270 */
[----:B------:R-:W-:Y:S05]  /*13150*/  @P0 BRA `(.L_x_4003) ;  /* 0x0000000000440947 */ /* 0x000fea0003800000 */
[----:B------:R-:W2:Y:S02]  /*13160*/  S2R R2, SR_TID.X ;  /* 0x0000000000027919 */ /* 0x000ea40000002100 */
[----:B--2---:R-:W-:-:S04]  /*13170*/  LOP3.LUT R2, R2, 0x7f, RZ, 0xc0, !PT ;  /* 0x0000007f02027812 */ /* 0x004fc800078ec0ff */
[----:B------:R-:W-:-:S13]  /*13180*/  ISETP.NE.AND P0, PT, R2, RZ, PT ;  /* 0x000000ff0200720c */ /* 0x000fda0003f05270 */
[----:B------:R-:W-:Y:S05]  /*13190*/  @P0 BRA `(.L_x_4004) ;  /* 0x0000003400d40947 */ /* 0x000fea0003800000 */
[----:B------:R-:W2:Y:S01]  /*131a0*/  S2R R5, SR_LANEID ;  /* 0x0000000000057919 */ /* 0x000ea20000000000 */
[----:B------:R-:W-:Y:S01]  /*131b0*/  VOTEU.ANY UR4, UPT, PT ;  /* 0x0000000000047886 */ /* 0x000fe200038e0100 */
[----:B-1----:R-:W1:Y:S01]  /*131c0*/  LDC.64 R2, c[0x0][0xc60] ;  /* 0x00031800ff027b82 */ /* 0x002e620000000a00 */
[----:B------:R-:W2:Y:S02]  /*131d0*/  FLO.U32 R0, UR4 ;  /* 0x0000000400007d00 */ /* 0x000ea400080e0000 */
[----:B--2---:R-:W-:-:S06]  /*131e0*/  ISETP.EQ.U32.AND P0, PT, R0, R5, PT ;  /* 0x000000050000720c */ /* 0x004fcc0003f02070 */
[----:B------:R-:W1:Y:S07]  /*131f0*/  POPC R5, UR4 ;  /* 0x0000000400057d09 */ /* 0x000e6e0008000000 */
[----:B-1----:R-:W2:Y:S01]  /*13200*/  @P0 ATOMG.E.ADD.STRONG.GPU PT, R3, desc[UR40][R2.64], R5 ;  /* 0x00000005020309a8 */ /* 0x002ea200081ee1e8 */
[----:B------:R-:W1:Y:S02]  /*13210*/  S2R R4, SR_LTMASK ;  /* 0x0000000000047919 */ /* 0x000e640000003900 */
[----:B-1----:R-:W-:-:S04]  /*13220*/  LOP3.LUT R4, R4, UR4, RZ, 0xc0, !PT ;  /* 0x0000000404047c12 */ /* 0x002fc8000f8ec0ff */
[----:B------:R-:W1:Y:S01]  /*13230*/  POPC R7, R4 ;  /* 0x0000000400077309 */ /* 0x000e620000000000 */
[----:B--2---:R-:W1:Y:S02]  /*13240*/  SHFL.IDX PT, R0, R3, R0, 0x1f ;  /* 0x00001f0003007589 */ /* 0x004e6400000e0000 */
[----:B-1----:R-:W-:Y:S01]  /*13250*/  IADD3 R16, R0, UR36, R7 ;  /* 0x0000002400107c10 */ /* 0x002fe2000fffe007 */
[----:B------:R-:W-:Y:S06]  /*13260*/  BRA `(.L_x_4004) ;  /* 0x0000003400a07947 */ /* 0x000fec0003800000 */
.L_x_4003:
        /* <DEDUP_REMOVED lines=10> */
[----:B-1----:R-:W1:Y:S01]  /*13310*/  LDC.64 R2, c[0x4][R2] ;  /* 0x0100000002027b82 */ /* 0x002e620000000a00 */
[----:B------:R-:W-:Y:S02]  /*13320*/  IMAD.U32 R6, RZ, RZ, UR8 ;  /* 0x00000008ff067e24 */ /* 0x000fe4000f8e00ff */
[----:B------:R-:W-:Y:S02]  /*13330*/  IMAD.U32 R7, RZ, RZ, UR9 ;  /* 0x00000009ff077e24 */ /* 0x000fe4000f8e00ff */
[----:B------:R-:W-:-:S02]  /*13340*/  IMAD.U32 R10, RZ, RZ, UR4 ;  /* 0x00000004ff0a7e24 */ /* 0x000fc4000f8e00ff */
[----:B------:R-:W-:Y:S02]  /*13350*/  IMAD.U32 R11, RZ, RZ, UR5 ;  /* 0x00000005ff0b7e24 */ /* 0x000fe4000f8e00ff */
[----:B0-----:R-:W-:Y:S02]  /*13360*/  IMAD.MOV.U32 R8, RZ, RZ, 0x70 ;  /* 0x00000070ff087424 */ /* 0x001fe400078e00ff */
[----:B------:R-:W-:Y:S02]  /*13370*/  IMAD.MOV.U32 R12, RZ, RZ, 0x1 ;  /* 0x00000001ff0c7424 */ /* 0x000fe400078e00ff */
[----:B------:R-:W-:-:S07]  /*13380*/  IMAD.MOV.U32 R13, RZ, RZ, RZ ;  /* 0x000000ffff0d7224 */ /* 0x000fce00078e00ff */
[----:B------:R-:W-:-:S07]  /*13390*/  LEPC R20, `(.L_x_4006) ;  /* 0x000000001014794e */ /* 0x000fce0000000000 */
[----:B-1----:R-:W-:Y:S05]  /*133a0*/  CALL.ABS.NOINC R2 ;  /* 0x0000000002007343 */ /* 0x002fea0003c00000 */
.L_x_4006:
[----:B------:R-:W-:Y:S05]  /*133b0*/  BSYNC B6 ;  /* 0x0000000000067941 */ /* 0x000fea0003800000 */
.L_x_4005:
        /* <DEDUP_REMOVED lines=8> */
[----:B-1----:R1:W2:Y:S01]  /*13440*/  LDC.64 R2, c[0x4][R34] ;  /* 0x0100000022027b82 */ /* 0x0022a20000000a00 */
[----:B------:R-:W-:Y:S02]  /*13450*/  IMAD.U32 R4, RZ, RZ, UR6 ;  /* 0x00000006ff047e24 */ /* 0x000fe4000f8e00ff */
[----:B------:R-:W-:Y:S02]  /*13460*/  IMAD.U32 R5, RZ, RZ, UR7 ;  /* 0x00000007ff057e24 */ /* 0x000fe4000f8e00ff */
[----:B------:R-:W-:Y:S02]  /*13470*/  IMAD.U32 R6, RZ, RZ, UR8 ;  /* 0x00000008ff067e24 */ /* 0x000fe4000f8e00ff */
[----:B------:R-:W-:-:S02]  /*13480*/  IMAD.U32 R7, RZ, RZ, UR9 ;  /* 0x00000009ff077e24 */ /* 0x000fc4000f8e00ff */
[----:B------:R-:W-:Y:S02]  /*13490*/  IMAD.U32 R10, RZ, RZ, UR4 ;  /* 0x00000004ff0a7e24 */ /* 0x000fe4000f8e00ff */
[----:B------:R-:W-:Y:S02]  /*134a0*/  IMAD.U32 R11, RZ, RZ, UR5 ;  /* 0x00000005ff0b7e24 */ /* 0x000fe4000f8e00ff */
[----:B0-----:R-:W-:Y:S02]  /*134b0*/  IMAD.MOV.U32 R8, RZ, RZ, 0x70 ;  /* 0x00000070ff087424 */ /* 0x001fe400078e00ff */
[----:B------:R-:W-:Y:S02]  /*134c0*/  IMAD.MOV.U32 R12, RZ, RZ, 0x1 ;  /* 0x00000001ff0c7424 */ /* 0x000fe400078e00ff */
[----:B-1----:R-:W-:-:S07]  /*134d0*/  IMAD.MOV.U32 R13, RZ, RZ, RZ ;  /* 0x000000ffff0d7224 */ /* 0x002fce00078e00ff */
[----:B------:R-:W-:-:S07]  /*134e0*/  LEPC R20, `(.L_x_4009) ;  /* 0x000000001014794e */ /* 0x000fce0000000000 */
[----:B--2---:R-:W-:Y:S05]  /*134f0*/  CALL.ABS.NOINC R2 ;  /* 0x0000000002007343 */ /* 0x004fea0003c00000 */
.L_x_4009:
        /* <DEDUP_REMOVED lines=15> */
.L_x_4008:
[----:B------:R-:W-:Y:S05]  /*135f0*/  BSYNC B6 ;  /* 0x0000000000067941 */ /* 0x000fea0003800000 */
.L_x_4007:
[----:B------:R-:W2:Y:S01]  /*13600*/  LDL R34, [R1+0x4] ;  /* 0x0000040001227983 */ /* 0x000ea20000100800 */
[----:B------:R-:W-:Y:S01]  /*13610*/  ULDC.64 UR4, c[0x0][0x9f8] ;  /* 0x00027e0000047ab9 */ /* 0x000fe20000000a00 */
[----:B------:R-:W3:Y:S01]  /*13620*/  LDC R10, c[0x0][0x430] ;  /* 0x00010c00ff0a7b82 */ /* 0x000ee20000000800 */
[----:B------:R-:W-:Y:S01]  /*13630*/  ISETP.NE.U32.AND P0, PT, RZ, UR4, PT ;  /* 0x00000004ff007c0c */ /* 0x000fe2000bf05070 */
[----:B------:R-:W4:Y:S03]  /*13640*/  S2R R20, SR_TID.X ;  /* 0x0000000000147919 */ /* 0x000f260000002100 */
[----:B------:R-:W-:-:S13]  /*13650*/  ISETP.NE.AND.EX P0, PT, RZ, UR5, PT, P0 ;  /* 0x00000005ff007c0c */ /* 0x000fda000bf05300 */
[----:B------:R-:W-:Y:S01]  /*13660*/  @P0 IADD3 R2, P1, R27, UR4, RZ ;  /* 0x000000041b020c10 */ /* 0x000fe2000ff3e0ff */
[----:B------:R-:W0:Y:S01]  /*13670*/  S2R R11, SR_TID.X ;  /* 0x00000000000b7919 */ /* 0x000e220000002100 */
[----:B------:R-:W-:Y:S02]  /*13680*/  ULDC UR4, c[0x0][0x320] ;  /* 0x0000c80000047ab9 */ /* 0x000fe40000000800 */
[----:B-1----:R-:W-:-:S05]  /*13690*/  @P0 IADD3.X R3, R29, UR5, RZ, P1, !PT ;  /* 0x000000051d030c10 */ /* 0x002fca0008ffe4ff */
[----:B------:R1:W2:Y:S01]  /*136a0*/  @P0 LDG.E R30, desc[UR40][R2.64] ;  /* 0x00000028021e0981 */ /* 0x0002a2000c1e1900 */
[----:B----4-:R-:W-:-:S04]  /*136b0*/  LOP3.LUT R20, R20, 0x7f, RZ, 0xc0, !PT ;  /* 0x0000007f14147812 */ /* 0x010fc800078ec0ff */
[----:B------:R-:W-:Y:S02]  /*136c0*/  SHF.R.U32.HI R21, RZ, 0x3, R20 ;  /* 0x00000003ff157819 */ /* 0x000fe40000011614 */
[----:B------:R-:W4:Y:S02]  /*136d0*/  S2R R20, SR_TID.X ;  /* 0x0000000000147919 */ /* 0x000f240000002100 */
[----:B----4-:R-:W-:-:S05]  /*136e0*/  IMAD.SHL.U32 R20, R20, 0x10, RZ ;  /* 0x0000001014147824 */ /* 0x010fca00078e00ff */
[----:B------:R-:W-:Y:S02]  /*136f0*/  LOP3.LUT R20, R21, 0x70, R20, 0xf8, !PT ;  /* 0x0000007015147812 */ /* 0x000fe400078ef814 */
[----:B------:R-:W4:Y:S01]  /*13700*/  S2R R21, SR_TID.X ;  /* 0x0000000000157919 */ /* 0x000f220000002100 */
[----:B---3--:R-:W-:Y:S01]  /*13710*/  ISETP.NE.AND P1, PT, R10, 0x1, PT ;  /* 0x000000010a00780c */ /* 0x008fe20003f25270 */
[----:B------:R-:W-:-:S12]  /*13720*/  VIADD R31, R31, 0xffffffc0 ;  /* 0xffffffc01f1f7836 */ /* 0x000fd80000000000 */
[----:B------:R-:W3:Y:S08]  /*13730*/  @P1 LDC R0, c[0x0][0x434] ;  /* 0x00010d00ff001b82 */ /* 0x000ef00000000800 */
[----:B-1----:R-:W1:Y:S01]  /*13740*/  @P1 LDC R2, c[0x0][0x438] ;  /* 0x00010e00ff021b82 */ /* 0x002e620000000800 */
[----:B----4-:R-:W-:-:S05]  /*13750*/  IMAD.SHL.U32 R21, R21, 0x8, RZ ;  /* 0x0000000815157824 */ /* 0x010fca00078e00ff */
[----:B------:R-:W-:-:S04]  /*13760*/  LOP3.LUT R21, R21, 0x38, RZ, 0xc0, !PT ;  /* 0x0000003815157812 */ /* 0x000fc800078ec0ff */
[----:B------:R-:W-:-:S04]  /*13770*/  LOP3.LUT R21, R21, 0x40, RZ, 0xfc, !PT ;  /* 0x0000004015157812 */ /* 0x000fc800078efcff */
[----:B------:R-:W-:Y:S02]  /*13780*/  ISETP.GE.AND P2, PT, R21, UR4, PT ;  /* 0x0000000415007c0c */ /* 0x000fe4000bf46270 */
[----:B------:R-:W4:Y:S01]  /*13790*/  S2R R21, SR_TID.X ;  /* 0x0000000000157919 */ /* 0x000f220000002100 */
[----:B------:R-:W-:Y:S02]  /*137a0*/  IMAD.IADD R3, R20, 0x1, R31 ;  /* 0x0000000114037824 */ /* 0x000fe400078e021f */
[----:B0-----:R-:W-:Y:S02]  /*137b0*/  IMAD.SHL.U32 R11, R11, 0x8, RZ ;  /* 0x000000080b0b7824 */ /* 0x001fe400078e00ff */
[----:B------:R-:W-:-:S03]  /*137c0*/  IMAD.IADD R8, R3, 0x1, R33 ;  /* 0x0000000103087824 */ /* 0x000fc600078e0221 */
[----:B------:R-:W-:Y:S02]  /*137d0*/  LOP3.LUT R11, R11, 0x38, RZ, 0xc0, !PT ;  /* 0x000000380b0b7812 */ /* 0x000fe400078ec0ff */
[----:B------:R-:W-:-:S04]  /*137e0*/  LOP3.LUT R22, R22, 0xffffffbf, RZ, 0xc0, !PT ;  /* 0xffffffbf16167812 */ /* 0x000fc800078ec0ff */
[----:B------:R-:W-:Y:S01]  /*137f0*/  @P2 LOP3.LUT R22, R22, 0x40, RZ, 0xfc, !PT ;  /* 0x0000004016162812 */ /* 0x000fe200078efcff */
[----:B------:R-:W0:Y:S01]  /*13800*/  S2R R12, SR_TID.X ;  /* 0x00000000000c7919 */ /* 0x000e220000002100 */
[----:B------:R-:W-:Y:S02]  /*13810*/  SEL R9, RZ, 0xffffffff, P2 ;  /* 0xffffffffff097807 */ /* 0x000fe40001000000 */
[----:B------:R-:W-:Y:S01]  /*13820*/  LOP3.LUT R22, R22, 0xffffff7f, RZ, 0xc0, !PT ;  /* 0xffffff7f16167812 */ /* 0x000fe200078ec0ff */
[----:B----4-:R-:W-:-:S05]  /*13830*/  IMAD.SHL.U32 R21, R21, 0x8, RZ ;  /* 0x0000000815157824 */ /* 0x010fca00078e00ff */
[----:B------:R-:W-:Y:S01]  /*13840*/  LOP3.LUT R21, R21, 0x38, RZ, 0xc0, !PT ;  /* 0x0000003815157812 */ /* 0x000fe200078ec0ff */
[----:B------:R-:W-:Y:S02]  /*13850*/  IMAD.SHL.U32 R9, R9, 0x2, RZ ;  /* 0x0000000209097824 */ /* 0x000fe400078e00ff */
[----:B------:R-:W-:Y:S02]  /*13860*/  IMAD.MOV.U32 R36, RZ, RZ, RZ ;  /* 0x000000ffff247224 */ /* 0x000fe400078e00ff */
[----:B0-----:R-:W-:-:S05]  /*13870*/  IMAD.SHL.U32 R12, R12, 0x8, RZ ;  /* 0x000000080c0c7824 */ /* 0x001fca00078e00ff */
[----:B------:R-:W-:-:S04]  /*13880*/  LOP3.LUT R12, R12, 0x38, RZ, 0xc0, !PT ;  /* 0x000000380c0c7812 */ /* 0x000fc800078ec0ff */
[----:B------:R-:W-:Y:S01]  /*13890*/  LOP3.LUT R12, R12, 0x180, RZ, 0xfc, !PT ;  /* 0x000001800c0c7812 */ /* 0x000fe200078efcff */
[----:B------:R-:W-:Y:S01]  /*138a0*/  UMOV UR5, 0xffffffff ;  /* 0xffffffff00057882 */ /* 0x000fe20000000000 */
[----:B--2---:R-:W-:Y:S01]  /*138b0*/  ISETP.GE.AND P0, PT, R3, R34, PT ;  /* 0x000000220300720c */ /* 0x004fe20003f06270 */
[----:B---3--:R-:W-:-:S03]  /*138c0*/  @P1 IMAD.HI.U32 R3, R8, R0, RZ ;  /* 0x0000000008031227 */ /* 0x008fc600078e00ff */
[----:B------:R-:W-:Y:S01]  /*138d0*/  ISETP.GT.U32.OR P0, PT, R20, 0x3f, P0 ;  /* 0x0000003f1400780c */ /* 0x000fe20000704470 */
[----:B------:R-:W-:Y:S01]  /*138e0*/  IMAD.MOV.U32 R0, RZ, RZ, R8 ;  /* 0x000000ffff007224 */ /* 0x000fe200078e0008 */
[----:B-1----:R-:W-:Y:S02]  /*138f0*/  @P1 SHF.R.U32.HI R0, RZ, R2, R3 ;  /* 0x00000002ff001219 */ /* 0x002fe40000011603 */
[----:B------:R-:W-:Y:S02]  /*13900*/  ISETP.GE.AND P1, PT, R11, UR4, PT ;  /* 0x000000040b007c0c */ /* 0x000fe4000bf26270 */
[C---:B------:R-:W-:Y:S02]  /*13910*/  LOP3.LUT R34, R21.reuse, 0x80, RZ, 0xfc, !PT ;  /* 0x0000008015227812 */ /* 0x040fe400078efcff */
[----:B------:R-:W-:Y:S02]  /*13920*/  LOP3.LUT R21, R21, 0xc0, RZ, 0xfc, !PT ;  /* 0x000000c015157812 */ /* 0x000fe400078efcff */
[----:B------:R-:W-:-:S03]  /*13930*/  SEL R4, RZ, 0x1, P1 ;  /* 0x00000001ff047807 */ /* 0x000fc60000800000 */
[----:B------:R-:W0:Y:S04]  /*13940*/  @!P0 LDC.64 R2, c[0x0][0x428] ;  /* 0x00010a00ff028b82 */ /* 0x000e280000000a00 */
[----:B------:R-:W-:Y:S02]  /*13950*/  @P1 LOP3.LUT R22, R22, 0x80, RZ, 0xfc, !PT ;  /* 0x0000008016161812 */ /* 0x000fe400078efcff */
[----:B------:R-:W-:Y:S02]  /*13960*/  ISETP.GE.AND P1, PT, R21, UR4, PT ;  /* 0x0000000415007c0c */ /* 0x000fe4000bf26270 */
[----:B------:R-:W1:Y:S01]  /*13970*/  S2R R21, SR_TID.X ;  /* 0x0000000000157919 */ /* 0x000e620000002100 */
[----:B------:R-:W-:Y:S02]  /*13980*/  LOP3.LUT R9, R9, 0x2, R4, 0xe2, !PT ;  /* 0x0000000209097812 */ /* 0x000fe400078ee204 */
[----:B------:R-:W-:Y:S01]  /*13990*/  ISETP.GE.AND P2, PT, R34, UR4, PT ;  /* 0x0000000422007c0c */ /* 0x000fe2000bf46270 */
[----:B------:R-:W2:Y:S01]  /*139a0*/  @!P0 LDC.64 R4, c[0x0][0x418] ;  /* 0x00010600ff048b82 */ /* 0x000ea20000000a00 */
[----:B------:R-:W-:-:S02]  /*139b0*/  SEL R7, RZ, 0x8, P1 ;  /* 0x00000008ff077807 */ /* 0x000fc40000800000 */
[----:B------:R-:W-:Y:S02]  /*139c0*/  SEL R6, RZ, 0x4, P2 ;  /* 0x00000004ff067807 */ /* 0x000fe40001000000 */
[----:B------:R-:W-:Y:S02]  /*139d0*/  SHF.R.S32.HI R34, RZ, 0x1f, R30 ;  /* 0x0000001fff227819 */ /* 0x000fe4000001141e */
[----:B------:R-:W-:Y:S01]  /*139e0*/  LOP3.LUT R9, R7, R9, R6, 0xfe, !PT ;  /* 0x0000000907097212 */ /* 0x000fe200078efe06 */
[--C-:B------:R-:W-:Y:S01]  /*139f0*/  @!P0 IMAD.MOV.U32 R6, RZ, RZ, R0.reuse ;  /* 0x000000ffff068224 */ /* 0x100fe200078e0000 */
[----:B------:R-:W-:Y:S02]  /*13a00*/  @!P0 SHF.R.S32.HI R7, RZ, 0x1f, R0 ;  /* 0x0000001fff078819 */ /* 0x000fe40000011400 */
[----:B------:R-:W-:Y:S01]  /*13a10*/  LOP3.LUT R22, R22, 0xffffffdf, RZ, 0xc0, !PT ;  /* 0xffffffdf16167812 */ /* 0x000fe200078ec0ff */
[----:B0-----:R-:W-:-:S03]  /*13a20*/  @!P0 IMAD.WIDE.U32 R6, R30, R2, R6 ;  /* 0x000000021e068225 */ /* 0x001fc600078e0006 */
[----:B------:R-:W-:Y:S01]  /*13a30*/  @P2 LOP3.LUT R22, R22, 0x20, RZ, 0xfc, !PT ;  /* 0x0000002016162812 */ /* 0x000fe200078efcff */
[----:B------:R-:W-:-:S03]  /*13a40*/  @!P0 IMAD R2, R34, R2, RZ ;  /* 0x0000000222028224 */ /* 0x000fc600078e02ff */
[----:B------:R-:W-:Y:S01]  /*13a50*/  LOP3.LUT R22, R22, 0xffffffef, RZ, 0xc0, !PT ;  /* 0xffffffef16167812 */ /* 0x000fe200078ec0ff */
[----:B------:R-:W-:-:S03]  /*13a60*/  @!P0 IMAD R3, R30, R3, R2 ;  /* 0x000000031e038224 */ /* 0x000fc600078e0202 */
[----:B------:R-:W-:Y:S02]  /*13a70*/  @P1 LOP3.LUT R22, R22, 0x10, RZ, 0xfc, !PT ;  /* 0x0000001016161812 */ /* 0x000fe400078efcff */
[----:B--2---:R-:W-:Y:S01]  /*13a80*/  @!P0 LEA R4, P1, R6, R4, 0x2 ;  /* 0x0000000406048211 */ /* 0x004fe200078210ff */
[----:B------:R-:W-:Y:S02]  /*13a90*/  @!P0 IMAD.IADD R3, R7, 0x1, R3 ;  /* 0x0000000107038824 */ /* 0x000fe400078e0203 */
[----:B-1----:R-:W-:-:S03]  /*13aa0*/  IMAD.SHL.U32 R21, R21, 0x8, RZ ;  /* 0x0000000815157824 */ /* 0x002fc600078e00ff */
[----:B------:R-:W-:Y:S02]  /*13ab0*/  @!P0 LEA.HI.X R5, R6, R5, R3, 0x2, P1 ;  /* 0x0000000506058211 */ /* 0x000fe400008f1403 */
[----:B------:R-:W-:-:S03]  /*13ac0*/  LOP3.LUT R21, R21, 0x38, RZ, 0xc0, !PT ;  /* 0x0000003815157812 */ /* 0x000fc600078ec0ff */
[----:B------:R0:W5:Y:S01]  /*13ad0*/  @!P0 LDG.E R36, desc[UR40][R4.64] ;  /* 0x0000002804248981 */ /* 0x000162000c1e1900 */
[----:B------:R-:W-:Y:S02]  /*13ae0*/  ISETP.GE.AND P0, PT, R12, UR4, PT ;  /* 0x000000040c007c0c */ /* 0x000fe4000bf06270 */
[C---:B------:R-:W-:Y:S02]  /*13af0*/  LOP3.LUT R13, R21.reuse, 0x100, RZ, 0xfc, !PT ;  /* 0x00000100150d7812 */ /* 0x040fe400078efcff */
[----:B------:R-:W-:Y:S02]  /*13b00*/  LOP3.LUT R12, R21, 0x140, RZ, 0xfc, !PT ;  /* 0x00000140150c7812 */ /* 0x000fe400078efcff */
[----:B------:R-:W-:Y:S02]  /*13b10*/  ISETP.GE.AND P3, PT, R13, UR4, PT ;  /* 0x000000040d007c0c */ /* 0x000fe4000bf66270 */
[----:B------:R-:W-:Y:S02]  /*13b20*/  ISETP.GE.AND P2, PT, R12, UR4, PT ;  /* 0x000000040c007c0c */ /* 0x000fe4000bf46270 */
[----:B0-----:R-:W-:-:S02]  /*13b30*/  SEL R4, RZ, 0x10, P3 ;  /* 0x00000010ff047807 */ /* 0x001fc40001800000 */
[----:B------:R-:W-:Y:S01]  /*13b40*/  SEL R5, RZ, 0x20, P2 ;  /* 0x00000020ff057807 */ /* 0x000fe20001000000 */
[----:B------:R-:W-:Y:S01]  /*13b50*/  IMAD.MOV R0, RZ, RZ, -R0 ;  /* 0x000000ffff007224 */ /* 0x000fe200078e0a00 */
[----:B------:R-:W-:Y:S02]  /*13b60*/  SEL R3, RZ, 0x40, P0 ;  /* 0x00000040ff037807 */ /* 0x000fe40000000000 */
[----:B------:R-:W-:Y:S01]  /*13b70*/  LOP3.LUT R4, R5, R9, R4, 0xfe, !PT ;  /* 0x0000000905047212 */ /* 0x000fe200078efe04 */
[----:B------:R-:W-:-:S03]  /*13b80*/  IMAD R0, R10, R0, R8 ;  /* 0x000000000a007224 */ /* 0x000fc600078e0208 */
[----:B------:R-:W-:Y:S02]  /*13b90*/  LOP3.LUT R3, R4, R3, RZ, 0xfc, !PT ;  /* 0x0000000304037212 */ /* 0x000fe400078efcff */
[----:B------:R-:W-:Y:S02]  /*13ba0*/  LOP3.LUT R14, R21, 0x1c0, RZ, 0xfc, !PT ;  /* 0x000001c0150e7812 */ /* 0x000fe400078efcff */
[----:B------:R-:W-:Y:S01]  /*13bb0*/  LOP3.LUT R22, R22, 0xfffffff7, RZ, 0xc0, !PT ;  /* 0xfffffff716167812 */ /* 0x000fe200078ec0ff */
[----:B------:R0:W-:Y:S01]  /*13bc0*/  STL [R1+0x38], R3 ;  /* 0x0000380301007387 */ /* 0x0001e20000100800 */
[----:B------:R-:W-:Y:S01]  /*13bd0*/  ISETP.GE.AND P0, PT, R14, UR4, PT ;  /* 0x000000040e007c0c */ /* 0x000fe2000bf06270 */
[----:B------:R-:W-:Y:S02]  /*13be0*/  ULDC UR4, c[0x0][0x2f4] ;  /* 0x0000bd0000047ab9 */ /* 0x000fe40000000800 */
[----:B------:R0:W-:Y:S01]  /*13bf0*/  STL [R1], R0 ;  /* 0x0000000001007387 */ /* 0x0001e20000100800 */
[----:B------:R-:W-:-:S02]  /*13c00*/  @P3 LOP3.LUT R22, R22, 0x8, RZ, 0xfc, !PT ;  /* 0x0000000816163812 */ /* 0x000fc400078efcff */
[----:B------:R-:W-:Y:S02]  /*13c10*/  SEL R2, RZ, 0x80, P0 ;  /* 0x00000080ff027807 */ /* 0x000fe40000000000 */
[----:B------:R-:W-:Y:S02]  /*13c20*/  ISETP.GE.AND P0, PT, R11, UR4, PT ;  /* 0x000000040b007c0c */ /* 0x000fe4000bf06270 */
[----:B------:R-:W-:-:S04]  /*13c30*/  LOP3.LUT R22, R22, 0xfffffffb, RZ, 0xc0, !PT ;  /* 0xfffffffb16167812 */ /* 0x000fc800078ec0ff */
[----:B------:R-:W-:-:S04]  /*13c40*/  @P2 LOP3.LUT R22, R22, 0x4, RZ, 0xfc, !PT ;  /* 0x0000000416162812 */ /* 0x000fc800078efcff */
[----:B------:R-:W-:-:S04]  /*13c50*/  LOP3.LUT R22, R22, 0xfffffffd, RZ, 0xc0, !PT ;  /* 0xfffffffd16167812 */ /* 0x000fc800078ec0ff */
[----:B------:R-:W-:Y:S01]  /*13c60*/  @P0 LOP3.LUT R22, R22, 0x2, RZ, 0xfc, !PT ;  /* 0x0000000216160812 */ /* 0x000fe200078efcff */
[----:B0-----:R-:W-:Y:S06]  /*13c70*/  BRA.DIV UR5, `(.L_x_4010) ;  /* 0x0000004605dc7947 */ /* 0x001fec000b800000 */
.L_x_4114:
[----:B------:R-:W-:Y:S02]  /*13c80*/  LOP3.LUT R2, R3, R2, RZ, 0xfc, !PT ;  /* 0x0000000203027212 */ /* 0x000fe400078efcff */
[----:B------:R-:W-:Y:S02]  /*13c90*/  LOP3.LUT R0, R37, 0x2, RZ, 0xfc, !PT ;  /* 0x0000000225007812 */ /* 0x000fe400078efcff */
[----:B------:R-:W-:Y:S01]  /*13ca0*/  ISETP.GT.U32.AND P1, PT, R20, 0x3f, PT ;  /* 0x0000003f1400780c */ /* 0x000fe20003f24070 */
[----:B------:R0:W-:Y:S01]  /*13cb0*/  STL [R1+0x10], R2 ;  /* 0x0000100201007387 */ /* 0x0001e20000100800 */
[----:B------:R-:W-:Y:S02]  /*13cc0*/  ISETP.NE.AND P0, PT, R0, 0x3, PT ;  /* 0x000000030000780c */ /* 0x000fe40003f05270 */
[----:B------:R-:W-:Y:S02]  /*13cd0*/  LOP3.LUT R22, R22, 0xfffffeff, RZ, 0xc0, !PT ;  /* 0xfffffeff16167812 */ /* 0x000fe400078ec0ff */
[----:B------:R-:W-:-:S02]  /*13ce0*/  SHF.R.S32.HI R29, RZ, 0x1f, R18 ;  /* 0x0000001fff1d7819 */ /* 0x000fc40000011412 */
[----:B------:R-:W-:-:S05]  /*13cf0*/  LOP3.LUT R22, R22, 0xfffffffe, RZ, 0xc0, !PT ;  /* 0xfffffffe16167812 */ /* 0x000fca00078ec0ff */
[----:B------:R-:W-:-:S04]  /*13d00*/  @P1 LOP3.LUT R22, R22, 0x1, RZ, 0xfc, !PT ;  /* 0x0000000116161812 */ /* 0x000fc800078efcff */
[----:B------:R-:W-:Y:S01]  /*13d10*/  @P0 LOP3.LUT R22, R22, 0x100, RZ, 0xfc, !PT ;  /* 0x0000010016160812 */ /* 0x000fe200078efcff */
[----:B0-----:R-:W-:Y:S06]  /*13d20*/  @!P0 BRA `(.L_x_4011) ;  /* 0x0000000000048947 */ /* 0x001fec0003800000 */
[----:B------:R-:W-:Y:S01]  /*13d30*/  BPT.TRAP 0x1 ;  /* 0x000000040000795c */ /* 0x000fe20000300000 */
.L_x_4011:
[----:B------:R-:W-:Y:S01]  /*13d40*/  IMAD R27, R25, 0x8, R23 ;  /* 0x00000008191b7824 */ /* 0x000fe200078e0217 */
[----:B------:R-:W-:Y:S01]  /*13d50*/  SHF.L.U32 R0, R26, 0x1f, RZ ;  /* 0x0000001f1a007819 */ /* 0x000fe200000006ff */
[----:B------:R-:W-:Y:S03]  /*13d60*/  BSSY B0, `(.L_x_4012) ;  /* 0x0000003000007945 */ /* 0x000fe60003800000 */
[----:B------:R-:W0:Y:S02]  /*13d70*/  SYNCS.PHASECHK.TRANS64.TRYWAIT P0, [R27+URZ+0x28c40], R0 ;  /* 0x028c40001b0075a7 */ /* 0x000e24000800017f */
[----:B0-----:R-:W-:Y:S05]  /*13d80*/  @!P0 BRA `(.L_x_4013) ;  /* 0x0000004400cc8947 */ /* 0x001fea0003800000 */
.L_x_4115:
[----:B------:R-:W-:Y:S05]  /*13d90*/  BSYNC B0 ;  /* 0x0000000000007941 */ /* 0x000fea0003800000 */
.L_x_4012:
[----:B------:R-:W0:Y:S01]  /*13da0*/  LDL R2, [R1] ;  /* 0x0000000001027983 */ /* 0x000e220000100800 */
[----:B------:R-:W-:-:S03]  /*13db0*/  ULDC.64 UR4, c[0x0][0x300] ;  /* 0x0000c00000047ab9 */ /* 0x000fc60000000a00 */
[----:B------:R-:W2:Y:S01]  /*13dc0*/  LDL R6, [R1+0x4] ;  /* 0x0000040001067983 */ /* 0x000ea20000100800 */
[----:B-----5:R-:W-:Y:S02]  /*13dd0*/  SHF.R.S32.HI R4, RZ, 0x1f, R36 ;  /* 0x0000001fff047819 */ /* 0x020fe40000011424 */
[----:B------:R-:W-:Y:S01]  /*13de0*/  LOP3.LUT P2, RZ, R22, 0x2, RZ, 0xc0, !PT ;  /* 0x0000000216ff7812 */ /* 0x000fe2000784c0ff */
[----:B------:R-:W1:Y:S02]  /*13df0*/  S2R R7, SR_TID.X ;  /* 0x0000000000077919 */ /* 0x000e640000002100 */
        /* <DEDUP_REMOVED lines=20> */
[----:B0-----:R-:W-:-:S04]  /*13f40*/  LOP3.LUT R4, R4, 0x7f, RZ, 0xc0, !PT ;  /* 0x0000007f04047812 */ /* 0x001fc800078ec0ff */
[----:B------:R-:W-:Y:S02]  /*13f50*/  SHF.R.U32.HI R5, RZ, 0x3, R4 ;  /* 0x00000003ff057819 */ /* 0x000fe40000011604 */
[----:B------:R-:W-:Y:S02]  /*13f60*/  IADD3 R4, R3, R0, RZ ;  /* 0x0000000003047210 */ /* 0x000fe40007ffe0ff */
[C---:B------:R-:W-:Y:S01]  /*13f70*/  LEA R0, P0, R2.reuse, UR4, 0x1 ;  /* 0x0000000402007c11 */ /* 0x040fe2000f8008ff */
[----:B------:R-:W-:Y:S01]  /*13f80*/  UMOV UR4, 0xffffffff ;  /* 0xffffffff00047882 */ /* 0x000fe20000000000 */
[----:B--2---:R-:W-:Y:S01]  /*13f90*/  IADD3 R31, -R5, R6, -R31 ;  /* 0x00000006051f7210 */ /* 0x004fe20007ffe91f */
[----:B------:R-:W-:Y:S01]  /*13fa0*/  IMAD R5, R25, 0x1000, R35 ;  /* 0x0000100019057824 */ /* 0x000fe200078e0223 */
[----:B------:R-:W-:Y:S02]  /*13fb0*/  LEA.HI.X R4, R2, UR5, R4, 0x1, P0 ;  /* 0x0000000502047c11 */ /* 0x000fe400080f0c04 */
[----:B------:R-:W-:Y:S01]  /*13fc0*/  ISETP.GE.AND P0, PT, R31, 0x1, PT ;  /* 0x000000011f00780c */ /* 0x000fe20003f06270 */
[----:B------:R-:W-:-:S12]  /*13fd0*/  BRA.DIV UR4, `(.L_x_4014) ;  /* 0x00000046044c7947 */ /* 0x000fd8000b800000 */
[----:B------:R-:W0:Y:S01]  /*13fe0*/  SHFL.IDX PT, R3, R0, RZ, 0x181f ;  /* 0x00181fff00037589 */ /* 0x000e2200000e0000 */
[----:B------:R-:W-:-:S03]  /*13ff0*/  @P0 IMAD R6, R5, 0x2, R23 ;  /* 0x0000000205060824 */ /* 0x000fc600078e0217 */
[----:B------:R-:W1:Y:S01]  /*14000*/  SHFL.IDX PT, R2, R4, RZ, 0x181f ;  /* 0x00181fff04027589 */ /* 0x000e6200000e0000 */
        /* <DEDUP_REMOVED lines=29> */
.L_x_4125:
[----:B------:R-:W-:-:S13]  /*141e0*/  ISETP.GE.AND P0, PT, R31, 0x31, PT ;  /* 0x000000311f00780c */ /* 0x000fda0003f06270 */
[----:B01----:R-:W-:Y:S01]  /*141f0*/  @P0 LEA R2, P1, R7, R0, 0x1 ;  /* 0x0000000007020211 */ /* 0x003fe200078208ff */
[----:B------:R-:W-:-:S04]  /*14200*/  @P0 IMAD R5, R5, 0x2, R23 ;  /* 0x0000000205050824 */ /* 0x000fc800078e0217 */
[----:B------:R-:W-:-:S05]  /*14210*/  @P0 IMAD.X R3, RZ, RZ, R4, P1 ;  /* 0x000000ffff030224 */ /* 0x000fca00008e0604 */
[----:B------:R-:W-:Y:S01]  /*14220*/  @!PT LDS RZ, [RZ] ;  /* 0x00000000fffff984 */ /* 0x000fe20000000800 */
[----:B------:R-:W-:Y:S01]  /*14230*/  @!PT LDS RZ, [RZ] ;  /* 0x00000000fffff984 */ /* 0x000fe20000000800 */
[----:B------:R-:W-:Y:S01]  /*14240*/  @!PT LDS RZ, [RZ] ;  /* 0x00000000fffff984 */ /* 0x000fe20000000800 */
[----:B------:R0:W-:Y:S01]  /*14250*/  @P0 LDGSTS.E.BYPASS.LTC128B.128 [R5+0x23c00], desc[UR40][R2.64], !P2 ;  /* 0x23c0000002050fae */ /* 0x0001e2000d101d68 */
[----:B------:R-:W-:Y:S01]  /*14260*/  PLOP3.LUT P0, PT, PT, PT, PT, 0x80, 0x0 ;  /* 0x000000000000781c */ /* 0x000fe20003f0f070 */
[----:B------:R-:W-:-:S12]  /*14270*/  NOP ;  /* 0x0000000000007918 */ /* 0x000fd80000000000 */
.L_x_4015:
        /* <DEDUP_REMOVED lines=11> */
.L_x_4016:
[----:B------:R1:W5:Y:S01]  /*14330*/  LDL.LU R0, [R1+0x14] ;  /* 0x0000140001007983 */ /* 0x0003620000300800 */
[----:B------:R1:W-:Y:S03]  /*14340*/  SYNCS.ARRIVE.TRANS64.A1T0 RZ, [R27+URZ+0x28c30], RZ ;  /* 0x028c30ff1bff79a7 */ /* 0x0003e6000810003f */
[----:B------:R1:W5:Y:S04]  /*14350*/  LDL.LU R4, [R1+0xc] ;  /* 0x00000c0001047983 */ /* 0x0003680000300800 */
[----:B0-----:R1:W5:Y:S02]  /*14360*/  LDL R3, [R1+0x10] ;  /* 0x0000100001037983 */ /* 0x0013640000100800 */
[----:B------:R-:W-:Y:S05]  /*14370*/  WARPSYNC.ALL ;  /* 0x0000000000007948 */ /* 0x000fea0003800000 */
[----:B------:R-:W-:Y:S01]  /*14380*/  ULDC.64 UR4, c[0x0][0xa00] ;  /* 0x0002800000047ab9 */ /* 0x000fe20000000a00 */
[----:B------:R-:W-:Y:S01]  /*14390*/  BSSY B6, `(.L_x_4017) ;  /* 0x0000025000067945 */ /* 0x000fe20003800000 */
[----:B------:R-:W-:Y:S01]  /*143a0*/  BAR.SYNC.DEFER_BLOCKING 0x8, 0x100 ;  /* 0x0204000000007b1d */ /* 0x000fe20000010000 */
[----:B------:R-:W-:-:S04]  /*143b0*/  ISETP.NE.U32.AND P0, PT, RZ, UR4, PT ;  /* 0x00000004ff007c0c */ /* 0x000fc8000bf05070 */
[----:B------:R-:W-:Y:S01]  /*143c0*/  ISETP.NE.AND.EX P0, PT, RZ, UR5, PT, P0 ;  /* 0x00000005ff007c0c */ /* 0x000fe2000bf05300 */
[----:B------:R-:W-:-:S03]  /*143d0*/  ULDC.64 UR4, c[0x0][0x298] ;  /* 0x0000a60000047ab9 */ /* 0x000fc60000000a00 */
[----:B------:R-:W-:-:S05]  /*143e0*/  SEL R5, R32, RZ, !P0 ;  /* 0x000000ff20057207 */ /* 0x000fca0004000000 */
[----:B------:R0:W-:Y:S01]  /*143f0*/  STL [R1+0x28], R5 ;  /* 0x0000280501007387 */ /* 0x0001e20000100800 */
[----:B-----5:R-:W-:Y:S02]  /*14400*/  SEL R2, R0, RZ, !P0 ;  /* 0x000000ff00027207 */ /* 0x020fe40004000000 */
[----:B------:R-:W-:-:S03]  /*14410*/  SHF.R.S32.HI R0, RZ, 0x1f, R4 ;  /* 0x0000001fff007819 */ /* 0x000fc60000011404 */
[----:B------:R2:W-:Y:S01]  /*14420*/  STL [R1+0x14], R2 ;  /* 0x0000140201007387 */ /* 0x0005e20000100800 */
[----:B------:R-:W-:Y:S01]  /*14430*/  PRMT R32, R3, 0x8880, RZ ;  /* 0x0000888003207816 */ /* 0x000fe200000000ff */
[----:B------:R-:W-:-:S03]  /*14440*/  IMAD R0, R0, UR4, RZ ;  /* 0x0000000400007c24 */ /* 0x000fc6000f8e02ff */
[----:B------:R-:W-:Y:S01]  /*14450*/  PRMT R32, R32, 0x7710, RZ ;  /* 0x0000771020207816 */ /* 0x000fe200000000ff */
[C---:B------:R-:W-:Y:S02]  /*14460*/  IMAD R0, R4.reuse, UR5, R0 ;  /* 0x0000000504007c24 */ /* 0x040fe4000f8e0200 */
[----:B0-----:R-:W-:-:S04]  /*14470*/  IMAD.WIDE.U32 R4, R4, UR4, RZ ;  /* 0x0000000404047c25 */ /* 0x001fc8000f8e00ff */
[----:B------:R-:W-:Y:S01]  /*14480*/  IMAD.IADD R0, R5, 0x1, R0 ;  /* 0x0000000105007824 */ /* 0x000fe200078e0200 */
[----:B------:R0:W-:Y:S01]  /*14490*/  STL.64 [R1+0x20], R4 ;  /* 0x0000200401007387 */ /* 0x0001e20000100a00 */
[----:B--2---:R-:W-:-:S03]  /*144a0*/  VIADD R2, R23, 0x20400 ;  /* 0x0002040017027836 */ /* 0x004fc60000000000 */
[----:B------:R0:W-:Y:S02]  /*144b0*/  STL [R1+0xc], R0 ;  /* 0x00000c0001007387 */ /* 0x0001e40000100800 */
[----:B------:R-:W-:-:S13]  /*144c0*/  LOP3.LUT P0, RZ, R2, 0x3ff, RZ, 0xc0, !PT ;  /* 0x000003ff02ff7812 */ /* 0x000fda000780c0ff */
        /* <DEDUP_REMOVED lines=17> */
.L_x_4018:
[----:B------:R-:W-:Y:S05]  /*145e0*/  BSYNC B6 ;  /* 0x0000000000067941 */ /* 0x000fea0003800000 */
.L_x_4017:
[----:B------:R-:W2:Y:S01]  /*145f0*/  LDL.LU R0, [R1+0xc] ;  /* 0x00000c0001007983 */ /* 0x000ea20000300800 */
[----:B------:R-:W-:Y:S01]  /*14600*/  ULDC.64 UR4, c[0x0][0x2d8] ;  /* 0x0000b60000047ab9 */ /* 0x000fe20000000a00 */
[----:B------:R-:W0:Y:S02]  /*14610*/  LDC R7, c[0x0][0x448] ;  /* 0x00011200ff077b82 */ /* 0x000e240000000800 */
[----:B------:R-:W2:Y:S04]  /*14620*/  LDL.LU.64 R2, [R1+0x20] ;  /* 0x0000200001027983 */ /* 0x000ea80000300a00 */
[----:B------:R-:W3:Y:S04]  /*14630*/  LDL.LU R20, [R1+0x14] ;  /* 0x0000140001147983 */ /* 0x000ee80000300800 */
[----:B------:R-:W4:Y:S04]  /*14640*/  LDL.LU R21, [R1+0x28] ;  /* 0x0000280001157983 */ /* 0x000f280000300800 */
[----:B------:R0:W5:Y:S02]  /*14650*/  LDL R8, [R1+0x34] ;  /* 0x0000340001087983 */ /* 0x0001640000100800 */
[----:B0-----:R-:W-:-:S13]  /*14660*/  ISETP.NE.AND P0, PT, R7, 0x1, PT ;  /* 0x000000010700780c */ /* 0x001fda0003f05270 */
[----:B------:R-:W0:Y:S08]  /*14670*/  @P0 LDC R5, c[0x0][0x44c] ;  /* 0x00011300ff050b82 */ /* 0x000e300000000800 */
[----:B------:R-:W1:Y:S01]  /*14680*/  @P0 LDC R6, c[0x0][0x450] ;  /* 0x00011400ff060b82 */ /* 0x000e620000000800 */
[----:B--2---:R-:W-:Y:S02]  /*14690*/  IMAD.MOV.U32 R3, RZ, RZ, R0 ;  /* 0x000000ffff037224 */ /* 0x004fe400078e0000 */
[----:B------:R-:W-:-:S02]  /*146a0*/  IMAD R0, R29, UR4, RZ ;  /* 0x000000041d007c24 */ /* 0x000fc4000f8e02ff */
[----:B------:R-:W-:-:S04]  /*146b0*/  IMAD.WIDE.U32 R2, R18, UR4, R2 ;  /* 0x0000000412027c25 */ /* 0x000fc8000f8e0002 */
[----:B------:R-:W-:Y:S01]  /*146c0*/  IMAD R0, R18, UR5, R0 ;  /* 0x0000000512007c24 */ /* 0x000fe2000f8e0200 */
[----:B------:R-:W-:-:S04]  /*146d0*/  ULDC.64 UR4, c[0x0][0x2e0] ;  /* 0x0000b80000047ab9 */ /* 0x000fc80000000a00 */
[----:B------:R-:W-:Y:S01]  /*146e0*/  IADD3 R3, R3, R0, RZ ;  /* 0x0000000003037210 */ /* 0x000fe20007ffe0ff */
[----:B---3--:R-:W-:Y:S02]  /*146f0*/  IMAD R0, R20, UR4, RZ ;  /* 0x0000000414007c24 */ /* 0x008fe4000f8e02ff */
[----:B------:R-:W2:Y:S02]  /*14700*/  S2R R20, SR_TID.X ;  /* 0x0000000000147919 */ /* 0x000ea40000002100 */
[C---:B----4-:R-:W-:Y:S02]  /*14710*/  IMAD R0, R21.reuse, UR5, R0 ;  /* 0x0000000515007c24 */ /* 0x050fe4000f8e0200 */
[----:B------:R-:W-:Y:S01]  /*14720*/  IMAD.WIDE.U32 R2, R21, UR4, R2 ;  /* 0x0000000415027c25 */ /* 0x000fe2000f8e0002 */
[----:B------:R-:W3:Y:S01]  /*14730*/  S2R R9, SR_TID.X ;  /* 0x0000000000097919 */ /* 0x000ee20000002100 */
[----:B------:R-:W-:Y:S02]  /*14740*/  ULDC.64 UR4, c[0x0][0x2d0] ;  /* 0x0000b40000047ab9 */ /* 0x000fe40000000a00 */
[----:B------:R-:W-:Y:S01]  /*14750*/  IMAD.IADD R3, R3, 0x1, R0 ;  /* 0x0000000103037824 */ /* 0x000fe200078e0200 */
[----:B--2---:R-:W-:-:S04]  /*14760*/  LOP3.LUT R20, R20, 0x7f, RZ, 0xc0, !PT ;  /* 0x0000007f14147812 */ /* 0x004fc800078ec0ff */
[----:B------:R-:W-:Y:S02]  /*14770*/  SHF.R.U32.HI R21, RZ, 0x3, R20 ;  /* 0x00000003ff157819 */ /* 0x000fe40000011614 */
[----:B------:R-:W2:Y:S02]  /*14780*/  S2R R20, SR_TID.X ;  /* 0x0000000000147919 */ /* 0x000ea40000002100 */
[----:B--2---:R-:W-:-:S05]  /*14790*/  IMAD.SHL.U32 R20, R20, 0x10, RZ ;  /* 0x0000001014147824 */ /* 0x004fca00078e00ff */
[----:B------:R-:W-:-:S05]  /*147a0*/  LOP3.LUT R20, R21, 0x70, R20, 0xf8, !PT ;  /* 0x0000007015147812 */ /* 0x000fca00078ef814 */
[----:B------:R-:W-:Y:S02]  /*147b0*/  IMAD R0, R17, 0x40, R20 ;  /* 0x0000004011007824 */ /* 0x000fe400078e0214 */
[----:B------:R2:W5:Y:S02]  /*147c0*/  LDL R20, [R1+0x18] ;  /* 0x0000180001147983 */ /* 0x0005640000100800 */
[----:B0-----:R-:W-:-:S04]  /*147d0*/  @P0 IMAD.HI.U32 R5, R0, R5, RZ ;  /* 0x0000000500050227 */ /* 0x001fc800078e00ff */
[----:B------:R-:W-:Y:S01]  /*147e0*/  IMAD.MOV.U32 R4, RZ, RZ, R0 ;  /* 0x000000ffff047224 */ /* 0x000fe200078e0000 */
[----:B-1----:R-:W-:Y:S01]  /*147f0*/  @P0 SHF.R.U32.HI R4, RZ, R6, R5 ;  /* 0x00000006ff040219 */ /* 0x002fe20000011605 */
[----:B------:R-:W0:Y:S04]  /*14800*/  S2R R21, SR_TID.X ;  /* 0x0000000000157919 */ /* 0x000e280000002100 */
        /* <DEDUP_REMOVED lines=13> */
[----:B---3--:R-:W-:Y:S01]  /*148e0*/  IMAD.SHL.U32 R9, R9, 0x8, RZ ;  /* 0x0000000809097824 */ /* 0x008fe200078e00ff */
[C---:B------:R-:W-:Y:S01]  /*148f0*/  LEA R0, P0, R2.reuse, UR4, 0x1 ;  /* 0x0000000402007c11 */ /* 0x040fe2000f8008ff */
[----:B------:R-:W-:Y:S01]  /*14900*/  IMAD.IADD R3, R3, 0x1, R4 ;  /* 0x0000000103037824 */ /* 0x000fe200078e0204 */
[----:B------:R-:W-:Y:S02]  /*14910*/  ULDC UR4, c[0x0][0x2b8] ;  /* 0x0000ae0000047ab9 */ /* 0x000fe40000000800 */
[----:B------:R-:W-:Y:S02]  /*14920*/  LOP3.LUT R9, R9, 0x38, RZ, 0xc0, !PT ;  /* 0x0000003809097812 */ /* 0x000fe400078ec0ff */
[----:B------:R-:W-:Y:S01]  /*14930*/  LEA.HI.X R2, R2, UR5, R3, 0x1, P0 ;  /* 0x0000000502027c11 */ /* 0x000fe200080f0c03 */
[----:B------:R-:W-:Y:S01]  /*14940*/  UMOV UR5, 0xffffffff ;  /* 0xffffffff00057882 */ /* 0x000fe20000000000 */
[----:B0-----:R-:W-:-:S02]  /*14950*/  LOP3.LUT R21, R21, 0x7f, RZ, 0xc0, !PT ;  /* 0x0000007f15157812 */ /* 0x001fc400078ec0ff */
[----:B------:R-:W-:Y:S02]  /*14960*/  ISETP.GE.AND P1, PT, R9, UR4, PT ;  /* 0x0000000409007c0c */ /* 0x000fe4000bf26270 */
[----:B------:R-:W-:Y:S01]  /*14970*/  SHF.R.U32.HI R10, RZ, 0x3, R21 ;  /* 0x00000003ff0a7819 */ /* 0x000fe20000011615 */
[----:B--2---:R-:W-:Y:S10]  /*14980*/  BRA.DIV UR5, `(.L_x_4019) ;  /* 0x0000004205307947 */ /* 0x004ff4000b800000 */
        /* <DEDUP_REMOVED lines=12> */
[----:B0-----:R-:W-:Y:S02]  /*14a50*/  VIADD R4, R17, 0x10 ;  /* 0x0000001011047836 */ /* 0x001fe40000000000 */
[----:B------:R-:W0:Y:S03]  /*14a60*/  SHFL.IDX PT, R5, R0, 0x1, 0x181f ;  /* 0x00381f0000057f89 */ /* 0x000e2600000e0000 */
        /* <DEDUP_REMOVED lines=12> */
[----:B------:R-:W1:Y:S08]  /*14b30*/  SHFL.IDX PT, R4, R2, 0x2, 0x181f ;  /* 0x00581f0002047f89 */ /* 0x000e7000000e0000 */
[----:B0-----:R-:W-:-:S05]  /*14b40*/  @!P0 LEA R5, P2, R9, R5, 0x1 ;  /* 0x0000000509058211 */ /* 0x001fca00078408ff */
[----:B-1----:R-:W-:-:S05]  /*14b50*/  @!P0 IMAD.X R4, RZ, RZ, R4, P2 ;  /* 0x000000ffff048224 */ /* 0x002fca00010e0604 */
[----:B------:R-:W-:-:S04]  /*14b60*/  @!P0 LOP3.LUT R5, R5, R4, RZ, 0x3c, !PT ;  /* 0x0000000405058212 */ /* 0x000fc800078e3cff */
[----:B------:R-:W-:-:S04]  /*14b70*/  @!P0 LOP3.LUT R4, R5, R4, RZ, 0x3c, !PT ;  /* 0x0000000405048212 */ /* 0x000fc800078e3cff */
[----:B------:R-:W-:-:S05]  /*14b80*/  @!P0 LOP3.LUT R5, R5, R4, RZ, 0x3c, !PT ;  /* 0x0000000405058212 */ /* 0x000fca00078e3cff */
[----:B------:R0:W-:Y:S04]  /*14b90*/  @!P0 LDGSTS.E.BYPASS.LTC128B.128 [R8+0x21400], desc[UR40][R4.64], !P1 ;  /* 0x2140000004088fae */ /* 0x0001e8000c901d68 */
[----:B0-----:R0:W1:Y:S02]  /*14ba0*/  SHFL.IDX PT, R4, R2, 0x3, 0x181f ;  /* 0x00781f0002047f89 */ /* 0x00106400000e0000 */
.L_x_4134:
[----:B------:R-:W-:-:S05]  /*14bb0*/  VIADD R17, R17, 0x30 ;  /* 0x0000003011117836 */ /* 0x000fca0000000000 */
[----:B------:R-:W-:-:S13]  /*14bc0*/  ISETP.GE.AND P0, PT, R17, R3, PT ;  /* 0x000000031100720c */ /* 0x000fda0003f06270 */
[----:B0-----:R-:W-:-:S05]  /*14bd0*/  @!P0 LEA R2, P2, R9, R0, 0x1 ;  /* 0x0000000009028211 */ /* 0x001fca00078408ff */
[----:B-1----:R-:W-:-:S05]  /*14be0*/  @!P0 IMAD.X R3, RZ, RZ, R4, P2 ;  /* 0x000000ffff038224 */ /* 0x002fca00010e0604 */
[----:B------:R-:W-:Y:S01]  /*14bf0*/  @!PT LDS RZ, [RZ] ;  /* 0x00000000fffff984 */ /* 0x000fe20000000800 */
[----:B------:R-:W-:Y:S01]  /*14c00*/  @!PT LDS RZ, [RZ] ;  /* 0x00000000fffff984 */ /* 0x000fe20000000800 */
[----:B------:R-:W-:Y:S01]  /*14c10*/  @!PT LDS RZ, [RZ] ;  /* 0x00000000fffff984 */ /* 0x000fe20000000800 */
[----:B------:R0:W-:Y:S01]  /*14c20*/  @!P0 LDGSTS.E.BYPASS.LTC128B.128 [R8+0x21c00], desc[UR40][R2.64], !P1 ;  /* 0x21c0000002088fae */ /* 0x0001e2000c901d68 */
[----:B------:R-:W-:Y:S01]  /*14c30*/  PLOP3.LUT P0, PT, PT, PT, PT, 0x80, 0x0 ;  /* 0x000000000000781c */ /* 0x000fe20003f0f070 */
[----:B------:R-:W-:-:S12]  /*14c40*/  NOP ;  /* 0x0000000000007918 */ /* 0x000fd80000000000 */
.L_x_4020:
        /* <DEDUP_REMOVED lines=18> */
.L_x_4135:
[----:B------:R-:W-:Y:S05]  /*14d70*/  BSYNC B0 ;  /* 0x0000000000007941 */ /* 0x000fea0003800000 */
.L_x_4021:
[----:B------:R-:W-:-:S04]  /*14d80*/  LOP3.LUT R2, R37, 0x2, RZ, 0xfc, !PT ;  /* 0x0000000225027812 */ /* 0x000fc800078efcff */
[----:B------:R-:W-:-:S13]  /*14d90*/  ISETP.NE.AND P0, PT, R2, 0x3, PT ;  /* 0x000000030200780c */ /* 0x000fda0003f05270 */
[----:B------:R-:W-:Y:S05]  /*14da0*/  @!P0 BRA `(.L_x_4023) ;  /* 0x0000000000048947 */ /* 0x000fea0003800000 */
[----:B------:R-:W-:Y:S01]  /*14db0*/  BPT.TRAP 0x1 ;  /* 0x000000040000795c */ /* 0x000fe20000300000 */
.L_x_4023:
[----:B0-----:R-:W-:Y:S01]  /*14dc0*/  SHF.L.U32 R0, R26, 0x1f, RZ ;  /* 0x0000001f1a007819 */ /* 0x001fe200000006ff */
[----:B------:R-:W-:Y:S03]  /*14dd0*/  BSSY B0, `(.L_x_4024) ;  /* 0x0000003000007945 */ /* 0x000fe60003800000 */
[----:B------:R-:W0:Y:S02]  /*14de0*/  SYNCS.PHASECHK.TRANS64.TRYWAIT P0, [R27+URZ+0x28c60], R0 ;  /* 0x028c60001b0075a7 */ /* 0x000e24000800017f */
[----:B0-----:R-:W-:Y:S05]  /*14df0*/  @!P0 BRA `(.L_x_4025) ;  /* 0x00000040006c8947 */ /* 0x001fea0003800000 */
.L_x_4136:
[----:B------:R-:W-:Y:S05]  /*14e00*/  BSYNC B0 ;  /* 0x0000000000007941 */ /* 0x000fea0003800000 */
.L_x_4024:
[----:B------:R-:W0:Y:S01]  /*14e10*/  LDL.LU R3, [R1+0x2c] ;  /* 0x00002c0001037983 */ /* 0x000e220000300800 */
[----:B------:R-:W-:-:S03]  /*14e20*/  ULDC.64 UR4, c[0x0][0x328] ;  /* 0x0000ca0000047ab9 */ /* 0x000fc60000000a00 */
[----:B------:R-:W2:Y:S04]  /*14e30*/  LDL.LU R2, [R1] ;  /* 0x0000000001027983 */ /* 0x000ea80000300800 */
[----:B------:R-:W3:Y:S01]  /*14e40*/  LDL.LU R4, [R1+0x30] ;  /* 0x0000300001047983 */ /* 0x000ee20000300800 */
        /* <DEDUP_REMOVED lines=28> */
[----:B------:R-:W-:-:S02]  /*15010*/  LOP3.LUT P2, RZ, R32, 0x10, RZ, 0xc0, !PT ;  /* 0x0000001020ff7812 */ /* 0x000fc4000784c0ff */
[----:B0-----:R-:W-:-:S04]  /*15020*/  SHF.L.U32 R7, R7, 0x3, RZ ;  /* 0x0000000307077819 */ /* 0x001fc800000006ff */
        /* <DEDUP_REMOVED lines=36> */
[----:B0-----:R-:W-:-:S05]  /*15270*/  IADD3 R2, P6, R2, R0, RZ ;  /* 0x0000000002027210 */ /* 0x001fca0007fde0ff */
[----:B-1----:R-:W-:Y:S01]  /*15280*/  IMAD.X R3, RZ, RZ, R3, P6 ;  /* 0x000000ffff037224 */ /* 0x002fe200030e0603 */
        /* <DEDUP_REMOVED lines=40> */
.L_x_4146:
        /* <DEDUP_REMOVED lines=34> */
.L_x_4027:
        /* <DEDUP_REMOVED lines=11> */
.L_x_4028:
[----:B------:R-:W2:Y:S01]  /*157e0*/  LDL.LU R2, [R1+0x4] ;  /* 0x0000040001027983 */ /* 0x000ea20000300800 */
[----:B------:R1:W-:Y:S01]  /*157f0*/  SYNCS.ARRIVE.TRANS64.A1T0 RZ, [R27+URZ+0x28c50], RZ ;  /* 0x028c50ff1bff79a7 */ /* 0x0003e2000810003f */
[----:B------:R-:W-:Y:S01]  /*15800*/  BSSY B0, `(.L_x_4029) ;  /* 0x00000f7000007945 */ /* 0x000fe20003800000 */
[----:B--2---:R-:W-:-:S13]  /*15810*/  ISETP.GE.AND P0, PT, R2, 0x41, PT ;  /* 0x000000410200780c */ /* 0x004fda0003f06270 */
[----:B-1----:R-:W-:Y:S05]  /*15820*/  @!P0 BRA `(.L_x_4030) ;  /* 0x0000000c00d08947 */ /* 0x002fea0003800000 */
[----:B------:R-:W2:Y:S04]  /*15830*/  LDL.LU R4, [R1+0x38] ;  /* 0x0000380001047983 */ /* 0x000ea80000300800 */
[----:B------:R-:W3:Y:S04]  /*15840*/  LDL.LU R3, [R1+0x10] ;  /* 0x0000100001037983 */ /* 0x000ee80000300800 */
[----:B------:R-:W4:Y:S01]  /*15850*/  LDL.LU R2, [R1+0x3c] ;  /* 0x00003c0001027983 */ /* 0x000f220000300800 */
[----:B--2---:R-:W-:Y:S02]  /*15860*/  LOP3.LUT R32, R4, 0x40, RZ, 0xc0, !PT ;  /* 0x0000004004207812 */ /* 0x004fe400078ec0ff */
[----:B---3--:R-:W-:-:S02]  /*15870*/  LOP3.LUT R31, R3, 0x80, RZ, 0xc0, !PT ;  /* 0x00000080031f7812 */ /* 0x008fc400078ec0ff */
[----:B------:R-:W-:Y:S02]  /*15880*/  SHF.R.U32.HI R32, RZ, 0x2, R32 ;  /* 0x00000002ff207819 */ /* 0x000fe40000011620 */
[----:B----4-:R-:W-:Y:S02]  /*15890*/  LEA.HI.SX32 R7, R2, 0xfffffffe, 0x1a ;  /* 0xfffffffe02077811 */ /* 0x010fe400078fd2ff */
[----:B------:R-:W-:-:S07]  /*158a0*/  SHF.R.U32.HI R31, RZ, 0x3, R31 ;  /* 0x00000003ff1f7819 */ /* 0x000fce000001161f */
.L_x_4043:
[----:B-1----:R-:W1:Y:S01]  /*158b0*/  S2R R2, SR_TID.X ;  /* 0x0000000000027919 */ /* 0x002e620000002100 */
[----:B0-----:R-:W0:Y:S01]  /*158c0*/  LDC R5, c[0x0][0x430] ;  /* 0x00010c00ff057b82 */ /* 0x001e220000000800 */
[----:B------:R-:W-:Y:S01]  /*158d0*/  IMAD R4, R7, 0x40, R33 ;  /* 0x0000004007047824 */ /* 0x000fe200078e0221 */
[----:B------:R-:W-:Y:S01]  /*158e0*/  LOP3.LUT R10, R37, 0x2, RZ, 0xfc, !PT ;  /* 0x00000002250a7812 */ /* 0x000fe200078efcff */
[----:B--2---:R-:W2:Y:S01]  /*158f0*/  S2R R8, SR_TID.X ;  /* 0x0000000000087919 */ /* 0x004ea20000002100 */
[----:B------:R-:W-:Y:S01]  /*15900*/  VIADD R25, R25, 0x1 ;  /* 0x0000000119197836 */ /* 0x000fe20000000000 */
[----:B0-----:R-:W-:Y:S02]  /*15910*/  ISETP.NE.AND P0, PT, R5, 0x1, PT ;  /* 0x000000010500780c */ /* 0x001fe40003f05270 */
[----:B-1----:R-:W-:Y:S01]  /*15920*/  LOP3.LUT R2, R2, 0x7f, RZ, 0xc0, !PT ;  /* 0x0000007f02027812 */ /* 0x002fe200078ec0ff */
[----:B--2---:R-:W-:-:S03]  /*15930*/  IMAD.SHL.U32 R8, R8, 0x10, RZ ;  /* 0x0000001008087824 */ /* 0x004fc600078e00ff */
[----:B------:R-:W-:-:S07]  /*15940*/  SHF.R.U32.HI R2, RZ, 0x3, R2 ;  /* 0x00000003ff027819 */ /* 0x000fce0000011602 */
[----:B---3--:R-:W0:Y:S01]  /*15950*/  @P0 LDC R6, c[0x0][0x434] ;  /* 0x00010d00ff060b82 */ /* 0x008e220000000800 */
[----:B------:R-:W-:-:S04]  /*15960*/  LOP3.LUT R8, R2, 0x70, R8, 0xf8, !PT ;  /* 0x0000007002087812 */ /* 0x000fc800078ef808 */
[----:B------:R-:W-:-:S03]  /*15970*/  ISETP.GT.U32.AND P1, PT, R8, 0x3f, PT ;  /* 0x0000003f0800780c */ /* 0x000fc60003f24070 */
[----:B------:R-:W1:Y:S01]  /*15980*/  @P0 LDC R3, c[0x0][0x438] ;  /* 0x00010e00ff030b82 */ /* 0x000e620000000800 */
[----:B------:R-:W-:-:S04]  /*15990*/  IMAD.IADD R4, R8, 0x1, R4 ;  /* 0x0000000108047824 */ /* 0x000fc800078e0204 */
[----:B------:R-:W-:-:S05]  /*159a0*/  IMAD.MOV.U32 R2, RZ, RZ, R4 ;  /* 0x000000ffff027224 */ /* 0x000fca00078e0004 */
[----:B------:R-:W2:Y:S01]  /*159b0*/  @!P1 LDC.64 R8, c[0x0][0x428] ;  /* 0x00010a00ff089b82 */ /* 0x000ea20000000a00 */
[----:B0-----:R-:W-:-:S05]  /*159c0*/  @P0 IMAD.HI.U32 R6, R4, R6, RZ ;  /* 0x0000000604060227 */ /* 0x001fca00078e00ff */
[----:B-1----:R-:W-:-:S05]  /*159d0*/  @P0 SHF.R.U32.HI R2, RZ, R3, R6 ;  /* 0x00000003ff020219 */ /* 0x002fca0000011606 */
[----:B------:R-:W-:-:S04]  /*159e0*/  IMAD.MOV R3, RZ, RZ, -R2 ;  /* 0x000000ffff037224 */ /* 0x000fc800078e0a02 */
[----:B------:R-:W-:Y:S01]  /*159f0*/  IMAD R5, R5, R3, R4 ;  /* 0x0000000305057224 */ /* 0x000fe200078e0204 */
[--C-:B------:R-:W-:Y:S01]  /*15a00*/  @!P1 SHF.R.S32.HI R3, RZ, 0x1f, R2.reuse ;  /* 0x0000001fff039819 */ /* 0x100fe20000011402 */
[-C--:B--2---:R-:W-:Y:S02]  /*15a10*/  @!P1 IMAD R4, R34, R8.reuse, RZ ;  /* 0x0000000822049224 */ /* 0x084fe400078e02ff */
[----:B------:R-:W-:-:S04]  /*15a20*/  @!P1 IMAD.WIDE.U32 R2, R30, R8, R2 ;  /* 0x000000081e029225 */ /* 0x000fc800078e0002 */
[----:B------:R-:W-:Y:S02]  /*15a30*/  @!P1 IMAD R4, R30, R9, R4 ;  /* 0x000000091e049224 */ /* 0x000fe400078e0204 */
[----:B------:R-:W0:Y:S02]  /*15a40*/  @!P1 LDC.64 R8, c[0x0][0x418] ;  /* 0x00010600ff089b82 */ /* 0x000e240000000a00 */
[----:B------:R-:W-:Y:S02]  /*15a50*/  @!P1 IMAD.IADD R3, R4, 0x1, R3 ;  /* 0x0000000104039824 */ /* 0x000fe400078e0203 */
[----:B------:R-:W-:Y:S01]  /*15a60*/  IMAD.MOV.U32 R4, RZ, RZ, RZ ;  /* 0x000000ffff047224 */ /* 0x000fe200078e00ff */
[----:B0-----:R-:W-:-:S04]  /*15a70*/  @!P1 LEA R8, P0, R2, R8, 0x2 ;  /* 0x0000000802089211 */ /* 0x001fc800078010ff */
[----:B------:R-:W-:Y:S02]  /*15a80*/  @!P1 LEA.HI.X R9, R2, R9, R3, 0x2, P0 ;  /* 0x0000000902099211 */ /* 0x000fe400000f1403 */
[----:B------:R-:W-:-:S03]  /*15a90*/  ISETP.NE.AND P0, PT, R25, 0x2, PT ;  /* 0x000000021900780c */ /* 0x000fc60003f05270 */
[----:B------:R0:W5:Y:S01]  /*15aa0*/  @!P1 LDG.E R4, desc[UR40][R8.64] ;  /* 0x0000002808049981 */ /* 0x000162000c1e1900 */
[----:B------:R-:W-:Y:S02]  /*15ab0*/  ISETP.NE.AND P1, PT, R10, 0x3, PT ;  /* 0x000000030a00780c */ /* 0x000fe40003f25270 */
[----:B------:R-:W-:Y:S01]  /*15ac0*/  SEL R2, RZ, 0x1, P0 ;  /* 0x00000001ff027807 */ /* 0x000fe20000000000 */
[----:B------:R-:W-:Y:S05]  /*15ad0*/  YIELD ;  /* 0x0000000000007946 */ /* 0x000fea0003800000 */
[----:B------:R-:W-:Y:S01]  /*15ae0*/  LOP3.LUT R26, R26, R2, RZ, 0x3c, !PT ;  /* 0x000000021a1a7212 */ /* 0x000fe200078e3cff */
[----:B------:R-:W-:Y:S01]  /*15af0*/  IMAD.MOV.U32 R2, RZ, RZ, R7 ;  /* 0x000000ffff027224 */ /* 0x000fe200078e0007 */
[----:B------:R-:W-:Y:S01]  /*15b00*/  SEL R25, R25, RZ, P0 ;  /* 0x000000ff19197207 */ /* 0x000fe20000000000 */
[----:B------:R-:W-:-:S03]  /*15b10*/  VIADD R7, R7, 0xffffffff ;  /* 0xffffffff07077836 */ /* 0x000fc60000000000 */
[----:B------:R-:W-:Y:S01]  /*15b20*/  ISETP.GT.AND P3, PT, R2, RZ, PT ;  /* 0x000000ff0200720c */ /* 0x000fe20003f64270 */
[----:B0-----:R-:W-:-:S12]  /*15b30*/  @!P1 BRA `(.L_x_4031) ;  /* 0x0000000000049947 */ /* 0x001fd80003800000 */
[----:B------:R-:W-:Y:S01]  /*15b40*/  BPT.TRAP 0x1 ;  /* 0x000000040000795c */ /* 0x000fe20000300000 */
.L_x_4031:
[----:B------:R-:W-:Y:S01]  /*15b50*/  IMAD R6, R25, 0x8, R23 ;  /* 0x0000000819067824 */ /* 0x000fe200078e0217 */
[----:B------:R-:W-:Y:S01]  /*15b60*/  SHF.L.U32 R17, R26, 0x1f, RZ ;  /* 0x0000001f1a117819 */ /* 0x000fe200000006ff */
[----:B------:R-:W-:Y:S01]  /*15b70*/  BSSY B1, `(.L_x_4032) ;  /* 0x0000004000017945 */ /* 0x000fe20003800000 */
[----:B------:R-:W-:Y:S02]  /*15b80*/  SHF.R.S32.HI R9, RZ, 0x1f, R5 ;  /* 0x0000001fff097819 */ /* 0x000fe40000011405 */
[----:B------:R-:W0:Y:S02]  /*15b90*/  SYNCS.PHASECHK.TRANS64.TRYWAIT P0, [R6+URZ+0x28c40], R17 ;  /* 0x028c4011060075a7 */ /* 0x000e24000800017f */
[----:B0-----:R-:W-:Y:S05]  /*15ba0*/  @!P0 BRA `(.L_x_4033) ;  /* 0x0000003c00408947 */ /* 0x001fea0003800000 */
.L_x_4147:
[----:B------:R-:W-:Y:S05]  /*15bb0*/  BSYNC B1 ;  /* 0x0000000000017941 */ /* 0x000fea0003800000 */
.L_x_4032:
        /* <DEDUP_REMOVED lines=26> */
[----:B-1----:R-:W-:-:S04]  /*15d60*/  IADD3 R2, P0, R2, R0, RZ ;  /* 0x0000000002027210 */ /* 0x002fc80007f1e0ff */
[----:B--2---:R-:W-:-:S05]  /*15d70*/  IADD3.X R3, RZ, R3, RZ, P0, !PT ;  /* 0x00000003ff037210 */ /* 0x004fca00007fe4ff */
[----:B------:R-:W-:Y:S01]  /*15d80*/  @!PT LDS RZ, [RZ] ;  /* 0x00000000fffff984 */ /* 0x000fe20000000800 */
[----:B------:R1:W-:Y:S04]  /*15d90*/  LDGSTS.E.BYPASS.LTC128B.128 [R21+0x22400], desc[UR40][R2.64], !P1 ;  /* 0x2240000002157fae */ /* 0x0003e8000c901d68 */
[----:B-1----:R-:W1:Y:S04]  /*15da0*/  SHFL.IDX PT, R2, R20, 0x1, 0x181f ;  /* 0x00381f0014027f89 */ /* 0x002e6800000e0000 */
[----:B------:R-:W2:Y:S01]  /*15db0*/  SHFL.IDX PT, R3, R27, 0x1, 0x181f ;  /* 0x00381f001b037f89 */ /* 0x000ea200000e0000 */
[----:B-1----:R-:W-:-:S05]  /*15dc0*/  IADD3 R2, P0, R2, R0, RZ ;  /* 0x0000000002027210 */ /* 0x002fca0007f1e0ff */
[----:B--2---:R-:W-:-:S05]  /*15dd0*/  IMAD.X R3, RZ, RZ, R3, P0 ;  /* 0x000000ffff037224 */ /* 0x004fca00000e0603 */
        /* <DEDUP_REMOVED lines=8> */
.L_x_4157:
        /* <DEDUP_REMOVED lines=8> */
.L_x_4035:
[----:B------:R-:W-:Y:S02]  /*15ee0*/  PLOP3.LUT P1, PT, P1, P0, PT, 0xa2, 0x0 ;  /* 0x000000000000781c */ /* 0x000fe40000f21472 */
[----:B------:R-:W-:-:S08]  /*15ef0*/  @P0 R2UR P1, UR4, R6 ;  /* 0x00000000060402ca */ /* 0x000fd00000020000 */
[----:B------:R-:W-:-:S05]  /*15f00*/  @P0 PLOP3.LUT P0, PT, P1, PT, PT, 0x80, 0x0 ;  /* 0x000000000000081c */ /* 0x000fca0000f0f070 */
[----:B------:R-:W-:Y:S01]  /*15f10*/  @!P1 SYNCS.ARRIVE.TRANS64.RED.A0T1 RZ, [UR4+0x28c30], RZ ;  /* 0x028c30ffffff99a7 */ /* 0x000fe20008200404 */
[----:B------:R-:W-:Y:S07]  /*15f20*/  @!P1 ARRIVES.LDGSTSBAR.64.TRANSCNT [UR4+0x28c30] ;  /* 0x028c3000ff0099b0 */ /* 0x000fee0008000a84 */
[----:B------:R-:W-:Y:S05]  /*15f30*/  @P0 BRA.U.ANY `(.L_x_4035) ;  /* 0xfffffffd00e80947 */ /* 0x000fea000393ffff */
[----:B------:R-:W-:Y:S01]  /*15f40*/  NOP ;  /* 0x0000000000007918 */ /* 0x000fe20000000000 */
[----:B--2---:R-:W-:-:S04]  /*15f50*/  LOP3.LUT R2, R37, 0x2, RZ, 0xfc, !PT ;  /* 0x0000000225027812 */ /* 0x004fc800078efcff */
[----:B------:R-:W-:-:S13]  /*15f60*/  ISETP.NE.AND P2, PT, R2, 0x3, PT ;  /* 0x000000030200780c */ /* 0x000fda0003f45270 */
[----:B------:R-:W-:Y:S05]  /*15f70*/  @!P2 BRA `(.L_x_4036) ;  /* 0x000000000004a947 */ /* 0x000fea0003800000 */
[----:B------:R-:W-:Y:S01]  /*15f80*/  BPT.TRAP 0x1 ;  /* 0x000000040000795c */ /* 0x000fe20000300000 */
.L_x_4036:
[----:B------:R2:W-:Y:S01]  /*15f90*/  SYNCS.ARRIVE.TRANS64.A1T0 RZ, [R6+URZ+0x28c30], RZ ;  /* 0x028c30ff06ff79a7 */ /* 0x0005e2000810003f */
[----:B------:R-:W-:Y:S05]  /*15fa0*/  @!P2 BRA `(.L_x_4037) ;  /* 0x000000000004a947 */ /* 0x000fea0003800000 */
[----:B------:R-:W-:Y:S01]  /*15fb0*/  BPT.TRAP 0x1 ;  /* 0x000000040000795c */ /* 0x000fe20000300000 */
.L_x_4037:
[----:B------:R-:W3:Y:S01]  /*15fc0*/  SYNCS.PHASECHK.TRANS64.TRYWAIT P0, [R6+URZ+0x28c60], R17 ;  /* 0x028c6011060075a7 */ /* 0x000ee2000800017f */
[----:B------:R-:W-:Y:S04]  /*15fd0*/  BSSY B1, `(.L_x_4038) ;  /* 0x0000002000017945 */ /* 0x000fe80003800000 */
[----:B---3--:R-:W-:Y:S05]  /*15fe0*/  @!P0 BRA `(.L_x_4039) ;  /* 0x0000003c00608947 */ /* 0x008fea0003800000 */
.L_x_4158:
[----:B------:R-:W-:Y:S05]  /*15ff0*/  BSYNC B1 ;  /* 0x0000000000017941 */ /* 0x000fea0003800000 */
.L_x_4038:
        /* <DEDUP_REMOVED lines=81> */
.L_x_4168:
        /* <DEDUP_REMOVED lines=25> */
.L_x_4041:
        /* <DEDUP_REMOVED lines=11> */
.L_x_4042:
[----:B------:R3:W-:Y:S01]  /*16750*/  SYNCS.ARRIVE.TRANS64.A1T0 RZ, [R6+URZ+0x28c50], RZ ;  /* 0x028c50ff06ff79a7 */ /* 0x0007e2000810003f */
[----:B------:R-:W-:Y:S05]  /*16760*/  @P3 BRA `(.L_x_4043) ;  /* 0xfffffff000503947 */ /* 0x000fea000383ffff */
.L_x_4030:
[----:B------:R-:W-:Y:S05]  /*16770*/  BSYNC B0 ;  /* 0x0000000000007941 */ /* 0x000fea0003800000 */
.L_x_4029:
        /* <DEDUP_REMOVED lines=9> */
[----:B0-----:R-:W0:Y:S01]  /*16810*/  S2R R5, SR_LANEID ;  /* 0x0000000000057919 */ /* 0x001e220000000000 */
[----:B------:R-:W-:Y:S01]  /*16820*/  VOTEU.ANY UR4, UPT, PT ;  /* 0x0000000000047886 */ /* 0x000fe200038e0100 */
[----:B------:R-:W4:Y:S01]  /*16830*/  LDC.64 R2, c[0x0][0xc60] ;  /* 0x00031800ff027b82 */ /* 0x000f220000000a00 */
[----:B------:R-:W0:Y:S02]  /*16840*/  FLO.U32 R0, UR4 ;  /* 0x0000000400007d00 */ /* 0x000e2400080e0000 */
[----:B0-----:R-:W-:-:S06]  /*16850*/  ISETP.EQ.U32.AND P1, PT, R0, R5, PT ;  /* 0x000000050000720c */ /* 0x001fcc0003f22070 */
[----:B------:R-:W4:Y:S07]  /*16860*/  POPC R5, UR4 ;  /* 0x0000000400057d09 */ /* 0x000f2e0008000000 */
[----:B----4-:R-:W4:Y:S01]  /*16870*/  @P1 ATOMG.E.ADD.STRONG.GPU PT, R3, desc[UR40][R2.64], R5 ;  /* 0x00000005020319a8 */ /* 0x010f2200081ee1e8 */
[----:B------:R-:W0:Y:S02]  /*16880*/  S2R R4, SR_LTMASK ;  /* 0x0000000000047919 */ /* 0x000e240000003900 */
[----:B0-----:R-:W-:-:S04]  /*16890*/  LOP3.LUT R4, R4, UR4, RZ, 0xc0, !PT ;  /* 0x0000000404047c12 */ /* 0x001fc8000f8ec0ff */
[----:B------:R-:W0:Y:S01]  /*168a0*/  POPC R7, R4 ;  /* 0x0000000400077309 */ /* 0x000e220000000000 */
[----:B----4-:R-:W0:Y:S02]  /*168b0*/  SHFL.IDX PT, R0, R3, R0, 0x1f ;  /* 0x00001f0003007589 */ /* 0x010e2400000e0000 */
[----:B0-----:R-:W-:-:S07]  /*168c0*/  IADD3 R16, R0, UR36, R7 ;  /* 0x0000002400107c10 */ /* 0x001fce000fffe007 */
.L_x_4045:
[----:B------:R-:W-:Y:S05]  /*168d0*/  BSYNC B0 ;  /* 0x0000000000007941 */ /* 0x000fea0003800000 */
.L_x_4044:
[----:B------:R-:W-:-:S07]  /*168e0*/  SEL R25, R25, RZ, P0 ;  /* 0x000000ff19197207 */ /* 0x000fce0000000000 */
.L_x_4004:
[----:B------:R-:W-:Y:S05]  /*168f0*/  BSYNC B7 ;  /* 0x0000000000077941 */ /* 0x000fea0003800000 */
.L_x_4002:
[----:B------:R-:W-:-:S13]  /*16900*/  LOP3.LUT P0, RZ, R22, 0x1000, RZ, 0xc0, !PT ;  /* 0x0000100016ff7812 */ /* 0x000fda000780c0ff */
[----:B------:R-:W-:Y:S05]  /*16910*/  @!P0 BRA `(.L_x_4046) ;  /* 0x0000000000248947 */ /* 0x000fea0003800000 */
[----:B------:R-:W-:Y:S05]  /*16920*/  WARPSYNC.ALL ;  /* 0x0000000000007948 */ /* 0x000fea0003800000 */
[----:B------:R-:W4:Y:S08]  /*16930*/  S2UR UR5, SR_CgaCtaId ;  /* 0x00000000000579c3 */ /* 0x000f300000008800 */
[----:B------:R-:W-:Y:S06]  /*16940*/  BAR.SYNC.DEFER_BLOCKING 0x5, 0x180 ;  /* 0x0146000000007b1d */ /* 0x000fec0000010000 */
[----:B------:R-:W-:-:S02]  /*16950*/  UMOV UR4, 0x400 ;  /* 0x0000040000047882 */ /* 0x000fc40000000000 */
[----:B----4-:R-:W-:-:S06]  /*16960*/  ULEA UR4, UR5, UR4, 0x18 ;  /* 0x0000000405047291 */ /* 0x010fcc000f8ec03f */
[----:B-1----:R-:W-:-:S05]  /*16970*/  IMAD.U32 R23, RZ, RZ, UR4 ;  /* 0x00000004ff177e24 */ /* 0x002fca000f8e00ff */
[----:B------:R1:W4:Y:S01]  /*16980*/  LDS.128 R16, [R23+0x28cd0] ;  /* 0x028cd00017107984 */ /* 0x0003220000000c00 */
[----:B------:R-:W-:Y:S06]  /*16990*/  BAR.ARV 0x4, 0x180 ;  /* 0x0106000000007b1d */ /* 0x000fec0000002000 */
[----:B------:R-:W-:Y:S05]  /*169a0*/  BRA `(.L_x_4047) ;  /* 0x0000000800407947 */ /* 0x000fea0003800000 */
.L_x_4046:
[----:B0-----:R-:W0:Y:S01]  /*169b0*/  S2R R8, SR_TID.X ;  /* 0x0000000000087919 */ /* 0x001e220000002100 */
[----:B------:R-:W-:Y:S01]  /*169c0*/  UMOV UR4, 0xffffffff ;  /* 0xffffffff00047882 */ /* 0x000fe20000000000 */
[----:B0-----:R-:W-:-:S04]  /*169d0*/  LOP3.LUT R8, R8, 0x1f, RZ, 0xc0, !PT ;  /* 0x0000001f08087812 */ /* 0x001fc800078ec0ff */
[----:B------:R-:W-:Y:S01]  /*169e0*/  ISETP.NE.AND P0, PT, R8, 0x1f, PT ;  /* 0x0000001f0800780c */ /* 0x000fe20003f05270 */
[----:B------:R-:W-:-:S12]  /*169f0*/  BRA.DIV UR4, `(.L_x_4048) ;  /* 0x0000003a04cc7947 */ /* 0x000fd8000b800000 */
[----:B------:R-:W-:Y:S01]  /*16a00*/  IMAD.IADD R5, R19, 0x1, R8 ;  /* 0x0000000113057824 */ /* 0x000fe200078e0208 */
[----:B------:R-:W-:-:S04]  /*16a10*/  ULDC UR4, c[0x0][0xc3c] ;  /* 0x00030f0000047ab9 */ /* 0x000fc80000000800 */
[----:B------:R-:W-:-:S13]  /*16a20*/  ISETP.GE.OR P1, PT, R5, UR4, !P0 ;  /* 0x0000000405007c0c */ /* 0x000fda000c726670 */
[----:B-1----:R-:W0:Y:S02]  /*16a30*/  @!P1 LDC.64 R2, c[0x0][0xc80] ;  /* 0x00032000ff029b82 */ /* 0x002e240000000a00 */
[----:B0-----:R-:W-:-:S06]  /*16a40*/  @!P1 IMAD.WIDE R2, R5, 0x4, R2 ;  /* 0x0000000405029825 */ /* 0x001fcc00078e0202 */
[----:B------:R0:W4:Y:S01]  /*16a50*/  @!P1 LDG.E R3, desc[UR40][R2.64] ;  /* 0x0000002802039981 */ /* 0x000122000c1e1900 */
[C---:B------:R-:W-:Y:S02]  /*16a60*/  ISETP.GE.U32.AND P2, PT, R8.reuse, 0x2, PT ;  /* 0x000000020800780c */ /* 0x040fe40003f46070 */
[C---:B------:R-:W-:Y:S01]  /*16a70*/  ISETP.GE.U32.AND P3, PT, R8.reuse, 0x4, PT ;  /* 0x000000040800780c */ /* 0x040fe20003f66070 */
[----:B------:R-:W-:Y:S01]  /*16a80*/  SHFL.IDX PT, R0, R16, RZ, 0x1f ;  /* 0x00001fff10007589 */ /* 0x000fe200000e0000 */
[C---:B------:R-:W-:Y:S02]  /*16a90*/  ISETP.GE.U32.AND P4, PT, R8.reuse, 0x8, PT ;  /* 0x000000080800780c */ /* 0x040fe40003f86070 */
[C---:B------:R-:W-:Y:S01]  /*16aa0*/  ISETP.GE.U32.AND P5, PT, R8.reuse, 0x10, PT ;  /* 0x000000100800780c */ /* 0x040fe20003fa6070 */
[----:B------:R-:W-:Y:S01]  /*16ab0*/  SHFL.IDX PT, R4, R16, 0x1, 0x1f ;  /* 0x00201f0010047f89 */ /* 0x000fe200000e0000 */
[----:B0-----:R-:W-:Y:S02]  /*16ac0*/  IMAD.MOV.U32 R2, RZ, RZ, RZ ;  /* 0x000000ffff027224 */ /* 0x001fe400078e00ff */
[----:B----4-:R-:W-:Y:S01]  /*16ad0*/  @!P1 IMAD.MOV.U32 R2, RZ, RZ, R3 ;  /* 0x000000ffff029224 */ /* 0x010fe200078e0003 */
[----:B------:R-:W-:-:S04]  /*16ae0*/  ISETP.NE.AND P1, PT, R8, RZ, PT ;  /* 0x000000ff0800720c */ /* 0x000fc80003f25270 */
[----:B------:R-:W0:Y:S02]  /*16af0*/  SHFL.UP PT, R14, R2, 0x1, RZ ;  /* 0x04200000020e7989 */ /* 0x000e2400000e00ff */
[----:B0-----:R-:W-:-:S05]  /*16b00*/  SEL R5, R14, RZ, P1 ;  /* 0x000000ff0e057207 */ /* 0x001fca0000800000 */
[----:B------:R-:W-:-:S05]  /*16b10*/  IMAD.IADD R5, R2, 0x1, R5 ;  /* 0x0000000102057824 */ /* 0x000fca00078e0205 */
[----:B------:R-:W2:Y:S02]  /*16b20*/  SHFL.UP PT, R14, R5, 0x2, RZ ;  /* 0x04400000050e7989 */ /* 0x000ea400000e00ff */
[----:B--23--:R-:W-:-:S05]  /*16b30*/  SEL R6, R14, RZ, P2 ;  /* 0x000000ff0e067207 */ /* 0x00cfca0001000000 */
        /* <DEDUP_REMOVED lines=11> */
.L_x_4178:
[----:B------:R-:W-:Y:S02]  /*16bf0*/  ULDC UR4, c[0x0][0xc38] ;  /* 0x00030e0000047ab9 */ /* 0x000fe40000000800 */
[----:B------:R-:W-:-:S05]  /*16c00*/  MOV R16, UR4 ;  /* 0x0000000400107c02 */ /* 0x000fca0008000f00 */
[----:B-1----:R-:W-:-:S04]  /*16c10*/  IMAD R5, R14, R16, RZ ;  /* 0x000000100e057224 */ /* 0x002fc800078e02ff */
[----:B------:R-:W-:-:S05]  /*16c20*/  IMAD.IADD R4, R4, 0x1, R5 ;  /* 0x0000000104047824 */ /* 0x000fca00078e0205 */
[----:B------:R-:W-:-:S13]  /*16c30*/  ISETP.GT.AND P6, PT, R4, R0, PT ;  /* 0x000000000400720c */ /* 0x000fda0003fc4270 */
[----:B------:R-:W-:Y:S05]  /*16c40*/  @P6 BRA `(.L_x_4049) ;  /* 0x00000000009c6947 */ /* 0x000fea0003800000 */
.L_x_4054:
[----:B------:R-:W1:Y:S01]  /*16c50*/  LDC R6, c[0x0][0xc3c] ;  /* 0x00030f00ff067b82 */ /* 0x000e620000000800 */
[----:B------:R-:W-:-:S05]  /*16c60*/  VIADD R19, R19, 0x1f ;  /* 0x0000001f13137836 */ /* 0x000fca0000000000 */
[----:B-1----:R-:W-:-:S13]  /*16c70*/  ISETP.GE.AND P6, PT, R19, R6, PT ;  /* 0x000000061300720c */ /* 0x002fda0003fc6270 */
[----:B------:R-:W-:Y:S05]  /*16c80*/  @P6 BRA `(.L_x_4050) ;  /* 0x0000000400446947 */ /* 0x000fea0003800000 */
[----:B------:R-:W1:Y:S01]  /*16c90*/  S2R R2, SR_TID.X ;  /* 0x0000000000027919 */ /* 0x000e620000002100 */
[----:B------:R-:W-:Y:S01]  /*16ca0*/  BSSY B0, `(.L_x_4051) ;  /* 0x0000009000007945 */ /* 0x000fe20003800000 */
[----:B-1----:R-:W-:-:S05]  /*16cb0*/  LOP3.LUT R2, R2, 0x1f, RZ, 0xc0, !PT ;  /* 0x0000001f02027812 */ /* 0x002fca00078ec0ff */
[----:B------:R-:W-:Y:S02]  /*16cc0*/  IMAD.IADD R5, R19, 0x1, R2 ;  /* 0x0000000113057824 */ /* 0x000fe400078e0202 */
[----:B------:R-:W-:-:S03]  /*16cd0*/  IMAD.MOV.U32 R2, RZ, RZ, RZ ;  /* 0x000000ffff027224 */ /* 0x000fc600078e00ff */
[----:B------:R-:W-:-:S13]  /*16ce0*/  ISETP.GE.OR P6, PT, R5, R6, !P0 ;  /* 0x000000060500720c */ /* 0x000fda00047c6670 */
[----:B------:R-:W-:Y:S05]  /*16cf0*/  @P6 BRA `(.L_x_4052) ;  /* 0x00000000000c6947 */ /* 0x000fea0003800000 */
[----:B0-----:R-:W0:Y:S02]  /*16d00*/  LDC.64 R2, c[0x0][0xc80] ;  /* 0x00032000ff027b82 */ /* 0x001e240000000a00 */
[----:B0-----:R-:W-:-:S06]  /*16d10*/  IMAD.WIDE R2, R5, 0x4, R2 ;  /* 0x0000000405027825 */ /* 0x001fcc00078e0202 */
[----:B------:R1:W5:Y:S02]  /*16d20*/  LDG.E R2, desc[UR40][R2.64] ;  /* 0x0000002802027981 */ /* 0x000364000c1e1900 */
.L_x_4052:
[----:B------:R-:W-:Y:S05]  /*16d30*/  BSYNC B0 ;  /* 0x0000000000007941 */ /* 0x000fea0003800000 */
.L_x_4051:
[----:B------:R-:W-:-:S03]  /*16d40*/  UMOV UR4, 0xffffffff ;  /* 0xffffffff00047882 */ /* 0x000fc60000000000 */
[----:B------:R-:W-:Y:S05]  /*16d50*/  BRA.DIV UR4, `(.L_x_4053) ;  /* 0x0000003e04187947 */ /* 0x000fea000b800000 */
[----:B-----5:R-:W2:Y:S02]  /*16d60*/  SHFL.UP PT, R14, R2, 0x1, RZ ;  /* 0x04200000020e7989 */ /* 0x020ea400000e00ff */
[----:B--2---:R-:W-:-:S05]  /*16d70*/  SEL R13, R14, RZ, P1 ;  /* 0x000000ff0e0d7207 */ /* 0x004fca0000800000 */
[----:B------:R-:W-:-:S05]  /*16d80*/  IMAD.IADD R13, R2, 0x1, R13 ;  /* 0x00000001020d7824 */ /* 0x000fca00078e020d */
[----:B------:R-:W2:Y:S02]  /*16d90*/  SHFL.UP PT, R14, R13, 0x2, RZ ;  /* 0x044000000d0e7989 */ /* 0x000ea400000e00ff */
[----:B--2---:R-:W-:-:S05]  /*16da0*/  SEL R14, R14, RZ, P2 ;  /* 0x000000ff0e0e7207 */ /* 0x004fca0001000000 */
[----:B01----:R-:W-:-:S05]  /*16db0*/  IMAD.IADD R3, R13, 0x1, R14 ;  /* 0x000000010d037824 */ /* 0x003fca00078e020e */
        /* <DEDUP_REMOVED lines=10> */
.L_x_4186:
[----:B------:R-:W-:Y:S02]  /*16e60*/  ULDC UR4, c[0x0][0xc38] ;  /* 0x00030e0000047ab9 */ /* 0x000fe40000000800 */
[----:B------:R-:W-:-:S04]  /*16e70*/  IMAD.U32 R16, RZ, RZ, UR4 ;  /* 0x00000004ff107e24 */ /* 0x000fc8000f8e00ff */
[----:B-1----:R-:W-:-:S04]  /*16e80*/  IMAD R5, R14, R16, RZ ;  /* 0x000000100e057224 */ /* 0x002fc800078e02ff */
[----:B------:R-:W-:-:S05]  /*16e90*/  IMAD.IADD R4, R5, 0x1, R4 ;  /* 0x0000000105047824 */ /* 0x000fca00078e0204 */
[----:B------:R-:W-:-:S13]  /*16ea0*/  ISETP.GT.AND P6, PT, R4, R0, PT ;  /* 0x000000000400720c */ /* 0x000fda0003fc4270 */
[----:B------:R-:W-:Y:S05]  /*16eb0*/  @!P6 BRA `(.L_x_4054) ;  /* 0xfffffffc0064e947 */ /* 0x000fea000383ffff */
.L_x_4049:
        /* <DEDUP_REMOVED lines=8> */
.L_x_4190:
[----:B------:R-:W-:Y:S01]  /*16f40*/  ISETP.NE.AND P0, PT, R6, RZ, PT ;  /* 0x000000ff0600720c */ /* 0x000fe20003f05270 */
[----:B------:R-:W-:-:S12]  /*16f50*/  IMAD.MOV.U32 R14, RZ, RZ, RZ ;  /* 0x000000ffff0e7224 */ /* 0x000fd800078e00ff */
[----:B------:R-:W-:Y:S05]  /*16f60*/  @!P0 BRA `(.L_x_4056) ;  /* 0x0000000000108947 */ /* 0x000fea0003800000 */
[----:B------:R-:W-:Y:S01]  /*16f70*/  UMOV UR4, 0xffffffff ;  /* 0xffffffff00047882 */ /* 0x000fe20000000000 */
[----:B------:R-:W-:Y:S02]  /*16f80*/  VIADD R12, R4, 0xffffffff ;  /* 0xffffffff040c7836 */ /* 0x000fe40000000000 */
[----:B------:R-:W-:Y:S05]  /*16f90*/  BRA.DIV UR4, `(.L_x_4057) ;  /* 0x0000003e048c7947 */ /* 0x000fea000b800000 */
[----:B------:R3:W4:Y:S02]  /*16fa0*/  SHFL.IDX PT, R14, R3, R12, 0x1f ;  /* 0x00001f0c030e7589 */ /* 0x00072400000e0000 */
.L_x_4056:
[----:B--2---:R-:W-:Y:S01]  /*16fb0*/  IABS R6, R17 ;  /* 0x0000001100067213 */ /* 0x004fe20000000000 */
[----:B----4-:R-:W-:Y:S02]  /*16fc0*/  IMAD R16, R14, R16, R5 ;  /* 0x000000100e107224 */ /* 0x010fe400078e0205 */
[----:B------:R-:W-:Y:S01]  /*16fd0*/  IMAD.IADD R19, R4, 0x1, R19 ;  /* 0x0000000104137824 */ /* 0x000fe200078e0213 */
[----:B------:R-:W2:Y:S01]  /*16fe0*/  I2F.RP R7, R6 ;  /* 0x0000000600077306 */ /* 0x000ea20000209400 */
[----:B------:R-:W-:-:S07]  /*16ff0*/  IMAD.IADD R0, R0, 0x1, -R16 ;  /* 0x0000000100007824 */ /* 0x000fce00078e0a10 */
[----:B--2---:R-:W1:Y:S02]  /*17000*/  MUFU.RCP R7, R7 ;  /* 0x0000000700077308 */ /* 0x004e640000001000 */
[----:B-1----:R-:W-:-:S06]  /*17010*/  VIADD R2, R7, 0xffffffe ;  /* 0x0ffffffe07027836 */ /* 0x002fcc0000000000 */
[----:B0--3--:R0:W1:Y:S02]  /*17020*/  F2I.FTZ.U32.TRUNC.NTZ R3, R2 ;  /* 0x0000000200037305 */ /* 0x009064000021f000 */
[----:B0-----:R-:W-:Y:S02]  /*17030*/  IMAD.MOV.U32 R2, RZ, RZ, RZ ;  /* 0x000000ffff027224 */ /* 0x001fe400078e00ff */
[----:B-1----:R-:W-:-:S04]  /*17040*/  IMAD.MOV R5, RZ, RZ, -R3 ;  /* 0x000000ffff057224 */ /* 0x002fc800078e0a03 */
[----:B------:R-:W-:-:S04]  /*17050*/  IMAD R5, R5, R6, RZ ;  /* 0x0000000605057224 */ /* 0x000fc800078e02ff */
[----:B------:R-:W-:Y:S01]  /*17060*/  IMAD.HI.U32 R3, R3, R5, R2 ;  /* 0x0000000503037227 */ /* 0x000fe200078e0002 */
[----:B------:R-:W-:Y:S02]  /*17070*/  IABS R5, R17 ;  /* 0x0000001100057213 */ /* 0x000fe40000000000 */
[----:B------:R-:W-:-:S03]  /*17080*/  IABS R2, R0 ;  /* 0x0000000000027213 */ /* 0x000fc60000000000 */
[----:B------:R-:W-:Y:S02]  /*17090*/  IMAD.MOV R5, RZ, RZ, -R5 ;  /* 0x000000ffff057224 */ /* 0x000fe400078e0a05 */
        /* <DEDUP_REMOVED lines=9> */
[----:B------:R-:W-:-:S05]  /*17130*/  @P0 VIADD R3, R3, 0x1 ;  /* 0x0000000103030836 */ /* 0x000fca0000000000 */
[----:B------:R-:W-:Y:S02]  /*17140*/  @!P2 IADD3 R3, -R3, RZ, RZ ;  /* 0x000000ff0303a210 */ /* 0x000fe40007ffe1ff */
[----:B------:R-:W-:-:S05]  /*17150*/  @!P1 LOP3.LUT R3, RZ, R17, RZ, 0x33, !PT ;  /* 0x00000011ff039212 */ /* 0x000fca00078e33ff */
[--C-:B------:R-:W-:Y:S02]  /*17160*/  IMAD.MOV R2, RZ, RZ, -R3.reuse ;  /* 0x000000ffff027224 */ /* 0x100fe400078e0a03 */
[----:B------:R-:W-:Y:S02]  /*17170*/  IMAD.MOV.U32 R18, RZ, RZ, R3 ;  /* 0x000000ffff127224 */ /* 0x000fe400078e0003 */
[----:B------:R-:W-:Y:S01]  /*17180*/  IMAD R17, R17, R2, R0 ;  /* 0x0000000211117224 */ /* 0x000fe200078e0200 */
[----:B------:R-:W-:Y:S06]  /*17190*/  BRA `(.L_x_4058) ;  /* 0x00000000001c7947 */ /* 0x000fec0003800000 */
.L_x_4050:
[----:B------:R-:W-:Y:S01]  /*171a0*/  UMOV UR4, URZ ;  /* 0x0000003f00047c82 */ /* 0x000fe20008000000 */
[----:B------:R-:W-:Y:S01]  /*171b0*/  UMOV UR5, URZ ;  /* 0x0000003f00057c82 */ /* 0x000fe20008000000 */
[----:B------:R-:W-:Y:S01]  /*171c0*/  ULDC UR6, c[0x0][0xc3c] ;  /* 0x00030f0000067ab9 */ /* 0x000fe20000000800 */
[----:B------:R-:W-:Y:S02]  /*171d0*/  IMAD.MOV.U32 R16, RZ, RZ, R0 ;  /* 0x000000ffff107224 */ /* 0x000fe400078e0000 */
[----:B------:R-:W-:Y:S02]  /*171e0*/  IMAD.U32 R17, RZ, RZ, UR4 ;  /* 0x00000004ff117e24 */ /* 0x000fe4000f8e00ff */
[----:B------:R-:W-:Y:S02]  /*171f0*/  IMAD.U32 R18, RZ, RZ, UR5 ;  /* 0x00000005ff127e24 */ /* 0x000fe4000f8e00ff */
[----:B------:R-:W-:-:S07]  /*17200*/  IMAD.U32 R19, RZ, RZ, UR6 ;  /* 0x00000006ff137e24 */ /* 0x000fce000f8e00ff */
.L_x_4058:
[----:B------:R-:W1:Y:S01]  /*17210*/  S2R R0, SR_TID.X ;  /* 0x0000000000007919 */ /* 0x000e620000002100 */
[----:B------:R-:W-:Y:S05]  /*17220*/  WARPSYNC.ALL ;  /* 0x0000000000007948 */ /* 0x000fea0003800000 */
[----:B------:R-:W-:Y:S01]  /*17230*/  BAR.SYNC.DEFER_BLOCKING 0x4, 0x180 ;  /* 0x0106000000007b1d */ /* 0x000fe20000010000 */
[----:B-1----:R-:W-:-:S04]  /*17240*/  LOP3.LUT R0, R0, 0x1f, RZ, 0xc0, !PT ;  /* 0x0000001f00007812 */ /* 0x002fc800078ec0ff */
[----:B------:R-:W-:-:S13]  /*17250*/  ISETP.NE.AND P0, PT, R0, RZ, PT ;  /* 0x000000ff0000720c */ /* 0x000fda0003f05270 */
[----:B0-----:R-:W0:Y:S01]  /*17260*/  @!P0 S2R R3, SR_CgaCtaId ;  /* 0x0000000000038919 */ /* 0x001e220000008800 */
[----:B------:R-:W-:-:S04]  /*17270*/  @!P0 MOV R0, 0x400 ;  /* 0x0000040000008802 */ /* 0x000fc80000000f00 */
[----:B0-----:R-:W-:-:S05]  /*17280*/  @!P0 LEA R23, R3, R0, 0x18 ;  /* 0x0000000003178211 */ /* 0x001fca00078ec0ff */
[----:B------:R0:W-:Y:S01]  /*17290*/  @!P0 STS.128 [R23+0x28cd0], R16 ;  /* 0x028cd01017008388 */ /* 0x0001e20000000c00 */
[----:B------:R-:W-:Y:S06]  /*172a0*/  BAR.ARV 0x5, 0x180 ;  /* 0x0146000000007b1d */ /* 0x000fec0000002000 */
.L_x_4047:
[----:B------:R-:W-:Y:S02]  /*172b0*/  ULDC UR4, c[0x0][0xc3c] ;  /* 0x00030f0000047ab9 */ /* 0x000fe40000000800 */
[----:B----4-:R-:W-:-:S13]  /*172c0*/  ISETP.GE.AND P0, PT, R19, UR4, PT ;  /* 0x0000000413007c0c */ /* 0x010fda000bf06270 */
[----:B------:R-:W-:Y:S05]  /*172d0*/  @!P0 BRA `(.L_x_4059) ;  /* 0xffffff9c009c8947 */ /* 0x000fea000383ffff */
[----:B------:R-:W-:Y:S05]  /*172e0*/  BSYNC B8 ;  /* 0x0000000000087941 */ /* 0x000fea0003800000 */
.L_x_3952:
[----:B------:R-:W4:Y:S01]  /*172f0*/  LDL.LU R0, [R1+0x1c] ;  /* 0x00001c0001007983 */ /* 0x000f220000300800 */
[----:B------:R-:W-:Y:S01]  /*17300*/  BSSY B0, `(.L_x_4060) ;  /* 0x000000b000007945 */ /* 0x000fe20003800000 */
[----:B0-----:R-:W0:Y:S01]  /*17310*/  S2R R5, SR_CgaCtaId ;  /* 0x0000000000057919 */ /* 0x001e220000008800 */
[----:B----4-:R-:W-:-:S05]  /*17320*/  VIADD R0, R0, 0x1 ;  /* 0x0000000100007836 */ /* 0x010fca0000000000 */
[----:B-1----:R-:W-:-:S04]  /*17330*/  LEA.HI R2, R0, R0, RZ, 0x1 ;  /* 0x0000000000027211 */ /* 0x002fc800078f08ff */
[----:B------:R-:W-:Y:S02]  /*17340*/  LOP3.LUT R3, R2, 0xfffffffe, RZ, 0xc0, !PT ;  /* 0xfffffffe02037812 */ /* 0x000fe400078ec0ff */
[----:B------:R-:W-:-:S03]  /*17350*/  MOV R2, 0x400 ;  /* 0x0000040000027802 */ /* 0x000fc60000000f00 */
[----:B------:R-:W-:Y:S01]  /*17360*/  IMAD.IADD R0, R0, 0x1, -R3 ;  /* 0x0000000100007824 */ /* 0x000fe200078e0a03 */
[----:B0-----:R-:W-:-:S04]  /*17370*/  LEA R4, R5, R2, 0x18 ;  /* 0x0000000205047211 */ /* 0x001fc800078ec0ff */
[----:B------:R-:W-:-:S04]  /*17380*/  SHF.L.U32 R0, R0, 0x1f, RZ ;  /* 0x0000001f00007819 */ /* 0x000fc800000006ff */
[----:B------:R-:W0:Y:S02]  /*17390*/  SYNCS.PHASECHK.TRANS64.TRYWAIT P0, [R4+URZ+0x28c20], R0 ;  /* 0x028c2000040075a7 */ /* 0x000e24000800017f */
[----:B0-----:R-:W-:Y:S05]  /*173a0*/  @!P0 BRA `(.L_x_4061) ;  /* 0x0000003800ac8947 */ /* 0x001fea0003800000 */
.L_x_4193:
[----:B------:R-:W-:Y:S05]  /*173b0*/  BSYNC B0 ;  /* 0x0000000000007941 */ /* 0x000fea0003800000 */
.L_x_4060:
[----:B------:R-:W-:-:S03]  /*173c0*/  UMOV UR4, 0xffffffff ;  /* 0xffffffff00047882 */ /* 0x000fc60000000000 */
[----:B------:R-:W-:Y:S05]  /*173d0*/  BRA.DIV UR4, `(.L_x_4062) ;  /* 0x0000003a04b47947 */ /* 0x000fea000b800000 */
[----:B0-----:R-:W0:Y:S02]  /*173e0*/  S2R R0, SR_TID.X ;  /* 0x0000000000007919 */ /* 0x001e240000002100 */
[----:B0-----:R-:W-:-:S04]  /*173f0*/  SHF.R.U32.HI R0, RZ, 0x5, R0 ;  /* 0x00000005ff007819 */ /* 0x001fc80000011600 */
[----:B------:R-:W-:-:S05]  /*17400*/  LOP3.LUT R0, R0, 0x3, RZ, 0xc0, !PT ;  /* 0x0000000300007812 */ /* 0x000fca00078ec0ff */
[----:B------:R0:W1:Y:S02]  /*17410*/  SHFL.IDX PT, R14, R0, RZ, 0x1f ;  /* 0x00001fff000e7589 */ /* 0x00006400000e0000 */
.L_x_4196:
[----:B-1----:R-:W-:-:S13]  /*17420*/  ISETP.NE.AND P0, PT, R14, RZ, PT ;  /* 0x000000ff0e00720c */ /* 0x002fda0003f05270 */
[----:B------:R-:W-:Y:S05]  /*17430*/  @P0 BRA `(.L_x_3814) ;  /* 0x0000000000840947 */ /* 0x000fea0003800000 */
[----:B------:R-:W-:-:S03]  /*17440*/  UMOV UR4, 0xffffffff ;  /* 0xffffffff00047882 */ /* 0x000fc60000000000 */
[----:B------:R-:W-:Y:S05]  /*17450*/  BRA.DIV UR4, `(.L_x_4063) ;  /* 0x0000003a04c87947 */ /* 0x000fea000b800000 */
[----:B------:R-:W-:-:S13]  /*17460*/  ELECT P6, URZ, PT ;  /* 0x00000000003f782f */ /* 0x000fda00038c0000 */
.L_x_4199:
[----:B------:R-:W-:Y:S05]  /*17470*/  @!P6 BRA `(.L_x_3814) ;  /* 0x000000000074e947 */ /* 0x000fea0003800000 */
[----:B------:R-:W-:-:S04]  /*17480*/  LOP3.LUT R37, R37, 0x2, RZ, 0xfc, !PT ;  /* 0x0000000225257812 */ /* 0x000fc800078efcff */
[----:B------:R-:W-:-:S13]  /*17490*/  ISETP.NE.AND P0, PT, R37, 0x3, PT ;  /* 0x000000032500780c */ /* 0x000fda0003f05270 */
[----:B------:R-:W-:Y:S05]  /*174a0*/  @!P0 BRA `(.L_x_4064) ;  /* 0x0000000000048947 */ /* 0x000fea0003800000 */
[----:B------:R-:W-:Y:S01]  /*174b0*/  BPT.TRAP 0x1 ;  /* 0x000000040000795c */ /* 0x000fe20000300000 */
.L_x_4064:
[C---:B------:R-:W-:Y:S01]  /*174c0*/  IMAD R5, R25.reuse, 0x8, R4 ;  /* 0x0000000819057824 */ /* 0x040fe200078e0204 */
[----:B0-----:R-:W-:Y:S01]  /*174d0*/  SHF.L.U32 R0, R26, 0x1f, RZ ;  /* 0x0000001f1a007819 */ /* 0x001fe200000006ff */
[----:B------:R-:W-:-:S03]  /*174e0*/  VIADD R25, R25, 0x1 ;  /* 0x0000000119197836 */ /* 0x000fc60000000000 */
[----:B------:R-:W0:Y:S02]  /*174f0*/  SYNCS.PHASECHK.TRANS64.TRYWAIT P1, [R5+URZ+0x28c40], R0 ;  /* 0x028c4000050075a7 */ /* 0x000e24000802017f */
[----:B------:R-:W-:-:S04]  /*17500*/  ISETP.NE.AND P2, PT, R25, 0x2, PT ;  /* 0x000000021900780c */ /* 0x000fc80003f45270 */
[----:B------:R-:W-:Y:S01]  /*17510*/  SEL R3, RZ, 0x1, P2 ;  /* 0x00000001ff037807 */ /* 0x000fe20001000000 */
[----:B0-----:R-:W-:Y:S08]  /*17520*/  @!P1 BRA `(.L_x_4065) ;  /* 0x0000003800b49947 */ /* 0x001ff00003800000 */
.L_x_4200:
[----:B------:R-:W-:Y:S02]  /*17530*/  SEL R25, R25, RZ, P2 ;  /* 0x000000ff19197207 */ /* 0x000fe40001000000 */
[----:B------:R-:W-:Y:S01]  /*17540*/  LOP3.LUT R2, R26, R3, RZ, 0x3c, !PT ;  /* 0x000000031a027212 */ /* 0x000fe200078e3cff */
[----:B------:R-:W-:Y:S06]  /*17550*/  @!P0 BRA `(.L_x_4066) ;  /* 0x0000000000048947 */ /* 0x000fec0003800000 */
[----:B------:R-:W-:Y:S01]  /*17560*/  BPT.TRAP 0x1 ;  /* 0x000000040000795c */ /* 0x000fe20000300000 */
.L_x_4066:
[----:B------:R-:W-:Y:S01]  /*17570*/  IMAD R25, R25, 0x8, R4 ;  /* 0x0000000819197824 */ /* 0x000fe200078e0204 */
[----:B------:R-:W-:-:S04]  /*17580*/  SHF.L.U32 R2, R2, 0x1f, RZ ;  /* 0x0000001f02027819 */ /* 0x000fc800000006ff */
[----:B------:R-:W1:Y:S02]  /*17590*/  SYNCS.PHASECHK.TRANS64.TRYWAIT P1, [R25+URZ+0x28c40], R2 ;  /* 0x028c4002190075a7 */ /* 0x000e64000802017f */
[----:B-1----:R-:W-:Y:S05]  /*175a0*/  @!P1 BRA `(.L_x_4067) ;  /* 0x0000003800a89947 */ /* 0x002fea0003800000 */
.L_x_4201:
[----:B------:R-:W-:Y:S05]  /*175b0*/  @!P0 BRA `(.L_x_4068) ;  /* 0x0000000000048947 */ /* 0x000fea0003800000 */
[----:B------:R-:W-:Y:S01]  /*175c0*/  BPT.TRAP 0x1 ;  /* 0x000000040000795c */ /* 0x000fe20000300000 */
.L_x_4068:
[----:B------:R-:W4:Y:S02]  /*175d0*/  SYNCS.PHASECHK.TRANS64.TRYWAIT P1, [R5+URZ+0x28c60], R0 ;  /* 0x028c6000050075a7 */ /* 0x000f24000802017f */
[----:B----4-:R-:W-:Y:S05]  /*175e0*/  @!P1 BRA `(.L_x_4069) ;  /* 0x0000003800ac9947 */ /* 0x010fea0003800000 */
.L_x_4202:
[----:B------:R-:W-:Y:S05]  /*175f0*/  @!P0 BRA `(.L_x_4070) ;  /* 0x0000000000048947 */ /* 0x000fea0003800000 */
[----:B------:R-:W-:Y:S01]  /*17600*/  BPT.TRAP 0x1 ;  /* 0x000000040000795c */ /* 0x000fe20000300000 */
.L_x_4070:
[----:B------:R0:W0:Y:S02]  /*17610*/  SYNCS.PHASECHK.TRANS64.TRYWAIT P0, [R25+URZ+0x28c60], R2 ;  /* 0x028c6002190075a7 */ /* 0x000024000800017f */
[----:B0-----:R-:W-:Y:S05]  /*17620*/  @!P0 NANOSLEEP.SYNCS 0x989680 ;  /* 0x009896800000895d */ /* 0x001fea0003900000 */
[----:B------:R-:W0:Y:S02]  /*17630*/  @!P0 SYNCS.PHASECHK.TRANS64 P0, [R25+URZ+0x28c60], R2 ;  /* 0x028c6002190085a7 */ /* 0x000e24000800007f */
[----:B0-----:R-:W-:Y:S05]  /*17640*/  @!P0 BRA `(.L_x_4070) ;  /* 0xfffffffc00f08947 */ /* 0x001fea000383ffff */
.L_x_3814:
[----:B------:R-:W-:Y:S05]  /*17650*/  BSYNC B9 ;  /* 0x0000000000097941 */ /* 0x000fea0003800000 */
.L_x_3811:
[----:B------:R-:W-:Y:S05]  /*17660*/  EXIT ;  /* 0x000000000000794d */ /* 0x000fea0003800000 */
.L_x_3830:
[----:B0-----:R0:W1:Y:S02]  /*17670*/  SYNCS.PHASECHK.TRANS64.TRYWAIT P5, [R64+URZ+0x28c90], R75 ;  /* 0x028c904b400075a7 */ /* 0x00106400080a017f */
[----:B-1----:R-:W-:Y:S05]  /*17680*/  @!P5 NANOSLEEP.SYNCS 0x989680 ;  /* 0x009896800000d95d */ /* 0x002fea0003900000 */
[----:B------:R-:W1:Y:S02]  /*17690*/  @!P5 SYNCS.PHASECHK.TRANS64 P5, [R64+URZ+0x28c90], R75 ;  /* 0x028c904b4000d5a7 */ /* 0x000e6400080a007f */
[----:B-1----:R-:W-:Y:S05]  /*176a0*/  @!P5 BRA `(.L_x_3830) ;  /* 0xfffffffc00f0d947 */ /* 0x002fea000383ffff */
[----:B------:R-:W-:Y:S05]  /*176b0*/  BRA `(.L_x_4071) ;  /* 0xfffffeb000cc7947 */ /* 0x000fea000383ffff */
.L_x_3831:
        /* <DEDUP_REMOVED lines=8> */
.L_x_4073:
[----:B------:R-:W-:Y:S05]  /*17740*/  BSYNC B1 ;  /* 0x0000000000017941 */ /* 0x000fea0003800000 */
.L_x_4072:
        /* <DEDUP_REMOVED lines=8> */
.L_x_4074:
[----:B------:R-:W-:Y:S05]  /*177d0*/  BRA `(.L_x_4075) ;  /* 0xfffffeb000987947 */ /* 0x000fea000383ffff */
.L_x_3841:
[----:B0-----:R0:W1:Y:S02]  /*177e0*/  SYNCS.PHASECHK.TRANS64.TRYWAIT P6, [R64+URZ+0x28c90], R75 ;  /* 0x028c904b400075a7 */ /* 0x00106400080c017f */
[----:B-1----:R-:W-:Y:S05]  /*177f0*/  @!P6 NANOSLEEP.SYNCS 0x989680 ;  /* 0x009896800000e95d */ /* 0x002fea0003900000 */
[----:B------:R-:W1:Y:S02]  /*17800*/  @!P6 SYNCS.PHASECHK.TRANS64 P6, [R64+URZ+0x28c90], R75 ;  /* 0x028c904b4000e5a7 */ /* 0x000e6400080c007f */
[----:B-1----:R-:W-:Y:S05]  /*17810*/  @!P6 BRA `(.L_x_3841) ;  /* 0xfffffffc00f0e947 */ /* 0x002fea000383ffff */
[----:B------:R-:W-:Y:S05]  /*17820*/  BRA `(.L_x_4076) ;  /* 0xfffffebc00207947 */ /* 0x000fea000383ffff */
.L_x_3842:
        /* <DEDUP_REMOVED lines=8> */
.L_x_4078:
[----:B------:R-:W-:Y:S05]  /*178b0*/  BSYNC B1 ;  /* 0x0000000000017941 */ /* 0x000fea0003800000 */
.L_x_4077:
        /* <DEDUP_REMOVED lines=8> */
.L_x_4079:
[----:B------:R-:W-:Y:S01]  /*17940*/  IMAD.MOV.U32 R71, RZ, RZ, R14 ;  /* 0x000000ffff477224 */ /* 0x000fe200078e000e */
[----:B------:R-:W-:Y:S06]  /*17950*/  BRA `(.L_x_4080) ;  /* 0xfffffeb800e87947 */ /* 0x000fec000383ffff */
.L_x_3847:
[----:B-1----:R1:W2:Y:S02]  /*17960*/  SYNCS.PHASECHK.TRANS64.TRYWAIT P4, [R64+URZ+0x28c90], R75 ;  /* 0x028c904b400075a7 */ /* 0x0022a4000808017f */
[----:B--2---:R-:W-:Y:S05]  /*17970*/  @!P4 NANOSLEEP.SYNCS 0x989680 ;  /* 0x009896800000c95d */ /* 0x004fea0003900000 */
[----:B------:R-:W2:Y:S02]  /*17980*/  @!P4 SYNCS.PHASECHK.TRANS64 P4, [R64+URZ+0x28c90], R75 ;  /* 0x028c904b4000c5a7 */ /* 0x000ea4000808007f */
[----:B--2---:R-:W-:Y:S05]  /*17990*/  @!P4 BRA `(.L_x_3847) ;  /* 0xfffffffc00f0c947 */ /* 0x004fea000383ffff */
[----:B------:R-:W-:Y:S05]  /*179a0*/  BRA `(.L_x_4081) ;  /* 0xfffffec000e87947 */ /* 0x000fea000383ffff */
.L_x_3848:
[----:B------:R-:W-:Y:S01]  /*179b0*/  BSSY B1, `(.L_x_4082) ;  /* 0x0000007000017945 */ /* 0x000fe20003800000 */
[----:B------:R-:W-:Y:S02]  /*179c0*/  IMAD.MOV.U32 R12, RZ, RZ, RZ ;  /* 0x000000ffff0c7224 */ /* 0x000fe400078e00ff */
[----:B------:R-:W-:Y:S02]  /*179d0*/  IMAD.MOV.U32 R11, RZ, RZ, 0x1c1f ;  /* 0x00001c1fff0b7424 */ /* 0x000fe400078e00ff */
[----:B------:R-:W-:-:S07]  /*179e0*/  IMAD.MOV.U32 R15, RZ, RZ, -0x1 ;  /* 0xffffffffff0f7424 */ /* 0x000fce00078e00ff */
[----:B-1----:R-:W-:Y:S05]  /*179f0*/  WARPSYNC.COLLECTIVE R15, `(.L_x_4083) ;  /* 0x000000000f087348 */ /* 0x002fea0003c00000 */
[----:B------:R0:W2:Y:S02]  /*17a00*/  SHFL.IDX P6, R14, R13, R12, R11 ;  /* 0x0000000c0d0e7389 */ /* 0x0000a400000c000b */
[----:B012---:R-:W-:Y:S01]  /*17a10*/  ENDCOLLECTIVE ;  /* 0x000000000000791b */ /* 0x007fe20003800000 */
.L_x_4083:
[----:B------:R-:W-:Y:S05]  /*17a20*/  BSYNC B1 ;  /* 0x0000000000017941 */ /* 0x000fea0003800000 */
.L_x_4082:
        /* <DEDUP_REMOVED lines=8> */
.L_x_4084:
[----:B------:R-:W-:Y:S05]  /*17ab0*/  BRA `(.L_x_4085) ;  /* 0xfffffec400107947 */ /* 0x000fea000383ffff */
.L_x_3852:
[----:B-1----:R1:W3:Y:S02]  /*17ac0*/  SYNCS.PHASECHK.TRANS64.TRYWAIT P3, [R64+URZ+0x28cb0], R75 ;  /* 0x028cb04b400075a7 */ /* 0x0022e4000806017f */
[----:B---3--:R-:W-:Y:S05]  /*17ad0*/  @!P3 NANOSLEEP.SYNCS 0x989680 ;  /* 0x009896800000b95d */ /* 0x008fea0003900000 */
[----:B------:R-:W3:Y:S02]  /*17ae0*/  @!P3 SYNCS.PHASECHK.TRANS64 P3, [R64+URZ+0x28cb0], R75 ;  /* 0x028cb04b4000b5a7 */ /* 0x000ee4000806007f */
[----:B---3--:R-:W-:Y:S05]  /*17af0*/  @!P3 BRA `(.L_x_3852) ;  /* 0xfffffffc00f0b947 */ /* 0x008fea000383ffff */
[----:B------:R-:W-:Y:S05]  /*17b00*/  BRA `(.L_x_4086) ;  /* 0xfffffec4009c7947 */ /* 0x000fea000383ffff */
.L_x_3863:
[----:B0-----:R0:W1:Y:S02]  /*17b10*/  SYNCS.PHASECHK.TRANS64.TRYWAIT P1, [R3+URZ+0x28c50], R6 ;  /* 0x028c5006030075a7 */ /* 0x001064000802017f */
[----:B-1----:R-:W-:Y:S05]  /*17b20*/  @!P1 NANOSLEEP.SYNCS 0x989680 ;  /* 0x009896800000995d */ /* 0x002fea0003900000 */
[----:B------:R-:W1:Y:S02]  /*17b30*/  @!P1 SYNCS.PHASECHK.TRANS64 P1, [R3+URZ+0x28c50], R6 ;  /* 0x028c5006030095a7 */ /* 0x000e64000802007f */
[----:B-1----:R-:W-:Y:S05]  /*17b40*/  @!P1 BRA `(.L_x_3863) ;  /* 0xfffffffc00f09947 */ /* 0x002fea000383ffff */
[----:B------:R-:W-:Y:S05]  /*17b50*/  BRA `(.L_x_4087) ;  /* 0xfffffed400747947 */ /* 0x000fea000383ffff */
.L_x_3871:
[----:B-1----:R1:W2:Y:S02]  /*17b60*/  SYNCS.PHASECHK.TRANS64.TRYWAIT P1, [R3+URZ+0x28c50], R10 ;  /* 0x028c500a030075a7 */ /* 0x0022a4000802017f */
[----:B--2---:R-:W-:Y:S05]  /*17b70*/  @!P1 NANOSLEEP.SYNCS 0x989680 ;  /* 0x009896800000995d */ /* 0x004fea0003900000 */
[----:B------:R-:W2:Y:S02]  /*17b80*/  @!P1 SYNCS.PHASECHK.TRANS64 P1, [R3+URZ+0x28c50], R10 ;  /* 0x028c500a030095a7 */ /* 0x000ea4000802007f */
[----:B--2---:R-:W-:Y:S05]  /*17b90*/  @!P1 BRA `(.L_x_3871) ;  /* 0xfffffffc00f09947 */ /* 0x004fea000383ffff */
[----:B------:R-:W-:Y:S05]  /*17ba0*/  BRA `(.L_x_3870) ;  /* 0xfffffee000987947 */ /* 0x000fea000383ffff */
.L_x_3885:
        /* <DEDUP_REMOVED lines=8> */
.L_x_4089:
[----:B------:R-:W-:Y:S05]  /*17c30*/  BSYNC B1 ;  /* 0x0000000000017941 */ /* 0x000fea0003800000 */
.L_x_4088:
[----:B------:R-:W-:Y:S01]  /*17c40*/  IMAD.MOV.U32 R13, RZ, RZ, R26 ;  /* 0x000000ffff0d7224 */ /* 0x000fe200078e001a */
[----:B------:R-:W-:Y:S01]  /*17c50*/  MOV R12, RZ ;  /* 0x000000ff000c7202 */ /* 0x000fe20000000f00 */
[----:B------:R-:W-:Y:S02]  /*17c60*/  IMAD.MOV.U32 R11, RZ, RZ, 0x1c1f ;  /* 0x00001c1fff0b7424 */ /* 0x000fe400078e00ff */
[----:B------:R-:W-:Y:S02]  /*17c70*/  IMAD.MOV.U32 R15, RZ, RZ, -0x1 ;  /* 0xffffffffff0f7424 */ /* 0x000fe400078e00ff */
[----:B------:R-:W-:-:S07]  /*17c80*/  IMAD.MOV.U32 R3, RZ, RZ, R14 ;  /* 0x000000ffff037224 */ /* 0x000fce00078e000e */
[----:B------:R-:W-:Y:S05]  /*17c90*/  WARPSYNC.COLLECTIVE R15, `(.L_x_4090) ;  /* 0x000000000f087348 */ /* 0x000fea0003c00000 */
[----:B------:R0:W1:Y:S02]  /*17ca0*/  SHFL.IDX P6, R14, R13, R12, R11 ;  /* 0x0000000c0d0e7389 */ /* 0x00006400000c000b */
[----:B01----:R-:W-:Y:S01]  /*17cb0*/  ENDCOLLECTIVE ;  /* 0x000000000000791b */ /* 0x003fe20003800000 */
.L_x_4090:
[----:B------:R-:W-:Y:S02]  /*17cc0*/  IMAD.MOV.U32 R13, RZ, RZ, R29 ;  /* 0x000000ffff0d7224 */ /* 0x000fe400078e001d */
[----:B------:R-:W-:-:S07]  /*17cd0*/  IMAD.MOV.U32 R0, RZ, RZ, R14 ;  /* 0x000000ffff007224 */ /* 0x000fce00078e000e */
[----:B------:R-:W-:Y:S05]  /*17ce0*/  WARPSYNC.COLLECTIVE R15, `(.L_x_4091) ;  /* 0x000000000f087348 */ /* 0x000fea0003c00000 */
[----:B------:R0:W1:Y:S02]  /*17cf0*/  SHFL.IDX P6, R14, R13, R12, R11 ;  /* 0x0000000c0d0e7389 */ /* 0x00006400000c000b */
[----:B01----:R-:W-:Y:S01]  /*17d00*/  ENDCOLLECTIVE ;  /* 0x000000000000791b */ /* 0x003fe20003800000 */
.L_x_4091:
[----:B------:R-:W-:Y:S02]  /*17d10*/  IMAD.MOV.U32 R13, RZ, RZ, R28 ;  /* 0x000000ffff0d7224 */ /* 0x000fe400078e001c */
[----:B------:R-:W-:-:S07]  /*17d20*/  IMAD.MOV.U32 R5, RZ, RZ, R14 ;  /* 0x000000ffff057224 */ /* 0x000fce00078e000e */
[----:B------:R-:W-:Y:S05]  /*17d30*/  WARPSYNC.COLLECTIVE R15, `(.L_x_4092) ;  /* 0x000000000f087348 */ /* 0x000fea0003c00000 */
[----:B------:R0:W1:Y:S02]  /*17d40*/  SHFL.IDX P6, R14, R13, R12, R11 ;  /* 0x0000000c0d0e7389 */ /* 0x00006400000c000b */
[----:B01----:R-:W-:Y:S01]  /*17d50*/  ENDCOLLECTIVE ;  /* 0x000000000000791b */ /* 0x003fe20003800000 */
.L_x_4092:
[----:B------:R-:W-:Y:S05]  /*17d60*/  BRA `(.L_x_4093) ;  /* 0xfffffef000d07947 */ /* 0x000fea000383ffff */
.L_x_3889:
[----:B0-----:R0:W1:Y:S02]  /*17d70*/  SYNCS.PHASECHK.TRANS64.TRYWAIT P0, [R2+URZ+0x28c00], R29 ;  /* 0x028c001d020075a7 */ /* 0x001064000800017f */
[----:B-1----:R-:W-:Y:S05]  /*17d80*/  @!P0 NANOSLEEP.SYNCS 0x989680 ;  /* 0x009896800000895d */ /* 0x002fea0003900000 */
[----:B------:R-:W1:Y:S02]  /*17d90*/  @!P0 SYNCS.PHASECHK.TRANS64 P0, [R2+URZ+0x28c00], R29 ;  /* 0x028c001d020085a7 */ /* 0x000e64000800007f */
[----:B-1----:R-:W-:Y:S05]  /*17da0*/  @!P0 BRA `(.L_x_3889) ;  /* 0xfffffffc00f08947 */ /* 0x002fea000383ffff */
[----:B------:R-:W-:Y:S05]  /*17db0*/  BRA `(.L_x_4094) ;  /* 0xfffffef400dc7947 */ /* 0x000fea000383ffff */
.L_x_3897:
        /* <DEDUP_REMOVED lines=8> */
.L_x_4096:
[----:B------:R-:W-:Y:S05]  /*17e40*/  BSYNC B1 ;  /* 0x0000000000017941 */ /* 0x000fea0003800000 */
.L_x_4095:
        /* <DEDUP_REMOVED lines=8> */
.L_x_4097:
[----:B------:R-:W-:Y:S02]  /*17ed0*/  IMAD.MOV.U32 R13, RZ, RZ, R29 ;  /* 0x000000ffff0d7224 */ /* 0x000fe400078e001d */
[----:B------:R-:W-:-:S07]  /*17ee0*/  IMAD.MOV.U32 R3, RZ, RZ, R14 ;  /* 0x000000ffff037224 */ /* 0x000fce00078e000e */
[----:B------:R-:W-:Y:S05]  /*17ef0*/  WARPSYNC.COLLECTIVE R15, `(.L_x_4098) ;  /* 0x000000000f087348 */ /* 0x000fea0003c00000 */
[----:B------:R0:W1:Y:S02]  /*17f00*/  SHFL.IDX P6, R14, R13, R12, R11 ;  /* 0x0000000c0d0e7389 */ /* 0x00006400000c000b */
[----:B01----:R-:W-:Y:S01]  /*17f10*/  ENDCOLLECTIVE ;  /* 0x000000000000791b */ /* 0x003fe20003800000 */
.L_x_4098:
[----:B------:R-:W-:Y:S02]  /*17f20*/  IMAD.MOV.U32 R13, RZ, RZ, R28 ;  /* 0x000000ffff0d7224 */ /* 0x000fe400078e001c */
[----:B------:R-:W-:-:S07]  /*17f30*/  IMAD.MOV.U32 R20, RZ, RZ, R14 ;  /* 0x000000ffff147224 */ /* 0x000fce00078e000e */
[----:B------:R-:W-:Y:S05]  /*17f40*/  WARPSYNC.COLLECTIVE R15, `(.L_x_4099) ;  /* 0x000000000f087348 */ /* 0x000fea0003c00000 */
[----:B------:R0:W1:Y:S02]  /*17f50*/  SHFL.IDX P6, R14, R13, R12, R11 ;  /* 0x0000000c0d0e7389 */ /* 0x00006400000c000b */
[----:B01----:R-:W-:Y:S01]  /*17f60*/  ENDCOLLECTIVE ;  /* 0x000000000000791b */ /* 0x003fe20003800000 */
.L_x_4099:
[----:B------:R-:W-:Y:S05]  /*17f70*/  BRA `(.L_x_4100) ;  /* 0xffffff00004c7947 */ /* 0x000fea000383ffff */
.L_x_3901:
[----:B0-----:R0:W1:Y:S02]  /*17f80*/  SYNCS.PHASECHK.TRANS64.TRYWAIT P1, [R2+URZ+0x28c00], R27 ;  /* 0x028c001b020075a7 */ /* 0x001064000802017f */
[----:B-1----:R-:W-:Y:S05]  /*17f90*/  @!P1 NANOSLEEP.SYNCS 0x989680 ;  /* 0x009896800000995d */ /* 0x002fea0003900000 */
[----:B------:R-:W1:Y:S02]  /*17fa0*/  @!P1 SYNCS.PHASECHK.TRANS64 P1, [R2+URZ+0x28c00], R27 ;  /* 0x028c001b020095a7 */ /* 0x000e64000802007f */
[----:B-1----:R-:W-:Y:S05]  /*17fb0*/  @!P1 BRA `(.L_x_3901) ;  /* 0xfffffffc00f09947 */ /* 0x002fea000383ffff */
[----:B------:R-:W-:Y:S05]  /*17fc0*/  BRA `(.L_x_4101) ;  /* 0xffffff04002c7947 */ /* 0x000fea000383ffff */
.L_x_3907:
[----:B0-----:R0:W1:Y:S02]  /*17fd0*/  SYNCS.PHASECHK.TRANS64.TRYWAIT P1, [R12+URZ+0x28c30], R13 ;  /* 0x028c300d0c0075a7 */ /* 0x001064000802017f */
[----:B-1----:R-:W-:Y:S05]  /*17fe0*/  @!P1 NANOSLEEP.SYNCS 0x989680 ;  /* 0x009896800000995d */ /* 0x002fea0003900000 */
[----:B------:R-:W1:Y:S02]  /*17ff0*/  @!P1 SYNCS.PHASECHK.TRANS64 P1, [R12+URZ+0x28c30], R13 ;  /* 0x028c300d0c0095a7 */ /* 0x000e64000802007f */
[----:B-1----:R-:W-:Y:S05]  /*18000*/  @!P1 BRA `(.L_x_3907) ;  /* 0xfffffffc00f09947 */ /* 0x002fea000383ffff */
[----:B------:R-:W-:Y:S05]  /*18010*/  BRA `(.L_x_3906) ;  /* 0xffffff1000607947 */ /* 0x000fea000383ffff */
.L_x_3913:
[----:B--2---:R2:W3:Y:S02]  /*18020*/  SYNCS.PHASECHK.TRANS64.TRYWAIT P1, [R12+URZ+0x28c50], R13 ;  /* 0x028c500d0c0075a7 */ /* 0x0044e4000802017f */
[----:B---3--:R-:W-:Y:S05]  /*18030*/  @!P1 NANOSLEEP.SYNCS 0x989680 ;  /* 0x009896800000995d */ /* 0x008fea0003900000 */
[----:B------:R-:W3:Y:S02]  /*18040*/  @!P1 SYNCS.PHASECHK.TRANS64 P1, [R12+URZ+0x28c50], R13 ;  /* 0x028c500d0c0095a7 */ /* 0x000ee4000802007f */
[----:B---3--:R-:W-:Y:S05]  /*18050*/  @!P1 BRA `(.L_x_3913) ;  /* 0xfffffffc00f09947 */ /* 0x008fea000383ffff */
[----:B------:R-:W-:Y:S05]  /*18060*/  BRA `(.L_x_3912) ;  /* 0xffffff24009c7947 */ /* 0x000fea000383ffff */
.L_x_3921:
[----:B-1----:R1:W2:Y:S02]  /*18070*/  SYNCS.PHASECHK.TRANS64.TRYWAIT P2, [R12+URZ+0x28c30], R14 ;  /* 0x028c300e0c0075a7 */ /* 0x0022a4000804017f */
[----:B--2---:R-:W-:Y:S05]  /*18080*/  @!P2 NANOSLEEP.SYNCS 0x989680 ;  /* 0x009896800000a95d */ /* 0x004fea0003900000 */
[----:B------:R-:W2:Y:S02]  /*18090*/  @!P2 SYNCS.PHASECHK.TRANS64 P2, [R12+URZ+0x28c30], R14 ;  /* 0x028c300e0c00a5a7 */ /* 0x000ea4000804007f */
[----:B--2---:R-:W-:Y:S05]  /*180a0*/  @!P2 BRA `(.L_x_3921) ;  /* 0xfffffffc00f0a947 */ /* 0x004fea000383ffff */
[----:B------:R-:W-:Y:S05]  /*180b0*/  BRA `(.L_x_3920) ;  /* 0xffffff2800b47947 */ /* 0x000fea000383ffff */
.L_x_3927:
[----:B--2---:R2:W3:Y:S02]  /*180c0*/  SYNCS.PHASECHK.TRANS64.TRYWAIT P2, [R12+URZ+0x28c50], R14 ;  /* 0x028c500e0c0075a7 */ /* 0x0044e4000804017f */
[----:B---3--:R-:W-:Y:S05]  /*180d0*/  @!P2 NANOSLEEP.SYNCS 0x989680 ;  /* 0x009896800000a95d */ /* 0x008fea0003900000 */
[----:B------:R-:W3:Y:S02]  /*180e0*/  @!P2 SYNCS.PHASECHK.TRANS64 P2, [R12+URZ+0x28c50], R14 ;  /* 0x028c500e0c00a5a7 */ /* 0x000ee4000804007f */
[----:B---3--:R-:W-:Y:S05]  /*180f0*/  @!P2 BRA `(.L_x_3927) ;  /* 0xfffffffc00f0a947 */ /* 0x008fea000383ffff */
[----:B------:R-:W-:Y:S05]  /*18100*/  BRA `(.L_x_3926) ;  /* 0xffffff4400147947 */ /* 0x000fea000383ffff */
.L_x_3958:
[----:B0-----:R-:W0:Y:S01]  /*18110*/  S2R R8, SR_TID.X ;  /* 0x0000000000087919 */ /* 0x001e220000002100 */
[----:B------:R-:W-:Y:S01]  /*18120*/  BSSY B1, `(.L_x_4102) ;  /* 0x000000a000017945 */ /* 0x000fe20003800000 */
[----:B------:R-:W-:Y:S01]  /*18130*/  IMAD.MOV.U32 R12, RZ, RZ, RZ ;  /* 0x000000ffff0c7224 */ /* 0x000fe200078e00ff */
[----:B------:R-:W-:Y:S01]  /*18140*/  MOV R11, 0x1f ;  /* 0x0000001f000b7802 */ /* 0x000fe20000000f00 */
[----:B------:R-:W-:Y:S01]  /*18150*/  IMAD.MOV.U32 R15, RZ, RZ, -0x1 ;  /* 0xffffffffff0f7424 */ /* 0x000fe200078e00ff */
[----:B0-----:R-:W-:-:S04]  /*18160*/  SHF.R.U32.HI R8, RZ, 0x5, R8 ;  /* 0x00000005ff087819 */ /* 0x001fc80000011608 */
[----:B------:R-:W-:-:S05]  /*18170*/  LOP3.LUT R8, R8, 0x3, RZ, 0xc0, !PT ;  /* 0x0000000308087812 */ /* 0x000fca00078ec0ff */
[----:B------:R-:W-:-:S07]  /*18180*/  IMAD.MOV.U32 R13, RZ, RZ, R8 ;  /* 0x000000ffff0d7224 */ /* 0x000fce00078e0008 */
[----:B------:R-:W-:Y:S05]  /*18190*/  WARPSYNC.COLLECTIVE R15, `(.L_x_4103) ;  /* 0x000000000f087348 */ /* 0x000fea0003c00000 */
[----:B------:R0:W1:Y:S02]  /*181a0*/  SHFL.IDX P6, R14, R13, R12, R11 ;  /* 0x0000000c0d0e7389 */ /* 0x00006400000c000b */
[----:B01----:R-:W-:Y:S01]  /*181b0*/  ENDCOLLECTIVE ;  /* 0x000000000000791b */ /* 0x003fe20003800000 */
.L_x_4103:
[----:B------:R-:W-:Y:S05]  /*181c0*/  BSYNC B1 ;  /* 0x0000000000017941 */ /* 0x000fea0003800000 */
.L_x_4102:
[----:B------:R-:W-:Y:S05]  /*181d0*/  BRA `(.L_x_4104) ;  /* 0xffffff9400807947 */ /* 0x000fea000383ffff */
.L_x_3960:
[----:B------:R-:W-:Y:S01]  /*181e0*/  BSSY B1, `(.L_x_4105) ;  /* 0x0000006000017945 */ /* 0x000fe20003800000 */
[----:B------:R-:W-:-:S07]  /*181f0*/  IMAD.MOV.U32 R15, RZ, RZ, -0x1 ;  /* 0xffffffffff0f7424 */ /* 0x000fce00078e00ff */
[----:B01----:R-:W-:Y:S05]  /*18200*/  WARPSYNC.COLLECTIVE R15, `(.L_x_4106) ;  /* 0x000000000f0c7348 */ /* 0x003fea0003c00000 */
[----:B------:R-:W-:Y:S02]  /*18210*/  ELECT P6, UR62, PT ;  /* 0x00000000003e782f */ /* 0x000fe400038c0000 */
[----:B------:R-:W-:Y:S01]  /*18220*/  MOV R14, UR62 ;  /* 0x0000003e000e7c02 */ /* 0x000fe20008000f00 */
[----:B01----:R-:W-:Y:S10]  /*18230*/  ENDCOLLECTIVE ;  /* 0x000000000000791b */ /* 0x003ff40003800000 */
.L_x_4106:
[----:B------:R-:W-:Y:S05]  /*18240*/  BSYNC B1 ;  /* 0x0000000000017941 */ /* 0x000fea0003800000 */
.L_x_4105:
[----:B------:R-:W-:Y:S05]  /*18250*/  BRA `(.L_x_3959) ;  /* 0xffffff9400787947 */ /* 0x000fea000383ffff */
.L_x_3962:
[----:B-1----:R1:W2:Y:S02]  /*18260*/  SYNCS.PHASECHK.TRANS64.TRYWAIT P0, [R23+URZ+0x28c20], R3 ;  /* 0x028c2003170075a7 */ /* 0x0022a4000800017f */
[----:B--2---:R-:W-:Y:S05]  /*18270*/  @!P0 NANOSLEEP.SYNCS 0x989680 ;  /* 0x009896800000895d */ /* 0x004fea0003900000 */
[----:B------:R-:W2:Y:S02]  /*18280*/  @!P0 SYNCS.PHASECHK.TRANS64 P0, [R23+URZ+0x28c20], R3 ;  /* 0x028c2003170085a7 */ /* 0x000ea4000800007f */
[----:B--2---:R-:W-:Y:S05]  /*18290*/  @!P0 BRA `(.L_x_3962) ;  /* 0xfffffffc00f08947 */ /* 0x004fea000383ffff */
[----:B------:R-:W-:Y:S05]  /*182a0*/  BRA `(.L_x_4107) ;  /* 0xffffff9400887947 */ /* 0x000fea000383ffff */
.L_x_3966:
[----:B-1----:R1:W2:Y:S02]  /*182b0*/  SYNCS.PHASECHK.TRANS64.TRYWAIT P0, [R3+URZ+0x28ca0], R6 ;  /* 0x028ca006030075a7 */ /* 0x0022a4000800017f */
[----:B--2---:R-:W-:Y:S05]  /*182c0*/  @!P0 NANOSLEEP.SYNCS 0x989680 ;  /* 0x009896800000895d */ /* 0x004fea0003900000 */
[----:B------:R-:W2:Y:S02]  /*182d0*/  @!P0 SYNCS.PHASECHK.TRANS64 P0, [R3+URZ+0x28ca0], R6 ;  /* 0x028ca006030085a7 */ /* 0x000ea4000800007f */
[----:B--2---:R-:W-:Y:S05]  /*182e0*/  @!P0 BRA `(.L_x_3966) ;  /* 0xfffffffc00f08947 */ /* 0x004fea000383ffff */
[----:B------:R-:W-:Y:S05]  /*182f0*/  BRA `(.L_x_4108) ;  /* 0xffffff9400a07947 */ /* 0x000fea000383ffff */
.L_x_3971:
[----:B0-----:R0:W2:Y:S02]  /*18300*/  SYNCS.PHASECHK.TRANS64.TRYWAIT P0, [R3+URZ+0x28cc0], R6 ;  /* 0x028cc006030075a7 */ /* 0x0010a4000800017f */
[----:B--2---:R-:W-:Y:S05]  /*18310*/  @!P0 NANOSLEEP.SYNCS 0x989680 ;  /* 0x009896800000895d */ /* 0x004fea0003900000 */
[----:B------:R-:W2:Y:S02]  /*18320*/  @!P0 SYNCS.PHASECHK.TRANS64 P0, [R3+URZ+0x28cc0], R6 ;  /* 0x028cc006030085a7 */ /* 0x000ea4000800007f */
[----:B--2---:R-:W-:Y:S05]  /*18330*/  @!P0 BRA `(.L_x_3971) ;  /* 0xfffffffc00f08947 */ /* 0x004fea000383ffff */
[----:B------:R-:W-:Y:S05]  /*18340*/  BRA `(.L_x_4109) ;  /* 0xffffff98001c7947 */ /* 0x000fea000383ffff */
.L_x_3985:
[----:B-1----:R1:W2:Y:S02]  /*18350*/  SYNCS.PHASECHK.TRANS64.TRYWAIT P1, [R6+URZ+0x28ca0], R2 ;  /* 0x028ca002060075a7 */ /* 0x0022a4000802017f */
[----:B--2---:R-:W-:Y:S05]  /*18360*/  @!P1 NANOSLEEP.SYNCS 0x989680 ;  /* 0x009896800000995d */ /* 0x004fea0003900000 */
[----:B------:R-:W2:Y:S02]  /*18370*/  @!P1 SYNCS.PHASECHK.TRANS64 P1, [R6+URZ+0x28ca0], R2 ;  /* 0x028ca002060095a7 */ /* 0x000ea4000802007f */
[----:B--2---:R-:W-:Y:S05]  /*18380*/  @!P1 BRA `(.L_x_3985) ;  /* 0xfffffffc00f09947 */ /* 0x004fea000383ffff */
[----:B------:R-:W-:Y:S05]  /*18390*/  BRA `(.L_x_4110) ;  /* 0xffffffa000807947 */ /* 0x000fea000383ffff */
.L_x_3990:
[----:B0-----:R0:W2:Y:S02]  /*183a0*/  SYNCS.PHASECHK.TRANS64.TRYWAIT P1, [R6+URZ+0x28cc0], R2 ;  /* 0x028cc002060075a7 */ /* 0x0010a4000802017f */
[----:B--2---:R-:W-:Y:S05]  /*183b0*/  @!P1 NANOSLEEP.SYNCS 0x989680 ;  /* 0x009896800000995d */ /* 0x004fea0003900000 */
[----:B------:R-:W2:Y:S02]  /*183c0*/  @!P1 SYNCS.PHASECHK.TRANS64 P1, [R6+URZ+0x28cc0], R2 ;  /* 0x028cc002060095a7 */ /* 0x000ea4000802007f */
[----:B--2---:R-:W-:Y:S05]  /*183d0*/  @!P1 BRA `(.L_x_3990) ;  /* 0xfffffffc00f09947 */ /* 0x004fea000383ffff */
[----:B------:R-:W-:Y:S05]  /*183e0*/  BRA `(.L_x_4111) ;  /* 0xffffffa000f87947 */ /* 0x000fea000383ffff */
.L_x_4010:
[----:B------:R-:W0:Y:S01]  /*183f0*/  S2R R11, SR_TID.X ;  /* 0x00000000000b7919 */ /* 0x000e220000002100 */
[----:B------:R-:W-:Y:S01]  /*18400*/  BSSY B0, `(.L_x_4112) ;  /* 0x000000a000007945 */ /* 0x000fe20003800000 */
[----:B------:R-:W-:Y:S02]  /*18410*/  IMAD.MOV.U32 R12, RZ, RZ, RZ ;  /* 0x000000ffff0c7224 */ /* 0x000fe400078e00ff */
[----:B------:R-:W-:Y:S01]  /*18420*/  IMAD.MOV.U32 R15, RZ, RZ, -0x1 ;  /* 0xffffffffff0f7424 */ /* 0x000fe200078e00ff */
[----:B0-----:R-:W-:-:S04]  /*18430*/  SHF.R.U32.HI R11, RZ, 0x5, R11 ;  /* 0x00000005ff0b7819 */ /* 0x001fc8000001160b */
[----:B------:R-:W-:-:S05]  /*18440*/  LOP3.LUT R11, R11, 0x3, RZ, 0xc0, !PT ;  /* 0x000000030b0b7812 */ /* 0x000fca00078ec0ff */
[----:B------:R-:W-:Y:S02]  /*18450*/  IMAD.MOV.U32 R13, RZ, RZ, R11 ;  /* 0x000000ffff0d7224 */ /* 0x000fe400078e000b */
[----:B------:R-:W-:-:S07]  /*18460*/  IMAD.MOV.U32 R11, RZ, RZ, 0x1f ;  /* 0x0000001fff0b7424 */ /* 0x000fce00078e00ff */
[----:B-----5:R-:W-:Y:S05]  /*18470*/  WARPSYNC.COLLECTIVE R15, `(.L_x_4113) ;  /* 0x000000000f087348 */ /* 0x020fea0003c00000 */
[----:B------:R0:W1:Y:S02]  /*18480*/  SHFL.IDX P6, R14, R13, R12, R11 ;  /* 0x0000000c0d0e7389 */ /* 0x00006400000c000b */
[----:B01---5:R-:W-:Y:S01]  /*18490*/  ENDCOLLECTIVE ;  /* 0x000000000000791b */ /* 0x023fe20003800000 */
.L_x_4113:
[----:B------:R-:W-:Y:S05]  /*184a0*/  BSYNC B0 ;  /* 0x0000000000007941 */ /* 0x000fea0003800000 */
.L_x_4112:
[----:B------:R-:W-:Y:S05]  /*184b0*/  BRA `(.L_x_4114) ;  /* 0xffffffb400f07947 */ /* 0x000fea000383ffff */
.L_x_4013:
[----:B0-----:R0:W1:Y:S02]  /*184c0*/  SYNCS.PHASECHK.TRANS64.TRYWAIT P0, [R27+URZ+0x28c40], R0 ;  /* 0x028c40001b0075a7 */ /* 0x001064000800017f */
[----:B-1----:R-:W-:Y:S05]  /*184d0*/  @!P0 NANOSLEEP.SYNCS 0x989680 ;  /* 0x009896800000895d */ /* 0x002fea0003900000 */
[----:B------:R-:W1:Y:S02]  /*184e0*/  @!P0 SYNCS.PHASECHK.TRANS64 P0, [R27+URZ+0x28c40], R0 ;  /* 0x028c40001b0085a7 */ /* 0x000e64000800007f */
[----:B-1----:R-:W-:Y:S05]  /*184f0*/  @!P0 BRA `(.L_x_4013) ;  /* 0xfffffffc00f08947 */ /* 0x002fea000383ffff */
[----:B------:R-:W-:Y:S05]  /*18500*/  BRA `(.L_x_4115) ;  /* 0xffffffb800207947 */ /* 0x000fea000383ffff */
.L_x_4014:
        /* <DEDUP_REMOVED lines=8> */
.L_x_4117:
[----:B------:R-:W-:Y:S05]  /*18590*/  BSYNC B0 ;  /* 0x0000000000007941 */ /* 0x000fea0003800000 */
.L_x_4116:
        /* <DEDUP_REMOVED lines=9> */
.L_x_4118:
[----:B------:R-:W-:Y:S02]  /*18630*/  IMAD.MOV.U32 R13, RZ, RZ, R4 ;  /* 0x000000ffff0d7224 */ /* 0x000fe400078e0004 */
[----:B------:R-:W-:Y:S02]  /*18640*/  IMAD.MOV.U32 R12, RZ, RZ, 0x1 ;  /* 0x00000001ff0c7424 */ /* 0x000fe400078e00ff */
[----:B------:R-:W-:-:S07]  /*18650*/  IMAD.MOV.U32 R3, RZ, RZ, R14 ;  /* 0x000000ffff037224 */ /* 0x000fce00078e000e */
[----:B------:R-:W-:Y:S05]  /*18660*/  WARPSYNC.COLLECTIVE R15, `(.L_x_4119) ;  /* 0x000000000f087348 */ /* 0x000fea0003c00000 */
[----:B------:R0:W1:Y:S02]  /*18670*/  SHFL.IDX P6, R14, R13, R12, R11 ;  /* 0x0000000c0d0e7389 */ /* 0x00006400000c000b */
[----:B01----:R-:W-:Y:S01]  /*18680*/  ENDCOLLECTIVE ;  /* 0x000000000000791b */ /* 0x003fe20003800000 */
.L_x_4119:
        /* <DEDUP_REMOVED lines=15> */
.L_x_4120:
[----:B------:R-:W-:Y:S02]  /*18780*/  @P0 IMAD R6, R5, 0x2, R23 ;  /* 0x0000000205060824 */ /* 0x000fe400078e0217 */
[----:B------:R-:W-:Y:S02]  /*18790*/  IMAD.MOV.U32 R13, RZ, RZ, R4 ;  /* 0x000000ffff0d7224 */ /* 0x000fe400078e0004 */
[----:B------:R-:W-:Y:S02]  /*187a0*/  IMAD.MOV.U32 R12, RZ, RZ, 0x2 ;  /* 0x00000002ff0c7424 */ /* 0x000fe400078e00ff */
[----:B------:R-:W-:-:S07]  /*187b0*/  IMAD.MOV.U32 R3, RZ, RZ, R14 ;  /* 0x000000ffff037224 */ /* 0x000fce00078e000e */
[----:B------:R-:W-:Y:S05]  /*187c0*/  WARPSYNC.COLLECTIVE R15, `(.L_x_4121) ;  /* 0x000000000f087348 */ /* 0x000fea0003c00000 */
[----:B------:R0:W1:Y:S02]  /*187d0*/  SHFL.IDX P6, R14, R13, R12, R11 ;  /* 0x0000000c0d0e7389 */ /* 0x00006400000c000b */
[----:B01----:R-:W-:Y:S01]  /*187e0*/  ENDCOLLECTIVE ;  /* 0x000000000000791b */ /* 0x003fe20003800000 */
.L_x_4121:
        /* <DEDUP_REMOVED lines=15> */
.L_x_4122:
[----:B------:R-:W-:Y:S02]  /*188e0*/  @P0 IMAD R6, R5, 0x2, R23 ;  /* 0x0000000205060824 */ /* 0x000fe400078e0217 */
[----:B------:R-:W-:Y:S02]  /*188f0*/  IMAD.MOV.U32 R13, RZ, RZ, R4 ;  /* 0x000000ffff0d7224 */ /* 0x000fe400078e0004 */
[----:B------:R-:W-:Y:S02]  /*18900*/  IMAD.MOV.U32 R12, RZ, RZ, 0x3 ;  /* 0x00000003ff0c7424 */ /* 0x000fe400078e00ff */
[----:B------:R-:W-:-:S07]  /*18910*/  IMAD.MOV.U32 R3, RZ, RZ, R14 ;  /* 0x000000ffff037224 */ /* 0x000fce00078e000e */
[----:B------:R-:W-:Y:S05]  /*18920*/  WARPSYNC.COLLECTIVE R15, `(.L_x_4123) ;  /* 0x000000000f087348 */ /* 0x000fea0003c00000 */
[----:B------:R0:W1:Y:S02]  /*18930*/  SHFL.IDX P6, R14, R13, R12, R11 ;  /* 0x0000000c0d0e7389 */ /* 0x00006400000c000b */
[----:B01----:R-:W-:Y:S01]  /*18940*/  ENDCOLLECTIVE ;  /* 0x000000000000791b */ /* 0x003fe20003800000 */
.L_x_4123:
        /* <DEDUP_REMOVED lines=10> */
.L_x_4124:
[----:B------:R-:W-:Y:S01]  /*189f0*/  @!PT LDS RZ, [RZ] ;  /* 0x00000000fffff984 */ /* 0x000fe20000000800 */
[----:B------:R-:W-:Y:S01]  /*18a00*/  @!PT LDS RZ, [RZ] ;  /* 0x00000000fffff984 */ /* 0x000fe20000000800 */
[----:B------:R-:W-:Y:S01]  /*18a10*/  @!PT LDS RZ, [RZ] ;  /* 0x00000000fffff984 */ /* 0x000fe20000000800 */
[----:B------:R0:W-:Y:S01]  /*18a20*/  @P0 LDGSTS.E.BYPASS.LTC128B.128 [R6+0x23400], desc[UR40][R2.64], !P2 ;  /* 0x2340000002060fae */ /* 0x0001e2000d101d68 */
[----:B------:R-:W-:Y:S01]  /*18a30*/  IMAD.MOV.U32 R0, RZ, RZ, R14 ;  /* 0x000000ffff007224 */ /* 0x000fe200078e000e */
[----:B------:R-:W-:Y:S06]  /*18a40*/  BRA `(.L_x_4125) ;  /* 0xffffffb400e47947 */ /* 0x000fec000383ffff */
.L_x_4019:
        /* <DEDUP_REMOVED lines=9> */
.L_x_4126:
[C---:B------:R-:W-:Y:S01]  /*18ae0*/  VIADD R6, R17.reuse, 0x10 ;  /* 0x0000001011067836 */ /* 0x040fe20000000000 */
[----:B------:R-:W-:Y:S01]  /*18af0*/  ISETP.GE.AND P0, PT, R17, R3, PT ;  /* 0x000000031100720c */ /* 0x000fe20003f06270 */
[----:B------:R-:W-:Y:S02]  /*18b00*/  IMAD.MOV.U32 R13, RZ, RZ, R0 ;  /* 0x000000ffff0d7224 */ /* 0x000fe400078e0000 */
[----:B------:R-:W-:-:S10]  /*18b10*/  IMAD.MOV.U32 R4, RZ, RZ, R14 ;  /* 0x000000ffff047224 */ /* 0x000fd400078e000e */
[----:B------:R-:W-:Y:S05]  /*18b20*/  WARPSYNC.COLLECTIVE R15, `(.L_x_4127) ;  /* 0x000000000f087348 */ /* 0x000fea0003c00000 */
[----:B------:R0:W1:Y:S02]  /*18b30*/  SHFL.IDX P6, R14, R13, R12, R11 ;  /* 0x0000000c0d0e7389 */ /* 0x00006400000c000b */
[----:B01----:R-:W-:Y:S01]  /*18b40*/  ENDCOLLECTIVE ;  /* 0x000000000000791b */ /* 0x003fe20003800000 */
.L_x_4127:
[----:B------:R-:W-:Y:S02]  /*18b50*/  IMAD.MOV.U32 R13, RZ, RZ, R2 ;  /* 0x000000ffff0d7224 */ /* 0x000fe400078e0002 */
[----:B------:R-:W-:Y:S01]  /*18b60*/  IMAD.MOV.U32 R12, RZ, RZ, 0x1 ;  /* 0x00000001ff0c7424 */ /* 0x000fe200078e00ff */
[----:B------:R-:W-:-:S07]  /*18b70*/  MOV R5, R14 ;  /* 0x0000000e00057202 */ /* 0x000fce0000000f00 */
[----:B------:R-:W-:Y:S05]  /*18b80*/  WARPSYNC.COLLECTIVE R15, `(.L_x_4128) ;  /* 0x000000000f087348 */ /* 0x000fea0003c00000 */
[----:B------:R0:W1:Y:S02]  /*18b90*/  SHFL.IDX P6, R14, R13, R12, R11 ;  /* 0x0000000c0d0e7389 */ /* 0x00006400000c000b */
[----:B01----:R-:W-:Y:S01]  /*18ba0*/  ENDCOLLECTIVE ;  /* 0x000000000000791b */ /* 0x003fe20003800000 */
.L_x_4128:
        /* <DEDUP_REMOVED lines=15> */
.L_x_4129:
[----:B------:R-:W-:Y:S02]  /*18ca0*/  IMAD.MOV.U32 R13, RZ, RZ, R2 ;  /* 0x000000ffff0d7224 */ /* 0x000fe400078e0002 */
[----:B------:R-:W-:Y:S02]  /*18cb0*/  IMAD.MOV.U32 R12, RZ, RZ, 0x2 ;  /* 0x00000002ff0c7424 */ /* 0x000fe400078e00ff */
[----:B------:R-:W-:-:S07]  /*18cc0*/  IMAD.MOV.U32 R5, RZ, RZ, R14 ;  /* 0x000000ffff057224 */ /* 0x000fce00078e000e */
[----:B------:R-:W-:Y:S05]  /*18cd0*/  WARPSYNC.COLLECTIVE R15, `(.L_x_4130) ;  /* 0x000000000f087348 */ /* 0x000fea0003c00000 */
[----:B------:R0:W1:Y:S02]  /*18ce0*/  SHFL.IDX P6, R14, R13, R12, R11 ;  /* 0x0000000c0d0e7389 */ /* 0x00006400000c000b */
[----:B01----:R-:W-:Y:S01]  /*18cf0*/  ENDCOLLECTIVE ;  /* 0x000000000000791b */ /* 0x003fe20003800000 */
.L_x_4130:
        /* <DEDUP_REMOVED lines=16> */
.L_x_4131:
[----:B------:R-:W-:Y:S02]  /*18e00*/  IMAD.MOV.U32 R13, RZ, RZ, R2 ;  /* 0x000000ffff0d7224 */ /* 0x000fe400078e0002 */
[----:B------:R-:W-:Y:S02]  /*18e10*/  IMAD.MOV.U32 R12, RZ, RZ, 0x3 ;  /* 0x00000003ff0c7424 */ /* 0x000fe400078e00ff */
[----:B------:R-:W-:-:S07]  /*18e20*/  IMAD.MOV.U32 R5, RZ, RZ, R14 ;  /* 0x000000ffff057224 */ /* 0x000fce00078e000e */
[----:B------:R-:W-:Y:S05]  /*18e30*/  WARPSYNC.COLLECTIVE R15, `(.L_x_4132) ;  /* 0x000000000f087348 */ /* 0x000fea0003c00000 */
[----:B------:R0:W1:Y:S02]  /*18e40*/  SHFL.IDX P6, R14, R13, R12, R11 ;  /* 0x0000000c0d0e7389 */ /* 0x00006400000c000b */
[----:B01----:R-:W-:Y:S01]  /*18e50*/  ENDCOLLECTIVE ;  /* 0x000000000000791b */ /* 0x003fe20003800000 */
.L_x_4132:
        /* <DEDUP_REMOVED lines=10> */
[----:B0-----:R-:W-:-:S07]  /*18f00*/  IMAD.MOV.U32 R4, RZ, RZ, R14 ;  /* 0x000000ffff047224 */ /* 0x001fce00078e000e */
[----:B------:R-:W-:Y:S05]  /*18f10*/  WARPSYNC.COLLECTIVE R15, `(.L_x_4133) ;  /* 0x000000000f087348 */ /* 0x000fea0003c00000 */
[----:B------:R0:W1:Y:S02]  /*18f20*/  SHFL.IDX P6, R14, R13, R12, R11 ;  /* 0x0000000c0d0e7389 */ /* 0x00006400000c000b */
[----:B01----:R-:W-:Y:S01]  /*18f30*/  ENDCOLLECTIVE ;  /* 0x000000000000791b */ /* 0x003fe20003800000 */
.L_x_4133:
[----:B------:R-:W-:Y:S01]  /*18f40*/  IMAD.MOV.U32 R0, RZ, RZ, R14 ;  /* 0x000000ffff007224 */ /* 0x000fe200078e000e */
[----:B------:R-:W-:Y:S06]  /*18f50*/  BRA `(.L_x_4134) ;  /* 0xffffffbc00147947 */ /* 0x000fec000383ffff */
.L_x_4022:
[----:B0-----:R0:W1:Y:S02]  /*18f60*/  SYNCS.PHASECHK.TRANS64.TRYWAIT P0, [R23+URZ+0x28c20], R0 ;  /* 0x028c2000170075a7 */ /* 0x001064000800017f */
[----:B-1----:R-:W-:Y:S05]  /*18f70*/  @!P0 NANOSLEEP.SYNCS 0x989680 ;  /* 0x009896800000895d */ /* 0x002fea0003900000 */
[----:B------:R-:W1:Y:S02]  /*18f80*/  @!P0 SYNCS.PHASECHK.TRANS64 P0, [R23+URZ+0x28c20], R0 ;  /* 0x028c2000170085a7 */ /* 0x000e64000800007f */
[----:B-1----:R-:W-:Y:S05]  /*18f90*/  @!P0 BRA `(.L_x_4022) ;  /* 0xfffffffc00f08947 */ /* 0x002fea000383ffff */
[----:B------:R-:W-:Y:S05]  /*18fa0*/  BRA `(.L_x_4135) ;  /* 0xffffffbc00707947 */ /* 0x000fea000383ffff */
.L_x_4025:
[----:B0-----:R0:W1:Y:S02]  /*18fb0*/  SYNCS.PHASECHK.TRANS64.TRYWAIT P0, [R27+URZ+0x28c60], R0 ;  /* 0x028c60001b0075a7 */ /* 0x001064000800017f */
[----:B-1----:R-:W-:Y:S05]  /*18fc0*/  @!P0 NANOSLEEP.SYNCS 0x989680 ;  /* 0x009896800000895d */ /* 0x002fea0003900000 */
[----:B------:R-:W1:Y:S02]  /*18fd0*/  @!P0 SYNCS.PHASECHK.TRANS64 P0, [R27+URZ+0x28c60], R0 ;  /* 0x028c60001b0085a7 */ /* 0x000e64000800007f */
[----:B-1----:R-:W-:Y:S05]  /*18fe0*/  @!P0 BRA `(.L_x_4025) ;  /* 0xfffffffc00f08947 */ /* 0x002fea000383ffff */
[----:B------:R-:W-:Y:S05]  /*18ff0*/  BRA `(.L_x_4136) ;  /* 0xffffffbc00807947 */ /* 0x000fea000383ffff */
.L_x_4026:
        /* <DEDUP_REMOVED lines=8> */
.L_x_4138:
[----:B------:R-:W-:Y:S05]  /*19080*/  BSYNC B0 ;  /* 0x0000000000007941 */ /* 0x000fea0003800000 */
.L_x_4137:
[----:B------:R0:W5:Y:S01]  /*19090*/  LDL R8, [R1+0x10] ;  /* 0x0000100001087983 */ /* 0x0001620000100800 */
[----:B------:R-:W-:Y:S01]  /*190a0*/  IMAD.MOV.U32 R13, RZ, RZ, R5 ;  /* 0x000000ffff0d7224 */ /* 0x000fe200078e0005 */
[C---:B------:R-:W-:Y:S01]  /*190b0*/  LOP3.LUT P5, RZ, R32.reuse, 0x2, RZ, 0xc0, !PT ;  /* 0x0000000220ff7812 */ /* 0x040fe200078ac0ff */
[----:B------:R-:W-:Y:S01]  /*190c0*/  IMAD.MOV.U32 R12, RZ, RZ, RZ ;  /* 0x000000ffff0c7224 */ /* 0x000fe200078e00ff */
[----:B------:R-:W1:Y:S01]  /*190d0*/  S2R R7, SR_TID.X ;  /* 0x0000000000077919 */ /* 0x000e620000002100 */
[----:B------:R-:W-:Y:S01]  /*190e0*/  IMAD.MOV.U32 R11, RZ, RZ, 0x181f ;  /* 0x0000181fff0b7424 */ /* 0x000fe200078e00ff */
[C---:B------:R-:W-:Y:S01]  /*190f0*/  LOP3.LUT P4, RZ, R32.reuse, 0x4, RZ, 0xc0, !PT ;  /* 0x0000000420ff7812 */ /* 0x040fe2000788c0ff */
[----:B------:R-:W-:Y:S01]  /*19100*/  IMAD.MOV.U32 R15, RZ, RZ, -0x1 ;  /* 0xffffffffff0f7424 */ /* 0x000fe200078e00ff */
[----:B------:R-:W-:Y:S01]  /*19110*/  LOP3.LUT P3, RZ, R32, 0x8, RZ, 0xc0, !PT ;  /* 0x0000000820ff7812 */ /* 0x000fe2000786c0ff */
[----:B------:R-:W-:Y:S01]  /*19120*/  IMAD.MOV.U32 R3, RZ, RZ, R14 ;  /* 0x000000ffff037224 */ /* 0x000fe200078e000e */
[----:B------:R-:W-:Y:S01]  /*19130*/  LOP3.LUT R22, R22, 0xfffffdff, RZ, 0xc0, !PT ;  /* 0xfffffdff16167812 */ /* 0x000fe200078ec0ff */
[----:B0-----:R-:W-:-:S10]  /*19140*/  IMAD R4, R4, 0x2, R23 ;  /* 0x0000000204047824 */ /* 0x001fd400078e0217 */
[----:B-1---5:R-:W-:Y:S05]  /*19150*/  WARPSYNC.COLLECTIVE R15, `(.L_x_4139) ;  /* 0x000000000f087348 */ /* 0x022fea0003c00000 */
[----:B------:R0:W2:Y:S02]  /*19160*/  SHFL.IDX P6, R14, R13, R12, R11 ;  /* 0x0000000c0d0e7389 */ /* 0x0000a400000c000b */
[----:B012--5:R-:W-:Y:S01]  /*19170*/  ENDCOLLECTIVE ;  /* 0x000000000000791b */ /* 0x027fe20003800000 */
.L_x_4139:
[----:B------:R-:W-:Y:S01]  /*19180*/  LOP3.LUT P2, RZ, R32, 0x10, RZ, 0xc0, !PT ;  /* 0x0000001020ff7812 */ /* 0x000fe2000784c0ff */
[----:B------:R-:W-:Y:S02]  /*19190*/  IMAD.MOV.U32 R13, RZ, RZ, R6 ;  /* 0x000000ffff0d7224 */ /* 0x000fe400078e0006 */
[----:B------:R-:W-:Y:S02]  /*191a0*/  IMAD.MOV.U32 R12, RZ, RZ, 0x1 ;  /* 0x00000001ff0c7424 */ /* 0x000fe400078e00ff */
[----:B------:R-:W-:Y:S02]  /*191b0*/  IMAD.SHL.U32 R7, R7, 0x8, RZ ;  /* 0x0000000807077824 */ /* 0x000fe400078e00ff */
[----:B------:R-:W-:-:S03]  /*191c0*/  IMAD.MOV.U32 R2, RZ, RZ, R14 ;  /* 0x000000ffff027224 */ /* 0x000fc600078e000e */
        /* <DEDUP_REMOVED lines=35> */
.L_x_4140:
[----:B------:R-:W-:Y:S02]  /*19400*/  IMAD.MOV.U32 R13, RZ, RZ, R5 ;  /* 0x000000ffff0d7224 */ /* 0x000fe400078e0005 */
[----:B------:R-:W-:-:S07]  /*19410*/  IMAD.MOV.U32 R3, RZ, RZ, R14 ;  /* 0x000000ffff037224 */ /* 0x000fce00078e000e */
[----:B------:R-:W-:Y:S05]  /*19420*/  WARPSYNC.COLLECTIVE R15, `(.L_x_4141) ;  /* 0x000000000f087348 */ /* 0x000fea0003c00000 */
[----:B------:R0:W1:Y:S02]  /*19430*/  SHFL.IDX P6, R14, R13, R12, R11 ;  /* 0x0000000c0d0e7389 */ /* 0x00006400000c000b */
[----:B01----:R-:W-:Y:S01]  /*19440*/  ENDCOLLECTIVE ;  /* 0x000000000000791b */ /* 0x003fe20003800000 */
.L_x_4141:
        /* <DEDUP_REMOVED lines=29> */
.L_x_4142:
[----:B------:R-:W-:Y:S01]  /*19620*/  IMAD.MOV.U32 R13, RZ, RZ, R5 ;  /* 0x000000ffff0d7224 */ /* 0x000fe200078e0005 */
[----:B------:R-:W-:-:S07]  /*19630*/  MOV R7, R14 ;  /* 0x0000000e00077202 */ /* 0x000fce0000000f00 */
[----:B------:R-:W-:Y:S05]  /*19640*/  WARPSYNC.COLLECTIVE R15, `(.L_x_4143) ;  /* 0x000000000f087348 */ /* 0x000fea0003c00000 */
[----:B------:R0:W1:Y:S02]  /*19650*/  SHFL.IDX P6, R14, R13, R12, R11 ;  /* 0x0000000c0d0e7389 */ /* 0x00006400000c000b */
[----:B01----:R-:W-:Y:S01]  /*19660*/  ENDCOLLECTIVE ;  /* 0x000000000000791b */ /* 0x003fe20003800000 */
.L_x_4143:
        /* <DEDUP_REMOVED lines=29> */
.L_x_4144:
[----:B------:R-:W-:Y:S02]  /*19840*/  IMAD.MOV.U32 R13, RZ, RZ, R5 ;  /* 0x000000ffff0d7224 */ /* 0x000fe400078e0005 */
[----:B------:R-:W-:-:S07]  /*19850*/  IMAD.MOV.U32 R6, RZ, RZ, R14 ;  /* 0x000000ffff067224 */ /* 0x000fce00078e000e */
[----:B------:R-:W-:Y:S05]  /*19860*/  WARPSYNC.COLLECTIVE R15, `(.L_x_4145) ;  /* 0x000000000f087348 */ /* 0x000fea0003c00000 */
[----:B------:R0:W1:Y:S02]  /*19870*/  SHFL.IDX P6, R14, R13, R12, R11 ;  /* 0x0000000c0d0e7389 */ /* 0x00006400000c000b */
[----:B01----:R-:W-:Y:S01]  /*19880*/  ENDCOLLECTIVE ;  /* 0x000000000000791b */ /* 0x003fe20003800000 */
.L_x_4145:
[----:B------:R-:W-:Y:S01]  /*19890*/  IMAD.MOV.U32 R2, RZ, RZ, R14 ;  /* 0x000000ffff027224 */ /* 0x000fe200078e000e */
[----:B------:R-:W-:Y:S06]  /*198a0*/  BRA `(.L_x_4146) ;  /* 0xffffffbc00187947 */ /* 0x000fec000383ffff */
.L_x_4033:
[----:B0-----:R0:W1:Y:S02]  /*198b0*/  SYNCS.PHASECHK.TRANS64.TRYWAIT P0, [R6+URZ+0x28c40], R17 ;  /* 0x028c4011060075a7 */ /* 0x001064000800017f */
[----:B-1----:R-:W-:Y:S05]  /*198c0*/  @!P0 NANOSLEEP.SYNCS 0x989680 ;  /* 0x009896800000895d */ /* 0x002fea0003900000 */
[----:B------:R-:W1:Y:S02]  /*198d0*/  @!P0 SYNCS.PHASECHK.TRANS64 P0, [R6+URZ+0x28c40], R17 ;  /* 0x028c4011060085a7 */ /* 0x000e64000800007f */
[----:B-1----:R-:W-:Y:S05]  /*198e0*/  @!P0 BRA `(.L_x_4033) ;  /* 0xfffffffc00f08947 */ /* 0x002fea000383ffff */
[----:B------:R-:W-:Y:S05]  /*198f0*/  BRA `(.L_x_4147) ;  /* 0xffffffc000ac7947 */ /* 0x000fea000383ffff */
.L_x_4034:
        /* <DEDUP_REMOVED lines=8> */
.L_x_4149:
[----:B------:R-:W-:Y:S05]  /*19980*/  BSYNC B1 ;  /* 0x0000000000017941 */ /* 0x000fea0003800000 */
.L_x_4148:
        /* <DEDUP_REMOVED lines=9> */
.L_x_4150:
[----:B------:R-:W-:Y:S01]  /*19a20*/  IMAD.MOV.U32 R13, RZ, RZ, R27 ;  /* 0x000000ffff0d7224 */ /* 0x000fe200078e001b */
[----:B------:R-:W-:Y:S01]  /*19a30*/  MOV R12, 0x1 ;  /* 0x00000001000c7802 */ /* 0x000fe20000000f00 */
[----:B------:R-:W-:-:S07]  /*19a40*/  IMAD.MOV.U32 R2, RZ, RZ, R14 ;  /* 0x000000ffff027224 */ /* 0x000fce00078e000e */
[----:B------:R-:W-:Y:S05]  /*19a50*/  WARPSYNC.COLLECTIVE R15, `(.L_x_4151) ;  /* 0x000000000f087348 */ /* 0x000fea0003c00000 */
[----:B------:R0:W1:Y:S02]  /*19a60*/  SHFL.IDX P6, R14, R13, R12, R11 ;  /* 0x0000000c0d0e7389 */ /* 0x00006400000c000b */
[----:B01----:R-:W-:Y:S01]  /*19a70*/  ENDCOLLECTIVE ;  /* 0x000000000000791b */ /* 0x003fe20003800000 */
.L_x_4151:
        /* <DEDUP_REMOVED lines=11> */
.L_x_4152:
[----:B------:R-:W-:Y:S02]  /*19b30*/  IMAD.MOV.U32 R13, RZ, RZ, R27 ;  /* 0x000000ffff0d7224 */ /* 0x000fe400078e001b */
[----:B------:R-:W-:Y:S02]  /*19b40*/  IMAD.MOV.U32 R12, RZ, RZ, 0x2 ;  /* 0x00000002ff0c7424 */ /* 0x000fe400078e00ff */
[----:B------:R-:W-:-:S07]  /*19b50*/  IMAD.MOV.U32 R2, RZ, RZ, R14 ;  /* 0x000000ffff027224 */ /* 0x000fce00078e000e */
[----:B------:R-:W-:Y:S05]  /*19b60*/  WARPSYNC.COLLECTIVE R15, `(.L_x_4153) ;  /* 0x000000000f087348 */ /* 0x000fea0003c00000 */
[----:B------:R0:W1:Y:S02]  /*19b70*/  SHFL.IDX P6, R14, R13, R12, R11 ;  /* 0x0000000c0d0e7389 */ /* 0x00006400000c000b */
[----:B01----:R-:W-:Y:S01]  /*19b80*/  ENDCOLLECTIVE ;  /* 0x000000000000791b */ /* 0x003fe20003800000 */
.L_x_4153:
        /* <DEDUP_REMOVED lines=11> */
.L_x_4154:
[----:B------:R-:W-:Y:S02]  /*19c40*/  IMAD.MOV.U32 R13, RZ, RZ, R27 ;  /* 0x000000ffff0d7224 */ /* 0x000fe400078e001b */
[----:B------:R-:W-:Y:S02]  /*19c50*/  IMAD.MOV.U32 R12, RZ, RZ, 0x3 ;  /* 0x00000003ff0c7424 */ /* 0x000fe400078e00ff */
[----:B------:R-:W-:-:S07]  /*19c60*/  IMAD.MOV.U32 R2, RZ, RZ, R14 ;  /* 0x000000ffff027224 */ /* 0x000fce00078e000e */
[----:B------:R-:W-:Y:S05]  /*19c70*/  WARPSYNC.COLLECTIVE R15, `(.L_x_4155) ;  /* 0x000000000f087348 */ /* 0x000fea0003c00000 */
[----:B------:R0:W1:Y:S02]  /*19c80*/  SHFL.IDX P6, R14, R13, R12, R11 ;  /* 0x0000000c0d0e7389 */ /* 0x00006400000c000b */
[----:B01----:R-:W-:Y:S01]  /*19c90*/  ENDCOLLECTIVE ;  /* 0x000000000000791b */ /* 0x003fe20003800000 */
.L_x_4155:
[----:B------:R-:W-:-:S05]  /*19ca0*/  IADD3 R2, P0, R2, R0, RZ ;  /* 0x0000000002027210 */ /* 0x000fca0007f1e0ff */
[----:B------:R-:W-:-:S05]  /*19cb0*/  IMAD.X R3, RZ, RZ, R3, P0 ;  /* 0x000000ffff037224 */ /* 0x000fca00000e0603 */
[----:B------:R-:W-:Y:S01]  /*19cc0*/  @!PT LDS RZ, [RZ] ;  /* 0x00000000fffff984 */ /* 0x000fe20000000800 */
[----:B------:R-:W-:Y:S01]  /*19cd0*/  @!PT LDS RZ, [RZ] ;  /* 0x00000000fffff984 */ /* 0x000fe20000000800 */
[----:B------:R-:W-:Y:S01]  /*19ce0*/  @!PT LDS RZ, [RZ] ;  /* 0x00000000fffff984 */ /* 0x000fe20000000800 */
[----:B------:R0:W-:Y:S01]  /*19cf0*/  LDGSTS.E.BYPASS.LTC128B.128 [R21+0x23400], desc[UR40][R2.64], !P1 ;  /* 0x2340000002157fae */ /* 0x0001e2000c901d68 */
[----:B------:R-:W-:Y:S02]  /*19d00*/  IMAD.MOV.U32 R13, RZ, RZ, R20 ;  /* 0x000000ffff0d7224 */ /* 0x000fe400078e0014 */
[----:B------:R-:W-:-:S07]  /*19d10*/  IMAD.MOV.U32 R27, RZ, RZ, R14 ;  /* 0x000000ffff1b7224 */ /* 0x000fce00078e000e */
[----:B0-----:R-:W-:Y:S05]  /*19d20*/  WARPSYNC.COLLECTIVE R15, `(.L_x_4156) ;  /* 0x000000000f087348 */ /* 0x001fea0003c00000 */
[----:B------:R1:W2:Y:S02]  /*19d30*/  SHFL.IDX P6, R14, R13, R12, R11 ;  /* 0x0000000c0d0e7389 */ /* 0x0002a400000c000b */
[----:B012---:R-:W-:Y:S01]  /*19d40*/  ENDCOLLECTIVE ;  /* 0x000000000000791b */ /* 0x007fe20003800000 */
.L_x_4156:
[----:B------:R-:W-:Y:S01]  /*19d50*/  IMAD.MOV.U32 R2, RZ, RZ, R14 ;  /* 0x000000ffff027224 */ /* 0x000fe200078e000e */
[----:B------:R-:W-:Y:S06]  /*19d60*/  BRA `(.L_x_4157) ;  /* 0xffffffc0003c7947 */ /* 0x000fec000383ffff */
.L_x_4039:
[----:B---3--:R3:W4:Y:S02]  /*19d70*/  SYNCS.PHASECHK.TRANS64.TRYWAIT P0, [R6+URZ+0x28c60], R17 ;  /* 0x028c6011060075a7 */ /* 0x008724000800017f */
[----:B----4-:R-:W-:Y:S05]  /*19d80*/  @!P0 NANOSLEEP.SYNCS 0x989680 ;  /* 0x009896800000895d */ /* 0x010fea0003900000 */
[----:B------:R-:W4:Y:S02]  /*19d90*/  @!P0 SYNCS.PHASECHK.TRANS64 P0, [R6+URZ+0x28c60], R17 ;  /* 0x028c6011060085a7 */ /* 0x000f24000800007f */
[----:B----4-:R-:W-:Y:S05]  /*19da0*/  @!P0 BRA `(.L_x_4039) ;  /* 0xfffffffc00f08947 */ /* 0x010fea000383ffff */
[----:B------:R-:W-:Y:S05]  /*19db0*/  BRA `(.L_x_4158) ;  /* 0xffffffc0008c7947 */ /* 0x000fea000383ffff */
.L_x_4040:
        /* <DEDUP_REMOVED lines=8> */
.L_x_4160:
[----:B------:R-:W-:Y:S05]  /*19e40*/  BSYNC B1 ;  /* 0x0000000000017941 */ /* 0x000fea0003800000 */
.L_x_4159:
[----:B------:R-:W-:Y:S01]  /*19e50*/  IMAD.MOV.U32 R13, RZ, RZ, R9 ;  /* 0x000000ffff0d7224 */ /* 0x000fe200078e0009 */
[----:B------:R-:W-:Y:S01]  /*19e60*/  MOV R12, RZ ;  /* 0x000000ff000c7202 */ /* 0x000fe20000000f00 */
[----:B------:R-:W-:Y:S01]  /*19e70*/  IMAD.MOV.U32 R11, RZ, RZ, 0x181f ;  /* 0x0000181fff0b7424 */ /* 0x000fe200078e00ff */
[C---:B------:R-:W-:Y:S01]  /*19e80*/  LOP3.LUT P2, RZ, R22.reuse, 0x40, RZ, 0xc0, !PT ;  /* 0x0000004016ff7812 */ /* 0x040fe2000784c0ff */
[----:B------:R-:W-:Y:S01]  /*19e90*/  IMAD.MOV.U32 R15, RZ, RZ, -0x1 ;  /* 0xffffffffff0f7424 */ /* 0x000fe200078e00ff */
[C---:B------:R-:W-:Y:S01]  /*19ea0*/  LOP3.LUT P1, RZ, R22.reuse, 0x20, RZ, 0xc0, !PT ;  /* 0x0000002016ff7812 */ /* 0x040fe2000782c0ff */
[----:B------:R-:W-:Y:S01]  /*19eb0*/  IMAD.MOV.U32 R3, RZ, RZ, R14 ;  /* 0x000000ffff037224 */ /* 0x000fe200078e000e */
[----:B------:R-:W-:Y:S01]  /*19ec0*/  LOP3.LUT R22, R22, 0xffffdfff, RZ, 0xc0, !PT ;  /* 0xffffdfff16167812 */ /* 0x000fe200078ec0ff */
[----:B------:R-:W-:-:S10]  /*19ed0*/  IMAD R17, R17, 0x2, R23 ;  /* 0x0000000211117824 */ /* 0x000fd400078e0217 */
[----:B------:R-:W-:Y:S05]  /*19ee0*/  WARPSYNC.COLLECTIVE R15, `(.L_x_4161) ;  /* 0x000000000f087348 */ /* 0x000fea0003c00000 */
[----:B------:R0:W1:Y:S02]  /*19ef0*/  SHFL.IDX P6, R14, R13, R12, R11 ;  /* 0x0000000c0d0e7389 */ /* 0x00006400000c000b */
[----:B01----:R-:W-:Y:S01]  /*19f00*/  ENDCOLLECTIVE ;  /* 0x000000000000791b */ /* 0x003fe20003800000 */
.L_x_4161:
        /* <DEDUP_REMOVED lines=9> */
[----:B------:R-:W-:Y:S01]  /*19fa0*/  IMAD.X R3, RZ, RZ, R3, P0 ;  /* 0x000000ffff037224 */ /* 0x000fe200000e0603 */
[----:B------:R-:W-:-:S04]  /*19fb0*/  ISETP.NE.U32.AND P0, PT, R32, RZ, PT ;  /* 0x000000ff2000720c */ /* 0x000fc80003f05070 */
[----:B------:R-:W-:Y:S01]  /*19fc0*/  @!PT LDS RZ, [RZ] ;  /* 0x00000000fffff984 */ /* 0x000fe20000000800 */
[----:B------:R-:W-:Y:S01]  /*19fd0*/  @!PT LDS RZ, [RZ] ;  /* 0x00000000fffff984 */ /* 0x000fe20000000800 */
[----:B------:R-:W-:Y:S01]  /*19fe0*/  @!PT LDS RZ, [RZ] ;  /* 0x00000000fffff984 */ /* 0x000fe20000000800 */
[----:B------:R0:W-:Y:S09]  /*19ff0*/  LDGSTS.E.BYPASS.LTC128B.128 [R17+0x400], desc[UR40][R2.64], !P6 ;  /* 0x0040000002117fae */ /* 0x0001f2000f101d68 */
[----:B0-----:R-:W-:Y:S05]  /*1a000*/  WARPSYNC.COLLECTIVE R15, `(.L_x_4162) ;  /* 0x000000000f087348 */ /* 0x001fea0003c00000 */
[----:B------:R1:W2:Y:S02]  /*1a010*/  SHFL.IDX P6, R14, R13, R12, R11 ;  /* 0x0000000c0d0e7389 */ /* 0x0002a400000c000b */
[----:B012---:R-:W-:Y:S01]  /*1a020*/  ENDCOLLECTIVE ;  /* 0x000000000000791b */ /* 0x007fe20003800000 */
.L_x_4162:
        /* <DEDUP_REMOVED lines=16> */
.L_x_4163:
[----:B------:R-:W-:Y:S01]  /*1a130*/  @!PT LDS RZ, [RZ] ;  /* 0x00000000fffff984 */ /* 0x000fe20000000800 */
[----:B------:R-:W-:Y:S01]  /*1a140*/  @!PT LDS RZ, [RZ] ;  /* 0x00000000fffff984 */ /* 0x000fe20000000800 */
[----:B------:R-:W-:Y:S01]  /*1a150*/  @!PT LDS RZ, [RZ] ;  /* 0x00000000fffff984 */ /* 0x000fe20000000800 */
[----:B------:R0:W-:Y:S01]  /*1a160*/  LDGSTS.E.BYPASS.LTC128B.128 [R17+0xe400], desc[UR40][R2.64+0x380], P1 ;  /* 0x0e40038002117fae */ /* 0x0001e20008901d68 */
[----:B------:R-:W-:Y:S02]  /*1a170*/  IMAD.MOV.U32 R13, RZ, RZ, R10 ;  /* 0x000000ffff0d7224 */ /* 0x000fe400078e000a */
[----:B------:R-:W-:Y:S01]  /*1a180*/  IMAD.MOV.U32 R12, RZ, RZ, 0x2 ;  /* 0x00000002ff0c7424 */ /* 0x000fe200078e00ff */
[----:B0-----:R-:W-:Y:S02]  /*1a190*/  IADD3 R2, P2, R14, R0, RZ ;  /* 0x000000000e027210 */ /* 0x001fe40007f5e0ff */
[----:B------:R-:W-:-:S03]  /*1a1a0*/  LOP3.LUT P6, RZ, R22, 0x20, RZ, 0xc0, !PT ;  /* 0x0000002016ff7812 */ /* 0x000fc600078cc0ff */
[----:B------:R-:W-:Y:S01]  /*1a1b0*/  IMAD.X R3, RZ, RZ, R5, P2 ;  /* 0x000000ffff037224 */ /* 0x000fe200010e0605 */
[----:B------:R-:W-:-:S04]  /*1a1c0*/  LOP3.LUT P2, RZ, R22, 0x40, RZ, 0xc0, !PT ;  /* 0x0000004016ff7812 */ /* 0x000fc8000784c0ff */
[----:B------:R0:W-:Y:S01]  /*1a1d0*/  LDGSTS.E.BYPASS.LTC128B.128 [R17+0xc00], desc[UR40][R2.64], !P3 ;  /* 0x00c0000002117fae */ /* 0x0001e2000d901d68 */
[C---:B------:R-:W-:Y:S02]  /*1a1e0*/  LOP3.LUT P3, RZ, R22.reuse, 0x8000, RZ, 0xc0, !PT ;  /* 0x0000800016ff7812 */ /* 0x040fe4000786c0ff */
[----:B------:R-:W-:-:S06]  /*1a1f0*/  LOP3.LUT R22, R22, 0xffffbfff, RZ, 0xc0, !PT ;  /* 0xffffbfff16167812 */ /* 0x000fcc00078ec0ff */
[----:B------:R0:W-:Y:S04]  /*1a200*/  LDGSTS.E.BYPASS.LTC128B.128 [R17+0x2c00], desc[UR40][R2.64+0x80], !P2 ;  /* 0x02c0008002117fae */ /* 0x0001e8000d101d68 */
[----:B------:R0:W-:Y:S01]  /*1a210*/  LDGSTS.E.BYPASS.LTC128B.128 [R17+0x4c00], desc[UR40][R2.64+0x100], !P6 ;  /* 0x04c0010002117fae */ /* 0x0001e2000f101d68 */
[----:B------:R-:W-:-:S07]  /*1a220*/  @P3 LOP3.LUT R22, R22, 0x4000, RZ, 0xfc, !PT ;  /* 0x0000400016163812 */ /* 0x000fce00078efcff */
[----:B0-----:R-:W-:Y:S05]  /*1a230*/  WARPSYNC.COLLECTIVE R15, `(.L_x_4164) ;  /* 0x000000000f087348 */ /* 0x001fea0003c00000 */
[----:B------:R1:W2:Y:S02]  /*1a240*/  SHFL.IDX P6, R14, R13, R12, R11 ;  /* 0x0000000c0d0e7389 */ /* 0x0002a400000c000b */
[----:B012---:R-:W-:Y:S01]  /*1a250*/  ENDCOLLECTIVE ;  /* 0x000000000000791b */ /* 0x007fe20003800000 */
.L_x_4164:
        /* <DEDUP_REMOVED lines=14> */
.L_x_4165:
        /* <DEDUP_REMOVED lines=16> */
.L_x_4166:
        /* <DEDUP_REMOVED lines=14> */
.L_x_4167:
[----:B------:R-:W-:Y:S05]  /*1a520*/  BRA `(.L_x_4168) ;  /* 0xffffffbc00f87947 */ /* 0x000fea000383ffff */
.L_x_4048:
[----:B------:R-:W-:Y:S01]  /*1a530*/  BSSY B0, `(.L_x_4169) ;  /* 0x0000008000007945 */ /* 0x000fe20003800000 */
[----:B------:R-:W-:Y:S01]  /*1a540*/  IMAD.MOV.U32 R13, RZ, RZ, R16 ;  /* 0x000000ffff0d7224 */ /* 0x000fe200078e0010 */
[----:B------:R-:W-:Y:S01]  /*1a550*/  MOV R11, 0x1f ;  /* 0x0000001f000b7802 */ /* 0x000fe20000000f00 */
[----:B------:R-:W-:Y:S02]  /*1a560*/  IMAD.MOV.U32 R12, RZ, RZ, RZ ;  /* 0x000000ffff0c7224 */ /* 0x000fe400078e00ff */
[----:B------:R-:W-:-:S07]  /*1a570*/  IMAD.MOV.U32 R15, RZ, RZ, -0x1 ;  /* 0xffffffffff0f7424 */ /* 0x000fce00078e00ff */
[----:B-123--:R-:W-:Y:S05]  /*1a580*/  WARPSYNC.COLLECTIVE R15, `(.L_x_4170) ;  /* 0x000000000f087348 */ /* 0x00efea0003c00000 */
[----:B------:R0:W4:Y:S02]  /*1a590*/  SHFL.IDX P6, R14, R13, R12, R11 ;  /* 0x0000000c0d0e7389 */ /* 0x00012400000c000b */
[----:B01234-:R-:W-:Y:S01]  /*1a5a0*/  ENDCOLLECTIVE ;  /* 0x000000000000791b */ /* 0x01ffe20003800000 */
.L_x_4170:
[----:B------:R-:W-:Y:S05]  /*1a5b0*/  BSYNC B0 ;  /* 0x0000000000007941 */ /* 0x000fea0003800000 */
.L_x_4169:
        /* <DEDUP_REMOVED lines=9> */
.L_x_4171:
[----:B------:R-:W-:Y:S02]  /*1a650*/  ULDC UR4, c[0x0][0xc3c] ;  /* 0x00030f0000047ab9 */ /* 0x000fe40000000800 */
[----:B------:R-:W-:-:S13]  /*1a660*/  ISETP.GE.OR P1, PT, R5, UR4, !P0 ;  /* 0x0000000405007c0c */ /* 0x000fda000c726670 */
[----:B------:R-:W0:Y:S01]  /*1a670*/  @!P1 LDC.64 R2, c[0x0][0xc80] ;  /* 0x00032000ff029b82 */ /* 0x000e220000000a00 */
[----:B------:R-:W-:Y:S02]  /*1a680*/  IMAD.MOV.U32 R11, RZ, RZ, RZ ;  /* 0x000000ffff0b7224 */ /* 0x000fe400078e00ff */
[----:B------:R-:W-:Y:S02]  /*1a690*/  IMAD.MOV.U32 R4, RZ, RZ, R14 ;  /* 0x000000ffff047224 */ /* 0x000fe400078e000e */
[----:B0-----:R-:W-:-:S06]  /*1a6a0*/  @!P1 IMAD.WIDE R2, R5, 0x4, R2 ;  /* 0x0000000405029825 */ /* 0x001fcc00078e0202 */
[----:B------:R0:W2:Y:S01]  /*1a6b0*/  @!P1 LDG.E R3, desc[UR40][R2.64] ;  /* 0x0000002802039981 */ /* 0x0000a2000c1e1900 */
[C---:B------:R-:W-:Y:S02]  /*1a6c0*/  ISETP.GE.U32.AND P2, PT, R8.reuse, 0x2, PT ;  /* 0x000000020800780c */ /* 0x040fe40003f46070 */
[C---:B------:R-:W-:Y:S02]  /*1a6d0*/  ISETP.GE.U32.AND P3, PT, R8.reuse, 0x4, PT ;  /* 0x000000040800780c */ /* 0x040fe40003f66070 */
[C---:B------:R-:W-:Y:S02]  /*1a6e0*/  ISETP.GE.U32.AND P4, PT, R8.reuse, 0x8, PT ;  /* 0x000000080800780c */ /* 0x040fe40003f86070 */
[C---:B------:R-:W-:Y:S01]  /*1a6f0*/  ISETP.GE.U32.AND P5, PT, R8.reuse, 0x10, PT ;  /* 0x000000100800780c */ /* 0x040fe20003fa6070 */
[----:B0-----:R-:W-:Y:S02]  /*1a700*/  IMAD.MOV.U32 R2, RZ, RZ, RZ ;  /* 0x000000ffff027224 */ /* 0x001fe400078e00ff */
[----:B--2---:R-:W-:Y:S01]  /*1a710*/  @!P1 IMAD.MOV.U32 R2, RZ, RZ, R3 ;  /* 0x000000ffff029224 */ /* 0x004fe200078e0003 */
[----:B------:R-:W-:-:S03]  /*1a720*/  ISETP.NE.AND P1, PT, R8, RZ, PT ;  /* 0x000000ff0800720c */ /* 0x000fc60003f25270 */
[----:B------:R-:W-:-:S10]  /*1a730*/  IMAD.MOV.U32 R13, RZ, RZ, R2 ;  /* 0x000000ffff0d7224 */ /* 0x000fd400078e0002 */
[----:B------:R-:W-:Y:S05]  /*1a740*/  WARPSYNC.COLLECTIVE R15, `(.L_x_4172) ;  /* 0x000000000f087348 */ /* 0x000fea0003c00000 */
[----:B------:R0:W1:Y:S02]  /*1a750*/  SHFL.UP P6, R14, R13, R12, R11 ;  /* 0x0400000c0d0e7389 */ /* 0x00006400000c000b */
[----:B01----:R-:W-:Y:S01]  /*1a760*/  ENDCOLLECTIVE ;  /* 0x000000000000791b */ /* 0x003fe20003800000 */
.L_x_4172:
[----:B------:R-:W-:Y:S01]  /*1a770*/  IMAD.MOV.U32 R12, RZ, RZ, 0x2 ;  /* 0x00000002ff0c7424 */ /* 0x000fe200078e00ff */
[----:B------:R-:W-:-:S05]  /*1a780*/  SEL R5, R14, RZ, P1 ;  /* 0x000000ff0e057207 */ /* 0x000fca0000800000 */
[----:B------:R-:W-:-:S04]  /*1a790*/  IMAD.IADD R5, R2, 0x1, R5 ;  /* 0x0000000102057824 */ /* 0x000fc800078e0205 */
[----:B------:R-:W-:-:S07]  /*1a7a0*/  IMAD.MOV.U32 R13, RZ, RZ, R5 ;  /* 0x000000ffff0d7224 */ /* 0x000fce00078e0005 */
[----:B------:R-:W-:Y:S05]  /*1a7b0*/  WARPSYNC.COLLECTIVE R15, `(.L_x_4173) ;  /* 0x000000000f087348 */ /* 0x000fea0003c00000 */
[----:B------:R0:W1:Y:S02]  /*1a7c0*/  SHFL.UP P6, R14, R13, R12, R11 ;  /* 0x0400000c0d0e7389 */ /* 0x00006400000c000b */
[----:B01----:R-:W-:Y:S01]  /*1a7d0*/  ENDCOLLECTIVE ;  /* 0x000000000000791b */ /* 0x003fe20003800000 */
.L_x_4173:
[----:B------:R-:W-:Y:S01]  /*1a7e0*/  IMAD.MOV.U32 R12, RZ, RZ, 0x4 ;  /* 0x00000004ff0c7424 */ /* 0x000fe200078e00ff */
[----:B------:R-:W-:-:S05]  /*1a7f0*/  SEL R6, R14, RZ, P2 ;  /* 0x000000ff0e067207 */ /* 0x000fca0001000000 */
[----:B------:R-:W-:-:S04]  /*1a800*/  IMAD.IADD R6, R5, 0x1, R6 ;  /* 0x0000000105067824 */ /* 0x000fc800078e0206 */
[----:B------:R-:W-:-:S07]  /*1a810*/  IMAD.MOV.U32 R13, RZ, RZ, R6 ;  /* 0x000000ffff0d7224 */ /* 0x000fce00078e0006 */
[----:B------:R-:W-:Y:S05]  /*1a820*/  WARPSYNC.COLLECTIVE R15, `(.L_x_4174) ;  /* 0x000000000f087348 */ /* 0x000fea0003c00000 */
[----:B------:R0:W1:Y:S02]  /*1a830*/  SHFL.UP P6, R14, R13, R12, R11 ;  /* 0x0400000c0d0e7389 */ /* 0x00006400000c000b */
[----:B01----:R-:W-:Y:S01]  /*1a840*/  ENDCOLLECTIVE ;  /* 0x000000000000791b */ /* 0x003fe20003800000 */
.L_x_4174:
[----:B------:R-:W-:Y:S01]  /*1a850*/  IMAD.MOV.U32 R12, RZ, RZ, 0x8 ;  /* 0x00000008ff0c7424 */ /* 0x000fe200078e00ff */
[----:B------:R-:W-:-:S05]  /*1a860*/  SEL R7, R14, RZ, P3 ;  /* 0x000000ff0e077207 */ /* 0x000fca0001800000 */
[----:B------:R-:W-:-:S04]  /*1a870*/  IMAD.IADD R7, R6, 0x1, R7 ;  /* 0x0000000106077824 */ /* 0x000fc800078e0207 */
[----:B------:R-:W-:-:S07]  /*1a880*/  IMAD.MOV.U32 R13, RZ, RZ, R7 ;  /* 0x000000ffff0d7224 */ /* 0x000fce00078e0007 */
[----:B------:R-:W-:Y:S05]  /*1a890*/  WARPSYNC.COLLECTIVE R15, `(.L_x_4175) ;  /* 0x000000000f087348 */ /* 0x000fea0003c00000 */
[----:B------:R0:W1:Y:S02]  /*1a8a0*/  SHFL.UP P6, R14, R13, R12, R11 ;  /* 0x0400000c0d0e7389 */ /* 0x00006400000c000b */
[----:B01----:R-:W-:Y:S01]  /*1a8b0*/  ENDCOLLECTIVE ;  /* 0x000000000000791b */ /* 0x003fe20003800000 */
.L_x_4175:
[----:B------:R-:W-:Y:S01]  /*1a8c0*/  IMAD.MOV.U32 R12, RZ, RZ, 0x10 ;  /* 0x00000010ff0c7424 */ /* 0x000fe200078e00ff */
[----:B------:R-:W-:-:S04]  /*1a8d0*/  SEL R14, R14, RZ, P4 ;  /* 0x000000ff0e0e7207 */ /* 0x000fc80002000000 */
[----:B------:R-:W-:-:S05]  /*1a8e0*/  IADD3 R5, R7, R14, RZ ;  /* 0x0000000e07057210 */ /* 0x000fca0007ffe0ff */
[----:B------:R-:W-:-:S07]  /*1a8f0*/  IMAD.MOV.U32 R13, RZ, RZ, R5 ;  /* 0x000000ffff0d7224 */ /* 0x000fce00078e0005 */
[----:B------:R-:W-:Y:S05]  /*1a900*/  WARPSYNC.COLLECTIVE R15, `(.L_x_4176) ;  /* 0x000000000f087348 */ /* 0x000fea0003c00000 */
[----:B------:R0:W1:Y:S02]  /*1a910*/  SHFL.UP P6, R14, R13, R12, R11 ;  /* 0x0400000c0d0e7389 */ /* 0x00006400000c000b */
[----:B01----:R-:W-:Y:S01]  /*1a920*/  ENDCOLLECTIVE ;  /* 0x000000000000791b */ /* 0x003fe20003800000 */
.L_x_4176:
        /* <DEDUP_REMOVED lines=8> */
.L_x_4177:
[----:B------:R-:W-:Y:S05]  /*1a9b0*/  BRA `(.L_x_4178) ;  /* 0xffffffc0008c7947 */ /* 0x000fea000383ffff */
.L_x_4053:
        /* <DEDUP_REMOVED lines=8> */
.L_x_4180:
[----:B------:R-:W-:Y:S05]  /*1aa40*/  BSYNC B0 ;  /* 0x0000000000007941 */ /* 0x000fea0003800000 */
.L_x_4179:
        /* <DEDUP_REMOVED lines=8> */
.L_x_4181:
[----:B------:R-:W-:Y:S01]  /*1aad0*/  IMAD.MOV.U32 R12, RZ, RZ, 0x4 ;  /* 0x00000004ff0c7424 */ /* 0x000fe200078e00ff */
[----:B------:R-:W-:-:S05]  /*1aae0*/  SEL R14, R14, RZ, P2 ;  /* 0x000000ff0e0e7207 */ /* 0x000fca0001000000 */
[----:B------:R-:W-:-:S04]  /*1aaf0*/  IMAD.IADD R3, R13, 0x1, R14 ;  /* 0x000000010d037824 */ /* 0x000fc800078e020e */
[----:B------:R-:W-:-:S07]  /*1ab00*/  IMAD.MOV.U32 R13, RZ, RZ, R3 ;  /* 0x000000ffff0d7224 */ /* 0x000fce00078e0003 */
[----:B------:R-:W-:Y:S05]  /*1ab10*/  WARPSYNC.COLLECTIVE R15, `(.L_x_4182) ;  /* 0x000000000f087348 */ /* 0x000fea0003c00000 */
[----:B------:R0:W1:Y:S02]  /*1ab20*/  SHFL.UP P6, R14, R13, R12, R11 ;  /* 0x0400000c0d0e7389 */ /* 0x00006400000c000b */
[----:B01----:R-:W-:Y:S01]  /*1ab30*/  ENDCOLLECTIVE ;  /* 0x000000000000791b */ /* 0x003fe20003800000 */
.L_x_4182:
[----:B------:R-:W-:Y:S01]  /*1ab40*/  IMAD.MOV.U32 R12, RZ, RZ, 0x8 ;  /* 0x00000008ff0c7424 */ /* 0x000fe200078e00ff */
[----:B------:R-:W-:-:S05]  /*1ab50*/  SEL R14, R14, RZ, P3 ;  /* 0x000000ff0e0e7207 */ /* 0x000fca0001800000 */
[----:B------:R-:W-:-:S04]  /*1ab60*/  IMAD.IADD R5, R3, 0x1, R14 ;  /* 0x0000000103057824 */ /* 0x000fc800078e020e */
[----:B------:R-:W-:-:S07]  /*1ab70*/  IMAD.MOV.U32 R13, RZ, RZ, R5 ;  /* 0x000000ffff0d7224 */ /* 0x000fce00078e0005 */
[----:B------:R-:W-:Y:S05]  /*1ab80*/  WARPSYNC.COLLECTIVE R15, `(.L_x_4183) ;  /* 0x000000000f087348 */ /* 0x000fea0003c00000 */
[----:B------:R0:W1:Y:S02]  /*1ab90*/  SHFL.UP P6, R14, R13, R12, R11 ;  /* 0x0400000c0d0e7389 */ /* 0x00006400000c000b */
[----:B01----:R-:W-:Y:S01]  /*1aba0*/  ENDCOLLECTIVE ;  /* 0x000000000000791b */ /* 0x003fe20003800000 */
.L_x_4183:
[----:B------:R-:W-:Y:S01]  /*1abb0*/  IMAD.MOV.U32 R12, RZ, RZ, 0x10 ;  /* 0x00000010ff0c7424 */ /* 0x000fe200078e00ff */
[----:B------:R-:W-:-:S05]  /*1abc0*/  SEL R6, R14, RZ, P4 ;  /* 0x000000ff0e067207 */ /* 0x000fca0002000000 */
[----:B------:R-:W-:-:S05]  /*1abd0*/  IMAD.IADD R6, R5, 0x1, R6 ;  /* 0x0000000105067824 */ /* 0x000fca00078e0206 */
[----:B------:R-:W-:-:S07]  /*1abe0*/  MOV R13, R6 ;  /* 0x00000006000d7202 */ /* 0x000fce0000000f00 */
[----:B------:R-:W-:Y:S05]  /*1abf0*/  WARPSYNC.COLLECTIVE R15, `(.L_x_4184) ;  /* 0x000000000f087348 */ /* 0x000fea0003c00000 */
[----:B------:R0:W1:Y:S02]  /*1ac00*/  SHFL.UP P6, R14, R13, R12, R11 ;  /* 0x0400000c0d0e7389 */ /* 0x00006400000c000b */
[----:B01----:R-:W-:Y:S01]  /*1ac10*/  ENDCOLLECTIVE ;  /* 0x000000000000791b */ /* 0x003fe20003800000 */
.L_x_4184:
        /* <DEDUP_REMOVED lines=8> */
.L_x_4185:
[----:B------:R-:W-:Y:S05]  /*1aca0*/  BRA `(.L_x_4186) ;  /* 0xffffffc0006c7947 */ /* 0x000fea000383ffff */
.L_x_4055:
[----:B------:R-:W-:Y:S01]  /*1acb0*/  BSSY B0, `(.L_x_4187) ;  /* 0x0000006000007945 */ /* 0x000fe20003800000 */
[----:B------:R-:W-:Y:S01]  /*1acc0*/  PLOP3.LUT P6, PT, P6, PT, PT, 0x8, 0x0 ;  /* 0x000000000000781c */ /* 0x000fe200037ce170 */
[----:B------:R-:W-:-:S12]  /*1acd0*/  IMAD.MOV.U32 R15, RZ, RZ, -0x1 ;  /* 0xffffffffff0f7424 */ /* 0x000fd800078e00ff */
[----:B0-----:R-:W-:Y:S05]  /*1ace0*/  WARPSYNC.COLLECTIVE R15, `(.L_x_4188) ;  /* 0x000000000f087348 */ /* 0x001fea0003c00000 */
[----:B------:R-:W-:Y:S01]  /*1acf0*/  VOTE.ANY R14, PT, P6 ;  /* 0x00000000000e7806 */ /* 0x000fe200030e0100 */
[----:B0-----:R-:W-:Y:S06]  /*1ad00*/  ENDCOLLECTIVE ;  /* 0x000000000000791b */ /* 0x001fec0003800000 */
.L_x_4188:
[----:B------:R-:W-:Y:S05]  /*1ad10*/  BSYNC B0 ;  /* 0x0000000000007941 */ /* 0x000fea0003800000 */
.L_x_4187:
        /* <DEDUP_REMOVED lines=9> */
.L_x_4189:
[----:B------:R-:W-:Y:S01]  /*1adb0*/  IMAD.MOV.U32 R17, RZ, RZ, R14 ;  /* 0x000000ffff117224 */ /* 0x000fe200078e000e */
[----:B------:R-:W-:Y:S06]  /*1adc0*/  BRA `(.L_x_4190) ;  /* 0xffffffc0005c7947 */ /* 0x000fec000383ffff */
.L_x_4057:
[----:B------:R-:W-:Y:S01]  /*1add0*/  BSSY B0, `(.L_x_4191) ;  /* 0x0000007000007945 */ /* 0x000fe20003800000 */
[----:B------:R-:W-:Y:S02]  /*1ade0*/  IMAD.MOV.U32 R13, RZ, RZ, R3 ;  /* 0x000000ffff0d7224 */ /* 0x000fe400078e0003 */
[----:B------:R-:W-:Y:S02]  /*1adf0*/  IMAD.MOV.U32 R11, RZ, RZ, 0x1f ;  /* 0x0000001fff0b7424 */ /* 0x000fe400078e00ff */
[----:B------:R-:W-:-:S07]  /*1ae00*/  IMAD.MOV.U32 R15, RZ, RZ, -0x1 ;  /* 0xffffffffff0f7424 */ /* 0x000fce00078e00ff */
[----:B012---:R-:W-:Y:S05]  /*1ae10*/  WARPSYNC.COLLECTIVE R15, `(.L_x_4192) ;  /* 0x000000000f087348 */ /* 0x007fea0003c00000 */
[----:B------:R3:W4:Y:S02]  /*1ae20*/  SHFL.IDX P6, R14, R13, R12, R11 ;  /* 0x0000000c0d0e7389 */ /* 0x00072400000c000b */
[----:B01234-:R-:W-:Y:S01]  /*1ae30*/  ENDCOLLECTIVE ;  /* 0x000000000000791b */ /* 0x01ffe20003800000 */
.L_x_4192:
[----:B------:R-:W-:Y:S05]  /*1ae40*/  BSYNC B0 ;  /* 0x0000000000007941 */ /* 0x000fea0003800000 */
.L_x_4191:
[----:B------:R-:W-:Y:S05]  /*1ae50*/  BRA `(.L_x_4056) ;  /* 0xffffffc000547947 */ /* 0x000fea000383ffff */
.L_x_4061:
[----:B0-----:R0:W1:Y:S02]  /*1ae60*/  SYNCS.PHASECHK.TRANS64.TRYWAIT P0, [R4+URZ+0x28c20], R0 ;  /* 0x028c2000040075a7 */ /* 0x001064000800017f */
[----:B-1----:R-:W-:Y:S05]  /*1ae70*/  @!P0 NANOSLEEP.SYNCS 0x989680 ;  /* 0x009896800000895d */ /* 0x002fea0003900000 */
[----:B------:R-:W1:Y:S02]  /*1ae80*/  @!P0 SYNCS.PHASECHK.TRANS64 P0, [R4+URZ+0x28c20], R0 ;  /* 0x028c2000040085a7 */ /* 0x000e64000800007f */
[----:B-1----:R-:W-:Y:S05]  /*1ae90*/  @!P0 BRA `(.L_x_4061) ;  /* 0xfffffffc00f08947 */ /* 0x002fea000383ffff */
[----:B------:R-:W-:Y:S05]  /*1aea0*/  BRA `(.L_x_4193) ;  /* 0xffffffc400407947 */ /* 0x000fea000383ffff */
.L_x_4062:
        /* <DEDUP_REMOVED lines=8> */
[----:B0-23--:R-:W-:Y:S05]  /*1af30*/  WARPSYNC.COLLECTIVE R15, `(.L_x_4195) ;  /* 0x000000000f087348 */ /* 0x00dfea0003c00000 */
[----:B------:R1:W4:Y:S02]  /*1af40*/  SHFL.IDX P6, R14, R13, R12, R11 ;  /* 0x0000000c0d0e7389 */ /* 0x00032400000c000b */
[----:B01234-:R-:W-:Y:S01]  /*1af50*/  ENDCOLLECTIVE ;  /* 0x000000000000791b */ /* 0x01ffe20003800000 */
.L_x_4195:
[----:B------:R-:W-:Y:S05]  /*1af60*/  BSYNC B0 ;  /* 0x0000000000007941 */ /* 0x000fea0003800000 */
.L_x_4194:
[----:B------:R-:W-:Y:S05]  /*1af70*/  BRA `(.L_x_4196) ;  /* 0xffffffc400287947 */ /* 0x000fea000383ffff */
.L_x_4063:
[----:B------:R-:W-:Y:S01]  /*1af80*/  BSSY B0, `(.L_x_4197) ;  /* 0x0000006000007945 */ /* 0x000fe20003800000 */
[----:B------:R-:W-:-:S07]  /*1af90*/  IMAD.MOV.U32 R15, RZ, RZ, -0x1 ;  /* 0xffffffffff0f7424 */ /* 0x000fce00078e00ff */
[----:B0-23--:R-:W-:Y:S05]  /*1afa0*/  WARPSYNC.COLLECTIVE R15, `(.L_x_4198) ;  /* 0x000000000f0c7348 */ /* 0x00dfea0003c00000 */
[----:B------:R-:W-:Y:S02]  /*1afb0*/  ELECT P6, UR62, PT ;  /* 0x00000000003e782f */ /* 0x000fe400038c0000 */
[----:B------:R-:W-:Y:S01]  /*1afc0*/  MOV R14, UR62 ;  /* 0x0000003e000e7c02 */ /* 0x000fe20008000f00 */
[----:B0-23--:R-:W-:Y:S10]  /*1afd0*/  ENDCOLLECTIVE ;  /* 0x000000000000791b */ /* 0x00dff40003800000 */
.L_x_4198:
[----:B------:R-:W-:Y:S05]  /*1afe0*/  BSYNC B0 ;  /* 0x0000000000007941 */ /* 0x000fea0003800000 */
.L_x_4197:
[----:B------:R-:W-:Y:S05]  /*1aff0*/  BRA `(.L_x_4199) ;  /* 0xffffffc4001c7947 */ /* 0x000fea000383ffff */
.L_x_4065:
[----:B0-----:R0:W1:Y:S02]  /*1b000*/  SYNCS.PHASECHK.TRANS64.TRYWAIT P1, [R5+URZ+0x28c40], R0 ;  /* 0x028c4000050075a7 */ /* 0x001064000802017f */
[----:B-1----:R-:W-:Y:S05]  /*1b010*/  @!P1 NANOSLEEP.SYNCS 0x989680 ;  /* 0x009896800000995d */ /* 0x002fea0003900000 */
[----:B------:R-:W1:Y:S02]  /*1b020*/  @!P1 SYNCS.PHASECHK.TRANS64 P1, [R5+URZ+0x28c40], R0 ;  /* 0x028c4000050095a7 */ /* 0x000e64000802007f */
[----:B-1----:R-:W-:Y:S05]  /*1b030*/  @!P1 BRA `(.L_x_4065) ;  /* 0xfffffffc00f09947 */ /* 0x002fea000383ffff */
[----:B------:R-:W-:Y:S05]  /*1b040*/  BRA `(.L_x_4200) ;  /* 0xffffffc400387947 */ /* 0x000fea000383ffff */
.L_x_4067:
[----:B-1----:R1:W4:Y:S02]  /*1b050*/  SYNCS.PHASECHK.TRANS64.TRYWAIT P1, [R25+URZ+0x28c40], R2 ;  /* 0x028c4002190075a7 */ /* 0x002324000802017f */
[----:B----4-:R-:W-:Y:S05]  /*1b060*/  @!P1 NANOSLEEP.SYNCS 0x989680 ;  /* 0x009896800000995d */ /* 0x010fea0003900000 */
[----:B------:R-:W4:Y:S02]  /*1b070*/  @!P1 SYNCS.PHASECHK.TRANS64 P1, [R25+URZ+0x28c40], R2 ;  /* 0x028c4002190095a7 */ /* 0x000f24000802007f */
[----:B----4-:R-:W-:Y:S05]  /*1b080*/  @!P1 BRA `(.L_x_4067) ;  /* 0xfffffffc00f09947 */ /* 0x010fea000383ffff */
[----:B------:R-:W-:Y:S05]  /*1b090*/  BRA `(.L_x_4201) ;  /* 0xffffffc400447947 */ /* 0x000fea000383ffff */
.L_x_4069:
[----:B----4-:R4:W0:Y:S02]  /*1b0a0*/  SYNCS.PHASECHK.TRANS64.TRYWAIT P1, [R5+URZ+0x28c60], R0 ;  /* 0x028c6000050075a7 */ /* 0x010824000802017f */
[----:B0-----:R-:W-:Y:S05]  /*1b0b0*/  @!P1 NANOSLEEP.SYNCS 0x989680 ;  /* 0x009896800000995d */ /* 0x001fea0003900000 */
[----:B------:R-:W0:Y:S02]  /*1b0c0*/  @!P1 SYNCS.PHASECHK.TRANS64 P1, [R5+URZ+0x28c60], R0 ;  /* 0x028c6000050095a7 */ /* 0x000e24000802007f */
[----:B0-----:R-:W-:Y:S05]  /*1b0d0*/  @!P1 BRA `(.L_x_4069) ;  /* 0xfffffffc00f09947 */ /* 0x001fea000383ffff */
[----:B------:R-:W-:Y:S05]  /*1b0e0*/  BRA `(.L_x_4202) ;  /* 0xffffffc400407947 */ /* 0x000fea000383ffff */
.L_x_4203:
        /* <DEDUP_REMOVED lines=9> */
.L_x_15645:


//--------------------- .text._ZN7cutlass13device_kernelIN5flash11enable_sm90INS1_16FlashAttnFwdSm90INS1_25CollectiveMainloopFwdSm90ILi2EN4cute5tupleIJNS5_1CILi1EEES8_S8_EEENS6_IJNS7_ILi64EEESA_SA_EEELi512ENS_10bfloat16_tEfNS_4arch4Sm90ELb0ELb0ELb1ELb1ELb1ELb0ELb1ELb0ELb0ELb1ELb0ELb0EEENS1_21CollectiveEpilogueFwdINS6_IJSA_NS7_ILi512EEESA_EEES9_SC_SE_Li256ELb1ELb1ELb0ELb0EEENS1_36VarlenDynamicPersistentTileSchedulerILi64ELi64ELi256ELi128ELb0ELb1ELb1ELb0ELb1ELb1EEEEEEEEEvNT_6ParamsE --------------------------
	.section	.text._ZN7cutlass13device_kernelIN5flash11enable_sm90INS1_16FlashAttnFwdSm90INS1_25CollectiveMainloopFwdSm90ILi2EN4cute5tupleIJNS5_1CILi1EEES8_S8_EEENS6_IJNS7_ILi64EEESA_SA_EEELi512ENS_10bfloat16_tEfNS_4arch4Sm90ELb0ELb0ELb1ELb1ELb1ELb0ELb1ELb0ELb0ELb1ELb0ELb0EEENS1_21CollectiveEpilogueFwdINS6_IJSA_NS7_ILi512EEESA_EEES9_SC_SE_Li256ELb1ELb1ELb0ELb0EEENS1_36VarlenDynamicPersistentTileSchedulerILi64ELi64ELi256ELi128ELb0ELb1ELb1ELb0ELb1ELb1EEEEEEEEEvNT_6ParamsE,"ax",@progbits
	.align	128
.text._ZN7cutlass13device_kernelIN5flash11enable_sm90INS1_16FlashAttnFwdSm90INS1_25CollectiveMainloopFwdSm90ILi2EN4cute5tupleIJNS5_1CILi1EEES8_S8_EEENS6_IJNS7_ILi64EEESA_SA_EEELi512ENS_10bfloat16_tEfNS_4arch4Sm90ELb0ELb0ELb1ELb1ELb1ELb0ELb1ELb0ELb0ELb1ELb0ELb0EEENS1_21CollectiveEpilogueFwdINS6_IJSA_NS7_ILi512EEESA_EEES9_SC_SE_Li256ELb1ELb1ELb0ELb0EEENS1_36VarlenDynamicPersistentTileSchedulerILi64ELi64ELi256ELi128ELb0ELb1ELb1ELb0ELb1ELb1EEEEEEEEEvNT_6ParamsE:
        .type           _ZN7cutlass13device_kernelIN5flash11enable_sm90INS1_16FlashAttnFwdSm90INS1_25CollectiveMainloopFwdSm90ILi2EN4cute5tupleIJNS5_1CILi1EEES8_S8_EEENS6_IJNS7_ILi64EEESA_SA_EEELi512ENS_10bfloat16_tEfNS_4arch4Sm90ELb0ELb0ELb1ELb1ELb1ELb0ELb1ELb0ELb0ELb1ELb0ELb0EEENS1_21CollectiveEpilogueFwdINS6_IJSA_NS7_ILi512EEESA_EEES9_SC_SE_Li256ELb1ELb1ELb0ELb0EEENS1_36VarlenDynamicPersistentTileSchedulerILi64ELi64ELi256ELi128ELb0ELb1ELb1ELb0ELb1ELb1EEEEEEEEEvNT_6ParamsE,@function
        .size           _ZN7cutlass13device_kernelIN5flash11enable_sm90INS1_16FlashAttnFwdSm90INS1_25CollectiveMainloopFwdSm90ILi2EN4cute5tupleIJNS5_1CILi1EEES8_S8_EEENS6_IJNS7_ILi64EEESA_SA_EEELi512ENS_10bfloat16_tEfNS_4arch4Sm90ELb0ELb0ELb1ELb1ELb1ELb0ELb1ELb0ELb0ELb1ELb0ELb0EEENS1_21CollectiveEpilogueFwdINS6_IJSA_NS7_ILi512EEESA_EEES9_SC_SE_Li256ELb1ELb1ELb0ELb0EEENS1_36VarlenDynamicPersistentTileSchedulerILi64ELi64ELi256ELi128ELb0ELb1ELb1ELb0ELb1ELb1EEEEEEEEEvNT_6ParamsE,(.L_x_15646 - _ZN7cutlass13device_kernelIN5flash11enable_sm90INS1_16FlashAttnFwdSm90INS1_25CollectiveMainloopFwdSm90ILi2EN4cute5tupleIJNS5_1CILi1EEES8_S8_EEENS6_IJNS7_ILi64EEESA_SA_EEELi512ENS_10bfloat16_tEfNS_4arch4Sm90ELb0ELb0ELb1ELb1ELb1ELb0ELb1ELb0ELb0ELb1ELb0ELb0EEENS1_21CollectiveEpilogueFwdINS6_IJSA_NS7_ILi512EEESA_EEES9_SC_SE_Li256ELb1ELb1ELb0ELb0EEENS1_36VarlenDynamicPersistentTileSchedulerILi64ELi64ELi256ELi128ELb0ELb1ELb1ELb0ELb1ELb1EEEEEEEEEvNT_6ParamsE)
        .other          _ZN7cutlass13device_kernelIN5flash11enable_sm90INS1_16FlashAttnFwdSm90INS1_25CollectiveMainloopFwdSm90ILi2EN4cute5tupleIJNS5_1CILi1EEES8_S8_EEENS6_IJNS7_ILi64EEESA_SA_EEELi512ENS_10bfloat16_tEfNS_4arch4Sm90ELb0ELb0ELb1ELb1ELb1ELb0ELb1ELb0ELb0ELb1ELb0ELb0EEENS1_21CollectiveEpilogueFwdINS6_IJSA_NS7_ILi512EEESA_EEES9_SC_SE_Li256ELb1ELb1ELb0ELb0EEENS1_36VarlenDynamicPersistentTileSchedulerILi64ELi64ELi256ELi128ELb0ELb1ELb1ELb0ELb1ELb1EEEEEEEEEvNT_6ParamsE,@"STO_CUDA_ENTRY STV_DEFAULT"
_ZN7cutlass13device_kernelIN5flash11enable_sm90INS1_16FlashAttnFwdSm90INS1_25CollectiveMainloopFwdSm90ILi2EN4cute5tupleIJNS5_1CILi1EEES8_S8_EEENS6_IJNS7_ILi64EEESA_SA_EEELi512ENS_10bfloat16_tEfNS_4arch4Sm90ELb0ELb0ELb1ELb1ELb1ELb0ELb1ELb0ELb0ELb1ELb0ELb0EEENS1_21CollectiveEpilogueFwdINS6_IJSA_NS7_ILi512EEESA_EEES9_SC_SE_Li256ELb1ELb1ELb0ELb0EEENS1_36VarlenDynamicPersistentTileSchedulerILi64ELi64ELi256ELi128ELb0ELb1ELb1ELb0ELb1ELb1EEEEEEEEEvNT_6ParamsE:
        /* <DEDUP_REMOVED lines=11> */
[----:B------:R-:W-:-:S11]  /*00b0*/  ISETP.NE.AND P1, PT, R2, RZ, PT ;  /* 0x000000ff0200720c */ /* 0x000fd60003f25270 */
[----:B------:R-:W-:Y:S01]  /*00c0*/  VOTEU.ALL UP0, P0 ;  /* 0x00000000003f7886 */ /* 0x000fe20000000000 */
[----:B------:R-:W-:Y:S01]  /*00d0*/  VOTEU.ALL UP1, P0 ;  /* 0x00000000003f7886 */ /* 0x000fe20000020000 */
[----:B------:R-:W-:-:S03]  /*00e0*/  VOTEU.ALL UP2, P0 ;  /* 0x00000000003f7886 */ /* 0x000fc60000040000 */
[----:B------:R-:W0:Y:S01]  /*00f0*/  @!UP0 S2UR UR8, SR_CgaCtaId ;  /* 0x00000000000889c3 */ /* 0x000e220000008800 */
[----:B------:R-:W-:Y:S01]  /*0100*/  @!UP0 UMOV UR6, 0x400 ;  /* 0x0000040000068882 */ /* 0x000fe20000000000 */
[----:B------:R-:W-:-:S04]  /*0110*/  @!UP0 UIADD3 UR4, -UR4, 0x100000, URZ ;  /* 0x0010000004048890 */ /* 0x000fc8000fffe13f */
[----:B------:R-:W-:Y:S02]  /*0120*/  @!UP0 USHF.L.U32 UR5, UR4, 0xb, URZ ;  /* 0x0000000b04058899 */ /* 0x000fe4000800063f */
[----:B------:R-:W-:Y:S02]  /*0130*/  @!UP0 USHF.L.U32 UR4, UR4, 0x1, URZ ;  /* 0x0000000104048899 */ /* 0x000fe4000800063f */
[----:B0-----:R-:W-:Y:S02]  /*0140*/  @!UP0 ULEA UR8, UR8, UR6, 0x18 ;  /* 0x0000000608088291 */ /* 0x001fe4000f8ec03f */
[----:B------:R-:W-:-:S04]  /*0150*/  @!UP0 UIADD3 UR6, -UR7, 0x100000, URZ ;  /* 0x0010000007068890 */ /* 0x000fc8000fffe13f */
[----:B------:R-:W-:Y:S02]  /*0160*/  @!UP0 USHF.L.U32 UR7, UR6, 0xb, URZ ;  /* 0x0000000b06078899 */ /* 0x000fe4000800063f */
[----:B------:R-:W-:Y:S01]  /*0170*/  @!UP0 USHF.L.U32 UR6, UR6, 0x1, URZ ;  /* 0x0000000106068899 */ /* 0x000fe2000800063f */
[----:B------:R-:W-:-:S05]  /*0180*/  VOTEU.ALL UP0, P0 ;  /* 0x00000000003f7886 */ /* 0x000fca0000000000 */
[----:B------:R0:W2:Y:S01]  /*0190*/  @!UP0 SYNCS.EXCH.64 URZ, [UR8+0x38800], UR4 ;  /* 0x03880004083f85b2 */ /* 0x0000a20008000100 */
[----:B------:R0:W3:Y:S05]  /*01a0*/  @!UP1 SYNCS.EXCH.64 URZ, [UR8+0x38810], UR4 ;  /* 0x03881004083f95b2 */ /* 0x0000ea0008000100 */
[----:B------:R0:W4:Y:S02]  /*01b0*/  @!UP2 SYNCS.EXCH.64 URZ, [UR8+0x38820], UR6 ;  /* 0x03882006083fa5b2 */ /* 0x0001240008000100 */
        /* <DEDUP_REMOVED lines=11> */
[----:B------:R0:W0:Y:S01]  /*0270*/  SYNCS.EXCH.64 URZ, [UR6+0x38840], UR4 ;  /* 0x03884004063f75b2 */ /* 0x0000220008000100 */
[----:B------:R0:W0:Y:S01]  /*0280*/  SYNCS.EXCH.64 URZ, [UR6+0x38838], UR4 ;  /* 0x03883804063f75b2 */ /* 0x0000220008000100 */
[----:B------:R0:W0:Y:S01]  /*0290*/  SYNCS.EXCH.64 URZ, [UR6+0x38848], UR4 ;  /* 0x03884804063f75b2 */ /* 0x0000220008000100 */
[----:B------:R-:W-:Y:S01]  /*02a0*/  NOP ;  /* 0x0000000000007918 */ /* 0x000fe20000000000 */
.L_x_4204:
        /* <DEDUP_REMOVED lines=22> */
.L_x_4205:
        /* <DEDUP_REMOVED lines=18> */
.L_x_4206:
        /* <DEDUP_REMOVED lines=22> */
.L_x_4207:
        /* <DEDUP_REMOVED lines=23> */
.L_x_4208:
        /* <DEDUP_REMOVED lines=8> */
.L_x_4210:
        /* <DEDUP_REMOVED lines=22> */
[----:B------:R-:W-:Y:S01]  /*09e0*/  ULOP3.LUT UR41, UR38, 0x1, URZ, 0xfc, !UPT ;  /* 0x0000000126297892 */ /* 0x000fe2000f8efc3f */
[----:B------:R-:W-:Y:S01]  /*09f0*/  IMAD.MOV.U32 R196, RZ, RZ, RZ ;  /* 0x000000ffffc47224 */ /* 0x000fe200078e00ff */
[----:B------:R-:W-:Y:S01]  /*0a00*/  SHF.R.S32.HI R3, RZ, 0x1f, R202 ;  /* 0x0000001fff037819 */ /* 0x000fe200000114ca */
[----:B------:R-:W-:-:S03]  /*0a10*/  UMOV UR36, URZ ;  /* 0x0000003f00247c82 */ /* 0x000fc60008000000 */
[CC--:B------:R-:W-:Y:S02]  /*0a20*/  LEA.HI R2, R3.reuse, R202.reuse, RZ, 0x4 ;  /* 0x000000ca03027211 */ /* 0x0c0fe400078f20ff */
[----:B------:R-:W-:Y:S02]  /*0a30*/  LEA.HI R4, R3, R202, RZ, 0x5 ;  /* 0x000000ca03047211 */ /* 0x000fe400078f28ff */
[----:B------:R-:W-:Y:S02]  /*0a40*/  SHF.R.S32.HI R5, RZ, 0x4, R2 ;  /* 0x00000004ff057819 */ /* 0x000fe40000011402 */
[C---:B------:R-:W-:Y:S02]  /*0a50*/  LOP3.LUT R7, R2.reuse, 0xfffffff0, RZ, 0xc0, !PT ;  /* 0xfffffff002077812 */ /* 0x040fe400078ec0ff */
[----:B------:R-:W-:Y:S02]  /*0a60*/  LEA.HI R0, R2, R5, RZ, 0x1 ;  /* 0x0000000502007211 */ /* 0x000fe400078f08ff */
[----:B------:R-:W-:Y:S01]  /*0a70*/  SHF.R.S32.HI R11, RZ, 0x5, R4 ;  /* 0x00000005ff0b7819 */ /* 0x000fe20000011404 */
[----:B------:R-:W-:Y:S01]  /*0a80*/  IMAD.IADD R6, R202, 0x1, -R7 ;  /* 0x00000001ca067824 */ /* 0x000fe200078e0a07 */
[----:B------:R-:W-:-:S02]  /*0a90*/  LOP3.LUT R0, R0, 0x1ffffffe, RZ, 0xc0, !PT ;  /* 0x1ffffffe00007812 */ /* 0x000fc400078ec0ff */
[----:B------:R-:W-:Y:S02]  /*0aa0*/  SHF.R.S32.HI R4, RZ, 0x1f, R4 ;  /* 0x0000001fff047819 */ /* 0x000fe40000011404 */
[----:B------:R-:W-:Y:S01]  /*0ab0*/  SHF.R.S32.HI R7, RZ, 0x1f, R6 ;  /* 0x0000001fff077819 */ /* 0x000fe20000011406 */
[----:B------:R-:W-:Y:S01]  /*0ac0*/  IMAD.IADD R8, R5, 0x1, -R0 ;  /* 0x0000000105087824 */ /* 0x000fe200078e0a00 */
[CC--:B------:R-:W-:Y:S02]  /*0ad0*/  LEA.HI R5, R3.reuse, R202.reuse, RZ, 0x2 ;  /* 0x000000ca03057211 */ /* 0x0c0fe400078f10ff */
[----:B------:R-:W-:Y:S02]  /*0ae0*/  LEA.HI R0, R3, R202, RZ, 0x7 ;  /* 0x000000ca03007211 */ /* 0x000fe400078f38ff */
[----:B------:R-:W-:Y:S02]  /*0af0*/  LOP3.LUT R9, R5, 0xfffffffc, RZ, 0xc0, !PT ;  /* 0xfffffffc05097812 */ /* 0x000fe400078ec0ff */
[----:B------:R-:W-:-:S02]  /*0b00*/  LOP3.LUT R5, R0, 0xffffff80, RZ, 0xc0, !PT ;  /* 0xffffff8000057812 */ /* 0x000fc400078ec0ff */
[----:B------:R-:W-:Y:S01]  /*0b10*/  LEA.HI R4, R4, R11, RZ, 0x2 ;  /* 0x0000000b04047211 */ /* 0x000fe200078f10ff */
[C---:B------:R-:W-:Y:S01]  /*0b20*/  IMAD.IADD R12, R202.reuse, 0x1, -R9 ;  /* 0x00000001ca0c7824 */ /* 0x040fe200078e0a09 */
[----:B------:R-:W-:Y:S01]  /*0b30*/  SHF.R.S32.HI R197, RZ, 0x7, R0 ;  /* 0x00000007ffc57819 */ /* 0x000fe20000011400 */
[----:B------:R-:W-:Y:S01]  /*0b40*/  IMAD.IADD R5, R202, 0x1, -R5 ;  /* 0x00000001ca057824 */ /* 0x000fe200078e0a05 */
[----:B------:R-:W-:Y:S02]  /*0b50*/  LOP3.LUT R4, R4, 0x3ffffc, RZ, 0xc0, !PT ;  /* 0x003ffffc04047812 */ /* 0x000fe400078ec0ff */
[----:B------:R-:W-:Y:S01]  /*0b60*/  LEA.HI R9, R12, R12, RZ, 0x1 ;  /* 0x0000000c0c097211 */ /* 0x000fe200078f08ff */
[----:B------:R-:W-:Y:S01]  /*0b70*/  IMAD R17, R197, 0x100, R6 ;  /* 0x00000100c5117824 */ /* 0x000fe200078e0206 */
[----:B------:R-:W-:Y:S01]  /*0b80*/  SHF.R.S32.HI R2, RZ, 0x1f, R5 ;  /* 0x0000001fff027819 */ /* 0x000fe20000011405 */
[----:B------:R-:W-:Y:S01]  /*0b90*/  IMAD.IADD R10, R11, 0x1, -R4 ;  /* 0x000000010b0a7824 */ /* 0x000fe200078e0a04 */
[----:B------:R-:W-:-:S02]  /*0ba0*/  LEA.HI R7, R7, R6, RZ, 0x3 ;  /* 0x0000000607077211 */ /* 0x000fc400078f18ff */
[-C--:B------:R-:W-:Y:S01]  /*0bb0*/  LEA.HI R4, R2, R5.reuse, RZ, 0x2 ;  /* 0x0000000502047211 */ /* 0x080fe200078f10ff */
[----:B------:R-:W-:Y:S01]  /*0bc0*/  IMAD R16, R10, 0x10, R17 ;  /* 0x000000100a107824 */ /* 0x000fe200078e0211 */
[----:B------:R-:W-:Y:S02]  /*0bd0*/  LOP3.LUT R13, R9, 0x1ffffffe, RZ, 0xc0, !PT ;  /* 0x1ffffffe090d7812 */ /* 0x000fe400078ec0ff */
[----:B------:R-:W-:Y:S02]  /*0be0*/  LOP3.LUT R9, R7, 0xfffffff8, RZ, 0xc0, !PT ;  /* 0xfffffff807097812 */ /* 0x000fe400078ec0ff */
[----:B------:R-:W-:Y:S01]  /*0bf0*/  LOP3.LUT R10, R4, 0x7ffffffc, RZ, 0xc0, !PT ;  /* 0x7ffffffc040a7812 */ /* 0x000fe200078ec0ff */
[----:B------:R-:W-:Y:S01]  /*0c00*/  IMAD.IADD R200, R12, 0x1, -R13 ;  /* 0x000000010cc87824 */ /* 0x000fe200078e0a0d */
[----:B------:R-:W-:Y:S01]  /*0c10*/  LEA.HI R3, R3, R202, RZ, 0x3 ;  /* 0x000000ca03037211 */ /* 0x000fe200078f18ff */
[----:B------:R-:W-:Y:S01]  /*0c20*/  IMAD.IADD R9, R6, 0x1, -R9 ;  /* 0x0000000106097824 */ /* 0x000fe200078e0a09 */
[----:B------:R-:W-:Y:S01]  /*0c30*/  LEA.HI R6, R2, R5, RZ, 0x5 ;  /* 0x0000000502067211 */ /* 0x000fe200078f28ff */
[----:B------:R-:W-:Y:S01]  /*0c40*/  IMAD.IADD R18, R5, 0x1, -R10 ;  /* 0x0000000105127824 */ /* 0x000fe200078e0a0a */
[--C-:B------:R-:W-:Y:S01]  /*0c50*/  SHF.R.S32.HI R2, RZ, 0x2, R4.reuse ;  /* 0x00000002ff027819 */ /* 0x100fe20000011404 */
[----:B------:R-:W-:Y:S01]  /*0c60*/  IMAD.SHL.U32 R10, R7, 0x40, RZ ;  /* 0x00000040070a7824 */ /* 0x000fe200078e00ff */
[----:B------:R-:W-:Y:S01]  /*0c70*/  SHF.R.S32.HI R5, RZ, 0x1f, R4 ;  /* 0x0000001fff057819 */ /* 0x000fe20000011404 */
[----:B------:R-:W-:Y:S01]  /*0c80*/  IMAD.SHL.U32 R4, R9, 0x40, RZ ;  /* 0x0000004009047824 */ /* 0x000fe200078e00ff */
[----:B------:R-:W-:Y:S01]  /*0c90*/  SHF.R.S32.HI R6, RZ, 0x5, R6 ;  /* 0x00000005ff067819 */ /* 0x000fe20000011406 */
[----:B------:R-:W-:Y:S01]  /*0ca0*/  IMAD.SHL.U32 R7, R8, 0x8, RZ ;  /* 0x0000000808077824 */ /* 0x000fe200078e00ff */
[----:B------:R-:W-:Y:S01]  /*0cb0*/  LEA.HI R5, R5, R2, RZ, 0x3 ;  /* 0x0000000205057211 */ /* 0x000fe200078f18ff */
[----:B------:R-:W-:Y:S01]  /*0cc0*/  IMAD.SHL.U32 R18, R18, 0x2, RZ ;  /* 0x0000000212127824 */ /* 0x000fe200078e00ff */
[----:B------:R-:W-:Y:S01]  /*0cd0*/  LOP3.LUT R4, R4, 0x1c0, RZ, 0xc0, !PT ;  /* 0x000001c004047812 */ /* 0x000fe200078ec0ff */
[----:B------:R-:W-:Y:S01]  /*0ce0*/  IMAD.U32 R201, R16, 0x40, R7 ;  /* 0x0000004010c97824 */ /* 0x000fe200078e0007 */
[----:B------:R-:W-:-:S02]  /*0cf0*/  LOP3.LUT R10, R10, 0x7ffffe00, RZ, 0xc0, !PT ;  /* 0x7ffffe000a0a7812 */ /* 0x000fc400078ec0ff */
[----:B------:R-:W-:Y:S02]  /*0d00*/  LOP3.LUT R5, R5, 0xfffffff8, RZ, 0xc0, !PT ;  /* 0xfffffff805057812 */ /* 0x000fe400078ec0ff */
[----:B------:R-:W-:Y:S01]  /*0d10*/  LOP3.LUT R7, R4, 0x8, R7, 0xf8, !PT ;  /* 0x0000000804077812 */ /* 0x000fe200078ef807 */
[----:B------:R-:W-:Y:S01]  /*0d20*/  IMAD R10, R11, 0x400, R10 ;  /* 0x000004000b0a7824 */ /* 0x000fe200078e020a */
[----:B------:R-:W-:Y:S01]  /*0d30*/  SHF.R.U32.HI R4, RZ, 0x3, R4 ;  /* 0x00000003ff047819 */ /* 0x000fe20000011604 */
[----:B------:R-:W-:Y:S01]  /*0d40*/  IMAD.IADD R5, R2, 0x1, -R5 ;  /* 0x0000000102057824 */ /* 0x000fe200078e0a05 */
[----:B------:R-:W-:Y:S01]  /*0d50*/  R2P PR, R9, 0x6 ;  /* 0x0000000609007804 */ /* 0x000fe20000000000 */
[----:B------:R-:W-:Y:S01]  /*0d60*/  IMAD.MOV.U32 R2, RZ, RZ, RZ ;  /* 0x000000ffff027224 */ /* 0x000fe200078e00ff */
[----:B------:R-:W-:Y:S01]  /*0d70*/  LOP3.LUT R7, R7, R4, RZ, 0x3c, !PT ;  /* 0x0000000407077212 */ /* 0x000fe200078e3cff */
[----:B------:R-:W-:Y:S01]  /*0d80*/  IMAD R17, R6, 0x10, R5 ;  /* 0x0000001006117824 */ /* 0x000fe200078e0205 */
[----:B------:R-:W-:Y:S01]  /*0d90*/  LOP3.LUT R5, R3, 0xfffffff8, RZ, 0xc0, !PT ;  /* 0xfffffff803057812 */ /* 0x000fe200078ec0ff */
[----:B------:R-:W-:Y:S01]  /*0da0*/  IMAD.MOV.U32 R6, RZ, RZ, R14 ;  /* 0x000000ffff067224 */ /* 0x000fe200078e000e */
[----:B------:R-:W-:Y:S01]  /*0db0*/  IADD3 R10, R10, R7, RZ ;  /* 0x000000070a0a7210 */ /* 0x000fe20007ffe0ff */
[----:B------:R-:W-:Y:S01]  /*0dc0*/  IMAD.MOV.U32 R7, RZ, RZ, R15 ;  /* 0x000000ffff077224 */ /* 0x000fe200078e000f */
[----:B------:R-:W-:Y:S01]  /*0dd0*/  LEA.HI R0, R0, R197, RZ, 0x1 ;  /* 0x000000c500007211 */ /* 0x000fe200078f08ff */
[----:B------:R-:W-:Y:S01]  /*0de0*/  IMAD.IADD R194, R202, 0x1, -R5 ;  /* 0x00000001cac27824 */ /* 0x000fe200078e0a05 */
[----:B------:R-:W-:Y:S01]  /*0df0*/  LEA R22, R10, UR40, 0x1 ;  /* 0x000000280a167c11 */ /* 0x000fe2000f8e08ff */
[----:B------:R-:W-:Y:S01]  /*0e00*/  IMAD R200, R200, 0x8, R17 ;  /* 0x00000008c8c87824 */ /* 0x000fe200078e0211 */
[----:B------:R-:W-:Y:S01]  /*0e10*/  LOP3.LUT R0, R0, 0xfffffe, RZ, 0xc0, !PT ;  /* 0x00fffffe00007812 */ /* 0x000fe200078ec0ff */
[----:B------:R-:W-:Y:S01]  /*0e20*/  IMAD.SHL.U32 R16, R194, 0x8, RZ ;  /* 0x00000008c2107824 */ /* 0x000fe200078e00ff */
[----:B------:R-:W-:Y:S01]  /*0e30*/  SEL R184, R184, 0xffffffe0, !P1 ;  /* 0xffffffe0b8b87807 */ /* 0x000fe20004800000 */
[C---:B------:R-:W-:Y:S01]  /*0e40*/  VIADD R185, R22.reuse, 0x36400 ;  /* 0x0003640016b97836 */ /* 0x040fe20000000000 */
[----:B------:R-:W-:Y:S01]  /*0e50*/  SHF.R.S32.HI R195, RZ, 0x3, R3 ;  /* 0x00000003ffc37819 */ /* 0x000fe20000011403 */
[----:B------:R-:W-:-:S02]  /*0e60*/  VIADD R23, R22, 0x36440 ;  /* 0x0003644016177836 */ /* 0x000fc40000000000 */
[C---:B------:R-:W-:Y:S01]  /*0e70*/  VIADD R192, R16.reuse, 0x40 ;  /* 0x0000004010c07836 */ /* 0x040fe20000000000 */
[----:B------:R-:W-:Y:S01]  /*0e80*/  @P2 IADD3 R23, R185, -0x40, RZ ;  /* 0xffffffc0b9172810 */ /* 0x000fe20007ffe0ff */
[C---:B------:R-:W-:Y:S02]  /*0e90*/  VIADD R191, R16.reuse, 0x80 ;  /* 0x0000008010bf7836 */ /* 0x040fe40000000000 */
[C---:B------:R-:W-:Y:S01]  /*0ea0*/  VIADD R190, R16.reuse, 0xc0 ;  /* 0x000000c010be7836 */ /* 0x040fe20000000000 */
[----:B------:R-:W-:Y:S01]  /*0eb0*/  SHF.R.S32.HI R209, RZ, 0x1f, R192 ;  /* 0x0000001fffd17819 */ /* 0x000fe200000114c0 */
        /* <DEDUP_REMOVED lines=8> */
[----:B------:R-:W-:Y:S01]  /*0f40*/  IMAD.IADD R0, R197, 0x1, -R0 ;  /* 0x00000001c5007824 */ /* 0x000fe200078e0a00 */
[----:B------:R-:W-:Y:S01]  /*0f50*/  SHF.R.S32.HI R204, RZ, 0x1f, R199 ;  /* 0x0000001fffcc7819 */ /* 0x000fe200000114c7 */
[----:B------:R-:W-:Y:S01]  /*0f60*/  IMAD.IADD R185, R185, 0x1, R184 ;  /* 0x00000001b9b97824 */ /* 0x000fe200078e02b8 */
[----:B------:R-:W-:Y:S01]  /*0f70*/  SHF.R.S32.HI R203, RZ, 0x1f, R198 ;  /* 0x0000001fffcb7819 */ /* 0x000fe200000114c6 */
[----:B------:R-:W-:-:S02]  /*0f80*/  IMAD.SHL.U32 R19, R0, 0x100, RZ ;  /* 0x0000010000137824 */ /* 0x000fc400078e00ff */
[----:B------:R-:W-:-:S07]  /*0f90*/  IMAD.IADD R184, R184, 0x1, R23 ;  /* 0x00000001b8b87824 */ /* 0x000fce00078e0217 */
.L_x_4255:
[----:B0-----:R-:W0:Y:S01]  /*0fa0*/  LDC.64 R186, c[0x0][0xd88] ;  /* 0x00036200ffba7b82 */ /* 0x001e220000000a00 */
[----:B------:R-:W-:Y:S01]  /*0fb0*/  ULDC.64 UR6, c[0x0][0xb20] ;  /* 0x0002c80000067ab9 */ /* 0x000fe20000000a00 */
[----:B------:R-:W-:Y:S01]  /*0fc0*/  IMAD.MOV.U32 R3, RZ, RZ, RZ ;  /* 0x000000ffff037224 */ /* 0x000fe200078e00ff */
[----:B------:R-:W-:Y:S01]  /*0fd0*/  ULDC.64 UR8, c[0x0][0xb18] ;  /* 0x0002c60000087ab9 */ /* 0x000fe20000000a00 */
[----:B------:R-:W-:Y:S01]  /*0fe0*/  ULDC UR5, c[0x0][0x424] ;  /* 0x0001090000057ab9 */ /* 0x000fe20000000800 */
[----:B0-----:R-:W-:-:S06]  /*0ff0*/  IMAD.WIDE R186, R7, 0x4, R186 ;  /* 0x0000000407ba7825 */ /* 0x001fcc00078e02ba */
[----:B--2---:R-:W2:Y:S01]  /*1000*/  LDG.E R186, desc[UR44][R186.64] ;  /* 0x0000002cbaba7981 */ /* 0x004ea2000c1e1900 */
[----:B------:R-:W-:-:S04]  /*1010*/  ISETP.NE.U32.AND P0, PT, RZ, UR6, PT ;  /* 0x00000006ff007c0c */ /* 0x000fc8000bf05070 */
[----:B------:R-:W-:Y:S02]  /*1020*/  ISETP.NE.AND.EX P0, PT, RZ, UR7, PT, P0 ;  /* 0x00000007ff007c0c */ /* 0x000fe4000bf05300 */
[----:B--2---:R-:W-:-:S11]  /*1030*/  SHF.R.S32.HI R193, RZ, 0x1f, R186 ;  /* 0x0000001fffc17819 */ /* 0x004fd600000114ba */
[----:B----4-:R-:W-:-:S04]  /*1040*/  @P0 LEA R4, P1, R186, UR6, 0x2 ;  /* 0x00000006ba040c11 */ /* 0x010fc8000f8210ff */
[----:B------:R-:W-:Y:S01]  /*1050*/  @P0 LEA.HI.X R5, R186, UR7, R193, 0x2, P1 ;  /* 0x00000007ba050c11 */ /* 0x000fe200088f14c1 */
[----:B------:R-:W-:-:S04]  /*1060*/  ULDC.64 UR6, c[0x0][0x418] ;  /* 0x0001060000067ab9 */ /* 0x000fc80000000a00 */
[----:B------:R0:W5:Y:S01]  /*1070*/  @P0 LDG.E R3, desc[UR44][R4.64] ;  /* 0x0000002c04030981 */ /* 0x000162000c1e1900 */
[----:B------:R-:W-:Y:S01]  /*1080*/  ISETP.NE.U32.AND P0, PT, RZ, UR8, PT ;  /* 0x00000008ff007c0c */ /* 0x000fe2000bf05070 */
[----:B------:R-:W-:-:S03]  /*1090*/  UISETP.NE.U32.AND UP0, UPT, UR6, URZ, UPT ;  /* 0x0000003f0600728c */ /* 0x000fc6000bf05070 */
[----:B------:R-:W-:Y:S01]  /*10a0*/  ISETP.NE.AND.EX P0, PT, RZ, UR9, PT, P0 ;  /* 0x00000009ff007c0c */ /* 0x000fe2000bf05300 */
[----:B------:R-:W-:Y:S01]  /*10b0*/  UISETP.NE.AND.EX UP0, UPT, UR7, URZ, UPT, UP0 ;  /* 0x0000003f0700728c */ /* 0x000fe2000bf05300 */
[----:B------:R-:W-:-:S03]  /*10c0*/  ULDC UR6, c[0x0][0x2f0] ;  /* 0x0000bc0000067ab9 */ /* 0x000fc60000000800 */
[----:B------:R-:W-:-:S04]  /*10d0*/  USEL UR5, UR5, 0x1, UP0 ;  /* 0x0000000105057887 */ /* 0x000fc80008000000 */
[----:B------:R-:W-:-:S04]  /*10e0*/  UIMAD UR5, UR5, UR6, URZ ;  /* 0x00000006050572a4 */ /* 0x000fc8000f8e023f */
[C---:B0-----:R-:W-:Y:S02]  /*10f0*/  @P0 LEA R4, P1, R186.reuse, UR8, 0x2 ;  /* 0x00000008ba040c11 */ /* 0x041fe4000f8210ff */
[----:B------:R-:W-:Y:S02]  /*1100*/  IMAD.U32 R168, RZ, RZ, UR5 ;  /* 0x00000005ffa87e24 */ /* 0x000fe4000f8e00ff */
[----:B------:R-:W-:-:S05]  /*1110*/  @P0 LEA.HI.X R5, R186, UR9, R193, 0x2, P1 ;  /* 0x00000009ba050c11 */ /* 0x000fca00088f14c1 */
[----:B------:R0:W5:Y:S01]  /*1120*/  @P0 LDG.E R168, desc[UR44][R4.64] ;  /* 0x0000002c04a80981 */ /* 0x000162000c1e1900 */
[----:B------:R-:W-:Y:S01]  /*1130*/  UMOV UR42, UR4 ;  /* 0x00000004002a7c82 */ /* 0x000fe20008000000 */
[----:B-1-3--:R-:W-:Y:S05]  /*1140*/  @P0 BRA `(.L_x_4211) ;  /* 0x0000000000240947 */ /* 0x00afea0003800000 */
        /* <DEDUP_REMOVED lines=8> */
[----:B--2---:R-:W-:-:S07]  /*11d0*/  IMAD.IADD R168, R7, 0x1, -R168 ;  /* 0x0000000107a87824 */ /* 0x004fce00078e0aa8 */
.L_x_4211:
[----:B------:R-:W-:Y:S01]  /*11e0*/  UISETP.NE.AND UP0, UPT, UR37, 0x1, UPT ;  /* 0x000000012500788c */ /* 0x000fe2000bf05270 */
[----:B-----5:R-:W-:Y:S01]  /*11f0*/  IMAD.IADD R168, R168, 0x1, -R3 ;  /* 0x00000001a8a87824 */ /* 0x020fe200078e0a03 */
[----:B------:R-:W-:Y:S01]  /*1200*/  CS2R R164, SRZ ;  /* 0x0000000000a47805 */ /* 0x000fe2000001ff00 */
[----:B------:R-:W-:Y:S01]  /*1210*/  IMAD.MOV.U32 R187, RZ, RZ, R6 ;  /* 0x000000ffffbb7224 */ /* 0x000fe200078e0006 */
[----:B------:R-:W-:Y:S01]  /*1220*/  CS2R R150, SRZ ;  /* 0x0000000000967805 */ /* 0x000fe2000001ff00 */
[----:B------:R-:W-:Y:S01]  /*1230*/  VIADD R0, R168, 0x3f ;  /* 0x0000003fa8007836 */ /* 0x000fe20000000000 */
[----:B------:R-:W-:Y:S02]  /*1240*/  PLOP3.LUT P0, PT, PT, PT, UP0, 0x80, 0x0 ;  /* 0x000000000000781c */ /* 0x000fe40003f0f008 */
[----:B------:R-:W-:Y:S02]  /*1250*/  CS2R R148, SRZ ;  /* 0x0000000000947805 */ /* 0x000fe4000001ff00 */
[----:B------:R-:W-:-:S02]  /*1260*/  CS2R R146, SRZ ;  /* 0x0000000000927805 */ /* 0x000fc4000001ff00 */
[----:B------:R-:W-:Y:S02]  /*1270*/  CS2R R144, SRZ ;  /* 0x0000000000907805 */ /* 0x000fe4000001ff00 */
[----:B------:R-:W-:Y:S02]  /*1280*/  SHF.R.S32.HI R3, RZ, 0x1f, R0 ;  /* 0x0000001fff037819 */ /* 0x000fe40000011400 */
[----:B------:R-:W-:Y:S02]  /*1290*/  CS2R R142, SRZ ;  /* 0x00000000008e7805 */ /* 0x000fe4000001ff00 */
[----:B------:R-:W-:Y:S02]  /*12a0*/  CS2R R140, SRZ ;  /* 0x00000000008c7805 */ /* 0x000fe4000001ff00 */
[----:B------:R-:W-:Y:S02]  /*12b0*/  CS2R R138, SRZ ;  /* 0x00000000008a7805 */ /* 0x000fe4000001ff00 */
[----:B------:R-:W-:Y:S01]  /*12c0*/  LEA.HI R3, R3, R0, RZ, 0x6 ;  /* 0x0000000003037211 */ /* 0x000fe200078f30ff */
[----:B------:R-:W-:Y:S01]  /*12d0*/  IMAD.MOV.U32 R0, RZ, RZ, RZ ;  /* 0x000000ffff007224 */ /* 0x000fe200078e00ff */
        /* <DEDUP_REMOVED lines=52> */
[----:B------:R-:W-:Y:S01]  /*1620*/  CS2R R34, SRZ ;  /* 0x0000000000227805 */ /* 0x000fe2000001ff00 */
[----:B------:R-:W-:Y:S01]  /*1630*/  IMAD.MOV.U32 R31, RZ, RZ, RZ ;  /* 0x000000ffff1f7224 */ /* 0x000fe200078e00ff */
[----:B------:R-:W-:Y:S02]  /*1640*/  CS2R R10, SRZ ;  /* 0x00000000000a7805 */ /* 0x000fe4000001ff00 */
[----:B------:R-:W-:Y:S01]  /*1650*/  CS2R R174, SRZ ;  /* 0x0000000000ae7805 */ /* 0x000fe2000001ff00 */
[----:B------:R-:W-:Y:S01]  /*1660*/  IMAD.MOV.U32 R27, RZ, RZ, RZ ;  /* 0x000000ffff1b7224 */ /* 0x000fe200078e00ff */
[----:B------:R-:W-:-:S02]  /*1670*/  CS2R R8, SRZ ;  /* 0x0000000000087805 */ /* 0x000fc4000001ff00 */
[----:B------:R-:W-:Y:S01]  /*1680*/  SHF.R.S32.HI R176, RZ, 0x6, R3 ;  /* 0x00000006ffb07819 */ /* 0x000fe20000011403 */
[----:B------:R-:W-:Y:S06]  /*1690*/  @!P0 BRA `(.L_x_4212) ;  /* 0x0000001400d88947 */ /* 0x000fec0003800000 */
[----:B------:R-:W-:Y:S02]  /*16a0*/  ISETP.GE.AND P1, PT, R168, 0x1, PT ;  /* 0x00000001a800780c */ /* 0x000fe40003f26270 */
[----:B------:R-:W-:-:S11]  /*16b0*/  PLOP3.LUT P0, PT, PT, PT, PT, 0x80, 0x0 ;  /* 0x000000000000781c */ /* 0x000fd60003f0f070 */
[----:B------:R-:W-:Y:S05]  /*16c0*/  @!P1 BRA `(.L_x_4213) ;  /* 0x0000007800f09947 */ /* 0x000fea0003800000 */
[----:B------:R-:W1:Y:S01]  /*16d0*/  SHFL.IDX PT, R3, R197, RZ, 0x1f ;  /* 0x00001fffc5037589 */ /* 0x000e6200000e0000 */
[----:B------:R-:W-:Y:S01]  /*16e0*/  UMOV UR7, 0x40000040 ;  /* 0x4000004000077882 */ /* 0x000fe20000000000 */
[----:B------:R-:W-:Y:S01]  /*16f0*/  UMOV UR13, 0x40000040 ;  /* 0x40000040000d7882 */ /* 0x000fe20000000000 */
[----:B------:R-:W-:Y:S01]  /*1700*/  UMOV UR15, 0x40000040 ;  /* 0x40000040000f7882 */ /* 0x000fe20000000000 */
[----:B------:R-:W-:Y:S01]  /*1710*/  BAR.SYNC.DEFER_BLOCKING 0xe, 0x100 ;  /* 0x0384000000007b1d */ /* 0x000fe20000010000 */
[----:B------:R-:W-:-:S05]  /*1720*/  UISETP.NE.AND UP0, UPT, UR41, 0x3, UPT ;  /* 0x000000032900788c */ /* 0x000fca000bf05270 */
[----:B------:R-:W-:Y:S01]  /*1730*/  UMOV UR17, 0x40000040 ;  /* 0x4000004000117882 */ /* 0x000fe20000000000 */
[----:B------:R-:W-:Y:S01]  /*1740*/  UMOV UR19, 0x40000040 ;  /* 0x4000004000137882 */ /* 0x000fe20000000000 */
[----:B------:R-:W-:Y:S01]  /*1750*/  UMOV UR9, 0x40000040 ;  /* 0x4000004000097882 */ /* 0x000fe20000000000 */
[----:B------:R-:W-:Y:S01]  /*1760*/  UMOV UR11, 0x40000040 ;  /* 0x40000040000b7882 */ /* 0x000fe20000000000 */
[----:B------:R-:W-:Y:S02]  /*1770*/  PLOP3.LUT P1, PT, PT, PT, UP0, 0x80, 0x0 ;  /* 0x000000000000781c */ /* 0x000fe40003f2f008 */
[----:B-1----:R-:W-:Y:S01]  /*1780*/  R2UR UR4, R3 ;  /* 0x00000000030472ca */ /* 0x002fe200000e0000 */
        /* <DEDUP_REMOVED lines=15> */
[----:B------:R-:W-:Y:S01]  /*1880*/  ULEA UR6, UR36, UR20, 0xc ;  /* 0x0000001424067291 */ /* 0x000fe2000f8e603f */
[----:B------:R-:W-:Y:S01]  /*1890*/  UMOV UR5, 0x40000040 ;  /* 0x4000004000057882 */ /* 0x000fe20000000000 */
[----:B------:R-:W-:Y:S02]  /*18a0*/  UIADD3 UR8, UR4, 0x6, URZ ;  /* 0x0000000604087890 */ /* 0x000fe4000fffe03f */
[----:B------:R-:W-:Y:S02]  /*18b0*/  UIADD3 UR14, UR6, 0x80, URZ ;  /* 0x00000080060e7890 */ /* 0x000fe4000fffe03f */
[----:B------:R-:W-:-:S03]  /*18c0*/  UIADD3 UR18, UR6, 0x100, URZ ;  /* 0x0000010006127890 */ /* 0x000fc6000fffe03f */
[----:B------:R-:W-:Y:S01]  /*18d0*/  HGMMA.64x256x16.F32.BF16 R24, gdesc[UR4].tnspB, RZ, !UPT, gsb0 ;  /* 0x43e00000041879f0 */ /* 0x000fe2000c0018ff */
[----:B------:R-:W-:Y:S02]  /*18e0*/  UIADD3 UR10, UR6, 0x180, URZ ;  /* 0x00000180060a7890 */ /* 0x000fe4000fffe03f */
        /* <DEDUP_REMOVED lines=16> */
.L_x_4214:
[----:B------:R-:W-:Y:S01]  /*19f0*/  ULEA UR6, UR36, UR40, 0x3 ;  /* 0x0000002824067291 */ /* 0x000fe2000f8e183f */
[----:B------:R-:W-:-:S03]  /*1a00*/  ISETP.GE.AND P0, PT, R168, 0x41, PT ;  /* 0x00000041a800780c */ /* 0x000fc60003f06270 */
[----:B------:R-:W-:-:S04]  /*1a10*/  UIADD3 UR6, UR6, 0x38860, URZ ;  /* 0x0003886006067890 */ /* 0x000fc8000fffe03f */
[----:B------:R-:W-:-:S09]  /*1a20*/  UPRMT UR6, UR39, 0x654, UR6 ;  /* 0x0000065427067896 */ /* 0x000fd20008000006 */
[----:B------:R-:W-:Y:S01]  /*1a30*/  SYNCS.ARRIVE.TRANS64.RED.A1T0 RZ, [UR6], RZ ;  /* 0x000000ffffff79a7 */ /* 0x000fe20008100406 */
[----:B------:R-:W-:Y:S05]  /*1a40*/  @!P0 BRA `(.L_x_4215) ;  /* 0x0000000800b48947 */ /* 0x000fea0003800000 */
[----:B------:R-:W-:-:S07]  /*1a50*/  VIADD R176, R176, 0xfffffffe ;  /* 0xfffffffeb0b07836 */ /* 0x000fce0000000000 */
.L_x_4217:
[----:B------:R-:W-:Y:S01]  /*1a60*/  BAR.SYNC.DEFER_BLOCKING 0xe, 0x100 ;  /* 0x0384000000007b1d */ /* 0x000fe20000010000 */
[----:B0-----:R-:W-:Y:S01]  /*1a70*/  IMAD.U32 R4, RZ, RZ, UR36 ;  /* 0x00000024ff047e24 */ /* 0x001fe2000f8e00ff */
        /* <DEDUP_REMOVED lines=146> */
[----:B------:R-:W-:Y:S01]  /*23a0*/  HGMMA.64x256x16.F32.BF16 R24, gdesc[UR4].tnspB, R24, gsb0 ;  /* 0x43e00000041879f0 */ /* 0x000fe20008001818 */
[----:B------:R-:W-:-:S06]  /*23b0*/  USEL UR6, URZ, 0x1, UP0 ;  /* 0x000000013f067887 */ /* 0x000fcc0008000000 */
[----:B------:R-:W-:Y:S01]  /*23c0*/  LOP3.LUT R2, R2, UR6, RZ, 0x3c, !PT ;  /* 0x0000000602027c12 */ /* 0x000fe2000f8e3cff */
[----:B------:R-:W-:Y:S02]  /*23d0*/  WARPGROUP.DEPBAR.LE gsb0, 0x0 ;  /* 0x00008000000079c5 */ /* 0x000fe40000010000 */
[----:B------:R-:W-:-:S15]  /*23e0*/  WARPGROUP.ARRIVE ;  /* 0x00000000000079c5 */ /* 0x000fde0000000000 */
[----:B------:R-:W-:-:S03]  /*23f0*/  NOP ;  /* 0x0000000000007918 */ /* 0x000fc60000000000 */
        /* <DEDUP_REMOVED lines=13> */
.L_x_4216:
[----:B------:R-:W-:-:S04]  /*24d0*/  ULEA UR6, UR36, UR40, 0x3 ;  /* 0x0000002824067291 */ /* 0x000fc8000f8e183f */
[----:B------:R-:W-:-:S04]  /*24e0*/  UIADD3 UR6, UR6, 0x38860, URZ ;  /* 0x0003886006067890 */ /* 0x000fc8000fffe03f */
[----:B------:R-:W-:-:S09]  /*24f0*/  UPRMT UR6, UR39, 0x654, UR6 ;  /* 0x0000065427067896 */ /* 0x000fd20008000006 */
[----:B------:R-:W-:Y:S01]  /*2500*/  SYNCS.ARRIVE.TRANS64.RED.A1T0 RZ, [UR6], RZ ;  /* 0x000000ffffff79a7 */ /* 0x000fe20008100406 */
[----:B------:R-:W-:Y:S05]  /*2510*/  @P0 BRA `(.L_x_4217) ;  /* 0xfffffff400500947 */ /* 0x000fea000383ffff */
.L_x_4215:
[----:B------:R-:W-:Y:S01]  /*2520*/  BAR.SYNC.DEFER_BLOCKING 0xe, 0x100 ;  /* 0x0384000000007b1d */ /* 0x000fe20000010000 */
[----:B0-----:R-:W-:Y:S01]  /*2530*/  MOV R4, UR36 ;  /* 0x0000002400047c02 */ /* 0x001fe20008000f00 */
[----:B------:R-:W-:Y:S01]  /*2540*/  UIADD3 UR36, UR36, 0x1, URZ ;  /* 0x0000000124247890 */ /* 0x000fe2000fffe03f */
[----:B------:R-:W-:-:S03]  /*2550*/  PLOP3.LUT P0, PT, PT, PT, PT, 0x8, 0x0 ;  /* 0x000000000000781c */ /* 0x000fc60003f0e170 */
        /* <DEDUP_REMOVED lines=136> */
[----:B------:R-:W-:Y:S06]  /*2de0*/  BAR.ARV 0xf, 0x100 ;  /* 0x03c4000000007b1d */ /* 0x000fec0000002000 */
[----:B------:R-:W-:Y:S05]  /*2df0*/  BRA `(.L_x_4213) ;  /* 0x0000006400247947 */ /* 0x000fea0003800000 */
.L_x_4212:
[----:B------:R-:W-:Y:S02]  /*2e00*/  ISETP.GE.AND P1, PT, R168, 0x1, PT ;  /* 0x00000001a800780c */ /* 0x000fe40003f26270 */
[----:B------:R-:W-:-:S11]  /*2e10*/  PLOP3.LUT P0, PT, PT, PT, PT, 0x80, 0x0 ;  /* 0x000000000000781c */ /* 0x000fd60003f0f070 */
[----:B------:R-:W-:Y:S05]  /*2e20*/  @!P1 BRA `(.L_x_4213) ;  /* 0x0000006400189947 */ /* 0x000fea0003800000 */
[----:B------:R-:W1:Y:S02]  /*2e30*/  SHFL.IDX PT, R0, R197, RZ, 0x1f ;  /* 0x00001fffc5007589 */ /* 0x000e6400000e0000 */
[----:B-1----:R-:W-:-:S13]  /*2e40*/  R2UR UR4, R0 ;  /* 0x00000000000472ca */ /* 0x002fda00000e0000 */
        /* <DEDUP_REMOVED lines=14> */
[----:B0-----:R-:W-:Y:S01]  /*2f30*/  IMAD.U32 R4, RZ, RZ, UR4 ;  /* 0x00000004ff047e24 */ /* 0x001fe2000f8e00ff */
        /* <DEDUP_REMOVED lines=12> */
.L_x_4218:
[----:B------:R-:W-:-:S04]  /*3000*/  LEA.HI R0, R196, R196, RZ, 0x1 ;  /* 0x000000c4c4007211 */ /* 0x000fc800078f08ff */
[----:B------:R-:W-:Y:S01]  /*3010*/  LOP3.LUT R3, R0, 0xfffffffe, RZ, 0xc0, !PT ;  /* 0xfffffffe00037812 */ /* 0x000fe200078ec0ff */
[----:B------:R-:W-:-:S04]  /*3020*/  IMAD.U32 R0, RZ, RZ, UR41 ;  /* 0x00000029ff007e24 */ /* 0x000fc8000f8e00ff */
[----:B------:R-:W-:Y:S01]  /*3030*/  IMAD.IADD R3, R196, 0x1, -R3 ;  /* 0x00000001c4037824 */ /* 0x000fe200078e0a03 */
[----:B------:R-:W-:-:S04]  /*3040*/  ISETP.NE.AND P0, PT, R0, 0x3, PT ;  /* 0x000000030000780c */ /* 0x000fc80003f05270 */
[----:B------:R-:W-:-:S04]  /*3050*/  SHF.L.U32 R3, R3, 0x1f, RZ ;  /* 0x0000001f03037819 */ /* 0x000fc800000006ff */
[----:B------:R-:W1:Y:S02]  /*3060*/  SYNCS.PHASECHK.TRANS64.TRYWAIT P1, [UR40+0x38800], R3 ;  /* 0x03880003ff0075a7 */ /* 0x000e640008020168 */
[----:B-1----:R-:W-:Y:S05]  /*3070*/  @!P1 BRA `(.L_x_4219) ;  /* 0x000000f000c89947 */ /* 0x002fea0003800000 */
.L_x_4346:
[----:B------:R-:W-:Y:S05]  /*3080*/  @!P0 BRA `(.L_x_4220) ;  /* 0x0000000000048947 */ /* 0x000fea0003800000 */
[----:B------:R-:W-:Y:S01]  /*3090*/  BPT.TRAP 0x1 ;  /* 0x000000040000795c */ /* 0x000fe20000300000 */
.L_x_4220:
[----:B------:R-:W-:Y:S01]  /*30a0*/  IMAD.U32 R7, RZ, RZ, UR36 ;  /* 0x00000024ff077e24 */ /* 0x000fe2000f8e00ff */
[----:B0-----:R-:W-:-:S04]  /*30b0*/  SHF.L.U32 R4, R2, 0x1f, RZ ;  /* 0x0000001f02047819 */ /* 0x001fc800000006ff */
[----:B------:R-:W-:-:S04]  /*30c0*/  LEA R7, R7, UR40, 0x3 ;  /* 0x0000002807077c11 */ /* 0x000fc8000f8e18ff */
[----:B------:R0:W2:Y:S01]  /*30d0*/  SYNCS.PHASECHK.TRANS64.TRYWAIT P1, [R7+URZ+0x38830], R4 ;  /* 0x03883004070075a7 */ /* 0x0000a2000802017f */
[----:B------:R-:W-:Y:S05]  /*30e0*/  @!P0 BRA `(.L_x_4221) ;  /* 0x0000000000048947 */ /* 0x000fea0003800000 */
[----:B------:R-:W-:Y:S01]  /*30f0*/  BPT.TRAP 0x1 ;  /* 0x000000040000795c */ /* 0x000fe20000300000 */
.L_x_4221:
[----:B--2---:R-:W-:Y:S05]  /*3100*/  @P1 BRA `(.L_x_4222) ;  /* 0x0000000000081947 */ /* 0x004fea0003800000 */
[----:B------:R-:W2:Y:S02]  /*3110*/  SYNCS.PHASECHK.TRANS64.TRYWAIT P1, [R7+URZ+0x38830], R4 ;  /* 0x03883004070075a7 */ /* 0x000ea4000802017f */
[----:B--2---:R-:W-:Y:S05]  /*3120*/  @!P1 BRA `(.L_x_4223) ;  /* 0x000000f000b49947 */ /* 0x004fea0003800000 */
.L_x_4222:
[----:B------:R-:W-:-:S04]  /*3130*/  UIADD3 UR4, UR40, 0x22400, URZ ;  /* 0x0002240028047890 */ /* 0x000fc8000fffe03f */
[----:B------:R-:W-:-:S04]  /*3140*/  USHF.R.U32.HI UR4, URZ, 0x4, UR4 ;  /* 0x000000043f047899 */ /* 0x000fc80008011604 */
[----:B------:R-:W-:-:S06]  /*3150*/  ULOP3.LUT UR4, UR4, 0x3fff, URZ, 0xc0, !UPT ;  /* 0x00003fff04047892 */ /* 0x000fcc000f8ec03f */
[----:B-1----:R-:W-:Y:S01]  /*3160*/  IMAD.U32 R0, RZ, RZ, UR4 ;  /* 0x00000004ff007e24 */ /* 0x002fe2000f8e00ff */
        /* <DEDUP_REMOVED lines=34> */
[----:B------:R-:W1:Y:S02]  /*3390*/  SYNCS.PHASECHK.TRANS64.TRYWAIT P1, [UR40+0x38810], R3 ;  /* 0x03881003ff0075a7 */ /* 0x000e640008020168 */
[----:B-1----:R-:W-:Y:S05]  /*33a0*/  @!P1 BRA `(.L_x_4224) ;  /* 0x000000f000289947 */ /* 0x002fea0003800000 */
.L_x_4347:
[----:B------:R-:W-:Y:S05]  /*33b0*/  @!P0 BRA `(.L_x_4225) ;  /* 0x0000000000048947 */ /* 0x000fea0003800000 */
[----:B------:R-:W-:Y:S01]  /*33c0*/  BPT.TRAP 0x1 ;  /* 0x000000040000795c */ /* 0x000fe20000300000 */
.L_x_4225:
[----:B------:R3:W4:Y:S01]  /*33d0*/  SYNCS.PHASECHK.TRANS64.TRYWAIT P1, [R7+URZ+0x38850], R4 ;  /* 0x03885004070075a7 */ /* 0x000722000802017f */
[----:B------:R-:W-:Y:S05]  /*33e0*/  @!P0 BRA `(.L_x_4226) ;  /* 0x0000000000048947 */ /* 0x000fea0003800000 */
[----:B------:R-:W-:Y:S01]  /*33f0*/  BPT.TRAP 0x1 ;  /* 0x000000040000795c */ /* 0x000fe20000300000 */
.L_x_4226:
[----:B----4-:R-:W-:Y:S05]  /*3400*/  @P1 BRA `(.L_x_4227) ;  /* 0x0000000000081947 */ /* 0x010fea0003800000 */
[----:B------:R-:W4:Y:S02]  /*3410*/  SYNCS.PHASECHK.TRANS64.TRYWAIT P1, [R7+URZ+0x38850], R4 ;  /* 0x03885004070075a7 */ /* 0x000f24000802017f */
[----:B----4-:R-:W-:Y:S05]  /*3420*/  @!P1 BRA `(.L_x_4228) ;  /* 0x000000f000209947 */ /* 0x010fea0003800000 */
.L_x_4227:
[----:B------:R-:W-:Y:S01]  /*3430*/  UIADD3 UR4, UR40, 0x400, URZ ;  /* 0x0000040028047890 */ /* 0x000fe2000fffe03f */
[----:B------:R-:W-:Y:S01]  /*3440*/  WARPGROUP.ARRIVE ;  /* 0x00000000000079c5 */ /* 0x000fe20000000000 */
[----:B------:R-:W-:-:S05]  /*3450*/  UIADD3 UR5, UR40, 0x26400, URZ ;  /* 0x0002640028057890 */ /* 0x000fca000fffe03f */
[----:B-1----:R-:W1:Y:S01]  /*3460*/  S2R R3, SR_TID.X ;  /* 0x0000000000037919 */ /* 0x002e620000002100 */
        /* <DEDUP_REMOVED lines=18> */
[----:B-1----:R-:W-:-:S06]  /*3590*/  SHF.R.U32.HI R3, RZ, 0x7, R3 ;  /* 0x00000007ff037819 */ /* 0x002fcc0000011603 */
[----:B------:R-:W1:Y:S02]  /*35a0*/  SHFL.IDX PT, R3, R3, RZ, 0x1f ;  /* 0x00001fff03037589 */ /* 0x000e6400000e0000 */
[----:B-1----:R-:W-:-:S13]  /*35b0*/  R2UR UR7, R3 ;  /* 0x00000000030772ca */ /* 0x002fda00000e0000 */
        /* <DEDUP_REMOVED lines=251> */
.L_x_4229:
        /* <DEDUP_REMOVED lines=8> */
[----:B------:R-:W1:Y:S01]  /*45f0*/  MUFU.TANH R24, R24 ;  /* 0x0000001800187308 */ /* 0x000e620000002400 */
[----:B------:R-:W-:Y:S01]  /*4600*/  IADD3 R3, -R18, 0x40, R3 ;  /* 0x0000004012037810 */ /* 0x000fe20007ffe103 */
[----:B------:R-:W-:Y:S01]  /*4610*/  FMUL.FTZ R33, R33, UR5 ;  /* 0x0000000521217c20 */ /* 0x000fe20008410000 */
[----:B------:R-:W-:Y:S01]  /*4620*/  FMUL.FTZ R27, R27, UR5 ;  /* 0x000000051b1b7c20 */ /* 0x000fe20008410000 */
[----:B------:R-:W-:Y:S01]  /*4630*/  FMUL.FTZ R36, R36, UR5 ;  /* 0x0000000524247c20 */ /* 0x000fe20008410000 */
[C---:B------:R-:W-:Y:S01]  /*4640*/  ISETP.GT.AND P5, PT, R3.reuse, RZ, PT ;  /* 0x000000ff0300720c */ /* 0x040fe20003fa4270 */
[----:B------:R-:W-:Y:S01]  /*4650*/  FMUL.FTZ R30, R30, UR5 ;  /* 0x000000051e1e7c20 */ /* 0x000fe20008410000 */
[C---:B------:R-:W-:Y:S01]  /*4660*/  ISETP.GT.AND P4, PT, R3.reuse, 0x1, PT ;  /* 0x000000010300780c */ /* 0x040fe20003f84270 */
[----:B------:R-:W5:Y:S01]  /*4670*/  MUFU.TANH R25, R25 ;  /* 0x0000001900197308 */ /* 0x000f620000002400 */
[----:B------:R-:W-:Y:S01]  /*4680*/  ISETP.GT.AND P3, PT, R3, 0x8, PT ;  /* 0x000000080300780c */ /* 0x000fe20003f64270 */
[----:B------:R-:W-:Y:S01]  /*4690*/  FMUL.FTZ R37, R37, UR5 ;  /* 0x0000000525257c20 */ /* 0x000fe20008410000 */
[----:B------:R-:W-:Y:S01]  /*46a0*/  FMUL.FTZ R31, R31, UR5 ;  /* 0x000000051f1f7c20 */ /* 0x000fe20008410000 */
[C---:B------:R-:W-:Y:S01]  /*46b0*/  ISETP.GT.AND P2, PT, R3.reuse, 0x9, PT ;  /* 0x000000090300780c */ /* 0x040fe20003f44270 */
[----:B------:R-:W-:Y:S01]  /*46c0*/  FMUL.FTZ R40, R40, UR5 ;  /* 0x0000000528287c20 */ /* 0x000fe20008410000 */
[----:B------:R-:W-:Y:S01]  /*46d0*/  FMUL.FTZ R34, R34, UR5 ;  /* 0x0000000522227c20 */ /* 0x000fe20008410000 */
[----:B------:R-:W-:Y:S01]  /*46e0*/  ISETP.GT.AND P1, PT, R3, 0x10, PT ;  /* 0x000000100300780c */ /* 0x000fe20003f24270 */
[----:B------:R-:W0:Y:S01]  /*46f0*/  MUFU.TANH R28, R28 ;  /* 0x0000001c001c7308 */ /* 0x000e220000002400 */
[----:B-1----:R-:W-:Y:S01]  /*4700*/  FSEL R24, R24, -INF , P5 ;  /* 0xff80000018187808 */ /* 0x002fe20002800000 */
[----:B------:R-:W-:Y:S01]  /*4710*/  FMUL.FTZ R41, R41, UR5 ;  /* 0x0000000529297c20 */ /* 0x000fe20008410000 */
[----:B------:R-:W-:Y:S01]  /*4720*/  FMUL.FTZ R35, R35, UR5 ;  /* 0x0000000523237c20 */ /* 0x000fe20008410000 */
[----:B------:R-:W-:Y:S01]  /*4730*/  ISETP.GT.AND P6, PT, R3, 0x11, PT ;  /* 0x000000110300780c */ /* 0x000fe20003fc4270 */
[----:B------:R-:W-:Y:S01]  /*4740*/  FMUL.FTZ R44, R44, UR5 ;  /* 0x000000052c2c7c20 */ /* 0x000fe20008410000 */
[----:B------:R-:W-:Y:S01]  /*4750*/  FMUL.FTZ R38, R38, UR5 ;  /* 0x0000000526267c20 */ /* 0x000fe20008410000 */
[----:B------:R-:W-:Y:S01]  /*4760*/  FMUL.FTZ R45, R45, UR5 ;  /* 0x000000052d2d7c20 */ /* 0x000fe20008410000 */
[----:B------:R-:W1:Y:S01]  /*4770*/  MUFU.TANH R29, R29 ;  /* 0x0000001d001d7308 */ /* 0x000e620000002400 */
        /* <DEDUP_REMOVED lines=12> */
[----:B--234-:R-:W-:Y:S01]  /*4840*/  FMNMX.FTZ R4, R28, R5, !PT ;  /* 0x000000051c047209 */ /* 0x01cfe20007810000 */
[----:B------:R-:W-:Y:S01]  /*4850*/  FMUL.FTZ R47, R47, UR5 ;  /* 0x000000052f2f7c20 */ /* 0x000fe20008410000 */
[----:B------:R-:W-:Y:S01]  /*4860*/  FMUL.FTZ R50, R50, UR5 ;  /* 0x0000000532327c20 */ /* 0x000fe20008410000 */
[----:B------:R-:W0:Y:S01]  /*4870*/  MUFU.TANH R26, R26 ;  /* 0x0000001a001a7308 */ /* 0x000e220000002400 */
[----:B-1----:R-:W-:Y:S01]  /*4880*/  FSEL R29, R29, -INF , P2 ;  /* 0xff8000001d1d7808 */ /* 0x002fe20001000000 */
[----:B------:R-:W-:Y:S01]  /*4890*/  FMUL.FTZ R51, R51, UR5 ;  /* 0x0000000533337c20 */ /* 0x000fe20008410000 */
[----:B------:R-:W-:Y:S01]  /*48a0*/  FMUL.FTZ R54, R54, UR5 ;  /* 0x0000000536367c20 */ /* 0x000fe20008410000 */
[----:B------:R-:W-:Y:S01]  /*48b0*/  FMUL.FTZ R55, R55, UR5 ;  /* 0x0000000537377c20 */ /* 0x000fe20008410000 */
[----:B------:R-:W-:Y:S01]  /*48c0*/  FMNMX.FTZ R5, R29, R4, !PT ;  /* 0x000000041d057209 */ /* 0x000fe20007810000 */
[----:B------:R-:W-:Y:S01]  /*48d0*/  ULDC UR11, c[0x0][0xa80] ;  /* 0x0002a000000b7ab9 */ /* 0x000fe20000000800 */
[----:B------:R-:W-:Y:S01]  /*48e0*/  R2UR UR6, R7 ;  /* 0x00000000070672ca */ /* 0x000fe200000e0000 */
[----:B------:R-:W1:Y:S01]  /*48f0*/  MUFU.TANH R33, R33 ;  /* 0x0000002100217308 */ /* 0x000e620000002400 */
[----:B-----5:R-:W-:Y:S01]  /*4900*/  FSEL R32, R32, -INF , P1 ;  /* 0xff80000020207808 */ /* 0x020fe20000800000 */
[----:B------:R-:W-:Y:S01]  /*4910*/  ULOP3.LUT UR5, UR43, 0x2000000, URZ, 0xfc, !UPT ;  /* 0x020000002b057892 */ /* 0x000fe2000f8efc3f */
[----:B------:R-:W-:-:S02]  /*4920*/  UMOV UR15, 0x40000040 ;  /* 0x40000040000f7882 */ /* 0x000fc40000000000 */
[----:B------:R-:W-:Y:S01]  /*4930*/  FMNMX.FTZ R4, R32, R5, !PT ;  /* 0x0000000520047209 */ /* 0x000fe20007810000 */
[----:B------:R-:W-:Y:S02]  /*4940*/  ULEA UR10, UR36, UR5, 0xc ;  /* 0x00000005240a7291 */ /* 0x000fe4000f8e603f */
[----:B------:R-:W2:Y:S01]  /*4950*/  MUFU.TANH R27, R27 ;  /* 0x0000001b001b7308 */ /* 0x000ea20000002400 */
[----:B0-----:R-:W-:Y:S01]  /*4960*/  FSEL R26, R26, -INF , P5 ;  /* 0xff8000001a1a7808 */ /* 0x001fe20002800000 */
[----:B------:R-:W-:Y:S01]  /*4970*/  UMOV UR7, 0x40000040 ;  /* 0x4000004000077882 */ /* 0x000fe20000000000 */
[----:B------:R-:W-:Y:S01]  /*4980*/  ISETP.GT.AND P5, PT, R3, 0x18, PT ;  /* 0x000000180300780c */ /* 0x000fe20003fa4270 */
[----:B------:R-:W-:Y:S01]  /*4990*/  UIADD3 UR6, UR6, 0x38840, URZ ;  /* 0x0003884006067890 */ /* 0x000fe2000fffe03f */
[----:B------:R-:W-:-:S03]  /*49a0*/  UMOV UR14, UR10 ;  /* 0x0000000a000e7c82 */ /* 0x000fc60008000000 */
[----:B------:R-:W0:Y:S01]  /*49b0*/  MUFU.TANH R36, R36 ;  /* 0x0000002400247308 */ /* 0x000e220000002400 */
[----:B-1----:R-:W-:Y:S01]  /*49c0*/  FSEL R33, R33, -INF , P6 ;  /* 0xff80000021217808 */ /* 0x002fe20003000000 */
[----:B------:R-:W-:-:S03]  /*49d0*/  UPRMT UR6, UR39, 0x654, UR6 ;  /* 0x0000065427067896 */ /* 0x000fc60008000006 */
[----:B------:R-:W-:-:S03]  /*49e0*/  FMNMX.FTZ R5, R33, R4, !PT ;  /* 0x0000000421057209 */ /* 0x000fc60007810000 */
[----:B------:R-:W1:Y:S01]  /*49f0*/  MUFU.TANH R30, R30 ;  /* 0x0000001e001e7308 */ /* 0x000e620000002400 */
[----:B--2---:R-:W-:Y:S02]  /*4a00*/  FSEL R27, R27, -INF , P4 ;  /* 0xff8000001b1b7808 */ /* 0x004fe40002000000 */
[----:B------:R-:W-:Y:S01]  /*4a10*/  ISETP.GT.AND P4, PT, R3, 0x19, PT ;  /* 0x000000190300780c */ /* 0x000fe20003f84270 */
[----:B------:R-:W-:Y:S01]  /*4a20*/  SYNCS.ARRIVE.TRANS64.RED.A1T0 RZ, [UR6], RZ ;  /* 0x000000ffffff79a7 */ /* 0x000fe20008100406 */
[----:B------:R-:W-:-:S03]  /*4a30*/  UIADD3 UR6, UR10, 0x80, URZ ;  /* 0x000000800a067890 */ /* 0x000fc6000fffe03f */
[----:B------:R-:W2:Y:S01]  /*4a40*/  MUFU.TANH R37, R37 ;  /* 0x0000002500257308 */ /* 0x000ea20000002400 */
[----:B0-----:R-:W-:-:S04]  /*4a50*/  FSEL R36, R36, -INF , P5 ;  /* 0xff80000024247808 */ /* 0x001fc80002800000 */
        /* <DEDUP_REMOVED lines=41> */
[----:B--2---:R-:W-:-:S07]  /*4cf0*/  FSEL R49, R49, -INF , P4 ;  /* 0xff80000031317808 */ /* 0x004fce0002000000 */
[----:B------:R-:W2:Y:S01]  /*4d00*/  MUFU.TANH R53, R53 ;  /* 0x0000003500357308 */ /* 0x000ea20000002400 */
[----:B0-----:R-:W-:Y:S02]  /*4d10*/  FSEL R43, R43, -INF , P2 ;  /* 0xff8000002b2b7808 */ /* 0x001fe40001000000 */
[----:B------:R-:W-:Y:S02]  /*4d20*/  ISETP.GT.AND P2, PT, R3, 0x39, PT ;  /* 0x000000390300780c */ /* 0x000fe40003f44270 */
[----:B------:R-:W-:-:S03]  /*4d30*/  FMNMX.FTZ R3, R49, R4, !PT ;  /* 0x0000000431037209 */ /* 0x000fc60007810000 */
[----:B------:R-:W0:Y:S01]  /*4d40*/  MUFU.TANH R46, R46 ;  /* 0x0000002e002e7308 */ /* 0x000e220000002400 */
[----:B-1----:R-:W-:-:S04]  /*4d50*/  FSEL R52, R52, -INF , P3 ;  /* 0xff80000034347808 */ /* 0x002fc80001800000 */
[----:B------:R-:W-:Y:S02]  /*4d60*/  FMNMX.FTZ R4, R52, R3, !PT ;  /* 0x0000000334047209 */ /* 0x000fe40007810000 */
[----:B------:R-:W-:Y:S01]  /*4d70*/  FMNMX.FTZ R3, R26, R27, !PT ;  /* 0x0000001b1a037209 */ /* 0x000fe20007810000 */
[----:B------:R-:W1:Y:S01]  /*4d80*/  MUFU.TANH R47, R47 ;  /* 0x0000002f002f7308 */ /* 0x000e620000002400 */
[----:B--2---:R-:W-:-:S04]  /*4d90*/  FSEL R53, R53, -INF , P2 ;  /* 0xff80000035357808 */ /* 0x004fc80001000000 */
[----:B------:R-:W-:-:S03]  /*4da0*/  FMNMX.FTZ R5, R53, R4, !PT ;  /* 0x0000000435057209 */ /* 0x000fc60007810000 */
[----:B------:R-:W2:Y:S01]  /*4db0*/  MUFU.TANH R50, R50 ;  /* 0x0000003200327308 */ /* 0x000ea20000002400 */
[----:B0-----:R-:W-:Y:S01]  /*4dc0*/  FSEL R46, R46, -INF , P1 ;  /* 0xff8000002e2e7808 */ /* 0x001fe20000800000 */
[----:B------:R-:W0:Y:S06]  /*4dd0*/  SHFL.BFLY PT, R4, R5, 0x2, 0x1f ;  /* 0x0c401f0005047f89 */ /* 0x000e2c00000e0000 */
[----:B------:R-:W3:Y:S01]  /*4de0*/  MUFU.TANH R51, R51 ;  /* 0x0000003300337308 */ /* 0x000ee20000002400 */
[----:B-1----:R-:W-:-:S07]  /*4df0*/  FSEL R47, R47, -INF , P6 ;  /* 0xff8000002f2f7808 */ /* 0x002fce0003000000 */
[----:B------:R-:W1:Y:S01]  /*4e00*/  MUFU.TANH R54, R54 ;  /* 0x0000003600367308 */ /* 0x000e620000002400 */
[----:B--2---:R-:W-:-:S07]  /*4e10*/  FSEL R50, R50, -INF , P5 ;  /* 0xff80000032327808 */ /* 0x004fce0002800000 */
[----:B------:R-:W2:Y:S01]  /*4e20*/  MUFU.TANH R55, R55 ;  /* 0x0000003700377308 */ /* 0x000ea20000002400 */
[----:B---3--:R-:W-:Y:S02]  /*4e30*/  FSEL R51, R51, -INF , P4 ;  /* 0xff80000033337808 */ /* 0x008fe40002000000 */
[----:B0-----:R-:W-:Y:S02]  /*4e40*/  FMNMX.FTZ R6, R5, R4, !PT ;  /* 0x0000000405067209 */ /* 0x001fe40007810000 */
[----:B------:R-:W-:-:S03]  /*4e50*/  FMNMX.FTZ R4, R30, R3, !PT ;  /* 0x000000031e047209 */ /* 0x000fc60007810000 */
[----:B------:R-:W0:Y:S01]  /*4e60*/  SHFL.BFLY PT, R9, R6, 0x1, 0x1f ;  /* 0x0c201f0006097f89 */ /* 0x000e2200000e0000 */
[----:B------:R-:W-:Y:S02]  /*4e70*/  FMNMX.FTZ R3, R31, R4, !PT ;  /* 0x000000041f037209 */ /* 0x000fe40007810000 */
[----:B-1----:R-:W-:Y:S02]  /*4e80*/  FSEL R54, R54, -INF , P3 ;  /* 0xff80000036367808 */ /* 0x002fe40001800000 */
[----:B------:R-:W-:-:S04]  /*4e90*/  FMNMX.FTZ R4, R34, R3, !PT ;  /* 0x0000000322047209 */ /* 0x000fc80007810000 */
[----:B------:R-:W-:Y:S02]  /*4ea0*/  FMNMX.FTZ R3, R35, R4, !PT ;  /* 0x0000000423037209 */ /* 0x000fe40007810000 */
[----:B--2---:R-:W-:Y:S02]  /*4eb0*/  FSEL R55, R55, -INF , P2 ;  /* 0xff80000037377808 */ /* 0x004fe40001000000 */
[----:B------:R-:W-:-:S04]  /*4ec0*/  FMNMX.FTZ R4, R38, R3, !PT ;  /* 0x0000000326047209 */ /* 0x000fc80007810000 */
[----:B------:R-:W-:-:S04]  /*4ed0*/  FMNMX.FTZ R5, R39, R4, !PT ;  /* 0x0000000427057209 */ /* 0x000fc80007810000 */
[----:B------:R-:W-:Y:S02]  /*4ee0*/  FMNMX.FTZ R4, R42, R5, !PT ;  /* 0x000000052a047209 */ /* 0x000fe40007810000 */
[----:B0-----:R-:W-:Y:S02]  /*4ef0*/  FMNMX.FTZ R3, R6, R9, !PT ;  /* 0x0000000906037209 */ /* 0x001fe40007810000 */
        /* <DEDUP_REMOVED lines=23> */
[--C-:B------:R-:W-:Y:S01]  /*5070*/  FFMA.FTZ R169, R48, UR11, -R56.reuse ;  /* 0x0000000b30a97c23 */ /* 0x100fe20008010838 */
[--C-:B------:R-:W-:Y:S01]  /*5080*/  FFMA.FTZ R170, R49, UR11, -R56.reuse ;  /* 0x0000000b31aa7c23 */ /* 0x100fe20008010838 */
[--C-:B------:R-:W-:Y:S01]  /*5090*/  FFMA.FTZ R171, R52, UR11, -R56.reuse ;  /* 0x0000000b34ab7c23 */ /* 0x100fe20008010838 */
[--C-:B------:R-:W-:Y:S01]  /*50a0*/  FFMA.FTZ R172, R53, UR11, -R56.reuse ;  /* 0x0000000b35ac7c23 */ /* 0x100fe20008010838 */
[----:B------:R-:W-:Y:S08]  /*50b0*/  MUFU.EX2 R5, R5 ;  /* 0x0000000500057308 */ /* 0x000ff00000000800 */
[----:B------:R-:W1:Y:S08]  /*50c0*/  MUFU.EX2 R6, R6 ;  /* 0x0000000600067308 */ /* 0x000e700000000800 */
[----:B------:R-:W-:Y:S01]  /*50d0*/  MUFU.EX2 R8, R8 ;  /* 0x0000000800087308 */ /* 0x000fe20000000800 */
[----:B0-----:R-:W-:Y:S01]  /*50e0*/  FMNMX.FTZ R24, R4, R15, !PT ;  /* 0x0000000f04187209 */ /* 0x001fe20007810000 */
[----:B------:R-:W-:-:S04]  /*50f0*/  FFMA.FTZ R15, R41, UR11, -R56 ;  /* 0x0000000b290f7c23 */ /* 0x000fc80008010838 */
        /* <DEDUP_REMOVED lines=12> */
[----:B------:R-:W-:-:S04]  /*51c0*/  FMUL.FTZ R24, R4, UR11 ;  /* 0x0000000b04187c20 */ /* 0x000fc80008410000 */
[----:B------:R-:W0:Y:S01]  /*51d0*/  MUFU.EX2 R13, R13 ;  /* 0x0000000d000d7308 */ /* 0x000e220000000800 */
[----:B------:R-:W-:Y:S02]  /*51e0*/  FSEL R24, R24, RZ, P1 ;  /* 0x000000ff18187208 */ /* 0x000fe40000800000 */
[----:B-1----:R-:W-:Y:S01]  /*51f0*/  F2FP.BF16.F32.PACK_AB R156, R11, R10 ;  /* 0x0000000a0b9c723e */ /* 0x002fe200000010ff */
[----:B------:R-:W-:Y:S02]  /*5200*/  FADD.FTZ R10, R10, R9 ;  /* 0x000000090a0a7221 */ /* 0x000fe40000010000 */
[--C-:B------:R-:W-:Y:S01]  /*5210*/  FFMA.FTZ R173, R26, UR11, -R24.reuse ;  /* 0x0000000b1aad7c23 */ /* 0x100fe20008010818 */
        /* <DEDUP_REMOVED lines=28> */
[----:B------:R-:W-:-:S04]  /*53e0*/  FADD.FTZ R175, R175, R174 ;  /* 0x000000aeafaf7221 */ /* 0x000fc80000010000 */
[----:B------:R1:W-:Y:S01]  /*53f0*/  STSM.16.M88.4 [R22+0x36400], R152 ;  /* 0x0364009816007844 */ /* 0x0003e20000000200 */
[----:B------:R-:W-:Y:S01]  /*5400*/  FADD.FTZ R178, R178, R175 ;  /* 0x000000afb2b27221 */ /* 0x000fe20000010000 */
[----:B------:R-:W-:Y:S08]  /*5410*/  MUFU.EX2 R179, R179 ;  /* 0x000000b300b37308 */ /* 0x000ff00000000800 */
[----:B------:R-:W2:Y:S01]  /*5420*/  MUFU.EX2 R182, R182 ;  /* 0x000000b600b67308 */ /* 0x000ea20000000800 */
[----:B0-----:R-:W-:Y:S01]  /*5430*/  F2FP.BF16.F32.PACK_AB R157, R180, R177 ;  /* 0x000000b1b49d723e */ /* 0x001fe200000010ff */
[----:B------:R-:W-:-:S04]  /*5440*/  FADD.FTZ R177, R177, R178 ;  /* 0x000000b2b1b17221 */ /* 0x000fc80000010000 */
[----:B------:R-:W-:Y:S02]  /*5450*/  FADD.FTZ R180, R180, R177 ;  /* 0x000000b1b4b47221 */ /* 0x000fe40000010000 */
[----:B------:R-:W-:Y:S08]  /*5460*/  MUFU.EX2 R14, R14 ;  /* 0x0000000e000e7308 */ /* 0x000ff00000000800 */
[----:B------:R-:W0:Y:S01]  /*5470*/  MUFU.EX2 R15, R15 ;  /* 0x0000000f000f7308 */ /* 0x000e220000000800 */
[----:B--2---:R-:W-:Y:S01]  /*5480*/  F2FP.BF16.F32.PACK_AB R159, R182, R179 ;  /* 0x000000b3b69f723e */ /* 0x004fe200000010ff */
[----:B------:R-:W-:-:S04]  /*5490*/  FADD.FTZ R179, R179, R180 ;  /* 0x000000b4b3b37221 */ /* 0x000fc80000010000 */
[----:B------:R1:W-:Y:S01]  /*54a0*/  STSM.16.M88.4 [R185], R156 ;  /* 0x0000009cb9007844 */ /* 0x0003e20000000200 */
        /* <DEDUP_REMOVED lines=10> */
[----:B------:R-:W-:Y:S02]  /*5550*/  FADD.FTZ R20, R21, R20 ;  /* 0x0000001415147221 */ /* 0x000fe40000010000 */
        /* <DEDUP_REMOVED lines=11> */
[----:B------:R-:W2:Y:S08]  /*5610*/  MUFU.EX2 R171, R171 ;  /* 0x000000ab00ab7308 */ /* 0x000eb00000000800 */
[----:B------:R-:W3:Y:S01]  /*5620*/  MUFU.EX2 R172, R172 ;  /* 0x000000ac00ac7308 */ /* 0x000ee20000000800 */
[----:B0-----:R-:W-:Y:S01]  /*5630*/  F2FP.BF16.F32.PACK_AB R164, R170, R169 ;  /* 0x000000a9aaa4723e */ /* 0x001fe200000010ff */
[----:B------:R-:W-:-:S04]  /*5640*/  FADD.FTZ R169, R169, R20 ;  /* 0x00000014a9a97221 */ /* 0x000fc80000010000 */
[----:B------:R-:W-:Y:S02]  /*5650*/  FADD.FTZ R170, R170, R169 ;  /* 0x000000a9aaaa7221 */ /* 0x000fe40000010000 */
[----:B------:R-:W-:Y:S02]  /*5660*/  MUFU.EX2 R211, R211 ;  /* 0x000000d300d37308 */ /* 0x000fe40000000800 */
[----:B--2---:R-:W-:-:S06]  /*5670*/  FADD.FTZ R5, R171, R170 ;  /* 0x000000aaab057221 */ /* 0x004fcc0000010000 */
[----:B------:R-:W0:Y:S01]  /*5680*/  MUFU.EX2 R214, R214 ;  /* 0x000000d600d67308 */ /* 0x000e220000000800 */
[C---:B---3--:R-:W-:Y:S01]  /*5690*/  F2FP.BF16.F32.PACK_AB R166, R172.reuse, R171 ;  /* 0x000000abaca6723e */ /* 0x048fe200000010ff */
[----:B------:R-:W-:-:S06]  /*56a0*/  FADD.FTZ R5, R172, R5 ;  /* 0x00000005ac057221 */ /* 0x000fcc0000010000 */
[----:B------:R-:W-:Y:S08]  /*56b0*/  MUFU.EX2 R213, R213 ;  /* 0x000000d500d57308 */ /* 0x000ff00000000800 */
[----:B------:R-:W2:Y:S01]  /*56c0*/  MUFU.EX2 R216, R216 ;  /* 0x000000d800d87308 */ /* 0x000ea20000000800 */
[----:B0-----:R-:W-:Y:S01]  /*56d0*/  F2FP.BF16.F32.PACK_AB R165, R214, R211 ;  /* 0x000000d3d6a5723e */ /* 0x001fe200000010ff */
[----:B------:R-:W-:-:S04]  /*56e0*/  FADD.FTZ R211, R211, R212 ;  /* 0x000000d4d3d37221 */ /* 0x000fc80000010000 */
[----:B------:R-:W-:Y:S01]  /*56f0*/  FADD.FTZ R214, R214, R211 ;  /* 0x000000d3d6d67221 */ /* 0x000fe20000010000 */
[----:B--2---:R-:W-:-:S03]  /*5700*/  F2FP.BF16.F32.PACK_AB R167, R216, R213 ;  /* 0x000000d5d8a7723e */ /* 0x004fc600000010ff */
[----:B------:R-:W-:Y:S02]  /*5710*/  FADD.FTZ R213, R213, R214 ;  /* 0x000000d6d5d57221 */ /* 0x000fe40000010000 */
[----:B------:R1:W-:Y:S01]  /*5720*/  STSM.16.M88.4 [R184], R164 ;  /* 0x000000a4b8007844 */ /* 0x0003e20000000200 */
[----:B------:R-:W-:Y:S01]  /*5730*/  WARPGROUP.ARRIVE ;  /* 0x00000000000079c5 */ /* 0x000fe20000000000 */
[----:B------:R-:W-:-:S05]  /*5740*/  FADD.FTZ R6, R216, R213 ;  /* 0x000000d5d8067221 */ /* 0x000fca0000010000 */
[----:B------:R-:W-:Y:S03]  /*5750*/  HGMMA.64x256x16.F32.BF16 R24, R152, gdesc[UR12].tnspB, RZ, !UPT, gsb0 ;  /* 0x43e0000c98187df0 */ /* 0x000fe6000c0018ff */
        /* <DEDUP_REMOVED lines=10> */
[----:B------:R-:W-:Y:S01]  /*5800*/  HGMMA.64x256x16.F32.BF16 R24, R160, gdesc[UR4].tnspB, R24, gsb0 ;  /* 0x43e00004a0187df0 */ /* 0x000fe20008001818 */
[----:B------:R-:W-:Y:S01]  /*5810*/  UMOV UR6, UR10 ;  /* 0x0000000a00067c82 */ /* 0x000fe20008000000 */
        /* <DEDUP_REMOVED lines=14> */
.L_x_4230:
        /* <DEDUP_REMOVED lines=10> */
.L_x_4242:
        /* <DEDUP_REMOVED lines=9> */
.L_x_4232:
[----:B------:R-:W-:Y:S01]  /*5a30*/  ULEA UR6, UR36, UR40, 0x3 ;  /* 0x0000002824067291 */ /* 0x000fe2000f8e183f */
[----:B------:R-:W-:-:S08]  /*5a40*/  SHF.L.U32 R3, R2, 0x1f, RZ ;  /* 0x0000001f02037819 */ /* 0x000fd000000006ff */
[----:B------:R0:W1:Y:S01]  /*5a50*/  SYNCS.PHASECHK.TRANS64.TRYWAIT P2, [UR6+0x38830], R3 ;  /* 0x03883003ff0075a7 */ /* 0x0000620008040146 */
[----:B------:R-:W-:Y:S05]  /*5a60*/  @!P0 BRA `(.L_x_4233) ;  /* 0x0000000000048947 */ /* 0x000fea0003800000 */
[----:B------:R-:W-:Y:S01]  /*5a70*/  BPT.TRAP 0x1 ;  /* 0x000000040000795c */ /* 0x000fe20000300000 */
.L_x_4233:
[----:B-1----:R-:W-:Y:S05]  /*5a80*/  @P2 BRA `(.L_x_4234) ;  /* 0x0000000000082947 */ /* 0x002fea0003800000 */
[----:B------:R-:W1:Y:S02]  /*5a90*/  SYNCS.PHASECHK.TRANS64.TRYWAIT P2, [UR6+0x38830], R3 ;  /* 0x03883003ff0075a7 */ /* 0x000e640008040146 */
[----:B-1----:R-:W-:Y:S05]  /*5aa0*/  @!P2 BRA `(.L_x_4235) ;  /* 0x000000c80094a947 */ /* 0x002fea0003800000 */
.L_x_4234:
        /* <DEDUP_REMOVED lines=28> */
.L_x_4236:
[----:B------:R2:W3:Y:S01]  /*5c70*/  SYNCS.PHASECHK.TRANS64.TRYWAIT P2, [UR6+0x38850], R3 ;  /* 0x03885003ff0075a7 */ /* 0x0004e20008040146 */
[----:B------:R-:W-:Y:S05]  /*5c80*/  @!P0 BRA `(.L_x_4237) ;  /* 0x0000000000048947 */ /* 0x000fea0003800000 */
[----:B------:R-:W-:Y:S01]  /*5c90*/  BPT.TRAP 0x1 ;  /* 0x000000040000795c */ /* 0x000fe20000300000 */
.L_x_4237:
[----:B---3--:R-:W-:Y:S05]  /*5ca0*/  @P2 BRA `(.L_x_4238) ;  /* 0x0000000000082947 */ /* 0x008fea0003800000 */
[----:B------:R-:W3:Y:S02]  /*5cb0*/  SYNCS.PHASECHK.TRANS64.TRYWAIT P2, [UR6+0x38850], R3 ;  /* 0x03885003ff0075a7 */ /* 0x000ee40008040146 */
[----:B---3--:R-:W-:Y:S05]  /*5cc0*/  @!P2 BRA `(.L_x_4239) ;  /* 0x000000c80024a947 */ /* 0x008fea0003800000 */
.L_x_4238:
[----:B------:R-:W-:Y:S01]  /*5cd0*/  UIADD3 UR10, UR40, 0x26400, URZ ;  /* 0x00026400280a7890 */ /* 0x000fe2000fffe03f */
[----:B------:R-:W-:Y:S01]  /*5ce0*/  WARPGROUP.ARRIVE ;  /* 0x00000000000079c5 */ /* 0x000fe20000000000 */
[----:B------:R-:W-:-:S05]  /*5cf0*/  ULEA UR11, UR36, UR4, 0xc ;  /* 0x00000004240b7291 */ /* 0x000fca000f8e603f */
[----:B-1----:R-:W1:Y:S01]  /*5d00*/  S2R R4, SR_TID.X ;  /* 0x0000000000047919 */ /* 0x002e620000002100 */
[----:B------:R-:W-:Y:S01]  /*5d10*/  USHF.R.U32.HI UR10, URZ, 0x4, UR10 ;  /* 0x000000043f0a7899 */ /* 0x000fe2000801160a */
[----:B------:R-:W-:Y:S01]  /*5d20*/  UMOV UR23, 0x40000040 ;  /* 0x4000004000177882 */ /* 0x000fe20000000000 */
[----:B------:R-:W-:Y:S02]  /*5d30*/  UMOV UR21, 0x40000040 ;  /* 0x4000004000157882 */ /* 0x000fe40000000000 */
[----:B------:R-:W-:Y:S01]  /*5d40*/  ULOP3.LUT UR10, UR10, 0x3fff, URZ, 0xc0, !UPT ;  /* 0x00003fff0a0a7892 */ /* 0x000fe2000f8ec03f */
[----:B------:R-:W-:Y:S01]  /*5d50*/  UMOV UR22, UR11 ;  /* 0x0000000b00167c82 */ /* 0x000fe20008000000 */
[----:B------:R-:W-:Y:S02]  /*5d60*/  UIADD3 UR19, UR11, 0x800, URZ ;  /* 0x000008000b137890 */ /* 0x000fe4000fffe03f */
[----:B------:R-:W-:-:S04]  /*5d70*/  ULOP3.LUT UR10, UR10, 0x10000, URZ, 0xfc, !UPT ;  /* 0x000100000a0a7892 */ /* 0x000fc8000f8efc3f */
[----:B------:R-:W-:-:S03]  /*5d80*/  UIADD3 UR24, UR10, 0x800, URZ ;  /* 0x000008000a187890 */ /* 0x000fc6000fffe03f */
[----:B------:R-:W-:Y:S02]  /*5d90*/  UMOV UR20, UR10 ;  /* 0x0000000a00147c82 */ /* 0x000fe40008000000 */
[----:B------:R-:W-:Y:S01]  /*5da0*/  HGMMA.64x64x16.F32.BF16 R152, gdesc[UR20], R152, gsb0 ;  /* 0x00e00000149879f0 */ /* 0x000fe20008001898 */
[----:B------:R-:W-:Y:S02]  /*5db0*/  UIADD3 UR22, UR11, 0x2, URZ ;  /* 0x000000020b167890 */ /* 0x000fe4000fffe03f */
[----:B------:R-:W-:Y:S01]  /*5dc0*/  UIADD3 UR20, UR10, 0x2, URZ ;  /* 0x000000020a147890 */ /* 0x000fe2000fffe03f */
[----:B------:R-:W-:Y:S01]  /*5dd0*/  UMOV UR23, 0x40000040 ;  /* 0x4000004000177882 */ /* 0x000fe20000000000 */
[----:B------:R-:W-:Y:S01]  /*5de0*/  UMOV UR21, 0x40000040 ;  /* 0x4000004000157882 */ /* 0x000fe20000000000 */
[----:B-1----:R-:W-:-:S05]  /*5df0*/  SHF.R.U32.HI R4, RZ, 0x7, R4 ;  /* 0x00000007ff047819 */ /* 0x002fca0000011604 */
[----:B0-2---:R-:W0:Y:S02]  /*5e00*/  SHFL.IDX PT, R3, R4, RZ, 0x1f ;  /* 0x00001fff04037589 */ /* 0x005e2400000e0000 */
        /* <DEDUP_REMOVED lines=258> */
.L_x_4240:
[----:B------:R-:W-:Y:S01]  /*6e30*/  ULDC UR10, c[0x0][0xad0] ;  /* 0x0002b400000a7ab9 */ /* 0x000fe20000000800 */
[----:B------:R-:W-:Y:S01]  /*6e40*/  ULDC UR11, c[0x0][0xa80] ;  /* 0x0002a000000b7ab9 */ /* 0x000fe20000000800 */
        /* <DEDUP_REMOVED lines=37> */
[----:B------:R-:W-:Y:S01]  /*70a0*/  ULEA UR14, UR36, UR5, 0xc ;  /* 0x00000005240e7291 */ /* 0x000fe2000f8e603f */
[----:B------:R-:W1:Y:S01]  /*70b0*/  MUFU.TANH R153, R153 ;  /* 0x0000009900997308 */ /* 0x000e620000002400 */
[----:B--2---:R-:W-:Y:S01]  /*70c0*/  FMNMX.FTZ R3, R15, R152, !PT ;  /* 0x000000980f037209 */ /* 0x004fe20007810000 */
[----:B------:R-:W-:Y:S01]  /*70d0*/  UMOV UR15, 0x40000040 ;  /* 0x40000040000f7882 */ /* 0x000fe20000000000 */
[----:B------:R-:W-:-:S05]  /*70e0*/  UMOV UR19, 0x40000040 ;  /* 0x4000004000137882 */ /* 0x000fca0000000000 */
        /* <DEDUP_REMOVED lines=12> */
[----:B------:R-:W-:Y:S01]  /*71b0*/  FMUL.FTZ R152, R181, UR10 ;  /* 0x0000000ab5987c20 */ /* 0x000fe20008410000 */
[----:B------:R-:W-:-:S04]  /*71c0*/  UIADD3 UR10, UR6, 0x38840, URZ ;  /* 0x00038840060a7890 */ /* 0x000fc8000fffe03f */
[----:B------:R-:W-:Y:S01]  /*71d0*/  UPRMT UR10, UR39, 0x654, UR10 ;  /* 0x00000654270a7896 */ /* 0x000fe2000800000a */
[----:B------:R-:W2:Y:S01]  /*71e0*/  MUFU.TANH R159, R159 ;  /* 0x0000009f009f7308 */ /* 0x000ea20000002400 */
[----:B0-----:R-:W-:-:S07]  /*71f0*/  FMNMX.FTZ R168, R158, R3, !PT ;  /* 0x000000039ea87209 */ /* 0x001fce0007810000 */
[----:B------:R-:W0:Y:S01]  /*7200*/  MUFU.TANH R160, R160 ;  /* 0x000000a000a07308 */ /* 0x000e220000002400 */
[----:B-1----:R-:W-:Y:S01]  /*7210*/  FMNMX.FTZ R168, R21, R168, !PT ;  /* 0x000000a815a87209 */ /* 0x002fe20007810000 */
[----:B------:R-:W-:Y:S01]  /*7220*/  SYNCS.ARRIVE.TRANS64.RED.A1T0 RZ, [UR10], RZ ;  /* 0x000000ffffff79a7 */ /* 0x000fe2000810040a */
[----:B------:R-:W-:-:S05]  /*7230*/  UIADD3 UR10, UR14, 0x80, URZ ;  /* 0x000000800e0a7890 */ /* 0x000fca000fffe03f */
[----:B------:R-:W1:Y:S01]  /*7240*/  MUFU.TANH R161, R161 ;  /* 0x000000a100a17308 */ /* 0x000e620000002400 */
[----:B--2---:R-:W-:Y:S01]  /*7250*/  FMNMX.FTZ R3, R159, R168, !PT ;  /* 0x000000a89f037209 */ /* 0x004fe20007810000 */
[----:B------:R-:W-:Y:S01]  /*7260*/  UMOV UR18, UR10 ;  /* 0x0000000a00127c82 */ /* 0x000fe20008000000 */
[----:B------:R-:W-:-:S05]  /*7270*/  UIADD3 UR10, UR14, 0x100, URZ ;  /* 0x000001000e0a7890 */ /* 0x000fca000fffe03f */
        /* <DEDUP_REMOVED lines=9> */
[----:B------:R-:W3:Y:S08]  /*7310*/  MUFU.TANH R11, R11 ;  /* 0x0000000b000b7308 */ /* 0x000ef00000002400 */
[----:B------:R-:W4:Y:S08]  /*7320*/  MUFU.TANH R12, R12 ;  /* 0x0000000c000c7308 */ /* 0x000f300000002400 */
[----:B------:R-:W5:Y:S01]  /*7330*/  MUFU.TANH R162, R162 ;  /* 0x000000a200a27308 */ /* 0x000f620000002400 */
[----:B0-----:R-:W-:-:S02]  /*7340*/  FMNMX.FTZ R169, R3, R168, !PT ;  /* 0x000000a803a97209 */ /* 0x001fc40007810000 */
[----:B-1----:R-:W-:-:S05]  /*7350*/  FMNMX.FTZ R3, R8, R9, !PT ;  /* 0x0000000908037209 */ /* 0x002fca0007810000 */
[----:B------:R-:W0:Y:S01]  /*7360*/  MUFU.TANH R163, R163 ;  /* 0x000000a300a37308 */ /* 0x000e220000002400 */
[----:B------:R-:W1:Y:S01]  /*7370*/  SHFL.BFLY PT, R170, R169, 0x1, 0x1f ;  /* 0x0c201f00a9aa7f89 */ /* 0x000e6200000e0000 */
[----:B--2---:R-:W-:-:S04]  /*7380*/  FMNMX.FTZ R168, R10, R3, !PT ;  /* 0x000000030aa87209 */ /* 0x004fc80007810000 */
[----:B---3--:R-:W-:Y:S02]  /*7390*/  FMNMX.FTZ R3, R11, R168, !PT ;  /* 0x000000a80b037209 */ /* 0x008fe40007810000 */
[----:B------:R-:W2:Y:S02]  /*73a0*/  MUFU.TANH R165, R165 ;  /* 0x000000a500a57308 */ /* 0x000ea40000002400 */
[----:B----4-:R-:W-:-:S04]  /*73b0*/  FMNMX.FTZ R3, R12, R3, !PT ;  /* 0x000000030c037209 */ /* 0x010fc80007810000 */
[----:B-----5:R-:W-:Y:S02]  /*73c0*/  FMNMX.FTZ R168, R162, R3, !PT ;  /* 0x00000003a2a87209 */ /* 0x020fe40007810000 */
[----:B------:R-:W3:Y:S02]  /*73d0*/  MUFU.TANH R166, R166 ;  /* 0x000000a600a67308 */ /* 0x000ee40000002400 */
[----:B0-----:R-:W-:-:S06]  /*73e0*/  FMNMX.FTZ R168, R163, R168, !PT ;  /* 0x000000a8a3a87209 */ /* 0x001fcc0007810000 */
[----:B------:R-:W0:Y:S01]  /*73f0*/  MUFU.TANH R167, R167 ;  /* 0x000000a700a77308 */ /* 0x000e220000002400 */
[----:B-1----:R-:W-:Y:S02]  /*7400*/  FMNMX.FTZ R3, R169, R170, !PT ;  /* 0x000000aaa9037209 */ /* 0x002fe40007810000 */
[----:B--2---:R-:W-:-:S03]  /*7410*/  FMNMX.FTZ R169, R165, R168, !PT ;  /* 0x000000a8a5a97209 */ /* 0x004fc60007810000 */
[C---:B------:R-:W-:Y:S02]  /*7420*/  FMUL.FTZ R212, R3.reuse, UR11 ;  /* 0x0000000b03d47c20 */ /* 0x040fe40008410000 */
[----:B------:R-:W1:Y:S01]  /*7430*/  MUFU.TANH R176, R176 ;  /* 0x000000b000b07308 */ /* 0x000e620000002400 */
[----:B---3--:R-:W-:Y:S01]  /*7440*/  FMNMX.FTZ R168, R166, R169, !PT ;  /* 0x000000a9a6a87209 */ /* 0x008fe20007810000 */
[----:B------:R-:W-:Y:S01]  /*7450*/  FADD.FTZ R14, -R3, R14 ;  /* 0x0000000e030e7221 */ /* 0x000fe20000010100 */
[--C-:B------:R-:W-:Y:S01]  /*7460*/  FFMA.FTZ R170, R4, UR11, -R212.reuse ;  /* 0x0000000b04aa7c23 */ /* 0x100fe200080108d4 */
[--C-:B------:R-:W-:Y:S01]  /*7470*/  FFMA.FTZ R13, R13, UR11, -R212.reuse ;  /* 0x0000000b0d0d7c23 */ /* 0x100fe200080108d4 */
[--C-:B------:R-:W-:Y:S01]  /*7480*/  FFMA.FTZ R15, R15, UR11, -R212.reuse ;  /* 0x0000000b0f0f7c23 */ /* 0x100fe200080108d4 */
[----:B------:R-:W-:Y:S01]  /*7490*/  FMUL.FTZ R14, R14, UR11 ;  /* 0x0000000b0e0e7c20 */ /* 0x000fe20008410000 */
[--C-:B------:R-:W-:Y:S01]  /*74a0*/  FFMA.FTZ R20, R20, UR11, -R212.reuse ;  /* 0x0000000b14147c23 */ /* 0x100fe200080108d4 */
[----:B------:R-:W2:Y:S01]  /*74b0*/  MUFU.TANH R177, R177 ;  /* 0x000000b100b17308 */ /* 0x000ea20000002400 */
[----:B0-----:R-:W-:Y:S01]  /*74c0*/  FMNMX.FTZ R169, R167, R168, !PT ;  /* 0x000000a8a7a97209 */ /* 0x001fe20007810000 */
[--C-:B------:R-:W-:Y:S01]  /*74d0*/  FFMA.FTZ R171, R155, UR11, -R212.reuse ;  /* 0x0000000b9bab7c23 */ /* 0x100fe200080108d4 */
[--C-:B------:R-:W-:Y:S01]  /*74e0*/  FFMA.FTZ R172, R156, UR11, -R212.reuse ;  /* 0x0000000b9cac7c23 */ /* 0x100fe200080108d4 */
[--C-:B------:R-:W-:Y:S01]  /*74f0*/  FFMA.FTZ R173, R157, UR11, -R212.reuse ;  /* 0x0000000b9dad7c23 */ /* 0x100fe200080108d4 */
[--C-:B------:R-:W-:Y:S01]  /*7500*/  FFMA.FTZ R174, R158, UR11, -R212.reuse ;  /* 0x0000000b9eae7c23 */ /* 0x100fe200080108d4 */
[--C-:B------:R-:W-:Y:S01]  /*7510*/  FFMA.FTZ R21, R21, UR11, -R212.reuse ;  /* 0x0000000b15157c23 */ /* 0x100fe200080108d4 */
[--C-:B------:R-:W-:Y:S01]  /*7520*/  FFMA.FTZ R178, R159, UR11, -R212.reuse ;  /* 0x0000000b9fb27c23 */ /* 0x100fe200080108d4 */
[----:B------:R-:W0:Y:S01]  /*7530*/  MUFU.TANH R175, R175 ;  /* 0x000000af00af7308 */ /* 0x000e220000002400 */
[----:B-1----:R-:W-:Y:S01]  /*7540*/  FMNMX.FTZ R168, R176, R169, !PT ;  /* 0x000000a9b0a87209 */ /* 0x002fe20007810000 */
[--C-:B------:R-:W-:Y:S01]  /*7550*/  FFMA.FTZ R181, R160, UR11, -R212.reuse ;  /* 0x0000000ba0b57c23 */ /* 0x100fe200080108d4 */
[--C-:B------:R-:W-:Y:S01]  /*7560*/  FFMA.FTZ R182, R161, UR11, -R212.reuse ;  /* 0x0000000ba1b67c23 */ /* 0x100fe200080108d4 */
[----:B------:R-:W-:-:S04]  /*7570*/  FFMA.FTZ R211, R164, UR11, -R212 ;  /* 0x0000000ba4d37c23 */ /* 0x000fc800080108d4 */
        /* <DEDUP_REMOVED lines=8> */
[----:B------:R-:W2:Y:S01]  /*7600*/  MUFU.EX2 R14, R14 ;  /* 0x0000000e000e7308 */ /* 0x000ea20000000800 */
[----:B0-----:R-:W-:Y:S01]  /*7610*/  FMNMX.FTZ R4, R210, R169, !PT ;  /* 0x000000a9d2047209 */ /* 0x001fe20007810000 */
[----:B------:R-:W-:-:S06]  /*7620*/  FFMA.FTZ R169, R153, UR11, -R212 ;  /* 0x0000000b99a97c23 */ /* 0x000fcc00080108d4 */
[----:B------:R0:W-:Y:S01]  /*7630*/  MUFU.EX2 R168, R170 ;  /* 0x000000aa00a87308 */ /* 0x0001e20000000800 */
[----:B-1----:R-:W-:-:S05]  /*7640*/  FMNMX.FTZ R4, R183, R4, !PT ;  /* 0x00000004b7047209 */ /* 0x002fca0007810000 */
[----:B------:R-:W1:Y:S02]  /*7650*/  SHFL.BFLY PT, R153, R4, 0x2, 0x1f ;  /* 0x0c401f0004997f89 */ /* 0x000e6400000e0000 */
[----:B------:R-:W-:Y:S01]  /*7660*/  MUFU.EX2 R13, R13 ;  /* 0x0000000d000d7308 */ /* 0x000fe20000000800 */
[--C-:B0-----:R-:W-:Y:S01]  /*7670*/  FFMA.FTZ R170, R154, UR11, -R212.reuse ;  /* 0x0000000b9aaa7c23 */ /* 0x101fe200080108d4 */
[----:B------:R-:W-:Y:S02]  /*7680*/  IMAD.U32 R154, RZ, RZ, UR7 ;  /* 0x00000007ff9a7e24 */ /* 0x000fe4000f8e00ff */
[----:B------:R-:W-:Y:S01]  /*7690*/  FFMA.FTZ R212, R152, UR11, -R212 ;  /* 0x0000000b98d47c23 */ /* 0x000fe200080108d4 */
[-C--:B--2---:R-:W-:Y:S01]  /*76a0*/  FMUL.FTZ R24, R24, R14.reuse ;  /* 0x0000000e18187220 */ /* 0x084fe20000410000 */
        /* <DEDUP_REMOVED lines=44> */
[----:B-1----:R-:W-:Y:S01]  /*7970*/  F2FP.BF16.F32.PACK_AB R156, R170, R169 ;  /* 0x000000a9aa9c723e */ /* 0x002fe200000010ff */
[----:B------:R-:W-:Y:S01]  /*7980*/  FMUL.FTZ R97, R97, R14 ;  /* 0x0000000e61617220 */ /* 0x000fe20000410000 */
[----:B0-----:R-:W-:Y:S01]  /*7990*/  FMNMX.FTZ R4, R153, R4, !PT ;  /* 0x0000000499047209 */ /* 0x001fe20007810000 */
[-C--:B------:R-:W-:Y:S01]  /*79a0*/  FMUL.FTZ R100, R100, R14.reuse ;  /* 0x0000000e64647220 */ /* 0x080fe20000410000 */
[----:B------:R-:W-:Y:S01]  /*79b0*/  IADD3 R153, -R19, RZ, RZ ;  /* 0x000000ff13997210 */ /* 0x000fe20007ffe1ff */
[-C--:B------:R-:W-:Y:S01]  /*79c0*/  FMUL.FTZ R101, R101, R14.reuse ;  /* 0x0000000e65657220 */ /* 0x080fe20000410000 */
[-C--:B------:R-:W-:Y:S01]  /*79d0*/  FMUL.FTZ R104, R104, R14.reuse ;  /* 0x0000000e68687220 */ /* 0x080fe20000410000 */
[----:B------:R-:W-:Y:S01]  /*79e0*/  FADD.FTZ R9, -R4, R9 ;  /* 0x0000000904097221 */ /* 0x000fe20000010100 */
[----:B------:R-:W-:Y:S01]  /*79f0*/  ISETP.NE.AND P2, PT, R18, R153, PT ;  /* 0x000000991200720c */ /* 0x000fe20003f45270 */
[----:B------:R-:W-:Y:S01]  /*7a00*/  FMUL.FTZ R152, R4, UR11 ;  /* 0x0000000b04987c20 */ /* 0x000fe20008410000 */
[----:B------:R-:W-:Y:S01]  /*7a10*/  MUFU.EX2 R173, R173 ;  /* 0x000000ad00ad7308 */ /* 0x000fe20000000800 */
[----:B------:R-:W-:Y:S01]  /*7a20*/  FMUL.FTZ R9, R9, UR11 ;  /* 0x0000000b09097c20 */ /* 0x000fe20008410000 */
[----:B------:R-:W-:Y:S01]  /*7a30*/  FMUL.FTZ R105, R105, R14 ;  /* 0x0000000e69697220 */ /* 0x000fe20000410000 */
[--C-:B------:R-:W-:Y:S01]  /*7a40*/  FFMA.FTZ R213, R10, UR11, -R152.reuse ;  /* 0x0000000b0ad57c23 */ /* 0x100fe20008010898 */
[--C-:B------:R-:W-:Y:S01]  /*7a50*/  FFMA.FTZ R219, R176, UR11, -R152.reuse ;  /* 0x0000000bb0db7c23 */ /* 0x100fe20008010898 */
[--C-:B------:R-:W-:Y:S01]  /*7a60*/  FFMA.FTZ R10, R11, UR11, -R152.reuse ;  /* 0x0000000b0b0a7c23 */ /* 0x100fe20008010898 */
[--C-:B------:R-:W-:Y:S01]  /*7a70*/  FFMA.FTZ R176, R177, UR11, -R152.reuse ;  /* 0x0000000bb1b07c23 */ /* 0x100fe20008010898 */
[--C-:B------:R-:W-:Y:S01]  /*7a80*/  FFMA.FTZ R8, R8, UR11, -R152.reuse ;  /* 0x0000000b08087c23 */ /* 0x100fe20008010898 */
[----:B------:R-:W0:Y:S01]  /*7a90*/  MUFU.EX2 R9, R9 ;  /* 0x0000000900097308 */ /* 0x000e220000000800 */
[--C-:B------:R-:W-:Y:S01]  /*7aa0*/  FFMA.FTZ R11, R12, UR11, -R152.reuse ;  /* 0x0000000b0c0b7c23 */ /* 0x100fe20008010898 */
[----:B------:R-:W-:Y:S01]  /*7ab0*/  FFMA.FTZ R177, R180, UR11, -R152 ;  /* 0x0000000bb4b17c23 */ /* 0x000fe20008010898 */
[----:B------:R-:W-:-:S02]  /*7ac0*/  @!P2 IMAD R153, R154, 0x40, R17 ;  /* 0x000000409a99a824 */ /* 0x000fc400078e0211 */
[--C-:B------:R-:W-:Y:S01]  /*7ad0*/  FFMA.FTZ R12, R162, UR11, -R152.reuse ;  /* 0x0000000ba20c7c23 */ /* 0x100fe20008010898 */
[--C-:B------:R-:W-:Y:S01]  /*7ae0*/  FFMA.FTZ R215, R163, UR11, -R152.reuse ;  /* 0x0000000ba3d77c23 */ /* 0x100fe20008010898 */
[--C-:B------:R-:W-:Y:S01]  /*7af0*/  FFMA.FTZ R214, R165, UR11, -R152.reuse ;  /* 0x0000000ba5d67c23 */ /* 0x100fe20008010898 */
[--C-:B------:R-:W-:Y:S01]  /*7b00*/  FFMA.FTZ R217, R166, UR11, -R152.reuse ;  /* 0x0000000ba6d97c23 */ /* 0x100fe20008010898 */
[----:B------:R-:W-:Y:S01]  /*7b10*/  @!P2 LEA R153, R153, UR40, 0x2 ;  /* 0x000000289999ac11 */ /* 0x000fe2000f8e10ff */
[--C-:B------:R-:W-:Y:S01]  /*7b20*/  FFMA.FTZ R180, R179, UR11, -R152.reuse ;  /* 0x0000000bb3b47c23 */ /* 0x100fe20008010898 */
[--C-:B------:R-:W-:Y:S01]  /*7b30*/  FFMA.FTZ R216, R167, UR11, -R152.reuse ;  /* 0x0000000ba7d87c23 */ /* 0x100fe20008010898 */
[--C-:B------:R-:W-:Y:S01]  /*7b40*/  FFMA.FTZ R175, R175, UR11, -R152.reuse ;  /* 0x0000000bafaf7c23 */ /* 0x100fe20008010898 */
[--C-:B------:R-:W-:Y:S01]  /*7b50*/  FFMA.FTZ R179, R210, UR11, -R152.reuse ;  /* 0x0000000bd2b37c23 */ /* 0x100fe20008010898 */
[----:B------:R-:W-:Y:S01]  /*7b60*/  FFMA.FTZ R210, R183, UR11, -R152 ;  /* 0x0000000bb7d27c23 */ /* 0x000fe20008010898 */
[----:B------:R-:W-:Y:S01]  /*7b70*/  @!P2 STS [R153+0x38400], R14 ;  /* 0x0384000e9900a388 */ /* 0x000fe20000000800 */
[----:B------:R-:W-:Y:S01]  /*7b80*/  MUFU.EX2 R8, R8 ;  /* 0x0000000800087308 */ /* 0x000fe20000000800 */
[----:B------:R-:W-:Y:S01]  /*7b90*/  F2FP.BF16.F32.PACK_AB R152, R168, R13 ;  /* 0x0000000da898723e */ /* 0x000fe200000010ff */
[----:B0-----:R-:W-:Y:S01]  /*7ba0*/  FMUL.FTZ R26, R26, R9 ;  /* 0x000000091a1a7220 */ /* 0x001fe20000410000 */
[----:B------:R0:W-:Y:S01]  /*7bb0*/  @!P2 STS [R153+0x38420], R9 ;  /* 0x038420099900a388 */ /* 0x0001e20000000800 */
[----:B------:R-:W-:Y:S01]  /*7bc0*/  F2FP.BF16.F32.PACK_AB R154, R20, R15 ;  /* 0x0000000f149a723e */ /* 0x000fe200000010ff */
[----:B------:R-:W-:Y:S01]  /*7bd0*/  FMUL.FTZ R27, R27, R9 ;  /* 0x000000091b1b7220 */ /* 0x000fe20000410000 */
[----:B------:R-:W-:Y:S01]  /*7be0*/  F2FP.BF16.F32.PACK_AB R158, R172, R171 ;  /* 0x000000abac9e723e */ /* 0x000fe200000010ff */
        /* <DEDUP_REMOVED lines=66> */
[----:B-1----:R-:W-:Y:S01]  /*8010*/  F2FP.BF16.F32.PACK_AB R159, R217, R214 ;  /* 0x000000d6d99f723e */ /* 0x002fe200000010ff */
[-C--:B------:R-:W-:Y:S01]  /*8020*/  FMUL.FTZ R121, R121, R14.reuse ;  /* 0x0000000e79797220 */ /* 0x080fe20000410000 */
[-C--:B------:R-:W-:Y:S01]  /*8030*/  FMUL.FTZ R122, R122, R9.reuse ;  /* 0x000000097a7a7220 */ /* 0x080fe20000410000 */
[-C--:B------:R-:W-:Y:S01]  /*8040*/  FMUL.FTZ R123, R123, R9.reuse ;  /* 0x000000097b7b7220 */ /* 0x080fe20000410000 */
[-C--:B------:R-:W-:Y:S01]  /*8050*/  FMUL.FTZ R124, R124, R14.reuse ;  /* 0x0000000e7c7c7220 */ /* 0x080fe20000410000 */
[-C--:B------:R-:W-:Y:S01]  /*8060*/  FMUL.FTZ R125, R125, R14.reuse ;  /* 0x0000000e7d7d7220 */ /* 0x080fe20000410000 */
[----:B------:R-:W-:Y:S01]  /*8070*/  FMUL.FTZ R126, R126, R9 ;  /* 0x000000097e7e7220 */ /* 0x000fe20000410000 */
        /* <DEDUP_REMOVED lines=16> */
[----:B------:R-:W0:Y:S01]  /*8180*/  MUFU.EX2 R219, R219 ;  /* 0x000000db00db7308 */ /* 0x000e220000000800 */
[----:B-1----:R-:W-:Y:S01]  /*8190*/  F2FP.BF16.F32.PACK_AB R162, R178, R21 ;  /* 0x00000015b2a2723e */ /* 0x002fe200000010ff */
        /* <DEDUP_REMOVED lines=17> */
[----:B------:R1:W-:Y:S01]  /*82b0*/  STSM.16.M88.4 [R185], R156 ;  /* 0x0000009cb9007844 */ /* 0x0003e20000000200 */
[----:B------:R-:W-:-:S02]  /*82c0*/  FFMA.FTZ R6, R9, R6, R8 ;  /* 0x0000000609067223 */ /* 0x000fc40000010008 */
[----:B------:R-:W-:Y:S02]  /*82d0*/  FADD.FTZ R168, R168, R5 ;  /* 0x00000005a8a87221 */ /* 0x000fe40000010000 */
[----:B------:R-:W-:Y:S01]  /*82e0*/  MUFU.EX2 R181, R181 ;  /* 0x000000b500b57308 */ /* 0x000fe20000000800 */
[----:B------:R-:W-:Y:S01]  /*82f0*/  FADD.FTZ R213, R213, R6 ;  /* 0x00000006d5d57221 */ /* 0x000fe20000010000 */
[----:B------:R-:W-:-:S03]  /*8300*/  FADD.FTZ R15, R15, R168 ;  /* 0x000000a80f0f7221 */ /* 0x000fc60000010000 */
[----:B------:R-:W-:Y:S01]  /*8310*/  FADD.FTZ R10, R10, R213 ;  /* 0x000000d50a0a7221 */ /* 0x000fe20000010000 */
[----:B------:R-:W-:Y:S02]  /*8320*/  FADD.FTZ R20, R20, R15 ;  /* 0x0000000f14147221 */ /* 0x000fe40000010000 */
[----:B------:R-:W0:Y:S01]  /*8330*/  MUFU.EX2 R182, R182 ;  /* 0x000000b600b67308 */ /* 0x000e220000000800 */
[----:B--2---:R-:W-:Y:S01]  /*8340*/  F2FP.BF16.F32.PACK_AB R163, R175, R176 ;  /* 0x000000b0afa3723e */ /* 0x004fe200000010ff */
[----:B------:R-:W-:Y:S01]  /*8350*/  FADD.FTZ R11, R11, R10 ;  /* 0x0000000a0b0b7221 */ /* 0x000fe20000010000 */
[----:B------:R-:W-:-:S03]  /*8360*/  FADD.FTZ R169, R169, R20 ;  /* 0x00000014a9a97221 */ /* 0x000fc60000010000 */
[----:B------:R1:W-:Y:S01]  /*8370*/  STSM.16.M88.4 [R23], R160 ;  /* 0x000000a017007844 */ /* 0x0003e20000000200 */
[----:B------:R-:W-:Y:S01]  /*8380*/  FADD.FTZ R12, R12, R11 ;  /* 0x0000000b0c0c7221 */ /* 0x000fe20000010000 */
[----:B------:R-:W-:Y:S01]  /*8390*/  MUFU.EX2 R211, R211 ;  /* 0x000000d300d37308 */ /* 0x000fe20000000800 */
[----:B------:R-:W-:Y:S02]  /*83a0*/  FADD.FTZ R170, R170, R169 ;  /* 0x000000a9aaaa7221 */ /* 0x000fe40000010000 */
[----:B------:R-:W-:Y:S02]  /*83b0*/  FADD.FTZ R215, R215, R12 ;  /* 0x0000000cd7d77221 */ /* 0x000fe40000010000 */
[----:B------:R-:W-:Y:S02]  /*83c0*/  FADD.FTZ R171, R171, R170 ;  /* 0x000000aaabab7221 */ /* 0x000fe40000010000 */
[----:B------:R-:W-:Y:S01]  /*83d0*/  FADD.FTZ R214, R214, R215 ;  /* 0x000000d7d6d67221 */ /* 0x000fe20000010000 */
[----:B------:R-:W2:Y:S01]  /*83e0*/  MUFU.EX2 R212, R212 ;  /* 0x000000d400d47308 */ /* 0x000ea20000000800 */
[----:B0-----:R-:W-:Y:S01]  /*83f0*/  F2FP.BF16.F32.PACK_AB R164, R182, R181 ;  /* 0x000000b5b6a4723e */ /* 0x001fe200000010ff */
[----:B------:R-:W-:Y:S01]  /*8400*/  FADD.FTZ R172, R172, R171 ;  /* 0x000000abacac7221 */ /* 0x000fe20000010000 */
[----:B------:R-:W-:-:S03]  /*8410*/  FADD.FTZ R217, R217, R214 ;  /* 0x000000d6d9d97221 */ /* 0x000fc60000010000 */
        /* <DEDUP_REMOVED lines=11> */
[----:B------:R-:W-:Y:S02]  /*84d0*/  FADD.FTZ R181, R181, R178 ;  /* 0x000000b2b5b57221 */ /* 0x000fe40000010000 */
[----:B------:R-:W-:Y:S02]  /*84e0*/  MUFU.EX2 R179, R179 ;  /* 0x000000b300b37308 */ /* 0x000fe40000000800 */
[----:B------:R-:W-:-:S04]  /*84f0*/  FADD.FTZ R182, R182, R181 ;  /* 0x000000b5b6b67221 */ /* 0x000fc80000010000 */
[----:B------:R-:W-:Y:S02]  /*8500*/  FADD.FTZ R5, R211, R182 ;  /* 0x000000b6d3057221 */ /* 0x000fe40000010000 */
[----:B------:R-:W2:Y:S01]  /*8510*/  MUFU.EX2 R210, R210 ;  /* 0x000000d200d27308 */ /* 0x000ea20000000800 */
[----:B0-----:R-:W-:Y:S01]  /*8520*/  F2FP.BF16.F32.PACK_AB R165, R180, R177 ;  /* 0x000000b1b4a5723e */ /* 0x001fe200000010ff */
[----:B------:R-:W-:Y:S01]  /*8530*/  FADD.FTZ R177, R177, R176 ;  /* 0x000000b0b1b17221 */ /* 0x000fe20000010000 */
[----:B------:R-:W-:-:S03]  /*8540*/  FADD.FTZ R5, R212, R5 ;  /* 0x00000005d4057221 */ /* 0x000fc60000010000 */
[----:B------:R-:W-:Y:S01]  /*8550*/  FADD.FTZ R180, R180, R177 ;  /* 0x000000b1b4b47221 */ /* 0x000fe20000010000 */
[----:B--2---:R-:W-:-:S03]  /*8560*/  F2FP.BF16.F32.PACK_AB R167, R210, R179 ;  /* 0x000000b3d2a7723e */ /* 0x004fc600000010ff */
[----:B------:R-:W-:Y:S02]  /*8570*/  FADD.FTZ R179, R179, R180 ;  /* 0x000000b4b3b37221 */ /* 0x000fe40000010000 */
[----:B------:R1:W-:Y:S01]  /*8580*/  STSM.16.M88.4 [R184], R164 ;  /* 0x000000a4b8007844 */ /* 0x0003e20000000200 */
[----:B------:R-:W-:Y:S01]  /*8590*/  WARPGROUP.ARRIVE ;  /* 0x00000000000079c5 */ /* 0x000fe20000000000 */
[----:B------:R-:W-:-:S05]  /*85a0*/  FADD.FTZ R6, R210, R179 ;  /* 0x000000b3d2067221 */ /* 0x000fca0000010000 */
[----:B------:R-:W-:Y:S01]  /*85b0*/  HGMMA.64x256x16.F32.BF16 R24, R152, gdesc[UR12].tnspB, R24, gsb0 ;  /* 0x43e0000c98187df0 */ /* 0x000fe20008001818 */
[----:B------:R-:W-:Y:S01]  /*85c0*/  UIADD3 UR14, UR14, 0x180, URZ ;  /* 0x000001800e0e7890 */ /* 0x000fe2000fffe03f */
[----:B------:R-:W-:Y:S01]  /*85d0*/  UMOV UR15, 0x40000040 ;  /* 0x40000040000f7882 */ /* 0x000fe20000000000 */
[----:B------:R-:W-:Y:S02]  /*85e0*/  WARPGROUP.DEPBAR.LE gsb0, 0x0 ;  /* 0x00008000000079c5 */ /* 0x000fe40000010000 */
[----:B------:R-:W-:-:S15]  /*85f0*/  WARPGROUP.ARRIVE ;  /* 0x00000000000079c5 */ /* 0x000fde0000000000 */
[----:B------:R-:W-:-:S08]  /*8600*/  NOP ;  /* 0x0000000000007918 */ /* 0x000fd00000000000 */
        /* <DEDUP_REMOVED lines=22> */
.L_x_4241:
[----:B------:R-:W-:Y:S01]  /*8770*/  UIADD3 UR6, UR6, 0x38860, URZ ;  /* 0x0003886006067890 */ /* 0x000fe2000fffe03f */
[----:B------:R-:W-:Y:S01]  /*8780*/  IMAD.MOV.U32 R9, RZ, RZ, R4 ;  /* 0x000000ffff097224 */ /* 0x000fe200078e0004 */
[----:B------:R-:W-:Y:S01]  /*8790*/  UMOV UR7, UR36 ;  /* 0x0000002400077c82 */ /* 0x000fe20008000000 */
[----:B------:R-:W-:Y:S01]  /*87a0*/  IMAD.MOV.U32 R14, RZ, RZ, R3 ;  /* 0x000000ffff0e7224 */ /* 0x000fe200078e0003 */
[----:B------:R-:W-:-:S09]  /*87b0*/  UPRMT UR6, UR39, 0x654, UR6 ;  /* 0x0000065427067896 */ /* 0x000fd20008000006 */
[----:B------:R-:W-:Y:S01]  /*87c0*/  SYNCS.ARRIVE.TRANS64.RED.A1T0 RZ, [UR6], RZ ;  /* 0x000000ffffff79a7 */ /* 0x000fe20008100406 */
[----:B------:R-:W-:Y:S05]  /*87d0*/  @P1 BRA `(.L_x_4242) ;  /* 0xffffffd000701947 */ /* 0x000fea000383ffff */
.L_x_4231:
[----:B------:R-:W0:Y:S01]  /*87e0*/  SHFL.BFLY PT, R0, R5, 0x2, 0x1f ;  /* 0x0c401f0005007f89 */ /* 0x000e2200000e0000 */
[----:B------:R-:W-:Y:S02]  /*87f0*/  IMAD.U32 R11, RZ, RZ, UR11 ;  /* 0x0000000bff0b7e24 */ /* 0x000fe4000f8e00ff */
[----:B------:R-:W-:Y:S01]  /*8800*/  IMAD.MOV.U32 R165, RZ, RZ, -0x800000 ;  /* 0xff800000ffa57424 */ /* 0x000fe200078e00ff */
[----:B------:R-:W1:Y:S01]  /*8810*/  SHFL.BFLY PT, R9, R6, 0x2, 0x1f ;  /* 0x0c401f0006097f89 */ /* 0x000e6200000e0000 */
[----:B------:R-:W-:Y:S01]  /*8820*/  VIADD R196, R196, 0x1 ;  /* 0x00000001c4c47836 */ /* 0x000fe20000000000 */
[----:B------:R-:W-:Y:S08]  /*8830*/  BAR.ARV 0x8, 0x100 ;  /* 0x0204000000007b1d */ /* 0x000ff00000002000 */
[----:B------:R-:W-:Y:S01]  /*8840*/  BAR.SYNC.DEFER_BLOCKING 0xf, 0x100 ;  /* 0x03c4000000007b1d */ /* 0x000fe20000010000 */
[----:B0-----:R-:W-:Y:S01]  /*8850*/  FADD.FTZ R8, R0, R5 ;  /* 0x0000000500087221 */ /* 0x001fe20000010000 */
[----:B------:R-:W-:-:S02]  /*8860*/  IMAD.MOV.U32 R0, RZ, RZ, RZ ;  /* 0x000000ffff007224 */ /* 0x000fc400078e00ff */
[----:B------:R-:W-:Y:S02]  /*8870*/  IMAD.MOV.U32 R5, RZ, RZ, RZ ;  /* 0x000000ffff057224 */ /* 0x000fe400078e00ff */
[----:B-1----:R-:W-:Y:S01]  /*8880*/  FADD.FTZ R9, R9, R6 ;  /* 0x0000000609097221 */ /* 0x002fe20000010000 */
[----:B------:R-:W0:Y:S01]  /*8890*/  SHFL.BFLY PT, R7, R8, 0x1, 0x1f ;  /* 0x0c201f0008077f89 */ /* 0x000e2200000e0000 */
[----:B------:R-:W-:Y:S01]  /*88a0*/  IMAD.U32 R6, RZ, RZ, UR36 ;  /* 0x00000024ff067e24 */ /* 0x000fe2000f8e00ff */
[----:B------:R-:W-:Y:S02]  /*88b0*/  UIADD3 UR36, UR36, 0x1, URZ ;  /* 0x0000000124247890 */ /* 0x000fe4000fffe03f */
[----:B------:R-:W1:Y:S02]  /*88c0*/  SHFL.BFLY PT, R10, R9, 0x1, 0x1f ;  /* 0x0c201f00090a7f89 */ /* 0x000e6400000e0000 */
[----:B------:R-:W-:-:S04]  /*88d0*/  UISETP.NE.AND UP0, UPT, UR36, 0x2, UPT ;  /* 0x000000022400788c */ /* 0x000fc8000bf05270 */
[----:B------:R-:W-:Y:S02]  /*88e0*/  USEL UR4, URZ, 0x1, UP0 ;  /* 0x000000013f047887 */ /* 0x000fe40008000000 */
[----:B------:R-:W-:-:S04]  /*88f0*/  USEL UR36, UR36, URZ, UP0 ;  /* 0x0000003f24247287 */ /* 0x000fc80008000000 */
[----:B------:R-:W-:Y:S01]  /*8900*/  LOP3.LUT R2, R2, UR4, RZ, 0x3c, !PT ;  /* 0x0000000402027c12 */ /* 0x000fe2000f8e3cff */
[----:B0-----:R-:W-:Y:S01]  /*8910*/  FADD.FTZ R20, R8, R7 ;  /* 0x0000000708147221 */ /* 0x001fe20000010000 */
[----:B------:R-:W-:-:S04]  /*8920*/  IMAD.MOV R7, RZ, RZ, -R19 ;  /* 0x000000ffff077224 */ /* 0x000fc800078e0a13 */
[----:B------:R-:W-:Y:S02]  /*8930*/  FSETP.NE.FTZ.AND P1, PT, R20, RZ, PT ;  /* 0x000000ff1400720b */ /* 0x000fe40003f35000 */
[----:B------:R-:W-:Y:S01]  /*8940*/  ISETP.NE.AND P0, PT, R18, R7, PT ;  /* 0x000000071200720c */ /* 0x000fe20003f05270 */
[----:B-1----:R-:W-:Y:S01]  /*8950*/  FADD.FTZ R7, R9, R10 ;  /* 0x0000000a09077221 */ /* 0x002fe20000010000 */
[----:B------:R-:W-:-:S04]  /*8960*/  IMAD.U32 R9, RZ, RZ, UR11 ;  /* 0x0000000bff097e24 */ /* 0x000fc8000f8e00ff */
[----:B------:R-:W-:-:S05]  /*8970*/  FSETP.NE.FTZ.AND P2, PT, R7, RZ, PT ;  /* 0x000000ff0700720b */ /* 0x000fca0003f55000 */
[----:B------:R-:W0:Y:S02]  /*8980*/  @P1 MUFU.RCP R0, R20 ;  /* 0x0000001400001308 */ /* 0x000e240000001000 */
[----:B------:R-:W-:-:S05]  /*8990*/  @!P0 IMAD R6, R6, 0x40, R17 ;  /* 0x0000004006068824 */ /* 0x000fca00078e0211 */
[----:B------:R-:W-:Y:S01]  /*89a0*/  @!P0 LEA R6, R6, UR40, 0x2 ;  /* 0x0000002806068c11 */ /* 0x000fe2000f8e10ff */
[----:B------:R-:W1:Y:S08]  /*89b0*/  @P2 MUFU.RCP R5, R7 ;  /* 0x0000000700052308 */ /* 0x000e700000001000 */
[----:B------:R-:W2:Y:S01]  /*89c0*/  @P1 MUFU.LG2 R20, R20 ;  /* 0x0000001400141308 */ /* 0x000ea20000000c00 */
[----:B0-----:R-:W-:Y:S01]  /*89d0*/  @!P0 STS [R6+0x38400], R0 ;  /* 0x0384000006008388 */ /* 0x001fe20000000800 */
[-C--:B------:R-:W-:Y:S01]  /*89e0*/  FMUL.FTZ R169, R37, R0.reuse ;  /* 0x0000000025a97220 */ /* 0x080fe20000410000 */
[-C--:B------:R-:W-:Y:S01]  /*89f0*/  FMUL.FTZ R175, R24, R0.reuse ;  /* 0x0000000018af7220 */ /* 0x080fe20000410000 */
[-C--:B------:R-:W-:Y:S01]  /*8a00*/  FMUL.FTZ R174, R28, R0.reuse ;  /* 0x000000001cae7220 */ /* 0x080fe20000410000 */
[-C--:B------:R-:W-:Y:S01]  /*8a10*/  FMUL.FTZ R173, R32, R0.reuse ;  /* 0x0000000020ad7220 */ /* 0x080fe20000410000 */
[-C--:B------:R-:W-:Y:S01]  /*8a20*/  FMUL.FTZ R8, R25, R0.reuse ;  /* 0x0000000019087220 */ /* 0x080fe20000410000 */
[-C--:B------:R-:W-:Y:S01]  /*8a30*/  FMUL.FTZ R10, R29, R0.reuse ;  /* 0x000000001d0a7220 */ /* 0x080fe20000410000 */
[----:B------:R0:W3:Y:S01]  /*8a40*/  @P2 MUFU.LG2 R21, R7 ;  /* 0x0000000700152308 */ /* 0x0000e20000000c00 */
        /* <DEDUP_REMOVED lines=9> */
[----:B0-----:R-:W-:Y:S01]  /*8ae0*/  @P2 FMUL.FTZ R7, R11, 0.69314718246459960938 ;  /* 0x3f3172180b072820 */ /* 0x001fe20000410000 */
[----:B-1----:R-:W-:Y:S01]  /*8af0*/  @P1 FMUL.FTZ R6, R9, 0.69314718246459960938 ;  /* 0x3f31721809061820 */ /* 0x002fe20000410000 */
        /* <DEDUP_REMOVED lines=52> */
[----:B------:R-:W-:-:S02]  /*8e40*/  IMAD.MOV.U32 R0, RZ, RZ, -0x800000 ;  /* 0xff800000ff007424 */ /* 0x000fc400078e00ff */
        /* <DEDUP_REMOVED lines=68> */
.L_x_4213:
[----:B------:R-:W1:Y:S08]  /*9290*/  S2UR UR39, SR_CgaCtaId ;  /* 0x00000000002779c3 */ /* 0x000e700000008800 */
[----:B------:R-:W-:Y:S06]  /*92a0*/  BAR.SYNC.DEFER_BLOCKING 0x5, 0x180 ;  /* 0x0146000000007b1d */ /* 0x000fec0000010000 */
[----:B------:R-:W-:Y:S01]  /*92b0*/  UMOV UR40, 0x400 ;  /* 0x0000040000287882 */ /* 0x000fe20000000000 */
[----:B------:R-:W-:Y:S01]  /*92c0*/  BSSY B0, `(.L_x_4243) ;  /* 0x00002e0000007945 */ /* 0x000fe20003800000 */
[----:B-1----:R-:W-:-:S09]  /*92d0*/  ULEA UR40, UR39, UR40, 0x18 ;  /* 0x0000002827287291 */ /* 0x002fd2000f8ec03f */
[----:B0-----:R-:W0:Y:S02]  /*92e0*/  LDS.128 R4, [UR40+0x388d0] ;  /* 0x0388d028ff047984 */ /* 0x001e240008000c00 */
[----:B0-----:R-:W-:Y:S01]  /*92f0*/  R2UR UR4, R5 ;  /* 0x00000000050472ca */ /* 0x001fe200000e0000 */
        /* <DEDUP_REMOVED lines=22> */
[----:B------:R-:W-:Y:S01]  /*9460*/  ULDC.64 UR6, c[0x0][0xd08] ;  /* 0x0003420000067ab9 */ /* 0x000fe20000000a00 */
[----:B------:R-:W-:Y:S01]  /*9470*/  F2FP.BF16.F32.PACK_AB R33, R67, R33 ;  /* 0x000000214321723e */ /* 0x000fe200000010ff */
[----:B------:R-:W-:Y:S01]  /*9480*/  IMAD.WIDE R122, R201, 0x2, R176 ;  /* 0x00000002c97a7825 */ /* 0x000fe200078e02b0 */
[----:B------:R-:W-:-:S02]  /*9490*/  F2FP.BF16.F32.PACK_AB R73, R75, R74 ;  /* 0x0000004a4b49723e */ /* 0x000fc400000010ff */
[----:B------:R-:W-:Y:S02]  /*94a0*/  F2FP.BF16.F32.PACK_AB R80, R81, R80 ;  /* 0x000000505150723e */ /* 0x000fe400000010ff */
[C---:B------:R-:W-:Y:S02]  /*94b0*/  IADD3 R179, P1, R122.reuse, 0x20, RZ ;  /* 0x000000207ab37810 */ /* 0x040fe40007f3e0ff */
[C---:B------:R-:W-:Y:S02]  /*94c0*/  IADD3 R48, P6, R122.reuse, 0x2020, RZ ;  /* 0x000020207a307810 */ /* 0x040fe40007fde0ff */
[----:B------:R-:W-:Y:S01]  /*94d0*/  LOP3.LUT R20, R179, 0x380, RZ, 0xc0, !PT ;  /* 0x00000380b3147812 */ /* 0x000fe200078ec0ff */
[--C-:B------:R-:W-:Y:S01]  /*94e0*/  IMAD.X R21, RZ, RZ, R123.reuse, P1 ;  /* 0x000000ffff157224 */ /* 0x100fe200008e067b */
[----:B------:R-:W-:Y:S01]  /*94f0*/  IADD3 R183, P4, R122, 0x60, RZ ;  /* 0x000000607ab77810 */ /* 0x000fe20007f9e0ff */
[----:B------:R-:W-:Y:S01]  /*9500*/  IMAD.X R49, RZ, RZ, R123, P6 ;  /* 0x000000ffff317224 */ /* 0x000fe200030e067b */
[----:B------:R-:W-:-:S02]  /*9510*/  SHF.R.U64 R20, R20, 0x3, RZ ;  /* 0x0000000314147819 */ /* 0x000fc400000012ff */
[----:B------:R-:W-:Y:S02]  /*9520*/  IADD3 R181, P0, R122, 0x40, RZ ;  /* 0x000000407ab57810 */ /* 0x000fe40007f1e0ff */
[----:B------:R-:W-:Y:S02]  /*9530*/  LOP3.LUT R20, R20, R179, RZ, 0x3c, !PT ;  /* 0x000000b314147212 */ /* 0x000fe400078e3cff */
[----:B------:R-:W-:Y:S01]  /*9540*/  LOP3.LUT R179, R48, 0x380, RZ, 0xc0, !PT ;  /* 0x0000038030b37812 */ /* 0x000fe200078ec0ff */
[--C-:B------:R-:W-:Y:S01]  /*9550*/  IMAD.X R37, RZ, RZ, R123.reuse, P0 ;  /* 0x000000ffff257224 */ /* 0x100fe200000e067b */
[C---:B------:R-:W-:Y:S02]  /*9560*/  IADD3 R211, P3, R122.reuse, 0x2000, RZ ;  /* 0x000020007ad37810 */ /* 0x040fe40007f7e0ff */
[C---:B------:R-:W-:Y:S02]  /*9570*/  IADD3 R56, P2, R122.reuse, 0x2060, RZ ;  /* 0x000020607a387810 */ /* 0x040fe40007f5e0ff */
[----:B------:R-:W-:Y:S01]  /*9580*/  LOP3.LUT R40, R183, 0x380, RZ, 0xc0, !PT ;  /* 0x00000380b7287812 */ /* 0x000fe200078ec0ff */
[--C-:B------:R-:W-:Y:S01]  /*9590*/  IMAD.X R45, RZ, RZ, R123.reuse, P3 ;  /* 0x000000ffff2d7224 */ /* 0x100fe200018e067b */
[----:B------:R-:W-:Y:S01]  /*95a0*/  IADD3 R60, P1, R122, 0x4000, RZ ;  /* 0x000040007a3c7810 */ /* 0x000fe20007f3e0ff */
[----:B------:R-:W-:Y:S01]  /*95b0*/  IMAD.X R57, RZ, RZ, R123, P2 ;  /* 0x000000ffff397224 */ /* 0x000fe200010e067b */
[----:B------:R-:W-:-:S02]  /*95c0*/  LOP3.LUT R36, R181, 0x380, RZ, 0xc0, !PT ;  /* 0x00000380b5247812 */ /* 0x000fc400078ec0ff */
[----:B------:R-:W-:Y:S01]  /*95d0*/  SHF.R.U64 R179, R179, 0x3, RZ ;  /* 0x00000003b3b37819 */ /* 0x000fe200000012ff */
[--C-:B------:R-:W-:Y:S01]  /*95e0*/  IMAD.X R61, RZ, RZ, R123.reuse, P1 ;  /* 0x000000ffff3d7224 */ /* 0x100fe200008e067b */
[C---:B------:R-:W-:Y:S02]  /*95f0*/  IADD3 R30, P0, R122.reuse, 0x4020, RZ ;  /* 0x000040207a1e7810 */ /* 0x040fe40007f1e0ff */
[----:B------:R-:W-:Y:S02]  /*9600*/  LOP3.LUT R44, R211, 0x380, RZ, 0xc0, !PT ;  /* 0x00000380d32c7812 */ /* 0x000fe400078ec0ff */
[C---:B------:R-:W-:Y:S01]  /*9610*/  LOP3.LUT R5, R122.reuse, 0x380, RZ, 0xc0, !PT ;  /* 0x000003807a057812 */ /* 0x040fe200078ec0ff */
[----:B------:R-:W-:Y:S01]  /*9620*/  IMAD.X R99, RZ, RZ, R123, P0 ;  /* 0x000000ffff637224 */ /* 0x000fe200000e067b */
[----:B------:R-:W-:Y:S02]  /*9630*/  IADD3 R52, P5, R122, 0x2040, RZ ;  /* 0x000020407a347810 */ /* 0x000fe40007fbe0ff */
[----:B------:R-:W-:-:S02]  /*9640*/  SHF.R.U64 R40, R40, 0x3, RZ ;  /* 0x0000000328287819 */ /* 0x000fc400000012ff */
[----:B------:R-:W-:Y:S01]  /*9650*/  SHF.R.U64 R36, R36, 0x3, RZ ;  /* 0x0000000324247819 */ /* 0x000fe200000012ff */
[--C-:B------:R-:W-:Y:S01]  /*9660*/  IMAD.X R53, RZ, RZ, R123.reuse, P5 ;  /* 0x000000ffff357224 */ /* 0x100fe200028e067b */
[C---:B------:R-:W-:Y:S02]  /*9670*/  IADD3 R4, P2, R122.reuse, 0x6040, RZ ;  /* 0x000060407a047810 */ /* 0x040fe40007f5e0ff */
[----:B------:R-:W-:Y:S02]  /*9680*/  LOP3.LUT R48, R179, R48, RZ, 0x3c, !PT ;  /* 0x00000030b3307212 */ /* 0x000fe400078e3cff */
[----:B------:R-:W-:Y:S01]  /*9690*/  IADD3 R26, P1, R122, 0x6060, RZ ;  /* 0x000060607a1a7810 */ /* 0x000fe20007f3e0ff */
[----:B------:R-:W-:Y:S01]  /*96a0*/  IMAD.X R119, RZ, RZ, R123, P2 ;  /* 0x000000ffff777224 */ /* 0x000fe200010e067b */
[----:B------:R-:W-:Y:S02]  /*96b0*/  SHF.R.U64 R44, R44, 0x3, RZ ;  /* 0x000000032c2c7819 */ /* 0x000fe400000012ff */
[----:B------:R-:W-:-:S02]  /*96c0*/  LOP3.LUT R179, R30, 0x380, RZ, 0xc0, !PT ;  /* 0x000003801eb37812 */ /* 0x000fc400078ec0ff */
[----:B------:R-:W-:Y:S02]  /*96d0*/  SHF.R.U64 R5, R5, 0x3, RZ ;  /* 0x0000000305057819 */ /* 0x000fe400000012ff */
[----:B------:R-:W-:Y:S02]  /*96e0*/  LOP3.LUT R40, R40, R183, RZ, 0x3c, !PT ;  /* 0x000000b728287212 */ /* 0x000fe400078e3cff */
[----:B------:R-:W-:Y:S02]  /*96f0*/  IADD3.X R41, RZ, R123, RZ, P4, !PT ;  /* 0x0000007bff297210 */ /* 0x000fe400027fe4ff */
[----:B------:R-:W-:Y:S02]  /*9700*/  LOP3.LUT R36, R36, R181, RZ, 0x3c, !PT ;  /* 0x000000b524247212 */ /* 0x000fe400078e3cff */
[----:B------:R-:W-:Y:S02]  /*9710*/  LOP3.LUT R183, R56, 0x380, RZ, 0xc0, !PT ;  /* 0x0000038038b77812 */ /* 0x000fe400078ec0ff */
[----:B------:R-:W-:-:S02]  /*9720*/  IADD3 R102, P4, R122, 0x4040, RZ ;  /* 0x000040407a667810 */ /* 0x000fc40007f9e0ff */
[C---:B------:R-:W-:Y:S02]  /*9730*/  IADD3 R106, P3, R122.reuse, 0x4060, RZ ;  /* 0x000040607a6a7810 */ /* 0x040fe40007f7e0ff */
[C---:B------:R-:W-:Y:S01]  /*9740*/  IADD3 R110, P6, R122.reuse, 0x6000, RZ ;  /* 0x000060007a6e7810 */ /* 0x040fe20007fde0ff */
[--C-:B------:R-:W-:Y:S01]  /*9750*/  IMAD.X R103, RZ, RZ, R123.reuse, P4 ;  /* 0x000000ffff677224 */ /* 0x100fe200020e067b */
[----:B------:R-:W-:Y:S01]  /*9760*/  IADD3 R3, P5, R122, 0x6020, RZ ;  /* 0x000060207a037810 */ /* 0x000fe20007fbe0ff */
[--C-:B------:R-:W-:Y:S01]  /*9770*/  IMAD.X R107, RZ, RZ, R123.reuse, P3 ;  /* 0x000000ffff6b7224 */ /* 0x100fe200018e067b */
[----:B------:R-:W-:Y:S01]  /*9780*/  LOP3.LUT R181, R52, 0x380, RZ, 0xc0, !PT ;  /* 0x0000038034b57812 */ /* 0x000fe200078ec0ff */
[--C-:B------:R-:W-:Y:S01]  /*9790*/  IMAD.X R111, RZ, RZ, R123.reuse, P6 ;  /* 0x000000ffff6f7224 */ /* 0x100fe200030e067b */
[----:B------:R-:W-:Y:S01]  /*97a0*/  LOP3.LUT R27, R4, 0x380, RZ, 0xc0, !PT ;  /* 0x00000380041b7812 */ /* 0x000fe200078ec0ff */
[----:B------:R-:W-:Y:S01]  /*97b0*/  IMAD.X R115, RZ, RZ, R123, P5 ;  /* 0x000000ffff737224 */ /* 0x000fe200028e067b */
[----:B------:R-:W-:-:S02]  /*97c0*/  LOP3.LUT R44, R44, R211, RZ, 0x3c, !PT ;  /* 0x000000d32c2c7212 */ /* 0x000fc400078e3cff */
[----:B------:R-:W-:Y:S02]  /*97d0*/  SHF.R.U64 R179, R179, 0x3, RZ ;  /* 0x00000003b3b37819 */ /* 0x000fe400000012ff */
[----:B------:R-:W-:Y:S02]  /*97e0*/  LOP3.LUT R175, R26, 0x380, RZ, 0xc0, !PT ;  /* 0x000003801aaf7812 */ /* 0x000fe400078ec0ff */
[----:B------:R-:W-:Y:S01]  /*97f0*/  LOP3.LUT R122, R5, R122, RZ, 0x3c, !PT ;  /* 0x0000007a057a7212 */ /* 0x000fe200078e3cff */
[----:B------:R-:W-:Y:S01]  /*9800*/  IMAD.X R5, RZ, RZ, R123, P1 ;  /* 0x000000ffff057224 */ /* 0x000fe200008e067b */
[----:B------:R-:W-:Y:S02]  /*9810*/  LOP3.LUT R211, R60, 0x380, RZ, 0xc0, !PT ;  /* 0x000003803cd37812 */ /* 0x000fe400078ec0ff */
[----:B------:R-:W-:Y:S02]  /*9820*/  SHF.R.U64 R183, R183, 0x3, RZ ;  /* 0x00000003b7b77819 */ /* 0x000fe400000012ff */
[----:B------:R-:W-:-:S02]  /*9830*/  SHF.R.U64 R181, R181, 0x3, RZ ;  /* 0x00000003b5b57819 */ /* 0x000fc400000012ff */
[----:B------:R-:W-:Y:S02]  /*9840*/  SHF.R.U64 R27, R27, 0x3, RZ ;  /* 0x000000031b1b7819 */ /* 0x000fe400000012ff */
[----:B------:R-:W-:Y:S02]  /*9850*/  LOP3.LUT R98, R179, R30, RZ, 0x3c, !PT ;  /* 0x0000001eb3627212 */ /* 0x000fe400078e3cff */
[----:B------:R-:W-:Y:S02]  /*9860*/  SHF.R.U64 R175, R175, 0x3, RZ ;  /* 0x00000003afaf7819 */ /* 0x000fe400000012ff */
[----:B------:R-:W-:Y:S02]  /*9870*/  SHF.R.U64 R211, R211, 0x3, RZ ;  /* 0x00000003d3d37819 */ /* 0x000fe400000012ff */
[----:B------:R-:W-:Y:S02]  /*9880*/  MOV R123, R122 ;  /* 0x0000007a007b7202 */ /* 0x000fe40000000f00 */
[----:B------:R-:W-:-:S02]  /*9890*/  LOP3.LUT R30, R3, 0x380, RZ, 0xc0, !PT ;  /* 0x00000380031e7812 */ /* 0x000fc400078ec0ff */
[----:B------:R-:W-:Y:S01]  /*98a0*/  LOP3.LUT R56, R183, R56, RZ, 0x3c, !PT ;  /* 0x00000038b7387212 */ /* 0x000fe200078e3cff */
[----:B------:R0:W-:Y:S01]  /*98b0*/  STSM.16.M88.4 [R123], R8 ;  /* 0x000000087b007844 */ /* 0x0001e20000000200 */
[----:B------:R-:W-:Y:S02]  /*98c0*/  LOP3.LUT R52, R181, R52, RZ, 0x3c, !PT ;  /* 0x00000034b5347212 */ /* 0x000fe400078e3cff */
[----:B------:R-:W-:Y:S02]  /*98d0*/  LOP3.LUT R183, R106, 0x380, RZ, 0xc0, !PT ;  /* 0x000003806ab77812 */ /* 0x000fe400078ec0ff */
[----:B------:R-:W-:Y:S02]  /*98e0*/  LOP3.LUT R118, R27, R4, RZ, 0x3c, !PT ;  /* 0x000000041b767212 */ /* 0x000fe400078e3cff */
[----:B------:R-:W-:Y:S02]  /*98f0*/  LOP3.LUT R181, R102, 0x380, RZ, 0xc0, !PT ;  /* 0x0000038066b57812 */ /* 0x000fe400078ec0ff */
[----:B------:R-:W-:-:S02]  /*9900*/  LOP3.LUT R4, R175, R26, RZ, 0x3c, !PT ;  /* 0x0000001aaf047212 */ /* 0x000fc400078e3cff */
[----:B------:R-:W-:Y:S02]  /*9910*/  LOP3.LUT R60, R211, R60, RZ, 0x3c, !PT ;  /* 0x0000003cd33c7212 */ /* 0x000fe400078e3cff */
[----:B------:R-:W-:Y:S02]  /*9920*/  SHF.R.U64 R30, R30, 0x3, RZ ;  /* 0x000000031e1e7819 */ /* 0x000fe400000012ff */
[----:B------:R-:W-:Y:S02]  /*9930*/  LOP3.LUT R211, R110, 0x380, RZ, 0xc0, !PT ;  /* 0x000003806ed37812 */ /* 0x000fe400078ec0ff */
[----:B------:R-:W-:Y:S02]  /*9940*/  SHF.R.U64 R183, R183, 0x3, RZ ;  /* 0x00000003b7b77819 */ /* 0x000fe400000012ff */
[----:B------:R-:W-:Y:S02]  /*9950*/  MOV R122, R20 ;  /* 0x00000014007a7202 */ /* 0x000fe40000000f00 */
[----:B0-----:R-:W-:-:S02]  /*9960*/  F2FP.BF16.F32.PACK_AB R8, R171, R173 ;  /* 0x000000adab08723e */ /* 0x001fc400000010ff */
[----:B------:R-:W-:Y:S02]  /*9970*/  F2FP.BF16.F32.PACK_AB R9, R35, R34 ;  /* 0x000000222309723e */ /* 0x000fe400000010ff */
[----:B------:R-:W-:Y:S02]  /*9980*/  F2FP.BF16.F32.PACK_AB R10, R169, R172 ;  /* 0x000000aca90a723e */ /* 0x000fe400000010ff */
[----:B------:R-:W-:Y:S02]  /*9990*/  F2FP.BF16.F32.PACK_AB R11, R39, R38 ;  /* 0x00000026270b723e */ /* 0x000fe400000010ff */
[----:B------:R-:W-:Y:S02]  /*99a0*/  SHF.R.U64 R181, R181, 0x3, RZ ;  /* 0x00000003b5b57819 */ /* 0x000fe400000012ff */
[----:B------:R-:W-:Y:S01]  /*99b0*/  MOV R37, R36 ;  /* 0x0000002400257202 */ /* 0x000fe20000000f00 */
[----:B------:R0:W-:Y:S01]  /*99c0*/  STSM.16.M88.4 [R122], R8 ;  /* 0x000000087a007844 */ /* 0x0001e20000000200 */
[----:B------:R-:W-:-:S02]  /*99d0*/  LOP3.LUT R114, R30, R3, RZ, 0x3c, !PT ;  /* 0x000000031e727212 */ /* 0x000fc400078e3cff */
[----:B------:R-:W-:Y:S01]  /*99e0*/  MOV R40, R40 ;  /* 0x0000002800287202 */ /* 0x000fe20000000f00 */
[----:B------:R-:W-:Y:S01]  /*99f0*/  STSM.16.M88.4 [R37], R12 ;  /* 0x0000000c25007844 */ /* 0x000fe20000000200 */
[----:B------:R-:W-:Y:S02]  /*9a00*/  F2FP.BF16.F32.PACK_AB R26, R160, R164 ;  /* 0x000000a4a01a723e */ /* 0x000fe400000010ff */
[----:B------:R-:W-:Y:S02]  /*9a10*/  F2FP.BF16.F32.PACK_AB R27, R55, R54 ;  /* 0x00000036371b723e */ /* 0x000fe400000010ff */
[----:B------:R-:W-:Y:S02]  /*9a20*/  MOV R36, R4 ;  /* 0x0000000400247202 */ /* 0x000fe40000000f00 */
[----:B------:R-:W-:Y:S01]  /*9a30*/  SHF.R.U64 R211, R211, 0x3, RZ ;  /* 0x00000003d3d37819 */ /* 0x000fe200000012ff */
[----:B------:R-:W1:Y:S01]  /*9a40*/  LDC.64 R4, c[0x0][0xd00] ;  /* 0x00034000ff047b82 */ /* 0x000e620000000a00 */
[----:B------:R-:W-:Y:S01]  /*9a50*/  MOV R44, R44 ;  /* 0x0000002c002c7202 */ /* 0x000fe20000000f00 */
[----:B------:R-:W-:Y:S01]  /*9a60*/  STSM.16.M88.4 [R40], R24 ;  /* 0x0000001828007844 */ /* 0x000fe20000000200 */
[----:B------:R-:W-:-:S02]  /*9a70*/  F2FP.BF16.F32.PACK_AB R30, R32, R158 ;  /* 0x0000009e201e723e */ /* 0x000fc400000010ff */
[----:B------:R-:W-:Y:S02]  /*9a80*/  LOP3.LUT R106, R183, R106, RZ, 0x3c, !PT ;  /* 0x0000006ab76a7212 */ /* 0x000fe400078e3cff */
[----:B------:R-:W-:Y:S01]  /*9a90*/  MOV R48, R48 ;  /* 0x0000003000307202 */ /* 0x000fe20000000f00 */
[----:B------:R-:W-:Y:S01]  /*9aa0*/  STSM.16.M88.4 [R44], R28 ;  /* 0x0000001c2c007844 */ /* 0x000fe20000000200 */
[----:B------:R-:W-:Y:S01]  /*9ab0*/  F2FP.BF16.F32.PACK_AB R32, R65, R152 ;  /* 0x000000984120723e */ /* 0x000fe200000010ff */
[----:B0-----:R-:W0:Y:S01]  /*9ac0*/  LDC.64 R8, c[0x0][0xd00] ;  /* 0x00034000ff087b82 */ /* 0x001e220000000a00 */
[----:B------:R-:W-:Y:S02]  /*9ad0*/  F2FP.BF16.F32.PACK_AB R34, R69, R68 ;  /* 0x000000444522723e */ /* 0x000fe400000010ff */
[----:B------:R-:W-:Y:S02]  /*9ae0*/  F2FP.BF16.F32.PACK_AB R35, R71, R70 ;  /* 0x000000464723723e */ /* 0x000fe400000010ff */
[----:B------:R-:W-:-:S02]  /*9af0*/  LOP3.LUT R102, R181, R102, RZ, 0x3c, !PT ;  /* 0x00000066b5667212 */ /* 0x000fc400078e3cff */
[----:B------:R-:W-:Y:S01]  /*9b00*/  MOV R52, R52 ;  /* 0x0000003400347202 */ /* 0x000fe20000000f00 */
        /* <DEDUP_REMOVED lines=10> */
[----:B------:R-:W-:Y:S01]  /*9bb0*/  F2FP.BF16.F32.PACK_AB R96, R97, R96 ;  /* 0x000000606160723e */ /* 0x000fe200000010ff */
[----:B------:R-:W-:Y:S01]  /*9bc0*/  STSM.16.M88.4 [R56], R80 ;  /* 0x0000005038007844 */ /* 0x000fe20000000200 */
[----:B------:R-:W-:Y:S02]  /*9bd0*/  LOP3.LUT R110, R211, R110, RZ, 0x3c, !PT ;  /* 0x0000006ed36e7212 */ /* 0x000fe400078e3cff */
[----:B------:R-:W-:-:S02]  /*9be0*/  F2FP.BF16.F32.PACK_AB R104, R105, R104 ;  /* 0x000000686968723e */ /* 0x000fc400000010ff */
[----:B------:R-:W-:Y:S02]  /*9bf0*/  F2FP.BF16.F32.PACK_AB R112, R113, R112 ;  /* 0x000000707170723e */ /* 0x000fe400000010ff */
[----:B------:R-:W-:Y:S02]  /*9c00*/  F2FP.BF16.F32.PACK_AB R120, R121, R120 ;  /* 0x000000787978723e */ /* 0x000fe400000010ff */
[----:B------:R-:W-:Y:S02]  /*9c10*/  F2FP.BF16.F32.PACK_AB R128, R129, R128 ;  /* 0x000000808180723e */ /* 0x000fe400000010ff */
[----:B------:R-:W-:Y:S02]  /*9c20*/  F2FP.BF16.F32.PACK_AB R136, R137, R136 ;  /* 0x000000888988723e */ /* 0x000fe400000010ff */
[----:B------:R-:W-:Y:S01]  /*9c30*/  F2FP.BF16.F32.PACK_AB R144, R145, R144 ;  /* 0x000000909190723e */ /* 0x000fe200000010ff */
[----:B------:R-:W-:Y:S01]  /*9c40*/  ULDC UR5, c[0x0][0xb88] ;  /* 0x0002e20000057ab9 */ /* 0x000fe20000000800 */
[----:B------:R-:W-:Y:S01]  /*9c50*/  MOV R60, R60 ;  /* 0x0000003c003c7202 */ /* 0x000fe20000000f00 */
[----:B0-----:R-:W-:Y:S01]  /*9c60*/  IMAD.WIDE R8, R186, 0x4, R8 ;  /* 0x00000004ba087825 */ /* 0x001fe200078e0208 */
[----:B------:R-:W-:-:S02]  /*9c70*/  MOV R3, R98 ;  /* 0x0000006200037202 */ /* 0x000fc40000000f00 */
[----:B------:R-:W-:Y:S02]  /*9c80*/  F2FP.BF16.F32.PACK_AB R90, R93, R92 ;  /* 0x0000005c5d5a723e */ /* 0x000fe400000010ff */
[----:B------:R-:W-:Y:S02]  /*9c90*/  F2FP.BF16.F32.PACK_AB R91, R95, R94 ;  /* 0x0000005e5f5b723e */ /* 0x000fe400000010ff */
[----:B------:R-:W-:Y:S02]  /*9ca0*/  MOV R21, R106 ;  /* 0x0000006a00157202 */ /* 0x000fe40000000f00 */
[----:B------:R-:W-:Y:S01]  /*9cb0*/  F2FP.BF16.F32.PACK_AB R97, R46, R42 ;  /* 0x0000002a2e61723e */ /* 0x000fe200000010ff */
[----:B------:R-:W-:Y:S01]  /*9cc0*/  STSM.16.M88.4 [R60], R88 ;  /* 0x000000583c007844 */ /* 0x000fe20000000200 */
[----:B------:R-:W-:Y:S02]  /*9cd0*/  F2FP.BF16.F32.PACK_AB R98, R101, R100 ;  /* 0x000000646562723e */ /* 0x000fe400000010ff */
[----:B------:R-:W-:-:S02]  /*9ce0*/  F2FP.BF16.F32.PACK_AB R99, R58, R50 ;  /* 0x000000323a63723e */ /* 0x000fc400000010ff */
[----:B------:R-:W-:Y:S02]  /*9cf0*/  MOV R102, R102 ;  /* 0x0000006600667202 */ /* 0x000fe40000000f00 */
[----:B------:R-:W-:Y:S01]  /*9d00*/  MOV R20, R114 ;  /* 0x0000007200147202 */ /* 0x000fe20000000f00 */
[----:B------:R0:W-:Y:S01]  /*9d10*/  STSM.16.M88.4 [R3], R96 ;  /* 0x0000006003007844 */ /* 0x0001e20000000200 */
[----:B------:R-:W-:Y:S02]  /*9d20*/  F2FP.BF16.F32.PACK_AB R105, R66, R64 ;  /* 0x000000404269723e */ /* 0x000fe400000010ff */
[----:B------:R-:W-:Y:S02]  /*9d30*/  F2FP.BF16.F32.PACK_AB R106, R109, R108 ;  /* 0x0000006c6d6a723e */ /* 0x000fe400000010ff */
[----:B------:R-:W-:Y:S02]  /*9d40*/  F2FP.BF16.F32.PACK_AB R107, R154, R153 ;  /* 0x000000999a6b723e */ /* 0x000fe400000010ff */
[----:B------:R-:W-:-:S02]  /*9d50*/  F2FP.BF16.F32.PACK_AB R113, R156, R155 ;  /* 0x0000009b9c71723e */ /* 0x000fc400000010ff */
[----:B------:R-:W-:Y:S01]  /*9d60*/  F2FP.BF16.F32.PACK_AB R114, R117, R116 ;  /* 0x000000747572723e */ /* 0x000fe200000010ff */
[----:B------:R-:W-:Y:S01]  /*9d70*/  STSM.16.M88.4 [R102], R104 ;  /* 0x0000006866007844 */ /* 0x000fe20000000200 */
[----:B------:R-:W-:Y:S02]  /*9d80*/  F2FP.BF16.F32.PACK_AB R115, R159, R157 ;  /* 0x0000009d9f73723e */ /* 0x000fe400000010ff */
[----:B------:R-:W-:Y:S02]  /*9d90*/  MOV R110, R110 ;  /* 0x0000006e006e7202 */ /* 0x000fe40000000f00 */
[----:B------:R-:W-:Y:S01]  /*9da0*/  F2FP.BF16.F32.PACK_AB R121, R162, R161 ;  /* 0x000000a1a279723e */ /* 0x000fe200000010ff */
[----:B------:R-:W-:Y:S01]  /*9db0*/  STSM.16.M88.4 [R21], R112 ;  /* 0x0000007015007844 */ /* 0x000fe20000000200 */
[----:B------:R-:W-:Y:S02]  /*9dc0*/  F2FP.BF16.F32.PACK_AB R122, R125, R124 ;  /* 0x0000007c7d7a723e */ /* 0x000fe400000010ff */
[----:B------:R-:W-:-:S02]  /*9dd0*/  F2FP.BF16.F32.PACK_AB R123, R127, R126 ;  /* 0x0000007e7f7b723e */ /* 0x000fc400000010ff */
[----:B------:R-:W-:Y:S02]  /*9de0*/  F2FP.BF16.F32.PACK_AB R129, R131, R130 ;  /* 0x000000828381723e */ /* 0x000fe400000010ff */
[----:B------:R-:W-:Y:S01]  /*9df0*/  F2FP.BF16.F32.PACK_AB R130, R133, R132 ;  /* 0x000000848582723e */ /* 0x000fe200000010ff */
[----:B------:R-:W-:Y:S01]  /*9e00*/  STSM.16.M88.4 [R110], R120 ;  /* 0x000000786e007844 */ /* 0x000fe20000000200 */
[----:B------:R-:W-:Y:S02]  /*9e10*/  F2FP.BF16.F32.PACK_AB R131, R135, R134 ;  /* 0x000000868783723e */ /* 0x000fe400000010ff */
[----:B------:R-:W-:Y:S02]  /*9e20*/  F2FP.BF16.F32.PACK_AB R137, R139, R138 ;  /* 0x0000008a8b89723e */ /* 0x000fe400000010ff */
[----:B------:R-:W-:Y:S01]  /*9e30*/  MOV R118, R118 ;  /* 0x0000007600767202 */ /* 0x000fe20000000f00 */
[----:B------:R-:W-:Y:S01]  /*9e40*/  STSM.16.M88.4 [R20], R128 ;  /* 0x0000008014007844 */ /* 0x000fe20000000200 */
[----:B------:R-:W-:-:S02]  /*9e50*/  F2FP.BF16.F32.PACK_AB R138, R141, R140 ;  /* 0x0000008c8d8a723e */ /* 0x000fc400000010ff */
[----:B------:R-:W-:Y:S02]  /*9e60*/  F2FP.BF16.F32.PACK_AB R139, R143, R142 ;  /* 0x0000008e8f8b723e */ /* 0x000fe400000010ff */
[----:B------:R-:W-:Y:S02]  /*9e70*/  F2FP.BF16.F32.PACK_AB R145, R147, R146 ;  /* 0x000000929391723e */ /* 0x000fe400000010ff */
[----:B------:R-:W-:Y:S01]  /*9e80*/  F2FP.BF16.F32.PACK_AB R146, R149, R148 ;  /* 0x000000949592723e */ /* 0x000fe200000010ff */
[----:B------:R-:W-:Y:S01]  /*9e90*/  STSM.16.M88.4 [R118], R136 ;  /* 0x0000008876007844 */ /* 0x000fe20000000200 */
[----:B------:R-:W-:Y:S02]  /*9ea0*/  F2FP.BF16.F32.PACK_AB R147, R151, R150 ;  /* 0x000000969793723e */ /* 0x000fe400000010ff */
[----:B------:R-:W-:Y:S02]  /*9eb0*/  ISETP.NE.U32.AND P6, PT, RZ, UR6, PT ;  /* 0x00000006ff007c0c */ /* 0x000fe4000bfc5070 */
[----:B-1----:R-:W-:Y:S01]  /*9ec0*/  ISETP.NE.U32.AND P0, PT, R4, RZ, PT ;  /* 0x000000ff0400720c */ /* 0x002fe20003f05070 */
[----:B------:R1:W-:Y:S01]  /*9ed0*/  STSM.16.M88.4 [R36], R144 ;  /* 0x0000009024007844 */ /* 0x0003e20000000200 */
[----:B------:R-:W-:Y:S01]  /*9ee0*/  BAR.SYNC.DEFER_BLOCKING 0x1, 0x100 ;  /* 0x0044000000007b1d */ /* 0x000fe20000010000 */
[----:B------:R-:W-:Y:S01]  /*9ef0*/  ISETP.NE.AND.EX P6, PT, RZ, UR7, PT, P6 ;  /* 0x00000007ff007c0c */ /* 0x000fe2000bfc5360 */
[----:B0-----:R-:W-:Y:S01]  /*9f00*/  IMAD R3, R195, 0x40, R16 ;  /* 0x00000040c3037824 */ /* 0x001fe200078e0210 */
[----:B------:R-:W-:Y:S01]  /*9f10*/  ISETP.NE.AND.EX P0, PT, R5, RZ, PT, P0 ;  /* 0x000000ff0500720c */ /* 0x000fe20003f05300 */
[----:B------:R-:W-:-:S02]  /*9f20*/  IMAD.MOV.U32 R4, RZ, RZ, RZ ;  /* 0x000000ffff047224 */ /* 0x000fc400078e00ff */
[----:B------:R-:W-:Y:S01]  /*9f30*/  IMAD.WIDE R176, R3, 0x2, R176 ;  /* 0x0000000203b07825 */ /* 0x000fe200078e02b0 */
[----:B------:R-:W-:-:S07]  /*9f40*/  MOV R3, UR5 ;  /* 0x0000000500037c02 */ /* 0x000fce0008000f00 */
[----:B------:R-:W-:-:S04]  /*9f50*/  @P6 LEA R10, P4, R186, UR6, 0x2 ;  /* 0x00000006ba0a6c11 */ /* 0x000fc8000f8810ff */
[----:B------:R-:W-:Y:S01]  /*9f60*/  @P6 LEA.HI.X R11, R186, UR7, R193, 0x2, P4 ;  /* 0x00000007ba0b6c11 */ /* 0x000fe2000a0f14c1 */
[----:B------:R0:W5:Y:S01]  /*9f70*/  @P0 LDG.E R4, desc[UR44][R8.64] ;  /* 0x0000002c08040981 */ /* 0x000162000c1e1900 */
[C---:B------:R-:W-:Y:S02]  /*9f80*/  IADD3 R13, P1, R176.reuse, 0x1000, RZ ;  /* 0x00001000b00d7810 */ /* 0x040fe40007f3e0ff */
[C---:B------:R-:W-:Y:S01]  /*9f90*/  IADD3 R25, P2, R176.reuse, 0x2000, RZ ;  /* 0x00002000b0197810 */ /* 0x040fe20007f5e0ff */
[----:B------:R0:W5:Y:S01]  /*9fa0*/  @P6 LDG.E R3, desc[UR44][R10.64] ;  /* 0x0000002c0a036981 */ /* 0x000162000c1e1900 */
[C---:B------:R-:W-:Y:S02]  /*9fb0*/  IADD3 R29, P3, R176.reuse, 0x3000, RZ ;  /* 0x00003000b01d7810 */ /* 0x040fe40007f7e0ff */
[----:B------:R-:W-:Y:S02]  /*9fc0*/  IADD3 R33, P4, R176, 0x4000, RZ ;  /* 0x00004000b0217810 */ /* 0x000fe40007f9e0ff */
        /* <DEDUP_REMOVED lines=23> */
[----:B-1----:R-:W-:-:S02]  /*a140*/  LOP3.LUT R36, R37, 0x380, RZ, 0xc0, !PT ;  /* 0x0000038025247812 */ /* 0x002fc400078ec0ff */
        /* <DEDUP_REMOVED lines=22> */
.L_x_4245:
[----:B------:R-:W-:Y:S01]  /*a2b0*/  ISETP.NE.AND P6, PT, R5, RZ, PT ;  /* 0x000000ff0500720c */ /* 0x000fe20003fc5270 */
[--C-:B------:R-:W-:Y:S01]  /*a2c0*/  IMAD.X R57, RZ, RZ, R177.reuse, P5 ;  /* 0x000000ffff397224 */ /* 0x100fe200028e06b1 */
[----:B------:R-:W0:Y:S01]  /*a2d0*/  SHFL.IDX PT, R5, R197, RZ, 0x1f ;  /* 0x00001fffc5057589 */ /* 0x000e2200000e0000 */
[--C-:B------:R-:W-:Y:S01]  /*a2e0*/  IMAD.X R41, RZ, RZ, R177.reuse, P1 ;  /* 0x000000ffff297224 */ /* 0x100fe200008e06b1 */
[C---:B------:R-:W-:Y:S01]  /*a2f0*/  IADD3 R65, P1, R176.reuse, 0xc000, RZ ;  /* 0x0000c000b0417810 */ /* 0x040fe20007f3e0ff */
[--C-:B------:R-:W-:Y:S01]  /*a300*/  IMAD.X R37, RZ, RZ, R177.reuse, P6 ;  /* 0x000000ffff257224 */ /* 0x100fe200030e06b1 */
[C---:B------:R-:W-:Y:S01]  /*a310*/  IADD3 R61, P6, R176.reuse, 0xb000, RZ ;  /* 0x0000b000b03d7810 */ /* 0x040fe20007fde0ff */
[--C-:B------:R-:W-:Y:S01]  /*a320*/  IMAD.X R45, RZ, RZ, R177.reuse, P2 ;  /* 0x000000ffff2d7224 */ /* 0x100fe200010e06b1 */
[C---:B------:R-:W-:Y:S01]  /*a330*/  IADD3 R69, P2, R176.reuse, 0xd000, RZ ;  /* 0x0000d000b0457810 */ /* 0x040fe20007f5e0ff */
[--C-:B------:R-:W-:Y:S01]  /*a340*/  IMAD.X R49, RZ, RZ, R177.reuse, P3 ;  /* 0x000000ffff317224 */ /* 0x100fe200018e06b1 */
[C---:B------:R-:W-:Y:S01]  /*a350*/  IADD3 R73, P3, R176.reuse, 0xe000, RZ ;  /* 0x0000e000b0497810 */ /* 0x040fe20007f7e0ff */
[----:B------:R-:W-:Y:S01]  /*a360*/  IMAD.X R53, RZ, RZ, R177, P4 ;  /* 0x000000ffff357224 */ /* 0x000fe200020e06b1 */
[----:B------:R-:W-:-:S02]  /*a370*/  IADD3 R8, P4, R176, 0xf000, RZ ;  /* 0x0000f000b0087810 */ /* 0x000fc40007f9e0ff */
[----:B------:R-:W-:Y:S02]  /*a380*/  LOP3.LUT R60, R61, 0x380, RZ, 0xc0, !PT ;  /* 0x000003803d3c7812 */ /* 0x000fe400078ec0ff */
[----:B------:R-:W-:Y:S01]  /*a390*/  LOP3.LUT R64, R65, 0x380, RZ, 0xc0, !PT ;  /* 0x0000038041407812 */ /* 0x000fe200078ec0ff */
[----:B------:R-:W-:Y:S01]  /*a3a0*/  IMAD.X R77, RZ, RZ, R177, P4 ;  /* 0x000000ffff4d7224 */ /* 0x000fe200020e06b1 */
[----:B------:R-:W-:Y:S02]  /*a3b0*/  LOP3.LUT R68, R69, 0x380, RZ, 0xc0, !PT ;  /* 0x0000038045447812 */ /* 0x000fe400078ec0ff */
[----:B------:R-:W-:Y:S02]  /*a3c0*/  LOP3.LUT R72, R73, 0x380, RZ, 0xc0, !PT ;  /* 0x0000038049487812 */ /* 0x000fe400078ec0ff */
[----:B------:R-:W-:Y:S02]  /*a3d0*/  LOP3.LUT R9, R176, 0x380, RZ, 0xc0, !PT ;  /* 0x00000380b0097812 */ /* 0x000fe400078ec0ff */
[----:B------:R-:W-:-:S02]  /*a3e0*/  SHF.R.U64 R60, R60, 0x3, RZ ;  /* 0x000000033c3c7819 */ /* 0x000fc400000012ff */
[----:B0-----:R-:W-:Y:S02]  /*a3f0*/  ISETP.NE.AND P5, PT, R5, RZ, PT ;  /* 0x000000ff0500720c */ /* 0x001fe40003fa5270 */
[----:B------:R-:W-:Y:S02]  /*a400*/  LOP3.LUT R5, R8, 0x380, RZ, 0xc0, !PT ;  /* 0x0000038008057812 */ /* 0x000fe400078ec0ff */
        /* <DEDUP_REMOVED lines=14> */
[----:B------:R-:W-:Y:S02]  /*a4f0*/  LOP3.LUT R76, R5, R8, RZ, 0x3c, !PT ;  /* 0x00000008054c7212 */ /* 0x000fe400078e3cff */
[----:B------:R-:W-:Y:S02]  /*a500*/  SHF.R.S32.HI R80, RZ, 0x1f, R187 ;  /* 0x0000001fff507819 */ /* 0x000fe400000114bb */
[----:B------:R-:W-:Y:S02]  /*a510*/  SEL R83, R186, RZ, !P0 ;  /* 0x000000ffba537207 */ /* 0x000fe40004000000 */
[----:B------:R-:W-:Y:S02]  /*a520*/  SEL R193, R193, RZ, !P0 ;  /* 0x000000ffc1c17207 */ /* 0x000fe40004000000 */
[----:B-----5:R-:W-:Y:S01]  /*a530*/  SHF.R.S32.HI R81, RZ, 0x1f, R4 ;  /* 0x0000001fff517819 */ /* 0x020fe20000011404 */
[----:B------:R-:W-:Y:S06]  /*a540*/  @P5 BRA `(.L_x_4246) ;  /* 0x0000000000bc5947 */ /* 0x000fec0003800000 */
[----:B------:R-:W0:Y:S01]  /*a550*/  LDC R14, c[0x0][0xce8] ;  /* 0x00033a00ff0e7b82 */ /* 0x000e220000000800 */
[----:B------:R-:W-:Y:S01]  /*a560*/  IMAD.U32 R5, RZ, RZ, UR42 ;  /* 0x0000002aff057e24 */ /* 0x000fe2000f8e00ff */
[----:B------:R-:W-:Y:S01]  /*a570*/  ULDC.64 UR6, c[0x0][0xc90] ;  /* 0x0003240000067ab9 */ /* 0x000fe20000000a00 */
[----:B------:R-:W-:Y:S02]  /*a580*/  IMAD.U32 R26, RZ, RZ, UR42 ;  /* 0x0000002aff1a7e24 */ /* 0x000fe4000f8e00ff */
[----:B------:R-:W-:Y:S02]  /*a590*/  IMAD R10, R80, UR6, RZ ;  /* 0x00000006500a7c24 */ /* 0x000fe4000f8e02ff */
[----:B------:R-:W-:Y:S02]  /*a5a0*/  IMAD R20, R5, 0x40, R200 ;  /* 0x0000004005147824 */ /* 0x000fe400078e02c8 */
[----:B------:R-:W-:Y:S02]  /*a5b0*/  IMAD.MOV.U32 R5, RZ, RZ, R81 ;  /* 0x000000ffff057224 */ /* 0x000fe400078e0051 */
[----:B------:R-:W-:-:S02]  /*a5c0*/  IMAD R11, R187, UR7, R10 ;  /* 0x00000007bb0b7c24 */ /* 0x000fc4000f8e020a */
[----:B------:R-:W-:Y:S01]  /*a5d0*/  IMAD.WIDE.U32 R8, R187, UR6, R4 ;  /* 0x00000006bb087c25 */ /* 0x000fe2000f8e0004 */
[----:B------:R-:W-:-:S03]  /*a5e0*/  ULDC.64 UR6, c[0x0][0xc98] ;  /* 0x0003260000067ab9 */ /* 0x000fc60000000a00 */
[----:B------:R-:W-:Y:S02]  /*a5f0*/  IMAD.MOV.U32 R5, RZ, RZ, R20 ;  /* 0x000000ffff057224 */ /* 0x000fe400078e0014 */
[----:B------:R-:W-:Y:S02]  /*a600*/  IMAD.IADD R9, R9, 0x1, R11 ;  /* 0x0000000109097824 */ /* 0x000fe400078e020b */
[----:B------:R-:W-:Y:S01]  /*a610*/  IMAD.WIDE.U32 R8, R83, UR6, R8 ;  /* 0x0000000653087c25 */ /* 0x000fe2000f8e0008 */
[----:B0-----:R-:W-:-:S13]  /*a620*/  ISETP.NE.AND P0, PT, R14, 0x1, PT ;  /* 0x000000010e00780c */ /* 0x001fda0003f05270 */
[----:B------:R-:W0:Y:S08]  /*a630*/  @P0 LDC R15, c[0x0][0xcec] ;  /* 0x00033b00ff0f0b82 */ /* 0x000e300000000800 */
[----:B------:R-:W1:Y:S01]  /*a640*/  @P0 LDC R21, c[0x0][0xcf0] ;  /* 0x00033c00ff150b82 */ /* 0x000e620000000800 */
[----:B0-----:R-:W-:-:S05]  /*a650*/  @P0 IMAD.HI.U32 R10, R20, R15, RZ ;  /* 0x0000000f140a0227 */ /* 0x001fca00078e00ff */
[----:B-1----:R-:W-:Y:S01]  /*a660*/  @P0 SHF.R.U32.HI R5, RZ, R21, R10 ;  /* 0x00000015ff050219 */ /* 0x002fe2000001160a */
[----:B------:R-:W-:Y:S02]  /*a670*/  IMAD R10, R193, UR6, RZ ;  /* 0x00000006c10a7c24 */ /* 0x000fe4000f8e02ff */
[----:B------:R-:W-:Y:S01]  /*a680*/  IMAD R21, R26, 0x40, R17 ;  /* 0x000000401a157824 */ /* 0x000fe200078e0211 */
[--C-:B------:R-:W-:Y:S01]  /*a690*/  SHF.R.S32.HI R15, RZ, 0x1f, R5.reuse ;  /* 0x0000001fff0f7819 */ /* 0x100fe20000011405 */
[----:B------:R-:W-:Y:S01]  /*a6a0*/  IMAD.MOV R11, RZ, RZ, -R5 ;  /* 0x000000ffff0b7224 */ /* 0x000fe200078e0a05 */
[----:B------:R-:W-:Y:S01]  /*a6b0*/  IADD3 R8, P0, R5, R8, RZ ;  /* 0x0000000805087210 */ /* 0x000fe20007f1e0ff */
[----:B------:R-:W-:Y:S01]  /*a6c0*/  IMAD R10, R83, UR7, R10 ;  /* 0x00000007530a7c24 */ /* 0x000fe2000f8e020a */
[----:B------:R-:W-:Y:S01]  /*a6d0*/  ULDC.64 UR6, c[0x0][0xc88] ;  /* 0x0003220000067ab9 */ /* 0x000fe20000000a00 */
[----:B------:R-:W-:Y:S02]  /*a6e0*/  IMAD R11, R14, R11, R20 ;  /* 0x0000000b0e0b7224 */ /* 0x000fe400078e0214 */
[----:B------:R-:W-:Y:S01]  /*a6f0*/  IMAD R14, R3, R14, RZ ;  /* 0x0000000e030e7224 */ /* 0x000fe200078e02ff */
[----:B------:R-:W-:-:S02]  /*a700*/  IADD3.X R9, R15, R9, R10, P0, !PT ;  /* 0x000000090f097210 */ /* 0x000fc400007fe40a */
[----:B------:R-:W-:Y:S01]  /*a710*/  SHF.R.S32.HI R5, RZ, 0x1f, R11 ;  /* 0x0000001fff057819 */ /* 0x000fe2000001140b */
[----:B------:R-:W-:-:S04]  /*a720*/  IMAD.WIDE.U32 R8, R11, UR6, R8 ;  /* 0x000000060b087c25 */ /* 0x000fc8000f8e0008 */
[----:B------:R-:W-:-:S04]  /*a730*/  IMAD R10, R5, UR6, RZ ;  /* 0x00000006050a7c24 */ /* 0x000fc8000f8e02ff */
[----:B------:R-:W-:Y:S01]  /*a740*/  IMAD R5, R11, UR7, R10 ;  /* 0x000000070b057c24 */ /* 0x000fe2000f8e020a */
[----:B------:R-:W-:Y:S02]  /*a750*/  ULDC.64 UR6, c[0x0][0xc50] ;  /* 0x0003140000067ab9 */ /* 0x000fe40000000a00 */
[----:B------:R-:W-:Y:S02]  /*a760*/  LEA R15, P0, R8, UR6, 0x2 ;  /* 0x00000006080f7c11 */ /* 0x000fe4000f8010ff */
[----:B------:R-:W-:-:S03]  /*a770*/  IADD3 R5, R9, R5, RZ ;  /* 0x0000000509057210 */ /* 0x000fc60007ffe0ff */
[----:B------:R-:W-:Y:S01]  /*a780*/  SHFL.IDX PT, R10, R15, 0x1, 0x1c1f ;  /* 0x003c1f000f0a7f89 */ /* 0x000fe200000e0000 */
[----:B------:R-:W-:Y:S01]  /*a790*/  LEA.HI.X R20, R8, UR7, R5, 0x2, P0 ;  /* 0x0000000708147c11 */ /* 0x000fe200080f1405 */
[----:B------:R-:W-:Y:S02]  /*a7a0*/  IMAD.MOV R5, RZ, RZ, -R19 ;  /* 0x000000ffff057224 */ /* 0x000fe400078e0a13 */
[----:B------:R-:W-:Y:S03]  /*a7b0*/  SHFL.IDX PT, R8, R15, RZ, 0x1c1f ;  /* 0x001c1fff0f087589 */ /* 0x000fe600000e0000 */
[----:B------:R-:W-:Y:S01]  /*a7c0*/  ISETP.NE.AND P0, PT, R18, R5, PT ;  /* 0x000000051200720c */ /* 0x000fe20003f05270 */
[----:B------:R-:W0:Y:S01]  /*a7d0*/  SHFL.IDX PT, R9, R20, RZ, 0x1c1f ;  /* 0x001c1fff14097589 */ /* 0x000e2200000e0000 */
[C---:B------:R-:W-:Y:S02]  /*a7e0*/  VIADD R5, R21.reuse, 0x8 ;  /* 0x0000000815057836 */ /* 0x040fe40000000000 */
[-C--:B------:R-:W-:Y:S01]  /*a7f0*/  ISETP.GE.OR P1, PT, R21, R14.reuse, P0 ;  /* 0x0000000e1500720c */ /* 0x080fe20000726670 */
[----:B------:R-:W1:Y:S02]  /*a800*/  SHFL.IDX PT, R11, R20, 0x1, 0x1c1f ;  /* 0x003c1f00140b7f89 */ /* 0x000e6400000e0000 */
[----:B------:R-:W-:-:S10]  /*a810*/  ISETP.GE.OR P0, PT, R5, R14, P0 ;  /* 0x0000000e0500720c */ /* 0x000fd40000706670 */
[----:B0-----:R0:W-:Y:S04]  /*a820*/  @!P1 ST.E desc[UR44][R8.64], R0 ;  /* 0x0000000008009985 */ /* 0x0011e8000c10192c */
[----:B-1----:R0:W-:Y:S02]  /*a830*/  @!P0 ST.E desc[UR44][R10.64], R165 ;  /* 0x000000a50a008985 */ /* 0x0021e4000c10192c */
.L_x_4246:
[----:B------:R-:W1:Y:S01]  /*a840*/  LDC R84, c[0x0][0xce8] ;  /* 0x00033a00ff547b82 */ /* 0x000e620000000800 */
[----:B------:R-:W-:Y:S01]  /*a850*/  ULDC UR8, c[0x0][0xbc8] ;  /* 0x0002f20000087ab9 */ /* 0x000fe20000000800 */
[----:B------:R-:W-:Y:S01]  /*a860*/  ULDC.64 UR6, c[0x0][0xba0] ;  /* 0x0002e80000067ab9 */ /* 0x000fe20000000a00 */
[----:B------:R-:W-:Y:S01]  /*a870*/  ISETP.GE.AND P0, PT, R192, UR8, PT ;  /* 0x00000008c0007c0c */ /* 0x000fe2000bf06270 */
[----:B0-----:R0:W5:Y:S03]  /*a880*/  LD.E.128 R8, desc[UR44][R176.64] ;  /* 0x0000002cb0087980 */ /* 0x001166000c101d00 */
[----:B------:R-:W-:Y:S01]  /*a890*/  SEL R20, RZ, 0xffffffff, P0 ;  /* 0xffffffffff147807 */ /* 0x000fe20000000000 */
[----:B------:R-:W5:Y:S01]  /*a8a0*/  LD.E.128 R12, desc[UR44][R12.64] ;  /* 0x0000002c0c0c7980 */ /* 0x000f62000c101d00 */
[----:B------:R-:W-:-:S03]  /*a8b0*/  ISETP.GE.AND P0, PT, R191, UR8, PT ;  /* 0x00000008bf007c0c */ /* 0x000fc6000bf06270 */
[----:B------:R-:W5:Y:S04]  /*a8c0*/  LD.E.128 R24, desc[UR44][R24.64] ;  /* 0x0000002c18187980 */ /* 0x000f68000c101d00 */
[----:B------:R-:W5:Y:S04]  /*a8d0*/  LD.E.128 R28, desc[UR44][R28.64] ;  /* 0x0000002c1c1c7980 */ /* 0x000f68000c101d00 */
[----:B------:R-:W5:Y:S01]  /*a8e0*/  LD.E.128 R32, desc[UR44][R32.64] ;  /* 0x0000002c20207980 */ /* 0x000f62000c101d00 */
[----:B-1----:R-:W-:Y:S01]  /*a8f0*/  ISETP.NE.AND P2, PT, R84, 0x1, PT ;  /* 0x000000015400780c */ /* 0x002fe20003f45270 */
[----:B------:R-:W-:Y:S01]  /*a900*/  IMAD R5, R81, UR6, RZ ;  /* 0x0000000651057c24 */ /* 0x000fe2000f8e02ff */
[----:B------:R-:W-:Y:S01]  /*a910*/  ISETP.GE.AND P1, PT, R16, UR8, PT ;  /* 0x0000000810007c0c */ /* 0x000fe2000bf26270 */
[----:B------:R-:W-:Y:S01]  /*a920*/  IMAD.SHL.U32 R81, R20, 0x2, RZ ;  /* 0x0000000214517824 */ /* 0x000fe200078e00ff */
[----:B------:R-:W-:Y:S01]  /*a930*/  SEL R20, RZ, 0xffffffff, P0 ;  /* 0xffffffffff147807 */ /* 0x000fe20000000000 */
[----:B------:R-:W5:Y:S01]  /*a940*/  LD.E.128 R36, desc[UR44][R36.64] ;  /* 0x0000002c24247980 */ /* 0x000f62000c101d00 */
[----:B------:R-:W-:-:S03]  /*a950*/  SEL R0, RZ, 0x1, P1 ;  /* 0x00000001ff007807 */ /* 0x000fc60000800000 */
[----:B------:R-:W5:Y:S04]  /*a960*/  LD.E.128 R40, desc[UR44][R40.64] ;  /* 0x0000002c28287980 */ /* 0x000f68000c101d00 */
[----:B------:R-:W1:Y:S01]  /*a970*/  @P2 LDC R85, c[0x0][0xcec] ;  /* 0x00033b00ff552b82 */ /* 0x000e620000000800 */
[----:B------:R-:W-:Y:S01]  /*a980*/  IMAD.SHL.U32 R89, R20, 0x4, RZ ;  /* 0x0000000414597824 */ /* 0x000fe200078e00ff */
[----:B------:R-:W-:Y:S01]  /*a990*/  LOP3.LUT R0, R81, 0x2, R0, 0xe2, !PT ;  /* 0x0000000251007812 */ /* 0x000fe200078ee200 */
[----:B------:R-:W5:Y:S04]  /*a9a0*/  LD.E.128 R44, desc[UR44][R44.64] ;  /* 0x0000002c2c2c7980 */ /* 0x000f68000c101d00 */
[----:B------:R-:W5:Y:S01]  /*a9b0*/  LD.E.128 R48, desc[UR44][R48.64] ;  /* 0x0000002c30307980 */ /* 0x000f62000c101d00 */
[----:B------:R-:W2:Y:S01]  /*a9c0*/  @P2 LDC R87, c[0x0][0xcf0] ;  /* 0x00033c00ff572b82 */ /* 0x000ea20000000800 */
[----:B------:R-:W-:Y:S01]  /*a9d0*/  IMAD R21, R4, UR7, R5 ;  /* 0x0000000704157c24 */ /* 0x000fe2000f8e0205 */
[----:B------:R-:W-:Y:S01]  /*a9e0*/  ISETP.GE.AND P0, PT, R190, UR8, PT ;  /* 0x00000008be007c0c */ /* 0x000fe2000bf06270 */
[----:B------:R-:W-:Y:S01]  /*a9f0*/  IMAD.WIDE.U32 R4, R4, UR6, RZ ;  /* 0x0000000604047c25 */ /* 0x000fe2000f8e00ff */
[----:B------:R-:W-:Y:S01]  /*aa00*/  ULDC.64 UR6, c[0x0][0xbe8] ;  /* 0x0002fa0000067ab9 */ /* 0x000fe20000000a00 */
[----:B------:R-:W-:Y:S01]  /*aa10*/  LOP3.LUT R20, R89, 0x4, R0, 0xe2, !PT ;  /* 0x0000000459147812 */ /* 0x000fe200078ee200 */
[----:B------:R-:W5:Y:S01]  /*aa20*/  LD.E.128 R52, desc[UR44][R52.64] ;  /* 0x0000002c34347980 */ /* 0x000f62000c101d00 */
[----:B------:R-:W-:Y:S01]  /*aa30*/  IMAD.IADD R5, R5, 0x1, R21 ;  /* 0x0000000105057824 */ /* 0x000fe200078e0215 */
[----:B------:R-:W-:Y:S01]  /*aa40*/  SEL R21, RZ, 0xffffffff, P0 ;  /* 0xffffffffff157807 */ /* 0x000fe20000000000 */
[----:B------:R-:W-:Y:S01]  /*aa50*/  IMAD R80, R80, UR6, RZ ;  /* 0x0000000650507c24 */ /* 0x000fe2000f8e02ff */
[----:B------:R-:W5:Y:S01]  /*aa60*/  LD.E.128 R56, desc[UR44][R56.64] ;  /* 0x0000002c38387980 */ /* 0x000f62000c101d00 */
[----:B------:R-:W-:-:S02]  /*aa70*/  IMAD R0, R194, 0x20, R195 ;  /* 0x00000020c2007824 */ /* 0x000fc400078e02c3 */
[----:B------:R-:W-:Y:S01]  /*aa80*/  IMAD.U32 R89, RZ, RZ, UR42 ;  /* 0x0000002aff597e24 */ /* 0x000fe2000f8e00ff */
[----:B------:R-:W5:Y:S01]  /*aa90*/  LD.E.128 R60, desc[UR44][R60.64] ;  /* 0x0000002c3c3c7980 */ /* 0x000f62000c101d00 */
[C---:B------:R-:W-:Y:S02]  /*aaa0*/  IMAD R81, R187.reuse, UR7, R80 ;  /* 0x00000007bb517c24 */ /* 0x040fe4000f8e0250 */
[----:B------:R-:W-:Y:S01]  /*aab0*/  IMAD.WIDE.U32 R4, R187, UR6, R4 ;  /* 0x00000006bb047c25 */ /* 0x000fe2000f8e0004 */
[----:B------:R-:W-:Y:S01]  /*aac0*/  ISETP.GE.AND P0, PT, R189, UR8, PT ;  /* 0x00000008bd007c0c */ /* 0x000fe2000bf06270 */
[----:B------:R-:W-:Y:S01]  /*aad0*/  ULDC.64 UR6, c[0x0][0xbf0] ;  /* 0x0002fc0000067ab9 */ /* 0x000fe20000000a00 */
[----:B------:R-:W5:Y:S01]  /*aae0*/  LD.E.128 R64, desc[UR44][R64.64] ;  /* 0x0000002c40407980 */ /* 0x000f62000c101d00 */
[----:B------:R-:W-:Y:S02]  /*aaf0*/  IMAD R82, R89, 0x40, R0 ;  /* 0x0000004059527824 */ /* 0x000fe400078e0200 */
[----:B------:R-:W-:Y:S01]  /*ab00*/  IMAD.SHL.U32 R21, R21, 0x8, RZ ;  /* 0x0000000815157824 */ /* 0x000fe200078e00ff */
[----:B------:R-:W5:Y:S01]  /*ab10*/  LD.E.128 R68, desc[UR44][R68.64] ;  /* 0x0000002c44447980 */ /* 0x000f62000c101d00 */
[----:B------:R-:W-:-:S02]  /*ab20*/  IMAD.IADD R5, R5, 0x1, R81 ;  /* 0x0000000105057824 */ /* 0x000fc400078e0251 */
[----:B-1----:R-:W-:Y:S01]  /*ab30*/  @P2 IMAD.HI.U32 R0, R82, R85, RZ ;  /* 0x0000005552002227 */ /* 0x002fe200078e00ff */
[----:B------:R-:W-:Y:S01]  /*ab40*/  LOP3.LUT R20, R21, 0x8, R20, 0xe2, !PT ;  /* 0x0000000815147812 */ /* 0x000fe200078ee214 */
[----:B------:R-:W5:Y:S02]  /*ab50*/  LD.E.128 R72, desc[UR44][R72.64] ;  /* 0x0000002c48487980 */ /* 0x000f64000c101d00 */
[----:B------:R-:W-:Y:S01]  /*ab60*/  IMAD R81, R193, UR6, RZ ;  /* 0x00000006c1517c24 */ /* 0x000fe2000f8e02ff */
[----:B------:R-:W-:Y:S01]  /*ab70*/  SEL R80, RZ, 0xffffffff, P0 ;  /* 0xffffffffff507807 */ /* 0x000fe20000000000 */
[----:B------:R-:W-:Y:S01]  /*ab80*/  IMAD.MOV.U32 R21, RZ, RZ, R82 ;  /* 0x000000ffff157224 */ /* 0x000fe200078e0052 */
[----:B--2---:R-:W-:Y:S01]  /*ab90*/  @P2 SHF.R.U32.HI R21, RZ, R87, R0 ;  /* 0x00000057ff152219 */ /* 0x004fe20000011600 */
[C---:B------:R-:W-:Y:S01]  /*aba0*/  IMAD R81, R83.reuse, UR7, R81 ;  /* 0x0000000753517c24 */ /* 0x040fe2000f8e0251 */
[----:B------:R-:W5:Y:S01]  /*abb0*/  LD.E.128 R76, desc[UR44][R76.64] ;  /* 0x0000002c4c4c7980 */ /* 0x000f62000c101d00 */
[----:B------:R-:W-:Y:S01]  /*abc0*/  IMAD.WIDE.U32 R4, R83, UR6, R4 ;  /* 0x0000000653047c25 */ /* 0x000fe2000f8e0004 */
[----:B------:R-:W-:Y:S01]  /*abd0*/  ISETP.GE.AND P0, PT, R188, UR8, PT ;  /* 0x00000008bc007c0c */ /* 0x000fe2000bf06270 */
[----:B------:R-:W-:Y:S01]  /*abe0*/  ULDC.64 UR6, c[0x0][0xbe0] ;  /* 0x0002f80000067ab9 */ /* 0x000fe20000000a00 */
[----:B------:R-:W-:Y:S01]  /*abf0*/  @!PT LDS RZ, [RZ] ;  /* 0x00000000fffff984 */ /* 0x000fe20000000800 */
[----:B------:R-:W-:Y:S01]  /*ac00*/  @!PT LDS RZ, [RZ] ;  /* 0x00000000fffff984 */ /* 0x000fe20000000800 */
[----:B------:R-:W-:Y:S01]  /*ac10*/  @!PT LDS RZ, [RZ] ;  /* 0x00000000fffff984 */ /* 0x000fe20000000800 */
[----:B------:R-:W-:Y:S01]  /*ac20*/  @!PT LDS RZ, [RZ] ;  /* 0x00000000fffff984 */ /* 0x000fe20000000800 */
[----:B------:R1:W-:Y:S06]  /*ac30*/  MEMBAR.ALL.CTA ;  /* 0x0000000000007992 */ /* 0x0003ec0000008000 */
[----:B-1----:R-:W1:Y:S01]  /*ac40*/  FENCE.VIEW.ASYNC.S ;  /* 0x00000000000073c6 */ /* 0x002e620000000000 */
[----:B------:R-:W-:Y:S01]  /*ac50*/  IMAD.SHL.U32 R85, R80, 0x10, RZ ;  /* 0x0000001050557824 */ /* 0x000fe200078e00ff */
[----:B------:R-:W-:Y:S01]  /*ac60*/  SHF.R.S32.HI R80, RZ, 0x1f, R21 ;  /* 0x0000001fff507819 */ /* 0x000fe20000011415 */
[----:B------:R-:W-:Y:S01]  /*ac70*/  IMAD.IADD R5, R5, 0x1, R81 ;  /* 0x0000000105057824 */ /* 0x000fe200078e0251 */
[----:B------:R-:W-:Y:S01]  /*ac80*/  SEL R0, RZ, 0xffffffff, P0 ;  /* 0xffffffffff007807 */ /* 0x000fe20000000000 */
[----:B------:R-:W-:Y:S01]  /*ac90*/  IMAD.MOV R81, RZ, RZ, -R21 ;  /* 0x000000ffff517224 */ /* 0x000fe200078e0a15 */
[----:B------:R-:W-:Y:S01]  /*aca0*/  LOP3.LUT R20, R85, 0x10, R20, 0xe2, !PT ;  /* 0x0000001055147812 */ /* 0x000fe200078ee214 */
[----:B------:R-:W-:Y:S01]  /*acb0*/  IMAD R80, R80, UR6, RZ ;  /* 0x0000000650507c24 */ /* 0x000fe2000f8e02ff */
[----:B------:R-:W-:Y:S01]  /*acc0*/  ISETP.GE.AND P0, PT, R199, UR8, PT ;  /* 0x00000008c7007c0c */ /* 0x000fe2000bf06270 */
[----:B------:R-:W-:Y:S01]  /*acd0*/  IMAD R81, R84, R81, R82 ;  /* 0x0000005154517224 */ /* 0x000fe200078e0252 */
[----:B------:R-:W-:Y:S01]  /*ace0*/  MOV R88, UR42 ;  /* 0x0000002a00587c02 */ /* 0x000fe20008000f00 */
[----:B------:R-:W-:Y:S01]  /*acf0*/  IMAD.SHL.U32 R85, R0, 0x20, RZ ;  /* 0x0000002000557824 */ /* 0x000fe200078e00ff */
[----:B------:R-:W-:Y:S01]  /*ad00*/  UIADD3 UR5, UR40, 0x38820, URZ ;  /* 0x0003882028057890 */ /* 0x000fe2000fffe03f */
[C---:B------:R-:W-:Y:S01]  /*ad10*/  IMAD R83, R21.reuse, UR7, R80 ;  /* 0x0000000715537c24 */ /* 0x040fe2000f8e0250 */
[----:B------:R-:W-:Y:S01]  /*ad20*/  SHF.R.S32.HI R80, RZ, 0x1f, R81 ;  /* 0x0000001fff507819 */ /* 0x000fe20000011451 */
[----:B------:R-:W-:Y:S01]  /*ad30*/  IMAD.WIDE.U32 R4, R21, UR6, R4 ;  /* 0x0000000615047c25 */ /* 0x000fe2000f8e0004 */
[----:B------:R-:W-:Y:S01]  /*ad40*/  ULDC.64 UR6, c[0x0][0xbd8] ;  /* 0x0002f60000067ab9 */ /* 0x000fe20000000a00 */
[----:B------:R-:W-:Y:S01]  /*ad50*/  LOP3.LUT R20, R85, 0x20, R20, 0xe2, !PT ;  /* 0x0000002055147812 */ /* 0x000fe200078ee214 */
[----:B------:R-:W-:Y:S01]  /*ad60*/  UPRMT UR5, URZ, 0x654, UR5 ;  /* 0x000006543f057896 */ /* 0x000fe20008000005 */
[----:B------:R-:W-:Y:S01]  /*ad70*/  SEL R21, RZ, 0x40, P0 ;  /* 0x00000040ff157807 */ /* 0x000fe20000000000 */
[----:B------:R-:W-:Y:S01]  /*ad80*/  IMAD.IADD R5, R5, 0x1, R83 ;  /* 0x0000000105057824 */ /* 0x000fe200078e0253 */
[----:B------:R-:W-:Y:S01]  /*ad90*/  ISETP.GE.AND P0, PT, R198, UR8, PT ;  /* 0x00000008c6007c0c */ /* 0x000fe2000bf06270 */
[----:B------:R-:W-:Y:S01]  /*ada0*/  IMAD R80, R80, UR6, RZ ;  /* 0x0000000650507c24 */ /* 0x000fe2000f8e02ff */
[----:B------:R-:W-:Y:S01]  /*adb0*/  LOP3.LUT R0, R20, R21, RZ, 0xfc, !PT ;  /* 0x0000001514007212 */ /* 0x000fe200078efcff */
[----:B------:R-:W-:Y:S01]  /*adc0*/  IMAD R89, R3, R84, RZ ;  /* 0x0000005403597224 */ /* 0x000fe200078e02ff */
[----:B------:R-:W-:Y:S01]  /*add0*/  SEL R3, RZ, 0x80, P0 ;  /* 0x00000080ff037807 */ /* 0x000fe20000000000 */
[----:B------:R-:W-:Y:S01]  /*ade0*/  IMAD R88, R88, 0x40, R195 ;  /* 0x0000004058587824 */ /* 0x000fe200078e02c3 */
[----:B-1----:R-:W-:Y:S01]  /*adf0*/  SYNCS.ARRIVE.TRANS64.RED.A1T0 RZ, [UR5], RZ ;  /* 0x000000ffffff79a7 */ /* 0x002fe20008100405 */
[C---:B------:R-:W-:Y:S01]  /*ae00*/  IMAD R21, R81.reuse, UR7, R80 ;  /* 0x0000000751157c24 */ /* 0x040fe2000f8e0250 */
[----:B------:R-:W-:Y:S01]  /*ae10*/  BSSY B1, `(.L_x_4247) ;  /* 0x000002a000017945 */ /* 0x000fe20003800000 */
[----:B------:R-:W-:Y:S01]  /*ae20*/  IMAD.WIDE.U32 R4, R81, UR6, R4 ;  /* 0x0000000651047c25 */ /* 0x000fe2000f8e0004 */
[----:B------:R-:W-:Y:S01]  /*ae30*/  ISETP.GE.AND P0, PT, R88, R89, PT ;  /* 0x000000595800720c */ /* 0x000fe20003f06270 */
[----:B------:R-:W-:Y:S01]  /*ae40*/  ULDC.64 UR6, c[0x0][0xb80] ;  /* 0x0002e00000067ab9 */ /* 0x000fe20000000a00 */
[----:B------:R-:W-:Y:S01]  /*ae50*/  LOP3.LUT R3, R0, R3, RZ, 0xfc, !PT ;  /* 0x0000000300037212 */ /* 0x000fe200078efcff */
[----:B------:R-:W-:Y:S01]  /*ae60*/  IMAD.IADD R5, R5, 0x1, R21 ;  /* 0x0000000105057824 */ /* 0x000fe200078e0215 */
[----:B------:R-:W-:-:S04]  /*ae70*/  LEA R86, P1, R4, UR6, 0x1 ;  /* 0x0000000604567c11 */ /* 0x000fc8000f8208ff */
        /* <DEDUP_REMOVED lines=35> */
.L_x_4248:
[----:B------:R-:W-:Y:S05]  /*b0b0*/  BSYNC B1 ;  /* 0x0000000000017941 */ /* 0x000fea0003800000 */
.L_x_4247:
[----:B---3--:R-:W-:Y:S01]  /*b0c0*/  VIADD R4, R88, 0x20 ;  /* 0x0000002058047836 */ /* 0x008fe20000000000 */
[----:B-----5:R4:W3:Y:S04]  /*b0d0*/  SHFL.IDX PT, R9, R87, 0x1, 0x181f ;  /* 0x00381f0057097f89 */ /* 0x0208e800000e0000 */
        /* <DEDUP_REMOVED lines=10> */
[----:B-1----:R-:W-:Y:S01]  /*b180*/  @!P3 LEA R20, P6, R191, R8, 0x1 ;  /* 0x00000008bf14b211 */ /* 0x002fe200078c08ff */
[----:B------:R0:W-:Y:S01]  /*b190*/  @!P0 ST.E.128 desc[UR44][R4.64], R12 ;  /* 0x0000000c04008985 */ /* 0x0001e2000c101d2c */
[----:B------:R-:W-:Y:S02]  /*b1a0*/  ISETP.GE.AND P0, PT, R188, UR8, PT ;  /* 0x00000008bc007c0c */ /* 0x000fe4000bf06270 */
[----:B------:R-:W-:Y:S02]  /*b1b0*/  @!P5 LEA.HI.X R11, R192, R9, R209, 0x1, P4 ;  /* 0x00000009c00bd211 */ /* 0x000fe400020f0cd1 */
[----:B------:R-:W-:-:S02]  /*b1c0*/  LOP3.LUT P4, RZ, R0, 0x40, RZ, 0xc0, !PT ;  /* 0x0000004000ff7812 */ /* 0x000fc4000788c0ff */
[----:B--2---:R-:W-:Y:S01]  /*b1d0*/  @!P3 LEA.HI.X R21, R191, R9, R208, 0x1, P6 ;  /* 0x00000009bf15b211 */ /* 0x004fe200030f0cd0 */
        /* <DEDUP_REMOVED lines=20> */
.L_x_4244:
[----:B------:R-:W0:Y:S01]  /*b320*/  LDC.64 R8, c[0x0][0xd00] ;  /* 0x00034000ff087b82 */ /* 0x000e220000000a00 */
[C---:B------:R-:W-:Y:S01]  /*b330*/  IMAD.SHL.U32 R5, R186.reuse, 0x4, RZ ;  /* 0x00000004ba057824 */ /* 0x040fe200078e00ff */
[----:B------:R-:W-:Y:S01]  /*b340*/  SHF.L.U64.HI R0, R186, 0x2, R193 ;  /* 0x00000002ba007819 */ /* 0x000fe200000102c1 */
[----:B------:R-:W-:Y:S01]  /*b350*/  ULDC.64 UR6, c[0x0][0xd08] ;  /* 0x0003420000067ab9 */ /* 0x000fe20000000a00 */
[----:B------:R-:W-:Y:S01]  /*b360*/  ULDC UR5, c[0x0][0xb88] ;  /* 0x0002e20000057ab9 */ /* 0x000fe20000000800 */
[----:B------:R-:W-:-:S03]  /*b370*/  IMAD.MOV.U32 R3, RZ, RZ, RZ ;  /* 0x000000ffff037224 */ /* 0x000fc600078e00ff */
[----:B------:R-:W1:Y:S01]  /*b380*/  LDC R27, c[0x0][0xce8] ;  /* 0x00033a00ff1b7b82 */ /* 0x000e620000000800 */
[----:B0-----:R-:W-:Y:S02]  /*b390*/  ISETP.NE.U32.AND P0, PT, R8, RZ, PT ;  /* 0x000000ff0800720c */ /* 0x001fe40003f05070 */
[----:B------:R-:W-:Y:S02]  /*b3a0*/  IADD3 R8, P1, R5, R8, RZ ;  /* 0x0000000805087210 */ /* 0x000fe40007f3e0ff */
[----:B------:R-:W-:-:S03]  /*b3b0*/  ISETP.NE.AND.EX P0, PT, R9, RZ, PT, P0 ;  /* 0x000000ff0900720c */ /* 0x000fc60003f05300 */
[----:B------:R-:W-:Y:S01]  /*b3c0*/  IMAD.X R9, R0, 0x1, R9, P1 ;  /* 0x0000000100097824 */ /* 0x000fe200008e0609 */
[----:B------:R-:W-:-:S04]  /*b3d0*/  ISETP.NE.U32.AND P1, PT, RZ, UR6, PT ;  /* 0x00000006ff007c0c */ /* 0x000fc8000bf25070 */
[----:B------:R-:W-:-:S05]  /*b3e0*/  ISETP.NE.AND.EX P1, PT, RZ, UR7, PT, P1 ;  /* 0x00000007ff007c0c */ /* 0x000fca000bf25310 */
[----:B------:R0:W5:Y:S08]  /*b3f0*/  @P0 LDG.E R3, desc[UR44][R8.64] ;  /* 0x0000002c08030981 */ /* 0x000170000c1e1900 */
[----:B------:R-:W-:-:S04]  /*b400*/  @P1 IADD3 R4, P2, R5, UR6, RZ ;  /* 0x0000000605041c10 */ /* 0x000fc8000ff5e0ff */
[----:B------:R-:W-:Y:S01]  /*b410*/  @P1 IADD3.X R5, R0, UR7, RZ, P2, !PT ;  /* 0x0000000700051c10 */ /* 0x000fe200097fe4ff */
[----:B------:R-:W-:-:S06]  /*b420*/  IMAD.U32 R0, RZ, RZ, UR5 ;  /* 0x00000005ff007e24 */ /* 0x000fcc000f8e00ff */
[----:B------:R0:W5:Y:S01]  /*b430*/  @P1 LDG.E R0, desc[UR44][R4.64] ;  /* 0x0000002c04001981 */ /* 0x000162000c1e1900 */
[----:B------:R-:W-:Y:S01]  /*b440*/  ISETP.GE.AND P2, PT, R202, 0x40, PT ;  /* 0x00000040ca00780c */ /* 0x000fe20003f46270 */
[----:B-1----:R-:W-:-:S12]  /*b450*/  @P1 BRA `(.L_x_4250) ;  /* 0x0000000000101947 */ /* 0x002fd80003800000 */
[----:B------:R-:W-:Y:S05]  /*b460*/  @!P0 BRA `(.L_x_4250) ;  /* 0x00000000000c8947 */ /* 0x000fea0003800000 */
[----:B0-----:R-:W2:Y:S04]  /*b470*/  LDG.E R5, desc[UR44][R8.64] ;  /* 0x0000002c08057981 */ /* 0x001ea8000c1e1900 */
[----:B-----5:R-:W2:Y:S02]  /*b480*/  LDG.E R0, desc[UR44][R8.64+0x4] ;  /* 0x0000042c08007981 */ /* 0x020ea4000c1e1900 */
[----:B--2---:R-:W-:-:S07]  /*b490*/  IMAD.IADD R0, R0, 0x1, -R5 ;  /* 0x0000000100007824 */ /* 0x004fce00078e0a05 */
.L_x_4250:
[----:B------:R-:W-:Y:S01]  /*b4a0*/  BSSY B1, `(.L_x_4251) ;  /* 0x000002f000017945 */ /* 0x000fe20003800000 */
[----:B------:R-:W-:Y:S02]  /*b4b0*/  SHF.R.S32.HI R15, RZ, 0x1f, R187 ;  /* 0x0000001fff0f7819 */ /* 0x000fe400000114bb */
[----:B------:R-:W-:Y:S02]  /*b4c0*/  SEL R21, R186, RZ, !P0 ;  /* 0x000000ffba157207 */ /* 0x000fe40004000000 */
[----:B------:R-:W-:Y:S02]  /*b4d0*/  SEL R193, R193, RZ, !P0 ;  /* 0x000000ffc1c17207 */ /* 0x000fe40004000000 */
[----:B-----5:R-:W-:Y:S01]  /*b4e0*/  SHF.R.S32.HI R12, RZ, 0x1f, R3 ;  /* 0x0000001fff0c7819 */ /* 0x020fe20000011403 */
[----:B------:R-:W-:Y:S06]  /*b4f0*/  @P2 BRA `(.L_x_4252) ;  /* 0x0000000000a42947 */ /* 0x000fec0003800000 */
[----:B0-----:R-:W0:Y:S01]  /*b500*/  S2R R5, SR_TID.X ;  /* 0x0000000000057919 */ /* 0x001e220000002100 */
[----:B------:R-:W1:Y:S01]  /*b510*/  LDC R13, c[0x0][0xce8] ;  /* 0x00033a00ff0d7b82 */ /* 0x000e620000000800 */
[----:B------:R-:W-:-:S04]  /*b520*/  IMAD.U32 R4, RZ, RZ, UR42 ;  /* 0x0000002aff047e24 */ /* 0x000fc8000f8e00ff */
[----:B0-----:R-:W-:Y:S02]  /*b530*/  IMAD R4, R4, 0x40, R5 ;  /* 0x0000004004047824 */ /* 0x001fe400078e0205 */
[----:B-1----:R-:W-:Y:S02]  /*b540*/  IMAD R5, R0, R13, RZ ;  /* 0x0000000d00057224 */ /* 0x002fe400078e02ff */
        /* <DEDUP_REMOVED lines=11> */
[----:B------:R-:W1:Y:S01]  /*b600*/  @P0 LDC R25, c[0x0][0xcf0] ;  /* 0x00033c00ff190b82 */ /* 0x000e620000000800 */
[----:B0-----:R-:W-:-:S04]  /*b610*/  @P0 IMAD.HI.U32 R8, R14, R11, RZ ;  /* 0x0000000b0e080227 */ /* 0x001fc800078e00ff */
[----:B------:R-:W-:Y:S01]  /*b620*/  IMAD R11, R187, UR7, R10 ;  /* 0x00000007bb0b7c24 */ /* 0x000fe2000f8e020a */
[----:B------:R-:W-:Y:S01]  /*b630*/  ULDC.64 UR6, c[0x0][0xc98] ;  /* 0x0003260000067ab9 */ /* 0x000fe20000000a00 */
[----:B-1----:R-:W-:Y:S02]  /*b640*/  @P0 SHF.R.U32.HI R9, RZ, R25, R8 ;  /* 0x00000019ff090219 */ /* 0x002fe40000011608 */
        /* <DEDUP_REMOVED lines=20> */
.L_x_4252:
[----:B------:R-:W-:Y:S05]  /*b790*/  BSYNC B1 ;  /* 0x0000000000017941 */ /* 0x000fea0003800000 */
.L_x_4251:
[----:B------:R-:W-:Y:S01]  /*b7a0*/  ISETP.NE.AND P0, PT, R27, 0x1, PT ;  /* 0x000000011b00780c */ /* 0x000fe20003f05270 */
[----:B------:R-:W-:Y:S01]  /*b7b0*/  ULDC.64 UR6, c[0x0][0xba0] ;  /* 0x0002e80000067ab9 */ /* 0x000fe20000000a00 */
[----:B------:R-:W-:Y:S01]  /*b7c0*/  ULDC UR5, c[0x0][0xbc8] ;  /* 0x0002f20000057ab9 */ /* 0x000fe20000000800 */
[----:B01----:R-:W-:Y:S01]  /*b7d0*/  IMAD R8, R12, UR6, RZ ;  /* 0x000000060c087c24 */ /* 0x003fe2000f8e02ff */
[----:B------:R-:W-:Y:S01]  /*b7e0*/  ISETP.GE.AND P1, PT, R192, UR5, PT ;  /* 0x00000005c0007c0c */ /* 0x000fe2000bf26270 */
[C---:B------:R-:W-:Y:S01]  /*b7f0*/  IMAD.WIDE.U32 R4, R3.reuse, UR6, RZ ;  /* 0x0000000603047c25 */ /* 0x040fe2000f8e00ff */
[----:B------:R-:W-:Y:S01]  /*b800*/  ISETP.GE.AND P2, PT, R16, UR5, PT ;  /* 0x0000000510007c0c */ /* 0x000fe2000bf46270 */
[----:B------:R-:W-:Y:S01]  /*b810*/  BSSY B1, `(.L_x_4253) ;  /* 0x0000066000017945 */ /* 0x000fe20003800000 */
[----:B------:R-:W-:Y:S01]  /*b820*/  SEL R10, RZ, 0xffffffff, P1 ;  /* 0xffffffffff0a7807 */ /* 0x000fe20000800000 */
[----:B------:R-:W-:Y:S01]  /*b830*/  IMAD R3, R3, UR7, R8 ;  /* 0x0000000703037c24 */ /* 0x000fe2000f8e0208 */
[----:B------:R-:W-:Y:S01]  /*b840*/  ULDC.64 UR6, c[0x0][0xbe8] ;  /* 0x0002fa0000067ab9 */ /* 0x000fe20000000a00 */
[----:B------:R-:W-:Y:S01]  /*b850*/  IMAD R9, R194, 0x20, R195 ;  /* 0x00000020c2097824 */ /* 0x000fe200078e02c3 */
[----:B------:R-:W-:Y:S01]  /*b860*/  ISETP.GE.AND P1, PT, R191, UR5, PT ;  /* 0x00000005bf007c0c */ /* 0x000fe2000bf26270 */
[----:B------:R-:W0:Y:S01]  /*b870*/  @P0 LDC R11, c[0x0][0xcec] ;  /* 0x00033b00ff0b0b82 */ /* 0x000e220000000800 */
[----:B------:R-:W-:Y:S01]  /*b880*/  IMAD.U32 R12, RZ, RZ, UR42 ;  /* 0x0000002aff0c7e24 */ /* 0x000fe2000f8e00ff */
[----:B------:R-:W-:Y:S01]  /*b890*/  IADD3 R5, R5, R3, RZ ;  /* 0x0000000305057210 */ /* 0x000fe20007ffe0ff */
[----:B------:R-:W-:-:S02]  /*b8a0*/  IMAD R8, R15, UR6, RZ ;  /* 0x000000060f087c24 */ /* 0x000fc4000f8e02ff */
[----:B------:R-:W-:Y:S02]  /*b8b0*/  IMAD.SHL.U32 R15, R10, 0x2, RZ ;  /* 0x000000020a0f7824 */ /* 0x000fe400078e00ff */
[C---:B------:R-:W-:Y:S01]  /*b8c0*/  IMAD R3, R187.reuse, UR7, R8 ;  /* 0x00000007bb037c24 */ /* 0x040fe2000f8e0208 */
[----:B------:R-:W1:Y:S01]  /*b8d0*/  @P0 LDC R13, c[0x0][0xcf0] ;  /* 0x00033c00ff0d0b82 */ /* 0x000e620000000800 */
[----:B------:R-:W-:Y:S01]  /*b8e0*/  IMAD R10, R12, 0x40, R9 ;  /* 0x000000400c0a7824 */ /* 0x000fe200078e0209 */
[----:B------:R-:W-:Y:S01]  /*b8f0*/  SEL R8, RZ, 0x1, P2 ;  /* 0x00000001ff087807 */ /* 0x000fe20001000000 */
[----:B------:R-:W-:Y:S01]  /*b900*/  IMAD.WIDE.U32 R4, R187, UR6, R4 ;  /* 0x00000006bb047c25 */ /* 0x000fe2000f8e0004 */
[----:B------:R-:W-:Y:S01]  /*b910*/  SEL R9, RZ, 0xffffffff, P1 ;  /* 0xffffffffff097807 */ /* 0x000fe20000800000 */
[----:B------:R-:W-:Y:S01]  /*b920*/  ULDC.64 UR6, c[0x0][0xbf0] ;  /* 0x0002fc0000067ab9 */ /* 0x000fe20000000a00 */
[----:B------:R-:W-:Y:S01]  /*b930*/  LOP3.LUT R8, R15, 0x2, R8, 0xe2, !PT ;  /* 0x000000020f087812 */ /* 0x000fe200078ee208 */
[----:B------:R-:W-:Y:S01]  /*b940*/  IMAD.IADD R5, R5, 0x1, R3 ;  /* 0x0000000105057824 */ /* 0x000fe200078e0203 */
[----:B------:R-:W-:Y:S01]  /*b950*/  ISETP.GE.AND P1, PT, R190, UR5, PT ;  /* 0x00000005be007c0c */ /* 0x000fe2000bf26270 */
[----:B------:R-:W-:Y:S01]  /*b960*/  IMAD.SHL.U32 R15, R9, 0x4, RZ ;  /* 0x00000004090f7824 */ /* 0x000fe200078e00ff */
[----:B------:R-:W-:Y:S01]  /*b970*/  ISETP.GE.AND P2, PT, R198, UR5, PT ;  /* 0x00000005c6007c0c */ /* 0x000fe2000bf46270 */
[----:B------:R-:W-:Y:S01]  /*b980*/  IMAD R3, R193, UR6, RZ ;  /* 0x00000006c1037c24 */ /* 0x000fe2000f8e02ff */
[----:B------:R-:W-:Y:S01]  /*b990*/  SEL R14, RZ, 0xffffffff, P1 ;  /* 0xffffffffff0e7807 */ /* 0x000fe20000800000 */
[----:B------:R-:W-:Y:S01]  /*b9a0*/  IMAD.WIDE.U32 R4, R21, UR6, R4 ;  /* 0x0000000615047c25 */ /* 0x000fe2000f8e0004 */
[----:B------:R-:W-:-:S03]  /*b9b0*/  LOP3.LUT R12, R15, 0x4, R8, 0xe2, !PT ;  /* 0x000000040f0c7812 */ /* 0x000fc600078ee208 */
[----:B0-----:R-:W-:-:S04]  /*b9c0*/  @P0 IMAD.HI.U32 R8, R10, R11, RZ ;  /* 0x0000000b0a080227 */ /* 0x001fc800078e00ff */
[----:B------:R-:W-:Y:S01]  /*b9d0*/  IMAD R9, R21, UR7, R3 ;  /* 0x0000000715097c24 */ /* 0x000fe2000f8e0203 */
[----:B------:R-:W-:Y:S01]  /*b9e0*/  ULDC.64 UR6, c[0x0][0xbe0] ;  /* 0x0002f80000067ab9 */ /* 0x000fe20000000a00 */
[----:B------:R-:W-:Y:S01]  /*b9f0*/  IMAD.MOV.U32 R3, RZ, RZ, R10 ;  /* 0x000000ffff037224 */ /* 0x000fe200078e000a */
[----:B-1----:R-:W-:Y:S01]  /*ba00*/  @P0 SHF.R.U32.HI R3, RZ, R13, R8 ;  /* 0x0000000dff030219 */ /* 0x002fe20000011608 */
[----:B------:R-:W-:Y:S01]  /*ba10*/  IMAD.SHL.U32 R11, R14, 0x8, RZ ;  /* 0x000000080e0b7824 */ /* 0x000fe200078e00ff */
[----:B------:R-:W-:Y:S01]  /*ba20*/  ISETP.GE.AND P0, PT, R189, UR5, PT ;  /* 0x00000005bd007c0c */ /* 0x000fe2000bf06270 */
[----:B------:R-:W-:Y:S01]  /*ba30*/  IMAD.IADD R5, R5, 0x1, R9 ;  /* 0x0000000105057824 */ /* 0x000fe200078e0209 */
[--C-:B------:R-:W-:Y:S01]  /*ba40*/  SHF.R.S32.HI R8, RZ, 0x1f, R3.reuse ;  /* 0x0000001fff087819 */ /* 0x100fe20000011403 */
[----:B------:R-:W-:Y:S01]  /*ba50*/  IMAD.MOV R9, RZ, RZ, -R3 ;  /* 0x000000ffff097224 */ /* 0x000fe200078e0a03 */
[----:B------:R-:W-:Y:S01]  /*ba60*/  LOP3.LUT R12, R11, 0x8, R12, 0xe2, !PT ;  /* 0x000000080b0c7812 */ /* 0x000fe200078ee20c */
[----:B------:R-:W-:Y:S01]  /*ba70*/  IMAD.WIDE.U32 R4, R3, UR6, R4 ;  /* 0x0000000603047c25 */ /* 0x000fe2000f8e0004 */
[----:B------:R-:W-:-:S02]  /*ba80*/  SEL R11, RZ, 0xffffffff, P0 ;  /* 0xffffffffff0b7807 */ /* 0x000fc40000000000 */
[----:B------:R-:W-:Y:S01]  /*ba90*/  ISETP.GE.AND P0, PT, R188, UR5, PT ;  /* 0x00000005bc007c0c */ /* 0x000fe2000bf06270 */
[----:B------:R-:W-:Y:S02]  /*baa0*/  IMAD R8, R8, UR6, RZ ;  /* 0x0000000608087c24 */ /* 0x000fe4000f8e02ff */
[----:B------:R-:W-:Y:S01]  /*bab0*/  IMAD R9, R27, R9, R10 ;  /* 0x000000091b097224 */ /* 0x000fe200078e020a */
[----:B------:R-:W-:Y:S01]  /*bac0*/  SEL R10, RZ, 0xffffffff, P0 ;  /* 0xffffffffff0a7807 */ /* 0x000fe20000000000 */
[----:B------:R-:W-:Y:S01]  /*bad0*/  IMAD.SHL.U32 R13, R11, 0x10, RZ ;  /* 0x000000100b0d7824 */ /* 0x000fe200078e00ff */
[----:B------:R-:W-:Y:S01]  /*bae0*/  ISETP.GE.AND P0, PT, R199, UR5, PT ;  /* 0x00000005c7007c0c */ /* 0x000fe2000bf06270 */
[----:B------:R-:W-:Y:S01]  /*baf0*/  IMAD R11, R3, UR7, R8 ;  /* 0x00000007030b7c24 */ /* 0x000fe2000f8e0208 */
[----:B------:R-:W-:Y:S01]  /*bb00*/  SHF.R.S32.HI R3, RZ, 0x1f, R9 ;  /* 0x0000001fff037819 */ /* 0x000fe20000011409 */
[----:B------:R-:W-:Y:S01]  /*bb10*/  IMAD.U32 R28, RZ, RZ, UR42 ;  /* 0x0000002aff1c7e24 */ /* 0x000fe2000f8e00ff */
[----:B------:R-:W-:Y:S01]  /*bb20*/  ULDC.64 UR6, c[0x0][0xbd8] ;  /* 0x0002f60000067ab9 */ /* 0x000fe20000000a00 */
[----:B------:R-:W-:Y:S01]  /*bb30*/  IMAD R27, R0, R27, RZ ;  /* 0x0000001b001b7224 */ /* 0x000fe200078e02ff */
[----:B------:R-:W-:Y:S01]  /*bb40*/  LOP3.LUT R12, R13, 0x10, R12, 0xe2, !PT ;  /* 0x000000100d0c7812 */ /* 0x000fe200078ee20c */
[----:B------:R-:W-:-:S02]  /*bb50*/  IMAD.IADD R5, R5, 0x1, R11 ;  /* 0x0000000105057824 */ /* 0x000fc400078e020b */
[----:B------:R-:W-:Y:S02]  /*bb60*/  IMAD R0, R3, UR6, RZ ;  /* 0x0000000603007c24 */ /* 0x000fe4000f8e02ff */
[----:B------:R-:W-:Y:S02]  /*bb70*/  IMAD R28, R28, 0x40, R195 ;  /* 0x000000401c1c7824 */ /* 0x000fe400078e02c3 */
[C---:B------:R-:W-:Y:S01]  /*bb80*/  IMAD R3, R9.reuse, UR7, R0 ;  /* 0x0000000709037c24 */ /* 0x040fe2000f8e0200 */
[----:B------:R-:W-:Y:S01]  /*bb90*/  SEL R0, RZ, 0x80, P2 ;  /* 0x00000080ff007807 */ /* 0x000fe20001000000 */
[----:B------:R-:W-:Y:S01]  /*bba0*/  IMAD.WIDE.U32 R4, R9, UR6, R4 ;  /* 0x0000000609047c25 */ /* 0x000fe2000f8e0004 */
[----:B------:R-:W-:Y:S01]  /*bbb0*/  SEL R9, RZ, 0x40, P0 ;  /* 0x00000040ff097807 */ /* 0x000fe20000000000 */
[----:B------:R-:W-:Y:S01]  /*bbc0*/  ULDC.64 UR6, c[0x0][0xb80] ;  /* 0x0002e00000067ab9 */ /* 0x000fe20000000a00 */
[----:B------:R-:W-:Y:S01]  /*bbd0*/  ISETP.GE.AND P0, PT, R28, R27, PT ;  /* 0x0000001b1c00720c */ /* 0x000fe20003f06270 */
[----:B------:R-:W-:Y:S01]  /*bbe0*/  IMAD.SHL.U32 R13, R10, 0x20, RZ ;  /* 0x000000200a0d7824 */ /* 0x000fe200078e00ff */
[----:B------:R-:W-:Y:S01]  /*bbf0*/  LEA R24, P1, R4, UR6, 0x1 ;  /* 0x0000000604187c11 */ /* 0x000fe2000f8208ff */
[----:B------:R-:W-:-:S03]  /*bc00*/  IMAD.IADD R3, R5, 0x1, R3 ;  /* 0x0000000105037824 */ /* 0x000fc600078e0203 */
[----:B------:R-:W-:Y:S01]  /*bc10*/  LOP3.LUT R12, R13, 0x20, R12, 0xe2, !PT ;  /* 0x000000200d0c7812 */ /* 0x000fe200078ee20c */
[----:B------:R0:W1:Y:S01]  /*bc20*/  SHFL.IDX PT, R8, R24, RZ, 0x181f ;  /* 0x00181fff18087589 */ /* 0x00006200000e0000 */
[----:B------:R-:W-:Y:S02]  /*bc30*/  LEA.HI.X R3, R4, UR7, R3, 0x1, P1 ;  /* 0x0000000704037c11 */ /* 0x000fe400088f0c03 */
[----:B------:R-:W-:-:S03]  /*bc40*/  LOP3.LUT R25, R12, R9, RZ, 0xfc, !PT ;  /* 0x000000090c197212 */ /* 0x000fc600078efcff */
        /* <DEDUP_REMOVED lines=34> */
.L_x_4254:
[----:B------:R-:W-:Y:S05]  /*be70*/  BSYNC B1 ;  /* 0x0000000000017941 */ /* 0x000fea0003800000 */
.L_x_4253:
        /* <DEDUP_REMOVED lines=10> */
[-C--:B-1----:R-:W-:Y:S02]  /*bf20*/  @!P2 LEA R10, P0, R192, R8.reuse, 0x1 ;  /* 0x00000008c00aa211 */ /* 0x082fe400078008ff */
        /* <DEDUP_REMOVED lines=25> */
.L_x_4249:
[----:B------:R-:W-:Y:S05]  /*c0c0*/  BSYNC B0 ;  /* 0x0000000000007941 */ /* 0x000fea0003800000 */
.L_x_4243:
[----:B------:R-:W-:Y:S02]  /*c0d0*/  ULDC UR5, c[0x0][0xd3c] ;  /* 0x00034f0000057ab9 */ /* 0x000fe40000000800 */
[----:B------:R-:W-:-:S13]  /*c0e0*/  ISETP.GE.AND P0, PT, R7, UR5, PT ;  /* 0x0000000507007c0c */ /* 0x000fda000bf06270 */
[----:B------:R-:W-:Y:S05]  /*c0f0*/  @!P0 BRA `(.L_x_4255) ;  /* 0xffffff4c00a88947 */ /* 0x000fea000383ffff */
[----:B------:R-:W-:Y:S05]  /*c100*/  EXIT ;  /* 0x000000000000794d */ /* 0x000fea0003800000 */
.L_x_4209:
        /* <DEDUP_REMOVED lines=16> */
.L_x_4256:
        /* <DEDUP_REMOVED lines=40> */
.L_x_4262:
        /* <DEDUP_REMOVED lines=12> */
.L_x_4261:
[----:B------:R-:W-:Y:S05]  /*c550*/  BSYNC B0 ;  /* 0x0000000000007941 */ /* 0x000fea0003800000 */
.L_x_4260:
        /* <DEDUP_REMOVED lines=21> */
.L_x_4258:
        /* <DEDUP_REMOVED lines=15> */
.L_x_4263:
        /* <DEDUP_REMOVED lines=28> */
.L_x_4259:
[----:B------:R-:W-:Y:S01]  /*c960*/  ULDC UR4, c[0x0][0xd3c] ;  /* 0x00034f0000047ab9 */ /* 0x000fe20000000800 */
[----:B------:R-:W-:Y:S02]  /*c970*/  IMAD.MOV.U32 R17, RZ, RZ, RZ ;  /* 0x000000ffff117224 */ /* 0x000fe400078e00ff */
[----:B------:R-:W-:Y:S02]  /*c980*/  IMAD.U32 R16, RZ, RZ, UR6 ;  /* 0x00000006ff107e24 */ /* 0x000fe4000f8e00ff */
[----:B------:R-:W-:Y:S02]  /*c990*/  IMAD.MOV.U32 R18, RZ, RZ, RZ ;  /* 0x000000ffff127224 */ /* 0x000fe400078e00ff */
[----:B------:R-:W-:-:S07]  /*c9a0*/  IMAD.U32 R19, RZ, RZ, UR4 ;  /* 0x00000004ff137e24 */ /* 0x000fce000f8e00ff */
.L_x_4264:
[----:B------:R-:W-:-:S13]  /*c9b0*/  ISETP.NE.AND P0, PT, R5, RZ, PT ;  /* 0x000000ff0500720c */ /* 0x000fda0003f05270 */
[----:B------:R-:W0:Y:S01]  /*c9c0*/  @!P0 S2R R3, SR_CgaCtaId ;  /* 0x0000000000038919 */ /* 0x000e220000008800 */
[----:B------:R-:W-:-:S04]  /*c9d0*/  @!P0 MOV R0, 0x400 ;  /* 0x0000040000008802 */ /* 0x000fc80000000f00 */
[----:B0-----:R-:W-:-:S05]  /*c9e0*/  @!P0 LEA R0, R3, R0, 0x18 ;  /* 0x0000000003008211 */ /* 0x001fca00078ec0ff */
[----:B------:R1:W-:Y:S01]  /*c9f0*/  @!P0 STS.128 [R0+0x388d0], R16 ;  /* 0x0388d01000008388 */ /* 0x0003e20000000c00 */
[----:B------:R-:W-:Y:S06]  /*ca00*/  BAR.ARV 0x5, 0x180 ;  /* 0x0146000000007b1d */ /* 0x000fec0000002000 */
.L_x_4257:
[----:B------:R2:W-:Y:S01]  /*ca10*/  STL [R1+0x20], RZ ;  /* 0x000020ff01007387 */ /* 0x0005e20000100800 */
[----:B------:R-:W-:Y:S01]  /*ca20*/  ULDC UR4, c[0x0][0xd3c] ;  /* 0x00034f0000047ab9 */ /* 0x000fe20000000800 */
[----:B------:R-:W-:Y:S01]  /*ca30*/  IMAD.MOV.U32 R26, RZ, RZ, 0x1 ;  /* 0x00000001ff1a7424 */ /* 0x000fe200078e00ff */
[----:B0-----:R-:W-:Y:S01]  /*ca40*/  ISETP.GE.AND P0, PT, R19, UR4, PT ;  /* 0x0000000413007c0c */ /* 0x001fe2000bf06270 */
[----:B------:R-:W-:-:S12]  /*ca50*/  IMAD.MOV.U32 R24, RZ, RZ, RZ ;  /* 0x000000ffff187224 */ /* 0x000fd800078e00ff */
[----:B--2---:R-:W-:Y:S05]  /*ca60*/  @P0 BRA `(.L_x_4265) ;  /* 0x0000005400640947 */ /* 0x004fea0003800000 */
[----:B------:R-:W1:Y:S01]  /*ca70*/  S2R R5, SR_TID.X ;  /* 0x0000000000057919 */ /* 0x000e620000002100 */
[----:B------:R-:W0:Y:S01]  /*ca80*/  S2UR UR5, SR_CgaCtaId ;  /* 0x00000000000579c3 */ /* 0x000e220000008800 */
[----:B------:R-:W-:Y:S01]  /*ca90*/  UMOV UR4, 0x400 ;  /* 0x0000040000047882 */ /* 0x000fe20000000000 */
[----:B------:R-:W-:Y:S01]  /*caa0*/  BSSY B8, `(.L_x_4265) ;  /* 0x0000555000087945 */ /* 0x000fe20003800000 */
[----:B------:R2:W-:Y:S01]  /*cab0*/  STL [R1+0x20], RZ ;  /* 0x000020ff01007387 */ /* 0x0005e20000100800 */
[----:B------:R-:W-:Y:S01]  /*cac0*/  IMAD.MOV.U32 R26, RZ, RZ, 0x1 ;  /* 0x00000001ff1a7424 */ /* 0x000fe200078e00ff */
[----:B------:R-:W-:Y:S01]  /*cad0*/  ULOP3.LUT UR36, UR38, 0x2, URZ, 0xfc, !UPT ;  /* 0x0000000226247892 */ /* 0x000fe2000f8efc3f */
[----:B------:R-:W-:Y:S01]  /*cae0*/  IMAD.MOV.U32 R24, RZ, RZ, RZ ;  /* 0x000000ffff187224 */ /* 0x000fe200078e00ff */
[----:B------:R-:W-:Y:S01]  /*caf0*/  ULDC UR37, c[0x0][0xc] ;  /* 0x0000030000257ab9 */ /* 0x000fe20000000800 */
[----:B0-----:R-:W-:-:S06]  /*cb00*/  ULEA UR4, UR5, UR4, 0x18 ;  /* 0x0000000405047291 */ /* 0x001fcc000f8ec03f */
[----:B------:R-:W-:Y:S01]  /*cb10*/  IMAD.U32 R23, RZ, RZ, UR4 ;  /* 0x00000004ff177e24 */ /* 0x000fe2000f8e00ff */
[C---:B-1----:R-:W-:Y:S02]  /*cb20*/  SHF.L.U32 R0, R5.reuse, 0x3, RZ ;  /* 0x0000000305007819 */ /* 0x042fe400000006ff */
[----:B------:R-:W-:Y:S02]  /*cb30*/  LOP3.LUT R4, R5, 0x7f, RZ, 0xc0, !PT ;  /* 0x0000007f05047812 */ /* 0x000fe400078ec0ff */
[----:B------:R-:W-:-:S04]  /*cb40*/  LOP3.LUT R2, R0, 0x1f8, RZ, 0xc0, !PT ;  /* 0x000001f800027812 */ /* 0x000fc800078ec0ff */
[----:B------:R-:W-:Y:S01]  /*cb50*/  LOP3.LUT R3, R2, 0x38, R5, 0x78, !PT ;  /* 0x0000003802037812 */ /* 0x000fe200078e7805 */
[----:B------:R-:W-:Y:S01]  /*cb60*/  IMAD.SHL.U32 R2, R5, 0x10, RZ ;  /* 0x0000001005027824 */ /* 0x000fe200078e00ff */
[----:B------:R-:W-:Y:S02]  /*cb70*/  SHF.R.U32.HI R5, RZ, 0x3, R4 ;  /* 0x00000003ff057819 */ /* 0x000fe40000011604 */
[----:B------:R-:W-:Y:S02]  /*cb80*/  LOP3.LUT R4, R0, 0x38, RZ, 0xc0, !PT ;  /* 0x0000003800047812 */ /* 0x000fe400078ec0ff */
[----:B------:R-:W-:Y:S02]  /*cb90*/  LOP3.LUT R34, R3, 0x200, R0, 0xf8, !PT ;  /* 0x0000020003227812 */ /* 0x000fe400078ef800 */
[----:B------:R-:W-:Y:S02]  /*cba0*/  LOP3.LUT R2, R5, 0x70, R2, 0xf8, !PT ;  /* 0x0000007005027812 */ /* 0x000fe400078ef802 */
[----:B------:R-:W-:Y:S01]  /*cbb0*/  LOP3.LUT R0, R4, 0x40, RZ, 0xfc, !PT ;  /* 0x0000004004007812 */ /* 0x000fe200078efcff */
[----:B------:R-:W-:Y:S01]  /*cbc0*/  IMAD R25, R34, 0x2, R23 ;  /* 0x0000000222197824 */ /* 0x000fe200078e0217 */
[----:B------:R-:W-:-:S02]  /*cbd0*/  LOP3.LUT R3, R4, 0x80, RZ, 0xfc, !PT ;  /* 0x0000008004037812 */ /* 0x000fc400078efcff */
[C---:B------:R-:W-:Y:S02]  /*cbe0*/  LOP3.LUT R2, R4.reuse, 0xc0, RZ, 0xfc, !PT ;  /* 0x000000c004027812 */ /* 0x040fe400078efcff */
[C---:B------:R-:W-:Y:S02]  /*cbf0*/  LOP3.LUT R0, R4.reuse, 0x100, RZ, 0xfc, !PT ;  /* 0x0000010004007812 */ /* 0x040fe400078efcff */
[C---:B------:R-:W-:Y:S02]  /*cc00*/  LOP3.LUT R3, R4.reuse, 0x140, RZ, 0xfc, !PT ;  /* 0x0000014004037812 */ /* 0x040fe400078efcff */
[C---:B------:R-:W-:Y:S02]  /*cc10*/  LOP3.LUT R2, R4.reuse, 0x180, RZ, 0xfc, !PT ;  /* 0x0000018004027812 */ /* 0x040fe400078efcff */
[----:B--2---:R-:W-:-:S07]  /*cc20*/  LOP3.LUT R0, R4, 0x1c0, RZ, 0xfc, !PT ;  /* 0x000001c004007812 */ /* 0x004fce00078efcff */
.L_x_4332:
[----:B------:R-:W0:Y:S02]  /*cc30*/  LDC.64 R2, c[0x0][0xd88] ;  /* 0x00036200ff027b82 */ /* 0x000e240000000a00 */
[----:B0-----:R-:W-:-:S05]  /*cc40*/  IMAD.WIDE R2, R19, 0x4, R2 ;  /* 0x0000000413027825 */ /* 0x001fca00078e0202 */
[----:B--2---:R-:W2:Y:S01]  /*cc50*/  LDG.E R35, desc[UR44][R2.64] ;  /* 0x0000002c02237981 */ /* 0x004ea2000c1e1900 */
        /* <DEDUP_REMOVED lines=36> */
[----:B---34-:R-:W-:Y:S05]  /*cea0*/  @P0 BRA `(.L_x_4266) ;  /* 0x0000000000200947 */ /* 0x018fea0003800000 */
        /* <DEDUP_REMOVED lines=8> */
.L_x_4266:
        /* <DEDUP_REMOVED lines=9> */
.L_x_4267:
[----:B------:R-:W-:Y:S02]  /*cfc0*/  ULDC.64 UR4, c[0x0][0xb00] ;  /* 0x0002c00000047ab9 */ /* 0x000fe40000000a00 */
[----:B------:R-:W-:-:S04]  /*cfd0*/  ISETP.NE.U32.AND P0, PT, RZ, UR4, PT ;  /* 0x00000004ff007c0c */ /* 0x000fc8000bf05070 */
[----:B------:R-:W-:-:S13]  /*cfe0*/  ISETP.NE.AND.EX P0, PT, RZ, UR5, PT, P0 ;  /* 0x00000005ff007c0c */ /* 0x000fda000bf05300 */
[----:B------:R-:W-:Y:S05]  /*cff0*/  @!P0 BRA `(.L_x_4268) ;  /* 0x0000000000148947 */ /* 0x000fea0003800000 */
[----:B-1----:R-:W1:Y:S02]  /*d000*/  LDC.64 R2, c[0x0][0xb00] ;  /* 0x0002c000ff027b82 */ /* 0x002e640000000a00 */
[----:B-1----:R-:W-:-:S05]  /*d010*/  IMAD.WIDE R2, R29, 0x4, R2 ;  /* 0x000000041d027825 */ /* 0x002fca00078e0202 */
[----:B------:R-:W3:Y:S04]  /*d020*/  LDG.E R7, desc[UR44][R2.64] ;  /* 0x0000002c02077981 */ /* 0x000ee8000c1e1900 */
[----:B0-2---:R-:W3:Y:S02]  /*d030*/  LDG.E R0, desc[UR44][R2.64+0x4] ;  /* 0x0000042c02007981 */ /* 0x005ee4000c1e1900 */
[----:B---3--:R-:W-:-:S07]  /*d040*/  IMAD.IADD R7, R0, 0x1, -R7 ;  /* 0x0000000100077824 */ /* 0x008fce00078e0a07 */
.L_x_4268:
[----:B-----5:R-:W-:Y:S01]  /*d050*/  IMAD.IADD R33, R7, 0x1, -R32 ;  /* 0x0000000107217824 */ /* 0x020fe200078e0a20 */
[----:B------:R-:W-:Y:S03]  /*d060*/  BSSY B7, `(.L_x_4269) ;  /* 0x000045a000077945 */ /* 0x000fe60003800000 */
[C---:B012---:R-:W-:Y:S01]  /*d070*/  VIADD R0, R33.reuse, 0x3f ;  /* 0x0000003f21007836 */ /* 0x047fe20000000000 */
[----:B------:R0:W-:Y:S01]  /*d080*/  STL [R1+0x4], R33 ;  /* 0x0000042101007387 */ /* 0x0001e20000100800 */
[----:B------:R-:W-:-:S03]  /*d090*/  ISETP.GT.AND P0, PT, R33, RZ, PT ;  /* 0x000000ff2100720c */ /* 0x000fc60003f04270 */
[----:B------:R-:W-:-:S04]  /*d0a0*/  SHF.R.S32.HI R3, RZ, 0x1f, R0 ;  /* 0x0000001fff037819 */ /* 0x000fc80000011400 */
        /* <DEDUP_REMOVED lines=11> */
[----:B0-----:R-:W1:Y:S02]  /*d160*/  FLO.U32 R0, UR4 ;  /* 0x0000000400007d00 */ /* 0x001e6400080e0000 */
[----:B-1----:R-:W-:-:S06]  /*d170*/  ISETP.EQ.U32.AND P0, PT, R0, R5, PT ;  /* 0x000000050000720c */ /* 0x002fcc0003f02070 */
        /* <DEDUP_REMOVED lines=8> */
.L_x_4270:
[----:B0-----:R-:W-:Y:S01]  /*d200*/  VIADD R0, R23, 0x22400 ;  /* 0x0002240017007836 */ /* 0x001fe20000000000 */
        /* <DEDUP_REMOVED lines=19> */
.L_x_4273:
[----:B------:R-:W-:Y:S05]  /*d340*/  BSYNC B6 ;  /* 0x0000000000067941 */ /* 0x000fea0003800000 */
.L_x_4272:
        /* <DEDUP_REMOVED lines=20> */
.L_x_4276:
        /* <DEDUP_REMOVED lines=15> */
.L_x_4275:
[----:B------:R-:W-:Y:S05]  /*d580*/  BSYNC B6 ;  /* 0x0000000000067941 */ /* 0x000fea0003800000 */
.L_x_4274:
[----:B------:R-:W2:Y:S01]  /*d590*/  LDL R5, [R1+0x28] ;  /* 0x0000280001057983 */ /* 0x000ea20000100800 */
[----:B------:R-:W-:Y:S01]  /*d5a0*/  ULDC.64 UR4, c[0x0][0xaf0] ;  /* 0x0002bc0000047ab9 */ /* 0x000fe20000000a00 */
[----:B------:R-:W0:Y:S01]  /*d5b0*/  LDC R20, c[0x0][0x430] ;  /* 0x00010c00ff147b82 */ /* 0x000e220000000800 */
[----:B------:R-:W-:Y:S01]  /*d5c0*/  ISETP.NE.U32.AND P0, PT, RZ, UR4, PT ;  /* 0x00000004ff007c0c */ /* 0x000fe2000bf05070 */
[----:B------:R-:W1:Y:S03]  /*d5d0*/  S2R R21, SR_TID.X ;  /* 0x0000000000157919 */ /* 0x000e660000002100 */
[----:B------:R-:W-:Y:S01]  /*d5e0*/  ISETP.NE.AND.EX P0, PT, RZ, UR5, PT, P0 ;  /* 0x00000005ff007c0c */ /* 0x000fe2000bf05300 */
[----:B------:R-:W3:-:S12]  /*d5f0*/  S2R R4, SR_TID.X ;  /* 0x0000000000047919 */ /* 0x000ed80000002100 */
[----:B------:R-:W-:Y:S01]  /*d600*/  @P0 IADD3 R2, P1, R27, UR4, RZ ;  /* 0x000000041b020c10 */ /* 0x000fe2000ff3e0ff */
[----:B------:R-:W-:-:S03]  /*d610*/  ULDC UR4, c[0x0][0x320] ;  /* 0x0000c80000047ab9 */ /* 0x000fc60000000800 */
[----:B------:R-:W-:-:S05]  /*d620*/  @P0 IADD3.X R3, R28, UR5, RZ, P1, !PT ;  /* 0x000000051c030c10 */ /* 0x000fca0008ffe4ff */
[----:B------:R4:W5:Y:S01]  /*d630*/  @P0 LDG.E R29, desc[UR44][R2.64] ;  /* 0x0000002c021d0981 */ /* 0x000962000c1e1900 */
[----:B------:R-:W-:Y:S01]  /*d640*/  LOP3.LUT R22, R22, 0xfffffdff, RZ, 0xc0, !PT ;  /* 0xfffffdff16167812 */ /* 0x000fe200078ec0ff */
[----:B------:R-:W-:Y:S01]  /*d650*/  UMOV UR5, 0xffffffff ;  /* 0xffffffff00057882 */ /* 0x000fe20000000000 */
[----:B-1----:R-:W-:Y:S02]  /*d660*/  IMAD.SHL.U32 R21, R21, 0x8, RZ ;  /* 0x0000000815157824 */ /* 0x002fe400078e00ff */
[----:B---3--:R-:W-:-:S03]  /*d670*/  IMAD.SHL.U32 R30, R4, 0x8, RZ ;  /* 0x00000008041e7824 */ /* 0x008fc600078e00ff */
[----:B------:R-:W-:-:S04]  /*d680*/  LOP3.LUT R21, R21, 0x38, RZ, 0xc0, !PT ;  /* 0x0000003815157812 */ /* 0x000fc800078ec0ff */
[C---:B------:R-:W-:Y:S02]  /*d690*/  LOP3.LUT R0, R21.reuse, 0x40, RZ, 0xfc, !PT ;  /* 0x0000004015007812 */ /* 0x040fe400078efcff */
[----:B------:R-:W-:Y:S02]  /*d6a0*/  LOP3.LUT R31, R21, 0x180, RZ, 0xfc, !PT ;  /* 0x00000180151f7812 */ /* 0x000fe400078efcff */
[----:B------:R-:W1:Y:S01]  /*d6b0*/  S2R R21, SR_TID.X ;  /* 0x0000000000157919 */ /* 0x000e620000002100 */
[----:B------:R-:W-:Y:S02]  /*d6c0*/  ISETP.GE.AND P0, PT, R0, UR4, PT ;  /* 0x0000000400007c0c */ /* 0x000fe4000bf06270 */
[----:B------:R-:W-:Y:S02]  /*d6d0*/  ISETP.GE.AND P1, PT, R31, UR4, PT ;  /* 0x000000041f007c0c */ /* 0x000fe4000bf26270 */
[----:B------:R-:W-:-:S04]  /*d6e0*/  LOP3.LUT R30, R30, 0x38, RZ, 0xc0, !PT ;  /* 0x000000381e1e7812 */ /* 0x000fc800078ec0ff */
[C---:B------:R-:W-:Y:S02]  /*d6f0*/  ISETP.GE.AND P2, PT, R30.reuse, UR4, PT ;  /* 0x000000041e007c0c */ /* 0x040fe4000bf46270 */
[----:B------:R-:W-:-:S03]  /*d700*/  LOP3.LUT R30, R30, 0x140, RZ, 0xfc, !PT ;  /* 0x000001401e1e7812 */ /* 0x000fc600078efcff */
        /* <DEDUP_REMOVED lines=9> */
[----:B------:R-:W-:Y:S02]  /*d7a0*/  LOP3.LUT R0, R31, 0x80, RZ, 0xfc, !PT ;  /* 0x000000801f007812 */ /* 0x000fe400078efcff */
[----:B------:R-:W-:Y:S02]  /*d7b0*/  LOP3.LUT R21, R21, 0xc0, RZ, 0xfc, !PT ;  /* 0x000000c015157812 */ /* 0x000fe400078efcff */
[----:B------:R-:W-:Y:S02]  /*d7c0*/  ISETP.GE.AND P5, PT, R0, UR4, PT ;  /* 0x0000000400007c0c */ /* 0x000fe4000bfa6270 */
[----:B------:R-:W-:-:S02]  /*d7d0*/  ISETP.GE.AND P4, PT, R21, UR4, PT ;  /* 0x0000000415007c0c */ /* 0x000fc4000bf86270 */
[----:B------:R-:W1:Y:S01]  /*d7e0*/  S2R R21, SR_TID.X ;  /* 0x0000000000157919 */ /* 0x000e620000002100 */
[----:B------:R-:W-:Y:S02]  /*d7f0*/  LOP3.LUT R31, R31, 0x1c0, RZ, 0xfc, !PT ;  /* 0x000001c01f1f7812 */ /* 0x000fe400078efcff */
[----:B------:R-:W-:Y:S02]  /*d800*/  SEL R0, RZ, 0x40, P1 ;  /* 0x00000040ff007807 */ /* 0x000fe40000800000 */
[----:B------:R-:W-:Y:S01]  /*d810*/  ISETP.GE.AND P0, PT, R31, UR4, PT ;  /* 0x000000041f007c0c */ /* 0x000fe2000bf06270 */
[C---:B------:R-:W-:Y:S01]  /*d820*/  IMAD.SHL.U32 R31, R4.reuse, 0x8, RZ ;  /* 0x00000008041f7824 */ /* 0x040fe200078e00ff */
[----:B------:R-:W-:Y:S02]  /*d830*/  LOP3.LUT R4, R4, 0x7f, RZ, 0xc0, !PT ;  /* 0x0000007f04047812 */ /* 0x000fe400078ec0ff */
[----:B------:R-:W-:Y:S02]  /*d840*/  @P5 LOP3.LUT R22, R22, 0x20, RZ, 0xfc, !PT ;  /* 0x0000002016165812 */ /* 0x000fe400078efcff */
[----:B------:R-:W-:-:S02]  /*d850*/  LOP3.LUT R31, R31, 0x38, RZ, 0xc0, !PT ;  /* 0x000000381f1f7812 */ /* 0x000fc400078ec0ff */
[----:B------:R-:W-:-:S04]  /*d860*/  LOP3.LUT R22, R22, 0xffffffef, RZ, 0xc0, !PT ;  /* 0xffffffef16167812 */ /* 0x000fc800078ec0ff */
[----:B------:R-:W-:-:S04]  /*d870*/  @P4 LOP3.LUT R22, R22, 0x10, RZ, 0xfc, !PT ;  /* 0x0000001016164812 */ /* 0x000fc800078efcff */
[----:B------:R-:W-:-:S04]  /*d880*/  LOP3.LUT R22, R22, 0xfffffffb, RZ, 0xc0, !PT ;  /* 0xfffffffb16167812 */ /* 0x000fc800078ec0ff */
[----:B------:R-:W-:Y:S01]  /*d890*/  LOP3.LUT R22, R22, 0xfffffff7, RZ, 0xc0, !PT ;  /* 0xfffffff716167812 */ /* 0x000fe200078ec0ff */
[----:B-1----:R-:W-:Y:S01]  /*d8a0*/  IMAD.SHL.U32 R9, R21, 0x10, RZ ;  /* 0x0000001015097824 */ /* 0x002fe200078e00ff */
[----:B--2---:R-:W-:Y:S02]  /*d8b0*/  LEA R27, R5, 0xffffffc0, 0x6 ;  /* 0xffffffc0051b7811 */ /* 0x004fe400078e30ff */
[----:B------:R-:W-:Y:S02]  /*d8c0*/  SHF.R.U32.HI R5, RZ, 0x3, R4 ;  /* 0x00000003ff057819 */ /* 0x000fe40000011604 */
[----:B------:R-:W-:Y:S02]  /*d8d0*/  LOP3.LUT R4, R31, 0x100, RZ, 0xfc, !PT ;  /* 0x000001001f047812 */ /* 0x000fe400078efcff */
[----:B------:R-:W-:Y:S02]  /*d8e0*/  LOP3.LUT R9, R5, 0x70, R9, 0xf8, !PT ;  /* 0x0000007005097812 */ /* 0x000fe400078ef809 */
[----:B------:R-:W-:-:S02]  /*d8f0*/  ISETP.GE.AND P3, PT, R4, UR4, PT ;  /* 0x0000000404007c0c */ /* 0x000fc4000bf66270 */
[----:B------:R-:W-:Y:S01]  /*d900*/  SEL R31, RZ, 0x80, P0 ;  /* 0x00000080ff1f7807 */ /* 0x000fe20000000000 */
[----:B------:R-:W-:-:S10]  /*d910*/  IMAD.IADD R6, R9, 0x1, R27 ;  /* 0x0000000109067824 */ /* 0x000fd400078e021b */
[----:B------:R-:W-:-:S04]  /*d920*/  @P3 LOP3.LUT R22, R22, 0x8, RZ, 0xfc, !PT ;  /* 0x0000000816163812 */ /* 0x000fc800078efcff */
[----:B------:R-:W-:Y:S01]  /*d930*/  @P2 LOP3.LUT R22, R22, 0x4, RZ, 0xfc, !PT ;  /* 0x0000000416162812 */ /* 0x000fe200078efcff */
[----:B0---4-:R-:W-:Y:S06]  /*d940*/  BRA.DIV UR5, `(.L_x_4277) ;  /* 0x0000004e051c7947 */ /* 0x011fec000b800000 */
.L_x_4350:
[----:B------:R-:W-:Y:S01]  /*d950*/  ISETP.NE.AND P1, PT, R20, 0x1, PT ;  /* 0x000000011400780c */ /* 0x000fe20003f25270 */
[----:B------:R-:W-:Y:S01]  /*d960*/  IMAD.MOV.U32 R37, RZ, RZ, RZ ;  /* 0x000000ffff257224 */ /* 0x000fe200078e00ff */
[C---:B------:R-:W-:Y:S01]  /*d970*/  ISETP.GE.AND P0, PT, R6.reuse, R33, PT ;  /* 0x000000210600720c */ /* 0x040fe20003f06270 */
[----:B------:R-:W-:Y:S01]  /*d980*/  IMAD.IADD R6, R6, 0x1, R32 ;  /* 0x0000000106067824 */ /* 0x000fe200078e0220 */
[----:B-----5:R-:W-:Y:S02]  /*d990*/  SHF.R.S32.HI R33, RZ, 0x1f, R29 ;  /* 0x0000001fff217819 */ /* 0x020fe4000001141d */
[----:B------:R-:W-:Y:S01]  /*d9a0*/  ISETP.GT.U32.OR P0, PT, R9, 0x3f, P0 ;  /* 0x0000003f0900780c */ /* 0x000fe20000704470 */
[----:B------:R-:W-:Y:S01]  /*d9b0*/  IMAD.MOV.U32 R7, RZ, RZ, R6 ;  /* 0x000000ffff077224 */ /* 0x000fe200078e0006 */
[C---:B------:R-:W-:Y:S02]  /*d9c0*/  LOP3.LUT P6, RZ, R22.reuse, 0x400, RZ, 0xc0, !PT ;  /* 0x0000040016ff7812 */ /* 0x040fe400078cc0ff */
[----:B------:R-:W-:-:S03]  /*d9d0*/  LOP3.LUT R22, R22, 0xffffdfff, RZ, 0xc0, !PT ;  /* 0xffffdfff16167812 */ /* 0x000fc600078ec0ff */
[----:B------:R-:W0:Y:S01]  /*d9e0*/  @P1 LDC R3, c[0x0][0x434] ;  /* 0x00010d00ff031b82 */ /* 0x000e220000000800 */
[----:B------:R-:W-:-:S07]  /*d9f0*/  @P1 LOP3.LUT R22, R22, 0x2000, RZ, 0xfc, !PT ;  /* 0x0000200016161812 */ /* 0x000fce00078efcff */
        /* <DEDUP_REMOVED lines=18> */
[----:B------:R-:W-:Y:S02]  /*db20*/  SHF.L.U32 R2, R2, 0x1, RZ ;  /* 0x0000000102027819 */ /* 0x000fe400000006ff */
[----:B------:R-:W-:Y:S02]  /*db30*/  LOP3.LUT R22, R22, 0xffffefff, RZ, 0xc0, !PT ;  /* 0xffffefff16167812 */ /* 0x000fe400078ec0ff */
[----:B------:R-:W-:Y:S02]  /*db40*/  LOP3.LUT R2, R2, 0x2, R3, 0xe2, !PT ;  /* 0x0000000202027812 */ /* 0x000fe400078ee203 */
[----:B------:R-:W-:-:S02]  /*db50*/  SEL R3, RZ, 0x4, P5 ;  /* 0x00000004ff037807 */ /* 0x000fc40002800000 */
[----:B0-----:R-:W-:Y:S02]  /*db60*/  SEL R4, RZ, 0x8, P4 ;  /* 0x00000008ff047807 */ /* 0x001fe40002000000 */
[----:B------:R-:W-:Y:S02]  /*db70*/  SHF.R.S32.HI R28, RZ, 0x1f, R18 ;  /* 0x0000001fff1c7819 */ /* 0x000fe40000011412 */
[----:B------:R-:W-:Y:S02]  /*db80*/  LOP3.LUT R2, R4, R2, R3, 0xfe, !PT ;  /* 0x0000000204027212 */ /* 0x000fe400078efe03 */
[----:B------:R-:W-:Y:S02]  /*db90*/  SEL R3, RZ, 0x10, P3 ;  /* 0x00000010ff037807 */ /* 0x000fe40001800000 */
[----:B------:R-:W-:-:S04]  /*dba0*/  SEL R4, RZ, 0x20, P2 ;  /* 0x00000020ff047807 */ /* 0x000fc80001000000 */
[----:B------:R-:W-:-:S04]  /*dbb0*/  LOP3.LUT R2, R4, R2, R3, 0xfe, !PT ;  /* 0x0000000204027212 */ /* 0x000fc800078efe03 */
[----:B------:R-:W-:Y:S01]  /*dbc0*/  LOP3.LUT R10, R2, R0, RZ, 0xfc, !PT ;  /* 0x00000000020a7212 */ /* 0x000fe200078efcff */
[----:B------:R-:W-:Y:S02]  /*dbd0*/  IMAD.MOV R0, RZ, RZ, -R7 ;  /* 0x000000ffff007224 */ /* 0x000fe400078e0a07 */
[----:B------:R-:W-:Y:S01]  /*dbe0*/  IMAD.U32 R2, RZ, RZ, UR36 ;  /* 0x00000024ff027e24 */ /* 0x000fe2000f8e00ff */
[----:B------:R-:W-:Y:S01]  /*dbf0*/  LOP3.LUT R31, R10, R31, RZ, 0xfc, !PT ;  /* 0x0000001f0a1f7212 */ /* 0x000fe200078efcff */
[----:B------:R-:W-:Y:S01]  /*dc00*/  IMAD R0, R20, R0, R6 ;  /* 0x0000000014007224 */ /* 0x000fe200078e0206 */
[----:B------:R0:W-:Y:S02]  /*dc10*/  STL [R1+0x24], R10 ;  /* 0x0000240a01007387 */ /* 0x0001e40000100800 */
[----:B------:R-:W-:Y:S02]  /*dc20*/  ISETP.NE.AND P0, PT, R2, 0x3, PT ;  /* 0x000000030200780c */ /* 0x000fe40003f05270 */
[----:B------:R0:W-:Y:S11]  /*dc30*/  STL [R1], R0 ;  /* 0x0000000001007387 */ /* 0x0001f60000100800 */
[----:B------:R-:W-:-:S04]  /*dc40*/  @P0 LOP3.LUT R22, R22, 0x1000, RZ, 0xfc, !PT ;  /* 0x0000100016160812 */ /* 0x000fc800078efcff */
[----:B------:R-:W-:-:S04]  /*dc50*/  LOP3.LUT R22, R22, 0xfffffffe, RZ, 0xc0, !PT ;  /* 0xfffffffe16167812 */ /* 0x000fc800078ec0ff */
[----:B------:R-:W-:Y:S01]  /*dc60*/  @P1 LOP3.LUT R22, R22, 0x1, RZ, 0xfc, !PT ;  /* 0x0000000116161812 */ /* 0x000fe200078efcff */
[----:B0-----:R-:W-:Y:S06]  /*dc70*/  @!P0 BRA `(.L_x_4278) ;  /* 0x0000000000048947 */ /* 0x001fec0003800000 */
[----:B------:R-:W-:Y:S01]  /*dc80*/  BPT.TRAP 0x1 ;  /* 0x000000040000795c */ /* 0x000fe20000300000 */
.L_x_4278:
[----:B------:R-:W-:Y:S01]  /*dc90*/  IMAD R30, R24, 0x8, R23 ;  /* 0x00000008181e7824 */ /* 0x000fe200078e0217 */
[----:B------:R-:W-:Y:S01]  /*dca0*/  SHF.L.U32 R0, R26, 0x1f, RZ ;  /* 0x0000001f1a007819 */ /* 0x000fe200000006ff */
[----:B------:R-:W-:Y:S03]  /*dcb0*/  BSSY B0, `(.L_x_4279) ;  /* 0x0000003000007945 */ /* 0x000fe60003800000 */
[----:B------:R-:W0:Y:S02]  /*dcc0*/  SYNCS.PHASECHK.TRANS64.TRYWAIT P0, [R30+URZ+0x38840], R0 ;  /* 0x038840001e0075a7 */ /* 0x000e24000800017f */
[----:B0-----:R-:W-:Y:S05]  /*dcd0*/  @!P0 BRA `(.L_x_4280) ;  /* 0x0000004800688947 */ /* 0x001fea0003800000 */
.L_x_4351:
[----:B------:R-:W-:Y:S05]  /*dce0*/  BSYNC B0 ;  /* 0x0000000000007941 */ /* 0x000fea0003800000 */
.L_x_4279:
[----:B------:R-:W0:Y:S01]  /*dcf0*/  LDL R2, [R1] ;  /* 0x0000000001027983 */ /* 0x000e220000100800 */
[----:B------:R-:W-:-:S03]  /*dd00*/  ULDC.64 UR4, c[0x0][0x300] ;  /* 0x0000c00000047ab9 */ /* 0x000fc60000000a00 */
[----:B------:R-:W2:Y:S01]  /*dd10*/  LDL R7, [R1+0x4] ;  /* 0x0000040001077983 */ /* 0x000ea20000100800 */
[----:B-----5:R-:W-:Y:S02]  /*dd20*/  SHF.R.S32.HI R4, RZ, 0x1f, R37 ;  /* 0x0000001fff047819 */ /* 0x020fe40000011425 */
        /* <DEDUP_REMOVED lines=19> */
[----:B0-----:R-:W-:Y:S02]  /*de60*/  LOP3.LUT R5, R4, 0x7f, RZ, 0xc0, !PT ;  /* 0x0000007f04057812 */ /* 0x001fe400078ec0ff */
[----:B------:R-:W-:Y:S01]  /*de70*/  IMAD.IADD R4, R3, 0x1, R0 ;  /* 0x0000000103047824 */ /* 0x000fe200078e0200 */
[C---:B------:R-:W-:Y:S01]  /*de80*/  LEA R0, P0, R2.reuse, UR4, 0x1 ;  /* 0x0000000402007c11 */ /* 0x040fe2000f8008ff */
[----:B------:R-:W-:Y:S01]  /*de90*/  ULDC UR4, c[0x0][0x2f4] ;  /* 0x0000bd0000047ab9 */ /* 0x000fe20000000800 */
[----:B------:R-:W-:Y:S02]  /*dea0*/  SHF.R.U32.HI R6, RZ, 0x3, R5 ;  /* 0x00000003ff067819 */ /* 0x000fe40000011605 */
[----:B------:R-:W0:Y:S01]  /*deb0*/  S2R R5, SR_TID.X ;  /* 0x0000000000057919 */ /* 0x000e220000002100 */
[----:B------:R-:W-:Y:S01]  /*dec0*/  LEA.HI.X R4, R2, UR5, R4, 0x1, P0 ;  /* 0x0000000502047c11 */ /* 0x000fe200080f0c04 */
[----:B------:R-:W-:Y:S01]  /*ded0*/  UMOV UR5, 0xffffffff ;  /* 0xffffffff00057882 */ /* 0x000fe20000000000 */
[----:B--2---:R-:W-:-:S04]  /*dee0*/  IADD3 R27, -R6, R7, -R27 ;  /* 0x00000007061b7210 */ /* 0x004fc80007ffe91b */
        /* <DEDUP_REMOVED lines=39> */
.L_x_4361:
        /* <DEDUP_REMOVED lines=10> */
.L_x_4282:
        /* <DEDUP_REMOVED lines=11> */
.L_x_4283:
[----:B------:R1:W5:Y:S01]  /*e2b0*/  LDL.LU R0, [R1+0xc] ;  /* 0x00000c0001007983 */ /* 0x0003620000300800 */
[----:B------:R-:W-:Y:S01]  /*e2c0*/  LOP3.LUT P0, RZ, R22, 0x40, RZ, 0xc0, !PT ;  /* 0x0000004016ff7812 */ /* 0x000fe2000780c0ff */
[----:B------:R1:W-:-:S12]  /*e2d0*/  SYNCS.ARRIVE.TRANS64.A1T0 RZ, [R30+URZ+0x38830], RZ ;  /* 0x038830ff1eff79a7 */ /* 0x0003d8000810003f */
[----:B------:R-:W-:Y:S05]  /*e2e0*/  WARPSYNC.ALL ;  /* 0x0000000000007948 */ /* 0x000fea0003800000 */
[----:B0-----:R-:W-:Y:S01]  /*e2f0*/  SEL R2, R35, RZ, !P0 ;  /* 0x000000ff23027207 */ /* 0x001fe20004000000 */
[----:B------:R-:W-:Y:S04]  /*e300*/  BSSY B6, `(.L_x_4284) ;  /* 0x000001a000067945 */ /* 0x000fe80003800000 */
[----:B------:R0:W-:Y:S01]  /*e310*/  STL [R1+0x8], R2 ;  /* 0x0000080201007387 */ /* 0x0001e20000100800 */
[----:B------:R-:W-:Y:S01]  /*e320*/  BAR.SYNC.DEFER_BLOCKING 0x8, 0x100 ;  /* 0x0204000000007b1d */ /* 0x000fe20000010000 */
[----:B-----5:R-:W-:Y:S01]  /*e330*/  SEL R35, R0, RZ, !P0 ;  /* 0x000000ff00237207 */ /* 0x020fe20004000000 */
[----:B------:R-:W-:-:S04]  /*e340*/  VIADD R0, R23, 0x20400 ;  /* 0x0002040017007836 */ /* 0x000fc80000000000 */
[----:B------:R0:W-:Y:S01]  /*e350*/  STL [R1+0x14], R35 ;  /* 0x0000142301007387 */ /* 0x0001e20000100800 */
[----:B------:R-:W-:Y:S02]  /*e360*/  LOP3.LUT P0, RZ, R0, 0x3ff, RZ, 0xc0, !PT ;  /* 0x000003ff00ff7812 */ /* 0x000fe4000780c0ff */
[----:B------:R-:W-:-:S05]  /*e370*/  SHF.R.S32.HI R0, RZ, 0x1f, R36 ;  /* 0x0000001fff007819 */ /* 0x000fca0000011424 */
[----:B------:R0:W-:Y:S06]  /*e380*/  STL [R1+0xc], R0 ;  /* 0x00000c0001007387 */ /* 0x0001ec0000100800 */
        /* <DEDUP_REMOVED lines=17> */
.L_x_4285:
[----:B------:R-:W-:Y:S05]  /*e4a0*/  BSYNC B6 ;  /* 0x0000000000067941 */ /* 0x000fea0003800000 */
.L_x_4284:
[----:B------:R-:W2:Y:S01]  /*e4b0*/  LDL R4, [R1+0xc] ;  /* 0x00000c0001047983 */ /* 0x000ea20000100800 */
[----:B------:R-:W3:Y:S01]  /*e4c0*/  LDC R10, c[0x0][0x448] ;  /* 0x00011200ff0a7b82 */ /* 0x000ee20000000800 */
[----:B0-----:R-:W0:Y:S01]  /*e4d0*/  S2R R2, SR_TID.X ;  /* 0x0000000000027919 */ /* 0x001e220000002100 */
[----:B------:R-:W-:Y:S01]  /*e4e0*/  IMAD.MOV.U32 R21, RZ, RZ, R35 ;  /* 0x000000ffff157224 */ /* 0x000fe200078e0023 */
[----:B------:R-:W-:Y:S01]  /*e4f0*/  ULDC.64 UR4, c[0x0][0x298] ;  /* 0x0000a60000047ab9 */ /* 0x000fe20000000a00 */
[----:B------:R-:W4:Y:S04]  /*e500*/  LDL R20, [R1+0x8] ;  /* 0x0000080001147983 */ /* 0x000f280000100800 */
[----:B------:R0:W5:Y:S01]  /*e510*/  LDL R9, [R1+0x10] ;  /* 0x0000100001097983 */ /* 0x0001620000100800 */
[----:B------:R-:W1:Y:S01]  /*e520*/  S2R R35, SR_TID.X ;  /* 0x0000000000237919 */ /* 0x000e620000002100 */
[----:B---3--:R-:W-:-:S02]  /*e530*/  ISETP.NE.AND P0, PT, R10, 0x1, PT ;  /* 0x000000010a00780c */ /* 0x008fc40003f05270 */
[----:B0-----:R-:W-:-:S11]  /*e540*/  LOP3.LUT R2, R2, 0x7f, RZ, 0xc0, !PT ;  /* 0x0000007f02027812 */ /* 0x001fd600078ec0ff */
[----:B------:R-:W0:Y:S01]  /*e550*/  @P0 LDC R3, c[0x0][0x44c] ;  /* 0x00011300ff030b82 */ /* 0x000e220000000800 */
[----:B------:R-:W-:Y:S01]  /*e560*/  SHF.R.U32.HI R2, RZ, 0x3, R2 ;  /* 0x00000003ff027819 */ /* 0x000fe20000011602 */
[----:B-1----:R-:W-:-:S05]  /*e570*/  IMAD.SHL.U32 R35, R35, 0x10, RZ ;  /* 0x0000001023237824 */ /* 0x002fca00078e00ff */
[----:B------:R-:W-:Y:S02]  /*e580*/  LOP3.LUT R35, R2, 0x70, R35, 0xf8, !PT ;  /* 0x0000007002237812 */ /* 0x000fe400078ef823 */
[----:B------:R-:W1:Y:S03]  /*e590*/  @P0 LDC R2, c[0x0][0x450] ;  /* 0x00011400ff020b82 */ /* 0x000e660000000800 */
[----:B------:R-:W-:-:S04]  /*e5a0*/  IMAD R35, R17, 0x40, R35 ;  /* 0x0000004011237824 */ /* 0x000fc800078e0223 */
[----:B0-----:R-:W-:-:S04]  /*e5b0*/  @P0 IMAD.HI.U32 R3, R35, R3, RZ ;  /* 0x0000000323030227 */ /* 0x001fc800078e00ff */
[----:B------:R-:W-:Y:S01]  /*e5c0*/  IMAD.MOV.U32 R0, RZ, RZ, R35 ;  /* 0x000000ffff007224 */ /* 0x000fe200078e0023 */
[----:B-1----:R-:W-:Y:S01]  /*e5d0*/  @P0 SHF.R.U32.HI R0, RZ, R2, R3 ;  /* 0x00000002ff000219 */ /* 0x002fe20000011603 */
[----:B------:R-:W-:Y:S01]  /*e5e0*/  IMAD.WIDE.U32 R2, R36, UR4, RZ ;  /* 0x0000000424027c25 */ /* 0x000fe2000f8e00ff */
[----:B------:R-:W0:Y:S01]  /*e5f0*/  S2R R5, SR_TID.X ;  /* 0x0000000000057919 */ /* 0x000e220000002100 */
[----:B------:R-:W-:-:S04]  /*e600*/  LOP3.LUT R22, R22, 0xfffff7ff, RZ, 0xc0, !PT ;  /* 0xfffff7ff16167812 */ /* 0x000fc800078ec0ff */
[----:B------:R-:W-:Y:S02]  /*e610*/  @P0 LOP3.LUT R22, R22, 0x800, RZ, 0xfc, !PT ;  /* 0x0000080016160812 */ /* 0x000fe400078efcff */
[----:B0-----:R-:W-:-:S04]  /*e620*/  SHF.L.U32 R7, R5, 0x3, RZ ;  /* 0x0000000305077819 */ /* 0x001fc800000006ff */
[----:B------:R-:W-:Y:S01]  /*e630*/  LOP3.LUT R7, R7, 0x38, RZ, 0xc0, !PT ;  /* 0x0000003807077812 */ /* 0x000fe200078ec0ff */
[----:B--2---:R-:W-:-:S04]  /*e640*/  IMAD R4, R4, UR4, RZ ;  /* 0x0000000404047c24 */ /* 0x004fc8000f8e02ff */
        /* <DEDUP_REMOVED lines=9> */
[----:B----4-:R-:W-:-:S04]  /*e6e0*/  IMAD.WIDE.U32 R2, R20, UR4, R2 ;  /* 0x0000000414027c25 */ /* 0x010fc8000f8e0002 */
[----:B------:R-:W-:Y:S01]  /*e6f0*/  IMAD R4, R20, UR5, R4 ;  /* 0x0000000514047c24 */ /* 0x000fe2000f8e0204 */
[----:B------:R-:W-:-:S03]  /*e700*/  ULDC.64 UR4, c[0x0][0x2d0] ;  /* 0x0000b40000047ab9 */ /* 0x000fc60000000a00 */
[----:B------:R-:W-:Y:S01]  /*e710*/  IMAD.IADD R3, R3, 0x1, R4 ;  /* 0x0000000103037824 */ /* 0x000fe200078e0204 */
[----:B------:R-:W-:-:S05]  /*e720*/  SHF.R.S32.HI R4, RZ, 0x1f, R0 ;  /* 0x0000001fff047819 */ /* 0x000fca0000011400 */
[----:B------:R-:W-:Y:S02]  /*e730*/  IMAD R4, R4, UR4, RZ ;  /* 0x0000000404047c24 */ /* 0x000fe4000f8e02ff */
[----:B------:R-:W-:-:S04]  /*e740*/  IMAD.WIDE.U32 R2, R0, UR4, R2 ;  /* 0x0000000400027c25 */ /* 0x000fc8000f8e0002 */
[----:B------:R-:W-:Y:S01]  /*e750*/  IMAD R4, R0, UR5, R4 ;  /* 0x0000000500047c24 */ /* 0x000fe2000f8e0204 */
[----:B------:R-:W-:Y:S01]  /*e760*/  ULDC.64 UR4, c[0x0][0x2c8] ;  /* 0x0000b20000047ab9 */ /* 0x000fe20000000a00 */
[----:B------:R-:W-:-:S04]  /*e770*/  IMAD.MOV R0, RZ, RZ, -R0 ;  /* 0x000000ffff007224 */ /* 0x000fc800078e0a00 */
[----:B------:R-:W-:Y:S02]  /*e780*/  IMAD R0, R10, R0, R35 ;  /* 0x000000000a007224 */ /* 0x000fe400078e0223 */
[----:B------:R-:W-:-:S03]  /*e790*/  IMAD.IADD R3, R3, 0x1, R4 ;  /* 0x0000000103037824 */ /* 0x000fc600078e0204 */
[----:B------:R-:W-:Y:S01]  /*e7a0*/  SHF.R.S32.HI R4, RZ, 0x1f, R0 ;  /* 0x0000001fff047819 */ /* 0x000fe20000011400 */
[----:B------:R-:W-:-:S04]  /*e7b0*/  IMAD.WIDE.U32 R2, R0, UR4, R2 ;  /* 0x0000000400027c25 */ /* 0x000fc8000f8e0002 */
[----:B------:R-:W-:-:S04]  /*e7c0*/  IMAD R4, R4, UR4, RZ ;  /* 0x0000000404047c24 */ /* 0x000fc8000f8e02ff */
[----:B------:R-:W-:Y:S01]  /*e7d0*/  IMAD R4, R0, UR5, R4 ;  /* 0x0000000500047c24 */ /* 0x000fe2000f8e0204 */
[----:B------:R-:W-:Y:S02]  /*e7e0*/  ULDC.64 UR4, c[0x0][0x280] ;  /* 0x0000a00000047ab9 */ /* 0x000fe40000000a00 */
[----:B------:R-:W-:Y:S01]  /*e7f0*/  LEA R0, P0, R2, UR4, 0x1 ;  /* 0x0000000402007c11 */ /* 0x000fe2000f8008ff */
[----:B------:R-:W-:Y:S01]  /*e800*/  IMAD.IADD R3, R3, 0x1, R4 ;  /* 0x0000000103037824 */ /* 0x000fe200078e0204 */
[----:B------:R-:W-:Y:S01]  /*e810*/  ULDC UR4, c[0x0][0x2b8] ;  /* 0x0000ae0000047ab9 */ /* 0x000fe20000000800 */
[----:B------:R-:W-:-:S03]  /*e820*/  LOP3.LUT R20, R5, 0x7f, RZ, 0xc0, !PT ;  /* 0x0000007f05147812 */ /* 0x000fc600078ec0ff */
[----:B------:R-:W-:Y:S01]  /*e830*/  LEA.HI.X R2, R2, UR5, R3, 0x1, P0 ;  /* 0x0000000502027c11 */ /* 0x000fe200080f0c03 */
[----:B------:R-:W-:Y:S01]  /*e840*/  UMOV UR5, 0xffffffff ;  /* 0xffffffff00057882 */ /* 0x000fe20000000000 */
[----:B------:R-:W-:Y:S02]  /*e850*/  ISETP.GE.AND P0, PT, R7, UR4, PT ;  /* 0x0000000407007c0c */ /* 0x000fe4000bf06270 */
[----:B------:R-:W-:Y:S01]  /*e860*/  SHF.R.U32.HI R8, RZ, 0x3, R20 ;  /* 0x00000003ff087819 */ /* 0x000fe20000011614 */
[----:B------:R-:W-:Y:S10]  /*e870*/  BRA.DIV UR5, `(.L_x_4286) ;  /* 0x0000004205e47947 */ /* 0x000ff4000b800000 */
[----:B------:R-:W0:Y:S01]  /*e880*/  SHFL.IDX PT, R5, R0, RZ, 0x181f ;  /* 0x00181fff00057589 */ /* 0x000e2200000e0000 */
[----:B-----5:R-:W-:Y:S01]  /*e890*/  IMAD R3, R9, R10, RZ ;  /* 0x0000000a09037224 */ /* 0x020fe200078e02ff */
[----:B------:R-:W-:Y:S01]  /*e8a0*/  LOP3.LUT R22, R22, 0xfffffeff, RZ, 0xc0, !PT ;  /* 0xfffffeff16167812 */ /* 0x000fe200078ec0ff */
[----:B------:R-:W-:Y:S01]  /*e8b0*/  IMAD R17, R17, 0x40, R8 ;  /* 0x0000004011117824 */ /* 0x000fe200078e0208 */
[----:B------:R-:W1:Y:S04]  /*e8c0*/  SHFL.IDX PT, R4, R2, RZ, 0x181f ;  /* 0x00181fff02047589 */ /* 0x000e6800000e0000 */
[----:B------:R-:W-:-:S13]  /*e8d0*/  ISETP.GE.AND P2, PT, R17, R3, PT ;  /* 0x000000031100720c */ /* 0x000fda0003f46270 */
[----:B------:R-:W-:Y:S02]  /*e8e0*/  @P2 LOP3.LUT R22, R22, 0x100, RZ, 0xfc, !PT ;  /* 0x0000010016162812 */ /* 0x000fe400078efcff */
[----:B0-----:R-:W-:Y:S02]  /*e8f0*/  @!P2 LEA R5, P1, R7, R5, 0x1 ;  /* 0x000000050705a211 */ /* 0x001fe400078208ff */
[----:B------:R-:W-:-:S03]  /*e900*/  LOP3.LUT R22, R22, 0xffffff7f, RZ, 0xc0, !PT ;  /* 0xffffff7f16167812 */ /* 0x000fc600078ec0ff */
        /* <DEDUP_REMOVED lines=10> */
[----:B------:R-:W-:-:S04]  /*e9b0*/  @P2 LOP3.LUT R22, R22, 0x80, RZ, 0xfc, !PT ;  /* 0x0000008016162812 */ /* 0x000fc800078efcff */
[----:B------:R-:W-:Y:S02]  /*e9c0*/  LOP3.LUT R22, R22, 0xffffffbf, RZ, 0xc0, !PT ;  /* 0xffffffbf16167812 */ /* 0x000fe400078ec0ff */
        /* <DEDUP_REMOVED lines=11> */
[----:B------:R-:W-:-:S02]  /*ea80*/  @P2 LOP3.LUT R22, R22, 0x40, RZ, 0xfc, !PT ;  /* 0x0000004016162812 */ /* 0x000fc400078efcff */
[----:B0-----:R-:W-:-:S05]  /*ea90*/  @!P2 LEA R5, P1, R7, R5, 0x1 ;  /* 0x000000050705a211 */ /* 0x001fca00078208ff */
[----:B-1----:R-:W-:-:S05]  /*eaa0*/  @!P2 IMAD.X R4, RZ, RZ, R4, P1 ;  /* 0x000000ffff04a224 */ /* 0x002fca00008e0604 */
[----:B------:R-:W-:-:S04]  /*eab0*/  @!P2 LOP3.LUT R5, R5, R4, RZ, 0x3c, !PT ;  /* 0x000000040505a212 */ /* 0x000fc800078e3cff */
[----:B------:R-:W-:-:S04]  /*eac0*/  @!P2 LOP3.LUT R4, R5, R4, RZ, 0x3c, !PT ;  /* 0x000000040504a212 */ /* 0x000fc800078e3cff */
[----:B------:R-:W-:-:S05]  /*ead0*/  @!P2 LOP3.LUT R5, R5, R4, RZ, 0x3c, !PT ;  /* 0x000000040505a212 */ /* 0x000fca00078e3cff */
[----:B------:R0:W-:Y:S04]  /*eae0*/  @!P2 LDGSTS.E.BYPASS.LTC128B.128 [R25+0x21400], desc[UR44][R4.64], !P0 ;  /* 0x214000000419afae */ /* 0x0001e8000c101d6c */
[----:B0-----:R0:W1:Y:S02]  /*eaf0*/  SHFL.IDX PT, R4, R2, 0x3, 0x181f ;  /* 0x00781f0002047f89 */ /* 0x00106400000e0000 */
.L_x_4370:
[----:B------:R-:W-:Y:S01]  /*eb00*/  VIADD R17, R17, 0x30 ;  /* 0x0000003011117836 */ /* 0x000fe20000000000 */
[----:B------:R-:W-:-:S04]  /*eb10*/  LOP3.LUT R22, R22, 0xfffeffff, RZ, 0xc0, !PT ;  /* 0xfffeffff16167812 */ /* 0x000fc800078ec0ff */
[----:B------:R-:W-:-:S13]  /*eb20*/  ISETP.GE.AND P2, PT, R17, R3, PT ;  /* 0x000000031100720c */ /* 0x000fda0003f46270 */
[----:B0-----:R-:W-:Y:S02]  /*eb30*/  @!P2 LEA R2, P1, R7, R0, 0x1 ;  /* 0x000000000702a211 */ /* 0x001fe400078208ff */
[----:B------:R-:W-:-:S03]  /*eb40*/  @P2 LOP3.LUT R22, R22, 0x10000, RZ, 0xfc, !PT ;  /* 0x0001000016162812 */ /* 0x000fc600078efcff */
[----:B-1----:R-:W-:-:S05]  /*eb50*/  @!P2 IMAD.X R3, RZ, RZ, R4, P1 ;  /* 0x000000ffff03a224 */ /* 0x002fca00008e0604 */
[----:B------:R-:W-:Y:S01]  /*eb60*/  @!PT LDS RZ, [RZ] ;  /* 0x00000000fffff984 */ /* 0x000fe20000000800 */
[----:B------:R-:W-:Y:S01]  /*eb70*/  @!PT LDS RZ, [RZ] ;  /* 0x00000000fffff984 */ /* 0x000fe20000000800 */
[----:B------:R-:W-:Y:S01]  /*eb80*/  @!PT LDS RZ, [RZ] ;  /* 0x00000000fffff984 */ /* 0x000fe20000000800 */
[----:B------:R0:W-:Y:S01]  /*eb90*/  @!P2 LDGSTS.E.BYPASS.LTC128B.128 [R25+0x21c00], desc[UR44][R2.64], !P0 ;  /* 0x21c000000219afae */ /* 0x0001e2000c101d6c */
[----:B------:R-:W-:Y:S01]  /*eba0*/  PLOP3.LUT P0, PT, PT, PT, PT, 0x80, 0x0 ;  /* 0x000000000000781c */ /* 0x000fe20003f0f070 */
[----:B------:R-:W-:-:S12]  /*ebb0*/  NOP ;  /* 0x0000000000007918 */ /* 0x000fd80000000000 */
.L_x_4287:
[----:B------:R-:W-:Y:S02]  /*ebc0*/  PLOP3.LUT P1, PT, P1, P0, PT, 0xa2, 0x0 ;  /* 0x000000000000781c */ /* 0x000fe40000f21472 */
[----:B------:R-:W-:-:S08]  /*ebd0*/  @P0 R2UR P1, UR4, R23 ;  /* 0x00000000170402ca */ /* 0x000fd00000020000 */
[----:B------:R-:W-:-:S05]  /*ebe0*/  @P0 PLOP3.LUT P0, PT, P1, PT, PT, 0x80, 0x0 ;  /* 0x000000000000081c */ /* 0x000fca0000f0f070 */
[----:B------:R-:W-:Y:S01]  /*ebf0*/  @!P1 SYNCS.ARRIVE.TRANS64.RED.A0T1 RZ, [UR4+0x38800], RZ ;  /* 0x038800ffffff99a7 */ /* 0x000fe20008200404 */
[----:B------:R-:W-:Y:S07]  /*ec00*/  @!P1 ARRIVES.LDGSTSBAR.64.TRANSCNT [UR4+0x38800] ;  /* 0x03880000ff0099b0 */ /* 0x000fee0008000a84 */
[----:B------:R-:W-:Y:S05]  /*ec10*/  @P0 BRA.U.ANY `(.L_x_4287) ;  /* 0xfffffffd00e80947 */ /* 0x000fea000393ffff */
[----:B------:R-:W-:Y:S01]  /*ec20*/  NOP ;  /* 0x0000000000007918 */ /* 0x000fe20000000000 */
[----:B------:R-:W-:Y:S01]  /*ec30*/  VIADD R0, R23, 0x26400 ;  /* 0x0002640017007836 */ /* 0x000fe20000000000 */
[----:B------:R1:W-:Y:S01]  /*ec40*/  SYNCS.ARRIVE.TRANS64.A1T0 RZ, [R23+URZ+0x38800], RZ ;  /* 0x038800ff17ff79a7 */ /* 0x0003e2000810003f */
[----:B------:R-:W-:Y:S03]  /*ec50*/  BSSY B6, `(.L_x_4288) ;  /* 0x0000013000067945 */ /* 0x000fe60003800000 */
[----:B------:R-:W-:-:S13]  /*ec60*/  LOP3.LUT P0, RZ, R0, 0x3ff, RZ, 0xc0, !PT ;  /* 0x000003ff00ff7812 */ /* 0x000fda000780c0ff */
[----:B-1----:R-:W-:Y:S05]  /*ec70*/  @!P0 BRA `(.L_x_4289) ;  /* 0x0000000000408947 */ /* 0x002fea0003800000 */
        /* <DEDUP_REMOVED lines=16> */
.L_x_4289:
[----:B------:R-:W-:Y:S05]  /*ed80*/  BSYNC B6 ;  /* 0x0000000000067941 */ /* 0x000fea0003800000 */
.L_x_4288:
[----:B------:R-:W2:Y:S01]  /*ed90*/  LDL.LU R21, [R1+0xc] ;  /* 0x00000c0001157983 */ /* 0x000ea20000300800 */
[----:B0-----:R-:W0:Y:S01]  /*eda0*/  LDC R2, c[0x0][0x448] ;  /* 0x00011200ff027b82 */ /* 0x001e220000000800 */
[----:B------:R-:W-:Y:S02]  /*edb0*/  ULDC.64 UR4, c[0x0][0x398] ;  /* 0x0000e60000047ab9 */ /* 0x000fe40000000a00 */
[----:B------:R-:W3:Y:S04]  /*edc0*/  LDL.LU R20, [R1+0x14] ;  /* 0x0000140001147983 */ /* 0x000ee80000300800 */
[----:B------:R-:W4:Y:S01]  /*edd0*/  LDL.LU R17, [R1+0x8] ;  /* 0x0000080001117983 */ /* 0x000f220000300800 */
[----:B0-----:R-:W-:-:S13]  /*ede0*/  ISETP.NE.AND P6, PT, R2, 0x1, PT ;  /* 0x000000010200780c */ /* 0x001fda0003fc5270 */
[----:B------:R-:W0:Y:S08]  /*edf0*/  @P6 LDC R3, c[0x0][0x44c] ;  /* 0x00011300ff036b82 */ /* 0x000e300000000800 */
[----:B------:R-:W1:Y:S01]  /*ee00*/  @P6 LDC R2, c[0x0][0x450] ;  /* 0x00011400ff026b82 */ /* 0x000e620000000800 */
[----:B------:R-:W-:Y:S01]  /*ee10*/  MOV R0, R35 ;  /* 0x0000002300007202 */ /* 0x000fe20000000f00 */
[----:B------:R-:W5:Y:S01]  /*ee20*/  S2R R7, SR_TID.X ;  /* 0x0000000000077919 */ /* 0x000f620000002100 */
[----:B0-----:R-:W-:-:S05]  /*ee30*/  @P6 IMAD.HI.U32 R3, R35, R3, RZ ;  /* 0x0000000323036227 */ /* 0x001fca00078e00ff */
[----:B-1----:R-:W-:Y:S01]  /*ee40*/  @P6 SHF.R.U32.HI R0, RZ, R2, R3 ;  /* 0x00000002ff006219 */ /* 0x002fe20000011603 */
[----:B------:R-:W-:Y:S01]  /*ee50*/  IMAD.WIDE.U32 R2, R36, UR4, RZ ;  /* 0x0000000424027c25 */ /* 0x000fe2000f8e00ff */
[----:B------:R-:W0:Y:S02]  /*ee60*/  S2R R10, SR_TID.X ;  /* 0x00000000000a7919 */ /* 0x000e240000002100 */
[----:B------:R-:W-:Y:S01]  /*ee70*/  SHF.R.S32.HI R5, RZ, 0x1f, R0 ;  /* 0x0000001fff057819 */ /* 0x000fe20000011400 */
[----:B------:R-:W1:Y:S01]  /*ee80*/  S2R R9, SR_TID.X ;  /* 0x0000000000097919 */ /* 0x000e620000002100 */
[----:B------:R-:W-:Y:S01]  /*ee90*/  LOP3.LUT R22, R22, 0xfffff7ff, RZ, 0xc0, !PT ;  /* 0xfffff7ff16167812 */ /* 0x000fe200078ec0ff */
[----:B-1----:R-:W-:-:S05]  /*eea0*/  IMAD.SHL.U32 R8, R9, 0x8, RZ ;  /* 0x0000000809087824 */ /* 0x002fca00078e00ff */
        /* <DEDUP_REMOVED lines=10> */
[----:B---3--:R-:W-:Y:S02]  /*ef50*/  IMAD R4, R20, UR4, RZ ;  /* 0x0000000414047c24 */ /* 0x008fe4000f8e02ff */
[----:B----4-:R-:W-:Y:S01]  /*ef60*/  IMAD.WIDE.U32 R2, R17, UR4, R2 ;  /* 0x0000000411027c25 */ /* 0x010fe2000f8e0002 */
        /* <DEDUP_REMOVED lines=10> */
[----:B------:R-:W-:Y:S01]  /*f010*/  ULDC.64 UR4, c[0x0][0x3c8] ;  /* 0x0000f20000047ab9 */ /* 0x000fe20000000a00 */
[----:B-----5:R-:W-:Y:S02]  /*f020*/  IMAD.SHL.U32 R20, R7, 0x8, RZ ;  /* 0x0000000807147824 */ /* 0x020fe400078e00ff */
[----:B------:R-:W-:Y:S02]  /*f030*/  IMAD.IADD R3, R3, 0x1, R5 ;  /* 0x0000000103037824 */ /* 0x000fe400078e0205 */
[----:B------:R-:W-:Y:S01]  /*f040*/  IMAD R0, R0, UR4, RZ ;  /* 0x0000000400007c24 */ /* 0x000fe2000f8e02ff */
[----:B------:R-:W-:Y:S01]  /*f050*/  LOP3.LUT R20, R20, 0x38, RZ, 0xc0, !PT ;  /* 0x0000003814147812 */ /* 0x000fe200078ec0ff */
[----:B------:R-:W-:-:S04]  /*f060*/  IMAD.WIDE.U32 R2, R4, UR4, R2 ;  /* 0x0000000404027c25 */ /* 0x000fc8000f8e0002 */
[----:B------:R-:W-:Y:S01]  /*f070*/  IMAD R0, R4, UR5, R0 ;  /* 0x0000000504007c24 */ /* 0x000fe2000f8e0200 */
[----:B------:R-:W-:Y:S01]  /*f080*/  ULDC.64 UR4, c[0x0][0x390] ;  /* 0x0000e40000047ab9 */ /* 0x000fe20000000a00 */
[----:B------:R-:W-:Y:S01]  /*f090*/  IMAD.SHL.U32 R17, R7, 0x8, RZ ;  /* 0x0000000807117824 */ /* 0x000fe200078e00ff */
[----:B------:R-:W-:Y:S01]  /*f0a0*/  LOP3.LUT R7, R20, 0x80, RZ, 0xfc, !PT ;  /* 0x0000008014077812 */ /* 0x000fe200078efcff */
[----:B------:R-:W-:Y:S01]  /*f0b0*/  IMAD.IADD R6, R3, 0x1, R0 ;  /* 0x0000000103067824 */ /* 0x000fe200078e0200 */
[----:B------:R-:W-:Y:S01]  /*f0c0*/  LEA R0, P0, R2, UR4, 0x1 ;  /* 0x0000000402007c11 */ /* 0x000fe2000f8008ff */
[----:B------:R-:W-:Y:S01]  /*f0d0*/  ULDC UR4, c[0x0][0x3b8] ;  /* 0x0000ee0000047ab9 */ /* 0x000fe20000000800 */
[----:B------:R-:W-:Y:S02]  /*f0e0*/  LOP3.LUT R17, R17, 0x38, RZ, 0xc0, !PT ;  /* 0x0000003811117812 */ /* 0x000fe400078ec0ff */
[----:B------:R-:W-:Y:S02]  /*f0f0*/  ISETP.GE.AND P4, PT, R7, UR4, PT ;  /* 0x0000000407007c0c */ /* 0x000fe4000bf86270 */
[----:B------:R-:W-:Y:S01]  /*f100*/  LOP3.LUT R7, R17, 0x40, RZ, 0xfc, !PT ;  /* 0x0000004011077812 */ /* 0x000fe200078efcff */
[----:B0-----:R-:W-:-:S05]  /*f110*/  IMAD.SHL.U32 R17, R10, 0x8, RZ ;  /* 0x000000080a117824 */ /* 0x001fca00078e00ff */
[----:B------:R-:W-:Y:S02]  /*f120*/  LOP3.LUT R17, R17, 0x38, RZ, 0xc0, !PT ;  /* 0x0000003811117812 */ /* 0x000fe400078ec0ff */
[----:B------:R-:W-:Y:S02]  /*f130*/  ISETP.GE.AND P5, PT, R7, UR4, PT ;  /* 0x0000000407007c0c */ /* 0x000fe4000bfa6270 */
[----:B------:R-:W-:Y:S01]  /*f140*/  LOP3.LUT R7, R17, 0x100, RZ, 0xfc, !PT ;  /* 0x0000010011077812 */ /* 0x000fe200078efcff */
[----:B------:R-:W-:Y:S01]  /*f150*/  IMAD.SHL.U32 R17, R10, 0x8, RZ ;  /* 0x000000080a117824 */ /* 0x000fe200078e00ff */
[----:B------:R-:W-:-:S04]  /*f160*/  ISETP.GE.AND P1, PT, R8, UR4, PT ;  /* 0x0000000408007c0c */ /* 0x000fc8000bf26270 */
[----:B------:R-:W-:Y:S01]  /*f170*/  LOP3.LUT R17, R17, 0x38, RZ, 0xc0, !PT ;  /* 0x0000003811117812 */ /* 0x000fe200078ec0ff */
[----:B------:R-:W-:Y:S01]  /*f180*/  IMAD.SHL.U32 R20, R9, 0x8, RZ ;  /* 0x0000000809147824 */ /* 0x000fe200078e00ff */
[----:B------:R-:W-:Y:S02]  /*f190*/  ISETP.GE.AND P2, PT, R7, UR4, PT ;  /* 0x0000000407007c0c */ /* 0x000fe4000bf46270 */
[----:B------:R-:W-:Y:S01]  /*f1a0*/  LOP3.LUT R7, R17, 0xc0, RZ, 0xfc, !PT ;  /* 0x000000c011077812 */ /* 0x000fe200078efcff */
[----:B------:R-:W-:Y:S01]  /*f1b0*/  IMAD.SHL.U32 R17, R9, 0x8, RZ ;  /* 0x0000000809117824 */ /* 0x000fe200078e00ff */
[----:B------:R-:W-:Y:S02]  /*f1c0*/  LOP3.LUT R20, R20, 0x38, RZ, 0xc0, !PT ;  /* 0x0000003814147812 */ /* 0x000fe400078ec0ff */
[----:B------:R-:W-:Y:S02]  /*f1d0*/  LEA.HI.X R6, R2, UR5, R6, 0x1, P0 ;  /* 0x0000000502067c11 */ /* 0x000fe400080f0c06 */
[----:B------:R-:W-:-:S02]  /*f1e0*/  LOP3.LUT R17, R17, 0x38, RZ, 0xc0, !PT ;  /* 0x0000003811117812 */ /* 0x000fc400078ec0ff */
[----:B------:R-:W-:Y:S02]  /*f1f0*/  SEL R2, RZ, 0x1, P1 ;  /* 0x00000001ff027807 */ /* 0x000fe40000800000 */
[----:B------:R-:W-:Y:S02]  /*f200*/  SEL R3, RZ, 0x4, P4 ;  /* 0x00000004ff037807 */ /* 0x000fe40002000000 */
[----:B------:R-:W-:Y:S02]  /*f210*/  SEL R4, RZ, 0x2, P5 ;  /* 0x00000002ff047807 */ /* 0x000fe40002800000 */
[----:B------:R-:W-:Y:S02]  /*f220*/  ISETP.GE.AND P3, PT, R7, UR4, PT ;  /* 0x0000000407007c0c */ /* 0x000fe4000bf66270 */
[----:B------:R-:W-:Y:S02]  /*f230*/  LOP3.LUT R7, R20, 0x180, RZ, 0xfc, !PT ;  /* 0x0000018014077812 */ /* 0x000fe400078efcff */
[----:B------:R-:W-:-:S02]  /*f240*/  LOP3.LUT R9, R17, 0x140, RZ, 0xfc, !PT ;  /* 0x0000014011097812 */ /* 0x000fc400078efcff */
[----:B------:R-:W-:Y:S02]  /*f250*/  IADD3 R2, R3, R4, R2 ;  /* 0x0000000403027210 */ /* 0x000fe40007ffe002 */
[----:B------:R-:W-:Y:S02]  /*f260*/  SEL R3, RZ, 0x10, P2 ;  /* 0x00000010ff037807 */ /* 0x000fe40001000000 */
[----:B------:R-:W-:Y:S02]  /*f270*/  SEL R4, RZ, 0x8, P3 ;  /* 0x00000008ff047807 */ /* 0x000fe40001800000 */
[----:B------:R-:W-:Y:S02]  /*f280*/  @P1 LOP3.LUT R22, R22, 0x800, RZ, 0xfc, !PT ;  /* 0x0000080016161812 */ /* 0x000fe400078efcff */
[----:B------:R-:W-:Y:S02]  /*f290*/  ISETP.GE.AND P0, PT, R7, UR4, PT ;  /* 0x0000000407007c0c */ /* 0x000fe4000bf06270 */
[----:B------:R-:W-:-:S02]  /*f2a0*/  LOP3.LUT R7, R17, 0x1c0, RZ, 0xfc, !PT ;  /* 0x000001c011077812 */ /* 0x000fc400078efcff */
[----:B------:R-:W-:Y:S02]  /*f2b0*/  ISETP.GE.AND P1, PT, R9, UR4, PT ;  /* 0x0000000409007c0c */ /* 0x000fe4000bf26270 */
[----:B------:R-:W-:Y:S02]  /*f2c0*/  IADD3 R4, R3, R2, R4 ;  /* 0x0000000203047210 */ /* 0x000fe40007ffe004 */
[----:B------:R-:W-:Y:S02]  /*f2d0*/  SEL R2, RZ, 0x40, P0 ;  /* 0x00000040ff027807 */ /* 0x000fe40000000000 */
[----:B------:R-:W-:Y:S02]  /*f2e0*/  SEL R3, RZ, 0x20, P1 ;  /* 0x00000020ff037807 */ /* 0x000fe40000800000 */
[----:B------:R-:W-:Y:S01]  /*f2f0*/  ISETP.GE.AND P0, PT, R7, UR4, PT ;  /* 0x0000000407007c0c */ /* 0x000fe2000bf06270 */
[----:B------:R-:W-:Y:S01]  /*f300*/  UMOV UR4, 0xffffffff ;  /* 0xffffffff00047882 */ /* 0x000fe20000000000 */
[----:B------:R-:W-:-:S02]  /*f310*/  IADD3 R4, R2, R4, R3 ;  /* 0x0000000402047210 */ /* 0x000fc40007ffe003 */
[----:B------:R-:W-:-:S05]  /*f320*/  SEL R5, RZ, 0x80, P0 ;  /* 0x00000080ff057807 */ /* 0x000fca0000000000 */
[----:B------:R-:W-:Y:S01]  /*f330*/  IMAD.IADD R5, R4, 0x1, R5 ;  /* 0x0000000104057824 */ /* 0x000fe200078e0205 */
[----:B------:R-:W-:Y:S06]  /*f340*/  BRA.DIV UR4, `(.L_x_4290) ;  /* 0x0000003e048c7947 */ /* 0x000fec000b800000 */
[C---:B------:R-:W-:Y:S01]  /*f350*/  LOP3.LUT P6, RZ, R22.reuse, 0x40, RZ, 0xc0, !PT ;  /* 0x0000004016ff7812 */ /* 0x040fe200078cc0ff */
[----:B------:R-:W0:Y:S01]  /*f360*/  SHFL.IDX PT, R3, R0, RZ, 0x181f ;  /* 0x00181fff00037589 */ /* 0x000e2200000e0000 */
[----:B------:R-:W-:-:S03]  /*f370*/  LOP3.LUT R22, R22, 0xffbfffff, RZ, 0xc0, !PT ;  /* 0xffbfffff16167812 */ /* 0x000fc600078ec0ff */
[----:B------:R-:W1:Y:S08]  /*f380*/  SHFL.IDX PT, R2, R6, RZ, 0x181f ;  /* 0x00181fff06027589 */ /* 0x000e7000000e0000 */
[----:B------:R-:W-:-:S04]  /*f390*/  @P6 LOP3.LUT R22, R22, 0x400000, RZ, 0xfc, !PT ;  /* 0x0040000016166812 */ /* 0x000fc800078efcff */
[C---:B------:R-:W-:Y:S02]  /*f3a0*/  LOP3.LUT P6, RZ, R22.reuse, 0x80, RZ, 0xc0, !PT ;  /* 0x0000008016ff7812 */ /* 0x040fe400078cc0ff */
[----:B------:R-:W-:-:S11]  /*f3b0*/  LOP3.LUT R22, R22, 0xff7fffff, RZ, 0xc0, !PT ;  /* 0xff7fffff16167812 */ /* 0x000fd600078ec0ff */
[----:B------:R-:W-:-:S04]  /*f3c0*/  @P6 LOP3.LUT R22, R22, 0x800000, RZ, 0xfc, !PT ;  /* 0x0080000016166812 */ /* 0x000fc800078efcff */
[----:B------:R-:W-:-:S13]  /*f3d0*/  LOP3.LUT P6, RZ, R22, 0x100, RZ, 0xc0, !PT ;  /* 0x0000010016ff7812 */ /* 0x000fda00078cc0ff */
[----:B0-----:R-:W-:Y:S02]  /*f3e0*/  @!P6 LEA R3, P0, R8, R3, 0x1 ;  /* 0x000000030803e211 */ /* 0x001fe400078008ff */
[----:B------:R-:W-:-:S03]  /*f3f0*/  @!P6 LOP3.LUT R7, R4, 0x40, RZ, 0xc0, !PT ;  /* 0x000000400407e812 */ /* 0x000fc600078ec0ff */
[----:B-1----:R-:W-:Y:S01]  /*f400*/  @!P6 IMAD.X R2, RZ, RZ, R2, P0 ;  /* 0x000000ffff02e224 */ /* 0x002fe200000e0602 */
[----:B------:R-:W-:Y:S02]  /*f410*/  LOP3.LUT P0, RZ, R22, 0x800, RZ, 0xc0, !PT ;  /* 0x0000080016ff7812 */ /* 0x000fe4000780c0ff */
[----:B------:R-:W-:Y:S02]  /*f420*/  @!P6 SHF.R.U32.HI R7, RZ, 0x2, R7 ;  /* 0x00000002ff07e819 */ /* 0x000fe40000011607 */
[----:B------:R-:W-:-:S04]  /*f430*/  @!P6 LOP3.LUT R3, R3, R2, RZ, 0x3c, !PT ;  /* 0x000000020303e212 */ /* 0x000fc800078e3cff */
[----:B------:R-:W-:-:S04]  /*f440*/  @!P6 LOP3.LUT R2, R3, R2, RZ, 0x3c, !PT ;  /* 0x000000020302e212 */ /* 0x000fc800078e3cff */
[----:B------:R-:W-:-:S05]  /*f450*/  @!P6 LOP3.LUT R3, R3, R2, RZ, 0x3c, !PT ;  /* 0x000000020303e212 */ /* 0x000fca00078e3cff */
[----:B------:R-:W-:Y:S01]  /*f460*/  @!PT LDS RZ, [RZ] ;  /* 0x00000000fffff984 */ /* 0x000fe20000000800 */
[----:B------:R-:W-:Y:S01]  /*f470*/  @!P6 LDGSTS.E.BYPASS.LTC128B.128 [R25+0x26400], desc[UR44][R2.64], !P0 ;  /* 0x264000000219efae */ /* 0x000fe2000c101d6c */
[----:B------:R-:W-:Y:S02]  /*f480*/  @!P6 ISETP.NE.U32.AND P0, PT, R7, RZ, PT ;  /* 0x000000ff0700e20c */ /* 0x000fe40003f05070 */
[----:B------:R-:W-:Y:S01]  /*f490*/  @!P6 LOP3.LUT R7, R5, 0x80, RZ, 0xc0, !PT ;  /* 0x000000800507e812 */ /* 0x000fe200078ec0ff */
[----:B------:R-:W-:Y:S03]  /*f4a0*/  @!P6 LDGSTS.E.BYPASS.LTC128B.128 [R25+0x28400], desc[UR44][R2.64+0x80], !P5 ;  /* 0x284000800219efae */ /* 0x000fe6000e901d6c */
[----:B------:R-:W-:Y:S01]  /*f4b0*/  @!P6 SHF.R.U32.HI R7, RZ, 0x3, R7 ;  /* 0x00000003ff07e819 */ /* 0x000fe20000011607 */
[----:B------:R-:W-:Y:S04]  /*f4c0*/  @!P6 LDGSTS.E.BYPASS.LTC128B.128 [R25+0x2a400], desc[UR44][R2.64+0x100], !P4 ;  /* 0x2a4001000219efae */ /* 0x000fe8000e101d6c */
[----:B------:R-:W-:Y:S04]  /*f4d0*/  @!P6 LDGSTS.E.BYPASS.LTC128B.128 [R25+0x2c400], desc[UR44][R2.64+0x180], !P3 ;  /* 0x2c4001800219efae */ /* 0x000fe8000d901d6c */
[----:B------:R-:W-:Y:S04]  /*f4e0*/  @!P6 LDGSTS.E.BYPASS.LTC128B.128 [R25+0x2e400], desc[UR44][R2.64+0x200], !P2 ;  /* 0x2e4002000219efae */ /* 0x000fe8000d101d6c */
[----:B------:R-:W-:Y:S04]  /*f4f0*/  @!P6 LDGSTS.E.BYPASS.LTC128B.128 [R25+0x30400], desc[UR44][R2.64+0x280], !P1 ;  /* 0x304002800219efae */ /* 0x000fe8000c901d6c */
[----:B------:R-:W-:Y:S01]  /*f500*/  @!P6 LDGSTS.E.BYPASS.LTC128B.128 [R25+0x32400], desc[UR44][R2.64+0x300], P0 ;  /* 0x324003000219efae */ /* 0x000fe20008101d6c */
[----:B------:R-:W-:-:S03]  /*f510*/  @!P6 ISETP.NE.U32.AND P0, PT, R7, RZ, PT ;  /* 0x000000ff0700e20c */ /* 0x000fc60003f05070 */
[----:B------:R-:W-:Y:S10]  /*f520*/  SHFL.IDX PT, R7, R6, 0x1, 0x181f ;  /* 0x00381f0006077f89 */ /* 0x000ff400000e0000 */
[----:B------:R0:W-:Y:S01]  /*f530*/  @!P6 LDGSTS.E.BYPASS.LTC128B.128 [R25+0x34400], desc[UR44][R2.64+0x380], P0 ;  /* 0x344003800219efae */ /* 0x0001e20008101d6c */
[----:B------:R-:W-:-:S03]  /*f540*/  LOP3.LUT P6, RZ, R22, 0x800000, RZ, 0xc0, !PT ;  /* 0x0080000016ff7812 */ /* 0x000fc600078cc0ff */
[----:B0-----:R-:W0:Y:S10]  /*f550*/  SHFL.IDX PT, R2, R0, 0x1, 0x181f ;  /* 0x00381f0000027f89 */ /* 0x001e3400000e0000 */
[----:B0-----:R-:W-:-:S05]  /*f560*/  @!P6 LEA R2, P0, R8, R2, 0x1 ;  /* 0x000000020802e211 */ /* 0x001fca00078008ff */
[----:B------:R-:W-:Y:S01]  /*f570*/  @!P6 IMAD.X R3, RZ, RZ, R7, P0 ;  /* 0x000000ffff03e224 */ /* 0x000fe200000e0607 */
[----:B------:R-:W-:Y:S02]  /*f580*/  LOP3.LUT P0, RZ, R22, 0x800, RZ, 0xc0, !PT ;  /* 0x0000080016ff7812 */ /* 0x000fe4000780c0ff */
[----:B------:R-:W-:-:S04]  /*f590*/  @!P6 LOP3.LUT R7, R4, 0x40, RZ, 0xc0, !PT ;  /* 0x000000400407e812 */ /* 0x000fc800078ec0ff */
[----:B------:R-:W-:-:S07]  /*f5a0*/  @!P6 SHF.R.U32.HI R7, RZ, 0x2, R7 ;  /* 0x00000002ff07e819 */ /* 0x000fce0000011607 */
        /* <DEDUP_REMOVED lines=11> */
[----:B------:R-:W-:Y:S04]  /*f660*/  SHFL.IDX PT, R7, R6, 0x2, 0x181f ;  /* 0x00581f0006077f89 */ /* 0x000fe800000e0000 */
[----:B------:R-:W-:Y:S06]  /*f670*/  SHFL.IDX PT, R6, R6, 0x3, 0x181f ;  /* 0x00781f0006067f89 */ /* 0x000fec00000e0000 */
[----:B------:R0:W-:Y:S01]  /*f680*/  @!P6 LDGSTS.E.BYPASS.LTC128B.128 [R25+0x34c00], desc[UR44][R2.64+0x380], P0 ;  /* 0x34c003800219efae */ /* 0x0001e20008101d6c */
[----:B------:R-:W-:-:S03]  /*f690*/  LOP3.LUT P6, RZ, R22, 0x400000, RZ, 0xc0, !PT ;  /* 0x0040000016ff7812 */ /* 0x000fc600078cc0ff */
[----:B0-----:R-:W0:Y:S04]  /*f6a0*/  SHFL.IDX PT, R2, R0, 0x2, 0x181f ;  /* 0x00581f0000027f89 */ /* 0x001e2800000e0000 */
[----:B------:R-:W1:Y:S06]  /*f6b0*/  SHFL.IDX PT, R0, R0, 0x3, 0x181f ;  /* 0x00781f0000007f89 */ /* 0x000e6c00000e0000 */
[----:B0-----:R-:W-:-:S05]  /*f6c0*/  @!P6 LEA R2, P0, R8, R2, 0x1 ;  /* 0x000000020802e211 */ /* 0x001fca00078008ff */
[----:B------:R-:W-:Y:S01]  /*f6d0*/  @!P6 IMAD.X R3, RZ, RZ, R7, P0 ;  /* 0x000000ffff03e224 */ /* 0x000fe200000e0607 */
[----:B------:R-:W-:Y:S02]  /*f6e0*/  LOP3.LUT P0, RZ, R22, 0x800, RZ, 0xc0, !PT ;  /* 0x0000080016ff7812 */ /* 0x000fe4000780c0ff */
[----:B------:R-:W-:-:S04]  /*f6f0*/  @!P6 LOP3.LUT R7, R4, 0x40, RZ, 0xc0, !PT ;  /* 0x000000400407e812 */ /* 0x000fc800078ec0ff */
[----:B------:R-:W-:-:S07]  /*f700*/  @!P6 SHF.R.U32.HI R7, RZ, 0x2, R7 ;  /* 0x00000002ff07e819 */ /* 0x000fce0000011607 */
[----:B------:R0:W-:Y:S01]  /*f710*/  @!P6 LDGSTS.E.BYPASS.LTC128B.128 [R25+0x27400], desc[UR44][R2.64], !P0 ;  /* 0x274000000219efae */ /* 0x0001e2000c101d6c */
[----:B------:R-:W-:Y:S02]  /*f720*/  @!P6 ISETP.NE.U32.AND P0, PT, R7, RZ, PT ;  /* 0x000000ff0700e20c */ /* 0x000fe40003f05070 */
[----:B------:R-:W-:Y:S01]  /*f730*/  @!P6 LOP3.LUT R7, R5, 0x80, RZ, 0xc0, !PT ;  /* 0x000000800507e812 */ /* 0x000fe200078ec0ff */
[----:B------:R0:W-:Y:S03]  /*f740*/  @!P6 LDGSTS.E.BYPASS.LTC128B.128 [R25+0x29400], desc[UR44][R2.64+0x80], !P5 ;  /* 0x294000800219efae */ /* 0x0001e6000e901d6c */
[----:B------:R-:W-:Y:S01]  /*f750*/  @!P6 SHF.R.U32.HI R7, RZ, 0x3, R7 ;  /* 0x00000003ff07e819 */ /* 0x000fe20000011607 */
[----:B------:R0:W-:Y:S04]  /*f760*/  @!P6 LDGSTS.E.BYPASS.LTC128B.128 [R25+0x2b400], desc[UR44][R2.64+0x100], !P4 ;  /* 0x2b4001000219efae */ /* 0x0001e8000e101d6c */
[----:B------:R0:W-:Y:S04]  /*f770*/  @!P6 LDGSTS.E.BYPASS.LTC128B.128 [R25+0x2d400], desc[UR44][R2.64+0x180], !P3 ;  /* 0x2d4001800219efae */ /* 0x0001e8000d901d6c */
[----:B------:R0:W-:Y:S04]  /*f780*/  @!P6 LDGSTS.E.BYPASS.LTC128B.128 [R25+0x2f400], desc[UR44][R2.64+0x200], !P2 ;  /* 0x2f4002000219efae */ /* 0x0001e8000d101d6c */
[----:B------:R0:W-:Y:S04]  /*f790*/  @!P6 LDGSTS.E.BYPASS.LTC128B.128 [R25+0x31400], desc[UR44][R2.64+0x280], !P1 ;  /* 0x314002800219efae */ /* 0x0001e8000c901d6c */
[----:B------:R0:W-:Y:S01]  /*f7a0*/  @!P6 LDGSTS.E.BYPASS.LTC128B.128 [R25+0x33400], desc[UR44][R2.64+0x300], P0 ;  /* 0x334003000219efae */ /* 0x0001e20008101d6c */
[----:B------:R-:W-:-:S13]  /*f7b0*/  @!P6 ISETP.NE.U32.AND P0, PT, R7, RZ, PT ;  /* 0x000000ff0700e20c */ /* 0x000fda0003f05070 */
[----:B-1----:R0:W-:Y:S02]  /*f7c0*/  @!P6 LDGSTS.E.BYPASS.LTC128B.128 [R25+0x35400], desc[UR44][R2.64+0x380], P0 ;  /* 0x354003800219efae */ /* 0x0021e40008101d6c */
.L_x_4380:
[----:B------:R-:W-:Y:S01]  /*f7d0*/  LOP3.LUT P0, RZ, R22, 0x10000, RZ, 0xc0, !PT ;  /* 0x0001000016ff7812 */ /* 0x000fe2000780c0ff */
[----:B------:R-:W-:-:S12]  /*f7e0*/  BSSY B0, `(.L_x_4291) ;  /* 0x0000016000007945 */ /* 0x000fd80003800000 */
[----:B------:R-:W-:Y:S05]  /*f7f0*/  @P0 BRA `(.L_x_4292) ;  /* 0x0000000000500947 */ /* 0x000fea0003800000 */
[----:B------:R-:W-:Y:S02]  /*f800*/  LOP3.LUT R4, R4, 0x40, RZ, 0xc0, !PT ;  /* 0x0000004004047812 */ /* 0x000fe400078ec0ff */
[----:B------:R-:W-:Y:S02]  /*f810*/  LOP3.LUT P6, RZ, R22, 0x800, RZ, 0xc0, !PT ;  /* 0x0000080016ff7812 */ /* 0x000fe400078cc0ff */
[----:B0-----:R-:W-:Y:S02]  /*f820*/  LEA R2, P0, R8, R0, 0x1 ;  /* 0x0000000008027211 */ /* 0x001fe400078008ff */
[----:B------:R-:W-:Y:S02]  /*f830*/  SHF.R.U32.HI R4, RZ, 0x2, R4 ;  /* 0x00000002ff047819 */ /* 0x000fe40000011604 */
[----:B------:R-:W-:Y:S01]  /*f840*/  LOP3.LUT R5, R5, 0x80, RZ, 0xc0, !PT ;  /* 0x0000008005057812 */ /* 0x000fe200078ec0ff */
[----:B------:R-:W-:Y:S01]  /*f850*/  IMAD.X R3, RZ, RZ, R6, P0 ;  /* 0x000000ffff037224 */ /* 0x000fe200000e0606 */
[----:B------:R-:W-:-:S02]  /*f860*/  ISETP.NE.U32.AND P0, PT, R4, RZ, PT ;  /* 0x000000ff0400720c */ /* 0x000fc40003f05070 */
[----:B------:R-:W-:-:S03]  /*f870*/  SHF.R.U32.HI R5, RZ, 0x3, R5 ;  /* 0x00000003ff057819 */ /* 0x000fc60000011605 */
[----:B------:R-:W-:Y:S01]  /*f880*/  @!PT LDS RZ, [RZ] ;  /* 0x00000000fffff984 */ /* 0x000fe20000000800 */
[----:B------:R-:W-:Y:S01]  /*f890*/  @!PT LDS RZ, [RZ] ;  /* 0x00000000fffff984 */ /* 0x000fe20000000800 */
[----:B------:R-:W-:Y:S01]  /*f8a0*/  @!PT LDS RZ, [RZ] ;  /* 0x00000000fffff984 */ /* 0x000fe20000000800 */
[----:B------:R1:W-:Y:S04]  /*f8b0*/  LDGSTS.E.BYPASS.LTC128B.128 [R25+0x27c00], desc[UR44][R2.64], !P6 ;  /* 0x27c0000002197fae */ /* 0x0003e8000f101d6c */
[----:B------:R1:W-:Y:S04]  /*f8c0*/  LDGSTS.E.BYPASS.LTC128B.128 [R25+0x29c00], desc[UR44][R2.64+0x80], !P5 ;  /* 0x29c0008002197fae */ /* 0x0003e8000e901d6c */
[----:B------:R1:W-:Y:S04]  /*f8d0*/  LDGSTS.E.BYPASS.LTC128B.128 [R25+0x2bc00], desc[UR44][R2.64+0x100], !P4 ;  /* 0x2bc0010002197fae */ /* 0x0003e8000e101d6c */
[----:B------:R1:W-:Y:S04]  /*f8e0*/  LDGSTS.E.BYPASS.LTC128B.128 [R25+0x2dc00], desc[UR44][R2.64+0x180], !P3 ;  /* 0x2dc0018002197fae */ /* 0x0003e8000d901d6c */
[----:B------:R1:W-:Y:S04]  /*f8f0*/  LDGSTS.E.BYPASS.LTC128B.128 [R25+0x2fc00], desc[UR44][R2.64+0x200], !P2 ;  /* 0x2fc0020002197fae */ /* 0x0003e8000d101d6c */
[----:B------:R1:W-:Y:S04]  /*f900*/  LDGSTS.E.BYPASS.LTC128B.128 [R25+0x31c00], desc[UR44][R2.64+0x280], !P1 ;  /* 0x31c0028002197fae */ /* 0x0003e8000c901d6c */
[----:B------:R1:W-:Y:S01]  /*f910*/  LDGSTS.E.BYPASS.LTC128B.128 [R25+0x33c00], desc[UR44][R2.64+0x300], P0 ;  /* 0x33c0030002197fae */ /* 0x0003e20008101d6c */
[----:B------:R-:W-:-:S13]  /*f920*/  ISETP.NE.U32.AND P0, PT, R5, RZ, PT ;  /* 0x000000ff0500720c */ /* 0x000fda0003f05070 */
[----:B------:R1:W-:Y:S02]  /*f930*/  LDGSTS.E.BYPASS.LTC128B.128 [R25+0x35c00], desc[UR44][R2.64+0x380], P0 ;  /* 0x35c0038002197fae */ /* 0x0003e40008101d6c */
.L_x_4292:
[----:B------:R-:W-:Y:S05]  /*f940*/  BSYNC B0 ;  /* 0x0000000000007941 */ /* 0x000fea0003800000 */
.L_x_4291:
[----:B------:R-:W-:Y:S01]  /*f950*/  NOP ;  /* 0x0000000000007918 */ /* 0x000fe20000000000 */
[----:B------:R-:W-:-:S13]  /*f960*/  PLOP3.LUT P0, PT, PT, PT, PT, 0x80, 0x0 ;  /* 0x000000000000781c */ /* 0x000fda0003f0f070 */
.L_x_4293:
        /* <DEDUP_REMOVED lines=18> */
.L_x_4381:
[----:B------:R-:W-:Y:S05]  /*fa90*/  BSYNC B0 ;  /* 0x0000000000007941 */ /* 0x000fea0003800000 */
.L_x_4294:
[----:B------:R-:W-:-:S05]  /*faa0*/  IMAD.U32 R2, RZ, RZ, UR36 ;  /* 0x00000024ff027e24 */ /* 0x000fca000f8e00ff */
[----:B------:R-:W-:-:S13]  /*fab0*/  ISETP.NE.AND P0, PT, R2, 0x3, PT ;  /* 0x000000030200780c */ /* 0x000fda0003f05270 */
[----:B------:R-:W-:Y:S05]  /*fac0*/  @!P0 BRA `(.L_x_4296) ;  /* 0x0000000000048947 */ /* 0x000fea0003800000 */
[----:B------:R-:W-:Y:S01]  /*fad0*/  BPT.TRAP 0x1 ;  /* 0x000000040000795c */ /* 0x000fe20000300000 */
.L_x_4296:
[----:B0-----:R-:W-:Y:S01]  /*fae0*/  SHF.L.U32 R0, R26, 0x1f, RZ ;  /* 0x0000001f1a007819 */ /* 0x001fe200000006ff */
[----:B------:R-:W-:Y:S03]  /*faf0*/  BSSY B0, `(.L_x_4297) ;  /* 0x0000003000007945 */ /* 0x000fe60003800000 */
[----:B------:R-:W0:Y:S02]  /*fb00*/  SYNCS.PHASECHK.TRANS64.TRYWAIT P0, [R30+URZ+0x38860], R0 ;  /* 0x038860001e0075a7 */ /* 0x000e24000800017f */
[----:B0-----:R-:W-:Y:S05]  /*fb10*/  @!P0 BRA `(.L_x_4298) ;  /* 0x0000004000688947 */ /* 0x001fea0003800000 */
.L_x_4382:
[----:B------:R-:W-:Y:S05]  /*fb20*/  BSYNC B0 ;  /* 0x0000000000007941 */ /* 0x000fea0003800000 */
.L_x_4297:
        /* <DEDUP_REMOVED lines=26> */
[C---:B------:R-:W-:Y:S01]  /*fcd0*/  LOP3.LUT P5, RZ, R31.reuse, 0x2, RZ, 0xc0, !PT ;  /* 0x000000021fff7812 */ /* 0x040fe200078ac0ff */
[----:B------:R-:W1:Y:S01]  /*fce0*/  SHFL.IDX PT, R2, R4, RZ, 0x181f ;  /* 0x00181fff04027589 */ /* 0x000e6200000e0000 */
[C---:B------:R-:W-:Y:S02]  /*fcf0*/  LOP3.LUT P4, RZ, R31.reuse, 0x4, RZ, 0xc0, !PT ;  /* 0x000000041fff7812 */ /* 0x040fe4000788c0ff */
[C---:B------:R-:W-:Y:S02]  /*fd00*/  LOP3.LUT P3, RZ, R31.reuse, 0x8, RZ, 0xc0, !PT ;  /* 0x000000081fff7812 */ /* 0x040fe4000786c0ff */
[----:B------:R-:W-:Y:S02]  /*fd10*/  LOP3.LUT P2, RZ, R31, 0x10, RZ, 0xc0, !PT ;  /* 0x000000101fff7812 */ /* 0x000fe4000784c0ff */
[----:B------:R-:W-:Y:S01]  /*fd20*/  LOP3.LUT R22, R22, 0xffffffbf, RZ, 0xc0, !PT ;  /* 0xffffffbf16167812 */ /* 0x000fe200078ec0ff */
[----:B0-----:R-:W-:-:S02]  /*fd30*/  IMAD.SHL.U32 R7, R3, 0x8, RZ ;  /* 0x0000000803077824 */ /* 0x001fc400078e00ff */
[----:B------:R-:W0:Y:S03]  /*fd40*/  SHFL.IDX PT, R3, R6, RZ, 0x181f ;  /* 0x00181fff06037589 */ /* 0x000e2600000e0000 */
[----:B------:R-:W-:-:S05]  /*fd50*/  LOP3.LUT R7, R7, 0x38, RZ, 0xc0, !PT ;  /* 0x0000003807077812 */ /* 0x000fca00078ec0ff */
[----:B------:R-:W-:Y:S01]  /*fd60*/  IMAD.SHL.U32 R0, R7, 0x2, RZ ;  /* 0x0000000207007824 */ /* 0x000fe200078e00ff */
[----:B------:R-:W-:-:S04]  /*fd70*/  LOP3.LUT R7, R31, 0x1, RZ, 0xc0, !PT ;  /* 0x000000011f077812 */ /* 0x000fc800078ec0ff */
[----:B-1----:R-:W-:Y:S02]  /*fd80*/  IADD3 R2, P0, R2, R0, RZ ;  /* 0x0000000002027210 */ /* 0x002fe40007f1e0ff */
[----:B------:R-:W-:Y:S02]  /*fd90*/  ISETP.NE.U32.AND P1, PT, R7, 0x1, PT ;  /* 0x000000010700780c */ /* 0x000fe40003f25070 */
[----:B------:R-:W-:Y:S01]  /*fda0*/  PRMT R7, R31, 0x8880, RZ ;  /* 0x000088801f077816 */ /* 0x000fe200000000ff */
[----:B0-----:R-:W-:Y:S01]  /*fdb0*/  IMAD.X R3, RZ, RZ, R3, P0 ;  /* 0x000000ffff037224 */ /* 0x001fe200000e0603 */
[----:B------:R-:W-:-:S09]  /*fdc0*/  ISETP.LT.OR P0, PT, R27, 0x1, P1 ;  /* 0x000000011b00780c */ /* 0x000fd20000f01670 */
[----:B------:R-:W-:Y:S02]  /*fdd0*/  @P1 LOP3.LUT R22, R22, 0x40, RZ, 0xfc, !PT ;  /* 0x0000004016161812 */ /* 0x000fe400078efcff */
[----:B------:R-:W-:Y:S02]  /*fde0*/  LOP3.LUT P1, RZ, R31, 0x20, RZ, 0xc0, !PT ;  /* 0x000000201fff7812 */ /* 0x000fe4000782c0ff */
[----:B------:R-:W-:Y:S01]  /*fdf0*/  LOP3.LUT R22, R22, 0xffffff7f, RZ, 0xc0, !PT ;  /* 0xffffff7f16167812 */ /* 0x000fe200078ec0ff */
        /* <DEDUP_REMOVED lines=65> */
.L_x_4392:
        /* <DEDUP_REMOVED lines=34> */
.L_x_4300:
        /* <DEDUP_REMOVED lines=11> */
.L_x_4301:
[----:B------:R-:W2:Y:S01]  /*104e0*/  LDL.LU R2, [R1+0x4] ;  /* 0x0000040001027983 */ /* 0x000ea20000300800 */
[----:B------:R1:W-:Y:S01]  /*104f0*/  SYNCS.ARRIVE.TRANS64.A1T0 RZ, [R30+URZ+0x38850], RZ ;  /* 0x038850ff1eff79a7 */ /* 0x0003e2000810003f */
[----:B------:R-:W-:Y:S01]  /*10500*/  BSSY B0, `(.L_x_4302) ;  /* 0x00000f8000007945 */ /* 0x000fe20003800000 */
[----:B--2---:R-:W-:-:S13]  /*10510*/  ISETP.GE.AND P0, PT, R2, 0x41, PT ;  /* 0x000000410200780c */ /* 0x004fda0003f06270 */
[----:B-1----:R-:W-:Y:S05]  /*10520*/  @!P0 BRA `(.L_x_4303) ;  /* 0x0000000c00d48947 */ /* 0x002fea0003800000 */
[----:B------:R-:W2:Y:S04]  /*10530*/  LDL.LU R2, [R1+0x24] ;  /* 0x0000240001027983 */ /* 0x000ea80000300800 */
[----:B------:R-:W3:Y:S01]  /*10540*/  LDL.LU R3, [R1+0x28] ;  /* 0x0000280001037983 */ /* 0x000ee20000300800 */
[----:B------:R-:W-:-:S04]  /*10550*/  LOP3.LUT R30, R31, 0x80, RZ, 0xc0, !PT ;  /* 0x000000801f1e7812 */ /* 0x000fc800078ec0ff */
[----:B------:R-:W-:Y:S02]  /*10560*/  SHF.R.U32.HI R30, RZ, 0x3, R30 ;  /* 0x00000003ff1e7819 */ /* 0x000fe4000001161e */
[----:B--2---:R-:W-:Y:S01]  /*10570*/  LOP3.LUT R2, R2, 0x40, RZ, 0xc0, !PT ;  /* 0x0000004002027812 */ /* 0x004fe200078ec0ff */
[----:B---3--:R-:W-:-:S03]  /*10580*/  VIADD R7, R3, 0xfffffffe ;  /* 0xfffffffe03077836 */ /* 0x008fc60000000000 */
[----:B------:R-:W-:-:S07]  /*10590*/  SHF.R.U32.HI R31, RZ, 0x2, R2 ;  /* 0x00000002ff1f7819 */ /* 0x000fce0000011602 */
.L_x_4316:
[----:B-1----:R-:W1:Y:S01]  /*105a0*/  S2R R2, SR_TID.X ;  /* 0x0000000000027919 */ /* 0x002e620000002100 */
[----:B0-----:R-:W0:Y:S01]  /*105b0*/  LDC R4, c[0x0][0x430] ;  /* 0x00010c00ff047b82 */ /* 0x001e220000000800 */
[----:B--23--:R-:W-:Y:S01]  /*105c0*/  IMAD R6, R7, 0x40, R32 ;  /* 0x0000004007067824 */ /* 0x00cfe200078e0220 */
[----:B------:R-:W-:Y:S05]  /*105d0*/  YIELD ;  /* 0x0000000000007946 */ /* 0x000fea0003800000 */
[----:B------:R-:W2:Y:S01]  /*105e0*/  S2R R3, SR_TID.X ;  /* 0x0000000000037919 */ /* 0x000ea20000002100 */
[----:B------:R-:W-:Y:S01]  /*105f0*/  IMAD.U32 R11, RZ, RZ, UR36 ;  /* 0x00000024ff0b7e24 */ /* 0x000fe2000f8e00ff */
[----:B------:R-:W-:Y:S01]  /*10600*/  ULDC UR4, c[0x0][0x430] ;  /* 0x00010c0000047ab9 */ /* 0x000fe20000000800 */
[----:B------:R-:W-:Y:S01]  /*10610*/  VIADD R24, R24, 0x1 ;  /* 0x0000000118187836 */ /* 0x000fe20000000000 */
[----:B0-----:R-:W-:-:S02]  /*10620*/  ISETP.NE.AND P0, PT, R4, 0x1, PT ;  /* 0x000000010400780c */ /* 0x001fc40003f05270 */
[----:B-1----:R-:W-:-:S04]  /*10630*/  LOP3.LUT R2, R2, 0x7f, RZ, 0xc0, !PT ;  /* 0x0000007f02027812 */ /* 0x002fc800078ec0ff */
[----:B------:R-:W-:Y:S01]  /*10640*/  SHF.R.U32.HI R2, RZ, 0x3, R2 ;  /* 0x00000003ff027819 */ /* 0x000fe20000011602 */
[----:B--2---:R-:W-:-:S06]  /*10650*/  IMAD.SHL.U32 R4, R3, 0x10, RZ ;  /* 0x0000001003047824 */ /* 0x004fcc00078e00ff */
[----:B------:R-:W0:Y:S01]  /*10660*/  @P0 LDC R3, c[0x0][0x434] ;  /* 0x00010d00ff030b82 */ /* 0x000e220000000800 */
[----:B------:R-:W-:-:S04]  /*10670*/  LOP3.LUT R4, R2, 0x70, R4, 0xf8, !PT ;  /* 0x0000007002047812 */ /* 0x000fc800078ef804 */
[----:B------:R-:W-:-:S03]  /*10680*/  ISETP.GT.U32.AND P1, PT, R4, 0x3f, PT ;  /* 0x0000003f0400780c */ /* 0x000fc60003f24070 */
[----:B------:R-:W1:Y:S01]  /*10690*/  @P0 LDC R2, c[0x0][0x438] ;  /* 0x00010e00ff020b82 */ /* 0x000e620000000800 */
[----:B------:R-:W-:-:S05]  /*106a0*/  IMAD.IADD R6, R4, 0x1, R6 ;  /* 0x0000000104067824 */ /* 0x000fca00078e0206 */
[----:B------:R-:W-:-:S04]  /*106b0*/  MOV R10, R6 ;  /* 0x00000006000a7202 */ /* 0x000fc80000000f00 */
        /* <DEDUP_REMOVED lines=26> */
.L_x_4304:
[----:B------:R-:W-:Y:S01]  /*10860*/  IMAD R6, R24, 0x8, R23 ;  /* 0x0000000818067824 */ /* 0x000fe200078e0217 */
[----:B------:R-:W-:Y:S01]  /*10870*/  SHF.L.U32 R17, R26, 0x1f, RZ ;  /* 0x0000001f1a117819 */ /* 0x000fe200000006ff */
[----:B------:R-:W-:Y:S01]  /*10880*/  BSSY B1, `(.L_x_4305) ;  /* 0x0000004000017945 */ /* 0x000fe20003800000 */
[----:B------:R-:W-:Y:S02]  /*10890*/  SHF.R.S32.HI R9, RZ, 0x1f, R5 ;  /* 0x0000001fff097819 */ /* 0x000fe40000011405 */
[----:B------:R-:W0:Y:S02]  /*108a0*/  SYNCS.PHASECHK.TRANS64.TRYWAIT P0, [R6+URZ+0x38840], R17 ;  /* 0x03884011060075a7 */ /* 0x000e24000800017f */
[----:B0-----:R-:W-:Y:S05]  /*108b0*/  @!P0 BRA `(.L_x_4306) ;  /* 0x0000003c003c8947 */ /* 0x001fea0003800000 */
.L_x_4393:
[----:B------:R-:W-:Y:S05]  /*108c0*/  BSYNC B1 ;  /* 0x0000000000017941 */ /* 0x000fea0003800000 */
.L_x_4305:
        /* <DEDUP_REMOVED lines=42> */
.L_x_4403:
        /* <DEDUP_REMOVED lines=8> */
.L_x_4308:
[----:B------:R-:W-:Y:S02]  /*10bf0*/  PLOP3.LUT P1, PT, P1, P0, PT, 0xa2, 0x0 ;  /* 0x000000000000781c */ /* 0x000fe40000f21472 */
[----:B------:R-:W-:-:S08]  /*10c00*/  @P0 R2UR P1, UR4, R6 ;  /* 0x00000000060402ca */ /* 0x000fd00000020000 */
[----:B------:R-:W-:-:S05]  /*10c10*/  @P0 PLOP3.LUT P0, PT, P1, PT, PT, 0x80, 0x0 ;  /* 0x000000000000081c */ /* 0x000fca0000f0f070 */
[----:B------:R-:W-:Y:S01]  /*10c20*/  @!P1 SYNCS.ARRIVE.TRANS64.RED.A0T1 RZ, [UR4+0x38830], RZ ;  /* 0x038830ffffff99a7 */ /* 0x000fe20008200404 */
[----:B------:R-:W-:Y:S07]  /*10c30*/  @!P1 ARRIVES.LDGSTSBAR.64.TRANSCNT [UR4+0x38830] ;  /* 0x03883000ff0099b0 */ /* 0x000fee0008000a84 */
[----:B------:R-:W-:Y:S05]  /*10c40*/  @P0 BRA.U.ANY `(.L_x_4308) ;  /* 0xfffffffd00e80947 */ /* 0x000fea000393ffff */
[----:B------:R-:W-:Y:S01]  /*10c50*/  NOP ;  /* 0x0000000000007918 */ /* 0x000fe20000000000 */
[----:B--2---:R-:W-:-:S04]  /*10c60*/  MOV R2, UR36 ;  /* 0x0000002400027c02 */ /* 0x004fc80008000f00 */
[----:B------:R-:W-:-:S13]  /*10c70*/  ISETP.NE.AND P2, PT, R2, 0x3, PT ;  /* 0x000000030200780c */ /* 0x000fda0003f45270 */
[----:B------:R-:W-:Y:S05]  /*10c80*/  @!P2 BRA `(.L_x_4309) ;  /* 0x000000000004a947 */ /* 0x000fea0003800000 */
[----:B------:R-:W-:Y:S01]  /*10c90*/  BPT.TRAP 0x1 ;  /* 0x000000040000795c */ /* 0x000fe20000300000 */
.L_x_4309:
[----:B------:R2:W-:Y:S01]  /*10ca0*/  SYNCS.ARRIVE.TRANS64.A1T0 RZ, [R6+URZ+0x38830], RZ ;  /* 0x038830ff06ff79a7 */ /* 0x0005e2000810003f */
[----:B------:R-:W-:Y:S05]  /*10cb0*/  @!P2 BRA `(.L_x_4310) ;  /* 0x000000000004a947 */ /* 0x000fea0003800000 */
[----:B------:R-:W-:Y:S01]  /*10cc0*/  BPT.TRAP 0x1 ;  /* 0x000000040000795c */ /* 0x000fe20000300000 */
.L_x_4310:
[----:B------:R-:W3:Y:S01]  /*10cd0*/  SYNCS.PHASECHK.TRANS64.TRYWAIT P0, [R6+URZ+0x38860], R17 ;  /* 0x03886011060075a7 */ /* 0x000ee2000800017f */
[----:B------:R-:W-:Y:S04]  /*10ce0*/  BSSY B1, `(.L_x_4311) ;  /* 0x0000002000017945 */ /* 0x000fe80003800000 */
[----:B---3--:R-:W-:Y:S05]  /*10cf0*/  @!P0 BRA `(.L_x_4312) ;  /* 0x0000003c005c8947 */ /* 0x008fea0003800000 */
.L_x_4404:
[----:B------:R-:W-:Y:S05]  /*10d00*/  BSYNC B1 ;  /* 0x0000000000017941 */ /* 0x000fea0003800000 */
.L_x_4311:
        /* <DEDUP_REMOVED lines=81> */
.L_x_4414:
        /* <DEDUP_REMOVED lines=25> */
.L_x_4314:
        /* <DEDUP_REMOVED lines=11> */
.L_x_4315:
[----:B------:R3:W-:Y:S01]  /*11460*/  SYNCS.ARRIVE.TRANS64.A1T0 RZ, [R6+URZ+0x38850], RZ ;  /* 0x038850ff06ff79a7 */ /* 0x0007e2000810003f */
[----:B------:R-:W-:Y:S05]  /*11470*/  @P3 BRA `(.L_x_4316) ;  /* 0xfffffff000483947 */ /* 0x000fea000383ffff */
.L_x_4303:
[----:B------:R-:W-:Y:S05]  /*11480*/  BSYNC B0 ;  /* 0x0000000000007941 */ /* 0x000fea0003800000 */
.L_x_4302:
        /* <DEDUP_REMOVED lines=21> */
.L_x_4318:
[----:B------:R-:W-:Y:S05]  /*115e0*/  BSYNC B0 ;  /* 0x0000000000007941 */ /* 0x000fea0003800000 */
.L_x_4317:
[----:B------:R-:W-:-:S07]  /*115f0*/  SEL R24, R24, RZ, P0 ;  /* 0x000000ff18187207 */ /* 0x000fce0000000000 */
.L_x_4271:
[----:B------:R-:W-:Y:S05]  /*11600*/  BSYNC B7 ;  /* 0x0000000000077941 */ /* 0x000fea0003800000 */
.L_x_4269:
        /* <DEDUP_REMOVED lines=11> */
.L_x_4319:
        /* <DEDUP_REMOVED lines=8> */
[----:B------:R-:W0:Y:S02]  /*11740*/  @!P1 LDC.64 R2, c[0x0][0xd80] ;  /* 0x00036000ff029b82 */ /* 0x000e240000000a00 */
[----:B0-----:R-:W-:-:S06]  /*11750*/  @!P1 IMAD.WIDE R2, R5, 0x4, R2 ;  /* 0x0000000405029825 */ /* 0x001fcc00078e0202 */
[----:B------:R-:W4:Y:S01]  /*11760*/  @!P1 LDG.E R2, desc[UR44][R2.64] ;  /* 0x0000002c02029981 */ /* 0x000f22000c1e1900 */
[----:B------:R-:W-:Y:S01]  /*11770*/  IMAD.MOV.U32 R5, RZ, RZ, RZ ;  /* 0x000000ffff057224 */ /* 0x000fe200078e00ff */
[C---:B------:R-:W-:Y:S02]  /*11780*/  ISETP.GE.U32.AND P2, PT, R8.reuse, 0x2, PT ;  /* 0x000000020800780c */ /* 0x040fe40003f46070 */
[C---:B------:R-:W-:Y:S01]  /*11790*/  ISETP.GE.U32.AND P3, PT, R8.reuse, 0x4, PT ;  /* 0x000000040800780c */ /* 0x040fe20003f66070 */
[----:B------:R-:W-:Y:S01]  /*117a0*/  SHFL.IDX PT, R0, R16, RZ, 0x1f ;  /* 0x00001fff10007589 */ /* 0x000fe200000e0000 */
[C---:B------:R-:W-:Y:S02]  /*117b0*/  ISETP.GE.U32.AND P4, PT, R8.reuse, 0x8, PT ;  /* 0x000000080800780c */ /* 0x040fe40003f86070 */
[C---:B------:R-:W-:Y:S01]  /*117c0*/  ISETP.GE.U32.AND P5, PT, R8.reuse, 0x10, PT ;  /* 0x000000100800780c */ /* 0x040fe20003fa6070 */
[----:B------:R-:W-:Y:S01]  /*117d0*/  SHFL.IDX PT, R4, R16, 0x1, 0x1f ;  /* 0x00201f0010047f89 */ /* 0x000fe200000e0000 */
[----:B----4-:R-:W-:Y:S01]  /*117e0*/  @!P1 IMAD.MOV.U32 R5, RZ, RZ, R2 ;  /* 0x000000ffff059224 */ /* 0x010fe200078e0002 */
[----:B------:R-:W-:-:S04]  /*117f0*/  ISETP.NE.AND P1, PT, R8, RZ, PT ;  /* 0x000000ff0800720c */ /* 0x000fc80003f25270 */
        /* <DEDUP_REMOVED lines=15> */
[----:B------:R0:W2:Y:S02]  /*118f0*/  SHFL.IDX PT, R14, R2, 0x1f, 0x1f ;  /* 0x03e01f00020e7f89 */ /* 0x0000a400000e0000 */
.L_x_4424:
[----:B------:R-:W-:Y:S02]  /*11900*/  ULDC UR4, c[0x0][0xd38] ;  /* 0x00034e0000047ab9 */ /* 0x000fe40000000800 */
[----:B------:R-:W-:-:S04]  /*11910*/  IMAD.U32 R7, RZ, RZ, UR4 ;  /* 0x00000004ff077e24 */ /* 0x000fc8000f8e00ff */
[----:B--2---:R-:W-:-:S04]  /*11920*/  IMAD R14, R14, R7, RZ ;  /* 0x000000070e0e7224 */ /* 0x004fc800078e02ff */
[----:B------:R-:W-:-:S05]  /*11930*/  IMAD.IADD R9, R4, 0x1, R14 ;  /* 0x0000000104097824 */ /* 0x000fca00078e020e */
[----:B------:R-:W-:-:S13]  /*11940*/  ISETP.GT.AND P6, PT, R9, R0, PT ;  /* 0x000000000900720c */ /* 0x000fda0003fc4270 */
[----:B------:R-:W-:Y:S05]  /*11950*/  @P6 BRA `(.L_x_4322) ;  /* 0x00000000009c6947 */ /* 0x000fea0003800000 */
.L_x_4327:
        /* <DEDUP_REMOVED lines=14> */
.L_x_4325:
[----:B------:R-:W-:Y:S05]  /*11a40*/  BSYNC B0 ;  /* 0x0000000000007941 */ /* 0x000fea0003800000 */
.L_x_4324:
        /* <DEDUP_REMOVED lines=18> */
.L_x_4432:
[----:B------:R-:W-:Y:S02]  /*11b70*/  ULDC UR4, c[0x0][0xd38] ;  /* 0x00034e0000047ab9 */ /* 0x000fe40000000800 */
[----:B------:R-:W-:-:S04]  /*11b80*/  IMAD.U32 R7, RZ, RZ, UR4 ;  /* 0x00000004ff077e24 */ /* 0x000fc8000f8e00ff */
[----:B--2---:R-:W-:-:S04]  /*11b90*/  IMAD R14, R14, R7, RZ ;  /* 0x000000070e0e7224 */ /* 0x004fc800078e02ff */
[----:B------:R-:W-:-:S05]  /*11ba0*/  IMAD.IADD R9, R14, 0x1, R9 ;  /* 0x000000010e097824 */ /* 0x000fca00078e0209 */
[----:B------:R-:W-:-:S13]  /*11bb0*/  ISETP.GT.AND P6, PT, R9, R0, PT ;  /* 0x000000000900720c */ /* 0x000fda0003fc4270 */
[----:B------:R-:W-:Y:S05]  /*11bc0*/  @!P6 BRA `(.L_x_4327) ;  /* 0xfffffffc0064e947 */ /* 0x000fea000383ffff */
.L_x_4322:
        /* <DEDUP_REMOVED lines=8> */
.L_x_4436:
[----:B------:R-:W-:Y:S01]  /*11c50*/  ISETP.NE.AND P0, PT, R3, RZ, PT ;  /* 0x000000ff0300720c */ /* 0x000fe20003f05270 */
[----:B------:R-:W-:-:S12]  /*11c60*/  IMAD.MOV.U32 R14, RZ, RZ, RZ ;  /* 0x000000ffff0e7224 */ /* 0x000fd800078e00ff */
[----:B------:R-:W-:Y:S05]  /*11c70*/  @!P0 BRA `(.L_x_4329) ;  /* 0x0000000000108947 */ /* 0x000fea0003800000 */
[----:B------:R-:W-:Y:S01]  /*11c80*/  UMOV UR4, 0xffffffff ;  /* 0xffffffff00047882 */ /* 0x000fe20000000000 */
[----:B------:R-:W-:Y:S02]  /*11c90*/  VIADD R12, R4, 0xffffffff ;  /* 0xffffffff040c7836 */ /* 0x000fe40000000000 */
[----:B------:R-:W-:Y:S05]  /*11ca0*/  BRA.DIV UR4, `(.L_x_4330) ;  /* 0x0000003e04887947 */ /* 0x000fea000b800000 */
[----:B------:R4:W0:Y:S02]  /*11cb0*/  SHFL.IDX PT, R14, R2, R12, 0x1f ;  /* 0x00001f0c020e7589 */ /* 0x00082400000e0000 */
.L_x_4329:
[----:B---3--:R-:W-:Y:S01]  /*11cc0*/  IABS R6, R5 ;  /* 0x0000000500067213 */ /* 0x008fe20000000000 */
[----:B0-----:R-:W-:Y:S02]  /*11cd0*/  IMAD R16, R14, R7, R16 ;  /* 0x000000070e107224 */ /* 0x001fe400078e0210 */
[----:B------:R-:W-:Y:S01]  /*11ce0*/  IMAD.IADD R19, R4, 0x1, R19 ;  /* 0x0000000104137824 */ /* 0x000fe200078e0213 */
[----:B------:R-:W0:Y:S01]  /*11cf0*/  I2F.RP R8, R6 ;  /* 0x0000000600087306 */ /* 0x000e220000209400 */
[----:B------:R-:W-:-:S05]  /*11d00*/  IMAD.IADD R10, R0, 0x1, -R16 ;  /* 0x00000001000a7824 */ /* 0x000fca00078e0a10 */
[----:B------:R-:W-:Y:S02]  /*11d10*/  IABS R0, R10 ;  /* 0x0000000a00007213 */ /* 0x000fe40000000000 */
[----:B0-----:R-:W4:Y:S02]  /*11d20*/  MUFU.RCP R8, R8 ;  /* 0x0000000800087308 */ /* 0x001f240000001000 */
[----:B----4-:R-:W-:-:S06]  /*11d30*/  VIADD R2, R8, 0xffffffe ;  /* 0x0ffffffe08027836 */ /* 0x010fcc0000000000 */
[----:B------:R0:W3:Y:S02]  /*11d40*/  F2I.FTZ.U32.TRUNC.NTZ R3, R2 ;  /* 0x0000000200037305 */ /* 0x0000e4000021f000 */
[----:B0-----:R-:W-:Y:S01]  /*11d50*/  IMAD.MOV.U32 R2, RZ, RZ, RZ ;  /* 0x000000ffff027224 */ /* 0x001fe200078e00ff */
[----:B---3--:R-:W-:-:S05]  /*11d60*/  IADD3 R7, RZ, -R3, RZ ;  /* 0x80000003ff077210 */ /* 0x008fca0007ffe0ff */
[----:B------:R-:W-:-:S04]  /*11d70*/  IMAD R7, R7, R6, RZ ;  /* 0x0000000607077224 */ /* 0x000fc800078e02ff */
[----:B------:R-:W-:Y:S01]  /*11d80*/  IMAD.HI.U32 R3, R3, R7, R2 ;  /* 0x0000000703037227 */ /* 0x000fe200078e0002 */
[----:B------:R-:W-:-:S05]  /*11d90*/  IABS R7, R5 ;  /* 0x0000000500077213 */ /* 0x000fca0000000000 */
        /* <DEDUP_REMOVED lines=17> */
.L_x_4323:
[----:B------:R-:W-:Y:S01]  /*11eb0*/  UMOV UR4, URZ ;  /* 0x0000003f00047c82 */ /* 0x000fe20008000000 */
[----:B------:R-:W-:Y:S01]  /*11ec0*/  UMOV UR5, URZ ;  /* 0x0000003f00057c82 */ /* 0x000fe20008000000 */
[----:B------:R-:W-:Y:S01]  /*11ed0*/  ULDC UR6, c[0x0][0xd3c] ;  /* 0x00034f0000067ab9 */ /* 0x000fe20000000800 */
[----:B------:R-:W-:Y:S02]  /*11ee0*/  IMAD.MOV.U32 R16, RZ, RZ, R0 ;  /* 0x000000ffff107224 */ /* 0x000fe400078e0000 */
[----:B------:R-:W-:Y:S02]  /*11ef0*/  IMAD.U32 R17, RZ, RZ, UR4 ;  /* 0x00000004ff117e24 */ /* 0x000fe4000f8e00ff */
[----:B------:R-:W-:Y:S02]  /*11f00*/  IMAD.U32 R18, RZ, RZ, UR5 ;  /* 0x00000005ff127e24 */ /* 0x000fe4000f8e00ff */
[----:B------:R-:W-:-:S07]  /*11f10*/  IMAD.U32 R19, RZ, RZ, UR6 ;  /* 0x00000006ff137e24 */ /* 0x000fce000f8e00ff */
.L_x_4331:
        /* <DEDUP_REMOVED lines=10> */
.L_x_4320:
[----:B------:R-:W-:Y:S02]  /*11fc0*/  ULDC UR4, c[0x0][0xd3c] ;  /* 0x00034f0000047ab9 */ /* 0x000fe40000000800 */
[----:B0-----:R-:W-:-:S13]  /*11fd0*/  ISETP.GE.AND P0, PT, R19, UR4, PT ;  /* 0x0000000413007c0c */ /* 0x001fda000bf06270 */
[----:B------:R-:W-:Y:S05]  /*11fe0*/  @!P0 BRA `(.L_x_4332) ;  /* 0xffffffac00108947 */ /* 0x000fea000383ffff */
[----:B------:R-:W-:Y:S05]  /*11ff0*/  BSYNC B8 ;  /* 0x0000000000087941 */ /* 0x000fea0003800000 */
.L_x_4265:
[----:B-1----:R-:W5:Y:S01]  /*12000*/  LDL.LU R0, [R1+0x20] ;  /* 0x0000200001007983 */ /* 0x002f620000300800 */
[----:B------:R-:W-:Y:S01]  /*12010*/  BSSY B0, `(.L_x_4333) ;  /* 0x000000b000007945 */ /* 0x000fe20003800000 */
[----:B------:R-:W0:Y:S01]  /*12020*/  S2R R5, SR_CgaCtaId ;  /* 0x0000000000057919 */ /* 0x000e220000008800 */
[----:B-----5:R-:W-:-:S05]  /*12030*/  VIADD R0, R0, 0x1 ;  /* 0x0000000100007836 */ /* 0x020fca0000000000 */
        /* <DEDUP_REMOVED lines=8> */
.L_x_4439:
[----:B------:R-:W-:Y:S05]  /*120c0*/  BSYNC B0 ;  /* 0x0000000000007941 */ /* 0x000fea0003800000 */
.L_x_4333:
[----:B------:R-:W-:-:S03]  /*120d0*/  UMOV UR4, 0xffffffff ;  /* 0xffffffff00047882 */ /* 0x000fc60000000000 */
[----:B------:R-:W-:Y:S05]  /*120e0*/  BRA.DIV UR4, `(.L_x_4335) ;  /* 0x0000003a04b07947 */ /* 0x000fea000b800000 */
[----:B0-----:R-:W0:Y:S02]  /*120f0*/  S2R R0, SR_TID.X ;  /* 0x0000000000007919 */ /* 0x001e240000002100 */
[----:B0-----:R-:W-:-:S04]  /*12100*/  SHF.R.U32.HI R0, RZ, 0x5, R0 ;  /* 0x00000005ff007819 */ /* 0x001fc80000011600 */
[----:B------:R-:W-:-:S05]  /*12110*/  LOP3.LUT R0, R0, 0x3, RZ, 0xc0, !PT ;  /* 0x0000000300007812 */ /* 0x000fca00078ec0ff */
[----:B------:R0:W1:Y:S02]  /*12120*/  SHFL.IDX PT, R14, R0, RZ, 0x1f ;  /* 0x00001fff000e7589 */ /* 0x00006400000e0000 */
.L_x_4442:
[----:B-1----:R-:W-:Y:S01]  /*12130*/  ISETP.NE.AND P0, PT, R14, RZ, PT ;  /* 0x000000ff0e00720c */ /* 0x002fe20003f05270 */
[----:B------:R-:W-:-:S12]  /*12140*/  BSSY B0, `(.L_x_4336) ;  /* 0x0000024000007945 */ /* 0x000fd80003800000 */
[----:B------:R-:W-:Y:S05]  /*12150*/  @P0 BRA `(.L_x_4337) ;  /* 0x0000000000880947 */ /* 0x000fea0003800000 */
[----:B------:R-:W-:-:S03]  /*12160*/  UMOV UR4, 0xffffffff ;  /* 0xffffffff00047882 */ /* 0x000fc60000000000 */
[----:B------:R-:W-:Y:S05]  /*12170*/  BRA.DIV UR4, `(.L_x_4338) ;  /* 0x0000003a04c07947 */ /* 0x000fea000b800000 */
[----:B------:R-:W-:-:S13]  /*12180*/  ELECT P6, URZ, PT ;  /* 0x00000000003f782f */ /* 0x000fda00038c0000 */
.L_x_4445:
[----:B------:R-:W-:Y:S05]  /*12190*/  @!P6 BRA `(.L_x_4337) ;  /* 0x000000000078e947 */ /* 0x000fea0003800000 */
[----:B------:R-:W-:-:S06]  /*121a0*/  ULOP3.LUT UR4, UR38, 0x2, URZ, 0xfc, !UPT ;  /* 0x0000000226047892 */ /* 0x000fcc000f8efc3f */
[----:B0-----:R-:W-:-:S05]  /*121b0*/  IMAD.U32 R0, RZ, RZ, UR4 ;  /* 0x00000004ff007e24 */ /* 0x001fca000f8e00ff */
[----:B------:R-:W-:-:S13]  /*121c0*/  ISETP.NE.AND P0, PT, R0, 0x3, PT ;  /* 0x000000030000780c */ /* 0x000fda0003f05270 */
[----:B------:R-:W-:Y:S05]  /*121d0*/  @!P0 BRA `(.L_x_4339) ;  /* 0x0000000000048947 */ /* 0x000fea0003800000 */
[----:B------:R-:W-:Y:S01]  /*121e0*/  BPT.TRAP 0x1 ;  /* 0x000000040000795c */ /* 0x000fe20000300000 */
.L_x_4339:
[C---:B------:R-:W-:Y:S01]  /*121f0*/  LEA R5, R24.reuse, R7, 0x3 ;  /* 0x0000000718057211 */ /* 0x040fe200078e18ff */
[----:B------:R-:W-:Y:S01]  /*12200*/  VIADD R24, R24, 0x1 ;  /* 0x0000000118187836 */ /* 0x000fe20000000000 */
[----:B------:R-:W-:-:S04]  /*12210*/  SHF.L.U32 R0, R26, 0x1f, RZ ;  /* 0x0000001f1a007819 */ /* 0x000fc800000006ff */
[----:B------:R-:W0:Y:S01]  /*12220*/  SYNCS.PHASECHK.TRANS64.TRYWAIT P1, [R5+URZ+0x38840], R0 ;  /* 0x03884000050075a7 */ /* 0x000e22000802017f */
[----:B------:R-:W-:-:S04]  /*12230*/  ISETP.NE.AND P2, PT, R24, 0x2, PT ;  /* 0x000000021800780c */ /* 0x000fc80003f45270 */
[----:B------:R-:W-:Y:S01]  /*12240*/  SEL R3, RZ, 0x1, P2 ;  /* 0x00000001ff037807 */ /* 0x000fe20001000000 */
[----:B0-----:R-:W-:Y:S08]  /*12250*/  @!P1 BRA `(.L_x_4340) ;  /* 0x0000003800a89947 */ /* 0x001ff00003800000 */
.L_x_4446:
[----:B------:R-:W-:Y:S02]  /*12260*/  SEL R24, R24, RZ, P2 ;  /* 0x000000ff18187207 */ /* 0x000fe40001000000 */
[----:B------:R-:W-:Y:S01]  /*12270*/  LOP3.LUT R2, R26, R3, RZ, 0x3c, !PT ;  /* 0x000000031a027212 */ /* 0x000fe200078e3cff */
[----:B------:R-:W-:Y:S06]  /*12280*/  @!P0 BRA `(.L_x_4341) ;  /* 0x0000000000048947 */ /* 0x000fec0003800000 */
[----:B------:R-:W-:Y:S01]  /*12290*/  BPT.TRAP 0x1 ;  /* 0x000000040000795c */ /* 0x000fe20000300000 */
.L_x_4341:
[----:B------:R-:W-:Y:S01]  /*122a0*/  IMAD R3, R24, 0x8, R7 ;  /* 0x0000000818037824 */ /* 0x000fe200078e0207 */
[----:B------:R-:W-:-:S04]  /*122b0*/  SHF.L.U32 R2, R2, 0x1f, RZ ;  /* 0x0000001f02027819 */ /* 0x000fc800000006ff */
[----:B------:R-:W1:Y:S02]  /*122c0*/  SYNCS.PHASECHK.TRANS64.TRYWAIT P1, [R3+URZ+0x38840], R2 ;  /* 0x03884002030075a7 */ /* 0x000e64000802017f */
[----:B-1----:R-:W-:Y:S05]  /*122d0*/  @!P1 BRA `(.L_x_4342) ;  /* 0x00000038009c9947 */ /* 0x002fea0003800000 */
.L_x_4447:
[----:B------:R-:W-:Y:S05]  /*122e0*/  @!P0 BRA `(.L_x_4343) ;  /* 0x0000000000048947 */ /* 0x000fea0003800000 */
[----:B------:R-:W-:Y:S01]  /*122f0*/  BPT.TRAP 0x1 ;  /* 0x000000040000795c */ /* 0x000fe20000300000 */
.L_x_4343:
[----:B------:R-:W5:Y:S02]  /*12300*/  SYNCS.PHASECHK.TRANS64.TRYWAIT P1, [R5+URZ+0x38860], R0 ;  /* 0x03886000050075a7 */ /* 0x000f64000802017f */
[----:B-----5:R-:W-:Y:S05]  /*12310*/  @!P1 BRA `(.L_x_4344) ;  /* 0x0000003800a09947 */ /* 0x020fea0003800000 */
.L_x_4448:
[----:B------:R-:W-:Y:S05]  /*12320*/  @!P0 BRA `(.L_x_4345) ;  /* 0x0000000000048947 */ /* 0x000fea0003800000 */
[----:B------:R-:W-:Y:S01]  /*12330*/  BPT.TRAP 0x1 ;  /* 0x000000040000795c */ /* 0x000fe20000300000 */
.L_x_4345:
[----:B------:R0:W0:Y:S02]  /*12340*/  SYNCS.PHASECHK.TRANS64.TRYWAIT P0, [R3+URZ+0x38860], R2 ;  /* 0x03886002030075a7 */ /* 0x000024000800017f */
[----:B0-----:R-:W-:Y:S05]  /*12350*/  @!P0 NANOSLEEP.SYNCS 0x989680 ;  /* 0x009896800000895d */ /* 0x001fea0003900000 */
[----:B------:R-:W0:Y:S02]  /*12360*/  @!P0 SYNCS.PHASECHK.TRANS64 P0, [R3+URZ+0x38860], R2 ;  /* 0x03886002030085a7 */ /* 0x000e24000800007f */
[----:B0-----:R-:W-:Y:S05]  /*12370*/  @!P0 BRA `(.L_x_4345) ;  /* 0xfffffffc00f08947 */ /* 0x001fea000383ffff */
.L_x_4337:
[----:B------:R-:W-:Y:S05]  /*12380*/  BSYNC B0 ;  /* 0x0000000000007941 */ /* 0x000fea0003800000 */
.L_x_4336:
[----:B------:R-:W-:Y:S05]  /*12390*/  EXIT ;  /* 0x000000000000794d */ /* 0x000fea0003800000 */
.L_x_4219:
[----:B-1----:R-:W-:-:S04]  /*123a0*/  IMAD.U32 R0, RZ, RZ, UR40 ;  /* 0x00000028ff007e24 */ /* 0x002fc8000f8e00ff */
[----:B------:R1:W2:Y:S03]  /*123b0*/  SYNCS.PHASECHK.TRANS64.TRYWAIT P1, [R0+URZ+0x38800], R3 ;  /* 0x03880003000075a7 */ /* 0x0002a6000802017f */
[----:B--2---:R-:W-:Y:S05]  /*123c0*/  @!P1 NANOSLEEP.SYNCS 0x989680 ;  /* 0x009896800000995d */ /* 0x004fea0003900000 */
[----:B------:R-:W2:Y:S02]  /*123d0*/  @!P1 SYNCS.PHASECHK.TRANS64 P1, [R0+URZ+0x38800], R3 ;  /* 0x03880003000095a7 */ /* 0x000ea4000802007f */
[----:B--2---:R-:W-:Y:S05]  /*123e0*/  @!P1 BRA `(.L_x_4219) ;  /* 0xfffffffc00ec9947 */ /* 0x004fea000383ffff */
[----:B------:R-:W-:Y:S05]  /*123f0*/  BRA `(.L_x_4346) ;  /* 0xffffff0c00207947 */ /* 0x000fea000383ffff */
.L_x_4223:
[----:B--2---:R2:W3:Y:S02]  /*12400*/  SYNCS.PHASECHK.TRANS64.TRYWAIT P1, [R7+URZ+0x38830], R4 ;  /* 0x03883004070075a7 */ /* 0x0044e4000802017f */
[----:B---3--:R-:W-:Y:S05]  /*12410*/  @!P1 NANOSLEEP.SYNCS 0x989680 ;  /* 0x009896800000995d */ /* 0x008fea0003900000 */
[----:B------:R-:W3:Y:S02]  /*12420*/  @!P1 SYNCS.PHASECHK.TRANS64 P1, [R7+URZ+0x38830], R4 ;  /* 0x03883004070095a7 */ /* 0x000ee4000802007f */
[----:B---3--:R-:W-:Y:S05]  /*12430*/  @!P1 BRA `(.L_x_4223) ;  /* 0xfffffffc00f09947 */ /* 0x008fea000383ffff */
[----:B------:R-:W-:Y:S05]  /*12440*/  BRA `(.L_x_4222) ;  /* 0xffffff0c00387947 */ /* 0x000fea000383ffff */
.L_x_4224:
[----:B-1----:R-:W-:-:S04]  /*12450*/  IMAD.U32 R6, RZ, RZ, UR40 ;  /* 0x00000028ff067e24 */ /* 0x002fc8000f8e00ff */
[----:B------:R1:W3:Y:S03]  /*12460*/  SYNCS.PHASECHK.TRANS64.TRYWAIT P1, [R6+URZ+0x38810], R3 ;  /* 0x03881003060075a7 */ /* 0x0002e6000802017f */
[----:B---3--:R-:W-:Y:S05]  /*12470*/  @!P1 NANOSLEEP.SYNCS 0x989680 ;  /* 0x009896800000995d */ /* 0x008fea0003900000 */
[----:B------:R-:W3:Y:S02]  /*12480*/  @!P1 SYNCS.PHASECHK.TRANS64 P1, [R6+URZ+0x38810], R3 ;  /* 0x03881003060095a7 */ /* 0x000ee4000802007f */
[----:B---3--:R-:W-:Y:S05]  /*12490*/  @!P1 BRA `(.L_x_4224) ;  /* 0xfffffffc00ec9947 */ /* 0x008fea000383ffff */
[----:B------:R-:W-:Y:S05]  /*124a0*/  BRA `(.L_x_4347) ;  /* 0xffffff0c00c07947 */ /* 0x000fea000383ffff */
.L_x_4228:
[----:B----4-:R4:W0:Y:S02]  /*124b0*/  SYNCS.PHASECHK.TRANS64.TRYWAIT P1, [R7+URZ+0x38850], R4 ;  /* 0x03885004070075a7 */ /* 0x010824000802017f */
[----:B0-----:R-:W-:Y:S05]  /*124c0*/  @!P1 NANOSLEEP.SYNCS 0x989680 ;  /* 0x009896800000995d */ /* 0x001fea0003900000 */
[----:B------:R-:W0:Y:S02]  /*124d0*/  @!P1 SYNCS.PHASECHK.TRANS64 P1, [R7+URZ+0x38850], R4 ;  /* 0x03885004070095a7 */ /* 0x000e24000802007f */
[----:B0-----:R-:W-:Y:S05]  /*124e0*/  @!P1 BRA `(.L_x_4228) ;  /* 0xfffffffc00f09947 */ /* 0x001fea000383ffff */
[----:B------:R-:W-:Y:S05]  /*124f0*/  BRA `(.L_x_4227) ;  /* 0xffffff0c00cc7947 */ /* 0x000fea000383ffff */
.L_x_4235:
[----:B-1----:R-:W-:-:S04]  /*12500*/  IMAD.U32 R4, RZ, RZ, UR6 ;  /* 0x00000006ff047e24 */ /* 0x002fc8000f8e00ff */
[----:B------:R1:W2:Y:S03]  /*12510*/  SYNCS.PHASECHK.TRANS64.TRYWAIT P2, [R4+URZ+0x38830], R3 ;  /* 0x03883003040075a7 */ /* 0x0002a6000804017f */
[----:B--2---:R-:W-:Y:S05]  /*12520*/  @!P2 NANOSLEEP.SYNCS 0x989680 ;  /* 0x009896800000a95d */ /* 0x004fea0003900000 */
[----:B------:R-:W2:Y:S02]  /*12530*/  @!P2 SYNCS.PHASECHK.TRANS64 P2, [R4+URZ+0x38830], R3 ;  /* 0x038830030400a5a7 */ /* 0x000ea4000804007f */
[----:B--2---:R-:W-:Y:S05]  /*12540*/  @!P2 BRA `(.L_x_4235) ;  /* 0xfffffffc00eca947 */ /* 0x004fea000383ffff */
[----:B------:R-:W-:Y:S05]  /*12550*/  BRA `(.L_x_4234) ;  /* 0xffffff3400547947 */ /* 0x000fea000383ffff */
.L_x_4239:
[----:B-1----:R-:W-:-:S04]  /*12560*/  IMAD.U32 R4, RZ, RZ, UR6 ;  /* 0x00000006ff047e24 */ /* 0x002fc8000f8e00ff */
[----:B------:R1:W3:Y:S03]  /*12570*/  SYNCS.PHASECHK.TRANS64.TRYWAIT P2, [R4+URZ+0x38850], R3 ;  /* 0x03885003040075a7 */ /* 0x0002e6000804017f */
[----:B---3--:R-:W-:Y:S05]  /*12580*/  @!P2 NANOSLEEP.SYNCS 0x989680 ;  /* 0x009896800000a95d */ /* 0x008fea0003900000 */
[----:B------:R-:W3:Y:S02]  /*12590*/  @!P2 SYNCS.PHASECHK.TRANS64 P2, [R4+URZ+0x38850], R3 ;  /* 0x038850030400a5a7 */ /* 0x000ee4000804007f */
[----:B---3--:R-:W-:Y:S05]  /*125a0*/  @!P2 BRA `(.L_x_4239) ;  /* 0xfffffffc00eca947 */ /* 0x008fea000383ffff */
[----:B------:R-:W-:Y:S05]  /*125b0*/  BRA `(.L_x_4238) ;  /* 0xffffff3400c47947 */ /* 0x000fea000383ffff */
.L_x_4277:
[----:B------:R-:W-:Y:S01]  /*125c0*/  SHF.R.U32.HI R21, RZ, 0x5, R21 ;  /* 0x00000005ff157819 */ /* 0x000fe20000011615 */
[----:B------:R-:W-:Y:S01]  /*125d0*/  BSSY B0, `(.L_x_4348) ;  /* 0x0000009000007945 */ /* 0x000fe20003800000 */
[----:B------:R-:W-:Y:S02]  /*125e0*/  IMAD.MOV.U32 R12, RZ, RZ, RZ ;  /* 0x000000ffff0c7224 */ /* 0x000fe400078e00ff */
[----:B------:R-:W-:Y:S01]  /*125f0*/  LOP3.LUT R21, R21, 0x3, RZ, 0xc0, !PT ;  /* 0x0000000315157812 */ /* 0x000fe200078ec0ff */
[----:B------:R-:W-:Y:S02]  /*12600*/  IMAD.MOV.U32 R11, RZ, RZ, 0x1f ;  /* 0x0000001fff0b7424 */ /* 0x000fe400078e00ff */
[----:B------:R-:W-:Y:S02]  /*12610*/  IMAD.MOV.U32 R15, RZ, RZ, -0x1 ;  /* 0xffffffffff0f7424 */ /* 0x000fe400078e00ff */
[----:B------:R-:W-:-:S07]  /*12620*/  IMAD.MOV.U32 R13, RZ, RZ, R21 ;  /* 0x000000ffff0d7224 */ /* 0x000fce00078e0015 */
[----:B-----5:R-:W-:Y:S05]  /*12630*/  WARPSYNC.COLLECTIVE R15, `(.L_x_4349) ;  /* 0x000000000f087348 */ /* 0x020fea0003c00000 */
[----:B------:R0:W1:Y:S02]  /*12640*/  SHFL.IDX P6, R14, R13, R12, R11 ;  /* 0x0000000c0d0e7389 */ /* 0x00006400000c000b */
[----:B01---5:R-:W-:Y:S01]  /*12650*/  ENDCOLLECTIVE ;  /* 0x000000000000791b */ /* 0x023fe20003800000 */
.L_x_4349:
[----:B------:R-:W-:Y:S05]  /*12660*/  BSYNC B0 ;  /* 0x0000000000007941 */ /* 0x000fea0003800000 */
.L_x_4348:
[----:B------:R-:W-:Y:S05]  /*12670*/  BRA `(.L_x_4350) ;  /* 0xffffffb000b47947 */ /* 0x000fea000383ffff */
.L_x_4280:
[----:B0-----:R0:W1:Y:S02]  /*12680*/  SYNCS.PHASECHK.TRANS64.TRYWAIT P0, [R30+URZ+0x38840], R0 ;  /* 0x038840001e0075a7 */ /* 0x001064000800017f */
[----:B-1----:R-:W-:Y:S05]  /*12690*/  @!P0 NANOSLEEP.SYNCS 0x989680 ;  /* 0x009896800000895d */ /* 0x002fea0003900000 */
[----:B------:R-:W1:Y:S02]  /*126a0*/  @!P0 SYNCS.PHASECHK.TRANS64 P0, [R30+URZ+0x38840], R0 ;  /* 0x038840001e0085a7 */ /* 0x000e64000800007f */
[----:B-1----:R-:W-:Y:S05]  /*126b0*/  @!P0 BRA `(.L_x_4280) ;  /* 0xfffffffc00f08947 */ /* 0x002fea000383ffff */
[----:B------:R-:W-:Y:S05]  /*126c0*/  BRA `(.L_x_4351) ;  /* 0xffffffb400847947 */ /* 0x000fea000383ffff */
.L_x_4281:
        /* <DEDUP_REMOVED lines=8> */
.L_x_4353:
[----:B------:R-:W-:Y:S05]  /*12750*/  BSYNC B0 ;  /* 0x0000000000007941 */ /* 0x000fea0003800000 */
.L_x_4352:
[----:B------:R-:W-:Y:S01]  /*12760*/  IMAD.MOV.U32 R13, RZ, RZ, R0 ;  /* 0x000000ffff0d7224 */ /* 0x000fe200078e0000 */
[----:B------:R-:W-:Y:S01]  /*12770*/  MOV R11, 0x181f ;  /* 0x0000181f000b7802 */ /* 0x000fe20000000f00 */
[----:B------:R-:W-:Y:S02]  /*12780*/  IMAD.MOV.U32 R12, RZ, RZ, RZ ;  /* 0x000000ffff0c7224 */ /* 0x000fe400078e00ff */
[----:B------:R-:W-:Y:S02]  /*12790*/  IMAD.MOV.U32 R15, RZ, RZ, -0x1 ;  /* 0xffffffffff0f7424 */ /* 0x000fe400078e00ff */
[----:B------:R-:W-:Y:S02]  /*127a0*/  IMAD.MOV.U32 R2, RZ, RZ, R14 ;  /* 0x000000ffff027224 */ /* 0x000fe400078e000e */
[----:B------:R-:W-:-:S07]  /*127b0*/  @P0 IMAD R6, R5, 0x2, R23 ;  /* 0x0000000205060824 */ /* 0x000fce00078e0217 */
[----:B------:R-:W-:Y:S05]  /*127c0*/  WARPSYNC.COLLECTIVE R15, `(.L_x_4354) ;  /* 0x000000000f087348 */ /* 0x000fea0003c00000 */
[----:B------:R0:W1:Y:S02]  /*127d0*/  SHFL.IDX P6, R14, R13, R12, R11 ;  /* 0x0000000c0d0e7389 */ /* 0x00006400000c000b */
[----:B01----:R-:W-:Y:S01]  /*127e0*/  ENDCOLLECTIVE ;  /* 0x000000000000791b */ /* 0x003fe20003800000 */
.L_x_4354:
[----:B------:R-:W-:Y:S02]  /*127f0*/  IMAD.MOV.U32 R13, RZ, RZ, R4 ;  /* 0x000000ffff0d7224 */ /* 0x000fe400078e0004 */
[----:B------:R-:W-:Y:S02]  /*12800*/  IMAD.MOV.U32 R12, RZ, RZ, 0x1 ;  /* 0x00000001ff0c7424 */ /* 0x000fe400078e00ff */
[----:B------:R-:W-:-:S07]  /*12810*/  IMAD.MOV.U32 R3, RZ, RZ, R14 ;  /* 0x000000ffff037224 */ /* 0x000fce00078e000e */
[----:B------:R-:W-:Y:S05]  /*12820*/  WARPSYNC.COLLECTIVE R15, `(.L_x_4355) ;  /* 0x000000000f087348 */ /* 0x000fea0003c00000 */
[----:B------:R0:W1:Y:S02]  /*12830*/  SHFL.IDX P6, R14, R13, R12, R11 ;  /* 0x0000000c0d0e7389 */ /* 0x00006400000c000b */
[----:B01----:R-:W-:Y:S01]  /*12840*/  ENDCOLLECTIVE ;  /* 0x000000000000791b */ /* 0x003fe20003800000 */
.L_x_4355:
        /* <DEDUP_REMOVED lines=15> */
.L_x_4356:
[----:B------:R-:W-:Y:S02]  /*12940*/  @P0 IMAD R6, R5, 0x2, R23 ;  /* 0x0000000205060824 */ /* 0x000fe400078e0217 */
[----:B------:R-:W-:Y:S02]  /*12950*/  IMAD.MOV.U32 R13, RZ, RZ, R4 ;  /* 0x000000ffff0d7224 */ /* 0x000fe400078e0004 */
[----:B------:R-:W-:Y:S02]  /*12960*/  IMAD.MOV.U32 R12, RZ, RZ, 0x2 ;  /* 0x00000002ff0c7424 */ /* 0x000fe400078e00ff */
[----:B------:R-:W-:-:S07]  /*12970*/  IMAD.MOV.U32 R3, RZ, RZ, R14 ;  /* 0x000000ffff037224 */ /* 0x000fce00078e000e */
[----:B------:R-:W-:Y:S05]  /*12980*/  WARPSYNC.COLLECTIVE R15, `(.L_x_4357) ;  /* 0x000000000f087348 */ /* 0x000fea0003c00000 */
[----:B------:R0:W1:Y:S02]  /*12990*/  SHFL.IDX P6, R14, R13, R12, R11 ;  /* 0x0000000c0d0e7389 */ /* 0x00006400000c000b */
[----:B01----:R-:W-:Y:S01]  /*129a0*/  ENDCOLLECTIVE ;  /* 0x000000000000791b */ /* 0x003fe20003800000 */
.L_x_4357:
        /* <DEDUP_REMOVED lines=15> */
.L_x_4358:
[----:B------:R-:W-:Y:S01]  /*12aa0*/  @P0 LEA R6, R5, R23, 0x1 ;  /* 0x0000001705060211 */ /* 0x000fe200078e08ff */
[----:B------:R-:W-:Y:S02]  /*12ab0*/  IMAD.MOV.U32 R13, RZ, RZ, R4 ;  /* 0x000000ffff0d7224 */ /* 0x000fe400078e0004 */
[----:B------:R-:W-:Y:S02]  /*12ac0*/  IMAD.MOV.U32 R12, RZ, RZ, 0x3 ;  /* 0x00000003ff0c7424 */ /* 0x000fe400078e00ff */
[----:B------:R-:W-:-:S07]  /*12ad0*/  IMAD.MOV.U32 R3, RZ, RZ, R14 ;  /* 0x000000ffff037224 */ /* 0x000fce00078e000e */
[----:B------:R-:W-:Y:S05]  /*12ae0*/  WARPSYNC.COLLECTIVE R15, `(.L_x_4359) ;  /* 0x000000000f087348 */ /* 0x000fea0003c00000 */
[----:B------:R0:W1:Y:S02]  /*12af0*/  SHFL.IDX P6, R14, R13, R12, R11 ;  /* 0x0000000c0d0e7389 */ /* 0x00006400000c000b */
[----:B01----:R-:W-:Y:S01]  /*12b00*/  ENDCOLLECTIVE ;  /* 0x000000000000791b */ /* 0x003fe20003800000 */
.L_x_4359:
        /* <DEDUP_REMOVED lines=10> */
.L_x_4360:
[----:B------:R-:W-:Y:S01]  /*12bb0*/  @!PT LDS RZ, [RZ] ;  /* 0x00000000fffff984 */ /* 0x000fe20000000800 */
[----:B------:R-:W-:Y:S01]  /*12bc0*/  @!PT LDS RZ, [RZ] ;  /* 0x00000000fffff984 */ /* 0x000fe20000000800 */
[----:B------:R-:W-:Y:S01]  /*12bd0*/  @!PT LDS RZ, [RZ] ;  /* 0x00000000fffff984 */ /* 0x000fe20000000800 */
[----:B------:R0:W-:Y:S01]  /*12be0*/  @P0 LDGSTS.E.BYPASS.LTC128B.128 [R6+0x23400], desc[UR44][R2.64], !P2 ;  /* 0x2340000002060fae */ /* 0x0001e2000d101d6c */
[----:B------:R-:W-:Y:S01]  /*12bf0*/  IMAD.MOV.U32 R0, RZ, RZ, R14 ;  /* 0x000000ffff007224 */ /* 0x000fe200078e000e */
[----:B------:R-:W-:Y:S06]  /*12c00*/  BRA `(.L_x_4361) ;  /* 0xffffffb400547947 */ /* 0x000fec000383ffff */
.L_x_4286:
[----:B------:R-:W-:Y:S01]  /*12c10*/  IMAD.MOV.U32 R13, RZ, RZ, R2 ;  /* 0x000000ffff0d7224 */ /* 0x000fe200078e0002 */
[----:B------:R-:W-:Y:S01]  /*12c20*/  LOP3.LUT R22, R22, 0xfffffeff, RZ, 0xc0, !PT ;  /* 0xfffffeff16167812 */ /* 0x000fe200078ec0ff */
        /* <DEDUP_REMOVED lines=8> */
.L_x_4362:
[C---:B------:R-:W-:Y:S01]  /*12cb0*/  VIADD R6, R17.reuse, 0x10 ;  /* 0x0000001011067836 */ /* 0x040fe20000000000 */
[----:B------:R-:W-:Y:S01]  /*12cc0*/  ISETP.GE.AND P2, PT, R17, R3, PT ;  /* 0x000000031100720c */ /* 0x000fe20003f46270 */
[----:B------:R-:W-:-:S12]  /*12cd0*/  IMAD.MOV.U32 R13, RZ, RZ, R0 ;  /* 0x000000ffff0d7224 */ /* 0x000fd800078e0000 */
[----:B------:R-:W-:-:S04]  /*12ce0*/  @P2 LOP3.LUT R22, R22, 0x100, RZ, 0xfc, !PT ;  /* 0x0000010016162812 */ /* 0x000fc800078efcff */
[----:B------:R-:W-:Y:S01]  /*12cf0*/  LOP3.LUT R22, R22, 0xffffff7f, RZ, 0xc0, !PT ;  /* 0xffffff7f16167812 */ /* 0x000fe200078ec0ff */
[----:B------:R-:W-:-:S07]  /*12d00*/  IMAD.MOV.U32 R4, RZ, RZ, R14 ;  /* 0x000000ffff047224 */ /* 0x000fce00078e000e */
[----:B------:R-:W-:Y:S05]  /*12d10*/  WARPSYNC.COLLECTIVE R15, `(.L_x_4363) ;  /* 0x000000000f087348 */ /* 0x000fea0003c00000 */
[----:B------:R0:W1:Y:S02]  /*12d20*/  SHFL.IDX P6, R14, R13, R12, R11 ;  /* 0x0000000c0d0e7389 */ /* 0x00006400000c000b */
[----:B01----:R-:W-:Y:S01]  /*12d30*/  ENDCOLLECTIVE ;  /* 0x000000000000791b */ /* 0x003fe20003800000 */
.L_x_4363:
[----:B------:R-:W-:Y:S02]  /*12d40*/  IMAD.MOV.U32 R13, RZ, RZ, R2 ;  /* 0x000000ffff0d7224 */ /* 0x000fe400078e0002 */
[----:B------:R-:W-:Y:S02]  /*12d50*/  IMAD.MOV.U32 R12, RZ, RZ, 0x1 ;  /* 0x00000001ff0c7424 */ /* 0x000fe400078e00ff */
[----:B------:R-:W-:-:S07]  /*12d60*/  IMAD.MOV.U32 R5, RZ, RZ, R14 ;  /* 0x000000ffff057224 */ /* 0x000fce00078e000e */
[----:B------:R-:W-:Y:S05]  /*12d70*/  WARPSYNC.COLLECTIVE R15, `(.L_x_4364) ;  /* 0x000000000f087348 */ /* 0x000fea0003c00000 */
[----:B------:R0:W1:Y:S02]  /*12d80*/  SHFL.IDX P6, R14, R13, R12, R11 ;  /* 0x0000000c0d0e7389 */ /* 0x00006400000c000b */
[----:B01----:R-:W-:Y:S01]  /*12d90*/  ENDCOLLECTIVE ;  /* 0x000000000000791b */ /* 0x003fe20003800000 */
.L_x_4364:
        /* <DEDUP_REMOVED lines=10> */
[----:B------:R-:W-:Y:S02]  /*12e40*/  ISETP.GE.AND P2, PT, R6, R3, PT ;  /* 0x000000030600720c */ /* 0x000fe40003f46270 */
[----:B0-----:R-:W-:-:S11]  /*12e50*/  MOV R4, R14 ;  /* 0x0000000e00047202 */ /* 0x001fd60000000f00 */
[----:B------:R-:W-:Y:S05]  /*12e60*/  WARPSYNC.COLLECTIVE R15, `(.L_x_4365) ;  /* 0x000000000f087348 */ /* 0x000fea0003c00000 */
[----:B------:R0:W1:Y:S02]  /*12e70*/  SHFL.IDX P6, R14, R13, R12, R11 ;  /* 0x0000000c0d0e7389 */ /* 0x00006400000c000b */
[----:B01----:R-:W-:Y:S01]  /*12e80*/  ENDCOLLECTIVE ;  /* 0x000000000000791b */ /* 0x003fe20003800000 */
.L_x_4365:
[----:B------:R-:W-:-:S04]  /*12e90*/  @P2 LOP3.LUT R22, R22, 0x80, RZ, 0xfc, !PT ;  /* 0x0000008016162812 */ /* 0x000fc800078efcff */
[----:B------:R-:W-:Y:S01]  /*12ea0*/  LOP3.LUT R22, R22, 0xffffffbf, RZ, 0xc0, !PT ;  /* 0xffffffbf16167812 */ /* 0x000fe200078ec0ff */
[----:B------:R-:W-:Y:S02]  /*12eb0*/  IMAD.MOV.U32 R13, RZ, RZ, R2 ;  /* 0x000000ffff0d7224 */ /* 0x000fe400078e0002 */
[----:B------:R-:W-:Y:S02]  /*12ec0*/  IMAD.MOV.U32 R12, RZ, RZ, 0x2 ;  /* 0x00000002ff0c7424 */ /* 0x000fe400078e00ff */
[----:B------:R-:W-:-:S07]  /*12ed0*/  IMAD.MOV.U32 R5, RZ, RZ, R14 ;  /* 0x000000ffff057224 */ /* 0x000fce00078e000e */
[----:B------:R-:W-:Y:S05]  /*12ee0*/  WARPSYNC.COLLECTIVE R15, `(.L_x_4366) ;  /* 0x000000000f087348 */ /* 0x000fea0003c00000 */
[----:B------:R0:W1:Y:S02]  /*12ef0*/  SHFL.IDX P6, R14, R13, R12, R11 ;  /* 0x0000000c0d0e7389 */ /* 0x00006400000c000b */
[----:B01----:R-:W-:Y:S01]  /*12f00*/  ENDCOLLECTIVE ;  /* 0x000000000000791b */ /* 0x003fe20003800000 */
.L_x_4366:
        /* <DEDUP_REMOVED lines=16> */
.L_x_4367:
[----:B------:R-:W-:Y:S01]  /*13010*/  @P2 LOP3.LUT R22, R22, 0x40, RZ, 0xfc, !PT ;  /* 0x0000004016162812 */ /* 0x000fe200078efcff */
[----:B------:R-:W-:Y:S02]  /*13020*/  IMAD.MOV.U32 R13, RZ, RZ, R2 ;  /* 0x000000ffff0d7224 */ /* 0x000fe400078e0002 */
[----:B------:R-:W-:Y:S02]  /*13030*/  IMAD.MOV.U32 R12, RZ, RZ, 0x3 ;  /* 0x00000003ff0c7424 */ /* 0x000fe400078e00ff */
[----:B------:R-:W-:-:S07]  /*13040*/  IMAD.MOV.U32 R5, RZ, RZ, R14 ;  /* 0x000000ffff057224 */ /* 0x000fce00078e000e */
[----:B------:R-:W-:Y:S05]  /*13050*/  WARPSYNC.COLLECTIVE R15, `(.L_x_4368) ;  /* 0x000000000f087348 */ /* 0x000fea0003c00000 */
[----:B------:R0:W1:Y:S02]  /*13060*/  SHFL.IDX P6, R14, R13, R12, R11 ;  /* 0x0000000c0d0e7389 */ /* 0x00006400000c000b */
[----:B01----:R-:W-:Y:S01]  /*13070*/  ENDCOLLECTIVE ;  /* 0x000000000000791b */ /* 0x003fe20003800000 */
.L_x_4368:
        /* <DEDUP_REMOVED lines=14> */
.L_x_4369:
[----:B------:R-:W-:Y:S01]  /*13160*/  IMAD.MOV.U32 R0, RZ, RZ, R14 ;  /* 0x000000ffff007224 */ /* 0x000fe200078e000e */
[----:B------:R-:W-:Y:S06]  /*13170*/  BRA `(.L_x_4370) ;  /* 0xffffffb800607947 */ /* 0x000fec000383ffff */
.L_x_4290:
[----:B------:R-:W-:Y:S01]  /*13180*/  LOP3.LUT R22, R22, 0xff7fffff, RZ, 0xc0, !PT ;  /* 0xff7fffff16167812 */ /* 0x000fe200078ec0ff */
[----:B------:R-:W-:Y:S01]  /*13190*/  BSSY B0, `(.L_x_4371) ;  /* 0x000002e000007945 */ /* 0x000fe20003800000 */
[----:B------:R-:W-:Y:S01]  /*131a0*/  IMAD.MOV.U32 R13, RZ, RZ, R6 ;  /* 0x000000ffff0d7224 */ /* 0x000fe200078e0006 */
[----:B------:R-:W-:Y:S01]  /*131b0*/  MOV R11, 0x181f ;  /* 0x0000181f000b7802 */ /* 0x000fe20000000f00 */
[----:B------:R-:W-:Y:S01]  /*131c0*/  IMAD.MOV.U32 R12, RZ, RZ, RZ ;  /* 0x000000ffff0c7224 */ /* 0x000fe200078e00ff */
[----:B------:R-:W-:Y:S01]  /*131d0*/  @P2 LOP3.LUT R22, R22, 0x800000, RZ, 0xfc, !PT ;  /* 0x0080000016162812 */ /* 0x000fe200078efcff */
[----:B------:R-:W-:-:S03]  /*131e0*/  IMAD.MOV.U32 R15, RZ, RZ, -0x1 ;  /* 0xffffffffff0f7424 */ /* 0x000fc600078e00ff */
[----:B------:R-:W-:-:S04]  /*131f0*/  LOP3.LUT R22, R22, 0xffbfffff, RZ, 0xc0, !PT ;  /* 0xffbfffff16167812 */ /* 0x000fc800078ec0ff */
[----:B------:R-:W-:-:S04]  /*13200*/  @P1 LOP3.LUT R22, R22, 0x400000, RZ, 0xfc, !PT ;  /* 0x0040000016161812 */ /* 0x000fc800078efcff */
[C---:B------:R-:W-:Y:S02]  /*13210*/  LOP3.LUT P1, RZ, R22.reuse, 0x100, RZ, 0xc0, !PT ;  /* 0x0000010016ff7812 */ /* 0x040fe4000782c0ff */
[C---:B------:R-:W-:Y:S02]  /*13220*/  LOP3.LUT P0, RZ, R22.reuse, 0x80, RZ, 0xc0, !PT ;  /* 0x0000008016ff7812 */ /* 0x040fe4000780c0ff */
[C---:B------:R-:W-:Y:S02]  /*13230*/  LOP3.LUT P6, RZ, R22.reuse, 0x40, RZ, 0xc0, !PT ;  /* 0x0000004016ff7812 */ /* 0x040fe400078cc0ff */
[----:B------:R-:W-:-:S07]  /*13240*/  LOP3.LUT R22, R22, 0xffff7fff, RZ, 0xc0, !PT ;  /* 0xffff7fff16167812 */ /* 0x000fce00078ec0ff */
[----:B------:R-:W-:-:S04]  /*13250*/  @!P1 LOP3.LUT R7, R4, 0x40, RZ, 0xc0, !PT ;  /* 0x0000004004079812 */ /* 0x000fc800078ec0ff */
[----:B------:R-:W-:-:S04]  /*13260*/  @!P1 SHF.R.U32.HI R7, RZ, 0x2, R7 ;  /* 0x00000002ff079819 */ /* 0x000fc80000011607 */
[----:B------:R-:W-:Y:S02]  /*13270*/  @!P1 ISETP.NE.U32.AND P2, PT, R7, RZ, PT ;  /* 0x000000ff0700920c */ /* 0x000fe40003f45070 */
[----:B------:R-:W-:-:S04]  /*13280*/  @!P1 LOP3.LUT R7, R5, 0x80, RZ, 0xc0, !PT ;  /* 0x0000008005079812 */ /* 0x000fc800078ec0ff */
[----:B------:R-:W-:-:S04]  /*13290*/  @!P1 SHF.R.U32.HI R7, RZ, 0x3, R7 ;  /* 0x00000003ff079819 */ /* 0x000fc80000011607 */
[----:B------:R-:W-:Y:S02]  /*132a0*/  @!P1 ISETP.NE.U32.AND P1, PT, R7, RZ, PT ;  /* 0x000000ff0700920c */ /* 0x000fe40003f25070 */
[----:B------:R-:W-:Y:S02]  /*132b0*/  @!P0 LOP3.LUT R7, R4, 0x40, RZ, 0xc0, !PT ;  /* 0x0000004004078812 */ /* 0x000fe400078ec0ff */
[----:B------:R-:W-:Y:S02]  /*132c0*/  @P2 LOP3.LUT R22, R22, 0x8000, RZ, 0xfc, !PT ;  /* 0x0000800016162812 */ /* 0x000fe400078efcff */
[----:B------:R-:W-:Y:S02]  /*132d0*/  @!P0 SHF.R.U32.HI R7, RZ, 0x2, R7 ;  /* 0x00000002ff078819 */ /* 0x000fe40000011607 */
[C---:B------:R-:W-:Y:S02]  /*132e0*/  LOP3.LUT P2, RZ, R22.reuse, 0x800000, RZ, 0xc0, !PT ;  /* 0x0080000016ff7812 */ /* 0x040fe4000784c0ff */
[----:B------:R-:W-:-:S04]  /*132f0*/  LOP3.LUT R22, R22, 0xffffbfff, RZ, 0xc0, !PT ;  /* 0xffffbfff16167812 */ /* 0x000fc800078ec0ff */
[----:B------:R-:W-:Y:S02]  /*13300*/  @P1 LOP3.LUT R22, R22, 0x4000, RZ, 0xfc, !PT ;  /* 0x0000400016161812 */ /* 0x000fe400078efcff */
[----:B------:R-:W-:Y:S02]  /*13310*/  @!P0 ISETP.NE.U32.AND P1, PT, R7, RZ, PT ;  /* 0x000000ff0700820c */ /* 0x000fe40003f25070 */
[----:B------:R-:W-:Y:S02]  /*13320*/  @!P0 LOP3.LUT R7, R5, 0x80, RZ, 0xc0, !PT ;  /* 0x0000008005078812 */ /* 0x000fe400078ec0ff */
[----:B------:R-:W-:Y:S02]  /*13330*/  LOP3.LUT R22, R22, 0xfffbffff, RZ, 0xc0, !PT ;  /* 0xfffbffff16167812 */ /* 0x000fe400078ec0ff */
        /* <DEDUP_REMOVED lines=11> */
[----:B------:R-:W-:-:S07]  /*133f0*/  @!P6 SHF.R.U32.HI R7, RZ, 0x3, R7 ;  /* 0x00000003ff07e819 */ /* 0x000fce0000011607 */
[----:B------:R-:W-:Y:S02]  /*13400*/  @P0 LOP3.LUT R22, R22, 0x100000, RZ, 0xfc, !PT ;  /* 0x0010000016160812 */ /* 0x000fe400078efcff */
[----:B------:R-:W-:Y:S02]  /*13410*/  @!P6 ISETP.NE.U32.AND P0, PT, R7, RZ, PT ;  /* 0x000000ff0700e20c */ /* 0x000fe40003f05070 */
[----:B------:R-:W-:-:S11]  /*13420*/  LOP3.LUT R22, R22, 0xfff7ffff, RZ, 0xc0, !PT ;  /* 0xfff7ffff16167812 */ /* 0x000fd600078ec0ff */
[----:B------:R-:W-:-:S07]  /*13430*/  @P0 LOP3.LUT R22, R22, 0x80000, RZ, 0xfc, !PT ;  /* 0x0008000016160812 */ /* 0x000fce00078efcff */
[----:B------:R-:W-:Y:S05]  /*13440*/  WARPSYNC.COLLECTIVE R15, `(.L_x_4372) ;  /* 0x000000000f087348 */ /* 0x000fea0003c00000 */
[----:B------:R0:W1:Y:S02]  /*13450*/  SHFL.IDX P6, R14, R13, R12, R11 ;  /* 0x0000000c0d0e7389 */ /* 0x00006400000c000b */
[----:B01----:R-:W-:Y:S01]  /*13460*/  ENDCOLLECTIVE ;  /* 0x000000000000791b */ /* 0x003fe20003800000 */
.L_x_4372:
[----:B------:R-:W-:Y:S05]  /*13470*/  BSYNC B0 ;  /* 0x0000000000007941 */ /* 0x000fea0003800000 */
.L_x_4371:
[----:B------:R-:W-:Y:S01]  /*13480*/  IMAD.MOV.U32 R13, RZ, RZ, R0 ;  /* 0x000000ffff0d7224 */ /* 0x000fe200078e0000 */
[----:B------:R-:W-:Y:S01]  /*13490*/  LOP3.LUT R22, R22, 0xbfffffff, RZ, 0xc0, !PT ;  /* 0xbfffffff16167812 */ /* 0x000fe200078ec0ff */
[----:B------:R-:W-:Y:S02]  /*134a0*/  IMAD.MOV.U32 R12, RZ, RZ, RZ ;  /* 0x000000ffff0c7224 */ /* 0x000fe400078e00ff */
[----:B------:R-:W-:Y:S01]  /*134b0*/  IMAD.MOV.U32 R11, RZ, RZ, 0x181f ;  /* 0x0000181fff0b7424 */ /* 0x000fe200078e00ff */
[----:B------:R-:W-:Y:S01]  /*134c0*/  @P2 LOP3.LUT R22, R22, 0x40000000, RZ, 0xfc, !PT ;  /* 0x4000000016162812 */ /* 0x000fe200078efcff */
[----:B------:R-:W-:Y:S02]  /*134d0*/  IMAD.MOV.U32 R15, RZ, RZ, -0x1 ;  /* 0xffffffffff0f7424 */ /* 0x000fe400078e00ff */
[----:B------:R-:W-:Y:S01]  /*134e0*/  IMAD.MOV.U32 R2, RZ, RZ, R14 ;  /* 0x000000ffff027224 */ /* 0x000fe200078e000e */
[----:B------:R-:W-:-:S13]  /*134f0*/  LOP3.LUT P2, RZ, R22, 0x100, RZ, 0xc0, !PT ;  /* 0x0000010016ff7812 */ /* 0x000fda000784c0ff */
[----:B------:R-:W-:Y:S05]  /*13500*/  WARPSYNC.COLLECTIVE R15, `(.L_x_4373) ;  /* 0x000000000f087348 */ /* 0x000fea0003c00000 */
[----:B------:R0:W1:Y:S02]  /*13510*/  SHFL.IDX P6, R14, R13, R12, R11 ;  /* 0x0000000c0d0e7389 */ /* 0x00006400000c000b */
[----:B01----:R-:W-:Y:S01]  /*13520*/  ENDCOLLECTIVE ;  /* 0x000000000000791b */ /* 0x003fe20003800000 */
.L_x_4373:
[----:B------:R-:W-:-:S04]  /*13530*/  LOP3.LUT R22, R22, 0xdfffffff, RZ, 0xc0, !PT ;  /* 0xdfffffff16167812 */ /* 0x000fc800078ec0ff */
[----:B------:R-:W-:-:S04]  /*13540*/  @P1 LOP3.LUT R22, R22, 0x20000000, RZ, 0xfc, !PT ;  /* 0x2000000016161812 */ /* 0x000fc800078efcff */
[C---:B------:R-:W-:Y:S01]  /*13550*/  LOP3.LUT P1, RZ, R22.reuse, 0x800, RZ, 0xc0, !PT ;  /* 0x0000080016ff7812 */ /* 0x040fe2000782c0ff */
[----:B------:R-:W-:Y:S02]  /*13560*/  IMAD.MOV.U32 R13, RZ, RZ, R6 ;  /* 0x000000ffff0d7224 */ /* 0x000fe400078e0006 */
[----:B------:R-:W-:Y:S01]  /*13570*/  IMAD.MOV.U32 R12, RZ, RZ, 0x1 ;  /* 0x00000001ff0c7424 */ /* 0x000fe200078e00ff */
[C---:B------:R-:W-:Y:S01]  /*13580*/  LOP3.LUT P6, RZ, R22.reuse, 0x4000, RZ, 0xc0, !PT ;  /* 0x0000400016ff7812 */ /* 0x040fe200078cc0ff */
[----:B------:R-:W-:Y:S01]  /*13590*/  IMAD.MOV.U32 R3, RZ, RZ, R14 ;  /* 0x000000ffff037224 */ /* 0x000fe200078e000e */
[----:B------:R-:W-:-:S04]  /*135a0*/  LOP3.LUT R22, R22, 0xefffffff, RZ, 0xc0, !PT ;  /* 0xefffffff16167812 */ /* 0x000fc800078ec0ff */
[----:B------:R-:W-:-:S05]  /*135b0*/  @!P2 LEA R3, P0, R8, R3, 0x1 ;  /* 0x000000030803a211 */ /* 0x000fca00078008ff */
[----:B------:R-:W-:Y:S02]  /*135c0*/  @!P2 IMAD.X R2, RZ, RZ, R2, P0 ;  /* 0x000000ffff02a224 */ /* 0x000fe400000e0602 */
[----:B------:R-:W-:-:S04]  /*135d0*/  @P6 LOP3.LUT R22, R22, 0x10000000, RZ, 0xfc, !PT ;  /* 0x1000000016166812 */ /* 0x000fc800078efcff */
[C---:B------:R-:W-:Y:S02]  /*135e0*/  LOP3.LUT P0, RZ, R22.reuse, 0x100, RZ, 0xc0, !PT ;  /* 0x0000010016ff7812 */ /* 0x040fe4000780c0ff */
[C---:B------:R-:W-:Y:S02]  /*135f0*/  LOP3.LUT P6, RZ, R22.reuse, 0x8000, RZ, 0xc0, !PT ;  /* 0x0000800016ff7812 */ /* 0x040fe400078cc0ff */
[----:B------:R-:W-:-:S09]  /*13600*/  LOP3.LUT P2, RZ, R22, 0x40000000, RZ, 0xc0, !PT ;  /* 0x4000000016ff7812 */ /* 0x000fd2000784c0ff */
[----:B------:R-:W-:-:S04]  /*13610*/  @!P0 LOP3.LUT R3, R3, R2, RZ, 0x3c, !PT ;  /* 0x0000000203038212 */ /* 0x000fc800078e3cff */
[----:B------:R-:W-:-:S04]  /*13620*/  @!P0 LOP3.LUT R2, R3, R2, RZ, 0x3c, !PT ;  /* 0x0000000203028212 */ /* 0x000fc800078e3cff */
[----:B------:R-:W-:-:S05]  /*13630*/  @!P0 LOP3.LUT R3, R3, R2, RZ, 0x3c, !PT ;  /* 0x0000000203038212 */ /* 0x000fca00078e3cff */
[----:B------:R-:W-:Y:S01]  /*13640*/  @!PT LDS RZ, [RZ] ;  /* 0x00000000fffff984 */ /* 0x000fe20000000800 */
[----:B------:R-:W-:Y:S01]  /*13650*/  @!PT LDS RZ, [RZ] ;  /* 0x00000000fffff984 */ /* 0x000fe20000000800 */
[----:B------:R-:W-:Y:S01]  /*13660*/  @!PT LDS RZ, [RZ] ;  /* 0x00000000fffff984 */ /* 0x000fe20000000800 */
[----:B------:R0:W-:Y:S01]  /*13670*/  @!P0 LDGSTS.E.BYPASS.LTC128B.128 [R25+0x26400], desc[UR44][R2.64], !P1 ;  /* 0x2640000002198fae */ /* 0x0001e2000c901d6c */
[C---:B------:R-:W-:Y:S02]  /*13680*/  LOP3.LUT P1, RZ, R22.reuse, 0x20000000, RZ, 0xc0, !PT ;  /* 0x2000000016ff7812 */ /* 0x040fe4000782c0ff */
[----:B------:R-:W-:Y:S01]  /*13690*/  LOP3.LUT R22, R22, 0xfbffffff, RZ, 0xc0, !PT ;  /* 0xfbffffff16167812 */ /* 0x000fe200078ec0ff */
[----:B------:R0:W-:Y:S03]  /*136a0*/  @!P0 LDGSTS.E.BYPASS.LTC128B.128 [R25+0x28400], desc[UR44][R2.64+0x80], !P5 ;  /* 0x2840008002198fae */ /* 0x0001e6000e901d6c */
[----:B------:R-:W-:Y:S01]  /*136b0*/  @P5 LOP3.LUT R22, R22, 0x4000000, RZ, 0xfc, !PT ;  /* 0x0400000016165812 */ /* 0x000fe200078efcff */
[----:B------:R0:W-:Y:S03]  /*136c0*/  @!P0 LDGSTS.E.BYPASS.LTC128B.128 [R25+0x2a400], desc[UR44][R2.64+0x100], !P4 ;  /* 0x2a40010002198fae */ /* 0x0001e6000e101d6c */
[C---:B------:R-:W-:Y:S01]  /*136d0*/  LOP3.LUT P5, RZ, R22.reuse, 0x800, RZ, 0xc0, !PT ;  /* 0x0000080016ff7812 */ /* 0x040fe200078ac0ff */
[----:B------:R0:W-:Y:S01]  /*136e0*/  @!P0 LDGSTS.E.BYPASS.LTC128B.128 [R25+0x2c400], desc[UR44][R2.64+0x180], !P3 ;  /* 0x2c40018002198fae */ /* 0x0001e2000d901d6c */
[----:B------:R-:W-:-:S03]  /*136f0*/  LOP3.LUT R22, R22, 0xf7ffffff, RZ, 0xc0, !PT ;  /* 0xf7ffffff16167812 */ /* 0x000fc600078ec0ff */
[----:B------:R0:W-:Y:S04]  /*13700*/  @!P0 LDGSTS.E.BYPASS.LTC128B.128 [R25+0x2e400], desc[UR44][R2.64+0x200], !P2 ;  /* 0x2e40020002198fae */ /* 0x0001e8000d101d6c */
[----:B------:R0:W-:Y:S04]  /*13710*/  @!P0 LDGSTS.E.BYPASS.LTC128B.128 [R25+0x30400], desc[UR44][R2.64+0x280], !P1 ;  /* 0x3040028002198fae */ /* 0x0001e8000c901d6c */
[----:B------:R-:W-:Y:S01]  /*13720*/  @P5 LOP3.LUT R22, R22, 0x8000000, RZ, 0xfc, !PT ;  /* 0x0800000016165812 */ /* 0x000fe200078efcff */
[----:B------:R0:W-:Y:S03]  /*13730*/  @!P0 LDGSTS.E.BYPASS.LTC128B.128 [R25+0x32400], desc[UR44][R2.64+0x300], P6 ;  /* 0x3240030002198fae */ /* 0x0001e6000b101d6c */
[----:B------:R-:W-:-:S02]  /*13740*/  LOP3.LUT P6, RZ, R22, 0x10000000, RZ, 0xc0, !PT ;  /* 0x1000000016ff7812 */ /* 0x000fc400078cc0ff */
[----:B------:R-:W-:-:S11]  /*13750*/  LOP3.LUT P5, RZ, R22, 0x80, RZ, 0xc0, !PT ;  /* 0x0000008016ff7812 */ /* 0x000fd600078ac0ff */
[----:B------:R0:W-:Y:S02]  /*13760*/  @!P0 LDGSTS.E.BYPASS.LTC128B.128 [R25+0x34400], desc[UR44][R2.64+0x380], P6 ;  /* 0x3440038002198fae */ /* 0x0001e4000b101d6c */
[----:B0-----:R-:W-:Y:S05]  /*13770*/  WARPSYNC.COLLECTIVE R15, `(.L_x_4374) ;  /* 0x000000000f087348 */ /* 0x001fea0003c00000 */
[----:B------:R1:W2:Y:S02]  /*13780*/  SHFL.IDX P6, R14, R13, R12, R11 ;  /* 0x0000000c0d0e7389 */ /* 0x0002a400000c000b */
[----:B012---:R-:W-:Y:S01]  /*13790*/  ENDCOLLECTIVE ;  /* 0x000000000000791b */ /* 0x007fe20003800000 */
.L_x_4374:
[----:B------:R-:W-:Y:S02]  /*137a0*/  IMAD.MOV.U32 R13, RZ, RZ, R0 ;  /* 0x000000ffff0d7224 */ /* 0x000fe400078e0000 */
[----:B------:R-:W-:-:S07]  /*137b0*/  IMAD.MOV.U32 R7, RZ, RZ, R14 ;  /* 0x000000ffff077224 */ /* 0x000fce00078e000e */
[----:B------:R-:W-:Y:S05]  /*137c0*/  WARPSYNC.COLLECTIVE R15, `(.L_x_4375) ;  /* 0x000000000f087348 */ /* 0x000fea0003c00000 */
[----:B------:R0:W1:Y:S02]  /*137d0*/  SHFL.IDX P6, R14, R13, R12, R11 ;  /* 0x0000000c0d0e7389 */ /* 0x00006400000c000b */
[----:B01----:R-:W-:Y:S01]  /*137e0*/  ENDCOLLECTIVE ;  /* 0x000000000000791b */ /* 0x003fe20003800000 */
.L_x_4375:
        /* <DEDUP_REMOVED lines=10> */
[----:B------:R-:W-:-:S11]  /*13890*/  LOP3.LUT P6, RZ, R22, 0x40000, RZ, 0xc0, !PT ;  /* 0x0004000016ff7812 */ /* 0x000fd600078cc0ff */
[----:B------:R-:W-:Y:S01]  /*138a0*/  @!PT LDS RZ, [RZ] ;  /* 0x00000000fffff984 */ /* 0x000fe20000000800 */
[----:B------:R-:W-:Y:S01]  /*138b0*/  @!PT LDS RZ, [RZ] ;  /* 0x00000000fffff984 */ /* 0x000fe20000000800 */
[----:B------:R-:W-:Y:S01]  /*138c0*/  @!PT LDS RZ, [RZ] ;  /* 0x00000000fffff984 */ /* 0x000fe20000000800 */
[----:B------:R0:W-:Y:S01]  /*138d0*/  @!P0 LDGSTS.E.BYPASS.LTC128B.128 [R25+0x26c00], desc[UR44][R2.64], !P5 ;  /* 0x26c0000002198fae */ /* 0x0001e2000e901d6c */
[C---:B------:R-:W-:Y:S02]  /*138e0*/  LOP3.LUT P5, RZ, R22.reuse, 0x4000000, RZ, 0xc0, !PT ;  /* 0x0400000016ff7812 */ /* 0x040fe400078ac0ff */
[----:B------:R-:W-:-:S11]  /*138f0*/  LOP3.LUT R22, R22, 0xff7fffff, RZ, 0xc0, !PT ;  /* 0xff7fffff16167812 */ /* 0x000fd600078ec0ff */
        /* <DEDUP_REMOVED lines=8> */
[----:B------:R0:W-:Y:S03]  /*13980*/  @!P0 LDGSTS.E.BYPASS.LTC128B.128 [R25+0x30c00], desc[UR44][R2.64+0x280], !P1 ;  /* 0x30c0028002198fae */ /* 0x0001e6000c901d6c */
[C---:B------:R-:W-:Y:S01]  /*13990*/  LOP3.LUT P5, RZ, R22.reuse, 0x40, RZ, 0xc0, !PT ;  /* 0x0000004016ff7812 */ /* 0x040fe200078ac0ff */
[----:B------:R0:W-:Y:S01]  /*139a0*/  @!P0 LDGSTS.E.BYPASS.LTC128B.128 [R25+0x32c00], desc[UR44][R2.64+0x300], P6 ;  /* 0x32c0030002198fae */ /* 0x0001e2000b101d6c */
[----:B------:R-:W-:-:S13]  /*139b0*/  LOP3.LUT P6, RZ, R22, 0x2000000, RZ, 0xc0, !PT ;  /* 0x0200000016ff7812 */ /* 0x000fda00078cc0ff */
[----:B------:R0:W-:Y:S02]  /*139c0*/  @!P0 LDGSTS.E.BYPASS.LTC128B.128 [R25+0x34c00], desc[UR44][R2.64+0x380], P6 ;  /* 0x34c0038002198fae */ /* 0x0001e4000b101d6c */
[----:B0-----:R-:W-:Y:S05]  /*139d0*/  WARPSYNC.COLLECTIVE R15, `(.L_x_4376) ;  /* 0x000000000f087348 */ /* 0x001fea0003c00000 */
[----:B------:R1:W2:Y:S02]  /*139e0*/  SHFL.IDX P6, R14, R13, R12, R11 ;  /* 0x0000000c0d0e7389 */ /* 0x0002a400000c000b */
[----:B012---:R-:W-:Y:S01]  /*139f0*/  ENDCOLLECTIVE ;  /* 0x000000000000791b */ /* 0x007fe20003800000 */
.L_x_4376:
[----:B------:R-:W-:Y:S01]  /*13a00*/  MOV R13, R0 ;  /* 0x00000000000d7202 */ /* 0x000fe20000000f00 */
[----:B------:R-:W-:-:S07]  /*13a10*/  IMAD.MOV.U32 R7, RZ, RZ, R14 ;  /* 0x000000ffff077224 */ /* 0x000fce00078e000e */
[----:B------:R-:W-:Y:S05]  /*13a20*/  WARPSYNC.COLLECTIVE R15, `(.L_x_4377) ;  /* 0x000000000f087348 */ /* 0x000fea0003c00000 */
[----:B------:R0:W1:Y:S02]  /*13a30*/  SHFL.IDX P6, R14, R13, R12, R11 ;  /* 0x0000000c0d0e7389 */ /* 0x00006400000c000b */
[----:B01----:R-:W-:Y:S01]  /*13a40*/  ENDCOLLECTIVE ;  /* 0x000000000000791b */ /* 0x003fe20003800000 */
.L_x_4377:
        /* <DEDUP_REMOVED lines=15> */
[----:B------:R-:W-:-:S13]  /*13b40*/  LOP3.LUT P5, RZ, R22, 0x800000, RZ, 0xc0, !PT ;  /* 0x0080000016ff7812 */ /* 0x000fda00078ac0ff */
[----:B------:R0:W-:Y:S04]  /*13b50*/  @!P0 LDGSTS.E.BYPASS.LTC128B.128 [R25+0x29400], desc[UR44][R2.64+0x80], !P5 ;  /* 0x2940008002198fae */ /* 0x0001e8000e901d6c */
[----:B------:R0:W-:Y:S04]  /*13b60*/  @!P0 LDGSTS.E.BYPASS.LTC128B.128 [R25+0x2b400], desc[UR44][R2.64+0x100], !P4 ;  /* 0x2b40010002198fae */ /* 0x0001e8000e101d6c */
[----:B------:R0:W-:Y:S04]  /*13b70*/  @!P0 LDGSTS.E.BYPASS.LTC128B.128 [R25+0x2d400], desc[UR44][R2.64+0x180], !P3 ;  /* 0x2d40018002198fae */ /* 0x0001e8000d901d6c */
[----:B------:R0:W-:Y:S04]  /*13b80*/  @!P0 LDGSTS.E.BYPASS.LTC128B.128 [R25+0x2f400], desc[UR44][R2.64+0x200], !P2 ;  /* 0x2f40020002198fae */ /* 0x0001e8000d101d6c */
[----:B------:R0:W-:Y:S04]  /*13b90*/  @!P0 LDGSTS.E.BYPASS.LTC128B.128 [R25+0x31400], desc[UR44][R2.64+0x280], !P1 ;  /* 0x3140028002198fae */ /* 0x0001e8000c901d6c */
[----:B------:R0:W-:Y:S01]  /*13ba0*/  @!P0 LDGSTS.E.BYPASS.LTC128B.128 [R25+0x33400], desc[UR44][R2.64+0x300], P6 ;  /* 0x3340030002198fae */ /* 0x0001e2000b101d6c */
[----:B------:R-:W-:-:S13]  /*13bb0*/  LOP3.LUT P6, RZ, R22, 0x400000, RZ, 0xc0, !PT ;  /* 0x0040000016ff7812 */ /* 0x000fda00078cc0ff */
[----:B------:R0:W-:Y:S02]  /*13bc0*/  @!P0 LDGSTS.E.BYPASS.LTC128B.128 [R25+0x35400], desc[UR44][R2.64+0x380], P6 ;  /* 0x3540038002198fae */ /* 0x0001e4000b101d6c */
[----:B0-----:R-:W-:Y:S05]  /*13bd0*/  WARPSYNC.COLLECTIVE R15, `(.L_x_4378) ;  /* 0x000000000f087348 */ /* 0x001fea0003c00000 */
[----:B------:R1:W2:Y:S02]  /*13be0*/  SHFL.IDX P6, R14, R13, R12, R11 ;  /* 0x0000000c0d0e7389 */ /* 0x0002a400000c000b */
[----:B012---:R-:W-:Y:S01]  /*13bf0*/  ENDCOLLECTIVE ;  /* 0x000000000000791b */ /* 0x007fe20003800000 */
.L_x_4378:
[----:B------:R-:W-:Y:S02]  /*13c00*/  IMAD.MOV.U32 R13, RZ, RZ, R0 ;  /* 0x000000ffff0d7224 */ /* 0x000fe400078e0000 */
[----:B------:R-:W-:-:S07]  /*13c10*/  IMAD.MOV.U32 R6, RZ, RZ, R14 ;  /* 0x000000ffff067224 */ /* 0x000fce00078e000e */
[----:B------:R-:W-:Y:S05]  /*13c20*/  WARPSYNC.COLLECTIVE R15, `(.L_x_4379) ;  /* 0x000000000f087348 */ /* 0x000fea0003c00000 */
[----:B------:R0:W1:Y:S02]  /*13c30*/  SHFL.IDX P6, R14, R13, R12, R11 ;  /* 0x0000000c0d0e7389 */ /* 0x00006400000c000b */
[----:B01----:R-:W-:Y:S01]  /*13c40*/  ENDCOLLECTIVE ;  /* 0x000000000000791b */ /* 0x003fe20003800000 */
.L_x_4379:
[----:B------:R-:W-:Y:S01]  /*13c50*/  IMAD.MOV.U32 R0, RZ, RZ, R14 ;  /* 0x000000ffff007224 */ /* 0x000fe200078e000e */
[----:B------:R-:W-:Y:S06]  /*13c60*/  BRA `(.L_x_4380) ;  /* 0xffffffb800d87947 */ /* 0x000fec000383ffff */
.L_x_4295:
[----:B0-----:R0:W1:Y:S02]  /*13c70*/  SYNCS.PHASECHK.TRANS64.TRYWAIT P0, [R23+URZ+0x38820], R0 ;  /* 0x03882000170075a7 */ /* 0x001064000800017f */
[----:B-1----:R-:W-:Y:S05]  /*13c80*/  @!P0 NANOSLEEP.SYNCS 0x989680 ;  /* 0x009896800000895d */ /* 0x002fea0003900000 */
[----:B------:R-:W1:Y:S02]  /*13c90*/  @!P0 SYNCS.PHASECHK.TRANS64 P0, [R23+URZ+0x38820], R0 ;  /* 0x03882000170085a7 */ /* 0x000e64000800007f */
[----:B-1----:R-:W-:Y:S05]  /*13ca0*/  @!P0 BRA `(.L_x_4295) ;  /* 0xfffffffc00f08947 */ /* 0x002fea000383ffff */
[----:B------:R-:W-:Y:S05]  /*13cb0*/  BRA `(.L_x_4381) ;  /* 0xffffffbc00747947 */ /* 0x000fea000383ffff */
.L_x_4298:
[----:B0-----:R0:W1:Y:S02]  /*13cc0*/  SYNCS.PHASECHK.TRANS64.TRYWAIT P0, [R30+URZ+0x38860], R0 ;  /* 0x038860001e0075a7 */ /* 0x001064000800017f */
[----:B-1----:R-:W-:Y:S05]  /*13cd0*/  @!P0 NANOSLEEP.SYNCS 0x989680 ;  /* 0x009896800000895d */ /* 0x002fea0003900000 */
[----:B------:R-:W1:Y:S02]  /*13ce0*/  @!P0 SYNCS.PHASECHK.TRANS64 P0, [R30+URZ+0x38860], R0 ;  /* 0x038860001e0085a7 */ /* 0x000e64000800007f */
[----:B-1----:R-:W-:Y:S05]  /*13cf0*/  @!P0 BRA `(.L_x_4298) ;  /* 0xfffffffc00f08947 */ /* 0x002fea000383ffff */
[----:B------:R-:W-:Y:S05]  /*13d00*/  BRA `(.L_x_4382) ;  /* 0xffffffbc00847947 */ /* 0x000fea000383ffff */
.L_x_4299:
        /* <DEDUP_REMOVED lines=8> */
.L_x_4384:
[----:B------:R-:W-:Y:S05]  /*13d90*/  BSYNC B0 ;  /* 0x0000000000007941 */ /* 0x000fea0003800000 */
.L_x_4383:
[----:B------:R-:W0:Y:S01]  /*13da0*/  S2R R7, SR_TID.X ;  /* 0x0000000000077919 */ /* 0x000e220000002100 */
[----:B------:R-:W-:Y:S01]  /*13db0*/  IMAD.MOV.U32 R13, RZ, RZ, R4 ;  /* 0x000000ffff0d7224 */ /* 0x000fe200078e0004 */
[C---:B------:R-:W-:Y:S01]  /*13dc0*/  LOP3.LUT P5, RZ, R31.reuse, 0x2, RZ, 0xc0, !PT ;  /* 0x000000021fff7812 */ /* 0x040fe200078ac0ff */
[----:B------:R-:W-:Y:S01]  /*13dd0*/  IMAD.MOV.U32 R12, RZ, RZ, RZ ;  /* 0x000000ffff0c7224 */ /* 0x000fe200078e00ff */
[C---:B------:R-:W-:Y:S01]  /*13de0*/  LOP3.LUT P4, RZ, R31.reuse, 0x4, RZ, 0xc0, !PT ;  /* 0x000000041fff7812 */ /* 0x040fe2000788c0ff */
[----:B------:R-:W-:Y:S01]  /*13df0*/  IMAD.MOV.U32 R11, RZ, RZ, 0x181f ;  /* 0x0000181fff0b7424 */ /* 0x000fe200078e00ff */
[C---:B------:R-:W-:Y:S01]  /*13e00*/  LOP3.LUT P3, RZ, R31.reuse, 0x8, RZ, 0xc0, !PT ;  /* 0x000000081fff7812 */ /* 0x040fe2000786c0ff */
[----:B------:R-:W-:Y:S01]  /*13e10*/  IMAD.MOV.U32 R15, RZ, RZ, -0x1 ;  /* 0xffffffffff0f7424 */ /* 0x000fe200078e00ff */
[----:B------:R-:W-:Y:S01]  /*13e20*/  LOP3.LUT P2, RZ, R31, 0x10, RZ, 0xc0, !PT ;  /* 0x000000101fff7812 */ /* 0x000fe2000784c0ff */
[----:B------:R-:W-:Y:S01]  /*13e30*/  IMAD.MOV.U32 R3, RZ, RZ, R14 ;  /* 0x000000ffff037224 */ /* 0x000fe200078e000e */
[----:B------:R-:W-:Y:S01]  /*13e40*/  LOP3.LUT R22, R22, 0xffffffbf, RZ, 0xc0, !PT ;  /* 0xffffffbf16167812 */ /* 0x000fe200078ec0ff */
[----:B------:R-:W-:-:S10]  /*13e50*/  IMAD R5, R5, 0x2, R23 ;  /* 0x0000000205057824 */ /* 0x000fd400078e0217 */
[----:B0-----:R-:W-:Y:S05]  /*13e60*/  WARPSYNC.COLLECTIVE R15, `(.L_x_4385) ;  /* 0x000000000f087348 */ /* 0x001fea0003c00000 */
[----:B------:R1:W2:Y:S02]  /*13e70*/  SHFL.IDX P6, R14, R13, R12, R11 ;  /* 0x0000000c0d0e7389 */ /* 0x0002a400000c000b */
[----:B012---:R-:W-:Y:S01]  /*13e80*/  ENDCOLLECTIVE ;  /* 0x000000000000791b */ /* 0x007fe20003800000 */
.L_x_4385:
        /* <DEDUP_REMOVED lines=8> */
[----:B------:R-:W-:Y:S02]  /*13f10*/  ISETP.NE.U32.AND P1, PT, R7, 0x1, PT ;  /* 0x000000010700780c */ /* 0x000fe40003f25070 */
[----:B------:R-:W-:Y:S01]  /*13f20*/  PRMT R7, R31, 0x8880, RZ ;  /* 0x000088801f077816 */ /* 0x000fe200000000ff */
        /* <DEDUP_REMOVED lines=8> */
[----:B------:R-:W-:Y:S02]  /*13fb0*/  ISETP.LT.OR P0, PT, R27, 0x1, !P5 ;  /* 0x000000011b00780c */ /* 0x000fe40006f01670 */
[----:B------:R-:W-:-:S11]  /*13fc0*/  LOP3.LUT R22, R22, 0xffffff7f, RZ, 0xc0, !PT ;  /* 0xffffff7f16167812 */ /* 0x000fd600078ec0ff */
        /* <DEDUP_REMOVED lines=10> */
[----:B------:R-:W-:-:S13]  /*14070*/  ISETP.LT.OR P6, PT, R27, 0x1, !P0 ;  /* 0x000000011b00780c */ /* 0x000fda00047c1670 */
[----:B------:R0:W-:Y:S01]  /*14080*/  LDGSTS.E.BYPASS.LTC128B.128 [R5+0xc400], desc[UR44][R2.64+0x300], !P6 ;  /* 0x0c40030002057fae */ /* 0x0001e2000f101d6c */
[----:B------:R-:W-:-:S13]  /*14090*/  ISETP.GT.AND P6, PT, R7, -0x1, PT ;  /* 0xffffffff0700780c */ /* 0x000fda0003fc4270 */
[----:B------:R-:W-:Y:S02]  /*140a0*/  @P6 LOP3.LUT R22, R22, 0x80, RZ, 0xfc, !PT ;  /* 0x0000008016166812 */ /* 0x000fe400078efcff */
[----:B------:R-:W-:-:S13]  /*140b0*/  ISETP.LT.OR P6, PT, R27, 0x1, P6 ;  /* 0x000000011b00780c */ /* 0x000fda00037c1670 */
[----:B------:R0:W-:Y:S02]  /*140c0*/  LDGSTS.E.BYPASS.LTC128B.128 [R5+0xe400], desc[UR44][R2.64+0x380], !P6 ;  /* 0x0e40038002057fae */ /* 0x0001e4000f101d6c */
[----:B0-----:R-:W-:Y:S05]  /*140d0*/  WARPSYNC.COLLECTIVE R15, `(.L_x_4386) ;  /* 0x000000000f087348 */ /* 0x001fea0003c00000 */
[----:B------:R1:W2:Y:S02]  /*140e0*/  SHFL.IDX P6, R14, R13, R12, R11 ;  /* 0x0000000c0d0e7389 */ /* 0x0002a400000c000b */
[----:B012---:R-:W-:Y:S01]  /*140f0*/  ENDCOLLECTIVE ;  /* 0x000000000000791b */ /* 0x007fe20003800000 */
.L_x_4386:
[----:B------:R-:W-:Y:S02]  /*14100*/  IMAD.MOV.U32 R13, RZ, RZ, R4 ;  /* 0x000000ffff0d7224 */ /* 0x000fe400078e0004 */
[----:B------:R-:W-:-:S07]  /*14110*/  IMAD.MOV.U32 R3, RZ, RZ, R14 ;  /* 0x000000ffff037224 */ /* 0x000fce00078e000e */
[----:B------:R-:W-:Y:S05]  /*14120*/  WARPSYNC.COLLECTIVE R15, `(.L_x_4387) ;  /* 0x000000000f087348 */ /* 0x000fea0003c00000 */
[----:B------:R0:W1:Y:S02]  /*14130*/  SHFL.IDX P6, R14, R13, R12, R11 ;  /* 0x0000000c0d0e7389 */ /* 0x00006400000c000b */
[----:B01----:R-:W-:Y:S01]  /*14140*/  ENDCOLLECTIVE ;  /* 0x000000000000791b */ /* 0x003fe20003800000 */
.L_x_4387:
        /* <DEDUP_REMOVED lines=29> */
.L_x_4388:
[----:B------:R-:W-:Y:S02]  /*14320*/  IMAD.MOV.U32 R13, RZ, RZ, R4 ;  /* 0x000000ffff0d7224 */ /* 0x000fe400078e0004 */
[----:B------:R-:W-:-:S07]  /*14330*/  IMAD.MOV.U32 R7, RZ, RZ, R14 ;  /* 0x000000ffff077224 */ /* 0x000fce00078e000e */
[----:B------:R-:W-:Y:S05]  /*14340*/  WARPSYNC.COLLECTIVE R15, `(.L_x_4389) ;  /* 0x000000000f087348 */ /* 0x000fea0003c00000 */
[----:B------:R0:W1:Y:S02]  /*14350*/  SHFL.IDX P6, R14, R13, R12, R11 ;  /* 0x0000000c0d0e7389 */ /* 0x00006400000c000b */
[----:B01----:R-:W-:Y:S01]  /*14360*/  ENDCOLLECTIVE ;  /* 0x000000000000791b */ /* 0x003fe20003800000 */
.L_x_4389:
        /* <DEDUP_REMOVED lines=29> */
.L_x_4390:
[----:B------:R-:W-:Y:S01]  /*14540*/  IMAD.MOV.U32 R13, RZ, RZ, R4 ;  /* 0x000000ffff0d7224 */ /* 0x000fe200078e0004 */
[----:B------:R-:W-:-:S07]  /*14550*/  MOV R6, R14 ;  /* 0x0000000e00067202 */ /* 0x000fce0000000f00 */
[----:B------:R-:W-:Y:S05]  /*14560*/  WARPSYNC.COLLECTIVE R15, `(.L_x_4391) ;  /* 0x000000000f087348 */ /* 0x000fea0003c00000 */
[----:B------:R0:W1:Y:S02]  /*14570*/  SHFL.IDX P6, R14, R13, R12, R11 ;  /* 0x0000000c0d0e7389 */ /* 0x00006400000c000b */
[----:B01----:R-:W-:Y:S01]  /*14580*/  ENDCOLLECTIVE ;  /* 0x000000000000791b */ /* 0x003fe20003800000 */
.L_x_4391:
[----:B------:R-:W-:Y:S01]  /*14590*/  IMAD.MOV.U32 R2, RZ, RZ, R14 ;  /* 0x000000ffff027224 */ /* 0x000fe200078e000e */
[----:B------:R-:W-:Y:S06]  /*145a0*/  BRA `(.L_x_4392) ;  /* 0xffffffbc00187947 */ /* 0x000fec000383ffff */
.L_x_4306:
[----:B0-----:R0:W1:Y:S02]  /*145b0*/  SYNCS.PHASECHK.TRANS64.TRYWAIT P0, [R6+URZ+0x38840], R17 ;  /* 0x03884011060075a7 */ /* 0x001064000800017f */
[----:B-1----:R-:W-:Y:S05]  /*145c0*/  @!P0 NANOSLEEP.SYNCS 0x989680 ;  /* 0x009896800000895d */ /* 0x002fea0003900000 */
[----:B------:R-:W1:Y:S02]  /*145d0*/  @!P0 SYNCS.PHASECHK.TRANS64 P0, [R6+URZ+0x38840], R17 ;  /* 0x03884011060085a7 */ /* 0x000e64000800007f */
[----:B-1----:R-:W-:Y:S05]  /*145e0*/  @!P0 BRA `(.L_x_4306) ;  /* 0xfffffffc00f08947 */ /* 0x002fea000383ffff */
[----:B------:R-:W-:Y:S05]  /*145f0*/  BRA `(.L_x_4393) ;  /* 0xffffffc000b07947 */ /* 0x000fea000383ffff */
.L_x_4307:
        /* <DEDUP_REMOVED lines=8> */
.L_x_4395:
[----:B------:R-:W-:Y:S05]  /*14680*/  BSYNC B1 ;  /* 0x0000000000017941 */ /* 0x000fea0003800000 */
.L_x_4394:
        /* <DEDUP_REMOVED lines=9> */
.L_x_4396:
[----:B------:R-:W-:Y:S02]  /*14720*/  IMAD.MOV.U32 R13, RZ, RZ, R27 ;  /* 0x000000ffff0d7224 */ /* 0x000fe400078e001b */
[----:B------:R-:W-:Y:S02]  /*14730*/  IMAD.MOV.U32 R12, RZ, RZ, 0x1 ;  /* 0x00000001ff0c7424 */ /* 0x000fe400078e00ff */
[----:B------:R-:W-:-:S07]  /*14740*/  IMAD.MOV.U32 R2, RZ, RZ, R14 ;  /* 0x000000ffff027224 */ /* 0x000fce00078e000e */
[----:B------:R-:W-:Y:S05]  /*14750*/  WARPSYNC.COLLECTIVE R15, `(.L_x_4397) ;  /* 0x000000000f087348 */ /* 0x000fea0003c00000 */
[----:B------:R0:W1:Y:S02]  /*14760*/  SHFL.IDX P6, R14, R13, R12, R11 ;  /* 0x0000000c0d0e7389 */ /* 0x00006400000c000b */
[----:B01----:R-:W-:Y:S01]  /*14770*/  ENDCOLLECTIVE ;  /* 0x000000000000791b */ /* 0x003fe20003800000 */
.L_x_4397:
        /* <DEDUP_REMOVED lines=11> */
.L_x_4398:
[----:B------:R-:W-:Y:S02]  /*14830*/  IMAD.MOV.U32 R13, RZ, RZ, R27 ;  /* 0x000000ffff0d7224 */ /* 0x000fe400078e001b */
[----:B------:R-:W-:Y:S02]  /*14840*/  IMAD.MOV.U32 R12, RZ, RZ, 0x2 ;  /* 0x00000002ff0c7424 */ /* 0x000fe400078e00ff */
[----:B------:R-:W-:-:S07]  /*14850*/  IMAD.MOV.U32 R2, RZ, RZ, R14 ;  /* 0x000000ffff027224 */ /* 0x000fce00078e000e */
[----:B------:R-:W-:Y:S05]  /*14860*/  WARPSYNC.COLLECTIVE R15, `(.L_x_4399) ;  /* 0x000000000f087348 */ /* 0x000fea0003c00000 */
[----:B------:R0:W1:Y:S02]  /*14870*/  SHFL.IDX P6, R14, R13, R12, R11 ;  /* 0x0000000c0d0e7389 */ /* 0x00006400000c000b */
[----:B01----:R-:W-:Y:S01]  /*14880*/  ENDCOLLECTIVE ;  /* 0x000000000000791b */ /* 0x003fe20003800000 */
.L_x_4399:
        /* <DEDUP_REMOVED lines=11> */
.L_x_4400:
[----:B------:R-:W-:Y:S02]  /*14940*/  IMAD.MOV.U32 R13, RZ, RZ, R27 ;  /* 0x000000ffff0d7224 */ /* 0x000fe400078e001b */
[----:B------:R-:W-:Y:S02]  /*14950*/  IMAD.MOV.U32 R12, RZ, RZ, 0x3 ;  /* 0x00000003ff0c7424 */ /* 0x000fe400078e00ff */
[----:B------:R-:W-:-:S07]  /*14960*/  IMAD.MOV.U32 R2, RZ, RZ, R14 ;  /* 0x000000ffff027224 */ /* 0x000fce00078e000e */
[----:B------:R-:W-:Y:S05]  /*14970*/  WARPSYNC.COLLECTIVE R15, `(.L_x_4401) ;  /* 0x000000000f087348 */ /* 0x000fea0003c00000 */
[----:B------:R0:W1:Y:S02]  /*14980*/  SHFL.IDX P6, R14, R13, R12, R11 ;  /* 0x0000000c0d0e7389 */ /* 0x00006400000c000b */
[----:B01----:R-:W-:Y:S01]  /*14990*/  ENDCOLLECTIVE ;  /* 0x000000000000791b */ /* 0x003fe20003800000 */
.L_x_4401:
        /* <DEDUP_REMOVED lines=11> */
.L_x_4402:
[----:B------:R-:W-:Y:S01]  /*14a50*/  IMAD.MOV.U32 R2, RZ, RZ, R14 ;  /* 0x000000ffff027224 */ /* 0x000fe200078e000e */
[----:B------:R-:W-:Y:S06]  /*14a60*/  BRA `(.L_x_4403) ;  /* 0xffffffc000407947 */ /* 0x000fec000383ffff */
.L_x_4312:
[----:B---3--:R3:W4:Y:S02]  /*14a70*/  SYNCS.PHASECHK.TRANS64.TRYWAIT P0, [R6+URZ+0x38860], R17 ;  /* 0x03886011060075a7 */ /* 0x008724000800017f */
[----:B----4-:R-:W-:Y:S05]  /*14a80*/  @!P0 NANOSLEEP.SYNCS 0x989680 ;  /* 0x009896800000895d */ /* 0x010fea0003900000 */
[----:B------:R-:W4:Y:S02]  /*14a90*/  @!P0 SYNCS.PHASECHK.TRANS64 P0, [R6+URZ+0x38860], R17 ;  /* 0x03886011060085a7 */ /* 0x000f24000800007f */
[----:B----4-:R-:W-:Y:S05]  /*14aa0*/  @!P0 BRA `(.L_x_4312) ;  /* 0xfffffffc00f08947 */ /* 0x010fea000383ffff */
[----:B------:R-:W-:Y:S05]  /*14ab0*/  BRA `(.L_x_4404) ;  /* 0xffffffc000907947 */ /* 0x000fea000383ffff */
.L_x_4313:
        /* <DEDUP_REMOVED lines=8> */
.L_x_4406:
[----:B------:R-:W-:Y:S05]  /*14b40*/  BSYNC B1 ;  /* 0x0000000000017941 */ /* 0x000fea0003800000 */
.L_x_4405:
        /* <DEDUP_REMOVED lines=12> */
.L_x_4407:
        /* <DEDUP_REMOVED lines=18> */
.L_x_4408:
        /* <DEDUP_REMOVED lines=16> */
.L_x_4409:
        /* <DEDUP_REMOVED lines=19> */
.L_x_4410:
        /* <DEDUP_REMOVED lines=14> */
.L_x_4411:
        /* <DEDUP_REMOVED lines=16> */
.L_x_4412:
        /* <DEDUP_REMOVED lines=14> */
.L_x_4413:
[----:B------:R-:W-:Y:S05]  /*15220*/  BRA `(.L_x_4414) ;  /* 0xffffffbc00fc7947 */ /* 0x000fea000383ffff */
.L_x_4321:
[----:B------:R-:W-:Y:S01]  /*15230*/  BSSY B0, `(.L_x_4415) ;  /* 0x0000008000007945 */ /* 0x000fe20003800000 */
[----:B------:R-:W-:Y:S02]  /*15240*/  IMAD.MOV.U32 R13, RZ, RZ, R16 ;  /* 0x000000ffff0d7224 */ /* 0x000fe400078e0010 */
[----:B------:R-:W-:Y:S02]  /*15250*/  IMAD.MOV.U32 R12, RZ, RZ, RZ ;  /* 0x000000ffff0c7224 */ /* 0x000fe400078e00ff */
[----:B------:R-:W-:Y:S02]  /*15260*/  IMAD.MOV.U32 R11, RZ, RZ, 0x1f ;  /* 0x0000001fff0b7424 */ /* 0x000fe400078e00ff */
[----:B------:R-:W-:-:S07]  /*15270*/  IMAD.MOV.U32 R15, RZ, RZ, -0x1 ;  /* 0xffffffffff0f7424 */ /* 0x000fce00078e00ff */
[----:B-123--:R-:W-:Y:S05]  /*15280*/  WARPSYNC.COLLECTIVE R15, `(.L_x_4416) ;  /* 0x000000000f087348 */ /* 0x00efea0003c00000 */
[----:B------:R0:W4:Y:S02]  /*15290*/  SHFL.IDX P6, R14, R13, R12, R11 ;  /* 0x0000000c0d0e7389 */ /* 0x00012400000c000b */
[----:B01234-:R-:W-:Y:S01]  /*152a0*/  ENDCOLLECTIVE ;  /* 0x000000000000791b */ /* 0x01ffe20003800000 */
.L_x_4416:
[----:B------:R-:W-:Y:S05]  /*152b0*/  BSYNC B0 ;  /* 0x0000000000007941 */ /* 0x000fea0003800000 */
.L_x_4415:
        /* <DEDUP_REMOVED lines=9> */
.L_x_4417:
        /* <DEDUP_REMOVED lines=18> */
.L_x_4418:
[----:B------:R-:W-:Y:S01]  /*15470*/  IMAD.MOV.U32 R12, RZ, RZ, 0x2 ;  /* 0x00000002ff0c7424 */ /* 0x000fe200078e00ff */
[----:B------:R-:W-:-:S05]  /*15480*/  SEL R6, R14, RZ, P1 ;  /* 0x000000ff0e067207 */ /* 0x000fca0000800000 */
[----:B------:R-:W-:-:S04]  /*15490*/  IMAD.IADD R6, R5, 0x1, R6 ;  /* 0x0000000105067824 */ /* 0x000fc800078e0206 */
[----:B------:R-:W-:-:S07]  /*154a0*/  IMAD.MOV.U32 R13, RZ, RZ, R6 ;  /* 0x000000ffff0d7224 */ /* 0x000fce00078e0006 */
[----:B------:R-:W-:Y:S05]  /*154b0*/  WARPSYNC.COLLECTIVE R15, `(.L_x_4419) ;  /* 0x000000000f087348 */ /* 0x000fea0003c00000 */
[----:B------:R0:W1:Y:S02]  /*154c0*/  SHFL.UP P6, R14, R13, R12, R11 ;  /* 0x0400000c0d0e7389 */ /* 0x00006400000c000b */
[----:B01----:R-:W-:Y:S01]  /*154d0*/  ENDCOLLECTIVE ;  /* 0x000000000000791b */ /* 0x003fe20003800000 */
.L_x_4419:
[----:B------:R-:W-:Y:S01]  /*154e0*/  IMAD.MOV.U32 R12, RZ, RZ, 0x4 ;  /* 0x00000004ff0c7424 */ /* 0x000fe200078e00ff */
[----:B------:R-:W-:-:S05]  /*154f0*/  SEL R7, R14, RZ, P2 ;  /* 0x000000ff0e077207 */ /* 0x000fca0001000000 */
[----:B------:R-:W-:-:S04]  /*15500*/  IMAD.IADD R7, R6, 0x1, R7 ;  /* 0x0000000106077824 */ /* 0x000fc800078e0207 */
[----:B------:R-:W-:-:S07]  /*15510*/  IMAD.MOV.U32 R13, RZ, RZ, R7 ;  /* 0x000000ffff0d7224 */ /* 0x000fce00078e0007 */
[----:B------:R-:W-:Y:S05]  /*15520*/  WARPSYNC.COLLECTIVE R15, `(.L_x_4420) ;  /* 0x000000000f087348 */ /* 0x000fea0003c00000 */
[----:B------:R0:W1:Y:S02]  /*15530*/  SHFL.UP P6, R14, R13, R12, R11 ;  /* 0x0400000c0d0e7389 */ /* 0x00006400000c000b */
[----:B01----:R-:W-:Y:S01]  /*15540*/  ENDCOLLECTIVE ;  /* 0x000000000000791b */ /* 0x003fe20003800000 */
.L_x_4420:
[----:B------:R-:W-:Y:S01]  /*15550*/  IMAD.MOV.U32 R12, RZ, RZ, 0x8 ;  /* 0x00000008ff0c7424 */ /* 0x000fe200078e00ff */
[----:B------:R-:W-:-:S05]  /*15560*/  SEL R2, R14, RZ, P3 ;  /* 0x000000ff0e027207 */ /* 0x000fca0001800000 */
[----:B------:R-:W-:-:S04]  /*15570*/  IMAD.IADD R2, R7, 0x1, R2 ;  /* 0x0000000107027824 */ /* 0x000fc800078e0202 */
[----:B------:R-:W-:-:S07]  /*15580*/  IMAD.MOV.U32 R13, RZ, RZ, R2 ;  /* 0x000000ffff0d7224 */ /* 0x000fce00078e0002 */
[----:B------:R-:W-:Y:S05]  /*15590*/  WARPSYNC.COLLECTIVE R15, `(.L_x_4421) ;  /* 0x000000000f087348 */ /* 0x000fea0003c00000 */
[----:B------:R0:W1:Y:S02]  /*155a0*/  SHFL.UP P6, R14, R13, R12, R11 ;  /* 0x0400000c0d0e7389 */ /* 0x00006400000c000b */
[----:B01----:R-:W-:Y:S01]  /*155b0*/  ENDCOLLECTIVE ;  /* 0x000000000000791b */ /* 0x003fe20003800000 */
.L_x_4421:
[----:B------:R-:W-:Y:S01]  /*155c0*/  IMAD.MOV.U32 R12, RZ, RZ, 0x10 ;  /* 0x00000010ff0c7424 */ /* 0x000fe200078e00ff */
[----:B------:R-:W-:-:S05]  /*155d0*/  SEL R3, R14, RZ, P4 ;  /* 0x000000ff0e037207 */ /* 0x000fca0002000000 */
[----:B------:R-:W-:-:S04]  /*155e0*/  IMAD.IADD R3, R2, 0x1, R3 ;  /* 0x0000000102037824 */ /* 0x000fc800078e0203 */
[----:B------:R-:W-:-:S07]  /*155f0*/  IMAD.MOV.U32 R13, RZ, RZ, R3 ;  /* 0x000000ffff0d7224 */ /* 0x000fce00078e0003 */
[----:B------:R-:W-:Y:S05]  /*15600*/  WARPSYNC.COLLECTIVE R15, `(.L_x_4422) ;  /* 0x000000000f087348 */ /* 0x000fea0003c00000 */
[----:B------:R0:W1:Y:S02]  /*15610*/  SHFL.UP P6, R14, R13, R12, R11 ;  /* 0x0400000c0d0e7389 */ /* 0x00006400000c000b */
[----:B01----:R-:W-:Y:S01]  /*15620*/  ENDCOLLECTIVE ;  /* 0x000000000000791b */ /* 0x003fe20003800000 */
.L_x_4422:
        /* <DEDUP_REMOVED lines=8> */
.L_x_4423:
[----:B------:R-:W-:Y:S05]  /*156b0*/  BRA `(.L_x_4424) ;  /* 0xffffffc000907947 */ /* 0x000fea000383ffff */
.L_x_4326:
        /* <DEDUP_REMOVED lines=8> */
.L_x_4426:
[----:B------:R-:W-:Y:S05]  /*15740*/  BSYNC B0 ;  /* 0x0000000000007941 */ /* 0x000fea0003800000 */
.L_x_4425:
        /* <DEDUP_REMOVED lines=8> */
.L_x_4427:
[----:B------:R-:W-:Y:S01]  /*157d0*/  IMAD.MOV.U32 R12, RZ, RZ, 0x4 ;  /* 0x00000004ff0c7424 */ /* 0x000fe200078e00ff */
[----:B------:R-:W-:-:S05]  /*157e0*/  SEL R2, R14, RZ, P2 ;  /* 0x000000ff0e027207 */ /* 0x000fca0001000000 */
[----:B------:R-:W-:-:S04]  /*157f0*/  IMAD.IADD R2, R13, 0x1, R2 ;  /* 0x000000010d027824 */ /* 0x000fc800078e0202 */
[----:B------:R-:W-:-:S07]  /*15800*/  IMAD.MOV.U32 R13, RZ, RZ, R2 ;  /* 0x000000ffff0d7224 */ /* 0x000fce00078e0002 */
[----:B------:R-:W-:Y:S05]  /*15810*/  WARPSYNC.COLLECTIVE R15, `(.L_x_4428) ;  /* 0x000000000f087348 */ /* 0x000fea0003c00000 */
[----:B------:R0:W1:Y:S02]  /*15820*/  SHFL.UP P6, R14, R13, R12, R11 ;  /* 0x0400000c0d0e7389 */ /* 0x00006400000c000b */
[----:B01----:R-:W-:Y:S01]  /*15830*/  ENDCOLLECTIVE ;  /* 0x000000000000791b */ /* 0x003fe20003800000 */
.L_x_4428:
[----:B------:R-:W-:Y:S01]  /*15840*/  IMAD.MOV.U32 R12, RZ, RZ, 0x8 ;  /* 0x00000008ff0c7424 */ /* 0x000fe200078e00ff */
[----:B------:R-:W-:-:S05]  /*15850*/  SEL R3, R14, RZ, P3 ;  /* 0x000000ff0e037207 */ /* 0x000fca0001800000 */
[----:B------:R-:W-:-:S04]  /*15860*/  IMAD.IADD R3, R2, 0x1, R3 ;  /* 0x0000000102037824 */ /* 0x000fc800078e0203 */
[----:B------:R-:W-:-:S07]  /*15870*/  IMAD.MOV.U32 R13, RZ, RZ, R3 ;  /* 0x000000ffff0d7224 */ /* 0x000fce00078e0003 */
[----:B------:R-:W-:Y:S05]  /*15880*/  WARPSYNC.COLLECTIVE R15, `(.L_x_4429) ;  /* 0x000000000f087348 */ /* 0x000fea0003c00000 */
[----:B------:R0:W1:Y:S02]  /*15890*/  SHFL.UP P6, R14, R13, R12, R11 ;  /* 0x0400000c0d0e7389 */ /* 0x00006400000c000b */
[----:B01----:R-:W-:Y:S01]  /*158a0*/  ENDCOLLECTIVE ;  /* 0x000000000000791b */ /* 0x003fe20003800000 */
.L_x_4429:
[----:B------:R-:W-:Y:S01]  /*158b0*/  IMAD.MOV.U32 R12, RZ, RZ, 0x10 ;  /* 0x00000010ff0c7424 */ /* 0x000fe200078e00ff */
[----:B------:R-:W-:-:S05]  /*158c0*/  SEL R4, R14, RZ, P4 ;  /* 0x000000ff0e047207 */ /* 0x000fca0002000000 */
[----:B------:R-:W-:-:S04]  /*158d0*/  IMAD.IADD R4, R3, 0x1, R4 ;  /* 0x0000000103047824 */ /* 0x000fc800078e0204 */
[----:B------:R-:W-:-:S07]  /*158e0*/  IMAD.MOV.U32 R13, RZ, RZ, R4 ;  /* 0x000000ffff0d7224 */ /* 0x000fce00078e0004 */
[----:B------:R-:W-:Y:S05]  /*158f0*/  WARPSYNC.COLLECTIVE R15, `(.L_x_4430) ;  /* 0x000000000f087348 */ /* 0x000fea0003c00000 */
[----:B------:R0:W1:Y:S02]  /*15900*/  SHFL.UP P6, R14, R13, R12, R11 ;  /* 0x0400000c0d0e7389 */ /* 0x00006400000c000b */
[----:B01----:R-:W-:Y:S01]  /*15910*/  ENDCOLLECTIVE ;  /* 0x000000000000791b */ /* 0x003fe20003800000 */
.L_x_4430:
        /* <DEDUP_REMOVED lines=8> */
.L_x_4431:
[----:B------:R-:W-:Y:S05]  /*159a0*/  BRA `(.L_x_4432) ;  /* 0xffffffc000707947 */ /* 0x000fea000383ffff */
.L_x_4328:
[----:B------:R-:W-:Y:S01]  /*159b0*/  BSSY B0, `(.L_x_4433) ;  /* 0x0000006000007945 */ /* 0x000fe20003800000 */
[----:B------:R-:W-:Y:S01]  /*159c0*/  PLOP3.LUT P6, PT, P6, PT, PT, 0x8, 0x0 ;  /* 0x000000000000781c */ /* 0x000fe200037ce170 */
[----:B------:R-:W-:-:S12]  /*159d0*/  IMAD.MOV.U32 R15, RZ, RZ, -0x1 ;  /* 0xffffffffff0f7424 */ /* 0x000fd800078e00ff */
[----:B01----:R-:W-:Y:S05]  /*159e0*/  WARPSYNC.COLLECTIVE R15, `(.L_x_4434) ;  /* 0x000000000f087348 */ /* 0x003fea0003c00000 */
[----:B------:R-:W-:Y:S01]  /*159f0*/  VOTE.ANY R14, PT, P6 ;  /* 0x00000000000e7806 */ /* 0x000fe200030e0100 */
[----:B01----:R-:W-:Y:S06]  /*15a00*/  ENDCOLLECTIVE ;  /* 0x000000000000791b */ /* 0x003fec0003800000 */
.L_x_4434:
[----:B------:R-:W-:Y:S05]  /*15a10*/  BSYNC B0 ;  /* 0x0000000000007941 */ /* 0x000fea0003800000 */
.L_x_4433:
        /* <DEDUP_REMOVED lines=9> */
.L_x_4435:
[----:B------:R-:W-:Y:S01]  /*15ab0*/  IMAD.MOV.U32 R5, RZ, RZ, R14 ;  /* 0x000000ffff057224 */ /* 0x000fe200078e000e */
[----:B------:R-:W-:Y:S06]  /*15ac0*/  BRA `(.L_x_4436) ;  /* 0xffffffc000607947 */ /* 0x000fec000383ffff */
.L_x_4330:
[----:B------:R-:W-:Y:S01]  /*15ad0*/  BSSY B0, `(.L_x_4437) ;  /* 0x0000007000007945 */ /* 0x000fe20003800000 */
[----:B------:R-:W-:Y:S02]  /*15ae0*/  IMAD.MOV.U32 R13, RZ, RZ, R2 ;  /* 0x000000ffff0d7224 */ /* 0x000fe400078e0002 */
[----:B------:R-:W-:Y:S02]  /*15af0*/  IMAD.MOV.U32 R11, RZ, RZ, 0x1f ;  /* 0x0000001fff0b7424 */ /* 0x000fe400078e00ff */
[----:B------:R-:W-:-:S07]  /*15b00*/  IMAD.MOV.U32 R15, RZ, RZ, -0x1 ;  /* 0xffffffffff0f7424 */ /* 0x000fce00078e00ff */
[----:B0123--:R-:W-:Y:S05]  /*15b10*/  WARPSYNC.COLLECTIVE R15, `(.L_x_4438) ;  /* 0x000000000f087348 */ /* 0x00ffea0003c00000 */
[----:B------:R4:W0:Y:S02]  /*15b20*/  SHFL.IDX P6, R14, R13, R12, R11 ;  /* 0x0000000c0d0e7389 */ /* 0x00082400000c000b */
[----:B01234-:R-:W-:Y:S01]  /*15b30*/  ENDCOLLECTIVE ;  /* 0x000000000000791b */ /* 0x01ffe20003800000 */
.L_x_4438:
[----:B------:R-:W-:Y:S05]  /*15b40*/  BSYNC B0 ;  /* 0x0000000000007941 */ /* 0x000fea0003800000 */
.L_x_4437:
[----:B------:R-:W-:Y:S05]  /*15b50*/  BRA `(.L_x_4329) ;  /* 0xffffffc000587947 */ /* 0x000fea000383ffff */
.L_x_4334:
[----:B0-----:R0:W1:Y:S02]  /*15b60*/  SYNCS.PHASECHK.TRANS64.TRYWAIT P0, [R7+URZ+0x38820], R0 ;  /* 0x03882000070075a7 */ /* 0x001064000800017f */
[----:B-1----:R-:W-:Y:S05]  /*15b70*/  @!P0 NANOSLEEP.SYNCS 0x989680 ;  /* 0x009896800000895d */ /* 0x002fea0003900000 */
[----:B------:R-:W1:Y:S02]  /*15b80*/  @!P0 SYNCS.PHASECHK.TRANS64 P0, [R7+URZ+0x38820], R0 ;  /* 0x03882000070085a7 */ /* 0x000e64000800007f */
[----:B-1----:R-:W-:Y:S05]  /*15b90*/  @!P0 BRA `(.L_x_4334) ;  /* 0xfffffffc00f08947 */ /* 0x002fea000383ffff */
[----:B------:R-:W-:Y:S05]  /*15ba0*/  BRA `(.L_x_4439) ;  /* 0xffffffc400447947 */ /* 0x000fea000383ffff */
.L_x_4335:
        /* <DEDUP_REMOVED lines=8> */
[----:B0-234-:R-:W-:Y:S05]  /*15c30*/  WARPSYNC.COLLECTIVE R15, `(.L_x_4441) ;  /* 0x000000000f087348 */ /* 0x01dfea0003c00000 */
[----:B------:R1:W0:Y:S02]  /*15c40*/  SHFL.IDX P6, R14, R13, R12, R11 ;  /* 0x0000000c0d0e7389 */ /* 0x00022400000c000b */
[----:B01234-:R-:W-:Y:S01]  /*15c50*/  ENDCOLLECTIVE ;  /* 0x000000000000791b */ /* 0x01ffe20003800000 */
.L_x_4441:
[----:B------:R-:W-:Y:S05]  /*15c60*/  BSYNC B0 ;  /* 0x0000000000007941 */ /* 0x000fea0003800000 */
.L_x_4440:
[----:B------:R-:W-:Y:S05]  /*15c70*/  BRA `(.L_x_4442) ;  /* 0xffffffc4002c7947 */ /* 0x000fea000383ffff */
.L_x_4338:
[----:B------:R-:W-:Y:S01]  /*15c80*/  BSSY B1, `(.L_x_4443) ;  /* 0x0000006000017945 */ /* 0x000fe20003800000 */
[----:B------:R-:W-:-:S07]  /*15c90*/  IMAD.MOV.U32 R15, RZ, RZ, -0x1 ;  /* 0xffffffffff0f7424 */ /* 0x000fce00078e00ff */
[----:B0-234-:R-:W-:Y:S05]  /*15ca0*/  WARPSYNC.COLLECTIVE R15, `(.L_x_4444) ;  /* 0x000000000f0c7348 */ /* 0x01dfea0003c00000 */
[----:B------:R-:W-:Y:S02]  /*15cb0*/  ELECT P6, UR62, PT ;  /* 0x00000000003e782f */ /* 0x000fe400038c0000 */
[----:B------:R-:W-:Y:S01]  /*15cc0*/  MOV R14, UR62 ;  /* 0x0000003e000e7c02 */ /* 0x000fe20008000f00 */
[----:B0-234-:R-:W-:Y:S10]  /*15cd0*/  ENDCOLLECTIVE ;  /* 0x000000000000791b */ /* 0x01dff40003800000 */
.L_x_4444:
[----:B------:R-:W-:Y:S05]  /*15ce0*/  BSYNC B1 ;  /* 0x0000000000017941 */ /* 0x000fea0003800000 */
.L_x_4443:
[----:B------:R-:W-:Y:S05]  /*15cf0*/  BRA `(.L_x_4445) ;  /* 0xffffffc400247947 */ /* 0x000fea000383ffff */
.L_x_4340:
[----:B0-----:R0:W1:Y:S02]  /*15d00*/  SYNCS.PHASECHK.TRANS64.TRYWAIT P1, [R5+URZ+0x38840], R0 ;  /* 0x03884000050075a7 */ /* 0x001064000802017f */
[----:B-1----:R-:W-:Y:S05]  /*15d10*/  @!P1 NANOSLEEP.SYNCS 0x989680 ;  /* 0x009896800000995d */ /* 0x002fea0003900000 */
[----:B------:R-:W1:Y:S02]  /*15d20*/  @!P1 SYNCS.PHASECHK.TRANS64 P1, [R5+URZ+0x38840], R0 ;  /* 0x03884000050095a7 */ /* 0x000e64000802007f */
[----:B-1----:R-:W-:Y:S05]  /*15d30*/  @!P1 BRA `(.L_x_4340) ;  /* 0xfffffffc00f09947 */ /* 0x002fea000383ffff */
[----:B------:R-:W-:Y:S05]  /*15d40*/  BRA `(.L_x_4446) ;  /* 0xffffffc400447947 */ /* 0x000fea000383ffff */
.L_x_4342:
[----:B-1----:R1:W0:Y:S02]  /*15d50*/  SYNCS.PHASECHK.TRANS64.TRYWAIT P1, [R3+URZ+0x38840], R2 ;  /* 0x03884002030075a7 */ /* 0x002224000802017f */
[----:B0-----:R-:W-:Y:S05]  /*15d60*/  @!P1 NANOSLEEP.SYNCS 0x989680 ;  /* 0x009896800000995d */ /* 0x001fea0003900000 */
[----:B------:R-:W0:Y:S02]  /*15d70*/  @!P1 SYNCS.PHASECHK.TRANS64 P1, [R3+URZ+0x38840], R2 ;  /* 0x03884002030095a7 */ /* 0x000e24000802007f */
[----:B0-----:R-:W-:Y:S05]  /*15d80*/  @!P1 BRA `(.L_x_4342) ;  /* 0xfffffffc00f09947 */ /* 0x001fea000383ffff */
[----:B------:R-:W-:Y:S05]  /*15d90*/  BRA `(.L_x_4447) ;  /* 0xffffffc400507947 */ /* 0x000fea000383ffff */
.L_x_4344:
[----:B------:R0:W0:Y:S02]  /*15da0*/  SYNCS.PHASECHK.TRANS64.TRYWAIT P1, [R5+URZ+0x38860], R0 ;  /* 0x03886000050075a7 */ /* 0x000024000802017f */
[----:B0-----:R-:W-:Y:S05]  /*15db0*/  @!P1 NANOSLEEP.SYNCS 0x989680 ;  /* 0x009896800000995d */ /* 0x001fea0003900000 */
[----:B------:R-:W0:Y:S02]  /*15dc0*/  @!P1 SYNCS.PHASECHK.TRANS64 P1, [R5+URZ+0x38860], R0 ;  /* 0x03886000050095a7 */ /* 0x000e24000802007f */
[----:B0-----:R-:W-:Y:S05]  /*15dd0*/  @!P1 BRA `(.L_x_4344) ;  /* 0xfffffffc00f09947 */ /* 0x001fea000383ffff */
[----:B------:R-:W-:Y:S05]  /*15de0*/  BRA `(.L_x_4448) ;  /* 0xffffffc4004c7947 */ /* 0x000fea000383ffff */
.L_x_4449:
        /* <DEDUP_REMOVED lines=9> */
.L_x_15646:


//--------------------- .text._ZN7cutlass13device_kernelIN5flash11enable_sm90INS1_16FlashAttnFwdSm90INS1_25CollectiveMainloopFwdSm90ILi2EN4cute5tupleIJNS5_1CILi1EEES8_S8_EEENS6_IJNS7_ILi64EEESA_SA_EEELi512ENS_10bfloat16_tEfNS_4arch4Sm90ELb0ELb0ELb1ELb1ELb1ELb1ELb1ELb0ELb0ELb1ELb0ELb0EEENS1_21CollectiveEpilogueFwdINS6_IJSA_NS7_ILi512EEESA_EEES9_SC_SE_Li256ELb1ELb1ELb0ELb0EEENS1_36VarlenDynamicPersistentTileSchedulerILi64ELi64ELi256ELi128ELb0ELb1ELb1ELb0ELb1ELb1EEEEEEEEEvNT_6ParamsE --------------------------
	.section	.text._ZN7cutlass13device_kernelIN5flash11enable_sm90INS1_16FlashAttnFwdSm90INS1_25CollectiveMainloopFwdSm90ILi2EN4cute5tupleIJNS5_1CILi1EEES8_S8_EEENS6_IJNS7_ILi64EEESA_SA_EEELi512ENS_10bfloat16_tEfNS_4arch4Sm90ELb0ELb0ELb1ELb1ELb1ELb1ELb1ELb0ELb0ELb1ELb0ELb0EEENS1_21CollectiveEpilogueFwdINS6_IJSA_NS7_ILi512EEESA_EEES9_SC_SE_Li256ELb1ELb1ELb0ELb0EEENS1_36VarlenDynamicPersistentTileSchedulerILi64ELi64ELi256ELi128ELb0ELb1ELb1ELb0ELb1ELb1EEEEEEEEEvNT_6ParamsE,"ax",@progbits
	.align	128
.text._ZN7cutlass13device_kernelIN5flash11enable_sm90INS1_16FlashAttnFwdSm90INS1_25CollectiveMainloopFwdSm90ILi2EN4cute5tupleIJNS5_1CILi1EEES8_S8_EEENS6_IJNS7_ILi64EEESA_SA_EEELi512ENS_10bfloat16_tEfNS_4arch4Sm90ELb0ELb0ELb1ELb1ELb1ELb1ELb1ELb0ELb0ELb1ELb0ELb0EEENS1_21CollectiveEpilogueFwdINS6_IJSA_NS7_ILi512EEESA_EEES9_SC_SE_Li256ELb1ELb1ELb0ELb0EEENS1_36VarlenDynamicPersistentTileSchedulerILi64ELi64ELi256ELi128ELb0ELb1ELb1ELb0ELb1ELb1EEEEEEEEEvNT_6ParamsE:
        .type           _ZN7cutlass13device_kernelIN5flash11enable_sm90INS1_16FlashAttnFwdSm90INS1_25CollectiveMainloopFwdSm90ILi2EN4cute5tupleIJNS5_1CILi1EEES8_S8_EEENS6_IJNS7_ILi64EEESA_SA_EEELi512ENS_10bfloat16_tEfNS_4arch4Sm90ELb0ELb0ELb1ELb1ELb1ELb1ELb1ELb0ELb0ELb1ELb0ELb0EEENS1_21CollectiveEpilogueFwdINS6_IJSA_NS7_ILi512EEESA_EEES9_SC_SE_Li256ELb1ELb1ELb0ELb0EEENS1_36VarlenDynamicPersistentTileSchedulerILi64ELi64ELi256ELi128ELb0ELb1ELb1ELb0ELb1ELb1EEEEEEEEEvNT_6ParamsE,@function
        .size           _ZN7cutlass13device_kernelIN5flash11enable_sm90INS1_16FlashAttnFwdSm90INS1_25CollectiveMainloopFwdSm90ILi2EN4cute5tupleIJNS5_1CILi1EEES8_S8_EEENS6_IJNS7_ILi64EEESA_SA_EEELi512ENS_10bfloat16_tEfNS_4arch4Sm90ELb0ELb0ELb1ELb1ELb1ELb1ELb1ELb0ELb0ELb1ELb0ELb0EEENS1_21CollectiveEpilogueFwdINS6_IJSA_NS7_ILi512EEESA_EEES9_SC_SE_Li256ELb1ELb1ELb0ELb0EEENS1_36VarlenDynamicPersistentTileSchedulerILi64ELi64ELi256ELi128ELb0ELb1ELb1ELb0ELb1ELb1EEEEEEEEEvNT_6ParamsE,(.L_x_15647 - _ZN7cutlass13device_kernelIN5flash11enable_sm90INS1_16FlashAttnFwdSm90INS1_25CollectiveMainloopFwdSm90ILi2EN4cute5tupleIJNS5_1CILi1EEES8_S8_EEENS6_IJNS7_ILi64EEESA_SA_EEELi512ENS_10bfloat16_tEfNS_4arch4Sm90ELb0ELb0ELb1ELb1ELb1ELb1ELb1ELb0ELb0ELb1ELb0ELb0EEENS1_21CollectiveEpilogueFwdINS6_IJSA_NS7_ILi512EEESA_EEES9_SC_SE_Li256ELb1ELb1ELb0ELb0EEENS1_36VarlenDynamicPersistentTileSchedulerILi64ELi64ELi256ELi128ELb0ELb1ELb1ELb0ELb1ELb1EEEEEEEEEvNT_6ParamsE)
        .other          _ZN7cutlass13device_kernelIN5flash11enable_sm90INS1_16FlashAttnFwdSm90INS1_25CollectiveMainloopFwdSm90ILi2EN4cute5tupleIJNS5_1CILi1EEES8_S8_EEENS6_IJNS7_ILi64EEESA_SA_EEELi512ENS_10bfloat16_tEfNS_4arch4Sm90ELb0ELb0ELb1ELb1ELb1ELb1ELb1ELb0ELb0ELb1ELb0ELb0EEENS1_21CollectiveEpilogueFwdINS6_IJSA_NS7_ILi512EEESA_EEES9_SC_SE_Li256ELb1ELb1ELb0ELb0EEENS1_36VarlenDynamicPersistentTileSchedulerILi64ELi64ELi256ELi128ELb0ELb1ELb1ELb0ELb1ELb1EEEEEEEEEvNT_6ParamsE,@"STO_CUDA_ENTRY STV_DEFAULT"
_ZN7cutlass13device_kernelIN5flash11enable_sm90INS1_16FlashAttnFwdSm90INS1_25CollectiveMainloopFwdSm90ILi2EN4cute5tupleIJNS5_1CILi1EEES8_S8_EEENS6_IJNS7_ILi64EEESA_SA_EEELi512ENS_10bfloat16_tEfNS_4arch4Sm90ELb0ELb0ELb1ELb1ELb1ELb1ELb1ELb0ELb0ELb1ELb0ELb0EEENS1_21CollectiveEpilogueFwdINS6_IJSA_NS7_ILi512EEESA_EEES9_SC_SE_Li256ELb1ELb1ELb0ELb0EEENS1_36VarlenDynamicPersistentTileSchedulerILi64ELi64ELi256ELi128ELb0ELb1ELb1ELb0ELb1ELb1EEEEEEEEEvNT_6ParamsE:
        /* <DEDUP_REMOVED lines=17> */
.L_x_4451:
[----:B------:R-:W-:Y:S05]  /*0110*/  BSYNC B0 ;  /* 0x0000000000007941 */ /* 0x000fea0003800000 */
.L_x_4450:
        /* <DEDUP_REMOVED lines=12> */
[----:B------:R-:W-:Y:S01]  /*01e0*/  VOTEU.ANY UP2, P0 ;  /* 0x00000000003f7886 */ /* 0x000fe20000040100 */
        /* <DEDUP_REMOVED lines=8> */
[----:B-1----:R0:W1:Y:S01]  /*0270*/  @UP0 SYNCS.EXCH.64 URZ, [UR8+0x38800], UR4 ;  /* 0x03880004083f05b2 */ /* 0x0020620008000100 */
[----:B------:R0:W2:Y:S05]  /*0280*/  @UP1 SYNCS.EXCH.64 URZ, [UR8+0x38810], UR4 ;  /* 0x03881004083f15b2 */ /* 0x0000aa0008000100 */
[----:B------:R0:W3:Y:S02]  /*0290*/  @UP2 SYNCS.EXCH.64 URZ, [UR8+0x38820], UR6 ;  /* 0x03882006083f25b2 */ /* 0x0000e40008000100 */
        /* <DEDUP_REMOVED lines=15> */
.L_x_4452:
        /* <DEDUP_REMOVED lines=22> */
.L_x_4453:
        /* <DEDUP_REMOVED lines=18> */
.L_x_4454:
        /* <DEDUP_REMOVED lines=22> */
.L_x_4455:
        /* <DEDUP_REMOVED lines=22> */
.L_x_4456:
[----:B------:R-:W-:Y:S01]  /*08d0*/  IMAD.MOV.U32 R3, RZ, RZ, 0x1 ;  /* 0x00000001ff037424 */ /* 0x000fe200078e00ff */
[----:B------:R-:W-:Y:S01]  /*08e0*/  ISETP.NE.AND P0, PT, R4, RZ, PT ;  /* 0x000000ff0400720c */ /* 0x000fe20003f05270 */
[----:B------:R-:W-:Y:S01]  /*08f0*/  NOP ;  /* 0x0000000000007918 */ /* 0x000fe20000000000 */
[----:B------:R-:W-:Y:S01]  /*0900*/  ULDC.64 UR40, c[0x0][0x208] ;  /* 0x0000820000287ab9 */ /* 0x000fe20000000a00 */
[----:B------:R-:W-:Y:S01]  /*0910*/  BSSY B9, `(.L_x_4457) ;  /* 0x0001ae5000097945 */ /* 0x000fe20003800000 */
[----:B------:R-:W-:-:S05]  /*0920*/  SEL R3, R3, 0x2, !P0 ;  /* 0x0000000203037807 */ /* 0x000fca0004000000 */
[----:B------:R0:W-:Y:S02]  /*0930*/  STL [R1+0x8], R3 ;  /* 0x0000080301007387 */ /* 0x0001e40000100800 */
[----:B01234-:R-:W-:Y:S06]  /*0940*/  BAR.SYNC.DEFER_BLOCKING 0x0 ;  /* 0x0000000000007b1d */ /* 0x01ffec0000010000 */
[----:B------:R-:W-:Y:S05]  /*0950*/  @!P0 BRA `(.L_x_4458) ;  /* 0x0000012c00988947 */ /* 0x000fea0003800000 */
.L_x_4459:
        /* <DEDUP_REMOVED lines=19> */
[----:B------:R-:W2:Y:S01]  /*0a90*/  LDL.LU R18, [R1+0x8] ;  /* 0x0000080001127983 */ /* 0x000ea20000300800 */
[----:B------:R-:W-:Y:S01]  /*0aa0*/  VIADD R19, R0, 0xffffff80 ;  /* 0xffffff8000137836 */ /* 0x000fe20000000000 */
[----:B------:R-:W-:Y:S01]  /*0ab0*/  CS2R R22, SRZ ;  /* 0x0000000000167805 */ /* 0x000fe2000001ff00 */
[----:B------:R-:W-:Y:S02]  /*0ac0*/  IMAD.MOV.U32 R225, RZ, RZ, 0x20 ;  /* 0x00000020ffe17424 */ /* 0x000fe400078e00ff */
[----:B------:R-:W-:Y:S01]  /*0ad0*/  IMAD.MOV.U32 R186, RZ, RZ, RZ ;  /* 0x000000ffffba7224 */ /* 0x000fe200078e00ff */
[----:B------:R-:W-:-:S04]  /*0ae0*/  SHF.R.S32.HI R0, RZ, 0x1f, R19 ;  /* 0x0000001fff007819 */ /* 0x000fc80000011413 */
        /* <DEDUP_REMOVED lines=15> */
[----:B------:R-:W-:Y:S02]  /*0be0*/  LOP3.LUT R14, R7, 0x1ffffffe, RZ, 0xc0, !PT ;  /* 0x1ffffffe070e7812 */ /* 0x000fe400078ec0ff */
[----:B------:R-:W-:Y:S02]  /*0bf0*/  LEA.HI R13, R13, R220, RZ, 0x2 ;  /* 0x000000dc0d0d7211 */ /* 0x000fe400078f10ff */
[----:B------:R-:W-:Y:S01]  /*0c00*/  SHF.R.S32.HI R7, RZ, 0x2, R6 ;  /* 0x00000002ff077819 */ /* 0x000fe20000011406 */
[----:B------:R-:W-:Y:S01]  /*0c10*/  IMAD.IADD R14, R11, 0x1, -R14 ;  /* 0x000000010b0e7824 */ /* 0x000fe200078e0a0e */
[----:B------:R-:W-:Y:S02]  /*0c20*/  SHF.R.S32.HI R8, RZ, 0x1f, R6 ;  /* 0x0000001fff087819 */ /* 0x000fe40000011406 */
[----:B------:R-:W-:Y:S01]  /*0c30*/  SHF.R.S32.HI R15, RZ, 0x7, R3 ;  /* 0x00000007ff0f7819 */ /* 0x000fe20000011403 */
[----:B------:R-:W-:Y:S01]  /*0c40*/  IMAD.SHL.U32 R14, R14, 0x8, RZ ;  /* 0x000000080e0e7824 */ /* 0x000fe200078e00ff */
[----:B------:R-:W-:-:S02]  /*0c50*/  LOP3.LUT R13, R13, 0x3ffffc, RZ, 0xc0, !PT ;  /* 0x003ffffc0d0d7812 */ /* 0x000fc400078ec0ff */
[----:B------:R-:W-:Y:S01]  /*0c60*/  LEA.HI R8, R8, R7, RZ, 0x3 ;  /* 0x0000000708087211 */ /* 0x000fe200078f18ff */
[----:B------:R-:W-:Y:S01]  /*0c70*/  IMAD R16, R15, 0x100, R9 ;  /* 0x000001000f107824 */ /* 0x000fe200078e0209 */
[----:B------:R-:W-:Y:S01]  /*0c80*/  LOP3.LUT R12, R10, 0xfffffff8, RZ, 0xc0, !PT ;  /* 0xfffffff80a0c7812 */ /* 0x000fe200078ec0ff */
[----:B------:R-:W-:Y:S01]  /*0c90*/  IMAD.IADD R13, R220, 0x1, -R13 ;  /* 0x00000001dc0d7824 */ /* 0x000fe200078e0a0d */
[----:B------:R-:W-:Y:S01]  /*0ca0*/  LOP3.LUT R8, R8, 0xfffffff8, RZ, 0xc0, !PT ;  /* 0xfffffff808087812 */ /* 0x000fe200078ec0ff */
[----:B------:R-:W-:Y:S01]  /*0cb0*/  IMAD.SHL.U32 R10, R10, 0x40, RZ ;  /* 0x000000400a0a7824 */ /* 0x000fe200078e00ff */
[----:B------:R-:W-:Y:S01]  /*0cc0*/  LEA.HI R5, R5, R4, RZ, 0x5 ;  /* 0x0000000405057211 */ /* 0x000fe200078f28ff */
[----:B------:R-:W-:Y:S01]  /*0cd0*/  IMAD.IADD R12, R9, 0x1, -R12 ;  /* 0x00000001090c7824 */ /* 0x000fe200078e0a0c */
[----:B------:R-:W-:Y:S01]  /*0ce0*/  LOP3.LUT R11, R6, 0x7ffffffc, RZ, 0xc0, !PT ;  /* 0x7ffffffc060b7812 */ /* 0x000fe200078ec0ff */
[----:B------:R-:W-:Y:S01]  /*0cf0*/  IMAD R13, R13, 0x10, R16 ;  /* 0x000000100d0d7824 */ /* 0x000fe200078e0210 */
[----:B------:R-:W-:Y:S01]  /*0d00*/  SHF.R.S32.HI R5, RZ, 0x5, R5 ;  /* 0x00000005ff057819 */ /* 0x000fe20000011405 */
[----:B------:R-:W-:Y:S01]  /*0d10*/  IMAD.IADD R8, R7, 0x1, -R8 ;  /* 0x0000000107087824 */ /* 0x000fe200078e0a08 */
[----:B------:R-:W-:Y:S01]  /*0d20*/  LEA.HI R3, R3, R15, RZ, 0x1 ;  /* 0x0000000f03037211 */ /* 0x000fe200078f08ff */
[----:B------:R-:W-:Y:S01]  /*0d30*/  IMAD.IADD R11, R4, 0x1, -R11 ;  /* 0x00000001040b7824 */ /* 0x000fe200078e0a0b */
[-C--:B------:R-:W-:Y:S01]  /*0d40*/  LEA.HI R4, R0, R19.reuse, RZ, 0x3 ;  /* 0x0000001300047211 */ /* 0x080fe200078f18ff */
[----:B------:R-:W-:Y:S01]  /*0d50*/  IMAD.SHL.U32 R9, R12, 0x40, RZ ;  /* 0x000000400c097824 */ /* 0x000fe200078e00ff */
[----:B------:R-:W-:Y:S01]  /*0d60*/  LEA.HI R0, R0, R19, RZ, 0x2 ;  /* 0x0000001300007211 */ /* 0x000fe200078f10ff */
[----:B------:R-:W-:Y:S01]  /*0d70*/  IMAD.U32 R7, R13, 0x40, R14 ;  /* 0x000000400d077824 */ /* 0x000fe200078e000e */
[----:B------:R-:W-:Y:S01]  /*0d80*/  LOP3.LUT R3, R3, 0xfffffe, RZ, 0xc0, !PT ;  /* 0x00fffffe03037812 */ /* 0x000fe200078ec0ff */
[----:B------:R-:W-:Y:S01]  /*0d90*/  IMAD R194, R5, 0x10, R8 ;  /* 0x0000001005c27824 */ /* 0x000fe200078e0208 */
[----:B------:R-:W-:Y:S01]  /*0da0*/  SHF.R.S32.HI R5, RZ, 0x3, R4 ;  /* 0x00000003ff057819 */ /* 0x000fe20000011404 */
[----:B------:R-:W-:Y:S01]  /*0db0*/  IMAD.SHL.U32 R221, R11, 0x2, RZ ;  /* 0x000000020bdd7824 */ /* 0x000fe200078e00ff */
[----:B------:R-:W-:Y:S01]  /*0dc0*/  LOP3.LUT R9, R9, 0x1c0, RZ, 0xc0, !PT ;  /* 0x000001c009097812 */ /* 0x000fe200078ec0ff */
[----:B------:R0:W-:Y:S01]  /*0dd0*/  STL [R1+0x6c], R7 ;  /* 0x00006c0701007387 */ /* 0x0001e20000100800 */
[----:B------:R-:W-:Y:S01]  /*0de0*/  LOP3.LUT R4, R4, 0xfffffff8, RZ, 0xc0, !PT ;  /* 0xfffffff804047812 */ /* 0x000fe200078ec0ff */
[----:B------:R-:W-:Y:S01]  /*0df0*/  IMAD.IADD R3, R15, 0x1, -R3 ;  /* 0x000000010f037824 */ /* 0x000fe200078e0a03 */
[----:B------:R-:W-:Y:S01]  /*0e00*/  LOP3.LUT R14, R9, 0x8, R14, 0xf8, !PT ;  /* 0x00000008090e7812 */ /* 0x000fe200078ef80e */
[----:B------:R-:W-:Y:S01]  /*0e10*/  STL [R1+0x48], RZ ;  /* 0x000048ff01007387 */ /* 0x000fe20000100800 */
[--C-:B------:R-:W-:Y:S01]  /*0e20*/  SHF.R.S32.HI R187, RZ, 0x2, R0.reuse ;  /* 0x00000002ffbb7819 */ /* 0x100fe20000011400 */
[----:B------:R-:W-:Y:S01]  /*0e30*/  IMAD.SHL.U32 R222, R3, 0x100, RZ ;  /* 0x0000010003de7824 */ /* 0x000fe200078e00ff */
[----:B------:R-:W-:-:S02]  /*0e40*/  SHF.R.S32.HI R6, RZ, 0x1f, R0 ;  /* 0x0000001fff067819 */ /* 0x000fc40000011400 */
[----:B------:R-:W-:Y:S02]  /*0e50*/  SHF.R.U32.HI R9, RZ, 0x3, R9 ;  /* 0x00000003ff097819 */ /* 0x000fe40000011609 */
[----:B0-----:R-:W-:Y:S01]  /*0e60*/  LOP3.LUT R7, R10, 0x7ffffe00, RZ, 0xc0, !PT ;  /* 0x7ffffe000a077812 */ /* 0x001fe200078ec0ff */
[C---:B------:R-:W-:Y:S01]  /*0e70*/  IMAD.IADD R10, R19.reuse, 0x1, -R4 ;  /* 0x00000001130a7824 */ /* 0x040fe200078e0a04 */
[----:B------:R-:W-:Y:S02]  /*0e80*/  LOP3.LUT R0, R0, 0xfffffffc, RZ, 0xc0, !PT ;  /* 0xfffffffc00007812 */ /* 0x000fe400078ec0ff */
[----:B------:R-:W-:Y:S01]  /*0e90*/  LOP3.LUT R14, R14, R9, RZ, 0x3c, !PT ;  /* 0x000000090e0e7212 */ /* 0x000fe200078e3cff */
[----:B------:R-:W-:Y:S01]  /*0ea0*/  IMAD.SHL.U32 R192, R10, 0x8, RZ ;  /* 0x000000080ac07824 */ /* 0x000fe200078e00ff */
[----:B------:R-:W-:Y:S01]  /*0eb0*/  LEA.HI R6, R6, R187, RZ, 0x3 ;  /* 0x000000bb06067211 */ /* 0x000fe200078f18ff */
[----:B------:R-:W-:Y:S01]  /*0ec0*/  IMAD.IADD R8, R19, 0x1, -R0 ;  /* 0x0000000113087824 */ /* 0x000fe200078e0a00 */
[----:B------:R-:W-:Y:S01]  /*0ed0*/  R2P PR, R12, 0x6 ;  /* 0x000000060c007804 */ /* 0x000fe20000000000 */
[----:B------:R-:W-:Y:S01]  /*0ee0*/  VIADD R9, R187, 0x20 ;  /* 0x00000020bb097836 */ /* 0x000fe20000000000 */
[----:B------:R-:W-:Y:S01]  /*0ef0*/  LOP3.LUT R6, R6, 0xfffffff8, RZ, 0xc0, !PT ;  /* 0xfffffff806067812 */ /* 0x000fe200078ec0ff */
[----:B------:R-:W-:Y:S01]  /*0f00*/  VIADD R35, R192, 0x40 ;  /* 0x00000040c0237836 */ /* 0x000fe20000000000 */
[----:B------:R-:W-:Y:S01]  /*0f10*/  LEA.HI R0, R8, R8, RZ, 0x1 ;  /* 0x0000000808007211 */ /* 0x000fe200078f08ff */
[C---:B------:R-:W-:Y:S01]  /*0f20*/  VIADD R34, R192.reuse, 0x80 ;  /* 0x00000080c0227836 */ /* 0x040fe20000000000 */
[----:B------:R-:W-:Y:S01]  /*0f30*/  SHF.R.S32.HI R5, RZ, 0x1f, R9 ;  /* 0x0000001fff057819 */ /* 0x000fe20000011409 */
[----:B------:R-:W-:Y:S01]  /*0f40*/  VIADD R33, R192, 0xc0 ;  /* 0x000000c0c0217836 */ /* 0x000fe20000000000 */
[----:B------:R-:W-:Y:S01]  /*0f50*/  SHF.R.S32.HI R36, RZ, 0x1f, R35 ;  /* 0x0000001fff247819 */ /* 0x000fe20000011423 */
[----:B------:R-:W-:Y:S01]  /*0f60*/  IMAD.SHL.U32 R4, R9, 0x40, RZ ;  /* 0x0000004009047824 */ /* 0x000fe200078e00ff */
[----:B------:R-:W-:Y:S01]  /*0f70*/  LOP3.LUT R0, R0, 0x1ffffffe, RZ, 0xc0, !PT ;  /* 0x1ffffffe00007812 */ /* 0x000fe200078ec0ff */
[----:B------:R-:W-:Y:S01]  /*0f80*/  VIADD R32, R192, 0x100 ;  /* 0x00000100c0207836 */ /* 0x000fe20000000000 */
[----:B------:R-:W-:Y:S01]  /*0f90*/  LEA.HI R5, R5, R9, RZ, 0x3 ;  /* 0x0000000905057211 */ /* 0x000fe200078f18ff */
[C---:B------:R-:W-:Y:S01]  /*0fa0*/  IMAD.SHL.U32 R16, R8.reuse, 0x8, RZ ;  /* 0x0000000808107824 */ /* 0x040fe200078e00ff */
[----:B------:R-:W-:Y:S01]  /*0fb0*/  SHF.R.S32.HI R35, RZ, 0x1f, R34 ;  /* 0x0000001fff237819 */ /* 0x000fe20000011422 */
[----:B------:R-:W-:Y:S01]  /*0fc0*/  IMAD.SHL.U32 R184, R8, 0x4, RZ ;  /* 0x0000000408b87824 */ /* 0x000fe200078e00ff */
[----:B------:R-:W-:Y:S01]  /*0fd0*/  SHF.R.S32.HI R34, RZ, 0x1f, R33 ;  /* 0x0000001fff227819 */ /* 0x000fe20000011421 */
[----:B------:R-:W-:Y:S01]  /*0fe0*/  VIADD R31, R192, 0x140 ;  /* 0x00000140c01f7836 */ /* 0x000fe20000000000 */
[----:B------:R-:W-:Y:S01]  /*0ff0*/  LOP3.LUT R4, R4, 0x1c0, RZ, 0xc0, !PT ;  /* 0x000001c004047812 */ /* 0x000fe200078ec0ff */
[C---:B------:R-:W-:Y:S01]  /*1000*/  VIADD R30, R192.reuse, 0x180 ;  /* 0x00000180c01e7836 */ /* 0x040fe20000000000 */
[----:B------:R-:W-:Y:S01]  /*1010*/  SHF.R.S32.HI R33, RZ, 0x1f, R32 ;  /* 0x0000001fff217819 */ /* 0x000fe20000011420 */
[----:B------:R-:W-:Y:S01]  /*1020*/  VIADD R28, R192, 0x1c0 ;  /* 0x000001c0c01c7836 */ /* 0x000fe20000000000 */
[----:B------:R-:W-:Y:S01]  /*1030*/  SHF.R.S32.HI R32, RZ, 0x1f, R31 ;  /* 0x0000001fff207819 */ /* 0x000fe2000001141f */
[----:B------:R-:W-:Y:S01]  /*1040*/  VIADD R211, R16, 0xa0 ;  /* 0x000000a010d37836 */ /* 0x000fe20000000000 */
[----:B------:R-:W-:Y:S01]  /*1050*/  SHF.R.S32.HI R31, RZ, 0x1f, R30 ;  /* 0x0000001fff1f7819 */ /* 0x000fe2000001141e */
[----:B------:R-:W-:Y:S01]  /*1060*/  VIADD R193, R184, 0x10 ;  /* 0x00000010b8c17836 */ /* 0x000fe20000000000 */
[----:B------:R-:W-:Y:S01]  /*1070*/  SHF.R.S32.HI R30, RZ, 0x1f, R28 ;  /* 0x0000001fff1e7819 */ /* 0x000fe2000001141c */
[C---:B------:R-:W-:Y:S01]  /*1080*/  VIADD R210, R16.reuse, 0xc0 ;  /* 0x000000c010d27836 */ /* 0x040fe20000000000 */
[----:B------:R-:W-:Y:S01]  /*1090*/  SHF.R.U32.HI R24, RZ, 0x3, R4 ;  /* 0x00000003ff187819 */ /* 0x000fe20000011604 */
[----:B------:R-:W-:Y:S01]  /*10a0*/  VIADD R209, R16, 0xe0 ;  /* 0x000000e010d17836 */ /* 0x000fe20000000000 */
[----:B------:R-:W-:Y:S01]  /*10b0*/  SHF.R.S32.HI R20, RZ, 0x1f, R193 ;  /* 0x0000001fff147819 */ /* 0x000fe200000114c1 */
[----:B------:R-:W-:Y:S01]  /*10c0*/  IMAD.IADD R3, R8, 0x1, -R0 ;  /* 0x0000000108037824 */ /* 0x000fe200078e0a00 */
[----:B------:R-:W-:Y:S01]  /*10d0*/  LOP3.LUT R0, R4, 0x38, R16, 0xf8, !PT ;  /* 0x0000003804007812 */ /* 0x000fe200078ef810 */
[----:B------:R-:W-:Y:S01]  /*10e0*/  IMAD.SHL.U32 R5, R5, 0x40, RZ ;  /* 0x0000004005057824 */ /* 0x000fe200078e00ff */
[----:B------:R-:W-:Y:S01]  /*10f0*/  SHF.R.S32.HI R4, RZ, 0x1f, R211 ;  /* 0x0000001fff047819 */ /* 0x000fe200000114d3 */
[----:B------:R-:W-:Y:S01]  /*1100*/  IMAD.SHL.U32 R28, R193, 0x2, RZ ;  /* 0x00000002c11c7824 */ /* 0x000fe200078e00ff */
[----:B------:R-:W-:Y:S01]  /*1110*/  SHF.R.S32.HI R9, RZ, 0x1f, R210 ;  /* 0x0000001fff097819 */ /* 0x000fe200000114d2 */
[----:B------:R-:W-:Y:S01]  /*1120*/  IMAD.IADD R190, R187, 0x1, -R6 ;  /* 0x00000001bbbe7824 */ /* 0x000fe200078e0a06 */
[----:B------:R-:W-:Y:S01]  /*1130*/  SHF.R.S32.HI R6, RZ, 0x1f, R209 ;  /* 0x0000001fff067819 */ /* 0x000fe200000114d1 */
[C---:B------:R-:W-:Y:S01]  /*1140*/  VIADD R208, R16.reuse, 0x100 ;  /* 0x0000010010d07836 */ /* 0x040fe20000000000 */
[----:B------:R-:W-:Y:S01]  /*1150*/  LOP3.LUT R5, R5, 0xfffffe00, RZ, 0xc0, !PT ;  /* 0xfffffe0005057812 */ /* 0x000fe200078ec0ff */
[C---:B------:R-:W-:Y:S01]  /*1160*/  VIADD R207, R16.reuse, 0x120 ;  /* 0x0000012010cf7836 */ /* 0x040fe20000000000 */
[----:B------:R0:W-:Y:S01]  /*1170*/  STL [R1+0x58], R28 ;  /* 0x0000581c01007387 */ /* 0x0001e20000100800 */
[C---:B------:R-:W-:Y:S01]  /*1180*/  VIADD R206, R16.reuse, 0x140 ;  /* 0x0000014010ce7836 */ /* 0x040fe20000000000 */
[----:B------:R-:W-:Y:S01]  /*1190*/  SHF.L.U64.HI R30, R211, 0x1, R4 ;  /* 0x00000001d31e7819 */ /* 0x000fe20000010204 */
[C---:B------:R-:W-:Y:S01]  /*11a0*/  VIADD R205, R16.reuse, 0x160 ;  /* 0x0000016010cd7836 */ /* 0x040fe20000000000 */
[----:B------:R-:W-:Y:S01]  /*11b0*/  SHF.R.S32.HI R13, RZ, 0x1f, R208 ;  /* 0x0000001fff0d7819 */ /* 0x000fe200000114d0 */
[C---:B------:R-:W-:Y:S01]  /*11c0*/  VIADD R204, R16.reuse, 0x180 ;  /* 0x0000018010cc7836 */ /* 0x040fe20000000000 */
[----:B------:R-:W-:Y:S01]  /*11d0*/  SHF.L.U64.HI R4, R209, 0x1, R6 ;  /* 0x00000001d1047819 */ /* 0x000fe20000010206 */
[----:B------:R-:W-:Y:S01]  /*11e0*/  STL [R1+0x64], R5 ;  /* 0x0000640501007387 */ /* 0x000fe20000100800 */
[----:B------:R-:W-:Y:S01]  /*11f0*/  SHF.R.S32.HI R8, RZ, 0x1f, R207 ;  /* 0x0000001fff087819 */ /* 0x000fe200000114cf */
[----:B------:R-:W-:Y:S01]  /*1200*/  VIADD R195, R16, 0x1a0 ;  /* 0x000001a010c37836 */ /* 0x000fe20000000000 */
[----:B0-----:R-:W-:Y:S01]  /*1210*/  SHF.L.U64.HI R28, R210, 0x1, R9 ;  /* 0x00000001d21c7819 */ /* 0x001fe20000010209 */
[----:B------:R-:W-:Y:S01]  /*1220*/  STL [R1], R30 ;  /* 0x0000001e01007387 */ /* 0x000fe20000100800 */
[----:B------:R-:W-:Y:S01]  /*1230*/  SHF.R.S32.HI R15, RZ, 0x1f, R206 ;  /* 0x0000001fff0f7819 */ /* 0x000fe200000114ce */
[----:B------:R-:W-:Y:S01]  /*1240*/  IMAD R7, R220, 0x400, R7 ;  /* 0x00000400dc077824 */ /* 0x000fe200078e0207 */
[----:B------:R-:W-:Y:S01]  /*1250*/  SHF.L.U64.HI R9, R208, 0x1, R13 ;  /* 0x00000001d0097819 */ /* 0x000fe2000001020d */
[----:B------:R-:W-:Y:S01]  /*1260*/  STL [R1+0x4], R28 ;  /* 0x0000041c01007387 */ /* 0x000fe20000100800 */
[----:B------:R-:W-:Y:S01]  /*1270*/  SHF.L.U64.HI R6, R207, 0x1, R8 ;  /* 0x00000001cf067819 */ /* 0x000fe20000010208 */
[C---:B------:R-:W-:Y:S01]  /*1280*/  VIADD R216, R16.reuse, 0x1c0 ;  /* 0x000001c010d87836 */ /* 0x040fe20000000000 */
[----:B------:R-:W-:Y:S01]  /*1290*/  SHF.R.S32.HI R10, RZ, 0x1f, R205 ;  /* 0x0000001fff0a7819 */ /* 0x000fe200000114cd */
[----:B------:R0:W-:Y:S01]  /*12a0*/  STL [R1+0x8], R4 ;  /* 0x0000080401007387 */ /* 0x0001e20000100800 */
[----:B------:R-:W-:Y:S01]  /*12b0*/  SHF.R.S32.HI R21, RZ, 0x1f, R204 ;  /* 0x0000001fff157819 */ /* 0x000fe200000114cc */
[----:B------:R-:W-:Y:S01]  /*12c0*/  VIADD R215, R16, 0x1e0 ;  /* 0x000001e010d77836 */ /* 0x000fe20000000000 */
[----:B------:R-:W-:Y:S01]  /*12d0*/  SHF.R.S32.HI R12, RZ, 0x1f, R195 ;  /* 0x0000001fff0c7819 */ /* 0x000fe200000114c3 */
[----:B------:R-:W-:Y:S01]  /*12e0*/  STL [R1+0xc], R9 ;  /* 0x00000c0901007387 */ /* 0x000fe20000100800 */
[----:B------:R-:W-:Y:S01]  /*12f0*/  SHF.L.U64.HI R8, R205, 0x1, R10 ;  /* 0x00000001cd087819 */ /* 0x000fe2000001020a */
[----:B------:R-:W-:Y:S01]  /*1300*/  IMAD.IADD R7, R7, 0x1, R14 ;  /* 0x0000000107077824 */ /* 0x000fe200078e020e */
[----:B------:R-:W-:Y:S01]  /*1310*/  SHF.R.S32.HI R29, RZ, 0x1f, R216 ;  /* 0x0000001fff1d7819 */ /* 0x000fe200000114d8 */
[----:B------:R1:W-:Y:S01]  /*1320*/  STL [R1+0x10], R6 ;  /* 0x0000100601007387 */ /* 0x0003e20000100800 */
[----:B------:R-:W-:Y:S01]  /*1330*/  SHF.R.S32.HI R14, RZ, 0x1f, R215 ;  /* 0x0000001fff0e7819 */ /* 0x000fe200000114d7 */
[----:B------:R-:W-:Y:S01]  /*1340*/  IMAD R223, R7, 0x2, R2 ;  /* 0x0000000207df7824 */ /* 0x000fe200078e0202 */
[----:B0-----:R-:W-:Y:S01]  /*1350*/  SHF.L.U64.HI R4, R206, 0x1, R15 ;  /* 0x00000001ce047819 */ /* 0x001fe2000001020f */
[----:B------:R-:W-:Y:S01]  /*1360*/  VIADD R214, R16, 0x40 ;  /* 0x0000004010d67836 */ /* 0x000fe20000000000 */
[----:B------:R-:W-:Y:S01]  /*1370*/  SHF.L.U64.HI R7, R216, 0x1, R29 ;  /* 0x00000001d8077819 */ /* 0x000fe2000001021d */
[----:B------:R-:W-:Y:S01]  /*1380*/  VIADD R213, R16, 0x60 ;  /* 0x0000006010d57836 */ /* 0x000fe20000000000 */
[----:B------:R-:W-:Y:S01]  /*1390*/  LOP3.LUT R5, R5, R0, R24, 0xf6, !PT ;  /* 0x0000000005057212 */ /* 0x000fe200078ef618 */
[----:B------:R0:W-:Y:S01]  /*13a0*/  STL [R1+0x14], R4 ;  /* 0x0000140401007387 */ /* 0x0001e20000100800 */
[----:B------:R-:W-:Y:S01]  /*13b0*/  IMAD R0, R3, 0x8, R194 ;  /* 0x0000000803007824 */ /* 0x000fe200078e02c2 */
[----:B-1----:R-:W-:Y:S01]  /*13c0*/  SHF.L.U64.HI R6, R204, 0x1, R21 ;  /* 0x00000001cc067819 */ /* 0x002fe20000010215 */
[C---:B------:R-:W-:Y:S01]  /*13d0*/  VIADD R212, R16.reuse, 0x80 ;  /* 0x0000008010d47836 */ /* 0x040fe20000000000 */
[----:B------:R-:W-:Y:S01]  /*13e0*/  STL [R1+0x18], R8 ;  /* 0x0000180801007387 */ /* 0x000fe20000100800 */
[----:B------:R-:W-:Y:S01]  /*13f0*/  VIADD R226, R223, 0x36400 ;  /* 0x00036400dfe27836 */ /* 0x000fe20000000000 */
[----:B------:R-:W-:Y:S01]  /*1400*/  SEL R225, R225, 0xffffffe0, !P1 ;  /* 0xffffffe0e1e17807 */ /* 0x000fe20004800000 */
[----:B------:R-:W-:Y:S01]  /*1410*/  VIADD R19, R16, 0x20 ;  /* 0x0000002010137836 */ /* 0x000fe20000000000 */
[----:B------:R1:W-:Y:S01]  /*1420*/  STL [R1+0x1c], R6 ;  /* 0x00001c0601007387 */ /* 0x0003e20000100800 */
[----:B------:R-:W-:Y:S01]  /*1430*/  VIADD R224, R223, 0x36440 ;  /* 0x00036440dfe07836 */ /* 0x000fe20000000000 */
[----:B0-----:R-:W-:Y:S01]  /*1440*/  SHF.L.U64.HI R4, R195, 0x1, R12 ;  /* 0x00000001c3047819 */ /* 0x001fe2000001020c */
[C---:B------:R-:W-:Y:S01]  /*1450*/  @P2 VIADD R224, R226.reuse, 0xffffffc0 ;  /* 0xffffffc0e2e02836 */ /* 0x040fe20000000000 */
[----:B------:R-:W-:Y:S01]  /*1460*/  SHF.R.S32.HI R227, RZ, 0x1f, R214 ;  /* 0x0000001fffe37819 */ /* 0x000fe200000114d6 */
[----:B------:R-:W-:Y:S01]  /*1470*/  IMAD.IADD R226, R226, 0x1, R225 ;  /* 0x00000001e2e27824 */ /* 0x000fe200078e02e1 */
[----:B------:R-:W-:Y:S01]  /*1480*/  SHF.R.S32.HI R228, RZ, 0x1f, R213 ;  /* 0x0000001fffe47819 */ /* 0x000fe200000114d5 */
[----:B------:R0:W-:Y:S01]  /*1490*/  STL [R1+0x20], R4 ;  /* 0x0000200401007387 */ /* 0x0001e20000100800 */
[----:B------:R-:W-:Y:S01]  /*14a0*/  SHF.R.S32.HI R229, RZ, 0x1f, R212 ;  /* 0x0000001fffe57819 */ /* 0x000fe200000114d4 */
[----:B------:R-:W-:Y:S01]  /*14b0*/  IMAD.IADD R225, R225, 0x1, R224 ;  /* 0x00000001e1e17824 */ /* 0x000fe200078e02e0 */
[----:B-1----:R-:W-:Y:S01]  /*14c0*/  SHF.L.U64.HI R6, R215, 0x1, R14 ;  /* 0x00000001d7067819 */ /* 0x002fe2000001020e */
[----:B------:R-:W-:Y:S01]  /*14d0*/  STL [R1+0x24], R7 ;  /* 0x0000240701007387 */ /* 0x000fe20000100800 */
[----:B------:R-:W-:-:S02]  /*14e0*/  SHF.R.S32.HI R17, RZ, 0x1f, R16 ;  /* 0x0000001fff117819 */ /* 0x000fc40000011410 */
[----:B------:R-:W-:Y:S01]  /*14f0*/  SHF.R.S32.HI R191, RZ, 0x1f, R19 ;  /* 0x0000001fffbf7819 */ /* 0x000fe20000011413 */
[----:B------:R-:W-:Y:S01]  /*1500*/  STL [R1+0x28], R6 ;  /* 0x0000280601007387 */ /* 0x000fe20000100800 */
[----:B------:R-:W-:Y:S02]  /*1510*/  SHF.L.U64.HI R227, R214, 0x1, R227 ;  /* 0x00000001d6e37819 */ /* 0x000fe400000102e3 */
[----:B0-----:R-:W-:Y:S02]  /*1520*/  SHF.L.U64.HI R4, R193, 0x1, R20 ;  /* 0x00000001c1047819 */ /* 0x001fe40000010214 */
[----:B------:R-:W-:Y:S02]  /*1530*/  SHF.L.U64.HI R228, R213, 0x1, R228 ;  /* 0x00000001d5e47819 */ /* 0x000fe400000102e4 */
[----:B------:R-:W-:Y:S01]  /*1540*/  SHF.L.U64.HI R229, R212, 0x1, R229 ;  /* 0x00000001d4e57819 */ /* 0x000fe200000102e5 */
[----:B------:R0:W-:Y:S02]  /*1550*/  STL [R1+0x54], R4 ;  /* 0x0000540401007387 */ /* 0x0001e40000100800 */
[----:B0-----:R-:W-:-:S05]  /*1560*/  IMAD R4, R5, 0x2, R2 ;  /* 0x0000000205047824 */ /* 0x001fca00078e0202 */
[----:B------:R0:W-:Y:S04]  /*1570*/  STL [R1+0x5c], R4 ;  /* 0x00005c0401007387 */ /* 0x0001e80000100800 */
[----:B------:R0:W-:Y:S01]  /*1580*/  STL [R1+0x68], R0 ;  /* 0x0000680001007387 */ /* 0x0001e20000100800 */
[----:B--2---:R-:W-:Y:S01]  /*1590*/  LOP3.LUT R188, R18, 0x1, RZ, 0xfc, !PT ;  /* 0x0000000112bc7812 */ /* 0x004fe200078efcff */
[----:B0-----:R-:W-:-:S07]  /*15a0*/  IMAD.MOV.U32 R18, RZ, RZ, RZ ;  /* 0x000000ffff127224 */ /* 0x001fce00078e00ff */
.L_x_4581:
        /* <DEDUP_REMOVED lines=23> */
[----:B0-----:R-:W-:-:S02]  /*1720*/  IMAD.MOV.U32 R3, RZ, RZ, RZ ;  /* 0x000000ffff037224 */ /* 0x001fc400078e00ff */
[----:B------:R-:W-:Y:S01]  /*1730*/  IADD3.X R9, R30, UR7, RZ, P4, !PT ;  /* 0x000000071e097c10 */ /* 0x000fe2000a7fe4ff */
[----:B------:R-:W-:Y:S01]  /*1740*/  IMAD.U32 R24, RZ, RZ, UR4 ;  /* 0x00000004ff187e24 */ /* 0x000fe2000f8e00ff */
        /* <DEDUP_REMOVED lines=30> */
.L_x_4461:
[----:B------:R-:W-:Y:S02]  /*1930*/  IMAD.U32 R40, RZ, RZ, UR5 ;  /* 0x00000005ff287e24 */ /* 0x000fe4000f8e00ff */
[----:B------:R-:W-:Y:S01]  /*1940*/  IMAD.U32 R28, RZ, RZ, UR4 ;  /* 0x00000004ff1c7e24 */ /* 0x000fe2000f8e00ff */
[----:B------:R-:W-:Y:S06]  /*1950*/  @!P2 BRA `(.L_x_4462) ;  /* 0x000000000010a947 */ /* 0x000fec0003800000 */
[----:B-1----:R-:W-:-:S04]  /*1960*/  IADD3 R4, P0, R31, UR8, RZ ;  /* 0x000000081f047c10 */ /* 0x002fc8000ff1e0ff */
[----:B------:R-:W-:-:S05]  /*1970*/  IADD3.X R5, R30, UR9, RZ, P0, !PT ;  /* 0x000000091e057c10 */ /* 0x000fca00087fe4ff */
[----:B------:R0:W5:Y:S01]  /*1980*/  LDG.E R28, desc[UR40][R4.64] ;  /* 0x00000028041c7981 */ /* 0x000162000c1e1900 */
[----:B------:R-:W-:Y:S05]  /*1990*/  BRA `(.L_x_4463) ;  /* 0x0000000000107947 */ /* 0x000fea0003800000 */
.L_x_4462:
[----:B------:R-:W-:Y:S05]  /*19a0*/  @!P0 BRA `(.L_x_4463) ;  /* 0x00000000000c8947 */ /* 0x000fea0003800000 */
[----:B-1----:R-:W2:Y:S04]  /*19b0*/  LDG.E R5, desc[UR40][R8.64] ;  /* 0x0000002808057981 */ /* 0x002ea8000c1e1900 */
[----:B------:R-:W2:Y:S02]  /*19c0*/  LDG.E R28, desc[UR40][R8.64+0x4] ;  /* 0x00000428081c7981 */ /* 0x000ea4000c1e1900 */
[----:B--2---:R-:W-:-:S07]  /*19d0*/  IMAD.IADD R28, R28, 0x1, -R5 ;  /* 0x000000011c1c7824 */ /* 0x004fce00078e0a05 */
.L_x_4463:
        /* <DEDUP_REMOVED lines=55> */
.L_x_4466:
[----:B------:R-:W-:Y:S05]  /*1d50*/  BSYNC B6 ;  /* 0x0000000000067941 */ /* 0x000fea0003800000 */
.L_x_4465:
        /* <DEDUP_REMOVED lines=20> */
.L_x_4468:
[----:B------:R-:W-:Y:S05]  /*1ea0*/  BSYNC B6 ;  /* 0x0000000000067941 */ /* 0x000fea0003800000 */
.L_x_4467:
[----:B------:R-:W-:Y:S01]  /*1eb0*/  ULDC.64 UR4, c[0x0][0xaf0] ;  /* 0x0002bc0000047ab9 */ /* 0x000fe20000000a00 */
[----:B------:R-:W0:Y:S01]  /*1ec0*/  LDC R51, c[0x0][0x3f4] ;  /* 0x0000fd00ff337b82 */ /* 0x000e220000000800 */
[----:B------:R-:W-:-:S04]  /*1ed0*/  ISETP.NE.U32.AND P0, PT, RZ, UR4, PT ;  /* 0x00000004ff007c0c */ /* 0x000fc8000bf05070 */
[----:B------:R-:W-:-:S03]  /*1ee0*/  ISETP.NE.AND.EX P0, PT, RZ, UR5, PT, P0 ;  /* 0x00000005ff007c0c */ /* 0x000fc6000bf05300 */
[----:B------:R-:W1:Y:S08]  /*1ef0*/  LDC.64 R4, c[0x0][0x3f8] ;  /* 0x0000fe00ff047b82 */ /* 0x000e700000000a00 */
[----:B------:R-:W2:Y:S02]  /*1f00*/  LDC.64 R46, c[0x0][0x408] ;  /* 0x00010200ff2e7b82 */ /* 0x000ea40000000a00 */
[----:B------:R-:W-:-:S02]  /*1f10*/  @P0 IADD3 R6, P1, R31, UR4, RZ ;  /* 0x000000041f060c10 */ /* 0x000fc4000ff3e0ff */
[----:B------:R-:W-:Y:S01]  /*1f20*/  SHF.R.S32.HI R3, RZ, 0x1f, R187 ;  /* 0x0000001fff037819 */ /* 0x000fe200000114bb */
[----:B------:R-:W3:Y:S01]  /*1f30*/  S2R R12, SR_TID.X ;  /* 0x00000000000c7919 */ /* 0x000ee20000002100 */
[----:B------:R-:W-:Y:S02]  /*1f40*/  @P0 IADD3.X R7, R30, UR5, RZ, P1, !PT ;  /* 0x000000051e070c10 */ /* 0x000fe40008ffe4ff */
[--C-:B------:R-:W-:Y:S01]  /*1f50*/  SHF.R.S32.HI R185, RZ, 0x1f, R184.reuse ;  /* 0x0000001fffb97819 */ /* 0x100fe200000114b8 */
[----:B------:R-:W-:Y:S01]  /*1f60*/  IMAD.SHL.U32 R44, R190, 0x40, RZ ;  /* 0x00000040be2c7824 */ /* 0x000fe200078e00ff */
[----:B------:R-:W-:Y:S01]  /*1f70*/  ULDC UR4, c[0x0][0x2f4] ;  /* 0x0000bd0000047ab9 */ /* 0x000fe20000000800 */
[----:B------:R4:W3:Y:S01]  /*1f80*/  @P0 LDG.E R41, desc[UR40][R6.64] ;  /* 0x0000002806290981 */ /* 0x0008e2000c1e1900 */
[----:B0-----:R-:W-:Y:S02]  /*1f90*/  ISETP.GE.AND P0, PT, R16, R51, PT ;  /* 0x000000331000720c */ /* 0x001fe40003f06270 */
[----:B------:R-:W-:Y:S01]  /*1fa0*/  LOP3.LUT R44, R44, 0x1c0, RZ, 0xc0, !PT ;  /* 0x000001c02c2c7812 */ /* 0x000fe200078ec0ff */
[----:B------:R-:W0:Y:S01]  /*1fb0*/  S2R R30, SR_TID.X ;  /* 0x00000000001e7919 */ /* 0x000e220000002100 */
[-C--:B-1----:R-:W-:Y:S01]  /*1fc0*/  IMAD R0, R3, R4.reuse, RZ ;  /* 0x0000000403007224 */ /* 0x082fe200078e02ff */
[----:B------:R-:W-:Y:S01]  /*1fd0*/  SHF.L.U64.HI R42, R4, 0x6, R5 ;  /* 0x00000006042a7819 */ /* 0x000fe20000010205 */
[----:B------:R-:W-:Y:S01]  /*1fe0*/  IMAD.WIDE.U32 R20, R187, R4, R184 ;  /* 0x00000004bb147225 */ /* 0x000fe200078e00b8 */
[----:B------:R-:W-:-:S02]  /*1ff0*/  ISETP.GE.AND P2, PT, R16, UR4, PT ;  /* 0x0000000410007c0c */ /* 0x000fc4000bf46270 */
[----:B----45:R-:W-:Y:S01]  /*2000*/  SHF.R.S32.HI R7, RZ, 0x1f, R27 ;  /* 0x0000001fff077819 */ /* 0x030fe2000001141b */
[----:B------:R-:W-:Y:S01]  /*2010*/  IMAD R9, R187, R5, R0 ;  /* 0x00000005bb097224 */ /* 0x000fe200078e0200 */
[----:B------:R-:W-:Y:S01]  /*2020*/  SHF.R.S32.HI R48, RZ, 0x1f, R26 ;  /* 0x0000001fff307819 */ /* 0x000fe2000001141a */
[----:B--2---:R-:W-:Y:S01]  /*2030*/  IMAD R8, R3, R46, RZ ;  /* 0x0000002e03087224 */ /* 0x004fe200078e02ff */
[----:B------:R-:W-:Y:S01]  /*2040*/  SEL R3, R51, RZ, P0 ;  /* 0x000000ff33037207 */ /* 0x000fe20000000000 */
[----:B------:R-:W-:Y:S01]  /*2050*/  IMAD.WIDE.U32 R32, R187, R4, R16 ;  /* 0x00000004bb207225 */ /* 0x000fe200078e0010 */
[----:B------:R-:W-:Y:S02]  /*2060*/  SHF.L.U64.HI R45, R46, 0x6, R47 ;  /* 0x000000062e2d7819 */ /* 0x000fe4000001022f */
[----:B------:R-:W-:Y:S01]  /*2070*/  ISETP.GE.AND P1, PT, R19, UR4, PT ;  /* 0x0000000413007c0c */ /* 0x000fe2000bf26270 */
[----:B------:R-:W-:Y:S01]  /*2080*/  IMAD.IADD R3, R16, 0x1, R3 ;  /* 0x0000000110037824 */ /* 0x000fe200078e0203 */
[----:B------:R-:W-:Y:S01]  /*2090*/  P2R R63, PR, RZ, 0x4 ;  /* 0x00000004ff3f7803 */ /* 0x000fe20000000000 */
[----:B------:R-:W-:-:S02]  /*20a0*/  IMAD.IADD R21, R21, 0x1, R9 ;  /* 0x0000000115157824 */ /* 0x000fc400078e0209 */
[----:B------:R-:W-:Y:S01]  /*20b0*/  IMAD.IADD R33, R9, 0x1, R33 ;  /* 0x0000000109217824 */ /* 0x000fe200078e0221 */
[----:B------:R-:W-:Y:S01]  /*20c0*/  SHF.R.S32.HI R6, RZ, 0x1f, R3 ;  /* 0x0000001fff067819 */ /* 0x000fe20000011403 */
[----:B------:R-:W-:Y:S01]  /*20d0*/  IMAD R11, R187, R47, R8 ;  /* 0x0000002fbb0b7224 */ /* 0x000fe200078e0208 */
[----:B---3--:R-:W-:Y:S01]  /*20e0*/  SHF.R.U32.HI R12, RZ, 0x7, R12 ;  /* 0x00000007ff0c7819 */ /* 0x008fe2000001160c */
[C---:B------:R-:W-:Y:S01]  /*20f0*/  IMAD R8, R7.reuse, R4, RZ ;  /* 0x0000000407087224 */ /* 0x040fe200078e02ff */
[----:B------:R-:W-:Y:S01]  /*2100*/  LEA.HI R3, R6, R3, RZ, 0x3 ;  /* 0x0000000306037211 */ /* 0x000fe200078f18ff */
[----:B------:R-:W-:Y:S02]  /*2110*/  IMAD R6, R7, R46, RZ ;  /* 0x0000002e07067224 */ /* 0x000fe400078e02ff */
[----:B------:R-:W-:Y:S01]  /*2120*/  IMAD.WIDE.U32 R20, R27, R4, R20 ;  /* 0x000000041b147225 */ /* 0x000fe200078e0014 */
[----:B------:R-:W-:-:S03]  /*2130*/  LOP3.LUT R56, R3, 0xfffffff8, RZ, 0xc0, !PT ;  /* 0xfffffff803387812 */ /* 0x000fc600078ec0ff */
[----:B------:R-:W-:Y:S01]  /*2140*/  IMAD.WIDE.U32 R32, R27, R4, R32 ;  /* 0x000000041b207225 */ /* 0x000fe200078e0020 */
[----:B------:R-:W-:-:S03]  /*2150*/  SHF.R.S32.HI R61, RZ, 0x1f, R56 ;  /* 0x0000001fff3d7819 */ /* 0x000fc60000011438 */
[----:B0-----:R-:W-:Y:S02]  /*2160*/  VIADD R30, R30, 0xffffff80 ;  /* 0xffffff801e1e7836 */ /* 0x001fe40000000000 */
[----:B------:R-:W-:Y:S01]  /*2170*/  IMAD.SHL.U32 R43, R4, 0x40, RZ ;  /* 0x00000040042b7824 */ /* 0x000fe200078e00ff */
[----:B------:R-:W-:Y:S01]  /*2180*/  LOP3.LUT R4, R44, 0x18, R16, 0xf8, !PT ;  /* 0x000000182c047812 */ /* 0x000fe200078ef810 */
[----:B------:R-:W-:Y:S01]  /*2190*/  IMAD R57, R27, R47, R6 ;  /* 0x0000002f1b397224 */ /* 0x000fe200078e0206 */
[----:B------:R-:W-:Y:S01]  /*21a0*/  SHF.R.S32.HI R10, RZ, 0x1f, R30 ;  /* 0x0000001fff0a7819 */ /* 0x000fe2000001141e */
[C---:B------:R-:W-:Y:S01]  /*21b0*/  IMAD.WIDE.U32 R34, R187.reuse, R46, R184 ;  /* 0x0000002ebb227225 */ /* 0x040fe200078e00b8 */
[----:B------:R-:W-:Y:S02]  /*21c0*/  SHF.R.U32.HI R47, RZ, 0x3, R44 ;  /* 0x00000003ff2f7819 */ /* 0x000fe4000001162c */
[----:B------:R-:W-:Y:S01]  /*21d0*/  LEA.HI R10, R10, R30, RZ, 0x2 ;  /* 0x0000001e0a0a7211 */ /* 0x000fe200078f10ff */
[----:B------:R-:W-:-:S03]  /*21e0*/  IMAD.WIDE.U32 R36, R187, R46, R16 ;  /* 0x0000002ebb247225 */ /* 0x000fc600078e0010 */
[----:B------:R-:W-:Y:S01]  /*21f0*/  LOP3.LUT R10, R10, 0xfffffffc, RZ, 0xc0, !PT ;  /* 0xfffffffc0a0a7812 */ /* 0x000fe200078ec0ff */
[----:B------:R-:W-:Y:S01]  /*2200*/  IMAD R9, R27, R5, R8 ;  /* 0x000000051b097224 */ /* 0x000fe200078e0208 */
[-C--:B------:R-:W-:Y:S01]  /*2210*/  LOP3.LUT R5, R4, R47.reuse, RZ, 0x3c, !PT ;  /* 0x0000002f04057212 */ /* 0x080fe200078e3cff */
[----:B------:R-:W-:Y:S01]  /*2220*/  IMAD.IADD R35, R35, 0x1, R11 ;  /* 0x0000000123237824 */ /* 0x000fe200078e020b */
[----:B------:R-:W-:Y:S01]  /*2230*/  LOP3.LUT R4, R44, 0x38, R3, 0xf8, !PT ;  /* 0x000000382c047812 */ /* 0x000fe200078ef803 */
[----:B------:R-:W-:Y:S02]  /*2240*/  IMAD.IADD R37, R11, 0x1, R37 ;  /* 0x000000010b257824 */ /* 0x000fe400078e0225 */
[----:B------:R-:W-:Y:S01]  /*2250*/  IMAD R52, R220, 0x200, R5 ;  /* 0x00000200dc347824 */ /* 0x000fe200078e0205 */
[----:B------:R-:W-:Y:S01]  /*2260*/  LOP3.LUT R5, R4, R47, RZ, 0x3c, !PT ;  /* 0x0000002f04057212 */ /* 0x000fe200078e3cff */
[----:B------:R-:W-:-:S04]  /*2270*/  IMAD.WIDE.U32 R34, R27, R46, R34 ;  /* 0x0000002e1b227225 */ /* 0x000fc800078e0022 */
[----:B------:R-:W-:-:S04]  /*2280*/  IMAD.WIDE.U32 R36, R27, R46, R36 ;  /* 0x0000002e1b247225 */ /* 0x000fc800078e0024 */
[----:B------:R-:W-:Y:S02]  /*2290*/  IMAD.IADD R10, R30, 0x1, -R10 ;  /* 0x000000011e0a7824 */ /* 0x000fe400078e0a0a */
[----:B------:R-:W-:Y:S02]  /*22a0*/  IMAD.IADD R55, R35, 0x1, R57 ;  /* 0x0000000123377824 */ /* 0x000fe400078e0239 */
[----:B------:R-:W-:Y:S02]  /*22b0*/  IMAD.IADD R0, R29, 0x1, R28 ;  /* 0x000000011d007824 */ /* 0x000fe400078e021c */
[----:B------:R-:W-:Y:S02]  /*22c0*/  IMAD.SHL.U32 R46, R46, 0x40, RZ ;  /* 0x000000402e2e7824 */ /* 0x000fe400078e00ff */
[----:B------:R-:W-:Y:S02]  /*22d0*/  VIADD R49, R12, 0x8 ;  /* 0x000000080c317836 */ /* 0x000fe40000000000 */
[----:B------:R-:W-:-:S02]  /*22e0*/  IMAD R50, R10, 0x40, R187 ;  /* 0x000000400a327824 */ /* 0x000fc400078e02bb */
[----:B------:R-:W-:Y:S02]  /*22f0*/  IMAD.SHL.U32 R51, R51, 0x2, RZ ;  /* 0x0000000233337824 */ /* 0x000fe400078e00ff */
[----:B------:R-:W-:Y:S02]  /*2300*/  IMAD.IADD R53, R21, 0x1, R9 ;  /* 0x0000000115357824 */ /* 0x000fe400078e0209 */
[----:B------:R-:W-:Y:S02]  /*2310*/  IMAD.IADD R54, R9, 0x1, R33 ;  /* 0x0000000109367824 */ /* 0x000fe400078e0221 */
[----:B------:R-:W-:Y:S02]  /*2320*/  IMAD.IADD R57, R57, 0x1, R37 ;  /* 0x0000000139397824 */ /* 0x000fe400078e0225 */
[----:B------:R-:W-:Y:S01]  /*2330*/  IMAD R62, R220, 0x200, R5 ;  /* 0x00000200dc3e7824 */ /* 0x000fe200078e0205 */
[----:B------:R-:W-:-:S07]  /*2340*/  SHF.R.S32.HI R60, RZ, 0x1f, R41 ;  /* 0x0000001fff3c7819 */ /* 0x000fce0000011429 */
.L_x_4501:
        /* <DEDUP_REMOVED lines=59> */
[----:B------:R-:W-:Y:S01]  /*2700*/  LEA.HI.X R70, R6, UR5, R7, 0x1, P4 ;  /* 0x0000000506467c11 */ /* 0x000fe2000a0f0c07 */
[----:B------:R-:W-:Y:S01]  /*2710*/  IMAD.IADD R11, R5, 0x1, R11 ;  /* 0x00000001050b7824 */ /* 0x000fe200078e020b */
[----:B------:R-:W-:Y:S07]  /*2720*/  @!P3 BRA `(.L_x_4471) ;  /* 0x0000000800ccb947 */ /* 0x000fee0003800000 */
        /* <DEDUP_REMOVED lines=31> */
.L_x_4473:
[----:B------:R-:W-:Y:S05]  /*2920*/  BSYNC B1 ;  /* 0x0000000000017941 */ /* 0x000fea0003800000 */
.L_x_4472:
        /* <DEDUP_REMOVED lines=17> */
.L_x_4474:
[----:B------:R-:W-:Y:S01]  /*2a40*/  IMAD R64, R22, 0x8, R2 ;  /* 0x0000000816407824 */ /* 0x000fe200078e0202 */
[----:B------:R-:W-:Y:S01]  /*2a50*/  SHF.L.U32 R75, R186, 0x1f, RZ ;  /* 0x0000001fba4b7819 */ /* 0x000fe200000006ff */
[----:B------:R-:W-:Y:S03]  /*2a60*/  BSSY B1, `(.L_x_4475) ;  /* 0x0000003000017945 */ /* 0x000fe60003800000 */
[----:B------:R-:W0:Y:S02]  /*2a70*/  SYNCS.PHASECHK.TRANS64.TRYWAIT P5, [R64+URZ+0x38890], R75 ;  /* 0x0388904b400075a7 */ /* 0x000e2400080a017f */
[----:B0-----:R-:W-:Y:S05]  /*2a80*/  @!P5 BRA `(.L_x_4476) ;  /* 0x0000018c003cd947 */ /* 0x001fea0003800000 */
.L_x_4716:
[----:B------:R-:W-:Y:S05]  /*2a90*/  BSYNC B1 ;  /* 0x0000000000017941 */ /* 0x000fea0003800000 */
.L_x_4475:
[----:B------:R-:W-:-:S03]  /*2aa0*/  UMOV UR4, 0xffffffff ;  /* 0xffffffff00047882 */ /* 0x000fc60000000000 */
[----:B------:R-:W-:Y:S05]  /*2ab0*/  BRA.DIV UR4, `(.L_x_4477) ;  /* 0x0000018e04447947 */ /* 0x000fea000b800000 */
[----:B------:R-:W1:Y:S04]  /*2ac0*/  SHFL.IDX PT, R70, R70, RZ, 0x1c1f ;  /* 0x001c1fff46467589 */ /* 0x000e6800000e0000 */
[----:B------:R2:W3:Y:S02]  /*2ad0*/  SHFL.IDX PT, R14, R71, RZ, 0x1c1f ;  /* 0x001c1fff470e7589 */ /* 0x0004e400000e0000 */
.L_x_4720:
        /* <DEDUP_REMOVED lines=34> */
[----:B------:R-:W-:Y:S01]  /*2d00*/  FFMA.FTZ R81, R12, R71, -R81 ;  /* 0x000000470c517223 */ /* 0x000fe20000010851 */
[-C--:B------:R-:W-:Y:S01]  /*2d10*/  FMUL.FTZ R7, R7, R58.reuse ;  /* 0x0000003a07077220 */ /* 0x080fe20000410000 */
[----:B------:R-:W-:Y:S01]  /*2d20*/  LOP3.LUT R4, R4, 0xffff0000, RZ, 0xc0, !PT ;  /* 0xffff000004047812 */ /* 0x000fe200078ec0ff */
[----:B------:R-:W-:Y:S01]  /*2d30*/  FFMA.FTZ R79, R6, R58, -R79 ;  /* 0x0000003a064f7223 */ /* 0x000fe2000001084f */
[----:B------:R-:W-:Y:S01]  /*2d40*/  FFMA.FTZ R12, R12, R78, R13 ;  /* 0x0000004e0c0c7223 */ /* 0x000fe2000001000d */
[----:B------:R-:W-:-:S02]  /*2d50*/  IMAD.U32 R72, R72, 0x10000, RZ ;  /* 0x0001000048487824 */ /* 0x000fc400078e00ff */
[C---:B------:R-:W-:Y:S01]  /*2d60*/  FMUL.FTZ R58, R30.reuse, R76 ;  /* 0x0000004c1e3a7220 */ /* 0x040fe20000410000 */
[----:B------:R-:W-:Y:S02]  /*2d70*/  IMAD.U32 R31, R31, 0x10000, RZ ;  /* 0x000100001f1f7824 */ /* 0x000fe400078e00ff */
        /* <DEDUP_REMOVED lines=13> */
[----:B------:R-:W-:-:S07]  /*2e50*/  IMAD.MOV.U32 R7, RZ, RZ, R13 ;  /* 0x000000ffff077224 */ /* 0x000fce00078e000d */
.L_x_4482:
[----:B------:R-:W-:Y:S05]  /*2e60*/  BSYNC B2 ;  /* 0x0000000000027941 */ /* 0x000fea0003800000 */
.L_x_4481:
[----:B0-----:R4:W-:Y:S02]  /*2e70*/  ST.E.128 desc[UR40][R10.64], R4 ;  /* 0x000000040a007985 */ /* 0x0019e4000c101d28 */
.L_x_4480:
[----:B------:R-:W-:Y:S05]  /*2e80*/  BSYNC B1 ;  /* 0x0000000000017941 */ /* 0x000fea0003800000 */
.L_x_4479:
        /* <DEDUP_REMOVED lines=58> */
.L_x_4484:
[----:B------:R-:W-:Y:S05]  /*3230*/  BSYNC B1 ;  /* 0x0000000000017941 */ /* 0x000fea0003800000 */
.L_x_4483:
[----:B-1----:R1:W-:Y:S01]  /*3240*/  ST.E.128 desc[UR40][R10.64], R4 ;  /* 0x000000040a007985 */ /* 0x0023e2000c101d28 */
[----:B------:R-:W-:Y:S05]  /*3250*/  BRA `(.L_x_4478) ;  /* 0x0000000c00987947 */ /* 0x000fea0003800000 */
.L_x_4471:
        /* <DEDUP_REMOVED lines=34> */
[----:B------:R-:W-:Y:S01]  /*3480*/  PRMT R87, R87, 0x5410, R15 ;  /* 0x0000541057577816 */ /* 0x000fe2000000000f */
[----:B------:R-:W-:-:S02]  /*3490*/  IMAD.MOV.U32 R10, RZ, RZ, R28 ;  /* 0x000000ffff0a7224 */ /* 0x000fc400078e001c */
[----:B------:R-:W-:Y:S01]  /*34a0*/  IMAD.MOV.U32 R11, RZ, RZ, R29 ;  /* 0x000000ffff0b7224 */ /* 0x000fe200078e001d */
[----:B------:R-:W-:Y:S02]  /*34b0*/  PRMT R82, R9, 0x5410, R8 ;  /* 0x0000541009527816 */ /* 0x000fe40000000008 */
[----:B------:R-:W-:Y:S02]  /*34c0*/  PRMT R86, R86, 0x5410, R10 ;  /* 0x0000541056567816 */ /* 0x000fe4000000000a */
[----:B------:R-:W-:Y:S01]  /*34d0*/  PRMT R83, R11, 0x7610, R83 ;  /* 0x000076100b537816 */ /* 0x000fe20000000053 */
[----:B------:R-:W-:Y:S06]  /*34e0*/  @!P3 BRA `(.L_x_4485) ;  /* 0x000000000004b947 */ /* 0x000fec0003800000 */
[----:B------:R-:W-:Y:S01]  /*34f0*/  BPT.TRAP 0x1 ;  /* 0x000000040000795c */ /* 0x000fe20000300000 */
.L_x_4485:
[----:B------:R-:W-:Y:S01]  /*3500*/  IMAD R64, R22, 0x8, R2 ;  /* 0x0000000816407824 */ /* 0x000fe200078e0202 */
[----:B------:R-:W-:Y:S01]  /*3510*/  SHF.L.U32 R75, R186, 0x1f, RZ ;  /* 0x0000001fba4b7819 */ /* 0x000fe200000006ff */
[----:B------:R-:W-:Y:S03]  /*3520*/  BSSY B1, `(.L_x_4486) ;  /* 0x0000003000017945 */ /* 0x000fe60003800000 */
[----:B------:R-:W0:Y:S02]  /*3530*/  SYNCS.PHASECHK.TRANS64.TRYWAIT P6, [R64+URZ+0x38890], R75 ;  /* 0x0388904b400075a7 */ /* 0x000e2400080c017f */
[----:B0-----:R-:W-:Y:S05]  /*3540*/  @!P6 BRA `(.L_x_4487) ;  /* 0x0000018000e8e947 */ /* 0x001fea0003800000 */
.L_x_4721:
[----:B------:R-:W-:Y:S05]  /*3550*/  BSYNC B1 ;  /* 0x0000000000017941 */ /* 0x000fea0003800000 */
.L_x_4486:
[----:B------:R-:W-:-:S03]  /*3560*/  UMOV UR4, 0xffffffff ;  /* 0xffffffff00047882 */ /* 0x000fc60000000000 */
[----:B------:R-:W-:Y:S05]  /*3570*/  BRA.DIV UR4, `(.L_x_4488) ;  /* 0x0000018204f07947 */ /* 0x000fea000b800000 */
[----:B------:R-:W1:Y:S04]  /*3580*/  SHFL.IDX PT, R70, R70, RZ, 0x1c1f ;  /* 0x001c1fff46467589 */ /* 0x000e6800000e0000 */
[----:B------:R-:W2:Y:S02]  /*3590*/  SHFL.IDX PT, R71, R71, RZ, 0x1c1f ;  /* 0x001c1fff47477589 */ /* 0x000ea400000e0000 */
.L_x_4725:
        /* <DEDUP_REMOVED lines=10> */
[----:B------:R-:W-:-:S04]  /*3640*/  SHF.R.S32.HI R8, RZ, 0x4, R9 ;  /* 0x00000004ff087819 */ /* 0x000fc80000011409 */
[----:B------:R-:W-:-:S05]  /*3650*/  LEA.HI.SX32 R8, R3, R8, 0x1d ;  /* 0x0000000803087211 */ /* 0x000fca00078feaff */
[----:B------:R-:W-:-:S05]  /*3660*/  IMAD.SHL.U32 R77, R8, 0x8, RZ ;  /* 0x00000008084d7824 */ /* 0x000fca00078e00ff */
[----:B------:R-:W-:-:S04]  /*3670*/  LOP3.LUT R8, R44, 0x38, R77, 0xf8, !PT ;  /* 0x000000382c087812 */ /* 0x000fc800078ef84d */
[----:B------:R-:W-:-:S05]  /*3680*/  LOP3.LUT R9, R8, R47, RZ, 0x3c, !PT ;  /* 0x0000002f08097212 */ /* 0x000fca00078e3cff */
[----:B------:R-:W-:Y:S02]  /*3690*/  IMAD R8, R220, 0x200, R9 ;  /* 0x00000200dc087824 */ /* 0x000fe400078e0209 */
[----:B------:R-:W-:Y:S02]  /*36a0*/  IMAD.IADD R9, R62, 0x1, R73 ;  /* 0x000000013e097824 */ /* 0x000fe400078e0249 */
[----:B------:R-:W-:Y:S02]  /*36b0*/  IMAD.IADD R73, R73, 0x1, R8 ;  /* 0x0000000149497824 */ /* 0x000fe400078e0208 */
[--C-:B------:R-:W-:Y:S02]  /*36c0*/  IMAD R9, R9, 0x2, R2.reuse ;  /* 0x0000000209097824 */ /* 0x100fe400078e0202 */
[----:B------:R-:W-:-:S04]  /*36d0*/  IMAD R73, R73, 0x2, R2 ;  /* 0x0000000249497824 */ /* 0x000fc800078e0202 */
[----:B------:R-:W1:Y:S04]  /*36e0*/  LDS.128 R8, [R9+0x22400] ;  /* 0x0224000009087984 */ /* 0x000e680000000c00 */
        /* <DEDUP_REMOVED lines=25> */
[----:B------:R-:W-:Y:S01]  /*3880*/  LOP3.LUT R82, R81, 0xffff0000, RZ, 0xc0, !PT ;  /* 0xffff000051527812 */ /* 0x000fe200078ec0ff */
[C---:B------:R-:W-:Y:S01]  /*3890*/  FMUL.FTZ R81, R28.reuse, R79 ;  /* 0x0000004f1c517220 */ /* 0x040fe20000410000 */
[----:B------:R-:W-:Y:S01]  /*38a0*/  PRMT R78, R87, 0x5432, R78 ;  /* 0x00005432574e7816 */ /* 0x000fe2000000004e */
[-C--:B------:R-:W-:Y:S01]  /*38b0*/  FMUL.FTZ R87, R28, R83.reuse ;  /* 0x000000531c577220 */ /* 0x080fe20000410000 */
[----:B------:R-:W-:Y:S01]  /*38c0*/  LOP3.LUT R7, R9, 0xffff0000, RZ, 0xc0, !PT ;  /* 0xffff000009077812 */ /* 0x000fe200078ec0ff */
[----:B------:R-:W-:Y:S01]  /*38d0*/  FFMA.FTZ R81, R6, R83, R81 ;  /* 0x0000005306517223 */ /* 0x000fe20000010051 */
[----:B------:R-:W-:Y:S01]  /*38e0*/  PRMT R80, R86, 0x5432, R80 ;  /* 0x0000543256507816 */ /* 0x000fe20000000050 */
[----:B------:R-:W-:Y:S01]  /*38f0*/  FMUL.FTZ R86, R29, R82 ;  /* 0x000000521d567220 */ /* 0x000fe20000410000 */
[----:B------:R-:W-:Y:S01]  /*3900*/  LOP3.LUT R74, R74, 0xffff0000, RZ, 0xc0, !PT ;  /* 0xffff00004a4a7812 */ /* 0x000fe200078ec0ff */
[----:B------:R-:W-:Y:S01]  /*3910*/  FFMA.FTZ R87, R6, R79, -R87 ;  /* 0x0000004f06577223 */ /* 0x000fe20000010857 */
[----:B------:R-:W-:Y:S01]  /*3920*/  IMAD.U32 R28, R85, 0x10000, RZ ;  /* 0x00010000551c7824 */ /* 0x000fe200078e00ff */
[----:B------:R-:W-:Y:S01]  /*3930*/  LOP3.LUT R31, R15, 0xffff0000, RZ, 0xc0, !PT ;  /* 0xffff00000f1f7812 */ /* 0x000fe200078ec0ff */
[----:B------:R-:W-:-:S02]  /*3940*/  IMAD.U32 R6, R78, 0x10000, RZ ;  /* 0x000100004e067824 */ /* 0x000fc400078e00ff */
[-C--:B------:R-:W-:Y:S01]  /*3950*/  FMUL.FTZ R88, R29, R74.reuse ;  /* 0x0000004a1d587220 */ /* 0x080fe20000410000 */
[----:B------:R-:W-:Y:S01]  /*3960*/  FFMA.FTZ R86, R7, R74, -R86 ;  /* 0x0000004a07567223 */ /* 0x000fe20000010856 */
[----:B------:R-:W-:Y:S01]  /*3970*/  LOP3.LUT R74, R85, 0xffff0000, RZ, 0xc0, !PT ;  /* 0xffff0000554a7812 */ /* 0x000fe200078ec0ff */
[----:B------:R-:W-:Y:S02]  /*3980*/  IMAD.U32 R9, R11, 0x10000, RZ ;  /* 0x000100000b097824 */ /* 0x000fe400078e00ff */
[C---:B------:R-:W-:Y:S01]  /*3990*/  FMUL.FTZ R90, R30.reuse, R28 ;  /* 0x0000001c1e5a7220 */ /* 0x040fe20000410000 */
[----:B------:R-:W-:Y:S01]  /*39a0*/  FMUL.FTZ R29, R30, R6 ;  /* 0x000000061e1d7220 */ /* 0x000fe20000410000 */
[----:B------:R-:W-:Y:S01]  /*39b0*/  LOP3.LUT R78, R78, 0xffff0000, RZ, 0xc0, !PT ;  /* 0xffff00004e4e7812 */ /* 0x000fe200078ec0ff */
[----:B------:R-:W-:Y:S01]  /*39c0*/  FMUL.FTZ R30, R31, R74 ;  /* 0x0000004a1f1e7220 */ /* 0x000fe20000410000 */
[----:B------:R-:W-:Y:S01]  /*39d0*/  LOP3.LUT R11, R11, 0xffff0000, RZ, 0xc0, !PT ;  /* 0xffff00000b0b7812 */ /* 0x000fe200078ec0ff */
[C---:B------:R-:W-:Y:S01]  /*39e0*/  FFMA.FTZ R90, R9.reuse, R6, -R90 ;  /* 0x00000006095a7223 */ /* 0x040fe2000001085a */
[----:B------:R-:W-:Y:S01]  /*39f0*/  FFMA.FTZ R79, R9, R28, R29 ;  /* 0x0000001c094f7223 */ /* 0x000fe2000001001d */
[----:B------:R-:W-:Y:S01]  /*3a00*/  LOP3.LUT R12, R12, 0xffff0000, RZ, 0xc0, !PT ;  /* 0xffff00000c0c7812 */ /* 0x000fe200078ec0ff */
[C---:B------:R-:W-:Y:S01]  /*3a10*/  IMAD.U32 R28, R80.reuse, 0x10000, RZ ;  /* 0x00010000501c7824 */ /* 0x040fe200078e00ff */
[----:B------:R-:W-:Y:S01]  /*3a20*/  LOP3.LUT R9, R80, 0xffff0000, RZ, 0xc0, !PT ;  /* 0xffff000050097812 */ /* 0x000fe200078ec0ff */
[----:B------:R-:W-:Y:S01]  /*3a30*/  FFMA.FTZ R88, R7, R82, R88 ;  /* 0x0000005207587223 */ /* 0x000fe20000010058 */
[----:B------:R-:W-:-:S02]  /*3a40*/  IMAD.U32 R6, R73, 0x10000, RZ ;  /* 0x0001000049067824 */ /* 0x000fc400078e00ff */
[-C--:B------:R-:W-:Y:S01]  /*3a50*/  FMUL.FTZ R82, R31, R78.reuse ;  /* 0x0000004e1f527220 */ /* 0x080fe20000410000 */
[----:B------:R-:W-:Y:S01]  /*3a60*/  FFMA.FTZ R31, R11, R78, -R30 ;  /* 0x0000004e0b1f7223 */ /* 0x000fe2000001081e */
[----:B------:R-:W-:Y:S01]  /*3a70*/  LOP3.LUT R73, R73, 0xffff0000, RZ, 0xc0, !PT ;  /* 0xffff000049497812 */ /* 0x000fe200078ec0ff */
[C---:B------:R-:W-:Y:S01]  /*3a80*/  FMUL.FTZ R30, R13.reuse, R28 ;  /* 0x0000001c0d1e7220 */ /* 0x040fe20000410000 */
[----:B------:R-:W-:Y:S01]  /*3a90*/  LOP3.LUT R8, R8, 0xffff0000, RZ, 0xc0, !PT ;  /* 0xffff000008087812 */ /* 0x000fe200078ec0ff */
[----:B------:R-:W-:Y:S01]  /*3aa0*/  FMUL.FTZ R13, R13, R6 ;  /* 0x000000060d0d7220 */ /* 0x000fe20000410000 */
[----:B------:R-:W-:Y:S01]  /*3ab0*/  FMUL.FTZ R7, R12, R9 ;  /* 0x000000090c077220 */ /* 0x000fe20000410000 */
[----:B------:R-:W-:Y:S02]  /*3ac0*/  IMAD.U32 R15, R14, 0x10000, RZ ;  /* 0x000100000e0f7824 */ /* 0x000fe400078e00ff */
        /* <DEDUP_REMOVED lines=32> */
.L_x_4490:
[----:B------:R-:W-:Y:S05]  /*3cd0*/  BSYNC B1 ;  /* 0x0000000000017941 */ /* 0x000fea0003800000 */
.L_x_4489:
        /* <DEDUP_REMOVED lines=8> */
.L_x_4470:
[----:B------:R-:W-:-:S13]  /*3d60*/  ISETP.NE.AND P3, PT, R188, 0x3, PT ;  /* 0x00000003bc00780c */ /* 0x000fda0003f65270 */
[----:B------:R-:W-:Y:S05]  /*3d70*/  @!P3 BRA `(.L_x_4491) ;  /* 0x000000000004b947 */ /* 0x000fea0003800000 */
[----:B------:R-:W-:Y:S01]  /*3d80*/  BPT.TRAP 0x1 ;  /* 0x000000040000795c */ /* 0x000fe20000300000 */
.L_x_4491:
[----:B------:R-:W-:Y:S01]  /*3d90*/  IMAD R64, R22, 0x8, R2 ;  /* 0x0000000816407824 */ /* 0x000fe200078e0202 */
[----:B------:R-:W-:Y:S01]  /*3da0*/  SHF.L.U32 R75, R186, 0x1f, RZ ;  /* 0x0000001fba4b7819 */ /* 0x000fe200000006ff */
[----:B------:R-:W-:Y:S01]  /*3db0*/  BSSY B1, `(.L_x_4492) ;  /* 0x0000004000017945 */ /* 0x000fe20003800000 */
[----:B------:R-:W-:Y:S02]  /*3dc0*/  SHF.R.S32.HI R68, RZ, 0x1f, R66 ;  /* 0x0000001fff447819 */ /* 0x000fe40000011442 */
[----:B------:R-:W1:Y:S02]  /*3dd0*/  SYNCS.PHASECHK.TRANS64.TRYWAIT P4, [R64+URZ+0x38890], R75 ;  /* 0x0388904b400075a7 */ /* 0x000e64000808017f */
[----:B-1----:R-:W-:Y:S05]  /*3de0*/  @!P4 BRA `(.L_x_4493) ;  /* 0x0000017c0020c947 */ /* 0x002fea0003800000 */
.L_x_4726:
[----:B------:R-:W-:Y:S05]  /*3df0*/  BSYNC B1 ;  /* 0x0000000000017941 */ /* 0x000fea0003800000 */
.L_x_4492:
        /* <DEDUP_REMOVED lines=26> */
.L_x_4730:
        /* <DEDUP_REMOVED lines=18> */
.L_x_4478:
[----:B------:R-:W-:Y:S05]  /*40c0*/  BSYNC B0 ;  /* 0x0000000000007941 */ /* 0x000fea0003800000 */
.L_x_4469:
        /* <DEDUP_REMOVED lines=17> */
.L_x_4496:
[----:B------:R-:W-:Y:S05]  /*41e0*/  BSYNC B0 ;  /* 0x0000000000007941 */ /* 0x000fea0003800000 */
.L_x_4495:
[----:B------:R-:W1:Y:S01]  /*41f0*/  SYNCS.PHASECHK.TRANS64.TRYWAIT P3, [R64+URZ+0x388b0], R75 ;  /* 0x0388b04b400075a7 */ /* 0x000e62000806017f */
[----:B------:R-:W-:Y:S04]  /*4200*/  BSSY B0, `(.L_x_4497) ;  /* 0x0000002000007945 */ /* 0x000fe80003800000 */
[----:B-1----:R-:W-:Y:S05]  /*4210*/  @!P3 BRA `(.L_x_4498) ;  /* 0x00000178006cb947 */ /* 0x002fea0003800000 */
.L_x_4731:
[----:B------:R-:W-:Y:S05]  /*4220*/  BSYNC B0 ;  /* 0x0000000000007941 */ /* 0x000fea0003800000 */
.L_x_4497:
        /* <DEDUP_REMOVED lines=23> */
[----:B------:R-:W3:Y:S01]  /*43a0*/  LDL R29, [R1] ;  /* 0x00000000011d7983 */ /* 0x000ee20000100800 */
[----:B------:R-:W-:-:S03]  /*43b0*/  ULDC UR4, c[0x0][0x320] ;  /* 0x0000c80000047ab9 */ /* 0x000fc60000000800 */
[----:B------:R-:W4:Y:S01]  /*43c0*/  LDL R28, [R1+0x4] ;  /* 0x00000400011c7983 */ /* 0x000f220000100800 */
[----:B------:R-:W-:Y:S01]  /*43d0*/  ISETP.GE.AND P5, PT, R16, UR4, PT ;  /* 0x0000000410007c0c */ /* 0x000fe2000bfa6270 */
[----:B------:R-:W-:Y:S02]  /*43e0*/  IMAD R9, R22, 0x8000, R52 ;  /* 0x0000800016097824 */ /* 0x000fe400078e0234 */
[----:B------:R-:W5:Y:S02]  /*43f0*/  LDL R15, [R1+0x8] ;  /* 0x00000800010f7983 */ /* 0x000f640000100800 */
[C---:B------:R-:W-:Y:S01]  /*4400*/  IMAD R12, R9.reuse, 0x2, R2 ;  /* 0x00000002090c7824 */ /* 0x040fe200078e0202 */
[----:B------:R-:W-:Y:S01]  /*4410*/  LOP3.LUT P3, RZ, R190, 0x4, RZ, 0xc0, !PT ;  /* 0x00000004beff7812 */ /* 0x000fe2000786c0ff */
[----:B------:R-:W5:Y:S04]  /*4420*/  LDL R14, [R1+0xc] ;  /* 0x00000c00010e7983 */ /* 0x000f680000100800 */
[----:B------:R-:W5:Y:S04]  /*4430*/  LDL R58, [R1+0x10] ;  /* 0x00001000013a7983 */ /* 0x000f680000100800 */
[----:B------:R-:W1:Y:S01]  /*4440*/  @!P5 LDS.128 R4, [R12+0x400] ;  /* 0x000400000c04d984 */ /* 0x000e620000000c00 */
[----:B------:R-:W-:-:S03]  /*4450*/  VIADD R13, R9, 0x20 ;  /* 0x00000020090d7836 */ /* 0x000fc60000000000 */
[----:B------:R-:W-:Y:S01]  /*4460*/  @P3 VIADD R13, R9, 0xffffffe0 ;  /* 0xffffffe0090d3836 */ /* 0x000fe20000000000 */
[C---:B0-----:R-:W-:Y:S01]  /*4470*/  @!P5 LEA R8, P3, R16.reuse, R11, 0x1 ;  /* 0x0000000b1008d211 */ /* 0x041fe200078608ff */
[----:B------:R-:W5:Y:S02]  /*4480*/  LDL R31, [R1+0x14] ;  /* 0x00001400011f7983 */ /* 0x000f640000100800 */
[----:B------:R-:W-:Y:S01]  /*4490*/  IMAD R13, R13, 0x2, R2 ;  /* 0x000000020d0d7824 */ /* 0x000fe200078e0202 */
[----:B--2---:R-:W-:Y:S01]  /*44a0*/  @!P5 LEA.HI.X R9, R16, R10, R17, 0x1, P3 ;  /* 0x0000000a1009d211 */ /* 0x004fe200018f0c11 */
[----:B------:R-:W2:Y:S01]  /*44b0*/  LDL R30, [R1+0x18] ;  /* 0x00001800011e7983 */ /* 0x000ea20000100800 */
        /* <DEDUP_REMOVED lines=24> */
[----:B---3--:R-:W-:Y:S02]  /*4640*/  @!P3 IMAD.X R9, R10, 0x1, R29, P5 ;  /* 0x000000010a09b824 */ /* 0x008fe400028e061d */
[----:B------:R-:W3:Y:S01]  /*4650*/  LDL R29, [R1+0x1c] ;  /* 0x00001c00011d7983 */ /* 0x000ee20000100800 */
[----:B------:R-:W-:-:S03]  /*4660*/  ISETP.GE.AND P5, PT, R210, UR4, PT ;  /* 0x00000004d2007c0c */ /* 0x000fc6000bfa6270 */
[----:B-1----:R0:W-:Y:S10]  /*4670*/  @!P3 ST.E.128 desc[UR40][R8.64], R4 ;  /* 0x000000040800b985 */ /* 0x0021f4000c101d28 */
[----:B------:R-:W1:Y:S01]  /*4680*/  @!P5 LDS.128 R4, [R12+0x6400] ;  /* 0x006400000c04d984 */ /* 0x000e620000000c00 */
[----:B0-----:R-:W-:-:S05]  /*4690*/  @!P5 LEA R8, P3, R210, R11, 0x1 ;  /* 0x0000000bd208d211 */ /* 0x001fca00078608ff */
[----:B----4-:R-:W-:Y:S02]  /*46a0*/  @!P5 IMAD.X R9, R10, 0x1, R28, P3 ;  /* 0x000000010a09d824 */ /* 0x010fe400018e061c */
[----:B------:R-:W4:Y:S01]  /*46b0*/  LDL R28, [R1+0x20] ;  /* 0x00002000011c7983 */ /* 0x000f220000100800 */
[----:B------:R-:W-:-:S03]  /*46c0*/  ISETP.GE.AND P3, PT, R209, UR4, PT ;  /* 0x00000004d1007c0c */ /* 0x000fc6000bf66270 */
[----:B-1----:R0:W-:Y:S10]  /*46d0*/  @!P5 ST.E.128 desc[UR40][R8.64], R4 ;  /* 0x000000040800d985 */ /* 0x0021f4000c101d28 */
[----:B------:R-:W1:Y:S01]  /*46e0*/  @!P3 LDS.128 R4, [R13+0x6400] ;  /* 0x006400000d04b984 */ /* 0x000e620000000c00 */
[----:B0-----:R-:W-:-:S05]  /*46f0*/  @!P3 LEA R8, P5, R209, R11, 0x1 ;  /* 0x0000000bd108b211 */ /* 0x001fca00078a08ff */
[----:B-----5:R-:W-:Y:S02]  /*4700*/  @!P3 IMAD.X R9, R10, 0x1, R15, P5 ;  /* 0x000000010a09b824 */ /* 0x020fe400028e060f */
[----:B------:R-:W5:Y:S01]  /*4710*/  LDL R15, [R1+0x24] ;  /* 0x00002400010f7983 */ /* 0x000f620000100800 */
[----:B------:R-:W-:-:S03]  /*4720*/  ISETP.GE.AND P5, PT, R208, UR4, PT ;  /* 0x00000004d0007c0c */ /* 0x000fc6000bfa6270 */
[----:B-1----:R0:W-:Y:S10]  /*4730*/  @!P3 ST.E.128 desc[UR40][R8.64], R4 ;  /* 0x000000040800b985 */ /* 0x0021f4000c101d28 */
[----:B------:R-:W1:Y:S01]  /*4740*/  @!P5 LDS.128 R4, [R12+0x8400] ;  /* 0x008400000c04d984 */ /* 0x000e620000000c00 */
[----:B0-----:R-:W-:-:S05]  /*4750*/  @!P5 LEA R8, P3, R208, R11, 0x1 ;  /* 0x0000000bd008d211 */ /* 0x001fca00078608ff */
[----:B------:R-:W-:Y:S02]  /*4760*/  @!P5 IMAD.X R9, R10, 0x1, R14, P3 ;  /* 0x000000010a09d824 */ /* 0x000fe400018e060e */
[----:B------:R-:W5:Y:S01]  /*4770*/  LDL R14, [R1+0x28] ;  /* 0x00002800010e7983 */ /* 0x000f620000100800 */
        /* <DEDUP_REMOVED lines=14> */
[----:B--2---:R-:W-:Y:S01]  /*4860*/  @!P3 IMAD.X R9, R10, 0x1, R30, P5 ;  /* 0x000000010a09b824 */ /* 0x004fe200028e061e */
        /* <DEDUP_REMOVED lines=19> */
[----:B------:R-:W-:-:S05]  /*49a0*/  @!P3 IMAD.X R9, R10, 0x1, R14, P5 ;  /* 0x000000010a09b824 */ /* 0x000fca00028e060e */
[----:B-1----:R3:W-:Y:S03]  /*49b0*/  @!P3 ST.E.128 desc[UR40][R8.64], R4 ;  /* 0x000000040800b985 */ /* 0x0027e6000c101d28 */
.L_x_4500:
[----:B------:R-:W-:Y:S05]  /*49c0*/  BSYNC B0 ;  /* 0x0000000000007941 */ /* 0x000fea0003800000 */
.L_x_4499:
        /* <DEDUP_REMOVED lines=17> */
.L_x_4464:
[----:B------:R-:W3:Y:S01]  /*4ae0*/  LDL R4, [R1+0x60] ;  /* 0x0000600001047983 */ /* 0x000ee20000100800 */
[----:B------:R-:W-:Y:S01]  /*4af0*/  BSSY B0, `(.L_x_4502) ;  /* 0x0000046000007945 */ /* 0x000fe20003800000 */
        /* <DEDUP_REMOVED lines=30> */
[----:B------:R-:W-:Y:S01]  /*4ce0*/  IMAD.MOV.U32 R96, RZ, RZ, RZ ;  /* 0x000000ffff607224 */ /* 0x000fe200078e00ff */
[----:B------:R-:W-:-:S02]  /*4cf0*/  CS2R R94, SRZ ;  /* 0x00000000005e7805 */ /* 0x000fc4000001ff00 */
[----:B------:R-:W-:Y:S01]  /*4d00*/  CS2R R92, SRZ ;  /* 0x00000000005c7805 */ /* 0x000fe2000001ff00 */
[----:B------:R-:W-:Y:S01]  /*4d10*/  IMAD.MOV.U32 R91, RZ, RZ, RZ ;  /* 0x000000ffff5b7224 */ /* 0x000fe200078e00ff */
[----:B------:R-:W-:Y:S01]  /*4d20*/  CS2R R88, SRZ ;  /* 0x0000000000587805 */ /* 0x000fe2000001ff00 */
[----:B------:R-:W-:Y:S01]  /*4d30*/  IMAD.MOV.U32 R37, RZ, RZ, RZ ;  /* 0x000000ffff257224 */ /* 0x000fe200078e00ff */
        /* <DEDUP_REMOVED lines=33> */
.L_x_4503:
[----:B------:R-:W-:Y:S05]  /*4f50*/  BSYNC B0 ;  /* 0x0000000000007941 */ /* 0x000fea0003800000 */
.L_x_4502:
[----:B------:R-:W-:Y:S01]  /*4f60*/  BSSY B7, `(.L_x_4504) ;  /* 0x0000b56000077945 */ /* 0x000fe20003800000 */
[----:B--2---:R-:W-:Y:S01]  /*4f70*/  IMAD.MOV.U32 R10, RZ, RZ, RZ ;  /* 0x000000ffff0a7224 */ /* 0x004fe200078e00ff */
        /* <DEDUP_REMOVED lines=9> */
[----:B------:R-:W-:Y:S01]  /*5010*/  IMAD.MOV.U32 R0, RZ, RZ, RZ ;  /* 0x000000ffff007224 */ /* 0x000fe200078e00ff */
[----:B------:R-:W-:Y:S06]  /*5020*/  @!P0 BRA `(.L_x_4505) ;  /* 0x0000001800688947 */ /* 0x000fec0003800000 */
[----:B------:R-:W-:Y:S02]  /*5030*/  ISETP.GE.AND P1, PT, R170, 0x1, PT ;  /* 0x00000001aa00780c */ /* 0x000fe40003f26270 */
[----:B------:R-:W-:-:S11]  /*5040*/  PLOP3.LUT P0, PT, PT, PT, PT, 0x80, 0x0 ;  /* 0x000000000000781c */ /* 0x000fd60003f0f070 */
[----:B------:R-:W-:Y:S05]  /*5050*/  @!P1 BRA `(.L_x_4506) ;  /* 0x000000b400189947 */ /* 0x000fea0003800000 */
[----:B------:R-:W0:Y:S01]  /*5060*/  S2R R20, SR_TID.X ;  /* 0x0000000000147919 */ /* 0x000e220000002100 */
[----:B------:R-:W-:Y:S01]  /*5070*/  IMAD.MOV.U32 R5, RZ, RZ, 0x40000040 ;  /* 0x40000040ff057424 */ /* 0x000fe200078e00ff */
[----:B------:R-:W-:Y:S01]  /*5080*/  BAR.SYNC.DEFER_BLOCKING 0xe, 0x100 ;  /* 0x0384000000007b1d */ /* 0x000fe20000010000 */
[----:B------:R-:W-:-:S03]  /*5090*/  IMAD.MOV.U32 R7, RZ, RZ, 0x40000040 ;  /* 0x40000040ff077424 */ /* 0x000fc600078e00ff */
[----:B------:R-:W-:Y:S01]  /*50a0*/  R2UR UR5, R5 ;  /* 0x00000000050572ca */ /* 0x000fe200000e0000 */
[----:B------:R-:W-:Y:S01]  /*50b0*/  IMAD.MOV.U32 R11, RZ, RZ, 0x40000040 ;  /* 0x40000040ff0b7424 */ /* 0x000fe200078e00ff */
[----:B------:R-:W-:Y:S01]  /*50c0*/  ISETP.NE.AND P2, PT, R188, 0x3, PT ;  /* 0x00000003bc00780c */ /* 0x000fe20003f45270 */
[----:B------:R-:W-:Y:S01]  /*50d0*/  IMAD.MOV.U32 R9, RZ, RZ, 0x40000040 ;  /* 0x40000040ff097424 */ /* 0x000fe200078e00ff */
[----:B------:R-:W-:Y:S01]  /*50e0*/  R2UR UR7, R7 ;  /* 0x00000000070772ca */ /* 0x000fe200000e0000 */
[----:B------:R-:W-:Y:S01]  /*50f0*/  IMAD.MOV.U32 R7, RZ, RZ, 0x40000040 ;  /* 0x40000040ff077424 */ /* 0x000fe200078e00ff */
[----:B------:R-:W-:Y:S01]  /*5100*/  R2UR UR15, R11 ;  /* 0x000000000b0f72ca */ /* 0x000fe200000e0000 */
[----:B------:R-:W-:Y:S01]  /*5110*/  IMAD.MOV.U32 R11, RZ, RZ, 0x40000040 ;  /* 0x40000040ff0b7424 */ /* 0x000fe200078e00ff */
[----:B------:R-:W-:Y:S01]  /*5120*/  R2UR UR11, R9 ;  /* 0x00000000090b72ca */ /* 0x000fe200000e0000 */
[----:B------:R-:W-:-:S03]  /*5130*/  IMAD.MOV.U32 R9, RZ, RZ, 0x40000040 ;  /* 0x40000040ff097424 */ /* 0x000fc600078e00ff */
[----:B------:R-:W-:Y:S02]  /*5140*/  R2UR UR9, R11 ;  /* 0x000000000b0972ca */ /* 0x000fe400000e0000 */
[----:B------:R-:W-:Y:S01]  /*5150*/  R2UR UR13, R9 ;  /* 0x00000000090d72ca */ /* 0x000fe200000e0000 */
[----:B-----5:R-:W-:Y:S01]  /*5160*/  WARPGROUP.ARRIVE ;  /* 0x00000000000079c5 */ /* 0x020fe20000000000 */
        /* <DEDUP_REMOVED lines=10> */
[----:B------:R-:W-:Y:S01]  /*5210*/  SHF.R.U32.HI R4, RZ, 0x4, R0 ;  /* 0x00000004ff047819 */ /* 0x000fe20000011600 */
[----:B------:R-:W-:-:S03]  /*5220*/  VIADD R3, R3, 0x400 ;  /* 0x0000040003037836 */ /* 0x000fc60000000000 */
[----:B------:R-:W-:Y:S02]  /*5230*/  LOP3.LUT R4, R4, 0x3fff, RZ, 0xc0, !PT ;  /* 0x00003fff04047812 */ /* 0x000fe400078ec0ff */
[----:B------:R-:W-:Y:S02]  /*5240*/  SHF.R.U32.HI R3, RZ, 0x4, R3 ;  /* 0x00000004ff037819 */ /* 0x000fe40000011603 */
[----:B------:R-:W-:Y:S02]  /*5250*/  LOP3.LUT R4, R4, 0x10000, RZ, 0xfc, !PT ;  /* 0x0001000004047812 */ /* 0x000fe400078efcff */
[----:B------:R-:W-:Y:S02]  /*5260*/  LOP3.LUT R0, R3, 0x3fff, RZ, 0xc0, !PT ;  /* 0x00003fff03007812 */ /* 0x000fe400078ec0ff */
[----:B------:R-:W-:Y:S02]  /*5270*/  R2UR UR4, R4 ;  /* 0x00000000040472ca */ /* 0x000fe400000e0000 */
[----:B------:R-:W-:-:S05]  /*5280*/  LOP3.LUT R0, R0, 0x2000000, RZ, 0xfc, !PT ;  /* 0x0200000000007812 */ /* 0x000fca00078efcff */
[----:B------:R-:W-:-:S04]  /*5290*/  IMAD R6, R18, 0x1000, R0 ;  /* 0x0000100012067824 */ /* 0x000fc800078e0200 */
[C---:B------:R-:W-:Y:S01]  /*52a0*/  VIADD R10, R6.reuse, 0x100 ;  /* 0x00000100060a7836 */ /* 0x040fe20000000000 */
[C---:B------:R-:W-:Y:S01]  /*52b0*/  R2UR UR6, R6.reuse ;  /* 0x00000000060672ca */ /* 0x040fe200000e0000 */
[C---:B------:R-:W-:Y:S02]  /*52c0*/  VIADD R8, R6.reuse, 0x80 ;  /* 0x0000008006087836 */ /* 0x040fe40000000000 */
[----:B------:R-:W-:Y:S01]  /*52d0*/  VIADD R6, R6, 0x180 ;  /* 0x0000018006067836 */ /* 0x000fe20000000000 */
[----:B------:R-:W-:Y:S01]  /*52e0*/  R2UR UR14, R10 ;  /* 0x000000000a0e72ca */ /* 0x000fe200000e0000 */
[----:B------:R-:W-:Y:S01]  /*52f0*/  VIADD R10, R4, 0x2 ;  /* 0x00000002040a7836 */ /* 0x000fe20000000000 */
[----:B------:R-:W-:Y:S01]  /*5300*/  R2UR UR10, R8 ;  /* 0x00000000080a72ca */ /* 0x000fe200000e0000 */
[----:B------:R-:W-:-:S03]  /*5310*/  VIADD R8, R4, 0x4 ;  /* 0x0000000404087836 */ /* 0x000fc60000000000 */
[----:B------:R-:W-:Y:S02]  /*5320*/  R2UR UR8, R10 ;  /* 0x000000000a0872ca */ /* 0x000fe400000e0000 */
[----:B------:R-:W-:Y:S01]  /*5330*/  R2UR UR12, R8 ;  /* 0x00000000080c72ca */ /* 0x000fe200000e0000 */
[----:B------:R-:W-:Y:S01]  /*5340*/  HGMMA.64x256x16.F32.BF16 R24, gdesc[UR4].tnspB, RZ, !UPT, gsb0 ;  /* 0x43e00000041879f0 */ /* 0x000fe2000c0018ff */
[----:B------:R-:W-:Y:S01]  /*5350*/  R2UR UR6, R6 ;  /* 0x00000000060672ca */ /* 0x000fe200000e0000 */
[----:B------:R-:W-:Y:S01]  /*5360*/  VIADD R6, R4, 0x6 ;  /* 0x0000000604067836 */ /* 0x000fe20000000000 */
[----:B------:R-:W-:Y:S01]  /*5370*/  R2UR UR7, R7 ;  /* 0x00000000070772ca */ /* 0x000fe200000e0000 */
[----:B------:R-:W-:-:S03]  /*5380*/  IMAD.MOV.U32 R7, RZ, RZ, 0x40000040 ;  /* 0x40000040ff077424 */ /* 0x000fc600078e00ff */
[----:B------:R-:W-:Y:S02]  /*5390*/  R2UR UR4, R6 ;  /* 0x00000000060472ca */ /* 0x000fe400000e0000 */
[----:B------:R-:W-:Y:S01]  /*53a0*/  R2UR UR5, R7 ;  /* 0x00000000070572ca */ /* 0x000fe200000e0000 */
        /* <DEDUP_REMOVED lines=16> */
.L_x_4507:
[----:B------:R-:W-:Y:S01]  /*54b0*/  IMAD R3, R18, 0x8, R2 ;  /* 0x0000000812037824 */ /* 0x000fe200078e0202 */
[----:B------:R-:W-:Y:S01]  /*54c0*/  ISETP.GE.AND P0, PT, R170, 0x41, PT ;  /* 0x00000041aa00780c */ /* 0x000fe20003f06270 */
[----:B------:R-:W-:Y:S02]  /*54d0*/  BSSY B0, `(.L_x_4508) ;  /* 0x00000c2000007945 */ /* 0x000fe40003800000 */
[----:B------:R-:W-:-:S05]  /*54e0*/  VIADD R3, R3, 0x38860 ;  /* 0x0003886003037836 */ /* 0x000fca0000000000 */
[----:B------:R-:W-:-:S04]  /*54f0*/  PRMT R3, R189, 0x654, R3 ;  /* 0x00000654bd037816 */ /* 0x000fc80000000003 */
[----:B------:R0:W-:Y:S01]  /*5500*/  SYNCS.ARRIVE.TRANS64.RED.A1T0 RZ, [R3+URZ], RZ ;  /* 0x000000ff03ff79a7 */ /* 0x0001e2000810043f */
[----:B------:R-:W-:Y:S05]  /*5510*/  @!P0 BRA `(.L_x_4509) ;  /* 0x0000000800f48947 */ /* 0x000fea0003800000 */
[----:B------:R-:W-:-:S07]  /*5520*/  VIADD R171, R171, 0xfffffffe ;  /* 0xfffffffeabab7836 */ /* 0x000fce0000000000 */
.L_x_4511:
[----:B------:R-:W-:Y:S01]  /*5530*/  BAR.SYNC.DEFER_BLOCKING 0xe, 0x100 ;  /* 0x0384000000007b1d */ /* 0x000fe20000010000 */
[----:B01----:R-:W-:Y:S01]  /*5540*/  IMAD R3, R18, 0x40, R194 ;  /* 0x0000004012037824 */ /* 0x003fe200078e02c2 */
[----:B------:R-:W-:Y:S01]  /*5550*/  R2UR UR4, R4 ;  /* 0x00000000040472ca */ /* 0x000fe200000e0000 */
[----:B------:R-:W-:Y:S01]  /*5560*/  VIADD R18, R18, 0x1 ;  /* 0x0000000112127836 */ /* 0x000fe20000000000 */
[----:B------:R-:W-:Y:S01]  /*5570*/  R2UR UR5, R5 ;  /* 0x00000000050572ca */ /* 0x000fe200000e0000 */
[----:B------:R-:W-:Y:S02]  /*5580*/  IMAD R3, R3, 0x4, R2 ;  /* 0x0000000403037824 */ /* 0x000fe400078e0202 */
[----:B------:R-:W-:Y:S01]  /*5590*/  IMAD.MOV.U32 R13, RZ, RZ, 0x40000040 ;  /* 0x40000040ff0d7424 */ /* 0x000fe200078e00ff */
[----:B------:R-:W-:Y:S01]  /*55a0*/  ISETP.NE.AND P0, PT, R18, 0x2, PT ;  /* 0x000000021200780c */ /* 0x000fe20003f05270 */
[----:B------:R-:W-:-:S03]  /*55b0*/  IMAD.MOV.U32 R15, RZ, RZ, 0x40000040 ;  /* 0x40000040ff0f7424 */ /* 0x000fc600078e00ff */
[----:B------:R-:W-:Y:S02]  /*55c0*/  SEL R18, R18, RZ, P0 ;  /* 0x000000ff12127207 */ /* 0x000fe40000000000 */
[----:B------:R-:W-:Y:S01]  /*55d0*/  R2UR UR7, R13 ;  /* 0x000000000d0772ca */ /* 0x000fe200000e0000 */
[----:B------:R-:W-:Y:S01]  /*55e0*/  IMAD.MOV.U32 R13, RZ, RZ, 0x40000040 ;  /* 0x40000040ff0d7424 */ /* 0x000fe200078e00ff */
        /* <DEDUP_REMOVED lines=66> */
[----:B------:R-:W-:-:S02]  /*5a10*/  IMAD R12, R18, 0x1000, R0 ;  /* 0x00001000120c7824 */ /* 0x000fc400078e0200 */
[-C--:B-1----:R-:W-:Y:S01]  /*5a20*/  FMUL.FTZ R26, R26, R3.reuse ;  /* 0x000000031a1a7220 */ /* 0x082fe20000410000 */
[-C--:B------:R-:W-:Y:S01]  /*5a30*/  FMUL.FTZ R27, R27, R3.reuse ;  /* 0x000000031b1b7220 */ /* 0x080fe20000410000 */
[-C--:B------:R-:W-:Y:S01]  /*5a40*/  FMUL.FTZ R30, R30, R3.reuse ;  /* 0x000000031e1e7220 */ /* 0x080fe20000410000 */
[-C--:B------:R-:W-:Y:S01]  /*5a50*/  FMUL.FTZ R31, R31, R3.reuse ;  /* 0x000000031f1f7220 */ /* 0x080fe20000410000 */
[----:B------:R-:W-:Y:S01]  /*5a60*/  R2UR UR6, R12 ;  /* 0x000000000c0672ca */ /* 0x000fe200000e0000 */
        /* <DEDUP_REMOVED lines=60> */
[----:B------:R-:W-:-:S02]  /*5e30*/  VIADD R14, R12, 0x80 ;  /* 0x000000800c0e7836 */ /* 0x000fc40000000000 */
[----:B------:R-:W-:Y:S02]  /*5e40*/  IMAD.MOV.U32 R3, RZ, RZ, R171 ;  /* 0x000000ffff037224 */ /* 0x000fe400078e00ab */
[----:B------:R-:W-:Y:S01]  /*5e50*/  VIADD R171, R171, 0xffffffff ;  /* 0xffffffffabab7836 */ /* 0x000fe20000000000 */
[----:B------:R-:W-:Y:S02]  /*5e60*/  WARPGROUP.ARRIVE ;  /* 0x00000000000079c5 */ /* 0x000fe40000000000 */
[----:B------:R-:W-:Y:S02]  /*5e70*/  ISETP.GT.AND P1, PT, R3, RZ, PT ;  /* 0x000000ff0300720c */ /* 0x000fe40003f24270 */
[----:B------:R-:W-:Y:S02]  /*5e80*/  SEL R3, RZ, 0x1, P0 ;  /* 0x00000001ff037807 */ /* 0x000fe40000000000 */
[----:B------:R-:W-:Y:S01]  /*5e90*/  HGMMA.64x256x16.F32.BF16 R24, gdesc[UR4].tnspB, R24, gsb0 ;  /* 0x43e00000041879f0 */ /* 0x000fe20008001818 */
[----:B------:R-:W-:Y:S01]  /*5ea0*/  R2UR UR6, R14 ;  /* 0x000000000e0672ca */ /* 0x000fe200000e0000 */
[----:B------:R-:W-:Y:S01]  /*5eb0*/  VIADD R14, R12, 0x100 ;  /* 0x000001000c0e7836 */ /* 0x000fe20000000000 */
[----:B------:R-:W-:Y:S01]  /*5ec0*/  R2UR UR7, R15 ;  /* 0x000000000f0772ca */ /* 0x000fe200000e0000 */
[----:B------:R-:W-:Y:S01]  /*5ed0*/  IMAD.MOV.U32 R15, RZ, RZ, 0x40000040 ;  /* 0x40000040ff0f7424 */ /* 0x000fe200078e00ff */
[----:B------:R-:W-:Y:S01]  /*5ee0*/  R2UR UR4, R10 ;  /* 0x000000000a0472ca */ /* 0x000fe200000e0000 */
[----:B------:R-:W-:Y:S01]  /*5ef0*/  VIADD R12, R12, 0x180 ;  /* 0x000001800c0c7836 */ /* 0x000fe20000000000 */
[----:B------:R-:W-:-:S02]  /*5f00*/  R2UR UR5, R11 ;  /* 0x000000000b0572ca */ /* 0x000fc400000e0000 */
[----:B------:R-:W-:Y:S01]  /*5f10*/  LOP3.LUT R23, R23, R3, RZ, 0x3c, !PT ;  /* 0x0000000317177212 */ /* 0x000fe200078e3cff */
[----:B------:R-:W-:Y:S02]  /*5f20*/  WARPGROUP.DEPBAR.LE gsb0, 0x0 ;  /* 0x00008000000079c5 */ /* 0x000fe40000010000 */
[----:B------:R-:W-:-:S15]  /*5f30*/  WARPGROUP.ARRIVE ;  /* 0x00000000000079c5 */ /* 0x000fde0000000000 */
[----:B------:R-:W-:-:S01]  /*5f40*/  NOP ;  /* 0x0000000000007918 */ /* 0x000fc20000000000 */
[----:B------:R-:W-:Y:S01]  /*5f50*/  HGMMA.64x256x16.F32.BF16 R24, gdesc[UR4].tnspB, R24, gsb0 ;  /* 0x43e00000041879f0 */ /* 0x000fe20008001818 */
[----:B------:R-:W-:Y:S02]  /*5f60*/  R2UR UR6, R14 ;  /* 0x000000000e0672ca */ /* 0x000fe400000e0000 */
[----:B------:R-:W-:Y:S02]  /*5f70*/  R2UR UR7, R15 ;  /* 0x000000000f0772ca */ /* 0x000fe400000e0000 */
[----:B------:R-:W-:Y:S02]  /*5f80*/  R2UR UR4, R8 ;  /* 0x00000000080472ca */ /* 0x000fe400000e0000 */
[----:B------:R-:W-:Y:S01]  /*5f90*/  R2UR UR5, R9 ;  /* 0x00000000090572ca */ /* 0x000fe200000e0000 */
[----:B------:R-:W-:Y:S02]  /*5fa0*/  WARPGROUP.DEPBAR.LE gsb0, 0x0 ;  /* 0x00008000000079c5 */ /* 0x000fe40000010000 */
[----:B------:R-:W-:-:S15]  /*5fb0*/  WARPGROUP.ARRIVE ;  /* 0x00000000000079c5 */ /* 0x000fde0000000000 */
[----:B------:R-:W-:-:S03]  /*5fc0*/  NOP ;  /* 0x0000000000007918 */ /* 0x000fc60000000000 */
        /* <DEDUP_REMOVED lines=8> */
[----:B------:R-:W-:Y:S03]  /*6050*/  HGMMA.64x256x16.F32.BF16 R24, gdesc[UR4].tnspB, R24, gsb0 ;  /* 0x43e00000041879f0 */ /* 0x000fe60008001818 */
[----:B------:R-:W-:Y:S02]  /*6060*/  WARPGROUP.DEPBAR.LE gsb0, 0x0 ;  /* 0x00008000000079c5 */ /* 0x000fe40000010000 */
[----:B------:R-:W-:Y:S06]  /*6070*/  BAR.ARV 0xf, 0x100 ;  /* 0x03c4000000007b1d */ /* 0x000fec0000002000 */
[----:B------:R-:W-:Y:S05]  /*6080*/  @!P2 BRA `(.L_x_4510) ;  /* 0x000000000004a947 */ /* 0x000fea0003800000 */
[----:B------:R-:W-:Y:S01]  /*6090*/  BPT.TRAP 0x1 ;  /* 0x000000040000795c */ /* 0x000fe20000300000 */
.L_x_4510:
[----:B------:R-:W-:-:S04]  /*60a0*/  IMAD R3, R18, 0x8, R2 ;  /* 0x0000000812037824 */ /* 0x000fc800078e0202 */
[----:B------:R-:W-:-:S05]  /*60b0*/  VIADD R3, R3, 0x38860 ;  /* 0x0003886003037836 */ /* 0x000fca0000000000 */
[----:B------:R-:W-:-:S04]  /*60c0*/  PRMT R3, R189, 0x654, R3 ;  /* 0x00000654bd037816 */ /* 0x000fc80000000003 */
[----:B------:R1:W-:Y:S01]  /*60d0*/  SYNCS.ARRIVE.TRANS64.RED.A1T0 RZ, [R3+URZ], RZ ;  /* 0x000000ff03ff79a7 */ /* 0x0003e2000810043f */
[----:B------:R-:W-:Y:S05]  /*60e0*/  @P1 BRA `(.L_x_4511) ;  /* 0xfffffff400101947 */ /* 0x000fea000383ffff */
.L_x_4509:
[----:B------:R-:W-:Y:S05]  /*60f0*/  BSYNC B0 ;  /* 0x0000000000007941 */ /* 0x000fea0003800000 */
.L_x_4508:
[----:B------:R-:W-:Y:S01]  /*6100*/  BAR.SYNC.DEFER_BLOCKING 0xe, 0x100 ;  /* 0x0384000000007b1d */ /* 0x000fe20000010000 */
[C---:B01----:R-:W-:Y:S01]  /*6110*/  IMAD R3, R18.reuse, 0x40, R194 ;  /* 0x0000004012037824 */ /* 0x043fe200078e02c2 */
[----:B------:R-:W-:Y:S01]  /*6120*/  PLOP3.LUT P0, PT, PT, PT, PT, 0x8, 0x0 ;  /* 0x000000000000781c */ /* 0x000fe20003f0e170 */
[----:B------:R-:W-:Y:S02]  /*6130*/  VIADD R18, R18, 0x1 ;  /* 0x0000000112127836 */ /* 0x000fe40000000000 */
[----:B------:R-:W-:-:S03]  /*6140*/  IMAD R3, R3, 0x4, R2 ;  /* 0x0000000403037824 */ /* 0x000fc600078e0202 */
[----:B------:R-:W-:-:S04]  /*6150*/  ISETP.NE.AND P1, PT, R18, 0x2, PT ;  /* 0x000000021200780c */ /* 0x000fc80003f25270 */
[----:B------:R-:W-:Y:S01]  /*6160*/  SEL R18, R18, RZ, P1 ;  /* 0x000000ff12127207 */ /* 0x000fe20000800000 */
        /* <DEDUP_REMOVED lines=130> */
[----:B------:R-:W-:-:S04]  /*6990*/  SEL R2, RZ, 0x1, P1 ;  /* 0x00000001ff027807 */ /* 0x000fc80000800000 */
[----:B------:R-:W-:Y:S01]  /*69a0*/  LOP3.LUT R23, R23, R2, RZ, 0x3c, !PT ;  /* 0x0000000217177212 */ /* 0x000fe200078e3cff */
[----:B------:R-:W-:Y:S06]  /*69b0*/  BAR.ARV 0xf, 0x100 ;  /* 0x03c4000000007b1d */ /* 0x000fec0000002000 */
[----:B------:R-:W-:Y:S05]  /*69c0*/  BRA `(.L_x_4506) ;  /* 0x0000009800bc7947 */ /* 0x000fea0003800000 */
.L_x_4505:
        /* <DEDUP_REMOVED lines=36> */
.L_x_4513:
[----:B------:R-:W-:Y:S05]  /*6c10*/  BSYNC B6 ;  /* 0x0000000000067941 */ /* 0x000fea0003800000 */
.L_x_4512:
        /* <DEDUP_REMOVED lines=13> */
.L_x_4517:
[----:B-1----:R1:W2:Y:S02]  /*6cf0*/  SYNCS.PHASECHK.TRANS64.TRYWAIT P0, [R2+URZ+0x38800], R3 ;  /* 0x03880003020075a7 */ /* 0x0022a4000800017f */
[----:B--2---:R-:W-:Y:S05]  /*6d00*/  @!P0 NANOSLEEP.SYNCS 0x989680 ;  /* 0x009896800000895d */ /* 0x004fea0003900000 */
[----:B------:R-:W2:Y:S02]  /*6d10*/  @!P0 SYNCS.PHASECHK.TRANS64 P0, [R2+URZ+0x38800], R3 ;  /* 0x03880003020085a7 */ /* 0x000ea4000800007f */
[----:B--2---:R-:W-:Y:S05]  /*6d20*/  @!P0 BRA `(.L_x_4517) ;  /* 0xfffffffc00f08947 */ /* 0x004fea000383ffff */
.L_x_4516:
[----:B------:R-:W-:Y:S05]  /*6d30*/  BSYNC B0 ;  /* 0x0000000000007941 */ /* 0x000fea0003800000 */
.L_x_4515:
[----:B------:R-:W-:Y:S05]  /*6d40*/  BRA `(.L_x_4518) ;  /* 0x0000002000b87947 */ /* 0x000fea0003800000 */
.L_x_4514:
        /* <DEDUP_REMOVED lines=37> */
.L_x_4520:
[----:B------:R-:W-:Y:S05]  /*6fa0*/  BSYNC B6 ;  /* 0x0000000000067941 */ /* 0x000fea0003800000 */
.L_x_4519:
        /* <DEDUP_REMOVED lines=11> */
.L_x_4737:
        /* <DEDUP_REMOVED lines=12> */
[----:B------:R-:W-:Y:S01]  /*7120*/  IMAD.IADD R21, R7, 0x1, -R6 ;  /* 0x0000000107157824 */ /* 0x000fe200078e0a06 */
[----:B------:R-:W-:-:S04]  /*7130*/  CS2R R6, SRZ ;  /* 0x0000000000067805 */ /* 0x000fc8000001ff00 */
[----:B------:R-:W-:Y:S01]  /*7140*/  SHF.L.U32 R31, R21, 0x1f, RZ ;  /* 0x0000001f151f7819 */ /* 0x000fe200000006ff */
[----:B------:R-:W-:Y:S06]  /*7150*/  @P0 BRA `(.L_x_4525) ;  /* 0x0000000000500947 */ /* 0x000fec0003800000 */
[----:B------:R-:W4:Y:S01]  /*7160*/  LDL R30, [R1+0x58] ;  /* 0x00005800011e7983 */ /* 0x000f220000100800 */
[----:B------:R-:W-:-:S03]  /*7170*/  ULDC UR4, c[0x0][0x3f4] ;  /* 0x0000fd0000047ab9 */ /* 0x000fc60000000800 */
[----:B------:R-:W4:Y:S01]  /*7180*/  LDL R20, [R1+0x54] ;  /* 0x0000540001147983 */ /* 0x000f220000100800 */
[----:B------:R-:W-:Y:S01]  /*7190*/  ISETP.GE.AND P3, PT, R193, UR4, PT ;  /* 0x00000004c1007c0c */ /* 0x000fe2000bf66270 */
[----:B--2---:R-:W-:Y:S01]  /*71a0*/  IMAD.MOV.U32 R8, RZ, RZ, R0 ;  /* 0x000000ffff087224 */ /* 0x004fe200078e0000 */
[----:B------:R-:W-:Y:S01]  /*71b0*/  ISETP.GE.AND P2, PT, R184, UR4, PT ;  /* 0x00000004b8007c0c */ /* 0x000fe2000bf46270 */
[----:B-1----:R-:W-:Y:S02]  /*71c0*/  IMAD.MOV.U32 R9, RZ, RZ, R3 ;  /* 0x000000ffff097224 */ /* 0x002fe400078e0003 */
[----:B---3--:R-:W-:Y:S01]  /*71d0*/  IMAD.MOV.U32 R15, RZ, RZ, R5 ;  /* 0x000000ffff0f7224 */ /* 0x008fe200078e0005 */
[----:B------:R-:W-:-:S09]  /*71e0*/  CS2R R10, SRZ ;  /* 0x00000000000a7805 */ /* 0x000fd2000001ff00 */
[----:B0-----:R-:W-:Y:S01]  /*71f0*/  @!P2 IMAD.WIDE R26, R184, 0x2, R8 ;  /* 0x00000002b81aa825 */ /* 0x001fe200078e0208 */
        /* <DEDUP_REMOVED lines=10> */
.L_x_4525:
[----:B------:R-:W-:Y:S05]  /*72a0*/  BSYNC B1 ;  /* 0x0000000000017941 */ /* 0x000fea0003800000 */
.L_x_4524:
        /* <DEDUP_REMOVED lines=9> */
[--C-:B------:R-:W-:Y:S01]  /*7340*/  SHF.R.U64 R24, R10, 0x10, R11.reuse ;  /* 0x000000100a187819 */ /* 0x100fe2000000120b */
[----:B------:R-:W-:Y:S01]  /*7350*/  IMAD.MOV.U32 R4, RZ, RZ, R11 ;  /* 0x000000ffff047224 */ /* 0x000fe200078e000b */
[----:B------:R-:W-:Y:S01]  /*7360*/  SHF.R.U32.HI R27, RZ, 0x10, R13 ;  /* 0x00000010ff1b7819 */ /* 0x000fe2000001160d */
[----:B------:R-:W-:Y:S01]  /*7370*/  IMAD R29, R220, 0x200, R29 ;  /* 0x00000200dc1d7824 */ /* 0x000fe200078e021d */
[----:B------:R-:W-:Y:S01]  /*7380*/  SHF.R.U32.HI R25, RZ, 0x10, R11 ;  /* 0x00000010ff197819 */ /* 0x000fe2000001160b */
[----:B------:R-:W-:Y:S01]  /*7390*/  IMAD.MOV.U32 R12, RZ, RZ, R6 ;  /* 0x000000ffff0c7224 */ /* 0x000fe200078e0006 */
[--C-:B------:R-:W-:Y:S01]  /*73a0*/  SHF.R.U64 R15, R6, 0x10, R7.reuse ;  /* 0x00000010060f7819 */ /* 0x100fe20000001207 */
[--C-:B------:R-:W-:Y:S01]  /*73b0*/  IMAD.MOV.U32 R13, RZ, RZ, R7.reuse ;  /* 0x000000ffff0d7224 */ /* 0x100fe200078e0007 */
[----:B------:R-:W-:Y:S01]  /*73c0*/  SHF.R.U32.HI R20, RZ, 0x10, R7 ;  /* 0x00000010ff147819 */ /* 0x000fe20000011607 */
[----:B------:R-:W-:Y:S01]  /*73d0*/  IMAD.MOV.U32 R11, RZ, RZ, R8 ;  /* 0x000000ffff0b7224 */ /* 0x000fe200078e0008 */
[----:B------:R-:W-:Y:S01]  /*73e0*/  VIMNMX R36, R0, 0x40, PT ;  /* 0x0000004000247848 */ /* 0x000fe20003fe0100 */
[----:B------:R-:W-:Y:S01]  /*73f0*/  IMAD R10, R29, 0x2, R2 ;  /* 0x000000021d0a7824 */ /* 0x000fe200078e0202 */
[--C-:B------:R-:W-:Y:S01]  /*7400*/  SHF.R.U64 R8, R8, 0x10, R9.reuse ;  /* 0x0000001008087819 */ /* 0x100fe20000001209 */
[--C-:B------:R-:W-:Y:S01]  /*7410*/  IMAD.MOV.U32 R6, RZ, RZ, R9.reuse ;  /* 0x000000ffff067224 */ /* 0x100fe200078e0009 */
[----:B------:R-:W-:Y:S01]  /*7420*/  SHF.R.U32.HI R7, RZ, 0x10, R9 ;  /* 0x00000010ff077819 */ /* 0x000fe20000011609 */
[----:B------:R-:W-:Y:S01]  /*7430*/  BSSY B1, `(.L_x_4526) ;  /* 0x000000b000017945 */ /* 0x000fe20003800000 */
[----:B------:R-:W-:Y:S01]  /*7440*/  PRMT R9, R3, 0x5410, R24 ;  /* 0x0000541003097816 */ /* 0x000fe20000000018 */
[----:B------:R-:W-:Y:S01]  /*7450*/  VIADD R0, R10, 0x20440 ;  /* 0x000204400a007836 */ /* 0x000fe20000000000 */
[----:B------:R-:W-:Y:S01]  /*7460*/  PRMT R3, R4, 0x5410, R25 ;  /* 0x0000541004037816 */ /* 0x000fe20000000019 */
[----:B------:R-:W-:Y:S01]  /*7470*/  VIADD R4, R10, 0x20400 ;  /* 0x000204000a047836 */ /* 0x000fe20000000000 */
[----:B------:R-:W-:-:S02]  /*7480*/  PRMT R32, R5, 0x5410, R26 ;  /* 0x0000541005207816 */ /* 0x000fc4000000001a */
[----:B------:R-:W-:Y:S02]  /*7490*/  LOP3.LUT P2, RZ, R190, 0x4, RZ, 0xc0, !PT ;  /* 0x00000004beff7812 */ /* 0x000fe4000784c0ff */
[----:B------:R-:W-:Y:S02]  /*74a0*/  ISETP.GE.AND P1, PT, R187, R36, PT ;  /* 0x00000024bb00720c */ /* 0x000fe40003f26270 */
[----:B------:R-:W-:Y:S02]  /*74b0*/  PRMT R33, R14, 0x5410, R27 ;  /* 0x000054100e217816 */ /* 0x000fe4000000001b */
[----:B------:R-:W-:Y:S01]  /*74c0*/  PRMT R34, R12, 0x5410, R15 ;  /* 0x000054100c227816 */ /* 0x000fe2000000000f */
[----:B------:R-:W-:Y:S08]  /*74d0*/  @!P0 BRA `(.L_x_4527) ;  /* 0x0000014800408947 */ /* 0x000ff00003800000 */
.L_x_4738:
[----:B------:R-:W-:Y:S05]  /*74e0*/  BSYNC B1 ;  /* 0x0000000000017941 */ /* 0x000fea0003800000 */
.L_x_4526:
        /* <DEDUP_REMOVED lines=49> */
.L_x_4531:
[----:B------:R-:W-:Y:S05]  /*7800*/  BSYNC B2 ;  /* 0x0000000000027941 */ /* 0x000fea0003800000 */
.L_x_4530:
        /* <DEDUP_REMOVED lines=39> */
.L_x_4529:
[----:B------:R-:W-:Y:S05]  /*7a80*/  BSYNC B1 ;  /* 0x0000000000017941 */ /* 0x000fea0003800000 */
.L_x_4528:
        /* <DEDUP_REMOVED lines=12> */
[----:B0-----:R-:W-:Y:S01]  /*7b50*/  LOP3.LUT R31, R34, 0xffff0000, RZ, 0xc0, !PT ;  /* 0xffff0000221f7812 */ /* 0x001fe200078ec0ff */
        /* <DEDUP_REMOVED lines=12> */
[-C--:B------:R-:W-:Y:S01]  /*7c20*/  FFMA.FTZ R27, R26, R12.reuse, R27 ;  /* 0x0000000c1a1b7223 */ /* 0x080fe2000001001b */
[----:B------:R-:W-:Y:S01]  /*7c30*/  FFMA.FTZ R4, R24, R12, -R25 ;  /* 0x0000000c18047223 */ /* 0x000fe20000010819 */
[----:B------:R-:W-:-:S02]  /*7c40*/  IMAD.U32 R26, R33, 0x10000, RZ ;  /* 0x00010000211a7824 */ /* 0x000fc400078e00ff */
[-C--:B------:R-:W-:Y:S01]  /*7c50*/  FMUL.FTZ R20, R31, R5.reuse ;  /* 0x000000051f147220 */ /* 0x080fe20000410000 */
[----:B------:R-:W-:Y:S01]  /*7c60*/  FMUL.FTZ R12, R29, R5 ;  /* 0x000000051d0c7220 */ /* 0x000fe20000410000 */
[----:B------:R-:W-:Y:S01]  /*7c70*/  LOP3.LUT R33, R33, 0xffff0000, RZ, 0xc0, !PT ;  /* 0xffff000021217812 */ /* 0x000fe200078ec0ff */
[-C--:B------:R-:W-:Y:S01]  /*7c80*/  FMUL.FTZ R25, R26, R6.reuse ;  /* 0x000000061a197220 */ /* 0x080fe20000410000 */
[-C--:B------:R-:W-:Y:S01]  /*7c90*/  FFMA.FTZ R5, R29, R13.reuse, -R20 ;  /* 0x0000000d1d057223 */ /* 0x080fe20000010814 */
[----:B------:R-:W-:Y:S01]  /*7ca0*/  FFMA.FTZ R12, R31, R13, R12 ;  /* 0x0000000d1f0c7223 */ /* 0x000fe2000001000c */
[C---:B------:R-:W-:Y:S01]  /*7cb0*/  FMUL.FTZ R13, R28.reuse, R6 ;  /* 0x000000061c0d7220 */ /* 0x040fe20000410000 */
[-C--:B------:R-:W-:Y:S01]  /*7cc0*/  FMUL.FTZ R20, R35, R7.reuse ;  /* 0x0000000723147220 */ /* 0x080fe20000410000 */
[C---:B------:R-:W-:Y:S01]  /*7cd0*/  FMUL.FTZ R24, R33.reuse, R7 ;  /* 0x0000000721187220 */ /* 0x040fe20000410000 */
[-C--:B------:R-:W-:Y:S01]  /*7ce0*/  FFMA.FTZ R25, R28, R14.reuse, R25 ;  /* 0x0000000e1c197223 */ /* 0x080fe20000010019 */
[----:B------:R-:W-:Y:S01]  /*7cf0*/  FFMA.FTZ R6, R26, R14, -R13 ;  /* 0x0000000e1a067223 */ /* 0x000fe2000001080d */
[-C--:B------:R-:W-:Y:S01]  /*7d00*/  FFMA.FTZ R7, R33, R15.reuse, -R20 ;  /* 0x0000000f21077223 */ /* 0x080fe20000010814 */
[----:B------:R-:W-:Y:S01]  /*7d10*/  FFMA.FTZ R24, R35, R15, R24 ;  /* 0x0000000f23187223 */ /* 0x000fe20000010018 */
[----:B------:R-:W-:-:S02]  /*7d20*/  F2FP.BF16.F32.PACK_AB R4, R27, R4 ;  /* 0x000000041b04723e */ /* 0x000fc400000010ff */
[----:B------:R-:W-:Y:S02]  /*7d30*/  F2FP.BF16.F32.PACK_AB R5, R12, R5 ;  /* 0x000000050c05723e */ /* 0x000fe400000010ff */
[----:B------:R-:W-:Y:S02]  /*7d40*/  F2FP.BF16.F32.PACK_AB R6, R25, R6 ;  /* 0x000000061906723e */ /* 0x000fe400000010ff */
[----:B------:R-:W-:-:S05]  /*7d50*/  F2FP.BF16.F32.PACK_AB R7, R24, R7 ;  /* 0x000000071807723e */ /* 0x000fca00000010ff */
[----:B------:R1:W-:Y:S02]  /*7d60*/  STS.128 [R10+0x21400], R4 ;  /* 0x021400040a007388 */ /* 0x0003e40000000c00 */
.L_x_4534:
[----:B------:R-:W-:Y:S05]  /*7d70*/  BSYNC B1 ;  /* 0x0000000000017941 */ /* 0x000fea0003800000 */
.L_x_4533:
        /* <DEDUP_REMOVED lines=40> */
.L_x_4522:
[----:B------:R-:W-:-:S03]  /*8000*/  UMOV UR4, 0xffffffff ;  /* 0xffffffff00047882 */ /* 0x000fc60000000000 */
[----:B------:R-:W-:Y:S05]  /*8010*/  BRA.DIV UR4, `(.L_x_4535) ;  /* 0x0000013e04847947 */ /* 0x000fea000b800000 */
[----:B------:R0:W1:Y:S04]  /*8020*/  SHFL.IDX PT, R0, R27, RZ, 0x1c1f ;  /* 0x001c1fff1b007589 */ /* 0x00006800000e0000 */
[----:B------:R0:W2:Y:S04]  /*8030*/  SHFL.IDX PT, R3, R26, RZ, 0x1c1f ;  /* 0x001c1fff1a037589 */ /* 0x0000a800000e0000 */
[----:B------:R0:W3:Y:S04]  /*8040*/  SHFL.IDX PT, R20, R29, RZ, 0x1c1f ;  /* 0x001c1fff1d147589 */ /* 0x0000e800000e0000 */
[----:B------:R0:W4:Y:S02]  /*8050*/  SHFL.IDX PT, R14, R28, RZ, 0x1c1f ;  /* 0x001c1fff1c0e7589 */ /* 0x00012400000e0000 */
.L_x_4744:
[----:B------:R-:W5:Y:S01]  /*8060*/  LDL R6, [R1+0x48] ;  /* 0x0000480001067983 */ /* 0x000f620000100800 */
[----:B------:R-:W-:Y:S01]  /*8070*/  ULDC UR4, c[0x0][0x448] ;  /* 0x0001120000047ab9 */ /* 0x000fe20000000800 */
[----:B0-----:R-:W0:Y:S01]  /*8080*/  LDC R27, c[0x0][0x3f4] ;  /* 0x0000fd00ff1b7b82 */ /* 0x001e220000000800 */
[----:B------:R-:W-:Y:S01]  /*8090*/  IMAD R24, R24, UR4, RZ ;  /* 0x0000000418187c24 */ /* 0x000fe2000f8e02ff */
[----:B------:R-:W-:Y:S01]  /*80a0*/  BSSY B1, `(.L_x_4536) ;  /* 0x0000017000017945 */ /* 0x000fe20003800000 */
[----:B------:R-:W-:Y:S02]  /*80b0*/  CS2R R8, SRZ ;  /* 0x0000000000087805 */ /* 0x000fe4000001ff00 */
[----:B------:R-:W-:Y:S02]  /*80c0*/  CS2R R10, SRZ ;  /* 0x00000000000a7805 */ /* 0x000fe4000001ff00 */
[----:B------:R-:W-:Y:S02]  /*80d0*/  ISETP.GE.AND P0, PT, R4, R24, PT ;  /* 0x000000180400720c */ /* 0x000fe40003f06270 */
[----:B-----5:R-:W-:-:S04]  /*80e0*/  LEA.HI R5, R6, R6, RZ, 0x1 ;  /* 0x0000000606057211 */ /* 0x020fc800078f08ff */
[----:B------:R-:W-:-:S05]  /*80f0*/  LOP3.LUT R5, R5, 0xfffffffe, RZ, 0xc0, !PT ;  /* 0xfffffffe05057812 */ /* 0x000fca00078ec0ff */
[----:B------:R-:W-:Y:S01]  /*8100*/  IMAD.IADD R21, R6, 0x1, -R5 ;  /* 0x0000000106157824 */ /* 0x000fe200078e0a05 */
[----:B------:R-:W-:Y:S02]  /*8110*/  CS2R R4, SRZ ;  /* 0x0000000000047805 */ /* 0x000fe4000001ff00 */
[----:B------:R-:W-:Y:S02]  /*8120*/  CS2R R6, SRZ ;  /* 0x0000000000067805 */ /* 0x000fe4000001ff00 */
[----:B------:R-:W-:Y:S01]  /*8130*/  SHF.L.U32 R29, R21, 0x1f, RZ ;  /* 0x0000001f151d7819 */ /* 0x000fe200000006ff */
[----:B0-----:R-:W-:Y:S06]  /*8140*/  @P0 BRA `(.L_x_4537) ;  /* 0x0000000000300947 */ /* 0x001fec0003800000 */
        /* <DEDUP_REMOVED lines=12> */
.L_x_4537:
[----:B------:R-:W-:Y:S05]  /*8210*/  BSYNC B1 ;  /* 0x0000000000017941 */ /* 0x000fea0003800000 */
.L_x_4536:
[----:B------:R-:W4:Y:S01]  /*8220*/  SYNCS.PHASECHK.TRANS64.TRYWAIT P1, [R2+URZ+0x38800], R29 ;  /* 0x0388001d020075a7 */ /* 0x000f22000802017f */
[----:B-1----:R-:W-:Y:S01]  /*8230*/  IMAD R0, R25, -0x40, R24 ;  /* 0xffffffc019007824 */ /* 0x002fe200078e0218 */
[----:B-----5:R-:W-:Y:S01]  /*8240*/  SHF.R.U64 R25, R8, 0x10, R9 ;  /* 0x0000001008197819 */ /* 0x020fe20000001209 */
[----:B------:R-:W-:Y:S01]  /*8250*/  IMAD.MOV.U32 R24, RZ, RZ, R8 ;  /* 0x000000ffff187224 */ /* 0x000fe200078e0008 */
[--C-:B------:R-:W-:Y:S01]  /*8260*/  SHF.R.U64 R33, R4, 0x10, R5.reuse ;  /* 0x0000001004217819 */ /* 0x100fe20000001205 */
[----:B--2---:R-:W-:Y:S01]  /*8270*/  IMAD.MOV.U32 R3, RZ, RZ, R6 ;  /* 0x000000ffff037224 */ /* 0x004fe200078e0006 */
[----:B------:R-:W-:Y:S01]  /*8280*/  VIMNMX R8, R0, 0x40, PT ;  /* 0x0000004000087848 */ /* 0x000fe20003fe0100 */
[----:B---3--:R-:W-:Y:S01]  /*8290*/  IMAD.MOV.U32 R20, RZ, RZ, R4 ;  /* 0x000000ffff147224 */ /* 0x008fe200078e0004 */
[--C-:B------:R-:W-:Y:S01]  /*82a0*/  SHF.R.U32.HI R26, RZ, 0x10, R5.reuse ;  /* 0x00000010ff1a7819 */ /* 0x100fe20000011605 */
[----:B0-----:R-:W-:Y:S01]  /*82b0*/  IMAD.MOV.U32 R15, RZ, RZ, R5 ;  /* 0x000000ffff0f7224 */ /* 0x001fe200078e0005 */
[--C-:B------:R-:W-:Y:S01]  /*82c0*/  SHF.R.U64 R6, R6, 0x10, R7.reuse ;  /* 0x0000001006067819 */ /* 0x100fe20000001207 */
[--C-:B----4-:R-:W-:Y:S01]  /*82d0*/  IMAD.MOV.U32 R14, RZ, RZ, R7.reuse ;  /* 0x000000ffff0e7224 */ /* 0x110fe200078e0007 */
[----:B------:R-:W-:Y:S01]  /*82e0*/  SHF.R.U32.HI R31, RZ, 0x10, R7 ;  /* 0x00000010ff1f7819 */ /* 0x000fe20000011607 */
[--C-:B------:R-:W-:Y:S01]  /*82f0*/  IMAD.MOV.U32 R12, RZ, RZ, R9.reuse ;  /* 0x000000ffff0c7224 */ /* 0x100fe200078e0009 */
[----:B------:R-:W-:Y:S01]  /*8300*/  ISETP.GE.AND P0, PT, R16, R27, PT ;  /* 0x0000001b1000720c */ /* 0x000fe20003f06270 */
[----:B------:R-:W-:Y:S01]  /*8310*/  IMAD.MOV.U32 R13, RZ, RZ, R10 ;  /* 0x000000ffff0d7224 */ /* 0x000fe200078e000a */
[----:B------:R-:W-:Y:S01]  /*8320*/  SHF.R.U32.HI R7, RZ, 0x10, R9 ;  /* 0x00000010ff077819 */ /* 0x000fe20000011609 */
        /* <DEDUP_REMOVED lines=16> */
.L_x_4745:
[----:B------:R-:W-:Y:S05]  /*8430*/  BSYNC B1 ;  /* 0x0000000000017941 */ /* 0x000fea0003800000 */
.L_x_4538:
[----:B------:R-:W-:Y:S04]  /*8440*/  BSSY B1, `(.L_x_4540) ;  /* 0x000005a000017945 */ /* 0x000fe80003800000 */
[----:B------:R-:W-:Y:S05]  /*8450*/  @P2 BRA `(.L_x_4541) ;  /* 0x0000000400602947 */ /* 0x000fea0003800000 */
[----:B------:R-:W-:Y:S01]  /*8460*/  IMAD.SHL.U32 R4, R190, 0x40, RZ ;  /* 0x00000040be047824 */ /* 0x000fe200078e00ff */
[----:B------:R-:W-:Y:S01]  /*8470*/  LOP3.LUT R37, R24, 0xffff0000, RZ, 0xc0, !PT ;  /* 0xffff000018257812 */ /* 0x000fe200078ec0ff */
[----:B------:R-:W-:Y:S01]  /*8480*/  IMAD.IADD R6, R16, 0x1, R27 ;  /* 0x0000000110067824 */ /* 0x000fe200078e021b */
[----:B------:R-:W-:Y:S01]  /*8490*/  LOP3.LUT R35, R20, 0xffff0000, RZ, 0xc0, !PT ;  /* 0xffff000014237812 */ /* 0x000fe200078ec0ff */
[----:B------:R-:W-:Y:S01]  /*84a0*/  IMAD.U32 R36, R24, 0x10000, RZ ;  /* 0x0001000018247824 */ /* 0x000fe200078e00ff */
[----:B------:R-:W-:Y:S01]  /*84b0*/  LOP3.LUT R7, R4, 0x1c0, RZ, 0xc0, !PT ;  /* 0x000001c004077812 */ /* 0x000fe200078ec0ff */
[----:B------:R-:W-:Y:S02]  /*84c0*/  IMAD.U32 R34, R20, 0x10000, RZ ;  /* 0x0001000014227824 */ /* 0x000fe400078e00ff */
[----:B------:R-:W-:Y:S01]  /*84d0*/  IMAD.U32 R39, R13, 0x10000, RZ ;  /* 0x000100000d277824 */ /* 0x000fe200078e00ff */
[----:B------:R-:W-:Y:S02]  /*84e0*/  SHF.R.U32.HI R9, RZ, 0x3, R7 ;  /* 0x00000003ff097819 */ /* 0x000fe40000011607 */
[----:B------:R-:W-:-:S02]  /*84f0*/  LOP3.LUT R6, R7, 0x38, R6, 0xf8, !PT ;  /* 0x0000003807067812 */ /* 0x000fc400078ef806 */
        /* <DEDUP_REMOVED lines=9> */
[C---:B-1----:R-:W-:Y:S01]  /*8590*/  IMAD.U32 R30, R8.reuse, 0x10000, RZ ;  /* 0x00010000081e7824 */ /* 0x042fe200078e00ff */
[----:B------:R-:W-:Y:S01]  /*85a0*/  LOP3.LUT R8, R8, 0xffff0000, RZ, 0xc0, !PT ;  /* 0xffff000008087812 */ /* 0x000fe200078ec0ff */
[C---:B------:R-:W-:Y:S01]  /*85b0*/  IMAD.U32 R32, R10.reuse, 0x10000, RZ ;  /* 0x000100000a207824 */ /* 0x040fe200078e00ff */
[----:B------:R-:W-:Y:S01]  /*85c0*/  LOP3.LUT R10, R10, 0xffff0000, RZ, 0xc0, !PT ;  /* 0xffff00000a0a7812 */ /* 0x000fe200078ec0ff */
[----:B------:R-:W-:Y:S01]  /*85d0*/  FMUL.FTZ R38, R30, R36 ;  /* 0x000000241e267220 */ /* 0x000fe20000410000 */
[----:B--2---:R-:W-:-:S02]  /*85e0*/  IMAD.U32 R25, R4, 0x10000, RZ ;  /* 0x0001000004197824 */ /* 0x004fc400078e00ff */
[-C--:B------:R-:W-:Y:S01]  /*85f0*/  FMUL.FTZ R30, R30, R34.reuse ;  /* 0x000000221e1e7220 */ /* 0x080fe20000410000 */
[----:B------:R-:W-:Y:S01]  /*8600*/  LOP3.LUT R4, R4, 0xffff0000, RZ, 0xc0, !PT ;  /* 0xffff000004047812 */ /* 0x000fe200078ec0ff */
[----:B------:R-:W-:Y:S01]  /*8610*/  FMUL.FTZ R41, R8, R37 ;  /* 0x0000002508297220 */ /* 0x000fe20000410000 */
[C---:B------:R-:W-:Y:S01]  /*8620*/  FFMA.FTZ R38, R25.reuse, R34, -R38 ;  /* 0x0000002219267223 */ /* 0x040fe20000010826 */
[----:B------:R-:W-:Y:S01]  /*8630*/  FFMA.FTZ R30, R25, R36, R30 ;  /* 0x00000024191e7223 */ /* 0x000fe2000001001e */
[----:B------:R-:W-:Y:S02]  /*8640*/  IMAD.U32 R25, R3, 0x10000, RZ ;  /* 0x0001000003197824 */ /* 0x000fe400078e00ff */
[----:B------:R-:W-:Y:S01]  /*8650*/  FMUL.FTZ R45, R32, R39 ;  /* 0x00000027202d7220 */ /* 0x000fe20000410000 */
[----:B------:R-:W-:Y:S02]  /*8660*/  IMAD.U32 R28, R6, 0x10000, RZ ;  /* 0x00010000061c7824 */ /* 0x000fe400078e00ff */
[-C--:B------:R-:W-:Y:S01]  /*8670*/  FMUL.FTZ R43, R8, R35.reuse ;  /* 0x00000023082b7220 */ /* 0x080fe20000410000 */
[----:B------:R-:W-:Y:S01]  /*8680*/  FFMA.FTZ R41, R4, R35, -R41 ;  /* 0x0000002304297223 */ /* 0x000fe20000010829 */
[----:B------:R-:W-:Y:S01]  /*8690*/  LOP3.LUT R35, R13, 0xffff0000, RZ, 0xc0, !PT ;  /* 0xffff00000d237812 */ /* 0x000fe200078ec0ff */
[-C--:B------:R-:W-:Y:S01]  /*86a0*/  FMUL.FTZ R32, R32, R25.reuse ;  /* 0x0000001920207220 */ /* 0x080fe20000410000 */
[----:B------:R-:W-:Y:S01]  /*86b0*/  FFMA.FTZ R45, R28, R25, -R45 ;  /* 0x000000191c2d7223 */ /* 0x000fe2000001082d */
[----:B------:R-:W-:Y:S01]  /*86c0*/  LOP3.LUT R25, R3, 0xffff0000, RZ, 0xc0, !PT ;  /* 0xffff000003197812 */ /* 0x000fe200078ec0ff */
[----:B------:R-:W-:Y:S01]  /*86d0*/  FFMA.FTZ R43, R4, R37, R43 ;  /* 0x00000025042b7223 */ /* 0x000fe2000001002b */
[----:B------:R-:W-:Y:S01]  /*86e0*/  LOP3.LUT R6, R6, 0xffff0000, RZ, 0xc0, !PT ;  /* 0xffff000006067812 */ /* 0x000fe200078ec0ff */
[----:B------:R-:W-:Y:S01]  /*86f0*/  FFMA.FTZ R39, R28, R39, R32 ;  /* 0x000000271c277223 */ /* 0x000fe20000010020 */
[----:B------:R-:W-:Y:S01]  /*8700*/  FMUL.FTZ R37, R10, R35 ;  /* 0x000000230a257220 */ /* 0x000fe20000410000 */
[----:B------:R-:W-:-:S02]  /*8710*/  IMAD.U32 R31, R9, 0x10000, RZ ;  /* 0x00010000091f7824 */ /* 0x000fc400078e00ff */
[-C--:B------:R-:W-:Y:S01]  /*8720*/  FMUL.FTZ R47, R10, R25.reuse ;  /* 0x000000190a2f7220 */ /* 0x080fe20000410000 */
[----:B------:R-:W-:Y:S02]  /*8730*/  IMAD.U32 R28, R12, 0x10000, RZ ;  /* 0x000100000c1c7824 */ /* 0x000fe400078e00ff */
[C---:B------:R-:W-:Y:S01]  /*8740*/  FFMA.FTZ R34, R6.reuse, R25, -R37 ;  /* 0x0000001906227223 */ /* 0x040fe20000010825 */
[----:B------:R-:W-:Y:S02]  /*8750*/  IMAD.U32 R4, R15, 0x10000, RZ ;  /* 0x000100000f047824 */ /* 0x000fe400078e00ff */
[----:B------:R-:W-:Y:S01]  /*8760*/  FFMA.FTZ R36, R6, R35, R47 ;  /* 0x0000002306247223 */ /* 0x000fe2000001002f */
[----:B------:R-:W-:Y:S02]  /*8770*/  IMAD.U32 R33, R11, 0x10000, RZ ;  /* 0x000100000b217824 */ /* 0x000fe400078e00ff */
[----:B------:R-:W-:Y:S01]  /*8780*/  FMUL.FTZ R25, R31, R28 ;  /* 0x0000001c1f197220 */ /* 0x000fe20000410000 */
[----:B------:R-:W-:-:S02]  /*8790*/  IMAD.U32 R10, R0, 0x10000, RZ ;  /* 0x00010000000a7824 */ /* 0x000fc400078e00ff */
[----:B------:R-:W-:Y:S01]  /*87a0*/  FMUL.FTZ R31, R31, R4 ;  /* 0x000000041f1f7220 */ /* 0x000fe20000410000 */
[----:B------:R-:W-:Y:S01]  /*87b0*/  IMAD.U32 R26, R5, 0x10000, RZ ;  /* 0x00010000051a7824 */ /* 0x000fe200078e00ff */
[----:B------:R-:W-:Y:S01]  /*87c0*/  LOP3.LUT R9, R9, 0xffff0000, RZ, 0xc0, !PT ;  /* 0xffff000009097812 */ /* 0x000fe200078ec0ff */
[----:B------:R-:W-:Y:S02]  /*87d0*/  IMAD.U32 R8, R14, 0x10000, RZ ;  /* 0x000100000e087824 */ /* 0x000fe400078e00ff */
[----:B------:R-:W-:Y:S01]  /*87e0*/  FMUL.FTZ R6, R33, R10 ;  /* 0x0000000a21067220 */ /* 0x000fe20000410000 */
[----:B0-----:R-:W-:Y:S02]  /*87f0*/  IMAD.U32 R29, R7, 0x10000, RZ ;  /* 0x00010000071d7824 */ /* 0x001fe400078e00ff */
[C---:B------:R-:W-:Y:S01]  /*8800*/  FFMA.FTZ R31, R26.reuse, R28, R31 ;  /* 0x0000001c1a1f7223 */ /* 0x040fe2000001001f */
[----:B------:R-:W-:Y:S01]  /*8810*/  FMUL.FTZ R28, R33, R8 ;  /* 0x00000008211c7220 */ /* 0x000fe20000410000 */
[----:B------:R-:W-:Y:S01]  /*8820*/  FFMA.FTZ R25, R26, R4, -R25 ;  /* 0x000000041a197223 */ /* 0x000fe20000010819 */
[----:B------:R-:W-:Y:S01]  /*8830*/  FFMA.FTZ R33, R29, R8, -R6 ;  /* 0x000000081d217223 */ /* 0x000fe20000010806 */
[----:B------:R-:W-:Y:S01]  /*8840*/  LOP3.LUT R11, R11, 0xffff0000, RZ, 0xc0, !PT ;  /* 0xffff00000b0b7812 */ /* 0x000fe200078ec0ff */
[----:B------:R-:W-:Y:S01]  /*8850*/  FFMA.FTZ R29, R29, R10, R28 ;  /* 0x0000000a1d1d7223 */ /* 0x000fe2000001001c */
[----:B------:R-:W-:-:S02]  /*8860*/  LOP3.LUT R8, R12, 0xffff0000, RZ, 0xc0, !PT ;  /* 0xffff00000c087812 */ /* 0x000fc400078ec0ff */
[----:B------:R-:W-:Y:S02]  /*8870*/  LOP3.LUT R26, R0, 0xffff0000, RZ, 0xc0, !PT ;  /* 0xffff0000001a7812 */ /* 0x000fe400078ec0ff */
[----:B------:R-:W-:Y:S01]  /*8880*/  LOP3.LUT R4, R15, 0xffff0000, RZ, 0xc0, !PT ;  /* 0xffff00000f047812 */ /* 0x000fe200078ec0ff */
[----:B------:R-:W-:Y:S01]  /*8890*/  FMUL.FTZ R10, R9, R8 ;  /* 0x00000008090a7220 */ /* 0x000fe20000410000 */
[----:B------:R-:W-:Y:S01]  /*88a0*/  LOP3.LUT R6, R14, 0xffff0000, RZ, 0xc0, !PT ;  /* 0xffff00000e067812 */ /* 0x000fe200078ec0ff */
[----:B------:R-:W-:Y:S01]  /*88b0*/  FMUL.FTZ R40, R11, R26 ;  /* 0x0000001a0b287220 */ /* 0x000fe20000410000 */
[----:B------:R-:W-:Y:S01]  /*88c0*/  LOP3.LUT R5, R5, 0xffff0000, RZ, 0xc0, !PT ;  /* 0xffff000005057812 */ /* 0x000fe200078ec0ff */
[----:B------:R-:W-:Y:S01]  /*88d0*/  FMUL.FTZ R9, R9, R4 ;  /* 0x0000000409097220 */ /* 0x000fe20000410000 */
[----:B------:R-:W-:Y:S01]  /*88e0*/  LOP3.LUT R7, R7, 0xffff0000, RZ, 0xc0, !PT ;  /* 0xffff000007077812 */ /* 0x000fe200078ec0ff */
[----:B------:R-:W-:Y:S02]  /*88f0*/  FMUL.FTZ R11, R11, R6 ;  /* 0x000000060b0b7220 */ /* 0x000fe40000410000 */
        /* <DEDUP_REMOVED lines=14> */
.L_x_4541:
[----:B------:R-:W-:Y:S05]  /*89e0*/  BSYNC B1 ;  /* 0x0000000000017941 */ /* 0x000fea0003800000 */
.L_x_4540:
        /* <DEDUP_REMOVED lines=13> */
[C---:B------:R-:W-:Y:S01]  /*8ac0*/  IMAD.U32 R36, R24.reuse, 0x10000, RZ ;  /* 0x0001000018247824 */ /* 0x040fe200078e00ff */
[----:B------:R-:W-:Y:S01]  /*8ad0*/  LOP3.LUT R38, R24, 0xffff0000, RZ, 0xc0, !PT ;  /* 0xffff000018267812 */ /* 0x000fe200078ec0ff */
[C---:B------:R-:W-:Y:S01]  /*8ae0*/  IMAD.U32 R34, R20.reuse, 0x10000, RZ ;  /* 0x0001000014227824 */ /* 0x040fe200078e00ff */
[----:B------:R-:W-:Y:S01]  /*8af0*/  LOP3.LUT R20, R20, 0xffff0000, RZ, 0xc0, !PT ;  /* 0xffff000014147812 */ /* 0x000fe200078ec0ff */
[----:B------:R-:W-:Y:S02]  /*8b00*/  IMAD.U32 R45, R12, 0x10000, RZ ;  /* 0x000100000c2d7824 */ /* 0x000fe400078e00ff */
[----:B------:R-:W-:Y:S02]  /*8b10*/  IMAD.U32 R43, R15, 0x10000, RZ ;  /* 0x000100000f2b7824 */ /* 0x000fe400078e00ff */
[----:B--2---:R-:W-:-:S04]  /*8b20*/  IMAD.IADD R9, R5, 0x1, R4 ;  /* 0x0000000105097824 */ /* 0x004fc800078e0204 */
[----:B------:R-:W-:Y:S01]  /*8b30*/  IMAD R25, R9, 0x2, R2 ;  /* 0x0000000209197824 */ /* 0x000fe200078e0202 */
[----:B---3--:R-:W1:Y:S04]  /*8b40*/  LDS.128 R4, [R40+0x20400] ;  /* 0x0204000028047984 */ /* 0x008e680000000c00 */
[----:B------:R-:W2:Y:S01]  /*8b50*/  LDS.128 R8, [R25+0x20400] ;  /* 0x0204000019087984 */ /* 0x000ea20000000c00 */
[----:B-1----:R-:W-:Y:S02]  /*8b60*/  IMAD.U32 R26, R4, 0x10000, RZ ;  /* 0x00010000041a7824 */ /* 0x002fe400078e00ff */
[C---:B--2---:R-:W-:Y:S01]  /*8b70*/  IMAD.U32 R30, R8.reuse, 0x10000, RZ ;  /* 0x00010000081e7824 */ /* 0x044fe200078e00ff */
[----:B------:R-:W-:Y:S01]  /*8b80*/  LOP3.LUT R8, R8, 0xffff0000, RZ, 0xc0, !PT ;  /* 0xffff000008087812 */ /* 0x000fe200078ec0ff */
[----:B------:R-:W-:Y:S01]  /*8b90*/  IMAD.U32 R31, R9, 0x10000, RZ ;  /* 0x00010000091f7824 */ /* 0x000fe200078e00ff */
[----:B------:R-:W-:Y:S01]  /*8ba0*/  LOP3.LUT R4, R4, 0xffff0000, RZ, 0xc0, !PT ;  /* 0xffff000004047812 */ /* 0x000fe200078ec0ff */
[-C--:B------:R-:W-:Y:S01]  /*8bb0*/  FMUL.FTZ R35, R36, R30.reuse ;  /* 0x0000001e24237220 */ /* 0x080fe20000410000 */
[----:B------:R-:W-:Y:S01]  /*8bc0*/  FMUL.FTZ R37, R34, R30 ;  /* 0x0000001e22257220 */ /* 0x000fe20000410000 */
[-C--:B------:R-:W-:Y:S01]  /*8bd0*/  FMUL.FTZ R39, R38, R8.reuse ;  /* 0x0000000826277220 */ /* 0x080fe20000410000 */
[----:B------:R-:W-:Y:S01]  /*8be0*/  FMUL.FTZ R41, R20, R8 ;  /* 0x0000000814297220 */ /* 0x000fe20000410000 */
[-C--:B------:R-:W-:Y:S01]  /*8bf0*/  FFMA.FTZ R35, R34, R26.reuse, -R35 ;  /* 0x0000001a22237223 */ /* 0x080fe20000010823 */
[----:B------:R-:W-:Y:S01]  /*8c00*/  FFMA.FTZ R37, R36, R26, R37 ;  /* 0x0000001a24257223 */ /* 0x000fe20000010025 */
[----:B------:R-:W-:-:S02]  /*8c10*/  IMAD.U32 R27, R5, 0x10000, RZ ;  /* 0x00010000051b7824 */ /* 0x000fc400078e00ff */
[-C--:B------:R-:W-:Y:S01]  /*8c20*/  FMUL.FTZ R24, R45, R31.reuse ;  /* 0x0000001f2d187220 */ /* 0x080fe20000410000 */
[----:B------:R-:W-:Y:S01]  /*8c30*/  FMUL.FTZ R26, R43, R31 ;  /* 0x0000001f2b1a7220 */ /* 0x000fe20000410000 */
[----:B------:R-:W-:Y:S02]  /*8c40*/  IMAD.U32 R32, R10, 0x10000, RZ ;  /* 0x000100000a207824 */ /* 0x000fe400078e00ff */
[-C--:B------:R-:W-:Y:S01]  /*8c50*/  FFMA.FTZ R8, R20, R4.reuse, -R39 ;  /* 0x0000000414087223 */ /* 0x080fe20000010827 */
[----:B------:R-:W-:Y:S02]  /*8c60*/  IMAD.U32 R34, R13, 0x10000, RZ ;  /* 0x000100000d227824 */ /* 0x000fe400078e00ff */
[----:B------:R-:W-:Y:S01]  /*8c70*/  FFMA.FTZ R20, R38, R4, R41 ;  /* 0x0000000426147223 */ /* 0x000fe20000010029 */
[----:B------:R-:W-:Y:S01]  /*8c80*/  LOP3.LUT R10, R10, 0xffff0000, RZ, 0xc0, !PT ;  /* 0xffff00000a0a7812 */ /* 0x000fe200078ec0ff */
[C---:B------:R-:W-:Y:S01]  /*8c90*/  IMAD.U32 R4, R3.reuse, 0x10000, RZ ;  /* 0x0001000003047824 */ /* 0x040fe200078e00ff */
[----:B------:R-:W-:Y:S01]  /*8ca0*/  LOP3.LUT R30, R3, 0xffff0000, RZ, 0xc0, !PT ;  /* 0xffff0000031e7812 */ /* 0x000fe200078ec0ff */
[-C--:B------:R-:W-:Y:S01]  /*8cb0*/  FFMA.FTZ R24, R43, R27.reuse, -R24 ;  /* 0x0000001b2b187223 */ /* 0x080fe20000010818 */
[----:B------:R-:W-:Y:S01]  /*8cc0*/  LOP3.LUT R36, R13, 0xffff0000, RZ, 0xc0, !PT ;  /* 0xffff00000d247812 */ /* 0x000fe200078ec0ff */
[----:B------:R-:W-:Y:S01]  /*8cd0*/  FFMA.FTZ R26, R45, R27, R26 ;  /* 0x0000001b2d1a7223 */ /* 0x000fe2000001001a */
[----:B------:R-:W-:-:S02]  /*8ce0*/  IMAD.U32 R28, R6, 0x10000, RZ ;  /* 0x00010000061c7824 */ /* 0x000fc400078e00ff */
[-C--:B------:R-:W-:Y:S01]  /*8cf0*/  FMUL.FTZ R27, R34, R32.reuse ;  /* 0x00000020221b7220 */ /* 0x080fe20000410000 */
[----:B------:R-:W-:Y:S01]  /*8d00*/  IMAD.U32 R33, R11, 0x10000, RZ ;  /* 0x000100000b217824 */ /* 0x000fe200078e00ff */
[----:B------:R-:W-:Y:S01]  /*8d10*/  LOP3.LUT R6, R6, 0xffff0000, RZ, 0xc0, !PT ;  /* 0xffff000006067812 */ /* 0x000fe200078ec0ff */
[----:B------:R-:W-:Y:S02]  /*8d20*/  IMAD.U32 R41, R0, 0x10000, RZ ;  /* 0x0001000000297824 */ /* 0x000fe400078e00ff */
[----:B------:R-:W-:Y:S01]  /*8d30*/  FMUL.FTZ R3, R4, R32 ;  /* 0x0000002004037220 */ /* 0x000fe20000410000 */
[-C--:B------:R-:W-:Y:S01]  /*8d40*/  FMUL.FTZ R13, R36, R10.reuse ;  /* 0x0000000a240d7220 */ /* 0x080fe20000410000 */
[----:B------:R-:W-:Y:S01]  /*8d50*/  FMUL.FTZ R31, R30, R10 ;  /* 0x0000000a1e1f7220 */ /* 0x000fe20000410000 */
[----:B------:R-:W-:Y:S01]  /*8d60*/  FFMA.FTZ R27, R4, R28, -R27 ;  /* 0x0000001c041b7223 */ /* 0x000fe2000001081b */
[----:B------:R-:W-:Y:S02]  /*8d70*/  IMAD.U32 R39, R14, 0x10000, RZ ;  /* 0x000100000e277824 */ /* 0x000fe400078e00ff */
[----:B------:R-:W-:Y:S01]  /*8d80*/  FMUL.FTZ R4, R41, R33 ;  /* 0x0000002129047220 */ /* 0x000fe20000410000 */
[----:B0-----:R-:W-:-:S02]  /*8d90*/  IMAD.U32 R29, R7, 0x10000, RZ ;  /* 0x00010000071d7824 */ /* 0x001fc400078e00ff */
[----:B------:R-:W-:Y:S01]  /*8da0*/  FFMA.FTZ R10, R34, R28, R3 ;  /* 0x0000001c220a7223 */ /* 0x000fe20000010003 */
[-C--:B------:R-:W-:Y:S01]  /*8db0*/  FFMA.FTZ R28, R30, R6.reuse, -R13 ;  /* 0x000000061e1c7223 */ /* 0x080fe2000001080d */
[----:B------:R-:W-:Y:S01]  /*8dc0*/  FFMA.FTZ R31, R36, R6, R31 ;  /* 0x00000006241f7223 */ /* 0x000fe2000001001f */
[----:B------:R-:W-:Y:S01]  /*8dd0*/  FMUL.FTZ R6, R39, R33 ;  /* 0x0000002127067220 */ /* 0x000fe20000410000 */
[----:B------:R-:W-:Y:S01]  /*8de0*/  LOP3.LUT R9, R9, 0xffff0000, RZ, 0xc0, !PT ;  /* 0xffff000009097812 */ /* 0x000fe200078ec0ff */
[----:B------:R-:W-:Y:S01]  /*8df0*/  FFMA.FTZ R13, R39, R29, -R4 ;  /* 0x0000001d270d7223 */ /* 0x000fe20000010804 */
[----:B------:R-:W-:Y:S02]  /*8e00*/  LOP3.LUT R33, R12, 0xffff0000, RZ, 0xc0, !PT ;  /* 0xffff00000c217812 */ /* 0x000fe400078ec0ff */
[----:B------:R-:W-:Y:S02]  /*8e10*/  LOP3.LUT R11, R11, 0xffff0000, RZ, 0xc0, !PT ;  /* 0xffff00000b0b7812 */ /* 0x000fe400078ec0ff */
[----:B------:R-:W-:-:S02]  /*8e20*/  LOP3.LUT R3, R15, 0xffff0000, RZ, 0xc0, !PT ;  /* 0xffff00000f037812 */ /* 0x000fc400078ec0ff */
[----:B------:R-:W-:Y:S02]  /*8e30*/  LOP3.LUT R39, R0, 0xffff0000, RZ, 0xc0, !PT ;  /* 0xffff000000277812 */ /* 0x000fe400078ec0ff */
        /* <DEDUP_REMOVED lines=22> */
.L_x_4532:
[----:B------:R-:W-:Y:S05]  /*8fa0*/  BSYNC B0 ;  /* 0x0000000000007941 */ /* 0x000fea0003800000 */
.L_x_4521:
        /* <DEDUP_REMOVED lines=8> */
.L_x_4518:
[----:B------:R-:W-:-:S13]  /*9030*/  ISETP.NE.AND P0, PT, R188, 0x3, PT ;  /* 0x00000003bc00780c */ /* 0x000fda0003f05270 */
[----:B------:R-:W-:Y:S05]  /*9040*/  @!P0 BRA `(.L_x_4542) ;  /* 0x0000000000048947 */ /* 0x000fea0003800000 */
[----:B------:R-:W-:Y:S01]  /*9050*/  BPT.TRAP 0x1 ;  /* 0x000000040000795c */ /* 0x000fe20000300000 */
.L_x_4542:
[----:B-1-3--:R-:W-:Y:S01]  /*9060*/  IMAD R11, R18, 0x8, R2 ;  /* 0x00000008120b7824 */ /* 0x00afe200078e0202 */
[----:B------:R-:W-:-:S04]  /*9070*/  SHF.L.U32 R10, R23, 0x1f, RZ ;  /* 0x0000001f170a7819 */ /* 0x000fc800000006ff */
[----:B------:R1:W3:Y:S01]  /*9080*/  SYNCS.PHASECHK.TRANS64.TRYWAIT P1, [R11+URZ+0x38830], R10 ;  /* 0x0388300a0b0075a7 */ /* 0x0002e2000802017f */
[----:B------:R-:W-:Y:S05]  /*9090*/  @!P0 BRA `(.L_x_4543) ;  /* 0x0000000000048947 */ /* 0x000fea0003800000 */
[----:B------:R-:W-:Y:S01]  /*90a0*/  BPT.TRAP 0x1 ;  /* 0x000000040000795c */ /* 0x000fe20000300000 */
.L_x_4543:
[C---:B--2---:R-:W-:Y:S02]  /*90b0*/  VIADD R0, R2.reuse, 0x22400 ;  /* 0x0002240002007836 */ /* 0x044fe40000000000 */
[----:B0-----:R-:W-:-:S03]  /*90c0*/  VIADD R3, R2, 0x20400 ;  /* 0x0002040002037836 */ /* 0x001fc60000000000 */
[----:B------:R-:W-:Y:S02]  /*90d0*/  SHF.R.U32.HI R0, RZ, 0x4, R0 ;  /* 0x00000004ff007819 */ /* 0x000fe40000011600 */
[----:B------:R-:W-:Y:S02]  /*90e0*/  SHF.R.U32.HI R3, RZ, 0x4, R3 ;  /* 0x00000004ff037819 */ /* 0x000fe40000011603 */
[----:B------:R-:W-:Y:S02]  /*90f0*/  LOP3.LUT R0, R0, 0x3fff, RZ, 0xc0, !PT ;  /* 0x00003fff00007812 */ /* 0x000fe400078ec0ff */
[----:B------:R-:W-:Y:S02]  /*9100*/  LOP3.LUT R3, R3, 0x3fff, RZ, 0xc0, !PT ;  /* 0x00003fff03037812 */ /* 0x000fe400078ec0ff */
[----:B------:R-:W-:Y:S01]  /*9110*/  LOP3.LUT R218, R0, 0x10000, RZ, 0xfc, !PT ;  /* 0x0001000000da7812 */ /* 0x000fe200078efcff */
[----:B---3--:R-:W-:Y:S06]  /*9120*/  @P1 BRA `(.L_x_4544) ;  /* 0x0000000000081947 */ /* 0x008fec0003800000 */
[----:B------:R-:W0:Y:S02]  /*9130*/  SYNCS.PHASECHK.TRANS64.TRYWAIT P1, [R11+URZ+0x38830], R10 ;  /* 0x0388300a0b0075a7 */ /* 0x000e24000802017f */
[----:B0-----:R-:W-:Y:S05]  /*9140*/  @!P1 BRA `(.L_x_4545) ;  /* 0x0000012c00bc9947 */ /* 0x001fea0003800000 */
.L_x_4544:
        /* <DEDUP_REMOVED lines=10> */
[C---:B------:R-:W-:Y:S01]  /*91f0*/  VIADD R6, R12.reuse, 0x2 ;  /* 0x000000020c067836 */ /* 0x040fe20000000000 */
[----:B------:R-:W-:Y:S01]  /*9200*/  R2UR UR7, R13 ;  /* 0x000000000d0772ca */ /* 0x000fe200000e0000 */
[----:B------:R-:W-:Y:S01]  /*9210*/  IMAD.MOV.U32 R5, RZ, RZ, 0x40000040 ;  /* 0x40000040ff057424 */ /* 0x000fe200078e00ff */
[----:B------:R-:W-:Y:S01]  /*9220*/  SHF.L.U32 R21, R21, 0x1f, RZ ;  /* 0x0000001f15157819 */ /* 0x000fe200000006ff */
[----:B------:R-:W-:Y:S01]  /*9230*/  IMAD.MOV.U32 R7, RZ, RZ, 0x40000040 ;  /* 0x40000040ff077424 */ /* 0x000fe200078e00ff */
[----:B------:R-:W-:Y:S01]  /*9240*/  BSSY B0, `(.L_x_4546) ;  /* 0x0000022000007945 */ /* 0x000fe20003800000 */
[----:B------:R-:W-:-:S02]  /*9250*/  VIADD R14, R12, 0x4 ;  /* 0x000000040c0e7836 */ /* 0x000fc40000000000 */
[----:B------:R-:W-:Y:S02]  /*9260*/  IMAD.MOV.U32 R15, RZ, RZ, 0x40000040 ;  /* 0x40000040ff0f7424 */ /* 0x000fe400078e00ff */
[----:B------:R-:W-:Y:S02]  /*9270*/  VIADD R12, R12, 0x6 ;  /* 0x000000060c0c7836 */ /* 0x000fe40000000000 */
[----:B------:R-:W-:Y:S02]  /*9280*/  IMAD.MOV.U32 R9, RZ, RZ, 0x40000040 ;  /* 0x40000040ff097424 */ /* 0x000fe400078e00ff */
[----:B------:R-:W-:Y:S01]  /*9290*/  HGMMA.64x64x16.F32.BF16 R24, gdesc[UR4], RZ, !UPT, gsb0 ;  /* 0x00e00000041879f0 */ /* 0x000fe2000c0018ff */
[----:B------:R-:W-:Y:S01]  /*92a0*/  R2UR UR4, R4 ;  /* 0x00000000040472ca */ /* 0x000fe200000e0000 */
[----:B------:R-:W-:Y:S01]  /*92b0*/  IMAD.MOV.U32 R13, RZ, RZ, 0x40000040 ;  /* 0x40000040ff0d7424 */ /* 0x000fe200078e00ff */
[----:B------:R-:W-:Y:S02]  /*92c0*/  R2UR UR5, R5 ;  /* 0x00000000050572ca */ /* 0x000fe400000e0000 */
[----:B------:R-:W-:Y:S01]  /*92d0*/  R2UR UR6, R6 ;  /* 0x00000000060672ca */ /* 0x000fe200000e0000 */
[----:B------:R-:W-:Y:S01]  /*92e0*/  VIADD R6, R8, 0x4 ;  /* 0x0000000408067836 */ /* 0x000fe20000000000 */
[----:B------:R-:W-:Y:S01]  /*92f0*/  R2UR UR7, R7 ;  /* 0x00000000070772ca */ /* 0x000fe200000e0000 */
[----:B------:R-:W-:-:S02]  /*9300*/  IMAD.MOV.U32 R7, RZ, RZ, 0x40000040 ;  /* 0x40000040ff077424 */ /* 0x000fc400078e00ff */
        /* <DEDUP_REMOVED lines=19> */
[----:B------:R-:W2:Y:S02]  /*9440*/  SYNCS.PHASECHK.TRANS64.TRYWAIT P1, [R2+URZ+0x38810], R21 ;  /* 0x03881015020075a7 */ /* 0x000ea4000802017f */
[----:B--2---:R-:W-:Y:S05]  /*9450*/  @!P1 BRA `(.L_x_4547) ;  /* 0x0000012c000c9947 */ /* 0x004fea0003800000 */
.L_x_4746:
[----:B------:R-:W-:Y:S05]  /*9460*/  BSYNC B0 ;  /* 0x0000000000007941 */ /* 0x000fea0003800000 */
.L_x_4546:
[----:B------:R-:W-:Y:S05]  /*9470*/  @!P0 BRA `(.L_x_4548) ;  /* 0x0000000000048947 */ /* 0x000fea0003800000 */
[----:B------:R-:W-:Y:S01]  /*9480*/  BPT.TRAP 0x1 ;  /* 0x000000040000795c */ /* 0x000fe20000300000 */
.L_x_4548:
[----:B------:R3:W4:Y:S01]  /*9490*/  SYNCS.PHASECHK.TRANS64.TRYWAIT P1, [R11+URZ+0x38850], R10 ;  /* 0x0388500a0b0075a7 */ /* 0x000722000802017f */
[----:B------:R-:W-:Y:S05]  /*94a0*/  @!P0 BRA `(.L_x_4549) ;  /* 0x0000000000048947 */ /* 0x000fea0003800000 */
[----:B------:R-:W-:Y:S01]  /*94b0*/  BPT.TRAP 0x1 ;  /* 0x000000040000795c */ /* 0x000fe20000300000 */
.L_x_4549:
[C---:B------:R-:W-:Y:S02]  /*94c0*/  VIADD R0, R2.reuse, 0x400 ;  /* 0x0000040002007836 */ /* 0x040fe40000000000 */
[----:B------:R-:W-:-:S03]  /*94d0*/  VIADD R3, R2, 0x26400 ;  /* 0x0002640002037836 */ /* 0x000fc60000000000 */
[----:B------:R-:W-:Y:S02]  /*94e0*/  SHF.R.U32.HI R0, RZ, 0x4, R0 ;  /* 0x00000004ff007819 */ /* 0x000fe40000011600 */
[----:B------:R-:W-:Y:S02]  /*94f0*/  SHF.R.U32.HI R3, RZ, 0x4, R3 ;  /* 0x00000004ff037819 */ /* 0x000fe40000011603 */
[----:B------:R-:W-:Y:S02]  /*9500*/  LOP3.LUT R0, R0, 0x3fff, RZ, 0xc0, !PT ;  /* 0x00003fff00007812 */ /* 0x000fe400078ec0ff */
[----:B------:R-:W-:Y:S02]  /*9510*/  LOP3.LUT R3, R3, 0x3fff, RZ, 0xc0, !PT ;  /* 0x00003fff03037812 */ /* 0x000fe400078ec0ff */
[----:B------:R-:W-:Y:S01]  /*9520*/  LOP3.LUT R219, R0, 0x10000, RZ, 0xfc, !PT ;  /* 0x0001000000db7812 */ /* 0x000fe200078efcff */
[----:B----4-:R-:W-:Y:S06]  /*9530*/  @P1 BRA `(.L_x_4550) ;  /* 0x0000000000081947 */ /* 0x010fec0003800000 */
[----:B------:R-:W4:Y:S02]  /*9540*/  SYNCS.PHASECHK.TRANS64.TRYWAIT P1, [R11+URZ+0x38850], R10 ;  /* 0x0388500a0b0075a7 */ /* 0x000f24000802017f */
[----:B----4-:R-:W-:Y:S05]  /*9550*/  @!P1 BRA `(.L_x_4551) ;  /* 0x0000012800e09947 */ /* 0x010fea0003800000 */
.L_x_4550:
[----:B------:R-:W-:Y:S01]  /*9560*/  LOP3.LUT R0, R3, 0x10000, RZ, 0xfc, !PT ;  /* 0x0001000003007812 */ /* 0x000fe200078efcff */
[----:B------:R-:W-:Y:S01]  /*9570*/  IMAD R12, R18, 0x1000, R219 ;  /* 0x00001000120c7824 */ /* 0x000fe200078e02db */
[----:B------:R-:W-:Y:S05]  /*9580*/  WARPSYNC.ALL ;  /* 0x0000000000007948 */ /* 0x000fea0003800000 */
[----:B------:R-:W-:Y:S01]  /*9590*/  IMAD.MOV.U32 R14, RZ, RZ, R0 ;  /* 0x000000ffff0e7224 */ /* 0x000fe200078e0000 */
[----:B------:R-:W-:Y:S01]  /*95a0*/  R2UR UR6, R12 ;  /* 0x000000000c0672ca */ /* 0x000fe200000e0000 */
[----:B------:R-:W-:Y:S01]  /*95b0*/  IMAD.MOV.U32 R15, RZ, RZ, 0x40000040 ;  /* 0x40000040ff0f7424 */ /* 0x000fe200078e00ff */
[----:B------:R-:W-:Y:S01]  /*95c0*/  WARPGROUP.ARRIVE ;  /* 0x00000000000079c5 */ /* 0x000fe20000000000 */
[----:B------:R-:W-:Y:S01]  /*95d0*/  IMAD.MOV.U32 R13, RZ, RZ, 0x40000040 ;  /* 0x40000040ff0d7424 */ /* 0x000fe200078e00ff */
[----:B------:R-:W-:Y:S01]  /*95e0*/  R2UR UR4, R14 ;  /* 0x000000000e0472ca */ /* 0x000fe200000e0000 */
[----:B------:R-:W-:Y:S01]  /*95f0*/  VIADD R14, R0, 0x2 ;  /* 0x00000002000e7836 */ /* 0x000fe20000000000 */
[----:B------:R-:W-:Y:S01]  /*9600*/  R2UR UR5, R15 ;  /* 0x000000000f0572ca */ /* 0x000fe200000e0000 */
[----:B------:R-:W-:Y:S01]  /*9610*/  VIADD R20, R12, 0x2 ;  /* 0x000000020c147836 */ /* 0x000fe20000000000 */
[----:B------:R-:W-:Y:S01]  /*9620*/  R2UR UR7, R13 ;  /* 0x000000000d0772ca */ /* 0x000fe200000e0000 */
[----:B------:R-:W-:Y:S01]  /*9630*/  IMAD.MOV.U32 R15, RZ, RZ, 0x40000040 ;  /* 0x40000040ff0f7424 */ /* 0x000fe200078e00ff */
[----:B------:R-:W5:Y:S01]  /*9640*/  S2R R56, SR_TID.X ;  /* 0x0000000000387919 */ /* 0x000f620000002100 */
[----:B--2---:R-:W-:-:S02]  /*9650*/  IMAD.MOV.U32 R21, RZ, RZ, 0x40000040 ;  /* 0x40000040ff157424 */ /* 0x004fc400078e00ff */
[----:B01-34-:R-:W-:Y:S02]  /*9660*/  VIADD R10, R0, 0x800 ;  /* 0x00000800000a7836 */ /* 0x01bfe40000000000 */
[----:B------:R-:W-:-:S06]  /*9670*/  IMAD.MOV.U32 R57, RZ, RZ, 0x4 ;  /* 0x00000004ff397424 */ /* 0x000fcc00078e00ff */
[----:B------:R-:W-:Y:S01]  /*9680*/  HGMMA.64x64x16.F32.BF16 R24, gdesc[UR4], R24, gsb0 ;  /* 0x00e00000041879f0 */ /* 0x000fe20008001818 */
[----:B------:R-:W-:Y:S01]  /*9690*/  R2UR UR4, R14 ;  /* 0x000000000e0472ca */ /* 0x000fe200000e0000 */
[----:B------:R-:W-:Y:S01]  /*96a0*/  VIADD R14, R0, 0x4 ;  /* 0x00000004000e7836 */ /* 0x000fe20000000000 */
[----:B------:R-:W-:Y:S01]  /*96b0*/  R2UR UR5, R15 ;  /* 0x000000000f0572ca */ /* 0x000fe200000e0000 */
[----:B------:R-:W-:Y:S01]  /*96c0*/  IMAD.MOV.U32 R15, RZ, RZ, 0x40000040 ;  /* 0x40000040ff0f7424 */ /* 0x000fe200078e00ff */
[----:B------:R-:W-:Y:S01]  /*96d0*/  R2UR UR6, R20 ;  /* 0x00000000140672ca */ /* 0x000fe200000e0000 */
[----:B------:R-:W-:Y:S01]  /*96e0*/  VIADD R20, R12, 0x4 ;  /* 0x000000040c147836 */ /* 0x000fe20000000000 */
[----:B------:R-:W-:Y:S01]  /*96f0*/  R2UR UR7, R21 ;  /* 0x00000000150772ca */ /* 0x000fe200000e0000 */
[----:B------:R-:W-:Y:S01]  /*9700*/  IMAD.MOV.U32 R21, RZ, RZ, 0x40000040 ;  /* 0x40000040ff157424 */ /* 0x000fe200078e00ff */
[----:B-----5:R-:W-:-:S05]  /*9710*/  SHF.R.U32.HI R56, RZ, 0x7, R56 ;  /* 0x00000007ff387819 */ /* 0x020fca0000011638 */
[----:B------:R0:W1:Y:S02]  /*9720*/  SHFL.IDX PT, R3, R56, RZ, 0x1f ;  /* 0x00001fff38037589 */ /* 0x00006400000e0000 */
[----:B0-----:R-:W-:Y:S01]  /*9730*/  VIADD R56, R12, 0x800 ;  /* 0x000008000c387836 */ /* 0x001fe20000000000 */
[----:B-1----:R-:W-:-:S04]  /*9740*/  ISETP.GT.AND P1, PT, R3, 0x7f, PT ;  /* 0x0000007f0300780c */ /* 0x002fc80003f24270 */
[----:B------:R-:W-:Y:S02]  /*9750*/  SEL R3, RZ, 0x2, !P1 ;  /* 0x00000002ff037807 */ /* 0x000fe40004800000 */
[C---:B------:R-:W-:Y:S02]  /*9760*/  SEL R13, R57.reuse, 0x2, P1 ;  /* 0x00000002390d7807 */ /* 0x040fe40000800000 */
[----:B------:R-:W-:Y:S01]  /*9770*/  SEL R57, R57, 0x6, !P1 ;  /* 0x0000000639397807 */ /* 0x000fe20004800000 */
[----:B------:R-:W-:Y:S02]  /*9780*/  WARPGROUP.DEPBAR.LE gsb0, 0x0 ;  /* 0x00008000000079c5 */ /* 0x000fe40000010000 */
[----:B------:R-:W-:-:S06]  /*9790*/  WARPGROUP.ARRIVE ;  /* 0x00000000000079c5 */ /* 0x000fcc0000000000 */
        /* <DEDUP_REMOVED lines=9> */
[----:B------:R-:W-:Y:S02]  /*9830*/  WARPGROUP.DEPBAR.LE gsb0, 0x0 ;  /* 0x00008000000079c5 */ /* 0x000fe40000010000 */
[----:B------:R-:W-:-:S09]  /*9840*/  WARPGROUP.ARRIVE ;  /* 0x00000000000079c5 */ /* 0x000fd20000000000 */
        /* <DEDUP_REMOVED lines=134> */
[----:B------:R-:W-:Y:S01]  /*a0b0*/  IMAD.IADD R14, R3, 0x1, R56 ;  /* 0x00000001030e7824 */ /* 0x000fe200078e0238 */
[----:B------:R-:W-:Y:S01]  /*a0c0*/  R2UR UR5, R15 ;  /* 0x000000000f0572ca */ /* 0x000fe200000e0000 */
[----:B------:R-:W-:Y:S01]  /*a0d0*/  IMAD.MOV.U32 R15, RZ, RZ, 0x40000040 ;  /* 0x40000040ff0f7424 */ /* 0x000fe200078e00ff */
[----:B------:R-:W-:Y:S01]  /*a0e0*/  R2UR UR6, R20 ;  /* 0x00000000140672ca */ /* 0x000fe200000e0000 */
[----:B------:R-:W-:Y:S01]  /*a0f0*/  IMAD.IADD R20, R3, 0x1, R10 ;  /* 0x0000000103147824 */ /* 0x000fe200078e020a */
[----:B------:R-:W-:Y:S01]  /*a100*/  R2UR UR7, R21 ;  /* 0x00000000150772ca */ /* 0x000fe200000e0000 */
[----:B------:R-:W-:Y:S01]  /*a110*/  IMAD.MOV.U32 R21, RZ, RZ, 0x40000040 ;  /* 0x40000040ff157424 */ /* 0x000fe200078e00ff */
[----:B------:R-:W-:Y:S02]  /*a120*/  WARPGROUP.DEPBAR.LE gsb0, 0x0 ;  /* 0x00008000000079c5 */ /* 0x000fe40000010000 */
[----:B------:R-:W-:-:S09]  /*a130*/  WARPGROUP.ARRIVE ;  /* 0x00000000000079c5 */ /* 0x000fd20000000000 */
[----:B------:R-:W-:Y:S01]  /*a140*/  HGMMA.64x64x16.F32.BF16 R24, gdesc[UR4], R24, gsb0 ;  /* 0x00e00000041879f0 */ /* 0x000fe20008001818 */
[----:B------:R-:W-:Y:S01]  /*a150*/  R2UR UR6, R14 ;  /* 0x000000000e0672ca */ /* 0x000fe200000e0000 */
[--C-:B------:R-:W-:Y:S01]  /*a160*/  IMAD.IADD R14, R56, 0x1, R13.reuse ;  /* 0x00000001380e7824 */ /* 0x100fe200078e020d */
        /* <DEDUP_REMOVED lines=16> */
[----:B------:R-:W-:Y:S02]  /*a270*/  IMAD.MOV.U32 R21, RZ, RZ, 0x40000040 ;  /* 0x40000040ff157424 */ /* 0x000fe400078e00ff */
[----:B------:R-:W-:-:S02]  /*a280*/  IMAD.MOV.U32 R10, RZ, RZ, 0x28 ;  /* 0x00000028ff0a7424 */ /* 0x000fc400078e00ff */
[----:B------:R-:W-:-:S03]  /*a290*/  VIADD R56, R12, 0xa00 ;  /* 0x00000a000c387836 */ /* 0x000fc60000000000 */
[----:B------:R-:W-:Y:S01]  /*a2a0*/  SEL R10, R10, 0x26, P1 ;  /* 0x000000260a0a7807 */ /* 0x000fe20000800000 */
[----:B------:R-:W-:Y:S02]  /*a2b0*/  WARPGROUP.DEPBAR.LE gsb0, 0x0 ;  /* 0x00008000000079c5 */ /* 0x000fe40000010000 */
[----:B------:R-:W-:-:S06]  /*a2c0*/  WARPGROUP.ARRIVE ;  /* 0x00000000000079c5 */ /* 0x000fcc0000000000 */
[----:B------:R-:W-:Y:S01]  /*a2d0*/  HGMMA.64x64x16.F32.BF16 R24, gdesc[UR4], R24, gsb0 ;  /* 0x00e00000041879f0 */ /* 0x000fe20008001818 */
[----:B------:R-:W-:Y:S01]  /*a2e0*/  R2UR UR4, R14 ;  /* 0x000000000e0472ca */ /* 0x000fe200000e0000 */
[----:B------:R-:W-:Y:S01]  /*a2f0*/  IMAD.MOV.U32 R14, RZ, RZ, 0xa00 ;  /* 0x00000a00ff0e7424 */ /* 0x000fe200078e00ff */
[----:B------:R-:W-:Y:S01]  /*a300*/  R2UR UR5, R15 ;  /* 0x000000000f0572ca */ /* 0x000fe200000e0000 */
[----:B------:R-:W-:Y:S01]  /*a310*/  IMAD.MOV.U32 R15, RZ, RZ, 0x40000040 ;  /* 0x40000040ff0f7424 */ /* 0x000fe200078e00ff */
[----:B------:R-:W-:Y:S02]  /*a320*/  R2UR UR6, R20 ;  /* 0x00000000140672ca */ /* 0x000fe400000e0000 */
[----:B------:R-:W-:Y:S02]  /*a330*/  R2UR UR7, R21 ;  /* 0x00000000150772ca */ /* 0x000fe400000e0000 */
[----:B------:R-:W-:Y:S02]  /*a340*/  SEL R14, R14, 0x980, P1 ;  /* 0x000009800e0e7807 */ /* 0x000fe40000800000 */
[----:B------:R-:W-:Y:S01]  /*a350*/  LOP3.LUT R21, R10, 0x6, RZ, 0xc0, !PT ;  /* 0x000000060a157812 */ /* 0x000fe200078ec0ff */
[----:B------:R-:W-:Y:S01]  /*a360*/  VIADD R10, R0, 0xa00 ;  /* 0x00000a00000a7836 */ /* 0x000fe20000000000 */
[----:B------:R-:W-:-:S04]  /*a370*/  LOP3.LUT R20, R14, 0xa00, RZ, 0xc0, !PT ;  /* 0x00000a000e147812 */ /* 0x000fc800078ec0ff */
[CC--:B------:R-:W-:Y:S02]  /*a380*/  IADD3 R14, R21.reuse, R20.reuse, R0 ;  /* 0x00000014150e7210 */ /* 0x0c0fe40007ffe000 */
[----:B------:R-:W-:Y:S01]  /*a390*/  IADD3 R20, R21, R20, R12 ;  /* 0x0000001415147210 */ /* 0x000fe20007ffe00c */
[----:B------:R-:W-:Y:S01]  /*a3a0*/  IMAD.MOV.U32 R21, RZ, RZ, 0x40000040 ;  /* 0x40000040ff157424 */ /* 0x000fe200078e00ff */
[----:B------:R-:W-:Y:S02]  /*a3b0*/  WARPGROUP.DEPBAR.LE gsb0, 0x0 ;  /* 0x00008000000079c5 */ /* 0x000fe40000010000 */
[----:B------:R-:W-:-:S06]  /*a3c0*/  WARPGROUP.ARRIVE ;  /* 0x00000000000079c5 */ /* 0x000fcc0000000000 */
        /* <DEDUP_REMOVED lines=113> */
[----:B------:R-:W-:-:S05]  /*aae0*/  IMAD.MOV.U32 R3, RZ, RZ, 0x40 ;  /* 0x00000040ff037424 */ /* 0x000fca00078e00ff */
[----:B------:R-:W-:-:S04]  /*aaf0*/  SEL R3, R3, 0x3e, P1 ;  /* 0x0000003e03037807 */ /* 0x000fc80000800000 */
[----:B------:R-:W-:Y:S01]  /*ab00*/  LOP3.LUT R3, R3, 0x6, RZ, 0xc0, !PT ;  /* 0x0000000603037812 */ /* 0x000fe200078ec0ff */
        /* <DEDUP_REMOVED lines=11> */
[----:B------:R-:W-:Y:S01]  /*abc0*/  IMAD.MOV.U32 R13, RZ, RZ, 0x40000040 ;  /* 0x40000040ff0d7424 */ /* 0x000fe200078e00ff */
[----:B------:R-:W-:-:S02]  /*abd0*/  WARPGROUP.DEPBAR.LE gsb0, 0x0 ;  /* 0x00008000000079c5 */ /* 0x000fc40000010000 */
[----:B------:R-:W-:-:S07]  /*abe0*/  WARPGROUP.ARRIVE ;  /* 0x00000000000079c5 */ /* 0x000fce0000000000 */
        /* <DEDUP_REMOVED lines=11> */
[----:B------:R-:W-:-:S04]  /*aca0*/  LOP3.LUT R10, R10, 0x1e00, RZ, 0xc0, !PT ;  /* 0x00001e000a0a7812 */ /* 0x000fc800078ec0ff */
[----:B------:R-:W-:Y:S01]  /*acb0*/  IADD3 R12, R3, R10, R12 ;  /* 0x0000000a030c7210 */ /* 0x000fe20007ffe00c */
[----:B------:R-:W-:Y:S02]  /*acc0*/  WARPGROUP.DEPBAR.LE gsb0, 0x0 ;  /* 0x00008000000079c5 */ /* 0x000fe40000010000 */
[----:B------:R-:W-:-:S06]  /*acd0*/  WARPGROUP.ARRIVE ;  /* 0x00000000000079c5 */ /* 0x000fcc0000000000 */
[----:B------:R-:W-:Y:S01]  /*ace0*/  HGMMA.64x64x16.F32.BF16 R24, gdesc[UR4], R24, gsb0 ;  /* 0x00e00000041879f0 */ /* 0x000fe20008001818 */
[----:B------:R-:W-:Y:S02]  /*acf0*/  R2UR UR4, R14 ;  /* 0x000000000e0472ca */ /* 0x000fe400000e0000 */
[----:B------:R-:W-:Y:S01]  /*ad00*/  R2UR UR5, R15 ;  /* 0x000000000f0572ca */ /* 0x000fe200000e0000 */
[----:B------:R-:W-:Y:S01]  /*ad10*/  IMAD.MOV.U32 R15, RZ, RZ, 0x40000040 ;  /* 0x40000040ff0f7424 */ /* 0x000fe200078e00ff */
[----:B------:R-:W-:Y:S02]  /*ad20*/  R2UR UR6, R20 ;  /* 0x00000000140672ca */ /* 0x000fe400000e0000 */
[----:B------:R-:W-:Y:S02]  /*ad30*/  R2UR UR7, R21 ;  /* 0x00000000150772ca */ /* 0x000fe400000e0000 */
[----:B------:R-:W-:Y:S01]  /*ad40*/  IADD3 R14, R3, R10, R0 ;  /* 0x0000000a030e7210 */ /* 0x000fe20007ffe000 */
[----:B------:R-:W-:-:S02]  /*ad50*/  WARPGROUP.DEPBAR.LE gsb0, 0x0 ;  /* 0x00008000000079c5 */ /* 0x000fc40000010000 */
[----:B------:R-:W-:-:S08]  /*ad60*/  WARPGROUP.ARRIVE ;  /* 0x00000000000079c5 */ /* 0x000fd00000000000 */
        /* <DEDUP_REMOVED lines=11> */
.L_x_4552:
        /* <DEDUP_REMOVED lines=12> */
[----:B------:R-:W-:Y:S01]  /*aee0*/  FMUL.FTZ R39, R39, UR4 ;  /* 0x0000000427277c20 */ /* 0x000fe20008410000 */
[----:B------:R-:W-:Y:S01]  /*aef0*/  ISETP.GT.AND P5, PT, R12, RZ, PT ;  /* 0x000000ff0c00720c */ /* 0x000fe20003fa4270 */
[----:B------:R-:W-:Y:S01]  /*af00*/  FMUL.FTZ R36, R36, UR4 ;  /* 0x0000000424247c20 */ /* 0x000fe20008410000 */
[C---:B------:R-:W-:Y:S01]  /*af10*/  ISETP.GT.AND P4, PT, R12.reuse, 0x1, PT ;  /* 0x000000010c00780c */ /* 0x040fe20003f84270 */
[----:B------:R-:W0:Y:S01]  /*af20*/  MUFU.TANH R25, R25 ;  /* 0x0000001900197308 */ /* 0x000e220000002400 */
[----:B------:R-:W-:Y:S01]  /*af30*/  FMUL.FTZ R27, R27, UR4 ;  /* 0x000000041b1b7c20 */ /* 0x000fe20008410000 */
[----:B------:R-:W-:Y:S01]  /*af40*/  ISETP.GT.AND P3, PT, R12, 0x8, PT ;  /* 0x000000080c00780c */ /* 0x000fe20003f64270 */
[----:B------:R-:W-:Y:S01]  /*af50*/  FMUL.FTZ R37, R37, UR4 ;  /* 0x0000000425257c20 */ /* 0x000fe20008410000 */
[----:B------:R-:W-:Y:S01]  /*af60*/  FMUL.FTZ R30, R30, UR4 ;  /* 0x000000041e1e7c20 */ /* 0x000fe20008410000 */
[----:B------:R-:W-:Y:S01]  /*af70*/  ISETP.GT.AND P2, PT, R12, 0x9, PT ;  /* 0x000000090c00780c */ /* 0x000fe20003f44270 */
[----:B------:R-:W-:Y:S01]  /*af80*/  FMUL.FTZ R40, R40, UR4 ;  /* 0x0000000428287c20 */ /* 0x000fe20008410000 */
[----:B------:R-:W-:Y:S01]  /*af90*/  FMUL.FTZ R34, R34, UR4 ;  /* 0x0000000422227c20 */ /* 0x000fe20008410000 */
[----:B------:R-:W1:Y:S01]  /*afa0*/  MUFU.TANH R28, R28 ;  /* 0x0000001c001c7308 */ /* 0x000e620000002400 */
[C---:B------:R-:W-:Y:S01]  /*afb0*/  ISETP.GT.AND P1, PT, R12.reuse, 0x10, PT ;  /* 0x000000100c00780c */ /* 0x040fe20003f24270 */
[----:B------:R-:W-:Y:S01]  /*afc0*/  FMUL.FTZ R41, R41, UR4 ;  /* 0x0000000429297c20 */ /* 0x000fe20008410000 */
[----:B------:R-:W-:Y:S01]  /*afd0*/  ISETP.GT.AND P6, PT, R12, 0x11, PT ;  /* 0x000000110c00780c */ /* 0x000fe20003fc4270 */
[----:B------:R-:W-:Y:S01]  /*afe0*/  FMUL.FTZ R44, R44, UR4 ;  /* 0x000000042c2c7c20 */ /* 0x000fe20008410000 */
[----:B------:R-:W-:Y:S01]  /*aff0*/  FMUL.FTZ R35, R35, UR4 ;  /* 0x0000000423237c20 */ /* 0x000fe20008410000 */
[----:B------:R-:W-:Y:S01]  /*b000*/  FMUL.FTZ R38, R38, UR4 ;  /* 0x0000000426267c20 */ /* 0x000fe20008410000 */
[----:B------:R-:W-:Y:S01]  /*b010*/  FMUL.FTZ R45, R45, UR4 ;  /* 0x000000042d2d7c20 */ /* 0x000fe20008410000 */
[----:B------:R-:W2:Y:S01]  /*b020*/  MUFU.TANH R29, R29 ;  /* 0x0000001d001d7308 */ /* 0x000ea20000002400 */
        /* <DEDUP_REMOVED lines=16> */
[----:B--2---:R-:W-:Y:S01]  /*b130*/  FSEL R59, R29, -INF , P2 ;  /* 0xff8000001d3b7808 */ /* 0x004fe20001000000 */
[----:B------:R-:W-:Y:S01]  /*b140*/  ULDC UR5, c[0x0][0xa80] ;  /* 0x0002a00000057ab9 */ /* 0x000fe20000000800 */
[----:B------:R-:W-:Y:S01]  /*b150*/  LOP3.LUT R217, R217, 0x2000000, RZ, 0xfc, !PT ;  /* 0x02000000d9d97812 */ /* 0x000fe200078efcff */
[----:B------:R-:W-:-:S04]  /*b160*/  IMAD.U32 R168, RZ, RZ, UR5 ;  /* 0x00000005ffa87e24 */ /* 0x000fc8000f8e00ff */
[----:B------:R-:W2:Y:S01]  /*b170*/  MUFU.TANH R15, R31 ;  /* 0x0000001f000f7308 */ /* 0x000ea20000002400 */
[----:B0-----:R-:W-:-:S07]  /*b180*/  FSEL R61, R32, -INF , P1 ;  /* 0xff800000203d7808 */ /* 0x001fce0000800000 */
[----:B------:R-:W0:Y:S01]  /*b190*/  MUFU.TANH R33, R33 ;  /* 0x0000002100217308 */ /* 0x000e220000002400 */
[----:B-1----:R-:W-:-:S07]  /*b1a0*/  FSEL R3, R3, -INF , P5 ;  /* 0xff80000003037808 */ /* 0x002fce0002800000 */
[----:B------:R1:W-:Y:S01]  /*b1b0*/  MUFU.TANH R31, R39 ;  /* 0x00000027001f7308 */ /* 0x0003e20000002400 */
[----:B--2---:R-:W-:Y:S02]  /*b1c0*/  FSEL R15, R15, -INF , P2 ;  /* 0xff8000000f0f7808 */ /* 0x004fe40001000000 */
[----:B------:R-:W-:-:S05]  /*b1d0*/  ISETP.GT.AND P2, PT, R12, 0x21, PT ;  /* 0x000000210c00780c */ /* 0x000fca0003f44270 */
[----:B------:R-:W2:Y:S01]  /*b1e0*/  MUFU.TANH R10, R27 ;  /* 0x0000001b000a7308 */ /* 0x000ea20000002400 */
[----:B-1----:R-:W-:Y:S02]  /*b1f0*/  FSEL R39, R24, -INF , P5 ;  /* 0xff80000018277808 */ /* 0x002fe40002800000 */
[----:B------:R-:W-:Y:S02]  /*b200*/  ISETP.GT.AND P5, PT, R12, 0x18, PT ;  /* 0x000000180c00780c */ /* 0x000fe40003fa4270 */
[----:B------:R-:W-:Y:S02]  /*b210*/  FMNMX.FTZ R20, R39, R14, !PT ;  /* 0x0000000e27147209 */ /* 0x000fe40007810000 */
[----:B0-----:R-:W-:Y:S01]  /*b220*/  FSEL R63, R33, -INF , P6 ;  /* 0xff800000213f7808 */ /* 0x001fe20003000000 */
[----:B------:R-:W0:Y:S01]  /*b230*/  MUFU.TANH R36, R36 ;  /* 0x0000002400247308 */ /* 0x000e220000002400 */
[----:B------:R-:W-:-:S04]  /*b240*/  FMNMX.FTZ R20, R57, R20, !PT ;  /* 0x0000001439147209 */ /* 0x000fc80007810000 */
[----:B------:R-:W-:-:S03]  /*b250*/  FMNMX.FTZ R20, R59, R20, !PT ;  /* 0x000000143b147209 */ /* 0x000fc60007810000 */
[----:B------:R-:W1:Y:S01]  /*b260*/  MUFU.TANH R13, R30 ;  /* 0x0000001e000d7308 */ /* 0x000e620000002400 */
[----:B------:R-:W-:Y:S02]  /*b270*/  FMNMX.FTZ R20, R61, R20, !PT ;  /* 0x000000143d147209 */ /* 0x000fe40007810000 */
[----:B--2---:R-:W-:Y:S02]  /*b280*/  FSEL R10, R10, -INF , P4 ;  /* 0xff8000000a0a7808 */ /* 0x004fe40002000000 */
[----:B------:R-:W-:Y:S02]  /*b290*/  ISETP.GT.AND P4, PT, R12, 0x19, PT ;  /* 0x000000190c00780c */ /* 0x000fe40003f84270 */
[----:B------:R-:W-:Y:S01]  /*b2a0*/  FMNMX.FTZ R20, R63, R20, !PT ;  /* 0x000000143f147209 */ /* 0x000fe20007810000 */
[----:B------:R-:W2:Y:S01]  /*b2b0*/  MUFU.TANH R37, R37 ;  /* 0x0000002500257308 */ /* 0x000ea20000002400 */
[----:B0-----:R-:W-:Y:S02]  /*b2c0*/  FSEL R65, R36, -INF , P5 ;  /* 0xff80000024417808 */ /* 0x001fe40002800000 */
[----:B------:R-:W-:-:S02]  /*b2d0*/  FSEL R31, R31, -INF , P4 ;  /* 0xff8000001f1f7808 */ /* 0x000fc40002000000 */
[----:B------:R-:W-:-:S03]  /*b2e0*/  FMNMX.FTZ R20, R65, R20, !PT ;  /* 0x0000001441147209 */ /* 0x000fc60007810000 */
[----:B------:R-:W0:Y:S01]  /*b2f0*/  MUFU.TANH R40, R40 ;  /* 0x0000002800287308 */ /* 0x000e220000002400 */
[----:B-1----:R-:W-:Y:S02]  /*b300*/  FSEL R13, R13, -INF , P3 ;  /* 0xff8000000d0d7808 */ /* 0x002fe40001800000 */
[----:B------:R-:W-:-:S05]  /*b310*/  ISETP.GT.AND P3, PT, R12, 0x20, PT ;  /* 0x000000200c00780c */ /* 0x000fca0003f64270 */
[----:B------:R-:W1:Y:S01]  /*b320*/  MUFU.TANH R34, R34 ;  /* 0x0000002200227308 */ /* 0x000e620000002400 */
[----:B--2---:R-:W-:Y:S02]  /*b330*/  FSEL R37, R37, -INF , P4 ;  /* 0xff80000025257808 */ /* 0x004fe40002000000 */
[----:B------:R-:W-:Y:S02]  /*b340*/  ISETP.GT.AND P4, PT, R12, 0x31, PT ;  /* 0x000000310c00780c */ /* 0x000fe40003f84270 */
[----:B------:R-:W-:-:S03]  /*b350*/  FMNMX.FTZ R20, R37, R20, !PT ;  /* 0x0000001425147209 */ /* 0x000fc60007810000 */
        /* <DEDUP_REMOVED lines=32> */
[----:B------:R-:W-:Y:S02]  /*b560*/  ISETP.GT.AND P2, PT, R12, 0x39, PT ;  /* 0x000000390c00780c */ /* 0x000fe40003f44270 */
[----:B------:R-:W-:-:S03]  /*b570*/  FMNMX.FTZ R12, R3, R10, !PT ;  /* 0x0000000a030c7209 */ /* 0x000fc60007810000 */
[----:B------:R-:W1:Y:S01]  /*b580*/  MUFU.TANH R46, R46 ;  /* 0x0000002e002e7308 */ /* 0x000e620000002400 */
[----:B--2---:R-:W-:Y:S02]  /*b590*/  FSEL R75, R52, -INF , P3 ;  /* 0xff800000344b7808 */ /* 0x004fe40001800000 */
[----:B------:R-:W-:Y:S02]  /*b5a0*/  FMNMX.FTZ R12, R13, R12, !PT ;  /* 0x0000000c0d0c7209 */ /* 0x000fe40007810000 */
[----:B------:R-:W-:Y:S02]  /*b5b0*/  FMNMX.FTZ R20, R75, R20, !PT ;  /* 0x000000144b147209 */ /* 0x000fe40007810000 */
[----:B------:R-:W-:Y:S01]  /*b5c0*/  FMNMX.FTZ R12, R15, R12, !PT ;  /* 0x0000000c0f0c7209 */ /* 0x000fe20007810000 */
[----:B------:R-:W2:Y:S01]  /*b5d0*/  MUFU.TANH R47, R47 ;  /* 0x0000002f002f7308 */ /* 0x000ea20000002400 */
[----:B0-----:R-:W-:Y:S02]  /*b5e0*/  FSEL R77, R53, -INF , P2 ;  /* 0xff800000354d7808 */ /* 0x001fe40001000000 */
[----:B------:R-:W-:-:S02]  /*b5f0*/  FMNMX.FTZ R12, R25, R12, !PT ;  /* 0x0000000c190c7209 */ /* 0x000fc40007810000 */
[----:B------:R-:W-:Y:S02]  /*b600*/  FMNMX.FTZ R20, R77, R20, !PT ;  /* 0x000000144d147209 */ /* 0x000fe40007810000 */
[----:B------:R-:W-:Y:S01]  /*b610*/  FMNMX.FTZ R12, R27, R12, !PT ;  /* 0x0000000c1b0c7209 */ /* 0x000fe20007810000 */
[----:B------:R-:W0:Y:S01]  /*b620*/  MUFU.TANH R50, R50 ;  /* 0x0000003200327308 */ /* 0x000e220000002400 */
[----:B-1----:R-:W-:Y:S01]  /*b630*/  FSEL R43, R46, -INF , P1 ;  /* 0xff8000002e2b7808 */ /* 0x002fe20000800000 */
[----:B------:R-:W1:Y:S01]  /*b640*/  SHFL.BFLY PT, R21, R20, 0x2, 0x1f ;  /* 0x0c401f0014157f89 */ /* 0x000e6200000e0000 */
[----:B------:R-:W-:-:S04]  /*b650*/  FMNMX.FTZ R12, R29, R12, !PT ;  /* 0x0000000c1d0c7209 */ /* 0x000fc80007810000 */
[----:B------:R-:W-:Y:S01]  /*b660*/  FMNMX.FTZ R12, R31, R12, !PT ;  /* 0x0000000c1f0c7209 */ /* 0x000fe20007810000 */
[----:B------:R-:W3:Y:S01]  /*b670*/  MUFU.TANH R51, R51 ;  /* 0x0000003300337308 */ /* 0x000ee20000002400 */
[----:B--2---:R-:W-:Y:S02]  /*b680*/  FSEL R47, R47, -INF , P6 ;  /* 0xff8000002f2f7808 */ /* 0x004fe40003000000 */
[----:B------:R-:W-:-:S04]  /*b690*/  FMNMX.FTZ R12, R35, R12, !PT ;  /* 0x0000000c230c7209 */ /* 0x000fc80007810000 */
[----:B------:R-:W-:Y:S01]  /*b6a0*/  FMNMX.FTZ R12, R33, R12, !PT ;  /* 0x0000000c210c7209 */ /* 0x000fe20007810000 */
[----:B------:R-:W2:Y:S01]  /*b6b0*/  MUFU.TANH R54, R54 ;  /* 0x0000003600367308 */ /* 0x000ea20000002400 */
[----:B0-----:R-:W-:Y:S02]  /*b6c0*/  FSEL R49, R50, -INF , P5 ;  /* 0xff80000032317808 */ /* 0x001fe40002800000 */
[----:B------:R-:W-:-:S04]  /*b6d0*/  FMNMX.FTZ R12, R43, R12, !PT ;  /* 0x0000000c2b0c7209 */ /* 0x000fc80007810000 */
[----:B------:R-:W-:Y:S01]  /*b6e0*/  FMNMX.FTZ R12, R47, R12, !PT ;  /* 0x0000000c2f0c7209 */ /* 0x000fe20007810000 */
[----:B------:R-:W0:Y:S01]  /*b6f0*/  MUFU.TANH R55, R55 ;  /* 0x0000003700377308 */ /* 0x000e220000002400 */
[----:B---3--:R-:W-:Y:S02]  /*b700*/  FSEL R51, R51, -INF , P4 ;  /* 0xff80000033337808 */ /* 0x008fe40002000000 */
[----:B-1----:R-:W-:Y:S02]  /*b710*/  FMNMX.FTZ R21, R20, R21, !PT ;  /* 0x0000001514157209 */ /* 0x002fe40007810000 */
[----:B------:R-:W-:-:S03]  /*b720*/  FMNMX.FTZ R12, R49, R12, !PT ;  /* 0x0000000c310c7209 */ /* 0x000fc60007810000 */
[----:B------:R-:W1:Y:S01]  /*b730*/  SHFL.BFLY PT, R24, R21, 0x1, 0x1f ;  /* 0x0c201f0015187f89 */ /* 0x000e6200000e0000 */
[----:B--2---:R-:W-:Y:S02]  /*b740*/  FSEL R53, R54, -INF , P3 ;  /* 0xff80000036357808 */ /* 0x004fe40001800000 */
[----:B------:R-:W-:-:S04]  /*b750*/  FMNMX.FTZ R12, R51, R12, !PT ;  /* 0x0000000c330c7209 */ /* 0x000fc80007810000 */
[----:B------:R-:W-:Y:S02]  /*b760*/  FMNMX.FTZ R12, R53, R12, !PT ;  /* 0x0000000c350c7209 */ /* 0x000fe40007810000 */
[----:B0-----:R-:W-:-:S04]  /*b770*/  FSEL R55, R55, -INF , P2 ;  /* 0xff80000037377808 */ /* 0x001fc80001000000 */
[----:B------:R-:W-:Y:S02]  /*b780*/  FMNMX.FTZ R12, R55, R12, !PT ;  /* 0x0000000c370c7209 */ /* 0x000fe40007810000 */
[----:B-1----:R-:W-:-:S04]  /*b790*/  FMNMX.FTZ R21, R21, R24, !PT ;  /* 0x0000001815157209 */ /* 0x002fc80007810000 */
[C---:B------:R-:W-:Y:S01]  /*b7a0*/  FSETP.NEU.FTZ.AND P1, PT, R21.reuse, -INF , PT ;  /* 0xff8000001500780b */ /* 0x040fe20003f3d000 */
[----:B------:R-:W-:-:S05]  /*b7b0*/  FMUL.FTZ R20, R21, R168 ;  /* 0x000000a815147220 */ /* 0x000fca0000410000 */
[----:B------:R-:W-:-:S05]  /*b7c0*/  FSEL R20, R20, RZ, P1 ;  /* 0x000000ff14147208 */ /* 0x000fca0000800000 */
[-CC-:B------:R-:W-:Y:S01]  /*b7d0*/  FFMA.FTZ R152, R39, R168.reuse, -R20.reuse ;  /* 0x000000a827987223 */ /* 0x180fe20000010814 */
[-CC-:B------:R-:W-:Y:S01]  /*b7e0*/  FFMA.FTZ R14, R14, R168.reuse, -R20.reuse ;  /* 0x000000a80e0e7223 */ /* 0x180fe20000010814 */
[----:B------:R-:W0:Y:S01]  /*b7f0*/  SHFL.BFLY PT, R39, R12, 0x2, 0x1f ;  /* 0x0c401f000c277f89 */ /* 0x000e2200000e0000 */
        /* <DEDUP_REMOVED lines=12> */
[----:B------:R-:W-:-:S06]  /*b8c0*/  FFMA.FTZ R166, R75, R168, -R20 ;  /* 0x000000a84ba67223 */ /* 0x000fcc0000010814 */
[----:B------:R-:W-:Y:S01]  /*b8d0*/  MUFU.EX2 R57, R57 ;  /* 0x0000003900397308 */ /* 0x000fe20000000800 */
[----:B0-----:R-:W-:Y:S01]  /*b8e0*/  FMNMX.FTZ R14, R12, R39, !PT ;  /* 0x000000270c0e7209 */ /* 0x001fe20007810000 */
[-CC-:B------:R-:W-:Y:S01]  /*b8f0*/  FFMA.FTZ R39, R41, R168.reuse, -R20.reuse ;  /* 0x000000a829277223 */ /* 0x180fe20000010814 */
[----:B------:R-:W-:-:S05]  /*b900*/  FFMA.FTZ R41, R45, R168, -R20 ;  /* 0x000000a82d297223 */ /* 0x000fca0000010814 */
[----:B------:R-:W-:Y:S01]  /*b910*/  MUFU.EX2 R154, R59 ;  /* 0x0000003b009a7308 */ /* 0x000fe20000000800 */
[----:B------:R-:W-:Y:S01]  /*b920*/  FFMA.FTZ R20, R77, R168, -R20 ;  /* 0x000000a84d147223 */ /* 0x000fe20000010814 */
[----:B------:R-:W0:Y:S01]  /*b930*/  SHFL.BFLY PT, R169, R14, 0x1, 0x1f ;  /* 0x0c201f000ea97f89 */ /* 0x000e2200000e0000 */
[----:B-1----:R-:W-:Y:S01]  /*b940*/  FADD.FTZ R30, R152, R79 ;  /* 0x0000004f981e7221 */ /* 0x002fe20000010000 */
[----:B------:R-:W-:-:S04]  /*b950*/  F2FP.BF16.F32.PACK_AB R152, R79, R152 ;  /* 0x000000984f98723e */ /* 0x000fc800000010ff */
[----:B------:R-:W-:Y:S08]  /*b960*/  MUFU.EX2 R61, R61 ;  /* 0x0000003d003d7308 */ /* 0x000ff00000000800 */
[----:B------:R-:W-:Y:S08]  /*b970*/  MUFU.EX2 R156, R63 ;  /* 0x0000003f009c7308 */ /* 0x000ff00000000800 */
[----:B------:R-:W-:Y:S01]  /*b980*/  MUFU.EX2 R45, R20 ;  /* 0x00000014002d7308 */ /* 0x000fe20000000800 */
[----:B0-----:R-:W-:-:S04]  /*b990*/  FMNMX.FTZ R169, R14, R169, !PT ;  /* 0x000000a90ea97209 */ /* 0x001fc80007810000 */
[C---:B------:R-:W-:Y:S01]  /*b9a0*/  FSETP.NEU.FTZ.AND P1, PT, R169.reuse, -INF , PT ;  /* 0xff800000a900780b */ /* 0x040fe20003f3d000 */
[----:B------:R-:W-:Y:S02]  /*b9b0*/  FMUL.FTZ R12, R169, R168 ;  /* 0x000000a8a90c7220 */ /* 0x000fe40000410000 */
[----:B------:R-:W-:Y:S03]  /*b9c0*/  MUFU.EX2 R158, R158 ;  /* 0x0000009e009e7308 */ /* 0x000fe60000000800 */
[----:B------:R-:W-:Y:S01]  /*b9d0*/  FSEL R14, R12, RZ, P1 ;  /* 0x000000ff0c0e7208 */ /* 0x000fe20000800000 */
[----:B------:R-:W-:-:S04]  /*b9e0*/  IMAD R12, R18, 0x1000, R217 ;  /* 0x00001000120c7824 */ /* 0x000fc800078e02d9 */
        /* <DEDUP_REMOVED lines=16> */
[----:B------:R0:W1:Y:S01]  /*baf0*/  MUFU.EX2 R24, R10 ;  /* 0x0000000a00187308 */ /* 0x0000620000000800 */
[-CC-:B------:R-:W-:Y:S01]  /*bb00*/  FFMA.FTZ R53, R53, R168.reuse, -R14.reuse ;  /* 0x000000a835357223 */ /* 0x180fe2000001080e */
[----:B------:R-:W-:Y:S01]  /*bb10*/  FFMA.FTZ R55, R55, R168, -R14 ;  /* 0x000000a837377223 */ /* 0x000fe2000001080e */
[C---:B------:R-:W-:Y:S01]  /*bb20*/  VIADD R14, R12.reuse, 0x80 ;  /* 0x000000800c0e7836 */ /* 0x040fe20000000000 */
[----:B------:R-:W-:-:S04]  /*bb30*/  R2UR UR6, R12 ;  /* 0x000000000c0672ca */ /* 0x000fc800000e0000 */
[----:B------:R2:W3:Y:S01]  /*bb40*/  MUFU.EX2 R155, R13 ;  /* 0x0000000d009b7308 */ /* 0x0004e20000000800 */
[----:B0-----:R-:W-:Y:S01]  /*bb50*/  VIADD R10, R11, 0x38840 ;  /* 0x000388400b0a7836 */ /* 0x001fe20000000000 */
[----:B------:R-:W-:Y:S01]  /*bb60*/  R2UR UR10, R14 ;  /* 0x000000000e0a72ca */ /* 0x000fe200000e0000 */
[C---:B------:R-:W-:Y:S02]  /*bb70*/  VIADD R14, R12.reuse, 0x100 ;  /* 0x000001000c0e7836 */ /* 0x040fe40000000000 */
[----:B------:R-:W-:Y:S01]  /*bb80*/  VIADD R12, R12, 0x180 ;  /* 0x000001800c0c7836 */ /* 0x000fe20000000000 */
[----:B------:R-:W-:Y:S02]  /*bb90*/  PRMT R10, R189, 0x654, R10 ;  /* 0x00000654bd0a7816 */ /* 0x000fe4000000000a */
[----:B------:R0:W4:Y:S01]  /*bba0*/  MUFU.EX2 R26, R15 ;  /* 0x0000000f001a7308 */ /* 0x0001220000000800 */
[----:B--2---:R-:W-:Y:S02]  /*bbb0*/  IMAD.MOV.U32 R13, RZ, RZ, 0x40000040 ;  /* 0x40000040ff0d7424 */ /* 0x004fe400078e00ff */
[----:B-1----:R-:W-:Y:S01]  /*bbc0*/  FADD.FTZ R32, R3, R24 ;  /* 0x0000001803207221 */ /* 0x002fe20000010000 */
[----:B------:R1:W-:Y:S01]  /*bbd0*/  SYNCS.ARRIVE.TRANS64.RED.A1T0 RZ, [R10+URZ], RZ ;  /* 0x000000ff0aff79a7 */ /* 0x0003e2000810043f */
[----:B------:R-:W-:-:S02]  /*bbe0*/  R2UR UR14, R14 ;  /* 0x000000000e0e72ca */ /* 0x000fc400000e0000 */
[----:B------:R-:W-:Y:S01]  /*bbf0*/  R2UR UR7, R13 ;  /* 0x000000000d0772ca */ /* 0x000fe200000e0000 */
[----:B------:R-:W-:Y:S01]  /*bc00*/  FADD.FTZ R13, R57, R30 ;  /* 0x0000001e390d7221 */ /* 0x000fe20000010000 */
[----:B------:R-:W2:Y:S01]  /*bc10*/  MUFU.EX2 R25, R25 ;  /* 0x0000001900197308 */ /* 0x000ea20000000800 */
[----:B0-----:R-:W-:Y:S01]  /*bc20*/  IMAD.MOV.U32 R15, RZ, RZ, 0x40000040 ;  /* 0x40000040ff0f7424 */ /* 0x001fe200078e00ff */
[----:B------:R-:W-:Y:S02]  /*bc30*/  F2FP.BF16.F32.PACK_AB R153, R24, R3 ;  /* 0x000000031899723e */ /* 0x000fe400000010ff */
[----:B------:R-:W-:Y:S02]  /*bc40*/  R2UR UR18, R12 ;  /* 0x000000000c1272ca */ /* 0x000fe400000e0000 */
[----:B------:R-:W-:Y:S01]  /*bc50*/  R2UR UR11, R15 ;  /* 0x000000000f0b72ca */ /* 0x000fe200000e0000 */
[----:B---3--:R-:W-:Y:S01]  /*bc60*/  FADD.FTZ R15, R155, R32 ;  /* 0x000000209b0f7221 */ /* 0x008fe20000010000 */
[----:B------:R2:W0:Y:S01]  /*bc70*/  MUFU.EX2 R20, R27 ;  /* 0x0000001b00147308 */ /* 0x0004220000000800 */
[C---:B------:R-:W-:Y:S01]  /*bc80*/  FADD.FTZ R32, R154.reuse, R13 ;  /* 0x0000000d9a207221 */ /* 0x040fe20000010000 */
[----:B------:R-:W-:Y:S01]  /*bc90*/  F2FP.BF16.F32.PACK_AB R154, R154, R57 ;  /* 0x000000399a9a723e */ /* 0x000fe200000010ff */
[----:B----4-:R-:W-:Y:S01]  /*bca0*/  FADD.FTZ R34, R26, R15 ;  /* 0x0000000f1a227221 */ /* 0x010fe20000010000 */
[----:B------:R-:W-:-:S02]  /*bcb0*/  IMAD.MOV.U32 R15, RZ, RZ, 0x40000040 ;  /* 0x40000040ff0f7424 */ /* 0x000fc400078e00ff */
[----:B------:R-:W-:Y:S01]  /*bcc0*/  FADD.FTZ R13, R61, R32 ;  /* 0x000000203d0d7221 */ /* 0x000fe20000010000 */
[----:B------:R-:W-:Y:S01]  /*bcd0*/  F2FP.BF16.F32.PACK_AB R155, R26, R155 ;  /* 0x0000009b1a9b723e */ /* 0x000fe200000010ff */
[----:B------:R-:W-:Y:S01]  /*bce0*/  BAR.SYNC.DEFER_BLOCKING 0xf, 0x100 ;  /* 0x03c4000000007b1d */ /* 0x000fe20000010000 */
[----:B--2---:R-:W-:Y:S01]  /*bcf0*/  FADD.FTZ R27, R25, R34 ;  /* 0x00000022191b7221 */ /* 0x004fe20000010000 */
[----:B------:R-:W-:Y:S01]  /*bd00*/  R2UR UR15, R15 ;  /* 0x000000000f0f72ca */ /* 0x000fe200000e0000 */
[C---:B------:R-:W-:Y:S01]  /*bd10*/  FADD.FTZ R15, R156.reuse, R13 ;  /* 0x0000000d9c0f7221 */ /* 0x040fe20000010000 */
[----:B------:R-:W-:Y:S02]  /*bd20*/  IMAD.MOV.U32 R13, RZ, RZ, 0x40000040 ;  /* 0x40000040ff0d7424 */ /* 0x000fe400078e00ff */
[----:B------:R-:W2:Y:S01]  /*bd30*/  MUFU.EX2 R29, R29 ;  /* 0x0000001d001d7308 */ /* 0x000ea20000000800 */
[----:B------:R-:W-:Y:S01]  /*bd40*/  F2FP.BF16.F32.PACK_AB R156, R156, R61 ;  /* 0x0000003d9c9c723e */ /* 0x000fe200000010ff */
[----:B------:R-:W-:Y:S01]  /*bd50*/  FADD.FTZ R32, R158, R15 ;  /* 0x0000000f9e207221 */ /* 0x000fe20000010000 */
[----:B------:R-:W-:Y:S01]  /*bd60*/  F2FP.BF16.F32.PACK_AB R158, R37, R158 ;  /* 0x0000009e259e723e */ /* 0x000fe200000010ff */
[C---:B0-----:R-:W-:Y:S01]  /*bd70*/  FADD.FTZ R14, R20.reuse, R27 ;  /* 0x0000001b140e7221 */ /* 0x041fe20000010000 */
[----:B------:R-:W-:Y:S01]  /*bd80*/  R2UR UR19, R13 ;  /* 0x000000000d1372ca */ /* 0x000fe200000e0000 */
[----:B------:R-:W-:Y:S01]  /*bd90*/  FADD.FTZ R15, R37, R32 ;  /* 0x00000020250f7221 */ /* 0x000fe20000010000 */
[----:B------:R-:W-:Y:S01]  /*bda0*/  F2FP.BF16.F32.PACK_AB R157, R20, R25 ;  /* 0x00000019149d723e */ /* 0x000fe200000010ff */
[----:B------:R-:W0:Y:S08]  /*bdb0*/  MUFU.EX2 R28, R31 ;  /* 0x0000001f001c7308 */ /* 0x000e300000000800 */
[----:B------:R-:W3:Y:S01]  /*bdc0*/  MUFU.EX2 R160, R160 ;  /* 0x000000a000a07308 */ /* 0x000ee20000000800 */
[----:B--2---:R-:W-:Y:S01]  /*bdd0*/  FADD.FTZ R13, R29, R14 ;  /* 0x0000000e1d0d7221 */ /* 0x004fe20000010000 */
[----:B------:R2:W-:Y:S06]  /*bde0*/  STSM.16.M88.4 [R223+0x36400], R152 ;  /* 0x03640098df007844 */ /* 0x0005ec0000000200 */
[----:B------:R-:W4:Y:S01]  /*bdf0*/  MUFU.EX2 R35, R35 ;  /* 0x0000002300237308 */ /* 0x000f220000000800 */
[C---:B0-----:R-:W-:Y:S01]  /*be00*/  FADD.FTZ R14, R28.reuse, R13 ;  /* 0x0000000d1c0e7221 */ /* 0x041fe20000010000 */
[----:B------:R-:W-:-:S05]  /*be10*/  F2FP.BF16.F32.PACK_AB R159, R28, R29 ;  /* 0x0000001d1c9f723e */ /* 0x000fca00000010ff */
[----:B------:R2:W-:Y:S01]  /*be20*/  STSM.16.M88.4 [R226], R156 ;  /* 0x0000009ce2007844 */ /* 0x0005e20000000200 */
[----:B------:R-:W0:Y:S01]  /*be30*/  MUFU.EX2 R39, R39 ;  /* 0x0000002700277308 */ /* 0x000e220000000800 */
[----:B---3--:R-:W-:-:S07]  /*be40*/  FADD.FTZ R32, R160, R15 ;  /* 0x0000000fa0207221 */ /* 0x008fce0000010000 */
[----:B-1----:R-:W1:Y:S01]  /*be50*/  MUFU.EX2 R10, R33 ;  /* 0x00000021000a7308 */ /* 0x002e620000000800 */
[----:B----4-:R-:W-:-:S07]  /*be60*/  FADD.FTZ R13, R35, R14 ;  /* 0x0000000e230d7221 */ /* 0x010fce0000010000 */
[----:B------:R-:W3:Y:S01]  /*be70*/  MUFU.EX2 R162, R162 ;  /* 0x000000a200a27308 */ /* 0x000ee20000000800 */
[C---:B0-----:R-:W-:Y:S01]  /*be80*/  FADD.FTZ R3, R39.reuse, R32 ;  /* 0x0000002027037221 */ /* 0x041fe20000010000 */
[----:B------:R-:W-:-:S06]  /*be90*/  F2FP.BF16.F32.PACK_AB R160, R39, R160 ;  /* 0x000000a027a0723e */ /* 0x000fcc00000010ff */
[----:B------:R-:W0:Y:S01]  /*bea0*/  MUFU.EX2 R43, R43 ;  /* 0x0000002b002b7308 */ /* 0x000e220000000800 */
[C---:B-1----:R-:W-:Y:S01]  /*beb0*/  FADD.FTZ R14, R10.reuse, R13 ;  /* 0x0000000d0a0e7221 */ /* 0x042fe20000010000 */
[----:B------:R-:W-:-:S06]  /*bec0*/  F2FP.BF16.F32.PACK_AB R161, R10, R35 ;  /* 0x000000230aa1723e */ /* 0x000fcc00000010ff */
[----:B------:R-:W1:Y:S01]  /*bed0*/  MUFU.EX2 R41, R41 ;  /* 0x0000002900297308 */ /* 0x000e620000000800 */
[----:B---3--:R-:W-:-:S07]  /*bee0*/  FADD.FTZ R24, R162, R3 ;  /* 0x00000003a2187221 */ /* 0x008fce0000010000 */
[----:B------:R-:W3:Y:S01]  /*bef0*/  MUFU.EX2 R164, R164 ;  /* 0x000000a400a47308 */ /* 0x000ee20000000800 */
[----:B0-----:R-:W-:-:S07]  /*bf00*/  FADD.FTZ R3, R43, R14 ;  /* 0x0000000e2b037221 */ /* 0x001fce0000010000 */
[----:B------:R-:W0:Y:S01]  /*bf10*/  MUFU.EX2 R30, R47 ;  /* 0x0000002f001e7308 */ /* 0x000e220000000800 */
[C---:B-1----:R-:W-:Y:S01]  /*bf20*/  FADD.FTZ R13, R41.reuse, R24 ;  /* 0x00000018290d7221 */ /* 0x042fe20000010000 */
[----:B------:R-:W-:-:S06]  /*bf30*/  F2FP.BF16.F32.PACK_AB R162, R41, R162 ;  /* 0x000000a229a2723e */ /* 0x000fcc00000010ff */
[----:B------:R-:W1:Y:S01]  /*bf40*/  MUFU.EX2 R73, R73 ;  /* 0x0000004900497308 */ /* 0x000e620000000800 */
[----:B---3--:R-:W-:-:S07]  /*bf50*/  FADD.FTZ R24, R164, R13 ;  /* 0x0000000da4187221 */ /* 0x008fce0000010000 */
[----:B------:R-:W3:Y:S01]  /*bf60*/  MUFU.EX2 R49, R49 ;  /* 0x0000003100317308 */ /* 0x000ee20000000800 */
[C---:B0-----:R-:W-:Y:S01]  /*bf70*/  FADD.FTZ R20, R30.reuse, R3 ;  /* 0x000000031e147221 */ /* 0x041fe20000010000 */
[----:B------:R-:W-:-:S05]  /*bf80*/  F2FP.BF16.F32.PACK_AB R163, R30, R43 ;  /* 0x0000002b1ea3723e */ /* 0x000fca00000010ff */
[----:B------:R2:W-:Y:S01]  /*bf90*/  STSM.16.M88.4 [R224], R160 ;  /* 0x000000a0e0007844 */ /* 0x0005e20000000200 */
[----:B------:R-:W0:Y:S01]  /*bfa0*/  MUFU.EX2 R166, R166 ;  /* 0x000000a600a67308 */ /* 0x000e220000000800 */
[C---:B-1----:R-:W-:Y:S01]  /*bfb0*/  FADD.FTZ R13, R73.reuse, R24 ;  /* 0x00000018490d7221 */ /* 0x042fe20000010000 */
[----:B------:R-:W-:-:S06]  /*bfc0*/  F2FP.BF16.F32.PACK_AB R164, R73, R164 ;  /* 0x000000a449a4723e */ /* 0x000fcc00000010ff */
[----:B------:R-:W1:Y:S01]  /*bfd0*/  MUFU.EX2 R12, R51 ;  /* 0x00000033000c7308 */ /* 0x000e620000000800 */
[----:B---3--:R-:W-:-:S07]  /*bfe0*/  FADD.FTZ R3, R49, R20 ;  /* 0x0000001431037221 */ /* 0x008fce0000010000 */
[----:B------:R-:W3:Y:S01]  /*bff0*/  MUFU.EX2 R53, R53 ;  /* 0x0000003500357308 */ /* 0x000ee20000000800 */
[----:B0-----:R-:W-:Y:S01]  /*c000*/  FADD.FTZ R20, R166, R13 ;  /* 0x0000000da6147221 */ /* 0x001fe20000010000 */
[----:B------:R-:W-:-:S06]  /*c010*/  F2FP.BF16.F32.PACK_AB R166, R45, R166 ;  /* 0x000000a62da6723e */ /* 0x000fcc00000010ff */
[----:B------:R-:W0:Y:S01]  /*c020*/  MUFU.EX2 R14, R55 ;  /* 0x00000037000e7308 */ /* 0x000e220000000800 */
[C---:B-1----:R-:W-:Y:S01]  /*c030*/  F2FP.BF16.F32.PACK_AB R165, R12.reuse, R49 ;  /* 0x000000310ca5723e */ /* 0x042fe200000010ff */
[----:B------:R-:W-:Y:S01]  /*c040*/  FADD.FTZ R10, R12, R3 ;  /* 0x000000030c0a7221 */ /* 0x000fe20000010000 */
[----:B------:R-:W-:-:S03]  /*c050*/  FADD.FTZ R3, R45, R20 ;  /* 0x000000142d037221 */ /* 0x000fc60000010000 */
[----:B---3--:R-:W-:Y:S01]  /*c060*/  FADD.FTZ R13, R53, R10 ;  /* 0x0000000a350d7221 */ /* 0x008fe20000010000 */
[----:B0-----:R-:W-:-:S03]  /*c070*/  F2FP.BF16.F32.PACK_AB R167, R14, R53 ;  /* 0x000000350ea7723e */ /* 0x001fc600000010ff */
[----:B------:R-:W-:Y:S02]  /*c080*/  FADD.FTZ R10, R14, R13 ;  /* 0x0000000d0e0a7221 */ /* 0x000fe40000010000 */
[----:B------:R2:W-:Y:S01]  /*c090*/  STSM.16.M88.4 [R225], R164 ;  /* 0x000000a4e1007844 */ /* 0x0005e20000000200 */
[----:B------:R-:W-:-:S06]  /*c0a0*/  WARPGROUP.ARRIVE ;  /* 0x00000000000079c5 */ /* 0x000fcc0000000000 */
[----:B------:R-:W-:Y:S03]  /*c0b0*/  HGMMA.64x256x16.F32.BF16 R24, R152, gdesc[UR4].tnspB, RZ, !UPT, gsb0 ;  /* 0x43e0000498187df0 */ /* 0x000fe6000c0018ff */
        /* <DEDUP_REMOVED lines=21> */
[----:B--2---:R-:W-:Y:S05]  /*c210*/  @!P0 BRA `(.L_x_4553) ;  /* 0x0000000000048947 */ /* 0x004fea0003800000 */
[----:B------:R-:W-:Y:S01]  /*c220*/  BPT.TRAP 0x1 ;  /* 0x000000040000795c */ /* 0x000fe20000300000 */
.L_x_4553:
[----:B------:R-:W-:Y:S01]  /*c230*/  ISETP.GE.AND P1, PT, R170, 0x41, PT ;  /* 0x00000041aa00780c */ /* 0x000fe20003f26270 */
[----:B------:R-:W-:Y:S01]  /*c240*/  VIADD R11, R11, 0x38860 ;  /* 0x000388600b0b7836 */ /* 0x000fe20000000000 */
[----:B------:R-:W-:Y:S01]  /*c250*/  ULDC UR37, c[0x0][0xad0] ;  /* 0x0002b40000257ab9 */ /* 0x000fe20000000800 */
[----:B------:R-:W-:Y:S01]  /*c260*/  ULDC UR36, c[0x0][0xa80] ;  /* 0x0002a00000247ab9 */ /* 0x000fe20000000800 */
[----:B------:R-:W-:Y:S02]  /*c270*/  BSSY B0, `(.L_x_4554) ;  /* 0x000037a000007945 */ /* 0x000fe40003800000 */
[----:B------:R-:W-:-:S04]  /*c280*/  PRMT R11, R189, 0x654, R11 ;  /* 0x00000654bd0b7816 */ /* 0x000fc8000000000b */
[----:B------:R0:W-:Y:S03]  /*c290*/  SYNCS.ARRIVE.TRANS64.RED.A1T0 RZ, [R11+URZ], RZ ;  /* 0x000000ff0bff79a7 */ /* 0x0001e6000810043f */
[----:B------:R-:W-:Y:S05]  /*c2a0*/  @!P1 BRA `(.L_x_4555) ;  /* 0x0000003400d89947 */ /* 0x000fea0003800000 */
[----:B0-----:R-:W-:Y:S02]  /*c2b0*/  VIADD R11, R171, 0xfffffffe ;  /* 0xfffffffeab0b7836 */ /* 0x001fe40000000000 */
[----:B------:R-:W-:Y:S02]  /*c2c0*/  IMAD.MOV.U32 R13, RZ, RZ, R169 ;  /* 0x000000ffff0d7224 */ /* 0x000fe400078e00a9 */
[----:B------:R-:W-:Y:S02]  /*c2d0*/  IMAD.MOV.U32 R20, RZ, RZ, R21 ;  /* 0x000000ffff147224 */ /* 0x000fe400078e0015 */
[----:B------:R-:W-:-:S07]  /*c2e0*/  IMAD.MOV.U32 R14, RZ, RZ, R18 ;  /* 0x000000ffff0e7224 */ /* 0x000fce00078e0012 */
.L_x_4568:
[----:B------:R-:W-:Y:S01]  /*c2f0*/  VIADD R15, R14, 0x1 ;  /* 0x000000010e0f7836 */ /* 0x000fe20000000000 */
[C---:B------:R-:W-:Y:S01]  /*c300*/  ISETP.GT.AND P1, PT, R11.reuse, RZ, PT ;  /* 0x000000ff0b00720c */ /* 0x040fe20003f24270 */
[----:B------:R-:W-:-:S03]  /*c310*/  VIADD R11, R11, 0xffffffff ;  /* 0xffffffff0b0b7836 */ /* 0x000fc60000000000 */
[----:B------:R-:W-:-:S04]  /*c320*/  ISETP.NE.AND P2, PT, R15, 0x2, PT ;  /* 0x000000020f00780c */ /* 0x000fc80003f45270 */
[----:B------:R-:W-:Y:S02]  /*c330*/  SEL R15, R15, RZ, P2 ;  /* 0x000000ff0f0f7207 */ /* 0x000fe40001000000 */
[----:B-1----:R-:W-:-:S03]  /*c340*/  SEL R12, RZ, 0x1, P2 ;  /* 0x00000001ff0c7807 */ /* 0x002fc60001000000 */
[----:B------:R-:W-:Y:S01]  /*c350*/  IMAD.MOV.U32 R18, RZ, RZ, R15 ;  /* 0x000000ffff127224 */ /* 0x000fe200078e000f */
[----:B------:R-:W-:Y:S01]  /*c360*/  LOP3.LUT R23, R23, R12, RZ, 0x3c, !PT ;  /* 0x0000000c17177212 */ /* 0x000fe200078e3cff */
[----:B------:R-:W-:Y:S06]  /*c370*/  @!P0 BRA `(.L_x_4556) ;  /* 0x0000000000048947 */ /* 0x000fec0003800000 */
[----:B------:R-:W-:Y:S01]  /*c380*/  BPT.TRAP 0x1 ;  /* 0x000000040000795c */ /* 0x000fe20000300000 */
.L_x_4556:
[----:B------:R-:W-:Y:S01]  /*c390*/  IMAD R12, R18, 0x8, R2 ;  /* 0x00000008120c7824 */ /* 0x000fe200078e0202 */
[----:B------:R-:W-:-:S04]  /*c3a0*/  SHF.L.U32 R21, R23, 0x1f, RZ ;  /* 0x0000001f17157819 */ /* 0x000fc800000006ff */
[----:B------:R0:W1:Y:S01]  /*c3b0*/  SYNCS.PHASECHK.TRANS64.TRYWAIT P2, [R12+URZ+0x38830], R21 ;  /* 0x038830150c0075a7 */ /* 0x000062000804017f */
[----:B------:R-:W-:Y:S05]  /*c3c0*/  @!P0 BRA `(.L_x_4557) ;  /* 0x0000000000048947 */ /* 0x000fea0003800000 */
[----:B------:R-:W-:Y:S01]  /*c3d0*/  BPT.TRAP 0x1 ;  /* 0x000000040000795c */ /* 0x000fe20000300000 */
.L_x_4557:
[----:B------:R-:W-:Y:S01]  /*c3e0*/  VIADD R152, R2, 0x20400 ;  /* 0x0002040002987836 */ /* 0x000fe20000000000 */
[----:B------:R-:W-:Y:S01]  /*c3f0*/  BSSY B1, `(.L_x_4558) ;  /* 0x0000009000017945 */ /* 0x000fe20003800000 */
[----:B------:R-:W-:Y:S02]  /*c400*/  IMAD R156, R18, 0x200, R218 ;  /* 0x00000200129c7824 */ /* 0x000fe400078e02da */
[----:B------:R-:W-:Y:S01]  /*c410*/  IMAD.MOV.U32 R157, RZ, RZ, 0x40000040 ;  /* 0x40000040ff9d7424 */ /* 0x000fe200078e00ff */
[----:B------:R-:W-:-:S04]  /*c420*/  SHF.R.U32.HI R152, RZ, 0x4, R152 ;  /* 0x00000004ff987819 */ /* 0x000fc80000011698 */
[----:B------:R-:W-:-:S04]  /*c430*/  LOP3.LUT R152, R152, 0x3fff, RZ, 0xc0, !PT ;  /* 0x00003fff98987812 */ /* 0x000fc800078ec0ff */
[----:B------:R-:W-:Y:S01]  /*c440*/  LOP3.LUT R152, R152, 0x10000, RZ, 0xfc, !PT ;  /* 0x0001000098987812 */ /* 0x000fe200078efcff */
[----:B-1----:R-:W-:Y:S06]  /*c450*/  @P2 BRA `(.L_x_4559) ;  /* 0x0000000000082947 */ /* 0x002fec0003800000 */
[----:B------:R-:W1:Y:S02]  /*c460*/  SYNCS.PHASECHK.TRANS64.TRYWAIT P2, [R12+URZ+0x38830], R21 ;  /* 0x038830150c0075a7 */ /* 0x000e64000804017f */
[----:B-1----:R-:W-:Y:S05]  /*c470*/  @!P2 BRA `(.L_x_4560) ;  /* 0x000000fc002ca947 */ /* 0x002fea0003800000 */
.L_x_4559:
[----:B------:R-:W-:Y:S05]  /*c480*/  BSYNC B1 ;  /* 0x0000000000017941 */ /* 0x000fea0003800000 */
.L_x_4558:
        /* <DEDUP_REMOVED lines=14> */
[----:B------:R-:W-:Y:S02]  /*c570*/  R2UR UR18, R156 ;  /* 0x000000009c1272ca */ /* 0x000fe400000e0000 */
[----:B------:R-:W-:Y:S02]  /*c580*/  R2UR UR19, R157 ;  /* 0x000000009d1372ca */ /* 0x000fe400000e0000 */
[----:B------:R-:W-:Y:S01]  /*c590*/  WARPGROUP.ARRIVE ;  /* 0x00000000000079c5 */ /* 0x000fe20000000000 */
[----:B------:R-:W-:Y:S02]  /*c5a0*/  R2UR UR8, R4 ;  /* 0x00000000040872ca */ /* 0x000fe400000e0000 */
[----:B------:R-:W-:-:S02]  /*c5b0*/  R2UR UR9, R5 ;  /* 0x00000000050972ca */ /* 0x000fc400000e0000 */
[----:B------:R-:W-:Y:S01]  /*c5c0*/  R2UR UR12, R6 ;  /* 0x00000000060c72ca */ /* 0x000fe200000e0000 */
[----:B------:R-:W-:Y:S01]  /*c5d0*/  HGMMA.64x64x16.F32.BF16 R152, gdesc[UR4], RZ, !UPT, gsb0 ;  /* 0x00e00000049879f0 */ /* 0x000fe2000c0018ff */
        /* <DEDUP_REMOVED lines=15> */
.L_x_4561:
[----:B------:R2:W3:Y:S01]  /*c6d0*/  SYNCS.PHASECHK.TRANS64.TRYWAIT P2, [R12+URZ+0x38850], R21 ;  /* 0x038850150c0075a7 */ /* 0x0004e2000804017f */
[----:B------:R-:W-:Y:S05]  /*c6e0*/  @!P0 BRA `(.L_x_4562) ;  /* 0x0000000000048947 */ /* 0x000fea0003800000 */
[----:B------:R-:W-:Y:S01]  /*c6f0*/  BPT.TRAP 0x1 ;  /* 0x000000040000795c */ /* 0x000fe20000300000 */
.L_x_4562:
[----:B------:R-:W-:Y:S01]  /*c700*/  VIADD R196, R2, 0x26400 ;  /* 0x0002640002c47836 */ /* 0x000fe20000000000 */
[----:B------:R-:W-:Y:S04]  /*c710*/  BSSY B1, `(.L_x_4563) ;  /* 0x0000005000017945 */ /* 0x000fe80003800000 */
[----:B------:R-:W-:Y:S01]  /*c720*/  SHF.R.U32.HI R196, RZ, 0x4, R196 ;  /* 0x00000004ffc47819 */ /* 0x000fe200000116c4 */
[----:B---3--:R-:W-:Y:S06]  /*c730*/  @P2 BRA `(.L_x_4564) ;  /* 0x0000000000082947 */ /* 0x008fec0003800000 */
[----:B------:R-:W3:Y:S02]  /*c740*/  SYNCS.PHASECHK.TRANS64.TRYWAIT P2, [R12+URZ+0x38850], R21 ;  /* 0x038850150c0075a7 */ /* 0x000ee4000804017f */
[----:B---3--:R-:W-:Y:S05]  /*c750*/  @!P2 BRA `(.L_x_4565) ;  /* 0x000000f80088a947 */ /* 0x008fea0003800000 */
.L_x_4564:
[----:B------:R-:W-:Y:S05]  /*c760*/  BSYNC B1 ;  /* 0x0000000000017941 */ /* 0x000fea0003800000 */
.L_x_4563:
[----:B0123--:R-:W-:Y:S01]  /*c770*/  LOP3.LUT R21, R196, 0x3fff, RZ, 0xc0, !PT ;  /* 0x00003fffc4157812 */ /* 0x00ffe200078ec0ff */
[C---:B------:R-:W-:Y:S01]  /*c780*/  VIADD R196, R0.reuse, 0x2 ;  /* 0x0000000200c47836 */ /* 0x040fe20000000000 */
[----:B------:R-:W-:Y:S01]  /*c790*/  WARPGROUP.ARRIVE ;  /* 0x00000000000079c5 */ /* 0x000fe20000000000 */
[----:B------:R-:W-:Y:S01]  /*c7a0*/  VIADD R200, R0, 0x4 ;  /* 0x0000000400c87836 */ /* 0x000fe20000000000 */
[----:B------:R-:W-:Y:S01]  /*c7b0*/  LOP3.LUT R0, R21, 0x10000, RZ, 0xfc, !PT ;  /* 0x0001000015007812 */ /* 0x000fe200078efcff */
[----:B------:R-:W-:-:S03]  /*c7c0*/  IMAD R198, R15, 0x1000, R219 ;  /* 0x000010000fc67824 */ /* 0x000fc600078e02db */
[----:B------:R-:W0:Y:S01]  /*c7d0*/  S2R R21, SR_TID.X ;  /* 0x0000000000157919 */ /* 0x000e220000002100 */
[----:B------:R-:W-:Y:S02]  /*c7e0*/  IMAD.MOV.U32 R199, RZ, RZ, 0x40000040 ;  /* 0x40000040ffc77424 */ /* 0x000fe400078e00ff */
[----:B------:R-:W-:Y:S01]  /*c7f0*/  IMAD.MOV.U32 R202, RZ, RZ, R0 ;  /* 0x000000ffffca7224 */ /* 0x000fe200078e0000 */
[----:B------:R-:W-:Y:S01]  /*c800*/  R2UR UR6, R198 ;  /* 0x00000000c60672ca */ /* 0x000fe200000e0000 */
[----:B------:R-:W-:Y:S01]  /*c810*/  IMAD.MOV.U32 R203, RZ, RZ, 0x40000040 ;  /* 0x40000040ffcb7424 */ /* 0x000fe200078e00ff */
[----:B------:R-:W-:Y:S01]  /*c820*/  R2UR UR7, R199 ;  /* 0x00000000c70772ca */ /* 0x000fe200000e0000 */
[----:B------:R-:W-:Y:S01]  /*c830*/  IMAD.MOV.U32 R197, RZ, RZ, 0x40000040 ;  /* 0x40000040ffc57424 */ /* 0x000fe200078e00ff */
[----:B------:R-:W-:Y:S01]  /*c840*/  R2UR UR4, R202 ;  /* 0x00000000ca0472ca */ /* 0x000fe200000e0000 */
[----:B------:R-:W-:Y:S01]  /*c850*/  IMAD.MOV.U32 R201, RZ, RZ, 0x40000040 ;  /* 0x40000040ffc97424 */ /* 0x000fe200078e00ff */
[----:B------:R-:W-:Y:S01]  /*c860*/  R2UR UR5, R203 ;  /* 0x00000000cb0572ca */ /* 0x000fe200000e0000 */
[----:B------:R-:W-:-:S02]  /*c870*/  VIADD R199, R198, 0x800 ;  /* 0x00000800c6c77836 */ /* 0x000fc40000000000 */
[----:B------:R-:W-:Y:S02]  /*c880*/  VIADD R202, R0, 0x800 ;  /* 0x0000080000ca7836 */ /* 0x000fe40000000000 */
[----:B------:R-:W-:-:S08]  /*c890*/  IMAD.MOV.U32 R203, RZ, RZ, 0xa00 ;  /* 0x00000a00ffcb7424 */ /* 0x000fd000078e00ff */
[----:B------:R-:W-:Y:S01]  /*c8a0*/  HGMMA.64x64x16.F32.BF16 R152, gdesc[UR4], R152, gsb0 ;  /* 0x00e00000049879f0 */ /* 0x000fe20008001898 */
[----:B------:R-:W-:Y:S01]  /*c8b0*/  R2UR UR4, R196 ;  /* 0x00000000c40472ca */ /* 0x000fe200000e0000 */
[----:B------:R-:W-:Y:S01]  /*c8c0*/  VIADD R196, R198, 0x2 ;  /* 0x00000002c6c47836 */ /* 0x000fe20000000000 */
[----:B------:R-:W-:Y:S01]  /*c8d0*/  R2UR UR5, R197 ;  /* 0x00000000c50572ca */ /* 0x000fe200000e0000 */
[----:B------:R-:W-:-:S03]  /*c8e0*/  IMAD.MOV.U32 R197, RZ, RZ, 0x40000040 ;  /* 0x40000040ffc57424 */ /* 0x000fc600078e00ff */
[----:B------:R-:W-:Y:S01]  /*c8f0*/  R2UR UR6, R196 ;  /* 0x00000000c40672ca */ /* 0x000fe200000e0000 */
[----:B------:R-:W-:Y:S01]  /*c900*/  VIADD R196, R198, 0x4 ;  /* 0x00000004c6c47836 */ /* 0x000fe20000000000 */
[----:B------:R-:W-:Y:S01]  /*c910*/  R2UR UR7, R197 ;  /* 0x00000000c50772ca */ /* 0x000fe200000e0000 */
[----:B------:R-:W-:Y:S01]  /*c920*/  IMAD.MOV.U32 R197, RZ, RZ, 0x40000040 ;  /* 0x40000040ffc57424 */ /* 0x000fe200078e00ff */
[----:B0-----:R-:W-:-:S06]  /*c930*/  SHF.R.U32.HI R21, RZ, 0x7, R21 ;  /* 0x00000007ff157819 */ /* 0x001fcc0000011615 */
[----:B------:R-:W0:Y:S02]  /*c940*/  SHFL.IDX PT, R21, R21, RZ, 0x1f ;  /* 0x00001fff15157589 */ /* 0x000e2400000e0000 */
[----:B0-----:R-:W-:-:S04]  /*c950*/  ISETP.GT.AND P2, PT, R21, 0x7f, PT ;  /* 0x0000007f1500780c */ /* 0x001fc80003f44270 */
[----:B------:R-:W-:Y:S02]  /*c960*/  SEL R21, RZ, 0x2, !P2 ;  /* 0x00000002ff157807 */ /* 0x000fe40005000000 */
[----:B------:R-:W-:-:S04]  /*c970*/  SEL R203, R203, 0x980, P2 ;  /* 0x00000980cbcb7807 */ /* 0x000fc80001000000 */
[----:B------:R-:W-:Y:S01]  /*c980*/  LOP3.LUT R203, R203, 0xa00, RZ, 0xc0, !PT ;  /* 0x00000a00cbcb7812 */ /* 0x000fe200078ec0ff */
[----:B------:R-:W-:Y:S02]  /*c990*/  WARPGROUP.DEPBAR.LE gsb0, 0x0 ;  /* 0x00008000000079c5 */ /* 0x000fe40000010000 */
[----:B------:R-:W-:-:S06]  /*c9a0*/  WARPGROUP.ARRIVE ;  /* 0x00000000000079c5 */ /* 0x000fcc0000000000 */
[----:B------:R-:W-:Y:S01]  /*c9b0*/  HGMMA.64x64x16.F32.BF16 R152, gdesc[UR4], R152, gsb0 ;  /* 0x00e00000049879f0 */ /* 0x000fe20008001898 */
[----:B------:R-:W-:Y:S02]  /*c9c0*/  R2UR UR4, R200 ;  /* 0x00000000c80472ca */ /* 0x000fe400000e0000 */
        /* <DEDUP_REMOVED lines=155> */
[----:B------:R-:W-:-:S03]  /*d380*/  IMAD.MOV.U32 R197, RZ, RZ, 0x40000040 ;  /* 0x40000040ffc57424 */ /* 0x000fc600078e00ff */
[----:B------:R-:W-:Y:S01]  /*d390*/  R2UR UR4, R196 ;  /* 0x00000000c40472ca */ /* 0x000fe200000e0000 */
[----:B------:R-:W-:Y:S01]  /*d3a0*/  IMAD.MOV.U32 R196, RZ, RZ, 0x4 ;  /* 0x00000004ffc47424 */ /* 0x000fe200078e00ff */
[----:B------:R-:W-:-:S04]  /*d3b0*/  R2UR UR5, R197 ;  /* 0x00000000c50572ca */ /* 0x000fc800000e0000 */
[C---:B------:R-:W-:Y:S02]  /*d3c0*/  SEL R197, R196.reuse, 0x2, P2 ;  /* 0x00000002c4c57807 */ /* 0x040fe40001000000 */
[----:B------:R-:W-:-:S03]  /*d3d0*/  SEL R196, R196, 0x6, !P2 ;  /* 0x00000006c4c47807 */ /* 0x000fc60005000000 */
[----:B------:R-:W-:Y:S01]  /*d3e0*/  IMAD.IADD R200, R199, 0x1, R197 ;  /* 0x00000001c7c87824 */ /* 0x000fe200078e02c5 */
[----:B------:R-:W-:Y:S02]  /*d3f0*/  WARPGROUP.DEPBAR.LE gsb0, 0x0 ;  /* 0x00008000000079c5 */ /* 0x000fe40000010000 */
[----:B------:R-:W-:-:S06]  /*d400*/  WARPGROUP.ARRIVE ;  /* 0x00000000000079c5 */ /* 0x000fcc0000000000 */
[----:B------:R-:W-:Y:S01]  /*d410*/  HGMMA.64x64x16.F32.BF16 R152, gdesc[UR4], R152, gsb0 ;  /* 0x00e00000049879f0 */ /* 0x000fe20008001898 */
[----:B------:R-:W-:Y:S01]  /*d420*/  R2UR UR6, R200 ;  /* 0x00000000c80672ca */ /* 0x000fe200000e0000 */
[----:B------:R-:W-:Y:S01]  /*d430*/  IMAD.IADD R200, R202, 0x1, R197 ;  /* 0x00000001cac87824 */ /* 0x000fe200078e02c5 */
[----:B------:R-:W-:Y:S01]  /*d440*/  R2UR UR7, R201 ;  /* 0x00000000c90772ca */ /* 0x000fe200000e0000 */
[----:B------:R-:W-:-:S03]  /*d450*/  IMAD.MOV.U32 R201, RZ, RZ, 0x40000040 ;  /* 0x40000040ffc97424 */ /* 0x000fc600078e00ff */
        /* <DEDUP_REMOVED lines=13> */
[----:B------:R-:W-:Y:S02]  /*d530*/  IMAD.MOV.U32 R201, RZ, RZ, 0x40000040 ;  /* 0x40000040ffc97424 */ /* 0x000fe400078e00ff */
[----:B------:R-:W-:Y:S01]  /*d540*/  VIADD R199, R0, 0xa00 ;  /* 0x00000a0000c77836 */ /* 0x000fe20000000000 */
[----:B------:R-:W-:Y:S02]  /*d550*/  R2UR UR6, R200 ;  /* 0x00000000c80672ca */ /* 0x000fe400000e0000 */
[----:B------:R-:W-:Y:S01]  /*d560*/  R2UR UR7, R201 ;  /* 0x00000000c90772ca */ /* 0x000fe200000e0000 */
[----:B------:R-:W-:Y:S01]  /*d570*/  IMAD.MOV.U32 R201, RZ, RZ, 0x40000040 ;  /* 0x40000040ffc97424 */ /* 0x000fe200078e00ff */
[----:B------:R-:W-:-:S02]  /*d580*/  IADD3 R200, R202, R203, R0 ;  /* 0x000000cbcac87210 */ /* 0x000fc40007ffe000 */
        /* <DEDUP_REMOVED lines=10> */
[----:B------:R-:W-:Y:S01]  /*d630*/  VIADD R202, R198, 0xa00 ;  /* 0x00000a00c6ca7836 */ /* 0x000fe20000000000 */
[----:B------:R-:W-:Y:S01]  /*d640*/  R2UR UR7, R203 ;  /* 0x00000000cb0772ca */ /* 0x000fe200000e0000 */
        /* <DEDUP_REMOVED lines=25> */
[----:B------:R-:W-:Y:S01]  /*d7e0*/  VIADD R199, R0, 0xc00 ;  /* 0x00000c0000c77836 */ /* 0x000fe20000000000 */
[----:B------:R-:W-:Y:S02]  /*d7f0*/  WARPGROUP.DEPBAR.LE gsb0, 0x0 ;  /* 0x00008000000079c5 */ /* 0x000fe40000010000 */
[----:B------:R-:W-:-:S07]  /*d800*/  WARPGROUP.ARRIVE ;  /* 0x00000000000079c5 */ /* 0x000fce0000000000 */
[----:B------:R-:W-:Y:S01]  /*d810*/  HGMMA.64x64x16.F32.BF16 R152, gdesc[UR4], R152, gsb0 ;  /* 0x00e00000049879f0 */ /* 0x000fe20008001898 */
[----:B------:R-:W-:Y:S01]  /*d820*/  R2UR UR4, R200 ;  /* 0x00000000c80472ca */ /* 0x000fe200000e0000 */
[----:B------:R-:W-:Y:S01]  /*d830*/  IMAD.IADD R200, R196, 0x1, R202 ;  /* 0x00000001c4c87824 */ /* 0x000fe200078e02ca */
[----:B------:R-:W-:Y:S01]  /*d840*/  R2UR UR5, R201 ;  /* 0x00000000c90572ca */ /* 0x000fe200000e0000 */
[----:B------:R-:W-:Y:S02]  /*d850*/  IMAD.MOV.U32 R201, RZ, RZ, 0x40000040 ;  /* 0x40000040ffc97424 */ /* 0x000fe400078e00ff */
[----:B------:R-:W-:Y:S01]  /*d860*/  IMAD.MOV.U32 R202, RZ, RZ, 0x30 ;  /* 0x00000030ffca7424 */ /* 0x000fe200078e00ff */
[----:B------:R-:W-:Y:S02]  /*d870*/  R2UR UR6, R200 ;  /* 0x00000000c80672ca */ /* 0x000fe400000e0000 */
[----:B------:R-:W-:Y:S01]  /*d880*/  R2UR UR7, R201 ;  /* 0x00000000c90772ca */ /* 0x000fe200000e0000 */
[----:B------:R-:W-:Y:S01]  /*d890*/  IMAD.MOV.U32 R201, RZ, RZ, 0x40000040 ;  /* 0x40000040ffc97424 */ /* 0x000fe200078e00ff */
[----:B------:R-:W-:-:S04]  /*d8a0*/  SEL R202, R202, 0x2e, P2 ;  /* 0x0000002ecaca7807 */ /* 0x000fc80001000000 */
        /* <DEDUP_REMOVED lines=66> */
[----:B------:R-:W-:Y:S02]  /*dcd0*/  WARPGROUP.DEPBAR.LE gsb0, 0x0 ;  /* 0x00008000000079c5 */ /* 0x000fe40000010000 */
[----:B------:R-:W-:-:S10]  /*dce0*/  WARPGROUP.ARRIVE ;  /* 0x00000000000079c5 */ /* 0x000fd40000000000 */
[----:B------:R-:W-:Y:S01]  /*dcf0*/  HGMMA.64x64x16.F32.BF16 R152, gdesc[UR4], R152, gsb0 ;  /* 0x00e00000049879f0 */ /* 0x000fe20008001898 */
[----:B------:R-:W-:Y:S01]  /*dd00*/  R2UR UR6, R200 ;  /* 0x00000000c80672ca */ /* 0x000fe200000e0000 */
[----:B------:R-:W-:Y:S01]  /*dd10*/  IMAD.IADD R200, R202, 0x1, R21 ;  /* 0x00000001cac87824 */ /* 0x000fe200078e0215 */
[----:B------:R-:W-:Y:S01]  /*dd20*/  R2UR UR7, R201 ;  /* 0x00000000c90772ca */ /* 0x000fe200000e0000 */
[----:B------:R-:W-:Y:S02]  /*dd30*/  IMAD.MOV.U32 R201, RZ, RZ, 0x40000040 ;  /* 0x40000040ffc97424 */ /* 0x000fe400078e00ff */
[----:B------:R-:W-:Y:S01]  /*dd40*/  IMAD.MOV.U32 R21, RZ, RZ, 0x1000 ;  /* 0x00001000ff157424 */ /* 0x000fe200078e00ff */
[----:B------:R-:W-:Y:S01]  /*dd50*/  R2UR UR4, R200 ;  /* 0x00000000c80472ca */ /* 0x000fe200000e0000 */
[----:B------:R-:W-:Y:S01]  /*dd60*/  IMAD.IADD R200, R202, 0x1, R197 ;  /* 0x00000001cac87824 */ /* 0x000fe200078e02c5 */
[----:B------:R-:W-:Y:S01]  /*dd70*/  R2UR UR5, R201 ;  /* 0x00000000c90572ca */ /* 0x000fe200000e0000 */
[----:B------:R-:W-:Y:S01]  /*dd80*/  IMAD.MOV.U32 R201, RZ, RZ, 0x40000040 ;  /* 0x40000040ffc97424 */ /* 0x000fe200078e00ff */
[----:B------:R-:W-:-:S04]  /*dd90*/  SEL R21, R21, 0xf80, P2 ;  /* 0x00000f8015157807 */ /* 0x000fc80001000000 */
[----:B------:R-:W-:Y:S01]  /*dda0*/  LOP3.LUT R21, R21, 0x1e00, RZ, 0xc0, !PT ;  /* 0x00001e0015157812 */ /* 0x000fe200078ec0ff */
[----:B------:R-:W-:Y:S02]  /*ddb0*/  WARPGROUP.DEPBAR.LE gsb0, 0x0 ;  /* 0x00008000000079c5 */ /* 0x000fe40000010000 */
[----:B------:R-:W-:-:S06]  /*ddc0*/  WARPGROUP.ARRIVE ;  /* 0x00000000000079c5 */ /* 0x000fcc0000000000 */
[----:B------:R-:W-:Y:S01]  /*ddd0*/  HGMMA.64x64x16.F32.BF16 R152, gdesc[UR4], R152, gsb0 ;  /* 0x00e00000049879f0 */ /* 0x000fe20008001898 */
[----:B------:R-:W-:Y:S01]  /*dde0*/  R2UR UR4, R200 ;  /* 0x00000000c80472ca */ /* 0x000fe200000e0000 */
[--C-:B------:R-:W-:Y:S01]  /*ddf0*/  IMAD.IADD R200, R197, 0x1, R199.reuse ;  /* 0x00000001c5c87824 */ /* 0x100fe200078e02c7 */
[----:B------:R-:W-:Y:S01]  /*de00*/  R2UR UR5, R201 ;  /* 0x00000000c90572ca */ /* 0x000fe200000e0000 */
[----:B------:R-:W-:Y:S02]  /*de10*/  IMAD.MOV.U32 R201, RZ, RZ, 0x40000040 ;  /* 0x40000040ffc97424 */ /* 0x000fe400078e00ff */
[----:B------:R-:W-:Y:S01]  /*de20*/  IMAD.MOV.U32 R197, RZ, RZ, 0x40000040 ;  /* 0x40000040ffc57424 */ /* 0x000fe200078e00ff */
[----:B------:R-:W-:Y:S01]  /*de30*/  R2UR UR6, R200 ;  /* 0x00000000c80672ca */ /* 0x000fe200000e0000 */
[----:B------:R-:W-:Y:S01]  /*de40*/  IMAD.IADD R200, R202, 0x1, R196 ;  /* 0x00000001cac87824 */ /* 0x000fe200078e02c4 */
[----:B------:R-:W-:Y:S01]  /*de50*/  R2UR UR7, R201 ;  /* 0x00000000c90772ca */ /* 0x000fe200000e0000 */
[----:B------:R-:W-:-:S02]  /*de60*/  IMAD.IADD R196, R196, 0x1, R199 ;  /* 0x00000001c4c47824 */ /* 0x000fc400078e02c7 */
        /* <DEDUP_REMOVED lines=9> */
[----:B------:R-:W-:Y:S02]  /*df00*/  R2UR UR5, R201 ;  /* 0x00000000c90572ca */ /* 0x000fe400000e0000 */
[----:B------:R-:W-:Y:S02]  /*df10*/  R2UR UR6, R196 ;  /* 0x00000000c40672ca */ /* 0x000fe400000e0000 */
[----:B------:R-:W-:Y:S01]  /*df20*/  R2UR UR7, R197 ;  /* 0x00000000c50772ca */ /* 0x000fe200000e0000 */
[----:B------:R-:W-:Y:S01]  /*df30*/  IMAD.MOV.U32 R197, RZ, RZ, 0x40000040 ;  /* 0x40000040ffc57424 */ /* 0x000fe200078e00ff */
[----:B------:R-:W-:Y:S01]  /*df40*/  IADD3 R196, R199, R21, R0 ;  /* 0x00000015c7c47210 */ /* 0x000fe20007ffe000 */
[----:B------:R-:W-:Y:S01]  /*df50*/  IMAD.MOV.U32 R199, RZ, RZ, 0x40000040 ;  /* 0x40000040ffc77424 */ /* 0x000fe200078e00ff */
[----:B------:R-:W-:-:S02]  /*df60*/  WARPGROUP.DEPBAR.LE gsb0, 0x0 ;  /* 0x00008000000079c5 */ /* 0x000fc40000010000 */
        /* <DEDUP_REMOVED lines=12> */
.L_x_4566:
        /* <DEDUP_REMOVED lines=24> */
[----:B------:R-:W-:-:S06]  /*e1b0*/  FMUL.FTZ R162, R162, UR37 ;  /* 0x00000025a2a27c20 */ /* 0x000fcc0008410000 */
        /* <DEDUP_REMOVED lines=26> */
[----:B------:R-:W-:Y:S01]  /*e360*/  MUFU.TANH R154, R154 ;  /* 0x0000009a009a7308 */ /* 0x000fe20000002400 */
[----:B--2---:R-:W-:-:S07]  /*e370*/  FMNMX.FTZ R21, R180, R21, !PT ;  /* 0x00000015b4157209 */ /* 0x004fce0007810000 */
[----:B------:R-:W-:Y:S01]  /*e380*/  MUFU.TANH R155, R155 ;  /* 0x0000009b009b7308 */ /* 0x000fe20000002400 */
[----:B0-----:R-:W-:-:S05]  /*e390*/  FMNMX.FTZ R21, R181, R21, !PT ;  /* 0x00000015b5157209 */ /* 0x001fca0007810000 */
[----:B------:R-:W0:Y:S02]  /*e3a0*/  SHFL.BFLY PT, R168, R21, 0x2, 0x1f ;  /* 0x0c401f0015a87f89 */ /* 0x000e2400000e0000 */
[----:B------:R-:W-:Y:S08]  /*e3b0*/  MUFU.TANH R158, R158 ;  /* 0x0000009e009e7308 */ /* 0x000ff00000002400 */
[----:B------:R-:W-:Y:S08]  /*e3c0*/  MUFU.TANH R159, R159 ;  /* 0x0000009f009f7308 */ /* 0x000ff00000002400 */
[----:B------:R-:W-:Y:S01]  /*e3d0*/  MUFU.TANH R162, R162 ;  /* 0x000000a200a27308 */ /* 0x000fe20000002400 */
[----:B0-----:R-:W-:-:S05]  /*e3e0*/  FMNMX.FTZ R21, R21, R168, !PT ;  /* 0x000000a815157209 */ /* 0x001fca0007810000 */
[----:B------:R-:W0:Y:S02]  /*e3f0*/  SHFL.BFLY PT, R168, R21, 0x1, 0x1f ;  /* 0x0c201f0015a87f89 */ /* 0x000e2400000e0000 */
[----:B0-----:R-:W-:Y:S01]  /*e400*/  FMNMX.FTZ R21, R21, R168, !PT ;  /* 0x000000a815157209 */ /* 0x001fe20007810000 */
[----:B------:R-:W-:-:S04]  /*e410*/  IMAD.U32 R168, RZ, RZ, UR36 ;  /* 0x00000024ffa87e24 */ /* 0x000fc8000f8e00ff */
[C---:B------:R-:W-:Y:S01]  /*e420*/  FADD.FTZ R20, -R21.reuse, R20 ;  /* 0x0000001415147221 */ /* 0x040fe20000010100 */
[----:B------:R-:W-:-:S03]  /*e430*/  FMUL.FTZ R197, R21, R168 ;  /* 0x000000a815c57220 */ /* 0x000fc60000410000 */
[-C--:B------:R-:W-:Y:S01]  /*e440*/  FMUL.FTZ R20, R20, R168.reuse ;  /* 0x000000a814147220 */ /* 0x080fe20000410000 */
        /* <DEDUP_REMOVED lines=18> */
[----:B------:R2:W3:Y:S01]  /*e570*/  MUFU.EX2 R169, R153 ;  /* 0x0000009900a97308 */ /* 0x0004e20000000800 */
[-C--:B0-----:R-:W-:Y:S01]  /*e580*/  FMUL.FTZ R24, R24, R20.reuse ;  /* 0x0000001418187220 */ /* 0x081fe20000410000 */
[-C--:B------:R-:W-:Y:S01]  /*e590*/  FMUL.FTZ R25, R25, R20.reuse ;  /* 0x0000001419197220 */ /* 0x080fe20000410000 */
[-C--:B------:R-:W-:Y:S01]  /*e5a0*/  FMUL.FTZ R28, R28, R20.reuse ;  /* 0x000000141c1c7220 */ /* 0x080fe20000410000 */
[-C--:B------:R-:W-:Y:S01]  /*e5b0*/  FMUL.FTZ R29, R29, R20.reuse ;  /* 0x000000141d1d7220 */ /* 0x080fe20000410000 */
[-C--:B------:R-:W-:Y:S01]  /*e5c0*/  FMUL.FTZ R32, R32, R20.reuse ;  /* 0x0000001420207220 */ /* 0x080fe20000410000 */
[-C--:B------:R-:W-:Y:S01]  /*e5d0*/  FMUL.FTZ R33, R33, R20.reuse ;  /* 0x0000001421217220 */ /* 0x080fe20000410000 */
[----:B------:R-:W-:Y:S01]  /*e5e0*/  FMUL.FTZ R36, R36, R20 ;  /* 0x0000001424247220 */ /* 0x000fe20000410000 */
[----:B------:R-:W0:Y:S01]  /*e5f0*/  MUFU.EX2 R156, R156 ;  /* 0x0000009c009c7308 */ /* 0x000e220000000800 */
[----:B-1----:R-:W-:Y:S01]  /*e600*/  FFMA.FTZ R3, R20, R3, R152 ;  /* 0x0000000314037223 */ /* 0x002fe20000010098 */
[----:B--2---:R-:W-:Y:S01]  /*e610*/  FMUL.FTZ R153, R163, UR37 ;  /* 0x00000025a3997c20 */ /* 0x004fe20008410000 */
[----:B------:R-:W-:Y:S01]  /*e620*/  FMUL.FTZ R163, R166, UR37 ;  /* 0x00000025a6a37c20 */ /* 0x000fe20008410000 */
[----:B------:R-:W-:Y:S01]  /*e630*/  FMUL.FTZ R166, R167, UR37 ;  /* 0x00000025a7a67c20 */ /* 0x000fe20008410000 */
[----:B------:R-:W-:Y:S01]  /*e640*/  FMUL.FTZ R167, R170, UR37 ;  /* 0x00000025aaa77c20 */ /* 0x000fe20008410000 */
[----:B------:R-:W-:Y:S01]  /*e650*/  FMUL.FTZ R170, R171, UR37 ;  /* 0x00000025abaa7c20 */ /* 0x000fe20008410000 */
[----:B------:R-:W-:Y:S01]  /*e660*/  FMUL.FTZ R171, R174, UR37 ;  /* 0x00000025aeab7c20 */ /* 0x000fe20008410000 */
[----:B------:R-:W1:Y:S01]  /*e670*/  MUFU.TANH R153, R153 ;  /* 0x0000009900997308 */ /* 0x000e620000002400 */
[C---:B---3--:R-:W-:Y:S01]  /*e680*/  FADD.FTZ R3, R169.reuse, R3 ;  /* 0x00000003a9037221 */ /* 0x048fe20000010000 */
[----:B------:R-:W-:Y:S01]  /*e690*/  F2FP.BF16.F32.PACK_AB R152, R169, R152 ;  /* 0x00000098a998723e */ /* 0x000fe200000010ff */
[----:B------:R-:W-:-:S02]  /*e6a0*/  IMAD.MOV R169, RZ, RZ, -R222 ;  /* 0x000000ffffa97224 */ /* 0x000fc400078e0ade */
[----:B------:R-:W-:Y:S01]  /*e6b0*/  FMUL.FTZ R174, R175, UR37 ;  /* 0x00000025afae7c20 */ /* 0x000fe20008410000 */
[----:B------:R-:W-:Y:S01]  /*e6c0*/  FMUL.FTZ R175, R178, UR37 ;  /* 0x00000025b2af7c20 */ /* 0x000fe20008410000 */
[----:B------:R-:W-:Y:S01]  /*e6d0*/  FMUL.FTZ R178, R179, UR37 ;  /* 0x00000025b3b27c20 */ /* 0x000fe20008410000 */
[----:B------:R-:W-:Y:S01]  /*e6e0*/  FMUL.FTZ R179, R182, UR37 ;  /* 0x00000025b6b37c20 */ /* 0x000fe20008410000 */
[----:B------:R-:W-:Y:S01]  /*e6f0*/  ISETP.NE.AND P2, PT, R221, R169, PT ;  /* 0x000000a9dd00720c */ /* 0x000fe20003f45270 */
[----:B------:R-:W-:Y:S01]  /*e700*/  VIADD R169, R12, 0x38840 ;  /* 0x000388400ca97836 */ /* 0x000fe20000000000 */
[----:B------:R-:W2:Y:S01]  /*e710*/  MUFU.TANH R163, R163 ;  /* 0x000000a300a37308 */ /* 0x000ea20000002400 */
[----:B------:R-:W-:Y:S01]  /*e720*/  FMUL.FTZ R182, R183, UR37 ;  /* 0x00000025b7b67c20 */ /* 0x000fe20008410000 */
[----:B0-----:R-:W-:Y:S01]  /*e730*/  FADD.FTZ R3, R156, R3 ;  /* 0x000000039c037221 */ /* 0x001fe20000010000 */
[-C--:B------:R-:W-:Y:S01]  /*e740*/  FMUL.FTZ R37, R37, R20.reuse ;  /* 0x0000001425257220 */ /* 0x080fe20000410000 */
[----:B------:R-:W-:Y:S01]  /*e750*/  PRMT R169, R189, 0x654, R169 ;  /* 0x00000654bda97816 */ /* 0x000fe200000000a9 */
[-C--:B------:R-:W-:Y:S01]  /*e760*/  FMUL.FTZ R40, R40, R20.reuse ;  /* 0x0000001428287220 */ /* 0x080fe20000410000 */
[-C--:B------:R-:W-:Y:S01]  /*e770*/  FMUL.FTZ R41, R41, R20.reuse ;  /* 0x0000001429297220 */ /* 0x080fe20000410000 */
[-C--:B------:R-:W-:Y:S01]  /*e780*/  FMUL.FTZ R44, R44, R20.reuse ;  /* 0x000000142c2c7220 */ /* 0x080fe20000410000 */
[----:B------:R0:W-:Y:S01]  /*e790*/  SYNCS.ARRIVE.TRANS64.RED.A1T0 RZ, [R169+URZ], RZ ;  /* 0x000000ffa9ff79a7 */ /* 0x0001e2000810043f */
[----:B------:R-:W3:Y:S01]  /*e7a0*/  MUFU.TANH R166, R166 ;  /* 0x000000a600a67308 */ /* 0x000ee20000002400 */
[----:B------:R-:W-:Y:S01]  /*e7b0*/  FMUL.FTZ R45, R45, R20 ;  /* 0x000000142d2d7220 */ /* 0x000fe20000410000 */
[----:B------:R-:W-:-:S02]  /*e7c0*/  @!P2 IMAD R14, R14, 0x40, R194 ;  /* 0x000000400e0ea824 */ /* 0x000fc400078e02c2 */
[-C--:B------:R-:W-:Y:S01]  /*e7d0*/  FMUL.FTZ R48, R48, R20.reuse ;  /* 0x0000001430307220 */ /* 0x080fe20000410000 */
[-C--:B------:R-:W-:Y:S01]  /*e7e0*/  FMUL.FTZ R49, R49, R20.reuse ;  /* 0x0000001431317220 */ /* 0x080fe20000410000 */
[-C--:B------:R-:W-:Y:S01]  /*e7f0*/  FMUL.FTZ R52, R52, R20.reuse ;  /* 0x0000001434347220 */ /* 0x080fe20000410000 */
[----:B------:R-:W-:Y:S01]  /*e800*/  @!P2 IMAD R14, R14, 0x4, R2 ;  /* 0x000000040e0ea824 */ /* 0x000fe200078e0202 */
[----:B0-----:R-:W-:Y:S01]  /*e810*/  FMNMX.FTZ R169, R154, R13, !PT ;  /* 0x0000000d9aa97209 */ /* 0x001fe20007810000 */
[----:B------:R-:W0:Y:S01]  /*e820*/  MUFU.TANH R167, R167 ;  /* 0x000000a700a77308 */ /* 0x000e220000002400 */
[-C--:B------:R-:W-:Y:S01]  /*e830*/  FMUL.FTZ R53, R53, R20.reuse ;  /* 0x0000001435357220 */ /* 0x080fe20000410000 */
[-C--:B------:R-:W-:Y:S01]  /*e840*/  FMUL.FTZ R56, R56, R20.reuse ;  /* 0x0000001438387220 */ /* 0x080fe20000410000 */
[----:B------:R-:W-:Y:S01]  /*e850*/  FMNMX.FTZ R169, R155, R169, !PT ;  /* 0x000000a99ba97209 */ /* 0x000fe20007810000 */
[----:B------:R-:W-:Y:S01]  /*e860*/  @!P2 STS [R14+0x38400], R20 ;  /* 0x038400140e00a388 */ /* 0x000fe20000000800 */
[-C--:B------:R-:W-:Y:S01]  /*e870*/  FMUL.FTZ R57, R57, R20.reuse ;  /* 0x0000001439397220 */ /* 0x080fe20000410000 */
[-C--:B------:R-:W-:Y:S01]  /*e880*/  FMUL.FTZ R60, R60, R20.reuse ;  /* 0x000000143c3c7220 */ /* 0x080fe20000410000 */
[----:B------:R-:W-:Y:S01]  /*e890*/  FMNMX.FTZ R169, R158, R169, !PT ;  /* 0x000000a99ea97209 */ /* 0x000fe20007810000 */
[----:B------:R-:W4:Y:S01]  /*e8a0*/  MUFU.TANH R170, R170 ;  /* 0x000000aa00aa7308 */ /* 0x000f220000002400 */
[-C--:B------:R-:W-:Y:S01]  /*e8b0*/  FMUL.FTZ R61, R61, R20.reuse ;  /* 0x000000143d3d7220 */ /* 0x080fe20000410000 */
[-C--:B------:R-:W-:Y:S01]  /*e8c0*/  FMUL.FTZ R64, R64, R20.reuse ;  /* 0x0000001440407220 */ /* 0x080fe20000410000 */
[----:B------:R-:W-:Y:S01]  /*e8d0*/  FMNMX.FTZ R169, R159, R169, !PT ;  /* 0x000000a99fa97209 */ /* 0x000fe20007810000 */
[-C--:B------:R-:W-:Y:S01]  /*e8e0*/  FMUL.FTZ R65, R65, R20.reuse ;  /* 0x0000001441417220 */ /* 0x080fe20000410000 */
[-C--:B------:R-:W-:Y:S01]  /*e8f0*/  FMUL.FTZ R68, R68, R20.reuse ;  /* 0x0000001444447220 */ /* 0x080fe20000410000 */
[-C--:B------:R-:W-:Y:S01]  /*e900*/  FMUL.FTZ R69, R69, R20.reuse ;  /* 0x0000001445457220 */ /* 0x080fe20000410000 */
[----:B------:R-:W-:Y:S01]  /*e910*/  FMNMX.FTZ R169, R162, R169, !PT ;  /* 0x000000a9a2a97209 */ /* 0x000fe20007810000 */
[----:B------:R-:W5:Y:S01]  /*e920*/  MUFU.TANH R171, R171 ;  /* 0x000000ab00ab7308 */ /* 0x000f620000002400 */
[-C--:B------:R-:W-:Y:S01]  /*e930*/  FMUL.FTZ R72, R72, R20.reuse ;  /* 0x0000001448487220 */ /* 0x080fe20000410000 */
[-C--:B------:R-:W-:Y:S01]  /*e940*/  FMUL.FTZ R73, R73, R20.reuse ;  /* 0x0000001449497220 */ /* 0x080fe20000410000 */
[----:B-1----:R-:W-:Y:S01]  /*e950*/  FMNMX.FTZ R169, R153, R169, !PT ;  /* 0x000000a999a97209 */ /* 0x002fe20007810000 */
[-C--:B------:R-:W-:Y:S01]  /*e960*/  FMUL.FTZ R76, R76, R20.reuse ;  /* 0x000000144c4c7220 */ /* 0x080fe20000410000 */
[-C--:B------:R-:W-:Y:S01]  /*e970*/  FMUL.FTZ R77, R77, R20.reuse ;  /* 0x000000144d4d7220 */ /* 0x080fe20000410000 */
[-C--:B------:R-:W-:Y:S01]  /*e980*/  FMUL.FTZ R80, R80, R20.reuse ;  /* 0x0000001450507220 */ /* 0x080fe20000410000 */
[----:B--2---:R-:W-:Y:S01]  /*e990*/  FMNMX.FTZ R169, R163, R169, !PT ;  /* 0x000000a9a3a97209 */ /* 0x004fe20007810000 */
[----:B------:R-:W1:Y:S01]  /*e9a0*/  MUFU.TANH R174, R174 ;  /* 0x000000ae00ae7308 */ /* 0x000e620000002400 */
[-C--:B------:R-:W-:Y:S01]  /*e9b0*/  FMUL.FTZ R81, R81, R20.reuse ;  /* 0x0000001451517220 */ /* 0x080fe20000410000 */
[-C--:B------:R-:W-:Y:S01]  /*e9c0*/  FMUL.FTZ R84, R84, R20.reuse ;  /* 0x0000001454547220 */ /* 0x080fe20000410000 */
[----:B---3--:R-:W-:Y:S01]  /*e9d0*/  FMNMX.FTZ R169, R166, R169, !PT ;  /* 0x000000a9a6a97209 */ /* 0x008fe20007810000 */
[-C--:B------:R-:W-:Y:S01]  /*e9e0*/  FMUL.FTZ R85, R85, R20.reuse ;  /* 0x0000001455557220 */ /* 0x080fe20000410000 */
[-C--:B------:R-:W-:Y:S01]  /*e9f0*/  FMUL.FTZ R88, R88, R20.reuse ;  /* 0x0000001458587220 */ /* 0x080fe20000410000 */
[-C--:B------:R-:W-:Y:S01]  /*ea00*/  FMUL.FTZ R89, R89, R20.reuse ;  /* 0x0000001459597220 */ /* 0x080fe20000410000 */
[----:B0-----:R-:W-:Y:S01]  /*ea10*/  FMNMX.FTZ R169, R167, R169, !PT ;  /* 0x000000a9a7a97209 */ /* 0x001fe20007810000 */
[----:B------:R-:W0:Y:S01]  /*ea20*/  MUFU.TANH R175, R175 ;  /* 0x000000af00af7308 */ /* 0x000e220000002400 */
[-C--:B------:R-:W-:Y:S01]  /*ea30*/  FMUL.FTZ R92, R92, R20.reuse ;  /* 0x000000145c5c7220 */ /* 0x080fe20000410000 */
[-C--:B------:R-:W-:Y:S01]  /*ea40*/  FMUL.FTZ R93, R93, R20.reuse ;  /* 0x000000145d5d7220 */ /* 0x080fe20000410000 */
[----:B----4-:R-:W-:Y:S01]  /*ea50*/  FMNMX.FTZ R169, R170, R169, !PT ;  /* 0x000000a9aaa97209 */ /* 0x010fe20007810000 */
[-C--:B------:R-:W-:Y:S01]  /*ea60*/  FMUL.FTZ R96, R96, R20.reuse ;  /* 0x0000001460607220 */ /* 0x080fe20000410000 */
[-C--:B------:R-:W-:Y:S01]  /*ea70*/  FMUL.FTZ R97, R97, R20.reuse ;  /* 0x0000001461617220 */ /* 0x080fe20000410000 */
[-C--:B------:R-:W-:Y:S01]  /*ea80*/  FMUL.FTZ R100, R100, R20.reuse ;  /* 0x0000001464647220 */ /* 0x080fe20000410000 */
[----:B-----5:R-:W-:Y:S01]  /*ea90*/  FMNMX.FTZ R169, R171, R169, !PT ;  /* 0x000000a9aba97209 */ /* 0x020fe20007810000 */
[----:B------:R-:W2:Y:S01]  /*eaa0*/  MUFU.TANH R178, R178 ;  /* 0x000000b200b27308 */ /* 0x000ea20000002400 */
[-C--:B------:R-:W-:Y:S01]  /*eab0*/  FMUL.FTZ R101, R101, R20.reuse ;  /* 0x0000001465657220 */ /* 0x080fe20000410000 */
[-C--:B------:R-:W-:Y:S01]  /*eac0*/  FMUL.FTZ R104, R104, R20.reuse ;  /* 0x0000001468687220 */ /* 0x080fe20000410000 */
[----:B-1----:R-:W-:Y:S01]  /*ead0*/  FMNMX.FTZ R169, R174, R169, !PT ;  /* 0x000000a9aea97209 */ /* 0x002fe20007810000 */
[-C--:B------:R-:W-:Y:S01]  /*eae0*/  FMUL.FTZ R105, R105, R20.reuse ;  /* 0x0000001469697220 */ /* 0x080fe20000410000 */
[-C--:B------:R-:W-:Y:S01]  /*eaf0*/  FMUL.FTZ R108, R108, R20.reuse ;  /* 0x000000146c6c7220 */ /* 0x080fe20000410000 */
[-C--:B------:R-:W-:Y:S01]  /*eb00*/  FMUL.FTZ R109, R109, R20.reuse ;  /* 0x000000146d6d7220 */ /* 0x080fe20000410000 */
[-C--:B------:R-:W-:Y:S01]  /*eb10*/  FMUL.FTZ R112, R112, R20.reuse ;  /* 0x0000001470707220 */ /* 0x080fe20000410000 */
[----:B------:R-:W1:Y:S01]  /*eb20*/  MUFU.TANH R179, R179 ;  /* 0x000000b300b37308 */ /* 0x000e620000002400 */
[----:B0-----:R-:W-:Y:S01]  /*eb30*/  FMNMX.FTZ R169, R175, R169, !PT ;  /* 0x000000a9afa97209 */ /* 0x001fe20007810000 */
[-C--:B------:R-:W-:Y:S01]  /*eb40*/  FMUL.FTZ R113, R113, R20.reuse ;  /* 0x0000001471717220 */ /* 0x080fe20000410000 */
[-C--:B------:R-:W-:Y:S01]  /*eb50*/  FMUL.FTZ R116, R116, R20.reuse ;  /* 0x0000001474747220 */ /* 0x080fe20000410000 */
[-C--:B------:R-:W-:Y:S01]  /*eb60*/  FMUL.FTZ R117, R117, R20.reuse ;  /* 0x0000001475757220 */ /* 0x080fe20000410000 */
[-C--:B------:R-:W-:Y:S01]  /*eb70*/  FMUL.FTZ R120, R120, R20.reuse ;  /* 0x0000001478787220 */ /* 0x080fe20000410000 */
[-C--:B------:R-:W-:Y:S01]  /*eb80*/  FMUL.FTZ R121, R121, R20.reuse ;  /* 0x0000001479797220 */ /* 0x080fe20000410000 */
[-C--:B------:R-:W-:Y:S01]  /*eb90*/  FMUL.FTZ R124, R124, R20.reuse ;  /* 0x000000147c7c7220 */ /* 0x080fe20000410000 */
[----:B------:R-:W0:Y:S01]  /*eba0*/  MUFU.TANH R182, R182 ;  /* 0x000000b600b67308 */ /* 0x000e220000002400 */
[----:B--2---:R-:W-:Y:S01]  /*ebb0*/  FMNMX.FTZ R169, R178, R169, !PT ;  /* 0x000000a9b2a97209 */ /* 0x004fe20007810000 */
[-C--:B------:R-:W-:Y:S01]  /*ebc0*/  FMUL.FTZ R125, R125, R20.reuse ;  /* 0x000000147d7d7220 */ /* 0x080fe20000410000 */
[-C--:B------:R-:W-:Y:S01]  /*ebd0*/  FMUL.FTZ R128, R128, R20.reuse ;  /* 0x0000001480807220 */ /* 0x080fe20000410000 */
[-C--:B------:R-:W-:Y:S01]  /*ebe0*/  FMUL.FTZ R129, R129, R20.reuse ;  /* 0x0000001481817220 */ /* 0x080fe20000410000 */
[-C--:B------:R-:W-:Y:S01]  /*ebf0*/  FMUL.FTZ R132, R132, R20.reuse ;  /* 0x0000001484847220 */ /* 0x080fe20000410000 */
[-C--:B------:R-:W-:Y:S01]  /*ec00*/  FMUL.FTZ R133, R133, R20.reuse ;  /* 0x0000001485857220 */ /* 0x080fe20000410000 */
[-C--:B------:R-:W-:Y:S01]  /*ec10*/  FMUL.FTZ R136, R136, R20.reuse ;  /* 0x0000001488887220 */ /* 0x080fe20000410000 */
[----:B------:R-:W2:Y:S01]  /*ec20*/  MUFU.EX2 R157, R157 ;  /* 0x0000009d009d7308 */ /* 0x000ea20000000800 */
[----:B-1----:R-:W-:Y:S01]  /*ec30*/  FMNMX.FTZ R169, R179, R169, !PT ;  /* 0x000000a9b3a97209 */ /* 0x002fe20007810000 */
[-C--:B------:R-:W-:Y:S01]  /*ec40*/  FMUL.FTZ R137, R137, R20.reuse ;  /* 0x0000001489897220 */ /* 0x080fe20000410000 */
[-C--:B------:R-:W-:Y:S01]  /*ec50*/  FMUL.FTZ R140, R140, R20.reuse ;  /* 0x000000148c8c7220 */ /* 0x080fe20000410000 */
[-C--:B------:R-:W-:Y:S01]  /*ec60*/  FMUL.FTZ R141, R141, R20.reuse ;  /* 0x000000148d8d7220 */ /* 0x080fe20000410000 */
[-C--:B------:R-:W-:Y:S01]  /*ec70*/  FMUL.FTZ R144, R144, R20.reuse ;  /* 0x0000001490907220 */ /* 0x080fe20000410000 */
[-C--:B------:R-:W-:Y:S01]  /*ec80*/  FMUL.FTZ R145, R145, R20.reuse ;  /* 0x0000001491917220 */ /* 0x080fe20000410000 */
[-C--:B------:R-:W-:Y:S01]  /*ec90*/  FMUL.FTZ R148, R148, R20.reuse ;  /* 0x0000001494947220 */ /* 0x080fe20000410000 */
[----:B------:R-:W1:Y:S01]  /*eca0*/  MUFU.EX2 R160, R160 ;  /* 0x000000a000a07308 */ /* 0x000e620000000800 */
[----:B0-----:R-:W-:Y:S01]  /*ecb0*/  FMNMX.FTZ R169, R182, R169, !PT ;  /* 0x000000a9b6a97209 */ /* 0x001fe20007810000 */
[----:B------:R-:W-:-:S04]  /*ecc0*/  FMUL.FTZ R149, R149, R20 ;  /* 0x0000001495957220 */ /* 0x000fc80000410000 */
[----:B------:R-:W0:Y:S02]  /*ecd0*/  SHFL.BFLY PT, R183, R169, 0x2, 0x1f ;  /* 0x0c401f00a9b77f89 */ /* 0x000e2400000e0000 */
[----:B------:R-:W3:Y:S01]  /*ece0*/  MUFU.EX2 R161, R161 ;  /* 0x000000a100a17308 */ /* 0x000ee20000000800 */
[----:B--2---:R-:W-:-:S07]  /*ecf0*/  FADD.FTZ R3, R157, R3 ;  /* 0x000000039d037221 */ /* 0x004fce0000010000 */
[----:B------:R-:W2:Y:S01]  /*ed00*/  MUFU.EX2 R164, R164 ;  /* 0x000000a400a47308 */ /* 0x000ea20000000800 */
[----:B-1----:R-:W-:-:S07]  /*ed10*/  FADD.FTZ R3, R160, R3 ;  /* 0x00000003a0037221 */ /* 0x002fce0000010000 */
[----:B------:R-:W1:Y:S01]  /*ed20*/  MUFU.EX2 R165, R165 ;  /* 0x000000a500a57308 */ /* 0x000e620000000800 */
[----:B---3--:R-:W-:Y:S01]  /*ed30*/  FADD.FTZ R3, R161, R3 ;  /* 0x00000003a1037221 */ /* 0x008fe20000010000 */
[----:B0-----:R-:W-:-:S06]  /*ed40*/  FMNMX.FTZ R169, R169, R183, !PT ;  /* 0x000000b7a9a97209 */ /* 0x001fcc0007810000 */
[----:B------:R-:W0:Y:S01]  /*ed50*/  MUFU.EX2 R196, R196 ;  /* 0x000000c400c47308 */ /* 0x000e220000000800 */
[----:B--2---:R-:W-:Y:S01]  /*ed60*/  FADD.FTZ R3, R164, R3 ;  /* 0x00000003a4037221 */ /* 0x004fe20000010000 */
[----:B------:R-:W2:Y:S06]  /*ed70*/  SHFL.BFLY PT, R183, R169, 0x1, 0x1f ;  /* 0x0c201f00a9b77f89 */ /* 0x000eac00000e0000 */
[----:B------:R-:W3:Y:S01]  /*ed80*/  MUFU.EX2 R198, R198 ;  /* 0x000000c600c67308 */ /* 0x000ee20000000800 */
[----:B-1----:R-:W-:-:S07]  /*ed90*/  FADD.FTZ R3, R165, R3 ;  /* 0x00000003a5037221 */ /* 0x002fce0000010000 */
[----:B------:R-:W1:Y:S01]  /*eda0*/  MUFU.EX2 R172, R172 ;  /* 0x000000ac00ac7308 */ /* 0x000e620000000800 */
[----:B0-----:R-:W-:-:S07]  /*edb0*/  FADD.FTZ R3, R196, R3 ;  /* 0x00000003c4037221 */ /* 0x001fce0000010000 */
[----:B------:R-:W0:Y:S01]  /*edc0*/  MUFU.EX2 R173, R173 ;  /* 0x000000ad00ad7308 */ /* 0x000e220000000800 */
[----:B---3--:R-:W-:Y:S01]  /*edd0*/  FADD.FTZ R3, R198, R3 ;  /* 0x00000003c6037221 */ /* 0x008fe20000010000 */
[----:B--2---:R-:W-:-:S05]  /*ede0*/  FMNMX.FTZ R169, R169, R183, !PT ;  /* 0x000000b7a9a97209 */ /* 0x004fca0007810000 */
[----:B------:R-:W-:Y:S01]  /*edf0*/  FADD.FTZ R13, -R169, R13 ;  /* 0x0000000da90d7221 */ /* 0x000fe20000010100 */
[----:B------:R-:W2:Y:S01]  /*ee00*/  MUFU.EX2 R176, R176 ;  /* 0x000000b000b07308 */ /* 0x000ea20000000800 */
[----:B-1----:R-:W-:Y:S02]  /*ee10*/  FADD.FTZ R3, R172, R3 ;  /* 0x00000003ac037221 */ /* 0x002fe40000010000 */
[----:B------:R-:W-:-:S05]  /*ee20*/  FMUL.FTZ R13, R13, R168 ;  /* 0x000000a80d0d7220 */ /* 0x000fca0000410000 */
[----:B------:R-:W1:Y:S01]  /*ee30*/  MUFU.EX2 R177, R177 ;  /* 0x000000b100b17308 */ /* 0x000e620000000800 */
[----:B0-----:R-:W-:-:S07]  /*ee40*/  FADD.FTZ R3, R173, R3 ;  /* 0x00000003ad037221 */ /* 0x001fce0000010000 */
[----:B------:R-:W0:Y:S01]  /*ee50*/  MUFU.EX2 R13, R13 ;  /* 0x0000000d000d7308 */ /* 0x000e220000000800 */
[----:B--2---:R-:W-:-:S04]  /*ee60*/  FADD.FTZ R3, R176, R3 ;  /* 0x00000003b0037221 */ /* 0x004fc80000010000 */
[----:B-1----:R-:W-:Y:S01]  /*ee70*/  FADD.FTZ R3, R177, R3 ;  /* 0x00000003b1037221 */ /* 0x002fe20000010000 */
        /* <DEDUP_REMOVED lines=56> */
[----:B0-----:R-:W-:Y:S01]  /*f200*/  FFMA.FTZ R10, R13, R10, R14 ;  /* 0x0000000a0d0a7223 */ /* 0x001fe2000001000e */
[----:B------:R-:W-:Y:S01]  /*f210*/  F2FP.BF16.F32.PACK_AB R156, R161, R160 ;  /* 0x000000a0a19c723e */ /* 0x000fe200000010ff */
[-C--:B------:R-:W-:Y:S01]  /*f220*/  FMUL.FTZ R91, R91, R13.reuse ;  /* 0x0000000d5b5b7220 */ /* 0x080fe20000410000 */
[----:B------:R-:W-:Y:S01]  /*f230*/  F2FP.BF16.F32.PACK_AB R160, R198, R196 ;  /* 0x000000c4c6a0723e */ /* 0x000fe200000010ff */
        /* <DEDUP_REMOVED lines=34> */
[----:B------:R1:W2:Y:S01]  /*f460*/  MUFU.EX2 R175, R153 ;  /* 0x0000009900af7308 */ /* 0x0002a20000000800 */
[----:B0-----:R-:W-:Y:S01]  /*f470*/  FADD.FTZ R3, R166, R3 ;  /* 0x00000003a6037221 */ /* 0x001fe20000010000 */
[----:B------:R-:W-:Y:S01]  /*f480*/  F2FP.BF16.F32.PACK_AB R166, R197, R166 ;  /* 0x000000a6c5a6723e */ /* 0x000fe200000010ff */
[----:B------:R-:W-:-:S02]  /*f490*/  FADD.FTZ R10, R200, R10 ;  /* 0x0000000ac80a7221 */ /* 0x000fc40000010000 */
[----:B------:R-:W-:Y:S02]  /*f4a0*/  FADD.FTZ R3, R197, R3 ;  /* 0x00000003c5037221 */ /* 0x000fe40000010000 */
[----:B------:R-:W-:Y:S01]  /*f4b0*/  FADD.FTZ R10, R170, R10 ;  /* 0x0000000aaa0a7221 */ /* 0x000fe20000010000 */
[----:B------:R-:W0:Y:S01]  /*f4c0*/  MUFU.EX2 R178, R199 ;  /* 0x000000c700b27308 */ /* 0x000e220000000800 */
[----:B-1----:R-:W-:Y:S01]  /*f4d0*/  F2FP.BF16.F32.PACK_AB R153, R200, R14 ;  /* 0x0000000ec899723e */ /* 0x002fe200000010ff */
[----:B------:R-:W-:Y:S02]  /*f4e0*/  IMAD R14, R15, 0x1000, R217 ;  /* 0x000010000f0e7824 */ /* 0x000fe400078e02d9 */
[----:B------:R-:W-:Y:S01]  /*f4f0*/  FADD.FTZ R10, R171, R10 ;  /* 0x0000000aab0a7221 */ /* 0x000fe20000010000 */
[----:B------:R-:W-:Y:S02]  /*f500*/  IMAD.MOV.U32 R15, RZ, RZ, 0x40000040 ;  /* 0x40000040ff0f7424 */ /* 0x000fe400078e00ff */
[----:B------:R-:W-:Y:S01]  /*f510*/  R2UR UR6, R14 ;  /* 0x000000000e0672ca */ /* 0x000fe200000e0000 */
[----:B------:R-:W-:Y:S01]  /*f520*/  MUFU.EX2 R181, R183 ;  /* 0x000000b700b57308 */ /* 0x000fe20000000800 */
[----:B--2---:R-:W-:Y:S01]  /*f530*/  F2FP.BF16.F32.PACK_AB R157, R175, R174 ;  /* 0x000000aeaf9d723e */ /* 0x004fe200000010ff */
[----:B------:R-:W-:Y:S01]  /*f540*/  FADD.FTZ R10, R174, R10 ;  /* 0x0000000aae0a7221 */ /* 0x000fe20000010000 */
[----:B------:R-:W-:Y:S01]  /*f550*/  R2UR UR7, R15 ;  /* 0x000000000f0772ca */ /* 0x000fe200000e0000 */
[----:B------:R-:W-:-:S02]  /*f560*/  IMAD.MOV.U32 R15, RZ, RZ, 0x40000040 ;  /* 0x40000040ff0f7424 */ /* 0x000fc400078e00ff */
[----:B------:R-:W-:Y:S02]  /*f570*/  FADD.FTZ R10, R175, R10 ;  /* 0x0000000aaf0a7221 */ /* 0x000fe40000010000 */
[----:B------:R1:W-:Y:S02]  /*f580*/  MUFU.EX2 R196, R162 ;  /* 0x000000a200c47308 */ /* 0x0003e40000000800 */
[----:B0-----:R-:W-:-:S04]  /*f590*/  FADD.FTZ R10, R178, R10 ;  /* 0x0000000ab20a7221 */ /* 0x001fc80000010000 */
[----:B------:R-:W-:Y:S02]  /*f5a0*/  FADD.FTZ R10, R179, R10 ;  /* 0x0000000ab30a7221 */ /* 0x000fe40000010000 */
[----:B------:R-:W0:Y:S01]  /*f5b0*/  MUFU.EX2 R180, R167 ;  /* 0x000000a700b47308 */ /* 0x000e220000000800 */
[----:B-1----:R-:W-:-:S07]  /*f5c0*/  F2FP.BF16.F32.PACK_AB R162, R173, R172 ;  /* 0x000000acada2723e */ /* 0x002fce00000010ff */
[----:B------:R1:W2:Y:S08]  /*f5d0*/  MUFU.EX2 R183, R158 ;  /* 0x0000009e00b77308 */ /* 0x0002b00000000800 */
[----:B------:R3:W4:Y:S01]  /*f5e0*/  MUFU.EX2 R199, R159 ;  /* 0x0000009f00c77308 */ /* 0x0007220000000800 */
[----:B-1----:R-:W-:Y:S01]  /*f5f0*/  F2FP.BF16.F32.PACK_AB R158, R165, R164 ;  /* 0x000000a4a59e723e */ /* 0x002fe200000010ff */
[----:B0-----:R-:W-:Y:S01]  /*f600*/  FADD.FTZ R10, R180, R10 ;  /* 0x0000000ab40a7221 */ /* 0x001fe20000010000 */
[----:B------:R-:W-:-:S02]  /*f610*/  F2FP.BF16.F32.PACK_AB R161, R181, R180 ;  /* 0x000000b4b5a1723e */ /* 0x000fc400000010ff */
[----:B------:R-:W-:Y:S01]  /*f620*/  F2FP.BF16.F32.PACK_AB R164, R177, R176 ;  /* 0x000000b0b1a4723e */ /* 0x000fe200000010ff */
[----:B------:R-:W-:Y:S02]  /*f630*/  FADD.FTZ R10, R181, R10 ;  /* 0x0000000ab50a7221 */ /* 0x000fe40000010000 */
[----:B------:R4:W0:Y:S01]  /*f640*/  MUFU.EX2 R172, R163 ;  /* 0x000000a300ac7308 */ /* 0x0008220000000800 */
[----:B---3--:R-:W-:Y:S01]  /*f650*/  F2FP.BF16.F32.PACK_AB R159, R179, R178 ;  /* 0x000000b2b39f723e */ /* 0x008fe200000010ff */
[----:B--2---:R-:W-:-:S06]  /*f660*/  FADD.FTZ R10, R183, R10 ;  /* 0x0000000ab70a7221 */ /* 0x004fcc0000010000 */
[----:B------:R1:W2:Y:S01]  /*f670*/  MUFU.EX2 R173, R155 ;  /* 0x0000009b00ad7308 */ /* 0x0002a20000000800 */
[C---:B----4-:R-:W-:Y:S01]  /*f680*/  F2FP.BF16.F32.PACK_AB R163, R199.reuse, R183 ;  /* 0x000000b7c7a3723e */ /* 0x050fe200000010ff */
[----:B------:R-:W-:-:S04]  /*f690*/  FADD.FTZ R10, R199, R10 ;  /* 0x0000000ac70a7221 */ /* 0x000fc80000010000 */
[----:B------:R-:W-:Y:S02]  /*f6a0*/  FADD.FTZ R10, R196, R10 ;  /* 0x0000000ac40a7221 */ /* 0x000fe40000010000 */
[----:B------:R-:W3:Y:S01]  /*f6b0*/  MUFU.EX2 R182, R182 ;  /* 0x000000b600b67308 */ /* 0x000ee20000000800 */
[----:B-1----:R-:W-:Y:S01]  /*f6c0*/  F2FP.BF16.F32.PACK_AB R155, R171, R170 ;  /* 0x000000aaab9b723e */ /* 0x002fe200000010ff */
[----:B------:R-:W-:Y:S01]  /*f6d0*/  BAR.SYNC.DEFER_BLOCKING 0xf, 0x100 ;  /* 0x03c4000000007b1d */ /* 0x000fe20000010000 */
[C---:B0-----:R-:W-:Y:S01]  /*f6e0*/  F2FP.BF16.F32.PACK_AB R165, R172.reuse, R196 ;  /* 0x000000c4aca5723e */ /* 0x041fe200000010ff */
[----:B------:R-:W-:-:S04]  /*f6f0*/  FADD.FTZ R10, R172, R10 ;  /* 0x0000000aac0a7221 */ /* 0x000fc80000010000 */
[----:B--2---:R-:W-:Y:S01]  /*f700*/  FADD.FTZ R10, R173, R10 ;  /* 0x0000000aad0a7221 */ /* 0x004fe20000010000 */
[----:B---3--:R-:W-:-:S03]  /*f710*/  F2FP.BF16.F32.PACK_AB R167, R182, R173 ;  /* 0x000000adb6a7723e */ /* 0x008fc600000010ff */
[----:B------:R-:W-:Y:S01]  /*f720*/  FADD.FTZ R10, R182, R10 ;  /* 0x0000000ab60a7221 */ /* 0x000fe20000010000 */
[----:B------:R0:W-:Y:S04]  /*f730*/  STSM.16.M88.4 [R223+0x36400], R152 ;  /* 0x03640098df007844 */ /* 0x0001e80000000200 */
[----:B------:R1:W-:Y:S04]  /*f740*/  STSM.16.M88.4 [R226], R156 ;  /* 0x0000009ce2007844 */ /* 0x0003e80000000200 */
[----:B------:R1:W-:Y:S04]  /*f750*/  STSM.16.M88.4 [R224], R160 ;  /* 0x000000a0e0007844 */ /* 0x0003e80000000200 */
[----:B------:R1:W-:Y:S01]  /*f760*/  STSM.16.M88.4 [R225], R164 ;  /* 0x000000a4e1007844 */ /* 0x0003e20000000200 */
[----:B------:R-:W-:-:S06]  /*f770*/  WARPGROUP.ARRIVE ;  /* 0x00000000000079c5 */ /* 0x000fcc0000000000 */
[----:B------:R-:W-:Y:S03]  /*f780*/  HGMMA.64x256x16.F32.BF16 R24, R152, gdesc[UR4].tnspB, R24, gsb0 ;  /* 0x43e0000498187df0 */ /* 0x000fe60008001818 */
[----:B------:R-:W-:Y:S02]  /*f790*/  WARPGROUP.DEPBAR.LE gsb0, 0x0 ;  /* 0x00008000000079c5 */ /* 0x000fe40000010000 */
[----:B0-----:R-:W-:Y:S01]  /*f7a0*/  VIADD R152, R14, 0x80 ;  /* 0x000000800e987836 */ /* 0x001fe20000000000 */
[----:B------:R-:W-:Y:S01]  /*f7b0*/  WARPGROUP.ARRIVE ;  /* 0x00000000000079c5 */ /* 0x000fe20000000000 */
[----:B------:R-:W-:-:S03]  /*f7c0*/  IMAD.MOV.U32 R153, RZ, RZ, 0x40000040 ;  /* 0x40000040ff997424 */ /* 0x000fc600078e00ff */
[----:B------:R-:W-:Y:S01]  /*f7d0*/  R2UR UR6, R152 ;  /* 0x00000000980672ca */ /* 0x000fe200000e0000 */
[C---:B------:R-:W-:Y:S01]  /*f7e0*/  VIADD R152, R14.reuse, 0x100 ;  /* 0x000001000e987836 */ /* 0x040fe20000000000 */
[----:B------:R-:W-:Y:S01]  /*f7f0*/  R2UR UR7, R153 ;  /* 0x00000000990772ca */ /* 0x000fe200000e0000 */
[----:B------:R-:W-:Y:S02]  /*f800*/  IMAD.MOV.U32 R153, RZ, RZ, 0x40000040 ;  /* 0x40000040ff997424 */ /* 0x000fe400078e00ff */
[----:B------:R-:W-:-:S13]  /*f810*/  VIADD R14, R14, 0x180 ;  /* 0x000001800e0e7836 */ /* 0x000fda0000000000 */
        /* <DEDUP_REMOVED lines=24> */
.L_x_4567:
[----:B------:R-:W-:Y:S02]  /*f9a0*/  VIADD R12, R12, 0x38860 ;  /* 0x000388600c0c7836 */ /* 0x000fe40000000000 */
[----:B------:R-:W-:Y:S02]  /*f9b0*/  IMAD.MOV.U32 R13, RZ, RZ, R169 ;  /* 0x000000ffff0d7224 */ /* 0x000fe400078e00a9 */
[----:B------:R-:W-:Y:S01]  /*f9c0*/  IMAD.MOV.U32 R20, RZ, RZ, R21 ;  /* 0x000000ffff147224 */ /* 0x000fe200078e0015 */
[----:B------:R-:W-:Y:S01]  /*f9d0*/  PRMT R12, R189, 0x654, R12 ;  /* 0x00000654bd0c7816 */ /* 0x000fe2000000000c */
[----:B------:R-:W-:-:S03]  /*f9e0*/  IMAD.MOV.U32 R14, RZ, RZ, R18 ;  /* 0x000000ffff0e7224 */ /* 0x000fc600078e0012 */
[----:B------:R1:W-:Y:S01]  /*f9f0*/  SYNCS.ARRIVE.TRANS64.RED.A1T0 RZ, [R12+URZ], RZ ;  /* 0x000000ff0cff79a7 */ /* 0x0003e2000810043f */
[----:B------:R-:W-:Y:S05]  /*fa00*/  @P1 BRA `(.L_x_4568) ;  /* 0xffffffc800381947 */ /* 0x000fea000383ffff */
.L_x_4555:
[----:B------:R-:W-:Y:S05]  /*fa10*/  BSYNC B0 ;  /* 0x0000000000007941 */ /* 0x000fea0003800000 */
.L_x_4554:
[----:B------:R-:W2:Y:S01]  /*fa20*/  LDL.LU R163, [R1+0x48] ;  /* 0x0000480001a37983 */ /* 0x000ea20000300800 */
[----:B------:R-:W-:Y:S02]  /*fa30*/  IMAD.MOV.U32 R162, RZ, RZ, -0x800000 ;  /* 0xff800000ffa27424 */ /* 0x000fe400078e00ff */
[----:B------:R-:W-:Y:S01]  /*fa40*/  IMAD.MOV.U32 R161, RZ, RZ, -0x800000 ;  /* 0xff800000ffa17424 */ /* 0x000fe200078e00ff */
[----:B------:R-:W3:Y:S04]  /*fa50*/  SHFL.BFLY PT, R0, R3, 0x2, 0x1f ;  /* 0x0c401f0003007f89 */ /* 0x000ee800000e0000 */
[----:B------:R-:W4:Y:S01]  /*fa60*/  SHFL.BFLY PT, R5, R10, 0x2, 0x1f ;  /* 0x0c401f000a057f89 */ /* 0x000f2200000e0000 */
[----:B---3--:R-:W-:Y:S01]  /*fa70*/  FADD.FTZ R0, R0, R3 ;  /* 0x0000000300007221 */ /* 0x008fe20000010000 */
[----:B----4-:R-:W-:-:S04]  /*fa80*/  FADD.FTZ R4, R5, R10 ;  /* 0x0000000a05047221 */ /* 0x010fc80000010000 */
[----:B------:R-:W3:Y:S04]  /*fa90*/  SHFL.BFLY PT, R5, R0, 0x1, 0x1f ;  /* 0x0c201f0000057f89 */ /* 0x000ee800000e0000 */
[----:B------:R-:W4:Y:S01]  /*faa0*/  SHFL.BFLY PT, R7, R4, 0x1, 0x1f ;  /* 0x0c201f0004077f89 */ /* 0x000f2200000e0000 */
[----:B---3--:R-:W-:Y:S01]  /*fab0*/  FADD.FTZ R5, R0, R5 ;  /* 0x0000000500057221 */ /* 0x008fe20000010000 */
[----:B------:R-:W-:Y:S02]  /*fac0*/  IMAD.MOV R0, RZ, RZ, -R222 ;  /* 0x000000ffff007224 */ /* 0x000fe400078e0ade */
[----:B----4-:R-:W-:Y:S01]  /*fad0*/  FADD.FTZ R7, R4, R7 ;  /* 0x0000000704077221 */ /* 0x010fe20000010000 */
[----:B------:R-:W-:Y:S08]  /*fae0*/  BAR.ARV 0x8, 0x100 ;  /* 0x0204000000007b1d */ /* 0x000ff00000002000 */
[----:B------:R-:W-:Y:S01]  /*faf0*/  BAR.SYNC.DEFER_BLOCKING 0xf, 0x100 ;  /* 0x03c4000000007b1d */ /* 0x000fe20000010000 */
[----:B------:R-:W-:-:S02]  /*fb00*/  FSETP.NE.FTZ.AND P0, PT, R5, RZ, PT ;  /* 0x000000ff0500720b */ /* 0x000fc40003f15000 */
[----:B------:R-:W-:Y:S02]  /*fb10*/  FSETP.NE.FTZ.AND P1, PT, R7, RZ, PT ;  /* 0x000000ff0700720b */ /* 0x000fe40003f35000 */
[----:B------:R-:W-:Y:S01]  /*fb20*/  ISETP.NE.AND P2, PT, R221, R0, PT ;  /* 0x00000000dd00720c */ /* 0x000fe20003f45270 */
[----:B------:R-:W-:-:S08]  /*fb30*/  IMAD.MOV.U32 R0, RZ, RZ, RZ ;  /* 0x000000ffff007224 */ /* 0x000fd000078e00ff */
[----:B------:R-:W3:Y:S04]  /*fb40*/  @P0 MUFU.LG2 R6, R5 ;  /* 0x0000000500060308 */ /* 0x000ee80000000c00 */
[C---:B------:R-:W-:Y:S02]  /*fb50*/  @!P2 IMAD R9, R18.reuse, 0x40, R194 ;  /* 0x000000401209a824 */ /* 0x040fe400078e02c2 */
[----:B------:R-:W-:Y:S02]  /*fb60*/  VIADD R18, R18, 0x1 ;  /* 0x0000000112127836 */ /* 0x000fe40000000000 */
[----:B------:R-:W4:Y:S01]  /*fb70*/  @P1 MUFU.LG2 R8, R7 ;  /* 0x0000000700081308 */ /* 0x000f220000000c00 */
[----:B------:R-:W-:-:S07]  /*fb80*/  @!P2 IMAD R9, R9, 0x4, R2 ;  /* 0x000000040909a824 */ /* 0x000fce00078e0202 */
[----:B------:R-:W5:Y:S01]  /*fb90*/  @P0 MUFU.RCP R0, R5 ;  /* 0x0000000500000308 */ /* 0x000f620000001000 */
[----:B---3--:R-:W-:Y:S01]  /*fba0*/  @P0 FMUL.FTZ R3, R6, 0.69314718246459960938 ;  /* 0x3f31721806030820 */ /* 0x008fe20000410000 */
[----:B------:R-:W-:-:S04]  /*fbb0*/  @P0 FMUL.FTZ R6, R168, 0.69314718246459960938 ;  /* 0x3f317218a8060820 */ /* 0x000fc80000410000 */
[----:B------:R-:W-:Y:S01]  /*fbc0*/  @P0 FFMA.FTZ R162, R6, R21, R3 ;  /* 0x0000001506a20223 */ /* 0x000fe20000010003 */
[----:B------:R-:W-:Y:S01]  /*fbd0*/  @P1 FMUL.FTZ R3, R168, 0.69314718246459960938 ;  /* 0x3f317218a8031820 */ /* 0x000fe20000410000 */
[----:B------:R-:W-:Y:S01]  /*fbe0*/  PLOP3.LUT P0, PT, PT, PT, PT, 0x8, 0x0 ;  /* 0x000000000000781c */ /* 0x000fe20003f0e170 */
[----:B----4-:R-:W-:-:S04]  /*fbf0*/  @P1 FMUL.FTZ R8, R8, 0.69314718246459960938 ;  /* 0x3f31721808081820 */ /* 0x010fc80000410000 */
[----:B------:R-:W-:Y:S01]  /*fc00*/  @P1 FFMA.FTZ R161, R3, R169, R8 ;  /* 0x000000a903a11223 */ /* 0x000fe20000010008 */
[----:B------:R-:W-:Y:S01]  /*fc10*/  IMAD.MOV.U32 R3, RZ, RZ, RZ ;  /* 0x000000ffff037224 */ /* 0x000fe200078e00ff */
[----:B-----5:R3:W-:Y:S01]  /*fc20*/  @!P2 STS [R9+0x38400], R0 ;  /* 0x038400000900a388 */ /* 0x0207e20000000800 */
[-C--:B------:R-:W-:Y:S01]  /*fc30*/  FMUL.FTZ R154, R28, R0.reuse ;  /* 0x000000001c9a7220 */ /* 0x080fe20000410000 */
[----:B------:R-:W-:-:S03]  /*fc40*/  FMUL.FTZ R153, R40, R0 ;  /* 0x0000000028997220 */ /* 0x000fc60000410000 */
[----:B------:R-:W4:Y:S01]  /*fc50*/  @P1 MUFU.RCP R3, R7 ;  /* 0x0000000700031308 */ /* 0x000f220000001000 */
[----:B------:R-:W-:Y:S01]  /*fc60*/  ISETP.NE.AND P1, PT, R18, 0x2, PT ;  /* 0x000000021200780c */ /* 0x000fe20003f25270 */
[-C--:B------:R-:W-:Y:S01]  /*fc70*/  FMUL.FTZ R6, R24, R0.reuse ;  /* 0x0000000018067220 */ /* 0x080fe20000410000 */
[-C--:B------:R-:W-:Y:S01]  /*fc80*/  FMUL.FTZ R4, R25, R0.reuse ;  /* 0x0000000019047220 */ /* 0x080fe20000410000 */
        /* <DEDUP_REMOVED lines=13> */
[----:B----4-:R1:W-:Y:S01]  /*fd60*/  @!P2 STS [R9+0x38420], R3 ;  /* 0x038420030900a388 */ /* 0x0103e20000000800 */
        /* <DEDUP_REMOVED lines=49> */
[-C--:B---3--:R-:W-:Y:S01]  /*10080*/  FMUL.FTZ R0, R27, R3.reuse ;  /* 0x000000031b007220 */ /* 0x088fe20000410000 */
[-C--:B------:R-:W-:Y:S01]  /*10090*/  FMUL.FTZ R7, R30, R3.reuse ;  /* 0x000000031e077220 */ /* 0x080fe20000410000 */
[-C--:B------:R-:W-:Y:S01]  /*100a0*/  FMUL.FTZ R31, R31, R3.reuse ;  /* 0x000000031f1f7220 */ /* 0x080fe20000410000 */
[-C--:B-1----:R-:W-:Y:S01]  /*100b0*/  FMUL.FTZ R9, R34, R3.reuse ;  /* 0x0000000322097220 */ /* 0x082fe20000410000 */
        /* <DEDUP_REMOVED lines=61> */
[----:B--2---:R-:W-:-:S05]  /*10490*/  VIADD R163, R163, 0x1 ;  /* 0x00000001a3a37836 */ /* 0x004fca0000000000 */
[----:B------:R0:W-:Y:S01]  /*104a0*/  STL [R1+0x48], R163 ;  /* 0x000048a301007387 */ /* 0x0001e20000100800 */
[----:B------:R-:W-:Y:S06]  /*104b0*/  BAR.ARV 0xe, 0x100 ;  /* 0x0384000000007b1d */ /* 0x000fec0000002000 */
.L_x_4506:
[----:B------:R-:W-:Y:S05]  /*104c0*/  BSYNC B7 ;  /* 0x0000000000077941 */ /* 0x000fea0003800000 */
.L_x_4504:
        /* <DEDUP_REMOVED lines=18> */
[----:B------:R-:W-:Y:S02]  /*105f0*/  MOV R20, R2 ;  /* 0x0000000200147202 */ /* 0x000fe40000000f00 */
        /* <DEDUP_REMOVED lines=13> */
[----:B------:R-:W-:Y:S01]  /*106d0*/  BAR.SYNC.DEFER_BLOCKING 0x1, 0x100 ;  /* 0x0044000000007b1d */ /* 0x000fe20000010000 */
[----:B---3--:R-:W-:-:S03]  /*106e0*/  IMAD.WIDE R44, R30, 0x2, R20 ;  /* 0x000000021e2c7825 */ /* 0x008fc600078e0214 */
[----:B------:R-:W-:Y:S01]  /*106f0*/  LOP3.LUT R3, R44, 0x380, RZ, 0xc0, !PT ;  /* 0x000003802c037812 */ /* 0x000fe200078ec0ff */
[----:B------:R-:W-:-:S03]  /*10700*/  IMAD.MOV.U32 R31, RZ, RZ, R45 ;  /* 0x000000ffff1f7224 */ /* 0x000fc600078e002d */
[----:B------:R-:W-:-:S04]  /*10710*/  SHF.R.U64 R3, R3, 0x3, RZ ;  /* 0x0000000303037819 */ /* 0x000fc800000012ff */
[----:B------:R-:W-:Y:S02]  /*10720*/  LOP3.LUT R30, R3, R44, RZ, 0x3c, !PT ;  /* 0x0000002c031e7212 */ /* 0x000fe400078e3cff */
[----:B------:R-:W-:Y:S02]  /*10730*/  IADD3 R3, P0, R44, 0x20, RZ ;  /* 0x000000202c037810 */ /* 0x000fe40007f1e0ff */
[----:B------:R-:W-:-:S05]  /*10740*/  MOV R30, R30 ;  /* 0x0000001e001e7202 */ /* 0x000fca0000000f00 */
[----:B------:R3:W-:Y:S01]  /*10750*/  STSM.16.M88.4 [R30], R4 ;  /* 0x000000041e007844 */ /* 0x0007e20000000200 */
[----:B------:R-:W-:Y:S01]  /*10760*/  LOP3.LUT R0, R3, 0x380, RZ, 0xc0, !PT ;  /* 0x0000038003007812 */ /* 0x000fe200078ec0ff */
[----:B---3--:R-:W-:Y:S01]  /*10770*/  IMAD.X R5, RZ, RZ, R45, P0 ;  /* 0x000000ffff057224 */ /* 0x008fe200000e062d */
[----:B------:R-:W-:-:S04]  /*10780*/  IADD3 R7, P0, R44, 0x40, RZ ;  /* 0x000000402c077810 */ /* 0x000fc80007f1e0ff */
[----:B------:R-:W-:-:S04]  /*10790*/  LOP3.LUT R6, R7, 0x380, RZ, 0xc0, !PT ;  /* 0x0000038007067812 */ /* 0x000fc800078ec0ff */
[----:B------:R-:W-:Y:S02]  /*107a0*/  SHF.R.U64 R6, R6, 0x3, RZ ;  /* 0x0000000306067819 */ /* 0x000fe400000012ff */
[----:B------:R-:W-:Y:S02]  /*107b0*/  SHF.R.U64 R0, R0, 0x3, RZ ;  /* 0x0000000300007819 */ /* 0x000fe400000012ff */
[----:B------:R-:W-:Y:S01]  /*107c0*/  LOP3.LUT R6, R6, R7, RZ, 0x3c, !PT ;  /* 0x0000000706067212 */ /* 0x000fe200078e3cff */
[----:B------:R-:W-:Y:S01]  /*107d0*/  IMAD.X R7, RZ, RZ, R45, P0 ;  /* 0x000000ffff077224 */ /* 0x000fe200000e062d */
[----:B------:R-:W-:Y:S02]  /*107e0*/  LOP3.LUT R4, R0, R3, RZ, 0x3c, !PT ;  /* 0x0000000300047212 */ /* 0x000fe400078e3cff */
[----:B------:R-:W-:Y:S02]  /*107f0*/  IADD3 R49, P6, R44, 0x2040, RZ ;  /* 0x000020402c317810 */ /* 0x000fe40007fde0ff */
[----:B------:R-:W-:-:S02]  /*10800*/  MOV R0, R6 ;  /* 0x0000000600007202 */ /* 0x000fc40000000f00 */
[----:B------:R-:W-:Y:S02]  /*10810*/  F2FP.BF16.F32.PACK_AB R7, R47, R46 ;  /* 0x0000002e2f07723e */ /* 0x000fe400000010ff */
[C---:B------:R-:W-:Y:S02]  /*10820*/  IADD3 R47, P5, R44.reuse, 0x2060, RZ ;  /* 0x000020602c2f7810 */ /* 0x040fe40007fbe0ff */
[C---:B------:R-:W-:Y:S02]  /*10830*/  IADD3 R53, P2, R44.reuse, 0x2020, RZ ;  /* 0x000020202c357810 */ /* 0x040fe40007f5e0ff */
[C---:B------:R-:W-:Y:S02]  /*10840*/  IADD3 R39, P3, R44.reuse, 0x2000, RZ ;  /* 0x000020002c277810 */ /* 0x040fe40007f7e0ff */
[----:B------:R-:W-:Y:S02]  /*10850*/  IADD3 R57, P4, R44, 0x60, RZ ;  /* 0x000000602c397810 */ /* 0x000fe40007f9e0ff */
[----:B------:R-:W-:-:S02]  /*10860*/  LOP3.LUT R48, R49, 0x380, RZ, 0xc0, !PT ;  /* 0x0000038031307812 */ /* 0x000fc400078ec0ff */
[----:B------:R-:W-:Y:S02]  /*10870*/  LOP3.LUT R46, R47, 0x380, RZ, 0xc0, !PT ;  /* 0x000003802f2e7812 */ /* 0x000fe400078ec0ff */
[----:B------:R-:W-:Y:S02]  /*10880*/  LOP3.LUT R52, R53, 0x380, RZ, 0xc0, !PT ;  /* 0x0000038035347812 */ /* 0x000fe400078ec0ff */
[----:B------:R-:W-:Y:S02]  /*10890*/  MOV R3, R4 ;  /* 0x0000000400037202 */ /* 0x000fe40000000f00 */
[----:B------:R-:W-:Y:S02]  /*108a0*/  LOP3.LUT R38, R39, 0x380, RZ, 0xc0, !PT ;  /* 0x0000038027267812 */ /* 0x000fe400078ec0ff */
[----:B------:R-:W-:Y:S02]  /*108b0*/  F2FP.BF16.F32.PACK_AB R4, R14, R153 ;  /* 0x000000990e04723e */ /* 0x000fe400000010ff */
[----:B------:R-:W-:-:S02]  /*108c0*/  F2FP.BF16.F32.PACK_AB R5, R43, R42 ;  /* 0x0000002a2b05723e */ /* 0x000fc400000010ff */
[----:B------:R-:W-:Y:S02]  /*108d0*/  F2FP.BF16.F32.PACK_AB R6, R12, R28 ;  /* 0x0000001c0c06723e */ /* 0x000fe400000010ff */
[----:B------:R-:W-:Y:S02]  /*108e0*/  LOP3.LUT R56, R57, 0x380, RZ, 0xc0, !PT ;  /* 0x0000038039387812 */ /* 0x000fe400078ec0ff */
[----:B------:R-:W-:Y:S02]  /*108f0*/  SHF.R.U64 R48, R48, 0x3, RZ ;  /* 0x0000000330307819 */ /* 0x000fe400000012ff */
        /* <DEDUP_REMOVED lines=16> */
[----:B------:R-:W-:-:S02]  /*10a00*/  IADD3 R43, P1, R44, 0x4000, RZ ;  /* 0x000040002c2b7810 */ /* 0x000fc40007f3e0ff */
[C---:B---3--:R-:W-:Y:S02]  /*10a10*/  IADD3 R9, P0, R44.reuse, 0x4020, RZ ;  /* 0x000040202c097810 */ /* 0x048fe40007f1e0ff */
[C---:B------:R-:W-:Y:S02]  /*10a20*/  IADD3 R11, P2, R44.reuse, 0x6000, RZ ;  /* 0x000060002c0b7810 */ /* 0x040fe40007f5e0ff */
[C---:B----4-:R-:W-:Y:S02]  /*10a30*/  IADD3 R6, P6, R44.reuse, 0x6020, RZ ;  /* 0x000060202c067810 */ /* 0x050fe40007fde0ff */
[C---:B------:R-:W-:Y:S02]  /*10a40*/  IADD3 R4, P5, R44.reuse, 0x6040, RZ ;  /* 0x000060402c047810 */ /* 0x040fe40007fbe0ff */
[C---:B------:R-:W-:Y:S02]  /*10a50*/  IADD3 R31, P3, R44.reuse, 0x4060, RZ ;  /* 0x000040602c1f7810 */ /* 0x040fe40007f7e0ff */
[----:B------:R-:W-:-:S02]  /*10a60*/  IADD3 R35, P4, R44, 0x4040, RZ ;  /* 0x000040402c237810 */ /* 0x000fc40007f9e0ff */
[----:B------:R-:W-:Y:S02]  /*10a70*/  LOP3.LUT R7, R6, 0x380, RZ, 0xc0, !PT ;  /* 0x0000038006077812 */ /* 0x000fe400078ec0ff */
[----:B------:R-:W-:Y:S02]  /*10a80*/  LOP3.LUT R5, R4, 0x380, RZ, 0xc0, !PT ;  /* 0x0000038004057812 */ /* 0x000fe400078ec0ff */
        /* <DEDUP_REMOVED lines=27> */
[----:B------:R-:W-:Y:S02]  /*10c40*/  MOV R38, R38 ;  /* 0x0000002600267202 */ /* 0x000fe40000000f00 */
[----:B------:R-:W-:Y:S02]  /*10c50*/  MOV R39, R46 ;  /* 0x0000002e00277202 */ /* 0x000fe40000000f00 */
[----:B------:R-:W-:Y:S02]  /*10c60*/  MOV R36, R48 ;  /* 0x0000003000247202 */ /* 0x000fe40000000f00 */
[----:B------:R-:W-:Y:S02]  /*10c70*/  MOV R3, R6 ;  /* 0x0000000600037202 */ /* 0x000fe40000000f00 */
[----:B------:R-:W-:Y:S02]  /*10c80*/  MOV R46, R4 ;  /* 0x00000004002e7202 */ /* 0x000fe40000000f00 */
[----:B------:R-:W-:-:S02]  /*10c90*/  MOV R56, R56 ;  /* 0x0000003800387202 */ /* 0x000fc40000000f00 */
[----:B--2---:R-:W-:Y:S02]  /*10ca0*/  MOV R24, R8 ;  /* 0x0000000800187202 */ /* 0x004fe40000000f00 */
[----:B------:R-:W-:Y:S02]  /*10cb0*/  MOV R49, R10 ;  /* 0x0000000a00317202 */ /* 0x000fe40000000f00 */
[----:B------:R-:W-:Y:S02]  /*10cc0*/  F2FP.BF16.F32.PACK_AB R4, R158, R160 ;  /* 0x000000a09e04723e */ /* 0x000fe400000010ff */
[----:B------:R-:W-:Y:S02]  /*10cd0*/  F2FP.BF16.F32.PACK_AB R5, R51, R50 ;  /* 0x000000323305723e */ /* 0x000fe400000010ff */
[----:B------:R-:W-:Y:S02]  /*10ce0*/  F2FP.BF16.F32.PACK_AB R6, R156, R159 ;  /* 0x0000009f9c06723e */ /* 0x000fe400000010ff */
[----:B------:R-:W-:-:S02]  /*10cf0*/  F2FP.BF16.F32.PACK_AB R7, R55, R54 ;  /* 0x000000363707723e */ /* 0x000fc400000010ff */
[----:B------:R-:W-:Y:S02]  /*10d00*/  LOP3.LUT R0, R44, 0x380, RZ, 0xc0, !PT ;  /* 0x000003802c007812 */ /* 0x000fe400078ec0ff */
[----:B------:R-:W-:Y:S02]  /*10d10*/  F2FP.BF16.F32.PACK_AB R8, R155, R157 ;  /* 0x0000009d9b08723e */ /* 0x000fe400000010ff */
[----:B------:R-:W-:Y:S02]  /*10d20*/  F2FP.BF16.F32.PACK_AB R9, R59, R58 ;  /* 0x0000003a3b09723e */ /* 0x000fe400000010ff */
[----:B------:R-:W-:Y:S02]  /*10d30*/  F2FP.BF16.F32.PACK_AB R10, R61, R60 ;  /* 0x0000003c3d0a723e */ /* 0x000fe400000010ff */
[----:B------:R-:W-:Y:S02]  /*10d40*/  F2FP.BF16.F32.PACK_AB R11, R63, R62 ;  /* 0x0000003e3f0b723e */ /* 0x000fe400000010ff */
[----:B------:R-:W-:-:S02]  /*10d50*/  MOV R52, R52 ;  /* 0x0000003400347202 */ /* 0x000fc40000000f00 */
[----:B------:R-:W-:Y:S02]  /*10d60*/  MOV R48, R30 ;  /* 0x0000001e00307202 */ /* 0x000fe40000000f00 */
[----:B------:R-:W-:Y:S02]  /*10d70*/  F2FP.BF16.F32.PACK_AB R12, R65, R64 ;  /* 0x00000040410c723e */ /* 0x000fe400000010ff */
[----:B------:R-:W-:Y:S02]  /*10d80*/  F2FP.BF16.F32.PACK_AB R14, R69, R68 ;  /* 0x00000044450e723e */ /* 0x000fe400000010ff */
[----:B------:R-:W-:Y:S02]  /*10d90*/  MOV R47, R34 ;  /* 0x00000022002f7202 */ /* 0x000fe40000000f00 */
[----:B------:R-:W-:Y:S02]  /*10da0*/  F2FP.BF16.F32.PACK_AB R28, R73, R72 ;  /* 0x00000048491c723e */ /* 0x000fe400000010ff */
[----:B------:R-:W-:-:S02]  /*10db0*/  F2FP.BF16.F32.PACK_AB R30, R77, R76 ;  /* 0x0000004c4d1e723e */ /* 0x000fc400000010ff */
[----:B------:R-:W-:Y:S01]  /*10dc0*/  F2FP.BF16.F32.PACK_AB R31, R79, R78 ;  /* 0x0000004e4f1f723e */ /* 0x000fe200000010ff */
[----:B------:R-:W-:Y:S01]  /*10dd0*/  STSM.16.M88.4 [R56], R4 ;  /* 0x0000000438007844 */ /* 0x000fe20000000200 */
[----:B------:R-:W-:Y:S02]  /*10de0*/  F2FP.BF16.F32.PACK_AB R34, R85, R84 ;  /* 0x000000545522723e */ /* 0x000fe400000010ff */
[----:B------:R-:W-:Y:S01]  /*10df0*/  F2FP.BF16.F32.PACK_AB R35, R87, R86 ;  /* 0x000000565723723e */ /* 0x000fe200000010ff */
[----:B------:R2:W-:Y:S01]  /*10e00*/  STSM.16.M88.4 [R38], R8 ;  /* 0x0000000826007844 */ /* 0x0005e20000000200 */
[----:B------:R-:W-:-:S03]  /*10e10*/  SHF.R.U64 R0, R0, 0x3, RZ ;  /* 0x0000000300007819 */ /* 0x000fc600000012ff */
[----:B------:R-:W-:Y:S01]  /*10e20*/  STSM.16.M88.4 [R52], R12 ;  /* 0x0000000c34007844 */ /* 0x000fe20000000200 */
[----:B------:R-:W-:-:S03]  /*10e30*/  LOP3.LUT R44, R0, R44, RZ, 0x3c, !PT ;  /* 0x0000002c002c7212 */ /* 0x000fc600078e3cff */
[----:B------:R3:W-:Y:S01]  /*10e40*/  STSM.16.M88.4 [R36], R28 ;  /* 0x0000001c24007844 */ /* 0x0007e20000000200 */
[----:B------:R-:W-:-:S03]  /*10e50*/  MOV R0, R42 ;  /* 0x0000002a00007202 */ /* 0x000fc60000000f00 */
[----:B------:R4:W-:Y:S01]  /*10e60*/  STSM.16.M88.4 [R39], R32 ;  /* 0x0000002027007844 */ /* 0x0009e20000000200 */
[----:B------:R-:W-:Y:S02]  /*10e70*/  F2FP.BF16.F32.PACK_AB R42, R101, R100 ;  /* 0x00000064652a723e */ /* 0x000fe400000010ff */
[----:B------:R-:W-:Y:S02]  /*10e80*/  F2FP.BF16.F32.PACK_AB R43, R103, R102 ;  /* 0x00000066672b723e */ /* 0x000fe400000010ff */
[----:B--2---:R-:W-:Y:S02]  /*10e90*/  F2FP.BF16.F32.PACK_AB R38, R93, R92 ;  /* 0x0000005c5d26723e */ /* 0x004fe400000010ff */
[----:B------:R-:W-:Y:S02]  /*10ea0*/  F2FP.BF16.F32.PACK_AB R4, R105, R104 ;  /* 0x000000686904723e */ /* 0x000fe400000010ff */
[----:B------:R-:W-:Y:S02]  /*10eb0*/  F2FP.BF16.F32.PACK_AB R5, R107, R106 ;  /* 0x0000006a6b05723e */ /* 0x000fe400000010ff */
[----:B---3--:R-:W-:-:S02]  /*10ec0*/  F2FP.BF16.F32.PACK_AB R36, R89, R88 ;  /* 0x000000585924723e */ /* 0x008fc400000010ff */
[----:B------:R-:W-:Y:S02]  /*10ed0*/  F2FP.BF16.F32.PACK_AB R6, R109, R108 ;  /* 0x0000006c6d06723e */ /* 0x000fe400000010ff */
[----:B----4-:R-:W-:Y:S02]  /*10ee0*/  F2FP.BF16.F32.PACK_AB R39, R95, R94 ;  /* 0x0000005e5f27723e */ /* 0x010fe400000010ff */
[----:B------:R-:W-:Y:S02]  /*10ef0*/  F2FP.BF16.F32.PACK_AB R7, R111, R110 ;  /* 0x0000006e6f07723e */ /* 0x000fe400000010ff */
[----:B------:R-:W-:Y:S02]  /*10f00*/  F2FP.BF16.F32.PACK_AB R8, R113, R112 ;  /* 0x000000707108723e */ /* 0x000fe400000010ff */
[----:B------:R-:W-:Y:S02]  /*10f10*/  F2FP.BF16.F32.PACK_AB R9, R115, R114 ;  /* 0x000000727309723e */ /* 0x000fe400000010ff */
[----:B------:R-:W-:-:S02]  /*10f20*/  F2FP.BF16.F32.PACK_AB R10, R117, R116 ;  /* 0x00000074750a723e */ /* 0x000fc400000010ff */
        /* <DEDUP_REMOVED lines=15> */
[----:B------:R-:W-:Y:S02]  /*11020*/  F2FP.BF16.F32.PACK_AB R28, R137, R136 ;  /* 0x00000088891c723e */ /* 0x000fe400000010ff */
        /* <DEDUP_REMOVED lines=20> */
[----:B--2---:R-:W-:Y:S01]  /*11170*/  @P6 IADD3 R4, P4, R70, UR4, RZ ;  /* 0x0000000446046c10 */ /* 0x004fe2000ff9e0ff */
[----:B------:R-:W-:-:S02]  /*11180*/  ULDC UR4, c[0x0][0xb88] ;  /* 0x0002e20000047ab9 */ /* 0x000fc40000000800 */
[----:B------:R-:W-:Y:S01]  /*11190*/  IMAD.U32 R0, RZ, RZ, UR4 ;  /* 0x00000004ff007e24 */ /* 0x000fe2000f8e00ff */
[----:B------:R-:W-:Y:S01]  /*111a0*/  @P6 IADD3.X R5, R66, UR5, RZ, P4, !PT ;  /* 0x0000000542056c10 */ /* 0x000fe2000a7fe4ff */
[----:B------:R2:W5:Y:S04]  /*111b0*/  @P0 LDG.E R24, desc[UR40][R8.64] ;  /* 0x0000002808180981 */ /* 0x000568000c1e1900 */
[----:B------:R2:W5:Y:S01]  /*111c0*/  @P6 LDG.E R0, desc[UR40][R4.64] ;  /* 0x0000002804006981 */ /* 0x000562000c1e1900 */
[----:B------:R-:W3:Y:S02]  /*111d0*/  S2R R90, SR_TID.X ;  /* 0x00000000005a7919 */ /* 0x000ee40000002100 */
[----:B---3--:R-:W-:-:S05]  /*111e0*/  VIADD R90, R90, 0xffffff80 ;  /* 0xffffff805a5a7836 */ /* 0x008fca0000000000 */
        /* <DEDUP_REMOVED lines=50> */
[----:B--2---:R-:W-:Y:S06]  /*11510*/  @P6 BRA `(.L_x_4571) ;  /* 0x0000000000106947 */ /* 0x004fec0003800000 */
[----:B------:R-:W-:Y:S05]  /*11520*/  @!P0 BRA `(.L_x_4571) ;  /* 0x00000000000c8947 */ /* 0x000fea0003800000 */
[----:B------:R-:W2:Y:S04]  /*11530*/  LDG.E R3, desc[UR40][R8.64] ;  /* 0x0000002808037981 */ /* 0x000ea8000c1e1900 */
[----:B-----5:R-:W2:Y:S02]  /*11540*/  LDG.E R0, desc[UR40][R8.64+0x4] ;  /* 0x0000042808007981 */ /* 0x020ea4000c1e1900 */
[----:B--2---:R-:W-:-:S07]  /*11550*/  IMAD.IADD R0, R0, 0x1, -R3 ;  /* 0x0000000100007824 */ /* 0x004fce00078e0a03 */
.L_x_4571:
[----:B------:R-:W2:Y:S01]  /*11560*/  LDL.LU R8, [R1+0x38] ;  /* 0x0000380001087983 */ /* 0x000ea20000300800 */
[----:B------:R-:W-:-:S03]  /*11570*/  ISETP.NE.AND P6, PT, R6, RZ, PT ;  /* 0x000000ff0600720c */ /* 0x000fc60003fc5270 */
[----:B------:R-:W3:Y:S01]  /*11580*/  LDL.LU R7, [R1+0x50] ;  /* 0x0000500001077983 */ /* 0x000ee20000300800 */
[----:B------:R-:W4:Y:S01]  /*11590*/  S2R R4, SR_TID.X ;  /* 0x0000000000047919 */ /* 0x000f220000002100 */
[--C-:B------:R-:W-:Y:S02]  /*115a0*/  IMAD.X R57, RZ, RZ, R21.reuse, P5 ;  /* 0x000000ffff397224 */ /* 0x100fe400028e0615 */
[----:B------:R-:W-:Y:S01]  /*115b0*/  IMAD.X R37, RZ, RZ, R21, P6 ;  /* 0x000000ffff257224 */ /* 0x000fe200030e0615 */
[----:B------:R-:W3:Y:S04]  /*115c0*/  LDL R82, [R1+0x2c] ;  /* 0x00002c0001527983 */ /* 0x000ee80000100800 */
[----:B------:R0:W5:Y:S01]  /*115d0*/  LDL R84, [R1+0x4c] ;  /* 0x00004c0001547983 */ /* 0x0001620000100800 */
[----:B----4-:R-:W-:-:S05]  /*115e0*/  VIADD R4, R4, 0xffffff80 ;  /* 0xffffff8004047836 */ /* 0x010fca0000000000 */
[----:B------:R-:W-:-:S04]  /*115f0*/  SHF.R.S32.HI R3, RZ, 0x1f, R4 ;  /* 0x0000001fff037819 */ /* 0x000fc80000011404 */
[----:B------:R-:W-:-:S04]  /*11600*/  LEA.HI R3, R3, R4, RZ, 0x7 ;  /* 0x0000000403037211 */ /* 0x000fc800078f38ff */
[----:B------:R-:W-:-:S06]  /*11610*/  SHF.R.S32.HI R3, RZ, 0x7, R3 ;  /* 0x00000007ff037819 */ /* 0x000fcc0000011403 */
[----:B------:R-:W4:Y:S01]  /*11620*/  SHFL.IDX PT, R3, R3, RZ, 0x1f ;  /* 0x00001fff03037589 */ /* 0x000f2200000e0000 */
[--C-:B------:R-:W-:Y:S01]  /*11630*/  IMAD.X R41, RZ, RZ, R21.reuse, P1 ;  /* 0x000000ffff297224 */ /* 0x100fe200008e0615 */
[C---:B------:R-:W-:Y:S01]  /*11640*/  IADD3 R61, P6, R20.reuse, 0xb000, RZ ;  /* 0x0000b000143d7810 */ /* 0x040fe20007fde0ff */
[--C-:B------:R-:W-:Y:S01]  /*11650*/  IMAD.X R45, RZ, RZ, R21.reuse, P2 ;  /* 0x000000ffff2d7224 */ /* 0x100fe200010e0615 */
[C---:B------:R-:W-:Y:S01]  /*11660*/  IADD3 R65, P1, R20.reuse, 0xc000, RZ ;  /* 0x0000c00014417810 */ /* 0x040fe20007f3e0ff */
[--C-:B------:R-:W-:Y:S01]  /*11670*/  IMAD.X R49, RZ, RZ, R21.reuse, P3 ;  /* 0x000000ffff317224 */ /* 0x100fe200018e0615 */
[C---:B------:R-:W-:Y:S01]  /*11680*/  IADD3 R69, P2, R20.reuse, 0xd000, RZ ;  /* 0x0000d00014457810 */ /* 0x040fe20007f5e0ff */
[----:B------:R-:W-:Y:S01]  /*11690*/  IMAD.X R53, RZ, RZ, R21, P4 ;  /* 0x000000ffff357224 */ /* 0x000fe200020e0615 */
[C---:B------:R-:W-:Y:S02]  /*116a0*/  IADD3 R73, P3, R20.reuse, 0xe000, RZ ;  /* 0x0000e00014497810 */ /* 0x040fe40007f7e0ff */
[----:B------:R-:W-:-:S02]  /*116b0*/  IADD3 R6, P4, R20, 0xf000, RZ ;  /* 0x0000f00014067810 */ /* 0x000fc40007f9e0ff */
[----:B------:R-:W-:Y:S02]  /*116c0*/  LOP3.LUT R60, R61, 0x380, RZ, 0xc0, !PT ;  /* 0x000003803d3c7812 */ /* 0x000fe400078ec0ff */
[----:B------:R-:W-:Y:S02]  /*116d0*/  LOP3.LUT R64, R65, 0x380, RZ, 0xc0, !PT ;  /* 0x0000038041407812 */ /* 0x000fe400078ec0ff */
[----:B------:R-:W-:Y:S02]  /*116e0*/  LOP3.LUT R68, R69, 0x380, RZ, 0xc0, !PT ;  /* 0x0000038045447812 */ /* 0x000fe400078ec0ff */
[----:B------:R-:W-:Y:S02]  /*116f0*/  LOP3.LUT R72, R73, 0x380, RZ, 0xc0, !PT ;  /* 0x0000038049487812 */ /* 0x000fe400078ec0ff */
[----:B----4-:R-:W-:Y:S02]  /*11700*/  ISETP.NE.AND P5, PT, R3, RZ, PT ;  /* 0x000000ff0300720c */ /* 0x010fe40003fa5270 */
        /* <DEDUP_REMOVED lines=23> */
[----:B------:R-:W-:Y:S01]  /*11880*/  SHF.R.S32.HI R81, RZ, 0x1f, R82 ;  /* 0x0000001fff517819 */ /* 0x000fe20000011452 */
[----:B0-----:R-:W-:Y:S06]  /*11890*/  @P5 BRA `(.L_x_4572) ;  /* 0x0000000000bc5947 */ /* 0x001fec0003800000 */
[----:B------:R-:W2:Y:S01]  /*118a0*/  LDL R7, [R1+0x68] ;  /* 0x0000680001077983 */ /* 0x000ea20000100800 */
[----:B------:R-:W0:Y:S01]  /*118b0*/  LDC R35, c[0x0][0xce8] ;  /* 0x00033a00ff237b82 */ /* 0x000e220000000800 */
[----:B------:R-:W-:Y:S01]  /*118c0*/  ULDC.64 UR4, c[0x0][0xc90] ;  /* 0x0003240000047ab9 */ /* 0x000fe20000000a00 */
[----:B------:R-:W-:Y:S02]  /*118d0*/  IMAD.MOV.U32 R6, RZ, RZ, R24 ;  /* 0x000000ffff067224 */ /* 0x000fe400078e0018 */
[----:B------:R-:W-:Y:S02]  /*118e0*/  IMAD R8, R81, UR4, RZ ;  /* 0x0000000451087c24 */ /* 0x000fe4000f8e02ff */
[----:B------:R-:W-:Y:S02]  /*118f0*/  IMAD R30, R84, 0x40, R194 ;  /* 0x00000040541e7824 */ /* 0x000fe400078e02c2 */
[----:B------:R-:W-:Y:S01]  /*11900*/  IMAD R15, R82, UR5, R8 ;  /* 0x00000005520f7c24 */ /* 0x000fe2000f8e0208 */
[----:B0-----:R-:W-:-:S13]  /*11910*/  ISETP.NE.AND P0, PT, R35, 0x1, PT ;  /* 0x000000012300780c */ /* 0x001fda0003f05270 */
[----:B------:R-:W0:Y:S08]  /*11920*/  @P0 LDC R9, c[0x0][0xcec] ;  /* 0x00033b00ff090b82 */ /* 0x000e300000000800 */
[----:B------:R-:W3:Y:S01]  /*11930*/  @P0 LDC R31, c[0x0][0xcf0] ;  /* 0x00033c00ff1f0b82 */ /* 0x000ee20000000800 */
[----:B--2---:R-:W-:Y:S02]  /*11940*/  IMAD R20, R84, 0x40, R7 ;  /* 0x0000004054147824 */ /* 0x004fe400078e0207 */
[----:B------:R-:W-:-:S02]  /*11950*/  IMAD.MOV.U32 R7, RZ, RZ, R21 ;  /* 0x000000ffff077224 */ /* 0x000fc400078e0015 */
[----:B0-----:R-:W-:-:S04]  /*11960*/  @P0 IMAD.HI.U32 R8, R20, R9, RZ ;  /* 0x0000000914080227 */ /* 0x001fc800078e00ff */
[----:B------:R-:W-:Y:S01]  /*11970*/  IMAD.MOV.U32 R9, RZ, RZ, R20 ;  /* 0x000000ffff097224 */ /* 0x000fe200078e0014 */
[----:B---3--:R-:W-:Y:S01]  /*11980*/  @P0 SHF.R.U32.HI R9, RZ, R31, R8 ;  /* 0x0000001fff090219 */ /* 0x008fe20000011608 */
[----:B------:R-:W-:Y:S01]  /*11990*/  IMAD.WIDE.U32 R6, R82, UR4, R6 ;  /* 0x0000000452067c25 */ /* 0x000fe2000f8e0006 */
[----:B------:R-:W-:Y:S02]  /*119a0*/  ULDC.64 UR4, c[0x0][0xc98] ;  /* 0x0003260000047ab9 */ /* 0x000fe40000000a00 */
[----:B------:R-:W-:Y:S01]  /*119b0*/  SHF.R.S32.HI R31, RZ, 0x1f, R9 ;  /* 0x0000001fff1f7819 */ /* 0x000fe20000011409 */
[----:B------:R-:W-:Y:S02]  /*119c0*/  IMAD.IADD R7, R7, 0x1, R15 ;  /* 0x0000000107077824 */ /* 0x000fe400078e020f */
[----:B------:R-:W-:Y:S02]  /*119d0*/  IMAD.MOV R14, RZ, RZ, -R9 ;  /* 0x000000ffff0e7224 */ /* 0x000fe400078e0a09 */
[----:B------:R-:W-:-:S02]  /*119e0*/  IMAD R8, R80, UR4, RZ ;  /* 0x0000000450087c24 */ /* 0x000fc4000f8e02ff */
        /* <DEDUP_REMOVED lines=12> */
[----:B------:R-:W-:-:S03]  /*11ab0*/  ULDC.64 UR4, c[0x0][0xc50] ;  /* 0x0003140000047ab9 */ /* 0x000fc60000000a00 */
[----:B------:R-:W-:Y:S01]  /*11ac0*/  IMAD.IADD R7, R7, 0x1, R15 ;  /* 0x0000000107077824 */ /* 0x000fe200078e020f */
[----:B------:R-:W-:-:S04]  /*11ad0*/  LEA R15, P0, R6, UR4, 0x2 ;  /* 0x00000004060f7c11 */ /* 0x000fc8000f8010ff */
[----:B------:R-:W-:Y:S01]  /*11ae0*/  LEA.HI.X R20, R6, UR5, R7, 0x2, P0 ;  /* 0x0000000506147c11 */ /* 0x000fe200080f1407 */
[----:B------:R-:W-:Y:S01]  /*11af0*/  SHFL.IDX PT, R8, R15, 0x1, 0x1c1f ;  /* 0x003c1f000f087f89 */ /* 0x000fe200000e0000 */
[----:B------:R-:W-:Y:S01]  /*11b00*/  ISETP.NE.AND P0, PT, R221, R14, PT ;  /* 0x0000000edd00720c */ /* 0x000fe20003f05270 */
[C---:B------:R-:W-:Y:S02]  /*11b10*/  VIADD R14, R30.reuse, 0x8 ;  /* 0x000000081e0e7836 */ /* 0x040fe40000000000 */
[----:B------:R-:W-:Y:S01]  /*11b20*/  SHFL.IDX PT, R6, R15, RZ, 0x1c1f ;  /* 0x001c1fff0f067589 */ /* 0x000fe200000e0000 */
[-C--:B------:R-:W-:Y:S02]  /*11b30*/  ISETP.GE.OR P1, PT, R30, R35.reuse, P0 ;  /* 0x000000231e00720c */ /* 0x080fe40000726670 */
[----:B------:R-:W-:Y:S01]  /*11b40*/  ISETP.GE.OR P0, PT, R14, R35, P0 ;  /* 0x000000230e00720c */ /* 0x000fe20000706670 */
[----:B------:R-:W0:Y:S04]  /*11b50*/  SHFL.IDX PT, R7, R20, RZ, 0x1c1f ;  /* 0x001c1fff14077589 */ /* 0x000e2800000e0000 */
[----:B------:R-:W2:Y:S06]  /*11b60*/  SHFL.IDX PT, R9, R20, 0x1, 0x1c1f ;  /* 0x003c1f0014097f89 */ /* 0x000eac00000e0000 */
[----:B0-----:R0:W-:Y:S04]  /*11b70*/  @!P1 ST.E desc[UR40][R6.64], R162 ;  /* 0x000000a206009985 */ /* 0x0011e8000c101928 */
[----:B--2---:R0:W-:Y:S02]  /*11b80*/  @!P0 ST.E desc[UR40][R8.64], R161 ;  /* 0x000000a108008985 */ /* 0x0041e4000c101928 */
.L_x_4572:
[----:B------:R-:W2:Y:S01]  /*11b90*/  LDC R87, c[0x0][0xce8] ;  /* 0x00033a00ff577b82 */ /* 0x000ea20000000800 */
[----:B------:R-:W-:Y:S01]  /*11ba0*/  ULDC.64 UR4, c[0x0][0xba0] ;  /* 0x0002e80000047ab9 */ /* 0x000fe20000000a00 */
[----:B0-----:R-:W5:Y:S01]  /*11bb0*/  LD.E.128 R4, desc[UR40][R4.64] ;  /* 0x0000002804047980 */ /* 0x001f62000c101d00 */
[----:B------:R-:W-:-:S03]  /*11bc0*/  IMAD R21, R21, UR4, RZ ;  /* 0x0000000415157c24 */ /* 0x000fc6000f8e02ff */
[----:B------:R-:W5:Y:S01]  /*11bd0*/  LD.E.128 R8, desc[UR40][R10.64] ;  /* 0x000000280a087980 */ /* 0x000f62000c101d00 */
[C---:B------:R-:W-:Y:S01]  /*11be0*/  IMAD R83, R24.reuse, UR5, R21 ;  /* 0x0000000518537c24 */ /* 0x040fe2000f8e0215 */
[----:B------:R-:W0:Y:S01]  /*11bf0*/  LDC R85, c[0x0][0xbc8] ;  /* 0x0002f200ff557b82 */ /* 0x000e220000000800 */
[----:B------:R-:W-:Y:S01]  /*11c00*/  IMAD.WIDE.U32 R20, R24, UR4, RZ ;  /* 0x0000000418147c25 */ /* 0x000fe2000f8e00ff */
[----:B------:R-:W-:Y:S01]  /*11c10*/  ULDC.64 UR4, c[0x0][0xbe8] ;  /* 0x0002fa0000047ab9 */ /* 0x000fe20000000a00 */
[----:B------:R-:W5:Y:S02]  /*11c20*/  LD.E.128 R12, desc[UR40][R12.64] ;  /* 0x000000280c0c7980 */ /* 0x000f64000c101d00 */
[----:B------:R-:W-:Y:S02]  /*11c30*/  IMAD.IADD R21, R21, 0x1, R83 ;  /* 0x0000000115157824 */ /* 0x000fe400078e0253 */
[----:B------:R-:W-:Y:S01]  /*11c40*/  IMAD R81, R81, UR4, RZ ;  /* 0x0000000451517c24 */ /* 0x000fe2000f8e02ff */
[----:B------:R-:W5:Y:S04]  /*11c50*/  LD.E.128 R28, desc[UR40][R28.64] ;  /* 0x000000281c1c7980 */ /* 0x000f68000c101d00 */
[----:B------:R-:W5:Y:S01]  /*11c60*/  LD.E.128 R32, desc[UR40][R32.64] ;  /* 0x0000002820207980 */ /* 0x000f62000c101d00 */
[----:B--2---:R-:W-:Y:S01]  /*11c70*/  ISETP.NE.AND P1, PT, R87, 0x1, PT ;  /* 0x000000015700780c */ /* 0x004fe20003f25270 */
[----:B------:R-:W-:-:S02]  /*11c80*/  IMAD R81, R82, UR5, R81 ;  /* 0x0000000552517c24 */ /* 0x000fc4000f8e0251 */
[----:B------:R-:W5:Y:S01]  /*11c90*/  LD.E.128 R36, desc[UR40][R36.64] ;  /* 0x0000002824247980 */ /* 0x000f62000c101d00 */
[----:B------:R-:W-:Y:S01]  /*11ca0*/  IMAD.WIDE.U32 R20, R82, UR4, R20 ;  /* 0x0000000452147c25 */ /* 0x000fe2000f8e0014 */
[----:B------:R-:W-:Y:S01]  /*11cb0*/  SHF.R.S32.HI R82, RZ, 0x1f, R90 ;  /* 0x0000001fff527819 */ /* 0x000fe2000001145a */
[----:B------:R-:W-:Y:S01]  /*11cc0*/  ULDC.64 UR4, c[0x0][0xbf0] ;  /* 0x0002fc0000047ab9 */ /* 0x000fe20000000a00 */
[----:B------:R-:W5:Y:S02]  /*11cd0*/  LD.E.128 R40, desc[UR40][R40.64] ;  /* 0x0000002828287980 */ /* 0x000f64000c101d00 */
[----:B------:R-:W-:Y:S02]  /*11ce0*/  LEA.HI R82, R82, R90, RZ, 0x3 ;  /* 0x0000005a52527211 */ /* 0x000fe400078f18ff */
[----:B------:R-:W5:Y:S02]  /*11cf0*/  LD.E.128 R44, desc[UR40][R44.64] ;  /* 0x000000282c2c7980 */ /* 0x000f64000c101d00 */
[----:B------:R-:W2:Y:S01]  /*11d00*/  @P1 LDC R83, c[0x0][0xcec] ;  /* 0x00033b00ff531b82 */ /* 0x000ea20000000800 */
[----:B------:R-:W-:Y:S01]  /*11d10*/  LOP3.LUT R82, R82, 0xfffffff8, RZ, 0xc0, !PT ;  /* 0xfffffff852527812 */ /* 0x000fe200078ec0ff */
[----:B------:R-:W5:Y:S04]  /*11d20*/  LD.E.128 R48, desc[UR40][R48.64] ;  /* 0x0000002830307980 */ /* 0x000f68000c101d00 */
[----:B------:R-:W5:Y:S02]  /*11d30*/  LD.E.128 R52, desc[UR40][R52.64] ;  /* 0x0000002834347980 */ /* 0x000f64000c101d00 */
[----:B------:R-:W3:Y:S01]  /*11d40*/  @P1 LDC R89, c[0x0][0xcf0] ;  /* 0x00033c00ff591b82 */ /* 0x000ee20000000800 */
[----:B------:R-:W-:Y:S01]  /*11d50*/  IMAD.IADD R82, R90, 0x1, -R82 ;  /* 0x000000015a527824 */ /* 0x000fe200078e0a52 */
[----:B------:R-:W5:Y:S03]  /*11d60*/  LD.E.128 R56, desc[UR40][R56.64] ;  /* 0x0000002838387980 */ /* 0x000f66000c101d00 */
[----:B------:R-:W-:Y:S01]  /*11d70*/  IMAD R24, R82, 0x20, R98 ;  /* 0x0000002052187824 */ /* 0x000fe200078e0262 */
[----:B------:R-:W5:Y:S01]  /*11d80*/  LD.E.128 R60, desc[UR40][R60.64] ;  /* 0x000000283c3c7980 */ /* 0x000f62000c101d00 */
[----:B------:R-:W-:-:S02]  /*11d90*/  VIADD R101, R192, 0x40 ;  /* 0x00000040c0657836 */ /* 0x000fc40000000000 */
[----:B------:R-:W-:Y:S01]  /*11da0*/  IMAD R82, R84, 0x40, R24 ;  /* 0x0000004054527824 */ /* 0x000fe200078e0218 */
[----:B------:R-:W5:Y:S01]  /*11db0*/  LD.E.128 R64, desc[UR40][R64.64] ;  /* 0x0000002840407980 */ /* 0x000f62000c101d00 */
[----:B------:R-:W-:Y:S01]  /*11dc0*/  IMAD.IADD R21, R21, 0x1, R81 ;  /* 0x0000000115157824 */ /* 0x000fe200078e0251 */
[----:B0-----:R-:W-:Y:S01]  /*11dd0*/  ISETP.GE.AND P0, PT, R101, R85, PT ;  /* 0x000000556500720c */ /* 0x001fe20003f06270 */
[----:B------:R-:W-:Y:S01]  /*11de0*/  IMAD R80, R80, UR4, RZ ;  /* 0x0000000450507c24 */ /* 0x000fe2000f8e02ff */
[----:B------:R-:W5:Y:S01]  /*11df0*/  LD.E.128 R68, desc[UR40][R68.64] ;  /* 0x0000002844447980 */ /* 0x000f62000c101d00 */
[----:B------:R-:W-:Y:S02]  /*11e00*/  VIADD R99, R192, 0x80 ;  /* 0x00000080c0637836 */ /* 0x000fe40000000000 */
[----:B--2---:R-:W-:Y:S01]  /*11e10*/  @P1 IMAD.HI.U32 R24, R82, R83, RZ ;  /* 0x0000005352181227 */ /* 0x004fe200078e00ff */
[----:B------:R-:W5:Y:S03]  /*11e20*/  LD.E.128 R72, desc[UR40][R72.64] ;  /* 0x0000002848487980 */ /* 0x000f66000c101d00 */
[C---:B------:R-:W-:Y:S01]  /*11e30*/  IMAD R81, R3.reuse, UR5, R80 ;  /* 0x0000000503517c24 */ /* 0x040fe2000f8e0250 */
        /* <DEDUP_REMOVED lines=14> */
[----:B------:R-:W-:Y:S01]  /*11f20*/  ISETP.GE.AND P0, PT, R97, R85, PT ;  /* 0x000000556100720c */ /* 0x000fe20003f06270 */
[--C-:B------:R-:W-:Y:S01]  /*11f30*/  IMAD.MOV R81, RZ, RZ, -R3.reuse ;  /* 0x000000ffff517224 */ /* 0x100fe200078e0a03 */
[----:B------:R-:W-:Y:S01]  /*11f40*/  LOP3.LUT R24, R83, 0x2, R24, 0xe2, !PT ;  /* 0x0000000253187812 */ /* 0x000fe200078ee218 */
[----:B------:R-:W-:Y:S01]  /*11f50*/  IMAD.SHL.U32 R83, R80, 0x4, RZ ;  /* 0x0000000450537824 */ /* 0x000fe200078e00ff */
[----:B------:R-:W-:Y:S01]  /*11f60*/  SEL R80, RZ, 0xffffffff, P0 ;  /* 0xffffffffff507807 */ /* 0x000fe20000000000 */
[----:B------:R-:W-:Y:S01]  /*11f70*/  IMAD R81, R87, R81, R82 ;  /* 0x0000005157517224 */ /* 0x000fe200078e0252 */
[-C--:B------:R-:W-:Y:S01]  /*11f80*/  ISETP.GE.AND P0, PT, R95, R85.reuse, PT ;  /* 0x000000555f00720c */ /* 0x080fe20003f06270 */
[----:B------:R-:W-:Y:S01]  /*11f90*/  VIADD R93, R192, 0x140 ;  /* 0x00000140c05d7836 */ /* 0x000fe20000000000 */
[----:B------:R-:W-:Y:S01]  /*11fa0*/  SHF.R.S32.HI R82, RZ, 0x1f, R3 ;  /* 0x0000001fff527819 */ /* 0x000fe20000011403 */
[----:B------:R-:W-:Y:S01]  /*11fb0*/  @!PT LDS RZ, [RZ] ;  /* 0x00000000fffff984 */ /* 0x000fe20000000800 */
[----:B------:R-:W-:Y:S01]  /*11fc0*/  @!PT LDS RZ, [RZ] ;  /* 0x00000000fffff984 */ /* 0x000fe20000000800 */
[----:B------:R-:W-:Y:S01]  /*11fd0*/  @!PT LDS RZ, [RZ] ;  /* 0x00000000fffff984 */ /* 0x000fe20000000800 */
[----:B------:R-:W-:Y:S01]  /*11fe0*/  @!PT LDS RZ, [RZ] ;  /* 0x00000000fffff984 */ /* 0x000fe20000000800 */
[----:B------:R0:W-:Y:S06]  /*11ff0*/  MEMBAR.ALL.CTA ;  /* 0x0000000000007992 */ /* 0x0001ec0000008000 */
[----:B0-----:R-:W0:Y:S01]  /*12000*/  FENCE.VIEW.ASYNC.S ;  /* 0x00000000000073c6 */ /* 0x001e220000000000 */
[----:B------:R-:W-:Y:S01]  /*12010*/  LOP3.LUT R24, R83, 0x4, R24, 0xe2, !PT ;  /* 0x0000000453187812 */ /* 0x000fe200078ee218 */
[----:B------:R-:W-:Y:S01]  /*12020*/  IMAD.SHL.U32 R83, R80, 0x8, RZ ;  /* 0x0000000850537824 */ /* 0x000fe200078e00ff */
[----:B------:R-:W-:Y:S01]  /*12030*/  SEL R80, RZ, 0xffffffff, P0 ;  /* 0xffffffffff507807 */ /* 0x000fe20000000000 */
[----:B------:R-:W-:Y:S01]  /*12040*/  IMAD R82, R82, UR4, RZ ;  /* 0x0000000452527c24 */ /* 0x000fe2000f8e02ff */
[----:B------:R-:W-:Y:S01]  /*12050*/  ISETP.GE.AND P0, PT, R93, R85, PT ;  /* 0x000000555d00720c */ /* 0x000fe20003f06270 */
[----:B------:R-:W-:Y:S01]  /*12060*/  IMAD.WIDE.U32 R20, R3, UR4, R20 ;  /* 0x0000000403147c25 */ /* 0x000fe2000f8e0014 */
[----:B------:R-:W-:Y:S01]  /*12070*/  LOP3.LUT R24, R83, 0x8, R24, 0xe2, !PT ;  /* 0x0000000853187812 */ /* 0x000fe200078ee218 */
[----:B------:R-:W-:Y:S02]  /*12080*/  BSSY B1, `(.L_x_4573) ;  /* 0x000004f000017945 */ /* 0x000fe40003800000 */
[----:B------:R-:W-:Y:S01]  /*12090*/  IMAD.SHL.U32 R89, R80, 0x10, RZ ;  /* 0x0000001050597824 */ /* 0x000fe200078e00ff */
[----:B------:R-:W-:Y:S01]  /*120a0*/  SHF.R.S32.HI R80, RZ, 0x1f, R81 ;  /* 0x0000001fff507819 */ /* 0x000fe20000011451 */
[----:B------:R-:W-:Y:S01]  /*120b0*/  IMAD R83, R3, UR5, R82 ;  /* 0x0000000503537c24 */ /* 0x000fe2000f8e0252 */
[----:B------:R-:W-:Y:S01]  /*120c0*/  ULDC.64 UR4, c[0x0][0xbd8] ;  /* 0x0002f60000047ab9 */ /* 0x000fe20000000a00 */
[----:B------:R-:W-:Y:S01]  /*120d0*/  IMAD R88, R0, R87, RZ ;  /* 0x0000005700587224 */ /* 0x000fe200078e02ff */
[----:B------:R-:W-:Y:S01]  /*120e0*/  SEL R3, RZ, 0xffffffff, P0 ;  /* 0xffffffffff037807 */ /* 0x000fe20000000000 */
[----:B------:R-:W-:Y:S01]  /*120f0*/  IMAD.IADD R21, R21, 0x1, R83 ;  /* 0x0000000115157824 */ /* 0x000fe200078e0253 */
[----:B------:R-:W-:Y:S01]  /*12100*/  LOP3.LUT R24, R89, 0x10, R24, 0xe2, !PT ;  /* 0x0000001059187812 */ /* 0x000fe200078ee218 */
[----:B------:R-:W-:-:S02]  /*12110*/  IMAD R80, R80, UR4, RZ ;  /* 0x0000000450507c24 */ /* 0x000fc4000f8e02ff */
[----:B------:R-:W-:Y:S02]  /*12120*/  IMAD R87, R84, 0x40, R98 ;  /* 0x0000004054577824 */ /* 0x000fe400078e0262 */
[----:B------:R-:W-:Y:S02]  /*12130*/  VIADD R91, R192, 0x180 ;  /* 0x00000180c05b7836 */ /* 0x000fe40000000000 */
[----:B------:R-:W-:Y:S01]  /*12140*/  IMAD R83, R81, UR5, R80 ;  /* 0x0000000551537c24 */ /* 0x000fe2000f8e0250 */
[----:B------:R-:W-:Y:S01]  /*12150*/  ISETP.GE.AND P1, PT, R87, R88, PT ;  /* 0x000000585700720c */ /* 0x000fe20003f26270 */
[----:B------:R-:W-:Y:S01]  /*12160*/  IMAD.WIDE.U32 R20, R81, UR4, R20 ;  /* 0x0000000451147c25 */ /* 0x000fe2000f8e0014 */
[----:B------:R-:W-:Y:S01]  /*12170*/  ULDC.64 UR4, c[0x0][0xb80] ;  /* 0x0002e00000047ab9 */ /* 0x000fe20000000a00 */
[----:B------:R-:W-:Y:S02]  /*12180*/  ISETP.GE.AND P0, PT, R91, R85, PT ;  /* 0x000000555b00720c */ /* 0x000fe40003f06270 */
[----:B------:R-:W-:Y:S01]  /*12190*/  IMAD.SHL.U32 R3, R3, 0x20, RZ ;  /* 0x0000002003037824 */ /* 0x000fe200078e00ff */
[----:B------:R-:W-:Y:S01]  /*121a0*/  LEA R84, P2, R20, UR4, 0x1 ;  /* 0x0000000414547c11 */ /* 0x000fe2000f8408ff */
[----:B------:R-:W-:-:S02]  /*121b0*/  VIADD R90, R192, 0x1c0 ;  /* 0x000001c0c05a7836 */ /* 0x000fc40000000000 */
[----:B------:R-:W-:Y:S01]  /*121c0*/  IMAD.IADD R21, R21, 0x1, R83 ;  /* 0x0000000115157824 */ /* 0x000fe200078e0253 */
[----:B------:R-:W-:Y:S01]  /*121d0*/  LOP3.LUT R24, R3, 0x20, R24, 0xe2, !PT ;  /* 0x0000002003187812 */ /* 0x000fe200078ee218 */
[----:B------:R-:W-:Y:S01]  /*121e0*/  VIADD R0, R2, 0x38820 ;  /* 0x0003882002007836 */ /* 0x000fe20000000000 */
[----:B------:R-:W-:Y:S01]  /*121f0*/  SEL R3, RZ, 0x40, P0 ;  /* 0x00000040ff037807 */ /* 0x000fe20000000000 */
[----:B------:R-:W-:Y:S01]  /*12200*/  VIADD R89, R192, 0x1c0 ;  /* 0x000001c0c0597836 */ /* 0x000fe20000000000 */
[----:B------:R-:W-:Y:S01]  /*12210*/  ISETP.GE.AND P0, PT, R90, R85, PT ;  /* 0x000000555a00720c */ /* 0x000fe20003f06270 */
[----:B------:R-:W-:Y:S01]  /*12220*/  VIADD R92, R192, 0x180 ;  /* 0x00000180c05c7836 */ /* 0x000fe20000000000 */
[----:B------:R-:W-:Y:S01]  /*12230*/  LEA.HI.X R86, R20, UR5, R21, 0x1, P2 ;  /* 0x0000000514567c11 */ /* 0x000fe200090f0c15 */
[C---:B------:R-:W-:Y:S01]  /*12240*/  VIADD R94, R192.reuse, 0x140 ;  /* 0x00000140c05e7836 */ /* 0x040fe20000000000 */
[----:B------:R-:W-:Y:S01]  /*12250*/  PRMT R0, RZ, 0x654, R0 ;  /* 0x00000654ff007816 */ /* 0x000fe20000000000 */
[----:B------:R-:W-:Y:S01]  /*12260*/  VIADD R96, R192, 0x100 ;  /* 0x00000100c0607836 */ /* 0x000fe20000000000 */
[----:B------:R-:W-:Y:S01]  /*12270*/  LOP3.LUT R3, R24, R3, RZ, 0xfc, !PT ;  /* 0x0000000318037212 */ /* 0x000fe200078efcff */
[C---:B------:R-:W-:Y:S01]  /*12280*/  VIADD R98, R192.reuse, 0xc0 ;  /* 0x000000c0c0627836 */ /* 0x040fe20000000000 */
[----:B------:R-:W-:Y:S01]  /*12290*/  SEL R24, RZ, 0x80, P0 ;  /* 0x00000080ff187807 */ /* 0x000fe20000000000 */
[C---:B------:R-:W-:Y:S01]  /*122a0*/  VIADD R100, R192.reuse, 0x80 ;  /* 0x00000080c0647836 */ /* 0x040fe20000000000 */
[----:B0-----:R0:W-:Y:S01]  /*122b0*/  SYNCS.ARRIVE.TRANS64.RED.A1T0 RZ, [R0+URZ], RZ ;  /* 0x000000ff00ff79a7 */ /* 0x0011e2000810043f */
[----:B------:R-:W-:Y:S01]  /*122c0*/  VIADD R102, R192, 0x40 ;  /* 0x00000040c0667836 */ /* 0x000fe20000000000 */
[----:B------:R0:W2:Y:S01]  /*122d0*/  SHFL.IDX PT, R20, R84, RZ, 0x181f ;  /* 0x00181fff54147589 */ /* 0x0000a200000e0000 */
[----:B------:R-:W-:-:S02]  /*122e0*/  LOP3.LUT R24, R3, R24, RZ, 0xfc, !PT ;  /* 0x0000001803187212 */ /* 0x000fc400078efcff */
[----:B------:R-:W-:Y:S01]  /*122f0*/  SHF.R.S32.HI R89, RZ, 0x1f, R89 ;  /* 0x0000001fff597819 */ /* 0x000fe20000011459 */
[----:B------:R0:W3:Y:S01]  /*12300*/  SHFL.IDX PT, R21, R86, RZ, 0x181f ;  /* 0x00181fff56157589 */ /* 0x0000e200000e0000 */
[----:B------:R-:W-:Y:S02]  /*12310*/  SHF.R.S32.HI R92, RZ, 0x1f, R92 ;  /* 0x0000001fff5c7819 */ /* 0x000fe4000001145c */
[----:B------:R-:W-:Y:S02]  /*12320*/  SHF.R.S32.HI R94, RZ, 0x1f, R94 ;  /* 0x0000001fff5e7819 */ /* 0x000fe4000001145e */
[----:B------:R-:W-:Y:S02]  /*12330*/  SHF.R.S32.HI R96, RZ, 0x1f, R96 ;  /* 0x0000001fff607819 */ /* 0x000fe40000011460 */
[----:B------:R-:W-:Y:S02]  /*12340*/  SHF.R.S32.HI R98, RZ, 0x1f, R98 ;  /* 0x0000001fff627819 */ /* 0x000fe40000011462 */
[----:B------:R-:W-:-:S02]  /*12350*/  SHF.R.S32.HI R100, RZ, 0x1f, R100 ;  /* 0x0000001fff647819 */ /* 0x000fc40000011464 */
[----:B------:R-:W-:Y:S01]  /*12360*/  SHF.R.S32.HI R102, RZ, 0x1f, R102 ;  /* 0x0000001fff667819 */ /* 0x000fe20000011466 */
[----:B0-----:R-:W-:Y:S06]  /*12370*/  @P1 BRA `(.L_x_4574) ;  /* 0x00000000007c1947 */ /* 0x001fec0003800000 */
[-C--:B------:R-:W-:Y:S02]  /*12380*/  ISETP.GE.AND P1, PT, R101, R85.reuse, PT ;  /* 0x000000556500720c */ /* 0x080fe40003f26270 */
[-C--:B------:R-:W-:Y:S02]  /*12390*/  ISETP.GE.AND P0, PT, R192, R85.reuse, PT ;  /* 0x00000055c000720c */ /* 0x080fe40003f06270 */
[-C--:B------:R-:W-:Y:S02]  /*123a0*/  ISETP.GE.AND P5, PT, R99, R85.reuse, PT ;  /* 0x000000556300720c */ /* 0x080fe40003fa6270 */
[----:B------:R-:W-:-:S07]  /*123b0*/  ISETP.GE.AND P3, PT, R97, R85, PT ;  /* 0x000000556100720c */ /* 0x000fce0003f66270 */
[C---:B--2---:R-:W-:Y:S02]  /*123c0*/  @!P1 LEA R80, P2, R101.reuse, R20, 0x1 ;  /* 0x0000001465509211 */ /* 0x044fe400078408ff */
[----:B---3--:R-:W-:Y:S02]  /*123d0*/  @!P0 IMAD.WIDE R82, R192, 0x2, R20 ;  /* 0x00000002c0528825 */ /* 0x008fe400078e0214 */
        /* <DEDUP_REMOVED lines=25> */
.L_x_4574:
[----:B------:R-:W-:Y:S05]  /*12570*/  BSYNC B1 ;  /* 0x0000000000017941 */ /* 0x000fea0003800000 */
.L_x_4573:
[----:B------:R-:W-:Y:S01]  /*12580*/  VIADD R0, R87, 0x20 ;  /* 0x0000002057007836 */ /* 0x000fe20000000000 */
[----:B0----5:R0:W4:Y:S04]  /*12590*/  SHFL.IDX PT, R5, R86, 0x1, 0x181f ;  /* 0x00381f0056057f89 */ /* 0x02112800000e0000 */
[----:B------:R-:W-:Y:S01]  /*125a0*/  ISETP.GE.AND P0, PT, R0, R88, PT ;  /* 0x000000580000720c */ /* 0x000fe20003f06270 */
[----:B------:R0:W0:-:S12]  /*125b0*/  SHFL.IDX PT, R4, R84, 0x1, 0x181f ;  /* 0x00381f0054047f89 */ /* 0x00001800000e0000 */
[----:B------:R-:W-:Y:S05]  /*125c0*/  @P0 BRA `(.L_x_4575) ;  /* 0x0000001000680947 */ /* 0x000fea0003800000 */
[-C--:B------:R-:W-:Y:S02]  /*125d0*/  ISETP.GE.AND P5, PT, R101, R85.reuse, PT ;  /* 0x000000556500720c */ /* 0x080fe40003fa6270 */
[-C--:B------:R-:W-:Y:S02]  /*125e0*/  ISETP.GE.AND P6, PT, R192, R85.reuse, PT ;  /* 0x00000055c000720c */ /* 0x080fe40003fc6270 */
[-C--:B------:R-:W-:Y:S02]  /*125f0*/  ISETP.GE.AND P3, PT, R99, R85.reuse, PT ;  /* 0x000000556300720c */ /* 0x080fe40003f66270 */
[-C--:B------:R-:W-:Y:S02]  /*12600*/  ISETP.GE.AND P2, PT, R97, R85.reuse, PT ;  /* 0x000000556100720c */ /* 0x080fe40003f46270 */
[-C--:B------:R-:W-:Y:S02]  /*12610*/  ISETP.GE.AND P1, PT, R95, R85.reuse, PT ;  /* 0x000000555f00720c */ /* 0x080fe40003f26270 */
[----:B------:R-:W-:-:S03]  /*12620*/  ISETP.GE.AND P0, PT, R93, R85, PT ;  /* 0x000000555d00720c */ /* 0x000fc60003f06270 */
[CC--:B0-----:R-:W-:Y:S02]  /*12630*/  @!P5 LEA R12, P4, R101.reuse, R4.reuse, 0x1 ;  /* 0x00000004650cd211 */ /* 0x0c1fe400078808ff */
[----:B----4-:R-:W-:Y:S02]  /*12640*/  @!P6 IMAD.WIDE R6, R192, 0x2, R4 ;  /* 0x00000002c006e825 */ /* 0x010fe400078e0204 */
[----:B------:R-:W-:Y:S02]  /*12650*/  @!P5 LEA.HI.X R13, R101, R5, R102, 0x1, P4 ;  /* 0x00000005650dd211 */ /* 0x000fe400020f0c66 */
[----:B------:R-:W-:Y:S01]  /*12660*/  LOP3.LUT P4, RZ, R3, 0x40, RZ, 0xc0, !PT ;  /* 0x0000004003ff7812 */ /* 0x000fe2000788c0ff */
[----:B------:R0:W-:Y:S01]  /*12670*/  @!P6 ST.E.128 desc[UR40][R6.64], R8 ;  /* 0x000000080600e985 */ /* 0x0001e2000c101d28 */
[----:B------:R-:W-:-:S03]  /*12680*/  @!P3 LEA R14, P6, R99, R4, 0x1 ;  /* 0x00000004630eb211 */ /* 0x000fc600078c08ff */
[----:B------:R4:W-:Y:S01]  /*12690*/  @!P5 ST.E.128 desc[UR40][R12.64], R28 ;  /* 0x0000001c0c00d985 */ /* 0x0009e2000c101d28 */
[-C--:B------:R-:W-:Y:S02]  /*126a0*/  @!P3 LEA.HI.X R15, R99, R5.reuse, R100, 0x1, P6 ;  /* 0x00000005630fb211 */ /* 0x080fe400030f0c64 */
[-C--:B--2---:R-:W-:Y:S02]  /*126b0*/  @!P2 LEA R20, P5, R97, R4.reuse, 0x1 ;  /* 0x000000046114a211 */ /* 0x084fe400078a08ff */
[-C--:B------:R-:W-:Y:S01]  /*126c0*/  @!P1 LEA R32, P6, R95, R4.reuse, 0x1 ;  /* 0x000000045f209211 */ /* 0x080fe200078c08ff */
[----:B------:R4:W-:Y:S01]  /*126d0*/  @!P3 ST.E.128 desc[UR40][R14.64], R36 ;  /* 0x000000240e00b985 */ /* 0x0009e2000c101d28 */
[----:B------:R-:W-:Y:S02]  /*126e0*/  @!P0 LEA R34, P3, R93, R4, 0x1 ;  /* 0x000000045d228211 */ /* 0x000fe400078608ff */
[-C--:B---3--:R-:W-:Y:S02]  /*126f0*/  @!P2 LEA.HI.X R21, R97, R5.reuse, R98, 0x1, P5 ;  /* 0x000000056115a211 */ /* 0x088fe400028f0c62 */
        /* <DEDUP_REMOVED lines=14> */
.L_x_4570:
        /* <DEDUP_REMOVED lines=26> */
.L_x_4576:
[----:B------:R-:W2:Y:S04]  /*12980*/  LDL.LU R5, [R1+0x38] ;  /* 0x0000380001057983 */ /* 0x000ea80000300800 */
[----:B------:R-:W3:Y:S04]  /*12990*/  LDL.LU R4, [R1+0x50] ;  /* 0x0000500001047983 */ /* 0x000ee80000300800 */
[----:B------:R-:W4:Y:S04]  /*129a0*/  LDL R28, [R1+0x2c] ;  /* 0x00002c00011c7983 */ /* 0x000f280000100800 */
[----:B------:R0:W5:Y:S01]  /*129b0*/  LDL R20, [R1+0x4c] ;  /* 0x00004c0001147983 */ /* 0x0001620000100800 */
        /* <DEDUP_REMOVED lines=46> */
.L_x_4578:
[----:B------:R-:W-:Y:S05]  /*12ca0*/  BSYNC B1 ;  /* 0x0000000000017941 */ /* 0x000fea0003800000 */
.L_x_4577:
[----:B------:R-:W-:Y:S01]  /*12cb0*/  ISETP.NE.AND P0, PT, R29, 0x1, PT ;  /* 0x000000011d00780c */ /* 0x000fe20003f05270 */
[----:B------:R-:W2:Y:S01]  /*12cc0*/  LDC R21, c[0x0][0xbc8] ;  /* 0x0002f200ff157b82 */ /* 0x000ea20000000800 */
[----:B------:R-:W-:Y:S01]  /*12cd0*/  ULDC.64 UR4, c[0x0][0xba0] ;  /* 0x0002e80000047ab9 */ /* 0x000fe20000000a00 */
[--C-:B------:R-:W-:Y:S01]  /*12ce0*/  SHF.R.S32.HI R8, RZ, 0x1f, R24.reuse ;  /* 0x0000001fff087819 */ /* 0x100fe20000011418 */
[----:B0-----:R-:W-:Y:S01]  /*12cf0*/  IMAD R6, R10, UR4, RZ ;  /* 0x000000040a067c24 */ /* 0x001fe2000f8e02ff */
[----:B------:R-:W-:Y:S01]  /*12d00*/  SHF.R.S32.HI R12, RZ, 0x1f, R24 ;  /* 0x0000001fff0c7819 */ /* 0x000fe20000011418 */
[C---:B------:R-:W-:Y:S01]  /*12d10*/  IMAD.WIDE.U32 R4, R3.reuse, UR4, RZ ;  /* 0x0000000403047c25 */ /* 0x040fe2000f8e00ff */
[-C--:B------:R-:W-:Y:S01]  /*12d20*/  LEA.HI R8, R8, R24.reuse, RZ, 0x3 ;  /* 0x0000001808087211 */ /* 0x080fe200078f18ff */
[----:B------:R-:W-:Y:S01]  /*12d30*/  BSSY B1, `(.L_x_4579) ;  /* 0x000007f000017945 */ /* 0x000fe20003800000 */
[----:B------:R-:W-:Y:S01]  /*12d40*/  LEA.HI R12, R12, R24, RZ, 0x3 ;  /* 0x000000180c0c7211 */ /* 0x000fe200078f18ff */
[----:B------:R-:W-:Y:S01]  /*12d50*/  IMAD R3, R3, UR5, R6 ;  /* 0x0000000503037c24 */ /* 0x000fe2000f8e0206 */
[----:B------:R-:W-:Y:S01]  /*12d60*/  LOP3.LUT R8, R8, 0xfffffff8, RZ, 0xc0, !PT ;  /* 0xfffffff808087812 */ /* 0x000fe200078ec0ff */
[----:B------:R-:W-:Y:S01]  /*12d70*/  ULDC.64 UR4, c[0x0][0xbe8] ;  /* 0x0002fa0000047ab9 */ /* 0x000fe20000000a00 */
[----:B------:R-:W0:Y:S01]  /*12d80*/  @P0 LDC R7, c[0x0][0xcec] ;  /* 0x00033b00ff070b82 */ /* 0x000e220000000800 */
[----:B------:R-:W-:Y:S01]  /*12d90*/  IMAD.IADD R5, R5, 0x1, R3 ;  /* 0x0000000105057824 */ /* 0x000fe200078e0203 */
[----:B------:R-:W-:Y:S01]  /*12da0*/  SHF.R.S32.HI R12, RZ, 0x3, R12 ;  /* 0x00000003ff0c7819 */ /* 0x000fe2000001140c */
[----:B------:R-:W-:-:S02]  /*12db0*/  IMAD R3, R13, UR4, RZ ;  /* 0x000000040d037c24 */ /* 0x000fc4000f8e02ff */
[----:B------:R-:W-:Y:S02]  /*12dc0*/  VIADD R43, R192, 0x40 ;  /* 0x00000040c02b7836 */ /* 0x000fe40000000000 */
[----:B------:R-:W-:Y:S01]  /*12dd0*/  IMAD.IADD R8, R24, 0x1, -R8 ;  /* 0x0000000118087824 */ /* 0x000fe200078e0a08 */
[----:B------:R-:W3:Y:S01]  /*12de0*/  @P0 LDC R9, c[0x0][0xcf0] ;  /* 0x00033c00ff090b82 */ /* 0x000ee20000000800 */
[C---:B------:R-:W-:Y:S02]  /*12df0*/  IMAD R3, R28.reuse, UR5, R3 ;  /* 0x000000051c037c24 */ /* 0x040fe4000f8e0203 */
[----:B------:R-:W-:Y:S01]  /*12e00*/  IMAD.WIDE.U32 R4, R28, UR4, R4 ;  /* 0x000000041c047c25 */ /* 0x000fe2000f8e0004 */
[-C--:B--2---:R-:W-:Y:S01]  /*12e10*/  ISETP.GE.AND P1, PT, R43, R21.reuse, PT ;  /* 0x000000152b00720c */ /* 0x084fe20003f26270 */
[----:B------:R-:W-:Y:S01]  /*12e20*/  ULDC.64 UR4, c[0x0][0xbf0] ;  /* 0x0002fc0000047ab9 */ /* 0x000fe20000000a00 */
[----:B------:R-:W-:Y:S01]  /*12e30*/  ISETP.GE.AND P2, PT, R192, R21, PT ;  /* 0x00000015c000720c */ /* 0x000fe20003f46270 */
[----:B------:R-:W-:Y:S01]  /*12e40*/  IMAD R6, R8, 0x20, R12 ;  /* 0x0000002008067824 */ /* 0x000fe200078e020c */
[----:B------:R-:W-:Y:S01]  /*12e50*/  SEL R10, RZ, 0xffffffff, P1 ;  /* 0xffffffffff0a7807 */ /* 0x000fe20000800000 */
[----:B------:R-:W-:-:S02]  /*12e60*/  IMAD.IADD R5, R5, 0x1, R3 ;  /* 0x0000000105057824 */ /* 0x000fc400078e0203 */
[----:B------:R-:W-:Y:S02]  /*12e70*/  IMAD R3, R14, UR4, RZ ;  /* 0x000000040e037c24 */ /* 0x000fe4000f8e02ff */
        /* <DEDUP_REMOVED lines=64> */
[----:B------:R-:W-:Y:S01]  /*13280*/  LOP3.LUT R28, R24, R5, RZ, 0xfc, !PT ;  /* 0x00000005181c7212 */ /* 0x000fe200078efcff */
[----:B------:R-:W-:Y:S01]  /*13290*/  VIADD R44, R192, 0x40 ;  /* 0x00000040c02c7836 */ /* 0x000fe20000000000 */
[----:B------:R0:W3:Y:S01]  /*132a0*/  SHFL.IDX PT, R7, R3, RZ, 0x181f ;  /* 0x00181fff03077589 */ /* 0x0000e200000e0000 */
[----:B------:R-:W-:-:S02]  /*132b0*/  SHF.R.S32.HI R32, RZ, 0x1f, R32 ;  /* 0x0000001fff207819 */ /* 0x000fc40000011420 */
        /* <DEDUP_REMOVED lines=38> */
.L_x_4580:
[----:B------:R-:W-:Y:S05]  /*13520*/  BSYNC B1 ;  /* 0x0000000000017941 */ /* 0x000fea0003800000 */
.L_x_4579:
        /* <DEDUP_REMOVED lines=36> */
.L_x_4575:
[----:B------:R-:W-:Y:S05]  /*13770*/  BSYNC B0 ;  /* 0x0000000000007941 */ /* 0x000fea0003800000 */
.L_x_4569:
[----:B------:R-:W-:Y:S02]  /*13780*/  ULDC UR4, c[0x0][0xd3c] ;  /* 0x00034f0000047ab9 */ /* 0x000fe40000000800 */
[----:B------:R-:W-:-:S13]  /*13790*/  ISETP.GE.AND P0, PT, R27, UR4, PT ;  /* 0x000000041b007c0c */ /* 0x000fda000bf06270 */
[----:B------:R-:W-:Y:S05]  /*137a0*/  @!P0 BRA `(.L_x_4581) ;  /* 0xfffffedc00808947 */ /* 0x000fea000383ffff */
[----:B------:R-:W-:Y:S05]  /*137b0*/  BRA `(.L_x_4460) ;  /* 0x0000007c00e87947 */ /* 0x000fea0003800000 */
.L_x_4458:
        /* <DEDUP_REMOVED lines=16> */
.L_x_4582:
        /* <DEDUP_REMOVED lines=41> */
.L_x_4588:
        /* <DEDUP_REMOVED lines=12> */
.L_x_4587:
[----:B------:R-:W-:Y:S05]  /*13c10*/  BSYNC B0 ;  /* 0x0000000000007941 */ /* 0x000fea0003800000 */
.L_x_4586:
        /* <DEDUP_REMOVED lines=21> */
.L_x_4584:
        /* <DEDUP_REMOVED lines=15> */
.L_x_4589:
        /* <DEDUP_REMOVED lines=28> */
.L_x_4585:
[----:B------:R-:W-:Y:S02]  /*14020*/  IMAD.MOV.U32 R17, RZ, RZ, RZ ;  /* 0x000000ffff117224 */ /* 0x000fe400078e00ff */
[----:B------:R-:W-:Y:S02]  /*14030*/  IMAD.U32 R16, RZ, RZ, UR6 ;  /* 0x00000006ff107e24 */ /* 0x000fe4000f8e00ff */
[----:B------:R-:W-:-:S07]  /*14040*/  IMAD.MOV.U32 R18, RZ, RZ, RZ ;  /* 0x000000ffff127224 */ /* 0x000fce00078e00ff */
.L_x_4590:
[----:B------:R-:W-:-:S13]  /*14050*/  ISETP.NE.AND P0, PT, R5, RZ, PT ;  /* 0x000000ff0500720c */ /* 0x000fda0003f05270 */
[----:B------:R-:W0:Y:S01]  /*14060*/  @!P0 S2R R3, SR_CgaCtaId ;  /* 0x0000000000038919 */ /* 0x000e220000008800 */
[----:B------:R-:W-:-:S04]  /*14070*/  @!P0 MOV R2, 0x400 ;  /* 0x0000040000028802 */ /* 0x000fc80000000f00 */
[----:B0-----:R-:W-:-:S05]  /*14080*/  @!P0 LEA R2, R3, R2, 0x18 ;  /* 0x0000000203028211 */ /* 0x001fca00078ec0ff */
[----:B------:R1:W-:Y:S01]  /*14090*/  @!P0 STS.128 [R2+0x388d0], R16 ;  /* 0x0388d01002008388 */ /* 0x0003e20000000c00 */
[----:B------:R-:W-:Y:S06]  /*140a0*/  BAR.ARV 0x5, 0x180 ;  /* 0x0146000000007b1d */ /* 0x000fec0000002000 */
.L_x_4583:
[----:B------:R2:W-:Y:S01]  /*140b0*/  STL [R1+0x28], RZ ;  /* 0x000028ff01007387 */ /* 0x0005e20000100800 */
[----:B------:R-:W-:Y:S01]  /*140c0*/  ULDC UR4, c[0x0][0xd3c] ;  /* 0x00034f0000047ab9 */ /* 0x000fe20000000800 */
[----:B------:R-:W-:Y:S01]  /*140d0*/  IMAD.MOV.U32 R28, RZ, RZ, 0x1 ;  /* 0x00000001ff1c7424 */ /* 0x000fe200078e00ff */
[----:B0-----:R-:W-:Y:S01]  /*140e0*/  ISETP.GE.AND P0, PT, R19, UR4, PT ;  /* 0x0000000413007c0c */ /* 0x001fe2000bf06270 */
[----:B------:R-:W-:-:S12]  /*140f0*/  IMAD.MOV.U32 R25, RZ, RZ, RZ ;  /* 0x000000ffff197224 */ /* 0x000fd800078e00ff */
[----:B--2---:R-:W-:Y:S05]  /*14100*/  @P0 BRA `(.L_x_4591) ;  /* 0x0000007000b80947 */ /* 0x004fea0003800000 */
[----:B------:R-:W2:Y:S01]  /*14110*/  LDL R4, [R1+0x8] ;  /* 0x0000080001047983 */ /* 0x000ea20000100800 */
[----:B------:R-:W0:Y:S01]  /*14120*/  S2UR UR5, SR_CgaCtaId ;  /* 0x00000000000579c3 */ /* 0x000e220000008800 */
[C---:B-1----:R-:W-:Y:S01]  /*14130*/  IMAD.SHL.U32 R2, R0.reuse, 0x8, RZ ;  /* 0x0000000800027824 */ /* 0x042fe200078e00ff */
[----:B------:R-:W-:Y:S01]  /*14140*/  LOP3.LUT R5, R0, 0x7f, RZ, 0xc0, !PT ;  /* 0x0000007f00057812 */ /* 0x000fe200078ec0ff */
[----:B------:R-:W-:Y:S01]  /*14150*/  UMOV UR4, 0x400 ;  /* 0x0000040000047882 */ /* 0x000fe20000000000 */
[----:B------:R-:W-:Y:S01]  /*14160*/  BSSY B8, `(.L_x_4591) ;  /* 0x0000728000087945 */ /* 0x000fe20003800000 */
[----:B------:R-:W-:Y:S01]  /*14170*/  IMAD.MOV.U32 R29, RZ, RZ, 0x1 ;  /* 0x00000001ff1d7424 */ /* 0x000fe200078e00ff */
[C---:B------:R-:W-:Y:S01]  /*14180*/  LOP3.LUT R3, R2.reuse, 0x1f8, RZ, 0xc0, !PT ;  /* 0x000001f802037812 */ /* 0x040fe200078ec0ff */
[----:B------:R-:W-:Y:S01]  /*14190*/  IMAD.SHL.U32 R36, R5, 0x8, RZ ;  /* 0x0000000805247824 */ /* 0x000fe200078e00ff */
[----:B------:R-:W-:Y:S02]  /*141a0*/  LOP3.LUT R2, R2, 0x38, RZ, 0xc0, !PT ;  /* 0x0000003802027812 */ /* 0x000fe400078ec0ff */
[----:B------:R-:W-:-:S02]  /*141b0*/  CS2R R24, SRZ ;  /* 0x0000000000187805 */ /* 0x000fc4000001ff00 */
[----:B------:R-:W-:Y:S01]  /*141c0*/  LOP3.LUT R3, R3, 0x38, R0, 0x78, !PT ;  /* 0x0000003803037812 */ /* 0x000fe200078e7800 */
[----:B------:R-:W-:Y:S01]  /*141d0*/  IMAD.SHL.U32 R0, R0, 0x10, RZ ;  /* 0x0000001000007824 */ /* 0x000fe200078e00ff */
[----:B------:R-:W-:Y:S01]  /*141e0*/  ULDC.64 UR38, c[0x0][0x198] ;  /* 0x0000660000267ab9 */ /* 0x000fe20000000a00 */
[----:B------:R-:W-:Y:S01]  /*141f0*/  IMAD.MOV.U32 R28, RZ, RZ, 0x1 ;  /* 0x00000001ff1c7424 */ /* 0x000fe200078e00ff */
[----:B------:R-:W-:Y:S01]  /*14200*/  LOP3.LUT R36, R3, 0x200, R36, 0xf8, !PT ;  /* 0x0000020003247812 */ /* 0x000fe200078ef824 */
[----:B------:R-:W-:Y:S01]  /*14210*/  ULDC UR36, c[0x0][0xc] ;  /* 0x0000030000247ab9 */ /* 0x000fe20000000800 */
[----:B------:R-:W-:-:S04]  /*14220*/  SHF.R.U32.HI R3, RZ, 0x3, R5 ;  /* 0x00000003ff037819 */ /* 0x000fc80000011605 */
[----:B------:R-:W-:Y:S02]  /*14230*/  LOP3.LUT R3, R3, 0x70, R0, 0xf8, !PT ;  /* 0x0000007003037812 */ /* 0x000fe400078ef800 */
[C---:B------:R-:W-:Y:S01]  /*14240*/  LOP3.LUT R0, R2.reuse, 0x40, RZ, 0xfc, !PT ;  /* 0x0000004002007812 */ /* 0x040fe200078efcff */
[----:B0-----:R-:W-:Y:S01]  /*14250*/  ULEA UR4, UR5, UR4, 0x18 ;  /* 0x0000000405047291 */ /* 0x001fe2000f8ec03f */
[C---:B------:R-:W-:Y:S02]  /*14260*/  LOP3.LUT R3, R2.reuse, 0xc0, RZ, 0xfc, !PT ;  /* 0x000000c002037812 */ /* 0x040fe400078efcff */
[C---:B------:R-:W-:Y:S02]  /*14270*/  LOP3.LUT R0, R2.reuse, 0x100, RZ, 0xfc, !PT ;  /* 0x0000010002007812 */ /* 0x040fe400078efcff */
[C---:B------:R-:W-:Y:S01]  /*14280*/  LOP3.LUT R3, R2.reuse, 0x180, RZ, 0xfc, !PT ;  /* 0x0000018002037812 */ /* 0x040fe200078efcff */
[----:B------:R-:W-:Y:S01]  /*14290*/  IMAD.U32 R23, RZ, RZ, UR4 ;  /* 0x00000004ff177e24 */ /* 0x000fe2000f8e00ff */
[----:B------:R-:W-:-:S03]  /*142a0*/  LOP3.LUT R0, R2, 0x1c0, RZ, 0xfc, !PT ;  /* 0x000001c002007812 */ /* 0x000fc600078efcff */
[----:B------:R-:W-:Y:S01]  /*142b0*/  IMAD R26, R36, 0x2, R23 ;  /* 0x00000002241a7824 */ /* 0x000fe200078e0217 */
[----:B--2---:R-:W-:-:S05]  /*142c0*/  LOP3.LUT R4, R4, 0x2, RZ, 0xfc, !PT ;  /* 0x0000000204047812 */ /* 0x004fca00078efcff */
[----:B------:R0:W-:Y:S04]  /*142d0*/  STL [R1+0x4c], R4 ;  /* 0x00004c0401007387 */ /* 0x0001e80000100800 */
[----:B------:R1:W-:Y:S01]  /*142e0*/  STL [R1+0x28], RZ ;  /* 0x000028ff01007387 */ /* 0x0003e20000100800 */
[C---:B0-----:R-:W-:Y:S02]  /*142f0*/  LOP3.LUT R4, R2.reuse, 0x80, RZ, 0xfc, !PT ;  /* 0x0000008002047812 */ /* 0x041fe400078efcff */
[----:B-1----:R-:W-:-:S07]  /*14300*/  LOP3.LUT R4, R2, 0x140, RZ, 0xfc, !PT ;  /* 0x0000014002047812 */ /* 0x002fce00078efcff */
.L_x_4704:
[----:B0-----:R-:W0:Y:S02]  /*14310*/  LDC.64 R2, c[0x0][0xd88] ;  /* 0x00036200ff027b82 */ /* 0x001e240000000a00 */
[----:B0-----:R-:W-:-:S05]  /*14320*/  IMAD.WIDE R2, R19, 0x4, R2 ;  /* 0x0000000413027825 */ /* 0x001fca00078e0202 */
[----:B--2---:R-:W2:Y:S01]  /*14330*/  LDG.E R37, desc[UR40][R2.64] ;  /* 0x0000002802257981 */ /* 0x004ea2000c1e1900 */
[----:B------:R-:W-:Y:S05]  /*14340*/  YIELD ;  /* 0x0000000000007946 */ /* 0x000fea0003800000 */
[----:B------:R-:W-:Y:S01]  /*14350*/  ULDC.64 UR4, c[0x0][0xb20] ;  /* 0x0002c80000047ab9 */ /* 0x000fe20000000a00 */
[----:B------:R-:W-:Y:S01]  /*14360*/  IMAD.MOV.U32 R34, RZ, RZ, RZ ;  /* 0x000000ffff227224 */ /* 0x000fe200078e00ff */
[----:B------:R-:W-:Y:S01]  /*14370*/  ISETP.NE.U32.AND P0, PT, RZ, UR4, PT ;  /* 0x00000004ff007c0c */ /* 0x000fe2000bf05070 */
[----:B---3--:R-:W-:Y:S01]  /*14380*/  IMAD.MOV.U32 R6, RZ, RZ, RZ ;  /* 0x000000ffff067224 */ /* 0x008fe200078e00ff */
[----:B------:R-:W-:Y:S01]  /*14390*/  ULDC.64 UR8, c[0x0][0xb10] ;  /* 0x0002c40000087ab9 */ /* 0x000fe20000000a00 */
[----:B------:R-:W-:Y:S01]  /*143a0*/  ULDC.64 UR6, c[0x0][0xb08] ;  /* 0x0002c20000067ab9 */ /* 0x000fe20000000a00 */
[----:B------:R-:W-:-:S02]  /*143b0*/  ISETP.NE.AND.EX P0, PT, RZ, UR5, PT, P0 ;  /* 0x00000005ff007c0c */ /* 0x000fc4000bf05300 */
        /* <DEDUP_REMOVED lines=24> */
[----:B--2---:R0:W-:Y:S02]  /*14540*/  STL [R1], R6 ;  /* 0x0000000601007387 */ /* 0x0041e40000100800 */
        /* <DEDUP_REMOVED lines=19> */
.L_x_4592:
        /* <DEDUP_REMOVED lines=9> */
.L_x_4593:
        /* <DEDUP_REMOVED lines=9> */
.L_x_4594:
        /* <DEDUP_REMOVED lines=32> */
.L_x_4749:
[----:B--2---:R-:W-:Y:S02]  /*149a0*/  ISETP.NE.AND P0, PT, R14, RZ, PT ;  /* 0x000000ff0e00720c */ /* 0x004fe40003f05270 */
[----:B------:R-:W-:-:S11]  /*149b0*/  PLOP3.LUT P6, PT, PT, PT, PT, 0x8, 0x0 ;  /* 0x000000000000781c */ /* 0x000fd60003fce170 */
[----:B------:R-:W-:Y:S05]  /*149c0*/  @P0 BRA `(.L_x_4598) ;  /* 0x00000000000c0947 */ /* 0x000fea0003800000 */
[----:B------:R-:W-:-:S03]  /*149d0*/  UMOV UR4, 0xffffffff ;  /* 0xffffffff00047882 */ /* 0x000fc60000000000 */
[----:B------:R-:W-:Y:S05]  /*149e0*/  BRA.DIV UR4, `(.L_x_4599) ;  /* 0x0000007a042c7947 */ /* 0x000fea000b800000 */
[----:B------:R-:W-:-:S13]  /*149f0*/  ELECT P6, URZ, PT ;  /* 0x00000000003f782f */ /* 0x000fda00038c0000 */
.L_x_4598:
        /* <DEDUP_REMOVED lines=9> */
.L_x_4752:
[----:B------:R-:W-:Y:S05]  /*14a90*/  BSYNC B1 ;  /* 0x0000000000017941 */ /* 0x000fea0003800000 */
.L_x_4600:
        /* <DEDUP_REMOVED lines=10> */
.L_x_4753:
[----:B------:R-:W-:Y:S05]  /*14b40*/  BSYNC B2 ;  /* 0x0000000000027941 */ /* 0x000fea0003800000 */
.L_x_4604:
        /* <DEDUP_REMOVED lines=9> */
.L_x_4607:
[----:B------:R-:W-:Y:S05]  /*14be0*/  BSYNC B2 ;  /* 0x0000000000027941 */ /* 0x000fea0003800000 */
.L_x_4606:
        /* <DEDUP_REMOVED lines=12> */
.L_x_4608:
        /* <DEDUP_REMOVED lines=13> */
.L_x_4754:
[----:B------:R-:W-:Y:S05]  /*14d80*/  BSYNC B2 ;  /* 0x0000000000027941 */ /* 0x000fea0003800000 */
.L_x_4609:
        /* <DEDUP_REMOVED lines=11> */
.L_x_4612:
[----:B------:R-:W-:Y:S05]  /*14e40*/  BSYNC B2 ;  /* 0x0000000000027941 */ /* 0x000fea0003800000 */
.L_x_4611:
        /* <DEDUP_REMOVED lines=9> */
.L_x_4613:
        /* <DEDUP_REMOVED lines=15> */
.L_x_4614:
        /* <DEDUP_REMOVED lines=15> */
.L_x_4615:
        /* <DEDUP_REMOVED lines=15> */
.L_x_4616:
        /* <DEDUP_REMOVED lines=15> */
.L_x_4617:
        /* <DEDUP_REMOVED lines=15> */
.L_x_4618:
        /* <DEDUP_REMOVED lines=15> */
.L_x_4619:
        /* <DEDUP_REMOVED lines=15> */
.L_x_4620:
        /* <DEDUP_REMOVED lines=10> */
.L_x_4603:
[----:B------:R-:W-:Y:S05]  /*15610*/  BSYNC B1 ;  /* 0x0000000000017941 */ /* 0x000fea0003800000 */
.L_x_4602:
        /* <DEDUP_REMOVED lines=9> */
.L_x_4640:
[----:B------:R-:W-:Y:S05]  /*156b0*/  YIELD ;  /* 0x0000000000007946 */ /* 0x000fea0003800000 */
[----:B------:R-:W-:Y:S04]  /*156c0*/  BSSY B1, `(.L_x_4621) ;  /* 0x00000b6000017945 */ /* 0x000fe80003800000 */
[----:B------:R-:W-:Y:S05]  /*156d0*/  @!P6 BRA `(.L_x_4622) ;  /* 0x0000000800d0e947 */ /* 0x000fea0003800000 */
[----:B------:R-:W-:Y:S01]  /*156e0*/  IMAD R6, R24, 0x8, R23 ;  /* 0x0000000818067824 */ /* 0x000fe200078e0217 */
[----:B------:R-:W-:Y:S01]  /*156f0*/  SHF.L.U32 R2, R29, 0x1f, RZ ;  /* 0x0000001f1d027819 */ /* 0x000fe200000006ff */
[----:B-1----:R-:W1:Y:S01]  /*15700*/  S2R R3, SR_TID.X ;  /* 0x0000000000037919 */ /* 0x002e620000002100 */
[----:B------:R-:W-:Y:S02]  /*15710*/  BSSY B2, `(.L_x_4623) ;  /* 0x0000005000027945 */ /* 0x000fe40003800000 */
[----:B------:R-:W2:Y:S01]  /*15720*/  SYNCS.PHASECHK.TRANS64.TRYWAIT P1, [R6+URZ+0x388a0], R2 ;  /* 0x0388a002060075a7 */ /* 0x000ea2000802017f */
[----:B-1----:R-:W-:-:S04]  /*15730*/  LOP3.LUT R3, R3, 0x7f, RZ, 0xc0, !PT ;  /* 0x0000007f03037812 */ /* 0x002fc800078ec0ff */
[----:B------:R-:W-:Y:S01]  /*15740*/  ISETP.NE.AND P2, PT, R3, RZ, PT ;  /* 0x000000ff0300720c */ /* 0x000fe20003f45270 */
[----:B--2---:R-:W-:-:S12]  /*15750*/  @!P1 BRA `(.L_x_4624) ;  /* 0x0000006c002c9947 */ /* 0x004fd80003800000 */
.L_x_4755:
[----:B------:R-:W-:Y:S05]  /*15760*/  BSYNC B2 ;  /* 0x0000000000027941 */ /* 0x000fea0003800000 */
.L_x_4623:
        /* <DEDUP_REMOVED lines=9> */
.L_x_4626:
[----:B------:R-:W-:Y:S05]  /*15800*/  BSYNC B2 ;  /* 0x0000000000027941 */ /* 0x000fea0003800000 */
.L_x_4625:
        /* <DEDUP_REMOVED lines=11> */
.L_x_4627:
        /* <DEDUP_REMOVED lines=13> */
.L_x_4756:
[----:B------:R-:W-:Y:S05]  /*15990*/  BSYNC B2 ;  /* 0x0000000000027941 */ /* 0x000fea0003800000 */
.L_x_4628:
        /* <DEDUP_REMOVED lines=11> */
.L_x_4631:
[----:B------:R-:W-:Y:S05]  /*15a50*/  BSYNC B2 ;  /* 0x0000000000027941 */ /* 0x000fea0003800000 */
.L_x_4630:
        /* <DEDUP_REMOVED lines=9> */
.L_x_4632:
        /* <DEDUP_REMOVED lines=15> */
.L_x_4633:
        /* <DEDUP_REMOVED lines=15> */
.L_x_4634:
        /* <DEDUP_REMOVED lines=15> */
.L_x_4635:
        /* <DEDUP_REMOVED lines=15> */
.L_x_4636:
        /* <DEDUP_REMOVED lines=15> */
.L_x_4637:
        /* <DEDUP_REMOVED lines=15> */
.L_x_4638:
        /* <DEDUP_REMOVED lines=15> */
.L_x_4639:
        /* <DEDUP_REMOVED lines=10> */
.L_x_4622:
[----:B------:R-:W-:Y:S05]  /*16220*/  BSYNC B1 ;  /* 0x0000000000017941 */ /* 0x000fea0003800000 */
.L_x_4621:
        /* <DEDUP_REMOVED lines=8> */
.L_x_4596:
[----:B------:R-:W-:Y:S05]  /*162b0*/  BSYNC B0 ;  /* 0x0000000000007941 */ /* 0x000fea0003800000 */
.L_x_4595:
        /* <DEDUP_REMOVED lines=23> */
.L_x_4642:
        /* <DEDUP_REMOVED lines=9> */
[----:B-1----:R-:W1:Y:S01]  /*164c0*/  LDC.64 R2, c[0x4][R2] ;  /* 0x0100000002027b82 */ /* 0x002e620000000a00 */
[----:B------:R-:W-:Y:S02]  /*164d0*/  IMAD.U32 R5, RZ, RZ, UR7 ;  /* 0x00000007ff057e24 */ /* 0x000fe4000f8e00ff */
[----:B------:R-:W-:Y:S02]  /*164e0*/  IMAD.U32 R6, RZ, RZ, UR8 ;  /* 0x00000008ff067e24 */ /* 0x000fe4000f8e00ff */
[----:B------:R-:W-:-:S02]  /*164f0*/  IMAD.U32 R7, RZ, RZ, UR9 ;  /* 0x00000009ff077e24 */ /* 0x000fc4000f8e00ff */
[----:B------:R-:W-:Y:S02]  /*16500*/  IMAD.U32 R10, RZ, RZ, UR4 ;  /* 0x00000004ff0a7e24 */ /* 0x000fe4000f8e00ff */
[----:B------:R-:W-:Y:S02]  /*16510*/  IMAD.U32 R11, RZ, RZ, UR5 ;  /* 0x00000005ff0b7e24 */ /* 0x000fe4000f8e00ff */
[----:B0-----:R-:W-:Y:S02]  /*16520*/  IMAD.MOV.U32 R8, RZ, RZ, 0x70 ;  /* 0x00000070ff087424 */ /* 0x001fe400078e00ff */
[----:B------:R-:W-:Y:S02]  /*16530*/  IMAD.MOV.U32 R12, RZ, RZ, 0x1 ;  /* 0x00000001ff0c7424 */ /* 0x000fe400078e00ff */
[----:B------:R-:W-:-:S07]  /*16540*/  IMAD.MOV.U32 R13, RZ, RZ, RZ ;  /* 0x000000ffff0d7224 */ /* 0x000fce00078e00ff */
[----:B------:R-:W-:-:S07]  /*16550*/  LEPC R20, `(.L_x_4645) ;  /* 0x000000001014794e */ /* 0x000fce0000000000 */
[----:B-1----:R-:W-:Y:S05]  /*16560*/  CALL.ABS.NOINC R2 ;  /* 0x0000000002007343 */ /* 0x002fea0003c00000 */
.L_x_4645:
[----:B------:R-:W-:Y:S05]  /*16570*/  BSYNC B6 ;  /* 0x0000000000067941 */ /* 0x000fea0003800000 */
.L_x_4644:
        /* <DEDUP_REMOVED lines=20> */
.L_x_4648:
        /* <DEDUP_REMOVED lines=15> */
.L_x_4647:
[----:B------:R-:W-:Y:S05]  /*167b0*/  BSYNC B6 ;  /* 0x0000000000067941 */ /* 0x000fea0003800000 */
.L_x_4646:
[----:B------:R-:W-:Y:S01]  /*167c0*/  ULDC.64 UR4, c[0x0][0xaf0] ;  /* 0x0002bc0000047ab9 */ /* 0x000fe20000000a00 */
[----:B------:R-:W2:Y:S01]  /*167d0*/  S2R R20, SR_TID.X ;  /* 0x0000000000147919 */ /* 0x000ea20000002100 */
[----:B------:R-:W-:Y:S01]  /*167e0*/  ISETP.NE.U32.AND P0, PT, RZ, UR4, PT ;  /* 0x00000004ff007c0c */ /* 0x000fe2000bf05070 */
[----:B------:R-:W3:Y:S03]  /*167f0*/  LDC R10, c[0x0][0x430] ;  /* 0x00010c00ff0a7b82 */ /* 0x000ee60000000800 */
[----:B------:R-:W-:-:S13]  /*16800*/  ISETP.NE.AND.EX P0, PT, RZ, UR5, PT, P0 ;  /* 0x00000005ff007c0c */ /* 0x000fda000bf05300 */
[----:B------:R-:W-:Y:S01]  /*16810*/  @P0 IADD3 R2, P1, R27, UR4, RZ ;  /* 0x000000041b020c10 */ /* 0x000fe2000ff3e0ff */
[----:B------:R-:W4:Y:S01]  /*16820*/  S2R R11, SR_TID.X ;  /* 0x00000000000b7919 */ /* 0x000f220000002100 */
[----:B------:R-:W-:Y:S02]  /*16830*/  ULDC UR4, c[0x0][0x320] ;  /* 0x0000c80000047ab9 */ /* 0x000fe40000000800 */
[----:B-1----:R-:W-:-:S05]  /*16840*/  @P0 IADD3.X R3, R30, UR5, RZ, P1, !PT ;  /* 0x000000051e030c10 */ /* 0x002fca0008ffe4ff */
[----:B------:R1:W5:Y:S01]  /*16850*/  @P0 LDG.E R32, desc[UR40][R2.64] ;  /* 0x0000002802200981 */ /* 0x000362000c1e1900 */
[----:B--2---:R-:W-:-:S04]  /*16860*/  LOP3.LUT R20, R20, 0x7f, RZ, 0xc0, !PT ;  /* 0x0000007f14147812 */ /* 0x004fc800078ec0ff */
[----:B------:R-:W-:Y:S02]  /*16870*/  SHF.R.U32.HI R21, RZ, 0x3, R20 ;  /* 0x00000003ff157819 */ /* 0x000fe40000011614 */
[----:B------:R-:W2:Y:S02]  /*16880*/  S2R R20, SR_TID.X ;  /* 0x0000000000147919 */ /* 0x000ea40000002100 */
[----:B--2---:R-:W-:-:S05]  /*16890*/  IMAD.SHL.U32 R20, R20, 0x10, RZ ;  /* 0x0000001014147824 */ /* 0x004fca00078e00ff */
[----:B------:R-:W-:Y:S02]  /*168a0*/  LOP3.LUT R20, R21, 0x70, R20, 0xf8, !PT ;  /* 0x0000007015147812 */ /* 0x000fe400078ef814 */
[----:B------:R-:W2:Y:S01]  /*168b0*/  S2R R21, SR_TID.X ;  /* 0x0000000000157919 */ /* 0x000ea20000002100 */
[----:B---3--:R-:W-:Y:S01]  /*168c0*/  ISETP.NE.AND P1, PT, R10, 0x1, PT ;  /* 0x000000010a00780c */ /* 0x008fe20003f25270 */
[----:B------:R-:W-:-:S12]  /*168d0*/  VIADD R31, R31, 0xffffffc0 ;  /* 0xffffffc01f1f7836 */ /* 0x000fd80000000000 */
[----:B-1----:R-:W1:Y:S01]  /*168e0*/  @P1 LDC R3, c[0x0][0x434] ;  /* 0x00010d00ff031b82 */ /* 0x002e620000000800 */
[----:B--2---:R-:W-:-:S07]  /*168f0*/  IMAD.SHL.U32 R21, R21, 0x8, RZ ;  /* 0x0000000815157824 */ /* 0x004fce00078e00ff */
[----:B------:R-:W2:Y:S01]  /*16900*/  @P1 LDC R2, c[0x0][0x438] ;  /* 0x00010e00ff021b82 */ /* 0x000ea20000000800 */
[----:B------:R-:W-:-:S04]  /*16910*/  LOP3.LUT R21, R21, 0x38, RZ, 0xc0, !PT ;  /* 0x0000003815157812 */ /* 0x000fc800078ec0ff */
[----:B------:R-:W-:-:S04]  /*16920*/  LOP3.LUT R21, R21, 0x40, RZ, 0xfc, !PT ;  /* 0x0000004015157812 */ /* 0x000fc800078efcff */
[----:B------:R-:W-:Y:S02]  /*16930*/  ISETP.GE.AND P2, PT, R21, UR4, PT ;  /* 0x0000000415007c0c */ /* 0x000fe4000bf46270 */
[----:B------:R-:W3:Y:S01]  /*16940*/  S2R R21, SR_TID.X ;  /* 0x0000000000157919 */ /* 0x000ee20000002100 */
[----:B------:R-:W-:-:S05]  /*16950*/  IMAD.IADD R4, R20, 0x1, R31 ;  /* 0x0000000114047824 */ /* 0x000fca00078e021f */
[C---:B------:R-:W-:Y:S01]  /*16960*/  ISETP.GE.AND P0, PT, R4.reuse, R35, PT ;  /* 0x000000230400720c */ /* 0x040fe20003f06270 */
[----:B------:R-:W-:Y:S02]  /*16970*/  IMAD.IADD R0, R4, 0x1, R34 ;  /* 0x0000000104007824 */ /* 0x000fe400078e0222 */
[----:B----4-:R-:W-:Y:S01]  /*16980*/  IMAD.SHL.U32 R11, R11, 0x8, RZ ;  /* 0x000000080b0b7824 */ /* 0x010fe200078e00ff */
[----:B------:R-:W-:Y:S01]  /*16990*/  ISETP.GT.U32.OR P0, PT, R20, 0x3f, P0 ;  /* 0x0000003f1400780c */ /* 0x000fe20000704470 */
[----:B-1----:R-:W-:-:S03]  /*169a0*/  @P1 IMAD.HI.U32 R3, R0, R3, RZ ;  /* 0x0000000300031227 */ /* 0x002fc600078e00ff */
[----:B------:R-:W-:Y:S01]  /*169b0*/  LOP3.LUT R11, R11, 0x38, RZ, 0xc0, !PT ;  /* 0x000000380b0b7812 */ /* 0x000fe200078ec0ff */
[----:B0-----:R-:W-:Y:S01]  /*169c0*/  IMAD.MOV.U32 R8, RZ, RZ, R0 ;  /* 0x000000ffff087224 */ /* 0x001fe200078e0000 */
[----:B--2---:R-:W-:Y:S02]  /*169d0*/  @P1 SHF.R.U32.HI R8, RZ, R2, R3 ;  /* 0x00000002ff081219 */ /* 0x004fe40000011603 */
[----:B------:R-:W-:Y:S02]  /*169e0*/  ISETP.GE.AND P1, PT, R11, UR4, PT ;  /* 0x000000040b007c0c */ /* 0x000fe4000bf26270 */
[----:B------:R-:W-:Y:S02]  /*169f0*/  LOP3.LUT R22, R22, 0xffffffbf, RZ, 0xc0, !PT ;  /* 0xffffffbf16167812 */ /* 0x000fe400078ec0ff */
[----:B------:R-:W-:Y:S01]  /*16a00*/  SEL R9, RZ, 0xffffffff, P2 ;  /* 0xffffffffff097807 */ /* 0x000fe20001000000 */
[----:B------:R-:W0:Y:S01]  /*16a10*/  @!P0 LDC.64 R2, c[0x0][0x428] ;  /* 0x00010a00ff028b82 */ /* 0x000e220000000a00 */
[----:B------:R-:W-:Y:S01]  /*16a20*/  @P2 LOP3.LUT R22, R22, 0x40, RZ, 0xfc, !PT ;  /* 0x0000004016162812 */ /* 0x000fe200078efcff */
[----:B---3--:R-:W-:Y:S01]  /*16a30*/  IMAD.SHL.U32 R21, R21, 0x8, RZ ;  /* 0x0000000815157824 */ /* 0x008fe200078e00ff */
[----:B------:R-:W-:Y:S01]  /*16a40*/  SEL R4, RZ, 0x1, P1 ;  /* 0x00000001ff047807 */ /* 0x000fe20000800000 */
[----:B------:R-:W-:-:S03]  /*16a50*/  IMAD.SHL.U32 R9, R9, 0x2, RZ ;  /* 0x0000000209097824 */ /* 0x000fc600078e00ff */
[----:B------:R-:W-:Y:S02]  /*16a60*/  LOP3.LUT R21, R21, 0x38, RZ, 0xc0, !PT ;  /* 0x0000003815157812 */ /* 0x000fe400078ec0ff */
[----:B------:R-:W-:Y:S02]  /*16a70*/  LOP3.LUT R22, R22, 0xffffff7f, RZ, 0xc0, !PT ;  /* 0xffffff7f16167812 */ /* 0x000fe400078ec0ff */
[C---:B------:R-:W-:Y:S02]  /*16a80*/  LOP3.LUT R33, R21.reuse, 0x80, RZ, 0xfc, !PT ;  /* 0x0000008015217812 */ /* 0x040fe400078efcff */
[----:B------:R-:W-:Y:S02]  /*16a90*/  LOP3.LUT R21, R21, 0xc0, RZ, 0xfc, !PT ;  /* 0x000000c015157812 */ /* 0x000fe400078efcff */
[----:B------:R-:W-:Y:S02]  /*16aa0*/  @P1 LOP3.LUT R22, R22, 0x80, RZ, 0xfc, !PT ;  /* 0x0000008016161812 */ /* 0x000fe400078efcff */
[----:B------:R-:W-:-:S02]  /*16ab0*/  LOP3.LUT R9, R9, 0x2, R4, 0xe2, !PT ;  /* 0x0000000209097812 */ /* 0x000fc400078ee204 */
[----:B------:R-:W-:Y:S01]  /*16ac0*/  ISETP.GE.AND P2, PT, R33, UR4, PT ;  /* 0x0000000421007c0c */ /* 0x000fe2000bf46270 */
[----:B------:R-:W1:Y:S01]  /*16ad0*/  @!P0 LDC.64 R4, c[0x0][0x418] ;  /* 0x00010600ff048b82 */ /* 0x000e620000000a00 */
[----:B------:R-:W-:Y:S02]  /*16ae0*/  ISETP.GE.AND P1, PT, R21, UR4, PT ;  /* 0x0000000415007c0c */ /* 0x000fe4000bf26270 */
[----:B------:R-:W-:Y:S02]  /*16af0*/  SEL R6, RZ, 0x4, P2 ;  /* 0x00000004ff067807 */ /* 0x000fe40001000000 */
[----:B------:R-:W-:-:S04]  /*16b00*/  SEL R7, RZ, 0x8, P1 ;  /* 0x00000008ff077807 */ /* 0x000fc80000800000 */
[----:B------:R-:W-:Y:S01]  /*16b10*/  LOP3.LUT R9, R7, R9, R6, 0xfe, !PT ;  /* 0x0000000907097212 */ /* 0x000fe200078efe06 */
[--C-:B------:R-:W-:Y:S01]  /*16b20*/  @!P0 IMAD.MOV.U32 R6, RZ, RZ, R8.reuse ;  /* 0x000000ffff068224 */ /* 0x100fe200078e0008 */
[----:B------:R-:W-:Y:S02]  /*16b30*/  @!P0 SHF.R.S32.HI R7, RZ, 0x1f, R8 ;  /* 0x0000001fff078819 */ /* 0x000fe40000011408 */
[----:B------:R-:W-:-:S04]  /*16b40*/  LOP3.LUT R22, R22, 0xffffffdf, RZ, 0xc0, !PT ;  /* 0xffffffdf16167812 */ /* 0x000fc800078ec0ff */
[----:B------:R-:W-:-:S04]  /*16b50*/  @P2 LOP3.LUT R22, R22, 0x20, RZ, 0xfc, !PT ;  /* 0x0000002016162812 */ /* 0x000fc800078efcff */
[----:B------:R-:W-:-:S04]  /*16b60*/  LOP3.LUT R22, R22, 0xffffffef, RZ, 0xc0, !PT ;  /* 0xffffffef16167812 */ /* 0x000fc800078ec0ff */
[----:B------:R-:W-:Y:S02]  /*16b70*/  @P1 LOP3.LUT R22, R22, 0x10, RZ, 0xfc, !PT ;  /* 0x0000001016161812 */ /* 0x000fe400078efcff */
[----:B-----5:R-:W-:Y:S01]  /*16b80*/  SHF.R.S32.HI R35, RZ, 0x1f, R32 ;  /* 0x0000001fff237819 */ /* 0x020fe20000011420 */
[----:B0-----:R-:W-:-:S04]  /*16b90*/  @!P0 IMAD.WIDE.U32 R6, R32, R2, R6 ;  /* 0x0000000220068225 */ /* 0x001fc800078e0006 */
[----:B------:R-:W-:-:S04]  /*16ba0*/  @!P0 IMAD R2, R35, R2, RZ ;  /* 0x0000000223028224 */ /* 0x000fc800078e02ff */
[----:B------:R-:W-:Y:S01]  /*16bb0*/  @!P0 IMAD R3, R32, R3, R2 ;  /* 0x0000000320038224 */ /* 0x000fe200078e0202 */
[----:B-1----:R-:W-:-:S03]  /*16bc0*/  @!P0 LEA R4, P1, R6, R4, 0x2 ;  /* 0x0000000406048211 */ /* 0x002fc600078210ff */
[----:B------:R-:W-:Y:S02]  /*16bd0*/  @!P0 IMAD.IADD R3, R7, 0x1, R3 ;  /* 0x0000000107038824 */ /* 0x000fe400078e0203 */
[----:B------:R-:W-:-:S03]  /*16be0*/  IMAD.MOV.U32 R2, RZ, RZ, RZ ;  /* 0x000000ffff027224 */ /* 0x000fc600078e00ff */
[----:B------:R-:W-:-:S05]  /*16bf0*/  @!P0 LEA.HI.X R5, R6, R5, R3, 0x2, P1 ;  /* 0x0000000506058211 */ /* 0x000fca00008f1403 */
[----:B------:R0:W2:Y:S01]  /*16c00*/  @!P0 LDG.E R2, desc[UR40][R4.64] ;  /* 0x0000002804028981 */ /* 0x0000a2000c1e1900 */
[----:B------:R-:W1:Y:S01]  /*16c10*/  S2R R33, SR_TID.X ;  /* 0x0000000000217919 */ /* 0x000e620000002100 */
[----:B------:R-:W3:Y:S01]  /*16c20*/  S2R R21, SR_TID.X ;  /* 0x0000000000157919 */ /* 0x000ee20000002100 */
[----:B-1----:R-:W-:Y:S02]  /*16c30*/  IMAD.SHL.U32 R33, R33, 0x8, RZ ;  /* 0x0000000821217824 */ /* 0x002fe400078e00ff */
[----:B---3--:R-:W-:-:S03]  /*16c40*/  IMAD.SHL.U32 R21, R21, 0x8, RZ ;  /* 0x0000000815157824 */ /* 0x008fc600078e00ff */
[----:B------:R-:W-:-:S04]  /*16c50*/  LOP3.LUT R33, R33, 0x38, RZ, 0xc0, !PT ;  /* 0x0000003821217812 */ /* 0x000fc800078ec0ff */
[----:B------:R-:W-:Y:S02]  /*16c60*/  LOP3.LUT R12, R33, 0x180, RZ, 0xfc, !PT ;  /* 0x00000180210c7812 */ /* 0x000fe400078efcff */
[----:B------:R-:W-:Y:S02]  /*16c70*/  LOP3.LUT R21, R21, 0x38, RZ, 0xc0, !PT ;  /* 0x0000003815157812 */ /* 0x000fe400078ec0ff */
[----:B------:R-:W-:Y:S02]  /*16c80*/  ISETP.GE.AND P0, PT, R12, UR4, PT ;  /* 0x000000040c007c0c */ /* 0x000fe4000bf06270 */
[C---:B------:R-:W-:Y:S02]  /*16c90*/  LOP3.LUT R13, R21.reuse, 0x100, RZ, 0xfc, !PT ;  /* 0x00000100150d7812 */ /* 0x040fe400078efcff */
[----:B------:R-:W-:Y:S02]  /*16ca0*/  LOP3.LUT R12, R21, 0x140, RZ, 0xfc, !PT ;  /* 0x00000140150c7812 */ /* 0x000fe400078efcff */
[----:B------:R-:W-:-:S02]  /*16cb0*/  ISETP.GE.AND P3, PT, R13, UR4, PT ;  /* 0x000000040d007c0c */ /* 0x000fc4000bf66270 */
[----:B------:R-:W-:Y:S02]  /*16cc0*/  ISETP.GE.AND P2, PT, R12, UR4, PT ;  /* 0x000000040c007c0c */ /* 0x000fe4000bf46270 */
[----:B------:R-:W-:Y:S02]  /*16cd0*/  SEL R3, RZ, 0x10, P3 ;  /* 0x00000010ff037807 */ /* 0x000fe40001800000 */
[----:B0-----:R-:W-:-:S04]  /*16ce0*/  SEL R4, RZ, 0x20, P2 ;  /* 0x00000020ff047807 */ /* 0x001fc80001000000 */
[----:B------:R-:W-:Y:S02]  /*16cf0*/  LOP3.LUT R3, R4, R9, R3, 0xfe, !PT ;  /* 0x0000000904037212 */ /* 0x000fe400078efe03 */
[----:B------:R-:W-:Y:S02]  /*16d00*/  LOP3.LUT R14, R21, 0x1c0, RZ, 0xfc, !PT ;  /* 0x000001c0150e7812 */ /* 0x000fe400078efcff */
[----:B------:R-:W-:-:S04]  /*16d10*/  LOP3.LUT R22, R22, 0xfffffff7, RZ, 0xc0, !PT ;  /* 0xfffffff716167812 */ /* 0x000fc800078ec0ff */
[----:B------:R-:W-:-:S04]  /*16d20*/  @P3 LOP3.LUT R22, R22, 0x8, RZ, 0xfc, !PT ;  /* 0x0000000816163812 */ /* 0x000fc800078efcff */
[----:B------:R-:W-:Y:S01]  /*16d30*/  LOP3.LUT R22, R22, 0xfffffffb, RZ, 0xc0, !PT ;  /* 0xfffffffb16167812 */ /* 0x000fe200078ec0ff */
[----:B------:R-:W-:-:S03]  /*16d40*/  UMOV UR5, 0xffffffff ;  /* 0xffffffff00057882 */ /* 0x000fc60000000000 */
[----:B------:R-:W-:-:S04]  /*16d50*/  @P2 LOP3.LUT R22, R22, 0x4, RZ, 0xfc, !PT ;  /* 0x0000000416162812 */ /* 0x000fc800078efcff */
[----:B------:R-:W-:Y:S01]  /*16d60*/  LOP3.LUT R22, R22, 0xfffffffd, RZ, 0xc0, !PT ;  /* 0xfffffffd16167812 */ /* 0x000fe200078ec0ff */
[----:B--2---:R0:W-:Y:S02]  /*16d70*/  STL [R1+0x4], R2 ;  /* 0x0000040201007387 */ /* 0x0041e40000100800 */
[----:B0-----:R-:W-:-:S04]  /*16d80*/  SEL R2, RZ, 0x40, P0 ;  /* 0x00000040ff027807 */ /* 0x001fc80000000000 */
[----:B------:R-:W-:Y:S01]  /*16d90*/  LOP3.LUT R5, R3, R2, RZ, 0xfc, !PT ;  /* 0x0000000203057212 */ /* 0x000fe200078efcff */
[----:B------:R-:W-:-:S04]  /*16da0*/  IMAD.MOV R2, RZ, RZ, -R8 ;  /* 0x000000ffff027224 */ /* 0x000fc800078e0a08 */
[----:B------:R-:W-:Y:S01]  /*16db0*/  IMAD R0, R10, R2, R0 ;  /* 0x000000020a007224 */ /* 0x000fe200078e0200 */
[----:B------:R0:W-:Y:S01]  /*16dc0*/  STL [R1+0x44], R5 ;  /* 0x0000440501007387 */ /* 0x0001e20000100800 */
[----:B------:R-:W-:Y:S01]  /*16dd0*/  ISETP.GE.AND P0, PT, R14, UR4, PT ;  /* 0x000000040e007c0c */ /* 0x000fe2000bf06270 */
[----:B------:R-:W-:Y:S02]  /*16de0*/  ULDC UR4, c[0x0][0x2f4] ;  /* 0x0000bd0000047ab9 */ /* 0x000fe40000000800 */
[----:B------:R0:W-:Y:S01]  /*16df0*/  STL [R1+0xc], R0 ;  /* 0x00000c0001007387 */ /* 0x0001e20000100800 */
[----:B------:R-:W-:Y:S02]  /*16e00*/  SEL R33, RZ, 0x80, P0 ;  /* 0x00000080ff217807 */ /* 0x000fe40000000000 */
[----:B------:R-:W-:-:S13]  /*16e10*/  ISETP.GE.AND P0, PT, R11, UR4, PT ;  /* 0x000000040b007c0c */ /* 0x000fda000bf06270 */
[----:B------:R-:W-:Y:S01]  /*16e20*/  @P0 LOP3.LUT R22, R22, 0x2, RZ, 0xfc, !PT ;  /* 0x0000000216160812 */ /* 0x000fe200078efcff */
[----:B0-----:R-:W-:Y:S06]  /*16e30*/  BRA.DIV UR5, `(.L_x_4649) ;  /* 0x00000056059c7947 */ /* 0x001fec000b800000 */
.L_x_4759:
[----:B------:R-:W2:Y:S01]  /*16e40*/  LDL R0, [R1+0x4c] ;  /* 0x00004c0001007983 */ /* 0x000ea20000100800 */
[----:B------:R-:W-:Y:S02]  /*16e50*/  ISETP.GT.U32.AND P1, PT, R20, 0x3f, PT ;  /* 0x0000003f1400780c */ /* 0x000fe40003f24070 */
[----:B------:R-:W-:Y:S02]  /*16e60*/  LOP3.LUT R22, R22, 0xfffffeff, RZ, 0xc0, !PT ;  /* 0xfffffeff16167812 */ /* 0x000fe400078ec0ff */
[----:B------:R-:W-:Y:S02]  /*16e70*/  LOP3.LUT R33, R5, R33, RZ, 0xfc, !PT ;  /* 0x0000002105217212 */ /* 0x000fe400078efcff */
[----:B------:R-:W-:Y:S02]  /*16e80*/  LOP3.LUT R22, R22, 0xfffffffe, RZ, 0xc0, !PT ;  /* 0xfffffffe16167812 */ /* 0x000fe400078ec0ff */
[----:B------:R-:W-:-:S05]  /*16e90*/  SHF.R.S32.HI R30, RZ, 0x1f, R18 ;  /* 0x0000001fff1e7819 */ /* 0x000fca0000011412 */
[----:B------:R-:W-:Y:S02]  /*16ea0*/  @P1 LOP3.LUT R22, R22, 0x1, RZ, 0xfc, !PT ;  /* 0x0000000116161812 */ /* 0x000fe400078efcff */
[----:B--2---:R-:W-:-:S13]  /*16eb0*/  ISETP.NE.AND P0, PT, R0, 0x3, PT ;  /* 0x000000030000780c */ /* 0x004fda0003f05270 */
[----:B------:R-:W-:Y:S01]  /*16ec0*/  @P0 LOP3.LUT R22, R22, 0x100, RZ, 0xfc, !PT ;  /* 0x0000010016160812 */ /* 0x000fe200078efcff */
[----:B------:R-:W-:Y:S06]  /*16ed0*/  @!P0 BRA `(.L_x_4650) ;  /* 0x0000000000048947 */ /* 0x000fec0003800000 */
[----:B------:R-:W-:Y:S01]  /*16ee0*/  BPT.TRAP 0x1 ;  /* 0x000000040000795c */ /* 0x000fe20000300000 */
.L_x_4650:
[----:B------:R-:W-:Y:S01]  /*16ef0*/  IMAD R27, R25, 0x8, R23 ;  /* 0x00000008191b7824 */ /* 0x000fe200078e0217 */
[----:B------:R-:W-:Y:S01]  /*16f00*/  SHF.L.U32 R0, R28, 0x1f, RZ ;  /* 0x0000001f1c007819 */ /* 0x000fe200000006ff */
[----:B------:R-:W-:Y:S03]  /*16f10*/  BSSY B0, `(.L_x_4651) ;  /* 0x0000003000007945 */ /* 0x000fe60003800000 */
[----:B------:R-:W0:Y:S02]  /*16f20*/  SYNCS.PHASECHK.TRANS64.TRYWAIT P0, [R27+URZ+0x38840], R0 ;  /* 0x038840001b0075a7 */ /* 0x000e24000800017f */
[----:B0-----:R-:W-:Y:S05]  /*16f30*/  @!P0 BRA `(.L_x_4652) ;  /* 0x0000005400908947 */ /* 0x001fea0003800000 */
.L_x_4760:
[----:B------:R-:W-:Y:S05]  /*16f40*/  BSYNC B0 ;  /* 0x0000000000007941 */ /* 0x000fea0003800000 */
.L_x_4651:
[----:B------:R-:W0:Y:S01]  /*16f50*/  LDL R2, [R1+0xc] ;  /* 0x00000c0001027983 */ /* 0x000e220000100800 */
[----:B------:R-:W-:-:S03]  /*16f60*/  ULDC.64 UR4, c[0x0][0x300] ;  /* 0x0000c00000047ab9 */ /* 0x000fc60000000a00 */
[----:B------:R-:W2:Y:S04]  /*16f70*/  LDL R4, [R1+0x4] ;  /* 0x0000040001047983 */ /* 0x000ea80000100800 */
[----:B------:R-:W3:Y:S01]  /*16f80*/  LDL R6, [R1+0x10] ;  /* 0x0000100001067983 */ /* 0x000ee20000100800 */
[----:B------:R-:W-:Y:S01]  /*16f90*/  LOP3.LUT P2, RZ, R22, 0x2, RZ, 0xc0, !PT ;  /* 0x0000000216ff7812 */ /* 0x000fe2000784c0ff */
[----:B------:R-:W1:Y:S02]  /*16fa0*/  S2R R7, SR_TID.X ;  /* 0x0000000000077919 */ /* 0x000e640000002100 */
[----:B-1----:R-:W-:-:S05]  /*16fb0*/  IMAD.SHL.U32 R7, R7, 0x8, RZ ;  /* 0x0000000807077824 */ /* 0x002fca00078e00ff */
[----:B------:R-:W-:Y:S02]  /*16fc0*/  LOP3.LUT R7, R7, 0x38, RZ, 0xc0, !PT ;  /* 0x0000003807077812 */ /* 0x000fe400078ec0ff */
[----:B0-----:R-:W-:Y:S02]  /*16fd0*/  SHF.R.S32.HI R0, RZ, 0x1f, R2 ;  /* 0x0000001fff007819 */ /* 0x001fe40000011402 */
[----:B--2---:R-:W-:-:S03]  /*16fe0*/  SHF.R.S32.HI R5, RZ, 0x1f, R4 ;  /* 0x0000001fff057819 */ /* 0x004fc60000011404 */
        /* <DEDUP_REMOVED lines=11> */
[----:B------:R-:W0:Y:S02]  /*170a0*/  S2R R4, SR_TID.X ;  /* 0x0000000000047919 */ /* 0x000e240000002100 */
[----:B------:R-:W-:Y:S02]  /*170b0*/  IMAD.IADD R3, R3, 0x1, R0 ;  /* 0x0000000103037824 */ /* 0x000fe400078e0200 */
[----:B------:R-:W-:Y:S02]  /*170c0*/  IMAD R0, R30, UR4, RZ ;  /* 0x000000041e007c24 */ /* 0x000fe4000f8e02ff */
[----:B------:R-:W-:-:S04]  /*170d0*/  IMAD.WIDE.U32 R2, R18, UR4, R2 ;  /* 0x0000000412027c25 */ /* 0x000fc8000f8e0002 */
[----:B------:R-:W-:Y:S01]  /*170e0*/  IMAD R0, R18, UR5, R0 ;  /* 0x0000000512007c24 */ /* 0x000fe2000f8e0200 */
[----:B------:R-:W-:Y:S01]  /*170f0*/  ULDC.64 UR4, c[0x0][0x2e8] ;  /* 0x0000ba0000047ab9 */ /* 0x000fe20000000a00 */
[----:B0-----:R-:W-:-:S04]  /*17100*/  LOP3.LUT R4, R4, 0x7f, RZ, 0xc0, !PT ;  /* 0x0000007f04047812 */ /* 0x001fc800078ec0ff */
[----:B-1----:R-:W-:Y:S01]  /*17110*/  SHF.R.U32.HI R5, RZ, 0x3, R4 ;  /* 0x00000003ff057819 */ /* 0x002fe20000011604 */
[----:B------:R-:W-:Y:S01]  /*17120*/  IMAD.IADD R4, R3, 0x1, R0 ;  /* 0x0000000103047824 */ /* 0x000fe200078e0200 */
[C---:B------:R-:W-:Y:S01]  /*17130*/  LEA R0, P0, R2.reuse, UR4, 0x1 ;  /* 0x0000000402007c11 */ /* 0x040fe2000f8008ff */
[----:B------:R-:W-:Y:S01]  /*17140*/  UMOV UR4, 0xffffffff ;  /* 0xffffffff00047882 */ /* 0x000fe20000000000 */
[----:B---3--:R-:W-:Y:S01]  /*17150*/  IADD3 R31, -R5, R6, -R31 ;  /* 0x00000006051f7210 */ /* 0x008fe20007ffe91f */
        /* <DEDUP_REMOVED lines=36> */
.L_x_4770:
        /* <DEDUP_REMOVED lines=10> */
.L_x_4654:
        /* <DEDUP_REMOVED lines=11> */
.L_x_4655:
[----:B------:R1:W5:Y:S01]  /*174f0*/  LDL.LU R0, [R1+0x20] ;  /* 0x0000200001007983 */ /* 0x0003620000300800 */
[----:B------:R1:W-:Y:S03]  /*17500*/  SYNCS.ARRIVE.TRANS64.A1T0 RZ, [R27+URZ+0x38830], RZ ;  /* 0x038830ff1bff79a7 */ /* 0x0003e6000810003f */
[----:B0-----:R1:W5:Y:S02]  /*17510*/  LDL R2, [R1] ;  /* 0x0000000001027983 */ /* 0x0013640000100800 */
[----:B------:R-:W-:Y:S05]  /*17520*/  WARPSYNC.ALL ;  /* 0x0000000000007948 */ /* 0x000fea0003800000 */
[----:B------:R-:W-:Y:S01]  /*17530*/  ULDC.64 UR4, c[0x0][0xaf8] ;  /* 0x0002be0000047ab9 */ /* 0x000fe20000000a00 */
[----:B------:R-:W-:Y:S01]  /*17540*/  BSSY B6, `(.L_x_4656) ;  /* 0x000001d000067945 */ /* 0x000fe20003800000 */
[----:B------:R-:W-:Y:S01]  /*17550*/  BAR.SYNC.DEFER_BLOCKING 0x8, 0x100 ;  /* 0x0204000000007b1d */ /* 0x000fe20000010000 */
[----:B------:R-:W-:-:S04]  /*17560*/  ISETP.NE.U32.AND P0, PT, RZ, UR4, PT ;  /* 0x00000004ff007c0c */ /* 0x000fc8000bf05070 */
[----:B------:R-:W-:-:S04]  /*17570*/  ISETP.NE.AND.EX P0, PT, RZ, UR5, PT, P0 ;  /* 0x00000005ff007c0c */ /* 0x000fc8000bf05300 */
[----:B------:R-:W-:-:S05]  /*17580*/  SEL R4, R37, RZ, !P0 ;  /* 0x000000ff25047207 */ /* 0x000fca0004000000 */
[----:B------:R0:W-:Y:S01]  /*17590*/  STL [R1+0x14], R4 ;  /* 0x0000140401007387 */ /* 0x0001e20000100800 */
[----:B-----5:R-:W-:Y:S01]  /*175a0*/  SEL R3, R0, RZ, !P0 ;  /* 0x000000ff00037207 */ /* 0x020fe20004000000 */
[----:B------:R-:W-:-:S04]  /*175b0*/  VIADD R0, R23, 0x20400 ;  /* 0x0002040017007836 */ /* 0x000fc80000000000 */
[----:B------:R0:W-:Y:S01]  /*175c0*/  STL [R1+0x30], R3 ;  /* 0x0000300301007387 */ /* 0x0001e20000100800 */
[----:B------:R-:W-:Y:S02]  /*175d0*/  LOP3.LUT P0, RZ, R0, 0x3ff, RZ, 0xc0, !PT ;  /* 0x000003ff00ff7812 */ /* 0x000fe4000780c0ff */
[----:B------:R-:W-:-:S05]  /*175e0*/  SHF.R.S32.HI R0, RZ, 0x1f, R2 ;  /* 0x0000001fff007819 */ /* 0x000fca0000011402 */
[----:B------:R0:W-:Y:S06]  /*175f0*/  STL [R1+0x2c], R0 ;  /* 0x00002c0001007387 */ /* 0x0001ec0000100800 */
[----:B------:R-:W-:Y:S05]  /*17600*/  @!P0 BRA `(.L_x_4657) ;  /* 0x0000000000408947 */ /* 0x000fea0003800000 */
[----:B------:R-:W-:Y:S01]  /*17610*/  MOV R2, 0x0 ;  /* 0x0000000000027802 */ /* 0x000fe20000000f00 */
[----:B------:R-:W-:Y:S01]  /*17620*/  ULDC.64 UR4, c[0x4][0xf0] ;  /* 0x01003c0000047ab9 */ /* 0x000fe20000000a00 */
[----:B------:R-:W-:Y:S01]  /*17630*/  ULDC.64 UR6, c[0x4][0xf8] ;  /* 0x01003e0000067ab9 */ /* 0x000fe20000000a00 */
[----:B------:R-:W-:Y:S01]  /*17640*/  ULDC.64 UR8, c[0x4][0x58] ;  /* 0x0100160000087ab9 */ /* 0x000fe20000000a00 */
[----:B0-----:R-:W-:Y:S02]  /*17650*/  IMAD.U32 R4, RZ, RZ, UR4 ;  /* 0x00000004ff047e24 */ /* 0x001fe4000f8e00ff */
        /* <DEDUP_REMOVED lines=11> */
.L_x_4657:
[----:B------:R-:W-:Y:S05]  /*17710*/  BSYNC B6 ;  /* 0x0000000000067941 */ /* 0x000fea0003800000 */
.L_x_4656:
[----:B------:R-:W2:Y:S01]  /*17720*/  LDL R20, [R1+0x30] ;  /* 0x0000300001147983 */ /* 0x000ea20000100800 */
[----:B------:R-:W3:Y:S01]  /*17730*/  LDC R6, c[0x0][0x448] ;  /* 0x00011200ff067b82 */ /* 0x000ee20000000800 */
[----:B------:R-:W-:Y:S02]  /*17740*/  ULDC.64 UR4, c[0x0][0x298] ;  /* 0x0000a60000047ab9 */ /* 0x000fe40000000a00 */
[----:B0-----:R-:W4:Y:S04]  /*17750*/  LDL R4, [R1+0x2c] ;  /* 0x00002c0001047983 */ /* 0x001f280000100800 */
[----:B------:R-:W4:Y:S04]  /*17760*/  LDL R5, [R1] ;  /* 0x0000000001057983 */ /* 0x000f280000100800 */
[----:B------:R0:W5:Y:S01]  /*17770*/  LDL R9, [R1+0x1c] ;  /* 0x00001c0001097983 */ /* 0x0001620000100800 */
[----:B------:R-:W1:Y:S01]  /*17780*/  S2R R2, SR_TID.X ;  /* 0x0000000000027919 */ /* 0x000e620000002100 */
[----:B------:R-:W0:Y:S01]  /*17790*/  S2R R0, SR_TID.X ;  /* 0x0000000000007919 */ /* 0x000e220000002100 */
[----:B---3--:R-:W-:-:S13]  /*177a0*/  ISETP.NE.AND P0, PT, R6, 0x1, PT ;  /* 0x000000010600780c */ /* 0x008fda0003f05270 */
[----:B------:R-:W3:Y:S01]  /*177b0*/  @P0 LDC R3, c[0x0][0x450] ;  /* 0x00011400ff030b82 */ /* 0x000ee20000000800 */
[----:B-1----:R-:W-:-:S04]  /*177c0*/  LOP3.LUT R2, R2, 0x7f, RZ, 0xc0, !PT ;  /* 0x0000007f02027812 */ /* 0x002fc800078ec0ff */
[----:B------:R-:W-:Y:S01]  /*177d0*/  SHF.R.U32.HI R2, RZ, 0x3, R2 ;  /* 0x00000003ff027819 */ /* 0x000fe20000011602 */
[----:B0-----:R-:W-:Y:S02]  /*177e0*/  IMAD.SHL.U32 R0, R0, 0x10, RZ ;  /* 0x0000001000007824 */ /* 0x001fe400078e00ff */
[----:B--2---:R-:W-:Y:S02]  /*177f0*/  IMAD.MOV.U32 R21, RZ, RZ, R20 ;  /* 0x000000ffff157224 */ /* 0x004fe400078e0014 */
[----:B------:R-:W2:Y:S01]  /*17800*/  LDL R20, [R1+0x14] ;  /* 0x0000140001147983 */ /* 0x000ea20000100800 */
[----:B------:R-:W-:Y:S02]  /*17810*/  LOP3.LUT R0, R2, 0x70, R0, 0xf8, !PT ;  /* 0x0000007002007812 */ /* 0x000fe400078ef800 */
[----:B------:R-:W0:Y:S03]  /*17820*/  @P0 LDC R2, c[0x0][0x44c] ;  /* 0x00011300ff020b82 */ /* 0x000e260000000800 */
[----:B------:R-:W-:-:S02]  /*17830*/  IMAD R37, R17, 0x40, R0 ;  /* 0x0000004011257824 */ /* 0x000fc400078e0200 */
[----:B----4-:R-:W-:Y:S02]  /*17840*/  IMAD R4, R4, UR4, RZ ;  /* 0x0000000404047c24 */ /* 0x010fe4000f8e02ff */
[----:B------:R-:W-:Y:S02]  /*17850*/  IMAD.MOV.U32 R0, RZ, RZ, R37 ;  /* 0x000000ffff007224 */ /* 0x000fe400078e0025 */
[----:B------:R-:W-:Y:S02]  /*17860*/  IMAD R4, R5, UR5, R4 ;  /* 0x0000000505047c24 */ /* 0x000fe4000f8e0204 */
[----:B0-----:R-:W-:-:S05]  /*17870*/  @P0 IMAD.HI.U32 R2, R37, R2, RZ ;  /* 0x0000000225020227 */ /* 0x001fca00078e00ff */
[----:B---3--:R-:W-:Y:S01]  /*17880*/  @P0 SHF.R.U32.HI R0, RZ, R3, R2 ;  /* 0x00000003ff000219 */ /* 0x008fe20000011602 */
        /* <DEDUP_REMOVED lines=8> */
[----:B------:R-:W-:Y:S01]  /*17910*/  IMAD R4, R21, UR4, RZ ;  /* 0x0000000415047c24 */ /* 0x000fe2000f8e02ff */
[----:B------:R-:W0:Y:S02]  /*17920*/  S2R R7, SR_TID.X ;  /* 0x0000000000077919 */ /* 0x000e240000002100 */
[----:B0-----:R-:W-:-:S05]  /*17930*/  IMAD.SHL.U32 R7, R7, 0x8, RZ ;  /* 0x0000000807077824 */ /* 0x001fca00078e00ff */
[----:B------:R-:W-:Y:S01]  /*17940*/  LOP3.LUT R7, R7, 0x38, RZ, 0xc0, !PT ;  /* 0x0000003807077812 */ /* 0x000fe200078ec0ff */
[C---:B--2---:R-:W-:Y:S02]  /*17950*/  IMAD R4, R20.reuse, UR5, R4 ;  /* 0x0000000514047c24 */ /* 0x044fe4000f8e0204 */
[----:B------:R-:W-:Y:S01]  /*17960*/  IMAD.WIDE.U32 R2, R20, UR4, R2 ;  /* 0x0000000414027c25 */ /* 0x000fe2000f8e0002 */
[----:B------:R-:W-:-:S03]  /*17970*/  ULDC.64 UR4, c[0x0][0x2d0] ;  /* 0x0000b40000047ab9 */ /* 0x000fc60000000a00 */
[----:B------:R-:W-:Y:S01]  /*17980*/  IMAD.IADD R3, R3, 0x1, R4 ;  /* 0x0000000103037824 */ /* 0x000fe200078e0204 */
[----:B------:R-:W-:Y:S01]  /*17990*/  SHF.R.S32.HI R4, RZ, 0x1f, R0 ;  /* 0x0000001fff047819 */ /* 0x000fe20000011400 */
[----:B------:R-:W0:Y:S04]  /*179a0*/  S2R R20, SR_TID.X ;  /* 0x0000000000147919 */ /* 0x000e280000002100 */
        /* <DEDUP_REMOVED lines=15> */
[----:B0-----:R-:W-:-:S03]  /*17aa0*/  LOP3.LUT R20, R20, 0x7f, RZ, 0xc0, !PT ;  /* 0x0000007f14147812 */ /* 0x001fc600078ec0ff */
[----:B------:R-:W-:Y:S01]  /*17ab0*/  LEA.HI.X R3, R2, UR5, R3, 0x1, P0 ;  /* 0x0000000502037c11 */ /* 0x000fe200080f0c03 */
[----:B------:R-:W-:Y:S01]  /*17ac0*/  UMOV UR5, 0xffffffff ;  /* 0xffffffff00057882 */ /* 0x000fe20000000000 */
[----:B------:R-:W-:Y:S02]  /*17ad0*/  ISETP.GE.AND P1, PT, R7, UR4, PT ;  /* 0x0000000407007c0c */ /* 0x000fe4000bf26270 */
[----:B------:R-:W-:Y:S01]  /*17ae0*/  SHF.R.U32.HI R8, RZ, 0x3, R20 ;  /* 0x00000003ff087819 */ /* 0x000fe20000011614 */
[----:B------:R-:W-:Y:S10]  /*17af0*/  BRA.DIV UR5, `(.L_x_4658) ;  /* 0x0000005205047947 */ /* 0x000ff4000b800000 */
[----:B------:R-:W0:Y:S01]  /*17b00*/  SHFL.IDX PT, R4, R0, RZ, 0x181f ;  /* 0x00181fff00047589 */ /* 0x000e2200000e0000 */
[----:B-----5:R-:W-:Y:S02]  /*17b10*/  IMAD R2, R9, R6, RZ ;  /* 0x0000000609027224 */ /* 0x020fe400078e02ff */
[----:B------:R-:W-:Y:S01]  /*17b20*/  IMAD R17, R17, 0x40, R8 ;  /* 0x0000004011117824 */ /* 0x000fe200078e0208 */
[----:B------:R-:W1:Y:S03]  /*17b30*/  SHFL.IDX PT, R5, R3, RZ, 0x181f ;  /* 0x00181fff03057589 */ /* 0x000e6600000e0000 */
[C---:B------:R-:W-:Y:S01]  /*17b40*/  VIADD R6, R17.reuse, 0x10 ;  /* 0x0000001011067836 */ /* 0x040fe20000000000 */
[C---:B------:R-:W-:Y:S01]  /*17b50*/  ISETP.GE.AND P0, PT, R17.reuse, R2, PT ;  /* 0x000000021100720c */ /* 0x040fe20003f06270 */
[----:B------:R-:W-:-:S03]  /*17b60*/  VIADD R8, R17, 0x20 ;  /* 0x0000002011087836 */ /* 0x000fc60000000000 */
[----:B------:R-:W-:Y:S04]  /*17b70*/  STL [R1+0x20], R6 ;  /* 0x0000200601007387 */ /* 0x000fe80000100800 */
[----:B------:R-:W-:Y:S05]  /*17b80*/  STL [R1+0x24], R8 ;  /* 0x0000240801007387 */ /* 0x000fea0000100800 */
[----:B0-----:R-:W-:-:S05]  /*17b90*/  @!P0 LEA R4, P2, R7, R4, 0x1 ;  /* 0x0000000407048211 */ /* 0x001fca00078408ff */
[----:B-1----:R-:W-:-:S05]  /*17ba0*/  @!P0 IMAD.X R5, RZ, RZ, R5, P2 ;  /* 0x000000ffff058224 */ /* 0x002fca00010e0605 */
[----:B------:R-:W-:Y:S01]  /*17bb0*/  @!PT LDS RZ, [RZ] ;  /* 0x00000000fffff984 */ /* 0x000fe20000000800 */
[----:B------:R0:W-:Y:S01]  /*17bc0*/  @!P0 LDGSTS.E.BYPASS.LTC128B.128 [R26+0x20400], desc[UR40][R4.64], !P1 ;  /* 0x20400000041a8fae */ /* 0x0001e2000c901d68 */
[----:B------:R-:W-:-:S03]  /*17bd0*/  ISETP.GE.AND P0, PT, R6, R2, PT ;  /* 0x000000020600720c */ /* 0x000fc60003f06270 */
[----:B------:R-:W-:Y:S04]  /*17be0*/  SHFL.IDX PT, R6, R3, 0x2, 0x181f ;  /* 0x00581f0003067f89 */ /* 0x000fe800000e0000 */
[----:B0-----:R-:W0:Y:S04]  /*17bf0*/  SHFL.IDX PT, R5, R0, 0x1, 0x181f ;  /* 0x00381f0000057f89 */ /* 0x001e2800000e0000 */
[----:B------:R-:W1:Y:S04]  /*17c00*/  SHFL.IDX PT, R4, R3, 0x1, 0x181f ;  /* 0x00381f0003047f89 */ /* 0x000e6800000e0000 */
[----:B------:R-:W-:Y:S01]  /*17c10*/  SHFL.IDX PT, R3, R3, 0x3, 0x181f ;  /* 0x00781f0003037f89 */ /* 0x000fe200000e0000 */
[----:B0-----:R-:W-:-:S05]  /*17c20*/  @!P0 LEA R5, P2, R7, R5, 0x1 ;  /* 0x0000000507058211 */ /* 0x001fca00078408ff */
[----:B-1----:R-:W-:-:S05]  /*17c30*/  @!P0 IMAD.X R4, RZ, RZ, R4, P2 ;  /* 0x000000ffff048224 */ /* 0x002fca00010e0604 */
[----:B------:R-:W-:-:S04]  /*17c40*/  @!P0 LOP3.LUT R5, R5, R4, RZ, 0x3c, !PT ;  /* 0x0000000405058212 */ /* 0x000fc800078e3cff */
[----:B------:R-:W-:-:S04]  /*17c50*/  @!P0 LOP3.LUT R4, R5, R4, RZ, 0x3c, !PT ;  /* 0x0000000405048212 */ /* 0x000fc800078e3cff */
[----:B------:R-:W-:-:S05]  /*17c60*/  @!P0 LOP3.LUT R5, R5, R4, RZ, 0x3c, !PT ;  /* 0x0000000405058212 */ /* 0x000fca00078e3cff */
[----:B------:R0:W-:Y:S01]  /*17c70*/  @!P0 LDGSTS.E.BYPASS.LTC128B.128 [R26+0x20c00], desc[UR40][R4.64], !P1 ;  /* 0x20c00000041a8fae */ /* 0x0001e2000c901d68 */
[----:B------:R-:W-:-:S03]  /*17c80*/  ISETP.GE.AND P0, PT, R8, R2, PT ;  /* 0x000000020800720c */ /* 0x000fc60003f06270 */
[----:B0-----:R-:W0:Y:S04]  /*17c90*/  SHFL.IDX PT, R4, R0, 0x2, 0x181f ;  /* 0x00581f0000047f89 */ /* 0x001e2800000e0000 */
[----:B------:R-:W1:Y:S06]  /*17ca0*/  SHFL.IDX PT, R0, R0, 0x3, 0x181f ;  /* 0x00781f0000007f89 */ /* 0x000e6c00000e0000 */
[----:B0-----:R-:W-:-:S05]  /*17cb0*/  @!P0 LEA R5, P2, R7, R4, 0x1 ;  /* 0x0000000407058211 */ /* 0x001fca00078408ff */
[----:B------:R-:W-:-:S05]  /*17cc0*/  @!P0 IMAD.X R4, RZ, RZ, R6, P2 ;  /* 0x000000ffff048224 */ /* 0x000fca00010e0606 */
[----:B------:R-:W-:-:S04]  /*17cd0*/  @!P0 LOP3.LUT R5, R5, R4, RZ, 0x3c, !PT ;  /* 0x0000000405058212 */ /* 0x000fc800078e3cff */
[----:B------:R-:W-:-:S04]  /*17ce0*/  @!P0 LOP3.LUT R4, R5, R4, RZ, 0x3c, !PT ;  /* 0x0000000405048212 */ /* 0x000fc800078e3cff */
[----:B------:R-:W-:-:S05]  /*17cf0*/  @!P0 LOP3.LUT R5, R5, R4, RZ, 0x3c, !PT ;  /* 0x0000000405058212 */ /* 0x000fca00078e3cff */
[----:B-1----:R2:W-:Y:S02]  /*17d00*/  @!P0 LDGSTS.E.BYPASS.LTC128B.128 [R26+0x21400], desc[UR40][R4.64], !P1 ;  /* 0x21400000041a8fae */ /* 0x0025e4000c901d68 */
.L_x_4779:
[----:B0-2---:R-:W-:-:S05]  /*17d10*/  VIADD R4, R17, 0x30 ;  /* 0x0000003011047836 */ /* 0x005fca0000000000 */
[----:B------:R-:W-:Y:S01]  /*17d20*/  ISETP.GE.AND P0, PT, R4, R2, PT ;  /* 0x000000020400720c */ /* 0x000fe20003f06270 */
[----:B------:R0:W-:-:S12]  /*17d30*/  STL [R1+0x34], R4 ;  /* 0x0000340401007387 */ /* 0x0001d80000100800 */
[----:B------:R-:W-:-:S05]  /*17d40*/  @!P0 LEA R2, P2, R7, R0, 0x1 ;  /* 0x0000000007028211 */ /* 0x000fca00078408ff */
[----:B------:R-:W-:-:S05]  /*17d50*/  @!P0 IMAD.X R3, RZ, RZ, R3, P2 ;  /* 0x000000ffff038224 */ /* 0x000fca00010e0603 */
[----:B------:R-:W-:Y:S01]  /*17d60*/  @!PT LDS RZ, [RZ] ;  /* 0x00000000fffff984 */ /* 0x000fe20000000800 */
[----:B------:R-:W-:Y:S01]  /*17d70*/  @!PT LDS RZ, [RZ] ;  /* 0x00000000fffff984 */ /* 0x000fe20000000800 */
[----:B------:R-:W-:Y:S01]  /*17d80*/  @!PT LDS RZ, [RZ] ;  /* 0x00000000fffff984 */ /* 0x000fe20000000800 */
[----:B------:R0:W-:Y:S01]  /*17d90*/  @!P0 LDGSTS.E.BYPASS.LTC128B.128 [R26+0x21c00], desc[UR40][R2.64], !P1 ;  /* 0x21c00000021a8fae */ /* 0x0001e2000c901d68 */
[----:B------:R-:W-:Y:S01]  /*17da0*/  PLOP3.LUT P0, PT, PT, PT, PT, 0x80, 0x0 ;  /* 0x000000000000781c */ /* 0x000fe20003f0f070 */
[----:B------:R-:W-:-:S12]  /*17db0*/  NOP ;  /* 0x0000000000007918 */ /* 0x000fd80000000000 */
.L_x_4659:
        /* <DEDUP_REMOVED lines=28> */
.L_x_4661:
[----:B------:R-:W-:Y:S05]  /*17f80*/  BSYNC B6 ;  /* 0x0000000000067941 */ /* 0x000fea0003800000 */
.L_x_4660:
[----:B------:R-:W2:Y:S01]  /*17f90*/  LDL.LU R0, [R1+0x2c] ;  /* 0x00002c0001007983 */ /* 0x000ea20000300800 */
[----:B------:R-:W1:Y:S01]  /*17fa0*/  LDC R6, c[0x0][0x448] ;  /* 0x00011200ff067b82 */ /* 0x000e620000000800 */
[----:B------:R-:W-:Y:S02]  /*17fb0*/  ULDC.64 UR4, c[0x0][0x398] ;  /* 0x0000e60000047ab9 */ /* 0x000fe40000000a00 */
[----:B0-----:R-:W3:Y:S04]  /*17fc0*/  LDL.LU R2, [R1] ;  /* 0x0000000001027983 */ /* 0x001ee80000300800 */
[----:B------:R-:W4:Y:S04]  /*17fd0*/  LDL.LU R21, [R1+0x30] ;  /* 0x0000300001157983 */ /* 0x000f280000300800 */
[----:B------:R-:W5:Y:S01]  /*17fe0*/  LDL.LU R20, [R1+0x14] ;  /* 0x0000140001147983 */ /* 0x000f620000300800 */
[----:B------:R-:W-:Y:S01]  /*17ff0*/  IMAD.MOV.U32 R4, RZ, RZ, R37 ;  /* 0x000000ffff047224 */ /* 0x000fe200078e0025 */
[----:B------:R-:W-:Y:S01]  /*18000*/  LOP3.LUT R22, R22, 0xfffff7ff, RZ, 0xc0, !PT ;  /* 0xfffff7ff16167812 */ /* 0x000fe200078ec0ff */
[----:B------:R-:W0:Y:S01]  /*18010*/  S2R R8, SR_TID.X ;  /* 0x0000000000087919 */ /* 0x000e220000002100 */
[----:B-1----:R-:W-:-:S13]  /*18020*/  ISETP.NE.AND P0, PT, R6, 0x1, PT ;  /* 0x000000010600780c */ /* 0x002fda0003f05270 */
[----:B------:R-:W1:Y:S01]  /*18030*/  @P0 LDC R5, c[0x0][0x450] ;  /* 0x00011400ff050b82 */ /* 0x000e620000000800 */
[----:B0-----:R-:W-:-:S05]  /*18040*/  IMAD.SHL.U32 R8, R8, 0x8, RZ ;  /* 0x0000000808087824 */ /* 0x001fca00078e00ff */
[----:B------:R-:W-:-:S04]  /*18050*/  LOP3.LUT R8, R8, 0x38, RZ, 0xc0, !PT ;  /* 0x0000003808087812 */ /* 0x000fc800078ec0ff */
[----:B------:R-:W-:Y:S01]  /*18060*/  LOP3.LUT R8, R8, 0xc0, RZ, 0xfc, !PT ;  /* 0x000000c008087812 */ /* 0x000fe200078efcff */
[----:B--2---:R-:W-:-:S04]  /*18070*/  IMAD R0, R0, UR4, RZ ;  /* 0x0000000400007c24 */ /* 0x004fc8000f8e02ff */
[C---:B---3--:R-:W-:Y:S02]  /*18080*/  IMAD R0, R2.reuse, UR5, R0 ;  /* 0x0000000502007c24 */ /* 0x048fe4000f8e0200 */
        /* <DEDUP_REMOVED lines=8> */
[----:B----4-:R-:W-:Y:S02]  /*18110*/  IMAD R0, R21, UR4, RZ ;  /* 0x0000000415007c24 */ /* 0x010fe4000f8e02ff */
[C---:B-----5:R-:W-:Y:S01]  /*18120*/  IMAD.WIDE.U32 R2, R20.reuse, UR4, R2 ;  /* 0x0000000414027c25 */ /* 0x060fe2000f8e0002 */
[----:B------:R-:W0:Y:S03]  /*18130*/  S2R R21, SR_TID.X ;  /* 0x0000000000157919 */ /* 0x000e260000002100 */
[----:B------:R-:W-:Y:S01]  /*18140*/  IMAD R0, R20, UR5, R0 ;  /* 0x0000000514007c24 */ /* 0x000fe2000f8e0200 */
[----:B------:R-:W-:Y:S01]  /*18150*/  ULDC.64 UR4, c[0x0][0x3d0] ;  /* 0x0000f40000047ab9 */ /* 0x000fe20000000a00 */
[----:B------:R-:W2:Y:S02]  /*18160*/  S2R R20, SR_TID.X ;  /* 0x0000000000147919 */ /* 0x000ea40000002100 */
[----:B------:R-:W-:-:S02]  /*18170*/  IMAD.IADD R3, R3, 0x1, R0 ;  /* 0x0000000103037824 */ /* 0x000fc400078e0200 */
[----:B------:R-:W3:Y:S01]  /*18180*/  @P0 LDC R0, c[0x0][0x44c] ;  /* 0x00011300ff000b82 */ /* 0x000ee20000000800 */
[----:B0-----:R-:W-:Y:S02]  /*18190*/  IMAD.SHL.U32 R21, R21, 0x8, RZ ;  /* 0x0000000815157824 */ /* 0x001fe400078e00ff */
[----:B---3--:R-:W-:-:S03]  /*181a0*/  @P0 IMAD.HI.U32 R0, R37, R0, RZ ;  /* 0x0000000025000227 */ /* 0x008fc600078e00ff */
[----:B------:R-:W-:Y:S01]  /*181b0*/  LOP3.LUT R21, R21, 0x38, RZ, 0xc0, !PT ;  /* 0x0000003815157812 */ /* 0x000fe200078ec0ff */
[----:B--2---:R-:W-:Y:S01]  /*181c0*/  IMAD.SHL.U32 R20, R20, 0x8, RZ ;  /* 0x0000000814147824 */ /* 0x004fe200078e00ff */
[----:B-1----:R-:W-:Y:S02]  /*181d0*/  @P0 SHF.R.U32.HI R4, RZ, R5, R0 ;  /* 0x00000005ff040219 */ /* 0x002fe40000011600 */
[----:B------:R-:W-:Y:S02]  /*181e0*/  LOP3.LUT R7, R21, 0x80, RZ, 0xfc, !PT ;  /* 0x0000008015077812 */ /* 0x000fe400078efcff */
[--C-:B------:R-:W-:Y:S01]  /*181f0*/  SHF.R.S32.HI R5, RZ, 0x1f, R4.reuse ;  /* 0x0000001fff057819 */ /* 0x100fe20000011404 */
[----:B------:R-:W-:Y:S01]  /*18200*/  IMAD.MOV R0, RZ, RZ, -R4 ;  /* 0x000000ffff007224 */ /* 0x000fe200078e0a04 */
[----:B------:R-:W0:Y:S01]  /*18210*/  S2R R21, SR_TID.X ;  /* 0x0000000000157919 */ /* 0x000e220000002100 */
[----:B------:R-:W-:Y:S01]  /*18220*/  IMAD.WIDE.U32 R2, R4, UR4, R2 ;  /* 0x0000000404027c25 */ /* 0x000fe2000f8e0002 */
[----:B------:R-:W-:-:S03]  /*18230*/  LOP3.LUT R20, R20, 0x38, RZ, 0xc0, !PT ;  /* 0x0000003814147812 */ /* 0x000fc600078ec0ff */
[----:B------:R-:W-:Y:S02]  /*18240*/  IMAD R0, R6, R0, R37 ;  /* 0x0000000006007224 */ /* 0x000fe400078e0225 */
        /* <DEDUP_REMOVED lines=11> */
[----:B------:R-:W-:Y:S02]  /*18300*/  ULDC UR4, c[0x0][0x3b8] ;  /* 0x0000ee0000047ab9 */ /* 0x000fe40000000800 */
[----:B------:R-:W-:Y:S02]  /*18310*/  ISETP.GE.AND P1, PT, R20, UR4, PT ;  /* 0x0000000414007c0c */ /* 0x000fe4000bf26270 */
[----:B------:R-:W-:Y:S01]  /*18320*/  LEA.HI.X R4, R2, UR5, R4, 0x1, P0 ;  /* 0x0000000502047c11 */ /* 0x000fe200080f0c04 */
[----:B0-----:R-:W-:Y:S01]  /*18330*/  IMAD.SHL.U32 R21, R21, 0x8, RZ ;  /* 0x0000000815157824 */ /* 0x001fe200078e00ff */
[----:B------:R-:W-:-:S02]  /*18340*/  ISETP.GE.AND P0, PT, R7, UR4, PT ;  /* 0x0000000407007c0c */ /* 0x000fc4000bf06270 */
[----:B------:R-:W0:Y:S01]  /*18350*/  S2R R7, SR_TID.X ;  /* 0x0000000000077919 */ /* 0x000e220000002100 */
[----:B------:R-:W-:Y:S02]  /*18360*/  SEL R0, RZ, 0x1, P1 ;  /* 0x00000001ff007807 */ /* 0x000fe40000800000 */
[----:B------:R-:W-:Y:S02]  /*18370*/  LOP3.LUT R21, R21, 0x38, RZ, 0xc0, !PT ;  /* 0x0000003815157812 */ /* 0x000fe400078ec0ff */
[----:B------:R-:W-:Y:S02]  /*18380*/  SEL R2, RZ, 0x4, P0 ;  /* 0x00000004ff027807 */ /* 0x000fe40000000000 */
[----:B------:R-:W-:Y:S02]  /*18390*/  @P1 LOP3.LUT R22, R22, 0x800, RZ, 0xfc, !PT ;  /* 0x0000080016161812 */ /* 0x000fe400078efcff */
[----:B------:R-:W-:Y:S02]  /*183a0*/  ISETP.GE.AND P5, PT, R8, UR4, PT ;  /* 0x0000000408007c0c */ /* 0x000fe4000bfa6270 */
[----:B------:R-:W-:-:S04]  /*183b0*/  LOP3.LUT R22, R22, 0xfffffdff, RZ, 0xc0, !PT ;  /* 0xfffffdff16167812 */ /* 0x000fc800078ec0ff */
[----:B------:R-:W-:-:S04]  /*183c0*/  @P0 LOP3.LUT R22, R22, 0x200, RZ, 0xfc, !PT ;  /* 0x0000020016160812 */ /* 0x000fc800078efcff */
[----:B------:R-:W-:Y:S01]  /*183d0*/  LOP3.LUT R22, R22, 0xfffffbff, RZ, 0xc0, !PT ;  /* 0xfffffbff16167812 */ /* 0x000fe200078ec0ff */
[----:B0-----:R-:W-:-:S05]  /*183e0*/  IMAD.SHL.U32 R7, R7, 0x8, RZ ;  /* 0x0000000807077824 */ /* 0x001fca00078e00ff */
[----:B------:R-:W-:-:S04]  /*183f0*/  LOP3.LUT R7, R7, 0x38, RZ, 0xc0, !PT ;  /* 0x0000003807077812 */ /* 0x000fc800078ec0ff */
[----:B------:R-:W-:-:S04]  /*18400*/  LOP3.LUT R7, R7, 0x40, RZ, 0xfc, !PT ;  /* 0x0000004007077812 */ /* 0x000fc800078efcff */
[----:B------:R-:W-:Y:S02]  /*18410*/  ISETP.GE.AND P0, PT, R7, UR4, PT ;  /* 0x0000000407007c0c */ /* 0x000fe4000bf06270 */
[----:B------:R-:W-:Y:S02]  /*18420*/  LOP3.LUT R7, R21, 0x100, RZ, 0xfc, !PT ;  /* 0x0000010015077812 */ /* 0x000fe400078efcff */
[----:B------:R-:W0:Y:S01]  /*18430*/  S2R R21, SR_TID.X ;  /* 0x0000000000157919 */ /* 0x000e220000002100 */
[----:B------:R-:W-:Y:S02]  /*18440*/  SEL R3, RZ, 0x2, P0 ;  /* 0x00000002ff037807 */ /* 0x000fe40000000000 */
[----:B------:R-:W-:Y:S02]  /*18450*/  ISETP.GE.AND P4, PT, R7, UR4, PT ;  /* 0x0000000407007c0c */ /* 0x000fe4000bf86270 */
[----:B------:R-:W1:Y:S01]  /*18460*/  S2R R7, SR_TID.X ;  /* 0x0000000000077919 */ /* 0x000e620000002100 */
[----:B------:R-:W-:-:S02]  /*18470*/  IADD3 R0, R2, R3, R0 ;  /* 0x0000000302007210 */ /* 0x000fc40007ffe000 */
[----:B------:R-:W-:Y:S02]  /*18480*/  SEL R2, RZ, 0x10, P4 ;  /* 0x00000010ff027807 */ /* 0x000fe40002000000 */
[----:B------:R-:W-:Y:S02]  /*18490*/  @P0 LOP3.LUT R22, R22, 0x400, RZ, 0xfc, !PT ;  /* 0x0000040016160812 */ /* 0x000fe400078efcff */
[----:B------:R-:W-:-:S04]  /*184a0*/  SEL R3, RZ, 0x8, P5 ;  /* 0x00000008ff037807 */ /* 0x000fc80002800000 */
[----:B------:R-:W-:Y:S01]  /*184b0*/  IADD3 R0, R2, R0, R3 ;  /* 0x0000000002007210 */ /* 0x000fe20007ffe003 */
[----:B0-----:R-:W-:Y:S02]  /*184c0*/  IMAD.SHL.U32 R21, R21, 0x8, RZ ;  /* 0x0000000815157824 */ /* 0x001fe400078e00ff */
[----:B-1----:R-:W-:-:S03]  /*184d0*/  IMAD.SHL.U32 R7, R7, 0x8, RZ ;  /* 0x0000000807077824 */ /* 0x002fc600078e00ff */
[----:B------:R-:W-:Y:S02]  /*184e0*/  LOP3.LUT R21, R21, 0x38, RZ, 0xc0, !PT ;  /* 0x0000003815157812 */ /* 0x000fe400078ec0ff */
[----:B------:R-:W-:Y:S02]  /*184f0*/  LOP3.LUT R7, R7, 0x38, RZ, 0xc0, !PT ;  /* 0x0000003807077812 */ /* 0x000fe400078ec0ff */
[----:B------:R-:W-:Y:S02]  /*18500*/  LOP3.LUT R8, R21, 0x140, RZ, 0xfc, !PT ;  /* 0x0000014015087812 */ /* 0x000fe400078efcff */
[----:B------:R-:W-:Y:S02]  /*18510*/  LOP3.LUT R7, R7, 0x180, RZ, 0xfc, !PT ;  /* 0x0000018007077812 */ /* 0x000fe400078efcff */
[----:B------:R-:W-:Y:S02]  /*18520*/  ISETP.GE.AND P3, PT, R8, UR4, PT ;  /* 0x0000000408007c0c */ /* 0x000fe4000bf66270 */
[----:B------:R-:W-:-:S02]  /*18530*/  ISETP.GE.AND P0, PT, R7, UR4, PT ;  /* 0x0000000407007c0c */ /* 0x000fc4000bf06270 */
[----:B------:R-:W-:Y:S02]  /*18540*/  LOP3.LUT R7, R21, 0x1c0, RZ, 0xfc, !PT ;  /* 0x000001c015077812 */ /* 0x000fe400078efcff */
[----:B------:R-:W-:Y:S02]  /*18550*/  SEL R2, RZ, 0x40, P0 ;  /* 0x00000040ff027807 */ /* 0x000fe40000000000 */
[----:B------:R-:W-:Y:S02]  /*18560*/  SEL R3, RZ, 0x20, P3 ;  /* 0x00000020ff037807 */ /* 0x000fe40001800000 */
[----:B------:R-:W-:Y:S01]  /*18570*/  ISETP.GE.AND P0, PT, R7, UR4, PT ;  /* 0x0000000407007c0c */ /* 0x000fe2000bf06270 */
[----:B------:R-:W-:Y:S01]  /*18580*/  UMOV UR4, 0xffffffff ;  /* 0xffffffff00047882 */ /* 0x000fe20000000000 */
[----:B------:R-:W-:Y:S02]  /*18590*/  IADD3 R0, R2, R0, R3 ;  /* 0x0000000002007210 */ /* 0x000fe40007ffe003 */
[----:B------:R-:W-:-:S05]  /*185a0*/  SEL R7, RZ, 0x80, P0 ;  /* 0x00000080ff077807 */ /* 0x000fca0000000000 */
[----:B------:R-:W-:Y:S01]  /*185b0*/  IMAD.IADD R7, R0, 0x1, R7 ;  /* 0x0000000100077824 */ /* 0x000fe200078e0207 */
[----:B------:R-:W-:Y:S06]  /*185c0*/  BRA.DIV UR4, `(.L_x_4662) ;  /* 0x0000004a04907947 */ /* 0x000fec000b800000 */
[----:B------:R-:W2:Y:S04]  /*185d0*/  LDL.LU R9, [R1+0x1c] ;  /* 0x00001c0001097983 */ /* 0x000ea80000300800 */
[----:B------:R-:W3:Y:S04]  /*185e0*/  LDL.LU R3, [R1+0x24] ;  /* 0x0000240001037983 */ /* 0x000ee80000300800 */
[----:B------:R-:W4:Y:S01]  /*185f0*/  LDL.LU R8, [R1+0x20] ;  /* 0x0000200001087983 */ /* 0x000f220000300800 */
[----:B------:R-:W-:-:S03]  /*18600*/  LOP3.LUT R22, R22, 0xffbfffff, RZ, 0xc0, !PT ;  /* 0xffbfffff16167812 */ /* 0x000fc600078ec0ff */
[----:B------:R-:W-:Y:S01]  /*18610*/  SHFL.IDX PT, R14, R5, 0x2, 0x181f ;  /* 0x00581f00050e7f89 */ /* 0x000fe200000e0000 */
[----:B------:R-:W-:-:S04]  /*18620*/  @P4 LOP3.LUT R22, R22, 0x400000, RZ, 0xfc, !PT ;  /* 0x0040000016164812 */ /* 0x000fc800078efcff */
[C---:B------:R-:W-:Y:S02]  /*18630*/  LOP3.LUT P4, RZ, R22.reuse, 0x800, RZ, 0xc0, !PT ;  /* 0x0000080016ff7812 */ /* 0x040fe4000788c0ff */
[----:B------:R-:W-:-:S04]  /*18640*/  LOP3.LUT R22, R22, 0xffdfffff, RZ, 0xc0, !PT ;  /* 0xffdfffff16167812 */ /* 0x000fc800078ec0ff */
[----:B------:R-:W-:-:S04]  /*18650*/  @P3 LOP3.LUT R22, R22, 0x200000, RZ, 0xfc, !PT ;  /* 0x0020000016163812 */ /* 0x000fc800078efcff */
[----:B------:R-:W-:Y:S01]  /*18660*/  LOP3.LUT P3, RZ, R22, 0x400, RZ, 0xc0, !PT ;  /* 0x0000040016ff7812 */ /* 0x000fe2000786c0ff */
[----:B--2---:R-:W-:Y:S02]  /*18670*/  IMAD R6, R9, R6, RZ ;  /* 0x0000000609067224 */ /* 0x004fe400078e02ff */
[----:B---3--:R-:W-:-:S03]  /*18680*/  IMAD.MOV.U32 R9, RZ, RZ, R3 ;  /* 0x000000ffff097224 */ /* 0x008fc600078e0003 */
[----:B------:R-:W-:Y:S01]  /*18690*/  ISETP.GE.AND P0, PT, R17, R6, PT ;  /* 0x000000061100720c */ /* 0x000fe20003f06270 */
[----:B------:R-:W0:-:S12]  /*186a0*/  SHFL.IDX PT, R3, R5, RZ, 0x181f ;  /* 0x00181fff05037589 */ /* 0x000e1800000e0000 */
[----:B------:R-:W-:-:S04]  /*186b0*/  @!P0 LOP3.LUT R2, R0, 0x40, RZ, 0xc0, !PT ;  /* 0x0000004000028812 */ /* 0x000fc800078ec0ff */
[----:B------:R-:W-:-:S04]  /*186c0*/  @!P0 SHF.R.U32.HI R2, RZ, 0x2, R2 ;  /* 0x00000002ff028819 */ /* 0x000fc80000011602 */
[----:B------:R-:W-:Y:S02]  /*186d0*/  @!P0 ISETP.NE.U32.AND P2, PT, R2, RZ, PT ;  /* 0x000000ff0200820c */ /* 0x000fe40003f45070 */
[----:B------:R-:W-:Y:S02]  /*186e0*/  @!P0 LOP3.LUT R2, R7, 0x80, RZ, 0xc0, !PT ;  /* 0x0000008007028812 */ /* 0x000fe400078ec0ff */
[----:B0-----:R-:W-:Y:S02]  /*186f0*/  @!P0 LEA R3, P6, R20, R3, 0x1 ;  /* 0x0000000314038211 */ /* 0x001fe400078c08ff */
[----:B------:R-:W-:-:S04]  /*18700*/  @!P0 SHF.R.U32.HI R2, RZ, 0x3, R2 ;  /* 0x00000003ff028819 */ /* 0x000fc80000011602 */
[----:B------:R-:W-:Y:S02]  /*18710*/  @!P0 ISETP.NE.U32.AND P1, PT, R2, RZ, PT ;  /* 0x000000ff0200820c */ /* 0x000fe40003f25070 */
[----:B------:R-:W0:Y:S02]  /*18720*/  SHFL.IDX PT, R2, R4, RZ, 0x181f ;  /* 0x00181fff04027589 */ /* 0x000e2400000e0000 */
[----:B0-----:R-:W-:Y:S01]  /*18730*/  @!P0 IMAD.X R2, RZ, RZ, R2, P6 ;  /* 0x000000ffff028224 */ /* 0x001fe200030e0602 */
[----:B------:R-:W-:-:S04]  /*18740*/  LOP3.LUT P6, RZ, R22, 0x200, RZ, 0xc0, !PT ;  /* 0x0000020016ff7812 */ /* 0x000fc800078cc0ff */
[----:B------:R-:W-:-:S04]  /*18750*/  @!P0 LOP3.LUT R3, R3, R2, RZ, 0x3c, !PT ;  /* 0x0000000203038212 */ /* 0x000fc800078e3cff */
[----:B------:R-:W-:-:S04]  /*18760*/  @!P0 LOP3.LUT R2, R3, R2, RZ, 0x3c, !PT ;  /* 0x0000000203028212 */ /* 0x000fc800078e3cff */
[----:B------:R-:W-:-:S05]  /*18770*/  @!P0 LOP3.LUT R3, R3, R2, RZ, 0x3c, !PT ;  /* 0x0000000203038212 */ /* 0x000fca00078e3cff */
[----:B------:R-:W-:Y:S01]  /*18780*/  @!P0 LDGSTS.E.BYPASS.LTC128B.128 [R26+0x26400], desc[UR40][R2.64], !P4 ;  /* 0x26400000021a8fae */ /* 0x000fe2000e101d68 */
[----:B------:R-:W-:-:S03]  /*18790*/  LOP3.LUT P4, RZ, R22, 0x400000, RZ, 0xc0, !PT ;  /* 0x0040000016ff7812 */ /* 0x000fc6000788c0ff */
[----:B------:R-:W-:Y:S01]  /*187a0*/  @!P0 LDGSTS.E.BYPASS.LTC128B.128 [R26+0x28400], desc[UR40][R2.64+0x80], !P3 ;  /* 0x28400080021a8fae */ /* 0x000fe2000d901d68 */
[C---:B------:R-:W-:Y:S02]  /*187b0*/  LOP3.LUT P3, RZ, R22.reuse, 0x200000, RZ, 0xc0, !PT ;  /* 0x0020000016ff7812 */ /* 0x040fe4000786c0ff */
[----:B------:R-:W-:Y:S01]  /*187c0*/  LOP3.LUT R22, R22, 0xffefffff, RZ, 0xc0, !PT ;  /* 0xffefffff16167812 */ /* 0x000fe200078ec0ff */
[----:B------:R-:W-:Y:S03]  /*187d0*/  @!P0 LDGSTS.E.BYPASS.LTC128B.128 [R26+0x2a400], desc[UR40][R2.64+0x100], !P6 ;  /* 0x2a400100021a8fae */ /* 0x000fe6000f101d68 */
[----:B------:R-:W-:Y:S01]  /*187e0*/  @P6 LOP3.LUT R22, R22, 0x100000, RZ, 0xfc, !PT ;  /* 0x0010000016166812 */ /* 0x000fe200078efcff */
[----:B------:R-:W-:Y:S03]  /*187f0*/  @!P0 LDGSTS.E.BYPASS.LTC128B.128 [R26+0x2c400], desc[UR40][R2.64+0x180], !P5 ;  /* 0x2c400180021a8fae */ /* 0x000fe6000e901d68 */
[C---:B------:R-:W-:Y:S01]  /*18800*/  LOP3.LUT P6, RZ, R22.reuse, 0x800, RZ, 0xc0, !PT ;  /* 0x0000080016ff7812 */ /* 0x040fe200078cc0ff */
[----:B------:R-:W-:Y:S01]  /*18810*/  @!P0 LDGSTS.E.BYPASS.LTC128B.128 [R26+0x2e400], desc[UR40][R2.64+0x200], !P4 ;  /* 0x2e400200021a8fae */ /* 0x000fe2000e101d68 */
[----:B------:R-:W-:-:S03]  /*18820*/  LOP3.LUT R22, R22, 0xffff7fff, RZ, 0xc0, !PT ;  /* 0xffff7fff16167812 */ /* 0x000fc600078ec0ff */
[----:B------:R-:W-:Y:S04]  /*18830*/  @!P0 LDGSTS.E.BYPASS.LTC128B.128 [R26+0x30400], desc[UR40][R2.64+0x280], !P3 ;  /* 0x30400280021a8fae */ /* 0x000fe8000d901d68 */
[----:B------:R-:W-:Y:S04]  /*18840*/  @!P0 LDGSTS.E.BYPASS.LTC128B.128 [R26+0x32400], desc[UR40][R2.64+0x300], P2 ;  /* 0x32400300021a8fae */ /* 0x000fe80009101d68 */
[----:B------:R0:W-:Y:S01]  /*18850*/  @!P0 LDGSTS.E.BYPASS.LTC128B.128 [R26+0x34400], desc[UR40][R2.64+0x380], P1 ;  /* 0x34400380021a8fae */ /* 0x0001e20008901d68 */
[----:B----4-:R-:W-:-:S03]  /*18860*/  ISETP.GE.AND P0, PT, R8, R6, PT ;  /* 0x000000060800720c */ /* 0x010fc60003f06270 */
[----:B------:R-:W-:Y:S10]  /*18870*/  SHFL.IDX PT, R8, R4, 0x2, 0x181f ;  /* 0x00581f0004087f89 */ /* 0x000ff400000e0000 */
[----:B0-----:R-:W-:-:S02]  /*18880*/  @!P0 LOP3.LUT R3, R0, 0x40, RZ, 0xc0, !PT ;  /* 0x0000004000038812 */ /* 0x001fc400078ec0ff */
[----:B------:R-:W-:Y:S02]  /*18890*/  @!P0 LOP3.LUT R2, R7, 0x80, RZ, 0xc0, !PT ;  /* 0x0000008007028812 */ /* 0x000fe400078ec0ff */
[----:B------:R-:W-:Y:S02]  /*188a0*/  @!P0 SHF.R.U32.HI R3, RZ, 0x2, R3 ;  /* 0x00000002ff038819 */ /* 0x000fe40000011603 */
[----:B------:R-:W-:Y:S02]  /*188b0*/  @!P0 SHF.R.U32.HI R2, RZ, 0x3, R2 ;  /* 0x00000003ff028819 */ /* 0x000fe40000011602 */
[----:B------:R-:W-:Y:S02]  /*188c0*/  @!P0 ISETP.NE.U32.AND P2, PT, R3, RZ, PT ;  /* 0x000000ff0300820c */ /* 0x000fe40003f45070 */
[----:B------:R-:W0:Y:S01]  /*188d0*/  SHFL.IDX PT, R3, R5, 0x1, 0x181f ;  /* 0x00381f0005037f89 */ /* 0x000e2200000e0000 */
[----:B------:R-:W-:-:S03]  /*188e0*/  @!P0 ISETP.NE.U32.AND P1, PT, R2, RZ, PT ;  /* 0x000000ff0200820c */ /* 0x000fc60003f25070 */
[----:B------:R-:W1:Y:S04]  /*188f0*/  SHFL.IDX PT, R2, R4, 0x1, 0x181f ;  /* 0x00381f0004027f89 */ /* 0x000e6800000e0000 */
[----:B------:R-:W2:Y:S03]  /*18900*/  SHFL.IDX PT, R4, R4, 0x3, 0x181f ;  /* 0x00781f0004047f89 */ /* 0x000ea600000e0000 */
[----:B------:R-:W-:-:S04]  /*18910*/  @P2 LOP3.LUT R22, R22, 0x8000, RZ, 0xfc, !PT ;  /* 0x0000800016162812 */ /* 0x000fc800078efcff */
[----:B------:R-:W-:-:S04]  /*18920*/  LOP3.LUT R22, R22, 0xfff7ffff, RZ, 0xc0, !PT ;  /* 0xfff7ffff16167812 */ /* 0x000fc800078ec0ff */
[----:B------:R-:W-:-:S04]  /*18930*/  @P1 LOP3.LUT R22, R22, 0x80000, RZ, 0xfc, !PT ;  /* 0x0008000016161812 */ /* 0x000fc800078efcff */
[----:B------:R-:W-:Y:S02]  /*18940*/  LOP3.LUT P1, RZ, R22, 0x8000, RZ, 0xc0, !PT ;  /* 0x0000800016ff7812 */ /* 0x000fe4000782c0ff */
[----:B0-----:R-:W-:-:S05]  /*18950*/  @!P0 LEA R3, P2, R20, R3, 0x1 ;  /* 0x0000000314038211 */ /* 0x001fca00078408ff */
[----:B-1----:R-:W-:Y:S01]  /*18960*/  @!P0 IMAD.X R2, RZ, RZ, R2, P2 ;  /* 0x000000ffff028224 */ /* 0x002fe200010e0602 */
[----:B------:R-:W-:-:S04]  /*18970*/  LOP3.LUT P2, RZ, R22, 0x400, RZ, 0xc0, !PT ;  /* 0x0000040016ff7812 */ /* 0x000fc8000784c0ff */
[----:B------:R-:W-:-:S04]  /*18980*/  @!P0 LOP3.LUT R3, R3, R2, RZ, 0x3c, !PT ;  /* 0x0000000203038212 */ /* 0x000fc800078e3cff */
[----:B------:R-:W-:-:S04]  /*18990*/  @!P0 LOP3.LUT R2, R3, R2, RZ, 0x3c, !PT ;  /* 0x0000000203028212 */ /* 0x000fc800078e3cff */
[----:B------:R-:W-:-:S05]  /*189a0*/  @!P0 LOP3.LUT R3, R3, R2, RZ, 0x3c, !PT ;  /* 0x0000000203038212 */ /* 0x000fca00078e3cff */
[----:B------:R-:W-:Y:S01]  /*189b0*/  @!P0 LDGSTS.E.BYPASS.LTC128B.128 [R26+0x26c00], desc[UR40][R2.64], !P6 ;  /* 0x26c00000021a8fae */ /* 0x000fe2000f101d68 */
[----:B------:R-:W-:-:S03]  /*189c0*/  LOP3.LUT P6, RZ, R22, 0x100000, RZ, 0xc0, !PT ;  /* 0x0010000016ff7812 */ /* 0x000fc600078cc0ff */
[----:B------:R-:W-:Y:S10]  /*189d0*/  @!P0 LDGSTS.E.BYPASS.LTC128B.128 [R26+0x28c00], desc[UR40][R2.64+0x80], !P2 ;  /* 0x28c00080021a8fae */ /* 0x000ff4000d101d68 */
[----:B------:R-:W-:Y:S04]  /*189e0*/  @!P0 LDGSTS.E.BYPASS.LTC128B.128 [R26+0x2ac00], desc[UR40][R2.64+0x100], !P6 ;  /* 0x2ac00100021a8fae */ /* 0x000fe8000f101d68 */
[----:B------:R-:W-:Y:S04]  /*189f0*/  @!P0 LDGSTS.E.BYPASS.LTC128B.128 [R26+0x2cc00], desc[UR40][R2.64+0x180], !P5 ;  /* 0x2cc00180021a8fae */ /* 0x000fe8000e901d68 */
[----:B------:R-:W-:Y:S04]  /*18a00*/  @!P0 LDGSTS.E.BYPASS.LTC128B.128 [R26+0x2ec00], desc[UR40][R2.64+0x200], !P4 ;  /* 0x2ec00200021a8fae */ /* 0x000fe8000e101d68 */
[----:B------:R-:W-:Y:S04]  /*18a10*/  @!P0 LDGSTS.E.BYPASS.LTC128B.128 [R26+0x30c00], desc[UR40][R2.64+0x280], !P3 ;  /* 0x30c00280021a8fae */ /* 0x000fe8000d901d68 */
[----:B------:R-:W-:Y:S01]  /*18a20*/  @!P0 LDGSTS.E.BYPASS.LTC128B.128 [R26+0x32c00], desc[UR40][R2.64+0x300], P1 ;  /* 0x32c00300021a8fae */ /* 0x000fe20008901d68 */
[----:B------:R-:W-:-:S13]  /*18a30*/  LOP3.LUT P1, RZ, R22, 0x80000, RZ, 0xc0, !PT ;  /* 0x0008000016ff7812 */ /* 0x000fda000782c0ff */
[----:B------:R0:W-:Y:S01]  /*18a40*/  @!P0 LDGSTS.E.BYPASS.LTC128B.128 [R26+0x34c00], desc[UR40][R2.64+0x380], P1 ;  /* 0x34c00380021a8fae */ /* 0x0001e20008901d68 */
[----:B------:R-:W-:-:S13]  /*18a50*/  ISETP.GE.AND P0, PT, R9, R6, PT ;  /* 0x000000060900720c */ /* 0x000fda0003f06270 */
[----:B------:R-:W-:-:S05]  /*18a60*/  @!P0 LEA R9, P1, R20, R14, 0x1 ;  /* 0x0000000e14098211 */ /* 0x000fca00078208ff */
[----:B------:R-:W-:Y:S01]  /*18a70*/  @!P0 IMAD.X R10, RZ, RZ, R8, P1 ;  /* 0x000000ffff0a8224 */ /* 0x000fe200008e0608 */
[----:B------:R-:W-:Y:S01]  /*18a80*/  LOP3.LUT P1, RZ, R22, 0x800, RZ, 0xc0, !PT ;  /* 0x0000080016ff7812 */ /* 0x000fe2000782c0ff */
[----:B0-----:R-:W-:Y:S01]  /*18a90*/  @!P0 IMAD.MOV.U32 R2, RZ, RZ, R9 ;  /* 0x000000ffff028224 */ /* 0x001fe200078e0009 */
[----:B------:R-:W-:Y:S01]  /*18aa0*/  @!P0 LOP3.LUT R8, R0, 0x40, RZ, 0xc0, !PT ;  /* 0x0000004000088812 */ /* 0x000fe200078ec0ff */
[----:B------:R-:W-:-:S03]  /*18ab0*/  @!P0 IMAD.MOV.U32 R3, RZ, RZ, R10 ;  /* 0x000000ffff038224 */ /* 0x000fc600078e000a */
        /* <DEDUP_REMOVED lines=11> */
[----:B------:R-:W-:-:S13]  /*18b70*/  @!P0 ISETP.NE.U32.AND P1, PT, R8, RZ, PT ;  /* 0x000000ff0800820c */ /* 0x000fda0003f25070 */
[----:B------:R0:W-:Y:S04]  /*18b80*/  @!P0 LDGSTS.E.BYPASS.LTC128B.128 [R26+0x35400], desc[UR40][R2.64+0x380], P1 ;  /* 0x35400380021a8fae */ /* 0x0001e80008901d68 */
[----:B0-2---:R0:W1:Y:S02]  /*18b90*/  SHFL.IDX PT, R2, R5, 0x3, 0x181f ;  /* 0x00781f0005027f89 */ /* 0x00506400000e0000 */
.L_x_4789:
[----:B------:R-:W2:Y:S01]  /*18ba0*/  LDL.LU R3, [R1+0x34] ;  /* 0x0000340001037983 */ /* 0x000ea20000300800 */
[----:B------:R-:W-:Y:S01]  /*18bb0*/  BSSY B0, `(.L_x_4663) ;  /* 0x0000019000007945 */ /* 0x000fe20003800000 */
[----:B--2---:R-:W-:-:S13]  /*18bc0*/  ISETP.GE.AND P0, PT, R3, R6, PT ;  /* 0x000000060300720c */ /* 0x004fda0003f06270 */
[----:B------:R-:W-:Y:S05]  /*18bd0*/  @P0 BRA `(.L_x_4664) ;  /* 0x0000000000580947 */ /* 0x000fea0003800000 */
[----:B------:R-:W-:Y:S02]  /*18be0*/  LOP3.LUT R0, R0, 0x40, RZ, 0xc0, !PT ;  /* 0x0000004000007812 */ /* 0x000fe400078ec0ff */
[----:B------:R-:W-:Y:S02]  /*18bf0*/  LOP3.LUT P6, RZ, R22, 0x800, RZ, 0xc0, !PT ;  /* 0x0000080016ff7812 */ /* 0x000fe400078cc0ff */
[----:B-1----:R-:W-:Y:S02]  /*18c00*/  LEA R2, P0, R20, R2, 0x1 ;  /* 0x0000000214027211 */ /* 0x002fe400078008ff */
[C---:B------:R-:W-:Y:S02]  /*18c10*/  LOP3.LUT P2, RZ, R22.reuse, 0x400, RZ, 0xc0, !PT ;  /* 0x0000040016ff7812 */ /* 0x040fe4000784c0ff */
[----:B------:R-:W-:Y:S01]  /*18c20*/  LOP3.LUT P1, RZ, R22, 0x200, RZ, 0xc0, !PT ;  /* 0x0000020016ff7812 */ /* 0x000fe2000782c0ff */
[----:B------:R-:W-:Y:S01]  /*18c30*/  IMAD.X R3, RZ, RZ, R4, P0 ;  /* 0x000000ffff037224 */ /* 0x000fe200000e0604 */
[----:B------:R-:W-:-:S02]  /*18c40*/  SHF.R.U32.HI R0, RZ, 0x2, R0 ;  /* 0x00000002ff007819 */ /* 0x000fc40000011600 */
[----:B------:R-:W-:Y:S02]  /*18c50*/  LOP3.LUT R7, R7, 0x80, RZ, 0xc0, !PT ;  /* 0x0000008007077812 */ /* 0x000fe400078ec0ff */
[----:B------:R-:W-:Y:S01]  /*18c60*/  ISETP.NE.U32.AND P0, PT, R0, RZ, PT ;  /* 0x000000ff0000720c */ /* 0x000fe20003f05070 */
[----:B------:R-:W-:Y:S01]  /*18c70*/  @!PT LDS RZ, [RZ] ;  /* 0x00000000fffff984 */ /* 0x000fe20000000800 */
[----:B------:R-:W-:Y:S01]  /*18c80*/  @!PT LDS RZ, [RZ] ;  /* 0x00000000fffff984 */ /* 0x000fe20000000800 */
[----:B------:R-:W-:Y:S01]  /*18c90*/  @!PT LDS RZ, [RZ] ;  /* 0x00000000fffff984 */ /* 0x000fe20000000800 */
[----:B------:R2:W-:Y:S01]  /*18ca0*/  LDGSTS.E.BYPASS.LTC128B.128 [R26+0x27c00], desc[UR40][R2.64], !P6 ;  /* 0x27c00000021a7fae */ /* 0x0005e2000f101d68 */
[----:B------:R-:W-:-:S03]  /*18cb0*/  SHF.R.U32.HI R7, RZ, 0x3, R7 ;  /* 0x00000003ff077819 */ /* 0x000fc60000011607 */
        /* <DEDUP_REMOVED lines=8> */
.L_x_4664:
[----:B------:R-:W-:Y:S05]  /*18d40*/  BSYNC B0 ;  /* 0x0000000000007941 */ /* 0x000fea0003800000 */
.L_x_4663:
[----:B------:R-:W-:Y:S01]  /*18d50*/  NOP ;  /* 0x0000000000007918 */ /* 0x000fe20000000000 */
[----:B------:R-:W-:-:S13]  /*18d60*/  PLOP3.LUT P0, PT, PT, PT, PT, 0x80, 0x0 ;  /* 0x000000000000781c */ /* 0x000fda0003f0f070 */
.L_x_4665:
[----:B------:R-:W-:Y:S02]  /*18d70*/  PLOP3.LUT P1, PT, P1, P0, PT, 0xa2, 0x0 ;  /* 0x000000000000781c */ /* 0x000fe40000f21472 */
[----:B------:R-:W-:-:S08]  /*18d80*/  @P0 R2UR P1, UR4, R23 ;  /* 0x00000000170402ca */ /* 0x000fd00000020000 */
[----:B------:R-:W-:-:S05]  /*18d90*/  @P0 PLOP3.LUT P0, PT, P1, PT, PT, 0x80, 0x0 ;  /* 0x000000000000081c */ /* 0x000fca0000f0f070 */
[----:B------:R-:W-:Y:S01]  /*18da0*/  @!P1 SYNCS.ARRIVE.TRANS64.RED.A0T1 RZ, [UR4+0x38810], RZ ;  /* 0x038810ffffff99a7 */ /* 0x000fe20008200404 */
[----:B------:R-:W-:Y:S07]  /*18db0*/  @!P1 ARRIVES.LDGSTSBAR.64.TRANSCNT [UR4+0x38810] ;  /* 0x03881000ff0099b0 */ /* 0x000fee0008000a84 */
[----:B------:R-:W-:Y:S05]  /*18dc0*/  @P0 BRA.U.ANY `(.L_x_4665) ;  /* 0xfffffffd00e80947 */ /* 0x000fea000393ffff */
[----:B-12---:R-:W2:Y:S02]  /*18dd0*/  LDL.LU R2, [R1+0x28] ;  /* 0x0000280001027983 */ /* 0x006ea40000300800 */
        /* <DEDUP_REMOVED lines=9> */
[----:B------:R-:W2:Y:S03]  /*18e70*/  SYNCS.PHASECHK.TRANS64.TRYWAIT P0, [R23+URZ+0x38820], R0 ;  /* 0x03882000170075a7 */ /* 0x000ea6000800017f */
[----:B-12---:R-:W-:Y:S05]  /*18e80*/  @!P0 BRA `(.L_x_4667) ;  /* 0x0000004c00208947 */ /* 0x006fea0003800000 */
.L_x_4790:
[----:B------:R-:W-:Y:S05]  /*18e90*/  BSYNC B0 ;  /* 0x0000000000007941 */ /* 0x000fea0003800000 */
.L_x_4666:
[----:B------:R-:W2:Y:S02]  /*18ea0*/  LDL R2, [R1+0x4c] ;  /* 0x00004c0001027983 */ /* 0x000ea40000100800 */
[----:B--2---:R-:W-:-:S13]  /*18eb0*/  ISETP.NE.AND P0, PT, R2, 0x3, PT ;  /* 0x000000030200780c */ /* 0x004fda0003f05270 */
[----:B------:R-:W-:Y:S05]  /*18ec0*/  @!P0 BRA `(.L_x_4668) ;  /* 0x0000000000048947 */ /* 0x000fea0003800000 */
[----:B------:R-:W-:Y:S01]  /*18ed0*/  BPT.TRAP 0x1 ;  /* 0x000000040000795c */ /* 0x000fe20000300000 */
.L_x_4668:
[----:B-1----:R-:W-:Y:S01]  /*18ee0*/  SHF.L.U32 R0, R28, 0x1f, RZ ;  /* 0x0000001f1c007819 */ /* 0x002fe200000006ff */
[----:B------:R-:W-:Y:S03]  /*18ef0*/  BSSY B0, `(.L_x_4669) ;  /* 0x0000003000007945 */ /* 0x000fe60003800000 */
[----:B------:R-:W1:Y:S02]  /*18f00*/  SYNCS.PHASECHK.TRANS64.TRYWAIT P0, [R27+URZ+0x38860], R0 ;  /* 0x038860001b0075a7 */ /* 0x000e64000800017f */
[----:B-1----:R-:W-:Y:S05]  /*18f10*/  @!P0 BRA `(.L_x_4670) ;  /* 0x0000004c00108947 */ /* 0x002fea0003800000 */
.L_x_4791:
[----:B------:R-:W-:Y:S05]  /*18f20*/  BSYNC B0 ;  /* 0x0000000000007941 */ /* 0x000fea0003800000 */
.L_x_4669:
[----:B------:R-:W1:Y:S01]  /*18f30*/  LDL.LU R3, [R1+0x3c] ;  /* 0x00003c0001037983 */ /* 0x000e620000300800 */
[----:B------:R-:W-:-:S03]  /*18f40*/  ULDC.64 UR4, c[0x0][0x328] ;  /* 0x0000ca0000047ab9 */ /* 0x000fc60000000a00 */
[----:B------:R-:W2:Y:S04]  /*18f50*/  LDL.LU R2, [R1+0xc] ;  /* 0x00000c0001027983 */ /* 0x000ea80000300800 */
[----:B0-----:R-:W3:Y:S04]  /*18f60*/  LDL.LU R5, [R1+0x40] ;  /* 0x0000400001057983 */ /* 0x001ee80000300800 */
[----:B------:R-:W4:Y:S01]  /*18f70*/  LDL.LU R4, [R1+0x4] ;  /* 0x0000040001047983 */ /* 0x000f220000300800 */
[----:B-1----:R-:W-:-:S04]  /*18f80*/  IMAD R0, R3, UR4, RZ ;  /* 0x0000000403007c24 */ /* 0x002fc8000f8e02ff */
[C---:B--2---:R-:W-:Y:S02]  /*18f90*/  IMAD R0, R2.reuse, UR5, R0 ;  /* 0x0000000502007c24 */ /* 0x044fe4000f8e0200 */
[----:B------:R-:W-:Y:S01]  /*18fa0*/  IMAD.WIDE.U32 R2, R2, UR4, RZ ;  /* 0x0000000402027c25 */ /* 0x000fe2000f8e00ff */
[----:B------:R-:W-:-:S03]  /*18fb0*/  ULDC.64 UR4, c[0x0][0x338] ;  /* 0x0000ce0000047ab9 */ /* 0x000fc60000000a00 */
[----:B------:R-:W-:Y:S02]  /*18fc0*/  IMAD.IADD R3, R3, 0x1, R0 ;  /* 0x0000000103037824 */ /* 0x000fe400078e0200 */
[----:B---3--:R-:W-:Y:S02]  /*18fd0*/  IMAD R0, R5, UR4, RZ ;  /* 0x0000000405007c24 */ /* 0x008fe4000f8e02ff */
[----:B----4-:R-:W-:-:S04]  /*18fe0*/  IMAD.WIDE.U32 R2, R4, UR4, R2 ;  /* 0x0000000404027c25 */ /* 0x010fc8000f8e0002 */
        /* <DEDUP_REMOVED lines=18> */
[C---:B------:R-:W-:Y:S01]  /*19110*/  LOP3.LUT P3, RZ, R33.reuse, 0x8, RZ, 0xc0, !PT ;  /* 0x0000000821ff7812 */ /* 0x040fe2000786c0ff */
[----:B------:R-:W2:Y:S01]  /*19120*/  SHFL.IDX PT, R3, R6, RZ, 0x181f ;  /* 0x00181fff06037589 */ /* 0x000ea200000e0000 */
[----:B------:R-:W-:Y:S02]  /*19130*/  LOP3.LUT P2, RZ, R33, 0x10, RZ, 0xc0, !PT ;  /* 0x0000001021ff7812 */ /* 0x000fe4000784c0ff */
[----:B------:R-:W-:Y:S01]  /*19140*/  LOP3.LUT R22, R22, 0xfffffdff, RZ, 0xc0, !PT ;  /* 0xfffffdff16167812 */ /* 0x000fe200078ec0ff */
[----:B0-----:R-:W-:-:S05]  /*19150*/  IMAD.SHL.U32 R7, R7, 0x8, RZ ;  /* 0x0000000807077824 */ /* 0x001fca00078e00ff */
[----:B------:R-:W-:-:S05]  /*19160*/  LOP3.LUT R7, R7, 0x38, RZ, 0xc0, !PT ;  /* 0x0000003807077812 */ /* 0x000fca00078ec0ff */
[----:B------:R-:W-:Y:S01]  /*19170*/  IMAD.SHL.U32 R0, R7, 0x2, RZ ;  /* 0x0000000207007824 */ /* 0x000fe200078e00ff */
[----:B------:R-:W-:-:S04]  /*19180*/  LOP3.LUT R7, R33, 0x1, RZ, 0xc0, !PT ;  /* 0x0000000121077812 */ /* 0x000fc800078ec0ff */
[----:B-1----:R-:W-:Y:S02]  /*19190*/  IADD3 R2, P0, R2, R0, RZ ;  /* 0x0000000002027210 */ /* 0x002fe40007f1e0ff */
[----:B------:R-:W-:Y:S02]  /*191a0*/  ISETP.NE.U32.AND P1, PT, R7, 0x1, PT ;  /* 0x000000010700780c */ /* 0x000fe40003f25070 */
[----:B------:R-:W-:Y:S01]  /*191b0*/  PRMT R7, R33, 0x8880, RZ ;  /* 0x0000888021077816 */ /* 0x000fe200000000ff */
[----:B--2---:R-:W-:Y:S01]  /*191c0*/  IMAD.X R3, RZ, RZ, R3, P0 ;  /* 0x000000ffff037224 */ /* 0x004fe200000e0603 */
[----:B------:R-:W-:-:S09]  /*191d0*/  ISETP.LT.OR P0, PT, R31, 0x1, P1 ;  /* 0x000000011f00780c */ /* 0x000fd20000f01670 */
[----:B------:R-:W-:Y:S02]  /*191e0*/  @P1 LOP3.LUT R22, R22, 0x200, RZ, 0xfc, !PT ;  /* 0x0000020016161812 */ /* 0x000fe400078efcff */
[----:B------:R-:W-:Y:S02]  /*191f0*/  LOP3.LUT P1, RZ, R33, 0x20, RZ, 0xc0, !PT ;  /* 0x0000002021ff7812 */ /* 0x000fe4000782c0ff */
[----:B------:R-:W-:Y:S01]  /*19200*/  @!PT LDS RZ, [RZ] ;  /* 0x00000000fffff984 */ /* 0x000fe20000000800 */
[----:B------:R-:W-:Y:S01]  /*19210*/  LDGSTS.E.BYPASS.LTC128B.128 [R4+0x400], desc[UR40][R2.64], !P0 ;  /* 0x0040000002047fae */ /* 0x000fe2000c101d68 */
[----:B------:R-:W-:Y:S02]  /*19220*/  ISETP.LT.OR P0, PT, R31, 0x1, !P5 ;  /* 0x000000011f00780c */ /* 0x000fe40006f01670 */
[----:B------:R-:W-:-:S11]  /*19230*/  LOP3.LUT R22, R22, 0xfffffbff, RZ, 0xc0, !PT ;  /* 0xfffffbff16167812 */ /* 0x000fd600078ec0ff */
        /* <DEDUP_REMOVED lines=62> */
.L_x_4801:
        /* <DEDUP_REMOVED lines=34> */
.L_x_4672:
        /* <DEDUP_REMOVED lines=11> */
.L_x_4673:
        /* <DEDUP_REMOVED lines=9> */
[----:B--2---:R-:W-:Y:S02]  /*19980*/  LOP3.LUT R2, R2, 0x40, RZ, 0xc0, !PT ;  /* 0x0000004002027812 */ /* 0x004fe400078ec0ff */
[----:B---3--:R-:W-:Y:S02]  /*19990*/  LEA.HI.SX32 R7, R3, 0xfffffffe, 0x1a ;  /* 0xfffffffe03077811 */ /* 0x008fe400078fd2ff */
[----:B------:R-:W-:-:S07]  /*199a0*/  SHF.R.U32.HI R33, RZ, 0x2, R2 ;  /* 0x00000002ff217819 */ /* 0x000fce0000011602 */
.L_x_4688:
[----:B--2---:R-:W2:Y:S01]  /*199b0*/  LDL R10, [R1+0x4c] ;  /* 0x00004c00010a7983 */ /* 0x004ea20000100800 */
[----:B0-----:R-:W0:Y:S01]  /*199c0*/  LDC R5, c[0x0][0x430] ;  /* 0x00010c00ff057b82 */ /* 0x001e220000000800 */
[----:B-1----:R-:W1:Y:S01]  /*199d0*/  S2R R2, SR_TID.X ;  /* 0x0000000000027919 */ /* 0x002e620000002100 */
[----:B---3--:R-:W3:Y:S01]  /*199e0*/  S2R R8, SR_TID.X ;  /* 0x0000000000087919 */ /* 0x008ee20000002100 */
[----:B0-----:R-:W-:Y:S02]  /*199f0*/  ISETP.NE.AND P0, PT, R5, 0x1, PT ;  /* 0x000000010500780c */ /* 0x001fe40003f05270 */
[----:B-1----:R-:W-:-:S11]  /*19a00*/  LOP3.LUT R2, R2, 0x7f, RZ, 0xc0, !PT ;  /* 0x0000007f02027812 */ /* 0x002fd600078ec0ff */
[----:B------:R-:W0:Y:S01]  /*19a10*/  @P0 LDC R6, c[0x0][0x434] ;  /* 0x00010d00ff060b82 */ /* 0x000e220000000800 */
[----:B---3--:R-:W-:Y:S01]  /*19a20*/  IMAD.SHL.U32 R8, R8, 0x10, RZ ;  /* 0x0000001008087824 */ /* 0x008fe200078e00ff */
[----:B------:R-:W-:-:S04]  /*19a30*/  SHF.R.U32.HI R2, RZ, 0x3, R2 ;  /* 0x00000003ff027819 */ /* 0x000fc80000011602 */
[----:B------:R-:W-:Y:S02]  /*19a40*/  LOP3.LUT R8, R2, 0x70, R8, 0xf8, !PT ;  /* 0x0000007002087812 */ /* 0x000fe400078ef808 */
[----:B------:R-:W1:Y:S02]  /*19a50*/  @P0 LDC R3, c[0x0][0x438] ;  /* 0x00010e00ff030b82 */ /* 0x000e640000000800 */
[----:B------:R-:W-:Y:S01]  /*19a60*/  ISETP.GT.U32.AND P1, PT, R8, 0x3f, PT ;  /* 0x0000003f0800780c */ /* 0x000fe20003f24070 */
[----:B------:R-:W-:-:S04]  /*19a70*/  IMAD R4, R7, 0x40, R34 ;  /* 0x0000004007047824 */ /* 0x000fc800078e0222 */
[----:B------:R-:W-:-:S08]  /*19a80*/  IMAD.IADD R4, R8, 0x1, R4 ;  /* 0x0000000108047824 */ /* 0x000fd000078e0204 */
[----:B------:R-:W3:Y:S01]  /*19a90*/  @!P1 LDC.64 R8, c[0x0][0x428] ;  /* 0x00010a00ff089b82 */ /* 0x000ee20000000a00 */
[----:B0-----:R-:W-:-:S04]  /*19aa0*/  @P0 IMAD.HI.U32 R6, R4, R6, RZ ;  /* 0x0000000604060227 */ /* 0x001fc800078e00ff */
[----:B------:R-:W-:Y:S01]  /*19ab0*/  IMAD.MOV.U32 R2, RZ, RZ, R4 ;  /* 0x000000ffff027224 */ /* 0x000fe200078e0004 */
[----:B-1----:R-:W-:-:S05]  /*19ac0*/  @P0 SHF.R.U32.HI R2, RZ, R3, R6 ;  /* 0x00000003ff020219 */ /* 0x002fca0000011606 */
[----:B------:R-:W-:-:S04]  /*19ad0*/  IMAD.MOV R3, RZ, RZ, -R2 ;  /* 0x000000ffff037224 */ /* 0x000fc800078e0a02 */
[----:B------:R-:W-:Y:S01]  /*19ae0*/  IMAD R5, R5, R3, R4 ;  /* 0x0000000305057224 */ /* 0x000fe200078e0204 */
[--C-:B------:R-:W-:Y:S01]  /*19af0*/  @!P1 SHF.R.S32.HI R3, RZ, 0x1f, R2.reuse ;  /* 0x0000001fff039819 */ /* 0x100fe20000011402 */
[-C--:B---3--:R-:W-:Y:S02]  /*19b00*/  @!P1 IMAD R4, R35, R8.reuse, RZ ;  /* 0x0000000823049224 */ /* 0x088fe400078e02ff */
[----:B------:R-:W-:-:S04]  /*19b10*/  @!P1 IMAD.WIDE.U32 R2, R32, R8, R2 ;  /* 0x0000000820029225 */ /* 0x000fc800078e0002 */
[----:B------:R-:W-:Y:S02]  /*19b20*/  @!P1 IMAD R4, R32, R9, R4 ;  /* 0x0000000920049224 */ /* 0x000fe400078e0204 */
[----:B------:R-:W0:Y:S02]  /*19b30*/  @!P1 LDC.64 R8, c[0x0][0x418] ;  /* 0x00010600ff089b82 */ /* 0x000e240000000a00 */
[----:B------:R-:W-:Y:S02]  /*19b40*/  @!P1 IMAD.IADD R3, R4, 0x1, R3 ;  /* 0x0000000104039824 */ /* 0x000fe400078e0203 */
[----:B------:R-:W-:Y:S02]  /*19b50*/  IMAD.MOV.U32 R4, RZ, RZ, RZ ;  /* 0x000000ffff047224 */ /* 0x000fe400078e00ff */
[----:B------:R-:W-:Y:S01]  /*19b60*/  VIADD R25, R25, 0x1 ;  /* 0x0000000119197836 */ /* 0x000fe20000000000 */
[----:B0-----:R-:W-:-:S04]  /*19b70*/  @!P1 LEA R8, P0, R2, R8, 0x2 ;  /* 0x0000000802089211 */ /* 0x001fc800078010ff */
[----:B------:R-:W-:Y:S02]  /*19b80*/  @!P1 LEA.HI.X R9, R2, R9, R3, 0x2, P0 ;  /* 0x0000000902099211 */ /* 0x000fe400000f1403 */
[----:B------:R-:W-:-:S03]  /*19b90*/  ISETP.NE.AND P0, PT, R25, 0x2, PT ;  /* 0x000000021900780c */ /* 0x000fc60003f05270 */
[----:B------:R0:W5:Y:S01]  /*19ba0*/  @!P1 LDG.E R4, desc[UR40][R8.64] ;  /* 0x0000002808049981 */ /* 0x000162000c1e1900 */
[----:B------:R-:W-:Y:S01]  /*19bb0*/  SEL R2, RZ, 0x1, P0 ;  /* 0x00000001ff027807 */ /* 0x000fe20000000000 */
[----:B------:R-:W-:Y:S05]  /*19bc0*/  YIELD ;  /* 0x0000000000007946 */ /* 0x000fea0003800000 */
[----:B------:R-:W-:Y:S01]  /*19bd0*/  LOP3.LUT R28, R28, R2, RZ, 0x3c, !PT ;  /* 0x000000021c1c7212 */ /* 0x000fe200078e3cff */
[----:B------:R-:W-:Y:S01]  /*19be0*/  IMAD.MOV.U32 R2, RZ, RZ, R7 ;  /* 0x000000ffff027224 */ /* 0x000fe200078e0007 */
[----:B------:R-:W-:Y:S01]  /*19bf0*/  SEL R25, R25, RZ, P0 ;  /* 0x000000ff19197207 */ /* 0x000fe20000000000 */
[----:B------:R-:W-:-:S03]  /*19c00*/  VIADD R7, R7, 0xffffffff ;  /* 0xffffffff07077836 */ /* 0x000fc60000000000 */
[----:B------:R-:W-:Y:S02]  /*19c10*/  ISETP.GT.AND P3, PT, R2, RZ, PT ;  /* 0x000000ff0200720c */ /* 0x000fe40003f64270 */
[----:B--2---:R-:W-:-:S13]  /*19c20*/  ISETP.NE.AND P1, PT, R10, 0x3, PT ;  /* 0x000000030a00780c */ /* 0x004fda0003f25270 */
[----:B0-----:R-:W-:Y:S05]  /*19c30*/  @!P1 BRA `(.L_x_4676) ;  /* 0x0000000000049947 */ /* 0x001fea0003800000 */
[----:B------:R-:W-:Y:S01]  /*19c40*/  BPT.TRAP 0x1 ;  /* 0x000000040000795c */ /* 0x000fe20000300000 */
.L_x_4676:
[----:B------:R-:W-:Y:S01]  /*19c50*/  IMAD R6, R25, 0x8, R23 ;  /* 0x0000000819067824 */ /* 0x000fe200078e0217 */
[----:B------:R-:W-:Y:S01]  /*19c60*/  SHF.L.U32 R21, R28, 0x1f, RZ ;  /* 0x0000001f1c157819 */ /* 0x000fe200000006ff */
[----:B------:R-:W-:Y:S01]  /*19c70*/  BSSY B1, `(.L_x_4677) ;  /* 0x0000004000017945 */ /* 0x000fe20003800000 */
[----:B------:R-:W-:Y:S02]  /*19c80*/  SHF.R.S32.HI R9, RZ, 0x1f, R5 ;  /* 0x0000001fff097819 */ /* 0x000fe40000011405 */
[----:B------:R-:W0:Y:S02]  /*19c90*/  SYNCS.PHASECHK.TRANS64.TRYWAIT P0, [R6+URZ+0x38840], R21 ;  /* 0x03884015060075a7 */ /* 0x000e24000800017f */
[----:B0-----:R-:W-:Y:S05]  /*19ca0*/  @!P0 BRA `(.L_x_4678) ;  /* 0x0000004400e88947 */ /* 0x001fea0003800000 */
.L_x_4802:
[----:B------:R-:W-:Y:S05]  /*19cb0*/  BSYNC B1 ;  /* 0x0000000000017941 */ /* 0x000fea0003800000 */
.L_x_4677:
        /* <DEDUP_REMOVED lines=42> */
.L_x_4812:
        /* <DEDUP_REMOVED lines=8> */
.L_x_4680:
[----:B------:R-:W-:Y:S02]  /*19fe0*/  PLOP3.LUT P1, PT, P1, P0, PT, 0xa2, 0x0 ;  /* 0x000000000000781c */ /* 0x000fe40000f21472 */
[----:B------:R-:W-:-:S08]  /*19ff0*/  @P0 R2UR P1, UR4, R6 ;  /* 0x00000000060402ca */ /* 0x000fd00000020000 */
[----:B------:R-:W-:-:S05]  /*1a000*/  @P0 PLOP3.LUT P0, PT, P1, PT, PT, 0x80, 0x0 ;  /* 0x000000000000081c */ /* 0x000fca0000f0f070 */
[----:B------:R-:W-:Y:S01]  /*1a010*/  @!P1 SYNCS.ARRIVE.TRANS64.RED.A0T1 RZ, [UR4+0x38830], RZ ;  /* 0x038830ffffff99a7 */ /* 0x000fe20008200404 */
[----:B------:R-:W-:Y:S07]  /*1a020*/  @!P1 ARRIVES.LDGSTSBAR.64.TRANSCNT [UR4+0x38830] ;  /* 0x03883000ff0099b0 */ /* 0x000fee0008000a84 */
[----:B------:R-:W-:Y:S05]  /*1a030*/  @P0 BRA.U.ANY `(.L_x_4680) ;  /* 0xfffffffd00e80947 */ /* 0x000fea000393ffff */
[----:B------:R-:W-:Y:S01]  /*1a040*/  NOP ;  /* 0x0000000000007918 */ /* 0x000fe20000000000 */
[----:B--2---:R-:W2:Y:S02]  /*1a050*/  LDL R2, [R1+0x4c] ;  /* 0x00004c0001027983 */ /* 0x004ea40000100800 */
[----:B--2---:R-:W-:-:S13]  /*1a060*/  ISETP.NE.AND P2, PT, R2, 0x3, PT ;  /* 0x000000030200780c */ /* 0x004fda0003f45270 */
[----:B------:R-:W-:Y:S05]  /*1a070*/  @!P2 BRA `(.L_x_4681) ;  /* 0x000000000004a947 */ /* 0x000fea0003800000 */
[----:B------:R-:W-:Y:S01]  /*1a080*/  BPT.TRAP 0x1 ;  /* 0x000000040000795c */ /* 0x000fe20000300000 */
.L_x_4681:
[----:B------:R2:W-:Y:S01]  /*1a090*/  SYNCS.ARRIVE.TRANS64.A1T0 RZ, [R6+URZ+0x38830], RZ ;  /* 0x038830ff06ff79a7 */ /* 0x0005e2000810003f */
[----:B------:R-:W-:Y:S05]  /*1a0a0*/  @!P2 BRA `(.L_x_4682) ;  /* 0x000000000004a947 */ /* 0x000fea0003800000 */
[----:B------:R-:W-:Y:S01]  /*1a0b0*/  BPT.TRAP 0x1 ;  /* 0x000000040000795c */ /* 0x000fe20000300000 */
.L_x_4682:
[----:B------:R-:W3:Y:S01]  /*1a0c0*/  SYNCS.PHASECHK.TRANS64.TRYWAIT P0, [R6+URZ+0x38860], R21 ;  /* 0x03886015060075a7 */ /* 0x000ee2000800017f */
[----:B------:R-:W-:Y:S04]  /*1a0d0*/  BSSY B1, `(.L_x_4683) ;  /* 0x0000002000017945 */ /* 0x000fe80003800000 */
[----:B---3--:R-:W-:Y:S05]  /*1a0e0*/  @!P0 BRA `(.L_x_4684) ;  /* 0x0000004800088947 */ /* 0x008fea0003800000 */
.L_x_4813:
[----:B------:R-:W-:Y:S05]  /*1a0f0*/  BSYNC B1 ;  /* 0x0000000000017941 */ /* 0x000fea0003800000 */
.L_x_4683:
[----:B------:R-:W-:Y:S01]  /*1a100*/  ULDC.64 UR4, c[0x0][0x328] ;  /* 0x0000ca0000047ab9 */ /* 0x000fe20000000a00 */
[C---:B------:R-:W-:Y:S01]  /*1a110*/  LOP3.LUT P5, RZ, R22.reuse, 0x8, RZ, 0xc0, !PT ;  /* 0x0000000816ff7812 */ /* 0x040fe200078ac0ff */
[----:B------:R-:W-:Y:S01]  /*1a120*/  IMAD R9, R9, UR4, RZ ;  /* 0x0000000409097c24 */ /* 0x000fe2000f8e02ff */
[----:B------:R-:W-:Y:S01]  /*1a130*/  LOP3.LUT P4, RZ, R22, 0x4, RZ, 0xc0, !PT ;  /* 0x0000000416ff7812 */ /* 0x000fe2000788c0ff */
[----:B------:R-:W-:-:S04]  /*1a140*/  IMAD.WIDE.U32 R2, R5, UR4, RZ ;  /* 0x0000000405027c25 */ /* 0x000fc8000f8e00ff */
[----:B------:R-:W-:Y:S01]  /*1a150*/  IMAD R9, R5, UR5, R9 ;  /* 0x0000000505097c24 */ /* 0x000fe2000f8e0209 */
[----:B------:R-:W-:Y:S01]  /*1a160*/  ULDC.64 UR4, c[0x0][0x338] ;  /* 0x0000ce0000047ab9 */ /* 0x000fe20000000a00 */
[----:B-1----:R-:W-:Y:S02]  /*1a170*/  IMAD R17, R25, 0x7000, R8 ;  /* 0x0000700019117824 */ /* 0x002fe400078e0208 */
        /* <DEDUP_REMOVED lines=15> */
[----:B------:R-:W1:Y:S01]  /*1a270*/  SHFL.IDX PT, R2, R9, RZ, 0x181f ;  /* 0x00181fff09027589 */ /* 0x000e6200000e0000 */
[C---:B------:R-:W-:Y:S01]  /*1a280*/  LOP3.LUT P1, RZ, R22.reuse, 0x80, RZ, 0xc0, !PT ;  /* 0x0000008016ff7812 */ /* 0x040fe2000782c0ff */
[----:B------:R-:W-:Y:S01]  /*1a290*/  IMAD R17, R17, 0x2, R23 ;  /* 0x0000000211117824 */ /* 0x000fe200078e0217 */
[C---:B------:R-:W-:Y:S01]  /*1a2a0*/  LOP3.LUT P2, RZ, R22.reuse, 0x40, RZ, 0xc0, !PT ;  /* 0x0000004016ff7812 */ /* 0x040fe2000784c0ff */
[----:B------:R-:W4:Y:S01]  /*1a2b0*/  SHFL.IDX PT, R3, R10, RZ, 0x181f ;  /* 0x00181fff0a037589 */ /* 0x000f2200000e0000 */
[----:B------:R-:W-:-:S03]  /*1a2c0*/  LOP3.LUT R22, R22, 0xfff7ffff, RZ, 0xc0, !PT ;  /* 0xfff7ffff16167812 */ /* 0x000fc600078ec0ff */
[----:B------:R-:W5:Y:S01]  /*1a2d0*/  SHFL.IDX PT, R14, R9, 0x1, 0x181f ;  /* 0x00381f00090e7f89 */ /* 0x000f6200000e0000 */
[----:B------:R-:W-:-:S03]  /*1a2e0*/  @P3 LOP3.LUT R22, R22, 0x80000, RZ, 0xfc, !PT ;  /* 0x0008000016163812 */ /* 0x000fc600078efcff */
[----:B------:R-:W0:Y:S01]  /*1a2f0*/  SHFL.IDX PT, R5, R10, 0x1, 0x181f ;  /* 0x00381f000a057f89 */ /* 0x000e2200000e0000 */
[C---:B------:R-:W-:Y:S02]  /*1a300*/  LOP3.LUT P3, RZ, R22.reuse, 0x20, RZ, 0xc0, !PT ;  /* 0x0000002016ff7812 */ /* 0x040fe4000786c0ff */
[C---:B------:R-:W-:Y:S01]  /*1a310*/  LOP3.LUT P6, RZ, R22.reuse, 0x10, RZ, 0xc0, !PT ;  /* 0x0000001016ff7812 */ /* 0x040fe200078cc0ff */
[----:B------:R-:W-:Y:S01]  /*1a320*/  SHFL.IDX PT, R8, R10, 0x2, 0x181f ;  /* 0x00581f000a087f89 */ /* 0x000fe200000e0000 */
[----:B------:R-:W-:-:S03]  /*1a330*/  LOP3.LUT R22, R22, 0xffdfffff, RZ, 0xc0, !PT ;  /* 0xffdfffff16167812 */ /* 0x000fc600078ec0ff */
[----:B------:R-:W-:Y:S01]  /*1a340*/  SHFL.IDX PT, R10, R10, 0x3, 0x181f ;  /* 0x00781f000a0a7f89 */ /* 0x000fe200000e0000 */
[----:B-1----:R-:W-:-:S05]  /*1a350*/  IADD3 R2, P0, R2, R0, RZ ;  /* 0x0000000002027210 */ /* 0x002fca0007f1e0ff */
[----:B------:R-:W-:Y:S01]  /*1a360*/  @P3 LOP3.LUT R22, R22, 0x200000, RZ, 0xfc, !PT ;  /* 0x0020000016163812 */ /* 0x000fe200078efcff */
[----:B----4-:R-:W-:Y:S01]  /*1a370*/  IMAD.X R3, RZ, RZ, R3, P0 ;  /* 0x000000ffff037224 */ /* 0x010fe200000e0603 */
[----:B------:R-:W-:-:S04]  /*1a380*/  ISETP.NE.U32.AND P0, PT, R33, RZ, PT ;  /* 0x000000ff2100720c */ /* 0x000fc80003f05070 */
[----:B------:R-:W-:Y:S01]  /*1a390*/  LDGSTS.E.BYPASS.LTC128B.128 [R17+0x400], desc[UR40][R2.64], !P1 ;  /* 0x0040000002117fae */ /* 0x000fe2000c901d68 */
[----:B------:R-:W-:-:S03]  /*1a3a0*/  ISETP.NE.U32.AND P1, PT, R31, RZ, PT ;  /* 0x000000ff1f00720c */ /* 0x000fc60003f25070 */
[----:B------:R-:W-:Y:S01]  /*1a3b0*/  LDGSTS.E.BYPASS.LTC128B.128 [R17+0x2400], desc[UR40][R2.64+0x80], !P2 ;  /* 0x0240008002117fae */ /* 0x000fe2000d101d68 */
[----:B-----5:R-:W-:-:S03]  /*1a3c0*/  IADD3 R4, P2, R14, R0, RZ ;  /* 0x000000000e047210 */ /* 0x020fc60007f5e0ff */
[----:B------:R-:W-:Y:S01]  /*1a3d0*/  LDGSTS.E.BYPASS.LTC128B.128 [R17+0x4400], desc[UR40][R2.64+0x100], !P3 ;  /* 0x0440010002117fae */ /* 0x000fe2000d901d68 */
[C---:B------:R-:W-:Y:S01]  /*1a3e0*/  LOP3.LUT P3, RZ, R22.reuse, 0x80, RZ, 0xc0, !PT ;  /* 0x0000008016ff7812 */ /* 0x040fe2000786c0ff */
[----:B0-----:R-:W-:Y:S01]  /*1a3f0*/  IMAD.X R5, RZ, RZ, R5, P2 ;  /* 0x000000ffff057224 */ /* 0x001fe200010e0605 */
        /* <DEDUP_REMOVED lines=33> */
.L_x_4823:
[----:B------:R-:W-:Y:S02]  /*1a610*/  LOP3.LUT R22, R22, 0xffefffff, RZ, 0xc0, !PT ;  /* 0xffefffff16167812 */ /* 0x000fe400078ec0ff */
[----:B-1----:R-:W-:Y:S02]  /*1a620*/  IADD3 R2, P2, R14, R0, RZ ;  /* 0x000000000e027210 */ /* 0x002fe40007f5e0ff */
        /* <DEDUP_REMOVED lines=23> */
.L_x_4686:
[----:B------:R-:W-:Y:S02]  /*1a7a0*/  PLOP3.LUT P1, PT, P1, P0, PT, 0xa2, 0x0 ;  /* 0x000000000000781c */ /* 0x000fe40000f21472 */
[----:B------:R-:W-:-:S08]  /*1a7b0*/  @P0 R2UR P1, UR4, R6 ;  /* 0x00000000060402ca */ /* 0x000fd00000020000 */
[----:B------:R-:W-:-:S05]  /*1a7c0*/  @P0 PLOP3.LUT P0, PT, P1, PT, PT, 0x80, 0x0 ;  /* 0x000000000000081c */ /* 0x000fca0000f0f070 */
[----:B------:R-:W-:Y:S01]  /*1a7d0*/  @!P1 SYNCS.ARRIVE.TRANS64.RED.A0T1 RZ, [UR4+0x38850], RZ ;  /* 0x038850ffffff99a7 */ /* 0x000fe20008200404 */
[----:B------:R-:W-:Y:S07]  /*1a7e0*/  @!P1 ARRIVES.LDGSTSBAR.64.TRANSCNT [UR4+0x38850] ;  /* 0x03885000ff0099b0 */ /* 0x000fee0008000a84 */
[----:B------:R-:W-:Y:S05]  /*1a7f0*/  @P0 BRA.U.ANY `(.L_x_4686) ;  /* 0xfffffffd00e80947 */ /* 0x000fea000393ffff */
[----:B------:R-:W-:Y:S01]  /*1a800*/  NOP ;  /* 0x0000000000007918 */ /* 0x000fe20000000000 */
[----:B0-----:R-:W4:Y:S02]  /*1a810*/  LDL R2, [R1+0x4c] ;  /* 0x00004c0001027983 */ /* 0x001f240000100800 */
[----:B----4-:R-:W-:-:S13]  /*1a820*/  ISETP.NE.AND P2, PT, R2, 0x3, PT ;  /* 0x000000030200780c */ /* 0x010fda0003f45270 */
[----:B------:R-:W-:Y:S05]  /*1a830*/  @!P2 BRA `(.L_x_4687) ;  /* 0x000000000004a947 */ /* 0x000fea0003800000 */
[----:B------:R-:W-:Y:S01]  /*1a840*/  BPT.TRAP 0x1 ;  /* 0x000000040000795c */ /* 0x000fe20000300000 */
.L_x_4687:
[----:B------:R1:W-:Y:S01]  /*1a850*/  SYNCS.ARRIVE.TRANS64.A1T0 RZ, [R6+URZ+0x38850], RZ ;  /* 0x038850ff06ff79a7 */ /* 0x0003e2000810003f */
[----:B------:R-:W-:Y:S05]  /*1a860*/  @P3 BRA `(.L_x_4688) ;  /* 0xfffffff000503947 */ /* 0x000fea000383ffff */
.L_x_4675:
[----:B------:R-:W-:Y:S05]  /*1a870*/  BSYNC B0 ;  /* 0x0000000000007941 */ /* 0x000fea0003800000 */
.L_x_4674:
        /* <DEDUP_REMOVED lines=21> */
.L_x_4690:
[----:B------:R-:W-:Y:S05]  /*1a9d0*/  BSYNC B0 ;  /* 0x0000000000007941 */ /* 0x000fea0003800000 */
.L_x_4689:
[----:B------:R-:W-:-:S07]  /*1a9e0*/  SEL R25, R25, RZ, P0 ;  /* 0x000000ff19197207 */ /* 0x000fce0000000000 */
.L_x_4643:
[----:B------:R-:W-:Y:S05]  /*1a9f0*/  BSYNC B7 ;  /* 0x0000000000077941 */ /* 0x000fea0003800000 */
.L_x_4641:
        /* <DEDUP_REMOVED lines=11> */
.L_x_4691:
        /* <DEDUP_REMOVED lines=36> */
.L_x_4833:
[----:B------:R-:W-:Y:S02]  /*1acf0*/  ULDC UR4, c[0x0][0xd38] ;  /* 0x00034e0000047ab9 */ /* 0x000fe40000000800 */
[----:B------:R-:W-:-:S04]  /*1ad00*/  IMAD.U32 R16, RZ, RZ, UR4 ;  /* 0x00000004ff107e24 */ /* 0x000fc8000f8e00ff */
[----:B-1----:R-:W-:-:S04]  /*1ad10*/  IMAD R5, R14, R16, RZ ;  /* 0x000000100e057224 */ /* 0x002fc800078e02ff */
[----:B------:R-:W-:-:S05]  /*1ad20*/  IMAD.IADD R4, R4, 0x1, R5 ;  /* 0x0000000104047824 */ /* 0x000fca00078e0205 */
[----:B------:R-:W-:-:S13]  /*1ad30*/  ISETP.GT.AND P6, PT, R4, R0, PT ;  /* 0x000000000400720c */ /* 0x000fda0003fc4270 */
[----:B------:R-:W-:Y:S05]  /*1ad40*/  @P6 BRA `(.L_x_4694) ;  /* 0x00000000009c6947 */ /* 0x000fea0003800000 */
.L_x_4699:
        /* <DEDUP_REMOVED lines=14> */
.L_x_4697:
[----:B------:R-:W-:Y:S05]  /*1ae30*/  BSYNC B0 ;  /* 0x0000000000007941 */ /* 0x000fea0003800000 */
.L_x_4696:
        /* <DEDUP_REMOVED lines=18> */
.L_x_4841:
[----:B------:R-:W-:Y:S02]  /*1af60*/  ULDC UR4, c[0x0][0xd38] ;  /* 0x00034e0000047ab9 */ /* 0x000fe40000000800 */
[----:B------:R-:W-:-:S04]  /*1af70*/  IMAD.U32 R16, RZ, RZ, UR4 ;  /* 0x00000004ff107e24 */ /* 0x000fc8000f8e00ff */
[----:B-1----:R-:W-:-:S04]  /*1af80*/  IMAD R5, R14, R16, RZ ;  /* 0x000000100e057224 */ /* 0x002fc800078e02ff */
[----:B------:R-:W-:-:S05]  /*1af90*/  IMAD.IADD R4, R5, 0x1, R4 ;  /* 0x0000000105047824 */ /* 0x000fca00078e0204 */
[----:B------:R-:W-:-:S13]  /*1afa0*/  ISETP.GT.AND P6, PT, R4, R0, PT ;  /* 0x000000000400720c */ /* 0x000fda0003fc4270 */
[----:B------:R-:W-:Y:S05]  /*1afb0*/  @!P6 BRA `(.L_x_4699) ;  /* 0xfffffffc0064e947 */ /* 0x000fea000383ffff */
.L_x_4694:
        /* <DEDUP_REMOVED lines=8> */
.L_x_4845:
[----:B------:R-:W-:Y:S01]  /*1b040*/  ISETP.NE.AND P0, PT, R6, RZ, PT ;  /* 0x000000ff0600720c */ /* 0x000fe20003f05270 */
[----:B------:R-:W-:-:S12]  /*1b050*/  IMAD.MOV.U32 R14, RZ, RZ, RZ ;  /* 0x000000ffff0e7224 */ /* 0x000fd800078e00ff */
[----:B------:R-:W-:Y:S05]  /*1b060*/  @!P0 BRA `(.L_x_4701) ;  /* 0x0000000000108947 */ /* 0x000fea0003800000 */
[----:B------:R-:W-:Y:S01]  /*1b070*/  UMOV UR4, 0xffffffff ;  /* 0xffffffff00047882 */ /* 0x000fe20000000000 */
[----:B------:R-:W-:Y:S02]  /*1b080*/  VIADD R12, R4, 0xffffffff ;  /* 0xffffffff040c7836 */ /* 0x000fe40000000000 */
[----:B------:R-:W-:Y:S05]  /*1b090*/  BRA.DIV UR4, `(.L_x_4702) ;  /* 0x0000004a04347947 */ /* 0x000fea000b800000 */
[----:B------:R3:W4:Y:S02]  /*1b0a0*/  SHFL.IDX PT, R14, R3, R12, 0x1f ;  /* 0x00001f0c030e7589 */ /* 0x00072400000e0000 */
.L_x_4701:
        /* <DEDUP_REMOVED lines=31> */
.L_x_4695:
[----:B------:R-:W-:Y:S01]  /*1b2a0*/  UMOV UR4, URZ ;  /* 0x0000003f00047c82 */ /* 0x000fe20008000000 */
[----:B------:R-:W-:Y:S01]  /*1b2b0*/  UMOV UR5, URZ ;  /* 0x0000003f00057c82 */ /* 0x000fe20008000000 */
[----:B------:R-:W-:Y:S01]  /*1b2c0*/  ULDC UR6, c[0x0][0xd3c] ;  /* 0x00034f0000067ab9 */ /* 0x000fe20000000800 */
[----:B------:R-:W-:Y:S02]  /*1b2d0*/  IMAD.MOV.U32 R16, RZ, RZ, R0 ;  /* 0x000000ffff107224 */ /* 0x000fe400078e0000 */
[----:B------:R-:W-:Y:S02]  /*1b2e0*/  IMAD.U32 R17, RZ, RZ, UR4 ;  /* 0x00000004ff117e24 */ /* 0x000fe4000f8e00ff */
[----:B------:R-:W-:Y:S02]  /*1b2f0*/  IMAD.U32 R18, RZ, RZ, UR5 ;  /* 0x00000005ff127e24 */ /* 0x000fe4000f8e00ff */
[----:B------:R-:W-:-:S07]  /*1b300*/  IMAD.U32 R19, RZ, RZ, UR6 ;  /* 0x00000006ff137e24 */ /* 0x000fce000f8e00ff */
.L_x_4703:
        /* <DEDUP_REMOVED lines=10> */
.L_x_4692:
[----:B------:R-:W-:Y:S02]  /*1b3b0*/  ULDC UR4, c[0x0][0xd3c] ;  /* 0x00034f0000047ab9 */ /* 0x000fe40000000800 */
[----:B----4-:R-:W-:-:S13]  /*1b3c0*/  ISETP.GE.AND P0, PT, R19, UR4, PT ;  /* 0x0000000413007c0c */ /* 0x010fda000bf06270 */
[----:B------:R-:W-:Y:S05]  /*1b3d0*/  @!P0 BRA `(.L_x_4704) ;  /* 0xffffff8c00cc8947 */ /* 0x000fea000383ffff */
[----:B------:R-:W-:Y:S05]  /*1b3e0*/  BSYNC B8 ;  /* 0x0000000000087941 */ /* 0x000fea0003800000 */
.L_x_4591:
        /* <DEDUP_REMOVED lines=12> */
.L_x_4848:
[----:B------:R-:W-:Y:S05]  /*1b4b0*/  BSYNC B0 ;  /* 0x0000000000007941 */ /* 0x000fea0003800000 */
.L_x_4705:
[----:B------:R-:W-:-:S03]  /*1b4c0*/  UMOV UR4, 0xffffffff ;  /* 0xffffffff00047882 */ /* 0x000fc60000000000 */
[----:B------:R-:W-:Y:S05]  /*1b4d0*/  BRA.DIV UR4, `(.L_x_4707) ;  /* 0x00000046045c7947 */ /* 0x000fea000b800000 */
[----:B0-----:R-:W0:Y:S02]  /*1b4e0*/  S2R R0, SR_TID.X ;  /* 0x0000000000007919 */ /* 0x001e240000002100 */
[----:B0-----:R-:W-:-:S04]  /*1b4f0*/  SHF.R.U32.HI R0, RZ, 0x5, R0 ;  /* 0x00000005ff007819 */ /* 0x001fc80000011600 */
[----:B------:R-:W-:-:S05]  /*1b500*/  LOP3.LUT R0, R0, 0x3, RZ, 0xc0, !PT ;  /* 0x0000000300007812 */ /* 0x000fca00078ec0ff */
[----:B------:R0:W1:Y:S02]  /*1b510*/  SHFL.IDX PT, R14, R0, RZ, 0x1f ;  /* 0x00001fff000e7589 */ /* 0x00006400000e0000 */
.L_x_4851:
[----:B-1----:R-:W-:-:S13]  /*1b520*/  ISETP.NE.AND P0, PT, R14, RZ, PT ;  /* 0x000000ff0e00720c */ /* 0x002fda0003f05270 */
[----:B------:R-:W-:Y:S05]  /*1b530*/  @P0 BRA `(.L_x_4460) ;  /* 0x0000000000880947 */ /* 0x000fea0003800000 */
[----:B------:R-:W-:-:S03]  /*1b540*/  UMOV UR4, 0xffffffff ;  /* 0xffffffff00047882 */ /* 0x000fc60000000000 */
[----:B------:R-:W-:Y:S05]  /*1b550*/  BRA.DIV UR4, `(.L_x_4708) ;  /* 0x0000004604707947 */ /* 0x000fea000b800000 */
[----:B------:R-:W-:-:S13]  /*1b560*/  ELECT P6, URZ, PT ;  /* 0x00000000003f782f */ /* 0x000fda00038c0000 */
.L_x_4854:
[----:B------:R-:W-:Y:S05]  /*1b570*/  @!P6 BRA `(.L_x_4460) ;  /* 0x000000000078e947 */ /* 0x000fea0003800000 */
[----:B0-----:R-:W4:Y:S02]  /*1b580*/  LDL.LU R0, [R1+0x8] ;  /* 0x0000080001007983 */ /* 0x001f240000300800 */
[----:B----4-:R-:W-:-:S04]  /*1b590*/  LOP3.LUT R0, R0, 0x2, RZ, 0xfc, !PT ;  /* 0x0000000200007812 */ /* 0x010fc800078efcff */
[----:B------:R-:W-:-:S13]  /*1b5a0*/  ISETP.NE.AND P0, PT, R0, 0x3, PT ;  /* 0x000000030000780c */ /* 0x000fda0003f05270 */
[----:B------:R-:W-:Y:S05]  /*1b5b0*/  @!P0 BRA `(.L_x_4709) ;  /* 0x0000000000048947 */ /* 0x000fea0003800000 */
[----:B------:R-:W-:Y:S01]  /*1b5c0*/  BPT.TRAP 0x1 ;  /* 0x000000040000795c */ /* 0x000fe20000300000 */
.L_x_4709:
[C---:B------:R-:W-:Y:S01]  /*1b5d0*/  IMAD R5, R25.reuse, 0x8, R4 ;  /* 0x0000000819057824 */ /* 0x040fe200078e0204 */
[----:B------:R-:W-:Y:S01]  /*1b5e0*/  SHF.L.U32 R0, R28, 0x1f, RZ ;  /* 0x0000001f1c007819 */ /* 0x000fe200000006ff */
[----:B------:R-:W-:-:S03]  /*1b5f0*/  VIADD R25, R25, 0x1 ;  /* 0x0000000119197836 */ /* 0x000fc60000000000 */
[----:B------:R-:W0:Y:S02]  /*1b600*/  SYNCS.PHASECHK.TRANS64.TRYWAIT P1, [R5+URZ+0x38840], R0 ;  /* 0x03884000050075a7 */ /* 0x000e24000802017f */
[----:B------:R-:W-:-:S04]  /*1b610*/  ISETP.NE.AND P2, PT, R25, 0x2, PT ;  /* 0x000000021900780c */ /* 0x000fc80003f45270 */
[----:B------:R-:W-:Y:S01]  /*1b620*/  SEL R3, RZ, 0x1, P2 ;  /* 0x00000001ff037807 */ /* 0x000fe20001000000 */
[----:B0-----:R-:W-:Y:S08]  /*1b630*/  @!P1 BRA `(.L_x_4710) ;  /* 0x0000004400589947 */ /* 0x001ff00003800000 */
.L_x_4855:
[----:B------:R-:W-:Y:S02]  /*1b640*/  SEL R25, R25, RZ, P2 ;  /* 0x000000ff19197207 */ /* 0x000fe40001000000 */
[----:B------:R-:W-:Y:S01]  /*1b650*/  LOP3.LUT R2, R28, R3, RZ, 0x3c, !PT ;  /* 0x000000031c027212 */ /* 0x000fe200078e3cff */
[----:B------:R-:W-:Y:S06]  /*1b660*/  @!P0 BRA `(.L_x_4711) ;  /* 0x0000000000048947 */ /* 0x000fec0003800000 */
[----:B------:R-:W-:Y:S01]  /*1b670*/  BPT.TRAP 0x1 ;  /* 0x000000040000795c */ /* 0x000fe20000300000 */
.L_x_4711:
[----:B------:R-:W-:Y:S01]  /*1b680*/  IMAD R25, R25, 0x8, R4 ;  /* 0x0000000819197824 */ /* 0x000fe200078e0204 */
[----:B------:R-:W-:-:S04]  /*1b690*/  SHF.L.U32 R2, R2, 0x1f, RZ ;  /* 0x0000001f02027819 */ /* 0x000fc800000006ff */
[----:B------:R-:W1:Y:S02]  /*1b6a0*/  SYNCS.PHASECHK.TRANS64.TRYWAIT P1, [R25+URZ+0x38840], R2 ;  /* 0x03884002190075a7 */ /* 0x000e64000802017f */
[----:B-1----:R-:W-:Y:S05]  /*1b6b0*/  @!P1 BRA `(.L_x_4712) ;  /* 0x00000044004c9947 */ /* 0x002fea0003800000 */
.L_x_4856:
[----:B------:R-:W-:Y:S05]  /*1b6c0*/  @!P0 BRA `(.L_x_4713) ;  /* 0x0000000000048947 */ /* 0x000fea0003800000 */
[----:B------:R-:W-:Y:S01]  /*1b6d0*/  BPT.TRAP 0x1 ;  /* 0x000000040000795c */ /* 0x000fe20000300000 */
.L_x_4713:
[----:B------:R-:W4:Y:S02]  /*1b6e0*/  SYNCS.PHASECHK.TRANS64.TRYWAIT P1, [R5+URZ+0x38860], R0 ;  /* 0x03886000050075a7 */ /* 0x000f24000802017f */
[----:B----4-:R-:W-:Y:S05]  /*1b6f0*/  @!P1 BRA `(.L_x_4714) ;  /* 0x0000004400509947 */ /* 0x010fea0003800000 */
.L_x_4857:
[----:B------:R-:W-:Y:S05]  /*1b700*/  @!P0 BRA `(.L_x_4715) ;  /* 0x0000000000048947 */ /* 0x000fea0003800000 */
[----:B------:R-:W-:Y:S01]  /*1b710*/  BPT.TRAP 0x1 ;  /* 0x000000040000795c */ /* 0x000fe20000300000 */
.L_x_4715:
[----:B------:R0:W0:Y:S02]  /*1b720*/  SYNCS.PHASECHK.TRANS64.TRYWAIT P0, [R25+URZ+0x38860], R2 ;  /* 0x03886002190075a7 */ /* 0x000024000800017f */
[----:B0-----:R-:W-:Y:S05]  /*1b730*/  @!P0 NANOSLEEP.SYNCS 0x989680 ;  /* 0x009896800000895d */ /* 0x001fea0003900000 */
[----:B------:R-:W0:Y:S02]  /*1b740*/  @!P0 SYNCS.PHASECHK.TRANS64 P0, [R25+URZ+0x38860], R2 ;  /* 0x03886002190085a7 */ /* 0x000e24000800007f */
[----:B0-----:R-:W-:Y:S05]  /*1b750*/  @!P0 BRA `(.L_x_4715) ;  /* 0xfffffffc00f08947 */ /* 0x001fea000383ffff */
.L_x_4460:
[----:B------:R-:W-:Y:S05]  /*1b760*/  BSYNC B9 ;  /* 0x0000000000097941 */ /* 0x000fea0003800000 */
.L_x_4457:
[----:B------:R-:W-:Y:S05]  /*1b770*/  EXIT ;  /* 0x000000000000794d */ /* 0x000fea0003800000 */
.L_x_4476:
[----:B0-----:R0:W1:Y:S02]  /*1b780*/  SYNCS.PHASECHK.TRANS64.TRYWAIT P5, [R64+URZ+0x38890], R75 ;  /* 0x0388904b400075a7 */ /* 0x00106400080a017f */
[----:B-1----:R-:W-:Y:S05]  /*1b790*/  @!P5 NANOSLEEP.SYNCS 0x989680 ;  /* 0x009896800000d95d */ /* 0x002fea0003900000 */
[----:B------:R-:W1:Y:S02]  /*1b7a0*/  @!P5 SYNCS.PHASECHK.TRANS64 P5, [R64+URZ+0x38890], R75 ;  /* 0x0388904b4000d5a7 */ /* 0x000e6400080a007f */
[----:B-1----:R-:W-:Y:S05]  /*1b7b0*/  @!P5 BRA `(.L_x_4476) ;  /* 0xfffffffc00f0d947 */ /* 0x002fea000383ffff */
[----:B------:R-:W-:Y:S05]  /*1b7c0*/  BRA `(.L_x_4716) ;  /* 0xfffffe7000b07947 */ /* 0x000fea000383ffff */
.L_x_4477:
        /* <DEDUP_REMOVED lines=8> */
.L_x_4718:
[----:B------:R-:W-:Y:S05]  /*1b850*/  BSYNC B1 ;  /* 0x0000000000017941 */ /* 0x000fea0003800000 */
.L_x_4717:
        /* <DEDUP_REMOVED lines=8> */
.L_x_4719:
[----:B------:R-:W-:Y:S05]  /*1b8e0*/  BRA `(.L_x_4720) ;  /* 0xfffffe70007c7947 */ /* 0x000fea000383ffff */
.L_x_4487:
[----:B0-----:R0:W1:Y:S02]  /*1b8f0*/  SYNCS.PHASECHK.TRANS64.TRYWAIT P6, [R64+URZ+0x38890], R75 ;  /* 0x0388904b400075a7 */ /* 0x00106400080c017f */
[----:B-1----:R-:W-:Y:S05]  /*1b900*/  @!P6 NANOSLEEP.SYNCS 0x989680 ;  /* 0x009896800000e95d */ /* 0x002fea0003900000 */
[----:B------:R-:W1:Y:S02]  /*1b910*/  @!P6 SYNCS.PHASECHK.TRANS64 P6, [R64+URZ+0x38890], R75 ;  /* 0x0388904b4000e5a7 */ /* 0x000e6400080c007f */
[----:B-1----:R-:W-:Y:S05]  /*1b920*/  @!P6 BRA `(.L_x_4487) ;  /* 0xfffffffc00f0e947 */ /* 0x002fea000383ffff */
[----:B------:R-:W-:Y:S05]  /*1b930*/  BRA `(.L_x_4721) ;  /* 0xfffffe7c00047947 */ /* 0x000fea000383ffff */
.L_x_4488:
        /* <DEDUP_REMOVED lines=8> */
.L_x_4723:
[----:B------:R-:W-:Y:S05]  /*1b9c0*/  BSYNC B1 ;  /* 0x0000000000017941 */ /* 0x000fea0003800000 */
.L_x_4722:
        /* <DEDUP_REMOVED lines=8> */
.L_x_4724:
[----:B------:R-:W-:Y:S01]  /*1ba50*/  IMAD.MOV.U32 R71, RZ, RZ, R14 ;  /* 0x000000ffff477224 */ /* 0x000fe200078e000e */
[----:B------:R-:W-:Y:S06]  /*1ba60*/  BRA `(.L_x_4725) ;  /* 0xfffffe7800cc7947 */ /* 0x000fec000383ffff */
.L_x_4493:
[----:B-1----:R1:W2:Y:S02]  /*1ba70*/  SYNCS.PHASECHK.TRANS64.TRYWAIT P4, [R64+URZ+0x38890], R75 ;  /* 0x0388904b400075a7 */ /* 0x0022a4000808017f */
[----:B--2---:R-:W-:Y:S05]  /*1ba80*/  @!P4 NANOSLEEP.SYNCS 0x989680 ;  /* 0x009896800000c95d */ /* 0x004fea0003900000 */
[----:B------:R-:W2:Y:S02]  /*1ba90*/  @!P4 SYNCS.PHASECHK.TRANS64 P4, [R64+URZ+0x38890], R75 ;  /* 0x0388904b4000c5a7 */ /* 0x000ea4000808007f */
[----:B--2---:R-:W-:Y:S05]  /*1baa0*/  @!P4 BRA `(.L_x_4493) ;  /* 0xfffffffc00f0c947 */ /* 0x004fea000383ffff */
[----:B------:R-:W-:Y:S05]  /*1bab0*/  BRA `(.L_x_4726) ;  /* 0xfffffe8000cc7947 */ /* 0x000fea000383ffff */
.L_x_4494:
[----:B------:R-:W-:Y:S01]  /*1bac0*/  BSSY B1, `(.L_x_4727) ;  /* 0x0000007000017945 */ /* 0x000fe20003800000 */
[----:B------:R-:W-:Y:S02]  /*1bad0*/  IMAD.MOV.U32 R12, RZ, RZ, RZ ;  /* 0x000000ffff0c7224 */ /* 0x000fe400078e00ff */
[----:B------:R-:W-:Y:S02]  /*1bae0*/  IMAD.MOV.U32 R11, RZ, RZ, 0x1c1f ;  /* 0x00001c1fff0b7424 */ /* 0x000fe400078e00ff */
[----:B------:R-:W-:-:S07]  /*1baf0*/  IMAD.MOV.U32 R15, RZ, RZ, -0x1 ;  /* 0xffffffffff0f7424 */ /* 0x000fce00078e00ff */
[----:B-1----:R-:W-:Y:S05]  /*1bb00*/  WARPSYNC.COLLECTIVE R15, `(.L_x_4728) ;  /* 0x000000000f087348 */ /* 0x002fea0003c00000 */
[----:B------:R0:W2:Y:S02]  /*1bb10*/  SHFL.IDX P6, R14, R13, R12, R11 ;  /* 0x0000000c0d0e7389 */ /* 0x0000a400000c000b */
[----:B012---:R-:W-:Y:S01]  /*1bb20*/  ENDCOLLECTIVE ;  /* 0x000000000000791b */ /* 0x007fe20003800000 */
.L_x_4728:
[----:B------:R-:W-:Y:S05]  /*1bb30*/  BSYNC B1 ;  /* 0x0000000000017941 */ /* 0x000fea0003800000 */
.L_x_4727:
        /* <DEDUP_REMOVED lines=8> */
.L_x_4729:
[----:B------:R-:W-:Y:S05]  /*1bbc0*/  BRA `(.L_x_4730) ;  /* 0xfffffe8000f47947 */ /* 0x000fea000383ffff */
.L_x_4498:
[----:B-1----:R1:W3:Y:S02]  /*1bbd0*/  SYNCS.PHASECHK.TRANS64.TRYWAIT P3, [R64+URZ+0x388b0], R75 ;  /* 0x0388b04b400075a7 */ /* 0x0022e4000806017f */
[----:B---3--:R-:W-:Y:S05]  /*1bbe0*/  @!P3 NANOSLEEP.SYNCS 0x989680 ;  /* 0x009896800000b95d */ /* 0x008fea0003900000 */
[----:B------:R-:W3:Y:S02]  /*1bbf0*/  @!P3 SYNCS.PHASECHK.TRANS64 P3, [R64+URZ+0x388b0], R75 ;  /* 0x0388b04b4000b5a7 */ /* 0x000ee4000806007f */
[----:B---3--:R-:W-:Y:S05]  /*1bc00*/  @!P3 BRA `(.L_x_4498) ;  /* 0xfffffffc00f0b947 */ /* 0x008fea000383ffff */
[----:B------:R-:W-:Y:S05]  /*1bc10*/  BRA `(.L_x_4731) ;  /* 0xfffffe8400807947 */ /* 0x000fea000383ffff */
.L_x_4523:
        /* <DEDUP_REMOVED lines=8> */
.L_x_4733:
[----:B------:R-:W-:Y:S05]  /*1bca0*/  BSYNC B1 ;  /* 0x0000000000017941 */ /* 0x000fea0003800000 */
.L_x_4732:
        /* <DEDUP_REMOVED lines=8> */
.L_x_4734:
[----:B------:R-:W-:Y:S02]  /*1bd30*/  IMAD.MOV.U32 R13, RZ, RZ, R29 ;  /* 0x000000ffff0d7224 */ /* 0x000fe400078e001d */
[----:B------:R-:W-:-:S07]  /*1bd40*/  IMAD.MOV.U32 R0, RZ, RZ, R14 ;  /* 0x000000ffff007224 */ /* 0x000fce00078e000e */
[----:B------:R-:W-:Y:S05]  /*1bd50*/  WARPSYNC.COLLECTIVE R15, `(.L_x_4735) ;  /* 0x000000000f087348 */ /* 0x000fea0003c00000 */
[----:B------:R0:W1:Y:S02]  /*1bd60*/  SHFL.IDX P6, R14, R13, R12, R11 ;  /* 0x0000000c0d0e7389 */ /* 0x00006400000c000b */
[----:B01----:R-:W-:Y:S01]  /*1bd70*/  ENDCOLLECTIVE ;  /* 0x000000000000791b */ /* 0x003fe20003800000 */
.L_x_4735:
[----:B------:R-:W-:Y:S02]  /*1bd80*/  IMAD.MOV.U32 R13, RZ, RZ, R28 ;  /* 0x000000ffff0d7224 */ /* 0x000fe400078e001c */
[----:B------:R-:W-:-:S07]  /*1bd90*/  IMAD.MOV.U32 R5, RZ, RZ, R14 ;  /* 0x000000ffff057224 */ /* 0x000fce00078e000e */
[----:B------:R-:W-:Y:S05]  /*1bda0*/  WARPSYNC.COLLECTIVE R15, `(.L_x_4736) ;  /* 0x000000000f087348 */ /* 0x000fea0003c00000 */
[----:B------:R0:W1:Y:S02]  /*1bdb0*/  SHFL.IDX P6, R14, R13, R12, R11 ;  /* 0x0000000c0d0e7389 */ /* 0x00006400000c000b */
[----:B01----:R-:W-:Y:S01]  /*1bdc0*/  ENDCOLLECTIVE ;  /* 0x000000000000791b */ /* 0x003fe20003800000 */
.L_x_4736:
[----:B------:R-:W-:Y:S05]  /*1bdd0*/  BRA `(.L_x_4737) ;  /* 0xfffffeb000a07947 */ /* 0x000fea000383ffff */
.L_x_4527:
[----:B0-----:R0:W1:Y:S02]  /*1bde0*/  SYNCS.PHASECHK.TRANS64.TRYWAIT P0, [R2+URZ+0x38800], R31 ;  /* 0x0388001f020075a7 */ /* 0x001064000800017f */
[----:B-1----:R-:W-:Y:S05]  /*1bdf0*/  @!P0 NANOSLEEP.SYNCS 0x989680 ;  /* 0x009896800000895d */ /* 0x002fea0003900000 */
[----:B------:R-:W1:Y:S02]  /*1be00*/  @!P0 SYNCS.PHASECHK.TRANS64 P0, [R2+URZ+0x38800], R31 ;  /* 0x0388001f020085a7 */ /* 0x000e64000800007f */
[----:B-1----:R-:W-:Y:S05]  /*1be10*/  @!P0 BRA `(.L_x_4527) ;  /* 0xfffffffc00f08947 */ /* 0x002fea000383ffff */
[----:B------:R-:W-:Y:S05]  /*1be20*/  BRA `(.L_x_4738) ;  /* 0xfffffeb400ac7947 */ /* 0x000fea000383ffff */
.L_x_4535:
        /* <DEDUP_REMOVED lines=8> */
.L_x_4740:
[----:B------:R-:W-:Y:S05]  /*1beb0*/  BSYNC B1 ;  /* 0x0000000000017941 */ /* 0x000fea0003800000 */
.L_x_4739:
        /* <DEDUP_REMOVED lines=8> */
.L_x_4741:
[----:B------:R-:W-:Y:S02]  /*1bf40*/  IMAD.MOV.U32 R13, RZ, RZ, R29 ;  /* 0x000000ffff0d7224 */ /* 0x000fe400078e001d */
[----:B------:R-:W-:-:S07]  /*1bf50*/  IMAD.MOV.U32 R3, RZ, RZ, R14 ;  /* 0x000000ffff037224 */ /* 0x000fce00078e000e */
[----:B------:R-:W-:Y:S05]  /*1bf60*/  WARPSYNC.COLLECTIVE R15, `(.L_x_4742) ;  /* 0x000000000f087348 */ /* 0x000fea0003c00000 */
[----:B------:R0:W1:Y:S02]  /*1bf70*/  SHFL.IDX P6, R14, R13, R12, R11 ;  /* 0x0000000c0d0e7389 */ /* 0x00006400000c000b */
[----:B01----:R-:W-:Y:S01]  /*1bf80*/  ENDCOLLECTIVE ;  /* 0x000000000000791b */ /* 0x003fe20003800000 */
.L_x_4742:
[----:B------:R-:W-:Y:S02]  /*1bf90*/  IMAD.MOV.U32 R13, RZ, RZ, R28 ;  /* 0x000000ffff0d7224 */ /* 0x000fe400078e001c */
[----:B------:R-:W-:-:S07]  /*1bfa0*/  IMAD.MOV.U32 R20, RZ, RZ, R14 ;  /* 0x000000ffff147224 */ /* 0x000fce00078e000e */
[----:B------:R-:W-:Y:S05]  /*1bfb0*/  WARPSYNC.COLLECTIVE R15, `(.L_x_4743) ;  /* 0x000000000f087348 */ /* 0x000fea0003c00000 */
[----:B------:R0:W1:Y:S02]  /*1bfc0*/  SHFL.IDX P6, R14, R13, R12, R11 ;  /* 0x0000000c0d0e7389 */ /* 0x00006400000c000b */
[----:B01----:R-:W-:Y:S01]  /*1bfd0*/  ENDCOLLECTIVE ;  /* 0x000000000000791b */ /* 0x003fe20003800000 */
.L_x_4743:
[----:B------:R-:W-:Y:S05]  /*1bfe0*/  BRA `(.L_x_4744) ;  /* 0xfffffec0001c7947 */ /* 0x000fea000383ffff */
.L_x_4539:
[----:B0-----:R0:W1:Y:S02]  /*1bff0*/  SYNCS.PHASECHK.TRANS64.TRYWAIT P1, [R2+URZ+0x38800], R29 ;  /* 0x0388001d020075a7 */ /* 0x001064000802017f */
[----:B-1----:R-:W-:Y:S05]  /*1c000*/  @!P1 NANOSLEEP.SYNCS 0x989680 ;  /* 0x009896800000995d */ /* 0x002fea0003900000 */
[----:B------:R-:W1:Y:S02]  /*1c010*/  @!P1 SYNCS.PHASECHK.TRANS64 P1, [R2+URZ+0x38800], R29 ;  /* 0x0388001d020095a7 */ /* 0x000e64000802007f */
[----:B-1----:R-:W-:Y:S05]  /*1c020*/  @!P1 BRA `(.L_x_4539) ;  /* 0xfffffffc00f09947 */ /* 0x002fea000383ffff */
[----:B------:R-:W-:Y:S05]  /*1c030*/  BRA `(.L_x_4745) ;  /* 0xfffffec000fc7947 */ /* 0x000fea000383ffff */
.L_x_4545:
[----:B0-----:R0:W2:Y:S02]  /*1c040*/  SYNCS.PHASECHK.TRANS64.TRYWAIT P1, [R11+URZ+0x38830], R10 ;  /* 0x0388300a0b0075a7 */ /* 0x0010a4000802017f */
[----:B--2---:R-:W-:Y:S05]  /*1c050*/  @!P1 NANOSLEEP.SYNCS 0x989680 ;  /* 0x009896800000995d */ /* 0x004fea0003900000 */
[----:B------:R-:W2:Y:S02]  /*1c060*/  @!P1 SYNCS.PHASECHK.TRANS64 P1, [R11+URZ+0x38830], R10 ;  /* 0x0388300a0b0095a7 */ /* 0x000ea4000802007f */
[----:B--2---:R-:W-:Y:S05]  /*1c070*/  @!P1 BRA `(.L_x_4545) ;  /* 0xfffffffc00f09947 */ /* 0x004fea000383ffff */
[----:B------:R-:W-:Y:S05]  /*1c080*/  BRA `(.L_x_4544) ;  /* 0xfffffed000307947 */ /* 0x000fea000383ffff */
.L_x_4547:
[----:B--2---:R2:W3:Y:S02]  /*1c090*/  SYNCS.PHASECHK.TRANS64.TRYWAIT P1, [R2+URZ+0x38810], R21 ;  /* 0x03881015020075a7 */ /* 0x0044e4000802017f */
[----:B---3--:R-:W-:Y:S05]  /*1c0a0*/  @!P1 NANOSLEEP.SYNCS 0x989680 ;  /* 0x009896800000995d */ /* 0x008fea0003900000 */
[----:B------:R-:W3:Y:S02]  /*1c0b0*/  @!P1 SYNCS.PHASECHK.TRANS64 P1, [R2+URZ+0x38810], R21 ;  /* 0x03881015020095a7 */ /* 0x000ee4000802007f */
[----:B---3--:R-:W-:Y:S05]  /*1c0c0*/  @!P1 BRA `(.L_x_4547) ;  /* 0xfffffffc00f09947 */ /* 0x008fea000383ffff */
[----:B------:R-:W-:Y:S05]  /*1c0d0*/  BRA `(.L_x_4746) ;  /* 0xfffffed000e07947 */ /* 0x000fea000383ffff */
.L_x_4551:
[----:B----4-:R4:W0:Y:S02]  /*1c0e0*/  SYNCS.PHASECHK.TRANS64.TRYWAIT P1, [R11+URZ+0x38850], R10 ;  /* 0x0388500a0b0075a7 */ /* 0x010824000802017f */
[----:B0-----:R-:W-:Y:S05]  /*1c0f0*/  @!P1 NANOSLEEP.SYNCS 0x989680 ;  /* 0x009896800000995d */ /* 0x001fea0003900000 */
[----:B------:R-:W0:Y:S02]  /*1c100*/  @!P1 SYNCS.PHASECHK.TRANS64 P1, [R11+URZ+0x38850], R10 ;  /* 0x0388500a0b0095a7 */ /* 0x000e24000802007f */
[----:B0-----:R-:W-:Y:S05]  /*1c110*/  @!P1 BRA `(.L_x_4551) ;  /* 0xfffffffc00f09947 */ /* 0x001fea000383ffff */
[----:B------:R-:W-:Y:S05]  /*1c120*/  BRA `(.L_x_4550) ;  /* 0xfffffed4000c7947 */ /* 0x000fea000383ffff */
.L_x_4560:
[----:B-1----:R1:W2:Y:S02]  /*1c130*/  SYNCS.PHASECHK.TRANS64.TRYWAIT P2, [R12+URZ+0x38830], R21 ;  /* 0x038830150c0075a7 */ /* 0x0022a4000804017f */
[----:B--2---:R-:W-:Y:S05]  /*1c140*/  @!P2 NANOSLEEP.SYNCS 0x989680 ;  /* 0x009896800000a95d */ /* 0x004fea0003900000 */
[----:B------:R-:W2:Y:S02]  /*1c150*/  @!P2 SYNCS.PHASECHK.TRANS64 P2, [R12+URZ+0x38830], R21 ;  /* 0x038830150c00a5a7 */ /* 0x000ea4000804007f */
[----:B--2---:R-:W-:Y:S05]  /*1c160*/  @!P2 BRA `(.L_x_4560) ;  /* 0xfffffffc00f0a947 */ /* 0x004fea000383ffff */
[----:B------:R-:W-:Y:S05]  /*1c170*/  BRA `(.L_x_4559) ;  /* 0xffffff0000c07947 */ /* 0x000fea000383ffff */
.L_x_4565:
[----:B---3--:R3:W4:Y:S02]  /*1c180*/  SYNCS.PHASECHK.TRANS64.TRYWAIT P2, [R12+URZ+0x38850], R21 ;  /* 0x038850150c0075a7 */ /* 0x008724000804017f */
[----:B----4-:R-:W-:Y:S05]  /*1c190*/  @!P2 NANOSLEEP.SYNCS 0x989680 ;  /* 0x009896800000a95d */ /* 0x010fea0003900000 */
[----:B------:R-:W4:Y:S02]  /*1c1a0*/  @!P2 SYNCS.PHASECHK.TRANS64 P2, [R12+URZ+0x38850], R21 ;  /* 0x038850150c00a5a7 */ /* 0x000f24000804007f */
[----:B----4-:R-:W-:Y:S05]  /*1c1b0*/  @!P2 BRA `(.L_x_4565) ;  /* 0xfffffffc00f0a947 */ /* 0x010fea000383ffff */
[----:B------:R-:W-:Y:S05]  /*1c1c0*/  BRA `(.L_x_4564) ;  /* 0xffffff0400647947 */ /* 0x000fea000383ffff */
.L_x_4597:
[----:B0-----:R-:W0:Y:S01]  /*1c1d0*/  S2R R8, SR_TID.X ;  /* 0x0000000000087919 */ /* 0x001e220000002100 */
[----:B------:R-:W-:Y:S01]  /*1c1e0*/  BSSY B1, `(.L_x_4747) ;  /* 0x000000a000017945 */ /* 0x000fe20003800000 */
[----:B------:R-:W-:Y:S02]  /*1c1f0*/  IMAD.MOV.U32 R12, RZ, RZ, RZ ;  /* 0x000000ffff0c7224 */ /* 0x000fe400078e00ff */
        /* <DEDUP_REMOVED lines=8> */
.L_x_4748:
[----:B------:R-:W-:Y:S05]  /*1c280*/  BSYNC B1 ;  /* 0x0000000000017941 */ /* 0x000fea0003800000 */
.L_x_4747:
[----:B------:R-:W-:Y:S05]  /*1c290*/  BRA `(.L_x_4749) ;  /* 0xffffff8400c07947 */ /* 0x000fea000383ffff */
.L_x_4599:
[----:B------:R-:W-:Y:S01]  /*1c2a0*/  BSSY B1, `(.L_x_4750) ;  /* 0x0000006000017945 */ /* 0x000fe20003800000 */
[----:B------:R-:W-:-:S07]  /*1c2b0*/  IMAD.MOV.U32 R15, RZ, RZ, -0x1 ;  /* 0xffffffffff0f7424 */ /* 0x000fce00078e00ff */
[----:B01----:R-:W-:Y:S05]  /*1c2c0*/  WARPSYNC.COLLECTIVE R15, `(.L_x_4751) ;  /* 0x000000000f0c7348 */ /* 0x003fea0003c00000 */
[----:B------:R-:W-:Y:S02]  /*1c2d0*/  ELECT P6, UR62, PT ;  /* 0x00000000003e782f */ /* 0x000fe400038c0000 */
[----:B------:R-:W-:Y:S01]  /*1c2e0*/  MOV R14, UR62 ;  /* 0x0000003e000e7c02 */ /* 0x000fe20008000f00 */
[----:B01----:R-:W-:Y:S10]  /*1c2f0*/  ENDCOLLECTIVE ;  /* 0x000000000000791b */ /* 0x003ff40003800000 */
.L_x_4751:
[----:B------:R-:W-:Y:S05]  /*1c300*/  BSYNC B1 ;  /* 0x0000000000017941 */ /* 0x000fea0003800000 */
.L_x_4750:
[----:B------:R-:W-:Y:S05]  /*1c310*/  BRA `(.L_x_4598) ;  /* 0xffffff8400b87947 */ /* 0x000fea000383ffff */
.L_x_4601:
[----:B-1----:R1:W2:Y:S02]  /*1c320*/  SYNCS.PHASECHK.TRANS64.TRYWAIT P0, [R23+URZ+0x38820], R3 ;  /* 0x03882003170075a7 */ /* 0x0022a4000800017f */
[----:B--2---:R-:W-:Y:S05]  /*1c330*/  @!P0 NANOSLEEP.SYNCS 0x989680 ;  /* 0x009896800000895d */ /* 0x004fea0003900000 */
[----:B------:R-:W2:Y:S02]  /*1c340*/  @!P0 SYNCS.PHASECHK.TRANS64 P0, [R23+URZ+0x38820], R3 ;  /* 0x03882003170085a7 */ /* 0x000ea4000800007f */
[----:B--2---:R-:W-:Y:S05]  /*1c350*/  @!P0 BRA `(.L_x_4601) ;  /* 0xfffffffc00f08947 */ /* 0x004fea000383ffff */
[----:B------:R-:W-:Y:S05]  /*1c360*/  BRA `(.L_x_4752) ;  /* 0xffffff8400c87947 */ /* 0x000fea000383ffff */
.L_x_4605:
[----:B-1----:R1:W2:Y:S02]  /*1c370*/  SYNCS.PHASECHK.TRANS64.TRYWAIT P0, [R3+URZ+0x388a0], R6 ;  /* 0x0388a006030075a7 */ /* 0x0022a4000800017f */
[----:B--2---:R-:W-:Y:S05]  /*1c380*/  @!P0 NANOSLEEP.SYNCS 0x989680 ;  /* 0x009896800000895d */ /* 0x004fea0003900000 */
[----:B------:R-:W2:Y:S02]  /*1c390*/  @!P0 SYNCS.PHASECHK.TRANS64 P0, [R3+URZ+0x388a0], R6 ;  /* 0x0388a006030085a7 */ /* 0x000ea4000800007f */
[----:B--2---:R-:W-:Y:S05]  /*1c3a0*/  @!P0 BRA `(.L_x_4605) ;  /* 0xfffffffc00f08947 */ /* 0x004fea000383ffff */
[----:B------:R-:W-:Y:S05]  /*1c3b0*/  BRA `(.L_x_4753) ;  /* 0xffffff8400e07947 */ /* 0x000fea000383ffff */
.L_x_4610:
[----:B0-----:R0:W2:Y:S02]  /*1c3c0*/  SYNCS.PHASECHK.TRANS64.TRYWAIT P0, [R3+URZ+0x388c0], R6 ;  /* 0x0388c006030075a7 */ /* 0x0010a4000800017f */
[----:B--2---:R-:W-:Y:S05]  /*1c3d0*/  @!P0 NANOSLEEP.SYNCS 0x989680 ;  /* 0x009896800000895d */ /* 0x004fea0003900000 */
[----:B------:R-:W2:Y:S02]  /*1c3e0*/  @!P0 SYNCS.PHASECHK.TRANS64 P0, [R3+URZ+0x388c0], R6 ;  /* 0x0388c006030085a7 */ /* 0x000ea4000800007f */
[----:B--2---:R-:W-:Y:S05]  /*1c3f0*/  @!P0 BRA `(.L_x_4610) ;  /* 0xfffffffc00f08947 */ /* 0x004fea000383ffff */
[----:B------:R-:W-:Y:S05]  /*1c400*/  BRA `(.L_x_4754) ;  /* 0xffffff88005c7947 */ /* 0x000fea000383ffff */
.L_x_4624:
[----:B-1----:R1:W2:Y:S02]  /*1c410*/  SYNCS.PHASECHK.TRANS64.TRYWAIT P1, [R6+URZ+0x388a0], R2 ;  /* 0x0388a002060075a7 */ /* 0x0022a4000802017f */
[----:B--2---:R-:W-:Y:S05]  /*1c420*/  @!P1 NANOSLEEP.SYNCS 0x989680 ;  /* 0x009896800000995d */ /* 0x004fea0003900000 */
[----:B------:R-:W2:Y:S02]  /*1c430*/  @!P1 SYNCS.PHASECHK.TRANS64 P1, [R6+URZ+0x388a0], R2 ;  /* 0x0388a002060095a7 */ /* 0x000ea4000802007f */
[----:B--2---:R-:W-:Y:S05]  /*1c440*/  @!P1 BRA `(.L_x_4624) ;  /* 0xfffffffc00f09947 */ /* 0x004fea000383ffff */
[----:B------:R-:W-:Y:S05]  /*1c450*/  BRA `(.L_x_4755) ;  /* 0xffffff9000c07947 */ /* 0x000fea000383ffff */
.L_x_4629:
[----:B0-----:R0:W2:Y:S02]  /*1c460*/  SYNCS.PHASECHK.TRANS64.TRYWAIT P1, [R6+URZ+0x388c0], R2 ;  /* 0x0388c002060075a7 */ /* 0x0010a4000802017f */
[----:B--2---:R-:W-:Y:S05]  /*1c470*/  @!P1 NANOSLEEP.SYNCS 0x989680 ;  /* 0x009896800000995d */ /* 0x004fea0003900000 */
[----:B------:R-:W2:Y:S02]  /*1c480*/  @!P1 SYNCS.PHASECHK.TRANS64 P1, [R6+URZ+0x388c0], R2 ;  /* 0x0388c002060095a7 */ /* 0x000ea4000802007f */
[----:B--2---:R-:W-:Y:S05]  /*1c490*/  @!P1 BRA `(.L_x_4629) ;  /* 0xfffffffc00f09947 */ /* 0x004fea000383ffff */
[----:B------:R-:W-:Y:S05]  /*1c4a0*/  BRA `(.L_x_4756) ;  /* 0xffffff9400387947 */ /* 0x000fea000383ffff */
.L_x_4649:
        /* <DEDUP_REMOVED lines=8> */
[----:B------:R-:W-:Y:S05]  /*1c530*/  WARPSYNC.COLLECTIVE R15, `(.L_x_4758) ;  /* 0x000000000f087348 */ /* 0x000fea0003c00000 */
[----:B------:R0:W1:Y:S02]  /*1c540*/  SHFL.IDX P6, R14, R13, R12, R11 ;  /* 0x0000000c0d0e7389 */ /* 0x00006400000c000b */
[----:B01----:R-:W-:Y:S01]  /*1c550*/  ENDCOLLECTIVE ;  /* 0x000000000000791b */ /* 0x003fe20003800000 */
.L_x_4758:
[----:B------:R-:W-:Y:S05]  /*1c560*/  BSYNC B0 ;  /* 0x0000000000007941 */ /* 0x000fea0003800000 */
.L_x_4757:
[----:B------:R-:W-:Y:S05]  /*1c570*/  BRA `(.L_x_4759) ;  /* 0xffffffa800307947 */ /* 0x000fea000383ffff */
.L_x_4652:
[----:B0-----:R0:W1:Y:S02]  /*1c580*/  SYNCS.PHASECHK.TRANS64.TRYWAIT P0, [R27+URZ+0x38840], R0 ;  /* 0x038840001b0075a7 */ /* 0x001064000800017f */
[----:B-1----:R-:W-:Y:S05]  /*1c590*/  @!P0 NANOSLEEP.SYNCS 0x989680 ;  /* 0x009896800000895d */ /* 0x002fea0003900000 */
[----:B------:R-:W1:Y:S02]  /*1c5a0*/  @!P0 SYNCS.PHASECHK.TRANS64 P0, [R27+URZ+0x38840], R0 ;  /* 0x038840001b0085a7 */ /* 0x000e64000800007f */
[----:B-1----:R-:W-:Y:S05]  /*1c5b0*/  @!P0 BRA `(.L_x_4652) ;  /* 0xfffffffc00f08947 */ /* 0x002fea000383ffff */
[----:B------:R-:W-:Y:S05]  /*1c5c0*/  BRA `(.L_x_4760) ;  /* 0xffffffa8005c7947 */ /* 0x000fea000383ffff */
.L_x_4653:
        /* <DEDUP_REMOVED lines=8> */
.L_x_4762:
[----:B------:R-:W-:Y:S05]  /*1c650*/  BSYNC B0 ;  /* 0x0000000000007941 */ /* 0x000fea0003800000 */
.L_x_4761:
        /* <DEDUP_REMOVED lines=9> */
.L_x_4763:
[----:B------:R-:W-:Y:S02]  /*1c6f0*/  IMAD.MOV.U32 R13, RZ, RZ, R4 ;  /* 0x000000ffff0d7224 */ /* 0x000fe400078e0004 */
[----:B------:R-:W-:Y:S02]  /*1c700*/  IMAD.MOV.U32 R12, RZ, RZ, 0x1 ;  /* 0x00000001ff0c7424 */ /* 0x000fe400078e00ff */
[----:B------:R-:W-:-:S07]  /*1c710*/  IMAD.MOV.U32 R3, RZ, RZ, R14 ;  /* 0x000000ffff037224 */ /* 0x000fce00078e000e */
[----:B------:R-:W-:Y:S05]  /*1c720*/  WARPSYNC.COLLECTIVE R15, `(.L_x_4764) ;  /* 0x000000000f087348 */ /* 0x000fea0003c00000 */
[----:B------:R0:W1:Y:S02]  /*1c730*/  SHFL.IDX P6, R14, R13, R12, R11 ;  /* 0x0000000c0d0e7389 */ /* 0x00006400000c000b */
[----:B01----:R-:W-:Y:S01]  /*1c740*/  ENDCOLLECTIVE ;  /* 0x000000000000791b */ /* 0x003fe20003800000 */
.L_x_4764:
        /* <DEDUP_REMOVED lines=15> */
.L_x_4765:
[----:B------:R-:W-:Y:S02]  /*1c840*/  @P0 IMAD R6, R5, 0x2, R23 ;  /* 0x0000000205060824 */ /* 0x000fe400078e0217 */
[----:B------:R-:W-:Y:S02]  /*1c850*/  IMAD.MOV.U32 R13, RZ, RZ, R4 ;  /* 0x000000ffff0d7224 */ /* 0x000fe400078e0004 */
[----:B------:R-:W-:Y:S02]  /*1c860*/  IMAD.MOV.U32 R12, RZ, RZ, 0x2 ;  /* 0x00000002ff0c7424 */ /* 0x000fe400078e00ff */
[----:B------:R-:W-:-:S07]  /*1c870*/  IMAD.MOV.U32 R3, RZ, RZ, R14 ;  /* 0x000000ffff037224 */ /* 0x000fce00078e000e */
[----:B------:R-:W-:Y:S05]  /*1c880*/  WARPSYNC.COLLECTIVE R15, `(.L_x_4766) ;  /* 0x000000000f087348 */ /* 0x000fea0003c00000 */
[----:B------:R0:W1:Y:S02]  /*1c890*/  SHFL.IDX P6, R14, R13, R12, R11 ;  /* 0x0000000c0d0e7389 */ /* 0x00006400000c000b */
[----:B01----:R-:W-:Y:S01]  /*1c8a0*/  ENDCOLLECTIVE ;  /* 0x000000000000791b */ /* 0x003fe20003800000 */
.L_x_4766:
        /* <DEDUP_REMOVED lines=15> */
.L_x_4767:
[----:B------:R-:W-:Y:S02]  /*1c9a0*/  @P0 IMAD R6, R5, 0x2, R23 ;  /* 0x0000000205060824 */ /* 0x000fe400078e0217 */
[----:B------:R-:W-:Y:S02]  /*1c9b0*/  IMAD.MOV.U32 R13, RZ, RZ, R4 ;  /* 0x000000ffff0d7224 */ /* 0x000fe400078e0004 */
[----:B------:R-:W-:Y:S02]  /*1c9c0*/  IMAD.MOV.U32 R12, RZ, RZ, 0x3 ;  /* 0x00000003ff0c7424 */ /* 0x000fe400078e00ff */
[----:B------:R-:W-:-:S07]  /*1c9d0*/  IMAD.MOV.U32 R3, RZ, RZ, R14 ;  /* 0x000000ffff037224 */ /* 0x000fce00078e000e */
[----:B------:R-:W-:Y:S05]  /*1c9e0*/  WARPSYNC.COLLECTIVE R15, `(.L_x_4768) ;  /* 0x000000000f087348 */ /* 0x000fea0003c00000 */
[----:B------:R0:W1:Y:S02]  /*1c9f0*/  SHFL.IDX P6, R14, R13, R12, R11 ;  /* 0x0000000c0d0e7389 */ /* 0x00006400000c000b */
[----:B01----:R-:W-:Y:S01]  /*1ca00*/  ENDCOLLECTIVE ;  /* 0x000000000000791b */ /* 0x003fe20003800000 */
.L_x_4768:
        /* <DEDUP_REMOVED lines=10> */
.L_x_4769:
[----:B------:R-:W-:Y:S01]  /*1cab0*/  @!PT LDS RZ, [RZ] ;  /* 0x00000000fffff984 */ /* 0x000fe20000000800 */
[----:B------:R-:W-:Y:S01]  /*1cac0*/  @!PT LDS RZ, [RZ] ;  /* 0x00000000fffff984 */ /* 0x000fe20000000800 */
[----:B------:R-:W-:Y:S01]  /*1cad0*/  @!PT LDS RZ, [RZ] ;  /* 0x00000000fffff984 */ /* 0x000fe20000000800 */
[----:B------:R1:W-:Y:S01]  /*1cae0*/  @P0 LDGSTS.E.BYPASS.LTC128B.128 [R6+0x23400], desc[UR40][R2.64], !P2 ;  /* 0x2340000002060fae */ /* 0x0003e2000d101d68 */
[----:B------:R-:W-:Y:S01]  /*1caf0*/  IMAD.MOV.U32 R0, RZ, RZ, R14 ;  /* 0x000000ffff007224 */ /* 0x000fe200078e000e */
[----:B------:R-:W-:Y:S06]  /*1cb00*/  BRA `(.L_x_4770) ;  /* 0xffffffa800247947 */ /* 0x000fec000383ffff */
.L_x_4658:
        /* <DEDUP_REMOVED lines=9> */
.L_x_4771:
[C---:B------:R-:W-:Y:S01]  /*1cba0*/  VIADD R10, R17.reuse, 0x10 ;  /* 0x00000010110a7836 */ /* 0x040fe20000000000 */
[C---:B------:R-:W-:Y:S01]  /*1cbb0*/  ISETP.GE.AND P0, PT, R17.reuse, R2, PT ;  /* 0x000000021100720c */ /* 0x040fe20003f06270 */
[----:B------:R-:W-:-:S03]  /*1cbc0*/  VIADD R8, R17, 0x20 ;  /* 0x0000002011087836 */ /* 0x000fc60000000000 */
[----:B------:R0:W-:Y:S04]  /*1cbd0*/  STL [R1+0x20], R10 ;  /* 0x0000200a01007387 */ /* 0x0001e80000100800 */
[----:B------:R0:W-:Y:S01]  /*1cbe0*/  STL [R1+0x24], R8 ;  /* 0x0000240801007387 */ /* 0x0001e20000100800 */
[----:B------:R-:W-:Y:S02]  /*1cbf0*/  IMAD.MOV.U32 R13, RZ, RZ, R0 ;  /* 0x000000ffff0d7224 */ /* 0x000fe400078e0000 */
[----:B------:R-:W-:-:S07]  /*1cc00*/  IMAD.MOV.U32 R5, RZ, RZ, R14 ;  /* 0x000000ffff057224 */ /* 0x000fce00078e000e */
[----:B0-----:R-:W-:Y:S05]  /*1cc10*/  WARPSYNC.COLLECTIVE R15, `(.L_x_4772) ;  /* 0x000000000f087348 */ /* 0x001fea0003c00000 */
[----:B------:R1:W2:Y:S02]  /*1cc20*/  SHFL.IDX P6, R14, R13, R12, R11 ;  /* 0x0000000c0d0e7389 */ /* 0x0002a400000c000b */
[----:B012---:R-:W-:Y:S01]  /*1cc30*/  ENDCOLLECTIVE ;  /* 0x000000000000791b */ /* 0x007fe20003800000 */
.L_x_4772:
[----:B------:R-:W-:Y:S02]  /*1cc40*/  IMAD.MOV.U32 R13, RZ, RZ, R3 ;  /* 0x000000ffff0d7224 */ /* 0x000fe400078e0003 */
[----:B------:R-:W-:Y:S02]  /*1cc50*/  IMAD.MOV.U32 R12, RZ, RZ, 0x1 ;  /* 0x00000001ff0c7424 */ /* 0x000fe400078e00ff */
[----:B------:R-:W-:-:S07]  /*1cc60*/  IMAD.MOV.U32 R4, RZ, RZ, R14 ;  /* 0x000000ffff047224 */ /* 0x000fce00078e000e */
[----:B------:R-:W-:Y:S05]  /*1cc70*/  WARPSYNC.COLLECTIVE R15, `(.L_x_4773) ;  /* 0x000000000f087348 */ /* 0x000fea0003c00000 */
[----:B------:R0:W1:Y:S02]  /*1cc80*/  SHFL.IDX P6, R14, R13, R12, R11 ;  /* 0x0000000c0d0e7389 */ /* 0x00006400000c000b */
[----:B01----:R-:W-:Y:S01]  /*1cc90*/  ENDCOLLECTIVE ;  /* 0x000000000000791b */ /* 0x003fe20003800000 */
.L_x_4773:
[----:B------:R-:W-:-:S05]  /*1cca0*/  @!P0 LEA R4, P2, R7, R4, 0x1 ;  /* 0x0000000407048211 */ /* 0x000fca00078408ff */
[----:B------:R-:W-:-:S05]  /*1ccb0*/  @!P0 IMAD.X R5, RZ, RZ, R5, P2 ;  /* 0x000000ffff058224 */ /* 0x000fca00010e0605 */
[----:B------:R-:W-:Y:S01]  /*1ccc0*/  @!PT LDS RZ, [RZ] ;  /* 0x00000000fffff984 */ /* 0x000fe20000000800 */
[----:B------:R-:W-:Y:S01]  /*1ccd0*/  @!PT LDS RZ, [RZ] ;  /* 0x00000000fffff984 */ /* 0x000fe20000000800 */
[----:B------:R-:W-:Y:S01]  /*1cce0*/  @!PT LDS RZ, [RZ] ;  /* 0x00000000fffff984 */ /* 0x000fe20000000800 */
[----:B------:R0:W-:Y:S01]  /*1ccf0*/  @!P0 LDGSTS.E.BYPASS.LTC128B.128 [R26+0x20400], desc[UR40][R4.64], !P1 ;  /* 0x20400000041a8fae */ /* 0x0001e2000c901d68 */
[----:B------:R-:W-:Y:S01]  /*1cd00*/  IMAD.MOV.U32 R13, RZ, RZ, R0 ;  /* 0x000000ffff0d7224 */ /* 0x000fe200078e0000 */
[----:B------:R-:W-:Y:S01]  /*1cd10*/  ISETP.GE.AND P0, PT, R10, R2, PT ;  /* 0x000000020a00720c */ /* 0x000fe20003f06270 */
[----:B0-----:R-:W-:-:S12]  /*1cd20*/  IMAD.MOV.U32 R4, RZ, RZ, R14 ;  /* 0x000000ffff047224 */ /* 0x001fd800078e000e */
[----:B------:R-:W-:Y:S05]  /*1cd30*/  WARPSYNC.COLLECTIVE R15, `(.L_x_4774) ;  /* 0x000000000f087348 */ /* 0x000fea0003c00000 */
[----:B------:R0:W1:Y:S02]  /*1cd40*/  SHFL.IDX P6, R14, R13, R12, R11 ;  /* 0x0000000c0d0e7389 */ /* 0x00006400000c000b */
[----:B01----:R-:W-:Y:S01]  /*1cd50*/  ENDCOLLECTIVE ;  /* 0x000000000000791b */ /* 0x003fe20003800000 */
.L_x_4774:
[----:B------:R-:W-:Y:S02]  /*1cd60*/  IMAD.MOV.U32 R13, RZ, RZ, R3 ;  /* 0x000000ffff0d7224 */ /* 0x000fe400078e0003 */
[----:B------:R-:W-:Y:S02]  /*1cd70*/  IMAD.MOV.U32 R12, RZ, RZ, 0x2 ;  /* 0x00000002ff0c7424 */ /* 0x000fe400078e00ff */
[----:B------:R-:W-:-:S07]  /*1cd80*/  IMAD.MOV.U32 R5, RZ, RZ, R14 ;  /* 0x000000ffff057224 */ /* 0x000fce00078e000e */
[----:B------:R-:W-:Y:S05]  /*1cd90*/  WARPSYNC.COLLECTIVE R15, `(.L_x_4775) ;  /* 0x000000000f087348 */ /* 0x000fea0003c00000 */
[----:B------:R0:W1:Y:S02]  /*1cda0*/  SHFL.IDX P6, R14, R13, R12, R11 ;  /* 0x0000000c0d0e7389 */ /* 0x00006400000c000b */
[----:B01----:R-:W-:Y:S01]  /*1cdb0*/  ENDCOLLECTIVE ;  /* 0x000000000000791b */ /* 0x003fe20003800000 */
.L_x_4775:
[----:B------:R-:W-:-:S05]  /*1cdc0*/  @!P0 LEA R5, P2, R7, R5, 0x1 ;  /* 0x0000000507058211 */ /* 0x000fca00078408ff */
[----:B------:R-:W-:-:S05]  /*1cdd0*/  @!P0 IMAD.X R4, RZ, RZ, R4, P2 ;  /* 0x000000ffff048224 */ /* 0x000fca00010e0604 */
[----:B------:R-:W-:Y:S01]  /*1cde0*/  @!P0 LOP3.LUT R5, R5, R4, RZ, 0x3c, !PT ;  /* 0x0000000405058212 */ /* 0x000fe200078e3cff */
[----:B------:R-:W-:-:S03]  /*1cdf0*/  IMAD.MOV.U32 R13, RZ, RZ, R0 ;  /* 0x000000ffff0d7224 */ /* 0x000fc600078e0000 */
[----:B------:R-:W-:-:S04]  /*1ce00*/  @!P0 LOP3.LUT R4, R5, R4, RZ, 0x3c, !PT ;  /* 0x0000000405048212 */ /* 0x000fc800078e3cff */
[----:B------:R-:W-:Y:S01]  /*1ce10*/  @!P0 LOP3.LUT R5, R5, R4, RZ, 0x3c, !PT ;  /* 0x0000000405058212 */ /* 0x000fe200078e3cff */
[----:B------:R-:W-:-:S07]  /*1ce20*/  IMAD.MOV.U32 R6, RZ, RZ, R14 ;  /* 0x000000ffff067224 */ /* 0x000fce00078e000e */
[----:B------:R-:W-:Y:S05]  /*1ce30*/  WARPSYNC.COLLECTIVE R15, `(.L_x_4776) ;  /* 0x000000000f087348 */ /* 0x000fea0003c00000 */
[----:B------:R0:W1:Y:S02]  /*1ce40*/  SHFL.IDX P6, R14, R13, R12, R11 ;  /* 0x0000000c0d0e7389 */ /* 0x00006400000c000b */
[----:B01----:R-:W-:Y:S01]  /*1ce50*/  ENDCOLLECTIVE ;  /* 0x000000000000791b */ /* 0x003fe20003800000 */
.L_x_4776:
[----:B------:R-:W-:Y:S01]  /*1ce60*/  @!PT LDS RZ, [RZ] ;  /* 0x00000000fffff984 */ /* 0x000fe20000000800 */
[----:B------:R-:W-:Y:S01]  /*1ce70*/  @!PT LDS RZ, [RZ] ;  /* 0x00000000fffff984 */ /* 0x000fe20000000800 */
[----:B------:R-:W-:Y:S01]  /*1ce80*/  @!PT LDS RZ, [RZ] ;  /* 0x00000000fffff984 */ /* 0x000fe20000000800 */
[----:B------:R0:W-:Y:S01]  /*1ce90*/  @!P0 LDGSTS.E.BYPASS.LTC128B.128 [R26+0x20c00], desc[UR40][R4.64], !P1 ;  /* 0x20c00000041a8fae */ /* 0x0001e2000c901d68 */
[----:B------:R-:W-:Y:S01]  /*1cea0*/  ISETP.GE.AND P0, PT, R8, R2, PT ;  /* 0x000000020800720c */ /* 0x000fe20003f06270 */
[----:B------:R-:W-:Y:S02]  /*1ceb0*/  IMAD.MOV.U32 R13, RZ, RZ, R3 ;  /* 0x000000ffff0d7224 */ /* 0x000fe400078e0003 */
[----:B------:R-:W-:Y:S02]  /*1cec0*/  IMAD.MOV.U32 R12, RZ, RZ, 0x3 ;  /* 0x00000003ff0c7424 */ /* 0x000fe400078e00ff */
[----:B0-----:R-:W-:-:S08]  /*1ced0*/  IMAD.MOV.U32 R4, RZ, RZ, R14 ;  /* 0x000000ffff047224 */ /* 0x001fd000078e000e */
[----:B------:R-:W-:Y:S05]  /*1cee0*/  WARPSYNC.COLLECTIVE R15, `(.L_x_4777) ;  /* 0x000000000f087348 */ /* 0x000fea0003c00000 */
[----:B------:R0:W1:Y:S02]  /*1cef0*/  SHFL.IDX P6, R14, R13, R12, R11 ;  /* 0x0000000c0d0e7389 */ /* 0x00006400000c000b */
[----:B01----:R-:W-:Y:S01]  /*1cf00*/  ENDCOLLECTIVE ;  /* 0x000000000000791b */ /* 0x003fe20003800000 */
.L_x_4777:
        /* <DEDUP_REMOVED lines=10> */
.L_x_4778:
[----:B------:R-:W-:Y:S01]  /*1cfb0*/  @!PT LDS RZ, [RZ] ;  /* 0x00000000fffff984 */ /* 0x000fe20000000800 */
[----:B------:R-:W-:Y:S01]  /*1cfc0*/  @!PT LDS RZ, [RZ] ;  /* 0x00000000fffff984 */ /* 0x000fe20000000800 */
[----:B------:R-:W-:Y:S01]  /*1cfd0*/  @!PT LDS RZ, [RZ] ;  /* 0x00000000fffff984 */ /* 0x000fe20000000800 */
[----:B------:R0:W-:Y:S01]  /*1cfe0*/  @!P0 LDGSTS.E.BYPASS.LTC128B.128 [R26+0x21400], desc[UR40][R4.64], !P1 ;  /* 0x21400000041a8fae */ /* 0x0001e2000c901d68 */
[----:B------:R-:W-:Y:S01]  /*1cff0*/  IMAD.MOV.U32 R0, RZ, RZ, R14 ;  /* 0x000000ffff007224 */ /* 0x000fe200078e000e */
[----:B------:R-:W-:Y:S06]  /*1d000*/  BRA `(.L_x_4779) ;  /* 0xffffffac00407947 */ /* 0x000fec000383ffff */
.L_x_4662:
[----:B------:R-:W2:Y:S04]  /*1d010*/  LDL.LU R10, [R1+0x1c] ;  /* 0x00001c00010a7983 */ /* 0x000ea80000300800 */
[----:B------:R-:W3:Y:S04]  /*1d020*/  LDL.LU R9, [R1+0x20] ;  /* 0x0000200001097983 */ /* 0x000ee80000300800 */
[----:B------:R-:W4:Y:S01]  /*1d030*/  LDL.LU R8, [R1+0x24] ;  /* 0x0000240001087983 */ /* 0x000f220000300800 */
[----:B------:R-:W-:Y:S01]  /*1d040*/  LOP3.LUT R22, R22, 0xffffdfff, RZ, 0xc0, !PT ;  /* 0xffffdfff16167812 */ /* 0x000fe200078ec0ff */
[----:B------:R-:W-:Y:S01]  /*1d050*/  BSSY B0, `(.L_x_4780) ;  /* 0x0000029000007945 */ /* 0x000fe20003800000 */
[----:B------:R-:W-:-:S02]  /*1d060*/  IMAD.MOV.U32 R13, RZ, RZ, R4 ;  /* 0x000000ffff0d7224 */ /* 0x000fc400078e0004 */
[----:B------:R-:W-:Y:S02]  /*1d070*/  IMAD.MOV.U32 R12, RZ, RZ, RZ ;  /* 0x000000ffff0c7224 */ /* 0x000fe400078e00ff */
[----:B------:R-:W-:Y:S02]  /*1d080*/  IMAD.MOV.U32 R11, RZ, RZ, 0x181f ;  /* 0x0000181fff0b7424 */ /* 0x000fe400078e00ff */
[----:B------:R-:W-:Y:S02]  /*1d090*/  IMAD.MOV.U32 R15, RZ, RZ, -0x1 ;  /* 0xffffffffff0f7424 */ /* 0x000fe400078e00ff */
[----:B--2---:R-:W-:-:S05]  /*1d0a0*/  IMAD R6, R10, R6, RZ ;  /* 0x000000060a067224 */ /* 0x004fca00078e02ff */
[-C--:B------:R-:W-:Y:S02]  /*1d0b0*/  ISETP.GE.AND P2, PT, R17, R6.reuse, PT ;  /* 0x000000061100720c */ /* 0x080fe40003f46270 */
[-C--:B---3--:R-:W-:Y:S02]  /*1d0c0*/  ISETP.GE.AND P1, PT, R9, R6.reuse, PT ;  /* 0x000000060900720c */ /* 0x088fe40003f26270 */
[----:B----4-:R-:W-:-:S09]  /*1d0d0*/  ISETP.GE.AND P0, PT, R8, R6, PT ;  /* 0x000000060800720c */ /* 0x010fd20003f06270 */
[C---:B------:R-:W-:Y:S02]  /*1d0e0*/  @!P2 LOP3.LUT R2, R0.reuse, 0x40, RZ, 0xc0, !PT ;  /* 0x000000400002a812 */ /* 0x040fe400078ec0ff */
[----:B------:R-:W-:Y:S02]  /*1d0f0*/  @!P1 LOP3.LUT R3, R0, 0x40, RZ, 0xc0, !PT ;  /* 0x0000004000039812 */ /* 0x000fe400078ec0ff */
[----:B------:R-:W-:Y:S02]  /*1d100*/  @!P2 SHF.R.U32.HI R2, RZ, 0x2, R2 ;  /* 0x00000002ff02a819 */ /* 0x000fe40000011602 */
[----:B------:R-:W-:Y:S02]  /*1d110*/  @!P1 SHF.R.U32.HI R3, RZ, 0x2, R3 ;  /* 0x00000002ff039819 */ /* 0x000fe40000011603 */
[----:B------:R-:W-:Y:S02]  /*1d120*/  @!P2 ISETP.NE.U32.AND P6, PT, R2, RZ, PT ;  /* 0x000000ff0200a20c */ /* 0x000fe40003fc5070 */
[----:B------:R-:W-:-:S02]  /*1d130*/  @!P2 LOP3.LUT R2, R7, 0x80, RZ, 0xc0, !PT ;  /* 0x000000800702a812 */ /* 0x000fc400078ec0ff */
[----:B------:R-:W-:Y:S02]  /*1d140*/  @!P0 LOP3.LUT R8, R0, 0x40, RZ, 0xc0, !PT ;  /* 0x0000004000088812 */ /* 0x000fe400078ec0ff */
[----:B------:R-:W-:Y:S02]  /*1d150*/  @!P2 SHF.R.U32.HI R2, RZ, 0x3, R2 ;  /* 0x00000003ff02a819 */ /* 0x000fe40000011602 */
[----:B------:R-:W-:-:S05]  /*1d160*/  @!P0 SHF.R.U32.HI R8, RZ, 0x2, R8 ;  /* 0x00000002ff088819 */ /* 0x000fca0000011608 */
[----:B------:R-:W-:Y:S02]  /*1d170*/  @P6 LOP3.LUT R22, R22, 0x2000, RZ, 0xfc, !PT ;  /* 0x0000200016166812 */ /* 0x000fe400078efcff */
[----:B------:R-:W-:Y:S02]  /*1d180*/  @!P2 ISETP.NE.U32.AND P6, PT, R2, RZ, PT ;  /* 0x000000ff0200a20c */ /* 0x000fe40003fc5070 */
[----:B------:R-:W-:Y:S02]  /*1d190*/  LOP3.LUT R22, R22, 0xffffefff, RZ, 0xc0, !PT ;  /* 0xffffefff16167812 */ /* 0x000fe400078ec0ff */
[----:B------:R-:W-:-:S04]  /*1d1a0*/  @!P1 LOP3.LUT R2, R7, 0x80, RZ, 0xc0, !PT ;  /* 0x0000008007029812 */ /* 0x000fc800078ec0ff */
[----:B------:R-:W-:-:S05]  /*1d1b0*/  @!P1 SHF.R.U32.HI R2, RZ, 0x3, R2 ;  /* 0x00000003ff029819 */ /* 0x000fca0000011602 */
[----:B------:R-:W-:Y:S02]  /*1d1c0*/  @P6 LOP3.LUT R22, R22, 0x1000, RZ, 0xfc, !PT ;  /* 0x0000100016166812 */ /* 0x000fe400078efcff */
[----:B------:R-:W-:Y:S02]  /*1d1d0*/  @!P1 ISETP.NE.U32.AND P6, PT, R3, RZ, PT ;  /* 0x000000ff0300920c */ /* 0x000fe40003fc5070 */
[----:B------:R-:W-:-:S11]  /*1d1e0*/  LOP3.LUT R22, R22, 0xffff7fff, RZ, 0xc0, !PT ;  /* 0xffff7fff16167812 */ /* 0x000fd600078ec0ff */
[----:B------:R-:W-:Y:S02]  /*1d1f0*/  @P6 LOP3.LUT R22, R22, 0x8000, RZ, 0xfc, !PT ;  /* 0x0000800016166812 */ /* 0x000fe400078efcff */
[----:B------:R-:W-:Y:S02]  /*1d200*/  @!P1 ISETP.NE.U32.AND P6, PT, R2, RZ, PT ;  /* 0x000000ff0200920c */ /* 0x000fe40003fc5070 */
[----:B------:R-:W-:-:S11]  /*1d210*/  LOP3.LUT R22, R22, 0xffffbfff, RZ, 0xc0, !PT ;  /* 0xffffbfff16167812 */ /* 0x000fd600078ec0ff */
        /* <DEDUP_REMOVED lines=12> */
.L_x_4781:
[----:B------:R-:W-:Y:S05]  /*1d2e0*/  BSYNC B0 ;  /* 0x0000000000007941 */ /* 0x000fea0003800000 */
.L_x_4780:
        /* <DEDUP_REMOVED lines=11> */
.L_x_4782:
[----:B------:R-:W-:-:S04]  /*1d3a0*/  LOP3.LUT R22, R22, 0xfdffffff, RZ, 0xc0, !PT ;  /* 0xfdffffff16167812 */ /* 0x000fc800078ec0ff */
[----:B------:R-:W-:-:S04]  /*1d3b0*/  @P3 LOP3.LUT R22, R22, 0x2000000, RZ, 0xfc, !PT ;  /* 0x0200000016163812 */ /* 0x000fc800078efcff */
[C---:B------:R-:W-:Y:S02]  /*1d3c0*/  LOP3.LUT P3, RZ, R22.reuse, 0x400, RZ, 0xc0, !PT ;  /* 0x0000040016ff7812 */ /* 0x040fe4000786c0ff */
[----:B------:R-:W-:Y:S01]  /*1d3d0*/  LOP3.LUT R22, R22, 0xfeffffff, RZ, 0xc0, !PT ;  /* 0xfeffffff16167812 */ /* 0x000fe200078ec0ff */
[----:B------:R-:W-:-:S03]  /*1d3e0*/  IMAD.MOV.U32 R13, RZ, RZ, R4 ;  /* 0x000000ffff0d7224 */ /* 0x000fc600078e0004 */
[----:B------:R-:W-:Y:S01]  /*1d3f0*/  @P1 LOP3.LUT R22, R22, 0x1000000, RZ, 0xfc, !PT ;  /* 0x0100000016161812 */ /* 0x000fe200078efcff */
[----:B------:R-:W-:-:S03]  /*1d400*/  IMAD.MOV.U32 R12, RZ, RZ, 0x1 ;  /* 0x00000001ff0c7424 */ /* 0x000fc600078e00ff */
[C---:B------:R-:W-:Y:S02]  /*1d410*/  LOP3.LUT P1, RZ, R22.reuse, 0x200, RZ, 0xc0, !PT ;  /* 0x0000020016ff7812 */ /* 0x040fe4000782c0ff */
[----:B------:R-:W-:Y:S01]  /*1d420*/  LOP3.LUT R22, R22, 0xffdfffff, RZ, 0xc0, !PT ;  /* 0xffdfffff16167812 */ /* 0x000fe200078ec0ff */
[----:B------:R-:W-:-:S03]  /*1d430*/  IMAD.MOV.U32 R3, RZ, RZ, R14 ;  /* 0x000000ffff037224 */ /* 0x000fc600078e000e */
[----:B------:R-:W-:Y:S02]  /*1d440*/  @P0 LOP3.LUT R22, R22, 0x200000, RZ, 0xfc, !PT ;  /* 0x0020000016160812 */ /* 0x000fe400078efcff */
[----:B------:R-:W-:Y:S02]  /*1d450*/  @!P2 LEA R3, P6, R20, R3, 0x1 ;  /* 0x000000031403a211 */ /* 0x000fe400078c08ff */
[----:B------:R-:W-:-:S03]  /*1d460*/  LOP3.LUT P0, RZ, R22, 0x2000, RZ, 0xc0, !PT ;  /* 0x0000200016ff7812 */ /* 0x000fc6000780c0ff */
        /* <DEDUP_REMOVED lines=9> */
[----:B------:R-:W-:-:S03]  /*1d500*/  LOP3.LUT P4, RZ, R22, 0x4000000, RZ, 0xc0, !PT ;  /* 0x0400000016ff7812 */ /* 0x000fc6000788c0ff */
[----:B------:R0:W-:Y:S01]  /*1d510*/  @!P2 LDGSTS.E.BYPASS.LTC128B.128 [R26+0x28400], desc[UR40][R2.64+0x80], !P3 ;  /* 0x28400080021aafae */ /* 0x0001e2000d901d68 */
[----:B------:R-:W-:-:S03]  /*1d520*/  LOP3.LUT P3, RZ, R22, 0x2000000, RZ, 0xc0, !PT ;  /* 0x0200000016ff7812 */ /* 0x000fc6000786c0ff */
        /* <DEDUP_REMOVED lines=9> */
[----:B------:R0:W-:Y:S04]  /*1d5c0*/  @!P2 LDGSTS.E.BYPASS.LTC128B.128 [R26+0x32400], desc[UR40][R2.64+0x300], P0 ;  /* 0x32400300021aafae */ /* 0x0001e80008101d68 */
[----:B------:R0:W-:Y:S04]  /*1d5d0*/  @!P2 LDGSTS.E.BYPASS.LTC128B.128 [R26+0x34400], desc[UR40][R2.64+0x380], P6 ;  /* 0x34400380021aafae */ /* 0x0001e8000b101d68 */
[----:B0-----:R-:W-:Y:S05]  /*1d5e0*/  WARPSYNC.COLLECTIVE R15, `(.L_x_4783) ;  /* 0x000000000f087348 */ /* 0x001fea0003c00000 */
[----:B------:R1:W2:Y:S02]  /*1d5f0*/  SHFL.IDX P6, R14, R13, R12, R11 ;  /* 0x0000000c0d0e7389 */ /* 0x0002a400000c000b */
[----:B012---:R-:W-:Y:S01]  /*1d600*/  ENDCOLLECTIVE ;  /* 0x000000000000791b */ /* 0x007fe20003800000 */
.L_x_4783:
[----:B------:R-:W-:-:S04]  /*1d610*/  @P5 LOP3.LUT R22, R22, 0x800000, RZ, 0xfc, !PT ;  /* 0x0080000016165812 */ /* 0x000fc800078efcff */
[C---:B------:R-:W-:Y:S02]  /*1d620*/  LOP3.LUT P5, RZ, R22.reuse, 0x800, RZ, 0xc0, !PT ;  /* 0x0000080016ff7812 */ /* 0x040fe400078ac0ff */
[----:B------:R-:W-:Y:S01]  /*1d630*/  LOP3.LUT P0, RZ, R22, 0x8000, RZ, 0xc0, !PT ;  /* 0x0000800016ff7812 */ /* 0x000fe2000780c0ff */
[----:B------:R-:W-:Y:S02]  /*1d640*/  IMAD.MOV.U32 R13, RZ, RZ, R5 ;  /* 0x000000ffff0d7224 */ /* 0x000fe400078e0005 */
[----:B------:R-:W-:-:S10]  /*1d650*/  IMAD.MOV.U32 R2, RZ, RZ, R14 ;  /* 0x000000ffff027224 */ /* 0x000fd400078e000e */
[----:B------:R-:W-:Y:S05]  /*1d660*/  WARPSYNC.COLLECTIVE R15, `(.L_x_4784) ;  /* 0x000000000f087348 */ /* 0x000fea0003c00000 */
[----:B------:R0:W1:Y:S02]  /*1d670*/  SHFL.IDX P6, R14, R13, R12, R11 ;  /* 0x0000000c0d0e7389 */ /* 0x00006400000c000b */
[----:B01----:R-:W-:Y:S01]  /*1d680*/  ENDCOLLECTIVE ;  /* 0x000000000000791b */ /* 0x003fe20003800000 */
.L_x_4784:
[----:B------:R-:W-:Y:S02]  /*1d690*/  IMAD.MOV.U32 R13, RZ, RZ, R4 ;  /* 0x000000ffff0d7224 */ /* 0x000fe400078e0004 */
[----:B------:R-:W-:Y:S02]  /*1d6a0*/  IMAD.MOV.U32 R12, RZ, RZ, 0x2 ;  /* 0x00000002ff0c7424 */ /* 0x000fe400078e00ff */
[----:B------:R-:W-:Y:S01]  /*1d6b0*/  IMAD.MOV.U32 R3, RZ, RZ, R14 ;  /* 0x000000ffff037224 */ /* 0x000fe200078e000e */
[----:B------:R-:W-:-:S04]  /*1d6c0*/  LOP3.LUT P6, RZ, R22, 0x4000, RZ, 0xc0, !PT ;  /* 0x0000400016ff7812 */ /* 0x000fc800078cc0ff */
[----:B------:R-:W-:-:S05]  /*1d6d0*/  @!P1 LEA R3, P2, R20, R3, 0x1 ;  /* 0x0000000314039211 */ /* 0x000fca00078408ff */
[----:B------:R-:W-:Y:S01]  /*1d6e0*/  @!P1 IMAD.X R2, RZ, RZ, R2, P2 ;  /* 0x000000ffff029224 */ /* 0x000fe200010e0602 */
[C---:B------:R-:W-:Y:S02]  /*1d6f0*/  LOP3.LUT P2, RZ, R22.reuse, 0x10000, RZ, 0xc0, !PT ;  /* 0x0001000016ff7812 */ /* 0x040fe4000784c0ff */
[----:B------:R-:W-:Y:S02]  /*1d700*/  LOP3.LUT R22, R22, 0xfff7ffff, RZ, 0xc0, !PT ;  /* 0xfff7ffff16167812 */ /* 0x000fe400078ec0ff */
[----:B------:R-:W-:-:S04]  /*1d710*/  @!P1 LOP3.LUT R3, R3, R2, RZ, 0x3c, !PT ;  /* 0x0000000203039212 */ /* 0x000fc800078e3cff */
[----:B------:R-:W-:-:S04]  /*1d720*/  @!P1 LOP3.LUT R2, R3, R2, RZ, 0x3c, !PT ;  /* 0x0000000203029212 */ /* 0x000fc800078e3cff */
[----:B------:R-:W-:Y:S02]  /*1d730*/  @!P1 LOP3.LUT R3, R3, R2, RZ, 0x3c, !PT ;  /* 0x0000000203039212 */ /* 0x000fe400078e3cff */
[----:B------:R-:W-:-:S03]  /*1d740*/  @P2 LOP3.LUT R22, R22, 0x80000, RZ, 0xfc, !PT ;  /* 0x0008000016162812 */ /* 0x000fc600078efcff */
[----:B------:R-:W-:Y:S01]  /*1d750*/  @!PT LDS RZ, [RZ] ;  /* 0x00000000fffff984 */ /* 0x000fe20000000800 */
[----:B------:R-:W-:Y:S01]  /*1d760*/  @!PT LDS RZ, [RZ] ;  /* 0x00000000fffff984 */ /* 0x000fe20000000800 */
[----:B------:R-:W-:Y:S01]  /*1d770*/  @!PT LDS RZ, [RZ] ;  /* 0x00000000fffff984 */ /* 0x000fe20000000800 */
[----:B------:R0:W-:Y:S01]  /*1d780*/  @!P1 LDGSTS.E.BYPASS.LTC128B.128 [R26+0x26c00], desc[UR40][R2.64], !P5 ;  /* 0x26c00000021a9fae */ /* 0x0001e2000e901d68 */
[C---:B------:R-:W-:Y:S02]  /*1d790*/  LOP3.LUT P2, RZ, R22.reuse, 0x400, RZ, 0xc0, !PT ;  /* 0x0000040016ff7812 */ /* 0x040fe4000784c0ff */
[C---:B------:R-:W-:Y:S02]  /*1d7a0*/  LOP3.LUT P5, RZ, R22.reuse, 0x800000, RZ, 0xc0, !PT ;  /* 0x0080000016ff7812 */ /* 0x040fe400078ac0ff */
[----:B------:R-:W-:-:S09]  /*1d7b0*/  LOP3.LUT R22, R22, 0xffefffff, RZ, 0xc0, !PT ;  /* 0xffefffff16167812 */ /* 0x000fd200078ec0ff */
[----:B------:R-:W-:Y:S01]  /*1d7c0*/  @P2 LOP3.LUT R22, R22, 0x100000, RZ, 0xfc, !PT ;  /* 0x0010000016162812 */ /* 0x000fe200078efcff */
[----:B------:R0:W-:Y:S03]  /*1d7d0*/  @!P1 LDGSTS.E.BYPASS.LTC128B.128 [R26+0x28c00], desc[UR40][R2.64+0x80], !P2 ;  /* 0x28c00080021a9fae */ /* 0x0001e6000d101d68 */
[C---:B------:R-:W-:Y:S01]  /*1d7e0*/  LOP3.LUT P2, RZ, R22.reuse, 0x800, RZ, 0xc0, !PT ;  /* 0x0000080016ff7812 */ /* 0x040fe2000784c0ff */
[----:B------:R0:W-:Y:S01]  /*1d7f0*/  @!P1 LDGSTS.E.BYPASS.LTC128B.128 [R26+0x2ac00], desc[UR40][R2.64+0x100], !P5 ;  /* 0x2ac00100021a9fae */ /* 0x0001e2000e901d68 */
[----:B------:R-:W-:-:S13]  /*1d800*/  LOP3.LUT P5, RZ, R22, 0x400000, RZ, 0xc0, !PT ;  /* 0x0040000016ff7812 */ /* 0x000fda00078ac0ff */
[----:B------:R0:W-:Y:S04]  /*1d810*/  @!P1 LDGSTS.E.BYPASS.LTC128B.128 [R26+0x2cc00], desc[UR40][R2.64+0x180], !P5 ;  /* 0x2cc00180021a9fae */ /* 0x0001e8000e901d68 */
[----:B------:R0:W-:Y:S04]  /*1d820*/  @!P1 LDGSTS.E.BYPASS.LTC128B.128 [R26+0x2ec00], desc[UR40][R2.64+0x200], !P4 ;  /* 0x2ec00200021a9fae */ /* 0x0001e8000e101d68 */
[----:B------:R0:W-:Y:S04]  /*1d830*/  @!P1 LDGSTS.E.BYPASS.LTC128B.128 [R26+0x30c00], desc[UR40][R2.64+0x280], !P3 ;  /* 0x30c00280021a9fae */ /* 0x0001e8000d901d68 */
[----:B------:R0:W-:Y:S01]  /*1d840*/  @!P1 LDGSTS.E.BYPASS.LTC128B.128 [R26+0x32c00], desc[UR40][R2.64+0x300], P0 ;  /* 0x32c00300021a9fae */ /* 0x0001e20008101d68 */
[----:B------:R-:W-:-:S03]  /*1d850*/  LOP3.LUT P0, RZ, R22, 0x200000, RZ, 0xc0, !PT ;  /* 0x0020000016ff7812 */ /* 0x000fc6000780c0ff */
[----:B------:R0:W-:Y:S10]  /*1d860*/  @!P1 LDGSTS.E.BYPASS.LTC128B.128 [R26+0x34c00], desc[UR40][R2.64+0x380], P6 ;  /* 0x34c00380021a9fae */ /* 0x0001f4000b101d68 */
[----:B0-----:R-:W-:Y:S05]  /*1d870*/  WARPSYNC.COLLECTIVE R15, `(.L_x_4785) ;  /* 0x000000000f087348 */ /* 0x001fea0003c00000 */
[----:B------:R1:W2:Y:S02]  /*1d880*/  SHFL.IDX P6, R14, R13, R12, R11 ;  /* 0x0000000c0d0e7389 */ /* 0x0002a400000c000b */
[----:B012---:R-:W-:Y:S01]  /*1d890*/  ENDCOLLECTIVE ;  /* 0x000000000000791b */ /* 0x007fe20003800000 */
.L_x_4785:
[----:B------:R-:W-:Y:S02]  /*1d8a0*/  IMAD.MOV.U32 R13, RZ, RZ, R5 ;  /* 0x000000ffff0d7224 */ /* 0x000fe400078e0005 */
[----:B------:R-:W-:-:S07]  /*1d8b0*/  IMAD.MOV.U32 R8, RZ, RZ, R14 ;  /* 0x000000ffff087224 */ /* 0x000fce00078e000e */
[----:B------:R-:W-:Y:S05]  /*1d8c0*/  WARPSYNC.COLLECTIVE R15, `(.L_x_4786) ;  /* 0x000000000f087348 */ /* 0x000fea0003c00000 */
[----:B------:R0:W1:Y:S02]  /*1d8d0*/  SHFL.IDX P6, R14, R13, R12, R11 ;  /* 0x0000000c0d0e7389 */ /* 0x00006400000c000b */
[----:B01----:R-:W-:Y:S01]  /*1d8e0*/  ENDCOLLECTIVE ;  /* 0x000000000000791b */ /* 0x003fe20003800000 */
.L_x_4786:
[----:B------:R-:W-:Y:S02]  /*1d8f0*/  IMAD.MOV.U32 R13, RZ, RZ, R4 ;  /* 0x000000ffff0d7224 */ /* 0x000fe400078e0004 */
[----:B------:R-:W-:Y:S01]  /*1d900*/  IMAD.MOV.U32 R12, RZ, RZ, 0x3 ;  /* 0x00000003ff0c7424 */ /* 0x000fe200078e00ff */
[----:B------:R-:W-:Y:S02]  /*1d910*/  @!P0 LEA R9, P1, R20, R14, 0x1 ;  /* 0x0000000e14098211 */ /* 0x000fe400078208ff */
[----:B------:R-:W-:-:S03]  /*1d920*/  LOP3.LUT P6, RZ, R22, 0x20000, RZ, 0xc0, !PT ;  /* 0x0002000016ff7812 */ /* 0x000fc600078cc0ff */
[----:B------:R-:W-:Y:S01]  /*1d930*/  @!P0 IMAD.X R10, RZ, RZ, R8, P1 ;  /* 0x000000ffff0a8224 */ /* 0x000fe200008e0608 */
[----:B------:R-:W-:Y:S01]  /*1d940*/  LOP3.LUT P1, RZ, R22, 0x200, RZ, 0xc0, !PT ;  /* 0x0000020016ff7812 */ /* 0x000fe2000782c0ff */
[----:B------:R-:W-:Y:S02]  /*1d950*/  @!P0 IMAD.MOV.U32 R2, RZ, RZ, R9 ;  /* 0x000000ffff028224 */ /* 0x000fe400078e0009 */
[----:B------:R-:W-:-:S05]  /*1d960*/  @!P0 IMAD.MOV.U32 R3, RZ, RZ, R10 ;  /* 0x000000ffff038224 */ /* 0x000fca00078e000a */
[----:B------:R-:W-:Y:S01]  /*1d970*/  @!PT LDS RZ, [RZ] ;  /* 0x00000000fffff984 */ /* 0x000fe20000000800 */
[----:B------:R-:W-:Y:S01]  /*1d980*/  @!PT LDS RZ, [RZ] ;  /* 0x00000000fffff984 */ /* 0x000fe20000000800 */
[----:B------:R-:W-:Y:S01]  /*1d990*/  @!PT LDS RZ, [RZ] ;  /* 0x00000000fffff984 */ /* 0x000fe20000000800 */
[----:B------:R0:W-:Y:S01]  /*1d9a0*/  @!P0 LDGSTS.E.BYPASS.LTC128B.128 [R26+0x27400], desc[UR40][R2.64], !P2 ;  /* 0x27400000021a8fae */ /* 0x0001e2000d101d68 */
[----:B------:R-:W-:-:S13]  /*1d9b0*/  LOP3.LUT P2, RZ, R22, 0x100000, RZ, 0xc0, !PT ;  /* 0x0010000016ff7812 */ /* 0x000fda000784c0ff */
[----:B------:R0:W-:Y:S01]  /*1d9c0*/  @!P0 LDGSTS.E.BYPASS.LTC128B.128 [R26+0x29400], desc[UR40][R2.64+0x80], !P2 ;  /* 0x29400080021a8fae */ /* 0x0001e2000d101d68 */
[----:B------:R-:W-:-:S03]  /*1d9d0*/  LOP3.LUT P2, RZ, R22, 0x80000, RZ, 0xc0, !PT ;  /* 0x0008000016ff7812 */ /* 0x000fc6000784c0ff */
[----:B------:R0:W-:Y:S04]  /*1d9e0*/  @!P0 LDGSTS.E.BYPASS.LTC128B.128 [R26+0x2b400], desc[UR40][R2.64+0x100], !P1 ;  /* 0x2b400100021a8fae */ /* 0x0001e8000c901d68 */
[----:B------:R0:W-:Y:S04]  /*1d9f0*/  @!P0 LDGSTS.E.BYPASS.LTC128B.128 [R26+0x2d400], desc[UR40][R2.64+0x180], !P5 ;  /* 0x2d400180021a8fae */ /* 0x0001e8000e901d68 */
[----:B------:R0:W-:Y:S04]  /*1da00*/  @!P0 LDGSTS.E.BYPASS.LTC128B.128 [R26+0x2f400], desc[UR40][R2.64+0x200], !P4 ;  /* 0x2f400200021a8fae */ /* 0x0001e8000e101d68 */
[----:B------:R0:W-:Y:S04]  /*1da10*/  @!P0 LDGSTS.E.BYPASS.LTC128B.128 [R26+0x31400], desc[UR40][R2.64+0x280], !P3 ;  /* 0x31400280021a8fae */ /* 0x0001e8000d901d68 */
[----:B------:R0:W-:Y:S02]  /*1da20*/  @!P0 LDGSTS.E.BYPASS.LTC128B.128 [R26+0x33400], desc[UR40][R2.64+0x300], P6 ;  /* 0x33400300021a8fae */ /* 0x0001e4000b101d68 */
[----:B0-----:R-:W-:Y:S05]  /*1da30*/  WARPSYNC.COLLECTIVE R15, `(.L_x_4787) ;  /* 0x000000000f087348 */ /* 0x001fea0003c00000 */
[----:B------:R1:W2:Y:S02]  /*1da40*/  SHFL.IDX P6, R14, R13, R12, R11 ;  /* 0x0000000c0d0e7389 */ /* 0x0002a400000c000b */
[----:B012---:R-:W-:Y:S01]  /*1da50*/  ENDCOLLECTIVE ;  /* 0x000000000000791b */ /* 0x007fe20003800000 */
.L_x_4787:
[----:B------:R-:W-:Y:S01]  /*1da60*/  @!PT LDS RZ, [RZ] ;  /* 0x00000000fffff984 */ /* 0x000fe20000000800 */
[----:B------:R-:W-:Y:S01]  /*1da70*/  @!PT LDS RZ, [RZ] ;  /* 0x00000000fffff984 */ /* 0x000fe20000000800 */
[----:B------:R-:W-:Y:S01]  /*1da80*/  @!PT LDS RZ, [RZ] ;  /* 0x00000000fffff984 */ /* 0x000fe20000000800 */
[----:B------:R0:W-:Y:S01]  /*1da90*/  @!P0 LDGSTS.E.BYPASS.LTC128B.128 [R26+0x35400], desc[UR40][R2.64+0x380], P2 ;  /* 0x35400380021a8fae */ /* 0x0001e20009101d68 */
[----:B------:R-:W-:Y:S02]  /*1daa0*/  IMAD.MOV.U32 R13, RZ, RZ, R5 ;  /* 0x000000ffff0d7224 */ /* 0x000fe400078e0005 */
[----:B------:R-:W-:-:S07]  /*1dab0*/  IMAD.MOV.U32 R4, RZ, RZ, R14 ;  /* 0x000000ffff047224 */ /* 0x000fce00078e000e */
[----:B0-----:R-:W-:Y:S05]  /*1dac0*/  WARPSYNC.COLLECTIVE R15, `(.L_x_4788) ;  /* 0x000000000f087348 */ /* 0x001fea0003c00000 */
[----:B------:R1:W2:Y:S02]  /*1dad0*/  SHFL.IDX P6, R14, R13, R12, R11 ;  /* 0x0000000c0d0e7389 */ /* 0x0002a400000c000b */
[----:B012---:R-:W-:Y:S01]  /*1dae0*/  ENDCOLLECTIVE ;  /* 0x000000000000791b */ /* 0x007fe20003800000 */
.L_x_4788:
[----:B------:R-:W-:Y:S01]  /*1daf0*/  IMAD.MOV.U32 R2, RZ, RZ, R14 ;  /* 0x000000ffff027224 */ /* 0x000fe200078e000e */
[----:B------:R-:W-:Y:S06]  /*1db00*/  BRA `(.L_x_4789) ;  /* 0xffffffb000247947 */ /* 0x000fec000383ffff */
.L_x_4667:
[----:B-1----:R1:W2:Y:S02]  /*1db10*/  SYNCS.PHASECHK.TRANS64.TRYWAIT P0, [R23+URZ+0x38820], R0 ;  /* 0x03882000170075a7 */ /* 0x0022a4000800017f */
[----:B--2---:R-:W-:Y:S05]  /*1db20*/  @!P0 NANOSLEEP.SYNCS 0x989680 ;  /* 0x009896800000895d */ /* 0x004fea0003900000 */
[----:B------:R-:W2:Y:S02]  /*1db30*/  @!P0 SYNCS.PHASECHK.TRANS64 P0, [R23+URZ+0x38820], R0 ;  /* 0x03882000170085a7 */ /* 0x000ea4000800007f */
[----:B--2---:R-:W-:Y:S05]  /*1db40*/  @!P0 BRA `(.L_x_4667) ;  /* 0xfffffffc00f08947 */ /* 0x004fea000383ffff */
[----:B------:R-:W-:Y:S05]  /*1db50*/  BRA `(.L_x_4790) ;  /* 0xffffffb000cc7947 */ /* 0x000fea000383ffff */
.L_x_4670:
[----:B-1----:R1:W2:Y:S02]  /*1db60*/  SYNCS.PHASECHK.TRANS64.TRYWAIT P0, [R27+URZ+0x38860], R0 ;  /* 0x038860001b0075a7 */ /* 0x0022a4000800017f */
[----:B--2---:R-:W-:Y:S05]  /*1db70*/  @!P0 NANOSLEEP.SYNCS 0x989680 ;  /* 0x009896800000895d */ /* 0x004fea0003900000 */
[----:B------:R-:W2:Y:S02]  /*1db80*/  @!P0 SYNCS.PHASECHK.TRANS64 P0, [R27+URZ+0x38860], R0 ;  /* 0x038860001b0085a7 */ /* 0x000ea4000800007f */
[----:B--2---:R-:W-:Y:S05]  /*1db90*/  @!P0 BRA `(.L_x_4670) ;  /* 0xfffffffc00f08947 */ /* 0x004fea000383ffff */
[----:B------:R-:W-:Y:S05]  /*1dba0*/  BRA `(.L_x_4791) ;  /* 0xffffffb000dc7947 */ /* 0x000fea000383ffff */
.L_x_4671:
        /* <DEDUP_REMOVED lines=8> */
.L_x_4793:
[----:B------:R-:W-:Y:S05]  /*1dc30*/  BSYNC B0 ;  /* 0x0000000000007941 */ /* 0x000fea0003800000 */
.L_x_4792:
        /* <DEDUP_REMOVED lines=15> */
.L_x_4794:
        /* <DEDUP_REMOVED lines=39> */
.L_x_4795:
[----:B------:R-:W-:Y:S02]  /*1dfa0*/  IMAD.MOV.U32 R13, RZ, RZ, R5 ;  /* 0x000000ffff0d7224 */ /* 0x000fe400078e0005 */
[----:B------:R-:W-:-:S07]  /*1dfb0*/  IMAD.MOV.U32 R3, RZ, RZ, R14 ;  /* 0x000000ffff037224 */ /* 0x000fce00078e000e */
[----:B------:R-:W-:Y:S05]  /*1dfc0*/  WARPSYNC.COLLECTIVE R15, `(.L_x_4796) ;  /* 0x000000000f087348 */ /* 0x000fea0003c00000 */
[----:B------:R0:W1:Y:S02]  /*1dfd0*/  SHFL.IDX P6, R14, R13, R12, R11 ;  /* 0x0000000c0d0e7389 */ /* 0x00006400000c000b */
[----:B01----:R-:W-:Y:S01]  /*1dfe0*/  ENDCOLLECTIVE ;  /* 0x000000000000791b */ /* 0x003fe20003800000 */
.L_x_4796:
        /* <DEDUP_REMOVED lines=29> */
.L_x_4797:
[----:B------:R-:W-:Y:S02]  /*1e1c0*/  IMAD.MOV.U32 R13, RZ, RZ, R5 ;  /* 0x000000ffff0d7224 */ /* 0x000fe400078e0005 */
[----:B------:R-:W-:-:S07]  /*1e1d0*/  IMAD.MOV.U32 R7, RZ, RZ, R14 ;  /* 0x000000ffff077224 */ /* 0x000fce00078e000e */
[----:B------:R-:W-:Y:S05]  /*1e1e0*/  WARPSYNC.COLLECTIVE R15, `(.L_x_4798) ;  /* 0x000000000f087348 */ /* 0x000fea0003c00000 */
[----:B------:R0:W1:Y:S02]  /*1e1f0*/  SHFL.IDX P6, R14, R13, R12, R11 ;  /* 0x0000000c0d0e7389 */ /* 0x00006400000c000b */
[----:B01----:R-:W-:Y:S01]  /*1e200*/  ENDCOLLECTIVE ;  /* 0x000000000000791b */ /* 0x003fe20003800000 */
.L_x_4798:
        /* <DEDUP_REMOVED lines=29> */
.L_x_4799:
[----:B------:R-:W-:Y:S02]  /*1e3e0*/  IMAD.MOV.U32 R13, RZ, RZ, R5 ;  /* 0x000000ffff0d7224 */ /* 0x000fe400078e0005 */
[----:B------:R-:W-:-:S07]  /*1e3f0*/  IMAD.MOV.U32 R6, RZ, RZ, R14 ;  /* 0x000000ffff067224 */ /* 0x000fce00078e000e */
[----:B------:R-:W-:Y:S05]  /*1e400*/  WARPSYNC.COLLECTIVE R15, `(.L_x_4800) ;  /* 0x000000000f087348 */ /* 0x000fea0003c00000 */
[----:B------:R0:W1:Y:S02]  /*1e410*/  SHFL.IDX P6, R14, R13, R12, R11 ;  /* 0x0000000c0d0e7389 */ /* 0x00006400000c000b */
[----:B01----:R-:W-:Y:S01]  /*1e420*/  ENDCOLLECTIVE ;  /* 0x000000000000791b */ /* 0x003fe20003800000 */
.L_x_4800:
[----:B------:R-:W-:Y:S01]  /*1e430*/  IMAD.MOV.U32 R2, RZ, RZ, R14 ;  /* 0x000000ffff027224 */ /* 0x000fe200078e000e */
[----:B------:R-:W-:Y:S06]  /*1e440*/  BRA `(.L_x_4801) ;  /* 0xffffffb000747947 */ /* 0x000fec000383ffff */
.L_x_4678:
[----:B0-----:R0:W1:Y:S02]  /*1e450*/  SYNCS.PHASECHK.TRANS64.TRYWAIT P0, [R6+URZ+0x38840], R21 ;  /* 0x03884015060075a7 */ /* 0x001064000800017f */
[----:B-1----:R-:W-:Y:S05]  /*1e460*/  @!P0 NANOSLEEP.SYNCS 0x989680 ;  /* 0x009896800000895d */ /* 0x002fea0003900000 */
[----:B------:R-:W1:Y:S02]  /*1e470*/  @!P0 SYNCS.PHASECHK.TRANS64 P0, [R6+URZ+0x38840], R21 ;  /* 0x03884015060085a7 */ /* 0x000e64000800007f */
[----:B-1----:R-:W-:Y:S05]  /*1e480*/  @!P0 BRA `(.L_x_4678) ;  /* 0xfffffffc00f08947 */ /* 0x002fea000383ffff */
[----:B------:R-:W-:Y:S05]  /*1e490*/  BRA `(.L_x_4802) ;  /* 0xffffffb800047947 */ /* 0x000fea000383ffff */
.L_x_4679:
        /* <DEDUP_REMOVED lines=8> */
.L_x_4804:
[----:B------:R-:W-:Y:S05]  /*1e520*/  BSYNC B1 ;  /* 0x0000000000017941 */ /* 0x000fea0003800000 */
.L_x_4803:
        /* <DEDUP_REMOVED lines=9> */
.L_x_4805:
[----:B------:R-:W-:Y:S02]  /*1e5c0*/  IMAD.MOV.U32 R13, RZ, RZ, R27 ;  /* 0x000000ffff0d7224 */ /* 0x000fe400078e001b */
[----:B------:R-:W-:Y:S02]  /*1e5d0*/  IMAD.MOV.U32 R12, RZ, RZ, 0x1 ;  /* 0x00000001ff0c7424 */ /* 0x000fe400078e00ff */
[----:B------:R-:W-:-:S07]  /*1e5e0*/  IMAD.MOV.U32 R2, RZ, RZ, R14 ;  /* 0x000000ffff027224 */ /* 0x000fce00078e000e */
[----:B------:R-:W-:Y:S05]  /*1e5f0*/  WARPSYNC.COLLECTIVE R15, `(.L_x_4806) ;  /* 0x000000000f087348 */ /* 0x000fea0003c00000 */
[----:B------:R0:W1:Y:S02]  /*1e600*/  SHFL.IDX P6, R14, R13, R12, R11 ;  /* 0x0000000c0d0e7389 */ /* 0x00006400000c000b */
[----:B01----:R-:W-:Y:S01]  /*1e610*/  ENDCOLLECTIVE ;  /* 0x000000000000791b */ /* 0x003fe20003800000 */
.L_x_4806:
        /* <DEDUP_REMOVED lines=11> */
.L_x_4807:
[----:B------:R-:W-:Y:S02]  /*1e6d0*/  IMAD.MOV.U32 R13, RZ, RZ, R27 ;  /* 0x000000ffff0d7224 */ /* 0x000fe400078e001b */
[----:B------:R-:W-:Y:S02]  /*1e6e0*/  IMAD.MOV.U32 R12, RZ, RZ, 0x2 ;  /* 0x00000002ff0c7424 */ /* 0x000fe400078e00ff */
[----:B------:R-:W-:-:S07]  /*1e6f0*/  IMAD.MOV.U32 R2, RZ, RZ, R14 ;  /* 0x000000ffff027224 */ /* 0x000fce00078e000e */
[----:B------:R-:W-:Y:S05]  /*1e700*/  WARPSYNC.COLLECTIVE R15, `(.L_x_4808) ;  /* 0x000000000f087348 */ /* 0x000fea0003c00000 */
[----:B------:R0:W1:Y:S02]  /*1e710*/  SHFL.IDX P6, R14, R13, R12, R11 ;  /* 0x0000000c0d0e7389 */ /* 0x00006400000c000b */
[----:B01----:R-:W-:Y:S01]  /*1e720*/  ENDCOLLECTIVE ;  /* 0x000000000000791b */ /* 0x003fe20003800000 */
.L_x_4808:
        /* <DEDUP_REMOVED lines=11> */
.L_x_4809:
[----:B------:R-:W-:Y:S02]  /*1e7e0*/  IMAD.MOV.U32 R13, RZ, RZ, R27 ;  /* 0x000000ffff0d7224 */ /* 0x000fe400078e001b */
[----:B------:R-:W-:Y:S02]  /*1e7f0*/  IMAD.MOV.U32 R12, RZ, RZ, 0x3 ;  /* 0x00000003ff0c7424 */ /* 0x000fe400078e00ff */
[----:B------:R-:W-:-:S07]  /*1e800*/  IMAD.MOV.U32 R2, RZ, RZ, R14 ;  /* 0x000000ffff027224 */ /* 0x000fce00078e000e */
[----:B------:R-:W-:Y:S05]  /*1e810*/  WARPSYNC.COLLECTIVE R15, `(.L_x_4810) ;  /* 0x000000000f087348 */ /* 0x000fea0003c00000 */
[----:B------:R0:W1:Y:S02]  /*1e820*/  SHFL.IDX P6, R14, R13, R12, R11 ;  /* 0x0000000c0d0e7389 */ /* 0x00006400000c000b */
[----:B01----:R-:W-:Y:S01]  /*1e830*/  ENDCOLLECTIVE ;  /* 0x000000000000791b */ /* 0x003fe20003800000 */
.L_x_4810:
        /* <DEDUP_REMOVED lines=11> */
.L_x_4811:
[----:B------:R-:W-:Y:S01]  /*1e8f0*/  IMAD.MOV.U32 R2, RZ, RZ, R14 ;  /* 0x000000ffff027224 */ /* 0x000fe200078e000e */
[----:B------:R-:W-:Y:S06]  /*1e900*/  BRA `(.L_x_4812) ;  /* 0xffffffb400947947 */ /* 0x000fec000383ffff */
.L_x_4684:
[----:B---3--:R3:W4:Y:S02]  /*1e910*/  SYNCS.PHASECHK.TRANS64.TRYWAIT P0, [R6+URZ+0x38860], R21 ;  /* 0x03886015060075a7 */ /* 0x008724000800017f */
[----:B----4-:R-:W-:Y:S05]  /*1e920*/  @!P0 NANOSLEEP.SYNCS 0x989680 ;  /* 0x009896800000895d */ /* 0x010fea0003900000 */
[----:B------:R-:W4:Y:S02]  /*1e930*/  @!P0 SYNCS.PHASECHK.TRANS64 P0, [R6+URZ+0x38860], R21 ;  /* 0x03886015060085a7 */ /* 0x000f24000800007f */
[----:B----4-:R-:W-:Y:S05]  /*1e940*/  @!P0 BRA `(.L_x_4684) ;  /* 0xfffffffc00f08947 */ /* 0x010fea000383ffff */
[----:B------:R-:W-:Y:S05]  /*1e950*/  BRA `(.L_x_4813) ;  /* 0xffffffb400e47947 */ /* 0x000fea000383ffff */
.L_x_4685:
[----:B------:R-:W-:Y:S01]  /*1e960*/  BSSY B1, `(.L_x_4814) ;  /* 0x0000008000017945 */ /* 0x000fe20003800000 */
[----:B------:R-:W-:Y:S02]  /*1e970*/  IMAD.MOV.U32 R13, RZ, RZ, R10 ;  /* 0x000000ffff0d7224 */ /* 0x000fe400078e000a */
[----:B------:R-:W-:Y:S02]  /*1e980*/  IMAD.MOV.U32 R12, RZ, RZ, RZ ;  /* 0x000000ffff0c7224 */ /* 0x000fe400078e00ff */
[----:B------:R-:W-:Y:S02]  /*1e990*/  IMAD.MOV.U32 R11, RZ, RZ, 0x181f ;  /* 0x0000181fff0b7424 */ /* 0x000fe400078e00ff */
[----:B------:R-:W-:-:S07]  /*1e9a0*/  IMAD.MOV.U32 R15, RZ, RZ, -0x1 ;  /* 0xffffffffff0f7424 */ /* 0x000fce00078e00ff */
[----:B0-23--:R-:W-:Y:S05]  /*1e9b0*/  WARPSYNC.COLLECTIVE R15, `(.L_x_4815) ;  /* 0x000000000f087348 */ /* 0x00dfea0003c00000 */
[----:B------:R1:W4:Y:S02]  /*1e9c0*/  SHFL.IDX P6, R14, R13, R12, R11 ;  /* 0x0000000c0d0e7389 */ /* 0x00032400000c000b */
[----:B01234-:R-:W-:Y:S01]  /*1e9d0*/  ENDCOLLECTIVE ;  /* 0x000000000000791b */ /* 0x01ffe20003800000 */
.L_x_4815:
[----:B------:R-:W-:Y:S05]  /*1e9e0*/  BSYNC B1 ;  /* 0x0000000000017941 */ /* 0x000fea0003800000 */
.L_x_4814:
[----:B------:R-:W-:Y:S01]  /*1e9f0*/  IMAD.MOV.U32 R13, RZ, RZ, R9 ;  /* 0x000000ffff0d7224 */ /* 0x000fe200078e0009 */
[C---:B------:R-:W-:Y:S01]  /*1ea00*/  LOP3.LUT P2, RZ, R22.reuse, 0x40, RZ, 0xc0, !PT ;  /* 0x0000004016ff7812 */ /* 0x040fe2000784c0ff */
[----:B------:R-:W-:Y:S01]  /*1ea10*/  IMAD.MOV.U32 R12, RZ, RZ, RZ ;  /* 0x000000ffff0c7224 */ /* 0x000fe200078e00ff */
[C---:B------:R-:W-:Y:S01]  /*1ea20*/  LOP3.LUT P1, RZ, R22.reuse, 0x20, RZ, 0xc0, !PT ;  /* 0x0000002016ff7812 */ /* 0x040fe2000782c0ff */
[----:B------:R-:W-:Y:S01]  /*1ea30*/  IMAD.MOV.U32 R11, RZ, RZ, 0x181f ;  /* 0x0000181fff0b7424 */ /* 0x000fe200078e00ff */
[----:B------:R-:W-:Y:S01]  /*1ea40*/  LOP3.LUT R22, R22, 0xfff7ffff, RZ, 0xc0, !PT ;  /* 0xfff7ffff16167812 */ /* 0x000fe200078ec0ff */
[----:B------:R-:W-:Y:S02]  /*1ea50*/  IMAD.MOV.U32 R15, RZ, RZ, -0x1 ;  /* 0xffffffffff0f7424 */ /* 0x000fe400078e00ff */
[----:B------:R-:W-:Y:S01]  /*1ea60*/  IMAD.MOV.U32 R3, RZ, RZ, R14 ;  /* 0x000000ffff037224 */ /* 0x000fe200078e000e */
[----:B------:R-:W-:Y:S01]  /*1ea70*/  @P3 LOP3.LUT R22, R22, 0x80000, RZ, 0xfc, !PT ;  /* 0x0008000016163812 */ /* 0x000fe200078efcff */
[----:B------:R-:W-:-:S07]  /*1ea80*/  IMAD R17, R17, 0x2, R23 ;  /* 0x0000000211117824 */ /* 0x000fce00078e0217 */
[----:B------:R-:W-:Y:S05]  /*1ea90*/  WARPSYNC.COLLECTIVE R15, `(.L_x_4816) ;  /* 0x000000000f087348 */ /* 0x000fea0003c00000 */
[----:B------:R0:W1:Y:S02]  /*1eaa0*/  SHFL.IDX P6, R14, R13, R12, R11 ;  /* 0x0000000c0d0e7389 */ /* 0x00006400000c000b */
[----:B01----:R-:W-:Y:S01]  /*1eab0*/  ENDCOLLECTIVE ;  /* 0x000000000000791b */ /* 0x003fe20003800000 */
.L_x_4816:
        /* <DEDUP_REMOVED lines=17> */
.L_x_4817:
        /* <DEDUP_REMOVED lines=16> */
.L_x_4818:
        /* <DEDUP_REMOVED lines=19> */
.L_x_4819:
        /* <DEDUP_REMOVED lines=14> */
.L_x_4820:
        /* <DEDUP_REMOVED lines=16> */
.L_x_4821:
        /* <DEDUP_REMOVED lines=14> */
.L_x_4822:
[----:B------:R-:W-:Y:S05]  /*1f0c0*/  BRA `(.L_x_4823) ;  /* 0xffffffb400507947 */ /* 0x000fea000383ffff */
.L_x_4693:
        /* <DEDUP_REMOVED lines=8> */
.L_x_4825:
[----:B------:R-:W-:Y:S05]  /*1f150*/  BSYNC B0 ;  /* 0x0000000000007941 */ /* 0x000fea0003800000 */
.L_x_4824:
        /* <DEDUP_REMOVED lines=9> */
.L_x_4826:
        /* <DEDUP_REMOVED lines=18> */
.L_x_4827:
[----:B------:R-:W-:Y:S01]  /*1f310*/  IMAD.MOV.U32 R12, RZ, RZ, 0x2 ;  /* 0x00000002ff0c7424 */ /* 0x000fe200078e00ff */
[----:B------:R-:W-:-:S05]  /*1f320*/  SEL R5, R14, RZ, P1 ;  /* 0x000000ff0e057207 */ /* 0x000fca0000800000 */
[----:B------:R-:W-:-:S04]  /*1f330*/  IMAD.IADD R5, R2, 0x1, R5 ;  /* 0x0000000102057824 */ /* 0x000fc800078e0205 */
[----:B------:R-:W-:-:S07]  /*1f340*/  IMAD.MOV.U32 R13, RZ, RZ, R5 ;  /* 0x000000ffff0d7224 */ /* 0x000fce00078e0005 */
[----:B------:R-:W-:Y:S05]  /*1f350*/  WARPSYNC.COLLECTIVE R15, `(.L_x_4828) ;  /* 0x000000000f087348 */ /* 0x000fea0003c00000 */
[----:B------:R0:W1:Y:S02]  /*1f360*/  SHFL.UP P6, R14, R13, R12, R11 ;  /* 0x0400000c0d0e7389 */ /* 0x00006400000c000b */
[----:B01----:R-:W-:Y:S01]  /*1f370*/  ENDCOLLECTIVE ;  /* 0x000000000000791b */ /* 0x003fe20003800000 */
.L_x_4828:
[----:B------:R-:W-:Y:S01]  /*1f380*/  IMAD.MOV.U32 R12, RZ, RZ, 0x4 ;  /* 0x00000004ff0c7424 */ /* 0x000fe200078e00ff */
[----:B------:R-:W-:-:S05]  /*1f390*/  SEL R6, R14, RZ, P2 ;  /* 0x000000ff0e067207 */ /* 0x000fca0001000000 */
[----:B------:R-:W-:-:S04]  /*1f3a0*/  IMAD.IADD R6, R5, 0x1, R6 ;  /* 0x0000000105067824 */ /* 0x000fc800078e0206 */
[----:B------:R-:W-:-:S07]  /*1f3b0*/  IMAD.MOV.U32 R13, RZ, RZ, R6 ;  /* 0x000000ffff0d7224 */ /* 0x000fce00078e0006 */
[----:B------:R-:W-:Y:S05]  /*1f3c0*/  WARPSYNC.COLLECTIVE R15, `(.L_x_4829) ;  /* 0x000000000f087348 */ /* 0x000fea0003c00000 */
[----:B------:R0:W1:Y:S02]  /*1f3d0*/  SHFL.UP P6, R14, R13, R12, R11 ;  /* 0x0400000c0d0e7389 */ /* 0x00006400000c000b */
[----:B01----:R-:W-:Y:S01]  /*1f3e0*/  ENDCOLLECTIVE ;  /* 0x000000000000791b */ /* 0x003fe20003800000 */
.L_x_4829:
[----:B------:R-:W-:Y:S01]  /*1f3f0*/  IMAD.MOV.U32 R12, RZ, RZ, 0x8 ;  /* 0x00000008ff0c7424 */ /* 0x000fe200078e00ff */
[----:B------:R-:W-:-:S05]  /*1f400*/  SEL R7, R14, RZ, P3 ;  /* 0x000000ff0e077207 */ /* 0x000fca0001800000 */
[----:B------:R-:W-:-:S04]  /*1f410*/  IMAD.IADD R7, R6, 0x1, R7 ;  /* 0x0000000106077824 */ /* 0x000fc800078e0207 */
[----:B------:R-:W-:-:S07]  /*1f420*/  IMAD.MOV.U32 R13, RZ, RZ, R7 ;  /* 0x000000ffff0d7224 */ /* 0x000fce00078e0007 */
[----:B------:R-:W-:Y:S05]  /*1f430*/  WARPSYNC.COLLECTIVE R15, `(.L_x_4830) ;  /* 0x000000000f087348 */ /* 0x000fea0003c00000 */
[----:B------:R0:W1:Y:S02]  /*1f440*/  SHFL.UP P6, R14, R13, R12, R11 ;  /* 0x0400000c0d0e7389 */ /* 0x00006400000c000b */
[----:B01----:R-:W-:Y:S01]  /*1f450*/  ENDCOLLECTIVE ;  /* 0x000000000000791b */ /* 0x003fe20003800000 */
.L_x_4830:
[----:B------:R-:W-:Y:S01]  /*1f460*/  IMAD.MOV.U32 R12, RZ, RZ, 0x10 ;  /* 0x00000010ff0c7424 */ /* 0x000fe200078e00ff */
[----:B------:R-:W-:-:S05]  /*1f470*/  SEL R14, R14, RZ, P4 ;  /* 0x000000ff0e0e7207 */ /* 0x000fca0002000000 */
[----:B------:R-:W-:-:S04]  /*1f480*/  IMAD.IADD R5, R7, 0x1, R14 ;  /* 0x0000000107057824 */ /* 0x000fc800078e020e */
[----:B------:R-:W-:-:S07]  /*1f490*/  IMAD.MOV.U32 R13, RZ, RZ, R5 ;  /* 0x000000ffff0d7224 */ /* 0x000fce00078e0005 */
[----:B------:R-:W-:Y:S05]  /*1f4a0*/  WARPSYNC.COLLECTIVE R15, `(.L_x_4831) ;  /* 0x000000000f087348 */ /* 0x000fea0003c00000 */
[----:B------:R0:W1:Y:S02]  /*1f4b0*/  SHFL.UP P6, R14, R13, R12, R11 ;  /* 0x0400000c0d0e7389 */ /* 0x00006400000c000b */
[----:B01----:R-:W-:Y:S01]  /*1f4c0*/  ENDCOLLECTIVE ;  /* 0x000000000000791b */ /* 0x003fe20003800000 */
.L_x_4831:
        /* <DEDUP_REMOVED lines=8> */
.L_x_4832:
[----:B------:R-:W-:Y:S05]  /*1f550*/  BRA `(.L_x_4833) ;  /* 0xffffffb400e47947 */ /* 0x000fea000383ffff */
.L_x_4698:
        /* <DEDUP_REMOVED lines=8> */
.L_x_4835:
[----:B------:R-:W-:Y:S05]  /*1f5e0*/  BSYNC B0 ;  /* 0x0000000000007941 */ /* 0x000fea0003800000 */
.L_x_4834:
        /* <DEDUP_REMOVED lines=8> */
.L_x_4836:
[----:B------:R-:W-:Y:S01]  /*1f670*/  IMAD.MOV.U32 R12, RZ, RZ, 0x4 ;  /* 0x00000004ff0c7424 */ /* 0x000fe200078e00ff */
[----:B------:R-:W-:-:S05]  /*1f680*/  SEL R14, R14, RZ, P2 ;  /* 0x000000ff0e0e7207 */ /* 0x000fca0001000000 */
[----:B------:R-:W-:-:S04]  /*1f690*/  IMAD.IADD R3, R13, 0x1, R14 ;  /* 0x000000010d037824 */ /* 0x000fc800078e020e */
[----:B------:R-:W-:-:S07]  /*1f6a0*/  IMAD.MOV.U32 R13, RZ, RZ, R3 ;  /* 0x000000ffff0d7224 */ /* 0x000fce00078e0003 */
[----:B------:R-:W-:Y:S05]  /*1f6b0*/  WARPSYNC.COLLECTIVE R15, `(.L_x_4837) ;  /* 0x000000000f087348 */ /* 0x000fea0003c00000 */
[----:B------:R0:W1:Y:S02]  /*1f6c0*/  SHFL.UP P6, R14, R13, R12, R11 ;  /* 0x0400000c0d0e7389 */ /* 0x00006400000c000b */
[----:B01----:R-:W-:Y:S01]  /*1f6d0*/  ENDCOLLECTIVE ;  /* 0x000000000000791b */ /* 0x003fe20003800000 */
.L_x_4837:
[----:B------:R-:W-:Y:S01]  /*1f6e0*/  IMAD.MOV.U32 R12, RZ, RZ, 0x8 ;  /* 0x00000008ff0c7424 */ /* 0x000fe200078e00ff */
[----:B------:R-:W-:-:S05]  /*1f6f0*/  SEL R14, R14, RZ, P3 ;  /* 0x000000ff0e0e7207 */ /* 0x000fca0001800000 */
[----:B------:R-:W-:-:S04]  /*1f700*/  IMAD.IADD R5, R3, 0x1, R14 ;  /* 0x0000000103057824 */ /* 0x000fc800078e020e */
[----:B------:R-:W-:-:S07]  /*1f710*/  IMAD.MOV.U32 R13, RZ, RZ, R5 ;  /* 0x000000ffff0d7224 */ /* 0x000fce00078e0005 */
[----:B------:R-:W-:Y:S05]  /*1f720*/  WARPSYNC.COLLECTIVE R15, `(.L_x_4838) ;  /* 0x000000000f087348 */ /* 0x000fea0003c00000 */
[----:B------:R0:W1:Y:S02]  /*1f730*/  SHFL.UP P6, R14, R13, R12, R11 ;  /* 0x0400000c0d0e7389 */ /* 0x00006400000c000b */
[----:B01----:R-:W-:Y:S01]  /*1f740*/  ENDCOLLECTIVE ;  /* 0x000000000000791b */ /* 0x003fe20003800000 */
.L_x_4838:
[----:B------:R-:W-:Y:S01]  /*1f750*/  IMAD.MOV.U32 R12, RZ, RZ, 0x10 ;  /* 0x00000010ff0c7424 */ /* 0x000fe200078e00ff */
[----:B------:R-:W-:-:S05]  /*1f760*/  SEL R6, R14, RZ, P4 ;  /* 0x000000ff0e067207 */ /* 0x000fca0002000000 */
[----:B------:R-:W-:-:S04]  /*1f770*/  IMAD.IADD R6, R5, 0x1, R6 ;  /* 0x0000000105067824 */ /* 0x000fc800078e0206 */
[----:B------:R-:W-:-:S07]  /*1f780*/  IMAD.MOV.U32 R13, RZ, RZ, R6 ;  /* 0x000000ffff0d7224 */ /* 0x000fce00078e0006 */
[----:B------:R-:W-:Y:S05]  /*1f790*/  WARPSYNC.COLLECTIVE R15, `(.L_x_4839) ;  /* 0x000000000f087348 */ /* 0x000fea0003c00000 */
[----:B------:R0:W1:Y:S02]  /*1f7a0*/  SHFL.UP P6, R14, R13, R12, R11 ;  /* 0x0400000c0d0e7389 */ /* 0x00006400000c000b */
[----:B01----:R-:W-:Y:S01]  /*1f7b0*/  ENDCOLLECTIVE ;  /* 0x000000000000791b */ /* 0x003fe20003800000 */
.L_x_4839:
        /* <DEDUP_REMOVED lines=8> */
.L_x_4840:
[----:B------:R-:W-:Y:S05]  /*1f840*/  BRA `(.L_x_4841) ;  /* 0xffffffb400c47947 */ /* 0x000fea000383ffff */
.L_x_4700:
[----:B------:R-:W-:Y:S01]  /*1f850*/  BSSY B0, `(.L_x_4842) ;  /* 0x0000006000007945 */ /* 0x000fe20003800000 */
[----:B------:R-:W-:Y:S01]  /*1f860*/  PLOP3.LUT P6, PT, P6, PT, PT, 0x8, 0x0 ;  /* 0x000000000000781c */ /* 0x000fe200037ce170 */
[----:B------:R-:W-:-:S12]  /*1f870*/  IMAD.MOV.U32 R15, RZ, RZ, -0x1 ;  /* 0xffffffffff0f7424 */ /* 0x000fd800078e00ff */
[----:B0-----:R-:W-:Y:S05]  /*1f880*/  WARPSYNC.COLLECTIVE R15, `(.L_x_4843) ;  /* 0x000000000f087348 */ /* 0x001fea0003c00000 */
[----:B------:R-:W-:Y:S01]  /*1f890*/  VOTE.ANY R14, PT, P6 ;  /* 0x00000000000e7806 */ /* 0x000fe200030e0100 */
[----:B0-----:R-:W-:Y:S06]  /*1f8a0*/  ENDCOLLECTIVE ;  /* 0x000000000000791b */ /* 0x001fec0003800000 */
.L_x_4843:
[----:B------:R-:W-:Y:S05]  /*1f8b0*/  BSYNC B0 ;  /* 0x0000000000007941 */ /* 0x000fea0003800000 */
.L_x_4842:
        /* <DEDUP_REMOVED lines=9> */
.L_x_4844:
[----:B------:R-:W-:Y:S01]  /*1f950*/  IMAD.MOV.U32 R17, RZ, RZ, R14 ;  /* 0x000000ffff117224 */ /* 0x000fe200078e000e */
[----:B------:R-:W-:Y:S06]  /*1f960*/  BRA `(.L_x_4845) ;  /* 0xffffffb400b47947 */ /* 0x000fec000383ffff */
.L_x_4702:
[----:B------:R-:W-:Y:S01]  /*1f970*/  BSSY B0, `(.L_x_4846) ;  /* 0x0000007000007945 */ /* 0x000fe20003800000 */
[----:B------:R-:W-:Y:S02]  /*1f980*/  IMAD.MOV.U32 R13, RZ, RZ, R3 ;  /* 0x000000ffff0d7224 */ /* 0x000fe400078e0003 */
[----:B------:R-:W-:Y:S02]  /*1f990*/  IMAD.MOV.U32 R11, RZ, RZ, 0x1f ;  /* 0x0000001fff0b7424 */ /* 0x000fe400078e00ff */
[----:B------:R-:W-:-:S07]  /*1f9a0*/  IMAD.MOV.U32 R15, RZ, RZ, -0x1 ;  /* 0xffffffffff0f7424 */ /* 0x000fce00078e00ff */
[----:B012---:R-:W-:Y:S05]  /*1f9b0*/  WARPSYNC.COLLECTIVE R15, `(.L_x_4847) ;  /* 0x000000000f087348 */ /* 0x007fea0003c00000 */
[----:B------:R3:W4:Y:S02]  /*1f9c0*/  SHFL.IDX P6, R14, R13, R12, R11 ;  /* 0x0000000c0d0e7389 */ /* 0x00072400000c000b */
[----:B01234-:R-:W-:Y:S01]  /*1f9d0*/  ENDCOLLECTIVE ;  /* 0x000000000000791b */ /* 0x01ffe20003800000 */
.L_x_4847:
[----:B------:R-:W-:Y:S05]  /*1f9e0*/  BSYNC B0 ;  /* 0x0000000000007941 */ /* 0x000fea0003800000 */
.L_x_4846:
[----:B------:R-:W-:Y:S05]  /*1f9f0*/  BRA `(.L_x_4701) ;  /* 0xffffffb400ac7947 */ /* 0x000fea000383ffff */
.L_x_4706:
[----:B0-----:R0:W1:Y:S02]  /*1fa00*/  SYNCS.PHASECHK.TRANS64.TRYWAIT P0, [R4+URZ+0x38820], R0 ;  /* 0x03882000040075a7 */ /* 0x001064000800017f */
[----:B-1----:R-:W-:Y:S05]  /*1fa10*/  @!P0 NANOSLEEP.SYNCS 0x989680 ;  /* 0x009896800000895d */ /* 0x002fea0003900000 */
[----:B------:R-:W1:Y:S02]  /*1fa20*/  @!P0 SYNCS.PHASECHK.TRANS64 P0, [R4+URZ+0x38820], R0 ;  /* 0x03882000040085a7 */ /* 0x000e64000800007f */
[----:B-1----:R-:W-:Y:S05]  /*1fa30*/  @!P0 BRA `(.L_x_4706) ;  /* 0xfffffffc00f08947 */ /* 0x002fea000383ffff */
[----:B------:R-:W-:Y:S05]  /*1fa40*/  BRA `(.L_x_4848) ;  /* 0xffffffb800987947 */ /* 0x000fea000383ffff */
.L_x_4707:
        /* <DEDUP_REMOVED lines=11> */
.L_x_4850:
[----:B------:R-:W-:Y:S05]  /*1fb00*/  BSYNC B0 ;  /* 0x0000000000007941 */ /* 0x000fea0003800000 */
.L_x_4849:
[----:B------:R-:W-:Y:S05]  /*1fb10*/  BRA `(.L_x_4851) ;  /* 0xffffffb800807947 */ /* 0x000fea000383ffff */
.L_x_4708:
[----:B------:R-:W-:Y:S01]  /*1fb20*/  BSSY B0, `(.L_x_4852) ;  /* 0x0000006000007945 */ /* 0x000fe20003800000 */
[----:B------:R-:W-:-:S07]  /*1fb30*/  IMAD.MOV.U32 R15, RZ, RZ, -0x1 ;  /* 0xffffffffff0f7424 */ /* 0x000fce00078e00ff */
[----:B0-23--:R-:W-:Y:S05]  /*1fb40*/  WARPSYNC.COLLECTIVE R15, `(.L_x_4853) ;  /* 0x000000000f0c7348 */ /* 0x00dfea0003c00000 */
[----:B------:R-:W-:Y:S02]  /*1fb50*/  ELECT P6, UR62, PT ;  /* 0x00000000003e782f */ /* 0x000fe400038c0000 */
[----:B------:R-:W-:Y:S01]  /*1fb60*/  MOV R14, UR62 ;  /* 0x0000003e000e7c02 */ /* 0x000fe20008000f00 */
[----:B0-23--:R-:W-:Y:S10]  /*1fb70*/  ENDCOLLECTIVE ;  /* 0x000000000000791b */ /* 0x00dff40003800000 */
.L_x_4853:
[----:B------:R-:W-:Y:S05]  /*1fb80*/  BSYNC B0 ;  /* 0x0000000000007941 */ /* 0x000fea0003800000 */
.L_x_4852:
[----:B------:R-:W-:Y:S05]  /*1fb90*/  BRA `(.L_x_4854) ;  /* 0xffffffb800747947 */ /* 0x000fea000383ffff */
.L_x_4710:
[----:B0-----:R0:W1:Y:S02]  /*1fba0*/  SYNCS.PHASECHK.TRANS64.TRYWAIT P1, [R5+URZ+0x38840], R0 ;  /* 0x03884000050075a7 */ /* 0x001064000802017f */
[----:B-1----:R-:W-:Y:S05]  /*1fbb0*/  @!P1 NANOSLEEP.SYNCS 0x989680 ;  /* 0x009896800000995d */ /* 0x002fea0003900000 */
[----:B------:R-:W1:Y:S02]  /*1fbc0*/  @!P1 SYNCS.PHASECHK.TRANS64 P1, [R5+URZ+0x38840], R0 ;  /* 0x03884000050095a7 */ /* 0x000e64000802007f */
[----:B-1----:R-:W-:Y:S05]  /*1fbd0*/  @!P1 BRA `(.L_x_4710) ;  /* 0xfffffffc00f09947 */ /* 0x002fea000383ffff */
[----:B------:R-:W-:Y:S05]  /*1fbe0*/  BRA `(.L_x_4855) ;  /* 0xffffffb800947947 */ /* 0x000fea000383ffff */
.L_x_4712:
[----:B-1----:R1:W4:Y:S02]  /*1fbf0*/  SYNCS.PHASECHK.TRANS64.TRYWAIT P1, [R25+URZ+0x38840], R2 ;  /* 0x03884002190075a7 */ /* 0x002324000802017f */
[----:B----4-:R-:W-:Y:S05]  /*1fc00*/  @!P1 NANOSLEEP.SYNCS 0x989680 ;  /* 0x009896800000995d */ /* 0x010fea0003900000 */
[----:B------:R-:W4:Y:S02]  /*1fc10*/  @!P1 SYNCS.PHASECHK.TRANS64 P1, [R25+URZ+0x38840], R2 ;  /* 0x03884002190095a7 */ /* 0x000f24000802007f */
[----:B----4-:R-:W-:Y:S05]  /*1fc20*/  @!P1 BRA `(.L_x_4712) ;  /* 0xfffffffc00f09947 */ /* 0x010fea000383ffff */
[----:B------:R-:W-:Y:S05]  /*1fc30*/  BRA `(.L_x_4856) ;  /* 0xffffffb800a07947 */ /* 0x000fea000383ffff */
.L_x_4714:
[----:B----4-:R4:W0:Y:S02]  /*1fc40*/  SYNCS.PHASECHK.TRANS64.TRYWAIT P1, [R5+URZ+0x38860], R0 ;  /* 0x03886000050075a7 */ /* 0x010824000802017f */
[----:B0-----:R-:W-:Y:S05]  /*1fc50*/  @!P1 NANOSLEEP.SYNCS 0x989680 ;  /* 0x009896800000995d */ /* 0x001fea0003900000 */
[----:B------:R-:W0:Y:S02]  /*1fc60*/  @!P1 SYNCS.PHASECHK.TRANS64 P1, [R5+URZ+0x38860], R0 ;  /* 0x03886000050095a7 */ /* 0x000e24000802007f */
[----:B0-----:R-:W-:Y:S05]  /*1fc70*/  @!P1 BRA `(.L_x_4714) ;  /* 0xfffffffc00f09947 */ /* 0x001fea000383ffff */
[----:B------:R-:W-:Y:S05]  /*1fc80*/  BRA `(.L_x_4857) ;  /* 0xffffffb8009c7947 */ /* 0x000fea000383ffff */
.L_x_4858:
        /* <DEDUP_REMOVED lines=15> */
.L_x_15647:


//--------------------- .text._ZN7cutlass13device_kernelIN5flash11enable_sm90INS1_16FlashAttnFwdSm90INS1_25CollectiveMainloopFwdSm90ILi2EN4cute5tupleIJNS5_1CILi1EEES8_S8_EEENS6_IJNS7_ILi64EEESA_SA_EEELi512ENS_10bfloat16_tEfNS_4arch4Sm90ELb0ELb1ELb1ELb0ELb1ELb0ELb0ELb0ELb0ELb1ELb0ELb0EEENS1_21CollectiveEpilogueFwdINS6_IJSA_NS7_ILi512EEESA_EEES9_SC_SE_Li256ELb0ELb1ELb0ELb0EEENS1_30DynamicPersistentTileSchedulerILi256ELi128ELb0ELb1ELb1EEEEEEEEEvNT_6ParamsE --------------------------
	.section	.text._ZN7cutlass13device_kernelIN5flash11enable_sm90INS1_16FlashAttnFwdSm90INS1_25CollectiveMainloopFwdSm90ILi2EN4cute5tupleIJNS5_1CILi1EEES8_S8_EEENS6_IJNS7_ILi64EEESA_SA_EEELi512ENS_10bfloat16_tEfNS_4arch4Sm90ELb0ELb1ELb1ELb0ELb1ELb0ELb0ELb0ELb0ELb1ELb0ELb0EEENS1_21CollectiveEpilogueFwdINS6_IJSA_NS7_ILi512EEESA_EEES9_SC_SE_Li256ELb0ELb1ELb0ELb0EEENS1_30DynamicPersistentTileSchedulerILi256ELi128ELb0ELb1ELb1EEEEEEEEEvNT_6ParamsE,"ax",@progbits
	.align	128
.text._ZN7cutlass13device_kernelIN5flash11enable_sm90INS1_16FlashAttnFwdSm90INS1_25CollectiveMainloopFwdSm90ILi2EN4cute5tupleIJNS5_1CILi1EEES8_S8_EEENS6_IJNS7_ILi64EEESA_SA_EEELi512ENS_10bfloat16_tEfNS_4arch4Sm90ELb0ELb1ELb1ELb0ELb1ELb0ELb0ELb0ELb0ELb1ELb0ELb0EEENS1_21CollectiveEpilogueFwdINS6_IJSA_NS7_ILi512EEESA_EEES9_SC_SE_Li256ELb0ELb1ELb0ELb0EEENS1_30DynamicPersistentTileSchedulerILi256ELi128ELb0ELb1ELb1EEEEEEEEEvNT_6ParamsE:
        .type           _ZN7cutlass13device_kernelIN5flash11enable_sm90INS1_16FlashAttnFwdSm90INS1_25CollectiveMainloopFwdSm90ILi2EN4cute5tupleIJNS5_1CILi1EEES8_S8_EEENS6_IJNS7_ILi64EEESA_SA_EEELi512ENS_10bfloat16_tEfNS_4arch4Sm90ELb0ELb1ELb1ELb0ELb1ELb0ELb0ELb0ELb0ELb1ELb0ELb0EEENS1_21CollectiveEpilogueFwdINS6_IJSA_NS7_ILi512EEESA_EEES9_SC_SE_Li256ELb0ELb1ELb0ELb0EEENS1_30DynamicPersistentTileSchedulerILi256ELi128ELb0ELb1ELb1EEEEEEEEEvNT_6ParamsE,@function
        .size           _ZN7cutlass13device_kernelIN5flash11enable_sm90INS1_16FlashAttnFwdSm90INS1_25CollectiveMainloopFwdSm90ILi2EN4cute5tupleIJNS5_1CILi1EEES8_S8_EEENS6_IJNS7_ILi64EEESA_SA_EEELi512ENS_10bfloat16_tEfNS_4arch4Sm90ELb0ELb1ELb1ELb0ELb1ELb0ELb0ELb0ELb0ELb1ELb0ELb0EEENS1_21CollectiveEpilogueFwdINS6_IJSA_NS7_ILi512EEESA_EEES9_SC_SE_Li256ELb0ELb1ELb0ELb0EEENS1_30DynamicPersistentTileSchedulerILi256ELi128ELb0ELb1ELb1EEEEEEEEEvNT_6ParamsE,(.L_x_15648 - _ZN7cutlass13device_kernelIN5flash11enable_sm90INS1_16FlashAttnFwdSm90INS1_25CollectiveMainloopFwdSm90ILi2EN4cute5tupleIJNS5_1CILi1EEES8_S8_EEENS6_IJNS7_ILi64EEESA_SA_EEELi512ENS_10bfloat16_tEfNS_4arch4Sm90ELb0ELb1ELb1ELb0ELb1ELb0ELb0ELb0ELb0ELb1ELb0ELb0EEENS1_21CollectiveEpilogueFwdINS6_IJSA_NS7_ILi512EEESA_EEES9_SC_SE_Li256ELb0ELb1ELb0ELb0EEENS1_30DynamicPersistentTileSchedulerILi256ELi128ELb0ELb1ELb1EEEEEEEEEvNT_6ParamsE)
        .other          _ZN7cutlass13device_kernelIN5flash11enable_sm90INS1_16FlashAttnFwdSm90INS1_25CollectiveMainloopFwdSm90ILi2EN4cute5tupleIJNS5_1CILi1EEES8_S8_EEENS6_IJNS7_ILi64EEESA_SA_EEELi512ENS_10bfloat16_tEfNS_4arch4Sm90ELb0ELb1ELb1ELb0ELb1ELb0ELb0ELb0ELb0ELb1ELb0ELb0EEENS1_21CollectiveEpilogueFwdINS6_IJSA_NS7_ILi512EEESA_EEES9_SC_SE_Li256ELb0ELb1ELb0ELb0EEENS1_30DynamicPersistentTileSchedulerILi256ELi128ELb0ELb1ELb1EEEEEEEEEvNT_6ParamsE,@"STO_CUDA_ENTRY STV_DEFAULT"
_ZN7cutlass13device_kernelIN5flash11enable_sm90INS1_16FlashAttnFwdSm90INS1_25CollectiveMainloopFwdSm90ILi2EN4cute5tupleIJNS5_1CILi1EEES8_S8_EEENS6_IJNS7_ILi64EEESA_SA_EEELi512ENS_10bfloat16_tEfNS_4arch4Sm90ELb0ELb1ELb1ELb0ELb1ELb0ELb0ELb0ELb0ELb1ELb0ELb0EEENS1_21CollectiveEpilogueFwdINS6_IJSA_NS7_ILi512EEESA_EEES9_SC_SE_Li256ELb0ELb1ELb0ELb0EEENS1_30DynamicPersistentTileSchedulerILi256ELi128ELb0ELb1ELb1EEEEEEEEEvNT_6ParamsE:
        /* <DEDUP_REMOVED lines=41> */
.L_x_4859:
        /* <DEDUP_REMOVED lines=22> */
.L_x_4860:
        /* <DEDUP_REMOVED lines=18> */
.L_x_4861:
        /* <DEDUP_REMOVED lines=22> */
.L_x_4862:
        /* <DEDUP_REMOVED lines=23> */
.L_x_4863:
        /* <DEDUP_REMOVED lines=8> */
.L_x_4865:
[----:B------:R-:W-:-:S08]  /*0860*/  NOP ;  /* 0x0000000000007918 */ /* 0x000fd00000000000 */
[----:B------:R-:W0:Y:S02]  /*0870*/  USETMAXREG.TRY_ALLOC.CTAPOOL UP0, 0xe8 ;  /* 0x000000e8000079c8 */ /* 0x000e240008000600 */
[----:B0-----:R-:W-:-:S13]  /*0880*/  PLOP3.LUT P0, PT, PT, PT, UP0, 0x80, 0x0 ;  /* 0x000000000000781c */ /* 0x001fda0003f0f008 */
[----:B------:R-:W-:Y:S05]  /*0890*/  @!P0 BRA `(.L_x_4865) ;  /* 0xfffffffc00f08947 */ /* 0x000fea000383ffff */
[----:B------:R-:W-:Y:S01]  /*08a0*/  LOP3.LUT R2, R0, 0xffffff80, RZ, 0xc0, !PT ;  /* 0xffffff8000027812 */ /* 0x000fe200078ec0ff */
[----:B------:R-:W0:Y:S08]  /*08b0*/  S2UR UR4, SR_CTAID.X ;  /* 0x00000000000479c3 */ /* 0x000e300000002500 */
[----:B------:R-:W-:Y:S06]  /*08c0*/  BAR.ARV 0x4, 0x180 ;  /* 0x0106000000007b1d */ /* 0x000fec0000002000 */
[----:B------:R-:W-:-:S02]  /*08d0*/  ISETP.NE.AND P0, PT, R2, 0x80, PT ;  /* 0x000000800200780c */ /* 0x000fc40003f05270 */
[----:B------:R-:W0:Y:S11]  /*08e0*/  LDC R2, c[0x0][0xc38] ;  /* 0x00030e00ff027b82 */ /* 0x000e360000000800 */
        /* <DEDUP_REMOVED lines=16> */
[CC--:B------:R-:W-:Y:S02]  /*09f0*/  LEA.HI R4, R3.reuse, R0.reuse, RZ, 0x5 ;  /* 0x0000000003047211 */ /* 0x0c0fe400078f28ff */
[CC--:B------:R-:W-:Y:S02]  /*0a00*/  LEA.HI R6, R3.reuse, R0.reuse, RZ, 0x7 ;  /* 0x0000000003067211 */ /* 0x0c0fe400078f38ff */
[----:B------:R-:W-:Y:S02]  /*0a10*/  LEA.HI R212, R3, R0, RZ, 0x3 ;  /* 0x0000000003d47211 */ /* 0x000fe400078f18ff */
[----:B------:R-:W-:Y:S02]  /*0a20*/  LOP3.LUT R11, R7, 0xfffffffc, RZ, 0xc0, !PT ;  /* 0xfffffffc070b7812 */ /* 0x000fe400078ec0ff */
[----:B------:R-:W-:Y:S02]  /*0a30*/  SHF.R.S32.HI R7, RZ, 0x4, R2 ;  /* 0x00000004ff077819 */ /* 0x000fe40000011402 */
[----:B------:R-:W-:-:S02]  /*0a40*/  LOP3.LUT R3, R2, 0xfffffff0, RZ, 0xc0, !PT ;  /* 0xfffffff002037812 */ /* 0x000fc400078ec0ff */
[--C-:B------:R-:W-:Y:S01]  /*0a50*/  SHF.R.S32.HI R5, RZ, 0x5, R4.reuse ;  /* 0x00000005ff057819 */ /* 0x100fe20000011404 */
[----:B0-----:R-:W-:Y:S01]  /*0a60*/  ULEA UR42, UR40, UR42, 0x18 ;  /* 0x0000002a282a7291 */ /* 0x001fe2000f8ec03f */
[----:B------:R-:W-:Y:S02]  /*0a70*/  SHF.R.S32.HI R8, RZ, 0x1f, R4 ;  /* 0x0000001fff087819 */ /* 0x000fe40000011404 */
[----:B------:R-:W-:Y:S02]  /*0a80*/  LOP3.LUT R9, R6, 0xffffff80, RZ, 0xc0, !PT ;  /* 0xffffff8006097812 */ /* 0x000fe400078ec0ff */
[----:B------:R-:W-:Y:S01]  /*0a90*/  LEA.HI R4, R2, R7, RZ, 0x1 ;  /* 0x0000000702047211 */ /* 0x000fe200078f08ff */
[----:B------:R-:W-:Y:S01]  /*0aa0*/  IMAD.IADD R2, R0, 0x1, -R3 ;  /* 0x0000000100027824 */ /* 0x000fe200078e0a03 */
[----:B------:R-:W-:Y:S01]  /*0ab0*/  LOP3.LUT R211, R212, 0xfffffff8, RZ, 0xc0, !PT ;  /* 0xfffffff8d4d37812 */ /* 0x000fe200078ec0ff */
[----:B------:R-:W-:Y:S01]  /*0ac0*/  IMAD.IADD R9, R0, 0x1, -R9 ;  /* 0x0000000100097824 */ /* 0x000fe200078e0a09 */
[----:B------:R-:W-:-:S02]  /*0ad0*/  LEA.HI R8, R8, R5, RZ, 0x2 ;  /* 0x0000000508087211 */ /* 0x000fc400078f10ff */
[----:B------:R-:W-:Y:S01]  /*0ae0*/  LOP3.LUT R4, R4, 0x1ffffffe, RZ, 0xc0, !PT ;  /* 0x1ffffffe04047812 */ /* 0x000fe200078ec0ff */
[C---:B------:R-:W-:Y:S01]  /*0af0*/  IMAD.IADD R211, R0.reuse, 0x1, -R211 ;  /* 0x0000000100d37824 */ /* 0x040fe200078e0ad3 */
[----:B------:R-:W-:Y:S02]  /*0b00*/  IADD3 R10, R0, -R11, RZ ;  /* 0x8000000b000a7210 */ /* 0x000fe40007ffe0ff */
[----:B------:R-:W-:Y:S01]  /*0b10*/  SHF.R.S32.HI R3, RZ, 0x1f, R2 ;  /* 0x0000001fff037819 */ /* 0x000fe20000011402 */
[----:B------:R-:W-:Y:S01]  /*0b20*/  IMAD.IADD R4, R7, 0x1, -R4 ;  /* 0x0000000107047824 */ /* 0x000fe200078e0a04 */
[----:B------:R-:W-:Y:S01]  /*0b30*/  SHF.R.S32.HI R213, RZ, 0x7, R6 ;  /* 0x00000007ffd57819 */ /* 0x000fe20000011406 */
[----:B------:R-:W-:Y:S01]  /*0b40*/  IMAD.SHL.U32 R184, R211, 0x8, RZ ;  /* 0x00000008d3b87824 */ /* 0x000fe200078e00ff */
[----:B------:R-:W-:Y:S01]  /*0b50*/  LOP3.LUT R8, R8, 0x3ffffc, RZ, 0xc0, !PT ;  /* 0x003ffffc08087812 */ /* 0x000fe200078ec0ff */
[----:B------:R-:W-:Y:S01]  /*0b60*/  IMAD.SHL.U32 R4, R4, 0x8, RZ ;  /* 0x0000000804047824 */ /* 0x000fe200078e00ff */
[----:B------:R-:W-:Y:S01]  /*0b70*/  SHF.R.S32.HI R0, RZ, 0x1f, R9 ;  /* 0x0000001fff007819 */ /* 0x000fe20000011409 */
[----:B------:R-:W-:Y:S01]  /*0b80*/  IMAD R15, R213, 0x100, R2 ;  /* 0x00000100d50f7824 */ /* 0x000fe200078e0202 */
[----:B------:R-:W-:Y:S01]  /*0b90*/  LEA.HI R11, R10, R10, RZ, 0x1 ;  /* 0x0000000a0a0b7211 */ /* 0x000fe200078f08ff */
[----:B------:R-:W-:Y:S01]  /*0ba0*/  IMAD.IADD R8, R5, 0x1, -R8 ;  /* 0x0000000105087824 */ /* 0x000fe200078e0a08 */
[----:B------:R-:W-:Y:S01]  /*0bb0*/  LEA.HI R7, R3, R2, RZ, 0x3 ;  /* 0x0000000203077211 */ /* 0x000fe200078f18ff */
[----:B------:R-:W-:Y:S01]  /*0bc0*/  VIADD R190, R184, 0x40 ;  /* 0x00000040b8be7836 */ /* 0x000fe20000000000 */
[----:B------:R-:W-:Y:S01]  /*0bd0*/  LEA.HI R3, R0, R9, RZ, 0x2 ;  /* 0x0000000900037211 */ /* 0x000fe200078f10ff */
[----:B------:R-:W-:Y:S01]  /*0be0*/  IMAD R15, R8, 0x10, R15 ;  /* 0x00000010080f7824 */ /* 0x000fe200078e020f */
[----:B------:R-:W-:Y:S01]  /*0bf0*/  LOP3.LUT R13, R11, 0x1ffffffe, RZ, 0xc0, !PT ;  /* 0x1ffffffe0b0d7812 */ /* 0x000fe200078ec0ff */
[----:B------:R-:W-:Y:S01]  /*0c00*/  VIADD R189, R184, 0x80 ;  /* 0x00000080b8bd7836 */ /* 0x000fe20000000000 */
[----:B------:R-:W-:Y:S01]  /*0c10*/  LOP3.LUT R11, R7, 0xfffffff8, RZ, 0xc0, !PT ;  /* 0xfffffff8070b7812 */ /* 0x000fe200078ec0ff */
[----:B------:R-:W-:Y:S01]  /*0c20*/  IMAD.U32 R216, R15, 0x40, R4 ;  /* 0x000000400fd87824 */ /* 0x000fe200078e0004 */
[----:B------:R-:W-:Y:S01]  /*0c30*/  LOP3.LUT R8, R3, 0x7ffffffc, RZ, 0xc0, !PT ;  /* 0x7ffffffc03087812 */ /* 0x000fe200078ec0ff */
[----:B------:R-:W-:Y:S01]  /*0c40*/  IMAD.IADD R13, R10, 0x1, -R13 ;  /* 0x000000010a0d7824 */ /* 0x000fe200078e0a0d */
[----:B------:R-:W-:Y:S01]  /*0c50*/  IADD3 R11, R2, -R11, RZ ;  /* 0x8000000b020b7210 */ /* 0x000fe20007ffe0ff */
[----:B------:R-:W-:Y:S01]  /*0c60*/  VIADD R188, R184, 0xc0 ;  /* 0x000000c0b8bc7836 */ /* 0x000fe20000000000 */
[----:B------:R-:W-:Y:S01]  /*0c70*/  LEA.HI R2, R0, R9, RZ, 0x5 ;  /* 0x0000000900027211 */ /* 0x000fe200078f28ff */
[----:B------:R-:W-:Y:S01]  /*0c80*/  IMAD.IADD R10, R9, 0x1, -R8 ;  /* 0x00000001090a7824 */ /* 0x000fe200078e0a08 */
[--C-:B------:R-:W-:Y:S01]  /*0c90*/  SHF.R.S32.HI R0, RZ, 0x2, R3.reuse ;  /* 0x00000002ff007819 */ /* 0x100fe20000011403 */
[----:B------:R-:W-:Y:S01]  /*0ca0*/  IMAD.SHL.U32 R8, R11, 0x40, RZ ;  /* 0x000000400b087824 */ /* 0x000fe200078e00ff */
[----:B------:R-:W-:Y:S01]  /*0cb0*/  SHF.R.S32.HI R3, RZ, 0x1f, R3 ;  /* 0x0000001fff037819 */ /* 0x000fe20000011403 */
[----:B------:R-:W-:Y:S01]  /*0cc0*/  IMAD.SHL.U32 R9, R7, 0x40, RZ ;  /* 0x0000004007097824 */ /* 0x000fe200078e00ff */
[----:B------:R-:W-:Y:S01]  /*0cd0*/  R2P PR, R11, 0x6 ;  /* 0x000000060b007804 */ /* 0x000fe20000000000 */
[----:B------:R-:W-:Y:S01]  /*0ce0*/  VIADD R187, R184, 0x100 ;  /* 0x00000100b8bb7836 */ /* 0x000fe20000000000 */
[----:B------:R-:W-:Y:S01]  /*0cf0*/  LOP3.LUT R7, R8, 0x1c0, RZ, 0xc0, !PT ;  /* 0x000001c008077812 */ /* 0x000fe200078ec0ff */
[C---:B------:R-:W-:Y:S01]  /*0d00*/  VIADD R186, R184.reuse, 0x140 ;  /* 0x00000140b8ba7836 */ /* 0x040fe20000000000 */
[----:B------:R-:W-:Y:S01]  /*0d10*/  LOP3.LUT R8, R9, 0x7ffffe00, RZ, 0xc0, !PT ;  /* 0x7ffffe0009087812 */ /* 0x000fe200078ec0ff */
[----:B------:R-:W-:Y:S01]  /*0d20*/  VIADD R214, R184, 0x1c0 ;  /* 0x000001c0b8d67836 */ /* 0x000fe20000000000 */
[----:B------:R-:W-:-:S02]  /*0d30*/  LOP3.LUT R4, R7, 0x8, R4, 0xf8, !PT ;  /* 0x0000000807047812 */ /* 0x000fc400078ef804 */
[----:B------:R-:W-:Y:S01]  /*0d40*/  SHF.R.U32.HI R7, RZ, 0x3, R7 ;  /* 0x00000003ff077819 */ /* 0x000fe20000011607 */
[----:B------:R-:W-:Y:S01]  /*0d50*/  IMAD R8, R5, 0x400, R8 ;  /* 0x0000040005087824 */ /* 0x000fe200078e0208 */
[----:B------:R-:W-:Y:S02]  /*0d60*/  LEA.HI R3, R3, R0, RZ, 0x3 ;  /* 0x0000000003037211 */ /* 0x000fe400078f18ff */
[----:B------:R-:W-:Y:S02]  /*0d70*/  LOP3.LUT R7, R4, R7, RZ, 0x3c, !PT ;  /* 0x0000000704077212 */ /* 0x000fe400078e3cff */
[----:B------:R-:W-:Y:S02]  /*0d80*/  LOP3.LUT R3, R3, 0xfffffff8, RZ, 0xc0, !PT ;  /* 0xfffffff803037812 */ /* 0x000fe400078ec0ff */
[----:B------:R-:W-:Y:S01]  /*0d90*/  LEA.HI R6, R6, R213, RZ, 0x1 ;  /* 0x000000d506067211 */ /* 0x000fe200078f08ff */
[----:B------:R-:W-:Y:S01]  /*0da0*/  IMAD.IADD R7, R8, 0x1, R7 ;  /* 0x0000000108077824 */ /* 0x000fe200078e0207 */
[----:B------:R-:W-:-:S02]  /*0db0*/  IADD3 R3, R0, -R3, RZ ;  /* 0x8000000300037210 */ /* 0x000fc40007ffe0ff */
[----:B------:R-:W-:Y:S02]  /*0dc0*/  SHF.R.S32.HI R2, RZ, 0x5, R2 ;  /* 0x00000005ff027819 */ /* 0x000fe40000011402 */
[----:B------:R-:W-:Y:S02]  /*0dd0*/  LEA R18, R7, UR42, 0x1 ;  /* 0x0000002a07127c11 */ /* 0x000fe4000f8e08ff */
[----:B------:R-:W-:Y:S01]  /*0de0*/  LOP3.LUT R6, R6, 0xfffffe, RZ, 0xc0, !PT ;  /* 0x00fffffe06067812 */ /* 0x000fe200078ec0ff */
[----:B------:R-:W-:Y:S01]  /*0df0*/  IMAD R16, R2, 0x10, R3 ;  /* 0x0000001002107824 */ /* 0x000fe200078e0203 */
[----:B------:R-:W-:Y:S01]  /*0e00*/  SEL R22, R22, 0xffffffe0, !P1 ;  /* 0xffffffe016167807 */ /* 0x000fe20004800000 */
[C---:B------:R-:W-:Y:S01]  /*0e10*/  VIADD R23, R18.reuse, 0x26800 ;  /* 0x0002680012177836 */ /* 0x040fe20000000000 */
[----:B------:R-:W-:Y:S01]  /*0e20*/  IADD3 R6, R213, -R6, RZ ;  /* 0x80000006d5067210 */ /* 0x000fe20007ffe0ff */
[----:B------:R-:W-:Y:S01]  /*0e30*/  VIADD R19, R18, 0x26840 ;  /* 0x0002684012137836 */ /* 0x000fe20000000000 */
[----:B------:R-:W-:Y:S01]  /*0e40*/  IADD3 R215, R184, 0x180, RZ ;  /* 0x00000180b8d77810 */ /* 0x000fe20007ffe0ff */
[C---:B------:R-:W-:Y:S01]  /*0e50*/  @P2 VIADD R19, R23.reuse, 0xffffffc0 ;  /* 0xffffffc017132836 */ /* 0x040fe20000000000 */
[----:B------:R-:W-:Y:S01]  /*0e60*/  SHF.R.S32.HI R212, RZ, 0x3, R212 ;  /* 0x00000003ffd47819 */ /* 0x000fe200000114d4 */
[----:B------:R-:W-:Y:S01]  /*0e70*/  IMAD.IADD R23, R23, 0x1, R22 ;  /* 0x0000000117177824 */ /* 0x000fe200078e0216 */
[----:B------:R-:W-:Y:S01]  /*0e80*/  SHF.R.S32.HI R223, RZ, 0x1f, R190 ;  /* 0x0000001fffdf7819 */ /* 0x000fe200000114be */
[----:B------:R-:W-:Y:S01]  /*0e90*/  IMAD.SHL.U32 R17, R6, 0x100, RZ ;  /* 0x0000010006117824 */ /* 0x000fe200078e00ff */
[----:B------:R-:W-:Y:S01]  /*0ea0*/  SHF.R.S32.HI R222, RZ, 0x1f, R189 ;  /* 0x0000001fffde7819 */ /* 0x000fe200000114bd */
[----:B------:R-:W-:Y:S01]  /*0eb0*/  IMAD R185, R13, 0x8, R16 ;  /* 0x000000080db97824 */ /* 0x000fe200078e0210 */
[----:B------:R-:W-:Y:S01]  /*0ec0*/  SHF.R.S32.HI R221, RZ, 0x1f, R188 ;  /* 0x0000001fffdd7819 */ /* 0x000fe200000114bc */
[----:B------:R-:W-:Y:S01]  /*0ed0*/  IMAD.IADD R22, R22, 0x1, R19 ;  /* 0x0000000116167824 */ /* 0x000fe200078e0213 */
[----:B------:R-:W-:-:S02]  /*0ee0*/  SHF.R.S32.HI R220, RZ, 0x1f, R187 ;  /* 0x0000001fffdc7819 */ /* 0x000fc400000114bb */
[----:B------:R-:W-:Y:S02]  /*0ef0*/  SHF.R.S32.HI R219, RZ, 0x1f, R186 ;  /* 0x0000001fffdb7819 */ /* 0x000fe400000114ba */
[----:B------:R-:W-:Y:S02]  /*0f00*/  SHF.R.S32.HI R218, RZ, 0x1f, R215 ;  /* 0x0000001fffda7819 */ /* 0x000fe400000114d7 */
[----:B------:R-:W-:Y:S02]  /*0f10*/  SHF.R.S32.HI R217, RZ, 0x1f, R214 ;  /* 0x0000001fffd97819 */ /* 0x000fe400000114d6 */
[----:B------:R-:W-:-:S07]  /*0f20*/  SHF.L.U32 R2, R10, 0x1, RZ ;  /* 0x000000010a027819 */ /* 0x000fce00000006ff */
.L_x_4980:
[----:B------:R-:W-:Y:S01]  /*0f30*/  ULDC UR5, c[0x0][0xc60] ;  /* 0x0003180000057ab9 */ /* 0x000fe20000000800 */
[----:B------:R-:W-:Y:S01]  /*0f40*/  UMOV UR8, UR4 ;  /* 0x0000000400087c82 */ /* 0x000fe20008000000 */
[----:B------:R-:W-:-:S11]  /*0f50*/  UISETP.NE.AND UP0, UPT, UR5, 0x1, UPT ;  /* 0x000000010500788c */ /* 0x000fd6000bf05270 */
        /* <DEDUP_REMOVED lines=9> */
[----:B012345:R-:W-:Y:S05]  /*0ff0*/  @!P0 BRA `(.L_x_4866) ;  /* 0x0000000000208947 */ /* 0x03ffea0003800000 */
        /* <DEDUP_REMOVED lines=8> */
.L_x_4866:
[----:B------:R-:W-:Y:S01]  /*1080*/  ULDC UR7, c[0x0][0xc54] ;  /* 0x0003150000077ab9 */ /* 0x000fe20000000800 */
[----:B------:R-:W-:Y:S01]  /*1090*/  UMOV UR6, UR9 ;  /* 0x0000000900067c82 */ /* 0x000fe20008000000 */
[----:B------:R-:W-:-:S11]  /*10a0*/  UISETP.NE.AND UP0, UPT, UR7, 0x1, UPT ;  /* 0x000000010700788c */ /* 0x000fd6000bf05270 */
[----:B------:R-:W-:Y:S02]  /*10b0*/  @UP0 ULDC.64 UR10, c[0x0][0xc58] ;  /* 0x00031600000a0ab9 */ /* 0x000fe40000000a00 */
[----:B------:R-:W-:-:S04]  /*10c0*/  UIMAD.WIDE.U32 UR4, UR9, UR10, URZ ;  /* 0x0000000a090472a5 */ /* 0x000fc8000f8e003f */
[----:B------:R-:W-:-:S04]  /*10d0*/  @UP0 USHF.R.U32.HI UR6, URZ, UR11, UR5 ;  /* 0x0000000b3f060299 */ /* 0x000fc80008011605 */
[----:B------:R-:W-:-:S12]  /*10e0*/  UIMAD UR4, UR6, UR7, URZ ;  /* 0x00000007060472a4 */ /* 0x000fd8000f8e023f */
.L_x_4867:
[----:B------:R-:W-:Y:S01]  /*10f0*/  ULDC UR45, c[0x0][0xc48] ;  /* 0x00031200002d7ab9 */ /* 0x000fe20000000800 */
[----:B------:R-:W-:Y:S01]  /*1100*/  ULDC.64 UR10, c[0x0][0x418] ;  /* 0x00010600000a7ab9 */ /* 0x000fe20000000a00 */
[----:B------:R-:W-:Y:S02]  /*1110*/  UISETP.NE.AND UP1, UPT, UR45, 0x1, UPT ;  /* 0x000000012d00788c */ /* 0x000fe4000bf25270 */
[----:B------:R-:W-:Y:S02]  /*1120*/  UISETP.NE.U32.AND UP0, UPT, UR10, URZ, UPT ;  /* 0x0000003f0a00728c */ /* 0x000fe4000bf05070 */
[----:B------:R-:W-:Y:S02]  /*1130*/  UIADD3 UR4, UR9, -UR4, URZ ;  /* 0x8000000409047290 */ /* 0x000fe4000fffe03f */
[----:B------:R-:W-:Y:S01]  /*1140*/  UISETP.NE.AND.EX UP0, UPT, UR11, URZ, UPT, UP0 ;  /* 0x0000003f0b00728c */ /* 0x000fe2000bf05300 */
[----:B------:R-:W-:Y:S01]  /*1150*/  ULDC UR7, c[0x0][0xc54] ;  /* 0x0003150000077ab9 */ /* 0x000fe20000000800 */
[----:B------:R-:W-:Y:S01]  /*1160*/  ULDC UR49, c[0x0][0x424] ;  /* 0x0001090000317ab9 */ /* 0x000fe20000000800 */
[----:B------:R-:W-:-:S02]  /*1170*/  UISETP.NE.AND UP2, UPT, UR46, 0x1, UPT ;  /* 0x000000012e00788c */ /* 0x000fc4000bf45270 */
[----:B------:R-:W-:Y:S02]  /*1180*/  ULOP3.LUT UR5, URZ, UR6, URZ, 0x33, !UPT ;  /* 0x000000063f057292 */ /* 0x000fe4000f8e333f */
[----:B------:R-:W-:Y:S02]  /*1190*/  UIMAD UR8, UR8, UR7, UR4 ;  /* 0x00000007080872a4 */ /* 0x000fe4000f8e0204 */
[----:B------:R-:W-:Y:S01]  /*11a0*/  USEL UR49, UR49, 0x1, UP0 ;  /* 0x0000000131317887 */ /* 0x000fe20008000000 */
[----:B------:R-:W-:Y:S01]  /*11b0*/  PLOP3.LUT P0, PT, PT, PT, UP2, 0x80, 0x0 ;  /* 0x000000000000781c */ /* 0x000fe20003f0f028 */
[----:B------:R-:W-:Y:S01]  /*11c0*/  ULDC UR44, c[0x0][0xc3c] ;  /* 0x00030f00002c7ab9 */ /* 0x000fe20000000800 */
[----:B------:R-:W-:Y:S01]  /*11d0*/  ULDC UR6, c[0x0][0x2f0] ;  /* 0x0000bc0000067ab9 */ /* 0x000fe20000000800 */
[----:B------:R-:W-:Y:S01]  /*11e0*/  @UP1 ULDC UR4, c[0x0][0xc4c] ;  /* 0x0003130000041ab9 */ /* 0x000fe20000000800 */
[----:B------:R-:W-:Y:S02]  /*11f0*/  UIADD3 UR44, UR5, UR44, URZ ;  /* 0x0000002c052c7290 */ /* 0x000fe4000fffe03f */
[----:B------:R-:W-:-:S02]  /*1200*/  UIMAD.WIDE.U32 UR4, UR8, UR4, URZ ;  /* 0x00000004080472a5 */ /* 0x000fc4000f8e003f */
[----:B------:R-:W-:Y:S01]  /*1210*/  UIMAD UR7, UR49, UR6, 0x3f ;  /* 0x0000003f310774a4 */ /* 0x000fe2000f8e0206 */
[----:B------:R-:W-:Y:S01]  /*1220*/  @UP1 ULDC UR9, c[0x0][0xc50] ;  /* 0x0003140000091ab9 */ /* 0x000fe20000000800 */
[----:B------:R-:W-:Y:S01]  /*1230*/  UMOV UR43, UR8 ;  /* 0x00000008002b7c82 */ /* 0x000fe20008000000 */
[----:B------:R-:W-:Y:S02]  /*1240*/  @UP1 USHF.R.U32.HI UR43, URZ, UR9, UR5 ;  /* 0x000000093f2b1299 */ /* 0x000fe40008011605 */
[----:B------:R-:W-:Y:S02]  /*1250*/  USHF.R.S32.HI UR4, URZ, 0x1f, UR7 ;  /* 0x0000001f3f047899 */ /* 0x000fe40008011407 */
[----:B------:R-:W-:Y:S02]  /*1260*/  UIADD3 UR5, -UR43, URZ, URZ ;  /* 0x0000003f2b057290 */ /* 0x000fe4000fffe13f */
[----:B------:R-:W-:Y:S02]  /*1270*/  ULEA.HI UR7, UR4, UR7, URZ, 0x6 ;  /* 0x0000000704077291 */ /* 0x000fe4000f8f303f */
[----:B------:R-:W-:-:S02]  /*1280*/  USHF.L.U32 UR44, UR44, 0x6, URZ ;  /* 0x000000062c2c7899 */ /* 0x000fc4000800063f */
[----:B------:R-:W-:Y:S02]  /*1290*/  UIMAD UR45, UR45, UR5, UR8 ;  /* 0x000000052d2d72a4 */ /* 0x000fe4000f8e0208 */
[----:B------:R-:W-:Y:S01]  /*12a0*/  USHF.R.S32.HI UR7, URZ, 0x6, UR7 ;  /* 0x000000063f077899 */ /* 0x000fe20008011407 */
[----:B------:R-:W-:Y:S11]  /*12b0*/  @!P0 BRA `(.L_x_4868) ;  /* 0x0000002000388947 */ /* 0x000ff60003800000 */
[----:B------:R-:W0:Y:S01]  /*12c0*/  LDC R0, c[0x0][0x448] ;  /* 0x00011200ff007b82 */ /* 0x000e220000000800 */
[----:B------:R-:W-:Y:S01]  /*12d0*/  UIADD3 UR8, UR44, 0x3f, URZ ;  /* 0x0000003f2c087890 */ /* 0x000fe2000fffe03f */
[----:B------:R-:W-:Y:S02]  /*12e0*/  ULDC UR5, c[0x0][0x288] ;  /* 0x0000a20000057ab9 */ /* 0x000fe40000000800 */
[----:B------:R-:W-:-:S04]  /*12f0*/  UIADD3 UR4, -UR5, 0x1, URZ ;  /* 0x0000000105047890 */ /* 0x000fc8000fffe13f */
[----:B------:R-:W1:Y:S01]  /*1300*/  LDC.64 R6, c[0x0][0x9e0] ;  /* 0x00027800ff067b82 */ /* 0x000e620000000a00 */
[----:B------:R-:W-:Y:S01]  /*1310*/  UIMAD UR4, UR49, UR6, UR4 ;  /* 0x00000006310472a4 */ /* 0x000fe2000f8e0204 */
[----:B0-----:R-:W-:Y:S01]  /*1320*/  ISETP.NE.AND P1, PT, R0, 0x1, PT ;  /* 0x000000010000780c */ /* 0x001fe20003f25270 */
[----:B------:R-:W-:Y:S01]  /*1330*/  IMAD.U32 R0, RZ, RZ, UR8 ;  /* 0x00000008ff007e24 */ /* 0x000fe2000f8e00ff */
[----:B-1----:R-:W-:-:S11]  /*1340*/  ISETP.GE.AND P2, PT, R7, 0x1, PT ;  /* 0x000000010700780c */ /* 0x002fd60003f46270 */
[----:B------:R-:W0:Y:S08]  /*1350*/  @P1 LDC R3, c[0x0][0x44c] ;  /* 0x00011300ff031b82 */ /* 0x000e300000000800 */
[----:B------:R-:W1:Y:S01]  /*1360*/  @P1 LDC R4, c[0x0][0x450] ;  /* 0x00011400ff041b82 */ /* 0x000e620000000800 */
[----:B0-----:R-:W-:-:S05]  /*1370*/  @P1 IMAD.HI.U32 R3, R3, UR8, RZ ;  /* 0x0000000803031c27 */ /* 0x001fca000f8e00ff */
[----:B-1----:R-:W-:-:S05]  /*1380*/  @P1 SHF.R.U32.HI R0, RZ, R4, R3 ;  /* 0x00000004ff001219 */ /* 0x002fca0000011603 */
[----:B------:R-:W-:-:S05]  /*1390*/  VIADD R9, R0, UR4 ;  /* 0x0000000400097c36 */ /* 0x000fca0008000000 */
[----:B------:R-:W-:Y:S01]  /*13a0*/  IADD3 R0, R9, R6, RZ ;  /* 0x0000000609007210 */ /* 0x000fe20007ffe0ff */
        /* <DEDUP_REMOVED lines=11> */
.L_x_4870:
[----:B------:R-:W-:-:S13]  /*1460*/  ISETP.NE.AND P0, PT, R7, 0x1, PT ;  /* 0x000000010700780c */ /* 0x000fda0003f05270 */
[----:B------:R-:W0:Y:S02]  /*1470*/  @P0 LDC.64 R4, c[0x0][0x9e8] ;  /* 0x00027a00ff040b82 */ /* 0x000e240000000a00 */
[----:B0-----:R-:W-:-:S05]  /*1480*/  @P0 IMAD.HI.U32 R4, R3, R4, RZ ;  /* 0x0000000403040227 */ /* 0x001fca00078e00ff */
[----:B------:R-:W-:-:S07]  /*1490*/  @P0 SHF.R.U32.HI R3, RZ, R5, R4 ;  /* 0x00000005ff030219 */ /* 0x000fce0000011604 */
.L_x_4871:
[----:B------:R-:W-:-:S05]  /*14a0*/  IMAD R3, R3, R7, R7 ;  /* 0x0000000703037224 */ /* 0x000fca00078e0207 */
[----:B------:R-:W-:-:S07]  /*14b0*/  VIMNMX R0, R0, R3, PT ;  /* 0x0000000300007248 */ /* 0x000fce0003fe0100 */
.L_x_4869:
[----:B------:R-:W0:Y:S01]  /*14c0*/  @P1 LDC R5, c[0x0][0x44c] ;  /* 0x00011300ff051b82 */ /* 0x000e220000000800 */
[----:B------:R-:W-:Y:S01]  /*14d0*/  VIADD R0, R0, 0x3f ;  /* 0x0000003f00007836 */ /* 0x000fe20000000000 */
[----:B------:R-:W-:Y:S01]  /*14e0*/  UIMAD UR6, UR49, UR6, -UR5 ;  /* 0x00000006310672a4 */ /* 0x000fe2000f8e0a05 */
[----:B------:R-:W-:Y:S01]  /*14f0*/  IMAD.U32 R4, RZ, RZ, UR44 ;  /* 0x0000002cff047e24 */ /* 0x000fe2000f8e00ff */
[----:B------:R-:W-:Y:S02]  /*1500*/  ULDC UR4, c[0x0][0x9dc] ;  /* 0x0002770000047ab9 */ /* 0x000fe40000000800 */
[----:B------:R-:W-:Y:S02]  /*1510*/  SHF.R.S32.HI R3, RZ, 0x1f, R0 ;  /* 0x0000001fff037819 */ /* 0x000fe40000011400 */
[----:B------:R-:W1:Y:S02]  /*1520*/  @P1 LDC R6, c[0x0][0x450] ;  /* 0x00011400ff061b82 */ /* 0x000e640000000800 */
[----:B------:R-:W-:-:S04]  /*1530*/  LEA.HI R3, R3, R0, RZ, 0x6 ;  /* 0x0000000003037211 */ /* 0x000fc800078f30ff */
[----:B------:R-:W-:Y:S01]  /*1540*/  SHF.R.S32.HI R3, RZ, 0x6, R3 ;  /* 0x00000006ff037819 */ /* 0x000fe20000011403 */
[----:B0-----:R-:W-:-:S05]  /*1550*/  @P1 IMAD.HI.U32 R5, R5, UR44, RZ ;  /* 0x0000002c05051c27 */ /* 0x001fca000f8e00ff */
[----:B-1----:R-:W-:-:S05]  /*1560*/  @P1 SHF.R.U32.HI R4, RZ, R6, R5 ;  /* 0x00000006ff041219 */ /* 0x002fca0000011605 */
[----:B------:R-:W-:Y:S01]  /*1570*/  VIADD R0, R4, UR6 ;  /* 0x0000000604007c36 */ /* 0x000fe20008000000 */
[----:B------:R-:W-:-:S04]  /*1580*/  VIMNMX R4, R3, UR7, PT ;  /* 0x0000000703047c48 */ /* 0x000fc8000bfe0100 */
[----:B------:R-:W-:Y:S01]  /*1590*/  IADD3 R3, R0, -UR4, RZ ;  /* 0x8000000400037c10 */ /* 0x000fe2000fffe0ff */
        /* <DEDUP_REMOVED lines=10> */
.L_x_4873:
[----:B------:R-:W-:-:S13]  /*1640*/  ISETP.NE.AND P0, PT, R7, 0x1, PT ;  /* 0x000000010700780c */ /* 0x000fda0003f05270 */
[----:B------:R-:W0:Y:S02]  /*1650*/  @P0 LDC.64 R8, c[0x0][0x9e8] ;  /* 0x00027a00ff080b82 */ /* 0x000e240000000a00 */
[----:B0-----:R-:W-:-:S05]  /*1660*/  @P0 IMAD.HI.U32 R6, R0, R8, RZ ;  /* 0x0000000800060227 */ /* 0x001fca00078e00ff */
[----:B------:R-:W-:-:S07]  /*1670*/  @P0 SHF.R.U32.HI R0, RZ, R9, R6 ;  /* 0x00000009ff000219 */ /* 0x000fce0000011606 */
.L_x_4874:
[----:B------:R-:W-:-:S05]  /*1680*/  IMAD R0, R0, R7, RZ ;  /* 0x0000000700007224 */ /* 0x000fca00078e02ff */
[----:B------:R-:W-:-:S07]  /*1690*/  VIMNMX R3, R3, R0, !PT ;  /* 0x0000000003037248 */ /* 0x000fce0007fe0100 */
.L_x_4872:
[----:B------:R-:W-:Y:S01]  /*16a0*/  SHF.R.S32.HI R6, RZ, 0x1f, R3 ;  /* 0x0000001fff067819 */ /* 0x000fe20000011403 */
[----:B------:R-:W-:Y:S01]  /*16b0*/  IMAD.MOV.U32 R0, RZ, RZ, RZ ;  /* 0x000000ffff007224 */ /* 0x000fe200078e00ff */
[----:B------:R-:W-:Y:S02]  /*16c0*/  PLOP3.LUT P0, PT, PT, PT, PT, 0x80, 0x0 ;  /* 0x000000000000781c */ /* 0x000fe40003f0f070 */
[----:B------:R-:W-:Y:S02]  /*16d0*/  CS2R R150, SRZ ;  /* 0x0000000000967805 */ /* 0x000fe4000001ff00 */
[----:B------:R-:W-:Y:S01]  /*16e0*/  LEA.HI R6, R6, R3, RZ, 0x6 ;  /* 0x0000000306067211 */ /* 0x000fe200078f30ff */
[----:B------:R-:W-:Y:S01]  /*16f0*/  IMAD.MOV.U32 R3, RZ, RZ, RZ ;  /* 0x000000ffff037224 */ /* 0x000fe200078e00ff */
[----:B------:R-:W-:Y:S02]  /*1700*/  CS2R R148, SRZ ;  /* 0x0000000000947805 */ /* 0x000fe4000001ff00 */
[----:B------:R-:W-:-:S02]  /*1710*/  CS2R R146, SRZ ;  /* 0x0000000000927805 */ /* 0x000fc4000001ff00 */
[----:B------:R-:W-:Y:S02]  /*1720*/  SHF.R.S32.HI R5, RZ, 0x6, R6 ;  /* 0x00000006ff057819 */ /* 0x000fe40000011406 */
[----:B------:R-:W-:Y:S02]  /*1730*/  CS2R R144, SRZ ;  /* 0x0000000000907805 */ /* 0x000fe4000001ff00 */
        /* <DEDUP_REMOVED lines=63> */
[----:B------:R-:W-:Y:S01]  /*1b30*/  MOV R210, RZ ;  /* 0x000000ff00d27202 */ /* 0x000fe20000000f00 */
[----:B------:R-:W-:Y:S06]  /*1b40*/  @!P1 BRA `(.L_x_4875) ;  /* 0x000000c000d89947 */ /* 0x000fec0003800000 */
        /* <DEDUP_REMOVED lines=14> */
.L_x_4876:
[----:B------:R-:W-:Y:S01]  /*1c30*/  ULEA UR21, UR38, UR42, 0x3 ;  /* 0x0000002a26157291 */ /* 0x000fe2000f8e183f */
[----:B------:R-:W-:-:S05]  /*1c40*/  IMAD.U32 R0, RZ, RZ, UR37 ;  /* 0x00000025ff007e24 */ /* 0x000fca000f8e00ff */
[----:B------:R-:W-:-:S04]  /*1c50*/  SHF.L.U32 R0, R0, 0x1f, RZ ;  /* 0x0000001f00007819 */ /* 0x000fc800000006ff */
[----:B------:R-:W0:Y:S02]  /*1c60*/  SYNCS.PHASECHK.TRANS64.TRYWAIT P1, [UR21+0x28c50], R0 ;  /* 0x028c5000ff0075a7 */ /* 0x000e240008020155 */
[----:B0-----:R-:W-:Y:S05]  /*1c70*/  @!P1 BRA `(.L_x_4877) ;  /* 0x0000013000149947 */ /* 0x001fea0003800000 */
.L_x_5050:
[----:B------:R-:W-:Y:S01]  /*1c80*/  BAR.SYNC.DEFER_BLOCKING 0xe, 0x100 ;  /* 0x0384000000007b1d */ /* 0x000fe20000010000 */
[----:B------:R-:W-:Y:S02]  /*1c90*/  UIADD3 UR4, UR42, 0x26800, URZ ;  /* 0x000268002a047890 */ /* 0x000fe4000fffe03f */
[----:B------:R-:W-:Y:S02]  /*1ca0*/  ULEA UR18, UR38, UR20, 0xc ;  /* 0x0000001426127291 */ /* 0x000fe4000f8e603f */
[----:B------:R-:W-:Y:S01]  /*1cb0*/  USHF.R.U32.HI UR4, URZ, 0x4, UR4 ;  /* 0x000000043f047899 */ /* 0x000fe20008011604 */
[----:B------:R-:W-:Y:S01]  /*1cc0*/  UMOV UR19, 0x40000040 ;  /* 0x4000004000137882 */ /* 0x000fe20000000000 */
[----:B------:R-:W-:Y:S02]  /*1cd0*/  UMOV UR17, 0x40000040 ;  /* 0x4000004000117882 */ /* 0x000fe40000000000 */
[----:B------:R-:W-:Y:S02]  /*1ce0*/  ULOP3.LUT UR4, UR4, 0x3fff, URZ, 0xc0, !UPT ;  /* 0x00003fff04047892 */ /* 0x000fe4000f8ec03f */
[----:B------:R-:W-:-:S02]  /*1cf0*/  UIADD3 UR6, UR18, 0x80, URZ ;  /* 0x0000008012067890 */ /* 0x000fc4000fffe03f */
[----:B------:R-:W-:Y:S01]  /*1d00*/  ULOP3.LUT UR16, UR4, 0x10000, URZ, 0xfc, !UPT ;  /* 0x0001000004107892 */ /* 0x000fe2000f8efc3f */
[----:B------:R-:W-:Y:S01]  /*1d10*/  UMOV UR7, 0x40000040 ;  /* 0x4000004000077882 */ /* 0x000fe20000000000 */
[----:B------:R-:W-:Y:S02]  /*1d20*/  UMOV UR5, 0x40000040 ;  /* 0x4000004000057882 */ /* 0x000fe40000000000 */
[----:B------:R-:W-:Y:S02]  /*1d30*/  UIADD3 UR4, UR16, 0x2, URZ ;  /* 0x0000000210047890 */ /* 0x000fe4000fffe03f */
[----:B------:R-:W-:Y:S02]  /*1d40*/  UIADD3 UR10, UR18, 0x100, URZ ;  /* 0x00000100120a7890 */ /* 0x000fe4000fffe03f */
[----:B------:R-:W-:Y:S01]  /*1d50*/  UIADD3 UR8, UR16, 0x4, URZ ;  /* 0x0000000410087890 */ /* 0x000fe2000fffe03f */
[----:B------:R-:W-:Y:S01]  /*1d60*/  UMOV UR11, 0x40000040 ;  /* 0x40000040000b7882 */ /* 0x000fe20000000000 */
[----:B------:R-:W-:Y:S01]  /*1d70*/  WARPGROUP.ARRIVE ;  /* 0x00000000000079c5 */ /* 0x000fe20000000000 */
[----:B------:R-:W-:Y:S01]  /*1d80*/  UMOV UR9, 0x40000040 ;  /* 0x4000004000097882 */ /* 0x000fe20000000000 */
[----:B------:R-:W-:-:S02]  /*1d90*/  UIADD3 UR14, UR18, 0x180, URZ ;  /* 0x00000180120e7890 */ /* 0x000fc4000fffe03f */
[----:B------:R-:W-:Y:S02]  /*1da0*/  UIADD3 UR12, UR16, 0x6, URZ ;  /* 0x00000006100c7890 */ /* 0x000fe4000fffe03f */
[----:B------:R-:W-:Y:S01]  /*1db0*/  HGMMA.64x256x16.F32.BF16 R24, gdesc[UR16].tnspB, RZ, !UPT, gsb0 ;  /* 0x43e00000101879f0 */ /* 0x000fe2000c0018ff */
[----:B------:R-:W-:Y:S01]  /*1dc0*/  UMOV UR15, 0x40000040 ;  /* 0x40000040000f7882 */ /* 0x000fe20000000000 */
[----:B------:R-:W-:Y:S01]  /*1dd0*/  UMOV UR13, 0x40000040 ;  /* 0x40000040000d7882 */ /* 0x000fe20000000000 */
        /* <DEDUP_REMOVED lines=16> */
.L_x_4878:
[----:B------:R-:W-:Y:S01]  /*1ee0*/  VIADD R4, R4, 0xfffffffe ;  /* 0xfffffffe04047836 */ /* 0x000fe20000000000 */
[----:B------:R-:W-:-:S04]  /*1ef0*/  UIADD3 UR6, UR21, 0x28c60, URZ ;  /* 0x00028c6015067890 */ /* 0x000fc8000fffe03f */
[----:B------:R-:W-:Y:S01]  /*1f00*/  ISETP.GE.AND P1, PT, R4, R5, PT ;  /* 0x000000050400720c */ /* 0x000fe20003f26270 */
[----:B------:R-:W-:-:S09]  /*1f10*/  UPRMT UR6, UR40, 0x654, UR6 ;  /* 0x0000065428067896 */ /* 0x000fd20008000006 */
[----:B------:R-:W-:Y:S03]  /*1f20*/  SYNCS.ARRIVE.TRANS64.RED.A1T0 RZ, [UR6], RZ ;  /* 0x000000ffffff79a7 */ /* 0x000fe60008100406 */
[----:B------:R-:W-:Y:S05]  /*1f30*/  @!P1 BRA `(.L_x_4879) ;  /* 0x0000000800d89947 */ /* 0x000fea0003800000 */
.L_x_4885:
[----:B------:R-:W-:Y:S01]  /*1f40*/  BAR.SYNC.DEFER_BLOCKING 0xe, 0x100 ;  /* 0x0384000000007b1d */ /* 0x000fe20000010000 */
[----:B01----:R-:W-:Y:S01]  /*1f50*/  IMAD.U32 R3, RZ, RZ, UR38 ;  /* 0x00000026ff037e24 */ /* 0x003fe2000f8e00ff */
[----:B------:R-:W-:Y:S01]  /*1f60*/  UIADD3 UR38, UR38, 0x1, URZ ;  /* 0x0000000126267890 */ /* 0x000fe2000fffe03f */
[C---:B------:R-:W-:Y:S01]  /*1f70*/  ISETP.GT.AND P2, PT, R4.reuse, R5, PT ;  /* 0x000000050400720c */ /* 0x040fe20003f44270 */
        /* <DEDUP_REMOVED lines=139> */
.L_x_4880:
[----:B------:R-:W-:Y:S01]  /*2830*/  ULEA UR21, UR38, UR42, 0x3 ;  /* 0x0000002a26157291 */ /* 0x000fe2000f8e183f */
[----:B------:R-:W-:-:S04]  /*2840*/  MOV R0, UR37 ;  /* 0x0000002500007c02 */ /* 0x000fc80008000f00 */
[----:B------:R-:W-:-:S04]  /*2850*/  SHF.L.U32 R0, R0, 0x1f, RZ ;  /* 0x0000001f00007819 */ /* 0x000fc800000006ff */
[----:B------:R0:W1:Y:S01]  /*2860*/  SYNCS.PHASECHK.TRANS64.TRYWAIT P1, [UR21+0x28c50], R0 ;  /* 0x028c5000ff0075a7 */ /* 0x0000620008020155 */
[----:B------:R-:W-:Y:S05]  /*2870*/  @!P0 BRA `(.L_x_4881) ;  /* 0x0000000000048947 */ /* 0x000fea0003800000 */
[----:B------:R-:W-:Y:S01]  /*2880*/  BPT.TRAP 0x1 ;  /* 0x000000040000795c */ /* 0x000fe20000300000 */
.L_x_4881:
[----:B-1----:R-:W-:Y:S05]  /*2890*/  @P1 BRA `(.L_x_4882) ;  /* 0x0000000000081947 */ /* 0x002fea0003800000 */
[----:B------:R-:W1:Y:S02]  /*28a0*/  SYNCS.PHASECHK.TRANS64.TRYWAIT P1, [UR21+0x28c50], R0 ;  /* 0x028c5000ff0075a7 */ /* 0x000e640008020155 */
[----:B-1----:R-:W-:Y:S05]  /*28b0*/  @!P1 BRA `(.L_x_4883) ;  /* 0x00000124001c9947 */ /* 0x002fea0003800000 */
.L_x_4882:
[----:B------:R-:W-:Y:S01]  /*28c0*/  ULEA UR18, UR38, UR20, 0xc ;  /* 0x0000001426127291 */ /* 0x000fe2000f8e603f */
[----:B------:R-:W-:Y:S01]  /*28d0*/  WARPGROUP.ARRIVE ;  /* 0x00000000000079c5 */ /* 0x000fe20000000000 */
[----:B------:R-:W-:Y:S01]  /*28e0*/  UMOV UR19, 0x40000040 ;  /* 0x4000004000137882 */ /* 0x000fe20000000000 */
[----:B------:R-:W-:Y:S01]  /*28f0*/  UMOV UR7, 0x40000040 ;  /* 0x4000004000077882 */ /* 0x000fe20000000000 */
[----:B------:R-:W-:Y:S02]  /*2900*/  UIADD3 UR6, UR18, 0x80, URZ ;  /* 0x0000008012067890 */ /* 0x000fe4000fffe03f */
[----:B------:R-:W-:Y:S01]  /*2910*/  UIADD3 UR10, UR18, 0x100, URZ ;  /* 0x00000100120a7890 */ /* 0x000fe2000fffe03f */
[----:B------:R-:W-:Y:S02]  /*2920*/  UMOV UR11, 0x40000040 ;  /* 0x40000040000b7882 */ /* 0x000fe40000000000 */
[----:B------:R-:W-:Y:S01]  /*2930*/  HGMMA.64x256x16.F32.BF16 R24, gdesc[UR16].tnspB, R24, gsb0 ;  /* 0x43e00000101879f0 */ /* 0x000fe20008001818 */
[----:B------:R-:W-:Y:S01]  /*2940*/  UIADD3 UR14, UR18, 0x180, URZ ;  /* 0x00000180120e7890 */ /* 0x000fe2000fffe03f */
[----:B------:R-:W-:Y:S01]  /*2950*/  UMOV UR15, 0x40000040 ;  /* 0x40000040000f7882 */ /* 0x000fe20000000000 */
[----:B------:R-:W-:-:S02]  /*2960*/  WARPGROUP.DEPBAR.LE gsb0, 0x0 ;  /* 0x00008000000079c5 */ /* 0x000fc40000010000 */
        /* <DEDUP_REMOVED lines=15> */
.L_x_4884:
[----:B------:R-:W-:-:S04]  /*2a60*/  UIADD3 UR6, UR21, 0x28c60, URZ ;  /* 0x00028c6015067890 */ /* 0x000fc8000fffe03f */
[----:B------:R-:W-:-:S09]  /*2a70*/  UPRMT UR6, UR40, 0x654, UR6 ;  /* 0x0000065428067896 */ /* 0x000fd20008000006 */
[----:B------:R-:W-:Y:S01]  /*2a80*/  SYNCS.ARRIVE.TRANS64.RED.A1T0 RZ, [UR6], RZ ;  /* 0x000000ffffff79a7 */ /* 0x000fe20008100406 */
[----:B------:R-:W-:Y:S05]  /*2a90*/  @P2 BRA `(.L_x_4885) ;  /* 0xfffffff400282947 */ /* 0x000fea000383ffff */
.L_x_4879:
[----:B------:R-:W-:Y:S01]  /*2aa0*/  BAR.SYNC.DEFER_BLOCKING 0xe, 0x100 ;  /* 0x0384000000007b1d */ /* 0x000fe20000010000 */
[----:B01----:R-:W-:Y:S01]  /*2ab0*/  IMAD.U32 R3, RZ, RZ, UR38 ;  /* 0x00000026ff037e24 */ /* 0x003fe2000f8e00ff */
[----:B------:R-:W-:Y:S01]  /*2ac0*/  UIADD3 UR38, UR38, 0x1, URZ ;  /* 0x0000000126267890 */ /* 0x000fe2000fffe03f */
[----:B------:R-:W-:Y:S02]  /*2ad0*/  PLOP3.LUT P0, PT, PT, PT, PT, 0x8, 0x0 ;  /* 0x000000000000781c */ /* 0x000fe40003f0e170 */
        /* <DEDUP_REMOVED lines=140> */
.L_x_4868:
[----:B------:R-:W-:Y:S01]  /*33a0*/  ULDC UR4, c[0x0][0x448] ;  /* 0x0001120000047ab9 */ /* 0x000fe20000000800 */
[----:B------:R-:W-:Y:S02]  /*33b0*/  UIADD3 UR10, UR44, 0x3f, URZ ;  /* 0x0000003f2c0a7890 */ /* 0x000fe4000fffe03f */
[----:B------:R-:W-:Y:S01]  /*33c0*/  UISETP.NE.AND UP0, UPT, UR4, 0x1, UPT ;  /* 0x000000010400788c */ /* 0x000fe2000bf05270 */
[----:B------:R-:W-:Y:S02]  /*33d0*/  ULDC UR11, c[0x0][0x288] ;  /* 0x0000a200000b7ab9 */ /* 0x000fe40000000800 */
[----:B------:R-:W-:Y:S01]  /*33e0*/  ULDC.64 UR4, c[0x0][0x9e0] ;  /* 0x0002780000047ab9 */ /* 0x000fe20000000a00 */
[----:B------:R-:W-:Y:S02]  /*33f0*/  UP2UR UR51, UPR, URZ, 0x1 ;  /* 0x000000013f337883 */ /* 0x000fe40008000000 */
[----:B------:R-:W-:-:S04]  /*3400*/  UIADD3 UR12, -UR11, 0x1, URZ ;  /* 0x000000010b0c7890 */ /* 0x000fc8000fffe13f */
[----:B------:R-:W-:Y:S01]  /*3410*/  UIMAD UR12, UR49, UR6, UR12 ;  /* 0x00000006310c72a4 */ /* 0x000fe2000f8e020c */
[----:B------:R-:W-:Y:S01]  /*3420*/  @UP0 ULDC UR8, c[0x0][0x44c] ;  /* 0x0001130000080ab9 */ /* 0x000fe20000000800 */
[----:B------:R-:W-:Y:S01]  /*3430*/  @UP0 ULDC UR13, c[0x0][0x450] ;  /* 0x00011400000d0ab9 */ /* 0x000fe20000000800 */
[----:B------:R-:W-:-:S04]  /*3440*/  UIMAD.WIDE.U32 UR8, UR10, UR8, URZ ;  /* 0x000000080a0872a5 */ /* 0x000fc8000f8e003f */
[----:B------:R-:W-:Y:S02]  /*3450*/  @UP0 USHF.R.U32.HI UR10, URZ, UR13, UR9 ;  /* 0x0000000d3f0a0299 */ /* 0x000fe40008011609 */
[----:B------:R-:W-:Y:S02]  /*3460*/  UISETP.GE.AND UP0, UPT, UR5, 0x1, UPT ;  /* 0x000000010500788c */ /* 0x000fe4000bf06270 */
[----:B------:R-:W-:Y:S02]  /*3470*/  UIADD3 UR10, UR12, UR10, URZ ;  /* 0x0000000a0c0a7290 */ /* 0x000fe4000fffe03f */
[----:B------:R-:W-:Y:S02]  /*3480*/  UP2UR UR50, UPR, URZ, 0x1 ;  /* 0x000000013f327883 */ /* 0x000fe40008000000 */
[----:B------:R-:W-:Y:S01]  /*3490*/  PLOP3.LUT P0, PT, PT, PT, UP0, 0x40, 0x0 ;  /* 0x000000000000781c */ /* 0x000fe20003f0e808 */
[----:B------:R-:W-:-:S06]  /*34a0*/  UIADD3 UR4, UR10, UR4, URZ ;  /* 0x000000040a047290 */ /* 0x000fcc000fffe03f */
[----:B------:R-:W-:-:S06]  /*34b0*/  IMAD.U32 R0, RZ, RZ, UR4 ;  /* 0x00000004ff007e24 */ /* 0x000fcc000f8e00ff */
[----:B------:R-:W-:Y:S05]  /*34c0*/  @P0 BRA `(.L_x_4886) ;  /* 0x0000000000400947 */ /* 0x000fea0003800000 */
        /* <DEDUP_REMOVED lines=10> */
.L_x_4887:
[----:B------:R-:W-:-:S11]  /*3570*/  UISETP.NE.AND UP0, UPT, UR5, 0x1, UPT ;  /* 0x000000010500788c */ /* 0x000fd6000bf05270 */
[----:B------:R-:W-:Y:S02]  /*3580*/  @UP0 ULDC.64 UR12, c[0x0][0x9e8] ;  /* 0x00027a00000c0ab9 */ /* 0x000fe40000000a00 */
[----:B------:R-:W-:-:S04]  /*3590*/  UIMAD.WIDE.U32 UR8, UR4, UR12, URZ ;  /* 0x0000000c040872a5 */ /* 0x000fc8000f8e003f */
[----:B------:R-:W-:-:S12]  /*35a0*/  @UP0 USHF.R.U32.HI UR4, URZ, UR13, UR9 ;  /* 0x0000000d3f040299 */ /* 0x000fd80008011609 */
.L_x_4888:
[----:B------:R-:W-:-:S06]  /*35b0*/  UIMAD UR4, UR4, UR5, UR5 ;  /* 0x00000005040472a4 */ /* 0x000fcc000f8e0205 */
[----:B------:R-:W-:-:S07]  /*35c0*/  VIMNMX R0, R0, UR4, PT ;  /* 0x0000000400007c48 */ /* 0x000fce000bfe0100 */
.L_x_4886:
[----:B------:R-:W-:Y:S01]  /*35d0*/  UISETP.NE.AND UP0, UPT, UR51, URZ, UPT ;  /* 0x0000003f3300728c */ /* 0x000fe2000bf05270 */
[----:B------:R-:W-:Y:S01]  /*35e0*/  IADD3 R0, R0, 0x3f, RZ ;  /* 0x0000003f00007810 */ /* 0x000fe20007ffe0ff */
[----:B------:R-:W-:Y:S01]  /*35f0*/  UMOV UR4, UR44 ;  /* 0x0000002c00047c82 */ /* 0x000fe20008000000 */
[----:B------:R-:W-:Y:S02]  /*3600*/  UIMAD UR6, UR49, UR6, -UR11 ;  /* 0x00000006310672a4 */ /* 0x000fe4000f8e0a0b */
[----:B------:R-:W-:-:S04]  /*3610*/  SHF.R.S32.HI R3, RZ, 0x1f, R0 ;  /* 0x0000001fff037819 */ /* 0x000fc80000011400 */
[----:B------:R-:W-:Y:S02]  /*3620*/  LEA.HI R3, R3, R0, RZ, 0x6 ;  /* 0x0000000003037211 */ /* 0x000fe400078f30ff */
[----:B------:R-:W-:Y:S01]  /*3630*/  @UP0 ULDC UR8, c[0x0][0x44c] ;  /* 0x0001130000080ab9 */ /* 0x000fe20000000800 */
[----:B------:R-:W-:Y:S01]  /*3640*/  @UP0 ULDC UR10, c[0x0][0x450] ;  /* 0x00011400000a0ab9 */ /* 0x000fe20000000800 */
[----:B------:R-:W-:Y:S01]  /*3650*/  UIMAD.WIDE.U32 UR8, UR44, UR8, URZ ;  /* 0x000000082c0872a5 */ /* 0x000fe2000f8e003f */
[----:B------:R-:W-:-:S03]  /*3660*/  SHF.R.S32.HI R3, RZ, 0x6, R3 ;  /* 0x00000006ff037819 */ /* 0x000fc60000011403 */
[----:B------:R-:W-:Y:S01]  /*3670*/  @UP0 USHF.R.U32.HI UR4, URZ, UR10, UR9 ;  /* 0x0000000a3f040299 */ /* 0x000fe20008011609 */
[----:B------:R-:W-:Y:S01]  /*3680*/  VIMNMX R152, R3, UR7, PT ;  /* 0x0000000703987c48 */ /* 0x000fe2000bfe0100 */
[----:B------:R-:W-:Y:S02]  /*3690*/  UISETP.GE.AND UP0, UPT, UR5, 0x1, UPT ;  /* 0x000000010500788c */ /* 0x000fe4000bf06270 */
[----:B------:R-:W-:Y:S01]  /*36a0*/  UIADD3 UR4, UR6, UR4, URZ ;  /* 0x0000000406047290 */ /* 0x000fe2000fffe03f */
[----:B------:R-:W-:-:S03]  /*36b0*/  ULDC UR8, c[0x0][0x9dc] ;  /* 0x0002770000087ab9 */ /* 0x000fc60000000800 */
[----:B------:R-:W-:Y:S01]  /*36c0*/  PLOP3.LUT P0, PT, PT, PT, UP0, 0x40, 0x0 ;  /* 0x000000000000781c */ /* 0x000fe20003f0e808 */
[----:B------:R-:W-:-:S12]  /*36d0*/  UIADD3 UR8, UR4, -UR8, URZ ;  /* 0x8000000804087290 */ /* 0x000fd8000fffe03f */
[----:B------:R-:W-:Y:S05]  /*36e0*/  @P0 BRA `(.L_x_4889) ;  /* 0x0000000000440947 */ /* 0x000fea0003800000 */
        /* <DEDUP_REMOVED lines=10> */
.L_x_4890:
[----:B------:R-:W-:-:S11]  /*3790*/  UISETP.NE.AND UP0, UPT, UR5, 0x1, UPT ;  /* 0x000000010500788c */ /* 0x000fd6000bf05270 */
[----:B------:R-:W-:Y:S02]  /*37a0*/  @UP0 ULDC.64 UR10, c[0x0][0x9e8] ;  /* 0x00027a00000a0ab9 */ /* 0x000fe40000000a00 */
[----:B------:R-:W-:-:S04]  /*37b0*/  UIMAD.WIDE.U32 UR6, UR4, UR10, URZ ;  /* 0x0000000a040672a5 */ /* 0x000fc8000f8e003f */
[----:B------:R-:W-:-:S12]  /*37c0*/  @UP0 USHF.R.U32.HI UR4, URZ, UR11, UR7 ;  /* 0x0000000b3f040299 */ /* 0x000fd80008011607 */
.L_x_4891:
[----:B------:R-:W-:-:S04]  /*37d0*/  UIMAD UR4, UR4, UR5, URZ ;  /* 0x00000005040472a4 */ /* 0x000fc8000f8e023f */
[----:B------:R-:W-:-:S04]  /*37e0*/  UISETP.LT.AND UP0, UPT, UR8, UR4, UPT ;  /* 0x000000040800728c */ /* 0x000fc8000bf01270 */
[----:B------:R-:W-:-:S12]  /*37f0*/  USEL UR8, UR8, UR4, !UP0 ;  /* 0x0000000408087287 */ /* 0x000fd8000c000000 */
.L_x_4889:
[----:B------:R-:W-:Y:S01]  /*3800*/  USHF.R.S32.HI UR4, URZ, 0x1f, UR8 ;  /* 0x0000001f3f047899 */ /* 0x000fe20008011408 */
[----:B------:R-:W-:Y:S01]  /*3810*/  PLOP3.LUT P0, PT, PT, PT, PT, 0x80, 0x0 ;  /* 0x000000000000781c */ /* 0x000fe20003f0f070 */
[----:B------:R-:W-:Y:S01]  /*3820*/  IMAD.MOV.U32 R0, RZ, RZ, RZ ;  /* 0x000000ffff007224 */ /* 0x000fe200078e00ff */
[----:B------:R-:W-:Y:S01]  /*3830*/  CS2R R150, SRZ ;  /* 0x0000000000967805 */ /* 0x000fe2000001ff00 */
[----:B------:R-:W-:Y:S01]  /*3840*/  ULEA.HI UR4, UR4, UR8, URZ, 0x6 ;  /* 0x0000000804047291 */ /* 0x000fe2000f8f303f */
[----:B------:R-:W-:Y:S01]  /*3850*/  IMAD.MOV.U32 R3, RZ, RZ, RZ ;  /* 0x000000ffff037224 */ /* 0x000fe200078e00ff */
[----:B------:R-:W-:Y:S02]  /*3860*/  CS2R R148, SRZ ;  /* 0x0000000000947805 */ /* 0x000fe4000001ff00 */
[----:B------:R-:W-:Y:S01]  /*3870*/  CS2R R146, SRZ ;  /* 0x0000000000927805 */ /* 0x000fe2000001ff00 */
[----:B------:R-:W-:Y:S01]  /*3880*/  USHF.R.S32.HI UR4, URZ, 0x6, UR4 ;  /* 0x000000063f047899 */ /* 0x000fe20008011404 */
[----:B------:R-:W-:-:S02]  /*3890*/  CS2R R144, SRZ ;  /* 0x0000000000907805 */ /* 0x000fc4000001ff00 */
[----:B------:R-:W-:Y:S02]  /*38a0*/  CS2R R164, SRZ ;  /* 0x0000000000a47805 */ /* 0x000fe4000001ff00 */
[----:B------:R-:W-:Y:S01]  /*38b0*/  CS2R R140, SRZ ;  /* 0x00000000008c7805 */ /* 0x000fe2000001ff00 */
[----:B------:R-:W-:Y:S01]  /*38c0*/  UISETP.LT.AND UP0, UPT, URZ, UR4, UPT ;  /* 0x000000043f00728c */ /* 0x000fe2000bf01270 */
[----:B------:R-:W-:Y:S02]  /*38d0*/  CS2R R162, SRZ ;  /* 0x0000000000a27805 */ /* 0x000fe4000001ff00 */
[----:B------:R-:W-:Y:S02]  /*38e0*/  CS2R R136, SRZ ;  /* 0x0000000000887805 */ /* 0x000fe4000001ff00 */
[----:B------:R-:W-:Y:S01]  /*38f0*/  CS2R R160, SRZ ;  /* 0x0000000000a07805 */ /* 0x000fe2000001ff00 */
[----:B------:R-:W-:Y:S01]  /*3900*/  USEL UR47, URZ, UR4, !UP0 ;  /* 0x000000043f2f7287 */ /* 0x000fe2000c000000 */
[----:B------:R-:W-:-:S02]  /*3910*/  CS2R R132, SRZ ;  /* 0x0000000000847805 */ /* 0x000fc4000001ff00 */
[----:B------:R-:W-:Y:S02]  /*3920*/  CS2R R158, SRZ ;  /* 0x00000000009e7805 */ /* 0x000fe4000001ff00 */
[----:B------:R-:W-:Y:S02]  /*3930*/  CS2R R156, SRZ ;  /* 0x00000000009c7805 */ /* 0x000fe4000001ff00 */
[----:B------:R-:W-:Y:S02]  /*3940*/  CS2R R128, SRZ ;  /* 0x0000000000807805 */ /* 0x000fe4000001ff00 */
[----:B------:R-:W-:Y:S02]  /*3950*/  CS2R R154, SRZ ;  /* 0x00000000009a7805 */ /* 0x000fe4000001ff00 */
[----:B------:R-:W-:Y:S01]  /*3960*/  ISETP.GT.AND P1, PT, R152, UR47, PT ;  /* 0x0000002f98007c0c */ /* 0x000fe2000bf24270 */
        /* <DEDUP_REMOVED lines=51> */
[----:B------:R-:W-:Y:S01]  /*3ca0*/  MOV R210, RZ ;  /* 0x000000ff00d27202 */ /* 0x000fe20000000f00 */
[----:B------:R-:W-:Y:S06]  /*3cb0*/  @!P1 BRA `(.L_x_4875) ;  /* 0x000000a0007c9947 */ /* 0x000fec0003800000 */
        /* <DEDUP_REMOVED lines=11> */
[----:B------:R-:W-:-:S04]  /*3d70*/  ULOP3.LUT UR5, UR5, 0x3fff, URZ, 0xc0, !UPT ;  /* 0x00003fff05057892 */ /* 0x000fc8000f8ec03f */
[----:B------:R-:W-:-:S04]  /*3d80*/  ULOP3.LUT UR48, UR5, 0x2000000, URZ, 0xfc, !UPT ;  /* 0x0200000005307892 */ /* 0x000fc8000f8efc3f */
[----:B------:R-:W-:Y:S08]  /*3d90*/  @!P0 BRA `(.L_x_4892) ;  /* 0x0000000000408947 */ /* 0x000ff00003800000 */
        /* <DEDUP_REMOVED lines=16> */
.L_x_4892:
        /* <DEDUP_REMOVED lines=9> */
.L_x_5051:
[----:B------:R-:W-:Y:S05]  /*3f30*/  @!P0 BRA `(.L_x_4894) ;  /* 0x0000000000048947 */ /* 0x000fea0003800000 */
[----:B------:R-:W-:Y:S01]  /*3f40*/  BPT.TRAP 0x1 ;  /* 0x000000040000795c */ /* 0x000fe20000300000 */
.L_x_4894:
[----:B------:R-:W-:Y:S01]  /*3f50*/  IMAD.U32 R8, RZ, RZ, UR37 ;  /* 0x00000025ff087e24 */ /* 0x000fe2000f8e00ff */
[----:B------:R-:W-:-:S04]  /*3f60*/  MOV R7, UR38 ;  /* 0x0000002600077c02 */ /* 0x000fc80008000f00 */
[----:B------:R-:W-:Y:S02]  /*3f70*/  LEA R7, R7, UR42, 0x3 ;  /* 0x0000002a07077c11 */ /* 0x000fe4000f8e18ff */
[----:B------:R-:W-:-:S04]  /*3f80*/  SHF.L.U32 R8, R8, 0x1f, RZ ;  /* 0x0000001f08087819 */ /* 0x000fc800000006ff */
[----:B------:R1:W2:Y:S01]  /*3f90*/  SYNCS.PHASECHK.TRANS64.TRYWAIT P1, [R7+URZ+0x28c30], R8 ;  /* 0x028c3008070075a7 */ /* 0x0002a2000802017f */
[----:B------:R-:W-:Y:S05]  /*3fa0*/  @!P0 BRA `(.L_x_4895) ;  /* 0x0000000000048947 */ /* 0x000fea0003800000 */
[----:B------:R-:W-:Y:S01]  /*3fb0*/  BPT.TRAP 0x1 ;  /* 0x000000040000795c */ /* 0x000fe20000300000 */
.L_x_4895:
[----:B--2---:R-:W-:Y:S05]  /*3fc0*/  @P1 BRA `(.L_x_4896) ;  /* 0x0000000000081947 */ /* 0x004fea0003800000 */
[----:B------:R-:W2:Y:S02]  /*3fd0*/  SYNCS.PHASECHK.TRANS64.TRYWAIT P1, [R7+URZ+0x28c30], R8 ;  /* 0x028c3008070075a7 */ /* 0x000ea4000802017f */
[----:B--2---:R-:W-:Y:S05]  /*3fe0*/  @!P1 BRA `(.L_x_4897) ;  /* 0x0000010c00809947 */ /* 0x004fea0003800000 */
.L_x_4896:
        /* <DEDUP_REMOVED lines=40> */
.L_x_4898:
[----:B------:R-:W-:Y:S01]  /*4270*/  UISETP.NE.AND UP1, UPT, UR51, URZ, UPT ;  /* 0x0000003f3300728c */ /* 0x000fe2000bf25270 */
[----:B------:R-:W0:Y:S01]  /*4280*/  LDC R9, c[0x0][0x2f0] ;  /* 0x0000bc00ff097b82 */ /* 0x000e220000000800 */
[----:B------:R-:W-:Y:S01]  /*4290*/  VIADD R3, R185, UR44 ;  /* 0x0000002cb9037c36 */ /* 0x000fe20008000000 */
[----:B------:R-:W-:Y:S01]  /*42a0*/  R2UR UR6, R7 ;  /* 0x00000000070672ca */ /* 0x000fe200000e0000 */
[----:B------:R-:W-:Y:S02]  /*42b0*/  UISETP.NE.AND UP0, UPT, UR50, URZ, UPT ;  /* 0x0000003f3200728c */ /* 0x000fe4000bf05270 */
[----:B------:R-:W-:Y:S01]  /*42c0*/  PLOP3.LUT P1, PT, PT, PT, UP1, 0x80, 0x0 ;  /* 0x000000000000781c */ /* 0x000fe20003f2f018 */
[----:B------:R-:W-:Y:S01]  /*42d0*/  IMAD.MOV.U32 R4, RZ, RZ, R3 ;  /* 0x000000ffff047224 */ /* 0x000fe200078e0003 */
[----:B------:R-:W-:Y:S01]  /*42e0*/  PLOP3.LUT P2, PT, PT, PT, UP1, 0x80, 0x0 ;  /* 0x000000000000781c */ /* 0x000fe20003f4f018 */
[----:B------:R-:W3:Y:S01]  /*42f0*/  LDC R12, c[0x0][0x288] ;  /* 0x0000a200ff0c7b82 */ /* 0x000ee20000000800 */
[----:B------:R-:W-:Y:S01]  /*4300*/  ULDC UR7, c[0x0][0x9d8] ;  /* 0x0002760000077ab9 */ /* 0x000fe20000000800 */
[----:B------:R-:W-:Y:S01]  /*4310*/  @UP1 ULDC UR10, c[0x0][0x44c] ;  /* 0x00011300000a1ab9 */ /* 0x000fe20000000800 */
[----:B------:R-:W-:Y:S01]  /*4320*/  FMUL.FTZ R30, R30, UR7 ;  /* 0x000000071e1e7c20 */ /* 0x000fe20008410000 */
[----:B------:R-:W-:Y:S01]  /*4330*/  FMUL.FTZ R24, R24, UR7 ;  /* 0x0000000718187c20 */ /* 0x000fe20008410000 */
[----:B------:R-:W-:Y:S01]  /*4340*/  FMUL.FTZ R25, R25, UR7 ;  /* 0x0000000719197c20 */ /* 0x000fe20008410000 */
[----:B------:R-:W-:Y:S01]  /*4350*/  FMUL.FTZ R26, R26, UR7 ;  /* 0x000000071a1a7c20 */ /* 0x000fe20008410000 */
[----:B------:R-:W-:Y:S01]  /*4360*/  UIADD3 UR6, UR6, 0x28c40, URZ ;  /* 0x00028c4006067890 */ /* 0x000fe2000fffe03f */
[----:B------:R-:W-:Y:S01]  /*4370*/  FMUL.FTZ R27, R27, UR7 ;  /* 0x000000071b1b7c20 */ /* 0x000fe20008410000 */
[----:B------:R-:W-:Y:S01]  /*4380*/  FMUL.FTZ R28, R28, UR7 ;  /* 0x000000071c1c7c20 */ /* 0x000fe20008410000 */
[----:B------:R-:W-:Y:S01]  /*4390*/  @P1 IMAD.HI.U32 R5, R3, UR10, RZ ;  /* 0x0000000a03051c27 */ /* 0x000fe2000f8e00ff */
[----:B------:R-:W-:Y:S01]  /*43a0*/  @UP1 ULDC UR10, c[0x0][0x450] ;  /* 0x00011400000a1ab9 */ /* 0x000fe20000000800 */
[----:B------:R-:W-:-:S02]  /*43b0*/  UPRMT UR6, UR40, 0x654, UR6 ;  /* 0x0000065428067896 */ /* 0x000fc40008000006 */
[----:B------:R-:W-:Y:S01]  /*43c0*/  FMUL.FTZ R29, R29, UR7 ;  /* 0x000000071d1d7c20 */ /* 0x000fe20008410000 */
[----:B------:R-:W-:Y:S01]  /*43d0*/  IMAD.MOV.U32 R3, RZ, RZ, -0x40 ;  /* 0xffffffc0ff037424 */ /* 0x000fe200078e00ff */
[----:B------:R-:W-:Y:S01]  /*43e0*/  @P2 SHF.R.U32.HI R4, RZ, UR10, R5 ;  /* 0x0000000aff042c19 */ /* 0x000fe20008011605 */
[----:B------:R-:W-:Y:S01]  /*43f0*/  FMUL.FTZ R32, R32, UR7 ;  /* 0x0000000720207c20 */ /* 0x000fe20008410000 */
[----:B------:R-:W-:Y:S01]  /*4400*/  FMUL.FTZ R33, R33, UR7 ;  /* 0x0000000721217c20 */ /* 0x000fe20008410000 */
[----:B------:R-:W-:Y:S02]  /*4410*/  IMAD R6, R152, R3, 0x41 ;  /* 0x0000004198067424 */ /* 0x000fe400078e0203 */
[----:B------:R-:W-:Y:S01]  /*4420*/  FMUL.FTZ R36, R36, UR7 ;  /* 0x0000000724247c20 */ /* 0x000fe20008410000 */
[----:B------:R-:W4:Y:S01]  /*4430*/  SHFL.IDX PT, R56, R4, RZ, 0x1c1f ;  /* 0x001c1fff04387589 */ /* 0x000f2200000e0000 */
        /* <DEDUP_REMOVED lines=18> */
[----:B------:R5:W1:Y:S01]  /*4560*/  MUFU.TANH R10, R30 ;  /* 0x0000001e000a7308 */ /* 0x000a620000002400 */
[----:B0-----:R-:W-:Y:S01]  /*4570*/  IMAD R5, R9, UR49, R6 ;  /* 0x0000003109057c24 */ /* 0x001fe2000f8e0206 */
[----:B------:R-:W-:Y:S01]  /*4580*/  PLOP3.LUT P1, PT, PT, PT, UP0, 0x40, 0x0 ;  /* 0x000000000000781c */ /* 0x000fe20003f2e808 */
[----:B------:R-:W-:Y:S01]  /*4590*/  ULDC UR22, c[0x0][0x9dc] ;  /* 0x0002770000167ab9 */ /* 0x000fe20000000800 */
[----:B------:R-:W-:Y:S01]  /*45a0*/  SYNCS.ARRIVE.TRANS64.RED.A1T0 RZ, [UR6], RZ ;  /* 0x000000ffffff79a7 */ /* 0x000fe20008100406 */
[----:B------:R-:W-:Y:S01]  /*45b0*/  FMUL.FTZ R34, R34, UR7 ;  /* 0x0000000722227c20 */ /* 0x000fe20008410000 */
[----:B------:R-:W-:Y:S01]  /*45c0*/  ULOP3.LUT UR6, URZ, UR22, URZ, 0x33, !UPT ;  /* 0x000000163f067292 */ /* 0x000fe2000f8e333f */
[----:B---3--:R-:W-:Y:S01]  /*45d0*/  IADD3 R5, R5, -R12, -R2 ;  /* 0x8000000c05057210 */ /* 0x008fe20007ffe802 */
[----:B------:R-:W0:Y:S01]  /*45e0*/  MUFU.TANH R24, R24 ;  /* 0x0000001800187308 */ /* 0x000e220000002400 */
[----:B-----5:R-:W-:Y:S01]  /*45f0*/  LEA R30, R152, 0xffffffc0, 0x6 ;  /* 0xffffffc0981e7811 */ /* 0x020fe200078e30ff */
[----:B------:R-:W-:Y:S01]  /*4600*/  FMUL.FTZ R31, R31, UR7 ;  /* 0x000000071f1f7c20 */ /* 0x000fe20008410000 */
[----:B------:R-:W-:Y:S01]  /*4610*/  FMUL.FTZ R35, R35, UR7 ;  /* 0x0000000723237c20 */ /* 0x000fe20008410000 */
[----:B------:R-:W-:Y:S01]  /*4620*/  ULDC UR15, c[0x0][0x9e0] ;  /* 0x00027800000f7ab9 */ /* 0x000fe20000000800 */
[----:B------:R-:W-:Y:S01]  /*4630*/  FMUL.FTZ R38, R38, UR7 ;  /* 0x0000000726267c20 */ /* 0x000fe20008410000 */
[----:B------:R-:W-:-:S02]  /*4640*/  IMAD R3, R9, UR49, -R30 ;  /* 0x0000003109037c24 */ /* 0x000fc4000f8e0a1e */
        /* <DEDUP_REMOVED lines=28> */
[----:B-----5:R-:W-:-:S07]  /*4810*/  VIADD R34, R5, UR15 ;  /* 0x0000000f05227c36 */ /* 0x020fce0008000000 */
[----:B------:R5:W0:Y:S01]  /*4820*/  MUFU.TANH R15, R35 ;  /* 0x00000023000f7308 */ /* 0x000a220000002400 */
[----:B--2---:R-:W-:-:S04]  /*4830*/  IADD3 R31, -R2, R3, RZ ;  /* 0x00000003021f7210 */ /* 0x004fc80007ffe1ff */
[----:B----4-:R-:W-:-:S03]  /*4840*/  VIADDMNMX R3, R56, R34, R31, PT ;  /* 0x0000002238037246 */ /* 0x010fc6000380011f */
[----:B------:R2:W4:Y:S01]  /*4850*/  MUFU.TANH R20, R38 ;  /* 0x0000002600147308 */ /* 0x0005220000002400 */
[----:B-----5:R-:W-:-:S04]  /*4860*/  VIADD R35, R5, UR6 ;  /* 0x0000000605237c36 */ /* 0x020fc80008000000 */
[----:B------:R-:W-:Y:S02]  /*4870*/  IMAD.IADD R5, R35, 0x1, R56 ;  /* 0x0000000123057824 */ /* 0x000fe400078e0238 */
[----:B--2---:R-:W-:Y:S01]  /*4880*/  VIADD R38, R6, 0xffffffff ;  /* 0xffffffff06267836 */ /* 0x004fe20000000000 */
[----:B01-3--:R-:W-:Y:S06]  /*4890*/  @P1 BRA `(.L_x_4899) ;  /* 0x0000000000641947 */ /* 0x00bfec0003800000 */
[----:B------:R-:W-:Y:S01]  /*48a0*/  IMAD R11, R9, UR49, R56 ;  /* 0x00000031090b7c24 */ /* 0x000fe2000f8e0238 */
[----:B------:R-:W-:Y:S03]  /*48b0*/  BSSY B0, `(.L_x_4900) ;  /* 0x0000013000007945 */ /* 0x000fe60003800000 */
[----:B------:R-:W-:-:S05]  /*48c0*/  IMAD.IADD R11, R11, 0x1, -R12 ;  /* 0x000000010b0b7824 */ /* 0x000fca00078e0a0c */
[----:B------:R-:W-:-:S13]  /*48d0*/  ISETP.GT.AND P1, PT, R11, -0x1, PT ;  /* 0xffffffff0b00780c */ /* 0x000fda0003f24270 */
[----:B------:R-:W-:Y:S05]  /*48e0*/  @P1 BRA `(.L_x_4901) ;  /* 0x0000000000241947 */ /* 0x000fea0003800000 */
[----:B------:R-:W-:Y:S01]  /*48f0*/  ULDC UR6, c[0x0][0x9e4] ;  /* 0x0002790000067ab9 */ /* 0x000fe20000000800 */
[----:B------:R-:W-:Y:S02]  /*4900*/  LOP3.LUT R11, RZ, R11, RZ, 0x33, !PT ;  /* 0x0000000bff0b7212 */ /* 0x000fe400078e33ff */
[----:B------:R-:W-:-:S04]  /*4910*/  MOV R39, UR6 ;  /* 0x0000000600277c02 */ /* 0x000fc80008000f00 */
[----:B------:R-:W-:-:S13]  /*4920*/  ISETP.NE.AND P1, PT, R39, 0x1, PT ;  /* 0x000000012700780c */ /* 0x000fda0003f25270 */
[----:B------:R-:W0:Y:S02]  /*4930*/  @P1 LDC.64 R56, c[0x0][0x9e8] ;  /* 0x00027a00ff381b82 */ /* 0x000e240000000a00 */
[----:B0-----:R-:W-:-:S05]  /*4940*/  @P1 IMAD.HI.U32 R6, R11, R56, RZ ;  /* 0x000000380b061227 */ /* 0x001fca00078e00ff */
[----:B------:R-:W-:-:S04]  /*4950*/  @P1 SHF.R.U32.HI R11, RZ, R57, R6 ;  /* 0x00000039ff0b1219 */ /* 0x000fc80000011606 */
[----:B------:R-:W-:Y:S01]  /*4960*/  LOP3.LUT R11, RZ, R11, RZ, 0x33, !PT ;  /* 0x0000000bff0b7212 */ /* 0x000fe200078e33ff */
[----:B------:R-:W-:Y:S06]  /*4970*/  BRA `(.L_x_4902) ;  /* 0x0000000000187947 */ /* 0x000fec0003800000 */
.L_x_4901:
[----:B------:R-:W-:Y:S02]  /*4980*/  ULDC UR6, c[0x0][0x9e4] ;  /* 0x0002790000067ab9 */ /* 0x000fe40000000800 */
[----:B------:R-:W-:-:S05]  /*4990*/  IMAD.U32 R39, RZ, RZ, UR6 ;  /* 0x00000006ff277e24 */ /* 0x000fca000f8e00ff */
[----:B------:R-:W-:-:S13]  /*49a0*/  ISETP.NE.AND P1, PT, R39, 0x1, PT ;  /* 0x000000012700780c */ /* 0x000fda0003f25270 */
[----:B------:R-:W0:Y:S02]  /*49b0*/  @P1 LDC.64 R56, c[0x0][0x9e8] ;  /* 0x00027a00ff381b82 */ /* 0x000e240000000a00 */
[----:B0-----:R-:W-:-:S05]  /*49c0*/  @P1 IMAD.HI.U32 R6, R11, R56, RZ ;  /* 0x000000380b061227 */ /* 0x001fca00078e00ff */
[----:B------:R-:W-:-:S07]  /*49d0*/  @P1 SHF.R.U32.HI R11, RZ, R57, R6 ;  /* 0x00000039ff0b1219 */ /* 0x000fce0000011606 */
.L_x_4902:
[----:B------:R-:W-:Y:S05]  /*49e0*/  BSYNC B0 ;  /* 0x0000000000007941 */ /* 0x000fea0003800000 */
.L_x_4900:
[----:B------:R-:W-:-:S04]  /*49f0*/  IMAD R11, R11, R39, -R30 ;  /* 0x000000270b0b7224 */ /* 0x000fc800078e0a1e */
[----:B------:R-:W-:-:S05]  /*4a00*/  IMAD.IADD R6, R11, 0x1, -R2 ;  /* 0x000000010b067824 */ /* 0x000fca00078e0a02 */
[----:B------:R-:W-:Y:S02]  /*4a10*/  VIADDMNMX R3, R6, R39, R3, PT ;  /* 0x0000002706037246 */ /* 0x000fe40003800103 */
[----:B------:R-:W-:-:S07]  /*4a20*/  VIMNMX R5, R5, R6, !PT ;  /* 0x0000000605057248 */ /* 0x000fce0007fe0100 */
.L_x_4899:
[C---:B------:R-:W-:Y:S01]  /*4a30*/  ISETP.GE.AND P2, PT, R38.reuse, 0x9, PT ;  /* 0x000000092600780c */ /* 0x040fe20003f46270 */
[----:B------:R-:W0:Y:S01]  /*4a40*/  SHFL.IDX PT, R4, R4, 0x1, 0x1c1f ;  /* 0x003c1f0004047f89 */ /* 0x000e2200000e0000 */
[C---:B------:R-:W-:Y:S01]  /*4a50*/  ISETP.GE.AND P1, PT, R38.reuse, 0x2, PT ;  /* 0x000000022600780c */ /* 0x040fe20003f26270 */
[----:B------:R-:W-:Y:S01]  /*4a60*/  UISETP.NE.AND UP0, UPT, UR50, URZ, UPT ;  /* 0x0000003f3200728c */ /* 0x000fe2000bf05270 */
[C---:B------:R-:W-:Y:S02]  /*4a70*/  ISETP.GT.AND P3, PT, R5.reuse, 0x8, !P2 ;  /* 0x000000080500780c */ /* 0x040fe40005764270 */
[----:B------:R-:W-:Y:S02]  /*4a80*/  ISETP.GT.AND P4, PT, R5, 0x1, !P1 ;  /* 0x000000010500780c */ /* 0x000fe40004f84270 */
[----:B------:R-:W-:Y:S02]  /*4a90*/  ISETP.LT.OR P3, PT, R3, 0x9, P3 ;  /* 0x000000090300780c */ /* 0x000fe40001f61670 */
[----:B------:R-:W-:-:S02]  /*4aa0*/  ISETP.GE.AND P5, PT, R38, 0x11, PT ;  /* 0x000000112600780c */ /* 0x000fc40003fa6270 */
[----:B------:R-:W-:Y:S02]  /*4ab0*/  FSEL R58, R28, -INF , !P3 ;  /* 0xff8000001c3a7808 */ /* 0x000fe40005800000 */
[----:B------:R-:W-:Y:S02]  /*4ac0*/  ISETP.LT.OR P4, PT, R3, 0x2, P4 ;  /* 0x000000020300780c */ /* 0x000fe40002781670 */
[----:B------:R-:W-:Y:S02]  /*4ad0*/  ISETP.GT.AND P3, PT, R5, 0x10, !P5 ;  /* 0x000000100500780c */ /* 0x000fe40006f64270 */
[----:B------:R-:W-:Y:S02]  /*4ae0*/  ISETP.GE.AND P6, PT, R38, 0xa, PT ;  /* 0x0000000a2600780c */ /* 0x000fe40003fc6270 */
[----:B------:R-:W-:Y:S02]  /*4af0*/  FSEL R56, R25, -INF , !P4 ;  /* 0xff80000019387808 */ /* 0x000fe40006000000 */
[----:B------:R-:W-:-:S02]  /*4b00*/  P2R R39, PR, RZ, 0x20 ;  /* 0x00000020ff277803 */ /* 0x000fc40000000000 */
[----:B------:R-:W-:Y:S01]  /*4b10*/  ISETP.LT.OR P3, PT, R3, 0x11, P3 ;  /* 0x000000110300780c */ /* 0x000fe20001f61670 */
[----:B0-----:R-:W-:Y:S01]  /*4b20*/  IMAD.IADD R6, R35, 0x1, R4 ;  /* 0x0000000123067824 */ /* 0x001fe200078e0204 */
[----:B------:R-:W-:Y:S02]  /*4b30*/  ISETP.GT.AND P4, PT, R5, 0x9, !P6 ;  /* 0x000000090500780c */ /* 0x000fe40007784270 */
[----:B------:R-:W-:Y:S02]  /*4b40*/  ISETP.GE.AND P5, PT, R38, 0x12, PT ;  /* 0x000000122600780c */ /* 0x000fe40003fa6270 */
[----:B------:R-:W-:Y:S02]  /*4b50*/  FSEL R62, R32, -INF , !P3 ;  /* 0xff800000203e7808 */ /* 0x000fe40005800000 */
[----:B------:R-:W-:Y:S02]  /*4b60*/  ISETP.LT.OR P4, PT, R3, 0xa, P4 ;  /* 0x0000000a0300780c */ /* 0x000fe40002781670 */
[----:B------:R-:W-:-:S02]  /*4b70*/  ISETP.GT.AND P3, PT, R5, 0x11, !P5 ;  /* 0x000000110500780c */ /* 0x000fc40006f64270 */
[----:B------:R-:W-:Y:S02]  /*4b80*/  FSEL R60, R29, -INF , !P4 ;  /* 0xff8000001d3c7808 */ /* 0x000fe40006000000 */
        /* <DEDUP_REMOVED lines=31> */
[----:B------:R-:W-:Y:S02]  /*4d80*/  P2R R57, PR, RZ, 0x20 ;  /* 0x00000020ff397803 */ /* 0x000fe40000000000 */
[----:B------:R-:W-:Y:S02]  /*4d90*/  FSEL R74, R45, -INF , !P3 ;  /* 0xff8000002d4a7808 */ /* 0x000fe40005800000 */
[----:B------:R-:W-:Y:S02]  /*4da0*/  ISETP.GE.AND P3, PT, R38, 0x31, PT ;  /* 0x000000312600780c */ /* 0x000fe40003f66270 */
[----:B------:R-:W-:-:S02]  /*4db0*/  P2R R25, PR, RZ, 0x40 ;  /* 0x00000040ff197803 */ /* 0x000fc40000000000 */
        /* <DEDUP_REMOVED lines=19> */
[----:B------:R-:W-:Y:S02]  /*4ef0*/  ISETP.LT.OR P6, PT, R3, 0x3a, P6 ;  /* 0x0000003a0300780c */ /* 0x000fe400037c1670 */
[----:B------:R-:W-:Y:S02]  /*4f00*/  VIADDMNMX R3, R4, R34, R31, PT ;  /* 0x0000002204037246 */ /* 0x000fe4000380011f */
[----:B------:R-:W-:Y:S02]  /*4f10*/  FSEL R78, R53, -INF , !P6 ;  /* 0xff800000354e7808 */ /* 0x000fe40007000000 */
[----:B------:R-:W-:-:S13]  /*4f20*/  PLOP3.LUT P6, PT, PT, PT, UP0, 0x40, 0x0 ;  /* 0x000000000000781c */ /* 0x000fda0003fce808 */
[----:B------:R-:W-:Y:S05]  /*4f30*/  @P6 BRA `(.L_x_4903) ;  /* 0x0000000000646947 */ /* 0x000fea0003800000 */
[----:B------:R-:W-:Y:S01]  /*4f40*/  IMAD R5, R9, UR49, R4 ;  /* 0x0000003109057c24 */ /* 0x000fe2000f8e0204 */
[----:B------:R-:W-:Y:S03]  /*4f50*/  BSSY B0, `(.L_x_4904) ;  /* 0x0000013000007945 */ /* 0x000fe60003800000 */
[----:B------:R-:W-:-:S05]  /*4f60*/  IMAD.IADD R5, R5, 0x1, -R12 ;  /* 0x0000000105057824 */ /* 0x000fca00078e0a0c */
        /* <DEDUP_REMOVED lines=11> */
.L_x_4905:
[----:B------:R-:W-:Y:S02]  /*5020*/  ULDC UR6, c[0x0][0x9e4] ;  /* 0x0002790000067ab9 */ /* 0x000fe40000000800 */
[----:B------:R-:W-:-:S04]  /*5030*/  MOV R24, UR6 ;  /* 0x0000000600187c02 */ /* 0x000fc80008000f00 */
[----:B------:R-:W-:-:S13]  /*5040*/  ISETP.NE.AND P6, PT, R24, 0x1, PT ;  /* 0x000000011800780c */ /* 0x000fda0003fc5270 */
[----:B------:R-:W0:Y:S02]  /*5050*/  @P6 LDC.64 R28, c[0x0][0x9e8] ;  /* 0x00027a00ff1c6b82 */ /* 0x000e240000000a00 */
[----:B0-----:R-:W-:-:S05]  /*5060*/  @P6 IMAD.HI.U32 R4, R5, R28, RZ ;  /* 0x0000001c05046227 */ /* 0x001fca00078e00ff */
[----:B------:R-:W-:-:S07]  /*5070*/  @P6 SHF.R.U32.HI R5, RZ, R29, R4 ;  /* 0x0000001dff056219 */ /* 0x000fce0000011604 */
.L_x_4906:
[----:B------:R-:W-:Y:S05]  /*5080*/  BSYNC B0 ;  /* 0x0000000000007941 */ /* 0x000fea0003800000 */
.L_x_4904:
[----:B------:R-:W-:-:S04]  /*5090*/  IMAD R5, R5, R24, -R30 ;  /* 0x0000001805057224 */ /* 0x000fc800078e0a1e */
[----:B------:R-:W-:-:S05]  /*50a0*/  IMAD.IADD R5, R5, 0x1, -R2 ;  /* 0x0000000105057824 */ /* 0x000fca00078e0a02 */
[----:B------:R-:W-:Y:S02]  /*50b0*/  VIADDMNMX R3, R5, R24, R3, PT ;  /* 0x0000001805037246 */ /* 0x000fe40003800103 */
[----:B------:R-:W-:-:S07]  /*50c0*/  VIMNMX R6, R6, R5, !PT ;  /* 0x0000000506067248 */ /* 0x000fce0007fe0100 */
.L_x_4903:
[----:B------:R-:W-:Y:S01]  /*50d0*/  ISETP.GT.AND P1, PT, R6, 0x1, !P1 ;  /* 0x000000010600780c */ /* 0x000fe20004f24270 */
[----:B------:R-:W-:Y:S01]  /*50e0*/  ULDC UR10, c[0x0][0x988] ;  /* 0x00026200000a7ab9 */ /* 0x000fe20000000800 */
[----:B------:R-:W-:Y:S01]  /*50f0*/  BAR.SYNC.DEFER_BLOCKING 0xf, 0x100 ;  /* 0x03c4000000007b1d */ /* 0x000fe20000010000 */
[----:B------:R-:W-:Y:S02]  /*5100*/  ISETP.NE.AND P6, PT, R11, RZ, PT ;  /* 0x000000ff0b00720c */ /* 0x000fe40003fc5270 */
[----:B------:R-:W-:Y:S02]  /*5110*/  ISETP.LT.OR P1, PT, R3, 0x2, P1 ;  /* 0x000000020300780c */ /* 0x000fe40000f21670 */
[----:B------:R-:W-:Y:S02]  /*5120*/  FMNMX.FTZ R5, R32, R56, !PT ;  /* 0x0000003820057209 */ /* 0x000fe40007810000 */
[----:B------:R-:W-:Y:S02]  /*5130*/  FSEL R11, R27, -INF , !P1 ;  /* 0xff8000001b0b7808 */ /* 0x000fe40004800000 */
[----:B------:R-:W-:-:S02]  /*5140*/  ISETP.NE.AND P1, PT, R25, RZ, PT ;  /* 0x000000ff1900720c */ /* 0x000fc40003f25270 */
[----:B------:R-:W-:Y:S02]  /*5150*/  FMNMX.FTZ R5, R58, R5, !PT ;  /* 0x000000053a057209 */ /* 0x000fe40007810000 */
        /* <DEDUP_REMOVED lines=25> */
[----:B----4-:R-:W-:Y:S02]  /*52f0*/  FSEL R20, R20, -INF , !P1 ;  /* 0xff80000014147808 */ /* 0x010fe40004800000 */
[----:B------:R-:W-:Y:S02]  /*5300*/  ISETP.NE.AND P1, PT, R36, RZ, PT ;  /* 0x000000ff2400720c */ /* 0x000fe40003f25270 */
[----:B------:R-:W-:Y:S02]  /*5310*/  FMNMX.FTZ R5, R52, R5, !PT ;  /* 0x0000000534057209 */ /* 0x000fe40007810000 */
[----:B------:R-:W-:-:S02]  /*5320*/  ISETP.GT.AND P1, PT, R6, 0x19, !P1 ;  /* 0x000000190600780c */ /* 0x000fc40004f24270 */
[----:B------:R-:W-:Y:S02]  /*5330*/  FMNMX.FTZ R28, R78, R5, !PT ;  /* 0x000000054e1c7209 */ /* 0x000fe40007810000 */
[----:B------:R-:W-:Y:S02]  /*5340*/  ISETP.LT.OR P1, PT, R3, 0x1a, P1 ;  /* 0x0000001a0300780c */ /* 0x000fe40000f21670 */
[----:B------:R-:W-:Y:S01]  /*5350*/  ISETP.GT.AND P2, PT, R6, 0x8, !P2 ;  /* 0x000000080600780c */ /* 0x000fe20005744270 */
[----:B------:R-:W0:Y:S01]  /*5360*/  SHFL.BFLY PT, R5, R28, 0x2, 0x1f ;  /* 0x0c401f001c057f89 */ /* 0x000e2200000e0000 */
[----:B------:R-:W-:Y:S02]  /*5370*/  FSEL R21, R21, -INF , !P1 ;  /* 0xff80000015157808 */ /* 0x000fe40004800000 */
[----:B------:R-:W-:Y:S02]  /*5380*/  ISETP.NE.AND P1, PT, R37, RZ, PT ;  /* 0x000000ff2500720c */ /* 0x000fe40003f25270 */
[----:B------:R-:W-:-:S02]  /*5390*/  ISETP.LT.OR P2, PT, R3, 0x9, P2 ;  /* 0x000000090300780c */ /* 0x000fc40001741670 */
[----:B------:R-:W-:Y:S02]  /*53a0*/  ISETP.GT.AND P1, PT, R6, 0x20, !P1 ;  /* 0x000000200600780c */ /* 0x000fe40004f24270 */
[----:B------:R-:W-:Y:S02]  /*53b0*/  FSEL R10, R10, -INF , !P2 ;  /* 0xff8000000a0a7808 */ /* 0x000fe40005000000 */
[----:B------:R-:W-:Y:S02]  /*53c0*/  ISETP.LT.OR P1, PT, R3, 0x21, P1 ;  /* 0x000000210300780c */ /* 0x000fe40000f21670 */
[----:B------:R-:W-:Y:S02]  /*53d0*/  ISETP.NE.AND P2, PT, R40, RZ, PT ;  /* 0x000000ff2800720c */ /* 0x000fe40003f45270 */
[----:B------:R-:W-:Y:S02]  /*53e0*/  FSEL R24, R42, -INF , !P1 ;  /* 0xff8000002a187808 */ /* 0x000fe40004800000 */
[----:B------:R-:W-:-:S02]  /*53f0*/  ISETP.GT.AND P1, PT, R6, 0x21, !P2 ;  /* 0x000000210600780c */ /* 0x000fc40005724270 */
[----:B------:R-:W-:Y:S02]  /*5400*/  ISETP.NE.AND P2, PT, R59, RZ, PT ;  /* 0x000000ff3b00720c */ /* 0x000fe40003f45270 */
[----:B------:R-:W-:Y:S02]  /*5410*/  ISETP.LT.OR P1, PT, R3, 0x22, P1 ;  /* 0x000000220300780c */ /* 0x000fe40000f21670 */
[C---:B------:R-:W-:Y:S02]  /*5420*/  ISETP.GT.AND P2, PT, R6.reuse, 0x29, !P2 ;  /* 0x000000290600780c */ /* 0x040fe40005744270 */
[----:B------:R-:W-:Y:S02]  /*5430*/  FSEL R25, R43, -INF , !P1 ;  /* 0xff8000002b197808 */ /* 0x000fe40004800000 */
[----:B------:R-:W-:Y:S02]  /*5440*/  ISETP.GT.AND P1, PT, R6, RZ, !P6 ;  /* 0x000000ff0600720c */ /* 0x000fe40007724270 */
[----:B0-----:R-:W-:-:S02]  /*5450*/  FMNMX.FTZ R29, R28, R5, !PT ;  /* 0x000000051c1d7209 */ /* 0x001fc40007810000 */
[----:B------:R-:W-:Y:S02]  /*5460*/  ISETP.LT.OR P1, PT, R3, 0x1, P1 ;  /* 0x000000010300780c */ /* 0x000fe40000f21670 */
[----:B------:R-:W-:Y:S01]  /*5470*/  ISETP.NE.AND P6, PT, R38, RZ, PT ;  /* 0x000000ff2600720c */ /* 0x000fe20003fc5270 */
[----:B------:R-:W0:Y:S01]  /*5480*/  SHFL.BFLY PT, R30, R29, 0x1, 0x1f ;  /* 0x0c201f001d1e7f89 */ /* 0x000e2200000e0000 */
[----:B------:R-:W-:Y:S02]  /*5490*/  FSEL R4, R26, -INF , !P1 ;  /* 0xff8000001a047808 */ /* 0x000fe40004800000 */
[----:B------:R-:W-:Y:S02]  /*54a0*/  ISETP.NE.AND P1, PT, R41, RZ, PT ;  /* 0x000000ff2900720c */ /* 0x000fe40003f25270 */
[----:B------:R-:W-:Y:S02]  /*54b0*/  FMNMX.FTZ R5, R4, R11, !PT ;  /* 0x0000000b04057209 */ /* 0x000fe40007810000 */
[----:B------:R-:W-:-:S02]  /*54c0*/  ISETP.GT.AND P1, PT, R6, 0x28, !P1 ;  /* 0x000000280600780c */ /* 0x000fc40004f24270 */
[----:B------:R-:W-:Y:S02]  /*54d0*/  FMNMX.FTZ R26, R10, R5, !PT ;  /* 0x000000050a1a7209 */ /* 0x000fe40007810000 */
[----:B------:R-:W-:Y:S02]  /*54e0*/  ISETP.LT.OR P1, PT, R3, 0x29, P1 ;  /* 0x000000290300780c */ /* 0x000fe40000f21670 */
[----:B------:R-:W-:Y:S02]  /*54f0*/  FMNMX.FTZ R5, R13, R26, !PT ;  /* 0x0000001a0d057209 */ /* 0x000fe40007810000 */
[----:B------:R-:W-:Y:S02]  /*5500*/  ISETP.GT.AND P3, PT, R6, 0x30, !P3 ;  /* 0x000000300600780c */ /* 0x000fe40005f64270 */
[----:B------:R-:W-:Y:S02]  /*5510*/  FMNMX.FTZ R26, R14, R5, !PT ;  /* 0x000000050e1a7209 */ /* 0x000fe40007810000 */
[----:B------:R-:W-:-:S02]  /*5520*/  ISETP.LT.OR P2, PT, R3, 0x2a, P2 ;  /* 0x0000002a0300780c */ /* 0x000fc40001741670 */
[----:B------:R-:W-:Y:S02]  /*5530*/  FMNMX.FTZ R27, R15, R26, !PT ;  /* 0x0000001a0f1b7209 */ /* 0x000fe40007810000 */
[----:B------:R-:W-:Y:S02]  /*5540*/  FSEL R26, R46, -INF , !P1 ;  /* 0xff8000002e1a7808 */ /* 0x000fe40004800000 */
[----:B------:R-:W-:Y:S02]  /*5550*/  FMNMX.FTZ R28, R20, R27, !PT ;  /* 0x0000001b141c7209 */ /* 0x000fe40007810000 */
[----:B0-----:R-:W-:Y:S02]  /*5560*/  FMNMX.FTZ R5, R29, R30, !PT ;  /* 0x0000001e1d057209 */ /* 0x001fe40007810000 */
[----:B------:R-:W-:Y:S02]  /*5570*/  FMNMX.FTZ R27, R21, R28, !PT ;  /* 0x0000001c151b7209 */ /* 0x000fe40007810000 */
[C---:B------:R-:W-:Y:S01]  /*5580*/  FSETP.NEU.FTZ.AND P1, PT, R5.reuse, -INF , PT ;  /* 0xff8000000500780b */ /* 0x040fe20003f3d000 */
[----:B------:R-:W-:Y:S01]  /*5590*/  FMUL.FTZ R29, R5, UR10 ;  /* 0x0000000a051d7c20 */ /* 0x000fe20008410000 */
[----:B------:R-:W-:-:S02]  /*55a0*/  FMNMX.FTZ R28, R24, R27, !PT ;  /* 0x0000001b181c7209 */ /* 0x000fc40007810000 */
[C---:B------:R-:W-:Y:S02]  /*55b0*/  ISETP.GT.AND P4, PT, R6.reuse, 0x31, !P4 ;  /* 0x000000310600780c */ /* 0x040fe40006784270 */
[----:B------:R-:W-:Y:S02]  /*55c0*/  FSEL R33, R29, RZ, P1 ;  /* 0x000000ff1d217208 */ /* 0x000fe40000800000 */
[----:B------:R-:W-:Y:S02]  /*55d0*/  FMNMX.FTZ R29, R25, R28, !PT ;  /* 0x0000001c191d7209 */ /* 0x000fe40007810000 */
[----:B------:R-:W-:Y:S01]  /*55e0*/  ISETP.GT.AND P5, PT, R6, 0x38, !P5 ;  /* 0x000000380600780c */ /* 0x000fe20006fa4270 */
[--C-:B------:R-:W-:Y:S01]  /*55f0*/  FFMA.FTZ R32, R32, UR10, -R33.reuse ;  /* 0x0000000a20207c23 */ /* 0x100fe20008010821 */
[----:B------:R-:W-:Y:S01]  /*5600*/  ISETP.GT.AND P1, PT, R6, 0x39, !P6 ;  /* 0x000000390600780c */ /* 0x000fe20007724270 */
[--C-:B------:R-:W-:Y:S01]  /*5610*/  FFMA.FTZ R36, R60, UR10, -R33.reuse ;  /* 0x0000000a3c247c23 */ /* 0x100fe20008010821 */
[----:B------:R-:W-:Y:S01]  /*5620*/  ISETP.LT.OR P3, PT, R3, 0x31, P3 ;  /* 0x000000310300780c */ /* 0x000fe20001f61670 */
[----:B------:R0:W-:Y:S01]  /*5630*/  MUFU.EX2 R156, R32 ;  /* 0x00000020009c7308 */ /* 0x0001e20000000800 */
[----:B------:R-:W-:Y:S01]  /*5640*/  FSEL R27, R47, -INF , !P2 ;  /* 0xff8000002f1b7808 */ /* 0x000fe20005000000 */
[--C-:B------:R-:W-:Y:S01]  /*5650*/  FFMA.FTZ R34, R56, UR10, -R33.reuse ;  /* 0x0000000a38227c23 */ /* 0x100fe20008010821 */
[----:B------:R-:W-:Y:S01]  /*5660*/  FMNMX.FTZ R6, R26, R29, !PT ;  /* 0x0000001d1a067209 */ /* 0x000fe20007810000 */
[--C-:B------:R-:W-:Y:S01]  /*5670*/  FFMA.FTZ R38, R62, UR10, -R33.reuse ;  /* 0x0000000a3e267c23 */ /* 0x100fe20008010821 */
[----:B------:R-:W-:Y:S01]  /*5680*/  ISETP.LT.OR P4, PT, R3, 0x32, P4 ;  /* 0x000000320300780c */ /* 0x000fe20002781670 */
[--C-:B------:R-:W-:Y:S01]  /*5690*/  FFMA.FTZ R40, R66, UR10, -R33.reuse ;  /* 0x0000000a42287c23 */ /* 0x100fe20008010821 */
[----:B------:R-:W-:Y:S01]  /*56a0*/  FSEL R28, R50, -INF , !P3 ;  /* 0xff800000321c7808 */ /* 0x000fe20005800000 */
[----:B------:R1:W-:Y:S01]  /*56b0*/  MUFU.EX2 R37, R36 ;  /* 0x0000002400257308 */ /* 0x0003e20000000800 */
[----:B------:R-:W-:Y:S01]  /*56c0*/  FMNMX.FTZ R31, R27, R6, !PT ;  /* 0x000000061b1f7209 */ /* 0x000fe20007810000 */
[--C-:B0-----:R-:W-:Y:S01]  /*56d0*/  FFMA.FTZ R32, R58, UR10, -R33.reuse ;  /* 0x0000000a3a207c23 */ /* 0x101fe20008010821 */
[----:B------:R-:W-:Y:S01]  /*56e0*/  ISETP.LT.OR P5, PT, R3, 0x39, P5 ;  /* 0x000000390300780c */ /* 0x000fe20002fa1670 */
[--C-:B------:R-:W-:Y:S01]  /*56f0*/  FFMA.FTZ R41, R68, UR10, -R33.reuse ;  /* 0x0000000a44297c23 */ /* 0x100fe20008010821 */
[----:B------:R-:W-:Y:S01]  /*5700*/  FSEL R29, R51, -INF , !P4 ;  /* 0xff800000331d7808 */ /* 0x000fe20006000000 */
[--C-:B------:R-:W-:Y:S01]  /*5710*/  FFMA.FTZ R42, R70, UR10, -R33.reuse ;  /* 0x0000000a462a7c23 */ /* 0x100fe20008010821 */
[----:B------:R-:W-:Y:S01]  /*5720*/  FMNMX.FTZ R6, R28, R31, !PT ;  /* 0x0000001f1c067209 */ /* 0x000fe20007810000 */
[----:B------:R-:W-:Y:S01]  /*5730*/  MUFU.EX2 R158, R32 ;  /* 0x00000020009e7308 */ /* 0x000fe20000000800 */
[----:B------:R-:W-:Y:S01]  /*5740*/  ISETP.LT.OR P1, PT, R3, 0x3a, P1 ;  /* 0x0000003a0300780c */ /* 0x000fe20000f21670 */
[--C-:B-1----:R-:W-:Y:S01]  /*5750*/  FFMA.FTZ R36, R72, UR10, -R33.reuse ;  /* 0x0000000a48247c23 */ /* 0x102fe20008010821 */
[----:B------:R-:W-:Y:S01]  /*5760*/  FSEL R3, R54, -INF , !P5 ;  /* 0xff80000036037808 */ /* 0x000fe20006800000 */
[--C-:B------:R-:W-:Y:S01]  /*5770*/  FFMA.FTZ R46, R48, UR10, -R33.reuse ;  /* 0x0000000a302e7c23 */ /* 0x100fe20008010821 */
[----:B------:R-:W-:Y:S01]  /*5780*/  FMNMX.FTZ R6, R29, R6, !PT ;  /* 0x000000061d067209 */ /* 0x000fe20007810000 */
[----:B------:R-:W-:Y:S01]  /*5790*/  FFMA.FTZ R47, R76, UR10, -R33 ;  /* 0x0000000a4c2f7c23 */ /* 0x000fe20008010821 */
[----:B------:R-:W-:Y:S01]  /*57a0*/  FSEL R30, R55, -INF , !P1 ;  /* 0xff800000371e7808 */ /* 0x000fe20004800000 */
[----:B------:R-:W-:Y:S01]  /*57b0*/  MUFU.EX2 R43, R36 ;  /* 0x00000024002b7308 */ /* 0x000fe20000000800 */
[----:B------:R-:W-:-:S04]  /*57c0*/  FMNMX.FTZ R31, R3, R6, !PT ;  /* 0x00000006031f7209 */ /* 0x000fc80007810000 */
[----:B------:R-:W-:-:S03]  /*57d0*/  FMNMX.FTZ R31, R30, R31, !PT ;  /* 0x0000001f1e1f7209 */ /* 0x000fc60007810000 */
[----:B------:R0:W-:Y:S02]  /*57e0*/  MUFU.EX2 R35, R34 ;  /* 0x0000002200237308 */ /* 0x0001e40000000800 */
[----:B------:R-:W1:Y:S06]  /*57f0*/  SHFL.BFLY PT, R6, R31, 0x2, 0x1f ;  /* 0x0c401f001f067f89 */ /* 0x000e6c00000e0000 */
[----:B------:R-:W-:Y:S01]  /*5800*/  MUFU.EX2 R38, R38 ;  /* 0x0000002600267308 */ /* 0x000fe20000000800 */
[----:B0-----:R-:W-:-:S07]  /*5810*/  FFMA.FTZ R34, R64, UR10, -R33 ;  /* 0x0000000a40227c23 */ /* 0x001fce0008010821 */
[----:B------:R0:W2:Y:S08]  /*5820*/  MUFU.EX2 R39, R34 ;  /* 0x0000002200277308 */ /* 0x0000b00000000800 */
[----:B------:R-:W-:Y:S01]  /*5830*/  MUFU.EX2 R40, R40 ;  /* 0x0000002800287308 */ /* 0x000fe20000000800 */
[--C-:B0-----:R-:W-:Y:S01]  /*5840*/  FFMA.FTZ R34, R44, UR10, -R33.reuse ;  /* 0x0000000a2c227c23 */ /* 0x101fe20008010821 */
[----:B-1----:R-:W-:Y:S01]  /*5850*/  FMNMX.FTZ R32, R31, R6, !PT ;  /* 0x000000061f207209 */ /* 0x002fe20007810000 */
[----:B------:R-:W-:-:S04]  /*5860*/  FFMA.FTZ R44, R74, UR10, -R33 ;  /* 0x0000000a4a2c7c23 */ /* 0x000fc80008010821 */
[----:B------:R-:W0:Y:S01]  /*5870*/  SHFL.BFLY PT, R31, R32, 0x1, 0x1f ;  /* 0x0c201f00201f7f89 */ /* 0x000e2200000e0000 */
[----:B------:R-:W-:Y:S01]  /*5880*/  MUFU.EX2 R45, R44 ;  /* 0x0000002c002d7308 */ /* 0x000fe20000000800 */
[----:B--2---:R-:W-:-:S07]  /*5890*/  F2FP.BF16.F32.PACK_AB R160, R39, R38 ;  /* 0x0000002627a0723e */ /* 0x004fce00000010ff */
[----:B------:R-:W1:Y:S08]  /*58a0*/  MUFU.EX2 R41, R41 ;  /* 0x0000002900297308 */ /* 0x000e700000000800 */
[----:B------:R-:W2:Y:S01]  /*58b0*/  MUFU.EX2 R42, R42 ;  /* 0x0000002a002a7308 */ /* 0x000ea20000000800 */
[----:B0-----:R-:W-:Y:S01]  /*58c0*/  FMNMX.FTZ R6, R32, R31, !PT ;  /* 0x0000001f20067209 */ /* 0x001fe20007810000 */
[--C-:B------:R-:W-:Y:S01]  /*58d0*/  FFMA.FTZ R31, R52, UR10, -R33.reuse ;  /* 0x0000000a341f7c23 */ /* 0x100fe20008010821 */
[----:B------:R-:W-:-:S05]  /*58e0*/  FFMA.FTZ R33, R78, UR10, -R33 ;  /* 0x0000000a4e217c23 */ /* 0x000fca0008010821 */
[----:B------:R-:W0:Y:S01]  /*58f0*/  MUFU.EX2 R34, R34 ;  /* 0x0000002200227308 */ /* 0x000e220000000800 */
[C---:B------:R-:W-:Y:S01]  /*5900*/  FSETP.NEU.FTZ.AND P1, PT, R6.reuse, -INF , PT ;  /* 0xff8000000600780b */ /* 0x040fe20003f3d000 */
[----:B------:R-:W-:Y:S01]  /*5910*/  FMUL.FTZ R32, R6, UR10 ;  /* 0x0000000a06207c20 */ /* 0x000fe20008410000 */
[----:B-1----:R-:W-:-:S04]  /*5920*/  F2FP.BF16.F32.PACK_AB R162, R41, R40 ;  /* 0x0000002829a2723e */ /* 0x002fc800000010ff */
[----:B------:R-:W-:Y:S01]  /*5930*/  FSEL R36, R32, RZ, P1 ;  /* 0x000000ff20247208 */ /* 0x000fe20000800000 */
[----:B------:R-:W-:Y:S01]  /*5940*/  MUFU.EX2 R46, R46 ;  /* 0x0000002e002e7308 */ /* 0x000fe20000000800 */
[----:B--2---:R-:W-:-:S03]  /*5950*/  F2FP.BF16.F32.PACK_AB R164, R43, R42 ;  /* 0x0000002a2ba4723e */ /* 0x004fc600000010ff */
        /* <DEDUP_REMOVED lines=13> */
[--C-:B------:R-:W-:Y:S01]  /*5a30*/  FFMA.FTZ R28, R28, UR10, -R36.reuse ;  /* 0x0000000a1c1c7c23 */ /* 0x100fe20008010824 */
[----:B------:R-:W1:Y:S01]  /*5a40*/  MUFU.EX2 R11, R11 ;  /* 0x0000000b000b7308 */ /* 0x000e620000000800 */
[--C-:B------:R-:W-:Y:S01]  /*5a50*/  FFMA.FTZ R29, R29, UR10, -R36.reuse ;  /* 0x0000000a1d1d7c23 */ /* 0x100fe20008010824 */
[--C-:B------:R-:W-:Y:S01]  /*5a60*/  FFMA.FTZ R3, R3, UR10, -R36.reuse ;  /* 0x0000000a03037c23 */ /* 0x100fe20008010824 */
[----:B------:R-:W-:Y:S01]  /*5a70*/  FFMA.FTZ R30, R30, UR10, -R36 ;  /* 0x0000000a1e1e7c23 */ /* 0x000fe20008010824 */
[----:B0-----:R-:W-:-:S04]  /*5a80*/  F2FP.BF16.F32.PACK_AB R166, R45, R34 ;  /* 0x000000222da6723e */ /* 0x001fc800000010ff */
[----:B------:R-:W-:Y:S08]  /*5a90*/  MUFU.EX2 R10, R10 ;  /* 0x0000000a000a7308 */ /* 0x000ff00000000800 */
[----:B------:R-:W0:Y:S01]  /*5aa0*/  MUFU.EX2 R13, R13 ;  /* 0x0000000d000d7308 */ /* 0x000e220000000800 */
[----:B-1----:R-:W-:-:S07]  /*5ab0*/  F2FP.BF16.F32.PACK_AB R157, R11, R4 ;  /* 0x000000040b9d723e */ /* 0x002fce00000010ff */
[----:B------:R1:W-:Y:S08]  /*5ac0*/  MUFU.EX2 R32, R33 ;  /* 0x0000002100207308 */ /* 0x0003f00000000800 */
[----:B------:R-:W2:Y:S01]  /*5ad0*/  MUFU.EX2 R14, R14 ;  /* 0x0000000e000e7308 */ /* 0x000ea20000000800 */
[----:B-1----:R-:W-:Y:S01]  /*5ae0*/  FADD.FTZ R33, R156, R35 ;  /* 0x000000239c217221 */ /* 0x002fe20000010000 */
[----:B------:R-:W-:-:S02]  /*5af0*/  F2FP.BF16.F32.PACK_AB R156, R35, R156 ;  /* 0x0000009c239c723e */ /* 0x000fc400000010ff */
[----:B0-----:R-:W-:Y:S01]  /*5b00*/  F2FP.BF16.F32.PACK_AB R159, R13, R10 ;  /* 0x0000000a0d9f723e */ /* 0x001fe200000010ff */
[----:B------:R-:W-:Y:S01]  /*5b10*/  FADD.FTZ R44, R158, R33 ;  /* 0x000000219e2c7221 */ /* 0x000fe20000010000 */
[----:B------:R-:W-:Y:S01]  /*5b20*/  FADD.FTZ R33, R4, R11 ;  /* 0x0000000b04217221 */ /* 0x000fe20000010000 */
[C---:B------:R-:W-:Y:S01]  /*5b30*/  F2FP.BF16.F32.PACK_AB R158, R37.reuse, R158 ;  /* 0x0000009e259e723e */ /* 0x040fe200000010ff */
[----:B------:R-:W0:Y:S01]  /*5b40*/  MUFU.EX2 R15, R15 ;  /* 0x0000000f000f7308 */ /* 0x000e220000000800 */
[----:B------:R-:W-:Y:S01]  /*5b50*/  FADD.FTZ R49, R37, R44 ;  /* 0x0000002c25317221 */ /* 0x000fe20000010000 */
[----:B------:R-:W-:Y:S02]  /*5b60*/  FADD.FTZ R44, R10, R33 ;  /* 0x000000210a2c7221 */ /* 0x000fe40000010000 */
[----:B------:R1:W-:Y:S01]  /*5b70*/  STSM.16.M88.4 [R18+0x26800], R156 ;  /* 0x0268009c12007844 */ /* 0x0003e20000000200 */
[----:B------:R-:W-:Y:S01]  /*5b80*/  FADD.FTZ R48, R38, R49 ;  /* 0x0000003126307221 */ /* 0x000fe20000010000 */
[----:B------:R-:W-:-:S02]  /*5b90*/  FADD.FTZ R33, R13, R44 ;  /* 0x0000002c0d217221 */ /* 0x000fc40000010000 */
[----:B------:R-:W3:Y:S01]  /*5ba0*/  MUFU.EX2 R20, R20 ;  /* 0x0000001400147308 */ /* 0x000ee20000000800 */
[----:B------:R-:W-:Y:S01]  /*5bb0*/  FADD.FTZ R49, R39, R48 ;  /* 0x0000003027317221 */ /* 0x000fe20000010000 */
[----:B--2---:R-:W-:-:S03]  /*5bc0*/  FADD.FTZ R36, R14, R33 ;  /* 0x000000210e247221 */ /* 0x004fc60000010000 */
[----:B------:R-:W-:-:S03]  /*5bd0*/  FADD.FTZ R44, R40, R49 ;  /* 0x00000031282c7221 */ /* 0x000fc60000010000 */
[----:B------:R-:W2:Y:S01]  /*5be0*/  MUFU.EX2 R21, R21 ;  /* 0x0000001500157308 */ /* 0x000ea20000000800 */
[----:B0-----:R-:W-:Y:S01]  /*5bf0*/  FADD.FTZ R33, R15, R36 ;  /* 0x000000240f217221 */ /* 0x001fe20000010000 */
[----:B------:R-:W-:Y:S01]  /*5c00*/  FADD.FTZ R35, R41, R44 ;  /* 0x0000002c29237221 */ /* 0x000fe20000010000 */
[----:B------:R-:W-:-:S03]  /*5c10*/  F2FP.BF16.F32.PACK_AB R161, R15, R14 ;  /* 0x0000000e0fa1723e */ /* 0x000fc600000010ff */
[----:B------:R-:W-:Y:S02]  /*5c20*/  FADD.FTZ R38, R42, R35 ;  /* 0x000000232a267221 */ /* 0x000fe40000010000 */
[----:B------:R-:W0:Y:S01]  /*5c30*/  MUFU.EX2 R24, R24 ;  /* 0x0000001800187308 */ /* 0x000e220000000800 */
[----:B---3--:R-:W-:Y:S01]  /*5c40*/  FADD.FTZ R36, R20, R33 ;  /* 0x0000002114247221 */ /* 0x008fe20000010000 */
[----:B------:R-:W-:-:S06]  /*5c50*/  FADD.FTZ R35, R43, R38 ;  /* 0x000000262b237221 */ /* 0x000fcc0000010000 */
[----:B------:R-:W3:Y:S01]  /*5c60*/  MUFU.EX2 R25, R25 ;  /* 0x0000001900197308 */ /* 0x000ee20000000800 */
[C---:B--2---:R-:W-:Y:S01]  /*5c70*/  FADD.FTZ R33, R21.reuse, R36 ;  /* 0x0000002415217221 */ /* 0x044fe20000010000 */
[----:B------:R-:W-:-:S05]  /*5c80*/  F2FP.BF16.F32.PACK_AB R163, R21, R20 ;  /* 0x0000001415a3723e */ /* 0x000fca00000010ff */
[----:B------:R1:W-:Y:S01]  /*5c90*/  STSM.16.M88.4 [R23], R160 ;  /* 0x000000a017007844 */ /* 0x0003e20000000200 */
[----:B------:R-:W2:Y:S01]  /*5ca0*/  MUFU.EX2 R26, R26 ;  /* 0x0000001a001a7308 */ /* 0x000ea20000000800 */
[----:B0-----:R-:W-:-:S07]  /*5cb0*/  FADD.FTZ R4, R24, R33 ;  /* 0x0000002118047221 */ /* 0x001fce0000010000 */
[----:B------:R-:W0:Y:S01]  /*5cc0*/  MUFU.EX2 R27, R27 ;  /* 0x0000001b001b7308 */ /* 0x000e220000000800 */
[C---:B---3--:R-:W-:Y:S01]  /*5cd0*/  FADD.FTZ R11, R25.reuse, R4 ;  /* 0x00000004190b7221 */ /* 0x048fe20000010000 */
[----:B------:R-:W-:Y:S01]  /*5ce0*/  FADD.FTZ R4, R34, R35 ;  /* 0x0000002322047221 */ /* 0x000fe20000010000 */
[----:B------:R-:W-:-:S03]  /*5cf0*/  F2FP.BF16.F32.PACK_AB R165, R25, R24 ;  /* 0x0000001819a5723e */ /* 0x000fc600000010ff */
[----:B------:R-:W-:Y:S02]  /*5d00*/  FADD.FTZ R45, R45, R4 ;  /* 0x000000042d2d7221 */ /* 0x000fe40000010000 */
[----:B------:R-:W3:Y:S01]  /*5d10*/  MUFU.EX2 R47, R47 ;  /* 0x0000002f002f7308 */ /* 0x000ee20000000800 */
[----:B--2---:R-:W-:-:S07]  /*5d20*/  FADD.FTZ R10, R26, R11 ;  /* 0x0000000b1a0a7221 */ /* 0x004fce0000010000 */
[----:B------:R-:W-:Y:S01]  /*5d30*/  MUFU.EX2 R28, R28 ;  /* 0x0000001c001c7308 */ /* 0x000fe20000000800 */
[C---:B0-----:R-:W-:Y:S01]  /*5d40*/  F2FP.BF16.F32.PACK_AB R167, R27.reuse, R26 ;  /* 0x0000001a1ba7723e */ /* 0x041fe200000010ff */
[----:B------:R-:W-:-:S04]  /*5d50*/  FADD.FTZ R27, R27, R10 ;  /* 0x0000000a1b1b7221 */ /* 0x000fc80000010000 */
[----:B------:R1:W-:Y:S02]  /*5d60*/  STSM.16.M88.4 [R19], R164 ;  /* 0x000000a413007844 */ /* 0x0003e40000000200 */
[----:B------:R-:W0:Y:S01]  /*5d70*/  MUFU.EX2 R29, R29 ;  /* 0x0000001d001d7308 */ /* 0x000e220000000800 */
[----:B---3--:R-:W-:Y:S01]  /*5d80*/  F2FP.BF16.F32.PACK_AB R168, R47, R46 ;  /* 0x0000002e2fa8723e */ /* 0x008fe200000010ff */
[----:B------:R-:W-:-:S04]  /*5d90*/  FADD.FTZ R46, R46, R45 ;  /* 0x0000002d2e2e7221 */ /* 0x000fc80000010000 */
[----:B------:R-:W-:Y:S02]  /*5da0*/  FADD.FTZ R46, R47, R46 ;  /* 0x0000002e2f2e7221 */ /* 0x000fe40000010000 */
[----:B------:R-:W2:Y:S08]  /*5db0*/  MUFU.EX2 R31, R31 ;  /* 0x0000001f001f7308 */ /* 0x000eb00000000800 */
[----:B------:R-:W3:Y:S01]  /*5dc0*/  MUFU.EX2 R3, R3 ;  /* 0x0000000300037308 */ /* 0x000ee20000000800 */
[----:B0-----:R-:W-:Y:S01]  /*5dd0*/  F2FP.BF16.F32.PACK_AB R169, R29, R28 ;  /* 0x0000001c1da9723e */ /* 0x001fe200000010ff */
[----:B------:R-:W-:-:S04]  /*5de0*/  FADD.FTZ R28, R28, R27 ;  /* 0x0000001b1c1c7221 */ /* 0x000fc80000010000 */
[----:B------:R-:W-:Y:S02]  /*5df0*/  FADD.FTZ R28, R29, R28 ;  /* 0x0000001c1d1c7221 */ /* 0x000fe40000010000 */
[----:B------:R-:W0:Y:S01]  /*5e00*/  MUFU.EX2 R30, R30 ;  /* 0x0000001e001e7308 */ /* 0x000e220000000800 */
[----:B--2---:R-:W-:Y:S01]  /*5e10*/  F2FP.BF16.F32.PACK_AB R170, R32, R31 ;  /* 0x0000001f20aa723e */ /* 0x004fe200000010ff */
[----:B------:R-:W-:Y:S01]  /*5e20*/  FADD.FTZ R31, R31, R46 ;  /* 0x0000002e1f1f7221 */ /* 0x000fe20000010000 */
[----:B---3--:R-:W-:Y:S01]  /*5e30*/  FADD.FTZ R11, R3, R28 ;  /* 0x0000001c030b7221 */ /* 0x008fe20000010000 */
[----:B0-----:R-:W-:Y:S02]  /*5e40*/  F2FP.BF16.F32.PACK_AB R171, R30, R3 ;  /* 0x000000031eab723e */ /* 0x001fe400000010ff */
[----:B------:R-:W-:Y:S01]  /*5e50*/  FADD.FTZ R3, R32, R31 ;  /* 0x0000001f20037221 */ /* 0x000fe20000010000 */
[----:B------:R-:W-:Y:S02]  /*5e60*/  FADD.FTZ R4, R30, R11 ;  /* 0x0000000b1e047221 */ /* 0x000fe40000010000 */
[----:B------:R1:W-:Y:S01]  /*5e70*/  STSM.16.M88.4 [R22], R168 ;  /* 0x000000a816007844 */ /* 0x0003e20000000200 */
[----:B------:R-:W-:Y:S05]  /*5e80*/  @!P0 BRA `(.L_x_4907) ;  /* 0x0000000000048947 */ /* 0x000fea0003800000 */
[----:B------:R-:W-:Y:S01]  /*5e90*/  BPT.TRAP 0x1 ;  /* 0x000000040000795c */ /* 0x000fe20000300000 */
.L_x_4907:
[----:B------:R0:W2:Y:S01]  /*5ea0*/  SYNCS.PHASECHK.TRANS64.TRYWAIT P1, [R7+URZ+0x28c50], R8 ;  /* 0x028c5008070075a7 */ /* 0x0000a2000802017f */
[----:B------:R-:W-:Y:S05]  /*5eb0*/  @!P0 BRA `(.L_x_4908) ;  /* 0x0000000000048947 */ /* 0x000fea0003800000 */
[----:B------:R-:W-:Y:S01]  /*5ec0*/  BPT.TRAP 0x1 ;  /* 0x000000040000795c */ /* 0x000fe20000300000 */
.L_x_4908:
[----:B--2---:R-:W-:Y:S05]  /*5ed0*/  @P1 BRA `(.L_x_4909) ;  /* 0x0000000000081947 */ /* 0x004fea0003800000 */
[----:B------:R-:W2:Y:S02]  /*5ee0*/  SYNCS.PHASECHK.TRANS64.TRYWAIT P1, [R7+URZ+0x28c50], R8 ;  /* 0x028c5008070075a7 */ /* 0x000ea4000802017f */
[----:B--2---:R-:W-:Y:S05]  /*5ef0*/  @!P1 BRA `(.L_x_4910) ;  /* 0x000000ec00d09947 */ /* 0x004fea0003800000 */
.L_x_4909:
        /* <DEDUP_REMOVED lines=34> */
.L_x_4911:
[----:B------:R-:W-:Y:S01]  /*6120*/  UISETP.NE.AND UP1, UPT, UR51, URZ, UPT ;  /* 0x0000003f3300728c */ /* 0x000fe2000bf25270 */
[----:B------:R-:W-:Y:S01]  /*6130*/  R2UR UR11, R7 ;  /* 0x00000000070b72ca */ /* 0x000fe200000e0000 */
[----:B------:R-:W-:Y:S01]  /*6140*/  UISETP.NE.AND UP0, UPT, UR50, URZ, UPT ;  /* 0x0000003f3200728c */ /* 0x000fe2000bf05270 */
[----:B0-2---:R-:W-:Y:S01]  /*6150*/  IMAD R7, R9, UR49, -R12 ;  /* 0x0000003109077c24 */ /* 0x005fe2000f8e0a0c */
[----:B------:R-:W-:-:S04]  /*6160*/  UMOV UR14, UR44 ;  /* 0x0000002c000e7c82 */ /* 0x000fc80008000000 */
[----:B------:R-:W-:-:S03]  /*6170*/  PLOP3.LUT P1, PT, PT, PT, UP0, 0x40, 0x0 ;  /* 0x000000000000781c */ /* 0x000fc60003f2e808 */
[----:B------:R-:W-:Y:S01]  /*6180*/  @UP1 ULDC UR6, c[0x0][0x44c] ;  /* 0x0001130000061ab9 */ /* 0x000fe20000000800 */
[----:B------:R-:W-:Y:S01]  /*6190*/  @UP1 ULDC UR18, c[0x0][0x450] ;  /* 0x0001140000121ab9 */ /* 0x000fe20000000800 */
[----:B------:R-:W-:Y:S02]  /*61a0*/  UIMAD.WIDE.U32 UR6, UR44, UR6, URZ ;  /* 0x000000062c0672a5 */ /* 0x000fe4000f8e003f */
[----:B------:R-:W-:Y:S02]  /*61b0*/  UIADD3 UR11, UR11, 0x28c60, URZ ;  /* 0x00028c600b0b7890 */ /* 0x000fe4000fffe03f */
[----:B------:R-:W-:Y:S02]  /*61c0*/  @UP1 USHF.R.U32.HI UR14, URZ, UR18, UR7 ;  /* 0x000000123f0e1299 */ /* 0x000fe40008011607 */
[----:B------:R-:W-:-:S04]  /*61d0*/  UPRMT UR11, UR40, 0x654, UR11 ;  /* 0x00000654280b7896 */ /* 0x000fc8000800000b */
[----:B------:R-:W-:-:S04]  /*61e0*/  VIADD R7, R7, UR14 ;  /* 0x0000000e07077c36 */ /* 0x000fc80008000000 */
[----:B------:R-:W-:Y:S01]  /*61f0*/  VIADD R8, R7, UR15 ;  /* 0x0000000f07087c36 */ /* 0x000fe20008000000 */
[----:B------:R-:W-:Y:S04]  /*6200*/  SYNCS.ARRIVE.TRANS64.RED.A1T0 RZ, [UR11], RZ ;  /* 0x000000ffffff79a7 */ /* 0x000fe8000810040b */
[----:B------:R-:W-:Y:S01]  /*6210*/  R2UR UR11, R8 ;  /* 0x00000000080b72ca */ /* 0x000fe200000e0000 */
[----:B------:R-:W-:Y:S01]  /*6220*/  VIADD R8, R152, 0xfffffffe ;  /* 0xfffffffe98087836 */ /* 0x000fe20000000000 */
[----:B------:R-:W-:-:S13]  /*6230*/  @P1 BRA `(.L_x_4912) ;  /* 0x0000000000541947 */ /* 0x000fda0003800000 */
[C---:B------:R-:W-:Y:S01]  /*6240*/  ISETP.GT.AND P1, PT, R7.reuse, RZ, PT ;  /* 0x000000ff0700720c */ /* 0x040fe20003f24270 */
[----:B------:R-:W-:-:S05]  /*6250*/  VIADD R10, R7, 0xffffffff ;  /* 0xffffffff070a7836 */ /* 0x000fca0000000000 */
[----:B------:R-:W-:-:S07]  /*6260*/  R2UR UR14, R10 ;  /* 0x000000000a0e72ca */ /* 0x000fce00000e0000 */
[----:B------:R-:W-:Y:S08]  /*6270*/  @P1 BRA `(.L_x_4913) ;  /* 0x0000000000241947 */ /* 0x000ff00003800000 */
[----:B------:R-:W-:Y:S01]  /*6280*/  R2UR UR14, R7 ;  /* 0x00000000070e72ca */ /* 0x000fe200000e0000 */
[----:B------:R-:W-:Y:S02]  /*6290*/  ULDC UR15, c[0x0][0x9e4] ;  /* 0x00027900000f7ab9 */ /* 0x000fe40000000800 */
[----:B------:R-:W-:-:S10]  /*62a0*/  UISETP.NE.AND UP0, UPT, UR15, 0x1, UPT ;  /* 0x000000010f00788c */ /* 0x000fd4000bf05270 */
[----:B------:R-:W-:Y:S01]  /*62b0*/  UIADD3 UR14, -UR14, URZ, URZ ;  /* 0x0000003f0e0e7290 */ /* 0x000fe2000fffe13f */
[----:B------:R-:W-:-:S03]  /*62c0*/  @UP0 ULDC.64 UR18, c[0x0][0x9e8] ;  /* 0x00027a0000120ab9 */ /* 0x000fc60000000a00 */
[----:B------:R-:W-:-:S04]  /*62d0*/  UIMAD.WIDE.U32 UR6, UR14, UR18, URZ ;  /* 0x000000120e0672a5 */ /* 0x000fc8000f8e003f */
[----:B------:R-:W-:-:S04]  /*62e0*/  @UP0 USHF.R.U32.HI UR14, URZ, UR19, UR7 ;  /* 0x000000133f0e0299 */ /* 0x000fc80008011607 */
[----:B------:R-:W-:Y:S01]  /*62f0*/  ULOP3.LUT UR14, URZ, UR14, URZ, 0x33, !UPT ;  /* 0x0000000e3f0e7292 */ /* 0x000fe2000f8e333f */
[----:B------:R-:W-:Y:S11]  /*6300*/  BRA `(.L_x_4914) ;  /* 0x0000000000147947 */ /* 0x000ff60003800000 */
.L_x_4913:
[----:B------:R-:W-:Y:S02]  /*6310*/  ULDC UR15, c[0x0][0x9e4] ;  /* 0x00027900000f7ab9 */ /* 0x000fe40000000800 */
[----:B------:R-:W-:-:S11]  /*6320*/  UISETP.NE.AND UP0, UPT, UR15, 0x1, UPT ;  /* 0x000000010f00788c */ /* 0x000fd6000bf05270 */
[----:B------:R-:W-:Y:S02]  /*6330*/  @UP0 ULDC.64 UR18, c[0x0][0x9e8] ;  /* 0x00027a0000120ab9 */ /* 0x000fe40000000a00 */
[----:B------:R-:W-:-:S04]  /*6340*/  UIMAD.WIDE.U32 UR6, UR14, UR18, URZ ;  /* 0x000000120e0672a5 */ /* 0x000fc8000f8e003f */
[----:B------:R-:W-:-:S12]  /*6350*/  @UP0 USHF.R.U32.HI UR14, URZ, UR19, UR7 ;  /* 0x000000133f0e0299 */ /* 0x000fd80008011607 */
.L_x_4914:
[----:B------:R-:W-:-:S04]  /*6360*/  UIMAD UR14, UR14, UR15, UR15 ;  /* 0x0000000f0e0e72a4 */ /* 0x000fc8000f8e020f */
[----:B------:R-:W-:-:S04]  /*6370*/  UISETP.LT.AND UP0, UPT, UR11, UR14, UPT ;  /* 0x0000000e0b00728c */ /* 0x000fc8000bf01270 */
[----:B------:R-:W-:-:S12]  /*6380*/  USEL UR11, UR11, UR14, UP0 ;  /* 0x0000000e0b0b7287 */ /* 0x000fd80008000000 */
.L_x_4912:
[----:B------:R-:W-:-:S04]  /*6390*/  USHF.R.S32.HI UR6, URZ, 0x1f, UR11 ;  /* 0x0000001f3f067899 */ /* 0x000fc8000801140b */
[----:B------:R-:W-:-:S04]  /*63a0*/  ULEA.HI UR6, UR6, UR11, URZ, 0x6 ;  /* 0x0000000b06067291 */ /* 0x000fc8000f8f303f */
[----:B------:R-:W-:-:S04]  /*63b0*/  USHF.R.S32.HI UR6, URZ, 0x6, UR6 ;  /* 0x000000063f067899 */ /* 0x000fc80008011406 */
[----:B------:R-:W-:-:S04]  /*63c0*/  UISETP.LT.AND UP0, UPT, UR47, UR6, UPT ;  /* 0x000000062f00728c */ /* 0x000fc8000bf01270 */
[----:B------:R-:W-:-:S06]  /*63d0*/  USEL UR20, UR47, UR6, !UP0 ;  /* 0x000000062f147287 */ /* 0x000fcc000c000000 */
[----:B------:R-:W-:-:S13]  /*63e0*/  ISETP.GE.AND P1, PT, R8, UR20, PT ;  /* 0x0000001408007c0c */ /* 0x000fda000bf26270 */
[----:B------:R-:W-:Y:S05]  /*63f0*/  @!P1 BRA `(.L_x_4915) ;  /* 0x0000002800109947 */ /* 0x000fea0003800000 */
[----:B------:R-:W-:Y:S01]  /*6400*/  MOV R14, R6 ;  /* 0x00000006000e7202 */ /* 0x000fe20000000f00 */
[----:B------:R-:W-:Y:S01]  /*6410*/  IMAD.MOV.U32 R13, RZ, RZ, R5 ;  /* 0x000000ffff0d7224 */ /* 0x000fe200078e0005 */
[----:B------:R-:W-:Y:S01]  /*6420*/  UMOV UR27, UR38 ;  /* 0x00000026001b7c82 */ /* 0x000fe20008000000 */
[----:B------:R-:W-:Y:S01]  /*6430*/  ULDC UR24, c[0x0][0x9e4] ;  /* 0x0002790000187ab9 */ /* 0x000fe20000000800 */
[----:B------:R-:W-:Y:S01]  /*6440*/  ULDC UR22, c[0x0][0x9dc] ;  /* 0x0002770000167ab9 */ /* 0x000fe20000000800 */
[----:B------:R-:W-:Y:S01]  /*6450*/  ULDC UR25, c[0x0][0x9d8] ;  /* 0x0002760000197ab9 */ /* 0x000fe20000000800 */
[----:B------:R-:W-:Y:S01]  /*6460*/  ULDC UR23, c[0x0][0x988] ;  /* 0x0002620000177ab9 */ /* 0x000fe20000000800 */
[----:B------:R-:W-:-:S05]  /*6470*/  ULDC UR26, c[0x0][0x9e0] ;  /* 0x00027800001a7ab9 */ /* 0x000fca0000000800 */
.L_x_4934:
[----:B------:R-:W-:-:S04]  /*6480*/  UIADD3 UR38, UR27, 0x1, URZ ;  /* 0x000000011b267890 */ /* 0x000fc8000fffe03f */
[----:B------:R-:W-:-:S04]  /*6490*/  UISETP.NE.AND UP0, UPT, UR38, 0x2, UPT ;  /* 0x000000022600788c */ /* 0x000fc8000bf05270 */
[----:B------:R-:W-:Y:S02]  /*64a0*/  USEL UR6, URZ, 0x1, UP0 ;  /* 0x000000013f067887 */ /* 0x000fe40008000000 */
[----:B------:R-:W-:Y:S02]  /*64b0*/  USEL UR38, UR38, URZ, UP0 ;  /* 0x0000003f26267287 */ /* 0x000fe40008000000 */
[----:B------:R-:W-:Y:S01]  /*64c0*/  ULOP3.LUT UR37, UR37, UR6, URZ, 0x3c, !UPT ;  /* 0x0000000625257292 */ /* 0x000fe2000f8e3c3f */
[----:B012---:R-:W-:Y:S11]  /*64d0*/  @!P0 BRA `(.L_x_4916) ;  /* 0x0000000000048947 */ /* 0x007ff60003800000 */
[----:B------:R-:W-:Y:S01]  /*64e0*/  BPT.TRAP 0x1 ;  /* 0x000000040000795c */ /* 0x000fe20000300000 */
.L_x_4916:
[----:B------:R-:W-:Y:S01]  /*64f0*/  ULEA UR21, UR38, UR42, 0x3 ;  /* 0x0000002a26157291 */ /* 0x000fe2000f8e183f */
[----:B------:R-:W-:-:S05]  /*6500*/  IMAD.U32 R7, RZ, RZ, UR37 ;  /* 0x00000025ff077e24 */ /* 0x000fca000f8e00ff */
[----:B------:R-:W-:-:S04]  /*6510*/  SHF.L.U32 R7, R7, 0x1f, RZ ;  /* 0x0000001f07077819 */ /* 0x000fc800000006ff */
[----:B------:R0:W2:Y:S01]  /*6520*/  SYNCS.PHASECHK.TRANS64.TRYWAIT P1, [UR21+0x28c30], R7 ;  /* 0x028c3007ff0075a7 */ /* 0x0000a20008020155 */
[----:B------:R-:W-:Y:S05]  /*6530*/  @!P0 BRA `(.L_x_4917) ;  /* 0x0000000000048947 */ /* 0x000fea0003800000 */
[----:B------:R-:W-:Y:S01]  /*6540*/  BPT.TRAP 0x1 ;  /* 0x000000040000795c */ /* 0x000fe20000300000 */
.L_x_4917:
[----:B--2---:R-:W-:Y:S05]  /*6550*/  @P1 BRA `(.L_x_4918) ;  /* 0x0000000000081947 */ /* 0x004fea0003800000 */
[----:B------:R-:W2:Y:S02]  /*6560*/  SYNCS.PHASECHK.TRANS64.TRYWAIT P1, [UR21+0x28c30], R7 ;  /* 0x028c3007ff0075a7 */ /* 0x000ea40008020155 */
[----:B--2---:R-:W-:Y:S05]  /*6570*/  @!P1 BRA `(.L_x_4919) ;  /* 0x000000e800449947 */ /* 0x004fea0003800000 */
.L_x_4918:
[----:B------:R-:W-:Y:S01]  /*6580*/  R2UR UR18, R0 ;  /* 0x00000000001272ca */ /* 0x000fe200000e0000 */
[----:B-1----:R-:W-:Y:S01]  /*6590*/  WARPGROUP.ARRIVE ;  /* 0x00000000000079c5 */ /* 0x002fe20000000000 */
[----:B------:R-:W-:Y:S01]  /*65a0*/  UMOV UR19, 0x40000040 ;  /* 0x4000004000137882 */ /* 0x000fe20000000000 */
[----:B------:R-:W-:Y:S01]  /*65b0*/  UMOV UR7, 0x40000040 ;  /* 0x4000004000077882 */ /* 0x000fe20000000000 */
[----:B------:R-:W-:Y:S01]  /*65c0*/  UMOV UR11, 0x40000040 ;  /* 0x40000040000b7882 */ /* 0x000fe20000000000 */
[----:B------:R-:W-:-:S08]  /*65d0*/  UMOV UR15, 0x40000040 ;  /* 0x40000040000f7882 */ /* 0x000fd00000000000 */
[----:B------:R-:W-:-:S04]  /*65e0*/  ULEA UR18, UR38, UR18, 0x9 ;  /* 0x0000001226127291 */ /* 0x000fc8000f8e483f */
[----:B------:R-:W-:Y:S02]  /*65f0*/  UIADD3 UR6, UR18, 0x2, URZ ;  /* 0x0000000212067890 */ /* 0x000fe4000fffe03f */
[----:B------:R-:W-:Y:S02]  /*6600*/  UIADD3 UR10, UR18, 0x4, URZ ;  /* 0x00000004120a7890 */ /* 0x000fe4000fffe03f */
[----:B------:R-:W-:Y:S02]  /*6610*/  UIADD3 UR14, UR18, 0x6, URZ ;  /* 0x00000006120e7890 */ /* 0x000fe4000fffe03f */
        /* <DEDUP_REMOVED lines=13> */
.L_x_4920:
[----:B------:R-:W-:Y:S01]  /*66f0*/  UISETP.NE.AND UP1, UPT, UR51, URZ, UPT ;  /* 0x0000003f3300728c */ /* 0x000fe2000bf25270 */
[----:B------:R-:W-:Y:S01]  /*6700*/  FMUL.FTZ R197, R165, UR25 ;  /* 0x00000019a5c57c20 */ /* 0x000fe20008410000 */
[----:B------:R-:W-:Y:S01]  /*6710*/  VIADD R165, R185, UR44 ;  /* 0x0000002cb9a57c36 */ /* 0x000fe20008000000 */
[----:B------:R-:W1:Y:S01]  /*6720*/  LDC R9, c[0x0][0x2f0] ;  /* 0x0000bc00ff097b82 */ /* 0x000e620000000800 */
[----:B------:R-:W-:Y:S01]  /*6730*/  FMUL.FTZ R195, R161, UR25 ;  /* 0x00000019a1c37c20 */ /* 0x000fe20008410000 */
[----:B------:R-:W-:Y:S01]  /*6740*/  FMUL.FTZ R196, R164, UR25 ;  /* 0x00000019a4c47c20 */ /* 0x000fe20008410000 */
[----:B------:R-:W-:Y:S01]  /*6750*/  PLOP3.LUT P1, PT, PT, PT, UP1, 0x80, 0x0 ;  /* 0x000000000000781c */ /* 0x000fe20003f2f018 */
[----:B------:R-:W-:Y:S01]  /*6760*/  FMUL.FTZ R161, R179, UR25 ;  /* 0x00000019b3a17c20 */ /* 0x000fe20008410000 */
[----:B------:R-:W-:Y:S01]  /*6770*/  PLOP3.LUT P2, PT, PT, PT, UP1, 0x80, 0x0 ;  /* 0x000000000000781c */ /* 0x000fe20003f4f018 */
[----:B------:R-:W-:Y:S01]  /*6780*/  IMAD.SHL.U32 R179, R8, 0x40, RZ ;  /* 0x0000004008b37824 */ /* 0x000fe200078e00ff */
[----:B------:R-:W-:Y:S01]  /*6790*/  UISETP.NE.AND UP0, UPT, UR50, URZ, UPT ;  /* 0x0000003f3200728c */ /* 0x000fe2000bf05270 */
[----:B------:R-:W3:Y:S01]  /*67a0*/  LDC R12, c[0x0][0x288] ;  /* 0x0000a200ff0c7b82 */ /* 0x000ee20000000800 */
[----:B------:R-:W-:Y:S01]  /*67b0*/  @UP1 ULDC UR6, c[0x0][0x44c] ;  /* 0x0001130000061ab9 */ /* 0x000fe20000000800 */
[----:B------:R-:W-:Y:S01]  /*67c0*/  FMUL.FTZ R20, R158, UR25 ;  /* 0x000000199e147c20 */ /* 0x000fe20008410000 */
[----:B------:R-:W-:Y:S01]  /*67d0*/  FMUL.FTZ R21, R159, UR25 ;  /* 0x000000199f157c20 */ /* 0x000fe20008410000 */
[----:B------:R-:W-:Y:S01]  /*67e0*/  FMUL.FTZ R191, R152, UR25 ;  /* 0x0000001998bf7c20 */ /* 0x000fe20008410000 */
[----:B------:R-:W-:Y:S01]  /*67f0*/  FMUL.FTZ R5, R153, UR25 ;  /* 0x0000001999057c20 */ /* 0x000fe20008410000 */
[----:B------:R-:W-:Y:S01]  /*6800*/  FMUL.FTZ R158, R174, UR25 ;  /* 0x00000019ae9e7c20 */ /* 0x000fe20008410000 */
[----:B------:R-:W-:Y:S01]  /*6810*/  FMUL.FTZ R159, R175, UR25 ;  /* 0x00000019af9f7c20 */ /* 0x000fe20008410000 */
[----:B------:R-:W-:Y:S01]  /*6820*/  @P1 IMAD.HI.U32 R10, R165, UR6, RZ ;  /* 0x00000006a50a1c27 */ /* 0x000fe2000f8e00ff */
[----:B------:R-:W-:-:S03]  /*6830*/  @UP1 ULDC UR6, c[0x0][0x450] ;  /* 0x0001140000061ab9 */ /* 0x000fc60000000800 */
[----:B--2---:R-:W-:Y:S01]  /*6840*/  FMUL.FTZ R6, R154, UR25 ;  /* 0x000000199a067c20 */ /* 0x004fe20008410000 */
[----:B------:R-:W-:Y:S01]  /*6850*/  FMUL.FTZ R15, R155, UR25 ;  /* 0x000000199b0f7c20 */ /* 0x000fe20008410000 */
[----:B------:R-:W-:Y:S01]  /*6860*/  FMUL.FTZ R193, R156, UR25 ;  /* 0x000000199cc17c20 */ /* 0x000fe20008410000 */
[----:B------:R-:W-:Y:S01]  /*6870*/  @P2 SHF.R.U32.HI R165, RZ, UR6, R10 ;  /* 0x00000006ffa52c19 */ /* 0x000fe2000801160a */
[----:B------:R-:W-:Y:S01]  /*6880*/  UIADD3 UR6, UR21, 0x28c40, URZ ;  /* 0x00028c4015067890 */ /* 0x000fe2000fffe03f */
[----:B------:R-:W-:Y:S01]  /*6890*/  FMUL.FTZ R192, R157, UR25 ;  /* 0x000000199dc07c20 */ /* 0x000fe20008410000 */
[----:B------:R-:W-:Y:S01]  /*68a0*/  FMUL.FTZ R194, R160, UR25 ;  /* 0x00000019a0c27c20 */ /* 0x000fe20008410000 */
[----:B------:R-:W-:Y:S01]  /*68b0*/  FMUL.FTZ R152, R162, UR25 ;  /* 0x00000019a2987c20 */ /* 0x000fe20008410000 */
[----:B------:R-:W2:Y:S01]  /*68c0*/  SHFL.IDX PT, R164, R165, RZ, 0x1c1f ;  /* 0x001c1fffa5a47589 */ /* 0x000ea200000e0000 */
[----:B------:R-:W-:Y:S01]  /*68d0*/  UPRMT UR6, UR40, 0x654, UR6 ;  /* 0x0000065428067896 */ /* 0x000fe20008000006 */
[----:B------:R-:W-:Y:S01]  /*68e0*/  FMUL.FTZ R153, R163, UR25 ;  /* 0x00000019a3997c20 */ /* 0x000fe20008410000 */
[----:B------:R-:W-:Y:S01]  /*68f0*/  FMUL.FTZ R174, R176, UR25 ;  /* 0x00000019b0ae7c20 */ /* 0x000fe20008410000 */
[----:B------:R-:W-:Y:S01]  /*6900*/  FMUL.FTZ R175, R177, UR25 ;  /* 0x00000019b1af7c20 */ /* 0x000fe20008410000 */
[----:B------:R-:W-:Y:S01]  /*6910*/  IADD3 R10, -R2, 0x1, -R179 ;  /* 0x00000001020a7810 */ /* 0x000fe20007ffe9b3 */
        /* <DEDUP_REMOVED lines=13> */
[----:B------:R-:W-:Y:S01]  /*69f0*/  PLOP3.LUT P1, PT, PT, PT, UP0, 0x40, 0x0 ;  /* 0x000000000000781c */ /* 0x000fe20003f2e808 */
[----:B-1----:R-:W-:Y:S01]  /*6a00*/  IMAD R11, R9, UR49, R10 ;  /* 0x00000031090b7c24 */ /* 0x002fe2000f8e020a */
[----:B------:R-:W1:Y:S01]  /*6a10*/  MUFU.TANH R191, R191 ;  /* 0x000000bf00bf7308 */ /* 0x000e620000002400 */
[----:B------:R-:W-:Y:S01]  /*6a20*/  SYNCS.ARRIVE.TRANS64.RED.A1T0 RZ, [UR6], RZ ;  /* 0x000000ffffff79a7 */ /* 0x000fe20008100406 */
[----:B------:R-:W-:Y:S01]  /*6a30*/  ULOP3.LUT UR6, URZ, UR22, URZ, 0x33, !UPT ;  /* 0x000000163f067292 */ /* 0x000fe2000f8e333f */
[----:B---3--:R-:W-:-:S05]  /*6a40*/  IMAD.IADD R11, R11, 0x1, -R12 ;  /* 0x000000010b0b7824 */ /* 0x008fca00078e0a0c */
[----:B------:R-:W3:Y:S01]  /*6a50*/  MUFU.TANH R5, R5 ;  /* 0x0000000500057308 */ /* 0x000ee20000002400 */
[C---:B------:R-:W-:Y:S01]  /*6a60*/  IADD3 R181, R11.reuse, UR26, RZ ;  /* 0x0000001a0bb57c10 */ /* 0x040fe2000fffe0ff */
[----:B------:R-:W-:-:S04]  /*6a70*/  VIADD R183, R11, UR6 ;  /* 0x000000060bb77c36 */ /* 0x000fc80008000000 */
[----:B--2---:R-:W-:Y:S02]  /*6a80*/  IMAD.IADD R178, R181, 0x1, R164 ;  /* 0x00000001b5b27824 */ /* 0x004fe400078e02a4 */
[----:B------:R-:W2:Y:S01]  /*6a90*/  MUFU.TANH R6, R6 ;  /* 0x0000000600067308 */ /* 0x000ea20000002400 */
        /* <DEDUP_REMOVED lines=30> */
[----:B-1234-:R-:W-:Y:S05]  /*6c80*/  @P1 BRA `(.L_x_4921) ;  /* 0x00000000005c1947 */ /* 0x01efea0003800000 */
[----:B------:R-:W-:Y:S01]  /*6c90*/  IMAD R11, R9, UR49, R164 ;  /* 0x00000031090b7c24 */ /* 0x000fe2000f8e02a4 */
[----:B------:R-:W-:Y:S03]  /*6ca0*/  BSSY B0, `(.L_x_4922) ;  /* 0x0000011000007945 */ /* 0x000fe60003800000 */
[----:B------:R-:W-:-:S05]  /*6cb0*/  IMAD.IADD R164, R11, 0x1, -R12 ;  /* 0x000000010ba47824 */ /* 0x000fca00078e0a0c */
        /* <DEDUP_REMOVED lines=10> */
.L_x_4923:
[----:B------:R-:W-:-:S04]  /*6d60*/  MOV R166, UR24 ;  /* 0x0000001800a67c02 */ /* 0x000fc80008000f00 */
[----:B------:R-:W-:-:S13]  /*6d70*/  ISETP.NE.AND P1, PT, R166, 0x1, PT ;  /* 0x00000001a600780c */ /* 0x000fda0003f25270 */
[----:B------:R-:W1:Y:S02]  /*6d80*/  @P1 LDC.64 R10, c[0x0][0x9e8] ;  /* 0x00027a00ff0a1b82 */ /* 0x000e640000000a00 */
[----:B-1----:R-:W-:-:S05]  /*6d90*/  @P1 IMAD.HI.U32 R10, R164, R10, RZ ;  /* 0x0000000aa40a1227 */ /* 0x002fca00078e00ff */
[----:B------:R-:W-:-:S07]  /*6da0*/  @P1 SHF.R.U32.HI R164, RZ, R11, R10 ;  /* 0x0000000bffa41219 */ /* 0x000fce000001160a */
.L_x_4924:
[----:B------:R-:W-:Y:S05]  /*6db0*/  BSYNC B0 ;  /* 0x0000000000007941 */ /* 0x000fea0003800000 */
.L_x_4922:
[----:B------:R-:W-:-:S04]  /*6dc0*/  IMAD R11, R164, R166, -R179 ;  /* 0x000000a6a40b7224 */ /* 0x000fc800078e0ab3 */
[----:B------:R-:W-:-:S05]  /*6dd0*/  IMAD.IADD R11, R11, 0x1, -R2 ;  /* 0x000000010b0b7824 */ /* 0x000fca00078e0a02 */
[----:B------:R-:W-:Y:S02]  /*6de0*/  VIADDMNMX R178, R11, R166, R178, PT ;  /* 0x000000a60bb27246 */ /* 0x000fe400038001b2 */
[----:B------:R-:W-:-:S07]  /*6df0*/  VIMNMX R180, R180, R11, !PT ;  /* 0x0000000bb4b47248 */ /* 0x000fce0007fe0100 */
.L_x_4921:
[----:B------:R-:W-:Y:S01]  /*6e00*/  ISETP.GT.AND P1, PT, R8, -0x1, PT ;  /* 0xffffffff0800780c */ /* 0x000fe20003f24270 */
[----:B------:R1:W2:Y:S01]  /*6e10*/  SHFL.IDX PT, R10, R165, 0x1, 0x1c1f ;  /* 0x003c1f00a50a7f89 */ /* 0x0002a200000e0000 */
[----:B------:R-:W-:Y:S02]  /*6e20*/  UISETP.NE.AND UP0, UPT, UR50, URZ, UPT ;  /* 0x0000003f3200728c */ /* 0x000fe4000bf05270 */
[C---:B------:R-:W-:Y:S02]  /*6e30*/  ISETP.GT.AND P4, PT, R180.reuse, 0x1, P1 ;  /* 0x00000001b400780c */ /* 0x040fe40000f84270 */
[----:B------:R-:W-:Y:S02]  /*6e40*/  ISETP.GT.AND P5, PT, R180, RZ, P1 ;  /* 0x000000ffb400720c */ /* 0x000fe40000fa4270 */
[C---:B------:R-:W-:Y:S02]  /*6e50*/  ISETP.LT.OR P4, PT, R178.reuse, 0x2, P4 ;  /* 0x00000002b200780c */ /* 0x040fe40002781670 */
[----:B------:R-:W-:-:S02]  /*6e60*/  ISETP.LT.OR P5, PT, R178, 0x1, P5 ;  /* 0x00000001b200780c */ /* 0x000fc40002fa1670 */
[----:B------:R-:W-:Y:S02]  /*6e70*/  FSEL R164, R5, -INF , !P4 ;  /* 0xff80000005a47808 */ /* 0x000fe40006000000 */
[----:B------:R-:W-:Y:S02]  /*6e80*/  ISETP.GT.AND P4, PT, R180, 0x18, P1 ;  /* 0x00000018b400780c */ /* 0x000fe40000f84270 */
[----:B------:R-:W-:Y:S02]  /*6e90*/  FSEL R166, R191, -INF , !P5 ;  /* 0xff800000bfa67808 */ /* 0x000fe40006800000 */
[----:B------:R-:W-:Y:S02]  /*6ea0*/  ISETP.LT.OR P4, PT, R178, 0x19, P4 ;  /* 0x00000019b200780c */ /* 0x000fe40002781670 */
[C---:B------:R-:W-:Y:S02]  /*6eb0*/  ISETP.GT.AND P6, PT, R180.reuse, 0x8, P1 ;  /* 0x00000008b400780c */ /* 0x040fe40000fc4270 */
[----:B------:R-:W-:-:S02]  /*6ec0*/  ISETP.GT.AND P2, PT, R180, 0x9, P1 ;  /* 0x00000009b400780c */ /* 0x000fc40000f44270 */
[C---:B------:R-:W-:Y:S02]  /*6ed0*/  ISETP.GT.AND P3, PT, R180.reuse, 0x10, P1 ;  /* 0x00000010b400780c */ /* 0x040fe40000f64270 */
[----:B------:R-:W-:Y:S02]  /*6ee0*/  ISETP.GT.AND P5, PT, R180, 0x11, P1 ;  /* 0x00000011b400780c */ /* 0x000fe40000fa4270 */
[----:B0-----:R-:W-:Y:S02]  /*6ef0*/  FSEL R168, R196, -INF , !P4 ;  /* 0xff800000c4a87808 */ /* 0x001fe40006000000 */
[----:B------:R-:W-:Y:S02]  /*6f00*/  ISETP.GT.AND P4, PT, R180, 0x29, P1 ;  /* 0x00000029b400780c */ /* 0x000fe40000f84270 */
[C---:B------:R-:W-:Y:S02]  /*6f10*/  ISETP.LT.OR P6, PT, R178.reuse, 0x9, P6 ;  /* 0x00000009b200780c */ /* 0x040fe400037c1670 */
[----:B------:R-:W-:-:S02]  /*6f20*/  ISETP.LT.OR P2, PT, R178, 0xa, P2 ;  /* 0x0000000ab200780c */ /* 0x000fc40001741670 */
[C---:B------:R-:W-:Y:S02]  /*6f30*/  ISETP.LT.OR P3, PT, R178.reuse, 0x11, P3 ;  /* 0x00000011b200780c */ /* 0x040fe40001f61670 */
[C---:B------:R-:W-:Y:S02]  /*6f40*/  ISETP.LT.OR P5, PT, R178.reuse, 0x12, P5 ;  /* 0x00000012b200780c */ /* 0x040fe40002fa1670 */
[----:B------:R-:W-:Y:S02]  /*6f50*/  ISETP.LT.OR P4, PT, R178, 0x2a, P4 ;  /* 0x0000002ab200780c */ /* 0x000fe40002781670 */
[----:B------:R-:W-:Y:S02]  /*6f60*/  FSEL R193, R193, -INF , !P6 ;  /* 0xff800000c1c17808 */ /* 0x000fe40007000000 */
[----:B------:R-:W-:Y:S02]  /*6f70*/  FSEL R192, R192, -INF , !P2 ;  /* 0xff800000c0c07808 */ /* 0x000fe40005000000 */
[----:B-1----:R-:W-:-:S02]  /*6f80*/  FSEL R165, R194, -INF , !P3 ;  /* 0xff800000c2a57808 */ /* 0x002fc40005800000 */
[----:B------:R-:W-:Y:S02]  /*6f90*/  FSEL R167, R195, -INF , !P5 ;  /* 0xff800000c3a77808 */ /* 0x000fe40006800000 */
[C---:B------:R-:W-:Y:S02]  /*6fa0*/  ISETP.GT.AND P6, PT, R180.reuse, 0x19, P1 ;  /* 0x00000019b400780c */ /* 0x040fe40000fc4270 */
[C---:B------:R-:W-:Y:S02]  /*6fb0*/  ISETP.GT.AND P2, PT, R180.reuse, 0x20, P1 ;  /* 0x00000020b400780c */ /* 0x040fe40000f44270 */
[C---:B------:R-:W-:Y:S02]  /*6fc0*/  ISETP.GT.AND P3, PT, R180.reuse, 0x21, P1 ;  /* 0x00000021b400780c */ /* 0x040fe40000f64270 */
[----:B------:R-:W-:Y:S02]  /*6fd0*/  ISETP.GT.AND P5, PT, R180, 0x28, P1 ;  /* 0x00000028b400780c */ /* 0x000fe40000fa4270 */
[----:B------:R-:W-:-:S02]  /*6fe0*/  FSEL R173, R173, -INF , !P4 ;  /* 0xff800000adad7808 */ /* 0x000fc40006000000 */
[----:B------:R-:W-:Y:S02]  /*6ff0*/  PLOP3.LUT P4, PT, PT, PT, UP0, 0x40, 0x0 ;  /* 0x000000000000781c */ /* 0x000fe40003f8e808 */
[C---:B------:R-:W-:Y:S02]  /*7000*/  ISETP.LT.OR P6, PT, R178.reuse, 0x1a, P6 ;  /* 0x0000001ab200780c */ /* 0x040fe400037c1670 */
[C---:B------:R-:W-:Y:S02]  /*7010*/  ISETP.LT.OR P2, PT, R178.reuse, 0x21, P2 ;  /* 0x00000021b200780c */ /* 0x040fe40001741670 */
[C---:B------:R-:W-:Y:S02]  /*7020*/  ISETP.LT.OR P3, PT, R178.reuse, 0x22, P3 ;  /* 0x00000022b200780c */ /* 0x040fe40001f61670 */
[----:B------:R-:W-:Y:S02]  /*7030*/  ISETP.LT.OR P5, PT, R178, 0x29, P5 ;  /* 0x00000029b200780c */ /* 0x000fe40002fa1670 */
[----:B------:R-:W-:-:S02]  /*7040*/  FSEL R169, R197, -INF , !P6 ;  /* 0xff800000c5a97808 */ /* 0x000fc40007000000 */
[----:B------:R-:W-:Y:S02]  /*7050*/  FSEL R170, R198, -INF , !P2 ;  /* 0xff800000c6aa7808 */ /* 0x000fe40005000000 */
[----:B------:R-:W-:Y:S02]  /*7060*/  FSEL R171, R199, -INF , !P3 ;  /* 0xff800000c7ab7808 */ /* 0x000fe40005800000 */
[----:B------:R-:W-:Y:S02]  /*7070*/  FSEL R172, R172, -INF , !P5 ;  /* 0xff800000acac7808 */ /* 0x000fe40006800000 */
[C---:B------:R-:W-:Y:S02]  /*7080*/  ISETP.GT.AND P6, PT, R180.reuse, 0x30, P1 ;  /* 0x00000030b400780c */ /* 0x040fe40000fc4270 */
[C---:B------:R-:W-:Y:S02]  /*7090*/  ISETP.GT.AND P2, PT, R180.reuse, 0x31, P1 ;  /* 0x00000031b400780c */ /* 0x040fe40000f44270 */
[----:B------:R-:W-:-:S02]  /*70a0*/  ISETP.GT.AND P3, PT, R180, 0x38, P1 ;  /* 0x00000038b400780c */ /* 0x000fc40000f64270 */
[----:B------:R-:W-:Y:S01]  /*70b0*/  ISETP.GT.AND P5, PT, R180, 0x39, P1 ;  /* 0x00000039b400780c */ /* 0x000fe20000fa4270 */
[--C-:B--2---:R-:W-:Y:S01]  /*70c0*/  IMAD.IADD R180, R183, 0x1, R10.reuse ;  /* 0x00000001b7b47824 */ /* 0x104fe200078e020a */
[C---:B------:R-:W-:Y:S02]  /*70d0*/  ISETP.LT.OR P6, PT, R178.reuse, 0x31, P6 ;  /* 0x00000031b200780c */ /* 0x040fe400037c1670 */
[C---:B------:R-:W-:Y:S02]  /*70e0*/  ISETP.LT.OR P2, PT, R178.reuse, 0x32, P2 ;  /* 0x00000032b200780c */ /* 0x040fe40001741670 */
[C---:B------:R-:W-:Y:S02]  /*70f0*/  ISETP.LT.OR P3, PT, R178.reuse, 0x39, P3 ;  /* 0x00000039b200780c */ /* 0x040fe40001f61670 */
[----:B------:R-:W-:Y:S01]  /*7100*/  ISETP.LT.OR P5, PT, R178, 0x3a, P5 ;  /* 0x0000003ab200780c */ /* 0x000fe20002fa1670 */
[----:B------:R-:W-:Y:S01]  /*7110*/  IMAD.IADD R178, R181, 0x1, R10 ;  /* 0x00000001b5b27824 */ /* 0x000fe200078e020a */
[----:B------:R-:W-:-:S02]  /*7120*/  FSEL R174, R174, -INF , !P6 ;  /* 0xff800000aeae7808 */ /* 0x000fc40007000000 */
[----:B------:R-:W-:Y:S02]  /*7130*/  FSEL R175, R175, -INF , !P2 ;  /* 0xff800000afaf7808 */ /* 0x000fe40005000000 */
[----:B------:R-:W-:Y:S02]  /*7140*/  FSEL R176, R176, -INF , !P3 ;  /* 0xff800000b0b07808 */ /* 0x000fe40005800000 */
[----:B------:R-:W-:Y:S01]  /*7150*/  FSEL R177, R177, -INF , !P5 ;  /* 0xff800000b1b17808 */ /* 0x000fe20006800000 */
[----:B------:R-:W-:Y:S06]  /*7160*/  @P4 BRA `(.L_x_4925) ;  /* 0x00000000005c4947 */ /* 0x000fec0003800000 */
        /* <DEDUP_REMOVED lines=13> */
.L_x_4927:
[----:B------:R-:W-:-:S04]  /*7240*/  MOV R182, UR24 ;  /* 0x0000001800b67c02 */ /* 0x000fc80008000f00 */
[----:B------:R-:W-:-:S13]  /*7250*/  ISETP.NE.AND P2, PT, R182, 0x1, PT ;  /* 0x00000001b600780c */ /* 0x000fda0003f45270 */
[----:B------:R-:W0:Y:S02]  /*7260*/  @P2 LDC.64 R10, c[0x0][0x9e8] ;  /* 0x00027a00ff0a2b82 */ /* 0x000e240000000a00 */
[----:B0-----:R-:W-:-:S05]  /*7270*/  @P2 IMAD.HI.U32 R10, R5, R10, RZ ;  /* 0x0000000a050a2227 */ /* 0x001fca00078e00ff */
[----:B------:R-:W-:-:S07]  /*7280*/  @P2 SHF.R.U32.HI R5, RZ, R11, R10 ;  /* 0x0000000bff052219 */ /* 0x000fce000001160a */
.L_x_4928:
[----:B------:R-:W-:Y:S05]  /*7290*/  BSYNC B0 ;  /* 0x0000000000007941 */ /* 0x000fea0003800000 */
.L_x_4926:
[----:B------:R-:W-:-:S04]  /*72a0*/  IMAD R5, R5, R182, -R179 ;  /* 0x000000b605057224 */ /* 0x000fc800078e0ab3 */
[----:B------:R-:W-:-:S05]  /*72b0*/  IMAD.IADD R5, R5, 0x1, -R2 ;  /* 0x0000000105057824 */ /* 0x000fca00078e0a02 */
[----:B------:R-:W-:Y:S02]  /*72c0*/  VIADDMNMX R178, R5, R182, R178, PT ;  /* 0x000000b605b27246 */ /* 0x000fe400038001b2 */
[----:B------:R-:W-:-:S07]  /*72d0*/  VIMNMX R180, R180, R5, !PT ;  /* 0x00000005b4b47248 */ /* 0x000fce0007fe0100 */
.L_x_4925:
[----:B------:R-:W-:Y:S01]  /*72e0*/  FMNMX.FTZ R5, R166, R13, !PT ;  /* 0x0000000da6057209 */ /* 0x000fe20007810000 */
[----:B------:R-:W-:Y:S01]  /*72f0*/  UMOV UR10, UR23 ;  /* 0x00000017000a7c82 */ /* 0x000fe20008000000 */
[----:B------:R-:W-:Y:S01]  /*7300*/  ISETP.GT.AND P3, PT, R180, RZ, P1 ;  /* 0x000000ffb400720c */ /* 0x000fe20000f64270 */
[----:B------:R-:W-:Y:S01]  /*7310*/  IMAD.MOV R191, RZ, RZ, -R17 ;  /* 0x000000ffffbf7224 */ /* 0x000fe200078e0a11 */
[----:B------:R-:W-:Y:S02]  /*7320*/  FMNMX.FTZ R10, R164, R5, !PT ;  /* 0x00000005a40a7209 */ /* 0x000fe40007810000 */
[----:B------:R-:W-:Y:S02]  /*7330*/  ISETP.GT.AND P4, PT, R180, 0x1, P1 ;  /* 0x00000001b400780c */ /* 0x000fe40000f84270 */
[----:B------:R-:W-:Y:S02]  /*7340*/  FMNMX.FTZ R5, R193, R10, !PT ;  /* 0x0000000ac1057209 */ /* 0x000fe40007810000 */
[----:B------:R-:W-:-:S02]  /*7350*/  ISETP.LT.OR P3, PT, R178, 0x1, P3 ;  /* 0x00000001b200780c */ /* 0x000fc40001f61670 */
[----:B------:R-:W-:Y:S02]  /*7360*/  FMNMX.FTZ R10, R192, R5, !PT ;  /* 0x00000005c00a7209 */ /* 0x000fe40007810000 */
[----:B------:R-:W-:Y:S02]  /*7370*/  ISETP.GT.AND P6, PT, R180, 0x8, P1 ;  /* 0x00000008b400780c */ /* 0x000fe40000fc4270 */
[----:B------:R-:W-:Y:S02]  /*7380*/  FMNMX.FTZ R10, R165, R10, !PT ;  /* 0x0000000aa50a7209 */ /* 0x000fe40007810000 */
[----:B------:R-:W-:Y:S02]  /*7390*/  ISETP.LT.OR P4, PT, R178, 0x2, P4 ;  /* 0x00000002b200780c */ /* 0x000fe40002781670 */
[----:B------:R-:W-:Y:S02]  /*73a0*/  FMNMX.FTZ R5, R167, R10, !PT ;  /* 0x0000000aa7057209 */ /* 0x000fe40007810000 */
[----:B------:R-:W-:-:S02]  /*73b0*/  ISETP.GT.AND P2, PT, R180, 0x9, P1 ;  /* 0x00000009b400780c */ /* 0x000fc40000f44270 */
[----:B------:R-:W-:Y:S02]  /*73c0*/  FMNMX.FTZ R10, R168, R5, !PT ;  /* 0x00000005a80a7209 */ /* 0x000fe40007810000 */
[----:B------:R-:W-:Y:S02]  /*73d0*/  ISETP.LT.OR P6, PT, R178, 0x9, P6 ;  /* 0x00000009b200780c */ /* 0x000fe400037c1670 */
[----:B------:R-:W-:Y:S02]  /*73e0*/  FMNMX.FTZ R5, R169, R10, !PT ;  /* 0x0000000aa9057209 */ /* 0x000fe40007810000 */
[----:B------:R-:W-:Y:S02]  /*73f0*/  FSEL R15, R15, -INF , !P4 ;  /* 0xff8000000f0f7808 */ /* 0x000fe40006000000 */
        /* <DEDUP_REMOVED lines=9> */
[----:B------:R-:W-:Y:S02]  /*7490*/  FSEL R21, R21, -INF , !P2 ;  /* 0xff80000015157808 */ /* 0x000fe40005000000 */
[----:B------:R-:W-:Y:S02]  /*74a0*/  FMNMX.FTZ R5, R175, R10, !PT ;  /* 0x0000000aaf057209 */ /* 0x000fe40007810000 */
[----:B------:R-:W-:Y:S02]  /*74b0*/  ISETP.LT.OR P5, PT, R178, 0x11, P5 ;  /* 0x00000011b200780c */ /* 0x000fe40002fa1670 */
[----:B------:R-:W-:Y:S02]  /*74c0*/  FMNMX.FTZ R10, R176, R5, !PT ;  /* 0x00000005b00a7209 */ /* 0x000fe40007810000 */
[----:B------:R-:W-:-:S02]  /*74d0*/  ISETP.GT.AND P6, PT, R180, 0x18, P1 ;  /* 0x00000018b400780c */ /* 0x000fc40000fc4270 */
[----:B------:R-:W-:Y:S02]  /*74e0*/  FMNMX.FTZ R10, R177, R10, !PT ;  /* 0x0000000ab10a7209 */ /* 0x000fe40007810000 */
[----:B------:R-:W-:Y:S02]  /*74f0*/  ISETP.LT.OR P4, PT, R178, 0x12, P4 ;  /* 0x00000012b200780c */ /* 0x000fe40002781670 */
[----:B------:R-:W-:Y:S01]  /*7500*/  FSEL R152, R152, -INF , !P5 ;  /* 0xff80000098987808 */ /* 0x000fe20006800000 */
[----:B------:R-:W0:Y:S01]  /*7510*/  SHFL.BFLY PT, R5, R10, 0x2, 0x1f ;  /* 0x0c401f000a057f89 */ /* 0x000e2200000e0000 */
[----:B------:R-:W-:Y:S02]  /*7520*/  ISETP.GT.AND P2, PT, R180, 0x19, P1 ;  /* 0x00000019b400780c */ /* 0x000fe40000f44270 */
[----:B------:R-:W-:Y:S02]  /*7530*/  ISETP.LT.OR P6, PT, R178, 0x19, P6 ;  /* 0x00000019b200780c */ /* 0x000fe400037c1670 */
[----:B------:R-:W-:-:S02]  /*7540*/  FSEL R153, R153, -INF , !P4 ;  /* 0xff80000099997808 */ /* 0x000fc40006000000 */
[----:B------:R-:W-:Y:S02]  /*7550*/  ISETP.GT.AND P5, PT, R180, 0x21, P1 ;  /* 0x00000021b400780c */ /* 0x000fe40000fa4270 */
[----:B------:R-:W-:Y:S02]  /*7560*/  FSEL R154, R154, -INF , !P6 ;  /* 0xff8000009a9a7808 */ /* 0x000fe40007000000 */
[C---:B------:R-:W-:Y:S02]  /*7570*/  ISETP.LT.OR P2, PT, R178.reuse, 0x1a, P2 ;  /* 0x0000001ab200780c */ /* 0x040fe40001741670 */
[----:B------:R-:W-:Y:S02]  /*7580*/  ISETP.LT.OR P5, PT, R178, 0x22, P5 ;  /* 0x00000022b200780c */ /* 0x000fe40002fa1670 */
[----:B------:R-:W-:Y:S02]  /*7590*/  FSEL R155, R155, -INF , !P2 ;  /* 0xff8000009b9b7808 */ /* 0x000fe40005000000 */
[----:B------:R-:W-:-:S02]  /*75a0*/  ISETP.GT.AND P4, PT, R180, 0x28, P1 ;  /* 0x00000028b400780c */ /* 0x000fc40000f84270 */
[----:B------:R-:W-:Y:S02]  /*75b0*/  ISETP.GT.AND P6, PT, R180, 0x29, P1 ;  /* 0x00000029b400780c */ /* 0x000fe40000fc4270 */
[----:B------:R-:W-:Y:S02]  /*75c0*/  ISETP.LT.OR P4, PT, R178, 0x29, P4 ;  /* 0x00000029b200780c */ /* 0x000fe40002781670 */
[----:B------:R-:W-:Y:S02]  /*75d0*/  ISETP.GT.AND P2, PT, R180, 0x30, P1 ;  /* 0x00000030b400780c */ /* 0x000fe40000f44270 */
[----:B0-----:R-:W-:Y:S02]  /*75e0*/  FMNMX.FTZ R11, R10, R5, !PT ;  /* 0x000000050a0b7209 */ /* 0x001fe40007810000 */
[----:B------:R-:W-:Y:S02]  /*75f0*/  FSEL R158, R158, -INF , !P4 ;  /* 0xff8000009e9e7808 */ /* 0x000fe40006000000 */
[C---:B------:R-:W-:Y:S01]  /*7600*/  ISETP.LT.OR P6, PT, R178.reuse, 0x2a, P6 ;  /* 0x0000002ab200780c */ /* 0x040fe200037c1670 */
[----:B------:R-:W0:Y:S01]  /*7610*/  SHFL.BFLY PT, R182, R11, 0x1, 0x1f ;  /* 0x0c201f000bb67f89 */ /* 0x000e2200000e0000 */
[----:B------:R-:W-:-:S02]  /*7620*/  ISETP.LT.OR P2, PT, R178, 0x31, P2 ;  /* 0x00000031b200780c */ /* 0x000fc40001741670 */
[----:B------:R-:W-:Y:S02]  /*7630*/  ISETP.GT.AND P4, PT, R180, 0x38, P1 ;  /* 0x00000038b400780c */ /* 0x000fe40000f84270 */
[----:B------:R-:W-:Y:S02]  /*7640*/  FSEL R160, R160, -INF , !P2 ;  /* 0xff800000a0a07808 */ /* 0x000fe40005000000 */
[----:B------:R-:W-:Y:S02]  /*7650*/  ISETP.LT.OR P4, PT, R178, 0x39, P4 ;  /* 0x00000039b200780c */ /* 0x000fe40002781670 */
[----:B0-----:R-:W-:Y:S02]  /*7660*/  FMNMX.FTZ R5, R11, R182, !PT ;  /* 0x000000b60b057209 */ /* 0x001fe40007810000 */
[----:B------:R-:W-:Y:S02]  /*7670*/  FSEL R11, R6, -INF , !P3 ;  /* 0xff800000060b7808 */ /* 0x000fe40005800000 */
[----:B------:R-:W-:Y:S01]  /*7680*/  ISETP.GT.AND P3, PT, R180, 0x20, P1 ;  /* 0x00000020b400780c */ /* 0x000fe20000f64270 */
[----:B------:R-:W-:Y:S01]  /*7690*/  FMUL.FTZ R181, R5, UR10 ;  /* 0x0000000a05b57c20 */ /* 0x000fe20008410000 */
[----:B------:R-:W-:-:S02]  /*76a0*/  FMNMX.FTZ R6, R11, R14, !PT ;  /* 0x0000000e0b067209 */ /* 0x000fc40007810000 */
[----:B------:R-:W-:Y:S02]  /*76b0*/  ISETP.LT.OR P3, PT, R178, 0x21, P3 ;  /* 0x00000021b200780c */ /* 0x000fe40001f61670 */
[----:B------:R-:W-:Y:S02]  /*76c0*/  FMNMX.FTZ R179, R15, R6, !PT ;  /* 0x000000060fb37209 */ /* 0x000fe40007810000 */
[----:B------:R-:W-:Y:S02]  /*76d0*/  FSEL R156, R156, -INF , !P3 ;  /* 0xff8000009c9c7808 */ /* 0x000fe40005800000 */
[----:B------:R-:W-:Y:S02]  /*76e0*/  FMNMX.FTZ R6, R20, R179, !PT ;  /* 0x000000b314067209 */ /* 0x000fe40007810000 */
[----:B------:R-:W-:Y:S02]  /*76f0*/  FSETP.NEU.FTZ.AND P3, PT, R5, -INF , PT ;  /* 0xff8000000500780b */ /* 0x000fe40003f7d000 */
[----:B------:R-:W-:-:S02]  /*7700*/  FMNMX.FTZ R179, R21, R6, !PT ;  /* 0x0000000615b37209 */ /* 0x000fc40007810000 */
[----:B------:R-:W-:Y:S02]  /*7710*/  FSEL R181, R181, RZ, P3 ;  /* 0x000000ffb5b57208 */ /* 0x000fe40001800000 */
[----:B------:R-:W-:-:S03]  /*7720*/  FMNMX.FTZ R6, R152, R179, !PT ;  /* 0x000000b398067209 */ /* 0x000fc60007810000 */
[--C-:B------:R-:W-:Y:S01]  /*7730*/  FFMA.FTZ R10, R166, UR10, -R181.reuse ;  /* 0x0000000aa60a7c23 */ /* 0x100fe200080108b5 */
[----:B------:R-:W-:Y:S01]  /*7740*/  FMNMX.FTZ R179, R153, R6, !PT ;  /* 0x0000000699b37209 */ /* 0x000fe20007810000 */
[--C-:B------:R-:W-:Y:S01]  /*7750*/  FFMA.FTZ R173, R173, UR10, -R181.reuse ;  /* 0x0000000aadad7c23 */ /* 0x100fe200080108b5 */
[----:B------:R-:W-:Y:S01]  /*7760*/  FSEL R166, R162, -INF , !P4 ;  /* 0xff800000a2a67808 */ /* 0x000fe20006000000 */
[----:B------:R-:W-:Y:S01]  /*7770*/  FFMA.FTZ R162, R192, UR10, -R181 ;  /* 0x0000000ac0a27c23 */ /* 0x000fe200080108b5 */
[----:B------:R-:W-:Y:S01]  /*7780*/  FMNMX.FTZ R6, R154, R179, !PT ;  /* 0x000000b39a067209 */ /* 0x000fe20007810000 */
[----:B------:R-:W-:Y:S01]  /*7790*/  MUFU.EX2 R10, R10 ;  /* 0x0000000a000a7308 */ /* 0x000fe20000000800 */
[----:B------:R-:W-:Y:S02]  /*77a0*/  FSEL R179, R157, -INF , !P5 ;  /* 0xff8000009db37808 */ /* 0x000fe40006800000 */
[----:B------:R-:W-:Y:S02]  /*77b0*/  FMNMX.FTZ R157, R155, R6, !PT ;  /* 0x000000069b9d7209 */ /* 0x000fe40007810000 */
[----:B------:R-:W-:-:S02]  /*77c0*/  ISETP.GT.AND P5, PT, R180, 0x31, P1 ;  /* 0x00000031b400780c */ /* 0x000fc40000fa4270 */
[----:B------:R-:W-:Y:S01]  /*77d0*/  FMNMX.FTZ R6, R156, R157, !PT ;  /* 0x0000009d9c067209 */ /* 0x000fe20007810000 */
[--C-:B------:R-:W-:Y:S01]  /*77e0*/  FFMA.FTZ R157, R164, UR10, -R181.reuse ;  /* 0x0000000aa49d7c23 */ /* 0x100fe200080108b5 */
[----:B------:R-:W-:Y:S01]  /*77f0*/  FSEL R164, R159, -INF , !P6 ;  /* 0xff8000009fa47808 */ /* 0x000fe20007000000 */
[----:B------:R-:W-:Y:S01]  /*7800*/  FFMA.FTZ R159, R193, UR10, -R181 ;  /* 0x0000000ac19f7c23 */ /* 0x000fe200080108b5 */
[----:B------:R-:W-:Y:S01]  /*7810*/  FMNMX.FTZ R183, R179, R6, !PT ;  /* 0x00000006b3b77209 */ /* 0x000fe20007810000 */
[----:B------:R-:W-:Y:S01]  /*7820*/  MUFU.EX2 R162, R162 ;  /* 0x000000a200a27308 */ /* 0x000fe20000000800 */
[----:B------:R-:W-:Y:S02]  /*7830*/  ISETP.LT.OR P5, PT, R178, 0x32, P5 ;  /* 0x00000032b200780c */ /* 0x000fe40002fa1670 */
[----:B------:R-:W-:Y:S02]  /*7840*/  FMNMX.FTZ R183, R158, R183, !PT ;  /* 0x000000b79eb77209 */ /* 0x000fe40007810000 */
[----:B------:R-:W-:-:S02]  /*7850*/  ISETP.GT.AND P1, PT, R180, 0x39, P1 ;  /* 0x00000039b400780c */ /* 0x000fc40000f24270 */
[----:B------:R-:W-:Y:S01]  /*7860*/  FMNMX.FTZ R183, R164, R183, !PT ;  /* 0x000000b7a4b77209 */ /* 0x000fe20007810000 */
[----:B------:R-:W-:Y:S01]  /*7870*/  MUFU.EX2 R157, R157 ;  /* 0x0000009d009d7308 */ /* 0x000fe20000000800 */
[----:B------:R-:W-:Y:S02]  /*7880*/  FSEL R161, R161, -INF , !P5 ;  /* 0xff800000a1a17808 */ /* 0x000fe40006800000 */
[----:B------:R-:W-:Y:S02]  /*7890*/  FMNMX.FTZ R6, R160, R183, !PT ;  /* 0x000000b7a0067209 */ /* 0x000fe40007810000 */
[----:B------:R-:W-:Y:S01]  /*78a0*/  ISETP.LT.OR P1, PT, R178, 0x3a, P1 ;  /* 0x0000003ab200780c */ /* 0x000fe20000f21670 */
[--C-:B------:R-:W-:Y:S01]  /*78b0*/  FFMA.FTZ R178, R167, UR10, -R181.reuse ;  /* 0x0000000aa7b27c23 */ /* 0x100fe200080108b5 */
[----:B------:R-:W-:Y:S01]  /*78c0*/  FMNMX.FTZ R183, R161, R6, !PT ;  /* 0x00000006a1b77209 */ /* 0x000fe20007810000 */
[----:B------:R-:W-:Y:S01]  /*78d0*/  MUFU.EX2 R159, R159 ;  /* 0x0000009f009f7308 */ /* 0x000fe20000000800 */
[----:B------:R-:W-:Y:S01]  /*78e0*/  FSEL R180, R163, -INF , !P1 ;  /* 0xff800000a3b47808 */ /* 0x000fe20004800000 */
[--C-:B------:R-:W-:Y:S01]  /*78f0*/  FFMA.FTZ R163, R165, UR10, -R181.reuse ;  /* 0x0000000aa5a37c23 */ /* 0x100fe200080108b5 */
[----:B------:R-:W-:Y:S01]  /*7900*/  FMNMX.FTZ R183, R166, R183, !PT ;  /* 0x000000b7a6b77209 */ /* 0x000fe20007810000 */
[--C-:B------:R-:W-:Y:S01]  /*7910*/  FFMA.FTZ R165, R168, UR10, -R181.reuse ;  /* 0x0000000aa8a57c23 */ /* 0x100fe200080108b5 */
[--C-:B------:R-:W-:Y:S01]  /*7920*/  FFMA.FTZ R168, R169, UR10, -R181.reuse ;  /* 0x0000000aa9a87c23 */ /* 0x100fe200080108b5 */
[--C-:B------:R-:W-:Y:S01]  /*7930*/  FFMA.FTZ R169, R172, UR10, -R181.reuse ;  /* 0x0000000aaca97c23 */ /* 0x100fe200080108b5 */
[----:B------:R-:W-:Y:S01]  /*7940*/  FMNMX.FTZ R183, R180, R183, !PT ;  /* 0x000000b7b4b77209 */ /* 0x000fe20007810000 */
[----:B------:R-:W-:Y:S01]  /*7950*/  MUFU.EX2 R163, R163 ;  /* 0x000000a300a37308 */ /* 0x000fe20000000800 */
[----:B------:R-:W-:Y:S01]  /*7960*/  FSEL R172, R5, RZ, P3 ;  /* 0x000000ff05ac7208 */ /* 0x000fe20001800000 */
[--C-:B------:R-:W-:Y:S01]  /*7970*/  FFMA.FTZ R167, R170, UR10, -R181.reuse ;  /* 0x0000000aaaa77c23 */ /* 0x100fe200080108b5 */
[--C-:B------:R-:W-:Y:S01]  /*7980*/  FFMA.FTZ R170, R171, UR10, -R181.reuse ;  /* 0x0000000aabaa7c23 */ /* 0x100fe200080108b5 */
[----:B------:R-:W0:Y:S01]  /*7990*/  SHFL.BFLY PT, R6, R183, 0x2, 0x1f ;  /* 0x0c401f00b7067f89 */ /* 0x000e2200000e0000 */
[----:B------:R-:W-:Y:S01]  /*79a0*/  FFMA.FTZ R171, R174, UR10, -R181 ;  /* 0x0000000aaeab7c23 */ /* 0x000fe200080108b5 */
[----:B------:R-:W-:Y:S01]  /*79b0*/  FADD.FTZ R13, -R172, R13 ;  /* 0x0000000dac0d7221 */ /* 0x000fe20000010100 */
[--C-:B------:R-:W-:Y:S01]  /*79c0*/  FFMA.FTZ R174, R175, UR10, -R181.reuse ;  /* 0x0000000aafae7c23 */ /* 0x100fe200080108b5 */
[----:B------:R-:W-:Y:S01]  /*79d0*/  MUFU.EX2 R178, R178 ;  /* 0x000000b200b27308 */ /* 0x000fe20000000800 */
[--C-:B------:R-:W-:Y:S01]  /*79e0*/  FFMA.FTZ R175, R176, UR10, -R181.reuse ;  /* 0x0000000ab0af7c23 */ /* 0x100fe200080108b5 */
[----:B------:R-:W-:Y:S01]  /*79f0*/  FMUL.FTZ R13, R13, UR10 ;  /* 0x0000000a0d0d7c20 */ /* 0x000fe20008410000 */
[----:B------:R-:W-:Y:S01]  /*7a00*/  FFMA.FTZ R176, R177, UR10, -R181 ;  /* 0x0000000ab1b07c23 */ /* 0x000fe200080108b5 */
[----:B------:R-:W-:-:S04]  /*7a10*/  ISETP.NE.AND P1, PT, R2, R191, PT ;  /* 0x000000bf0200720c */ /* 0x000fc80003f25270 */
[----:B------:R-:W1:Y:S08]  /*7a20*/  MUFU.EX2 R13, R13 ;  /* 0x0000000d000d7308 */ /* 0x000e700000000800 */
[----:B------:R-:W2:Y:S01]  /*7a30*/  MUFU.EX2 R165, R165 ;  /* 0x000000a500a57308 */ /* 0x000ea20000000800 */
[----:B0-----:R-:W-:-:S07]  /*7a40*/  FMNMX.FTZ R6, R183, R6, !PT ;  /* 0x00000006b7067209 */ /* 0x001fce0007810000 */
[----:B------:R-:W0:Y:S01]  /*7a50*/  MUFU.EX2 R168, R168 ;  /* 0x000000a800a87308 */ /* 0x000e220000000800 */
[----:B------:R-:W3:Y:S01]  /*7a60*/  SHFL.BFLY PT, R183, R6, 0x1, 0x1f ;  /* 0x0c201f0006b77f89 */ /* 0x000ee200000e0000 */
[----:B-1----:R-:W-:Y:S01]  /*7a70*/  FFMA.FTZ R182, R13, R3, R10 ;  /* 0x000000030db67223 */ /* 0x002fe2000001000a */
[-C--:B------:R-:W-:Y:S01]  /*7a80*/  FMUL.FTZ R24, R24, R13.reuse ;  /* 0x0000000d18187220 */ /* 0x080fe20000410000 */
[-C--:B------:R-:W-:Y:S01]  /*7a90*/  FMUL.FTZ R25, R25, R13.reuse ;  /* 0x0000000d19197220 */ /* 0x080fe20000410000 */
[-C--:B------:R-:W-:Y:S01]  /*7aa0*/  FMUL.FTZ R28, R28, R13.reuse ;  /* 0x0000000d1c1c7220 */ /* 0x080fe20000410000 */
[----:B------:R-:W-:Y:S01]  /*7ab0*/  FADD.FTZ R182, R157, R182 ;  /* 0x000000b69db67221 */ /* 0x000fe20000010000 */
[-C--:B------:R-:W-:Y:S01]  /*7ac0*/  FMUL.FTZ R29, R29, R13.reuse ;  /* 0x0000000d1d1d7220 */ /* 0x080fe20000410000 */
[----:B------:R-:W-:Y:S01]  /*7ad0*/  MUFU.EX2 R172, R173 ;  /* 0x000000ad00ac7308 */ /* 0x000fe20000000800 */
[-C--:B------:R-:W-:Y:S01]  /*7ae0*/  FMUL.FTZ R32, R32, R13.reuse ;  /* 0x0000000d20207220 */ /* 0x080fe20000410000 */
[----:B------:R-:W-:Y:S01]  /*7af0*/  FADD.FTZ R177, R159, R182 ;  /* 0x000000b69fb17221 */ /* 0x000fe20000010000 */
[-C--:B------:R-:W-:Y:S01]  /*7b00*/  FMUL.FTZ R33, R33, R13.reuse ;  /* 0x0000000d21217220 */ /* 0x080fe20000410000 */
[-C--:B------:R-:W-:Y:S01]  /*7b10*/  FMUL.FTZ R36, R36, R13.reuse ;  /* 0x0000000d24247220 */ /* 0x080fe20000410000 */
[-C--:B------:R-:W-:Y:S01]  /*7b20*/  FMUL.FTZ R37, R37, R13.reuse ;  /* 0x0000000d25257220 */ /* 0x080fe20000410000 */
[----:B------:R-:W-:Y:S01]  /*7b30*/  FADD.FTZ R182, R162, R177 ;  /* 0x000000b1a2b67221 */ /* 0x000fe20000010000 */
[----:B------:R-:W-:Y:S01]  /*7b40*/  IMAD.U32 R177, RZ, RZ, UR27 ;  /* 0x0000001bffb17e24 */ /* 0x000fe2000f8e00ff */
[----:B------:R1:W-:Y:S01]  /*7b50*/  MUFU.EX2 R173, R175 ;  /* 0x000000af00ad7308 */ /* 0x0003e20000000800 */
[----:B------:R-:W-:Y:S01]  /*7b60*/  FMUL.FTZ R40, R40, R13 ;  /* 0x0000000d28287220 */ /* 0x000fe20000410000 */
[----:B------:R-:W-:Y:S01]  /*7b70*/  FADD.FTZ R181, R163, R182 ;  /* 0x000000b6a3b57221 */ /* 0x000fe20000010000 */
[----:B------:R-:W-:-:S02]  /*7b80*/  @!P1 IMAD R177, R177, 0x40, R16 ;  /* 0x00000040b1b19824 */ /* 0x000fc400078e0210 */
[-C--:B------:R-:W-:Y:S01]  /*7b90*/  FMUL.FTZ R41, R41, R13.reuse ;  /* 0x0000000d29297220 */ /* 0x080fe20000410000 */
[-C--:B------:R-:W-:Y:S01]  /*7ba0*/  FMUL.FTZ R44, R44, R13.reuse ;  /* 0x0000000d2c2c7220 */ /* 0x080fe20000410000 */
[-C--:B------:R-:W-:Y:S01]  /*7bb0*/  FMUL.FTZ R45, R45, R13.reuse ;  /* 0x0000000d2d2d7220 */ /* 0x080fe20000410000 */
[----:B------:R-:W-:Y:S01]  /*7bc0*/  FMUL.FTZ R48, R48, R13 ;  /* 0x0000000d30307220 */ /* 0x000fe20000410000 */
[----:B------:R-:W4:Y:S01]  /*7bd0*/  MUFU.EX2 R167, R167 ;  /* 0x000000a700a77308 */ /* 0x000f220000000800 */
[----:B---3--:R-:W-:Y:S01]  /*7be0*/  FMNMX.FTZ R6, R6, R183, !PT ;  /* 0x000000b706067209 */ /* 0x008fe20007810000 */
[-C--:B------:R-:W-:Y:S01]  /*7bf0*/  FMUL.FTZ R49, R49, R13.reuse ;  /* 0x0000000d31317220 */ /* 0x080fe20000410000 */
[----:B------:R-:W-:Y:S01]  /*7c00*/  @!P1 LEA R177, R177, UR42, 0x2 ;  /* 0x0000002ab1b19c11 */ /* 0x000fe2000f8e10ff */
[-C--:B------:R-:W-:Y:S01]  /*7c10*/  FMUL.FTZ R52, R52, R13.reuse ;  /* 0x0000000d34347220 */ /* 0x080fe20000410000 */
[C---:B------:R-:W-:Y:S01]  /*7c20*/  FSETP.NEU.FTZ.AND P2, PT, R6.reuse, -INF , PT ;  /* 0xff8000000600780b */ /* 0x040fe20003f5d000 */
[C---:B------:R-:W-:Y:S01]  /*7c30*/  FMUL.FTZ R3, R6.reuse, UR10 ;  /* 0x0000000a06037c20 */ /* 0x040fe20008410000 */
[-C--:B------:R-:W-:Y:S01]  /*7c40*/  FMUL.FTZ R53, R53, R13.reuse ;  /* 0x0000000d35357220 */ /* 0x080fe20000410000 */
[----:B------:R-:W3:Y:S01]  /*7c50*/  MUFU.EX2 R170, R170 ;  /* 0x000000aa00aa7308 */ /* 0x000ee20000000800 */
[----:B-1----:R-:W-:Y:S01]  /*7c60*/  FSEL R175, R6, RZ, P2 ;  /* 0x000000ff06af7208 */ /* 0x002fe20001000000 */
[----:B------:R1:W-:Y:S01]  /*7c70*/  @!P1 STS [R177+0x28800], R13 ;  /* 0x0288000db1009388 */ /* 0x0003e20000000800 */
[----:B------:R-:W-:Y:S01]  /*7c80*/  FSEL R3, R3, RZ, P2 ;  /* 0x000000ff03037208 */ /* 0x000fe20001000000 */
[-C--:B------:R-:W-:Y:S01]  /*7c90*/  FMUL.FTZ R56, R56, R13.reuse ;  /* 0x0000000d38387220 */ /* 0x080fe20000410000 */
[-C--:B------:R-:W-:Y:S01]  /*7ca0*/  FMUL.FTZ R57, R57, R13.reuse ;  /* 0x0000000d39397220 */ /* 0x080fe20000410000 */
[----:B------:R-:W-:Y:S01]  /*7cb0*/  FADD.FTZ R175, -R175, R14 ;  /* 0x0000000eafaf7221 */ /* 0x000fe20000010100 */
[----:B------:R-:W-:Y:S01]  /*7cc0*/  FADD.FTZ R14, R178, R181 ;  /* 0x000000b5b20e7221 */ /* 0x000fe20000010000 */
[----:B------:R-:W5:Y:S01]  /*7cd0*/  MUFU.EX2 R169, R169 ;  /* 0x000000a900a97308 */ /* 0x000f620000000800 */
[--C-:B------:R-:W-:Y:S01]  /*7ce0*/  FFMA.FTZ R182, R15, UR10, -R3.reuse ;  /* 0x0000000a0fb67c23 */ /* 0x100fe20008010803 */
[--C-:B------:R-:W-:Y:S01]  /*7cf0*/  FFMA.FTZ R11, R11, UR10, -R3.reuse ;  /* 0x0000000a0b0b7c23 */ /* 0x100fe20008010803 */
[----:B--2---:R-:W-:Y:S01]  /*7d00*/  FADD.FTZ R15, R165, R14 ;  /* 0x0000000ea50f7221 */ /* 0x004fe20000010000 */
[----:B------:R-:W-:Y:S01]  /*7d10*/  FMUL.FTZ R14, R175, UR10 ;  /* 0x0000000aaf0e7c20 */ /* 0x000fe20008410000 */
[--C-:B------:R-:W-:Y:S01]  /*7d20*/  FFMA.FTZ R175, R152, UR10, -R3.reuse ;  /* 0x0000000a98af7c23 */ /* 0x100fe20008010803 */
[----:B------:R-:W-:Y:S01]  /*7d30*/  FFMA.FTZ R181, R20, UR10, -R3 ;  /* 0x0000000a14b57c23 */ /* 0x000fe20008010803 */
[----:B0-----:R-:W-:Y:S01]  /*7d40*/  FADD.FTZ R152, R168, R15 ;  /* 0x0000000fa8987221 */ /* 0x001fe20000010000 */
[----:B------:R-:W0:Y:S01]  /*7d50*/  MUFU.EX2 R171, R171 ;  /* 0x000000ab00ab7308 */ /* 0x000e220000000800 */
[--C-:B------:R-:W-:Y:S01]  /*7d60*/  FFMA.FTZ R20, R21, UR10, -R3.reuse ;  /* 0x0000000a15147c23 */ /* 0x100fe20008010803 */
[--C-:B------:R-:W-:Y:S01]  /*7d70*/  FFMA.FTZ R153, R153, UR10, -R3.reuse ;  /* 0x0000000a99997c23 */ /* 0x100fe20008010803 */
[----:B----4-:R-:W-:Y:S01]  /*7d80*/  FADD.FTZ R15, R167, R152 ;  /* 0x00000098a70f7221 */ /* 0x010fe20000010000 */
[--C-:B------:R-:W-:Y:S01]  /*7d90*/  FFMA.FTZ R183, R154, UR10, -R3.reuse ;  /* 0x0000000a9ab77c23 */ /* 0x100fe20008010803 */
[--C-:B------:R-:W-:Y:S01]  /*7da0*/  FFMA.FTZ R191, R155, UR10, -R3.reuse ;  /* 0x0000000a9bbf7c23 */ /* 0x100fe20008010803 */
[----:B------:R-:W-:Y:S01]  /*7db0*/  FFMA.FTZ R192, R156, UR10, -R3 ;  /* 0x0000000a9cc07c23 */ /* 0x000fe20008010803 */
[----:B---3--:R-:W-:Y:S01]  /*7dc0*/  FADD.FTZ R152, R170, R15 ;  /* 0x0000000faa987221 */ /* 0x008fe20000010000 */
[----:B------:R-:W2:Y:S01]  /*7dd0*/  MUFU.EX2 R174, R174 ;  /* 0x000000ae00ae7308 */ /* 0x000ea20000000800 */
[--C-:B------:R-:W-:Y:S01]  /*7de0*/  FFMA.FTZ R179, R179, UR10, -R3.reuse ;  /* 0x0000000ab3b37c23 */ /* 0x100fe20008010803 */
[--C-:B------:R-:W-:Y:S01]  /*7df0*/  FFMA.FTZ R193, R158, UR10, -R3.reuse ;  /* 0x0000000a9ec17c23 */ /* 0x100fe20008010803 */
[----:B-----5:R-:W-:Y:S01]  /*7e00*/  FADD.FTZ R195, R169, R152 ;  /* 0x00000098a9c37221 */ /* 0x020fe20000010000 */
[--C-:B------:R-:W-:Y:S01]  /*7e10*/  FFMA.FTZ R194, R164, UR10, -R3.reuse ;  /* 0x0000000aa4c27c23 */ /* 0x100fe20008010803 */
[--C-:B------:R-:W-:Y:S01]  /*7e20*/  FFMA.FTZ R21, R160, UR10, -R3.reuse ;  /* 0x0000000aa0157c23 */ /* 0x100fe20008010803 */
[----:B------:R-:W-:Y:S01]  /*7e30*/  FFMA.FTZ R161, R161, UR10, -R3 ;  /* 0x0000000aa1a17c23 */ /* 0x000fe20008010803 */
[----:B------:R-:W-:Y:S01]  /*7e40*/  FADD.FTZ R152, R172, R195 ;  /* 0x000000c3ac987221 */ /* 0x000fe20000010000 */
[----:B------:R-:W-:Y:S01]  /*7e50*/  MUFU.EX2 R11, R11 ;  /* 0x0000000b000b7308 */ /* 0x000fe20000000800 */
[--C-:B------:R-:W-:Y:S01]  /*7e60*/  FFMA.FTZ R15, R166, UR10, -R3.reuse ;  /* 0x0000000aa60f7c23 */ /* 0x100fe20008010803 */
[----:B------:R-:W-:Y:S01]  /*7e70*/  FFMA.FTZ R180, R180, UR10, -R3 ;  /* 0x0000000ab4b47c23 */ /* 0x000fe20008010803 */
[----:B0-----:R-:W-:Y:S01]  /*7e80*/  FADD.FTZ R3, R171, R152 ;  /* 0x00000098ab037221 */ /* 0x001fe20000010000 */
[----:B------:R-:W-:Y:S01]  /*7e90*/  F2FP.BF16.F32.PACK_AB R152, R157, R10 ;  /* 0x0000000a9d98723e */ /* 0x000fe200000010ff */
[----:B------:R-:W-:Y:S01]  /*7ea0*/  FMUL.FTZ R60, R60, R13 ;  /* 0x0000000d3c3c7220 */ /* 0x000fe20000410000 */
[----:B------:R-:W-:Y:S01]  /*7eb0*/  F2FP.BF16.F32.PACK_AB R154, R162, R159 ;  /* 0x0000009fa29a723e */ /* 0x000fe200000010ff */
[----:B------:R-:W-:Y:S01]  /*7ec0*/  FMUL.FTZ R61, R61, R13 ;  /* 0x0000000d3d3d7220 */ /* 0x000fe20000410000 */
[----:B------:R-:W0:Y:S01]  /*7ed0*/  MUFU.EX2 R14, R14 ;  /* 0x0000000e000e7308 */ /* 0x000e220000000800 */
[----:B--2---:R-:W-:Y:S01]  /*7ee0*/  FADD.FTZ R10, R174, R3 ;  /* 0x00000003ae0a7221 */ /* 0x004fe20000010000 */
[----:B------:R-:W-:Y:S01]  /*7ef0*/  F2FP.BF16.F32.PACK_AB R158, R168, R165 ;  /* 0x000000a5a89e723e */ /* 0x000fe200000010ff */
[----:B------:R-:W-:Y:S01]  /*7f00*/  FMUL.FTZ R64, R64, R13 ;  /* 0x0000000d40407220 */ /* 0x000fe20000410000 */
[----:B------:R-:W-:Y:S01]  /*7f10*/  F2FP.BF16.F32.PACK_AB R156, R178, R163 ;  /* 0x000000a3b29c723e */ /* 0x000fe200000010ff */
[----:B------:R-:W-:Y:S01]  /*7f20*/  FADD.FTZ R3, R173, R10 ;  /* 0x0000000aad037221 */ /* 0x000fe20000010000 */
[----:B------:R-:W-:Y:S01]  /*7f30*/  F2FP.BF16.F32.PACK_AB R160, R170, R167 ;  /* 0x000000a7aaa0723e */ /* 0x000fe200000010ff */
[----:B------:R-:W-:Y:S01]  /*7f40*/  FMUL.FTZ R65, R65, R13 ;  /* 0x0000000d41417220 */ /* 0x000fe20000410000 */
[----:B------:R-:W2:Y:S01]  /*7f50*/  MUFU.EX2 R182, R182 ;  /* 0x000000b600b67308 */ /* 0x000ea20000000800 */
[----:B------:R-:W-:Y:S01]  /*7f60*/  F2FP.BF16.F32.PACK_AB R162, R172, R169 ;  /* 0x000000a9aca2723e */ /* 0x000fe200000010ff */
[----:B------:R-:W-:Y:S01]  /*7f70*/  FMUL.FTZ R68, R68, R13 ;  /* 0x0000000d44447220 */ /* 0x000fe20000410000 */
[----:B------:R-:W-:Y:S01]  /*7f80*/  F2FP.BF16.F32.PACK_AB R164, R174, R171 ;  /* 0x000000abaea4723e */ /* 0x000fe200000010ff */
[-C--:B------:R-:W-:Y:S01]  /*7f90*/  FMUL.FTZ R69, R69, R13.reuse ;  /* 0x0000000d45457220 */ /* 0x080fe20000410000 */
[-C--:B------:R-:W-:Y:S01]  /*7fa0*/  FMUL.FTZ R72, R72, R13.reuse ;  /* 0x0000000d48487220 */ /* 0x080fe20000410000 */
[-C--:B------:R-:W-:Y:S01]  /*7fb0*/  FMUL.FTZ R73, R73, R13.reuse ;  /* 0x0000000d49497220 */ /* 0x080fe20000410000 */
[-C--:B------:R-:W-:Y:S01]  /*7fc0*/  FMUL.FTZ R76, R76, R13.reuse ;  /* 0x0000000d4c4c7220 */ /* 0x080fe20000410000 */
[----:B------:R-:W3:Y:S01]  /*7fd0*/  MUFU.EX2 R155, R181 ;  /* 0x000000b5009b7308 */ /* 0x000ee20000000800 */
[----:B0-----:R1:W-:Y:S01]  /*7fe0*/  @!P1 STS [R177+0x28820], R14 ;  /* 0x0288200eb1009388 */ /* 0x0013e20000000800 */
        /* <DEDUP_REMOVED lines=14> */
[----:B------:R-:W4:Y:S01]  /*80d0*/  MUFU.EX2 R157, R175 ;  /* 0x000000af009d7308 */ /* 0x000f220000000800 */
[-C--:B------:R-:W-:Y:S01]  /*80e0*/  FMUL.FTZ R104, R104, R13.reuse ;  /* 0x0000000d68687220 */ /* 0x080fe20000410000 */
[-C--:B------:R-:W-:Y:S01]  /*80f0*/  FMUL.FTZ R105, R105, R13.reuse ;  /* 0x0000000d69697220 */ /* 0x080fe20000410000 */
[-C--:B------:R-:W-:Y:S01]  /*8100*/  FMUL.FTZ R108, R108, R13.reuse ;  /* 0x0000000d6c6c7220 */ /* 0x080fe20000410000 */
[-C--:B------:R-:W-:Y:S01]  /*8110*/  FMUL.FTZ R109, R109, R13.reuse ;  /* 0x0000000d6d6d7220 */ /* 0x080fe20000410000 */
[-C--:B------:R-:W-:Y:S01]  /*8120*/  FMUL.FTZ R112, R112, R13.reuse ;  /* 0x0000000d70707220 */ /* 0x080fe20000410000 */
[-C--:B------:R-:W-:Y:S01]  /*8130*/  FMUL.FTZ R113, R113, R13.reuse ;  /* 0x0000000d71717220 */ /* 0x080fe20000410000 */
[-C--:B------:R-:W-:Y:S01]  /*8140*/  FMUL.FTZ R116, R116, R13.reuse ;  /* 0x0000000d74747220 */ /* 0x080fe20000410000 */
[----:B------:R5:W1:Y:S01]  /*8150*/  MUFU.EX2 R10, R153 ;  /* 0x00000099000a7308 */ /* 0x000a620000000800 */
        /* <DEDUP_REMOVED lines=8> */
[----:B-----5:R-:W-:Y:S01]  /*81e0*/  FFMA.FTZ R153, R14, R4, R11 ;  /* 0x000000040e997223 */ /* 0x020fe2000001000b */
[-C--:B------:R-:W-:Y:S01]  /*81f0*/  FMUL.FTZ R132, R132, R13.reuse ;  /* 0x0000000d84847220 */ /* 0x080fe20000410000 */
[-C--:B------:R-:W-:Y:S01]  /*8200*/  FMUL.FTZ R133, R133, R13.reuse ;  /* 0x0000000d85857220 */ /* 0x080fe20000410000 */
[-C--:B------:R-:W-:Y:S01]  /*8210*/  FMUL.FTZ R136, R136, R13.reuse ;  /* 0x0000000d88887220 */ /* 0x080fe20000410000 */
[----:B--2---:R-:W-:Y:S01]  /*8220*/  FADD.FTZ R4, R182, R153 ;  /* 0x00000099b6047221 */ /* 0x004fe20000010000 */
[-C--:B------:R-:W-:Y:S01]  /*8230*/  FMUL.FTZ R137, R137, R13.reuse ;  /* 0x0000000d89897220 */ /* 0x080fe20000410000 */
[----:B------:R-:W-:Y:S01]  /*8240*/  FMUL.FTZ R140, R140, R13 ;  /* 0x0000000d8c8c7220 */ /* 0x000fe20000410000 */
[----:B------:R-:W2:Y:S01]  /*8250*/  MUFU.EX2 R168, R191 ;  /* 0x000000bf00a87308 */ /* 0x000ea20000000800 */
[----:B---3--:R-:W-:Y:S01]  /*8260*/  FADD.FTZ R153, R155, R4 ;  /* 0x000000049b997221 */ /* 0x008fe20000010000 */
[----:B0-----:R-:W-:Y:S01]  /*8270*/  F2FP.BF16.F32.PACK_AB R155, R20, R155 ;  /* 0x0000009b149b723e */ /* 0x001fe200000010ff */
[-C--:B------:R-:W-:Y:S01]  /*8280*/  FMUL.FTZ R141, R141, R13.reuse ;  /* 0x0000000d8d8d7220 */ /* 0x080fe20000410000 */
[-C--:B------:R-:W-:Y:S01]  /*8290*/  FMUL.FTZ R144, R144, R13.reuse ;  /* 0x0000000d90907220 */ /* 0x080fe20000410000 */
[----:B------:R-:W-:Y:S01]  /*82a0*/  FADD.FTZ R4, R20, R153 ;  /* 0x0000009914047221 */ /* 0x000fe20000010000 */
[-C--:B------:R-:W-:Y:S01]  /*82b0*/  FMUL.FTZ R145, R145, R13.reuse ;  /* 0x0000000d91917220 */ /* 0x080fe20000410000 */
[----:B------:R-:W-:Y:S01]  /*82c0*/  FMUL.FTZ R148, R148, R13 ;  /* 0x0000000d94947220 */ /* 0x000fe20000410000 */
[----:B------:R-:W0:Y:S01]  /*82d0*/  MUFU.EX2 R192, R192 ;  /* 0x000000c000c07308 */ /* 0x000e220000000800 */
[----:B----4-:R-:W-:Y:S01]  /*82e0*/  FADD.FTZ R153, R157, R4 ;  /* 0x000000049d997221 */ /* 0x010fe20000010000 */
[----:B-1----:R-:W-:Y:S01]  /*82f0*/  F2FP.BF16.F32.PACK_AB R157, R10, R157 ;  /* 0x0000009d0a9d723e */ /* 0x002fe200000010ff */
[----:B------:R-:W-:Y:S01]  /*8300*/  FMUL.FTZ R149, R149, R13 ;  /* 0x0000000d95957220 */ /* 0x000fe20000410000 */
[-C--:B------:R-:W-:Y:S01]  /*8310*/  FMUL.FTZ R26, R26, R14.reuse ;  /* 0x0000000e1a1a7220 */ /* 0x080fe20000410000 */
[----:B------:R-:W-:Y:S01]  /*8320*/  FADD.FTZ R4, R10, R153 ;  /* 0x000000990a047221 */ /* 0x000fe20000010000 */
[-C--:B------:R-:W-:Y:S01]  /*8330*/  FMUL.FTZ R27, R27, R14.reuse ;  /* 0x0000000e1b1b7220 */ /* 0x080fe20000410000 */
[-C--:B------:R-:W-:Y:S01]  /*8340*/  FMUL.FTZ R30, R30, R14.reuse ;  /* 0x0000000e1e1e7220 */ /* 0x080fe20000410000 */
[----:B------:R-:W1:Y:S01]  /*8350*/  MUFU.EX2 R179, R179 ;  /* 0x000000b300b37308 */ /* 0x000e620000000800 */
[----:B------:R-:W-:Y:S01]  /*8360*/  FADD.FTZ R153, R159, R4 ;  /* 0x000000049f997221 */ /* 0x000fe20000010000 */
[----:B--2---:R-:W-:Y:S01]  /*8370*/  F2FP.BF16.F32.PACK_AB R159, R168, R159 ;  /* 0x0000009fa89f723e */ /* 0x004fe200000010ff */
[-C--:B------:R-:W-:Y:S01]  /*8380*/  FMUL.FTZ R31, R31, R14.reuse ;  /* 0x0000000e1f1f7220 */ /* 0x080fe20000410000 */
[-C--:B------:R-:W-:Y:S01]  /*8390*/  FMUL.FTZ R34, R34, R14.reuse ;  /* 0x0000000e22227220 */ /* 0x080fe20000410000 */
[----:B------:R-:W-:Y:S01]  /*83a0*/  FADD.FTZ R153, R168, R153 ;  /* 0x00000099a8997221 */ /* 0x000fe20000010000 */
[-C--:B------:R-:W-:Y:S01]  /*83b0*/  FMUL.FTZ R35, R35, R14.reuse ;  /* 0x0000000e23237220 */ /* 0x080fe20000410000 */
[-C--:B------:R-:W-:Y:S01]  /*83c0*/  FMUL.FTZ R38, R38, R14.reuse ;  /* 0x0000000e26267220 */ /* 0x080fe20000410000 */
[----:B------:R-:W2:Y:S01]  /*83d0*/  MUFU.EX2 R163, R193 ;  /* 0x000000c100a37308 */ /* 0x000ea20000000800 */
[----:B0-----:R-:W-:Y:S01]  /*83e0*/  FADD.FTZ R170, R192, R153 ;  /* 0x00000099c0aa7221 */ /* 0x001fe20000010000 */
        /* <DEDUP_REMOVED lines=15> */
[----:B--2---:R-:W-:Y:S01]  /*84e0*/  FADD.FTZ R153, R163, R170 ;  /* 0x000000aaa3997221 */ /* 0x004fe20000010000 */
[-C--:B------:R-:W-:Y:S01]  /*84f0*/  FMUL.FTZ R63, R63, R14.reuse ;  /* 0x0000000e3f3f7220 */ /* 0x080fe20000410000 */
[-C--:B------:R-:W-:Y:S01]  /*8500*/  FMUL.FTZ R66, R66, R14.reuse ;  /* 0x0000000e42427220 */ /* 0x080fe20000410000 */
[-C--:B------:R-:W-:Y:S01]  /*8510*/  FMUL.FTZ R67, R67, R14.reuse ;  /* 0x0000000e43437220 */ /* 0x080fe20000410000 */
[-C--:B------:R-:W-:Y:S01]  /*8520*/  FMUL.FTZ R70, R70, R14.reuse ;  /* 0x0000000e46467220 */ /* 0x080fe20000410000 */
[-C--:B------:R-:W-:Y:S01]  /*8530*/  FMUL.FTZ R71, R71, R14.reuse ;  /* 0x0000000e47477220 */ /* 0x080fe20000410000 */
[-C--:B------:R-:W-:Y:S01]  /*8540*/  FMUL.FTZ R74, R74, R14.reuse ;  /* 0x0000000e4a4a7220 */ /* 0x080fe20000410000 */
[----:B------:R1:W2:Y:S01]  /*8550*/  MUFU.EX2 R4, R161 ;  /* 0x000000a100047308 */ /* 0x0002a20000000800 */
[----:B0-----:R-:W-:Y:S01]  /*8560*/  FADD.FTZ R170, R194, R153 ;  /* 0x00000099c2aa7221 */ /* 0x001fe20000010000 */
[----:B------:R-:W-:Y:S01]  /*8570*/  F2FP.BF16.F32.PACK_AB R153, R182, R11 ;  /* 0x0000000bb699723e */ /* 0x000fe200000010ff */
[----:B------:R-:W-:Y:S01]  /*8580*/  BAR.SYNC.DEFER_BLOCKING 0xf, 0x100 ;  /* 0x03c4000000007b1d */ /* 0x000fe20000010000 */
[----:B------:R-:W-:Y:S01]  /*8590*/  F2FP.BF16.F32.PACK_AB R163, R194, R163 ;  /* 0x000000a3c2a3723e */ /* 0x000fe200000010ff */
        /* <DEDUP_REMOVED lines=13> */
[C---:B--2---:R-:W-:Y:S01]  /*8670*/  FADD.FTZ R170, R4.reuse, R161 ;  /* 0x000000a104aa7221 */ /* 0x044fe20000010000 */
[----:B------:R-:W-:Y:S01]  /*8680*/  F2FP.BF16.F32.PACK_AB R161, R179, R192 ;  /* 0x000000c0b3a1723e */ /* 0x000fe200000010ff */
[-C--:B------:R-:W-:Y:S01]  /*8690*/  FMUL.FTZ R95, R95, R14.reuse ;  /* 0x0000000e5f5f7220 */ /* 0x080fe20000410000 */
[----:B------:R-:W-:Y:S01]  /*86a0*/  F2FP.BF16.F32.PACK_AB R165, R4, R21 ;  /* 0x0000001504a5723e */ /* 0x000fe200000010ff */
[-C--:B------:R-:W-:Y:S01]  /*86b0*/  FMUL.FTZ R98, R98, R14.reuse ;  /* 0x0000000e62627220 */ /* 0x080fe20000410000 */
[-C--:B------:R-:W-:Y:S01]  /*86c0*/  FMUL.FTZ R99, R99, R14.reuse ;  /* 0x0000000e63637220 */ /* 0x080fe20000410000 */
[-C--:B------:R-:W-:Y:S01]  /*86d0*/  FMUL.FTZ R102, R102, R14.reuse ;  /* 0x0000000e66667220 */ /* 0x080fe20000410000 */
[----:B------:R-:W2:Y:S01]  /*86e0*/  MUFU.EX2 R180, R180 ;  /* 0x000000b400b47308 */ /* 0x000ea20000000800 */
[C---:B0-----:R-:W-:Y:S01]  /*86f0*/  F2FP.BF16.F32.PACK_AB R166, R176.reuse, R173 ;  /* 0x000000adb0a6723e */ /* 0x041fe200000010ff */
[----:B------:R0:W-:Y:S01]  /*8700*/  STSM.16.M88.4 [R18+0x26800], R152 ;  /* 0x0268009812007844 */ /* 0x0001e20000000200 */
[----:B------:R-:W-:Y:S01]  /*8710*/  FADD.FTZ R3, R176, R3 ;  /* 0x00000003b0037221 */ /* 0x000fe20000010000 */
[-C--:B------:R-:W-:Y:S01]  /*8720*/  FMUL.FTZ R103, R103, R14.reuse ;  /* 0x0000000e67677220 */ /* 0x080fe20000410000 */
[-C--:B------:R-:W-:Y:S01]  /*8730*/  FMUL.FTZ R106, R106, R14.reuse ;  /* 0x0000000e6a6a7220 */ /* 0x080fe20000410000 */
[----:B------:R0:W-:Y:S01]  /*8740*/  STSM.16.M88.4 [R23], R156 ;  /* 0x0000009c17007844 */ /* 0x0001e20000000200 */
[-C--:B------:R-:W-:Y:S01]  /*8750*/  FMUL.FTZ R107, R107, R14.reuse ;  /* 0x0000000e6b6b7220 */ /* 0x080fe20000410000 */
[-C--:B------:R-:W-:Y:S01]  /*8760*/  FMUL.FTZ R110, R110, R14.reuse ;  /* 0x0000000e6e6e7220 */ /* 0x080fe20000410000 */
[----:B-1----:R-:W-:Y:S01]  /*8770*/  FADD.FTZ R11, R15, R170 ;  /* 0x000000aa0f0b7221 */ /* 0x002fe20000010000 */
[----:B------:R0:W-:Y:S01]  /*8780*/  STSM.16.M88.4 [R19], R160 ;  /* 0x000000a013007844 */ /* 0x0001e20000000200 */
[-C--:B------:R-:W-:Y:S01]  /*8790*/  FMUL.FTZ R111, R111, R14.reuse ;  /* 0x0000000e6f6f7220 */ /* 0x080fe20000410000 */
[-C--:B------:R-:W-:Y:S01]  /*87a0*/  FMUL.FTZ R114, R114, R14.reuse ;  /* 0x0000000e72727220 */ /* 0x080fe20000410000 */
[-C--:B------:R-:W-:Y:S01]  /*87b0*/  FMUL.FTZ R115, R115, R14.reuse ;  /* 0x0000000e73737220 */ /* 0x080fe20000410000 */
[-C--:B------:R-:W-:Y:S01]  /*87c0*/  FMUL.FTZ R118, R118, R14.reuse ;  /* 0x0000000e76767220 */ /* 0x080fe20000410000 */
[-C--:B------:R-:W-:Y:S01]  /*87d0*/  FMUL.FTZ R119, R119, R14.reuse ;  /* 0x0000000e77777220 */ /* 0x080fe20000410000 */
[-C--:B------:R-:W-:Y:S01]  /*87e0*/  FMUL.FTZ R122, R122, R14.reuse ;  /* 0x0000000e7a7a7220 */ /* 0x080fe20000410000 */
[C---:B--2---:R-:W-:Y:S01]  /*87f0*/  F2FP.BF16.F32.PACK_AB R167, R180.reuse, R15 ;  /* 0x0000000fb4a7723e */ /* 0x044fe200000010ff */
[----:B------:R-:W-:Y:S01]  /*8800*/  FADD.FTZ R4, R180, R11 ;  /* 0x0000000bb4047221 */ /* 0x000fe20000010000 */
[-C--:B------:R-:W-:Y:S01]  /*8810*/  FMUL.FTZ R123, R123, R14.reuse ;  /* 0x0000000e7b7b7220 */ /* 0x080fe20000410000 */
[-C--:B------:R-:W-:Y:S01]  /*8820*/  FMUL.FTZ R126, R126, R14.reuse ;  /* 0x0000000e7e7e7220 */ /* 0x080fe20000410000 */
[-C--:B------:R-:W-:Y:S01]  /*8830*/  FMUL.FTZ R127, R127, R14.reuse ;  /* 0x0000000e7f7f7220 */ /* 0x080fe20000410000 */
[----:B------:R0:W-:Y:S01]  /*8840*/  STSM.16.M88.4 [R22], R164 ;  /* 0x000000a416007844 */ /* 0x0001e20000000200 */
        /* <DEDUP_REMOVED lines=14> */
.L_x_4929:
[----:B------:R1:W2:Y:S01]  /*8930*/  SYNCS.PHASECHK.TRANS64.TRYWAIT P1, [UR21+0x28c50], R7 ;  /* 0x028c5007ff0075a7 */ /* 0x0002a20008020155 */
[----:B------:R-:W-:Y:S05]  /*8940*/  @!P0 BRA `(.L_x_4930) ;  /* 0x0000000000048947 */ /* 0x000fea0003800000 */
[----:B------:R-:W-:Y:S01]  /*8950*/  BPT.TRAP 0x1 ;  /* 0x000000040000795c */ /* 0x000fe20000300000 */
.L_x_4930:
[----:B--2---:R-:W-:Y:S05]  /*8960*/  @P1 BRA `(.L_x_4931) ;  /* 0x0000000000081947 */ /* 0x004fea0003800000 */
[----:B------:R-:W2:Y:S02]  /*8970*/  SYNCS.PHASECHK.TRANS64.TRYWAIT P1, [UR21+0x28c50], R7 ;  /* 0x028c5007ff0075a7 */ /* 0x000ea40008020155 */
[----:B--2---:R-:W-:Y:S05]  /*8980*/  @!P1 BRA `(.L_x_4932) ;  /* 0x000000c400589947 */ /* 0x004fea0003800000 */
.L_x_4931:
        /* <DEDUP_REMOVED lines=34> */
.L_x_4933:
[----:B------:R-:W-:Y:S01]  /*8bb0*/  UIADD3 UR21, UR21, 0x28c60, URZ ;  /* 0x00028c6015157890 */ /* 0x000fe2000fffe03f */
[C---:B------:R-:W-:Y:S01]  /*8bc0*/  ISETP.GT.AND P1, PT, R8.reuse, UR20, PT ;  /* 0x0000001408007c0c */ /* 0x040fe2000bf24270 */
[----:B------:R-:W-:Y:S01]  /*8bd0*/  UMOV UR27, UR38 ;  /* 0x00000026001b7c82 */ /* 0x000fe20008000000 */
[----:B------:R-:W-:Y:S01]  /*8be0*/  VIADD R8, R8, 0xffffffff ;  /* 0xffffffff08087836 */ /* 0x000fe20000000000 */
[----:B------:R-:W-:Y:S01]  /*8bf0*/  UPRMT UR21, UR40, 0x654, UR21 ;  /* 0x0000065428157896 */ /* 0x000fe20008000015 */
[----:B------:R-:W-:Y:S01]  /*8c00*/  MOV R14, R6 ;  /* 0x00000006000e7202 */ /* 0x000fe20000000f00 */
[----:B------:R-:W-:-:S07]  /*8c10*/  IMAD.MOV.U32 R13, RZ, RZ, R5 ;  /* 0x000000ffff0d7224 */ /* 0x000fce00078e0005 */
[----:B------:R-:W-:Y:S01]  /*8c20*/  SYNCS.ARRIVE.TRANS64.RED.A1T0 RZ, [UR21], RZ ;  /* 0x000000ffffff79a7 */ /* 0x000fe20008100415 */
[----:B------:R-:W-:Y:S05]  /*8c30*/  @P1 BRA `(.L_x_4934) ;  /* 0xffffffd800101947 */ /* 0x000fea000383ffff */
.L_x_4915:
[----:B------:R-:W-:Y:S01]  /*8c40*/  UISETP.NE.AND UP1, UPT, UR51, URZ, UPT ;  /* 0x0000003f3300728c */ /* 0x000fe2000bf25270 */
[----:B------:R-:W-:Y:S01]  /*8c50*/  IADD3 R12, -R12, 0x1, RZ ;  /* 0x000000010c0c7810 */ /* 0x000fe20007ffe1ff */
[----:B------:R-:W-:Y:S02]  /*8c60*/  UISETP.NE.AND UP0, UPT, UR50, URZ, UPT ;  /* 0x0000003f3200728c */ /* 0x000fe4000bf05270 */
[----:B------:R-:W-:Y:S02]  /*8c70*/  UIADD3 UR11, UR44, 0x3f, URZ ;  /* 0x0000003f2c0b7890 */ /* 0x000fe4000fffe03f */
[----:B-12---:R-:W-:Y:S02]  /*8c80*/  IMAD R7, R9, UR49, R12 ;  /* 0x0000003109077c24 */ /* 0x006fe4000f8e020c */
[----:B------:R-:W-:-:S03]  /*8c90*/  PLOP3.LUT P1, PT, PT, PT, UP0, 0x40, 0x0 ;  /* 0x000000000000781c */ /* 0x000fc60003f2e808 */
[----:B------:R-:W-:Y:S01]  /*8ca0*/  @UP1 ULDC UR6, c[0x0][0x44c] ;  /* 0x0001130000061ab9 */ /* 0x000fe20000000800 */
[----:B------:R-:W-:Y:S01]  /*8cb0*/  @UP1 ULDC UR14, c[0x0][0x450] ;  /* 0x00011400000e1ab9 */ /* 0x000fe20000000800 */
[----:B------:R-:W-:-:S04]  /*8cc0*/  UIMAD.WIDE.U32 UR6, UR11, UR6, URZ ;  /* 0x000000060b0672a5 */ /* 0x000fc8000f8e003f */
[----:B------:R-:W-:-:S06]  /*8cd0*/  @UP1 USHF.R.U32.HI UR11, URZ, UR14, UR7 ;  /* 0x0000000e3f0b1299 */ /* 0x000fcc0008011607 */
[----:B------:R-:W-:-:S04]  /*8ce0*/  VIADD R7, R7, UR11 ;  /* 0x0000000b07077c36 */ /* 0x000fc80008000000 */
[----:B------:R-:W-:Y:S01]  /*8cf0*/  VIADD R9, R7, -UR22 ;  /* 0x8000001607097c36 */ /* 0x000fe20008000000 */
[----:B------:R-:W-:Y:S06]  /*8d00*/  @P1 BRA `(.L_x_4935) ;  /* 0x0000000000441947 */ /* 0x000fec0003800000 */
[----:B------:R-:W-:-:S13]  /*8d10*/  ISETP.GT.AND P1, PT, R7, -0x1, PT ;  /* 0xffffffff0700780c */ /* 0x000fda0003f24270 */
[----:B------:R-:W-:Y:S05]  /*8d20*/  @P1 BRA `(.L_x_4936) ;  /* 0x0000000000201947 */ /* 0x000fea0003800000 */
[----:B------:R-:W1:Y:S01]  /*8d30*/  LDC R12, c[0x0][0x9e4] ;  /* 0x00027900ff0c7b82 */ /* 0x000e620000000800 */
[----:B------:R-:W-:Y:S02]  /*8d40*/  LOP3.LUT R7, RZ, R7, RZ, 0x33, !PT ;  /* 0x00000007ff077212 */ /* 0x000fe400078e33ff */
[----:B-1----:R-:W-:-:S13]  /*8d50*/  ISETP.NE.AND P1, PT, R12, 0x1, PT ;  /* 0x000000010c00780c */ /* 0x002fda0003f25270 */
[----:B------:R-:W1:Y:S02]  /*8d60*/  @P1 LDC.64 R10, c[0x0][0x9e8] ;  /* 0x00027a00ff0a1b82 */ /* 0x000e640000000a00 */
[----:B-1----:R-:W-:-:S05]  /*8d70*/  @P1 IMAD.HI.U32 R10, R7, R10, RZ ;  /* 0x0000000a070a1227 */ /* 0x002fca00078e00ff */
[----:B------:R-:W-:-:S04]  /*8d80*/  @P1 SHF.R.U32.HI R7, RZ, R11, R10 ;  /* 0x0000000bff071219 */ /* 0x000fc8000001160a */
[----:B------:R-:W-:Y:S01]  /*8d90*/  LOP3.LUT R7, RZ, R7, RZ, 0x33, !PT ;  /* 0x00000007ff077212 */ /* 0x000fe200078e33ff */
[----:B------:R-:W-:Y:S06]  /*8da0*/  BRA `(.L_x_4937) ;  /* 0x0000000000147947 */ /* 0x000fec0003800000 */
.L_x_4936:
[----:B------:R-:W1:Y:S02]  /*8db0*/  LDC R12, c[0x0][0x9e4] ;  /* 0x00027900ff0c7b82 */ /* 0x000e640000000800 */
[----:B-1----:R-:W-:-:S13]  /*8dc0*/  ISETP.NE.AND P1, PT, R12, 0x1, PT ;  /* 0x000000010c00780c */ /* 0x002fda0003f25270 */
[----:B------:R-:W1:Y:S02]  /*8dd0*/  @P1 LDC.64 R10, c[0x0][0x9e8] ;  /* 0x00027a00ff0a1b82 */ /* 0x000e640000000a00 */
[----:B-1----:R-:W-:-:S05]  /*8de0*/  @P1 IMAD.HI.U32 R10, R7, R10, RZ ;  /* 0x0000000a070a1227 */ /* 0x002fca00078e00ff */
[----:B------:R-:W-:-:S07]  /*8df0*/  @P1 SHF.R.U32.HI R7, RZ, R11, R10 ;  /* 0x0000000bff071219 */ /* 0x000fce000001160a */
.L_x_4937:
[----:B------:R-:W-:-:S05]  /*8e00*/  IMAD R10, R7, R12, RZ ;  /* 0x0000000c070a7224 */ /* 0x000fca00078e02ff */
[----:B------:R-:W-:-:S07]  /*8e10*/  VIMNMX R9, R9, R10, !PT ;  /* 0x0000000a09097248 */ /* 0x000fce0007fe0100 */
.L_x_4935:
[----:B------:R-:W-:-:S05]  /*8e20*/  VIADD R9, R9, 0x3f ;  /* 0x0000003f09097836 */ /* 0x000fca0000000000 */
[----:B------:R-:W-:-:S04]  /*8e30*/  SHF.R.S32.HI R10, RZ, 0x1f, R9 ;  /* 0x0000001fff0a7819 */ /* 0x000fc80000011409 */
[----:B------:R-:W-:-:S04]  /*8e40*/  LEA.HI R10, R10, R9, RZ, 0x6 ;  /* 0x000000090a0a7211 */ /* 0x000fc800078f30ff */
[----:B------:R-:W-:-:S04]  /*8e50*/  SHF.R.S32.HI R7, RZ, 0x6, R10 ;  /* 0x00000006ff077819 */ /* 0x000fc8000001140a */
[----:B------:R-:W-:-:S04]  /*8e60*/  VIMNMX R7, R7, UR47, !PT ;  /* 0x0000002f07077c48 */ /* 0x000fc8000ffe0100 */
[----:B------:R-:W-:-:S13]  /*8e70*/  ISETP.GE.AND P1, PT, R8, R7, PT ;  /* 0x000000070800720c */ /* 0x000fda0003f26270 */
[----:B------:R-:W-:Y:S05]  /*8e80*/  @!P1 BRA `(.L_x_4938) ;  /* 0x0000001c00449947 */ /* 0x000fea0003800000 */
[----:B------:R-:W-:Y:S01]  /*8e90*/  IMAD.MOV.U32 R11, RZ, RZ, R6 ;  /* 0x000000ffff0b7224 */ /* 0x000fe200078e0006 */
[----:B------:R-:W-:Y:S01]  /*8ea0*/  MOV R10, R5 ;  /* 0x00000005000a7202 */ /* 0x000fe20000000f00 */
[----:B------:R-:W-:Y:S01]  /*8eb0*/  IMAD.MOV.U32 R9, RZ, RZ, R8 ;  /* 0x000000ffff097224 */ /* 0x000fe200078e0008 */
[----:B------:R-:W-:Y:S01]  /*8ec0*/  UMOV UR22, UR38 ;  /* 0x0000002600167c82 */ /* 0x000fe20008000000 */
[----:B------:R-:W-:Y:S01]  /*8ed0*/  ULDC UR23, c[0x0][0x9d8] ;  /* 0x0002760000177ab9 */ /* 0x000fe20000000800 */
[----:B------:R-:W-:-:S05]  /*8ee0*/  ULDC UR20, c[0x0][0x988] ;  /* 0x0002620000147ab9 */ /* 0x000fca0000000800 */
.L_x_4949:
[----:B------:R-:W-:Y:S01]  /*8ef0*/  UIADD3 UR38, UR22, 0x1, URZ ;  /* 0x0000000116267890 */ /* 0x000fe2000fffe03f */
[C---:B------:R-:W-:Y:S01]  /*8f00*/  ISETP.GT.AND P1, PT, R9.reuse, R7, PT ;  /* 0x000000070900720c */ /* 0x040fe20003f24270 */
[----:B------:R-:W-:Y:S02]  /*8f10*/  VIADD R9, R9, 0xffffffff ;  /* 0xffffffff09097836 */ /* 0x000fe40000000000 */
[----:B------:R-:W-:-:S04]  /*8f20*/  UISETP.NE.AND UP0, UPT, UR38, 0x2, UPT ;  /* 0x000000022600788c */ /* 0x000fc8000bf05270 */
[----:B------:R-:W-:Y:S02]  /*8f30*/  USEL UR6, URZ, 0x1, UP0 ;  /* 0x000000013f067887 */ /* 0x000fe40008000000 */
[----:B------:R-:W-:Y:S02]  /*8f40*/  USEL UR38, UR38, URZ, UP0 ;  /* 0x0000003f26267287 */ /* 0x000fe40008000000 */
[----:B------:R-:W-:Y:S01]  /*8f50*/  ULOP3.LUT UR37, UR37, UR6, URZ, 0x3c, !UPT ;  /* 0x0000000625257292 */ /* 0x000fe2000f8e3c3f */
[----:B012---:R-:W-:Y:S11]  /*8f60*/  @!P0 BRA `(.L_x_4939) ;  /* 0x0000000000048947 */ /* 0x007ff60003800000 */
[----:B------:R-:W-:Y:S01]  /*8f70*/  BPT.TRAP 0x1 ;  /* 0x000000040000795c */ /* 0x000fe20000300000 */
.L_x_4939:
[----:B------:R-:W-:Y:S01]  /*8f80*/  ULEA UR21, UR38, UR42, 0x3 ;  /* 0x0000002a26157291 */ /* 0x000fe2000f8e183f */
[----:B------:R-:W-:-:S05]  /*8f90*/  IMAD.U32 R8, RZ, RZ, UR37 ;  /* 0x00000025ff087e24 */ /* 0x000fca000f8e00ff */
[----:B------:R-:W-:-:S04]  /*8fa0*/  SHF.L.U32 R8, R8, 0x1f, RZ ;  /* 0x0000001f08087819 */ /* 0x000fc800000006ff */
[----:B------:R1:W2:Y:S01]  /*8fb0*/  SYNCS.PHASECHK.TRANS64.TRYWAIT P2, [UR21+0x28c30], R8 ;  /* 0x028c3008ff0075a7 */ /* 0x0002a20008040155 */
[----:B------:R-:W-:Y:S05]  /*8fc0*/  @!P0 BRA `(.L_x_4940) ;  /* 0x0000000000048947 */ /* 0x000fea0003800000 */
[----:B------:R-:W-:Y:S01]  /*8fd0*/  BPT.TRAP 0x1 ;  /* 0x000000040000795c */ /* 0x000fe20000300000 */
.L_x_4940:
[----:B--2---:R-:W-:Y:S05]  /*8fe0*/  @P2 BRA `(.L_x_4941) ;  /* 0x0000000000082947 */ /* 0x004fea0003800000 */
[----:B------:R-:W2:Y:S02]  /*8ff0*/  SYNCS.PHASECHK.TRANS64.TRYWAIT P2, [UR21+0x28c30], R8 ;  /* 0x028c3008ff0075a7 */ /* 0x000ea40008040155 */
[----:B--2---:R-:W-:Y:S05]  /*9000*/  @!P2 BRA `(.L_x_4942) ;  /* 0x000000bc00d0a947 */ /* 0x004fea0003800000 */
.L_x_4941:
[----:B------:R-:W-:Y:S01]  /*9010*/  R2UR UR18, R0 ;  /* 0x00000000001272ca */ /* 0x000fe200000e0000 */
[----:B0-----:R-:W-:Y:S01]  /*9020*/  WARPGROUP.ARRIVE ;  /* 0x00000000000079c5 */ /* 0x001fe20000000000 */
        /* <DEDUP_REMOVED lines=21> */
.L_x_4943:
        /* <DEDUP_REMOVED lines=34> */
[----:B------:R-:W-:Y:S01]  /*93a0*/  UMOV UR10, UR20 ;  /* 0x00000014000a7c82 */ /* 0x000fe20008000000 */
[----:B------:R-:W-:-:S03]  /*93b0*/  UIADD3 UR6, UR21, 0x28c40, URZ ;  /* 0x00028c4015067890 */ /* 0x000fc6000fffe03f */
[----:B------:R-:W0:Y:S01]  /*93c0*/  MUFU.TANH R193, R193 ;  /* 0x000000c100c17308 */ /* 0x000e220000002400 */
[----:B---3--:R-:W-:Y:S01]  /*93d0*/  FMNMX.FTZ R5, R191, R20, !PT ;  /* 0x00000014bf057209 */ /* 0x008fe20007810000 */
[----:B------:R-:W-:-:S06]  /*93e0*/  UPRMT UR6, UR40, 0x654, UR6 ;  /* 0x0000065428067896 */ /* 0x000fcc0008000006 */
[----:B------:R-:W3:Y:S01]  /*93f0*/  MUFU.TANH R194, R194 ;  /* 0x000000c200c27308 */ /* 0x000ee20000002400 */
[----:B--2---:R-:W-:Y:S02]  /*9400*/  FMNMX.FTZ R20, R192, R5, !PT ;  /* 0x00000005c0147209 */ /* 0x004fe40007810000 */
[----:B------:R-:W-:Y:S05]  /*9410*/  SYNCS.ARRIVE.TRANS64.RED.A1T0 RZ, [UR6], RZ ;  /* 0x000000ffffff79a7 */ /* 0x000fea0008100406 */
        /* <DEDUP_REMOVED lines=14> */
[----:B------:R-:W-:-:S06]  /*9500*/  FMUL.FTZ R20, R162, UR23 ;  /* 0x00000017a2147c20 */ /* 0x000fcc0008410000 */
        /* <DEDUP_REMOVED lines=8> */
[----:B------:R-:W-:-:S06]  /*9590*/  FMUL.FTZ R154, R167, UR23 ;  /* 0x00000017a79a7c20 */ /* 0x000fcc0008410000 */
[----:B------:R-:W3:Y:S01]  /*95a0*/  MUFU.TANH R13, R13 ;  /* 0x0000000d000d7308 */ /* 0x000ee20000002400 */
[----:B--2---:R-:W-:-:S05]  /*95b0*/  FMNMX.FTZ R5, R164, R5, !PT ;  /* 0x00000005a4057209 */ /* 0x004fca0007810000 */
        /* <DEDUP_REMOVED lines=9> */
[----:B------:R-:W3:Y:S03]  /*9650*/  SHFL.BFLY PT, R167, R166, 0x1, 0x1f ;  /* 0x0c201f00a6a77f89 */ /* 0x000ee600000e0000 */
[----:B----4-:R-:W-:-:S03]  /*9660*/  FMNMX.FTZ R162, R14, R5, !PT ;  /* 0x000000050ea27209 */ /* 0x010fc60007810000 */
[----:B------:R-:W4:Y:S01]  /*9670*/  MUFU.TANH R153, R153 ;  /* 0x0000009900997308 */ /* 0x000f220000002400 */
[----:B0-----:R-:W-:Y:S01]  /*9680*/  FMNMX.FTZ R5, R15, R162, !PT ;  /* 0x000000a20f057209 */ /* 0x001fe20007810000 */
[----:B------:R-:W-:-:S03]  /*9690*/  FMUL.FTZ R162, R183, UR23 ;  /* 0x00000017b7a27c20 */ /* 0x000fc60008410000 */
[----:B-----5:R-:W-:-:S03]  /*96a0*/  FMNMX.FTZ R163, R20, R5, !PT ;  /* 0x0000000514a37209 */ /* 0x020fc60007810000 */
[----:B------:R-:W0:Y:S08]  /*96b0*/  MUFU.TANH R154, R154 ;  /* 0x0000009a009a7308 */ /* 0x000e300000002400 */
[----:B------:R-:W5:Y:S01]  /*96c0*/  MUFU.TANH R155, R155 ;  /* 0x0000009b009b7308 */ /* 0x000f620000002400 */
[----:B---3--:R-:W-:Y:S02]  /*96d0*/  FMNMX.FTZ R5, R166, R167, !PT ;  /* 0x000000a7a6057209 */ /* 0x008fe40007810000 */
[----:B--2---:R-:W-:-:S05]  /*96e0*/  FMNMX.FTZ R166, R152, R163, !PT ;  /* 0x000000a398a67209 */ /* 0x004fca0007810000 */
[----:B------:R-:W2:Y:S01]  /*96f0*/  MUFU.TANH R156, R156 ;  /* 0x0000009c009c7308 */ /* 0x000ea20000002400 */
[----:B----4-:R-:W-:Y:S01]  /*9700*/  FMNMX.FTZ R163, R153, R166, !PT ;  /* 0x000000a699a37209 */ /* 0x010fe20007810000 */
[C---:B------:R-:W-:Y:S01]  /*9710*/  FMUL.FTZ R177, R5.reuse, UR10 ;  /* 0x0000000a05b17c20 */ /* 0x040fe20008410000 */
[----:B------:R-:W-:Y:S02]  /*9720*/  FADD.FTZ R10, -R5, R10 ;  /* 0x0000000a050a7221 */ /* 0x000fe40000010100 */
[----:B0-----:R-:W-:Y:S01]  /*9730*/  FMNMX.FTZ R166, R154, R163, !PT ;  /* 0x000000a39aa67209 */ /* 0x001fe20007810000 */
[--C-:B------:R-:W-:Y:S01]  /*9740*/  FFMA.FTZ R21, R21, UR10, -R177.reuse ;  /* 0x0000000a15157c23 */ /* 0x100fe200080108b1 */
[--C-:B------:R-:W-:Y:S01]  /*9750*/  FFMA.FTZ R191, R191, UR10, -R177.reuse ;  /* 0x0000000abfbf7c23 */ /* 0x100fe200080108b1 */
[----:B------:R-:W0:Y:S01]  /*9760*/  MUFU.TANH R157, R157 ;  /* 0x0000009d009d7308 */ /* 0x000e220000002400 */
[----:B-----5:R-:W-:Y:S01]  /*9770*/  FMNMX.FTZ R163, R155, R166, !PT ;  /* 0x000000a69ba37209 */ /* 0x020fe20007810000 */
[--C-:B------:R-:W-:Y:S01]  /*9780*/  FFMA.FTZ R178, R192, UR10, -R177.reuse ;  /* 0x0000000ac0b27c23 */ /* 0x100fe200080108b1 */
[--C-:B------:R-:W-:Y:S01]  /*9790*/  FFMA.FTZ R174, R194, UR10, -R177.reuse ;  /* 0x0000000ac2ae7c23 */ /* 0x100fe200080108b1 */
[--C-:B------:R-:W-:Y:S01]  /*97a0*/  FFMA.FTZ R170, R195, UR10, -R177.reuse ;  /* 0x0000000ac3aa7c23 */ /* 0x100fe200080108b1 */
[--C-:B------:R-:W-:Y:S01]  /*97b0*/  FFMA.FTZ R171, R197, UR10, -R177.reuse ;  /* 0x0000000ac5ab7c23 */ /* 0x100fe200080108b1 */
[--C-:B------:R-:W-:Y:S01]  /*97c0*/  FFMA.FTZ R168, R168, UR10, -R177.reuse ;  /* 0x0000000aa8a87c23 */ /* 0x100fe200080108b1 */
[--C-:B------:R-:W-:Y:S01]  /*97d0*/  FFMA.FTZ R165, R165, UR10, -R177.reuse ;  /* 0x0000000aa5a57c23 */ /* 0x100fe200080108b1 */
[----:B------:R-:W3:Y:S01]  /*97e0*/  MUFU.TANH R158, R158 ;  /* 0x0000009e009e7308 */ /* 0x000ee20000002400 */
[----:B--2---:R-:W-:Y:S01]  /*97f0*/  FMNMX.FTZ R166, R156, R163, !PT ;  /* 0x000000a39ca67209 */ /* 0x004fe20007810000 */
[--C-:B------:R-:W-:Y:S01]  /*9800*/  FFMA.FTZ R180, R196, UR10, -R177.reuse ;  /* 0x0000000ac4b47c23 */ /* 0x100fe200080108b1 */
[----:B------:R-:W-:Y:S01]  /*9810*/  FFMA.FTZ R173, R173, UR10, -R177 ;  /* 0x0000000aadad7c23 */ /* 0x000fe200080108b1 */
[----:B------:R-:W-:-:S04]  /*9820*/  FMUL.FTZ R10, R10, UR10 ;  /* 0x0000000a0a0a7c20 */ /* 0x000fc80008410000 */
[----:B------:R-:W2:Y:S01]  /*9830*/  MUFU.TANH R159, R159 ;  /* 0x0000009f009f7308 */ /* 0x000ea20000002400 */
[----:B0-----:R-:W-:Y:S01]  /*9840*/  FMNMX.FTZ R163, R157, R166, !PT ;  /* 0x000000a69da37209 */ /* 0x001fe20007810000 */
[----:B------:R-:W-:-:S06]  /*9850*/  FFMA.FTZ R166, R6, UR10, -R177 ;  /* 0x0000000a06a67c23 */ /* 0x000fcc00080108b1 */
[----:B------:R-:W0:Y:S01]  /*9860*/  MUFU.TANH R160, R160 ;  /* 0x000000a000a07308 */ /* 0x000e220000002400 */
[----:B---3--:R-:W-:-:S07]  /*9870*/  FMNMX.FTZ R6, R158, R163, !PT ;  /* 0x000000a39e067209 */ /* 0x008fce0007810000 */
[----:B------:R-:W3:Y:S01]  /*9880*/  MUFU.TANH R161, R161 ;  /* 0x000000a100a17308 */ /* 0x000ee20000002400 */
[----:B--2---:R-:W-:-:S07]  /*9890*/  FMNMX.FTZ R163, R159, R6, !PT ;  /* 0x000000069fa37209 */ /* 0x004fce0007810000 */
[----:B------:R-:W2:Y:S01]  /*98a0*/  MUFU.TANH R162, R162 ;  /* 0x000000a200a27308 */ /* 0x000ea20000002400 */
[----:B0-----:R-:W-:-:S07]  /*98b0*/  FMNMX.FTZ R6, R160, R163, !PT ;  /* 0x000000a3a0067209 */ /* 0x001fce0007810000 */
[----:B------:R-:W0:Y:S01]  /*98c0*/  MUFU.EX2 R10, R10 ;  /* 0x0000000a000a7308 */ /* 0x000e220000000800 */
[----:B---3--:R-:W-:-:S07]  /*98d0*/  FMNMX.FTZ R167, R161, R6, !PT ;  /* 0x00000006a1a77209 */ /* 0x008fce0007810000 */
[----:B------:R-:W3:Y:S01]  /*98e0*/  MUFU.EX2 R21, R21 ;  /* 0x0000001500157308 */ /* 0x000ee20000000800 */
[----:B--2---:R-:W-:Y:S01]  /*98f0*/  FMNMX.FTZ R6, R162, R167, !PT ;  /* 0x000000a7a2067209 */ /* 0x004fe20007810000 */
[----:B------:R-:W-:-:S04]  /*9900*/  FFMA.FTZ R167, R193, UR10, -R177 ;  /* 0x0000000ac1a77c23 */ /* 0x000fc800080108b1 */
[----:B------:R-:W2:Y:S02]  /*9910*/  SHFL.BFLY PT, R175, R6, 0x2, 0x1f ;  /* 0x0c401f0006af7f89 */ /* 0x000ea400000e0000 */
[----:B------:R-:W4:Y:S01]  /*9920*/  MUFU.EX2 R166, R166 ;  /* 0x000000a600a67308 */ /* 0x000f220000000800 */
[-C--:B0-----:R-:W-:Y:S01]  /*9930*/  FMUL.FTZ R24, R24, R10.reuse ;  /* 0x0000000a18187220 */ /* 0x081fe20000410000 */
        /* <DEDUP_REMOVED lines=20> */
[----:B--2---:R-:W-:Y:S01]  /*9a80*/  FMNMX.FTZ R179, R6, R175, !PT ;  /* 0x000000af06b37209 */ /* 0x004fe20007810000 */
[--C-:B------:R-:W-:Y:S01]  /*9a90*/  FFMA.FTZ R175, R169, UR10, -R177.reuse ;  /* 0x0000000aa9af7c23 */ /* 0x100fe200080108b1 */
[--C-:B------:R-:W-:Y:S01]  /*9aa0*/  FFMA.FTZ R169, R172, UR10, -R177.reuse ;  /* 0x0000000aaca97c23 */ /* 0x100fe200080108b1 */
[--C-:B------:R-:W-:Y:S01]  /*9ab0*/  FFMA.FTZ R172, R176, UR10, -R177.reuse ;  /* 0x0000000ab0ac7c23 */ /* 0x100fe200080108b1 */
[----:B------:R-:W-:Y:S01]  /*9ac0*/  FFMA.FTZ R176, R164, UR10, -R177 ;  /* 0x0000000aa4b07c23 */ /* 0x000fe200080108b1 */
[----:B------:R-:W2:Y:S01]  /*9ad0*/  SHFL.BFLY PT, R6, R179, 0x1, 0x1f ;  /* 0x0c201f00b3067f89 */ /* 0x000ea200000e0000 */
        /* <DEDUP_REMOVED lines=22> */
[----:B------:R-:W-:Y:S01]  /*9c40*/  FMUL.FTZ R100, R100, R10 ;  /* 0x0000000a64647220 */ /* 0x000fe20000410000 */
[----:B--2---:R-:W-:Y:S01]  /*9c50*/  FMNMX.FTZ R6, R179, R6, !PT ;  /* 0x00000006b3067209 */ /* 0x004fe20007810000 */
[----:B------:R-:W-:Y:S01]  /*9c60*/  MUFU.EX2 R171, R171 ;  /* 0x000000ab00ab7308 */ /* 0x000fe20000000800 */
[-C--:B------:R-:W-:Y:S01]  /*9c70*/  FMUL.FTZ R101, R101, R10.reuse ;  /* 0x0000000a65657220 */ /* 0x080fe20000410000 */
[-C--:B------:R-:W-:Y:S01]  /*9c80*/  FMUL.FTZ R104, R104, R10.reuse ;  /* 0x0000000a68687220 */ /* 0x080fe20000410000 */
[-C--:B------:R-:W-:Y:S01]  /*9c90*/  FMUL.FTZ R105, R105, R10.reuse ;  /* 0x0000000a69697220 */ /* 0x080fe20000410000 */
[C---:B------:R-:W-:Y:S01]  /*9ca0*/  FADD.FTZ R11, -R6.reuse, R11 ;  /* 0x0000000b060b7221 */ /* 0x040fe20000010100 */
[----:B------:R-:W-:Y:S01]  /*9cb0*/  FMUL.FTZ R177, R6, UR10 ;  /* 0x0000000a06b17c20 */ /* 0x000fe20008410000 */
[-C--:B------:R-:W-:Y:S01]  /*9cc0*/  FMUL.FTZ R108, R108, R10.reuse ;  /* 0x0000000a6c6c7220 */ /* 0x080fe20000410000 */
[----:B------:R-:W-:Y:S01]  /*9cd0*/  FMUL.FTZ R109, R109, R10 ;  /* 0x0000000a6d6d7220 */ /* 0x000fe20000410000 */
[----:B------:R-:W-:Y:S01]  /*9ce0*/  FMUL.FTZ R11, R11, UR10 ;  /* 0x0000000a0b0b7c20 */ /* 0x000fe20008410000 */
[--C-:B------:R-:W-:Y:S01]  /*9cf0*/  FFMA.FTZ R12, R12, UR10, -R177.reuse ;  /* 0x0000000a0c0c7c23 */ /* 0x100fe200080108b1 */
[--C-:B------:R-:W-:Y:S01]  /*9d00*/  FFMA.FTZ R179, R15, UR10, -R177.reuse ;  /* 0x0000000a0fb37c23 */ /* 0x100fe200080108b1 */
[--C-:B------:R-:W-:Y:S01]  /*9d10*/  FFMA.FTZ R15, R20, UR10, -R177.reuse ;  /* 0x0000000a140f7c23 */ /* 0x100fe200080108b1 */
[----:B------:R-:W-:Y:S01]  /*9d20*/  FFMA.FTZ R20, R153, UR10, -R177 ;  /* 0x0000000a99147c23 */ /* 0x000fe200080108b1 */
[----:B------:R-:W-:-:S02]  /*9d30*/  IMAD.MOV R153, RZ, RZ, -R17 ;  /* 0x000000ffff997224 */ /* 0x000fc400078e0a11 */
[--C-:B------:R-:W-:Y:S01]  /*9d40*/  FFMA.FTZ R13, R13, UR10, -R177.reuse ;  /* 0x0000000a0d0d7c23 */ /* 0x100fe200080108b1 */
[----:B------:R-:W-:Y:S01]  /*9d50*/  MUFU.EX2 R11, R11 ;  /* 0x0000000b000b7308 */ /* 0x000fe20000000800 */
[--C-:B------:R-:W-:Y:S01]  /*9d60*/  FFMA.FTZ R14, R14, UR10, -R177.reuse ;  /* 0x0000000a0e0e7c23 */ /* 0x100fe200080108b1 */
[--C-:B------:R-:W-:Y:S01]  /*9d70*/  FFMA.FTZ R164, R152, UR10, -R177.reuse ;  /* 0x0000000a98a47c23 */ /* 0x100fe200080108b1 */
[----:B------:R-:W-:Y:S01]  /*9d80*/  ISETP.NE.AND P2, PT, R2, R153, PT ;  /* 0x000000990200720c */ /* 0x000fe20003f45270 */
[----:B------:R-:W-:Y:S02]  /*9d90*/  IMAD.U32 R153, RZ, RZ, UR22 ;  /* 0x00000016ff997e24 */ /* 0x000fe4000f8e00ff */
[--C-:B------:R-:W-:Y:S01]  /*9da0*/  FFMA.FTZ R181, R154, UR10, -R177.reuse ;  /* 0x0000000a9ab57c23 */ /* 0x100fe200080108b1 */
[--C-:B------:R-:W-:Y:S01]  /*9db0*/  FFMA.FTZ R183, R156, UR10, -R177.reuse ;  /* 0x0000000a9cb77c23 */ /* 0x100fe200080108b1 */
[--C-:B------:R-:W-:Y:S01]  /*9dc0*/  FFMA.FTZ R182, R155, UR10, -R177.reuse ;  /* 0x0000000a9bb67c23 */ /* 0x100fe200080108b1 */
[----:B------:R-:W2:Y:S01]  /*9dd0*/  MUFU.EX2 R12, R12 ;  /* 0x0000000c000c7308 */ /* 0x000ea20000000800 */
[--C-:B------:R-:W-:Y:S01]  /*9de0*/  FFMA.FTZ R159, R159, UR10, -R177.reuse ;  /* 0x0000000a9f9f7c23 */ /* 0x100fe200080108b1 */
[--C-:B------:R-:W-:Y:S01]  /*9df0*/  FFMA.FTZ R160, R160, UR10, -R177.reuse ;  /* 0x0000000aa0a07c23 */ /* 0x100fe200080108b1 */
[--C-:B------:R-:W-:Y:S01]  /*9e00*/  FFMA.FTZ R161, R161, UR10, -R177.reuse ;  /* 0x0000000aa1a17c23 */ /* 0x100fe200080108b1 */
[----:B0-----:R-:W-:Y:S01]  /*9e10*/  FFMA.FTZ R191, R162, UR10, -R177 ;  /* 0x0000000aa2bf7c23 */ /* 0x001fe200080108b1 */
[-C--:B------:R-:W-:Y:S01]  /*9e20*/  FMUL.FTZ R112, R112, R10.reuse ;  /* 0x0000000a70707220 */ /* 0x080fe20000410000 */
[-C--:B------:R-:W-:Y:S01]  /*9e30*/  FMUL.FTZ R113, R113, R10.reuse ;  /* 0x0000000a71717220 */ /* 0x080fe20000410000 */
[----:B------:R-:W-:Y:S01]  /*9e40*/  FMUL.FTZ R116, R116, R10 ;  /* 0x0000000a74747220 */ /* 0x000fe20000410000 */
[----:B------:R-:W0:Y:S01]  /*9e50*/  MUFU.EX2 R13, R13 ;  /* 0x0000000d000d7308 */ /* 0x000e220000000800 */
[----:B------:R-:W-:Y:S01]  /*9e60*/  @!P2 LEA R152, R153, R16, 0x6 ;  /* 0x000000109998a211 */ /* 0x000fe200078e30ff */
[----:B---3--:R-:W-:Y:S01]  /*9e70*/  FFMA.FTZ R153, R10, R3, R21 ;  /* 0x000000030a997223 */ /* 0x008fe20000010015 */
[----:B------:R-:W-:Y:S01]  /*9e80*/  FFMA.FTZ R3, R157, UR10, -R177 ;  /* 0x0000000a9d037c23 */ /* 0x000fe200080108b1 */
[-C--:B------:R-:W-:Y:S01]  /*9e90*/  FMUL.FTZ R117, R117, R10.reuse ;  /* 0x0000000a75757220 */ /* 0x080fe20000410000 */
[-C--:B------:R-:W-:Y:S01]  /*9ea0*/  FMUL.FTZ R120, R120, R10.reuse ;  /* 0x0000000a78787220 */ /* 0x080fe20000410000 */
[----:B----4-:R-:W-:Y:S01]  /*9eb0*/  FADD.FTZ R156, R166, R153 ;  /* 0x00000099a69c7221 */ /* 0x010fe20000010000 */
[----:B------:R-:W-:Y:S01]  /*9ec0*/  FMUL.FTZ R121, R121, R10 ;  /* 0x0000000a79797220 */ /* 0x000fe20000410000 */
[----:B------:R-:W3:Y:S01]  /*9ed0*/  MUFU.EX2 R14, R14 ;  /* 0x0000000e000e7308 */ /* 0x000ee20000000800 */
[----:B--2---:R-:W-:Y:S01]  /*9ee0*/  FFMA.FTZ R154, R11, R4, R12 ;  /* 0x000000040b9a7223 */ /* 0x004fe2000001000c */
[----:B------:R-:W-:Y:S01]  /*9ef0*/  FADD.FTZ R155, R163, R156 ;  /* 0x0000009ca39b7221 */ /* 0x000fe20000010000 */
[----:B------:R-:W-:Y:S01]  /*9f00*/  FFMA.FTZ R4, R158, UR10, -R177 ;  /* 0x0000000a9e047c23 */ /* 0x000fe200080108b1 */
[-C--:B------:R-:W-:Y:S01]  /*9f10*/  FMUL.FTZ R124, R124, R10.reuse ;  /* 0x0000000a7c7c7220 */ /* 0x080fe20000410000 */
[-C--:B------:R-:W-:Y:S01]  /*9f20*/  FMUL.FTZ R125, R125, R10.reuse ;  /* 0x0000000a7d7d7220 */ /* 0x080fe20000410000 */
[----:B------:R-:W-:Y:S01]  /*9f30*/  FADD.FTZ R156, R178, R155 ;  /* 0x0000009bb29c7221 */ /* 0x000fe20000010000 */
        /* <DEDUP_REMOVED lines=10> */
[----:B---3--:R-:W-:Y:S01]  /*9fe0*/  FADD.FTZ R154, R14, R153 ;  /* 0x000000990e9a7221 */ /* 0x008fe20000010000 */
[----:B------:R-:W-:Y:S01]  /*9ff0*/  FADD.FTZ R153, R167, R156 ;  /* 0x0000009ca7997221 */ /* 0x000fe20000010000 */
[----:B------:R-:W-:Y:S01]  /*a000*/  @!P2 LEA R156, R152, UR42, 0x2 ;  /* 0x0000002a989cac11 */ /* 0x000fe2000f8e10ff */
[-C--:B------:R-:W-:Y:S01]  /*a010*/  FMUL.FTZ R141, R141, R10.reuse ;  /* 0x0000000a8d8d7220 */ /* 0x080fe20000410000 */
[----:B------:R-:W-:Y:S01]  /*a020*/  F2FP.BF16.F32.PACK_AB R152, R166, R21 ;  /* 0x00000015a698723e */ /* 0x000fe200000010ff */
[----:B------:R-:W-:Y:S01]  /*a030*/  FADD.FTZ R153, R174, R153 ;  /* 0x00000099ae997221 */ /* 0x000fe20000010000 */
[-C--:B------:R-:W-:Y:S01]  /*a040*/  FMUL.FTZ R144, R144, R10.reuse ;  /* 0x0000000a90907220 */ /* 0x080fe20000410000 */
[----:B------:R-:W3:Y:S01]  /*a050*/  MUFU.EX2 R164, R164 ;  /* 0x000000a400a47308 */ /* 0x000ee20000000800 */
[----:B--2---:R-:W-:Y:S01]  /*a060*/  FADD.FTZ R154, R179, R154 ;  /* 0x0000009ab39a7221 */ /* 0x004fe20000010000 */
[----:B------:R-:W-:Y:S01]  /*a070*/  @!P2 STS [R156+0x28800], R10 ;  /* 0x0288000a9c00a388 */ /* 0x000fe20000000800 */
[-C--:B------:R-:W-:Y:S01]  /*a080*/  FMUL.FTZ R145, R145, R10.reuse ;  /* 0x0000000a91917220 */ /* 0x080fe20000410000 */
[-C--:B------:R-:W-:Y:S01]  /*a090*/  FMUL.FTZ R148, R148, R10.reuse ;  /* 0x0000000a94947220 */ /* 0x080fe20000410000 */
[----:B------:R-:W-:Y:S01]  /*a0a0*/  FMUL.FTZ R149, R149, R10 ;  /* 0x0000000a95957220 */ /* 0x000fe20000410000 */
[----:B------:R2:W-:Y:S01]  /*a0b0*/  @!P2 STS [R156+0x28820], R11 ;  /* 0x0288200b9c00a388 */ /* 0x0005e20000000800 */
[-C--:B------:R-:W-:Y:S01]  /*a0c0*/  FMUL.FTZ R26, R26, R11.reuse ;  /* 0x0000000b1a1a7220 */ /* 0x080fe20000410000 */
[----:B------:R-:W4:Y:S01]  /*a0d0*/  MUFU.EX2 R20, R20 ;  /* 0x0000001400147308 */ /* 0x000f220000000800 */
[----:B0-----:R-:W-:Y:S01]  /*a0e0*/  FADD.FTZ R155, R15, R154 ;  /* 0x0000009a0f9b7221 */ /* 0x001fe20000010000 */
[----:B------:R-:W-:Y:S01]  /*a0f0*/  FADD.FTZ R154, R170, R153 ;  /* 0x00000099aa9a7221 */ /* 0x000fe20000010000 */
[----:B------:R-:W-:Y:S01]  /*a100*/  F2FP.BF16.F32.PACK_AB R153, R13, R12 ;  /* 0x0000000c0d99723e */ /* 0x000fe200000010ff */
[-C--:B------:R-:W-:Y:S01]  /*a110*/  FMUL.FTZ R27, R27, R11.reuse ;  /* 0x0000000b1b1b7220 */ /* 0x080fe20000410000 */
[----:B------:R-:W-:Y:S01]  /*a120*/  FMUL.FTZ R30, R30, R11 ;  /* 0x0000000b1e1e7220 */ /* 0x000fe20000410000 */
[----:B------:R-:W-:Y:S01]  /*a130*/  FADD.FTZ R21, R171, R154 ;  /* 0x0000009aab157221 */ /* 0x000fe20000010000 */
[----:B------:R-:W-:Y:S01]  /*a140*/  F2FP.BF16.F32.PACK_AB R154, R178, R163 ;  /* 0x000000a3b29a723e */ /* 0x000fe200000010ff */
[----:B------:R-:W0:Y:S01]  /*a150*/  MUFU.EX2 R181, R181 ;  /* 0x000000b500b57308 */ /* 0x000e220000000800 */
[C---:B---3--:R-:W-:Y:S01]  /*a160*/  FADD.FTZ R155, R164.reuse, R155 ;  /* 0x0000009ba49b7221 */ /* 0x048fe20000010000 */
[----:B------:R-:W-:Y:S01]  /*a170*/  F2FP.BF16.F32.PACK_AB R157, R164, R15 ;  /* 0x0000000fa49d723e */ /* 0x000fe200000010ff */
[----:B------:R-:W-:Y:S01]  /*a180*/  FMUL.FTZ R31, R31, R11 ;  /* 0x0000000b1f1f7220 */ /* 0x000fe20000410000 */
[----:B--2---:R-:W-:Y:S01]  /*a190*/  F2FP.BF16.F32.PACK_AB R156, R174, R167 ;  /* 0x000000a7ae9c723e */ /* 0x004fe200000010ff */
[-C--:B------:R-:W-:Y:S01]  /*a1a0*/  FMUL.FTZ R34, R34, R11.reuse ;  /* 0x0000000b22227220 */ /* 0x080fe20000410000 */
[-C--:B------:R-:W-:Y:S01]  /*a1b0*/  FMUL.FTZ R35, R35, R11.reuse ;  /* 0x0000000b23237220 */ /* 0x080fe20000410000 */
[-C--:B------:R-:W-:Y:S01]  /*a1c0*/  FMUL.FTZ R38, R38, R11.reuse ;  /* 0x0000000b26267220 */ /* 0x080fe20000410000 */
[----:B------:R-:W2:Y:S01]  /*a1d0*/  MUFU.EX2 R182, R182 ;  /* 0x000000b600b67308 */ /* 0x000ea20000000800 */
[----:B----4-:R-:W-:Y:S01]  /*a1e0*/  FADD.FTZ R158, R20, R155 ;  /* 0x0000009b149e7221 */ /* 0x010fe20000010000 */
        /* <DEDUP_REMOVED lines=16> */
[----:B------:R-:W-:Y:S01]  /*a2f0*/  F2FP.BF16.F32.PACK_AB R155, R179, R14 ;  /* 0x0000000eb39b723e */ /* 0x000fe200000010ff */
[----:B------:R-:W-:Y:S01]  /*a300*/  BAR.SYNC.DEFER_BLOCKING 0xf, 0x100 ;  /* 0x03c4000000007b1d */ /* 0x000fe20000010000 */
[-C--:B------:R-:W-:Y:S01]  /*a310*/  FMUL.FTZ R63, R63, R11.reuse ;  /* 0x0000000b3f3f7220 */ /* 0x080fe20000410000 */
[-C--:B------:R-:W-:Y:S01]  /*a320*/  FMUL.FTZ R66, R66, R11.reuse ;  /* 0x0000000b42427220 */ /* 0x080fe20000410000 */
[-C--:B------:R-:W-:Y:S01]  /*a330*/  FMUL.FTZ R67, R67, R11.reuse ;  /* 0x0000000b43437220 */ /* 0x080fe20000410000 */
[-C--:B------:R-:W-:Y:S01]  /*a340*/  FMUL.FTZ R70, R70, R11.reuse ;  /* 0x0000000b46467220 */ /* 0x080fe20000410000 */
[-C--:B------:R-:W-:Y:S01]  /*a350*/  FMUL.FTZ R71, R71, R11.reuse ;  /* 0x0000000b47477220 */ /* 0x080fe20000410000 */
[----:B------:R-:W2:Y:S01]  /*a360*/  MUFU.EX2 R168, R168 ;  /* 0x000000a800a87308 */ /* 0x000ea20000000800 */
[----:B---3--:R-:W-:Y:S01]  /*a370*/  FADD.FTZ R162, R183, R162 ;  /* 0x000000a2b7a27221 */ /* 0x008fe20000010000 */
        /* <DEDUP_REMOVED lines=16> */
[----:B------:R2:W-:Y:S01]  /*a480*/  STSM.16.M88.4 [R18+0x26800], R152 ;  /* 0x0268009812007844 */ /* 0x0005e20000000200 */
[-C--:B------:R-:W-:Y:S01]  /*a490*/  FMUL.FTZ R98, R98, R11.reuse ;  /* 0x0000000b62627220 */ /* 0x080fe20000410000 */
[-C--:B------:R-:W-:Y:S01]  /*a4a0*/  FMUL.FTZ R99, R99, R11.reuse ;  /* 0x0000000b63637220 */ /* 0x080fe20000410000 */
[-C--:B------:R-:W-:Y:S01]  /*a4b0*/  FMUL.FTZ R102, R102, R11.reuse ;  /* 0x0000000b66667220 */ /* 0x080fe20000410000 */
[-C--:B------:R-:W-:Y:S01]  /*a4c0*/  FMUL.FTZ R103, R103, R11.reuse ;  /* 0x0000000b67677220 */ /* 0x080fe20000410000 */
[----:B------:R-:W-:Y:S01]  /*a4d0*/  FMUL.FTZ R106, R106, R11 ;  /* 0x0000000b6a6a7220 */ /* 0x000fe20000410000 */
[----:B------:R4:W5:Y:S01]  /*a4e0*/  MUFU.EX2 R177, R159 ;  /* 0x0000009f00b17308 */ /* 0x0009620000000800 */
[C---:B---3--:R-:W-:Y:S01]  /*a4f0*/  FADD.FTZ R162, R4.reuse, R15 ;  /* 0x0000000f04a27221 */ /* 0x048fe20000010000 */
[----:B------:R-:W-:Y:S01]  /*a500*/  F2FP.BF16.F32.PACK_AB R163, R4, R3 ;  /* 0x0000000304a3723e */ /* 0x000fe200000010ff */
[-C--:B------:R-:W-:Y:S01]  /*a510*/  FMUL.FTZ R107, R107, R11.reuse ;  /* 0x0000000b6b6b7220 */ /* 0x080fe20000410000 */
[-C--:B------:R-:W-:Y:S01]  /*a520*/  FMUL.FTZ R110, R110, R11.reuse ;  /* 0x0000000b6e6e7220 */ /* 0x080fe20000410000 */
[-C--:B------:R-:W-:Y:S01]  /*a530*/  FMUL.FTZ R111, R111, R11.reuse ;  /* 0x0000000b6f6f7220 */ /* 0x080fe20000410000 */
[-C--:B------:R-:W-:Y:S01]  /*a540*/  FMUL.FTZ R114, R114, R11.reuse ;  /* 0x0000000b72727220 */ /* 0x080fe20000410000 */
[-C--:B------:R-:W-:Y:S01]  /*a550*/  FMUL.FTZ R115, R115, R11.reuse ;  /* 0x0000000b73737220 */ /* 0x080fe20000410000 */
[----:B------:R-:W3:Y:S01]  /*a560*/  MUFU.EX2 R165, R165 ;  /* 0x000000a500a57308 */ /* 0x000ee20000000800 */
[----:B0-----:R-:W-:Y:S01]  /*a570*/  FADD.FTZ R158, R175, R158 ;  /* 0x0000009eaf9e7221 */ /* 0x001fe20000010000 */
[----:B----4-:R-:W-:Y:S01]  /*a580*/  F2FP.BF16.F32.PACK_AB R159, R181, R20 ;  /* 0x00000014b59f723e */ /* 0x010fe200000010ff */
[-C--:B------:R-:W-:Y:S01]  /*a590*/  FMUL.FTZ R118, R118, R11.reuse ;  /* 0x0000000b76767220 */ /* 0x080fe20000410000 */
[-C--:B------:R-:W-:Y:S01]  /*a5a0*/  FMUL.FTZ R119, R119, R11.reuse ;  /* 0x0000000b77777220 */ /* 0x080fe20000410000 */
[-C--:B------:R-:W-:Y:S01]  /*a5b0*/  FMUL.FTZ R122, R122, R11.reuse ;  /* 0x0000000b7a7a7220 */ /* 0x080fe20000410000 */
[-C--:B------:R-:W-:Y:S01]  /*a5c0*/  FMUL.FTZ R123, R123, R11.reuse ;  /* 0x0000000b7b7b7220 */ /* 0x080fe20000410000 */
[-C--:B------:R-:W-:Y:S01]  /*a5d0*/  FMUL.FTZ R126, R126, R11.reuse ;  /* 0x0000000b7e7e7220 */ /* 0x080fe20000410000 */
[----:B------:R0:W4:Y:S01]  /*a5e0*/  MUFU.EX2 R166, R160 ;  /* 0x000000a000a67308 */ /* 0x0001220000000800 */
[----:B-----5:R-:W-:Y:S01]  /*a5f0*/  FADD.FTZ R15, R177, R162 ;  /* 0x000000a2b10f7221 */ /* 0x020fe20000010000 */
[-C--:B------:R-:W-:Y:S01]  /*a600*/  FMUL.FTZ R127, R127, R11.reuse ;  /* 0x0000000b7f7f7220 */ /* 0x080fe20000410000 */
[-C--:B------:R-:W-:Y:S01]  /*a610*/  FMUL.FTZ R130, R130, R11.reuse ;  /* 0x0000000b82827220 */ /* 0x080fe20000410000 */
[-C--:B------:R-:W-:Y:S01]  /*a620*/  FMUL.FTZ R131, R131, R11.reuse ;  /* 0x0000000b83837220 */ /* 0x080fe20000410000 */
[-C--:B------:R-:W-:Y:S01]  /*a630*/  FMUL.FTZ R134, R134, R11.reuse ;  /* 0x0000000b86867220 */ /* 0x080fe20000410000 */
[-C--:B------:R-:W-:Y:S01]  /*a640*/  FMUL.FTZ R135, R135, R11.reuse ;  /* 0x0000000b87877220 */ /* 0x080fe20000410000 */
[-C--:B------:R-:W-:Y:S01]  /*a650*/  FMUL.FTZ R138, R138, R11.reuse ;  /* 0x0000000b8a8a7220 */ /* 0x080fe20000410000 */
[----:B------:R-:W5:Y:S01]  /*a660*/  MUFU.EX2 R180, R180 ;  /* 0x000000b400b47308 */ /* 0x000f620000000800 */
[----:B---3--:R-:W-:Y:S01]  /*a670*/  FADD.FTZ R13, R165, R158 ;  /* 0x0000009ea50d7221 */ /* 0x008fe20000010000 */
[----:B------:R-:W-:Y:S01]  /*a680*/  F2FP.BF16.F32.PACK_AB R158, R171, R170 ;  /* 0x000000aaab9e723e */ /* 0x000fe200000010ff */
[-C--:B------:R-:W-:Y:S01]  /*a690*/  FMUL.FTZ R139, R139, R11.reuse ;  /* 0x0000000b8b8b7220 */ /* 0x080fe20000410000 */
[----:B0-----:R-:W-:Y:S01]  /*a6a0*/  F2FP.BF16.F32.PACK_AB R160, R175, R168 ;  /* 0x000000a8afa0723e */ /* 0x001fe200000010ff */
[-C--:B------:R-:W-:Y:S01]  /*a6b0*/  FMUL.FTZ R142, R142, R11.reuse ;  /* 0x0000000b8e8e7220 */ /* 0x080fe20000410000 */
[-C--:B------:R-:W-:Y:S01]  /*a6c0*/  FMUL.FTZ R143, R143, R11.reuse ;  /* 0x0000000b8f8f7220 */ /* 0x080fe20000410000 */
[----:B------:R2:W-:Y:S01]  /*a6d0*/  STSM.16.M88.4 [R23], R156 ;  /* 0x0000009c17007844 */ /* 0x0005e20000000200 */
[----:B------:R0:W3:Y:S01]  /*a6e0*/  MUFU.EX2 R12, R161 ;  /* 0x000000a1000c7308 */ /* 0x0000e20000000800 */
[----:B----4-:R-:W-:Y:S01]  /*a6f0*/  FADD.FTZ R15, R166, R15 ;  /* 0x0000000fa60f7221 */ /* 0x010fe20000010000 */
[-C--:B------:R-:W-:Y:S01]  /*a700*/  FMUL.FTZ R146, R146, R11.reuse ;  /* 0x0000000b92927220 */ /* 0x080fe20000410000 */
[-C--:B------:R-:W-:Y:S01]  /*a710*/  FMUL.FTZ R147, R147, R11.reuse ;  /* 0x0000000b93937220 */ /* 0x080fe20000410000 */
[-C--:B------:R-:W-:Y:S01]  /*a720*/  FMUL.FTZ R150, R150, R11.reuse ;  /* 0x0000000b96967220 */ /* 0x080fe20000410000 */
[----:B------:R-:W-:-:S03]  /*a730*/  FMUL.FTZ R151, R151, R11 ;  /* 0x0000000b97977220 */ /* 0x000fc60000410000 */
[----:B------:R-:W4:Y:S01]  /*a740*/  MUFU.EX2 R169, R169 ;  /* 0x000000a900a97308 */ /* 0x000f220000000800 */
[C---:B-----5:R-:W-:Y:S01]  /*a750*/  FADD.FTZ R14, R180.reuse, R13 ;  /* 0x0000000db40e7221 */ /* 0x060fe20000010000 */
[----:B------:R-:W-:Y:S02]  /*a760*/  F2FP.BF16.F32.PACK_AB R162, R180, R165 ;  /* 0x000000a5b4a2723e */ /* 0x000fe400000010ff */
[----:B0-----:R-:W-:Y:S02]  /*a770*/  F2FP.BF16.F32.PACK_AB R161, R183, R182 ;  /* 0x000000b6b7a1723e */ /* 0x001fe400000010ff */
[----:B------:R-:W-:Y:S02]  /*a780*/  F2FP.BF16.F32.PACK_AB R165, R166, R177 ;  /* 0x000000b1a6a5723e */ /* 0x000fe400000010ff */
[----:B------:R-:W0:Y:S01]  /*a790*/  MUFU.EX2 R167, R191 ;  /* 0x000000bf00a77308 */ /* 0x000e220000000800 */
[----:B---3--:R-:W-:Y:S01]  /*a7a0*/  FADD.FTZ R4, R12, R15 ;  /* 0x0000000f0c047221 */ /* 0x008fe20000010000 */
[----:B------:R2:W-:Y:S06]  /*a7b0*/  STSM.16.M88.4 [R19], R160 ;  /* 0x000000a013007844 */ /* 0x0005ec0000000200 */
[----:B------:R-:W3:Y:S01]  /*a7c0*/  MUFU.EX2 R172, R172 ;  /* 0x000000ac00ac7308 */ /* 0x000ee20000000800 */
[----:B----4-:R-:W-:-:S07]  /*a7d0*/  FADD.FTZ R13, R169, R14 ;  /* 0x0000000ea90d7221 */ /* 0x010fce0000010000 */
[----:B------:R-:W4:Y:S01]  /*a7e0*/  MUFU.EX2 R173, R173 ;  /* 0x000000ad00ad7308 */ /* 0x000f220000000800 */
[C---:B0-----:R-:W-:Y:S01]  /*a7f0*/  FADD.FTZ R4, R167.reuse, R4 ;  /* 0x00000004a7047221 */ /* 0x041fe20000010000 */
[----:B------:R-:W-:-:S06]  /*a800*/  F2FP.BF16.F32.PACK_AB R167, R167, R12 ;  /* 0x0000000ca7a7723e */ /* 0x000fcc00000010ff */
[----:B------:R-:W0:Y:S01]  /*a810*/  MUFU.EX2 R176, R176 ;  /* 0x000000b000b07308 */ /* 0x000e220000000800 */
[C---:B---3--:R-:W-:Y:S01]  /*a820*/  FADD.FTZ R14, R172.reuse, R13 ;  /* 0x0000000dac0e7221 */ /* 0x048fe20000010000 */
[----:B------:R-:W-:-:S03]  /*a830*/  F2FP.BF16.F32.PACK_AB R164, R172, R169 ;  /* 0x000000a9aca4723e */ /* 0x000fc600000010ff */
[----:B----4-:R-:W-:Y:S01]  /*a840*/  FADD.FTZ R3, R173, R14 ;  /* 0x0000000ead037221 */ /* 0x010fe20000010000 */
[----:B0-----:R-:W-:-:S03]  /*a850*/  F2FP.BF16.F32.PACK_AB R166, R176, R173 ;  /* 0x000000adb0a6723e */ /* 0x001fc600000010ff */
[----:B------:R-:W-:Y:S02]  /*a860*/  FADD.FTZ R3, R176, R3 ;  /* 0x00000003b0037221 */ /* 0x000fe40000010000 */
[----:B------:R2:W-:Y:S01]  /*a870*/  STSM.16.M88.4 [R22], R164 ;  /* 0x000000a416007844 */ /* 0x0005e20000000200 */
[----:B------:R-:W-:Y:S05]  /*a880*/  @!P0 BRA `(.L_x_4944) ;  /* 0x0000000000048947 */ /* 0x000fea0003800000 */
[----:B------:R-:W-:Y:S01]  /*a890*/  BPT.TRAP 0x1 ;  /* 0x000000040000795c */ /* 0x000fe20000300000 */
.L_x_4944:
[----:B------:R0:W3:Y:S01]  /*a8a0*/  SYNCS.PHASECHK.TRANS64.TRYWAIT P2, [UR21+0x28c50], R8 ;  /* 0x028c5008ff0075a7 */ /* 0x0000e20008040155 */
[----:B------:R-:W-:Y:S05]  /*a8b0*/  @!P0 BRA `(.L_x_4945) ;  /* 0x0000000000048947 */ /* 0x000fea0003800000 */
[----:B------:R-:W-:Y:S01]  /*a8c0*/  BPT.TRAP 0x1 ;  /* 0x000000040000795c */ /* 0x000fe20000300000 */
.L_x_4945:
[----:B---3--:R-:W-:Y:S05]  /*a8d0*/  @P2 BRA `(.L_x_4946) ;  /* 0x0000000000082947 */ /* 0x008fea0003800000 */
[----:B------:R-:W3:Y:S02]  /*a8e0*/  SYNCS.PHASECHK.TRANS64.TRYWAIT P2, [UR21+0x28c50], R8 ;  /* 0x028c5008ff0075a7 */ /* 0x000ee40008040155 */
[----:B---3--:R-:W-:Y:S05]  /*a8f0*/  @!P2 BRA `(.L_x_4947) ;  /* 0x000000a400aca947 */ /* 0x008fea0003800000 */
.L_x_4946:
        /* <DEDUP_REMOVED lines=34> */
.L_x_4948:
[----:B------:R-:W-:Y:S01]  /*ab20*/  UIADD3 UR21, UR21, 0x28c60, URZ ;  /* 0x00028c6015157890 */ /* 0x000fe2000fffe03f */
[----:B---3--:R-:W-:Y:S01]  /*ab30*/  IMAD.MOV.U32 R11, RZ, RZ, R6 ;  /* 0x000000ffff0b7224 */ /* 0x008fe200078e0006 */
[----:B------:R-:W-:Y:S01]  /*ab40*/  UMOV UR22, UR38 ;  /* 0x0000002600167c82 */ /* 0x000fe20008000000 */
[----:B------:R-:W-:Y:S01]  /*ab50*/  IMAD.MOV.U32 R10, RZ, RZ, R5 ;  /* 0x000000ffff0a7224 */ /* 0x000fe200078e0005 */
[----:B------:R-:W-:-:S09]  /*ab60*/  UPRMT UR21, UR40, 0x654, UR21 ;  /* 0x0000065428157896 */ /* 0x000fd20008000015 */
[----:B------:R-:W-:Y:S01]  /*ab70*/  SYNCS.ARRIVE.TRANS64.RED.A1T0 RZ, [UR21], RZ ;  /* 0x000000ffffff79a7 */ /* 0x000fe20008100415 */
[----:B------:R-:W-:Y:S05]  /*ab80*/  @P1 BRA `(.L_x_4949) ;  /* 0xffffffe000d81947 */ /* 0x000fea000383ffff */
[----:B01----:R-:W-:-:S07]  /*ab90*/  IMAD.MOV.U32 R8, RZ, RZ, R9 ;  /* 0x000000ffff087224 */ /* 0x003fce00078e0009 */
.L_x_4938:
[----:B------:R-:W-:-:S13]  /*aba0*/  ISETP.GE.AND P1, PT, R8, UR47, PT ;  /* 0x0000002f08007c0c */ /* 0x000fda000bf26270 */
[----:B------:R-:W-:Y:S05]  /*abb0*/  @!P1 BRA `(.L_x_4950) ;  /* 0x0000002800109947 */ /* 0x000fea0003800000 */
[----:B------:R-:W-:Y:S01]  /*abc0*/  IMAD.MOV.U32 R12, RZ, RZ, R6 ;  /* 0x000000ffff0c7224 */ /* 0x000fe200078e0006 */
[----:B------:R-:W-:Y:S01]  /*abd0*/  UMOV UR27, UR38 ;  /* 0x00000026001b7c82 */ /* 0x000fe20008000000 */
[----:B------:R-:W-:Y:S01]  /*abe0*/  IMAD.MOV.U32 R9, RZ, RZ, R5 ;  /* 0x000000ffff097224 */ /* 0x000fe200078e0005 */
[----:B------:R-:W-:Y:S01]  /*abf0*/  ULDC UR22, c[0x0][0x9e4] ;  /* 0x0002790000167ab9 */ /* 0x000fe20000000800 */
[----:B------:R-:W-:Y:S01]  /*ac00*/  ULDC UR23, c[0x0][0x9dc] ;  /* 0x0002770000177ab9 */ /* 0x000fe20000000800 */
[----:B------:R-:W-:Y:S01]  /*ac10*/  ULDC UR24, c[0x0][0x288] ;  /* 0x0000a20000187ab9 */ /* 0x000fe20000000800 */
[----:B------:R-:W-:Y:S01]  /*ac20*/  ULDC UR25, c[0x0][0x9d8] ;  /* 0x0002760000197ab9 */ /* 0x000fe20000000800 */
[----:B------:R-:W-:Y:S01]  /*ac30*/  ULDC UR21, c[0x0][0x988] ;  /* 0x0002620000157ab9 */ /* 0x000fe20000000800 */
[----:B------:R-:W-:-:S05]  /*ac40*/  ULDC UR26, c[0x0][0x9e0] ;  /* 0x00027800001a7ab9 */ /* 0x000fca0000000800 */
.L_x_4969:
[----:B------:R-:W-:-:S04]  /*ac50*/  UIADD3 UR38, UR27, 0x1, URZ ;  /* 0x000000011b267890 */ /* 0x000fc8000fffe03f */
[----:B------:R-:W-:-:S04]  /*ac60*/  UISETP.NE.AND UP0, UPT, UR38, 0x2, UPT ;  /* 0x000000022600788c */ /* 0x000fc8000bf05270 */
[----:B------:R-:W-:Y:S02]  /*ac70*/  USEL UR6, URZ, 0x1, UP0 ;  /* 0x000000013f067887 */ /* 0x000fe40008000000 */
[----:B------:R-:W-:Y:S02]  /*ac80*/  USEL UR38, UR38, URZ, UP0 ;  /* 0x0000003f26267287 */ /* 0x000fe40008000000 */
[----:B------:R-:W-:Y:S01]  /*ac90*/  ULOP3.LUT UR37, UR37, UR6, URZ, 0x3c, !UPT ;  /* 0x0000000625257292 */ /* 0x000fe2000f8e3c3f */
[----:B-12---:R-:W-:Y:S11]  /*aca0*/  @!P0 BRA `(.L_x_4951) ;  /* 0x0000000000048947 */ /* 0x006ff60003800000 */
[----:B------:R-:W-:Y:S01]  /*acb0*/  BPT.TRAP 0x1 ;  /* 0x000000040000795c */ /* 0x000fe20000300000 */
.L_x_4951:
[----:B------:R-:W-:Y:S01]  /*acc0*/  ULEA UR20, UR38, UR42, 0x3 ;  /* 0x0000002a26147291 */ /* 0x000fe2000f8e183f */
[----:B------:R-:W-:-:S04]  /*acd0*/  MOV R7, UR37 ;  /* 0x0000002500077c02 */ /* 0x000fc80008000f00 */
[----:B------:R-:W-:-:S04]  /*ace0*/  SHF.L.U32 R7, R7, 0x1f, RZ ;  /* 0x0000001f07077819 */ /* 0x000fc800000006ff */
[----:B------:R1:W3:Y:S01]  /*acf0*/  SYNCS.PHASECHK.TRANS64.TRYWAIT P1, [UR20+0x28c30], R7 ;  /* 0x028c3007ff0075a7 */ /* 0x0002e20008020154 */
[----:B------:R-:W-:Y:S05]  /*ad00*/  @!P0 BRA `(.L_x_4952) ;  /* 0x0000000000048947 */ /* 0x000fea0003800000 */
[----:B------:R-:W-:Y:S01]  /*ad10*/  BPT.TRAP 0x1 ;  /* 0x000000040000795c */ /* 0x000fe20000300000 */
.L_x_4952:
[----:B---3--:R-:W-:Y:S05]  /*ad20*/  @P1 BRA `(.L_x_4953) ;  /* 0x0000000000081947 */ /* 0x008fea0003800000 */
[----:B------:R-:W3:Y:S02]  /*ad30*/  SYNCS.PHASECHK.TRANS64.TRYWAIT P1, [UR20+0x28c30], R7 ;  /* 0x028c3007ff0075a7 */ /* 0x000ee40008020154 */
[----:B---3--:R-:W-:Y:S05]  /*ad40*/  @!P1 BRA `(.L_x_4954) ;  /* 0x000000a000b09947 */ /* 0x008fea0003800000 */
.L_x_4953:
[----:B------:R-:W-:Y:S01]  /*ad50*/  R2UR UR18, R0 ;  /* 0x00000000001272ca */ /* 0x000fe200000e0000 */
[----:B0-2---:R-:W-:Y:S01]  /*ad60*/  WARPGROUP.ARRIVE ;  /* 0x00000000000079c5 */ /* 0x005fe20000000000 */
        /* <DEDUP_REMOVED lines=21> */
.L_x_4955:
[----:B------:R-:W-:Y:S01]  /*aec0*/  UISETP.NE.AND UP1, UPT, UR51, URZ, UPT ;  /* 0x0000003f3300728c */ /* 0x000fe2000bf25270 */
[----:B------:R-:W-:Y:S01]  /*aed0*/  FMUL.FTZ R14, R158, UR25 ;  /* 0x000000199e0e7c20 */ /* 0x000fe20008410000 */
[----:B------:R-:W-:Y:S01]  /*aee0*/  FMUL.FTZ R21, R163, UR25 ;  /* 0x00000019a3157c20 */ /* 0x000fe20008410000 */
[----:B------:R-:W-:Y:S01]  /*aef0*/  FMUL.FTZ R158, R178, UR25 ;  /* 0x00000019b29e7c20 */ /* 0x000fe20008410000 */
[----:B------:R-:W-:Y:S01]  /*af00*/  VIADD R163, R185, UR44 ;  /* 0x0000002cb9a37c36 */ /* 0x000fe20008000000 */
[----:B------:R-:W0:Y:S01]  /*af10*/  LDC R178, c[0x0][0x2f0] ;  /* 0x0000bc00ffb27b82 */ /* 0x000e220000000800 */
[----:B------:R-:W-:Y:S01]  /*af20*/  PLOP3.LUT P1, PT, PT, PT, UP1, 0x80, 0x0 ;  /* 0x000000000000781c */ /* 0x000fe20003f2f018 */
[----:B------:R-:W-:Y:S01]  /*af30*/  FMUL.FTZ R192, R156, UR25 ;  /* 0x000000199cc07c20 */ /* 0x000fe20008410000 */
[----:B------:R-:W-:Y:S01]  /*af40*/  PLOP3.LUT P2, PT, PT, PT, UP1, 0x80, 0x0 ;  /* 0x000000000000781c */ /* 0x000fe20003f4f018 */
[----:B------:R-:W-:Y:S01]  /*af50*/  FMUL.FTZ R197, R165, UR25 ;  /* 0x00000019a5c57c20 */ /* 0x000fe20008410000 */
[----:B------:R-:W-:Y:S01]  /*af60*/  FMUL.FTZ R156, R174, UR25 ;  /* 0x00000019ae9c7c20 */ /* 0x000fe20008410000 */
[----:B------:R-:W-:Y:S01]  /*af70*/  @UP1 ULDC UR6, c[0x0][0x44c] ;  /* 0x0001130000061ab9 */ /* 0x000fe20000000800 */
[----:B------:R-:W-:Y:S01]  /*af80*/  FMUL.FTZ R174, R177, UR25 ;  /* 0x00000019b1ae7c20 */ /* 0x000fe20008410000 */
[----:B------:R-:W-:Y:S01]  /*af90*/  FMUL.FTZ R13, R155, UR25 ;  /* 0x000000199b0d7c20 */ /* 0x000fe20008410000 */
[----:B------:R-:W-:-:S02]  /*afa0*/  IMAD.SHL.U32 R177, R8, 0x40, RZ ;  /* 0x0000004008b17824 */ /* 0x000fc400078e00ff */
[----:B------:R-:W-:Y:S01]  /*afb0*/  FMUL.FTZ R155, R171, UR25 ;  /* 0x00000019ab9b7c20 */ /* 0x000fe20008410000 */
[----:B------:R-:W-:Y:S01]  /*afc0*/  UISETP.NE.AND UP0, UPT, UR50, URZ, UPT ;  /* 0x0000003f3200728c */ /* 0x000fe2000bf05270 */
[----:B------:R-:W-:Y:S01]  /*afd0*/  FMUL.FTZ R171, R172, UR25 ;  /* 0x00000019acab7c20 */ /* 0x000fe20008410000 */
[----:B------:R-:W-:Y:S01]  /*afe0*/  FMUL.FTZ R193, R157, UR25 ;  /* 0x000000199dc17c20 */ /* 0x000fe20008410000 */
[----:B------:R-:W-:Y:S01]  /*aff0*/  @P1 IMAD.HI.U32 R10, R163, UR6, RZ ;  /* 0x00000006a30a1c27 */ /* 0x000fe2000f8e00ff */
[----:B------:R-:W-:-:S03]  /*b000*/  @UP1 ULDC UR6, c[0x0][0x450] ;  /* 0x0001140000061ab9 */ /* 0x000fc60000000800 */
[----:B------:R-:W-:Y:S01]  /*b010*/  FMUL.FTZ R172, R173, UR25 ;  /* 0x00000019adac7c20 */ /* 0x000fe20008410000 */
[----:B------:R-:W-:Y:S01]  /*b020*/  FMUL.FTZ R191, R152, UR25 ;  /* 0x0000001998bf7c20 */ /* 0x000fe20008410000 */
[----:B------:R-:W-:Y:S01]  /*b030*/  FMUL.FTZ R5, R153, UR25 ;  /* 0x0000001999057c20 */ /* 0x000fe20008410000 */
[----:B------:R-:W-:Y:S01]  /*b040*/  @P2 SHF.R.U32.HI R163, RZ, UR6, R10 ;  /* 0x00000006ffa32c19 */ /* 0x000fe2000801160a */
[----:B------:R-:W-:Y:S01]  /*b050*/  UIADD3 UR6, UR20, 0x28c40, URZ ;  /* 0x00028c4014067890 */ /* 0x000fe2000fffe03f */
[----:B---3--:R-:W-:Y:S01]  /*b060*/  FMUL.FTZ R6, R154, UR25 ;  /* 0x000000199a067c20 */ /* 0x008fe20008410000 */
[----:B------:R-:W-:Y:S01]  /*b070*/  FMUL.FTZ R15, R159, UR25 ;  /* 0x000000199f0f7c20 */ /* 0x000fe20008410000 */
[----:B------:R-:W-:Y:S01]  /*b080*/  FMUL.FTZ R194, R160, UR25 ;  /* 0x00000019a0c27c20 */ /* 0x000fe20008410000 */
[----:B------:R-:W2:Y:S01]  /*b090*/  SHFL.IDX PT, R165, R163, RZ, 0x1c1f ;  /* 0x001c1fffa3a57589 */ /* 0x000ea200000e0000 */
[----:B------:R-:W-:Y:S01]  /*b0a0*/  UPRMT UR6, UR40, 0x654, UR6 ;  /* 0x0000065428067896 */ /* 0x000fe20008000006 */
        /* <DEDUP_REMOVED lines=14> */
[----:B------:R-:W-:Y:S01]  /*b190*/  IADD3 R11, -R2, 0x1, -R177 ;  /* 0x00000001020b7810 */ /* 0x000fe20007ffe9b1 */
[----:B------:R-:W-:Y:S01]  /*b1a0*/  FMUL.FTZ R161, R183, UR25 ;  /* 0x00000019b7a17c20 */ /* 0x000fe20008410000 */
[----:B------:R-:W-:Y:S01]  /*b1b0*/  PLOP3.LUT P1, PT, PT, PT, UP0, 0x40, 0x0 ;  /* 0x000000000000781c */ /* 0x000fe20003f2e808 */
[----:B------:R-:W3:Y:S01]  /*b1c0*/  MUFU.TANH R191, R191 ;  /* 0x000000bf00bf7308 */ /* 0x000ee20000002400 */
[----:B------:R-:W-:Y:S01]  /*b1d0*/  SYNCS.ARRIVE.TRANS64.RED.A1T0 RZ, [UR6], RZ ;  /* 0x000000ffffff79a7 */ /* 0x000fe20008100406 */
[----:B0-----:R-:W-:Y:S01]  /*b1e0*/  IMAD R11, R178, UR49, R11 ;  /* 0x00000031b20b7c24 */ /* 0x001fe2000f8e020b */
[----:B------:R-:W-:-:S03]  /*b1f0*/  ULOP3.LUT UR6, URZ, UR23, URZ, 0x33, !UPT ;  /* 0x000000173f067292 */ /* 0x000fc6000f8e333f */
[----:B------:R-:W-:Y:S02]  /*b200*/  VIADD R11, R11, -UR24 ;  /* 0x800000180b0b7c36 */ /* 0x000fe40008000000 */
[----:B------:R-:W0:Y:S02]  /*b210*/  MUFU.TANH R5, R5 ;  /* 0x0000000500057308 */ /* 0x000e240000002400 */
[C---:B------:R-:W-:Y:S02]  /*b220*/  VIADD R182, R11.reuse, UR26 ;  /* 0x0000001a0bb67c36 */ /* 0x040fe40008000000 */
[----:B------:R-:W-:-:S03]  /*b230*/  VIADD R183, R11, UR6 ;  /* 0x000000060bb77c36 */ /* 0x000fc60008000000 */
[----:B--2---:R-:W-:Y:S01]  /*b240*/  IADD3 R179, R182, R165, RZ ;  /* 0x000000a5b6b37210 */ /* 0x004fe20007ffe0ff */
        /* <DEDUP_REMOVED lines=31> */
[----:B--234-:R-:W-:Y:S05]  /*b440*/  @P1 BRA `(.L_x_4956) ;  /* 0x00000000005c1947 */ /* 0x01cfea0003800000 */
[----:B------:R-:W-:Y:S01]  /*b450*/  IMAD R10, R178, UR49, R165 ;  /* 0x00000031b20a7c24 */ /* 0x000fe2000f8e02a5 */
[----:B------:R-:W-:Y:S03]  /*b460*/  BSSY B0, `(.L_x_4957) ;  /* 0x0000011000007945 */ /* 0x000fe60003800000 */
[----:B------:R-:W-:-:S05]  /*b470*/  VIADD R162, R10, -UR24 ;  /* 0x800000180aa27c36 */ /* 0x000fca0008000000 */
[----:B------:R-:W-:-:S13]  /*b480*/  ISETP.GT.AND P1, PT, R162, -0x1, PT ;  /* 0xffffffffa200780c */ /* 0x000fda0003f24270 */
[----:B------:R-:W-:Y:S05]  /*b490*/  @P1 BRA `(.L_x_4958) ;  /* 0x0000000000201947 */ /* 0x000fea0003800000 */
[----:B------:R-:W-:Y:S01]  /*b4a0*/  IMAD.U32 R164, RZ, RZ, UR22 ;  /* 0x00000016ffa47e24 */ /* 0x000fe2000f8e00ff */
[----:B------:R-:W-:-:S04]  /*b4b0*/  LOP3.LUT R165, RZ, R162, RZ, 0x33, !PT ;  /* 0x000000a2ffa57212 */ /* 0x000fc800078e33ff */
[----:B------:R-:W-:-:S13]  /*b4c0*/  ISETP.NE.AND P1, PT, R164, 0x1, PT ;  /* 0x00000001a400780c */ /* 0x000fda0003f25270 */
[----:B------:R-:W2:Y:S02]  /*b4d0*/  @P1 LDC.64 R10, c[0x0][0x9e8] ;  /* 0x00027a00ff0a1b82 */ /* 0x000ea40000000a00 */
[----:B--2---:R-:W-:-:S05]  /*b4e0*/  @P1 IMAD.HI.U32 R10, R165, R10, RZ ;  /* 0x0000000aa50a1227 */ /* 0x004fca00078e00ff */
[----:B------:R-:W-:-:S04]  /*b4f0*/  @P1 SHF.R.U32.HI R165, RZ, R11, R10 ;  /* 0x0000000bffa51219 */ /* 0x000fc8000001160a */
[----:B------:R-:W-:Y:S01]  /*b500*/  LOP3.LUT R162, RZ, R165, RZ, 0x33, !PT ;  /* 0x000000a5ffa27212 */ /* 0x000fe200078e33ff */
[----:B------:R-:W-:Y:S06]  /*b510*/  BRA `(.L_x_4959) ;  /* 0x0000000000147947 */ /* 0x000fec0003800000 */
.L_x_4958:
[----:B------:R-:W-:-:S05]  /*b520*/  IMAD.U32 R164, RZ, RZ, UR22 ;  /* 0x00000016ffa47e24 */ /* 0x000fca000f8e00ff */
[----:B------:R-:W-:-:S13]  /*b530*/  ISETP.NE.AND P1, PT, R164, 0x1, PT ;  /* 0x00000001a400780c */ /* 0x000fda0003f25270 */
[----:B------:R-:W2:Y:S02]  /*b540*/  @P1 LDC.64 R10, c[0x0][0x9e8] ;  /* 0x00027a00ff0a1b82 */ /* 0x000ea40000000a00 */
[----:B--2---:R-:W-:-:S05]  /*b550*/  @P1 IMAD.HI.U32 R10, R162, R10, RZ ;  /* 0x0000000aa20a1227 */ /* 0x004fca00078e00ff */
[----:B------:R-:W-:-:S07]  /*b560*/  @P1 SHF.R.U32.HI R162, RZ, R11, R10 ;  /* 0x0000000bffa21219 */ /* 0x000fce000001160a */
.L_x_4959:
[----:B------:R-:W-:Y:S05]  /*b570*/  BSYNC B0 ;  /* 0x0000000000007941 */ /* 0x000fea0003800000 */
.L_x_4957:
[----:B------:R-:W-:-:S04]  /*b580*/  IMAD R11, R162, R164, -R177 ;  /* 0x000000a4a20b7224 */ /* 0x000fc800078e0ab1 */
[----:B------:R-:W-:-:S05]  /*b590*/  IMAD.IADD R10, R11, 0x1, -R2 ;  /* 0x000000010b0a7824 */ /* 0x000fca00078e0a02 */
[----:B------:R-:W-:Y:S02]  /*b5a0*/  VIADDMNMX R179, R10, R164, R179, PT ;  /* 0x000000a40ab37246 */ /* 0x000fe400038001b3 */
[----:B------:R-:W-:-:S07]  /*b5b0*/  VIMNMX R181, R181, R10, !PT ;  /* 0x0000000ab5b57248 */ /* 0x000fce0007fe0100 */
.L_x_4956:
[----:B------:R-:W-:Y:S01]  /*b5c0*/  ISETP.GT.AND P1, PT, R8, -0x1, PT ;  /* 0xffffffff0800780c */ /* 0x000fe20003f24270 */
[----:B------:R2:W3:Y:S01]  /*b5d0*/  SHFL.IDX PT, R11, R163, 0x1, 0x1c1f ;  /* 0x003c1f00a30b7f89 */ /* 0x0004e200000e0000 */
[----:B------:R-:W-:Y:S02]  /*b5e0*/  UISETP.NE.AND UP0, UPT, UR50, URZ, UPT ;  /* 0x0000003f3200728c */ /* 0x000fe4000bf05270 */
[C---:B------:R-:W-:Y:S02]  /*b5f0*/  ISETP.GT.AND P4, PT, R181.reuse, 0x1, P1 ;  /* 0x00000001b500780c */ /* 0x040fe40000f84270 */
[----:B------:R-:W-:Y:S02]  /*b600*/  ISETP.GT.AND P5, PT, R181, RZ, P1 ;  /* 0x000000ffb500720c */ /* 0x000fe40000fa4270 */
[C---:B------:R-:W-:Y:S02]  /*b610*/  ISETP.LT.OR P4, PT, R179.reuse, 0x2, P4 ;  /* 0x00000002b300780c */ /* 0x040fe40002781670 */
[----:B------:R-:W-:-:S02]  /*b620*/  ISETP.LT.OR P5, PT, R179, 0x1, P5 ;  /* 0x00000001b300780c */ /* 0x000fc40002fa1670 */
[----:B0-----:R-:W-:Y:S02]  /*b630*/  FSEL R162, R5, -INF , !P4 ;  /* 0xff80000005a27808 */ /* 0x001fe40006000000 */
[----:B------:R-:W-:Y:S02]  /*b640*/  ISETP.GT.AND P4, PT, R181, 0x18, P1 ;  /* 0x00000018b500780c */ /* 0x000fe40000f84270 */
[----:B------:R-:W-:Y:S02]  /*b650*/  FSEL R180, R191, -INF , !P5 ;  /* 0xff800000bfb47808 */ /* 0x000fe40006800000 */
[----:B------:R-:W-:Y:S02]  /*b660*/  ISETP.LT.OR P4, PT, R179, 0x19, P4 ;  /* 0x00000019b300780c */ /* 0x000fe40002781670 */
[C---:B------:R-:W-:Y:S02]  /*b670*/  ISETP.GT.AND P6, PT, R181.reuse, 0x8, P1 ;  /* 0x00000008b500780c */ /* 0x040fe40000fc4270 */
[----:B------:R-:W-:-:S02]  /*b680*/  ISETP.GT.AND P2, PT, R181, 0x9, P1 ;  /* 0x00000009b500780c */ /* 0x000fc40000f44270 */
[C---:B------:R-:W-:Y:S02]  /*b690*/  ISETP.GT.AND P3, PT, R181.reuse, 0x10, P1 ;  /* 0x00000010b500780c */ /* 0x040fe40000f64270 */
[C---:B------:R-:W-:Y:S02]  /*b6a0*/  ISETP.GT.AND P5, PT, R181.reuse, 0x11, P1 ;  /* 0x00000011b500780c */ /* 0x040fe40000fa4270 */
[----:B------:R-:W-:Y:S02]  /*b6b0*/  FSEL R167, R196, -INF , !P4 ;  /* 0xff800000c4a77808 */ /* 0x000fe40006000000 */
[----:B------:R-:W-:Y:S02]  /*b6c0*/  ISETP.GT.AND P4, PT, R181, 0x29, P1 ;  /* 0x00000029b500780c */ /* 0x000fe40000f84270 */
[C---:B------:R-:W-:Y:S02]  /*b6d0*/  ISETP.LT.OR P6, PT, R179.reuse, 0x9, P6 ;  /* 0x00000009b300780c */ /* 0x040fe400037c1670 */
[----:B------:R-:W-:-:S02]  /*b6e0*/  ISETP.LT.OR P2, PT, R179, 0xa, P2 ;  /* 0x0000000ab300780c */ /* 0x000fc40001741670 */
[C---:B------:R-:W-:Y:S02]  /*b6f0*/  ISETP.LT.OR P3, PT, R179.reuse, 0x11, P3 ;  /* 0x00000011b300780c */ /* 0x040fe40001f61670 */
[C---:B------:R-:W-:Y:S02]  /*b700*/  ISETP.LT.OR P5, PT, R179.reuse, 0x12, P5 ;  /* 0x00000012b300780c */ /* 0x040fe40002fa1670 */
[----:B------:R-:W-:Y:S02]  /*b710*/  ISETP.LT.OR P4, PT, R179, 0x2a, P4 ;  /* 0x0000002ab300780c */ /* 0x000fe40002781670 */
[----:B--2---:R-:W-:Y:S02]  /*b720*/  FSEL R163, R192, -INF , !P6 ;  /* 0xff800000c0a37808 */ /* 0x004fe40007000000 */
[----:B------:R-:W-:Y:S02]  /*b730*/  FSEL R164, R193, -INF , !P2 ;  /* 0xff800000c1a47808 */ /* 0x000fe40005000000 */
[----:B------:R-:W-:-:S02]  /*b740*/  FSEL R165, R194, -INF , !P3 ;  /* 0xff800000c2a57808 */ /* 0x000fc40005800000 */
        /* <DEDUP_REMOVED lines=19> */
[----:B---3--:R-:W-:Y:S01]  /*b880*/  IMAD.IADD R181, R183, 0x1, R11 ;  /* 0x00000001b7b57824 */ /* 0x008fe200078e020b */
[C---:B------:R-:W-:Y:S02]  /*b890*/  ISETP.LT.OR P6, PT, R179.reuse, 0x31, P6 ;  /* 0x00000031b300780c */ /* 0x040fe400037c1670 */
[C---:B------:R-:W-:Y:S02]  /*b8a0*/  ISETP.LT.OR P2, PT, R179.reuse, 0x32, P2 ;  /* 0x00000032b300780c */ /* 0x040fe40001741670 */
[C---:B------:R-:W-:Y:S02]  /*b8b0*/  ISETP.LT.OR P3, PT, R179.reuse, 0x39, P3 ;  /* 0x00000039b300780c */ /* 0x040fe40001f61670 */
[----:B------:R-:W-:Y:S02]  /*b8c0*/  ISETP.LT.OR P5, PT, R179, 0x3a, P5 ;  /* 0x0000003ab300780c */ /* 0x000fe40002fa1670 */
[----:B------:R-:W-:-:S02]  /*b8d0*/  IADD3 R179, R182, R11, RZ ;  /* 0x0000000bb6b37210 */ /* 0x000fc40007ffe0ff */
[----:B------:R-:W-:Y:S02]  /*b8e0*/  FSEL R173, R173, -INF , !P6 ;  /* 0xff800000adad7808 */ /* 0x000fe40007000000 */
[----:B------:R-:W-:Y:S02]  /*b8f0*/  FSEL R174, R174, -INF , !P2 ;  /* 0xff800000aeae7808 */ /* 0x000fe40005000000 */
[----:B------:R-:W-:Y:S02]  /*b900*/  FSEL R175, R175, -INF , !P3 ;  /* 0xff800000afaf7808 */ /* 0x000fe40005800000 */
[----:B------:R-:W-:Y:S01]  /*b910*/  FSEL R176, R176, -INF , !P5 ;  /* 0xff800000b0b07808 */ /* 0x000fe20006800000 */
[----:B------:R-:W-:Y:S06]  /*b920*/  @P4 BRA `(.L_x_4960) ;  /* 0x00000000005c4947 */ /* 0x000fec0003800000 */
        /* <DEDUP_REMOVED lines=13> */
.L_x_4962:
[----:B------:R-:W-:-:S05]  /*ba00*/  IMAD.U32 R182, RZ, RZ, UR22 ;  /* 0x00000016ffb67e24 */ /* 0x000fca000f8e00ff */
[----:B------:R-:W-:-:S13]  /*ba10*/  ISETP.NE.AND P2, PT, R182, 0x1, PT ;  /* 0x00000001b600780c */ /* 0x000fda0003f45270 */
[----:B------:R-:W0:Y:S02]  /*ba20*/  @P2 LDC.64 R10, c[0x0][0x9e8] ;  /* 0x00027a00ff0a2b82 */ /* 0x000e240000000a00 */
[----:B0-----:R-:W-:-:S05]  /*ba30*/  @P2 IMAD.HI.U32 R10, R178, R10, RZ ;  /* 0x0000000ab20a2227 */ /* 0x001fca00078e00ff */
[----:B------:R-:W-:-:S07]  /*ba40*/  @P2 SHF.R.U32.HI R178, RZ, R11, R10 ;  /* 0x0000000bffb22219 */ /* 0x000fce000001160a */
.L_x_4963:
[----:B------:R-:W-:Y:S05]  /*ba50*/  BSYNC B0 ;  /* 0x0000000000007941 */ /* 0x000fea0003800000 */
.L_x_4961:
[----:B------:R-:W-:-:S04]  /*ba60*/  IMAD R177, R178, R182, -R177 ;  /* 0x000000b6b2b17224 */ /* 0x000fc800078e0ab1 */
[----:B------:R-:W-:-:S05]  /*ba70*/  IMAD.IADD R10, R177, 0x1, -R2 ;  /* 0x00000001b10a7824 */ /* 0x000fca00078e0a02 */
[----:B------:R-:W-:Y:S02]  /*ba80*/  VIADDMNMX R179, R10, R182, R179, PT ;  /* 0x000000b60ab37246 */ /* 0x000fe400038001b3 */
[----:B------:R-:W-:-:S07]  /*ba90*/  VIMNMX R181, R181, R10, !PT ;  /* 0x0000000ab5b57248 */ /* 0x000fce0007fe0100 */
.L_x_4960:
[----:B------:R-:W-:Y:S01]  /*baa0*/  FMNMX.FTZ R5, R180, R9, !PT ;  /* 0x00000009b4057209 */ /* 0x000fe20007810000 */
[----:B------:R-:W-:Y:S01]  /*bab0*/  UMOV UR10, UR21 ;  /* 0x00000015000a7c82 */ /* 0x000fe20008000000 */
[C---:B------:R-:W-:Y:S02]  /*bac0*/  ISETP.GT.AND P3, PT, R181.reuse, RZ, P1 ;  /* 0x000000ffb500720c */ /* 0x040fe40000f64270 */
        /* <DEDUP_REMOVED lines=35> */
[----:B------:R-:W-:Y:S02]  /*bd00*/  FSEL R152, R152, -INF , !P6 ;  /* 0xff80000098987808 */ /* 0x000fe40007000000 */
[----:B------:R-:W-:Y:S02]  /*bd10*/  ISETP.LT.OR P2, PT, R179, 0x1a, P2 ;  /* 0x0000001ab300780c */ /* 0x000fe40001741670 */
[----:B------:R-:W-:Y:S02]  /*bd20*/  ISETP.GT.AND P5, PT, R181, 0x21, P1 ;  /* 0x00000021b500780c */ /* 0x000fe40000fa4270 */
[----:B------:R-:W-:Y:S02]  /*bd30*/  FSEL R153, R153, -INF , !P2 ;  /* 0xff80000099997808 */ /* 0x000fe40005000000 */
[----:B------:R-:W-:Y:S02]  /*bd40*/  ISETP.GT.AND P4, PT, R181, 0x28, P1 ;  /* 0x00000028b500780c */ /* 0x000fe40000f84270 */
[----:B------:R-:W-:-:S02]  /*bd50*/  ISETP.LT.OR P5, PT, R179, 0x22, P5 ;  /* 0x00000022b300780c */ /* 0x000fc40002fa1670 */
[----:B------:R-:W-:Y:S02]  /*bd60*/  ISETP.LT.OR P4, PT, R179, 0x29, P4 ;  /* 0x00000029b300780c */ /* 0x000fe40002781670 */
[----:B------:R-:W-:Y:S02]  /*bd70*/  ISETP.GT.AND P6, PT, R181, 0x29, P1 ;  /* 0x00000029b500780c */ /* 0x000fe40000fc4270 */
[----:B------:R-:W-:Y:S02]  /*bd80*/  FSEL R155, R155, -INF , !P5 ;  /* 0xff8000009b9b7808 */ /* 0x000fe40006800000 */
[----:B0-----:R-:W-:Y:S02]  /*bd90*/  FMNMX.FTZ R11, R10, R5, !PT ;  /* 0x000000050a0b7209 */ /* 0x001fe40007810000 */
[----:B------:R-:W-:Y:S02]  /*bda0*/  FSEL R156, R156, -INF , !P4 ;  /* 0xff8000009c9c7808 */ /* 0x000fe40006000000 */
[C---:B------:R-:W-:Y:S01]  /*bdb0*/  ISETP.GT.AND P2, PT, R181.reuse, 0x30, P1 ;  /* 0x00000030b500780c */ /* 0x040fe20000f44270 */
[----:B------:R-:W0:Y:S01]  /*bdc0*/  SHFL.BFLY PT, R178, R11, 0x1, 0x1f ;  /* 0x0c201f000bb27f89 */ /* 0x000e2200000e0000 */
[----:B------:R-:W-:-:S02]  /*bdd0*/  ISETP.GT.AND P5, PT, R181, 0x31, P1 ;  /* 0x00000031b500780c */ /* 0x000fc40000fa4270 */
[----:B------:R-:W-:Y:S02]  /*bde0*/  ISETP.GT.AND P4, PT, R181, 0x38, P1 ;  /* 0x00000038b500780c */ /* 0x000fe40000f84270 */
[C---:B------:R-:W-:Y:S02]  /*bdf0*/  ISETP.LT.OR P6, PT, R179.reuse, 0x2a, P6 ;  /* 0x0000002ab300780c */ /* 0x040fe400037c1670 */
[C---:B------:R-:W-:Y:S02]  /*be00*/  ISETP.LT.OR P2, PT, R179.reuse, 0x31, P2 ;  /* 0x00000031b300780c */ /* 0x040fe40001741670 */
[C---:B------:R-:W-:Y:S02]  /*be10*/  ISETP.LT.OR P5, PT, R179.reuse, 0x32, P5 ;  /* 0x00000032b300780c */ /* 0x040fe40002fa1670 */
[----:B------:R-:W-:Y:S02]  /*be20*/  ISETP.LT.OR P4, PT, R179, 0x39, P4 ;  /* 0x00000039b300780c */ /* 0x000fe40002781670 */
[----:B------:R-:W-:-:S02]  /*be30*/  FSEL R159, R159, -INF , !P5 ;  /* 0xff8000009f9f7808 */ /* 0x000fc40006800000 */
[----:B------:R-:W-:Y:S02]  /*be40*/  FSEL R160, R160, -INF , !P4 ;  /* 0xff800000a0a07808 */ /* 0x000fe40006000000 */
[----:B0-----:R-:W-:Y:S02]  /*be50*/  FMNMX.FTZ R5, R11, R178, !PT ;  /* 0x000000b20b057209 */ /* 0x001fe40007810000 */
[----:B------:R-:W-:Y:S02]  /*be60*/  FSEL R11, R6, -INF , !P3 ;  /* 0xff800000060b7808 */ /* 0x000fe40005800000 */
[----:B------:R-:W-:Y:S02]  /*be70*/  ISETP.GT.AND P3, PT, R181, 0x20, P1 ;  /* 0x00000020b500780c */ /* 0x000fe40000f64270 */
[----:B------:R-:W-:Y:S02]  /*be80*/  FMNMX.FTZ R6, R11, R12, !PT ;  /* 0x0000000c0b067209 */ /* 0x000fe40007810000 */
[----:B------:R-:W-:-:S02]  /*be90*/  ISETP.LT.OR P3, PT, R179, 0x21, P3 ;  /* 0x00000021b300780c */ /* 0x000fc40001f61670 */
[----:B------:R-:W-:Y:S02]  /*bea0*/  FMNMX.FTZ R177, R13, R6, !PT ;  /* 0x000000060db17209 */ /* 0x000fe40007810000 */
[----:B------:R-:W-:Y:S02]  /*beb0*/  FSEL R154, R154, -INF , !P3 ;  /* 0xff8000009a9a7808 */ /* 0x000fe40005800000 */
[----:B------:R-:W-:Y:S02]  /*bec0*/  FMNMX.FTZ R6, R14, R177, !PT ;  /* 0x000000b10e067209 */ /* 0x000fe40007810000 */
[----:B------:R-:W-:Y:S02]  /*bed0*/  FSETP.NEU.FTZ.AND P3, PT, R5, -INF , PT ;  /* 0xff8000000500780b */ /* 0x000fe40003f7d000 */
[----:B------:R-:W-:Y:S02]  /*bee0*/  FMNMX.FTZ R177, R15, R6, !PT ;  /* 0x000000060fb17209 */ /* 0x000fe40007810000 */
[----:B------:R-:W-:-:S02]  /*bef0*/  ISETP.GT.AND P1, PT, R181, 0x39, P1 ;  /* 0x00000039b500780c */ /* 0x000fc40000f24270 */
[----:B------:R-:W-:Y:S01]  /*bf00*/  FMNMX.FTZ R6, R20, R177, !PT ;  /* 0x000000b114067209 */ /* 0x000fe20007810000 */
[----:B------:R-:W-:Y:S01]  /*bf10*/  FMUL.FTZ R177, R5, UR10 ;  /* 0x0000000a05b17c20 */ /* 0x000fe20008410000 */
[----:B------:R-:W-:Y:S02]  /*bf20*/  FSEL R178, R158, -INF , !P2 ;  /* 0xff8000009eb27808 */ /* 0x000fe40005000000 */
[----:B------:R-:W-:Y:S02]  /*bf30*/  FMNMX.FTZ R183, R21, R6, !PT ;  /* 0x0000000615b77209 */ /* 0x000fe40007810000 */
[----:B------:R-:W-:Y:S02]  /*bf40*/  FSEL R177, R177, RZ, P3 ;  /* 0x000000ffb1b17208 */ /* 0x000fe40001800000 */
[----:B------:R-:W-:Y:S02]  /*bf50*/  FMNMX.FTZ R6, R152, R183, !PT ;  /* 0x000000b798067209 */ /* 0x000fe40007810000 */
[----:B------:R-:W-:Y:S01]  /*bf60*/  ISETP.LT.OR P1, PT, R179, 0x3a, P1 ;  /* 0x0000003ab300780c */ /* 0x000fe20000f21670 */
[--C-:B------:R-:W-:Y:S01]  /*bf70*/  FFMA.FTZ R10, R180, UR10, -R177.reuse ;  /* 0x0000000ab40a7c23 */ /* 0x100fe200080108b1 */
[----:B------:R-:W-:Y:S01]  /*bf80*/  FMNMX.FTZ R183, R153, R6, !PT ;  /* 0x0000000699b77209 */ /* 0x000fe20007810000 */
[--C-:B------:R-:W-:Y:S01]  /*bf90*/  FFMA.FTZ R180, R162, UR10, -R177.reuse ;  /* 0x0000000aa2b47c23 */ /* 0x100fe200080108b1 */
[----:B------:R-:W-:Y:S01]  /*bfa0*/  FSEL R162, R157, -INF , !P6 ;  /* 0xff8000009da27808 */ /* 0x000fe20007000000 */
[----:B------:R-:W-:Y:S01]  /*bfb0*/  FFMA.FTZ R158, R163, UR10, -R177 ;  /* 0x0000000aa39e7c23 */ /* 0x000fe200080108b1 */
[----:B------:R-:W-:Y:S01]  /*bfc0*/  FMNMX.FTZ R6, R154, R183, !PT ;  /* 0x000000b79a067209 */ /* 0x000fe20007810000 */
[----:B------:R0:W-:Y:S01]  /*bfd0*/  MUFU.EX2 R157, R180 ;  /* 0x000000b4009d7308 */ /* 0x0001e20000000800 */
[----:B------:R-:W-:-:S02]  /*bfe0*/  FSEL R179, R161, -INF , !P1 ;  /* 0xff800000a1b37808 */ /* 0x000fc40004800000 */
[----:B------:R-:W-:Y:S02]  /*bff0*/  FMNMX.FTZ R181, R155, R6, !PT ;  /* 0x000000069bb57209 */ /* 0x000fe40007810000 */
[----:B------:R-:W-:Y:S02]  /*c000*/  IADD3 R183, -R17, RZ, RZ ;  /* 0x000000ff11b77210 */ /* 0x000fe40007ffe1ff */
[----:B------:R-:W-:Y:S01]  /*c010*/  FMNMX.FTZ R181, R156, R181, !PT ;  /* 0x000000b59cb57209 */ /* 0x000fe20007810000 */
[----:B------:R-:W-:Y:S01]  /*c020*/  MUFU.EX2 R10, R10 ;  /* 0x0000000a000a7308 */ /* 0x000fe20000000800 */
[--C-:B0-----:R-:W-:Y:S01]  /*c030*/  FFMA.FTZ R180, R164, UR10, -R177.reuse ;  /* 0x0000000aa4b47c23 */ /* 0x101fe200080108b1 */
[--C-:B------:R-:W-:Y:S01]  /*c040*/  FFMA.FTZ R164, R166, UR10, -R177.reuse ;  /* 0x0000000aa6a47c23 */ /* 0x100fe200080108b1 */
[----:B------:R-:W-:Y:S01]  /*c050*/  FMNMX.FTZ R181, R162, R181, !PT ;  /* 0x000000b5a2b57209 */ /* 0x000fe20007810000 */
[--C-:B------:R-:W-:Y:S01]  /*c060*/  FFMA.FTZ R166, R168, UR10, -R177.reuse ;  /* 0x0000000aa8a67c23 */ /* 0x100fe200080108b1 */
[----:B------:R-:W-:Y:S01]  /*c070*/  FFMA.FTZ R168, R170, UR10, -R177 ;  /* 0x0000000aaaa87c23 */ /* 0x000fe200080108b1 */
[----:B------:R-:W-:-:S02]  /*c080*/  FSEL R170, R5, RZ, P3 ;  /* 0x000000ff05aa7208 */ /* 0x000fc40001800000 */
[----:B------:R-:W-:Y:S01]  /*c090*/  FMNMX.FTZ R6, R178, R181, !PT ;  /* 0x000000b5b2067209 */ /* 0x000fe20007810000 */
[----:B------:R-:W-:Y:S01]  /*c0a0*/  MUFU.EX2 R158, R158 ;  /* 0x0000009e009e7308 */ /* 0x000fe20000000800 */
[----:B------:R-:W-:Y:S01]  /*c0b0*/  ISETP.NE.AND P2, PT, R2, R183, PT ;  /* 0x000000b70200720c */ /* 0x000fe20003f45270 */
[----:B------:R-:W-:Y:S01]  /*c0c0*/  FADD.FTZ R9, -R170, R9 ;  /* 0x00000009aa097221 */ /* 0x000fe20000010100 */
[----:B------:R-:W-:-:S03]  /*c0d0*/  FMNMX.FTZ R163, R159, R6, !PT ;  /* 0x000000069fa37209 */ /* 0x000fc60007810000 */
[----:B------:R-:W-:Y:S01]  /*c0e0*/  FMUL.FTZ R9, R9, UR10 ;  /* 0x0000000a09097c20 */ /* 0x000fe20008410000 */
[----:B------:R-:W-:Y:S01]  /*c0f0*/  FMNMX.FTZ R6, R160, R163, !PT ;  /* 0x000000a3a0067209 */ /* 0x000fe20007810000 */
[--C-:B------:R-:W-:Y:S01]  /*c100*/  FFMA.FTZ R163, R165, UR10, -R177.reuse ;  /* 0x0000000aa5a37c23 */ /* 0x100fe200080108b1 */
[----:B------:R0:W-:Y:S01]  /*c110*/  MUFU.EX2 R161, R180 ;  /* 0x000000b400a17308 */ /* 0x0001e20000000800 */
[--C-:B------:R-:W-:Y:S01]  /*c120*/  FFMA.FTZ R165, R167, UR10, -R177.reuse ;  /* 0x0000000aa7a57c23 */ /* 0x100fe200080108b1 */
[----:B------:R-:W-:Y:S01]  /*c130*/  FMNMX.FTZ R6, R179, R6, !PT ;  /* 0x00000006b3067209 */ /* 0x000fe20007810000 */
[--C-:B------:R-:W-:Y:S01]  /*c140*/  FFMA.FTZ R167, R169, UR10, -R177.reuse ;  /* 0x0000000aa9a77c23 */ /* 0x100fe200080108b1 */
[--C-:B------:R-:W-:Y:S01]  /*c150*/  FFMA.FTZ R169, R171, UR10, -R177.reuse ;  /* 0x0000000aaba97c23 */ /* 0x100fe200080108b1 */
[--C-:B------:R-:W-:Y:S01]  /*c160*/  FFMA.FTZ R171, R173, UR10, -R177.reuse ;  /* 0x0000000aadab7c23 */ /* 0x100fe200080108b1 */
[--C-:B------:R-:W-:Y:S01]  /*c170*/  FFMA.FTZ R173, R175, UR10, -R177.reuse ;  /* 0x0000000aafad7c23 */ /* 0x100fe200080108b1 */
[----:B------:R-:W2:Y:S01]  /*c180*/  SHFL.BFLY PT, R181, R6, 0x2, 0x1f ;  /* 0x0c401f0006b57f89 */ /* 0x000ea200000e0000 */
[----:B------:R-:W3:Y:S01]  /*c190*/  MUFU.EX2 R9, R9 ;  /* 0x0000000900097308 */ /* 0x000ee20000000800 */
[--C-:B0-----:R-:W-:Y:S01]  /*c1a0*/  FFMA.FTZ R180, R172, UR10, -R177.reuse ;  /* 0x0000000aacb47c23 */ /* 0x101fe200080108b1 */
[--C-:B------:R-:W-:Y:S01]  /*c1b0*/  FFMA.FTZ R172, R174, UR10, -R177.reuse ;  /* 0x0000000aaeac7c23 */ /* 0x100fe200080108b1 */
[----:B------:R-:W-:-:S05]  /*c1c0*/  FFMA.FTZ R174, R176, UR10, -R177 ;  /* 0x0000000ab0ae7c23 */ /* 0x000fca00080108b1 */
[----:B------:R-:W0:Y:S08]  /*c1d0*/  MUFU.EX2 R163, R163 ;  /* 0x000000a300a37308 */ /* 0x000e300000000800 */
[----:B------:R4:W-:Y:S01]  /*c1e0*/  MUFU.EX2 R170, R180 ;  /* 0x000000b400aa7308 */ /* 0x0009e20000000800 */
[-C--:B---3--:R-:W-:Y:S01]  /*c1f0*/  FMUL.FTZ R24, R24, R9.reuse ;  /* 0x0000000918187220 */ /* 0x088fe20000410000 */
[-C--:B------:R-:W-:Y:S01]  /*c200*/  FMUL.FTZ R25, R25, R9.reuse ;  /* 0x0000000919197220 */ /* 0x080fe20000410000 */
[-C--:B------:R-:W-:Y:S01]  /*c210*/  FMUL.FTZ R28, R28, R9.reuse ;  /* 0x000000091c1c7220 */ /* 0x080fe20000410000 */
[-C--:B------:R-:W-:Y:S01]  /*c220*/  FMUL.FTZ R29, R29, R9.reuse ;  /* 0x000000091d1d7220 */ /* 0x080fe20000410000 */
[-C--:B------:R-:W-:Y:S01]  /*c230*/  FMUL.FTZ R32, R32, R9.reuse ;  /* 0x0000000920207220 */ /* 0x080fe20000410000 */
[----:B------:R-:W-:Y:S01]  /*c240*/  FMUL.FTZ R33, R33, R9 ;  /* 0x0000000921217220 */ /* 0x000fe20000410000 */
[----:B--2---:R-:W-:Y:S01]  /*c250*/  FMNMX.FTZ R181, R6, R181, !PT ;  /* 0x000000b506b57209 */ /* 0x004fe20007810000 */
[----:B------:R-:W2:Y:S01]  /*c260*/  MUFU.EX2 R164, R164 ;  /* 0x000000a400a47308 */ /* 0x000ea20000000800 */
[----:B----4-:R-:W-:Y:S01]  /*c270*/  FFMA.FTZ R180, R9, R3, R10 ;  /* 0x0000000309b47223 */ /* 0x010fe2000001000a */
[-C--:B------:R-:W-:Y:S01]  /*c280*/  FMUL.FTZ R36, R36, R9.reuse ;  /* 0x0000000924247220 */ /* 0x080fe20000410000 */
[-C--:B------:R-:W-:Y:S01]  /*c290*/  FMUL.FTZ R37, R37, R9.reuse ;  /* 0x0000000925257220 */ /* 0x080fe20000410000 */
[----:B------:R-:W3:Y:S01]  /*c2a0*/  SHFL.BFLY PT, R6, R181, 0x1, 0x1f ;  /* 0x0c201f00b5067f89 */ /* 0x000ee200000e0000 */
[----:B------:R-:W-:Y:S01]  /*c2b0*/  FADD.FTZ R175, R157, R180 ;  /* 0x000000b49daf7221 */ /* 0x000fe20000010000 */
[-C--:B------:R-:W-:Y:S01]  /*c2c0*/  FMUL.FTZ R40, R40, R9.reuse ;  /* 0x0000000928287220 */ /* 0x080fe20000410000 */
[-C--:B------:R-:W-:Y:S01]  /*c2d0*/  FMUL.FTZ R41, R41, R9.reuse ;  /* 0x0000000929297220 */ /* 0x080fe20000410000 */
[----:B------:R-:W4:Y:S01]  /*c2e0*/  MUFU.EX2 R165, R165 ;  /* 0x000000a500a57308 */ /* 0x000f220000000800 */
[----:B------:R-:W-:Y:S01]  /*c2f0*/  FADD.FTZ R176, R158, R175 ;  /* 0x000000af9eb07221 */ /* 0x000fe20000010000 */
[-C--:B------:R-:W-:Y:S01]  /*c300*/  FMUL.FTZ R44, R44, R9.reuse ;  /* 0x000000092c2c7220 */ /* 0x080fe20000410000 */
[-C--:B------:R-:W-:Y:S01]  /*c310*/  FMUL.FTZ R45, R45, R9.reuse ;  /* 0x000000092d2d7220 */ /* 0x080fe20000410000 */
[-C--:B------:R-:W-:Y:S01]  /*c320*/  FMUL.FTZ R48, R48, R9.reuse ;  /* 0x0000000930307220 */ /* 0x080fe20000410000 */
[----:B------:R-:W-:Y:S01]  /*c330*/  FADD.FTZ R176, R161, R176 ;  /* 0x000000b0a1b07221 */ /* 0x000fe20000010000 */
[-C--:B------:R-:W-:Y:S01]  /*c340*/  FMUL.FTZ R49, R49, R9.reuse ;  /* 0x0000000931317220 */ /* 0x080fe20000410000 */
[-C--:B------:R-:W-:Y:S01]  /*c350*/  FMUL.FTZ R52, R52, R9.reuse ;  /* 0x0000000934347220 */ /* 0x080fe20000410000 */
[----:B------:R-:W5:Y:S01]  /*c360*/  MUFU.EX2 R166, R166 ;  /* 0x000000a600a67308 */ /* 0x000f620000000800 */
        /* <DEDUP_REMOVED lines=10> */
[----:B------:R-:W-:Y:S01]  /*c410*/  FMUL.FTZ R69, R69, R9 ;  /* 0x0000000945457220 */ /* 0x000fe20000410000 */
[----:B---3--:R-:W-:Y:S01]  /*c420*/  FMNMX.FTZ R6, R181, R6, !PT ;  /* 0x00000006b5067209 */ /* 0x008fe20007810000 */
[----:B------:R-:W-:-:S02]  /*c430*/  IMAD.U32 R181, RZ, RZ, UR27 ;  /* 0x0000001bffb57e24 */ /* 0x000fc4000f8e00ff */
[-C--:B------:R-:W-:Y:S01]  /*c440*/  FMUL.FTZ R72, R72, R9.reuse ;  /* 0x0000000948487220 */ /* 0x080fe20000410000 */
[-C--:B------:R-:W-:Y:S01]  /*c450*/  FMUL.FTZ R73, R73, R9.reuse ;  /* 0x0000000949497220 */ /* 0x080fe20000410000 */
[C---:B------:R-:W-:Y:S01]  /*c460*/  FSETP.NEU.FTZ.AND P1, PT, R6.reuse, -INF , PT ;  /* 0xff8000000600780b */ /* 0x040fe20003f3d000 */
[----:B------:R-:W3:Y:S01]  /*c470*/  MUFU.EX2 R168, R168 ;  /* 0x000000a800a87308 */ /* 0x000ee20000000800 */
[C---:B------:R-:W-:Y:S01]  /*c480*/  FMUL.FTZ R3, R6.reuse, UR10 ;  /* 0x0000000a06037c20 */ /* 0x040fe20008410000 */
[----:B------:R-:W-:Y:S01]  /*c490*/  @!P2 IMAD R176, R181, 0x40, R16 ;  /* 0x00000040b5b0a824 */ /* 0x000fe200078e0210 */
[----:B------:R-:W-:Y:S01]  /*c4a0*/  FSEL R175, R6, RZ, P1 ;  /* 0x000000ff06af7208 */ /* 0x000fe20000800000 */
[-C--:B------:R-:W-:Y:S01]  /*c4b0*/  FMUL.FTZ R76, R76, R9.reuse ;  /* 0x000000094c4c7220 */ /* 0x080fe20000410000 */
[-C--:B------:R-:W-:Y:S01]  /*c4c0*/  FMUL.FTZ R77, R77, R9.reuse ;  /* 0x000000094d4d7220 */ /* 0x080fe20000410000 */
[----:B------:R-:W-:Y:S01]  /*c4d0*/  FSEL R3, R3, RZ, P1 ;  /* 0x000000ff03037208 */ /* 0x000fe20000800000 */
[----:B------:R-:W-:Y:S01]  /*c4e0*/  FMUL.FTZ R80, R80, R9 ;  /* 0x0000000950507220 */ /* 0x000fe20000410000 */
[----:B------:R-:W-:Y:S01]  /*c4f0*/  FADD.FTZ R175, -R175, R12 ;  /* 0x0000000cafaf7221 */ /* 0x000fe20000010100 */
[----:B--2---:R-:W-:Y:S01]  /*c500*/  FADD.FTZ R12, R164, R177 ;  /* 0x000000b1a40c7221 */ /* 0x004fe20000010000 */
[----:B------:R-:W2:Y:S01]  /*c510*/  MUFU.EX2 R169, R169 ;  /* 0x000000a900a97308 */ /* 0x000ea20000000800 */
[--C-:B------:R-:W-:Y:S01]  /*c520*/  FFMA.FTZ R180, R14, UR10, -R3.reuse ;  /* 0x0000000a0eb47c23 */ /* 0x100fe20008010803 */
[--C-:B------:R-:W-:Y:S01]  /*c530*/  FFMA.FTZ R14, R15, UR10, -R3.reuse ;  /* 0x0000000a0f0e7c23 */ /* 0x100fe20008010803 */
[----:B----4-:R-:W-:Y:S01]  /*c540*/  FADD.FTZ R181, R165, R12 ;  /* 0x0000000ca5b57221 */ /* 0x010fe20000010000 */
[--C-:B------:R-:W-:Y:S01]  /*c550*/  FFMA.FTZ R15, R152, UR10, -R3.reuse ;  /* 0x0000000a980f7c23 */ /* 0x100fe20008010803 */
[----:B------:R-:W-:Y:S01]  /*c560*/  FFMA.FTZ R11, R11, UR10, -R3 ;  /* 0x0000000a0b0b7c23 */ /* 0x000fe20008010803 */
[----:B------:R-:W-:Y:S01]  /*c570*/  FMUL.FTZ R12, R175, UR10 ;  /* 0x0000000aaf0c7c20 */ /* 0x000fe20008410000 */
[----:B-----5:R-:W-:Y:S01]  /*c580*/  FADD.FTZ R182, R166, R181 ;  /* 0x000000b5a6b67221 */ /* 0x020fe20000010000 */
[----:B------:R-:W-:Y:S01]  /*c590*/  MUFU.EX2 R171, R171 ;  /* 0x000000ab00ab7308 */ /* 0x000fe20000000800 */
[--C-:B------:R-:W-:Y:S01]  /*c5a0*/  FFMA.FTZ R13, R13, UR10, -R3.reuse ;  /* 0x0000000a0d0d7c23 */ /* 0x100fe20008010803 */
[----:B------:R-:W-:Y:S01]  /*c5b0*/  @!P2 LEA R177, R176, UR42, 0x2 ;  /* 0x0000002ab0b1ac11 */ /* 0x000fe2000f8e10ff */
[----:B0-----:R-:W-:Y:S01]  /*c5c0*/  FADD.FTZ R183, R167, R182 ;  /* 0x000000b6a7b77221 */ /* 0x001fe20000010000 */
[--C-:B------:R-:W-:Y:S01]  /*c5d0*/  FFMA.FTZ R20, R20, UR10, -R3.reuse ;  /* 0x0000000a14147c23 */ /* 0x100fe20008010803 */
[--C-:B------:R-:W-:Y:S01]  /*c5e0*/  FFMA.FTZ R21, R21, UR10, -R3.reuse ;  /* 0x0000000a15157c23 */ /* 0x100fe20008010803 */
[----:B------:R-:W-:Y:S01]  /*c5f0*/  FFMA.FTZ R153, R153, UR10, -R3 ;  /* 0x0000000a99997c23 */ /* 0x000fe20008010803 */
[----:B---3--:R-:W-:Y:S01]  /*c600*/  FADD.FTZ R152, R168, R183 ;  /* 0x000000b7a8987221 */ /* 0x008fe20000010000 */
[----:B------:R-:W0:Y:S01]  /*c610*/  MUFU.EX2 R172, R172 ;  /* 0x000000ac00ac7308 */ /* 0x000e220000000800 */
[--C-:B------:R-:W-:Y:S01]  /*c620*/  FFMA.FTZ R175, R154, UR10, -R3.reuse ;  /* 0x0000000a9aaf7c23 */ /* 0x100fe20008010803 */
[--C-:B------:R-:W-:Y:S01]  /*c630*/  FFMA.FTZ R181, R155, UR10, -R3.reuse ;  /* 0x0000000a9bb57c23 */ /* 0x100fe20008010803 */
[----:B--2---:R-:W-:Y:S01]  /*c640*/  FADD.FTZ R191, R169, R152 ;  /* 0x00000098a9bf7221 */ /* 0x004fe20000010000 */
[--C-:B------:R-:W-:Y:S01]  /*c650*/  FFMA.FTZ R182, R156, UR10, -R3.reuse ;  /* 0x0000000a9cb67c23 */ /* 0x100fe20008010803 */
[--C-:B------:R-:W-:Y:S01]  /*c660*/  FFMA.FTZ R183, R162, UR10, -R3.reuse ;  /* 0x0000000aa2b77c23 */ /* 0x100fe20008010803 */
[----:B------:R-:W-:Y:S01]  /*c670*/  FFMA.FTZ R178, R178, UR10, -R3 ;  /* 0x0000000ab2b27c23 */ /* 0x000fe20008010803 */
[C---:B------:R-:W-:Y:S01]  /*c680*/  FADD.FTZ R152, R170.reuse, R191 ;  /* 0x000000bfaa987221 */ /* 0x040fe20000010000 */
[----:B------:R-:W-:Y:S01]  /*c690*/  MUFU.EX2 R173, R173 ;  /* 0x000000ad00ad7308 */ /* 0x000fe20000000800 */
[--C-:B------:R-:W-:Y:S01]  /*c6a0*/  FFMA.FTZ R159, R159, UR10, -R3.reuse ;  /* 0x0000000a9f9f7c23 */ /* 0x100fe20008010803 */
[--C-:B------:R-:W-:Y:S01]  /*c6b0*/  FFMA.FTZ R179, R179, UR10, -R3.reuse ;  /* 0x0000000ab3b37c23 */ /* 0x100fe20008010803 */
[----:B------:R-:W-:Y:S01]  /*c6c0*/  F2FP.BF16.F32.PACK_AB R154, R161, R158 ;  /* 0x0000009ea19a723e */ /* 0x000fe200000010ff */
[----:B------:R2:W-:Y:S01]  /*c6d0*/  @!P2 STS [R177+0x28800], R9 ;  /* 0x02880009b100a388 */ /* 0x0005e20000000800 */
[----:B------:R-:W-:Y:S01]  /*c6e0*/  F2FP.BF16.F32.PACK_AB R162, R170, R169 ;  /* 0x000000a9aaa2723e */ /* 0x000fe200000010ff */
[----:B------:R-:W-:Y:S01]  /*c6f0*/  FMUL.FTZ R81, R81, R9 ;  /* 0x0000000951517220 */ /* 0x000fe20000410000 */
[----:B------:R-:W-:Y:S01]  /*c700*/  F2FP.BF16.F32.PACK_AB R156, R164, R163 ;  /* 0x000000a3a49c723e */ /* 0x000fe200000010ff */
[----:B------:R-:W-:Y:S01]  /*c710*/  MUFU.EX2 R11, R11 ;  /* 0x0000000b000b7308 */ /* 0x000fe20000000800 */
[----:B0-----:R-:W-:Y:S01]  /*c720*/  F2FP.BF16.F32.PACK_AB R164, R172, R171 ;  /* 0x000000abaca4723e */ /* 0x001fe200000010ff */
[----:B------:R-:W-:Y:S01]  /*c730*/  FMUL.FTZ R84, R84, R9 ;  /* 0x0000000954547220 */ /* 0x000fe20000410000 */
[----:B------:R-:W-:Y:S01]  /*c740*/  F2FP.BF16.F32.PACK_AB R158, R166, R165 ;  /* 0x000000a5a69e723e */ /* 0x000fe200000010ff */
        /* <DEDUP_REMOVED lines=12> */
[----:B------:R3:W4:Y:S01]  /*c810*/  MUFU.EX2 R176, R13 ;  /* 0x0000000d00b07308 */ /* 0x0007220000000800 */
[-C--:B------:R-:W-:Y:S01]  /*c820*/  FMUL.FTZ R108, R108, R9.reuse ;  /* 0x000000096c6c7220 */ /* 0x080fe20000410000 */
[-C--:B------:R-:W-:Y:S01]  /*c830*/  FMUL.FTZ R109, R109, R9.reuse ;  /* 0x000000096d6d7220 */ /* 0x080fe20000410000 */
[-C--:B------:R-:W-:Y:S01]  /*c840*/  FMUL.FTZ R112, R112, R9.reuse ;  /* 0x0000000970707220 */ /* 0x080fe20000410000 */
[-C--:B------:R-:W-:Y:S01]  /*c850*/  FMUL.FTZ R113, R113, R9.reuse ;  /* 0x0000000971717220 */ /* 0x080fe20000410000 */
[-C--:B------:R-:W-:Y:S01]  /*c860*/  FMUL.FTZ R116, R116, R9.reuse ;  /* 0x0000000974747220 */ /* 0x080fe20000410000 */
[-C--:B------:R-:W-:Y:S01]  /*c870*/  FMUL.FTZ R117, R117, R9.reuse ;  /* 0x0000000975757220 */ /* 0x080fe20000410000 */
[----:B------:R-:W-:Y:S01]  /*c880*/  FMUL.FTZ R120, R120, R9 ;  /* 0x0000000978787220 */ /* 0x000fe20000410000 */
[----:B------:R-:W5:Y:S01]  /*c890*/  MUFU.EX2 R155, R180 ;  /* 0x000000b4009b7308 */ /* 0x000f620000000800 */
[----:B---3--:R-:W-:Y:S01]  /*c8a0*/  FFMA.FTZ R13, R160, UR10, -R3 ;  /* 0x0000000aa00d7c23 */ /* 0x008fe20008010803 */
[----:B------:R-:W-:Y:S01]  /*c8b0*/  FADD.FTZ R3, R171, R152 ;  /* 0x00000098ab037221 */ /* 0x000fe20000010000 */
[----:B------:R-:W-:Y:S01]  /*c8c0*/  F2FP.BF16.F32.PACK_AB R152, R157, R10 ;  /* 0x0000000a9d98723e */ /* 0x000fe200000010ff */
[----:B0-----:R0:W-:Y:S01]  /*c8d0*/  @!P2 STS [R177+0x28820], R12 ;  /* 0x0288200cb100a388 */ /* 0x0011e20000000800 */
[----:B------:R-:W-:Y:S01]  /*c8e0*/  F2FP.BF16.F32.PACK_AB R160, R168, R167 ;  /* 0x000000a7a8a0723e */ /* 0x000fe200000010ff */
[----:B------:R-:W-:Y:S01]  /*c8f0*/  FADD.FTZ R10, R172, R3 ;  /* 0x00000003ac0a7221 */ /* 0x000fe20000010000 */
[-C--:B------:R-:W-:Y:S01]  /*c900*/  FMUL.FTZ R121, R121, R9.reuse ;  /* 0x0000000979797220 */ /* 0x080fe20000410000 */
[----:B------:R-:W3:Y:S01]  /*c910*/  MUFU.EX2 R14, R14 ;  /* 0x0000000e000e7308 */ /* 0x000ee20000000800 */
[-C--:B------:R-:W-:Y:S01]  /*c920*/  FMUL.FTZ R124, R124, R9.reuse ;  /* 0x000000097c7c7220 */ /* 0x080fe20000410000 */
[----:B------:R-:W-:Y:S01]  /*c930*/  FADD.FTZ R3, R173, R10 ;  /* 0x0000000aad037221 */ /* 0x000fe20000010000 */
        /* <DEDUP_REMOVED lines=14> */
[----:B------:R-:W-:Y:S01]  /*ca20*/  FMUL.FTZ R149, R149, R9 ;  /* 0x0000000995957220 */ /* 0x000fe20000410000 */
[-C--:B------:R-:W-:Y:S01]  /*ca30*/  FMUL.FTZ R26, R26, R12.reuse ;  /* 0x0000000c1a1a7220 */ /* 0x080fe20000410000 */
[-C--:B------:R-:W-:Y:S01]  /*ca40*/  FMUL.FTZ R27, R27, R12.reuse ;  /* 0x0000000c1b1b7220 */ /* 0x080fe20000410000 */
[-C--:B------:R-:W-:Y:S01]  /*ca50*/  FMUL.FTZ R30, R30, R12.reuse ;  /* 0x0000000c1e1e7220 */ /* 0x080fe20000410000 */
[-C--:B------:R-:W-:Y:S01]  /*ca60*/  FMUL.FTZ R31, R31, R12.reuse ;  /* 0x0000000c1f1f7220 */ /* 0x080fe20000410000 */
[-C--:B------:R-:W-:Y:S01]  /*ca70*/  FMUL.FTZ R34, R34, R12.reuse ;  /* 0x0000000c22227220 */ /* 0x080fe20000410000 */
[----:B------:R-:W-:Y:S01]  /*ca80*/  FMUL.FTZ R35, R35, R12 ;  /* 0x0000000c23237220 */ /* 0x000fe20000410000 */
[----:B------:R-:W0:Y:S01]  /*ca90*/  MUFU.EX2 R21, R21 ;  /* 0x0000001500157308 */ /* 0x000e220000000800 */
[----:B--2---:R-:W-:Y:S01]  /*caa0*/  FFMA.FTZ R153, R12, R4, R11 ;  /* 0x000000040c997223 */ /* 0x004fe2000001000b */
[-C--:B------:R-:W-:Y:S01]  /*cab0*/  FMUL.FTZ R38, R38, R12.reuse ;  /* 0x0000000c26267220 */ /* 0x080fe20000410000 */
[-C--:B------:R-:W-:Y:S01]  /*cac0*/  FMUL.FTZ R39, R39, R12.reuse ;  /* 0x0000000c27277220 */ /* 0x080fe20000410000 */
[-C--:B------:R-:W-:Y:S01]  /*cad0*/  FMUL.FTZ R42, R42, R12.reuse ;  /* 0x0000000c2a2a7220 */ /* 0x080fe20000410000 */
[----:B----4-:R-:W-:Y:S01]  /*cae0*/  FADD.FTZ R4, R176, R153 ;  /* 0x00000099b0047221 */ /* 0x010fe20000010000 */
[-C--:B------:R-:W-:Y:S01]  /*caf0*/  FMUL.FTZ R43, R43, R12.reuse ;  /* 0x0000000c2b2b7220 */ /* 0x080fe20000410000 */
[-C--:B------:R-:W-:Y:S01]  /*cb00*/  FMUL.FTZ R46, R46, R12.reuse ;  /* 0x0000000c2e2e7220 */ /* 0x080fe20000410000 */
[----:B------:R-:W2:Y:S01]  /*cb10*/  MUFU.EX2 R15, R15 ;  /* 0x0000000f000f7308 */ /* 0x000ea20000000800 */
[----:B-----5:R-:W-:Y:S01]  /*cb20*/  FADD.FTZ R153, R155, R4 ;  /* 0x000000049b997221 */ /* 0x020fe20000010000 */
[----:B---3--:R-:W-:Y:S01]  /*cb30*/  F2FP.BF16.F32.PACK_AB R155, R14, R155 ;  /* 0x0000009b0e9b723e */ /* 0x008fe200000010ff */
[-C--:B------:R-:W-:Y:S01]  /*cb40*/  FMUL.FTZ R47, R47, R12.reuse ;  /* 0x0000000c2f2f7220 */ /* 0x080fe20000410000 */
[-C--:B------:R-:W-:Y:S01]  /*cb50*/  FMUL.FTZ R50, R50, R12.reuse ;  /* 0x0000000c32327220 */ /* 0x080fe20000410000 */
[----:B------:R-:W-:Y:S01]  /*cb60*/  FADD.FTZ R153, R14, R153 ;  /* 0x000000990e997221 */ /* 0x000fe20000010000 */
[-C--:B------:R-:W-:Y:S01]  /*cb70*/  FMUL.FTZ R51, R51, R12.reuse ;  /* 0x0000000c33337220 */ /* 0x080fe20000410000 */
[-C--:B------:R-:W-:Y:S01]  /*cb80*/  FMUL.FTZ R54, R54, R12.reuse ;  /* 0x0000000c36367220 */ /* 0x080fe20000410000 */
[----:B------:R-:W3:Y:S01]  /*cb90*/  MUFU.EX2 R161, R175 ;  /* 0x000000af00a17308 */ /* 0x000ee20000000800 */
[----:B-1----:R-:W-:Y:S01]  /*cba0*/  FADD.FTZ R170, R20, R153 ;  /* 0x0000009914aa7221 */ /* 0x002fe20000010000 */
[-C--:B------:R-:W-:Y:S01]  /*cbb0*/  FMUL.FTZ R55, R55, R12.reuse ;  /* 0x0000000c37377220 */ /* 0x080fe20000410000 */
[-C--:B------:R-:W-:Y:S01]  /*cbc0*/  FMUL.FTZ R58, R58, R12.reuse ;  /* 0x0000000c3a3a7220 */ /* 0x080fe20000410000 */
[-C--:B------:R-:W-:Y:S01]  /*cbd0*/  FMUL.FTZ R59, R59, R12.reuse ;  /* 0x0000000c3b3b7220 */ /* 0x080fe20000410000 */
[----:B0-----:R-:W-:Y:S01]  /*cbe0*/  FADD.FTZ R170, R21, R170 ;  /* 0x000000aa15aa7221 */ /* 0x001fe20000010000 */
[-C--:B------:R-:W-:Y:S01]  /*cbf0*/  FMUL.FTZ R62, R62, R12.reuse ;  /* 0x0000000c3e3e7220 */ /* 0x080fe20000410000 */
[-C--:B------:R-:W-:Y:S01]  /*cc00*/  FMUL.FTZ R63, R63, R12.reuse ;  /* 0x0000000c3f3f7220 */ /* 0x080fe20000410000 */
[----:B------:R-:W0:Y:S01]  /*cc10*/  MUFU.EX2 R168, R181 ;  /* 0x000000b500a87308 */ /* 0x000e220000000800 */
[----:B--2---:R-:W-:Y:S01]  /*cc20*/  FADD.FTZ R153, R15, R170 ;  /* 0x000000aa0f997221 */ /* 0x004fe20000010000 */
[-C--:B------:R-:W-:Y:S01]  /*cc30*/  FMUL.FTZ R66, R66, R12.reuse ;  /* 0x0000000c42427220 */ /* 0x080fe20000410000 */
[-C--:B------:R-:W-:Y:S01]  /*cc40*/  FMUL.FTZ R67, R67, R12.reuse ;  /* 0x0000000c43437220 */ /* 0x080fe20000410000 */
[-C--:B------:R-:W-:Y:S01]  /*cc50*/  FMUL.FTZ R70, R70, R12.reuse ;  /* 0x0000000c46467220 */ /* 0x080fe20000410000 */
[----:B------:R-:W-:Y:S01]  /*cc60*/  FADD.FTZ R172, R10, R153 ;  /* 0x000000990aac7221 */ /* 0x000fe20000010000 */
[-C--:B------:R-:W-:Y:S01]  /*cc70*/  FMUL.FTZ R71, R71, R12.reuse ;  /* 0x0000000c47477220 */ /* 0x080fe20000410000 */
[-C--:B------:R-:W-:Y:S01]  /*cc80*/  FMUL.FTZ R74, R74, R12.reuse ;  /* 0x0000000c4a4a7220 */ /* 0x080fe20000410000 */
[----:B------:R-:W1:Y:S01]  /*cc90*/  MUFU.EX2 R163, R182 ;  /* 0x000000b600a37308 */ /* 0x000e620000000800 */
[----:B---3--:R-:W-:Y:S01]  /*cca0*/  FADD.FTZ R153, R161, R172 ;  /* 0x000000aca1997221 */ /* 0x008fe20000010000 */
[-C--:B------:R-:W-:Y:S01]  /*ccb0*/  FMUL.FTZ R75, R75, R12.reuse ;  /* 0x0000000c4b4b7220 */ /* 0x080fe20000410000 */
        /* <DEDUP_REMOVED lines=24> */
[-C--:B------:R-:W-:Y:S01]  /*ce40*/  FMUL.FTZ R110, R110, R12.reuse ;  /* 0x0000000c6e6e7220 */ /* 0x080fe20000410000 */
[-C--:B------:R-:W-:Y:S01]  /*ce50*/  FMUL.FTZ R111, R111, R12.reuse ;  /* 0x0000000c6f6f7220 */ /* 0x080fe20000410000 */
[-C--:B------:R-:W-:Y:S01]  /*ce60*/  FMUL.FTZ R114, R114, R12.reuse ;  /* 0x0000000c72727220 */ /* 0x080fe20000410000 */
[-C--:B------:R-:W-:Y:S01]  /*ce70*/  FMUL.FTZ R115, R115, R12.reuse ;  /* 0x0000000c73737220 */ /* 0x080fe20000410000 */
[-C--:B------:R-:W-:Y:S01]  /*ce80*/  FMUL.FTZ R118, R118, R12.reuse ;  /* 0x0000000c76767220 */ /* 0x080fe20000410000 */
[----:B------:R2:W3:Y:S01]  /*ce90*/  MUFU.EX2 R170, R159 ;  /* 0x0000009f00aa7308 */ /* 0x0004e20000000800 */
        /* <DEDUP_REMOVED lines=10> */
[----:B--2---:R-:W-:Y:S01]  /*cf40*/  F2FP.BF16.F32.PACK_AB R159, R10, R15 ;  /* 0x0000000f0a9f723e */ /* 0x004fe200000010ff */
[-C--:B------:R-:W-:Y:S01]  /*cf50*/  FMUL.FTZ R127, R127, R12.reuse ;  /* 0x0000000c7f7f7220 */ /* 0x080fe20000410000 */
[-C--:B------:R-:W-:Y:S01]  /*cf60*/  FMUL.FTZ R130, R130, R12.reuse ;  /* 0x0000000c82827220 */ /* 0x080fe20000410000 */
[-C--:B------:R-:W-:Y:S01]  /*cf70*/  FMUL.FTZ R131, R131, R12.reuse ;  /* 0x0000000c83837220 */ /* 0x080fe20000410000 */
[-C--:B------:R-:W-:Y:S01]  /*cf80*/  FMUL.FTZ R134, R134, R12.reuse ;  /* 0x0000000c86867220 */ /* 0x080fe20000410000 */
[----:B------:R-:W-:Y:S01]  /*cf90*/  FMUL.FTZ R135, R135, R12 ;  /* 0x0000000c87877220 */ /* 0x000fe20000410000 */
[----:B------:R-:W1:Y:S01]  /*cfa0*/  MUFU.EX2 R172, R179 ;  /* 0x000000b300ac7308 */ /* 0x000e620000000800 */
[----:B---3--:R-:W-:Y:S01]  /*cfb0*/  FADD.FTZ R174, R170, R157 ;  /* 0x0000009daaae7221 */ /* 0x008fe20000010000 */
[----:B------:R-:W-:Y:S01]  /*cfc0*/  F2FP.BF16.F32.PACK_AB R157, R21, R20 ;  /* 0x00000014159d723e */ /* 0x000fe200000010ff */
[-C--:B------:R-:W-:Y:S01]  /*cfd0*/  FMUL.FTZ R138, R138, R12.reuse ;  /* 0x0000000c8a8a7220 */ /* 0x080fe20000410000 */
[----:B------:R-:W-:Y:S01]  /*cfe0*/  F2FP.BF16.F32.PACK_AB R165, R170, R165 ;  /* 0x000000a5aaa5723e */ /* 0x000fe200000010ff */
[-C--:B------:R-:W-:Y:S01]  /*cff0*/  FMUL.FTZ R139, R139, R12.reuse ;  /* 0x0000000c8b8b7220 */ /* 0x080fe20000410000 */
[-C--:B------:R-:W-:Y:S01]  /*d000*/  FMUL.FTZ R142, R142, R12.reuse ;  /* 0x0000000c8e8e7220 */ /* 0x080fe20000410000 */
[-C--:B------:R-:W-:Y:S01]  /*d010*/  FMUL.FTZ R143, R143, R12.reuse ;  /* 0x0000000c8f8f7220 */ /* 0x080fe20000410000 */
[-C--:B------:R-:W-:Y:S01]  /*d020*/  FMUL.FTZ R146, R146, R12.reuse ;  /* 0x0000000c92927220 */ /* 0x080fe20000410000 */
[----:B0-----:R-:W-:Y:S01]  /*d030*/  FADD.FTZ R9, R13, R174 ;  /* 0x000000ae0d097221 */ /* 0x001fe20000010000 */
[----:B------:R0:W-:Y:S01]  /*d040*/  STSM.16.M88.4 [R18+0x26800], R152 ;  /* 0x0268009812007844 */ /* 0x0001e20000000200 */
[-C--:B------:R-:W-:Y:S01]  /*d050*/  FMUL.FTZ R147, R147, R12.reuse ;  /* 0x0000000c93937220 */ /* 0x080fe20000410000 */
[-C--:B------:R-:W-:Y:S01]  /*d060*/  FMUL.FTZ R150, R150, R12.reuse ;  /* 0x0000000c96967220 */ /* 0x080fe20000410000 */
[----:B------:R-:W-:Y:S01]  /*d070*/  FMUL.FTZ R151, R151, R12 ;  /* 0x0000000c97977220 */ /* 0x000fe20000410000 */
[----:B------:R0:W-:Y:S01]  /*d080*/  STSM.16.M88.4 [R23], R156 ;  /* 0x0000009c17007844 */ /* 0x0001e20000000200 */
[----:B-1----:R-:W-:-:S03]  /*d090*/  F2FP.BF16.F32.PACK_AB R167, R172, R13 ;  /* 0x0000000daca7723e */ /* 0x002fc600000010ff */
[----:B------:R0:W-:Y:S01]  /*d0a0*/  STSM.16.M88.4 [R19], R160 ;  /* 0x000000a013007844 */ /* 0x0001e20000000200 */
[----:B------:R-:W-:-:S03]  /*d0b0*/  FADD.FTZ R4, R172, R9 ;  /* 0x00000009ac047221 */ /* 0x000fc60000010000 */
[----:B------:R0:W-:Y:S01]  /*d0c0*/  STSM.16.M88.4 [R22], R164 ;  /* 0x000000a416007844 */ /* 0x0001e20000000200 */
[----:B------:R-:W-:Y:S05]  /*d0d0*/  @!P0 BRA `(.L_x_4964) ;  /* 0x0000000000048947 */ /* 0x000fea0003800000 */
[----:B------:R-:W-:Y:S01]  /*d0e0*/  BPT.TRAP 0x1 ;  /* 0x000000040000795c */ /* 0x000fe20000300000 */
.L_x_4964:
[----:B------:R1:W2:Y:S01]  /*d0f0*/  SYNCS.PHASECHK.TRANS64.TRYWAIT P1, [UR20+0x28c50], R7 ;  /* 0x028c5007ff0075a7 */ /* 0x0002a20008020154 */
[----:B------:R-:W-:Y:S05]  /*d100*/  @!P0 BRA `(.L_x_4965) ;  /* 0x0000000000048947 */ /* 0x000fea0003800000 */
[----:B------:R-:W-:Y:S01]  /*d110*/  BPT.TRAP 0x1 ;  /* 0x000000040000795c */ /* 0x000fe20000300000 */
.L_x_4965:
[----:B--2---:R-:W-:Y:S05]  /*d120*/  @P1 BRA `(.L_x_4966) ;  /* 0x0000000000081947 */ /* 0x004fea0003800000 */
[----:B------:R-:W2:Y:S02]  /*d130*/  SYNCS.PHASECHK.TRANS64.TRYWAIT P1, [UR20+0x28c50], R7 ;  /* 0x028c5007ff0075a7 */ /* 0x000ea40008020154 */
[----:B--2---:R-:W-:Y:S05]  /*d140*/  @!P1 BRA `(.L_x_4967) ;  /* 0x0000007c00c89947 */ /* 0x004fea0003800000 */
.L_x_4966:
        /* <DEDUP_REMOVED lines=34> */
.L_x_4968:
[----:B------:R-:W-:Y:S01]  /*d370*/  UIADD3 UR20, UR20, 0x28c60, URZ ;  /* 0x00028c6014147890 */ /* 0x000fe2000fffe03f */
[C---:B------:R-:W-:Y:S01]  /*d380*/  ISETP.GT.AND P1, PT, R8.reuse, UR47, PT ;  /* 0x0000002f08007c0c */ /* 0x040fe2000bf24270 */
[----:B------:R-:W-:Y:S01]  /*d390*/  UMOV UR27, UR38 ;  /* 0x00000026001b7c82 */ /* 0x000fe20008000000 */
[----:B------:R-:W-:Y:S01]  /*d3a0*/  VIADD R8, R8, 0xffffffff ;  /* 0xffffffff08087836 */ /* 0x000fe20000000000 */
[----:B------:R-:W-:Y:S01]  /*d3b0*/  UPRMT UR20, UR40, 0x654, UR20 ;  /* 0x0000065428147896 */ /* 0x000fe20008000014 */
[----:B------:R-:W-:Y:S02]  /*d3c0*/  IMAD.MOV.U32 R12, RZ, RZ, R6 ;  /* 0x000000ffff0c7224 */ /* 0x000fe400078e0006 */
[----:B------:R-:W-:-:S06]  /*d3d0*/  IMAD.MOV.U32 R9, RZ, RZ, R5 ;  /* 0x000000ffff097224 */ /* 0x000fcc00078e0005 */
[----:B------:R-:W-:Y:S01]  /*d3e0*/  SYNCS.ARRIVE.TRANS64.RED.A1T0 RZ, [UR20], RZ ;  /* 0x000000ffffff79a7 */ /* 0x000fe20008100414 */
[----:B------:R-:W-:Y:S05]  /*d3f0*/  @P1 BRA `(.L_x_4969) ;  /* 0xffffffd800141947 */ /* 0x000fea000383ffff */
.L_x_4950:
[----:B------:R-:W1:Y:S01]  /*d400*/  SHFL.BFLY PT, R0, R3, 0x2, 0x1f ;  /* 0x0c401f0003007f89 */ /* 0x000e6200000e0000 */
[----:B------:R-:W-:Y:S01]  /*d410*/  IADD3 R13, -R17, RZ, RZ ;  /* 0x000000ff110d7210 */ /* 0x000fe20007ffe1ff */
[----:B------:R-:W-:Y:S01]  /*d420*/  IMAD.U32 R8, RZ, RZ, UR10 ;  /* 0x0000000aff087e24 */ /* 0x000fe2000f8e00ff */
[----:B------:R-:W-:Y:S01]  /*d430*/  UIADD3 UR36, UR36, 0x1, URZ ;  /* 0x0000000124247890 */ /* 0x000fe2000fffe03f */
[----:B------:R-:W3:Y:S01]  /*d440*/  SHFL.BFLY PT, R9, R4, 0x2, 0x1f ;  /* 0x0c401f0004097f89 */ /* 0x000ee200000e0000 */
[----:B------:R-:W-:Y:S08]  /*d450*/  BAR.ARV 0x8, 0x100 ;  /* 0x0204000000007b1d */ /* 0x000ff00000002000 */
[----:B------:R-:W-:Y:S01]  /*d460*/  BAR.SYNC.DEFER_BLOCKING 0xf, 0x100 ;  /* 0x03c4000000007b1d */ /* 0x000fe20000010000 */
[----:B------:R-:W-:Y:S01]  /*d470*/  ISETP.NE.AND P0, PT, R2, R13, PT ;  /* 0x0000000d0200720c */ /* 0x000fe20003f05270 */
[----:B------:R-:W-:-:S02]  /*d480*/  IMAD.U32 R12, RZ, RZ, UR10 ;  /* 0x0000000aff0c7e24 */ /* 0x000fc4000f8e00ff */
[----:B-12---:R-:W-:Y:S01]  /*d490*/  FADD.FTZ R7, R0, R3 ;  /* 0x0000000300077221 */ /* 0x006fe20000010000 */
[----:B------:R-:W-:Y:S01]  /*d4a0*/  IMAD.U32 R3, RZ, RZ, UR38 ;  /* 0x00000026ff037e24 */ /* 0x000fe2000f8e00ff */
[----:B------:R-:W-:Y:S01]  /*d4b0*/  UIADD3 UR38, UR38, 0x1, URZ ;  /* 0x0000000126267890 */ /* 0x000fe2000fffe03f */
[----:B---3--:R-:W-:Y:S02]  /*d4c0*/  FADD.FTZ R9, R9, R4 ;  /* 0x0000000409097221 */ /* 0x008fe40000010000 */
[----:B------:R-:W1:Y:S01]  /*d4d0*/  SHFL.BFLY PT, R0, R7, 0x1, 0x1f ;  /* 0x0c201f0007007f89 */ /* 0x000e6200000e0000 */
[----:B------:R-:W-:Y:S01]  /*d4e0*/  IMAD.MOV.U32 R4, RZ, RZ, RZ ;  /* 0x000000ffff047224 */ /* 0x000fe200078e00ff */
[----:B------:R-:W-:-:S03]  /*d4f0*/  UISETP.NE.AND UP0, UPT, UR38, 0x2, UPT ;  /* 0x000000022600788c */ /* 0x000fc6000bf05270 */
[----:B------:R-:W-:Y:S01]  /*d500*/  @!P0 IMAD R3, R3, 0x40, R16 ;  /* 0x0000004003038824 */ /* 0x000fe200078e0210 */
[----:B------:R-:W2:Y:S01]  /*d510*/  SHFL.BFLY PT, R10, R9, 0x1, 0x1f ;  /* 0x0c201f00090a7f89 */ /* 0x000ea200000e0000 */
[----:B------:R-:W-:Y:S02]  /*d520*/  USEL UR4, URZ, 0x1, UP0 ;  /* 0x000000013f047887 */ /* 0x000fe40008000000 */
[----:B------:R-:W-:Y:S02]  /*d530*/  USEL UR38, UR38, URZ, UP0 ;  /* 0x0000003f26267287 */ /* 0x000fe40008000000 */
[----:B------:R-:W-:Y:S01]  /*d540*/  ULOP3.LUT UR37, UR37, UR4, URZ, 0x3c, !UPT ;  /* 0x0000000425257292 */ /* 0x000fe2000f8e3c3f */
[----:B-1----:R-:W-:Y:S01]  /*d550*/  FADD.FTZ R11, R7, R0 ;  /* 0x00000000070b7221 */ /* 0x002fe20000010000 */
[----:B------:R-:W-:Y:S02]  /*d560*/  IMAD.MOV.U32 R0, RZ, RZ, RZ ;  /* 0x000000ffff007224 */ /* 0x000fe400078e00ff */
[----:B--2---:R-:W-:-:S02]  /*d570*/  FADD.FTZ R10, R9, R10 ;  /* 0x0000000a090a7221 */ /* 0x004fc40000010000 */
[----:B------:R-:W-:Y:S02]  /*d580*/  FSETP.NE.FTZ.AND P1, PT, R11, RZ, PT ;  /* 0x000000ff0b00720b */ /* 0x000fe40003f35000 */
[----:B------:R-:W-:Y:S02]  /*d590*/  @!P0 LEA R9, R3, UR42, 0x2 ;  /* 0x0000002a03098c11 */ /* 0x000fe4000f8e10ff */
[----:B------:R-:W-:Y:S02]  /*d5a0*/  FSETP.NE.FTZ.AND P2, PT, R10, RZ, PT ;  /* 0x000000ff0a00720b */ /* 0x000fe40003f55000 */
[----:B------:R-:W-:-:S07]  /*d5b0*/  MOV R3, 0xff800000 ;  /* 0xff80000000037802 */ /* 0x000fce0000000f00 */
[----:B------:R-:W1:Y:S01]  /*d5c0*/  @P1 MUFU.RCP R0, R11 ;  /* 0x0000000b00001308 */ /* 0x000e620000001000 */
[----:B------:R-:W-:-:S07]  /*d5d0*/  @P1 FMUL.FTZ R8, R8, 0.69314718246459960938 ;  /* 0x3f31721808081820 */ /* 0x000fce0000410000 */
[----:B------:R-:W2:Y:S08]  /*d5e0*/  @P2 MUFU.RCP R4, R10 ;  /* 0x0000000a00042308 */ /* 0x000eb00000001000 */
[----:B------:R-:W3:Y:S01]  /*d5f0*/  @P1 MUFU.LG2 R11, R11 ;  /* 0x0000000b000b1308 */ /* 0x000ee20000000c00 */
[----:B-1----:R-:W-:Y:S01]  /*d600*/  @!P0 STS [R9+0x28800], R0 ;  /* 0x0288000009008388 */ /* 0x002fe20000000800 */
[-C--:B------:R-:W-:Y:S01]  /*d610*/  FMUL.FTZ R210, R24, R0.reuse ;  /* 0x0000000018d27220 */ /* 0x080fe20000410000 */
[-C--:B------:R-:W-:Y:S01]  /*d620*/  FMUL.FTZ R207, R25, R0.reuse ;  /* 0x0000000019cf7220 */ /* 0x080fe20000410000 */
[-C--:B------:R-:W-:Y:S01]  /*d630*/  FMUL.FTZ R208, R28, R0.reuse ;  /* 0x000000001cd07220 */ /* 0x080fe20000410000 */
[-C--:B------:R-:W-:Y:S01]  /*d640*/  FMUL.FTZ R7, R29, R0.reuse ;  /* 0x000000001d077220 */ /* 0x080fe20000410000 */
[-C--:B------:R-:W-:Y:S01]  /*d650*/  FMUL.FTZ R209, R32, R0.reuse ;  /* 0x0000000020d17220 */ /* 0x080fe20000410000 */
[-C--:B------:R-:W-:Y:S01]  /*d660*/  FMUL.FTZ R205, R33, R0.reuse ;  /* 0x0000000021cd7220 */ /* 0x080fe20000410000 */
[----:B------:R-:W1:Y:S01]  /*d670*/  @P2 MUFU.LG2 R10, R10 ;  /* 0x0000000a000a2308 */ /* 0x000e620000000c00 */
        /* <DEDUP_REMOVED lines=10> */
[----:B--2---:R-:W-:Y:S01]  /*d720*/  @P2 FMUL.FTZ R9, R12, 0.69314718246459960938 ;  /* 0x3f3172180c092820 */ /* 0x004fe20000410000 */
[-C--:B------:R-:W-:Y:S01]  /*d730*/  FMUL.FTZ R198, R52, R0.reuse ;  /* 0x0000000034c67220 */ /* 0x080fe20000410000 */
[-C--:B------:R-:W-:Y:S01]  /*d740*/  FMUL.FTZ R195, R53, R0.reuse ;  /* 0x0000000035c37220 */ /* 0x080fe20000410000 */
[-C--:B------:R-:W-:Y:S01]  /*d750*/  FMUL.FTZ R196, R56, R0.reuse ;  /* 0x0000000038c47220 */ /* 0x080fe20000410000 */
[-C--:B------:R-:W-:Y:S01]  /*d760*/  FMUL.FTZ R193, R57, R0.reuse ;  /* 0x0000000039c17220 */ /* 0x080fe20000410000 */
[-C--:B------:R-:W-:Y:S01]  /*d770*/  FMUL.FTZ R194, R60, R0.reuse ;  /* 0x000000003cc27220 */ /* 0x080fe20000410000 */
[----:B-1----:R-:W-:Y:S01]  /*d780*/  @P2 FMUL.FTZ R10, R10, 0.69314718246459960938 ;  /* 0x3f3172180a0a2820 */ /* 0x002fe20000410000 */
        /* <DEDUP_REMOVED lines=45> */
[----:B------:R-:W-:Y:S01]  /*da60*/  IMAD.MOV.U32 R0, RZ, RZ, -0x800000 ;  /* 0xff800000ff007424 */ /* 0x000fe200078e00ff */
        /* <DEDUP_REMOVED lines=68> */
.L_x_4875:
[----:B------:R-:W0:Y:S08]  /*deb0*/  S2UR UR40, SR_CgaCtaId ;  /* 0x00000000002879c3 */ /* 0x000e300000008800 */
[----:B------:R-:W-:Y:S06]  /*dec0*/  BAR.SYNC.DEFER_BLOCKING 0x5, 0x180 ;  /* 0x0146000000007b1d */ /* 0x000fec0000010000 */
[----:B------:R-:W-:Y:S01]  /*ded0*/  UMOV UR42, 0x400 ;  /* 0x00000400002a7882 */ /* 0x000fe20000000000 */
[----:B------:R-:W-:Y:S01]  /*dee0*/  BSSY B0, `(.L_x_4970) ;  /* 0x00002a9000007945 */ /* 0x000fe20003800000 */
[----:B0-----:R-:W-:-:S09]  /*def0*/  ULEA UR42, UR40, UR42, 0x18 ;  /* 0x0000002a282a7291 */ /* 0x001fd2000f8ec03f */
[----:B------:R-:W0:Y:S02]  /*df00*/  LDS R4, [UR42+0x28cd0] ;  /* 0x028cd02aff047984 */ /* 0x000e240008000800 */
[----:B0-----:R-:W-:Y:S01]  /*df10*/  R2UR UR4, R4 ;  /* 0x00000000040472ca */ /* 0x001fe200000e0000 */
[----:B------:R-:W-:Y:S06]  /*df20*/  BAR.ARV 0x4, 0x180 ;  /* 0x0106000000007b1d */ /* 0x000fec0000002000 */
[----:B------:R-:W-:Y:S08]  /*df30*/  @P0 BRA `(.L_x_4971) ;  /* 0x0000001c00900947 */ /* 0x000ff00003800000 */
[----:B------:R-:W0:Y:S01]  /*df40*/  S2UR UR5, SR_SWINHI ;  /* 0x00000000000579c3 */ /* 0x000e220000002f00 */
[----:B------:R-:W-:-:S07]  /*df50*/  IMAD R9, R212, 0x40, R184 ;  /* 0x00000040d4097824 */ /* 0x000fce00078e02b8 */
[----:B------:R-:W-:Y:S01]  /*df60*/  BAR.SYNC.DEFER_BLOCKING 0x1, 0x100 ;  /* 0x0044000000007b1d */ /* 0x000fe20000010000 */
[----:B------:R-:W-:Y:S01]  /*df70*/  F2FP.BF16.F32.PACK_AB R6, R7, R208 ;  /* 0x000000d00706723e */ /* 0x000fe200000010ff */
[----:B------:R-:W-:Y:S01]  /*df80*/  USHF.R.S32.HI UR12, URZ, 0x1f, UR45 ;  /* 0x0000001f3f0c7899 */ /* 0x000fe2000801142d */
[----:B------:R-:W-:Y:S01]  /*df90*/  F2FP.BF16.F32.PACK_AB R7, R31, R30 ;  /* 0x0000001e1f07723e */ /* 0x000fe200000010ff */
[----:B------:R-:W-:Y:S01]  /*dfa0*/  USHF.R.S32.HI UR13, URZ, 0x1f, UR43 ;  /* 0x0000001f3f0d7899 */ /* 0x000fe2000801142b */
        /* <DEDUP_REMOVED lines=15> */
[----:B------:R-:W-:-:S02]  /*e0a0*/  F2FP.BF16.F32.PACK_AB R145, R147, R146 ;  /* 0x000000929391723e */ /* 0x000fc400000010ff */
[----:B------:R-:W-:Y:S01]  /*e0b0*/  F2FP.BF16.F32.PACK_AB R146, R149, R148 ;  /* 0x000000949592723e */ /* 0x000fe200000010ff */
[----:B------:R-:W-:Y:S01]  /*e0c0*/  IMAD.WIDE R4, R216, 0x2, R96 ;  /* 0x00000002d8047825 */ /* 0x000fe200078e0260 */
[----:B------:R-:W-:-:S03]  /*e0d0*/  F2FP.BF16.F32.PACK_AB R147, R151, R150 ;  /* 0x000000969793723e */ /* 0x000fc600000010ff */
[----:B------:R-:W-:Y:S01]  /*e0e0*/  IMAD.WIDE R96, R9, 0x2, R96 ;  /* 0x0000000209607825 */ /* 0x000fe200078e0260 */
[C---:B------:R-:W-:Y:S02]  /*e0f0*/  IADD3 R25, P2, R4.reuse, 0x60, RZ ;  /* 0x0000006004197810 */ /* 0x040fe40007f5e0ff */
[----:B------:R-:W-:Y:S02]  /*e100*/  IADD3 R29, P1, R4, 0x2000, RZ ;  /* 0x00002000041d7810 */ /* 0x000fe40007f3e0ff */
[----:B------:R-:W-:Y:S02]  /*e110*/  LOP3.LUT R24, R25, 0x380, RZ, 0xc0, !PT ;  /* 0x0000038019187812 */ /* 0x000fe400078ec0ff */
[----:B------:R-:W-:Y:S02]  /*e120*/  LOP3.LUT R28, R29, 0x380, RZ, 0xc0, !PT ;  /* 0x000003801d1c7812 */ /* 0x000fe400078ec0ff */
[----:B------:R-:W-:Y:S02]  /*e130*/  SHF.R.U64 R24, R24, 0x3, RZ ;  /* 0x0000000318187819 */ /* 0x000fe400000012ff */
[----:B------:R-:W-:-:S02]  /*e140*/  SHF.R.U64 R28, R28, 0x3, RZ ;  /* 0x000000031c1c7819 */ /* 0x000fc400000012ff */
[----:B------:R-:W-:Y:S01]  /*e150*/  LOP3.LUT R24, R24, R25, RZ, 0x3c, !PT ;  /* 0x0000001918187212 */ /* 0x000fe200078e3cff */
[----:B------:R-:W-:Y:S01]  /*e160*/  IMAD.X R25, RZ, RZ, R5, P2 ;  /* 0x000000ffff197224 */ /* 0x000fe200010e0605 */
[C---:B------:R-:W-:Y:S02]  /*e170*/  IADD3 R131, P2, R4.reuse, 0x4040, RZ ;  /* 0x0000404004837810 */ /* 0x040fe40007f5e0ff */
[C---:B------:R-:W-:Y:S02]  /*e180*/  IADD3 R13, P4, R4.reuse, 0x20, RZ ;  /* 0x00000020040d7810 */ /* 0x040fe40007f9e0ff */
[----:B------:R-:W-:Y:S02]  /*e190*/  LOP3.LUT R130, R131, 0x380, RZ, 0xc0, !PT ;  /* 0x0000038083827812 */ /* 0x000fe400078ec0ff */
[----:B------:R-:W-:Y:S02]  /*e1a0*/  IADD3 R15, P3, R4, 0x40, RZ ;  /* 0x00000040040f7810 */ /* 0x000fe40007f7e0ff */
[----:B------:R-:W-:-:S02]  /*e1b0*/  SHF.R.U64 R130, R130, 0x3, RZ ;  /* 0x0000000382827819 */ /* 0x000fc400000012ff */
[----:B------:R-:W-:Y:S01]  /*e1c0*/  LOP3.LUT R28, R28, R29, RZ, 0x3c, !PT ;  /* 0x0000001d1c1c7212 */ /* 0x000fe200078e3cff */
[--C-:B------:R-:W-:Y:S01]  /*e1d0*/  IMAD.X R29, RZ, RZ, R5.reuse, P1 ;  /* 0x000000ffff1d7224 */ /* 0x100fe200008e0605 */
[----:B------:R-:W-:Y:S01]  /*e1e0*/  LOP3.LUT R130, R130, R131, RZ, 0x3c, !PT ;  /* 0x0000008382827212 */ /* 0x000fe200078e3cff */
[----:B------:R-:W-:Y:S01]  /*e1f0*/  IMAD.X R131, RZ, RZ, R5, P2 ;  /* 0x000000ffff837224 */ /* 0x000fe200010e0605 */
[----:B------:R-:W-:Y:S02]  /*e200*/  LOP3.LUT R12, R13, 0x380, RZ, 0xc0, !PT ;  /* 0x000003800d0c7812 */ /* 0x000fe400078ec0ff */
[----:B------:R-:W-:Y:S02]  /*e210*/  LOP3.LUT R14, R15, 0x380, RZ, 0xc0, !PT ;  /* 0x000003800f0e7812 */ /* 0x000fe400078ec0ff */
[----:B------:R-:W-:Y:S02]  /*e220*/  IADD3 R135, P1, R4, 0x4060, RZ ;  /* 0x0000406004877810 */ /* 0x000fe40007f3e0ff */
[----:B------:R-:W-:-:S02]  /*e230*/  IADD3 R33, P2, R96, 0x2000, RZ ;  /* 0x0000200060217810 */ /* 0x000fc40007f5e0ff */
[----:B------:R-:W-:Y:S02]  /*e240*/  SHF.R.U64 R12, R12, 0x3, RZ ;  /* 0x000000030c0c7819 */ /* 0x000fe400000012ff */
[----:B------:R-:W-:Y:S02]  /*e250*/  SHF.R.U64 R14, R14, 0x3, RZ ;  /* 0x000000030e0e7819 */ /* 0x000fe400000012ff */
[----:B------:R-:W-:Y:S02]  /*e260*/  LOP3.LUT R134, R135, 0x380, RZ, 0xc0, !PT ;  /* 0x0000038087867812 */ /* 0x000fe400078ec0ff */
[----:B------:R-:W-:Y:S02]  /*e270*/  LOP3.LUT R32, R33, 0x380, RZ, 0xc0, !PT ;  /* 0x0000038021207812 */ /* 0x000fe400078ec0ff */
[----:B------:R-:W-:Y:S02]  /*e280*/  LOP3.LUT R12, R12, R13, RZ, 0x3c, !PT ;  /* 0x0000000d0c0c7212 */ /* 0x000fe400078e3cff */
[----:B------:R-:W-:Y:S01]  /*e290*/  LOP3.LUT R14, R14, R15, RZ, 0x3c, !PT ;  /* 0x0000000f0e0e7212 */ /* 0x000fe200078e3cff */
[----:B------:R-:W-:Y:S01]  /*e2a0*/  IMAD.X R15, RZ, RZ, R5, P3 ;  /* 0x000000ffff0f7224 */ /* 0x000fe200018e0605 */
[----:B------:R-:W-:-:S02]  /*e2b0*/  SHF.R.U64 R134, R134, 0x3, RZ ;  /* 0x0000000386867819 */ /* 0x000fc400000012ff */
[----:B------:R-:W-:Y:S02]  /*e2c0*/  IADD3.X R13, RZ, R5, RZ, P4, !PT ;  /* 0x00000005ff0d7210 */ /* 0x000fe400027fe4ff */
[----:B------:R-:W-:Y:S02]  /*e2d0*/  SHF.R.U64 R32, R32, 0x3, RZ ;  /* 0x0000000320207819 */ /* 0x000fe400000012ff */
[C---:B------:R-:W-:Y:S02]  /*e2e0*/  IADD3 R49, P0, R4.reuse, 0x2020, RZ ;  /* 0x0000202004317810 */ /* 0x040fe40007f1e0ff */
[C---:B------:R-:W-:Y:S02]  /*e2f0*/  IADD3 R65, P6, R4.reuse, 0x2040, RZ ;  /* 0x0000204004417810 */ /* 0x040fe40007fde0ff */
[C---:B------:R-:W-:Y:S02]  /*e300*/  IADD3 R101, P5, R4.reuse, 0x2060, RZ ;  /* 0x0000206004657810 */ /* 0x040fe40007fbe0ff */
[----:B------:R-:W-:-:S02]  /*e310*/  IADD3 R123, P4, R4, 0x4000, RZ ;  /* 0x00004000047b7810 */ /* 0x000fc40007f9e0ff */
[----:B------:R-:W-:Y:S02]  /*e320*/  IADD3 R127, P3, R4, 0x4020, RZ ;  /* 0x00004020047f7810 */ /* 0x000fe40007f7e0ff */
[----:B------:R-:W-:Y:S01]  /*e330*/  LOP3.LUT R134, R134, R135, RZ, 0x3c, !PT ;  /* 0x0000008786867212 */ /* 0x000fe200078e3cff */
[----:B------:R-:W-:Y:S01]  /*e340*/  IMAD.X R135, RZ, RZ, R5, P1 ;  /* 0x000000ffff877224 */ /* 0x000fe200008e0605 */
[----:B------:R-:W-:Y:S01]  /*e350*/  LOP3.LUT R32, R32, R33, RZ, 0x3c, !PT ;  /* 0x0000002120207212 */ /* 0x000fe200078e3cff */
[----:B------:R-:W-:Y:S01]  /*e360*/  IMAD.X R33, RZ, RZ, R97, P2 ;  /* 0x000000ffff217224 */ /* 0x000fe200010e0661 */
[----:B------:R-:W-:Y:S02]  /*e370*/  LOP3.LUT R48, R49, 0x380, RZ, 0xc0, !PT ;  /* 0x0000038031307812 */ /* 0x000fe400078ec0ff */
[----:B------:R-:W-:Y:S02]  /*e380*/  LOP3.LUT R64, R65, 0x380, RZ, 0xc0, !PT ;  /* 0x0000038041407812 */ /* 0x000fe400078ec0ff */
[----:B------:R-:W-:-:S02]  /*e390*/  LOP3.LUT R100, R101, 0x380, RZ, 0xc0, !PT ;  /* 0x0000038065647812 */ /* 0x000fc400078ec0ff */
[----:B------:R-:W-:Y:S02]  /*e3a0*/  LOP3.LUT R122, R123, 0x380, RZ, 0xc0, !PT ;  /* 0x000003807b7a7812 */ /* 0x000fe400078ec0ff */
[----:B------:R-:W-:Y:S02]  /*e3b0*/  LOP3.LUT R126, R127, 0x380, RZ, 0xc0, !PT ;  /* 0x000003807f7e7812 */ /* 0x000fe400078ec0ff */
[C---:B------:R-:W-:Y:S02]  /*e3c0*/  IADD3 R37, P1, R96.reuse, 0x3000, RZ ;  /* 0x0000300060257810 */ /* 0x040fe40007f3e0ff */
[----:B------:R-:W-:Y:S02]  /*e3d0*/  IADD3 R69, P2, R96, 0x9000, RZ ;  /* 0x0000900060457810 */ /* 0x000fe40007f5e0ff */
[----:B------:R-:W-:Y:S02]  /*e3e0*/  SHF.R.U64 R48, R48, 0x3, RZ ;  /* 0x0000000330307819 */ /* 0x000fe400000012ff */
[----:B------:R-:W-:-:S02]  /*e3f0*/  SHF.R.U64 R64, R64, 0x3, RZ ;  /* 0x0000000340407819 */ /* 0x000fc400000012ff */
[----:B------:R-:W-:Y:S02]  /*e400*/  SHF.R.U64 R100, R100, 0x3, RZ ;  /* 0x0000000364647819 */ /* 0x000fe400000012ff */
[----:B------:R-:W-:Y:S02]  /*e410*/  SHF.R.U64 R122, R122, 0x3, RZ ;  /* 0x000000037a7a7819 */ /* 0x000fe400000012ff */
[----:B------:R-:W-:Y:S02]  /*e420*/  SHF.R.U64 R126, R126, 0x3, RZ ;  /* 0x000000037e7e7819 */ /* 0x000fe400000012ff */
[----:B------:R-:W-:Y:S02]  /*e430*/  LOP3.LUT R36, R37, 0x380, RZ, 0xc0, !PT ;  /* 0x0000038025247812 */ /* 0x000fe400078ec0ff */
[----:B------:R-:W-:Y:S02]  /*e440*/  LOP3.LUT R68, R69, 0x380, RZ, 0xc0, !PT ;  /* 0x0000038045447812 */ /* 0x000fe400078ec0ff */
[----:B------:R-:W-:Y:S01]  /*e450*/  LOP3.LUT R48, R48, R49, RZ, 0x3c, !PT ;  /* 0x0000003130307212 */ /* 0x000fe200078e3cff */
[--C-:B------:R-:W-:Y:S01]  /*e460*/  IMAD.X R49, RZ, RZ, R5.reuse, P0 ;  /* 0x000000ffff317224 */ /* 0x100fe200000e0605 */
[----:B------:R-:W-:Y:S01]  /*e470*/  LOP3.LUT R64, R64, R65, RZ, 0x3c, !PT ;  /* 0x0000004140407212 */ /* 0x000fe200078e3cff */
[----:B------:R-:W-:Y:S01]  /*e480*/  IMAD.X R65, RZ, RZ, R5, P6 ;  /* 0x000000ffff417224 */ /* 0x000fe200030e0605 */
[----:B------:R-:W-:-:S02]  /*e490*/  LOP3.LUT R100, R100, R101, RZ, 0x3c, !PT ;  /* 0x0000006564647212 */ /* 0x000fc400078e3cff */
[----:B------:R-:W-:Y:S01]  /*e4a0*/  LOP3.LUT R122, R122, R123, RZ, 0x3c, !PT ;  /* 0x0000007b7a7a7212 */ /* 0x000fe200078e3cff */
[--C-:B------:R-:W-:Y:S01]  /*e4b0*/  IMAD.X R123, RZ, RZ, R5.reuse, P4 ;  /* 0x000000ffff7b7224 */ /* 0x100fe200020e0605 */
[----:B------:R-:W-:Y:S01]  /*e4c0*/  LOP3.LUT R126, R126, R127, RZ, 0x3c, !PT ;  /* 0x0000007f7e7e7212 */ /* 0x000fe200078e3cff */
[----:B------:R-:W-:Y:S01]  /*e4d0*/  IMAD.X R127, RZ, RZ, R5, P3 ;  /* 0x000000ffff7f7224 */ /* 0x000fe200018e0605 */
[----:B------:R-:W-:Y:S02]  /*e4e0*/  SHF.R.U64 R36, R36, 0x3, RZ ;  /* 0x0000000324247819 */ /* 0x000fe400000012ff */
[----:B------:R-:W-:Y:S02]  /*e4f0*/  IADD3.X R101, RZ, R5, RZ, P5, !PT ;  /* 0x00000005ff657210 */ /* 0x000fe40002ffe4ff */
[----:B------:R-:W-:Y:S02]  /*e500*/  SHF.R.U64 R68, R68, 0x3, RZ ;  /* 0x0000000344447819 */ /* 0x000fe400000012ff */
[----:B------:R-:W-:-:S02]  /*e510*/  IADD3 R139, P0, R4, 0x6000, RZ ;  /* 0x00006000048b7810 */ /* 0x000fc40007f1e0ff */
[C---:B------:R-:W-:Y:S02]  /*e520*/  IADD3 R143, P6, R4.reuse, 0x6020, RZ ;  /* 0x00006020048f7810 */ /* 0x040fe40007fde0ff */
[C---:B------:R-:W-:Y:S02]  /*e530*/  IADD3 R9, P5, R4.reuse, 0x6040, RZ ;  /* 0x0000604004097810 */ /* 0x040fe40007fbe0ff */
[----:B------:R-:W-:Y:S02]  /*e540*/  IADD3 R11, P4, R4, 0x6060, RZ ;  /* 0x00006060040b7810 */ /* 0x000fe40007f9e0ff */
[----:B------:R-:W-:Y:S02]  /*e550*/  IADD3 R21, P3, R96, 0x1000, RZ ;  /* 0x0000100060157810 */ /* 0x000fe40007f7e0ff */
[----:B------:R-:W-:Y:S01]  /*e560*/  LOP3.LUT R36, R36, R37, RZ, 0x3c, !PT ;  /* 0x0000002524247212 */ /* 0x000fe200078e3cff */
[----:B------:R-:W-:Y:S01]  /*e570*/  IMAD.X R37, RZ, RZ, R97, P1 ;  /* 0x000000ffff257224 */ /* 0x000fe200008e0661 */
[----:B------:R-:W-:-:S02]  /*e580*/  LOP3.LUT R68, R68, R69, RZ, 0x3c, !PT ;  /* 0x0000004544447212 */ /* 0x000fc400078e3cff */
[----:B------:R-:W-:Y:S02]  /*e590*/  LOP3.LUT R138, R139, 0x380, RZ, 0xc0, !PT ;  /* 0x000003808b8a7812 */ /* 0x000fe400078ec0ff */
[----:B------:R-:W-:Y:S02]  /*e5a0*/  LOP3.LUT R142, R143, 0x380, RZ, 0xc0, !PT ;  /* 0x000003808f8e7812 */ /* 0x000fe400078ec0ff */
[----:B------:R-:W-:Y:S02]  /*e5b0*/  LOP3.LUT R8, R9, 0x380, RZ, 0xc0, !PT ;  /* 0x0000038009087812 */ /* 0x000fe400078ec0ff */
[----:B------:R-:W-:Y:S02]  /*e5c0*/  LOP3.LUT R10, R11, 0x380, RZ, 0xc0, !PT ;  /* 0x000003800b0a7812 */ /* 0x000fe400078ec0ff */
[----:B------:R-:W-:Y:S02]  /*e5d0*/  LOP3.LUT R20, R21, 0x380, RZ, 0xc0, !PT ;  /* 0x0000038015147812 */ /* 0x000fe400078ec0ff */
[----:B------:R-:W-:-:S02]  /*e5e0*/  IADD3 R73, P1, R96, 0xa000, RZ ;  /* 0x0000a00060497810 */ /* 0x000fc40007f3e0ff */
[----:B------:R-:W-:Y:S02]  /*e5f0*/  LOP3.LUT R69, R4, 0x380, RZ, 0xc0, !PT ;  /* 0x0000038004457812 */ /* 0x000fe400078ec0ff */
[----:B------:R-:W-:Y:S02]  /*e600*/  SHF.R.U64 R138, R138, 0x3, RZ ;  /* 0x000000038a8a7819 */ /* 0x000fe400000012ff */
[----:B------:R-:W-:Y:S02]  /*e610*/  SHF.R.U64 R142, R142, 0x3, RZ ;  /* 0x000000038e8e7819 */ /* 0x000fe400000012ff */
[----:B------:R-:W-:Y:S02]  /*e620*/  SHF.R.U64 R8, R8, 0x3, RZ ;  /* 0x0000000308087819 */ /* 0x000fe400000012ff */
[----:B------:R-:W-:Y:S02]  /*e630*/  SHF.R.U64 R10, R10, 0x3, RZ ;  /* 0x000000030a0a7819 */ /* 0x000fe400000012ff */
[----:B------:R-:W-:-:S02]  /*e640*/  SHF.R.U64 R20, R20, 0x3, RZ ;  /* 0x0000000314147819 */ /* 0x000fc400000012ff */
[----:B------:R-:W-:Y:S02]  /*e650*/  LOP3.LUT R72, R73, 0x380, RZ, 0xc0, !PT ;  /* 0x0000038049487812 */ /* 0x000fe400078ec0ff */
[----:B------:R-:W-:Y:S02]  /*e660*/  SHF.R.U64 R69, R69, 0x3, RZ ;  /* 0x0000000345457819 */ /* 0x000fe400000012ff */
[----:B------:R-:W-:Y:S01]  /*e670*/  LOP3.LUT R138, R138, R139, RZ, 0x3c, !PT ;  /* 0x0000008b8a8a7212 */ /* 0x000fe200078e3cff */
[--C-:B------:R-:W-:Y:S01]  /*e680*/  IMAD.X R139, RZ, RZ, R5.reuse, P0 ;  /* 0x000000ffff8b7224 */ /* 0x100fe200000e0605 */
[----:B------:R-:W-:Y:S02]  /*e690*/  LOP3.LUT R142, R142, R143, RZ, 0x3c, !PT ;  /* 0x0000008f8e8e7212 */ /* 0x000fe400078e3cff */
[----:B------:R-:W-:Y:S01]  /*e6a0*/  LOP3.LUT R8, R8, R9, RZ, 0x3c, !PT ;  /* 0x0000000908087212 */ /* 0x000fe200078e3cff */
[--C-:B------:R-:W-:Y:S01]  /*e6b0*/  IMAD.X R9, RZ, RZ, R5.reuse, P5 ;  /* 0x000000ffff097224 */ /* 0x100fe200028e0605 */
[----:B------:R-:W-:Y:S01]  /*e6c0*/  LOP3.LUT R10, R10, R11, RZ, 0x3c, !PT ;  /* 0x0000000b0a0a7212 */ /* 0x000fe200078e3cff */
[----:B------:R-:W-:Y:S01]  /*e6d0*/  IMAD.X R11, RZ, RZ, R5, P4 ;  /* 0x000000ffff0b7224 */ /* 0x000fe200020e0605 */
[----:B------:R-:W-:Y:S01]  /*e6e0*/  LOP3.LUT R20, R20, R21, RZ, 0x3c, !PT ;  /* 0x0000001514147212 */ /* 0x000fe200078e3cff */
[----:B------:R-:W-:Y:S01]  /*e6f0*/  IMAD.X R21, RZ, RZ, R97, P3 ;  /* 0x000000ffff157224 */ /* 0x000fe200018e0661 */
[----:B------:R-:W-:-:S02]  /*e700*/  SHF.R.U64 R72, R72, 0x3, RZ ;  /* 0x0000000348487819 */ /* 0x000fc400000012ff */
[----:B------:R-:W-:Y:S01]  /*e710*/  LOP3.LUT R4, R69, R4, RZ, 0x3c, !PT ;  /* 0x0000000445047212 */ /* 0x000fe200078e3cff */
[----:B------:R-:W-:Y:S01]  /*e720*/  IMAD.X R69, RZ, RZ, R97, P2 ;  /* 0x000000ffff457224 */ /* 0x000fe200010e0661 */
[----:B------:R-:W-:Y:S02]  /*e730*/  IADD3.X R143, RZ, R5, RZ, P6, !PT ;  /* 0x00000005ff8f7210 */ /* 0x000fe400037fe4ff */
[C---:B------:R-:W-:Y:S02]  /*e740*/  IADD3 R41, P0, R96.reuse, 0x4000, RZ ;  /* 0x0000400060297810 */ /* 0x040fe40007f1e0ff */
[C---:B------:R-:W-:Y:S02]  /*e750*/  IADD3 R45, P6, R96.reuse, 0x5000, RZ ;  /* 0x00005000602d7810 */ /* 0x040fe40007fde0ff */
[C---:B------:R-:W-:Y:S02]  /*e760*/  IADD3 R53, P5, R96.reuse, 0x6000, RZ ;  /* 0x0000600060357810 */ /* 0x040fe40007fbe0ff */
[----:B------:R-:W-:-:S02]  /*e770*/  IADD3 R57, P4, R96, 0x7000, RZ ;  /* 0x0000700060397810 */ /* 0x000fc40007f9e0ff */
[----:B------:R-:W-:Y:S02]  /*e780*/  IADD3 R61, P3, R96, 0x8000, RZ ;  /* 0x00008000603d7810 */ /* 0x000fe40007f7e0ff */
[----:B------:R-:W-:Y:S02]  /*e790*/  LOP3.LUT R72, R72, R73, RZ, 0x3c, !PT ;  /* 0x0000004948487212 */ /* 0x000fe400078e3cff */
[----:B------:R-:W-:Y:S01]  /*e7a0*/  MOV R224, R4 ;  /* 0x0000000400e07202 */ /* 0x000fe20000000f00 */
[----:B------:R-:W0:Y:S01]  /*e7b0*/  SHFL.IDX PT, R73, R213, RZ, 0x1f ;  /* 0x00001fffd5497589 */ /* 0x000e2200000e0000 */
[----:B------:R-:W-:Y:S02]  /*e7c0*/  F2FP.BF16.F32.PACK_AB R4, R207, R210 ;  /* 0x000000d2cf04723e */ /* 0x000fe400000010ff */
[----:B------:R-:W-:Y:S02]  /*e7d0*/  F2FP.BF16.F32.PACK_AB R5, R27, R26 ;  /* 0x0000001a1b05723e */ /* 0x000fe400000010ff */
[----:B------:R-:W-:-:S02]  /*e7e0*/  LOP3.LUT R40, R41, 0x380, RZ, 0xc0, !PT ;  /* 0x0000038029287812 */ /* 0x000fc400078ec0ff */
[----:B------:R-:W-:Y:S01]  /*e7f0*/  LOP3.LUT R44, R45, 0x380, RZ, 0xc0, !PT ;  /* 0x000003802d2c7812 */ /* 0x000fe200078ec0ff */
[----:B------:R1:W-:Y:S01]  /*e800*/  STSM.16.M88.4 [R224], R4 ;  /* 0x00000004e0007844 */ /* 0x0003e20000000200 */
        /* <DEDUP_REMOVED lines=9> */
[----:B------:R-:W-:Y:S02]  /*e8a0*/  MOV R26, R12 ;  /* 0x0000000c001a7202 */ /* 0x000fe40000000f00 */
[----:B-1----:R-:W-:-:S02]  /*e8b0*/  F2FP.BF16.F32.PACK_AB R4, R205, R209 ;  /* 0x000000d1cd04723e */ /* 0x002fc400000010ff */
[----:B------:R-:W-:Y:S02]  /*e8c0*/  F2FP.BF16.F32.PACK_AB R5, R35, R34 ;  /* 0x000000222305723e */ /* 0x000fe400000010ff */
[----:B------:R-:W-:Y:S02]  /*e8d0*/  F2FP.BF16.F32.PACK_AB R6, R203, R206 ;  /* 0x000000cecb06723e */ /* 0x000fe400000010ff */
[----:B------:R-:W-:Y:S02]  /*e8e0*/  F2FP.BF16.F32.PACK_AB R7, R39, R38 ;  /* 0x000000262707723e */ /* 0x000fe400000010ff */
[----:B------:R-:W-:Y:S02]  /*e8f0*/  SHF.R.U64 R27, R27, 0x3, RZ ;  /* 0x000000031b1b7819 */ /* 0x000fe400000012ff */
[----:B------:R-:W-:Y:S01]  /*e900*/  LOP3.LUT R40, R40, R41, RZ, 0x3c, !PT ;  /* 0x0000002928287212 */ /* 0x000fe200078e3cff */
        /* <DEDUP_REMOVED lines=9> */
[----:B------:R-:W-:-:S02]  /*e9a0*/  MOV R34, R8 ;  /* 0x0000000800227202 */ /* 0x000fc40000000f00 */
[----:B------:R-:W-:Y:S02]  /*e9b0*/  MOV R35, R10 ;  /* 0x0000000a00237202 */ /* 0x000fe40000000f00 */
[----:B------:R-:W-:Y:S02]  /*e9c0*/  IADD3.X R41, RZ, R97, RZ, P0, !PT ;  /* 0x00000061ff297210 */ /* 0x000fe400007fe4ff */
[----:B------:R-:W-:Y:S02]  /*e9d0*/  MOV R152, R14 ;  /* 0x0000000e00987202 */ /* 0x000fe40000000f00 */
[----:B------:R-:W-:Y:S02]  /*e9e0*/  F2FP.BF16.F32.PACK_AB R8, R201, R204 ;  /* 0x000000ccc908723e */ /* 0x000fe400000010ff */
[----:B------:R-:W-:Y:S02]  /*e9f0*/  F2FP.BF16.F32.PACK_AB R9, R43, R42 ;  /* 0x0000002a2b09723e */ /* 0x000fe400000010ff */
[----:B------:R-:W-:-:S02]  /*ea00*/  F2FP.BF16.F32.PACK_AB R10, R199, R202 ;  /* 0x000000cac70a723e */ /* 0x000fc400000010ff */
[----:B------:R-:W-:Y:S02]  /*ea10*/  F2FP.BF16.F32.PACK_AB R11, R47, R46 ;  /* 0x0000002e2f0b723e */ /* 0x000fe400000010ff */
[C---:B------:R-:W-:Y:S02]  /*ea20*/  IADD3 R77, P0, R96.reuse, 0xb000, RZ ;  /* 0x0000b000604d7810 */ /* 0x040fe40007f1e0ff */
[C---:B------:R-:W-:Y:S01]  /*ea30*/  IADD3 R81, P6, R96.reuse, 0xc000, RZ ;  /* 0x0000c00060517810 */ /* 0x040fe20007fde0ff */
[----:B------:R-:W-:Y:S01]  /*ea40*/  STSM.16.M88.4 [R152], R8 ;  /* 0x0000000898007844 */ /* 0x000fe20000000200 */
[C---:B------:R-:W-:Y:S02]  /*ea50*/  IADD3 R85, P5, R96.reuse, 0xd000, RZ ;  /* 0x0000d00060557810 */ /* 0x040fe40007fbe0ff */
[C---:B------:R-:W-:Y:S02]  /*ea60*/  IADD3 R89, P4, R96.reuse, 0xe000, RZ ;  /* 0x0000e00060597810 */ /* 0x040fe40007f9e0ff */
[----:B------:R-:W-:-:S02]  /*ea70*/  IADD3 R92, P3, R96, 0xf000, RZ ;  /* 0x0000f000605c7810 */ /* 0x000fc40007f7e0ff */
[----:B------:R-:W-:Y:S02]  /*ea80*/  MOV R207, R24 ;  /* 0x0000001800cf7202 */ /* 0x000fe40000000f00 */
[----:B------:R-:W-:Y:S02]  /*ea90*/  F2FP.BF16.F32.PACK_AB R12, R197, R200 ;  /* 0x000000c8c50c723e */ /* 0x000fe400000010ff */
[----:B------:R-:W-:Y:S02]  /*eaa0*/  F2FP.BF16.F32.PACK_AB R13, R51, R50 ;  /* 0x00000032330d723e */ /* 0x000fe400000010ff */
[----:B------:R-:W-:Y:S02]  /*eab0*/  F2FP.BF16.F32.PACK_AB R14, R195, R198 ;  /* 0x000000c6c30e723e */ /* 0x000fe400000010ff */
[----:B------:R-:W-:Y:S02]  /*eac0*/  F2FP.BF16.F32.PACK_AB R15, R55, R54 ;  /* 0x00000036370f723e */ /* 0x000fe400000010ff */
[----:B------:R-:W-:-:S02]  /*ead0*/  LOP3.LUT R96, R27, R96, RZ, 0x3c, !PT ;  /* 0x000000601b607212 */ /* 0x000fc400078e3cff */
[----:B------:R-:W-:Y:S01]  /*eae0*/  MOV R208, R28 ;  /* 0x0000001c00d07202 */ /* 0x000fe20000000f00 */
[----:B------:R-:W-:Y:S01]  /*eaf0*/  STSM.16.M88.4 [R207], R12 ;  /* 0x0000000ccf007844 */ /* 0x000fe20000000200 */
[----:B-1----:R-:W-:Y:S02]  /*eb00*/  F2FP.BF16.F32.PACK_AB R4, R193, R196 ;  /* 0x000000c4c104723e */ /* 0x002fe400000010ff */
[----:B------:R-:W-:Y:S02]  /*eb10*/  F2FP.BF16.F32.PACK_AB R5, R59, R58 ;  /* 0x0000003a3b05723e */ /* 0x000fe400000010ff */
[----:B------:R-:W-:Y:S02]  /*eb20*/  F2FP.BF16.F32.PACK_AB R6, R191, R194 ;  /* 0x000000c2bf06723e */ /* 0x000fe400000010ff */
[----:B------:R-:W-:Y:S02]  /*eb30*/  F2FP.BF16.F32.PACK_AB R7, R63, R62 ;  /* 0x0000003e3f07723e */ /* 0x000fe400000010ff */
[----:B------:R-:W-:-:S02]  /*eb40*/  MOV R48, R48 ;  /* 0x0000003000307202 */ /* 0x000fc40000000f00 */
[----:B------:R-:W-:Y:S01]  /*eb50*/  F2FP.BF16.F32.PACK_AB R24, R182, R192 ;  /* 0x000000c0b618723e */ /* 0x000fe200000010ff */
[----:B------:R-:W-:Y:S01]  /*eb60*/  STSM.16.M88.4 [R208], R4 ;  /* 0x00000004d0007844 */ /* 0x000fe20000000200 */
[----:B------:R-:W-:Y:S02]  /*eb70*/  F2FP.BF16.F32.PACK_AB R25, R67, R66 ;  /* 0x000000424319723e */ /* 0x000fe400000010ff */
[----:B------:R-:W-:Y:S02]  /*eb80*/  F2FP.BF16.F32.PACK_AB R26, R180, R183 ;  /* 0x000000b7b41a723e */ /* 0x000fe400000010ff */
[----:B------:R-:W-:Y:S02]  /*eb90*/  F2FP.BF16.F32.PACK_AB R27, R71, R70 ;  /* 0x00000046471b723e */ /* 0x000fe400000010ff */
[----:B------:R-:W-:Y:S02]  /*eba0*/  MOV R64, R64 ;  /* 0x0000004000407202 */ /* 0x000fe40000000f00 */
[----:B------:R-:W-:Y:S01]  /*ebb0*/  F2FP.BF16.F32.PACK_AB R28, R178, R181 ;  /* 0x000000b5b21c723e */ /* 0x000fe200000010ff */
[----:B------:R1:W-:Y:S01]  /*ebc0*/  STSM.16.M88.4 [R48], R24 ;  /* 0x0000001830007844 */ /* 0x0003e20000000200 */
[----:B------:R-:W-:-:S02]  /*ebd0*/  F2FP.BF16.F32.PACK_AB R29, R75, R74 ;  /* 0x0000004a4b1d723e */ /* 0x000fc400000010ff */
[----:B------:R-:W-:Y:S02]  /*ebe0*/  MOV R100, R100 ;  /* 0x0000006400647202 */ /* 0x000fe40000000f00 */
[----:B------:R-:W-:Y:S01]  /*ebf0*/  F2FP.BF16.F32.PACK_AB R49, R83, R82 ;  /* 0x000000525331723e */ /* 0x000fe200000010ff */
[----:B------:R2:W-:Y:S01]  /*ec00*/  STSM.16.M88.4 [R64], R28 ;  /* 0x0000001c40007844 */ /* 0x0005e20000000200 */
[----:B------:R-:W-:Y:S02]  /*ec10*/  F2FP.BF16.F32.PACK_AB R50, R172, R175 ;  /* 0x000000afac32723e */ /* 0x000fe400000010ff */
[----:B------:R-:W-:Y:S02]  /*ec20*/  F2FP.BF16.F32.PACK_AB R51, R87, R86 ;  /* 0x000000565733723e */ /* 0x000fe400000010ff */
[----:B------:R-:W-:Y:S02]  /*ec30*/  MOV R122, R122 ;  /* 0x0000007a007a7202 */ /* 0x000fe40000000f00 */
[----:B------:R-:W-:-:S02]  /*ec40*/  F2FP.BF16.F32.PACK_AB R65, R91, R90 ;  /* 0x0000005a5b41723e */ /* 0x000fc400000010ff */
[----:B------:R-:W-:Y:S02]  /*ec50*/  F2FP.BF16.F32.PACK_AB R66, R168, R171 ;  /* 0x000000aba842723e */ /* 0x000fe400000010ff */
[----:B-1----:R-:W-:Y:S02]  /*ec60*/  F2FP.BF16.F32.PACK_AB R48, R174, R177 ;  /* 0x000000b1ae30723e */ /* 0x002fe400000010ff */
[----:B------:R-:W-:Y:S02]  /*ec70*/  F2FP.BF16.F32.PACK_AB R67, R95, R94 ;  /* 0x0000005e5f43723e */ /* 0x000fe400000010ff */
[----:B------:R-:W-:Y:S01]  /*ec80*/  MOV R126, R126 ;  /* 0x0000007e007e7202 */ /* 0x000fe20000000f00 */
[----:B------:R-:W-:Y:S01]  /*ec90*/  STSM.16.M88.4 [R100], R48 ;  /* 0x0000003064007844 */ /* 0x000fe20000000200 */
[----:B--2---:R-:W-:Y:S02]  /*eca0*/  F2FP.BF16.F32.PACK_AB R64, R170, R173 ;  /* 0x000000adaa40723e */ /* 0x004fe400000010ff */
[----:B------:R-:W-:-:S02]  /*ecb0*/  F2FP.BF16.F32.PACK_AB R4, R166, R169 ;  /* 0x000000a9a604723e */ /* 0x000fc400000010ff */
[----:B------:R-:W-:Y:S01]  /*ecc0*/  F2FP.BF16.F32.PACK_AB R5, R99, R98 ;  /* 0x000000626305723e */ /* 0x000fe200000010ff */
[----:B------:R1:W-:Y:S01]  /*ecd0*/  STSM.16.M88.4 [R122], R64 ;  /* 0x000000407a007844 */ /* 0x0003e20000000200 */
[----:B------:R-:W-:Y:S02]  /*ece0*/  F2FP.BF16.F32.PACK_AB R6, R156, R167 ;  /* 0x000000a79c06723e */ /* 0x000fe400000010ff */
[----:B------:R-:W-:Y:S02]  /*ecf0*/  F2FP.BF16.F32.PACK_AB R7, R103, R102 ;  /* 0x000000666707723e */ /* 0x000fe400000010ff */
[----:B------:R-:W-:Y:S02]  /*ed00*/  MOV R130, R130 ;  /* 0x0000008200827202 */ /* 0x000fe40000000f00 */
[----:B------:R-:W-:Y:S01]  /*ed10*/  F2FP.BF16.F32.PACK_AB R8, R105, R158 ;  /* 0x0000009e6908723e */ /* 0x000fe200000010ff */
[----:B------:R2:W-:Y:S01]  /*ed20*/  STSM.16.M88.4 [R126], R4 ;  /* 0x000000047e007844 */ /* 0x0005e20000000200 */
[----:B------:R-:W-:-:S02]  /*ed30*/  F2FP.BF16.F32.PACK_AB R9, R107, R106 ;  /* 0x0000006a6b09723e */ /* 0x000fc400000010ff */
[----:B------:R-:W-:Y:S02]  /*ed40*/  F2FP.BF16.F32.PACK_AB R10, R109, R154 ;  /* 0x0000009a6d0a723e */ /* 0x000fe400000010ff */
[----:B------:R-:W-:Y:S02]  /*ed50*/  F2FP.BF16.F32.PACK_AB R11, R111, R110 ;  /* 0x0000006e6f0b723e */ /* 0x000fe400000010ff */
[----:B0-----:R-:W-:Y:S02]  /*ed60*/  ISETP.NE.AND P2, PT, R73, RZ, PT ;  /* 0x000000ff4900720c */ /* 0x001fe40003f45270 */
[----:B------:R-:W-:Y:S01]  /*ed70*/  MOV R134, R134 ;  /* 0x0000008600867202 */ /* 0x000fe20000000f00 */
[----:B------:R0:W-:Y:S01]  /*ed80*/  STSM.16.M88.4 [R130], R8 ;  /* 0x0000000882007844 */ /* 0x0001e20000000200 */
[----:B------:R-:W-:Y:S02]  /*ed90*/  MOV R138, R138 ;  /* 0x0000008a008a7202 */ /* 0x000fe40000000f00 */
[----:B-1----:R-:W-:Y:S01]  /*eda0*/  F2FP.BF16.F32.PACK_AB R122, R125, R124 ;  /* 0x0000007c7d7a723e */ /* 0x002fe200000010ff */
[----:B------:R1:W-:Y:S01]  /*edb0*/  STSM.16.M88.4 [R134], R112 ;  /* 0x0000007086007844 */ /* 0x0003e20000000200 */
[----:B------:R-:W-:-:S02]  /*edc0*/  F2FP.BF16.F32.PACK_AB R123, R155, R153 ;  /* 0x000000999b7b723e */ /* 0x000fc400000010ff */
[----:B------:R-:W-:Y:S02]  /*edd0*/  MOV R142, R142 ;  /* 0x0000008e008e7202 */ /* 0x000fe40000000f00 */
[----:B------:R-:W-:Y:S01]  /*ede0*/  F2FP.BF16.F32.PACK_AB R131, R161, R160 ;  /* 0x000000a0a183723e */ /* 0x000fe200000010ff */
[----:B------:R1:W-:Y:S01]  /*edf0*/  STSM.16.M88.4 [R138], R120 ;  /* 0x000000788a007844 */ /* 0x0003e20000000200 */
[----:B--2---:R-:W-:Y:S02]  /*ee00*/  F2FP.BF16.F32.PACK_AB R4, R137, R136 ;  /* 0x000000888904723e */ /* 0x004fe400000010ff */
[----:B------:R-:W-:Y:S02]  /*ee10*/  F2FP.BF16.F32.PACK_AB R5, R163, R162 ;  /* 0x000000a2a305723e */ /* 0x000fe400000010ff */
[----:B------:R-:W-:Y:S02]  /*ee20*/  F2FP.BF16.F32.PACK_AB R6, R141, R140 ;  /* 0x0000008c8d06723e */ /* 0x000fe400000010ff */
[----:B0-----:R-:W-:-:S02]  /*ee30*/  F2FP.BF16.F32.PACK_AB R130, R133, R132 ;  /* 0x000000848582723e */ /* 0x001fc400000010ff */
[----:B------:R-:W-:Y:S02]  /*ee40*/  F2FP.BF16.F32.PACK_AB R7, R165, R164 ;  /* 0x000000a4a507723e */ /* 0x000fe400000010ff */
[----:B------:R-:W-:Y:S01]  /*ee50*/  LOP3.LUT R76, R77, 0x380, RZ, 0xc0, !PT ;  /* 0x000003804d4c7812 */ /* 0x000fe200078ec0ff */
[----:B------:R1:W-:Y:S01]  /*ee60*/  STSM.16.M88.4 [R142], R128 ;  /* 0x000000808e007844 */ /* 0x0003e20000000200 */
[----:B------:R-:W-:Y:S02]  /*ee70*/  LOP3.LUT R80, R81, 0x380, RZ, 0xc0, !PT ;  /* 0x0000038051507812 */ /* 0x000fe400078ec0ff */
[----:B------:R-:W-:Y:S01]  /*ee80*/  LOP3.LUT R84, R85, 0x380, RZ, 0xc0, !PT ;  /* 0x0000038055547812 */ /* 0x000fe200078ec0ff */
[----:B------:R1:W-:Y:S01]  /*ee90*/  STSM.16.M88.4 [R34], R4 ;  /* 0x0000000422007844 */ /* 0x0003e20000000200 */
[----:B------:R-:W-:Y:S02]  /*eea0*/  LOP3.LUT R88, R89, 0x380, RZ, 0xc0, !PT ;  /* 0x0000038059587812 */ /* 0x000fe400078ec0ff */
[----:B------:R-:W-:Y:S01]  /*eeb0*/  LOP3.LUT R93, R92, 0x380, RZ, 0xc0, !PT ;  /* 0x000003805c5d7812 */ /* 0x000fe200078ec0ff */
[----:B------:R1:W-:Y:S01]  /*eec0*/  STSM.16.M88.4 [R35], R144 ;  /* 0x0000009023007844 */ /* 0x0003e20000000200 */
[----:B------:R-:W-:-:S02]  /*eed0*/  SHF.R.U64 R76, R76, 0x3, RZ ;  /* 0x000000034c4c7819 */ /* 0x000fc400000012ff */
[----:B------:R-:W-:Y:S02]  /*eee0*/  SHF.R.U64 R80, R80, 0x3, RZ ;  /* 0x0000000350507819 */ /* 0x000fe400000012ff */
[----:B------:R-:W-:Y:S02]  /*eef0*/  SHF.R.U64 R84, R84, 0x3, RZ ;  /* 0x0000000354547819 */ /* 0x000fe400000012ff */
        /* <DEDUP_REMOVED lines=12> */
[----:B------:R-:W-:Y:S01]  /*efc0*/  IADD3.X R73, RZ, R97, RZ, P1, !PT ;  /* 0x00000061ff497210 */ /* 0x000fe20000ffe4ff */
[----:B------:R-:W-:Y:S06]  /*efd0*/  BAR.SYNC.DEFER_BLOCKING 0x1, 0x100 ;  /* 0x0044000000007b1d */ /* 0x000fec0000010000 */
[----:B-1----:R-:W-:Y:S05]  /*efe0*/  @P2 BRA `(.L_x_4972) ;  /* 0x0000000000b82947 */ /* 0x002fea0003800000 */
[----:B------:R-:W0:Y:S01]  /*eff0*/  LDC R8, c[0x0][0xbe8] ;  /* 0x0002fa00ff087b82 */ /* 0x000e220000000800 */
[----:B------:R-:W-:Y:S01]  /*f000*/  IADD3 R10, R185, UR44, RZ ;  /* 0x0000002cb90a7c10 */ /* 0x000fe2000fffe0ff */
[----:B------:R-:W-:Y:S01]  /*f010*/  ULDC.64 UR8, c[0x0][0xb90] ;  /* 0x0002e40000087ab9 */ /* 0x000fe20000000a00 */
[----:B------:R-:W-:Y:S01]  /*f020*/  ULDC.64 UR10, c[0x0][0xb98] ;  /* 0x0002e600000a7ab9 */ /* 0x000fe20000000a00 */
[----:B------:R-:W-:Y:S01]  /*f030*/  UIMAD UR5, UR12, UR8, URZ ;  /* 0x000000080c0572a4 */ /* 0x000fe2000f8e023f */
[----:B------:R-:W-:Y:S01]  /*f040*/  IMAD.MOV R9, RZ, RZ, -R17 ;  /* 0x000000ffff097224 */ /* 0x000fe200078e0a11 */
[----:B------:R-:W-:Y:S01]  /*f050*/  UIMAD.WIDE.U32 UR6, UR45, UR8, URZ ;  /* 0x000000082d0672a5 */ /* 0x000fe2000f8e003f */
[----:B------:R-:W-:Y:S01]  /*f060*/  IMAD.MOV.U32 R4, RZ, RZ, R10 ;  /* 0x000000ffff047224 */ /* 0x000fe200078e000a */
[----:B------:R-:W-:Y:S01]  /*f070*/  UIMAD UR5, UR45, UR9, UR5 ;  /* 0x000000092d0572a4 */ /* 0x000fe2000f8e0205 */
[----:B------:R-:W-:Y:S01]  /*f080*/  IADD3 R13, R16, UR44, RZ ;  /* 0x0000002c100d7c10 */ /* 0x000fe2000fffe0ff */
[----:B------:R-:W-:-:S02]  /*f090*/  UIMAD UR8, UR13, UR10, URZ ;  /* 0x0000000a0d0872a4 */ /* 0x000fc4000f8e023f */
[----:B------:R-:W-:Y:S02]  /*f0a0*/  UIADD3 UR7, UR7, UR5, URZ ;  /* 0x0000000507077290 */ /* 0x000fe4000fffe03f */
[----:B------:R-:W-:Y:S02]  /*f0b0*/  UIMAD UR8, UR43, UR11, UR8 ;  /* 0x0000000b2b0872a4 */ /* 0x000fe4000f8e0208 */
[----:B------:R-:W-:Y:S01]  /*f0c0*/  UIMAD.WIDE.U32 UR6, UR43, UR10, UR6 ;  /* 0x0000000a2b0672a5 */ /* 0x000fe2000f8e0006 */
[----:B------:R-:W-:Y:S01]  /*f0d0*/  ULDC UR5, c[0x0][0xa88] ;  /* 0x0002a20000057ab9 */ /* 0x000fe20000000800 */
[----:B0-----:R-:W-:-:S13]  /*f0e0*/  ISETP.NE.AND P0, PT, R8, 0x1, PT ;  /* 0x000000010800780c */ /* 0x001fda0003f05270 */
[----:B------:R-:W0:Y:S08]  /*f0f0*/  @P0 LDC R5, c[0x0][0xbec] ;  /* 0x0002fb00ff050b82 */ /* 0x000e300000000800 */
[----:B------:R-:W1:Y:S01]  /*f100*/  @P0 LDC R6, c[0x0][0xbf0] ;  /* 0x0002fc00ff060b82 */ /* 0x000e620000000800 */
[----:B0-----:R-:W-:-:S05]  /*f110*/  @P0 IMAD.HI.U32 R5, R10, R5, RZ ;  /* 0x000000050a050227 */ /* 0x001fca00078e00ff */
[----:B-1----:R-:W-:-:S04]  /*f120*/  @P0 SHF.R.U32.HI R4, RZ, R6, R5 ;  /* 0x00000006ff040219 */ /* 0x002fc80000011605 */
[--C-:B------:R-:W-:Y:S01]  /*f130*/  SHF.R.S32.HI R5, RZ, 0x1f, R4.reuse ;  /* 0x0000001fff057819 */ /* 0x100fe20000011404 */
[----:B------:R-:W-:Y:S01]  /*f140*/  IMAD.MOV R7, RZ, RZ, -R4 ;  /* 0x000000ffff077224 */ /* 0x000fe200078e0a04 */
[----:B------:R-:W-:-:S03]  /*f150*/  IADD3 R4, P0, R4, UR6, RZ ;  /* 0x0000000604047c10 */ /* 0x000fc6000ff1e0ff */
[C---:B------:R-:W-:Y:S02]  /*f160*/  IMAD R7, R8.reuse, R7, R10 ;  /* 0x0000000708077224 */ /* 0x040fe400078e020a */
[----:B------:R-:W-:Y:S02]  /*f170*/  IMAD.U32 R10, RZ, RZ, UR8 ;  /* 0x00000008ff0a7e24 */ /* 0x000fe4000f8e00ff */
[----:B------:R-:W-:Y:S01]  /*f180*/  IMAD R8, R8, UR5, RZ ;  /* 0x0000000508087c24 */ /* 0x000fe2000f8e02ff */
[----:B------:R-:W-:Y:S02]  /*f190*/  SHF.R.S32.HI R6, RZ, 0x1f, R7 ;  /* 0x0000001fff067819 */ /* 0x000fe40000011407 */
[----:B------:R-:W-:Y:S01]  /*f1a0*/  IADD3.X R5, R5, UR7, R10, P0, !PT ;  /* 0x0000000705057c10 */ /* 0x000fe200087fe40a */
[----:B------:R-:W-:Y:S02]  /*f1b0*/  ULDC.64 UR6, c[0x0][0xb88] ;  /* 0x0002e20000067ab9 */ /* 0x000fe40000000a00 */
[----:B------:R-:W-:-:S02]  /*f1c0*/  IMAD R6, R6, UR6, RZ ;  /* 0x0000000606067c24 */ /* 0x000fc4000f8e02ff */
[----:B------:R-:W-:-:S04]  /*f1d0*/  IMAD.WIDE.U32 R4, R7, UR6, R4 ;  /* 0x0000000607047c25 */ /* 0x000fc8000f8e0004 */
[----:B------:R-:W-:Y:S01]  /*f1e0*/  IMAD R7, R7, UR7, R6 ;  /* 0x0000000707077c24 */ /* 0x000fe2000f8e0206 */
[----:B------:R-:W-:Y:S02]  /*f1f0*/  ULDC.64 UR6, c[0x0][0xb50] ;  /* 0x0002d40000067ab9 */ /* 0x000fe40000000a00 */
[----:B------:R-:W-:Y:S01]  /*f200*/  LEA R10, P0, R4, UR6, 0x2 ;  /* 0x00000006040a7c11 */ /* 0x000fe2000f8010ff */
[----:B------:R-:W-:-:S04]  /*f210*/  IMAD.IADD R5, R5, 0x1, R7 ;  /* 0x0000000105057824 */ /* 0x000fc800078e0207 */
[----:B------:R-:W-:Y:S01]  /*f220*/  SHFL.IDX PT, R6, R10, 0x1, 0x1c1f ;  /* 0x003c1f000a067f89 */ /* 0x000fe200000e0000 */
[----:B------:R-:W-:Y:S02]  /*f230*/  LEA.HI.X R11, R4, UR7, R5, 0x2, P0 ;  /* 0x00000007040b7c11 */ /* 0x000fe400080f1405 */
[----:B------:R-:W-:Y:S01]  /*f240*/  ISETP.NE.AND P0, PT, R2, R9, PT ;  /* 0x000000090200720c */ /* 0x000fe20003f05270 */
[----:B------:R-:W-:Y:S01]  /*f250*/  SHFL.IDX PT, R4, R10, RZ, 0x1c1f ;  /* 0x001c1fff0a047589 */ /* 0x000fe200000e0000 */
[C---:B------:R-:W-:Y:S02]  /*f260*/  VIADD R9, R13.reuse, 0x8 ;  /* 0x000000080d097836 */ /* 0x040fe40000000000 */
[-C--:B------:R-:W-:Y:S01]  /*f270*/  ISETP.GE.OR P1, PT, R13, R8.reuse, P0 ;  /* 0x000000080d00720c */ /* 0x080fe20000726670 */
[----:B------:R-:W0:Y:S02]  /*f280*/  SHFL.IDX PT, R5, R11, RZ, 0x1c1f ;  /* 0x001c1fff0b057589 */ /* 0x000e2400000e0000 */
[----:B------:R-:W-:-:S02]  /*f290*/  ISETP.GE.OR P0, PT, R9, R8, P0 ;  /* 0x000000080900720c */ /* 0x000fc40000706670 */
[----:B------:R-:W1:Y:S08]  /*f2a0*/  SHFL.IDX PT, R7, R11, 0x1, 0x1c1f ;  /* 0x003c1f000b077f89 */ /* 0x000e7000000e0000 */
[----:B0-----:R0:W-:Y:S04]  /*f2b0*/  @!P1 ST.E desc[UR52][R4.64], R3 ;  /* 0x0000000304009985 */ /* 0x0011e8000c101934 */
[----:B-1----:R0:W-:Y:S02]  /*f2c0*/  @!P0 ST.E desc[UR52][R6.64], R0 ;  /* 0x0000000006008985 */ /* 0x0021e4000c101934 */
.L_x_4972:
[----:B------:R-:W1:Y:S01]  /*f2d0*/  LDC R15, c[0x0][0xbe8] ;  /* 0x0002fa00ff0f7b82 */ /* 0x000e620000000800 */
[----:B------:R-:W-:Y:S01]  /*f2e0*/  ULDC UR10, c[0x0][0xac8] ;  /* 0x0002b200000a7ab9 */ /* 0x000fe20000000800 */
[----:B------:R-:W-:Y:S01]  /*f2f0*/  ULDC.64 UR8, c[0x0][0xae8] ;  /* 0x0002ba0000087ab9 */ /* 0x000fe20000000a00 */
[----:B------:R-:W-:Y:S01]  /*f300*/  ISETP.GE.AND P0, PT, R190, UR10, PT ;  /* 0x0000000abe007c0c */ /* 0x000fe2000bf06270 */
[----:B------:R-:W5:Y:S01]  /*f310*/  LD.E.128 R96, desc[UR52][R96.64] ;  /* 0x0000003460607980 */ /* 0x000f62000c101d00 */
[----:B------:R-:W-:Y:S02]  /*f320*/  ISETP.GE.AND P1, PT, R184, UR10, PT ;  /* 0x0000000ab8007c0c */ /* 0x000fe4000bf26270 */
[----:B0-----:R-:W-:Y:S01]  /*f330*/  SEL R3, RZ, 0xffffffff, P0 ;  /* 0xffffffffff037807 */ /* 0x001fe20000000000 */
[----:B------:R0:W5:Y:S01]  /*f340*/  LD.E.128 R4, desc[UR52][R20.64] ;  /* 0x0000003414047980 */ /* 0x000162000c101d00 */
[----:B------:R-:W-:Y:S02]  /*f350*/  ISETP.GE.AND P0, PT, R189, UR10, PT ;  /* 0x0000000abd007c0c */ /* 0x000fe4000bf06270 */
[----:B------:R-:W-:Y:S01]  /*f360*/  SEL R0, RZ, 0x1, P1 ;  /* 0x00000001ff007807 */ /* 0x000fe20000800000 */
[----:B------:R-:W-:Y:S01]  /*f370*/  IMAD.SHL.U32 R11, R3, 0x2, RZ ;  /* 0x00000002030b7824 */ /* 0x000fe200078e00ff */
[----:B------:R-:W5:Y:S04]  /*f380*/  LD.E.128 R32, desc[UR52][R32.64] ;  /* 0x0000003420207980 */ /* 0x000f68000c101d00 */
[----:B------:R-:W5:Y:S04]  /*f390*/  LD.E.128 R36, desc[UR52][R36.64] ;  /* 0x0000003424247980 */ /* 0x000f68000c101d00 */
[----:B------:R-:W5:Y:S01]  /*f3a0*/  LD.E.128 R40, desc[UR52][R40.64] ;  /* 0x0000003428287980 */ /* 0x000f62000c101d00 */
[----:B-1----:R-:W-:-:S03]  /*f3b0*/  ISETP.NE.AND P2, PT, R15, 0x1, PT ;  /* 0x000000010f00780c */ /* 0x002fc60003f45270 */
[----:B------:R-:W5:Y:S01]  /*f3c0*/  LD.E.128 R44, desc[UR52][R44.64] ;  /* 0x000000342c2c7980 */ /* 0x000f62000c101d00 */
[----:B------:R-:W-:Y:S02]  /*f3d0*/  SEL R3, RZ, 0xffffffff, P0 ;  /* 0xffffffffff037807 */ /* 0x000fe40000000000 */
[----:B------:R-:W-:Y:S01]  /*f3e0*/  LOP3.LUT R0, R11, 0x2, R0, 0xe2, !PT ;  /* 0x000000020b007812 */ /* 0x000fe200078ee200 */
[----:B------:R-:W5:Y:S02]  /*f3f0*/  LD.E.128 R52, desc[UR52][R52.64] ;  /* 0x0000003434347980 */ /* 0x000f64000c101d00 */
[----:B------:R-:W-:Y:S02]  /*f400*/  IMAD.SHL.U32 R3, R3, 0x4, RZ ;  /* 0x0000000403037824 */ /* 0x000fe400078e00ff */
[----:B------:R-:W5:Y:S02]  /*f410*/  LD.E.128 R56, desc[UR52][R56.64] ;  /* 0x0000003438387980 */ /* 0x000f64000c101d00 */
[----:B------:R-:W1:Y:S01]  /*f420*/  @P2 LDC R9, c[0x0][0xbec] ;  /* 0x0002fb00ff092b82 */ /* 0x000e620000000800 */
[----:B------:R-:W-:Y:S01]  /*f430*/  ISETP.GE.AND P0, PT, R188, UR10, PT ;  /* 0x0000000abc007c0c */ /* 0x000fe2000bf06270 */
[----:B------:R-:W5:Y:S04]  /*f440*/  LD.E.128 R60, desc[UR52][R60.64] ;  /* 0x000000343c3c7980 */ /* 0x000f68000c101d00 */
[----:B------:R-:W5:Y:S02]  /*f450*/  LD.E.128 R68, desc[UR52][R68.64] ;  /* 0x0000003444447980 */ /* 0x000f64000c101d00 */
[----:B------:R-:W2:Y:S01]  /*f460*/  @P2 LDC R11, c[0x0][0xbf0] ;  /* 0x0002fc00ff0b2b82 */ /* 0x000ea20000000800 */
[----:B------:R-:W-:Y:S01]  /*f470*/  LOP3.LUT R3, R3, 0x4, R0, 0xe2, !PT ;  /* 0x0000000403037812 */ /* 0x000fe200078ee200 */
[----:B------:R-:W-:Y:S01]  /*f480*/  IMAD R0, R211, 0x20, R212 ;  /* 0x00000020d3007824 */ /* 0x000fe200078e02d4 */
[----:B------:R-:W-:Y:S01]  /*f490*/  SEL R8, RZ, 0xffffffff, P0 ;  /* 0xffffffffff087807 */ /* 0x000fe20000000000 */
[----:B------:R-:W5:Y:S01]  /*f4a0*/  LD.E.128 R72, desc[UR52][R72.64] ;  /* 0x0000003448487980 */ /* 0x000f62000c101d00 */
[----:B------:R-:W-:Y:S01]  /*f4b0*/  ISETP.GE.AND P0, PT, R187, UR10, PT ;  /* 0x0000000abb007c0c */ /* 0x000fe2000bf06270 */
[----:B------:R-:W-:Y:S01]  /*f4c0*/  UIMAD UR5, UR12, UR8, URZ ;  /* 0x000000080c0572a4 */ /* 0x000fe2000f8e023f */
[----:B------:R-:W-:Y:S01]  /*f4d0*/  IADD3 R14, R0, UR44, RZ ;  /* 0x0000002c000e7c10 */ /* 0x000fe2000fffe0ff */
[----:B------:R-:W5:Y:S01]  /*f4e0*/  LD.E.128 R76, desc[UR52][R76.64] ;  /* 0x000000344c4c7980 */ /* 0x000f62000c101d00 */
[----:B------:R-:W-:Y:S01]  /*f4f0*/  SEL R0, RZ, 0xffffffff, P0 ;  /* 0xffffffffff007807 */ /* 0x000fe20000000000 */
[----:B------:R-:W-:Y:S01]  /*f500*/  UIMAD.WIDE.U32 UR6, UR45, UR8, URZ ;  /* 0x000000082d0672a5 */ /* 0x000fe2000f8e003f */
[----:B------:R-:W-:Y:S01]  /*f510*/  IMAD.SHL.U32 R8, R8, 0x8, RZ ;  /* 0x0000000808087824 */ /* 0x000fe200078e00ff */
[----:B------:R-:W-:Y:S01]  /*f520*/  UIMAD UR5, UR45, UR9, UR5 ;  /* 0x000000092d0572a4 */ /* 0x000fe2000f8e0205 */
[----:B------:R-:W5:Y:S01]  /*f530*/  LD.E.128 R80, desc[UR52][R80.64] ;  /* 0x0000003450507980 */ /* 0x000f62000c101d00 */
[----:B------:R-:W-:Y:S01]  /*f540*/  IMAD.SHL.U32 R13, R0, 0x10, RZ ;  /* 0x00000010000d7824 */ /* 0x000fe200078e00ff */
[----:B------:R-:W-:Y:S01]  /*f550*/  ULDC.64 UR8, c[0x0][0xaf0] ;  /* 0x0002bc0000087ab9 */ /* 0x000fe20000000a00 */
[----:B-1----:R-:W-:Y:S01]  /*f560*/  @P2 IMAD.HI.U32 R0, R14, R9, RZ ;  /* 0x000000090e002227 */ /* 0x002fe200078e00ff */
[----:B------:R-:W-:Y:S01]  /*f570*/  UIADD3 UR7, UR7, UR5, URZ ;  /* 0x0000000507077290 */ /* 0x000fe2000fffe03f */
[----:B------:R-:W-:Y:S01]  /*f580*/  LOP3.LUT R8, R8, 0x8, R3, 0xe2, !PT ;  /* 0x0000000808087812 */ /* 0x000fe200078ee203 */
[----:B------:R-:W-:Y:S01]  /*f590*/  UIMAD UR5, UR13, UR8, URZ ;  /* 0x000000080d0572a4 */ /* 0x000fe2000f8e023f */
[----:B------:R-:W-:Y:S01]  /*f5a0*/  IMAD.MOV.U32 R3, RZ, RZ, R14 ;  /* 0x000000ffff037224 */ /* 0x000fe200078e000e */
[----:B------:R-:W-:Y:S01]  /*f5b0*/  UIMAD.WIDE.U32 UR6, UR43, UR8, UR6 ;  /* 0x000000082b0672a5 */ /* 0x000fe2000f8e0006 */
[----:B------:R-:W5:Y:S01]  /*f5c0*/  LD.E.128 R84, desc[UR52][R84.64] ;  /* 0x0000003454547980 */ /* 0x000f62000c101d00 */
[----:B--2---:R-:W-:Y:S01]  /*f5d0*/  @P2 SHF.R.U32.HI R3, RZ, R11, R0 ;  /* 0x0000000bff032219 */ /* 0x004fe20000011600 */
[----:B------:R-:W-:Y:S01]  /*f5e0*/  UIMAD UR5, UR43, UR9, UR5 ;  /* 0x000000092b0572a4 */ /* 0x000fe2000f8e0205 */
[----:B------:R-:W-:Y:S01]  /*f5f0*/  LOP3.LUT R10, R13, 0x10, R8, 0xe2, !PT ;  /* 0x000000100d0a7812 */ /* 0x000fe200078ee208 */
[----:B------:R-:W5:Y:S01]  /*f600*/  LD.E.128 R88, desc[UR52][R88.64] ;  /* 0x0000003458587980 */ /* 0x000f62000c101d00 */
[----:B------:R-:W-:Y:S01]  /*f610*/  SHF.R.S32.HI R11, RZ, 0x1f, R3 ;  /* 0x0000001fff0b7819 */ /* 0x000fe20000011403 */
[----:B------:R-:W-:Y:S01]  /*f620*/  UIADD3 UR5, UR7, UR5, URZ ;  /* 0x0000000507057290 */ /* 0x000fe2000fffe03f */
[----:B------:R-:W-:Y:S01]  /*f630*/  ISETP.GE.AND P0, PT, R186, UR10, PT ;  /* 0x0000000aba007c0c */ /* 0x000fe2000bf06270 */
[----:B------:R-:W-:Y:S01]  /*f640*/  IMAD.U32 R8, RZ, RZ, UR6 ;  /* 0x00000006ff087e24 */ /* 0x000fe2000f8e00ff */
[----:B------:R-:W-:Y:S01]  /*f650*/  IADD3 R13, -R3, RZ, RZ ;  /* 0x000000ff030d7210 */ /* 0x000fe20007ffe1ff */
[----:B------:R-:W-:Y:S01]  /*f660*/  IMAD.U32 R9, RZ, RZ, UR7 ;  /* 0x00000007ff097e24 */ /* 0x000fe2000f8e00ff */
[----:B------:R-:W-:Y:S01]  /*f670*/  ULDC.64 UR6, c[0x0][0xae0] ;  /* 0x0002b80000067ab9 */ /* 0x000fe20000000a00 */
[----:B------:R-:W-:Y:S01]  /*f680*/  SEL R0, RZ, 0xffffffff, P0 ;  /* 0xffffffffff007807 */ /* 0x000fe20000000000 */
[----:B------:R-:W-:Y:S01]  /*f690*/  IMAD R12, R11, UR6, RZ ;  /* 0x000000060b0c7c24 */ /* 0x000fe2000f8e02ff */
[----:B------:R-:W5:Y:S01]  /*f6a0*/  LD.E.128 R92, desc[UR52][R92.64] ;  /* 0x000000345c5c7980 */ /* 0x000f62000c101d00 */
[----:B------:R-:W-:Y:S01]  /*f6b0*/  IMAD R11, R15, R13, R14 ;  /* 0x0000000d0f0b7224 */ /* 0x000fe200078e020e */
[----:B------:R-:W-:Y:S01]  /*f6c0*/  ISETP.GE.AND P0, PT, R215, UR10, PT ;  /* 0x0000000ad7007c0c */ /* 0x000fe2000bf06270 */
[----:B------:R-:W-:Y:S01]  /*f6d0*/  IMAD.U32 R9, RZ, RZ, UR5 ;  /* 0x00000005ff097e24 */ /* 0x000fe2000f8e00ff */
[----:B------:R-:W-:Y:S01]  /*f6e0*/  @!PT LDS RZ, [RZ] ;  /* 0x00000000fffff984 */ /* 0x000fe20000000800 */
[----:B------:R-:W-:Y:S01]  /*f6f0*/  @!PT LDS RZ, [RZ] ;  /* 0x00000000fffff984 */ /* 0x000fe20000000800 */
[----:B------:R-:W-:Y:S01]  /*f700*/  @!PT LDS RZ, [RZ] ;  /* 0x00000000fffff984 */ /* 0x000fe20000000800 */
[----:B------:R-:W-:Y:S01]  /*f710*/  @!PT LDS RZ, [RZ] ;  /* 0x00000000fffff984 */ /* 0x000fe20000000800 */
[----:B------:R1:W-:Y:S06]  /*f720*/  MEMBAR.ALL.CTA ;  /* 0x0000000000007992 */ /* 0x0003ec0000008000 */
[----:B-1----:R-:W1:Y:S01]  /*f730*/  FENCE.VIEW.ASYNC.S ;  /* 0x00000000000073c6 */ /* 0x002e620000000000 */
[----:B0-----:R-:W-:Y:S01]  /*f740*/  IMAD.SHL.U32 R21, R0, 0x20, RZ ;  /* 0x0000002000157824 */ /* 0x001fe200078e00ff */
[----:B------:R-:W-:Y:S01]  /*f750*/  SHF.R.S32.HI R0, RZ, 0x1f, R11 ;  /* 0x0000001fff007819 */ /* 0x000fe2000001140b */
[C---:B------:R-:W-:Y:S01]  /*f760*/  IMAD R13, R3.reuse, UR7, R12 ;  /* 0x00000007030d7c24 */ /* 0x040fe2000f8e020c */
[----:B------:R-:W-:Y:S01]  /*f770*/  ULDC UR8, c[0x0][0xa88] ;  /* 0x0002a20000087ab9 */ /* 0x000fe20000000800 */
[----:B------:R-:W-:Y:S01]  /*f780*/  IMAD.WIDE.U32 R8, R3, UR6, R8 ;  /* 0x0000000603087c25 */ /* 0x000fe2000f8e0008 */
[----:B------:R-:W-:Y:S01]  /*f790*/  ULDC.64 UR6, c[0x0][0xad8] ;  /* 0x0002b60000067ab9 */ /* 0x000fe20000000a00 */
[----:B------:R-:W-:Y:S01]  /*f7a0*/  SEL R3, RZ, 0x40, P0 ;  /* 0x00000040ff037807 */ /* 0x000fe20000000000 */
[----:B------:R-:W-:Y:S01]  /*f7b0*/  UIADD3 UR5, UR42, 0x28c20, URZ ;  /* 0x00028c202a057890 */ /* 0x000fe2000fffe03f */
[----:B------:R-:W-:Y:S01]  /*f7c0*/  IMAD.IADD R9, R9, 0x1, R13 ;  /* 0x0000000109097824 */ /* 0x000fe200078e020d */
[----:B------:R-:W-:Y:S01]  /*f7d0*/  ISETP.GE.AND P0, PT, R214, UR10, PT ;  /* 0x0000000ad6007c0c */ /* 0x000fe2000bf06270 */
[----:B------:R-:W-:Y:S01]  /*f7e0*/  IMAD R0, R0, UR6, RZ ;  /* 0x0000000600007c24 */ /* 0x000fe2000f8e02ff */
[----:B------:R-:W-:Y:S01]  /*f7f0*/  UPRMT UR5, URZ, 0x654, UR5 ;  /* 0x000006543f057896 */ /* 0x000fe20008000005 */
[----:B------:R-:W-:Y:S01]  /*f800*/  VIADD R28, R212, UR44 ;  /* 0x0000002cd41c7c36 */ /* 0x000fe20008000000 */
[----:B------:R-:W-:Y:S01]  /*f810*/  LOP3.LUT R10, R21, 0x20, R10, 0xe2, !PT ;  /* 0x00000020150a7812 */ /* 0x000fe200078ee20a */
[----:B------:R-:W-:Y:S01]  /*f820*/  IMAD R29, R15, UR8, RZ ;  /* 0x000000080f1d7c24 */ /* 0x000fe2000f8e02ff */
[----:B------:R-:W-:Y:S01]  /*f830*/  BSSY B1, `(.L_x_4973) ;  /* 0x000002e000017945 */ /* 0x000fe20003800000 */
[C---:B------:R-:W-:Y:S01]  /*f840*/  IMAD R13, R11.reuse, UR7, R0 ;  /* 0x000000070b0d7c24 */ /* 0x040fe2000f8e0200 */
[----:B------:R-:W-:Y:S01]  /*f850*/  SEL R0, RZ, 0x80, P0 ;  /* 0x00000080ff007807 */ /* 0x000fe20000000000 */
[----:B------:R-:W-:Y:S01]  /*f860*/  IMAD.WIDE.U32 R8, R11, UR6, R8 ;  /* 0x000000060b087c25 */ /* 0x000fe2000f8e0008 */
[----:B------:R-:W-:Y:S01]  /*f870*/  ISETP.GE.AND P0, PT, R28, R29, PT ;  /* 0x0000001d1c00720c */ /* 0x000fe20003f06270 */
[----:B------:R-:W-:Y:S01]  /*f880*/  ULDC.64 UR6, c[0x0][0xa80] ;  /* 0x0002a00000067ab9 */ /* 0x000fe20000000a00 */
[----:B------:R-:W-:Y:S01]  /*f890*/  LOP3.LUT R3, R10, R3, RZ, 0xfc, !PT ;  /* 0x000000030a037212 */ /* 0x000fe200078efcff */
        /* <DEDUP_REMOVED lines=39> */
.L_x_4974:
[----:B------:R-:W-:Y:S05]  /*fb10*/  BSYNC B1 ;  /* 0x0000000000017941 */ /* 0x000fea0003800000 */
.L_x_4973:
[----:B---3--:R-:W-:Y:S01]  /*fb20*/  VIADD R8, R28, 0x20 ;  /* 0x000000201c087836 */ /* 0x008fe20000000000 */
[----:B--2---:R4:W2:Y:S04]  /*fb30*/  SHFL.IDX PT, R11, R27, 0x1, 0x181f ;  /* 0x00381f001b0b7f89 */ /* 0x0048a800000e0000 */
[----:B------:R-:W-:Y:S01]  /*fb40*/  ISETP.GE.AND P0, PT, R8, R29, PT ;  /* 0x0000001d0800720c */ /* 0x000fe20003f06270 */
[----:B-1----:R4:W1:-:S12]  /*fb50*/  SHFL.IDX PT, R10, R26, 0x1, 0x181f ;  /* 0x00381f001a0a7f89 */ /* 0x00285800000e0000 */
[----:B----4-:R-:W-:Y:S05]  /*fb60*/  @P0 BRA `(.L_x_4975) ;  /* 0x0000000c00800947 */ /* 0x010fea0003800000 */
[----:B------:R-:W-:Y:S02]  /*fb70*/  ISETP.GE.AND P0, PT, R184, UR10, PT ;  /* 0x0000000ab8007c0c */ /* 0x000fe4000bf06270 */
[----:B------:R-:W-:Y:S02]  /*fb80*/  ISETP.GE.AND P5, PT, R190, UR10, PT ;  /* 0x0000000abe007c0c */ /* 0x000fe4000bfa6270 */
[----:B------:R-:W-:Y:S02]  /*fb90*/  ISETP.GE.AND P3, PT, R189, UR10, PT ;  /* 0x0000000abd007c0c */ /* 0x000fe4000bf66270 */
[----:B------:R-:W-:Y:S02]  /*fba0*/  ISETP.GE.AND P2, PT, R188, UR10, PT ;  /* 0x0000000abc007c0c */ /* 0x000fe4000bf46270 */
[----:B------:R-:W-:-:S05]  /*fbb0*/  ISETP.GE.AND P1, PT, R187, UR10, PT ;  /* 0x0000000abb007c0c */ /* 0x000fca000bf26270 */
[----:B-12---:R-:W-:Y:S02]  /*fbc0*/  @!P0 IMAD.WIDE R8, R184, 0x2, R10 ;  /* 0x00000002b8088825 */ /* 0x006fe400078e020a */
[-C--:B------:R-:W-:Y:S02]  /*fbd0*/  @!P5 LEA R12, P4, R190, R10.reuse, 0x1 ;  /* 0x0000000abe0cd211 */ /* 0x080fe400078808ff */
[----:B------:R-:W-:Y:S01]  /*fbe0*/  @!P3 LEA R14, P6, R189, R10, 0x1 ;  /* 0x0000000abd0eb211 */ /* 0x000fe200078c08ff */
[----:B-----5:R1:W-:Y:S01]  /*fbf0*/  @!P0 ST.E.128 desc[UR52][R8.64], R4 ;  /* 0x0000000408008985 */ /* 0x0203e2000c101d34 */
        /* <DEDUP_REMOVED lines=8> */
[----:B-1----:R-:W-:-:S03]  /*fc80*/  @!P1 LEA R4, P6, R187, R10, 0x1 ;  /* 0x0000000abb049211 */ /* 0x002fc600078c08ff */
        /* <DEDUP_REMOVED lines=15> */
.L_x_4971:
[----:B------:R-:W0:Y:S01]  /*fd80*/  LDC R10, c[0x0][0xbe8] ;  /* 0x0002fa00ff0a7b82 */ /* 0x000e220000000800 */
[----:B------:R-:W1:Y:S01]  /*fd90*/  S2R R6, SR_TID.X ;  /* 0x0000000000067919 */ /* 0x000e620000002100 */
[----:B------:R-:W-:Y:S01]  /*fda0*/  ULDC UR12, c[0x0][0xac8] ;  /* 0x0002b200000c7ab9 */ /* 0x000fe20000000800 */
[----:B------:R-:W-:Y:S01]  /*fdb0*/  USHF.R.S32.HI UR8, URZ, 0x1f, UR45 ;  /* 0x0000001f3f087899 */ /* 0x000fe2000801142d */
[----:B------:R-:W-:Y:S01]  /*fdc0*/  BSSY B1, `(.L_x_4976) ;  /* 0x0000031000017945 */ /* 0x000fe20003800000 */
[----:B------:R-:W-:Y:S01]  /*fdd0*/  USHF.R.S32.HI UR9, URZ, 0x1f, UR43 ;  /* 0x0000001f3f097899 */ /* 0x000fe2000801142b */
[----:B------:R-:W-:Y:S01]  /*fde0*/  ISETP.GE.AND P1, PT, R190, UR12, PT ;  /* 0x0000000cbe007c0c */ /* 0x000fe2000bf26270 */
[----:B------:R-:W-:Y:S01]  /*fdf0*/  IMAD R8, R211, 0x20, R212 ;  /* 0x00000020d3087824 */ /* 0x000fe200078e02d4 */
[----:B0-----:R-:W-:Y:S02]  /*fe00*/  ISETP.NE.AND P0, PT, R10, 0x1, PT ;  /* 0x000000010a00780c */ /* 0x001fe40003f05270 */
[----:B-1----:R-:W-:-:S11]  /*fe10*/  IADD3 R0, R6, -0x80, RZ ;  /* 0xffffff8006007810 */ /* 0x002fd60007ffe0ff */
[----:B------:R-:W0:Y:S01]  /*fe20*/  @P0 LDC R9, c[0x0][0xbec] ;  /* 0x0002fb00ff090b82 */ /* 0x000e220000000800 */
[----:B------:R-:W-:-:S07]  /*fe30*/  ISETP.GE.AND P2, PT, R0, 0x40, PT ;  /* 0x000000400000780c */ /* 0x000fce0003f46270 */
[----:B------:R-:W1:Y:S06]  /*fe40*/  @P0 LDC R11, c[0x0][0xbf0] ;  /* 0x0002fc00ff0b0b82 */ /* 0x000e6c0000000800 */
[----:B------:R-:W-:Y:S05]  /*fe50*/  @P2 BRA `(.L_x_4977) ;  /* 0x00000000009c2947 */ /* 0x000fea0003800000 */
[----:B------:R-:W2:Y:S01]  /*fe60*/  LDC R5, c[0x0][0xbe8] ;  /* 0x0002fa00ff057b82 */ /* 0x000ea20000000800 */
[----:B------:R-:W-:Y:S01]  /*fe70*/  IMAD.U32 R7, RZ, RZ, UR44 ;  /* 0x0000002cff077e24 */ /* 0x000fe2000f8e00ff */
[----:B------:R-:W-:-:S04]  /*fe80*/  ULDC UR5, c[0x0][0xa88] ;  /* 0x0002a20000057ab9 */ /* 0x000fc80000000800 */
[----:B------:R-:W-:Y:S01]  /*fe90*/  IADD3 R6, R7, -0x80, R6 ;  /* 0xffffff8007067810 */ /* 0x000fe20007ffe006 */
[----:B--2---:R-:W-:-:S05]  /*fea0*/  IMAD R3, R5, UR5, RZ ;  /* 0x0000000505037c24 */ /* 0x004fca000f8e02ff */
[----:B------:R-:W-:-:S13]  /*feb0*/  ISETP.GE.AND P2, PT, R6, R3, PT ;  /* 0x000000030600720c */ /* 0x000fda0003f46270 */
[----:B------:R-:W-:Y:S05]  /*fec0*/  @P2 BRA `(.L_x_4977) ;  /* 0x0000000000802947 */ /* 0x000fea0003800000 */
[----:B------:R-:W-:Y:S01]  /*fed0*/  ISETP.NE.AND P2, PT, R5, 0x1, PT ;  /* 0x000000010500780c */ /* 0x000fe20003f45270 */
[----:B------:R-:W-:Y:S01]  /*fee0*/  ULDC.64 UR10, c[0x0][0xb90] ;  /* 0x0002e400000a7ab9 */ /* 0x000fe20000000a00 */
[----:B------:R-:W-:Y:S01]  /*fef0*/  IMAD.MOV.U32 R4, RZ, RZ, R6 ;  /* 0x000000ffff047224 */ /* 0x000fe200078e0006 */
[----:B------:R-:W-:Y:S02]  /*ff00*/  UIMAD UR5, UR8, UR10, URZ ;  /* 0x0000000a080572a4 */ /* 0x000fe4000f8e023f */
[----:B------:R-:W-:Y:S02]  /*ff10*/  UIMAD.WIDE.U32 UR6, UR45, UR10, URZ ;  /* 0x0000000a2d0672a5 */ /* 0x000fe4000f8e003f */
[----:B------:R-:W-:-:S03]  /*ff20*/  UIMAD UR5, UR45, UR11, UR5 ;  /* 0x0000000b2d0572a4 */ /* 0x000fc6000f8e0205 */
[----:B------:R-:W-:Y:S01]  /*ff30*/  ULDC.64 UR10, c[0x0][0xb98] ;  /* 0x0002e600000a7ab9 */ /* 0x000fe20000000a00 */
[----:B------:R-:W-:Y:S02]  /*ff40*/  UIADD3 UR7, UR7, UR5, URZ ;  /* 0x0000000507077290 */ /* 0x000fe4000fffe03f */
[----:B------:R-:W2:Y:S01]  /*ff50*/  @P2 LDC R3, c[0x0][0xbec] ;  /* 0x0002fb00ff032b82 */ /* 0x000ea20000000800 */
[----:B------:R-:W-:Y:S02]  /*ff60*/  UIMAD UR5, UR9, UR10, URZ ;  /* 0x0000000a090572a4 */ /* 0x000fe4000f8e023f */
[----:B------:R-:W-:Y:S02]  /*ff70*/  UIMAD.WIDE.U32 UR6, UR43, UR10, UR6 ;  /* 0x0000000a2b0672a5 */ /* 0x000fe4000f8e0006 */
[----:B------:R-:W-:-:S03]  /*ff80*/  UIMAD UR5, UR43, UR11, UR5 ;  /* 0x0000000b2b0572a4 */ /* 0x000fc6000f8e0205 */
[----:B------:R-:W3:Y:S01]  /*ff90*/  @P2 LDC R7, c[0x0][0xbf0] ;  /* 0x0002fc00ff072b82 */ /* 0x000ee20000000800 */
[----:B------:R-:W-:Y:S01]  /*ffa0*/  ULDC.64 UR10, c[0x0][0xb88] ;  /* 0x0002e200000a7ab9 */ /* 0x000fe20000000a00 */
[----:B--2---:R-:W-:-:S05]  /*ffb0*/  @P2 IMAD.HI.U32 R0, R6, R3, RZ ;  /* 0x0000000306002227 */ /* 0x004fca00078e00ff */
[----:B---3--:R-:W-:-:S05]  /*ffc0*/  @P2 SHF.R.U32.HI R4, RZ, R7, R0 ;  /* 0x00000007ff042219 */ /* 0x008fca0000011600 */
[----:B------:R-:W-:-:S04]  /*ffd0*/  IMAD.MOV R3, RZ, RZ, -R4 ;  /* 0x000000ffff037224 */ /* 0x000fc800078e0a04 */
[----:B------:R-:W-:Y:S01]  /*ffe0*/  IMAD R3, R5, R3, R6 ;  /* 0x0000000305037224 */ /* 0x000fe200078e0206 */
[----:B------:R-:W-:Y:S01]  /*fff0*/  SHF.R.S32.HI R5, RZ, 0x1f, R4 ;  /* 0x0000001fff057819 */ /* 0x000fe20000011404 */
[----:B------:R-:W-:Y:S01]  /*10000*/  IMAD.U32 R6, RZ, RZ, UR5 ;  /* 0x00000005ff067e24 */ /* 0x000fe2000f8e00ff */
[----:B------:R-:W-:Y:S02]  /*10010*/  IADD3 R4, P2, R4, UR6, RZ ;  /* 0x0000000604047c10 */ /* 0x000fe4000ff5e0ff */
[----:B------:R-:W-:Y:S02]  /*10020*/  SHF.R.S32.HI R0, RZ, 0x1f, R3 ;  /* 0x0000001fff007819 */ /* 0x000fe40000011403 */
[----:B------:R-:W-:Y:S01]  /*10030*/  IADD3.X R5, R5, UR7, R6, P2, !PT ;  /* 0x0000000705057c10 */ /* 0x000fe200097fe406 */
[----:B------:R-:W-:Y:S02]  /*10040*/  ULDC.64 UR6, c[0x0][0xb50] ;  /* 0x0002d40000067ab9 */ /* 0x000fe40000000a00 */
[----:B------:R-:W-:-:S02]  /*10050*/  IMAD R0, R0, UR10, RZ ;  /* 0x0000000a00007c24 */ /* 0x000fc4000f8e02ff */
[----:B------:R-:W-:-:S04]  /*10060*/  IMAD.WIDE.U32 R4, R3, UR10, R4 ;  /* 0x0000000a03047c25 */ /* 0x000fc8000f8e0004 */
[----:B------:R-:W-:Y:S01]  /*10070*/  IMAD R7, R3, UR11, R0 ;  /* 0x0000000b03077c24 */ /* 0x000fe2000f8e0200 */
[----:B------:R-:W-:-:S04]  /*10080*/  LEA R6, P2, R4, UR6, 0x2 ;  /* 0x0000000604067c11 */ /* 0x000fc8000f8410ff */
[----:B------:R-:W-:-:S04]  /*10090*/  IADD3 R3, R5, R7, RZ ;  /* 0x0000000705037210 */ /* 0x000fc80007ffe0ff */
[----:B------:R-:W-:Y:S01]  /*100a0*/  LEA.HI.X R7, R4, UR7, R3, 0x2, P2 ;  /* 0x0000000704077c11 */ /* 0x000fe200090f1403 */
[----:B------:R-:W-:-:S05]  /*100b0*/  IMAD.MOV.U32 R3, RZ, RZ, -0x800000 ;  /* 0xff800000ff037424 */ /* 0x000fca00078e00ff */
[----:B------:R2:W-:Y:S02]  /*100c0*/  STG.E desc[UR52][R6.64], R3 ;  /* 0x0000000306007986 */ /* 0x0005e4000c101934 */
.L_x_4977:
[----:B------:R-:W-:Y:S05]  /*100d0*/  BSYNC B1 ;  /* 0x0000000000017941 */ /* 0x000fea0003800000 */
.L_x_4976:
[----:B--2---:R-:W-:Y:S01]  /*100e0*/  SEL R3, RZ, 0xffffffff, P1 ;  /* 0xffffffffff037807 */ /* 0x004fe20000800000 */
[----:B------:R-:W-:Y:S01]  /*100f0*/  ULDC.64 UR10, c[0x0][0xae8] ;  /* 0x0002ba00000a7ab9 */ /* 0x000fe20000000a00 */
[----:B------:R-:W-:Y:S01]  /*10100*/  ISETP.GE.AND P2, PT, R184, UR12, PT ;  /* 0x0000000cb8007c0c */ /* 0x000fe2000bf46270 */
[----:B------:R-:W-:Y:S01]  /*10110*/  UIMAD UR5, UR8, UR10, URZ ;  /* 0x0000000a080572a4 */ /* 0x000fe2000f8e023f */
[----:B------:R-:W-:Y:S01]  /*10120*/  VIADD R8, R8, UR44 ;  /* 0x0000002c08087c36 */ /* 0x000fe20008000000 */
[----:B------:R-:W-:Y:S01]  /*10130*/  ISETP.GE.AND P1, PT, R189, UR12, PT ;  /* 0x0000000cbd007c0c */ /* 0x000fe2000bf26270 */
[----:B------:R-:W-:Y:S01]  /*10140*/  IMAD.SHL.U32 R3, R3, 0x2, RZ ;  /* 0x0000000203037824 */ /* 0x000fe200078e00ff */
[----:B------:R-:W-:Y:S01]  /*10150*/  SEL R0, RZ, 0x1, P2 ;  /* 0x00000001ff007807 */ /* 0x000fe20001000000 */
[----:B------:R-:W-:Y:S01]  /*10160*/  UIMAD.WIDE.U32 UR6, UR45, UR10, URZ ;  /* 0x0000000a2d0672a5 */ /* 0x000fe2000f8e003f */
[----:B------:R-:W-:Y:S01]  /*10170*/  SEL R5, RZ, 0xffffffff, P1 ;  /* 0xffffffffff057807 */ /* 0x000fe20000800000 */
[----:B------:R-:W-:Y:S01]  /*10180*/  UIMAD UR5, UR45, UR11, UR5 ;  /* 0x0000000b2d0572a4 */ /* 0x000fe2000f8e0205 */
[----:B------:R-:W-:Y:S01]  /*10190*/  LOP3.LUT R4, R3, 0x2, R0, 0xe2, !PT ;  /* 0x0000000203047812 */ /* 0x000fe200078ee200 */
[----:B0-----:R-:W-:Y:S01]  /*101a0*/  @P0 IMAD.HI.U32 R0, R8, R9, RZ ;  /* 0x0000000908000227 */ /* 0x001fe200078e00ff */
[----:B------:R-:W-:Y:S01]  /*101b0*/  ULDC.64 UR10, c[0x0][0xaf0] ;  /* 0x0002bc00000a7ab9 */ /* 0x000fe20000000a00 */
[----:B------:R-:W-:Y:S01]  /*101c0*/  ISETP.GE.AND P1, PT, R188, UR12, PT ;  /* 0x0000000cbc007c0c */ /* 0x000fe2000bf26270 */
[----:B------:R-:W-:Y:S01]  /*101d0*/  UIADD3 UR7, UR7, UR5, URZ ;  /* 0x0000000507077290 */ /* 0x000fe2000fffe03f */
[----:B------:R-:W-:Y:S01]  /*101e0*/  IMAD.MOV.U32 R3, RZ, RZ, R8 ;  /* 0x000000ffff037224 */ /* 0x000fe200078e0008 */
[----:B------:R-:W-:Y:S01]  /*101f0*/  UIMAD UR5, UR9, UR10, URZ ;  /* 0x0000000a090572a4 */ /* 0x000fe2000f8e023f */
[----:B------:R-:W-:Y:S01]  /*10200*/  IMAD.SHL.U32 R5, R5, 0x4, RZ ;  /* 0x0000000405057824 */ /* 0x000fe200078e00ff */
[----:B-1----:R-:W-:Y:S01]  /*10210*/  @P0 SHF.R.U32.HI R3, RZ, R11, R0 ;  /* 0x0000000bff030219 */ /* 0x002fe20000011600 */
[----:B------:R-:W-:Y:S01]  /*10220*/  UIMAD.WIDE.U32 UR6, UR43, UR10, UR6 ;  /* 0x0000000a2b0672a5 */ /* 0x000fe2000f8e0006 */
[----:B------:R-:W-:Y:S01]  /*10230*/  SEL R0, RZ, 0xffffffff, P1 ;  /* 0xffffffffff007807 */ /* 0x000fe20000800000 */
[----:B------:R-:W-:Y:S01]  /*10240*/  UIMAD UR5, UR43, UR11, UR5 ;  /* 0x0000000b2b0572a4 */ /* 0x000fe2000f8e0205 */
[----:B------:R-:W-:Y:S01]  /*10250*/  LOP3.LUT R4, R5, 0x4, R4, 0xe2, !PT ;  /* 0x0000000405047812 */ /* 0x000fe200078ee204 */
[--C-:B------:R-:W-:Y:S01]  /*10260*/  IMAD.MOV R7, RZ, RZ, -R3.reuse ;  /* 0x000000ffff077224 */ /* 0x100fe200078e0a03 */
[----:B------:R-:W-:Y:S01]  /*10270*/  SHF.L.U32 R11, R0, 0x3, RZ ;  /* 0x00000003000b7819 */ /* 0x000fe200000006ff */
[----:B------:R-:W-:Y:S01]  /*10280*/  UIADD3 UR5, UR7, UR5, URZ ;  /* 0x0000000507057290 */ /* 0x000fe2000fffe03f */
[----:B------:R-:W-:Y:S01]  /*10290*/  SHF.R.S32.HI R0, RZ, 0x1f, R3 ;  /* 0x0000001fff007819 */ /* 0x000fe20000011403 */
[----:B------:R-:W-:Y:S01]  /*102a0*/  IMAD.U32 R5, RZ, RZ, UR7 ;  /* 0x00000007ff057e24 */ /* 0x000fe2000f8e00ff */
[----:B------:R-:W-:Y:S01]  /*102b0*/  LOP3.LUT R11, R11, 0x8, R4, 0xe2, !PT ;  /* 0x000000080b0b7812 */ /* 0x000fe200078ee204 */
[----:B------:R-:W-:Y:S01]  /*102c0*/  IMAD.U32 R4, RZ, RZ, UR6 ;  /* 0x00000006ff047e24 */ /* 0x000fe2000f8e00ff */
[----:B------:R-:W-:Y:S01]  /*102d0*/  ULDC.64 UR6, c[0x0][0xae0] ;  /* 0x0002b80000067ab9 */ /* 0x000fe20000000a00 */
[----:B------:R-:W-:Y:S01]  /*102e0*/  IMAD R7, R10, R7, R8 ;  /* 0x000000070a077224 */ /* 0x000fe200078e0208 */
[----:B------:R-:W-:Y:S01]  /*102f0*/  ISETP.GE.AND P1, PT, R187, UR12, PT ;  /* 0x0000000cbb007c0c */ /* 0x000fe2000bf26270 */
[----:B------:R-:W-:Y:S01]  /*10300*/  IMAD.U32 R5, RZ, RZ, UR5 ;  /* 0x00000005ff057e24 */ /* 0x000fe2000f8e00ff */
[----:B------:R-:W-:Y:S01]  /*10310*/  ISETP.GE.AND P0, PT, R186, UR12, PT ;  /* 0x0000000cba007c0c */ /* 0x000fe2000bf06270 */
[----:B------:R-:W-:Y:S01]  /*10320*/  IMAD R6, R0, UR6, RZ ;  /* 0x0000000600067c24 */ /* 0x000fe2000f8e02ff */
[----:B------:R-:W-:Y:S01]  /*10330*/  SHF.R.S32.HI R0, RZ, 0x1f, R7 ;  /* 0x0000001fff007819 */ /* 0x000fe20000011407 */
[C---:B------:R-:W-:Y:S01]  /*10340*/  IMAD.WIDE.U32 R4, R3.reuse, UR6, R4 ;  /* 0x0000000603047c25 */ /* 0x040fe2000f8e0004 */
[----:B------:R-:W-:Y:S01]  /*10350*/  SEL R8, RZ, 0xffffffff, P1 ;  /* 0xffffffffff087807 */ /* 0x000fe20000800000 */
[----:B------:R-:W-:Y:S01]  /*10360*/  ULDC UR5, c[0x0][0xa88] ;  /* 0x0002a20000057ab9 */ /* 0x000fe20000000800 */
[----:B------:R-:W-:Y:S01]  /*10370*/  SEL R12, RZ, 0xffffffff, P0 ;  /* 0xffffffffff0c7807 */ /* 0x000fe20000000000 */
[----:B------:R-:W-:Y:S01]  /*10380*/  IMAD R9, R3, UR7, R6 ;  /* 0x0000000703097c24 */ /* 0x000fe2000f8e0206 */
[----:B------:R-:W-:Y:S01]  /*10390*/  ULDC.64 UR6, c[0x0][0xad8] ;  /* 0x0002b60000067ab9 */ /* 0x000fe20000000a00 */
[----:B------:R-:W-:Y:S01]  /*103a0*/  VIADD R26, R212, UR44 ;  /* 0x0000002cd41a7c36 */ /* 0x000fe20008000000 */
[----:B------:R-:W-:Y:S01]  /*103b0*/  ISETP.GE.AND P0, PT, R215, UR12, PT ;  /* 0x0000000cd7007c0c */ /* 0x000fe2000bf06270 */
[----:B------:R-:W-:Y:S01]  /*103c0*/  IMAD R0, R0, UR6, RZ ;  /* 0x0000000600007c24 */ /* 0x000fe2000f8e02ff */
[----:B------:R-:W-:Y:S01]  /*103d0*/  SHF.L.U32 R12, R12, 0x5, RZ ;  /* 0x000000050c0c7819 */ /* 0x000fe200000006ff */
[----:B------:R-:W-:Y:S01]  /*103e0*/  IMAD.IADD R5, R5, 0x1, R9 ;  /* 0x0000000105057824 */ /* 0x000fe200078e0209 */
[----:B------:R-:W-:Y:S01]  /*103f0*/  ISETP.GE.AND P2, PT, R214, UR12, PT ;  /* 0x0000000cd6007c0c */ /* 0x000fe2000bf46270 */
[----:B------:R-:W-:Y:S01]  /*10400*/  IMAD R25, R10, UR5, RZ ;  /* 0x000000050a197c24 */ /* 0x000fe2000f8e02ff */
[----:B------:R-:W-:Y:S01]  /*10410*/  BSSY B1, `(.L_x_4978) ;  /* 0x0000031000017945 */ /* 0x000fe20003800000 */
[----:B------:R-:W-:-:S02]  /*10420*/  IMAD.SHL.U32 R8, R8, 0x10, RZ ;  /* 0x0000001008087824 */ /* 0x000fc400078e00ff */
[C---:B------:R-:W-:Y:S01]  /*10430*/  IMAD R3, R7.reuse, UR7, R0 ;  /* 0x0000000707037c24 */ /* 0x040fe2000f8e0200 */
[----:B------:R-:W-:Y:S01]  /*10440*/  SEL R0, RZ, 0x40, P0 ;  /* 0x00000040ff007807 */ /* 0x000fe20000000000 */
[----:B------:R-:W-:Y:S01]  /*10450*/  IMAD.WIDE.U32 R4, R7, UR6, R4 ;  /* 0x0000000607047c25 */ /* 0x000fe2000f8e0004 */
[----:B------:R-:W-:Y:S01]  /*10460*/  ISETP.GE.AND P0, PT, R26, R25, PT ;  /* 0x000000191a00720c */ /* 0x000fe20003f06270 */
[----:B------:R-:W-:Y:S01]  /*10470*/  ULDC.64 UR6, c[0x0][0xa80] ;  /* 0x0002a00000067ab9 */ /* 0x000fe20000000a00 */
[----:B------:R-:W-:Y:S01]  /*10480*/  LOP3.LUT R11, R8, 0x10, R11, 0xe2, !PT ;  /* 0x00000010080b7812 */ /* 0x000fe200078ee20b */
[----:B------:R-:W-:Y:S01]  /*10490*/  IMAD.IADD R3, R5, 0x1, R3 ;  /* 0x0000000105037824 */ /* 0x000fe200078e0203 */
[----:B------:R-:W-:Y:S02]  /*104a0*/  LEA R20, P1, R4, UR6, 0x1 ;  /* 0x0000000604147c11 */ /* 0x000fe4000f8208ff */
[----:B------:R-:W-:Y:S02]  /*104b0*/  LOP3.LUT R11, R12, 0x20, R11, 0xe2, !PT ;  /* 0x000000200c0b7812 */ /* 0x000fe400078ee20b */
[----:B------:R-:W-:Y:S01]  /*104c0*/  LEA.HI.X R3, R4, UR7, R3, 0x1, P1 ;  /* 0x0000000704037c11 */ /* 0x000fe200088f0c03 */
[----:B------:R0:W1:Y:S01]  /*104d0*/  SHFL.IDX PT, R6, R20, RZ, 0x181f ;  /* 0x00181fff14067589 */ /* 0x00006200000e0000 */
[----:B------:R-:W-:-:S02]  /*104e0*/  LOP3.LUT R21, R11, R0, RZ, 0xfc, !PT ;  /* 0x000000000b157212 */ /* 0x000fc400078efcff */
[----:B------:R-:W-:Y:S01]  /*104f0*/  SEL R0, RZ, 0x80, P2 ;  /* 0x00000080ff007807 */ /* 0x000fe20001000000 */
[----:B------:R0:W2:Y:S03]  /*10500*/  SHFL.IDX PT, R7, R3, RZ, 0x181f ;  /* 0x00181fff03077589 */ /* 0x0000a600000e0000 */
        /* <DEDUP_REMOVED lines=33> */
.L_x_4979:
[----:B------:R-:W-:Y:S05]  /*10720*/  BSYNC B1 ;  /* 0x0000000000017941 */ /* 0x000fea0003800000 */
.L_x_4978:
        /* <DEDUP_REMOVED lines=36> */
.L_x_4975:
[----:B------:R-:W-:Y:S05]  /*10970*/  BSYNC B0 ;  /* 0x0000000000007941 */ /* 0x000fea0003800000 */
.L_x_4970:
[----:B------:R-:W-:Y:S02]  /*10980*/  ULDC UR5, c[0x0][0xc38] ;  /* 0x00030e0000057ab9 */ /* 0x000fe40000000800 */
[----:B------:R-:W-:-:S06]  /*10990*/  UISETP.GE.AND UP0, UPT, UR4, UR5, UPT ;  /* 0x000000050400728c */ /* 0x000fcc000bf06270 */
[----:B------:R-:W-:-:S13]  /*109a0*/  PLOP3.LUT P0, PT, PT, PT, UP0, 0x80, 0x0 ;  /* 0x000000000000781c */ /* 0x000fda0003f0f008 */
[----:B------:R-:W-:Y:S05]  /*109b0*/  @!P0 BRA `(.L_x_4980) ;  /* 0xffffff04005c8947 */ /* 0x000fea000383ffff */
[----:B------:R-:W-:Y:S05]  /*109c0*/  EXIT ;  /* 0x000000000000794d */ /* 0x000fea0003800000 */
.L_x_4864:
[----:B------:R-:W-:-:S08]  /*109d0*/  NOP ;  /* 0x0000000000007918 */ /* 0x000fd00000000000 */
[----:B------:R-:W0:-:S00]  /*109e0*/  USETMAXREG.DEALLOC.CTAPOOL 0x28 ;  /* 0x00000028000079c8 */ /* 0x000e0000080e0500 */
[----:B0-----:R-:W-:-:S06]  /*109f0*/  LOP3.LUT R2, R2, 0x3, RZ, 0xc0, !PT ;  /* 0x0000000302027812 */ /* 0x001fcc00078ec0ff */
[----:B------:R-:W0:Y:S01]  /*10a00*/  S2UR UR10, SR_CTAID.X ;  /* 0x00000000000a79c3 */ /* 0x000e220000002500 */
[----:B------:R-:W-:Y:S01]  /*10a10*/  LOP3.LUT R16, R16, 0xffffdfff, RZ, 0xc0, !PT ;  /* 0xffffdfff10107812 */ /* 0x000fe200078ec0ff */
[----:B------:R-:W-:Y:S01]  /*10a20*/  STL [R1+0x4], RZ ;  /* 0x000004ff01007387 */ /* 0x000fe20000100800 */
[----:B------:R-:W-:Y:S01]  /*10a30*/  IMAD.MOV.U32 R18, RZ, RZ, RZ ;  /* 0x000000ffff127224 */ /* 0x000fe200078e00ff */
[----:B------:R-:W-:Y:S02]  /*10a40*/  MOV R22, 0x1 ;  /* 0x0000000100167802 */ /* 0x000fe40000000f00 */
[----:B------:R1:W2:Y:S02]  /*10a50*/  SHFL.IDX PT, R3, R2, RZ, 0x1f ;  /* 0x00001fff02037589 */ /* 0x0002a400000e0000 */
[----:B-1----:R-:W0:Y:S01]  /*10a60*/  LDC R2, c[0x0][0xc38] ;  /* 0x00030e00ff027b82 */ /* 0x002e220000000800 */
[----:B--2---:R-:W-:-:S13]  /*10a70*/  ISETP.NE.AND P0, PT, R3, RZ, PT ;  /* 0x000000ff0300720c */ /* 0x004fda0003f05270 */
[----:B------:R-:W-:Y:S01]  /*10a80*/  @P0 LOP3.LUT R16, R16, 0x2000, RZ, 0xfc, !PT ;  /* 0x0000200010100812 */ /* 0x000fe200078efcff */
[----:B------:R-:W-:Y:S06]  /*10a90*/  @P0 BAR.ARV 0x4, 0x180 ;  /* 0x0106000000000b1d */ /* 0x000fec0000002000 */
[----:B0-----:R-:W-:-:S13]  /*10aa0*/  ISETP.LE.AND P0, PT, R2, UR10, PT ;  /* 0x0000000a02007c0c */ /* 0x001fda000bf03270 */
[----:B------:R-:W-:Y:S05]  /*10ab0*/  @P0 BRA `(.L_x_4981) ;  /* 0x0000003c009c0947 */ /* 0x000fea0003800000 */
[----:B------:R-:W-:Y:S01]  /*10ac0*/  IMAD.SHL.U32 R31, R0, 0x8, RZ ;  /* 0x00000008001f7824 */ /* 0x000fe200078e00ff */
[----:B------:R-:W-:Y:S01]  /*10ad0*/  ULDC UR4, c[0x0][0x320] ;  /* 0x0000c80000047ab9 */ /* 0x000fe20000000800 */
[----:B------:R-:W-:Y:S01]  /*10ae0*/  LOP3.LUT R16, R16, 0xffffffbf, RZ, 0xc0, !PT ;  /* 0xffffffbf10107812 */ /* 0x000fe200078ec0ff */
[----:B------:R-:W0:Y:S01]  /*10af0*/  S2UR UR8, SR_CgaCtaId ;  /* 0x00000000000879c3 */ /* 0x000e220000008800 */
[----:B------:R-:W-:Y:S01]  /*10b00*/  LOP3.LUT R10, R0, 0x7f, RZ, 0xc0, !PT ;  /* 0x0000007f000a7812 */ /* 0x000fe200078ec0ff */
[----:B------:R-:W-:Y:S01]  /*10b10*/  ULDC.64 UR6, c[0x0][0x2f0] ;  /* 0x0000bc0000067ab9 */ /* 0x000fe20000000a00 */
[----:B------:R-:W-:Y:S01]  /*10b20*/  LOP3.LUT R8, R31, 0x38, RZ, 0xc0, !PT ;  /* 0x000000381f087812 */ /* 0x000fe200078ec0ff */
[----:B------:R1:W-:Y:S01]  /*10b30*/  STL [R1+0x4], RZ ;  /* 0x000004ff01007387 */ /* 0x0003e20000100800 */
[----:B------:R-:W-:Y:S01]  /*10b40*/  SHF.R.U32.HI R36, RZ, 0x3, R10 ;  /* 0x00000003ff247819 */ /* 0x000fe2000001160a */
[----:B------:R-:W-:Y:S01]  /*10b50*/  ULDC UR9, c[0x0][0x2b8] ;  /* 0x0000ae0000097ab9 */ /* 0x000fe20000000800 */
[C---:B------:R-:W-:Y:S01]  /*10b60*/  LOP3.LUT R2, R8.reuse, 0x40, RZ, 0xfc, !PT ;  /* 0x0000004008027812 */ /* 0x040fe200078efcff */
[----:B------:R-:W-:Y:S01]  /*10b70*/  ULDC UR38, c[0x0][0x288] ;  /* 0x0000a20000267ab9 */ /* 0x000fe20000000800 */
[----:B------:R-:W-:Y:S01]  /*10b80*/  ISETP.GE.AND P0, PT, R8, UR4, PT ;  /* 0x0000000408007c0c */ /* 0x000fe2000bf06270 */
[----:B------:R-:W-:Y:S01]  /*10b90*/  ULDC UR36, c[0x0][0x448] ;  /* 0x0001120000247ab9 */ /* 0x000fe20000000800 */
[----:B------:R-:W-:Y:S01]  /*10ba0*/  ISETP.GE.AND P1, PT, R2, UR4, PT ;  /* 0x0000000402007c0c */ /* 0x000fe2000bf26270 */
[----:B------:R-:W-:Y:S01]  /*10bb0*/  IMAD.U32 R33, RZ, RZ, UR10 ;  /* 0x0000000aff217e24 */ /* 0x000fe2000f8e00ff */
[C---:B------:R-:W-:Y:S01]  /*10bc0*/  LOP3.LUT R3, R8.reuse, 0x80, RZ, 0xfc, !PT ;  /* 0x0000008008037812 */ /* 0x040fe200078efcff */
[----:B------:R-:W-:Y:S01]  /*10bd0*/  IMAD.MOV.U32 R22, RZ, RZ, 0x1 ;  /* 0x00000001ff167424 */ /* 0x000fe200078e00ff */
[----:B------:R-:W-:Y:S01]  /*10be0*/  LOP3.LUT R4, R8, 0xc0, RZ, 0xfc, !PT ;  /* 0x000000c008047812 */ /* 0x000fe200078efcff */
[----:B------:R-:W-:Y:S01]  /*10bf0*/  UIMAD UR36, UR36, UR38, URZ ;  /* 0x00000026242472a4 */ /* 0x000fe2000f8e023f */
[----:B------:R-:W-:Y:S01]  /*10c00*/  ISETP.GE.AND P3, PT, R3, UR4, PT ;  /* 0x0000000403007c0c */ /* 0x000fe2000bf66270 */
[----:B------:R-:W-:Y:S01]  /*10c10*/  ULDC UR46, c[0x0][0xc] ;  /* 0x00000300002e7ab9 */ /* 0x000fe20000000800 */
[----:B------:R-:W-:Y:S01]  /*10c20*/  ISETP.GE.AND P2, PT, R4, UR4, PT ;  /* 0x0000000404007c0c */ /* 0x000fe2000bf46270 */
[----:B------:R-:W-:Y:S01]  /*10c30*/  ULOP3.LUT UR47, UR39, 0x2, URZ, 0xfc, !UPT ;  /* 0x00000002272f7892 */ /* 0x000fe2000f8efc3f */
[----:B------:R-:W-:-:S02]  /*10c40*/  SEL R3, RZ, 0xffffffff, P1 ;  /* 0xffffffffff037807 */ /* 0x000fc40000800000 */
[----:B------:R-:W-:Y:S02]  /*10c50*/  LOP3.LUT R5, R8, 0x180, RZ, 0xfc, !PT ;  /* 0x0000018008057812 */ /* 0x000fe400078efcff */
[----:B------:R-:W-:Y:S01]  /*10c60*/  @P1 LOP3.LUT R16, R16, 0x40, RZ, 0xfc, !PT ;  /* 0x0000004010101812 */ /* 0x000fe200078efcff */
[----:B------:R-:W-:Y:S01]  /*10c70*/  IMAD.SHL.U32 R3, R3, 0x2, RZ ;  /* 0x0000000203037824 */ /* 0x000fe200078e00ff */
[----:B------:R-:W-:Y:S02]  /*10c80*/  LOP3.LUT R6, R8, 0x1c0, RZ, 0xfc, !PT ;  /* 0x000001c008067812 */ /* 0x000fe400078efcff */
[----:B------:R-:W-:Y:S02]  /*10c90*/  LOP3.LUT R16, R16, 0xffffff7f, RZ, 0xc0, !PT ;  /* 0xffffff7f10107812 */ /* 0x000fe400078ec0ff */
[----:B------:R-:W-:Y:S02]  /*10ca0*/  SEL R2, RZ, 0x1, P0 ;  /* 0x00000001ff027807 */ /* 0x000fe40000000000 */
[----:B------:R-:W-:-:S02]  /*10cb0*/  @P0 LOP3.LUT R16, R16, 0x80, RZ, 0xfc, !PT ;  /* 0x0000008010100812 */ /* 0x000fc400078efcff */
[----:B------:R-:W-:Y:S02]  /*10cc0*/  ISETP.GE.AND P1, PT, R5, UR4, PT ;  /* 0x0000000405007c0c */ /* 0x000fe4000bf26270 */
[----:B------:R-:W-:Y:S02]  /*10cd0*/  LOP3.LUT R16, R16, 0xffffffdf, RZ, 0xc0, !PT ;  /* 0xffffffdf10107812 */ /* 0x000fe400078ec0ff */
[----:B------:R-:W-:Y:S02]  /*10ce0*/  ISETP.GE.AND P0, PT, R6, UR4, PT ;  /* 0x0000000406007c0c */ /* 0x000fe4000bf06270 */
[----:B------:R-:W-:Y:S02]  /*10cf0*/  @P3 LOP3.LUT R16, R16, 0x20, RZ, 0xfc, !PT ;  /* 0x0000002010103812 */ /* 0x000fe400078efcff */
[----:B------:R-:W-:Y:S02]  /*10d00*/  LOP3.LUT R5, R8, 0x100, RZ, 0xfc, !PT ;  /* 0x0000010008057812 */ /* 0x000fe400078efcff */
[----:B------:R-:W-:-:S02]  /*10d10*/  LOP3.LUT R16, R16, 0xffffffef, RZ, 0xc0, !PT ;  /* 0xffffffef10107812 */ /* 0x000fc400078ec0ff */
[----:B------:R-:W-:Y:S02]  /*10d20*/  LOP3.LUT R6, R8, 0x140, RZ, 0xfc, !PT ;  /* 0x0000014008067812 */ /* 0x000fe400078efcff */
[----:B------:R-:W-:Y:S02]  /*10d30*/  LOP3.LUT R2, R3, 0x2, R2, 0xe2, !PT ;  /* 0x0000000203027812 */ /* 0x000fe400078ee202 */
[----:B------:R-:W-:Y:S02]  /*10d40*/  @P2 LOP3.LUT R16, R16, 0x10, RZ, 0xfc, !PT ;  /* 0x0000001010102812 */ /* 0x000fe400078efcff */
[----:B------:R-:W-:Y:S02]  /*10d50*/  SEL R3, RZ, 0x4, P3 ;  /* 0x00000004ff037807 */ /* 0x000fe40001800000 */
[----:B------:R-:W-:Y:S02]  /*10d60*/  SEL R4, RZ, 0x8, P2 ;  /* 0x00000008ff047807 */ /* 0x000fe40001000000 */
[----:B------:R-:W-:-:S02]  /*10d70*/  ISETP.GE.AND P3, PT, R5, UR4, PT ;  /* 0x0000000405007c0c */ /* 0x000fc4000bf66270 */
[----:B------:R-:W-:Y:S01]  /*10d80*/  ISETP.GE.AND P2, PT, R6, UR4, PT ;  /* 0x0000000406007c0c */ /* 0x000fe2000bf46270 */
[----:B------:R-:W-:Y:S01]  /*10d90*/  ULDC.64 UR4, c[0x0][0x418] ;  /* 0x0001060000047ab9 */ /* 0x000fe20000000a00 */
[----:B------:R-:W-:Y:S01]  /*10da0*/  LOP3.LUT R4, R4, R2, R3, 0xfe, !PT ;  /* 0x0000000204047212 */ /* 0x000fe200078efe03 */
[----:B------:R-:W-:Y:S01]  /*10db0*/  UISETP.NE.U32.AND UP0, UPT, UR4, URZ, UPT ;  /* 0x0000003f0400728c */ /* 0x000fe2000bf05070 */
[----:B------:R-:W-:Y:S02]  /*10dc0*/  LOP3.LUT R3, R31, 0x1f8, RZ, 0xc0, !PT ;  /* 0x000001f81f037812 */ /* 0x000fe400078ec0ff */
[----:B------:R-:W-:Y:S01]  /*10dd0*/  LOP3.LUT R16, R16, 0xfffffff7, RZ, 0xc0, !PT ;  /* 0xfffffff710107812 */ /* 0x000fe200078ec0ff */
[----:B------:R-:W-:Y:S01]  /*10de0*/  UISETP.NE.AND.EX UP0, UPT, UR5, URZ, UPT, UP0 ;  /* 0x0000003f0500728c */ /* 0x000fe2000bf05300 */
[----:B------:R-:W-:Y:S01]  /*10df0*/  LOP3.LUT R2, R3, 0x38, R0, 0x78, !PT ;  /* 0x0000003803027812 */ /* 0x000fe200078e7800 */
[----:B------:R-:W-:Y:S01]  /*10e00*/  IMAD.SHL.U32 R3, R0, 0x10, RZ ;  /* 0x0000001000037824 */ /* 0x000fe200078e00ff */
[----:B------:R-:W-:Y:S01]  /*10e10*/  UMOV UR5, 0x400 ;  /* 0x0000040000057882 */ /* 0x000fe20000000000 */
[----:B------:R-:W-:Y:S01]  /*10e20*/  @P3 LOP3.LUT R16, R16, 0x8, RZ, 0xfc, !PT ;  /* 0x0000000810103812 */ /* 0x000fe200078efcff */
[----:B0-----:R-:W-:Y:S01]  /*10e30*/  ULEA UR8, UR8, UR5, 0x18 ;  /* 0x0000000508087291 */ /* 0x001fe2000f8ec03f */
[----:B------:R-:W-:Y:S01]  /*10e40*/  LOP3.LUT R31, R2, 0x200, R31, 0xf8, !PT ;  /* 0x00000200021f7812 */ /* 0x000fe200078ef81f */
[----:B------:R-:W-:Y:S01]  /*10e50*/  ULDC UR4, c[0x0][0x424] ;  /* 0x0001090000047ab9 */ /* 0x000fe20000000800 */
[----:B------:R-:W-:Y:S01]  /*10e60*/  LOP3.LUT R0, R36, 0x70, R3, 0xf8, !PT ;  /* 0x0000007024007812 */ /* 0x000fe200078ef803 */
[----:B------:R-:W-:Y:S01]  /*10e70*/  USEL UR4, UR4, 0x1, UP0 ;  /* 0x0000000104047887 */ /* 0x000fe20008000000 */
[----:B------:R-:W-:Y:S01]  /*10e80*/  SEL R7, RZ, 0x40, P1 ;  /* 0x00000040ff077807 */ /* 0x000fe20000800000 */
[----:B------:R-:W-:Y:S01]  /*10e90*/  IMAD.U32 R17, RZ, RZ, UR8 ;  /* 0x00000008ff117e24 */ /* 0x000fe2000f8e00ff */
[----:B------:R-:W-:Y:S01]  /*10ea0*/  ISETP.GE.AND P1, PT, R8, UR7, PT ;  /* 0x0000000708007c0c */ /* 0x000fe2000bf26270 */
[----:B------:R-:W-:Y:S01]  /*10eb0*/  UIMAD UR37, UR4, UR6, URZ ;  /* 0x00000006042572a4 */ /* 0x000fe2000f8e023f */
[----:B------:R-:W-:Y:S01]  /*10ec0*/  LOP3.LUT R16, R16, 0xfffffffb, RZ, 0xc0, !PT ;  /* 0xfffffffb10107812 */ /* 0x000fe200078ec0ff */
[----:B------:R-:W-:Y:S01]  /*10ed0*/  IMAD R0, R31, 0x2, R17 ;  /* 0x000000021f007824 */ /* 0x000fe200078e0211 */
[----:B------:R-:W-:Y:S01]  /*10ee0*/  SEL R5, RZ, 0x10, P3 ;  /* 0x00000010ff057807 */ /* 0x000fe20001800000 */
[----:B------:R-:W-:Y:S01]  /*10ef0*/  UIADD3 UR4, UR37, 0x3f, URZ ;  /* 0x0000003f25047890 */ /* 0x000fe2000fffe03f */
[----:B------:R-:W-:Y:S01]  /*10f00*/  SEL R6, RZ, 0x20, P2 ;  /* 0x00000020ff067807 */ /* 0x000fe20001000000 */
[----:B------:R-:W-:Y:S01]  /*10f10*/  UIADD3 UR48, UR37, 0x1, -UR38 ;  /* 0x0000000125307890 */ /* 0x000fe2000fffe826 */
[----:B------:R1:W-:Y:S01]  /*10f20*/  STL [R1+0x8], R0 ;  /* 0x0000080001007387 */ /* 0x0003e20000100800 */
[----:B------:R-:W-:Y:S01]  /*10f30*/  @P2 LOP3.LUT R16, R16, 0x4, RZ, 0xfc, !PT ;  /* 0x0000000410102812 */ /* 0x000fe200078efcff */
[----:B------:R-:W-:Y:S01]  /*10f40*/  USHF.R.S32.HI UR5, URZ, 0x1f, UR4 ;  /* 0x0000001f3f057899 */ /* 0x000fe20008011404 */
[----:B------:R-:W-:Y:S01]  /*10f50*/  LOP3.LUT R4, R6, R4, R5, 0xfe, !PT ;  /* 0x0000000406047212 */ /* 0x000fe200078efe05 */
[----:B------:R-:W-:Y:S01]  /*10f60*/  UIADD3 UR38, UR37, -UR38, URZ ;  /* 0x8000002625267290 */ /* 0x000fe2000fffe03f */
[----:B------:R-:W-:Y:S01]  /*10f70*/  SEL R9, RZ, 0x80, P0 ;  /* 0x00000080ff097807 */ /* 0x000fe20000000000 */
[----:B------:R-:W-:Y:S01]  /*10f80*/  ULEA.HI UR5, UR5, UR4, URZ, 0x6 ;  /* 0x0000000405057291 */ /* 0x000fe2000f8f303f */
[----:B------:R-:W-:-:S02]  /*10f90*/  ISETP.GE.AND P0, PT, R8, UR9, PT ;  /* 0x0000000908007c0c */ /* 0x000fc4000bf06270 */
[----:B------:R-:W-:Y:S01]  /*10fa0*/  LOP3.LUT R4, R4, R7, RZ, 0xfc, !PT ;  /* 0x0000000704047212 */ /* 0x000fe200078efcff */
[----:B------:R-:W-:Y:S01]  /*10fb0*/  USHF.R.S32.HI UR40, URZ, 0x6, UR5 ;  /* 0x000000063f287899 */ /* 0x000fe20008011405 */
[----:B------:R-:W-:Y:S02]  /*10fc0*/  LOP3.LUT R16, R16, 0xfffffffd, RZ, 0xc0, !PT ;  /* 0xfffffffd10107812 */ /* 0x000fe400078ec0ff */
[----:B------:R-:W-:Y:S02]  /*10fd0*/  LOP3.LUT R32, R4, R9, RZ, 0xfc, !PT ;  /* 0x0000000904207212 */ /* 0x000fe400078efcff */
[----:B------:R-:W-:Y:S02]  /*10fe0*/  @P1 LOP3.LUT R16, R16, 0x2, RZ, 0xfc, !PT ;  /* 0x0000000210101812 */ /* 0x000fe400078efcff */
[----:B------:R-:W-:Y:S02]  /*10ff0*/  LOP3.LUT R28, R4, 0x40, RZ, 0xc0, !PT ;  /* 0x00000040041c7812 */ /* 0x000fe400078ec0ff */
[----:B------:R-:W-:-:S02]  /*11000*/  LOP3.LUT R26, R32, 0x80, RZ, 0xc0, !PT ;  /* 0x00000080201a7812 */ /* 0x000fc400078ec0ff */
[----:B------:R-:W-:Y:S02]  /*11010*/  LOP3.LUT R16, R16, 0xffffefff, RZ, 0xc0, !PT ;  /* 0xffffefff10107812 */ /* 0x000fe400078ec0ff */
[----:B------:R-:W-:Y:S02]  /*11020*/  MOV R18, RZ ;  /* 0x000000ff00127202 */ /* 0x000fe40000000f00 */
[----:B------:R-:W-:Y:S02]  /*11030*/  SHF.R.U32.HI R28, RZ, 0x2, R28 ;  /* 0x00000002ff1c7819 */ /* 0x000fe4000001161c */
[----:B------:R-:W-:Y:S02]  /*11040*/  SHF.R.U32.HI R26, RZ, 0x3, R26 ;  /* 0x00000003ff1a7819 */ /* 0x000fe4000001161a */
[----:B-1----:R-:W-:-:S07]  /*11050*/  @P0 LOP3.LUT R16, R16, 0x1000, RZ, 0xfc, !PT ;  /* 0x0000100010100812 */ /* 0x002fce00078efcff */
.L_x_5036:
        /* <DEDUP_REMOVED lines=13> */
[----:B012--5:R-:W-:Y:S05]  /*11130*/  @P0 BRA `(.L_x_4982) ;  /* 0x0000000000200947 */ /* 0x027fea0003800000 */
        /* <DEDUP_REMOVED lines=8> */
.L_x_4982:
[----:B------:R-:W-:Y:S01]  /*111c0*/  ULDC UR8, c[0x0][0xc54] ;  /* 0x0003150000087ab9 */ /* 0x000fe20000000800 */
[----:B------:R-:W-:Y:S01]  /*111d0*/  UMOV UR6, UR7 ;  /* 0x0000000700067c82 */ /* 0x000fe20008000000 */
[----:B------:R-:W-:-:S11]  /*111e0*/  UISETP.NE.AND UP0, UPT, UR8, 0x1, UPT ;  /* 0x000000010800788c */ /* 0x000fd6000bf05270 */
[----:B------:R-:W-:Y:S02]  /*111f0*/  @UP0 ULDC.64 UR10, c[0x0][0xc58] ;  /* 0x00031600000a0ab9 */ /* 0x000fe40000000a00 */
[----:B------:R-:W-:-:S04]  /*11200*/  UIMAD.WIDE.U32 UR4, UR7, UR10, URZ ;  /* 0x0000000a070472a5 */ /* 0x000fc8000f8e003f */
[----:B------:R-:W-:-:S04]  /*11210*/  @UP0 USHF.R.U32.HI UR6, URZ, UR11, UR5 ;  /* 0x0000000b3f060299 */ /* 0x000fc80008011605 */
[----:B------:R-:W-:-:S12]  /*11220*/  UIMAD UR4, UR6, UR8, URZ ;  /* 0x00000008060472a4 */ /* 0x000fd8000f8e023f */
.L_x_4983:
        /* <DEDUP_REMOVED lines=48> */
.L_x_4985:
[----:B------:R-:W-:-:S11]  /*11530*/  UISETP.NE.AND UP1, UPT, UR5, 0x1, UPT ;  /* 0x000000010500788c */ /* 0x000fd6000bf25270 */
[----:B------:R-:W-:Y:S02]  /*11540*/  @UP1 ULDC.64 UR10, c[0x0][0x9e8] ;  /* 0x00027a00000a1ab9 */ /* 0x000fe40000000a00 */
[----:B------:R-:W-:-:S04]  /*11550*/  UIMAD.WIDE.U32 UR6, UR8, UR10, URZ ;  /* 0x0000000a080672a5 */ /* 0x000fc8000f8e003f */
[----:B------:R-:W-:-:S12]  /*11560*/  @UP1 USHF.R.U32.HI UR8, URZ, UR11, UR7 ;  /* 0x0000000b3f081299 */ /* 0x000fd80008011607 */
.L_x_4986:
[----:B------:R-:W-:-:S04]  /*11570*/  UIMAD UR8, UR8, UR5, UR5 ;  /* 0x00000005080872a4 */ /* 0x000fc8000f8e0205 */
[----:B------:R-:W-:-:S04]  /*11580*/  UISETP.LT.AND UP1, UPT, UR4, UR8, UPT ;  /* 0x000000080400728c */ /* 0x000fc8000bf21270 */
[----:B------:R-:W-:-:S12]  /*11590*/  USEL UR4, UR4, UR8, UP1 ;  /* 0x0000000804047287 */ /* 0x000fd80008800000 */
.L_x_4984:
[----:B------:R-:W-:Y:S01]  /*115a0*/  UISETP.NE.AND UP1, UPT, UR49, URZ, UPT ;  /* 0x0000003f3100728c */ /* 0x000fe2000bf25270 */
[----:B------:R-:W-:Y:S01]  /*115b0*/  PLOP3.LUT P0, PT, PT, PT, UP0, 0x40, 0x0 ;  /* 0x000000000000781c */ /* 0x000fe20003f0e808 */
[----:B------:R-:W-:-:S04]  /*115c0*/  UIADD3 UR4, UR4, 0x3f, URZ ;  /* 0x0000003f04047890 */ /* 0x000fc8000fffe03f */
[----:B------:R-:W-:-:S04]  /*115d0*/  USHF.R.S32.HI UR8, URZ, 0x1f, UR4 ;  /* 0x0000001f3f087899 */ /* 0x000fc80008011404 */
[----:B------:R-:W-:Y:S01]  /*115e0*/  ULEA.HI UR8, UR8, UR4, URZ, 0x6 ;  /* 0x0000000408087291 */ /* 0x000fe2000f8f303f */
[----:B------:R-:W-:Y:S01]  /*115f0*/  @UP1 ULDC UR6, c[0x0][0x44c] ;  /* 0x0001130000061ab9 */ /* 0x000fe20000000800 */
[----:B------:R-:W-:Y:S01]  /*11600*/  @UP1 ULDC UR9, c[0x0][0x450] ;  /* 0x0001140000091ab9 */ /* 0x000fe20000000800 */
[----:B------:R-:W-:Y:S02]  /*11610*/  UIMAD.WIDE.U32 UR6, UR43, UR6, URZ ;  /* 0x000000062b0672a5 */ /* 0x000fe4000f8e003f */
[----:B------:R-:W-:Y:S01]  /*11620*/  UMOV UR4, UR43 ;  /* 0x0000002b00047c82 */ /* 0x000fe20008000000 */
[----:B------:R-:W-:Y:S02]  /*11630*/  USHF.R.S32.HI UR8, URZ, 0x6, UR8 ;  /* 0x000000063f087899 */ /* 0x000fe40008011408 */
[----:B------:R-:W-:Y:S02]  /*11640*/  @UP1 USHF.R.U32.HI UR4, URZ, UR9, UR7 ;  /* 0x000000093f041299 */ /* 0x000fe40008011607 */
[----:B------:R-:W-:-:S02]  /*11650*/  UISETP.LT.AND UP1, UPT, UR40, UR8, UPT ;  /* 0x000000082800728c */ /* 0x000fc4000bf21270 */
[----:B------:R-:W-:Y:S01]  /*11660*/  UIADD3 UR4, UR38, UR4, URZ ;  /* 0x0000000426047290 */ /* 0x000fe2000fffe03f */
[----:B------:R-:W-:Y:S01]  /*11670*/  ULDC UR6, c[0x0][0x9dc] ;  /* 0x0002770000067ab9 */ /* 0x000fe20000000800 */
[----:B------:R-:W-:Y:S02]  /*11680*/  USEL UR44, UR40, UR8, UP1 ;  /* 0x00000008282c7287 */ /* 0x000fe40008800000 */
[----:B------:R-:W-:Y:S01]  /*11690*/  UIADD3 UR8, UR4, -UR6, URZ ;  /* 0x8000000604087290 */ /* 0x000fe2000fffe03f */
[----:B------:R-:W-:Y:S11]  /*116a0*/  @P0 BRA `(.L_x_4987) ;  /* 0x0000000000440947 */ /* 0x000ff60003800000 */
        /* <DEDUP_REMOVED lines=10> */
.L_x_4988:
[----:B------:R-:W-:-:S11]  /*11750*/  UISETP.NE.AND UP0, UPT, UR5, 0x1, UPT ;  /* 0x000000010500788c */ /* 0x000fd6000bf05270 */
[----:B------:R-:W-:Y:S02]  /*11760*/  @UP0 ULDC.64 UR10, c[0x0][0x9e8] ;  /* 0x00027a00000a0ab9 */ /* 0x000fe40000000a00 */
[----:B------:R-:W-:-:S04]  /*11770*/  UIMAD.WIDE.U32 UR6, UR4, UR10, URZ ;  /* 0x0000000a040672a5 */ /* 0x000fc8000f8e003f */
[----:B------:R-:W-:-:S12]  /*11780*/  @UP0 USHF.R.U32.HI UR4, URZ, UR11, UR7 ;  /* 0x0000000b3f040299 */ /* 0x000fd80008011607 */
.L_x_4989:
[----:B------:R-:W-:-:S04]  /*11790*/  UIMAD UR4, UR4, UR5, URZ ;  /* 0x00000005040472a4 */ /* 0x000fc8000f8e023f */
[----:B------:R-:W-:-:S04]  /*117a0*/  UISETP.LT.AND UP0, UPT, UR8, UR4, UPT ;  /* 0x000000040800728c */ /* 0x000fc8000bf01270 */
[----:B------:R-:W-:-:S12]  /*117b0*/  USEL UR8, UR8, UR4, !UP0 ;  /* 0x0000000408087287 */ /* 0x000fd8000c000000 */
.L_x_4987:
[----:B------:R-:W-:Y:S01]  /*117c0*/  USHF.R.S32.HI UR4, URZ, 0x1f, UR8 ;  /* 0x0000001f3f047899 */ /* 0x000fe20008011408 */
[----:B------:R-:W-:Y:S03]  /*117d0*/  BSSY B7, `(.L_x_4990) ;  /* 0x00002fc000077945 */ /* 0x000fe60003800000 */
[----:B------:R-:W-:-:S04]  /*117e0*/  ULEA.HI UR4, UR4, UR8, URZ, 0x6 ;  /* 0x0000000804047291 */ /* 0x000fc8000f8f303f */
[----:B------:R-:W-:-:S04]  /*117f0*/  USHF.R.S32.HI UR4, URZ, 0x6, UR4 ;  /* 0x000000063f047899 */ /* 0x000fc80008011404 */
        /* <DEDUP_REMOVED lines=22> */
.L_x_4991:
[----:B------:R-:W-:Y:S01]  /*11960*/  IADD3 R0, R17, 0x22400, RZ ;  /* 0x0002240011007810 */ /* 0x000fe20007ffe0ff */
[----:B------:R-:W-:Y:S03]  /*11970*/  BSSY B6, `(.L_x_4993) ;  /* 0x0000013000067945 */ /* 0x000fe60003800000 */
        /* <DEDUP_REMOVED lines=17> */
[----:B0----5:R-:W-:Y:S05]  /*11a90*/  CALL.ABS.NOINC R2 ;  /* 0x0000000002007343 */ /* 0x021fea0003c00000 */
.L_x_4994:
[----:B------:R-:W-:Y:S05]  /*11aa0*/  BSYNC B6 ;  /* 0x0000000000067941 */ /* 0x000fea0003800000 */
.L_x_4993:
        /* <DEDUP_REMOVED lines=20> */
.L_x_4997:
        /* <DEDUP_REMOVED lines=15> */
.L_x_4996:
[----:B------:R-:W-:Y:S05]  /*11ce0*/  BSYNC B6 ;  /* 0x0000000000067941 */ /* 0x000fea0003800000 */
.L_x_4995:
        /* <DEDUP_REMOVED lines=8> */
[----:B------:R-:W-:Y:S01]  /*11d70*/  MOV R2, UR4 ;  /* 0x0000000400027c02 */ /* 0x000fe20008000f00 */
[----:B------:R-:W-:Y:S01]  /*11d80*/  IMAD.U32 R3, RZ, RZ, UR5 ;  /* 0x00000005ff037e24 */ /* 0x000fe2000f8e00ff */
[----:B------:R-:W-:-:S04]  /*11d90*/  ULDC UR4, c[0x0][0xc48] ;  /* 0x0003120000047ab9 */ /* 0x000fc80000000800 */
[----:B------:R1:W5:Y:S01]  /*11da0*/  @P0 LDG.E R24, desc[UR52][R2.64] ;  /* 0x0000003402180981 */ /* 0x000362000c1e1900 */
[----:B------:R-:W-:Y:S01]  /*11db0*/  IMAD.U32 R27, RZ, RZ, UR44 ;  /* 0x0000002cff1b7e24 */ /* 0x000fe2000f8e00ff */
[----:B------:R-:W-:Y:S01]  /*11dc0*/  UMOV UR5, 0xffffffff ;  /* 0xffffffff00057882 */ /* 0x000fe20000000000 */
[----:B------:R-:W-:-:S03]  /*11dd0*/  IMAD.U32 R19, RZ, RZ, UR4 ;  /* 0x00000004ff137e24 */ /* 0x000fc6000f8e00ff */
[----:B------:R-:W-:Y:S01]  /*11de0*/  LEA R27, R27, 0xffffffc0, 0x6 ;  /* 0xffffffc01b1b7811 */ /* 0x000fe200078e30ff */
[----:B------:R-:W-:Y:S06]  /*11df0*/  BRA.DIV UR5, `(.L_x_4998) ;  /* 0x0000003205b47947 */ /* 0x000fec000b800000 */
.L_x_5053:
[----:B------:R-:W2:Y:S01]  /*11e00*/  S2R R8, SR_TID.X ;  /* 0x0000000000087919 */ /* 0x000ea20000002100 */
[----:B0-----:R-:W-:Y:S01]  /*11e10*/  ISETP.NE.AND P1, PT, R10, 0x1, PT ;  /* 0x000000010a00780c */ /* 0x001fe20003f25270 */
[----:B------:R-:W-:Y:S01]  /*11e20*/  IMAD.MOV.U32 R34, RZ, RZ, RZ ;  /* 0x000000ffff227224 */ /* 0x000fe200078e00ff */
[----:B-----5:R-:W-:Y:S02]  /*11e30*/  SHF.R.S32.HI R29, RZ, 0x1f, R24 ;  /* 0x0000001fff1d7819 */ /* 0x020fe40000011418 */
[----:B------:R-:W-:-:S09]  /*11e40*/  LOP3.LUT R16, R16, 0xfffffbff, RZ, 0xc0, !PT ;  /* 0xfffffbff10107812 */ /* 0x000fd200078ec0ff */
[----:B------:R-:W0:Y:S01]  /*11e50*/  @P1 LDC R0, c[0x0][0x434] ;  /* 0x00010d00ff001b82 */ /* 0x000e220000000800 */
[----:B------:R-:W-:-:S07]  /*11e60*/  @P1 LOP3.LUT R16, R16, 0x400, RZ, 0xfc, !PT ;  /* 0x0000040010101812 */ /* 0x000fce00078efcff */
[----:B-1----:R-:W1:Y:S01]  /*11e70*/  @P1 LDC R3, c[0x0][0x438] ;  /* 0x00010e00ff031b82 */ /* 0x002e620000000800 */
[----:B--2---:R-:W-:-:S05]  /*11e80*/  IMAD.SHL.U32 R8, R8, 0x10, RZ ;  /* 0x0000001008087824 */ /* 0x004fca00078e00ff */
[----:B------:R-:W-:-:S05]  /*11e90*/  LOP3.LUT R8, R36, 0x70, R8, 0xf8, !PT ;  /* 0x0000007024087812 */ /* 0x000fca00078ef808 */
[----:B------:R-:W-:-:S05]  /*11ea0*/  IMAD.IADD R35, R8, 0x1, R27 ;  /* 0x0000000108237824 */ /* 0x000fca00078e021b */
[C---:B------:R-:W-:Y:S02]  /*11eb0*/  ISETP.GE.AND P0, PT, R35.reuse, UR37, PT ;  /* 0x0000002523007c0c */ /* 0x040fe4000bf06270 */
[----:B------:R-:W-:Y:S02]  /*11ec0*/  IADD3 R35, R35, R30, RZ ;  /* 0x0000001e23237210 */ /* 0x000fe40007ffe0ff */
[----:B------:R-:W-:-:S03]  /*11ed0*/  ISETP.GT.U32.OR P0, PT, R8, 0x3f, P0 ;  /* 0x0000003f0800780c */ /* 0x000fc60000704470 */
[----:B0-----:R-:W-:-:S04]  /*11ee0*/  @P1 IMAD.HI.U32 R0, R35, R0, RZ ;  /* 0x0000000023001227 */ /* 0x001fc800078e00ff */
[----:B------:R-:W-:Y:S01]  /*11ef0*/  IMAD.MOV.U32 R9, RZ, RZ, R35 ;  /* 0x000000ffff097224 */ /* 0x000fe200078e0023 */
[----:B-1----:R-:W-:-:S05]  /*11f00*/  @P1 SHF.R.U32.HI R9, RZ, R3, R0 ;  /* 0x00000003ff091219 */ /* 0x002fca0000011600 */
[----:B------:R-:W0:Y:S01]  /*11f10*/  @!P0 LDC.64 R6, c[0x0][0x428] ;  /* 0x00010a00ff068b82 */ /* 0x000e220000000a00 */
[--C-:B------:R-:W-:Y:S01]  /*11f20*/  @!P0 SHF.R.S32.HI R3, RZ, 0x1f, R9.reuse ;  /* 0x0000001fff038819 */ /* 0x100fe20000011409 */
[----:B------:R-:W-:-:S06]  /*11f30*/  @!P0 IMAD.MOV.U32 R2, RZ, RZ, R9 ;  /* 0x000000ffff028224 */ /* 0x000fcc00078e0009 */
[----:B------:R-:W1:Y:S01]  /*11f40*/  @!P0 LDC.64 R4, c[0x0][0x418] ;  /* 0x00010600ff048b82 */ /* 0x000e620000000a00 */
[-C--:B0-----:R-:W-:Y:S02]  /*11f50*/  @!P0 IMAD R0, R29, R6.reuse, RZ ;  /* 0x000000061d008224 */ /* 0x081fe400078e02ff */
[----:B------:R-:W-:-:S04]  /*11f60*/  @!P0 IMAD.WIDE.U32 R2, R24, R6, R2 ;  /* 0x0000000618028225 */ /* 0x000fc800078e0002 */
[----:B------:R-:W-:Y:S01]  /*11f70*/  @!P0 IMAD R7, R24, R7, R0 ;  /* 0x0000000718078224 */ /* 0x000fe200078e0200 */
[----:B-1----:R-:W-:-:S03]  /*11f80*/  @!P0 LEA R4, P1, R2, R4, 0x2 ;  /* 0x0000000402048211 */ /* 0x002fc600078210ff */
[----:B------:R-:W-:-:S05]  /*11f90*/  @!P0 IMAD.IADD R0, R3, 0x1, R7 ;  /* 0x0000000103008824 */ /* 0x000fca00078e0207 */
[----:B------:R-:W-:Y:S01]  /*11fa0*/  @!P0 LEA.HI.X R5, R2, R5, R0, 0x2, P1 ;  /* 0x0000000502058211 */ /* 0x000fe200008f1400 */
[----:B------:R-:W-:Y:S02]  /*11fb0*/  IMAD.U32 R2, RZ, RZ, UR47 ;  /* 0x0000002fff027e24 */ /* 0x000fe4000f8e00ff */
[----:B------:R-:W-:Y:S02]  /*11fc0*/  IMAD.MOV R0, RZ, RZ, -R9 ;  /* 0x000000ffff007224 */ /* 0x000fe400078e0a09 */
[----:B------:R0:W5:Y:S01]  /*11fd0*/  @!P0 LDG.E R34, desc[UR52][R4.64] ;  /* 0x0000003404228981 */ /* 0x000162000c1e1900 */
[----:B------:R-:W-:Y:S01]  /*11fe0*/  ISETP.NE.AND P2, PT, R2, 0x3, PT ;  /* 0x000000030200780c */ /* 0x000fe20003f45270 */
[----:B------:R-:W-:Y:S01]  /*11ff0*/  IMAD R35, R10, R0, R35 ;  /* 0x000000000a237224 */ /* 0x000fe200078e0223 */
[----:B------:R-:W-:Y:S02]  /*12000*/  ISETP.GT.U32.AND P0, PT, R8, 0x3f, PT ;  /* 0x0000003f0800780c */ /* 0x000fe40003f04070 */
[----:B------:R-:W-:-:S02]  /*12010*/  LOP3.LUT R16, R16, 0xfffffeff, RZ, 0xc0, !PT ;  /* 0xfffffeff10107812 */ /* 0x000fc400078ec0ff */
[----:B------:R-:W-:-:S05]  /*12020*/  IADD3 R0, RZ, -UR42, RZ ;  /* 0x8000002aff007c10 */ /* 0x000fca000fffe0ff */
[----:B------:R-:W-:Y:S02]  /*12030*/  IMAD R19, R19, R0, UR41 ;  /* 0x0000002913137e24 */ /* 0x000fe4000f8e0200 */
[----:B------:R-:W-:-:S03]  /*12040*/  @P2 LOP3.LUT R16, R16, 0x100, RZ, 0xfc, !PT ;  /* 0x0000010010102812 */ /* 0x000fc600078efcff */
[----:B------:R-:W-:Y:S02]  /*12050*/  SHF.R.S32.HI R23, RZ, 0x1f, R19 ;  /* 0x0000001fff177819 */ /* 0x000fe40000011413 */
[----:B------:R-:W-:-:S04]  /*12060*/  LOP3.LUT R16, R16, 0xfffffffe, RZ, 0xc0, !PT ;  /* 0xfffffffe10107812 */ /* 0x000fc800078ec0ff */
[----:B------:R-:W-:Y:S01]  /*12070*/  @P0 LOP3.LUT R16, R16, 0x1, RZ, 0xfc, !PT ;  /* 0x0000000110100812 */ /* 0x000fe200078efcff */
[----:B0-----:R-:W-:Y:S06]  /*12080*/  @!P2 BRA `(.L_x_4999) ;  /* 0x000000000004a947 */ /* 0x001fec0003800000 */
[----:B------:R-:W-:Y:S01]  /*12090*/  BPT.TRAP 0x1 ;  /* 0x000000040000795c */ /* 0x000fe20000300000 */
.L_x_4999:
[----:B------:R-:W-:Y:S01]  /*120a0*/  IMAD R25, R18, 0x8, R17 ;  /* 0x0000000812197824 */ /* 0x000fe200078e0211 */
[----:B------:R-:W-:Y:S01]  /*120b0*/  SHF.L.U32 R0, R22, 0x1f, RZ ;  /* 0x0000001f16007819 */ /* 0x000fe200000006ff */
[----:B------:R-:W-:Y:S03]  /*120c0*/  BSSY B0, `(.L_x_5000) ;  /* 0x0000003000007945 */ /* 0x000fe60003800000 */
[----:B------:R-:W0:Y:S02]  /*120d0*/  SYNCS.PHASECHK.TRANS64.TRYWAIT P0, [R25+URZ+0x28c40], R0 ;  /* 0x028c4000190075a7 */ /* 0x000e24000800017f */
[----:B0-----:R-:W-:Y:S05]  /*120e0*/  @!P0 BRA `(.L_x_5001) ;  /* 0x0000003000248947 */ /* 0x001fea0003800000 */
.L_x_5054:
[----:B------:R-:W-:Y:S05]  /*120f0*/  BSYNC B0 ;  /* 0x0000000000007941 */ /* 0x000fea0003800000 */
.L_x_5000:
[----:B------:R-:W-:Y:S01]  /*12100*/  SHF.R.S32.HI R37, RZ, 0x1f, R35 ;  /* 0x0000001fff257819 */ /* 0x000fe20000011423 */
[----:B------:R-:W1:Y:S01]  /*12110*/  S2R R6, SR_TID.X ;  /* 0x0000000000067919 */ /* 0x000e620000002100 */
[----:B------:R-:W-:Y:S01]  /*12120*/  ULDC.64 UR4, c[0x0][0x300] ;  /* 0x0000c00000047ab9 */ /* 0x000fe20000000a00 */
[----:B-----5:R-:W-:Y:S01]  /*12130*/  SHF.R.S32.HI R4, RZ, 0x1f, R34 ;  /* 0x0000001fff047819 */ /* 0x020fe20000011422 */
[----:B------:R-:W-:Y:S01]  /*12140*/  IMAD.WIDE.U32 R2, R35, UR4, RZ ;  /* 0x0000000423027c25 */ /* 0x000fe2000f8e00ff */
[----:B------:R-:W-:Y:S02]  /*12150*/  IADD3 R27, -R36, UR37, -R27 ;  /* 0x00000025241b7c10 */ /* 0x000fe4000fffe91b */
[----:B------:R-:W-:Y:S01]  /*12160*/  LOP3.LUT P2, RZ, R16, 0x2, RZ, 0xc0, !PT ;  /* 0x0000000210ff7812 */ /* 0x000fe2000784c0ff */
[----:B0-----:R-:W-:Y:S01]  /*12170*/  IMAD R0, R37, UR4, RZ ;  /* 0x0000000425007c24 */ /* 0x001fe2000f8e02ff */
[----:B------:R0:W-:Y:S03]  /*12180*/  STL [R1], R4 ;  /* 0x0000000401007387 */ /* 0x0001e60000100800 */
[----:B------:R-:W-:Y:S01]  /*12190*/  IMAD R5, R35, UR5, R0 ;  /* 0x0000000523057c24 */ /* 0x000fe2000f8e0200 */
[----:B------:R-:W-:-:S03]  /*121a0*/  ULDC.64 UR4, c[0x0][0x310] ;  /* 0x0000c40000047ab9 */ /* 0x000fc60000000a00 */
[----:B------:R-:W-:Y:S02]  /*121b0*/  IMAD.IADD R3, R3, 0x1, R5 ;  /* 0x0000000103037824 */ /* 0x000fe400078e0205 */
[----:B------:R-:W-:Y:S01]  /*121c0*/  IMAD R5, R4, UR4, RZ ;  /* 0x0000000404057c24 */ /* 0x000fe2000f8e02ff */
[----:B0-----:R-:W-:Y:S01]  /*121d0*/  LEA R4, R18, R31, 0xc ;  /* 0x0000001f12047211 */ /* 0x001fe200078e60ff */
        /* <DEDUP_REMOVED lines=10> */
[----:B------:R-:W-:Y:S01]  /*12280*/  UMOV UR4, 0xffffffff ;  /* 0xffffffff00047882 */ /* 0x000fe20000000000 */
[----:B-1----:R-:W-:Y:S02]  /*12290*/  IMAD.SHL.U32 R6, R6, 0x8, RZ ;  /* 0x0000000806067824 */ /* 0x002fe400078e00ff */
[----:B------:R-:W-:Y:S02]  /*122a0*/  LEA.HI.X R5, R2, UR5, R5, 0x1, P0 ;  /* 0x0000000502057c11 */ /* 0x000fe400080f0c05 */
[----:B------:R-:W-:Y:S02]  /*122b0*/  ISETP.GE.AND P0, PT, R27, 0x1, PT ;  /* 0x000000011b00780c */ /* 0x000fe40003f06270 */
[----:B------:R-:W-:Y:S01]  /*122c0*/  LOP3.LUT R6, R6, 0x38, RZ, 0xc0, !PT ;  /* 0x0000003806067812 */ /* 0x000fe200078ec0ff */
[----:B------:R-:W-:Y:S10]  /*122d0*/  BRA.DIV UR4, `(.L_x_5002) ;  /* 0x0000002e04bc7947 */ /* 0x000ff4000b800000 */
[----:B------:R-:W0:Y:S01]  /*122e0*/  SHFL.IDX PT, R14, R0, RZ, 0x181f ;  /* 0x00181fff000e7589 */ /* 0x000e2200000e0000 */
[----:B------:R-:W-:-:S03]  /*122f0*/  @P0 IMAD R7, R4, 0x2, R17 ;  /* 0x0000000204070824 */ /* 0x000fc600078e0211 */
[----:B------:R-:W1:Y:S01]  /*12300*/  SHFL.IDX PT, R2, R5, RZ, 0x181f ;  /* 0x00181fff05027589 */ /* 0x000e6200000e0000 */
[----:B0-----:R-:W-:-:S05]  /*12310*/  @P0 LEA R14, P1, R6, R14, 0x1 ;  /* 0x0000000e060e0211 */ /* 0x001fca00078208ff */
[----:B-1----:R-:W-:Y:S02]  /*12320*/  @P0 IMAD.X R3, RZ, RZ, R2, P1 ;  /* 0x000000ffff030224 */ /* 0x002fe400008e0602 */
[----:B------:R-:W-:Y:S02]  /*12330*/  @P0 IMAD.MOV.U32 R2, RZ, RZ, R14 ;  /* 0x000000ffff020224 */ /* 0x000fe400078e000e */
[----:B------:R-:W0:Y:S04]  /*12340*/  SHFL.IDX PT, R14, R0, 0x1, 0x181f ;  /* 0x00381f00000e7f89 */ /* 0x000e2800000e0000 */
[----:B------:R1:W-:Y:S01]  /*12350*/  @P0 LDGSTS.E.BYPASS.LTC128B.128 [R7+0x22400], desc[UR52][R2.64], !P2 ;  /* 0x2240000002070fae */ /* 0x0003e2000d101d74 */
[----:B------:R-:W-:-:S03]  /*12360*/  ISETP.GE.AND P0, PT, R27, 0x11, PT ;  /* 0x000000111b00780c */ /* 0x000fc60003f06270 */
[----:B-1----:R-:W1:Y:S10]  /*12370*/  SHFL.IDX PT, R2, R5, 0x1, 0x181f ;  /* 0x00381f0005027f89 */ /* 0x002e7400000e0000 */
[----:B------:R-:W-:-:S02]  /*12380*/  @P0 LEA R9, R4, R17, 0x1 ;  /* 0x0000001104090211 */ /* 0x000fc400078e08ff */
[----:B0-----:R-:W-:-:S05]  /*12390*/  @P0 LEA R14, P1, R6, R14, 0x1 ;  /* 0x0000000e060e0211 */ /* 0x001fca00078208ff */
[----:B-1----:R-:W-:Y:S02]  /*123a0*/  @P0 IMAD.X R3, RZ, RZ, R2, P1 ;  /* 0x000000ffff030224 */ /* 0x002fe400008e0602 */
[----:B------:R-:W-:Y:S02]  /*123b0*/  @P0 IMAD.MOV.U32 R2, RZ, RZ, R14 ;  /* 0x000000ffff020224 */ /* 0x000fe400078e000e */
[----:B------:R-:W0:Y:S04]  /*123c0*/  SHFL.IDX PT, R14, R0, 0x2, 0x181f ;  /* 0x00581f00000e7f89 */ /* 0x000e2800000e0000 */
[----:B------:R1:W-:Y:S01]  /*123d0*/  @P0 LDGSTS.E.BYPASS.LTC128B.128 [R9+0x22c00], desc[UR52][R2.64], !P2 ;  /* 0x22c0000002090fae */ /* 0x0003e2000d101d74 */
[----:B------:R-:W-:-:S03]  /*123e0*/  ISETP.GE.AND P0, PT, R27, 0x21, PT ;  /* 0x000000211b00780c */ /* 0x000fc60003f06270 */
[----:B-1----:R-:W1:Y:S10]  /*123f0*/  SHFL.IDX PT, R2, R5, 0x2, 0x181f ;  /* 0x00581f0005027f89 */ /* 0x002e7400000e0000 */
[----:B------:R-:W-:Y:S01]  /*12400*/  @P0 IMAD R7, R4, 0x2, R17 ;  /* 0x0000000204070824 */ /* 0x000fe200078e0211 */
[----:B------:R-:W2:Y:S01]  /*12410*/  SHFL.IDX PT, R5, R5, 0x3, 0x181f ;  /* 0x00781f0005057f89 */ /* 0x000ea200000e0000 */
[----:B0-----:R-:W-:-:S05]  /*12420*/  @P0 LEA R14, P1, R6, R14, 0x1 ;  /* 0x0000000e060e0211 */ /* 0x001fca00078208ff */
[----:B-1----:R-:W-:Y:S02]  /*12430*/  @P0 IMAD.X R3, RZ, RZ, R2, P1 ;  /* 0x000000ffff030224 */ /* 0x002fe400008e0602 */
[----:B------:R-:W-:Y:S02]  /*12440*/  @P0 IMAD.MOV.U32 R2, RZ, RZ, R14 ;  /* 0x000000ffff020224 */ /* 0x000fe400078e000e */
[----:B------:R0:W1:Y:S04]  /*12450*/  SHFL.IDX PT, R14, R0, 0x3, 0x181f ;  /* 0x00781f00000e7f89 */ /* 0x00006800000e0000 */
[----:B--2---:R0:W-:Y:S02]  /*12460*/  @P0 LDGSTS.E.BYPASS.LTC128B.128 [R7+0x23400], desc[UR52][R2.64], !P2 ;  /* 0x2340000002070fae */ /* 0x0041e4000d101d74 */
.L_x_5064:
[----:B------:R-:W-:-:S13]  /*12470*/  ISETP.GE.AND P0, PT, R27, 0x31, PT ;  /* 0x000000311b00780c */ /* 0x000fda0003f06270 */
[----:B01----:R-:W-:-:S05]  /*12480*/  @P0 LEA R2, P1, R6, R14, 0x1 ;  /* 0x0000000e06020211 */ /* 0x003fca00078208ff */
[----:B------:R-:W-:Y:S01]  /*12490*/  @P0 IMAD.X R3, RZ, RZ, R5, P1 ;  /* 0x000000ffff030224 */ /* 0x000fe200008e0605 */
[----:B------:R-:W-:-:S05]  /*124a0*/  @P0 LEA R5, R4, R17, 0x1 ;  /* 0x0000001104050211 */ /* 0x000fca00078e08ff */
[----:B------:R-:W-:Y:S01]  /*124b0*/  @!PT LDS RZ, [RZ] ;  /* 0x00000000fffff984 */ /* 0x000fe20000000800 */
[----:B------:R-:W-:Y:S01]  /*124c0*/  @!PT LDS RZ, [RZ] ;  /* 0x00000000fffff984 */ /* 0x000fe20000000800 */
[----:B------:R-:W-:Y:S01]  /*124d0*/  @!PT LDS RZ, [RZ] ;  /* 0x00000000fffff984 */ /* 0x000fe20000000800 */
[----:B------:R0:W-:Y:S01]  /*124e0*/  @P0 LDGSTS.E.BYPASS.LTC128B.128 [R5+0x23c00], desc[UR52][R2.64], !P2 ;  /* 0x23c0000002050fae */ /* 0x0001e2000d101d74 */
[----:B------:R-:W-:Y:S01]  /*124f0*/  PLOP3.LUT P0, PT, PT, PT, PT, 0x80, 0x0 ;  /* 0x000000000000781c */ /* 0x000fe20003f0f070 */
[----:B------:R-:W-:-:S12]  /*12500*/  NOP ;  /* 0x0000000000007918 */ /* 0x000fd80000000000 */
.L_x_5003:
        /* <DEDUP_REMOVED lines=11> */
.L_x_5004:
[----:B------:R-:W-:Y:S01]  /*125c0*/  VIADD R0, R17, 0x20400 ;  /* 0x0002040011007836 */ /* 0x000fe20000000000 */
[----:B------:R1:W-:Y:S06]  /*125d0*/  SYNCS.ARRIVE.TRANS64.A1T0 RZ, [R25+URZ+0x28c30], RZ ;  /* 0x028c30ff19ff79a7 */ /* 0x0003ec000810003f */
[----:B------:R-:W-:Y:S05]  /*125e0*/  WARPSYNC.ALL ;  /* 0x0000000000007948 */ /* 0x000fea0003800000 */
[----:B------:R-:W-:Y:S01]  /*125f0*/  BAR.SYNC.DEFER_BLOCKING 0x8, 0x100 ;  /* 0x0204000000007b1d */ /* 0x000fe20000010000 */
[----:B------:R-:W-:-:S05]  /*12600*/  LOP3.LUT P0, RZ, R0, 0x3ff, RZ, 0xc0, !PT ;  /* 0x000003ff00ff7812 */ /* 0x000fca000780c0ff */
[----:B------:R-:W-:Y:S08]  /*12610*/  BSSY B6, `(.L_x_5005) ;  /* 0x0000012000067945 */ /* 0x000ff00003800000 */
        /* <DEDUP_REMOVED lines=17> */
.L_x_5006:
[----:B------:R-:W-:Y:S05]  /*12730*/  BSYNC B6 ;  /* 0x0000000000067941 */ /* 0x000fea0003800000 */
.L_x_5005:
[----:B------:R2:W5:Y:S01]  /*12740*/  LDL R8, [R1+0x8] ;  /* 0x0000080001087983 */ /* 0x0005620000100800 */
[----:B------:R-:W-:Y:S01]  /*12750*/  UISETP.NE.AND UP0, UPT, UR49, URZ, UPT ;  /* 0x0000003f3100728c */ /* 0x000fe2000bf05270 */
[----:B0-----:R-:W0:Y:S01]  /*12760*/  S2R R2, SR_TID.X ;  /* 0x0000000000027919 */ /* 0x001e220000002100 */
[----:B------:R-:W-:Y:S01]  /*12770*/  R2UR UR6, R23 ;  /* 0x00000000170672ca */ /* 0x000fe200000e0000 */
[----:B------:R-:W-:-:S03]  /*12780*/  ULDC.64 UR8, c[0x0][0x2d8] ;  /* 0x0000b60000087ab9 */ /* 0x000fc60000000a00 */
[----:B------:R-:W-:Y:S02]  /*12790*/  PLOP3.LUT P0, PT, PT, PT, UP0, 0x80, 0x0 ;  /* 0x000000000000781c */ /* 0x000fe40003f0f008 */
[----:B------:R-:W-:-:S03]  /*127a0*/  LOP3.LUT P5, RZ, R16, 0x1000, RZ, 0xc0, !PT ;  /* 0x0000100010ff7812 */ /* 0x000fc600078ac0ff */
[----:B------:R-:W-:Y:S01]  /*127b0*/  @UP0 ULDC UR4, c[0x0][0x44c] ;  /* 0x0001130000040ab9 */ /* 0x000fe20000000800 */
[----:B0-----:R-:W-:-:S04]  /*127c0*/  SHF.L.U32 R2, R2, 0x4, RZ ;  /* 0x0000000402027819 */ /* 0x001fc800000006ff */
[----:B------:R-:W-:-:S05]  /*127d0*/  LOP3.LUT R2, R36, 0x70, R2, 0xf8, !PT ;  /* 0x0000007024027812 */ /* 0x000fca00078ef802 */
[----:B------:R-:W-:-:S04]  /*127e0*/  VIADD R0, R2, UR43 ;  /* 0x0000002b02007c36 */ /* 0x000fc80008000000 */
[----:B------:R-:W-:Y:S01]  /*127f0*/  @P0 IMAD.HI.U32 R3, R0, UR4, RZ ;  /* 0x0000000400030c27 */ /* 0x000fe2000f8e00ff */
[----:B------:R-:W-:Y:S01]  /*12800*/  PLOP3.LUT P0, PT, PT, PT, UP0, 0x80, 0x0 ;  /* 0x000000000000781c */ /* 0x000fe20003f0f008 */
[----:B------:R-:W-:Y:S01]  /*12810*/  @UP0 ULDC UR4, c[0x0][0x450] ;  /* 0x0001140000040ab9 */ /* 0x000fe20000000800 */
[----:B------:R-:W-:Y:S01]  /*12820*/  R2UR UR7, R19 ;  /* 0x00000000130772ca */ /* 0x000fe200000e0000 */
[----:B------:R-:W-:Y:S01]  /*12830*/  IMAD.MOV.U32 R2, RZ, RZ, R0 ;  /* 0x000000ffff027224 */ /* 0x000fe200078e0000 */
[----:B------:R-:W-:-:S09]  /*12840*/  UIMAD UR6, UR6, UR8, URZ ;  /* 0x00000008060672a4 */ /* 0x000fd2000f8e023f */
[----:B------:R-:W-:Y:S02]  /*12850*/  @P0 SHF.R.U32.HI R2, RZ, UR4, R3 ;  /* 0x00000004ff020c19 */ /* 0x000fe40008011603 */
[----:B------:R-:W-:Y:S01]  /*12860*/  R2UR UR4, R19 ;  /* 0x00000000130472ca */ /* 0x000fe200000e0000 */
[----:B------:R-:W-:Y:S01]  /*12870*/  UIMAD UR7, UR7, UR9, UR6 ;  /* 0x00000009070772a4 */ /* 0x000fe2000f8e0206 */
[----:B------:R-:W0:Y:S01]  /*12880*/  S2R R10, SR_TID.X ;  /* 0x00000000000a7919 */ /* 0x000e220000002100 */
[----:B------:R-:W-:Y:S01]  /*12890*/  USHF.R.S32.HI UR6, URZ, 0x1f, UR42 ;  /* 0x0000001f3f067899 */ /* 0x000fe2000801142a */
[----:B------:R-:W-:-:S09]  /*128a0*/  IMAD.MOV R5, RZ, RZ, -R2 ;  /* 0x000000ffff057224 */ /* 0x000fd200078e0a02 */
        /* <DEDUP_REMOVED lines=22> */
[----:B------:R-:W-:Y:S02]  /*12a10*/  LEA R0, P0, R2, UR4, 0x1 ;  /* 0x0000000402007c11 */ /* 0x000fe4000f8008ff */
[----:B------:R-:W-:Y:S01]  /*12a20*/  IADD3 R5, R3, R7, RZ ;  /* 0x0000000703057210 */ /* 0x000fe20007ffe0ff */
[----:B0-----:R-:W-:Y:S01]  /*12a30*/  IMAD.SHL.U32 R10, R10, 0x8, RZ ;  /* 0x000000080a0a7824 */ /* 0x001fe200078e00ff */
[----:B------:R-:W-:Y:S02]  /*12a40*/  UMOV UR4, 0xffffffff ;  /* 0xffffffff00047882 */ /* 0x000fe40000000000 */
[----:B------:R-:W-:Y:S02]  /*12a50*/  LEA.HI.X R5, R2, UR5, R5, 0x1, P0 ;  /* 0x0000000502057c11 */ /* 0x000fe400080f0c05 */
[----:B------:R-:W-:Y:S01]  /*12a60*/  LOP3.LUT R10, R10, 0x38, RZ, 0xc0, !PT ;  /* 0x000000380a0a7812 */ /* 0x000fe200078ec0ff */
[----:B--2---:R-:W-:Y:S06]  /*12a70*/  BRA.DIV UR4, `(.L_x_5007) ;  /* 0x0000002a04fc7947 */ /* 0x004fec000b800000 */
[----:B------:R-:W0:Y:S01]  /*12a80*/  SHFL.IDX PT, R14, R0, RZ, 0x181f ;  /* 0x00181fff000e7589 */ /* 0x000e2200000e0000 */
[----:B------:R-:W-:-:S03]  /*12a90*/  VIADD R4, R36, UR43 ;  /* 0x0000002b24047c36 */ /* 0x000fc60008000000 */
[----:B------:R-:W2:Y:S01]  /*12aa0*/  SHFL.IDX PT, R2, R5, RZ, 0x181f ;  /* 0x00181fff05027589 */ /* 0x000ea200000e0000 */
[C---:B------:R-:W-:Y:S01]  /*12ab0*/  VIADD R6, R4.reuse, 0x10 ;  /* 0x0000001004067836 */ /* 0x040fe20000000000 */
[----:B------:R-:W-:-:S13]  /*12ac0*/  ISETP.GE.AND P0, PT, R4, UR36, PT ;  /* 0x0000002404007c0c */ /* 0x000fda000bf06270 */
[----:B0-----:R-:W-:-:S05]  /*12ad0*/  @!P0 LEA R14, P1, R10, R14, 0x1 ;  /* 0x0000000e0a0e8211 */ /* 0x001fca00078208ff */
[----:B--2---:R-:W-:Y:S02]  /*12ae0*/  @!P0 IMAD.X R3, RZ, RZ, R2, P1 ;  /* 0x000000ffff038224 */ /* 0x004fe400008e0602 */
[----:B------:R-:W-:Y:S02]  /*12af0*/  @!P0 IMAD.MOV.U32 R2, RZ, RZ, R14 ;  /* 0x000000ffff028224 */ /* 0x000fe400078e000e */
[----:B------:R-:W0:Y:S04]  /*12b00*/  SHFL.IDX PT, R14, R0, 0x1, 0x181f ;  /* 0x00381f00000e7f89 */ /* 0x000e2800000e0000 */
[----:B-----5:R2:W-:Y:S01]  /*12b10*/  @!P0 LDGSTS.E.BYPASS.LTC128B.128 [R8+0x20400], desc[UR52][R2.64], !P5 ;  /* 0x2040000002088fae */ /* 0x0205e2000e901d74 */
[----:B------:R-:W-:Y:S01]  /*12b20*/  ISETP.GE.AND P0, PT, R6, UR36, PT ;  /* 0x0000002406007c0c */ /* 0x000fe2000bf06270 */
[----:B------:R-:W-:-:S02]  /*12b30*/  VIADD R6, R4, 0x20 ;  /* 0x0000002004067836 */ /* 0x000fc40000000000 */
[----:B--2---:R-:W2:Y:S10]  /*12b40*/  SHFL.IDX PT, R2, R5, 0x1, 0x181f ;  /* 0x00381f0005027f89 */ /* 0x004eb400000e0000 */
[----:B0-----:R-:W-:-:S04]  /*12b50*/  @!P0 LEA R14, P1, R10, R14, 0x1 ;  /* 0x0000000e0a0e8211 */ /* 0x001fc800078208ff */
[----:B--2---:R-:W-:Y:S01]  /*12b60*/  @!P0 IADD3.X R3, RZ, R2, RZ, P1, !PT ;  /* 0x00000002ff038210 */ /* 0x004fe20000ffe4ff */
[----:B------:R-:W-:Y:S02]  /*12b70*/  @!P0 IMAD.MOV.U32 R2, RZ, RZ, R14 ;  /* 0x000000ffff028224 */ /* 0x000fe400078e000e */
[----:B------:R-:W0:Y:S04]  /*12b80*/  SHFL.IDX PT, R14, R0, 0x2, 0x181f ;  /* 0x00581f00000e7f89 */ /* 0x000e2800000e0000 */
[----:B------:R2:W-:Y:S01]  /*12b90*/  @!P0 LDGSTS.E.BYPASS.LTC128B.128 [R8+0x20c00], desc[UR52][R2.64], !P5 ;  /* 0x20c0000002088fae */ /* 0x0005e2000e901d74 */
[----:B------:R-:W-:-:S03]  /*12ba0*/  ISETP.GE.AND P0, PT, R6, UR36, PT ;  /* 0x0000002406007c0c */ /* 0x000fc6000bf06270 */
[----:B--2---:R-:W2:Y:S04]  /*12bb0*/  SHFL.IDX PT, R2, R5, 0x2, 0x181f ;  /* 0x00581f0005027f89 */ /* 0x004ea800000e0000 */
[----:B------:R-:W3:Y:S06]  /*12bc0*/  SHFL.IDX PT, R5, R5, 0x3, 0x181f ;  /* 0x00781f0005057f89 */ /* 0x000eec00000e0000 */
[----:B0-----:R-:W-:-:S05]  /*12bd0*/  @!P0 LEA R14, P1, R10, R14, 0x1 ;  /* 0x0000000e0a0e8211 */ /* 0x001fca00078208ff */
[----:B--2---:R-:W-:Y:S02]  /*12be0*/  @!P0 IMAD.X R3, RZ, RZ, R2, P1 ;  /* 0x000000ffff038224 */ /* 0x004fe400008e0602 */
[----:B------:R-:W-:Y:S02]  /*12bf0*/  @!P0 IMAD.MOV.U32 R2, RZ, RZ, R14 ;  /* 0x000000ffff028224 */ /* 0x000fe400078e000e */
[----:B------:R0:W2:Y:S04]  /*12c00*/  SHFL.IDX PT, R14, R0, 0x3, 0x181f ;  /* 0x00781f00000e7f89 */ /* 0x0000a800000e0000 */
[----:B---3--:R0:W-:Y:S02]  /*12c10*/  @!P0 LDGSTS.E.BYPASS.LTC128B.128 [R8+0x21400], desc[UR52][R2.64], !P5 ;  /* 0x2140000002088fae */ /* 0x0081e4000e901d74 */
.L_x_5073:
[----:B------:R-:W-:-:S05]  /*12c20*/  VIADD R4, R4, 0x30 ;  /* 0x0000003004047836 */ /* 0x000fca0000000000 */
[----:B------:R-:W-:-:S13]  /*12c30*/  ISETP.GE.AND P0, PT, R4, UR36, PT ;  /* 0x0000002404007c0c */ /* 0x000fda000bf06270 */
[----:B0-2---:R-:W-:-:S04]  /*12c40*/  @!P0 LEA R2, P1, R10, R14, 0x1 ;  /* 0x0000000e0a028211 */ /* 0x005fc800078208ff */
[----:B------:R-:W-:-:S05]  /*12c50*/  @!P0 IADD3.X R3, RZ, R5, RZ, P1, !PT ;  /* 0x00000005ff038210 */ /* 0x000fca0000ffe4ff */
[----:B------:R-:W-:Y:S01]  /*12c60*/  @!PT LDS RZ, [RZ] ;  /* 0x00000000fffff984 */ /* 0x000fe20000000800 */
[----:B------:R-:W-:Y:S01]  /*12c70*/  @!PT LDS RZ, [RZ] ;  /* 0x00000000fffff984 */ /* 0x000fe20000000800 */
[----:B------:R-:W-:Y:S01]  /*12c80*/  @!PT LDS RZ, [RZ] ;  /* 0x00000000fffff984 */ /* 0x000fe20000000800 */
[----:B------:R0:W-:Y:S01]  /*12c90*/  @!P0 LDGSTS.E.BYPASS.LTC128B.128 [R8+0x21c00], desc[UR52][R2.64], !P5 ;  /* 0x21c0000002088fae */ /* 0x0001e2000e901d74 */
[----:B------:R-:W-:Y:S01]  /*12ca0*/  PLOP3.LUT P0, PT, PT, PT, PT, 0x80, 0x0 ;  /* 0x000000000000781c */ /* 0x000fe20003f0f070 */
[----:B------:R-:W-:-:S12]  /*12cb0*/  NOP ;  /* 0x0000000000007918 */ /* 0x000fd80000000000 */
.L_x_5008:
        /* <DEDUP_REMOVED lines=17> */
[----:B0-2---:R-:W-:Y:S05]  /*12dd0*/  @!P0 BRA `(.L_x_5010) ;  /* 0x0000002c003c8947 */ /* 0x005fea0003800000 */
.L_x_5074:
[----:B------:R-:W-:Y:S05]  /*12de0*/  BSYNC B0 ;  /* 0x0000000000007941 */ /* 0x000fea0003800000 */
.L_x_5009:
[----:B------:R-:W-:-:S05]  /*12df0*/  IMAD.U32 R2, RZ, RZ, UR47 ;  /* 0x0000002fff027e24 */ /* 0x000fca000f8e00ff */
[----:B------:R-:W-:-:S13]  /*12e00*/  ISETP.NE.AND P0, PT, R2, 0x3, PT ;  /* 0x000000030200780c */ /* 0x000fda0003f05270 */
[----:B------:R-:W-:Y:S05]  /*12e10*/  @!P0 BRA `(.L_x_5011) ;  /* 0x0000000000048947 */ /* 0x000fea0003800000 */
[----:B------:R-:W-:Y:S01]  /*12e20*/  BPT.TRAP 0x1 ;  /* 0x000000040000795c */ /* 0x000fe20000300000 */
.L_x_5011:
[----:B0-----:R-:W-:Y:S01]  /*12e30*/  SHF.L.U32 R0, R22, 0x1f, RZ ;  /* 0x0000001f16007819 */ /* 0x001fe200000006ff */
[----:B------:R-:W-:Y:S03]  /*12e40*/  BSSY B0, `(.L_x_5012) ;  /* 0x0000003000007945 */ /* 0x000fe60003800000 */
[----:B------:R-:W0:Y:S02]  /*12e50*/  SYNCS.PHASECHK.TRANS64.TRYWAIT P0, [R25+URZ+0x28c60], R0 ;  /* 0x028c6000190075a7 */ /* 0x000e24000800017f */
[----:B0-----:R-:W-:Y:S05]  /*12e60*/  @!P0 BRA `(.L_x_5013) ;  /* 0x0000002c002c8947 */ /* 0x001fea0003800000 */
.L_x_5075:
[----:B------:R-:W-:Y:S05]  /*12e70*/  BSYNC B0 ;  /* 0x0000000000007941 */ /* 0x000fea0003800000 */
.L_x_5012:
[----:B------:R-:W2:Y:S01]  /*12e80*/  LDL.LU R4, [R1] ;  /* 0x0000000001047983 */ /* 0x000ea20000300800 */
[----:B------:R-:W-:Y:S01]  /*12e90*/  ULDC.64 UR4, c[0x0][0x328] ;  /* 0x0000ca0000047ab9 */ /* 0x000fe20000000a00 */
[----:B------:R-:W-:Y:S01]  /*12ea0*/  LOP3.LUT R16, R16, 0xfffff7ff, RZ, 0xc0, !PT ;  /* 0xfffff7ff10107812 */ /* 0x000fe200078ec0ff */
[----:B0-----:R-:W-:Y:S02]  /*12eb0*/  IMAD R0, R37, UR4, RZ ;  /* 0x0000000425007c24 */ /* 0x001fe4000f8e02ff */
[----:B------:R-:W-:-:S04]  /*12ec0*/  IMAD.WIDE.U32 R2, R35, UR4, RZ ;  /* 0x0000000423027c25 */ /* 0x000fc8000f8e00ff */
[----:B------:R-:W-:Y:S01]  /*12ed0*/  IMAD R5, R35, UR5, R0 ;  /* 0x0000000523057c24 */ /* 0x000fe2000f8e0200 */
[----:B------:R-:W-:-:S03]  /*12ee0*/  ULDC.64 UR4, c[0x0][0x338] ;  /* 0x0000ce0000047ab9 */ /* 0x000fc60000000a00 */
[----:B------:R-:W-:Y:S02]  /*12ef0*/  IMAD.IADD R3, R3, 0x1, R5 ;  /* 0x0000000103037824 */ /* 0x000fe400078e0205 */
[----:B------:R-:W-:-:S04]  /*12f00*/  IMAD.WIDE.U32 R2, R34, UR4, R2 ;  /* 0x0000000422027c25 */ /* 0x000fc8000f8e0002 */
[----:B--2---:R-:W-:Y:S01]  /*12f10*/  IMAD R5, R4, UR4, RZ ;  /* 0x0000000404057c24 */ /* 0x004fe2000f8e02ff */
[----:B------:R-:W-:-:S03]  /*12f20*/  PRMT R4, R32, 0x8880, RZ ;  /* 0x0000888020047816 */ /* 0x000fc600000000ff */
[----:B------:R-:W-:Y:S01]  /*12f30*/  IMAD R5, R34, UR5, R5 ;  /* 0x0000000522057c24 */ /* 0x000fe2000f8e0205 */
[----:B------:R-:W-:Y:S02]  /*12f40*/  ULDC.64 UR4, c[0x0][0x330] ;  /* 0x0000cc0000047ab9 */ /* 0x000fe40000000a00 */
[----:B------:R-:W-:Y:S02]  /*12f50*/  IMAD R0, R23, UR4, RZ ;  /* 0x0000000417007c24 */ /* 0x000fe4000f8e02ff */
[----:B------:R-:W-:Y:S02]  /*12f60*/  IMAD.IADD R3, R3, 0x1, R5 ;  /* 0x0000000103037824 */ /* 0x000fe400078e0205 */
[C---:B------:R-:W-:Y:S02]  /*12f70*/  IMAD R7, R19.reuse, UR5, R0 ;  /* 0x0000000513077c24 */ /* 0x040fe4000f8e0200 */
[----:B------:R-:W-:Y:S01]  /*12f80*/  IMAD.WIDE.U32 R2, R19, UR4, R2 ;  /* 0x0000000413027c25 */ /* 0x000fe2000f8e0002 */
[----:B------:R-:W-:-:S03]  /*12f90*/  ULDC.64 UR4, c[0x0][0x318] ;  /* 0x0000c60000047ab9 */ /* 0x000fc60000000a00 */
[----:B------:R-:W-:Y:S01]  /*12fa0*/  IMAD R5, R18, 0x8000, R31 ;  /* 0x0000800012057824 */ /* 0x000fe200078e021f */
[----:B------:R-:W-:Y:S02]  /*12fb0*/  IADD3 R7, R3, R7, RZ ;  /* 0x0000000703077210 */ /* 0x000fe40007ffe0ff */
[----:B------:R-:W-:Y:S01]  /*12fc0*/  LEA R6, P0, R2, UR4, 0x1 ;  /* 0x0000000402067c11 */ /* 0x000fe2000f8008ff */
[----:B------:R-:W-:-:S03]  /*12fd0*/  UMOV UR4, 0xffffffff ;  /* 0xffffffff00047882 */ /* 0x000fc60000000000 */
[----:B------:R-:W-:Y:S02]  /*12fe0*/  LEA.HI.X R7, R2, UR5, R7, 0x1, P0 ;  /* 0x0000000502077c11 */ /* 0x000fe400080f0c07 */
[----:B------:R-:W-:-:S13]  /*12ff0*/  ISETP.GT.AND P0, PT, R4, -0x1, PT ;  /* 0xffffffff0400780c */ /* 0x000fda0003f04270 */
[----:B------:R-:W-:Y:S01]  /*13000*/  @P0 LOP3.LUT R16, R16, 0x800, RZ, 0xfc, !PT ;  /* 0x0000080010100812 */ /* 0x000fe200078efcff */
[----:B------:R-:W-:Y:S06]  /*13010*/  BRA.DIV UR4, `(.L_x_5014) ;  /* 0x0000002a04d47947 */ /* 0x000fec000b800000 */
[----:B------:R-:W0:Y:S01]  /*13020*/  S2R R2, SR_TID.X ;  /* 0x0000000000027919 */ /* 0x000e220000002100 */
[C---:B------:R-:W-:Y:S01]  /*13030*/  LOP3.LUT P1, RZ, R32.reuse, 0x1, RZ, 0xc0, !PT ;  /* 0x0000000120ff7812 */ /* 0x040fe2000782c0ff */
[----:B------:R-:W-:Y:S01]  /*13040*/  IMAD R5, R5, 0x2, R17 ;  /* 0x0000000205057824 */ /* 0x000fe200078e0211 */
[C---:B------:R-:W-:Y:S01]  /*13050*/  LOP3.LUT P5, RZ, R32.reuse, 0x2, RZ, 0xc0, !PT ;  /* 0x0000000220ff7812 */ /* 0x040fe200078ac0ff */
[----:B------:R-:W2:Y:S01]  /*13060*/  SHFL.IDX PT, R14, R6, RZ, 0x181f ;  /* 0x00181fff060e7589 */ /* 0x000ea200000e0000 */
[C---:B------:R-:W-:Y:S02]  /*13070*/  LOP3.LUT P4, RZ, R32.reuse, 0x4, RZ, 0xc0, !PT ;  /* 0x0000000420ff7812 */ /* 0x040fe4000788c0ff */
[C---:B------:R-:W-:Y:S01]  /*13080*/  LOP3.LUT P3, RZ, R32.reuse, 0x8, RZ, 0xc0, !PT ;  /* 0x0000000820ff7812 */ /* 0x040fe2000786c0ff */
[----:B------:R-:W3:Y:S01]  /*13090*/  SHFL.IDX PT, R3, R7, RZ, 0x181f ;  /* 0x00181fff07037589 */ /* 0x000ee200000e0000 */
[----:B------:R-:W-:Y:S02]  /*130a0*/  LOP3.LUT P2, RZ, R32, 0x10, RZ, 0xc0, !PT ;  /* 0x0000001020ff7812 */ /* 0x000fe4000784c0ff */
[----:B------:R-:W-:Y:S01]  /*130b0*/  LOP3.LUT R16, R16, 0xfffffdff, RZ, 0xc0, !PT ;  /* 0xfffffdff10107812 */ /* 0x000fe200078ec0ff */
[----:B------:R-:W-:Y:S03]  /*130c0*/  SHFL.IDX PT, R8, R7, 0x2, 0x181f ;  /* 0x00581f0007087f89 */ /* 0x000fe600000e0000 */
[----:B------:R-:W-:Y:S01]  /*130d0*/  @P1 LOP3.LUT R16, R16, 0x200, RZ, 0xfc, !PT ;  /* 0x0000020010101812 */ /* 0x000fe200078efcff */
[----:B0-----:R-:W-:-:S05]  /*130e0*/  IMAD.SHL.U32 R2, R2, 0x8, RZ ;  /* 0x0000000802027824 */ /* 0x001fca00078e00ff */
[----:B------:R-:W-:-:S05]  /*130f0*/  LOP3.LUT R2, R2, 0x38, RZ, 0xc0, !PT ;  /* 0x0000003802027812 */ /* 0x000fca00078ec0ff */
[----:B------:R-:W-:-:S05]  /*13100*/  IMAD.SHL.U32 R0, R2, 0x2, RZ ;  /* 0x0000000202007824 */ /* 0x000fca00078e00ff */
[----:B--2---:R-:W-:Y:S02]  /*13110*/  IADD3 R2, P0, R14, R0, RZ ;  /* 0x000000000e027210 */ /* 0x004fe40007f1e0ff */
[----:B------:R-:W0:Y:S03]  /*13120*/  SHFL.IDX PT, R14, R6, 0x1, 0x181f ;  /* 0x00381f00060e7f89 */ /* 0x000e2600000e0000 */
[----:B---3--:R-:W-:Y:S01]  /*13130*/  IMAD.X R3, RZ, RZ, R3, P0 ;  /* 0x000000ffff037224 */ /* 0x008fe200000e0603 */
[----:B------:R-:W-:Y:S02]  /*13140*/  ISETP.LT.OR P0, PT, R27, 0x1, !P1 ;  /* 0x000000011b00780c */ /* 0x000fe40004f01670 */
[----:B------:R-:W-:-:S11]  /*13150*/  LOP3.LUT P1, RZ, R32, 0x20, RZ, 0xc0, !PT ;  /* 0x0000002020ff7812 */ /* 0x000fd6000782c0ff */
        /* <DEDUP_REMOVED lines=14> */
[----:B------:R-:W-:-:S04]  /*13240*/  ISETP.GT.AND P6, PT, R4, -0x1, PT ;  /* 0xffffffff0400780c */ /* 0x000fc80003fc4270 */
[----:B------:R-:W-:-:S13]  /*13250*/  ISETP.LT.OR P6, PT, R27, 0x1, P6 ;  /* 0x000000011b00780c */ /* 0x000fda00037c1670 */
[----:B------:R2:W-:Y:S04]  /*13260*/  LDGSTS.E.BYPASS.LTC128B.128 [R5+0xe400], desc[UR52][R2.64+0x380], !P6 ;  /* 0x0e40038002057fae */ /* 0x0005e8000f101d74 */
[----:B--2---:R-:W2:Y:S01]  /*13270*/  SHFL.IDX PT, R3, R7, 0x1, 0x181f ;  /* 0x00381f0007037f89 */ /* 0x004ea200000e0000 */
[----:B0-----:R-:W-:-:S03]  /*13280*/  IADD3 R2, P6, R14, R0, RZ ;  /* 0x000000000e027210 */ /* 0x001fc60007fde0ff */
[----:B------:R-:W0:Y:S04]  /*13290*/  SHFL.IDX PT, R14, R6, 0x2, 0x181f ;  /* 0x00581f00060e7f89 */ /* 0x000e2800000e0000 */
[----:B------:R-:W3:Y:S01]  /*132a0*/  SHFL.IDX PT, R7, R7, 0x3, 0x181f ;  /* 0x00781f0007077f89 */ /* 0x000ee200000e0000 */
[----:B--2---:R-:W-:Y:S02]  /*132b0*/  IADD3.X R3, RZ, R3, RZ, P6, !PT ;  /* 0x00000003ff037210 */ /* 0x004fe400037fe4ff */
[----:B------:R-:W-:-:S04]  /*132c0*/  LOP3.LUT P6, RZ, R16, 0x200, RZ, 0xc0, !PT ;  /* 0x0000020010ff7812 */ /* 0x000fc800078cc0ff */
        /* <DEDUP_REMOVED lines=14> */
[----:B------:R-:W-:-:S04]  /*133b0*/  ISETP.GT.AND P6, PT, R4, -0x1, PT ;  /* 0xffffffff0400780c */ /* 0x000fc80003fc4270 */
[----:B------:R-:W-:-:S13]  /*133c0*/  ISETP.LT.OR P6, PT, R27, 0x11, P6 ;  /* 0x000000111b00780c */ /* 0x000fda00037c1670 */
[----:B------:R0:W-:Y:S02]  /*133d0*/  LDGSTS.E.BYPASS.LTC128B.128 [R5+0xec00], desc[UR52][R2.64+0x380], !P6 ;  /* 0x0ec0038002057fae */ /* 0x0001e4000f101d74 */
[----:B0-----:R-:W-:Y:S02]  /*133e0*/  IADD3 R2, P6, R14, R0, RZ ;  /* 0x000000000e027210 */ /* 0x001fe40007fde0ff */
[----:B------:R0:W2:Y:S03]  /*133f0*/  SHFL.IDX PT, R14, R6, 0x3, 0x181f ;  /* 0x00781f00060e7f89 */ /* 0x0000a600000e0000 */
[----:B------:R-:W-:Y:S01]  /*13400*/  IMAD.X R3, RZ, RZ, R8, P6 ;  /* 0x000000ffff037224 */ /* 0x000fe200030e0608 */
[----:B------:R-:W-:-:S04]  /*13410*/  LOP3.LUT P6, RZ, R16, 0x200, RZ, 0xc0, !PT ;  /* 0x0000020010ff7812 */ /* 0x000fc800078cc0ff */
        /* <DEDUP_REMOVED lines=14> */
[----:B------:R-:W-:-:S04]  /*13500*/  ISETP.GT.AND P6, PT, R4, -0x1, PT ;  /* 0xffffffff0400780c */ /* 0x000fc80003fc4270 */
[----:B------:R-:W-:-:S13]  /*13510*/  ISETP.LT.OR P6, PT, R27, 0x21, P6 ;  /* 0x000000211b00780c */ /* 0x000fda00037c1670 */
[----:B--23--:R0:W-:Y:S02]  /*13520*/  LDGSTS.E.BYPASS.LTC128B.128 [R5+0xf400], desc[UR52][R2.64+0x380], !P6 ;  /* 0x0f40038002057fae */ /* 0x00c1e4000f101d74 */
.L_x_5085:
[----:B0-----:R-:W-:Y:S02]  /*13530*/  IADD3 R2, P6, R14, R0, RZ ;  /* 0x000000000e027210 */ /* 0x001fe40007fde0ff */
[C---:B------:R-:W-:Y:S02]  /*13540*/  ISETP.LT.OR P5, PT, R27.reuse, 0x31, !P5 ;  /* 0x000000311b00780c */ /* 0x040fe40006fa1670 */
[C---:B------:R-:W-:Y:S01]  /*13550*/  ISETP.LT.OR P4, PT, R27.reuse, 0x31, !P4 ;  /* 0x000000311b00780c */ /* 0x040fe20006781670 */
[----:B------:R-:W-:Y:S01]  /*13560*/  IMAD.X R3, RZ, RZ, R7, P6 ;  /* 0x000000ffff037224 */ /* 0x000fe200030e0607 */
[----:B------:R-:W-:Y:S02]  /*13570*/  LOP3.LUT P6, RZ, R16, 0x200, RZ, 0xc0, !PT ;  /* 0x0000020010ff7812 */ /* 0x000fe400078cc0ff */
[C---:B------:R-:W-:Y:S02]  /*13580*/  ISETP.LT.OR P3, PT, R27.reuse, 0x31, !P3 ;  /* 0x000000311b00780c */ /* 0x040fe40005f61670 */
[----:B------:R-:W-:-:S02]  /*13590*/  ISETP.LT.OR P6, PT, R27, 0x31, !P6 ;  /* 0x000000311b00780c */ /* 0x000fc400077c1670 */
[C---:B------:R-:W-:Y:S02]  /*135a0*/  ISETP.LT.OR P2, PT, R27.reuse, 0x31, !P2 ;  /* 0x000000311b00780c */ /* 0x040fe40005741670 */
[C---:B------:R-:W-:Y:S02]  /*135b0*/  ISETP.LT.OR P1, PT, R27.reuse, 0x31, !P1 ;  /* 0x000000311b00780c */ /* 0x040fe40004f21670 */
[----:B------:R-:W-:-:S07]  /*135c0*/  ISETP.LT.OR P0, PT, R27, 0x31, !P0 ;  /* 0x000000311b00780c */ /* 0x000fce0004701670 */
[----:B------:R-:W-:Y:S01]  /*135d0*/  @!PT LDS RZ, [RZ] ;  /* 0x00000000fffff984 */ /* 0x000fe20000000800 */
[----:B------:R-:W-:Y:S01]  /*135e0*/  @!PT LDS RZ, [RZ] ;  /* 0x00000000fffff984 */ /* 0x000fe20000000800 */
[----:B------:R-:W-:Y:S01]  /*135f0*/  @!PT LDS RZ, [RZ] ;  /* 0x00000000fffff984 */ /* 0x000fe20000000800 */
[----:B------:R0:W-:Y:S01]  /*13600*/  LDGSTS.E.BYPASS.LTC128B.128 [R5+0x1c00], desc[UR52][R2.64], !P6 ;  /* 0x01c0000002057fae */ /* 0x0001e2000f101d74 */
[----:B------:R-:W-:-:S03]  /*13610*/  ISETP.GT.AND P6, PT, R4, -0x1, PT ;  /* 0xffffffff0400780c */ /* 0x000fc60003fc4270 */
[----:B------:R0:W-:Y:S04]  /*13620*/  LDGSTS.E.BYPASS.LTC128B.128 [R5+0x3c00], desc[UR52][R2.64+0x80], !P5 ;  /* 0x03c0008002057fae */ /* 0x0001e8000e901d74 */
[----:B------:R0:W-:Y:S04]  /*13630*/  LDGSTS.E.BYPASS.LTC128B.128 [R5+0x5c00], desc[UR52][R2.64+0x100], !P4 ;  /* 0x05c0010002057fae */ /* 0x0001e8000e101d74 */
[----:B------:R0:W-:Y:S04]  /*13640*/  LDGSTS.E.BYPASS.LTC128B.128 [R5+0x7c00], desc[UR52][R2.64+0x180], !P3 ;  /* 0x07c0018002057fae */ /* 0x0001e8000d901d74 */
[----:B------:R0:W-:Y:S04]  /*13650*/  LDGSTS.E.BYPASS.LTC128B.128 [R5+0x9c00], desc[UR52][R2.64+0x200], !P2 ;  /* 0x09c0020002057fae */ /* 0x0001e8000d101d74 */
[----:B------:R0:W-:Y:S04]  /*13660*/  LDGSTS.E.BYPASS.LTC128B.128 [R5+0xbc00], desc[UR52][R2.64+0x280], !P1 ;  /* 0x0bc0028002057fae */ /* 0x0001e8000c901d74 */
[----:B------:R0:W-:Y:S01]  /*13670*/  LDGSTS.E.BYPASS.LTC128B.128 [R5+0xdc00], desc[UR52][R2.64+0x300], !P0 ;  /* 0x0dc0030002057fae */ /* 0x0001e2000c101d74 */
[----:B------:R-:W-:-:S13]  /*13680*/  ISETP.LT.OR P0, PT, R27, 0x31, P6 ;  /* 0x000000311b00780c */ /* 0x000fda0003701670 */
[----:B------:R0:W-:Y:S01]  /*13690*/  LDGSTS.E.BYPASS.LTC128B.128 [R5+0xfc00], desc[UR52][R2.64+0x380], !P0 ;  /* 0x0fc0038002057fae */ /* 0x0001e2000c101d74 */
[----:B------:R-:W-:Y:S01]  /*136a0*/  PLOP3.LUT P0, PT, PT, PT, PT, 0x80, 0x0 ;  /* 0x000000000000781c */ /* 0x000fe20003f0f070 */
[----:B------:R-:W-:-:S12]  /*136b0*/  NOP ;  /* 0x0000000000007918 */ /* 0x000fd80000000000 */
.L_x_5015:
        /* <DEDUP_REMOVED lines=11> */
.L_x_5016:
[----:B------:R-:W-:Y:S01]  /*13770*/  UIADD3 UR4, UR44, -0x2, URZ ;  /* 0xfffffffe2c047890 */ /* 0x000fe2000fffe03f */
[----:B------:R0:W-:Y:S03]  /*13780*/  SYNCS.ARRIVE.TRANS64.A1T0 RZ, [R25+URZ+0x28c50], RZ ;  /* 0x028c50ff19ff79a7 */ /* 0x0001e6000810003f */
[----:B------:R-:W-:-:S06]  /*13790*/  UISETP.GE.AND UP0, UPT, UR4, UR45, UPT ;  /* 0x0000002d0400728c */ /* 0x000fcc000bf06270 */
[----:B------:R-:W-:-:S13]  /*137a0*/  PLOP3.LUT P0, PT, PT, PT, UP0, 0x40, 0x0 ;  /* 0x000000000000781c */ /* 0x000fda0003f0e808 */
[----:B0-----:R-:W-:Y:S05]  /*137b0*/  @P0 BRA `(.L_x_5017) ;  /* 0x0000000c00980947 */ /* 0x001fea0003800000 */
[----:B------:R-:W-:Y:S01]  /*137c0*/  BSSY B0, `(.L_x_5017) ;  /* 0x00000e5000007945 */ /* 0x000fe20003800000 */
[----:B------:R-:W-:-:S07]  /*137d0*/  IMAD.U32 R9, RZ, RZ, UR4 ;  /* 0x00000004ff097e24 */ /* 0x000fce000f8e00ff */
.L_x_5030:
[----:B0-----:R-:W0:Y:S01]  /*137e0*/  S2R R2, SR_TID.X ;  /* 0x0000000000027919 */ /* 0x001e220000002100 */
[----:B------:R-:W2:Y:S01]  /*137f0*/  LDC R3, c[0x0][0x430] ;  /* 0x00010c00ff037b82 */ /* 0x000ea20000000800 */
[----:B-1----:R-:W-:Y:S01]  /*13800*/  LEA R8, R9, R30, 0x6 ;  /* 0x0000001e09087211 */ /* 0x002fe200078e30ff */
[----:B------:R-:W-:Y:S01]  /*13810*/  VIADD R18, R18, 0x1 ;  /* 0x0000000112127836 */ /* 0x000fe20000000000 */
[----:B--2---:R-:W-:Y:S01]  /*13820*/  ISETP.NE.AND P0, PT, R3, 0x1, PT ;  /* 0x000000010300780c */ /* 0x004fe20003f05270 */
[----:B0-----:R-:W-:-:S05]  /*13830*/  IMAD.SHL.U32 R2, R2, 0x10, RZ ;  /* 0x0000001002027824 */ /* 0x001fca00078e00ff */
[----:B------:R-:W-:-:S07]  /*13840*/  LOP3.LUT R2, R36, 0x70, R2, 0xf8, !PT ;  /* 0x0000007024027812 */ /* 0x000fce00078ef802 */
[----:B------:R-:W0:Y:S01]  /*13850*/  @P0 LDC R3, c[0x0][0x434] ;  /* 0x00010d00ff030b82 */ /* 0x000e220000000800 */
[C---:B------:R-:W-:Y:S01]  /*13860*/  ISETP.GT.U32.AND P1, PT, R2.reuse, 0x3f, PT ;  /* 0x0000003f0200780c */ /* 0x040fe20003f24070 */
[----:B------:R-:W-:-:S06]  /*13870*/  IMAD.IADD R8, R2, 0x1, R8 ;  /* 0x0000000102087824 */ /* 0x000fcc00078e0208 */
[----:B------:R-:W2:Y:S01]  /*13880*/  @P0 LDC R7, c[0x0][0x438] ;  /* 0x00010e00ff070b82 */ /* 0x000ea20000000800 */
[----:B------:R-:W-:-:S07]  /*13890*/  IMAD.MOV.U32 R10, RZ, RZ, R8 ;  /* 0x000000ffff0a7224 */ /* 0x000fce00078e0008 */
[----:B------:R-:W3:Y:S01]  /*138a0*/  @!P1 LDC.64 R4, c[0x0][0x428] ;  /* 0x00010a00ff049b82 */ /* 0x000ee20000000a00 */
[----:B0-----:R-:W-:-:S05]  /*138b0*/  @P0 IMAD.HI.U32 R2, R8, R3, RZ ;  /* 0x0000000308020227 */ /* 0x001fca00078e00ff */
[----:B--2---:R-:W-:Y:S02]  /*138c0*/  @P0 SHF.R.U32.HI R10, RZ, R7, R2 ;  /* 0x00000007ff0a0219 */ /* 0x004fe40000011602 */
[----:B------:R-:W0:Y:S02]  /*138d0*/  @!P1 LDC.64 R6, c[0x0][0x418] ;  /* 0x00010600ff069b82 */ /* 0x000e240000000a00 */
[----:B------:R-:W-:Y:S01]  /*138e0*/  @!P1 SHF.R.S32.HI R3, RZ, 0x1f, R10 ;  /* 0x0000001fff039819 */ /* 0x000fe2000001140a */
[----:B---3--:R-:W-:-:S04]  /*138f0*/  @!P1 IMAD R2, R29, R4, RZ ;  /* 0x000000041d029224 */ /* 0x008fc800078e02ff */
[----:B------:R-:W-:Y:S02]  /*13900*/  @!P1 IMAD R5, R24, R5, R2 ;  /* 0x0000000518059224 */ /* 0x000fe400078e0202 */
[----:B------:R-:W-:-:S04]  /*13910*/  @!P1 IMAD.MOV.U32 R2, RZ, RZ, R10 ;  /* 0x000000ffff029224 */ /* 0x000fc800078e000a */
[----:B------:R-:W-:Y:S01]  /*13920*/  @!P1 IMAD.WIDE.U32 R2, R24, R4, R2 ;  /* 0x0000000418029225 */ /* 0x000fe200078e0002 */
[----:B------:R-:W-:-:S03]  /*13930*/  MOV R4, RZ ;  /* 0x000000ff00047202 */ /* 0x000fc60000000f00 */
[----:B------:R-:W-:Y:S01]  /*13940*/  @!P1 IMAD.IADD R3, R5, 0x1, R3 ;  /* 0x0000000105039824 */ /* 0x000fe200078e0203 */
[----:B0-----:R-:W-:Y:S01]  /*13950*/  @!P1 LEA R6, P0, R2, R6, 0x2 ;  /* 0x0000000602069211 */ /* 0x001fe200078010ff */
[----:B------:R-:W-:-:S03]  /*13960*/  IMAD.U32 R11, RZ, RZ, UR47 ;  /* 0x0000002fff0b7e24 */ /* 0x000fc6000f8e00ff */
[----:B------:R-:W-:Y:S01]  /*13970*/  @!P1 LEA.HI.X R7, R2, R7, R3, 0x2, P0 ;  /* 0x0000000702079211 */ /* 0x000fe200000f1403 */
[----:B------:R-:W-:Y:S01]  /*13980*/  IMAD.MOV R5, RZ, RZ, -R10 ;  /* 0x000000ffff057224 */ /* 0x000fe200078e0a0a */
[----:B------:R-:W-:-:S03]  /*13990*/  ISETP.NE.AND P0, PT, R18, 0x2, PT ;  /* 0x000000021200780c */ /* 0x000fc60003f05270 */
[----:B------:R0:W5:Y:S01]  /*139a0*/  @!P1 LDG.E R4, desc[UR52][R6.64] ;  /* 0x0000003406049981 */ /* 0x000162000c1e1900 */
[----:B------:R-:W-:Y:S01]  /*139b0*/  ISETP.NE.AND P1, PT, R11, 0x3, PT ;  /* 0x000000030b00780c */ /* 0x000fe20003f25270 */
[----:B------:R-:W-:Y:S05]  /*139c0*/  YIELD ;  /* 0x0000000000007946 */ /* 0x000fea0003800000 */
[----:B------:R-:W-:Y:S01]  /*139d0*/  ULDC UR4, c[0x0][0x430] ;  /* 0x00010c0000047ab9 */ /* 0x000fe20000000800 */
[----:B------:R-:W-:Y:S01]  /*139e0*/  IMAD.MOV.U32 R2, RZ, RZ, R9 ;  /* 0x000000ffff027224 */ /* 0x000fe200078e0009 */
[----:B------:R-:W-:Y:S01]  /*139f0*/  SEL R3, RZ, 0x1, P0 ;  /* 0x00000001ff037807 */ /* 0x000fe20000000000 */
[----:B------:R-:W-:Y:S01]  /*13a00*/  IMAD R5, R5, UR4, R8 ;  /* 0x0000000405057c24 */ /* 0x000fe2000f8e0208 */
[----:B------:R-:W-:Y:S01]  /*13a10*/  SEL R18, R18, RZ, P0 ;  /* 0x000000ff12127207 */ /* 0x000fe20000000000 */
[----:B------:R-:W-:Y:S01]  /*13a20*/  VIADD R9, R9, 0xffffffff ;  /* 0xffffffff09097836 */ /* 0x000fe20000000000 */
[----:B------:R-:W-:-:S02]  /*13a30*/  LOP3.LUT R22, R22, R3, RZ, 0x3c, !PT ;  /* 0x0000000316167212 */ /* 0x000fc400078e3cff */
[----:B------:R-:W-:Y:S01]  /*13a40*/  ISETP.GT.AND P3, PT, R2, UR45, PT ;  /* 0x0000002d02007c0c */ /* 0x000fe2000bf64270 */
[----:B0-----:R-:W-:-:S12]  /*13a50*/  @!P1 BRA `(.L_x_5018) ;  /* 0x0000000000049947 */ /* 0x001fd80003800000 */
[----:B------:R-:W-:Y:S01]  /*13a60*/  BPT.TRAP 0x1 ;  /* 0x000000040000795c */ /* 0x000fe20000300000 */
.L_x_5018:
[----:B------:R-:W-:Y:S01]  /*13a70*/  IMAD R8, R18, 0x8, R17 ;  /* 0x0000000812087824 */ /* 0x000fe200078e0211 */
[----:B------:R-:W-:Y:S01]  /*13a80*/  SHF.L.U32 R20, R22, 0x1f, RZ ;  /* 0x0000001f16147819 */ /* 0x000fe200000006ff */
[----:B------:R-:W-:Y:S01]  /*13a90*/  BSSY B1, `(.L_x_5019) ;  /* 0x0000004000017945 */ /* 0x000fe20003800000 */
[----:B------:R-:W-:Y:S02]  /*13aa0*/  SHF.R.S32.HI R7, RZ, 0x1f, R5 ;  /* 0x0000001fff077819 */ /* 0x000fe40000011405 */
[----:B------:R-:W0:Y:S02]  /*13ab0*/  SYNCS.PHASECHK.TRANS64.TRYWAIT P0, [R8+URZ+0x28c40], R20 ;  /* 0x028c4014080075a7 */ /* 0x000e24000800017f */
[----:B0-----:R-:W-:Y:S05]  /*13ac0*/  @!P0 BRA `(.L_x_5020) ;  /* 0x0000002800308947 */ /* 0x001fea0003800000 */
.L_x_5086:
[----:B------:R-:W-:Y:S05]  /*13ad0*/  BSYNC B1 ;  /* 0x0000000000017941 */ /* 0x000fea0003800000 */
.L_x_5019:
[----:B------:R-:W-:Y:S01]  /*13ae0*/  ULDC.64 UR4, c[0x0][0x300] ;  /* 0x0000c00000047ab9 */ /* 0x000fe20000000a00 */
[----:B-----5:R-:W-:Y:S01]  /*13af0*/  SHF.R.S32.HI R10, RZ, 0x1f, R4 ;  /* 0x0000001fff0a7819 */ /* 0x020fe20000011404 */
[----:B------:R-:W-:Y:S01]  /*13b00*/  IMAD R2, R7, UR4, RZ ;  /* 0x0000000407027c24 */ /* 0x000fe2000f8e02ff */
[----:B------:R-:W-:-:S03]  /*13b10*/  LOP3.LUT P1, RZ, R16, 0x2, RZ, 0xc0, !PT ;  /* 0x0000000210ff7812 */ /* 0x000fc6000782c0ff */
        /* <DEDUP_REMOVED lines=16> */
[----:B------:R-:W-:-:S04]  /*13c20*/  UMOV UR4, 0xffffffff ;  /* 0xffffffff00047882 */ /* 0x000fc80000000000 */
[----:B------:R-:W-:Y:S01]  /*13c30*/  LEA.HI.X R27, R2, UR5, R27, 0x1, P0 ;  /* 0x00000005021b7c11 */ /* 0x000fe200080f0c1b */
[----:B------:R-:W-:Y:S06]  /*13c40*/  BRA.DIV UR4, `(.L_x_5021) ;  /* 0x0000002604e47947 */ /* 0x000fec000b800000 */
[----:B------:R-:W2:Y:S01]  /*13c50*/  SHFL.IDX PT, R14, R21, RZ, 0x181f ;  /* 0x00181fff150e7589 */ /* 0x000ea200000e0000 */
[----:B-1----:R-:W-:-:S03]  /*13c60*/  IMAD R25, R6, 0x2, R17 ;  /* 0x0000000206197824 */ /* 0x002fc600078e0211 */
[----:B------:R-:W1:Y:S01]  /*13c70*/  SHFL.IDX PT, R3, R27, RZ, 0x181f ;  /* 0x00181fff1b037589 */ /* 0x000e6200000e0000 */
[----:B--2---:R-:W-:-:S03]  /*13c80*/  IADD3 R2, P0, R14, R0, RZ ;  /* 0x000000000e027210 */ /* 0x004fc60007f1e0ff */
[----:B------:R-:W2:Y:S02]  /*13c90*/  SHFL.IDX PT, R14, R21, 0x1, 0x181f ;  /* 0x00381f00150e7f89 */ /* 0x000ea400000e0000 */
[----:B-1----:R-:W-:-:S05]  /*13ca0*/  IMAD.X R3, RZ, RZ, R3, P0 ;  /* 0x000000ffff037224 */ /* 0x002fca00000e0603 */
[----:B------:R1:W-:Y:S04]  /*13cb0*/  LDGSTS.E.BYPASS.LTC128B.128 [R25+0x22400], desc[UR52][R2.64], !P1 ;  /* 0x2240000002197fae */ /* 0x0003e8000c901d74 */
[----:B-1----:R-:W1:Y:S01]  /*13cc0*/  SHFL.IDX PT, R3, R27, 0x1, 0x181f ;  /* 0x00381f001b037f89 */ /* 0x002e6200000e0000 */
[----:B--2---:R-:W-:-:S03]  /*13cd0*/  IADD3 R2, P0, R14, R0, RZ ;  /* 0x000000000e027210 */ /* 0x004fc60007f1e0ff */
[----:B------:R-:W2:Y:S01]  /*13ce0*/  SHFL.IDX PT, R14, R21, 0x2, 0x181f ;  /* 0x00581f00150e7f89 */ /* 0x000ea200000e0000 */
[----:B-1----:R-:W-:-:S05]  /*13cf0*/  IADD3.X R3, RZ, R3, RZ, P0, !PT ;  /* 0x00000003ff037210 */ /* 0x002fca00007fe4ff */
[----:B------:R1:W-:Y:S04]  /*13d00*/  LDGSTS.E.BYPASS.LTC128B.128 [R25+0x22c00], desc[UR52][R2.64], !P1 ;  /* 0x22c0000002197fae */ /* 0x0003e8000c901d74 */
[----:B-1----:R-:W1:Y:S01]  /*13d10*/  SHFL.IDX PT, R3, R27, 0x2, 0x181f ;  /* 0x00581f001b037f89 */ /* 0x002e6200000e0000 */
[----:B--2---:R-:W-:-:S03]  /*13d20*/  IADD3 R2, P0, R14, R0, RZ ;  /* 0x000000000e027210 */ /* 0x004fc60007f1e0ff */
[----:B------:R2:W3:Y:S04]  /*13d30*/  SHFL.IDX PT, R14, R21, 0x3, 0x181f ;  /* 0x00781f00150e7f89 */ /* 0x0004e800000e0000 */
[----:B------:R-:W4:Y:S01]  /*13d40*/  SHFL.IDX PT, R27, R27, 0x3, 0x181f ;  /* 0x00781f001b1b7f89 */ /* 0x000f2200000e0000 */
[----:B-1----:R-:W-:-:S05]  /*13d50*/  IMAD.X R3, RZ, RZ, R3, P0 ;  /* 0x000000ffff037224 */ /* 0x002fca00000e0603 */
[----:B---3--:R2:W-:Y:S02]  /*13d60*/  LDGSTS.E.BYPASS.LTC128B.128 [R25+0x23400], desc[UR52][R2.64], !P1 ;  /* 0x2340000002197fae */ /* 0x0085e4000c901d74 */
.L_x_5096:
[----:B--2---:R-:W-:-:S05]  /*13d70*/  IADD3 R2, P0, R14, R0, RZ ;  /* 0x000000000e027210 */ /* 0x004fca0007f1e0ff */
[----:B----4-:R-:W-:Y:S01]  /*13d80*/  IMAD.X R3, RZ, RZ, R27, P0 ;  /* 0x000000ffff037224 */ /* 0x010fe200000e061b */
[----:B------:R-:W-:-:S04]  /*13d90*/  PLOP3.LUT P0, PT, PT, PT, PT, 0x80, 0x0 ;  /* 0x000000000000781c */ /* 0x000fc80003f0f070 */
[----:B------:R-:W-:Y:S01]  /*13da0*/  @!PT LDS RZ, [RZ] ;  /* 0x00000000fffff984 */ /* 0x000fe20000000800 */
[----:B------:R-:W-:Y:S01]  /*13db0*/  @!PT LDS RZ, [RZ] ;  /* 0x00000000fffff984 */ /* 0x000fe20000000800 */
[----:B------:R-:W-:Y:S01]  /*13dc0*/  @!PT LDS RZ, [RZ] ;  /* 0x00000000fffff984 */ /* 0x000fe20000000800 */
[----:B------:R1:W-:Y:S01]  /*13dd0*/  LDGSTS.E.BYPASS.LTC128B.128 [R25+0x23c00], desc[UR52][R2.64], !P1 ;  /* 0x23c0000002197fae */ /* 0x0003e2000c901d74 */
[----:B------:R-:W-:-:S08]  /*13de0*/  NOP ;  /* 0x0000000000007918 */ /* 0x000fd00000000000 */
.L_x_5022:
        /* <DEDUP_REMOVED lines=11> */
.L_x_5023:
[----:B------:R1:W-:Y:S01]  /*13ea0*/  SYNCS.ARRIVE.TRANS64.A1T0 RZ, [R8+URZ+0x28c30], RZ ;  /* 0x028c30ff08ff79a7 */ /* 0x0003e2000810003f */
[----:B------:R-:W-:Y:S05]  /*13eb0*/  @!P2 BRA `(.L_x_5024) ;  /* 0x000000000004a947 */ /* 0x000fea0003800000 */
[----:B------:R-:W-:Y:S01]  /*13ec0*/  BPT.TRAP 0x1 ;  /* 0x000000040000795c */ /* 0x000fe20000300000 */
.L_x_5024:
[----:B------:R-:W2:Y:S01]  /*13ed0*/  SYNCS.PHASECHK.TRANS64.TRYWAIT P0, [R8+URZ+0x28c60], R20 ;  /* 0x028c6014080075a7 */ /* 0x000ea2000800017f */
[----:B------:R-:W-:Y:S04]  /*13ee0*/  BSSY B1, `(.L_x_5025) ;  /* 0x0000002000017945 */ /* 0x000fe80003800000 */
[----:B--2---:R-:W-:Y:S05]  /*13ef0*/  @!P0 BRA `(.L_x_5026) ;  /* 0x0000002800448947 */ /* 0x004fea0003800000 */
.L_x_5097:
[----:B------:R-:W-:Y:S05]  /*13f00*/  BSYNC B1 ;  /* 0x0000000000017941 */ /* 0x000fea0003800000 */
.L_x_5025:
[----:B------:R-:W-:Y:S01]  /*13f10*/  ULDC.64 UR4, c[0x0][0x328] ;  /* 0x0000ca0000047ab9 */ /* 0x000fe20000000a00 */
[C---:B------:R-:W-:Y:S01]  /*13f20*/  LOP3.LUT P5, RZ, R16.reuse, 0x8, RZ, 0xc0, !PT ;  /* 0x0000000810ff7812 */ /* 0x040fe200078ac0ff */
        /* <DEDUP_REMOVED lines=19> */
[----:B0-2---:R-:W-:Y:S01]  /*14060*/  LEA.HI.X R20, R2, UR5, R3, 0x1, P0 ;  /* 0x0000000502147c11 */ /* 0x005fe200080f0c03 */
[----:B------:R-:W-:Y:S08]  /*14070*/  BRA.DIV UR4, `(.L_x_5027) ;  /* 0x0000002604f87947 */ /* 0x000ff0000b800000 */
[----:B------:R-:W0:Y:S01]  /*14080*/  SHFL.IDX PT, R14, R10, RZ, 0x181f ;  /* 0x00181fff0a0e7589 */ /* 0x000e2200000e0000 */
[C---:B------:R-:W-:Y:S01]  /*14090*/  LOP3.LUT P1, RZ, R16.reuse, 0x80, RZ, 0xc0, !PT ;  /* 0x0000008010ff7812 */ /* 0x040fe2000782c0ff */
[----:B------:R-:W-:Y:S01]  /*140a0*/  IMAD R21, R21, 0x2, R17 ;  /* 0x0000000215157824 */ /* 0x000fe200078e0211 */
[----:B------:R-:W-:Y:S01]  /*140b0*/  P2R R11, PR, RZ, 0x8 ;  /* 0x00000008ff0b7803 */ /* 0x000fe20000000000 */
[----:B------:R-:W2:Y:S01]  /*140c0*/  SHFL.IDX PT, R3, R20, RZ, 0x181f ;  /* 0x00181fff14037589 */ /* 0x000ea200000e0000 */
[C---:B------:R-:W-:Y:S02]  /*140d0*/  LOP3.LUT P3, RZ, R16.reuse, 0x40, RZ, 0xc0, !PT ;  /* 0x0000004010ff7812 */ /* 0x040fe4000786c0ff */
[C---:B------:R-:W-:Y:S01]  /*140e0*/  LOP3.LUT P6, RZ, R16.reuse, 0x20, RZ, 0xc0, !PT ;  /* 0x0000002010ff7812 */ /* 0x040fe200078cc0ff */
[----:B------:R-:W-:Y:S01]  /*140f0*/  SHFL.IDX PT, R2, R10, 0x2, 0x181f ;  /* 0x00581f000a027f89 */ /* 0x000fe200000e0000 */
[----:B------:R-:W-:Y:S02]  /*14100*/  LOP3.LUT P2, RZ, R16, 0x10, RZ, 0xc0, !PT ;  /* 0x0000001010ff7812 */ /* 0x000fe4000784c0ff */
[----:B------:R-:W-:-:S02]  /*14110*/  P2R R12, PR, RZ, 0x8 ;  /* 0x00000008ff0c7803 */ /* 0x000fc40000000000 */
[----:B0-----:R-:W-:Y:S02]  /*14120*/  IADD3 R6, P0, R14, R0, RZ ;  /* 0x000000000e067210 */ /* 0x001fe40007f1e0ff */
        /* <DEDUP_REMOVED lines=10> */
[----:B------:R-:W-:Y:S02]  /*141d0*/  LDGSTS.E.BYPASS.LTC128B.128 [R21+0x8400], desc[UR52][R6.64+0x200], !P5 ;  /* 0x0840020006157fae */ /* 0x000fe4000e901d74 */
[----:B--2---:R-:W-:Y:S01]  /*141e0*/  IMAD.X R5, RZ, RZ, R3, P0 ;  /* 0x000000ffff057224 */ /* 0x004fe200000e0603 */
[----:B------:R-:W-:Y:S01]  /*141f0*/  IADD3 R2, P0, R2, R0, RZ ;  /* 0x0000000002027210 */ /* 0x000fe20007f1e0ff */
[----:B------:R-:W0:Y:S04]  /*14200*/  SHFL.IDX PT, R3, R20, 0x2, 0x181f ;  /* 0x00581f0014037f89 */ /* 0x000e2800000e0000 */
[----:B------:R-:W-:Y:S04]  /*14210*/  LDGSTS.E.BYPASS.LTC128B.128 [R21+0xa400], desc[UR52][R6.64+0x280], !P4 ;  /* 0x0a40028006157fae */ /* 0x000fe8000e101d74 */
[----:B------:R2:W3:Y:S04]  /*14220*/  SHFL.IDX PT, R14, R10, 0x3, 0x181f ;  /* 0x00781f000a0e7f89 */ /* 0x0004e800000e0000 */
[----:B------:R-:W4:Y:S01]  /*14230*/  SHFL.IDX PT, R20, R20, 0x3, 0x181f ;  /* 0x00781f0014147f89 */ /* 0x000f2200000e0000 */
[----:B0-----:R-:W-:Y:S01]  /*14240*/  IMAD.X R3, RZ, RZ, R3, P0 ;  /* 0x000000ffff037224 */ /* 0x001fe200000e0603 */
[----:B------:R-:W-:-:S13]  /*14250*/  ISETP.NE.U32.AND P0, PT, R28, RZ, PT ;  /* 0x000000ff1c00720c */ /* 0x000fda0003f05070 */
[----:B------:R-:W-:Y:S04]  /*14260*/  LDGSTS.E.BYPASS.LTC128B.128 [R21+0xc400], desc[UR52][R6.64+0x300], P0 ;  /* 0x0c40030006157fae */ /* 0x000fe80008101d74 */
[----:B------:R0:W-:Y:S04]  /*14270*/  LDGSTS.E.BYPASS.LTC128B.128 [R21+0xe400], desc[UR52][R6.64+0x380], P1 ;  /* 0x0e40038006157fae */ /* 0x0001e80008901d74 */
[----:B------:R2:W-:Y:S01]  /*14280*/  LDGSTS.E.BYPASS.LTC128B.128 [R21+0xc00], desc[UR52][R4.64], !P3 ;  /* 0x00c0000004157fae */ /* 0x0005e2000d901d74 */
[----:B------:R-:W-:-:S04]  /*14290*/  ISETP.NE.AND P3, PT, R12, RZ, PT ;  /* 0x000000ff0c00720c */ /* 0x000fc80003f65270 */
[----:B0-----:R-:W-:-:S09]  /*142a0*/  P2R R6, PR, RZ, 0x8 ;  /* 0x00000008ff067803 */ /* 0x001fd20000000000 */
        /* <DEDUP_REMOVED lines=10> */
[----:B------:R2:W-:Y:S01]  /*14350*/  LDGSTS.E.BYPASS.LTC128B.128 [R21+0x3400], desc[UR52][R2.64+0x80], !P3 ;  /* 0x0340008002157fae */ /* 0x0005e2000d901d74 */
[----:B------:R-:W-:-:S03]  /*14360*/  ISETP.NE.AND P3, PT, R11, RZ, PT ;  /* 0x000000ff0b00720c */ /* 0x000fc60003f65270 */
[----:B------:R2:W-:Y:S04]  /*14370*/  LDGSTS.E.BYPASS.LTC128B.128 [R21+0x5400], desc[UR52][R2.64+0x100], !P6 ;  /* 0x0540010002157fae */ /* 0x0005e8000f101d74 */
[----:B------:R2:W-:Y:S04]  /*14380*/  LDGSTS.E.BYPASS.LTC128B.128 [R21+0x7400], desc[UR52][R2.64+0x180], !P2 ;  /* 0x0740018002157fae */ /* 0x0005e8000d101d74 */
[----:B------:R2:W-:Y:S04]  /*14390*/  LDGSTS.E.BYPASS.LTC128B.128 [R21+0x9400], desc[UR52][R2.64+0x200], !P5 ;  /* 0x0940020002157fae */ /* 0x0005e8000e901d74 */
[----:B------:R2:W-:Y:S04]  /*143a0*/  LDGSTS.E.BYPASS.LTC128B.128 [R21+0xb400], desc[UR52][R2.64+0x280], !P4 ;  /* 0x0b40028002157fae */ /* 0x0005e8000e101d74 */
[----:B------:R2:W-:Y:S04]  /*143b0*/  LDGSTS.E.BYPASS.LTC128B.128 [R21+0xd400], desc[UR52][R2.64+0x300], P0 ;  /* 0x0d40030002157fae */ /* 0x0005e80008101d74 */
[----:B---34-:R2:W-:Y:S02]  /*143c0*/  LDGSTS.E.BYPASS.LTC128B.128 [R21+0xf400], desc[UR52][R2.64+0x380], P1 ;  /* 0x0f40038002157fae */ /* 0x0185e40008901d74 */
.L_x_5107:
[----:B--2---:R-:W-:Y:S02]  /*143d0*/  P2R R4, PR, RZ, 0x2 ;  /* 0x00000002ff047803 */ /* 0x004fe40000000000 */
[----:B------:R-:W-:Y:S02]  /*143e0*/  LOP3.LUT P1, RZ, R16, 0x80, RZ, 0xc0, !PT ;  /* 0x0000008010ff7812 */ /* 0x000fe4000782c0ff */
[----:B------:R-:W-:Y:S02]  /*143f0*/  IADD3 R2, P2, R14, R0, RZ ;  /* 0x000000000e027210 */ /* 0x000fe40007f5e0ff */
[----:B------:R-:W-:Y:S02]  /*14400*/  P2R R5, PR, RZ, 0x8 ;  /* 0x00000008ff057803 */ /* 0x000fe40000000000 */
[C---:B------:R-:W-:Y:S01]  /*14410*/  LOP3.LUT P3, RZ, R16.reuse, 0x40, RZ, 0xc0, !PT ;  /* 0x0000004010ff7812 */ /* 0x040fe2000786c0ff */
[----:B------:R-:W-:Y:S01]  /*14420*/  IMAD.X R3, RZ, RZ, R20, P2 ;  /* 0x000000ffff037224 */ /* 0x000fe200010e0614 */
[----:B------:R-:W-:-:S02]  /*14430*/  LOP3.LUT P2, RZ, R16, 0x20, RZ, 0xc0, !PT ;  /* 0x0000002010ff7812 */ /* 0x000fc4000784c0ff */
[----:B------:R-:W-:-:S03]  /*14440*/  LOP3.LUT P6, RZ, R16, 0x10, RZ, 0xc0, !PT ;  /* 0x0000001010ff7812 */ /* 0x000fc600078cc0ff */
[----:B------:R-:W-:Y:S01]  /*14450*/  @!PT LDS RZ, [RZ] ;  /* 0x00000000fffff984 */ /* 0x000fe20000000800 */
[----:B------:R-:W-:Y:S01]  /*14460*/  @!PT LDS RZ, [RZ] ;  /* 0x00000000fffff984 */ /* 0x000fe20000000800 */
[----:B------:R-:W-:Y:S01]  /*14470*/  @!PT LDS RZ, [RZ] ;  /* 0x00000000fffff984 */ /* 0x000fe20000000800 */
[----:B------:R0:W-:Y:S01]  /*14480*/  LDGSTS.E.BYPASS.LTC128B.128 [R21+0x1c00], desc[UR52][R2.64], !P1 ;  /* 0x01c0000002157fae */ /* 0x0001e2000c901d74 */
[----:B------:R-:W-:-:S05]  /*14490*/  ISETP.NE.AND P1, PT, R4, RZ, PT ;  /* 0x000000ff0400720c */ /* 0x000fca0003f25270 */
[----:B------:R0:W-:Y:S01]  /*144a0*/  LDGSTS.E.BYPASS.LTC128B.128 [R21+0x3c00], desc[UR52][R2.64+0x80], !P3 ;  /* 0x03c0008002157fae */ /* 0x0001e2000d901d74 */
[----:B------:R-:W-:-:S03]  /*144b0*/  ISETP.NE.AND P3, PT, R5, RZ, PT ;  /* 0x000000ff0500720c */ /* 0x000fc60003f65270 */
        /* <DEDUP_REMOVED lines=8> */
.L_x_5028:
        /* <DEDUP_REMOVED lines=11> */
.L_x_5029:
[----:B------:R0:W-:Y:S01]  /*145f0*/  SYNCS.ARRIVE.TRANS64.A1T0 RZ, [R8+URZ+0x28c50], RZ ;  /* 0x028c50ff08ff79a7 */ /* 0x0001e2000810003f */
[----:B------:R-:W-:Y:S05]  /*14600*/  @P3 BRA `(.L_x_5030) ;  /* 0xfffffff000743947 */ /* 0x000fea000383ffff */
[----:B------:R-:W-:Y:S05]  /*14610*/  BSYNC B0 ;  /* 0x0000000000007941 */ /* 0x000fea0003800000 */
.L_x_5017:
[----:B------:R-:W2:Y:S01]  /*14620*/  S2R R0, SR_TID.X ;  /* 0x0000000000007919 */ /* 0x000ea20000002100 */
[----:B------:R-:W-:Y:S01]  /*14630*/  VIADD R18, R18, 0x1 ;  /* 0x0000000112127836 */ /* 0x000fe20000000000 */
[----:B------:R-:W-:Y:S04]  /*14640*/  BSSY B0, `(.L_x_5031) ;  /* 0x0000013000007945 */ /* 0x000fe80003800000 */
[----:B------:R-:W-:-:S04]  /*14650*/  ISETP.NE.AND P0, PT, R18, 0x2, PT ;  /* 0x000000021200780c */ /* 0x000fc80003f05270 */
[----:B------:R-:W-:Y:S02]  /*14660*/  SEL R18, R18, RZ, P0 ;  /* 0x000000ff12127207 */ /* 0x000fe40000000000 */
[----:B------:R-:W-:Y:S02]  /*14670*/  SEL R5, RZ, 0x1, P0 ;  /* 0x00000001ff057807 */ /* 0x000fe40000000000 */
[----:B--2---:R-:W-:-:S04]  /*14680*/  LOP3.LUT R0, R0, 0x7f, RZ, 0xc0, !PT ;  /* 0x0000007f00007812 */ /* 0x004fc800078ec0ff */
[----:B------:R-:W-:-:S13]  /*14690*/  ISETP.NE.AND P1, PT, R0, RZ, PT ;  /* 0x000000ff0000720c */ /* 0x000fda0003f25270 */
[----:B------:R-:W-:Y:S05]  /*146a0*/  @P1 BRA `(.L_x_5032) ;  /* 0x0000000000301947 */ /* 0x000fea0003800000 */
[----:B------:R-:W2:Y:S01]  /*146b0*/  S2R R9, SR_LANEID ;  /* 0x0000000000097919 */ /* 0x000ea20000000000 */
[----:B------:R-:W-:Y:S01]  /*146c0*/  VOTEU.ANY UR4, UPT, PT ;  /* 0x0000000000047886 */ /* 0x000fe200038e0100 */
[----:B------:R-:W3:Y:S01]  /*146d0*/  LDC.64 R2, c[0x0][0xc80] ;  /* 0x00032000ff027b82 */ /* 0x000ee20000000a00 */
[----:B------:R-:W2:Y:S08]  /*146e0*/  FLO.U32 R0, UR4 ;  /* 0x0000000400007d00 */ /* 0x000eb000080e0000 */
[----:B------:R-:W3:Y:S01]  /*146f0*/  POPC R7, UR4 ;  /* 0x0000000400077d09 */ /* 0x000ee20008000000 */
[----:B--2---:R-:W-:-:S13]  /*14700*/  ISETP.EQ.U32.AND P0, PT, R0, R9, PT ;  /* 0x000000090000720c */ /* 0x004fda0003f02070 */
[----:B---3--:R-:W2:Y:S01]  /*14710*/  @P0 ATOMG.E.ADD.STRONG.GPU PT, R3, desc[UR52][R2.64], R7 ;  /* 0x00000007020309a8 */ /* 0x008ea200081ee1f4 */
[----:B------:R-:W3:Y:S02]  /*14720*/  S2R R4, SR_LTMASK ;  /* 0x0000000000047919 */ /* 0x000ee40000003900 */
[----:B---3--:R-:W-:-:S04]  /*14730*/  LOP3.LUT R4, R4, UR4, RZ, 0xc0, !PT ;  /* 0x0000000404047c12 */ /* 0x008fc8000f8ec0ff */
[----:B------:R-:W3:Y:S01]  /*14740*/  POPC R33, R4 ;  /* 0x0000000400217309 */ /* 0x000ee20000000000 */
[----:B--2---:R-:W3:Y:S02]  /*14750*/  SHFL.IDX PT, R0, R3, R0, 0x1f ;  /* 0x00001f0003007589 */ /* 0x004ee400000e0000 */
[----:B---3--:R-:W-:-:S07]  /*14760*/  IADD3 R33, R0, UR46, R33 ;  /* 0x0000002e00217c10 */ /* 0x008fce000fffe021 */
.L_x_5032:
[----:B------:R-:W-:Y:S05]  /*14770*/  BSYNC B0 ;  /* 0x0000000000007941 */ /* 0x000fea0003800000 */
.L_x_5031:
[----:B------:R-:W-:-:S07]  /*14780*/  LOP3.LUT R22, R22, R5, RZ, 0x3c, !PT ;  /* 0x0000000516167212 */ /* 0x000fce00078e3cff */
.L_x_4992:
[----:B------:R-:W-:Y:S05]  /*14790*/  BSYNC B7 ;  /* 0x0000000000077941 */ /* 0x000fea0003800000 */
.L_x_4990:
        /* <DEDUP_REMOVED lines=8> */
[----:B------:R2:W3:Y:S01]  /*14820*/  LDS R33, [R17+0x28cd0] ;  /* 0x028cd00011217984 */ /* 0x0004e20000000800 */
[----:B------:R-:W-:Y:S06]  /*14830*/  BAR.ARV 0x4, 0x180 ;  /* 0x0106000000007b1d */ /* 0x000fec0000002000 */
[----:B------:R-:W-:Y:S05]  /*14840*/  BRA `(.L_x_5034) ;  /* 0x00000000002c7947 */ /* 0x000fea0003800000 */
.L_x_5033:
[----:B------:R-:W-:-:S03]  /*14850*/  UMOV UR4, 0xffffffff ;  /* 0xffffffff00047882 */ /* 0x000fc60000000000 */
[----:B------:R-:W-:Y:S05]  /*14860*/  BRA.DIV UR4, `(.L_x_5035) ;  /* 0x0000002604cc7947 */ /* 0x000fea000b800000 */
[----:B------:R2:W3:Y:S02]  /*14870*/  SHFL.IDX PT, R14, R33, RZ, 0x1f ;  /* 0x00001fff210e7589 */ /* 0x0004e400000e0000 */
.L_x_5110:
[----:B------:R-:W4:Y:S01]  /*14880*/  @!P1 S2R R3, SR_CgaCtaId ;  /* 0x0000000000039919 */ /* 0x000f220000008800 */
[----:B------:R-:W-:Y:S05]  /*14890*/  WARPSYNC.ALL ;  /* 0x0000000000007948 */ /* 0x000fea0003800000 */
[----:B------:R-:W-:Y:S01]  /*148a0*/  BAR.SYNC.DEFER_BLOCKING 0x4, 0x180 ;  /* 0x0106000000007b1d */ /* 0x000fe20000010000 */
[----:B------:R-:W-:-:S04]  /*148b0*/  @!P1 MOV R0, 0x400 ;  /* 0x0000040000009802 */ /* 0x000fc80000000f00 */
[----:B----4-:R-:W-:-:S05]  /*148c0*/  @!P1 LEA R17, R3, R0, 0x18 ;  /* 0x0000000003119211 */ /* 0x010fca00078ec0ff */
[----:B------:R2:W-:Y:S02]  /*148d0*/  @!P1 STS [R17+0x28cd0], R33 ;  /* 0x028cd02111009388 */ /* 0x0005e40000000800 */
[----:B--23--:R-:W-:Y:S01]  /*148e0*/  IMAD.MOV.U32 R33, RZ, RZ, R14 ;  /* 0x000000ffff217224 */ /* 0x00cfe200078e000e */
[----:B------:R-:W-:Y:S06]  /*148f0*/  BAR.ARV 0x5, 0x180 ;  /* 0x0146000000007b1d */ /* 0x000fec0000002000 */
.L_x_5034:
[----:B------:R-:W-:Y:S02]  /*14900*/  ULDC UR4, c[0x0][0xc38] ;  /* 0x00030e0000047ab9 */ /* 0x000fe40000000800 */
[----:B---3--:R-:W-:-:S13]  /*14910*/  ISETP.GE.AND P0, PT, R33, UR4, PT ;  /* 0x0000000421007c0c */ /* 0x008fda000bf06270 */
[----:B------:R-:W-:Y:S05]  /*14920*/  @!P0 BRA `(.L_x_5036) ;  /* 0xffffffc400cc8947 */ /* 0x000fea000383ffff */
.L_x_4981:
[----:B------:R-:W3:Y:S01]  /*14930*/  LDL.LU R0, [R1+0x4] ;  /* 0x0000040001007983 */ /* 0x000ee20000300800 */
[----:B------:R-:W-:Y:S01]  /*14940*/  BSSY B0, `(.L_x_5037) ;  /* 0x000000b000007945 */ /* 0x000fe20003800000 */
[----:B------:R-:W4:Y:S01]  /*14950*/  S2R R5, SR_CgaCtaId ;  /* 0x0000000000057919 */ /* 0x000f220000008800 */
[----:B---3--:R-:W-:-:S05]  /*14960*/  VIADD R0, R0, 0x1 ;  /* 0x0000000100007836 */ /* 0x008fca0000000000 */
[----:B------:R-:W-:-:S04]  /*14970*/  LEA.HI R2, R0, R0, RZ, 0x1 ;  /* 0x0000000000027211 */ /* 0x000fc800078f08ff */
[----:B------:R-:W-:Y:S02]  /*14980*/  LOP3.LUT R3, R2, 0xfffffffe, RZ, 0xc0, !PT ;  /* 0xfffffffe02037812 */ /* 0x000fe400078ec0ff */
[----:B------:R-:W-:-:S03]  /*14990*/  MOV R2, 0x400 ;  /* 0x0000040000027802 */ /* 0x000fc60000000f00 */
[----:B------:R-:W-:Y:S01]  /*149a0*/  IMAD.IADD R0, R0, 0x1, -R3 ;  /* 0x0000000100007824 */ /* 0x000fe200078e0a03 */
[----:B----4-:R-:W-:-:S04]  /*149b0*/  LEA R7, R5, R2, 0x18 ;  /* 0x0000000205077211 */ /* 0x010fc800078ec0ff */
[----:B------:R-:W-:-:S04]  /*149c0*/  SHF.L.U32 R0, R0, 0x1f, RZ ;  /* 0x0000001f00007819 */ /* 0x000fc800000006ff */
[----:B------:R-:W3:Y:S02]  /*149d0*/  SYNCS.PHASECHK.TRANS64.TRYWAIT P0, [R7+URZ+0x28c20], R0 ;  /* 0x028c2000070075a7 */ /* 0x000ee4000800017f */
[----:B---3--:R-:W-:Y:S05]  /*149e0*/  @!P0 BRA `(.L_x_5038) ;  /* 0x0000002400948947 */ /* 0x008fea0003800000 */
.L_x_5111:
[----:B------:R-:W-:Y:S05]  /*149f0*/  BSYNC B0 ;  /* 0x0000000000007941 */ /* 0x000fea0003800000 */
.L_x_5037:
[----:B------:R-:W-:-:S03]  /*14a00*/  UMOV UR4, 0xffffffff ;  /* 0xffffffff00047882 */ /* 0x000fc60000000000 */
[----:B------:R-:W-:Y:S05]  /*14a10*/  BRA.DIV UR4, `(.L_x_5039) ;  /* 0x00000026049c7947 */ /* 0x000fea000b800000 */
[----:B---3--:R-:W3:Y:S02]  /*14a20*/  S2R R0, SR_TID.X ;  /* 0x0000000000007919 */ /* 0x008ee40000002100 */
[----:B---3--:R-:W-:-:S04]  /*14a30*/  SHF.R.U32.HI R0, RZ, 0x5, R0 ;  /* 0x00000005ff007819 */ /* 0x008fc80000011600 */
[----:B------:R-:W-:-:S05]  /*14a40*/  LOP3.LUT R0, R0, 0x3, RZ, 0xc0, !PT ;  /* 0x0000000300007812 */ /* 0x000fca00078ec0ff */
[----:B------:R3:W4:Y:S02]  /*14a50*/  SHFL.IDX PT, R14, R0, RZ, 0x1f ;  /* 0x00001fff000e7589 */ /* 0x00072400000e0000 */
.L_x_5114:
[----:B----4-:R-:W-:Y:S01]  /*14a60*/  ISETP.NE.AND P0, PT, R14, RZ, PT ;  /* 0x000000ff0e00720c */ /* 0x010fe20003f05270 */
[----:B------:R-:W-:-:S12]  /*14a70*/  BSSY B0, `(.L_x_5040) ;  /* 0x0000024000007945 */ /* 0x000fd80003800000 */
[----:B------:R-:W-:Y:S05]  /*14a80*/  @P0 BRA `(.L_x_5041) ;  /* 0x0000000000880947 */ /* 0x000fea0003800000 */
[----:B------:R-:W-:-:S03]  /*14a90*/  UMOV UR4, 0xffffffff ;  /* 0xffffffff00047882 */ /* 0x000fc60000000000 */
[----:B------:R-:W-:Y:S05]  /*14aa0*/  BRA.DIV UR4, `(.L_x_5042) ;  /* 0x0000002604ac7947 */ /* 0x000fea000b800000 */
[----:B------:R-:W-:-:S13]  /*14ab0*/  ELECT P6, URZ, PT ;  /* 0x00000000003f782f */ /* 0x000fda00038c0000 */
.L_x_5117:
[----:B------:R-:W-:Y:S05]  /*14ac0*/  @!P6 BRA `(.L_x_5041) ;  /* 0x000000000078e947 */ /* 0x000fea0003800000 */
[----:B------:R-:W-:-:S06]  /*14ad0*/  ULOP3.LUT UR4, UR39, 0x2, URZ, 0xfc, !UPT ;  /* 0x0000000227047892 */ /* 0x000fcc000f8efc3f */
[----:B---3--:R-:W-:-:S04]  /*14ae0*/  MOV R0, UR4 ;  /* 0x0000000400007c02 */ /* 0x008fc80008000f00 */
[----:B------:R-:W-:-:S13]  /*14af0*/  ISETP.NE.AND P0, PT, R0, 0x3, PT ;  /* 0x000000030000780c */ /* 0x000fda0003f05270 */
[----:B------:R-:W-:Y:S05]  /*14b00*/  @!P0 BRA `(.L_x_5043) ;  /* 0x0000000000048947 */ /* 0x000fea0003800000 */
[----:B------:R-:W-:Y:S01]  /*14b10*/  BPT.TRAP 0x1 ;  /* 0x000000040000795c */ /* 0x000fe20000300000 */
.L_x_5043:
[----:B------:R-:W-:Y:S01]  /*14b20*/  IMAD R5, R18, 0x8, R7 ;  /* 0x0000000812057824 */ /* 0x000fe200078e0207 */
[----:B------:R-:W-:Y:S01]  /*14b30*/  SHF.L.U32 R0, R22, 0x1f, RZ ;  /* 0x0000001f16007819 */ /* 0x000fe200000006ff */
[----:B------:R-:W-:-:S03]  /*14b40*/  VIADD R18, R18, 0x1 ;  /* 0x0000000112127836 */ /* 0x000fc60000000000 */
[----:B------:R-:W3:Y:S02]  /*14b50*/  SYNCS.PHASECHK.TRANS64.TRYWAIT P1, [R5+URZ+0x28c40], R0 ;  /* 0x028c4000050075a7 */ /* 0x000ee4000802017f */
[----:B------:R-:W-:-:S04]  /*14b60*/  ISETP.NE.AND P2, PT, R18, 0x2, PT ;  /* 0x000000021200780c */ /* 0x000fc80003f45270 */
[----:B------:R-:W-:Y:S01]  /*14b70*/  SEL R3, RZ, 0x1, P2 ;  /* 0x00000001ff037807 */ /* 0x000fe20001000000 */
[----:B---3--:R-:W-:Y:S08]  /*14b80*/  @!P1 BRA `(.L_x_5044) ;  /* 0x0000002400949947 */ /* 0x008ff00003800000 */
.L_x_5118:
[----:B------:R-:W-:Y:S02]  /*14b90*/  SEL R18, R18, RZ, P2 ;  /* 0x000000ff12127207 */ /* 0x000fe40001000000 */
[----:B------:R-:W-:Y:S01]  /*14ba0*/  LOP3.LUT R2, R22, R3, RZ, 0x3c, !PT ;  /* 0x0000000316027212 */ /* 0x000fe200078e3cff */
[----:B------:R-:W-:Y:S06]  /*14bb0*/  @!P0 BRA `(.L_x_5045) ;  /* 0x0000000000048947 */ /* 0x000fec0003800000 */
[----:B------:R-:W-:Y:S01]  /*14bc0*/  BPT.TRAP 0x1 ;  /* 0x000000040000795c */ /* 0x000fe20000300000 */
.L_x_5045:
[----:B------:R-:W-:Y:S01]  /*14bd0*/  IMAD R3, R18, 0x8, R7 ;  /* 0x0000000812037824 */ /* 0x000fe200078e0207 */
[----:B------:R-:W-:-:S04]  /*14be0*/  SHF.L.U32 R2, R2, 0x1f, RZ ;  /* 0x0000001f02027819 */ /* 0x000fc800000006ff */
[----:B------:R-:W4:Y:S02]  /*14bf0*/  SYNCS.PHASECHK.TRANS64.TRYWAIT P1, [R3+URZ+0x28c40], R2 ;  /* 0x028c4002030075a7 */ /* 0x000f24000802017f */
[----:B----4-:R-:W-:Y:S05]  /*14c00*/  @!P1 BRA `(.L_x_5046) ;  /* 0x0000002400889947 */ /* 0x010fea0003800000 */
.L_x_5119:
[----:B------:R-:W-:Y:S05]  /*14c10*/  @!P0 BRA `(.L_x_5047) ;  /* 0x0000000000048947 */ /* 0x000fea0003800000 */
[----:B------:R-:W-:Y:S01]  /*14c20*/  BPT.TRAP 0x1 ;  /* 0x000000040000795c */ /* 0x000fe20000300000 */
.L_x_5047:
[----:B------:R-:W0:Y:S02]  /*14c30*/  SYNCS.PHASECHK.TRANS64.TRYWAIT P1, [R5+URZ+0x28c60], R0 ;  /* 0x028c6000050075a7 */ /* 0x000e24000802017f */
[----:B0-----:R-:W-:Y:S05]  /*14c40*/  @!P1 BRA `(.L_x_5048) ;  /* 0x00000024008c9947 */ /* 0x001fea0003800000 */
.L_x_5120:
[----:B------:R-:W-:Y:S05]  /*14c50*/  @!P0 BRA `(.L_x_5049) ;  /* 0x0000000000048947 */ /* 0x000fea0003800000 */
[----:B------:R-:W-:Y:S01]  /*14c60*/  BPT.TRAP 0x1 ;  /* 0x000000040000795c */ /* 0x000fe20000300000 */
.L_x_5049:
[----:B------:R0:W0:Y:S02]  /*14c70*/  SYNCS.PHASECHK.TRANS64.TRYWAIT P0, [R3+URZ+0x28c60], R2 ;  /* 0x028c6002030075a7 */ /* 0x000024000800017f */
[----:B0-----:R-:W-:Y:S05]  /*14c80*/  @!P0 NANOSLEEP.SYNCS 0x989680 ;  /* 0x009896800000895d */ /* 0x001fea0003900000 */
[----:B------:R-:W0:Y:S02]  /*14c90*/  @!P0 SYNCS.PHASECHK.TRANS64 P0, [R3+URZ+0x28c60], R2 ;  /* 0x028c6002030085a7 */ /* 0x000e24000800007f */
[----:B0-----:R-:W-:Y:S05]  /*14ca0*/  @!P0 BRA `(.L_x_5049) ;  /* 0xfffffffc00f08947 */ /* 0x001fea000383ffff */
.L_x_5041:
[----:B------:R-:W-:Y:S05]  /*14cb0*/  BSYNC B0 ;  /* 0x0000000000007941 */ /* 0x000fea0003800000 */
.L_x_5040:
[----:B------:R-:W-:Y:S05]  /*14cc0*/  EXIT ;  /* 0x000000000000794d */ /* 0x000fea0003800000 */
.L_x_4877:
[----:B0-----:R-:W-:-:S04]  /*14cd0*/  IMAD.U32 R3, RZ, RZ, UR21 ;  /* 0x00000015ff037e24 */ /* 0x001fc8000f8e00ff */
[----:B------:R0:W1:Y:S03]  /*14ce0*/  SYNCS.PHASECHK.TRANS64.TRYWAIT P1, [R3+URZ+0x28c50], R0 ;  /* 0x028c5000030075a7 */ /* 0x000066000802017f */
[----:B-1----:R-:W-:Y:S05]  /*14cf0*/  @!P1 NANOSLEEP.SYNCS 0x989680 ;  /* 0x009896800000995d */ /* 0x002fea0003900000 */
[----:B------:R-:W1:Y:S02]  /*14d00*/  @!P1 SYNCS.PHASECHK.TRANS64 P1, [R3+URZ+0x28c50], R0 ;  /* 0x028c5000030095a7 */ /* 0x000e64000802007f */
[----:B-1----:R-:W-:Y:S05]  /*14d10*/  @!P1 BRA `(.L_x_4877) ;  /* 0xfffffffc00ec9947 */ /* 0x002fea000383ffff */
[----:B------:R-:W-:Y:S05]  /*14d20*/  BRA `(.L_x_5050) ;  /* 0xfffffecc00d47947 */ /* 0x000fea000383ffff */
.L_x_4883:
[----:B-1----:R-:W-:-:S04]  /*14d30*/  IMAD.U32 R3, RZ, RZ, UR21 ;  /* 0x00000015ff037e24 */ /* 0x002fc8000f8e00ff */
[----:B------:R1:W2:Y:S03]  /*14d40*/  SYNCS.PHASECHK.TRANS64.TRYWAIT P1, [R3+URZ+0x28c50], R0 ;  /* 0x028c5000030075a7 */ /* 0x0002a6000802017f */
[----:B--2---:R-:W-:Y:S05]  /*14d50*/  @!P1 NANOSLEEP.SYNCS 0x989680 ;  /* 0x009896800000995d */ /* 0x004fea0003900000 */
[----:B------:R-:W2:Y:S02]  /*14d60*/  @!P1 SYNCS.PHASECHK.TRANS64 P1, [R3+URZ+0x28c50], R0 ;  /* 0x028c5000030095a7 */ /* 0x000ea4000802007f */
[----:B--2---:R-:W-:Y:S05]  /*14d70*/  @!P1 BRA `(.L_x_4883) ;  /* 0xfffffffc00ec9947 */ /* 0x004fea000383ffff */
[----:B------:R-:W-:Y:S05]  /*14d80*/  BRA `(.L_x_4882) ;  /* 0xfffffed800cc7947 */ /* 0x000fea000383ffff */
.L_x_4893:
[----:B0-----:R-:W-:-:S04]  /*14d90*/  MOV R3, UR42 ;  /* 0x0000002a00037c02 */ /* 0x001fc80008000f00 */
[----:B------:R0:W1:Y:S03]  /*14da0*/  SYNCS.PHASECHK.TRANS64.TRYWAIT P1, [R3+URZ+0x28c00], R0 ;  /* 0x028c0000030075a7 */ /* 0x000066000802017f */
[----:B-1----:R-:W-:Y:S05]  /*14db0*/  @!P1 NANOSLEEP.SYNCS 0x989680 ;  /* 0x009896800000995d */ /* 0x002fea0003900000 */
[----:B------:R-:W1:Y:S02]  /*14dc0*/  @!P1 SYNCS.PHASECHK.TRANS64 P1, [R3+URZ+0x28c00], R0 ;  /* 0x028c0000030095a7 */ /* 0x000e64000802007f */
[----:B-1----:R-:W-:Y:S05]  /*14dd0*/  @!P1 BRA `(.L_x_4893) ;  /* 0xfffffffc00ec9947 */ /* 0x002fea000383ffff */
[----:B------:R-:W-:Y:S05]  /*14de0*/  BRA `(.L_x_5051) ;  /* 0xfffffef000507947 */ /* 0x000fea000383ffff */
.L_x_4897:
[----:B--2---:R2:W3:Y:S02]  /*14df0*/  SYNCS.PHASECHK.TRANS64.TRYWAIT P1, [R7+URZ+0x28c30], R8 ;  /* 0x028c3008070075a7 */ /* 0x0044e4000802017f */
[----:B---3--:R-:W-:Y:S05]  /*14e00*/  @!P1 NANOSLEEP.SYNCS 0x989680 ;  /* 0x009896800000995d */ /* 0x008fea0003900000 */
[----:B------:R-:W3:Y:S02]  /*14e10*/  @!P1 SYNCS.PHASECHK.TRANS64 P1, [R7+URZ+0x28c30], R8 ;  /* 0x028c3008070095a7 */ /* 0x000ee4000802007f */
[----:B---3--:R-:W-:Y:S05]  /*14e20*/  @!P1 BRA `(.L_x_4897) ;  /* 0xfffffffc00f09947 */ /* 0x008fea000383ffff */
[----:B------:R-:W-:Y:S05]  /*14e30*/  BRA `(.L_x_4896) ;  /* 0xfffffef0006c7947 */ /* 0x000fea000383ffff */
.L_x_4910:
[----:B--2---:R2:W3:Y:S02]  /*14e40*/  SYNCS.PHASECHK.TRANS64.TRYWAIT P1, [R7+URZ+0x28c50], R8 ;  /* 0x028c5008070075a7 */ /* 0x0044e4000802017f */
[----:B---3--:R-:W-:Y:S05]  /*14e50*/  @!P1 NANOSLEEP.SYNCS 0x989680 ;  /* 0x009896800000995d */ /* 0x008fea0003900000 */
[----:B------:R-:W3:Y:S02]  /*14e60*/  @!P1 SYNCS.PHASECHK.TRANS64 P1, [R7+URZ+0x28c50], R8 ;  /* 0x028c5008070095a7 */ /* 0x000ee4000802007f */
[----:B---3--:R-:W-:Y:S05]  /*14e70*/  @!P1 BRA `(.L_x_4910) ;  /* 0xfffffffc00f09947 */ /* 0x008fea000383ffff */
[----:B------:R-:W-:Y:S05]  /*14e80*/  BRA `(.L_x_4909) ;  /* 0xffffff10001c7947 */ /* 0x000fea000383ffff */
.L_x_4919:
[----:B--2---:R-:W-:-:S04]  /*14e90*/  IMAD.U32 R6, RZ, RZ, UR21 ;  /* 0x00000015ff067e24 */ /* 0x004fc8000f8e00ff */
[----:B------:R2:W3:Y:S03]  /*14ea0*/  SYNCS.PHASECHK.TRANS64.TRYWAIT P1, [R6+URZ+0x28c30], R7 ;  /* 0x028c3007060075a7 */ /* 0x0004e6000802017f */
[----:B---3--:R-:W-:Y:S05]  /*14eb0*/  @!P1 NANOSLEEP.SYNCS 0x989680 ;  /* 0x009896800000995d */ /* 0x008fea0003900000 */
[----:B------:R-:W3:Y:S02]  /*14ec0*/  @!P1 SYNCS.PHASECHK.TRANS64 P1, [R6+URZ+0x28c30], R7 ;  /* 0x028c3007060095a7 */ /* 0x000ee4000802007f */
[----:B---3--:R-:W-:Y:S05]  /*14ed0*/  @!P1 BRA `(.L_x_4919) ;  /* 0xfffffffc00ec9947 */ /* 0x008fea000383ffff */
[----:B------:R-:W-:Y:S05]  /*14ee0*/  BRA `(.L_x_4918) ;  /* 0xffffff1400a47947 */ /* 0x000fea000383ffff */
.L_x_4932:
[----:B--2---:R-:W-:-:S04]  /*14ef0*/  IMAD.U32 R10, RZ, RZ, UR21 ;  /* 0x00000015ff0a7e24 */ /* 0x004fc8000f8e00ff */
[----:B------:R2:W3:Y:S03]  /*14f00*/  SYNCS.PHASECHK.TRANS64.TRYWAIT P1, [R10+URZ+0x28c50], R7 ;  /* 0x028c50070a0075a7 */ /* 0x0004e6000802017f */
[----:B---3--:R-:W-:Y:S05]  /*14f10*/  @!P1 NANOSLEEP.SYNCS 0x989680 ;  /* 0x009896800000995d */ /* 0x008fea0003900000 */
[----:B------:R-:W3:Y:S02]  /*14f20*/  @!P1 SYNCS.PHASECHK.TRANS64 P1, [R10+URZ+0x28c50], R7 ;  /* 0x028c50070a0095a7 */ /* 0x000ee4000802007f */
[----:B---3--:R-:W-:Y:S05]  /*14f30*/  @!P1 BRA `(.L_x_4932) ;  /* 0xfffffffc00ec9947 */ /* 0x008fea000383ffff */
[----:B------:R-:W-:Y:S05]  /*14f40*/  BRA `(.L_x_4931) ;  /* 0xffffff3800907947 */ /* 0x000fea000383ffff */
.L_x_4942:
[----:B--2---:R-:W-:-:S04]  /*14f50*/  IMAD.U32 R5, RZ, RZ, UR21 ;  /* 0x00000015ff057e24 */ /* 0x004fc8000f8e00ff */
[----:B------:R2:W3:Y:S03]  /*14f60*/  SYNCS.PHASECHK.TRANS64.TRYWAIT P2, [R5+URZ+0x28c30], R8 ;  /* 0x028c3008050075a7 */ /* 0x0004e6000804017f */
[----:B---3--:R-:W-:Y:S05]  /*14f70*/  @!P2 NANOSLEEP.SYNCS 0x989680 ;  /* 0x009896800000a95d */ /* 0x008fea0003900000 */
[----:B------:R-:W3:Y:S02]  /*14f80*/  @!P2 SYNCS.PHASECHK.TRANS64 P2, [R5+URZ+0x28c30], R8 ;  /* 0x028c30080500a5a7 */ /* 0x000ee4000804007f */
[----:B---3--:R-:W-:Y:S05]  /*14f90*/  @!P2 BRA `(.L_x_4942) ;  /* 0xfffffffc00eca947 */ /* 0x008fea000383ffff */
[----:B------:R-:W-:Y:S05]  /*14fa0*/  BRA `(.L_x_4941) ;  /* 0xffffff4000187947 */ /* 0x000fea000383ffff */
.L_x_4947:
[----:B---3--:R-:W-:-:S04]  /*14fb0*/  IMAD.U32 R11, RZ, RZ, UR21 ;  /* 0x00000015ff0b7e24 */ /* 0x008fc8000f8e00ff */
[----:B------:R3:W4:Y:S03]  /*14fc0*/  SYNCS.PHASECHK.TRANS64.TRYWAIT P2, [R11+URZ+0x28c50], R8 ;  /* 0x028c50080b0075a7 */ /* 0x000726000804017f */
[----:B----4-:R-:W-:Y:S05]  /*14fd0*/  @!P2 NANOSLEEP.SYNCS 0x989680 ;  /* 0x009896800000a95d */ /* 0x010fea0003900000 */
[----:B------:R-:W4:Y:S02]  /*14fe0*/  @!P2 SYNCS.PHASECHK.TRANS64 P2, [R11+URZ+0x28c50], R8 ;  /* 0x028c50080b00a5a7 */ /* 0x000f24000804007f */
[----:B----4-:R-:W-:Y:S05]  /*14ff0*/  @!P2 BRA `(.L_x_4947) ;  /* 0xfffffffc00eca947 */ /* 0x010fea000383ffff */
[----:B------:R-:W-:Y:S05]  /*15000*/  BRA `(.L_x_4946) ;  /* 0xffffff58003c7947 */ /* 0x000fea000383ffff */
.L_x_4954:
[----:B---3--:R-:W-:-:S04]  /*15010*/  IMAD.U32 R6, RZ, RZ, UR20 ;  /* 0x00000014ff067e24 */ /* 0x008fc8000f8e00ff */
[----:B------:R3:W4:Y:S03]  /*15020*/  SYNCS.PHASECHK.TRANS64.TRYWAIT P1, [R6+URZ+0x28c30], R7 ;  /* 0x028c3007060075a7 */ /* 0x000726000802017f */
[----:B----4-:R-:W-:Y:S05]  /*15030*/  @!P1 NANOSLEEP.SYNCS 0x989680 ;  /* 0x009896800000995d */ /* 0x010fea0003900000 */
[----:B------:R-:W4:Y:S02]  /*15040*/  @!P1 SYNCS.PHASECHK.TRANS64 P1, [R6+URZ+0x28c30], R7 ;  /* 0x028c3007060095a7 */ /* 0x000f24000802007f */
[----:B----4-:R-:W-:Y:S05]  /*15050*/  @!P1 BRA `(.L_x_4954) ;  /* 0xfffffffc00ec9947 */ /* 0x010fea000383ffff */
[----:B------:R-:W-:Y:S05]  /*15060*/  BRA `(.L_x_4953) ;  /* 0xffffff5c00387947 */ /* 0x000fea000383ffff */
.L_x_4967:
[----:B--2---:R-:W-:-:S04]  /*15070*/  MOV R10, UR20 ;  /* 0x00000014000a7c02 */ /* 0x004fc80008000f00 */
[----:B------:R2:W3:Y:S03]  /*15080*/  SYNCS.PHASECHK.TRANS64.TRYWAIT P1, [R10+URZ+0x28c50], R7 ;  /* 0x028c50070a0075a7 */ /* 0x0004e6000802017f */
[----:B---3--:R-:W-:Y:S05]  /*15090*/  @!P1 NANOSLEEP.SYNCS 0x989680 ;  /* 0x009896800000995d */ /* 0x008fea0003900000 */
[----:B------:R-:W3:Y:S02]  /*150a0*/  @!P1 SYNCS.PHASECHK.TRANS64 P1, [R10+URZ+0x28c50], R7 ;  /* 0x028c50070a0095a7 */ /* 0x000ee4000802007f */
[----:B---3--:R-:W-:Y:S05]  /*150b0*/  @!P1 BRA `(.L_x_4967) ;  /* 0xfffffffc00ec9947 */ /* 0x008fea000383ffff */
[----:B------:R-:W-:Y:S05]  /*150c0*/  BRA `(.L_x_4966) ;  /* 0xffffff8000207947 */ /* 0x000fea000383ffff */
.L_x_4998:
        /* <DEDUP_REMOVED lines=10> */
.L_x_5052:
[----:B------:R-:W-:Y:S05]  /*15170*/  BRA `(.L_x_5053) ;  /* 0xffffffcc00207947 */ /* 0x000fea000383ffff */
.L_x_5001:
[----:B0-----:R0:W1:Y:S02]  /*15180*/  SYNCS.PHASECHK.TRANS64.TRYWAIT P0, [R25+URZ+0x28c40], R0 ;  /* 0x028c4000190075a7 */ /* 0x001064000800017f */
[----:B-1----:R-:W-:Y:S05]  /*15190*/  @!P0 NANOSLEEP.SYNCS 0x989680 ;  /* 0x009896800000895d */ /* 0x002fea0003900000 */
[----:B------:R-:W1:Y:S02]  /*151a0*/  @!P0 SYNCS.PHASECHK.TRANS64 P0, [R25+URZ+0x28c40], R0 ;  /* 0x028c4000190085a7 */ /* 0x000e64000800007f */
[----:B-1----:R-:W-:Y:S05]  /*151b0*/  @!P0 BRA `(.L_x_5001) ;  /* 0xfffffffc00f08947 */ /* 0x002fea000383ffff */
[----:B------:R-:W-:Y:S05]  /*151c0*/  BRA `(.L_x_5054) ;  /* 0xffffffcc00c87947 */ /* 0x000fea000383ffff */
.L_x_5002:
        /* <DEDUP_REMOVED lines=8> */
.L_x_5056:
[----:B------:R-:W-:Y:S05]  /*15250*/  BSYNC B0 ;  /* 0x0000000000007941 */ /* 0x000fea0003800000 */
.L_x_5055:
[----:B------:R-:W-:Y:S01]  /*15260*/  MOV R13, R0 ;  /* 0x00000000000d7202 */ /* 0x000fe20000000f00 */
[----:B------:R-:W-:Y:S01]  /*15270*/  IMAD.MOV.U32 R12, RZ, RZ, RZ ;  /* 0x000000ffff0c7224 */ /* 0x000fe200078e00ff */
[----:B------:R-:W-:Y:S01]  /*15280*/  @P0 LEA R7, R4, R17, 0x1 ;  /* 0x0000001104070211 */ /* 0x000fe200078e08ff */
[----:B------:R-:W-:Y:S02]  /*15290*/  IMAD.MOV.U32 R11, RZ, RZ, 0x181f ;  /* 0x0000181fff0b7424 */ /* 0x000fe400078e00ff */
[----:B------:R-:W-:Y:S02]  /*152a0*/  IMAD.MOV.U32 R15, RZ, RZ, -0x1 ;  /* 0xffffffffff0f7424 */ /* 0x000fe400078e00ff */
[----:B------:R-:W-:-:S07]  /*152b0*/  IMAD.MOV.U32 R2, RZ, RZ, R14 ;  /* 0x000000ffff027224 */ /* 0x000fce00078e000e */
[----:B------:R-:W-:Y:S05]  /*152c0*/  WARPSYNC.COLLECTIVE R15, `(.L_x_5057) ;  /* 0x000000000f087348 */ /* 0x000fea0003c00000 */
[----:B------:R0:W1:Y:S02]  /*152d0*/  SHFL.IDX P6, R14, R13, R12, R11 ;  /* 0x0000000c0d0e7389 */ /* 0x00006400000c000b */
[----:B01----:R-:W-:Y:S01]  /*152e0*/  ENDCOLLECTIVE ;  /* 0x000000000000791b */ /* 0x003fe20003800000 */
.L_x_5057:
        /* <DEDUP_REMOVED lines=8> */
.L_x_5058:
[----:B------:R-:W-:Y:S01]  /*15370*/  @!PT LDS RZ, [RZ] ;  /* 0x00000000fffff984 */ /* 0x000fe20000000800 */
[----:B------:R-:W-:Y:S01]  /*15380*/  @!PT LDS RZ, [RZ] ;  /* 0x00000000fffff984 */ /* 0x000fe20000000800 */
[----:B------:R-:W-:Y:S01]  /*15390*/  @!PT LDS RZ, [RZ] ;  /* 0x00000000fffff984 */ /* 0x000fe20000000800 */
[----:B------:R0:W-:Y:S01]  /*153a0*/  @P0 LDGSTS.E.BYPASS.LTC128B.128 [R7+0x22400], desc[UR52][R2.64], !P2 ;  /* 0x2240000002070fae */ /* 0x0001e2000d101d74 */
[----:B------:R-:W-:Y:S02]  /*153b0*/  ISETP.GE.AND P0, PT, R27, 0x11, PT ;  /* 0x000000111b00780c */ /* 0x000fe40003f06270 */
[----:B------:R-:W-:-:S11]  /*153c0*/  MOV R13, R0 ;  /* 0x00000000000d7202 */ /* 0x000fd60000000f00 */
[----:B------:R-:W-:Y:S02]  /*153d0*/  @P0 IMAD R9, R4, 0x2, R17 ;  /* 0x0000000204090824 */ /* 0x000fe400078e0211 */
[----:B0-----:R-:W-:-:S07]  /*153e0*/  IMAD.MOV.U32 R2, RZ, RZ, R14 ;  /* 0x000000ffff027224 */ /* 0x001fce00078e000e */
[----:B------:R-:W-:Y:S05]  /*153f0*/  WARPSYNC.COLLECTIVE R15, `(.L_x_5059) ;  /* 0x000000000f087348 */ /* 0x000fea0003c00000 */
[----:B------:R0:W1:Y:S02]  /*15400*/  SHFL.IDX P6, R14, R13, R12, R11 ;  /* 0x0000000c0d0e7389 */ /* 0x00006400000c000b */
[----:B01----:R-:W-:Y:S01]  /*15410*/  ENDCOLLECTIVE ;  /* 0x000000000000791b */ /* 0x003fe20003800000 */
.L_x_5059:
[----:B------:R-:W-:Y:S01]  /*15420*/  IMAD.MOV.U32 R13, RZ, RZ, R5 ;  /* 0x000000ffff0d7224 */ /* 0x000fe200078e0005 */
[----:B------:R-:W-:Y:S02]  /*15430*/  MOV R12, 0x2 ;  /* 0x00000002000c7802 */ /* 0x000fe40000000f00 */
[----:B------:R-:W-:-:S05]  /*15440*/  @P0 LEA R14, P1, R6, R14, 0x1 ;  /* 0x0000000e060e0211 */ /* 0x000fca00078208ff */
[----:B------:R-:W-:Y:S02]  /*15450*/  @P0 IMAD.X R3, RZ, RZ, R2, P1 ;  /* 0x000000ffff030224 */ /* 0x000fe400008e0602 */
[----:B------:R-:W-:-:S07]  /*15460*/  @P0 IMAD.MOV.U32 R2, RZ, RZ, R14 ;  /* 0x000000ffff020224 */ /* 0x000fce00078e000e */
[----:B------:R-:W-:Y:S05]  /*15470*/  WARPSYNC.COLLECTIVE R15, `(.L_x_5060) ;  /* 0x000000000f087348 */ /* 0x000fea0003c00000 */
[----:B------:R0:W1:Y:S02]  /*15480*/  SHFL.IDX P6, R14, R13, R12, R11 ;  /* 0x0000000c0d0e7389 */ /* 0x00006400000c000b */
[----:B01----:R-:W-:Y:S01]  /*15490*/  ENDCOLLECTIVE ;  /* 0x000000000000791b */ /* 0x003fe20003800000 */
.L_x_5060:
[----:B------:R-:W-:Y:S01]  /*154a0*/  @!PT LDS RZ, [RZ] ;  /* 0x00000000fffff984 */ /* 0x000fe20000000800 */
[----:B------:R-:W-:Y:S01]  /*154b0*/  @!PT LDS RZ, [RZ] ;  /* 0x00000000fffff984 */ /* 0x000fe20000000800 */
[----:B------:R-:W-:Y:S01]  /*154c0*/  @!PT LDS RZ, [RZ] ;  /* 0x00000000fffff984 */ /* 0x000fe20000000800 */
[----:B------:R0:W-:Y:S01]  /*154d0*/  @P0 LDGSTS.E.BYPASS.LTC128B.128 [R9+0x22c00], desc[UR52][R2.64], !P2 ;  /* 0x22c0000002090fae */ /* 0x0001e2000d101d74 */
[----:B------:R-:W-:Y:S01]  /*154e0*/  ISETP.GE.AND P0, PT, R27, 0x21, PT ;  /* 0x000000211b00780c */ /* 0x000fe20003f06270 */
[----:B------:R-:W-:-:S12]  /*154f0*/  IMAD.MOV.U32 R13, RZ, RZ, R0 ;  /* 0x000000ffff0d7224 */ /* 0x000fd800078e0000 */
[----:B------:R-:W-:Y:S02]  /*15500*/  @P0 IMAD R7, R4, 0x2, R17 ;  /* 0x0000000204070824 */ /* 0x000fe400078e0211 */
[----:B0-----:R-:W-:-:S07]  /*15510*/  IMAD.MOV.U32 R2, RZ, RZ, R14 ;  /* 0x000000ffff027224 */ /* 0x001fce00078e000e */
[----:B------:R-:W-:Y:S05]  /*15520*/  WARPSYNC.COLLECTIVE R15, `(.L_x_5061) ;  /* 0x000000000f087348 */ /* 0x000fea0003c00000 */
[----:B------:R0:W1:Y:S02]  /*15530*/  SHFL.IDX P6, R14, R13, R12, R11 ;  /* 0x0000000c0d0e7389 */ /* 0x00006400000c000b */
[----:B01----:R-:W-:Y:S01]  /*15540*/  ENDCOLLECTIVE ;  /* 0x000000000000791b */ /* 0x003fe20003800000 */
.L_x_5061:
        /* <DEDUP_REMOVED lines=8> */
.L_x_5062:
[----:B------:R-:W-:Y:S01]  /*155d0*/  @!PT LDS RZ, [RZ] ;  /* 0x00000000fffff984 */ /* 0x000fe20000000800 */
[----:B------:R-:W-:Y:S01]  /*155e0*/  @!PT LDS RZ, [RZ] ;  /* 0x00000000fffff984 */ /* 0x000fe20000000800 */
[----:B------:R-:W-:Y:S01]  /*155f0*/  @!PT LDS RZ, [RZ] ;  /* 0x00000000fffff984 */ /* 0x000fe20000000800 */
[----:B------:R0:W-:Y:S01]  /*15600*/  @P0 LDGSTS.E.BYPASS.LTC128B.128 [R7+0x23400], desc[UR52][R2.64], !P2 ;  /* 0x2340000002070fae */ /* 0x0001e2000d101d74 */
[----:B------:R-:W-:Y:S02]  /*15610*/  IMAD.MOV.U32 R13, RZ, RZ, R0 ;  /* 0x000000ffff0d7224 */ /* 0x000fe400078e0000 */
[----:B------:R-:W-:-:S07]  /*15620*/  IMAD.MOV.U32 R5, RZ, RZ, R14 ;  /* 0x000000ffff057224 */ /* 0x000fce00078e000e */
[----:B0-----:R-:W-:Y:S05]  /*15630*/  WARPSYNC.COLLECTIVE R15, `(.L_x_5063) ;  /* 0x000000000f087348 */ /* 0x001fea0003c00000 */
[----:B------:R1:W2:Y:S02]  /*15640*/  SHFL.IDX P6, R14, R13, R12, R11 ;  /* 0x0000000c0d0e7389 */ /* 0x0002a400000c000b */
[----:B012---:R-:W-:Y:S01]  /*15650*/  ENDCOLLECTIVE ;  /* 0x000000000000791b */ /* 0x007fe20003800000 */
.L_x_5063:
[----:B------:R-:W-:Y:S05]  /*15660*/  BRA `(.L_x_5064) ;  /* 0xffffffcc00807947 */ /* 0x000fea000383ffff */
.L_x_5007:
[----:B------:R-:W-:Y:S01]  /*15670*/  MOV R13, R5 ;  /* 0x00000005000d7202 */ /* 0x000fe20000000f00 */
[----:B------:R-:W-:Y:S02]  /*15680*/  IMAD.MOV.U32 R12, RZ, RZ, RZ ;  /* 0x000000ffff0c7224 */ /* 0x000fe400078e00ff */
[----:B------:R-:W-:Y:S02]  /*15690*/  IMAD.MOV.U32 R11, RZ, RZ, 0x181f ;  /* 0x0000181fff0b7424 */ /* 0x000fe400078e00ff */
[----:B------:R-:W-:Y:S02]  /*156a0*/  IMAD.MOV.U32 R15, RZ, RZ, -0x1 ;  /* 0xffffffffff0f7424 */ /* 0x000fe400078e00ff */
[----:B------:R-:W-:-:S07]  /*156b0*/  VIADD R4, R36, UR43 ;  /* 0x0000002b24047c36 */ /* 0x000fce0008000000 */
[----:B-1---5:R-:W-:Y:S05]  /*156c0*/  WARPSYNC.COLLECTIVE R15, `(.L_x_5065) ;  /* 0x000000000f087348 */ /* 0x022fea0003c00000 */
[----:B------:R0:W2:Y:S02]  /*156d0*/  SHFL.IDX P6, R14, R13, R12, R11 ;  /* 0x0000000c0d0e7389 */ /* 0x0000a400000c000b */
[----:B012--5:R-:W-:Y:S01]  /*156e0*/  ENDCOLLECTIVE ;  /* 0x000000000000791b */ /* 0x027fe20003800000 */
.L_x_5065:
[C---:B------:R-:W-:Y:S01]  /*156f0*/  VIADD R6, R4.reuse, 0x10 ;  /* 0x0000001004067836 */ /* 0x040fe20000000000 */
[----:B------:R-:W-:Y:S02]  /*15700*/  ISETP.GE.AND P0, PT, R4, UR36, PT ;  /* 0x0000002404007c0c */ /* 0x000fe4000bf06270 */
[----:B------:R-:W-:Y:S01]  /*15710*/  MOV R13, R0 ;  /* 0x00000000000d7202 */ /* 0x000fe20000000f00 */
[----:B------:R-:W-:-:S10]  /*15720*/  IMAD.MOV.U32 R2, RZ, RZ, R14 ;  /* 0x000000ffff027224 */ /* 0x000fd400078e000e */
[----:B------:R-:W-:Y:S05]  /*15730*/  WARPSYNC.COLLECTIVE R15, `(.L_x_5066) ;  /* 0x000000000f087348 */ /* 0x000fea0003c00000 */
[----:B------:R0:W1:Y:S02]  /*15740*/  SHFL.IDX P6, R14, R13, R12, R11 ;  /* 0x0000000c0d0e7389 */ /* 0x00006400000c000b */
[----:B01----:R-:W-:Y:S01]  /*15750*/  ENDCOLLECTIVE ;  /* 0x000000000000791b */ /* 0x003fe20003800000 */
.L_x_5066:
[----:B------:R-:W-:Y:S01]  /*15760*/  MOV R13, R5 ;  /* 0x00000005000d7202 */ /* 0x000fe20000000f00 */
[----:B------:R-:W-:Y:S01]  /*15770*/  IMAD.MOV.U32 R12, RZ, RZ, 0x1 ;  /* 0x00000001ff0c7424 */ /* 0x000fe200078e00ff */
[----:B------:R-:W-:-:S05]  /*15780*/  @!P0 LEA R14, P1, R10, R14, 0x1 ;  /* 0x0000000e0a0e8211 */ /* 0x000fca00078208ff */
[----:B------:R-:W-:Y:S02]  /*15790*/  @!P0 IMAD.X R3, RZ, RZ, R2, P1 ;  /* 0x000000ffff038224 */ /* 0x000fe400008e0602 */
[----:B------:R-:W-:-:S07]  /*157a0*/  @!P0 IMAD.MOV.U32 R2, RZ, RZ, R14 ;  /* 0x000000ffff028224 */ /* 0x000fce00078e000e */
[----:B------:R-:W-:Y:S05]  /*157b0*/  WARPSYNC.COLLECTIVE R15, `(.L_x_5067) ;  /* 0x000000000f087348 */ /* 0x000fea0003c00000 */
[----:B------:R0:W1:Y:S02]  /*157c0*/  SHFL.IDX P6, R14, R13, R12, R11 ;  /* 0x0000000c0d0e7389 */ /* 0x00006400000c000b */
[----:B01----:R-:W-:Y:S01]  /*157d0*/  ENDCOLLECTIVE ;  /* 0x000000000000791b */ /* 0x003fe20003800000 */
.L_x_5067:
[----:B------:R-:W-:Y:S01]  /*157e0*/  @!PT LDS RZ, [RZ] ;  /* 0x00000000fffff984 */ /* 0x000fe20000000800 */
[----:B------:R-:W-:Y:S01]  /*157f0*/  @!PT LDS RZ, [RZ] ;  /* 0x00000000fffff984 */ /* 0x000fe20000000800 */
[----:B------:R-:W-:Y:S01]  /*15800*/  @!PT LDS RZ, [RZ] ;  /* 0x00000000fffff984 */ /* 0x000fe20000000800 */
[----:B------:R0:W-:Y:S01]  /*15810*/  @!P0 LDGSTS.E.BYPASS.LTC128B.128 [R8+0x20400], desc[UR52][R2.64], !P5 ;  /* 0x2040000002088fae */ /* 0x0001e2000e901d74 */
[----:B------:R-:W-:Y:S01]  /*15820*/  ISETP.GE.AND P0, PT, R6, UR36, PT ;  /* 0x0000002406007c0c */ /* 0x000fe2000bf06270 */
[----:B------:R-:W-:Y:S02]  /*15830*/  VIADD R6, R4, 0x20 ;  /* 0x0000002004067836 */ /* 0x000fe40000000000 */
[----:B------:R-:W-:Y:S02]  /*15840*/  IMAD.MOV.U32 R13, RZ, RZ, R0 ;  /* 0x000000ffff0d7224 */ /* 0x000fe400078e0000 */
[----:B0-----:R-:W-:-:S08]  /*15850*/  IMAD.MOV.U32 R2, RZ, RZ, R14 ;  /* 0x000000ffff027224 */ /* 0x001fd000078e000e */
[----:B------:R-:W-:Y:S05]  /*15860*/  WARPSYNC.COLLECTIVE R15, `(.L_x_5068) ;  /* 0x000000000f087348 */ /* 0x000fea0003c00000 */
[----:B------:R0:W1:Y:S02]  /*15870*/  SHFL.IDX P6, R14, R13, R12, R11 ;  /* 0x0000000c0d0e7389 */ /* 0x00006400000c000b */
[----:B01----:R-:W-:Y:S01]  /*15880*/  ENDCOLLECTIVE ;  /* 0x000000000000791b */ /* 0x003fe20003800000 */
.L_x_5068:
        /* <DEDUP_REMOVED lines=8> */
.L_x_5069:
[----:B------:R-:W-:Y:S01]  /*15910*/  @!PT LDS RZ, [RZ] ;  /* 0x00000000fffff984 */ /* 0x000fe20000000800 */
[----:B------:R-:W-:Y:S01]  /*15920*/  @!PT LDS RZ, [RZ] ;  /* 0x00000000fffff984 */ /* 0x000fe20000000800 */
[----:B------:R-:W-:Y:S01]  /*15930*/  @!PT LDS RZ, [RZ] ;  /* 0x00000000fffff984 */ /* 0x000fe20000000800 */
[----:B------:R0:W-:Y:S01]  /*15940*/  @!P0 LDGSTS.E.BYPASS.LTC128B.128 [R8+0x20c00], desc[UR52][R2.64], !P5 ;  /* 0x20c0000002088fae */ /* 0x0001e2000e901d74 */
[----:B------:R-:W-:Y:S02]  /*15950*/  ISETP.GE.AND P0, PT, R6, UR36, PT ;  /* 0x0000002406007c0c */ /* 0x000fe4000bf06270 */
[----:B------:R-:W-:Y:S01]  /*15960*/  MOV R13, R0 ;  /* 0x00000000000d7202 */ /* 0x000fe20000000f00 */
[----:B0-----:R-:W-:-:S10]  /*15970*/  IMAD.MOV.U32 R2, RZ, RZ, R14 ;  /* 0x000000ffff027224 */ /* 0x001fd400078e000e */
[----:B------:R-:W-:Y:S05]  /*15980*/  WARPSYNC.COLLECTIVE R15, `(.L_x_5070) ;  /* 0x000000000f087348 */ /* 0x000fea0003c00000 */
[----:B------:R0:W1:Y:S02]  /*15990*/  SHFL.IDX P6, R14, R13, R12, R11 ;  /* 0x0000000c0d0e7389 */ /* 0x00006400000c000b */
[----:B01----:R-:W-:Y:S01]  /*159a0*/  ENDCOLLECTIVE ;  /* 0x000000000000791b */ /* 0x003fe20003800000 */
.L_x_5070:
        /* <DEDUP_REMOVED lines=8> */
.L_x_5071:
        /* <DEDUP_REMOVED lines=9> */
.L_x_5072:
[----:B------:R-:W-:Y:S05]  /*15ac0*/  BRA `(.L_x_5073) ;  /* 0xffffffd000547947 */ /* 0x000fea000383ffff */
.L_x_5010:
[----:B0-----:R0:W2:Y:S02]  /*15ad0*/  SYNCS.PHASECHK.TRANS64.TRYWAIT P0, [R17+URZ+0x28c20], R0 ;  /* 0x028c2000110075a7 */ /* 0x0010a4000800017f */
[----:B--2---:R-:W-:Y:S05]  /*15ae0*/  @!P0 NANOSLEEP.SYNCS 0x989680 ;  /* 0x009896800000895d */ /* 0x004fea0003900000 */
[----:B------:R-:W2:Y:S02]  /*15af0*/  @!P0 SYNCS.PHASECHK.TRANS64 P0, [R17+URZ+0x28c20], R0 ;  /* 0x028c2000110085a7 */ /* 0x000ea4000800007f */
[----:B--2---:R-:W-:Y:S05]  /*15b00*/  @!P0 BRA `(.L_x_5010) ;  /* 0xfffffffc00f08947 */ /* 0x004fea000383ffff */
[----:B------:R-:W-:Y:S05]  /*15b10*/  BRA `(.L_x_5074) ;  /* 0xffffffd000b07947 */ /* 0x000fea000383ffff */
.L_x_5013:
[----:B0-----:R0:W2:Y:S02]  /*15b20*/  SYNCS.PHASECHK.TRANS64.TRYWAIT P0, [R25+URZ+0x28c60], R0 ;  /* 0x028c6000190075a7 */ /* 0x0010a4000800017f */
[----:B--2---:R-:W-:Y:S05]  /*15b30*/  @!P0 NANOSLEEP.SYNCS 0x989680 ;  /* 0x009896800000895d */ /* 0x004fea0003900000 */
[----:B------:R-:W2:Y:S02]  /*15b40*/  @!P0 SYNCS.PHASECHK.TRANS64 P0, [R25+URZ+0x28c60], R0 ;  /* 0x028c6000190085a7 */ /* 0x000ea4000800007f */
[----:B--2---:R-:W-:Y:S05]  /*15b50*/  @!P0 BRA `(.L_x_5013) ;  /* 0xfffffffc00f08947 */ /* 0x004fea000383ffff */
[----:B------:R-:W-:Y:S05]  /*15b60*/  BRA `(.L_x_5075) ;  /* 0xffffffd000c07947 */ /* 0x000fea000383ffff */
.L_x_5014:
[----:B------:R-:W-:Y:S01]  /*15b70*/  BSSY B0, `(.L_x_5076) ;  /* 0x0000008000007945 */ /* 0x000fe20003800000 */
[----:B------:R-:W-:Y:S01]  /*15b80*/  IMAD.MOV.U32 R13, RZ, RZ, R7 ;  /* 0x000000ffff0d7224 */ /* 0x000fe200078e0007 */
[----:B------:R-:W-:Y:S01]  /*15b90*/  MOV R15, 0xffffffff ;  /* 0xffffffff000f7802 */ /* 0x000fe20000000f00 */
[----:B------:R-:W-:Y:S02]  /*15ba0*/  IMAD.MOV.U32 R12, RZ, RZ, RZ ;  /* 0x000000ffff0c7224 */ /* 0x000fe400078e00ff */
[----:B------:R-:W-:-:S07]  /*15bb0*/  IMAD.MOV.U32 R11, RZ, RZ, 0x181f ;  /* 0x0000181fff0b7424 */ /* 0x000fce00078e00ff */
[----:B-1----:R-:W-:Y:S05]  /*15bc0*/  WARPSYNC.COLLECTIVE R15, `(.L_x_5077) ;  /* 0x000000000f087348 */ /* 0x002fea0003c00000 */
[----:B------:R0:W2:Y:S02]  /*15bd0*/  SHFL.IDX P6, R14, R13, R12, R11 ;  /* 0x0000000c0d0e7389 */ /* 0x0000a400000c000b */
[----:B012---:R-:W-:Y:S01]  /*15be0*/  ENDCOLLECTIVE ;  /* 0x000000000000791b */ /* 0x007fe20003800000 */
.L_x_5077:
[----:B------:R-:W-:Y:S05]  /*15bf0*/  BSYNC B0 ;  /* 0x0000000000007941 */ /* 0x000fea0003800000 */
.L_x_5076:
        /* <DEDUP_REMOVED lines=8> */
[C---:B------:R-:W-:Y:S01]  /*15c80*/  LOP3.LUT P3, RZ, R32.reuse, 0x8, RZ, 0xc0, !PT ;  /* 0x0000000820ff7812 */ /* 0x040fe2000786c0ff */
[----:B------:R-:W-:Y:S01]  /*15c90*/  IMAD.MOV.U32 R3, RZ, RZ, R14 ;  /* 0x000000ffff037224 */ /* 0x000fe200078e000e */
[----:B------:R-:W-:Y:S01]  /*15ca0*/  LOP3.LUT P2, RZ, R32, 0x10, RZ, 0xc0, !PT ;  /* 0x0000001020ff7812 */ /* 0x000fe2000784c0ff */
[----:B------:R-:W-:-:S12]  /*15cb0*/  IMAD R5, R5, 0x2, R17 ;  /* 0x0000000205057824 */ /* 0x000fd800078e0211 */
[----:B0-----:R-:W-:Y:S05]  /*15cc0*/  WARPSYNC.COLLECTIVE R15, `(.L_x_5078) ;  /* 0x000000000f087348 */ /* 0x001fea0003c00000 */
[----:B------:R1:W2:Y:S02]  /*15cd0*/  SHFL.IDX P6, R14, R13, R12, R11 ;  /* 0x0000000c0d0e7389 */ /* 0x0002a400000c000b */
[----:B012---:R-:W-:Y:S01]  /*15ce0*/  ENDCOLLECTIVE ;  /* 0x000000000000791b */ /* 0x007fe20003800000 */
.L_x_5078:
[----:B------:R-:W-:-:S04]  /*15cf0*/  LOP3.LUT R16, R16, 0xfffffdff, RZ, 0xc0, !PT ;  /* 0xfffffdff10107812 */ /* 0x000fc800078ec0ff */
[----:B------:R-:W-:Y:S02]  /*15d00*/  @P1 LOP3.LUT R16, R16, 0x200, RZ, 0xfc, !PT ;  /* 0x0000020010101812 */ /* 0x000fe400078efcff */
[----:B------:R-:W-:Y:S01]  /*15d10*/  MOV R13, R7 ;  /* 0x00000007000d7202 */ /* 0x000fe20000000f00 */
[----:B------:R-:W-:Y:S01]  /*15d20*/  IMAD.MOV.U32 R12, RZ, RZ, 0x1 ;  /* 0x00000001ff0c7424 */ /* 0x000fe200078e00ff */
[----:B------:R-:W-:-:S04]  /*15d30*/  SHF.L.U32 R8, R8, 0x3, RZ ;  /* 0x0000000308087819 */ /* 0x000fc800000006ff */
[----:B------:R-:W-:-:S05]  /*15d40*/  LOP3.LUT R8, R8, 0x38, RZ, 0xc0, !PT ;  /* 0x0000003808087812 */ /* 0x000fca00078ec0ff */
[----:B------:R-:W-:-:S05]  /*15d50*/  IMAD.SHL.U32 R0, R8, 0x2, RZ ;  /* 0x0000000208007824 */ /* 0x000fca00078e00ff */
[----:B------:R-:W-:-:S05]  /*15d60*/  IADD3 R2, P0, R14, R0, RZ ;  /* 0x000000000e027210 */ /* 0x000fca0007f1e0ff */
[----:B------:R-:W-:Y:S01]  /*15d70*/  IMAD.X R3, RZ, RZ, R3, P0 ;  /* 0x000000ffff037224 */ /* 0x000fe200000e0603 */
[----:B------:R-:W-:Y:S02]  /*15d80*/  ISETP.LT.OR P0, PT, R27, 0x1, !P1 ;  /* 0x000000011b00780c */ /* 0x000fe40004f01670 */
[----:B------:R-:W-:-:S11]  /*15d90*/  LOP3.LUT P1, RZ, R32, 0x20, RZ, 0xc0, !PT ;  /* 0x0000002020ff7812 */ /* 0x000fd6000782c0ff */
        /* <DEDUP_REMOVED lines=17> */
[----:B------:R-:W-:-:S04]  /*15eb0*/  ISETP.GT.AND P6, PT, R4, -0x1, PT ;  /* 0xffffffff0400780c */ /* 0x000fc80003fc4270 */
[----:B------:R-:W-:-:S13]  /*15ec0*/  ISETP.LT.OR P6, PT, R27, 0x1, P6 ;  /* 0x000000011b00780c */ /* 0x000fda00037c1670 */
[----:B------:R0:W-:Y:S02]  /*15ed0*/  LDGSTS.E.BYPASS.LTC128B.128 [R5+0xe400], desc[UR52][R2.64+0x380], !P6 ;  /* 0x0e40038002057fae */ /* 0x0001e4000f101d74 */
[----:B0-----:R-:W-:Y:S05]  /*15ee0*/  WARPSYNC.COLLECTIVE R15, `(.L_x_5079) ;  /* 0x000000000f087348 */ /* 0x001fea0003c00000 */
[----:B------:R1:W2:Y:S02]  /*15ef0*/  SHFL.IDX P6, R14, R13, R12, R11 ;  /* 0x0000000c0d0e7389 */ /* 0x0002a400000c000b */
[----:B012---:R-:W-:Y:S01]  /*15f00*/  ENDCOLLECTIVE ;  /* 0x000000000000791b */ /* 0x007fe20003800000 */
.L_x_5079:
[----:B------:R-:W-:Y:S02]  /*15f10*/  IMAD.MOV.U32 R13, RZ, RZ, R6 ;  /* 0x000000ffff0d7224 */ /* 0x000fe400078e0006 */
[----:B------:R-:W-:-:S07]  /*15f20*/  IMAD.MOV.U32 R3, RZ, RZ, R14 ;  /* 0x000000ffff037224 */ /* 0x000fce00078e000e */
[----:B------:R-:W-:Y:S05]  /*15f30*/  WARPSYNC.COLLECTIVE R15, `(.L_x_5080) ;  /* 0x000000000f087348 */ /* 0x000fea0003c00000 */
[----:B------:R0:W1:Y:S02]  /*15f40*/  SHFL.IDX P6, R14, R13, R12, R11 ;  /* 0x0000000c0d0e7389 */ /* 0x00006400000c000b */
[----:B01----:R-:W-:Y:S01]  /*15f50*/  ENDCOLLECTIVE ;  /* 0x000000000000791b */ /* 0x003fe20003800000 */
.L_x_5080:
[----:B------:R-:W-:Y:S01]  /*15f60*/  MOV R13, R7 ;  /* 0x00000007000d7202 */ /* 0x000fe20000000f00 */
[----:B------:R-:W-:Y:S01]  /*15f70*/  IMAD.MOV.U32 R12, RZ, RZ, 0x2 ;  /* 0x00000002ff0c7424 */ /* 0x000fe200078e00ff */
[----:B------:R-:W-:-:S05]  /*15f80*/  IADD3 R2, P6, R14, R0, RZ ;  /* 0x000000000e027210 */ /* 0x000fca0007fde0ff */
[----:B------:R-:W-:Y:S01]  /*15f90*/  IMAD.X R3, RZ, RZ, R3, P6 ;  /* 0x000000ffff037224 */ /* 0x000fe200030e0603 */
[----:B------:R-:W-:-:S04]  /*15fa0*/  LOP3.LUT P6, RZ, R16, 0x200, RZ, 0xc0, !PT ;  /* 0x0000020010ff7812 */ /* 0x000fc800078cc0ff */
[----:B------:R-:W-:-:S13]  /*15fb0*/  ISETP.LT.OR P6, PT, R27, 0x11, !P6 ;  /* 0x000000111b00780c */ /* 0x000fda00077c1670 */
        /* <DEDUP_REMOVED lines=22> */
.L_x_5081:
[----:B------:R-:W-:Y:S02]  /*16120*/  IMAD.MOV.U32 R13, RZ, RZ, R6 ;  /* 0x000000ffff0d7224 */ /* 0x000fe400078e0006 */
[----:B------:R-:W-:-:S07]  /*16130*/  IMAD.MOV.U32 R8, RZ, RZ, R14 ;  /* 0x000000ffff087224 */ /* 0x000fce00078e000e */
[----:B------:R-:W-:Y:S05]  /*16140*/  WARPSYNC.COLLECTIVE R15, `(.L_x_5082) ;  /* 0x000000000f087348 */ /* 0x000fea0003c00000 */
[----:B------:R0:W1:Y:S02]  /*16150*/  SHFL.IDX P6, R14, R13, R12, R11 ;  /* 0x0000000c0d0e7389 */ /* 0x00006400000c000b */
[----:B01----:R-:W-:Y:S01]  /*16160*/  ENDCOLLECTIVE ;  /* 0x000000000000791b */ /* 0x003fe20003800000 */
.L_x_5082:
        /* <DEDUP_REMOVED lines=28> */
.L_x_5083:
[----:B------:R-:W-:Y:S02]  /*16330*/  IMAD.MOV.U32 R13, RZ, RZ, R6 ;  /* 0x000000ffff0d7224 */ /* 0x000fe400078e0006 */
[----:B------:R-:W-:-:S07]  /*16340*/  IMAD.MOV.U32 R7, RZ, RZ, R14 ;  /* 0x000000ffff077224 */ /* 0x000fce00078e000e */
[----:B------:R-:W-:Y:S05]  /*16350*/  WARPSYNC.COLLECTIVE R15, `(.L_x_5084) ;  /* 0x000000000f087348 */ /* 0x000fea0003c00000 */
[----:B------:R0:W1:Y:S02]  /*16360*/  SHFL.IDX P6, R14, R13, R12, R11 ;  /* 0x0000000c0d0e7389 */ /* 0x00006400000c000b */
[----:B01----:R-:W-:Y:S01]  /*16370*/  ENDCOLLECTIVE ;  /* 0x000000000000791b */ /* 0x003fe20003800000 */
.L_x_5084:
[----:B------:R-:W-:Y:S05]  /*16380*/  BRA `(.L_x_5085) ;  /* 0xffffffd000687947 */ /* 0x000fea000383ffff */
.L_x_5020:
[----:B0-----:R0:W2:Y:S02]  /*16390*/  SYNCS.PHASECHK.TRANS64.TRYWAIT P0, [R8+URZ+0x28c40], R20 ;  /* 0x028c4014080075a7 */ /* 0x0010a4000800017f */
[----:B--2---:R-:W-:Y:S05]  /*163a0*/  @!P0 NANOSLEEP.SYNCS 0x989680 ;  /* 0x009896800000895d */ /* 0x004fea0003900000 */
[----:B------:R-:W2:Y:S02]  /*163b0*/  @!P0 SYNCS.PHASECHK.TRANS64 P0, [R8+URZ+0x28c40], R20 ;  /* 0x028c4014080085a7 */ /* 0x000ea4000800007f */
[----:B--2---:R-:W-:Y:S05]  /*163c0*/  @!P0 BRA `(.L_x_5020) ;  /* 0xfffffffc00f08947 */ /* 0x004fea000383ffff */
[----:B------:R-:W-:Y:S05]  /*163d0*/  BRA `(.L_x_5086) ;  /* 0xffffffd400bc7947 */ /* 0x000fea000383ffff */
.L_x_5021:
        /* <DEDUP_REMOVED lines=8> */
.L_x_5088:
[----:B------:R-:W-:Y:S05]  /*16460*/  BSYNC B1 ;  /* 0x0000000000017941 */ /* 0x000fea0003800000 */
.L_x_5087:
        /* <DEDUP_REMOVED lines=9> */
.L_x_5089:
[----:B------:R-:W-:Y:S01]  /*16500*/  MOV R13, R27 ;  /* 0x0000001b000d7202 */ /* 0x000fe20000000f00 */
[----:B------:R-:W-:Y:S01]  /*16510*/  IMAD.MOV.U32 R12, RZ, RZ, 0x1 ;  /* 0x00000001ff0c7424 */ /* 0x000fe200078e00ff */
[----:B------:R-:W-:-:S13]  /*16520*/  IADD3 R2, P0, R14, R0, RZ ;  /* 0x000000000e027210 */ /* 0x000fda0007f1e0ff */
[----:B------:R-:W-:Y:S05]  /*16530*/  WARPSYNC.COLLECTIVE R15, `(.L_x_5090) ;  /* 0x000000000f087348 */ /* 0x000fea0003c00000 */
[----:B------:R0:W1:Y:S02]  /*16540*/  SHFL.IDX P6, R14, R13, R12, R11 ;  /* 0x0000000c0d0e7389 */ /* 0x00006400000c000b */
[----:B01----:R-:W-:Y:S01]  /*16550*/  ENDCOLLECTIVE ;  /* 0x000000000000791b */ /* 0x003fe20003800000 */
.L_x_5090:
        /* <DEDUP_REMOVED lines=10> */
.L_x_5091:
[----:B------:R-:W-:Y:S01]  /*16600*/  MOV R13, R27 ;  /* 0x0000001b000d7202 */ /* 0x000fe20000000f00 */
[----:B------:R-:W-:Y:S01]  /*16610*/  IMAD.MOV.U32 R12, RZ, RZ, 0x2 ;  /* 0x00000002ff0c7424 */ /* 0x000fe200078e00ff */
[----:B------:R-:W-:-:S13]  /*16620*/  IADD3 R2, P0, R14, R0, RZ ;  /* 0x000000000e027210 */ /* 0x000fda0007f1e0ff */
[----:B------:R-:W-:Y:S05]  /*16630*/  WARPSYNC.COLLECTIVE R15, `(.L_x_5092) ;  /* 0x000000000f087348 */ /* 0x000fea0003c00000 */
[----:B------:R0:W1:Y:S02]  /*16640*/  SHFL.IDX P6, R14, R13, R12, R11 ;  /* 0x0000000c0d0e7389 */ /* 0x00006400000c000b */
[----:B01----:R-:W-:Y:S01]  /*16650*/  ENDCOLLECTIVE ;  /* 0x000000000000791b */ /* 0x003fe20003800000 */
.L_x_5092:
        /* <DEDUP_REMOVED lines=10> */
.L_x_5093:
[----:B------:R-:W-:Y:S01]  /*16700*/  MOV R13, R27 ;  /* 0x0000001b000d7202 */ /* 0x000fe20000000f00 */
[----:B------:R-:W-:Y:S01]  /*16710*/  IMAD.MOV.U32 R12, RZ, RZ, 0x3 ;  /* 0x00000003ff0c7424 */ /* 0x000fe200078e00ff */
[----:B------:R-:W-:-:S13]  /*16720*/  IADD3 R2, P0, R14, R0, RZ ;  /* 0x000000000e027210 */ /* 0x000fda0007f1e0ff */
[----:B------:R-:W-:Y:S05]  /*16730*/  WARPSYNC.COLLECTIVE R15, `(.L_x_5094) ;  /* 0x000000000f087348 */ /* 0x000fea0003c00000 */
[----:B------:R0:W1:Y:S02]  /*16740*/  SHFL.IDX P6, R14, R13, R12, R11 ;  /* 0x0000000c0d0e7389 */ /* 0x00006400000c000b */
[----:B01----:R-:W-:Y:S01]  /*16750*/  ENDCOLLECTIVE ;  /* 0x000000000000791b */ /* 0x003fe20003800000 */
.L_x_5094:
        /* <DEDUP_REMOVED lines=10> */
.L_x_5095:
[----:B------:R-:W-:Y:S05]  /*16800*/  BRA `(.L_x_5096) ;  /* 0xffffffd400587947 */ /* 0x000fea000383ffff */
.L_x_5026:
[----:B--2---:R2:W3:Y:S02]  /*16810*/  SYNCS.PHASECHK.TRANS64.TRYWAIT P0, [R8+URZ+0x28c60], R20 ;  /* 0x028c6014080075a7 */ /* 0x0044e4000800017f */
[----:B---3--:R-:W-:Y:S05]  /*16820*/  @!P0 NANOSLEEP.SYNCS 0x989680 ;  /* 0x009896800000895d */ /* 0x008fea0003900000 */
[----:B------:R-:W3:Y:S02]  /*16830*/  @!P0 SYNCS.PHASECHK.TRANS64 P0, [R8+URZ+0x28c60], R20 ;  /* 0x028c6014080085a7 */ /* 0x000ee4000800007f */
[----:B---3--:R-:W-:Y:S05]  /*16840*/  @!P0 BRA `(.L_x_5026) ;  /* 0xfffffffc00f08947 */ /* 0x008fea000383ffff */
[----:B------:R-:W-:Y:S05]  /*16850*/  BRA `(.L_x_5097) ;  /* 0xffffffd400a87947 */ /* 0x000fea000383ffff */
.L_x_5027:
[----:B------:R-:W-:Y:S01]  /*16860*/  BSSY B1, `(.L_x_5098) ;  /* 0x0000008000017945 */ /* 0x000fe20003800000 */
[----:B------:R-:W-:Y:S01]  /*16870*/  IMAD.MOV.U32 R13, RZ, RZ, R20 ;  /* 0x000000ffff0d7224 */ /* 0x000fe200078e0014 */
[----:B------:R-:W-:Y:S01]  /*16880*/  MOV R12, RZ ;  /* 0x000000ff000c7202 */ /* 0x000fe20000000f00 */
[----:B------:R-:W-:Y:S02]  /*16890*/  IMAD.MOV.U32 R11, RZ, RZ, 0x181f ;  /* 0x0000181fff0b7424 */ /* 0x000fe400078e00ff */
[----:B------:R-:W-:-:S07]  /*168a0*/  IMAD.MOV.U32 R15, RZ, RZ, -0x1 ;  /* 0xffffffffff0f7424 */ /* 0x000fce00078e00ff */
[----:B-1----:R-:W-:Y:S05]  /*168b0*/  WARPSYNC.COLLECTIVE R15, `(.L_x_5099) ;  /* 0x000000000f087348 */ /* 0x002fea0003c00000 */
[----:B------:R0:W2:Y:S02]  /*168c0*/  SHFL.IDX P6, R14, R13, R12, R11 ;  /* 0x0000000c0d0e7389 */ /* 0x0000a400000c000b */
[----:B012---:R-:W-:Y:S01]  /*168d0*/  ENDCOLLECTIVE ;  /* 0x000000000000791b */ /* 0x007fe20003800000 */
.L_x_5099:
[----:B------:R-:W-:Y:S05]  /*168e0*/  BSYNC B1 ;  /* 0x0000000000017941 */ /* 0x000fea0003800000 */
.L_x_5098:
[----:B------:R-:W-:Y:S01]  /*168f0*/  IMAD.MOV.U32 R13, RZ, RZ, R10 ;  /* 0x000000ffff0d7224 */ /* 0x000fe200078e000a */
[----:B------:R-:W-:Y:S01]  /*16900*/  MOV R12, RZ ;  /* 0x000000ff000c7202 */ /* 0x000fe20000000f00 */
[----:B------:R-:W-:Y:S01]  /*16910*/  IMAD.MOV.U32 R11, RZ, RZ, 0x181f ;  /* 0x0000181fff0b7424 */ /* 0x000fe200078e00ff */
[C---:B------:R-:W-:Y:S01]  /*16920*/  LOP3.LUT P2, RZ, R16.reuse, 0x40, RZ, 0xc0, !PT ;  /* 0x0000004010ff7812 */ /* 0x040fe2000784c0ff */
[----:B------:R-:W-:Y:S01]  /*16930*/  IMAD.MOV.U32 R15, RZ, RZ, -0x1 ;  /* 0xffffffffff0f7424 */ /* 0x000fe200078e00ff */
[----:B------:R-:W-:Y:S01]  /*16940*/  LOP3.LUT P1, RZ, R16, 0x20, RZ, 0xc0, !PT ;  /* 0x0000002010ff7812 */ /* 0x000fe2000782c0ff */
[----:B------:R-:W-:Y:S01]  /*16950*/  IMAD.MOV.U32 R3, RZ, RZ, R14 ;  /* 0x000000ffff037224 */ /* 0x000fe200078e000e */
[----:B------:R-:W-:Y:S01]  /*16960*/  P2R R4, PR, RZ, 0x8 ;  /* 0x00000008ff047803 */ /* 0x000fe20000000000 */
[----:B------:R-:W-:-:S10]  /*16970*/  IMAD R21, R21, 0x2, R17 ;  /* 0x0000000215157824 */ /* 0x000fd400078e0211 */
[----:B------:R-:W-:Y:S05]  /*16980*/  WARPSYNC.COLLECTIVE R15, `(.L_x_5100) ;  /* 0x000000000f087348 */ /* 0x000fea0003c00000 */
[----:B------:R0:W1:Y:S02]  /*16990*/  SHFL.IDX P6, R14, R13, R12, R11 ;  /* 0x0000000c0d0e7389 */ /* 0x00006400000c000b */
[----:B01----:R-:W-:Y:S01]  /*169a0*/  ENDCOLLECTIVE ;  /* 0x000000000000791b */ /* 0x003fe20003800000 */
.L_x_5100:
[----:B------:R-:W-:-:S04]  /*169b0*/  LOP3.LUT P3, RZ, R16, 0x10, RZ, 0xc0, !PT ;  /* 0x0000001010ff7812 */ /* 0x000fc8000786c0ff */
        /* <DEDUP_REMOVED lines=14> */
.L_x_5101:
        /* <DEDUP_REMOVED lines=17> */
.L_x_5102:
        /* <DEDUP_REMOVED lines=17> */
.L_x_5103:
        /* <DEDUP_REMOVED lines=14> */
.L_x_5104:
[----:B------:R-:W-:Y:S02]  /*16da0*/  IMAD.MOV.U32 R13, RZ, RZ, R20 ;  /* 0x000000ffff0d7224 */ /* 0x000fe400078e0014 */
[----:B------:R-:W-:Y:S02]  /*16db0*/  IMAD.MOV.U32 R12, RZ, RZ, 0x3 ;  /* 0x00000003ff0c7424 */ /* 0x000fe400078e00ff */
[----:B------:R-:W-:Y:S01]  /*16dc0*/  IMAD.MOV.U32 R2, RZ, RZ, R14 ;  /* 0x000000ffff027224 */ /* 0x000fe200078e000e */
[----:B------:R-:W-:-:S04]  /*16dd0*/  LOP3.LUT P6, RZ, R16, 0x20, RZ, 0xc0, !PT ;  /* 0x0000002010ff7812 */ /* 0x000fc800078cc0ff */
[----:B------:R-:W-:-:S04]  /*16de0*/  IADD3 R2, P2, R2, R0, RZ ;  /* 0x0000000002027210 */ /* 0x000fc80007f5e0ff */
        /* <DEDUP_REMOVED lines=12> */
.L_x_5105:
[----:B------:R-:W-:Y:S01]  /*16eb0*/  @!PT LDS RZ, [RZ] ;  /* 0x00000000fffff984 */ /* 0x000fe20000000800 */
[----:B------:R-:W-:Y:S01]  /*16ec0*/  @!PT LDS RZ, [RZ] ;  /* 0x00000000fffff984 */ /* 0x000fe20000000800 */
[----:B------:R-:W-:Y:S01]  /*16ed0*/  @!PT LDS RZ, [RZ] ;  /* 0x00000000fffff984 */ /* 0x000fe20000000800 */
[----:B------:R0:W-:Y:S01]  /*16ee0*/  LDGSTS.E.BYPASS.LTC128B.128 [R21+0x7400], desc[UR52][R2.64+0x180], !P3 ;  /* 0x0740018002157fae */ /* 0x0001e2000d901d74 */
[----:B------:R-:W-:-:S03]  /*16ef0*/  ISETP.NE.AND P3, PT, R4, RZ, PT ;  /* 0x000000ff0400720c */ /* 0x000fc60003f65270 */
        /* <DEDUP_REMOVED lines=9> */
.L_x_5106:
[----:B------:R-:W-:Y:S05]  /*16f90*/  BRA `(.L_x_5107) ;  /* 0xffffffd4000c7947 */ /* 0x000fea000383ffff */
.L_x_5035:
[----:B------:R-:W-:Y:S01]  /*16fa0*/  BSSY B0, `(.L_x_5108) ;  /* 0x0000008000007945 */ /* 0x000fe20003800000 */
[----:B------:R-:W-:Y:S01]  /*16fb0*/  MOV R13, R33 ;  /* 0x00000021000d7202 */ /* 0x000fe20000000f00 */
[----:B------:R-:W-:Y:S02]  /*16fc0*/  IMAD.MOV.U32 R12, RZ, RZ, RZ ;  /* 0x000000ffff0c7224 */ /* 0x000fe400078e00ff */
[----:B------:R-:W-:Y:S02]  /*16fd0*/  IMAD.MOV.U32 R11, RZ, RZ, 0x1f ;  /* 0x0000001fff0b7424 */ /* 0x000fe400078e00ff */
[----:B------:R-:W-:-:S07]  /*16fe0*/  IMAD.MOV.U32 R15, RZ, RZ, -0x1 ;  /* 0xffffffffff0f7424 */ /* 0x000fce00078e00ff */
[----:B01---5:R-:W-:Y:S05]  /*16ff0*/  WARPSYNC.COLLECTIVE R15, `(.L_x_5109) ;  /* 0x000000000f087348 */ /* 0x023fea0003c00000 */
[----:B------:R2:W3:Y:S02]  /*17000*/  SHFL.IDX P6, R14, R13, R12, R11 ;  /* 0x0000000c0d0e7389 */ /* 0x0004e400000c000b */
[----:B0123-5:R-:W-:Y:S01]  /*17010*/  ENDCOLLECTIVE ;  /* 0x000000000000791b */ /* 0x02ffe20003800000 */
.L_x_5109:
[----:B------:R-:W-:Y:S05]  /*17020*/  BSYNC B0 ;  /* 0x0000000000007941 */ /* 0x000fea0003800000 */
.L_x_5108:
[----:B------:R-:W-:Y:S05]  /*17030*/  BRA `(.L_x_5110) ;  /* 0xffffffd800107947 */ /* 0x000fea000383ffff */
.L_x_5038:
[----:B---3--:R3:W4:Y:S02]  /*17040*/  SYNCS.PHASECHK.TRANS64.TRYWAIT P0, [R7+URZ+0x28c20], R0 ;  /* 0x028c2000070075a7 */ /* 0x008724000800017f */
[----:B----4-:R-:W-:Y:S05]  /*17050*/  @!P0 NANOSLEEP.SYNCS 0x989680 ;  /* 0x009896800000895d */ /* 0x010fea0003900000 */
[----:B------:R-:W4:Y:S02]  /*17060*/  @!P0 SYNCS.PHASECHK.TRANS64 P0, [R7+URZ+0x28c20], R0 ;  /* 0x028c2000070085a7 */ /* 0x000f24000800007f */
[----:B----4-:R-:W-:Y:S05]  /*17070*/  @!P0 BRA `(.L_x_5038) ;  /* 0xfffffffc00f08947 */ /* 0x010fea000383ffff */
[----:B------:R-:W-:Y:S05]  /*17080*/  BRA `(.L_x_5111) ;  /* 0xffffffd800587947 */ /* 0x000fea000383ffff */
.L_x_5039:
[----:B------:R-:W4:Y:S01]  /*17090*/  S2R R2, SR_TID.X ;  /* 0x0000000000027919 */ /* 0x000f220000002100 */
[----:B------:R-:W-:Y:S01]  /*170a0*/  BSSY B0, `(.L_x_5112) ;  /* 0x000000a000007945 */ /* 0x000fe20003800000 */
[----:B------:R-:W-:Y:S01]  /*170b0*/  MOV R12, RZ ;  /* 0x000000ff000c7202 */ /* 0x000fe20000000f00 */
[----:B------:R-:W-:Y:S02]  /*170c0*/  IMAD.MOV.U32 R11, RZ, RZ, 0x1f ;  /* 0x0000001fff0b7424 */ /* 0x000fe400078e00ff */
[----:B------:R-:W-:Y:S01]  /*170d0*/  IMAD.MOV.U32 R15, RZ, RZ, -0x1 ;  /* 0xffffffffff0f7424 */ /* 0x000fe200078e00ff */
[----:B----4-:R-:W-:-:S04]  /*170e0*/  SHF.R.U32.HI R2, RZ, 0x5, R2 ;  /* 0x00000005ff027819 */ /* 0x010fc80000011602 */
[----:B------:R-:W-:-:S05]  /*170f0*/  LOP3.LUT R2, R2, 0x3, RZ, 0xc0, !PT ;  /* 0x0000000302027812 */ /* 0x000fca00078ec0ff */
[----:B------:R-:W-:-:S07]  /*17100*/  IMAD.MOV.U32 R13, RZ, RZ, R2 ;  /* 0x000000ffff0d7224 */ /* 0x000fce00078e0002 */
[----:B0123-5:R-:W-:Y:S05]  /*17110*/  WARPSYNC.COLLECTIVE R15, `(.L_x_5113) ;  /* 0x000000000f087348 */ /* 0x02ffea0003c00000 */
[----:B------:R4:W0:Y:S02]  /*17120*/  SHFL.IDX P6, R14, R13, R12, R11 ;  /* 0x0000000c0d0e7389 */ /* 0x00082400000c000b */
[----:B012345:R-:W-:Y:S01]  /*17130*/  ENDCOLLECTIVE ;  /* 0x000000000000791b */ /* 0x03ffe20003800000 */
.L_x_5113:
[----:B------:R-:W-:Y:S05]  /*17140*/  BSYNC B0 ;  /* 0x0000000000007941 */ /* 0x000fea0003800000 */
.L_x_5112:
[----:B------:R-:W-:Y:S05]  /*17150*/  BRA `(.L_x_5114) ;  /* 0xffffffd800407947 */ /* 0x000fea000383ffff */
.L_x_5042:
[----:B------:R-:W-:Y:S01]  /*17160*/  BSSY B1, `(.L_x_5115) ;  /* 0x0000006000017945 */ /* 0x000fe20003800000 */
[----:B------:R-:W-:-:S07]  /*17170*/  IMAD.MOV.U32 R15, RZ, RZ, -0x1 ;  /* 0xffffffffff0f7424 */ /* 0x000fce00078e00ff */
[----:B0123-5:R-:W-:Y:S05]  /*17180*/  WARPSYNC.COLLECTIVE R15, `(.L_x_5116) ;  /* 0x000000000f0c7348 */ /* 0x02ffea0003c00000 */
[----:B------:R-:W-:Y:S02]  /*17190*/  ELECT P6, UR62, PT ;  /* 0x00000000003e782f */ /* 0x000fe400038c0000 */
[----:B------:R-:W-:Y:S01]  /*171a0*/  MOV R14, UR62 ;  /* 0x0000003e000e7c02 */ /* 0x000fe20008000f00 */
[----:B0123-5:R-:W-:Y:S10]  /*171b0*/  ENDCOLLECTIVE ;  /* 0x000000000000791b */ /* 0x02fff40003800000 */
.L_x_5116:
[----:B------:R-:W-:Y:S05]  /*171c0*/  BSYNC B1 ;  /* 0x0000000000017941 */ /* 0x000fea0003800000 */
.L_x_5115:
[----:B------:R-:W-:Y:S05]  /*171d0*/  BRA `(.L_x_5117) ;  /* 0xffffffd800387947 */ /* 0x000fea000383ffff */
.L_x_5044:
[----:B---3--:R3:W4:Y:S02]  /*171e0*/  SYNCS.PHASECHK.TRANS64.TRYWAIT P1, [R5+URZ+0x28c40], R0 ;  /* 0x028c4000050075a7 */ /* 0x008724000802017f */
[----:B----4-:R-:W-:Y:S05]  /*171f0*/  @!P1 NANOSLEEP.SYNCS 0x989680 ;  /* 0x009896800000995d */ /* 0x010fea0003900000 */
[----:B------:R-:W4:Y:S02]  /*17200*/  @!P1 SYNCS.PHASECHK.TRANS64 P1, [R5+URZ+0x28c40], R0 ;  /* 0x028c4000050095a7 */ /* 0x000f24000802007f */
[----:B----4-:R-:W-:Y:S05]  /*17210*/  @!P1 BRA `(.L_x_5044) ;  /* 0xfffffffc00f09947 */ /* 0x010fea000383ffff */
[----:B------:R-:W-:Y:S05]  /*17220*/  BRA `(.L_x_5118) ;  /* 0xffffffd800587947 */ /* 0x000fea000383ffff */
.L_x_5046:
[----:B----4-:R4:W0:Y:S02]  /*17230*/  SYNCS.PHASECHK.TRANS64.TRYWAIT P1, [R3+URZ+0x28c40], R2 ;  /* 0x028c4002030075a7 */ /* 0x010824000802017f */
[----:B0-----:R-:W-:Y:S05]  /*17240*/  @!P1 NANOSLEEP.SYNCS 0x989680 ;  /* 0x009896800000995d */ /* 0x001fea0003900000 */
[----:B------:R-:W0:Y:S02]  /*17250*/  @!P1 SYNCS.PHASECHK.TRANS64 P1, [R3+URZ+0x28c40], R2 ;  /* 0x028c4002030095a7 */ /* 0x000e24000802007f */
[----:B0-----:R-:W-:Y:S05]  /*17260*/  @!P1 BRA `(.L_x_5046) ;  /* 0xfffffffc00f09947 */ /* 0x001fea000383ffff */
[----:B------:R-:W-:Y:S05]  /*17270*/  BRA `(.L_x_5119) ;  /* 0xffffffd800647947 */ /* 0x000fea000383ffff */
.L_x_5048:
[----:B------:R0:W0:Y:S02]  /*17280*/  SYNCS.PHASECHK.TRANS64.TRYWAIT P1, [R5+URZ+0x28c60], R0 ;  /* 0x028c6000050075a7 */ /* 0x000024000802017f */
[----:B0-----:R-:W-:Y:S05]  /*17290*/  @!P1 NANOSLEEP.SYNCS 0x989680 ;  /* 0x009896800000995d */ /* 0x001fea0003900000 */
[----:B------:R-:W0:Y:S02]  /*172a0*/  @!P1 SYNCS.PHASECHK.TRANS64 P1, [R5+URZ+0x28c60], R0 ;  /* 0x028c6000050095a7 */ /* 0x000e24000802007f */
[----:B0-----:R-:W-:Y:S05]  /*172b0*/  @!P1 BRA `(.L_x_5048) ;  /* 0xfffffffc00f09947 */ /* 0x001fea000383ffff */
[----:B------:R-:W-:Y:S05]  /*172c0*/  BRA `(.L_x_5120) ;  /* 0xffffffd800607947 */ /* 0x000fea000383ffff */
.L_x_5121:
        /* <DEDUP_REMOVED lines=11> */
.L_x_15648:


//--------------------- .text._ZN7cutlass13device_kernelIN5flash11enable_sm90INS1_16FlashAttnFwdSm90INS1_25CollectiveMainloopFwdSm90ILi2EN4cute5tupleIJNS5_1CILi1EEES8_S8_EEENS6_IJNS7_ILi64EEESA_SA_EEELi512ENS_10bfloat16_tEfNS_4arch4Sm90ELb0ELb1ELb1ELb0ELb1ELb0ELb1ELb0ELb0ELb1ELb0ELb0EEENS1_21CollectiveEpilogueFwdINS6_IJSA_NS7_ILi512EEESA_EEES9_SC_SE_Li256ELb0ELb1ELb0ELb0EEENS1_30DynamicPersistentTileSchedulerILi256ELi128ELb0ELb1ELb1EEEEEEEEEvNT_6ParamsE --------------------------
	.section	.text._ZN7cutlass13device_kernelIN5flash11enable_sm90INS1_16FlashAttnFwdSm90INS1_25CollectiveMainloopFwdSm90ILi2EN4cute5tupleIJNS5_1CILi1EEES8_S8_EEENS6_IJNS7_ILi64EEESA_SA_EEELi512ENS_10bfloat16_tEfNS_4arch4Sm90ELb0ELb1ELb1ELb0ELb1ELb0ELb1ELb0ELb0ELb1ELb0ELb0EEENS1_21CollectiveEpilogueFwdINS6_IJSA_NS7_ILi512EEESA_EEES9_SC_SE_Li256ELb0ELb1ELb0ELb0EEENS1_30DynamicPersistentTileSchedulerILi256ELi128ELb0ELb1ELb1EEEEEEEEEvNT_6ParamsE,"ax",@progbits
	.align	128
.text._ZN7cutlass13device_kernelIN5flash11enable_sm90INS1_16FlashAttnFwdSm90INS1_25CollectiveMainloopFwdSm90ILi2EN4cute5tupleIJNS5_1CILi1EEES8_S8_EEENS6_IJNS7_ILi64EEESA_SA_EEELi512ENS_10bfloat16_tEfNS_4arch4Sm90ELb0ELb1ELb1ELb0ELb1ELb0ELb1ELb0ELb0ELb1ELb0ELb0EEENS1_21CollectiveEpilogueFwdINS6_IJSA_NS7_ILi512EEESA_EEES9_SC_SE_Li256ELb0ELb1ELb0ELb0EEENS1_30DynamicPersistentTileSchedulerILi256ELi128ELb0ELb1ELb1EEEEEEEEEvNT_6ParamsE:
        .type           _ZN7cutlass13device_kernelIN5flash11enable_sm90INS1_16FlashAttnFwdSm90INS1_25CollectiveMainloopFwdSm90ILi2EN4cute5tupleIJNS5_1CILi1EEES8_S8_EEENS6_IJNS7_ILi64EEESA_SA_EEELi512ENS_10bfloat16_tEfNS_4arch4Sm90ELb0ELb1ELb1ELb0ELb1ELb0ELb1ELb0ELb0ELb1ELb0ELb0EEENS1_21CollectiveEpilogueFwdINS6_IJSA_NS7_ILi512EEESA_EEES9_SC_SE_Li256ELb0ELb1ELb0ELb0EEENS1_30DynamicPersistentTileSchedulerILi256ELi128ELb0ELb1ELb1EEEEEEEEEvNT_6ParamsE,@function
        .size           _ZN7cutlass13device_kernelIN5flash11enable_sm90INS1_16FlashAttnFwdSm90INS1_25CollectiveMainloopFwdSm90ILi2EN4cute5tupleIJNS5_1CILi1EEES8_S8_EEENS6_IJNS7_ILi64EEESA_SA_EEELi512ENS_10bfloat16_tEfNS_4arch4Sm90ELb0ELb1ELb1ELb0ELb1ELb0ELb1ELb0ELb0ELb1ELb0ELb0EEENS1_21CollectiveEpilogueFwdINS6_IJSA_NS7_ILi512EEESA_EEES9_SC_SE_Li256ELb0ELb1ELb0ELb0EEENS1_30DynamicPersistentTileSchedulerILi256ELi128ELb0ELb1ELb1EEEEEEEEEvNT_6ParamsE,(.L_x_15649 - _ZN7cutlass13device_kernelIN5flash11enable_sm90INS1_16FlashAttnFwdSm90INS1_25CollectiveMainloopFwdSm90ILi2EN4cute5tupleIJNS5_1CILi1EEES8_S8_EEENS6_IJNS7_ILi64EEESA_SA_EEELi512ENS_10bfloat16_tEfNS_4arch4Sm90ELb0ELb1ELb1ELb0ELb1ELb0ELb1ELb0ELb0ELb1ELb0ELb0EEENS1_21CollectiveEpilogueFwdINS6_IJSA_NS7_ILi512EEESA_EEES9_SC_SE_Li256ELb0ELb1ELb0ELb0EEENS1_30DynamicPersistentTileSchedulerILi256ELi128ELb0ELb1ELb1EEEEEEEEEvNT_6ParamsE)
        .other          _ZN7cutlass13device_kernelIN5flash11enable_sm90INS1_16FlashAttnFwdSm90INS1_25CollectiveMainloopFwdSm90ILi2EN4cute5tupleIJNS5_1CILi1EEES8_S8_EEENS6_IJNS7_ILi64EEESA_SA_EEELi512ENS_10bfloat16_tEfNS_4arch4Sm90ELb0ELb1ELb1ELb0ELb1ELb0ELb1ELb0ELb0ELb1ELb0ELb0EEENS1_21CollectiveEpilogueFwdINS6_IJSA_NS7_ILi512EEESA_EEES9_SC_SE_Li256ELb0ELb1ELb0ELb0EEENS1_30DynamicPersistentTileSchedulerILi256ELi128ELb0ELb1ELb1EEEEEEEEEvNT_6ParamsE,@"STO_CUDA_ENTRY STV_DEFAULT"
_ZN7cutlass13device_kernelIN5flash11enable_sm90INS1_16FlashAttnFwdSm90INS1_25CollectiveMainloopFwdSm90ILi2EN4cute5tupleIJNS5_1CILi1EEES8_S8_EEENS6_IJNS7_ILi64EEESA_SA_EEELi512ENS_10bfloat16_tEfNS_4arch4Sm90ELb0ELb1ELb1ELb0ELb1ELb0ELb1ELb0ELb0ELb1ELb0ELb0EEENS1_21CollectiveEpilogueFwdINS6_IJSA_NS7_ILi512EEESA_EEES9_SC_SE_Li256ELb0ELb1ELb0ELb0EEENS1_30DynamicPersistentTileSchedulerILi256ELi128ELb0ELb1ELb1EEEEEEEEEvNT_6ParamsE:
        /* <DEDUP_REMOVED lines=43> */
.L_x_5122:
        /* <DEDUP_REMOVED lines=22> */
.L_x_5123:
        /* <DEDUP_REMOVED lines=18> */
.L_x_5124:
        /* <DEDUP_REMOVED lines=22> */
.L_x_5125:
[----:B------:R-:W5:Y:S01]  /*0690*/  SHFL.IDX PT, R2, R0, RZ, 0x1f ;  /* 0x00001fff00027589 */ /* 0x000f6200000e0000 */
[----:B0-----:R-:W-:Y:S01]  /*06a0*/  R2UR UR4, R3 ;  /* 0x00000000030472ca */ /* 0x001fe200000e0000 */
[----:B------:R-:W-:-:S12]  /*06b0*/  NOP ;  /* 0x0000000000007918 */ /* 0x000fd80000000000 */
[----:B------:R-:W-:-:S05]  /*06c0*/  IMAD.U32 R4, RZ, RZ, UR4 ;  /* 0x00000004ff047e24 */ /* 0x000fca000f8e00ff */
[----:B------:R0:W-:Y:S01]  /*06d0*/  STL [R1+0x420], R4 ;  /* 0x0004200401007387 */ /* 0x0001e20000100800 */
[----:B-----5:R-:W-:-:S13]  /*06e0*/  ISETP.NE.AND P0, PT, R2, RZ, PT ;  /* 0x000000ff0200720c */ /* 0x020fda0003f05270 */
[----:B0-----:R-:W-:Y:S05]  /*06f0*/  @P0 BRA `(.L_x_5126) ;  /* 0x0000000000480947 */ /* 0x001fea0003800000 */
        /* <DEDUP_REMOVED lines=18> */
.L_x_5126:
[----:B0-----:R-:W-:Y:S01]  /*0820*/  R2UR UR4, R4 ;  /* 0x00000000040472ca */ /* 0x001fe200000e0000 */
[----:B------:R-:W-:Y:S01]  /*0830*/  UMOV UR61, 0x1 ;  /* 0x00000001003d7882 */ /* 0x000fe20000000000 */
[----:B------:R-:W-:Y:S01]  /*0840*/  NOP ;  /* 0x0000000000007918 */ /* 0x000fe20000000000 */
[----:B------:R-:W-:-:S10]  /*0850*/  ULDC.64 UR36, c[0x0][0x208] ;  /* 0x0000820000247ab9 */ /* 0x000fd40000000a00 */
[----:B------:R-:W-:-:S03]  /*0860*/  UISETP.NE.AND UP0, UPT, UR4, URZ, UPT ;  /* 0x0000003f0400728c */ /* 0x000fc6000bf05270 */
[----:B------:R-:W-:Y:S01]  /*0870*/  ULDC UR4, c[0x0][0x20] ;  /* 0x0000080000047ab9 */ /* 0x000fe20000000800 */
[----:B------:R-:W-:Y:S01]  /*0880*/  USEL UR61, UR61, 0x2, !UP0 ;  /* 0x000000023d3d7887 */ /* 0x000fe2000c000000 */
[----:B-1234-:R-:W-:Y:S01]  /*0890*/  BAR.SYNC.DEFER_BLOCKING 0x0 ;  /* 0x0000000000007b1d */ /* 0x01efe20000010000 */
[----:B------:R-:W-:Y:S02]  /*08a0*/  PLOP3.LUT P1, PT, PT, PT, UP0, 0x80, 0x0 ;  /* 0x000000000000781c */ /* 0x000fe40003f2f008 */
[----:B------:R-:W-:-:S03]  /*08b0*/  IADD3 R2, P0, R1, UR4, RZ ;  /* 0x0000000401027c10 */ /* 0x000fc6000ff1e0ff */
[----:B------:R-:W-:Y:S02]  /*08c0*/  ULDC UR4, c[0x0][0x24] ;  /* 0x0000090000047ab9 */ /* 0x000fe40000000800 */
[----:B------:R-:W-:-:S06]  /*08d0*/  IMAD.X R18, RZ, RZ, UR4, P0 ;  /* 0x00000004ff127e24 */ /* 0x000fcc00080e06ff */
[----:B------:R-:W-:Y:S05]  /*08e0*/  @!P1 BRA `(.L_x_5127) ;  /* 0x0000024400749947 */ /* 0x000fea0003800000 */
.L_x_5128:
[----:B------:R-:W-:-:S08]  /*08f0*/  NOP ;  /* 0x0000000000007918 */ /* 0x000fd00000000000 */
[----:B------:R-:W0:Y:S02]  /*0900*/  USETMAXREG.TRY_ALLOC.CTAPOOL UP0, 0xe8 ;  /* 0x000000e8000079c8 */ /* 0x000e240008000600 */
[----:B0-----:R-:W-:-:S13]  /*0910*/  PLOP3.LUT P0, PT, PT, PT, UP0, 0x80, 0x0 ;  /* 0x000000000000781c */ /* 0x001fda0003f0f008 */
[----:B------:R-:W-:Y:S05]  /*0920*/  @!P0 BRA `(.L_x_5128) ;  /* 0xfffffffc00f08947 */ /* 0x000fea000383ffff */
[----:B------:R-:W0:Y:S01]  /*0930*/  S2R R3, SR_TID.X ;  /* 0x0000000000037919 */ /* 0x000e220000002100 */
[----:B------:R-:W1:Y:S08]  /*0940*/  S2UR UR5, SR_CTAID.X ;  /* 0x00000000000579c3 */ /* 0x000e700000002500 */
[----:B------:R-:W-:Y:S06]  /*0950*/  BAR.ARV 0x4, 0x180 ;  /* 0x0106000000007b1d */ /* 0x000fec0000002000 */
[----:B------:R-:W-:-:S02]  /*0960*/  IADD3 R202, P1, R2, 0x1c8, RZ ;  /* 0x000001c802ca7810 */ /* 0x000fc40007f3e0ff */
[----:B------:R-:W-:Y:S01]  /*0970*/  IADD3 R204, P2, R2, 0x1d4, RZ ;  /* 0x000001d402cc7810 */ /* 0x000fe20007f5e0ff */
[----:B------:R2:W-:Y:S02]  /*0980*/  STL.64 [R1+0x1c8], RZ ;  /* 0x0001c8ff01007387 */ /* 0x0005e40000100a00 */
[--C-:B------:R-:W-:Y:S02]  /*0990*/  IMAD.X R203, RZ, RZ, R18.reuse, P1 ;  /* 0x000000ffffcb7224 */ /* 0x100fe400008e0612 */
[----:B------:R2:W-:Y:S01]  /*09a0*/  STL [R1+0x1d0], RZ ;  /* 0x0001d0ff01007387 */ /* 0x0005e20000100800 */
[----:B------:R-:W-:-:S03]  /*09b0*/  IMAD.X R199, RZ, RZ, R18, P2 ;  /* 0x000000ffffc77224 */ /* 0x000fc600010e0612 */
[----:B------:R2:W-:Y:S01]  /*09c0*/  STL [R1+0x1d4], RZ ;  /* 0x0001d4ff01007387 */ /* 0x0005e20000100800 */
[----:B0-----:R-:W-:-:S04]  /*09d0*/  LOP3.LUT R0, R3, 0xffffff80, RZ, 0xc0, !PT ;  /* 0xffffff8003007812 */ /* 0x001fc800078ec0ff */
[----:B------:R-:W-:Y:S02]  /*09e0*/  ISETP.NE.AND P0, PT, R0, 0x80, PT ;  /* 0x000000800000780c */ /* 0x000fe40003f05270 */
[----:B------:R-:W1:Y:S11]  /*09f0*/  LDC R0, c[0x0][0xd38] ;  /* 0x00034e00ff007b82 */ /* 0x000e760000000800 */
[----:B------:R-:W-:Y:S06]  /*0a00*/  @!P0 BAR.ARV 0x8, 0x100 ;  /* 0x0204000000008b1d */ /* 0x000fec0000002000 */
[----:B------:R-:W-:-:S13]  /*0a10*/  ISETP.GE.U32.AND P0, PT, R3, 0x100, PT ;  /* 0x000001000300780c */ /* 0x000fda0003f06070 */
[----:B------:R-:W-:Y:S06]  /*0a20*/  @P0 BAR.ARV 0xf, 0x100 ;  /* 0x03c4000000000b1d */ /* 0x000fec0000002000 */
[----:B-1----:R-:W-:-:S13]  /*0a30*/  ISETP.LE.AND P0, PT, R0, UR5, PT ;  /* 0x0000000500007c0c */ /* 0x002fda000bf03270 */
[----:B--2---:R-:W-:Y:S05]  /*0a40*/  @P0 EXIT ;  /* 0x000000000000094d */ /* 0x004fea0003800000 */
[----:B------:R-:W0:Y:S01]  /*0a50*/  S2R R7, SR_CgaCtaId ;  /* 0x0000000000077919 */ /* 0x000e220000008800 */
[----:B------:R-:W-:Y:S01]  /*0a60*/  VIADD R191, R3, 0xffffff80 ;  /* 0xffffff8003bf7836 */ /* 0x000fe20000000000 */
[----:B------:R-:W-:Y:S01]  /*0a70*/  MOV R4, 0x400 ;  /* 0x0000040000047802 */ /* 0x000fe20000000f00 */
[----:B------:R-:W1:Y:S01]  /*0a80*/  S2UR UR4, SR_SWINHI ;  /* 0x00000000000479c3 */ /* 0x000e620000002f00 */
[----:B------:R-:W-:Y:S02]  /*0a90*/  ULOP3.LUT UR6, UR61, 0x1, URZ, 0xfc, !UPT ;  /* 0x000000013d067892 */ /* 0x000fe4000f8efc3f */
[----:B------:R-:W-:-:S04]  /*0aa0*/  SHF.R.S32.HI R0, RZ, 0x1f, R191 ;  /* 0x0000001fff007819 */ /* 0x000fc800000114bf */
[CC--:B------:R-:W-:Y:S02]  /*0ab0*/  LEA.HI R5, R0.reuse, R191.reuse, RZ, 0x7 ;  /* 0x000000bf00057211 */ /* 0x0c0fe400078f38ff */
[----:B------:R-:W-:Y:S02]  /*0ac0*/  LEA.HI R3, R0, R191, RZ, 0x4 ;  /* 0x000000bf00037211 */ /* 0x000fe400078f20ff */
[----:B------:R-:W-:Y:S02]  /*0ad0*/  LOP3.LUT R6, R5, 0xffffff80, RZ, 0xc0, !PT ;  /* 0xffffff8005067812 */ /* 0x000fe400078ec0ff */
[----:B------:R-:W-:-:S03]  /*0ae0*/  SHF.R.S32.HI R194, RZ, 0x7, R5 ;  /* 0x00000007ffc27819 */ /* 0x000fc60000011405 */
[----:B------:R-:W-:Y:S01]  /*0af0*/  IMAD.IADD R8, R191, 0x1, -R6 ;  /* 0x00000001bf087824 */ /* 0x000fe200078e0a06 */
[----:B------:R-:W-:Y:S02]  /*0b00*/  LEA.HI R6, R0, R191, RZ, 0x2 ;  /* 0x000000bf00067211 */ /* 0x000fe400078f10ff */
[----:B------:R-:W-:Y:S02]  /*0b10*/  LEA.HI R5, R5, R194, RZ, 0x1 ;  /* 0x000000c205057211 */ /* 0x000fe400078f08ff */
[----:B------:R-:W-:Y:S02]  /*0b20*/  SHF.R.S32.HI R11, RZ, 0x1f, R8 ;  /* 0x0000001fff0b7819 */ /* 0x000fe40000011408 */
[----:B------:R-:W-:Y:S02]  /*0b30*/  LOP3.LUT R12, R6, 0xfffffffc, RZ, 0xc0, !PT ;  /* 0xfffffffc060c7812 */ /* 0x000fe400078ec0ff */
[----:B------:R-:W-:Y:S02]  /*0b40*/  SHF.R.S32.HI R6, RZ, 0x4, R3 ;  /* 0x00000004ff067819 */ /* 0x000fe40000011403 */
[----:B------:R-:W-:Y:S01]  /*0b50*/  LEA.HI R10, R11, R8, RZ, 0x2 ;  /* 0x000000080b0a7211 */ /* 0x000fe200078f10ff */
[----:B------:R-:W-:Y:S01]  /*0b60*/  IMAD.IADD R12, R191, 0x1, -R12 ;  /* 0x00000001bf0c7824 */ /* 0x000fe200078e0a0c */
[----:B0-----:R-:W-:-:S02]  /*0b70*/  LEA R4, R7, R4, 0x18 ;  /* 0x0000000407047211 */ /* 0x001fc400078ec0ff */
[----:B------:R-:W-:Y:S02]  /*0b80*/  SHF.R.S32.HI R13, RZ, 0x1f, R10 ;  /* 0x0000001fff0d7819 */ /* 0x000fe4000001140a */
[----:B------:R-:W-:Y:S02]  /*0b90*/  R2UR UR44, R4 ;  /* 0x00000000042c72ca */ /* 0x000fe400000e0000 */
[CC--:B------:R-:W-:Y:S02]  /*0ba0*/  LEA.HI R4, R0.reuse, R191.reuse, RZ, 0x5 ;  /* 0x000000bf00047211 */ /* 0x0c0fe400078f28ff */
[----:B------:R-:W-:Y:S02]  /*0bb0*/  LEA.HI R0, R0, R191, RZ, 0x3 ;  /* 0x000000bf00007211 */ /* 0x000fe400078f18ff */
[--C-:B------:R-:W-:Y:S02]  /*0bc0*/  SHF.R.S32.HI R206, RZ, 0x5, R4.reuse ;  /* 0x00000005ffce7819 */ /* 0x100fe40000011404 */
[----:B------:R-:W-:-:S02]  /*0bd0*/  SHF.R.S32.HI R9, RZ, 0x1f, R4 ;  /* 0x0000001fff097819 */ /* 0x000fc40000011404 */
[----:B------:R-:W-:Y:S02]  /*0be0*/  LOP3.LUT R4, R3, 0xfffffff0, RZ, 0xc0, !PT ;  /* 0xfffffff003047812 */ /* 0x000fe400078ec0ff */
[----:B------:R-:W-:Y:S01]  /*0bf0*/  LEA.HI R9, R9, R206, RZ, 0x2 ;  /* 0x000000ce09097211 */ /* 0x000fe200078f10ff */
[----:B------:R-:W-:Y:S01]  /*0c00*/  UMOV UR38, UR44 ;  /* 0x0000002c00267c82 */ /* 0x000fe20008000000 */
[----:B-1----:R-:W-:Y:S01]  /*0c10*/  UMOV UR39, UR4 ;  /* 0x0000000400277c82 */ /* 0x002fe20008000000 */
[----:B------:R-:W-:Y:S01]  /*0c20*/  LEA.HI R3, R3, R6, RZ, 0x1 ;  /* 0x0000000603037211 */ /* 0x000fe200078f08ff */
[----:B------:R-:W-:Y:S01]  /*0c30*/  IMAD.IADD R207, R191, 0x1, -R4 ;  /* 0x00000001bfcf7824 */ /* 0x000fe200078e0a04 */
[----:B------:R-:W-:Y:S01]  /*0c40*/  SHF.R.S32.HI R4, RZ, 0x2, R10 ;  /* 0x00000002ff047819 */ /* 0x000fe2000001140a */
[----:B------:R-:W-:Y:S01]  /*0c50*/  IMAD.U32 R200, RZ, RZ, UR38 ;  /* 0x00000026ffc87e24 */ /* 0x000fe2000f8e00ff */
[----:B------:R-:W-:Y:S01]  /*0c60*/  LOP3.LUT R9, R9, 0x3ffffc, RZ, 0xc0, !PT ;  /* 0x003ffffc09097812 */ /* 0x000fe200078ec0ff */
[----:B------:R-:W-:Y:S01]  /*0c70*/  IMAD R14, R194, 0x100, R207 ;  /* 0x00000100c20e7824 */ /* 0x000fe200078e02cf */
[----:B------:R-:W-:Y:S01]  /*0c80*/  LEA.HI R13, R13, R4, RZ, 0x3 ;  /* 0x000000040d0d7211 */ /* 0x000fe200078f18ff */
[----:B------:R-:W-:Y:S01]  /*0c90*/  IMAD.U32 R201, RZ, RZ, UR39 ;  /* 0x00000027ffc97e24 */ /* 0x000fe2000f8e00ff */
[----:B------:R-:W-:Y:S01]  /*0ca0*/  LOP3.LUT R3, R3, 0x1ffffffe, RZ, 0xc0, !PT ;  /* 0x1ffffffe03037812 */ /* 0x000fe200078ec0ff */
[----:B------:R-:W-:Y:S01]  /*0cb0*/  IMAD.IADD R9, R206, 0x1, -R9 ;  /* 0x00000001ce097824 */ /* 0x000fe200078e0a09 */
[----:B------:R-:W-:Y:S01]  /*0cc0*/  LOP3.LUT R198, R0, 0xfffffff8, RZ, 0xc0, !PT ;  /* 0xfffffff800c67812 */ /* 0x000fe200078ec0ff */
[----:B------:R-:W-:Y:S01]  /*0cd0*/  UMOV UR4, UR5 ;  /* 0x0000000500047c82 */ /* 0x000fe20008000000 */
[----:B------:R-:W-:Y:S01]  /*0ce0*/  LOP3.LUT R13, R13, 0xfffffff8, RZ, 0xc0, !PT ;  /* 0xfffffff80d0d7812 */ /* 0x000fe200078ec0ff */
[----:B------:R-:W-:Y:S01]  /*0cf0*/  IMAD.IADD R3, R6, 0x1, -R3 ;  /* 0x0000000106037824 */ /* 0x000fe200078e0a03 */
[----:B------:R-:W-:Y:S01]  /*0d00*/  LEA.HI R6, R12, R12, RZ, 0x1 ;  /* 0x0000000c0c067211 */ /* 0x000fe200078f08ff */
[----:B------:R-:W-:Y:S01]  /*0d10*/  IMAD R14, R9, 0x10, R14 ;  /* 0x00000010090e7824 */ /* 0x000fe200078e020e */
[----:B------:R-:W-:Y:S01]  /*0d20*/  LEA.HI R11, R11, R8, RZ, 0x5 ;  /* 0x000000080b0b7211 */ /* 0x000fe200078f28ff */
[----:B------:R-:W-:Y:S01]  /*0d30*/  IMAD.IADD R198, R191, 0x1, -R198 ;  /* 0x00000001bfc67824 */ /* 0x000fe200078e0ac6 */
[----:B------:R-:W-:Y:S01]  /*0d40*/  LOP3.LUT R9, R10, 0x7ffffffc, RZ, 0xc0, !PT ;  /* 0x7ffffffc0a097812 */ /* 0x000fe200078ec0ff */
[----:B------:R-:W-:Y:S01]  /*0d50*/  IMAD.IADD R22, R4, 0x1, -R13 ;  /* 0x0000000104167824 */ /* 0x000fe200078e0a0d */
[----:B------:R-:W-:Y:S01]  /*0d60*/  LOP3.LUT R5, R5, 0xfffffe, RZ, 0xc0, !PT ;  /* 0x00fffffe05057812 */ /* 0x000fe200078ec0ff */
[----:B------:R-:W-:Y:S01]  /*0d70*/  IMAD.SHL.U32 R156, R198, 0x8, RZ ;  /* 0x00000008c69c7824 */ /* 0x000fe200078e00ff */
[----:B------:R-:W-:Y:S01]  /*0d80*/  LOP3.LUT R13, R6, 0x1ffffffe, RZ, 0xc0, !PT ;  /* 0x1ffffffe060d7812 */ /* 0x000fe200078ec0ff */
[----:B------:R-:W-:Y:S01]  /*0d90*/  IMAD.IADD R9, R8, 0x1, -R9 ;  /* 0x0000000108097824 */ /* 0x000fe200078e0a09 */
[----:B------:R-:W-:Y:S01]  /*0da0*/  SHF.R.S32.HI R11, RZ, 0x5, R11 ;  /* 0x00000005ff0b7819 */ /* 0x000fe2000001140b */
[----:B------:R-:W-:Y:S01]  /*0db0*/  IMAD.IADD R5, R194, 0x1, -R5 ;  /* 0x00000001c2057824 */ /* 0x000fe200078e0a05 */
[----:B------:R-:W-:Y:S01]  /*0dc0*/  SHF.R.S32.HI R159, RZ, 0x3, R0 ;  /* 0x00000003ff9f7819 */ /* 0x000fe20000011400 */
[----:B------:R-:W-:-:S02]  /*0dd0*/  IMAD.SHL.U32 R227, R3, 0x8, RZ ;  /* 0x0000000803e37824 */ /* 0x000fc400078e00ff */
[C---:B------:R-:W-:Y:S02]  /*0de0*/  VIADD R154, R156.reuse, 0x40 ;  /* 0x000000409c9a7836 */ /* 0x040fe40000000000 */
        /* <DEDUP_REMOVED lines=13> */
[----:B------:R-:W-:Y:S01]  /*0ec0*/  IMAD R22, R11, 0x10, R22 ;  /* 0x000000100b167824 */ /* 0x000fe200078e0216 */
[----:B------:R-:W-:Y:S01]  /*0ed0*/  SHF.R.S32.HI R176, RZ, 0x1f, R157 ;  /* 0x0000001fffb07819 */ /* 0x000fe2000001149d */
[----:B------:R-:W-:-:S02]  /*0ee0*/  IMAD.SHL.U32 R205, R5, 0x100, RZ ;  /* 0x0000010005cd7824 */ /* 0x000fc400078e00ff */
[----:B------:R-:W-:Y:S02]  /*0ef0*/  IMAD.U32 R17, R14, 0x40, R227 ;  /* 0x000000400e117824 */ /* 0x000fe400078e00e3 */
[----:B------:R-:W-:Y:S02]  /*0f00*/  IMAD.SHL.U32 R226, R9, 0x2, RZ ;  /* 0x0000000209e27824 */ /* 0x000fe400078e00ff */
[----:B------:R-:W-:-:S04]  /*0f10*/  IMAD.WIDE R16, R17, 0x2, R200 ;  /* 0x0000000211107825 */ /* 0x000fc800078e02c8 */
[----:B------:R-:W-:Y:S02]  /*0f20*/  IMAD.IADD R23, R226, 0x1, R205 ;  /* 0x00000001e2177824 */ /* 0x000fe400078e02cd */
[----:B------:R-:W-:-:S07]  /*0f30*/  IMAD R228, R13, 0x8, R22 ;  /* 0x000000080de47824 */ /* 0x000fce00078e0216 */
.L_x_5265:
        /* <DEDUP_REMOVED lines=12> */
[----:B01234-:R-:W-:Y:S05]  /*1000*/  @!P0 BRA `(.L_x_5129) ;  /* 0x0000000000208947 */ /* 0x01ffea0003800000 */
        /* <DEDUP_REMOVED lines=8> */
.L_x_5129:
[----:B------:R-:W-:Y:S01]  /*1090*/  ULDC UR7, c[0x0][0xd54] ;  /* 0x0003550000077ab9 */ /* 0x000fe20000000800 */
[----:B------:R-:W-:Y:S01]  /*10a0*/  UMOV UR6, UR9 ;  /* 0x0000000900067c82 */ /* 0x000fe20008000000 */
[----:B------:R-:W-:-:S11]  /*10b0*/  UISETP.NE.AND UP0, UPT, UR7, 0x1, UPT ;  /* 0x000000010700788c */ /* 0x000fd6000bf05270 */
[----:B------:R-:W-:Y:S02]  /*10c0*/  @UP0 ULDC.64 UR10, c[0x0][0xd58] ;  /* 0x00035600000a0ab9 */ /* 0x000fe40000000a00 */
[----:B------:R-:W-:-:S04]  /*10d0*/  UIMAD.WIDE.U32 UR4, UR9, UR10, URZ ;  /* 0x0000000a090472a5 */ /* 0x000fc8000f8e003f */
[----:B------:R-:W-:-:S04]  /*10e0*/  @UP0 USHF.R.U32.HI UR6, URZ, UR11, UR5 ;  /* 0x0000000b3f060299 */ /* 0x000fc80008011605 */
[----:B------:R-:W-:-:S12]  /*10f0*/  UIMAD UR4, UR6, UR7, URZ ;  /* 0x00000007060472a4 */ /* 0x000fd8000f8e023f */
.L_x_5130:
[----:B------:R-:W2:Y:S01]  /*1100*/  LDL R0, [R1+0x420] ;  /* 0x0004200001007983 */ /* 0x000ea20000100800 */
[----:B------:R-:W-:Y:S01]  /*1110*/  ULDC UR60, c[0x0][0xd48] ;  /* 0x00035200003c7ab9 */ /* 0x000fe20000000800 */
[----:B------:R-:W-:Y:S01]  /*1120*/  UIADD3 UR4, UR9, -UR4, URZ ;  /* 0x8000000409047290 */ /* 0x000fe2000fffe03f */
[----:B------:R-:W-:Y:S01]  /*1130*/  IADD3 R32, P0, R2, 0x3f0, RZ ;  /* 0x000003f002207810 */ /* 0x000fe20007f1e0ff */
[----:B------:R-:W-:Y:S01]  /*1140*/  UISETP.NE.AND UP1, UPT, UR60, 0x1, UPT ;  /* 0x000000013c00788c */ /* 0x000fe2000bf25270 */
[----:B------:R0:W-:Y:S01]  /*1150*/  STL.128 [R1+0x3f0], RZ ;  /* 0x0003f0ff01007387 */ /* 0x0001e20000100c00 */
[----:B------:R-:W-:Y:S01]  /*1160*/  ULDC UR5, c[0x0][0xd54] ;  /* 0x0003550000057ab9 */ /* 0x000fe20000000800 */
[----:B------:R-:W-:Y:S01]  /*1170*/  ULOP3.LUT UR59, URZ, UR6, URZ, 0x33, !UPT ;  /* 0x000000063f3b7292 */ /* 0x000fe2000f8e333f */
[----:B------:R-:W-:Y:S01]  /*1180*/  IMAD.X R41, RZ, RZ, R18, P0 ;  /* 0x000000ffff297224 */ /* 0x000fe200000e0612 */
[----:B------:R0:W-:Y:S01]  /*1190*/  STL.128 [R1+0x400], RZ ;  /* 0x000400ff01007387 */ /* 0x0001e20000100c00 */
[----:B------:R-:W-:Y:S01]  /*11a0*/  UIMAD UR8, UR8, UR5, UR4 ;  /* 0x00000005080872a4 */ /* 0x000fe2000f8e0204 */
[----:B------:R-:W-:-:S02]  /*11b0*/  ULDC.64 UR10, c[0x0][0x418] ;  /* 0x00010600000a7ab9 */ /* 0x000fc40000000a00 */
[----:B------:R0:W-:Y:S01]  /*11c0*/  STL.128 [R1+0x1e0], RZ ;  /* 0x0001e0ff01007387 */ /* 0x0001e20000100c00 */
[----:B------:R-:W-:Y:S01]  /*11d0*/  ULDC UR6, c[0x0][0xd3c] ;  /* 0x00034f0000067ab9 */ /* 0x000fe20000000800 */
[----:B------:R-:W-:Y:S01]  /*11e0*/  @UP1 ULDC UR4, c[0x0][0xd4c] ;  /* 0x0003530000041ab9 */ /* 0x000fe20000000800 */
[----:B------:R-:W-:Y:S01]  /*11f0*/  UISETP.NE.U32.AND UP0, UPT, UR10, URZ, UPT ;  /* 0x0000003f0a00728c */ /* 0x000fe2000bf05070 */
[----:B------:R0:W-:Y:S01]  /*1200*/  STL.128 [R1+0x1f0], RZ ;  /* 0x0001f0ff01007387 */ /* 0x0001e20000100c00 */
[----:B------:R-:W-:Y:S02]  /*1210*/  UIMAD.WIDE.U32 UR4, UR8, UR4, URZ ;  /* 0x00000004080472a5 */ /* 0x000fe4000f8e003f */
[----:B------:R-:W-:Y:S01]  /*1220*/  UIADD3 UR59, UR59, UR6, URZ ;  /* 0x000000063b3b7290 */ /* 0x000fe2000fffe03f */
[----:B------:R0:W-:Y:S01]  /*1230*/  STL.128 [R1+0x200], RZ ;  /* 0x000200ff01007387 */ /* 0x0001e20000100c00 */
[----:B------:R-:W-:Y:S01]  /*1240*/  UMOV UR58, UR8 ;  /* 0x00000008003a7c82 */ /* 0x000fe20008000000 */
[----:B------:R-:W-:Y:S01]  /*1250*/  @UP1 ULDC UR6, c[0x0][0xd50] ;  /* 0x0003540000061ab9 */ /* 0x000fe20000000800 */
[----:B------:R-:W-:Y:S01]  /*1260*/  UISETP.NE.AND.EX UP0, UPT, UR11, URZ, UPT, UP0 ;  /* 0x0000003f0b00728c */ /* 0x000fe2000bf05300 */
[----:B------:R0:W-:Y:S01]  /*1270*/  STL.128 [R1+0x210], RZ ;  /* 0x000210ff01007387 */ /* 0x0001e20000100c00 */
[----:B------:R-:W-:Y:S01]  /*1280*/  @UP1 USHF.R.U32.HI UR58, URZ, UR6, UR5 ;  /* 0x000000063f3a1299 */ /* 0x000fe20008011605 */
[----:B------:R-:W-:-:S02]  /*1290*/  ULDC UR47, c[0x0][0x424] ;  /* 0x00010900002f7ab9 */ /* 0x000fc40000000800 */
[----:B------:R0:W-:Y:S01]  /*12a0*/  STL.128 [R1+0x220], RZ ;  /* 0x000220ff01007387 */ /* 0x0001e20000100c00 */
[----:B------:R-:W-:Y:S02]  /*12b0*/  USEL UR47, UR47, 0x1, UP0 ;  /* 0x000000012f2f7887 */ /* 0x000fe40008000000 */
[----:B------:R-:W-:Y:S01]  /*12c0*/  UIADD3 UR4, -UR58, URZ, URZ ;  /* 0x0000003f3a047290 */ /* 0x000fe2000fffe13f */
[----:B------:R0:W-:Y:S01]  /*12d0*/  STL.128 [R1+0x230], RZ ;  /* 0x000230ff01007387 */ /* 0x0001e20000100c00 */
[----:B------:R-:W-:Y:S02]  /*12e0*/  ULDC UR7, c[0x0][0x2f0] ;  /* 0x0000bc0000077ab9 */ /* 0x000fe40000000800 */
[----:B------:R-:W-:Y:S01]  /*12f0*/  UIMAD UR47, UR47, UR7, URZ ;  /* 0x000000072f2f72a4 */ /* 0x000fe2000f8e023f */
[----:B------:R0:W-:Y:S01]  /*1300*/  STL.128 [R1+0x240], RZ ;  /* 0x000240ff01007387 */ /* 0x0001e20000100c00 */
[----:B------:R-:W-:-:S03]  /*1310*/  UIMAD UR60, UR60, UR4, UR8 ;  /* 0x000000043c3c72a4 */ /* 0x000fc6000f8e0208 */
[----:B------:R0:W-:Y:S04]  /*1320*/  STL.128 [R1+0x250], RZ ;  /* 0x000250ff01007387 */ /* 0x0001e80000100c00 */
        /* <DEDUP_REMOVED lines=23> */
[----:B------:R0:W-:Y:S01]  /*14a0*/  STL.128 [R1+0x3d0], RZ ;  /* 0x0003d0ff01007387 */ /* 0x0001e20000100c00 */
[----:B--2---:R-:W-:-:S02]  /*14b0*/  R2UR UR12, R0 ;  /* 0x00000000000c72ca */ /* 0x004fc400000e0000 */
[----:B------:R-:W1:Y:S11]  /*14c0*/  LDC R0, c[0x0][0xa80] ;  /* 0x0002a000ff007b82 */ /* 0x000e760000000800 */
[----:B------:R-:W-:-:S06]  /*14d0*/  UISETP.NE.AND UP2, UPT, UR12, 0x1, UPT ;  /* 0x000000010c00788c */ /* 0x000fcc000bf45270 */
[----:B------:R-:W-:Y:S01]  /*14e0*/  PLOP3.LUT P1, PT, PT, PT, UP2, 0x80, 0x0 ;  /* 0x000000000000781c */ /* 0x000fe20003f2f028 */
[----:B-1----:R0:W-:-:S12]  /*14f0*/  STL [R1+0x410], R0 ;  /* 0x0004100001007387 */ /* 0x0021d80000100800 */
[----:B------:R-:W-:Y:S05]  /*1500*/  @!P1 BRA `(.L_x_5131) ;  /* 0x0000007c00e09947 */ /* 0x000fea0003800000 */
[----:B------:R-:W1:Y:S01]  /*1510*/  LDC.64 R8, c[0x0][0xad8] ;  /* 0x0002b600ff087b82 */ /* 0x000e620000000a00 */
[----:B------:R-:W-:Y:S01]  /*1520*/  ULDC UR4, c[0x0][0x448] ;  /* 0x0001120000047ab9 */ /* 0x000fe20000000800 */
[----:B------:R-:W-:Y:S02]  /*1530*/  USHF.L.U32 UR6, UR59, 0x6, URZ ;  /* 0x000000063b067899 */ /* 0x000fe4000800063f */
[----:B------:R-:W-:Y:S01]  /*1540*/  UISETP.NE.AND UP0, UPT, UR4, 0x1, UPT ;  /* 0x000000010400788c */ /* 0x000fe2000bf05270 */
[----:B------:R-:W-:Y:S01]  /*1550*/  ULDC UR9, c[0x0][0x288] ;  /* 0x0000a20000097ab9 */ /* 0x000fe20000000800 */
[----:B------:R-:W-:Y:S02]  /*1560*/  UIADD3 UR7, UR6, 0x3f, URZ ;  /* 0x0000003f06077890 */ /* 0x000fe4000fffe03f */
[----:B------:R-:W-:-:S07]  /*1570*/  UIADD3 UR8, UR47, 0x1, -UR9 ;  /* 0x000000012f087890 */ /* 0x000fce000fffe809 */
[----:B------:R-:W-:Y:S01]  /*1580*/  @UP0 UIADD3 UR4, UR6, 0x3f, URZ ;  /* 0x0000003f06040890 */ /* 0x000fe2000fffe03f */
[----:B------:R-:W-:Y:S01]  /*1590*/  @UP0 ULDC UR5, c[0x0][0x44c] ;  /* 0x0001130000050ab9 */ /* 0x000fe20000000800 */
[----:B------:R-:W-:Y:S02]  /*15a0*/  @UP0 ULDC UR10, c[0x0][0x450] ;  /* 0x00011400000a0ab9 */ /* 0x000fe40000000800 */
[----:B------:R-:W-:-:S04]  /*15b0*/  UIMAD.WIDE.U32 UR4, UR4, UR5, URZ ;  /* 0x00000005040472a5 */ /* 0x000fc8000f8e003f */
[----:B------:R-:W-:Y:S01]  /*15c0*/  @UP0 USHF.R.U32.HI UR7, URZ, UR10, UR5 ;  /* 0x0000000a3f070299 */ /* 0x000fe20008011605 */
[----:B-1----:R-:W-:-:S03]  /*15d0*/  ISETP.GE.AND P1, PT, R9, 0x1, PT ;  /* 0x000000010900780c */ /* 0x002fc60003f26270 */
[----:B------:R-:W-:-:S06]  /*15e0*/  UIADD3 UR7, UR8, UR7, URZ ;  /* 0x0000000708077290 */ /* 0x000fcc000fffe03f */
[----:B0-----:R-:W-:-:S04]  /*15f0*/  VIADD R0, R8, UR7 ;  /* 0x0000000708007c36 */ /* 0x001fc80008000000 */
[----:B------:R-:W-:Y:S05]  /*1600*/  @!P1 BRA `(.L_x_5132) ;  /* 0x0000000000449947 */ /* 0x000fea0003800000 */
[----:B------:R-:W-:Y:S01]  /*1610*/  ISETP.LT.AND P0, PT, RZ, UR7, PT ;  /* 0x00000007ff007c0c */ /* 0x000fe2000bf01270 */
[----:B------:R-:W-:-:S06]  /*1620*/  UIADD3 UR4, UR7, -0x1, URZ ;  /* 0xffffffff07047890 */ /* 0x000fcc000fffe03f */
[----:B------:R-:W-:-:S06]  /*1630*/  IMAD.U32 R3, RZ, RZ, UR4 ;  /* 0x00000004ff037e24 */ /* 0x000fcc000f8e00ff */
[----:B------:R-:W-:Y:S05]  /*1640*/  @P0 BRA `(.L_x_5133) ;  /* 0x00000000001c0947 */ /* 0x000fea0003800000 */
[----:B------:R-:W-:Y:S01]  /*1650*/  ISETP.NE.AND P0, PT, R9, 0x1, PT ;  /* 0x000000010900780c */ /* 0x000fe20003f05270 */
[----:B------:R-:W-:-:S12]  /*1660*/  IMAD R3, RZ, RZ, -UR7 ;  /* 0x80000007ff037e24 */ /* 0x000fd8000f8e02ff */
[----:B------:R-:W0:Y:S02]  /*1670*/  @P0 LDC.64 R4, c[0x0][0xae0] ;  /* 0x0002b800ff040b82 */ /* 0x000e240000000a00 */
[----:B0-----:R-:W-:-:S05]  /*1680*/  @P0 IMAD.HI.U32 R4, R3, R4, RZ ;  /* 0x0000000403040227 */ /* 0x001fca00078e00ff */
[----:B------:R-:W-:-:S04]  /*1690*/  @P0 SHF.R.U32.HI R3, RZ, R5, R4 ;  /* 0x00000005ff030219 */ /* 0x000fc80000011604 */
[----:B------:R-:W-:Y:S01]  /*16a0*/  LOP3.LUT R3, RZ, R3, RZ, 0x33, !PT ;  /* 0x00000003ff037212 */ /* 0x000fe200078e33ff */
[----:B------:R-:W-:Y:S06]  /*16b0*/  BRA `(.L_x_5134) ;  /* 0x0000000000107947 */ /* 0x000fec0003800000 */
.L_x_5133:
[----:B------:R-:W-:-:S13]  /*16c0*/  ISETP.NE.AND P0, PT, R9, 0x1, PT ;  /* 0x000000010900780c */ /* 0x000fda0003f05270 */
[----:B------:R-:W0:Y:S02]  /*16d0*/  @P0 LDC.64 R4, c[0x0][0xae0] ;  /* 0x0002b800ff040b82 */ /* 0x000e240000000a00 */
[----:B0-----:R-:W-:-:S05]  /*16e0*/  @P0 IMAD.HI.U32 R4, R3, R4, RZ ;  /* 0x0000000403040227 */ /* 0x001fca00078e00ff */
[----:B------:R-:W-:-:S07]  /*16f0*/  @P0 SHF.R.U32.HI R3, RZ, R5, R4 ;  /* 0x00000005ff030219 */ /* 0x000fce0000011604 */
.L_x_5134:
[----:B------:R-:W-:-:S05]  /*1700*/  IMAD R3, R3, R9, R9 ;  /* 0x0000000903037224 */ /* 0x000fca00078e0209 */
[----:B------:R-:W-:-:S07]  /*1710*/  VIMNMX R0, R0, R3, PT ;  /* 0x0000000300007248 */ /* 0x000fce0003fe0100 */
.L_x_5132:
[----:B------:R-:W-:Y:S01]  /*1720*/  @UP0 ULDC UR4, c[0x0][0x44c] ;  /* 0x0001130000040ab9 */ /* 0x000fe20000000800 */
[----:B------:R-:W-:Y:S01]  /*1730*/  UIADD3 UR7, UR47, 0x3f, URZ ;  /* 0x0000003f2f077890 */ /* 0x000fe2000fffe03f */
[----:B------:R-:W-:Y:S01]  /*1740*/  VIADD R0, R0, 0x3f ;  /* 0x0000003f00007836 */ /* 0x000fe20000000000 */
[----:B------:R-:W-:Y:S01]  /*1750*/  UIMAD.WIDE.U32 UR4, UR6, UR4, URZ ;  /* 0x00000004060472a5 */ /* 0x000fe2000f8e003f */
[----:B------:R-:W-:Y:S01]  /*1760*/  @UP0 ULDC UR10, c[0x0][0x450] ;  /* 0x00011400000a0ab9 */ /* 0x000fe20000000800 */
[----:B------:R-:W-:Y:S02]  /*1770*/  USHF.R.S32.HI UR8, URZ, 0x1f, UR7 ;  /* 0x0000001f3f087899 */ /* 0x000fe40008011407 */
[----:B------:R-:W-:Y:S01]  /*1780*/  SHF.R.S32.HI R3, RZ, 0x1f, R0 ;  /* 0x0000001fff037819 */ /* 0x000fe20000011400 */
[----:B------:R-:W-:Y:S02]  /*1790*/  @UP0 USHF.R.U32.HI UR6, URZ, UR10, UR5 ;  /* 0x0000000a3f060299 */ /* 0x000fe40008011605 */
[----:B------:R-:W-:Y:S01]  /*17a0*/  ULEA.HI UR8, UR8, UR7, URZ, 0x6 ;  /* 0x0000000708087291 */ /* 0x000fe2000f8f303f */
[----:B------:R-:W-:Y:S01]  /*17b0*/  LEA.HI R3, R3, R0, RZ, 0x6 ;  /* 0x0000000003037211 */ /* 0x000fe200078f30ff */
[----:B------:R-:W-:Y:S01]  /*17c0*/  UIADD3 UR6, UR6, -UR9, UR47 ;  /* 0x8000000906067290 */ /* 0x000fe2000fffe02f */
[----:B------:R-:W-:Y:S01]  /*17d0*/  ULDC UR4, c[0x0][0xad4] ;  /* 0x0002b50000047ab9 */ /* 0x000fe20000000800 */
[----:B------:R-:W-:Y:S01]  /*17e0*/  USHF.R.S32.HI UR8, URZ, 0x6, UR8 ;  /* 0x000000063f087899 */ /* 0x000fe20008011408 */
[----:B------:R-:W-:Y:S01]  /*17f0*/  SHF.R.S32.HI R3, RZ, 0x6, R3 ;  /* 0x00000006ff037819 */ /* 0x000fe20000011403 */
[----:B------:R-:W-:-:S04]  /*1800*/  UIADD3 UR4, UR6, -UR4, URZ ;  /* 0x8000000406047290 */ /* 0x000fc8000fffe03f */
[----:B------:R-:W-:Y:S02]  /*1810*/  VIMNMX R219, R3, UR8, PT ;  /* 0x0000000803db7c48 */ /* 0x000fe4000bfe0100 */
[----:B------:R-:W-:Y:S01]  /*1820*/  IMAD.U32 R3, RZ, RZ, UR4 ;  /* 0x00000004ff037e24 */ /* 0x000fe2000f8e00ff */
[----:B------:R-:W-:Y:S06]  /*1830*/  @!P1 BRA `(.L_x_5135) ;  /* 0x0000000000409947 */ /* 0x000fec0003800000 */
[----:B------:R-:W-:-:S05]  /*1840*/  IMAD.U32 R0, RZ, RZ, UR6 ;  /* 0x00000006ff007e24 */ /* 0x000fca000f8e00ff */
        /* <DEDUP_REMOVED lines=9> */
.L_x_5136:
[----:B------:R-:W-:-:S13]  /*18e0*/  ISETP.NE.AND P0, PT, R9, 0x1, PT ;  /* 0x000000010900780c */ /* 0x000fda0003f05270 */
[----:B------:R-:W0:Y:S02]  /*18f0*/  @P0 LDC.64 R4, c[0x0][0xae0] ;  /* 0x0002b800ff040b82 */ /* 0x000e240000000a00 */
[----:B0-----:R-:W-:-:S05]  /*1900*/  @P0 IMAD.HI.U32 R4, R0, R4, RZ ;  /* 0x0000000400040227 */ /* 0x001fca00078e00ff */
[----:B------:R-:W-:-:S07]  /*1910*/  @P0 SHF.R.U32.HI R0, RZ, R5, R4 ;  /* 0x00000005ff000219 */ /* 0x000fce0000011604 */
.L_x_5137:
[----:B------:R-:W-:-:S05]  /*1920*/  IMAD R0, R0, R9, RZ ;  /* 0x0000000900007224 */ /* 0x000fca00078e02ff */
[----:B------:R-:W-:-:S07]  /*1930*/  VIMNMX R3, R3, R0, !PT ;  /* 0x0000000003037248 */ /* 0x000fce0007fe0100 */
.L_x_5135:
[----:B------:R-:W-:-:S04]  /*1940*/  SHF.R.S32.HI R0, RZ, 0x1f, R3 ;  /* 0x0000001fff007819 */ /* 0x000fc80000011403 */
[----:B------:R-:W-:Y:S02]  /*1950*/  LEA.HI R0, R0, R3, RZ, 0x6 ;  /* 0x0000000300007211 */ /* 0x000fe400078f30ff */
[----:B------:R-:W-:Y:S02]  /*1960*/  PRMT R3, RZ, 0x7610, R3 ;  /* 0x00007610ff037816 */ /* 0x000fe40000000003 */
[----:B------:R-:W-:-:S04]  /*1970*/  SHF.R.S32.HI R0, RZ, 0x6, R0 ;  /* 0x00000006ff007819 */ /* 0x000fc80000011400 */
[----:B------:R-:W-:-:S04]  /*1980*/  VIMNMX R0, RZ, R0, !PT ;  /* 0x00000000ff007248 */ /* 0x000fc80007fe0100 */
[----:B------:R-:W-:-:S13]  /*1990*/  ISETP.GT.AND P0, PT, R219, R0, PT ;  /* 0x00000000db00720c */ /* 0x000fda0003f04270 */
[----:B------:R-:W-:Y:S05]  /*19a0*/  @!P0 BRA `(.L_x_5138) ;  /* 0x0000020400e08947 */ /* 0x000fea0003800000 */
[----:B------:R-:W2:Y:S04]  /*19b0*/  LDL R24, [R1+0x1c8] ;  /* 0x0001c80001187983 */ /* 0x000ea80000100800 */
[----:B------:R-:W3:Y:S04]  /*19c0*/  LDL R26, [R1+0x1e0] ;  /* 0x0001e000011a7983 */ /* 0x000ee80000100800 */
[----:B------:R-:W4:Y:S04]  /*19d0*/  LDL R60, [R1+0x1e4] ;  /* 0x0001e400013c7983 */ /* 0x000f280000100800 */
        /* <DEDUP_REMOVED lines=126> */
[----:B------:R-:W0:Y:S02]  /*21c0*/  SHFL.IDX PT, R3, R194, RZ, 0x1f ;  /* 0x00001fffc2037589 */ /* 0x000e2400000e0000 */
[----:B0-----:R-:W-:-:S04]  /*21d0*/  LEA.HI R4, R3, R3, RZ, 0x1 ;  /* 0x0000000303047211 */ /* 0x001fc800078f08ff */
[----:B------:R-:W-:-:S05]  /*21e0*/  LOP3.LUT R4, R4, 0x1fffe, RZ, 0xc0, !PT ;  /* 0x0001fffe04047812 */ /* 0x000fca00078ec0ff */
[----:B------:R-:W-:-:S05]  /*21f0*/  IMAD.IADD R4, R3, 0x1, -R4 ;  /* 0x0000000103047824 */ /* 0x000fca00078e0a04 */
[----:B------:R-:W-:-:S05]  /*2200*/  LEA R4, R4, UR44, 0xf ;  /* 0x0000002c04047c11 */ /* 0x000fca000f8e78ff */
[----:B------:R-:W-:-:S05]  /*2210*/  VIADD R4, R4, 0x400 ;  /* 0x0000040004047836 */ /* 0x000fca0000000000 */
[----:B------:R-:W-:-:S04]  /*2220*/  SHF.R.U32.HI R4, RZ, 0x4, R4 ;  /* 0x00000004ff047819 */ /* 0x000fc80000011604 */
[----:B------:R-:W-:Y:S01]  /*2230*/  LOP3.LUT R3, R4, 0x3fff, RZ, 0xc0, !PT ;  /* 0x00003fff04037812 */ /* 0x000fe200078ec0ff */
[----:B------:R-:W-:-:S03]  /*2240*/  UIADD3 UR4, UR44, 0x36400, URZ ;  /* 0x000364002c047890 */ /* 0x000fc6000fffe03f */
[----:B------:R-:W-:Y:S01]  /*2250*/  LOP3.LUT R3, R3, 0x2000000, RZ, 0xfc, !PT ;  /* 0x0200000003037812 */ /* 0x000fe200078efcff */
[----:B------:R-:W-:Y:S01]  /*2260*/  IMAD.MOV.U32 R5, RZ, RZ, 0x40000040 ;  /* 0x40000040ff057424 */ /* 0x000fe200078e00ff */
[----:B------:R-:W-:-:S03]  /*2270*/  USHF.R.U32.HI UR4, URZ, 0x4, UR4 ;  /* 0x000000043f047899 */ /* 0x000fc60008011604 */
[----:B--2---:R-:W-:Y:S01]  /*2280*/  IMAD R4, R24, 0x1000, R3 ;  /* 0x0000100018047824 */ /* 0x004fe200078e0203 */
[----:B------:R-:W-:Y:S01]  /*2290*/  R2UR UR15, R5 ;  /* 0x00000000050f72ca */ /* 0x000fe200000e0000 */
[----:B------:R-:W-:-:S03]  /*22a0*/  ULOP3.LUT UR4, UR4, 0x3fff, URZ, 0xc0, !UPT ;  /* 0x00003fff04047892 */ /* 0x000fc6000f8ec03f */
[----:B------:R-:W-:Y:S01]  /*22b0*/  R2UR UR14, R4 ;  /* 0x00000000040e72ca */ /* 0x000fe200000e0000 */
[----:B------:R-:W-:Y:S01]  /*22c0*/  ULOP3.LUT UR12, UR4, 0x10000, URZ, 0xfc, !UPT ;  /* 0x00010000040c7892 */ /* 0x000fe2000f8efc3f */
[----:B---3--:R-:W-:Y:S04]  /*22d0*/  STL [R1+0x1e0], R26 ;  /* 0x0001e01a01007387 */ /* 0x008fe80000100800 */
[----:B----4-:R-:W-:Y:S04]  /*22e0*/  STL [R1+0x1e4], R60 ;  /* 0x0001e43c01007387 */ /* 0x010fe80000100800 */
[----:B------:R-:W-:Y:S04]  /*22f0*/  STL [R1+0x1e8], R62 ;  /* 0x0001e83e01007387 */ /* 0x000fe80000100800 */
        /* <DEDUP_REMOVED lines=66> */
[----:B------:R0:W-:Y:S01]  /*2720*/  STL [R1+0x304], R37 ;  /* 0x0003042501007387 */ /* 0x0001e20000100800 */
[----:B------:R-:W-:Y:S06]  /*2730*/  BAR.SYNC.DEFER_BLOCKING 0xe, 0x100 ;  /* 0x0384000000007b1d */ /* 0x000fec0000010000 */
[----:B------:R-:W-:Y:S01]  /*2740*/  UMOV UR13, 0x40000040 ;  /* 0x40000040000d7882 */ /* 0x000fe20000000000 */
[----:B0-----:R-:W-:-:S06]  /*2750*/  WARPGROUP.ARRIVE ;  /* 0x00000000000079c5 */ /* 0x001fcc0000000000 */
[----:B------:R-:W-:Y:S01]  /*2760*/  HGMMA.64x256x16.F32.BF16 R24, gdesc[UR12].tnspB, RZ, !UPT, gsb0 ;  /* 0x43e000000c1879f0 */ /* 0x000fe2000c0018ff */
[----:B------:R0:W-:Y:S04]  /*2770*/  STL [R1+0x30c], R8 ;  /* 0x00030c0801007387 */ /* 0x0001e80000100800 */
[----:B------:R1:W-:Y:S01]  /*2780*/  STL [R1+0x37c], R9 ;  /* 0x00037c0901007387 */ /* 0x0003e20000100800 */
[----:B0-----:R-:W-:Y:S02]  /*2790*/  VIADD R8, R4, 0x80 ;  /* 0x0000008004087836 */ /* 0x001fe40000000000 */
[----:B-1----:R-:W-:-:S03]  /*27a0*/  IMAD.MOV.U32 R9, RZ, RZ, 0x40000040 ;  /* 0x40000040ff097424 */ /* 0x002fc600078e00ff */
[----:B------:R-:W-:Y:S02]  /*27b0*/  R2UR UR18, R8 ;  /* 0x00000000081272ca */ /* 0x000fe400000e0000 */
[----:B------:R-:W-:Y:S01]  /*27c0*/  R2UR UR19, R9 ;  /* 0x00000000091372ca */ /* 0x000fe200000e0000 */
[----:B------:R-:W-:Y:S01]  /*27d0*/  UIADD3 UR16, UR12, 0x2, URZ ;  /* 0x000000020c107890 */ /* 0x000fe2000fffe03f */
        /* <DEDUP_REMOVED lines=55> */
[----:B------:R-:W-:Y:S01]  /*2b50*/  STL [R1+0x3dc], R215 ;  /* 0x0003dcd701007387 */ /* 0x000fe20000100800 */
[----:B------:R-:W-:Y:S01]  /*2b60*/  UMOV UR17, 0x40000040 ;  /* 0x4000004000117882 */ /* 0x000fe20000000000 */
[----:B------:R-:W-:-:S02]  /*2b70*/  WARPGROUP.DEPBAR.LE gsb0, 0x0 ;  /* 0x00008000000079c5 */ /* 0x000fc40000010000 */
[----:B------:R-:W-:Y:S04]  /*2b80*/  STL.128 [R1+0x1e0], R24 ;  /* 0x0001e01801007387 */ /* 0x000fe80000100c00 */
        /* <DEDUP_REMOVED lines=30> */
[----:B------:R0:W-:Y:S02]  /*2d70*/  STL.128 [R1+0x3d0], R148 ;  /* 0x0003d09401007387 */ /* 0x0001e40000100c00 */
[----:B0-----:R-:W-:-:S06]  /*2d80*/  WARPGROUP.ARRIVE ;  /* 0x00000000000079c5 */ /* 0x001fcc0000000000 */
[----:B------:R-:W-:Y:S01]  /*2d90*/  HGMMA.64x256x16.F32.BF16 R24, gdesc[UR16].tnspB, R24, gsb0 ;  /* 0x43e00000101879f0 */ /* 0x000fe20008001818 */
[----:B------:R-:W-:Y:S02]  /*2da0*/  VIADD R8, R4, 0x100 ;  /* 0x0000010004087836 */ /* 0x000fe40000000000 */
[----:B------:R-:W-:-:S03]  /*2db0*/  IMAD.MOV.U32 R9, RZ, RZ, 0x40000040 ;  /* 0x40000040ff097424 */ /* 0x000fc600078e00ff */
[----:B------:R-:W-:Y:S02]  /*2dc0*/  R2UR UR6, R8 ;  /* 0x00000000080672ca */ /* 0x000fe400000e0000 */
[----:B------:R-:W-:Y:S01]  /*2dd0*/  R2UR UR7, R9 ;  /* 0x00000000090772ca */ /* 0x000fe200000e0000 */
[----:B------:R-:W-:Y:S01]  /*2de0*/  UIADD3 UR4, UR12, 0x4, URZ ;  /* 0x000000040c047890 */ /* 0x000fe2000fffe03f */
[----:B------:R-:W-:Y:S01]  /*2df0*/  UMOV UR5, 0x40000040 ;  /* 0x4000004000057882 */ /* 0x000fe20000000000 */
[----:B------:R-:W-:Y:S02]  /*2e00*/  VIADD R4, R4, 0x180 ;  /* 0x0000018004047836 */ /* 0x000fe40000000000 */
[----:B------:R-:W-:-:S03]  /*2e10*/  IMAD.MOV.U32 R5, RZ, RZ, 0x40000040 ;  /* 0x40000040ff057424 */ /* 0x000fc600078e00ff */
[----:B------:R-:W-:Y:S02]  /*2e20*/  R2UR UR10, R4 ;  /* 0x00000000040a72ca */ /* 0x000fe400000e0000 */
[----:B------:R-:W-:Y:S01]  /*2e30*/  R2UR UR11, R5 ;  /* 0x00000000050b72ca */ /* 0x000fe200000e0000 */
[----:B------:R-:W-:Y:S01]  /*2e40*/  UIADD3 UR8, UR12, 0x6, URZ ;  /* 0x000000060c087890 */ /* 0x000fe2000fffe03f */
[----:B------:R0:W5:Y:S01]  /*2e50*/  LDL R5, [R1+0x1c8] ;  /* 0x0001c80001057983 */ /* 0x0001620000100800 */
[----:B------:R-:W-:Y:S01]  /*2e60*/  UMOV UR9, 0x40000040 ;  /* 0x4000004000097882 */ /* 0x000fe20000000000 */
[----:B------:R-:W-:Y:S02]  /*2e70*/  WARPGROUP.DEPBAR.LE gsb0, 0x0 ;  /* 0x00008000000079c5 */ /* 0x000fe40000010000 */
        /* <DEDUP_REMOVED lines=32> */
[----:B-1----:R-:W-:-:S06]  /*3080*/  WARPGROUP.ARRIVE ;  /* 0x00000000000079c5 */ /* 0x002fcc0000000000 */
[----:B------:R-:W-:Y:S03]  /*3090*/  HGMMA.64x256x16.F32.BF16 R24, gdesc[UR4].tnspB, R24, gsb0 ;  /* 0x43e00000041879f0 */ /* 0x000fe60008001818 */
        /* <DEDUP_REMOVED lines=48> */
[----:B------:R1:W-:Y:S04]  /*33a0*/  STL.128 [R1+0x2a0], R72 ;  /* 0x0002a04801007387 */ /* 0x0003e80000100c00 */
        /* <DEDUP_REMOVED lines=19> */
[----:B------:R-:W4:Y:S04]  /*34e0*/  LDL R4, [R1+0x1e0] ;  /* 0x0001e00001047983 */ /* 0x000f280000100800 */
[----:B-1----:R-:W4:Y:S04]  /*34f0*/  LDL R74, [R1+0x1e4] ;  /* 0x0001e400014a7983 */ /* 0x002f280000100800 */
[----:B--2---:R-:W2:Y:S04]  /*3500*/  LDL R76, [R1+0x1e8] ;  /* 0x0001e800014c7983 */ /* 0x004ea80000100800 */
[----:B------:R-:W2:Y:S04]  /*3510*/  LDL R78, [R1+0x1ec] ;  /* 0x0001ec00014e7983 */ /* 0x000ea80000100800 */
[----:B------:R-:W2:Y:S04]  /*3520*/  LDL R6, [R1+0x1f0] ;  /* 0x0001f00001067983 */ /* 0x000ea80000100800 */
[----:B---3--:R-:W3:Y:S04]  /*3530*/  LDL R80, [R1+0x1f4] ;  /* 0x0001f40001507983 */ /* 0x008ee80000100800 */
[----:B------:R-:W3:Y:S04]  /*3540*/  LDL R82, [R1+0x1f8] ;  /* 0x0001f80001527983 */ /* 0x000ee80000100800 */
[----:B----4-:R-:W4:Y:S04]  /*3550*/  LDL R84, [R1+0x1fc] ;  /* 0x0001fc0001547983 */ /* 0x010f280000100800 */
[----:B------:R-:W4:Y:S04]  /*3560*/  LDL R8, [R1+0x200] ;  /* 0x0002000001087983 */ /* 0x000f280000100800 */
[----:B------:R-:W4:Y:S04]  /*3570*/  LDL R86, [R1+0x204] ;  /* 0x0002040001567983 */ /* 0x000f280000100800 */
[----:B0-----:R-:W4:Y:S04]  /*3580*/  LDL R88, [R1+0x208] ;  /* 0x0002080001587983 */ /* 0x001f280000100800 */
        /* <DEDUP_REMOVED lines=116> */
[----:B------:R-:W4:Y:S01]  /*3cd0*/  LDL R81, [R1+0x3dc] ;  /* 0x0003dc0001517983 */ /* 0x000f220000100800 */
[----:B------:R-:W-:-:S03]  /*3ce0*/  ULOP3.LUT UR20, UR61, 0x1, URZ, 0xfc, !UPT ;  /* 0x000000013d147892 */ /* 0x000fc6000f8efc3f */
[----:B------:R0:W-:Y:S01]  /*3cf0*/  STL [R1+0x1e0], R4 ;  /* 0x0001e00401007387 */ /* 0x0001e20000100800 */
[----:B------:R-:W-:-:S03]  /*3d00*/  UISETP.NE.AND UP0, UPT, UR20, 0x3, UPT ;  /* 0x000000031400788c */ /* 0x000fc6000bf05270 */
[----:B------:R0:W-:Y:S04]  /*3d10*/  STL [R1+0x1e4], R74 ;  /* 0x0001e44a01007387 */ /* 0x0001e80000100800 */
[----:B--2---:R0:W-:Y:S04]  /*3d20*/  STL [R1+0x1e8], R76 ;  /* 0x0001e84c01007387 */ /* 0x0041e80000100800 */
[----:B------:R0:W-:Y:S04]  /*3d30*/  STL [R1+0x1ec], R78 ;  /* 0x0001ec4e01007387 */ /* 0x0001e80000100800 */
[----:B------:R0:W-:Y:S04]  /*3d40*/  STL [R1+0x1f0], R6 ;  /* 0x0001f00601007387 */ /* 0x0001e80000100800 */
[----:B---3--:R0:W-:Y:S04]  /*3d50*/  STL [R1+0x1f4], R80 ;  /* 0x0001f45001007387 */ /* 0x0081e80000100800 */
[----:B------:R0:W-:Y:S04]  /*3d60*/  STL [R1+0x1f8], R82 ;  /* 0x0001f85201007387 */ /* 0x0001e80000100800 */
[----:B----4-:R0:W-:Y:S04]  /*3d70*/  STL [R1+0x1fc], R84 ;  /* 0x0001fc5401007387 */ /* 0x0101e80000100800 */
[----:B------:R0:W-:Y:S04]  /*3d80*/  STL [R1+0x200], R8 ;  /* 0x0002000801007387 */ /* 0x0001e80000100800 */
        /* <DEDUP_REMOVED lines=118> */
[----:B------:R0:W-:Y:S01]  /*44f0*/  STL [R1+0x3dc], R81 ;  /* 0x0003dc5101007387 */ /* 0x0001e20000100800 */
[----:B------:R-:W-:Y:S06]  /*4500*/  BAR.ARV 0xf, 0x100 ;  /* 0x03c4000000007b1d */ /* 0x000fec0000002000 */
[----:B------:R-:W-:-:S13]  /*4510*/  PLOP3.LUT P1, PT, PT, PT, UP0, 0x80, 0x0 ;  /* 0x000000000000781c */ /* 0x000fda0003f2f008 */
[----:B0-----:R-:W-:Y:S05]  /*4520*/  @!P1 BRA `(.L_x_5139) ;  /* 0x0000000000049947 */ /* 0x001fea0003800000 */
[----:B------:R-:W-:Y:S01]  /*4530*/  BPT.TRAP 0x1 ;  /* 0x000000040000795c */ /* 0x000fe20000300000 */
.L_x_5139:
[----:B-----5:R-:W-:-:S05]  /*4540*/  LEA R5, R5, UR44, 0x3 ;  /* 0x0000002c05057c11 */ /* 0x020fca000f8e18ff */
[----:B------:R-:W-:-:S05]  /*4550*/  VIADD R4, R5, 0x38860 ;  /* 0x0003886005047836 */ /* 0x000fca0000000000 */
[----:B------:R-:W-:-:S04]  /*4560*/  PRMT R4, R7, 0x654, R4 ;  /* 0x0000065407047816 */ /* 0x000fc80000000004 */
[----:B------:R0:W-:Y:S02]  /*4570*/  SYNCS.ARRIVE.TRANS64.RED.A1T0 RZ, [R4+URZ], RZ ;  /* 0x000000ff04ff79a7 */ /* 0x0001e4000810043f */
[----:B0-----:R-:W-:-:S05]  /*4580*/  VIADD R4, R219, 0xfffffffe ;  /* 0xfffffffedb047836 */ /* 0x001fca0000000000 */
[----:B------:R-:W-:-:S13]  /*4590*/  ISETP.GE.AND P0, PT, R4, R0, PT ;  /* 0x000000000400720c */ /* 0x000fda0003f06270 */
[----:B------:R-:W-:Y:S05]  /*45a0*/  @!P0 BRA `(.L_x_5140) ;  /* 0x0000003c005c8947 */ /* 0x000fea0003800000 */
.L_x_5142:
[----:B------:R-:W2:Y:S04]  /*45b0*/  LDL R5, [R1+0x1c8] ;  /* 0x0001c80001057983 */ /* 0x000ea80000100800 */
[----:B------:R-:W3:Y:S04]  /*45c0*/  LDL.64 R122, [R1+0x280] ;  /* 0x00028000017a7983 */ /* 0x000ee80000100a00 */
[----:B------:R-:W4:Y:S04]  /*45d0*/  LDL.64 R104, [R1+0x2f0] ;  /* 0x0002f00001687983 */ /* 0x000f280000100a00 */
        /* <DEDUP_REMOVED lines=61> */
[----:B------:R-:W4:Y:S01]  /*49b0*/  LDL.64 R10, [R1+0x3d8] ;  /* 0x0003d800010a7983 */ /* 0x000f220000100a00 */
[----:B0-2---:R-:W-:-:S05]  /*49c0*/  IMAD R6, R5, 0x40, R22 ;  /* 0x0000004005067824 */ /* 0x005fca00078e0216 */
[----:B------:R-:W-:Y:S01]  /*49d0*/  LEA R128, R6, UR44, 0x2 ;  /* 0x0000002c06807c11 */ /* 0x000fe2000f8e10ff */
[----:B------:R-:W-:Y:S06]  /*49e0*/  BAR.SYNC.DEFER_BLOCKING 0xe, 0x100 ;  /* 0x0384000000007b1d */ /* 0x000fec0000010000 */
[----:B------:R-:W3:Y:S02]  /*49f0*/  LDS R6, [R128+0x38400] ;  /* 0x0384000080067984 */ /* 0x000ee40000000800 */
[C---:B---3--:R-:W-:Y:S01]  /*4a00*/  FMUL.FTZ R123, R6.reuse, R123 ;  /* 0x0000007b067b7220 */ /* 0x048fe20000410000 */
[----:B------:R-:W-:-:S05]  /*4a10*/  FMUL.FTZ R122, R6, R122 ;  /* 0x0000007a067a7220 */ /* 0x000fca0000410000 */
[----:B------:R4:W-:Y:S02]  /*4a20*/  STL.64 [R1+0x280], R122 ;  /* 0x0002807a01007387 */ /* 0x0009e40000100a00 */
[C---:B----4-:R-:W-:Y:S02]  /*4a30*/  FMUL.FTZ R122, R6.reuse, R104 ;  /* 0x00000068067a7220 */ /* 0x050fe40000410000 */
[----:B------:R-:W0:Y:S01]  /*4a40*/  LDS R104, [R128+0x38420] ;  /* 0x0384200080687984 */ /* 0x000e220000000800 */
[C---:B------:R-:W-:Y:S01]  /*4a50*/  FMUL.FTZ R131, R6.reuse, R131 ;  /* 0x0000008306837220 */ /* 0x040fe20000410000 */
        /* <DEDUP_REMOVED lines=55> */
[----:B------:R-:W-:Y:S01]  /*4dd0*/  FMUL.FTZ R100, R6, R100 ;  /* 0x0000006406647220 */ /* 0x000fe20000410000 */
[-C--:B------:R-:W-:Y:S01]  /*4de0*/  FMUL.FTZ R102, R102, R6.reuse ;  /* 0x0000000666667220 */ /* 0x080fe20000410000 */
[----:B------:R-:W-:Y:S01]  /*4df0*/  FMUL.FTZ R103, R103, R6 ;  /* 0x0000000667677220 */ /* 0x000fe20000410000 */
[C---:B------:R-:W-:Y:S01]  /*4e00*/  FMUL.FTZ R79, R6.reuse, R79 ;  /* 0x0000004f064f7220 */ /* 0x040fe20000410000 */
[----:B------:R-:W-:Y:S01]  /*4e10*/  FMUL.FTZ R78, R6, R78 ;  /* 0x0000004e064e7220 */ /* 0x000fe20000410000 */
[C---:B0-----:R-:W-:Y:S01]  /*4e20*/  FMUL.FTZ R77, R104.reuse, R77 ;  /* 0x0000004d684d7220 */ /* 0x041fe20000410000 */
        /* <DEDUP_REMOVED lines=63> */
[----:B------:R-:W-:Y:S04]  /*5220*/  STL.64 [R1+0x1f0], R130 ;  /* 0x0001f08201007387 */ /* 0x000fe80000100a00 */
        /* <DEDUP_REMOVED lines=31> */
[----:B------:R0:W-:Y:S04]  /*5420*/  STL.64 [R1+0x1f8], R74 ;  /* 0x0001f84a01007387 */ /* 0x0001e80000100a00 */
        /* <DEDUP_REMOVED lines=29> */
[----:B------:R2:W-:Y:S04]  /*5600*/  STL.64 [R1+0x3d8], R10 ;  /* 0x0003d80a01007387 */ /* 0x0005e80000100a00 */
[----:B0-----:R-:W3:Y:S04]  /*5610*/  LDL R74, [R1+0x1e4] ;  /* 0x0001e400014a7983 */ /* 0x001ee80000100800 */
[----:B------:R-:W4:Y:S04]  /*5620*/  LDL R76, [R1+0x1e8] ;  /* 0x0001e800014c7983 */ /* 0x000f280000100800 */
[----:B------:R-:W4:Y:S04]  /*5630*/  LDL R78, [R1+0x1ec] ;  /* 0x0001ec00014e7983 */ /* 0x000f280000100800 */
[----:B------:R-:W4:Y:S04]  /*5640*/  LDL R6, [R1+0x1f0] ;  /* 0x0001f00001067983 */ /* 0x000f280000100800 */
[----:B------:R-:W4:Y:S04]  /*5650*/  LDL R80, [R1+0x1f4] ;  /* 0x0001f40001507983 */ /* 0x000f280000100800 */
[----:B------:R-:W4:Y:S04]  /*5660*/  LDL R82, [R1+0x1f8] ;  /* 0x0001f80001527983 */ /* 0x000f280000100800 */
[----:B------:R-:W4:Y:S04]  /*5670*/  LDL R84, [R1+0x1fc] ;  /* 0x0001fc0001547983 */ /* 0x000f280000100800 */
[----:B-1----:R-:W4:Y:S04]  /*5680*/  LDL R8, [R1+0x200] ;  /* 0x0002000001087983 */ /* 0x002f280000100800 */
[----:B------:R-:W4:Y:S04]  /*5690*/  LDL R86, [R1+0x204] ;  /* 0x0002040001567983 */ /* 0x000f280000100800 */
[----:B------:R-:W4:Y:S04]  /*56a0*/  LDL R88, [R1+0x208] ;  /* 0x0002080001587983 */ /* 0x000f280000100800 */
[----:B------:R-:W4:Y:S04]  /*56b0*/  LDL R90, [R1+0x20c] ;  /* 0x00020c00015a7983 */ /* 0x000f280000100800 */
[----:B--2---:R-:W2:Y:S04]  /*56c0*/  LDL R10, [R1+0x210] ;  /* 0x00021000010a7983 */ /* 0x004ea80000100800 */
[----:B------:R-:W2:Y:S04]  /*56d0*/  LDL R92, [R1+0x214] ;  /* 0x00021400015c7983 */ /* 0x000ea80000100800 */
        /* <DEDUP_REMOVED lines=114> */
[----:B------:R-:W-:Y:S04]  /*5e00*/  STL [R1+0x1e0], R102 ;  /* 0x0001e06601007387 */ /* 0x000fe80000100800 */
        /* <DEDUP_REMOVED lines=11> */
[----:B--2---:R-:W-:Y:S04]  /*5ec0*/  STL [R1+0x210], R10 ;  /* 0x0002100a01007387 */ /* 0x004fe80000100800 */
        /* <DEDUP_REMOVED lines=77> */
[----:B------:R0:W-:Y:S04]  /*63a0*/  STL [R1+0x348], R27 ;  /* 0x0003481b01007387 */ /* 0x0001e80000100800 */
[----:B------:R-:W-:Y:S04]  /*63b0*/  STL [R1+0x34c], R29 ;  /* 0x00034c1d01007387 */ /* 0x000fe80000100800 */
[----:B------:R-:W-:Y:S04]  /*63c0*/  STL [R1+0x350], R56 ;  /* 0x0003503801007387 */ /* 0x000fe80000100800 */
[----:B------:R1:W-:Y:S04]  /*63d0*/  STL [R1+0x354], R31 ;  /* 0x0003541f01007387 */ /* 0x0003e80000100800 */
[----:B------:R-:W-:Y:S04]  /*63e0*/  STL [R1+0x358], R33 ;  /* 0x0003582101007387 */ /* 0x000fe80000100800 */
[----:B------:R2:W-:Y:S04]  /*63f0*/  STL [R1+0x35c], R35 ;  /* 0x00035c2301007387 */ /* 0x0005e80000100800 */
        /* <DEDUP_REMOVED lines=27> */
[----:B------:R-:W-:Y:S04]  /*65b0*/  STL [R1+0x3cc], R77 ;  /* 0x0003cc4d01007387 */ /* 0x000fe80000100800 */
[----:B------:R4:W-:Y:S04]  /*65c0*/  STL [R1+0x3d0], R72 ;  /* 0x0003d04801007387 */ /* 0x0009e80000100800 */
[----:B------:R4:W-:Y:S04]  /*65d0*/  STL [R1+0x3d4], R79 ;  /* 0x0003d44f01007387 */ /* 0x0009e80000100800 */
[----:B------:R-:W-:Y:S04]  /*65e0*/  STL [R1+0x3d8], R81 ;  /* 0x0003d85101007387 */ /* 0x000fe80000100800 */
[----:B------:R4:W-:Y:S04]  /*65f0*/  STL [R1+0x3dc], R83 ;  /* 0x0003dc5301007387 */ /* 0x0009e80000100800 */
[----:B0-----:R-:W4:Y:S04]  /*6600*/  LDL.128 R24, [R1+0x1e0] ;  /* 0x0001e00001187983 */ /* 0x001f280000100c00 */
[----:B-1----:R-:W4:Y:S04]  /*6610*/  LDL.128 R28, [R1+0x1f0] ;  /* 0x0001f000011c7983 */ /* 0x002f280000100c00 */
[----:B--2---:R-:W2:Y:S04]  /*6620*/  LDL.128 R32, [R1+0x200] ;  /* 0x0002000001207983 */ /* 0x004ea80000100c00 */
[----:B---3--:R-:W2:Y:S04]  /*6630*/  LDL.128 R36, [R1+0x210] ;  /* 0x0002100001247983 */ /* 0x008ea80000100c00 */
[----:B----4-:R-:W2:Y:S04]  /*6640*/  LDL.128 R40, [R1+0x220] ;  /* 0x0002200001287983 */ /* 0x010ea80000100c00 */
[----:B------:R-:W2:Y:S04]  /*6650*/  LDL.128 R44, [R1+0x230] ;  /* 0x00023000012c7983 */ /* 0x000ea80000100c00 */
        /* <DEDUP_REMOVED lines=25> */
[----:B------:R-:W2:Y:S01]  /*67f0*/  LDL.128 R148, [R1+0x3d0] ;  /* 0x0003d00001947983 */ /* 0x000ea20000100c00 */
[----:B------:R-:W-:-:S02]  /*6800*/  VIADD R6, R5, 0x1 ;  /* 0x0000000105067836 */ /* 0x000fc40000000000 */
[----:B------:R-:W-:Y:S01]  /*6810*/  IMAD.MOV.U32 R9, RZ, RZ, 0x40000040 ;  /* 0x40000040ff097424 */ /* 0x000fe200078e00ff */
[----:B------:R-:W3:Y:S02]  /*6820*/  LDL R5, [R1+0x1d0] ;  /* 0x0001d00001057983 */ /* 0x000ee40000100800 */
[----:B------:R-:W-:Y:S02]  /*6830*/  ISETP.NE.AND P0, PT, R6, 0x2, PT ;  /* 0x000000020600780c */ /* 0x000fe40003f05270 */
[----:B------:R0:W-:Y:S01]  /*6840*/  STL [R1+0x1c8], R6 ;  /* 0x0001c80601007387 */ /* 0x0001e20000100800 */
[----:B------:R-:W-:-:S10]  /*6850*/  R2UR UR15, R9 ;  /* 0x00000000090f72ca */ /* 0x000fd400000e0000 */
[----:B0-----:R-:W-:-:S04]  /*6860*/  @!P0 IMAD.MOV.U32 R6, RZ, RZ, RZ ;  /* 0x000000ffff068224 */ /* 0x001fc800078e00ff */
[----:B------:R-:W-:-:S05]  /*6870*/  IMAD R8, R6, 0x1000, R3 ;  /* 0x0000100006087824 */ /* 0x000fca00078e0203 */
[C---:B------:R-:W-:Y:S01]  /*6880*/  R2UR UR14, R8.reuse ;  /* 0x00000000080e72ca */ /* 0x040fe200000e0000 */
[----:B------:R-:W-:Y:S02]  /*6890*/  VIADD R10, R8, 0x80 ;  /* 0x00000080080a7836 */ /* 0x000fe40000000000 */
[----:B------:R-:W-:-:S03]  /*68a0*/  IMAD.MOV.U32 R11, RZ, RZ, 0x40000040 ;  /* 0x40000040ff0b7424 */ /* 0x000fc600078e00ff */
[----:B------:R-:W-:Y:S02]  /*68b0*/  R2UR UR18, R10 ;  /* 0x000000000a1272ca */ /* 0x000fe400000e0000 */
[----:B------:R-:W-:Y:S01]  /*68c0*/  R2UR UR19, R11 ;  /* 0x000000000b1372ca */ /* 0x000fe200000e0000 */
[----:B--2---:R-:W-:-:S06]  /*68d0*/  WARPGROUP.ARRIVE ;  /* 0x00000000000079c5 */ /* 0x004fcc0000000000 */
[----:B------:R-:W-:Y:S01]  /*68e0*/  HGMMA.64x256x16.F32.BF16 R24, gdesc[UR12].tnspB, R24, gsb0 ;  /* 0x43e000000c1879f0 */ /* 0x000fe20008001818 */
[----:B------:R-:W-:Y:S02]  /*68f0*/  VIADD R10, R8, 0x100 ;  /* 0x00000100080a7836 */ /* 0x000fe40000000000 */
[----:B------:R-:W-:-:S03]  /*6900*/  IMAD.MOV.U32 R11, RZ, RZ, 0x40000040 ;  /* 0x40000040ff0b7424 */ /* 0x000fc600078e00ff */
[----:B------:R-:W-:Y:S02]  /*6910*/  R2UR UR6, R10 ;  /* 0x000000000a0672ca */ /* 0x000fe400000e0000 */
[----:B------:R-:W-:Y:S01]  /*6920*/  R2UR UR7, R11 ;  /* 0x000000000b0772ca */ /* 0x000fe200000e0000 */
        /* <DEDUP_REMOVED lines=39> */
[----:B------:R-:W2:Y:S01]  /*6ba0*/  @!P0 LDL R8, [R1+0x1cc] ;  /* 0x0001cc0001088983 */ /* 0x000ea20000100800 */
[----:B------:R-:W-:-:S03]  /*6bb0*/  WARPGROUP.DEPBAR.LE gsb0, 0x0 ;  /* 0x00008000000079c5 */ /* 0x000fc60000010000 */
        /* <DEDUP_REMOVED lines=34> */
[----:B------:R-:W-:Y:S04]  /*6de0*/  @!P0 STL [R1+0x1c8], RZ ;  /* 0x0001c8ff01008387 */ /* 0x000fe80000100800 */
[----:B------:R0:W5:Y:S01]  /*6df0*/  LDL R9, [R1+0x1c8] ;  /* 0x0001c80001097983 */ /* 0x0001620000100800 */
        /* <DEDUP_REMOVED lines=68> */
[----:B------:R-:W2:Y:S04]  /*7240*/  LDL R10, [R1+0x1e0] ;  /* 0x0001e000010a7983 */ /* 0x000ea80000100800 */
[----:B-1----:R-:W2:Y:S04]  /*7250*/  LDL R80, [R1+0x1e4] ;  /* 0x0001e40001507983 */ /* 0x002ea80000100800 */
[----:B------:R-:W2:Y:S04]  /*7260*/  LDL R82, [R1+0x1e8] ;  /* 0x0001e80001527983 */ /* 0x000ea80000100800 */
[----:B----4-:R-:W4:Y:S04]  /*7270*/  LDL R84, [R1+0x1ec] ;  /* 0x0001ec0001547983 */ /* 0x010f280000100800 */
[----:B------:R-:W4:Y:S04]  /*7280*/  LDL R12, [R1+0x1f0] ;  /* 0x0001f000010c7983 */ /* 0x000f280000100800 */
[----:B------:R-:W4:Y:S04]  /*7290*/  LDL R86, [R1+0x1f4] ;  /* 0x0001f40001567983 */ /* 0x000f280000100800 */
[----:B---3--:R-:W3:Y:S04]  /*72a0*/  LDL R88, [R1+0x1f8] ;  /* 0x0001f80001587983 */ /* 0x008ee80000100800 */
[----:B------:R-:W3:Y:S04]  /*72b0*/  LDL R90, [R1+0x1fc] ;  /* 0x0001fc00015a7983 */ /* 0x000ee80000100800 */
[----:B------:R-:W3:Y:S04]  /*72c0*/  LDL R14, [R1+0x200] ;  /* 0x00020000010e7983 */ /* 0x000ee80000100800 */
[----:B0-----:R-:W3:Y:S04]  /*72d0*/  LDL R92, [R1+0x204] ;  /* 0x00020400015c7983 */ /* 0x001ee80000100800 */
[----:B------:R-:W3:Y:S04]  /*72e0*/  LDL R94, [R1+0x208] ;  /* 0x00020800015e7983 */ /* 0x000ee80000100800 */
        /* <DEDUP_REMOVED lines=116> */
[----:B------:R-:W2:Y:S01]  /*7a30*/  LDL R89, [R1+0x3dc] ;  /* 0x0003dc0001597983 */ /* 0x000ea20000100800 */
[----:B------:R-:W-:-:S03]  /*7a40*/  VIADD R6, R5, 0x1 ;  /* 0x0000000105067836 */ /* 0x000fc60000000000 */
[----:B------:R0:W-:Y:S04]  /*7a50*/  STL [R1+0x1e0], R10 ;  /* 0x0001e00a01007387 */ /* 0x0001e80000100800 */
[----:B------:R0:W-:Y:S04]  /*7a60*/  STL [R1+0x1d0], R6 ;  /* 0x0001d00601007387 */ /* 0x0001e80000100800 */
[----:B------:R0:W-:Y:S04]  /*7a70*/  STL [R1+0x1e4], R80 ;  /* 0x0001e45001007387 */ /* 0x0001e80000100800 */
[----:B------:R0:W-:Y:S04]  /*7a80*/  STL [R1+0x1e8], R82 ;  /* 0x0001e85201007387 */ /* 0x0001e80000100800 */
[----:B----4-:R0:W-:Y:S04]  /*7a90*/  STL [R1+0x1ec], R84 ;  /* 0x0001ec5401007387 */ /* 0x0101e80000100800 */
[----:B------:R0:W-:Y:S04]  /*7aa0*/  STL [R1+0x1f0], R12 ;  /* 0x0001f00c01007387 */ /* 0x0001e80000100800 */
[----:B------:R0:W-:Y:S04]  /*7ab0*/  STL [R1+0x1f4], R86 ;  /* 0x0001f45601007387 */ /* 0x0001e80000100800 */
[----:B---3--:R0:W-:Y:S04]  /*7ac0*/  STL [R1+0x1f8], R88 ;  /* 0x0001f85801007387 */ /* 0x0081e80000100800 */
[----:B------:R0:W-:Y:S04]  /*7ad0*/  STL [R1+0x1fc], R90 ;  /* 0x0001fc5a01007387 */ /* 0x0001e80000100800 */
[----:B------:R0:W-:Y:S04]  /*7ae0*/  STL [R1+0x200], R14 ;  /* 0x0002000e01007387 */ /* 0x0001e80000100800 */
[----:B------:R0:W-:Y:S04]  /*7af0*/  STL [R1+0x204], R92 ;  /* 0x0002045c01007387 */ /* 0x0001e80000100800 */
[----:B------:R0:W-:Y:S04]  /*7b00*/  STL [R1+0x208], R94 ;  /* 0x0002085e01007387 */ /* 0x0001e80000100800 */
[----:B--2---:R0:W-:Y:S04]  /*7b10*/  STL [R1+0x20c], R96 ;  /* 0x00020c6001007387 */ /* 0x0041e80000100800 */
        /* <DEDUP_REMOVED lines=116> */
[----:B------:R-:W-:-:S05]  /*8260*/  @!P0 LOP3.LUT R8, R8, 0x1, RZ, 0x3c, !PT ;  /* 0x0000000108088812 */ /* 0x000fca00078e3cff */
[----:B------:R0:W-:Y:S01]  /*8270*/  @!P0 STL [R1+0x1cc], R8 ;  /* 0x0001cc0801008387 */ /* 0x0001e20000100800 */
[----:B------:R-:W-:Y:S06]  /*8280*/  BAR.ARV 0xf, 0x100 ;  /* 0x03c4000000007b1d */ /* 0x000fec0000002000 */
[C---:B------:R-:W-:Y:S01]  /*8290*/  ISETP.GT.AND P0, PT, R4.reuse, R0, PT ;  /* 0x000000000400720c */ /* 0x040fe20003f04270 */
[----:B------:R-:W-:Y:S01]  /*82a0*/  VIADD R4, R4, 0xffffffff ;  /* 0xffffffff04047836 */ /* 0x000fe20000000000 */
[----:B------:R-:W-:Y:S11]  /*82b0*/  @!P1 BRA `(.L_x_5141) ;  /* 0x0000000000049947 */ /* 0x000ff60003800000 */
[----:B------:R-:W-:Y:S01]  /*82c0*/  BPT.TRAP 0x1 ;  /* 0x000000040000795c */ /* 0x000fe20000300000 */
.L_x_5141:
[----:B-----5:R-:W-:-:S05]  /*82d0*/  LEA R9, R9, UR44, 0x3 ;  /* 0x0000002c09097c11 */ /* 0x020fca000f8e18ff */
[----:B0-----:R-:W-:-:S05]  /*82e0*/  VIADD R6, R9, 0x38860 ;  /* 0x0003886009067836 */ /* 0x001fca0000000000 */
[----:B------:R-:W-:-:S04]  /*82f0*/  PRMT R6, R7, 0x654, R6 ;  /* 0x0000065407067816 */ /* 0x000fc80000000006 */
[----:B------:R0:W-:Y:S01]  /*8300*/  SYNCS.ARRIVE.TRANS64.RED.A1T0 RZ, [R6+URZ], RZ ;  /* 0x000000ff06ff79a7 */ /* 0x0001e2000810043f */
[----:B------:R-:W-:Y:S05]  /*8310*/  @P0 BRA `(.L_x_5142) ;  /* 0xffffffc000a40947 */ /* 0x000fea000383ffff */
.L_x_5140:
[----:B------:R-:W2:Y:S04]  /*8320*/  LDL R119, [R1+0x1c8] ;  /* 0x0001c80001777983 */ /* 0x000ea80000100800 */
[----:B------:R-:W3:Y:S04]  /*8330*/  LDL.64 R122, [R1+0x1e0] ;  /* 0x0001e000017a7983 */ /* 0x000ee80000100a00 */
[----:B------:R-:W4:Y:S04]  /*8340*/  LDL.64 R106, [R1+0x290] ;  /* 0x00029000016a7983 */ /* 0x000f280000100a00 */
[----:B------:R-:W5:Y:S04]  /*8350*/  LDL.64 R10, [R1+0x368] ;  /* 0x00036800010a7983 */ /* 0x000f680000100a00 */
        /* <DEDUP_REMOVED lines=60> */
[----:B0-----:R-:W5:Y:S04]  /*8720*/  LDL.64 R6, [R1+0x3d8] ;  /* 0x0003d80001067983 */ /* 0x001f680000100a00 */
[----:B------:R-:W5:Y:S04]  /*8730*/  LDL R3, [R1+0x1d0] ;  /* 0x0001d00001037983 */ /* 0x000f680000100800 */
[----:B------:R-:W5:Y:S01]  /*8740*/  LDL R0, [R1+0x1c8] ;  /* 0x0001c80001007983 */ /* 0x000f620000100800 */
[----:B--2---:R-:W-:-:S05]  /*8750*/  IMAD R118, R119, 0x40, R22 ;  /* 0x0000004077767824 */ /* 0x004fca00078e0216 */
        /* <DEDUP_REMOVED lines=8> */
[C---:B-----5:R-:W-:Y:S01]  /*87e0*/  FMUL.FTZ R125, R118.reuse, R125 ;  /* 0x0000007d767d7220 */ /* 0x060fe20000410000 */
        /* <DEDUP_REMOVED lines=33> */
[C---:B0-----:R-:W-:Y:S01]  /*8a00*/  FMUL.FTZ R11, R106.reuse, R11 ;  /* 0x0000000b6a0b7220 */ /* 0x041fe20000410000 */
[----:B------:R-:W-:Y:S01]  /*8a10*/  FMUL.FTZ R10, R106, R10 ;  /* 0x0000000a6a0a7220 */ /* 0x000fe20000410000 */
[C---:B------:R-:W-:Y:S01]  /*8a20*/  FMUL.FTZ R102, R118.reuse, R102 ;  /* 0x0000006676667220 */ /* 0x040fe20000410000 */
[C---:B------:R-:W-:Y:S01]  /*8a30*/  FMUL.FTZ R101, R118.reuse, R101 ;  /* 0x0000006576657220 */ /* 0x040fe20000410000 */
[C---:B------:R-:W-:Y:S01]  /*8a40*/  FMUL.FTZ R100, R118.reuse, R100 ;  /* 0x0000006476647220 */ /* 0x040fe20000410000 */
[C---:B------:R-:W-:Y:S01]  /*8a50*/  FMUL.FTZ R99, R118.reuse, R99 ;  /* 0x0000006376637220 */ /* 0x040fe20000410000 */
[----:B------:R0:W-:Y:S01]  /*8a60*/  STL.64 [R1+0x368], R10 ;  /* 0x0003680a01007387 */ /* 0x0001e20000100a00 */
        /* <DEDUP_REMOVED lines=85> */
[----:B0-----:R-:W-:-:S02]  /*8fc0*/  VIADD R10, R3, 0x1 ;  /* 0x00000001030a7836 */ /* 0x001fc40000000000 */
[----:B------:R-:W-:Y:S01]  /*8fd0*/  VIADD R0, R0, 0x1 ;  /* 0x0000000100007836 */ /* 0x000fe20000000000 */
[----:B------:R0:W-:Y:S04]  /*8fe0*/  STL.64 [R1+0x1f0], R124 ;  /* 0x0001f07c01007387 */ /* 0x0001e80000100a00 */
        /* <DEDUP_REMOVED lines=61> */
[----:B------:R0:W-:Y:S04]  /*93c0*/  STL [R1+0x1d0], R10 ;  /* 0x0001d00a01007387 */ /* 0x0001e80000100800 */
[----:B------:R0:W-:Y:S01]  /*93d0*/  STL [R1+0x1c8], R0 ;  /* 0x0001c80001007387 */ /* 0x0001e20000100800 */
[----:B------:R-:W-:Y:S06]  /*93e0*/  BAR.ARV 0xf, 0x100 ;  /* 0x03c4000000007b1d */ /* 0x000fec0000002000 */
[----:B------:R-:W-:Y:S01]  /*93f0*/  ISETP.NE.AND P0, PT, R0, 0x2, PT ;  /* 0x000000020000780c */ /* 0x000fe20003f05270 */
[----:B------:R-:W-:Y:S01]  /*9400*/  BSSY B0, `(.L_x_5143) ;  /* 0x0000007000007945 */ /* 0x000fe20003800000 */
[----:B------:R-:W-:-:S11]  /*9410*/  IMAD.MOV.U32 R3, RZ, RZ, 0x1 ;  /* 0x00000001ff037424 */ /* 0x000fd600078e00ff */
[----:B0-----:R-:W-:Y:S05]  /*9420*/  @P0 BRA `(.L_x_5144) ;  /* 0x0000000000100947 */ /* 0x001fea0003800000 */
[----:B------:R-:W2:Y:S04]  /*9430*/  LDL R0, [R1+0x1cc] ;  /* 0x0001cc0001007983 */ /* 0x000ea80000100800 */
[----:B------:R0:W-:Y:S01]  /*9440*/  STL [R1+0x1c8], RZ ;  /* 0x0001c8ff01007387 */ /* 0x0001e20000100800 */
[----:B--2---:R-:W-:-:S05]  /*9450*/  LOP3.LUT R0, R0, 0x1, RZ, 0x3c, !PT ;  /* 0x0000000100007812 */ /* 0x004fca00078e3cff */
[----:B------:R0:W-:Y:S02]  /*9460*/  STL [R1+0x1cc], R0 ;  /* 0x0001cc0001007387 */ /* 0x0001e40000100800 */
.L_x_5144:
[----:B------:R-:W-:Y:S05]  /*9470*/  BSYNC B0 ;  /* 0x0000000000007941 */ /* 0x000fea0003800000 */
.L_x_5143:
[----:B------:R-:W-:Y:S05]  /*9480*/  BRA `(.L_x_5138) ;  /* 0x0000018c00287947 */ /* 0x000fea0003800000 */
.L_x_5131:
[----:B------:R-:W-:Y:S01]  /*9490*/  UIADD3 UR4, UP3, UR38, 0x38860, URZ ;  /* 0x0003886026047890 */ /* 0x000fe2000ff7e03f */
[----:B------:R-:W-:Y:S01]  /*94a0*/  IMAD.MOV.U32 R9, RZ, RZ, R7 ;  /* 0x000000ffff097224 */ /* 0x000fe200078e0007 */
[----:B------:R-:W-:Y:S01]  /*94b0*/  UIADD3 UR7, UP2, UR38, 0x38850, URZ ;  /* 0x0003885026077890 */ /* 0x000fe2000ff5e03f */
[----:B------:R-:W-:Y:S01]  /*94c0*/  IMAD.MOV.U32 R8, RZ, RZ, 0x100 ;  /* 0x00000100ff087424 */ /* 0x000fe200078e00ff */
[----:B------:R-:W-:Y:S01]  /*94d0*/  UIADD3.X UR5, URZ, UR39, URZ, UP3, !UPT ;  /* 0x000000273f057290 */ /* 0x000fe20009ffe43f */
[----:B------:R-:W-:Y:S01]  /*94e0*/  IMAD.U32 R4, RZ, RZ, UR61 ;  /* 0x0000003dff047e24 */ /* 0x000fe2000f8e00ff */
[----:B------:R-:W-:Y:S01]  /*94f0*/  UIADD3 UR10, UP1, UR38, 0x38830, URZ ;  /* 0x00038830260a7890 */ /* 0x000fe2000ff3e03f */
[----:B------:R-:W-:Y:S01]  /*9500*/  IMAD.MOV.U32 R5, RZ, RZ, 0x80 ;  /* 0x00000080ff057424 */ /* 0x000fe200078e00ff */
[----:B------:R-:W-:Y:S01]  /*9510*/  UIADD3 UR9, UP0, UR38, 0x38840, URZ ;  /* 0x0003884026097890 */ /* 0x000fe2000ff1e03f */
[----:B------:R1:W-:Y:S01]  /*9520*/  STL.64 [R1+0x30], R8 ;  /* 0x0000300801007387 */ /* 0x0003e20000100a00 */
[----:B------:R-:W-:Y:S01]  /*9530*/  UIADD3.X UR8, URZ, UR39, URZ, UP2, !UPT ;  /* 0x000000273f087290 */ /* 0x000fe200097fe43f */
[----:B------:R-:W-:Y:S01]  /*9540*/  IMAD.MOV.U32 R6, RZ, RZ, 0x80 ;  /* 0x00000080ff067424 */ /* 0x000fe200078e00ff */
[----:B------:R-:W-:Y:S01]  /*9550*/  ULDC UR11, c[0x0][0x448] ;  /* 0x00011200000b7ab9 */ /* 0x000fe20000000800 */
[----:B0-----:R-:W-:Y:S01]  /*9560*/  IMAD.U32 R0, RZ, RZ, UR7 ;  /* 0x00000007ff007e24 */ /* 0x001fe2000f8e00ff */
[----:B------:R-:W-:Y:S01]  /*9570*/  UIADD3.X UR7, URZ, UR39, URZ, UP0, !UPT ;  /* 0x000000273f077290 */ /* 0x000fe200087fe43f */
[----:B------:R-:W-:Y:S01]  /*9580*/  IMAD.U32 R10, RZ, RZ, UR61 ;  /* 0x0000003dff0a7e24 */ /* 0x000fe2000f8e00ff */
[----:B------:R-:W-:Y:S01]  /*9590*/  UISETP.NE.AND UP4, UPT, UR11, 0x1, UPT ;  /* 0x000000010b00788c */ /* 0x000fe2000bf85270 */
[----:B------:R-:W-:Y:S01]  /*95a0*/  IMAD.MOV.U32 R11, RZ, RZ, 0x80 ;  /* 0x00000080ff0b7424 */ /* 0x000fe200078e00ff */
[----:B------:R0:W-:Y:S01]  /*95b0*/  STL.128 [R1], R4 ;  /* 0x0000000401007387 */ /* 0x0001e20000100c00 */
[----:B------:R-:W-:Y:S01]  /*95c0*/  IMAD.U32 R3, RZ, RZ, UR8 ;  /* 0x00000008ff037e24 */ /* 0x000fe2000f8e00ff */
[----:B------:R-:W-:Y:S01]  /*95d0*/  USHF.L.U32 UR6, UR59, 0x6, URZ ;  /* 0x000000063b067899 */ /* 0x000fe2000800063f */
[----:B-1----:R-:W-:Y:S01]  /*95e0*/  IMAD.U32 R8, RZ, RZ, UR4 ;  /* 0x00000004ff087e24 */ /* 0x002fe2000f8e00ff */
[----:B------:R-:W-:Y:S01]  /*95f0*/  UIADD3.X UR4, URZ, UR39, URZ, UP1, !UPT ;  /* 0x000000273f047290 */ /* 0x000fe20008ffe43f */
[----:B------:R-:W-:Y:S01]  /*9600*/  IMAD.U32 R9, RZ, RZ, UR5 ;  /* 0x00000005ff097e24 */ /* 0x000fe2000f8e00ff */
[----:B------:R1:W-:Y:S01]  /*9610*/  STL.64 [R1+0x28], R10 ;  /* 0x0000280a01007387 */ /* 0x0003e20000100a00 */
[----:B------:R-:W-:Y:S01]  /*9620*/  IMAD.U32 R12, RZ, RZ, UR59 ;  /* 0x0000003bff0c7e24 */ /* 0x000fe2000f8e00ff */
[----:B------:R-:W-:Y:S01]  /*9630*/  ULDC UR45, c[0x0][0x288] ;  /* 0x0000a200002d7ab9 */ /* 0x000fe20000000800 */
[----:B------:R-:W-:Y:S01]  /*9640*/  @UP4 UIADD3 UR8, UR6, 0x3f, URZ ;  /* 0x0000003f06084890 */ /* 0x000fe2000fffe03f */
[----:B------:R2:W-:Y:S01]  /*9650*/  STL [R1+0x10], RZ ;  /* 0x000010ff01007387 */ /* 0x0005e20000100800 */
[----:B------:R-:W-:Y:S01]  /*9660*/  UIADD3 UR40, UR47, 0x1, -UR45 ;  /* 0x000000012f287890 */ /* 0x000fe2000fffe82d */
[----:B------:R-:W-:Y:S01]  /*9670*/  IADD3 R48, P0, R2, 0x28, RZ ;  /* 0x0000002802307810 */ /* 0x000fe20007f1e0ff */
[----:B------:R-:W-:Y:S01]  /*9680*/  UP2UR UR41, UPR, URZ, 0x10 ;  /* 0x000000103f297883 */ /* 0x000fe20008000000 */
[----:B------:R2:W-:Y:S01]  /*9690*/  STL [R1+0x50], R12 ;  /* 0x0000500c01007387 */ /* 0x0005e20000100800 */
[----:B0-----:R-:W-:-:S02]  /*96a0*/  IMAD.MOV.U32 R6, RZ, RZ, R8 ;  /* 0x000000ffff067224 */ /* 0x001fc400078e0008 */
[----:B------:R-:W-:Y:S01]  /*96b0*/  IMAD.MOV.U32 R7, RZ, RZ, R9 ;  /* 0x000000ffff077224 */ /* 0x000fe200078e0009 */
[----:B------:R2:W-:Y:S01]  /*96c0*/  STL [R1+0x38], RZ ;  /* 0x000038ff01007387 */ /* 0x0005e20000100800 */
[----:B------:R-:W-:Y:S02]  /*96d0*/  IMAD.MOV.U32 R4, RZ, RZ, R0 ;  /* 0x000000ffff047224 */ /* 0x000fe400078e0000 */
[----:B------:R-:W-:Y:S02]  /*96e0*/  IMAD.MOV.U32 R5, RZ, RZ, R3 ;  /* 0x000000ffff057224 */ /* 0x000fe400078e0003 */
[----:B------:R-:W-:Y:S01]  /*96f0*/  IMAD.U32 R8, RZ, RZ, UR10 ;  /* 0x0000000aff087e24 */ /* 0x000fe2000f8e00ff */
[----:B------:R-:W-:Y:S01]  /*9700*/  @UP4 ULDC UR10, c[0x0][0x450] ;  /* 0x00011400000a4ab9 */ /* 0x000fe20000000800 */
[----:B------:R-:W-:Y:S01]  /*9710*/  IMAD.U32 R9, RZ, RZ, UR4 ;  /* 0x00000004ff097e24 */ /* 0x000fe2000f8e00ff */
[----:B------:R-:W-:Y:S01]  /*9720*/  ULDC.64 UR4, c[0x0][0xad8] ;  /* 0x0002b60000047ab9 */ /* 0x000fe20000000a00 */
[----:B-1----:R-:W-:Y:S01]  /*9730*/  IMAD.U32 R10, RZ, RZ, UR9 ;  /* 0x00000009ff0a7e24 */ /* 0x002fe2000f8e00ff */
[----:B------:R-:W-:Y:S01]  /*9740*/  UISETP.GE.AND UP0, UPT, UR5, 0x1, UPT ;  /* 0x000000010500788c */ /* 0x000fe2000bf06270 */
[----:B------:R-:W-:Y:S01]  /*9750*/  IMAD.U32 R11, RZ, RZ, UR7 ;  /* 0x00000007ff0b7e24 */ /* 0x000fe2000f8e00ff */
[----:B------:R2:W-:Y:S01]  /*9760*/  STL.128 [R1+0x40], R4 ;  /* 0x0000400401007387 */ /* 0x0005e20000100c00 */
[----:B------:R-:W-:Y:S01]  /*9770*/  @UP4 ULDC UR9, c[0x0][0x44c] ;  /* 0x0001130000094ab9 */ /* 0x000fe20000000800 */
[----:B------:R-:W-:Y:S01]  /*9780*/  UIADD3 UR7, UR6, 0x3f, URZ ;  /* 0x0000003f06077890 */ /* 0x000fe2000fffe03f */
[----:B------:R-:W-:Y:S01]  /*9790*/  IMAD.X R49, RZ, RZ, R18, P0 ;  /* 0x000000ffff317224 */ /* 0x000fe200000e0612 */
[----:B------:R2:W-:Y:S01]  /*97a0*/  STL.64 [R1+0x18], R8 ;  /* 0x0000180801007387 */ /* 0x0005e20000100a00 */
[----:B------:R-:W-:Y:S01]  /*97b0*/  UIMAD.WIDE.U32 UR8, UR8, UR9, URZ ;  /* 0x00000009080872a5 */ /* 0x000fe2000f8e003f */
[----:B------:R-:W-:Y:S01]  /*97c0*/  PLOP3.LUT P1, PT, PT, PT, UP0, 0x40, 0x0 ;  /* 0x000000000000781c */ /* 0x000fe20003f2e808 */
[----:B------:R-:W-:Y:S01]  /*97d0*/  UP2UR UR43, UPR, URZ, 0x1 ;  /* 0x000000013f2b7883 */ /* 0x000fe20008000000 */
[----:B------:R2:W-:Y:S01]  /*97e0*/  STL.64 [R1+0x20], R10 ;  /* 0x0000200a01007387 */ /* 0x0005e20000100a00 */
[----:B------:R-:W-:-:S04]  /*97f0*/  @UP4 USHF.R.U32.HI UR7, URZ, UR10, UR9 ;  /* 0x0000000a3f074299 */ /* 0x000fc80008011609 */
[----:B------:R-:W-:-:S04]  /*9800*/  UIADD3 UR8, UR40, UR7, URZ ;  /* 0x0000000728087290 */ /* 0x000fc8000fffe03f */
[----:B------:R-:W-:Y:S02]  /*9810*/  UIADD3 UR4, UR8, UR4, URZ ;  /* 0x0000000408047290 */ /* 0x000fe4000fffe03f */
[----:B------:R-:W-:Y:S10]  /*9820*/  @P1 BRA `(.L_x_5145) ;  /* 0x0000000000441947 */ /* 0x000ff40003800000 */
        /* <DEDUP_REMOVED lines=10> */
.L_x_5146:
[----:B------:R-:W-:-:S11]  /*98d0*/  UISETP.NE.AND UP0, UPT, UR5, 0x1, UPT ;  /* 0x000000010500788c */ /* 0x000fd6000bf05270 */
[----:B------:R-:W-:Y:S02]  /*98e0*/  @UP0 ULDC.64 UR10, c[0x0][0xae0] ;  /* 0x0002b800000a0ab9 */ /* 0x000fe40000000a00 */
[----:B------:R-:W-:-:S04]  /*98f0*/  UIMAD.WIDE.U32 UR8, UR7, UR10, URZ ;  /* 0x0000000a070872a5 */ /* 0x000fc8000f8e003f */
[----:B------:R-:W-:-:S12]  /*9900*/  @UP0 USHF.R.U32.HI UR7, URZ, UR11, UR9 ;  /* 0x0000000b3f070299 */ /* 0x000fd80008011609 */
.L_x_5147:
[----:B------:R-:W-:-:S04]  /*9910*/  UIMAD UR7, UR7, UR5, UR5 ;  /* 0x00000005070772a4 */ /* 0x000fc8000f8e0205 */
[----:B------:R-:W-:-:S04]  /*9920*/  UISETP.LT.AND UP0, UPT, UR4, UR7, UPT ;  /* 0x000000070400728c */ /* 0x000fc8000bf01270 */
[----:B------:R-:W-:-:S12]  /*9930*/  USEL UR4, UR4, UR7, UP0 ;  /* 0x0000000704047287 */ /* 0x000fd80008000000 */
.L_x_5145:
[----:B------:R-:W-:Y:S02]  /*9940*/  UISETP.NE.AND UP0, UPT, UR41, URZ, UPT ;  /* 0x0000003f2900728c */ /* 0x000fe4000bf05270 */
[----:B------:R-:W-:Y:S02]  /*9950*/  UIADD3 UR10, UR47, 0x3f, URZ ;  /* 0x0000003f2f0a7890 */ /* 0x000fe4000fffe03f */
[----:B------:R-:W-:Y:S02]  /*9960*/  UIADD3 UR4, UR4, 0x3f, URZ ;  /* 0x0000003f04047890 */ /* 0x000fe4000fffe03f */
[----:B------:R-:W-:Y:S02]  /*9970*/  UISETP.GE.AND UP1, UPT, UR5, 0x1, UPT ;  /* 0x000000010500788c */ /* 0x000fe4000bf26270 */
[----:B------:R-:W-:Y:S02]  /*9980*/  USHF.R.S32.HI UR11, URZ, 0x1f, UR10 ;  /* 0x0000001f3f0b7899 */ /* 0x000fe4000801140a */
[----:B------:R-:W-:Y:S01]  /*9990*/  USHF.R.S32.HI UR7, URZ, 0x1f, UR4 ;  /* 0x0000001f3f077899 */ /* 0x000fe20008011404 */
[----:B------:R-:W-:Y:S01]  /*99a0*/  @UP0 ULDC UR8, c[0x0][0x44c] ;  /* 0x0001130000080ab9 */ /* 0x000fe20000000800 */
[----:B------:R-:W-:Y:S01]  /*99b0*/  ULEA.HI UR11, UR11, UR10, URZ, 0x6 ;  /* 0x0000000a0b0b7291 */ /* 0x000fe2000f8f303f */
[----:B------:R-:W-:Y:S01]  /*99c0*/  PLOP3.LUT P0, PT, PT, PT, UP1, 0x40, 0x0 ;  /* 0x000000000000781c */ /* 0x000fe20003f0e818 */
[----:B------:R-:W-:-:S02]  /*99d0*/  UIMAD.WIDE.U32 UR8, UR6, UR8, URZ ;  /* 0x00000008060872a5 */ /* 0x000fc4000f8e003f */
[----:B------:R-:W-:Y:S01]  /*99e0*/  ULEA.HI UR7, UR7, UR4, URZ, 0x6 ;  /* 0x0000000407077291 */ /* 0x000fe2000f8f303f */
[----:B------:R-:W-:Y:S01]  /*99f0*/  @UP0 ULDC UR12, c[0x0][0x450] ;  /* 0x00011400000c0ab9 */ /* 0x000fe20000000800 */
[----:B------:R-:W-:Y:S02]  /*9a00*/  UIADD3 UR45, UR47, -UR45, URZ ;  /* 0x8000002d2f2d7290 */ /* 0x000fe4000fffe03f */
[----:B------:R-:W-:Y:S02]  /*9a10*/  USHF.R.S32.HI UR11, URZ, 0x6, UR11 ;  /* 0x000000063f0b7899 */ /* 0x000fe4000801140b */
        /* <DEDUP_REMOVED lines=19> */
.L_x_5149:
[----:B------:R-:W-:-:S11]  /*9b50*/  UISETP.NE.AND UP0, UPT, UR5, 0x1, UPT ;  /* 0x000000010500788c */ /* 0x000fd6000bf05270 */
[----:B------:R-:W-:Y:S02]  /*9b60*/  @UP0 ULDC.64 UR10, c[0x0][0xae0] ;  /* 0x0002b800000a0ab9 */ /* 0x000fe40000000a00 */
[----:B------:R-:W-:-:S04]  /*9b70*/  UIMAD.WIDE.U32 UR6, UR4, UR10, URZ ;  /* 0x0000000a040672a5 */ /* 0x000fc8000f8e003f */
[----:B------:R-:W-:-:S12]  /*9b80*/  @UP0 USHF.R.U32.HI UR4, URZ, UR11, UR7 ;  /* 0x0000000b3f040299 */ /* 0x000fd80008011607 */
.L_x_5150:
[----:B------:R-:W-:-:S04]  /*9b90*/  UIMAD UR4, UR4, UR5, URZ ;  /* 0x00000005040472a4 */ /* 0x000fc8000f8e023f */
[----:B------:R-:W-:-:S04]  /*9ba0*/  UISETP.LT.AND UP0, UPT, UR8, UR4, UPT ;  /* 0x000000040800728c */ /* 0x000fc8000bf01270 */
[----:B------:R-:W-:-:S12]  /*9bb0*/  USEL UR8, UR8, UR4, !UP0 ;  /* 0x0000000408087287 */ /* 0x000fd8000c000000 */
.L_x_5148:
[----:B------:R-:W-:Y:S01]  /*9bc0*/  USHF.R.S32.HI UR4, URZ, 0x1f, UR8 ;  /* 0x0000001f3f047899 */ /* 0x000fe20008011408 */
[----:B------:R-:W-:-:S03]  /*9bd0*/  PRMT R3, RZ, 0x7610, R3 ;  /* 0x00007610ff037816 */ /* 0x000fc60000000003 */
[----:B------:R-:W-:-:S04]  /*9be0*/  ULEA.HI UR4, UR4, UR8, URZ, 0x6 ;  /* 0x0000000804047291 */ /* 0x000fc8000f8f303f */
[----:B------:R-:W-:-:S04]  /*9bf0*/  USHF.R.S32.HI UR4, URZ, 0x6, UR4 ;  /* 0x000000063f047899 */ /* 0x000fc80008011404 */
[----:B------:R-:W-:-:S04]  /*9c00*/  UISETP.LT.AND UP0, UPT, URZ, UR4, UPT ;  /* 0x000000043f00728c */ /* 0x000fc8000bf01270 */
[----:B------:R-:W-:-:S04]  /*9c10*/  USEL UR42, URZ, UR4, !UP0 ;  /* 0x000000043f2a7287 */ /* 0x000fc8000c000000 */
[----:B------:R-:W-:-:S06]  /*9c20*/  UISETP.GT.AND UP0, UPT, UR46, UR42, UPT ;  /* 0x0000002a2e00728c */ /* 0x000fcc000bf04270 */
[----:B------:R-:W-:-:S13]  /*9c30*/  PLOP3.LUT P0, PT, PT, PT, UP0, 0x80, 0x0 ;  /* 0x000000000000781c */ /* 0x000fda0003f0f008 */
[----:B------:R-:W-:Y:S05]  /*9c40*/  @!P0 BRA `(.L_x_5138) ;  /* 0x0000018400388947 */ /* 0x000fea0003800000 */
[----:B------:R-:W0:Y:S01]  /*9c50*/  SHFL.IDX PT, R0, R194, RZ, 0x1f ;  /* 0x00001fffc2007589 */ /* 0x000e2200000e0000 */
[----:B------:R-:W-:Y:S01]  /*9c60*/  UIADD3 UR6, UR44, 0x26400, URZ ;  /* 0x000264002c067890 */ /* 0x000fe2000fffe03f */
[----:B------:R-:W-:Y:S01]  /*9c70*/  IMAD.MOV.U32 R13, RZ, RZ, 0x40000040 ;  /* 0x40000040ff0d7424 */ /* 0x000fe200078e00ff */
[----:B------:R-:W-:Y:S01]  /*9c80*/  UIADD3 UR4, UR44, 0x20400, URZ ;  /* 0x000204002c047890 */ /* 0x000fe2000fffe03f */
[----:B------:R-:W1:Y:S01]  /*9c90*/  S2R R56, SR_TID.X ;  /* 0x0000000000387919 */ /* 0x000e620000002100 */
[----:B------:R-:W-:Y:S01]  /*9ca0*/  UIADD3 UR8, UR44, 0x400, URZ ;  /* 0x000004002c087890 */ /* 0x000fe2000fffe03f */
[----:B------:R-:W-:Y:S01]  /*9cb0*/  IMAD.MOV.U32 R15, RZ, RZ, 0x40000040 ;  /* 0x40000040ff0f7424 */ /* 0x000fe200078e00ff */
[----:B------:R-:W-:Y:S01]  /*9cc0*/  USHF.R.U32.HI UR6, URZ, 0x4, UR6 ;  /* 0x000000043f067899 */ /* 0x000fe20008011606 */
[----:B--2---:R-:W-:Y:S01]  /*9cd0*/  IMAD.MOV.U32 R7, RZ, RZ, 0x40000040 ;  /* 0x40000040ff077424 */ /* 0x004fe200078e00ff */
[----:B------:R-:W-:Y:S01]  /*9ce0*/  USHF.R.U32.HI UR4, URZ, 0x4, UR4 ;  /* 0x000000043f047899 */ /* 0x000fe20008011604 */
[C---:B------:R-:W-:Y:S01]  /*9cf0*/  IADD3 R42, P5, R2.reuse, 0x88, RZ ;  /* 0x00000088022a7810 */ /* 0x040fe20007fbe0ff */
[----:B------:R-:W-:Y:S01]  /*9d00*/  USHF.R.U32.HI UR7, URZ, 0x4, UR8 ;  /* 0x000000043f077899 */ /* 0x000fe20008011608 */
[----:B------:R-:W-:Y:S01]  /*9d10*/  IMAD.MOV.U32 R8, RZ, RZ, 0x1 ;  /* 0x00000001ff087424 */ /* 0x000fe200078e00ff */
[----:B------:R-:W-:Y:S01]  /*9d20*/  ULOP3.LUT UR6, UR6, 0x3fff, URZ, 0xc0, !UPT ;  /* 0x00003fff06067892 */ /* 0x000fe2000f8ec03f */
[----:B------:R-:W-:Y:S01]  /*9d30*/  IMAD.MOV.U32 R9, RZ, RZ, RZ ;  /* 0x000000ffff097224 */ /* 0x000fe200078e00ff */
[----:B------:R-:W-:Y:S01]  /*9d40*/  ULOP3.LUT UR4, UR4, 0x3fff, URZ, 0xc0, !UPT ;  /* 0x00003fff04047892 */ /* 0x000fe2000f8ec03f */
[----:B------:R-:W-:Y:S01]  /*9d50*/  IMAD.X R55, RZ, RZ, R18, P5 ;  /* 0x000000ffff377224 */ /* 0x000fe200028e0612 */
[----:B------:R-:W-:Y:S01]  /*9d60*/  UIADD3 UR9, UP0, UR38, 0x38400, URZ ;  /* 0x0003840026097890 */ /* 0x000fe2000ff1e03f */
[----:B------:R-:W-:Y:S01]  /*9d70*/  IMAD.MOV.U32 R10, RZ, RZ, 0x1 ;  /* 0x00000001ff0a7424 */ /* 0x000fe200078e00ff */
[----:B------:R-:W-:Y:S01]  /*9d80*/  ULOP3.LUT UR7, UR7, 0x3fff, URZ, 0xc0, !UPT ;  /* 0x00003fff07077892 */ /* 0x000fe2000f8ec03f */
[----:B------:R-:W-:Y:S01]  /*9d90*/  IMAD.MOV.U32 R11, RZ, RZ, RZ ;  /* 0x000000ffff0b7224 */ /* 0x000fe200078e00ff */
[----:B------:R-:W-:Y:S01]  /*9da0*/  ULOP3.LUT UR6, UR6, 0x10000, URZ, 0xfc, !UPT ;  /* 0x0001000006067892 */ /* 0x000fe2000f8efc3f */
[----:B------:R-:W-:Y:S01]  /*9db0*/  IADD3 R46, P1, R2, 0x98, RZ ;  /* 0x00000098022e7810 */ /* 0x000fe20007f3e0ff */
[----:B------:R-:W-:Y:S01]  /*9dc0*/  ULOP3.LUT UR4, UR4, 0x10000, URZ, 0xfc, !UPT ;  /* 0x0001000004047892 */ /* 0x000fe2000f8efc3f */
[C---:B0-----:R-:W-:Y:S01]  /*9dd0*/  LEA.HI R3, R0.reuse, R0, RZ, 0x1 ;  /* 0x0000000000037211 */ /* 0x041fe200078f08ff */
[----:B------:R-:W-:Y:S01]  /*9de0*/  UIADD3.X UR10, URZ, UR39, URZ, UP0, !UPT ;  /* 0x000000273f0a7290 */ /* 0x000fe200087fe43f */
[----:B------:R-:W-:Y:S01]  /*9df0*/  IMAD.U32 R4, RZ, RZ, UR9 ;  /* 0x00000009ff047e24 */ /* 0x000fe2000f8e00ff */
[----:B------:R-:W-:Y:S01]  /*9e00*/  ULOP3.LUT UR7, UR7, 0x10000, URZ, 0xfc, !UPT ;  /* 0x0001000007077892 */ /* 0x000fe2000f8efc3f */
[----:B------:R-:W-:Y:S01]  /*9e10*/  LOP3.LUT R3, R3, 0x6, RZ, 0xc0, !PT ;  /* 0x0000000603037812 */ /* 0x000fe200078ec0ff */
[----:B------:R-:W-:Y:S01]  /*9e20*/  IMAD.U32 R6, RZ, RZ, UR4 ;  /* 0x00000004ff067e24 */ /* 0x000fe2000f8e00ff */
[----:B------:R-:W-:Y:S01]  /*9e30*/  UIADD3 UR4, UR44, 0x36400, URZ ;  /* 0x000364002c047890 */ /* 0x000fe2000fffe03f */
[----:B------:R-:W-:Y:S01]  /*9e40*/  IMAD.U32 R5, RZ, RZ, UR10 ;  /* 0x0000000aff057e24 */ /* 0x000fe2000f8e00ff */
[----:B------:R-:W-:Y:S01]  /*9e50*/  UIADD3 UR5, UR44, 0x22400, URZ ;  /* 0x000224002c057890 */ /* 0x000fe2000fffe03f */
[----:B------:R-:W-:Y:S01]  /*9e60*/  IMAD.IADD R0, R0, 0x1, -R3 ;  /* 0x0000000100007824 */ /* 0x000fe200078e0a03 */
[----:B------:R-:W-:Y:S01]  /*9e70*/  ULOP3.LUT UP0, URZ, UR4, 0x3ff, URZ, 0xc0, !UPT ;  /* 0x000003ff043f7892 */ /* 0x000fe2000f80c03f */
[----:B------:R-:W-:Y:S01]  /*9e80*/  IMAD.U32 R3, RZ, RZ, UR6 ;  /* 0x00000006ff037e24 */ /* 0x000fe2000f8e00ff */
[----:B------:R-:W-:Y:S01]  /*9e90*/  USHF.R.U32.HI UR5, URZ, 0x4, UR5 ;  /* 0x000000043f057899 */ /* 0x000fe20008011605 */
[----:B-1----:R-:W-:Y:S01]  /*9ea0*/  VIADD R12, R56, 0xffffff80 ;  /* 0xffffff80380c7836 */ /* 0x002fe20000000000 */
[----:B------:R-:W-:Y:S01]  /*9eb0*/  LEA R0, R0, UR8, 0xf ;  /* 0x0000000800007c11 */ /* 0x000fe2000f8e78ff */
[----:B------:R-:W-:Y:S01]  /*9ec0*/  IMAD.U32 R14, RZ, RZ, UR7 ;  /* 0x00000007ff0e7e24 */ /* 0x000fe2000f8e00ff */
[----:B------:R-:W-:Y:S01]  /*9ed0*/  STL.64 [R1+0x58], R4 ;  /* 0x0000580401007387 */ /* 0x000fe20000100a00 */
[----:B------:R-:W-:Y:S01]  /*9ee0*/  ULOP3.LUT UR5, UR5, 0x3fff, URZ, 0xc0, !UPT ;  /* 0x00003fff05057892 */ /* 0x000fe2000f8ec03f */
[----:B------:R-:W-:Y:S01]  /*9ef0*/  SHF.R.U32.HI R0, RZ, 0x4, R0 ;  /* 0x00000004ff007819 */ /* 0x000fe20000011600 */
[----:B------:R-:W-:Y:S01]  /*9f00*/  IMAD.X R47, RZ, RZ, R18, P1 ;  /* 0x000000ffff2f7224 */ /* 0x000fe200008e0612 */
[----:B------:R0:W-:Y:S01]  /*9f10*/  STL [R1+0x74], R12 ;  /* 0x0000740c01007387 */ /* 0x0001e20000100800 */
[----:B------:R-:W-:Y:S01]  /*9f20*/  PLOP3.LUT P5, PT, PT, PT, UP0, 0x80, 0x0 ;  /* 0x000000000000781c */ /* 0x000fe20003faf008 */
[----:B------:R-:W-:Y:S01]  /*9f30*/  ULOP3.LUT UR5, UR5, 0x10000, URZ, 0xfc, !UPT ;  /* 0x0001000005057892 */ /* 0x000fe2000f8efc3f */
[----:B------:R-:W-:Y:S01]  /*9f40*/  LOP3.LUT R0, R0, 0x3fff, RZ, 0xc0, !PT ;  /* 0x00003fff00007812 */ /* 0x000fe200078ec0ff */
[----:B------:R-:W-:Y:S01]  /*9f50*/  STL.64 [R1+0x78], R6 ;  /* 0x0000780601007387 */ /* 0x000fe20000100a00 */
[----:B------:R-:W-:-:S02]  /*9f60*/  IADD3 R44, P6, R2, 0x90, RZ ;  /* 0x00000090022c7810 */ /* 0x000fc40007fde0ff */
[----:B------:R-:W-:Y:S01]  /*9f70*/  LOP3.LUT R0, R0, 0x2000000, RZ, 0xfc, !PT ;  /* 0x0200000000007812 */ /* 0x000fe200078efcff */
[----:B------:R1:W-:Y:S01]  /*9f80*/  STL.128 [R1+0x60], R8 ;  /* 0x0000600801007387 */ /* 0x0003e20000100c00 */
[C---:B------:R-:W-:Y:S01]  /*9f90*/  IADD3 R40, P0, R2.reuse, 0x80, RZ ;  /* 0x0000008002287810 */ /* 0x040fe20007f1e0ff */
[----:B0-----:R-:W-:Y:S01]  /*9fa0*/  IMAD.MOV.U32 R12, RZ, RZ, R3 ;  /* 0x000000ffff0c7224 */ /* 0x001fe200078e0003 */
[C---:B------:R-:W-:Y:S01]  /*9fb0*/  IADD3 R35, P4, R2.reuse, 0x78, RZ ;  /* 0x0000007802237810 */ /* 0x040fe20007f9e0ff */
[--C-:B------:R-:W-:Y:S01]  /*9fc0*/  IMAD.X R57, RZ, RZ, R18.reuse, P6 ;  /* 0x000000ffff397224 */ /* 0x100fe200030e0612 */
[C---:B------:R-:W-:Y:S01]  /*9fd0*/  IADD3 R28, P3, R2.reuse, 0x74, RZ ;  /* 0x00000074021c7810 */ /* 0x040fe20007f7e0ff */
[----:B------:R-:W-:Y:S01]  /*9fe0*/  IMAD.MOV.U32 R3, RZ, RZ, R207 ;  /* 0x000000ffff037224 */ /* 0x000fe200078e00cf */
[----:B------:R-:W-:Y:S01]  /*9ff0*/  STL.128 [R1+0x90], R12 ;  /* 0x0000900c01007387 */ /* 0x000fe20000100c00 */
[C---:B------:R-:W-:Y:S01]  /*a000*/  IADD3 R34, P2, R2.reuse, 0x68, RZ ;  /* 0x0000006802227810 */ /* 0x040fe20007f5e0ff */
[--C-:B------:R-:W-:Y:S01]  /*a010*/  IMAD.X R53, RZ, RZ, R18.reuse, P0 ;  /* 0x000000ffff357224 */ /* 0x100fe200000e0612 */
[C---:B------:R-:W-:Y:S01]  /*a020*/  IADD3 R33, P1, R2.reuse, 0x60, RZ ;  /* 0x0000006002217810 */ /* 0x040fe20007f3e0ff */
[--C-:B------:R-:W-:Y:S01]  /*a030*/  IMAD.X R54, RZ, RZ, R18.reuse, P4 ;  /* 0x000000ffff367224 */ /* 0x100fe200020e0612 */
[----:B------:R-:W-:Y:S01]  /*a040*/  IADD3 R24, P6, R2, 0x58, RZ ;  /* 0x0000005802187810 */ /* 0x000fe20007fde0ff */
[----:B------:R-:W-:-:S02]  /*a050*/  IMAD.X R29, RZ, RZ, R18, P3 ;  /* 0x000000ffff1d7224 */ /* 0x000fc400018e0612 */
[----:B------:R-:W-:Y:S02]  /*a060*/  IMAD.X R45, RZ, RZ, R18, P2 ;  /* 0x000000ffff2d7224 */ /* 0x000fe400010e0612 */
[----:B-1----:R-:W-:Y:S02]  /*a070*/  IMAD.U32 R8, RZ, RZ, UR5 ;  /* 0x00000005ff087e24 */ /* 0x002fe4000f8e00ff */
[----:B------:R-:W-:Y:S02]  /*a080*/  IMAD.MOV.U32 R9, RZ, RZ, 0x40000040 ;  /* 0x40000040ff097424 */ /* 0x000fe400078e00ff */
[----:B------:R-:W-:Y:S02]  /*a090*/  IMAD.MOV.U32 R10, RZ, RZ, R0 ;  /* 0x000000ffff0a7224 */ /* 0x000fe400078e0000 */
[----:B------:R-:W-:Y:S02]  /*a0a0*/  IMAD.MOV.U32 R11, RZ, RZ, 0x40000040 ;  /* 0x40000040ff0b7424 */ /* 0x000fe400078e00ff */
[----:B------:R-:W-:-:S02]  /*a0b0*/  IMAD.MOV.U32 R0, RZ, RZ, R206 ;  /* 0x000000ffff007224 */ /* 0x000fc400078e00ce */
[--C-:B------:R-:W-:Y:S01]  /*a0c0*/  IMAD.X R52, RZ, RZ, R18.reuse, P1 ;  /* 0x000000ffff347224 */ /* 0x100fe200008e0612 */
[----:B------:R0:W-:Y:S01]  /*a0d0*/  STL.128 [R1+0x80], R8 ;  /* 0x0000800801007387 */ /* 0x0001e20000100c00 */
[----:B------:R-:W-:Y:S02]  /*a0e0*/  IMAD.X R25, RZ, RZ, R18, P6 ;  /* 0x000000ffff197224 */ /* 0x000fe400030e0612 */
[----:B0-----:R-:W-:Y:S01]  /*a0f0*/  IMAD.MOV.U32 R10, RZ, RZ, R227 ;  /* 0x000000ffff0a7224 */ /* 0x001fe200078e00e3 */
        /* <DEDUP_REMOVED lines=17> */
.L_x_5152:
[----:B------:R-:W2:Y:S02]  /*a210*/  LDL R7, [R1+0x74] ;  /* 0x0000740001077983 */ /* 0x000ea40000100800 */
[----:B--2---:R-:W-:-:S04]  /*a220*/  SHF.R.S32.HI R0, RZ, 0x1f, R7 ;  /* 0x0000001fff007819 */ /* 0x004fc80000011407 */
[CC--:B------:R-:W-:Y:S02]  /*a230*/  LEA.HI R3, R0.reuse, R7.reuse, RZ, 0x4 ;  /* 0x0000000700037211 */ /* 0x0c0fe400078f20ff */
[----:B------:R-:W-:Y:S02]  /*a240*/  LEA.HI R0, R0, R7, RZ, 0x5 ;  /* 0x0000000700007211 */ /* 0x000fe400078f28ff */
[----:B------:R-:W-:Y:S02]  /*a250*/  SHF.R.S32.HI R4, RZ, 0x4, R3 ;  /* 0x00000004ff047819 */ /* 0x000fe40000011403 */
[----:B------:R-:W-:Y:S02]  /*a260*/  SHF.R.S32.HI R0, RZ, 0x5, R0 ;  /* 0x00000005ff007819 */ /* 0x000fe40000011400 */
[C---:B------:R-:W-:Y:S02]  /*a270*/  LEA.HI R5, R3.reuse, R4, RZ, 0x1 ;  /* 0x0000000403057211 */ /* 0x040fe400078f08ff */
[----:B------:R-:W-:-:S02]  /*a280*/  LOP3.LUT R3, R3, 0xfffffff0, RZ, 0xc0, !PT ;  /* 0xfffffff003037812 */ /* 0x000fc400078ec0ff */
[----:B------:R-:W-:-:S03]  /*a290*/  LOP3.LUT R5, R5, 0x1ffffffe, RZ, 0xc0, !PT ;  /* 0x1ffffffe05057812 */ /* 0x000fc600078ec0ff */
[----:B------:R-:W-:Y:S02]  /*a2a0*/  IMAD.IADD R3, R7, 0x1, -R3 ;  /* 0x0000000107037824 */ /* 0x000fe400078e0a03 */
[----:B------:R-:W-:-:S04]  /*a2b0*/  IMAD.IADD R5, R4, 0x1, -R5 ;  /* 0x0000000104057824 */ /* 0x000fc800078e0a05 */
[----:B------:R-:W-:-:S07]  /*a2c0*/  IMAD.SHL.U32 R10, R5, 0x8, RZ ;  /* 0x00000008050a7824 */ /* 0x000fce00078e00ff */
.L_x_5151:
[----:B------:R-:W2:Y:S01]  /*a2d0*/  LDL R43, [R1+0x1d4] ;  /* 0x0001d400012b7983 */ /* 0x000ea20000100800 */
[----:B------:R-:W-:Y:S01]  /*a2e0*/  SHF.R.S32.HI R4, RZ, 0x1f, R3 ;  /* 0x0000001fff047819 */ /* 0x000fe20000011403 */
[----:B------:R-:W0:Y:S01]  /*a2f0*/  LDC.64 R38, c[0x0][0xad0] ;  /* 0x0002b400ff267b82 */ /* 0x000e220000000a00 */
[----:B------:R-:W-:Y:S01]  /*a300*/  IADD3 R7, P0, R2, 0xfc, RZ ;  /* 0x000000fc02077810 */ /* 0x000fe20007f1e0ff */
[----:B------:R1:W-:Y:S01]  /*a310*/  STL.64 [R1+0xc0], R24 ;  /* 0x0000c01801007387 */ /* 0x0003e20000100a00 */
[----:B------:R-:W-:Y:S01]  /*a320*/  LEA.HI R4, R4, R3, RZ, 0x3 ;  /* 0x0000000304047211 */ /* 0x000fe200078f18ff */
[----:B------:R-:W-:Y:S01]  /*a330*/  IMAD.U32 R14, RZ, RZ, UR38 ;  /* 0x00000026ff0e7e24 */ /* 0x000fe2000f8e00ff */
[----:B------:R-:W-:Y:S01]  /*a340*/  IADD3 R30, P3, R2, 0xa0, RZ ;  /* 0x000000a0021e7810 */ /* 0x000fe20007f7e0ff */
[----:B------:R-:W-:Y:S01]  /*a350*/  IMAD.X R8, RZ, RZ, R18, P0 ;  /* 0x000000ffff087224 */ /* 0x000fe200000e0612 */
[C---:B------:R-:W-:Y:S01]  /*a360*/  LOP3.LUT R6, R4.reuse, 0xfffffff8, RZ, 0xc0, !PT ;  /* 0xfffffff804067812 */ /* 0x040fe200078ec0ff */
[----:B------:R-:W-:Y:S01]  /*a370*/  IMAD.SHL.U32 R4, R4, 0x40, RZ ;  /* 0x0000004004047824 */ /* 0x000fe200078e00ff */
[----:B------:R-:W-:Y:S01]  /*a380*/  IADD3 R50, P2, R2, 0xb0, RZ ;  /* 0x000000b002327810 */ /* 0x000fe20007f5e0ff */
[----:B------:R-:W-:Y:S01]  /*a390*/  IMAD.U32 R15, RZ, RZ, UR39 ;  /* 0x00000027ff0f7e24 */ /* 0x000fe2000f8e00ff */
[----:B------:R-:W-:Y:S01]  /*a3a0*/  STL.64 [R1+0xb0], R22 ;  /* 0x0000b01601007387 */ /* 0x000fe20000100a00 */
[----:B------:R-:W-:Y:S01]  /*a3b0*/  IMAD.IADD R3, R3, 0x1, -R6 ;  /* 0x0000000103037824 */ /* 0x000fe200078e0a06 */
[----:B------:R-:W-:Y:S01]  /*a3c0*/  LOP3.LUT R11, R4, 0xfffffe00, RZ, 0xc0, !PT ;  /* 0xfffffe00040b7812 */ /* 0x000fe200078ec0ff */
[----:B-1----:R-:W1:Y:S01]  /*a3d0*/  LDC R24, c[0x0][0x288] ;  /* 0x0000a200ff187b82 */ /* 0x002e620000000800 */
[----:B------:R-:W-:Y:S01]  /*a3e0*/  IADD3 R6, P1, R2, 0x70, RZ ;  /* 0x0000007002067810 */ /* 0x000fe20007f3e0ff */
[C---:B------:R-:W-:Y:S01]  /*a3f0*/  IMAD.SHL.U32 R5, R3.reuse, 0x40, RZ ;  /* 0x0000004003057824 */ /* 0x040fe200078e00ff */
[----:B------:R-:W-:Y:S01]  /*a400*/  LOP3.LUT P0, RZ, R3, 0x2, RZ, 0xc0, !PT ;  /* 0x0000000203ff7812 */ /* 0x000fe2000780c0ff */
[----:B------:R-:W-:Y:S01]  /*a410*/  IMAD R0, R0, 0x400, R11 ;  /* 0x0000040000007824 */ /* 0x000fe200078e020b */
[----:B------:R-:W-:Y:S01]  /*a420*/  STL.U8 [R1+0xc8], RZ ;  /* 0x0000c8ff01007387 */ /* 0x000fe20000100000 */
[----:B------:R-:W-:Y:S01]  /*a430*/  IMAD.X R13, RZ, RZ, R18, P1 ;  /* 0x000000ffff0d7224 */ /* 0x000fe200008e0612 */
[----:B------:R-:W-:Y:S01]  /*a440*/  LOP3.LUT R5, R5, 0x1c0, RZ, 0xc0, !PT ;  /* 0x000001c005057812 */ /* 0x000fe200078ec0ff */
[----:B------:R-:W-:Y:S01]  /*a450*/  IMAD.MOV.U32 R12, RZ, RZ, 0x10 ;  /* 0x00000010ff0c7424 */ /* 0x000fe200078e00ff */
[----:B------:R-:W-:Y:S01]  /*a460*/  LOP3.LUT P1, RZ, R3, 0x4, RZ, 0xc0, !PT ;  /* 0x0000000403ff7812 */ /* 0x000fe2000782c0ff */
[----:B0-----:R-:W-:Y:S01]  /*a470*/  IMAD.MOV.U32 R26, RZ, RZ, R39 ;  /* 0x000000ffff1a7224 */ /* 0x001fe200078e0027 */
[----:B------:R-:W-:Y:S01]  /*a480*/  LOP3.LUT R9, R5, 0x8, R10, 0xf8, !PT ;  /* 0x0000000805097812 */ /* 0x000fe200078ef80a */
[----:B------:R-:W-:Y:S01]  /*a490*/  IMAD.X R31, RZ, RZ, R18, P3 ;  /* 0x000000ffff1f7224 */ /* 0x000fe200018e0612 */
[----:B------:R-:W-:Y:S01]  /*a4a0*/  SHF.R.U32.HI R4, RZ, 0x3, R5 ;  /* 0x00000003ff047819 */ /* 0x000fe20000011605 */
[----:B------:R-:W-:Y:S01]  /*a4b0*/  IMAD.MOV.U32 R5, RZ, RZ, R8 ;  /* 0x000000ffff057224 */ /* 0x000fe200078e0008 */
[----:B------:R-:W0:Y:S01]  /*a4c0*/  LDC.64 R10, c[0x0][0xae0] ;  /* 0x0002b800ff0a7b82 */ /* 0x000e220000000a00 */
[----:B------:R-:W-:Y:S01]  /*a4d0*/  SEL R12, R12, 0xfffffff0, !P0 ;  /* 0xfffffff00c0c7807 */ /* 0x000fe20004000000 */
[----:B------:R-:W-:Y:S01]  /*a4e0*/  IMAD.X R51, RZ, RZ, R18, P2 ;  /* 0x000000ffff337224 */ /* 0x000fe200010e0612 */
[----:B------:R-:W-:Y:S01]  /*a4f0*/  LOP3.LUT R9, R9, R4, RZ, 0x3c, !PT ;  /* 0x0000000409097212 */ /* 0x000fe200078e3cff */
[----:B------:R-:W-:Y:S01]  /*a500*/  IMAD.MOV.U32 R4, RZ, RZ, R7 ;  /* 0x000000ffff047224 */ /* 0x000fe200078e0007 */
[----:B------:R-:W-:Y:S01]  /*a510*/  STL.128 [R1+0x110], R28 ;  /* 0x0001101c01007387 */ /* 0x000fe20000100c00 */
[----:B------:R-:W-:Y:S01]  /*a520*/  IMAD.MOV.U32 R7, RZ, RZ, R13 ;  /* 0x000000ffff077224 */ /* 0x000fe200078e000d */
[----:B------:R-:W-:Y:S01]  /*a530*/  BSSY B0, `(.L_x_5153) ;  /* 0x0000021000007945 */ /* 0x000fe20003800000 */
[----:B------:R-:W-:Y:S01]  /*a540*/  IMAD.IADD R3, R0, 0x1, R9 ;  /* 0x0000000100037824 */ /* 0x000fe200078e0209 */
[----:B------:R-:W-:Y:S01]  /*a550*/  STL.64 [R1+0xb8], R50 ;  /* 0x0000b83201007387 */ /* 0x000fe20000100a00 */
[----:B------:R-:W3:Y:S01]  /*a560*/  LDC.64 R8, c[0x0][0xad8] ;  /* 0x0002b600ff087b82 */ /* 0x000ee20000000a00 */
[----:B------:R-:W-:-:S02]  /*a570*/  IMAD.MOV.U32 R13, RZ, RZ, 0x20 ;  /* 0x00000020ff0d7424 */ /* 0x000fc400078e00ff */
[----:B------:R4:W-:Y:S01]  /*a580*/  STL.128 [R1+0x100], R4 ;  /* 0x0001000401007387 */ /* 0x0009e20000100c00 */
[----:B------:R-:W-:Y:S02]  /*a590*/  IMAD.WIDE.U32 R20, R3, 0x2, R14 ;  /* 0x0000000203147825 */ /* 0x000fe400078e000e */
[----:B------:R-:W-:Y:S01]  /*a5a0*/  SEL R13, R13, 0xffffffe0, !P1 ;  /* 0xffffffe00d0d7807 */ /* 0x000fe20004800000 */
[----:B------:R0:W-:Y:S01]  /*a5b0*/  STL.U8 [R1+0x120], RZ ;  /* 0x000120ff01007387 */ /* 0x0001e20000100000 */
[----:B------:R-:W-:Y:S01]  /*a5c0*/  IMAD.U32 R25, RZ, RZ, UR47 ;  /* 0x0000002fff197e24 */ /* 0x000fe2000f8e00ff */
[----:B------:R-:W-:Y:S01]  /*a5d0*/  IADD3 R20, P0, R20, 0x36400, RZ ;  /* 0x0003640014147810 */ /* 0x000fe20007f1e0ff */
[----:B------:R-:W-:Y:S01]  /*a5e0*/  IMAD.MOV.U32 R36, RZ, RZ, RZ ;  /* 0x000000ffff247224 */ /* 0x000fe200078e00ff */
[----:B------:R0:W-:Y:S01]  /*a5f0*/  STL.64 [R1+0xa0], R12 ;  /* 0x0000a00c01007387 */ /* 0x0001e20000100a00 */
[----:B------:R-:W-:Y:S02]  /*a600*/  VIADD R191, R56, 0xffffff80 ;  /* 0xffffff8038bf7836 */ /* 0x000fe40000000000 */
[----:B------:R-:W-:-:S02]  /*a610*/  IMAD.X R21, RZ, RZ, R21, P0 ;  /* 0x000000ffff157224 */ /* 0x000fc400000e0615 */
[----:B0-----:R-:W-:Y:S01]  /*a620*/  IMAD.MOV.U32 R39, RZ, RZ, R11 ;  /* 0x000000ffff277224 */ /* 0x001fe200078e000b */
[----:B------:R0:W-:Y:S01]  /*a630*/  STL [R1+0xcc], R191 ;  /* 0x0000ccbf01007387 */ /* 0x0001e20000100800 */
[----:B----4-:R-:W4:Y:S01]  /*a640*/  LDC R6, c[0x0][0x450] ;  /* 0x00011400ff067b82 */ /* 0x010f220000000800 */
[----:B------:R-:W-:Y:S02]  /*a650*/  IMAD.MOV.U32 R7, RZ, RZ, R38 ;  /* 0x000000ffff077224 */ /* 0x000fe400078e0026 */
[----:B------:R0:W-:Y:S01]  /*a660*/  STL.64 [R1+0xa8], R20 ;  /* 0x0000a81401007387 */ /* 0x0001e20000100a00 */
[----:B------:R-:W-:Y:S02]  /*a670*/  IMAD.MOV.U32 R38, RZ, RZ, R10 ;  /* 0x000000ffff267224 */ /* 0x000fe400078e000a */
[----:B---3--:R-:W-:Y:S02]  /*a680*/  IMAD.MOV.U32 R27, RZ, RZ, R8 ;  /* 0x000000ffff1b7224 */ /* 0x008fe400078e0008 */
[----:B------:R-:W-:Y:S01]  /*a690*/  IMAD.MOV.U32 R37, RZ, RZ, R9 ;  /* 0x000000ffff257224 */ /* 0x000fe200078e0009 */
[----:B------:R-:W4:Y:S02]  /*a6a0*/  LDC.64 R4, c[0x0][0x448] ;  /* 0x00011200ff047b82 */ /* 0x000f240000000a00 */
[----:B-1----:R0:W-:Y:S04]  /*a6b0*/  STL.128 [R1+0xd0], R24 ;  /* 0x0000d01801007387 */ /* 0x0021e80000100c00 */
[----:B------:R0:W-:Y:S04]  /*a6c0*/  STL.128 [R1+0xe0], R36 ;  /* 0x0000e02401007387 */ /* 0x0001e80000100c00 */
[----:B----4-:R0:W-:Y:S01]  /*a6d0*/  STL.128 [R1+0xf0], R4 ;  /* 0x0000f00401007387 */ /* 0x0101e20000100c00 */
[----:B--2---:R-:W-:-:S04]  /*a6e0*/  LEA.HI R0, R43, R43, RZ, 0x1 ;  /* 0x0000002b2b007211 */ /* 0x004fc800078f08ff */
[----:B------:R-:W-:-:S05]  /*a6f0*/  LOP3.LUT R0, R0, 0xfffffffe, RZ, 0xc0, !PT ;  /* 0xfffffffe00007812 */ /* 0x000fca00078ec0ff */
[----:B------:R-:W-:-:S05]  /*a700*/  IMAD.IADD R0, R43, 0x1, -R0 ;  /* 0x000000012b007824 */ /* 0x000fca00078e0a00 */
[----:B------:R-:W-:-:S04]  /*a710*/  SHF.L.U32 R0, R0, 0x1f, RZ ;  /* 0x0000001f00007819 */ /* 0x000fc800000006ff */
[----:B------:R-:W1:Y:S02]  /*a720*/  SYNCS.PHASECHK.TRANS64.TRYWAIT P0, [UR44+0x38800], R0 ;  /* 0x03880000ff0075a7 */ /* 0x000e64000800016c */
[----:B01----:R-:W-:Y:S05]  /*a730*/  @!P0 BRA `(.L_x_5154) ;  /* 0x000001f800248947 */ /* 0x003fea0003800000 */
.L_x_5339:
[----:B------:R-:W-:Y:S05]  /*a740*/  BSYNC B0 ;  /* 0x0000000000007941 */ /* 0x000fea0003800000 */
.L_x_5153:
[----:B------:R-:W2:Y:S04]  /*a750*/  LDL R30, [R1] ;  /* 0x00000000011e7983 */ /* 0x000ea80000100800 */
[----:B------:R1:W5:Y:S01]  /*a760*/  LDL.64 R20, [R1+0x1c8] ;  /* 0x0001c80001147983 */ /* 0x0003620000100a00 */
[C---:B------:R-:W-:Y:S01]  /*a770*/  IADD3 R26, P0, R2.reuse, 0xc8, RZ ;  /* 0x000000c8021a7810 */ /* 0x040fe20007f1e0ff */
[----:B------:R-:W-:Y:S01]  /*a780*/  IMAD.MOV.U32 R24, RZ, RZ, R33 ;  /* 0x000000ffff187224 */ /* 0x000fe200078e0021 */
[C---:B------:R-:W-:Y:S01]  /*a790*/  IADD3 R4, P1, R2.reuse, 0x100, RZ ;  /* 0x0000010002047810 */ /* 0x040fe20007f3e0ff */
[----:B------:R-:W-:Y:S01]  /*a7a0*/  IMAD.MOV.U32 R25, RZ, RZ, R52 ;  /* 0x000000ffff197224 */ /* 0x000fe200078e0034 */
[----:B------:R-:W-:Y:S01]  /*a7b0*/  STL.64 [R1+0x128], R202 ;  /* 0x000128ca01007387 */ /* 0x000fe20000100a00 */
[----:B------:R-:W-:Y:S01]  /*a7c0*/  IMAD.X R27, RZ, RZ, R18, P0 ;  /* 0x000000ffff1b7224 */ /* 0x000fe200000e0612 */
[----:B0-----:R-:W-:Y:S01]  /*a7d0*/  IADD3 R0, P0, R2, 0x3e0, RZ ;  /* 0x000003e002007810 */ /* 0x001fe20007f1e0ff */
[----:B------:R-:W-:Y:S01]  /*a7e0*/  IMAD.MOV.U32 R12, RZ, RZ, R40 ;  /* 0x000000ffff0c7224 */ /* 0x000fe200078e0028 */
[----:B------:R-:W-:Y:S01]  /*a7f0*/  BSSY B0, `(.L_x_5155) ;  /* 0x0000035000007945 */ /* 0x000fe20003800000 */
[----:B------:R-:W-:Y:S01]  /*a800*/  IMAD.MOV.U32 R13, RZ, RZ, R53 ;  /* 0x000000ffff0d7224 */ /* 0x000fe200078e0035 */
[----:B------:R0:W-:Y:S01]  /*a810*/  STL.128 [R1+0x130], R24 ;  /* 0x0001301801007387 */ /* 0x0001e20000100c00 */
[----:B------:R-:W-:-:S02]  /*a820*/  IMAD.X R3, RZ, RZ, R18, P0 ;  /* 0x000000ffff037224 */ /* 0x000fc400000e0612 */
[----:B------:R-:W-:Y:S01]  /*a830*/  IMAD.X R7, RZ, RZ, R18, P1 ;  /* 0x000000ffff077224 */ /* 0x000fe200008e0612 */
[----:B------:R3:W-:Y:S01]  /*a840*/  STL.128 [R1+0x150], R12 ;  /* 0x0001500c01007387 */ /* 0x0007e20000100c00 */
[----:B------:R-:W-:Y:S01]  /*a850*/  IADD3 R28, P1, R2, 0x120, RZ ;  /* 0x00000120021c7810 */ /* 0x000fe20007f3e0ff */
[----:B------:R-:W-:-:S04]  /*a860*/  IMAD.MOV.U32 R43, RZ, RZ, R55 ;  /* 0x000000ffff2b7224 */ /* 0x000fc800078e0037 */
[----:B------:R-:W-:-:S05]  /*a870*/  IMAD.X R29, RZ, RZ, R18, P1 ;  /* 0x000000ffff1d7224 */ /* 0x000fca00008e0612 */
[----:B------:R-:W-:Y:S01]  /*a880*/  STL.64 [R1+0x1c0], R28 ;  /* 0x0001c01c01007387 */ /* 0x000fe20000100a00 */
[----:B0-----:R-:W-:Y:S02]  /*a890*/  IMAD.MOV.U32 R26, RZ, RZ, R35 ;  /* 0x000000ffff1a7224 */ /* 0x001fe400078e0023 */
[----:B------:R-:W-:Y:S02]  /*a8a0*/  IMAD.MOV.U32 R27, RZ, RZ, R54 ;  /* 0x000000ffff1b7224 */ /* 0x000fe400078e0036 */
[----:B------:R-:W-:Y:S01]  /*a8b0*/  IMAD.MOV.U32 R24, RZ, RZ, R2 ;  /* 0x000000ffff187224 */ /* 0x000fe200078e0002 */
[C---:B---3--:R-:W-:Y:S01]  /*a8c0*/  IADD3 R14, P0, R2.reuse, 0x1e0, RZ ;  /* 0x000001e0020e7810 */ /* 0x048fe20007f1e0ff */
[----:B------:R-:W-:Y:S01]  /*a8d0*/  IMAD.MOV.U32 R25, RZ, RZ, R18 ;  /* 0x000000ffff197224 */ /* 0x000fe200078e0012 */
[----:B------:R-:W-:-:S03]  /*a8e0*/  IADD3 R12, P2, R2, 0x108, RZ ;  /* 0x00000108020c7810 */ /* 0x000fc60007f5e0ff */
[--C-:B------:R-:W-:Y:S01]  /*a8f0*/  IMAD.X R15, RZ, RZ, R18.reuse, P0 ;  /* 0x000000ffff0f7224 */ /* 0x100fe200000e0612 */
[----:B------:R0:W-:Y:S01]  /*a900*/  STL.128 [R1+0x140], R24 ;  /* 0x0001401801007387 */ /* 0x0001e20000100c00 */
[----:B------:R-:W-:Y:S02]  /*a910*/  IMAD.X R13, RZ, RZ, R18, P2 ;  /* 0x000000ffff0d7224 */ /* 0x000fe400010e0612 */
[----:B------:R-:W-:Y:S02]  /*a920*/  IMAD.MOV.U32 R40, RZ, RZ, R14 ;  /* 0x000000ffff287224 */ /* 0x000fe400078e000e */
[----:B0-----:R-:W-:Y:S02]  /*a930*/  IMAD.MOV.U32 R26, RZ, RZ, R48 ;  /* 0x000000ffff1a7224 */ /* 0x001fe400078e0030 */
[----:B------:R-:W-:Y:S02]  /*a940*/  IMAD.MOV.U32 R27, RZ, RZ, R49 ;  /* 0x000000ffff1b7224 */ /* 0x000fe400078e0031 */
[----:B------:R-:W-:-:S02]  /*a950*/  IMAD.MOV.U32 R24, RZ, RZ, R204 ;  /* 0x000000ffff187224 */ /* 0x000fc400078e00cc */
[----:B------:R-:W-:-:S05]  /*a960*/  IMAD.MOV.U32 R25, RZ, RZ, R199 ;  /* 0x000000ffff197224 */ /* 0x000fca00078e00c7 */
[----:B------:R0:W-:Y:S02]  /*a970*/  STL.128 [R1+0x160], R24 ;  /* 0x0001601801007387 */ /* 0x0001e40000100c00 */
[----:B0-----:R-:W-:Y:S02]  /*a980*/  IMAD.MOV.U32 R24, RZ, RZ, R34 ;  /* 0x000000ffff187224 */ /* 0x001fe400078e0022 */
[----:B------:R-:W-:Y:S02]  /*a990*/  IMAD.MOV.U32 R25, RZ, RZ, R45 ;  /* 0x000000ffff197224 */ /* 0x000fe400078e002d */
[----:B------:R-:W-:Y:S02]  /*a9a0*/  IMAD.MOV.U32 R26, RZ, RZ, R44 ;  /* 0x000000ffff1a7224 */ /* 0x000fe400078e002c */
[----:B------:R-:W-:-:S05]  /*a9b0*/  IMAD.MOV.U32 R27, RZ, RZ, R57 ;  /* 0x000000ffff1b7224 */ /* 0x000fca00078e0039 */
[----:B------:R0:W-:Y:S02]  /*a9c0*/  STL.128 [R1+0x170], R24 ;  /* 0x0001701801007387 */ /* 0x0001e40000100c00 */
[----:B0-----:R-:W-:Y:S02]  /*a9d0*/  IMAD.MOV.U32 R24, RZ, RZ, R46 ;  /* 0x000000ffff187224 */ /* 0x001fe400078e002e */
[----:B------:R-:W-:Y:S02]  /*a9e0*/  IMAD.MOV.U32 R25, RZ, RZ, R47 ;  /* 0x000000ffff197224 */ /* 0x000fe400078e002f */
[----:B------:R-:W-:Y:S01]  /*a9f0*/  IMAD.MOV.U32 R26, RZ, RZ, R0 ;  /* 0x000000ffff1a7224 */ /* 0x000fe200078e0000 */
[----:B------:R-:W-:Y:S01]  /*aa00*/  IADD3 R0, P3, R2, 0xb8, RZ ;  /* 0x000000b802007810 */ /* 0x000fe20007f7e0ff */
[----:B------:R-:W-:-:S04]  /*aa10*/  IMAD.MOV.U32 R27, RZ, RZ, R3 ;  /* 0x000000ffff1b7224 */ /* 0x000fc800078e0003 */
[----:B------:R-:W-:Y:S01]  /*aa20*/  IMAD.X R3, RZ, RZ, R18, P3 ;  /* 0x000000ffff037224 */ /* 0x000fe200018e0612 */
[----:B------:R0:W-:Y:S02]  /*aa30*/  STL.128 [R1+0x180], R24 ;  /* 0x0001801801007387 */ /* 0x0001e40000100c00 */
[----:B0-----:R-:W-:Y:S02]  /*aa40*/  IMAD.MOV.U32 R26, RZ, RZ, R32 ;  /* 0x000000ffff1a7224 */ /* 0x001fe400078e0020 */
[----:B------:R-:W-:Y:S02]  /*aa50*/  IMAD.MOV.U32 R27, RZ, RZ, R41 ;  /* 0x000000ffff1b7224 */ /* 0x000fe400078e0029 */
[----:B------:R-:W-:Y:S02]  /*aa60*/  IMAD.MOV.U32 R24, RZ, RZ, R4 ;  /* 0x000000ffff187224 */ /* 0x000fe400078e0004 */
[----:B------:R-:W-:Y:S02]  /*aa70*/  IMAD.MOV.U32 R25, RZ, RZ, R7 ;  /* 0x000000ffff197224 */ /* 0x000fe400078e0007 */
[----:B------:R-:W-:-:S03]  /*aa80*/  IMAD.MOV.U32 R41, RZ, RZ, R15 ;  /* 0x000000ffff297224 */ /* 0x000fc600078e000f */
[----:B------:R0:W-:Y:S04]  /*aa90*/  STL.128 [R1+0x190], R24 ;  /* 0x0001901801007387 */ /* 0x0001e80000100c00 */
[----:B------:R1:W-:Y:S01]  /*aaa0*/  STL.128 [R1+0x1b0], R40 ;  /* 0x0001b02801007387 */ /* 0x0003e20000100c00 */
[----:B0-----:R-:W-:Y:S02]  /*aab0*/  IMAD.MOV.U32 R24, RZ, RZ, R0 ;  /* 0x000000ffff187224 */ /* 0x001fe400078e0000 */
[----:B------:R-:W-:Y:S02]  /*aac0*/  IMAD.MOV.U32 R25, RZ, RZ, R3 ;  /* 0x000000ffff197224 */ /* 0x000fe400078e0003 */
[----:B------:R-:W-:Y:S02]  /*aad0*/  IMAD.MOV.U32 R26, RZ, RZ, R12 ;  /* 0x000000ffff1a7224 */ /* 0x000fe400078e000c */
[----:B------:R-:W-:-:S05]  /*aae0*/  IMAD.MOV.U32 R27, RZ, RZ, R13 ;  /* 0x000000ffff1b7224 */ /* 0x000fca00078e000d */
[----:B------:R1:W-:Y:S01]  /*aaf0*/  STL.128 [R1+0x1a0], R24 ;  /* 0x0001a01801007387 */ /* 0x0003e20000100c00 */
[----:B--2---:R-:W-:-:S04]  /*ab00*/  LOP3.LUT R0, R30, 0x1, RZ, 0xfc, !PT ;  /* 0x000000011e007812 */ /* 0x004fc800078efcff */
[----:B------:R-:W-:-:S13]  /*ab10*/  ISETP.NE.AND P1, PT, R0, 0x3, PT ;  /* 0x000000030000780c */ /* 0x000fda0003f25270 */
[----:B-1----:R-:W-:Y:S05]  /*ab20*/  @!P1 BRA `(.L_x_5156) ;  /* 0x0000000000049947 */ /* 0x002fea0003800000 */
[----:B------:R-:W-:Y:S01]  /*ab30*/  BPT.TRAP 0x1 ;  /* 0x000000040000795c */ /* 0x000fe20000300000 */
.L_x_5156:
[----:B------:R-:W-:Y:S05]  /*ab40*/  BSYNC B0 ;  /* 0x0000000000007941 */ /* 0x000fea0003800000 */
.L_x_5155:
[----:B------:R-:W2:Y:S01]  /*ab50*/  LDL.64 R12, [R1+0x18] ;  /* 0x00001800010c7983 */ /* 0x000ea20000100a00 */
[----:B-----5:R-:W-:Y:S01]  /*ab60*/  SHF.L.U32 R21, R21, 0x1f, RZ ;  /* 0x0000001f15157819 */ /* 0x020fe200000006ff */
[----:B------:R-:W-:Y:S01]  /*ab70*/  BSSY B0, `(.L_x_5157) ;  /* 0x0000006000007945 */ /* 0x000fe20003800000 */
[----:B--2---:R-:W-:-:S05]  /*ab80*/  MOV R3, R12 ;  /* 0x0000000c00037202 */ /* 0x004fca0000000f00 */
[----:B------:R-:W-:-:S04]  /*ab90*/  IMAD R20, R20, 0x8, R3 ;  /* 0x0000000814147824 */ /* 0x000fc800078e0203 */
[----:B------:R0:W1:Y:S01]  /*aba0*/  SYNCS.PHASECHK.TRANS64.TRYWAIT P0, [R20+URZ], R21 ;  /* 0x00000015140075a7 */ /* 0x000062000800017f */
[----:B------:R-:W-:Y:S05]  /*abb0*/  @!P1 BRA `(.L_x_5158) ;  /* 0x0000000000049947 */ /* 0x000fea0003800000 */
[----:B------:R-:W-:Y:S01]  /*abc0*/  BPT.TRAP 0x1 ;  /* 0x000000040000795c */ /* 0x000fe20000300000 */
.L_x_5158:
[----:B------:R-:W-:Y:S05]  /*abd0*/  BSYNC B0 ;  /* 0x0000000000007941 */ /* 0x000fea0003800000 */
.L_x_5157:
[----:B------:R-:W-:Y:S04]  /*abe0*/  BSSY B0, `(.L_x_5159) ;  /* 0x0000004000007945 */ /* 0x000fe80003800000 */
[----:B-1----:R-:W-:Y:S05]  /*abf0*/  @P0 BRA `(.L_x_5160) ;  /* 0x0000000000080947 */ /* 0x002fea0003800000 */
[----:B------:R-:W1:Y:S02]  /*ac00*/  SYNCS.PHASECHK.TRANS64.TRYWAIT P0, [R20+URZ], R21 ;  /* 0x00000015140075a7 */ /* 0x000e64000800017f */
[----:B-1----:R-:W-:Y:S05]  /*ac10*/  @!P0 BRA `(.L_x_5161) ;  /* 0x000001f400048947 */ /* 0x002fea0003800000 */
.L_x_5160:
[----:B------:R-:W-:Y:S05]  /*ac20*/  BSYNC B0 ;  /* 0x0000000000007941 */ /* 0x000fea0003800000 */
.L_x_5159:
[----:B------:R-:W2:Y:S04]  /*ac30*/  LDL R7, [R1+0x1c8] ;  /* 0x0001c80001077983 */ /* 0x000ea80000100800 */
[----:B------:R-:W2:Y:S01]  /*ac40*/  LDL.64 R12, [R1+0x80] ;  /* 0x00008000010c7983 */ /* 0x000ea20000100a00 */
[----:B------:R-:W-:Y:S05]  /*ac50*/  WARPSYNC.ALL ;  /* 0x0000000000007948 */ /* 0x000fea0003800000 */
[----:B01----:R-:W3:Y:S04]  /*ac60*/  LDL.64 R20, [R1+0x78] ;  /* 0x0000780001147983 */ /* 0x003ee80000100a00 */
[----:B------:R-:W4:Y:S04]  /*ac70*/  LDL.64 R14, [R1+0x78] ;  /* 0x00007800010e7983 */ /* 0x000f280000100a00 */
[----:B------:R-:W5:Y:S04]  /*ac80*/  LDL.64 R56, [R1+0x78] ;  /* 0x0000780001387983 */ /* 0x000f680000100a00 */
[----:B------:R-:W5:Y:S01]  /*ac90*/  LDL.64 R58, [R1+0x78] ;  /* 0x00007800013a7983 */ /* 0x000f620000100a00 */
[----:B--2---:R-:W-:Y:S01]  /*aca0*/  IMAD R12, R7, 0x200, R12 ;  /* 0x00000200070c7824 */ /* 0x004fe200078e020c */
[----:B------:R-:W-:-:S02]  /*acb0*/  R2UR UR7, R13 ;  /* 0x000000000d0772ca */ /* 0x000fc400000e0000 */
[----:B------:R-:W2:Y:S01]  /*acc0*/  LDL R3, [R1+0x1d4] ;  /* 0x0001d40001037983 */ /* 0x000ea20000100800 */
[----:B------:R-:W-:Y:S01]  /*acd0*/  WARPGROUP.ARRIVE ;  /* 0x00000000000079c5 */ /* 0x000fe20000000000 */
[----:B------:R-:W-:Y:S01]  /*ace0*/  R2UR UR6, R12 ;  /* 0x000000000c0672ca */ /* 0x000fe200000e0000 */
[----:B------:R-:W-:Y:S01]  /*acf0*/  BSSY B0, `(.L_x_5162) ;  /* 0x000002e000007945 */ /* 0x000fe20003800000 */
[----:B------:R0:W-:Y:S01]  /*ad00*/  STL [R1+0x60], RZ ;  /* 0x000060ff01007387 */ /* 0x0001e20000100800 */
[----:B---3--:R-:W-:Y:S01]  /*ad10*/  R2UR UR4, R20 ;  /* 0x00000000140472ca */ /* 0x008fe200000e0000 */
[----:B------:R-:W-:Y:S01]  /*ad20*/  VIADD R20, R12, 0x2 ;  /* 0x000000020c147836 */ /* 0x000fe20000000000 */
[----:B------:R-:W-:Y:S01]  /*ad30*/  R2UR UR5, R21 ;  /* 0x00000000150572ca */ /* 0x000fe200000e0000 */
[----:B------:R-:W-:Y:S02]  /*ad40*/  IMAD.MOV.U32 R21, RZ, RZ, R13 ;  /* 0x000000ffff157224 */ /* 0x000fe400078e000d */
[----:B----4-:R-:W-:-:S02]  /*ad50*/  VIADD R14, R14, 0x2 ;  /* 0x000000020e0e7836 */ /* 0x010fc40000000000 */
[----:B-----5:R-:W-:Y:S02]  /*ad60*/  VIADD R56, R56, 0x4 ;  /* 0x0000000438387836 */ /* 0x020fe40000000000 */
[----:B------:R-:W-:-:S06]  /*ad70*/  VIADD R58, R58, 0x6 ;  /* 0x000000063a3a7836 */ /* 0x000fcc0000000000 */
[----:B------:R-:W-:Y:S01]  /*ad80*/  HGMMA.64x64x16.F32.BF16 R24, gdesc[UR4], RZ, !UPT, gsb0 ;  /* 0x00e00000041879f0 */ /* 0x000fe2000c0018ff */
[----:B------:R-:W-:Y:S02]  /*ad90*/  R2UR UR6, R20 ;  /* 0x00000000140672ca */ /* 0x000fe400000e0000 */
[----:B------:R-:W-:Y:S02]  /*ada0*/  R2UR UR7, R21 ;  /* 0x00000000150772ca */ /* 0x000fe400000e0000 */
[----:B------:R-:W-:Y:S01]  /*adb0*/  R2UR UR4, R14 ;  /* 0x000000000e0472ca */ /* 0x000fe200000e0000 */
[C---:B------:R-:W-:Y:S01]  /*adc0*/  VIADD R14, R12.reuse, 0x4 ;  /* 0x000000040c0e7836 */ /* 0x040fe20000000000 */
[----:B------:R-:W-:Y:S01]  /*add0*/  R2UR UR5, R15 ;  /* 0x000000000f0572ca */ /* 0x000fe200000e0000 */
[----:B------:R-:W-:Y:S01]  /*ade0*/  IMAD.MOV.U32 R15, RZ, RZ, R13 ;  /* 0x000000ffff0f7224 */ /* 0x000fe200078e000d */
[----:B--2---:R-:W-:Y:S01]  /*adf0*/  LEA.HI R0, R3, R3, RZ, 0x1 ;  /* 0x0000000303007211 */ /* 0x004fe200078f08ff */
[----:B------:R-:W-:-:S03]  /*ae00*/  VIADD R12, R12, 0x6 ;  /* 0x000000060c0c7836 */ /* 0x000fc60000000000 */
[----:B------:R-:W-:Y:S01]  /*ae10*/  LOP3.LUT R4, R0, 0xfffffffe, RZ, 0xc0, !PT ;  /* 0xfffffffe00047812 */ /* 0x000fe200078ec0ff */
[----:B------:R-:W-:-:S04]  /*ae20*/  IMAD.MOV.U32 R0, RZ, RZ, 0x1 ;  /* 0x00000001ff007424 */ /* 0x000fc800078e00ff */
[----:B------:R-:W-:Y:S01]  /*ae30*/  IMAD.IADD R3, R3, 0x1, -R4 ;  /* 0x0000000103037824 */ /* 0x000fe200078e0a04 */
[----:B------:R0:W-:Y:S04]  /*ae40*/  STL [R1+0x60], R0 ;  /* 0x0000600001007387 */ /* 0x0001e80000100800 */
[----:B------:R-:W-:Y:S01]  /*ae50*/  SHF.L.U32 R3, R3, 0x1f, RZ ;  /* 0x0000001f03037819 */ /* 0x000fe200000006ff */
[----:B------:R0:W-:Y:S04]  /*ae60*/  STL [R1+0x60], R0 ;  /* 0x0000600001007387 */ /* 0x0001e80000100800 */
[----:B------:R0:W-:Y:S04]  /*ae70*/  STL [R1+0x60], R0 ;  /* 0x0000600001007387 */ /* 0x0001e80000100800 */
[----:B------:R0:W-:Y:S01]  /*ae80*/  STL [R1+0x60], R0 ;  /* 0x0000600001007387 */ /* 0x0001e20000100800 */
[----:B------:R-:W-:-:S02]  /*ae90*/  WARPGROUP.DEPBAR.LE gsb0, 0x0 ;  /* 0x00008000000079c5 */ /* 0x000fc40000010000 */
[----:B------:R-:W-:-:S06]  /*aea0*/  WARPGROUP.ARRIVE ;  /* 0x00000000000079c5 */ /* 0x000fcc0000000000 */
        /* <DEDUP_REMOVED lines=16> */
[----:B------:R-:W1:Y:S02]  /*afb0*/  SYNCS.PHASECHK.TRANS64.TRYWAIT P0, [UR44+0x38810], R3 ;  /* 0x03881003ff0075a7 */ /* 0x000e64000800016c */
[----:B01----:R-:W-:Y:S05]  /*afc0*/  @!P0 BRA `(.L_x_5163) ;  /* 0x000001f0002c8947 */ /* 0x003fea0003800000 */
.L_x_5340:
[----:B------:R-:W-:Y:S05]  /*afd0*/  BSYNC B0 ;  /* 0x0000000000007941 */ /* 0x000fea0003800000 */
.L_x_5162:
[----:B0-----:R-:W2:Y:S04]  /*afe0*/  LDL R3, [R1+0x28] ;  /* 0x0000280001037983 */ /* 0x001ea80000100800 */
[----:B------:R0:W5:Y:S01]  /*aff0*/  LDL.64 R12, [R1+0x1c8] ;  /* 0x0001c800010c7983 */ /* 0x0001620000100a00 */
[----:B------:R-:W-:Y:S01]  /*b000*/  BSSY B0, `(.L_x_5164) ;  /* 0x0000005000007945 */ /* 0x000fe20003800000 */
[----:B--2---:R-:W-:-:S04]  /*b010*/  LOP3.LUT R3, R3, 0x1, RZ, 0xfc, !PT ;  /* 0x0000000103037812 */ /* 0x004fc800078efcff */
[----:B------:R-:W-:-:S13]  /*b020*/  ISETP.NE.AND P1, PT, R3, 0x3, PT ;  /* 0x000000030300780c */ /* 0x000fda0003f25270 */
[----:B0-----:R-:W-:Y:S05]  /*b030*/  @!P1 BRA `(.L_x_5165) ;  /* 0x0000000000049947 */ /* 0x001fea0003800000 */
[----:B------:R-:W-:Y:S01]  /*b040*/  BPT.TRAP 0x1 ;  /* 0x000000040000795c */ /* 0x000fe20000300000 */
.L_x_5165:
[----:B------:R-:W-:Y:S05]  /*b050*/  BSYNC B0 ;  /* 0x0000000000007941 */ /* 0x000fea0003800000 */
.L_x_5164:
        /* <DEDUP_REMOVED lines=8> */
.L_x_5167:
[----:B------:R-:W-:Y:S05]  /*b0e0*/  BSYNC B0 ;  /* 0x0000000000007941 */ /* 0x000fea0003800000 */
.L_x_5166:
[----:B------:R-:W-:Y:S04]  /*b0f0*/  BSSY B0, `(.L_x_5168) ;  /* 0x0000004000007945 */ /* 0x000fe80003800000 */
[----:B-1----:R-:W-:Y:S05]  /*b100*/  @P0 BRA `(.L_x_5169) ;  /* 0x0000000000080947 */ /* 0x002fea0003800000 */
[----:B------:R-:W1:Y:S02]  /*b110*/  SYNCS.PHASECHK.TRANS64.TRYWAIT P0, [R12+URZ], R13 ;  /* 0x0000000d0c0075a7 */ /* 0x000e64000800017f */
[----:B-1----:R-:W-:Y:S05]  /*b120*/  @!P0 BRA `(.L_x_5170) ;  /* 0x000001ec00ec8947 */ /* 0x002fea0003800000 */
.L_x_5169:
[----:B------:R-:W-:Y:S05]  /*b130*/  BSYNC B0 ;  /* 0x0000000000007941 */ /* 0x000fea0003800000 */
.L_x_5168:
[----:B------:R-:W2:Y:S04]  /*b140*/  LDL R4, [R1+0x68] ;  /* 0x0000680001047983 */ /* 0x000ea80000100800 */
[----:B------:R-:W3:Y:S04]  /*b150*/  LDL R3, [R1+0x1c8] ;  /* 0x0001c80001037983 */ /* 0x000ee80000100800 */
[----:B01----:R-:W3:Y:S04]  /*b160*/  LDL.64 R12, [R1+0x98] ;  /* 0x00009800010c7983 */ /* 0x003ee80000100a00 */
[----:B------:R-:W4:Y:S04]  /*b170*/  LDL.64 R14, [R1+0x90] ;  /* 0x00009000010e7983 */ /* 0x000f280000100a00 */
[----:B------:R-:W4:Y:S04]  /*b180*/  LDL.64 R20, [R1+0x90] ;  /* 0x0000900001147983 */ /* 0x000f280000100a00 */
[----:B------:R-:W4:Y:S04]  /*b190*/  LDL.64 R56, [R1+0x90] ;  /* 0x0000900001387983 */ /* 0x000f280000100a00 */
[----:B------:R-:W4:Y:S01]  /*b1a0*/  LDL.64 R58, [R1+0x90] ;  /* 0x00009000013a7983 */ /* 0x000f220000100a00 */
[----:B------:R-:W-:Y:S05]  /*b1b0*/  WARPSYNC.ALL ;  /* 0x0000000000007948 */ /* 0x000fea0003800000 */
[----:B------:R-:W-:Y:S01]  /*b1c0*/  WARPGROUP.ARRIVE ;  /* 0x00000000000079c5 */ /* 0x000fe20000000000 */
[----:B------:R-:W4:Y:S04]  /*b1d0*/  LDL.64 R60, [R1+0x90] ;  /* 0x00009000013c7983 */ /* 0x000f280000100a00 */
[----:B------:R-:W4:Y:S01]  /*b1e0*/  LDL.64 R62, [R1+0x90] ;  /* 0x00009000013e7983 */ /* 0x000f220000100a00 */
[----:B------:R-:W0:Y:S03]  /*b1f0*/  S2R R7, SR_TID.X ;  /* 0x0000000000077919 */ /* 0x000e260000002100 */
[----:B------:R-:W4:Y:S04]  /*b200*/  LDL.64 R64, [R1+0x90] ;  /* 0x0000900001407983 */ /* 0x000f280000100a00 */
[----:B------:R-:W4:Y:S04]  /*b210*/  LDL.64 R66, [R1+0x90] ;  /* 0x0000900001427983 */ /* 0x000f280000100a00 */
[----:B------:R-:W4:Y:S01]  /*b220*/  LDL.64 R68, [R1+0x90] ;  /* 0x0000900001447983 */ /* 0x000f220000100a00 */
[----:B--2---:R-:W-:Y:S01]  /*b230*/  ISETP.NE.U32.AND P0, PT, R4, RZ, PT ;  /* 0x000000ff0400720c */ /* 0x004fe20003f05070 */
[----:B---3--:R-:W-:Y:S01]  /*b240*/  IMAD R12, R3, 0x1000, R12 ;  /* 0x00001000030c7824 */ /* 0x008fe200078e020c */
[----:B------:R-:W-:-:S02]  /*b250*/  R2UR UR7, R13 ;  /* 0x000000000d0772ca */ /* 0x000fc400000e0000 */
[----:B----4-:R-:W-:Y:S02]  /*b260*/  R2UR UR4, R14 ;  /* 0x000000000e0472ca */ /* 0x010fe400000e0000 */
[----:B------:R-:W-:Y:S02]  /*b270*/  R2UR UR6, R12 ;  /* 0x000000000c0672ca */ /* 0x000fe400000e0000 */
[----:B------:R-:W-:-:S05]  /*b280*/  R2UR UR5, R15 ;  /* 0x000000000f0572ca */ /* 0x000fca00000e0000 */
[----:B------:R-:W-:-:S08]  /*b290*/  VOTEU.ANY UP0, P0 ;  /* 0x00000000003f7886 */ /* 0x000fd00000000100 */
[----:B------:R-:W-:Y:S01]  /*b2a0*/  HGMMA.64x64x16.F32.BF16 R24, gdesc[UR4], R24, UP0, gsb0 ;  /* 0x00e00000041879f0 */ /* 0x000fe2000b801818 */
[----:B------:R-:W-:Y:S02]  /*b2b0*/  VIADD R20, R20, 0x2 ;  /* 0x0000000214147836 */ /* 0x000fe40000000000 */
[----:B------:R-:W-:Y:S02]  /*b2c0*/  VIADD R14, R12, 0x2 ;  /* 0x000000020c0e7836 */ /* 0x000fe40000000000 */
[----:B------:R-:W-:Y:S01]  /*b2d0*/  IMAD.MOV.U32 R15, RZ, RZ, R13 ;  /* 0x000000ffff0f7224 */ /* 0x000fe200078e000d */
[----:B------:R-:W-:Y:S02]  /*b2e0*/  R2UR UR4, R20 ;  /* 0x00000000140472ca */ /* 0x000fe400000e0000 */
[----:B------:R-:W-:Y:S02]  /*b2f0*/  R2UR UR6, R14 ;  /* 0x000000000e0672ca */ /* 0x000fe400000e0000 */
[----:B------:R-:W-:-:S02]  /*b300*/  R2UR UR7, R15 ;  /* 0x000000000f0772ca */ /* 0x000fc400000e0000 */
[----:B------:R-:W-:Y:S01]  /*b310*/  R2UR UR5, R21 ;  /* 0x00000000150572ca */ /* 0x000fe200000e0000 */
[----:B------:R-:W-:Y:S02]  /*b320*/  WARPGROUP.DEPBAR.LE gsb0, 0x0 ;  /* 0x00008000000079c5 */ /* 0x000fe40000010000 */
[----:B------:R-:W-:Y:S01]  /*b330*/  WARPGROUP.ARRIVE ;  /* 0x00000000000079c5 */ /* 0x000fe20000000000 */
[----:B------:R-:W-:Y:S01]  /*b340*/  VIADD R56, R56, 0x4 ;  /* 0x0000000438387836 */ /* 0x000fe20000000000 */
[----:B------:R-:W2:Y:S08]  /*b350*/  LDL.64 R20, [R1+0x90] ;  /* 0x0000900001147983 */ /* 0x000eb00000100a00 */
[----:B------:R-:W-:Y:S01]  /*b360*/  HGMMA.64x64x16.F32.BF16 R24, gdesc[UR4], R24, gsb0 ;  /* 0x00e00000041879f0 */ /* 0x000fe20008001818 */
[----:B------:R-:W-:-:S02]  /*b370*/  VIADD R14, R12, 0x4 ;  /* 0x000000040c0e7836 */ /* 0x000fc40000000000 */
[----:B------:R-:W-:Y:S01]  /*b380*/  IMAD.MOV.U32 R15, RZ, RZ, R13 ;  /* 0x000000ffff0f7224 */ /* 0x000fe200078e000d */
[----:B------:R-:W-:Y:S02]  /*b390*/  R2UR UR4, R56 ;  /* 0x00000000380472ca */ /* 0x000fe400000e0000 */
[----:B------:R-:W-:Y:S02]  /*b3a0*/  R2UR UR6, R14 ;  /* 0x000000000e0672ca */ /* 0x000fe400000e0000 */
[----:B------:R-:W-:Y:S02]  /*b3b0*/  R2UR UR7, R15 ;  /* 0x000000000f0772ca */ /* 0x000fe400000e0000 */
[----:B------:R-:W-:Y:S01]  /*b3c0*/  R2UR UR5, R57 ;  /* 0x00000000390572ca */ /* 0x000fe200000e0000 */
[----:B------:R-:W-:Y:S02]  /*b3d0*/  WARPGROUP.DEPBAR.LE gsb0, 0x0 ;  /* 0x00008000000079c5 */ /* 0x000fe40000010000 */
[----:B------:R-:W-:Y:S01]  /*b3e0*/  WARPGROUP.ARRIVE ;  /* 0x00000000000079c5 */ /* 0x000fe20000000000 */
[----:B------:R-:W-:Y:S01]  /*b3f0*/  VIADD R58, R58, 0x6 ;  /* 0x000000063a3a7836 */ /* 0x000fe20000000000 */
[----:B------:R-:W3:Y:S08]  /*b400*/  LDL.64 R56, [R1+0x90] ;  /* 0x0000900001387983 */ /* 0x000ef00000100a00 */
        /* <DEDUP_REMOVED lines=10> */
[----:B------:R-:W4:Y:S08]  /*b4b0*/  LDL.64 R58, [R1+0x90] ;  /* 0x00009000013a7983 */ /* 0x000f300000100a00 */
        /* <DEDUP_REMOVED lines=20> */
[----:B--2---:R-:W-:Y:S01]  /*b600*/  VIADD R20, R20, 0x204 ;  /* 0x0000020414147836 */ /* 0x004fe20000000000 */
        /* <DEDUP_REMOVED lines=10> */
[----:B---3--:R-:W-:Y:S01]  /*b6b0*/  VIADD R56, R56, 0x206 ;  /* 0x0000020638387836 */ /* 0x008fe20000000000 */
        /* <DEDUP_REMOVED lines=10> */
[----:B----4-:R-:W-:Y:S01]  /*b760*/  VIADD R58, R58, 0x400 ;  /* 0x000004003a3a7836 */ /* 0x010fe20000000000 */
        /* <DEDUP_REMOVED lines=84> */
[----:B------:R-:W-:Y:S02]  /*bcb0*/  R2UR UR5, R63 ;  /* 0x000000003f0572ca */ /* 0x000fe400000e0000 */
[----:B0-----:R-:W-:Y:S01]  /*bcc0*/  SHF.R.U32.HI R7, RZ, 0x7, R7 ;  /* 0x00000007ff077819 */ /* 0x001fe20000011607 */
[----:B------:R-:W-:-:S02]  /*bcd0*/  WARPGROUP.DEPBAR.LE gsb0, 0x0 ;  /* 0x00008000000079c5 */ /* 0x000fc40000010000 */
[----:B------:R-:W-:Y:S01]  /*bce0*/  WARPGROUP.ARRIVE ;  /* 0x00000000000079c5 */ /* 0x000fe20000000000 */
[----:B------:R-:W-:Y:S01]  /*bcf0*/  VIADD R4, R12, 0x800 ;  /* 0x000008000c047836 */ /* 0x000fe20000000000 */
[----:B------:R-:W-:Y:S01]  /*bd00*/  UMOV UR8, 0x1 ;  /* 0x0000000100087882 */ /* 0x000fe20000000000 */
[----:B------:R-:W-:Y:S01]  /*bd10*/  IMAD.MOV.U32 R15, RZ, RZ, R13 ;  /* 0x000000ffff0f7224 */ /* 0x000fe200078e000d */
[----:B------:R-:W3:Y:S04]  /*bd20*/  LDL.64 R62, [R1+0x90] ;  /* 0x00009000013e7983 */ /* 0x000ee80000100a00 */
[----:B------:R-:W-:Y:S01]  /*bd30*/  HGMMA.64x64x16.F32.BF16 R24, gdesc[UR4], R24, gsb0 ;  /* 0x00e00000041879f0 */ /* 0x000fe20008001818 */
[----:B------:R-:W0:Y:S01]  /*bd40*/  SHFL.IDX PT, R3, R7, RZ, 0x1f ;  /* 0x00001fff07037589 */ /* 0x000e2200000e0000 */
[----:B------:R-:W-:-:S02]  /*bd50*/  R2UR UR7, R15 ;  /* 0x000000000f0772ca */ /* 0x000fc400000e0000 */
[----:B----4-:R-:W-:Y:S01]  /*bd60*/  R2UR UR5, R21 ;  /* 0x00000000150572ca */ /* 0x010fe200000e0000 */
[----:B------:R-:W-:Y:S01]  /*bd70*/  UISETP.NE.U32.AND UP0, UPT, UR8, URZ, UPT ;  /* 0x0000003f0800728c */ /* 0x000fe2000bf05070 */
[----:B0-----:R-:W-:-:S04]  /*bd80*/  ISETP.GT.AND P0, PT, R3, 0x7f, PT ;  /* 0x0000007f0300780c */ /* 0x001fc80003f04270 */
[----:B------:R-:W-:-:S04]  /*bd90*/  SEL R3, RZ, 0x2, !P0 ;  /* 0x00000002ff037807 */ /* 0x000fc80004000000 */
[----:B------:R-:W-:Y:S01]  /*bda0*/  IADD3 R20, R20, 0x800, R3 ;  /* 0x0000080014147810 */ /* 0x000fe20007ffe003 */
[----:B------:R-:W-:-:S03]  /*bdb0*/  IMAD.IADD R14, R3, 0x1, R4 ;  /* 0x00000001030e7824 */ /* 0x000fc600078e0204 */
[----:B------:R-:W-:Y:S02]  /*bdc0*/  R2UR UR4, R20 ;  /* 0x00000000140472ca */ /* 0x000fe400000e0000 */
[----:B------:R-:W-:Y:S01]  /*bdd0*/  R2UR UR6, R14 ;  /* 0x000000000e0672ca */ /* 0x000fe200000e0000 */
[----:B------:R-:W-:Y:S02]  /*bde0*/  WARPGROUP.DEPBAR.LE gsb0, 0x0 ;  /* 0x00008000000079c5 */ /* 0x000fe40000010000 */
[----:B------:R-:W-:-:S10]  /*bdf0*/  WARPGROUP.ARRIVE ;  /* 0x00000000000079c5 */ /* 0x000fd40000000000 */
[----:B------:R-:W-:Y:S01]  /*be00*/  HGMMA.64x64x16.F32.BF16 R24, gdesc[UR4], R24, UP0, gsb0 ;  /* 0x00e00000041879f0 */ /* 0x000fe2000b801818 */
[----:B------:R-:W-:-:S05]  /*be10*/  IMAD.MOV.U32 R20, RZ, RZ, 0x4 ;  /* 0x00000004ff147424 */ /* 0x000fca00078e00ff */
[----:B------:R-:W-:Y:S01]  /*be20*/  SEL R7, R20, 0x2, P0 ;  /* 0x0000000214077807 */ /* 0x000fe20000000000 */
[----:B------:R-:W-:-:S03]  /*be30*/  IMAD.MOV.U32 R15, RZ, RZ, R13 ;  /* 0x000000ffff0f7224 */ /* 0x000fc600078e000d */
[----:B------:R-:W-:Y:S01]  /*be40*/  IADD3 R56, R7, 0x800, R56 ;  /* 0x0000080007387810 */ /* 0x000fe20007ffe038 */
[----:B------:R-:W-:Y:S01]  /*be50*/  IMAD.IADD R14, R4, 0x1, R7 ;  /* 0x00000001040e7824 */ /* 0x000fe200078e0207 */
[----:B------:R-:W-:Y:S02]  /*be60*/  R2UR UR7, R15 ;  /* 0x000000000f0772ca */ /* 0x000fe400000e0000 */
[----:B------:R-:W-:Y:S02]  /*be70*/  R2UR UR4, R56 ;  /* 0x00000000380472ca */ /* 0x000fe400000e0000 */
[----:B------:R-:W-:Y:S02]  /*be80*/  R2UR UR6, R14 ;  /* 0x000000000e0672ca */ /* 0x000fe400000e0000 */
[----:B------:R-:W-:Y:S01]  /*be90*/  R2UR UR5, R57 ;  /* 0x00000000390572ca */ /* 0x000fe200000e0000 */
[----:B------:R-:W-:Y:S02]  /*bea0*/  WARPGROUP.DEPBAR.LE gsb0, 0x0 ;  /* 0x00008000000079c5 */ /* 0x000fe40000010000 */
[----:B------:R-:W-:-:S10]  /*beb0*/  WARPGROUP.ARRIVE ;  /* 0x00000000000079c5 */ /* 0x000fd40000000000 */
[----:B------:R-:W-:Y:S01]  /*bec0*/  HGMMA.64x64x16.F32.BF16 R24, gdesc[UR4], R24, gsb0 ;  /* 0x00e00000041879f0 */ /* 0x000fe20008001818 */
[----:B------:R-:W-:Y:S01]  /*bed0*/  SEL R15, R20, 0x6, !P0 ;  /* 0x00000006140f7807 */ /* 0x000fe20004000000 */
[----:B------:R-:W-:-:S03]  /*bee0*/  IMAD.MOV.U32 R21, RZ, RZ, R13 ;  /* 0x000000ffff157224 */ /* 0x000fc600078e000d */
[----:B--2---:R-:W-:Y:S01]  /*bef0*/  IADD3 R58, R15, 0x800, R58 ;  /* 0x000008000f3a7810 */ /* 0x004fe20007ffe03a */
[----:B------:R-:W-:Y:S01]  /*bf00*/  IMAD.IADD R20, R4, 0x1, R15 ;  /* 0x0000000104147824 */ /* 0x000fe200078e020f */
[----:B------:R-:W-:Y:S02]  /*bf10*/  R2UR UR7, R21 ;  /* 0x00000000150772ca */ /* 0x000fe400000e0000 */
[----:B------:R-:W-:Y:S02]  /*bf20*/  R2UR UR4, R58 ;  /* 0x000000003a0472ca */ /* 0x000fe400000e0000 */
[----:B------:R-:W-:Y:S02]  /*bf30*/  R2UR UR6, R20 ;  /* 0x00000000140672ca */ /* 0x000fe400000e0000 */
[----:B------:R-:W-:Y:S01]  /*bf40*/  R2UR UR5, R59 ;  /* 0x000000003b0572ca */ /* 0x000fe200000e0000 */
[----:B------:R-:W-:Y:S01]  /*bf50*/  IMAD.MOV.U32 R4, RZ, RZ, 0x28 ;  /* 0x00000028ff047424 */ /* 0x000fe200078e00ff */
[----:B------:R-:W2:Y:S01]  /*bf60*/  LDL.64 R58, [R1+0x90] ;  /* 0x00009000013a7983 */ /* 0x000ea20000100a00 */
[----:B------:R-:W-:-:S03]  /*bf70*/  IMAD.MOV.U32 R21, RZ, RZ, 0xa00 ;  /* 0x00000a00ff157424 */ /* 0x000fc600078e00ff */
[----:B------:R-:W-:Y:S01]  /*bf80*/  SEL R4, R4, 0x26, P0 ;  /* 0x0000002604047807 */ /* 0x000fe20000000000 */
[----:B------:R-:W-:Y:S02]  /*bf90*/  WARPGROUP.DEPBAR.LE gsb0, 0x0 ;  /* 0x00008000000079c5 */ /* 0x000fe40000010000 */
[----:B------:R-:W-:-:S06]  /*bfa0*/  WARPGROUP.ARRIVE ;  /* 0x00000000000079c5 */ /* 0x000fcc0000000000 */
[----:B------:R-:W-:Y:S01]  /*bfb0*/  HGMMA.64x64x16.F32.BF16 R24, gdesc[UR4], R24, gsb0 ;  /* 0x00e00000041879f0 */ /* 0x000fe20008001818 */
[----:B------:R-:W-:-:S05]  /*bfc0*/  SEL R21, R21, 0x980, P0 ;  /* 0x0000098015157807 */ /* 0x000fca0000000000 */
[----:B------:R-:W-:-:S05]  /*bfd0*/  IMAD.IADD R4, R4, 0x1, R21 ;  /* 0x0000000104047824 */ /* 0x000fca00078e0215 */
[----:B------:R-:W-:-:S05]  /*bfe0*/  LOP3.LUT R21, R4, 0xa06, RZ, 0xc0, !PT ;  /* 0x00000a0604157812 */ /* 0x000fca00078ec0ff */
[----:B---3--:R-:W-:Y:S02]  /*bff0*/  IMAD.IADD R60, R21, 0x1, R60 ;  /* 0x00000001153c7824 */ /* 0x008fe400078e023c */
[----:B------:R-:W-:Y:S02]  /*c000*/  IMAD.IADD R20, R12, 0x1, R21 ;  /* 0x000000010c147824 */ /* 0x000fe400078e0215 */
[----:B------:R-:W-:Y:S01]  /*c010*/  IMAD.MOV.U32 R21, RZ, RZ, R13 ;  /* 0x000000ffff157224 */ /* 0x000fe200078e000d */
[----:B------:R-:W-:Y:S02]  /*c020*/  R2UR UR4, R60 ;  /* 0x000000003c0472ca */ /* 0x000fe400000e0000 */
[----:B------:R-:W-:Y:S02]  /*c030*/  R2UR UR6, R20 ;  /* 0x00000000140672ca */ /* 0x000fe400000e0000 */
[----:B------:R-:W-:Y:S02]  /*c040*/  R2UR UR7, R21 ;  /* 0x00000000150772ca */ /* 0x000fe400000e0000 */
[----:B------:R-:W-:Y:S01]  /*c050*/  R2UR UR5, R61 ;  /* 0x000000003d0572ca */ /* 0x000fe200000e0000 */
[----:B------:R-:W-:-:S02]  /*c060*/  WARPGROUP.DEPBAR.LE gsb0, 0x0 ;  /* 0x00008000000079c5 */ /* 0x000fc40000010000 */
[----:B------:R-:W-:Y:S01]  /*c070*/  WARPGROUP.ARRIVE ;  /* 0x00000000000079c5 */ /* 0x000fe20000000000 */
[----:B------:R-:W-:Y:S01]  /*c080*/  VIADD R4, R12, 0xa00 ;  /* 0x00000a000c047836 */ /* 0x000fe20000000000 */
[C---:B------:R-:W-:Y:S01]  /*c090*/  IADD3 R20, R3.reuse, 0xa00, R64 ;  /* 0x00000a0003147810 */ /* 0x040fe20007ffe040 */
[----:B------:R-:W-:Y:S01]  /*c0a0*/  IMAD.MOV.U32 R21, RZ, RZ, R65 ;  /* 0x000000ffff157224 */ /* 0x000fe200078e0041 */
[----:B------:R-:W3:Y:S06]  /*c0b0*/  LDL.64 R60, [R1+0x90] ;  /* 0x00009000013c7983 */ /* 0x000eec0000100a00 */
[----:B------:R-:W-:Y:S01]  /*c0c0*/  HGMMA.64x64x16.F32.BF16 R24, gdesc[UR4], R24, gsb0 ;  /* 0x00e00000041879f0 */ /* 0x000fe20008001818 */
[----:B------:R-:W-:-:S02]  /*c0d0*/  IMAD.IADD R56, R3, 0x1, R4 ;  /* 0x0000000103387824 */ /* 0x000fc400078e0204 */
[----:B------:R-:W-:Y:S01]  /*c0e0*/  IMAD.MOV.U32 R57, RZ, RZ, R13 ;  /* 0x000000ffff397224 */ /* 0x000fe200078e000d */
[----:B------:R-:W-:Y:S01]  /*c0f0*/  R2UR UR4, R20 ;  /* 0x00000000140472ca */ /* 0x000fe200000e0000 */
[----:B------:R-:W4:Y:S01]  /*c100*/  LDL.64 R64, [R1+0x90] ;  /* 0x0000900001407983 */ /* 0x000f220000100a00 */
[----:B------:R-:W-:Y:S02]  /*c110*/  R2UR UR6, R56 ;  /* 0x00000000380672ca */ /* 0x000fe400000e0000 */
[----:B------:R-:W-:Y:S02]  /*c120*/  R2UR UR7, R57 ;  /* 0x00000000390772ca */ /* 0x000fe400000e0000 */
[----:B------:R-:W-:Y:S01]  /*c130*/  R2UR UR5, R21 ;  /* 0x00000000150572ca */ /* 0x000fe200000e0000 */
[----:B------:R-:W-:Y:S02]  /*c140*/  WARPGROUP.DEPBAR.LE gsb0, 0x0 ;  /* 0x00008000000079c5 */ /* 0x000fe40000010000 */
[----:B------:R-:W-:-:S10]  /*c150*/  WARPGROUP.ARRIVE ;  /* 0x00000000000079c5 */ /* 0x000fd40000000000 */
[----:B------:R-:W-:Y:S01]  /*c160*/  HGMMA.64x64x16.F32.BF16 R24, gdesc[UR4], R24, gsb0 ;  /* 0x00e00000041879f0 */ /* 0x000fe20008001818 */
[C---:B------:R-:W-:Y:S01]  /*c170*/  IMAD.IADD R56, R7.reuse, 0x1, R4 ;  /* 0x0000000107387824 */ /* 0x040fe200078e0204 */
[----:B------:R-:W-:Y:S01]  /*c180*/  IADD3 R20, R7, 0xa00, R66 ;  /* 0x00000a0007147810 */ /* 0x000fe20007ffe042 */
[----:B------:R-:W-:Y:S02]  /*c190*/  IMAD.MOV.U32 R21, RZ, RZ, R67 ;  /* 0x000000ffff157224 */ /* 0x000fe400078e0043 */
[----:B------:R-:W-:Y:S01]  /*c1a0*/  IMAD.MOV.U32 R57, RZ, RZ, R13 ;  /* 0x000000ffff397224 */ /* 0x000fe200078e000d */
[----:B------:R-:W-:Y:S02]  /*c1b0*/  R2UR UR6, R56 ;  /* 0x00000000380672ca */ /* 0x000fe400000e0000 */
[----:B------:R-:W-:Y:S02]  /*c1c0*/  R2UR UR4, R20 ;  /* 0x00000000140472ca */ /* 0x000fe400000e0000 */
[----:B------:R-:W-:-:S02]  /*c1d0*/  R2UR UR7, R57 ;  /* 0x00000000390772ca */ /* 0x000fc400000e0000 */
[----:B------:R-:W-:Y:S01]  /*c1e0*/  R2UR UR5, R21 ;  /* 0x00000000150572ca */ /* 0x000fe200000e0000 */
[----:B------:R-:W-:Y:S02]  /*c1f0*/  WARPGROUP.DEPBAR.LE gsb0, 0x0 ;  /* 0x00008000000079c5 */ /* 0x000fe40000010000 */
[----:B------:R-:W-:Y:S01]  /*c200*/  WARPGROUP.ARRIVE ;  /* 0x00000000000079c5 */ /* 0x000fe20000000000 */
[C---:B------:R-:W-:Y:S01]  /*c210*/  IMAD.IADD R20, R15.reuse, 0x1, R4 ;  /* 0x000000010f147824 */ /* 0x040fe200078e0204 */
[----:B------:R-:W-:Y:S01]  /*c220*/  IADD3 R62, R15, 0xa00, R62 ;  /* 0x00000a000f3e7810 */ /* 0x000fe20007ffe03e */
[----:B------:R-:W4:Y:S07]  /*c230*/  LDL.64 R56, [R1+0x90] ;  /* 0x0000900001387983 */ /* 0x000f2e0000100a00 */
[----:B------:R-:W-:Y:S01]  /*c240*/  HGMMA.64x64x16.F32.BF16 R24, gdesc[UR4], R24, gsb0 ;  /* 0x00e00000041879f0 */ /* 0x000fe20008001818 */
[----:B------:R-:W-:Y:S01]  /*c250*/  IMAD.MOV.U32 R21, RZ, RZ, R13 ;  /* 0x000000ffff157224 */ /* 0x000fe200078e000d */
[----:B------:R-:W-:-:S02]  /*c260*/  R2UR UR6, R20 ;  /* 0x00000000140672ca */ /* 0x000fc400000e0000 */
[----:B------:R-:W-:Y:S02]  /*c270*/  R2UR UR4, R62 ;  /* 0x000000003e0472ca */ /* 0x000fe400000e0000 */
[----:B------:R-:W-:Y:S02]  /*c280*/  R2UR UR7, R21 ;  /* 0x00000000150772ca */ /* 0x000fe400000e0000 */
[----:B------:R-:W-:Y:S01]  /*c290*/  R2UR UR5, R63 ;  /* 0x000000003f0572ca */ /* 0x000fe200000e0000 */
[----:B------:R-:W-:Y:S02]  /*c2a0*/  IMAD.MOV.U32 R4, RZ, RZ, 0x30 ;  /* 0x00000030ff047424 */ /* 0x000fe400078e00ff */
[----:B------:R-:W-:-:S03]  /*c2b0*/  IMAD.MOV.U32 R21, RZ, RZ, 0xc00 ;  /* 0x00000c00ff157424 */ /* 0x000fc600078e00ff */
[----:B------:R-:W-:Y:S02]  /*c2c0*/  SEL R4, R4, 0x2e, P0 ;  /* 0x0000002e04047807 */ /* 0x000fe40000000000 */
[----:B------:R-:W-:Y:S01]  /*c2d0*/  SEL R21, R21, 0xb80, P0 ;  /* 0x00000b8015157807 */ /* 0x000fe20000000000 */
[----:B------:R-:W-:Y:S02]  /*c2e0*/  WARPGROUP.DEPBAR.LE gsb0, 0x0 ;  /* 0x00008000000079c5 */ /* 0x000fe40000010000 */
[----:B------:R-:W-:-:S06]  /*c2f0*/  WARPGROUP.ARRIVE ;  /* 0x00000000000079c5 */ /* 0x000fcc0000000000 */
[----:B------:R-:W-:Y:S01]  /*c300*/  HGMMA.64x64x16.F32.BF16 R24, gdesc[UR4], R24, gsb0 ;  /* 0x00e00000041879f0 */ /* 0x000fe20008001818 */
[----:B------:R-:W-:-:S05]  /*c310*/  IMAD.IADD R4, R4, 0x1, R21 ;  /* 0x0000000104047824 */ /* 0x000fca00078e0215 */
[----:B------:R-:W-:Y:S01]  /*c320*/  LOP3.LUT R63, R4, 0xe06, RZ, 0xc0, !PT ;  /* 0x00000e06043f7812 */ /* 0x000fe200078ec0ff */
[----:B------:R-:W-:-:S04]  /*c330*/  IMAD.MOV.U32 R21, RZ, RZ, R69 ;  /* 0x000000ffff157224 */ /* 0x000fc800078e0045 */
[----:B------:R-:W-:Y:S02]  /*c340*/  IMAD.IADD R20, R63, 0x1, R68 ;  /* 0x000000013f147824 */ /* 0x000fe400078e0244 */
        /* <DEDUP_REMOVED lines=9> */
[C---:B--2---:R-:W-:Y:S01]  /*c3e0*/  IADD3 R58, R3.reuse, 0xc00, R58 ;  /* 0x00000c00033a7810 */ /* 0x044fe20007ffe03a */
[----:B------:R-:W2:Y:S07]  /*c3f0*/  LDL.64 R62, [R1+0x90] ;  /* 0x00009000013e7983 */ /* 0x000eae0000100a00 */
[----:B------:R-:W-:Y:S01]  /*c400*/  HGMMA.64x64x16.F32.BF16 R24, gdesc[UR4], R24, gsb0 ;  /* 0x00e00000041879f0 */ /* 0x000fe20008001818 */
[----:B------:R-:W-:-:S02]  /*c410*/  IMAD.IADD R20, R3, 0x1, R4 ;  /* 0x0000000103147824 */ /* 0x000fc400078e0204 */
[--C-:B------:R-:W-:Y:S01]  /*c420*/  IMAD.MOV.U32 R21, RZ, RZ, R13.reuse ;  /* 0x000000ffff157224 */ /* 0x100fe200078e000d */
[----:B------:R-:W-:Y:S02]  /*c430*/  R2UR UR4, R58 ;  /* 0x000000003a0472ca */ /* 0x000fe400000e0000 */
[----:B------:R-:W-:Y:S02]  /*c440*/  R2UR UR6, R20 ;  /* 0x00000000140672ca */ /* 0x000fe400000e0000 */
[----:B------:R-:W-:Y:S02]  /*c450*/  R2UR UR7, R21 ;  /* 0x00000000150772ca */ /* 0x000fe400000e0000 */
[----:B------:R-:W-:Y:S01]  /*c460*/  R2UR UR5, R59 ;  /* 0x000000003b0572ca */ /* 0x000fe200000e0000 */
[----:B------:R-:W-:Y:S02]  /*c470*/  WARPGROUP.DEPBAR.LE gsb0, 0x0 ;  /* 0x00008000000079c5 */ /* 0x000fe40000010000 */
[----:B------:R-:W-:Y:S01]  /*c480*/  WARPGROUP.ARRIVE ;  /* 0x00000000000079c5 */ /* 0x000fe20000000000 */
[C---:B------:R-:W-:Y:S01]  /*c490*/  IMAD.IADD R20, R7.reuse, 0x1, R4 ;  /* 0x0000000107147824 */ /* 0x040fe200078e0204 */
[----:B---3--:R-:W-:Y:S01]  /*c4a0*/  IADD3 R60, R7, 0xc00, R60 ;  /* 0x00000c00073c7810 */ /* 0x008fe20007ffe03c */
[----:B------:R-:W-:Y:S01]  /*c4b0*/  IMAD.MOV.U32 R21, RZ, RZ, R13 ;  /* 0x000000ffff157224 */ /* 0x000fe200078e000d */
[----:B------:R-:W3:Y:S06]  /*c4c0*/  LDL.64 R58, [R1+0x90] ;  /* 0x00009000013a7983 */ /* 0x000eec0000100a00 */
[----:B------:R-:W-:Y:S01]  /*c4d0*/  HGMMA.64x64x16.F32.BF16 R24, gdesc[UR4], R24, gsb0 ;  /* 0x00e00000041879f0 */ /* 0x000fe20008001818 */
[----:B------:R-:W-:-:S02]  /*c4e0*/  R2UR UR6, R20 ;  /* 0x00000000140672ca */ /* 0x000fc400000e0000 */
[----:B------:R-:W-:Y:S02]  /*c4f0*/  R2UR UR7, R21 ;  /* 0x00000000150772ca */ /* 0x000fe400000e0000 */
[----:B------:R-:W-:Y:S02]  /*c500*/  R2UR UR4, R60 ;  /* 0x000000003c0472ca */ /* 0x000fe400000e0000 */
[----:B------:R-:W-:Y:S01]  /*c510*/  R2UR UR5, R61 ;  /* 0x000000003d0572ca */ /* 0x000fe200000e0000 */
[----:B------:R-:W-:Y:S02]  /*c520*/  WARPGROUP.DEPBAR.LE gsb0, 0x0 ;  /* 0x00008000000079c5 */ /* 0x000fe40000010000 */
[----:B------:R-:W-:Y:S01]  /*c530*/  WARPGROUP.ARRIVE ;  /* 0x00000000000079c5 */ /* 0x000fe20000000000 */
[C---:B------:R-:W-:Y:S01]  /*c540*/  IMAD.IADD R20, R15.reuse, 0x1, R4 ;  /* 0x000000010f147824 */ /* 0x040fe200078e0204 */
[----:B----4-:R-:W-:Y:S01]  /*c550*/  IADD3 R56, R15, 0xc00, R56 ;  /* 0x00000c000f387810 */ /* 0x010fe20007ffe038 */
[----:B------:R-:W-:Y:S01]  /*c560*/  IMAD.MOV.U32 R21, RZ, RZ, R13 ;  /* 0x000000ffff157224 */ /* 0x000fe200078e000d */
[----:B------:R-:W4:Y:S06]  /*c570*/  LDL.64 R60, [R1+0x90] ;  /* 0x00009000013c7983 */ /* 0x000f2c0000100a00 */
[----:B------:R-:W-:Y:S01]  /*c580*/  HGMMA.64x64x16.F32.BF16 R24, gdesc[UR4], R24, gsb0 ;  /* 0x00e00000041879f0 */ /* 0x000fe20008001818 */
        /* <DEDUP_REMOVED lines=15> */
[----:B------:R-:W-:Y:S01]  /*c680*/  IMAD.IADD R56, R12, 0x1, R57 ;  /* 0x000000010c387824 */ /* 0x000fe200078e0239 */
[----:B------:R-:W-:Y:S01]  /*c690*/  R2UR UR5, R21 ;  /* 0x00000000150572ca */ /* 0x000fe200000e0000 */
[----:B------:R-:W-:Y:S01]  /*c6a0*/  IMAD.MOV.U32 R57, RZ, RZ, R13 ;  /* 0x000000ffff397224 */ /* 0x000fe200078e000d */
[----:B------:R-:W-:Y:S01]  /*c6b0*/  R2UR UR4, R20 ;  /* 0x00000000140472ca */ /* 0x000fe200000e0000 */
[----:B------:R-:W4:Y:S01]  /*c6c0*/  LDL.64 R64, [R1+0x90] ;  /* 0x0000900001407983 */ /* 0x000f220000100a00 */
[----:B------:R-:W-:Y:S02]  /*c6d0*/  R2UR UR6, R56 ;  /* 0x00000000380672ca */ /* 0x000fe400000e0000 */
[----:B------:R-:W-:Y:S01]  /*c6e0*/  R2UR UR7, R57 ;  /* 0x00000000390772ca */ /* 0x000fe200000e0000 */
[----:B------:R-:W-:-:S02]  /*c6f0*/  WARPGROUP.DEPBAR.LE gsb0, 0x0 ;  /* 0x00008000000079c5 */ /* 0x000fc40000010000 */
[----:B------:R-:W-:Y:S01]  /*c700*/  WARPGROUP.ARRIVE ;  /* 0x00000000000079c5 */ /* 0x000fe20000000000 */
[----:B------:R-:W-:Y:S01]  /*c710*/  VIADD R4, R12, 0xe00 ;  /* 0x00000e000c047836 */ /* 0x000fe20000000000 */
[C---:B--2---:R-:W-:Y:S01]  /*c720*/  IADD3 R62, R3.reuse, 0xe00, R62 ;  /* 0x00000e00033e7810 */ /* 0x044fe20007ffe03e */
[----:B------:R-:W-:Y:S01]  /*c730*/  IMAD.MOV.U32 R21, RZ, RZ, R13 ;  /* 0x000000ffff157224 */ /* 0x000fe200078e000d */
[----:B------:R-:W2:Y:S06]  /*c740*/  LDL R57, [R1] ;  /* 0x0000000001397983 */ /* 0x000eac0000100800 */
[----:B------:R-:W-:Y:S01]  /*c750*/  HGMMA.64x64x16.F32.BF16 R24, gdesc[UR4], R24, gsb0 ;  /* 0x00e00000041879f0 */ /* 0x000fe20008001818 */
[----:B------:R-:W-:Y:S01]  /*c760*/  IMAD.IADD R20, R3, 0x1, R4 ;  /* 0x0000000103147824 */ /* 0x000fe200078e0204 */
[----:B------:R-:W-:Y:S01]  /*c770*/  R2UR UR7, R21 ;  /* 0x00000000150772ca */ /* 0x000fe200000e0000 */
[----:B------:R0:W5:Y:S01]  /*c780*/  LDL R3, [R1+0x1c8] ;  /* 0x0001c80001037983 */ /* 0x0001620000100800 */
[----:B------:R-:W-:-:S02]  /*c790*/  R2UR UR4, R62 ;  /* 0x000000003e0472ca */ /* 0x000fc400000e0000 */
[----:B------:R-:W-:Y:S01]  /*c7a0*/  R2UR UR6, R20 ;  /* 0x00000000140672ca */ /* 0x000fe200000e0000 */
[----:B------:R0:W5:Y:S01]  /*c7b0*/  LDL R56, [R1+0xc] ;  /* 0x00000c0001387983 */ /* 0x0001620000100800 */
[----:B------:R-:W-:Y:S01]  /*c7c0*/  R2UR UR5, R63 ;  /* 0x000000003f0572ca */ /* 0x000fe200000e0000 */
[----:B------:R-:W-:Y:S02]  /*c7d0*/  WARPGROUP.DEPBAR.LE gsb0, 0x0 ;  /* 0x00008000000079c5 */ /* 0x000fe40000010000 */
[----:B------:R-:W-:-:S10]  /*c7e0*/  WARPGROUP.ARRIVE ;  /* 0x00000000000079c5 */ /* 0x000fd40000000000 */
[----:B------:R-:W-:Y:S01]  /*c7f0*/  HGMMA.64x64x16.F32.BF16 R24, gdesc[UR4], R24, gsb0 ;  /* 0x00e00000041879f0 */ /* 0x000fe20008001818 */
[C---:B------:R-:W-:Y:S01]  /*c800*/  IMAD.IADD R20, R7.reuse, 0x1, R4 ;  /* 0x0000000107147824 */ /* 0x040fe200078e0204 */
[----:B---3--:R-:W-:Y:S01]  /*c810*/  IADD3 R58, R7, 0xe00, R58 ;  /* 0x00000e00073a7810 */ /* 0x008fe20007ffe03a */
[----:B------:R-:W-:Y:S01]  /*c820*/  IMAD.MOV.U32 R21, RZ, RZ, R13 ;  /* 0x000000ffff157224 */ /* 0x000fe200078e000d */
[----:B------:R-:W-:Y:S02]  /*c830*/  R2UR UR5, R59 ;  /* 0x000000003b0572ca */ /* 0x000fe400000e0000 */
[----:B------:R-:W-:Y:S02]  /*c840*/  R2UR UR6, R20 ;  /* 0x00000000140672ca */ /* 0x000fe400000e0000 */
[----:B------:R-:W-:Y:S02]  /*c850*/  R2UR UR7, R21 ;  /* 0x00000000150772ca */ /* 0x000fe400000e0000 */
[----:B------:R-:W-:Y:S01]  /*c860*/  R2UR UR4, R58 ;  /* 0x000000003a0472ca */ /* 0x000fe200000e0000 */
[----:B------:R-:W-:-:S02]  /*c870*/  WARPGROUP.DEPBAR.LE gsb0, 0x0 ;  /* 0x00008000000079c5 */ /* 0x000fc40000010000 */
[----:B------:R-:W-:-:S10]  /*c880*/  WARPGROUP.ARRIVE ;  /* 0x00000000000079c5 */ /* 0x000fd40000000000 */
[----:B------:R-:W-:Y:S01]  /*c890*/  HGMMA.64x64x16.F32.BF16 R24, gdesc[UR4], R24, gsb0 ;  /* 0x00e00000041879f0 */ /* 0x000fe20008001818 */
[C---:B----4-:R-:W-:Y:S01]  /*c8a0*/  IADD3 R60, R15.reuse, 0xe00, R60 ;  /* 0x00000e000f3c7810 */ /* 0x050fe20007ffe03c */
[----:B------:R-:W-:Y:S02]  /*c8b0*/  IMAD.IADD R14, R15, 0x1, R4 ;  /* 0x000000010f0e7824 */ /* 0x000fe400078e0204 */
[----:B------:R-:W-:Y:S01]  /*c8c0*/  IMAD.MOV.U32 R15, RZ, RZ, R13 ;  /* 0x000000ffff0f7224 */ /* 0x000fe200078e000d */
[----:B------:R-:W-:Y:S02]  /*c8d0*/  R2UR UR4, R60 ;  /* 0x000000003c0472ca */ /* 0x000fe400000e0000 */
[----:B------:R-:W-:Y:S02]  /*c8e0*/  R2UR UR6, R14 ;  /* 0x000000000e0672ca */ /* 0x000fe400000e0000 */
[----:B------:R-:W-:Y:S02]  /*c8f0*/  R2UR UR7, R15 ;  /* 0x000000000f0772ca */ /* 0x000fe400000e0000 */
[----:B------:R-:W-:Y:S01]  /*c900*/  R2UR UR5, R61 ;  /* 0x000000003d0572ca */ /* 0x000fe200000e0000 */
[----:B------:R-:W-:-:S02]  /*c910*/  IMAD.MOV.U32 R4, RZ, RZ, 0x40 ;  /* 0x00000040ff047424 */ /* 0x000fc400078e00ff */
        /* <DEDUP_REMOVED lines=8> */
[----:B------:R-:W-:Y:S02]  /*c9a0*/  IMAD.MOV.U32 R15, RZ, RZ, R13 ;  /* 0x000000ffff0f7224 */ /* 0x000fe400078e000d */
[----:B------:R-:W-:Y:S02]  /*c9b0*/  IMAD.MOV.U32 R13, RZ, RZ, R65 ;  /* 0x000000ffff0d7224 */ /* 0x000fe400078e0041 */
[----:B------:R-:W-:Y:S02]  /*c9c0*/  IMAD.IADD R14, R12, 0x1, R7 ;  /* 0x000000010c0e7824 */ /* 0x000fe400078e0207 */
[----:B------:R-:W-:Y:S01]  /*c9d0*/  IMAD.IADD R12, R7, 0x1, R64 ;  /* 0x00000001070c7824 */ /* 0x000fe200078e0240 */
[----:B------:R-:W-:Y:S02]  /*c9e0*/  R2UR UR7, R15 ;  /* 0x000000000f0772ca */ /* 0x000fe400000e0000 */
[----:B------:R-:W-:-:S02]  /*c9f0*/  R2UR UR6, R14 ;  /* 0x000000000e0672ca */ /* 0x000fc400000e0000 */
[----:B------:R-:W-:Y:S02]  /*ca00*/  R2UR UR4, R12 ;  /* 0x000000000c0472ca */ /* 0x000fe400000e0000 */
[----:B------:R-:W-:Y:S01]  /*ca10*/  R2UR UR5, R13 ;  /* 0x000000000d0572ca */ /* 0x000fe200000e0000 */
[----:B------:R0:W-:Y:S04]  /*ca20*/  STL [R1+0x68], R0 ;  /* 0x0000680001007387 */ /* 0x0001e80000100800 */
[----:B------:R0:W-:Y:S04]  /*ca30*/  STL [R1+0x68], R0 ;  /* 0x0000680001007387 */ /* 0x0001e80000100800 */
[----:B------:R0:W-:Y:S04]  /*ca40*/  STL [R1+0x68], R0 ;  /* 0x0000680001007387 */ /* 0x0001e80000100800 */
[----:B------:R0:W-:Y:S04]  /*ca50*/  STL [R1+0x68], R0 ;  /* 0x0000680001007387 */ /* 0x0001e80000100800 */
[----:B------:R0:W-:Y:S01]  /*ca60*/  STL [R1+0x68], R0 ;  /* 0x0000680001007387 */ /* 0x0001e20000100800 */
[----:B------:R-:W-:-:S02]  /*ca70*/  WARPGROUP.DEPBAR.LE gsb0, 0x0 ;  /* 0x00008000000079c5 */ /* 0x000fc40000010000 */
[----:B------:R-:W-:-:S06]  /*ca80*/  WARPGROUP.ARRIVE ;  /* 0x00000000000079c5 */ /* 0x000fcc0000000000 */
[----:B------:R-:W-:Y:S01]  /*ca90*/  HGMMA.64x64x16.F32.BF16 R24, gdesc[UR4], R24, gsb0 ;  /* 0x00e00000041879f0 */ /* 0x000fe20008001818 */
        /* <DEDUP_REMOVED lines=24> */
[----:B--2---:R-:W-:-:S03]  /*cc20*/  LOP3.LUT R4, R57, 0x1, RZ, 0xfc, !PT ;  /* 0x0000000139047812 */ /* 0x004fc600078efcff */
[----:B------:R0:W-:Y:S04]  /*cc30*/  STL [R1+0x68], R0 ;  /* 0x0000680001007387 */ /* 0x0001e80000100800 */
[----:B------:R0:W-:Y:S04]  /*cc40*/  STL [R1+0x68], R0 ;  /* 0x0000680001007387 */ /* 0x0001e80000100800 */
[----:B------:R0:W-:Y:S01]  /*cc50*/  STL [R1+0x68], R0 ;  /* 0x0000680001007387 */ /* 0x0001e20000100800 */
[----:B------:R-:W-:Y:S01]  /*cc60*/  ISETP.NE.AND P0, PT, R4, 0x3, PT ;  /* 0x000000030400780c */ /* 0x000fe20003f05270 */
[----:B------:R-:W-:-:S02]  /*cc70*/  WARPGROUP.DEPBAR.LE gsb0, 0x0 ;  /* 0x00008000000079c5 */ /* 0x000fc40000010000 */
[----:B------:R-:W-:Y:S10]  /*cc80*/  BSSY B0, `(.L_x_5171) ;  /* 0x0000003000007945 */ /* 0x000ff40003800000 */
[----:B0-----:R-:W-:Y:S05]  /*cc90*/  @!P0 BRA `(.L_x_5172) ;  /* 0x0000000000048947 */ /* 0x001fea0003800000 */
[----:B------:R-:W-:Y:S01]  /*cca0*/  BPT.TRAP 0x1 ;  /* 0x000000040000795c */ /* 0x000fe20000300000 */
.L_x_5172:
[----:B------:R-:W-:Y:S05]  /*ccb0*/  BSYNC B0 ;  /* 0x0000000000007941 */ /* 0x000fea0003800000 */
.L_x_5171:
[----:B------:R-:W2:Y:S02]  /*ccc0*/  LDL.64 R12, [R1+0x20] ;  /* 0x00002000010c7983 */ /* 0x000ea40000100a00 */
[----:B--2---:R-:W-:-:S05]  /*ccd0*/  MOV R0, R12 ;  /* 0x0000000c00007202 */ /* 0x004fca0000000f00 */
[----:B-----5:R-:W-:-:S05]  /*cce0*/  IMAD R3, R3, 0x8, R0 ;  /* 0x0000000803037824 */ /* 0x020fca00078e0200 */
[----:B------:R-:W-:-:S04]  /*ccf0*/  PRMT R3, R56, 0x654, R3 ;  /* 0x0000065438037816 */ /* 0x000fc80000000003 */
[----:B------:R0:W-:Y:S01]  /*cd00*/  SYNCS.ARRIVE.TRANS64.RED.A1T0 RZ, [R3+URZ], RZ ;  /* 0x000000ff03ff79a7 */ /* 0x0001e2000810043f */
[----:B------:R-:W2:Y:S04]  /*cd10*/  LDL.64 R60, [R1+0x100] ;  /* 0x00010000013c7983 */ /* 0x000ea80000100a00 */
[----:B------:R-:W3:Y:S04]  /*cd20*/  LDL.64 R20, [R1+0xf0] ;  /* 0x0000f00001147983 */ /* 0x000ee80000100a00 */
[----:B0-----:R-:W4:Y:S04]  /*cd30*/  LDL R3, [R1+0xcc] ;  /* 0x0000cc0001037983 */ /* 0x001f280000100800 */
[----:B------:R-:W4:Y:S04]  /*cd40*/  LDL R4, [R1+0x50] ;  /* 0x0000500001047983 */ /* 0x000f280000100800 */
[----:B------:R-:W4:Y:S04]  /*cd50*/  LDL R7, [R1+0xf8] ;  /* 0x0000f80001077983 */ /* 0x000f280000100800 */
[----:B------:R-:W4:Y:S04]  /*cd60*/  LDL.128 R12, [R1+0xd0] ;  /* 0x0000d000010c7983 */ /* 0x000f280000100c00 */
[----:B------:R-:W4:Y:S04]  /*cd70*/  LDL.128 R56, [R1+0xe0] ;  /* 0x0000e00001387983 */ /* 0x000f280000100c00 */
[----:B--2---:R-:W2:Y:S01]  /*cd80*/  LD.E R60, desc[UR36][R60.64] ;  /* 0x000000243c3c7980 */ /* 0x004ea2000c101900 */
[----:B---3--:R-:W-:Y:S01]  /*cd90*/  ISETP.NE.AND P0, PT, R20, 0x1, PT ;  /* 0x000000011400780c */ /* 0x008fe20003f05270 */
[----:B------:R-:W-:-:S02]  /*cda0*/  UMOV UR4, 0xffffffc0 ;  /* 0xffffffc000047882 */ /* 0x000fc40000000000 */
[----:B------:R-:W-:Y:S01]  /*cdb0*/  UIMAD UR4, UR46, UR4, 0x41 ;  /* 0x000000412e0474a4 */ /* 0x000fe2000f8e0204 */
[----:B------:R-:W-:Y:S01]  /*cdc0*/  BSSY B0, `(.L_x_5173) ;  /* 0x000007c000007945 */ /* 0x000fe20003800000 */
[----:B----4-:R-:W-:Y:S01]  /*cdd0*/  ISETP.GE.AND P1, PT, R57, 0x1, PT ;  /* 0x000000013900780c */ /* 0x010fe20003f26270 */
[-C--:B--2---:R-:W-:Y:S01]  /*cde0*/  FMUL.FTZ R0, R26, R60.reuse ;  /* 0x0000003c1a007220 */ /* 0x084fe20000410000 */
[-C--:B------:R-:W-:Y:S01]  /*cdf0*/  FMUL.FTZ R29, R29, R60.reuse ;  /* 0x0000003c1d1d7220 */ /* 0x080fe20000410000 */
[----:B------:R-:W-:Y:S01]  /*ce00*/  SHF.R.S32.HI R26, RZ, 0x1f, R3 ;  /* 0x0000001fff1a7819 */ /* 0x000fe20000011403 */
[----:B------:R-:W-:Y:S02]  /*ce10*/  FMUL.FTZ R30, R30, R60 ;  /* 0x0000003c1e1e7220 */ /* 0x000fe40000410000 */
[----:B------:R0:W1:Y:S02]  /*ce20*/  MUFU.TANH R61, R29 ;  /* 0x0000001d003d7308 */ /* 0x0000640000002400 */
[----:B0-----:R-:W-:-:S06]  /*ce30*/  LEA.HI R29, R26, R3, RZ, 0x7 ;  /* 0x000000031a1d7211 */ /* 0x001fcc00078f38ff */
[----:B------:R0:W2:Y:S01]  /*ce40*/  MUFU.TANH R62, R30 ;  /* 0x0000001e003e7308 */ /* 0x0000a20000002400 */
[-C--:B------:R-:W-:Y:S01]  /*ce50*/  FMUL.FTZ R32, R32, R60.reuse ;  /* 0x0000003c20207220 */ /* 0x080fe20000410000 */
[----:B0-----:R-:W-:Y:S01]  /*ce60*/  LOP3.LUT R30, R29, 0xffffff80, RZ, 0xc0, !PT ;  /* 0xffffff801d1e7812 */ /* 0x001fe200078ec0ff */
[----:B------:R-:W-:-:S04]  /*ce70*/  FMUL.FTZ R31, R31, R60 ;  /* 0x0000003c1f1f7220 */ /* 0x000fc80000410000 */
[----:B------:R-:W-:Y:S01]  /*ce80*/  IMAD.IADD R30, R3, 0x1, -R30 ;  /* 0x00000001031e7824 */ /* 0x000fe200078e0a1e */
[----:B------:R0:W3:Y:S01]  /*ce90*/  MUFU.TANH R64, R32 ;  /* 0x0000002000407308 */ /* 0x0000e20000002400 */
[----:B------:R-:W-:-:S03]  /*cea0*/  FMUL.FTZ R33, R33, R60 ;  /* 0x0000003c21217220 */ /* 0x000fc60000410000 */
[----:B------:R-:W-:-:S04]  /*ceb0*/  SHF.R.S32.HI R29, RZ, 0x1f, R30 ;  /* 0x0000001fff1d7819 */ /* 0x000fc8000001141e */
[----:B------:R4:W1:Y:S01]  /*cec0*/  MUFU.TANH R63, R31 ;  /* 0x0000001f003f7308 */ /* 0x0008620000002400 */
[----:B0-----:R-:W-:-:S04]  /*ced0*/  LEA.HI R32, R26, R3, RZ, 0x2 ;  /* 0x000000031a207211 */ /* 0x001fc800078f10ff */
[----:B------:R-:W-:Y:S02]  /*cee0*/  LOP3.LUT R32, R32, 0xfffffffc, RZ, 0xc0, !PT ;  /* 0xfffffffc20207812 */ /* 0x000fe400078ec0ff */
[-C--:B----4-:R-:W-:Y:S01]  /*cef0*/  LEA.HI R31, R29, R30.reuse, RZ, 0x2 ;  /* 0x0000001e1d1f7211 */ /* 0x090fe200078f10ff */
[----:B------:R0:W4:Y:S03]  /*cf00*/  MUFU.TANH R65, R33 ;  /* 0x0000002100417308 */ /* 0x0001260000002400 */
[--C-:B------:R-:W-:Y:S01]  /*cf10*/  SHF.R.S32.HI R26, RZ, 0x2, R31.reuse ;  /* 0x00000002ff1a7819 */ /* 0x100fe2000001141f */
[----:B------:R-:W-:Y:S01]  /*cf20*/  IMAD.IADD R32, R3, 0x1, -R32 ;  /* 0x0000000103207824 */ /* 0x000fe200078e0a20 */
[----:B------:R-:W-:Y:S02]  /*cf30*/  LEA.HI R29, R29, R30, RZ, 0x5 ;  /* 0x0000001e1d1d7211 */ /* 0x000fe400078f28ff */
[----:B0-----:R-:W-:-:S04]  /*cf40*/  SHF.R.S32.HI R33, RZ, 0x1f, R31 ;  /* 0x0000001fff217819 */ /* 0x001fc8000001141f */
[----:B------:R-:W-:Y:S02]  /*cf50*/  LEA.HI R33, R33, R26, RZ, 0x3 ;  /* 0x0000001a21217211 */ /* 0x000fe400078f18ff */
[----:B------:R-:W-:Y:S02]  /*cf60*/  LEA.HI R3, R32, R32, RZ, 0x1 ;  /* 0x0000002020037211 */ /* 0x000fe400078f08ff */
[----:B------:R-:W-:Y:S02]  /*cf70*/  LOP3.LUT R33, R33, 0xfffffff8, RZ, 0xc0, !PT ;  /* 0xfffffff821217812 */ /* 0x000fe400078ec0ff */
[----:B------:R-:W-:Y:S02]  /*cf80*/  SHF.R.S32.HI R29, RZ, 0x5, R29 ;  /* 0x00000005ff1d7819 */ /* 0x000fe4000001141d */
[----:B------:R-:W-:Y:S01]  /*cf90*/  LOP3.LUT R3, R3, 0x1ffffffe, RZ, 0xc0, !PT ;  /* 0x1ffffffe03037812 */ /* 0x000fe200078ec0ff */
[----:B------:R-:W-:Y:S02]  /*cfa0*/  IMAD.IADD R33, R26, 0x1, -R33 ;  /* 0x000000011a217824 */ /* 0x000fe400078e0a21 */
[----:B------:R-:W-:-:S02]  /*cfb0*/  IMAD R4, R4, 0x4, R29 ;  /* 0x0000000404047824 */ /* 0x000fc400078e021d */
[----:B------:R-:W-:Y:S02]  /*cfc0*/  IMAD.IADD R3, R32, 0x1, -R3 ;  /* 0x0000000120037824 */ /* 0x000fe400078e0a03 */
[----:B------:R-:W-:-:S04]  /*cfd0*/  IMAD.U32 R4, R4, 0x10, R33 ;  /* 0x0000001004047824 */ /* 0x000fc800078e0021 */
[----:B------:R-:W-:-:S04]  /*cfe0*/  IMAD R20, R3, 0x8, R4 ;  /* 0x0000000803147824 */ /* 0x000fc800078e0204 */
[----:B------:R-:W-:-:S05]  /*cff0*/  @P0 IMAD.HI.U32 R4, R20, R21, RZ ;  /* 0x0000001514040227 */ /* 0x000fca00078e00ff */
[----:B------:R-:W-:Y:S02]  /*d000*/  @P0 SHF.R.U32.HI R20, RZ, R7, R4 ;  /* 0x00000007ff140219 */ /* 0x000fe40000011604 */
[----:B------:R-:W-:-:S03]  /*d010*/  LOP3.LUT R31, R31, 0x7ffffffc, RZ, 0xc0, !PT ;  /* 0x7ffffffc1f1f7812 */ /* 0x000fc600078ec0ff */
[----:B------:R-:W0:Y:S01]  /*d020*/  SHFL.IDX PT, R7, R20, RZ, 0x1c1f ;  /* 0x001c1fff14077589 */ /* 0x000e2200000e0000 */
        /* <DEDUP_REMOVED lines=25> */
[----:B------:R-:W-:-:S02]  /*d1c0*/  IMAD.IADD R31, R30, 0x1, -R31 ;  /* 0x000000011e1f7824 */ /* 0x000fc400078e0a1f */
[----:B------:R-:W-:Y:S01]  /*d1d0*/  FMUL.FTZ R55, R55, R60 ;  /* 0x0000003c37377220 */ /* 0x000fe20000410000 */
[----:B------:R-:W-:Y:S01]  /*d1e0*/  VIADD R4, R13, UR4 ;  /* 0x000000040d047c36 */ /* 0x000fe20008000000 */
[----:B------:R-:W-:Y:S01]  /*d1f0*/  ULEA UR4, UR46, 0xffffffc0, 0x6 ;  /* 0xffffffc02e047891 */ /* 0x000fe2000f8e303f */
[----:B------:R-:W0:Y:S02]  /*d200*/  MUFU.TANH R24, R24 ;  /* 0x0000001800187308 */ /* 0x000e240000002400 */
[----:B------:R-:W-:-:S03]  /*d210*/  IMAD R3, R31, -0x2, R4 ;  /* 0xfffffffe1f037824 */ /* 0x000fc600078e0204 */
[----:B------:R-:W-:-:S03]  /*d220*/  VIADD R4, R13, -UR4 ;  /* 0x800000040d047c36 */ /* 0x000fc60008000000 */
[----:B------:R-:W0:Y:S01]  /*d230*/  MUFU.TANH R25, R25 ;  /* 0x0000001900197308 */ /* 0x000e220000002400 */
[----:B------:R-:W-:Y:S01]  /*d240*/  IMAD.IADD R26, R3, 0x1, -R12 ;  /* 0x00000001031a7824 */ /* 0x000fe200078e0a0c */
[----:B------:R-:W-:-:S06]  /*d250*/  LOP3.LUT R3, RZ, R14, RZ, 0x33, !PT ;  /* 0x0000000eff037212 */ /* 0x000fcc00078e33ff */
[----:B------:R-:W0:Y:S01]  /*d260*/  MUFU.TANH R0, R0 ;  /* 0x0000000000007308 */ /* 0x000e220000002400 */
[----:B------:R-:W-:-:S07]  /*d270*/  IMAD R21, R31, -0x2, R4 ;  /* 0xfffffffe1f157824 */ /* 0x000fce00078e0204 */
[----:B------:R-:W0:Y:S01]  /*d280*/  MUFU.TANH R27, R27 ;  /* 0x0000001b001b7308 */ /* 0x000e220000002400 */
[----:B------:R-:W-:-:S07]  /*d290*/  IMAD.IADD R30, R26, 0x1, R15 ;  /* 0x000000011a1e7824 */ /* 0x000fce00078e020f */
        /* <DEDUP_REMOVED lines=21> */
[----:B------:R-:W1:Y:S08]  /*d3f0*/  MUFU.TANH R54, R54 ;  /* 0x0000003600367308 */ /* 0x000e700000002400 */
[----:B------:R-:W1:Y:S01]  /*d400*/  MUFU.TANH R55, R55 ;  /* 0x0000003700377308 */ /* 0x000e620000002400 */
[----:B------:R-:W-:Y:S01]  /*d410*/  IMAD.IADD R26, R26, 0x1, R3 ;  /* 0x000000011a1a7824 */ /* 0x000fe200078e0203 */
[----:B0-----:R-:W-:Y:S01]  /*d420*/  VIADDMNMX R4, R7, R30, R21, PT ;  /* 0x0000001e07047246 */ /* 0x001fe20003800115 */
[----:B------:R-:W-:-:S02]  /*d430*/  VIADD R56, R56, -UR4 ;  /* 0x8000000438387c36 */ /* 0x000fc40008000000 */
[----:B------:R-:W-:Y:S01]  /*d440*/  IMAD.IADD R3, R26, 0x1, R7 ;  /* 0x000000011a037824 */ /* 0x000fe200078e0207 */
[----:B--234-:R-:W-:Y:S06]  /*d450*/  @!P1 BRA `(.L_x_5174) ;  /* 0x0000000000489947 */ /* 0x01cfec0003800000 */
[----:B------:R-:W-:Y:S01]  /*d460*/  IADD3 R7, -R12, R13, R7 ;  /* 0x0000000d0c077210 */ /* 0x000fe20007ffe107 */
[----:B------:R-:W-:Y:S03]  /*d470*/  BSSY B1, `(.L_x_5175) ;  /* 0x000000c000017945 */ /* 0x000fe60003800000 */
[----:B------:R-:W-:-:S13]  /*d480*/  ISETP.GT.AND P0, PT, R7, -0x1, PT ;  /* 0xffffffff0700780c */ /* 0x000fda0003f04270 */
[----:B------:R-:W-:Y:S05]  /*d490*/  @P0 BRA `(.L_x_5176) ;  /* 0x0000000000180947 */ /* 0x000fea0003800000 */
[----:B------:R-:W-:Y:S02]  /*d4a0*/  ISETP.NE.AND P0, PT, R57, 0x1, PT ;  /* 0x000000013900780c */ /* 0x000fe40003f05270 */
[----:B------:R-:W-:-:S11]  /*d4b0*/  LOP3.LUT R7, RZ, R7, RZ, 0x33, !PT ;  /* 0x00000007ff077212 */ /* 0x000fd600078e33ff */
[----:B------:R-:W-:-:S05]  /*d4c0*/  @P0 IMAD.HI.U32 R14, R7, R58, RZ ;  /* 0x0000003a070e0227 */ /* 0x000fca00078e00ff */
[----:B------:R-:W-:-:S04]  /*d4d0*/  @P0 SHF.R.U32.HI R7, RZ, R59, R14 ;  /* 0x0000003bff070219 */ /* 0x000fc8000001160e */
[----:B------:R-:W-:Y:S01]  /*d4e0*/  LOP3.LUT R7, RZ, R7, RZ, 0x33, !PT ;  /* 0x00000007ff077212 */ /* 0x000fe200078e33ff */
[----:B------:R-:W-:Y:S06]  /*d4f0*/  BRA `(.L_x_5177) ;  /* 0x00000000000c7947 */ /* 0x000fec0003800000 */
.L_x_5176:
[----:B------:R-:W-:-:S13]  /*d500*/  ISETP.NE.AND P0, PT, R57, 0x1, PT ;  /* 0x000000013900780c */ /* 0x000fda0003f05270 */
[----:B------:R-:W-:-:S05]  /*d510*/  @P0 IMAD.HI.U32 R14, R7, R58, RZ ;  /* 0x0000003a070e0227 */ /* 0x000fca00078e00ff */
[----:B------:R-:W-:-:S07]  /*d520*/  @P0 SHF.R.U32.HI R7, RZ, R59, R14 ;  /* 0x0000003bff070219 */ /* 0x000fce000001160e */
.L_x_5177:
[----:B------:R-:W-:Y:S05]  /*d530*/  BSYNC B1 ;  /* 0x0000000000017941 */ /* 0x000fea0003800000 */
.L_x_5175:
[----:B------:R-:W-:-:S04]  /*d540*/  IMAD R14, R7, R57, -UR4 ;  /* 0x80000004070e7e24 */ /* 0x000fc8000f8e0239 */
[----:B------:R-:W-:-:S05]  /*d550*/  IMAD R14, R31, -0x2, R14 ;  /* 0xfffffffe1f0e7824 */ /* 0x000fca00078e020e */
[----:B------:R-:W-:Y:S02]  /*d560*/  VIMNMX R3, R3, R14, !PT ;  /* 0x0000000e03037248 */ /* 0x000fe40007fe0100 */
[----:B------:R-:W-:-:S07]  /*d570*/  VIADDMNMX R4, R14, R57, R4, PT ;  /* 0x000000390e047246 */ /* 0x000fce0003800104 */
.L_x_5174:
[----:B------:R-:W-:Y:S05]  /*d580*/  BSYNC B0 ;  /* 0x0000000000007941 */ /* 0x000fea0003800000 */
.L_x_5173:
[C---:B------:R-:W-:Y:S01]  /*d590*/  ISETP.GE.AND P1, PT, R56.reuse, 0x9, PT ;  /* 0x000000093800780c */ /* 0x040fe20003f26270 */
[----:B------:R-:W0:Y:S01]  /*d5a0*/  SHFL.IDX PT, R7, R20, 0x1, 0x1c1f ;  /* 0x003c1f0014077f89 */ /* 0x000e2200000e0000 */
[----:B------:R-:W-:Y:S01]  /*d5b0*/  ISETP.GE.AND P0, PT, R56, 0x2, PT ;  /* 0x000000023800780c */ /* 0x000fe20003f06270 */
[----:B------:R-:W-:Y:S01]  /*d5c0*/  BSSY B0, `(.L_x_5178) ;  /* 0x000005f000007945 */ /* 0x000fe20003800000 */
[C---:B------:R-:W-:Y:S02]  /*d5d0*/  ISETP.GT.AND P2, PT, R3.reuse, 0x8, !P1 ;  /* 0x000000080300780c */ /* 0x040fe40004f44270 */
[----:B------:R-:W-:Y:S02]  /*d5e0*/  ISETP.GT.AND P3, PT, R3, 0x1, !P0 ;  /* 0x000000010300780c */ /* 0x000fe40004764270 */
[----:B------:R-:W-:Y:S02]  /*d5f0*/  ISETP.LT.OR P2, PT, R4, 0x9, P2 ;  /* 0x000000090400780c */ /* 0x000fe40001741670 */
[----:B------:R-:W-:-:S02]  /*d600*/  ISETP.GE.AND P4, PT, R56, 0x11, PT ;  /* 0x000000113800780c */ /* 0x000fc40003f86270 */
[----:B------:R-:W-:Y:S02]  /*d610*/  ISETP.LT.OR P3, PT, R4, 0x2, P3 ;  /* 0x000000020400780c */ /* 0x000fe40001f61670 */
[----:B------:R-:W-:Y:S02]  /*d620*/  FSEL R162, R28, -INF , !P2 ;  /* 0xff8000001ca27808 */ /* 0x000fe40005000000 */
[----:B------:R-:W-:Y:S02]  /*d630*/  ISETP.GT.AND P2, PT, R3, 0x10, !P4 ;  /* 0x000000100300780c */ /* 0x000fe40006744270 */
[----:B------:R-:W-:Y:S02]  /*d640*/  ISETP.GE.AND P5, PT, R56, 0xa, PT ;  /* 0x0000000a3800780c */ /* 0x000fe40003fa6270 */
[----:B------:R-:W-:Y:S02]  /*d650*/  FSEL R60, R25, -INF , !P3 ;  /* 0xff800000193c7808 */ /* 0x000fe40005800000 */
[----:B------:R-:W-:-:S02]  /*d660*/  P2R R25, PR, RZ, 0x10 ;  /* 0x00000010ff197803 */ /* 0x000fc40000000000 */
[----:B------:R-:W-:Y:S02]  /*d670*/  ISETP.LT.OR P2, PT, R4, 0x11, P2 ;  /* 0x000000110400780c */ /* 0x000fe40001741670 */
[C---:B------:R-:W-:Y:S02]  /*d680*/  ISETP.GT.AND P3, PT, R3.reuse, 0x9, !P5 ;  /* 0x000000090300780c */ /* 0x040fe40006f64270 */
[----:B------:R-:W-:Y:S02]  /*d690*/  ISETP.GE.AND P4, PT, R56, 0x12, PT ;  /* 0x000000123800780c */ /* 0x000fe40003f86270 */
[----:B------:R-:W-:Y:S02]  /*d6a0*/  FSEL R64, R64, -INF , !P2 ;  /* 0xff80000040407808 */ /* 0x000fe40005000000 */
[----:B------:R-:W-:Y:S02]  /*d6b0*/  ISETP.LT.OR P3, PT, R4, 0xa, P3 ;  /* 0x0000000a0400780c */ /* 0x000fe40001f61670 */
[----:B------:R-:W-:-:S02]  /*d6c0*/  ISETP.GT.AND P2, PT, R3, 0x11, !P4 ;  /* 0x000000110300780c */ /* 0x000fc40006744270 */
[----:B-1----:R-:W-:Y:S02]  /*d6d0*/  FSEL R66, R61, -INF , !P3 ;  /* 0xff8000003d427808 */ /* 0x002fe40005800000 */
        /* <DEDUP_REMOVED lines=26> */
[----:B------:R-:W-:Y:S02]  /*d880*/  P2R R28, PR, RZ, 0x10 ;  /* 0x00000010ff1c7803 */ /* 0x000fe40000000000 */
[----:B------:R-:W-:Y:S02]  /*d890*/  FSEL R44, R44, -INF , !P2 ;  /* 0xff8000002c2c7808 */ /* 0x000fe40005000000 */
[----:B------:R-:W-:-:S02]  /*d8a0*/  ISETP.GE.AND P2, PT, R56, 0x2a, PT ;  /* 0x0000002a3800780c */ /* 0x000fc40003f46270 */
[----:B------:R-:W-:Y:S02]  /*d8b0*/  P2R R15, PR, RZ, 0x20 ;  /* 0x00000020ff0f7803 */ /* 0x000fe40000000000 */
        /* <DEDUP_REMOVED lines=39> */
.L_x_5181:
[----:B------:R-:W-:-:S13]  /*db30*/  ISETP.NE.AND P6, PT, R57, 0x1, PT ;  /* 0x000000013900780c */ /* 0x000fda0003fc5270 */
[----:B------:R-:W-:-:S05]  /*db40*/  @P6 IMAD.HI.U32 R58, R12, R58, RZ ;  /* 0x0000003a0c3a6227 */ /* 0x000fca00078e00ff */
[----:B------:R-:W-:-:S07]  /*db50*/  @P6 SHF.R.U32.HI R12, RZ, R59, R58 ;  /* 0x0000003bff0c6219 */ /* 0x000fce000001163a */
.L_x_5182:
[----:B------:R-:W-:Y:S05]  /*db60*/  BSYNC B1 ;  /* 0x0000000000017941 */ /* 0x000fea0003800000 */
.L_x_5180:
[----:B------:R-:W-:-:S04]  /*db70*/  IMAD R12, R12, R57, -UR4 ;  /* 0x800000040c0c7e24 */ /* 0x000fc8000f8e0239 */
[----:B------:R-:W-:-:S05]  /*db80*/  IMAD R12, R31, -0x2, R12 ;  /* 0xfffffffe1f0c7824 */ /* 0x000fca00078e020c */
[----:B------:R-:W-:Y:S02]  /*db90*/  VIADDMNMX R4, R12, R57, R4, PT ;  /* 0x000000390c047246 */ /* 0x000fe40003800104 */
[----:B------:R-:W-:-:S07]  /*dba0*/  VIMNMX R3, R3, R12, !PT ;  /* 0x0000000c03037248 */ /* 0x000fce0007fe0100 */
.L_x_5179:
[----:B------:R-:W-:Y:S05]  /*dbb0*/  BSYNC B0 ;  /* 0x0000000000007941 */ /* 0x000fea0003800000 */
.L_x_5178:
[C---:B------:R-:W-:Y:S01]  /*dbc0*/  ISETP.GT.AND P0, PT, R3.reuse, 0x1, !P0 ;  /* 0x000000010300780c */ /* 0x040fe20004704270 */
[----:B------:R-:W-:Y:S01]  /*dbd0*/  BAR.SYNC.DEFER_BLOCKING 0xf, 0x100 ;  /* 0x03c4000000007b1d */ /* 0x000fe20000010000 */
[----:B------:R-:W-:Y:S02]  /*dbe0*/  ISETP.GT.AND P1, PT, R3, 0x8, !P1 ;  /* 0x000000080300780c */ /* 0x000fe40004f24270 */
[C---:B------:R-:W-:Y:S02]  /*dbf0*/  ISETP.LT.OR P0, PT, R4.reuse, 0x2, P0 ;  /* 0x000000020400780c */ /* 0x040fe40000701670 */
[----:B------:R-:W-:Y:S02]  /*dc00*/  ISETP.LT.OR P1, PT, R4, 0x9, P1 ;  /* 0x000000090400780c */ /* 0x000fe40000f21670 */
[----:B------:R-:W-:Y:S01]  /*dc10*/  FSEL R27, R27, -INF , !P0 ;  /* 0xff8000001b1b7808 */ /* 0x000fe20004000000 */
[----:B------:R-:W2:Y:S01]  /*dc20*/  LDL R81, [R1+0x1c8] ;  /* 0x0001c80001517983 */ /* 0x000ea20000100800 */
[----:B------:R-:W-:-:S02]  /*dc30*/  ISETP.NE.AND P0, PT, R15, RZ, PT ;  /* 0x000000ff0f00720c */ /* 0x000fc40003f05270 */
[----:B------:R-:W-:Y:S01]  /*dc40*/  FSEL R21, R62, -INF , !P1 ;  /* 0xff8000003e157808 */ /* 0x000fe20004800000 */
[----:B------:R-:W3:Y:S01]  /*dc50*/  LDL R58, [R1+0x21c] ;  /* 0x00021c00013a7983 */ /* 0x000ee20000100800 */
[----:B------:R-:W-:Y:S02]  /*dc60*/  ISETP.GT.AND P0, PT, R3, 0x9, !P0 ;  /* 0x000000090300780c */ /* 0x000fe40004704270 */
[----:B------:R-:W-:Y:S01]  /*dc70*/  ISETP.NE.AND P1, PT, R32, RZ, PT ;  /* 0x000000ff2000720c */ /* 0x000fe20003f25270 */
[----:B------:R-:W4:Y:S01]  /*dc80*/  LDL R62, [R1+0x224] ;  /* 0x00022400013e7983 */ /* 0x000f220000100800 */
[----:B------:R-:W-:Y:S02]  /*dc90*/  ISETP.LT.OR P0, PT, R4, 0xa, P0 ;  /* 0x0000000a0400780c */ /* 0x000fe40000701670 */
[----:B------:R-:W-:Y:S01]  /*dca0*/  ISETP.NE.AND P6, PT, R14, RZ, PT ;  /* 0x000000ff0e00720c */ /* 0x000fe20003fc5270 */
[----:B------:R-:W2:Y:S01]  /*dcb0*/  LDL R78, [R1+0x244] ;  /* 0x00024400014e7983 */ /* 0x000ea20000100800 */
[----:B------:R-:W-:-:S02]  /*dcc0*/  FSEL R24, R63, -INF , !P0 ;  /* 0xff8000003f187808 */ /* 0x000fc40004000000 */
[----:B------:R-:W-:Y:S01]  /*dcd0*/  ISETP.NE.AND P0, PT, R25, RZ, PT ;  /* 0x000000ff1900720c */ /* 0x000fe20003f05270 */
[----:B------:R-:W2:Y:S01]  /*dce0*/  LDL R80, [R1+0x248] ;  /* 0x0002480001507983 */ /* 0x000ea20000100800 */
[C---:B------:R-:W-:Y:S02]  /*dcf0*/  ISETP.GT.AND P2, PT, R3.reuse, 0x29, !P2 ;  /* 0x000000290300780c */ /* 0x040fe40005744270 */
[C---:B------:R-:W-:Y:S01]  /*dd00*/  ISETP.GT.AND P0, PT, R3.reuse, 0x10, !P0 ;  /* 0x000000100300780c */ /* 0x040fe20004704270 */
[----:B------:R-:W2:Y:S01]  /*dd10*/  LDL R82, [R1+0x24c] ;  /* 0x00024c0001527983 */ /* 0x000ea20000100800 */
[----:B------:R-:W-:Y:S02]  /*dd20*/  ISETP.GT.AND P3, PT, R3, 0x30, !P3 ;  /* 0x000000300300780c */ /* 0x000fe40005f64270 */
[C---:B------:R-:W-:Y:S01]  /*dd30*/  ISETP.LT.OR P0, PT, R4.reuse, 0x11, P0 ;  /* 0x000000110400780c */ /* 0x040fe20000701670 */
[----:B------:R-:W2:Y:S01]  /*dd40*/  LDL R84, [R1+0x250] ;  /* 0x0002500001547983 */ /* 0x000ea20000100800 */
[----:B------:R-:W-:-:S02]  /*dd50*/  ISETP.LT.OR P2, PT, R4, 0x2a, P2 ;  /* 0x0000002a0400780c */ /* 0x000fc40001741670 */
[----:B------:R-:W-:Y:S01]  /*dd60*/  FSEL R25, R34, -INF , !P0 ;  /* 0xff80000022197808 */ /* 0x000fe20004000000 */
[----:B------:R-:W2:Y:S01]  /*dd70*/  LDL R86, [R1+0x254] ;  /* 0x0002540001567983 */ /* 0x000ea20000100800 */
[----:B------:R-:W-:Y:S02]  /*dd80*/  ISETP.NE.AND P0, PT, R28, RZ, PT ;  /* 0x000000ff1c00720c */ /* 0x000fe40003f05270 */
[C---:B------:R-:W-:Y:S01]  /*dd90*/  ISETP.GT.AND P4, PT, R3.reuse, 0x31, !P4 ;  /* 0x000000310300780c */ /* 0x040fe20006784270 */
[----:B------:R-:W2:Y:S01]  /*dda0*/  LDL R88, [R1+0x258] ;  /* 0x0002580001587983 */ /* 0x000ea20000100800 */
[----:B------:R-:W-:Y:S02]  /*ddb0*/  ISETP.GT.AND P0, PT, R3, 0x11, !P0 ;  /* 0x000000110300780c */ /* 0x000fe40004704270 */
[C---:B------:R-:W-:Y:S01]  /*ddc0*/  ISETP.LT.OR P3, PT, R4.reuse, 0x31, P3 ;  /* 0x000000310400780c */ /* 0x040fe20001f61670 */
[----:B------:R-:W2:Y:S01]  /*ddd0*/  LDL R90, [R1+0x25c] ;  /* 0x00025c00015a7983 */ /* 0x000ea20000100800 */
[----:B------:R-:W-:-:S02]  /*dde0*/  ISETP.LT.OR P0, PT, R4, 0x12, P0 ;  /* 0x000000120400780c */ /* 0x000fc40000701670 */
[----:B------:R-:W-:Y:S01]  /*ddf0*/  ISETP.GT.AND P5, PT, R3, 0x38, !P5 ;  /* 0x000000380300780c */ /* 0x000fe20006fa4270 */
[----:B------:R-:W2:Y:S01]  /*de00*/  LDL R92, [R1+0x260] ;  /* 0x00026000015c7983 */ /* 0x000ea20000100800 */
[----:B------:R-:W-:Y:S02]  /*de10*/  FSEL R26, R35, -INF , !P0 ;  /* 0xff800000231a7808 */ /* 0x000fe40004000000 */
[----:B------:R-:W-:Y:S01]  /*de20*/  ISETP.NE.AND P0, PT, R29, RZ, PT ;  /* 0x000000ff1d00720c */ /* 0x000fe20003f05270 */
[----:B------:R-:W2:Y:S01]  /*de30*/  LDL R94, [R1+0x264] ;  /* 0x00026400015e7983 */ /* 0x000ea20000100800 */
[----:B------:R-:W-:Y:S02]  /*de40*/  ISETP.LT.OR P4, PT, R4, 0x32, P4 ;  /* 0x000000320400780c */ /* 0x000fe40002781670 */
[----:B------:R-:W-:Y:S01]  /*de50*/  ISETP.GT.AND P0, PT, R3, 0x18, !P0 ;  /* 0x000000180300780c */ /* 0x000fe20004704270 */
[----:B------:R-:W2:Y:S01]  /*de60*/  LDL R96, [R1+0x268] ;  /* 0x0002680001607983 */ /* 0x000ea20000100800 */
[----:B------:R-:W-:-:S02]  /*de70*/  FSEL R34, R50, -INF , !P3 ;  /* 0xff80000032227808 */ /* 0x000fc40005800000 */
[C---:B------:R-:W-:Y:S01]  /*de80*/  ISETP.LT.OR P0, PT, R4.reuse, 0x19, P0 ;  /* 0x000000190400780c */ /* 0x040fe20000701670 */
[----:B------:R-:W3:Y:S01]  /*de90*/  LDL R50, [R1+0x20c] ;  /* 0x00020c0001327983 */ /* 0x000ee20000100800 */
[----:B------:R-:W-:Y:S02]  /*dea0*/  ISETP.LT.OR P5, PT, R4, 0x39, P5 ;  /* 0x000000390400780c */ /* 0x000fe40002fa1670 */
[----:B------:R-:W-:Y:S01]  /*deb0*/  FSEL R28, R38, -INF , !P0 ;  /* 0xff800000261c7808 */ /* 0x000fe20004000000 */
[----:B------:R-:W2:Y:S01]  /*dec0*/  LDL R98, [R1+0x26c] ;  /* 0x00026c0001627983 */ /* 0x000ea20000100800 */
[----:B------:R-:W-:Y:S02]  /*ded0*/  ISETP.GT.AND P0, PT, R3, 0x19, !P1 ;  /* 0x000000190300780c */ /* 0x000fe40004f04270 */
[----:B------:R-:W-:Y:S01]  /*dee0*/  ISETP.NE.AND P1, PT, R37, RZ, PT ;  /* 0x000000ff2500720c */ /* 0x000fe20003f25270 */
[----:B------:R-:W4:Y:S01]  /*def0*/  LDL R38, [R1+0x410] ;  /* 0x0004100001267983 */ /* 0x000f220000100800 */
        /* <DEDUP_REMOVED lines=10> */
[----:B------:R-:W-:Y:S01]  /*dfa0*/  ISETP.LT.OR P0, PT, R4, 0x21, P0 ;  /* 0x000000210400780c */ /* 0x000fe20000701670 */
[----:B------:R-:W3:Y:S01]  /*dfb0*/  LDL R46, [R1+0x204] ;  /* 0x00020400012e7983 */ /* 0x000ee20000100800 */
[----:B------:R-:W-:Y:S02]  /*dfc0*/  FSEL R33, R47, -INF , !P2 ;  /* 0xff8000002f217808 */ /* 0x000fe40005000000 */
[----:B------:R-:W-:Y:S01]  /*dfd0*/  FSEL R30, R42, -INF , !P0 ;  /* 0xff8000002a1e7808 */ /* 0x000fe20004000000 */
[----:B------:R-:W2:Y:S01]  /*dfe0*/  LDL R106, [R1+0x27c] ;  /* 0x00027c00016a7983 */ /* 0x000ea20000100800 */
[----:B------:R-:W-:Y:S02]  /*dff0*/  ISETP.GT.AND P0, PT, R3, RZ, !P6 ;  /* 0x000000ff0300720c */ /* 0x000fe40007704270 */
[----:B------:R-:W-:Y:S01]  /*e000*/  ISETP.NE.AND P6, PT, R41, RZ, PT ;  /* 0x000000ff2900720c */ /* 0x000fe20003fc5270 */
[----:B------:R-:W3:Y:S01]  /*e010*/  LDL R42, [R1+0x1fc] ;  /* 0x0001fc00012a7983 */ /* 0x000ee20000100800 */
[----:B------:R-:W-:-:S02]  /*e020*/  ISETP.LT.OR P0, PT, R4, 0x1, P0 ;  /* 0x000000010400780c */ /* 0x000fc40000701670 */
[----:B------:R-:W-:Y:S01]  /*e030*/  FSEL R35, R51, -INF , !P4 ;  /* 0xff80000033237808 */ /* 0x000fe20006000000 */
[----:B------:R-:W2:Y:S01]  /*e040*/  LDL R108, [R1+0x280] ;  /* 0x00028000016c7983 */ /* 0x000ea20000100800 */
[----:B------:R-:W-:Y:S02]  /*e050*/  FSEL R20, R0, -INF , !P0 ;  /* 0xff80000000147808 */ /* 0x000fe40004000000 */
[----:B------:R-:W-:Y:S01]  /*e060*/  FMNMX.FTZ R0, R160, R60, !PT ;  /* 0x0000003ca0007209 */ /* 0x000fe20007810000 */
[----:B------:R-:W2:Y:S01]  /*e070*/  LDL R110, [R1+0x284] ;  /* 0x00028400016e7983 */ /* 0x000ea20000100800 */
[----:B------:R-:W-:Y:S02]  /*e080*/  ISETP.NE.AND P0, PT, R36, RZ, PT ;  /* 0x000000ff2400720c */ /* 0x000fe40003f05270 */
[----:B------:R-:W-:Y:S01]  /*e090*/  FMNMX.FTZ R0, R162, R0, !PT ;  /* 0x00000000a2007209 */ /* 0x000fe20007810000 */
[----:B------:R-:W2:Y:S01]  /*e0a0*/  LDL R112, [R1+0x288] ;  /* 0x0002880001707983 */ /* 0x000ea20000100800 */
[----:B------:R-:W-:-:S02]  /*e0b0*/  ISETP.GT.AND P0, PT, R3, 0x21, !P0 ;  /* 0x000000210300780c */ /* 0x000fc40004704270 */
[----:B------:R-:W-:Y:S01]  /*e0c0*/  FMNMX.FTZ R0, R66, R0, !PT ;  /* 0x0000000042007209 */ /* 0x000fe20007810000 */
[----:B------:R-:W2:Y:S01]  /*e0d0*/  LDL R114, [R1+0x28c] ;  /* 0x00028c0001727983 */ /* 0x000ea20000100800 */
[----:B------:R-:W-:Y:S02]  /*e0e0*/  ISETP.LT.OR P0, PT, R4, 0x22, P0 ;  /* 0x000000220400780c */ /* 0x000fe40000701670 */
[----:B------:R-:W-:Y:S01]  /*e0f0*/  FMNMX.FTZ R0, R64, R0, !PT ;  /* 0x0000000040007209 */ /* 0x000fe20007810000 */
[----:B------:R-:W2:Y:S01]  /*e100*/  LDL R116, [R1+0x290] ;  /* 0x0002900001747983 */ /* 0x000ea20000100800 */
[----:B------:R-:W-:Y:S02]  /*e110*/  FSEL R31, R43, -INF , !P0 ;  /* 0xff8000002b1f7808 */ /* 0x000fe40004000000 */
        /* <DEDUP_REMOVED lines=11> */
[----:B------:R-:W-:-:S02]  /*e1d0*/  FSEL R37, R55, -INF , !P0 ;  /* 0xff80000037257808 */ /* 0x000fc40004000000 */
[----:B------:R-:W-:Y:S01]  /*e1e0*/  FMNMX.FTZ R0, R72, R0, !PT ;  /* 0x0000000048007209 */ /* 0x000fe20007810000 */
[----:B------:R-:W2:Y:S03]  /*e1f0*/  LDL R124, [R1+0x2a0] ;  /* 0x0002a000017c7983 */ /* 0x000ea60000100800 */
        /* <DEDUP_REMOVED lines=9> */
[----:B------:R-:W2:Y:S01]  /*e290*/  LDL R134, [R1+0x2b4] ;  /* 0x0002b40001867983 */ /* 0x000ea20000100800 */
[----:B------:R-:W-:-:S02]  /*e2a0*/  FMNMX.FTZ R0, R20, R27, !PT ;  /* 0x0000001b14007209 */ /* 0x000fc40007810000 */
[----:B------:R-:W-:Y:S01]  /*e2b0*/  FMNMX.FTZ R12, R56, R12, !PT ;  /* 0x0000000c380c7209 */ /* 0x000fe20007810000 */
[----:B------:R-:W2:Y:S01]  /*e2c0*/  LDL R136, [R1+0x2b8] ;  /* 0x0002b80001887983 */ /* 0x000ea20000100800 */
[----:B------:R-:W-:-:S03]  /*e2d0*/  FMNMX.FTZ R7, R21, R0, !PT ;  /* 0x0000000015077209 */ /* 0x000fc60007810000 */
[----:B------:R-:W0:Y:S01]  /*e2e0*/  SHFL.BFLY PT, R13, R12, 0x2, 0x1f ;  /* 0x0c401f000c0d7f89 */ /* 0x000e2200000e0000 */
[----:B------:R-:W-:-:S03]  /*e2f0*/  FMNMX.FTZ R0, R24, R7, !PT ;  /* 0x0000000718007209 */ /* 0x000fc60007810000 */
[----:B------:R-:W2:Y:S01]  /*e300*/  LDL R138, [R1+0x2bc] ;  /* 0x0002bc00018a7983 */ /* 0x000ea20000100800 */
        /* <DEDUP_REMOVED lines=8> */
[----:B------:R-:W-:Y:S02]  /*e390*/  FMNMX.FTZ R0, R30, R7, !PT ;  /* 0x000000071e007209 */ /* 0x000fe40007810000 */
[----:B0-----:R-:W-:Y:S01]  /*e3a0*/  FMNMX.FTZ R14, R12, R13, !PT ;  /* 0x0000000d0c0e7209 */ /* 0x001fe20007810000 */
        /* <DEDUP_REMOVED lines=15> */
[----:B------:R-:W2:Y:S04]  /*e4a0*/  LDL R47, [R1+0x2fc] ;  /* 0x0002fc00012f7983 */ /* 0x000ea80000100800 */
[----:B------:R-:W-:Y:S04]  /*e4b0*/  STL.64 [R1+0x3f0], R12 ;  /* 0x0003f00c01007387 */ /* 0x000fe80000100a00 */
[----:B------:R0:W-:Y:S04]  /*e4c0*/  STL [R1+0x3f0], R0 ;  /* 0x0003f00001007387 */ /* 0x0001e80000100800 */
[----:B------:R-:W4:Y:S04]  /*e4d0*/  LDL R7, [R1+0x3f0] ;  /* 0x0003f00001077983 */ /* 0x000f280000100800 */
[----:B------:R-:W3:Y:S04]  /*e4e0*/  LDL R4, [R1+0x3f4] ;  /* 0x0003f40001047983 */ /* 0x000ee80000100800 */
[----:B------:R-:W2:Y:S04]  /*e4f0*/  LDL.64 R14, [R1+0x118] ;  /* 0x00011800010e7983 */ /* 0x000ea80000100a00 */
        /* <DEDUP_REMOVED lines=48> */
[----:B----4-:R-:W-:Y:S01]  /*e800*/  FMUL.FTZ R3, R38, R7 ;  /* 0x0000000726037220 */ /* 0x010fe20000410000 */
[----:B------:R-:W-:-:S02]  /*e810*/  FSETP.NEU.FTZ.AND P0, PT, R7, -INF , PT ;  /* 0xff8000000700780b */ /* 0x000fc40003f1d000 */
[----:B---3--:R-:W1:Y:S02]  /*e820*/  SHFL.BFLY PT, R7, R4, 0x2, 0x1f ;  /* 0x0c401f0004077f89 */ /* 0x008e6400000e0000 */
[----:B------:R-:W-:-:S05]  /*e830*/  FSEL R3, R3, RZ, P0 ;  /* 0x000000ff03037208 */ /* 0x000fca0000000000 */
[----:B0-----:R-:W-:Y:S01]  /*e840*/  FFMA.FTZ R0, R66, R38, -R3 ;  /* 0x0000002642007223 */ /* 0x001fe20000010803 */
[----:B-1----:R-:W-:-:S03]  /*e850*/  FMNMX.FTZ R7, R7, R4, !PT ;  /* 0x0000000407077209 */ /* 0x002fc60007810000 */
        /* <DEDUP_REMOVED lines=9> */
[----:B0-----:R-:W0:Y:S01]  /*e8f0*/  SHFL.BFLY PT, R0, R7, 0x1, 0x1f ;  /* 0x0c201f0007007f89 */ /* 0x001e2200000e0000 */
        /* <DEDUP_REMOVED lines=8> */
[----:B------:R-:W3:Y:S04]  /*e980*/  LDL R40, [R1+0x1f8] ;  /* 0x0001f80001287983 */ /* 0x000ee80000100800 */
[----:B------:R-:W4:Y:S03]  /*e990*/  LDL R44, [R1+0x200] ;  /* 0x00020000012c7983 */ /* 0x000f260000100800 */
[----:B------:R-:W1:Y:S01]  /*e9a0*/  MUFU.EX2 R83, R83 ;  /* 0x0000005300537308 */ /* 0x000e620000000800 */
[----:B------:R-:W4:Y:S04]  /*e9b0*/  LDL R48, [R1+0x208] ;  /* 0x0002080001307983 */ /* 0x000f280000100800 */
[----:B------:R-:W4:Y:S01]  /*e9c0*/  LDL R52, [R1+0x210] ;  /* 0x0002100001347983 */ /* 0x000f220000100800 */
[----:B0-----:R-:W-:-:S02]  /*e9d0*/  FMNMX.FTZ R0, R7, R0, !PT ;  /* 0x0000000007007209 */ /* 0x001fc40007810000 */
[----:B------:R-:W-:Y:S01]  /*e9e0*/  MUFU.EX2 R162, R162 ;  /* 0x000000a200a27308 */ /* 0x000fe20000000800 */
[----:B------:R-:W4:Y:S01]  /*e9f0*/  LDL R56, [R1+0x218] ;  /* 0x0002180001387983 */ /* 0x000f220000100800 */
[C---:B------:R-:W-:Y:S01]  /*ea00*/  FSETP.NEU.FTZ.AND P0, PT, R0.reuse, -INF , PT ;  /* 0xff8000000000780b */ /* 0x040fe20003f1d000 */
[-C--:B------:R-:W-:Y:S02]  /*ea10*/  FMUL.FTZ R4, R0, R38.reuse ;  /* 0x0000002600047220 */ /* 0x080fe40000410000 */
[----:B------:R-:W4:Y:S03]  /*ea20*/  LDL R60, [R1+0x220] ;  /* 0x00022000013c7983 */ /* 0x000f260000100800 */
[----:B------:R-:W-:Y:S01]  /*ea30*/  FSEL R3, R4, RZ, P0 ;  /* 0x000000ff04037208 */ /* 0x000fe20000000000 */
[----:B------:R-:W-:Y:S01]  /*ea40*/  MUFU.EX2 R164, R164 ;  /* 0x000000a400a47308 */ /* 0x000fe20000000800 */
[----:B------:R-:W4:Y:S03]  /*ea50*/  LDL R64, [R1+0x228] ;  /* 0x0002280001407983 */ /* 0x000f260000100800 */
[-CC-:B------:R-:W-:Y:S01]  /*ea60*/  FFMA.FTZ R161, R20, R38.reuse, -R3.reuse ;  /* 0x0000002614a17223 */ /* 0x180fe20000010803 */
[-CC-:B------:R-:W-:Y:S01]  /*ea70*/  FFMA.FTZ R99, R27, R38.reuse, -R3.reuse ;  /* 0x000000261b637223 */ /* 0x180fe20000010803 */
[-CC-:B------:R-:W-:Y:S01]  /*ea80*/  FFMA.FTZ R163, R21, R38.reuse, -R3.reuse ;  /* 0x0000002615a37223 */ /* 0x180fe20000010803 */
[-CC-:B------:R-:W-:Y:S01]  /*ea90*/  FFMA.FTZ R97, R24, R38.reuse, -R3.reuse ;  /* 0x0000002618617223 */ /* 0x180fe20000010803 */
[----:B------:R-:W-:Y:S01]  /*eaa0*/  MUFU.EX2 R111, R111 ;  /* 0x0000006f006f7308 */ /* 0x000fe20000000800 */
[-CC-:B------:R-:W-:Y:S01]  /*eab0*/  FFMA.FTZ R165, R25, R38.reuse, -R3.reuse ;  /* 0x0000002619a57223 */ /* 0x180fe20000010803 */
[----:B------:R-:W4:Y:S04]  /*eac0*/  LDL R66, [R1+0x22c] ;  /* 0x00022c0001427983 */ /* 0x000f280000100800 */
[----:B------:R-:W4:Y:S02]  /*ead0*/  LDL R68, [R1+0x230] ;  /* 0x0002300001447983 */ /* 0x000f240000100800 */
[----:B------:R-:W-:Y:S02]  /*eae0*/  MUFU.EX2 R161, R161 ;  /* 0x000000a100a17308 */ /* 0x000fe40000000800 */
[----:B------:R-:W4:Y:S04]  /*eaf0*/  LDL R70, [R1+0x234] ;  /* 0x0002340001467983 */ /* 0x000f280000100800 */
[----:B------:R-:W4:Y:S02]  /*eb00*/  LDL R72, [R1+0x238] ;  /* 0x0002380001487983 */ /* 0x000f240000100800 */
[----:B------:R-:W0:Y:S01]  /*eb10*/  MUFU.EX2 R99, R99 ;  /* 0x0000006300637308 */ /* 0x000e220000000800 */
[-CC-:B------:R-:W-:Y:S01]  /*eb20*/  FFMA.FTZ R95, R26, R38.reuse, -R3.reuse ;  /* 0x000000261a5f7223 */ /* 0x180fe20000010803 */
[----:B------:R-:W4:Y:S04]  /*eb30*/  LDL R74, [R1+0x23c] ;  /* 0x00023c00014a7983 */ /* 0x000f280000100800 */
[----:B------:R-:W4:Y:S02]  /*eb40*/  LDL R76, [R1+0x240] ;  /* 0x00024000014c7983 */ /* 0x000f240000100800 */
[----:B------:R-:W0:Y:S01]  /*eb50*/  MUFU.EX2 R163, R163 ;  /* 0x000000a300a37308 */ /* 0x000e220000000800 */
[-C--:B------:R-:W-:Y:S01]  /*eb60*/  FFMA.FTZ R167, R28, R38.reuse, -R3 ;  /* 0x000000261ca77223 */ /* 0x080fe20000010803 */
[----:B-1----:R-:W-:Y:S01]  /*eb70*/  FADD.FTZ R7, R160, R83 ;  /* 0x00000053a0077221 */ /* 0x002fe20000010000 */
[-CC-:B------:R-:W-:Y:S01]  /*eb80*/  FFMA.FTZ R93, R29, R38.reuse, -R3.reuse ;  /* 0x000000261d5d7223 */ /* 0x180fe20000010803 */
[----:B------:R-:W-:-:S04]  /*eb90*/  FFMA.FTZ R169, R30, R38, -R3 ;  /* 0x000000261ea97223 */ /* 0x000fc80000010803 */
[----:B------:R-:W-:Y:S08]  /*eba0*/  MUFU.EX2 R166, R166 ;  /* 0x000000a600a67308 */ /* 0x000ff00000000800 */
[----:B------:R-:W1:Y:S01]  /*ebb0*/  MUFU.EX2 R97, R97 ;  /* 0x0000006100617308 */ /* 0x000e620000000800 */
[----:B0-----:R-:W-:-:S07]  /*ebc0*/  FADD.FTZ R4, R161, R99 ;  /* 0x00000063a1047221 */ /* 0x001fce0000010000 */
[----:B------:R-:W0:Y:S01]  /*ebd0*/  MUFU.EX2 R165, R165 ;  /* 0x000000a500a57308 */ /* 0x000e220000000800 */
[----:B------:R-:W-:Y:S01]  /*ebe0*/  FADD.FTZ R12, R162, R7 ;  /* 0x00000007a20c7221 */ /* 0x000fe20000010000 */
[----:B------:R-:W-:Y:S01]  /*ebf0*/  FADD.FTZ R4, R163, R4 ;  /* 0x00000004a3047221 */ /* 0x000fe20000010000 */
[----:B------:R-:W-:-:S05]  /*ec00*/  FFMA.FTZ R91, R31, R38, -R3 ;  /* 0x000000261f5b7223 */ /* 0x000fca0000010803 */
[----:B------:R-:W-:Y:S08]  /*ec10*/  MUFU.EX2 R107, R107 ;  /* 0x0000006b006b7308 */ /* 0x000ff00000000800 */
[----:B------:R-:W0:Y:S01]  /*ec20*/  MUFU.EX2 R95, R95 ;  /* 0x0000005f005f7308 */ /* 0x000e220000000800 */
[----:B------:R-:W-:Y:S01]  /*ec30*/  FADD.FTZ R7, R113, R12 ;  /* 0x0000000c71077221 */ /* 0x000fe20000010000 */
[----:B-1----:R-:W-:Y:S01]  /*ec40*/  FADD.FTZ R4, R97, R4 ;  /* 0x0000000461047221 */ /* 0x002fe20000010000 */
[----:B------:R-:W-:-:S05]  /*ec50*/  FFMA.FTZ R171, R32, R38, -R3 ;  /* 0x0000002620ab7223 */ /* 0x000fca0000010803 */
[----:B------:R-:W-:Y:S01]  /*ec60*/  MUFU.EX2 R168, R168 ;  /* 0x000000a800a87308 */ /* 0x000fe20000000800 */
[-CC-:B------:R-:W-:Y:S01]  /*ec70*/  FFMA.FTZ R89, R33, R38.reuse, -R3.reuse ;  /* 0x0000002621597223 */ /* 0x180fe20000010803 */
[----:B------:R-:W-:-:S06]  /*ec80*/  FFMA.FTZ R173, R34, R38, -R3 ;  /* 0x0000002622ad7223 */ /* 0x000fcc0000010803 */
[----:B------:R-:W-:Y:S01]  /*ec90*/  MUFU.EX2 R109, R109 ;  /* 0x0000006d006d7308 */ /* 0x000fe20000000800 */
[----:B------:R-:W-:-:S07]  /*eca0*/  FFMA.FTZ R87, R35, R38, -R3 ;  /* 0x0000002623577223 */ /* 0x000fce0000010803 */
[----:B------:R-:W-:Y:S01]  /*ecb0*/  MUFU.EX2 R170, R170 ;  /* 0x000000aa00aa7308 */ /* 0x000fe20000000800 */
[----:B------:R-:W-:-:S07]  /*ecc0*/  FFMA.FTZ R175, R36, R38, -R3 ;  /* 0x0000002624af7223 */ /* 0x000fce0000010803 */
[----:B------:R-:W-:Y:S01]  /*ecd0*/  MUFU.EX2 R105, R105 ;  /* 0x0000006900697308 */ /* 0x000fe20000000800 */
[----:B------:R-:W-:-:S07]  /*ece0*/  FFMA.FTZ R85, R37, R38, -R3 ;  /* 0x0000002625557223 */ /* 0x000fce0000010803 */
[----:B------:R-:W-:Y:S08]  /*ecf0*/  MUFU.EX2 R172, R172 ;  /* 0x000000ac00ac7308 */ /* 0x000ff00000000800 */
[----:B------:R-:W-:Y:S08]  /*ed00*/  MUFU.EX2 R101, R101 ;  /* 0x0000006500657308 */ /* 0x000ff00000000800 */
[----:B------:R-:W-:Y:S08]  /*ed10*/  MUFU.EX2 R174, R174 ;  /* 0x000000ae00ae7308 */ /* 0x000ff00000000800 */
[----:B------:R-:W-:Y:S01]  /*ed20*/  MUFU.EX2 R103, R103 ;  /* 0x0000006700677308 */ /* 0x000fe20000000800 */
[----:B------:R1:W-:Y:S04]  /*ed30*/  STL [R1+0x3f4], R0 ;  /* 0x0003f40001007387 */ /* 0x0003e80000100800 */
[----:B------:R-:W4:Y:S03]  /*ed40*/  LDL R28, [R1+0x1e0] ;  /* 0x0001e000011c7983 */ /* 0x000f260000100800 */
[----:B------:R-:W2:Y:S01]  /*ed50*/  MUFU.EX2 R167, R167 ;  /* 0x000000a700a77308 */ /* 0x000ea20000000800 */
[----:B------:R-:W-:Y:S01]  /*ed60*/  FADD.FTZ R12, R164, R7 ;  /* 0x00000007a40c7221 */ /* 0x000fe20000010000 */
[----:B0-----:R-:W-:Y:S01]  /*ed70*/  FADD.FTZ R4, R165, R4 ;  /* 0x00000004a5047221 */ /* 0x001fe20000010000 */
[----:B------:R-:W4:Y:S04]  /*ed80*/  LDL R30, [R1+0x1e4] ;  /* 0x0001e400011e7983 */ /* 0x000f280000100800 */
[----:B------:R-:W4:Y:S01]  /*ed90*/  LDL R29, [R1+0x2d8] ;  /* 0x0002d800011d7983 */ /* 0x000f220000100800 */
[----:B------:R-:W0:Y:S01]  /*eda0*/  MUFU.EX2 R93, R93 ;  /* 0x0000005d005d7308 */ /* 0x000e220000000800 */
[----:B------:R-:W-:Y:S01]  /*edb0*/  FADD.FTZ R7, R111, R12 ;  /* 0x0000000c6f077221 */ /* 0x000fe20000010000 */
[----:B------:R-:W-:Y:S01]  /*edc0*/  FADD.FTZ R4, R95, R4 ;  /* 0x000000045f047221 */ /* 0x000fe20000010000 */
[----:B------:R-:W4:Y:S04]  /*edd0*/  LDL R32, [R1+0x1e8] ;  /* 0x0001e80001207983 */ /* 0x000f280000100800 */
[----:B------:R-:W4:Y:S01]  /*ede0*/  LDL R31, [R1+0x2dc] ;  /* 0x0002dc00011f7983 */ /* 0x000f220000100800 */
[----:B------:R-:W1:Y:S01]  /*edf0*/  MUFU.EX2 R169, R169 ;  /* 0x000000a900a97308 */ /* 0x000e620000000800 */
[----:B------:R-:W-:Y:S01]  /*ee00*/  FADD.FTZ R12, R166, R7 ;  /* 0x00000007a60c7221 */ /* 0x000fe20000010000 */
[----:B--2---:R-:W-:Y:S01]  /*ee10*/  FADD.FTZ R4, R167, R4 ;  /* 0x00000004a7047221 */ /* 0x004fe20000010000 */
[----:B------:R-:W2:Y:S05]  /*ee20*/  LDL R34, [R1+0x1ec] ;  /* 0x0001ec0001227983 */ /* 0x000eaa0000100800 */
[----:B------:R-:W1:Y:S01]  /*ee30*/  MUFU.EX2 R91, R91 ;  /* 0x0000005b005b7308 */ /* 0x000e620000000800 */
[----:B------:R-:W-:Y:S01]  /*ee40*/  FADD.FTZ R7, R107, R12 ;  /* 0x0000000c6b077221 */ /* 0x000fe20000010000 */
[----:B0-----:R-:W-:Y:S01]  /*ee50*/  FADD.FTZ R4, R93, R4 ;  /* 0x000000045d047221 */ /* 0x001fe20000010000 */
[----:B------:R-:W2:Y:S04]  /*ee60*/  LDL R36, [R1+0x1f0] ;  /* 0x0001f00001247983 */ /* 0x000ea80000100800 */
[----:B------:R-:W2:Y:S01]  /*ee70*/  LDL R33, [R1+0x2e0] ;  /* 0x0002e00001217983 */ /* 0x000ea20000100800 */
[----:B------:R-:W0:Y:S01]  /*ee80*/  MUFU.EX2 R171, R171 ;  /* 0x000000ab00ab7308 */ /* 0x000e220000000800 */
[----:B------:R-:W-:Y:S01]  /*ee90*/  FADD.FTZ R12, R168, R7 ;  /* 0x00000007a80c7221 */ /* 0x000fe20000010000 */
[----:B-1----:R-:W-:Y:S01]  /*eea0*/  FADD.FTZ R4, R169, R4 ;  /* 0x00000004a9047221 */ /* 0x002fe20000010000 */
[----:B------:R-:W2:Y:S05]  /*eeb0*/  LDL R38, [R1+0x1f4] ;  /* 0x0001f40001267983 */ /* 0x000eaa0000100800 */
[----:B------:R-:W1:Y:S01]  /*eec0*/  MUFU.EX2 R89, R89 ;  /* 0x0000005900597308 */ /* 0x000e620000000800 */
[----:B------:R-:W-:Y:S01]  /*eed0*/  FADD.FTZ R7, R109, R12 ;  /* 0x0000000c6d077221 */ /* 0x000fe20000010000 */
[----:B------:R-:W-:Y:S01]  /*eee0*/  FADD.FTZ R4, R91, R4 ;  /* 0x000000045b047221 */ /* 0x000fe20000010000 */
[----:B------:R-:W2:Y:S05]  /*eef0*/  LDL R35, [R1+0x2e4] ;  /* 0x0002e40001237983 */ /* 0x000eaa0000100800 */
[----:B------:R-:W1:Y:S01]  /*ef00*/  MUFU.EX2 R173, R173 ;  /* 0x000000ad00ad7308 */ /* 0x000e620000000800 */
[----:B------:R-:W-:Y:S01]  /*ef10*/  FADD.FTZ R12, R170, R7 ;  /* 0x00000007aa0c7221 */ /* 0x000fe20000010000 */
[----:B0-----:R-:W-:Y:S01]  /*ef20*/  FADD.FTZ R4, R171, R4 ;  /* 0x00000004ab047221 */ /* 0x001fe20000010000 */
[----:B------:R-:W2:Y:S05]  /*ef30*/  LDL R37, [R1+0x2e8] ;  /* 0x0002e80001257983 */ /* 0x000eaa0000100800 */
        /* <DEDUP_REMOVED lines=11> */
[----:B------:R-:W2:Y:S02]  /*eff0*/  LDL.64 R12, [R1+0x88] ;  /* 0x00008800010c7983 */ /* 0x000ea40000100a00 */
[----:B------:R-:W-:-:S02]  /*f000*/  FADD.FTZ R20, R174, R3 ;  /* 0x00000003ae147221 */ /* 0x000fc40000010000 */
[----:B------:R-:W2:Y:S01]  /*f010*/  LDL R3, [R1+0x348] ;  /* 0x0003480001037983 */ /* 0x000ea20000100800 */
[----:B-1----:R-:W-:Y:S01]  /*f020*/  FADD.FTZ R4, R175, R4 ;  /* 0x00000004af047221 */ /* 0x002fe20000010000 */
[----:B------:R-:W-:-:S03]  /*f030*/  FADD.FTZ R20, R103, R20 ;  /* 0x0000001467147221 */ /* 0x000fc60000010000 */
[----:B------:R-:W-:Y:S02]  /*f040*/  FADD.FTZ R21, R85, R4 ;  /* 0x0000000455157221 */ /* 0x000fe40000010000 */
[----:B------:R-:W2:Y:S04]  /*f050*/  LDL R4, [R1+0x34c] ;  /* 0x00034c0001047983 */ /* 0x000ea80000100800 */
[----:B------:R0:W-:Y:S04]  /*f060*/  STL.64 [R1+0x400], R20 ;  /* 0x0004001401007387 */ /* 0x0001e80000100a00 */
[----:B------:R-:W2:Y:S04]  /*f070*/  LD.E.64 R26, desc[UR36][R14.64+0x8] ;  /* 0x000008240e1a7980 */ /* 0x000ea8000c101b00 */
[----:B------:R-:W2:Y:S04]  /*f080*/  LD.E.64 R24, desc[UR36][R14.64] ;  /* 0x000000240e187980 */ /* 0x000ea8000c101b00 */
[----:B0-----:R-:W2:Y:S04]  /*f090*/  LDL R20, [R1+0x35c] ;  /* 0x00035c0001147983 */ /* 0x001ea80000100800 */
[----:B------:R-:W2:Y:S04]  /*f0a0*/  LDL R21, [R1+0x360] ;  /* 0x0003600001157983 */ /* 0x000ea80000100800 */
[----:B------:R-:W2:Y:S04]  /*f0b0*/  LDL R14, [R1+0x354] ;  /* 0x00035400010e7983 */ /* 0x000ea80000100800 */
[----:B------:R-:W2:Y:S01]  /*f0c0*/  LDL R15, [R1+0x358] ;  /* 0x00035800010f7983 */ /* 0x000ea20000100800 */
        /* <DEDUP_REMOVED lines=16> */
[----:B---3--:R-:W-:Y:S04]  /*f1d0*/  STL [R1+0x1f8], R40 ;  /* 0x0001f82801007387 */ /* 0x008fe80000100800 */
[----:B------:R-:W-:Y:S04]  /*f1e0*/  STL [R1+0x1fc], R42 ;  /* 0x0001fc2a01007387 */ /* 0x000fe80000100800 */
        /* <DEDUP_REMOVED lines=52> */
[----:B------:R-:W-:Y:S01]  /*f530*/  IMAD R12, R81, 0x1000, R12 ;  /* 0x00001000510c7824 */ /* 0x000fe200078e020c */
[----:B------:R-:W-:-:S04]  /*f540*/  R2UR UR7, R13 ;  /* 0x000000000d0772ca */ /* 0x000fc800000e0000 */
[----:B------:R-:W-:Y:S01]  /*f550*/  R2UR UR6, R12 ;  /* 0x000000000c0672ca */ /* 0x000fe200000e0000 */
[----:B------:R-:W-:Y:S04]  /*f560*/  STL [R1+0x2b8], R136 ;  /* 0x0002b88801007387 */ /* 0x000fe80000100800 */
[----:B------:R-:W-:Y:S01]  /*f570*/  STL [R1+0x2bc], R138 ;  /* 0x0002bc8a01007387 */ /* 0x000fe20000100800 */
[----:B------:R-:W-:-:S05]  /*f580*/  MOV R26, R26 ;  /* 0x0000001a001a7202 */ /* 0x000fca0000000f00 */
[--C-:B------:R-:W-:Y:S02]  /*f590*/  IMAD R25, R25, 0x2, R26.reuse ;  /* 0x0000000219197824 */ /* 0x100fe400078e021a */
[C---:B------:R-:W-:Y:S02]  /*f5a0*/  IMAD R27, R24.reuse, 0x2, R26 ;  /* 0x00000002181b7824 */ /* 0x040fe400078e021a */
[----:B------:R-:W-:Y:S01]  /*f5b0*/  IMAD R24, R24, 0x2, R25 ;  /* 0x0000000218187824 */ /* 0x000fe200078e0219 */
[----:B------:R-:W-:Y:S04]  /*f5c0*/  STSM.16.M88.4 [R26], R160 ;  /* 0x000000a01a007844 */ /* 0x000fe80000000200 */
[----:B------:R-:W-:Y:S04]  /*f5d0*/  STSM.16.M88.4 [R27], R164 ;  /* 0x000000a41b007844 */ /* 0x000fe80000000200 */
[----:B------:R-:W-:Y:S04]  /*f5e0*/  STSM.16.M88.4 [R25], R168 ;  /* 0x000000a819007844 */ /* 0x000fe80000000200 */
[----:B------:R-:W-:Y:S04]  /*f5f0*/  STSM.16.M88.4 [R24], R172 ;  /* 0x000000ac18007844 */ /* 0x000fe80000000200 */
        /* <DEDUP_REMOVED lines=31> */
[----:B------:R0:W-:Y:S02]  /*f7f0*/  STL [R1+0x340], R79 ;  /* 0x0003404f01007387 */ /* 0x0001e40000100800 */
[----:B0-----:R-:W-:-:S06]  /*f800*/  WARPGROUP.ARRIVE ;  /* 0x00000000000079c5 */ /* 0x001fcc0000000000 */
[----:B------:R-:W-:Y:S01]  /*f810*/  HGMMA.64x256x16.F32.BF16 R24, R160, gdesc[UR4].tnspB, RZ, !UPT, gsb0 ;  /* 0x43e00004a0187df0 */ /* 0x000fe2000c0018ff */
[----:B------:R0:W-:Y:S04]  /*f820*/  STL [R1+0x354], R14 ;  /* 0x0003540e01007387 */ /* 0x0001e80000100800 */
[----:B------:R1:W-:Y:S01]  /*f830*/  STL [R1+0x358], R15 ;  /* 0x0003580f01007387 */ /* 0x0003e20000100800 */
[----:B0-----:R-:W-:Y:S02]  /*f840*/  VIADD R14, R12, 0x80 ;  /* 0x000000800c0e7836 */ /* 0x001fe40000000000 */
[----:B-1----:R-:W-:-:S03]  /*f850*/  IMAD.MOV.U32 R15, RZ, RZ, R13 ;  /* 0x000000ffff0f7224 */ /* 0x002fc600078e000d */
[----:B------:R-:W-:Y:S02]  /*f860*/  R2UR UR6, R14 ;  /* 0x000000000e0672ca */ /* 0x000fe400000e0000 */
[----:B------:R-:W-:Y:S01]  /*f870*/  R2UR UR7, R15 ;  /* 0x000000000f0772ca */ /* 0x000fe200000e0000 */
        /* <DEDUP_REMOVED lines=72> */
[----:B------:R-:W-:Y:S01]  /*fd00*/  HGMMA.64x256x16.F32.BF16 R24, R164, gdesc[UR4].tnspB, R24, gsb0 ;  /* 0x43e00004a4187df0 */ /* 0x000fe20008001818 */
[----:B------:R-:W-:Y:S02]  /*fd10*/  VIADD R14, R12, 0x100 ;  /* 0x000001000c0e7836 */ /* 0x000fe40000000000 */
[----:B------:R-:W-:-:S03]  /*fd20*/  IMAD.MOV.U32 R15, RZ, RZ, R13 ;  /* 0x000000ffff0f7224 */ /* 0x000fc600078e000d */
[----:B------:R-:W-:Y:S02]  /*fd30*/  R2UR UR6, R14 ;  /* 0x000000000e0672ca */ /* 0x000fe400000e0000 */
[----:B------:R-:W-:Y:S01]  /*fd40*/  R2UR UR7, R15 ;  /* 0x000000000f0772ca */ /* 0x000fe200000e0000 */
[----:B------:R-:W-:Y:S01]  /*fd50*/  VIADD R12, R12, 0x180 ;  /* 0x000001800c0c7836 */ /* 0x000fe20000000000 */
        /* <DEDUP_REMOVED lines=71> */
[----:B------:R-:W-:Y:S03]  /*101d0*/  HGMMA.64x256x16.F32.BF16 R24, R172, gdesc[UR4].tnspB, R24, gsb0 ;  /* 0x43e00004ac187df0 */ /* 0x000fe60008001818 */
        /* <DEDUP_REMOVED lines=34> */
[----:B0-----:R-:W4:Y:S04]  /*10400*/  LDL R78, [R1+0x1e4] ;  /* 0x0001e400014e7983 */ /* 0x001f280000100800 */
[----:B-1----:R-:W4:Y:S04]  /*10410*/  LDL R80, [R1+0x1e8] ;  /* 0x0001e80001507983 */ /* 0x002f280000100800 */
[----:B------:R-:W4:Y:S04]  /*10420*/  LDL R82, [R1+0x1ec] ;  /* 0x0001ec0001527983 */ /* 0x000f280000100800 */
[----:B------:R-:W4:Y:S04]  /*10430*/  LDL R4, [R1+0x1f0] ;  /* 0x0001f00001047983 */ /* 0x000f280000100800 */
[----:B--2---:R-:W2:Y:S04]  /*10440*/  LDL R84, [R1+0x1f4] ;  /* 0x0001f40001547983 */ /* 0x004ea80000100800 */
[----:B------:R-:W2:Y:S04]  /*10450*/  LDL R86, [R1+0x1f8] ;  /* 0x0001f80001567983 */ /* 0x000ea80000100800 */
[----:B---3--:R-:W3:Y:S04]  /*10460*/  LDL R88, [R1+0x1fc] ;  /* 0x0001fc0001587983 */ /* 0x008ee80000100800 */
[----:B------:R-:W3:Y:S04]  /*10470*/  LDL R12, [R1+0x200] ;  /* 0x00020000010c7983 */ /* 0x000ee80000100800 */
[----:B------:R-:W3:Y:S04]  /*10480*/  LDL R90, [R1+0x204] ;  /* 0x00020400015a7983 */ /* 0x000ee80000100800 */
[----:B----4-:R-:W4:Y:S04]  /*10490*/  LDL R92, [R1+0x208] ;  /* 0x00020800015c7983 */ /* 0x010f280000100800 */
        /* <DEDUP_REMOVED lines=117> */
[----:B------:R-:W-:Y:S01]  /*10bf0*/  @!PT LDS RZ, [RZ] ;  /* 0x00000000fffff984 */ /* 0x000fe20000000800 */
[----:B------:R-:W-:Y:S01]  /*10c00*/  @!PT LDS RZ, [RZ] ;  /* 0x00000000fffff984 */ /* 0x000fe20000000800 */
[----:B------:R-:W-:Y:S01]  /*10c10*/  @!PT LDS RZ, [RZ] ;  /* 0x00000000fffff984 */ /* 0x000fe20000000800 */
[----:B------:R-:W-:Y:S01]  /*10c20*/  @!PT LDS RZ, [RZ] ;  /* 0x00000000fffff984 */ /* 0x000fe20000000800 */
[----:B------:R0:W-:Y:S06]  /*10c30*/  MEMBAR.ALL.CTA ;  /* 0x0000000000007992 */ /* 0x0001ec0000008000 */
[----:B0-----:R-:W0:Y:S04]  /*10c40*/  FENCE.VIEW.ASYNC.S ;  /* 0x00000000000073c6 */ /* 0x001e280000000000 */
[----:B------:R-:W-:Y:S04]  /*10c50*/  STL [R1+0x1e0], R0 ;  /* 0x0001e00001007387 */ /* 0x000fe80000100800 */
[----:B------:R-:W-:Y:S04]  /*10c60*/  STL [R1+0x1e4], R78 ;  /* 0x0001e44e01007387 */ /* 0x000fe80000100800 */
[----:B------:R-:W-:Y:S04]  /*10c70*/  STL [R1+0x1e8], R80 ;  /* 0x0001e85001007387 */ /* 0x000fe80000100800 */
[----:B------:R-:W-:Y:S04]  /*10c80*/  STL [R1+0x1ec], R82 ;  /* 0x0001ec5201007387 */ /* 0x000fe80000100800 */
[----:B------:R-:W-:Y:S04]  /*10c90*/  STL [R1+0x1f0], R4 ;  /* 0x0001f00401007387 */ /* 0x000fe80000100800 */
[----:B--2---:R-:W-:Y:S04]  /*10ca0*/  STL [R1+0x1f4], R84 ;  /* 0x0001f45401007387 */ /* 0x004fe80000100800 */
[----:B------:R-:W-:Y:S04]  /*10cb0*/  STL [R1+0x1f8], R86 ;  /* 0x0001f85601007387 */ /* 0x000fe80000100800 */
[----:B---3--:R-:W-:Y:S04]  /*10cc0*/  STL [R1+0x1fc], R88 ;  /* 0x0001fc5801007387 */ /* 0x008fe80000100800 */
[----:B------:R-:W-:Y:S04]  /*10cd0*/  STL [R1+0x200], R12 ;  /* 0x0002000c01007387 */ /* 0x000fe80000100800 */
        /* <DEDUP_REMOVED lines=119> */
[----:B0-----:R-:W-:-:S03]  /*11450*/  NOP ;  /* 0x0000000000007918 */ /* 0x001fc60000000000 */
[----:B-1----:R-:W3:Y:S04]  /*11460*/  LDL R3, [R1+0x28] ;  /* 0x0000280001037983 */ /* 0x002ee80000100800 */
[----:B------:R2:W5:Y:S01]  /*11470*/  LDL R0, [R1+0x1c8] ;  /* 0x0001c80001007983 */ /* 0x0005620000100800 */
[----:B------:R-:W-:Y:S01]  /*11480*/  BSSY B0, `(.L_x_5183) ;  /* 0x0000006000007945 */ /* 0x000fe20003800000 */
[----:B------:R-:W-:Y:S06]  /*11490*/  BAR.ARV 0xe, 0x100 ;  /* 0x0384000000007b1d */ /* 0x000fec0000002000 */
[----:B---3--:R-:W-:-:S04]  /*114a0*/  LOP3.LUT R3, R3, 0x1, RZ, 0xfc, !PT ;  /* 0x0000000103037812 */ /* 0x008fc800078efcff */
[----:B------:R-:W-:-:S13]  /*114b0*/  ISETP.NE.AND P0, PT, R3, 0x3, PT ;  /* 0x000000030300780c */ /* 0x000fda0003f05270 */
[----:B--2---:R-:W-:Y:S05]  /*114c0*/  @!P0 BRA `(.L_x_5184) ;  /* 0x0000000000048947 */ /* 0x004fea0003800000 */
[----:B------:R-:W-:Y:S01]  /*114d0*/  BPT.TRAP 0x1 ;  /* 0x000000040000795c */ /* 0x000fe20000300000 */
.L_x_5184:
[----:B------:R-:W-:Y:S05]  /*114e0*/  BSYNC B0 ;  /* 0x0000000000007941 */ /* 0x000fea0003800000 */
.L_x_5183:
[----:B------:R-:W2:Y:S01]  /*114f0*/  LDL.64 R12, [R1+0x48] ;  /* 0x00004800010c7983 */ /* 0x000ea20000100a00 */
[----:B------:R-:W-:Y:S02]  /*11500*/  UISETP.NE.AND UP1, UPT, UR41, URZ, UPT ;  /* 0x0000003f2900728c */ /* 0x000fe4000bf25270 */
[----:B------:R-:W-:Y:S01]  /*11510*/  UISETP.NE.AND UP0, UPT, UR43, URZ, UPT ;  /* 0x0000003f2b00728c */ /* 0x000fe2000bf05270 */
[----:B------:R-:W3:Y:S01]  /*11520*/  LDL R3, [R1+0x34] ;  /* 0x0000340001037983 */ /* 0x000ee20000100800 */
[----:B--2---:R-:W-:-:S05]  /*11530*/  MOV R7, R12 ;  /* 0x0000000c00077202 */ /* 0x004fca0000000f00 */
[----:B-----5:R-:W-:-:S05]  /*11540*/  IMAD R0, R0, 0x8, R7 ;  /* 0x0000000800007824 */ /* 0x020fca00078e0207 */
[----:B---3--:R-:W-:-:S04]  /*11550*/  PRMT R0, R3, 0x654, R0 ;  /* 0x0000065403007816 */ /* 0x008fc80000000000 */
[----:B------:R0:W-:Y:S02]  /*11560*/  SYNCS.ARRIVE.TRANS64.RED.A1T0 RZ, [R0+URZ], RZ ;  /* 0x000000ff00ff79a7 */ /* 0x0001e4000810043f */
[----:B0-----:R-:W2:Y:S01]  /*11570*/  LDL R0, [R1+0x50] ;  /* 0x0000500001007983 */ /* 0x001ea20000100800 */
[----:B------:R-:W-:Y:S02]  /*11580*/  PLOP3.LUT P0, PT, PT, PT, UP1, 0x80, 0x0 ;  /* 0x000000000000781c */ /* 0x000fe40003f0f018 */
[----:B------:R-:W-:Y:S01]  /*11590*/  PLOP3.LUT P1, PT, PT, PT, UP1, 0x80, 0x0 ;  /* 0x000000000000781c */ /* 0x000fe20003f2f018 */
[----:B------:R-:W-:Y:S01]  /*115a0*/  UIADD3 UR46, UR46, -0x2, URZ ;  /* 0xfffffffe2e2e7890 */ /* 0x000fe2000fffe03f */
[----:B--2---:R-:W-:-:S09]  /*115b0*/  IMAD.SHL.U32 R4, R0, 0x40, RZ ;  /* 0x0000004000047824 */ /* 0x004fd200078e00ff */
[----:B------:R-:W-:Y:S01]  /*115c0*/  @P0 IMAD.HI.U32 R5, R4, R5, RZ ;  /* 0x0000000504050227 */ /* 0x000fe200078e00ff */
[----:B------:R-:W-:-:S03]  /*115d0*/  PLOP3.LUT P0, PT, PT, PT, UP0, 0x40, 0x0 ;  /* 0x000000000000781c */ /* 0x000fc60003f0e808 */
[----:B------:R-:W-:Y:S01]  /*115e0*/  IMAD.MOV.U32 R0, RZ, RZ, R4 ;  /* 0x000000ffff007224 */ /* 0x000fe200078e0004 */
[----:B------:R-:W-:-:S05]  /*115f0*/  @P1 SHF.R.U32.HI R0, RZ, R6, R5 ;  /* 0x00000006ff001219 */ /* 0x000fca0000011605 */
[----:B------:R-:W-:Y:S02]  /*11600*/  VIADD R3, R0, UR45 ;  /* 0x0000002d00037c36 */ /* 0x000fe40008000000 */
[----:B------:R-:W-:Y:S02]  /*11610*/  IMAD.U32 R0, RZ, RZ, UR46 ;  /* 0x0000002eff007e24 */ /* 0x000fe4000f8e00ff */
[----:B------:R-:W-:Y:S01]  /*11620*/  IMAD.IADD R8, R3, 0x1, R8 ;  /* 0x0000000103087824 */ /* 0x000fe200078e0208 */
[----:B------:R-:W-:Y:S06]  /*11630*/  @P0 BRA `(.L_x_5185) ;  /* 0x0000000000400947 */ /* 0x000fec0003800000 */
[C---:B------:R-:W-:Y:S01]  /*11640*/  ISETP.GT.AND P0, PT, R3.reuse, RZ, PT ;  /* 0x000000ff0300720c */ /* 0x040fe20003f04270 */
[----:B------:R-:W-:Y:S01]  /*11650*/  BSSY B0, `(.L_x_5186) ;  /* 0x000000c000007945 */ /* 0x000fe20003800000 */
[----:B------:R-:W-:-:S11]  /*11660*/  VIADD R5, R3, 0xffffffff ;  /* 0xffffffff03057836 */ /* 0x000fd60000000000 */
[----:B------:R-:W-:Y:S05]  /*11670*/  @P0 BRA `(.L_x_5187) ;  /* 0x0000000000180947 */ /* 0x000fea0003800000 */
[----:B------:R-:W-:Y:S01]  /*11680*/  ISETP.NE.AND P0, PT, R9, 0x1, PT ;  /* 0x000000010900780c */ /* 0x000fe20003f05270 */
[----:B------:R-:W-:-:S12]  /*11690*/  IMAD.MOV R3, RZ, RZ, -R3 ;  /* 0x000000ffff037224 */ /* 0x000fd800078e0a03 */
[----:B------:R-:W-:-:S05]  /*116a0*/  @P0 IMAD.HI.U32 R10, R3, R10, RZ ;  /* 0x0000000a030a0227 */ /* 0x000fca00078e00ff */
[----:B------:R-:W-:-:S04]  /*116b0*/  @P0 SHF.R.U32.HI R3, RZ, R11, R10 ;  /* 0x0000000bff030219 */ /* 0x000fc8000001160a */
[----:B------:R-:W-:Y:S01]  /*116c0*/  LOP3.LUT R5, RZ, R3, RZ, 0x33, !PT ;  /* 0x00000003ff057212 */ /* 0x000fe200078e33ff */
[----:B------:R-:W-:Y:S06]  /*116d0*/  BRA `(.L_x_5188) ;  /* 0x00000000000c7947 */ /* 0x000fec0003800000 */
.L_x_5187:
[----:B------:R-:W-:-:S13]  /*116e0*/  ISETP.NE.AND P0, PT, R9, 0x1, PT ;  /* 0x000000010900780c */ /* 0x000fda0003f05270 */
[----:B------:R-:W-:-:S05]  /*116f0*/  @P0 IMAD.HI.U32 R10, R5, R10, RZ ;  /* 0x0000000a050a0227 */ /* 0x000fca00078e00ff */
[----:B------:R-:W-:-:S07]  /*11700*/  @P0 SHF.R.U32.HI R5, RZ, R11, R10 ;  /* 0x0000000bff050219 */ /* 0x000fce000001160a */
.L_x_5188:
[----:B------:R-:W-:Y:S05]  /*11710*/  BSYNC B0 ;  /* 0x0000000000007941 */ /* 0x000fea0003800000 */
.L_x_5186:
[----:B------:R-:W-:-:S05]  /*11720*/  IMAD R5, R5, R9, R9 ;  /* 0x0000000905057224 */ /* 0x000fca00078e0209 */
[----:B------:R-:W-:-:S07]  /*11730*/  VIMNMX R8, R8, R5, PT ;  /* 0x0000000508087248 */ /* 0x000fce0003fe0100 */
.L_x_5185:
[----:B------:R-:W-:Y:S01]  /*11740*/  SHF.R.S32.HI R3, RZ, 0x1f, R8 ;  /* 0x0000001fff037819 */ /* 0x000fe20000011408 */
[----:B------:R-:W-:Y:S03]  /*11750*/  BSSY B1, `(.L_x_5189) ;  /* 0x0000014000017945 */ /* 0x000fe60003800000 */
[----:B------:R-:W-:-:S04]  /*11760*/  LEA.HI R3, R3, R8, RZ, 0x6 ;  /* 0x0000000803037211 */ /* 0x000fc800078f30ff */
[----:B------:R-:W-:-:S04]  /*11770*/  SHF.R.S32.HI R3, RZ, 0x6, R3 ;  /* 0x00000006ff037819 */ /* 0x000fc80000011403 */
[----:B------:R-:W-:-:S04]  /*11780*/  VIMNMX R6, R3, UR42, !PT ;  /* 0x0000002a03067c48 */ /* 0x000fc8000ffe0100 */
[----:B------:R-:W-:-:S13]  /*11790*/  ISETP.GE.AND P0, PT, R0, R6, PT ;  /* 0x000000060000720c */ /* 0x000fda0003f06270 */
[----:B------:R-:W-:Y:S05]  /*117a0*/  @!P0 BRA `(.L_x_5190) ;  /* 0x0000000000388947 */ /* 0x000fea0003800000 */
[----:B------:R-:W-:Y:S01]  /*117b0*/  BSSY B0, `(.L_x_5191) ;  /* 0x000000b000007945 */ /* 0x000fe20003800000 */
.L_x_5192:
[C---:B------:R-:W-:Y:S01]  /*117c0*/  IADD3 R12, P0, R2.reuse, 0x50, RZ ;  /* 0x00000050020c7810 */ /* 0x040fe20007f1e0ff */
[C---:B------:R-:W-:Y:S01]  /*117d0*/  VIADD R7, R2.reuse, 0x128 ;  /* 0x0000012802077836 */ /* 0x040fe20000000000 */
[----:B------:R-:W-:Y:S02]  /*117e0*/  IADD3 R28, P1, R2, 0xcc, RZ ;  /* 0x000000cc021c7810 */ /* 0x000fe40007f3e0ff */
[----:B------:R-:W-:Y:S01]  /*117f0*/  MOV R3, 0x11830 ;  /* 0x0001183000037802 */ /* 0x000fe20000000f00 */
[--C-:B------:R-:W-:Y:S02]  /*11800*/  IMAD.X R13, RZ, RZ, R18.reuse, P0 ;  /* 0x000000ffff0d7224 */ /* 0x100fe400000e0612 */
[----:B------:R-:W-:-:S08]  /*11810*/  IMAD.X R29, RZ, RZ, R18, P1 ;  /* 0x000000ffff1d7224 */ /* 0x000fd000008e0612 */
[----:B------:R-:W-:Y:S05]  /*11820*/  CALL.REL.NOINC `($_ZN7cutlass13device_kernelIN5flash11enable_sm90INS1_16FlashAttnFwdSm90INS1_25CollectiveMainloopFwdSm90ILi2EN4cute5tupleIJNS5_1CILi1EEES8_S8_EEENS6_IJNS7_ILi64EEESA_SA_EEELi512ENS_10bfloat16_tEfNS_4arch4Sm90ELb0ELb1ELb1ELb0ELb1ELb0ELb1ELb0ELb0ELb1ELb0ELb0EEENS1_21CollectiveEpilogueFwdINS6_IJSA_NS7_ILi512EEESA_EEES9_SC_SE_Li256ELb0ELb1ELb0ELb0EEENS1_30DynamicPersistentTileSchedulerILi256ELi128ELb0ELb1ELb1EEEEEEEEEvNT_6ParamsE$_ZZN5flash25CollectiveMainloopFwdSm90ILi2EN4cute5tupleIJNS1_1CILi1EEES4_S4_EEENS2_IJNS3_ILi64EEES6_S6_EEELi512EN7cutlass10bfloat16_tEfNS8_4arch4Sm90ELb0ELb1ELb1ELb0ELb1ELb0ELb1ELb0ELb0ELb1ELb0ELb0EE3mmaINS_16FlashAttnFwdSm90ISC_NS_21CollectiveEpilogueFwdINS2_IJS6_NS3_ILi512EEES6_EEES5_S9_SB_Li256ELb0ELb1ELb0ELb0EEENS_30DynamicPersistentTileSchedulerILi256ELi128ELb0ELb1ELb1EEEE13SharedStorageENS1_6TensorINS1_11ArrayEngineIfLm128EEENS1_6LayoutINS2_IJNS2_IJNS3_ILi2EEESR_NS3_ILi32EEEEEES4_S4_EEENS2_IJNS2_IJS4_SR_NS3_ILi4EEEEEENS3_ILi0EEESX_EEEEEEENS_7SoftmaxILi2ELi0EEEEEbRKNSC_6ParamsENS8_13PipelineAsyncILi2EEES17_RNS8_13PipelineStateILj2EEERT0_RT1_iRiRKNS_16SeqlenInfoQKNewKILb0ELb0EEENS2_IJiiiiEEERT_ENKUliT_T0_T1_E_clIZSD_ISM_S10_S12_EbS15_S17_S17_S1A_S1C_S1E_iS1F_S1J_S1K_S1M_EUlRS1N_iE1_NS3_ILb0EEENS3_ILb1EEEEEDaiS1N_S1O_S1P_) ;  /* 0x000001b4000c7944 */ /* 0x000fea0003c00000 */
[C---:B------:R-:W-:Y:S01]  /*11830*/  ISETP.GT.AND P0, PT, R0.reuse, R6, PT ;  /* 0x000000060000720c */ /* 0x040fe20003f04270 */
[----:B------:R-:W-:-:S12]  /*11840*/  VIADD R0, R0, 0xffffffff ;  /* 0xffffffff00007836 */ /* 0x000fd80000000000 */
[----:B------:R-:W-:Y:S05]  /*11850*/  @P0 BRA `(.L_x_5192) ;  /* 0xfffffffc00d80947 */ /* 0x000fea000383ffff */
[----:B------:R-:W-:Y:S05]  /*11860*/  BSYNC B0 ;  /* 0x0000000000007941 */ /* 0x000fea0003800000 */
.L_x_5191:
[----:B------:R-:W2:Y:S02]  /*11870*/  LDL R4, [R1+0x50] ;  /* 0x0000500001047983 */ /* 0x000ea40000100800 */
[----:B--2---:R-:W-:-:S07]  /*11880*/  IMAD.SHL.U32 R4, R4, 0x40, RZ ;  /* 0x0000004004047824 */ /* 0x004fce00078e00ff */
.L_x_5190:
[----:B------:R-:W-:Y:S05]  /*11890*/  BSYNC B1 ;  /* 0x0000000000017941 */ /* 0x000fea0003800000 */
.L_x_5189:
[----:B------:R-:W-:Y:S01]  /*118a0*/  UISETP.NE.AND UP1, UPT, UR41, URZ, UPT ;  /* 0x0000003f2900728c */ /* 0x000fe2000bf25270 */
[----:B------:R-:W-:Y:S01]  /*118b0*/  VIADD R4, R4, 0x3f ;  /* 0x0000003f04047836 */ /* 0x000fe20000000000 */
[----:B------:R-:W-:-:S04]  /*118c0*/  UISETP.NE.AND UP0, UPT, UR43, URZ, UPT ;  /* 0x0000003f2b00728c */ /* 0x000fc8000bf05270 */
[----:B------:R-:W-:Y:S02]  /*118d0*/  PLOP3.LUT P0, PT, PT, PT, UP1, 0x80, 0x0 ;  /* 0x000000000000781c */ /* 0x000fe40003f0f018 */
[----:B------:R-:W-:-:S03]  /*118e0*/  PLOP3.LUT P1, PT, PT, PT, UP1, 0x80, 0x0 ;  /* 0x000000000000781c */ /* 0x000fc60003f2f018 */
[----:B------:R-:W-:-:S08]  /*118f0*/  @UP1 ULDC UR4, c[0x0][0x44c] ;  /* 0x0001130000041ab9 */ /* 0x000fd00000000800 */
[----:B------:R-:W-:Y:S01]  /*11900*/  @P0 IMAD.HI.U32 R3, R4, UR4, RZ ;  /* 0x0000000404030c27 */ /* 0x000fe2000f8e00ff */
[----:B------:R-:W-:Y:S01]  /*11910*/  PLOP3.LUT P0, PT, PT, PT, UP0, 0x40, 0x0 ;  /* 0x000000000000781c */ /* 0x000fe20003f0e808 */
[----:B------:R-:W-:-:S03]  /*11920*/  @UP1 ULDC UR4, c[0x0][0x450] ;  /* 0x0001140000041ab9 */ /* 0x000fc60000000800 */
[----:B------:R-:W-:Y:S01]  /*11930*/  @P1 SHF.R.U32.HI R4, RZ, UR4, R3 ;  /* 0x00000004ff041c19 */ /* 0x000fe20008011603 */
[----:B------:R-:W-:-:S04]  /*11940*/  ULDC UR4, c[0x0][0xad4] ;  /* 0x0002b50000047ab9 */ /* 0x000fc80000000800 */
[----:B------:R-:W-:-:S04]  /*11950*/  VIADD R4, R4, UR40 ;  /* 0x0000002804047c36 */ /* 0x000fc80008000000 */
[----:B------:R-:W-:Y:S01]  /*11960*/  VIADD R3, R4, -UR4 ;  /* 0x8000000404037c36 */ /* 0x000fe20008000000 */
[----:B------:R-:W-:Y:S06]  /*11970*/  @P0 BRA `(.L_x_5193) ;  /* 0x0000000000540947 */ /* 0x000fec0003800000 */
[----:B------:R-:W-:Y:S01]  /*11980*/  ISETP.GT.AND P0, PT, R4, -0x1, PT ;  /* 0xffffffff0400780c */ /* 0x000fe20003f04270 */
[----:B------:R-:W-:-:S12]  /*11990*/  BSSY B0, `(.L_x_5194) ;  /* 0x0000011000007945 */ /* 0x000fd80003800000 */
        /* <DEDUP_REMOVED lines=10> */
.L_x_5195:
[----:B------:R-:W-:Y:S02]  /*11a40*/  ULDC UR4, c[0x0][0xadc] ;  /* 0x0002b70000047ab9 */ /* 0x000fe40000000800 */
[----:B------:R-:W-:-:S05]  /*11a50*/  IMAD.U32 R7, RZ, RZ, UR4 ;  /* 0x00000004ff077e24 */ /* 0x000fca000f8e00ff */
[----:B------:R-:W-:-:S13]  /*11a60*/  ISETP.NE.AND P0, PT, R7, 0x1, PT ;  /* 0x000000010700780c */ /* 0x000fda0003f05270 */
[----:B------:R-:W0:Y:S02]  /*11a70*/  @P0 LDC.64 R8, c[0x0][0xae0] ;  /* 0x0002b800ff080b82 */ /* 0x000e240000000a00 */
[----:B0-----:R-:W-:-:S05]  /*11a80*/  @P0 IMAD.HI.U32 R6, R4, R8, RZ ;  /* 0x0000000804060227 */ /* 0x001fca00078e00ff */
[----:B------:R-:W-:-:S07]  /*11a90*/  @P0 SHF.R.U32.HI R4, RZ, R9, R6 ;  /* 0x00000009ff040219 */ /* 0x000fce0000011606 */
.L_x_5196:
[----:B------:R-:W-:Y:S05]  /*11aa0*/  BSYNC B0 ;  /* 0x0000000000007941 */ /* 0x000fea0003800000 */
.L_x_5194:
[----:B------:R-:W-:-:S05]  /*11ab0*/  IMAD R4, R4, R7, RZ ;  /* 0x0000000704047224 */ /* 0x000fca00078e02ff */
[----:B------:R-:W-:-:S07]  /*11ac0*/  VIMNMX R3, R3, R4, !PT ;  /* 0x0000000403037248 */ /* 0x000fce0007fe0100 */
.L_x_5193:
[----:B------:R-:W-:-:S05]  /*11ad0*/  VIADD R3, R3, 0x3f ;  /* 0x0000003f03037836 */ /* 0x000fca0000000000 */
[----:B------:R-:W-:-:S04]  /*11ae0*/  SHF.R.S32.HI R4, RZ, 0x1f, R3 ;  /* 0x0000001fff047819 */ /* 0x000fc80000011403 */
[----:B------:R-:W-:-:S04]  /*11af0*/  LEA.HI R4, R4, R3, RZ, 0x6 ;  /* 0x0000000304047211 */ /* 0x000fc800078f30ff */
[----:B------:R-:W-:-:S04]  /*11b00*/  SHF.R.S32.HI R4, RZ, 0x6, R4 ;  /* 0x00000006ff047819 */ /* 0x000fc80000011404 */
[----:B------:R-:W-:-:S04]  /*11b10*/  VIMNMX R177, R4, UR42, !PT ;  /* 0x0000002a04b17c48 */ /* 0x000fc8000ffe0100 */
[----:B------:R-:W-:-:S13]  /*11b20*/  ISETP.GE.AND P0, PT, R0, R177, PT ;  /* 0x000000b10000720c */ /* 0x000fda0003f06270 */
[----:B------:R-:W-:Y:S05]  /*11b30*/  @!P0 BRA `(.L_x_5197) ;  /* 0x0000007000588947 */ /* 0x000fea0003800000 */
.L_x_5220:
[----:B------:R-:W2:Y:S04]  /*11b40*/  LDL R58, [R1+0x1c8] ;  /* 0x0001c800013a7983 */ /* 0x000ea80000100800 */
[----:B0-----:R-:W3:Y:S04]  /*11b50*/  LDL R3, [R1+0x1d0] ;  /* 0x0001d00001037983 */ /* 0x001ee80000100800 */
[----:B------:R-:W4:Y:S01]  /*11b60*/  LDL R5, [R1] ;  /* 0x0000000001057983 */ /* 0x000f220000100800 */
[----:B--2---:R-:W-:-:S05]  /*11b70*/  VIADD R6, R58, 0x1 ;  /* 0x000000013a067836 */ /* 0x004fca0000000000 */
[----:B------:R-:W-:-:S13]  /*11b80*/  ISETP.NE.AND P0, PT, R6, 0x2, PT ;  /* 0x000000020600780c */ /* 0x000fda0003f05270 */
[----:B------:R0:W5:Y:S04]  /*11b90*/  @P0 LDL R8, [R1+0x1cc] ;  /* 0x0001cc0001080983 */ /* 0x0001680000100800 */
[----:B------:R-:W2:Y:S01]  /*11ba0*/  @!P0 LDL R7, [R1+0x1cc] ;  /* 0x0001cc0001078983 */ /* 0x000ea20000100800 */
[----:B---3--:R-:W-:Y:S01]  /*11bb0*/  VIADD R4, R3, 0x1 ;  /* 0x0000000103047836 */ /* 0x008fe20000000000 */
[----:B----4-:R-:W-:Y:S02]  /*11bc0*/  LOP3.LUT R5, R5, 0x1, RZ, 0xfc, !PT ;  /* 0x0000000105057812 */ /* 0x010fe400078efcff */
[----:B------:R1:W-:Y:S04]  /*11bd0*/  STL [R1+0x1c8], R6 ;  /* 0x0001c80601007387 */ /* 0x0003e80000100800 */
[----:B------:R0:W-:Y:S04]  /*11be0*/  STL [R1+0x1d0], R4 ;  /* 0x0001d00401007387 */ /* 0x0001e80000100800 */
[----:B------:R0:W-:Y:S01]  /*11bf0*/  @!P0 STL [R1+0x1c8], RZ ;  /* 0x0001c8ff01008387 */ /* 0x0001e20000100800 */
[----:B------:R-:W-:Y:S01]  /*11c00*/  ISETP.NE.AND P1, PT, R5, 0x3, PT ;  /* 0x000000030500780c */ /* 0x000fe20003f25270 */
[----:B------:R-:W-:Y:S05]  /*11c10*/  YIELD ;  /* 0x0000000000007946 */ /* 0x000fea0003800000 */
[----:B------:R-:W-:Y:S01]  /*11c20*/  BSSY B0, `(.L_x_5198) ;  /* 0x0000006000007945 */ /* 0x000fe20003800000 */
[----:B-1----:R-:W-:Y:S01]  /*11c30*/  @!P0 IMAD.MOV.U32 R6, RZ, RZ, RZ ;  /* 0x000000ffff068224 */ /* 0x002fe200078e00ff */
[----:B--2---:R-:W-:-:S05]  /*11c40*/  @!P0 LOP3.LUT R8, R7, 0x1, RZ, 0x3c, !PT ;  /* 0x0000000107088812 */ /* 0x004fca00078e3cff */
[----:B------:R0:W-:Y:S01]  /*11c50*/  @!P0 STL [R1+0x1cc], R8 ;  /* 0x0001cc0801008387 */ /* 0x0001e20000100800 */
[----:B------:R-:W-:Y:S05]  /*11c60*/  @!P1 BRA `(.L_x_5199) ;  /* 0x0000000000049947 */ /* 0x000fea0003800000 */
[----:B------:R-:W-:Y:S01]  /*11c70*/  BPT.TRAP 0x1 ;  /* 0x000000040000795c */ /* 0x000fe20000300000 */
.L_x_5199:
[----:B------:R-:W-:Y:S05]  /*11c80*/  BSYNC B0 ;  /* 0x0000000000007941 */ /* 0x000fea0003800000 */
.L_x_5198:
[----:B0-----:R-:W2:Y:S02]  /*11c90*/  LDL.64 R4, [R1+0x18] ;  /* 0x0000180001047983 */ /* 0x001ea40000100a00 */
[----:B--2---:R-:W-:Y:S02]  /*11ca0*/  MOV R3, R4 ;  /* 0x0000000400037202 */ /* 0x004fe40000000f00 */
[----:B-----5:R-:W-:-:S03]  /*11cb0*/  SHF.L.U32 R5, R8, 0x1f, RZ ;  /* 0x0000001f08057819 */ /* 0x020fc600000006ff */
[----:B------:R-:W-:-:S04]  /*11cc0*/  IMAD R6, R6, 0x8, R3 ;  /* 0x0000000806067824 */ /* 0x000fc800078e0203 */
[----:B------:R0:W1:Y:S01]  /*11cd0*/  SYNCS.PHASECHK.TRANS64.TRYWAIT P0, [R6+URZ], R5 ;  /* 0x00000005060075a7 */ /* 0x000062000800017f */
[----:B------:R0:W5:Y:S01]  /*11ce0*/  LDL.64 R8, [R1+0x1c8] ;  /* 0x0001c80001087983 */ /* 0x0001620000100a00 */
[----:B------:R-:W-:Y:S04]  /*11cf0*/  BSSY B0, `(.L_x_5200) ;  /* 0x0000003000007945 */ /* 0x000fe80003800000 */
[----:B------:R-:W-:Y:S05]  /*11d00*/  @!P1 BRA `(.L_x_5201) ;  /* 0x0000000000049947 */ /* 0x000fea0003800000 */
[----:B------:R-:W-:Y:S01]  /*11d10*/  BPT.TRAP 0x1 ;  /* 0x000000040000795c */ /* 0x000fe20000300000 */
.L_x_5201:
[----:B------:R-:W-:Y:S05]  /*11d20*/  BSYNC B0 ;  /* 0x0000000000007941 */ /* 0x000fea0003800000 */
.L_x_5200:
[----:B------:R-:W-:Y:S04]  /*11d30*/  BSSY B0, `(.L_x_5202) ;  /* 0x0000006000007945 */ /* 0x000fe80003800000 */
[----:B-1----:R-:W-:Y:S05]  /*11d40*/  @P0 BRA `(.L_x_5203) ;  /* 0x0000000000100947 */ /* 0x002fea0003800000 */
[----:B-----5:R-:W-:Y:S01]  /*11d50*/  IMAD R8, R8, 0x8, R3 ;  /* 0x0000000808087824 */ /* 0x020fe200078e0203 */
[----:B------:R-:W-:-:S04]  /*11d60*/  SHF.L.U32 R9, R9, 0x1f, RZ ;  /* 0x0000001f09097819 */ /* 0x000fc800000006ff */
[----:B------:R-:W1:Y:S02]  /*11d70*/  SYNCS.PHASECHK.TRANS64.TRYWAIT P0, [R8+URZ], R9 ;  /* 0x00000009080075a7 */ /* 0x000e64000800017f */
[----:B-1----:R-:W-:Y:S05]  /*11d80*/  @!P0 BRA `(.L_x_5204) ;  /* 0x0000018000e88947 */ /* 0x002fea0003800000 */
.L_x_5203:
[----:B------:R-:W-:Y:S05]  /*11d90*/  BSYNC B0 ;  /* 0x0000000000007941 */ /* 0x000fea0003800000 */
.L_x_5202:
[----:B------:R-:W2:Y:S04]  /*11da0*/  LDL R3, [R1+0x1c8] ;  /* 0x0001c80001037983 */ /* 0x000ea80000100800 */
[----:B0-----:R-:W2:Y:S01]  /*11db0*/  LDL.64 R4, [R1+0x80] ;  /* 0x0000800001047983 */ /* 0x001ea20000100a00 */
[----:B------:R-:W-:Y:S05]  /*11dc0*/  WARPSYNC.ALL ;  /* 0x0000000000007948 */ /* 0x000fea0003800000 */
[----:B-1---5:R-:W3:Y:S04]  /*11dd0*/  LDL.64 R8, [R1+0x78] ;  /* 0x0000780001087983 */ /* 0x022ee80000100a00 */
[----:B------:R-:W4:Y:S04]  /*11de0*/  LDL.64 R6, [R1+0x78] ;  /* 0x0000780001067983 */ /* 0x000f280000100a00 */
[----:B------:R-:W4:Y:S04]  /*11df0*/  LDL.64 R10, [R1+0x78] ;  /* 0x00007800010a7983 */ /* 0x000f280000100a00 */
[----:B------:R-:W4:Y:S01]  /*11e00*/  LDL.64 R12, [R1+0x78] ;  /* 0x00007800010c7983 */ /* 0x000f220000100a00 */
[----:B--2---:R-:W-:Y:S01]  /*11e10*/  IMAD R4, R3, 0x200, R4 ;  /* 0x0000020003047824 */ /* 0x004fe200078e0204 */
[----:B------:R-:W-:Y:S01]  /*11e20*/  R2UR UR7, R5 ;  /* 0x00000000050772ca */ /* 0x000fe200000e0000 */
[----:B------:R-:W-:Y:S01]  /*11e30*/  WARPGROUP.ARRIVE ;  /* 0x00000000000079c5 */ /* 0x000fe20000000000 */
[----:B------:R-:W2:Y:S02]  /*11e40*/  LDL R3, [R1+0x28] ;  /* 0x0000280001037983 */ /* 0x000ea40000100800 */
[----:B------:R-:W-:-:S02]  /*11e50*/  R2UR UR6, R4 ;  /* 0x00000000040672ca */ /* 0x000fc400000e0000 */
[----:B------:R0:W5:Y:S01]  /*11e60*/  LDL.64 R14, [R1+0x1c8] ;  /* 0x0001c800010e7983 */ /* 0x0001620000100a00 */
[----:B---3--:R-:W-:Y:S02]  /*11e70*/  R2UR UR4, R8 ;  /* 0x00000000080472ca */ /* 0x008fe400000e0000 */
[----:B------:R-:W-:-:S13]  /*11e80*/  R2UR UR5, R9 ;  /* 0x00000000090572ca */ /* 0x000fda00000e0000 */
[----:B------:R-:W-:Y:S01]  /*11e90*/  HGMMA.64x64x16.F32.BF16 R24, gdesc[UR4], RZ, !UPT, gsb0 ;  /* 0x00e00000041879f0 */ /* 0x000fe2000c0018ff */
[----:B----4-:R-:W-:Y:S02]  /*11ea0*/  VIADD R6, R6, 0x2 ;  /* 0x0000000206067836 */ /* 0x010fe40000000000 */
[----:B------:R-:W-:Y:S02]  /*11eb0*/  VIADD R8, R4, 0x2 ;  /* 0x0000000204087836 */ /* 0x000fe40000000000 */
[----:B------:R-:W-:Y:S01]  /*11ec0*/  IMAD.MOV.U32 R9, RZ, RZ, R5 ;  /* 0x000000ffff097224 */ /* 0x000fe200078e0005 */
[----:B------:R-:W-:Y:S02]  /*11ed0*/  R2UR UR4, R6 ;  /* 0x00000000060472ca */ /* 0x000fe400000e0000 */
[----:B------:R-:W-:Y:S02]  /*11ee0*/  R2UR UR6, R8 ;  /* 0x00000000080672ca */ /* 0x000fe400000e0000 */
[----:B------:R-:W-:-:S02]  /*11ef0*/  R2UR UR7, R9 ;  /* 0x00000000090772ca */ /* 0x000fc400000e0000 */
[----:B------:R-:W-:Y:S01]  /*11f00*/  R2UR UR5, R7 ;  /* 0x00000000070572ca */ /* 0x000fe200000e0000 */
[----:B------:R-:W-:Y:S02]  /*11f10*/  WARPGROUP.DEPBAR.LE gsb0, 0x0 ;  /* 0x00008000000079c5 */ /* 0x000fe40000010000 */
[----:B------:R-:W-:-:S10]  /*11f20*/  WARPGROUP.ARRIVE ;  /* 0x00000000000079c5 */ /* 0x000fd40000000000 */
[----:B------:R-:W-:Y:S01]  /*11f30*/  HGMMA.64x64x16.F32.BF16 R24, gdesc[UR4], R24, gsb0 ;  /* 0x00e00000041879f0 */ /* 0x000fe20008001818 */
        /* <DEDUP_REMOVED lines=11> */
[----:B------:R-:W-:Y:S01]  /*11ff0*/  VIADD R12, R12, 0x6 ;  /* 0x000000060c0c7836 */ /* 0x000fe20000000000 */
[----:B------:R-:W-:Y:S02]  /*12000*/  R2UR UR7, R5 ;  /* 0x00000000050772ca */ /* 0x000fe400000e0000 */
[----:B------:R-:W-:Y:S02]  /*12010*/  R2UR UR6, R4 ;  /* 0x00000000040672ca */ /* 0x000fe400000e0000 */
[----:B------:R-:W-:Y:S02]  /*12020*/  R2UR UR4, R12 ;  /* 0x000000000c0472ca */ /* 0x000fe400000e0000 */
[----:B------:R-:W-:Y:S01]  /*12030*/  R2UR UR5, R13 ;  /* 0x000000000d0572ca */ /* 0x000fe200000e0000 */
[----:B------:R-:W-:Y:S01]  /*12040*/  IMAD.MOV.U32 R6, RZ, RZ, 0x1 ;  /* 0x00000001ff067424 */ /* 0x000fe200078e00ff */
[----:B------:R0:W-:Y:S01]  /*12050*/  STL [R1+0x60], RZ ;  /* 0x000060ff01007387 */ /* 0x0001e20000100800 */
[----:B------:R-:W-:-:S02]  /*12060*/  WARPGROUP.DEPBAR.LE gsb0, 0x0 ;  /* 0x00008000000079c5 */ /* 0x000fc40000010000 */
[----:B------:R-:W-:-:S08]  /*12070*/  WARPGROUP.ARRIVE ;  /* 0x00000000000079c5 */ /* 0x000fd00000000000 */
[----:B------:R-:W-:Y:S01]  /*12080*/  HGMMA.64x64x16.F32.BF16 R24, gdesc[UR4], R24, gsb0 ;  /* 0x00e00000041879f0 */ /* 0x000fe20008001818 */
[----:B------:R0:W-:Y:S01]  /*12090*/  STL [R1+0x60], R6 ;  /* 0x0000600601007387 */ /* 0x0001e20000100800 */
[----:B--2---:R-:W-:-:S03]  /*120a0*/  LOP3.LUT R3, R3, 0x1, RZ, 0xfc, !PT ;  /* 0x0000000103037812 */ /* 0x004fc600078efcff */
[----:B------:R0:W-:Y:S04]  /*120b0*/  STL [R1+0x60], R6 ;  /* 0x0000600601007387 */ /* 0x0001e80000100800 */
[----:B------:R0:W-:Y:S04]  /*120c0*/  STL [R1+0x60], R6 ;  /* 0x0000600601007387 */ /* 0x0001e80000100800 */
[----:B------:R0:W-:Y:S01]  /*120d0*/  STL [R1+0x60], R6 ;  /* 0x0000600601007387 */ /* 0x0001e20000100800 */
[----:B------:R-:W-:Y:S01]  /*120e0*/  ISETP.NE.AND P1, PT, R3, 0x3, PT ;  /* 0x000000030300780c */ /* 0x000fe20003f25270 */
[----:B------:R-:W-:Y:S01]  /*120f0*/  BSSY B0, `(.L_x_5205) ;  /* 0x0000004000007945 */ /* 0x000fe20003800000 */
[----:B------:R-:W-:-:S11]  /*12100*/  WARPGROUP.DEPBAR.LE gsb0, 0x0 ;  /* 0x00008000000079c5 */ /* 0x000fd60000010000 */
[----:B0-----:R-:W-:Y:S05]  /*12110*/  @!P1 BRA `(.L_x_5206) ;  /* 0x0000000000049947 */ /* 0x001fea0003800000 */
[----:B------:R-:W-:Y:S01]  /*12120*/  BPT.TRAP 0x1 ;  /* 0x000000040000795c */ /* 0x000fe20000300000 */
.L_x_5206:
[----:B------:R-:W-:Y:S05]  /*12130*/  BSYNC B0 ;  /* 0x0000000000007941 */ /* 0x000fea0003800000 */
.L_x_5205:
        /* <DEDUP_REMOVED lines=8> */
.L_x_5208:
[----:B------:R-:W-:Y:S05]  /*121c0*/  BSYNC B0 ;  /* 0x0000000000007941 */ /* 0x000fea0003800000 */
.L_x_5207:
[----:B------:R-:W-:Y:S04]  /*121d0*/  BSSY B0, `(.L_x_5209) ;  /* 0x0000004000007945 */ /* 0x000fe80003800000 */
[----:B-1----:R-:W-:Y:S05]  /*121e0*/  @P0 BRA `(.L_x_5210) ;  /* 0x0000000000080947 */ /* 0x002fea0003800000 */
[----:B------:R-:W1:Y:S02]  /*121f0*/  SYNCS.PHASECHK.TRANS64.TRYWAIT P0, [R14+URZ], R15 ;  /* 0x0000000f0e0075a7 */ /* 0x000e64000800017f */
[----:B-1----:R-:W-:Y:S05]  /*12200*/  @!P0 BRA `(.L_x_5211) ;  /* 0x0000017c00dc8947 */ /* 0x002fea0003800000 */
.L_x_5210:
[----:B------:R-:W-:Y:S05]  /*12210*/  BSYNC B0 ;  /* 0x0000000000007941 */ /* 0x000fea0003800000 */
.L_x_5209:
[----:B------:R-:W2:Y:S04]  /*12220*/  LDL R7, [R1+0x68] ;  /* 0x0000680001077983 */ /* 0x000ea80000100800 */
[----:B------:R-:W3:Y:S04]  /*12230*/  LDL R3, [R1+0x1c8] ;  /* 0x0001c80001037983 */ /* 0x000ee80000100800 */
[----:B------:R-:W3:Y:S04]  /*12240*/  LDL.64 R4, [R1+0x98] ;  /* 0x0000980001047983 */ /* 0x000ee80000100a00 */
[----:B------:R-:W4:Y:S04]  /*12250*/  LDL.64 R8, [R1+0x90] ;  /* 0x0000900001087983 */ /* 0x000f280000100a00 */
[----:B------:R-:W4:Y:S04]  /*12260*/  LDL.64 R10, [R1+0x90] ;  /* 0x00009000010a7983 */ /* 0x000f280000100a00 */
[----:B------:R-:W4:Y:S04]  /*12270*/  LDL.64 R12, [R1+0x90] ;  /* 0x00009000010c7983 */ /* 0x000f280000100a00 */
[----:B01----:R-:W4:Y:S01]  /*12280*/  LDL.64 R14, [R1+0x90] ;  /* 0x00009000010e7983 */ /* 0x003f220000100a00 */
        /* <DEDUP_REMOVED lines=177> */
[----:B0-----:R-:W-:-:S05]  /*12da0*/  SHF.R.U32.HI R59, RZ, 0x7, R59 ;  /* 0x00000007ff3b7819 */ /* 0x001fca000001163b */
[----:B------:R-:W0:Y:S01]  /*12db0*/  SHFL.IDX PT, R3, R59, RZ, 0x1f ;  /* 0x00001fff3b037589 */ /* 0x000e2200000e0000 */
[----:B------:R-:W-:Y:S02]  /*12dc0*/  WARPGROUP.DEPBAR.LE gsb0, 0x0 ;  /* 0x00008000000079c5 */ /* 0x000fe40000010000 */
[----:B------:R-:W-:-:S06]  /*12dd0*/  WARPGROUP.ARRIVE ;  /* 0x00000000000079c5 */ /* 0x000fcc0000000000 */
[----:B------:R-:W-:Y:S01]  /*12de0*/  HGMMA.64x64x16.F32.BF16 R24, gdesc[UR4], R24, gsb0 ;  /* 0x00e00000041879f0 */ /* 0x000fe20008001818 */
[----:B0-----:R-:W-:Y:S01]  /*12df0*/  ISETP.GT.AND P0, PT, R3, 0x7f, PT ;  /* 0x0000007f0300780c */ /* 0x001fe20003f04270 */
[----:B------:R-:W-:-:S03]  /*12e00*/  VIADD R8, R4, 0x800 ;  /* 0x0000080004087836 */ /* 0x000fc60000000000 */
[----:B------:R-:W-:Y:S01]  /*12e10*/  SEL R3, RZ, 0x2, !P0 ;  /* 0x00000002ff037807 */ /* 0x000fe20004000000 */
[----:B------:R-:W-:-:S03]  /*12e20*/  IMAD.MOV.U32 R57, RZ, RZ, R5 ;  /* 0x000000ffff397224 */ /* 0x000fc600078e0005 */
[----:B----4-:R-:W-:Y:S01]  /*12e30*/  IADD3 R10, R10, 0x800, R3 ;  /* 0x000008000a0a7810 */ /* 0x010fe20007ffe003 */
[----:B------:R-:W-:Y:S01]  /*12e40*/  IMAD.IADD R56, R3, 0x1, R8 ;  /* 0x0000000103387824 */ /* 0x000fe200078e0208 */
[----:B------:R-:W-:Y:S01]  /*12e50*/  R2UR UR11, R57 ;  /* 0x00000000390b72ca */ /* 0x000fe200000e0000 */
[----:B------:R-:W-:Y:S01]  /*12e60*/  UMOV UR4, 0x1 ;  /* 0x0000000100047882 */ /* 0x000fe20000000000 */
[----:B------:R-:W-:Y:S02]  /*12e70*/  R2UR UR8, R10 ;  /* 0x000000000a0872ca */ /* 0x000fe400000e0000 */
[----:B------:R-:W-:Y:S02]  /*12e80*/  R2UR UR10, R56 ;  /* 0x00000000380a72ca */ /* 0x000fe400000e0000 */
[----:B------:R-:W-:Y:S01]  /*12e90*/  R2UR UR9, R11 ;  /* 0x000000000b0972ca */ /* 0x000fe200000e0000 */
[----:B------:R-:W-:Y:S01]  /*12ea0*/  UISETP.NE.U32.AND UP0, UPT, UR4, URZ, UPT ;  /* 0x0000003f0400728c */ /* 0x000fe2000bf05070 */
[----:B------:R-:W-:-:S02]  /*12eb0*/  WARPGROUP.DEPBAR.LE gsb0, 0x0 ;  /* 0x00008000000079c5 */ /* 0x000fc40000010000 */
[----:B------:R-:W-:Y:S01]  /*12ec0*/  WARPGROUP.ARRIVE ;  /* 0x00000000000079c5 */ /* 0x000fe20000000000 */
[----:B------:R-:W-:Y:S01]  /*12ed0*/  IMAD.MOV.U32 R9, RZ, RZ, 0x4 ;  /* 0x00000004ff097424 */ /* 0x000fe200078e00ff */
[----:B------:R-:W-:Y:S01]  /*12ee0*/  R2UR UR5, R13 ;  /* 0x000000000d0572ca */ /* 0x000fe200000e0000 */
[----:B------:R-:W4:Y:S06]  /*12ef0*/  LDL.64 R56, [R1+0x90] ;  /* 0x0000900001387983 */ /* 0x000f2c0000100a00 */
[----:B------:R-:W-:Y:S01]  /*12f00*/  HGMMA.64x64x16.F32.BF16 R24, gdesc[UR8], R24, UP0, gsb0 ;  /* 0x00e00000081879f0 */ /* 0x000fe2000b801818 */
[----:B------:R-:W-:Y:S01]  /*12f10*/  SEL R7, R9, 0x2, P0 ;  /* 0x0000000209077807 */ /* 0x000fe20000000000 */
[----:B------:R-:W-:-:S03]  /*12f20*/  IMAD.MOV.U32 R11, RZ, RZ, R5 ;  /* 0x000000ffff0b7224 */ /* 0x000fc600078e0005 */
[----:B------:R-:W-:Y:S01]  /*12f30*/  IADD3 R12, R7, 0x800, R12 ;  /* 0x00000800070c7810 */ /* 0x000fe20007ffe00c */
[----:B------:R-:W-:Y:S01]  /*12f40*/  IMAD.IADD R10, R8, 0x1, R7 ;  /* 0x00000001080a7824 */ /* 0x000fe200078e0207 */
        /* <DEDUP_REMOVED lines=41> */
[----:B------:R-:W3:Y:S01]  /*131e0*/  LDL.64 R60, [R1+0x90] ;  /* 0x00009000013c7983 */ /* 0x000ee20000100a00 */
        /* <DEDUP_REMOVED lines=17> */
[----:B----4-:R-:W-:Y:S01]  /*13300*/  IADD3 R56, R9, 0xa00, R56 ;  /* 0x00000a0009387810 */ /* 0x010fe20007ffe038 */
        /* <DEDUP_REMOVED lines=168> */
.L_x_5213:
[----:B------:R-:W-:Y:S05]  /*13d90*/  BSYNC B0 ;  /* 0x0000000000007941 */ /* 0x000fea0003800000 */
.L_x_5212:
[----:B------:R-:W2:Y:S02]  /*13da0*/  LDL.64 R4, [R1+0x20] ;  /* 0x0000200001047983 */ /* 0x000ea40000100a00 */
[----:B--2---:R-:W-:-:S05]  /*13db0*/  MOV R4, R4 ;  /* 0x0000000400047202 */ /* 0x004fca0000000f00 */
[----:B-----5:R-:W-:-:S05]  /*13dc0*/  IMAD R3, R3, 0x8, R4 ;  /* 0x0000000803037824 */ /* 0x020fca00078e0204 */
[----:B------:R-:W-:-:S04]  /*13dd0*/  PRMT R3, R12, 0x654, R3 ;  /* 0x000006540c037816 */ /* 0x000fc80000000003 */
[----:B------:R0:W-:Y:S01]  /*13de0*/  SYNCS.ARRIVE.TRANS64.RED.A1T0 RZ, [R3+URZ], RZ ;  /* 0x000000ff03ff79a7 */ /* 0x0001e2000810043f */
[----:B------:R-:W2:Y:S04]  /*13df0*/  LDL.64 R6, [R1+0x100] ;  /* 0x0001000001067983 */ /* 0x000ea80000100a00 */
[----:B------:R-:W3:Y:S04]  /*13e00*/  LDL.64 R4, [R1+0x3f0] ;  /* 0x0003f00001047983 */ /* 0x000ee80000100a00 */
[----:B------:R-:W4:Y:S04]  /*13e10*/  LDL R15, [R1+0x410] ;  /* 0x00041000010f7983 */ /* 0x000f280000100800 */
[----:B------:R-:W4:Y:S04]  /*13e20*/  LDL.64 R20, [R1+0x400] ;  /* 0x0004000001147983 */ /* 0x000f280000100a00 */
[----:B--2---:R-:W2:Y:S02]  /*13e30*/  LD.E R6, desc[UR36][R6.64] ;  /* 0x0000002406067980 */ /* 0x004ea4000c101900 */
[-C--:B--2---:R-:W-:Y:S01]  /*13e40*/  FMUL.FTZ R11, R24, R6.reuse ;  /* 0x00000006180b7220 */ /* 0x084fe20000410000 */
[-C--:B------:R-:W-:Y:S01]  /*13e50*/  FMUL.FTZ R14, R26, R6.reuse ;  /* 0x000000061a0e7220 */ /* 0x080fe20000410000 */
[-C--:B0-----:R-:W-:Y:S01]  /*13e60*/  FMUL.FTZ R3, R25, R6.reuse ;  /* 0x0000000619037220 */ /* 0x081fe20000410000 */
[-C--:B------:R-:W-:Y:S01]  /*13e70*/  FMUL.FTZ R12, R27, R6.reuse ;  /* 0x000000061b0c7220 */ /* 0x080fe20000410000 */
[-C--:B------:R-:W-:Y:S01]  /*13e80*/  FMUL.FTZ R9, R28, R6.reuse ;  /* 0x000000061c097220 */ /* 0x080fe20000410000 */
[-C--:B------:R-:W-:Y:S01]  /*13e90*/  FMUL.FTZ R182, R30, R6.reuse ;  /* 0x000000061eb67220 */ /* 0x080fe20000410000 */
[----:B------:R-:W3:Y:S01]  /*13ea0*/  MUFU.TANH R11, R11 ;  /* 0x0000000b000b7308 */ /* 0x000ee20000002400 */
[-C--:B------:R-:W-:Y:S01]  /*13eb0*/  FMUL.FTZ R73, R29, R6.reuse ;  /* 0x000000061d497220 */ /* 0x080fe20000410000 */
[-C--:B------:R-:W-:Y:S01]  /*13ec0*/  FMUL.FTZ R180, R31, R6.reuse ;  /* 0x000000061fb47220 */ /* 0x080fe20000410000 */
[-C--:B------:R-:W-:Y:S01]  /*13ed0*/  FMUL.FTZ R77, R32, R6.reuse ;  /* 0x00000006204d7220 */ /* 0x080fe20000410000 */
[-C--:B------:R-:W-:Y:S01]  /*13ee0*/  FMUL.FTZ R192, R34, R6.reuse ;  /* 0x0000000622c07220 */ /* 0x080fe20000410000 */
[-C--:B------:R-:W-:Y:S01]  /*13ef0*/  FMUL.FTZ R83, R33, R6.reuse ;  /* 0x0000000621537220 */ /* 0x080fe20000410000 */
[-C--:B------:R-:W-:Y:S01]  /*13f00*/  FMUL.FTZ R184, R35, R6.reuse ;  /* 0x0000000623b87220 */ /* 0x080fe20000410000 */
[-C--:B------:R-:W-:Y:S01]  /*13f10*/  FMUL.FTZ R87, R36, R6.reuse ;  /* 0x0000000624577220 */ /* 0x080fe20000410000 */
[----:B------:R-:W0:Y:S01]  /*13f20*/  MUFU.TANH R14, R14 ;  /* 0x0000000e000e7308 */ /* 0x000e220000002400 */
[-C--:B------:R-:W-:Y:S01]  /*13f30*/  FMUL.FTZ R208, R38, R6.reuse ;  /* 0x0000000626d07220 */ /* 0x080fe20000410000 */
[-C--:B------:R-:W-:Y:S01]  /*13f40*/  FMUL.FTZ R93, R37, R6.reuse ;  /* 0x00000006255d7220 */ /* 0x080fe20000410000 */
[-C--:B------:R-:W-:Y:S01]  /*13f50*/  FMUL.FTZ R196, R39, R6.reuse ;  /* 0x0000000627c47220 */ /* 0x080fe20000410000 */
[-C--:B------:R-:W-:Y:S01]  /*13f60*/  FMUL.FTZ R97, R40, R6.reuse ;  /* 0x0000000628617220 */ /* 0x080fe20000410000 */
[-C--:B------:R-:W-:Y:S01]  /*13f70*/  FMUL.FTZ R212, R42, R6.reuse ;  /* 0x000000062ad47220 */ /* 0x080fe20000410000 */
[-C--:B------:R-:W-:Y:S01]  /*13f80*/  FMUL.FTZ R103, R41, R6.reuse ;  /* 0x0000000629677220 */ /* 0x080fe20000410000 */
[-C--:B------:R-:W-:Y:S01]  /*13f90*/  FMUL.FTZ R210, R43, R6.reuse ;  /* 0x000000062bd27220 */ /* 0x080fe20000410000 */
[----:B------:R-:W1:Y:S01]  /*13fa0*/  MUFU.TANH R3, R3 ;  /* 0x0000000300037308 */ /* 0x000e620000002400 */
[-C--:B------:R-:W-:Y:S01]  /*13fb0*/  FMUL.FTZ R107, R44, R6.reuse ;  /* 0x000000062c6b7220 */ /* 0x080fe20000410000 */
[-C--:B------:R-:W-:Y:S01]  /*13fc0*/  FMUL.FTZ R216, R46, R6.reuse ;  /* 0x000000062ed87220 */ /* 0x080fe20000410000 */
[-C--:B------:R-:W-:Y:S01]  /*13fd0*/  FMUL.FTZ R113, R45, R6.reuse ;  /* 0x000000062d717220 */ /* 0x080fe20000410000 */
[-C--:B------:R-:W-:Y:S01]  /*13fe0*/  FMUL.FTZ R214, R47, R6.reuse ;  /* 0x000000062fd67220 */ /* 0x080fe20000410000 */
[-C--:B------:R-:W-:Y:S01]  /*13ff0*/  FMUL.FTZ R117, R48, R6.reuse ;  /* 0x0000000630757220 */ /* 0x080fe20000410000 */
[-C--:B------:R-:W-:Y:S01]  /*14000*/  FMUL.FTZ R220, R50, R6.reuse ;  /* 0x0000000632dc7220 */ /* 0x080fe20000410000 */
[-C--:B------:R-:W-:Y:S01]  /*14010*/  FMUL.FTZ R123, R49, R6.reuse ;  /* 0x00000006317b7220 */ /* 0x080fe20000410000 */
[----:B------:R-:W2:Y:S01]  /*14020*/  MUFU.TANH R12, R12 ;  /* 0x0000000c000c7308 */ /* 0x000ea20000002400 */
[-C--:B------:R-:W-:Y:S01]  /*14030*/  FMUL.FTZ R218, R51, R6.reuse ;  /* 0x0000000633da7220 */ /* 0x080fe20000410000 */
[-C--:B------:R-:W-:Y:S01]  /*14040*/  FMUL.FTZ R125, R52, R6.reuse ;  /* 0x00000006347d7220 */ /* 0x080fe20000410000 */
[-C--:B------:R-:W-:Y:S01]  /*14050*/  FMUL.FTZ R222, R54, R6.reuse ;  /* 0x0000000636de7220 */ /* 0x080fe20000410000 */
[-C--:B------:R-:W-:Y:S01]  /*14060*/  FMUL.FTZ R135, R53, R6.reuse ;  /* 0x0000000635877220 */ /* 0x080fe20000410000 */
[----:B------:R-:W-:Y:S01]  /*14070*/  FMUL.FTZ R224, R55, R6 ;  /* 0x0000000637e07220 */ /* 0x000fe20000410000 */
[----:B------:R-:W4:Y:S02]  /*14080*/  LDL.64 R24, [R1+0xb8] ;  /* 0x0000b80001187983 */ /* 0x000f240000100a00 */
[----:B------:R-:W2:Y:S08]  /*14090*/  MUFU.TANH R9, R9 ;  /* 0x0000000900097308 */ /* 0x000eb00000002400 */
[----:B------:R-:W2:Y:S01]  /*140a0*/  MUFU.TANH R182, R182 ;  /* 0x000000b600b67308 */ /* 0x000ea20000002400 */
[----:B---3--:R-:W-:-:S02]  /*140b0*/  FMNMX.FTZ R8, R11, R4, !PT ;  /* 0x000000040b087209 */ /* 0x008fc40007810000 */
[----:B0-----:R-:W-:-:S05]  /*140c0*/  FMNMX.FTZ R7, R14, R5, !PT ;  /* 0x000000050e077209 */ /* 0x001fca0007810000 */
[----:B------:R-:W0:Y:S08]  /*140d0*/  MUFU.TANH R73, R73 ;  /* 0x0000004900497308 */ /* 0x000e300000002400 */
[----:B------:R-:W3:Y:S01]  /*140e0*/  MUFU.TANH R180, R180 ;  /* 0x000000b400b47308 */ /* 0x000ee20000002400 */
[----:B-1----:R-:W-:Y:S02]  /*140f0*/  FMNMX.FTZ R8, R3, R8, !PT ;  /* 0x0000000803087209 */ /* 0x002fe40007810000 */
[----:B--2---:R-:W-:-:S05]  /*14100*/  FMNMX.FTZ R7, R12, R7, !PT ;  /* 0x000000070c077209 */ /* 0x004fca0007810000 */
[----:B------:R-:W1:Y:S08]  /*14110*/  MUFU.TANH R77, R77 ;  /* 0x0000004d004d7308 */ /* 0x000e700000002400 */
[----:B------:R-:W2:Y:S01]  /*14120*/  MUFU.TANH R192, R192 ;  /* 0x000000c000c07308 */ /* 0x000ea20000002400 */
[----:B------:R-:W-:Y:S02]  /*14130*/  FMNMX.FTZ R8, R9, R8, !PT ;  /* 0x0000000809087209 */ /* 0x000fe40007810000 */
[----:B------:R-:W-:-:S05]  /*14140*/  FMNMX.FTZ R7, R182, R7, !PT ;  /* 0x00000007b6077209 */ /* 0x000fca0007810000 */
[----:B------:R-:W2:Y:S08]  /*14150*/  MUFU.TANH R83, R83 ;  /* 0x0000005300537308 */ /* 0x000eb00000002400 */
[----:B------:R-:W2:Y:S01]  /*14160*/  MUFU.TANH R184, R184 ;  /* 0x000000b800b87308 */ /* 0x000ea20000002400 */
[----:B0-----:R-:W-:Y:S02]  /*14170*/  FMNMX.FTZ R8, R73, R8, !PT ;  /* 0x0000000849087209 */ /* 0x001fe40007810000 */
[----:B---3--:R-:W-:-:S05]  /*14180*/  FMNMX.FTZ R7, R180, R7, !PT ;  /* 0x00000007b4077209 */ /* 0x008fca0007810000 */
        /* <DEDUP_REMOVED lines=39> */
[----:B--2---:R-:W-:-:S02]  /*14400*/  FMNMX.FTZ R7, R218, R7, !PT ;  /* 0x00000007da077209 */ /* 0x004fc40007810000 */
[----:B------:R-:W-:Y:S02]  /*14410*/  FMNMX.FTZ R6, R125, R8, !PT ;  /* 0x000000087d067209 */ /* 0x000fe40007810000 */
[----:B------:R-:W-:Y:S02]  /*14420*/  FMNMX.FTZ R7, R222, R7, !PT ;  /* 0x00000007de077209 */ /* 0x000fe40007810000 */
[----:B0-----:R-:W-:Y:S02]  /*14430*/  FMNMX.FTZ R6, R135, R6, !PT ;  /* 0x0000000687067209 */ /* 0x001fe40007810000 */
[----:B---3--:R-:W-:-:S03]  /*14440*/  FMNMX.FTZ R7, R224, R7, !PT ;  /* 0x00000007e0077209 */ /* 0x008fc60007810000 */
[----:B------:R-:W0:Y:S04]  /*14450*/  SHFL.BFLY PT, R13, R6, 0x2, 0x1f ;  /* 0x0c401f00060d7f89 */ /* 0x000e2800000e0000 */
[----:B------:R-:W-:Y:S04]  /*14460*/  STL.64 [R1+0x3f0], R6 ;  /* 0x0003f00601007387 */ /* 0x000fe80000100a00 */
[----:B------:R-:W2:Y:S01]  /*14470*/  LDL R26, [R1+0x3f4] ;  /* 0x0003f400011a7983 */ /* 0x000ea20000100800 */
[----:B0-----:R-:W-:-:S05]  /*14480*/  FMNMX.FTZ R13, R6, R13, !PT ;  /* 0x0000000d060d7209 */ /* 0x001fca0007810000 */
[----:B------:R-:W0:Y:S02]  /*14490*/  SHFL.BFLY PT, R8, R13, 0x1, 0x1f ;  /* 0x0c201f000d087f89 */ /* 0x000e2400000e0000 */
[----:B0-----:R-:W-:-:S05]  /*144a0*/  FMNMX.FTZ R8, R13, R8, !PT ;  /* 0x000000080d087209 */ /* 0x001fca0007810000 */
[----:B------:R-:W-:Y:S04]  /*144b0*/  STL [R1+0x3f0], R8 ;  /* 0x0003f00801007387 */ /* 0x000fe80000100800 */
[----:B------:R-:W3:Y:S04]  /*144c0*/  LDL R27, [R1+0x3f0] ;  /* 0x0003f000011b7983 */ /* 0x000ee80000100800 */
[----:B--2---:R-:W0:Y:S02]  /*144d0*/  SHFL.BFLY PT, R7, R26, 0x2, 0x1f ;  /* 0x0c401f001a077f89 */ /* 0x004e2400000e0000 */
[----:B0-----:R-:W-:-:S05]  /*144e0*/  FMNMX.FTZ R7, R7, R26, !PT ;  /* 0x0000001a07077209 */ /* 0x001fca0007810000 */
[----:B------:R-:W0:Y:S02]  /*144f0*/  SHFL.BFLY PT, R6, R7, 0x1, 0x1f ;  /* 0x0c201f0007067f89 */ /* 0x000e2400000e0000 */
[----:B0-----:R-:W-:Y:S01]  /*14500*/  FMNMX.FTZ R6, R7, R6, !PT ;  /* 0x0000000607067209 */ /* 0x001fe20007810000 */
[----:B---3--:R-:W-:-:S04]  /*14510*/  FADD.FTZ R4, R4, -R27 ;  /* 0x8000001b04047221 */ /* 0x008fc80000010000 */
[----:B------:R-:W-:Y:S01]  /*14520*/  FADD.FTZ R10, R5, -R6 ;  /* 0x80000006050a7221 */ /* 0x000fe20000010000 */
[----:B----4-:R-:W-:-:S03]  /*14530*/  FMUL.FTZ R4, R4, R15 ;  /* 0x0000000f04047220 */ /* 0x010fc60000410000 */
[----:B------:R-:W-:Y:S01]  /*14540*/  FMUL.FTZ R10, R15, R10 ;  /* 0x0000000a0f0a7220 */ /* 0x000fe20000410000 */
[----:B------:R-:W0:Y:S08]  /*14550*/  MUFU.EX2 R151, R4 ;  /* 0x0000000400977308 */ /* 0x000e300000000800 */
[----:B------:R-:W1:Y:S01]  /*14560*/  MUFU.EX2 R150, R10 ;  /* 0x0000000a00967308 */ /* 0x000e620000000800 */
[----:B------:R2:W-:Y:S01]  /*14570*/  STL [R1+0x3f4], R6 ;  /* 0x0003f40601007387 */ /* 0x0005e20000100800 */
[----:B0-----:R-:W-:Y:S01]  /*14580*/  FMUL.FTZ R20, R151, R20 ;  /* 0x0000001497147220 */ /* 0x001fe20000410000 */
[----:B-1----:R-:W-:-:S05]  /*14590*/  FMUL.FTZ R21, R21, R150 ;  /* 0x0000009615157220 */ /* 0x002fca0000410000 */
[----:B------:R2:W-:Y:S04]  /*145a0*/  STL.64 [R1+0x400], R20 ;  /* 0x0004001401007387 */ /* 0x0005e80000100a00 */
[----:B------:R-:W3:Y:S01]  /*145b0*/  LD.E R5, desc[UR36][R24.64+0x4] ;  /* 0x0000042418057980 */ /* 0x000ee2000c101900 */
[----:B------:R-:W-:Y:S01]  /*145c0*/  BSSY B0, `(.L_x_5214) ;  /* 0x000000c000007945 */ /* 0x000fe20003800000 */
[----:B---3--:R-:W-:-:S13]  /*145d0*/  ISETP.NE.AND P0, PT, R5, RZ, PT ;  /* 0x000000ff0500720c */ /* 0x008fda0003f05270 */
[----:B--2---:R-:W-:Y:S05]  /*145e0*/  @P0 BRA `(.L_x_5215) ;  /* 0x0000000000240947 */ /* 0x004fea0003800000 */
[----:B------:R-:W2:Y:S04]  /*145f0*/  LDL.64 R20, [R1+0xc0] ;  /* 0x0000c00001147983 */ /* 0x000ea80000100a00 */
[----:B------:R-:W3:Y:S04]  /*14600*/  LD.E R25, desc[UR36][R24.64] ;  /* 0x0000002418197980 */ /* 0x000ee8000c101900 */
[----:B--2---:R-:W2:Y:S01]  /*14610*/  LD.E.64 R6, desc[UR36][R20.64] ;  /* 0x0000002414067980 */ /* 0x004ea2000c101b00 */
[----:B---3--:R-:W-:-:S04]  /*14620*/  IMAD R4, R58, 0x40, R25 ;  /* 0x000000403a047824 */ /* 0x008fc800078e0219 */
[----:B--2---:R-:W-:-:S05]  /*14630*/  IMAD.WIDE R4, R4, 0x4, R6 ;  /* 0x0000000404047825 */ /* 0x004fca00078e0206 */
[----:B------:R0:W-:Y:S04]  /*14640*/  ST.E desc[UR36][R4.64], R151 ;  /* 0x0000009704007985 */ /* 0x0001e8000c101924 */
[----:B------:R-:W2:Y:S04]  /*14650*/  LDL.64 R24, [R1+0xb8] ;  /* 0x0000b80001187983 */ /* 0x000ea80000100a00 */
[----:B--2---:R-:W2:Y:S02]  /*14660*/  LD.E R6, desc[UR36][R24.64+0x4] ;  /* 0x0000042418067980 */ /* 0x004ea4000c101900 */
[----:B0-2---:R-:W-:-:S13]  /*14670*/  ISETP.NE.AND P0, PT, R6, RZ, PT ;  /* 0x000000ff0600720c */ /* 0x005fda0003f05270 */
.L_x_5215:
[----:B------:R-:W-:Y:S05]  /*14680*/  BSYNC B0 ;  /* 0x0000000000007941 */ /* 0x000fea0003800000 */
.L_x_5214:
[----:B------:R-:W-:Y:S04]  /*14690*/  BSSY B0, `(.L_x_5216) ;  /* 0x0000009000007945 */ /* 0x000fe80003800000 */
[----:B------:R-:W-:Y:S05]  /*146a0*/  @P0 BRA `(.L_x_5217) ;  /* 0x00000000001c0947 */ /* 0x000fea0003800000 */
[----:B------:R-:W2:Y:S04]  /*146b0*/  LDL.64 R6, [R1+0xc0] ;  /* 0x0000c00001067983 */ /* 0x000ea80000100a00 */
[----:B------:R-:W3:Y:S04]  /*146c0*/  LD.E R25, desc[UR36][R24.64] ;  /* 0x0000002418197980 */ /* 0x000ee8000c101900 */
[----:B--2---:R-:W2:Y:S01]  /*146d0*/  LD.E.64 R4, desc[UR36][R6.64] ;  /* 0x0000002406047980 */ /* 0x004ea2000c101b00 */
[----:B---3--:R-:W-:-:S04]  /*146e0*/  IMAD R58, R58, 0x40, R25 ;  /* 0x000000403a3a7824 */ /* 0x008fc800078e0219 */
[----:B------:R-:W-:-:S04]  /*146f0*/  VIADD R58, R58, 0x8 ;  /* 0x000000083a3a7836 */ /* 0x000fc80000000000 */
[----:B--2---:R-:W-:-:S05]  /*14700*/  IMAD.WIDE R4, R58, 0x4, R4 ;  /* 0x000000043a047825 */ /* 0x004fca00078e0204 */
[----:B------:R0:W-:Y:S02]  /*14710*/  ST.E desc[UR36][R4.64], R150 ;  /* 0x0000009604007985 */ /* 0x0001e4000c101924 */
.L_x_5217:
[----:B------:R-:W-:Y:S05]  /*14720*/  BSYNC B0 ;  /* 0x0000000000007941 */ /* 0x000fea0003800000 */
.L_x_5216:
[----:B------:R-:W2:Y:S04]  /*14730*/  LDL R195, [R1+0x410] ;  /* 0x0004100001c37983 */ /* 0x000ea80000100800 */
[----:B------:R-:W2:Y:S04]  /*14740*/  LDL.64 R132, [R1+0x3f0] ;  /* 0x0003f00001847983 */ /* 0x000ea80000100a00 */
[----:B0-----:R-:W3:Y:S04]  /*14750*/  LDL.64 R4, [R1+0x400] ;  /* 0x0004000001047983 */ /* 0x001ee80000100a00 */
        /* <DEDUP_REMOVED lines=51> */
[-C--:B--2---:R-:W-:Y:S01]  /*14a90*/  FMUL.FTZ R132, R132, R195.reuse ;  /* 0x000000c384847220 */ /* 0x084fe20000410000 */
[----:B------:R-:W-:-:S03]  /*14aa0*/  FMUL.FTZ R193, R133, R195 ;  /* 0x000000c385c17220 */ /* 0x000fc60000410000 */
        /* <DEDUP_REMOVED lines=16> */
[----:B------:R-:W2:Y:S04]  /*14bb0*/  LDL.64 R72, [R1+0x390] ;  /* 0x0003900001487983 */ /* 0x000ea80000100a00 */
        /* <DEDUP_REMOVED lines=12> */
[----:B------:R-:W2:Y:S01]  /*14c80*/  LDL.64 R134, [R1+0x398] ;  /* 0x0003980001867983 */ /* 0x000ea20000100a00 */
[-CC-:B------:R-:W-:Y:S01]  /*14c90*/  FFMA.FTZ R161, R14, R195.reuse, -R193.reuse ;  /* 0x000000c30ea17223 */ /* 0x180fe200000108c1 */
[-CC-:B------:R-:W-:Y:S01]  /*14ca0*/  FFMA.FTZ R20, R12, R195.reuse, -R193.reuse ;  /* 0x000000c30c147223 */ /* 0x180fe200000108c1 */
[----:B------:R-:W-:Y:S01]  /*14cb0*/  MUFU.EX2 R21, R21 ;  /* 0x0000001500157308 */ /* 0x000fe20000000800 */
[-CC-:B------:R-:W-:Y:S01]  /*14cc0*/  FFMA.FTZ R163, R182, R195.reuse, -R193.reuse ;  /* 0x000000c3b6a37223 */ /* 0x180fe200000108c1 */
[----:B------:R-:W-:-:S06]  /*14cd0*/  FFMA.FTZ R14, R180, R195, -R193 ;  /* 0x000000c3b40e7223 */ /* 0x000fcc00000108c1 */
[----:B------:R-:W3:Y:S01]  /*14ce0*/  MUFU.EX2 R161, R161 ;  /* 0x000000a100a17308 */ /* 0x000ee20000000800 */
[----:B------:R-:W-:-:S07]  /*14cf0*/  FFMA.FTZ R165, R192, R195, -R193 ;  /* 0x000000c3c0a57223 */ /* 0x000fce00000108c1 */
[----:B------:R-:W0:Y:S08]  /*14d00*/  MUFU.EX2 R20, R20 ;  /* 0x0000001400147308 */ /* 0x000e300000000800 */
[----:B------:R-:W1:Y:S01]  /*14d10*/  MUFU.EX2 R160, R160 ;  /* 0x000000a000a07308 */ /* 0x000e620000000800 */
[----:B------:R-:W-:-:S07]  /*14d20*/  FFMA.FTZ R12, R184, R195, -R193 ;  /* 0x000000c3b80c7223 */ /* 0x000fce00000108c1 */
[----:B------:R-:W1:Y:S08]  /*14d30*/  MUFU.EX2 R163, R163 ;  /* 0x000000a300a37308 */ /* 0x000e700000000800 */
[----:B------:R-:W1:Y:S01]  /*14d40*/  MUFU.EX2 R162, R162 ;  /* 0x000000a200a27308 */ /* 0x000e620000000800 */
[----:B---3--:R-:W-:Y:S01]  /*14d50*/  FADD.FTZ R173, R161, R5 ;  /* 0x00000005a1ad7221 */ /* 0x008fe20000010000 */
[----:B------:R-:W-:-:S06]  /*14d60*/  FFMA.FTZ R167, R208, R195, -R193 ;  /* 0x000000c3d0a77223 */ /* 0x000fcc00000108c1 */
[----:B------:R-:W3:Y:S01]  /*14d70*/  MUFU.EX2 R14, R14 ;  /* 0x0000000e000e7308 */ /* 0x000ee20000000800 */
[----:B------:R-:W-:-:S07]  /*14d80*/  FADD.FTZ R5, R21, R4 ;  /* 0x0000000415057221 */ /* 0x000fce0000010000 */
[----:B------:R-:W3:Y:S01]  /*14d90*/  MUFU.EX2 R15, R15 ;  /* 0x0000000f000f7308 */ /* 0x000ee20000000800 */
[----:B0-----:R-:W-:Y:S01]  /*14da0*/  FADD.FTZ R4, R20, R173 ;  /* 0x000000ad14047221 */ /* 0x001fe20000010000 */
[----:B------:R-:W-:-:S06]  /*14db0*/  FFMA.FTZ R184, R196, R195, -R193 ;  /* 0x000000c3c4b87223 */ /* 0x000fcc00000108c1 */
[----:B------:R-:W0:Y:S01]  /*14dc0*/  MUFU.EX2 R165, R165 ;  /* 0x000000a500a57308 */ /* 0x000e220000000800 */
[----:B-1----:R-:W-:-:S07]  /*14dd0*/  FADD.FTZ R5, R160, R5 ;  /* 0x00000005a0057221 */ /* 0x002fce0000010000 */
[----:B------:R-:W1:Y:S01]  /*14de0*/  MUFU.EX2 R164, R164 ;  /* 0x000000a400a47308 */ /* 0x000e620000000800 */
[----:B------:R-:W-:Y:S01]  /*14df0*/  FADD.FTZ R173, R163, R4 ;  /* 0x00000004a3ad7221 */ /* 0x000fe20000010000 */
[----:B------:R-:W-:-:S06]  /*14e00*/  FFMA.FTZ R169, R212, R195, -R193 ;  /* 0x000000c3d4a97223 */ /* 0x000fcc00000108c1 */
[----:B------:R-:W1:Y:S01]  /*14e10*/  MUFU.EX2 R12, R12 ;  /* 0x0000000c000c7308 */ /* 0x000e620000000800 */
[----:B------:R-:W-:-:S07]  /*14e20*/  FADD.FTZ R4, R162, R5 ;  /* 0x00000005a2047221 */ /* 0x000fce0000010000 */
        /* <DEDUP_REMOVED lines=13> */
[----:B------:R-:W4:Y:S01]  /*14f00*/  MUFU.EX2 R169, R169 ;  /* 0x000000a900a97308 */ /* 0x000f220000000800 */
[----:B------:R-:W-:-:S07]  /*14f10*/  FADD.FTZ R5, R13, R4 ;  /* 0x000000040d057221 */ /* 0x000fce0000010000 */
[----:B------:R-:W4:Y:S01]  /*14f20*/  MUFU.EX2 R168, R168 ;  /* 0x000000a800a87308 */ /* 0x000f220000000800 */
        /* <DEDUP_REMOVED lines=10> */
[----:B----4-:R-:W-:Y:S01]  /*14fd0*/  FADD.FTZ R180, R169, R180 ;  /* 0x000000b4a9b47221 */ /* 0x010fe20000010000 */
[----:B------:R-:W-:-:S06]  /*14fe0*/  FADD.FTZ R5, R168, R5 ;  /* 0x00000005a8057221 */ /* 0x000fcc0000010000 */
[----:B------:R-:W4:Y:S01]  /*14ff0*/  MUFU.EX2 R182, R182 ;  /* 0x000000b600b67308 */ /* 0x000f220000000800 */
[----:B------:R-:W-:-:S07]  /*15000*/  FFMA.FTZ R175, R222, R195, -R193 ;  /* 0x000000c3deaf7223 */ /* 0x000fce00000108c1 */
[----:B------:R-:W4:Y:S01]  /*15010*/  MUFU.EX2 R170, R170 ;  /* 0x000000aa00aa7308 */ /* 0x000f220000000800 */
[----:B---3--:R-:W-:Y:S01]  /*15020*/  FADD.FTZ R192, R183, R180 ;  /* 0x000000b4b7c07221 */ /* 0x008fe20000010000 */
[----:B------:R-:W-:-:S06]  /*15030*/  FADD.FTZ R4, R10, R5 ;  /* 0x000000050a047221 */ /* 0x000fcc0000010000 */
[----:B------:R-:W3:Y:S01]  /*15040*/  MUFU.EX2 R173, R173 ;  /* 0x000000ad00ad7308 */ /* 0x000ee20000000800 */
[----:B------:R-:W-:-:S07]  /*15050*/  FFMA.FTZ R180, R224, R195, -R193 ;  /* 0x000000c3e0b47223 */ /* 0x000fce00000108c1 */
[----:B------:R-:W3:Y:S01]  /*15060*/  MUFU.EX2 R8, R8 ;  /* 0x0000000800087308 */ /* 0x000ee20000000800 */
[----:B0-----:R-:W-:Y:S01]  /*15070*/  FADD.FTZ R193, R171, R192 ;  /* 0x000000c0abc17221 */ /* 0x001fe20000010000 */
[----:B-1----:R-:W-:-:S06]  /*15080*/  FADD.FTZ R5, R9, R4 ;  /* 0x0000000409057221 */ /* 0x002fcc0000010000 */
[----:B------:R-:W0:Y:S08]  /*15090*/  MUFU.EX2 R181, R181 ;  /* 0x000000b500b57308 */ /* 0x000e300000000800 */
[----:B------:R-:W1:Y:S01]  /*150a0*/  MUFU.EX2 R172, R172 ;  /* 0x000000ac00ac7308 */ /* 0x000e620000000800 */
[----:B----4-:R-:W-:Y:S01]  /*150b0*/  FADD.FTZ R4, R182, R193 ;  /* 0x000000c1b6047221 */ /* 0x010fe20000010000 */
[----:B------:R-:W-:-:S06]  /*150c0*/  FADD.FTZ R5, R170, R5 ;  /* 0x00000005aa057221 */ /* 0x000fcc0000010000 */
[----:B------:R-:W-:Y:S08]  /*150d0*/  MUFU.EX2 R3, R3 ;  /* 0x0000000300037308 */ /* 0x000ff00000000800 */
[----:B------:R-:W4:Y:S01]  /*150e0*/  MUFU.EX2 R175, R175 ;  /* 0x000000af00af7308 */ /* 0x000f220000000800 */
[----:B---3--:R-:W-:Y:S01]  /*150f0*/  FADD.FTZ R4, R173, R4 ;  /* 0x00000004ad047221 */ /* 0x008fe20000010000 */
[----:B------:R-:W-:-:S06]  /*15100*/  FADD.FTZ R5, R8, R5 ;  /* 0x0000000508057221 */ /* 0x000fcc0000010000 */
[----:B------:R-:W3:Y:S08]  /*15110*/  MUFU.EX2 R174, R174 ;  /* 0x000000ae00ae7308 */ /* 0x000ef00000000800 */
[----:B------:R-:W3:Y:S01]  /*15120*/  MUFU.EX2 R180, R180 ;  /* 0x000000b400b47308 */ /* 0x000ee20000000800 */
[----:B0-----:R-:W-:Y:S01]  /*15130*/  FADD.FTZ R192, R181, R4 ;  /* 0x00000004b5c07221 */ /* 0x001fe20000010000 */
[----:B-1----:R-:W-:-:S03]  /*15140*/  FADD.FTZ R4, R172, R5 ;  /* 0x00000005ac047221 */ /* 0x002fc60000010000 */
[----:B----4-:R-:W-:Y:S01]  /*15150*/  FADD.FTZ R5, R175, R192 ;  /* 0x000000c0af057221 */ /* 0x010fe20000010000 */
[----:B------:R-:W-:Y:S01]  /*15160*/  FADD.FTZ R193, R3, R4 ;  /* 0x0000000403c17221 */ /* 0x000fe20000010000 */
[----:B------:R-:W-:-:S03]  /*15170*/  FMUL.FTZ R147, R151, R147 ;  /* 0x0000009397937220 */ /* 0x000fc60000410000 */
[----:B---3--:R-:W-:Y:S01]  /*15180*/  FADD.FTZ R4, R174, R193 ;  /* 0x000000c1ae047221 */ /* 0x008fe20000010000 */
[C---:B------:R-:W-:Y:S01]  /*15190*/  FMUL.FTZ R146, R151.reuse, R146 ;  /* 0x0000009297927220 */ /* 0x040fe20000410000 */
[C---:B------:R-:W-:Y:S01]  /*151a0*/  FMUL.FTZ R7, R151.reuse, R7 ;  /* 0x0000000797077220 */ /* 0x040fe20000410000 */
[C---:B------:R-:W-:Y:S01]  /*151b0*/  FMUL.FTZ R6, R151.reuse, R6 ;  /* 0x0000000697067220 */ /* 0x040fe20000410000 */
[C---:B------:R-:W-:Y:S01]  /*151c0*/  FMUL.FTZ R109, R150.reuse, R109 ;  /* 0x0000006d966d7220 */ /* 0x040fe20000410000 */
[----:B------:R-:W-:Y:S01]  /*151d0*/  FMUL.FTZ R108, R150, R108 ;  /* 0x0000006c966c7220 */ /* 0x000fe20000410000 */
[C---:B------:R-:W-:Y:S01]  /*151e0*/  FMUL.FTZ R143, R151.reuse, R143 ;  /* 0x0000008f978f7220 */ /* 0x040fe20000410000 */
[----:B------:R-:W-:Y:S01]  /*151f0*/  FADD.FTZ R5, R180, R5 ;  /* 0x00000005b4057221 */ /* 0x000fe20000010000 */
[C---:B------:R-:W-:Y:S01]  /*15200*/  FMUL.FTZ R142, R151.reuse, R142 ;  /* 0x0000008e978e7220 */ /* 0x040fe20000410000 */
[C---:B------:R-:W-:Y:S01]  /*15210*/  FMUL.FTZ R145, R150.reuse, R145 ;  /* 0x0000009196917220 */ /* 0x040fe20000410000 */
[C---:B------:R-:W-:Y:S01]  /*15220*/  FMUL.FTZ R144, R150.reuse, R144 ;  /* 0x0000009096907220 */ /* 0x040fe20000410000 */
[C---:B------:R-:W-:Y:S01]  /*15230*/  FMUL.FTZ R149, R151.reuse, R149 ;  /* 0x0000009597957220 */ /* 0x040fe20000410000 */
[----:B------:R0:W-:Y:S01]  /*15240*/  STL.64 [R1+0x400], R4 ;  /* 0x0004000401007387 */ /* 0x0001e20000100a00 */
[----:B------:R-:W-:Y:S01]  /*15250*/  BAR.SYNC.DEFER_BLOCKING 0xf, 0x100 ;  /* 0x03c4000000007b1d */ /* 0x000fe20000010000 */
        /* <DEDUP_REMOVED lines=23> */
[----:B0-----:R-:W3:Y:S01]  /*153d0*/  LD.E.64 R4, desc[UR36][R178.64+0x8] ;  /* 0x00000824b2047980 */ /* 0x001ee2000c101b00 */
        /* <DEDUP_REMOVED lines=9> */
[----:B------:R-:W4:Y:S04]  /*15470*/  LD.E.64 R178, desc[UR36][R178.64] ;  /* 0x00000024b2b27980 */ /* 0x000f28000c101b00 */
[----:B------:R-:W-:Y:S04]  /*15480*/  STL.64 [R1+0x1e0], R146 ;  /* 0x0001e09201007387 */ /* 0x000fe80000100a00 */
[----:B------:R0:W-:Y:S04]  /*15490*/  STL.64 [R1+0x200], R6 ;  /* 0x0002000601007387 */ /* 0x0001e80000100a00 */
[----:B------:R-:W-:Y:S01]  /*154a0*/  STL.64 [R1+0x2c8], R108 ;  /* 0x0002c86c01007387 */ /* 0x000fe20000100a00 */
[C---:B------:R-:W-:Y:S01]  /*154b0*/  FMUL.FTZ R54, R151.reuse, R54 ;  /* 0x0000003697367220 */ /* 0x040fe20000410000 */
[C---:B------:R-:W-:Y:S01]  /*154c0*/  FMUL.FTZ R57, R151.reuse, R57 ;  /* 0x0000003997397220 */ /* 0x040fe20000410000 */
[C---:B------:R-:W-:Y:S01]  /*154d0*/  FMUL.FTZ R56, R151.reuse, R56 ;  /* 0x0000003897387220 */ /* 0x040fe20000410000 */
[C---:B------:R-:W-:Y:S01]  /*154e0*/  FMUL.FTZ R59, R151.reuse, R59 ;  /* 0x0000003b973b7220 */ /* 0x040fe20000410000 */
[C---:B------:R-:W-:Y:S01]  /*154f0*/  FMUL.FTZ R58, R151.reuse, R58 ;  /* 0x0000003a973a7220 */ /* 0x040fe20000410000 */
[C---:B------:R-:W-:Y:S01]  /*15500*/  FMUL.FTZ R61, R151.reuse, R61 ;  /* 0x0000003d973d7220 */ /* 0x040fe20000410000 */
[C---:B------:R-:W-:Y:S01]  /*15510*/  FMUL.FTZ R60, R151.reuse, R60 ;  /* 0x0000003c973c7220 */ /* 0x040fe20000410000 */
[----:B0-----:R-:W3:Y:S04]  /*15520*/  LDL R6, [R1+0x1e0] ;  /* 0x0001e00001067983 */ /* 0x001ee80000100800 */
[----:B------:R-:W4:Y:S01]  /*15530*/  LDL R7, [R1+0x2cc] ;  /* 0x0002cc0001077983 */ /* 0x000f220000100800 */
        /* <DEDUP_REMOVED lines=10> */
[C---:B--2---:R-:W-:Y:S01]  /*155e0*/  FMUL.FTZ R73, R151.reuse, R73 ;  /* 0x0000004997497220 */ /* 0x044fe20000410000 */
        /* <DEDUP_REMOVED lines=128> */
[----:B0-----:R-:W4:Y:S04]  /*15df0*/  LDL R86, [R1+0x1e4] ;  /* 0x0001e40001567983 */ /* 0x001f280000100800 */
[----:B-1----:R-:W4:Y:S04]  /*15e00*/  LDL R88, [R1+0x1e8] ;  /* 0x0001e80001587983 */ /* 0x002f280000100800 */
        /* <DEDUP_REMOVED lines=10> */
[----:B---3--:R-:W3:Y:S04]  /*15eb0*/  LDL R104, [R1+0x214] ;  /* 0x0002140001687983 */ /* 0x008ee80000100800 */
[----:B------:R-:W3:Y:S04]  /*15ec0*/  LDL R106, [R1+0x218] ;  /* 0x00021800016a7983 */ /* 0x000ee80000100800 */
[----:B------:R-:W3:Y:S04]  /*15ed0*/  LDL R108, [R1+0x21c] ;  /* 0x00021c00016c7983 */ /* 0x000ee80000100800 */
[----:B------:R-:W3:Y:S04]  /*15ee0*/  LDL R30, [R1+0x220] ;  /* 0x00022000011e7983 */ /* 0x000ee80000100800 */
        /* <DEDUP_REMOVED lines=110> */
[----:B------:R-:W-:Y:S04]  /*165d0*/  STL [R1+0x1e0], R6 ;  /* 0x0001e00601007387 */ /* 0x000fe80000100800 */
[----:B------:R0:W-:Y:S04]  /*165e0*/  STL [R1+0x2cc], R7 ;  /* 0x0002cc0701007387 */ /* 0x0001e80000100800 */
[----:B------:R-:W4:Y:S04]  /*165f0*/  LDL R193, [R1+0x1c8] ;  /* 0x0001c80001c17983 */ /* 0x000f280000100800 */
[----:B0-----:R-:W4:Y:S04]  /*16600*/  LDL.64 R6, [R1+0x88] ;  /* 0x0000880001067983 */ /* 0x001f280000100a00 */
        /* <DEDUP_REMOVED lines=12> */
[----:B---3--:R-:W-:Y:S04]  /*166d0*/  STL [R1+0x214], R104 ;  /* 0x0002146801007387 */ /* 0x008fe80000100800 */
[----:B------:R-:W-:Y:S04]  /*166e0*/  STL [R1+0x218], R106 ;  /* 0x0002186a01007387 */ /* 0x000fe80000100800 */
[----:B------:R-:W-:Y:S04]  /*166f0*/  STL [R1+0x21c], R108 ;  /* 0x00021c6c01007387 */ /* 0x000fe80000100800 */
[----:B------:R-:W-:Y:S04]  /*16700*/  STL [R1+0x220], R30 ;  /* 0x0002201e01007387 */ /* 0x000fe80000100800 */
        /* <DEDUP_REMOVED lines=106> */
[----:B------:R4:W-:Y:S04]  /*16db0*/  STL [R1+0x3d0], R84 ;  /* 0x0003d05401007387 */ /* 0x0009e80000100800 */
[----:B------:R-:W-:Y:S04]  /*16dc0*/  STL [R1+0x3d4], R121 ;  /* 0x0003d47901007387 */ /* 0x000fe80000100800 */
[----:B------:R4:W-:Y:S04]  /*16dd0*/  STL [R1+0x3d8], R123 ;  /* 0x0003d87b01007387 */ /* 0x0009e80000100800 */
        /* <DEDUP_REMOVED lines=33> */
[----:B------:R-:W-:Y:S01]  /*16ff0*/  MOV R5, R4 ;  /* 0x0000000400057202 */ /* 0x000fe20000000f00 */
[----:B------:R-:W-:Y:S01]  /*17000*/  IMAD R6, R193, 0x1000, R6 ;  /* 0x00001000c1067824 */ /* 0x000fe200078e0206 */
[----:B------:R-:W-:-:S02]  /*17010*/  F2FP.BF16.F32.PACK_AB R160, R160, R21 ;  /* 0x00000015a0a0723e */ /* 0x000fc400000010ff */
[----:B------:R-:W-:Y:S01]  /*17020*/  F2FP.BF16.F32.PACK_AB R161, R20, R161 ;  /* 0x000000a114a1723e */ /* 0x000fe200000010ff */
[--C-:B------:R-:W-:Y:S01]  /*17030*/  IMAD R179, R179, 0x2, R5.reuse ;  /* 0x00000002b3b37824 */ /* 0x100fe200078e0205 */
[----:B------:R-:W-:Y:S01]  /*17040*/  F2FP.BF16.F32.PACK_AB R162, R15, R162 ;  /* 0x000000a20fa2723e */ /* 0x000fe200000010ff */
[----:B------:R-:W-:Y:S01]  /*17050*/  IMAD R4, R178, 0x2, R5 ;  /* 0x00000002b2047824 */ /* 0x000fe200078e0205 */
[----:B------:R-:W-:Y:S02]  /*17060*/  F2FP.BF16.F32.PACK_AB R163, R14, R163 ;  /* 0x000000a30ea3723e */ /* 0x000fe400000010ff */
[----:B------:R-:W-:Y:S02]  /*17070*/  F2FP.BF16.F32.PACK_AB R164, R13, R164 ;  /* 0x000000a40da4723e */ /* 0x000fe400000010ff */
[----:B------:R-:W-:Y:S02]  /*17080*/  F2FP.BF16.F32.PACK_AB R165, R12, R165 ;  /* 0x000000a50ca5723e */ /* 0x000fe400000010ff */
[----:B------:R-:W-:-:S02]  /*17090*/  F2FP.BF16.F32.PACK_AB R166, R11, R166 ;  /* 0x000000a60ba6723e */ /* 0x000fc400000010ff */
[----:B------:R-:W-:Y:S01]  /*170a0*/  F2FP.BF16.F32.PACK_AB R167, R184, R167 ;  /* 0x000000a7b8a7723e */ /* 0x000fe200000010ff */
[----:B------:R-:W-:Y:S01]  /*170b0*/  IMAD R178, R178, 0x2, R179 ;  /* 0x00000002b2b27824 */ /* 0x000fe200078e02b3 */
[----:B------:R-:W-:Y:S02]  /*170c0*/  R2UR UR6, R6 ;  /* 0x00000000060672ca */ /* 0x000fe400000e0000 */
[----:B------:R-:W-:Y:S02]  /*170d0*/  R2UR UR7, R7 ;  /* 0x00000000070772ca */ /* 0x000fe400000e0000 */
        /* <DEDUP_REMOVED lines=8> */
[----:B------:R-:W-:Y:S04]  /*17160*/  STSM.16.M88.4 [R5], R160 ;  /* 0x000000a005007844 */ /* 0x000fe80000000200 */
[----:B------:R0:W-:Y:S04]  /*17170*/  STSM.16.M88.4 [R4], R164 ;  /* 0x000000a404007844 */ /* 0x0001e80000000200 */
[----:B------:R-:W-:Y:S04]  /*17180*/  STSM.16.M88.4 [R179], R168 ;  /* 0x000000a8b3007844 */ /* 0x000fe80000000200 */
[----:B------:R-:W-:Y:S01]  /*17190*/  STSM.16.M88.4 [R178], R172 ;  /* 0x000000acb2007844 */ /* 0x000fe20000000200 */
[----:B------:R-:W-:-:S02]  /*171a0*/  VIADD R8, R6, 0x80 ;  /* 0x0000008006087836 */ /* 0x000fc40000000000 */
[----:B------:R-:W-:Y:S01]  /*171b0*/  IMAD.MOV.U32 R9, RZ, RZ, R7 ;  /* 0x000000ffff097224 */ /* 0x000fe200078e0007 */
[----:B--2---:R-:W-:-:S06]  /*171c0*/  WARPGROUP.ARRIVE ;  /* 0x00000000000079c5 */ /* 0x004fcc0000000000 */
[----:B------:R-:W-:Y:S01]  /*171d0*/  HGMMA.64x256x16.F32.BF16 R24, R160, gdesc[UR4].tnspB, R24, gsb0 ;  /* 0x43e00004a0187df0 */ /* 0x000fe20008001818 */
[----:B------:R-:W-:Y:S02]  /*171e0*/  R2UR UR6, R8 ;  /* 0x00000000080672ca */ /* 0x000fe400000e0000 */
[----:B------:R-:W-:Y:S01]  /*171f0*/  R2UR UR7, R9 ;  /* 0x00000000090772ca */ /* 0x000fe200000e0000 */
[----:B0-----:R-:W-:Y:S02]  /*17200*/  VIADD R4, R6, 0x100 ;  /* 0x0000010006047836 */ /* 0x001fe40000000000 */
[----:B------:R-:W-:Y:S01]  /*17210*/  IMAD.MOV.U32 R5, RZ, RZ, R7 ;  /* 0x000000ffff057224 */ /* 0x000fe200078e0007 */
        /* <DEDUP_REMOVED lines=277> */
[----:B------:R1:W-:Y:S04]  /*18370*/  STL [R1+0x1e0], R4 ;  /* 0x0001e00401007387 */ /* 0x0003e80000100800 */
        /* <DEDUP_REMOVED lines=128> */
[----:B-1----:R-:W4:Y:S04]  /*18b80*/  LDL R4, [R1+0x28] ;  /* 0x0000280001047983 */ /* 0x002f280000100800 */
[----:B--2---:R3:W5:Y:S01]  /*18b90*/  LDL R3, [R1+0x1c8] ;  /* 0x0001c80001037983 */ /* 0x0047620000100800 */
[----:B------:R-:W-:Y:S01]  /*18ba0*/  BSSY B0, `(.L_x_5218) ;  /* 0x0000006000007945 */ /* 0x000fe20003800000 */
[----:B------:R-:W-:Y:S06]  /*18bb0*/  BAR.ARV 0xe, 0x100 ;  /* 0x0384000000007b1d */ /* 0x000fec0000002000 */
[----:B----4-:R-:W-:-:S04]  /*18bc0*/  LOP3.LUT R4, R4, 0x1, RZ, 0xfc, !PT ;  /* 0x0000000104047812 */ /* 0x010fc800078efcff */
[----:B------:R-:W-:-:S13]  /*18bd0*/  ISETP.NE.AND P0, PT, R4, 0x3, PT ;  /* 0x000000030400780c */ /* 0x000fda0003f05270 */
[----:B---3--:R-:W-:Y:S05]  /*18be0*/  @!P0 BRA `(.L_x_5219) ;  /* 0x0000000000048947 */ /* 0x008fea0003800000 */
[----:B------:R-:W-:Y:S01]  /*18bf0*/  BPT.TRAP 0x1 ;  /* 0x000000040000795c */ /* 0x000fe20000300000 */
.L_x_5219:
[----:B------:R-:W-:Y:S05]  /*18c00*/  BSYNC B0 ;  /* 0x0000000000007941 */ /* 0x000fea0003800000 */
.L_x_5218:
[----:B------:R-:W2:Y:S04]  /*18c10*/  LDL.64 R6, [R1+0x48] ;  /* 0x0000480001067983 */ /* 0x000ea80000100a00 */
[----:B------:R-:W3:Y:S01]  /*18c20*/  LDL R4, [R1+0x34] ;  /* 0x0000340001047983 */ /* 0x000ee20000100800 */
[C---:B------:R-:W-:Y:S01]  /*18c30*/  ISETP.GT.AND P0, PT, R0.reuse, R177, PT ;  /* 0x000000b10000720c */ /* 0x040fe20003f04270 */
[----:B------:R-:W-:Y:S01]  /*18c40*/  VIADD R0, R0, 0xffffffff ;  /* 0xffffffff00007836 */ /* 0x000fe20000000000 */
[----:B--2---:R-:W-:-:S05]  /*18c50*/  MOV R6, R6 ;  /* 0x0000000600067202 */ /* 0x004fca0000000f00 */
[----:B-----5:R-:W-:-:S05]  /*18c60*/  IMAD R3, R3, 0x8, R6 ;  /* 0x0000000803037824 */ /* 0x020fca00078e0206 */
[----:B---3--:R-:W-:-:S04]  /*18c70*/  PRMT R3, R4, 0x654, R3 ;  /* 0x0000065404037816 */ /* 0x008fc80000000003 */
[----:B------:R0:W-:Y:S01]  /*18c80*/  SYNCS.ARRIVE.TRANS64.RED.A1T0 RZ, [R3+URZ], RZ ;  /* 0x000000ff03ff79a7 */ /* 0x0001e2000810043f */
[----:B------:R-:W-:Y:S05]  /*18c90*/  @P0 BRA `(.L_x_5220) ;  /* 0xffffff8c00a80947 */ /* 0x000fea000383ffff */
.L_x_5197:
[----:B------:R-:W-:-:S13]  /*18ca0*/  ISETP.GE.AND P0, PT, R0, UR42, PT ;  /* 0x0000002a00007c0c */ /* 0x000fda000bf06270 */
[----:B------:R-:W-:Y:S05]  /*18cb0*/  @!P0 BRA `(.L_x_5221) ;  /* 0x0000007c00f48947 */ /* 0x000fea0003800000 */
.L_x_5254:
[----:B------:R-:W2:Y:S04]  /*18cc0*/  LDL R58, [R1+0x1c8] ;  /* 0x0001c800013a7983 */ /* 0x000ea80000100800 */
[----:B01----:R-:W3:Y:S04]  /*18cd0*/  LDL R3, [R1+0x1d0] ;  /* 0x0001d00001037983 */ /* 0x003ee80000100800 */
        /* <DEDUP_REMOVED lines=18> */
.L_x_5223:
[----:B------:R-:W-:Y:S05]  /*18e00*/  BSYNC B0 ;  /* 0x0000000000007941 */ /* 0x000fea0003800000 */
.L_x_5222:
        /* <DEDUP_REMOVED lines=9> */
.L_x_5225:
[----:B------:R-:W-:Y:S05]  /*18ea0*/  BSYNC B0 ;  /* 0x0000000000007941 */ /* 0x000fea0003800000 */
.L_x_5224:
[----:B------:R-:W-:Y:S04]  /*18eb0*/  BSSY B0, `(.L_x_5226) ;  /* 0x0000006000007945 */ /* 0x000fe80003800000 */
[----:B-1----:R-:W-:Y:S05]  /*18ec0*/  @P0 BRA `(.L_x_5227) ;  /* 0x0000000000100947 */ /* 0x002fea0003800000 */
[----:B-----5:R-:W-:Y:S01]  /*18ed0*/  IMAD R8, R8, 0x8, R3 ;  /* 0x0000000808087824 */ /* 0x020fe200078e0203 */
[----:B------:R-:W-:-:S04]  /*18ee0*/  SHF.L.U32 R9, R9, 0x1f, RZ ;  /* 0x0000001f09097819 */ /* 0x000fc800000006ff */
[----:B------:R-:W1:Y:S02]  /*18ef0*/  SYNCS.PHASECHK.TRANS64.TRYWAIT P0, [R8+URZ], R9 ;  /* 0x00000009080075a7 */ /* 0x000e64000800017f */
[----:B-1----:R-:W-:Y:S05]  /*18f00*/  @!P0 BRA `(.L_x_5228) ;  /* 0x0000011000b08947 */ /* 0x002fea0003800000 */
.L_x_5227:
[----:B------:R-:W-:Y:S05]  /*18f10*/  BSYNC B0 ;  /* 0x0000000000007941 */ /* 0x000fea0003800000 */
.L_x_5226:
        /* <DEDUP_REMOVED lines=57> */
.L_x_5230:
[----:B------:R-:W-:Y:S05]  /*192b0*/  BSYNC B0 ;  /* 0x0000000000007941 */ /* 0x000fea0003800000 */
.L_x_5229:
        /* <DEDUP_REMOVED lines=8> */
.L_x_5232:
[----:B------:R-:W-:Y:S05]  /*19340*/  BSYNC B0 ;  /* 0x0000000000007941 */ /* 0x000fea0003800000 */
.L_x_5231:
[----:B------:R-:W-:Y:S04]  /*19350*/  BSSY B0, `(.L_x_5233) ;  /* 0x0000004000007945 */ /* 0x000fe80003800000 */
[----:B-1----:R-:W-:Y:S05]  /*19360*/  @P0 BRA `(.L_x_5234) ;  /* 0x0000000000080947 */ /* 0x002fea0003800000 */
[----:B------:R-:W1:Y:S02]  /*19370*/  SYNCS.PHASECHK.TRANS64.TRYWAIT P0, [R14+URZ], R15 ;  /* 0x0000000f0e0075a7 */ /* 0x000e64000800017f */
[----:B-1----:R-:W-:Y:S05]  /*19380*/  @!P0 BRA `(.L_x_5235) ;  /* 0x0000010c00a48947 */ /* 0x002fea0003800000 */
.L_x_5234:
[----:B------:R-:W-:Y:S05]  /*19390*/  BSYNC B0 ;  /* 0x0000000000007941 */ /* 0x000fea0003800000 */
.L_x_5233:
        /* <DEDUP_REMOVED lines=439> */
.L_x_5237:
[----:B------:R-:W-:Y:S05]  /*1af10*/  BSYNC B0 ;  /* 0x0000000000007941 */ /* 0x000fea0003800000 */
.L_x_5236:
[----:B------:R-:W2:Y:S02]  /*1af20*/  LDL.64 R4, [R1+0x20] ;  /* 0x0000200001047983 */ /* 0x000ea40000100a00 */
[----:B--2---:R-:W-:-:S05]  /*1af30*/  MOV R4, R4 ;  /* 0x0000000400047202 */ /* 0x004fca0000000f00 */
[----:B-----5:R-:W-:-:S05]  /*1af40*/  IMAD R3, R3, 0x8, R4 ;  /* 0x0000000803037824 */ /* 0x020fca00078e0204 */
[----:B------:R-:W-:-:S04]  /*1af50*/  PRMT R3, R12, 0x654, R3 ;  /* 0x000006540c037816 */ /* 0x000fc80000000003 */
[----:B------:R0:W-:Y:S01]  /*1af60*/  SYNCS.ARRIVE.TRANS64.RED.A1T0 RZ, [R3+URZ], RZ ;  /* 0x000000ff03ff79a7 */ /* 0x0001e2000810043f */
[----:B------:R-:W2:Y:S04]  /*1af70*/  LDL.64 R14, [R1+0x100] ;  /* 0x00010000010e7983 */ /* 0x000ea80000100a00 */
[----:B------:R-:W3:Y:S04]  /*1af80*/  LDL R20, [R1+0xcc] ;  /* 0x0000cc0001147983 */ /* 0x000ee80000100800 */
[----:B------:R-:W4:Y:S04]  /*1af90*/  LDL.64 R12, [R1+0xf0] ;  /* 0x0000f000010c7983 */ /* 0x000f280000100a00 */
[----:B------:R-:W4:Y:S04]  /*1afa0*/  LDL R21, [R1+0x50] ;  /* 0x0000500001157983 */ /* 0x000f280000100800 */
[----:B------:R-:W4:Y:S04]  /*1afb0*/  LDL R56, [R1+0xf8] ;  /* 0x0000f80001387983 */ /* 0x000f280000100800 */
[----:B------:R-:W4:Y:S04]  /*1afc0*/  LDL.128 R8, [R1+0xe0] ;  /* 0x0000e00001087983 */ /* 0x000f280000100c00 */
[----:B------:R-:W4:Y:S04]  /*1afd0*/  LDL.128 R4, [R1+0xd0] ;  /* 0x0000d00001047983 */ /* 0x000f280000100c00 */
[----:B--2---:R3:W0:Y:S02]  /*1afe0*/  LD.E R14, desc[UR36][R14.64] ;  /* 0x000000240e0e7980 */ /* 0x004624000c101900 */
[----:B---3--:R-:W-:-:S02]  /*1aff0*/  SHF.R.S32.HI R15, RZ, 0x1f, R20 ;  /* 0x0000001fff0f7819 */ /* 0x008fc40000011414 */
[----:B----4-:R-:W-:Y:S02]  /*1b000*/  ISETP.NE.AND P0, PT, R12, 0x1, PT ;  /* 0x000000010c00780c */ /* 0x010fe40003f05270 */
[----:B------:R-:W-:Y:S01]  /*1b010*/  ISETP.GE.AND P1, PT, R9, 0x1, PT ;  /* 0x000000010900780c */ /* 0x000fe20003f26270 */
[----:B------:R-:W-:Y:S01]  /*1b020*/  BSSY B0, `(.L_x_5238) ;  /* 0x0000078000007945 */ /* 0x000fe20003800000 */
[-C--:B0-----:R-:W-:Y:S01]  /*1b030*/  FMUL.FTZ R3, R26, R14.reuse ;  /* 0x0000000e1a037220 */ /* 0x081fe20000410000 */
[----:B------:R-:W-:Y:S01]  /*1b040*/  FMUL.FTZ R29, R29, R14 ;  /* 0x0000000e1d1d7220 */ /* 0x000fe20000410000 */
[----:B------:R-:W-:-:S03]  /*1b050*/  LEA.HI R26, R15, R20, RZ, 0x7 ;  /* 0x000000140f1a7211 */ /* 0x000fc600078f38ff */
[----:B------:R0:W1:Y:S01]  /*1b060*/  MUFU.TANH R57, R29 ;  /* 0x0000001d00397308 */ /* 0x0000620000002400 */
[-C--:B------:R-:W-:Y:S01]  /*1b070*/  FMUL.FTZ R31, R31, R14.reuse ;  /* 0x0000000e1f1f7220 */ /* 0x080fe20000410000 */
[----:B0-----:R-:W-:Y:S01]  /*1b080*/  LOP3.LUT R29, R26, 0xffffff80, RZ, 0xc0, !PT ;  /* 0xffffff801a1d7812 */ /* 0x001fe200078ec0ff */
[----:B------:R-:W-:-:S04]  /*1b090*/  FMUL.FTZ R30, R30, R14 ;  /* 0x0000000e1e1e7220 */ /* 0x000fc80000410000 */
[----:B------:R-:W-:Y:S01]  /*1b0a0*/  IMAD.IADD R29, R20, 0x1, -R29 ;  /* 0x00000001141d7824 */ /* 0x000fe200078e0a1d */
[----:B------:R0:W2:Y:S01]  /*1b0b0*/  MUFU.TANH R59, R31 ;  /* 0x0000001f003b7308 */ /* 0x0000a20000002400 */
[----:B------:R-:W-:-:S03]  /*1b0c0*/  FMUL.FTZ R32, R32, R14 ;  /* 0x0000000e20207220 */ /* 0x000fc60000410000 */
[----:B------:R-:W-:-:S04]  /*1b0d0*/  SHF.R.S32.HI R26, RZ, 0x1f, R29 ;  /* 0x0000001fff1a7819 */ /* 0x000fc8000001141d */
[----:B------:R3:W4:Y:S01]  /*1b0e0*/  MUFU.TANH R210, R30 ;  /* 0x0000001e00d27308 */ /* 0x0007220000002400 */
[----:B0-----:R-:W-:-:S04]  /*1b0f0*/  LEA.HI R31, R15, R20, RZ, 0x2 ;  /* 0x000000140f1f7211 */ /* 0x001fc800078f10ff */
[----:B------:R-:W-:Y:S02]  /*1b100*/  LOP3.LUT R31, R31, 0xfffffffc, RZ, 0xc0, !PT ;  /* 0xfffffffc1f1f7812 */ /* 0x000fe400078ec0ff */
[-C--:B---3--:R-:W-:Y:S01]  /*1b110*/  LEA.HI R30, R26, R29.reuse, RZ, 0x2 ;  /* 0x0000001d1a1e7211 */ /* 0x088fe200078f10ff */
[----:B------:R0:W3:Y:S03]  /*1b120*/  MUFU.TANH R77, R32 ;  /* 0x00000020004d7308 */ /* 0x0000e60000002400 */
[--C-:B------:R-:W-:Y:S01]  /*1b130*/  SHF.R.S32.HI R15, RZ, 0x2, R30.reuse ;  /* 0x00000002ff0f7819 */ /* 0x100fe2000001141e */
[----:B------:R-:W-:Y:S01]  /*1b140*/  IMAD.IADD R31, R20, 0x1, -R31 ;  /* 0x00000001141f7824 */ /* 0x000fe200078e0a1f */
[----:B0-----:R-:W-:Y:S02]  /*1b150*/  SHF.R.S32.HI R32, RZ, 0x1f, R30 ;  /* 0x0000001fff207819 */ /* 0x001fe4000001141e */
[----:B------:R-:W-:-:S02]  /*1b160*/  LEA.HI R26, R26, R29, RZ, 0x5 ;  /* 0x0000001d1a1a7211 */ /* 0x000fc400078f28ff */
        /* <DEDUP_REMOVED lines=11> */
[----:B------:R-:W-:Y:S01]  /*1b220*/  @P0 SHF.R.U32.HI R20, RZ, R56, R13 ;  /* 0x00000038ff140219 */ /* 0x000fe2000001160d */
[----:B------:R-:W-:Y:S01]  /*1b230*/  IMAD.SHL.U32 R31, R0, 0x40, RZ ;  /* 0x00000040001f7824 */ /* 0x000fe200078e00ff */
[----:B------:R-:W-:-:S03]  /*1b240*/  LOP3.LUT R30, R30, 0x7ffffffc, RZ, 0xc0, !PT ;  /* 0x7ffffffc1e1e7812 */ /* 0x000fc600078ec0ff */
[----:B------:R-:W0:Y:S01]  /*1b250*/  SHFL.IDX PT, R15, R20, RZ, 0x1c1f ;  /* 0x001c1fff140f7589 */ /* 0x000e2200000e0000 */
[----:B------:R-:W-:Y:S01]  /*1b260*/  IADD3 R13, -R31, 0x1, RZ ;  /* 0x000000011f0d7810 */ /* 0x000fe20007ffe1ff */
[----:B------:R-:W-:Y:S02]  /*1b270*/  IMAD.IADD R30, R29, 0x1, -R30 ;  /* 0x000000011d1e7824 */ /* 0x000fe400078e0a1e */
        /* <DEDUP_REMOVED lines=27> */
[----:B------:R-:W-:Y:S01]  /*1b430*/  IMAD R13, R30, -0x2, R13 ;  /* 0xfffffffe1e0d7824 */ /* 0x000fe200078e020d */
[----:B------:R-:W0:Y:S04]  /*1b440*/  MUFU.TANH R24, R24 ;  /* 0x0000001800187308 */ /* 0x000e280000002400 */
[----:B------:R-:W-:-:S04]  /*1b450*/  IADD3 R12, -R4, R13, R5 ;  /* 0x0000000d040c7210 */ /* 0x000fc80007ffe105 */
[----:B------:R-:W0:Y:S01]  /*1b460*/  MUFU.TANH R25, R25 ;  /* 0x0000001900197308 */ /* 0x000e220000002400 */
[----:B------:R-:W-:-:S07]  /*1b470*/  LOP3.LUT R13, RZ, R6, RZ, 0x33, !PT ;  /* 0x00000006ff0d7212 */ /* 0x000fce00078e33ff */
        /* <DEDUP_REMOVED lines=25> */
[----:B------:R1:W1:Y:S01]  /*1b610*/  MUFU.TANH R196, R14 ;  /* 0x0000000e00c47308 */ /* 0x0002620000002400 */
[----:B------:R-:W-:-:S02]  /*1b620*/  IMAD.IADD R26, R12, 0x1, R7 ;  /* 0x000000010c1a7824 */ /* 0x000fc400078e0207 */
[----:B------:R-:W-:Y:S02]  /*1b630*/  IMAD.IADD R29, R12, 0x1, R13 ;  /* 0x000000010c1d7824 */ /* 0x000fe400078e020d */
[----:B------:R-:W-:Y:S02]  /*1b640*/  IMAD.IADD R32, R8, 0x1, -R31 ;  /* 0x0000000108207824 */ /* 0x000fe400078e0a1f */
[--C-:B0-----:R-:W-:Y:S02]  /*1b650*/  IMAD.IADD R6, R26, 0x1, R15.reuse ;  /* 0x000000011a067824 */ /* 0x101fe400078e020f */
        /* <DEDUP_REMOVED lines=12> */
.L_x_5241:
[----:B------:R-:W-:-:S13]  /*1b720*/  ISETP.NE.AND P0, PT, R9, 0x1, PT ;  /* 0x000000010900780c */ /* 0x000fda0003f05270 */
[----:B------:R-:W-:-:S05]  /*1b730*/  @P0 IMAD.HI.U32 R12, R8, R10, RZ ;  /* 0x0000000a080c0227 */ /* 0x000fca00078e00ff */
[----:B------:R-:W-:-:S07]  /*1b740*/  @P0 SHF.R.U32.HI R8, RZ, R11, R12 ;  /* 0x0000000bff080219 */ /* 0x000fce000001160c */
.L_x_5242:
[----:B------:R-:W-:Y:S05]  /*1b750*/  BSYNC B1 ;  /* 0x0000000000017941 */ /* 0x000fea0003800000 */
.L_x_5240:
[----:B------:R-:W-:-:S04]  /*1b760*/  IMAD R13, R8, R9, -R31 ;  /* 0x00000009080d7224 */ /* 0x000fc800078e0a1f */
[----:B------:R-:W-:-:S05]  /*1b770*/  IMAD R8, R30, -0x2, R13 ;  /* 0xfffffffe1e087824 */ /* 0x000fca00078e020d */
[----:B------:R-:W-:Y:S02]  /*1b780*/  VIMNMX R7, R7, R8, !PT ;  /* 0x0000000807077248 */ /* 0x000fe40007fe0100 */
[----:B------:R-:W-:-:S07]  /*1b790*/  VIADDMNMX R6, R8, R9, R6, PT ;  /* 0x0000000908067246 */ /* 0x000fce0003800106 */
.L_x_5239:
[----:B------:R-:W-:Y:S05]  /*1b7a0*/  BSYNC B0 ;  /* 0x0000000000007941 */ /* 0x000fea0003800000 */
.L_x_5238:
        /* <DEDUP_REMOVED lines=13> */
[----:B-1----:R-:W-:-:S02]  /*1b880*/  P2R R14, PR, RZ, 0x10 ;  /* 0x00000010ff0e7803 */ /* 0x002fc40000000000 */
[----:B------:R-:W-:Y:S02]  /*1b890*/  ISETP.LT.OR P2, PT, R6, 0x11, P2 ;  /* 0x000000110600780c */ /* 0x000fe40001741670 */
        /* <DEDUP_REMOVED lines=60> */
[----:B------:R-:W-:Y:S01]  /*1bc60*/  ISETP.LT.OR P6, PT, R6, 0x3a, P6 ;  /* 0x0000003a0600780c */ /* 0x000fe200037c1670 */
[----:B------:R-:W-:-:S03]  /*1bc70*/  IMAD.IADD R6, R26, 0x1, R20 ;  /* 0x000000011a067824 */ /* 0x000fc600078e0214 */
        /* <DEDUP_REMOVED lines=13> */
.L_x_5246:
[----:B------:R-:W-:-:S13]  /*1bd50*/  ISETP.NE.AND P6, PT, R9, 0x1, PT ;  /* 0x000000010900780c */ /* 0x000fda0003fc5270 */
[----:B------:R-:W-:-:S05]  /*1bd60*/  @P6 IMAD.HI.U32 R10, R4, R10, RZ ;  /* 0x0000000a040a6227 */ /* 0x000fca00078e00ff */
[----:B------:R-:W-:-:S07]  /*1bd70*/  @P6 SHF.R.U32.HI R4, RZ, R11, R10 ;  /* 0x0000000bff046219 */ /* 0x000fce000001160a */
.L_x_5247:
[----:B------:R-:W-:Y:S05]  /*1bd80*/  BSYNC B1 ;  /* 0x0000000000017941 */ /* 0x000fea0003800000 */
.L_x_5245:
[----:B------:R-:W-:-:S04]  /*1bd90*/  IMAD R5, R4, R9, -R31 ;  /* 0x0000000904057224 */ /* 0x000fc800078e0a1f */
[----:B------:R-:W-:-:S05]  /*1bda0*/  IMAD R30, R30, -0x2, R5 ;  /* 0xfffffffe1e1e7824 */ /* 0x000fca00078e0205 */
[----:B------:R-:W-:Y:S02]  /*1bdb0*/  VIADDMNMX R6, R30, R9, R6, PT ;  /* 0x000000091e067246 */ /* 0x000fe40003800106 */
[----:B------:R-:W-:-:S07]  /*1bdc0*/  VIMNMX R7, R7, R30, !PT ;  /* 0x0000001e07077248 */ /* 0x000fce0007fe0100 */
.L_x_5244:
[----:B------:R-:W-:Y:S05]  /*1bdd0*/  BSYNC B0 ;  /* 0x0000000000007941 */ /* 0x000fea0003800000 */
.L_x_5243:
[C---:B------:R-:W-:Y:S01]  /*1bde0*/  ISETP.GT.AND P0, PT, R7.reuse, 0x1, !P0 ;  /* 0x000000010700780c */ /* 0x040fe20004704270 */
[----:B------:R-:W2:Y:S01]  /*1bdf0*/  LDL.64 R10, [R1+0x400] ;  /* 0x00040000010a7983 */ /* 0x000ea20000100a00 */
        /* <DEDUP_REMOVED lines=11> */
[----:B------:R-:W-:Y:S02]  /*1beb0*/  ISETP.GT.AND P0, PT, R7, 0x10, !P1 ;  /* 0x000000100700780c */ /* 0x000fe40004f04270 */
[----:B------:R-:W-:Y:S02]  /*1bec0*/  ISETP.NE.AND P1, PT, R40, RZ, PT ;  /* 0x000000ff2800720c */ /* 0x000fe40003f25270 */
[----:B------:R-:W-:-:S04]  /*1bed0*/  ISETP.LT.OR P0, PT, R6, 0x11, P0 ;  /* 0x000000110600780c */ /* 0x000fc80000701670 */
[----:B------:R-:W-:Y:S02]  /*1bee0*/  FSEL R192, R34, -INF , !P0 ;  /* 0xff80000022c07808 */ /* 0x000fe40004000000 */
[----:B------:R-:W-:-:S04]  /*1bef0*/  ISETP.NE.AND P0, PT, R25, RZ, PT ;  /* 0x000000ff1900720c */ /* 0x000fc80003f05270 */
[----:B------:R-:W-:-:S04]  /*1bf00*/  ISETP.GT.AND P0, PT, R7, 0x11, !P0 ;  /* 0x000000110700780c */ /* 0x000fc80004704270 */
[----:B------:R-:W-:-:S04]  /*1bf10*/  ISETP.LT.OR P0, PT, R6, 0x12, P0 ;  /* 0x000000120600780c */ /* 0x000fc80000701670 */
[----:B------:R-:W-:Y:S02]  /*1bf20*/  FSEL R12, R35, -INF , !P0 ;  /* 0xff800000230c7808 */ /* 0x000fe40004000000 */
[----:B------:R-:W-:Y:S02]  /*1bf30*/  ISETP.NE.AND P0, PT, R28, RZ, PT ;  /* 0x000000ff1c00720c */ /* 0x000fe40003f05270 */
[----:B------:R-:W3:Y:S02]  /*1bf40*/  LDL.64 R28, [R1+0x3f0] ;  /* 0x0003f000011c7983 */ /* 0x000ee40000100a00 */
[----:B------:R-:W-:-:S04]  /*1bf50*/  ISETP.GT.AND P0, PT, R7, 0x18, !P0 ;  /* 0x000000180700780c */ /* 0x000fc80004704270 */
[----:B------:R-:W-:-:S04]  /*1bf60*/  ISETP.LT.OR P0, PT, R6, 0x19, P0 ;  /* 0x000000190600780c */ /* 0x000fc80000701670 */
[----:B------:R-:W-:Y:S02]  /*1bf70*/  FSEL R184, R38, -INF , !P0 ;  /* 0xff80000026b87808 */ /* 0x000fe40004000000 */
[C---:B------:R-:W-:Y:S02]  /*1bf80*/  ISETP.GT.AND P0, PT, R7.reuse, 0x19, !P6 ;  /* 0x000000190700780c */ /* 0x040fe40007704270 */
[C---:B------:R-:W-:Y:S02]  /*1bf90*/  ISETP.GT.AND P1, PT, R7.reuse, 0x28, !P1 ;  /* 0x000000280700780c */ /* 0x040fe40004f24270 */
[----:B------:R-:W-:Y:S02]  /*1bfa0*/  ISETP.LT.OR P0, PT, R6, 0x1a, P0 ;  /* 0x0000001a0600780c */ /* 0x000fe40000701670 */
[----:B------:R-:W-:Y:S02]  /*1bfb0*/  ISETP.GT.AND P2, PT, R7, 0x29, !P2 ;  /* 0x000000290700780c */ /* 0x000fe40005744270 */
[----:B------:R-:W-:-:S02]  /*1bfc0*/  FSEL R182, R39, -INF , !P0 ;  /* 0xff80000027b67808 */ /* 0x000fc40004000000 */
[----:B------:R-:W-:Y:S02]  /*1bfd0*/  ISETP.NE.AND P0, PT, R36, RZ, PT ;  /* 0x000000ff2400720c */ /* 0x000fe40003f05270 */
[C---:B------:R-:W-:Y:S02]  /*1bfe0*/  ISETP.GT.AND P3, PT, R7.reuse, 0x30, !P3 ;  /* 0x000000300700780c */ /* 0x040fe40005f64270 */
[C---:B------:R-:W-:Y:S02]  /*1bff0*/  ISETP.GT.AND P0, PT, R7.reuse, 0x20, !P0 ;  /* 0x000000200700780c */ /* 0x040fe40004704270 */
[----:B------:R-:W-:Y:S02]  /*1c000*/  ISETP.GT.AND P4, PT, R7, 0x31, !P4 ;  /* 0x000000310700780c */ /* 0x000fe40006784270 */
[----:B------:R-:W-:Y:S02]  /*1c010*/  ISETP.LT.OR P0, PT, R6, 0x21, P0 ;  /* 0x000000210600780c */ /* 0x000fe40000701670 */
[----:B------:R-:W-:-:S02]  /*1c020*/  ISETP.NE.AND P6, PT, R24, RZ, PT ;  /* 0x000000ff1800720c */ /* 0x000fc40003fc5270 */
[----:B------:R-:W-:Y:S01]  /*1c030*/  FSEL R180, R42, -INF , !P0 ;  /* 0xff8000002ab47808 */ /* 0x000fe20004000000 */
[----:B------:R-:W4:Y:S01]  /*1c040*/  LDL.64 R24, [R1+0xb8] ;  /* 0x0000b80001187983 */ /* 0x000f220000100a00 */
[----:B------:R-:W-:Y:S02]  /*1c050*/  ISETP.NE.AND P0, PT, R8, RZ, PT ;  /* 0x000000ff0800720c */ /* 0x000fe40003f05270 */
[----:B------:R-:W-:Y:S01]  /*1c060*/  ISETP.LT.OR P1, PT, R6, 0x29, P1 ;  /* 0x000000290600780c */ /* 0x000fe20000f21670 */
[----:B------:R-:W5:Y:S01]  /*1c070*/  LDL R8, [R1+0x410] ;  /* 0x0004100001087983 */ /* 0x000f620000100800 */
[----:B------:R-:W-:-:S04]  /*1c080*/  ISETP.GT.AND P0, PT, R7, RZ, !P0 ;  /* 0x000000ff0700720c */ /* 0x000fc80004704270 */
[----:B------:R-:W-:-:S04]  /*1c090*/  ISETP.LT.OR P0, PT, R6, 0x1, P0 ;  /* 0x000000010600780c */ /* 0x000fc80000701670 */
[----:B------:R-:W-:Y:S02]  /*1c0a0*/  FSEL R132, R3, -INF , !P0 ;  /* 0xff80000003847808 */ /* 0x000fe40004000000 */
[----:B------:R-:W-:-:S04]  /*1c0b0*/  ISETP.NE.AND P0, PT, R37, RZ, PT ;  /* 0x000000ff2500720c */ /* 0x000fc80003f05270 */
[----:B------:R-:W-:-:S04]  /*1c0c0*/  ISETP.GT.AND P0, PT, R7, 0x21, !P0 ;  /* 0x000000210700780c */ /* 0x000fc80004704270 */
[----:B------:R-:W-:-:S04]  /*1c0d0*/  ISETP.LT.OR P0, PT, R6, 0x22, P0 ;  /* 0x000000220600780c */ /* 0x000fc80000701670 */
[----:B------:R-:W-:Y:S02]  /*1c0e0*/  FSEL R220, R43, -INF , !P0 ;  /* 0xff8000002bdc7808 */ /* 0x000fe40004000000 */
[----:B------:R-:W-:Y:S02]  /*1c0f0*/  ISETP.LT.OR P2, PT, R6, 0x2a, P2 ;  /* 0x0000002a0600780c */ /* 0x000fe40001741670 */
[----:B------:R-:W-:Y:S02]  /*1c100*/  FSEL R218, R46, -INF , !P1 ;  /* 0xff8000002eda7808 */ /* 0x000fe40004800000 */
[----:B------:R-:W-:Y:S02]  /*1c110*/  ISETP.LT.OR P3, PT, R6, 0x31, P3 ;  /* 0x000000310600780c */ /* 0x000fe40001f61670 */
[----:B------:R-:W-:Y:S02]  /*1c120*/  FSEL R216, R47, -INF , !P2 ;  /* 0xff8000002fd87808 */ /* 0x000fe40005000000 */
[----:B------:R-:W-:-:S02]  /*1c130*/  ISETP.GT.AND P5, PT, R7, 0x38, !P5 ;  /* 0x000000380700780c */ /* 0x000fc40006fa4270 */
[----:B------:R-:W-:Y:S02]  /*1c140*/  ISETP.LT.OR P4, PT, R6, 0x32, P4 ;  /* 0x000000320600780c */ /* 0x000fe40002781670 */
[----:B------:R-:W-:Y:S02]  /*1c150*/  FSEL R214, R50, -INF , !P3 ;  /* 0xff80000032d67808 */ /* 0x000fe40005800000 */
[----:B------:R-:W-:Y:S02]  /*1c160*/  ISETP.GT.AND P6, PT, R7, 0x39, !P6 ;  /* 0x000000390700780c */ /* 0x000fe400077c4270 */
[C---:B------:R-:W-:Y:S02]  /*1c170*/  ISETP.LT.OR P5, PT, R6.reuse, 0x39, P5 ;  /* 0x000000390600780c */ /* 0x040fe40002fa1670 */
[----:B------:R-:W-:Y:S02]  /*1c180*/  FSEL R212, R51, -INF , !P4 ;  /* 0xff80000033d47808 */ /* 0x000fe40006000000 */
[----:B------:R-:W-:-:S02]  /*1c190*/  ISETP.LT.OR P6, PT, R6, 0x3a, P6 ;  /* 0x0000003a0600780c */ /* 0x000fc400037c1670 */
[----:B------:R-:W-:Y:S02]  /*1c1a0*/  FSEL R208, R54, -INF , !P5 ;  /* 0xff80000036d07808 */ /* 0x000fe40006800000 */
[----:B------:R-:W-:Y:S02]  /*1c1b0*/  FSEL R196, R196, -INF , !P6 ;  /* 0xff800000c4c47808 */ /* 0x000fe40007000000 */
[----:B---3--:R-:W-:-:S04]  /*1c1c0*/  FMNMX.FTZ R3, R21, R28, !PT ;  /* 0x0000001c15037209 */ /* 0x008fc80007810000 */
[----:B------:R-:W-:Y:S02]  /*1c1d0*/  FMNMX.FTZ R4, R63, R3, !PT ;  /* 0x000000033f047209 */ /* 0x000fe40007810000 */
[----:B------:R-:W-:Y:S02]  /*1c1e0*/  FMNMX.FTZ R3, R132, R29, !PT ;  /* 0x0000001d84037209 */ /* 0x000fe40007810000 */
[----:B------:R-:W-:Y:S02]  /*1c1f0*/  FMNMX.FTZ R4, R67, R4, !PT ;  /* 0x0000000443047209 */ /* 0x000fe40007810000 */
[----:B------:R-:W-:Y:S02]  /*1c200*/  FMNMX.FTZ R3, R20, R3, !PT ;  /* 0x0000000314037209 */ /* 0x000fe40007810000 */
[----:B------:R-:W-:Y:S02]  /*1c210*/  FMNMX.FTZ R4, R15, R4, !PT ;  /* 0x000000040f047209 */ /* 0x000fe40007810000 */
[----:B------:R-:W-:-:S02]  /*1c220*/  FMNMX.FTZ R3, R210, R3, !PT ;  /* 0x00000003d2037209 */ /* 0x000fc40007810000 */
        /* <DEDUP_REMOVED lines=23> */
[----:B------:R-:W-:-:S03]  /*1c3a0*/  FMNMX.FTZ R3, R208, R3, !PT ;  /* 0x00000003d0037209 */ /* 0x000fc60007810000 */
[----:B------:R-:W0:Y:S01]  /*1c3b0*/  SHFL.BFLY PT, R7, R4, 0x2, 0x1f ;  /* 0x0c401f0004077f89 */ /* 0x000e2200000e0000 */
[----:B------:R-:W-:-:S05]  /*1c3c0*/  FMNMX.FTZ R5, R196, R3, !PT ;  /* 0x00000003c4057209 */ /* 0x000fca0007810000 */
[----:B------:R-:W-:Y:S04]  /*1c3d0*/  STL.64 [R1+0x3f0], R4 ;  /* 0x0003f00401007387 */ /* 0x000fe80000100a00 */
[----:B------:R-:W3:Y:S01]  /*1c3e0*/  LDL R26, [R1+0x3f4] ;  /* 0x0003f400011a7983 */ /* 0x000ee20000100800 */
[----:B0-----:R-:W-:-:S05]  /*1c3f0*/  FMNMX.FTZ R3, R4, R7, !PT ;  /* 0x0000000704037209 */ /* 0x001fca0007810000 */
[----:B------:R-:W0:Y:S02]  /*1c400*/  SHFL.BFLY PT, R6, R3, 0x1, 0x1f ;  /* 0x0c201f0003067f89 */ /* 0x000e2400000e0000 */
[----:B0-----:R-:W-:-:S05]  /*1c410*/  FMNMX.FTZ R6, R3, R6, !PT ;  /* 0x0000000603067209 */ /* 0x001fca0007810000 */
[----:B------:R-:W-:Y:S04]  /*1c420*/  STL [R1+0x3f0], R6 ;  /* 0x0003f00601007387 */ /* 0x000fe80000100800 */
[----:B------:R-:W2:Y:S04]  /*1c430*/  LDL R9, [R1+0x3f0] ;  /* 0x0003f00001097983 */ /* 0x000ea80000100800 */
[----:B---3--:R-:W0:Y:S02]  /*1c440*/  SHFL.BFLY PT, R7, R26, 0x2, 0x1f ;  /* 0x0c401f001a077f89 */ /* 0x008e2400000e0000 */
[----:B0-----:R-:W-:-:S05]  /*1c450*/  FMNMX.FTZ R7, R7, R26, !PT ;  /* 0x0000001a07077209 */ /* 0x001fca0007810000 */
[----:B------:R-:W0:Y:S01]  /*1c460*/  SHFL.BFLY PT, R4, R7, 0x1, 0x1f ;  /* 0x0c201f0007047f89 */ /* 0x000e2200000e0000 */
[----:B--2---:R-:W-:Y:S02]  /*1c470*/  FSETP.NEU.FTZ.AND P0, PT, R9, -INF , PT ;  /* 0xff8000000900780b */ /* 0x004fe40003f1d000 */
[----:B0-----:R-:W-:Y:S02]  /*1c480*/  FMNMX.FTZ R4, R7, R4, !PT ;  /* 0x0000000407047209 */ /* 0x001fe40007810000 */
[----:B------:R-:W-:Y:S02]  /*1c490*/  FSEL R3, R9, RZ, P0 ;  /* 0x000000ff09037208 */ /* 0x000fe40000000000 */
[----:B------:R-:W-:-:S04]  /*1c4a0*/  FSETP.NEU.FTZ.AND P0, PT, R4, -INF , PT ;  /* 0xff8000000400780b */ /* 0x000fc80003f1d000 */
[----:B------:R-:W-:Y:S01]  /*1c4b0*/  FSEL R6, R4, RZ, P0 ;  /* 0x000000ff04067208 */ /* 0x000fe20000000000 */
[----:B------:R-:W-:-:S04]  /*1c4c0*/  FADD.FTZ R3, R28, -R3 ;  /* 0x800000031c037221 */ /* 0x000fc80000010000 */
[----:B------:R-:W-:Y:S01]  /*1c4d0*/  FADD.FTZ R29, R29, -R6 ;  /* 0x800000061d1d7221 */ /* 0x000fe20000010000 */
[----:B-----5:R-:W-:-:S03]  /*1c4e0*/  FMUL.FTZ R3, R3, R8 ;  /* 0x0000000803037220 */ /* 0x020fc60000410000 */
[----:B------:R-:W-:Y:S01]  /*1c4f0*/  FMUL.FTZ R29, R8, R29 ;  /* 0x0000001d081d7220 */ /* 0x000fe20000410000 */
[----:B------:R-:W0:Y:S08]  /*1c500*/  MUFU.EX2 R150, R3 ;  /* 0x0000000300967308 */ /* 0x000e300000000800 */
[----:B------:R-:W1:Y:S01]  /*1c510*/  MUFU.EX2 R151, R29 ;  /* 0x0000001d00977308 */ /* 0x000e620000000800 */
[----:B------:R2:W-:Y:S01]  /*1c520*/  STL [R1+0x3f4], R4 ;  /* 0x0003f40401007387 */ /* 0x0005e20000100800 */
[----:B0-----:R-:W-:Y:S01]  /*1c530*/  FMUL.FTZ R10, R150, R10 ;  /* 0x0000000a960a7220 */ /* 0x001fe20000410000 */
[----:B-1----:R-:W-:-:S05]  /*1c540*/  FMUL.FTZ R11, R11, R151 ;  /* 0x000000970b0b7220 */ /* 0x002fca0000410000 */
[----:B------:R2:W-:Y:S04]  /*1c550*/  STL.64 [R1+0x400], R10 ;  /* 0x0004000a01007387 */ /* 0x0005e80000100a00 */
[----:B----4-:R-:W3:Y:S01]  /*1c560*/  LD.E R5, desc[UR36][R24.64+0x4] ;  /* 0x0000042418057980 */ /* 0x010ee2000c101900 */
        /* <DEDUP_REMOVED lines=12> */
.L_x_5249:
[----:B------:R-:W-:Y:S05]  /*1c630*/  BSYNC B0 ;  /* 0x0000000000007941 */ /* 0x000fea0003800000 */
.L_x_5248:
        /* <DEDUP_REMOVED lines=9> */
.L_x_5251:
[----:B------:R-:W-:Y:S05]  /*1c6d0*/  BSYNC B0 ;  /* 0x0000000000007941 */ /* 0x000fea0003800000 */
.L_x_5250:
        /* <DEDUP_REMOVED lines=52> */
[CC--:B--2---:R-:W-:Y:S01]  /*1ca20*/  FMUL.FTZ R3, R126.reuse, R193.reuse ;  /* 0x000000c17e037220 */ /* 0x0c4fe20000410000 */
[----:B------:R-:W-:Y:S01]  /*1ca30*/  FSETP.NEU.FTZ.AND P0, PT, R126, -INF , PT ;  /* 0xff8000007e00780b */ /* 0x000fe20003f1d000 */
[----:B------:R-:W-:-:S03]  /*1ca40*/  FMUL.FTZ R177, R127, R193 ;  /* 0x000000c17fb17220 */ /* 0x000fc60000410000 */
[----:B------:R-:W-:Y:S02]  /*1ca50*/  FSEL R134, R3, RZ, P0 ;  /* 0x000000ff03867208 */ /* 0x000fe40000000000 */
[----:B------:R-:W-:Y:S02]  /*1ca60*/  FSETP.NEU.FTZ.AND P0, PT, R127, -INF , PT ;  /* 0xff8000007f00780b */ /* 0x000fe40003f1d000 */
[----:B------:R-:W2:Y:S02]  /*1ca70*/  LDL.64 R126, [R1+0x358] ;  /* 0x00035800017e7983 */ /* 0x000ea40000100a00 */
[----:B------:R-:W-:Y:S01]  /*1ca80*/  FSEL R177, R177, RZ, P0 ;  /* 0x000000ffb1b17208 */ /* 0x000fe20000000000 */
        /* <DEDUP_REMOVED lines=16> */
[-CC-:B------:R-:W-:Y:S01]  /*1cb90*/  FFMA.FTZ R161, R132, R193.reuse, -R177.reuse ;  /* 0x000000c184a17223 */ /* 0x180fe200000108b1 */
        /* <DEDUP_REMOVED lines=16> */
[----:B------:R-:W3:Y:S01]  /*1cca0*/  MUFU.EX2 R161, R161 ;  /* 0x000000a100a17308 */ /* 0x000ee20000000800 */
[-CC-:B------:R-:W-:Y:S01]  /*1ccb0*/  FFMA.FTZ R163, R210, R193.reuse, -R177.reuse ;  /* 0x000000c1d2a37223 */ /* 0x180fe200000108b1 */
[----:B------:R-:W-:-:S06]  /*1ccc0*/  FFMA.FTZ R14, R14, R193, -R177 ;  /* 0x000000c10e0e7223 */ /* 0x000fcc00000108b1 */
[----:B------:R-:W0:Y:S01]  /*1ccd0*/  MUFU.EX2 R21, R21 ;  /* 0x0000001500157308 */ /* 0x000e220000000800 */
[----:B------:R-:W-:-:S07]  /*1cce0*/  FFMA.FTZ R165, R192, R193, -R177 ;  /* 0x000000c1c0a57223 */ /* 0x000fce00000108b1 */
[----:B------:R-:W1:Y:S08]  /*1ccf0*/  MUFU.EX2 R20, R20 ;  /* 0x0000001400147308 */ /* 0x000e700000000800 */
[----:B------:R-:W1:Y:S01]  /*1cd00*/  MUFU.EX2 R160, R160 ;  /* 0x000000a000a07308 */ /* 0x000e620000000800 */
[----:B------:R-:W-:-:S07]  /*1cd10*/  FFMA.FTZ R12, R12, R193, -R177 ;  /* 0x000000c10c0c7223 */ /* 0x000fce00000108b1 */
[----:B------:R-:W1:Y:S08]  /*1cd20*/  MUFU.EX2 R163, R163 ;  /* 0x000000a300a37308 */ /* 0x000e700000000800 */
[----:B------:R-:W1:Y:S01]  /*1cd30*/  MUFU.EX2 R162, R162 ;  /* 0x000000a200a27308 */ /* 0x000e620000000800 */
[----:B---3--:R-:W-:Y:S01]  /*1cd40*/  FADD.FTZ R173, R161, R5 ;  /* 0x00000005a1ad7221 */ /* 0x008fe20000010000 */
[----:B0-----:R-:W-:-:S06]  /*1cd50*/  FADD.FTZ R5, R21, R4 ;  /* 0x0000000415057221 */ /* 0x001fcc0000010000 */
[----:B------:R-:W-:Y:S01]  /*1cd60*/  MUFU.EX2 R15, R15 ;  /* 0x0000000f000f7308 */ /* 0x000fe20000000800 */
[----:B------:R-:W-:-:S07]  /*1cd70*/  FFMA.FTZ R167, R184, R193, -R177 ;  /* 0x000000c1b8a77223 */ /* 0x000fce00000108b1 */
[----:B------:R-:W0:Y:S01]  /*1cd80*/  MUFU.EX2 R14, R14 ;  /* 0x0000000e000e7308 */ /* 0x000e220000000800 */
[----:B-1----:R-:W-:Y:S01]  /*1cd90*/  FADD.FTZ R4, R20, R173 ;  /* 0x000000ad14047221 */ /* 0x002fe20000010000 */
[----:B------:R-:W-:-:S06]  /*1cda0*/  FADD.FTZ R5, R160, R5 ;  /* 0x00000005a0057221 */ /* 0x000fcc0000010000 */
[----:B------:R-:W-:Y:S01]  /*1cdb0*/  MUFU.EX2 R164, R164 ;  /* 0x000000a400a47308 */ /* 0x000fe20000000800 */
[----:B------:R-:W-:-:S07]  /*1cdc0*/  FFMA.FTZ R183, R182, R193, -R177 ;  /* 0x000000c1b6b77223 */ /* 0x000fce00000108b1 */
[----:B------:R-:W1:Y:S01]  /*1cdd0*/  MUFU.EX2 R165, R165 ;  /* 0x000000a500a57308 */ /* 0x000e620000000800 */
[----:B------:R-:W-:Y:S01]  /*1cde0*/  FADD.FTZ R173, R163, R4 ;  /* 0x00000004a3ad7221 */ /* 0x000fe20000010000 */
[----:B------:R-:W-:-:S06]  /*1cdf0*/  FADD.FTZ R4, R162, R5 ;  /* 0x00000005a2047221 */ /* 0x000fcc0000010000 */
[----:B------:R-:W-:Y:S01]  /*1ce00*/  MUFU.EX2 R13, R13 ;  /* 0x0000000d000d7308 */ /* 0x000fe20000000800 */
[----:B------:R-:W-:-:S07]  /*1ce10*/  FFMA.FTZ R169, R180, R193, -R177 ;  /* 0x000000c1b4a97223 */ /* 0x000fce00000108b1 */
[----:B------:R-:W3:Y:S01]  /*1ce20*/  MUFU.EX2 R12, R12 ;  /* 0x0000000c000c7308 */ /* 0x000ee20000000800 */
[----:B0-----:R-:W-:Y:S01]  /*1ce30*/  FADD.FTZ R180, R14, R173 ;  /* 0x000000ad0eb47221 */ /* 0x001fe20000010000 */
[----:B------:R-:W-:-:S06]  /*1ce40*/  FADD.FTZ R5, R15, R4 ;  /* 0x000000040f057221 */ /* 0x000fcc0000010000 */
        /* <DEDUP_REMOVED lines=8> */
[----:B---3--:R-:W-:Y:S01]  /*1ced0*/  FADD.FTZ R184, R12, R175 ;  /* 0x000000af0cb87221 */ /* 0x008fe20000010000 */
        /* <DEDUP_REMOVED lines=26> */
[----:B------:R-:W-:Y:S08]  /*1d080*/  MUFU.EX2 R172, R172 ;  /* 0x000000ac00ac7308 */ /* 0x000ff00000000800 */
[----:B------:R-:W1:Y:S01]  /*1d090*/  MUFU.EX2 R180, R180 ;  /* 0x000000b400b47308 */ /* 0x000e620000000800 */
[----:B---3--:R-:W-:Y:S01]  /*1d0a0*/  FADD.FTZ R184, R181, R184 ;  /* 0x000000b8b5b87221 */ /* 0x008fe20000010000 */
[----:B------:R-:W-:-:S06]  /*1d0b0*/  FADD.FTZ R5, R170, R5 ;  /* 0x00000005aa057221 */ /* 0x000fcc0000010000 */
[----:B------:R-:W-:Y:S08]  /*1d0c0*/  MUFU.EX2 R3, R3 ;  /* 0x0000000300037308 */ /* 0x000ff00000000800 */
[----:B------:R-:W3:Y:S01]  /*1d0d0*/  MUFU.EX2 R175, R175 ;  /* 0x000000af00af7308 */ /* 0x000ee20000000800 */
[----:B0-----:R-:W-:Y:S01]  /*1d0e0*/  FADD.FTZ R193, R173, R184 ;  /* 0x000000b8adc17221 */ /* 0x001fe20000010000 */
[----:B------:R-:W-:-:S06]  /*1d0f0*/  FADD.FTZ R5, R8, R5 ;  /* 0x0000000508057221 */ /* 0x000fcc0000010000 */
[----:B------:R-:W0:Y:S08]  /*1d100*/  MUFU.EX2 R174, R174 ;  /* 0x000000ae00ae7308 */ /* 0x000e300000000800 */
[----:B------:R-:W0:Y:S01]  /*1d110*/  MUFU.EX2 R177, R177 ;  /* 0x000000b100b17308 */ /* 0x000e220000000800 */
[----:B-1----:R-:W-:Y:S01]  /*1d120*/  FADD.FTZ R184, R180, R193 ;  /* 0x000000c1b4b87221 */ /* 0x002fe20000010000 */
[----:B------:R-:W-:-:S03]  /*1d130*/  FADD.FTZ R4, R172, R5 ;  /* 0x00000005ac047221 */ /* 0x000fc60000010000 */
[----:B---3--:R-:W-:Y:S01]  /*1d140*/  FADD.FTZ R184, R175, R184 ;  /* 0x000000b8afb87221 */ /* 0x008fe20000010000 */
[----:B------:R-:W-:Y:S01]  /*1d150*/  FADD.FTZ R193, R3, R4 ;  /* 0x0000000403c17221 */ /* 0x000fe20000010000 */
[----:B----4-:R-:W-:-:S03]  /*1d160*/  FMUL.FTZ R147, R150, R147 ;  /* 0x0000009396937220 */ /* 0x010fc60000410000 */
[----:B0-----:R-:W-:Y:S01]  /*1d170*/  FADD.FTZ R4, R174, R193 ;  /* 0x000000c1ae047221 */ /* 0x001fe20000010000 */
[C---:B------:R-:W-:Y:S01]  /*1d180*/  FMUL.FTZ R146, R150.reuse, R146 ;  /* 0x0000009296927220 */ /* 0x040fe20000410000 */
[C---:B------:R-:W-:Y:S01]  /*1d190*/  FMUL.FTZ R7, R150.reuse, R7 ;  /* 0x0000000796077220 */ /* 0x040fe20000410000 */
[C---:B------:R-:W-:Y:S01]  /*1d1a0*/  FMUL.FTZ R6, R150.reuse, R6 ;  /* 0x0000000696067220 */ /* 0x040fe20000410000 */
[C---:B------:R-:W-:Y:S01]  /*1d1b0*/  FMUL.FTZ R49, R150.reuse, R49 ;  /* 0x0000003196317220 */ /* 0x040fe20000410000 */
[C---:B------:R-:W-:Y:S01]  /*1d1c0*/  FMUL.FTZ R48, R150.reuse, R48 ;  /* 0x0000003096307220 */ /* 0x040fe20000410000 */
        /* <DEDUP_REMOVED lines=50> */
[C---:B--2---:R-:W-:Y:S01]  /*1d4f0*/  FMUL.FTZ R63, R150.reuse, R63 ;  /* 0x0000003f963f7220 */ /* 0x044fe20000410000 */
[C---:B------:R-:W-:Y:S01]  /*1d500*/  FMUL.FTZ R62, R150.reuse, R62 ;  /* 0x0000003e963e7220 */ /* 0x040fe20000410000 */
[----:B0-----:R-:W2:Y:S04]  /*1d510*/  LDL R6, [R1+0x1e0] ;  /* 0x0001e00001067983 */ /* 0x001ea80000100800 */
[----:B------:R-:W3:Y:S01]  /*1d520*/  LDL R7, [R1+0x2d4] ;  /* 0x0002d40001077983 */ /* 0x000ee20000100800 */
        /* <DEDUP_REMOVED lines=139> */
[----:B0-----:R-:W3:Y:S04]  /*1dde0*/  LDL R86, [R1+0x1e4] ;  /* 0x0001e40001567983 */ /* 0x001ee80000100800 */
[----:B-1----:R-:W3:Y:S04]  /*1ddf0*/  LDL R88, [R1+0x1e8] ;  /* 0x0001e80001587983 */ /* 0x002ee80000100800 */
[----:B------:R-:W3:Y:S04]  /*1de00*/  LDL R90, [R1+0x1ec] ;  /* 0x0001ec00015a7983 */ /* 0x000ee80000100800 */
[----:B------:R-:W3:Y:S04]  /*1de10*/  LDL R24, [R1+0x1f0] ;  /* 0x0001f00001187983 */ /* 0x000ee80000100800 */
        /* <DEDUP_REMOVED lines=122> */
[----:B------:R-:W-:Y:S04]  /*1e5c0*/  STL [R1+0x1e0], R6 ;  /* 0x0001e00601007387 */ /* 0x000fe80000100800 */
[----:B------:R0:W-:Y:S04]  /*1e5d0*/  STL [R1+0x2d4], R7 ;  /* 0x0002d40701007387 */ /* 0x0001e80000100800 */
[----:B------:R-:W3:Y:S04]  /*1e5e0*/  LDL R193, [R1+0x1c8] ;  /* 0x0001c80001c17983 */ /* 0x000ee80000100800 */
[----:B0-----:R-:W3:Y:S04]  /*1e5f0*/  LDL.64 R6, [R1+0x88] ;  /* 0x0000880001067983 */ /* 0x001ee80000100a00 */
        /* <DEDUP_REMOVED lines=607> */
.L_x_5253:
[----:B------:R-:W-:Y:S05]  /*20bf0*/  BSYNC B0 ;  /* 0x0000000000007941 */ /* 0x000fea0003800000 */
.L_x_5252:
[----:B------:R-:W2:Y:S04]  /*20c00*/  LDL.64 R6, [R1+0x48] ;  /* 0x0000480001067983 */ /* 0x000ea80000100a00 */
[----:B------:R-:W3:Y:S01]  /*20c10*/  LDL R4, [R1+0x34] ;  /* 0x0000340001047983 */ /* 0x000ee20000100800 */
[C---:B------:R-:W-:Y:S01]  /*20c20*/  ISETP.GT.AND P0, PT, R0.reuse, UR42, PT ;  /* 0x0000002a00007c0c */ /* 0x040fe2000bf04270 */
[----:B------:R-:W-:Y:S01]  /*20c30*/  VIADD R0, R0, 0xffffffff ;  /* 0xffffffff00007836 */ /* 0x000fe20000000000 */
[----:B--2---:R-:W-:-:S05]  /*20c40*/  MOV R6, R6 ;  /* 0x0000000600067202 */ /* 0x004fca0000000f00 */
[----:B-----5:R-:W-:-:S05]  /*20c50*/  IMAD R3, R3, 0x8, R6 ;  /* 0x0000000803037824 */ /* 0x020fca00078e0206 */
[----:B---3--:R-:W-:-:S04]  /*20c60*/  PRMT R3, R4, 0x654, R3 ;  /* 0x0000065404037816 */ /* 0x008fc80000000003 */
[----:B------:R1:W-:Y:S01]  /*20c70*/  SYNCS.ARRIVE.TRANS64.RED.A1T0 RZ, [R3+URZ], RZ ;  /* 0x000000ff03ff79a7 */ /* 0x0003e2000810043f */
[----:B------:R-:W-:Y:S05]  /*20c80*/  @P0 BRA `(.L_x_5254) ;  /* 0xffffff80000c0947 */ /* 0x000fea000383ffff */
.L_x_5221:
[----:B------:R-:W-:Y:S05]  /*20c90*/  WARPSYNC.ALL ;  /* 0x0000000000007948 */ /* 0x000fea0003800000 */
[----:B------:R-:W2:Y:S04]  /*20ca0*/  LDL R5, [R1+0x400] ;  /* 0x0004000001057983 */ /* 0x000ea80000100800 */
[----:B------:R-:W3:Y:S04]  /*20cb0*/  LDL R8, [R1+0x404] ;  /* 0x0004040001087983 */ /* 0x000ee80000100800 */
[----:B------:R-:W4:Y:S01]  /*20cc0*/  LDL.64 R14, [R1+0xb8] ;  /* 0x0000b800010e7983 */ /* 0x000f220000100a00 */
[----:B------:R-:W-:Y:S08]  /*20cd0*/  BAR.ARV 0x8, 0x100 ;  /* 0x0204000000007b1d */ /* 0x000ff00000002000 */
[----:B------:R-:W-:Y:S06]  /*20ce0*/  BAR.SYNC.DEFER_BLOCKING 0xf, 0x100 ;  /* 0x03c4000000007b1d */ /* 0x000fec0000010000 */
[----:B--2---:R-:W2:Y:S02]  /*20cf0*/  SHFL.BFLY PT, R0, R5, 0x2, 0x1f ;  /* 0x0c401f0005007f89 */ /* 0x004ea400000e0000 */
[----:B--2---:R-:W-:-:S05]  /*20d00*/  FADD.FTZ R0, R5, R0 ;  /* 0x0000000005007221 */ /* 0x004fca0000010000 */
[----:B01----:R-:W0:Y:S02]  /*20d10*/  SHFL.BFLY PT, R3, R0, 0x1, 0x1f ;  /* 0x0c201f0000037f89 */ /* 0x003e2400000e0000 */
[----:B0-----:R-:W-:-:S05]  /*20d20*/  FADD.FTZ R4, R0, R3 ;  /* 0x0000000300047221 */ /* 0x001fca0000010000 */
[----:B------:R-:W-:Y:S04]  /*20d30*/  STL [R1+0x400], R4 ;  /* 0x0004000401007387 */ /* 0x000fe80000100800 */
[----:B------:R-:W2:Y:S04]  /*20d40*/  LDL R20, [R1+0x400] ;  /* 0x0004000001147983 */ /* 0x000ea80000100800 */
[----:B---3--:R-:W0:Y:S02]  /*20d50*/  SHFL.BFLY PT, R3, R8, 0x2, 0x1f ;  /* 0x0c401f0008037f89 */ /* 0x008e2400000e0000 */
[----:B0-----:R-:W-:-:S05]  /*20d60*/  FADD.FTZ R3, R3, R8 ;  /* 0x0000000803037221 */ /* 0x001fca0000010000 */
[----:B------:R-:W0:Y:S02]  /*20d70*/  SHFL.BFLY PT, R6, R3, 0x1, 0x1f ;  /* 0x0c201f0003067f89 */ /* 0x000e2400000e0000 */
[----:B0-----:R-:W-:-:S05]  /*20d80*/  FADD.FTZ R6, R3, R6 ;  /* 0x0000000603067221 */ /* 0x001fca0000010000 */
[----:B------:R-:W-:-:S13]  /*20d90*/  FSETP.NE.FTZ.AND P2, PT, R6, RZ, PT ;  /* 0x000000ff0600720b */ /* 0x000fda0003f55000 */
[----:B------:R-:W3:Y:S04]  /*20da0*/  @P2 LDL R9, [R1+0x410] ;  /* 0x0004100001092983 */ /* 0x000ee80000100800 */
[----:B------:R-:W5:Y:S01]  /*20db0*/  @P2 LDL R10, [R1+0x3f4] ;  /* 0x0003f400010a2983 */ /* 0x000f620000100800 */
[----:B--2---:R-:W-:-:S13]  /*20dc0*/  FSETP.NE.FTZ.AND P1, PT, R20, RZ, PT ;  /* 0x000000ff1400720b */ /* 0x004fda0003f35000 */
[----:B------:R-:W2:Y:S04]  /*20dd0*/  @P1 LDL R0, [R1+0x410] ;  /* 0x0004100001001983 */ /* 0x000ea80000100800 */
[----:B------:R-:W4:Y:S01]  /*20de0*/  @P1 LDL R5, [R1+0x3f0] ;  /* 0x0003f00001051983 */ /* 0x000f220000100800 */
[----:B------:R-:W0:Y:S08]  /*20df0*/  @P2 MUFU.LG2 R11, R6 ;  /* 0x00000006000b2308 */ /* 0x000e300000000c00 */
[----:B------:R-:W1:Y:S01]  /*20e00*/  @P1 MUFU.LG2 R7, R20 ;  /* 0x0000001400071308 */ /* 0x000e620000000c00 */
[----:B------:R-:W-:-:S02]  /*20e10*/  IMAD.MOV.U32 R4, RZ, RZ, -0x800000 ;  /* 0xff800000ff047424 */ /* 0x000fc400078e00ff */
[----:B------:R-:W-:Y:S02]  /*20e20*/  IMAD.MOV.U32 R8, RZ, RZ, -0x800000 ;  /* 0xff800000ff087424 */ /* 0x000fe400078e00ff */
[----:B0-----:R-:W-:Y:S01]  /*20e30*/  @P2 FMUL.FTZ R12, R11, 0.69314718246459960938 ;  /* 0x3f3172180b0c2820 */ /* 0x001fe20000410000 */
[----:B-1----:R-:W-:Y:S01]  /*20e40*/  @P1 FMUL.FTZ R7, R7, 0.69314718246459960938 ;  /* 0x3f31721807071820 */ /* 0x002fe20000410000 */
[----:B------:R-:W-:Y:S01]  /*20e50*/  STL [R1+0x404], R6 ;  /* 0x0004040601007387 */ /* 0x000fe20000100800 */
[----:B---3--:R-:W-:-:S04]  /*20e60*/  @P2 FMUL.FTZ R9, R9, 0.69314718246459960938 ;  /* 0x3f31721809092820 */ /* 0x008fc80000410000 */
[----:B-----5:R-:W-:-:S05]  /*20e70*/  @P2 FFMA.FTZ R8, R9, R10, R12 ;  /* 0x0000000a09082223 */ /* 0x020fca000001000c */
[----:B------:R0:W-:Y:S01]  /*20e80*/  STL [R1+0x404], R8 ;  /* 0x0004040801007387 */ /* 0x0001e20000100800 */
[----:B--2---:R-:W-:-:S04]  /*20e90*/  @P1 FMUL.FTZ R0, R0, 0.69314718246459960938 ;  /* 0x3f31721800001820 */ /* 0x004fc80000410000 */
[----:B----4-:R-:W-:Y:S02]  /*20ea0*/  @P1 FFMA.FTZ R4, R0, R5, R7 ;  /* 0x0000000500041223 */ /* 0x010fe40000010007 */
[----:B------:R-:W2:Y:S04]  /*20eb0*/  LDL R5, [R1+0x1c8] ;  /* 0x0001c80001057983 */ /* 0x000ea80000100800 */
[----:B------:R1:W-:Y:S04]  /*20ec0*/  STL [R1+0x400], R4 ;  /* 0x0004000401007387 */ /* 0x0003e80000100800 */
[----:B------:R-:W3:Y:S02]  /*20ed0*/  LD.E R0, desc[UR36][R14.64+0x4] ;  /* 0x000004240e007980 */ /* 0x000ee4000c101900 */
[----:B---3--:R-:W-:-:S13]  /*20ee0*/  ISETP.NE.AND P0, PT, R0, RZ, PT ;  /* 0x000000ff0000720c */ /* 0x008fda0003f05270 */
[----:B------:R-:W3:Y:S04]  /*20ef0*/  @!P0 LDL.64 R12, [R1+0xc0] ;  /* 0x0000c000010c8983 */ /* 0x000ee80000100a00 */
[----:B------:R-:W2:Y:S01]  /*20f00*/  @!P0 LD.E R10, desc[UR36][R14.64] ;  /* 0x000000240e0a8980 */ /* 0x000ea2000c101900 */
[----:B------:R-:W-:-:S06]  /*20f10*/  IMAD.MOV.U32 R0, RZ, RZ, RZ ;  /* 0x000000ffff007224 */ /* 0x000fcc00078e00ff */
[----:B------:R-:W4:Y:S01]  /*20f20*/  @P1 MUFU.RCP R0, R20 ;  /* 0x0000001400001308 */ /* 0x000f220000001000 */
[----:B---3--:R-:W3:Y:S01]  /*20f30*/  @!P0 LD.E.64 R12, desc[UR36][R12.64] ;  /* 0x000000240c0c8980 */ /* 0x008ee2000c101b00 */
[----:B--2---:R-:W-:-:S04]  /*20f40*/  @!P0 IMAD R10, R5, 0x40, R10 ;  /* 0x00000040050a8824 */ /* 0x004fc800078e020a */
[----:B---3--:R-:W-:-:S05]  /*20f50*/  @!P0 IMAD.WIDE R10, R10, 0x4, R12 ;  /* 0x000000040a0a8825 */ /* 0x008fca00078e020c */
[----:B----4-:R2:W-:Y:S04]  /*20f60*/  @!P0 ST.E desc[UR36][R10.64], R0 ;  /* 0x000000000a008985 */ /* 0x0105e8000c101924 */
[----:B------:R-:W3:Y:S04]  /*20f70*/  @!P0 LDL.64 R14, [R1+0xb8] ;  /* 0x0000b800010e8983 */ /* 0x000ee80000100a00 */
[----:B---3--:R-:W3:Y:S02]  /*20f80*/  @!P0 LD.E R3, desc[UR36][R14.64+0x4] ;  /* 0x000004240e038980 */ /* 0x008ee4000c101900 */
[----:B---3--:R-:W-:-:S13]  /*20f90*/  @!P0 ISETP.NE.AND P0, PT, R3, RZ, PT ;  /* 0x000000ff0300820c */ /* 0x008fda0003f05270 */
[----:B0-----:R-:W3:Y:S04]  /*20fa0*/  @!P0 LDL.64 R8, [R1+0xc0] ;  /* 0x0000c00001088983 */ /* 0x001ee80000100a00 */
[----:B-1----:R-:W4:Y:S01]  /*20fb0*/  @!P0 LD.E R4, desc[UR36][R14.64] ;  /* 0x000000240e048980 */ /* 0x002f22000c101900 */
[----:B------:R-:W-:-:S06]  /*20fc0*/  IMAD.MOV.U32 R3, RZ, RZ, RZ ;  /* 0x000000ffff037224 */ /* 0x000fcc00078e00ff */
[----:B------:R-:W0:Y:S01]  /*20fd0*/  @P2 MUFU.RCP R3, R6 ;  /* 0x0000000600032308 */ /* 0x000e220000001000 */
[----:B---3--:R-:W3:Y:S01]  /*20fe0*/  @!P0 LD.E.64 R8, desc[UR36][R8.64] ;  /* 0x0000002408088980 */ /* 0x008ee2000c101b00 */
[----:B----4-:R-:W-:-:S04]  /*20ff0*/  @!P0 IMAD R4, R5, 0x40, R4 ;  /* 0x0000004005048824 */ /* 0x010fc800078e0204 */
[----:B------:R-:W-:-:S04]  /*21000*/  @!P0 VIADD R4, R4, 0x8 ;  /* 0x0000000804048836 */ /* 0x000fc80000000000 */
[----:B---3--:R-:W-:-:S05]  /*21010*/  @!P0 IMAD.WIDE R4, R4, 0x4, R8 ;  /* 0x0000000404048825 */ /* 0x008fca00078e0208 */
[----:B0-----:R0:W-:Y:S04]  /*21020*/  @!P0 ST.E desc[UR36][R4.64], R3 ;  /* 0x0000000304008985 */ /* 0x0011e8000c101924 */
[----:B------:R-:W3:Y:S04]  /*21030*/  LDL R114, [R1+0x1c8] ;  /* 0x0001c80001727983 */ /* 0x000ee80000100800 */
        /* <DEDUP_REMOVED lines=59> */
[----:B--2---:R-:W2:Y:S04]  /*213f0*/  LDL.64 R10, [R1+0x388] ;  /* 0x00038800010a7983 */ /* 0x004ea80000100a00 */
[----:B------:R-:W2:Y:S04]  /*21400*/  LDL.64 R6, [R1+0x398] ;  /* 0x0003980001067983 */ /* 0x000ea80000100a00 */
[----:B------:R-:W2:Y:S04]  /*21410*/  LDL.64 R12, [R1+0x3a8] ;  /* 0x0003a800010c7983 */ /* 0x000ea80000100a00 */
[----:B0-----:R-:W2:Y:S04]  /*21420*/  LDL.64 R4, [R1+0x3b8] ;  /* 0x0003b80001047983 */ /* 0x001ea80000100a00 */
[----:B------:R-:W2:Y:S04]  /*21430*/  LDL.64 R8, [R1+0x3c8] ;  /* 0x0003c80001087983 */ /* 0x000ea80000100a00 */
[----:B------:R-:W2:Y:S04]  /*21440*/  LDL R115, [R1+0x1d0] ;  /* 0x0001d00001737983 */ /* 0x000ea80000100800 */
[----:B------:R-:W2:Y:S01]  /*21450*/  LDL R112, [R1+0x1d4] ;  /* 0x0001d40001707983 */ /* 0x000ea20000100800 */
[----:B---3--:R-:W-:-:S05]  /*21460*/  VIADD R114, R114, 0x1 ;  /* 0x0000000172727836 */ /* 0x008fca0000000000 */
[----:B------:R-:W-:-:S13]  /*21470*/  ISETP.NE.AND P0, PT, R114, 0x2, PT ;  /* 0x000000027200780c */ /* 0x000fda0003f05270 */
[----:B------:R-:W3:Y:S01]  /*21480*/  @!P0 LDL R113, [R1+0x1cc] ;  /* 0x0001cc0001718983 */ /* 0x000ee20000100800 */
[-C--:B----4-:R-:W-:Y:S01]  /*21490*/  FMUL.FTZ R15, R15, R3.reuse ;  /* 0x000000030f0f7220 */ /* 0x090fe20000410000 */
[-C--:B------:R-:W-:Y:S01]  /*214a0*/  FMUL.FTZ R14, R14, R3.reuse ;  /* 0x000000030e0e7220 */ /* 0x080fe20000410000 */
[-C--:B-----5:R-:W-:Y:S01]  /*214b0*/  FMUL.FTZ R139, R139, R0.reuse ;  /* 0x000000008b8b7220 */ /* 0x0a0fe20000410000 */
        /* <DEDUP_REMOVED lines=13> */
[----:B------:R3:W-:Y:S01]  /*21590*/  STL.64 [R1+0x338], R14 ;  /* 0x0003380e01007387 */ /* 0x0007e20000100a00 */
        /* <DEDUP_REMOVED lines=113> */
[----:B------:R-:W-:Y:S01]  /*21cb0*/  VIADD R112, R112, 0x1 ;  /* 0x0000000170707836 */ /* 0x000fe20000000000 */
[----:B------:R1:W-:Y:S04]  /*21cc0*/  STL [R1+0x1c8], R114 ;  /* 0x0001c87201007387 */ /* 0x0003e80000100800 */
        /* <DEDUP_REMOVED lines=11> */
[----:B------:R1:W-:Y:S01]  /*21d80*/  STL.64 [R1+0x270], R118 ;  /* 0x0002707601007387 */ /* 0x0003e20000100a00 */
[----:B---3--:R-:W-:-:S03]  /*21d90*/  @!P0 LOP3.LUT R14, R113, 0x1, RZ, 0x3c, !PT ;  /* 0x00000001710e8812 */ /* 0x008fc600078e3cff */
        /* <DEDUP_REMOVED lines=52> */
[----:B------:R1:W-:Y:S04]  /*220e0*/  @!P0 STL [R1+0x1cc], R14 ;  /* 0x0001cc0e01008387 */ /* 0x0003e80000100800 */
[----:B------:R1:W-:Y:S04]  /*220f0*/  STL [R1+0x1d4], R112 ;  /* 0x0001d47001007387 */ /* 0x0003e80000100800 */
[----:B------:R1:W-:Y:S01]  /*22100*/  @!P0 STL [R1+0x1c8], RZ ;  /* 0x0001c8ff01008387 */ /* 0x0003e20000100800 */
[----:B------:R-:W-:Y:S01]  /*22110*/  IMAD.MOV.U32 R3, RZ, RZ, 0x1 ;  /* 0x00000001ff037424 */ /* 0x000fe200078e00ff */
[----:B------:R-:W-:Y:S06]  /*22120*/  BAR.ARV 0xe, 0x100 ;  /* 0x0384000000007b1d */ /* 0x000fec0000002000 */
.L_x_5138:
[----:B-12---:R-:W1:Y:S01]  /*22130*/  S2R R7, SR_CgaCtaId ;  /* 0x0000000000077919 */ /* 0x006e620000008800 */
[----:B0-----:R-:W-:Y:S01]  /*22140*/  MOV R0, 0x400 ;  /* 0x0000040000007802 */ /* 0x001fe20000000f00 */
[----:B------:R-:W-:Y:S01]  /*22150*/  BSSY B0, `(.L_x_5255) ;  /* 0x00002d1000007945 */ /* 0x000fe20003800000 */
[----:B------:R-:W-:Y:S02]  /*22160*/  BAR.SYNC.DEFER_BLOCKING 0x5, 0x180 ;  /* 0x0146000000007b1d */ /* 0x000fe40000010000 */
[----:B-1----:R-:W-:-:S04]  /*22170*/  LEA R0, R7, R0, 0x18 ;  /* 0x0000000007007211 */ /* 0x002fc800078ec0ff */
[----:B------:R-:W-:Y:S02]  /*22180*/  R2UR UR44, R0 ;  /* 0x00000000002c72ca */ /* 0x000fe400000e0000 */
[----:B------:R-:W-:-:S04]  /*22190*/  PRMT R0, R3, 0x9910, RZ ;  /* 0x0000991003007816 */ /* 0x000fc800000000ff */
[----:B------:R-:W-:-:S07]  /*221a0*/  ISETP.NE.AND P0, PT, R0, RZ, PT ;  /* 0x000000ff0000720c */ /* 0x000fce0003f05270 */
[----:B------:R-:W0:Y:S02]  /*221b0*/  LDS R4, [UR44+0x388d0] ;  /* 0x0388d02cff047984 */ /* 0x000e240008000800 */
[----:B0-----:R-:W-:Y:S01]  /*221c0*/  R2UR UR4, R4 ;  /* 0x00000000040472ca */ /* 0x001fe200000e0000 */
[----:B------:R-:W-:Y:S06]  /*221d0*/  BAR.ARV 0x4, 0x180 ;  /* 0x0106000000007b1d */ /* 0x000fec0000002000 */
[----:B------:R-:W-:Y:S08]  /*221e0*/  @!P0 BRA `(.L_x_5256) ;  /* 0x0000002000188947 */ /* 0x000ff00003800000 */
[----:B------:R-:W2:Y:S04]  /*221f0*/  LDL.128 R144, [R1+0x1e0] ;  /* 0x0001e00001907983 */ /* 0x000ea80000100c00 */
[----:B------:R-:W3:Y:S04]  /*22200*/  LDL.128 R132, [R1+0x200] ;  /* 0x0002000001847983 */ /* 0x000ee80000100c00 */
[----:B------:R-:W4:Y:S04]  /*22210*/  LDL.128 R136, [R1+0x1f0] ;  /* 0x0001f00001887983 */ /* 0x000f280000100c00 */
[----:B------:R-:W5:Y:S04]  /*22220*/  LDL.128 R124, [R1+0x220] ;  /* 0x00022000017c7983 */ /* 0x000f680000100c00 */
        /* <DEDUP_REMOVED lines=27> */
[----:B------:R-:W5:Y:S01]  /*223e0*/  LDL.128 R8, [R1+0x3d0] ;  /* 0x0003d00001087983 */ /* 0x000f620000100c00 */
[----:B------:R-:W-:-:S04]  /*223f0*/  IADD3 R209, P1, R16, 0x20, RZ ;  /* 0x0000002010d17810 */ /* 0x000fc80007f3e0ff */
[----:B------:R-:W-:-:S04]  /*22400*/  LOP3.LUT R208, R209, 0x380, RZ, 0xc0, !PT ;  /* 0x00000380d1d07812 */ /* 0x000fc800078ec0ff */
[----:B------:R-:W-:-:S04]  /*22410*/  SHF.R.U64 R208, R208, 0x3, RZ ;  /* 0x00000003d0d07819 */ /* 0x000fc800000012ff */
[----:B------:R-:W-:Y:S01]  /*22420*/  LOP3.LUT R208, R208, R209, RZ, 0x3c, !PT ;  /* 0x000000d1d0d07212 */ /* 0x000fe200078e3cff */
[----:B------:R-:W-:Y:S01]  /*22430*/  IMAD.X R209, RZ, RZ, R17, P1 ;  /* 0x000000ffffd17224 */ /* 0x000fe200008e0611 */
[C---:B------:R-:W-:Y:S02]  /*22440*/  IADD3 R163, P1, R16.reuse, 0x4000, RZ ;  /* 0x0000400010a37810 */ /* 0x040fe40007f3e0ff */
[----:B------:R-:W-:Y:S02]  /*22450*/  IADD3 R175, P0, R16, 0x40, RZ ;  /* 0x0000004010af7810 */ /* 0x000fe40007f1e0ff */
[----:B------:R-:W-:Y:S02]  /*22460*/  LOP3.LUT R162, R163, 0x380, RZ, 0xc0, !PT ;  /* 0x00000380a3a27812 */ /* 0x000fe400078ec0ff */
[----:B------:R-:W-:Y:S02]  /*22470*/  LOP3.LUT R174, R175, 0x380, RZ, 0xc0, !PT ;  /* 0x00000380afae7812 */ /* 0x000fe400078ec0ff */
[----:B------:R-:W-:-:S02]  /*22480*/  SHF.R.U64 R162, R162, 0x3, RZ ;  /* 0x00000003a2a27819 */ /* 0x000fc400000012ff */
[----:B------:R-:W-:Y:S02]  /*22490*/  SHF.R.U64 R174, R174, 0x3, RZ ;  /* 0x00000003aeae7819 */ /* 0x000fe400000012ff */
[----:B------:R-:W-:Y:S01]  /*224a0*/  LOP3.LUT R162, R162, R163, RZ, 0x3c, !PT ;  /* 0x000000a3a2a27212 */ /* 0x000fe200078e3cff */
[--C-:B------:R-:W-:Y:S01]  /*224b0*/  IMAD.X R163, RZ, RZ, R17.reuse, P1 ;  /* 0x000000ffffa37224 */ /* 0x100fe200008e0611 */
[----:B------:R-:W-:Y:S01]  /*224c0*/  LOP3.LUT R174, R174, R175, RZ, 0x3c, !PT ;  /* 0x000000afaeae7212 */ /* 0x000fe200078e3cff */
[----:B------:R-:W-:Y:S01]  /*224d0*/  IMAD.X R175, RZ, RZ, R17, P0 ;  /* 0x000000ffffaf7224 */ /* 0x000fe200000e0611 */
[C---:B------:R-:W-:Y:S02]  /*224e0*/  IADD3 R141, P1, R16.reuse, 0x6060, RZ ;  /* 0x00006060108d7810 */ /* 0x040fe40007f3e0ff */
[C---:B------:R-:W-:Y:S02]  /*224f0*/  IADD3 R161, P0, R16.reuse, 0x4020, RZ ;  /* 0x0000402010a17810 */ /* 0x040fe40007f1e0ff */
[----:B------:R-:W-:-:S02]  /*22500*/  IADD3 R167, P5, R16, 0x2040, RZ ;  /* 0x0000204010a77810 */ /* 0x000fc40007fbe0ff */
[C---:B------:R-:W-:Y:S02]  /*22510*/  IADD3 R165, P6, R16.reuse, 0x2060, RZ ;  /* 0x0000206010a57810 */ /* 0x040fe40007fde0ff */
[----:B------:R-:W-:Y:S01]  /*22520*/  LOP3.LUT R140, R141, 0x380, RZ, 0xc0, !PT ;  /* 0x000003808d8c7812 */ /* 0x000fe200078ec0ff */
[----:B------:R-:W-:Y:S01]  /*22530*/  IMAD R193, R159, 0x40, R156 ;  /* 0x000000409fc17824 */ /* 0x000fe200078e029c */
[----:B------:R-:W-:Y:S02]  /*22540*/  IADD3 R173, P2, R16, 0x60, RZ ;  /* 0x0000006010ad7810 */ /* 0x000fe40007f5e0ff */
[----:B------:R-:W-:Y:S02]  /*22550*/  LOP3.LUT R160, R161, 0x380, RZ, 0xc0, !PT ;  /* 0x00000380a1a07812 */ /* 0x000fe400078ec0ff */
[----:B------:R-:W-:Y:S02]  /*22560*/  LOP3.LUT R166, R167, 0x380, RZ, 0xc0, !PT ;  /* 0x00000380a7a67812 */ /* 0x000fe400078ec0ff */
[----:B------:R-:W-:-:S02]  /*22570*/  LOP3.LUT R164, R165, 0x380, RZ, 0xc0, !PT ;  /* 0x00000380a5a47812 */ /* 0x000fc400078ec0ff */
[----:B------:R-:W-:Y:S01]  /*22580*/  SHF.R.U64 R140, R140, 0x3, RZ ;  /* 0x000000038c8c7819 */ /* 0x000fe200000012ff */
[----:B------:R-:W-:Y:S01]  /*22590*/  IMAD.WIDE R192, R193, 0x2, R200 ;  /* 0x00000002c1c07825 */ /* 0x000fe200078e02c8 */
[----:B------:R-:W-:Y:S02]  /*225a0*/  LOP3.LUT R172, R173, 0x380, RZ, 0xc0, !PT ;  /* 0x00000380adac7812 */ /* 0x000fe400078ec0ff */
[----:B------:R-:W-:Y:S02]  /*225b0*/  SHF.R.U64 R160, R160, 0x3, RZ ;  /* 0x00000003a0a07819 */ /* 0x000fe400000012ff */
[----:B------:R-:W-:Y:S02]  /*225c0*/  SHF.R.U64 R166, R166, 0x3, RZ ;  /* 0x00000003a6a67819 */ /* 0x000fe400000012ff */
[----:B------:R-:W-:Y:S02]  /*225d0*/  SHF.R.U64 R164, R164, 0x3, RZ ;  /* 0x00000003a4a47819 */ /* 0x000fe400000012ff */
[----:B------:R-:W-:Y:S01]  /*225e0*/  LOP3.LUT R140, R140, R141, RZ, 0x3c, !PT ;  /* 0x0000008d8c8c7212 */ /* 0x000fe200078e3cff */
[----:B------:R-:W-:Y:S01]  /*225f0*/  IMAD.X R141, RZ, RZ, R17, P1 ;  /* 0x000000ffff8d7224 */ /* 0x000fe200008e0611 */
[----:B------:R-:W-:-:S02]  /*22600*/  SHF.R.U64 R172, R172, 0x3, RZ ;  /* 0x00000003acac7819 */ /* 0x000fc400000012ff */
[----:B------:R-:W-:Y:S01]  /*22610*/  LOP3.LUT R160, R160, R161, RZ, 0x3c, !PT ;  /* 0x000000a1a0a07212 */ /* 0x000fe200078e3cff */
[--C-:B------:R-:W-:Y:S01]  /*22620*/  IMAD.X R161, RZ, RZ, R17.reuse, P0 ;  /* 0x000000ffffa17224 */ /* 0x100fe200000e0611 */
[----:B------:R-:W-:Y:S02]  /*22630*/  IADD3 R171, P3, R16, 0x2000, RZ ;  /* 0x0000200010ab7810 */ /* 0x000fe40007f7e0ff */
[----:B------:R-:W-:Y:S01]  /*22640*/  LOP3.LUT R166, R166, R167, RZ, 0x3c, !PT ;  /* 0x000000a7a6a67212 */ /* 0x000fe200078e3cff */
[--C-:B------:R-:W-:Y:S01]  /*22650*/  IMAD.X R167, RZ, RZ, R17.reuse, P5 ;  /* 0x000000ffffa77224 */ /* 0x100fe200028e0611 */
[----:B------:R-:W-:Y:S02]  /*22660*/  IADD3 R181, P0, R192, 0x1000, RZ ;  /* 0x00001000c0b57810 */ /* 0x000fe40007f1e0ff */
[----:B------:R-:W-:Y:S01]  /*22670*/  LOP3.LUT R164, R164, R165, RZ, 0x3c, !PT ;  /* 0x000000a5a4a47212 */ /* 0x000fe200078e3cff */
[--C-:B------:R-:W-:Y:S01]  /*22680*/  IMAD.X R165, RZ, RZ, R17.reuse, P6 ;  /* 0x000000ffffa57224 */ /* 0x100fe200030e0611 */
[----:B------:R-:W-:Y:S01]  /*22690*/  LOP3.LUT R172, R172, R173, RZ, 0x3c, !PT ;  /* 0x000000adacac7212 */ /* 0x000fe200078e3cff */
[----:B------:R-:W-:Y:S01]  /*226a0*/  IMAD.X R173, RZ, RZ, R17, P2 ;  /* 0x000000ffffad7224 */ /* 0x000fe200010e0611 */
[----:B------:R-:W-:-:S02]  /*226b0*/  IADD3 R5, P5, R16, 0x6020, RZ ;  /* 0x0000602010057810 */ /* 0x000fc40007fbe0ff */
[C---:B------:R-:W-:Y:S02]  /*226c0*/  IADD3 R169, P4, R16.reuse, 0x2020, RZ ;  /* 0x0000202010a97810 */ /* 0x040fe40007f9e0ff */
[----:B------:R-:W-:Y:S02]  /*226d0*/  LOP3.LUT R170, R171, 0x380, RZ, 0xc0, !PT ;  /* 0x00000380abaa7812 */ /* 0x000fe400078ec0ff */
[C---:B------:R-:W-:Y:S02]  /*226e0*/  IADD3 R143, P6, R16.reuse, 0x6040, RZ ;  /* 0x00006040108f7810 */ /* 0x040fe40007fde0ff */
[----:B------:R-:W-:Y:S02]  /*226f0*/  MOV R3, R140 ;  /* 0x0000008c00037202 */ /* 0x000fe40000000f00 */
[----:B------:R-:W-:Y:S01]  /*22700*/  IADD3 R21, P2, R16, 0x4040, RZ ;  /* 0x0000404010157810 */ /* 0x000fe20007f5e0ff */
[----:B------:R-:W0:Y:S01]  /*22710*/  SHFL.IDX PT, R141, R194, RZ, 0x1f ;  /* 0x00001fffc28d7589 */ /* 0x000e2200000e0000 */
[----:B------:R-:W-:-:S02]  /*22720*/  LOP3.LUT R180, R181, 0x380, RZ, 0xc0, !PT ;  /* 0x00000380b5b47812 */ /* 0x000fc400078ec0ff */
[----:B------:R-:W-:Y:S02]  /*22730*/  LOP3.LUT R4, R5, 0x380, RZ, 0xc0, !PT ;  /* 0x0000038005047812 */ /* 0x000fe400078ec0ff */
[----:B------:R-:W-:Y:S02]  /*22740*/  LOP3.LUT R168, R169, 0x380, RZ, 0xc0, !PT ;  /* 0x00000380a9a87812 */ /* 0x000fe400078ec0ff */
[----:B------:R-:W-:Y:S02]  /*22750*/  SHF.R.U64 R170, R170, 0x3, RZ ;  /* 0x00000003aaaa7819 */ /* 0x000fe400000012ff */
[----:B------:R-:W-:Y:S02]  /*22760*/  LOP3.LUT R142, R143, 0x380, RZ, 0xc0, !PT ;  /* 0x000003808f8e7812 */ /* 0x000fe400078ec0ff */
[----:B------:R-:W-:Y:S02]  /*22770*/  LOP3.LUT R20, R21, 0x380, RZ, 0xc0, !PT ;  /* 0x0000038015147812 */ /* 0x000fe400078ec0ff */
[----:B------:R-:W-:-:S02]  /*22780*/  SHF.R.U64 R180, R180, 0x3, RZ ;  /* 0x00000003b4b47819 */ /* 0x000fc400000012ff */
[----:B------:R-:W-:Y:S02]  /*22790*/  SHF.R.U64 R4, R4, 0x3, RZ ;  /* 0x0000000304047819 */ /* 0x000fe400000012ff */
[----:B------:R-:W-:Y:S02]  /*227a0*/  SHF.R.U64 R168, R168, 0x3, RZ ;  /* 0x00000003a8a87819 */ /* 0x000fe400000012ff */
[----:B------:R-:W-:Y:S01]  /*227b0*/  LOP3.LUT R170, R170, R171, RZ, 0x3c, !PT ;  /* 0x000000abaaaa7212 */ /* 0x000fe200078e3cff */
[----:B------:R-:W-:Y:S01]  /*227c0*/  IMAD.X R171, RZ, RZ, R17, P3 ;  /* 0x000000ffffab7224 */ /* 0x000fe200018e0611 */
[----:B------:R-:W-:Y:S02]  /*227d0*/  SHF.R.U64 R142, R142, 0x3, RZ ;  /* 0x000000038e8e7819 */ /* 0x000fe400000012ff */
[----:B------:R-:W-:Y:S02]  /*227e0*/  SHF.R.U64 R20, R20, 0x3, RZ ;  /* 0x0000000314147819 */ /* 0x000fe400000012ff */
[----:B------:R-:W-:Y:S01]  /*227f0*/  LOP3.LUT R180, R180, R181, RZ, 0x3c, !PT ;  /* 0x000000b5b4b47212 */ /* 0x000fe200078e3cff */
[----:B------:R-:W-:Y:S01]  /*22800*/  IMAD.X R181, RZ, RZ, R193, P0 ;  /* 0x000000ffffb57224 */ /* 0x000fe200000e06c1 */
[----:B------:R-:W-:-:S02]  /*22810*/  IADD3 R151, P3, R16, 0x4060, RZ ;  /* 0x0000406010977810 */ /* 0x000fc40007f7e0ff */
[----:B------:R-:W-:Y:S02]  /*22820*/  MOV R6, R164 ;  /* 0x000000a400067202 */ /* 0x000fe40000000f00 */
[----:B------:R-:W-:Y:S01]  /*22830*/  LOP3.LUT R4, R4, R5, RZ, 0x3c, !PT ;  /* 0x0000000504047212 */ /* 0x000fe200078e3cff */
[--C-:B------:R-:W-:Y:S01]  /*22840*/  IMAD.X R5, RZ, RZ, R17.reuse, P5 ;  /* 0x000000ffff057224 */ /* 0x100fe200028e0611 */
[----:B------:R-:W-:Y:S02]  /*22850*/  IADD3 R165, P0, R192, 0x8000, RZ ;  /* 0x00008000c0a57810 */ /* 0x000fe40007f1e0ff */
[----:B------:R-:W-:Y:S01]  /*22860*/  LOP3.LUT R168, R168, R169, RZ, 0x3c, !PT ;  /* 0x000000a9a8a87212 */ /* 0x000fe200078e3cff */
[--C-:B------:R-:W-:Y:S01]  /*22870*/  IMAD.X R169, RZ, RZ, R17.reuse, P4 ;  /* 0x000000ffffa97224 */ /* 0x100fe200020e0611 */
[----:B------:R-:W-:Y:S01]  /*22880*/  LOP3.LUT R142, R142, R143, RZ, 0x3c, !PT ;  /* 0x0000008f8e8e7212 */ /* 0x000fe200078e3cff */
[--C-:B------:R-:W-:Y:S01]  /*22890*/  IMAD.X R143, RZ, RZ, R17.reuse, P6 ;  /* 0x000000ffff8f7224 */ /* 0x100fe200030e0611 */
[----:B------:R-:W-:Y:S01]  /*228a0*/  LOP3.LUT R20, R20, R21, RZ, 0x3c, !PT ;  /* 0x0000001514147212 */ /* 0x000fe200078e3cff */
[----:B------:R-:W-:Y:S01]  /*228b0*/  IMAD.X R21, RZ, RZ, R17, P2 ;  /* 0x000000ffff157224 */ /* 0x000fe200010e0611 */
[----:B------:R-:W-:-:S02]  /*228c0*/  LOP3.LUT R150, R151, 0x380, RZ, 0xc0, !PT ;  /* 0x0000038097967812 */ /* 0x000fc400078ec0ff */
[----:B------:R-:W-:Y:S02]  /*228d0*/  IADD3 R149, P4, R16, 0x6000, RZ ;  /* 0x0000600010957810 */ /* 0x000fe40007f9e0ff */
[----:B------:R-:W-:Y:S02]  /*228e0*/  MOV R197, R172 ;  /* 0x000000ac00c57202 */ /* 0x000fe40000000f00 */
[C---:B------:R-:W-:Y:S02]  /*228f0*/  IADD3 R179, P6, R192.reuse, 0x2000, RZ ;  /* 0x00002000c0b37810 */ /* 0x040fe40007fde0ff */
[----:B------:R-:W-:Y:S02]  /*22900*/  IADD3 R173, P2, R192, 0x4000, RZ ;  /* 0x00004000c0ad7810 */ /* 0x000fe40007f5e0ff */
[----:B------:R-:W-:Y:S02]  /*22910*/  LOP3.LUT R164, R165, 0x380, RZ, 0xc0, !PT ;  /* 0x00000380a5a47812 */ /* 0x000fe400078ec0ff */
[----:B------:R-:W-:-:S02]  /*22920*/  MOV R5, R4 ;  /* 0x0000000400057202 */ /* 0x000fc40000000f00 */
[----:B------:R-:W-:Y:S02]  /*22930*/  SHF.R.U64 R150, R150, 0x3, RZ ;  /* 0x0000000396967819 */ /* 0x000fe400000012ff */
[----:B------:R-:W-:Y:S02]  /*22940*/  LOP3.LUT R148, R149, 0x380, RZ, 0xc0, !PT ;  /* 0x0000038095947812 */ /* 0x000fe400078ec0ff */
[----:B------:R-:W-:Y:S02]  /*22950*/  MOV R4, R142 ;  /* 0x0000008e00047202 */ /* 0x000fe40000000f00 */
[----:B------:R-:W-:Y:S02]  /*22960*/  LOP3.LUT R178, R179, 0x380, RZ, 0xc0, !PT ;  /* 0x00000380b3b27812 */ /* 0x000fe400078ec0ff */
[----:B------:R-:W-:Y:S02]  /*22970*/  LOP3.LUT R172, R173, 0x380, RZ, 0xc0, !PT ;  /* 0x00000380adac7812 */ /* 0x000fe400078ec0ff */
[----:B------:R-:W-:-:S02]  /*22980*/  SHF.R.U64 R164, R164, 0x3, RZ ;  /* 0x00000003a4a47819 */ /* 0x000fc400000012ff */
[----:B------:R-:W-:Y:S02]  /*22990*/  LOP3.LUT R143, R16, 0x380, RZ, 0xc0, !PT ;  /* 0x00000380108f7812 */ /* 0x000fe400078ec0ff */
[----:B------:R-:W-:Y:S01]  /*229a0*/  LOP3.LUT R150, R150, R151, RZ, 0x3c, !PT ;  /* 0x0000009796967212 */ /* 0x000fe200078e3cff */
[----:B------:R-:W-:Y:S01]  /*229b0*/  IMAD.X R151, RZ, RZ, R17, P3 ;  /* 0x000000ffff977224 */ /* 0x000fe200018e0611 */
[----:B------:R-:W-:Y:S02]  /*229c0*/  SHF.R.U64 R148, R148, 0x3, RZ ;  /* 0x0000000394947819 */ /* 0x000fe400000012ff */
[----:B------:R-:W-:Y:S02]  /*229d0*/  SHF.R.U64 R178, R178, 0x3, RZ ;  /* 0x00000003b2b27819 */ /* 0x000fe400000012ff */
[----:B------:R-:W-:Y:S02]  /*229e0*/  SHF.R.U64 R172, R172, 0x3, RZ ;  /* 0x00000003acac7819 */ /* 0x000fe400000012ff */
[----:B------:R-:W-:Y:S01]  /*229f0*/  LOP3.LUT R164, R164, R165, RZ, 0x3c, !PT ;  /* 0x000000a5a4a47212 */ /* 0x000fe200078e3cff */
[----:B------:R-:W-:Y:S01]  /*22a00*/  IMAD.X R165, RZ, RZ, R193, P0 ;  /* 0x000000ffffa57224 */ /* 0x000fe200000e06c1 */
[----:B------:R-:W-:-:S02]  /*22a10*/  SHF.R.U64 R143, R143, 0x3, RZ ;  /* 0x000000038f8f7819 */ /* 0x000fc400000012ff */
[----:B0-----:R-:W-:Y:S01]  /*22a20*/  ISETP.NE.AND P0, PT, R141, RZ, PT ;  /* 0x000000ff8d00720c */ /* 0x001fe20003f05270 */
[--C-:B------:R-:W-:Y:S01]  /*22a30*/  IMAD.MOV.U32 R141, RZ, RZ, R17.reuse ;  /* 0x000000ffff8d7224 */ /* 0x100fe200078e0011 */
[----:B------:R-:W-:Y:S01]  /*22a40*/  LOP3.LUT R148, R148, R149, RZ, 0x3c, !PT ;  /* 0x0000009594947212 */ /* 0x000fe200078e3cff */
[----:B------:R-:W-:Y:S01]  /*22a50*/  IMAD.X R149, RZ, RZ, R17, P4 ;  /* 0x000000ffff957224 */ /* 0x000fe200020e0611 */
[----:B------:R-:W-:Y:S02]  /*22a60*/  MOV R183, R174 ;  /* 0x000000ae00b77202 */ /* 0x000fe40000000f00 */
[----:B------:R-:W-:Y:S02]  /*22a70*/  MOV R196, R170 ;  /* 0x000000aa00c47202 */ /* 0x000fe40000000f00 */
[----:B------:R-:W-:Y:S02]  /*22a80*/  MOV R195, R168 ;  /* 0x000000a800c37202 */ /* 0x000fe40000000f00 */
[----:B------:R-:W-:-:S02]  /*22a90*/  MOV R184, R166 ;  /* 0x000000a600b87202 */ /* 0x000fc40000000f00 */
[----:B------:R-:W-:Y:S02]  /*22aa0*/  MOV R21, R20 ;  /* 0x0000001400157202 */ /* 0x000fe40000000f00 */
[----:B------:R-:W-:Y:S01]  /*22ab0*/  LOP3.LUT R178, R178, R179, RZ, 0x3c, !PT ;  /* 0x000000b3b2b27212 */ /* 0x000fe200078e3cff */
[--C-:B------:R-:W-:Y:S01]  /*22ac0*/  IMAD.X R179, RZ, RZ, R193.reuse, P6 ;  /* 0x000000ffffb37224 */ /* 0x100fe200030e06c1 */
[----:B------:R-:W-:Y:S01]  /*22ad0*/  LOP3.LUT R172, R172, R173, RZ, 0x3c, !PT ;  /* 0x000000adacac7212 */ /* 0x000fe200078e3cff */
[----:B------:R-:W-:Y:S01]  /*22ae0*/  IMAD.X R173, RZ, RZ, R193, P2 ;  /* 0x000000ffffad7224 */ /* 0x000fe200010e06c1 */
[----:B------:R-:W-:Y:S02]  /*22af0*/  LOP3.LUT R140, R143, R16, RZ, 0x3c, !PT ;  /* 0x000000108f8c7212 */ /* 0x000fe400078e3cff */
[----:B------:R-:W-:Y:S02]  /*22b00*/  MOV R182, R162 ;  /* 0x000000a200b67202 */ /* 0x000fe40000000f00 */
[----:B------:R-:W-:-:S02]  /*22b10*/  MOV R20, R150 ;  /* 0x0000009600147202 */ /* 0x000fc40000000f00 */
[C---:B------:R-:W-:Y:S02]  /*22b20*/  IADD3 R175, P1, R192.reuse, 0x3000, RZ ;  /* 0x00003000c0af7810 */ /* 0x040fe40007f3e0ff */
[C---:B------:R-:W-:Y:S02]  /*22b30*/  IADD3 R171, P5, R192.reuse, 0x5000, RZ ;  /* 0x00005000c0ab7810 */ /* 0x040fe40007fbe0ff */
[C---:B------:R-:W-:Y:S02]  /*22b40*/  IADD3 R169, P4, R192.reuse, 0x6000, RZ ;  /* 0x00006000c0a97810 */ /* 0x040fe40007f9e0ff */
[C---:B------:R-:W-:Y:S02]  /*22b50*/  IADD3 R167, P3, R192.reuse, 0x7000, RZ ;  /* 0x00007000c0a77810 */ /* 0x040fe40007f7e0ff */
[C---:B------:R-:W-:Y:S02]  /*22b60*/  IADD3 R163, P6, R192.reuse, 0x9000, RZ ;  /* 0x00009000c0a37810 */ /* 0x040fe40007fde0ff */
[----:B------:R-:W-:-:S02]  /*22b70*/  IADD3 R151, P2, R192, 0xb000, RZ ;  /* 0x0000b000c0977810 */ /* 0x000fc40007f5e0ff */
[----:B--2---:R-:W-:Y:S02]  /*22b80*/  F2FP.BF16.F32.PACK_AB R144, R145, R144 ;  /* 0x000000909190723e */ /* 0x004fe400000010ff */
[----:B------:R-:W-:Y:S02]  /*22b90*/  MOV R208, R208 ;  /* 0x000000d000d07202 */ /* 0x000fe40000000f00 */
[----:B------:R-:W-:Y:S02]  /*22ba0*/  F2FP.BF16.F32.PACK_AB R145, R147, R146 ;  /* 0x000000929391723e */ /* 0x000fe400000010ff */
[----:B---3--:R-:W-:Y:S02]  /*22bb0*/  F2FP.BF16.F32.PACK_AB R132, R133, R132 ;  /* 0x000000848584723e */ /* 0x008fe400000010ff */
[----:B------:R-:W-:Y:S02]  /*22bc0*/  MOV R209, R140 ;  /* 0x0000008c00d17202 */ /* 0x000fe40000000f00 */
[----:B----4-:R-:W-:-:S02]  /*22bd0*/  F2FP.BF16.F32.PACK_AB R146, R137, R136 ;  /* 0x000000888992723e */ /* 0x010fc400000010ff */
[----:B------:R-:W-:Y:S01]  /*22be0*/  F2FP.BF16.F32.PACK_AB R147, R139, R138 ;  /* 0x0000008a8b93723e */ /* 0x000fe200000010ff */
[----:B------:R-:W-:Y:S01]  /*22bf0*/  BAR.SYNC.DEFER_BLOCKING 0x1, 0x100 ;  /* 0x0044000000007b1d */ /* 0x000fe20000010000 */
[----:B------:R-:W-:Y:S02]  /*22c00*/  F2FP.BF16.F32.PACK_AB R133, R135, R134 ;  /* 0x000000868785723e */ /* 0x000fe400000010ff */
[----:B-----5:R-:W-:Y:S02]  /*22c10*/  F2FP.BF16.F32.PACK_AB R124, R125, R124 ;  /* 0x0000007c7d7c723e */ /* 0x020fe400000010ff */
[----:B------:R-:W-:Y:S02]  /*22c20*/  LOP3.LUT R174, R175, 0x380, RZ, 0xc0, !PT ;  /* 0x00000380afae7812 */ /* 0x000fe400078ec0ff */
[----:B------:R-:W-:Y:S02]  /*22c30*/  LOP3.LUT R170, R171, 0x380, RZ, 0xc0, !PT ;  /* 0x00000380abaa7812 */ /* 0x000fe400078ec0ff */
[----:B------:R-:W-:-:S02]  /*22c40*/  LOP3.LUT R168, R169, 0x380, RZ, 0xc0, !PT ;  /* 0x00000380a9a87812 */ /* 0x000fc400078ec0ff */
[----:B------:R-:W-:Y:S02]  /*22c50*/  LOP3.LUT R166, R167, 0x380, RZ, 0xc0, !PT ;  /* 0x00000380a7a67812 */ /* 0x000fe400078ec0ff */
[----:B------:R-:W-:Y:S02]  /*22c60*/  F2FP.BF16.F32.PACK_AB R134, R129, R128 ;  /* 0x000000808186723e */ /* 0x000fe400000010ff */
[----:B------:R-:W-:Y:S02]  /*22c70*/  F2FP.BF16.F32.PACK_AB R135, R131, R130 ;  /* 0x000000828387723e */ /* 0x000fe400000010ff */
[----:B------:R-:W-:Y:S02]  /*22c80*/  F2FP.BF16.F32.PACK_AB R125, R127, R126 ;  /* 0x0000007e7f7d723e */ /* 0x000fe400000010ff */
[----:B------:R-:W-:Y:S02]  /*22c90*/  F2FP.BF16.F32.PACK_AB R116, R117, R116 ;  /* 0x000000747574723e */ /* 0x000fe400000010ff */
[----:B------:R-:W-:-:S02]  /*22ca0*/  LOP3.LUT R162, R163, 0x380, RZ, 0xc0, !PT ;  /* 0x00000380a3a27812 */ /* 0x000fc400078ec0ff */
[----:B------:R-:W-:Y:S02]  /*22cb0*/  LOP3.LUT R150, R151, 0x380, RZ, 0xc0, !PT ;  /* 0x0000038097967812 */ /* 0x000fe400078ec0ff */
        /* <DEDUP_REMOVED lines=8> */
[----:B------:R0:W-:Y:S01]  /*22d40*/  STSM.16.M88.4 [R209], R144 ;  /* 0x00000090d1007844 */ /* 0x0001e20000000200 */
[----:B------:R-:W-:Y:S02]  /*22d50*/  F2FP.BF16.F32.PACK_AB R110, R105, R104 ;  /* 0x00000068696e723e */ /* 0x000fe400000010ff */
[----:B------:R-:W-:Y:S02]  /*22d60*/  F2FP.BF16.F32.PACK_AB R111, R107, R106 ;  /* 0x0000006a6b6f723e */ /* 0x000fe400000010ff */
[----:B------:R-:W-:-:S02]  /*22d70*/  F2FP.BF16.F32.PACK_AB R101, R103, R102 ;  /* 0x000000666765723e */ /* 0x000fc400000010ff */
[----:B------:R-:W-:Y:S01]  /*22d80*/  F2FP.BF16.F32.PACK_AB R92, R93, R92 ;  /* 0x0000005c5d5c723e */ /* 0x000fe200000010ff */
[----:B------:R0:W-:Y:S01]  /*22d90*/  STSM.16.M88.4 [R208], R132 ;  /* 0x00000084d0007844 */ /* 0x0001e20000000200 */
[----:B------:R-:W-:Y:S02]  /*22da0*/  SHF.R.U64 R174, R174, 0x3, RZ ;  /* 0x00000003aeae7819 */ /* 0x000fe400000012ff */
[----:B------:R-:W-:Y:S02]  /*22db0*/  SHF.R.U64 R170, R170, 0x3, RZ ;  /* 0x00000003aaaa7819 */ /* 0x000fe400000012ff */
[----:B------:R-:W-:Y:S02]  /*22dc0*/  SHF.R.U64 R168, R168, 0x3, RZ ;  /* 0x00000003a8a87819 */ /* 0x000fe400000012ff */
[----:B------:R-:W-:Y:S02]  /*22dd0*/  SHF.R.U64 R166, R166, 0x3, RZ ;  /* 0x00000003a6a67819 */ /* 0x000fe400000012ff */
[----:B------:R-:W-:-:S02]  /*22de0*/  F2FP.BF16.F32.PACK_AB R102, R97, R96 ;  /* 0x000000606166723e */ /* 0x000fc400000010ff */
[----:B------:R-:W-:Y:S02]  /*22df0*/  F2FP.BF16.F32.PACK_AB R103, R99, R98 ;  /* 0x000000626367723e */ /* 0x000fe400000010ff */
[----:B------:R-:W-:Y:S02]  /*22e00*/  F2FP.BF16.F32.PACK_AB R93, R95, R94 ;  /* 0x0000005e5f5d723e */ /* 0x000fe400000010ff */
[----:B------:R-:W-:Y:S01]  /*22e10*/  F2FP.BF16.F32.PACK_AB R84, R85, R84 ;  /* 0x000000545554723e */ /* 0x000fe200000010ff */
[----:B------:R0:W-:Y:S01]  /*22e20*/  STSM.16.M88.4 [R183], R124 ;  /* 0x0000007cb7007844 */ /* 0x0001e20000000200 */
[----:B------:R-:W-:Y:S02]  /*22e30*/  SHF.R.U64 R162, R162, 0x3, RZ ;  /* 0x00000003a2a27819 */ /* 0x000fe400000012ff */
[----:B------:R-:W-:Y:S02]  /*22e40*/  SHF.R.U64 R150, R150, 0x3, RZ ;  /* 0x0000000396967819 */ /* 0x000fe400000012ff */
        /* <DEDUP_REMOVED lines=10> */
[----:B------:R-:W-:Y:S02]  /*22ef0*/  F2FP.BF16.F32.PACK_AB R78, R73, R72 ;  /* 0x00000048494e723e */ /* 0x000fe400000010ff */
[----:B------:R-:W-:Y:S02]  /*22f00*/  F2FP.BF16.F32.PACK_AB R79, R75, R74 ;  /* 0x0000004a4b4f723e */ /* 0x000fe400000010ff */
[----:B------:R-:W-:Y:S02]  /*22f10*/  F2FP.BF16.F32.PACK_AB R69, R71, R70 ;  /* 0x000000464745723e */ /* 0x000fe400000010ff */
[----:B------:R-:W-:Y:S01]  /*22f20*/  F2FP.BF16.F32.PACK_AB R60, R61, R60 ;  /* 0x0000003c3d3c723e */ /* 0x000fe200000010ff */
[----:B------:R0:W-:Y:S01]  /*22f30*/  STSM.16.M88.4 [R195], R100 ;  /* 0x00000064c3007844 */ /* 0x0001e20000000200 */
[----:B------:R-:W-:-:S02]  /*22f40*/  MOV R177, R160 ;  /* 0x000000a000b17202 */ /* 0x000fc40000000f00 */
        /* <DEDUP_REMOVED lines=8> */
[----:B------:R-:W-:Y:S02]  /*22fd0*/  F2FP.BF16.F32.PACK_AB R70, R65, R64 ;  /* 0x000000404146723e */ /* 0x000fe400000010ff */
[----:B------:R-:W-:-:S02]  /*22fe0*/  F2FP.BF16.F32.PACK_AB R71, R67, R66 ;  /* 0x000000424347723e */ /* 0x000fc400000010ff */
[----:B------:R-:W-:Y:S02]  /*22ff0*/  F2FP.BF16.F32.PACK_AB R61, R63, R62 ;  /* 0x0000003e3f3d723e */ /* 0x000fe400000010ff */
[----:B------:R-:W-:Y:S01]  /*23000*/  F2FP.BF16.F32.PACK_AB R52, R53, R52 ;  /* 0x000000343534723e */ /* 0x000fe200000010ff */
[----:B------:R0:W-:Y:S01]  /*23010*/  STSM.16.M88.4 [R184], R92 ;  /* 0x0000005cb8007844 */ /* 0x0001e20000000200 */
[----:B------:R-:W-:Y:S02]  /*23020*/  MOV R0, R148 ;  /* 0x0000009400007202 */ /* 0x000fe40000000f00 */
[----:B------:R-:W-:Y:S01]  /*23030*/  LOP3.LUT R162, R162, R163, RZ, 0x3c, !PT ;  /* 0x000000a3a2a27212 */ /* 0x000fe200078e3cff */
[----:B------:R-:W-:Y:S01]  /*23040*/  IMAD.X R163, RZ, RZ, R193, P6 ;  /* 0x000000ffffa37224 */ /* 0x000fe200030e06c1 */
[----:B------:R-:W-:Y:S02]  /*23050*/  LOP3.LUT R150, R150, R151, RZ, 0x3c, !PT ;  /* 0x0000009796967212 */ /* 0x000fe400078e3cff */
[----:B------:R-:W-:-:S02]  /*23060*/  F2FP.BF16.F32.PACK_AB R62, R57, R56 ;  /* 0x00000038393e723e */ /* 0x000fc400000010ff */
[----:B------:R-:W-:Y:S02]  /*23070*/  F2FP.BF16.F32.PACK_AB R63, R59, R58 ;  /* 0x0000003a3b3f723e */ /* 0x000fe400000010ff */
[----:B------:R-:W-:Y:S02]  /*23080*/  F2FP.BF16.F32.PACK_AB R53, R55, R54 ;  /* 0x000000363735723e */ /* 0x000fe400000010ff */
[----:B------:R-:W-:Y:S01]  /*23090*/  F2FP.BF16.F32.PACK_AB R44, R45, R44 ;  /* 0x0000002c2d2c723e */ /* 0x000fe200000010ff */
[----:B------:R0:W-:Y:S01]  /*230a0*/  STSM.16.M88.4 [R6], R84 ;  /* 0x0000005406007844 */ /* 0x0001e20000000200 */
[C---:B------:R-:W-:Y:S02]  /*230b0*/  IADD3 R161, P1, R192.reuse, 0xa000, RZ ;  /* 0x0000a000c0a17810 */ /* 0x040fe40007f3e0ff */
[C---:B------:R-:W-:Y:S02]  /*230c0*/  IADD3 R151, P5, R192.reuse, 0xc000, RZ ;  /* 0x0000c000c0977810 */ /* 0x040fe40007fbe0ff */
[----:B------:R-:W-:-:S02]  /*230d0*/  IADD3 R149, P4, R192, 0xd000, RZ ;  /* 0x0000d000c0957810 */ /* 0x000fc40007f9e0ff */
[C---:B------:R-:W-:Y:S02]  /*230e0*/  IADD3 R210, P3, R192.reuse, 0xe000, RZ ;  /* 0x0000e000c0d27810 */ /* 0x040fe40007f7e0ff */
[----:B------:R-:W-:Y:S02]  /*230f0*/  F2FP.BF16.F32.PACK_AB R54, R49, R48 ;  /* 0x000000303136723e */ /* 0x000fe400000010ff */
[----:B------:R-:W-:Y:S02]  /*23100*/  F2FP.BF16.F32.PACK_AB R55, R51, R50 ;  /* 0x000000323337723e */ /* 0x000fe400000010ff */
[----:B------:R-:W-:Y:S02]  /*23110*/  F2FP.BF16.F32.PACK_AB R45, R47, R46 ;  /* 0x0000002e2f2d723e */ /* 0x000fe400000010ff */
[----:B------:R-:W-:Y:S01]  /*23120*/  F2FP.BF16.F32.PACK_AB R36, R37, R36 ;  /* 0x000000242524723e */ /* 0x000fe200000010ff */
[----:B------:R0:W-:Y:S01]  /*23130*/  STSM.16.M88.4 [R182], R76 ;  /* 0x0000004cb6007844 */ /* 0x0001e20000000200 */
[----:B------:R-:W-:-:S02]  /*23140*/  IADD3 R137, P6, R192, 0xf000, RZ ;  /* 0x0000f000c0897810 */ /* 0x000fc40007fde0ff */
[----:B------:R-:W-:Y:S02]  /*23150*/  F2FP.BF16.F32.PACK_AB R46, R41, R40 ;  /* 0x00000028292e723e */ /* 0x000fe400000010ff */
[----:B------:R-:W-:Y:S02]  /*23160*/  F2FP.BF16.F32.PACK_AB R47, R43, R42 ;  /* 0x0000002a2b2f723e */ /* 0x000fe400000010ff */
[----:B------:R-:W-:Y:S02]  /*23170*/  F2FP.BF16.F32.PACK_AB R37, R39, R38 ;  /* 0x000000262725723e */ /* 0x000fe400000010ff */
[----:B------:R-:W-:Y:S01]  /*23180*/  F2FP.BF16.F32.PACK_AB R28, R29, R28 ;  /* 0x0000001c1d1c723e */ /* 0x000fe200000010ff */
[----:B------:R0:W-:Y:S01]  /*23190*/  STSM.16.M88.4 [R177], R68 ;  /* 0x00000044b1007844 */ /* 0x0001e20000000200 */
[----:B------:R-:W-:Y:S02]  /*231a0*/  F2FP.BF16.F32.PACK_AB R38, R33, R32 ;  /* 0x000000202126723e */ /* 0x000fe400000010ff */
[----:B------:R-:W-:-:S02]  /*231b0*/  F2FP.BF16.F32.PACK_AB R39, R35, R34 ;  /* 0x000000222327723e */ /* 0x000fc400000010ff */
[----:B------:R-:W-:Y:S02]  /*231c0*/  F2FP.BF16.F32.PACK_AB R29, R31, R30 ;  /* 0x0000001e1f1d723e */ /* 0x000fe400000010ff */
[----:B------:R-:W-:Y:S01]  /*231d0*/  F2FP.BF16.F32.PACK_AB R12, R13, R12 ;  /* 0x0000000c0d0c723e */ /* 0x000fe200000010ff */
[----:B------:R0:W-:Y:S01]  /*231e0*/  STSM.16.M88.4 [R21], R60 ;  /* 0x0000003c15007844 */ /* 0x0001e20000000200 */
[----:B------:R-:W-:Y:S02]  /*231f0*/  F2FP.BF16.F32.PACK_AB R30, R25, R24 ;  /* 0x00000018191e723e */ /* 0x000fe400000010ff */
[----:B------:R-:W-:Y:S02]  /*23200*/  F2FP.BF16.F32.PACK_AB R31, R27, R26 ;  /* 0x0000001a1b1f723e */ /* 0x000fe400000010ff */
[----:B------:R-:W-:Y:S01]  /*23210*/  F2FP.BF16.F32.PACK_AB R13, R15, R14 ;  /* 0x0000000e0f0d723e */ /* 0x000fe200000010ff */
[----:B------:R0:W-:Y:S01]  /*23220*/  STSM.16.M88.4 [R20], R52 ;  /* 0x0000003414007844 */ /* 0x0001e20000000200 */
[----:B------:R-:W-:-:S02]  /*23230*/  LOP3.LUT R160, R161, 0x380, RZ, 0xc0, !PT ;  /* 0x00000380a1a07812 */ /* 0x000fc400078ec0ff */
[----:B------:R-:W-:Y:S02]  /*23240*/  LOP3.LUT R148, R151, 0x380, RZ, 0xc0, !PT ;  /* 0x0000038097947812 */ /* 0x000fe400078ec0ff */
[----:B------:R-:W-:Y:S02]  /*23250*/  LOP3.LUT R142, R149, 0x380, RZ, 0xc0, !PT ;  /* 0x00000380958e7812 */ /* 0x000fe400078ec0ff */
[----:B------:R-:W-:Y:S02]  /*23260*/  LOP3.LUT R143, R210, 0x380, RZ, 0xc0, !PT ;  /* 0x00000380d28f7812 */ /* 0x000fe400078ec0ff */
[----:B------:R-:W-:Y:S02]  /*23270*/  LOP3.LUT R129, R192, 0x380, RZ, 0xc0, !PT ;  /* 0x00000380c0817812 */ /* 0x000fe400078ec0ff */
[----:B------:R-:W-:Y:S02]  /*23280*/  F2FP.BF16.F32.PACK_AB R14, R9, R8 ;  /* 0x00000008090e723e */ /* 0x000fe400000010ff */
[----:B------:R-:W-:Y:S01]  /*23290*/  F2FP.BF16.F32.PACK_AB R15, R11, R10 ;  /* 0x0000000a0b0f723e */ /* 0x000fe200000010ff */
[----:B------:R0:W-:Y:S01]  /*232a0*/  STSM.16.M88.4 [R0], R44 ;  /* 0x0000002c00007844 */ /* 0x0001e20000000200 */
[----:B------:R-:W-:-:S02]  /*232b0*/  LOP3.LUT R130, R137, 0x380, RZ, 0xc0, !PT ;  /* 0x0000038089827812 */ /* 0x000fc400078ec0ff */
[----:B------:R-:W-:Y:S01]  /*232c0*/  SHF.R.U64 R160, R160, 0x3, RZ ;  /* 0x00000003a0a07819 */ /* 0x000fe200000012ff */
[----:B------:R0:W-:Y:S01]  /*232d0*/  STSM.16.M88.4 [R5], R36 ;  /* 0x0000002405007844 */ /* 0x0001e20000000200 */
[----:B------:R-:W-:Y:S02]  /*232e0*/  SHF.R.U64 R148, R148, 0x3, RZ ;  /* 0x0000000394947819 */ /* 0x000fe400000012ff */
[----:B------:R-:W-:Y:S01]  /*232f0*/  SHF.R.U64 R142, R142, 0x3, RZ ;  /* 0x000000038e8e7819 */ /* 0x000fe200000012ff */
[----:B------:R0:W-:Y:S01]  /*23300*/  STSM.16.M88.4 [R4], R28 ;  /* 0x0000001c04007844 */ /* 0x0001e20000000200 */
[----:B------:R-:W-:Y:S02]  /*23310*/  SHF.R.U64 R143, R143, 0x3, RZ ;  /* 0x000000038f8f7819 */ /* 0x000fe400000012ff */
[----:B------:R-:W-:Y:S01]  /*23320*/  SHF.R.U64 R129, R129, 0x3, RZ ;  /* 0x0000000381817819 */ /* 0x000fe200000012ff */
[----:B------:R0:W-:Y:S01]  /*23330*/  STSM.16.M88.4 [R3], R12 ;  /* 0x0000000c03007844 */ /* 0x0001e20000000200 */
[----:B------:R-:W-:Y:S01]  /*23340*/  SHF.R.U64 R130, R130, 0x3, RZ ;  /* 0x0000000382827819 */ /* 0x000fe200000012ff */
[----:B------:R-:W-:-:S02]  /*23350*/  USHF.R.S32.HI UR12, URZ, 0x1f, UR60 ;  /* 0x0000001f3f0c7899 */ /* 0x000fc4000801143c */
[----:B------:R-:W-:Y:S01]  /*23360*/  USHF.R.S32.HI UR13, URZ, 0x1f, UR58 ;  /* 0x0000001f3f0d7899 */ /* 0x000fe2000801143a */
        /* <DEDUP_REMOVED lines=11> */
[----:B------:R-:W-:-:S02]  /*23420*/  IMAD.X R131, RZ, RZ, R193, P6 ;  /* 0x000000ffff837224 */ /* 0x000fc400030e06c1 */
[----:B------:R-:W-:Y:S01]  /*23430*/  IMAD.MOV.U32 R129, RZ, RZ, R193 ;  /* 0x000000ffff817224 */ /* 0x000fe200078e00c1 */
[----:B------:R-:W-:Y:S06]  /*23440*/  BAR.SYNC.DEFER_BLOCKING 0x1, 0x100 ;  /* 0x0044000000007b1d */ /* 0x000fec0000010000 */
[----:B0-----:R-:W-:Y:S05]  /*23450*/  @P0 BRA `(.L_x_5257) ;  /* 0x0000000000c80947 */ /* 0x001fea0003800000 */
[----:B------:R-:W0:Y:S01]  /*23460*/  LDC R8, c[0x0][0xce8] ;  /* 0x00033a00ff087b82 */ /* 0x000e220000000800 */
[----:B------:R-:W-:Y:S01]  /*23470*/  IMAD.MOV R3, RZ, RZ, -R205 ;  /* 0x000000ffff037224 */ /* 0x000fe200078e0acd */
[----:B------:R-:W-:Y:S01]  /*23480*/  ULDC UR5, c[0x0][0xb88] ;  /* 0x0002e20000057ab9 */ /* 0x000fe20000000800 */
[----:B------:R-:W-:Y:S01]  /*23490*/  IMAD.U32 R13, RZ, RZ, UR59 ;  /* 0x0000003bff0d7e24 */ /* 0x000fe2000f8e00ff */
[----:B------:R-:W-:Y:S01]  /*234a0*/  ULDC.64 UR8, c[0x0][0xc90] ;  /* 0x0003240000087ab9 */ /* 0x000fe20000000a00 */
[----:B------:R-:W-:Y:S01]  /*234b0*/  IMAD.U32 R5, RZ, RZ, UR59 ;  /* 0x0000003bff057e24 */ /* 0x000fe2000f8e00ff */
[----:B------:R-:W-:Y:S01]  /*234c0*/  ISETP.NE.AND P0, PT, R226, R3, PT ;  /* 0x00000003e200720c */ /* 0x000fe20003f05270 */
[----:B------:R-:W-:Y:S01]  /*234d0*/  IMAD R13, R13, 0x40, R22 ;  /* 0x000000400d0d7824 */ /* 0x000fe200078e0216 */
[----:B------:R-:W-:Y:S01]  /*234e0*/  ULDC.64 UR10, c[0x0][0xc98] ;  /* 0x00032600000a7ab9 */ /* 0x000fe20000000a00 */
[----:B0-----:R-:W-:-:S05]  /*234f0*/  IMAD R6, R8, UR5, RZ ;  /* 0x0000000508067c24 */ /* 0x001fca000f8e02ff */
[----:B------:R-:W-:-:S13]  /*23500*/  ISETP.GE.OR P1, PT, R13, R6, P0 ;  /* 0x000000060d00720c */ /* 0x000fda0000726670 */
[----:B------:R-:W2:Y:S01]  /*23510*/  @!P1 LDL R11, [R1+0x400] ;  /* 0x00040000010b9983 */ /* 0x000ea20000100800 */
[----:B------:R-:W-:Y:S01]  /*23520*/  ISETP.NE.AND P2, PT, R8, 0x1, PT ;  /* 0x000000010800780c */ /* 0x000fe20003f45270 */
[----:B------:R-:W-:Y:S01]  /*23530*/  IMAD R5, R5, 0x40, R228 ;  /* 0x0000004005057824 */ /* 0x000fe200078e02e4 */
[----:B------:R-:W-:Y:S02]  /*23540*/  UIMAD UR5, UR12, UR8, URZ ;  /* 0x000000080c0572a4 */ /* 0x000fe4000f8e023f */
[----:B------:R-:W-:Y:S01]  /*23550*/  UIMAD.WIDE.U32 UR6, UR60, UR8, URZ ;  /* 0x000000083c0672a5 */ /* 0x000fe2000f8e003f */
[----:B------:R-:W-:Y:S01]  /*23560*/  IMAD.MOV.U32 R4, RZ, RZ, R5 ;  /* 0x000000ffff047224 */ /* 0x000fe200078e0005 */
[----:B------:R-:W-:Y:S02]  /*23570*/  UIMAD UR5, UR60, UR9, UR5 ;  /* 0x000000093c0572a4 */ /* 0x000fe4000f8e0205 */
[----:B------:R-:W-:Y:S02]  /*23580*/  UIMAD UR8, UR13, UR10, URZ ;  /* 0x0000000a0d0872a4 */ /* 0x000fe4000f8e023f */
[----:B------:R-:W-:-:S02]  /*23590*/  UIADD3 UR7, UR7, UR5, URZ ;  /* 0x0000000507077290 */ /* 0x000fc4000fffe03f */
[----:B------:R-:W-:Y:S01]  /*235a0*/  UIMAD UR8, UR58, UR11, UR8 ;  /* 0x0000000b3a0872a4 */ /* 0x000fe2000f8e0208 */
[----:B------:R-:W0:Y:S01]  /*235b0*/  @P2 LDC R0, c[0x0][0xcec] ;  /* 0x00033b00ff002b82 */ /* 0x000e220000000800 */
[----:B------:R-:W-:-:S07]  /*235c0*/  UIMAD.WIDE.U32 UR6, UR58, UR10, UR6 ;  /* 0x0000000a3a0672a5 */ /* 0x000fce000f8e0006 */
[----:B------:R-:W1:Y:S01]  /*235d0*/  @P2 LDC R3, c[0x0][0xcf0] ;  /* 0x00033c00ff032b82 */ /* 0x000e620000000800 */
[----:B0-----:R-:W-:-:S05]  /*235e0*/  @P2 IMAD.HI.U32 R0, R5, R0, RZ ;  /* 0x0000000005002227 */ /* 0x001fca00078e00ff */
[----:B-1----:R-:W-:-:S05]  /*235f0*/  @P2 SHF.R.U32.HI R4, RZ, R3, R0 ;  /* 0x00000003ff042219 */ /* 0x002fca0000011600 */
        /* <DEDUP_REMOVED lines=14> */
[----:B------:R-:W-:Y:S01]  /*236e0*/  SHFL.IDX PT, R8, R0, RZ, 0x1c1f ;  /* 0x001c1fff00087589 */ /* 0x000fe200000e0000 */
[----:B------:R-:W-:Y:S01]  /*236f0*/  LEA.HI.X R10, R4, UR7, R3, 0x2, P2 ;  /* 0x00000007040a7c11 */ /* 0x000fe200090f1403 */
[----:B------:R-:W-:-:S04]  /*23700*/  VIADD R3, R13, 0x8 ;  /* 0x000000080d037836 */ /* 0x000fc80000000000 */
[----:B------:R-:W2:Y:S01]  /*23710*/  SHFL.IDX PT, R9, R10, RZ, 0x1c1f ;  /* 0x001c1fff0a097589 */ /* 0x000ea200000e0000 */
[----:B------:R-:W-:-:S03]  /*23720*/  ISETP.GE.OR P0, PT, R3, R6, P0 ;  /* 0x000000060300720c */ /* 0x000fc60000706670 */
[----:B--2---:R-:W-:Y:S10]  /*23730*/  @!P1 ST.E desc[UR36][R8.64], R11 ;  /* 0x0000000b08009985 */ /* 0x004ff4000c101924 */
[----:B------:R-:W2:Y:S04]  /*23740*/  @!P0 LDL R3, [R1+0x404] ;  /* 0x0004040001038983 */ /* 0x000ea80000100800 */
[----:B------:R-:W-:Y:S04]  /*23750*/  SHFL.IDX PT, R4, R0, 0x1, 0x1c1f ;  /* 0x003c1f0000047f89 */ /* 0x000fe800000e0000 */
[----:B------:R-:W2:Y:S04]  /*23760*/  SHFL.IDX PT, R5, R10, 0x1, 0x1c1f ;  /* 0x003c1f000a057f89 */ /* 0x000ea800000e0000 */
[----:B--2---:R0:W-:Y:S02]  /*23770*/  @!P0 ST.E desc[UR36][R4.64], R3 ;  /* 0x0000000304008985 */ /* 0x0041e4000c101924 */
.L_x_5257:
[----:B------:R-:W1:Y:S01]  /*23780*/  LDC R74, c[0x0][0xce8] ;  /* 0x00033a00ff4a7b82 */ /* 0x000e620000000800 */
[----:B------:R-:W-:Y:S01]  /*23790*/  ULDC UR10, c[0x0][0xbc8] ;  /* 0x0002f200000a7ab9 */ /* 0x000fe20000000800 */
[----:B------:R-:W-:Y:S01]  /*237a0*/  IMAD R0, R198, 0x20, R159 ;  /* 0x00000020c6007824 */ /* 0x000fe200078e029f */
[----:B------:R-:W-:Y:S01]  /*237b0*/  ISETP.GE.AND P1, PT, R154, UR10, PT ;  /* 0x0000000a9a007c0c */ /* 0x000fe2000bf26270 */
[----:B0-----:R-:W-:Y:S01]  /*237c0*/  IMAD.U32 R5, RZ, RZ, UR59 ;  /* 0x0000003bff057e24 */ /* 0x001fe2000f8e00ff */
[----:B------:R-:W-:Y:S01]  /*237d0*/  ULDC.64 UR8, c[0x0][0xbe8] ;  /* 0x0002fa0000087ab9 */ /* 0x000fe20000000a00 */
[----:B------:R0:W5:Y:S04]  /*237e0*/  LD.E.128 R8, desc[UR36][R128.64] ;  /* 0x0000002480087980 */ /* 0x000168000c101d00 */
[----:B------:R-:W5:Y:S04]  /*237f0*/  LD.E.128 R180, desc[UR36][R180.64] ;  /* 0x00000024b4b47980 */ /* 0x000f68000c101d00 */
[----:B------:R0:W5:Y:S04]  /*23800*/  LD.E.128 R12, desc[UR36][R178.64] ;  /* 0x00000024b20c7980 */ /* 0x000168000c101d00 */
[----:B------:R0:W5:Y:S04]  /*23810*/  LD.E.128 R24, desc[UR36][R174.64] ;  /* 0x00000024ae187980 */ /* 0x000168000c101d00 */
[----:B------:R0:W5:Y:S01]  /*23820*/  LD.E.128 R28, desc[UR36][R172.64] ;  /* 0x00000024ac1c7980 */ /* 0x000162000c101d00 */
[----:B-1----:R-:W-:-:S02]  /*23830*/  ISETP.NE.AND P3, PT, R74, 0x1, PT ;  /* 0x000000014a00780c */ /* 0x002fc40003f65270 */
[----:B------:R-:W-:Y:S01]  /*23840*/  SEL R4, RZ, 0xffffffff, P1 ;  /* 0xffffffffff047807 */ /* 0x000fe20000800000 */
[----:B------:R0:W5:Y:S01]  /*23850*/  LD.E.128 R32, desc[UR36][R170.64] ;  /* 0x00000024aa207980 */ /* 0x000162000c101d00 */
[----:B------:R-:W-:Y:S02]  /*23860*/  ISETP.GE.AND P0, PT, R155, UR10, PT ;  /* 0x0000000a9b007c0c */ /* 0x000fe4000bf06270 */
[----:B------:R-:W-:Y:S01]  /*23870*/  ISETP.GE.AND P2, PT, R156, UR10, PT ;  /* 0x0000000a9c007c0c */ /* 0x000fe2000bf46270 */
[----:B------:R-:W-:Y:S01]  /*23880*/  IMAD R72, R5, 0x40, R0 ;  /* 0x0000004005487824 */ /* 0x000fe200078e0200 */
[----:B------:R-:W-:Y:S01]  /*23890*/  UIMAD UR5, UR12, UR8, URZ ;  /* 0x000000080c0572a4 */ /* 0x000fe2000f8e023f */
[----:B------:R0:W5:Y:S04]  /*238a0*/  LD.E.128 R36, desc[UR36][R168.64] ;  /* 0x00000024a8247980 */ /* 0x000168000c101d00 */
[----:B------:R-:W1:Y:S01]  /*238b0*/  @P3 LDC R21, c[0x0][0xcec] ;  /* 0x00033b00ff153b82 */ /* 0x000e620000000800 */
[----:B------:R-:W-:Y:S01]  /*238c0*/  UIMAD.WIDE.U32 UR6, UR60, UR8, URZ ;  /* 0x000000083c0672a5 */ /* 0x000fe2000f8e003f */
[----:B------:R0:W5:Y:S04]  /*238d0*/  LD.E.128 R40, desc[UR36][R166.64] ;  /* 0x00000024a6287980 */ /* 0x000168000c101d00 */
[----:B------:R0:W5:Y:S02]  /*238e0*/  LD.E.128 R44, desc[UR36][R164.64] ;  /* 0x00000024a42c7980 */ /* 0x000164000c101d00 */
[----:B------:R-:W2:Y:S01]  /*238f0*/  @P3 LDC R73, c[0x0][0xcf0] ;  /* 0x00033c00ff493b82 */ /* 0x000ea20000000800 */
[----:B------:R-:W-:Y:S01]  /*23900*/  ISETP.GE.AND P1, PT, R153, UR10, PT ;  /* 0x0000000a99007c0c */ /* 0x000fe2000bf26270 */
[----:B------:R-:W-:Y:S01]  /*23910*/  IMAD.SHL.U32 R6, R4, 0x2, RZ ;  /* 0x0000000204067824 */ /* 0x000fe200078e00ff */
[----:B------:R-:W-:Y:S01]  /*23920*/  SEL R4, RZ, 0xffffffff, P0 ;  /* 0xffffffffff047807 */ /* 0x000fe20000000000 */
[----:B------:R0:W5:Y:S01]  /*23930*/  LD.E.128 R48, desc[UR36][R162.64] ;  /* 0x00000024a2307980 */ /* 0x000162000c101d00 */
[----:B------:R-:W-:-:S02]  /*23940*/  SEL R0, RZ, 0xffffffff, P1 ;  /* 0xffffffffff007807 */ /* 0x000fc40000800000 */
[----:B------:R-:W-:Y:S01]  /*23950*/  SEL R3, RZ, 0x1, P2 ;  /* 0x00000001ff037807 */ /* 0x000fe20001000000 */
[----:B------:R-:W-:Y:S01]  /*23960*/  UIMAD UR5, UR60, UR9, UR5 ;  /* 0x000000093c0572a4 */ /* 0x000fe2000f8e0205 */
[----:B------:R-:W-:Y:S01]  /*23970*/  IMAD.SHL.U32 R4, R4, 0x4, RZ ;  /* 0x0000000404047824 */ /* 0x000fe200078e00ff */
[----:B------:R-:W-:Y:S01]  /*23980*/  ISETP.GE.AND P0, PT, R152, UR10, PT ;  /* 0x0000000a98007c0c */ /* 0x000fe2000bf06270 */
[----:B------:R-:W-:Y:S01]  /*23990*/  IMAD.SHL.U32 R75, R0, 0x8, RZ ;  /* 0x00000008004b7824 */ /* 0x000fe200078e00ff */
[----:B------:R-:W-:Y:S01]  /*239a0*/  LOP3.LUT R3, R6, 0x2, R3, 0xe2, !PT ;  /* 0x0000000206037812 */ /* 0x000fe200078ee203 */
[----:B------:R-:W-:Y:S01]  /*239b0*/  ULDC.64 UR8, c[0x0][0xbf0] ;  /* 0x0002fc0000087ab9 */ /* 0x000fe20000000a00 */
[----:B------:R-:W-:Y:S01]  /*239c0*/  UIADD3 UR7, UR7, UR5, URZ ;  /* 0x0000000507077290 */ /* 0x000fe2000fffe03f */
[----:B------:R0:W5:Y:S01]  /*239d0*/  LD.E.128 R52, desc[UR36][R160.64] ;  /* 0x00000024a0347980 */ /* 0x000162000c101d00 */
[----:B-1----:R-:W-:Y:S01]  /*239e0*/  @P3 IMAD.HI.U32 R0, R72, R21, RZ ;  /* 0x0000001548003227 */ /* 0x002fe200078e00ff */
[----:B------:R-:W-:Y:S01]  /*239f0*/  UIMAD UR5, UR13, UR8, URZ ;  /* 0x000000080d0572a4 */ /* 0x000fe2000f8e023f */
[----:B------:R-:W-:Y:S01]  /*23a00*/  SEL R5, RZ, 0xffffffff, P0 ;  /* 0xffffffffff057807 */ /* 0x000fe20000000000 */
[----:B------:R0:W5:Y:S01]  /*23a10*/  LD.E.128 R56, desc[UR36][R150.64] ;  /* 0x0000002496387980 */ /* 0x000162000c101d00 */
[----:B------:R-:W-:Y:S01]  /*23a20*/  LOP3.LUT R4, R4, 0x4, R3, 0xe2, !PT ;  /* 0x0000000404047812 */ /* 0x000fe200078ee203 */
[----:B------:R-:W-:Y:S01]  /*23a30*/  IMAD.MOV.U32 R3, RZ, RZ, R72 ;  /* 0x000000ffff037224 */ /* 0x000fe200078e0048 */
[----:B------:R-:W-:Y:S01]  /*23a40*/  UIMAD UR5, UR58, UR9, UR5 ;  /* 0x000000093a0572a4 */ /* 0x000fe2000f8e0205 */
[----:B------:R0:W5:Y:S01]  /*23a50*/  LD.E.128 R60, desc[UR36][R148.64] ;  /* 0x00000024943c7980 */ /* 0x000162000c101d00 */
[----:B--2---:R-:W-:Y:S01]  /*23a60*/  @P3 SHF.R.U32.HI R3, RZ, R73, R0 ;  /* 0x00000049ff033219 */ /* 0x004fe20000011600 */
[----:B------:R-:W-:Y:S01]  /*23a70*/  UIMAD.WIDE.U32 UR6, UR58, UR8, UR6 ;  /* 0x000000083a0672a5 */ /* 0x000fe2000f8e0006 */
[----:B------:R-:W-:Y:S01]  /*23a80*/  IMAD.SHL.U32 R5, R5, 0x10, RZ ;  /* 0x0000001005057824 */ /* 0x000fe200078e00ff */
[----:B------:R-:W-:Y:S01]  /*23a90*/  LOP3.LUT R4, R75, 0x8, R4, 0xe2, !PT ;  /* 0x000000084b047812 */ /* 0x000fe200078ee204 */
[----:B------:R0:W5:Y:S01]  /*23aa0*/  LD.E.128 R64, desc[UR36][R142.64] ;  /* 0x000000248e407980 */ /* 0x000162000c101d00 */
[----:B------:R-:W-:Y:S01]  /*23ab0*/  ISETP.GE.AND P0, PT, R19, UR10, PT ;  /* 0x0000000a13007c0c */ /* 0x000fe2000bf06270 */
[----:B------:R-:W-:Y:S01]  /*23ac0*/  UIADD3 UR5, UR7, UR5, URZ ;  /* 0x0000000507057290 */ /* 0x000fe2000fffe03f */
[--C-:B------:R-:W-:Y:S01]  /*23ad0*/  IMAD.MOV R21, RZ, RZ, -R3.reuse ;  /* 0x000000ffff157224 */ /* 0x100fe200078e0a03 */
[----:B------:R-:W-:Y:S01]  /*23ae0*/  SHF.R.S32.HI R20, RZ, 0x1f, R3 ;  /* 0x0000001fff147819 */ /* 0x000fe20000011403 */
[----:B------:R0:W5:Y:S01]  /*23af0*/  LD.E.128 R68, desc[UR36][R140.64] ;  /* 0x000000248c447980 */ /* 0x000162000c101d00 */
[----:B------:R-:W-:Y:S01]  /*23b00*/  LOP3.LUT R0, R5, 0x10, R4, 0xe2, !PT ;  /* 0x0000001005007812 */ /* 0x000fe200078ee204 */
[----:B------:R-:W-:Y:S01]  /*23b10*/  IMAD.U32 R4, RZ, RZ, UR6 ;  /* 0x00000006ff047e24 */ /* 0x000fe2000f8e00ff */
[----:B------:R-:W-:Y:S01]  /*23b20*/  SEL R6, RZ, 0xffffffff, P0 ;  /* 0xffffffffff067807 */ /* 0x000fe20000000000 */
[----:B------:R-:W-:Y:S01]  /*23b30*/  IMAD.U32 R5, RZ, RZ, UR7 ;  /* 0x00000007ff057e24 */ /* 0x000fe2000f8e00ff */
[----:B------:R-:W-:Y:S01]  /*23b40*/  ULDC.64 UR6, c[0x0][0xbe0] ;  /* 0x0002f80000067ab9 */ /* 0x000fe20000000a00 */
[----:B------:R-:W-:Y:S01]  /*23b50*/  IMAD R21, R74, R21, R72 ;  /* 0x000000154a157224 */ /* 0x000fe200078e0248 */
[----:B------:R-:W5:Y:S01]  /*23b60*/  LD.E.128 R128, desc[UR36][R130.64] ;  /* 0x0000002482807980 */ /* 0x000f62000c101d00 */
[----:B------:R-:W-:Y:S01]  /*23b70*/  IMAD.U32 R5, RZ, RZ, UR5 ;  /* 0x00000005ff057e24 */ /* 0x000fe2000f8e00ff */
[----:B------:R-:W-:Y:S01]  /*23b80*/  ISETP.GE.AND P0, PT, R158, UR10, PT ;  /* 0x0000000a9e007c0c */ /* 0x000fe2000bf06270 */
[----:B------:R-:W-:Y:S01]  /*23b90*/  IMAD R20, R20, UR6, RZ ;  /* 0x0000000614147c24 */ /* 0x000fe2000f8e02ff */
        /* <DEDUP_REMOVED lines=8> */
[C---:B------:R-:W-:Y:S01]  /*23c20*/  IMAD R73, R3.reuse, UR7, R20 ;  /* 0x0000000703497c24 */ /* 0x040fe2000f8e0214 */
[----:B------:R-:W-:Y:S01]  /*23c30*/  ULDC UR8, c[0x0][0xb88] ;  /* 0x0002e20000087ab9 */ /* 0x000fe20000000800 */
[----:B------:R-:W-:Y:S01]  /*23c40*/  IMAD.WIDE.U32 R4, R3, UR6, R4 ;  /* 0x0000000603047c25 */ /* 0x000fe2000f8e0004 */
[----:B------:R-:W-:Y:S01]  /*23c50*/  ULDC.64 UR6, c[0x0][0xbd8] ;  /* 0x0002f60000067ab9 */ /* 0x000fe20000000a00 */
[----:B------:R-:W-:Y:S01]  /*23c60*/  LOP3.LUT R0, R75, 0x20, R0, 0xe2, !PT ;  /* 0x000000204b007812 */ /* 0x000fe200078ee200 */
[----:B------:R-:W-:Y:S01]  /*23c70*/  UIADD3 UR5, UR44, 0x38820, URZ ;  /* 0x000388202c057890 */ /* 0x000fe2000fffe03f */
[----:B------:R-:W-:Y:S01]  /*23c80*/  IMAD.U32 R20, RZ, RZ, UR59 ;  /* 0x0000003bff147e24 */ /* 0x000fe2000f8e00ff */
[----:B------:R-:W-:Y:S01]  /*23c90*/  SEL R3, RZ, 0x40, P0 ;  /* 0x00000040ff037807 */ /* 0x000fe20000000000 */
[----:B------:R-:W-:Y:S01]  /*23ca0*/  IMAD.IADD R5, R5, 0x1, R73 ;  /* 0x0000000105057824 */ /* 0x000fe200078e0249 */
[----:B------:R-:W-:Y:S01]  /*23cb0*/  ISETP.GE.AND P0, PT, R157, UR10, PT ;  /* 0x0000000a9d007c0c */ /* 0x000fe2000bf06270 */
[----:B------:R-:W-:Y:S01]  /*23cc0*/  IMAD R6, R6, UR6, RZ ;  /* 0x0000000606067c24 */ /* 0x000fe2000f8e02ff */
[----:B------:R-:W-:Y:S01]  /*23cd0*/  LOP3.LUT R0, R0, R3, RZ, 0xfc, !PT ;  /* 0x0000000300007212 */ /* 0x000fe200078efcff */
[----:B------:R-:W-:Y:S01]  /*23ce0*/  IMAD R79, R20, 0x40, R159 ;  /* 0x00000040144f7824 */ /* 0x000fe200078e029f */
[----:B------:R-:W-:Y:S01]  /*23cf0*/  SEL R3, RZ, 0x80, P0 ;  /* 0x00000080ff037807 */ /* 0x000fe20000000000 */
[----:B------:R-:W-:Y:S01]  /*23d00*/  IMAD R80, R74, UR8, RZ ;  /* 0x000000084a507c24 */ /* 0x000fe2000f8e02ff */
[----:B------:R-:W-:Y:S01]  /*23d10*/  UPRMT UR5, URZ, 0x654, UR5 ;  /* 0x000006543f057896 */ /* 0x000fe20008000005 */
[C---:B------:R-:W-:Y:S01]  /*23d20*/  IMAD R73, R21.reuse, UR7, R6 ;  /* 0x0000000715497c24 */ /* 0x040fe2000f8e0206 */
[----:B------:R-:W-:Y:S01]  /*23d30*/  BSSY B1, `(.L_x_5258) ;  /* 0x000002b000017945 */ /* 0x000fe20003800000 */
[----:B------:R-:W-:Y:S01]  /*23d40*/  IMAD.WIDE.U32 R4, R21, UR6, R4 ;  /* 0x0000000615047c25 */ /* 0x000fe2000f8e0004 */
[----:B------:R-:W-:Y:S01]  /*23d50*/  ISETP.GE.AND P0, PT, R79, R80, PT ;  /* 0x000000504f00720c */ /* 0x000fe20003f06270 */
[----:B------:R-:W-:Y:S01]  /*23d60*/  ULDC.64 UR6, c[0x0][0xb80] ;  /* 0x0002e00000067ab9 */ /* 0x000fe20000000a00 */
[----:B------:R-:W-:Y:S01]  /*23d70*/  LOP3.LUT R3, R0, R3, RZ, 0xfc, !PT ;  /* 0x0000000300037212 */ /* 0x000fe200078efcff */
[----:B------:R-:W-:Y:S01]  /*23d80*/  IMAD.IADD R5, R5, 0x1, R73 ;  /* 0x0000000105057824 */ /* 0x000fe200078e0249 */
[C---:B------:R-:W-:Y:S01]  /*23d90*/  LEA R6, P1, R4.reuse, UR6, 0x1 ;  /* 0x0000000604067c11 */ /* 0x040fe2000f8208ff */
[----:B-1----:R-:W-:Y:S03]  /*23da0*/  SYNCS.ARRIVE.TRANS64.RED.A1T0 RZ, [UR5], RZ ;  /* 0x000000ffffff79a7 */ /* 0x002fe60008100405 */
        /* <DEDUP_REMOVED lines=27> */
[----:B--2---:R-:W-:Y:S02]  /*23f60*/  @P4 LEA R12, P5, R157, R20, 0x1 ;  /* 0x000000149d0c4211 */ /* 0x004fe400078a08ff */
[-C--:B------:R-:W-:Y:S01]  /*23f70*/  @!P1 LEA.HI.X R9, R19, R21.reuse, R186, 0x1, P6 ;  /* 0x0000001513099211 */ /* 0x080fe200030f0cba */
[----:B------:R3:W-:Y:S01]  /*23f80*/  @!P2 ST.E.128 desc[UR36][R4.64], R44 ;  /* 0x0000002c0400a985 */ /* 0x0007e2000c101d24 */
[----:B------:R-:W-:-:S02]  /*23f90*/  @P0 LEA.HI.X R11, R158, R21, R185, 0x1, P3 ;  /* 0x000000159e0b0211 */ /* 0x000fc400018f0cb9 */
[----:B------:R-:W-:Y:S01]  /*23fa0*/  @P4 LEA.HI.X R13, R157, R21, R176, 0x1, P5 ;  /* 0x000000159d0d4211 */ /* 0x000fe200028f0cb0 */
[----:B------:R3:W-:Y:S04]  /*23fb0*/  @!P1 ST.E.128 desc[UR36][R8.64], R52 ;  /* 0x0000003408009985 */ /* 0x0007e8000c101d24 */
[----:B------:R3:W-:Y:S04]  /*23fc0*/  @P0 ST.E.128 desc[UR36][R10.64], R60 ;  /* 0x0000003c0a000985 */ /* 0x0007e8000c101d24 */
[----:B------:R3:W-:Y:S02]  /*23fd0*/  @P4 ST.E.128 desc[UR36][R12.64], R68 ;  /* 0x000000440c004985 */ /* 0x0007e4000c101d24 */
.L_x_5259:
[----:B------:R-:W-:Y:S05]  /*23fe0*/  BSYNC B1 ;  /* 0x0000000000017941 */ /* 0x000fea0003800000 */
.L_x_5258:
        /* <DEDUP_REMOVED lines=11> */
[CC--:B------:R-:W-:Y:S02]  /*240a0*/  @!P5 LEA R10, P4, R154.reuse, R8.reuse, 0x1 ;  /* 0x000000089a0ad211 */ /* 0x0c0fe400078808ff */
        /* <DEDUP_REMOVED lines=9> */
[-C--:B------:R-:W-:Y:S02]  /*24140*/  @!P2 LEA.HI.X R15, R153, R9.reuse, R188, 0x1, P5 ;  /* 0x00000009990fa211 */ /* 0x080fe400028f0cbc */
[CC--:B-1----:R-:W-:Y:S02]  /*24150*/  @!P0 LEA R20, P3, R19.reuse, R8.reuse, 0x1 ;  /* 0x0000000813148211 */ /* 0x0c2fe400078608ff */
[-C--:B0-----:R-:W-:Y:S01]  /*24160*/  @!P1 LEA R4, P6, R152, R8.reuse, 0x1 ;  /* 0x0000000898049211 */ /* 0x081fe200078c08ff */
[----:B------:R4:W-:Y:S01]  /*24170*/  @!P2 ST.E.128 desc[UR36][R14.64], R40 ;  /* 0x000000280e00a985 */ /* 0x0009e2000c101d24 */
[----:B------:R-:W-:Y:S02]  /*24180*/  @P4 LEA R28, P5, R158, R8, 0x1 ;  /* 0x000000089e1c4211 */ /* 0x000fe400078a08ff */
[-C--:B------:R-:W-:Y:S02]  /*24190*/  @!P1 LEA.HI.X R5, R152, R9.reuse, R187, 0x1, P6 ;  /* 0x0000000998059211 */ /* 0x080fe400030f0cbb */
[----:B--2---:R-:W-:-:S02]  /*241a0*/  @!P0 LEA.HI.X R21, R19, R9, R186, 0x1, P3 ;  /* 0x0000000913158211 */ /* 0x004fc400018f0cba */
        /* <DEDUP_REMOVED lines=10> */
.L_x_5256:
[----:B------:R-:W0:Y:S01]  /*24250*/  LDC R12, c[0x0][0xce8] ;  /* 0x00033a00ff0c7b82 */ /* 0x000e220000000800 */
[----:B------:R-:W-:Y:S01]  /*24260*/  ISETP.GE.AND P2, PT, R191, 0x40, PT ;  /* 0x00000040bf00780c */ /* 0x000fe20003f46270 */
[----:B------:R-:W-:Y:S01]  /*24270*/  ULDC UR12, c[0x0][0xbc8] ;  /* 0x0002f200000c7ab9 */ /* 0x000fe20000000800 */
[----:B------:R-:W-:Y:S01]  /*24280*/  IMAD R0, R198, 0x20, R159 ;  /* 0x00000020c6007824 */ /* 0x000fe200078e029f */
[----:B------:R-:W-:Y:S01]  /*24290*/  ISETP.GE.AND P4, PT, R156, UR12, PT ;  /* 0x0000000c9c007c0c */ /* 0x000fe2000bf86270 */
[----:B------:R-:W-:Y:S01]  /*242a0*/  IMAD.U32 R3, RZ, RZ, UR59 ;  /* 0x0000003bff037e24 */ /* 0x000fe2000f8e00ff */
[----:B------:R-:W-:Y:S01]  /*242b0*/  ISETP.GE.AND P3, PT, R154, UR12, PT ;  /* 0x0000000c9a007c0c */ /* 0x000fe2000bf66270 */
[----:B------:R-:W-:Y:S01]  /*242c0*/  USHF.R.S32.HI UR8, URZ, 0x1f, UR60 ;  /* 0x0000001f3f087899 */ /* 0x000fe2000801143c */
[----:B------:R-:W-:Y:S01]  /*242d0*/  BSSY B1, `(.L_x_5261) ;  /* 0x0000033000017945 */ /* 0x000fe20003800000 */
[----:B------:R-:W-:Y:S01]  /*242e0*/  USHF.R.S32.HI UR9, URZ, 0x1f, UR58 ;  /* 0x0000001f3f097899 */ /* 0x000fe2000801143a */
[----:B------:R-:W-:Y:S01]  /*242f0*/  ISETP.GE.AND P1, PT, R155, UR12, PT ;  /* 0x0000000c9b007c0c */ /* 0x000fe2000bf26270 */
[----:B------:R-:W-:Y:S01]  /*24300*/  IMAD R10, R3, 0x40, R0 ;  /* 0x00000040030a7824 */ /* 0x000fe200078e0200 */
[----:B------:R-:W-:-:S02]  /*24310*/  SEL R14, RZ, 0x1, P4 ;  /* 0x00000001ff0e7807 */ /* 0x000fc40002000000 */
[----:B------:R-:W-:Y:S02]  /*24320*/  SEL R15, RZ, 0xffffffff, P3 ;  /* 0xffffffffff0f7807 */ /* 0x000fe40001800000 */
[----:B0-----:R-:W-:-:S13]  /*24330*/  ISETP.NE.AND P0, PT, R12, 0x1, PT ;  /* 0x000000010c00780c */ /* 0x001fda0003f05270 */
[----:B------:R-:W0:Y:S08]  /*24340*/  @P0 LDC R11, c[0x0][0xcec] ;  /* 0x00033b00ff0b0b82 */ /* 0x000e300000000800 */
[----:B------:R-:W1:Y:S01]  /*24350*/  @P0 LDC R13, c[0x0][0xcf0] ;  /* 0x00033c00ff0d0b82 */ /* 0x000e620000000800 */
[----:B------:R-:W-:Y:S05]  /*24360*/  @P2 BRA `(.L_x_5262) ;  /* 0x0000000000a42947 */ /* 0x000fea0003800000 */
[----:B------:R-:W2:Y:S01]  /*24370*/  S2R R4, SR_TID.X ;  /* 0x0000000000047919 */ /* 0x000ea20000002100 */
[----:B------:R-:W3:Y:S01]  /*24380*/  LDC R5, c[0x0][0xce8] ;  /* 0x00033a00ff057b82 */ /* 0x000ee20000000800 */
[----:B------:R-:W-:Y:S01]  /*24390*/  IMAD.U32 R0, RZ, RZ, UR59 ;  /* 0x0000003bff007e24 */ /* 0x000fe2000f8e00ff */
[----:B------:R-:W-:Y:S02]  /*243a0*/  ULDC UR5, c[0x0][0xb88] ;  /* 0x0002e20000057ab9 */ /* 0x000fe40000000800 */
[----:B---3--:R-:W-:Y:S02]  /*243b0*/  IMAD R3, R5, UR5, RZ ;  /* 0x0000000505037c24 */ /* 0x008fe4000f8e02ff */
[----:B--2---:R-:W-:-:S04]  /*243c0*/  IMAD R0, R0, 0x40, R4 ;  /* 0x0000004000007824 */ /* 0x004fc800078e0204 */
[----:B------:R-:W-:-:S05]  /*243d0*/  VIADD R6, R0, 0xffffff80 ;  /* 0xffffff8000067836 */ /* 0x000fca0000000000 */
        /* <DEDUP_REMOVED lines=34> */
.L_x_5262:
[----:B------:R-:W-:Y:S05]  /*24600*/  BSYNC B1 ;  /* 0x0000000000017941 */ /* 0x000fea0003800000 */
.L_x_5261:
[----:B------:R-:W-:Y:S01]  /*24610*/  SEL R0, RZ, 0xffffffff, P1 ;  /* 0xffffffffff007807 */ /* 0x000fe20000800000 */
[----:B------:R-:W-:Y:S01]  /*24620*/  ULDC.64 UR10, c[0x0][0xbe8] ;  /* 0x0002fa00000a7ab9 */ /* 0x000fe20000000a00 */
[----:B------:R-:W-:Y:S01]  /*24630*/  IMAD.SHL.U32 R15, R15, 0x2, RZ ;  /* 0x000000020f0f7824 */ /* 0x000fe200078e00ff */
[----:B------:R-:W-:Y:S01]  /*24640*/  UIMAD UR5, UR8, UR10, URZ ;  /* 0x0000000a080572a4 */ /* 0x000fe2000f8e023f */
[----:B------:R-:W-:Y:S01]  /*24650*/  ISETP.GE.AND P1, PT, R153, UR12, PT ;  /* 0x0000000c99007c0c */ /* 0x000fe2000bf26270 */
[----:B------:R-:W-:Y:S01]  /*24660*/  IMAD.SHL.U32 R5, R0, 0x4, RZ ;  /* 0x0000000400057824 */ /* 0x000fe200078e00ff */
[----:B------:R-:W-:Y:S01]  /*24670*/  UIMAD.WIDE.U32 UR6, UR60, UR10, URZ ;  /* 0x0000000a3c0672a5 */ /* 0x000fe2000f8e003f */
[----:B0-----:R-:W-:Y:S01]  /*24680*/  @P0 IMAD.HI.U32 R0, R10, R11, RZ ;  /* 0x0000000b0a000227 */ /* 0x001fe200078e00ff */
[----:B------:R-:W-:Y:S01]  /*24690*/  UIMAD UR5, UR60, UR11, UR5 ;  /* 0x0000000b3c0572a4 */ /* 0x000fe2000f8e0205 */
[----:B------:R-:W-:Y:S01]  /*246a0*/  LOP3.LUT R14, R15, 0x2, R14, 0xe2, !PT ;  /* 0x000000020f0e7812 */ /* 0x000fe200078ee20e */
[----:B------:R-:W-:Y:S01]  /*246b0*/  BSSY B1, `(.L_x_5263) ;  /* 0x0000056000017945 */ /* 0x000fe20003800000 */
[----:B--2---:R-:W-:Y:S01]  /*246c0*/  IMAD.MOV.U32 R3, RZ, RZ, R10 ;  /* 0x000000ffff037224 */ /* 0x004fe200078e000a */
[----:B-1----:R-:W-:Y:S01]  /*246d0*/  @P0 SHF.R.U32.HI R3, RZ, R13, R0 ;  /* 0x0000000dff030219 */ /* 0x002fe20000011600 */
[----:B------:R-:W-:Y:S01]  /*246e0*/  ULDC.64 UR10, c[0x0][0xbf0] ;  /* 0x0002fc00000a7ab9 */ /* 0x000fe20000000a00 */
[----:B------:R-:W-:Y:S01]  /*246f0*/  SEL R0, RZ, 0xffffffff, P1 ;  /* 0xffffffffff007807 */ /* 0x000fe20000800000 */
[----:B------:R-:W-:Y:S01]  /*24700*/  UIADD3 UR7, UR7, UR5, URZ ;  /* 0x0000000507077290 */ /* 0x000fe2000fffe03f */
[----:B------:R-:W-:Y:S01]  /*24710*/  LOP3.LUT R14, R5, 0x4, R14, 0xe2, !PT ;  /* 0x00000004050e7812 */ /* 0x000fe200078ee20e */
[----:B------:R-:W-:Y:S01]  /*24720*/  UIMAD UR5, UR9, UR10, URZ ;  /* 0x0000000a090572a4 */ /* 0x000fe2000f8e023f */
[----:B------:R-:W-:Y:S01]  /*24730*/  ISETP.GE.AND P1, PT, R152, UR12, PT ;  /* 0x0000000c98007c0c */ /* 0x000fe2000bf26270 */
[----:B------:R-:W-:Y:S01]  /*24740*/  UIMAD.WIDE.U32 UR6, UR58, UR10, UR6 ;  /* 0x0000000a3a0672a5 */ /* 0x000fe2000f8e0006 */
[----:B------:R-:W-:Y:S01]  /*24750*/  IMAD.SHL.U32 R5, R0, 0x8, RZ ;  /* 0x0000000800057824 */ /* 0x000fe200078e00ff */
[----:B------:R-:W-:Y:S01]  /*24760*/  UIMAD UR5, UR58, UR11, UR5 ;  /* 0x0000000b3a0572a4 */ /* 0x000fe2000f8e0205 */
[--C-:B------:R-:W-:Y:S01]  /*24770*/  SHF.R.S32.HI R0, RZ, 0x1f, R3.reuse ;  /* 0x0000001fff007819 */ /* 0x100fe20000011403 */
[----:B------:R-:W-:Y:S01]  /*24780*/  IMAD.MOV R9, RZ, RZ, -R3 ;  /* 0x000000ffff097224 */ /* 0x000fe200078e0a03 */
[----:B------:R-:W-:Y:S01]  /*24790*/  ISETP.GE.AND P0, PT, R19, UR12, PT ;  /* 0x0000000c13007c0c */ /* 0x000fe2000bf06270 */
[----:B------:R-:W-:Y:S01]  /*247a0*/  UIADD3 UR5, UR7, UR5, URZ ;  /* 0x0000000507057290 */ /* 0x000fe2000fffe03f */
[----:B------:R-:W-:Y:S01]  /*247b0*/  LOP3.LUT R14, R5, 0x8, R14, 0xe2, !PT ;  /* 0x00000008050e7812 */ /* 0x000fe200078ee20e */
[----:B------:R-:W-:Y:S01]  /*247c0*/  IMAD.U32 R4, RZ, RZ, UR6 ;  /* 0x00000006ff047e24 */ /* 0x000fe2000f8e00ff */
[----:B------:R-:W-:Y:S01]  /*247d0*/  SEL R6, RZ, 0xffffffff, P1 ;  /* 0xffffffffff067807 */ /* 0x000fe20000800000 */
[----:B------:R-:W-:Y:S01]  /*247e0*/  IMAD.U32 R5, RZ, RZ, UR7 ;  /* 0x00000007ff057e24 */ /* 0x000fe2000f8e00ff */
[----:B------:R-:W-:Y:S01]  /*247f0*/  ULDC.64 UR6, c[0x0][0xbe0] ;  /* 0x0002f80000067ab9 */ /* 0x000fe20000000a00 */
[----:B------:R-:W-:Y:S01]  /*24800*/  IMAD R9, R12, R9, R10 ;  /* 0x000000090c097224 */ /* 0x000fe200078e020a */
[----:B------:R-:W-:Y:S01]  /*24810*/  SEL R8, RZ, 0xffffffff, P0 ;  /* 0xffffffffff087807 */ /* 0x000fe20000000000 */
[----:B------:R-:W-:Y:S01]  /*24820*/  IMAD R0, R0, UR6, RZ ;  /* 0x0000000600007c24 */ /* 0x000fe2000f8e02ff */
[----:B------:R-:W-:Y:S01]  /*24830*/  ISETP.GE.AND P0, PT, R158, UR12, PT ;  /* 0x0000000c9e007c0c */ /* 0x000fe2000bf06270 */
[----:B------:R-:W-:Y:S01]  /*24840*/  IMAD.U32 R5, RZ, RZ, UR5 ;  /* 0x00000005ff057e24 */ /* 0x000fe2000f8e00ff */
[----:B------:R-:W-:Y:S01]  /*24850*/  ULDC UR5, c[0x0][0xb88] ;  /* 0x0002e20000057ab9 */ /* 0x000fe20000000800 */
[----:B------:R-:W-:Y:S01]  /*24860*/  IMAD.SHL.U32 R13, R6, 0x10, RZ ;  /* 0x00000010060d7824 */ /* 0x000fe200078e00ff */
[----:B------:R-:W-:Y:S01]  /*24870*/  ISETP.GE.AND P2, PT, R157, UR12, PT ;  /* 0x0000000c9d007c0c */ /* 0x000fe2000bf46270 */
[C---:B------:R-:W-:Y:S01]  /*24880*/  IMAD R11, R3.reuse, UR7, R0 ;  /* 0x00000007030b7c24 */ /* 0x040fe2000f8e0200 */
[----:B------:R-:W-:Y:S01]  /*24890*/  SHF.R.S32.HI R0, RZ, 0x1f, R9 ;  /* 0x0000001fff007819 */ /* 0x000fe20000011409 */
[----:B------:R-:W-:Y:S01]  /*248a0*/  IMAD.WIDE.U32 R4, R3, UR6, R4 ;  /* 0x0000000603047c25 */ /* 0x000fe2000f8e0004 */
[----:B------:R-:W-:Y:S01]  /*248b0*/  ULDC.64 UR6, c[0x0][0xbd8] ;  /* 0x0002f60000067ab9 */ /* 0x000fe20000000a00 */
[----:B------:R-:W-:-:S02]  /*248c0*/  LOP3.LUT R14, R13, 0x10, R14, 0xe2, !PT ;  /* 0x000000100d0e7812 */ /* 0x000fc400078ee20e */
[----:B------:R-:W-:Y:S02]  /*248d0*/  IMAD.SHL.U32 R3, R8, 0x20, RZ ;  /* 0x0000002008037824 */ /* 0x000fe400078e00ff */
[----:B------:R-:W-:Y:S02]  /*248e0*/  IMAD R0, R0, UR6, RZ ;  /* 0x0000000600007c24 */ /* 0x000fe4000f8e02ff */
[----:B------:R-:W-:Y:S01]  /*248f0*/  IMAD.IADD R5, R5, 0x1, R11 ;  /* 0x0000000105057824 */ /* 0x000fe200078e020b */
[----:B------:R-:W-:Y:S01]  /*24900*/  LOP3.LUT R14, R3, 0x20, R14, 0xe2, !PT ;  /* 0x00000020030e7812 */ /* 0x000fe200078ee20e */
[----:B------:R-:W-:Y:S02]  /*24910*/  IMAD R3, R9, UR7, R0 ;  /* 0x0000000709037c24 */ /* 0x000fe4000f8e0200 */
[----:B------:R-:W-:Y:S02]  /*24920*/  IMAD.U32 R0, RZ, RZ, UR59 ;  /* 0x0000003bff007e24 */ /* 0x000fe4000f8e00ff */
[----:B------:R-:W-:-:S02]  /*24930*/  IMAD R27, R12, UR5, RZ ;  /* 0x000000050c1b7c24 */ /* 0x000fc4000f8e02ff */
[----:B------:R-:W-:Y:S02]  /*24940*/  IMAD R0, R0, 0x40, R159 ;  /* 0x0000004000007824 */ /* 0x000fe400078e029f */
[----:B------:R-:W-:Y:S01]  /*24950*/  IMAD.WIDE.U32 R4, R9, UR6, R4 ;  /* 0x0000000609047c25 */ /* 0x000fe2000f8e0004 */
        /* <DEDUP_REMOVED lines=43> */
.L_x_5264:
[----:B------:R-:W-:Y:S05]  /*24c10*/  BSYNC B1 ;  /* 0x0000000000017941 */ /* 0x000fea0003800000 */
.L_x_5263:
        /* <DEDUP_REMOVED lines=13> */
[C---:B------:R-:W-:Y:S01]  /*24cf0*/  @!P5 LEA R12, P0, R155.reuse, R8, 0x1 ;  /* 0x000000089b0cd211 */ /* 0x040fe200078008ff */
        /* <DEDUP_REMOVED lines=22> */
.L_x_5260:
[----:B------:R-:W-:Y:S05]  /*24e60*/  BSYNC B0 ;  /* 0x0000000000007941 */ /* 0x000fea0003800000 */
.L_x_5255:
[----:B------:R-:W-:Y:S02]  /*24e70*/  ULDC UR5, c[0x0][0xd38] ;  /* 0x00034e0000057ab9 */ /* 0x000fe40000000800 */
[----:B------:R-:W-:-:S06]  /*24e80*/  UISETP.GE.AND UP0, UPT, UR4, UR5, UPT ;  /* 0x000000050400728c */ /* 0x000fcc000bf06270 */
[----:B------:R-:W-:-:S13]  /*24e90*/  PLOP3.LUT P0, PT, PT, PT, UP0, 0x80, 0x0 ;  /* 0x000000000000781c */ /* 0x000fda0003f0f008 */
[----:B------:R-:W-:Y:S05]  /*24ea0*/  @!P0 BRA `(.L_x_5265) ;  /* 0xfffffdc000248947 */ /* 0x000fea000383ffff */
[----:B------:R-:W-:Y:S05]  /*24eb0*/  EXIT ;  /* 0x000000000000794d */ /* 0x000fea0003800000 */
.L_x_5127:
[----:B------:R-:W-:-:S08]  /*24ec0*/  NOP ;  /* 0x0000000000007918 */ /* 0x000fd00000000000 */
[----:B------:R-:W0:-:S00]  /*24ed0*/  USETMAXREG.DEALLOC.CTAPOOL 0x28 ;  /* 0x00000028000079c8 */ /* 0x000e0000080e0500 */
[----:B0-----:R-:W-:-:S06]  /*24ee0*/  LOP3.LUT R0, R0, 0x3, RZ, 0xc0, !PT ;  /* 0x0000000300007812 */ /* 0x001fcc00078ec0ff */
[----:B------:R-:W0:Y:S01]  /*24ef0*/  S2UR UR8, SR_CTAID.X ;  /* 0x00000000000879c3 */ /* 0x000e220000002500 */
[----:B------:R-:W-:Y:S01]  /*24f00*/  LOP3.LUT R16, R16, 0xffdfffff, RZ, 0xc0, !PT ;  /* 0xffdfffff10107812 */ /* 0x000fe200078ec0ff */
[----:B------:R-:W-:Y:S01]  /*24f10*/  STL [R1+0x440], RZ ;  /* 0x000440ff01007387 */ /* 0x000fe20000100800 */
        /* <DEDUP_REMOVED lines=10> */
[----:B------:R-:W-:Y:S01]  /*24fc0*/  ULDC UR4, c[0x0][0x320] ;  /* 0x0000c80000047ab9 */ /* 0x000fe20000000800 */
[----:B------:R-:W-:Y:S01]  /*24fd0*/  ULDC UR5, c[0x0][0x3b8] ;  /* 0x0000ee0000057ab9 */ /* 0x000fe20000000800 */
[----:B------:R-:W-:Y:S01]  /*24fe0*/  LOP3.LUT R16, R16, 0xfffffdff, RZ, 0xc0, !PT ;  /* 0xfffffdff10107812 */ /* 0x000fe200078ec0ff */
[----:B------:R-:W1:Y:S01]  /*24ff0*/  S2UR UR6, SR_CgaCtaId ;  /* 0x00000000000679c3 */ /* 0x000e620000008800 */
[----:B------:R-:W-:Y:S01]  /*25000*/  ULDC.64 UR10, c[0x0][0x418] ;  /* 0x00010600000a7ab9 */ /* 0x000fe20000000a00 */
[----:B------:R2:W-:Y:S01]  /*25010*/  STL [R1+0x440], RZ ;  /* 0x000440ff01007387 */ /* 0x0005e20000100800 */
[----:B------:R-:W-:Y:S01]  /*25020*/  UISETP.NE.U32.AND UP0, UPT, UR10, URZ, UPT ;  /* 0x0000003f0a00728c */ /* 0x000fe2000bf05070 */
[----:B------:R-:W-:Y:S01]  /*25030*/  IMAD.U32 R36, RZ, RZ, UR8 ;  /* 0x00000008ff247e24 */ /* 0x000fe2000f8e00ff */
[----:B------:R-:W-:Y:S01]  /*25040*/  ULDC.64 UR42, c[0x0][0x2f0] ;  /* 0x0000bc00002a7ab9 */ /* 0x000fe20000000a00 */
[----:B------:R-:W-:Y:S01]  /*25050*/  ULDC UR7, c[0x0][0x2b8] ;  /* 0x0000ae0000077ab9 */ /* 0x000fe20000000800 */
[----:B------:R-:W-:Y:S01]  /*25060*/  UISETP.NE.AND.EX UP0, UPT, UR11, URZ, UPT, UP0 ;  /* 0x0000003f0b00728c */ /* 0x000fe2000bf05300 */
[----:B------:R-:W-:Y:S01]  /*25070*/  IMAD.MOV.U32 R23, RZ, RZ, 0x1 ;  /* 0x00000001ff177424 */ /* 0x000fe200078e00ff */
[----:B------:R-:W-:Y:S01]  /*25080*/  ULDC UR40, c[0x0][0x288] ;  /* 0x0000a20000287ab9 */ /* 0x000fe20000000800 */
[----:B------:R-:W-:Y:S01]  /*25090*/  ULDC UR41, c[0x0][0x448] ;  /* 0x0001120000297ab9 */ /* 0x000fe20000000800 */
[----:B------:R-:W-:Y:S01]  /*250a0*/  IMAD.MOV.U32 R18, RZ, RZ, RZ ;  /* 0x000000ffff127224 */ /* 0x000fe200078e00ff */
[----:B------:R-:W-:Y:S01]  /*250b0*/  UIMAD UR41, UR41, UR40, URZ ;  /* 0x00000028292972a4 */ /* 0x000fe2000f8e023f */
[----:B------:R-:W-:Y:S01]  /*250c0*/  ULDC UR48, c[0x0][0xc] ;  /* 0x0000030000307ab9 */ /* 0x000fe20000000800 */
[----:B------:R-:W-:Y:S01]  /*250d0*/  ULOP3.LUT UR47, UR61, 0x2, URZ, 0xfc, !UPT ;  /* 0x000000023d2f7892 */ /* 0x000fe2000f8efc3f */
[C---:B0-----:R-:W-:Y:S01]  /*250e0*/  IMAD.SHL.U32 R32, R13.reuse, 0x8, RZ ;  /* 0x000000080d207824 */ /* 0x041fe200078e00ff */
[----:B------:R-:W-:-:S04]  /*250f0*/  LOP3.LUT R12, R13, 0x7f, RZ, 0xc0, !PT ;  /* 0x0000007f0d0c7812 */ /* 0x000fc800078ec0ff */
[----:B------:R-:W-:-:S04]  /*25100*/  LOP3.LUT R11, R32, 0x38, RZ, 0xc0, !PT ;  /* 0x00000038200b7812 */ /* 0x000fc800078ec0ff */
[C---:B------:R-:W-:Y:S02]  /*25110*/  LOP3.LUT R0, R11.reuse, 0x40, RZ, 0xfc, !PT ;  /* 0x000000400b007812 */ /* 0x040fe400078efcff */
[C---:B------:R-:W-:Y:S02]  /*25120*/  ISETP.GE.AND P6, PT, R11.reuse, UR4, PT ;  /* 0x000000040b007c0c */ /* 0x040fe4000bfc6270 */
[C---:B------:R-:W-:Y:S02]  /*25130*/  ISETP.GE.AND P1, PT, R0.reuse, UR4, PT ;  /* 0x0000000400007c0c */ /* 0x040fe4000bf26270 */
[----:B------:R-:W-:Y:S02]  /*25140*/  ISETP.GE.AND P0, PT, R0, UR5, PT ;  /* 0x0000000500007c0c */ /* 0x000fe4000bf06270 */
[C---:B------:R-:W-:Y:S02]  /*25150*/  ISETP.GE.AND P5, PT, R11.reuse, UR5, PT ;  /* 0x000000050b007c0c */ /* 0x040fe4000bfa6270 */
[----:B------:R-:W-:-:S02]  /*25160*/  LOP3.LUT R2, R11, 0x180, RZ, 0xfc, !PT ;  /* 0x000001800b027812 */ /* 0x000fc400078efcff */
[C---:B------:R-:W-:Y:S02]  /*25170*/  LOP3.LUT R8, R11.reuse, 0x80, RZ, 0xfc, !PT ;  /* 0x000000800b087812 */ /* 0x040fe400078efcff */
[----:B------:R-:W-:Y:S02]  /*25180*/  LOP3.LUT R3, R11, 0x1c0, RZ, 0xfc, !PT ;  /* 0x000001c00b037812 */ /* 0x000fe400078efcff */
[----:B------:R-:W-:Y:S02]  /*25190*/  ISETP.GE.AND P2, PT, R2, UR5, PT ;  /* 0x0000000502007c0c */ /* 0x000fe4000bf46270 */
[----:B------:R-:W-:Y:S02]  /*251a0*/  @P1 LOP3.LUT R16, R16, 0x200, RZ, 0xfc, !PT ;  /* 0x0000020010101812 */ /* 0x000fe400078efcff */
[----:B------:R-:W-:Y:S02]  /*251b0*/  ISETP.GE.AND P4, PT, R8, UR4, PT ;  /* 0x0000000408007c0c */ /* 0x000fe4000bf86270 */
[----:B------:R-:W-:-:S02]  /*251c0*/  LOP3.LUT R16, R16, 0xfffbffff, RZ, 0xc0, !PT ;  /* 0xfffbffff10107812 */ /* 0x000fc400078ec0ff */
[----:B------:R-:W-:Y:S02]  /*251d0*/  ISETP.GE.AND P3, PT, R2, UR4, PT ;  /* 0x0000000402007c0c */ /* 0x000fe4000bf66270 */
[----:B------:R-:W-:Y:S02]  /*251e0*/  @P0 LOP3.LUT R16, R16, 0x40000, RZ, 0xfc, !PT ;  /* 0x0004000010100812 */ /* 0x000fe400078efcff */
[----:B------:R-:W-:Y:S02]  /*251f0*/  ISETP.GE.AND P1, PT, R3, UR4, PT ;  /* 0x0000000403007c0c */ /* 0x000fe4000bf26270 */
[----:B------:R-:W-:Y:S02]  /*25200*/  LOP3.LUT R16, R16, 0xfffffbff, RZ, 0xc0, !PT ;  /* 0xfffffbff10107812 */ /* 0x000fe400078ec0ff */
[----:B------:R-:W-:Y:S02]  /*25210*/  SEL R2, RZ, 0x40, P2 ;  /* 0x00000040ff027807 */ /* 0x000fe40001000000 */
[----:B------:R-:W-:-:S02]  /*25220*/  @P6 LOP3.LUT R16, R16, 0x400, RZ, 0xfc, !PT ;  /* 0x0000040010106812 */ /* 0x000fc400078efcff */
[----:B------:R-:W-:Y:S02]  /*25230*/  LOP3.LUT R10, R11, 0xc0, RZ, 0xfc, !PT ;  /* 0x000000c00b0a7812 */ /* 0x000fe400078efcff */
[----:B------:R-:W-:Y:S02]  /*25240*/  LOP3.LUT R16, R16, 0xfff7ffff, RZ, 0xc0, !PT ;  /* 0xfff7ffff10107812 */ /* 0x000fe400078ec0ff */
[----:B------:R-:W-:Y:S02]  /*25250*/  ISETP.GE.AND P2, PT, R0, UR4, PT ;  /* 0x0000000400007c0c */ /* 0x000fe4000bf46270 */
[----:B------:R-:W-:Y:S02]  /*25260*/  @P5 LOP3.LUT R16, R16, 0x80000, RZ, 0xfc, !PT ;  /* 0x0008000010105812 */ /* 0x000fe400078efcff */
[----:B------:R-:W-:Y:S02]  /*25270*/  SEL R7, RZ, 0x40, P3 ;  /* 0x00000040ff077807 */ /* 0x000fe40001800000 */
[----:B------:R-:W-:-:S02]  /*25280*/  SEL R33, RZ, 0x80, P1 ;  /* 0x00000080ff217807 */ /* 0x000fc40000800000 */
[----:B------:R-:W-:Y:S02]  /*25290*/  ISETP.GE.AND P3, PT, R0, UR5, PT ;  /* 0x0000000500007c0c */ /* 0x000fe4000bf66270 */
[----:B------:R-:W-:Y:S02]  /*252a0*/  ISETP.GE.AND P1, PT, R10, UR4, PT ;  /* 0x000000040a007c0c */ /* 0x000fe4000bf26270 */
[----:B------:R-:W-:Y:S02]  /*252b0*/  SEL R0, RZ, 0xffffffff, P2 ;  /* 0xffffffffff007807 */ /* 0x000fe40001000000 */
[----:B------:R-:W-:Y:S02]  /*252c0*/  LOP3.LUT R16, R16, 0xffffffdf, RZ, 0xc0, !PT ;  /* 0xffffffdf10107812 */ /* 0x000fe400078ec0ff */
[----:B------:R-:W-:Y:S01]  /*252d0*/  ISETP.GE.AND P0, PT, R3, UR5, PT ;  /* 0x0000000503007c0c */ /* 0x000fe2000bf06270 */
[----:B------:R-:W-:Y:S01]  /*252e0*/  IMAD.SHL.U32 R6, R0, 0x2, RZ ;  /* 0x0000000200067824 */ /* 0x000fe200078e00ff */
[----:B------:R-:W-:-:S02]  /*252f0*/  @P4 LOP3.LUT R16, R16, 0x20, RZ, 0xfc, !PT ;  /* 0x0000002010104812 */ /* 0x000fc400078efcff */
[----:B------:R-:W-:Y:S02]  /*25300*/  SEL R0, RZ, 0xffffff80, P0 ;  /* 0xffffff80ff007807 */ /* 0x000fe40000000000 */
[----:B------:R-:W-:Y:S02]  /*25310*/  ISETP.GE.AND P0, PT, R8, UR5, PT ;  /* 0x0000000508007c0c */ /* 0x000fe4000bf06270 */
[----:B------:R-:W-:Y:S02]  /*25320*/  LOP3.LUT R16, R16, 0xffffffef, RZ, 0xc0, !PT ;  /* 0xffffffef10107812 */ /* 0x000fe400078ec0ff */
[----:B------:R-:W-:Y:S02]  /*25330*/  SEL R5, RZ, 0xffffffff, P3 ;  /* 0xffffffffff057807 */ /* 0x000fe40001800000 */
[----:B------:R-:W-:Y:S02]  /*25340*/  @P1 LOP3.LUT R16, R16, 0x10, RZ, 0xfc, !PT ;  /* 0x0000001010101812 */ /* 0x000fe400078efcff */
[----:B------:R-:W-:Y:S01]  /*25350*/  SEL R9, RZ, 0x4, P0 ;  /* 0x00000004ff097807 */ /* 0x000fe20000000000 */
[----:B------:R-:W-:Y:S01]  /*25360*/  IMAD.SHL.U32 R5, R5, 0x2, RZ ;  /* 0x0000000205057824 */ /* 0x000fe200078e00ff */
[----:B------:R-:W-:-:S02]  /*25370*/  LOP3.LUT R16, R16, 0xfffdffff, RZ, 0xc0, !PT ;  /* 0xfffdffff10107812 */ /* 0x000fc400078ec0ff */
[----:B------:R-:W-:Y:S02]  /*25380*/  SEL R3, RZ, 0x1, P6 ;  /* 0x00000001ff037807 */ /* 0x000fe40003000000 */
[----:B------:R-:W-:Y:S02]  /*25390*/  @P0 LOP3.LUT R16, R16, 0x20000, RZ, 0xfc, !PT ;  /* 0x0002000010100812 */ /* 0x000fe400078efcff */
[----:B------:R-:W-:Y:S02]  /*253a0*/  ISETP.GE.AND P0, PT, R10, UR5, PT ;  /* 0x000000050a007c0c */ /* 0x000fe4000bf06270 */
[----:B------:R-:W-:Y:S02]  /*253b0*/  SEL R4, RZ, 0x1, P5 ;  /* 0x00000001ff047807 */ /* 0x000fe40002800000 */
[----:B------:R-:W-:Y:S02]  /*253c0*/  LOP3.LUT R3, R6, 0x2, R3, 0xe2, !PT ;  /* 0x0000000206037812 */ /* 0x000fe400078ee203 */
[----:B------:R-:W-:-:S02]  /*253d0*/  LOP3.LUT R6, R5, 0x2, R4, 0xe2, !PT ;  /* 0x0000000205067812 */ /* 0x000fc400078ee204 */
[----:B------:R-:W-:Y:S02]  /*253e0*/  SEL R8, RZ, 0x8, P0 ;  /* 0x00000008ff087807 */ /* 0x000fe40000000000 */
[----:B------:R-:W-:Y:S02]  /*253f0*/  LOP3.LUT R16, R16, 0xfffeffff, RZ, 0xc0, !PT ;  /* 0xfffeffff10107812 */ /* 0x000fe400078ec0ff */
[----:B------:R-:W-:Y:S02]  /*25400*/  LOP3.LUT R8, R8, R6, R9, 0xfe, !PT ;  /* 0x0000000608087212 */ /* 0x000fe400078efe09 */
[----:B------:R-:W-:Y:S02]  /*25410*/  LOP3.LUT R9, R11, 0x100, RZ, 0xfc, !PT ;  /* 0x000001000b097812 */ /* 0x000fe400078efcff */
[----:B------:R-:W-:Y:S02]  /*25420*/  @P0 LOP3.LUT R16, R16, 0x10000, RZ, 0xfc, !PT ;  /* 0x0001000010100812 */ /* 0x000fe400078efcff */
[----:B------:R-:W-:-:S02]  /*25430*/  ISETP.GE.AND P0, PT, R9, UR4, PT ;  /* 0x0000000409007c0c */ /* 0x000fc4000bf06270 */
[----:B------:R-:W-:Y:S02]  /*25440*/  SEL R4, RZ, 0x4, P4 ;  /* 0x00000004ff047807 */ /* 0x000fe40002000000 */
[----:B------:R-:W-:Y:S02]  /*25450*/  SEL R5, RZ, 0x8, P1 ;  /* 0x00000008ff057807 */ /* 0x000fe40000800000 */
[----:B------:R-:W-:Y:S02]  /*25460*/  LOP3.LUT R16, R16, 0xfffffff7, RZ, 0xc0, !PT ;  /* 0xfffffff710107812 */ /* 0x000fe400078ec0ff */
[----:B------:R-:W-:Y:S02]  /*25470*/  LOP3.LUT R10, R11, 0x140, RZ, 0xfc, !PT ;  /* 0x000001400b0a7812 */ /* 0x000fe400078efcff */
[----:B------:R-:W-:Y:S02]  /*25480*/  LOP3.LUT R4, R5, R3, R4, 0xfe, !PT ;  /* 0x0000000305047212 */ /* 0x000fe400078efe04 */
[----:B------:R-:W-:-:S02]  /*25490*/  SEL R5, RZ, 0x10, P0 ;  /* 0x00000010ff057807 */ /* 0x000fc40000000000 */
[----:B------:R-:W-:Y:S02]  /*254a0*/  @P0 LOP3.LUT R16, R16, 0x8, RZ, 0xfc, !PT ;  /* 0x0000000810100812 */ /* 0x000fe400078efcff */
[----:B------:R-:W-:Y:S01]  /*254b0*/  ISETP.GE.AND P0, PT, R10, UR4, PT ;  /* 0x000000040a007c0c */ /* 0x000fe2000bf06270 */
[----:B------:R-:W-:Y:S01]  /*254c0*/  ULDC UR4, c[0x0][0x424] ;  /* 0x0001090000047ab9 */ /* 0x000fe20000000800 */
[----:B------:R-:W-:Y:S01]  /*254d0*/  LOP3.LUT R16, R16, 0xfffffffb, RZ, 0xc0, !PT ;  /* 0xfffffffb10107812 */ /* 0x000fe200078ec0ff */
[----:B------:R-:W-:Y:S01]  /*254e0*/  USEL UR4, UR4, 0x1, UP0 ;  /* 0x0000000104047887 */ /* 0x000fe20008000000 */
[----:B------:R-:W-:Y:S02]  /*254f0*/  SEL R6, RZ, 0x20, P0 ;  /* 0x00000020ff067807 */ /* 0x000fe40000000000 */
[----:B------:R-:W-:Y:S01]  /*25500*/  LOP3.LUT R3, R32, 0x1f8, RZ, 0xc0, !PT ;  /* 0x000001f820037812 */ /* 0x000fe200078ec0ff */
[----:B------:R-:W-:Y:S01]  /*25510*/  UIMAD UR42, UR4, UR42, URZ ;  /* 0x0000002a042a72a4 */ /* 0x000fe2000f8e023f */
[----:B------:R-:W-:-:S02]  /*25520*/  ISETP.GE.AND P1, PT, R11, UR43, PT ;  /* 0x0000002b0b007c0c */ /* 0x000fc4000bf26270 */
[----:B------:R-:W-:Y:S01]  /*25530*/  LOP3.LUT R3, R3, 0x38, R13, 0x78, !PT ;  /* 0x0000003803037812 */ /* 0x000fe200078e780d */
[----:B------:R-:W-:Y:S01]  /*25540*/  UIADD3 UR4, UR42, 0x3f, URZ ;  /* 0x0000003f2a047890 */ /* 0x000fe2000fffe03f */
[----:B------:R-:W-:Y:S01]  /*25550*/  LOP3.LUT R4, R6, R4, R5, 0xfe, !PT ;  /* 0x0000000406047212 */ /* 0x000fe200078efe05 */
[----:B------:R-:W-:Y:S01]  /*25560*/  UIADD3 UR46, UR42, 0x1, -UR40 ;  /* 0x000000012a2e7890 */ /* 0x000fe2000fffe828 */
[----:B------:R-:W-:Y:S01]  /*25570*/  @P0 LOP3.LUT R16, R16, 0x4, RZ, 0xfc, !PT ;  /* 0x0000000410100812 */ /* 0x000fe200078efcff */
[----:B------:R-:W-:Y:S01]  /*25580*/  UIADD3 UR40, UR42, -UR40, URZ ;  /* 0x800000282a287290 */ /* 0x000fe2000fffe03f */
[----:B------:R-:W-:Y:S02]  /*25590*/  ISETP.GE.AND P0, PT, R9, UR5, PT ;  /* 0x0000000509007c0c */ /* 0x000fe4000bf06270 */
[----:B------:R-:W-:Y:S02]  /*255a0*/  LOP3.LUT R16, R16, 0xffff7fff, RZ, 0xc0, !PT ;  /* 0xffff7fff10107812 */ /* 0x000fe400078ec0ff */
[----:B------:R-:W-:-:S02]  /*255b0*/  SEL R9, RZ, 0x10, P0 ;  /* 0x00000010ff097807 */ /* 0x000fc40000000000 */
[----:B------:R-:W-:Y:S02]  /*255c0*/  LOP3.LUT R32, R3, 0x200, R32, 0xf8, !PT ;  /* 0x0000020003207812 */ /* 0x000fe400078ef820 */
[----:B------:R-:W-:Y:S02]  /*255d0*/  SHF.R.U32.HI R3, RZ, 0x3, R12 ;  /* 0x00000003ff037819 */ /* 0x000fe4000001160c */
[----:B------:R-:W-:-:S03]  /*255e0*/  LOP3.LUT R4, R4, R7, RZ, 0xfc, !PT ;  /* 0x0000000704047212 */ /* 0x000fc600078efcff */
[----:B------:R-:W-:Y:S02]  /*255f0*/  @P0 LOP3.LUT R16, R16, 0x8000, RZ, 0xfc, !PT ;  /* 0x0000800010100812 */ /* 0x000fe400078efcff */
[----:B------:R-:W-:Y:S01]  /*25600*/  ISETP.GE.AND P0, PT, R10, UR5, PT ;  /* 0x000000050a007c0c */ /* 0x000fe2000bf06270 */
[----:B------:R-:W-:Y:S01]  /*25610*/  UMOV UR5, 0x400 ;  /* 0x0000040000057882 */ /* 0x000fe20000000000 */
[----:B------:R-:W-:Y:S01]  /*25620*/  LOP3.LUT R16, R16, 0xffffbfff, RZ, 0xc0, !PT ;  /* 0xffffbfff10107812 */ /* 0x000fe200078ec0ff */
[----:B-1----:R-:W-:Y:S01]  /*25630*/  ULEA UR5, UR6, UR5, 0x18 ;  /* 0x0000000506057291 */ /* 0x002fe2000f8ec03f */
[----:B------:R-:W-:Y:S02]  /*25640*/  SEL R10, RZ, 0x20, P0 ;  /* 0x00000020ff0a7807 */ /* 0x000fe40000000000 */
[----:B------:R-:W-:Y:S02]  /*25650*/  LOP3.LUT R33, R4, R33, RZ, 0xfc, !PT ;  /* 0x0000002104217212 */ /* 0x000fe400078efcff */
[----:B------:R-:W-:Y:S01]  /*25660*/  LOP3.LUT R9, R10, R8, R9, 0xfe, !PT ;  /* 0x000000080a097212 */ /* 0x000fe200078efe09 */
[----:B------:R-:W-:Y:S01]  /*25670*/  IMAD.U32 R17, RZ, RZ, UR5 ;  /* 0x00000005ff117e24 */ /* 0x000fe2000f8e00ff */
[----:B------:R-:W-:Y:S01]  /*25680*/  USHF.R.S32.HI UR5, URZ, 0x1f, UR4 ;  /* 0x0000001f3f057899 */ /* 0x000fe20008011404 */
[----:B------:R-:W-:-:S02]  /*25690*/  LOP3.LUT R29, R4, 0x40, RZ, 0xc0, !PT ;  /* 0x00000040041d7812 */ /* 0x000fc400078ec0ff */
[----:B------:R-:W-:Y:S01]  /*256a0*/  LOP3.LUT R9, R9, R2, RZ, 0xfc, !PT ;  /* 0x0000000209097212 */ /* 0x000fe200078efcff */
[----:B------:R-:W-:Y:S01]  /*256b0*/  IMAD.SHL.U32 R2, R13, 0x10, RZ ;  /* 0x000000100d027824 */ /* 0x000fe200078e00ff */
[----:B------:R-:W-:Y:S01]  /*256c0*/  @P0 LOP3.LUT R16, R16, 0x4000, RZ, 0xfc, !PT ;  /* 0x0000400010100812 */ /* 0x000fe200078efcff */
[----:B------:R-:W-:Y:S01]  /*256d0*/  ULEA.HI UR5, UR5, UR4, URZ, 0x6 ;  /* 0x0000000405057291 */ /* 0x000fe2000f8f303f */
[C---:B------:R-:W-:Y:S01]  /*256e0*/  LOP3.LUT R0, R9.reuse, 0x80, R0, 0xc8, !PT ;  /* 0x0000008009007812 */ /* 0x040fe200078ec800 */
[----:B------:R-:W-:Y:S01]  /*256f0*/  IMAD R22, R32, 0x2, R17 ;  /* 0x0000000220167824 */ /* 0x000fe200078e0211 */
[----:B------:R-:W-:Y:S01]  /*25700*/  LOP3.LUT R9, R9, 0x40, RZ, 0xc0, !PT ;  /* 0x0000004009097812 */ /* 0x000fe200078ec0ff */
[----:B------:R-:W-:Y:S01]  /*25710*/  USHF.R.S32.HI UR39, URZ, 0x6, UR5 ;  /* 0x000000063f277899 */ /* 0x000fe20008011405 */
[----:B------:R-:W-:Y:S02]  /*25720*/  LOP3.LUT R2, R3, 0x70, R2, 0xf8, !PT ;  /* 0x0000007003027812 */ /* 0x000fe400078ef802 */
[----:B------:R-:W-:-:S02]  /*25730*/  SHF.R.U32.HI R2, RZ, 0x2, R9 ;  /* 0x00000002ff027819 */ /* 0x000fc40000011609 */
[----:B------:R-:W-:Y:S02]  /*25740*/  SHF.R.U32.HI R0, RZ, 0x3, R0 ;  /* 0x00000003ff007819 */ /* 0x000fe40000011600 */
[----:B------:R-:W-:Y:S01]  /*25750*/  ISETP.GE.AND P0, PT, R11, UR7, PT ;  /* 0x000000070b007c0c */ /* 0x000fe2000bf06270 */
[----:B------:R2:W-:Y:S01]  /*25760*/  STL [R1+0x424], R2 ;  /* 0x0004240201007387 */ /* 0x0005e20000100800 */
[----:B------:R-:W-:Y:S02]  /*25770*/  LOP3.LUT R16, R16, 0xffefffff, RZ, 0xc0, !PT ;  /* 0xffefffff10107812 */ /* 0x000fe400078ec0ff */
[----:B------:R-:W-:Y:S01]  /*25780*/  LOP3.LUT R28, R33, 0x80, RZ, 0xc0, !PT ;  /* 0x00000080211c7812 */ /* 0x000fe200078ec0ff */
[----:B------:R2:W-:Y:S01]  /*25790*/  STL [R1+0x420], R0 ;  /* 0x0004200001007387 */ /* 0x0005e20000100800 */
[----:B------:R-:W-:Y:S02]  /*257a0*/  LOP3.LUT R16, R16, 0xfffffffd, RZ, 0xc0, !PT ;  /* 0xfffffffd10107812 */ /* 0x000fe400078ec0ff */
[----:B------:R-:W-:-:S02]  /*257b0*/  SHF.R.U32.HI R29, RZ, 0x2, R29 ;  /* 0x00000002ff1d7819 */ /* 0x000fc4000001161d */
[----:B------:R-:W-:Y:S02]  /*257c0*/  @P1 LOP3.LUT R16, R16, 0x2, RZ, 0xfc, !PT ;  /* 0x0000000210101812 */ /* 0x000fe400078efcff */
[----:B------:R-:W-:Y:S02]  /*257d0*/  SHF.R.U32.HI R28, RZ, 0x3, R28 ;  /* 0x00000003ff1c7819 */ /* 0x000fe4000001161c */
[----:B------:R-:W-:-:S07]  /*257e0*/  @P0 LOP3.LUT R16, R16, 0x100000, RZ, 0xfc, !PT ;  /* 0x0010000010100812 */ /* 0x000fce00078efcff */
.L_x_5325:
        /* <DEDUP_REMOVED lines=13> */
[----:B-12345:R-:W-:Y:S05]  /*258c0*/  @P0 BRA `(.L_x_5267) ;  /* 0x0000000000200947 */ /* 0x03efea0003800000 */
        /* <DEDUP_REMOVED lines=8> */
.L_x_5267:
[----:B------:R-:W-:Y:S01]  /*25950*/  ULDC UR8, c[0x0][0xd54] ;  /* 0x0003550000087ab9 */ /* 0x000fe20000000800 */
[----:B------:R-:W-:Y:S01]  /*25960*/  UMOV UR6, UR7 ;  /* 0x0000000700067c82 */ /* 0x000fe20008000000 */
[----:B------:R-:W-:-:S11]  /*25970*/  UISETP.NE.AND UP0, UPT, UR8, 0x1, UPT ;  /* 0x000000010800788c */ /* 0x000fd6000bf05270 */
[----:B------:R-:W-:Y:S02]  /*25980*/  @UP0 ULDC.64 UR10, c[0x0][0xd58] ;  /* 0x00035600000a0ab9 */ /* 0x000fe40000000a00 */
[----:B------:R-:W-:-:S04]  /*25990*/  UIMAD.WIDE.U32 UR4, UR7, UR10, URZ ;  /* 0x0000000a070472a5 */ /* 0x000fc8000f8e003f */
[----:B------:R-:W-:-:S04]  /*259a0*/  @UP0 USHF.R.U32.HI UR6, URZ, UR11, UR5 ;  /* 0x0000000b3f060299 */ /* 0x000fc80008011605 */
[----:B------:R-:W-:-:S12]  /*259b0*/  UIMAD UR4, UR6, UR8, URZ ;  /* 0x00000008060472a4 */ /* 0x000fd8000f8e023f */
.L_x_5268:
        /* <DEDUP_REMOVED lines=20> */
[----:B--2---:R-:W-:Y:S01]  /*25b00*/  IMAD.U32 R2, RZ, RZ, UR4 ;  /* 0x00000004ff027e24 */ /* 0x004fe2000f8e00ff */
        /* <DEDUP_REMOVED lines=15> */
[----:B------:R-:W-:Y:S02]  /*25c00*/  PLOP3.LUT P0, PT, PT, PT, UP0, 0x40, 0x0 ;  /* 0x000000000000781c */ /* 0x000fe40003f0e808 */
[----:B------:R-:W-:-:S11]  /*25c10*/  IMAD.U32 R0, RZ, RZ, UR4 ;  /* 0x00000004ff007e24 */ /* 0x000fd6000f8e00ff */
        /* <DEDUP_REMOVED lines=11> */
.L_x_5270:
[----:B------:R-:W-:-:S11]  /*25cd0*/  UISETP.NE.AND UP1, UPT, UR5, 0x1, UPT ;  /* 0x000000010500788c */ /* 0x000fd6000bf25270 */
[----:B------:R-:W-:Y:S02]  /*25ce0*/  @UP1 ULDC.64 UR8, c[0x0][0xae0] ;  /* 0x0002b80000081ab9 */ /* 0x000fe40000000a00 */
[----:B------:R-:W-:-:S04]  /*25cf0*/  UIMAD.WIDE.U32 UR6, UR4, UR8, URZ ;  /* 0x00000008040672a5 */ /* 0x000fc8000f8e003f */
[----:B------:R-:W-:-:S12]  /*25d00*/  @UP1 USHF.R.U32.HI UR4, URZ, UR9, UR7 ;  /* 0x000000093f041299 */ /* 0x000fd80008011607 */
.L_x_5271:
[----:B------:R-:W-:-:S06]  /*25d10*/  UIMAD UR4, UR4, UR5, UR5 ;  /* 0x00000005040472a4 */ /* 0x000fcc000f8e0205 */
[----:B------:R-:W-:-:S07]  /*25d20*/  VIMNMX R0, R0, UR4, PT ;  /* 0x0000000400007c48 */ /* 0x000fce000bfe0100 */
.L_x_5269:
[----:B------:R-:W-:Y:S01]  /*25d30*/  VIADD R0, R0, 0x3f ;  /* 0x0000003f00007836 */ /* 0x000fe20000000000 */
[----:B------:R-:W-:Y:S01]  /*25d40*/  UISETP.NE.AND UP1, UPT, UR49, URZ, UPT ;  /* 0x0000003f3100728c */ /* 0x000fe2000bf25270 */
[----:B------:R-:W-:Y:S01]  /*25d50*/  PLOP3.LUT P0, PT, PT, PT, UP0, 0x40, 0x0 ;  /* 0x000000000000781c */ /* 0x000fe20003f0e808 */
[----:B------:R-:W-:Y:S02]  /*25d60*/  UMOV UR4, UR43 ;  /* 0x0000002b00047c82 */ /* 0x000fe40008000000 */
[----:B------:R-:W-:-:S04]  /*25d70*/  SHF.R.S32.HI R3, RZ, 0x1f, R0 ;  /* 0x0000001fff037819 */ /* 0x000fc80000011400 */
[----:B------:R-:W-:-:S03]  /*25d80*/  LEA.HI R3, R3, R0, RZ, 0x6 ;  /* 0x0000000003037211 */ /* 0x000fc600078f30ff */
[----:B------:R-:W-:Y:S01]  /*25d90*/  @UP1 ULDC UR6, c[0x0][0x44c] ;  /* 0x0001130000061ab9 */ /* 0x000fe20000000800 */
[----:B------:R-:W-:Y:S01]  /*25da0*/  SHF.R.S32.HI R3, RZ, 0x6, R3 ;  /* 0x00000006ff037819 */ /* 0x000fe20000011403 */
[----:B------:R-:W-:Y:S01]  /*25db0*/  UIMAD.WIDE.U32 UR6, UR43, UR6, URZ ;  /* 0x000000062b0672a5 */ /* 0x000fe2000f8e003f */
[----:B------:R-:W-:Y:S02]  /*25dc0*/  @UP1 ULDC UR8, c[0x0][0x450] ;  /* 0x0001140000081ab9 */ /* 0x000fe40000000800 */
[----:B------:R-:W-:Y:S01]  /*25dd0*/  VIMNMX R24, R3, UR39, PT ;  /* 0x0000002703187c48 */ /* 0x000fe2000bfe0100 */
[----:B------:R-:W-:-:S03]  /*25de0*/  @UP1 USHF.R.U32.HI UR4, URZ, UR8, UR7 ;  /* 0x000000083f041299 */ /* 0x000fc60008011607 */
[----:B------:R-:W-:Y:S01]  /*25df0*/  ULDC UR8, c[0x0][0xad4] ;  /* 0x0002b50000087ab9 */ /* 0x000fe20000000800 */
[----:B------:R0:W-:Y:S01]  /*25e00*/  STL [R1+0x428], R24 ;  /* 0x0004281801007387 */ /* 0x0001e20000100800 */
[----:B------:R-:W-:-:S04]  /*25e10*/  UIADD3 UR4, UR40, UR4, URZ ;  /* 0x0000000428047290 */ /* 0x000fc8000fffe03f */
        /* <DEDUP_REMOVED lines=12> */
.L_x_5273:
[----:B------:R-:W-:-:S11]  /*25ee0*/  UISETP.NE.AND UP0, UPT, UR5, 0x1, UPT ;  /* 0x000000010500788c */ /* 0x000fd6000bf05270 */
[----:B------:R-:W-:Y:S02]  /*25ef0*/  @UP0 ULDC.64 UR10, c[0x0][0xae0] ;  /* 0x0002b800000a0ab9 */ /* 0x000fe40000000a00 */
[----:B------:R-:W-:-:S04]  /*25f00*/  UIMAD.WIDE.U32 UR6, UR4, UR10, URZ ;  /* 0x0000000a040672a5 */ /* 0x000fc8000f8e003f */
[----:B------:R-:W-:-:S12]  /*25f10*/  @UP0 USHF.R.U32.HI UR4, URZ, UR11, UR7 ;  /* 0x0000000b3f040299 */ /* 0x000fd80008011607 */
.L_x_5274:
[----:B------:R-:W-:-:S04]  /*25f20*/  UIMAD UR4, UR4, UR5, URZ ;  /* 0x00000005040472a4 */ /* 0x000fc8000f8e023f */
[----:B------:R-:W-:-:S04]  /*25f30*/  UISETP.LT.AND UP0, UPT, UR8, UR4, UPT ;  /* 0x000000040800728c */ /* 0x000fc8000bf01270 */
[----:B------:R-:W-:-:S12]  /*25f40*/  USEL UR8, UR8, UR4, !UP0 ;  /* 0x0000000408087287 */ /* 0x000fd8000c000000 */
.L_x_5272:
[----:B------:R-:W-:Y:S01]  /*25f50*/  USHF.R.S32.HI UR4, URZ, 0x1f, UR8 ;  /* 0x0000001f3f047899 */ /* 0x000fe20008011408 */
[----:B------:R-:W-:Y:S03]  /*25f60*/  BSSY B7, `(.L_x_5275) ;  /* 0x00003b3000077945 */ /* 0x000fe60003800000 */
[----:B------:R-:W-:-:S04]  /*25f70*/  ULEA.HI UR4, UR4, UR8, URZ, 0x6 ;  /* 0x0000000804047291 */ /* 0x000fc8000f8f303f */
[----:B------:R-:W-:-:S04]  /*25f80*/  USHF.R.S32.HI UR4, URZ, 0x6, UR4 ;  /* 0x000000063f047899 */ /* 0x000fc80008011404 */
[----:B------:R-:W-:-:S04]  /*25f90*/  UISETP.LT.AND UP0, UPT, URZ, UR4, UPT ;  /* 0x000000043f00728c */ /* 0x000fc8000bf01270 */
[----:B------:R-:W-:-:S06]  /*25fa0*/  USEL UR44, URZ, UR4, !UP0 ;  /* 0x000000043f2c7287 */ /* 0x000fcc000c000000 */
[----:B------:R-:W-:-:S13]  /*25fb0*/  ISETP.GT.AND P0, PT, R24, UR44, PT ;  /* 0x0000002c18007c0c */ /* 0x000fda000bf04270 */
        /* <DEDUP_REMOVED lines=18> */
.L_x_5276:
        /* <DEDUP_REMOVED lines=19> */
[----:B01---5:R-:W-:Y:S05]  /*26210*/  CALL.ABS.NOINC R2 ;  /* 0x0000000002007343 */ /* 0x023fea0003c00000 */
.L_x_5279:
[----:B------:R-:W-:Y:S05]  /*26220*/  BSYNC B6 ;  /* 0x0000000000067941 */ /* 0x000fea0003800000 */
.L_x_5278:
        /* <DEDUP_REMOVED lines=19> */
[----:B0-2--5:R-:W-:Y:S05]  /*26360*/  CALL.ABS.NOINC R2 ;  /* 0x0000000002007343 */ /* 0x025fea0003c00000 */
.L_x_5282:
        /* <DEDUP_REMOVED lines=15> */
.L_x_5281:
[----:B------:R-:W-:Y:S05]  /*26460*/  BSYNC B6 ;  /* 0x0000000000067941 */ /* 0x000fea0003800000 */
.L_x_5280:
[----:B------:R-:W-:Y:S01]  /*26470*/  ULDC.64 UR4, c[0x0][0xaf0] ;  /* 0x0002bc0000047ab9 */ /* 0x000fe20000000a00 */
[----:B------:R-:W-:Y:S01]  /*26480*/  IMAD.U32 R26, RZ, RZ, UR38 ;  /* 0x00000026ff1a7e24 */ /* 0x000fe2000f8e00ff */
[----:B------:R-:W-:Y:S01]  /*26490*/  UISETP.NE.U32.AND UP0, UPT, UR4, URZ, UPT ;  /* 0x0000003f0400728c */ /* 0x000fe2000bf05070 */
[----:B------:R-:W1:Y:S03]  /*264a0*/  LDC R10, c[0x0][0x430] ;  /* 0x00010c00ff0a7b82 */ /* 0x000e660000000800 */
        /* <DEDUP_REMOVED lines=9> */
[----:B------:R-:W-:Y:S01]  /*26540*/  IMAD.U32 R19, RZ, RZ, UR4 ;  /* 0x00000004ff137e24 */ /* 0x000fe2000f8e00ff */
[----:B------:R-:W-:Y:S01]  /*26550*/  LEA R25, R24, 0xffffffc0, 0x6 ;  /* 0xffffffc018197811 */ /* 0x000fe200078e30ff */
[----:B------:R-:W-:Y:S06]  /*26560*/  BRA.DIV UR5, `(.L_x_5283) ;  /* 0x0000003e05407947 */ /* 0x000fec000b800000 */
.L_x_5342:
[----:B------:R-:W3:Y:S01]  /*26570*/  S2R R0, SR_TID.X ;  /* 0x0000000000007919 */ /* 0x000ee20000002100 */
[----:B-1----:R-:W-:Y:S01]  /*26580*/  ISETP.NE.AND P1, PT, R10, 0x1, PT ;  /* 0x000000010a00780c */ /* 0x002fe20003f25270 */
[----:B------:R-:W-:Y:S01]  /*26590*/  IMAD.MOV.U32 R35, RZ, RZ, RZ ;  /* 0x000000ffff237224 */ /* 0x000fe200078e00ff */
[----:B-----5:R-:W-:Y:S01]  /*265a0*/  SHF.R.S32.HI R30, RZ, 0x1f, R26 ;  /* 0x0000001fff1e7819 */ /* 0x020fe2000001141a */
[----:B--2---:R-:W1:Y:S01]  /*265b0*/  S2R R2, SR_TID.X ;  /* 0x0000000000027919 */ /* 0x004e620000002100 */
[----:B------:R-:W-:-:S09]  /*265c0*/  LOP3.LUT R16, R16, 0xffffdfff, RZ, 0xc0, !PT ;  /* 0xffffdfff10107812 */ /* 0x000fd200078ec0ff */
[----:B------:R-:W2:Y:S01]  /*265d0*/  @P1 LDC R4, c[0x0][0x434] ;  /* 0x00010d00ff041b82 */ /* 0x000ea20000000800 */
[----:B------:R-:W-:-:S07]  /*265e0*/  @P1 LOP3.LUT R16, R16, 0x2000, RZ, 0xfc, !PT ;  /* 0x0000200010101812 */ /* 0x000fce00078efcff */
[----:B------:R-:W4:Y:S01]  /*265f0*/  @P1 LDC R5, c[0x0][0x438] ;  /* 0x00010e00ff051b82 */ /* 0x000f220000000800 */
[----:B---3--:R-:W-:Y:S01]  /*26600*/  LOP3.LUT R0, R0, 0x7f, RZ, 0xc0, !PT ;  /* 0x0000007f00007812 */ /* 0x008fe200078ec0ff */
[----:B-1----:R-:W-:-:S03]  /*26610*/  IMAD.SHL.U32 R8, R2, 0x10, RZ ;  /* 0x0000001002087824 */ /* 0x002fc600078e00ff */
[----:B------:R-:W-:-:S04]  /*26620*/  SHF.R.U32.HI R0, RZ, 0x3, R0 ;  /* 0x00000003ff007819 */ /* 0x000fc80000011600 */
[----:B------:R-:W-:-:S05]  /*26630*/  LOP3.LUT R8, R0, 0x70, R8, 0xf8, !PT ;  /* 0x0000007000087812 */ /* 0x000fca00078ef808 */
[----:B------:R-:W-:-:S04]  /*26640*/  IMAD.IADD R0, R8, 0x1, R25 ;  /* 0x0000000108007824 */ /* 0x000fc800078e0219 */
[C---:B------:R-:W-:Y:S01]  /*26650*/  IMAD.IADD R37, R0.reuse, 0x1, R31 ;  /* 0x0000000100257824 */ /* 0x040fe200078e021f */
[----:B------:R-:W-:-:S03]  /*26660*/  ISETP.GE.AND P0, PT, R0, UR42, PT ;  /* 0x0000002a00007c0c */ /* 0x000fc6000bf06270 */
[----:B--2---:R-:W-:Y:S01]  /*26670*/  @P1 IMAD.HI.U32 R4, R37, R4, RZ ;  /* 0x0000000425041227 */ /* 0x004fe200078e00ff */
[----:B------:R-:W-:-:S03]  /*26680*/  ISETP.GT.U32.OR P0, PT, R8, 0x3f, P0 ;  /* 0x0000003f0800780c */ /* 0x000fc60000704470 */
[----:B------:R-:W-:Y:S01]  /*26690*/  IMAD.MOV.U32 R0, RZ, RZ, R37 ;  /* 0x000000ffff007224 */ /* 0x000fe200078e0025 */
[----:B----4-:R-:W-:-:S09]  /*266a0*/  @P1 SHF.R.U32.HI R0, RZ, R5, R4 ;  /* 0x00000005ff001219 */ /* 0x010fd20000011604 */
[----:B------:R-:W1:Y:S01]  /*266b0*/  @!P0 LDC.64 R2, c[0x0][0x428] ;  /* 0x00010a00ff028b82 */ /* 0x000e620000000a00 */
[----:B------:R-:W-:-:S07]  /*266c0*/  @!P0 SHF.R.S32.HI R7, RZ, 0x1f, R0 ;  /* 0x0000001fff078819 */ /* 0x000fce0000011400 */
[----:B------:R-:W2:Y:S01]  /*266d0*/  @!P0 LDC.64 R4, c[0x0][0x418] ;  /* 0x00010600ff048b82 */ /* 0x000ea20000000a00 */
[----:B-1----:R-:W-:-:S04]  /*266e0*/  @!P0 IMAD R6, R30, R2, RZ ;  /* 0x000000021e068224 */ /* 0x002fc800078e02ff */
[C---:B------:R-:W-:Y:S02]  /*266f0*/  @!P0 IMAD R9, R26.reuse, R3, R6 ;  /* 0x000000031a098224 */ /* 0x040fe400078e0206 */
[--C-:B------:R-:W-:Y:S02]  /*26700*/  @!P0 IMAD.MOV.U32 R6, RZ, RZ, R0.reuse ;  /* 0x000000ffff068224 */ /* 0x100fe400078e0000 */
[----:B------:R-:W-:Y:S02]  /*26710*/  IMAD.MOV R0, RZ, RZ, -R0 ;  /* 0x000000ffff007224 */ /* 0x000fe400078e0a00 */
[----:B------:R-:W-:-:S04]  /*26720*/  @!P0 IMAD.WIDE.U32 R2, R26, R2, R6 ;  /* 0x000000021a028225 */ /* 0x000fc800078e0006 */
[----:B------:R-:W-:Y:S01]  /*26730*/  IMAD R37, R10, R0, R37 ;  /* 0x000000000a257224 */ /* 0x000fe200078e0225 */
[C---:B--2---:R-:W-:Y:S01]  /*26740*/  @!P0 LEA R4, P1, R2.reuse, R4, 0x2 ;  /* 0x0000000402048211 */ /* 0x044fe200078210ff */
[----:B------:R-:W-:Y:S02]  /*26750*/  IMAD R0, RZ, RZ, -UR38 ;  /* 0x80000026ff007e24 */ /* 0x000fe4000f8e02ff */
[----:B------:R-:W-:Y:S02]  /*26760*/  @!P0 IMAD.IADD R3, R3, 0x1, R9 ;  /* 0x0000000103038824 */ /* 0x000fe400078e0209 */
[----:B------:R-:W-:Y:S02]  /*26770*/  IMAD R19, R19, R0, UR45 ;  /* 0x0000002d13137e24 */ /* 0x000fe4000f8e0200 */
[----:B------:R-:W-:Y:S01]  /*26780*/  IMAD.U32 R0, RZ, RZ, UR47 ;  /* 0x0000002fff007e24 */ /* 0x000fe2000f8e00ff */
[----:B------:R-:W-:-:S04]  /*26790*/  @!P0 LEA.HI.X R5, R2, R5, R3, 0x2, P1 ;  /* 0x0000000502058211 */ /* 0x000fc800008f1403 */
[----:B------:R-:W-:Y:S01]  /*267a0*/  ISETP.NE.AND P2, PT, R0, 0x3, PT ;  /* 0x000000030000780c */ /* 0x000fe20003f45270 */
[----:B------:R1:W5:Y:S01]  /*267b0*/  @!P0 LDG.E R35, desc[UR36][R4.64] ;  /* 0x0000002404238981 */ /* 0x000362000c1e1900 */
[----:B------:R-:W-:Y:S02]  /*267c0*/  ISETP.GT.U32.AND P0, PT, R8, 0x3f, PT ;  /* 0x0000003f0800780c */ /* 0x000fe40003f04070 */
[----:B------:R-:W-:Y:S02]  /*267d0*/  LOP3.LUT R16, R16, 0xfffff7ff, RZ, 0xc0, !PT ;  /* 0xfffff7ff10107812 */ /* 0x000fe400078ec0ff */
[----:B0-----:R-:W-:-:S07]  /*267e0*/  SHF.R.S32.HI R24, RZ, 0x1f, R19 ;  /* 0x0000001fff187819 */ /* 0x001fce0000011413 */
[----:B------:R-:W-:-:S04]  /*267f0*/  @P2 LOP3.LUT R16, R16, 0x800, RZ, 0xfc, !PT ;  /* 0x0000080010102812 */ /* 0x000fc800078efcff */
[----:B------:R-:W-:-:S04]  /*26800*/  LOP3.LUT R16, R16, 0xfffffffe, RZ, 0xc0, !PT ;  /* 0xfffffffe10107812 */ /* 0x000fc800078ec0ff */
[----:B------:R-:W-:Y:S01]  /*26810*/  @P0 LOP3.LUT R16, R16, 0x1, RZ, 0xfc, !PT ;  /* 0x0000000110100812 */ /* 0x000fe200078efcff */
[----:B-1----:R-:W-:Y:S06]  /*26820*/  @!P2 BRA `(.L_x_5284) ;  /* 0x000000000004a947 */ /* 0x002fec0003800000 */
[----:B------:R-:W-:Y:S01]  /*26830*/  BPT.TRAP 0x1 ;  /* 0x000000040000795c */ /* 0x000fe20000300000 */
.L_x_5284:
[----:B------:R-:W-:Y:S01]  /*26840*/  IMAD R27, R18, 0x8, R17 ;  /* 0x00000008121b7824 */ /* 0x000fe200078e0211 */
[----:B------:R-:W-:Y:S01]  /*26850*/  SHF.L.U32 R0, R23, 0x1f, RZ ;  /* 0x0000001f17007819 */ /* 0x000fe200000006ff */
[----:B------:R-:W-:Y:S03]  /*26860*/  BSSY B0, `(.L_x_5285) ;  /* 0x0000003000007945 */ /* 0x000fe60003800000 */
[----:B------:R-:W0:Y:S02]  /*26870*/  SYNCS.PHASECHK.TRANS64.TRYWAIT P0, [R27+URZ+0x38840], R0 ;  /* 0x038840001b0075a7 */ /* 0x000e24000800017f */
[----:B0-----:R-:W-:Y:S05]  /*26880*/  @!P0 BRA `(.L_x_5286) ;  /* 0x0000003800a48947 */ /* 0x001fea0003800000 */
.L_x_5343:
[----:B------:R-:W-:Y:S05]  /*26890*/  BSYNC B0 ;  /* 0x0000000000007941 */ /* 0x000fea0003800000 */
.L_x_5285:
[----:B0-----:R-:W-:Y:S01]  /*268a0*/  SHF.R.S32.HI R0, RZ, 0x1f, R37 ;  /* 0x0000001fff007819 */ /* 0x001fe20000011425 */
[----:B------:R-:W-:Y:S01]  /*268b0*/  ULDC.64 UR4, c[0x0][0x300] ;  /* 0x0000c00000047ab9 */ /* 0x000fe20000000a00 */
[----:B-----5:R-:W-:Y:S01]  /*268c0*/  SHF.R.S32.HI R4, RZ, 0x1f, R35 ;  /* 0x0000001fff047819 */ /* 0x020fe20000011423 */
[----:B------:R-:W-:Y:S01]  /*268d0*/  IMAD.WIDE.U32 R2, R37, UR4, RZ ;  /* 0x0000000425027c25 */ /* 0x000fe2000f8e00ff */
[----:B------:R-:W0:Y:S01]  /*268e0*/  S2R R6, SR_TID.X ;  /* 0x0000000000067919 */ /* 0x000e220000002100 */
[----:B------:R-:W-:Y:S01]  /*268f0*/  LOP3.LUT P2, RZ, R16, 0x2, RZ, 0xc0, !PT ;  /* 0x0000000210ff7812 */ /* 0x000fe2000784c0ff */
[----:B------:R1:W-:Y:S04]  /*26900*/  STL [R1+0x438], R0 ;  /* 0x0004380001007387 */ /* 0x0003e80000100800 */
[----:B------:R2:W-:Y:S01]  /*26910*/  STL [R1+0x43c], R4 ;  /* 0x00043c0401007387 */ /* 0x0005e20000100800 */
[----:B-1----:R-:W-:-:S04]  /*26920*/  IMAD R0, R0, UR4, RZ ;  /* 0x0000000400007c24 */ /* 0x002fc8000f8e02ff */
[----:B------:R-:W-:Y:S01]  /*26930*/  IMAD R5, R37, UR5, R0 ;  /* 0x0000000525057c24 */ /* 0x000fe2000f8e0200 */
[----:B------:R-:W-:Y:S02]  /*26940*/  ULDC.64 UR4, c[0x0][0x310] ;  /* 0x0000c40000047ab9 */ /* 0x000fe40000000a00 */
[----:B------:R-:W-:Y:S02]  /*26950*/  IMAD R0, R4, UR4, RZ ;  /* 0x0000000404007c24 */ /* 0x000fe4000f8e02ff */
[----:B--2---:R-:W1:Y:S01]  /*26960*/  S2R R4, SR_TID.X ;  /* 0x0000000000047919 */ /* 0x004e620000002100 */
        /* <DEDUP_REMOVED lines=9> */
[----:B0-----:R-:W-:Y:S01]  /*26a00*/  IMAD.SHL.U32 R8, R6, 0x8, RZ ;  /* 0x0000000806087824 */ /* 0x001fe200078e00ff */
[----:B------:R-:W-:Y:S01]  /*26a10*/  LEA R0, P0, R2, UR4, 0x1 ;  /* 0x0000000402007c11 */ /* 0x000fe2000f8008ff */
[----:B------:R-:W-:Y:S01]  /*26a20*/  IMAD.IADD R5, R3, 0x1, R5 ;  /* 0x0000000103057824 */ /* 0x000fe200078e0205 */
[----:B------:R-:W-:Y:S02]  /*26a30*/  UMOV UR4, 0xffffffff ;  /* 0xffffffff00047882 */ /* 0x000fe40000000000 */
[----:B------:R-:W-:Y:S02]  /*26a40*/  LOP3.LUT R8, R8, 0x38, RZ, 0xc0, !PT ;  /* 0x0000003808087812 */ /* 0x000fe400078ec0ff */
[----:B------:R-:W-:Y:S02]  /*26a50*/  LEA.HI.X R5, R2, UR5, R5, 0x1, P0 ;  /* 0x0000000502057c11 */ /* 0x000fe400080f0c05 */
[----:B-1----:R-:W-:-:S04]  /*26a60*/  LOP3.LUT R4, R4, 0x7f, RZ, 0xc0, !PT ;  /* 0x0000007f04047812 */ /* 0x002fc800078ec0ff */
[----:B------:R-:W-:-:S04]  /*26a70*/  SHF.R.U32.HI R4, RZ, 0x3, R4 ;  /* 0x00000003ff047819 */ /* 0x000fc80000011604 */
[----:B------:R-:W-:Y:S01]  /*26a80*/  IADD3 R25, -R4, UR42, -R25 ;  /* 0x0000002a04197c10 */ /* 0x000fe2000fffe919 */
[----:B------:R-:W-:-:S03]  /*26a90*/  IMAD R4, R18, 0x1000, R32 ;  /* 0x0000100012047824 */ /* 0x000fc600078e0220 */
[----:B------:R-:W-:Y:S01]  /*26aa0*/  ISETP.GE.AND P0, PT, R25, 0x1, PT ;  /* 0x000000011900780c */ /* 0x000fe20003f06270 */
[----:B------:R-:W-:-:S12]  /*26ab0*/  BRA.DIV UR4, `(.L_x_5287) ;  /* 0x0000003a042c7947 */ /* 0x000fd8000b800000 */
[----:B------:R-:W0:Y:S01]  /*26ac0*/  SHFL.IDX PT, R14, R0, RZ, 0x181f ;  /* 0x00181fff000e7589 */ /* 0x000e2200000e0000 */
[----:B------:R-:W-:-:S03]  /*26ad0*/  @P0 IMAD R7, R4, 0x2, R17 ;  /* 0x0000000204070824 */ /* 0x000fc600078e0211 */
[----:B------:R-:W1:Y:S01]  /*26ae0*/  SHFL.IDX PT, R2, R5, RZ, 0x181f ;  /* 0x00181fff05027589 */ /* 0x000e6200000e0000 */
[----:B0-----:R-:W-:-:S03]  /*26af0*/  @P0 LEA R6, P1, R8, R14, 0x1 ;  /* 0x0000000e08060211 */ /* 0x001fc600078208ff */
[----:B------:R-:W0:Y:S02]  /*26b00*/  SHFL.IDX PT, R14, R0, 0x1, 0x181f ;  /* 0x00381f00000e7f89 */ /* 0x000e2400000e0000 */
[----:B-1----:R-:W-:Y:S02]  /*26b10*/  @P0 IMAD.X R3, RZ, RZ, R2, P1 ;  /* 0x000000ffff030224 */ /* 0x002fe400008e0602 */
[----:B------:R-:W-:-:S05]  /*26b20*/  @P0 IMAD.MOV.U32 R2, RZ, RZ, R6 ;  /* 0x000000ffff020224 */ /* 0x000fca00078e0006 */
[----:B------:R1:W-:Y:S01]  /*26b30*/  @P0 LDGSTS.E.BYPASS.LTC128B.128 [R7+0x22400], desc[UR36][R2.64], !P2 ;  /* 0x2240000002070fae */ /* 0x0003e2000d101d64 */
[----:B------:R-:W-:-:S03]  /*26b40*/  ISETP.GE.AND P0, PT, R25, 0x11, PT ;  /* 0x000000111900780c */ /* 0x000fc60003f06270 */
[----:B-1----:R-:W1:Y:S10]  /*26b50*/  SHFL.IDX PT, R2, R5, 0x1, 0x181f ;  /* 0x00381f0005027f89 */ /* 0x002e7400000e0000 */
[----:B0-----:R-:W-:Y:S01]  /*26b60*/  @P0 LEA R6, P1, R8, R14, 0x1 ;  /* 0x0000000e08060211 */ /* 0x001fe200078208ff */
[----:B------:R-:W-:Y:S01]  /*26b70*/  @P0 IMAD R9, R4, 0x2, R17 ;  /* 0x0000000204090824 */ /* 0x000fe200078e0211 */
[----:B------:R-:W0:Y:S03]  /*26b80*/  SHFL.IDX PT, R14, R0, 0x2, 0x181f ;  /* 0x00581f00000e7f89 */ /* 0x000e2600000e0000 */
[----:B-1----:R-:W-:-:S02]  /*26b90*/  @P0 IMAD.X R3, RZ, RZ, R2, P1 ;  /* 0x000000ffff030224 */ /* 0x002fc400008e0602 */
[----:B------:R-:W-:-:S05]  /*26ba0*/  @P0 IMAD.MOV.U32 R2, RZ, RZ, R6 ;  /* 0x000000ffff020224 */ /* 0x000fca00078e0006 */
[----:B------:R1:W-:Y:S01]  /*26bb0*/  @P0 LDGSTS.E.BYPASS.LTC128B.128 [R9+0x22c00], desc[UR36][R2.64], !P2 ;  /* 0x22c0000002090fae */ /* 0x0003e2000d101d64 */
[----:B------:R-:W-:-:S03]  /*26bc0*/  ISETP.GE.AND P0, PT, R25, 0x21, PT ;  /* 0x000000211900780c */ /* 0x000fc60003f06270 */
[----:B-1----:R-:W1:Y:S10]  /*26bd0*/  SHFL.IDX PT, R2, R5, 0x2, 0x181f ;  /* 0x00581f0005027f89 */ /* 0x002e7400000e0000 */
[----:B0-----:R-:W-:Y:S01]  /*26be0*/  @P0 LEA R6, P1, R8, R14, 0x1 ;  /* 0x0000000e08060211 */ /* 0x001fe200078208ff */
[----:B------:R-:W-:Y:S01]  /*26bf0*/  @P0 IMAD R7, R4, 0x2, R17 ;  /* 0x0000000204070824 */ /* 0x000fe200078e0211 */
[----:B------:R-:W0:Y:S04]  /*26c00*/  SHFL.IDX PT, R5, R5, 0x3, 0x181f ;  /* 0x00781f0005057f89 */ /* 0x000e2800000e0000 */
[----:B------:R2:W3:Y:S01]  /*26c10*/  SHFL.IDX PT, R14, R0, 0x3, 0x181f ;  /* 0x00781f00000e7f89 */ /* 0x0004e200000e0000 */
[----:B-1----:R-:W-:-:S02]  /*26c20*/  @P0 IMAD.X R3, RZ, RZ, R2, P1 ;  /* 0x000000ffff030224 */ /* 0x002fc400008e0602 */
[----:B------:R-:W-:-:S05]  /*26c30*/  @P0 IMAD.MOV.U32 R2, RZ, RZ, R6 ;  /* 0x000000ffff020224 */ /* 0x000fca00078e0006 */
[----:B0-----:R2:W-:Y:S02]  /*26c40*/  @P0 LDGSTS.E.BYPASS.LTC128B.128 [R7+0x23400], desc[UR36][R2.64], !P2 ;  /* 0x2340000002070fae */ /* 0x0015e4000d101d64 */
.L_x_5353:
[----:B------:R-:W-:-:S13]  /*26c50*/  ISETP.GE.AND P0, PT, R25, 0x31, PT ;  /* 0x000000311900780c */ /* 0x000fda0003f06270 */
[----:B--23--:R-:W-:-:S05]  /*26c60*/  @P0 LEA R2, P1, R8, R14, 0x1 ;  /* 0x0000000e08020211 */ /* 0x00cfca00078208ff */
[----:B------:R-:W-:Y:S02]  /*26c70*/  @P0 IMAD.X R3, RZ, RZ, R5, P1 ;  /* 0x000000ffff030224 */ /* 0x000fe400008e0605 */
[----:B------:R-:W-:-:S05]  /*26c80*/  @P0 IMAD R5, R4, 0x2, R17 ;  /* 0x0000000204050824 */ /* 0x000fca00078e0211 */
[----:B------:R-:W-:Y:S01]  /*26c90*/  @!PT LDS RZ, [RZ] ;  /* 0x00000000fffff984 */ /* 0x000fe20000000800 */
[----:B------:R-:W-:Y:S01]  /*26ca0*/  @!PT LDS RZ, [RZ] ;  /* 0x00000000fffff984 */ /* 0x000fe20000000800 */
[----:B------:R-:W-:Y:S01]  /*26cb0*/  @!PT LDS RZ, [RZ] ;  /* 0x00000000fffff984 */ /* 0x000fe20000000800 */
[----:B------:R0:W-:Y:S01]  /*26cc0*/  @P0 LDGSTS.E.BYPASS.LTC128B.128 [R5+0x23c00], desc[UR36][R2.64], !P2 ;  /* 0x23c0000002050fae */ /* 0x0001e2000d101d64 */
[----:B------:R-:W-:Y:S01]  /*26cd0*/  PLOP3.LUT P0, PT, PT, PT, PT, 0x80, 0x0 ;  /* 0x000000000000781c */ /* 0x000fe20003f0f070 */
[----:B------:R-:W-:-:S12]  /*26ce0*/  NOP ;  /* 0x0000000000007918 */ /* 0x000fd80000000000 */
.L_x_5288:
        /* <DEDUP_REMOVED lines=10> */
.L_x_5289:
[----:B------:R1:W-:Y:S02]  /*26d90*/  SYNCS.ARRIVE.TRANS64.A1T0 RZ, [R27+URZ+0x38830], RZ ;  /* 0x038830ff1bff79a7 */ /* 0x0003e4000810003f */
[----:B------:R-:W-:Y:S05]  /*26da0*/  WARPSYNC.ALL ;  /* 0x0000000000007948 */ /* 0x000fea0003800000 */
[----:B------:R-:W-:Y:S01]  /*26db0*/  VIADD R0, R17, 0x20400 ;  /* 0x0002040011007836 */ /* 0x000fe20000000000 */
[----:B------:R-:W-:Y:S01]  /*26dc0*/  BAR.SYNC.DEFER_BLOCKING 0x8, 0x100 ;  /* 0x0204000000007b1d */ /* 0x000fe20000010000 */
[----:B------:R-:W-:-:S03]  /*26dd0*/  USHF.R.S32.HI UR50, URZ, 0x1f, UR38 ;  /* 0x0000001f3f327899 */ /* 0x000fc60008011426 */
[----:B------:R-:W-:Y:S02]  /*26de0*/  LOP3.LUT P0, RZ, R0, 0x3ff, RZ, 0xc0, !PT ;  /* 0x000003ff00ff7812 */ /* 0x000fe4000780c0ff */
[----:B------:R-:W-:Y:S11]  /*26df0*/  BSSY B6, `(.L_x_5290) ;  /* 0x0000012000067945 */ /* 0x000ff60003800000 */
        /* <DEDUP_REMOVED lines=17> */
.L_x_5291:
[----:B------:R-:W-:Y:S05]  /*26f10*/  BSYNC B6 ;  /* 0x0000000000067941 */ /* 0x000fea0003800000 */
.L_x_5290:
[----:B0-----:R-:W0:Y:S01]  /*26f20*/  S2R R2, SR_TID.X ;  /* 0x0000000000027919 */ /* 0x001e220000002100 */
[----:B------:R-:W-:Y:S01]  /*26f30*/  UISETP.NE.AND UP0, UPT, UR49, URZ, UPT ;  /* 0x0000003f3100728c */ /* 0x000fe2000bf05270 */
[----:B------:R-:W-:Y:S01]  /*26f40*/  R2UR UR6, R24 ;  /* 0x00000000180672ca */ /* 0x000fe200000e0000 */
[----:B------:R-:W-:Y:S01]  /*26f50*/  ULDC.64 UR8, c[0x0][0x2d8] ;  /* 0x0000b60000087ab9 */ /* 0x000fe20000000a00 */
[----:B------:R-:W-:Y:S01]  /*26f60*/  R2UR UR7, R19 ;  /* 0x00000000130772ca */ /* 0x000fe200000e0000 */
[----:B------:R-:W2:Y:S01]  /*26f70*/  S2R R21, SR_TID.X ;  /* 0x0000000000157919 */ /* 0x000ea20000002100 */
[----:B------:R-:W-:Y:S02]  /*26f80*/  LOP3.LUT P5, RZ, R16, 0x100000, RZ, 0xc0, !PT ;  /* 0x0010000010ff7812 */ /* 0x000fe400078ac0ff */
[----:B------:R-:W-:-:S04]  /*26f90*/  PLOP3.LUT P0, PT, PT, PT, UP0, 0x80, 0x0 ;  /* 0x000000000000781c */ /* 0x000fc80003f0f008 */
[----:B------:R-:W-:-:S03]  /*26fa0*/  @UP0 ULDC UR4, c[0x0][0x44c] ;  /* 0x0001130000040ab9 */ /* 0x000fc60000000800 */
[----:B------:R-:W-:-:S04]  /*26fb0*/  UIMAD UR6, UR6, UR8, URZ ;  /* 0x00000008060672a4 */ /* 0x000fc8000f8e023f */
[----:B------:R-:W-:Y:S01]  /*26fc0*/  UIMAD UR6, UR7, UR9, UR6 ;  /* 0x00000009070672a4 */ /* 0x000fe2000f8e0206 */
[C---:B0-----:R-:W-:Y:S01]  /*26fd0*/  LOP3.LUT R20, R2.reuse, 0x7f, RZ, 0xc0, !PT ;  /* 0x0000007f02147812 */ /* 0x041fe200078ec0ff */
[----:B------:R-:W-:-:S03]  /*26fe0*/  IMAD.SHL.U32 R2, R2, 0x10, RZ ;  /* 0x0000001002027824 */ /* 0x000fc600078e00ff */
[----:B------:R-:W-:Y:S01]  /*26ff0*/  SHF.R.U32.HI R20, RZ, 0x3, R20 ;  /* 0x00000003ff147819 */ /* 0x000fe20000011614 */
[----:B--2---:R-:W-:-:S03]  /*27000*/  IMAD.SHL.U32 R7, R21, 0x8, RZ ;  /* 0x0000000815077824 */ /* 0x004fc600078e00ff */
[----:B------:R-:W-:Y:S02]  /*27010*/  LOP3.LUT R2, R20, 0x70, R2, 0xf8, !PT ;  /* 0x0000007014027812 */ /* 0x000fe400078ef802 */
[----:B------:R-:W-:Y:S02]  /*27020*/  LOP3.LUT R20, R21, 0x7f, RZ, 0xc0, !PT ;  /* 0x0000007f15147812 */ /* 0x000fe400078ec0ff */
[----:B------:R-:W-:Y:S01]  /*27030*/  LOP3.LUT R7, R7, 0x38, RZ, 0xc0, !PT ;  /* 0x0000003807077812 */ /* 0x000fe200078ec0ff */
[----:B------:R-:W-:Y:S01]  /*27040*/  VIADD R34, R2, UR43 ;  /* 0x0000002b02227c36 */ /* 0x000fe20008000000 */
[----:B------:R-:W-:-:S03]  /*27050*/  SHF.R.U32.HI R8, RZ, 0x3, R20 ;  /* 0x00000003ff087819 */ /* 0x000fc60000011614 */
[----:B------:R-:W-:Y:S01]  /*27060*/  @P0 IMAD.HI.U32 R2, R34, UR4, RZ ;  /* 0x0000000422020c27 */ /* 0x000fe2000f8e00ff */
[----:B------:R-:W-:Y:S01]  /*27070*/  PLOP3.LUT P0, PT, PT, PT, UP0, 0x80, 0x0 ;  /* 0x000000000000781c */ /* 0x000fe20003f0f008 */
[----:B------:R-:W-:Y:S02]  /*27080*/  @UP0 ULDC UR4, c[0x0][0x450] ;  /* 0x0001140000040ab9 */ /* 0x000fe40000000800 */
[----:B------:R-:W-:-:S10]  /*27090*/  IMAD.MOV.U32 R0, RZ, RZ, R34 ;  /* 0x000000ffff007224 */ /* 0x000fd400078e0022 */
[----:B------:R-:W-:Y:S02]  /*270a0*/  @P0 SHF.R.U32.HI R0, RZ, UR4, R2 ;  /* 0x00000004ff000c19 */ /* 0x000fe40008011602 */
[----:B------:R-:W-:-:S13]  /*270b0*/  R2UR UR4, R19 ;  /* 0x00000000130472ca */ /* 0x000fda00000e0000 */
[----:B------:R-:W-:-:S03]  /*270c0*/  UIMAD.WIDE.U32 UR4, UR4, UR8, URZ ;  /* 0x00000008040472a5 */ /* 0x000fc6000f8e003f */
[----:B------:R-:W-:Y:S01]  /*270d0*/  ULDC.64 UR8, c[0x0][0x2e0] ;  /* 0x0000b80000087ab9 */ /* 0x000fe20000000a00 */
[----:B------:R-:W-:Y:S02]  /*270e0*/  UIADD3 UR5, UR5, UR6, URZ ;  /* 0x0000000605057290 */ /* 0x000fe4000fffe03f */
[----:B------:R-:W-:Y:S02]  /*270f0*/  UIMAD UR6, UR50, UR8, URZ ;  /* 0x00000008320672a4 */ /* 0x000fe4000f8e023f */
[----:B------:R-:W-:Y:S02]  /*27100*/  UIMAD.WIDE.U32 UR4, UR38, UR8, UR4 ;  /* 0x00000008260472a5 */ /* 0x000fe4000f8e0004 */
[----:B------:R-:W-:-:S04]  /*27110*/  UIMAD UR6, UR38, UR9, UR6 ;  /* 0x00000009260672a4 */ /* 0x000fc8000f8e0206 */
[----:B------:R-:W-:Y:S01]  /*27120*/  IMAD.U32 R4, RZ, RZ, UR4 ;  /* 0x00000004ff047e24 */ /* 0x000fe2000f8e00ff */
[----:B------:R-:W-:Y:S02]  /*27130*/  UIADD3 UR6, UR5, UR6, URZ ;  /* 0x0000000605067290 */ /* 0x000fe4000fffe03f */
[----:B------:R-:W-:Y:S02]  /*27140*/  IMAD.U32 R5, RZ, RZ, UR5 ;  /* 0x00000005ff057e24 */ /* 0x000fe4000f8e00ff */
[----:B------:R-:W-:Y:S01]  /*27150*/  IMAD.MOV.U32 R2, RZ, RZ, R4 ;  /* 0x000000ffff027224 */ /* 0x000fe200078e0004 */
[----:B------:R-:W-:Y:S01]  /*27160*/  SHF.R.S32.HI R4, RZ, 0x1f, R0 ;  /* 0x0000001fff047819 */ /* 0x000fe20000011400 */
[----:B------:R-:W-:Y:S01]  /*27170*/  ULDC.64 UR4, c[0x0][0x2d0] ;  /* 0x0000b40000047ab9 */ /* 0x000fe20000000a00 */
[----:B------:R-:W-:-:S03]  /*27180*/  IMAD.U32 R3, RZ, RZ, UR6 ;  /* 0x00000006ff037e24 */ /* 0x000fc6000f8e00ff */
[----:B------:R-:W-:Y:S02]  /*27190*/  IMAD R5, R4, UR4, RZ ;  /* 0x0000000404057c24 */ /* 0x000fe4000f8e02ff */
[----:B------:R-:W-:Y:S01]  /*271a0*/  IMAD.WIDE.U32 R2, R0, UR4, R2 ;  /* 0x0000000400027c25 */ /* 0x000fe2000f8e0002 */
[----:B------:R-:W-:-:S03]  /*271b0*/  ULDC UR4, c[0x0][0x448] ;  /* 0x0001120000047ab9 */ /* 0x000fc60000000800 */
[----:B------:R-:W-:Y:S02]  /*271c0*/  IMAD R4, R0, UR5, R5 ;  /* 0x0000000500047c24 */ /* 0x000fe4000f8e0205 */
[----:B------:R-:W-:Y:S02]  /*271d0*/  IMAD.MOV R0, RZ, RZ, -R0 ;  /* 0x000000ffff007224 */ /* 0x000fe400078e0a00 */
[----:B------:R-:W-:Y:S02]  /*271e0*/  IMAD.IADD R3, R3, 0x1, R4 ;  /* 0x0000000103037824 */ /* 0x000fe400078e0204 */
[----:B------:R-:W-:Y:S01]  /*271f0*/  IMAD R0, R0, UR4, R34 ;  /* 0x0000000400007c24 */ /* 0x000fe2000f8e0222 */
[----:B------:R-:W-:-:S03]  /*27200*/  ULDC.64 UR4, c[0x0][0x2c8] ;  /* 0x0000b20000047ab9 */ /* 0x000fc60000000a00 */
[----:B------:R-:W-:Y:S01]  /*27210*/  IMAD.WIDE.U32 R2, R0, UR4, R2 ;  /* 0x0000000400027c25 */ /* 0x000fe2000f8e0002 */
[----:B------:R-:W-:-:S05]  /*27220*/  SHF.R.S32.HI R4, RZ, 0x1f, R0 ;  /* 0x0000001fff047819 */ /* 0x000fca0000011400 */
[----:B------:R-:W-:-:S04]  /*27230*/  IMAD R5, R4, UR4, RZ ;  /* 0x0000000404057c24 */ /* 0x000fc8000f8e02ff */
        /* <DEDUP_REMOVED lines=8> */
[----:B------:R-:W-:Y:S01]  /*272c0*/  VIADD R4, R8, UR43 ;  /* 0x0000002b08047c36 */ /* 0x000fe20008000000 */
[----:B------:R-:W-:Y:S02]  /*272d0*/  LOP3.LUT R16, R16, 0xfffffeff, RZ, 0xc0, !PT ;  /* 0xfffffeff10107812 */ /* 0x000fe400078ec0ff */
[----:B------:R-:W2:Y:S02]  /*272e0*/  SHFL.IDX PT, R2, R5, RZ, 0x181f ;  /* 0x00181fff05027589 */ /* 0x000ea400000e0000 */
[----:B------:R-:W-:-:S13]  /*272f0*/  ISETP.GE.AND P1, PT, R4, UR41, PT ;  /* 0x0000002904007c0c */ /* 0x000fda000bf26270 */
[----:B------:R-:W-:-:S04]  /*27300*/  @P1 LOP3.LUT R16, R16, 0x100, RZ, 0xfc, !PT ;  /* 0x0000010010101812 */ /* 0x000fc800078efcff */
[----:B------:R-:W-:Y:S02]  /*27310*/  LOP3.LUT R16, R16, 0xffffff7f, RZ, 0xc0, !PT ;  /* 0xffffff7f10107812 */ /* 0x000fe400078ec0ff */
[----:B0-----:R-:W-:Y:S02]  /*27320*/  @!P1 LEA R6, P0, R7, R14, 0x1 ;  /* 0x0000000e07069211 */ /* 0x001fe400078008ff */
[----:B------:R-:W0:Y:S03]  /*27330*/  SHFL.IDX PT, R14, R0, 0x1, 0x181f ;  /* 0x00381f00000e7f89 */ /* 0x000e2600000e0000 */
[----:B--2---:R-:W-:Y:S02]  /*27340*/  @!P1 IMAD.X R3, RZ, RZ, R2, P0 ;  /* 0x000000ffff039224 */ /* 0x004fe400000e0602 */
[----:B------:R-:W-:Y:S02]  /*27350*/  @!P1 IMAD.MOV.U32 R2, RZ, RZ, R6 ;  /* 0x000000ffff029224 */ /* 0x000fe400078e0006 */
[----:B------:R-:W-:-:S03]  /*27360*/  VIADD R6, R4, 0x10 ;  /* 0x0000001004067836 */ /* 0x000fc60000000000 */
[----:B------:R2:W-:Y:S02]  /*27370*/  @!P1 LDGSTS.E.BYPASS.LTC128B.128 [R22+0x20400], desc[UR36][R2.64], !P5 ;  /* 0x2040000002169fae */ /* 0x0005e4000e901d64 */
[----:B------:R-:W-:Y:S02]  /*27380*/  ISETP.GE.AND P1, PT, R6, UR41, PT ;  /* 0x0000002906007c0c */ /* 0x000fe4000bf26270 */
[----:B--2---:R-:W2:Y:S11]  /*27390*/  SHFL.IDX PT, R2, R5, 0x1, 0x181f ;  /* 0x00381f0005027f89 */ /* 0x004eb600000e0000 */
[----:B0-----:R-:W-:-:S02]  /*273a0*/  @!P1 LEA R6, P0, R7, R14, 0x1 ;  /* 0x0000000e07069211 */ /* 0x001fc400078008ff */
[----:B------:R-:W0:Y:S01]  /*273b0*/  SHFL.IDX PT, R14, R0, 0x2, 0x181f ;  /* 0x00581f00000e7f89 */ /* 0x000e2200000e0000 */
[----:B------:R-:W-:-:S04]  /*273c0*/  @P1 LOP3.LUT R16, R16, 0x80, RZ, 0xfc, !PT ;  /* 0x0000008010101812 */ /* 0x000fc800078efcff */
[----:B------:R-:W-:Y:S01]  /*273d0*/  LOP3.LUT R16, R16, 0xffffffbf, RZ, 0xc0, !PT ;  /* 0xffffffbf10107812 */ /* 0x000fe200078ec0ff */
[----:B--2---:R-:W-:Y:S02]  /*273e0*/  @!P1 IMAD.X R3, RZ, RZ, R2, P0 ;  /* 0x000000ffff039224 */ /* 0x004fe400000e0602 */
[----:B------:R-:W-:Y:S02]  /*273f0*/  @!P1 IMAD.MOV.U32 R2, RZ, RZ, R6 ;  /* 0x000000ffff029224 */ /* 0x000fe400078e0006 */
[----:B------:R-:W-:-:S03]  /*27400*/  VIADD R6, R4, 0x20 ;  /* 0x0000002004067836 */ /* 0x000fc60000000000 */
[----:B------:R2:W-:Y:S02]  /*27410*/  @!P1 LDGSTS.E.BYPASS.LTC128B.128 [R22+0x20c00], desc[UR36][R2.64], !P5 ;  /* 0x20c0000002169fae */ /* 0x0005e4000e901d64 */
[----:B------:R-:W-:Y:S02]  /*27420*/  ISETP.GE.AND P1, PT, R6, UR41, PT ;  /* 0x0000002906007c0c */ /* 0x000fe4000bf26270 */
[----:B--2---:R-:W2:Y:S11]  /*27430*/  SHFL.IDX PT, R2, R5, 0x2, 0x181f ;  /* 0x00581f0005027f89 */ /* 0x004eb600000e0000 */
[----:B0-----:R-:W-:Y:S01]  /*27440*/  @!P1 LEA R6, P0, R7, R14, 0x1 ;  /* 0x0000000e07069211 */ /* 0x001fe200078008ff */
[----:B------:R-:W0:Y:S01]  /*27450*/  SHFL.IDX PT, R5, R5, 0x3, 0x181f ;  /* 0x00781f0005057f89 */ /* 0x000e2200000e0000 */
[----:B------:R-:W-:-:S03]  /*27460*/  @P1 LOP3.LUT R16, R16, 0x40, RZ, 0xfc, !PT ;  /* 0x0000004010101812 */ /* 0x000fc600078efcff */
[----:B------:R3:W4:Y:S01]  /*27470*/  SHFL.IDX PT, R14, R0, 0x3, 0x181f ;  /* 0x00781f00000e7f89 */ /* 0x00072200000e0000 */
[----:B--2---:R-:W-:Y:S02]  /*27480*/  @!P1 IMAD.X R3, RZ, RZ, R2, P0 ;  /* 0x000000ffff039224 */ /* 0x004fe400000e0602 */
[----:B------:R-:W-:-:S05]  /*27490*/  @!P1 IMAD.MOV.U32 R2, RZ, RZ, R6 ;  /* 0x000000ffff029224 */ /* 0x000fca00078e0006 */
[----:B0-----:R3:W-:Y:S02]  /*274a0*/  @!P1 LDGSTS.E.BYPASS.LTC128B.128 [R22+0x21400], desc[UR36][R2.64], !P5 ;  /* 0x2140000002169fae */ /* 0x0017e4000e901d64 */
.L_x_5362:
[----:B------:R-:W-:Y:S01]  /*274b0*/  VIADD R4, R4, 0x30 ;  /* 0x0000003004047836 */ /* 0x000fe20000000000 */
[----:B------:R-:W-:-:S04]  /*274c0*/  LOP3.LUT R16, R16, 0xffffefff, RZ, 0xc0, !PT ;  /* 0xffffefff10107812 */ /* 0x000fc800078ec0ff */
[----:B------:R-:W-:-:S13]  /*274d0*/  ISETP.GE.AND P1, PT, R4, UR41, PT ;  /* 0x0000002904007c0c */ /* 0x000fda000bf26270 */
[----:B---34-:R-:W-:Y:S02]  /*274e0*/  @!P1 LEA R2, P0, R7, R14, 0x1 ;  /* 0x0000000e07029211 */ /* 0x018fe400078008ff */
[----:B------:R-:W-:-:S03]  /*274f0*/  @P1 LOP3.LUT R16, R16, 0x1000, RZ, 0xfc, !PT ;  /* 0x0000100010101812 */ /* 0x000fc600078efcff */
[----:B------:R-:W-:Y:S01]  /*27500*/  @!P1 IMAD.X R3, RZ, RZ, R5, P0 ;  /* 0x000000ffff039224 */ /* 0x000fe200000e0605 */
[----:B------:R-:W-:-:S04]  /*27510*/  PLOP3.LUT P0, PT, PT, PT, PT, 0x80, 0x0 ;  /* 0x000000000000781c */ /* 0x000fc80003f0f070 */
[----:B------:R-:W-:Y:S01]  /*27520*/  @!PT LDS RZ, [RZ] ;  /* 0x00000000fffff984 */ /* 0x000fe20000000800 */
[----:B------:R-:W-:Y:S01]  /*27530*/  @!PT LDS RZ, [RZ] ;  /* 0x00000000fffff984 */ /* 0x000fe20000000800 */
[----:B------:R-:W-:Y:S01]  /*27540*/  @!PT LDS RZ, [RZ] ;  /* 0x00000000fffff984 */ /* 0x000fe20000000800 */
[----:B------:R0:W-:Y:S01]  /*27550*/  @!P1 LDGSTS.E.BYPASS.LTC128B.128 [R22+0x21c00], desc[UR36][R2.64], !P5 ;  /* 0x21c0000002169fae */ /* 0x0001e2000e901d64 */
[----:B------:R-:W-:-:S08]  /*27560*/  NOP ;  /* 0x0000000000007918 */ /* 0x000fd00000000000 */
.L_x_5293:
[----:B------:R-:W-:Y:S02]  /*27570*/  PLOP3.LUT P1, PT, P1, P0, PT, 0xa2, 0x0 ;  /* 0x000000000000781c */ /* 0x000fe40000f21472 */
[----:B------:R-:W-:-:S08]  /*27580*/  @P0 R2UR P1, UR4, R17 ;  /* 0x00000000110402ca */ /* 0x000fd00000020000 */
[----:B------:R-:W-:-:S05]  /*27590*/  @P0 PLOP3.LUT P0, PT, P1, PT, PT, 0x80, 0x0 ;  /* 0x000000000000081c */ /* 0x000fca0000f0f070 */
[----:B------:R-:W-:Y:S01]  /*275a0*/  @!P1 SYNCS.ARRIVE.TRANS64.RED.A0T1 RZ, [UR4+0x38800], RZ ;  /* 0x038800ffffff99a7 */ /* 0x000fe20008200404 */
[----:B------:R-:W-:Y:S07]  /*275b0*/  @!P1 ARRIVES.LDGSTSBAR.64.TRANSCNT [UR4+0x38800] ;  /* 0x03880000ff0099b0 */ /* 0x000fee0008000a84 */
[----:B------:R-:W-:Y:S05]  /*275c0*/  @P0 BRA.U.ANY `(.L_x_5293) ;  /* 0xfffffffd00e80947 */ /* 0x000fea000393ffff */
[----:B------:R-:W-:Y:S01]  /*275d0*/  ULDC.64 UR4, c[0x0][0x3d8] ;  /* 0x0000f60000047ab9 */ /* 0x000fe20000000a00 */
[----:B------:R-:W-:Y:S01]  /*275e0*/  NOP ;  /* 0x0000000000007918 */ /* 0x000fe20000000000 */
[----:B------:R-:W-:Y:S01]  /*275f0*/  IMAD R0, R24, UR4, RZ ;  /* 0x0000000418007c24 */ /* 0x000fe2000f8e02ff */
[----:B------:R2:W-:Y:S01]  /*27600*/  SYNCS.ARRIVE.TRANS64.A1T0 RZ, [R17+URZ+0x38800], RZ ;  /* 0x038800ff11ff79a7 */ /* 0x0005e2000810003f */
[C---:B------:R-:W-:Y:S01]  /*27610*/  IMAD.WIDE.U32 R4, R19.reuse, UR4, RZ ;  /* 0x0000000413047c25 */ /* 0x040fe2000f8e00ff */
[----:B------:R-:W-:Y:S03]  /*27620*/  BSSY B6, `(.L_x_5294) ;  /* 0x0000018000067945 */ /* 0x000fe60003800000 */
[----:B------:R-:W-:Y:S01]  /*27630*/  IMAD R0, R19, UR5, R0 ;  /* 0x0000000513007c24 */ /* 0x000fe2000f8e0200 */
[----:B------:R2:W-:Y:S01]  /*27640*/  STL.64 [R1+0x430], R4 ;  /* 0x0004300401007387 */ /* 0x0005e20000100a00 */
[----:B0-----:R-:W-:-:S02]  /*27650*/  VIADD R2, R17, 0x26400 ;  /* 0x0002640011027836 */ /* 0x001fc40000000000 */
[----:B------:R-:W-:-:S03]  /*27660*/  IMAD.IADD R0, R5, 0x1, R0 ;  /* 0x0000000105007824 */ /* 0x000fc600078e0200 */
[----:B------:R-:W-:Y:S02]  /*27670*/  LOP3.LUT P0, RZ, R2, 0x3ff, RZ, 0xc0, !PT ;  /* 0x000003ff02ff7812 */ /* 0x000fe4000780c0ff */
[----:B------:R2:W-:Y:S11]  /*27680*/  STL [R1+0x444], R0 ;  /* 0x0004440001007387 */ /* 0x0005f60000100800 */
[----:B--2---:R-:W-:Y:S05]  /*27690*/  @!P0 BRA `(.L_x_5295) ;  /* 0x0000000000408947 */ /* 0x004fea0003800000 */
        /* <DEDUP_REMOVED lines=16> */
.L_x_5295:
[----:B------:R-:W-:Y:S05]  /*277a0*/  BSYNC B6 ;  /* 0x0000000000067941 */ /* 0x000fea0003800000 */
.L_x_5294:
[----:B------:R-:W2:Y:S04]  /*277b0*/  LDL.LU.64 R4, [R1+0x430] ;  /* 0x0004300001047983 */ /* 0x000ea80000300a00 */
[----:B------:R-:W3:Y:S01]  /*277c0*/  LDL.LU R20, [R1+0x444] ;  /* 0x0004440001147983 */ /* 0x000ee20000300800 */
[----:B------:R-:W-:Y:S01]  /*277d0*/  UISETP.NE.AND UP0, UPT, UR49, URZ, UPT ;  /* 0x0000003f3100728c */ /* 0x000fe2000bf05270 */
[----:B------:R-:W-:Y:S01]  /*277e0*/  IMAD.MOV.U32 R2, RZ, RZ, R34 ;  /* 0x000000ffff027224 */ /* 0x000fe200078e0022 */
[----:B------:R-:W-:Y:S01]  /*277f0*/  ULDC UR6, c[0x0][0x448] ;  /* 0x0001120000067ab9 */ /* 0x000fe20000000800 */
[----:B------:R0:W5:Y:S01]  /*27800*/  LDL R8, [R1+0x424] ;  /* 0x0004240001087983 */ /* 0x0001620000100800 */
[----:B------:R-:W-:Y:S01]  /*27810*/  ULDC.64 UR8, c[0x0][0x3e0] ;  /* 0x0000f80000087ab9 */ /* 0x000fe20000000a00 */
[----:B------:R-:W-:-:S02]  /*27820*/  LOP3.LUT P2, RZ, R16, 0x20000, RZ, 0xc0, !PT ;  /* 0x0002000010ff7812 */ /* 0x000fc4000784c0ff */
[----:B------:R0:W5:Y:S01]  /*27830*/  LDL R6, [R1+0x420] ;  /* 0x0004200001067983 */ /* 0x0001620000100800 */
[----:B------:R-:W-:Y:S02]  /*27840*/  PLOP3.LUT P0, PT, PT, PT, UP0, 0x80, 0x0 ;  /* 0x000000000000781c */ /* 0x000fe40003f0f008 */
[C---:B------:R-:W-:Y:S01]  /*27850*/  LOP3.LUT P3, RZ, R16.reuse, 0x10000, RZ, 0xc0, !PT ;  /* 0x0001000010ff7812 */ /* 0x040fe2000786c0ff */
[----:B------:R-:W-:Y:S01]  /*27860*/  @UP0 ULDC UR4, c[0x0][0x44c] ;  /* 0x0001130000040ab9 */ /* 0x000fe20000000800 */
[C---:B------:R-:W-:Y:S02]  /*27870*/  LOP3.LUT P4, RZ, R16.reuse, 0x8000, RZ, 0xc0, !PT ;  /* 0x0000800010ff7812 */ /* 0x040fe4000788c0ff */
[----:B------:R-:W-:-:S07]  /*27880*/  LOP3.LUT P5, RZ, R16, 0x4000, RZ, 0xc0, !PT ;  /* 0x0000400010ff7812 */ /* 0x000fce00078ac0ff */
[----:B------:R-:W-:Y:S01]  /*27890*/  @P0 IMAD.HI.U32 R0, R34, UR4, RZ ;  /* 0x0000000422000c27 */ /* 0x000fe2000f8e00ff */
[----:B------:R-:W-:Y:S01]  /*278a0*/  PLOP3.LUT P0, PT, PT, PT, UP0, 0x80, 0x0 ;  /* 0x000000000000781c */ /* 0x000fe20003f0f008 */
[----:B------:R-:W-:-:S12]  /*278b0*/  @UP0 ULDC UR4, c[0x0][0x450] ;  /* 0x0001140000040ab9 */ /* 0x000fd80000000800 */
[----:B------:R-:W-:-:S04]  /*278c0*/  @P0 SHF.R.U32.HI R2, RZ, UR4, R0 ;  /* 0x00000004ff020c19 */ /* 0x000fc80008011600 */
[--C-:B------:R-:W-:Y:S02]  /*278d0*/  SHF.R.S32.HI R0, RZ, 0x1f, R2.reuse ;  /* 0x0000001fff007819 */ /* 0x100fe40000011402 */
[----:B--2---:R-:W-:Y:S02]  /*278e0*/  R2UR UR5, R5 ;  /* 0x00000000050572ca */ /* 0x004fe400000e0000 */
[----:B------:R-:W-:Y:S02]  /*278f0*/  R2UR UR4, R4 ;  /* 0x00000000040472ca */ /* 0x000fe400000e0000 */
[----:B---3--:R-:W-:Y:S01]  /*27900*/  R2UR UR5, R20 ;  /* 0x00000000140572ca */ /* 0x008fe200000e0000 */
[----:B------:R-:W-:Y:S01]  /*27910*/  IMAD.MOV R5, RZ, RZ, -R2 ;  /* 0x000000ffff057224 */ /* 0x000fe200078e0a02 */
[----:B------:R-:W2:Y:S03]  /*27920*/  S2R R20, SR_TID.X ;  /* 0x0000000000147919 */ /* 0x000ea60000002100 */
[----:B------:R-:W-:Y:S01]  /*27930*/  IMAD R5, R5, UR6, R34 ;  /* 0x0000000605057c24 */ /* 0x000fe2000f8e0222 */
[----:B------:R-:W-:-:S04]  /*27940*/  UIMAD UR6, UR50, UR8, URZ ;  /* 0x00000008320672a4 */ /* 0x000fc8000f8e023f */
[----:B------:R-:W-:-:S03]  /*27950*/  UIMAD UR6, UR38, UR9, UR6 ;  /* 0x00000009260672a4 */ /* 0x000fc6000f8e0206 */
[----:B------:R-:W-:-:S03]  /*27960*/  UIMAD.WIDE.U32 UR4, UR38, UR8, UR4 ;  /* 0x00000008260472a5 */ /* 0x000fc6000f8e0004 */
[----:B------:R-:W-:Y:S01]  /*27970*/  ULDC.64 UR8, c[0x0][0x3d0] ;  /* 0x0000f40000087ab9 */ /* 0x000fe20000000a00 */
[----:B------:R-:W-:Y:S01]  /*27980*/  UIADD3 UR5, UR5, UR6, URZ ;  /* 0x0000000605057290 */ /* 0x000fe2000fffe03f */
[----:B------:R-:W-:Y:S02]  /*27990*/  IMAD R7, R0, UR8, RZ ;  /* 0x0000000800077c24 */ /* 0x000fe4000f8e02ff */
[----:B------:R-:W-:Y:S01]  /*279a0*/  IMAD.U32 R3, RZ, RZ, UR8 ;  /* 0x00000008ff037e24 */ /* 0x000fe2000f8e00ff */
[----:B------:R-:W-:Y:S01]  /*279b0*/  SHF.R.S32.HI R0, RZ, 0x1f, R5 ;  /* 0x0000001fff007819 */ /* 0x000fe20000011405 */
        /* <DEDUP_REMOVED lines=11> */
[----:B--2---:R-:W-:-:S03]  /*27a70*/  IMAD.SHL.U32 R9, R20, 0x8, RZ ;  /* 0x0000000814097824 */ /* 0x004fc600078e00ff */
[----:B------:R-:W-:Y:S02]  /*27a80*/  LEA.HI.X R4, R2, UR5, R3, 0x1, P0 ;  /* 0x0000000502047c11 */ /* 0x000fe400080f0c03 */
[----:B------:R-:W-:Y:S01]  /*27a90*/  LOP3.LUT R9, R9, 0x38, RZ, 0xc0, !PT ;  /* 0x0000003809097812 */ /* 0x000fe200078ec0ff */
[----:B0-----:R-:W-:Y:S06]  /*27aa0*/  BRA.DIV UR4, `(.L_x_5296) ;  /* 0x0000003204887947 */ /* 0x001fec000b800000 */
[C---:B------:R-:W-:Y:S01]  /*27ab0*/  LOP3.LUT P1, RZ, R16.reuse, 0x40, RZ, 0xc0, !PT ;  /* 0x0000004010ff7812 */ /* 0x040fe2000782c0ff */
[----:B------:R-:W0:Y:S01]  /*27ac0*/  SHFL.IDX PT, R14, R0, RZ, 0x181f ;  /* 0x00181fff000e7589 */ /* 0x000e2200000e0000 */
[C---:B------:R-:W-:Y:S02]  /*27ad0*/  LOP3.LUT P6, RZ, R16.reuse, 0x40000, RZ, 0xc0, !PT ;  /* 0x0004000010ff7812 */ /* 0x040fe400078cc0ff */
[----:B------:R-:W-:Y:S01]  /*27ae0*/  LOP3.LUT R16, R16, 0xffbfffff, RZ, 0xc0, !PT ;  /* 0xffbfffff10107812 */ /* 0x000fe200078ec0ff */
[----:B------:R-:W2:Y:S04]  /*27af0*/  SHFL.IDX PT, R2, R4, RZ, 0x181f ;  /* 0x00181fff04027589 */ /* 0x000ea800000e0000 */
[----:B------:R-:W-:Y:S04]  /*27b00*/  SHFL.IDX PT, R5, R4, 0x1, 0x181f ;  /* 0x00381f0004057f89 */ /* 0x000fe800000e0000 */
[----:B------:R-:W-:-:S04]  /*27b10*/  @P1 LOP3.LUT R16, R16, 0x400000, RZ, 0xfc, !PT ;  /* 0x0040000010101812 */ /* 0x000fc800078efcff */
[C---:B------:R-:W-:Y:S02]  /*27b20*/  LOP3.LUT P1, RZ, R16.reuse, 0x80, RZ, 0xc0, !PT ;  /* 0x0000008010ff7812 */ /* 0x040fe4000782c0ff */
[----:B------:R-:W-:-:S11]  /*27b30*/  LOP3.LUT R16, R16, 0xff7fffff, RZ, 0xc0, !PT ;  /* 0xff7fffff10107812 */ /* 0x000fd600078ec0ff */
[----:B------:R-:W-:-:S04]  /*27b40*/  @P1 LOP3.LUT R16, R16, 0x800000, RZ, 0xfc, !PT ;  /* 0x0080000010101812 */ /* 0x000fc800078efcff */
[----:B------:R-:W-:-:S13]  /*27b50*/  LOP3.LUT P1, RZ, R16, 0x100, RZ, 0xc0, !PT ;  /* 0x0000010010ff7812 */ /* 0x000fda000782c0ff */
[----:B0-----:R-:W-:-:S05]  /*27b60*/  @!P1 LEA R14, P0, R9, R14, 0x1 ;  /* 0x0000000e090e9211 */ /* 0x001fca00078008ff */
[----:B--2---:R-:W-:Y:S01]  /*27b70*/  @!P1 IMAD.X R3, RZ, RZ, R2, P0 ;  /* 0x000000ffff039224 */ /* 0x004fe200000e0602 */
[----:B------:R-:W-:Y:S01]  /*27b80*/  LOP3.LUT P0, RZ, R16, 0x80000, RZ, 0xc0, !PT ;  /* 0x0008000010ff7812 */ /* 0x000fe2000780c0ff */
[----:B------:R-:W-:Y:S02]  /*27b90*/  @!P1 IMAD.MOV.U32 R2, RZ, RZ, R14 ;  /* 0x000000ffff029224 */ /* 0x000fe400078e000e */
[----:B------:R-:W0:Y:S10]  /*27ba0*/  SHFL.IDX PT, R14, R0, 0x1, 0x181f ;  /* 0x00381f00000e7f89 */ /* 0x000e3400000e0000 */
        /* <DEDUP_REMOVED lines=11> */
[----:B0-----:R-:W-:-:S05]  /*27c60*/  @!P1 LEA R14, P0, R9, R14, 0x1 ;  /* 0x0000000e090e9211 */ /* 0x001fca00078008ff */
[----:B------:R-:W-:Y:S01]  /*27c70*/  @!P1 IMAD.X R5, RZ, RZ, R5, P0 ;  /* 0x000000ffff059224 */ /* 0x000fe200000e0605 */
[----:B------:R-:W-:Y:S01]  /*27c80*/  LOP3.LUT P0, RZ, R16, 0x80000, RZ, 0xc0, !PT ;  /* 0x0008000010ff7812 */ /* 0x000fe2000780c0ff */
[----:B--2---:R-:W-:Y:S02]  /*27c90*/  @!P1 IMAD.MOV.U32 R2, RZ, RZ, R14 ;  /* 0x000000ffff029224 */ /* 0x004fe400078e000e */
[----:B------:R-:W-:Y:S01]  /*27ca0*/  @!P1 IMAD.MOV.U32 R3, RZ, RZ, R5 ;  /* 0x000000ffff039224 */ /* 0x000fe200078e0005 */
[----:B------:R-:W0:Y:S04]  /*27cb0*/  SHFL.IDX PT, R14, R0, 0x2, 0x181f ;  /* 0x00581f00000e7f89 */ /* 0x000e2800000e0000 */
[----:B------:R-:W2:Y:S04]  /*27cc0*/  SHFL.IDX PT, R5, R4, 0x2, 0x181f ;  /* 0x00581f0004057f89 */ /* 0x000ea800000e0000 */
[----:B------:R-:W3:Y:S04]  /*27cd0*/  SHFL.IDX PT, R4, R4, 0x3, 0x181f ;  /* 0x00781f0004047f89 */ /* 0x000ee800000e0000 */
        /* <DEDUP_REMOVED lines=12> */
[----:B--2---:R-:W-:Y:S01]  /*27da0*/  @!P1 IMAD.X R5, RZ, RZ, R5, P0 ;  /* 0x000000ffff059224 */ /* 0x004fe200000e0605 */
[----:B------:R-:W-:Y:S01]  /*27db0*/  LOP3.LUT P0, RZ, R16, 0x80000, RZ, 0xc0, !PT ;  /* 0x0008000010ff7812 */ /* 0x000fe2000780c0ff */
[----:B----4-:R-:W-:Y:S02]  /*27dc0*/  @!P1 IMAD.MOV.U32 R2, RZ, RZ, R14 ;  /* 0x000000ffff029224 */ /* 0x010fe400078e000e */
[----:B------:R-:W-:Y:S01]  /*27dd0*/  @!P1 IMAD.MOV.U32 R3, RZ, RZ, R5 ;  /* 0x000000ffff039224 */ /* 0x000fe200078e0005 */
[----:B------:R2:W4:Y:S09]  /*27de0*/  SHFL.IDX PT, R14, R0, 0x3, 0x181f ;  /* 0x00781f00000e7f89 */ /* 0x00053200000e0000 */
        /* <DEDUP_REMOVED lines=9> */
[----:B---34-:R2:W-:Y:S02]  /*27e80*/  @!P1 LDGSTS.E.BYPASS.LTC128B.128 [R22+0x35400], desc[UR36][R2.64+0x380], P0 ;  /* 0x3540038002169fae */ /* 0x0185e40008101d64 */
.L_x_5372:
[C---:B------:R-:W-:Y:S02]  /*27e90*/  LOP3.LUT P1, RZ, R16.reuse, 0x1000, RZ, 0xc0, !PT ;  /* 0x0000100010ff7812 */ /* 0x040fe4000782c0ff */
[----:B------:R-:W-:-:S11]  /*27ea0*/  LOP3.LUT P6, RZ, R16, 0x40000, RZ, 0xc0, !PT ;  /* 0x0004000010ff7812 */ /* 0x000fd600078cc0ff */
[----:B0-2---:R-:W-:-:S05]  /*27eb0*/  @!P1 LEA R2, P0, R9, R14, 0x1 ;  /* 0x0000000e09029211 */ /* 0x005fca00078008ff */
        /* <DEDUP_REMOVED lines=15> */
[----:B------:R-:W-:Y:S01]  /*27fb0*/  PLOP3.LUT P0, PT, PT, PT, PT, 0x80, 0x0 ;  /* 0x000000000000781c */ /* 0x000fe20003f0f070 */
[----:B------:R-:W-:-:S12]  /*27fc0*/  NOP ;  /* 0x0000000000007918 */ /* 0x000fd80000000000 */
.L_x_5297:
        /* <DEDUP_REMOVED lines=18> */
.L_x_5373:
[----:B------:R-:W-:Y:S05]  /*280f0*/  BSYNC B0 ;  /* 0x0000000000007941 */ /* 0x000fea0003800000 */
.L_x_5298:
[----:B------:R-:W-:-:S13]  /*28100*/  LOP3.LUT P0, RZ, R16, 0x800, RZ, 0xc0, !PT ;  /* 0x0000080010ff7812 */ /* 0x000fda000780c0ff */
[----:B------:R-:W-:Y:S05]  /*28110*/  @!P0 BRA `(.L_x_5300) ;  /* 0x0000000000048947 */ /* 0x000fea0003800000 */
[----:B------:R-:W-:Y:S01]  /*28120*/  BPT.TRAP 0x1 ;  /* 0x000000040000795c */ /* 0x000fe20000300000 */
.L_x_5300:
[----:B0-----:R-:W-:Y:S01]  /*28130*/  SHF.L.U32 R0, R23, 0x1f, RZ ;  /* 0x0000001f17007819 */ /* 0x001fe200000006ff */
[----:B------:R-:W-:Y:S03]  /*28140*/  BSSY B0, `(.L_x_5301) ;  /* 0x0000003000007945 */ /* 0x000fe60003800000 */
[----:B------:R-:W0:Y:S02]  /*28150*/  SYNCS.PHASECHK.TRANS64.TRYWAIT P0, [R27+URZ+0x38860], R0 ;  /* 0x038860001b0075a7 */ /* 0x000e24000800017f */
[----:B0-----:R-:W-:Y:S05]  /*28160*/  @!P0 BRA `(.L_x_5302) ;  /* 0x0000003000c88947 */ /* 0x001fea0003800000 */
.L_x_5374:
[----:B------:R-:W-:Y:S05]  /*28170*/  BSYNC B0 ;  /* 0x0000000000007941 */ /* 0x000fea0003800000 */
.L_x_5301:
[----:B------:R-:W0:Y:S01]  /*28180*/  LDL.LU R2, [R1+0x438] ;  /* 0x0004380001027983 */ /* 0x000e220000300800 */
[----:B------:R-:W-:-:S03]  /*28190*/  ULDC.64 UR4, c[0x0][0x328] ;  /* 0x0000ca0000047ab9 */ /* 0x000fc60000000a00 */
[----:B------:R-:W2:Y:S01]  /*281a0*/  LDL.LU R4, [R1+0x43c] ;  /* 0x00043c0001047983 */ /* 0x000ea20000300800 */
[----:B------:R-:W-:Y:S01]  /*281b0*/  LOP3.LUT R16, R16, 0xffffff7f, RZ, 0xc0, !PT ;  /* 0xffffff7f10107812 */ /* 0x000fe200078ec0ff */
[----:B0-----:R-:W-:Y:S02]  /*281c0*/  IMAD R0, R2, UR4, RZ ;  /* 0x0000000402007c24 */ /* 0x001fe4000f8e02ff */
[----:B------:R-:W-:-:S04]  /*281d0*/  IMAD.WIDE.U32 R2, R37, UR4, RZ ;  /* 0x0000000425027c25 */ /* 0x000fc8000f8e00ff */
[----:B------:R-:W-:Y:S01]  /*281e0*/  IMAD R5, R37, UR5, R0 ;  /* 0x0000000525057c24 */ /* 0x000fe2000f8e0200 */
[----:B------:R-:W-:Y:S02]  /*281f0*/  ULDC.64 UR4, c[0x0][0x338] ;  /* 0x0000ce0000047ab9 */ /* 0x000fe40000000a00 */
[----:B--2---:R-:W-:Y:S01]  /*28200*/  IMAD R0, R4, UR4, RZ ;  /* 0x0000000404007c24 */ /* 0x004fe2000f8e02ff */
[----:B------:R-:W-:Y:S01]  /*28210*/  PRMT R4, R33, 0x8880, RZ ;  /* 0x0000888021047816 */ /* 0x000fe200000000ff */
        /* <DEDUP_REMOVED lines=13> */
[----:B------:R-:W-:Y:S02]  /*282f0*/  LEA.HI.X R7, R2, UR5, R7, 0x1, P0 ;  /* 0x0000000502077c11 */ /* 0x000fe400080f0c07 */
[----:B------:R-:W-:-:S13]  /*28300*/  ISETP.GT.AND P0, PT, R4, -0x1, PT ;  /* 0xffffffff0400780c */ /* 0x000fda0003f04270 */
[----:B------:R-:W-:Y:S01]  /*28310*/  @P0 LOP3.LUT R16, R16, 0x80, RZ, 0xfc, !PT ;  /* 0x0000008010100812 */ /* 0x000fe200078efcff */
[----:B------:R-:W-:Y:S06]  /*28320*/  BRA.DIV UR4, `(.L_x_5303) ;  /* 0x00000032046c7947 */ /* 0x000fec000b800000 */
[----:B------:R-:W0:Y:S01]  /*28330*/  S2R R2, SR_TID.X ;  /* 0x0000000000027919 */ /* 0x000e220000002100 */
[----:B------:R-:W-:Y:S01]  /*28340*/  LOP3.LUT P1, RZ, R33, 0x1, RZ, 0xc0, !PT ;  /* 0x0000000121ff7812 */ /* 0x000fe2000782c0ff */
        /* <DEDUP_REMOVED lines=39> */
[----:B--2---:R-:W-:Y:S01]  /*285c0*/  IMAD.X R3, RZ, RZ, R3, P6 ;  /* 0x000000ffff037224 */ /* 0x004fe200030e0603 */
        /* <DEDUP_REMOVED lines=39> */
.L_x_5384:
        /* <DEDUP_REMOVED lines=25> */
.L_x_5304:
        /* <DEDUP_REMOVED lines=10> */
.L_x_5305:
[----:B0-----:R-:W2:Y:S01]  /*28a70*/  LDL.LU R2, [R1+0x428] ;  /* 0x0004280001027983 */ /* 0x001ea20000300800 */
[----:B------:R0:W-:Y:S01]  /*28a80*/  SYNCS.ARRIVE.TRANS64.A1T0 RZ, [R27+URZ+0x38850], RZ ;  /* 0x038850ff1bff79a7 */ /* 0x0001e2000810003f */
[----:B--2---:R-:W-:-:S05]  /*28a90*/  VIADD R9, R2, 0xfffffffe ;  /* 0xfffffffe02097836 */ /* 0x004fca0000000000 */
[----:B------:R-:W-:-:S13]  /*28aa0*/  ISETP.GE.AND P0, PT, R9, UR44, PT ;  /* 0x0000002c09007c0c */ /* 0x000fda000bf06270 */
[----:B0-----:R-:W-:Y:S05]  /*28ab0*/  @!P0 BRA `(.L_x_5306) ;  /* 0x0000000c00988947 */ /* 0x001fea0003800000 */
[----:B------:R-:W-:Y:S01]  /*28ac0*/  BSSY B0, `(.L_x_5306) ;  /* 0x00000e5000007945 */ /* 0x000fe20003800000 */
.L_x_5319:
[----:B0-----:R-:W0:Y:S01]  /*28ad0*/  S2R R2, SR_TID.X ;  /* 0x0000000000027919 */ /* 0x001e220000002100 */
[----:B--23--:R-:W-:Y:S01]  /*28ae0*/  IMAD R8, R9, 0x40, R31 ;  /* 0x0000004009087824 */ /* 0x00cfe200078e021f */
[----:B------:R-:W-:Y:S01]  /*28af0*/  LOP3.LUT P1, RZ, R16, 0x800, RZ, 0xc0, !PT ;  /* 0x0000080010ff7812 */ /* 0x000fe2000782c0ff */
[----:B------:R-:W-:Y:S01]  /*28b00*/  VIADD R18, R18, 0x1 ;  /* 0x0000000112127836 */ /* 0x000fe20000000000 */
[C---:B0-----:R-:W-:Y:S01]  /*28b10*/  LOP3.LUT R3, R2.reuse, 0x7f, RZ, 0xc0, !PT ;  /* 0x0000007f02037812 */ /* 0x041fe200078ec0ff */
[----:B------:R-:W-:-:S03]  /*28b20*/  IMAD.SHL.U32 R2, R2, 0x10, RZ ;  /* 0x0000001002027824 */ /* 0x000fc600078e00ff */
[----:B------:R-:W-:Y:S02]  /*28b30*/  SHF.R.U32.HI R4, RZ, 0x3, R3 ;  /* 0x00000003ff047819 */ /* 0x000fe40000011603 */
[----:B------:R-:W0:Y:S02]  /*28b40*/  LDC R3, c[0x0][0x430] ;  /* 0x00010c00ff037b82 */ /* 0x000e240000000800 */
[----:B------:R-:W-:-:S04]  /*28b50*/  LOP3.LUT R2, R4, 0x70, R2, 0xf8, !PT ;  /* 0x0000007004027812 */ /* 0x000fc800078ef802 */
[C---:B------:R-:W-:Y:S01]  /*28b60*/  ISETP.GT.U32.AND P2, PT, R2.reuse, 0x3f, PT ;  /* 0x0000003f0200780c */ /* 0x040fe20003f44070 */
[----:B------:R-:W-:-:S04]  /*28b70*/  IMAD.IADD R8, R2, 0x1, R8 ;  /* 0x0000000102087824 */ /* 0x000fc800078e0208 */
[----:B------:R-:W-:-:S08]  /*28b80*/  IMAD.MOV.U32 R10, RZ, RZ, R8 ;  /* 0x000000ffff0a7224 */ /* 0x000fd000078e0008 */
[----:B------:R-:W2:Y:S01]  /*28b90*/  @!P2 LDC.64 R4, c[0x0][0x428] ;  /* 0x00010a00ff04ab82 */ /* 0x000ea20000000a00 */
[----:B0-----:R-:W-:-:S13]  /*28ba0*/  ISETP.NE.AND P0, PT, R3, 0x1, PT ;  /* 0x000000010300780c */ /* 0x001fda0003f05270 */
[----:B------:R-:W0:Y:S08]  /*28bb0*/  @P0 LDC R3, c[0x0][0x434] ;  /* 0x00010d00ff030b82 */ /* 0x000e300000000800 */
[----:B------:R-:W3:Y:S01]  /*28bc0*/  @P0 LDC R7, c[0x0][0x438] ;  /* 0x00010e00ff070b82 */ /* 0x000ee20000000800 */
[----:B0-----:R-:W-:-:S05]  /*28bd0*/  @P0 IMAD.HI.U32 R2, R8, R3, RZ ;  /* 0x0000000308020227 */ /* 0x001fca00078e00ff */
[----:B---3--:R-:W-:Y:S01]  /*28be0*/  @P0 SHF.R.U32.HI R10, RZ, R7, R2 ;  /* 0x00000007ff0a0219 */ /* 0x008fe20000011602 */
[----:B--2---:R-:W-:Y:S01]  /*28bf0*/  @!P2 IMAD R2, R30, R4, RZ ;  /* 0x000000041e02a224 */ /* 0x004fe200078e02ff */
[----:B------:R-:W0:Y:S02]  /*28c00*/  @!P2 LDC.64 R6, c[0x0][0x418] ;  /* 0x00010600ff06ab82 */ /* 0x000e240000000a00 */
[----:B------:R-:W-:Y:S01]  /*28c10*/  @!P2 SHF.R.S32.HI R3, RZ, 0x1f, R10 ;  /* 0x0000001fff03a819 */ /* 0x000fe2000001140a */
[----:B------:R-:W-:Y:S02]  /*28c20*/  @!P2 IMAD R5, R26, R5, R2 ;  /* 0x000000051a05a224 */ /* 0x000fe400078e0202 */
[----:B------:R-:W-:-:S04]  /*28c30*/  @!P2 IMAD.MOV.U32 R2, RZ, RZ, R10 ;  /* 0x000000ffff02a224 */ /* 0x000fc800078e000a */
[----:B------:R-:W-:-:S04]  /*28c40*/  @!P2 IMAD.WIDE.U32 R2, R26, R4, R2 ;  /* 0x000000041a02a225 */ /* 0x000fc800078e0002 */
[----:B------:R-:W-:Y:S02]  /*28c50*/  @!P2 IMAD.IADD R3, R5, 0x1, R3 ;  /* 0x000000010503a824 */ /* 0x000fe400078e0203 */
[----:B------:R-:W-:Y:S01]  /*28c60*/  IMAD.MOV.U32 R4, RZ, RZ, RZ ;  /* 0x000000ffff047224 */ /* 0x000fe200078e00ff */
[----:B0-----:R-:W-:-:S04]  /*28c70*/  @!P2 LEA R6, P0, R2, R6, 0x2 ;  /* 0x000000060206a211 */ /* 0x001fc800078010ff */
[----:B------:R-:W-:Y:S02]  /*28c80*/  @!P2 LEA.HI.X R7, R2, R7, R3, 0x2, P0 ;  /* 0x000000070207a211 */ /* 0x000fe400000f1403 */
[----:B------:R-:W-:-:S03]  /*28c90*/  ISETP.NE.AND P0, PT, R18, 0x2, PT ;  /* 0x000000021200780c */ /* 0x000fc60003f05270 */
[----:B------:R0:W5:Y:S01]  /*28ca0*/  @!P2 LDG.E R4, desc[UR36][R6.64] ;  /* 0x000000240604a981 */ /* 0x000162000c1e1900 */
[----:B------:R-:W-:Y:S01]  /*28cb0*/  SEL R2, RZ, 0x1, P0 ;  /* 0x00000001ff027807 */ /* 0x000fe20000000000 */
[----:B------:R-:W-:Y:S01]  /*28cc0*/  IMAD.MOV R5, RZ, RZ, -R10 ;  /* 0x000000ffff057224 */ /* 0x000fe200078e0a0a */
[----:B------:R-:W-:Y:S05]  /*28cd0*/  YIELD ;  /* 0x0000000000007946 */ /* 0x000fea0003800000 */
[----:B------:R-:W-:Y:S01]  /*28ce0*/  LOP3.LUT R23, R23, R2, RZ, 0x3c, !PT ;  /* 0x0000000217177212 */ /* 0x000fe200078e3cff */
[----:B------:R-:W-:Y:S01]  /*28cf0*/  ULDC UR4, c[0x0][0x430] ;  /* 0x00010c0000047ab9 */ /* 0x000fe20000000800 */
[----:B------:R-:W-:Y:S01]  /*28d00*/  IMAD.MOV.U32 R2, RZ, RZ, R9 ;  /* 0x000000ffff027224 */ /* 0x000fe200078e0009 */
[----:B------:R-:W-:Y:S01]  /*28d10*/  SEL R18, R18, RZ, P0 ;  /* 0x000000ff12127207 */ /* 0x000fe20000000000 */
[----:B------:R-:W-:-:S02]  /*28d20*/  IMAD R5, R5, UR4, R8 ;  /* 0x0000000405057c24 */ /* 0x000fc4000f8e0208 */
[----:B------:R-:W-:Y:S01]  /*28d30*/  VIADD R9, R9, 0xffffffff ;  /* 0xffffffff09097836 */ /* 0x000fe20000000000 */
[----:B------:R-:W-:Y:S01]  /*28d40*/  ISETP.GT.AND P3, PT, R2, UR44, PT ;  /* 0x0000002c02007c0c */ /* 0x000fe2000bf64270 */
[----:B0-----:R-:W-:-:S12]  /*28d50*/  @!P1 BRA `(.L_x_5307) ;  /* 0x0000000000049947 */ /* 0x001fd80003800000 */
[----:B------:R-:W-:Y:S01]  /*28d60*/  BPT.TRAP 0x1 ;  /* 0x000000040000795c */ /* 0x000fe20000300000 */
.L_x_5307:
[----:B------:R-:W-:Y:S01]  /*28d70*/  IMAD R8, R18, 0x8, R17 ;  /* 0x0000000812087824 */ /* 0x000fe200078e0211 */
[----:B------:R-:W-:Y:S01]  /*28d80*/  SHF.L.U32 R20, R23, 0x1f, RZ ;  /* 0x0000001f17147819 */ /* 0x000fe200000006ff */
[----:B------:R-:W-:Y:S01]  /*28d90*/  BSSY B1, `(.L_x_5308) ;  /* 0x0000004000017945 */ /* 0x000fe20003800000 */
[----:B------:R-:W-:Y:S02]  /*28da0*/  SHF.R.S32.HI R7, RZ, 0x1f, R5 ;  /* 0x0000001fff077819 */ /* 0x000fe40000011405 */
[----:B------:R-:W0:Y:S02]  /*28db0*/  SYNCS.PHASECHK.TRANS64.TRYWAIT P0, [R8+URZ+0x38840], R20 ;  /* 0x03884014080075a7 */ /* 0x000e24000800017f */
[----:B0-----:R-:W-:Y:S05]  /*28dc0*/  @!P0 BRA `(.L_x_5309) ;  /* 0x0000002c00cc8947 */ /* 0x001fea0003800000 */
.L_x_5385:
[----:B------:R-:W-:Y:S05]  /*28dd0*/  BSYNC B1 ;  /* 0x0000000000017941 */ /* 0x000fea0003800000 */
.L_x_5308:
[----:B------:R-:W-:Y:S01]  /*28de0*/  ULDC.64 UR4, c[0x0][0x300] ;  /* 0x0000c00000047ab9 */ /* 0x000fe20000000a00 */
[----:B-----5:R-:W-:Y:S01]  /*28df0*/  SHF.R.S32.HI R10, RZ, 0x1f, R4 ;  /* 0x0000001fff0a7819 */ /* 0x020fe20000011404 */
[----:B------:R-:W-:Y:S01]  /*28e00*/  IMAD R2, R7, UR4, RZ ;  /* 0x0000000407027c24 */ /* 0x000fe2000f8e02ff */
[----:B------:R-:W-:-:S03]  /*28e10*/  LOP3.LUT P1, RZ, R16, 0x2, RZ, 0xc0, !PT ;  /* 0x0000000210ff7812 */ /* 0x000fc6000782c0ff */
        /* <DEDUP_REMOVED lines=10> */
[C---:B-1----:R-:W-:Y:S02]  /*28ec0*/  IMAD R27, R19.reuse, UR5, R6 ;  /* 0x00000005131b7c24 */ /* 0x042fe4000f8e0206 */
[----:B------:R-:W-:Y:S01]  /*28ed0*/  IMAD.WIDE.U32 R2, R19, UR4, R2 ;  /* 0x0000000413027c25 */ /* 0x000fe2000f8e0002 */
[----:B------:R-:W-:-:S03]  /*28ee0*/  ULDC.64 UR4, c[0x0][0x2e8] ;  /* 0x0000ba0000047ab9 */ /* 0x000fc60000000a00 */
[----:B------:R-:W-:Y:S01]  /*28ef0*/  IMAD.IADD R27, R27, 0x1, R3 ;  /* 0x000000011b1b7824 */ /* 0x000fe200078e0203 */
[----:B------:R-:W-:Y:S01]  /*28f00*/  LEA R21, P0, R2, UR4, 0x1 ;  /* 0x0000000402157c11 */ /* 0x000fe2000f8008ff */
[----:B------:R-:W-:Y:S01]  /*28f10*/  UMOV UR4, 0xffffffff ;  /* 0xffffffff00047882 */ /* 0x000fe20000000000 */
[----:B------:R-:W-:Y:S02]  /*28f20*/  IMAD R6, R18, 0x1000, R32 ;  /* 0x0000100012067824 */ /* 0x000fe400078e0220 */
[----:B------:R-:W-:Y:S01]  /*28f30*/  LEA.HI.X R27, R2, UR5, R27, 0x1, P0 ;  /* 0x00000005021b7c11 */ /* 0x000fe200080f0c1b */
[----:B------:R-:W-:Y:S08]  /*28f40*/  BRA.DIV UR4, `(.L_x_5310) ;  /* 0x0000002e04807947 */ /* 0x000ff0000b800000 */
[----:B------:R-:W1:Y:S01]  /*28f50*/  SHFL.IDX PT, R14, R21, RZ, 0x181f ;  /* 0x00181fff150e7589 */ /* 0x000e6200000e0000 */
[----:B------:R-:W-:-:S03]  /*28f60*/  IMAD R25, R6, 0x2, R17 ;  /* 0x0000000206197824 */ /* 0x000fc600078e0211 */
[----:B------:R-:W2:Y:S01]  /*28f70*/  SHFL.IDX PT, R3, R27, RZ, 0x181f ;  /* 0x00181fff1b037589 */ /* 0x000ea200000e0000 */
[----:B-1----:R-:W-:-:S03]  /*28f80*/  IADD3 R2, P0, R14, R0, RZ ;  /* 0x000000000e027210 */ /* 0x002fc60007f1e0ff */
[----:B------:R-:W-:Y:S02]  /*28f90*/  SHFL.IDX PT, R14, R21, 0x3, 0x181f ;  /* 0x00781f00150e7f89 */ /* 0x000fe400000e0000 */
[----:B--2---:R-:W-:-:S05]  /*28fa0*/  IMAD.X R3, RZ, RZ, R3, P0 ;  /* 0x000000ffff037224 */ /* 0x004fca00000e0603 */
        /* <DEDUP_REMOVED lines=11> */
[----:B---3--:R1:W-:Y:S03]  /*29060*/  LDGSTS.E.BYPASS.LTC128B.128 [R25+0x23400], desc[UR36][R2.64], !P1 ;  /* 0x2340000002197fae */ /* 0x0083e6000c901d64 */
.L_x_5395:
[----:B-1----:R-:W-:-:S05]  /*29070*/  IADD3 R2, P0, R14, R0, RZ ;  /* 0x000000000e027210 */ /* 0x002fca0007f1e0ff */
[----:B------:R-:W-:Y:S01]  /*29080*/  IMAD.X R3, RZ, RZ, R27, P0 ;  /* 0x000000ffff037224 */ /* 0x000fe200000e061b */
[----:B------:R-:W-:-:S04]  /*29090*/  PLOP3.LUT P0, PT, PT, PT, PT, 0x80, 0x0 ;  /* 0x000000000000781c */ /* 0x000fc80003f0f070 */
[----:B------:R-:W-:Y:S01]  /*290a0*/  @!PT LDS RZ, [RZ] ;  /* 0x00000000fffff984 */ /* 0x000fe20000000800 */
[----:B------:R-:W-:Y:S01]  /*290b0*/  @!PT LDS RZ, [RZ] ;  /* 0x00000000fffff984 */ /* 0x000fe20000000800 */
[----:B------:R-:W-:Y:S01]  /*290c0*/  @!PT LDS RZ, [RZ] ;  /* 0x00000000fffff984 */ /* 0x000fe20000000800 */
[----:B------:R1:W-:Y:S01]  /*290d0*/  LDGSTS.E.BYPASS.LTC128B.128 [R25+0x23c00], desc[UR36][R2.64], !P1 ;  /* 0x23c0000002197fae */ /* 0x0003e2000c901d64 */
[----:B------:R-:W-:-:S08]  /*290e0*/  NOP ;  /* 0x0000000000007918 */ /* 0x000fd00000000000 */
.L_x_5311:
        /* <DEDUP_REMOVED lines=10> */
.L_x_5312:
[----:B------:R2:W-:Y:S01]  /*29190*/  SYNCS.ARRIVE.TRANS64.A1T0 RZ, [R8+URZ+0x38830], RZ ;  /* 0x038830ff08ff79a7 */ /* 0x0005e2000810003f */
[----:B------:R-:W-:Y:S05]  /*291a0*/  @!P2 BRA `(.L_x_5313) ;  /* 0x000000000004a947 */ /* 0x000fea0003800000 */
[----:B------:R-:W-:Y:S01]  /*291b0*/  BPT.TRAP 0x1 ;  /* 0x000000040000795c */ /* 0x000fe20000300000 */
.L_x_5313:
[----:B------:R-:W3:Y:S01]  /*291c0*/  SYNCS.PHASECHK.TRANS64.TRYWAIT P0, [R8+URZ+0x38860], R20 ;  /* 0x03886014080075a7 */ /* 0x000ee2000800017f */
[----:B------:R-:W-:Y:S04]  /*291d0*/  BSSY B1, `(.L_x_5314) ;  /* 0x0000002000017945 */ /* 0x000fe80003800000 */
[----:B---3--:R-:W-:Y:S05]  /*291e0*/  @!P0 BRA `(.L_x_5315) ;  /* 0x0000002c00ec8947 */ /* 0x008fea0003800000 */
.L_x_5396:
[----:B------:R-:W-:Y:S05]  /*291f0*/  BSYNC B1 ;  /* 0x0000000000017941 */ /* 0x000fea0003800000 */
.L_x_5314:
[----:B------:R-:W-:Y:S01]  /*29200*/  ULDC.64 UR4, c[0x0][0x328] ;  /* 0x0000ca0000047ab9 */ /* 0x000fe20000000a00 */
[C---:B------:R-:W-:Y:S01]  /*29210*/  LOP3.LUT P5, RZ, R16.reuse, 0x8, RZ, 0xc0, !PT ;  /* 0x0000000810ff7812 */ /* 0x040fe200078ac0ff */
[----:B-1----:R-:W-:Y:S01]  /*29220*/  IMAD R2, R7, UR4, RZ ;  /* 0x0000000407027c24 */ /* 0x002fe2000f8e02ff */
        /* <DEDUP_REMOVED lines=18> */
[----:B0--3--:R-:W-:Y:S01]  /*29350*/  LEA.HI.X R20, R2, UR5, R3, 0x1, P0 ;  /* 0x0000000502147c11 */ /* 0x009fe200080f0c03 */
[----:B------:R-:W-:Y:S08]  /*29360*/  BRA.DIV UR4, `(.L_x_5316) ;  /* 0x0000002e04a07947 */ /* 0x000ff0000b800000 */
[----:B------:R-:W0:Y:S01]  /*29370*/  SHFL.IDX PT, R14, R10, RZ, 0x181f ;  /* 0x00181fff0a0e7589 */ /* 0x000e2200000e0000 */
[C---:B------:R-:W-:Y:S01]  /*29380*/  LOP3.LUT P1, RZ, R16.reuse, 0x400, RZ, 0xc0, !PT ;  /* 0x0000040010ff7812 */ /* 0x040fe2000782c0ff */
[----:B------:R-:W-:Y:S01]  /*29390*/  IMAD R21, R21, 0x2, R17 ;  /* 0x0000000215157824 */ /* 0x000fe200078e0211 */
[----:B------:R-:W-:Y:S01]  /*293a0*/  LOP3.LUT R16, R16, 0xffbfffff, RZ, 0xc0, !PT ;  /* 0xffbfffff10107812 */ /* 0x000fe200078ec0ff */
[----:B------:R-:W1:Y:S03]  /*293b0*/  SHFL.IDX PT, R3, R20, RZ, 0x181f ;  /* 0x00181fff14037589 */ /* 0x000e6600000e0000 */
[----:B------:R-:W-:Y:S01]  /*293c0*/  @P3 LOP3.LUT R16, R16, 0x400000, RZ, 0xfc, !PT ;  /* 0x0040000010103812 */ /* 0x000fe200078efcff */
[----:B------:R-:W-:Y:S03]  /*293d0*/  SHFL.IDX PT, R2, R10, 0x2, 0x181f ;  /* 0x00581f000a027f89 */ /* 0x000fe600000e0000 */
[----:B------:R-:W-:-:S02]  /*293e0*/  LOP3.LUT P3, RZ, R16, 0x200, RZ, 0xc0, !PT ;  /* 0x0000020010ff7812 */ /* 0x000fc4000786c0ff */
[C---:B------:R-:W-:Y:S02]  /*293f0*/  LOP3.LUT P6, RZ, R16.reuse, 0x20, RZ, 0xc0, !PT ;  /* 0x0000002010ff7812 */ /* 0x040fe400078cc0ff */
[C---:B------:R-:W-:Y:S02]  /*29400*/  LOP3.LUT P2, RZ, R16.reuse, 0x10, RZ, 0xc0, !PT ;  /* 0x0000001010ff7812 */ /* 0x040fe4000784c0ff */
[----:B------:R-:W-:Y:S02]  /*29410*/  LOP3.LUT R16, R16, 0xff7fffff, RZ, 0xc0, !PT ;  /* 0xff7fffff10107812 */ /* 0x000fe400078ec0ff */
[----:B0-----:R-:W-:Y:S02]  /*29420*/  IADD3 R6, P0, R14, R0, RZ ;  /* 0x000000000e067210 */ /* 0x001fe40007f1e0ff */
[----:B------:R-:W0:Y:S03]  /*29430*/  SHFL.IDX PT, R14, R10, 0x1, 0x181f ;  /* 0x00381f000a0e7f89 */ /* 0x000e2600000e0000 */
[----:B------:R-:W-:Y:S01]  /*29440*/  @P3 LOP3.LUT R16, R16, 0x800000, RZ, 0xfc, !PT ;  /* 0x0080000010103812 */ /* 0x000fe200078efcff */
[----:B-1----:R-:W-:-:S02]  /*29450*/  IMAD.X R7, RZ, RZ, R3, P0 ;  /* 0x000000ffff077224 */ /* 0x002fc400000e0603 */
[----:B------:R-:W1:Y:S04]  /*29460*/  SHFL.IDX PT, R3, R20, 0x1, 0x181f ;  /* 0x00381f0014037f89 */ /* 0x000e6800000e0000 */
        /* <DEDUP_REMOVED lines=8> */
[----:B-1----:R-:W-:Y:S01]  /*294f0*/  IMAD.X R5, RZ, RZ, R3, P0 ;  /* 0x000000ffff057224 */ /* 0x002fe200000e0603 */
        /* <DEDUP_REMOVED lines=10> */
[----:B------:R-:W-:-:S04]  /*295a0*/  LOP3.LUT P3, RZ, R16, 0x800000, RZ, 0xc0, !PT ;  /* 0x0080000010ff7812 */ /* 0x000fc8000786c0ff */
        /* <DEDUP_REMOVED lines=12> */
[----:B------:R-:W-:-:S03]  /*29670*/  LOP3.LUT P3, RZ, R16, 0x400000, RZ, 0xc0, !PT ;  /* 0x0040000010ff7812 */ /* 0x000fc6000786c0ff */
[----:B------:R1:W-:Y:S04]  /*29680*/  LDGSTS.E.BYPASS.LTC128B.128 [R21+0x5400], desc[UR36][R2.64+0x100], !P6 ;  /* 0x0540010002157fae */ /* 0x0003e8000f101d64 */
[----:B------:R1:W-:Y:S04]  /*29690*/  LDGSTS.E.BYPASS.LTC128B.128 [R21+0x7400], desc[UR36][R2.64+0x180], !P2 ;  /* 0x0740018002157fae */ /* 0x0003e8000d101d64 */
[----:B------:R1:W-:Y:S04]  /*296a0*/  LDGSTS.E.BYPASS.LTC128B.128 [R21+0x9400], desc[UR36][R2.64+0x200], !P5 ;  /* 0x0940020002157fae */ /* 0x0003e8000e901d64 */
[----:B------:R1:W-:Y:S04]  /*296b0*/  LDGSTS.E.BYPASS.LTC128B.128 [R21+0xb400], desc[UR36][R2.64+0x280], !P4 ;  /* 0x0b40028002157fae */ /* 0x0003e8000e101d64 */
[----:B------:R1:W-:Y:S04]  /*296c0*/  LDGSTS.E.BYPASS.LTC128B.128 [R21+0xd400], desc[UR36][R2.64+0x300], P0 ;  /* 0x0d40030002157fae */ /* 0x0003e80008101d64 */
[----:B---34-:R1:W-:Y:S02]  /*296d0*/  LDGSTS.E.BYPASS.LTC128B.128 [R21+0xf400], desc[UR36][R2.64+0x380], P1 ;  /* 0x0f40038002157fae */ /* 0x0183e40008901d64 */
.L_x_5406:
[----:B-1----:R-:W-:Y:S02]  /*296e0*/  P2R R4, PR, RZ, 0x2 ;  /* 0x00000002ff047803 */ /* 0x002fe40000000000 */
        /* <DEDUP_REMOVED lines=22> */
.L_x_5317:
        /* <DEDUP_REMOVED lines=10> */
.L_x_5318:
[----:B------:R3:W-:Y:S01]  /*298f0*/  SYNCS.ARRIVE.TRANS64.A1T0 RZ, [R8+URZ+0x38850], RZ ;  /* 0x038850ff08ff79a7 */ /* 0x0007e2000810003f */
[----:B------:R-:W-:Y:S05]  /*29900*/  @P3 BRA `(.L_x_5319) ;  /* 0xfffffff000703947 */ /* 0x000fea000383ffff */
[----:B------:R-:W-:Y:S05]  /*29910*/  BSYNC B0 ;  /* 0x0000000000007941 */ /* 0x000fea0003800000 */
.L_x_5306:
[----:B------:R-:W0:Y:S01]  /*29920*/  S2R R0, SR_TID.X ;  /* 0x0000000000007919 */ /* 0x000e220000002100 */
[----:B------:R-:W-:Y:S01]  /*29930*/  VIADD R18, R18, 0x1 ;  /* 0x0000000112127836 */ /* 0x000fe20000000000 */
[----:B------:R-:W-:Y:S04]  /*29940*/  BSSY B0, `(.L_x_5320) ;  /* 0x0000013000007945 */ /* 0x000fe80003800000 */
[----:B------:R-:W-:-:S04]  /*29950*/  ISETP.NE.AND P0, PT, R18, 0x2, PT ;  /* 0x000000021200780c */ /* 0x000fc80003f05270 */
[----:B------:R-:W-:Y:S02]  /*29960*/  SEL R18, R18, RZ, P0 ;  /* 0x000000ff12127207 */ /* 0x000fe40000000000 */
[----:B0-----:R-:W-:Y:S02]  /*29970*/  LOP3.LUT R2, R0, 0x7f, RZ, 0xc0, !PT ;  /* 0x0000007f00027812 */ /* 0x001fe400078ec0ff */
[----:B------:R-:W-:Y:S02]  /*29980*/  SEL R0, RZ, 0x1, P0 ;  /* 0x00000001ff007807 */ /* 0x000fe40000000000 */
[----:B------:R-:W-:-:S13]  /*29990*/  ISETP.NE.AND P1, PT, R2, RZ, PT ;  /* 0x000000ff0200720c */ /* 0x000fda0003f25270 */
[----:B------:R-:W-:Y:S05]  /*299a0*/  @P1 BRA `(.L_x_5321) ;  /* 0x0000000000301947 */ /* 0x000fea0003800000 */
[----:B------:R-:W0:Y:S01]  /*299b0*/  S2R R7, SR_LANEID ;  /* 0x0000000000077919 */ /* 0x000e220000000000 */
[----:B------:R-:W-:Y:S01]  /*299c0*/  VOTEU.ANY UR4, UPT, PT ;  /* 0x0000000000047886 */ /* 0x000fe200038e0100 */
[----:B------:R-:W4:Y:S01]  /*299d0*/  LDC.64 R2, c[0x0][0xd80] ;  /* 0x00036000ff027b82 */ /* 0x000f220000000a00 */
[----:B------:R-:W0:Y:S08]  /*299e0*/  FLO.U32 R4, UR4 ;  /* 0x0000000400047d00 */ /* 0x000e3000080e0000 */
[----:B------:R-:W4:Y:S01]  /*299f0*/  POPC R5, UR4 ;  /* 0x0000000400057d09 */ /* 0x000f220008000000 */
[----:B0-----:R-:W-:-:S13]  /*29a00*/  ISETP.EQ.U32.AND P0, PT, R4, R7, PT ;  /* 0x000000070400720c */ /* 0x001fda0003f02070 */
[----:B----4-:R-:W4:Y:S01]  /*29a10*/  @P0 ATOMG.E.ADD.STRONG.GPU PT, R3, desc[UR36][R2.64], R5 ;  /* 0x00000005020309a8 */ /* 0x010f2200081ee1e4 */
[----:B------:R-:W0:Y:S02]  /*29a20*/  S2R R6, SR_LTMASK ;  /* 0x0000000000067919 */ /* 0x000e240000003900 */
[----:B0-----:R-:W-:-:S04]  /*29a30*/  LOP3.LUT R6, R6, UR4, RZ, 0xc0, !PT ;  /* 0x0000000406067c12 */ /* 0x001fc8000f8ec0ff */
[----:B------:R-:W0:Y:S01]  /*29a40*/  POPC R7, R6 ;  /* 0x0000000600077309 */ /* 0x000e220000000000 */
[----:B----4-:R-:W0:Y:S02]  /*29a50*/  SHFL.IDX PT, R4, R3, R4, 0x1f ;  /* 0x00001f0403047589 */ /* 0x010e2400000e0000 */
[----:B0-----:R-:W-:-:S07]  /*29a60*/  IADD3 R36, R4, UR48, R7 ;  /* 0x0000003004247c10 */ /* 0x001fce000fffe007 */
.L_x_5321:
[----:B------:R-:W-:Y:S05]  /*29a70*/  BSYNC B0 ;  /* 0x0000000000007941 */ /* 0x000fea0003800000 */
.L_x_5320:
[----:B------:R-:W-:-:S07]  /*29a80*/  LOP3.LUT R23, R23, R0, RZ, 0x3c, !PT ;  /* 0x0000000017177212 */ /* 0x000fce00078e3cff */
.L_x_5277:
[----:B------:R-:W-:Y:S05]  /*29a90*/  BSYNC B7 ;  /* 0x0000000000077941 */ /* 0x000fea0003800000 */
.L_x_5275:
        /* <DEDUP_REMOVED lines=8> */
[----:B------:R4:W0:Y:S01]  /*29b20*/  LDS R36, [R17+0x388d0] ;  /* 0x0388d00011247984 */ /* 0x0008220000000800 */
[----:B------:R-:W-:Y:S06]  /*29b30*/  BAR.ARV 0x4, 0x180 ;  /* 0x0106000000007b1d */ /* 0x000fec0000002000 */
[----:B------:R-:W-:Y:S05]  /*29b40*/  BRA `(.L_x_5323) ;  /* 0x00000000002c7947 */ /* 0x000fea0003800000 */
.L_x_5322:
[----:B------:R-:W-:-:S03]  /*29b50*/  UMOV UR4, 0xffffffff ;  /* 0xffffffff00047882 */ /* 0x000fc60000000000 */
[----:B------:R-:W-:Y:S05]  /*29b60*/  BRA.DIV UR4, `(.L_x_5324) ;  /* 0x0000002e04707947 */ /* 0x000fea000b800000 */
[----:B------:R4:W0:Y:S02]  /*29b70*/  SHFL.IDX PT, R14, R36, RZ, 0x1f ;  /* 0x00001fff240e7589 */ /* 0x00082400000e0000 */
.L_x_5409:
[----:B------:R-:W1:Y:S01]  /*29b80*/  @!P1 S2R R3, SR_CgaCtaId ;  /* 0x0000000000039919 */ /* 0x000e620000008800 */
[----:B------:R-:W-:Y:S05]  /*29b90*/  WARPSYNC.ALL ;  /* 0x0000000000007948 */ /* 0x000fea0003800000 */
[----:B------:R-:W-:Y:S01]  /*29ba0*/  BAR.SYNC.DEFER_BLOCKING 0x4, 0x180 ;  /* 0x0106000000007b1d */ /* 0x000fe20000010000 */
[----:B------:R-:W-:-:S04]  /*29bb0*/  @!P1 MOV R0, 0x400 ;  /* 0x0000040000009802 */ /* 0x000fc80000000f00 */
[----:B-1----:R-:W-:-:S05]  /*29bc0*/  @!P1 LEA R17, R3, R0, 0x18 ;  /* 0x0000000003119211 */ /* 0x002fca00078ec0ff */
[----:B------:R0:W-:Y:S02]  /*29bd0*/  @!P1 STS [R17+0x388d0], R36 ;  /* 0x0388d02411009388 */ /* 0x0001e40000000800 */
[----:B0---4-:R-:W-:Y:S01]  /*29be0*/  IMAD.MOV.U32 R36, RZ, RZ, R14 ;  /* 0x000000ffff247224 */ /* 0x011fe200078e000e */
[----:B------:R-:W-:Y:S06]  /*29bf0*/  BAR.ARV 0x5, 0x180 ;  /* 0x0146000000007b1d */ /* 0x000fec0000002000 */
.L_x_5323:
[----:B------:R-:W-:Y:S02]  /*29c00*/  ULDC UR4, c[0x0][0xd38] ;  /* 0x00034e0000047ab9 */ /* 0x000fe40000000800 */
[----:B0-----:R-:W-:-:S13]  /*29c10*/  ISETP.GE.AND P0, PT, R36, UR4, PT ;  /* 0x0000000424007c0c */ /* 0x001fda000bf06270 */
[----:B------:R-:W-:Y:S05]  /*29c20*/  @!P0 BRA `(.L_x_5325) ;  /* 0xffffffb800f08947 */ /* 0x000fea000383ffff */
.L_x_5266:
[----:B------:R-:W2:Y:S01]  /*29c30*/  LDL.LU R0, [R1+0x440] ;  /* 0x0004400001007983 */ /* 0x000ea20000300800 */
[----:B------:R-:W-:Y:S01]  /*29c40*/  BSSY B0, `(.L_x_5326) ;  /* 0x000000b000007945 */ /* 0x000fe20003800000 */
[----:B------:R-:W0:Y:S01]  /*29c50*/  S2R R5, SR_CgaCtaId ;  /* 0x0000000000057919 */ /* 0x000e220000008800 */
[----:B--2---:R-:W-:-:S05]  /*29c60*/  VIADD R0, R0, 0x1 ;  /* 0x0000000100007836 */ /* 0x004fca0000000000 */
        /* <DEDUP_REMOVED lines=8> */
.L_x_5410:
[----:B------:R-:W-:Y:S05]  /*29cf0*/  BSYNC B0 ;  /* 0x0000000000007941 */ /* 0x000fea0003800000 */
.L_x_5326:
[----:B------:R-:W-:-:S03]  /*29d00*/  UMOV UR4, 0xffffffff ;  /* 0xffffffff00047882 */ /* 0x000fc60000000000 */
[----:B------:R-:W-:Y:S05]  /*29d10*/  BRA.DIV UR4, `(.L_x_5328) ;  /* 0x0000002e04407947 */ /* 0x000fea000b800000 */
[----:B0-----:R-:W0:Y:S02]  /*29d20*/  S2R R0, SR_TID.X ;  /* 0x0000000000007919 */ /* 0x001e240000002100 */
[----:B0-----:R-:W-:-:S04]  /*29d30*/  SHF.R.U32.HI R0, RZ, 0x5, R0 ;  /* 0x00000005ff007819 */ /* 0x001fc80000011600 */
[----:B------:R-:W-:-:S05]  /*29d40*/  LOP3.LUT R0, R0, 0x3, RZ, 0xc0, !PT ;  /* 0x0000000300007812 */ /* 0x000fca00078ec0ff */
[----:B------:R0:W2:Y:S02]  /*29d50*/  SHFL.IDX PT, R14, R0, RZ, 0x1f ;  /* 0x00001fff000e7589 */ /* 0x0000a400000e0000 */
.L_x_5413:
[----:B--2---:R-:W-:Y:S01]  /*29d60*/  ISETP.NE.AND P0, PT, R14, RZ, PT ;  /* 0x000000ff0e00720c */ /* 0x004fe20003f05270 */
[----:B------:R-:W-:-:S12]  /*29d70*/  BSSY B0, `(.L_x_5329) ;  /* 0x0000024000007945 */ /* 0x000fd80003800000 */
[----:B------:R-:W-:Y:S05]  /*29d80*/  @P0 BRA `(.L_x_5330) ;  /* 0x0000000000880947 */ /* 0x000fea0003800000 */
[----:B------:R-:W-:-:S03]  /*29d90*/  UMOV UR4, 0xffffffff ;  /* 0xffffffff00047882 */ /* 0x000fc60000000000 */
[----:B------:R-:W-:Y:S05]  /*29da0*/  BRA.DIV UR4, `(.L_x_5331) ;  /* 0x0000002e04507947 */ /* 0x000fea000b800000 */
[----:B------:R-:W-:-:S13]  /*29db0*/  ELECT P6, URZ, PT ;  /* 0x00000000003f782f */ /* 0x000fda00038c0000 */
.L_x_5416:
[----:B------:R-:W-:Y:S05]  /*29dc0*/  @!P6 BRA `(.L_x_5330) ;  /* 0x000000000078e947 */ /* 0x000fea0003800000 */
[----:B------:R-:W-:-:S06]  /*29dd0*/  ULOP3.LUT UR4, UR61, 0x2, URZ, 0xfc, !UPT ;  /* 0x000000023d047892 */ /* 0x000fcc000f8efc3f */
[----:B0-----:R-:W-:-:S05]  /*29de0*/  IMAD.U32 R0, RZ, RZ, UR4 ;  /* 0x00000004ff007e24 */ /* 0x001fca000f8e00ff */
[----:B------:R-:W-:-:S13]  /*29df0*/  ISETP.NE.AND P0, PT, R0, 0x3, PT ;  /* 0x000000030000780c */ /* 0x000fda0003f05270 */
[----:B------:R-:W-:Y:S05]  /*29e00*/  @!P0 BRA `(.L_x_5332) ;  /* 0x0000000000048947 */ /* 0x000fea0003800000 */
[----:B------:R-:W-:Y:S01]  /*29e10*/  BPT.TRAP 0x1 ;  /* 0x000000040000795c */ /* 0x000fe20000300000 */
.L_x_5332:
[C---:B------:R-:W-:Y:S01]  /*29e20*/  IMAD R3, R18.reuse, 0x8, R5 ;  /* 0x0000000812037824 */ /* 0x040fe200078e0205 */
[----:B------:R-:W-:Y:S01]  /*29e30*/  SHF.L.U32 R2, R23, 0x1f, RZ ;  /* 0x0000001f17027819 */ /* 0x000fe200000006ff */
[----:B------:R-:W-:-:S03]  /*29e40*/  VIADD R18, R18, 0x1 ;  /* 0x0000000112127836 */ /* 0x000fc60000000000 */
[----:B------:R-:W0:Y:S02]  /*29e50*/  SYNCS.PHASECHK.TRANS64.TRYWAIT P1, [R3+URZ+0x38840], R2 ;  /* 0x03884002030075a7 */ /* 0x000e24000802017f */
[----:B------:R-:W-:-:S04]  /*29e60*/  ISETP.NE.AND P2, PT, R18, 0x2, PT ;  /* 0x000000021200780c */ /* 0x000fc80003f45270 */
[----:B------:R-:W-:Y:S01]  /*29e70*/  SEL R0, RZ, 0x1, P2 ;  /* 0x00000001ff007807 */ /* 0x000fe20001000000 */
[----:B0-----:R-:W-:Y:S08]  /*29e80*/  @!P1 BRA `(.L_x_5333) ;  /* 0x0000002c00389947 */ /* 0x001ff00003800000 */
.L_x_5417:
[----:B------:R-:W-:Y:S02]  /*29e90*/  SEL R18, R18, RZ, P2 ;  /* 0x000000ff12127207 */ /* 0x000fe40001000000 */
[----:B------:R-:W-:Y:S01]  /*29ea0*/  LOP3.LUT R0, R23, R0, RZ, 0x3c, !PT ;  /* 0x0000000017007212 */ /* 0x000fe200078e3cff */
[----:B------:R-:W-:Y:S06]  /*29eb0*/  @!P0 BRA `(.L_x_5334) ;  /* 0x0000000000048947 */ /* 0x000fec0003800000 */
[----:B------:R-:W-:Y:S01]  /*29ec0*/  BPT.TRAP 0x1 ;  /* 0x000000040000795c */ /* 0x000fe20000300000 */
.L_x_5334:
[----:B------:R-:W-:Y:S01]  /*29ed0*/  IMAD R5, R18, 0x8, R5 ;  /* 0x0000000812057824 */ /* 0x000fe200078e0205 */
[----:B------:R-:W-:-:S04]  /*29ee0*/  SHF.L.U32 R0, R0, 0x1f, RZ ;  /* 0x0000001f00007819 */ /* 0x000fc800000006ff */
[----:B------:R-:W2:Y:S02]  /*29ef0*/  SYNCS.PHASECHK.TRANS64.TRYWAIT P1, [R5+URZ+0x38840], R0 ;  /* 0x03884000050075a7 */ /* 0x000ea4000802017f */
[----:B--2---:R-:W-:Y:S05]  /*29f00*/  @!P1 BRA `(.L_x_5335) ;  /* 0x0000002c002c9947 */ /* 0x004fea0003800000 */
.L_x_5418:
[----:B------:R-:W-:Y:S05]  /*29f10*/  @!P0 BRA `(.L_x_5336) ;  /* 0x0000000000048947 */ /* 0x000fea0003800000 */
[----:B------:R-:W-:Y:S01]  /*29f20*/  BPT.TRAP 0x1 ;  /* 0x000000040000795c */ /* 0x000fe20000300000 */
.L_x_5336:
[----:B------:R-:W0:Y:S02]  /*29f30*/  SYNCS.PHASECHK.TRANS64.TRYWAIT P1, [R3+URZ+0x38860], R2 ;  /* 0x03886002030075a7 */ /* 0x000e24000802017f */
[----:B0-----:R-:W-:Y:S05]  /*29f40*/  @!P1 BRA `(.L_x_5337) ;  /* 0x0000002c00309947 */ /* 0x001fea0003800000 */
.L_x_5419:
[----:B------:R-:W-:Y:S05]  /*29f50*/  @!P0 BRA `(.L_x_5338) ;  /* 0x0000000000048947 */ /* 0x000fea0003800000 */
[----:B------:R-:W-:Y:S01]  /*29f60*/  BPT.TRAP 0x1 ;  /* 0x000000040000795c */ /* 0x000fe20000300000 */
.L_x_5338:
[----:B------:R0:W0:Y:S02]  /*29f70*/  SYNCS.PHASECHK.TRANS64.TRYWAIT P0, [R5+URZ+0x38860], R0 ;  /* 0x03886000050075a7 */ /* 0x000024000800017f */
[----:B0-----:R-:W-:Y:S05]  /*29f80*/  @!P0 NANOSLEEP.SYNCS 0x989680 ;  /* 0x009896800000895d */ /* 0x001fea0003900000 */
[----:B------:R-:W0:Y:S02]  /*29f90*/  @!P0 SYNCS.PHASECHK.TRANS64 P0, [R5+URZ+0x38860], R0 ;  /* 0x03886000050085a7 */ /* 0x000e24000800007f */
[----:B0-----:R-:W-:Y:S05]  /*29fa0*/  @!P0 BRA `(.L_x_5338) ;  /* 0xfffffffc00f08947 */ /* 0x001fea000383ffff */
.L_x_5330:
[----:B------:R-:W-:Y:S05]  /*29fb0*/  BSYNC B0 ;  /* 0x0000000000007941 */ /* 0x000fea0003800000 */
.L_x_5329:
[----:B------:R-:W-:Y:S05]  /*29fc0*/  EXIT ;  /* 0x000000000000794d */ /* 0x000fea0003800000 */
.L_x_5154:
[----:B0-----:R-:W-:-:S04]  /*29fd0*/  IMAD.U32 R3, RZ, RZ, UR44 ;  /* 0x0000002cff037e24 */ /* 0x001fc8000f8e00ff */
[----:B------:R0:W1:Y:S03]  /*29fe0*/  SYNCS.PHASECHK.TRANS64.TRYWAIT P0, [R3+URZ+0x38800], R0 ;  /* 0x03880000030075a7 */ /* 0x000066000800017f */
[----:B-1----:R-:W-:Y:S05]  /*29ff0*/  @!P0 NANOSLEEP.SYNCS 0x989680 ;  /* 0x009896800000895d */ /* 0x002fea0003900000 */
[----:B------:R-:W1:Y:S02]  /*2a000*/  @!P0 SYNCS.PHASECHK.TRANS64 P0, [R3+URZ+0x38800], R0 ;  /* 0x03880000030085a7 */ /* 0x000e64000800007f */
[----:B-1----:R-:W-:Y:S05]  /*2a010*/  @!P0 BRA `(.L_x_5154) ;  /* 0xfffffffc00ec8947 */ /* 0x002fea000383ffff */
[----:B------:R-:W-:Y:S05]  /*2a020*/  BRA `(.L_x_5339) ;  /* 0xfffffe0400c47947 */ /* 0x000fea000383ffff */
.L_x_5161:
[----:B-1----:R1:W2:Y:S02]  /*2a030*/  SYNCS.PHASECHK.TRANS64.TRYWAIT P0, [R20+URZ], R21 ;  /* 0x00000015140075a7 */ /* 0x0022a4000800017f */
[----:B--2---:R-:W-:Y:S05]  /*2a040*/  @!P0 NANOSLEEP.SYNCS 0x989680 ;  /* 0x009896800000895d */ /* 0x004fea0003900000 */
[----:B------:R-:W2:Y:S02]  /*2a050*/  @!P0 SYNCS.PHASECHK.TRANS64 P0, [R20+URZ], R21 ;  /* 0x00000015140085a7 */ /* 0x000ea4000800007f */
[----:B--2---:R-:W-:Y:S05]  /*2a060*/  @!P0 BRA `(.L_x_5161) ;  /* 0xfffffffc00f08947 */ /* 0x004fea000383ffff */
[----:B------:R-:W-:Y:S05]  /*2a070*/  BRA `(.L_x_5160) ;  /* 0xfffffe0800e87947 */ /* 0x000fea000383ffff */
.L_x_5163:
[----:B0-----:R-:W-:-:S04]  /*2a080*/  IMAD.U32 R4, RZ, RZ, UR44 ;  /* 0x0000002cff047e24 */ /* 0x001fc8000f8e00ff */
[----:B------:R0:W1:Y:S03]  /*2a090*/  SYNCS.PHASECHK.TRANS64.TRYWAIT P0, [R4+URZ+0x38810], R3 ;  /* 0x03881003040075a7 */ /* 0x000066000800017f */
[----:B-1----:R-:W-:Y:S05]  /*2a0a0*/  @!P0 NANOSLEEP.SYNCS 0x989680 ;  /* 0x009896800000895d */ /* 0x002fea0003900000 */
[----:B------:R-:W1:Y:S02]  /*2a0b0*/  @!P0 SYNCS.PHASECHK.TRANS64 P0, [R4+URZ+0x38810], R3 ;  /* 0x03881003040085a7 */ /* 0x000e64000800007f */
[----:B-1----:R-:W-:Y:S05]  /*2a0c0*/  @!P0 BRA `(.L_x_5163) ;  /* 0xfffffffc00ec8947 */ /* 0x002fea000383ffff */
[----:B------:R-:W-:Y:S05]  /*2a0d0*/  BRA `(.L_x_5340) ;  /* 0xfffffe0c00bc7947 */ /* 0x000fea000383ffff */
.L_x_5170:
[----:B-1----:R1:W2:Y:S02]  /*2a0e0*/  SYNCS.PHASECHK.TRANS64.TRYWAIT P0, [R12+URZ], R13 ;  /* 0x0000000d0c0075a7 */ /* 0x0022a4000800017f */
[----:B--2---:R-:W-:Y:S05]  /*2a0f0*/  @!P0 NANOSLEEP.SYNCS 0x989680 ;  /* 0x009896800000895d */ /* 0x004fea0003900000 */
[----:B------:R-:W2:Y:S02]  /*2a100*/  @!P0 SYNCS.PHASECHK.TRANS64 P0, [R12+URZ], R13 ;  /* 0x0000000d0c0085a7 */ /* 0x000ea4000800007f */
[----:B--2---:R-:W-:Y:S05]  /*2a110*/  @!P0 BRA `(.L_x_5170) ;  /* 0xfffffffc00f08947 */ /* 0x004fea000383ffff */
[----:B------:R-:W-:Y:S05]  /*2a120*/  BRA `(.L_x_5169) ;  /* 0xfffffe1000007947 */ /* 0x000fea000383ffff */
.L_x_5204:
[----:B-1----:R1:W2:Y:S02]  /*2a130*/  SYNCS.PHASECHK.TRANS64.TRYWAIT P0, [R8+URZ], R9 ;  /* 0x00000009080075a7 */ /* 0x0022a4000800017f */
[----:B--2---:R-:W-:Y:S05]  /*2a140*/  @!P0 NANOSLEEP.SYNCS 0x989680 ;  /* 0x009896800000895d */ /* 0x004fea0003900000 */
[----:B------:R-:W2:Y:S02]  /*2a150*/  @!P0 SYNCS.PHASECHK.TRANS64 P0, [R8+URZ], R9 ;  /* 0x00000009080085a7 */ /* 0x000ea4000800007f */
[----:B--2---:R-:W-:Y:S05]  /*2a160*/  @!P0 BRA `(.L_x_5204) ;  /* 0xfffffffc00f08947 */ /* 0x004fea000383ffff */
[----:B------:R-:W-:Y:S05]  /*2a170*/  BRA `(.L_x_5203) ;  /* 0xfffffe7c00047947 */ /* 0x000fea000383ffff */
.L_x_5211:
[----:B-1----:R1:W2:Y:S02]  /*2a180*/  SYNCS.PHASECHK.TRANS64.TRYWAIT P0, [R14+URZ], R15 ;  /* 0x0000000f0e0075a7 */ /* 0x0022a4000800017f */
[----:B--2---:R-:W-:Y:S05]  /*2a190*/  @!P0 NANOSLEEP.SYNCS 0x989680 ;  /* 0x009896800000895d */ /* 0x004fea0003900000 */
[----:B------:R-:W2:Y:S02]  /*2a1a0*/  @!P0 SYNCS.PHASECHK.TRANS64 P0, [R14+URZ], R15 ;  /* 0x0000000f0e0085a7 */ /* 0x000ea4000800007f */
[----:B--2---:R-:W-:Y:S05]  /*2a1b0*/  @!P0 BRA `(.L_x_5211) ;  /* 0xfffffffc00f08947 */ /* 0x004fea000383ffff */
[----:B------:R-:W-:Y:S05]  /*2a1c0*/  BRA `(.L_x_5210) ;  /* 0xfffffe8000107947 */ /* 0x000fea000383ffff */
.L_x_5228:
[----:B-1----:R1:W2:Y:S02]  /*2a1d0*/  SYNCS.PHASECHK.TRANS64.TRYWAIT P0, [R8+URZ], R9 ;  /* 0x00000009080075a7 */ /* 0x0022a4000800017f */
[----:B--2---:R-:W-:Y:S05]  /*2a1e0*/  @!P0 NANOSLEEP.SYNCS 0x989680 ;  /* 0x009896800000895d */ /* 0x004fea0003900000 */
[----:B------:R-:W2:Y:S02]  /*2a1f0*/  @!P0 SYNCS.PHASECHK.TRANS64 P0, [R8+URZ], R9 ;  /* 0x00000009080085a7 */ /* 0x000ea4000800007f */
[----:B--2---:R-:W-:Y:S05]  /*2a200*/  @!P0 BRA `(.L_x_5228) ;  /* 0xfffffffc00f08947 */ /* 0x004fea000383ffff */
[----:B------:R-:W-:Y:S05]  /*2a210*/  BRA `(.L_x_5227) ;  /* 0xfffffeec003c7947 */ /* 0x000fea000383ffff */
.L_x_5235:
[----:B-1----:R1:W2:Y:S02]  /*2a220*/  SYNCS.PHASECHK.TRANS64.TRYWAIT P0, [R14+URZ], R15 ;  /* 0x0000000f0e0075a7 */ /* 0x0022a4000800017f */
[----:B--2---:R-:W-:Y:S05]  /*2a230*/  @!P0 NANOSLEEP.SYNCS 0x989680 ;  /* 0x009896800000895d */ /* 0x004fea0003900000 */
[----:B------:R-:W2:Y:S02]  /*2a240*/  @!P0 SYNCS.PHASECHK.TRANS64 P0, [R14+URZ], R15 ;  /* 0x0000000f0e0085a7 */ /* 0x000ea4000800007f */
[----:B--2---:R-:W-:Y:S05]  /*2a250*/  @!P0 BRA `(.L_x_5235) ;  /* 0xfffffffc00f08947 */ /* 0x004fea000383ffff */
[----:B------:R-:W-:Y:S05]  /*2a260*/  BRA `(.L_x_5234) ;  /* 0xfffffef000487947 */ /* 0x000fea000383ffff */
.L_x_5283:
[----:B------:R-:W3:Y:S01]  /*2a270*/  S2R R20, SR_TID.X ;  /* 0x0000000000147919 */ /* 0x000ee20000002100 */
[----:B------:R-:W-:Y:S02]  /*2a280*/  IMAD.MOV.U32 R12, RZ, RZ, RZ ;  /* 0x000000ffff0c7224 */ /* 0x000fe400078e00ff */
[----:B------:R-:W-:Y:S02]  /*2a290*/  IMAD.MOV.U32 R11, RZ, RZ, 0x1f ;  /* 0x0000001fff0b7424 */ /* 0x000fe400078e00ff */
[----:B------:R-:W-:Y:S01]  /*2a2a0*/  IMAD.MOV.U32 R15, RZ, RZ, -0x1 ;  /* 0xffffffffff0f7424 */ /* 0x000fe200078e00ff */
[----:B---3--:R-:W-:-:S04]  /*2a2b0*/  SHF.R.U32.HI R20, RZ, 0x5, R20 ;  /* 0x00000005ff147819 */ /* 0x008fc80000011614 */
[----:B------:R-:W-:-:S05]  /*2a2c0*/  LOP3.LUT R20, R20, 0x3, RZ, 0xc0, !PT ;  /* 0x0000000314147812 */ /* 0x000fca00078ec0ff */
[----:B------:R-:W-:-:S07]  /*2a2d0*/  IMAD.MOV.U32 R13, RZ, RZ, R20 ;  /* 0x000000ffff0d7224 */ /* 0x000fce00078e0014 */
[----:B012--5:R-:W-:Y:S05]  /*2a2e0*/  WARPSYNC.COLLECTIVE R15, `(.L_x_5341) ;  /* 0x000000000f087348 */ /* 0x027fea0003c00000 */
[----:B------:R3:W4:Y:S02]  /*2a2f0*/  SHFL.IDX P6, R14, R13, R12, R11 ;  /* 0x0000000c0d0e7389 */ /* 0x00072400000c000b */
[----:B012345:R-:W-:Y:S01]  /*2a300*/  ENDCOLLECTIVE ;  /* 0x000000000000791b */ /* 0x03ffe20003800000 */
.L_x_5341:
[----:B------:R-:W-:Y:S05]  /*2a310*/  BRA `(.L_x_5342) ;  /* 0xffffffc000947947 */ /* 0x000fea000383ffff */
.L_x_5286:
[----:B0-----:R0:W1:Y:S02]  /*2a320*/  SYNCS.PHASECHK.TRANS64.TRYWAIT P0, [R27+URZ+0x38840], R0 ;  /* 0x038840001b0075a7 */ /* 0x001064000800017f */
[----:B-1----:R-:W-:Y:S05]  /*2a330*/  @!P0 NANOSLEEP.SYNCS 0x989680 ;  /* 0x009896800000895d */ /* 0x002fea0003900000 */
[----:B------:R-:W1:Y:S02]  /*2a340*/  @!P0 SYNCS.PHASECHK.TRANS64 P0, [R27+URZ+0x38840], R0 ;  /* 0x038840001b0085a7 */ /* 0x000e64000800007f */
[----:B-1----:R-:W-:Y:S05]  /*2a350*/  @!P0 BRA `(.L_x_5286) ;  /* 0xfffffffc00f08947 */ /* 0x002fea000383ffff */
[----:B------:R-:W-:Y:S05]  /*2a360*/  BRA `(.L_x_5343) ;  /* 0xffffffc400487947 */ /* 0x000fea000383ffff */
.L_x_5287:
        /* <DEDUP_REMOVED lines=8> */
.L_x_5345:
[----:B------:R-:W-:Y:S05]  /*2a3f0*/  BSYNC B0 ;  /* 0x0000000000007941 */ /* 0x000fea0003800000 */
.L_x_5344:
        /* <DEDUP_REMOVED lines=9> */
.L_x_5346:
[----:B------:R-:W-:Y:S02]  /*2a490*/  IMAD.MOV.U32 R13, RZ, RZ, R5 ;  /* 0x000000ffff0d7224 */ /* 0x000fe400078e0005 */
[----:B------:R-:W-:Y:S01]  /*2a4a0*/  IMAD.MOV.U32 R12, RZ, RZ, 0x1 ;  /* 0x00000001ff0c7424 */ /* 0x000fe200078e00ff */
[----:B------:R-:W-:-:S13]  /*2a4b0*/  @P0 LEA R6, P1, R8, R14, 0x1 ;  /* 0x0000000e08060211 */ /* 0x000fda00078208ff */
[----:B------:R-:W-:Y:S05]  /*2a4c0*/  WARPSYNC.COLLECTIVE R15, `(.L_x_5347) ;  /* 0x000000000f087348 */ /* 0x000fea0003c00000 */
[----:B------:R0:W1:Y:S02]  /*2a4d0*/  SHFL.IDX P6, R14, R13, R12, R11 ;  /* 0x0000000c0d0e7389 */ /* 0x00006400000c000b */
[----:B01----:R-:W-:Y:S01]  /*2a4e0*/  ENDCOLLECTIVE ;  /* 0x000000000000791b */ /* 0x003fe20003800000 */
.L_x_5347:
[----:B------:R-:W-:Y:S02]  /*2a4f0*/  @P0 IMAD.X R3, RZ, RZ, R2, P1 ;  /* 0x000000ffff030224 */ /* 0x000fe400008e0602 */
[----:B------:R-:W-:-:S05]  /*2a500*/  @P0 IMAD.MOV.U32 R2, RZ, RZ, R6 ;  /* 0x000000ffff020224 */ /* 0x000fca00078e0006 */
[----:B------:R-:W-:Y:S01]  /*2a510*/  @!PT LDS RZ, [RZ] ;  /* 0x00000000fffff984 */ /* 0x000fe20000000800 */
[----:B------:R-:W-:Y:S01]  /*2a520*/  @!PT LDS RZ, [RZ] ;  /* 0x00000000fffff984 */ /* 0x000fe20000000800 */
[----:B------:R-:W-:Y:S01]  /*2a530*/  @!PT LDS RZ, [RZ] ;  /* 0x00000000fffff984 */ /* 0x000fe20000000800 */
[----:B------:R0:W-:Y:S01]  /*2a540*/  @P0 LDGSTS.E.BYPASS.LTC128B.128 [R7+0x22400], desc[UR36][R2.64], !P2 ;  /* 0x2240000002070fae */ /* 0x0001e2000d101d64 */
[----:B------:R-:W-:Y:S01]  /*2a550*/  ISETP.GE.AND P0, PT, R25, 0x11, PT ;  /* 0x000000111900780c */ /* 0x000fe20003f06270 */
[----:B------:R-:W-:Y:S02]  /*2a560*/  IMAD.MOV.U32 R13, RZ, RZ, R0 ;  /* 0x000000ffff0d7224 */ /* 0x000fe400078e0000 */
[----:B0-----:R-:W-:-:S10]  /*2a570*/  IMAD.MOV.U32 R2, RZ, RZ, R14 ;  /* 0x000000ffff027224 */ /* 0x001fd400078e000e */
[----:B------:R-:W-:Y:S05]  /*2a580*/  WARPSYNC.COLLECTIVE R15, `(.L_x_5348) ;  /* 0x000000000f087348 */ /* 0x000fea0003c00000 */
[----:B------:R0:W1:Y:S02]  /*2a590*/  SHFL.IDX P6, R14, R13, R12, R11 ;  /* 0x0000000c0d0e7389 */ /* 0x00006400000c000b */
[----:B01----:R-:W-:Y:S01]  /*2a5a0*/  ENDCOLLECTIVE ;  /* 0x000000000000791b */ /* 0x003fe20003800000 */
.L_x_5348:
[----:B------:R-:W-:Y:S02]  /*2a5b0*/  @P0 IMAD R9, R4, 0x2, R17 ;  /* 0x0000000204090824 */ /* 0x000fe400078e0211 */
[----:B------:R-:W-:Y:S02]  /*2a5c0*/  IMAD.MOV.U32 R13, RZ, RZ, R5 ;  /* 0x000000ffff0d7224 */ /* 0x000fe400078e0005 */
[----:B------:R-:W-:Y:S01]  /*2a5d0*/  IMAD.MOV.U32 R12, RZ, RZ, 0x2 ;  /* 0x00000002ff0c7424 */ /* 0x000fe200078e00ff */
[----:B------:R-:W-:-:S13]  /*2a5e0*/  @P0 LEA R6, P1, R8, R14, 0x1 ;  /* 0x0000000e08060211 */ /* 0x000fda00078208ff */
[----:B------:R-:W-:Y:S05]  /*2a5f0*/  WARPSYNC.COLLECTIVE R15, `(.L_x_5349) ;  /* 0x000000000f087348 */ /* 0x000fea0003c00000 */
[----:B------:R0:W1:Y:S02]  /*2a600*/  SHFL.IDX P6, R14, R13, R12, R11 ;  /* 0x0000000c0d0e7389 */ /* 0x00006400000c000b */
[----:B01----:R-:W-:Y:S01]  /*2a610*/  ENDCOLLECTIVE ;  /* 0x000000000000791b */ /* 0x003fe20003800000 */
.L_x_5349:
        /* <DEDUP_REMOVED lines=12> */
.L_x_5350:
[----:B------:R-:W-:Y:S02]  /*2a6e0*/  @P0 IMAD R7, R4, 0x2, R17 ;  /* 0x0000000204070824 */ /* 0x000fe400078e0211 */
[----:B------:R-:W-:Y:S02]  /*2a6f0*/  IMAD.MOV.U32 R13, RZ, RZ, R5 ;  /* 0x000000ffff0d7224 */ /* 0x000fe400078e0005 */
[----:B------:R-:W-:Y:S01]  /*2a700*/  IMAD.MOV.U32 R12, RZ, RZ, 0x3 ;  /* 0x00000003ff0c7424 */ /* 0x000fe200078e00ff */
[----:B------:R-:W-:-:S13]  /*2a710*/  @P0 LEA R6, P1, R8, R14, 0x1 ;  /* 0x0000000e08060211 */ /* 0x000fda00078208ff */
[----:B------:R-:W-:Y:S05]  /*2a720*/  WARPSYNC.COLLECTIVE R15, `(.L_x_5351) ;  /* 0x000000000f087348 */ /* 0x000fea0003c00000 */
[----:B------:R0:W1:Y:S02]  /*2a730*/  SHFL.IDX P6, R14, R13, R12, R11 ;  /* 0x0000000c0d0e7389 */ /* 0x00006400000c000b */
[----:B01----:R-:W-:Y:S01]  /*2a740*/  ENDCOLLECTIVE ;  /* 0x000000000000791b */ /* 0x003fe20003800000 */
.L_x_5351:
[----:B------:R-:W-:Y:S02]  /*2a750*/  @P0 IMAD.X R3, RZ, RZ, R2, P1 ;  /* 0x000000ffff030224 */ /* 0x000fe400008e0602 */
[----:B------:R-:W-:-:S05]  /*2a760*/  @P0 IMAD.MOV.U32 R2, RZ, RZ, R6 ;  /* 0x000000ffff020224 */ /* 0x000fca00078e0006 */
        /* <DEDUP_REMOVED lines=9> */
.L_x_5352:
[----:B------:R-:W-:Y:S05]  /*2a800*/  BRA `(.L_x_5353) ;  /* 0xffffffc400107947 */ /* 0x000fea000383ffff */
.L_x_5292:
[----:B------:R-:W-:Y:S01]  /*2a810*/  IMAD.MOV.U32 R13, RZ, RZ, R5 ;  /* 0x000000ffff0d7224 */ /* 0x000fe200078e0005 */
[----:B------:R-:W-:Y:S01]  /*2a820*/  LOP3.LUT R16, R16, 0xfffffeff, RZ, 0xc0, !PT ;  /* 0xfffffeff10107812 */ /* 0x000fe200078ec0ff */
[----:B------:R-:W-:Y:S02]  /*2a830*/  IMAD.MOV.U32 R12, RZ, RZ, RZ ;  /* 0x000000ffff0c7224 */ /* 0x000fe400078e00ff */
[----:B------:R-:W-:Y:S02]  /*2a840*/  IMAD.MOV.U32 R11, RZ, RZ, 0x181f ;  /* 0x0000181fff0b7424 */ /* 0x000fe400078e00ff */
[----:B------:R-:W-:Y:S02]  /*2a850*/  IMAD.MOV.U32 R15, RZ, RZ, -0x1 ;  /* 0xffffffffff0f7424 */ /* 0x000fe400078e00ff */
[----:B------:R-:W-:-:S07]  /*2a860*/  VIADD R4, R8, UR43 ;  /* 0x0000002b08047c36 */ /* 0x000fce0008000000 */
[----:B-1----:R-:W-:Y:S05]  /*2a870*/  WARPSYNC.COLLECTIVE R15, `(.L_x_5354) ;  /* 0x000000000f087348 */ /* 0x002fea0003c00000 */
[----:B------:R0:W2:Y:S02]  /*2a880*/  SHFL.IDX P6, R14, R13, R12, R11 ;  /* 0x0000000c0d0e7389 */ /* 0x0000a400000c000b */
[----:B012---:R-:W-:Y:S01]  /*2a890*/  ENDCOLLECTIVE ;  /* 0x000000000000791b */ /* 0x007fe20003800000 */
.L_x_5354:
[----:B------:R-:W-:Y:S01]  /*2a8a0*/  ISETP.GE.AND P1, PT, R4, UR41, PT ;  /* 0x0000002904007c0c */ /* 0x000fe2000bf26270 */
[----:B------:R-:W-:-:S12]  /*2a8b0*/  IMAD.MOV.U32 R13, RZ, RZ, R0 ;  /* 0x000000ffff0d7224 */ /* 0x000fd800078e0000 */
[----:B------:R-:W-:-:S04]  /*2a8c0*/  @P1 LOP3.LUT R16, R16, 0x100, RZ, 0xfc, !PT ;  /* 0x0000010010101812 */ /* 0x000fc800078efcff */
[----:B------:R-:W-:Y:S01]  /*2a8d0*/  LOP3.LUT R16, R16, 0xffffff7f, RZ, 0xc0, !PT ;  /* 0xffffff7f10107812 */ /* 0x000fe200078ec0ff */
[----:B------:R-:W-:-:S07]  /*2a8e0*/  IMAD.MOV.U32 R2, RZ, RZ, R14 ;  /* 0x000000ffff027224 */ /* 0x000fce00078e000e */
[----:B------:R-:W-:Y:S05]  /*2a8f0*/  WARPSYNC.COLLECTIVE R15, `(.L_x_5355) ;  /* 0x000000000f087348 */ /* 0x000fea0003c00000 */
[----:B------:R0:W1:Y:S02]  /*2a900*/  SHFL.IDX P6, R14, R13, R12, R11 ;  /* 0x0000000c0d0e7389 */ /* 0x00006400000c000b */
[----:B01----:R-:W-:Y:S01]  /*2a910*/  ENDCOLLECTIVE ;  /* 0x000000000000791b */ /* 0x003fe20003800000 */
.L_x_5355:
[----:B------:R-:W-:Y:S02]  /*2a920*/  IMAD.MOV.U32 R13, RZ, RZ, R5 ;  /* 0x000000ffff0d7224 */ /* 0x000fe400078e0005 */
[----:B------:R-:W-:Y:S01]  /*2a930*/  IMAD.MOV.U32 R12, RZ, RZ, 0x1 ;  /* 0x00000001ff0c7424 */ /* 0x000fe200078e00ff */
[----:B------:R-:W-:-:S13]  /*2a940*/  @!P1 LEA R6, P0, R7, R14, 0x1 ;  /* 0x0000000e07069211 */ /* 0x000fda00078008ff */
[----:B------:R-:W-:Y:S05]  /*2a950*/  WARPSYNC.COLLECTIVE R15, `(.L_x_5356) ;  /* 0x000000000f087348 */ /* 0x000fea0003c00000 */
[----:B------:R0:W1:Y:S02]  /*2a960*/  SHFL.IDX P6, R14, R13, R12, R11 ;  /* 0x0000000c0d0e7389 */ /* 0x00006400000c000b */
[----:B01----:R-:W-:Y:S01]  /*2a970*/  ENDCOLLECTIVE ;  /* 0x000000000000791b */ /* 0x003fe20003800000 */
.L_x_5356:
[----:B------:R-:W-:Y:S02]  /*2a980*/  @!P1 IMAD.X R3, RZ, RZ, R2, P0 ;  /* 0x000000ffff039224 */ /* 0x000fe400000e0602 */
[----:B------:R-:W-:Y:S02]  /*2a990*/  @!P1 IMAD.MOV.U32 R2, RZ, RZ, R6 ;  /* 0x000000ffff029224 */ /* 0x000fe400078e0006 */
[----:B------:R-:W-:-:S03]  /*2a9a0*/  VIADD R6, R4, 0x10 ;  /* 0x0000001004067836 */ /* 0x000fc60000000000 */
[----:B------:R-:W-:Y:S01]  /*2a9b0*/  @!PT LDS RZ, [RZ] ;  /* 0x00000000fffff984 */ /* 0x000fe20000000800 */
[----:B------:R-:W-:Y:S01]  /*2a9c0*/  @!PT LDS RZ, [RZ] ;  /* 0x00000000fffff984 */ /* 0x000fe20000000800 */
[----:B------:R-:W-:Y:S01]  /*2a9d0*/  @!PT LDS RZ, [RZ] ;  /* 0x00000000fffff984 */ /* 0x000fe20000000800 */
[----:B------:R0:W-:Y:S02]  /*2a9e0*/  @!P1 LDGSTS.E.BYPASS.LTC128B.128 [R22+0x20400], desc[UR36][R2.64], !P5 ;  /* 0x2040000002169fae */ /* 0x0001e4000e901d64 */
[----:B------:R-:W-:Y:S01]  /*2a9f0*/  ISETP.GE.AND P1, PT, R6, UR41, PT ;  /* 0x0000002906007c0c */ /* 0x000fe2000bf26270 */
[----:B------:R-:W-:Y:S02]  /*2aa00*/  IMAD.MOV.U32 R13, RZ, RZ, R0 ;  /* 0x000000ffff0d7224 */ /* 0x000fe400078e0000 */
[----:B0-----:R-:W-:-:S10]  /*2aa10*/  IMAD.MOV.U32 R2, RZ, RZ, R14 ;  /* 0x000000ffff027224 */ /* 0x001fd400078e000e */
[----:B------:R-:W-:-:S07]  /*2aa20*/  @P1 LOP3.LUT R16, R16, 0x80, RZ, 0xfc, !PT ;  /* 0x0000008010101812 */ /* 0x000fce00078efcff */
[----:B------:R-:W-:Y:S05]  /*2aa30*/  WARPSYNC.COLLECTIVE R15, `(.L_x_5357) ;  /* 0x000000000f087348 */ /* 0x000fea0003c00000 */
[----:B------:R0:W1:Y:S02]  /*2aa40*/  SHFL.IDX P6, R14, R13, R12, R11 ;  /* 0x0000000c0d0e7389 */ /* 0x00006400000c000b */
[----:B01----:R-:W-:Y:S01]  /*2aa50*/  ENDCOLLECTIVE ;  /* 0x000000000000791b */ /* 0x003fe20003800000 */
.L_x_5357:
[----:B------:R-:W-:Y:S01]  /*2aa60*/  LOP3.LUT R16, R16, 0xffffffbf, RZ, 0xc0, !PT ;  /* 0xffffffbf10107812 */ /* 0x000fe200078ec0ff */
[----:B------:R-:W-:Y:S02]  /*2aa70*/  IMAD.MOV.U32 R13, RZ, RZ, R5 ;  /* 0x000000ffff0d7224 */ /* 0x000fe400078e0005 */
[----:B------:R-:W-:Y:S01]  /*2aa80*/  IMAD.MOV.U32 R12, RZ, RZ, 0x2 ;  /* 0x00000002ff0c7424 */ /* 0x000fe200078e00ff */
[----:B------:R-:W-:-:S13]  /*2aa90*/  @!P1 LEA R6, P0, R7, R14, 0x1 ;  /* 0x0000000e07069211 */ /* 0x000fda00078008ff */
[----:B------:R-:W-:Y:S05]  /*2aaa0*/  WARPSYNC.COLLECTIVE R15, `(.L_x_5358) ;  /* 0x000000000f087348 */ /* 0x000fea0003c00000 */
[----:B------:R0:W1:Y:S02]  /*2aab0*/  SHFL.IDX P6, R14, R13, R12, R11 ;  /* 0x0000000c0d0e7389 */ /* 0x00006400000c000b */
[----:B01----:R-:W-:Y:S01]  /*2aac0*/  ENDCOLLECTIVE ;  /* 0x000000000000791b */ /* 0x003fe20003800000 */
.L_x_5358:
        /* <DEDUP_REMOVED lines=14> */
.L_x_5359:
[----:B------:R-:W-:Y:S02]  /*2abb0*/  IMAD.MOV.U32 R13, RZ, RZ, R5 ;  /* 0x000000ffff0d7224 */ /* 0x000fe400078e0005 */
[----:B------:R-:W-:Y:S01]  /*2abc0*/  IMAD.MOV.U32 R12, RZ, RZ, 0x3 ;  /* 0x00000003ff0c7424 */ /* 0x000fe200078e00ff */
[----:B------:R-:W-:-:S13]  /*2abd0*/  @!P1 LEA R6, P0, R7, R14, 0x1 ;  /* 0x0000000e07069211 */ /* 0x000fda00078008ff */
[----:B------:R-:W-:Y:S05]  /*2abe0*/  WARPSYNC.COLLECTIVE R15, `(.L_x_5360) ;  /* 0x000000000f087348 */ /* 0x000fea0003c00000 */
[----:B------:R0:W1:Y:S02]  /*2abf0*/  SHFL.IDX P6, R14, R13, R12, R11 ;  /* 0x0000000c0d0e7389 */ /* 0x00006400000c000b */
[----:B01----:R-:W-:Y:S01]  /*2ac00*/  ENDCOLLECTIVE ;  /* 0x000000000000791b */ /* 0x003fe20003800000 */
.L_x_5360:
[----:B------:R-:W-:Y:S02]  /*2ac10*/  @!P1 IMAD.X R3, RZ, RZ, R2, P0 ;  /* 0x000000ffff039224 */ /* 0x000fe400000e0602 */
[----:B------:R-:W-:-:S05]  /*2ac20*/  @!P1 IMAD.MOV.U32 R2, RZ, RZ, R6 ;  /* 0x000000ffff029224 */ /* 0x000fca00078e0006 */
[----:B------:R-:W-:Y:S01]  /*2ac30*/  @!PT LDS RZ, [RZ] ;  /* 0x00000000fffff984 */ /* 0x000fe20000000800 */
[----:B------:R-:W-:Y:S01]  /*2ac40*/  @!PT LDS RZ, [RZ] ;  /* 0x00000000fffff984 */ /* 0x000fe20000000800 */
[----:B------:R-:W-:Y:S01]  /*2ac50*/  @!PT LDS RZ, [RZ] ;  /* 0x00000000fffff984 */ /* 0x000fe20000000800 */
[----:B------:R0:W-:Y:S01]  /*2ac60*/  @!P1 LDGSTS.E.BYPASS.LTC128B.128 [R22+0x21400], desc[UR36][R2.64], !P5 ;  /* 0x2140000002169fae */ /* 0x0001e2000e901d64 */
[----:B------:R-:W-:Y:S02]  /*2ac70*/  IMAD.MOV.U32 R13, RZ, RZ, R0 ;  /* 0x000000ffff0d7224 */ /* 0x000fe400078e0000 */
[----:B------:R-:W-:-:S07]  /*2ac80*/  IMAD.MOV.U32 R5, RZ, RZ, R14 ;  /* 0x000000ffff057224 */ /* 0x000fce00078e000e */
[----:B0-----:R-:W-:Y:S05]  /*2ac90*/  WARPSYNC.COLLECTIVE R15, `(.L_x_5361) ;  /* 0x000000000f087348 */ /* 0x001fea0003c00000 */
[----:B------:R1:W2:Y:S02]  /*2aca0*/  SHFL.IDX P6, R14, R13, R12, R11 ;  /* 0x0000000c0d0e7389 */ /* 0x0002a400000c000b */
[----:B012---:R-:W-:Y:S01]  /*2acb0*/  ENDCOLLECTIVE ;  /* 0x000000000000791b */ /* 0x007fe20003800000 */
.L_x_5361:
[----:B------:R-:W-:Y:S05]  /*2acc0*/  BRA `(.L_x_5362) ;  /* 0xffffffc400f87947 */ /* 0x000fea000383ffff */
.L_x_5296:
        /* <DEDUP_REMOVED lines=8> */
.L_x_5364:
[----:B------:R-:W-:Y:S05]  /*2ad50*/  BSYNC B0 ;  /* 0x0000000000007941 */ /* 0x000fea0003800000 */
.L_x_5363:
[----:B------:R-:W-:Y:S01]  /*2ad60*/  IMAD.MOV.U32 R13, RZ, RZ, R0 ;  /* 0x000000ffff0d7224 */ /* 0x000fe200078e0000 */
[----:B------:R-:W-:Y:S01]  /*2ad70*/  LOP3.LUT P1, RZ, R16, 0x100, RZ, 0xc0, !PT ;  /* 0x0000010010ff7812 */ /* 0x000fe2000782c0ff */
[----:B------:R-:W-:Y:S02]  /*2ad80*/  IMAD.MOV.U32 R12, RZ, RZ, RZ ;  /* 0x000000ffff0c7224 */ /* 0x000fe400078e00ff */
[----:B------:R-:W-:Y:S02]  /*2ad90*/  IMAD.MOV.U32 R11, RZ, RZ, 0x181f ;  /* 0x0000181fff0b7424 */ /* 0x000fe400078e00ff */
[----:B------:R-:W-:Y:S02]  /*2ada0*/  IMAD.MOV.U32 R15, RZ, RZ, -0x1 ;  /* 0xffffffffff0f7424 */ /* 0x000fe400078e00ff */
[----:B------:R-:W-:-:S07]  /*2adb0*/  IMAD.MOV.U32 R2, RZ, RZ, R14 ;  /* 0x000000ffff027224 */ /* 0x000fce00078e000e */
[----:B------:R-:W-:Y:S05]  /*2adc0*/  WARPSYNC.COLLECTIVE R15, `(.L_x_5365) ;  /* 0x000000000f087348 */ /* 0x000fea0003c00000 */
[----:B------:R0:W1:Y:S02]  /*2add0*/  SHFL.IDX P6, R14, R13, R12, R11 ;  /* 0x0000000c0d0e7389 */ /* 0x00006400000c000b */
[----:B01----:R-:W-:Y:S01]  /*2ade0*/  ENDCOLLECTIVE ;  /* 0x000000000000791b */ /* 0x003fe20003800000 */
.L_x_5365:
[----:B------:R-:W-:Y:S02]  /*2adf0*/  IMAD.MOV.U32 R13, RZ, RZ, R4 ;  /* 0x000000ffff0d7224 */ /* 0x000fe400078e0004 */
[----:B------:R-:W-:Y:S01]  /*2ae00*/  IMAD.MOV.U32 R12, RZ, RZ, 0x1 ;  /* 0x00000001ff0c7424 */ /* 0x000fe200078e00ff */
[----:B------:R-:W-:Y:S02]  /*2ae10*/  @!P1 LEA R14, P0, R9, R14, 0x1 ;  /* 0x0000000e090e9211 */ /* 0x000fe400078008ff */
[----:B------:R-:W-:-:S03]  /*2ae20*/  LOP3.LUT P6, RZ, R16, 0x40000, RZ, 0xc0, !PT ;  /* 0x0004000010ff7812 */ /* 0x000fc600078cc0ff */
[----:B------:R-:W-:Y:S01]  /*2ae30*/  @!P1 IMAD.X R3, RZ, RZ, R2, P0 ;  /* 0x000000ffff039224 */ /* 0x000fe200000e0602 */
[C---:B------:R-:W-:Y:S01]  /*2ae40*/  LOP3.LUT P0, RZ, R16.reuse, 0x80000, RZ, 0xc0, !PT ;  /* 0x0008000010ff7812 */ /* 0x040fe2000780c0ff */
[----:B------:R-:W-:Y:S01]  /*2ae50*/  @!P1 IMAD.MOV.U32 R2, RZ, RZ, R14 ;  /* 0x000000ffff029224 */ /* 0x000fe200078e000e */
[----:B------:R-:W-:-:S04]  /*2ae60*/  LOP3.LUT R16, R16, 0xffbfffff, RZ, 0xc0, !PT ;  /* 0xffbfffff10107812 */ /* 0x000fc800078ec0ff */
[----:B------:R-:W-:-:S07]  /*2ae70*/  @P2 LOP3.LUT R16, R16, 0x400000, RZ, 0xfc, !PT ;  /* 0x0040000010102812 */ /* 0x000fce00078efcff */
        /* <DEDUP_REMOVED lines=9> */
.L_x_5366:
        /* <DEDUP_REMOVED lines=15> */
.L_x_5367:
        /* <DEDUP_REMOVED lines=11> */
[----:B0-----:R-:W-:Y:S02]  /*2b0b0*/  @!P6 IMAD.MOV.U32 R2, RZ, RZ, R14 ;  /* 0x000000ffff02e224 */ /* 0x001fe400078e000e */
[----:B------:R-:W-:-:S05]  /*2b0c0*/  @!P6 IMAD.MOV.U32 R3, RZ, RZ, R5 ;  /* 0x000000ffff03e224 */ /* 0x000fca00078e0005 */
[----:B------:R0:W-:Y:S01]  /*2b0d0*/  @!P6 LDGSTS.E.BYPASS.LTC128B.128 [R22+0x26c00], desc[UR36][R2.64], !P2 ;  /* 0x26c000000216efae */ /* 0x0001e2000d101d64 */
[----:B------:R-:W-:-:S04]  /*2b0e0*/  LOP3.LUT P2, RZ, R16, 0x400000, RZ, 0xc0, !PT ;  /* 0x0040000010ff7812 */ /* 0x000fc8000784c0ff */
[----:B------:R0:W-:Y:S01]  /*2b0f0*/  @!P6 LDGSTS.E.BYPASS.LTC128B.128 [R22+0x28c00], desc[UR36][R2.64+0x80], !P0 ;  /* 0x28c000800216efae */ /* 0x0001e2000c101d64 */
[----:B------:R-:W-:-:S08]  /*2b100*/  @!P6 ISETP.NE.U32.AND P0, PT, R8, RZ, PT ;  /* 0x000000ff0800e20c */ /* 0x000fd00003f05070 */
        /* <DEDUP_REMOVED lines=10> */
.L_x_5368:
[----:B------:R-:W-:Y:S02]  /*2b1b0*/  IMAD.MOV.U32 R13, RZ, RZ, R0 ;  /* 0x000000ffff0d7224 */ /* 0x000fe400078e0000 */
[----:B------:R-:W-:-:S07]  /*2b1c0*/  IMAD.MOV.U32 R5, RZ, RZ, R14 ;  /* 0x000000ffff057224 */ /* 0x000fce00078e000e */
[----:B------:R-:W-:Y:S05]  /*2b1d0*/  WARPSYNC.COLLECTIVE R15, `(.L_x_5369) ;  /* 0x000000000f087348 */ /* 0x000fea0003c00000 */
[----:B------:R0:W1:Y:S02]  /*2b1e0*/  SHFL.IDX P6, R14, R13, R12, R11 ;  /* 0x0000000c0d0e7389 */ /* 0x00006400000c000b */
[----:B01----:R-:W-:Y:S01]  /*2b1f0*/  ENDCOLLECTIVE ;  /* 0x000000000000791b */ /* 0x003fe20003800000 */
.L_x_5369:
        /* <DEDUP_REMOVED lines=17> */
.L_x_5370:
[----:B------:R-:W-:Y:S01]  /*2b310*/  @!PT LDS RZ, [RZ] ;  /* 0x00000000fffff984 */ /* 0x000fe20000000800 */
[----:B------:R-:W-:Y:S01]  /*2b320*/  @!PT LDS RZ, [RZ] ;  /* 0x00000000fffff984 */ /* 0x000fe20000000800 */
[----:B------:R-:W-:Y:S01]  /*2b330*/  @!PT LDS RZ, [RZ] ;  /* 0x00000000fffff984 */ /* 0x000fe20000000800 */
[----:B------:R0:W-:Y:S04]  /*2b340*/  @!P1 LDGSTS.E.BYPASS.LTC128B.128 [R22+0x2b400], desc[UR36][R2.64+0x100], !P2 ;  /* 0x2b40010002169fae */ /* 0x0001e8000d101d64 */
        /* <DEDUP_REMOVED lines=10> */
.L_x_5371:
[----:B------:R-:W-:Y:S01]  /*2b3f0*/  @!PT LDS RZ, [RZ] ;  /* 0x00000000fffff984 */ /* 0x000fe20000000800 */
[----:B------:R-:W-:Y:S01]  /*2b400*/  @!PT LDS RZ, [RZ] ;  /* 0x00000000fffff984 */ /* 0x000fe20000000800 */
[----:B------:R-:W-:Y:S01]  /*2b410*/  @!PT LDS RZ, [RZ] ;  /* 0x00000000fffff984 */ /* 0x000fe20000000800 */
[----:B------:R0:W-:Y:S01]  /*2b420*/  @!P1 LDGSTS.E.BYPASS.LTC128B.128 [R22+0x35400], desc[UR36][R2.64+0x380], P0 ;  /* 0x3540038002169fae */ /* 0x0001e20008101d64 */
[----:B------:R-:W-:Y:S05]  /*2b430*/  BRA `(.L_x_5372) ;  /* 0xffffffc800947947 */ /* 0x000fea000383ffff */
.L_x_5299:
[----:B0-----:R0:W2:Y:S02]  /*2b440*/  SYNCS.PHASECHK.TRANS64.TRYWAIT P0, [R17+URZ+0x38820], R0 ;  /* 0x03882000110075a7 */ /* 0x0010a4000800017f */
[----:B--2---:R-:W-:Y:S05]  /*2b450*/  @!P0 NANOSLEEP.SYNCS 0x989680 ;  /* 0x009896800000895d */ /* 0x004fea0003900000 */
[----:B------:R-:W2:Y:S02]  /*2b460*/  @!P0 SYNCS.PHASECHK.TRANS64 P0, [R17+URZ+0x38820], R0 ;  /* 0x03882000110085a7 */ /* 0x000ea4000800007f */
[----:B--2---:R-:W-:Y:S05]  /*2b470*/  @!P0 BRA `(.L_x_5299) ;  /* 0xfffffffc00f08947 */ /* 0x004fea000383ffff */
[----:B------:R-:W-:Y:S05]  /*2b480*/  BRA `(.L_x_5373) ;  /* 0xffffffcc00187947 */ /* 0x000fea000383ffff */
.L_x_5302:
[----:B0-----:R0:W2:Y:S02]  /*2b490*/  SYNCS.PHASECHK.TRANS64.TRYWAIT P0, [R27+URZ+0x38860], R0 ;  /* 0x038860001b0075a7 */ /* 0x0010a4000800017f */
[----:B--2---:R-:W-:Y:S05]  /*2b4a0*/  @!P0 NANOSLEEP.SYNCS 0x989680 ;  /* 0x009896800000895d */ /* 0x004fea0003900000 */
[----:B------:R-:W2:Y:S02]  /*2b4b0*/  @!P0 SYNCS.PHASECHK.TRANS64 P0, [R27+URZ+0x38860], R0 ;  /* 0x038860001b0085a7 */ /* 0x000ea4000800007f */
[----:B--2---:R-:W-:Y:S05]  /*2b4c0*/  @!P0 BRA `(.L_x_5302) ;  /* 0xfffffffc00f08947 */ /* 0x004fea000383ffff */
[----:B------:R-:W-:Y:S05]  /*2b4d0*/  BRA `(.L_x_5374) ;  /* 0xffffffcc00247947 */ /* 0x000fea000383ffff */
.L_x_5303:
        /* <DEDUP_REMOVED lines=8> */
.L_x_5376:
[----:B------:R-:W-:Y:S05]  /*2b560*/  BSYNC B0 ;  /* 0x0000000000007941 */ /* 0x000fea0003800000 */
.L_x_5375:
        /* <DEDUP_REMOVED lines=15> */
.L_x_5377:
[----:B------:R-:W-:-:S04]  /*2b660*/  LOP3.LUT R16, R16, 0xffffffbf, RZ, 0xc0, !PT ;  /* 0xffffffbf10107812 */ /* 0x000fc800078ec0ff */
[----:B------:R-:W-:Y:S01]  /*2b670*/  @P1 LOP3.LUT R16, R16, 0x40, RZ, 0xfc, !PT ;  /* 0x0000004010101812 */ /* 0x000fe200078efcff */
[----:B------:R-:W-:Y:S02]  /*2b680*/  IMAD.MOV.U32 R13, RZ, RZ, R7 ;  /* 0x000000ffff0d7224 */ /* 0x000fe400078e0007 */
[----:B------:R-:W-:Y:S02]  /*2b690*/  IMAD.MOV.U32 R12, RZ, RZ, 0x1 ;  /* 0x00000001ff0c7424 */ /* 0x000fe400078e00ff */
[----:B------:R-:W-:-:S05]  /*2b6a0*/  IMAD.SHL.U32 R8, R8, 0x8, RZ ;  /* 0x0000000808087824 */ /* 0x000fca00078e00ff */
        /* <DEDUP_REMOVED lines=29> */
.L_x_5378:
[----:B------:R-:W-:Y:S02]  /*2b880*/  IMAD.MOV.U32 R13, RZ, RZ, R6 ;  /* 0x000000ffff0d7224 */ /* 0x000fe400078e0006 */
[----:B------:R-:W-:-:S07]  /*2b890*/  IMAD.MOV.U32 R3, RZ, RZ, R14 ;  /* 0x000000ffff037224 */ /* 0x000fce00078e000e */
[----:B------:R-:W-:Y:S05]  /*2b8a0*/  WARPSYNC.COLLECTIVE R15, `(.L_x_5379) ;  /* 0x000000000f087348 */ /* 0x000fea0003c00000 */
[----:B------:R0:W1:Y:S02]  /*2b8b0*/  SHFL.IDX P6, R14, R13, R12, R11 ;  /* 0x0000000c0d0e7389 */ /* 0x00006400000c000b */
[----:B01----:R-:W-:Y:S01]  /*2b8c0*/  ENDCOLLECTIVE ;  /* 0x000000000000791b */ /* 0x003fe20003800000 */
.L_x_5379:
[----:B------:R-:W-:Y:S02]  /*2b8d0*/  IMAD.MOV.U32 R13, RZ, RZ, R7 ;  /* 0x000000ffff0d7224 */ /* 0x000fe400078e0007 */
        /* <DEDUP_REMOVED lines=27> */
.L_x_5380:
[----:B------:R-:W-:Y:S02]  /*2ba90*/  IMAD.MOV.U32 R13, RZ, RZ, R6 ;  /* 0x000000ffff0d7224 */ /* 0x000fe400078e0006 */
[----:B------:R-:W-:-:S07]  /*2baa0*/  IMAD.MOV.U32 R8, RZ, RZ, R14 ;  /* 0x000000ffff087224 */ /* 0x000fce00078e000e */
[----:B------:R-:W-:Y:S05]  /*2bab0*/  WARPSYNC.COLLECTIVE R15, `(.L_x_5381) ;  /* 0x000000000f087348 */ /* 0x000fea0003c00000 */
[----:B------:R0:W1:Y:S02]  /*2bac0*/  SHFL.IDX P6, R14, R13, R12, R11 ;  /* 0x0000000c0d0e7389 */ /* 0x00006400000c000b */
[----:B01----:R-:W-:Y:S01]  /*2bad0*/  ENDCOLLECTIVE ;  /* 0x000000000000791b */ /* 0x003fe20003800000 */
.L_x_5381:
        /* <DEDUP_REMOVED lines=28> */
.L_x_5382:
[----:B------:R-:W-:Y:S02]  /*2bca0*/  IMAD.MOV.U32 R13, RZ, RZ, R6 ;  /* 0x000000ffff0d7224 */ /* 0x000fe400078e0006 */
[----:B------:R-:W-:-:S07]  /*2bcb0*/  IMAD.MOV.U32 R7, RZ, RZ, R14 ;  /* 0x000000ffff077224 */ /* 0x000fce00078e000e */
[----:B------:R-:W-:Y:S05]  /*2bcc0*/  WARPSYNC.COLLECTIVE R15, `(.L_x_5383) ;  /* 0x000000000f087348 */ /* 0x000fea0003c00000 */
[----:B------:R0:W1:Y:S02]  /*2bcd0*/  SHFL.IDX P6, R14, R13, R12, R11 ;  /* 0x0000000c0d0e7389 */ /* 0x00006400000c000b */
[----:B01----:R-:W-:Y:S01]  /*2bce0*/  ENDCOLLECTIVE ;  /* 0x000000000000791b */ /* 0x003fe20003800000 */
.L_x_5383:
[----:B------:R-:W-:Y:S05]  /*2bcf0*/  BRA `(.L_x_5384) ;  /* 0xffffffc800d07947 */ /* 0x000fea000383ffff */
.L_x_5309:
[----:B0-----:R0:W2:Y:S02]  /*2bd00*/  SYNCS.PHASECHK.TRANS64.TRYWAIT P0, [R8+URZ+0x38840], R20 ;  /* 0x03884014080075a7 */ /* 0x0010a4000800017f */
[----:B--2---:R-:W-:Y:S05]  /*2bd10*/  @!P0 NANOSLEEP.SYNCS 0x989680 ;  /* 0x009896800000895d */ /* 0x004fea0003900000 */
[----:B------:R-:W2:Y:S02]  /*2bd20*/  @!P0 SYNCS.PHASECHK.TRANS64 P0, [R8+URZ+0x38840], R20 ;  /* 0x03884014080085a7 */ /* 0x000ea4000800007f */
[----:B--2---:R-:W-:Y:S05]  /*2bd30*/  @!P0 BRA `(.L_x_5309) ;  /* 0xfffffffc00f08947 */ /* 0x004fea000383ffff */
[----:B------:R-:W-:Y:S05]  /*2bd40*/  BRA `(.L_x_5385) ;  /* 0xffffffd000207947 */ /* 0x000fea000383ffff */
.L_x_5310:
        /* <DEDUP_REMOVED lines=8> */
.L_x_5387:
[----:B------:R-:W-:Y:S05]  /*2bdd0*/  BSYNC B1 ;  /* 0x0000000000017941 */ /* 0x000fea0003800000 */
.L_x_5386:
        /* <DEDUP_REMOVED lines=9> */
.L_x_5388:
[----:B------:R-:W-:Y:S02]  /*2be70*/  IMAD.MOV.U32 R13, RZ, RZ, R27 ;  /* 0x000000ffff0d7224 */ /* 0x000fe400078e001b */
[----:B------:R-:W-:Y:S01]  /*2be80*/  IMAD.MOV.U32 R12, RZ, RZ, 0x1 ;  /* 0x00000001ff0c7424 */ /* 0x000fe200078e00ff */
[----:B------:R-:W-:-:S13]  /*2be90*/  IADD3 R2, P0, R14, R0, RZ ;  /* 0x000000000e027210 */ /* 0x000fda0007f1e0ff */
[----:B------:R-:W-:Y:S05]  /*2bea0*/  WARPSYNC.COLLECTIVE R15, `(.L_x_5389) ;  /* 0x000000000f087348 */ /* 0x000fea0003c00000 */
[----:B------:R0:W1:Y:S02]  /*2beb0*/  SHFL.IDX P6, R14, R13, R12, R11 ;  /* 0x0000000c0d0e7389 */ /* 0x00006400000c000b */
[----:B01----:R-:W-:Y:S01]  /*2bec0*/  ENDCOLLECTIVE ;  /* 0x000000000000791b */ /* 0x003fe20003800000 */
.L_x_5389:
        /* <DEDUP_REMOVED lines=10> */
.L_x_5390:
[----:B------:R-:W-:Y:S02]  /*2bf70*/  IMAD.MOV.U32 R13, RZ, RZ, R27 ;  /* 0x000000ffff0d7224 */ /* 0x000fe400078e001b */
[----:B------:R-:W-:Y:S02]  /*2bf80*/  IMAD.MOV.U32 R12, RZ, RZ, 0x2 ;  /* 0x00000002ff0c7424 */ /* 0x000fe400078e00ff */
[----:B------:R-:W-:-:S07]  /*2bf90*/  IMAD.MOV.U32 R2, RZ, RZ, R14 ;  /* 0x000000ffff027224 */ /* 0x000fce00078e000e */
[----:B------:R-:W-:Y:S05]  /*2bfa0*/  WARPSYNC.COLLECTIVE R15, `(.L_x_5391) ;  /* 0x000000000f087348 */ /* 0x000fea0003c00000 */
[----:B------:R0:W1:Y:S02]  /*2bfb0*/  SHFL.IDX P6, R14, R13, R12, R11 ;  /* 0x0000000c0d0e7389 */ /* 0x00006400000c000b */
[----:B01----:R-:W-:Y:S01]  /*2bfc0*/  ENDCOLLECTIVE ;  /* 0x000000000000791b */ /* 0x003fe20003800000 */
.L_x_5391:
        /* <DEDUP_REMOVED lines=11> */
.L_x_5392:
[----:B------:R-:W-:Y:S02]  /*2c080*/  IMAD.MOV.U32 R13, RZ, RZ, R27 ;  /* 0x000000ffff0d7224 */ /* 0x000fe400078e001b */
[----:B------:R-:W-:Y:S02]  /*2c090*/  IMAD.MOV.U32 R12, RZ, RZ, 0x3 ;  /* 0x00000003ff0c7424 */ /* 0x000fe400078e00ff */
[----:B------:R-:W-:-:S07]  /*2c0a0*/  IMAD.MOV.U32 R2, RZ, RZ, R14 ;  /* 0x000000ffff027224 */ /* 0x000fce00078e000e */
[----:B------:R-:W-:Y:S05]  /*2c0b0*/  WARPSYNC.COLLECTIVE R15, `(.L_x_5393) ;  /* 0x000000000f087348 */ /* 0x000fea0003c00000 */
[----:B------:R0:W1:Y:S02]  /*2c0c0*/  SHFL.IDX P6, R14, R13, R12, R11 ;  /* 0x0000000c0d0e7389 */ /* 0x00006400000c000b */
[----:B01----:R-:W-:Y:S01]  /*2c0d0*/  ENDCOLLECTIVE ;  /* 0x000000000000791b */ /* 0x003fe20003800000 */
.L_x_5393:
        /* <DEDUP_REMOVED lines=11> */
.L_x_5394:
[----:B------:R-:W-:Y:S05]  /*2c190*/  BRA `(.L_x_5395) ;  /* 0xffffffcc00b47947 */ /* 0x000fea000383ffff */
.L_x_5315:
[----:B---3--:R3:W4:Y:S02]  /*2c1a0*/  SYNCS.PHASECHK.TRANS64.TRYWAIT P0, [R8+URZ+0x38860], R20 ;  /* 0x03886014080075a7 */ /* 0x008724000800017f */
[----:B----4-:R-:W-:Y:S05]  /*2c1b0*/  @!P0 NANOSLEEP.SYNCS 0x989680 ;  /* 0x009896800000895d */ /* 0x010fea0003900000 */
[----:B------:R-:W4:Y:S02]  /*2c1c0*/  @!P0 SYNCS.PHASECHK.TRANS64 P0, [R8+URZ+0x38860], R20 ;  /* 0x03886014080085a7 */ /* 0x000f24000800007f */
[----:B----4-:R-:W-:Y:S05]  /*2c1d0*/  @!P0 BRA `(.L_x_5315) ;  /* 0xfffffffc00f08947 */ /* 0x010fea000383ffff */
[----:B------:R-:W-:Y:S05]  /*2c1e0*/  BRA `(.L_x_5396) ;  /* 0xffffffd000007947 */ /* 0x000fea000383ffff */
.L_x_5316:
[----:B------:R-:W-:Y:S01]  /*2c1f0*/  BSSY B1, `(.L_x_5397) ;  /* 0x0000008000017945 */ /* 0x000fe20003800000 */
[----:B------:R-:W-:Y:S02]  /*2c200*/  IMAD.MOV.U32 R13, RZ, RZ, R20 ;  /* 0x000000ffff0d7224 */ /* 0x000fe400078e0014 */
[----:B------:R-:W-:Y:S02]  /*2c210*/  IMAD.MOV.U32 R12, RZ, RZ, RZ ;  /* 0x000000ffff0c7224 */ /* 0x000fe400078e00ff */
[----:B------:R-:W-:Y:S02]  /*2c220*/  IMAD.MOV.U32 R11, RZ, RZ, 0x181f ;  /* 0x0000181fff0b7424 */ /* 0x000fe400078e00ff */
[----:B------:R-:W-:-:S07]  /*2c230*/  IMAD.MOV.U32 R15, RZ, RZ, -0x1 ;  /* 0xffffffffff0f7424 */ /* 0x000fce00078e00ff */
[----:B--2---:R-:W-:Y:S05]  /*2c240*/  WARPSYNC.COLLECTIVE R15, `(.L_x_5398) ;  /* 0x000000000f087348 */ /* 0x004fea0003c00000 */
[----:B------:R0:W1:Y:S02]  /*2c250*/  SHFL.IDX P6, R14, R13, R12, R11 ;  /* 0x0000000c0d0e7389 */ /* 0x00006400000c000b */
[----:B012---:R-:W-:Y:S01]  /*2c260*/  ENDCOLLECTIVE ;  /* 0x000000000000791b */ /* 0x007fe20003800000 */
.L_x_5398:
[----:B------:R-:W-:Y:S05]  /*2c270*/  BSYNC B1 ;  /* 0x0000000000017941 */ /* 0x000fea0003800000 */
.L_x_5397:
[----:B------:R-:W-:Y:S01]  /*2c280*/  IMAD.MOV.U32 R13, RZ, RZ, R10 ;  /* 0x000000ffff0d7224 */ /* 0x000fe200078e000a */
[C---:B------:R-:W-:Y:S01]  /*2c290*/  LOP3.LUT P2, RZ, R16.reuse, 0x200, RZ, 0xc0, !PT ;  /* 0x0000020010ff7812 */ /* 0x040fe2000784c0ff */
[----:B------:R-:W-:Y:S01]  /*2c2a0*/  IMAD.MOV.U32 R12, RZ, RZ, RZ ;  /* 0x000000ffff0c7224 */ /* 0x000fe200078e00ff */
[C---:B------:R-:W-:Y:S01]  /*2c2b0*/  LOP3.LUT P1, RZ, R16.reuse, 0x20, RZ, 0xc0, !PT ;  /* 0x0000002010ff7812 */ /* 0x040fe2000782c0ff */
[----:B------:R-:W-:Y:S01]  /*2c2c0*/  IMAD.MOV.U32 R11, RZ, RZ, 0x181f ;  /* 0x0000181fff0b7424 */ /* 0x000fe200078e00ff */
[----:B------:R-:W-:Y:S01]  /*2c2d0*/  P2R R4, PR, RZ, 0x8 ;  /* 0x00000008ff047803 */ /* 0x000fe20000000000 */
[----:B------:R-:W-:Y:S01]  /*2c2e0*/  IMAD.MOV.U32 R15, RZ, RZ, -0x1 ;  /* 0xffffffffff0f7424 */ /* 0x000fe200078e00ff */
[----:B------:R-:W-:Y:S01]  /*2c2f0*/  LOP3.LUT P3, RZ, R16, 0x10, RZ, 0xc0, !PT ;  /* 0x0000001010ff7812 */ /* 0x000fe2000786c0ff */
[----:B------:R-:W-:Y:S02]  /*2c300*/  IMAD.MOV.U32 R3, RZ, RZ, R14 ;  /* 0x000000ffff037224 */ /* 0x000fe400078e000e */
[----:B------:R-:W-:-:S10]  /*2c310*/  IMAD R21, R21, 0x2, R17 ;  /* 0x0000000215157824 */ /* 0x000fd400078e0211 */
[----:B------:R-:W-:Y:S05]  /*2c320*/  WARPSYNC.COLLECTIVE R15, `(.L_x_5399) ;  /* 0x000000000f087348 */ /* 0x000fea0003c00000 */
[----:B------:R0:W1:Y:S02]  /*2c330*/  SHFL.IDX P6, R14, R13, R12, R11 ;  /* 0x0000000c0d0e7389 */ /* 0x00006400000c000b */
[----:B01----:R-:W-:Y:S01]  /*2c340*/  ENDCOLLECTIVE ;  /* 0x000000000000791b */ /* 0x003fe20003800000 */
.L_x_5399:
[----:B------:R-:W-:Y:S01]  /*2c350*/  P2R R5, PR, RZ, 0x8 ;  /* 0x00000008ff057803 */ /* 0x000fe20000000000 */
[----:B------:R-:W-:Y:S02]  /*2c360*/  IMAD.MOV.U32 R13, RZ, RZ, R20 ;  /* 0x000000ffff0d7224 */ /* 0x000fe400078e0014 */
        /* <DEDUP_REMOVED lines=12> */
.L_x_5400:
        /* <DEDUP_REMOVED lines=17> */
.L_x_5401:
        /* <DEDUP_REMOVED lines=17> */
.L_x_5402:
        /* <DEDUP_REMOVED lines=14> */
.L_x_5403:
        /* <DEDUP_REMOVED lines=17> */
.L_x_5404:
        /* <DEDUP_REMOVED lines=14> */
.L_x_5405:
[----:B------:R-:W-:Y:S05]  /*2c920*/  BRA `(.L_x_5406) ;  /* 0xffffffcc006c7947 */ /* 0x000fea000383ffff */
.L_x_5324:
[----:B------:R-:W-:Y:S01]  /*2c930*/  BSSY B0, `(.L_x_5407) ;  /* 0x0000008000007945 */ /* 0x000fe20003800000 */
[----:B------:R-:W-:Y:S02]  /*2c940*/  IMAD.MOV.U32 R13, RZ, RZ, R36 ;  /* 0x000000ffff0d7224 */ /* 0x000fe400078e0024 */
[----:B------:R-:W-:Y:S02]  /*2c950*/  IMAD.MOV.U32 R12, RZ, RZ, RZ ;  /* 0x000000ffff0c7224 */ /* 0x000fe400078e00ff */
[----:B------:R-:W-:Y:S02]  /*2c960*/  IMAD.MOV.U32 R11, RZ, RZ, 0x1f ;  /* 0x0000001fff0b7424 */ /* 0x000fe400078e00ff */
[----:B------:R-:W-:-:S07]  /*2c970*/  IMAD.MOV.U32 R15, RZ, RZ, -0x1 ;  /* 0xffffffffff0f7424 */ /* 0x000fce00078e00ff */
[----:B0123-5:R-:W-:Y:S05]  /*2c980*/  WARPSYNC.COLLECTIVE R15, `(.L_x_5408) ;  /* 0x000000000f087348 */ /* 0x02ffea0003c00000 */
[----:B------:R4:W0:Y:S02]  /*2c990*/  SHFL.IDX P6, R14, R13, R12, R11 ;  /* 0x0000000c0d0e7389 */ /* 0x00082400000c000b */
[----:B012345:R-:W-:Y:S01]  /*2c9a0*/  ENDCOLLECTIVE ;  /* 0x000000000000791b */ /* 0x03ffe20003800000 */
.L_x_5408:
[----:B------:R-:W-:Y:S05]  /*2c9b0*/  BSYNC B0 ;  /* 0x0000000000007941 */ /* 0x000fea0003800000 */
.L_x_5407:
[----:B------:R-:W-:Y:S05]  /*2c9c0*/  BRA `(.L_x_5409) ;  /* 0xffffffd0006c7947 */ /* 0x000fea000383ffff */
.L_x_5327:
[----:B0-----:R0:W2:Y:S02]  /*2c9d0*/  SYNCS.PHASECHK.TRANS64.TRYWAIT P0, [R5+URZ+0x38820], R0 ;  /* 0x03882000050075a7 */ /* 0x0010a4000800017f */
[----:B--2---:R-:W-:Y:S05]  /*2c9e0*/  @!P0 NANOSLEEP.SYNCS 0x989680 ;  /* 0x009896800000895d */ /* 0x004fea0003900000 */
[----:B------:R-:W2:Y:S02]  /*2c9f0*/  @!P0 SYNCS.PHASECHK.TRANS64 P0, [R5+URZ+0x38820], R0 ;  /* 0x03882000050085a7 */ /* 0x000ea4000800007f */
[----:B--2---:R-:W-:Y:S05]  /*2ca00*/  @!P0 BRA `(.L_x_5327) ;  /* 0xfffffffc00f08947 */ /* 0x004fea000383ffff */
[----:B------:R-:W-:Y:S05]  /*2ca10*/  BRA `(.L_x_5410) ;  /* 0xffffffd000b47947 */ /* 0x000fea000383ffff */
.L_x_5328:
        /* <DEDUP_REMOVED lines=8> */
[----:B01-345:R-:W-:Y:S05]  /*2caa0*/  WARPSYNC.COLLECTIVE R15, `(.L_x_5412) ;  /* 0x000000000f087348 */ /* 0x03bfea0003c00000 */
[----:B------:R2:W0:Y:S02]  /*2cab0*/  SHFL.IDX P6, R14, R13, R12, R11 ;  /* 0x0000000c0d0e7389 */ /* 0x00042400000c000b */
[----:B012345:R-:W-:Y:S01]  /*2cac0*/  ENDCOLLECTIVE ;  /* 0x000000000000791b */ /* 0x03ffe20003800000 */
.L_x_5412:
[----:B------:R-:W-:Y:S05]  /*2cad0*/  BSYNC B0 ;  /* 0x0000000000007941 */ /* 0x000fea0003800000 */
.L_x_5411:
[----:B------:R-:W-:Y:S05]  /*2cae0*/  BRA `(.L_x_5413) ;  /* 0xffffffd0009c7947 */ /* 0x000fea000383ffff */
.L_x_5331:
[----:B------:R-:W-:Y:S01]  /*2caf0*/  BSSY B1, `(.L_x_5414) ;  /* 0x0000006000017945 */ /* 0x000fe20003800000 */
[----:B------:R-:W-:-:S07]  /*2cb00*/  IMAD.MOV.U32 R15, RZ, RZ, -0x1 ;  /* 0xffffffffff0f7424 */ /* 0x000fce00078e00ff */
[----:B01-345:R-:W-:Y:S05]  /*2cb10*/  WARPSYNC.COLLECTIVE R15, `(.L_x_5415) ;  /* 0x000000000f0c7348 */ /* 0x03bfea0003c00000 */
[----:B------:R-:W-:Y:S02]  /*2cb20*/  ELECT P6, UR62, PT ;  /* 0x00000000003e782f */ /* 0x000fe400038c0000 */
[----:B------:R-:W-:Y:S01]  /*2cb30*/  MOV R14, UR62 ;  /* 0x0000003e000e7c02 */ /* 0x000fe20008000f00 */
[----:B01-345:R-:W-:Y:S10]  /*2cb40*/  ENDCOLLECTIVE ;  /* 0x000000000000791b */ /* 0x03bff40003800000 */
.L_x_5415:
[----:B------:R-:W-:Y:S05]  /*2cb50*/  BSYNC B1 ;  /* 0x0000000000017941 */ /* 0x000fea0003800000 */
.L_x_5414:
[----:B------:R-:W-:Y:S05]  /*2cb60*/  BRA `(.L_x_5416) ;  /* 0xffffffd000947947 */ /* 0x000fea000383ffff */
.L_x_5333:
[----:B0-----:R0:W2:Y:S02]  /*2cb70*/  SYNCS.PHASECHK.TRANS64.TRYWAIT P1, [R3+URZ+0x38840], R2 ;  /* 0x03884002030075a7 */ /* 0x0010a4000802017f */
[----:B--2---:R-:W-:Y:S05]  /*2cb80*/  @!P1 NANOSLEEP.SYNCS 0x989680 ;  /* 0x009896800000995d */ /* 0x004fea0003900000 */
[----:B------:R-:W2:Y:S02]  /*2cb90*/  @!P1 SYNCS.PHASECHK.TRANS64 P1, [R3+URZ+0x38840], R2 ;  /* 0x03884002030095a7 */ /* 0x000ea4000802007f */
[----:B--2---:R-:W-:Y:S05]  /*2cba0*/  @!P1 BRA `(.L_x_5333) ;  /* 0xfffffffc00f09947 */ /* 0x004fea000383ffff */
[----:B------:R-:W-:Y:S05]  /*2cbb0*/  BRA `(.L_x_5417) ;  /* 0xffffffd000b47947 */ /* 0x000fea000383ffff */
.L_x_5335:
[----:B--2---:R2:W0:Y:S02]  /*2cbc0*/  SYNCS.PHASECHK.TRANS64.TRYWAIT P1, [R5+URZ+0x38840], R0 ;  /* 0x03884000050075a7 */ /* 0x004424000802017f */
[----:B0-----:R-:W-:Y:S05]  /*2cbd0*/  @!P1 NANOSLEEP.SYNCS 0x989680 ;  /* 0x009896800000995d */ /* 0x001fea0003900000 */
[----:B------:R-:W0:Y:S02]  /*2cbe0*/  @!P1 SYNCS.PHASECHK.TRANS64 P1, [R5+URZ+0x38840], R0 ;  /* 0x03884000050095a7 */ /* 0x000e24000802007f */
[----:B0-----:R-:W-:Y:S05]  /*2cbf0*/  @!P1 BRA `(.L_x_5335) ;  /* 0xfffffffc00f09947 */ /* 0x001fea000383ffff */
[----:B------:R-:W-:Y:S05]  /*2cc00*/  BRA `(.L_x_5418) ;  /* 0xffffffd000c07947 */ /* 0x000fea000383ffff */
.L_x_5337:
[----:B------:R0:W0:Y:S02]  /*2cc10*/  SYNCS.PHASECHK.TRANS64.TRYWAIT P1, [R3+URZ+0x38860], R2 ;  /* 0x03886002030075a7 */ /* 0x000024000802017f */
[----:B0-----:R-:W-:Y:S05]  /*2cc20*/  @!P1 NANOSLEEP.SYNCS 0x989680 ;  /* 0x009896800000995d */ /* 0x001fea0003900000 */
[----:B------:R-:W0:Y:S02]  /*2cc30*/  @!P1 SYNCS.PHASECHK.TRANS64 P1, [R3+URZ+0x38860], R2 ;  /* 0x03886002030095a7 */ /* 0x000e24000802007f */
[----:B0-----:R-:W-:Y:S05]  /*2cc40*/  @!P1 BRA `(.L_x_5337) ;  /* 0xfffffffc00f09947 */ /* 0x001fea000383ffff */
[----:B------:R-:W-:Y:S05]  /*2cc50*/  BRA `(.L_x_5419) ;  /* 0xffffffd000bc7947 */ /* 0x000fea000383ffff */
        .type           $_ZN7cutlass13device_kernelIN5flash11enable_sm90INS1_16FlashAttnFwdSm90INS1_25CollectiveMainloopFwdSm90ILi2EN4cute5tupleIJNS5_1CILi1EEES8_S8_EEENS6_IJNS7_ILi64EEESA_SA_EEELi512ENS_10bfloat16_tEfNS_4arch4Sm90ELb0ELb1ELb1ELb0ELb1ELb0ELb1ELb0ELb0ELb1ELb0ELb0EEENS1_21CollectiveEpilogueFwdINS6_IJSA_NS7_ILi512EEESA_EEES9_SC_SE_Li256ELb0ELb1ELb0ELb0EEENS1_30DynamicPersistentTileSchedulerILi256ELi128ELb0ELb1ELb1EEEEEEEEEvNT_6ParamsE$_ZZN5flash25CollectiveMainloopFwdSm90ILi2EN4cute5tupleIJNS1_1CILi1EEES4_S4_EEENS2_IJNS3_ILi64EEES6_S6_EEELi512EN7cutlass10bfloat16_tEfNS8_4arch4Sm90ELb0ELb1ELb1ELb0ELb1ELb0ELb1ELb0ELb0ELb1ELb0ELb0EE3mmaINS_16FlashAttnFwdSm90ISC_NS_21CollectiveEpilogueFwdINS2_IJS6_NS3_ILi512EEES6_EEES5_S9_SB_Li256ELb0ELb1ELb0ELb0EEENS_30DynamicPersistentTileSchedulerILi256ELi128ELb0ELb1ELb1EEEE13SharedStorageENS1_6TensorINS1_11ArrayEngineIfLm128EEENS1_6LayoutINS2_IJNS2_IJNS3_ILi2EEESR_NS3_ILi32EEEEEES4_S4_EEENS2_IJNS2_IJS4_SR_NS3_ILi4EEEEEENS3_ILi0EEESX_EEEEEEENS_7SoftmaxILi2ELi0EEEEEbRKNSC_6ParamsENS8_13PipelineAsyncILi2EEES17_RNS8_13PipelineStateILj2EEERT0_RT1_iRiRKNS_16SeqlenInfoQKNewKILb0ELb0EEENS2_IJiiiiEEERT_ENKUliT_T0_T1_E_clIZSD_ISM_S10_S12_EbS15_S17_S17_S1A_S1C_S1E_iS1F_S1J_S1K_S1M_EUlRS1N_iE1_NS3_ILb0EEENS3_ILb1EEEEEDaiS1N_S1O_S1P_,@function
        .size           $_ZN7cutlass13device_kernelIN5flash11enable_sm90INS1_16FlashAttnFwdSm90INS1_25CollectiveMainloopFwdSm90ILi2EN4cute5tupleIJNS5_1CILi1EEES8_S8_EEENS6_IJNS7_ILi64EEESA_SA_EEELi512ENS_10bfloat16_tEfNS_4arch4Sm90ELb0ELb1ELb1ELb0ELb1ELb0ELb1ELb0ELb0ELb1ELb0ELb0EEENS1_21CollectiveEpilogueFwdINS6_IJSA_NS7_ILi512EEESA_EEES9_SC_SE_Li256ELb0ELb1ELb0ELb0EEENS1_30DynamicPersistentTileSchedulerILi256ELi128ELb0ELb1ELb1EEEEEEEEEvNT_6ParamsE$_ZZN5flash25CollectiveMainloopFwdSm90ILi2EN4cute5tupleIJNS1_1CILi1EEES4_S4_EEENS2_IJNS3_ILi64EEES6_S6_EEELi512EN7cutlass10bfloat16_tEfNS8_4arch4Sm90ELb0ELb1ELb1ELb0ELb1ELb0ELb1ELb0ELb0ELb1ELb0ELb0EE3mmaINS_16FlashAttnFwdSm90ISC_NS_21CollectiveEpilogueFwdINS2_IJS6_NS3_ILi512EEES6_EEES5_S9_SB_Li256ELb0ELb1ELb0ELb0EEENS_30DynamicPersistentTileSchedulerILi256ELi128ELb0ELb1ELb1EEEE13SharedStorageENS1_6TensorINS1_11ArrayEngineIfLm128EEENS1_6LayoutINS2_IJNS2_IJNS3_ILi2EEESR_NS3_ILi32EEEEEES4_S4_EEENS2_IJNS2_IJS4_SR_NS3_ILi4EEEEEENS3_ILi0EEESX_EEEEEEENS_7SoftmaxILi2ELi0EEEEEbRKNSC_6ParamsENS8_13PipelineAsyncILi2EEES17_RNS8_13PipelineStateILj2EEERT0_RT1_iRiRKNS_16SeqlenInfoQKNewKILb0ELb0EEENS2_IJiiiiEEERT_ENKUliT_T0_T1_E_clIZSD_ISM_S10_S12_EbS15_S17_S17_S1A_S1C_S1E_iS1F_S1J_S1K_S1M_EUlRS1N_iE1_NS3_ILb0EEENS3_ILb1EEEEEDaiS1N_S1O_S1P_,(.L_x_15649 - $_ZN7cutlass13device_kernelIN5flash11enable_sm90INS1_16FlashAttnFwdSm90INS1_25CollectiveMainloopFwdSm90ILi2EN4cute5tupleIJNS5_1CILi1EEES8_S8_EEENS6_IJNS7_ILi64EEESA_SA_EEELi512ENS_10bfloat16_tEfNS_4arch4Sm90ELb0ELb1ELb1ELb0ELb1ELb0ELb1ELb0ELb0ELb1ELb0ELb0EEENS1_21CollectiveEpilogueFwdINS6_IJSA_NS7_ILi512EEESA_EEES9_SC_SE_Li256ELb0ELb1ELb0ELb0EEENS1_30DynamicPersistentTileSchedulerILi256ELi128ELb0ELb1ELb1EEEEEEEEEvNT_6ParamsE$_ZZN5flash25CollectiveMainloopFwdSm90ILi2EN4cute5tupleIJNS1_1CILi1EEES4_S4_EEENS2_IJNS3_ILi64EEES6_S6_EEELi512EN7cutlass10bfloat16_tEfNS8_4arch4Sm90ELb0ELb1ELb1ELb0ELb1ELb0ELb1ELb0ELb0ELb1ELb0ELb0EE3mmaINS_16FlashAttnFwdSm90ISC_NS_21CollectiveEpilogueFwdINS2_IJS6_NS3_ILi512EEES6_EEES5_S9_SB_Li256ELb0ELb1ELb0ELb0EEENS_30DynamicPersistentTileSchedulerILi256ELi128ELb0ELb1ELb1EEEE13SharedStorageENS1_6TensorINS1_11ArrayEngineIfLm128EEENS1_6LayoutINS2_IJNS2_IJNS3_ILi2EEESR_NS3_ILi32EEEEEES4_S4_EEENS2_IJNS2_IJS4_SR_NS3_ILi4EEEEEENS3_ILi0EEESX_EEEEEEENS_7SoftmaxILi2ELi0EEEEEbRKNSC_6ParamsENS8_13PipelineAsyncILi2EEES17_RNS8_13PipelineStateILj2EEERT0_RT1_iRiRKNS_16SeqlenInfoQKNewKILb0ELb0EEENS2_IJiiiiEEERT_ENKUliT_T0_T1_E_clIZSD_ISM_S10_S12_EbS15_S17_S17_S1A_S1C_S1E_iS1F_S1J_S1K_S1M_EUlRS1N_iE1_NS3_ILb0EEENS3_ILb1EEEEEDaiS1N_S1O_S1P_)
$_ZN7cutlass13device_kernelIN5flash11enable_sm90INS1_16FlashAttnFwdSm90INS1_25CollectiveMainloopFwdSm90ILi2EN4cute5tupleIJNS5_1CILi1EEES8_S8_EEENS6_IJNS7_ILi64EEESA_SA_EEELi512ENS_10bfloat16_tEfNS_4arch4Sm90ELb0ELb1ELb1ELb0ELb1ELb0ELb1ELb0ELb0ELb1ELb0ELb0EEENS1_21CollectiveEpilogueFwdINS6_IJSA_NS7_ILi512EEESA_EEES9_SC_SE_Li256ELb0ELb1ELb0ELb0EEENS1_30DynamicPersistentTileSchedulerILi256ELi128ELb0ELb1ELb1EEEEEEEEEvNT_6ParamsE$_ZZN5flash25CollectiveMainloopFwdSm90ILi2EN4cute5tupleIJNS1_1CILi1EEES4_S4_EEENS2_IJNS3_ILi64EEES6_S6_EEELi512EN7cutlass10bfloat16_tEfNS8_4arch4Sm90ELb0ELb1ELb1ELb0ELb1ELb0ELb1ELb0ELb0ELb1ELb0ELb0EE3mmaINS_16FlashAttnFwdSm90ISC_NS_21CollectiveEpilogueFwdINS2_IJS6_NS3_ILi512EEES6_EEES5_S9_SB_Li256ELb0ELb1ELb0ELb0EEENS_30DynamicPersistentTileSchedulerILi256ELi128ELb0ELb1ELb1EEEE13SharedStorageENS1_6TensorINS1_11ArrayEngineIfLm128EEENS1_6LayoutINS2_IJNS2_IJNS3_ILi2EEESR_NS3_ILi32EEEEEES4_S4_EEENS2_IJNS2_IJS4_SR_NS3_ILi4EEEEEENS3_ILi0EEESX_EEEEEEENS_7SoftmaxILi2ELi0EEEEEbRKNSC_6ParamsENS8_13PipelineAsyncILi2EEES17_RNS8_13PipelineStateILj2EEERT0_RT1_iRiRKNS_16SeqlenInfoQKNewKILb0ELb0EEENS2_IJiiiiEEERT_ENKUliT_T0_T1_E_clIZSD_ISM_S10_S12_EbS15_S17_S17_S1A_S1C_S1E_iS1F_S1J_S1K_S1M_EUlRS1N_iE1_NS3_ILb0EEENS3_ILb1EEEEEDaiS1N_S1O_S1P_:
[----:B------:R-:W-:Y:S05]  /*2cc60*/  YIELD ;  /* 0x0000000000007946 */ /* 0x000fea0003800000 */
[----:B------:R-:W-:Y:S02]  /*2cc70*/  ULDC UR4, c[0x0][0x20] ;  /* 0x0000080000047ab9 */ /* 0x000fe40000000800 */
[----:B------:R-:W-:-:S05]  /*2cc80*/  VIADD R7, R7, -UR4 ;  /* 0x8000000407077c36 */ /* 0x000fca0008000000 */
[----:B------:R-:W2:Y:S01]  /*2cc90*/  LDL.64 R8, [R7] ;  /* 0x0000000007087983 */ /* 0x000ea20000100a00 */
[----:B------:R-:W0:Y:S02]  /*2cca0*/  LDC.64 R4, c[0x0][0x208] ;  /* 0x00008200ff047b82 */ /* 0x000e240000000a00 */
[----:B0-----:R-:W-:Y:S02]  /*2ccb0*/  R2UR UR4, R4 ;  /* 0x00000000040472ca */ /* 0x001fe400000e0000 */
[----:B------:R-:W-:-:S13]  /*2ccc0*/  R2UR UR5, R5 ;  /* 0x00000000050572ca */ /* 0x000fda00000e0000 */
[----:B--2---:R-:W2:Y:S01]  /*2ccd0*/  LD.E R10, desc[UR4][R8.64] ;  /* 0x00000004080a7980 */ /* 0x004ea2000c101900 */
[----:B------:R-:W-:Y:S02]  /*2cce0*/  R2UR UR4, R4 ;  /* 0x00000000040472ca */ /* 0x000fe400000e0000 */
[----:B------:R-:W-:-:S13]  /*2ccf0*/  R2UR UR5, R5 ;  /* 0x00000000050572ca */ /* 0x000fda00000e0000 */
[----:B------:R-:W3:Y:S01]  /*2cd00*/  LD.E R14, desc[UR4][R8.64+0x8] ;  /* 0x00000804080e7980 */ /* 0x000ee2000c101900 */
[----:B--2---:R-:W-:-:S05]  /*2cd10*/  VIADD R11, R10, 0x1 ;  /* 0x000000010a0b7836 */ /* 0x004fca0000000000 */
[----:B------:R-:W-:-:S13]  /*2cd20*/  ISETP.NE.AND P0, PT, R11, 0x2, PT ;  /* 0x000000020b00780c */ /* 0x000fda0003f05270 */
[----:B------:R-:W-:Y:S02]  /*2cd30*/  @!P0 R2UR UR6, R4 ;  /* 0x00000000040682ca */ /* 0x000fe400000e0000 */
[----:B------:R-:W-:-:S13]  /*2cd40*/  @!P0 R2UR UR7, R5 ;  /* 0x00000000050782ca */ /* 0x000fda00000e0000 */
[----:B------:R-:W2:Y:S01]  /*2cd50*/  @!P0 LD.E R15, desc[UR6][R8.64+0x4] ;  /* 0x00000406080f8980 */ /* 0x000ea2000c101900 */
[C---:B------:R-:W-:Y:S02]  /*2cd60*/  R2UR UR4, R4.reuse ;  /* 0x00000000040472ca */ /* 0x040fe400000e0000 */
[C---:B------:R-:W-:Y:S02]  /*2cd70*/  R2UR UR5, R5.reuse ;  /* 0x00000000050572ca */ /* 0x040fe400000e0000 */
[C---:B------:R-:W-:Y:S02]  /*2cd80*/  R2UR UR6, R4.reuse ;  /* 0x00000000040672ca */ /* 0x040fe400000e0000 */
[C---:B------:R-:W-:Y:S02]  /*2cd90*/  R2UR UR7, R5.reuse ;  /* 0x00000000050772ca */ /* 0x040fe400000e0000 */
[----:B------:R-:W-:Y:S02]  /*2cda0*/  @!P0 R2UR UR8, R4 ;  /* 0x00000000040882ca */ /* 0x000fe400000e0000 */
[----:B------:R-:W-:-:S02]  /*2cdb0*/  @!P0 R2UR UR9, R5 ;  /* 0x00000000050982ca */ /* 0x000fc400000e0000 */
[----:B------:R-:W-:Y:S02]  /*2cdc0*/  @!P0 R2UR UR10, R4 ;  /* 0x00000000040a82ca */ /* 0x000fe400000e0000 */
[----:B------:R-:W-:Y:S01]  /*2cdd0*/  @!P0 R2UR UR11, R5 ;  /* 0x00000000050b82ca */ /* 0x000fe200000e0000 */
[----:B---3--:R-:W-:Y:S01]  /*2cde0*/  VIADD R25, R14, 0x1 ;  /* 0x000000010e197836 */ /* 0x008fe20000000000 */
[----:B------:R-:W-:Y:S04]  /*2cdf0*/  ST.E desc[UR4][R8.64], R11 ;  /* 0x0000000b08007985 */ /* 0x000fe8000c101904 */
[----:B------:R-:W-:Y:S04]  /*2ce00*/  ST.E desc[UR6][R8.64+0x8], R25 ;  /* 0x0000081908007985 */ /* 0x000fe8000c101906 */
[----:B------:R-:W-:Y:S01]  /*2ce10*/  @!P0 ST.E desc[UR8][R8.64], RZ ;  /* 0x000000ff08008985 */ /* 0x000fe2000c101908 */
[----:B--2---:R-:W-:-:S05]  /*2ce20*/  @!P0 LOP3.LUT R27, R15, 0x1, RZ, 0x3c, !PT ;  /* 0x000000010f1b8812 */ /* 0x004fca00078e3cff */
[----:B------:R0:W-:Y:S04]  /*2ce30*/  @!P0 ST.E desc[UR10][R8.64+0x4], R27 ;  /* 0x0000041b08008985 */ /* 0x0001e8000c10190a */
[----:B------:R-:W2:Y:S01]  /*2ce40*/  LDL.64 R20, [R7+0x18] ;  /* 0x0000180007147983 */ /* 0x000ea20000100a00 */
[----:B------:R-:W-:Y:S02]  /*2ce50*/  R2UR UR4, R4 ;  /* 0x00000000040472ca */ /* 0x000fe400000e0000 */
[----:B------:R-:W-:Y:S01]  /*2ce60*/  R2UR UR5, R5 ;  /* 0x00000000050572ca */ /* 0x000fe200000e0000 */
[----:B------:R-:W3:-:S12]  /*2ce70*/  LDL.64 R14, [R7] ;  /* 0x00000000070e7983 */ /* 0x000ed80000100a00 */
[----:B--2---:R-:W2:Y:S01]  /*2ce80*/  LD.E R24, desc[UR4][R20.64] ;  /* 0x0000000414187980 */ /* 0x004ea2000c101900 */
[C---:B------:R-:W-:Y:S02]  /*2ce90*/  R2UR UR4, R4.reuse ;  /* 0x00000000040472ca */ /* 0x040fe400000e0000 */
[C---:B------:R-:W-:Y:S02]  /*2cea0*/  R2UR UR5, R5.reuse ;  /* 0x00000000050572ca */ /* 0x040fe400000e0000 */
[----:B------:R-:W-:Y:S02]  /*2ceb0*/  R2UR UR6, R4 ;  /* 0x00000000040672ca */ /* 0x000fe400000e0000 */
[----:B------:R-:W-:Y:S01]  /*2cec0*/  R2UR UR7, R5 ;  /* 0x00000000050772ca */ /* 0x000fe200000e0000 */
[----:B------:R-:W-:Y:S01]  /*2ced0*/  BSSY B2, `(.L_x_5420) ;  /* 0x0000009000027945 */ /* 0x000fe20003800000 */
[----:B0-----:R-:W-:Y:S02]  /*2cee0*/  IMAD.MOV.U32 R8, RZ, RZ, R28 ;  /* 0x000000ffff087224 */ /* 0x001fe400078e001c */
[----:B------:R-:W-:-:S05]  /*2cef0*/  IMAD.MOV.U32 R9, RZ, RZ, R29 ;  /* 0x000000ffff097224 */ /* 0x000fca00078e001d */
[----:B---3--:R0:W5:Y:S04]  /*2cf00*/  LD.E R26, desc[UR4][R14.64] ;  /* 0x000000040e1a7980 */ /* 0x008168000c101900 */
[----:B------:R0:W5:Y:S01]  /*2cf10*/  LD.E R11, desc[UR6][R14.64+0x4] ;  /* 0x000004060e0b7980 */ /* 0x000162000c101900 */
[----:B--2---:R-:W-:-:S04]  /*2cf20*/  LOP3.LUT R24, R24, 0x1, RZ, 0xfc, !PT ;  /* 0x0000000118187812 */ /* 0x004fc800078efcff */
[----:B------:R-:W-:-:S13]  /*2cf30*/  ISETP.NE.AND P0, PT, R24, 0x3, PT ;  /* 0x000000031800780c */ /* 0x000fda0003f05270 */
[----:B0-----:R-:W-:Y:S05]  /*2cf40*/  @!P0 BRA `(.L_x_5421) ;  /* 0x0000000000048947 */ /* 0x001fea0003800000 */
[----:B------:R-:W-:Y:S01]  /*2cf50*/  BPT.TRAP 0x1 ;  /* 0x000000040000795c */ /* 0x000fe20000300000 */
.L_x_5421:
[----:B------:R-:W-:Y:S05]  /*2cf60*/  BSYNC B2 ;  /* 0x0000000000027941 */ /* 0x000fea0003800000 */
.L_x_5420:
[----:B------:R-:W-:Y:S02]  /*2cf70*/  R2UR UR4, R4 ;  /* 0x00000000040472ca */ /* 0x000fe400000e0000 */
[----:B------:R-:W-:-:S13]  /*2cf80*/  R2UR UR5, R5 ;  /* 0x00000000050572ca */ /* 0x000fda00000e0000 */
[----:B------:R-:W2:Y:S01]  /*2cf90*/  LD.E.64 R24, desc[UR4][R20.64+0x18] ;  /* 0x0000180414187980 */ /* 0x000ea2000c101b00 */
[----:B-----5:R-:W-:Y:S02]  /*2cfa0*/  SHF.L.U32 R27, R11, 0x1f, RZ ;  /* 0x0000001f0b1b7819 */ /* 0x020fe400000006ff */
[----:B--2---:R-:W-:-:S05]  /*2cfb0*/  MOV R25, R24 ;  /* 0x0000001800197202 */ /* 0x004fca0000000f00 */
[----:B------:R-:W-:-:S04]  /*2cfc0*/  IMAD R26, R26, 0x8, R25 ;  /* 0x000000081a1a7824 */ /* 0x000fc800078e0219 */
[----:B------:R0:W1:Y:S01]  /*2cfd0*/  SYNCS.PHASECHK.TRANS64.TRYWAIT P0, [R26+URZ], R27 ;  /* 0x0000001b1a0075a7 */ /* 0x000062000800017f */
[----:B------:R-:W2:Y:S01]  /*2cfe0*/  LD.E R25, desc[UR4][R20.64] ;  /* 0x0000000414197980 */ /* 0x000ea2000c101900 */
[----:B------:R-:W-:Y:S02]  /*2cff0*/  R2UR UR6, R4 ;  /* 0x00000000040672ca */ /* 0x000fe400000e0000 */
[----:B------:R-:W-:Y:S01]  /*2d000*/  R2UR UR7, R5 ;  /* 0x00000000050772ca */ /* 0x000fe200000e0000 */
[----:B------:R0:W5:Y:S01]  /*2d010*/  LD.E R11, desc[UR4][R14.64] ;  /* 0x000000040e0b7980 */ /* 0x000162000c101900 */
[----:B------:R-:W-:Y:S11]  /*2d020*/  BSSY B2, `(.L_x_5422) ;  /* 0x0000006000027945 */ /* 0x000ff60003800000 */
[----:B------:R0:W5:Y:S01]  /*2d030*/  LD.E R24, desc[UR6][R14.64+0x4] ;  /* 0x000004060e187980 */ /* 0x000162000c101900 */
[----:B--2---:R-:W-:-:S04]  /*2d040*/  LOP3.LUT R25, R25, 0x1, RZ, 0xfc, !PT ;  /* 0x0000000119197812 */ /* 0x004fc800078efcff */
[----:B------:R-:W-:-:S13]  /*2d050*/  ISETP.NE.AND P1, PT, R25, 0x3, PT ;  /* 0x000000031900780c */ /* 0x000fda0003f25270 */
[----:B01----:R-:W-:Y:S05]  /*2d060*/  @!P1 BRA `(.L_x_5423) ;  /* 0x0000000000049947 */ /* 0x003fea0003800000 */
[----:B------:R-:W-:Y:S01]  /*2d070*/  BPT.TRAP 0x1 ;  /* 0x000000040000795c */ /* 0x000fe20000300000 */
.L_x_5423:
[----:B------:R-:W-:Y:S05]  /*2d080*/  BSYNC B2 ;  /* 0x0000000000027941 */ /* 0x000fea0003800000 */
.L_x_5422:
[----:B------:R-:W-:Y:S04]  /*2d090*/  BSSY B2, `(.L_x_5424) ;  /* 0x000000a000027945 */ /* 0x000fe80003800000 */
[----:B------:R-:W-:Y:S05]  /*2d0a0*/  @P0 BRA `(.L_x_5425) ;  /* 0x0000000000200947 */ /* 0x000fea0003800000 */
[----:B------:R-:W-:Y:S02]  /*2d0b0*/  R2UR UR4, R4 ;  /* 0x00000000040472ca */ /* 0x000fe400000e0000 */
[----:B------:R-:W-:-:S13]  /*2d0c0*/  R2UR UR5, R5 ;  /* 0x00000000050572ca */ /* 0x000fda00000e0000 */
[----:B------:R-:W2:Y:S01]  /*2d0d0*/  LD.E.64 R20, desc[UR4][R20.64+0x18] ;  /* 0x0000180414147980 */ /* 0x000ea2000c101b00 */
[----:B-----5:R-:W-:Y:S02]  /*2d0e0*/  SHF.L.U32 R24, R24, 0x1f, RZ ;  /* 0x0000001f18187819 */ /* 0x020fe400000006ff */
[----:B--2---:R-:W-:-:S05]  /*2d0f0*/  MOV R14, R20 ;  /* 0x00000014000e7202 */ /* 0x004fca0000000f00 */
[----:B------:R-:W-:-:S04]  /*2d100*/  IMAD R11, R11, 0x8, R14 ;  /* 0x000000080b0b7824 */ /* 0x000fc800078e020e */
[----:B------:R-:W0:Y:S02]  /*2d110*/  SYNCS.PHASECHK.TRANS64.TRYWAIT P0, [R11+URZ], R24 ;  /* 0x000000180b0075a7 */ /* 0x000e24000800017f */
[----:B0-----:R-:W-:Y:S05]  /*2d120*/  @!P0 BRA `(.L_x_5426) ;  /* 0x0000011800188947 */ /* 0x001fea0003800000 */
.L_x_5425:
[----:B------:R-:W-:Y:S05]  /*2d130*/  BSYNC B2 ;  /* 0x0000000000027941 */ /* 0x000fea0003800000 */
.L_x_5424:
[----:B0----5:R-:W2:Y:S04]  /*2d140*/  LDL.64 R24, [R7] ;  /* 0x0000000007187983 */ /* 0x021ea80000100a00 */
[----:B------:R-:W3:Y:S01]  /*2d150*/  LDL.64 R20, [R7+0x28] ;  /* 0x0000280007147983 */ /* 0x000ee20000100a00 */
[C---:B------:R-:W-:Y:S02]  /*2d160*/  R2UR UR6, R4.reuse ;  /* 0x00000000040672ca */ /* 0x040fe400000e0000 */
[C---:B------:R-:W-:Y:S01]  /*2d170*/  R2UR UR7, R5.reuse ;  /* 0x00000000050772ca */ /* 0x040fe200000e0000 */
[----:B------:R-:W4:Y:S01]  /*2d180*/  LDL.64 R14, [R7+0x20] ;  /* 0x00002000070e7983 */ /* 0x000f220000100a00 */
[C---:B------:R-:W-:Y:S02]  /*2d190*/  R2UR UR4, R4.reuse ;  /* 0x00000000040472ca */ /* 0x040fe400000e0000 */
[----:B------:R-:W-:Y:S01]  /*2d1a0*/  R2UR UR5, R5 ;  /* 0x00000000050572ca */ /* 0x000fe200000e0000 */
[----:B------:R-:W4:Y:S08]  /*2d1b0*/  LDL.64 R56, [R7+0x8] ;  /* 0x0000080007387983 */ /* 0x000f300000100a00 */
[----:B--2---:R-:W2:Y:S04]  /*2d1c0*/  LD.E R25, desc[UR6][R24.64] ;  /* 0x0000000618197980 */ /* 0x004ea8000c101900 */
[----:B---3--:R-:W2:Y:S01]  /*2d1d0*/  LD.E.64 R58, desc[UR4][R20.64] ;  /* 0x00000004143a7980 */ /* 0x008ea2000c101b00 */
[----:B------:R-:W-:Y:S05]  /*2d1e0*/  WARPSYNC.ALL ;  /* 0x0000000000007948 */ /* 0x000fea0003800000 */
[----:B------:R-:W-:-:S02]  /*2d1f0*/  R2UR UR4, R4 ;  /* 0x00000000040472ca */ /* 0x000fc400000e0000 */
[C---:B------:R-:W-:Y:S02]  /*2d200*/  R2UR UR5, R5.reuse ;  /* 0x00000000050572ca */ /* 0x040fe400000e0000 */
[----:B------:R-:W-:Y:S02]  /*2d210*/  R2UR UR6, R4 ;  /* 0x00000000040672ca */ /* 0x000fe400000e0000 */
[----:B------:R-:W-:-:S09]  /*2d220*/  R2UR UR7, R5 ;  /* 0x00000000050772ca */ /* 0x000fd200000e0000 */
[----:B----4-:R0:W-:Y:S04]  /*2d230*/  ST.E desc[UR4][R56.64], RZ ;  /* 0x000000ff38007985 */ /* 0x0101e8000c101904 */
[----:B------:R-:W3:Y:S01]  /*2d240*/  LD.E.64 R20, desc[UR6][R14.64] ;  /* 0x000000060e147980 */ /* 0x000ee2000c101b00 */
[----:B--2---:R-:W-:Y:S01]  /*2d250*/  IMAD R58, R25, 0x200, R58 ;  /* 0x00000200193a7824 */ /* 0x004fe200078e023a */
[----:B------:R-:W-:Y:S01]  /*2d260*/  R2UR UR7, R59 ;  /* 0x000000003b0772ca */ /* 0x000fe200000e0000 */
[----:B------:R-:W-:Y:S01]  /*2d270*/  WARPGROUP.ARRIVE ;  /* 0x00000000000079c5 */ /* 0x000fe20000000000 */
[----:B------:R-:W-:Y:S01]  /*2d280*/  R2UR UR8, R4 ;  /* 0x00000000040872ca */ /* 0x000fe200000e0000 */
[----:B------:R-:W-:Y:S01]  /*2d290*/  IMAD.MOV.U32 R11, RZ, RZ, 0x1 ;  /* 0x00000001ff0b7424 */ /* 0x000fe200078e00ff */
[----:B------:R-:W-:-:S02]  /*2d2a0*/  R2UR UR6, R58 ;  /* 0x000000003a0672ca */ /* 0x000fc400000e0000 */
[C---:B------:R-:W-:Y:S02]  /*2d2b0*/  R2UR UR9, R5.reuse ;  /* 0x00000000050972ca */ /* 0x040fe400000e0000 */
[----:B------:R-:W-:Y:S02]  /*2d2c0*/  R2UR UR10, R4 ;  /* 0x00000000040a72ca */ /* 0x000fe400000e0000 */
[----:B------:R-:W-:Y:S02]  /*2d2d0*/  R2UR UR11, R5 ;  /* 0x00000000050b72ca */ /* 0x000fe400000e0000 */
[----:B---3--:R-:W-:Y:S02]  /*2d2e0*/  R2UR UR4, R20 ;  /* 0x00000000140472ca */ /* 0x008fe400000e0000 */
[----:B------:R-:W-:-:S13]  /*2d2f0*/  R2UR UR5, R21 ;  /* 0x00000000150572ca */ /* 0x000fda00000e0000 */
[----:B------:R-:W-:Y:S03]  /*2d300*/  HGMMA.64x64x16.F32.BF16 R24, gdesc[UR4], RZ, !UPT, gsb0 ;  /* 0x00e00000041879f0 */ /* 0x000fe6000c0018ff */
[----:B------:R-:W-:Y:S02]  /*2d310*/  WARPGROUP.DEPBAR.LE gsb0, 0x0 ;  /* 0x00008000000079c5 */ /* 0x000fe40000010000 */
[----:B------:R0:W-:Y:S04]  /*2d320*/  ST.E desc[UR8][R56.64], R11 ;  /* 0x0000000b38007985 */ /* 0x0001e8000c101908 */
[----:B------:R-:W2:Y:S01]  /*2d330*/  LD.E.64 R20, desc[UR10][R14.64] ;  /* 0x0000000a0e147980 */ /* 0x000ea2000c101b00 */
[----:B------:R-:W-:Y:S01]  /*2d340*/  VIADD R60, R58, 0x2 ;  /* 0x000000023a3c7836 */ /* 0x000fe20000000000 */
[----:B------:R-:W-:Y:S01]  /*2d350*/  WARPGROUP.ARRIVE ;  /* 0x00000000000079c5 */ /* 0x000fe20000000000 */
[----:B------:R-:W-:Y:S01]  /*2d360*/  IMAD.MOV.U32 R61, RZ, RZ, R59 ;  /* 0x000000ffff3d7224 */ /* 0x000fe200078e003b */
[----:B------:R-:W-:-:S02]  /*2d370*/  R2UR UR8, R4 ;  /* 0x00000000040872ca */ /* 0x000fc400000e0000 */
[----:B------:R-:W-:Y:S02]  /*2d380*/  R2UR UR6, R60 ;  /* 0x000000003c0672ca */ /* 0x000fe400000e0000 */
[----:B------:R-:W-:Y:S02]  /*2d390*/  R2UR UR7, R61 ;  /* 0x000000003d0772ca */ /* 0x000fe400000e0000 */
[C---:B------:R-:W-:Y:S02]  /*2d3a0*/  R2UR UR9, R5.reuse ;  /* 0x00000000050972ca */ /* 0x040fe400000e0000 */
[----:B------:R-:W-:Y:S02]  /*2d3b0*/  R2UR UR10, R4 ;  /* 0x00000000040a72ca */ /* 0x000fe400000e0000 */
[----:B------:R-:W-:Y:S01]  /*2d3c0*/  R2UR UR11, R5 ;  /* 0x00000000050b72ca */ /* 0x000fe200000e0000 */
[----:B--2---:R-:W-:Y:S01]  /*2d3d0*/  VIADD R20, R20, 0x2 ;  /* 0x0000000214147836 */ /* 0x004fe20000000000 */
[----:B------:R-:W-:-:S04]  /*2d3e0*/  R2UR UR5, R21 ;  /* 0x00000000150572ca */ /* 0x000fc800000e0000 */
[----:B------:R-:W-:-:S13]  /*2d3f0*/  R2UR UR4, R20 ;  /* 0x00000000140472ca */ /* 0x000fda00000e0000 */
[----:B------:R-:W-:Y:S03]  /*2d400*/  HGMMA.64x64x16.F32.BF16 R24, gdesc[UR4], R24, gsb0 ;  /* 0x00e00000041879f0 */ /* 0x000fe60008001818 */
        /* <DEDUP_REMOVED lines=20> */
[----:B------:R-:W-:Y:S01]  /*2d550*/  R2UR UR7, R59 ;  /* 0x000000003b0772ca */ /* 0x000fe200000e0000 */
[----:B------:R-:W-:Y:S01]  /*2d560*/  WARPGROUP.ARRIVE ;  /* 0x00000000000079c5 */ /* 0x000fe20000000000 */
[----:B------:R-:W-:-:S02]  /*2d570*/  R2UR UR8, R4 ;  /* 0x00000000040872ca */ /* 0x000fc400000e0000 */
        /* <DEDUP_REMOVED lines=8> */
[----:B------:R-:W2:Y:S01]  /*2d600*/  LDL.64 R20, [R7+0x40] ;  /* 0x0000400007147983 */ /* 0x000ea20000100a00 */
[----:B------:R-:W-:-:S02]  /*2d610*/  R2UR UR4, R4 ;  /* 0x00000000040472ca */ /* 0x000fc400000e0000 */
[----:B------:R-:W-:Y:S01]  /*2d620*/  R2UR UR5, R5 ;  /* 0x00000000050572ca */ /* 0x000fe200000e0000 */
[----:B------:R-:W3:-:S12]  /*2d630*/  LDL.64 R14, [R7] ;  /* 0x00000000070e7983 */ /* 0x000ed80000100a00 */
[----:B--2---:R-:W2:Y:S01]  /*2d640*/  LD.E R60, desc[UR4][R20.64] ;  /* 0x00000004143c7980 */ /* 0x004ea2000c101900 */
[C---:B------:R-:W-:Y:S02]  /*2d650*/  R2UR UR4, R4.reuse ;  /* 0x00000000040472ca */ /* 0x040fe400000e0000 */
[C---:B------:R-:W-:Y:S02]  /*2d660*/  R2UR UR5, R5.reuse ;  /* 0x00000000050572ca */ /* 0x040fe400000e0000 */
[----:B------:R-:W-:Y:S02]  /*2d670*/  R2UR UR6, R4 ;  /* 0x00000000040672ca */ /* 0x000fe400000e0000 */
[----:B------:R-:W-:Y:S01]  /*2d680*/  R2UR UR7, R5 ;  /* 0x00000000050772ca */ /* 0x000fe200000e0000 */
[----:B------:R-:W-:Y:S08]  /*2d690*/  BSSY B2, `(.L_x_5427) ;  /* 0x0000007000027945 */ /* 0x000ff00003800000 */
[----:B---3--:R0:W5:Y:S04]  /*2d6a0*/  LD.E R58, desc[UR4][R14.64] ;  /* 0x000000040e3a7980 */ /* 0x008168000c101900 */
[----:B------:R0:W5:Y:S01]  /*2d6b0*/  LD.E R59, desc[UR6][R14.64+0x4] ;  /* 0x000004060e3b7980 */ /* 0x000162000c101900 */
[----:B--2---:R-:W-:-:S04]  /*2d6c0*/  LOP3.LUT R60, R60, 0x1, RZ, 0xfc, !PT ;  /* 0x000000013c3c7812 */ /* 0x004fc800078efcff */
[----:B------:R-:W-:-:S13]  /*2d6d0*/  ISETP.NE.AND P0, PT, R60, 0x3, PT ;  /* 0x000000033c00780c */ /* 0x000fda0003f05270 */
[----:B0-----:R-:W-:Y:S05]  /*2d6e0*/  @!P0 BRA `(.L_x_5428) ;  /* 0x0000000000048947 */ /* 0x001fea0003800000 */
[----:B------:R-:W-:Y:S01]  /*2d6f0*/  BPT.TRAP 0x1 ;  /* 0x000000040000795c */ /* 0x000fe20000300000 */
.L_x_5428:
[----:B------:R-:W-:Y:S05]  /*2d700*/  BSYNC B2 ;  /* 0x0000000000027941 */ /* 0x000fea0003800000 */
.L_x_5427:
        /* <DEDUP_REMOVED lines=17> */
.L_x_5430:
[----:B------:R-:W-:Y:S05]  /*2d820*/  BSYNC B2 ;  /* 0x0000000000027941 */ /* 0x000fea0003800000 */
.L_x_5429:
        /* <DEDUP_REMOVED lines=10> */
.L_x_5432:
[----:B------:R-:W-:Y:S05]  /*2d8d0*/  BSYNC B2 ;  /* 0x0000000000027941 */ /* 0x000fea0003800000 */
.L_x_5431:
[----:B------:R-:W2:Y:S04]  /*2d8e0*/  LDL.64 R60, [R7] ;  /* 0x00000000073c7983 */ /* 0x000ea80000100a00 */
[----:B------:R-:W0:Y:S04]  /*2d8f0*/  LDL.64 R58, [R7+0x58] ;  /* 0x00005800073a7983 */ /* 0x000e280000100a00 */
[----:B------:R-:W3:Y:S04]  /*2d900*/  LDL.64 R14, [R7+0x48] ;  /* 0x00004800070e7983 */ /* 0x000ee80000100a00 */
[----:B------:R-:W4:Y:S01]  /*2d910*/  LDL.64 R20, [R7+0x50] ;  /* 0x0000500007147983 */ /* 0x000f220000100a00 */
[----:B------:R-:W-:-:S02]  /*2d920*/  R2UR UR6, R4 ;  /* 0x00000000040672ca */ /* 0x000fc400000e0000 */
[C---:B------:R-:W-:Y:S02]  /*2d930*/  R2UR UR7, R5.reuse ;  /* 0x00000000050772ca */ /* 0x040fe400000e0000 */
[----:B------:R-:W-:Y:S02]  /*2d940*/  R2UR UR4, R4 ;  /* 0x00000000040472ca */ /* 0x000fe400000e0000 */
[----:B------:R-:W-:-:S09]  /*2d950*/  R2UR UR5, R5 ;  /* 0x00000000050572ca */ /* 0x000fd200000e0000 */
[----:B--2---:R-:W2:Y:S04]  /*2d960*/  LD.E R61, desc[UR6][R60.64] ;  /* 0x000000063c3d7980 */ /* 0x004ea8000c101900 */
[----:B0----5:R-:W2:Y:S01]  /*2d970*/  LD.E.64 R56, desc[UR4][R58.64] ;  /* 0x000000043a387980 */ /* 0x021ea2000c101b00 */
[----:B------:R-:W-:Y:S05]  /*2d980*/  WARPSYNC.ALL ;  /* 0x0000000000007948 */ /* 0x000fea0003800000 */
[----:B------:R-:W-:-:S02]  /*2d990*/  R2UR UR6, R4 ;  /* 0x00000000040672ca */ /* 0x000fc400000e0000 */
[C---:B------:R-:W-:Y:S02]  /*2d9a0*/  R2UR UR7, R5.reuse ;  /* 0x00000000050772ca */ /* 0x040fe400000e0000 */
[----:B------:R-:W-:Y:S02]  /*2d9b0*/  R2UR UR4, R4 ;  /* 0x00000000040472ca */ /* 0x000fe400000e0000 */
[----:B------:R-:W-:-:S09]  /*2d9c0*/  R2UR UR5, R5 ;  /* 0x00000000050572ca */ /* 0x000fd200000e0000 */
[----:B---3--:R-:W3:Y:S04]  /*2d9d0*/  LD.E R64, desc[UR6][R14.64] ;  /* 0x000000060e407980 */ /* 0x008ee8000c101900 */
[----:B----4-:R-:W4:Y:S01]  /*2d9e0*/  LD.E.64 R62, desc[UR4][R20.64] ;  /* 0x00000004143e7980 */ /* 0x010f22000c101b00 */
[----:B------:R-:W-:Y:S01]  /*2d9f0*/  WARPGROUP.ARRIVE ;  /* 0x00000000000079c5 */ /* 0x000fe20000000000 */
[C---:B------:R-:W-:Y:S02]  /*2da00*/  R2UR UR8, R4.reuse ;  /* 0x00000000040872ca */ /* 0x040fe400000e0000 */
[----:B------:R-:W-:Y:S02]  /*2da10*/  R2UR UR9, R5 ;  /* 0x00000000050972ca */ /* 0x000fe400000e0000 */
[----:B------:R-:W-:-:S02]  /*2da20*/  R2UR UR10, R4 ;  /* 0x00000000040a72ca */ /* 0x000fc400000e0000 */
[----:B------:R-:W-:Y:S01]  /*2da30*/  R2UR UR11, R5 ;  /* 0x00000000050b72ca */ /* 0x000fe200000e0000 */
[----:B--2---:R-:W-:Y:S01]  /*2da40*/  IMAD R56, R61, 0x1000, R56 ;  /* 0x000010003d387824 */ /* 0x004fe200078e0238 */
[----:B------:R-:W-:-:S04]  /*2da50*/  R2UR UR7, R57 ;  /* 0x00000000390772ca */ /* 0x000fc800000e0000 */
[----:B------:R-:W-:Y:S02]  /*2da60*/  R2UR UR6, R56 ;  /* 0x00000000380672ca */ /* 0x000fe400000e0000 */
[----:B---3--:R-:W-:Y:S02]  /*2da70*/  ISETP.NE.U32.AND P0, PT, R64, RZ, PT ;  /* 0x000000ff4000720c */ /* 0x008fe40003f05070 */
[----:B----4-:R-:W-:Y:S02]  /*2da80*/  R2UR UR4, R62 ;  /* 0x000000003e0472ca */ /* 0x010fe400000e0000 */
[----:B------:R-:W-:-:S09]  /*2da90*/  R2UR UR5, R63 ;  /* 0x000000003f0572ca */ /* 0x000fd200000e0000 */
[----:B------:R-:W-:-:S05]  /*2daa0*/  VOTEU.ANY UP0, P0 ;  /* 0x00000000003f7886 */ /* 0x000fca0000000100 */
[----:B------:R-:W-:Y:S03]  /*2dab0*/  HGMMA.64x64x16.F32.BF16 R24, gdesc[UR4], R24, UP0, gsb0 ;  /* 0x00e00000041879f0 */ /* 0x000fe6000b801818 */
[----:B------:R-:W-:Y:S02]  /*2dac0*/  WARPGROUP.DEPBAR.LE gsb0, 0x0 ;  /* 0x00008000000079c5 */ /* 0x000fe40000010000 */
[----:B------:R-:W-:Y:S04]  /*2dad0*/  ST.E desc[UR8][R14.64], R11 ;  /* 0x0000000b0e007985 */ /* 0x000fe8000c101908 */
        /* <DEDUP_REMOVED lines=242> */
[----:B------:R-:W-:Y:S01]  /*2ea00*/  UMOV UR8, 0x1 ;  /* 0x0000000100087882 */ /* 0x000fe20000000000 */
[----:B------:R-:W-:Y:S01]  /*2ea10*/  IMAD.MOV.U32 R61, RZ, RZ, R57 ;  /* 0x000000ffff3d7224 */ /* 0x000fe200078e0039 */
[----:B------:R-:W0:Y:S01]  /*2ea20*/  S2R R62, SR_TID.X ;  /* 0x00000000003e7919 */ /* 0x000e220000002100 */
[----:B------:R-:W-:Y:S01]  /*2ea30*/  UISETP.NE.U32.AND UP0, UPT, UR8, URZ, UPT ;  /* 0x0000003f0800728c */ /* 0x000fe2000bf05070 */
[----:B------:R-:W-:Y:S01]  /*2ea40*/  WARPGROUP.ARRIVE ;  /* 0x00000000000079c5 */ /* 0x000fe20000000000 */
[----:B------:R-:W-:-:S02]  /*2ea50*/  R2UR UR10, R4 ;  /* 0x00000000040a72ca */ /* 0x000fc400000e0000 */
[----:B------:R-:W-:Y:S02]  /*2ea60*/  R2UR UR7, R61 ;  /* 0x000000003d0772ca */ /* 0x000fe400000e0000 */
[C---:B------:R-:W-:Y:S02]  /*2ea70*/  R2UR UR11, R5.reuse ;  /* 0x00000000050b72ca */ /* 0x040fe400000e0000 */
[----:B------:R-:W-:Y:S02]  /*2ea80*/  R2UR UR12, R4 ;  /* 0x00000000040c72ca */ /* 0x000fe400000e0000 */
[----:B------:R-:W-:Y:S02]  /*2ea90*/  R2UR UR13, R5 ;  /* 0x00000000050d72ca */ /* 0x000fe400000e0000 */
[----:B0-----:R-:W-:-:S06]  /*2eaa0*/  SHF.R.U32.HI R62, RZ, 0x7, R62 ;  /* 0x00000007ff3e7819 */ /* 0x001fcc000001163e */
[----:B------:R-:W0:Y:S02]  /*2eab0*/  SHFL.IDX PT, R62, R62, RZ, 0x1f ;  /* 0x00001fff3e3e7589 */ /* 0x000e2400000e0000 */
[----:B0-----:R-:W-:-:S04]  /*2eac0*/  ISETP.GT.AND P0, PT, R62, 0x7f, PT ;  /* 0x0000007f3e00780c */ /* 0x001fc80003f04270 */
[----:B------:R-:W-:-:S05]  /*2ead0*/  SEL R63, RZ, 0x2, !P0 ;  /* 0x00000002ff3f7807 */ /* 0x000fca0004000000 */
[----:B------:R-:W-:-:S05]  /*2eae0*/  IMAD.IADD R60, R63, 0x1, R64 ;  /* 0x000000013f3c7824 */ /* 0x000fca00078e0240 */
[----:B------:R-:W-:Y:S02]  /*2eaf0*/  R2UR UR6, R60 ;  /* 0x000000003c0672ca */ /* 0x000fe400000e0000 */
[----:B--2---:R-:W-:Y:S02]  /*2eb00*/  IADD3 R58, R63, 0x800, R58 ;  /* 0x000008003f3a7810 */ /* 0x004fe40007ffe03a */
[----:B------:R-:W-:Y:S02]  /*2eb10*/  R2UR UR5, R59 ;  /* 0x000000003b0572ca */ /* 0x000fe400000e0000 */
[----:B------:R-:W-:-:S13]  /*2eb20*/  R2UR UR4, R58 ;  /* 0x000000003a0472ca */ /* 0x000fda00000e0000 */
[----:B------:R-:W-:Y:S03]  /*2eb30*/  HGMMA.64x64x16.F32.BF16 R24, gdesc[UR4], R24, UP0, gsb0 ;  /* 0x00e00000041879f0 */ /* 0x000fe6000b801818 */
[----:B------:R-:W-:Y:S02]  /*2eb40*/  WARPGROUP.DEPBAR.LE gsb0, 0x0 ;  /* 0x00008000000079c5 */ /* 0x000fe40000010000 */
[----:B------:R0:W-:Y:S04]  /*2eb50*/  ST.E desc[UR10][R14.64], R11 ;  /* 0x0000000b0e007985 */ /* 0x0001e8000c10190a */
[----:B------:R-:W2:Y:S01]  /*2eb60*/  LD.E.64 R58, desc[UR12][R20.64] ;  /* 0x0000000c143a7980 */ /* 0x000ea2000c101b00 */
[----:B------:R-:W-:Y:S01]  /*2eb70*/  IMAD.MOV.U32 R67, RZ, RZ, 0x4 ;  /* 0x00000004ff437424 */ /* 0x000fe200078e00ff */
[----:B------:R-:W-:Y:S01]  /*2eb80*/  WARPGROUP.ARRIVE ;  /* 0x00000000000079c5 */ /* 0x000fe20000000000 */
[----:B------:R-:W-:Y:S01]  /*2eb90*/  IMAD.MOV.U32 R61, RZ, RZ, R57 ;  /* 0x000000ffff3d7224 */ /* 0x000fe200078e0039 */
[----:B------:R-:W-:-:S02]  /*2eba0*/  R2UR UR8, R4 ;  /* 0x00000000040872ca */ /* 0x000fc400000e0000 */
[----:B------:R-:W-:Y:S02]  /*2ebb0*/  SEL R65, R67, 0x2, P0 ;  /* 0x0000000243417807 */ /* 0x000fe40000000000 */
[----:B------:R-:W-:Y:S02]  /*2ebc0*/  R2UR UR7, R61 ;  /* 0x000000003d0772ca */ /* 0x000fe400000e0000 */
[C---:B------:R-:W-:Y:S01]  /*2ebd0*/  R2UR UR9, R5.reuse ;  /* 0x00000000050972ca */ /* 0x040fe200000e0000 */
[----:B------:R-:W-:Y:S01]  /*2ebe0*/  IMAD.IADD R60, R64, 0x1, R65 ;  /* 0x00000001403c7824 */ /* 0x000fe200078e0241 */
[----:B------:R-:W-:Y:S02]  /*2ebf0*/  R2UR UR10, R4 ;  /* 0x00000000040a72ca */ /* 0x000fe400000e0000 */
[----:B------:R-:W-:Y:S02]  /*2ec00*/  R2UR UR11, R5 ;  /* 0x00000000050b72ca */ /* 0x000fe400000e0000 */
[----:B------:R-:W-:-:S02]  /*2ec10*/  R2UR UR6, R60 ;  /* 0x000000003c0672ca */ /* 0x000fc400000e0000 */
[----:B--2---:R-:W-:Y:S02]  /*2ec20*/  IADD3 R58, R65, 0x800, R58 ;  /* 0x00000800413a7810 */ /* 0x004fe40007ffe03a */
[----:B------:R-:W-:Y:S02]  /*2ec30*/  R2UR UR5, R59 ;  /* 0x000000003b0572ca */ /* 0x000fe400000e0000 */
[----:B------:R-:W-:-:S13]  /*2ec40*/  R2UR UR4, R58 ;  /* 0x000000003a0472ca */ /* 0x000fda00000e0000 */
[----:B------:R-:W-:Y:S03]  /*2ec50*/  HGMMA.64x64x16.F32.BF16 R24, gdesc[UR4], R24, gsb0 ;  /* 0x00e00000041879f0 */ /* 0x000fe60008001818 */
[----:B------:R-:W-:Y:S02]  /*2ec60*/  WARPGROUP.DEPBAR.LE gsb0, 0x0 ;  /* 0x00008000000079c5 */ /* 0x000fe40000010000 */
[----:B------:R0:W-:Y:S04]  /*2ec70*/  ST.E desc[UR8][R14.64], R11 ;  /* 0x0000000b0e007985 */ /* 0x0001e8000c101908 */
[----:B------:R-:W2:Y:S01]  /*2ec80*/  LD.E.64 R58, desc[UR10][R20.64] ;  /* 0x0000000a143a7980 */ /* 0x000ea2000c101b00 */
[----:B------:R-:W-:Y:S01]  /*2ec90*/  SEL R67, R67, 0x6, !P0 ;  /* 0x0000000643437807 */ /* 0x000fe20004000000 */
[----:B------:R-:W-:Y:S01]  /*2eca0*/  IMAD.MOV.U32 R61, RZ, RZ, R57 ;  /* 0x000000ffff3d7224 */ /* 0x000fe200078e0039 */
[----:B------:R-:W-:Y:S01]  /*2ecb0*/  WARPGROUP.ARRIVE ;  /* 0x00000000000079c5 */ /* 0x000fe20000000000 */
[----:B------:R-:W-:-:S02]  /*2ecc0*/  R2UR UR8, R4 ;  /* 0x00000000040872ca */ /* 0x000fc400000e0000 */
[----:B------:R-:W-:Y:S01]  /*2ecd0*/  IMAD.IADD R60, R64, 0x1, R67 ;  /* 0x00000001403c7824 */ /* 0x000fe200078e0243 */
[----:B------:R-:W-:Y:S02]  /*2ece0*/  R2UR UR7, R61 ;  /* 0x000000003d0772ca */ /* 0x000fe400000e0000 */
[C---:B------:R-:W-:Y:S02]  /*2ecf0*/  R2UR UR9, R5.reuse ;  /* 0x00000000050972ca */ /* 0x040fe400000e0000 */
[----:B------:R-:W-:Y:S02]  /*2ed00*/  R2UR UR6, R60 ;  /* 0x000000003c0672ca */ /* 0x000fe400000e0000 */
[----:B------:R-:W-:Y:S02]  /*2ed10*/  R2UR UR10, R4 ;  /* 0x00000000040a72ca */ /* 0x000fe400000e0000 */
[----:B------:R-:W-:Y:S02]  /*2ed20*/  R2UR UR11, R5 ;  /* 0x00000000050b72ca */ /* 0x000fe400000e0000 */
[----:B--2---:R-:W-:-:S02]  /*2ed30*/  IADD3 R58, R67, 0x800, R58 ;  /* 0x00000800433a7810 */ /* 0x004fc40007ffe03a */
[----:B------:R-:W-:Y:S02]  /*2ed40*/  R2UR UR5, R59 ;  /* 0x000000003b0572ca */ /* 0x000fe400000e0000 */
[----:B------:R-:W-:-:S13]  /*2ed50*/  R2UR UR4, R58 ;  /* 0x000000003a0472ca */ /* 0x000fda00000e0000 */
[----:B------:R-:W-:Y:S03]  /*2ed60*/  HGMMA.64x64x16.F32.BF16 R24, gdesc[UR4], R24, gsb0 ;  /* 0x00e00000041879f0 */ /* 0x000fe60008001818 */
[----:B------:R-:W-:Y:S02]  /*2ed70*/  WARPGROUP.DEPBAR.LE gsb0, 0x0 ;  /* 0x00008000000079c5 */ /* 0x000fe40000010000 */
[----:B------:R0:W-:Y:S04]  /*2ed80*/  ST.E desc[UR8][R14.64], R11 ;  /* 0x0000000b0e007985 */ /* 0x0001e8000c101908 */
[----:B------:R-:W2:Y:S01]  /*2ed90*/  LD.E.64 R68, desc[UR10][R20.64] ;  /* 0x0000000a14447980 */ /* 0x000ea2000c101b00 */
[----:B------:R-:W-:Y:S01]  /*2eda0*/  IMAD.MOV.U32 R58, RZ, RZ, 0x28 ;  /* 0x00000028ff3a7424 */ /* 0x000fe200078e00ff */
[----:B------:R-:W-:Y:S01]  /*2edb0*/  WARPGROUP.ARRIVE ;  /* 0x00000000000079c5 */ /* 0x000fe20000000000 */
[----:B------:R-:W-:Y:S01]  /*2edc0*/  IMAD.MOV.U32 R59, RZ, RZ, 0xa00 ;  /* 0x00000a00ff3b7424 */ /* 0x000fe200078e00ff */
[----:B------:R-:W-:Y:S01]  /*2edd0*/  R2UR UR8, R4 ;  /* 0x00000000040872ca */ /* 0x000fe200000e0000 */
[----:B------:R-:W-:Y:S01]  /*2ede0*/  IMAD.MOV.U32 R61, RZ, RZ, R57 ;  /* 0x000000ffff3d7224 */ /* 0x000fe200078e0039 */
[----:B------:R-:W-:-:S02]  /*2edf0*/  SEL R58, R58, 0x26, P0 ;  /* 0x000000263a3a7807 */ /* 0x000fc40000000000 */
[----:B------:R-:W-:Y:S02]  /*2ee00*/  SEL R59, R59, 0x980, P0 ;  /* 0x000009803b3b7807 */ /* 0x000fe40000000000 */
[----:B------:R-:W-:Y:S02]  /*2ee10*/  R2UR UR7, R61 ;  /* 0x000000003d0772ca */ /* 0x000fe400000e0000 */
[C---:B------:R-:W-:Y:S01]  /*2ee20*/  R2UR UR9, R5.reuse ;  /* 0x00000000050972ca */ /* 0x040fe200000e0000 */
[----:B------:R-:W-:Y:S01]  /*2ee30*/  IMAD.IADD R58, R58, 0x1, R59 ;  /* 0x000000013a3a7824 */ /* 0x000fe200078e023b */
[----:B------:R-:W-:Y:S02]  /*2ee40*/  R2UR UR10, R4 ;  /* 0x00000000040a72ca */ /* 0x000fe400000e0000 */
[----:B------:R-:W-:Y:S02]  /*2ee50*/  R2UR UR11, R5 ;  /* 0x00000000050b72ca */ /* 0x000fe400000e0000 */
[----:B------:R-:W-:-:S05]  /*2ee60*/  LOP3.LUT R59, R58, 0xa06, RZ, 0xc0, !PT ;  /* 0x00000a063a3b7812 */ /* 0x000fca00078ec0ff */
[----:B------:R-:W-:-:S05]  /*2ee70*/  IMAD.IADD R60, R56, 0x1, R59 ;  /* 0x00000001383c7824 */ /* 0x000fca00078e023b */
[----:B------:R-:W-:Y:S01]  /*2ee80*/  R2UR UR6, R60 ;  /* 0x000000003c0672ca */ /* 0x000fe200000e0000 */
[----:B--2---:R-:W-:Y:S02]  /*2ee90*/  IMAD.IADD R58, R59, 0x1, R68 ;  /* 0x000000013b3a7824 */ /* 0x004fe400078e0244 */
[----:B------:R-:W-:-:S03]  /*2eea0*/  IMAD.MOV.U32 R59, RZ, RZ, R69 ;  /* 0x000000ffff3b7224 */ /* 0x000fc600078e0045 */
[----:B------:R-:W-:Y:S02]  /*2eeb0*/  R2UR UR4, R58 ;  /* 0x000000003a0472ca */ /* 0x000fe400000e0000 */
        /* <DEDUP_REMOVED lines=8> */
[----:B------:R-:W-:Y:S01]  /*2ef40*/  R2UR UR8, R4 ;  /* 0x00000000040872ca */ /* 0x000fe200000e0000 */
[----:B------:R-:W-:Y:S01]  /*2ef50*/  IMAD.IADD R60, R63, 0x1, R62 ;  /* 0x000000013f3c7824 */ /* 0x000fe200078e023e */
[----:B------:R-:W-:-:S02]  /*2ef60*/  R2UR UR9, R5 ;  /* 0x00000000050972ca */ /* 0x000fc400000e0000 */
[----:B------:R-:W-:Y:S02]  /*2ef70*/  R2UR UR7, R61 ;  /* 0x000000003d0772ca */ /* 0x000fe400000e0000 */
[----:B------:R-:W-:Y:S02]  /*2ef80*/  R2UR UR6, R60 ;  /* 0x000000003c0672ca */ /* 0x000fe400000e0000 */
[----:B------:R-:W-:Y:S02]  /*2ef90*/  R2UR UR10, R4 ;  /* 0x00000000040a72ca */ /* 0x000fe400000e0000 */
[----:B------:R-:W-:Y:S02]  /*2efa0*/  R2UR UR11, R5 ;  /* 0x00000000050b72ca */ /* 0x000fe400000e0000 */
[----:B--2---:R-:W-:Y:S02]  /*2efb0*/  IADD3 R58, R63, 0xa00, R58 ;  /* 0x00000a003f3a7810 */ /* 0x004fe40007ffe03a */
[----:B------:R-:W-:-:S02]  /*2efc0*/  R2UR UR5, R59 ;  /* 0x000000003b0572ca */ /* 0x000fc400000e0000 */
[----:B------:R-:W-:-:S13]  /*2efd0*/  R2UR UR4, R58 ;  /* 0x000000003a0472ca */ /* 0x000fda00000e0000 */
[----:B------:R-:W-:Y:S03]  /*2efe0*/  HGMMA.64x64x16.F32.BF16 R24, gdesc[UR4], R24, gsb0 ;  /* 0x00e00000041879f0 */ /* 0x000fe60008001818 */
[----:B------:R-:W-:Y:S02]  /*2eff0*/  WARPGROUP.DEPBAR.LE gsb0, 0x0 ;  /* 0x00008000000079c5 */ /* 0x000fe40000010000 */
[----:B------:R0:W-:Y:S04]  /*2f000*/  ST.E desc[UR8][R14.64], R11 ;  /* 0x0000000b0e007985 */ /* 0x0001e8000c101908 */
[----:B------:R-:W2:Y:S01]  /*2f010*/  LD.E.64 R58, desc[UR10][R20.64] ;  /* 0x0000000a143a7980 */ /* 0x000ea2000c101b00 */
[----:B------:R-:W-:Y:S01]  /*2f020*/  IMAD.IADD R60, R65, 0x1, R62 ;  /* 0x00000001413c7824 */ /* 0x000fe200078e023e */
[----:B------:R-:W-:Y:S01]  /*2f030*/  WARPGROUP.ARRIVE ;  /* 0x00000000000079c5 */ /* 0x000fe20000000000 */
[----:B------:R-:W-:Y:S01]  /*2f040*/  IMAD.MOV.U32 R61, RZ, RZ, R57 ;  /* 0x000000ffff3d7224 */ /* 0x000fe200078e0039 */
[----:B------:R-:W-:-:S02]  /*2f050*/  R2UR UR8, R4 ;  /* 0x00000000040872ca */ /* 0x000fc400000e0000 */
[----:B------:R-:W-:Y:S02]  /*2f060*/  R2UR UR6, R60 ;  /* 0x000000003c0672ca */ /* 0x000fe400000e0000 */
[----:B------:R-:W-:Y:S02]  /*2f070*/  R2UR UR7, R61 ;  /* 0x000000003d0772ca */ /* 0x000fe400000e0000 */
[C---:B------:R-:W-:Y:S02]  /*2f080*/  R2UR UR9, R5.reuse ;  /* 0x00000000050972ca */ /* 0x040fe400000e0000 */
        /* <DEDUP_REMOVED lines=172> */
[----:B------:R-:W-:-:S02]  /*2fb50*/  R2UR UR8, R4 ;  /* 0x00000000040872ca */ /* 0x000fc400000e0000 */
[----:B------:R-:W-:Y:S02]  /*2fb60*/  SEL R58, R58, 0x3e, P0 ;  /* 0x0000003e3a3a7807 */ /* 0x000fe40000000000 */
[----:B------:R-:W-:Y:S02]  /*2fb70*/  SEL R59, R59, 0xf80, P0 ;  /* 0x00000f803b3b7807 */ /* 0x000fe40000000000 */
[----:B------:R-:W-:-:S03]  /*2fb80*/  R2UR UR9, R5 ;  /* 0x00000000050972ca */ /* 0x000fc600000e0000 */
[----:B------:R-:W-:-:S05]  /*2fb90*/  IMAD.IADD R58, R58, 0x1, R59 ;  /* 0x000000013a3a7824 */ /* 0x000fca00078e023b */
[----:B------:R-:W-:-:S05]  /*2fba0*/  LOP3.LUT R59, R58, 0x1e06, RZ, 0xc0, !PT ;  /* 0x00001e063a3b7812 */ /* 0x000fca00078ec0ff */
[----:B------:R-:W-:-:S05]  /*2fbb0*/  IMAD.IADD R58, R56, 0x1, R59 ;  /* 0x00000001383a7824 */ /* 0x000fca00078e023b */
[----:B------:R-:W-:Y:S01]  /*2fbc0*/  R2UR UR6, R58 ;  /* 0x000000003a0672ca */ /* 0x000fe200000e0000 */
[----:B--2---:R-:W-:Y:S02]  /*2fbd0*/  IMAD.IADD R56, R59, 0x1, R20 ;  /* 0x000000013b387824 */ /* 0x004fe400078e0214 */
[----:B------:R-:W-:Y:S02]  /*2fbe0*/  IMAD.MOV.U32 R59, RZ, RZ, R57 ;  /* 0x000000ffff3b7224 */ /* 0x000fe400078e0039 */
[----:B------:R-:W-:Y:S01]  /*2fbf0*/  IMAD.MOV.U32 R57, RZ, RZ, R21 ;  /* 0x000000ffff397224 */ /* 0x000fe200078e0015 */
[----:B------:R-:W-:Y:S02]  /*2fc00*/  R2UR UR4, R56 ;  /* 0x00000000380472ca */ /* 0x000fe400000e0000 */
[----:B------:R-:W-:Y:S02]  /*2fc10*/  R2UR UR7, R59 ;  /* 0x000000003b0772ca */ /* 0x000fe400000e0000 */
        /* <DEDUP_REMOVED lines=9> */
[----:B------:R-:W-:Y:S02]  /*2fcb0*/  R2UR UR4, R4 ;  /* 0x00000000040472ca */ /* 0x000fe400000e0000 */
[----:B------:R-:W-:Y:S01]  /*2fcc0*/  R2UR UR5, R5 ;  /* 0x00000000050572ca */ /* 0x000fe200000e0000 */
[----:B------:R-:W-:-:S12]  /*2fcd0*/  BSSY B2, `(.L_x_5434) ;  /* 0x0000006000027945 */ /* 0x000fd80003800000 */
[----:B---3--:R0:W5:Y:S01]  /*2fce0*/  LD.E R20, desc[UR4][R20.64] ;  /* 0x0000000414147980 */ /* 0x008162000c101900 */
[----:B--2---:R-:W-:-:S04]  /*2fcf0*/  LOP3.LUT R58, R58, 0x1, RZ, 0xfc, !PT ;  /* 0x000000013a3a7812 */ /* 0x004fc800078efcff */
[----:B------:R-:W-:-:S13]  /*2fd00*/  ISETP.NE.AND P0, PT, R58, 0x3, PT ;  /* 0x000000033a00780c */ /* 0x000fda0003f05270 */
[----:B0-----:R-:W-:Y:S05]  /*2fd10*/  @!P0 BRA `(.L_x_5435) ;  /* 0x0000000000048947 */ /* 0x001fea0003800000 */
[----:B------:R-:W-:Y:S01]  /*2fd20*/  BPT.TRAP 0x1 ;  /* 0x000000040000795c */ /* 0x000fe20000300000 */
.L_x_5435:
[----:B------:R-:W-:Y:S05]  /*2fd30*/  BSYNC B2 ;  /* 0x0000000000027941 */ /* 0x000fea0003800000 */
.L_x_5434:
[C---:B------:R-:W-:Y:S02]  /*2fd40*/  R2UR UR6, R4.reuse ;  /* 0x00000000040672ca */ /* 0x040fe400000e0000 */
[C---:B------:R-:W-:Y:S02]  /*2fd50*/  R2UR UR7, R5.reuse ;  /* 0x00000000050772ca */ /* 0x040fe400000e0000 */
[----:B------:R-:W-:Y:S02]  /*2fd60*/  R2UR UR4, R4 ;  /* 0x00000000040472ca */ /* 0x000fe400000e0000 */
[----:B------:R-:W-:-:S09]  /*2fd70*/  R2UR UR5, R5 ;  /* 0x00000000050572ca */ /* 0x000fd200000e0000 */
[----:B------:R-:W2:Y:S04]  /*2fd80*/  LD.E.64 R14, desc[UR6][R56.64+0x20] ;  /* 0x00002006380e7980 */ /* 0x000ea8000c101b00 */
[----:B------:R-:W3:Y:S01]  /*2fd90*/  LD.E R11, desc[UR4][R56.64+0xc] ;  /* 0x00000c04380b7980 */ /* 0x000ee2000c101900 */
[----:B--2---:R-:W-:-:S05]  /*2fda0*/  MOV R15, R14 ;  /* 0x0000000e000f7202 */ /* 0x004fca0000000f00 */
[----:B-----5:R-:W-:-:S05]  /*2fdb0*/  IMAD R20, R20, 0x8, R15 ;  /* 0x0000000814147824 */ /* 0x020fca00078e020f */
[----:B---3--:R-:W-:-:S04]  /*2fdc0*/  PRMT R11, R11, 0x654, R20 ;  /* 0x000006540b0b7816 */ /* 0x008fc80000000014 */
[----:B------:R0:W-:Y:S01]  /*2fdd0*/  SYNCS.ARRIVE.TRANS64.RED.A1T0 RZ, [R11+URZ], RZ ;  /* 0x000000ff0bff79a7 */ /* 0x0001e2000810043f */
[----:B------:R-:W2:Y:S04]  /*2fde0*/  LDL.64 R14, [R7+0x68] ;  /* 0x00006800070e7983 */ /* 0x000ea80000100a00 */
[----:B------:R-:W3:Y:S04]  /*2fdf0*/  LD.E R21, desc[UR4][R8.64] ;  /* 0x0000000408157980 */ /* 0x000ee8000c101900 */
[----:B0-----:R-:W4:Y:S04]  /*2fe00*/  LD.E R11, desc[UR4][R8.64+0x24] ;  /* 0x00002404080b7980 */ /* 0x001f28000c101900 */
[----:B------:R-:W3:Y:S04]  /*2fe10*/  LD.E R58, desc[UR4][R12.64] ;  /* 0x000000040c3a7980 */ /* 0x000ee8000c101900 */
[----:B--2---:R-:W2:Y:S01]  /*2fe20*/  LD.E.64 R14, desc[UR4][R14.64] ;  /* 0x000000040e0e7980 */ /* 0x004ea2000c101b00 */
[----:B----4-:R-:W-:-:S13]  /*2fe30*/  ISETP.NE.AND P0, PT, R11, 0x1, PT ;  /* 0x000000010b00780c */ /* 0x010fda0003f05270 */
[C---:B------:R-:W-:Y:S02]  /*2fe40*/  @P0 R2UR UR6, R4.reuse ;  /* 0x00000000040602ca */ /* 0x040fe400000e0000 */
[C---:B------:R-:W-:Y:S02]  /*2fe50*/  @P0 R2UR UR7, R5.reuse ;  /* 0x00000000050702ca */ /* 0x040fe400000e0000 */
[C---:B------:R-:W-:Y:S02]  /*2fe60*/  R2UR UR14, R4.reuse ;  /* 0x00000000040e72ca */ /* 0x040fe400000e0000 */
[----:B------:R-:W-:Y:S02]  /*2fe70*/  R2UR UR15, R5 ;  /* 0x00000000050f72ca */ /* 0x000fe400000e0000 */
[----:B------:R-:W-:-:S07]  /*2fe80*/  R2UR UR10, R4 ;  /* 0x00000000040a72ca */ /* 0x000fce00000e0000 */
[----:B------:R-:W4:Y:S01]  /*2fe90*/  @P0 LD.E R59, desc[UR6][R8.64+0x2c] ;  /* 0x00002c06083b0980 */ /* 0x000f22000c101900 */
[C---:B------:R-:W-:Y:S02]  /*2fea0*/  R2UR UR6, R4.reuse ;  /* 0x00000000040672ca */ /* 0x040fe400000e0000 */
[C---:B------:R-:W-:Y:S01]  /*2feb0*/  R2UR UR7, R5.reuse ;  /* 0x00000000050772ca */ /* 0x040fe200000e0000 */
[----:B------:R-:W4:Y:S01]  /*2fec0*/  LD.E R12, desc[UR14][R8.64+0x18] ;  /* 0x0000180e080c7980 */ /* 0x000f22000c101900 */
[C---:B------:R-:W-:Y:S02]  /*2fed0*/  R2UR UR11, R5.reuse ;  /* 0x00000000050b72ca */ /* 0x040fe400000e0000 */
[C---:B------:R-:W-:Y:S02]  /*2fee0*/  R2UR UR8, R4.reuse ;  /* 0x00000000040872ca */ /* 0x040fe400000e0000 */
[----:B------:R-:W-:Y:S02]  /*2fef0*/  R2UR UR9, R5 ;  /* 0x00000000050972ca */ /* 0x000fe400000e0000 */
[----:B------:R-:W-:-:S02]  /*2ff00*/  R2UR UR12, R4 ;  /* 0x00000000040c72ca */ /* 0x000fc400000e0000 */
[----:B------:R-:W-:-:S03]  /*2ff10*/  R2UR UR13, R5 ;  /* 0x00000000050d72ca */ /* 0x000fc600000e0000 */
[----:B------:R-:W4:Y:S04]  /*2ff20*/  LD.E R56, desc[UR6][R8.64+0x4] ;  /* 0x0000040608387980 */ /* 0x000f28000c101900 */
[----:B------:R-:W4:Y:S04]  /*2ff30*/  LD.E R61, desc[UR10][R8.64+0xc] ;  /* 0x00000c0a083d7980 */ /* 0x000f28000c101900 */
[----:B------:R-:W4:Y:S04]  /*2ff40*/  LD.E R62, desc[UR8][R8.64+0x10] ;  /* 0x00001008083e7980 */ /* 0x000f28000c101900 */
[----:B------:R-:W4:Y:S04]  /*2ff50*/  LD.E R63, desc[UR12][R8.64+0x14] ;  /* 0x0000140c083f7980 */ /* 0x000f28000c101900 */
[----:B--2---:R3:W2:Y:S01]  /*2ff60*/  LD.E R20, desc[UR4][R14.64] ;  /* 0x000000040e147980 */ /* 0x0046a2000c101900 */
[----:B------:R-:W-:-:S02]  /*2ff70*/  @P0 R2UR UR4, R4 ;  /* 0x00000000040402ca */ /* 0x000fc400000e0000 */
[----:B------:R-:W-:-:S13]  /*2ff80*/  @P0 R2UR UR5, R5 ;  /* 0x00000000050502ca */ /* 0x000fda00000e0000 */
[----:B------:R-:W2:Y:S01]  /*2ff90*/  @P0 LD.E R60, desc[UR4][R8.64+0x28] ;  /* 0x00002804083c0980 */ /* 0x000ea2000c101900 */
[----:B------:R-:W-:Y:S02]  /*2ffa0*/  R2UR UR4, R4 ;  /* 0x00000000040472ca */ /* 0x000fe400000e0000 */
[----:B------:R-:W-:-:S13]  /*2ffb0*/  R2UR UR5, R5 ;  /* 0x00000000050572ca */ /* 0x000fda00000e0000 */
[----:B------:R-:W2:Y:S01]  /*2ffc0*/  LD.E R57, desc[UR4][R8.64+0x8] ;  /* 0x0000080408397980 */ /* 0x000ea2000c101900 */
[----:B---3--:R-:W-:-:S04]  /*2ffd0*/  SHF.R.S32.HI R14, RZ, 0x1f, R21 ;  /* 0x0000001fff0e7819 */ /* 0x008fc80000011415 */
[----:B------:R-:W-:Y:S02]  /*2ffe0*/  LEA.HI R15, R14, R21, RZ, 0x7 ;  /* 0x000000150e0f7211 */ /* 0x000fe400078f38ff */
[----:B----4-:R-:W-:Y:S01]  /*2fff0*/  ISETP.GE.AND P1, PT, R12, 0x1, PT ;  /* 0x000000010c00780c */ /* 0x010fe20003f26270 */
[----:B------:R-:W-:Y:S01]  /*30000*/  BSSY B2, `(.L_x_5436) ;  /* 0x0000087000027945 */ /* 0x000fe20003800000 */
[----:B--2---:R-:W-:-:S04]  /*30010*/  FMUL.FTZ R24, R24, R20 ;  /* 0x0000001418187220 */ /* 0x004fc80000410000 */
[----:B------:R0:W1:Y:S01]  /*30020*/  MUFU.TANH R64, R24 ;  /* 0x0000001800407308 */ /* 0x0000620000002400 */
[----:B------:R-:W-:Y:S01]  /*30030*/  FMUL.FTZ R25, R25, R20 ;  /* 0x0000001419197220 */ /* 0x000fe20000410000 */
[----:B0-----:R-:W-:-:S05]  /*30040*/  LOP3.LUT R24, R15, 0xffffff80, RZ, 0xc0, !PT ;  /* 0xffffff800f187812 */ /* 0x001fca00078ec0ff */
[----:B------:R-:W-:Y:S01]  /*30050*/  IMAD.IADD R24, R21, 0x1, -R24 ;  /* 0x0000000115187824 */ /* 0x000fe200078e0a18 */
[----:B------:R0:W2:Y:S01]  /*30060*/  MUFU.TANH R65, R25 ;  /* 0x0000001900417308 */ /* 0x0000a20000002400 */
[----:B------:R-:W-:-:S03]  /*30070*/  FMUL.FTZ R28, R28, R20 ;  /* 0x000000141c1c7220 */ /* 0x000fc60000410000 */
[----:B------:R-:W-:Y:S01]  /*30080*/  SHF.R.S32.HI R15, RZ, 0x1f, R24 ;  /* 0x0000001fff0f7819 */ /* 0x000fe20000011418 */
[----:B------:R-:W-:Y:S01]  /*30090*/  FMUL.FTZ R13, R27, R20 ;  /* 0x000000141b0d7220 */ /* 0x000fe20000410000 */
[----:B0-----:R-:W-:Y:S02]  /*300a0*/  LEA.HI R25, R14, R21, RZ, 0x2 ;  /* 0x000000150e197211 */ /* 0x001fe400078f10ff */
[----:B------:R0:W3:Y:S01]  /*300b0*/  MUFU.TANH R27, R28 ;  /* 0x0000001c001b7308 */ /* 0x0000e20000002400 */
[----:B------:R-:W-:Y:S01]  /*300c0*/  LEA.HI R14, R15, R24, RZ, 0x2 ;  /* 0x000000180f0e7211 */ /* 0x000fe200078f10ff */
[----:B------:R-:W-:-:S03]  /*300d0*/  FMUL.FTZ R11, R26, R20 ;  /* 0x000000141a0b7220 */ /* 0x000fc60000410000 */
[--C-:B------:R-:W-:Y:S02]  /*300e0*/  SHF.R.S32.HI R26, RZ, 0x1f, R14.reuse ;  /* 0x0000001fff1a7819 */ /* 0x100fe4000001140e */
[----:B0-----:R-:W-:Y:S02]  /*300f0*/  LOP3.LUT R28, R25, 0xfffffffc, RZ, 0xc0, !PT ;  /* 0xfffffffc191c7812 */ /* 0x001fe400078ec0ff */
[----:B------:R-:W-:Y:S02]  /*30100*/  SHF.R.S32.HI R25, RZ, 0x2, R14 ;  /* 0x00000002ff197819 */ /* 0x000fe4000001140e */
[----:B------:R-:W-:Y:S01]  /*30110*/  LEA.HI R15, R15, R24, RZ, 0x5 ;  /* 0x000000180f0f7211 */ /* 0x000fe200078f28ff */
[----:B------:R-:W-:Y:S01]  /*30120*/  IMAD.IADD R28, R21, 0x1, -R28 ;  /* 0x00000001151c7824 */ /* 0x000fe200078e0a1c */
[----:B------:R-:W-:Y:S02]  /*30130*/  LEA.HI R26, R26, R25, RZ, 0x3 ;  /* 0x000000191a1a7211 */ /* 0x000fe400078f18ff */
[----:B------:R-:W-:-:S02]  /*30140*/  SHF.R.S32.HI R15, RZ, 0x5, R15 ;  /* 0x00000005ff0f7819 */ /* 0x000fc4000001140f */
[----:B------:R-:W-:Y:S02]  /*30150*/  LEA.HI R21, R28, R28, RZ, 0x1 ;  /* 0x0000001c1c157211 */ /* 0x000fe400078f08ff */
[----:B------:R-:W-:Y:S01]  /*30160*/  LOP3.LUT R26, R26, 0xfffffff8, RZ, 0xc0, !PT ;  /* 0xfffffff81a1a7812 */ /* 0x000fe200078ec0ff */
[----:B------:R-:W-:Y:S01]  /*30170*/  IMAD R15, R58, 0x4, R15 ;  /* 0x000000043a0f7824 */ /* 0x000fe200078e020f */
[----:B------:R-:W-:Y:S01]  /*30180*/  LOP3.LUT R21, R21, 0x1ffffffe, RZ, 0xc0, !PT ;  /* 0x1ffffffe15157812 */ /* 0x000fe200078ec0ff */
[-C--:B------:R-:W-:Y:S02]  /*30190*/  FMUL.FTZ R31, R31, R20.reuse ;  /* 0x000000141f1f7220 */ /* 0x080fe40000410000 */
[----:B------:R-:W-:Y:S02]  /*301a0*/  IMAD.IADD R26, R25, 0x1, -R26 ;  /* 0x00000001191a7824 */ /* 0x000fe400078e0a1a */
[----:B------:R-:W-:Y:S01]  /*301b0*/  FMUL.FTZ R37, R37, R20 ;  /* 0x0000001425257220 */ /* 0x000fe20000410000 */
[----:B------:R-:W-:-:S02]  /*301c0*/  IMAD.IADD R21, R28, 0x1, -R21 ;  /* 0x000000011c157824 */ /* 0x000fc400078e0a15 */
[----:B------:R-:W-:Y:S01]  /*301d0*/  IMAD.U32 R26, R15, 0x10, R26 ;  /* 0x000000100f1a7824 */ /* 0x000fe200078e001a */
[----:B------:R-:W0:Y:S08]  /*301e0*/  MUFU.TANH R67, R31 ;  /* 0x0000001f00437308 */ /* 0x000e300000002400 */
[----:B------:R4:W0:Y:S02]  /*301f0*/  MUFU.TANH R31, R37 ;  /* 0x00000025001f7308 */ /* 0x0008240000002400 */
[----:B----4-:R-:W-:-:S04]  /*30200*/  IMAD R37, R21, 0x8, R26 ;  /* 0x0000000815257824 */ /* 0x010fc800078e021a */
[----:B------:R-:W-:-:S04]  /*30210*/  @P0 IMAD.HI.U32 R60, R37, R60, RZ ;  /* 0x0000003c253c0227 */ /* 0x000fc800078e00ff */
[-C--:B------:R-:W-:Y:S01]  /*30220*/  FMUL.FTZ R30, R30, R20.reuse ;  /* 0x000000141e1e7220 */ /* 0x080fe20000410000 */
[----:B------:R-:W-:Y:S01]  /*30230*/  @P0 SHF.R.U32.HI R37, RZ, R59, R60 ;  /* 0x0000003bff250219 */ /* 0x000fe2000001163c */
[-C--:B------:R-:W-:Y:S01]  /*30240*/  FMUL.FTZ R36, R36, R20.reuse ;  /* 0x0000001424247220 */ /* 0x080fe20000410000 */
[----:B------:R-:W-:Y:S01]  /*30250*/  LOP3.LUT R15, R14, 0x7ffffffc, RZ, 0xc0, !PT ;  /* 0x7ffffffc0e0f7812 */ /* 0x000fe200078ec0ff */
[----:B------:R-:W-:Y:S02]  /*30260*/  IMAD.SHL.U32 R58, R0, 0x40, RZ ;  /* 0x00000040003a7824 */ /* 0x000fe400078e00ff */
[-C--:B------:R-:W-:Y:S01]  /*30270*/  FMUL.FTZ R35, R35, R20.reuse ;  /* 0x0000001423237220 */ /* 0x080fe20000410000 */
[----:B------:R-:W4:Y:S01]  /*30280*/  SHFL.IDX PT, R21, R37, RZ, 0x1c1f ;  /* 0x001c1fff25157589 */ /* 0x000f2200000e0000 */
[----:B------:R-:W0:Y:S01]  /*30290*/  MUFU.TANH R66, R30 ;  /* 0x0000001e00427308 */ /* 0x000e220000002400 */
[-C--:B------:R-:W-:Y:S01]  /*302a0*/  FMUL.FTZ R29, R29, R20.reuse ;  /* 0x000000141d1d7220 */ /* 0x080fe20000410000 */
[-C--:B------:R-:W-:Y:S01]  /*302b0*/  FMUL.FTZ R32, R32, R20.reuse ;  /* 0x0000001420207220 */ /* 0x080fe20000410000 */
[-C--:B------:R-:W-:Y:S01]  /*302c0*/  FMUL.FTZ R33, R33, R20.reuse ;  /* 0x0000001421217220 */ /* 0x080fe20000410000 */
[-C--:B------:R-:W-:Y:S01]  /*302d0*/  FMUL.FTZ R40, R40, R20.reuse ;  /* 0x0000001428287220 */ /* 0x080fe20000410000 */
[----:B------:R-:W-:-:S03]  /*302e0*/  FMUL.FTZ R41, R41, R20 ;  /* 0x0000001429297220 */ /* 0x000fc60000410000 */
[----:B------:R1:W0:Y:S01]  /*302f0*/  MUFU.TANH R30, R36 ;  /* 0x00000024001e7308 */ /* 0x0002220000002400 */
[-C--:B------:R-:W-:Y:S01]  /*30300*/  FMUL.FTZ R42, R42, R20.reuse ;  /* 0x000000142a2a7220 */ /* 0x080fe20000410000 */
[-C--:B------:R-:W-:Y:S01]  /*30310*/  FMUL.FTZ R44, R44, R20.reuse ;  /* 0x000000142c2c7220 */ /* 0x080fe20000410000 */
[-C--:B------:R-:W-:Y:S01]  /*30320*/  FMUL.FTZ R45, R45, R20.reuse ;  /* 0x000000142d2d7220 */ /* 0x080fe20000410000 */
[-C--:B------:R-:W-:Y:S01]  /*30330*/  FMUL.FTZ R46, R46, R20.reuse ;  /* 0x000000142e2e7220 */ /* 0x080fe20000410000 */
[-C--:B------:R-:W-:Y:S01]  /*30340*/  FMUL.FTZ R47, R47, R20.reuse ;  /* 0x000000142f2f7220 */ /* 0x080fe20000410000 */
[-C--:B------:R-:W-:Y:S01]  /*30350*/  FMUL.FTZ R48, R48, R20.reuse ;  /* 0x0000001430307220 */ /* 0x080fe20000410000 */
[-C--:B------:R-:W-:Y:S01]  /*30360*/  FMUL.FTZ R49, R49, R20.reuse ;  /* 0x0000001431317220 */ /* 0x080fe20000410000 */
[----:B------:R2:W0:Y:S01]  /*30370*/  MUFU.TANH R69, R35 ;  /* 0x0000002300457308 */ /* 0x0004220000002400 */
[----:B-1----:R-:W-:Y:S01]  /*30380*/  IMAD.IADD R36, R24, 0x1, -R15 ;  /* 0x0000000118247824 */ /* 0x002fe200078e0a0f */
[----:B------:R-:W-:Y:S01]  /*30390*/  IADD3 R15, -R58, 0x1, RZ ;  /* 0x000000013a0f7810 */ /* 0x000fe20007ffe1ff */
        /* <DEDUP_REMOVED lines=9> */
[----:B------:R-:W-:Y:S01]  /*30430*/  FMUL.FTZ R20, R55, R20 ;  /* 0x0000001437147220 */ /* 0x000fe20000410000 */
[----:B------:R-:W-:Y:S01]  /*30440*/  IMAD R15, R36, -0x2, R15 ;  /* 0xfffffffe240f7824 */ /* 0x000fe200078e020f */
[----:B------:R-:W1:Y:S01]  /*30450*/  MUFU.TANH R11, R11 ;  /* 0x0000000b000b7308 */ /* 0x000e620000002400 */
[----:B------:R-:W-:-:S03]  /*30460*/  LOP3.LUT R14, RZ, R61, RZ, 0x33, !PT ;  /* 0x0000003dff0e7212 */ /* 0x000fc600078e33ff */
[----:B------:R-:W-:-:S04]  /*30470*/  IADD3 R15, -R56, R15, R57 ;  /* 0x0000000f380f7210 */ /* 0x000fc80007ffe139 */
        /* <DEDUP_REMOVED lines=20> */
[----:B------:R-:W-:-:S02]  /*305c0*/  IMAD.IADD R62, R15, 0x1, R62 ;  /* 0x000000010f3e7824 */ /* 0x000fc400078e023e */
[----:B------:R-:W-:-:S05]  /*305d0*/  IMAD.IADD R63, R63, 0x1, -R58 ;  /* 0x000000013f3f7824 */ /* 0x000fca00078e0a3a */
[----:B------:R3:W0:Y:S02]  /*305e0*/  MUFU.TANH R70, R38 ;  /* 0x0000002600467308 */ /* 0x0006240000002400 */
[----:B---3--:R-:W-:-:S06]  /*305f0*/  IMAD.IADD R38, R15, 0x1, R14 ;  /* 0x000000010f267824 */ /* 0x008fcc00078e020e */
[----:B------:R4:W3:Y:S08]  /*30600*/  MUFU.TANH R68, R34 ;  /* 0x0000002200447308 */ /* 0x0008f00000002400 */
[----:B------:R1:W0:Y:S01]  /*30610*/  MUFU.TANH R71, R39 ;  /* 0x0000002700477308 */ /* 0x0002220000002400 */
[--C-:B----4-:R-:W-:Y:S02]  /*30620*/  IMAD.IADD R34, R38, 0x1, R21.reuse ;  /* 0x0000000126227824 */ /* 0x110fe400078e0215 */
[----:B-1----:R-:W-:Y:S01]  /*30630*/  IMAD.IADD R39, R62, 0x1, R21 ;  /* 0x000000013e277824 */ /* 0x002fe200078e0215 */
[----:B--23--:R-:W-:Y:S06]  /*30640*/  @!P1 BRA `(.L_x_5437) ;  /* 0x0000000000889947 */ /* 0x00cfec0003800000 */
[----:B------:R-:W-:Y:S01]  /*30650*/  IADD3 R15, -R56, R57, R21 ;  /* 0x00000039380f7210 */ /* 0x000fe20007ffe115 */
[----:B------:R-:W-:Y:S03]  /*30660*/  BSSY B3, `(.L_x_5438) ;  /* 0x000001c000037945 */ /* 0x000fe60003800000 */
[----:B------:R-:W-:-:S13]  /*30670*/  ISETP.GT.AND P0, PT, R15, -0x1, PT ;  /* 0xffffffff0f00780c */ /* 0x000fda0003f04270 */
[----:B------:R-:W-:Y:S05]  /*30680*/  @P0 BRA `(.L_x_5439) ;  /* 0x00000000003c0947 */ /* 0x000fea0003800000 */
[----:B------:R-:W-:Y:S01]  /*30690*/  ISETP.NE.AND P0, PT, R12, 0x1, PT ;  /* 0x000000010c00780c */ /* 0x000fe20003f05270 */
[----:B------:R-:W-:Y:S01]  /*306a0*/  BSSY B4, `(.L_x_5440) ;  /* 0x000000b000047945 */ /* 0x000fe20003800000 */
[----:B------:R-:W-:-:S11]  /*306b0*/  LOP3.LUT R15, RZ, R15, RZ, 0x33, !PT ;  /* 0x0000000fff0f7212 */ /* 0x000fd600078e33ff */
[----:B------:R-:W-:Y:S05]  /*306c0*/  @!P0 BRA `(.L_x_5441) ;  /* 0x0000000000208947 */ /* 0x000fea0003800000 */
[C---:B------:R-:W-:Y:S02]  /*306d0*/  R2UR UR4, R4.reuse ;  /* 0x00000000040472ca */ /* 0x040fe400000e0000 */
[C---:B------:R-:W-:Y:S02]  /*306e0*/  R2UR UR5, R5.reuse ;  /* 0x00000000050572ca */ /* 0x040fe400000e0000 */
[----:B------:R-:W-:Y:S02]  /*306f0*/  R2UR UR6, R4 ;  /* 0x00000000040672ca */ /* 0x000fe400000e0000 */
[----:B------:R-:W-:-:S09]  /*30700*/  R2UR UR7, R5 ;  /* 0x00000000050772ca */ /* 0x000fd200000e0000 */
[----:B------:R-:W2:Y:S04]  /*30710*/  LD.E R14, desc[UR4][R8.64+0x1c] ;  /* 0x00001c04080e7980 */ /* 0x000ea8000c101900 */
[----:B------:R-:W3:Y:S01]  /*30720*/  LD.E R21, desc[UR6][R8.64+0x20] ;  /* 0x0000200608157980 */ /* 0x000ee2000c101900 */
[----:B--2---:R-:W-:-:S05]  /*30730*/  IMAD.HI.U32 R14, R15, R14, RZ ;  /* 0x0000000e0f0e7227 */ /* 0x004fca00078e00ff */
[----:B---3--:R-:W-:-:S07]  /*30740*/  SHF.R.U32.HI R15, RZ, R21, R14 ;  /* 0x00000015ff0f7219 */ /* 0x008fce000001160e */
.L_x_5441:
[----:B------:R-:W-:Y:S05]  /*30750*/  BSYNC B4 ;  /* 0x0000000000047941 */ /* 0x000fea0003800000 */
.L_x_5440:
[----:B------:R-:W-:Y:S01]  /*30760*/  LOP3.LUT R15, RZ, R15, RZ, 0x33, !PT ;  /* 0x0000000fff0f7212 */ /* 0x000fe200078e33ff */
[----:B------:R-:W-:Y:S06]  /*30770*/  BRA `(.L_x_5442) ;  /* 0x0000000000287947 */ /* 0x000fec0003800000 */
.L_x_5439:
[----:B------:R-:W-:-:S13]  /*30780*/  ISETP.NE.AND P0, PT, R12, 0x1, PT ;  /* 0x000000010c00780c */ /* 0x000fda0003f05270 */
        /* <DEDUP_REMOVED lines=9> */
.L_x_5442:
[----:B------:R-:W-:Y:S05]  /*30820*/  BSYNC B3 ;  /* 0x0000000000037941 */ /* 0x000fea0003800000 */
.L_x_5438:
[----:B------:R-:W-:-:S04]  /*30830*/  IMAD R15, R12, R15, -R58 ;  /* 0x0000000f0c0f7224 */ /* 0x000fc800078e0a3a */
[----:B------:R-:W-:-:S05]  /*30840*/  IMAD R15, R36, -0x2, R15 ;  /* 0xfffffffe240f7824 */ /* 0x000fca00078e020f */
[----:B------:R-:W-:Y:S02]  /*30850*/  VIMNMX R34, R34, R15, !PT ;  /* 0x0000000f22227248 */ /* 0x000fe40007fe0100 */
[----:B------:R-:W-:-:S07]  /*30860*/  VIADDMNMX R39, R15, R12, R39, PT ;  /* 0x0000000c0f277246 */ /* 0x000fce0003800127 */
.L_x_5437:
[----:B------:R-:W-:Y:S05]  /*30870*/  BSYNC B2 ;  /* 0x0000000000027941 */ /* 0x000fea0003800000 */
.L_x_5436:
[C---:B------:R-:W-:Y:S01]  /*30880*/  ISETP.GE.AND P1, PT, R63.reuse, 0x9, PT ;  /* 0x000000093f00780c */ /* 0x040fe20003f26270 */
[----:B------:R-:W1:Y:S01]  /*30890*/  SHFL.IDX PT, R37, R37, 0x1, 0x1c1f ;  /* 0x003c1f0025257f89 */ /* 0x000e6200000e0000 */
        /* <DEDUP_REMOVED lines=13> */
[----:B-1----:R-:W-:Y:S01]  /*30970*/  IMAD.IADD R38, R38, 0x1, R37 ;  /* 0x0000000126267824 */ /* 0x002fe200078e0225 */
[----:B------:R-:W-:Y:S02]  /*30980*/  ISETP.GT.AND P3, PT, R34, 0x9, !P5 ;  /* 0x000000092200780c */ /* 0x000fe40006f64270 */
[----:B------:R-:W-:Y:S02]  /*30990*/  ISETP.GE.AND P4, PT, R63, 0x12, PT ;  /* 0x000000123f00780c */ /* 0x000fe40003f86270 */
[----:B0-----:R-:W-:Y:S02]  /*309a0*/  FSEL R21, R32, -INF , !P2 ;  /* 0xff80000020157808 */ /* 0x001fe40005000000 */
        /* <DEDUP_REMOVED lines=77> */
.L_x_5448:
[----:B------:R-:W-:Y:S05]  /*30e80*/  BSYNC B4 ;  /* 0x0000000000047941 */ /* 0x000fea0003800000 */
.L_x_5447:
[----:B------:R-:W-:Y:S01]  /*30e90*/  LOP3.LUT R57, RZ, R57, RZ, 0x33, !PT ;  /* 0x00000039ff397212 */ /* 0x000fe200078e33ff */
[----:B------:R-:W-:Y:S06]  /*30ea0*/  BRA `(.L_x_5449) ;  /* 0x0000000000287947 */ /* 0x000fec0003800000 */
.L_x_5446:
        /* <DEDUP_REMOVED lines=10> */
.L_x_5449:
[----:B------:R-:W-:Y:S05]  /*30f50*/  BSYNC B3 ;  /* 0x0000000000037941 */ /* 0x000fea0003800000 */
.L_x_5445:
[----:B------:R-:W-:-:S04]  /*30f60*/  IMAD R57, R12, R57, -R58 ;  /* 0x000000390c397224 */ /* 0x000fc800078e0a3a */
[----:B------:R-:W-:-:S05]  /*30f70*/  IMAD R57, R36, -0x2, R57 ;  /* 0xfffffffe24397824 */ /* 0x000fca00078e0239 */
[----:B------:R-:W-:Y:S02]  /*30f80*/  VIADDMNMX R39, R57, R12, R39, PT ;  /* 0x0000000c39277246 */ /* 0x000fe40003800127 */
[----:B------:R-:W-:-:S07]  /*30f90*/  VIMNMX R38, R38, R57, !PT ;  /* 0x0000003926267248 */ /* 0x000fce0007fe0100 */
.L_x_5444:
[----:B------:R-:W-:Y:S05]  /*30fa0*/  BSYNC B2 ;  /* 0x0000000000027941 */ /* 0x000fea0003800000 */
.L_x_5443:
[----:B------:R-:W2:Y:S01]  /*30fb0*/  LDL.64 R8, [R7+0x70] ;  /* 0x0000700007087983 */ /* 0x000ea20000100a00 */
[----:B------:R-:W-:Y:S02]  /*30fc0*/  R2UR UR4, R4 ;  /* 0x00000000040472ca */ /* 0x000fe400000e0000 */
[----:B------:R-:W-:Y:S02]  /*30fd0*/  R2UR UR5, R5 ;  /* 0x00000000050572ca */ /* 0x000fe400000e0000 */
[C---:B------:R-:W-:Y:S02]  /*30fe0*/  ISETP.GT.AND P0, PT, R38.reuse, 0x1, !P0 ;  /* 0x000000012600780c */ /* 0x040fe40004704270 */
[----:B------:R-:W-:Y:S02]  /*30ff0*/  ISETP.NE.AND P6, PT, R65, RZ, PT ;  /* 0x000000ff4100720c */ /* 0x000fe40003fc5270 */
[----:B------:R-:W-:Y:S02]  /*31000*/  ISETP.LT.OR P0, PT, R39, 0x2, P0 ;  /* 0x000000022700780c */ /* 0x000fe40000701670 */
[----:B------:R-:W-:-:S02]  /*31010*/  ISETP.GT.AND P1, PT, R38, 0x8, !P1 ;  /* 0x000000082600780c */ /* 0x000fc40004f24270 */
[----:B------:R-:W-:Y:S02]  /*31020*/  FSEL R53, R13, -INF , !P0 ;  /* 0xff8000000d357808 */ /* 0x000fe40004000000 */
[----:B------:R-:W-:Y:S02]  /*31030*/  ISETP.NE.AND P0, PT, R55, RZ, PT ;  /* 0x000000ff3700720c */ /* 0x000fe40003f05270 */
[C---:B------:R-:W-:Y:S02]  /*31040*/  ISETP.LT.OR P1, PT, R39.reuse, 0x9, P1 ;  /* 0x000000092700780c */ /* 0x040fe40000f21670 */
[----:B------:R-:W-:Y:S02]  /*31050*/  ISETP.GT.AND P0, PT, R38, 0x9, !P0 ;  /* 0x000000092600780c */ /* 0x000fe40004704270 */
[----:B------:R-:W-:Y:S02]  /*31060*/  FSEL R57, R66, -INF , !P1 ;  /* 0xff80000042397808 */ /* 0x000fe40004800000 */
[----:B------:R-:W-:-:S02]  /*31070*/  ISETP.LT.OR P0, PT, R39, 0xa, P0 ;  /* 0x0000000a2700780c */ /* 0x000fc40000701670 */
[----:B------:R-:W-:Y:S02]  /*31080*/  ISETP.NE.AND P1, PT, R74, RZ, PT ;  /* 0x000000ff4a00720c */ /* 0x000fe40003f25270 */
[----:B------:R-:W-:Y:S02]  /*31090*/  FSEL R67, R67, -INF , !P0 ;  /* 0xff80000043437808 */ /* 0x000fe40004000000 */
[----:B------:R-:W-:-:S04]  /*310a0*/  ISETP.NE.AND P0, PT, R59, RZ, PT ;  /* 0x000000ff3b00720c */ /* 0x000fc80003f05270 */
[----:B------:R-:W-:-:S04]  /*310b0*/  ISETP.GT.AND P0, PT, R38, 0x10, !P0 ;  /* 0x000000102600780c */ /* 0x000fc80004704270 */
[----:B------:R-:W-:-:S04]  /*310c0*/  ISETP.LT.OR P0, PT, R39, 0x11, P0 ;  /* 0x000000112700780c */ /* 0x000fc80000701670 */
        /* <DEDUP_REMOVED lines=17> */
[----:B------:R-:W-:-:S04]  /*311e0*/  ISETP.NE.AND P0, PT, R41, RZ, PT ;  /* 0x000000ff2900720c */ /* 0x000fc80003f05270 */
[----:B------:R-:W-:-:S04]  /*311f0*/  ISETP.GT.AND P0, PT, R38, RZ, !P0 ;  /* 0x000000ff2600720c */ /* 0x000fc80004704270 */
[----:B------:R-:W-:-:S04]  /*31200*/  ISETP.LT.OR P0, PT, R39, 0x1, P0 ;  /* 0x000000012700780c */ /* 0x000fc80000701670 */
[----:B------:R-:W-:Y:S02]  /*31210*/  FSEL R49, R11, -INF , !P0 ;  /* 0xff8000000b317808 */ /* 0x000fe40004000000 */
[----:B------:R-:W-:Y:S01]  /*31220*/  ISETP.NE.AND P0, PT, R73, RZ, PT ;  /* 0x000000ff4900720c */ /* 0x000fe20003f05270 */
[----:B--2---:R-:W2:Y:S03]  /*31230*/  LD.E.64 R12, desc[UR4][R8.64] ;  /* 0x00000004080c7980 */ /* 0x004ea6000c101b00 */
[C---:B------:R-:W-:Y:S02]  /*31240*/  ISETP.GT.AND P0, PT, R38.reuse, 0x21, !P0 ;  /* 0x000000212600780c */ /* 0x040fe40004704270 */
[C---:B------:R-:W-:Y:S02]  /*31250*/  ISETP.GT.AND P1, PT, R38.reuse, 0x28, !P1 ;  /* 0x000000282600780c */ /* 0x040fe40004f24270 */
[----:B------:R-:W-:-:S02]  /*31260*/  ISETP.GT.AND P2, PT, R38, 0x29, !P2 ;  /* 0x000000292600780c */ /* 0x000fc40005744270 */
[C---:B------:R-:W-:Y:S02]  /*31270*/  ISETP.GT.AND P3, PT, R38.reuse, 0x30, !P3 ;  /* 0x000000302600780c */ /* 0x040fe40005f64270 */
[C---:B------:R-:W-:Y:S02]  /*31280*/  ISETP.GT.AND P4, PT, R38.reuse, 0x31, !P4 ;  /* 0x000000312600780c */ /* 0x040fe40006784270 */
[C---:B------:R-:W-:Y:S02]  /*31290*/  ISETP.GT.AND P5, PT, R38.reuse, 0x38, !P5 ;  /* 0x000000382600780c */ /* 0x040fe40006fa4270 */
[----:B------:R-:W-:Y:S02]  /*312a0*/  ISETP.GT.AND P6, PT, R38, 0x39, !P6 ;  /* 0x000000392600780c */ /* 0x000fe400077c4270 */
[C---:B------:R-:W-:Y:S02]  /*312b0*/  ISETP.LT.OR P0, PT, R39.reuse, 0x22, P0 ;  /* 0x000000222700780c */ /* 0x040fe40000701670 */
[----:B------:R-:W-:-:S02]  /*312c0*/  ISETP.LT.OR P1, PT, R39, 0x29, P1 ;  /* 0x000000292700780c */ /* 0x000fc40000f21670 */
[----:B------:R-:W-:Y:S02]  /*312d0*/  FSEL R65, R35, -INF , !P0 ;  /* 0xff80000023417808 */ /* 0x000fe40004000000 */
[C---:B------:R-:W-:Y:S02]  /*312e0*/  ISETP.LT.OR P2, PT, R39.reuse, 0x2a, P2 ;  /* 0x0000002a2700780c */ /* 0x040fe40001741670 */
[----:B------:R-:W-:Y:S02]  /*312f0*/  FSEL R73, R46, -INF , !P1 ;  /* 0xff8000002e497808 */ /* 0x000fe40004800000 */
[----:B------:R-:W-:Y:S02]  /*31300*/  ISETP.LT.OR P3, PT, R39, 0x31, P3 ;  /* 0x000000312700780c */ /* 0x000fe40001f61670 */
[----:B------:R-:W-:Y:S02]  /*31310*/  FSEL R75, R47, -INF , !P2 ;  /* 0xff8000002f4b7808 */ /* 0x000fe40005000000 */
[----:B------:R-:W-:-:S02]  /*31320*/  ISETP.LT.OR P4, PT, R39, 0x32, P4 ;  /* 0x000000322700780c */ /* 0x000fc40002781670 */
[----:B------:R-:W-:Y:S02]  /*31330*/  FSEL R77, R50, -INF , !P3 ;  /* 0xff800000324d7808 */ /* 0x000fe40005800000 */
[----:B------:R-:W-:Y:S02]  /*31340*/  ISETP.LT.OR P5, PT, R39, 0x39, P5 ;  /* 0x000000392700780c */ /* 0x000fe40002fa1670 */
[----:B------:R-:W-:Y:S02]  /*31350*/  FSEL R79, R51, -INF , !P4 ;  /* 0xff800000334f7808 */ /* 0x000fe40006000000 */
[----:B------:R-:W-:Y:S02]  /*31360*/  ISETP.LT.OR P6, PT, R39, 0x3a, P6 ;  /* 0x0000003a2700780c */ /* 0x000fe400037c1670 */
[----:B------:R-:W-:Y:S02]  /*31370*/  FSEL R81, R54, -INF , !P5 ;  /* 0xff80000036517808 */ /* 0x000fe40006800000 */
[----:B------:R-:W-:-:S02]  /*31380*/  R2UR UR6, R4 ;  /* 0x00000000040672ca */ /* 0x000fc400000e0000 */
[----:B------:R-:W-:Y:S02]  /*31390*/  R2UR UR7, R5 ;  /* 0x00000000050772ca */ /* 0x000fe400000e0000 */
[----:B------:R-:W-:-:S11]  /*313a0*/  FSEL R83, R43, -INF , !P6 ;  /* 0xff8000002b537808 */ /* 0x000fd60007000000 */
[----:B------:R-:W3:Y:S01]  /*313b0*/  LD.E R41, desc[UR6][R8.64+0x14] ;  /* 0x0000140608297980 */ /* 0x000ee2000c101900 */
[----:B--2---:R-:W-:Y:S02]  /*313c0*/  FMNMX.FTZ R11, R45, R12, !PT ;  /* 0x0000000c2d0b7209 */ /* 0x004fe40007810000 */
        /* <DEDUP_REMOVED lines=12> */
[----:B------:R-:W-:Y:S01]  /*31490*/  FMNMX.FTZ R36, R61, R36, !PT ;  /* 0x000000243d247209 */ /* 0x000fe20007810000 */
[----:B------:R-:W2:Y:S01]  /*314a0*/  LD.E R40, desc[UR4][R8.64+0x20] ;  /* 0x0000200408287980 */ /* 0x000ea2000c101900 */
        /* <DEDUP_REMOVED lines=17> */
[----:B------:R-:W-:-:S03]  /*315c0*/  FMNMX.FTZ R39, R83, R36, !PT ;  /* 0x0000002453277209 */ /* 0x000fc60007810000 */
[----:B------:R-:W0:Y:S04]  /*315d0*/  SHFL.BFLY PT, R11, R38, 0x2, 0x1f ;  /* 0x0c401f00260b7f89 */ /* 0x000e2800000e0000 */
[----:B------:R1:W-:Y:S04]  /*315e0*/  ST.E.64 desc[UR4][R8.64], R38 ;  /* 0x0000002608007985 */ /* 0x0003e8000c101b04 */
[----:B------:R-:W4:Y:S01]  /*315f0*/  LD.E R44, desc[UR6][R8.64+0x4] ;  /* 0x00000406082c7980 */ /* 0x000f22000c101900 */
[----:B0-----:R-:W-:-:S03]  /*31600*/  FMNMX.FTZ R11, R38, R11, !PT ;  /* 0x0000000b260b7209 */ /* 0x001fc60007810000 */
[----:B-1----:R-:W5:Y:S04]  /*31610*/  LD.E R38, desc[UR4][R8.64+0x10] ;  /* 0x0000100408267980 */ /* 0x002f68000c101900 */
[----:B------:R-:W0:Y:S02]  /*31620*/  SHFL.BFLY PT, R36, R11, 0x1, 0x1f ;  /* 0x0c201f000b247f89 */ /* 0x000e2400000e0000 */
[----:B0-----:R-:W-:-:S05]  /*31630*/  FMNMX.FTZ R35, R11, R36, !PT ;  /* 0x000000240b237209 */ /* 0x001fca0007810000 */
[----:B------:R-:W-:Y:S04]  /*31640*/  ST.E desc[UR4][R8.64], R35 ;  /* 0x0000002308007985 */ /* 0x000fe8000c101904 */
[----:B------:R-:W3:Y:S01]  /*31650*/  LD.E R37, desc[UR6][R8.64] ;  /* 0x0000000608257980 */ /* 0x000ee2000c101900 */
[----:B------:R-:W-:Y:S02]  /*31660*/  R2UR UR8, R4 ;  /* 0x00000000040872ca */ /* 0x000fe400000e0000 */
[----:B------:R-:W-:Y:S01]  /*31670*/  R2UR UR9, R5 ;  /* 0x00000000050972ca */ /* 0x000fe200000e0000 */
[----:B----4-:R-:W0:Y:S02]  /*31680*/  SHFL.BFLY PT, R11, R44, 0x2, 0x1f ;  /* 0x0c401f002c0b7f89 */ /* 0x010e2400000e0000 */
[----:B0-----:R-:W-:-:S05]  /*31690*/  FMNMX.FTZ R36, R11, R44, !PT ;  /* 0x0000002c0b247209 */ /* 0x001fca0007810000 */
[----:B------:R-:W0:Y:S02]  /*316a0*/  SHFL.BFLY PT, R11, R36, 0x1, 0x1f ;  /* 0x0c201f00240b7f89 */ /* 0x000e2400000e0000 */
[----:B0-----:R-:W-:Y:S02]  /*316b0*/  FMNMX.FTZ R35, R36, R11, !PT ;  /* 0x0000000b24237209 */ /* 0x001fe40007810000 */
[----:B---3--:R-:W-:Y:S02]  /*316c0*/  FSETP.NEU.FTZ.AND P0, PT, R37, -INF , PT ;  /* 0xff8000002500780b */ /* 0x008fe40003f1d000 */
[----:B------:R-:W-:Y:S02]  /*316d0*/  FSETP.NEU.FTZ.AND P1, PT, R35, -INF , PT ;  /* 0xff8000002300780b */ /* 0x000fe40003f3d000 */
[----:B------:R-:W-:Y:S02]  /*316e0*/  FSEL R11, R37, RZ, P0 ;  /* 0x000000ff250b7208 */ /* 0x000fe40000000000 */
[----:B------:R-:W-:-:S03]  /*316f0*/  FSEL R42, R35, RZ, P1 ;  /* 0x000000ff232a7208 */ /* 0x000fc60000800000 */
[----:B------:R-:W-:Y:S02]  /*31700*/  FADD.FTZ R11, R12, -R11 ;  /* 0x8000000b0c0b7221 */ /* 0x000fe40000010000 */
[----:B------:R-:W-:Y:S02]  /*31710*/  FADD.FTZ R13, R13, -R42 ;  /* 0x8000002a0d0d7221 */ /* 0x000fe40000010000 */
[----:B--2---:R-:W-:Y:S02]  /*31720*/  FMUL.FTZ R11, R11, R40 ;  /* 0x000000280b0b7220 */ /* 0x004fe40000410000 */
[----:B------:R-:W-:-:S04]  /*31730*/  FMUL.FTZ R12, R40, R13 ;  /* 0x0000000d280c7220 */ /* 0x000fc80000410000 */
[----:B------:R-:W5:Y:S08]  /*31740*/  MUFU.EX2 R11, R11 ;  /* 0x0000000b000b7308 */ /* 0x000f700000000800 */
[----:B------:R-:W0:Y:S01]  /*31750*/  MUFU.EX2 R12, R12 ;  /* 0x0000000c000c7308 */ /* 0x000e220000000800 */
[----:B------:R1:W-:Y:S01]  /*31760*/  ST.E desc[UR4][R8.64+0x4], R35 ;  /* 0x0000042308007985 */ /* 0x0003e2000c101904 */
[----:B-----5:R-:W-:Y:S01]  /*31770*/  FMUL.FTZ R13, R11, R38 ;  /* 0x000000260b0d7220 */ /* 0x020fe20000410000 */
[----:B0-----:R-:W-:-:S04]  /*31780*/  FMUL.FTZ R41, R12, R41 ;  /* 0x000000290c297220 */ /* 0x001fc80000410000 */
[----:B------:R1:W-:Y:S04]  /*31790*/  ST.E desc[UR6][R8.64+0x10], R13 ;  /* 0x0000100d08007985 */ /* 0x0003e8000c101906 */
[----:B------:R1:W-:Y:S04]  /*317a0*/  ST.E desc[UR8][R8.64+0x14], R41 ;  /* 0x0000142908007985 */ /* 0x0003e8000c101908 */
[----:B------:R-:W2:Y:S04]  /*317b0*/  LDL.64 R36, [R7+0x78] ;  /* 0x0000780007247983 */ /* 0x000ea80000100a00 */
[----:B--2---:R-:W2:Y:S04]  /*317c0*/  LD.E.64 R38, desc[UR4][R36.64] ;  /* 0x0000000424267980 */ /* 0x004ea8000c101b00 */
[----:B--2---:R-:W2:Y:S01]  /*317d0*/  LD.E R40, desc[UR4][R38.64+0x4] ;  /* 0x0000040426287980 */ /* 0x004ea2000c101900 */
[----:B------:R-:W-:Y:S01]  /*317e0*/  BSSY B2, `(.L_x_5450) ;  /* 0x0000010000027945 */ /* 0x000fe20003800000 */
[----:B--2---:R-:W-:-:S13]  /*317f0*/  ISETP.NE.AND P0, PT, R40, RZ, PT ;  /* 0x000000ff2800720c */ /* 0x004fda0003f05270 */
[----:B-1----:R-:W-:Y:S05]  /*31800*/  @P0 BRA `(.L_x_5451) ;  /* 0x0000000000340947 */ /* 0x002fea0003800000 */
[----:B------:R-:W-:Y:S02]  /*31810*/  R2UR UR4, R4 ;  /* 0x00000000040472ca */ /* 0x000fe400000e0000 */
[----:B------:R-:W-:-:S13]  /*31820*/  R2UR UR5, R5 ;  /* 0x00000000050572ca */ /* 0x000fda00000e0000 */
[----:B------:R-:W2:Y:S01]  /*31830*/  LD.E.64 R8, desc[UR4][R36.64+0x8] ;  /* 0x0000080424087980 */ /* 0x000ea2000c101b00 */
[----:B------:R-:W-:Y:S02]  /*31840*/  R2UR UR6, R4 ;  /* 0x00000000040672ca */ /* 0x000fe400000e0000 */
[----:B------:R-:W-:Y:S01]  /*31850*/  R2UR UR7, R5 ;  /* 0x00000000050772ca */ /* 0x000fe200000e0000 */
[----:B------:R-:W3:-:S12]  /*31860*/  LD.E R39, desc[UR4][R38.64] ;  /* 0x0000000426277980 */ /* 0x000ed8000c101900 */
[----:B--2---:R-:W2:Y:S01]  /*31870*/  LD.E.64 R8, desc[UR6][R8.64] ;  /* 0x0000000608087980 */ /* 0x004ea2000c101b00 */
[----:B---3--:R-:W-:-:S04]  /*31880*/  IMAD R41, R10, 0x40, R39 ;  /* 0x000000400a297824 */ /* 0x008fc800078e0227 */
[----:B--2---:R-:W-:-:S05]  /*31890*/  IMAD.WIDE R40, R41, 0x4, R8 ;  /* 0x0000000429287825 */ /* 0x004fca00078e0208 */
[----:B------:R0:W-:Y:S04]  /*318a0*/  ST.E desc[UR4][R40.64], R11 ;  /* 0x0000000b28007985 */ /* 0x0001e8000c101904 */
[----:B------:R-:W2:Y:S04]  /*318b0*/  LD.E.64 R38, desc[UR6][R36.64] ;  /* 0x0000000624267980 */ /* 0x000ea8000c101b00 */
[----:B--2---:R-:W2:Y:S02]  /*318c0*/  LD.E R13, desc[UR4][R38.64+0x4] ;  /* 0x00000404260d7980 */ /* 0x004ea4000c101900 */
[----:B0-2---:R-:W-:-:S13]  /*318d0*/  ISETP.NE.AND P0, PT, R13, RZ, PT ;  /* 0x000000ff0d00720c */ /* 0x005fda0003f05270 */
.L_x_5451:
[----:B------:R-:W-:Y:S05]  /*318e0*/  BSYNC B2 ;  /* 0x0000000000027941 */ /* 0x000fea0003800000 */
.L_x_5450:
[----:B------:R-:W-:Y:S04]  /*318f0*/  BSSY B2, `(.L_x_5452) ;  /* 0x000000d000027945 */ /* 0x000fe80003800000 */
[----:B------:R-:W-:Y:S05]  /*31900*/  @P0 BRA `(.L_x_5453) ;  /* 0x00000000002c0947 */ /* 0x000fea0003800000 */
        /* <DEDUP_REMOVED lines=8> */
[----:B------:R-:W-:-:S04]  /*31990*/  VIADD R13, R10, 0x8 ;  /* 0x000000080a0d7836 */ /* 0x000fc80000000000 */
[----:B--2---:R-:W-:-:S05]  /*319a0*/  IMAD.WIDE R8, R13, 0x4, R8 ;  /* 0x000000040d087825 */ /* 0x004fca00078e0208 */
[----:B------:R0:W-:Y:S02]  /*319b0*/  ST.E desc[UR4][R8.64], R12 ;  /* 0x0000000c08007985 */ /* 0x0001e4000c101904 */
.L_x_5453:
[----:B------:R-:W-:Y:S05]  /*319c0*/  BSYNC B2 ;  /* 0x0000000000027941 */ /* 0x000fea0003800000 */
.L_x_5452:
[----:B0-----:R-:W2:Y:S01]  /*319d0*/  LDL.64 R8, [R7+0x70] ;  /* 0x0000700007087983 */ /* 0x001ea20000100a00 */
[C---:B------:R-:W-:Y:S02]  /*319e0*/  R2UR UR4, R4.reuse ;  /* 0x00000000040472ca */ /* 0x040fe400000e0000 */
[C---:B------:R-:W-:Y:S02]  /*319f0*/  R2UR UR5, R5.reuse ;  /* 0x00000000050572ca */ /* 0x040fe400000e0000 */
[C---:B------:R-:W-:Y:S02]  /*31a00*/  R2UR UR6, R4.reuse ;  /* 0x00000000040672ca */ /* 0x040fe400000e0000 */
[C---:B------:R-:W-:Y:S02]  /*31a10*/  R2UR UR7, R5.reuse ;  /* 0x00000000050772ca */ /* 0x040fe400000e0000 */
[----:B------:R-:W-:Y:S02]  /*31a20*/  R2UR UR8, R4 ;  /* 0x00000000040872ca */ /* 0x000fe400000e0000 */
[----:B------:R-:W-:-:S05]  /*31a30*/  R2UR UR9, R5 ;  /* 0x00000000050972ca */ /* 0x000fca00000e0000 */
[----:B--2---:R-:W2:Y:S04]  /*31a40*/  LD.E R10, desc[UR4][R8.64] ;  /* 0x00000004080a7980 */ /* 0x004ea8000c101900 */
[----:B------:R-:W3:Y:S04]  /*31a50*/  LD.E R13, desc[UR6][R8.64+0x20] ;  /* 0x00002006080d7980 */ /* 0x000ee8000c101900 */
[----:B------:R-:W4:Y:S04]  /*31a60*/  LD.E R36, desc[UR8][R8.64+0x4] ;  /* 0x0000040808247980 */ /* 0x000f28000c101900 */
[----:B------:R-:W4:Y:S04]  /*31a70*/  LD.E R56, desc[UR4][R8.64+0x10] ;  /* 0x0000100408387980 */ /* 0x000f28000c101900 */
[----:B------:R-:W4:Y:S01]  /*31a80*/  LD.E R55, desc[UR6][R8.64+0x14] ;  /* 0x0000140608377980 */ /* 0x000f22000c101900 */
[C---:B--2---:R-:W-:Y:S01]  /*31a90*/  FSETP.NEU.FTZ.AND P0, PT, R10.reuse, -INF , PT ;  /* 0xff8000000a00780b */ /* 0x044fe20003f1d000 */
[----:B---3--:R-:W-:Y:S01]  /*31aa0*/  FMUL.FTZ R35, R10, R13 ;  /* 0x0000000d0a237220 */ /* 0x008fe20000410000 */
[----:B----4-:R-:W-:Y:S01]  /*31ab0*/  FSETP.NEU.FTZ.AND P1, PT, R36, -INF , PT ;  /* 0xff8000002400780b */ /* 0x010fe20003f3d000 */
[----:B------:R-:W-:-:S03]  /*31ac0*/  FMUL.FTZ R36, R13, R36 ;  /* 0x000000240d247220 */ /* 0x000fc60000410000 */
[----:B------:R-:W-:Y:S02]  /*31ad0*/  FSEL R10, R35, RZ, P0 ;  /* 0x000000ff230a7208 */ /* 0x000fe40000000000 */
[----:B------:R-:W-:-:S03]  /*31ae0*/  FSEL R40, R36, RZ, P1 ;  /* 0x000000ff24287208 */ /* 0x000fc60000800000 */
        /* <DEDUP_REMOVED lines=34> */
[----:B------:R0:W1:Y:S08]  /*31d10*/  MUFU.EX2 R160, R14 ;  /* 0x0000000e00a07308 */ /* 0x0000700000000800 */
[----:B------:R-:W2:Y:S01]  /*31d20*/  MUFU.EX2 R41, R41 ;  /* 0x0000002900297308 */ /* 0x000ea20000000800 */
[----:B0-----:R-:W-:-:S07]  /*31d30*/  FADD.FTZ R14, R34, R55 ;  /* 0x00000037220e7221 */ /* 0x001fce0000010000 */
[----:B------:R0:W3:Y:S08]  /*31d40*/  MUFU.EX2 R162, R15 ;  /* 0x0000000f00a27308 */ /* 0x0000f00000000800 */
[----:B------:R-:W4:Y:S01]  /*31d50*/  MUFU.EX2 R42, R42 ;  /* 0x0000002a002a7308 */ /* 0x000f220000000800 */
[----:B0-----:R-:W-:-:S04]  /*31d60*/  FADD.FTZ R15, R35, R56 ;  /* 0x00000038230f7221 */ /* 0x001fc80000010000 */
[----:B-1----:R-:W-:-:S03]  /*31d70*/  FADD.FTZ R15, R160, R15 ;  /* 0x0000000fa00f7221 */ /* 0x002fc60000010000 */
[----:B------:R-:W0:Y:S08]  /*31d80*/  MUFU.EX2 R13, R20 ;  /* 0x00000014000d7308 */ /* 0x000e300000000800 */
[----:B------:R-:W1:Y:S08]  /*31d90*/  MUFU.EX2 R43, R43 ;  /* 0x0000002b002b7308 */ /* 0x000e700000000800 */
[----:B------:R2:W1:Y:S08]  /*31da0*/  MUFU.EX2 R164, R21 ;  /* 0x0000001500a47308 */ /* 0x0004700000000800 */
[----:B------:R-:W1:Y:S01]  /*31db0*/  MUFU.EX2 R44, R44 ;  /* 0x0000002c002c7308 */ /* 0x000e620000000800 */
[----:B--2---:R-:W-:Y:S01]  /*31dc0*/  FADD.FTZ R21, R41, R14 ;  /* 0x0000000e29157221 */ /* 0x004fe20000010000 */
[----:B---3--:R-:W-:-:S03]  /*31dd0*/  FADD.FTZ R14, R162, R15 ;  /* 0x0000000fa20e7221 */ /* 0x008fc60000010000 */
[----:B----4-:R-:W-:Y:S01]  /*31de0*/  FADD.FTZ R20, R42, R21 ;  /* 0x000000152a147221 */ /* 0x010fe20000010000 */
[----:B0-----:R-:W-:Y:S02]  /*31df0*/  FADD.FTZ R15, R13, R14 ;  /* 0x0000000e0d0f7221 */ /* 0x001fe40000010000 */
[----:B------:R-:W0:Y:S01]  /*31e00*/  MUFU.EX2 R27, R24 ;  /* 0x00000018001b7308 */ /* 0x000e220000000800 */
[----:B-1----:R-:W-:Y:S01]  /*31e10*/  FADD.FTZ R21, R43, R20 ;  /* 0x000000142b157221 */ /* 0x002fe20000010000 */
[----:B------:R-:W-:-:S06]  /*31e20*/  FADD.FTZ R14, R164, R15 ;  /* 0x0000000fa40e7221 */ /* 0x000fcc0000010000 */
[----:B------:R-:W1:Y:S01]  /*31e30*/  MUFU.EX2 R45, R45 ;  /* 0x0000002d002d7308 */ /* 0x000e620000000800 */
[----:B------:R-:W-:-:S07]  /*31e40*/  FADD.FTZ R20, R44, R21 ;  /* 0x000000152c147221 */ /* 0x000fce0000010000 */
        /* <DEDUP_REMOVED lines=40> */
[----:B--2---:R-:W-:-:S05]  /*320d0*/  FADD.FTZ R55, R10, R21 ;  /* 0x000000150a377221 */ /* 0x004fca0000010000 */
[----:B------:R-:W-:Y:S01]  /*320e0*/  ST.E desc[UR4][R8.64+0x10], R55 ;  /* 0x0000103708007985 */ /* 0x000fe2000c101904 */
[----:B0-----:R-:W-:-:S05]  /*320f0*/  FADD.FTZ R57, R175, R14 ;  /* 0x0000000eaf397221 */ /* 0x001fca0000010000 */
[----:B------:R0:W-:Y:S04]  /*32100*/  ST.E desc[UR6][R8.64+0x14], R57 ;  /* 0x0000143908007985 */ /* 0x0001e8000c101906 */
[----:B------:R-:W2:Y:S01]  /*32110*/  LDL.64 R20, [R7+0x80] ;  /* 0x0000800007147983 */ /* 0x000ea20000100a00 */
[----:B------:R-:W-:Y:S06]  /*32120*/  BAR.SYNC.DEFER_BLOCKING 0xf, 0x100 ;  /* 0x03c4000000007b1d */ /* 0x000fec0000010000 */
[----:B------:R-:W3:Y:S04]  /*32130*/  LDL.64 R14, [R7+0x88] ;  /* 0x00008800070e7983 */ /* 0x000ee80000100a00 */
[----:B--2---:R-:W2:Y:S04]  /*32140*/  LD.E.64 R20, desc[UR4][R20.64+0x10] ;  /* 0x0000100414147980 */ /* 0x004ea8000c101b00 */
[----:B--2---:R-:W2:Y:S04]  /*32150*/  LD.E.64 R24, desc[UR6][R20.64+0x8] ;  /* 0x0000080614187980 */ /* 0x004ea8000c101b00 */
[----:B------:R-:W4:Y:S01]  /*32160*/  LD.E.64 R58, desc[UR4][R20.64] ;  /* 0x00000004143a7980 */ /* 0x000f22000c101b00 */
        /* <DEDUP_REMOVED lines=16> */
[----:B--2---:R-:W-:-:S05]  /*32270*/  MOV R24, R24 ;  /* 0x0000001800187202 */ /* 0x004fca0000000f00 */
[--C-:B----4-:R-:W-:Y:S02]  /*32280*/  IMAD R59, R59, 0x2, R24.reuse ;  /* 0x000000023b3b7824 */ /* 0x110fe400078e0218 */
[C---:B0-----:R-:W-:Y:S02]  /*32290*/  IMAD R8, R58.reuse, 0x2, R24 ;  /* 0x000000023a087824 */ /* 0x041fe400078e0218 */
[----:B------:R-:W-:Y:S01]  /*322a0*/  IMAD R58, R58, 0x2, R59 ;  /* 0x000000023a3a7824 */ /* 0x000fe200078e023b */
[----:B------:R-:W-:Y:S04]  /*322b0*/  STSM.16.M88.4 [R24], R160 ;  /* 0x000000a018007844 */ /* 0x000fe80000000200 */
[----:B------:R0:W-:Y:S04]  /*322c0*/  STSM.16.M88.4 [R8], R164 ;  /* 0x000000a408007844 */ /* 0x0001e80000000200 */
[----:B------:R-:W-:Y:S04]  /*322d0*/  STSM.16.M88.4 [R59], R168 ;  /* 0x000000a83b007844 */ /* 0x000fe80000000200 */
[----:B------:R1:W-:Y:S04]  /*322e0*/  STSM.16.M88.4 [R58], R172 ;  /* 0x000000ac3a007844 */ /* 0x0003e80000000200 */
[----:B---3--:R-:W2:Y:S04]  /*322f0*/  LD.E R10, desc[UR4][R14.64] ;  /* 0x000000040e0a7980 */ /* 0x008ea8000c101900 */
[----:B0-----:R-:W3:Y:S04]  /*32300*/  LD.E R8, desc[UR4][R14.64+0x14] ;  /* 0x000014040e087980 */ /* 0x001ee8000c101900 */
[----:B------:R-:W4:Y:S04]  /*32310*/  LD.E R36, desc[UR4][R14.64+0x44] ;  /* 0x000044040e247980 */ /* 0x000f28000c101900 */
[----:B------:R-:W4:Y:S01]  /*32320*/  LD.E R50, desc[UR4][R14.64+0x80] ;  /* 0x000080040e327980 */ /* 0x000f22000c101900 */
[----:B------:R-:W-:-:S02]  /*32330*/  R2UR UR18, R4 ;  /* 0x00000000041272ca */ /* 0x000fc400000e0000 */
[----:B------:R-:W-:Y:S01]  /*32340*/  R2UR UR19, R5 ;  /* 0x00000000051372ca */ /* 0x000fe200000e0000 */
[----:B------:R-:W4:Y:S04]  /*32350*/  LD.E R66, desc[UR4][R14.64+0xc0] ;  /* 0x0000c0040e427980 */ /* 0x000f28000c101900 */
        /* <DEDUP_REMOVED lines=11> */
[----:B------:R-:W4:Y:S01]  /*32410*/  LD.E R86, desc[UR8][R14.64+0x110] ;  /* 0x000110080e567980 */ /* 0x000f22000c101900 */
[----:B------:R-:W-:-:S02]  /*32420*/  R2UR UR10, R4 ;  /* 0x00000000040a72ca */ /* 0x000fc400000e0000 */
[C---:B------:R-:W-:Y:S01]  /*32430*/  R2UR UR11, R5.reuse ;  /* 0x00000000050b72ca */ /* 0x040fe200000e0000 */
[----:B------:R-:W4:Y:S01]  /*32440*/  LD.E R64, desc[UR18][R14.64+0xb4] ;  /* 0x0000b4120e407980 */ /* 0x000f22000c101900 */
[C---:B------:R-:W-:Y:S02]  /*32450*/  R2UR UR12, R4.reuse ;  /* 0x00000000040c72ca */ /* 0x040fe400000e0000 */
[C---:B------:R-:W-:Y:S01]  /*32460*/  R2UR UR13, R5.reuse ;  /* 0x00000000050d72ca */ /* 0x040fe200000e0000 */
[----:B------:R-:W4:Y:S01]  /*32470*/  LD.E R80, desc[UR18][R14.64+0xf4] ;  /* 0x0000f4120e507980 */ /* 0x000f22000c101900 */
[C---:B------:R-:W-:Y:S02]  /*32480*/  R2UR UR14, R4.reuse ;  /* 0x00000000040e72ca */ /* 0x040fe400000e0000 */
[----:B------:R-:W-:Y:S02]  /*32490*/  R2UR UR15, R5 ;  /* 0x00000000050f72ca */ /* 0x000fe400000e0000 */
        /* <DEDUP_REMOVED lines=11> */
[----:B-1----:R-:W4:Y:S04]  /*32550*/  LD.E R58, desc[UR12][R14.64+0xa0] ;  /* 0x0000a00c0e3a7980 */ /* 0x002f28000c101900 */
        /* <DEDUP_REMOVED lines=10> */
[----:B--2---:R-:W-:-:S05]  /*32600*/  FMUL.FTZ R9, R11, R10 ;  /* 0x0000000a0b097220 */ /* 0x004fca0000410000 */
[----:B------:R3:W-:Y:S02]  /*32610*/  ST.E desc[UR4][R14.64], R9 ;  /* 0x000000090e007985 */ /* 0x0007e4000c101904 */
[C---:B---3--:R-:W-:Y:S02]  /*32620*/  FMUL.FTZ R9, R11.reuse, R8 ;  /* 0x000000080b097220 */ /* 0x048fe40000410000 */
[----:B------:R-:W2:Y:S04]  /*32630*/  LD.E R8, desc[UR18][R14.64+0x134] ;  /* 0x000134120e087980 */ /* 0x000ea8000c101900 */
[----:B------:R4:W-:Y:S02]  /*32640*/  ST.E desc[UR4][R14.64+0x14], R9 ;  /* 0x000014090e007985 */ /* 0x0009e4000c101904 */
[----:B----4-:R-:W-:-:S05]  /*32650*/  FMUL.FTZ R9, R11, R36 ;  /* 0x000000240b097220 */ /* 0x010fca0000410000 */
[----:B------:R0:W-:Y:S02]  /*32660*/  ST.E desc[UR4][R14.64+0x44], R9 ;  /* 0x000044090e007985 */ /* 0x0001e4000c101904 */
[----:B0-----:R-:W-:-:S05]  /*32670*/  FMUL.FTZ R9, R11, R50 ;  /* 0x000000320b097220 */ /* 0x001fca0000410000 */
[----:B------:R0:W-:Y:S02]  /*32680*/  ST.E desc[UR4][R14.64+0x80], R9 ;  /* 0x000080090e007985 */ /* 0x0001e4000c101904 */
[----:B0-----:R-:W-:-:S05]  /*32690*/  FMUL.FTZ R9, R11, R66 ;  /* 0x000000420b097220 */ /* 0x001fca0000410000 */
[----:B------:R0:W-:Y:S02]  /*326a0*/  ST.E desc[UR4][R14.64+0xc0], R9 ;  /* 0x0000c0090e007985 */ /* 0x0001e4000c101904 */
[----:B0-----:R-:W-:-:S05]  /*326b0*/  FMUL.FTZ R9, R11, R82 ;  /* 0x000000520b097220 */ /* 0x001fca0000410000 */
[----:B------:R2:W-:Y:S02]  /*326c0*/  ST.E desc[UR4][R14.64+0x100], R9 ;  /* 0x000100090e007985 */ /* 0x0005e4000c101904 */
[C---:B--2---:R-:W-:Y:S02]  /*326d0*/  FMUL.FTZ R9, R11.reuse, R8 ;  /* 0x000000080b097220 */ /* 0x044fe40000410000 */
[----:B------:R-:W2:Y:S01]  /*326e0*/  LD.E R8, desc[UR6][R14.64+0x140] ;  /* 0x000140060e087980 */ /* 0x000ea2000c101900 */
[----:B------:R-:W-:-:S05]  /*326f0*/  FMUL.FTZ R13, R11, R20 ;  /* 0x000000140b0d7220 */ /* 0x000fca0000410000 */
[----:B------:R0:W-:Y:S02]  /*32700*/  ST.E desc[UR6][R14.64+0x4], R13 ;  /* 0x0000040d0e007985 */ /* 0x0001e4000c101906 */
[----:B0-----:R-:W-:-:S05]  /*32710*/  FMUL.FTZ R13, R11, R34 ;  /* 0x000000220b0d7220 */ /* 0x001fca0000410000 */
        /* <DEDUP_REMOVED lines=22> */
[----:B------:R-:W2:Y:S04]  /*32880*/  LD.E R8, desc[UR6][R14.64+0x150] ;  /* 0x000150060e087980 */ /* 0x000ea8000c101900 */
[----:B------:R2:W-:Y:S02]  /*32890*/  ST.E desc[UR4][R14.64+0x134], R9 ;  /* 0x000134090e007985 */ /* 0x0005e4000c101904 */
[----:B--2---:R-:W-:-:S02]  /*328a0*/  FMUL.FTZ R9, R11, R8 ;  /* 0x000000080b097220 */ /* 0x004fc40000410000 */
[----:B------:R-:W2:Y:S04]  /*328b0*/  LD.E R8, desc[UR6][R14.64+0x154] ;  /* 0x000154060e087980 */ /* 0x000ea8000c101900 */
        /* <DEDUP_REMOVED lines=57> */
[----:B------:R2:W-:Y:S01]  /*32c50*/  ST.E desc[UR4][R14.64+0x1d4], R21 ;  /* 0x0001d4150e007985 */ /* 0x0005e2000c101904 */
[C---:B------:R-:W-:Y:S01]  /*32c60*/  FMUL.FTZ R25, R11.reuse, R26 ;  /* 0x0000001a0b197220 */ /* 0x040fe20000410000 */
[C---:B------:R-:W-:Y:S01]  /*32c70*/  FMUL.FTZ R27, R11.reuse, R28 ;  /* 0x0000001c0b1b7220 */ /* 0x040fe20000410000 */
[C---:B------:R-:W-:Y:S01]  /*32c80*/  FMUL.FTZ R29, R11.reuse, R30 ;  /* 0x0000001e0b1d7220 */ /* 0x040fe20000410000 */
[----:B------:R-:W-:-:S02]  /*32c90*/  FMUL.FTZ R31, R11, R32 ;  /* 0x000000200b1f7220 */ /* 0x000fc40000410000 */
[----:B------:R0:W-:Y:S04]  /*32ca0*/  ST.E desc[UR10][R14.64+0x20], R25 ;  /* 0x000020190e007985 */ /* 0x0001e8000c10190a */
[----:B------:R1:W-:Y:S04]  /*32cb0*/  ST.E desc[UR12][R14.64+0x24], R27 ;  /* 0x0000241b0e007985 */ /* 0x0003e8000c10190c */
[----:B------:R3:W-:Y:S01]  /*32cc0*/  ST.E desc[UR14][R14.64+0x30], R29 ;  /* 0x0000301d0e007985 */ /* 0x0007e2000c10190e */
[----:B--2---:R-:W-:-:S03]  /*32cd0*/  FMUL.FTZ R21, R11, R8 ;  /* 0x000000080b157220 */ /* 0x004fc60000410000 */
[----:B------:R-:W2:Y:S01]  /*32ce0*/  LD.E R8, desc[UR6][R14.64+0x1f4] ;  /* 0x0001f4060e087980 */ /* 0x000ea2000c101900 */
[C---:B0-----:R-:W-:Y:S01]  /*32cf0*/  FMUL.FTZ R25, R11.reuse, R40 ;  /* 0x000000280b197220 */ /* 0x041fe20000410000 */
[C---:B-1----:R-:W-:Y:S01]  /*32d00*/  FMUL.FTZ R27, R11.reuse, R42 ;  /* 0x0000002a0b1b7220 */ /* 0x042fe20000410000 */
[C---:B---3--:R-:W-:Y:S01]  /*32d10*/  FMUL.FTZ R29, R11.reuse, R44 ;  /* 0x0000002c0b1d7220 */ /* 0x048fe20000410000 */
[----:B------:R0:W-:Y:S04]  /*32d20*/  ST.E desc[UR16][R14.64+0x34], R31 ;  /* 0x0000341f0e007985 */ /* 0x0001e8000c101910 */
[----:B------:R1:W-:Y:S01]  /*32d30*/  ST.E desc[UR10][R14.64+0x54], R25 ;  /* 0x000054190e007985 */ /* 0x0003e2000c10190a */
[----:B0-----:R-:W-:-:S03]  /*32d40*/  FMUL.FTZ R31, R11, R48 ;  /* 0x000000300b1f7220 */ /* 0x001fc60000410000 */
[----:B------:R0:W-:Y:S01]  /*32d50*/  ST.E desc[UR12][R14.64+0x60], R27 ;  /* 0x0000601b0e007985 */ /* 0x0001e2000c10190c */
[----:B-1----:R-:W-:-:S03]  /*32d60*/  FMUL.FTZ R25, R11, R54 ;  /* 0x000000360b197220 */ /* 0x002fc60000410000 */
[----:B------:R1:W-:Y:S04]  /*32d70*/  ST.E desc[UR14][R14.64+0x64], R29 ;  /* 0x0000641d0e007985 */ /* 0x0003e8000c10190e */
[----:B------:R3:W-:Y:S01]  /*32d80*/  ST.E desc[UR16][R14.64+0x74], R31 ;  /* 0x0000741f0e007985 */ /* 0x0007e2000c101910 */
[C---:B0-----:R-:W-:Y:S01]  /*32d90*/  FMUL.FTZ R27, R11.reuse, R58 ;  /* 0x0000003a0b1b7220 */ /* 0x041fe20000410000 */
[C---:B-1----:R-:W-:Y:S01]  /*32da0*/  FMUL.FTZ R29, R11.reuse, R60 ;  /* 0x0000003c0b1d7220 */ /* 0x042fe20000410000 */
[C---:B---3--:R-:W-:Y:S01]  /*32db0*/  FMUL.FTZ R31, R11.reuse, R62 ;  /* 0x0000003e0b1f7220 */ /* 0x048fe20000410000 */
[----:B------:R0:W-:Y:S01]  /*32dc0*/  ST.E desc[UR10][R14.64+0x90], R25 ;  /* 0x000090190e007985 */ /* 0x0001e2000c10190a */
[----:B------:R-:W-:-:S03]  /*32dd0*/  FMUL.FTZ R33, R11, R64 ;  /* 0x000000400b217220 */ /* 0x000fc60000410000 */
[----:B------:R1:W-:Y:S04]  /*32de0*/  ST.E desc[UR12][R14.64+0xa0], R27 ;  /* 0x0000a01b0e007985 */ /* 0x0003e8000c10190c */
[----:B------:R3:W-:Y:S04]  /*32df0*/  ST.E desc[UR14][R14.64+0xa4], R29 ;  /* 0x0000a41d0e007985 */ /* 0x0007e8000c10190e */
[----:B------:R4:W-:Y:S01]  /*32e00*/  ST.E desc[UR16][R14.64+0xb0], R31 ;  /* 0x0000b01f0e007985 */ /* 0x0009e2000c101910 */
[C---:B0-----:R-:W-:Y:S01]  /*32e10*/  FMUL.FTZ R25, R11.reuse, R72 ;  /* 0x000000480b197220 */ /* 0x041fe20000410000 */
[C---:B-1----:R-:W-:Y:S01]  /*32e20*/  FMUL.FTZ R27, R11.reuse, R74 ;  /* 0x0000004a0b1b7220 */ /* 0x042fe20000410000 */
[C---:B---3--:R-:W-:Y:S01]  /*32e30*/  FMUL.FTZ R29, R11.reuse, R76 ;  /* 0x0000004c0b1d7220 */ /* 0x048fe20000410000 */
[C---:B----4-:R-:W-:Y:S01]  /*32e40*/  FMUL.FTZ R31, R11.reuse, R78 ;  /* 0x0000004e0b1f7220 */ /* 0x050fe20000410000 */
[----:B------:R0:W-:Y:S04]  /*32e50*/  ST.E desc[UR18][R14.64+0xb4], R33 ;  /* 0x0000b4210e007985 */ /* 0x0001e8000c101912 */
[----:B------:R1:W-:Y:S04]  /*32e60*/  ST.E desc[UR10][R14.64+0xd4], R25 ;  /* 0x0000d4190e007985 */ /* 0x0003e8000c10190a */
[----:B------:R3:W-:Y:S04]  /*32e70*/  ST.E desc[UR12][R14.64+0xe0], R27 ;  /* 0x0000e01b0e007985 */ /* 0x0007e8000c10190c */
[----:B------:R4:W-:Y:S01]  /*32e80*/  ST.E desc[UR14][R14.64+0xe4], R29 ;  /* 0x0000e41d0e007985 */ /* 0x0009e2000c10190e */
[----:B0-----:R-:W-:-:S03]  /*32e90*/  FMUL.FTZ R33, R11, R80 ;  /* 0x000000500b217220 */ /* 0x001fc60000410000 */
[----:B------:R0:W-:Y:S01]  /*32ea0*/  ST.E desc[UR16][R14.64+0xf0], R31 ;  /* 0x0000f01f0e007985 */ /* 0x0001e2000c101910 */
[C---:B-1----:R-:W-:Y:S01]  /*32eb0*/  FMUL.FTZ R25, R11.reuse, R88 ;  /* 0x000000580b197220 */ /* 0x042fe20000410000 */
[C---:B---3--:R-:W-:Y:S01]  /*32ec0*/  FMUL.FTZ R27, R11.reuse, R90 ;  /* 0x0000005a0b1b7220 */ /* 0x048fe20000410000 */
[C---:B----4-:R-:W-:Y:S01]  /*32ed0*/  FMUL.FTZ R29, R11.reuse, R92 ;  /* 0x0000005c0b1d7220 */ /* 0x050fe20000410000 */
[C---:B0-----:R-:W-:Y:S01]  /*32ee0*/  FMUL.FTZ R31, R11.reuse, R94 ;  /* 0x0000005e0b1f7220 */ /* 0x041fe20000410000 */
[----:B------:R0:W-:Y:S04]  /*32ef0*/  ST.E desc[UR4][R14.64+0x1e0], R9 ;  /* 0x0001e0090e007985 */ /* 0x0001e8000c101904 */
[----:B------:R1:W-:Y:S04]  /*32f00*/  ST.E desc[UR4][R14.64+0x1e4], R13 ;  /* 0x0001e40d0e007985 */ /* 0x0003e8000c101904 */
[----:B0-----:R-:W3:Y:S04]  /*32f10*/  LD.E R9, desc[UR6][R14.64+0x8] ;  /* 0x000008060e097980 */ /* 0x001ee8000c101900 */
[----:B-1----:R-:W4:Y:S01]  /*32f20*/  LD.E R13, desc[UR6][R14.64+0xc] ;  /* 0x00000c060e0d7980 */ /* 0x002f22000c101900 */
[----:B--2---:R-:W-:-:S05]  /*32f30*/  FMUL.FTZ R11, R11, R8 ;  /* 0x000000080b0b7220 */ /* 0x004fca0000410000 */
[----:B------:R0:W-:Y:S04]  /*32f40*/  ST.E desc[UR4][R14.64+0x1f4], R11 ;  /* 0x0001f40b0e007985 */ /* 0x0001e8000c101904 */
[----:B0-----:R-:W2:Y:S01]  /*32f50*/  LD.E R11, desc[UR6][R14.64+0x18] ;  /* 0x000018060e0b7980 */ /* 0x001ea2000c101900 */
[C---:B---3--:R-:W-:Y:S01]  /*32f60*/  FMUL.FTZ R9, R12.reuse, R9 ;  /* 0x000000090c097220 */ /* 0x048fe20000410000 */
[----:B----4-:R-:W-:-:S04]  /*32f70*/  FMUL.FTZ R13, R12, R13 ;  /* 0x0000000d0c0d7220 */ /* 0x010fc80000410000 */
        /* <DEDUP_REMOVED lines=60> */
[----:B0-----:R-:W2:Y:S04]  /*33340*/  LD.E R11, desc[UR6][R14.64+0xbc] ;  /* 0x0000bc060e0b7980 */ /* 0x001ea8000c101900 */
[----:B------:R-:W-:Y:S04]  /*33350*/  ST.E desc[UR18][R14.64+0xf4], R33 ;  /* 0x0000f4210e007985 */ /* 0x000fe8000c101912 */
[----:B------:R-:W-:Y:S04]  /*33360*/  ST.E desc[UR10][R14.64+0x114], R25 ;  /* 0x000114190e007985 */ /* 0x000fe8000c10190a */
[----:B------:R-:W-:Y:S04]  /*33370*/  ST.E desc[UR12][R14.64+0x120], R27 ;  /* 0x0001201b0e007985 */ /* 0x000fe8000c10190c */
[----:B------:R-:W-:Y:S04]  /*33380*/  ST.E desc[UR14][R14.64+0x124], R29 ;  /* 0x0001241d0e007985 */ /* 0x000fe8000c10190e */
[----:B------:R-:W-:Y:S04]  /*33390*/  ST.E desc[UR16][R14.64+0x130], R31 ;  /* 0x0001301f0e007985 */ /* 0x000fe8000c101910 */
[----:B------:R-:W-:Y:S01]  /*333a0*/  ST.E desc[UR4][R14.64+0x1f0], R21 ;  /* 0x0001f0150e007985 */ /* 0x000fe2000c101904 */
[C---:B---3--:R-:W-:Y:S01]  /*333b0*/  FMUL.FTZ R9, R12.reuse, R9 ;  /* 0x000000090c097220 */ /* 0x048fe20000410000 */
[----:B----4-:R-:W-:-:S04]  /*333c0*/  FMUL.FTZ R13, R12, R13 ;  /* 0x0000000d0c0d7220 */ /* 0x010fc80000410000 */
[----:B------:R0:W-:Y:S04]  /*333d0*/  ST.E desc[UR4][R14.64+0xac], R9 ;  /* 0x0000ac090e007985 */ /* 0x0001e8000c101904 */
[----:B------:R1:W-:Y:S01]  /*333e0*/  ST.E desc[UR4][R14.64+0xb8], R13 ;  /* 0x0000b80d0e007985 */ /* 0x0003e2000c101904 */
[----:B--2---:R-:W-:-:S05]  /*333f0*/  FMUL.FTZ R11, R12, R11 ;  /* 0x0000000b0c0b7220 */ /* 0x004fca0000410000 */
[----:B------:R2:W-:Y:S04]  /*33400*/  ST.E desc[UR4][R14.64+0xbc], R11 ;  /* 0x0000bc0b0e007985 */ /* 0x0005e8000c101904 */
[----:B0-----:R-:W3:Y:S02]  /*33410*/  LD.E R9, desc[UR6][R14.64+0xc8] ;  /* 0x0000c8060e097980 */ /* 0x001ee4000c101900 */
[----:B---3--:R-:W-:-:S05]  /*33420*/  FMUL.FTZ R9, R12, R9 ;  /* 0x000000090c097220 */ /* 0x008fca0000410000 */
[----:B------:R0:W-:Y:S04]  /*33430*/  ST.E desc[UR4][R14.64+0xc8], R9 ;  /* 0x0000c8090e007985 */ /* 0x0001e8000c101904 */
[----:B-1----:R-:W3:Y:S02]  /*33440*/  LD.E R13, desc[UR6][R14.64+0xcc] ;  /* 0x0000cc060e0d7980 */ /* 0x002ee4000c101900 */
[----:B---3--:R-:W-:-:S05]  /*33450*/  FMUL.FTZ R13, R12, R13 ;  /* 0x0000000d0c0d7220 */ /* 0x008fca0000410000 */
[----:B------:R1:W-:Y:S04]  /*33460*/  ST.E desc[UR4][R14.64+0xcc], R13 ;  /* 0x0000cc0d0e007985 */ /* 0x0003e8000c101904 */
[----:B--2---:R-:W2:Y:S02]  /*33470*/  LD.E R11, desc[UR6][R14.64+0xd8] ;  /* 0x0000d8060e0b7980 */ /* 0x004ea4000c101900 */
        /* <DEDUP_REMOVED lines=109> */
[----:B------:R-:W-:Y:S04]  /*33b50*/  ST.E desc[UR4][R14.64+0x1f8], R21 ;  /* 0x0001f8150e007985 */ /* 0x000fe8000c101904 */
[----:B0-----:R-:W2:Y:S02]  /*33b60*/  LD.E R9, desc[UR6][R14.64+0x1fc] ;  /* 0x0001fc060e097980 */ /* 0x001ea4000c101900 */
[----:B--2---:R-:W-:-:S05]  /*33b70*/  FMUL.FTZ R25, R12, R9 ;  /* 0x000000090c197220 */ /* 0x004fca0000410000 */
[----:B------:R0:W-:Y:S04]  /*33b80*/  ST.E desc[UR4][R14.64+0x1fc], R25 ;  /* 0x0001fc190e007985 */ /* 0x0001e8000c101904 */
[----:B------:R-:W2:Y:S04]  /*33b90*/  LDL.64 R8, [R7+0x88] ;  /* 0x0000880007087983 */ /* 0x000ea80000100a00 */
[----:B-1----:R-:W3:Y:S04]  /*33ba0*/  LDL.64 R12, [R7] ;  /* 0x00000000070c7983 */ /* 0x002ee80000100a00 */
[----:B------:R-:W4:Y:S04]  /*33bb0*/  LDL.64 R10, [R7+0x90] ;  /* 0x00009000070a7983 */ /* 0x000f280000100a00 */
[----:B--2---:R-:W2:Y:S04]  /*33bc0*/  LD.E R27, desc[UR4][R8.64] ;  /* 0x00000004081b7980 */ /* 0x004ea8000c101900 */
[----:B---3--:R-:W3:Y:S04]  /*33bd0*/  LD.E R13, desc[UR6][R12.64] ;  /* 0x000000060c0d7980 */ /* 0x008ee8000c101900 */
[----:B----4-:R-:W3:Y:S04]  /*33be0*/  LD.E.64 R10, desc[UR4][R10.64] ;  /* 0x000000040a0a7980 */ /* 0x010ee8000c101b00 */
[----:B--2---:R1:W-:Y:S04]  /*33bf0*/  ST.E desc[UR8][R8.64], R27 ;  /* 0x0000001b08007985 */ /* 0x0043e8000c101908 */
[----:B0-----:R-:W2:Y:S04]  /*33c00*/  LD.E R15, desc[UR10][R8.64+0x4] ;  /* 0x0000040a080f7980 */ /* 0x001ea8000c101900 */
[----:B--2---:R0:W-:Y:S04]  /*33c10*/  ST.E desc[UR4][R8.64+0x4], R15 ;  /* 0x0000040f08007985 */ /* 0x0041e8000c101904 */
[----:B------:R-:W2:Y:S04]  /*33c20*/  LD.E R21, desc[UR6][R8.64+0x8] ;  /* 0x0000080608157980 */ /* 0x000ea8000c101900 */
[----:B--2---:R2:W-:Y:S04]  /*33c30*/  ST.E desc[UR4][R8.64+0x8], R21 ;  /* 0x0000081508007985 */ /* 0x0045e8000c101904 */
[----:B------:R-:W4:Y:S04]  /*33c40*/  LD.E R25, desc[UR6][R8.64+0xc] ;  /* 0x00000c0608197980 */ /* 0x000f28000c101900 */
[----:B----4-:R4:W-:Y:S04]  /*33c50*/  ST.E desc[UR4][R8.64+0xc], R25 ;  /* 0x00000c1908007985 */ /* 0x0109e8000c101904 */
[----:B-1----:R-:W3:Y:S04]  /*33c60*/  LD.E R27, desc[UR6][R8.64+0x10] ;  /* 0x00001006081b7980 */ /* 0x002ee8000c101900 */
[----:B---3--:R1:W-:Y:S04]  /*33c70*/  ST.E desc[UR4][R8.64+0x10], R27 ;  /* 0x0000101b08007985 */ /* 0x0083e8000c101904 */
[----:B0-----:R-:W3:Y:S04]  /*33c80*/  LD.E R15, desc[UR6][R8.64+0x14] ;  /* 0x00001406080f7980 */ /* 0x001ee8000c101900 */
[----:B---3--:R0:W-:Y:S04]  /*33c90*/  ST.E desc[UR4][R8.64+0x14], R15 ;  /* 0x0000140f08007985 */ /* 0x0081e8000c101904 */
[----:B--2---:R-:W2:Y:S04]  /*33ca0*/  LD.E R21, desc[UR6][R8.64+0x18] ;  /* 0x0000180608157980 */ /* 0x004ea8000c101900 */
[----:B--2---:R2:W-:Y:S04]  /*33cb0*/  ST.E desc[UR4][R8.64+0x18], R21 ;  /* 0x0000181508007985 */ /* 0x0045e8000c101904 */
[----:B----4-:R-:W3:Y:S04]  /*33cc0*/  LD.E R25, desc[UR6][R8.64+0x1c] ;  /* 0x00001c0608197980 */ /* 0x010ee8000c101900 */
[----:B---3--:R3:W-:Y:S04]  /*33cd0*/  ST.E desc[UR4][R8.64+0x1c], R25 ;  /* 0x00001c1908007985 */ /* 0x0087e8000c101904 */
[----:B-1----:R-:W4:Y:S04]  /*33ce0*/  LD.E R27, desc[UR6][R8.64+0x20] ;  /* 0x00002006081b7980 */ /* 0x002f28000c101900 */
[----:B----4-:R1:W-:Y:S04]  /*33cf0*/  ST.E desc[UR4][R8.64+0x20], R27 ;  /* 0x0000201b08007985 */ /* 0x0103e8000c101904 */
[----:B0-----:R-:W4:Y:S04]  /*33d00*/  LD.E R15, desc[UR6][R8.64+0x24] ;  /* 0x00002406080f7980 */ /* 0x001f28000c101900 */
[----:B----4-:R0:W-:Y:S04]  /*33d10*/  ST.E desc[UR4][R8.64+0x24], R15 ;  /* 0x0000240f08007985 */ /* 0x0101e8000c101904 */
[----:B--2---:R-:W2:Y:S04]  /*33d20*/  LD.E R21, desc[UR6][R8.64+0x28] ;  /* 0x0000280608157980 */ /* 0x004ea8000c101900 */
[----:B--2---:R2:W-:Y:S04]  /*33d30*/  ST.E desc[UR4][R8.64+0x28], R21 ;  /* 0x0000281508007985 */ /* 0x0045e8000c101904 */
[----:B---3--:R-:W3:Y:S04]  /*33d40*/  LD.E R25, desc[UR6][R8.64+0x2c] ;  /* 0x00002c0608197980 */ /* 0x008ee8000c101900 */
        /* <DEDUP_REMOVED lines=226> */
[----:B----4-:R-:W-:Y:S04]  /*34b70*/  ST.E desc[UR4][R8.64+0x1f0], R27 ;  /* 0x0001f01b08007985 */ /* 0x010fe8000c101904 */
[----:B0-----:R-:W4:Y:S04]  /*34b80*/  LD.E R15, desc[UR6][R8.64+0x1f4] ;  /* 0x0001f406080f7980 */ /* 0x001f28000c101900 */
[----:B----4-:R-:W-:Y:S04]  /*34b90*/  ST.E desc[UR4][R8.64+0x1f4], R15 ;  /* 0x0001f40f08007985 */ /* 0x010fe8000c101904 */
[----:B--2---:R-:W2:Y:S01]  /*34ba0*/  LD.E R21, desc[UR6][R8.64+0x1f8] ;  /* 0x0001f80608157980 */ /* 0x004ea2000c101900 */
[----:B------:R-:W-:-:S02]  /*34bb0*/  R2UR UR30, R4 ;  /* 0x00000000041e72ca */ /* 0x000fc400000e0000 */
[C---:B------:R-:W-:Y:S02]  /*34bc0*/  R2UR UR31, R5.reuse ;  /* 0x00000000051f72ca */ /* 0x040fe400000e0000 */
[C---:B------:R-:W-:Y:S02]  /*34bd0*/  R2UR UR28, R4.reuse ;  /* 0x00000000041c72ca */ /* 0x040fe400000e0000 */
[C---:B------:R-:W-:Y:S02]  /*34be0*/  R2UR UR29, R5.reuse ;  /* 0x00000000051d72ca */ /* 0x040fe400000e0000 */
[C---:B------:R-:W-:Y:S02]  /*34bf0*/  R2UR UR26, R4.reuse ;  /* 0x00000000041a72ca */ /* 0x040fe400000e0000 */
[----:B------:R-:W-:Y:S01]  /*34c00*/  R2UR UR27, R5 ;  /* 0x00000000051b72ca */ /* 0x000fe200000e0000 */
[----:B--2---:R-:W-:Y:S04]  /*34c10*/  ST.E desc[UR4][R8.64+0x1f8], R21 ;  /* 0x0001f81508007985 */ /* 0x004fe8000c101904 */
[----:B---3--:R-:W2:Y:S01]  /*34c20*/  LD.E R25, desc[UR6][R8.64+0x1fc] ;  /* 0x0001fc0608197980 */ /* 0x008ea2000c101900 */
[----:B------:R-:W-:-:S02]  /*34c30*/  R2UR UR24, R4 ;  /* 0x00000000041872ca */ /* 0x000fc400000e0000 */
[C---:B------:R-:W-:Y:S02]  /*34c40*/  R2UR UR25, R5.reuse ;  /* 0x00000000051972ca */ /* 0x040fe400000e0000 */
[C---:B------:R-:W-:Y:S02]  /*34c50*/  R2UR UR22, R4.reuse ;  /* 0x00000000041672ca */ /* 0x040fe400000e0000 */
[C---:B------:R-:W-:Y:S02]  /*34c60*/  R2UR UR23, R5.reuse ;  /* 0x00000000051772ca */ /* 0x040fe400000e0000 */
[C---:B------:R-:W-:Y:S02]  /*34c70*/  R2UR UR20, R4.reuse ;  /* 0x00000000041472ca */ /* 0x040fe400000e0000 */
[----:B------:R-:W-:Y:S02]  /*34c80*/  R2UR UR21, R5 ;  /* 0x00000000051572ca */ /* 0x000fe400000e0000 */
        /* <DEDUP_REMOVED lines=16> */
[----:B------:R-:W-:Y:S02]  /*34d90*/  R2UR UR32, R4 ;  /* 0x00000000042072ca */ /* 0x000fe400000e0000 */
[----:B------:R-:W-:Y:S01]  /*34da0*/  R2UR UR33, R5 ;  /* 0x00000000052172ca */ /* 0x000fe200000e0000 */
[----:B--2---:R0:W-:Y:S04]  /*34db0*/  ST.E desc[UR4][R8.64+0x1fc], R25 ;  /* 0x0001fc1908007985 */ /* 0x0041e8000c101904 */
[----:B------:R-:W2:Y:S04]  /*34dc0*/  LD.E R24, desc[UR30][R8.64] ;  /* 0x0000001e08187980 */ /* 0x000ea8000c101900 */
[----:B------:R-:W2:Y:S04]  /*34dd0*/  LD.E R26, desc[UR26][R8.64+0x8] ;  /* 0x0000081a081a7980 */ /* 0x000ea8000c101900 */
[----:B0-----:R-:W2:Y:S04]  /*34de0*/  LD.E R25, desc[UR28][R8.64+0x4] ;  /* 0x0000041c08197980 */ /* 0x001ea8000c101900 */
[----:B------:R-:W2:Y:S04]  /*34df0*/  LD.E R27, desc[UR24][R8.64+0xc] ;  /* 0x00000c18081b7980 */ /* 0x000ea8000c101900 */
        /* <DEDUP_REMOVED lines=123> */
[----:B------:R-:W2:Y:S01]  /*355b0*/  LD.E R151, desc[UR10][R8.64+0x1fc] ;  /* 0x0001fc0a08977980 */ /* 0x000ea2000c101900 */
[----:B------:R-:W-:Y:S01]  /*355c0*/  IMAD R10, R13, 0x1000, R10 ;  /* 0x000010000d0a7824 */ /* 0x000fe200078e020a */
[----:B------:R-:W-:-:S04]  /*355d0*/  R2UR UR7, R11 ;  /* 0x000000000b0772ca */ /* 0x000fc800000e0000 */
[----:B------:R-:W-:Y:S02]  /*355e0*/  R2UR UR6, R10 ;  /* 0x000000000a0672ca */ /* 0x000fe400000e0000 */
        /* <DEDUP_REMOVED lines=42> */
[----:B------:R-:W-:Y:S02]  /*35890*/  R2UR UR30, R4 ;  /* 0x00000000041e72ca */ /* 0x000fe400000e0000 */
[----:B------:R-:W-:Y:S01]  /*358a0*/  R2UR UR31, R5 ;  /* 0x00000000051f72ca */ /* 0x000fe200000e0000 */
[----:B--2---:R-:W-:-:S06]  /*358b0*/  WARPGROUP.ARRIVE ;  /* 0x00000000000079c5 */ /* 0x004fcc0000000000 */
[----:B------:R-:W-:Y:S01]  /*358c0*/  HGMMA.64x256x16.F32.BF16 R24, R160, gdesc[UR4].tnspB, R24, gsb0 ;  /* 0x43e00004a0187df0 */ /* 0x000fe20008001818 */
[----:B------:R-:W-:Y:S02]  /*358d0*/  VIADD R12, R10, 0x80 ;  /* 0x000000800a0c7836 */ /* 0x000fe40000000000 */
[----:B------:R-:W-:-:S03]  /*358e0*/  IMAD.MOV.U32 R13, RZ, RZ, R11 ;  /* 0x000000ffff0d7224 */ /* 0x000fc600078e000b */
[----:B------:R-:W-:Y:S02]  /*358f0*/  R2UR UR6, R12 ;  /* 0x000000000c0672ca */ /* 0x000fe400000e0000 */
[----:B------:R-:W-:Y:S01]  /*35900*/  R2UR UR7, R13 ;  /* 0x000000000d0772ca */ /* 0x000fe200000e0000 */
[----:B------:R-:W-:Y:S02]  /*35910*/  WARPGROUP.DEPBAR.LE gsb0, 0x0 ;  /* 0x00008000000079c5 */ /* 0x000fe40000010000 */
[----:B------:R-:W-:Y:S04]  /*35920*/  ST.E desc[UR32][R8.64], R24 ;  /* 0x0000001808007985 */ /* 0x000fe8000c101920 */
[----:B------:R-:W-:Y:S04]  /*35930*/  ST.E desc[UR34][R8.64+0x4], R25 ;  /* 0x0000041908007985 */ /* 0x000fe8000c101922 */
[----:B------:R-:W-:Y:S04]  /*35940*/  ST.E desc[UR44][R8.64+0x8], R26 ;  /* 0x0000081a08007985 */ /* 0x000fe8000c10192c */
[----:B------:R-:W-:Y:S04]  /*35950*/  ST.E desc[UR46][R8.64+0xc], R27 ;  /* 0x00000c1b08007985 */ /* 0x000fe8000c10192e */
[----:B------:R-:W-:Y:S04]  /*35960*/  ST.E desc[UR48][R8.64+0x10], R28 ;  /* 0x0000101c08007985 */ /* 0x000fe8000c101930 */
[----:B------:R-:W-:Y:S01]  /*35970*/  ST.E desc[UR50][R8.64+0x14], R29 ;  /* 0x0000141d08007985 */ /* 0x000fe2000c101932 */
[----:B------:R-:W-:-:S03]  /*35980*/  R2UR UR32, R4 ;  /* 0x00000000042072ca */ /* 0x000fc600000e0000 */
[----:B------:R-:W-:Y:S01]  /*35990*/  ST.E desc[UR52][R8.64+0x18], R30 ;  /* 0x0000181e08007985 */ /* 0x000fe2000c101934 */
[----:B------:R-:W-:-:S03]  /*359a0*/  R2UR UR33, R5 ;  /* 0x00000000052172ca */ /* 0x000fc600000e0000 */
[----:B------:R-:W-:Y:S01]  /*359b0*/  ST.E desc[UR54][R8.64+0x1c], R31 ;  /* 0x00001c1f08007985 */ /* 0x000fe2000c101936 */
[----:B------:R-:W-:-:S03]  /*359c0*/  R2UR UR34, R4 ;  /* 0x00000000042272ca */ /* 0x000fc600000e0000 */
[----:B------:R-:W-:Y:S01]  /*359d0*/  ST.E desc[UR56][R8.64+0x20], R32 ;  /* 0x0000202008007985 */ /* 0x000fe2000c101938 */
[----:B------:R-:W-:-:S03]  /*359e0*/  R2UR UR35, R5 ;  /* 0x00000000052372ca */ /* 0x000fc600000e0000 */
[----:B------:R-:W-:Y:S01]  /*359f0*/  ST.E desc[UR4][R8.64+0x24], R33 ;  /* 0x0000242108007985 */ /* 0x000fe2000c101904 */
[C---:B------:R-:W-:Y:S02]  /*35a00*/  R2UR UR44, R4.reuse ;  /* 0x00000000042c72ca */ /* 0x040fe400000e0000 */
[C---:B------:R-:W-:Y:S01]  /*35a10*/  R2UR UR45, R5.reuse ;  /* 0x00000000052d72ca */ /* 0x040fe200000e0000 */
[----:B------:R-:W-:Y:S01]  /*35a20*/  ST.E desc[UR8][R8.64+0x28], R34 ;  /* 0x0000282208007985 */ /* 0x000fe2000c101908 */
[C---:B------:R-:W-:Y:S02]  /*35a30*/  R2UR UR46, R4.reuse ;  /* 0x00000000042e72ca */ /* 0x040fe400000e0000 */
[C---:B------:R-:W-:Y:S01]  /*35a40*/  R2UR UR47, R5.reuse ;  /* 0x00000000052f72ca */ /* 0x040fe200000e0000 */
[----:B------:R-:W-:Y:S01]  /*35a50*/  ST.E desc[UR10][R8.64+0x2c], R35 ;  /* 0x00002c2308007985 */ /* 0x000fe2000c10190a */
[C---:B------:R-:W-:Y:S02]  /*35a60*/  R2UR UR48, R4.reuse ;  /* 0x00000000043072ca */ /* 0x040fe400000e0000 */
[----:B------:R-:W-:Y:S01]  /*35a70*/  R2UR UR49, R5 ;  /* 0x00000000053172ca */ /* 0x000fe200000e0000 */
[----:B------:R-:W-:Y:S01]  /*35a80*/  ST.E desc[UR12][R8.64+0x30], R36 ;  /* 0x0000302408007985 */ /* 0x000fe2000c10190c */
[----:B------:R-:W-:-:S02]  /*35a90*/  R2UR UR50, R4 ;  /* 0x00000000043272ca */ /* 0x000fc400000e0000 */
        /* <DEDUP_REMOVED lines=299> */
[----:B------:R-:W-:Y:S02]  /*36d50*/  R2UR UR22, R4 ;  /* 0x00000000041672ca */ /* 0x000fe400000e0000 */
[----:B------:R-:W-:Y:S01]  /*36d60*/  R2UR UR23, R5 ;  /* 0x00000000051772ca */ /* 0x000fe200000e0000 */
[----:B------:R-:W-:Y:S04]  /*36d70*/  ST.E desc[UR46][R8.64+0x1c4], R137 ;  /* 0x0001c48908007985 */ /* 0x000fe8000c10192e */
        /* <DEDUP_REMOVED lines=13> */
[----:B------:R0:W-:Y:S02]  /*36e50*/  ST.E desc[UR22][R8.64+0x1fc], R151 ;  /* 0x0001fc9708007985 */ /* 0x0001e4000c101916 */
[----:B0-----:R-:W-:-:S06]  /*36e60*/  WARPGROUP.ARRIVE ;  /* 0x00000000000079c5 */ /* 0x001fcc0000000000 */
[----:B------:R-:W-:Y:S01]  /*36e70*/  HGMMA.64x256x16.F32.BF16 R24, R164, gdesc[UR4].tnspB, R24, gsb0 ;  /* 0x43e00004a4187df0 */ /* 0x000fe20008001818 */
        /* <DEDUP_REMOVED lines=42> */
[----:B------:R-:W-:Y:S02]  /*37120*/  R2UR UR30, R4 ;  /* 0x00000000041e72ca */ /* 0x000fe400000e0000 */
[----:B------:R-:W-:Y:S01]  /*37130*/  R2UR UR31, R5 ;  /* 0x00000000051f72ca */ /* 0x000fe200000e0000 */
        /* <DEDUP_REMOVED lines=391> */
[----:B------:R-:W-:Y:S01]  /*389b0*/  VIADD R10, R10, 0x180 ;  /* 0x000001800a0a7836 */ /* 0x000fe20000000000 */
[----:B------:R-:W-:-:S04]  /*389c0*/  R2UR UR7, R11 ;  /* 0x000000000b0772ca */ /* 0x000fc800000e0000 */
        /* <DEDUP_REMOVED lines=365> */
[----:B------:R-:W-:Y:S01]  /*3a0a0*/  R2UR UR25, R5 ;  /* 0x00000000051972ca */ /* 0x000fe200000e0000 */
[----:B------:R-:W-:Y:S02]  /*3a0b0*/  WARPGROUP.DEPBAR.LE gsb0, 0x0 ;  /* 0x00008000000079c5 */ /* 0x000fe40000010000 */
[----:B------:R-:W-:Y:S01]  /*3a0c0*/  ST.E desc[UR4][R8.64], R24 ;  /* 0x0000001808007985 */ /* 0x000fe2000c101904 */
[----:B------:R-:W-:-:S02]  /*3a0d0*/  R2UR UR4, R4 ;  /* 0x00000000040472ca */ /* 0x000fc400000e0000 */
[----:B------:R-:W-:Y:S01]  /*3a0e0*/  R2UR UR5, R5 ;  /* 0x00000000050572ca */ /* 0x000fe200000e0000 */
[----:B------:R-:W-:Y:S04]  /*3a0f0*/  ST.E desc[UR6][R8.64+0x4], R25 ;  /* 0x0000041908007985 */ /* 0x000fe8000c101906 */
[----:B------:R-:W-:Y:S04]  /*3a100*/  ST.E desc[UR8][R8.64+0x8], R26 ;  /* 0x0000081a08007985 */ /* 0x000fe8000c101908 */
[----:B------:R-:W-:Y:S01]  /*3a110*/  ST.E desc[UR10][R8.64+0xc], R27 ;  /* 0x00000c1b08007985 */ /* 0x000fe2000c10190a */
[----:B------:R-:W-:-:S03]  /*3a120*/  R2UR UR6, R4 ;  /* 0x00000000040672ca */ /* 0x000fc600000e0000 */
[----:B------:R-:W-:Y:S01]  /*3a130*/  ST.E desc[UR12][R8.64+0x10], R28 ;  /* 0x0000101c08007985 */ /* 0x000fe2000c10190c */
[----:B------:R-:W-:-:S03]  /*3a140*/  R2UR UR7, R5 ;  /* 0x00000000050772ca */ /* 0x000fc600000e0000 */
        /* <DEDUP_REMOVED lines=21> */
[C---:B------:R-:W-:Y:S02]  /*3a2a0*/  R2UR UR20, R4.reuse ;  /* 0x00000000041472ca */ /* 0x040fe400000e0000 */
[----:B------:R-:W-:Y:S01]  /*3a2b0*/  R2UR UR21, R5 ;  /* 0x00000000051572ca */ /* 0x000fe200000e0000 */
[----:B------:R-:W-:Y:S01]  /*3a2c0*/  ST.E desc[UR6][R8.64+0x30], R36 ;  /* 0x0000302408007985 */ /* 0x000fe2000c101906 */
[----:B------:R-:W-:-:S02]  /*3a2d0*/  R2UR UR22, R4 ;  /* 0x00000000041672ca */ /* 0x000fc400000e0000 */
[C---:B------:R-:W-:Y:S02]  /*3a2e0*/  R2UR UR23, R5.reuse ;  /* 0x00000000051772ca */ /* 0x040fe400000e0000 */
[C---:B------:R-:W-:Y:S02]  /*3a2f0*/  R2UR UR24, R4.reuse ;  /* 0x00000000041872ca */ /* 0x040fe400000e0000 */
[C---:B------:R-:W-:Y:S02]  /*3a300*/  R2UR UR25, R5.reuse ;  /* 0x00000000051972ca */ /* 0x040fe400000e0000 */
[C---:B------:R-:W-:Y:S02]  /*3a310*/  R2UR UR6, R4.reuse ;  /* 0x00000000040672ca */ /* 0x040fe400000e0000 */
[----:B------:R-:W-:Y:S01]  /*3a320*/  R2UR UR7, R5 ;  /* 0x00000000050772ca */ /* 0x000fe200000e0000 */
[----:B------:R-:W-:Y:S01]  /*3a330*/  ST.E desc[UR8][R8.64+0x34], R37 ;  /* 0x0000342508007985 */ /* 0x000fe2000c101908 */
[----:B------:R-:W-:-:S02]  /*3a340*/  R2UR UR8, R4 ;  /* 0x00000000040872ca */ /* 0x000fc400000e0000 */
[----:B------:R-:W-:Y:S01]  /*3a350*/  R2UR UR9, R5 ;  /* 0x00000000050972ca */ /* 0x000fe200000e0000 */
        /* <DEDUP_REMOVED lines=28> */
[C---:B------:R-:W-:Y:S01]  /*3a520*/  R2UR UR21, R5.reuse ;  /* 0x00000000051572ca */ /* 0x040fe200000e0000 */
[----:B------:R-:W-:Y:S01]  /*3a530*/  ST.E desc[UR4][R8.64+0x64], R49 ;  /* 0x0000643108007985 */ /* 0x000fe2000c101904 */
[C---:B------:R-:W-:Y:S02]  /*3a540*/  R2UR UR22, R4.reuse ;  /* 0x00000000041672ca */ /* 0x040fe400000e0000 */
[C---:B------:R-:W-:Y:S01]  /*3a550*/  R2UR UR23, R5.reuse ;  /* 0x00000000051772ca */ /* 0x040fe200000e0000 */
[----:B------:R-:W-:Y:S01]  /*3a560*/  ST.E desc[UR6][R8.64+0x68], R50 ;  /* 0x0000683208007985 */ /* 0x000fe2000c101906 */
[C---:B------:R-:W-:Y:S02]  /*3a570*/  R2UR UR24, R4.reuse ;  /* 0x00000000041872ca */ /* 0x040fe400000e0000 */
[----:B------:R-:W-:Y:S02]  /*3a580*/  R2UR UR25, R5 ;  /* 0x00000000051972ca */ /* 0x000fe400000e0000 */
[----:B------:R-:W-:-:S02]  /*3a590*/  R2UR UR4, R4 ;  /* 0x00000000040472ca */ /* 0x000fc400000e0000 */
[C---:B------:R-:W-:Y:S02]  /*3a5a0*/  R2UR UR5, R5.reuse ;  /* 0x00000000050572ca */ /* 0x040fe400000e0000 */
[C---:B------:R-:W-:Y:S02]  /*3a5b0*/  R2UR UR6, R4.reuse ;  /* 0x00000000040672ca */ /* 0x040fe400000e0000 */
        /* <DEDUP_REMOVED lines=9> */
[----:B------:R-:W-:Y:S04]  /*3a650*/  ST.E desc[UR20][R8.64+0x84], R57 ;  /* 0x0000843908007985 */ /* 0x000fe8000c101914 */
[----:B------:R-:W-:Y:S04]  /*3a660*/  ST.E desc[UR22][R8.64+0x88], R58 ;  /* 0x0000883a08007985 */ /* 0x000fe8000c101916 */
[----:B------:R-:W-:Y:S01]  /*3a670*/  ST.E desc[UR24][R8.64+0x8c], R59 ;  /* 0x00008c3b08007985 */ /* 0x000fe2000c101918 */
[----:B------:R-:W-:-:S03]  /*3a680*/  R2UR UR10, R4 ;  /* 0x00000000040a72ca */ /* 0x000fc600000e0000 */
[----:B------:R-:W-:Y:S01]  /*3a690*/  ST.E desc[UR4][R8.64+0x90], R60 ;  /* 0x0000903c08007985 */ /* 0x000fe2000c101904 */
[C---:B------:R-:W-:Y:S02]  /*3a6a0*/  R2UR UR4, R4.reuse ;  /* 0x00000000040472ca */ /* 0x040fe400000e0000 */
[C---:B------:R-:W-:Y:S01]  /*3a6b0*/  R2UR UR5, R5.reuse ;  /* 0x00000000050572ca */ /* 0x040fe200000e0000 */
[----:B------:R-:W-:Y:S01]  /*3a6c0*/  ST.E desc[UR6][R8.64+0x94], R61 ;  /* 0x0000943d08007985 */ /* 0x000fe2000c101906 */
        /* <DEDUP_REMOVED lines=267> */
[----:B------:R-:W2:Y:S01]  /*3b780*/  LD.E R21, desc[UR28][R8.64+0x1fc] ;  /* 0x0001fc1c08157980 */ /* 0x000ea2000c101900 */
[----:B------:R-:W-:-:S02]  /*3b790*/  R2UR UR6, R4 ;  /* 0x00000000040672ca */ /* 0x000fc400000e0000 */
[C---:B------:R-:W-:Y:S02]  /*3b7a0*/  R2UR UR7, R5.reuse ;  /* 0x00000000050772ca */ /* 0x040fe400000e0000 */
[----:B------:R-:W-:Y:S02]  /*3b7b0*/  R2UR UR4, R4 ;  /* 0x00000000040472ca */ /* 0x000fe400000e0000 */
[----:B------:R-:W-:-:S09]  /*3b7c0*/  R2UR UR5, R5 ;  /* 0x00000000050572ca */ /* 0x000fd200000e0000 */
[----:B--2---:R0:W-:Y:S04]  /*3b7d0*/  ST.E desc[UR6][R8.64+0x1fc], R21 ;  /* 0x0001fc1508007985 */ /* 0x0041e8000c101906 */
[----:B------:R-:W2:Y:S01]  /*3b7e0*/  LD.E R11, desc[UR4][R8.64] ;  /* 0x00000004080b7980 */ /* 0x000ea2000c101900 */
[C---:B------:R-:W-:Y:S02]  /*3b7f0*/  R2UR UR4, R4.reuse ;  /* 0x00000000040472ca */ /* 0x040fe400000e0000 */
        /* <DEDUP_REMOVED lines=10> */
[----:B------:R-:W3:Y:S01]  /*3b8a0*/  LD.E R15, desc[UR6][R8.64+0x8] ;  /* 0x00000806080f7980 */ /* 0x000ee2000c101900 */
[C---:B------:R-:W-:Y:S02]  /*3b8b0*/  R2UR UR4, R4.reuse ;  /* 0x00000000040472ca */ /* 0x040fe400000e0000 */
[C---:B------:R-:W-:Y:S02]  /*3b8c0*/  R2UR UR5, R5.reuse ;  /* 0x00000000050572ca */ /* 0x040fe400000e0000 */
[----:B------:R-:W-:Y:S02]  /*3b8d0*/  R2UR UR6, R4 ;  /* 0x00000000040672ca */ /* 0x000fe400000e0000 */
[----:B------:R-:W-:-:S09]  /*3b8e0*/  R2UR UR7, R5 ;  /* 0x00000000050772ca */ /* 0x000fd200000e0000 */
[----:B---3--:R3:W-:Y:S04]  /*3b8f0*/  ST.E desc[UR4][R8.64+0x8], R15 ;  /* 0x0000080f08007985 */ /* 0x0087e8000c101904 */
[----:B0-----:R-:W4:Y:S01]  /*3b900*/  LD.E R21, desc[UR6][R8.64+0xc] ;  /* 0x00000c0608157980 */ /* 0x001f22000c101900 */
[C---:B------:R-:W-:Y:S02]  /*3b910*/  R2UR UR4, R4.reuse ;  /* 0x00000000040472ca */ /* 0x040fe400000e0000 */
[C---:B------:R-:W-:Y:S02]  /*3b920*/  R2UR UR5, R5.reuse ;  /* 0x00000000050572ca */ /* 0x040fe400000e0000 */
[----:B------:R-:W-:Y:S02]  /*3b930*/  R2UR UR6, R4 ;  /* 0x00000000040672ca */ /* 0x000fe400000e0000 */
[----:B------:R-:W-:-:S09]  /*3b940*/  R2UR UR7, R5 ;  /* 0x00000000050772ca */ /* 0x000fd200000e0000 */
[----:B----4-:R0:W-:Y:S04]  /*3b950*/  ST.E desc[UR4][R8.64+0xc], R21 ;  /* 0x00000c1508007985 */ /* 0x0101e8000c101904 */
[----:B-1----:R-:W4:Y:S01]  /*3b960*/  LD.E R11, desc[UR6][R8.64+0x10] ;  /* 0x00001006080b7980 */ /* 0x002f22000c101900 */
[C---:B------:R-:W-:Y:S02]  /*3b970*/  R2UR UR4, R4.reuse ;  /* 0x00000000040472ca */ /* 0x040fe400000e0000 */
[C---:B------:R-:W-:Y:S02]  /*3b980*/  R2UR UR5, R5.reuse ;  /* 0x00000000050572ca */ /* 0x040fe400000e0000 */
[----:B------:R-:W-:Y:S02]  /*3b990*/  R2UR UR6, R4 ;  /* 0x00000000040672ca */ /* 0x000fe400000e0000 */
[----:B------:R-:W-:-:S09]  /*3b9a0*/  R2UR UR7, R5 ;  /* 0x00000000050772ca */ /* 0x000fd200000e0000 */
[----:B----4-:R1:W-:Y:S04]  /*3b9b0*/  ST.E desc[UR4][R8.64+0x10], R11 ;  /* 0x0000100b08007985 */ /* 0x0103e8000c101904 */
[----:B--2---:R-:W2:Y:S01]  /*3b9c0*/  LD.E R13, desc[UR6][R8.64+0x14] ;  /* 0x00001406080d7980 */ /* 0x004ea2000c101900 */
[C---:B------:R-:W-:Y:S02]  /*3b9d0*/  R2UR UR4, R4.reuse ;  /* 0x00000000040472ca */ /* 0x040fe400000e0000 */
[C---:B------:R-:W-:Y:S02]  /*3b9e0*/  R2UR UR5, R5.reuse ;  /* 0x00000000050572ca */ /* 0x040fe400000e0000 */
[----:B------:R-:W-:Y:S02]  /*3b9f0*/  R2UR UR6, R4 ;  /* 0x00000000040672ca */ /* 0x000fe400000e0000 */
[----:B------:R-:W-:-:S09]  /*3ba00*/  R2UR UR7, R5 ;  /* 0x00000000050772ca */ /* 0x000fd200000e0000 */
[----:B--2---:R2:W-:Y:S04]  /*3ba10*/  ST.E desc[UR4][R8.64+0x14], R13 ;  /* 0x0000140d08007985 */ /* 0x0045e8000c101904 */
[----:B---3--:R-:W3:Y:S01]  /*3ba20*/  LD.E R15, desc[UR6][R8.64+0x18] ;  /* 0x00001806080f7980 */ /* 0x008ee2000c101900 */
        /* <DEDUP_REMOVED lines=694> */
[----:B--2---:R-:W-:Y:S04]  /*3e590*/  ST.E desc[UR4][R8.64+0x1e4], R13 ;  /* 0x0001e40d08007985 */ /* 0x004fe8000c101904 */
[----:B---3--:R-:W2:Y:S01]  /*3e5a0*/  LD.E R15, desc[UR6][R8.64+0x1e8] ;  /* 0x0001e806080f7980 */ /* 0x008ea2000c101900 */
[C---:B------:R-:W-:Y:S02]  /*3e5b0*/  R2UR UR4, R4.reuse ;  /* 0x00000000040472ca */ /* 0x040fe400000e0000 */
[C---:B------:R-:W-:Y:S02]  /*3e5c0*/  R2UR UR5, R5.reuse ;  /* 0x00000000050572ca */ /* 0x040fe400000e0000 */
[----:B------:R-:W-:Y:S02]  /*3e5d0*/  R2UR UR6, R4 ;  /* 0x00000000040672ca */ /* 0x000fe400000e0000 */
[----:B------:R-:W-:-:S09]  /*3e5e0*/  R2UR UR7, R5 ;  /* 0x00000000050772ca */ /* 0x000fd200000e0000 */
[----:B--2---:R2:W-:Y:S04]  /*3e5f0*/  ST.E desc[UR4][R8.64+0x1e8], R15 ;  /* 0x0001e80f08007985 */ /* 0x0045e8000c101904 */
[----:B0-----:R-:W3:Y:S01]  /*3e600*/  LD.E R21, desc[UR6][R8.64+0x1ec] ;  /* 0x0001ec0608157980 */ /* 0x001ee2000c101900 */
[C---:B------:R-:W-:Y:S02]  /*3e610*/  R2UR UR4, R4.reuse ;  /* 0x00000000040472ca */ /* 0x040fe400000e0000 */
[C---:B------:R-:W-:Y:S02]  /*3e620*/  R2UR UR5, R5.reuse ;  /* 0x00000000050572ca */ /* 0x040fe400000e0000 */
[----:B------:R-:W-:Y:S02]  /*3e630*/  R2UR UR6, R4 ;  /* 0x00000000040672ca */ /* 0x000fe400000e0000 */
[----:B------:R-:W-:-:S09]  /*3e640*/  R2UR UR7, R5 ;  /* 0x00000000050772ca */ /* 0x000fd200000e0000 */
[----:B---3--:R-:W-:Y:S04]  /*3e650*/  ST.E desc[UR4][R8.64+0x1ec], R21 ;  /* 0x0001ec1508007985 */ /* 0x008fe8000c101904 */
[----:B-1----:R-:W3:Y:S01]  /*3e660*/  LD.E R11, desc[UR6][R8.64+0x1f0] ;  /* 0x0001f006080b7980 */ /* 0x002ee2000c101900 */
[C---:B------:R-:W-:Y:S02]  /*3e670*/  R2UR UR4, R4.reuse ;  /* 0x00000000040472ca */ /* 0x040fe400000e0000 */
[C---:B------:R-:W-:Y:S02]  /*3e680*/  R2UR UR5, R5.reuse ;  /* 0x00000000050572ca */ /* 0x040fe400000e0000 */
[----:B------:R-:W-:Y:S02]  /*3e690*/  R2UR UR6, R4 ;  /* 0x00000000040672ca */ /* 0x000fe400000e0000 */
[----:B------:R-:W-:-:S09]  /*3e6a0*/  R2UR UR7, R5 ;  /* 0x00000000050772ca */ /* 0x000fd200000e0000 */
[----:B---3--:R0:W-:Y:S04]  /*3e6b0*/  ST.E desc[UR4][R8.64+0x1f0], R11 ;  /* 0x0001f00b08007985 */ /* 0x0081e8000c101904 */
[----:B------:R-:W3:Y:S01]  /*3e6c0*/  LD.E R25, desc[UR6][R8.64+0x1f4] ;  /* 0x0001f40608197980 */ /* 0x000ee2000c101900 */
[C---:B------:R-:W-:Y:S02]  /*3e6d0*/  R2UR UR4, R4.reuse ;  /* 0x00000000040472ca */ /* 0x040fe400000e0000 */
[C---:B------:R-:W-:Y:S02]  /*3e6e0*/  R2UR UR5, R5.reuse ;  /* 0x00000000050572ca */ /* 0x040fe400000e0000 */
[----:B------:R-:W-:Y:S02]  /*3e6f0*/  R2UR UR6, R4 ;  /* 0x00000000040672ca */ /* 0x000fe400000e0000 */
[----:B------:R-:W-:-:S09]  /*3e700*/  R2UR UR7, R5 ;  /* 0x00000000050772ca */ /* 0x000fd200000e0000 */
[----:B---3--:R1:W-:Y:S04]  /*3e710*/  ST.E desc[UR4][R8.64+0x1f4], R25 ;  /* 0x0001f41908007985 */ /* 0x0083e8000c101904 */
[----:B--2---:R-:W2:Y:S01]  /*3e720*/  LD.E R15, desc[UR6][R8.64+0x1f8] ;  /* 0x0001f806080f7980 */ /* 0x004ea2000c101900 */
[----:B------:R-:W-:Y:S02]  /*3e730*/  R2UR UR4, R4 ;  /* 0x00000000040472ca */ /* 0x000fe400000e0000 */
[----:B------:R-:W-:-:S13]  /*3e740*/  R2UR UR5, R5 ;  /* 0x00000000050572ca */ /* 0x000fda00000e0000 */
[----:B--2---:R1:W-:Y:S01]  /*3e750*/  ST.E desc[UR4][R8.64+0x1f8], R15 ;  /* 0x0001f80f08007985 */ /* 0x0043e2000c101904 */
[----:B------:R-:W-:Y:S01]  /*3e760*/  @!PT LDS RZ, [RZ] ;  /* 0x00000000fffff984 */ /* 0x000fe20000000800 */
[----:B------:R-:W-:Y:S01]  /*3e770*/  @!PT LDS RZ, [RZ] ;  /* 0x00000000fffff984 */ /* 0x000fe20000000800 */
[----:B------:R-:W-:Y:S01]  /*3e780*/  @!PT LDS RZ, [RZ] ;  /* 0x00000000fffff984 */ /* 0x000fe20000000800 */
[----:B------:R-:W-:Y:S01]  /*3e790*/  @!PT LDS RZ, [RZ] ;  /* 0x00000000fffff984 */ /* 0x000fe20000000800 */
[----:B------:R2:W-:Y:S06]  /*3e7a0*/  MEMBAR.ALL.CTA ;  /* 0x0000000000007992 */ /* 0x0005ec0000008000 */
[----:B--2---:R-:W2:Y:S02]  /*3e7b0*/  FENCE.VIEW.ASYNC.S ;  /* 0x00000000000073c6 */ /* 0x004ea40000000000 */
[----:B--2---:R-:W-:Y:S02]  /*3e7c0*/  NOP ;  /* 0x0000000000007918 */ /* 0x004fe40000000000 */
[----:B------:R-:W2:Y:S01]  /*3e7d0*/  LDL.64 R12, [R7+0x40] ;  /* 0x00004000070c7983 */ /* 0x000ea20000100a00 */
[----:B------:R-:W-:-:S02]  /*3e7e0*/  R2UR UR4, R4 ;  /* 0x00000000040472ca */ /* 0x000fc400000e0000 */
[----:B------:R-:W-:Y:S01]  /*3e7f0*/  R2UR UR5, R5 ;  /* 0x00000000050572ca */ /* 0x000fe200000e0000 */
[----:B------:R-:W-:Y:S06]  /*3e800*/  BAR.ARV 0xe, 0x100 ;  /* 0x0384000000007b1d */ /* 0x000fec0000002000 */
[----:B0-----:R-:W3:Y:S06]  /*3e810*/  LDL.64 R10, [R7] ;  /* 0x00000000070a7983 */ /* 0x001eec0000100a00 */
[----:B--2---:R-:W2:Y:S01]  /*3e820*/  LD.E R14, desc[UR4][R12.64] ;  /* 0x000000040c0e7980 */ /* 0x004ea2000c101900 */
[----:B------:R-:W-:-:S02]  /*3e830*/  R2UR UR4, R4 ;  /* 0x00000000040472ca */ /* 0x000fc400000e0000 */
[----:B------:R-:W-:Y:S01]  /*3e840*/  R2UR UR5, R5 ;  /* 0x00000000050572ca */ /* 0x000fe200000e0000 */
[----:B------:R-:W-:-:S12]  /*3e850*/  BSSY B2, `(.L_x_5454) ;  /* 0x0000006000027945 */ /* 0x000fd80003800000 */
[----:B---3--:R1:W5:Y:S01]  /*3e860*/  LD.E R10, desc[UR4][R10.64] ;  /* 0x000000040a0a7980 */ /* 0x008362000c101900 */
[----:B--2---:R-:W-:-:S04]  /*3e870*/  LOP3.LUT R14, R14, 0x1, RZ, 0xfc, !PT ;  /* 0x000000010e0e7812 */ /* 0x004fc800078efcff */
[----:B------:R-:W-:-:S13]  /*3e880*/  ISETP.NE.AND P0, PT, R14, 0x3, PT ;  /* 0x000000030e00780c */ /* 0x000fda0003f05270 */
[----:B-1----:R-:W-:Y:S05]  /*3e890*/  @!P0 BRA `(.L_x_5455) ;  /* 0x0000000000048947 */ /* 0x002fea0003800000 */
[----:B------:R-:W-:Y:S01]  /*3e8a0*/  BPT.TRAP 0x1 ;  /* 0x000000040000795c */ /* 0x000fe20000300000 */
.L_x_5455:
[----:B------:R-:W-:Y:S05]  /*3e8b0*/  BSYNC B2 ;  /* 0x0000000000027941 */ /* 0x000fea0003800000 */
.L_x_5454:
[C---:B------:R-:W-:Y:S02]  /*3e8c0*/  R2UR UR6, R4.reuse ;  /* 0x00000000040672ca */ /* 0x040fe400000e0000 */
[C---:B------:R-:W-:Y:S02]  /*3e8d0*/  R2UR UR7, R5.reuse ;  /* 0x00000000050772ca */ /* 0x040fe400000e0000 */
[----:B------:R-:W-:Y:S02]  /*3e8e0*/  R2UR UR4, R4 ;  /* 0x00000000040472ca */ /* 0x000fe400000e0000 */
[----:B------:R-:W-:-:S09]  /*3e8f0*/  R2UR UR5, R5 ;  /* 0x00000000050572ca */ /* 0x000fd200000e0000 */
[----:B------:R-:W2:Y:S04]  /*3e900*/  LD.E.64 R4, desc[UR6][R12.64+0x20] ;  /* 0x000020060c047980 */ /* 0x000ea8000c101b00 */
[----:B------:R-:W3:Y:S01]  /*3e910*/  LD.E R7, desc[UR4][R12.64+0xc] ;  /* 0x00000c040c077980 */ /* 0x000ee2000c101900 */
[----:B--2---:R-:W-:Y:S01]  /*3e920*/  MOV R5, R4 ;  /* 0x0000000400057202 */ /* 0x004fe20000000f00 */
[----:B------:R-:W-:-:S04]  /*3e930*/  IMAD.MOV.U32 R4, RZ, RZ, R3 ;  /* 0x000000ffff047224 */ /* 0x000fc800078e0003 */
[----:B-----5:R-:W-:Y:S02]  /*3e940*/  IMAD R10, R10, 0x8, R5 ;  /* 0x000000080a0a7824 */ /* 0x020fe400078e0205 */
[----:B------:R-:W-:-:S03]  /*3e950*/  IMAD.MOV.U32 R5, RZ, RZ, 0x0 ;  /* 0x00000000ff057424 */ /* 0x000fc600078e00ff */
[----:B---3--:R-:W-:-:S04]  /*3e960*/  PRMT R7, R7, 0x654, R10 ;  /* 0x0000065407077816 */ /* 0x008fc8000000000a */
[----:B------:R0:W-:Y:S02]  /*3e970*/  SYNCS.ARRIVE.TRANS64.RED.A1T0 RZ, [R7+URZ], RZ ;  /* 0x000000ff07ff79a7 */ /* 0x0001e4000810043f */
[----:B0-----:R-:W-:Y:S05]  /*3e980*/  RET.REL.NODEC R4 `(_ZN7cutlass13device_kernelIN5flash11enable_sm90INS1_16FlashAttnFwdSm90INS1_25CollectiveMainloopFwdSm90ILi2EN4cute5tupleIJNS5_1CILi1EEES8_S8_EEENS6_IJNS7_ILi64EEESA_SA_EEELi512ENS_10bfloat16_tEfNS_4arch4Sm90ELb0ELb1ELb1ELb0ELb1ELb0ELb1ELb0ELb0ELb1ELb0ELb0EEENS1_21CollectiveEpilogueFwdINS6_IJSA_NS7_ILi512EEESA_EEES9_SC_SE_Li256ELb0ELb1ELb0ELb0EEENS1_30DynamicPersistentTileSchedulerILi256ELi128ELb0ELb1ELb1EEEEEEEEEvNT_6ParamsE) ;  /* 0xfffffc14049c7950 */ /* 0x001fea0003c3ffff */
.L_x_5426:
[----:B0-----:R0:W1:Y:S02]  /*3e990*/  SYNCS.PHASECHK.TRANS64.TRYWAIT P0, [R11+URZ], R24 ;  /* 0x000000180b0075a7 */ /* 0x001064000800017f */
[----:B-1----:R-:W-:Y:S05]  /*3e9a0*/  @!P0 NANOSLEEP.SYNCS 0x989680 ;  /* 0x009896800000895d */ /* 0x002fea0003900000 */
[----:B------:R-:W1:Y:S02]  /*3e9b0*/  @!P0 SYNCS.PHASECHK.TRANS64 P0, [R11+URZ], R24 ;  /* 0x000000180b0085a7 */ /* 0x000e64000800007f */
[----:B-1----:R-:W-:Y:S05]  /*3e9c0*/  @!P0 BRA `(.L_x_5426) ;  /* 0xfffffffc00f08947 */ /* 0x002fea000383ffff */
[----:B------:R-:W-:Y:S05]  /*3e9d0*/  BRA `(.L_x_5425) ;  /* 0xfffffee400d47947 */ /* 0x000fea000383ffff */
.L_x_5433:
[----:B0-----:R0:W1:Y:S02]  /*3e9e0*/  SYNCS.PHASECHK.TRANS64.TRYWAIT P0, [R56+URZ], R57 ;  /* 0x00000039380075a7 */ /* 0x001064000800017f */
[----:B-1----:R-:W-:Y:S05]  /*3e9f0*/  @!P0 NANOSLEEP.SYNCS 0x989680 ;  /* 0x009896800000895d */ /* 0x002fea0003900000 */
[----:B------:R-:W1:Y:S02]  /*3ea00*/  @!P0 SYNCS.PHASECHK.TRANS64 P0, [R56+URZ], R57 ;  /* 0x00000039380085a7 */ /* 0x000e64000800007f */
[----:B-1----:R-:W-:Y:S05]  /*3ea10*/  @!P0 BRA `(.L_x_5433) ;  /* 0xfffffffc00f08947 */ /* 0x002fea000383ffff */
[----:B------:R-:W-:Y:S05]  /*3ea20*/  BRA `(.L_x_5432) ;  /* 0xfffffeec00a87947 */ /* 0x000fea000383ffff */
.L_x_5456:
        /* <DEDUP_REMOVED lines=13> */
.L_x_15649:


//--------------------- .text._ZN7cutlass13device_kernelIN5flash11enable_sm90INS1_16FlashAttnFwdSm90INS1_25CollectiveMainloopFwdSm90ILi2EN4cute5tupleIJNS5_1CILi1EEES8_S8_EEENS6_IJNS7_ILi64EEESA_SA_EEELi512ENS_10bfloat16_tEfNS_4arch4Sm90ELb0ELb1ELb1ELb1ELb1ELb0ELb0ELb0ELb0ELb1ELb0ELb0EEENS1_21CollectiveEpilogueFwdINS6_IJSA_NS7_ILi512EEESA_EEES9_SC_SE_Li256ELb1ELb1ELb0ELb0EEENS1_36VarlenDynamicPersistentTileSchedulerILi64ELi64ELi256ELi128ELb0ELb1ELb1ELb1ELb0ELb1EEEEEEEEEvNT_6ParamsE --------------------------
	.section	.text._ZN7cutlass13device_kernelIN5flash11enable_sm90INS1_16FlashAttnFwdSm90INS1_25CollectiveMainloopFwdSm90ILi2EN4cute5tupleIJNS5_1CILi1EEES8_S8_EEENS6_IJNS7_ILi64EEESA_SA_EEELi512ENS_10bfloat16_tEfNS_4arch4Sm90ELb0ELb1ELb1ELb1ELb1ELb0ELb0ELb0ELb0ELb1ELb0ELb0EEENS1_21CollectiveEpilogueFwdINS6_IJSA_NS7_ILi512EEESA_EEES9_SC_SE_Li256ELb1ELb1ELb0ELb0EEENS1_36VarlenDynamicPersistentTileSchedulerILi64ELi64ELi256ELi128ELb0ELb1ELb1ELb1ELb0ELb1EEEEEEEEEvNT_6ParamsE,"ax",@progbits
	.align	128
.text._ZN7cutlass13device_kernelIN5flash11enable_sm90INS1_16FlashAttnFwdSm90INS1_25CollectiveMainloopFwdSm90ILi2EN4cute5tupleIJNS5_1CILi1EEES8_S8_EEENS6_IJNS7_ILi64EEESA_SA_EEELi512ENS_10bfloat16_tEfNS_4arch4Sm90ELb0ELb1ELb1ELb1ELb1ELb0ELb0ELb0ELb0ELb1ELb0ELb0EEENS1_21CollectiveEpilogueFwdINS6_IJSA_NS7_ILi512EEESA_EEES9_SC_SE_Li256ELb1ELb1ELb0ELb0EEENS1_36VarlenDynamicPersistentTileSchedulerILi64ELi64ELi256ELi128ELb0ELb1ELb1ELb1ELb0ELb1EEEEEEEEEvNT_6ParamsE:
        .type           _ZN7cutlass13device_kernelIN5flash11enable_sm90INS1_16FlashAttnFwdSm90INS1_25CollectiveMainloopFwdSm90ILi2EN4cute5tupleIJNS5_1CILi1EEES8_S8_EEENS6_IJNS7_ILi64EEESA_SA_EEELi512ENS_10bfloat16_tEfNS_4arch4Sm90ELb0ELb1ELb1ELb1ELb1ELb0ELb0ELb0ELb0ELb1ELb0ELb0EEENS1_21CollectiveEpilogueFwdINS6_IJSA_NS7_ILi512EEESA_EEES9_SC_SE_Li256ELb1ELb1ELb0ELb0EEENS1_36VarlenDynamicPersistentTileSchedulerILi64ELi64ELi256ELi128ELb0ELb1ELb1ELb1ELb0ELb1EEEEEEEEEvNT_6ParamsE,@function
        .size           _ZN7cutlass13device_kernelIN5flash11enable_sm90INS1_16FlashAttnFwdSm90INS1_25CollectiveMainloopFwdSm90ILi2EN4cute5tupleIJNS5_1CILi1EEES8_S8_EEENS6_IJNS7_ILi64EEESA_SA_EEELi512ENS_10bfloat16_tEfNS_4arch4Sm90ELb0ELb1ELb1ELb1ELb1ELb0ELb0ELb0ELb0ELb1ELb0ELb0EEENS1_21CollectiveEpilogueFwdINS6_IJSA_NS7_ILi512EEESA_EEES9_SC_SE_Li256ELb1ELb1ELb0ELb0EEENS1_36VarlenDynamicPersistentTileSchedulerILi64ELi64ELi256ELi128ELb0ELb1ELb1ELb1ELb0ELb1EEEEEEEEEvNT_6ParamsE,(.L_x_15651 - _ZN7cutlass13device_kernelIN5flash11enable_sm90INS1_16FlashAttnFwdSm90INS1_25CollectiveMainloopFwdSm90ILi2EN4cute5tupleIJNS5_1CILi1EEES8_S8_EEENS6_IJNS7_ILi64EEESA_SA_EEELi512ENS_10bfloat16_tEfNS_4arch4Sm90ELb0ELb1ELb1ELb1ELb1ELb0ELb0ELb0ELb0ELb1ELb0ELb0EEENS1_21CollectiveEpilogueFwdINS6_IJSA_NS7_ILi512EEESA_EEES9_SC_SE_Li256ELb1ELb1ELb0ELb0EEENS1_36VarlenDynamicPersistentTileSchedulerILi64ELi64ELi256ELi128ELb0ELb1ELb1ELb1ELb0ELb1EEEEEEEEEvNT_6ParamsE)
        .other          _ZN7cutlass13device_kernelIN5flash11enable_sm90INS1_16FlashAttnFwdSm90INS1_25CollectiveMainloopFwdSm90ILi2EN4cute5tupleIJNS5_1CILi1EEES8_S8_EEENS6_IJNS7_ILi64EEESA_SA_EEELi512ENS_10bfloat16_tEfNS_4arch4Sm90ELb0ELb1ELb1ELb1ELb1ELb0ELb0ELb0ELb0ELb1ELb0ELb0EEENS1_21CollectiveEpilogueFwdINS6_IJSA_NS7_ILi512EEESA_EEES9_SC_SE_Li256ELb1ELb1ELb0ELb0EEENS1_36VarlenDynamicPersistentTileSchedulerILi64ELi64ELi256ELi128ELb0ELb1ELb1ELb1ELb0ELb1EEEEEEEEEvNT_6ParamsE,@"STO_CUDA_ENTRY STV_DEFAULT"
_ZN7cutlass13device_kernelIN5flash11enable_sm90INS1_16FlashAttnFwdSm90INS1_25CollectiveMainloopFwdSm90ILi2EN4cute5tupleIJNS5_1CILi1EEES8_S8_EEENS6_IJNS7_ILi64EEESA_SA_EEELi512ENS_10bfloat16_tEfNS_4arch4Sm90ELb0ELb1ELb1ELb1ELb1ELb0ELb0ELb0ELb0ELb1ELb0ELb0EEENS1_21CollectiveEpilogueFwdINS6_IJSA_NS7_ILi512EEESA_EEES9_SC_SE_Li256ELb1ELb1ELb0ELb0EEENS1_36VarlenDynamicPersistentTileSchedulerILi64ELi64ELi256ELi128ELb0ELb1ELb1ELb1ELb0ELb1EEEEEEEEEvNT_6ParamsE:
        /* <DEDUP_REMOVED lines=41> */
.L_x_5457:
        /* <DEDUP_REMOVED lines=22> */
.L_x_5458:
        /* <DEDUP_REMOVED lines=18> */
.L_x_5459:
        /* <DEDUP_REMOVED lines=22> */
.L_x_5460:
        /* <DEDUP_REMOVED lines=23> */
.L_x_5461:
        /* <DEDUP_REMOVED lines=8> */
.L_x_5463:
[----:B------:R-:W-:-:S08]  /*0860*/  NOP ;  /* 0x0000000000007918 */ /* 0x000fd00000000000 */
[----:B------:R-:W0:Y:S02]  /*0870*/  USETMAXREG.TRY_ALLOC.CTAPOOL UP0, 0xe8 ;  /* 0x000000e8000079c8 */ /* 0x000e240008000600 */
[----:B0-----:R-:W-:-:S13]  /*0880*/  PLOP3.LUT P0, PT, PT, PT, UP0, 0x80, 0x0 ;  /* 0x000000000000781c */ /* 0x001fda0003f0f008 */
[----:B------:R-:W-:Y:S05]  /*0890*/  @!P0 BRA `(.L_x_5463) ;  /* 0xfffffffc00f08947 */ /* 0x000fea000383ffff */
[----:B------:R-:W-:Y:S01]  /*08a0*/  LOP3.LUT R2, R0, 0xffffff80, RZ, 0xc0, !PT ;  /* 0xffffff8000027812 */ /* 0x000fe200078ec0ff */
[----:B------:R-:W0:Y:S01]  /*08b0*/  S2UR UR40, SR_CgaCtaId ;  /* 0x00000000002879c3 */ /* 0x000e220000008800 */
[----:B------:R-:W-:Y:S01]  /*08c0*/  UMOV UR41, 0x400 ;  /* 0x0000040000297882 */ /* 0x000fe20000000000 */
[----:B------:R-:W-:Y:S01]  /*08d0*/  ULDC UR4, c[0x0][0xc3c] ;  /* 0x00030f0000047ab9 */ /* 0x000fe20000000800 */
[----:B------:R-:W-:-:S13]  /*08e0*/  ISETP.NE.AND P0, PT, R2, 0x80, PT ;  /* 0x000000800200780c */ /* 0x000fda0003f05270 */
[----:B------:R-:W-:Y:S06]  /*08f0*/  @!P0 BAR.ARV 0x8, 0x100 ;  /* 0x0204000000008b1d */ /* 0x000fec0000002000 */
[----:B------:R-:W-:Y:S01]  /*0900*/  ISETP.GE.U32.AND P0, PT, R0, 0x100, PT ;  /* 0x000001000000780c */ /* 0x000fe20003f06070 */
[----:B0-----:R-:W-:-:S12]  /*0910*/  ULEA UR41, UR40, UR41, 0x18 ;  /* 0x0000002928297291 */ /* 0x001fd8000f8ec03f */
        /* <DEDUP_REMOVED lines=20> */
[C---:B------:R-:W-:Y:S02]  /*0a60*/  LEA.HI R3, R2.reuse, R5, RZ, 0x1 ;  /* 0x0000000502037211 */ /* 0x040fe400078f08ff */
[----:B------:R-:W-:Y:S02]  /*0a70*/  LOP3.LUT R2, R2, 0xfffffff0, RZ, 0xc0, !PT ;  /* 0xfffffff002027812 */ /* 0x000fe400078ec0ff */
[----:B------:R-:W-:Y:S02]  /*0a80*/  LOP3.LUT R4, R3, 0x1ffffffe, RZ, 0xc0, !PT ;  /* 0x1ffffffe03047812 */ /* 0x000fe400078ec0ff */
[----:B------:R-:W-:Y:S01]  /*0a90*/  LEA.HI R3, R0, R197, RZ, 0x5 ;  /* 0x000000c500037211 */ /* 0x000fe200078f28ff */
[----:B------:R-:W-:Y:S01]  /*0aa0*/  IMAD.IADD R2, R197, 0x1, -R2 ;  /* 0x00000001c5027824 */ /* 0x000fe200078e0a02 */
[----:B------:R-:W-:Y:S01]  /*0ab0*/  LOP3.LUT R10, R7, 0xfffffffc, RZ, 0xc0, !PT ;  /* 0xfffffffc070a7812 */ /* 0x000fe200078ec0ff */
[----:B------:R-:W-:Y:S01]  /*0ac0*/  IMAD.IADD R5, R5, 0x1, -R4 ;  /* 0x0000000105057824 */ /* 0x000fe200078e0a04 */
[----:B------:R-:W-:-:S02]  /*0ad0*/  SHF.R.S32.HI R4, RZ, 0x5, R3 ;  /* 0x00000005ff047819 */ /* 0x000fc40000011403 */
[----:B------:R-:W-:Y:S01]  /*0ae0*/  SHF.R.S32.HI R3, RZ, 0x1f, R3 ;  /* 0x0000001fff037819 */ /* 0x000fe20000011403 */
[----:B------:R-:W-:Y:S01]  /*0af0*/  IMAD.IADD R10, R197, 0x1, -R10 ;  /* 0x00000001c50a7824 */ /* 0x000fe200078e0a0a */
[----:B------:R-:W-:Y:S01]  /*0b00*/  LOP3.LUT R8, R6, 0xffffff80, RZ, 0xc0, !PT ;  /* 0xffffff8006087812 */ /* 0x000fe200078ec0ff */
[----:B------:R-:W-:Y:S01]  /*0b10*/  IMAD.SHL.U32 R5, R5, 0x8, RZ ;  /* 0x0000000805057824 */ /* 0x000fe200078e00ff */
[----:B------:R-:W-:Y:S02]  /*0b20*/  LEA.HI R3, R3, R4, RZ, 0x2 ;  /* 0x0000000403037211 */ /* 0x000fe400078f10ff */
[----:B------:R-:W-:Y:S01]  /*0b30*/  SHF.R.S32.HI R193, RZ, 0x7, R6 ;  /* 0x00000007ffc17819 */ /* 0x000fe20000011406 */
[----:B------:R-:W-:Y:S01]  /*0b40*/  IMAD.IADD R8, R197, 0x1, -R8 ;  /* 0x00000001c5087824 */ /* 0x000fe200078e0a08 */
[----:B------:R-:W-:Y:S02]  /*0b50*/  LOP3.LUT R3, R3, 0x3ffffc, RZ, 0xc0, !PT ;  /* 0x003ffffc03037812 */ /* 0x000fe400078ec0ff */
[--C-:B------:R-:W-:Y:S01]  /*0b60*/  SHF.R.S32.HI R7, RZ, 0x1f, R2.reuse ;  /* 0x0000001fff077819 */ /* 0x100fe20000011402 */
[----:B------:R-:W-:Y:S01]  /*0b70*/  IMAD R12, R193, 0x100, R2 ;  /* 0x00000100c10c7824 */ /* 0x000fe200078e0202 */
[----:B------:R-:W-:Y:S01]  /*0b80*/  LEA.HI R11, R10, R10, RZ, 0x1 ;  /* 0x0000000a0a0b7211 */ /* 0x000fe200078f08ff */
[----:B------:R-:W-:Y:S01]  /*0b90*/  IMAD.IADD R3, R4, 0x1, -R3 ;  /* 0x0000000104037824 */ /* 0x000fe200078e0a03 */
[----:B------:R-:W-:-:S02]  /*0ba0*/  LEA.HI R9, R7, R2, RZ, 0x3 ;  /* 0x0000000207097211 */ /* 0x000fc400078f18ff */
[----:B------:R-:W-:Y:S02]  /*0bb0*/  SHF.R.S32.HI R7, RZ, 0x1f, R8 ;  /* 0x0000001fff077819 */ /* 0x000fe40000011408 */
[----:B------:R-:W-:Y:S02]  /*0bc0*/  LOP3.LUT R13, R11, 0x1ffffffe, RZ, 0xc0, !PT ;  /* 0x1ffffffe0b0d7812 */ /* 0x000fe400078ec0ff */
[----:B------:R-:W-:Y:S02]  /*0bd0*/  LEA R12, R3, R12, 0x4 ;  /* 0x0000000c030c7211 */ /* 0x000fe400078e20ff */
[-C--:B------:R-:W-:Y:S01]  /*0be0*/  LEA.HI R3, R7, R8.reuse, RZ, 0x2 ;  /* 0x0000000807037211 */ /* 0x080fe200078f10ff */
[----:B------:R-:W-:Y:S01]  /*0bf0*/  IMAD.IADD R185, R10, 0x1, -R13 ;  /* 0x000000010ab97824 */ /* 0x000fe200078e0a0d */
[C---:B------:R-:W-:Y:S01]  /*0c00*/  LOP3.LUT R11, R9.reuse, 0xfffffff8, RZ, 0xc0, !PT ;  /* 0xfffffff8090b7812 */ /* 0x040fe200078ec0ff */
[----:B------:R-:W-:Y:S01]  /*0c10*/  IMAD.SHL.U32 R9, R9, 0x40, RZ ;  /* 0x0000004009097824 */ /* 0x000fe200078e00ff */
[----:B------:R-:W-:Y:S01]  /*0c20*/  LOP3.LUT R13, R3, 0x7ffffffc, RZ, 0xc0, !PT ;  /* 0x7ffffffc030d7812 */ /* 0x000fe200078ec0ff */
[----:B------:R-:W-:Y:S01]  /*0c30*/  IMAD.U32 R196, R12, 0x40, R5 ;  /* 0x000000400cc47824 */ /* 0x000fe200078e0005 */
[----:B------:R-:W-:Y:S01]  /*0c40*/  LEA.HI R7, R7, R8, RZ, 0x5 ;  /* 0x0000000807077211 */ /* 0x000fe200078f28ff */
[----:B------:R-:W-:Y:S01]  /*0c50*/  IMAD.IADD R11, R2, 0x1, -R11 ;  /* 0x00000001020b7824 */ /* 0x000fe200078e0a0b */
[----:B------:R-:W-:Y:S01]  /*0c60*/  SHF.R.S32.HI R2, RZ, 0x2, R3 ;  /* 0x00000002ff027819 */ /* 0x000fe20000011403 */
[----:B------:R-:W-:Y:S01]  /*0c70*/  IMAD.IADD R13, R8, 0x1, -R13 ;  /* 0x00000001080d7824 */ /* 0x000fe200078e0a0d */
[----:B------:R-:W-:Y:S01]  /*0c80*/  SHF.R.S32.HI R3, RZ, 0x1f, R3 ;  /* 0x0000001fff037819 */ /* 0x000fe20000011403 */
[----:B------:R-:W-:Y:S01]  /*0c90*/  IMAD.SHL.U32 R8, R11, 0x40, RZ ;  /* 0x000000400b087824 */ /* 0x000fe200078e00ff */
[----:B------:R-:W-:-:S02]  /*0ca0*/  LOP3.LUT R9, R9, 0x7ffffe00, RZ, 0xc0, !PT ;  /* 0x7ffffe0009097812 */ /* 0x000fc400078ec0ff */
[----:B------:R-:W-:Y:S02]  /*0cb0*/  LEA.HI R3, R3, R2, RZ, 0x3 ;  /* 0x0000000203037211 */ /* 0x000fe400078f18ff */
[----:B------:R-:W-:Y:S01]  /*0cc0*/  LOP3.LUT R8, R8, 0x1c0, RZ, 0xc0, !PT ;  /* 0x000001c008087812 */ /* 0x000fe200078ec0ff */
[----:B------:R-:W-:Y:S01]  /*0cd0*/  IMAD R9, R4, 0x400, R9 ;  /* 0x0000040004097824 */ /* 0x000fe200078e0209 */
[----:B------:R-:W-:Y:S02]  /*0ce0*/  LOP3.LUT R3, R3, 0xfffffff8, RZ, 0xc0, !PT ;  /* 0xfffffff803037812 */ /* 0x000fe400078ec0ff */
[----:B------:R-:W-:Y:S02]  /*0cf0*/  LOP3.LUT R5, R8, 0x8, R5, 0xf8, !PT ;  /* 0x0000000808057812 */ /* 0x000fe400078ef805 */
[----:B------:R-:W-:Y:S02]  /*0d00*/  SHF.R.U32.HI R8, RZ, 0x3, R8 ;  /* 0x00000003ff087819 */ /* 0x000fe40000011608 */
[----:B------:R-:W-:-:S02]  /*0d10*/  LEA.HI R0, R0, R197, RZ, 0x3 ;  /* 0x000000c500007211 */ /* 0x000fc400078f18ff */
[----:B------:R-:W-:Y:S02]  /*0d20*/  LOP3.LUT R8, R5, R8, RZ, 0x3c, !PT ;  /* 0x0000000805087212 */ /* 0x000fe400078e3cff */
[----:B------:R-:W-:Y:S02]  /*0d30*/  IADD3 R16, R2, -R3, RZ ;  /* 0x8000000302107210 */ /* 0x000fe40007ffe0ff */
[----:B------:R-:W-:Y:S01]  /*0d40*/  LOP3.LUT R2, R0, 0xfffffff8, RZ, 0xc0, !PT ;  /* 0xfffffff800027812 */ /* 0x000fe200078ec0ff */
[----:B------:R-:W-:Y:S01]  /*0d50*/  IMAD.IADD R8, R9, 0x1, R8 ;  /* 0x0000000109087824 */ /* 0x000fe200078e0208 */
[----:B------:R-:W-:Y:S02]  /*0d60*/  R2P PR, R11, 0x6 ;  /* 0x000000060b007804 */ /* 0x000fe40000000000 */
[----:B------:R-:W-:Y:S01]  /*0d70*/  LEA.HI R6, R6, R193, RZ, 0x1 ;  /* 0x000000c106067211 */ /* 0x000fe200078f08ff */
[----:B------:R-:W-:Y:S01]  /*0d80*/  IMAD.IADD R191, R197, 0x1, -R2 ;  /* 0x00000001c5bf7824 */ /* 0x000fe200078e0a02 */
[----:B------:R-:W-:-:S02]  /*0d90*/  LEA R18, R8, UR41, 0x1 ;  /* 0x0000002908127c11 */ /* 0x000fc4000f8e08ff */
[----:B------:R-:W-:Y:S01]  /*0da0*/  SHF.R.S32.HI R7, RZ, 0x5, R7 ;  /* 0x00000005ff077819 */ /* 0x000fe20000011407 */
[----:B------:R-:W-:Y:S01]  /*0db0*/  IMAD.SHL.U32 R184, R191, 0x8, RZ ;  /* 0x00000008bfb87824 */ /* 0x000fe200078e00ff */
[----:B------:R-:W-:Y:S01]  /*0dc0*/  LOP3.LUT R6, R6, 0xfffffe, RZ, 0xc0, !PT ;  /* 0x00fffffe06067812 */ /* 0x000fe200078ec0ff */
[----:B------:R-:W-:Y:S01]  /*0dd0*/  VIADD R23, R18, 0x26800 ;  /* 0x0002680012177836 */ /* 0x000fe20000000000 */
[----:B------:R-:W-:Y:S01]  /*0de0*/  SEL R22, R22, 0xffffffe0, !P1 ;  /* 0xffffffe016167807 */ /* 0x000fe20004800000 */
        /* <DEDUP_REMOVED lines=12> */
[----:B------:R-:W-:Y:S01]  /*0eb0*/  VIADD R19, R18, 0x26840 ;  /* 0x0002684012137836 */ /* 0x000fe20000000000 */
[----:B------:R-:W-:Y:S01]  /*0ec0*/  SHF.R.S32.HI R200, RZ, 0x1f, R186 ;  /* 0x0000001fffc87819 */ /* 0x000fe200000114ba */
[----:B------:R-:W-:Y:S01]  /*0ed0*/  IMAD R16, R7, 0x10, R16 ;  /* 0x0000001007107824 */ /* 0x000fe200078e0210 */
[----:B------:R-:W-:Y:S01]  /*0ee0*/  SHF.R.S32.HI R199, RZ, 0x1f, R195 ;  /* 0x0000001fffc77819 */ /* 0x000fe200000114c3 */
[----:B------:R-:W-:Y:S01]  /*0ef0*/  IMAD.IADD R6, R193, 0x1, -R6 ;  /* 0x00000001c1067824 */ /* 0x000fe200078e0a06 */
[----:B------:R-:W-:Y:S01]  /*0f00*/  SHF.R.S32.HI R198, RZ, 0x1f, R194 ;  /* 0x0000001fffc67819 */ /* 0x000fe200000114c2 */
[----:B------:R-:W-:Y:S01]  /*0f10*/  @P2 VIADD R19, R23, 0xffffffc0 ;  /* 0xffffffc017132836 */ /* 0x000fe20000000000 */
[----:B------:R-:W-:Y:S01]  /*0f20*/  SHF.L.U32 R2, R13, 0x1, RZ ;  /* 0x000000010d027819 */ /* 0x000fe200000006ff */
[----:B------:R-:W-:-:S02]  /*0f30*/  IMAD.IADD R23, R23, 0x1, R22 ;  /* 0x0000000117177824 */ /* 0x000fc400078e0216 */
[----:B------:R-:W-:Y:S02]  /*0f40*/  IMAD.SHL.U32 R17, R6, 0x100, RZ ;  /* 0x0000010006117824 */ /* 0x000fe400078e00ff */
[----:B------:R-:W-:Y:S02]  /*0f50*/  IMAD R185, R185, 0x8, R16 ;  /* 0x00000008b9b97824 */ /* 0x000fe400078e0210 */
[----:B------:R-:W-:-:S07]  /*0f60*/  IMAD.IADD R22, R22, 0x1, R19 ;  /* 0x0000000116167824 */ /* 0x000fce00078e0213 */
.L_x_5581:
[----:B------:R-:W-:Y:S01]  /*0f70*/  ULDC.64 UR8, c[0x0][0xa28] ;  /* 0x00028a0000087ab9 */ /* 0x000fe20000000a00 */
[----:B------:R-:W-:Y:S01]  /*0f80*/  ULDC UR4, c[0x0][0x424] ;  /* 0x0001090000047ab9 */ /* 0x000fe20000000800 */
[----:B------:R-:W-:-:S04]  /*0f90*/  UISETP.NE.U32.AND UP0, UPT, UR8, URZ, UPT ;  /* 0x0000003f0800728c */ /* 0x000fc8000bf05070 */
[----:B------:R-:W-:-:S03]  /*0fa0*/  UISETP.NE.AND.EX UP0, UPT, UR9, URZ, UPT, UP0 ;  /* 0x0000003f0900728c */ /* 0x000fc6000bf05300 */
[----:B------:R-:W-:Y:S02]  /*0fb0*/  ULDC.64 UR8, c[0x0][0xa18] ;  /* 0x0002860000087ab9 */ /* 0x000fe40000000a00 */
[----:B------:R-:W-:Y:S01]  /*0fc0*/  UISETP.NE.U32.AND UP1, UPT, UR8, URZ, UPT ;  /* 0x0000003f0800728c */ /* 0x000fe2000bf25070 */
[----:B------:R-:W-:-:S03]  /*0fd0*/  PLOP3.LUT P0, PT, PT, PT, UP0, 0x80, 0x0 ;  /* 0x000000000000781c */ /* 0x000fc60003f0f008 */
[----:B------:R-:W-:-:S03]  /*0fe0*/  UISETP.NE.AND.EX UP1, UPT, UR9, URZ, UPT, UP1 ;  /* 0x0000003f0900728c */ /* 0x000fc6000bf25310 */
[----:B------:R-:W-:Y:S02]  /*0ff0*/  @UP0 ULDC.64 UR8, c[0x0][0xa28] ;  /* 0x00028a0000080ab9 */ /* 0x000fe40000000a00 */
[----:B------:R-:W-:Y:S01]  /*1000*/  @UP0 UIMAD.WIDE UR8, UR6, 0x4, UR8 ;  /* 0x00000004060808a5 */ /* 0x000fe2000f8e0208 */
[----:B------:R-:W-:-:S05]  /*1010*/  PLOP3.LUT P2, PT, PT, PT, UP1, 0x80, 0x0 ;  /* 0x000000000000781c */ /* 0x000fca0003f4f018 */
[----:B------:R-:W-:Y:S01]  /*1020*/  @UP1 ULDC.64 UR10, c[0x0][0xa18] ;  /* 0x00028600000a1ab9 */ /* 0x000fe20000000a00 */
[----:B0-23--:R-:W-:Y:S02]  /*1030*/  IMAD.U32 R4, RZ, RZ, UR8 ;  /* 0x00000008ff047e24 */ /* 0x00dfe4000f8e00ff */
[----:B------:R-:W-:Y:S01]  /*1040*/  IMAD.U32 R5, RZ, RZ, UR9 ;  /* 0x00000009ff057e24 */ /* 0x000fe2000f8e00ff */
[----:B------:R-:W-:-:S04]  /*1050*/  @UP1 UIMAD.WIDE UR8, UR6, 0x4, UR10 ;  /* 0x00000004060818a5 */ /* 0x000fc8000f8e020a */
[----:B------:R-:W2:Y:S02]  /*1060*/  @P0 LDG.E R4, desc[UR54][R4.64] ;  /* 0x0000003604040981 */ /* 0x000ea4000c1e1900 */
[----:B-1----:R-:W-:Y:S02]  /*1070*/  IMAD.U32 R6, RZ, RZ, UR8 ;  /* 0x00000008ff067e24 */ /* 0x002fe4000f8e00ff */
[----:B----4-:R-:W-:Y:S01]  /*1080*/  IMAD.U32 R7, RZ, RZ, UR9 ;  /* 0x00000009ff077e24 */ /* 0x010fe2000f8e00ff */
[----:B------:R-:W-:-:S04]  /*1090*/  ULDC.64 UR8, c[0x0][0x418] ;  /* 0x0001060000087ab9 */ /* 0x000fc80000000a00 */
[----:B------:R-:W3:Y:S01]  /*10a0*/  @P2 LDG.E R6, desc[UR54][R6.64] ;  /* 0x0000003606062981 */ /* 0x000ee2000c1e1900 */
[----:B------:R-:W-:Y:S01]  /*10b0*/  UISETP.NE.U32.AND UP0, UPT, UR8, URZ, UPT ;  /* 0x0000003f0800728c */ /* 0x000fe2000bf05070 */
[----:B------:R-:W-:Y:S01]  /*10c0*/  UMOV UR48, URZ ;  /* 0x0000003f00307c82 */ /* 0x000fe20008000000 */
[----:B------:R-:W-:Y:S02]  /*10d0*/  UMOV UR43, UR7 ;  /* 0x00000007002b7c82 */ /* 0x000fe40008000000 */
[----:B------:R-:W-:-:S03]  /*10e0*/  UISETP.NE.AND.EX UP0, UPT, UR9, URZ, UPT, UP0 ;  /* 0x0000003f0900728c */ /* 0x000fc6000bf05300 */
[----:B------:R-:W-:Y:S01]  /*10f0*/  ULDC.64 UR8, c[0x0][0xa20] ;  /* 0x0002880000087ab9 */ /* 0x000fe20000000a00 */
[----:B------:R-:W-:Y:S01]  /*1100*/  USEL UR4, UR4, 0x1, UP0 ;  /* 0x0000000104047887 */ /* 0x000fe20008000000 */
[----:B------:R-:W-:Y:S01]  /*1110*/  ISETP.NE.U32.AND P1, PT, RZ, UR8, PT ;  /* 0x00000008ff007c0c */ /* 0x000fe2000bf25070 */
[----:B------:R-:W-:Y:S02]  /*1120*/  ULDC UR8, c[0x0][0x2f0] ;  /* 0x0000bc0000087ab9 */ /* 0x000fe40000000800 */
[----:B------:R-:W-:Y:S01]  /*1130*/  UIMAD UR4, UR4, UR8, URZ ;  /* 0x00000008040472a4 */ /* 0x000fe2000f8e023f */
[----:B------:R-:W-:Y:S02]  /*1140*/  ISETP.NE.AND.EX P1, PT, RZ, UR9, PT, P1 ;  /* 0x00000009ff007c0c */ /* 0x000fe4000bf25310 */
[----:B--2---:R-:W-:Y:S02]  /*1150*/  @P0 R2UR UR48, R4 ;  /* 0x00000000043002ca */ /* 0x004fe400000e0000 */
[----:B---3--:R-:W-:Y:S01]  /*1160*/  @P2 R2UR UR50, R6 ;  /* 0x00000000063222ca */ /* 0x008fe200000e0000 */
[----:B------:R-:W-:-:S14]  /*1170*/  @P2 BRA `(.L_x_5464) ;  /* 0x0000000000382947 */ /* 0x000fdc0003800000 */
[----:B------:R-:W-:Y:S01]  /*1180*/  ULDC.64 UR8, c[0x0][0xa00] ;  /* 0x0002800000087ab9 */ /* 0x000fe20000000a00 */
[----:B------:R-:W-:Y:S01]  /*1190*/  ULDC UR50, c[0x0][0x288] ;  /* 0x0000a20000327ab9 */ /* 0x000fe20000000800 */
[----:B------:R-:W-:-:S04]  /*11a0*/  ISETP.NE.U32.AND P0, PT, RZ, UR8, PT ;  /* 0x00000008ff007c0c */ /* 0x000fc8000bf05070 */
[----:B------:R-:W-:-:S13]  /*11b0*/  ISETP.NE.AND.EX P0, PT, RZ, UR9, PT, P0 ;  /* 0x00000009ff007c0c */ /* 0x000fda000bf05300 */
[----:B------:R-:W-:Y:S05]  /*11c0*/  @!P0 BRA `(.L_x_5464) ;  /* 0x0000000000248947 */ /* 0x000fea0003800000 */
[----:B------:R-:W-:Y:S02]  /*11d0*/  ULDC.64 UR8, c[0x0][0xa00] ;  /* 0x0002800000087ab9 */ /* 0x000fe40000000a00 */
[----:B------:R-:W-:-:S06]  /*11e0*/  UIMAD.WIDE UR8, UR6, 0x4, UR8 ;  /* 0x00000004060878a5 */ /* 0x000fcc000f8e0208 */
[----:B------:R-:W-:Y:S01]  /*11f0*/  IMAD.U32 R4, RZ, RZ, UR8 ;  /* 0x00000008ff047e24 */ /* 0x000fe2000f8e00ff */
[----:B------:R-:W-:-:S05]  /*1200*/  MOV R5, UR9 ;  /* 0x0000000900057c02 */ /* 0x000fca0008000f00 */
[----:B------:R-:W2:Y:S04]  /*1210*/  LDG.E R3, desc[UR54][R4.64] ;  /* 0x0000003604037981 */ /* 0x000ea8000c1e1900 */
[----:B------:R-:W3:Y:S01]  /*1220*/  LDG.E R0, desc[UR54][R4.64+0x4] ;  /* 0x0000043604007981 */ /* 0x000ee2000c1e1900 */
[----:B--2---:R-:W-:Y:S02]  /*1230*/  R2UR UR50, R3 ;  /* 0x00000000033272ca */ /* 0x004fe400000e0000 */
[----:B---3--:R-:W-:-:S13]  /*1240*/  R2UR UR7, R0 ;  /* 0x00000000000772ca */ /* 0x008fda00000e0000 */
[----:B------:R-:W-:-:S12]  /*1250*/  UIADD3 UR50, -UR50, UR7, URZ ;  /* 0x0000000732327290 */ /* 0x000fd8000fffe13f */
.L_x_5464:
[----:B------:R-:W-:Y:S01]  /*1260*/  UMOV UR44, UR6 ;  /* 0x00000006002c7c82 */ /* 0x000fe20008000000 */
[----:B------:R-:W-:Y:S05]  /*1270*/  @!P1 BRA `(.L_x_5465) ;  /* 0x00000000001c9947 */ /* 0x000fea0003800000 */
[----:B------:R-:W-:Y:S02]  /*1280*/  ULDC.64 UR8, c[0x0][0xa20] ;  /* 0x0002880000087ab9 */ /* 0x000fe40000000a00 */
[----:B------:R-:W-:-:S06]  /*1290*/  UIMAD.WIDE UR6, UR6, 0x4, UR8 ;  /* 0x00000004060678a5 */ /* 0x000fcc000f8e0208 */
[----:B------:R-:W-:Y:S02]  /*12a0*/  IMAD.U32 R4, RZ, RZ, UR6 ;  /* 0x00000006ff047e24 */ /* 0x000fe4000f8e00ff */
[----:B------:R-:W-:-:S05]  /*12b0*/  IMAD.U32 R5, RZ, RZ, UR7 ;  /* 0x00000007ff057e24 */ /* 0x000fca000f8e00ff */
[----:B------:R-:W2:Y:S02]  /*12c0*/  LDG.E R4, desc[UR54][R4.64] ;  /* 0x0000003604047981 */ /* 0x000ea4000c1e1900 */
[----:B--2---:R-:W-:Y:S01]  /*12d0*/  R2UR UR4, R4 ;  /* 0x00000000040472ca */ /* 0x004fe200000e0000 */
[----:B------:R-:W-:-:S14]  /*12e0*/  BRA `(.L_x_5466) ;  /* 0x0000000000347947 */ /* 0x000fdc0003800000 */
.L_x_5465:
        /* <DEDUP_REMOVED lines=13> */
.L_x_5466:
[----:B------:R-:W-:Y:S02]  /*13c0*/  UISETP.NE.AND UP0, UPT, UR46, 0x1, UPT ;  /* 0x000000012e00788c */ /* 0x000fe4000bf05270 */
[----:B------:R-:W-:Y:S02]  /*13d0*/  UIADD3 UR48, -UR48, UR4, URZ ;  /* 0x0000000430307290 */ /* 0x000fe4000fffe13f */
[----:B------:R-:W-:Y:S02]  /*13e0*/  USHF.L.U32 UR45, UR5, 0x6, URZ ;  /* 0x00000006052d7899 */ /* 0x000fe4000800063f */
[----:B------:R-:W-:Y:S01]  /*13f0*/  UIADD3 UR4, UR48, 0x3f, URZ ;  /* 0x0000003f30047890 */ /* 0x000fe2000fffe03f */
[----:B------:R-:W-:-:S03]  /*1400*/  PLOP3.LUT P0, PT, PT, PT, UP0, 0x80, 0x0 ;  /* 0x000000000000781c */ /* 0x000fc60003f0f008 */
[----:B------:R-:W-:-:S04]  /*1410*/  USHF.R.S32.HI UR6, URZ, 0x1f, UR4 ;  /* 0x0000001f3f067899 */ /* 0x000fc80008011404 */
[----:B------:R-:W-:-:S04]  /*1420*/  ULEA.HI UR6, UR6, UR4, URZ, 0x6 ;  /* 0x0000000406067291 */ /* 0x000fc8000f8f303f */
[----:B------:R-:W-:Y:S02]  /*1430*/  USHF.R.S32.HI UR6, URZ, 0x6, UR6 ;  /* 0x000000063f067899 */ /* 0x000fe40008011406 */
[----:B------:R-:W-:Y:S10]  /*1440*/  @!P0 BRA `(.L_x_5467) ;  /* 0x0000002000308947 */ /* 0x000ff40003800000 */
[----:B------:R-:W0:Y:S01]  /*1450*/  LDC.64 R6, c[0x0][0x9e0] ;  /* 0x00027800ff067b82 */ /* 0x000e220000000a00 */
[----:B------:R-:W-:Y:S01]  /*1460*/  ULDC UR4, c[0x0][0x448] ;  /* 0x0001120000047ab9 */ /* 0x000fe20000000800 */
[----:B------:R-:W-:Y:S02]  /*1470*/  UIADD3 UR7, UR45, 0x3f, URZ ;  /* 0x0000003f2d077890 */ /* 0x000fe4000fffe03f */
[----:B------:R-:W-:Y:S02]  /*1480*/  UISETP.NE.AND UP0, UPT, UR4, 0x1, UPT ;  /* 0x000000010400788c */ /* 0x000fe4000bf05270 */
[----:B------:R-:W-:-:S09]  /*1490*/  UIADD3 UR8, UR48, 0x1, -UR50 ;  /* 0x0000000130087890 */ /* 0x000fd2000fffe832 */
[----:B------:R-:W-:Y:S01]  /*14a0*/  @UP0 ULDC UR4, c[0x0][0x44c] ;  /* 0x0001130000040ab9 */ /* 0x000fe20000000800 */
[----:B------:R-:W-:Y:S01]  /*14b0*/  @UP0 ULDC UR9, c[0x0][0x450] ;  /* 0x0001140000090ab9 */ /* 0x000fe20000000800 */
[----:B------:R-:W-:-:S04]  /*14c0*/  UIMAD.WIDE.U32 UR4, UR7, UR4, URZ ;  /* 0x00000004070472a5 */ /* 0x000fc8000f8e003f */
[----:B------:R-:W-:Y:S01]  /*14d0*/  @UP0 USHF.R.U32.HI UR7, URZ, UR9, UR5 ;  /* 0x000000093f070299 */ /* 0x000fe20008011605 */
[----:B0-----:R-:W-:-:S03]  /*14e0*/  ISETP.GE.AND P1, PT, R7, 0x1, PT ;  /* 0x000000010700780c */ /* 0x001fc60003f26270 */
[----:B------:R-:W-:-:S06]  /*14f0*/  UIADD3 UR7, UR8, UR7, URZ ;  /* 0x0000000708077290 */ /* 0x000fcc000fffe03f */
[----:B------:R-:W-:-:S04]  /*1500*/  VIADD R0, R6, UR7 ;  /* 0x0000000706007c36 */ /* 0x000fc80008000000 */
        /* <DEDUP_REMOVED lines=12> */
.L_x_5469:
[----:B------:R-:W-:-:S13]  /*15d0*/  ISETP.NE.AND P0, PT, R7, 0x1, PT ;  /* 0x000000010700780c */ /* 0x000fda0003f05270 */
[----:B------:R-:W0:Y:S02]  /*15e0*/  @P0 LDC.64 R4, c[0x0][0x9e8] ;  /* 0x00027a00ff040b82 */ /* 0x000e240000000a00 */
[----:B0-----:R-:W-:-:S05]  /*15f0*/  @P0 IMAD.HI.U32 R4, R3, R4, RZ ;  /* 0x0000000403040227 */ /* 0x001fca00078e00ff */
[----:B------:R-:W-:-:S07]  /*1600*/  @P0 SHF.R.U32.HI R3, RZ, R5, R4 ;  /* 0x00000005ff030219 */ /* 0x000fce0000011604 */
.L_x_5470:
[----:B------:R-:W-:-:S05]  /*1610*/  IMAD R3, R3, R7, R7 ;  /* 0x0000000703037224 */ /* 0x000fca00078e0207 */
[----:B------:R-:W-:-:S07]  /*1620*/  VIMNMX R0, R0, R3, PT ;  /* 0x0000000300007248 */ /* 0x000fce0003fe0100 */
.L_x_5468:
[----:B------:R-:W-:Y:S01]  /*1630*/  @UP0 ULDC UR4, c[0x0][0x44c] ;  /* 0x0001130000040ab9 */ /* 0x000fe20000000800 */
[----:B------:R-:W-:Y:S01]  /*1640*/  VIADD R0, R0, 0x3f ;  /* 0x0000003f00007836 */ /* 0x000fe20000000000 */
[----:B------:R-:W-:Y:S01]  /*1650*/  UIMAD.WIDE.U32 UR4, UR45, UR4, URZ ;  /* 0x000000042d0472a5 */ /* 0x000fe2000f8e003f */
[----:B------:R-:W-:Y:S01]  /*1660*/  @UP0 ULDC UR8, c[0x0][0x450] ;  /* 0x0001140000080ab9 */ /* 0x000fe20000000800 */
[----:B------:R-:W-:Y:S02]  /*1670*/  UMOV UR7, UR45 ;  /* 0x0000002d00077c82 */ /* 0x000fe40008000000 */
[----:B------:R-:W-:Y:S01]  /*1680*/  @UP0 USHF.R.U32.HI UR7, URZ, UR8, UR5 ;  /* 0x000000083f070299 */ /* 0x000fe20008011605 */
[----:B------:R-:W-:Y:S02]  /*1690*/  SHF.R.S32.HI R3, RZ, 0x1f, R0 ;  /* 0x0000001fff037819 */ /* 0x000fe40000011400 */
[----:B------:R-:W-:Y:S01]  /*16a0*/  ULDC UR4, c[0x0][0x9dc] ;  /* 0x0002770000047ab9 */ /* 0x000fe20000000800 */
[----:B------:R-:W-:Y:S01]  /*16b0*/  UIADD3 UR48, UR7, UR48, -UR50 ;  /* 0x0000003007307290 */ /* 0x000fe2000fffe832 */
[----:B------:R-:W-:-:S03]  /*16c0*/  LEA.HI R3, R3, R0, RZ, 0x6 ;  /* 0x0000000003037211 */ /* 0x000fc600078f30ff */
[----:B------:R-:W-:Y:S01]  /*16d0*/  UIADD3 UR4, UR48, -UR4, URZ ;  /* 0x8000000430047290 */ /* 0x000fe2000fffe03f */
[----:B------:R-:W-:-:S04]  /*16e0*/  SHF.R.S32.HI R3, RZ, 0x6, R3 ;  /* 0x00000006ff037819 */ /* 0x000fc80000011403 */
[----:B------:R-:W-:Y:S02]  /*16f0*/  VIMNMX R4, R3, UR6, PT ;  /* 0x0000000603047c48 */ /* 0x000fe4000bfe0100 */
[----:B------:R-:W-:Y:S01]  /*1700*/  MOV R5, UR4 ;  /* 0x0000000400057c02 */ /* 0x000fe20008000f00 */
        /* <DEDUP_REMOVED lines=11> */
.L_x_5472:
[----:B------:R-:W-:-:S13]  /*17c0*/  ISETP.NE.AND P0, PT, R7, 0x1, PT ;  /* 0x000000010700780c */ /* 0x000fda0003f05270 */
[----:B------:R-:W0:Y:S02]  /*17d0*/  @P0 LDC.64 R8, c[0x0][0x9e8] ;  /* 0x00027a00ff080b82 */ /* 0x000e240000000a00 */
[----:B0-----:R-:W-:-:S05]  /*17e0*/  @P0 IMAD.HI.U32 R6, R0, R8, RZ ;  /* 0x0000000800060227 */ /* 0x001fca00078e00ff */
[----:B------:R-:W-:-:S07]  /*17f0*/  @P0 SHF.R.U32.HI R0, RZ, R9, R6 ;  /* 0x00000009ff000219 */ /* 0x000fce0000011606 */
.L_x_5473:
[----:B------:R-:W-:-:S05]  /*1800*/  IMAD R0, R0, R7, RZ ;  /* 0x0000000700007224 */ /* 0x000fca00078e02ff */
[----:B------:R-:W-:-:S07]  /*1810*/  VIMNMX R5, R5, R0, !PT ;  /* 0x0000000005057248 */ /* 0x000fce0007fe0100 */
.L_x_5471:
[----:B------:R-:W-:Y:S01]  /*1820*/  SHF.R.S32.HI R0, RZ, 0x1f, R5 ;  /* 0x0000001fff007819 */ /* 0x000fe20000011405 */
[----:B------:R-:W-:Y:S01]  /*1830*/  IMAD.MOV.U32 R3, RZ, RZ, RZ ;  /* 0x000000ffff037224 */ /* 0x000fe200078e00ff */
[----:B------:R-:W-:Y:S02]  /*1840*/  PLOP3.LUT P0, PT, PT, PT, PT, 0x80, 0x0 ;  /* 0x000000000000781c */ /* 0x000fe40003f0f070 */
[----:B------:R-:W-:Y:S02]  /*1850*/  CS2R R20, SRZ ;  /* 0x0000000000147805 */ /* 0x000fe4000001ff00 */
[----:B------:R-:W-:Y:S02]  /*1860*/  LEA.HI R0, R0, R5, RZ, 0x6 ;  /* 0x0000000500007211 */ /* 0x000fe400078f30ff */
[----:B------:R-:W-:Y:S02]  /*1870*/  CS2R R150, SRZ ;  /* 0x0000000000967805 */ /* 0x000fe4000001ff00 */
[----:B------:R-:W-:-:S02]  /*1880*/  CS2R R148, SRZ ;  /* 0x0000000000947805 */ /* 0x000fc4000001ff00 */
[----:B------:R-:W-:Y:S02]  /*1890*/  CS2R R146, SRZ ;  /* 0x0000000000927805 */ /* 0x000fe4000001ff00 */
[----:B------:R-:W-:Y:S02]  /*18a0*/  SHF.R.S32.HI R0, RZ, 0x6, R0 ;  /* 0x00000006ff007819 */ /* 0x000fe40000011400 */
[----:B------:R-:W-:Y:S02]  /*18b0*/  CS2R R144, SRZ ;  /* 0x0000000000907805 */ /* 0x000fe4000001ff00 */
        /* <DEDUP_REMOVED lines=78> */
.L_x_5475:
[----:B------:R-:W-:Y:S01]  /*1da0*/  ULEA UR21, UR38, UR41, 0x3 ;  /* 0x0000002926157291 */ /* 0x000fe2000f8e183f */
[----:B------:R-:W-:-:S05]  /*1db0*/  IMAD.U32 R3, RZ, RZ, UR37 ;  /* 0x00000025ff037e24 */ /* 0x000fca000f8e00ff */
[----:B------:R-:W-:-:S04]  /*1dc0*/  SHF.L.U32 R3, R3, 0x1f, RZ ;  /* 0x0000001f03037819 */ /* 0x000fc800000006ff */
[----:B------:R-:W0:Y:S02]  /*1dd0*/  SYNCS.PHASECHK.TRANS64.TRYWAIT P1, [UR21+0x28c50], R3 ;  /* 0x028c5003ff0075a7 */ /* 0x000e240008020155 */
[----:B0-----:R-:W-:Y:S05]  /*1de0*/  @!P1 BRA `(.L_x_5476) ;  /* 0x0000014c00309947 */ /* 0x001fea0003800000 */
.L_x_5674:
        /* <DEDUP_REMOVED lines=38> */
.L_x_5477:
[----:B0-----:R-:W-:Y:S01]  /*2050*/  VIADD R3, R4, 0xfffffffe ;  /* 0xfffffffe04037836 */ /* 0x001fe20000000000 */
[----:B------:R-:W-:-:S04]  /*2060*/  UIADD3 UR6, UR21, 0x28c60, URZ ;  /* 0x00028c6015067890 */ /* 0x000fc8000fffe03f */
[----:B------:R-:W-:Y:S01]  /*2070*/  ISETP.GE.AND P1, PT, R3, R0, PT ;  /* 0x000000000300720c */ /* 0x000fe20003f26270 */
[----:B------:R-:W-:-:S09]  /*2080*/  UPRMT UR6, UR40, 0x654, UR6 ;  /* 0x0000065428067896 */ /* 0x000fd20008000006 */
[----:B------:R-:W-:Y:S03]  /*2090*/  SYNCS.ARRIVE.TRANS64.RED.A1T0 RZ, [UR6], RZ ;  /* 0x000000ffffff79a7 */ /* 0x000fe60008100406 */
[----:B------:R-:W-:Y:S05]  /*20a0*/  @!P1 BRA `(.L_x_5478) ;  /* 0x0000000800d89947 */ /* 0x000fea0003800000 */
.L_x_5484:
[----:B------:R-:W-:Y:S01]  /*20b0*/  BAR.SYNC.DEFER_BLOCKING 0xe, 0x100 ;  /* 0x0384000000007b1d */ /* 0x000fe20000010000 */
[----:B-1----:R-:W-:Y:S01]  /*20c0*/  IMAD.U32 R5, RZ, RZ, UR38 ;  /* 0x00000026ff057e24 */ /* 0x002fe2000f8e00ff */
[----:B------:R-:W-:Y:S01]  /*20d0*/  UIADD3 UR38, UR38, 0x1, URZ ;  /* 0x0000000126267890 */ /* 0x000fe2000fffe03f */
[C---:B------:R-:W-:Y:S01]  /*20e0*/  ISETP.GT.AND P2, PT, R3.reuse, R0, PT ;  /* 0x000000000300720c */ /* 0x040fe20003f44270 */
[----:B------:R-:W-:Y:S02]  /*20f0*/  VIADD R3, R3, 0xffffffff ;  /* 0xffffffff03037836 */ /* 0x000fe40000000000 */
[----:B0-----:R-:W-:Y:S01]  /*2100*/  LEA R4, R5, R16, 0x6 ;  /* 0x0000001005047211 */ /* 0x001fe200078e30ff */
        /* <DEDUP_REMOVED lines=137> */
.L_x_5479:
[----:B------:R-:W-:Y:S01]  /*29a0*/  ULEA UR21, UR38, UR41, 0x3 ;  /* 0x0000002926157291 */ /* 0x000fe2000f8e183f */
[----:B------:R-:W-:-:S05]  /*29b0*/  IMAD.U32 R4, RZ, RZ, UR37 ;  /* 0x00000025ff047e24 */ /* 0x000fca000f8e00ff */
[----:B------:R-:W-:-:S04]  /*29c0*/  SHF.L.U32 R4, R4, 0x1f, RZ ;  /* 0x0000001f04047819 */ /* 0x000fc800000006ff */
[----:B------:R0:W1:Y:S01]  /*29d0*/  SYNCS.PHASECHK.TRANS64.TRYWAIT P1, [UR21+0x28c50], R4 ;  /* 0x028c5004ff0075a7 */ /* 0x0000620008020155 */
[----:B------:R-:W-:Y:S05]  /*29e0*/  @!P0 BRA `(.L_x_5480) ;  /* 0x0000000000048947 */ /* 0x000fea0003800000 */
[----:B------:R-:W-:Y:S01]  /*29f0*/  BPT.TRAP 0x1 ;  /* 0x000000040000795c */ /* 0x000fe20000300000 */
.L_x_5480:
[----:B-1----:R-:W-:Y:S05]  /*2a00*/  @P1 BRA `(.L_x_5481) ;  /* 0x0000000000081947 */ /* 0x002fea0003800000 */
[----:B------:R-:W1:Y:S02]  /*2a10*/  SYNCS.PHASECHK.TRANS64.TRYWAIT P1, [UR21+0x28c50], R4 ;  /* 0x028c5004ff0075a7 */ /* 0x000e640008020155 */
[----:B-1----:R-:W-:Y:S05]  /*2a20*/  @!P1 BRA `(.L_x_5482) ;  /* 0x0000014000389947 */ /* 0x002fea0003800000 */
.L_x_5481:
        /* <DEDUP_REMOVED lines=26> */
.L_x_5483:
[----:B------:R-:W-:-:S04]  /*2bd0*/  UIADD3 UR6, UR21, 0x28c60, URZ ;  /* 0x00028c6015067890 */ /* 0x000fc8000fffe03f */
[----:B------:R-:W-:-:S09]  /*2be0*/  UPRMT UR6, UR40, 0x654, UR6 ;  /* 0x0000065428067896 */ /* 0x000fd20008000006 */
[----:B------:R-:W-:Y:S01]  /*2bf0*/  SYNCS.ARRIVE.TRANS64.RED.A1T0 RZ, [UR6], RZ ;  /* 0x000000ffffff79a7 */ /* 0x000fe20008100406 */
[----:B------:R-:W-:Y:S05]  /*2c00*/  @P2 BRA `(.L_x_5484) ;  /* 0xfffffff400282947 */ /* 0x000fea000383ffff */
.L_x_5478:
[----:B------:R-:W-:Y:S01]  /*2c10*/  BAR.SYNC.DEFER_BLOCKING 0xe, 0x100 ;  /* 0x0384000000007b1d */ /* 0x000fe20000010000 */
[----:B------:R-:W-:Y:S01]  /*2c20*/  IMAD.U32 R3, RZ, RZ, UR38 ;  /* 0x00000026ff037e24 */ /* 0x000fe2000f8e00ff */
[----:B------:R-:W-:Y:S01]  /*2c30*/  UIADD3 UR38, UR38, 0x1, URZ ;  /* 0x0000000126267890 */ /* 0x000fe2000fffe03f */
[----:B------:R-:W-:Y:S01]  /*2c40*/  PLOP3.LUT P0, PT, PT, PT, PT, 0x8, 0x0 ;  /* 0x000000000000781c */ /* 0x000fe20003f0e170 */
[----:B------:R-:W-:Y:S02]  /*2c50*/  IMAD.MOV.U32 R20, RZ, RZ, RZ ;  /* 0x000000ffff147224 */ /* 0x000fe400078e00ff */
[----:B------:R-:W-:Y:S01]  /*2c60*/  IMAD R0, R3, 0x40, R16 ;  /* 0x0000004003007824 */ /* 0x000fe200078e0210 */
[----:B------:R-:W-:-:S04]  /*2c70*/  UISETP.NE.AND UP0, UPT, UR38, 0x2, UPT ;  /* 0x000000022600788c */ /* 0x000fc8000bf05270 */
[----:B01----:R-:W-:Y:S01]  /*2c80*/  LEA R4, R0, UR41, 0x2 ;  /* 0x0000002900047c11 */ /* 0x003fe2000f8e10ff */
        /* <DEDUP_REMOVED lines=136> */
.L_x_5467:
[----:B------:R-:W-:Y:S01]  /*3510*/  ULDC UR4, c[0x0][0x448] ;  /* 0x0001120000047ab9 */ /* 0x000fe20000000800 */
[----:B------:R-:W-:Y:S02]  /*3520*/  UIADD3 UR7, UR45, 0x3f, URZ ;  /* 0x0000003f2d077890 */ /* 0x000fe4000fffe03f */
[----:B------:R-:W-:Y:S02]  /*3530*/  UISETP.NE.AND UP0, UPT, UR4, 0x1, UPT ;  /* 0x000000010400788c */ /* 0x000fe4000bf05270 */
[----:B------:R-:W-:Y:S01]  /*3540*/  UIADD3 UR10, UR48, 0x1, -UR50 ;  /* 0x00000001300a7890 */ /* 0x000fe2000fffe832 */
[----:B------:R-:W-:Y:S01]  /*3550*/  ULDC.64 UR4, c[0x0][0x9e0] ;  /* 0x0002780000047ab9 */ /* 0x000fe20000000a00 */
[----:B------:R-:W-:-:S07]  /*3560*/  UP2UR UR52, UPR, URZ, 0x1 ;  /* 0x000000013f347883 */ /* 0x000fce0008000000 */
        /* <DEDUP_REMOVED lines=21> */
.L_x_5486:
[----:B------:R-:W-:-:S11]  /*36c0*/  UISETP.NE.AND UP0, UPT, UR5, 0x1, UPT ;  /* 0x000000010500788c */ /* 0x000fd6000bf05270 */
[----:B------:R-:W-:Y:S02]  /*36d0*/  @UP0 ULDC.64 UR10, c[0x0][0x9e8] ;  /* 0x00027a00000a0ab9 */ /* 0x000fe40000000a00 */
[----:B------:R-:W-:-:S04]  /*36e0*/  UIMAD.WIDE.U32 UR8, UR4, UR10, URZ ;  /* 0x0000000a040872a5 */ /* 0x000fc8000f8e003f */
[----:B------:R-:W-:-:S12]  /*36f0*/  @UP0 USHF.R.U32.HI UR4, URZ, UR11, UR9 ;  /* 0x0000000b3f040299 */ /* 0x000fd80008011609 */
.L_x_5487:
[----:B------:R-:W-:-:S06]  /*3700*/  UIMAD UR4, UR4, UR5, UR5 ;  /* 0x00000005040472a4 */ /* 0x000fcc000f8e0205 */
[----:B------:R-:W-:-:S07]  /*3710*/  VIMNMX R0, R0, UR4, PT ;  /* 0x0000000400007c48 */ /* 0x000fce000bfe0100 */
.L_x_5485:
[----:B------:R-:W-:Y:S01]  /*3720*/  UISETP.NE.AND UP0, UPT, UR52, URZ, UPT ;  /* 0x0000003f3400728c */ /* 0x000fe2000bf05270 */
[----:B------:R-:W-:Y:S01]  /*3730*/  VIADD R0, R0, 0x3f ;  /* 0x0000003f00007836 */ /* 0x000fe20000000000 */
[----:B------:R-:W-:-:S04]  /*3740*/  UMOV UR4, UR45 ;  /* 0x0000002d00047c82 */ /* 0x000fc80008000000 */
[----:B------:R-:W-:-:S04]  /*3750*/  SHF.R.S32.HI R3, RZ, 0x1f, R0 ;  /* 0x0000001fff037819 */ /* 0x000fc80000011400 */
[----:B------:R-:W-:Y:S01]  /*3760*/  LEA.HI R3, R3, R0, RZ, 0x6 ;  /* 0x0000000003037211 */ /* 0x000fe200078f30ff */
[----:B------:R-:W-:Y:S01]  /*3770*/  @UP0 ULDC UR8, c[0x0][0x44c] ;  /* 0x0001130000080ab9 */ /* 0x000fe20000000800 */
[----:B------:R-:W-:Y:S01]  /*3780*/  @UP0 ULDC UR7, c[0x0][0x450] ;  /* 0x0001140000070ab9 */ /* 0x000fe20000000800 */
[----:B------:R-:W-:Y:S01]  /*3790*/  UIMAD.WIDE.U32 UR8, UR45, UR8, URZ ;  /* 0x000000082d0872a5 */ /* 0x000fe2000f8e003f */
[----:B------:R-:W-:-:S03]  /*37a0*/  SHF.R.S32.HI R3, RZ, 0x6, R3 ;  /* 0x00000006ff037819 */ /* 0x000fc60000011403 */
[----:B------:R-:W-:Y:S01]  /*37b0*/  @UP0 USHF.R.U32.HI UR4, URZ, UR7, UR9 ;  /* 0x000000073f040299 */ /* 0x000fe20008011609 */
[----:B------:R-:W-:Y:S01]  /*37c0*/  VIMNMX R168, R3, UR6, PT ;  /* 0x0000000603a87c48 */ /* 0x000fe2000bfe0100 */
[----:B------:R-:W-:Y:S02]  /*37d0*/  UISETP.GE.AND UP0, UPT, UR5, 0x1, UPT ;  /* 0x000000010500788c */ /* 0x000fe4000bf06270 */
[----:B------:R-:W-:Y:S01]  /*37e0*/  UIADD3 UR4, UR4, UR48, -UR50 ;  /* 0x0000003004047290 */ /* 0x000fe2000fffe832 */
        /* <DEDUP_REMOVED lines=14> */
.L_x_5489:
[----:B------:R-:W-:-:S11]  /*38d0*/  UISETP.NE.AND UP0, UPT, UR5, 0x1, UPT ;  /* 0x000000010500788c */ /* 0x000fd6000bf05270 */
[----:B------:R-:W-:Y:S02]  /*38e0*/  @UP0 ULDC.64 UR10, c[0x0][0x9e8] ;  /* 0x00027a00000a0ab9 */ /* 0x000fe40000000a00 */
[----:B------:R-:W-:-:S04]  /*38f0*/  UIMAD.WIDE.U32 UR6, UR4, UR10, URZ ;  /* 0x0000000a040672a5 */ /* 0x000fc8000f8e003f */
[----:B------:R-:W-:-:S12]  /*3900*/  @UP0 USHF.R.U32.HI UR4, URZ, UR11, UR7 ;  /* 0x0000000b3f040299 */ /* 0x000fd80008011607 */
.L_x_5490:
[----:B------:R-:W-:-:S04]  /*3910*/  UIMAD UR4, UR4, UR5, URZ ;  /* 0x00000005040472a4 */ /* 0x000fc8000f8e023f */
[----:B------:R-:W-:-:S04]  /*3920*/  UISETP.LT.AND UP0, UPT, UR8, UR4, UPT ;  /* 0x000000040800728c */ /* 0x000fc8000bf01270 */
[----:B------:R-:W-:-:S12]  /*3930*/  USEL UR8, UR8, UR4, !UP0 ;  /* 0x0000000408087287 */ /* 0x000fd8000c000000 */
.L_x_5488:
[----:B------:R-:W-:Y:S01]  /*3940*/  USHF.R.S32.HI UR4, URZ, 0x1f, UR8 ;  /* 0x0000001f3f047899 */ /* 0x000fe20008011408 */
[----:B------:R-:W-:Y:S02]  /*3950*/  PLOP3.LUT P0, PT, PT, PT, PT, 0x80, 0x0 ;  /* 0x000000000000781c */ /* 0x000fe40003f0f070 */
[----:B------:R-:W-:Y:S02]  /*3960*/  CS2R R20, SRZ ;  /* 0x0000000000147805 */ /* 0x000fe4000001ff00 */
[----:B------:R-:W-:Y:S01]  /*3970*/  MOV R3, RZ ;  /* 0x000000ff00037202 */ /* 0x000fe20000000f00 */
[----:B------:R-:W-:Y:S01]  /*3980*/  ULEA.HI UR4, UR4, UR8, URZ, 0x6 ;  /* 0x0000000804047291 */ /* 0x000fe2000f8f303f */
[----:B------:R-:W-:Y:S02]  /*3990*/  CS2R R150, SRZ ;  /* 0x0000000000967805 */ /* 0x000fe4000001ff00 */
        /* <DEDUP_REMOVED lines=16> */
[----:B------:R-:W-:Y:S02]  /*3aa0*/  ISETP.GT.AND P1, PT, R168, UR47, PT ;  /* 0x0000002fa8007c0c */ /* 0x000fe4000bf24270 */
        /* <DEDUP_REMOVED lines=46> */
[----:B------:R-:W-:Y:S01]  /*3d90*/  CS2R R30, SRZ ;  /* 0x00000000001e7805 */ /* 0x000fe2000001ff00 */
[----:B------:R-:W-:Y:S01]  /*3da0*/  IMAD.MOV.U32 R28, RZ, RZ, RZ ;  /* 0x000000ffff1c7224 */ /* 0x000fe200078e00ff */
[----:B------:R-:W-:Y:S02]  /*3db0*/  CS2R R170, SRZ ;  /* 0x0000000000aa7805 */ /* 0x000fe4000001ff00 */
[----:B------:R-:W-:Y:S01]  /*3dc0*/  CS2R R26, SRZ ;  /* 0x00000000001a7805 */ /* 0x000fe2000001ff00 */
[----:B------:R-:W-:Y:S01]  /*3dd0*/  IMAD.MOV.U32 R172, RZ, RZ, RZ ;  /* 0x000000ffffac7224 */ /* 0x000fe200078e00ff */
        /* <DEDUP_REMOVED lines=31> */
.L_x_5491:
        /* <DEDUP_REMOVED lines=9> */
.L_x_5675:
[----:B------:R-:W-:Y:S05]  /*4060*/  @!P0 BRA `(.L_x_5493) ;  /* 0x0000000000048947 */ /* 0x000fea0003800000 */
[----:B------:R-:W-:Y:S01]  /*4070*/  BPT.TRAP 0x1 ;  /* 0x000000040000795c */ /* 0x000fe20000300000 */
.L_x_5493:
[----:B------:R-:W-:Y:S02]  /*4080*/  IMAD.U32 R7, RZ, RZ, UR38 ;  /* 0x00000026ff077e24 */ /* 0x000fe4000f8e00ff */
[----:B------:R-:W-:-:S03]  /*4090*/  IMAD.U32 R8, RZ, RZ, UR37 ;  /* 0x00000025ff087e24 */ /* 0x000fc6000f8e00ff */
[----:B------:R-:W-:Y:S02]  /*40a0*/  LEA R7, R7, UR41, 0x3 ;  /* 0x0000002907077c11 */ /* 0x000fe4000f8e18ff */
[----:B------:R-:W-:-:S04]  /*40b0*/  SHF.L.U32 R8, R8, 0x1f, RZ ;  /* 0x0000001f08087819 */ /* 0x000fc800000006ff */
[----:B------:R1:W2:Y:S01]  /*40c0*/  SYNCS.PHASECHK.TRANS64.TRYWAIT P1, [R7+URZ+0x28c30], R8 ;  /* 0x028c3008070075a7 */ /* 0x0002a2000802017f */
[----:B------:R-:W-:Y:S05]  /*40d0*/  @!P0 BRA `(.L_x_5494) ;  /* 0x0000000000048947 */ /* 0x000fea0003800000 */
[----:B------:R-:W-:Y:S01]  /*40e0*/  BPT.TRAP 0x1 ;  /* 0x000000040000795c */ /* 0x000fe20000300000 */
.L_x_5494:
[----:B--2---:R-:W-:Y:S05]  /*40f0*/  @P1 BRA `(.L_x_5495) ;  /* 0x0000000000081947 */ /* 0x004fea0003800000 */
[----:B------:R-:W2:Y:S02]  /*4100*/  SYNCS.PHASECHK.TRANS64.TRYWAIT P1, [R7+URZ+0x28c30], R8 ;  /* 0x028c3008070075a7 */ /* 0x000ea4000802017f */
[----:B--2---:R-:W-:Y:S05]  /*4110*/  @!P1 BRA `(.L_x_5496) ;  /* 0x0000012800ac9947 */ /* 0x004fea0003800000 */
.L_x_5495:
        /* <DEDUP_REMOVED lines=40> */
.L_x_5497:
[----:B------:R-:W-:Y:S01]  /*43a0*/  UISETP.NE.AND UP1, UPT, UR52, URZ, UPT ;  /* 0x0000003f3400728c */ /* 0x000fe2000bf25270 */
[----:B------:R-:W-:Y:S01]  /*43b0*/  IADD3 R3, R185, UR45, RZ ;  /* 0x0000002db9037c10 */ /* 0x000fe2000fffe0ff */
[----:B------:R-:W-:Y:S01]  /*43c0*/  IMAD.MOV.U32 R5, RZ, RZ, -0x40 ;  /* 0xffffffc0ff057424 */ /* 0x000fe200078e00ff */
[----:B------:R-:W-:Y:S01]  /*43d0*/  R2UR UR6, R7 ;  /* 0x00000000070672ca */ /* 0x000fe200000e0000 */
[----:B------:R-:W-:Y:S02]  /*43e0*/  UISETP.NE.AND UP0, UPT, UR51, URZ, UPT ;  /* 0x0000003f3300728c */ /* 0x000fe4000bf05270 */
[----:B------:R-:W-:Y:S01]  /*43f0*/  PLOP3.LUT P1, PT, PT, PT, UP1, 0x80, 0x0 ;  /* 0x000000000000781c */ /* 0x000fe20003f2f018 */
[----:B------:R-:W-:Y:S01]  /*4400*/  ULDC UR7, c[0x0][0x9d8] ;  /* 0x0002760000077ab9 */ /* 0x000fe20000000800 */
[----:B------:R-:W-:Y:S01]  /*4410*/  PLOP3.LUT P2, PT, PT, PT, UP1, 0x80, 0x0 ;  /* 0x000000000000781c */ /* 0x000fe20003f4f018 */
[----:B------:R-:W-:Y:S02]  /*4420*/  IMAD R5, R168, R5, 0x41 ;  /* 0x00000041a8057424 */ /* 0x000fe400078e0205 */
[----:B------:R-:W-:Y:S01]  /*4430*/  FMUL.FTZ R24, R24, UR7 ;  /* 0x0000000718187c20 */ /* 0x000fe20008410000 */
        /* <DEDUP_REMOVED lines=12> */
[----:B------:R-:W-:Y:S01]  /*4500*/  FMUL.FTZ R33, R33, UR7 ;  /* 0x0000000721217c20 */ /* 0x000fe20008410000 */
[----:B------:R-:W-:Y:S01]  /*4510*/  @P2 SHF.R.U32.HI R3, RZ, UR10, R4 ;  /* 0x0000000aff032c19 */ /* 0x000fe20008011604 */
        /* <DEDUP_REMOVED lines=21> */
[----:B------:R-:W-:Y:S01]  /*4670*/  FMUL.FTZ R34, R34, UR7 ;  /* 0x0000000722227c20 */ /* 0x000fe20008410000 */
[----:B------:R-:W-:Y:S01]  /*4680*/  IADD3 R4, -R2, UR48, R5 ;  /* 0x0000003002047c10 */ /* 0x000fe2000fffe105 */
[----:B------:R-:W3:Y:S01]  /*4690*/  MUFU.TANH R24, R24 ;  /* 0x0000001800187308 */ /* 0x000ee20000002400 */
[----:B------:R-:W-:Y:S01]  /*46a0*/  ULDC UR20, c[0x0][0x9dc] ;  /* 0x0002770000147ab9 */ /* 0x000fe20000000800 */
[----:B------:R-:W-:Y:S01]  /*46b0*/  SYNCS.ARRIVE.TRANS64.RED.A1T0 RZ, [UR6], RZ ;  /* 0x000000ffffff79a7 */ /* 0x000fe20008100406 */
[----:B------:R-:W-:Y:S01]  /*46c0*/  FMUL.FTZ R31, R31, UR7 ;  /* 0x000000071f1f7c20 */ /* 0x000fe20008410000 */
[----:B------:R-:W-:Y:S01]  /*46d0*/  ULOP3.LUT UR6, URZ, UR20, URZ, 0x33, !UPT ;  /* 0x000000143f067292 */ /* 0x000fe2000f8e333f */
[----:B------:R-:W-:Y:S01]  /*46e0*/  FMUL.FTZ R35, R35, UR7 ;  /* 0x0000000723237c20 */ /* 0x000fe20008410000 */
[----:B------:R-:W-:Y:S01]  /*46f0*/  VIADD R4, R4, -UR50 ;  /* 0x8000003204047c36 */ /* 0x000fe20008000000 */
[----:B------:R-:W-:Y:S01]  /*4700*/  ULDC UR14, c[0x0][0x9e0] ;  /* 0x00027800000e7ab9 */ /* 0x000fe20000000800 */
[----:B------:R-:W4:Y:S01]  /*4710*/  MUFU.TANH R25, R25 ;  /* 0x0000001900197308 */ /* 0x000f220000002400 */
[----:B------:R-:W-:-:S07]  /*4720*/  FMUL.FTZ R38, R38, UR7 ;  /* 0x0000000726267c20 */ /* 0x000fce0008410000 */
        /* <DEDUP_REMOVED lines=28> */
[----:B-----5:R-:W-:-:S04]  /*48f0*/  LEA R34, R168, 0xffffffc0, 0x6 ;  /* 0xffffffc0a8227811 */ /* 0x020fc800078e30ff */
[----:B------:R-:W-:-:S03]  /*4900*/  IADD3 R10, -R2, UR48, -R34 ;  /* 0x00000030020a7c10 */ /* 0x000fc6000fffe922 */
[----:B------:R5:W2:Y:S01]  /*4910*/  MUFU.TANH R13, R35 ;  /* 0x00000023000d7308 */ /* 0x000aa20000002400 */
[----:B-1----:R-:W-:-:S07]  /*4920*/  VIADD R31, R4, UR14 ;  /* 0x0000000e041f7c36 */ /* 0x002fce0008000000 */
[----:B------:R1:W2:Y:S01]  /*4930*/  MUFU.TANH R14, R38 ;  /* 0x00000026000e7308 */ /* 0x0002a20000002400 */
[----:B-----5:R-:W-:Y:S01]  /*4940*/  VIADD R35, R4, UR6 ;  /* 0x0000000604237c36 */ /* 0x020fe20008000000 */
[----:B0-----:R-:W-:Y:S01]  /*4950*/  VIADDMNMX R4, R6, R31, R10, PT ;  /* 0x0000001f06047246 */ /* 0x001fe2000380010a */
[----:B-1----:R-:W-:Y:S02]  /*4960*/  VIADD R38, R5, 0xffffffff ;  /* 0xffffffff05267836 */ /* 0x002fe40000000000 */
[----:B------:R-:W-:Y:S01]  /*4970*/  IMAD.IADD R5, R35, 0x1, R6 ;  /* 0x0000000123057824 */ /* 0x000fe200078e0206 */
[----:B---34-:R-:W-:Y:S06]  /*4980*/  @P1 BRA `(.L_x_5498) ;  /* 0x0000000000641947 */ /* 0x018fec0003800000 */
[----:B------:R-:W-:Y:S01]  /*4990*/  IMAD.U32 R9, RZ, RZ, UR50 ;  /* 0x00000032ff097e24 */ /* 0x000fe2000f8e00ff */
[----:B------:R-:W-:Y:S04]  /*49a0*/  BSSY B0, `(.L_x_5499) ;  /* 0x0000013000007945 */ /* 0x000fe80003800000 */
[----:B------:R-:W-:-:S04]  /*49b0*/  IADD3 R9, -R9, UR48, R6 ;  /* 0x0000003009097c10 */ /* 0x000fc8000fffe106 */
        /* <DEDUP_REMOVED lines=11> */
.L_x_5500:
[----:B------:R-:W-:Y:S02]  /*4a70*/  ULDC UR6, c[0x0][0x9e4] ;  /* 0x0002790000067ab9 */ /* 0x000fe40000000800 */
[----:B------:R-:W-:-:S04]  /*4a80*/  MOV R39, UR6 ;  /* 0x0000000600277c02 */ /* 0x000fc80008000f00 */
[----:B------:R-:W-:-:S13]  /*4a90*/  ISETP.NE.AND P1, PT, R39, 0x1, PT ;  /* 0x000000012700780c */ /* 0x000fda0003f25270 */
[----:B------:R-:W0:Y:S02]  /*4aa0*/  @P1 LDC.64 R42, c[0x0][0x9e8] ;  /* 0x00027a00ff2a1b82 */ /* 0x000e240000000a00 */
[----:B0-----:R-:W-:-:S05]  /*4ab0*/  @P1 IMAD.HI.U32 R6, R9, R42, RZ ;  /* 0x0000002a09061227 */ /* 0x001fca00078e00ff */
[----:B------:R-:W-:-:S07]  /*4ac0*/  @P1 SHF.R.U32.HI R9, RZ, R43, R6 ;  /* 0x0000002bff091219 */ /* 0x000fce0000011606 */
.L_x_5501:
[----:B------:R-:W-:Y:S05]  /*4ad0*/  BSYNC B0 ;  /* 0x0000000000007941 */ /* 0x000fea0003800000 */
.L_x_5499:
[----:B------:R-:W-:-:S04]  /*4ae0*/  IMAD R9, R9, R39, -R34 ;  /* 0x0000002709097224 */ /* 0x000fc800078e0a22 */
[----:B------:R-:W-:-:S05]  /*4af0*/  IMAD.IADD R9, R9, 0x1, -R2 ;  /* 0x0000000109097824 */ /* 0x000fca00078e0a02 */
[----:B------:R-:W-:Y:S02]  /*4b00*/  VIADDMNMX R4, R9, R39, R4, PT ;  /* 0x0000002709047246 */ /* 0x000fe40003800104 */
[----:B------:R-:W-:-:S07]  /*4b10*/  VIMNMX R5, R5, R9, !PT ;  /* 0x0000000905057248 */ /* 0x000fce0007fe0100 */
.L_x_5498:
[C---:B------:R-:W-:Y:S01]  /*4b20*/  ISETP.GE.AND P2, PT, R38.reuse, 0x9, PT ;  /* 0x000000092600780c */ /* 0x040fe20003f46270 */
[----:B------:R-:W-:Y:S01]  /*4b30*/  UISETP.NE.AND UP0, UPT, UR51, URZ, UPT ;  /* 0x0000003f3300728c */ /* 0x000fe2000bf05270 */
        /* <DEDUP_REMOVED lines=75> */
[----:B------:R-:W-:Y:S02]  /*4ff0*/  PLOP3.LUT P6, PT, PT, PT, UP0, 0x40, 0x0 ;  /* 0x000000000000781c */ /* 0x000fe40003fce808 */
[----:B0-----:R-:W-:Y:S01]  /*5000*/  VIADDMNMX R4, R24, R31, R10, PT ;  /* 0x0000001f18047246 */ /* 0x001fe2000380010a */
[----:B------:R-:W-:-:S10]  /*5010*/  IMAD.IADD R6, R35, 0x1, R24 ;  /* 0x0000000123067824 */ /* 0x000fd400078e0218 */
[----:B------:R-:W-:Y:S05]  /*5020*/  @P6 BRA `(.L_x_5502) ;  /* 0x0000000000646947 */ /* 0x000fea0003800000 */
        /* <DEDUP_REMOVED lines=14> */
.L_x_5504:
[----:B------:R-:W-:Y:S02]  /*5110*/  ULDC UR6, c[0x0][0x9e4] ;  /* 0x0002790000067ab9 */ /* 0x000fe40000000800 */
[----:B------:R-:W-:-:S05]  /*5120*/  IMAD.U32 R5, RZ, RZ, UR6 ;  /* 0x00000006ff057e24 */ /* 0x000fca000f8e00ff */
[----:B------:R-:W-:-:S13]  /*5130*/  ISETP.NE.AND P6, PT, R5, 0x1, PT ;  /* 0x000000010500780c */ /* 0x000fda0003fc5270 */
[----:B------:R-:W0:Y:S02]  /*5140*/  @P6 LDC.64 R24, c[0x0][0x9e8] ;  /* 0x00027a00ff186b82 */ /* 0x000e240000000a00 */
[----:B0-----:R-:W-:-:S05]  /*5150*/  @P6 IMAD.HI.U32 R10, R3, R24, RZ ;  /* 0x00000018030a6227 */ /* 0x001fca00078e00ff */
[----:B------:R-:W-:-:S07]  /*5160*/  @P6 SHF.R.U32.HI R3, RZ, R25, R10 ;  /* 0x00000019ff036219 */ /* 0x000fce000001160a */
.L_x_5505:
[----:B------:R-:W-:Y:S05]  /*5170*/  BSYNC B0 ;  /* 0x0000000000007941 */ /* 0x000fea0003800000 */
.L_x_5503:
[----:B------:R-:W-:-:S04]  /*5180*/  IMAD R3, R3, R5, -R34 ;  /* 0x0000000503037224 */ /* 0x000fc800078e0a22 */
[----:B------:R-:W-:-:S05]  /*5190*/  IMAD.IADD R3, R3, 0x1, -R2 ;  /* 0x0000000103037824 */ /* 0x000fca00078e0a02 */
[----:B------:R-:W-:Y:S02]  /*51a0*/  VIADDMNMX R4, R3, R5, R4, PT ;  /* 0x0000000503047246 */ /* 0x000fe40003800104 */
[----:B------:R-:W-:-:S07]  /*51b0*/  VIMNMX R6, R6, R3, !PT ;  /* 0x0000000306067248 */ /* 0x000fce0007fe0100 */
.L_x_5502:
[----:B------:R-:W-:Y:S01]  /*51c0*/  ISETP.GT.AND P1, PT, R6, 0x1, !P1 ;  /* 0x000000010600780c */ /* 0x000fe20004f24270 */
[----:B------:R-:W-:Y:S01]  /*51d0*/  ULDC UR10, c[0x0][0x988] ;  /* 0x00026200000a7ab9 */ /* 0x000fe20000000800 */
[----:B------:R-:W-:Y:S01]  /*51e0*/  FMNMX.FTZ R5, R32, R42, !PT ;  /* 0x0000002a20057209 */ /* 0x000fe20007810000 */
[----:B------:R-:W-:Y:S01]  /*51f0*/  BAR.SYNC.DEFER_BLOCKING 0xf, 0x100 ;  /* 0x03c4000000007b1d */ /* 0x000fe20000010000 */
        /* <DEDUP_REMOVED lines=15> */
[----:B------:R-:W-:-:S02]  /*52f0*/  ISETP.GT.AND P2, PT, R6, 0x8, !P2 ;  /* 0x000000080600780c */ /* 0x000fc40005744270 */
[----:B------:R-:W-:Y:S02]  /*5300*/  FSEL R12, R12, -INF , !P1 ;  /* 0xff8000000c0c7808 */ /* 0x000fe40004800000 */
[----:B------:R-:W-:Y:S02]  /*5310*/  ISETP.NE.AND P1, PT, R28, RZ, PT ;  /* 0x000000ff1c00720c */ /* 0x000fe40003f25270 */
[----:B------:R-:W-:Y:S02]  /*5320*/  FMNMX.FTZ R5, R40, R5, !PT ;  /* 0x0000000528057209 */ /* 0x000fe40007810000 */
[----:B------:R-:W-:Y:S02]  /*5330*/  ISETP.GT.AND P1, PT, R6, 0x11, !P1 ;  /* 0x000000110600780c */ /* 0x000fe40004f24270 */
[C---:B------:R-:W-:Y:S02]  /*5340*/  ISETP.LT.OR P2, PT, R4.reuse, 0x9, P2 ;  /* 0x000000090400780c */ /* 0x040fe40001741670 */
[----:B------:R-:W-:-:S02]  /*5350*/  ISETP.LT.OR P1, PT, R4, 0x12, P1 ;  /* 0x000000120400780c */ /* 0x000fc40000f21670 */
[----:B------:R-:W-:Y:S02]  /*5360*/  ISETP.NE.AND P6, PT, R9, RZ, PT ;  /* 0x000000ff0900720c */ /* 0x000fe40003fc5270 */
[----:B--2---:R-:W-:Y:S02]  /*5370*/  FSEL R13, R13, -INF , !P1 ;  /* 0xff8000000d0d7808 */ /* 0x004fe40004800000 */
[----:B------:R-:W-:Y:S02]  /*5380*/  ISETP.NE.AND P1, PT, R29, RZ, PT ;  /* 0x000000ff1d00720c */ /* 0x000fe40003f25270 */
[----:B------:R-:W-:Y:S02]  /*5390*/  FMNMX.FTZ R5, R68, R5, !PT ;  /* 0x0000000544057209 */ /* 0x000fe40007810000 */
[----:B------:R-:W-:Y:S02]  /*53a0*/  ISETP.GT.AND P1, PT, R6, 0x18, !P1 ;  /* 0x000000180600780c */ /* 0x000fe40004f24270 */
[----:B------:R-:W-:-:S02]  /*53b0*/  FSEL R9, R30, -INF , !P2 ;  /* 0xff8000001e097808 */ /* 0x000fc40005000000 */
[----:B------:R-:W-:Y:S02]  /*53c0*/  ISETP.LT.OR P1, PT, R4, 0x19, P1 ;  /* 0x000000190400780c */ /* 0x000fe40000f21670 */
[----:B------:R-:W-:Y:S02]  /*53d0*/  ISETP.NE.AND P2, PT, R37, RZ, PT ;  /* 0x000000ff2500720c */ /* 0x000fe40003f45270 */
        /* <DEDUP_REMOVED lines=13> */
[----:B------:R-:W-:Y:S02]  /*54b0*/  ISETP.GT.AND P3, PT, R6, 0x30, !P3 ;  /* 0x000000300600780c */ /* 0x000fe40005f64270 */
[----:B------:R-:W-:Y:S02]  /*54c0*/  FSEL R20, R20, -INF , !P1 ;  /* 0xff80000014147808 */ /* 0x000fe40004800000 */
[----:B------:R-:W-:-:S02]  /*54d0*/  ISETP.GT.AND P1, PT, R6, 0x21, !P2 ;  /* 0x000000210600780c */ /* 0x000fc40005724270 */
[----:B------:R-:W-:Y:S02]  /*54e0*/  ISETP.NE.AND P2, PT, R57, RZ, PT ;  /* 0x000000ff3900720c */ /* 0x000fe40003f45270 */
[----:B------:R-:W-:Y:S02]  /*54f0*/  ISETP.LT.OR P1, PT, R4, 0x22, P1 ;  /* 0x000000220400780c */ /* 0x000fe40000f21670 */
[C---:B------:R-:W-:Y:S02]  /*5500*/  ISETP.GT.AND P2, PT, R6.reuse, 0x29, !P2 ;  /* 0x000000290600780c */ /* 0x040fe40005744270 */
[----:B------:R-:W-:Y:S02]  /*5510*/  FSEL R21, R21, -INF , !P1 ;  /* 0xff80000015157808 */ /* 0x000fe40004800000 */
[----:B------:R-:W-:Y:S02]  /*5520*/  ISETP.GT.AND P1, PT, R6, RZ, !P6 ;  /* 0x000000ff0600720c */ /* 0x000fe40007724270 */
[----:B------:R-:W-:-:S02]  /*5530*/  ISETP.NE.AND P6, PT, R38, RZ, PT ;  /* 0x000000ff2600720c */ /* 0x000fc40003fc5270 */
[C---:B------:R-:W-:Y:S02]  /*5540*/  ISETP.LT.OR P1, PT, R4.reuse, 0x1, P1 ;  /* 0x000000010400780c */ /* 0x040fe40000f21670 */
[----:B------:R-:W-:Y:S02]  /*5550*/  ISETP.LT.OR P2, PT, R4, 0x2a, P2 ;  /* 0x0000002a0400780c */ /* 0x000fe40001741670 */
[----:B------:R-:W-:Y:S02]  /*5560*/  FSEL R3, R26, -INF , !P1 ;  /* 0xff8000001a037808 */ /* 0x000fe40004800000 */
[----:B------:R-:W-:Y:S02]  /*5570*/  FMNMX.FTZ R26, R74, R5, !PT ;  /* 0x000000054a1a7209 */ /* 0x000fe40007810000 */
[----:B------:R-:W-:Y:S02]  /*5580*/  FMNMX.FTZ R24, R3, R10, !PT ;  /* 0x0000000a03187209 */ /* 0x000fe40007810000 */
[----:B------:R-:W-:Y:S01]  /*5590*/  ISETP.NE.AND P1, PT, R41, RZ, PT ;  /* 0x000000ff2900720c */ /* 0x000fe20003f25270 */
[----:B------:R-:W0:Y:S01]  /*55a0*/  SHFL.BFLY PT, R5, R26, 0x2, 0x1f ;  /* 0x0c401f001a057f89 */ /* 0x000e2200000e0000 */
[----:B------:R-:W-:-:S02]  /*55b0*/  FMNMX.FTZ R24, R9, R24, !PT ;  /* 0x0000001809187209 */ /* 0x000fc40007810000 */
[C---:B------:R-:W-:Y:S02]  /*55c0*/  ISETP.GT.AND P1, PT, R6.reuse, 0x28, !P1 ;  /* 0x000000280600780c */ /* 0x040fe40004f24270 */
[----:B------:R-:W-:Y:S02]  /*55d0*/  ISETP.GT.AND P4, PT, R6, 0x31, !P4 ;  /* 0x000000310600780c */ /* 0x000fe40006784270 */
[----:B------:R-:W-:Y:S02]  /*55e0*/  ISETP.LT.OR P1, PT, R4, 0x29, P1 ;  /* 0x000000290400780c */ /* 0x000fe40000f21670 */
[----:B------:R-:W-:Y:S02]  /*55f0*/  ISETP.GT.AND P5, PT, R6, 0x38, !P5 ;  /* 0x000000380600780c */ /* 0x000fe40006fa4270 */
[C---:B------:R-:W-:Y:S02]  /*5600*/  ISETP.LT.OR P3, PT, R4.reuse, 0x31, P3 ;  /* 0x000000310400780c */ /* 0x040fe40001f61670 */
[----:B------:R-:W-:-:S02]  /*5610*/  ISETP.LT.OR P4, PT, R4, 0x32, P4 ;  /* 0x000000320400780c */ /* 0x000fc40002781670 */
[----:B------:R-:W-:Y:S02]  /*5620*/  ISETP.LT.OR P5, PT, R4, 0x39, P5 ;  /* 0x000000390400780c */ /* 0x000fe40002fa1670 */
[----:B0-----:R-:W-:Y:S02]  /*5630*/  FMNMX.FTZ R27, R26, R5, !PT ;  /* 0x000000051a1b7209 */ /* 0x001fe40007810000 */
[----:B------:R-:W-:-:S03]  /*5640*/  FMNMX.FTZ R5, R11, R24, !PT ;  /* 0x000000180b057209 */ /* 0x000fc60007810000 */
[----:B------:R-:W0:Y:S01]  /*5650*/  SHFL.BFLY PT, R28, R27, 0x1, 0x1f ;  /* 0x0c201f001b1c7f89 */ /* 0x000e2200000e0000 */
[----:B------:R-:W-:-:S04]  /*5660*/  FMNMX.FTZ R24, R12, R5, !PT ;  /* 0x000000050c187209 */ /* 0x000fc80007810000 */
[----:B------:R-:W-:Y:S02]  /*5670*/  FMNMX.FTZ R25, R13, R24, !PT ;  /* 0x000000180d197209 */ /* 0x000fe40007810000 */
[----:B------:R-:W-:Y:S02]  /*5680*/  FSEL R24, R46, -INF , !P1 ;  /* 0xff8000002e187808 */ /* 0x000fe40004800000 */
[----:B------:R-:W-:-:S04]  /*5690*/  FMNMX.FTZ R26, R14, R25, !PT ;  /* 0x000000190e1a7209 */ /* 0x000fc80007810000 */
[----:B------:R-:W-:-:S04]  /*56a0*/  FMNMX.FTZ R25, R15, R26, !PT ;  /* 0x0000001a0f197209 */ /* 0x000fc80007810000 */
[----:B------:R-:W-:Y:S02]  /*56b0*/  FMNMX.FTZ R26, R20, R25, !PT ;  /* 0x00000019141a7209 */ /* 0x000fe40007810000 */
[----:B------:R-:W-:Y:S02]  /*56c0*/  FSEL R25, R47, -INF , !P2 ;  /* 0xff8000002f197808 */ /* 0x000fe40005000000 */
[----:B0-----:R-:W-:-:S04]  /*56d0*/  FMNMX.FTZ R5, R27, R28, !PT ;  /* 0x0000001c1b057209 */ /* 0x001fc80007810000 */
[C---:B------:R-:W-:Y:S01]  /*56e0*/  FSETP.NEU.FTZ.AND P1, PT, R5.reuse, -INF , PT ;  /* 0xff8000000500780b */ /* 0x040fe20003f3d000 */
[----:B------:R-:W-:-:S05]  /*56f0*/  FMUL.FTZ R27, R5, UR10 ;  /* 0x0000000a051b7c20 */ /* 0x000fca0008410000 */
[----:B------:R-:W-:Y:S02]  /*5700*/  FSEL R31, R27, RZ, P1 ;  /* 0x000000ff1b1f7208 */ /* 0x000fe40000800000 */
[----:B------:R-:W-:Y:S02]  /*5710*/  FMNMX.FTZ R27, R21, R26, !PT ;  /* 0x0000001a151b7209 */ /* 0x000fe40007810000 */
[----:B------:R-:W-:Y:S01]  /*5720*/  ISETP.GT.AND P1, PT, R6, 0x39, !P6 ;  /* 0x000000390600780c */ /* 0x000fe20007724270 */
[--C-:B------:R-:W-:Y:S01]  /*5730*/  FFMA.FTZ R30, R32, UR10, -R31.reuse ;  /* 0x0000000a201e7c23 */ /* 0x100fe2000801081f */
[----:B------:R-:W-:Y:S01]  /*5740*/  FMNMX.FTZ R6, R24, R27, !PT ;  /* 0x0000001b18067209 */ /* 0x000fe20007810000 */
[--C-:B------:R-:W-:Y:S01]  /*5750*/  FFMA.FTZ R34, R58, UR10, -R31.reuse ;  /* 0x0000000a3a227c23 */ /* 0x100fe2000801081f */
[----:B------:R-:W-:Y:S01]  /*5760*/  FSEL R26, R50, -INF , !P3 ;  /* 0xff800000321a7808 */ /* 0x000fe20005800000 */
[----:B------:R0:W-:Y:S01]  /*5770*/  MUFU.EX2 R152, R30 ;  /* 0x0000001e00987308 */ /* 0x0001e20000000800 */
[----:B------:R-:W-:Y:S01]  /*5780*/  FMNMX.FTZ R29, R25, R6, !PT ;  /* 0x00000006191d7209 */ /* 0x000fe20007810000 */
[--C-:B------:R-:W-:Y:S01]  /*5790*/  FFMA.FTZ R32, R42, UR10, -R31.reuse ;  /* 0x0000000a2a207c23 */ /* 0x100fe2000801081f */
[----:B------:R-:W-:Y:S01]  /*57a0*/  FSEL R27, R51, -INF , !P4 ;  /* 0xff800000331b7808 */ /* 0x000fe20006000000 */
[--C-:B------:R-:W-:Y:S01]  /*57b0*/  FFMA.FTZ R36, R60, UR10, -R31.reuse ;  /* 0x0000000a3c247c23 */ /* 0x100fe2000801081f */
[----:B------:R-:W-:Y:S01]  /*57c0*/  FMNMX.FTZ R6, R26, R29, !PT ;  /* 0x0000001d1a067209 */ /* 0x000fe20007810000 */
[--C-:B------:R-:W-:Y:S01]  /*57d0*/  FFMA.FTZ R42, R70, UR10, -R31.reuse ;  /* 0x0000000a462a7c23 */ /* 0x100fe2000801081f */
[----:B------:R-:W-:Y:S01]  /*57e0*/  ISETP.LT.OR P1, PT, R4, 0x3a, P1 ;  /* 0x0000003a0400780c */ /* 0x000fe20000f21670 */
[----:B------:R1:W-:Y:S01]  /*57f0*/  MUFU.EX2 R35, R34 ;  /* 0x0000002200237308 */ /* 0x0003e20000000800 */
[----:B------:R-:W-:Y:S01]  /*5800*/  FSEL R4, R54, -INF , !P5 ;  /* 0xff80000036047808 */ /* 0x000fe20006800000 */
[--C-:B0-----:R-:W-:Y:S01]  /*5810*/  FFMA.FTZ R30, R56, UR10, -R31.reuse ;  /* 0x0000000a381e7c23 */ /* 0x101fe2000801081f */
[----:B------:R-:W-:Y:S01]  /*5820*/  FMNMX.FTZ R29, R27, R6, !PT ;  /* 0x000000061b1d7209 */ /* 0x000fe20007810000 */
[--C-:B------:R-:W-:Y:S01]  /*5830*/  FFMA.FTZ R38, R64, UR10, -R31.reuse ;  /* 0x0000000a40267c23 */ /* 0x100fe2000801081f */
[----:B------:R-:W-:Y:S01]  /*5840*/  FSEL R28, R55, -INF , !P1 ;  /* 0xff800000371c7808 */ /* 0x000fe20004800000 */
[--C-:B------:R-:W-:Y:S01]  /*5850*/  FFMA.FTZ R39, R66, UR10, -R31.reuse ;  /* 0x0000000a42277c23 */ /* 0x100fe2000801081f */
[----:B------:R-:W-:Y:S01]  /*5860*/  FMNMX.FTZ R29, R4, R29, !PT ;  /* 0x0000001d041d7209 */ /* 0x000fe20007810000 */
[----:B------:R-:W-:Y:S01]  /*5870*/  MUFU.EX2 R154, R30 ;  /* 0x0000001e009a7308 */ /* 0x000fe20000000800 */
[--C-:B-1----:R-:W-:Y:S01]  /*5880*/  FFMA.FTZ R34, R68, UR10, -R31.reuse ;  /* 0x0000000a44227c23 */ /* 0x102fe2000801081f */
[--C-:B------:R-:W-:Y:S01]  /*5890*/  FFMA.FTZ R40, R40, UR10, -R31.reuse ;  /* 0x0000000a28287c23 */ /* 0x100fe2000801081f */
[----:B------:R-:W-:Y:S01]  /*58a0*/  FMNMX.FTZ R29, R28, R29, !PT ;  /* 0x0000001d1c1d7209 */ /* 0x000fe20007810000 */
[----:B------:R-:W-:-:S04]  /*58b0*/  FFMA.FTZ R45, R72, UR10, -R31 ;  /* 0x0000000a482d7c23 */ /* 0x000fc8000801081f */
[----:B------:R-:W0:Y:S01]  /*58c0*/  SHFL.BFLY PT, R6, R29, 0x2, 0x1f ;  /* 0x0c401f001d067f89 */ /* 0x000e2200000e0000 */
[----:B------:R-:W-:Y:S08]  /*58d0*/  MUFU.EX2 R41, R34 ;  /* 0x0000002200297308 */ /* 0x000ff00000000800 */
[----:B------:R1:W-:Y:S08]  /*58e0*/  MUFU.EX2 R33, R32 ;  /* 0x0000002000217308 */ /* 0x0003f00000000800 */
[----:B------:R-:W-:Y:S01]  /*58f0*/  MUFU.EX2 R36, R36 ;  /* 0x0000002400247308 */ /* 0x000fe20000000800 */
[----:B-1----:R-:W-:Y:S01]  /*5900*/  FFMA.FTZ R32, R62, UR10, -R31 ;  /* 0x0000000a3e207c23 */ /* 0x002fe2000801081f */
[----:B0-----:R-:W-:-:S06]  /*5910*/  FMNMX.FTZ R30, R29, R6, !PT ;  /* 0x000000061d1e7209 */ /* 0x001fcc0007810000 */
[----:B------:R-:W-:Y:S01]  /*5920*/  MUFU.EX2 R43, R42 ;  /* 0x0000002a002b7308 */ /* 0x000fe20000000800 */
[----:B------:R-:W0:Y:S07]  /*5930*/  SHFL.BFLY PT, R29, R30, 0x1, 0x1f ;  /* 0x0c201f001e1d7f89 */ /* 0x000e2e00000e0000 */
[----:B------:R1:W2:Y:S08]  /*5940*/  MUFU.EX2 R37, R32 ;  /* 0x0000002000257308 */ /* 0x0002b00000000800 */
[----:B------:R-:W-:Y:S01]  /*5950*/  MUFU.EX2 R38, R38 ;  /* 0x0000002600267308 */ /* 0x000fe20000000800 */
[--C-:B-1----:R-:W-:Y:S01]  /*5960*/  FFMA.FTZ R32, R44, UR10, -R31.reuse ;  /* 0x0000000a2c207c23 */ /* 0x102fe2000801081f */
[----:B------:R-:W-:-:S06]  /*5970*/  FFMA.FTZ R44, R48, UR10, -R31 ;  /* 0x0000000a302c7c23 */ /* 0x000fcc000801081f */
[----:B------:R-:W1:Y:S01]  /*5980*/  MUFU.EX2 R39, R39 ;  /* 0x0000002700277308 */ /* 0x000e620000000800 */
[----:B--2---:R-:W-:Y:S02]  /*5990*/  F2FP.BF16.F32.PACK_AB R156, R37, R36 ;  /* 0x00000024259c723e */ /* 0x004fe400000010ff */
[----:B0-----:R-:W-:Y:S01]  /*59a0*/  FMNMX.FTZ R6, R30, R29, !PT ;  /* 0x0000001d1e067209 */ /* 0x001fe20007810000 */
[--C-:B------:R-:W-:Y:S01]  /*59b0*/  FFMA.FTZ R29, R52, UR10, -R31.reuse ;  /* 0x0000000a341d7c23 */ /* 0x100fe2000801081f */
[----:B------:R-:W-:Y:S02]  /*59c0*/  FFMA.FTZ R31, R74, UR10, -R31 ;  /* 0x0000000a4a1f7c23 */ /* 0x000fe4000801081f */
[C---:B------:R-:W-:Y:S01]  /*59d0*/  FSETP.NEU.FTZ.AND P1, PT, R6.reuse, -INF , PT ;  /* 0xff8000000600780b */ /* 0x040fe20003f3d000 */
[----:B------:R-:W-:Y:S01]  /*59e0*/  FMUL.FTZ R30, R6, UR10 ;  /* 0x0000000a061e7c20 */ /* 0x000fe20008410000 */
[----:B------:R-:W0:Y:S04]  /*59f0*/  MUFU.EX2 R40, R40 ;  /* 0x0000002800287308 */ /* 0x000e280000000800 */
[----:B------:R-:W-:-:S02]  /*5a00*/  FSEL R34, R30, RZ, P1 ;  /* 0x000000ff1e227208 */ /* 0x000fc40000800000 */
[----:B-1----:R-:W-:Y:S02]  /*5a10*/  F2FP.BF16.F32.PACK_AB R158, R39, R38 ;  /* 0x00000026279e723e */ /* 0x002fe400000010ff */
        /* <DEDUP_REMOVED lines=18> */
[----:B------:R-:W-:Y:S01]  /*5b40*/  FFMA.FTZ R28, R28, UR10, -R34 ;  /* 0x0000000a1c1c7c23 */ /* 0x000fe20008010822 */
[----:B0-----:R-:W-:-:S05]  /*5b50*/  F2FP.BF16.F32.PACK_AB R160, R41, R40 ;  /* 0x0000002829a0723e */ /* 0x001fca00000010ff */
[----:B------:R-:W0:Y:S08]  /*5b60*/  MUFU.EX2 R9, R9 ;  /* 0x0000000900097308 */ /* 0x000e300000000800 */
[----:B------:R2:W3:Y:S01]  /*5b70*/  MUFU.EX2 R42, R11 ;  /* 0x0000000b002a7308 */ /* 0x0004e20000000800 */
[----:B-1----:R-:W-:Y:S01]  /*5b80*/  FADD.FTZ R46, R3, R10 ;  /* 0x0000000a032e7221 */ /* 0x002fe20000010000 */
[----:B------:R-:W-:-:S06]  /*5b90*/  F2FP.BF16.F32.PACK_AB R153, R10, R3 ;  /* 0x000000030a99723e */ /* 0x000fcc00000010ff */
[----:B------:R-:W1:Y:S01]  /*5ba0*/  MUFU.EX2 R12, R12 ;  /* 0x0000000c000c7308 */ /* 0x000e620000000800 */
[----:B--2---:R-:W-:Y:S01]  /*5bb0*/  FADD.FTZ R11, R152, R33 ;  /* 0x00000021980b7221 */ /* 0x004fe20000010000 */
[----:B------:R-:W-:-:S03]  /*5bc0*/  F2FP.BF16.F32.PACK_AB R152, R33, R152 ;  /* 0x000000982198723e */ /* 0x000fc600000010ff */
[----:B------:R-:W-:Y:S01]  /*5bd0*/  FADD.FTZ R48, R154, R11 ;  /* 0x0000000b9a307221 */ /* 0x000fe20000010000 */
[----:B0-----:R-:W-:Y:S01]  /*5be0*/  FADD.FTZ R11, R9, R46 ;  /* 0x0000002e090b7221 */ /* 0x001fe20000010000 */
[C---:B------:R-:W-:Y:S01]  /*5bf0*/  F2FP.BF16.F32.PACK_AB R154, R35.reuse, R154 ;  /* 0x0000009a239a723e */ /* 0x040fe200000010ff */
[----:B------:R-:W0:Y:S01]  /*5c00*/  MUFU.EX2 R13, R13 ;  /* 0x0000000d000d7308 */ /* 0x000e220000000800 */
[----:B------:R-:W-:Y:S01]  /*5c10*/  FADD.FTZ R31, R35, R48 ;  /* 0x00000030231f7221 */ /* 0x000fe20000010000 */
[C---:B---3--:R-:W-:Y:S01]  /*5c20*/  FADD.FTZ R11, R42.reuse, R11 ;  /* 0x0000000b2a0b7221 */ /* 0x048fe20000010000 */
[----:B------:R-:W-:Y:S02]  /*5c30*/  F2FP.BF16.F32.PACK_AB R155, R42, R9 ;  /* 0x000000092a9b723e */ /* 0x000fe400000010ff */
[----:B------:R-:W-:-:S03]  /*5c40*/  FADD.FTZ R46, R36, R31 ;  /* 0x0000001f242e7221 */ /* 0x000fc60000010000 */
[----:B------:R-:W2:Y:S01]  /*5c50*/  MUFU.EX2 R14, R14 ;  /* 0x0000000e000e7308 */ /* 0x000ea20000000800 */
[----:B------:R-:W-:Y:S01]  /*5c60*/  FADD.FTZ R31, R37, R46 ;  /* 0x0000002e251f7221 */ /* 0x000fe20000010000 */
[----:B-1----:R-:W-:Y:S01]  /*5c70*/  FADD.FTZ R34, R12, R11 ;  /* 0x0000000b0c227221 */ /* 0x002fe20000010000 */
[----:B------:R1:W-:Y:S02]  /*5c80*/  STSM.16.M88.4 [R18+0x26800], R152 ;  /* 0x0268009812007844 */ /* 0x0003e40000000200 */
[----:B------:R-:W-:-:S03]  /*5c90*/  FADD.FTZ R46, R38, R31 ;  /* 0x0000001f262e7221 */ /* 0x000fc60000010000 */
[----:B------:R-:W3:Y:S01]  /*5ca0*/  MUFU.EX2 R15, R15 ;  /* 0x0000000f000f7308 */ /* 0x000ee20000000800 */
[----:B0-----:R-:W-:Y:S01]  /*5cb0*/  FADD.FTZ R11, R13, R34 ;  /* 0x000000220d0b7221 */ /* 0x001fe20000010000 */
[----:B------:R-:W-:Y:S01]  /*5cc0*/  FADD.FTZ R31, R39, R46 ;  /* 0x0000002e271f7221 */ /* 0x000fe20000010000 */
[----:B------:R-:W-:-:S03]  /*5cd0*/  F2FP.BF16.F32.PACK_AB R157, R13, R12 ;  /* 0x0000000c0d9d723e */ /* 0x000fc600000010ff */
[----:B------:R-:W-:Y:S02]  /*5ce0*/  FADD.FTZ R36, R40, R31 ;  /* 0x0000001f28247221 */ /* 0x000fe40000010000 */
[----:B------:R-:W0:Y:S01]  /*5cf0*/  MUFU.EX2 R20, R20 ;  /* 0x0000001400147308 */ /* 0x000e220000000800 */
[----:B--2---:R-:W-:Y:S01]  /*5d00*/  FADD.FTZ R34, R14, R11 ;  /* 0x0000000b0e227221 */ /* 0x004fe20000010000 */
[----:B------:R-:W-:-:S06]  /*5d10*/  FADD.FTZ R33, R41, R36 ;  /* 0x0000002429217221 */ /* 0x000fcc0000010000 */
[----:B------:R-:W2:Y:S01]  /*5d20*/  MUFU.EX2 R21, R21 ;  /* 0x0000001500157308 */ /* 0x000ea20000000800 */
[C---:B---3--:R-:W-:Y:S01]  /*5d30*/  FADD.FTZ R31, R15.reuse, R34 ;  /* 0x000000220f1f7221 */ /* 0x048fe20000010000 */
[----:B------:R-:W-:-:S05]  /*5d40*/  F2FP.BF16.F32.PACK_AB R159, R15, R14 ;  /* 0x0000000e0f9f723e */ /* 0x000fca00000010ff */
[----:B------:R1:W-:Y:S01]  /*5d50*/  STSM.16.M88.4 [R23], R156 ;  /* 0x0000009c17007844 */ /* 0x0003e20000000200 */
[----:B------:R-:W3:Y:S01]  /*5d60*/  MUFU.EX2 R32, R32 ;  /* 0x0000002000207308 */ /* 0x000ee20000000800 */
[----:B0-----:R-:W-:-:S07]  /*5d70*/  FADD.FTZ R10, R20, R31 ;  /* 0x0000001f140a7221 */ /* 0x001fce0000010000 */
[----:B------:R-:W0:Y:S01]  /*5d80*/  MUFU.EX2 R24, R24 ;  /* 0x0000001800187308 */ /* 0x000e220000000800 */
[C---:B--2---:R-:W-:Y:S01]  /*5d90*/  FADD.FTZ R3, R21.reuse, R10 ;  /* 0x0000000a15037221 */ /* 0x044fe20000010000 */
[----:B------:R-:W-:-:S06]  /*5da0*/  F2FP.BF16.F32.PACK_AB R161, R21, R20 ;  /* 0x0000001415a1723e */ /* 0x000fcc00000010ff */
[----:B------:R-:W2:Y:S01]  /*5db0*/  MUFU.EX2 R25, R25 ;  /* 0x0000001900197308 */ /* 0x000ea20000000800 */
[----:B---3--:R-:W-:Y:S01]  /*5dc0*/  FADD.FTZ R10, R32, R33 ;  /* 0x00000021200a7221 */ /* 0x008fe20000010000 */
[----:B------:R-:W-:-:S03]  /*5dd0*/  F2FP.BF16.F32.PACK_AB R162, R43, R32 ;  /* 0x000000202ba2723e */ /* 0x000fc600000010ff */
[----:B------:R-:W-:-:S03]  /*5de0*/  FADD.FTZ R43, R43, R10 ;  /* 0x0000000a2b2b7221 */ /* 0x000fc60000010000 */
[----:B------:R-:W-:Y:S01]  /*5df0*/  MUFU.EX2 R44, R44 ;  /* 0x0000002c002c7308 */ /* 0x000fe20000000800 */
[----:B0-----:R-:W-:-:S07]  /*5e00*/  FADD.FTZ R12, R24, R3 ;  /* 0x00000003180c7221 */ /* 0x001fce0000010000 */
[----:B------:R-:W0:Y:S01]  /*5e10*/  MUFU.EX2 R45, R45 ;  /* 0x0000002d002d7308 */ /* 0x000e220000000800 */
[C---:B--2---:R-:W-:Y:S01]  /*5e20*/  F2FP.BF16.F32.PACK_AB R163, R25.reuse, R24 ;  /* 0x0000001819a3723e */ /* 0x044fe200000010ff */
        /* <DEDUP_REMOVED lines=8> */
[----:B------:R-:W-:Y:S01]  /*5eb0*/  MUFU.EX2 R4, R4 ;  /* 0x0000000400047308 */ /* 0x000fe20000000800 */
[----:B--2---:R-:W-:Y:S01]  /*5ec0*/  F2FP.BF16.F32.PACK_AB R165, R27, R26 ;  /* 0x0000001a1ba5723e */ /* 0x004fe200000010ff */
[----:B------:R-:W-:-:S04]  /*5ed0*/  FADD.FTZ R26, R26, R25 ;  /* 0x000000191a1a7221 */ /* 0x000fc80000010000 */
[----:B------:R-:W-:Y:S02]  /*5ee0*/  FADD.FTZ R27, R27, R26 ;  /* 0x0000001a1b1b7221 */ /* 0x000fe40000010000 */
[----:B------:R-:W2:Y:S01]  /*5ef0*/  MUFU.EX2 R11, R28 ;  /* 0x0000001c000b7308 */ /* 0x000ea20000000800 */
[----:B0-----:R-:W-:Y:S01]  /*5f00*/  F2FP.BF16.F32.PACK_AB R166, R30, R29 ;  /* 0x0000001d1ea6723e */ /* 0x001fe200000010ff */
[----:B------:R-:W-:-:S04]  /*5f10*/  FADD.FTZ R3, R29, R44 ;  /* 0x0000002c1d037221 */ /* 0x000fc80000010000 */
[----:B------:R-:W-:Y:S01]  /*5f20*/  FADD.FTZ R3, R30, R3 ;  /* 0x000000031e037221 */ /* 0x000fe20000010000 */
[----:B--2---:R-:W-:Y:S01]  /*5f30*/  F2FP.BF16.F32.PACK_AB R167, R11, R4 ;  /* 0x000000040ba7723e */ /* 0x004fe200000010ff */
[----:B------:R-:W-:-:S04]  /*5f40*/  FADD.FTZ R4, R4, R27 ;  /* 0x0000001b04047221 */ /* 0x000fc80000010000 */
[----:B------:R1:W-:Y:S01]  /*5f50*/  STSM.16.M88.4 [R22], R164 ;  /* 0x000000a416007844 */ /* 0x0003e20000000200 */
[----:B------:R-:W-:Y:S01]  /*5f60*/  FADD.FTZ R4, R11, R4 ;  /* 0x000000040b047221 */ /* 0x000fe20000010000 */
[----:B------:R-:W-:Y:S06]  /*5f70*/  @!P0 BRA `(.L_x_5506) ;  /* 0x0000000000048947 */ /* 0x000fec0003800000 */
[----:B------:R-:W-:Y:S01]  /*5f80*/  BPT.TRAP 0x1 ;  /* 0x000000040000795c */ /* 0x000fe20000300000 */
.L_x_5506:
[----:B------:R0:W2:Y:S01]  /*5f90*/  SYNCS.PHASECHK.TRANS64.TRYWAIT P1, [R7+URZ+0x28c50], R8 ;  /* 0x028c5008070075a7 */ /* 0x0000a2000802017f */
[----:B------:R-:W-:Y:S05]  /*5fa0*/  @!P0 BRA `(.L_x_5507) ;  /* 0x0000000000048947 */ /* 0x000fea0003800000 */
[----:B------:R-:W-:Y:S01]  /*5fb0*/  BPT.TRAP 0x1 ;  /* 0x000000040000795c */ /* 0x000fe20000300000 */
.L_x_5507:
[----:B--2---:R-:W-:Y:S05]  /*5fc0*/  @P1 BRA `(.L_x_5508) ;  /* 0x0000000000081947 */ /* 0x004fea0003800000 */
[----:B------:R-:W2:Y:S02]  /*5fd0*/  SYNCS.PHASECHK.TRANS64.TRYWAIT P1, [R7+URZ+0x28c50], R8 ;  /* 0x028c5008070075a7 */ /* 0x000ea4000802017f */
[----:B--2---:R-:W-:Y:S05]  /*5fe0*/  @!P1 BRA `(.L_x_5509) ;  /* 0x0000010c000c9947 */ /* 0x004fea0003800000 */
.L_x_5508:
        /* <DEDUP_REMOVED lines=34> */
.L_x_5510:
[----:B------:R-:W-:Y:S01]  /*6210*/  R2UR UR6, R7 ;  /* 0x00000000070672ca */ /* 0x000fe200000e0000 */
[----:B------:R-:W-:Y:S01]  /*6220*/  UISETP.NE.AND UP1, UPT, UR52, URZ, UPT ;  /* 0x0000003f3400728c */ /* 0x000fe2000bf25270 */
[----:B0-2---:R-:W-:Y:S01]  /*6230*/  VIADD R8, R168, 0xfffffffe ;  /* 0xfffffffea8087836 */ /* 0x005fe20000000000 */
[----:B------:R-:W-:-:S06]  /*6240*/  UISETP.NE.AND UP0, UPT, UR51, URZ, UPT ;  /* 0x0000003f3300728c */ /* 0x000fcc000bf05270 */
[----:B------:R-:W-:-:S03]  /*6250*/  PLOP3.LUT P1, PT, PT, PT, UP0, 0x40, 0x0 ;  /* 0x000000000000781c */ /* 0x000fc60003f2e808 */
[----:B------:R-:W-:Y:S01]  /*6260*/  @UP1 ULDC UR15, c[0x0][0x450] ;  /* 0x00011400000f1ab9 */ /* 0x000fe20000000800 */
[----:B------:R-:W-:-:S04]  /*6270*/  UIADD3 UR6, UR6, 0x28c60, URZ ;  /* 0x00028c6006067890 */ /* 0x000fc8000fffe03f */
[----:B------:R-:W-:-:S03]  /*6280*/  UPRMT UR11, UR40, 0x654, UR6 ;  /* 0x00000654280b7896 */ /* 0x000fc60008000006 */
[----:B------:R-:W-:Y:S02]  /*6290*/  @UP1 ULDC UR6, c[0x0][0x44c] ;  /* 0x0001130000061ab9 */ /* 0x000fe40000000800 */
[----:B------:R-:W-:-:S04]  /*62a0*/  UIMAD.WIDE.U32 UR6, UR45, UR6, URZ ;  /* 0x000000062d0672a5 */ /* 0x000fc8000f8e003f */
[----:B------:R-:W-:Y:S01]  /*62b0*/  SYNCS.ARRIVE.TRANS64.RED.A1T0 RZ, [UR11], RZ ;  /* 0x000000ffffff79a7 */ /* 0x000fe2000810040b */
[----:B------:R-:W-:Y:S01]  /*62c0*/  UMOV UR11, UR45 ;  /* 0x0000002d000b7c82 */ /* 0x000fe20008000000 */
[----:B------:R-:W-:-:S04]  /*62d0*/  @UP1 USHF.R.U32.HI UR11, URZ, UR15, UR7 ;  /* 0x0000000f3f0b1299 */ /* 0x000fc80008011607 */
[----:B------:R-:W-:-:S04]  /*62e0*/  UIADD3 UR6, UR11, UR48, -UR50 ;  /* 0x000000300b067290 */ /* 0x000fc8000fffe832 */
[----:B------:R-:W-:Y:S01]  /*62f0*/  UIADD3 UR11, UR6, UR14, URZ ;  /* 0x0000000e060b7290 */ /* 0x000fe2000fffe03f */
[----:B------:R-:W-:Y:S11]  /*6300*/  @P1 BRA `(.L_x_5511) ;  /* 0x00000000004c1947 */ /* 0x000ff60003800000 */
[----:B------:R-:W-:Y:S01]  /*6310*/  ISETP.LT.AND P1, PT, RZ, UR6, PT ;  /* 0x00000006ff007c0c */ /* 0x000fe2000bf21270 */
[----:B------:R-:W-:-:S12]  /*6320*/  UIADD3 UR18, UR6, -0x1, URZ ;  /* 0xffffffff06127890 */ /* 0x000fd8000fffe03f */
[----:B------:R-:W-:Y:S05]  /*6330*/  @P1 BRA `(.L_x_5512) ;  /* 0x0000000000201947 */ /* 0x000fea0003800000 */
[----:B------:R-:W-:Y:S01]  /*6340*/  ULDC UR19, c[0x0][0x9e4] ;  /* 0x0002790000137ab9 */ /* 0x000fe20000000800 */
[----:B------:R-:W-:Y:S02]  /*6350*/  UIADD3 UR18, -UR6, URZ, URZ ;  /* 0x0000003f06127290 */ /* 0x000fe4000fffe13f */
[----:B------:R-:W-:-:S11]  /*6360*/  UISETP.NE.AND UP0, UPT, UR19, 0x1, UPT ;  /* 0x000000011300788c */ /* 0x000fd6000bf05270 */
[----:B------:R-:W-:Y:S02]  /*6370*/  @UP0 ULDC.64 UR6, c[0x0][0x9e8] ;  /* 0x00027a0000060ab9 */ /* 0x000fe40000000a00 */
[----:B------:R-:W-:-:S04]  /*6380*/  UIMAD.WIDE.U32 UR14, UR18, UR6, URZ ;  /* 0x00000006120e72a5 */ /* 0x000fc8000f8e003f */
[----:B------:R-:W-:-:S04]  /*6390*/  @UP0 USHF.R.U32.HI UR18, URZ, UR7, UR15 ;  /* 0x000000073f120299 */ /* 0x000fc8000801160f */
[----:B------:R-:W-:Y:S01]  /*63a0*/  ULOP3.LUT UR18, URZ, UR18, URZ, 0x33, !UPT ;  /* 0x000000123f127292 */ /* 0x000fe2000f8e333f */
[----:B------:R-:W-:Y:S11]  /*63b0*/  BRA `(.L_x_5513) ;  /* 0x0000000000147947 */ /* 0x000ff60003800000 */
.L_x_5512:
[----:B------:R-:W-:Y:S02]  /*63c0*/  ULDC UR19, c[0x0][0x9e4] ;  /* 0x0002790000137ab9 */ /* 0x000fe40000000800 */
[----:B------:R-:W-:-:S11]  /*63d0*/  UISETP.NE.AND UP0, UPT, UR19, 0x1, UPT ;  /* 0x000000011300788c */ /* 0x000fd6000bf05270 */
[----:B------:R-:W-:Y:S02]  /*63e0*/  @UP0 ULDC.64 UR6, c[0x0][0x9e8] ;  /* 0x00027a0000060ab9 */ /* 0x000fe40000000a00 */
[----:B------:R-:W-:-:S04]  /*63f0*/  UIMAD.WIDE.U32 UR14, UR18, UR6, URZ ;  /* 0x00000006120e72a5 */ /* 0x000fc8000f8e003f */
[----:B------:R-:W-:-:S12]  /*6400*/  @UP0 USHF.R.U32.HI UR18, URZ, UR7, UR15 ;  /* 0x000000073f120299 */ /* 0x000fd8000801160f */
.L_x_5513:
[----:B------:R-:W-:-:S04]  /*6410*/  UIMAD UR18, UR18, UR19, UR19 ;  /* 0x00000013121272a4 */ /* 0x000fc8000f8e0213 */
[----:B------:R-:W-:-:S04]  /*6420*/  UISETP.LT.AND UP0, UPT, UR11, UR18, UPT ;  /* 0x000000120b00728c */ /* 0x000fc8000bf01270 */
[----:B------:R-:W-:-:S12]  /*6430*/  USEL UR11, UR11, UR18, UP0 ;  /* 0x000000120b0b7287 */ /* 0x000fd80008000000 */
.L_x_5511:
[----:B------:R-:W-:-:S04]  /*6440*/  USHF.R.S32.HI UR6, URZ, 0x1f, UR11 ;  /* 0x0000001f3f067899 */ /* 0x000fc8000801140b */
[----:B------:R-:W-:-:S04]  /*6450*/  ULEA.HI UR6, UR6, UR11, URZ, 0x6 ;  /* 0x0000000b06067291 */ /* 0x000fc8000f8f303f */
[----:B------:R-:W-:-:S04]  /*6460*/  USHF.R.S32.HI UR6, URZ, 0x6, UR6 ;  /* 0x000000063f067899 */ /* 0x000fc80008011406 */
[----:B------:R-:W-:-:S04]  /*6470*/  UISETP.LT.AND UP0, UPT, UR47, UR6, UPT ;  /* 0x000000062f00728c */ /* 0x000fc8000bf01270 */
[----:B------:R-:W-:-:S06]  /*6480*/  USEL UR21, UR47, UR6, !UP0 ;  /* 0x000000062f157287 */ /* 0x000fcc000c000000 */
[----:B------:R-:W-:-:S13]  /*6490*/  ISETP.GE.AND P1, PT, R8, UR21, PT ;  /* 0x0000001508007c0c */ /* 0x000fda000bf26270 */
[----:B------:R-:W-:Y:S05]  /*64a0*/  @!P1 BRA `(.L_x_5514) ;  /* 0x0000002800089947 */ /* 0x000fea0003800000 */
[----:B------:R-:W-:Y:S01]  /*64b0*/  IMAD.MOV.U32 R12, RZ, RZ, R6 ;  /* 0x000000ffff0c7224 */ /* 0x000fe200078e0006 */
[----:B------:R-:W-:Y:S01]  /*64c0*/  MOV R9, R5 ;  /* 0x0000000500097202 */ /* 0x000fe20000000f00 */
[----:B------:R-:W-:Y:S01]  /*64d0*/  UMOV UR27, UR38 ;  /* 0x00000026001b7c82 */ /* 0x000fe20008000000 */
[----:B------:R-:W-:Y:S01]  /*64e0*/  ULDC UR24, c[0x0][0x9e4] ;  /* 0x0002790000187ab9 */ /* 0x000fe20000000800 */
[----:B------:R-:W-:Y:S01]  /*64f0*/  ULDC UR20, c[0x0][0x9dc] ;  /* 0x0002770000147ab9 */ /* 0x000fe20000000800 */
[----:B------:R-:W-:Y:S01]  /*6500*/  ULDC UR23, c[0x0][0x9d8] ;  /* 0x0002760000177ab9 */ /* 0x000fe20000000800 */
[----:B------:R-:W-:Y:S01]  /*6510*/  ULDC UR26, c[0x0][0x988] ;  /* 0x00026200001a7ab9 */ /* 0x000fe20000000800 */
[----:B------:R-:W-:-:S05]  /*6520*/  ULDC UR25, c[0x0][0x9e0] ;  /* 0x0002780000197ab9 */ /* 0x000fca0000000800 */
.L_x_5533:
[----:B------:R-:W-:-:S04]  /*6530*/  UIADD3 UR38, UR27, 0x1, URZ ;  /* 0x000000011b267890 */ /* 0x000fc8000fffe03f */
[----:B------:R-:W-:-:S04]  /*6540*/  UISETP.NE.AND UP0, UPT, UR38, 0x2, UPT ;  /* 0x000000022600788c */ /* 0x000fc8000bf05270 */
[----:B------:R-:W-:Y:S02]  /*6550*/  USEL UR6, URZ, 0x1, UP0 ;  /* 0x000000013f067887 */ /* 0x000fe40008000000 */
[----:B------:R-:W-:Y:S02]  /*6560*/  USEL UR38, UR38, URZ, UP0 ;  /* 0x0000003f26267287 */ /* 0x000fe40008000000 */
[----:B------:R-:W-:Y:S01]  /*6570*/  ULOP3.LUT UR37, UR37, UR6, URZ, 0x3c, !UPT ;  /* 0x0000000625257292 */ /* 0x000fe2000f8e3c3f */
[----:B012---:R-:W-:Y:S11]  /*6580*/  @!P0 BRA `(.L_x_5515) ;  /* 0x0000000000048947 */ /* 0x007ff60003800000 */
[----:B------:R-:W-:Y:S01]  /*6590*/  BPT.TRAP 0x1 ;  /* 0x000000040000795c */ /* 0x000fe20000300000 */
.L_x_5515:
[----:B------:R-:W-:Y:S01]  /*65a0*/  ULEA UR22, UR38, UR41, 0x3 ;  /* 0x0000002926167291 */ /* 0x000fe2000f8e183f */
[----:B------:R-:W-:-:S05]  /*65b0*/  IMAD.U32 R7, RZ, RZ, UR37 ;  /* 0x00000025ff077e24 */ /* 0x000fca000f8e00ff */
[----:B------:R-:W-:-:S04]  /*65c0*/  SHF.L.U32 R7, R7, 0x1f, RZ ;  /* 0x0000001f07077819 */ /* 0x000fc800000006ff */
[----:B------:R0:W2:Y:S01]  /*65d0*/  SYNCS.PHASECHK.TRANS64.TRYWAIT P1, [UR22+0x28c30], R7 ;  /* 0x028c3007ff0075a7 */ /* 0x0000a20008020156 */
[----:B------:R-:W-:Y:S05]  /*65e0*/  @!P0 BRA `(.L_x_5516) ;  /* 0x0000000000048947 */ /* 0x000fea0003800000 */
[----:B------:R-:W-:Y:S01]  /*65f0*/  BPT.TRAP 0x1 ;  /* 0x000000040000795c */ /* 0x000fe20000300000 */
.L_x_5516:
[----:B--2---:R-:W-:Y:S05]  /*6600*/  @P1 BRA `(.L_x_5517) ;  /* 0x0000000000081947 */ /* 0x004fea0003800000 */
[----:B------:R-:W2:Y:S02]  /*6610*/  SYNCS.PHASECHK.TRANS64.TRYWAIT P1, [UR22+0x28c30], R7 ;  /* 0x028c3007ff0075a7 */ /* 0x000ea40008020156 */
[----:B--2---:R-:W-:Y:S05]  /*6620*/  @!P1 BRA `(.L_x_5518) ;  /* 0x0000010400909947 */ /* 0x004fea0003800000 */
.L_x_5517:
        /* <DEDUP_REMOVED lines=23> */
.L_x_5519:
[----:B------:R-:W-:Y:S01]  /*67a0*/  UISETP.NE.AND UP1, UPT, UR52, URZ, UPT ;  /* 0x0000003f3400728c */ /* 0x000fe2000bf25270 */
[----:B------:R-:W-:Y:S01]  /*67b0*/  FMUL.FTZ R20, R163, UR23 ;  /* 0x00000017a3147c20 */ /* 0x000fe20008410000 */
[----:B------:R-:W-:Y:S02]  /*67c0*/  VIADD R163, R185, UR45 ;  /* 0x0000002db9a37c36 */ /* 0x000fe40008000000 */
[----:B------:R-:W-:Y:S01]  /*67d0*/  FMUL.FTZ R21, R162, UR23 ;  /* 0x00000017a2157c20 */ /* 0x000fe20008410000 */
[----:B------:R-:W-:Y:S01]  /*67e0*/  FMUL.FTZ R13, R155, UR23 ;  /* 0x000000179b0d7c20 */ /* 0x000fe20008410000 */
[----:B------:R-:W-:Y:S01]  /*67f0*/  FMUL.FTZ R155, R171, UR23 ;  /* 0x00000017ab9b7c20 */ /* 0x000fe20008410000 */
[----:B------:R-:W-:Y:S01]  /*6800*/  PLOP3.LUT P1, PT, PT, PT, UP1, 0x80, 0x0 ;  /* 0x000000000000781c */ /* 0x000fe20003f2f018 */
[----:B------:R-:W-:Y:S01]  /*6810*/  UISETP.NE.AND UP0, UPT, UR51, URZ, UPT ;  /* 0x0000003f3300728c */ /* 0x000fe2000bf05270 */
[----:B------:R-:W-:Y:S01]  /*6820*/  PLOP3.LUT P2, PT, PT, PT, UP1, 0x80, 0x0 ;  /* 0x000000000000781c */ /* 0x000fe20003f4f018 */
[----:B------:R-:W-:Y:S01]  /*6830*/  FMUL.FTZ R206, R156, UR23 ;  /* 0x000000179cce7c20 */ /* 0x000fe20008410000 */
[----:B------:R-:W-:Y:S01]  /*6840*/  FMUL.FTZ R171, R172, UR23 ;  /* 0x00000017acab7c20 */ /* 0x000fe20008410000 */
[----:B------:R-:W-:Y:S01]  /*6850*/  @UP1 ULDC UR6, c[0x0][0x44c] ;  /* 0x0001130000061ab9 */ /* 0x000fe20000000800 */
[----:B------:R-:W-:Y:S01]  /*6860*/  FMUL.FTZ R207, R157, UR23 ;  /* 0x000000179dcf7c20 */ /* 0x000fe20008410000 */
[----:B------:R-:W-:Y:S01]  /*6870*/  FMUL.FTZ R172, R173, UR23 ;  /* 0x00000017adac7c20 */ /* 0x000fe20008410000 */
[----:B------:R-:W-:Y:S01]  /*6880*/  FMUL.FTZ R156, R174, UR23 ;  /* 0x00000017ae9c7c20 */ /* 0x000fe20008410000 */
[----:B------:R-:W-:Y:S01]  /*6890*/  FMUL.FTZ R205, R152, UR23 ;  /* 0x0000001798cd7c20 */ /* 0x000fe20008410000 */
[----:B------:R-:W-:Y:S01]  /*68a0*/  FMUL.FTZ R5, R153, UR23 ;  /* 0x0000001799057c20 */ /* 0x000fe20008410000 */
[----:B--2---:R-:W-:Y:S01]  /*68b0*/  FMUL.FTZ R6, R154, UR23 ;  /* 0x000000179a067c20 */ /* 0x004fe20008410000 */
        /* <DEDUP_REMOVED lines=8> */
[----:B------:R-:W-:Y:S01]  /*6940*/  FMUL.FTZ R157, R175, UR23 ;  /* 0x00000017af9d7c20 */ /* 0x000fe20008410000 */
[----:B------:R-:W-:Y:S01]  /*6950*/  FMUL.FTZ R173, R176, UR23 ;  /* 0x00000017b0ad7c20 */ /* 0x000fe20008410000 */
[----:B------:R-:W-:Y:S01]  /*6960*/  FMUL.FTZ R174, R177, UR23 ;  /* 0x00000017b1ae7c20 */ /* 0x000fe20008410000 */
[----:B------:R-:W1:Y:S01]  /*6970*/  SHFL.IDX PT, R162, R163, RZ, 0x1c1f ;  /* 0x001c1fffa3a27589 */ /* 0x000e6200000e0000 */
        /* <DEDUP_REMOVED lines=13> */
[----:B------:R-:W-:-:S02]  /*6a50*/  IMAD.SHL.U32 R177, R8, 0x40, RZ ;  /* 0x0000004008b17824 */ /* 0x000fc400078e00ff */
[----:B------:R-:W-:Y:S01]  /*6a60*/  FMUL.FTZ R161, R183, UR23 ;  /* 0x00000017b7a17c20 */ /* 0x000fe20008410000 */
[----:B------:R-:W-:Y:S01]  /*6a70*/  PLOP3.LUT P1, PT, PT, PT, UP0, 0x40, 0x0 ;  /* 0x000000000000781c */ /* 0x000fe20003f2e808 */
[----:B------:R-:W-:Y:S01]  /*6a80*/  IMAD.U32 R11, RZ, RZ, UR50 ;  /* 0x00000032ff0b7e24 */ /* 0x000fe2000f8e00ff */
[----:B------:R-:W2:Y:S01]  /*6a90*/  MUFU.TANH R205, R205 ;  /* 0x000000cd00cd7308 */ /* 0x000ea20000002400 */
[----:B------:R-:W-:Y:S01]  /*6aa0*/  IADD3 R10, -R2, 0x1, -R177 ;  /* 0x00000001020a7810 */ /* 0x000fe20007ffe9b1 */
[----:B------:R-:W-:Y:S01]  /*6ab0*/  SYNCS.ARRIVE.TRANS64.RED.A1T0 RZ, [UR6], RZ ;  /* 0x000000ffffff79a7 */ /* 0x000fe20008100406 */
[----:B------:R-:W-:Y:S02]  /*6ac0*/  ULOP3.LUT UR6, URZ, UR20, URZ, 0x33, !UPT ;  /* 0x000000143f067292 */ /* 0x000fe4000f8e333f */
[----:B------:R-:W-:-:S03]  /*6ad0*/  IADD3 R10, -R11, UR48, R10 ;  /* 0x000000300b0a7c10 */ /* 0x000fc6000fffe10a */
[----:B------:R-:W3:Y:S02]  /*6ae0*/  MUFU.TANH R5, R5 ;  /* 0x0000000500057308 */ /* 0x000ee40000002400 */
[C---:B------:R-:W-:Y:S02]  /*6af0*/  VIADD R181, R10.reuse, UR25 ;  /* 0x000000190ab57c36 */ /* 0x040fe40008000000 */
[----:B------:R-:W-:Y:S02]  /*6b00*/  VIADD R183, R10, UR6 ;  /* 0x000000060ab77c36 */ /* 0x000fe40008000000 */
[----:B-1----:R-:W-:Y:S02]  /*6b10*/  IMAD.IADD R179, R181, 0x1, R162 ;  /* 0x00000001b5b37824 */ /* 0x002fe400078e02a2 */
[----:B------:R-:W1:Y:S01]  /*6b20*/  MUFU.TANH R6, R6 ;  /* 0x0000000600067308 */ /* 0x000e620000002400 */
        /* <DEDUP_REMOVED lines=31> */
[----:B------:R-:W-:Y:S01]  /*6d20*/  MOV R11, UR50 ;  /* 0x00000032000b7c02 */ /* 0x000fe20008000f00 */
[----:B------:R-:W-:Y:S03]  /*6d30*/  BSSY B0, `(.L_x_5521) ;  /* 0x0000011000007945 */ /* 0x000fe60003800000 */
[----:B------:R-:W-:-:S04]  /*6d40*/  IADD3 R162, -R11, UR48, R162 ;  /* 0x000000300ba27c10 */ /* 0x000fc8000fffe1a2 */
        /* <DEDUP_REMOVED lines=10> */
.L_x_5522:
[----:B------:R-:W-:-:S05]  /*6df0*/  IMAD.U32 R164, RZ, RZ, UR24 ;  /* 0x00000018ffa47e24 */ /* 0x000fca000f8e00ff */
[----:B------:R-:W-:-:S13]  /*6e00*/  ISETP.NE.AND P1, PT, R164, 0x1, PT ;  /* 0x00000001a400780c */ /* 0x000fda0003f25270 */
[----:B------:R-:W1:Y:S02]  /*6e10*/  @P1 LDC.64 R10, c[0x0][0x9e8] ;  /* 0x00027a00ff0a1b82 */ /* 0x000e640000000a00 */
[----:B-1----:R-:W-:-:S05]  /*6e20*/  @P1 IMAD.HI.U32 R10, R162, R10, RZ ;  /* 0x0000000aa20a1227 */ /* 0x002fca00078e00ff */
[----:B------:R-:W-:-:S07]  /*6e30*/  @P1 SHF.R.U32.HI R162, RZ, R11, R10 ;  /* 0x0000000bffa21219 */ /* 0x000fce000001160a */
.L_x_5523:
[----:B------:R-:W-:Y:S05]  /*6e40*/  BSYNC B0 ;  /* 0x0000000000007941 */ /* 0x000fea0003800000 */
.L_x_5521:
[----:B------:R-:W-:-:S04]  /*6e50*/  IMAD R11, R162, R164, -R177 ;  /* 0x000000a4a20b7224 */ /* 0x000fc800078e0ab1 */
[----:B------:R-:W-:-:S05]  /*6e60*/  IMAD.IADD R11, R11, 0x1, -R2 ;  /* 0x000000010b0b7824 */ /* 0x000fca00078e0a02 */
[----:B------:R-:W-:Y:S02]  /*6e70*/  VIADDMNMX R179, R11, R164, R179, PT ;  /* 0x000000a40bb37246 */ /* 0x000fe400038001b3 */
[----:B------:R-:W-:-:S07]  /*6e80*/  VIMNMX R180, R180, R11, !PT ;  /* 0x0000000bb4b47248 */ /* 0x000fce0007fe0100 */
.L_x_5520:
        /* <DEDUP_REMOVED lines=8> */
[C---:B------:R-:W-:Y:S02]  /*6f10*/  ISETP.GT.AND P4, PT, R180.reuse, 0x18, P1 ;  /* 0x00000018b400780c */ /* 0x040fe40000f84270 */
        /* <DEDUP_REMOVED lines=13> */
[----:B-1----:R-:W-:Y:S02]  /*6ff0*/  FSEL R163, R206, -INF , !P6 ;  /* 0xff800000cea37808 */ /* 0x002fe40007000000 */
        /* <DEDUP_REMOVED lines=32> */
[----:B------:R-:W-:Y:S01]  /*7200*/  IMAD.U32 R5, RZ, RZ, UR50 ;  /* 0x00000032ff057e24 */ /* 0x000fe2000f8e00ff */
[----:B------:R-:W-:Y:S04]  /*7210*/  BSSY B0, `(.L_x_5525) ;  /* 0x0000011000007945 */ /* 0x000fe80003800000 */
[----:B------:R-:W-:-:S04]  /*7220*/  IADD3 R5, -R5, UR48, R10 ;  /* 0x0000003005057c10 */ /* 0x000fc8000fffe10a */
        /* <DEDUP_REMOVED lines=10> */
.L_x_5526:
[----:B------:R-:W-:-:S05]  /*72d0*/  IMAD.U32 R182, RZ, RZ, UR24 ;  /* 0x00000018ffb67e24 */ /* 0x000fca000f8e00ff */
[----:B------:R-:W-:-:S13]  /*72e0*/  ISETP.NE.AND P2, PT, R182, 0x1, PT ;  /* 0x00000001b600780c */ /* 0x000fda0003f45270 */
[----:B------:R-:W0:Y:S02]  /*72f0*/  @P2 LDC.64 R10, c[0x0][0x9e8] ;  /* 0x00027a00ff0a2b82 */ /* 0x000e240000000a00 */
[----:B0-----:R-:W-:-:S05]  /*7300*/  @P2 IMAD.HI.U32 R10, R5, R10, RZ ;  /* 0x0000000a050a2227 */ /* 0x001fca00078e00ff */
[----:B------:R-:W-:-:S07]  /*7310*/  @P2 SHF.R.U32.HI R5, RZ, R11, R10 ;  /* 0x0000000bff052219 */ /* 0x000fce000001160a */
.L_x_5527:
[----:B------:R-:W-:Y:S05]  /*7320*/  BSYNC B0 ;  /* 0x0000000000007941 */ /* 0x000fea0003800000 */
.L_x_5525:
[----:B------:R-:W-:-:S05]  /*7330*/  IMAD R5, R5, R182, -R177 ;  /* 0x000000b605057224 */ /* 0x000fca00078e0ab1 */
[----:B------:R-:W-:-:S04]  /*7340*/  IADD3 R5, -R2, R5, RZ ;  /* 0x0000000502057210 */ /* 0x000fc80007ffe1ff */
[----:B------:R-:W-:Y:S02]  /*7350*/  VIADDMNMX R179, R5, R182, R179, PT ;  /* 0x000000b605b37246 */ /* 0x000fe400038001b3 */
[----:B------:R-:W-:-:S07]  /*7360*/  VIMNMX R180, R180, R5, !PT ;  /* 0x00000005b4b47248 */ /* 0x000fce0007fe0100 */
.L_x_5524:
        /* <DEDUP_REMOVED lines=41> */
[C---:B------:R-:W-:Y:S02]  /*7600*/  ISETP.GT.AND P5, PT, R180.reuse, 0x21, P1 ;  /* 0x00000021b400780c */ /* 0x040fe40000fa4270 */
[----:B------:R-:W-:Y:S02]  /*7610*/  FSEL R153, R153, -INF , !P2 ;  /* 0xff80000099997808 */ /* 0x000fe40005000000 */
[----:B------:R-:W-:Y:S02]  /*7620*/  ISETP.GT.AND P4, PT, R180, 0x28, P1 ;  /* 0x00000028b400780c */ /* 0x000fe40000f84270 */
[----:B------:R-:W-:-:S02]  /*7630*/  ISETP.LT.OR P5, PT, R179, 0x22, P5 ;  /* 0x00000022b300780c */ /* 0x000fc40002fa1670 */
[----:B------:R-:W-:Y:S02]  /*7640*/  ISETP.GT.AND P6, PT, R180, 0x29, P1 ;  /* 0x00000029b400780c */ /* 0x000fe40000fc4270 */
[----:B------:R-:W-:Y:S02]  /*7650*/  ISETP.LT.OR P4, PT, R179, 0x29, P4 ;  /* 0x00000029b300780c */ /* 0x000fe40002781670 */
[----:B------:R-:W-:Y:S02]  /*7660*/  FSEL R155, R155, -INF , !P5 ;  /* 0xff8000009b9b7808 */ /* 0x000fe40006800000 */
[----:B0-----:R-:W-:Y:S02]  /*7670*/  FMNMX.FTZ R11, R10, R5, !PT ;  /* 0x000000050a0b7209 */ /* 0x001fe40007810000 */
[----:B------:R-:W-:Y:S02]  /*7680*/  ISETP.GT.AND P2, PT, R180, 0x30, P1 ;  /* 0x00000030b400780c */ /* 0x000fe40000f44270 */
[----:B------:R-:W-:Y:S01]  /*7690*/  FSEL R156, R156, -INF , !P4 ;  /* 0xff8000009c9c7808 */ /* 0x000fe20006000000 */
[----:B------:R-:W0:Y:S01]  /*76a0*/  SHFL.BFLY PT, R182, R11, 0x1, 0x1f ;  /* 0x0c201f000bb67f89 */ /* 0x000e2200000e0000 */
[----:B------:R-:W-:-:S02]  /*76b0*/  ISETP.LT.OR P6, PT, R179, 0x2a, P6 ;  /* 0x0000002ab300780c */ /* 0x000fc400037c1670 */
[C---:B------:R-:W-:Y:S02]  /*76c0*/  ISETP.GT.AND P5, PT, R180.reuse, 0x31, P1 ;  /* 0x00000031b400780c */ /* 0x040fe40000fa4270 */
[----:B------:R-:W-:Y:S02]  /*76d0*/  ISETP.GT.AND P4, PT, R180, 0x38, P1 ;  /* 0x00000038b400780c */ /* 0x000fe40000f84270 */
        /* <DEDUP_REMOVED lines=18> */
[----:B------:R-:W-:Y:S02]  /*7800*/  ISETP.LT.OR P1, PT, R179, 0x3a, P1 ;  /* 0x0000003ab300780c */ /* 0x000fe40000f21670 */
[----:B------:R-:W-:Y:S02]  /*7810*/  FMNMX.FTZ R181, R20, R177, !PT ;  /* 0x000000b114b57209 */ /* 0x000fe40007810000 */
[----:B------:R-:W-:Y:S02]  /*7820*/  FSEL R177, R6, RZ, P3 ;  /* 0x000000ff06b17208 */ /* 0x000fe40001800000 */
[----:B------:R-:W-:Y:S02]  /*7830*/  FMNMX.FTZ R6, R152, R181, !PT ;  /* 0x000000b598067209 */ /* 0x000fe40007810000 */
[----:B------:R-:W-:Y:S01]  /*7840*/  FSEL R179, R161, -INF , !P1 ;  /* 0xff800000a1b37808 */ /* 0x000fe20004800000 */
[--C-:B------:R-:W-:Y:S01]  /*7850*/  FFMA.FTZ R180, R162, UR10, -R177.reuse ;  /* 0x0000000aa2b47c23 */ /* 0x100fe200080108b1 */
[----:B------:R-:W-:Y:S01]  /*7860*/  FMNMX.FTZ R181, R153, R6, !PT ;  /* 0x0000000699b57209 */ /* 0x000fe20007810000 */
[----:B------:R-:W-:Y:S01]  /*7870*/  FFMA.FTZ R10, R178, UR10, -R177 ;  /* 0x0000000ab20a7c23 */ /* 0x000fe200080108b1 */
[----:B------:R-:W-:-:S02]  /*7880*/  FSEL R162, R157, -INF , !P6 ;  /* 0xff8000009da27808 */ /* 0x000fc40007000000 */
[----:B------:R-:W-:Y:S01]  /*7890*/  FMNMX.FTZ R6, R154, R181, !PT ;  /* 0x000000b59a067209 */ /* 0x000fe20007810000 */
[----:B------:R0:W-:Y:S01]  /*78a0*/  MUFU.EX2 R157, R180 ;  /* 0x000000b4009d7308 */ /* 0x0001e20000000800 */
[----:B------:R-:W-:Y:S01]  /*78b0*/  FSEL R178, R158, -INF , !P2 ;  /* 0xff8000009eb27808 */ /* 0x000fe20005000000 */
[--C-:B------:R-:W-:Y:S01]  /*78c0*/  FFMA.FTZ R158, R163, UR10, -R177.reuse ;  /* 0x0000000aa39e7c23 */ /* 0x100fe200080108b1 */
[----:B------:R-:W-:Y:S02]  /*78d0*/  FMNMX.FTZ R181, R155, R6, !PT ;  /* 0x000000069bb57209 */ /* 0x000fe40007810000 */
[----:B------:R-:W-:Y:S02]  /*78e0*/  ISETP.NE.AND P1, PT, R2, R183, PT ;  /* 0x000000b70200720c */ /* 0x000fe40003f25270 */
        /* <DEDUP_REMOVED lines=9> */
[----:B------:R-:W-:Y:S02]  /*7980*/  MUFU.EX2 R158, R158 ;  /* 0x0000009e009e7308 */ /* 0x000fe40000000800 */
        /* <DEDUP_REMOVED lines=12> */
[----:B------:R-:W1:Y:S01]  /*7a50*/  SHFL.BFLY PT, R181, R6, 0x2, 0x1f ;  /* 0x0c401f0006b57f89 */ /* 0x000e6200000e0000 */
[----:B------:R-:W2:Y:S01]  /*7a60*/  MUFU.EX2 R9, R9 ;  /* 0x0000000900097308 */ /* 0x000ea20000000800 */
[--C-:B0-----:R-:W-:Y:S01]  /*7a70*/  FFMA.FTZ R180, R172, UR10, -R177.reuse ;  /* 0x0000000aacb47c23 */ /* 0x101fe200080108b1 */
[--C-:B------:R-:W-:Y:S01]  /*7a80*/  FFMA.FTZ R172, R174, UR10, -R177.reuse ;  /* 0x0000000aaeac7c23 */ /* 0x100fe200080108b1 */
[----:B------:R-:W-:-:S05]  /*7a90*/  FFMA.FTZ R174, R176, UR10, -R177 ;  /* 0x0000000ab0ae7c23 */ /* 0x000fca00080108b1 */
[----:B------:R-:W0:Y:S08]  /*7aa0*/  MUFU.EX2 R163, R163 ;  /* 0x000000a300a37308 */ /* 0x000e300000000800 */
[----:B------:R3:W-:Y:S01]  /*7ab0*/  MUFU.EX2 R170, R180 ;  /* 0x000000b400aa7308 */ /* 0x0007e20000000800 */
[-C--:B--2---:R-:W-:Y:S01]  /*7ac0*/  FMUL.FTZ R24, R24, R9.reuse ;  /* 0x0000000918187220 */ /* 0x084fe20000410000 */
[-C--:B------:R-:W-:Y:S01]  /*7ad0*/  FMUL.FTZ R25, R25, R9.reuse ;  /* 0x0000000919197220 */ /* 0x080fe20000410000 */
[-C--:B------:R-:W-:Y:S01]  /*7ae0*/  FMUL.FTZ R28, R28, R9.reuse ;  /* 0x000000091c1c7220 */ /* 0x080fe20000410000 */
[-C--:B------:R-:W-:Y:S01]  /*7af0*/  FMUL.FTZ R29, R29, R9.reuse ;  /* 0x000000091d1d7220 */ /* 0x080fe20000410000 */
[-C--:B------:R-:W-:Y:S01]  /*7b00*/  FMUL.FTZ R32, R32, R9.reuse ;  /* 0x0000000920207220 */ /* 0x080fe20000410000 */
[----:B------:R-:W-:Y:S01]  /*7b10*/  FMUL.FTZ R33, R33, R9 ;  /* 0x0000000921217220 */ /* 0x000fe20000410000 */
[----:B-1----:R-:W-:Y:S01]  /*7b20*/  FMNMX.FTZ R181, R6, R181, !PT ;  /* 0x000000b506b57209 */ /* 0x002fe20007810000 */
[----:B------:R-:W1:Y:S01]  /*7b30*/  MUFU.EX2 R164, R164 ;  /* 0x000000a400a47308 */ /* 0x000e620000000800 */
[----:B---3--:R-:W-:Y:S01]  /*7b40*/  FFMA.FTZ R180, R9, R3, R10 ;  /* 0x0000000309b47223 */ /* 0x008fe2000001000a */
[-C--:B------:R-:W-:Y:S01]  /*7b50*/  FMUL.FTZ R36, R36, R9.reuse ;  /* 0x0000000924247220 */ /* 0x080fe20000410000 */
[-C--:B------:R-:W-:Y:S01]  /*7b60*/  FMUL.FTZ R37, R37, R9.reuse ;  /* 0x0000000925257220 */ /* 0x080fe20000410000 */
[----:B------:R-:W2:Y:S01]  /*7b70*/  SHFL.BFLY PT, R6, R181, 0x1, 0x1f ;  /* 0x0c201f00b5067f89 */ /* 0x000ea200000e0000 */
[----:B------:R-:W-:Y:S01]  /*7b80*/  FADD.FTZ R175, R157, R180 ;  /* 0x000000b49daf7221 */ /* 0x000fe20000010000 */
[-C--:B------:R-:W-:Y:S01]  /*7b90*/  FMUL.FTZ R40, R40, R9.reuse ;  /* 0x0000000928287220 */ /* 0x080fe20000410000 */
[-C--:B------:R-:W-:Y:S01]  /*7ba0*/  FMUL.FTZ R41, R41, R9.reuse ;  /* 0x0000000929297220 */ /* 0x080fe20000410000 */
[----:B------:R-:W3:Y:S01]  /*7bb0*/  MUFU.EX2 R165, R165 ;  /* 0x000000a500a57308 */ /* 0x000ee20000000800 */
[----:B------:R-:W-:Y:S01]  /*7bc0*/  FADD.FTZ R176, R158, R175 ;  /* 0x000000af9eb07221 */ /* 0x000fe20000010000 */
[-C--:B------:R-:W-:Y:S01]  /*7bd0*/  FMUL.FTZ R44, R44, R9.reuse ;  /* 0x000000092c2c7220 */ /* 0x080fe20000410000 */
[-C--:B------:R-:W-:Y:S01]  /*7be0*/  FMUL.FTZ R45, R45, R9.reuse ;  /* 0x000000092d2d7220 */ /* 0x080fe20000410000 */
[-C--:B------:R-:W-:Y:S01]  /*7bf0*/  FMUL.FTZ R48, R48, R9.reuse ;  /* 0x0000000930307220 */ /* 0x080fe20000410000 */
[----:B------:R-:W-:Y:S01]  /*7c00*/  FADD.FTZ R176, R161, R176 ;  /* 0x000000b0a1b07221 */ /* 0x000fe20000010000 */
[-C--:B------:R-:W-:Y:S01]  /*7c10*/  FMUL.FTZ R49, R49, R9.reuse ;  /* 0x0000000931317220 */ /* 0x080fe20000410000 */
[-C--:B------:R-:W-:Y:S01]  /*7c20*/  FMUL.FTZ R52, R52, R9.reuse ;  /* 0x0000000934347220 */ /* 0x080fe20000410000 */
[----:B------:R-:W4:Y:S01]  /*7c30*/  MUFU.EX2 R166, R166 ;  /* 0x000000a600a67308 */ /* 0x000f220000000800 */
        /* <DEDUP_REMOVED lines=11> */
[----:B--2---:R-:W-:Y:S01]  /*7cf0*/  FMNMX.FTZ R6, R181, R6, !PT ;  /* 0x00000006b5067209 */ /* 0x004fe20007810000 */
[----:B------:R-:W-:-:S02]  /*7d00*/  IMAD.U32 R181, RZ, RZ, UR27 ;  /* 0x0000001bffb57e24 */ /* 0x000fc4000f8e00ff */
[-C--:B------:R-:W-:Y:S01]  /*7d10*/  FMUL.FTZ R72, R72, R9.reuse ;  /* 0x0000000948487220 */ /* 0x080fe20000410000 */
[-C--:B------:R-:W-:Y:S01]  /*7d20*/  FMUL.FTZ R73, R73, R9.reuse ;  /* 0x0000000949497220 */ /* 0x080fe20000410000 */
[C---:B------:R-:W-:Y:S01]  /*7d30*/  FSETP.NEU.FTZ.AND P2, PT, R6.reuse, -INF , PT ;  /* 0xff8000000600780b */ /* 0x040fe20003f5d000 */
[----:B------:R-:W2:Y:S01]  /*7d40*/  MUFU.EX2 R168, R168 ;  /* 0x000000a800a87308 */ /* 0x000ea20000000800 */
        /* <DEDUP_REMOVED lines=8> */
[----:B-1----:R-:W-:Y:S01]  /*7dd0*/  FADD.FTZ R12, R164, R177 ;  /* 0x000000b1a40c7221 */ /* 0x002fe20000010000 */
[----:B------:R-:W1:Y:S01]  /*7de0*/  MUFU.EX2 R169, R169 ;  /* 0x000000a900a97308 */ /* 0x000e620000000800 */
[--C-:B------:R-:W-:Y:S01]  /*7df0*/  FFMA.FTZ R180, R14, UR10, -R3.reuse ;  /* 0x0000000a0eb47c23 */ /* 0x100fe20008010803 */
[--C-:B------:R-:W-:Y:S01]  /*7e00*/  FFMA.FTZ R14, R15, UR10, -R3.reuse ;  /* 0x0000000a0f0e7c23 */ /* 0x100fe20008010803 */
[----:B---3--:R-:W-:Y:S01]  /*7e10*/  FADD.FTZ R181, R165, R12 ;  /* 0x0000000ca5b57221 */ /* 0x008fe20000010000 */
[--C-:B------:R-:W-:Y:S01]  /*7e20*/  FFMA.FTZ R15, R152, UR10, -R3.reuse ;  /* 0x0000000a980f7c23 */ /* 0x100fe20008010803 */
[----:B------:R-:W-:Y:S01]  /*7e30*/  FFMA.FTZ R11, R11, UR10, -R3 ;  /* 0x0000000a0b0b7c23 */ /* 0x000fe20008010803 */
[----:B------:R-:W-:Y:S01]  /*7e40*/  FMUL.FTZ R12, R175, UR10 ;  /* 0x0000000aaf0c7c20 */ /* 0x000fe20008410000 */
[----:B----4-:R-:W-:Y:S01]  /*7e50*/  FADD.FTZ R182, R166, R181 ;  /* 0x000000b5a6b67221 */ /* 0x010fe20000010000 */
[----:B------:R-:W-:Y:S01]  /*7e60*/  MUFU.EX2 R171, R171 ;  /* 0x000000ab00ab7308 */ /* 0x000fe20000000800 */
[--C-:B------:R-:W-:Y:S01]  /*7e70*/  FFMA.FTZ R13, R13, UR10, -R3.reuse ;  /* 0x0000000a0d0d7c23 */ /* 0x100fe20008010803 */
[----:B------:R-:W-:Y:S01]  /*7e80*/  @!P1 LEA R177, R176, UR41, 0x2 ;  /* 0x00000029b0b19c11 */ /* 0x000fe2000f8e10ff */
[----:B0-----:R-:W-:Y:S01]  /*7e90*/  FADD.FTZ R183, R167, R182 ;  /* 0x000000b6a7b77221 */ /* 0x001fe20000010000 */
[--C-:B------:R-:W-:Y:S01]  /*7ea0*/  FFMA.FTZ R21, R21, UR10, -R3.reuse ;  /* 0x0000000a15157c23 */ /* 0x100fe20008010803 */
[--C-:B------:R-:W-:Y:S01]  /*7eb0*/  FFMA.FTZ R20, R20, UR10, -R3.reuse ;  /* 0x0000000a14147c23 */ /* 0x100fe20008010803 */
[----:B------:R-:W-:Y:S01]  /*7ec0*/  FFMA.FTZ R153, R153, UR10, -R3 ;  /* 0x0000000a99997c23 */ /* 0x000fe20008010803 */
[----:B--2---:R-:W-:Y:S01]  /*7ed0*/  FADD.FTZ R152, R168, R183 ;  /* 0x000000b7a8987221 */ /* 0x004fe20000010000 */
[----:B------:R-:W0:Y:S01]  /*7ee0*/  MUFU.EX2 R172, R172 ;  /* 0x000000ac00ac7308 */ /* 0x000e220000000800 */
[--C-:B------:R-:W-:Y:S01]  /*7ef0*/  FFMA.FTZ R175, R154, UR10, -R3.reuse ;  /* 0x0000000a9aaf7c23 */ /* 0x100fe20008010803 */
[--C-:B------:R-:W-:Y:S01]  /*7f00*/  FFMA.FTZ R181, R155, UR10, -R3.reuse ;  /* 0x0000000a9bb57c23 */ /* 0x100fe20008010803 */
[----:B-1----:R-:W-:Y:S01]  /*7f10*/  FADD.FTZ R205, R169, R152 ;  /* 0x00000098a9cd7221 */ /* 0x002fe20000010000 */
        /* <DEDUP_REMOVED lines=28> */
[----:B------:R2:W3:Y:S01]  /*80e0*/  MUFU.EX2 R176, R13 ;  /* 0x0000000d00b07308 */ /* 0x0004e20000000800 */
[-C--:B------:R-:W-:Y:S01]  /*80f0*/  FMUL.FTZ R108, R108, R9.reuse ;  /* 0x000000096c6c7220 */ /* 0x080fe20000410000 */
[-C--:B------:R-:W-:Y:S01]  /*8100*/  FMUL.FTZ R109, R109, R9.reuse ;  /* 0x000000096d6d7220 */ /* 0x080fe20000410000 */
[-C--:B------:R-:W-:Y:S01]  /*8110*/  FMUL.FTZ R112, R112, R9.reuse ;  /* 0x0000000970707220 */ /* 0x080fe20000410000 */
[-C--:B------:R-:W-:Y:S01]  /*8120*/  FMUL.FTZ R113, R113, R9.reuse ;  /* 0x0000000971717220 */ /* 0x080fe20000410000 */
[-C--:B------:R-:W-:Y:S01]  /*8130*/  FMUL.FTZ R116, R116, R9.reuse ;  /* 0x0000000974747220 */ /* 0x080fe20000410000 */
[-C--:B------:R-:W-:Y:S01]  /*8140*/  FMUL.FTZ R117, R117, R9.reuse ;  /* 0x0000000975757220 */ /* 0x080fe20000410000 */
[----:B------:R-:W-:Y:S01]  /*8150*/  FMUL.FTZ R120, R120, R9 ;  /* 0x0000000978787220 */ /* 0x000fe20000410000 */
[----:B------:R-:W4:Y:S01]  /*8160*/  MUFU.EX2 R155, R180 ;  /* 0x000000b4009b7308 */ /* 0x000f220000000800 */
[----:B--2---:R-:W-:Y:S01]  /*8170*/  FFMA.FTZ R13, R160, UR10, -R3 ;  /* 0x0000000aa00d7c23 */ /* 0x004fe20008010803 */
[----:B------:R-:W-:Y:S01]  /*8180*/  FADD.FTZ R3, R171, R152 ;  /* 0x00000098ab037221 */ /* 0x000fe20000010000 */
[----:B------:R-:W-:Y:S01]  /*8190*/  F2FP.BF16.F32.PACK_AB R152, R157, R10 ;  /* 0x0000000a9d98723e */ /* 0x000fe200000010ff */
[----:B0-----:R0:W-:Y:S01]  /*81a0*/  @!P1 STS [R177+0x28820], R12 ;  /* 0x0288200cb1009388 */ /* 0x0011e20000000800 */
[----:B------:R-:W-:Y:S01]  /*81b0*/  F2FP.BF16.F32.PACK_AB R160, R168, R167 ;  /* 0x000000a7a8a0723e */ /* 0x000fe200000010ff */
[----:B------:R-:W-:Y:S01]  /*81c0*/  FADD.FTZ R10, R172, R3 ;  /* 0x00000003ac0a7221 */ /* 0x000fe20000010000 */
[-C--:B------:R-:W-:Y:S01]  /*81d0*/  FMUL.FTZ R121, R121, R9.reuse ;  /* 0x0000000979797220 */ /* 0x080fe20000410000 */
[----:B------:R-:W2:Y:S01]  /*81e0*/  MUFU.EX2 R14, R14 ;  /* 0x0000000e000e7308 */ /* 0x000ea20000000800 */
[-C--:B------:R-:W-:Y:S01]  /*81f0*/  FMUL.FTZ R124, R124, R9.reuse ;  /* 0x000000097c7c7220 */ /* 0x080fe20000410000 */
[----:B------:R-:W-:Y:S01]  /*8200*/  FADD.FTZ R3, R173, R10 ;  /* 0x0000000aad037221 */ /* 0x000fe20000010000 */
[-C--:B------:R-:W-:Y:S01]  /*8210*/  FMUL.FTZ R125, R125, R9.reuse ;  /* 0x000000097d7d7220 */ /* 0x080fe20000410000 */
[-C--:B------:R-:W-:Y:S01]  /*8220*/  FMUL.FTZ R128, R128, R9.reuse ;  /* 0x0000000980807220 */ /* 0x080fe20000410000 */
[-C--:B------:R-:W-:Y:S01]  /*8230*/  FMUL.FTZ R129, R129, R9.reuse ;  /* 0x0000000981817220 */ /* 0x080fe20000410000 */
[-C--:B------:R-:W-:Y:S01]  /*8240*/  FMUL.FTZ R132, R132, R9.reuse ;  /* 0x0000000984847220 */ /* 0x080fe20000410000 */
[-C--:B------:R-:W-:Y:S01]  /*8250*/  FMUL.FTZ R133, R133, R9.reuse ;  /* 0x0000000985857220 */ /* 0x080fe20000410000 */
[----:B------:R-:W5:Y:S01]  /*8260*/  MUFU.EX2 R21, R21 ;  /* 0x0000001500157308 */ /* 0x000f620000000800 */
        /* <DEDUP_REMOVED lines=17> */
[-C--:B------:R-:W-:Y:S01]  /*8380*/  FMUL.FTZ R38, R38, R12.reuse ;  /* 0x0000000c26267220 */ /* 0x080fe20000410000 */
[-C--:B------:R-:W-:Y:S01]  /*8390*/  FMUL.FTZ R39, R39, R12.reuse ;  /* 0x0000000c27277220 */ /* 0x080fe20000410000 */
[-C--:B------:R-:W-:Y:S01]  /*83a0*/  FMUL.FTZ R42, R42, R12.reuse ;  /* 0x0000000c2a2a7220 */ /* 0x080fe20000410000 */
[----:B---3--:R-:W-:Y:S01]  /*83b0*/  FADD.FTZ R4, R176, R153 ;  /* 0x00000099b0047221 */ /* 0x008fe20000010000 */
[-C--:B------:R-:W-:Y:S01]  /*83c0*/  FMUL.FTZ R43, R43, R12.reuse ;  /* 0x0000000c2b2b7220 */ /* 0x080fe20000410000 */
[-C--:B------:R-:W-:Y:S01]  /*83d0*/  FMUL.FTZ R46, R46, R12.reuse ;  /* 0x0000000c2e2e7220 */ /* 0x080fe20000410000 */
[----:B------:R-:W1:Y:S01]  /*83e0*/  MUFU.EX2 R15, R15 ;  /* 0x0000000f000f7308 */ /* 0x000e620000000800 */
[----:B----4-:R-:W-:Y:S01]  /*83f0*/  FADD.FTZ R153, R155, R4 ;  /* 0x000000049b997221 */ /* 0x010fe20000010000 */
[----:B--2---:R-:W-:Y:S01]  /*8400*/  F2FP.BF16.F32.PACK_AB R155, R14, R155 ;  /* 0x0000009b0e9b723e */ /* 0x004fe200000010ff */
[-C--:B------:R-:W-:Y:S01]  /*8410*/  FMUL.FTZ R47, R47, R12.reuse ;  /* 0x0000000c2f2f7220 */ /* 0x080fe20000410000 */
[-C--:B------:R-:W-:Y:S01]  /*8420*/  FMUL.FTZ R50, R50, R12.reuse ;  /* 0x0000000c32327220 */ /* 0x080fe20000410000 */
[----:B------:R-:W-:Y:S01]  /*8430*/  FADD.FTZ R170, R14, R153 ;  /* 0x000000990eaa7221 */ /* 0x000fe20000010000 */
[-C--:B------:R-:W-:Y:S01]  /*8440*/  FMUL.FTZ R51, R51, R12.reuse ;  /* 0x0000000c33337220 */ /* 0x080fe20000410000 */
[-C--:B------:R-:W-:Y:S01]  /*8450*/  FMUL.FTZ R54, R54, R12.reuse ;  /* 0x0000000c36367220 */ /* 0x080fe20000410000 */
[----:B------:R-:W2:Y:S01]  /*8460*/  MUFU.EX2 R161, R175 ;  /* 0x000000af00a17308 */ /* 0x000ea20000000800 */
[----:B-----5:R-:W-:Y:S01]  /*8470*/  FADD.FTZ R153, R21, R170 ;  /* 0x000000aa15997221 */ /* 0x020fe20000010000 */
[-C--:B------:R-:W-:Y:S01]  /*8480*/  FMUL.FTZ R55, R55, R12.reuse ;  /* 0x0000000c37377220 */ /* 0x080fe20000410000 */
[-C--:B------:R-:W-:Y:S01]  /*8490*/  FMUL.FTZ R58, R58, R12.reuse ;  /* 0x0000000c3a3a7220 */ /* 0x080fe20000410000 */
[-C--:B------:R-:W-:Y:S01]  /*84a0*/  FMUL.FTZ R59, R59, R12.reuse ;  /* 0x0000000c3b3b7220 */ /* 0x080fe20000410000 */
[----:B0-----:R-:W-:Y:S01]  /*84b0*/  FADD.FTZ R170, R20, R153 ;  /* 0x0000009914aa7221 */ /* 0x001fe20000010000 */
[-C--:B------:R-:W-:Y:S01]  /*84c0*/  FMUL.FTZ R62, R62, R12.reuse ;  /* 0x0000000c3e3e7220 */ /* 0x080fe20000410000 */
[-C--:B------:R-:W-:Y:S01]  /*84d0*/  FMUL.FTZ R63, R63, R12.reuse ;  /* 0x0000000c3f3f7220 */ /* 0x080fe20000410000 */
[----:B------:R-:W0:Y:S01]  /*84e0*/  MUFU.EX2 R168, R181 ;  /* 0x000000b500a87308 */ /* 0x000e220000000800 */
[----:B-1----:R-:W-:Y:S01]  /*84f0*/  FADD.FTZ R153, R15, R170 ;  /* 0x000000aa0f997221 */ /* 0x002fe20000010000 */
[-C--:B------:R-:W-:Y:S01]  /*8500*/  FMUL.FTZ R66, R66, R12.reuse ;  /* 0x0000000c42427220 */ /* 0x080fe20000410000 */
[-C--:B------:R-:W-:Y:S01]  /*8510*/  FMUL.FTZ R67, R67, R12.reuse ;  /* 0x0000000c43437220 */ /* 0x080fe20000410000 */
[-C--:B------:R-:W-:Y:S01]  /*8520*/  FMUL.FTZ R70, R70, R12.reuse ;  /* 0x0000000c46467220 */ /* 0x080fe20000410000 */
[----:B------:R-:W-:Y:S01]  /*8530*/  FADD.FTZ R172, R10, R153 ;  /* 0x000000990aac7221 */ /* 0x000fe20000010000 */
        /* <DEDUP_REMOVED lines=50> */
[-C--:B------:R-:W-:Y:S01]  /*8860*/  FMUL.FTZ R135, R135, R12.reuse ;  /* 0x0000000c87877220 */ /* 0x080fe20000410000 */
        /* <DEDUP_REMOVED lines=21> */
.L_x_5528:
[----:B------:R1:W2:Y:S01]  /*89c0*/  SYNCS.PHASECHK.TRANS64.TRYWAIT P1, [UR22+0x28c50], R7 ;  /* 0x028c5007ff0075a7 */ /* 0x0002a20008020156 */
[----:B------:R-:W-:Y:S05]  /*89d0*/  @!P0 BRA `(.L_x_5529) ;  /* 0x0000000000048947 */ /* 0x000fea0003800000 */
[----:B------:R-:W-:Y:S01]  /*89e0*/  BPT.TRAP 0x1 ;  /* 0x000000040000795c */ /* 0x000fe20000300000 */
.L_x_5529:
[----:B--2---:R-:W-:Y:S05]  /*89f0*/  @P1 BRA `(.L_x_5530) ;  /* 0x0000000000081947 */ /* 0x004fea0003800000 */
[----:B------:R-:W2:Y:S02]  /*8a00*/  SYNCS.PHASECHK.TRANS64.TRYWAIT P1, [UR22+0x28c50], R7 ;  /* 0x028c5007ff0075a7 */ /* 0x000ea40008020156 */
[----:B--2---:R-:W-:Y:S05]  /*8a10*/  @!P1 BRA `(.L_x_5531) ;  /* 0x000000e000ac9947 */ /* 0x004fea0003800000 */
.L_x_5530:
        /* <DEDUP_REMOVED lines=34> */
.L_x_5532:
        /* <DEDUP_REMOVED lines=9> */
.L_x_5514:
[----:B------:R-:W-:Y:S02]  /*8cd0*/  UISETP.NE.AND UP1, UPT, UR52, URZ, UPT ;  /* 0x0000003f3400728c */ /* 0x000fe4000bf25270 */
[----:B------:R-:W-:Y:S02]  /*8ce0*/  UISETP.NE.AND UP0, UPT, UR51, URZ, UPT ;  /* 0x0000003f3300728c */ /* 0x000fe4000bf05270 */
[----:B------:R-:W-:Y:S02]  /*8cf0*/  UIADD3 UR11, UR45, 0x3f, URZ ;  /* 0x0000003f2d0b7890 */ /* 0x000fe4000fffe03f */
[----:B------:R-:W-:Y:S02]  /*8d00*/  UIADD3 UR14, UR48, 0x1, -UR50 ;  /* 0x00000001300e7890 */ /* 0x000fe4000fffe832 */
[----:B------:R-:W-:-:S03]  /*8d10*/  PLOP3.LUT P1, PT, PT, PT, UP0, 0x40, 0x0 ;  /* 0x000000000000781c */ /* 0x000fc60003f2e808 */
[----:B------:R-:W-:Y:S01]  /*8d20*/  @UP1 ULDC UR6, c[0x0][0x44c] ;  /* 0x0001130000061ab9 */ /* 0x000fe20000000800 */
[----:B------:R-:W-:Y:S01]  /*8d30*/  @UP1 ULDC UR15, c[0x0][0x450] ;  /* 0x00011400000f1ab9 */ /* 0x000fe20000000800 */
[----:B------:R-:W-:-:S04]  /*8d40*/  UIMAD.WIDE.U32 UR6, UR11, UR6, URZ ;  /* 0x000000060b0672a5 */ /* 0x000fc8000f8e003f */
[----:B------:R-:W-:-:S04]  /*8d50*/  @UP1 USHF.R.U32.HI UR11, URZ, UR15, UR7 ;  /* 0x0000000f3f0b1299 */ /* 0x000fc80008011607 */
[----:B------:R-:W-:-:S04]  /*8d60*/  UIADD3 UR11, UR14, UR11, URZ ;  /* 0x0000000b0e0b7290 */ /* 0x000fc8000fffe03f */
[----:B------:R-:W-:Y:S01]  /*8d70*/  UIADD3 UR20, UR11, -UR20, URZ ;  /* 0x800000140b147290 */ /* 0x000fe2000fffe03f */
[----:B------:R-:W-:Y:S11]  /*8d80*/  @P1 BRA `(.L_x_5534) ;  /* 0x00000000004c1947 */ /* 0x000ff60003800000 */
[----:B------:R-:W-:-:S06]  /*8d90*/  UISETP.GT.AND UP0, UPT, UR11, -0x1, UPT ;  /* 0xffffffff0b00788c */ /* 0x000fcc000bf04270 */
[----:B------:R-:W-:-:S13]  /*8da0*/  PLOP3.LUT P1, PT, PT, PT, UP0, 0x80, 0x0 ;  /* 0x000000000000781c */ /* 0x000fda0003f2f008 */
[----:B------:R-:W-:Y:S05]  /*8db0*/  @P1 BRA `(.L_x_5535) ;  /* 0x0000000000201947 */ /* 0x000fea0003800000 */
[----:B------:R-:W-:Y:S01]  /*8dc0*/  ULDC UR14, c[0x0][0x9e4] ;  /* 0x00027900000e7ab9 */ /* 0x000fe20000000800 */
[----:B------:R-:W-:Y:S02]  /*8dd0*/  ULOP3.LUT UR11, URZ, UR11, URZ, 0x33, !UPT ;  /* 0x0000000b3f0b7292 */ /* 0x000fe4000f8e333f */
[----:B------:R-:W-:-:S11]  /*8de0*/  UISETP.NE.AND UP0, UPT, UR14, 0x1, UPT ;  /* 0x000000010e00788c */ /* 0x000fd6000bf05270 */
[----:B------:R-:W-:Y:S02]  /*8df0*/  @UP0 ULDC.64 UR18, c[0x0][0x9e8] ;  /* 0x00027a0000120ab9 */ /* 0x000fe40000000a00 */
[----:B------:R-:W-:-:S04]  /*8e00*/  UIMAD.WIDE.U32 UR6, UR11, UR18, URZ ;  /* 0x000000120b0672a5 */ /* 0x000fc8000f8e003f */
[----:B------:R-:W-:-:S04]  /*8e10*/  @UP0 USHF.R.U32.HI UR11, URZ, UR19, UR7 ;  /* 0x000000133f0b0299 */ /* 0x000fc80008011607 */
[----:B------:R-:W-:Y:S01]  /*8e20*/  ULOP3.LUT UR11, URZ, UR11, URZ, 0x33, !UPT ;  /* 0x0000000b3f0b7292 */ /* 0x000fe2000f8e333f */
[----:B------:R-:W-:Y:S11]  /*8e30*/  BRA `(.L_x_5536) ;  /* 0x0000000000147947 */ /* 0x000ff60003800000 */
.L_x_5535:
[----:B------:R-:W-:Y:S02]  /*8e40*/  ULDC UR14, c[0x0][0x9e4] ;  /* 0x00027900000e7ab9 */ /* 0x000fe40000000800 */
[----:B------:R-:W-:-:S11]  /*8e50*/  UISETP.NE.AND UP0, UPT, UR14, 0x1, UPT ;  /* 0x000000010e00788c */ /* 0x000fd6000bf05270 */
[----:B------:R-:W-:Y:S02]  /*8e60*/  @UP0 ULDC.64 UR18, c[0x0][0x9e8] ;  /* 0x00027a0000120ab9 */ /* 0x000fe40000000a00 */
[----:B------:R-:W-:-:S04]  /*8e70*/  UIMAD.WIDE.U32 UR6, UR11, UR18, URZ ;  /* 0x000000120b0672a5 */ /* 0x000fc8000f8e003f */
[----:B------:R-:W-:-:S12]  /*8e80*/  @UP0 USHF.R.U32.HI UR11, URZ, UR19, UR7 ;  /* 0x000000133f0b0299 */ /* 0x000fd80008011607 */
.L_x_5536:
[----:B------:R-:W-:-:S04]  /*8e90*/  UIMAD UR11, UR11, UR14, URZ ;  /* 0x0000000e0b0b72a4 */ /* 0x000fc8000f8e023f */
[----:B------:R-:W-:-:S04]  /*8ea0*/  UISETP.LT.AND UP0, UPT, UR20, UR11, UPT ;  /* 0x0000000b1400728c */ /* 0x000fc8000bf01270 */
[----:B------:R-:W-:-:S12]  /*8eb0*/  USEL UR20, UR20, UR11, !UP0 ;  /* 0x0000000b14147287 */ /* 0x000fd8000c000000 */
.L_x_5534:
[----:B------:R-:W-:-:S04]  /*8ec0*/  UIADD3 UR20, UR20, 0x3f, URZ ;  /* 0x0000003f14147890 */ /* 0x000fc8000fffe03f */
        /* <DEDUP_REMOVED lines=8> */
[----:B------:R-:W-:Y:S01]  /*8f50*/  UMOV UR23, UR38 ;  /* 0x0000002600177c82 */ /* 0x000fe20008000000 */
[----:B--2---:R-:W-:Y:S01]  /*8f60*/  IMAD.MOV.U32 R10, RZ, RZ, R5 ;  /* 0x000000ffff0a7224 */ /* 0x004fe200078e0005 */
[----:B------:R-:W-:Y:S01]  /*8f70*/  ULDC UR24, c[0x0][0x9d8] ;  /* 0x0002760000187ab9 */ /* 0x000fe20000000800 */
[----:B------:R-:W-:-:S05]  /*8f80*/  ULDC UR21, c[0x0][0x988] ;  /* 0x0002620000157ab9 */ /* 0x000fca0000000800 */
.L_x_5548:
[----:B------:R-:W-:Y:S01]  /*8f90*/  UIADD3 UR38, UR23, 0x1, URZ ;  /* 0x0000000117267890 */ /* 0x000fe2000fffe03f */
[C---:B------:R-:W-:Y:S02]  /*8fa0*/  ISETP.GT.AND P1, PT, R8.reuse, UR20, PT ;  /* 0x0000001408007c0c */ /* 0x040fe4000bf24270 */
[----:B------:R-:W-:Y:S01]  /*8fb0*/  IADD3 R8, R8, -0x1, RZ ;  /* 0xffffffff08087810 */ /* 0x000fe20007ffe0ff */
[----:B------:R-:W-:-:S04]  /*8fc0*/  UISETP.NE.AND UP0, UPT, UR38, 0x2, UPT ;  /* 0x000000022600788c */ /* 0x000fc8000bf05270 */
[----:B------:R-:W-:Y:S02]  /*8fd0*/  USEL UR6, URZ, 0x1, UP0 ;  /* 0x000000013f067887 */ /* 0x000fe40008000000 */
[----:B------:R-:W-:Y:S02]  /*8fe0*/  USEL UR38, UR38, URZ, UP0 ;  /* 0x0000003f26267287 */ /* 0x000fe40008000000 */
[----:B------:R-:W-:Y:S01]  /*8ff0*/  ULOP3.LUT UR37, UR37, UR6, URZ, 0x3c, !UPT ;  /* 0x0000000625257292 */ /* 0x000fe2000f8e3c3f */
[----:B0--3--:R-:W-:Y:S11]  /*9000*/  @!P0 BRA `(.L_x_5538) ;  /* 0x0000000000048947 */ /* 0x009ff60003800000 */
[----:B------:R-:W-:Y:S01]  /*9010*/  BPT.TRAP 0x1 ;  /* 0x000000040000795c */ /* 0x000fe20000300000 */
.L_x_5538:
[----:B------:R-:W-:Y:S01]  /*9020*/  ULEA UR22, UR38, UR41, 0x3 ;  /* 0x0000002926167291 */ /* 0x000fe2000f8e183f */
[----:B-1----:R-:W-:-:S05]  /*9030*/  IMAD.U32 R7, RZ, RZ, UR37 ;  /* 0x00000025ff077e24 */ /* 0x002fca000f8e00ff */
[----:B------:R-:W-:-:S04]  /*9040*/  SHF.L.U32 R7, R7, 0x1f, RZ ;  /* 0x0000001f07077819 */ /* 0x000fc800000006ff */
[----:B------:R1:W2:Y:S01]  /*9050*/  SYNCS.PHASECHK.TRANS64.TRYWAIT P2, [UR22+0x28c30], R7 ;  /* 0x028c3007ff0075a7 */ /* 0x0002a20008040156 */
[----:B------:R-:W-:Y:S05]  /*9060*/  @!P0 BRA `(.L_x_5539) ;  /* 0x0000000000048947 */ /* 0x000fea0003800000 */
[----:B------:R-:W-:Y:S01]  /*9070*/  BPT.TRAP 0x1 ;  /* 0x000000040000795c */ /* 0x000fe20000300000 */
.L_x_5539:
[----:B--2---:R-:W-:Y:S05]  /*9080*/  @P2 BRA `(.L_x_5540) ;  /* 0x0000000000082947 */ /* 0x004fea0003800000 */
[----:B------:R-:W2:Y:S02]  /*9090*/  SYNCS.PHASECHK.TRANS64.TRYWAIT P2, [UR22+0x28c30], R7 ;  /* 0x028c3007ff0075a7 */ /* 0x000ea40008040156 */
[----:B--2---:R-:W-:Y:S05]  /*90a0*/  @!P2 BRA `(.L_x_5541) ;  /* 0x000000dc0020a947 */ /* 0x004fea0003800000 */
.L_x_5540:
        /* <DEDUP_REMOVED lines=23> */
.L_x_5542:
[----:B------:R-:W-:Y:S01]  /*9220*/  FMUL.FTZ R15, R152, UR24 ;  /* 0x00000018980f7c20 */ /* 0x000fe20008410000 */
[----:B--2---:R-:W-:Y:S01]  /*9230*/  FMUL.FTZ R6, R153, UR24 ;  /* 0x0000001899067c20 */ /* 0x004fe20008410000 */
        /* <DEDUP_REMOVED lines=29> */
[----:B--2---:R-:W-:Y:S01]  /*9410*/  FMNMX.FTZ R20, R6, R5, !PT ;  /* 0x0000000506147209 */ /* 0x004fe20007810000 */
[----:B------:R-:W-:Y:S01]  /*9420*/  FMUL.FTZ R159, R179, UR24 ;  /* 0x00000018b39f7c20 */ /* 0x000fe20008410000 */
[----:B------:R-:W-:Y:S01]  /*9430*/  UMOV UR10, UR21 ;  /* 0x00000015000a7c82 */ /* 0x000fe20008000000 */
[----:B------:R-:W-:Y:S01]  /*9440*/  FMUL.FTZ R161, R183, UR24 ;  /* 0x00000018b7a17c20 */ /* 0x000fe20008410000 */
[----:B------:R-:W-:-:S03]  /*9450*/  UIADD3 UR6, UR22, 0x28c40, URZ ;  /* 0x00028c4016067890 */ /* 0x000fc6000fffe03f */
[----:B------:R-:W2:Y:S01]  /*9460*/  MUFU.TANH R207, R207 ;  /* 0x000000cf00cf7308 */ /* 0x000ea20000002400 */
[----:B---3--:R-:W-:Y:S01]  /*9470*/  FMNMX.FTZ R5, R205, R20, !PT ;  /* 0x00000014cd057209 */ /* 0x008fe20007810000 */
[----:B------:R-:W-:-:S06]  /*9480*/  UPRMT UR6, UR40, 0x654, UR6 ;  /* 0x0000065428067896 */ /* 0x000fcc0008000006 */
[----:B------:R-:W3:Y:S01]  /*9490*/  MUFU.TANH R208, R208 ;  /* 0x000000d000d07308 */ /* 0x000ee20000002400 */
[----:B0-----:R-:W-:Y:S02]  /*94a0*/  FMNMX.FTZ R20, R206, R5, !PT ;  /* 0x00000005ce147209 */ /* 0x001fe40007810000 */
[----:B------:R-:W-:Y:S05]  /*94b0*/  SYNCS.ARRIVE.TRANS64.RED.A1T0 RZ, [UR6], RZ ;  /* 0x000000ffffff79a7 */ /* 0x000fea0008100406 */
[----:B------:R-:W0:Y:S01]  /*94c0*/  MUFU.TANH R209, R209 ;  /* 0x000000d100d17308 */ /* 0x000e220000002400 */
[----:B--2---:R-:W-:-:S07]  /*94d0*/  FMNMX.FTZ R5, R207, R20, !PT ;  /* 0x00000014cf057209 */ /* 0x004fce0007810000 */
[----:B------:R-:W2:Y:S01]  /*94e0*/  MUFU.TANH R211, R211 ;  /* 0x000000d300d37308 */ /* 0x000ea20000002400 */
[----:B---3--:R-:W-:-:S07]  /*94f0*/  FMNMX.FTZ R20, R208, R5, !PT ;  /* 0x00000005d0147209 */ /* 0x008fce0007810000 */
[----:B------:R-:W3:Y:S01]  /*9500*/  MUFU.TANH R168, R168 ;  /* 0x000000a800a87308 */ /* 0x000ee20000002400 */
[----:B0-----:R-:W-:-:S07]  /*9510*/  FMNMX.FTZ R20, R209, R20, !PT ;  /* 0x00000014d1147209 */ /* 0x001fce0007810000 */
[----:B------:R-:W0:Y:S01]  /*9520*/  MUFU.TANH R169, R169 ;  /* 0x000000a900a97308 */ /* 0x000e220000002400 */
[----:B--2---:R-:W-:-:S07]  /*9530*/  FMNMX.FTZ R5, R211, R20, !PT ;  /* 0x00000014d3057209 */ /* 0x004fce0007810000 */
[----:B------:R-:W2:Y:S01]  /*9540*/  MUFU.TANH R165, R165 ;  /* 0x000000a500a57308 */ /* 0x000ea20000002400 */
[----:B---3--:R-:W-:-:S07]  /*9550*/  FMNMX.FTZ R20, R168, R5, !PT ;  /* 0x00000005a8147209 */ /* 0x008fce0007810000 */
[----:B------:R-:W3:Y:S01]  /*9560*/  MUFU.TANH R210, R210 ;  /* 0x000000d200d27308 */ /* 0x000ee20000002400 */
[----:B0-----:R-:W-:-:S07]  /*9570*/  FMNMX.FTZ R20, R169, R20, !PT ;  /* 0x00000014a9147209 */ /* 0x001fce0007810000 */
[----:B------:R-:W0:Y:S01]  /*9580*/  MUFU.TANH R172, R172 ;  /* 0x000000ac00ac7308 */ /* 0x000e220000002400 */
[----:B--2---:R-:W-:Y:S01]  /*9590*/  FMNMX.FTZ R5, R165, R20, !PT ;  /* 0x00000014a5057209 */ /* 0x004fe20007810000 */
[----:B------:R-:W-:-:S06]  /*95a0*/  FMUL.FTZ R20, R162, UR24 ;  /* 0x00000018a2147c20 */ /* 0x000fcc0008410000 */
[----:B------:R-:W2:Y:S01]  /*95b0*/  MUFU.TANH R176, R176 ;  /* 0x000000b000b07308 */ /* 0x000ea20000002400 */
[----:B---3--:R-:W-:-:S07]  /*95c0*/  FMNMX.FTZ R5, R210, R5, !PT ;  /* 0x00000005d2057209 */ /* 0x008fce0007810000 */
[----:B------:R-:W3:Y:S01]  /*95d0*/  MUFU.TANH R173, R173 ;  /* 0x000000ad00ad7308 */ /* 0x000ee20000002400 */
[----:B0-----:R-:W-:-:S07]  /*95e0*/  FMNMX.FTZ R5, R172, R5, !PT ;  /* 0x00000005ac057209 */ /* 0x001fce0007810000 */
[----:B------:R-:W0:Y:S01]  /*95f0*/  MUFU.TANH R164, R164 ;  /* 0x000000a400a47308 */ /* 0x000e220000002400 */
[----:B--2---:R-:W-:-:S07]  /*9600*/  FMNMX.FTZ R152, R176, R5, !PT ;  /* 0x00000005b0987209 */ /* 0x004fce0007810000 */
[----:B------:R-:W2:Y:S01]  /*9610*/  MUFU.TANH R12, R12 ;  /* 0x0000000c000c7308 */ /* 0x000ea20000002400 */
[----:B---3--:R-:W-:Y:S01]  /*9620*/  FMNMX.FTZ R5, R173, R152, !PT ;  /* 0x00000098ad057209 */ /* 0x008fe20007810000 */
[----:B------:R-:W-:-:S06]  /*9630*/  FMUL.FTZ R152, R166, UR24 ;  /* 0x00000018a6987c20 */ /* 0x000fcc0008410000 */
[----:B------:R-:W3:Y:S01]  /*9640*/  MUFU.TANH R11, R11 ;  /* 0x0000000b000b7308 */ /* 0x000ee20000002400 */
[----:B0-----:R-:W-:-:S05]  /*9650*/  FMNMX.FTZ R5, R164, R5, !PT ;  /* 0x00000005a4057209 */ /* 0x001fca0007810000 */
[----:B------:R-:W0:Y:S02]  /*9660*/  SHFL.BFLY PT, R158, R5, 0x2, 0x1f ;  /* 0x0c401f00059e7f89 */ /* 0x000e2400000e0000 */
[----:B------:R-:W4:Y:S01]  /*9670*/  MUFU.TANH R13, R13 ;  /* 0x0000000d000d7308 */ /* 0x000f220000002400 */
[----:B--2---:R-:W-:-:S07]  /*9680*/  FMNMX.FTZ R160, R12, R9, !PT ;  /* 0x000000090ca07209 */ /* 0x004fce0007810000 */
[----:B------:R-:W2:Y:S01]  /*9690*/  MUFU.TANH R14, R14 ;  /* 0x0000000e000e7308 */ /* 0x000ea20000002400 */
[----:B---3--:R-:W-:-:S07]  /*96a0*/  FMNMX.FTZ R160, R11, R160, !PT ;  /* 0x000000a00ba07209 */ /* 0x008fce0007810000 */
[----:B------:R-:W3:Y:S01]  /*96b0*/  MUFU.TANH R20, R20 ;  /* 0x0000001400147308 */ /* 0x000ee20000002400 */
[----:B0-----:R-:W-:Y:S01]  /*96c0*/  FMNMX.FTZ R163, R5, R158, !PT ;  /* 0x0000009e05a37209 */ /* 0x001fe20007810000 */
[----:B------:R-:W-:-:S06]  /*96d0*/  FMUL.FTZ R158, R178, UR24 ;  /* 0x00000018b29e7c20 */ /* 0x000fcc0008410000 */
[----:B------:R-:W0:Y:S01]  /*96e0*/  MUFU.TANH R21, R21 ;  /* 0x0000001500157308 */ /* 0x000e220000002400 */
[----:B----4-:R-:W-:Y:S01]  /*96f0*/  FMNMX.FTZ R5, R13, R160, !PT ;  /* 0x000000a00d057209 */ /* 0x010fe20007810000 */
[----:B------:R-:W-:Y:S01]  /*9700*/  FMUL.FTZ R160, R182, UR24 ;  /* 0x00000018b6a07c20 */ /* 0x000fe20008410000 */
[----:B------:R-:W4:Y:S02]  /*9710*/  SHFL.BFLY PT, R166, R163, 0x1, 0x1f ;  /* 0x0c201f00a3a67f89 */ /* 0x000f2400000e0000 */
[----:B--2---:R-:W-:-:S03]  /*9720*/  FMNMX.FTZ R5, R14, R5, !PT ;  /* 0x000000050e057209 */ /* 0x004fc60007810000 */
[----:B------:R-:W2:Y:S01]  /*9730*/  MUFU.TANH R152, R152 ;  /* 0x0000009800987308 */ /* 0x000ea20000002400 */
[----:B---3--:R-:W-:-:S07]  /*9740*/  FMNMX.FTZ R162, R20, R5, !PT ;  /* 0x0000000514a27209 */ /* 0x008fce0007810000 */
[----:B------:R-:W3:Y:S08]  /*9750*/  MUFU.TANH R153, R153 ;  /* 0x0000009900997308 */ /* 0x000ef00000002400 */
[----:B------:R-:W5:Y:S01]  /*9760*/  MUFU.TANH R154, R154 ;  /* 0x0000009a009a7308 */ /* 0x000f620000002400 */
[----:B----4-:R-:W-:Y:S02]  /*9770*/  FMNMX.FTZ R5, R163, R166, !PT ;  /* 0x000000a6a3057209 */ /* 0x010fe40007810000 */
[----:B0-----:R-:W-:-:S05]  /*9780*/  FMNMX.FTZ R163, R21, R162, !PT ;  /* 0x000000a215a37209 */ /* 0x001fca0007810000 */
[----:B------:R-:W0:Y:S01]  /*9790*/  MUFU.TANH R155, R155 ;  /* 0x0000009b009b7308 */ /* 0x000e220000002400 */
[C---:B------:R-:W-:Y:S01]  /*97a0*/  FADD.FTZ R162, -R5.reuse, R10 ;  /* 0x0000000a05a27221 */ /* 0x040fe20000010100 */
[----:B--2---:R-:W-:Y:S01]  /*97b0*/  FMNMX.FTZ R10, R152, R163, !PT ;  /* 0x000000a3980a7209 */ /* 0x004fe20007810000 */
[----:B------:R-:W-:Y:S02]  /*97c0*/  FMUL.FTZ R177, R5, UR10 ;  /* 0x0000000a05b17c20 */ /* 0x000fe40008410000 */
[----:B------:R-:W-:Y:S01]  /*97d0*/  FMUL.FTZ R166, R162, UR10 ;  /* 0x0000000aa2a67c20 */ /* 0x000fe20008410000 */
[----:B---3--:R-:W-:Y:S01]  /*97e0*/  FMNMX.FTZ R163, R153, R10, !PT ;  /* 0x0000000a99a37209 */ /* 0x008fe20007810000 */
[--C-:B------:R-:W-:Y:S01]  /*97f0*/  FFMA.FTZ R170, R6, UR10, -R177.reuse ;  /* 0x0000000a06aa7c23 */ /* 0x100fe200080108b1 */
[----:B------:R-:W2:Y:S01]  /*9800*/  MUFU.TANH R156, R156 ;  /* 0x0000009c009c7308 */ /* 0x000ea20000002400 */
[--C-:B------:R-:W-:Y:S01]  /*9810*/  FFMA.FTZ R15, R15, UR10, -R177.reuse ;  /* 0x0000000a0f0f7c23 */ /* 0x100fe200080108b1 */
[----:B-----5:R-:W-:Y:S01]  /*9820*/  FMNMX.FTZ R162, R154, R163, !PT ;  /* 0x000000a39aa27209 */ /* 0x020fe20007810000 */
[--C-:B------:R-:W-:Y:S01]  /*9830*/  FFMA.FTZ R174, R206, UR10, -R177.reuse ;  /* 0x0000000aceae7c23 */ /* 0x100fe200080108b1 */
[--C-:B------:R-:W-:Y:S01]  /*9840*/  FFMA.FTZ R171, R208, UR10, -R177.reuse ;  /* 0x0000000ad0ab7c23 */ /* 0x100fe200080108b1 */
[--C-:B------:R-:W-:Y:S01]  /*9850*/  FFMA.FTZ R168, R168, UR10, -R177.reuse ;  /* 0x0000000aa8a87c23 */ /* 0x100fe200080108b1 */
[--C-:B------:R-:W-:Y:S01]  /*9860*/  FFMA.FTZ R165, R165, UR10, -R177.reuse ;  /* 0x0000000aa5a57c23 */ /* 0x100fe200080108b1 */
[--C-:B------:R-:W-:Y:S01]  /*9870*/  FFMA.FTZ R178, R210, UR10, -R177.reuse ;  /* 0x0000000ad2b27c23 */ /* 0x100fe200080108b1 */
[----:B------:R-:W3:Y:S01]  /*9880*/  MUFU.TANH R157, R157 ;  /* 0x0000009d009d7308 */ /* 0x000ee20000002400 */
[----:B0-----:R-:W-:Y:S01]  /*9890*/  FMNMX.FTZ R163, R155, R162, !PT ;  /* 0x000000a29ba37209 */ /* 0x001fe20007810000 */
[----:B------:R-:W-:-:S06]  /*98a0*/  FFMA.FTZ R173, R173, UR10, -R177 ;  /* 0x0000000aadad7c23 */ /* 0x000fcc00080108b1 */
[----:B------:R-:W0:Y:S01]  /*98b0*/  MUFU.TANH R158, R158 ;  /* 0x0000009e009e7308 */ /* 0x000e220000002400 */
[----:B--2---:R-:W-:-:S07]  /*98c0*/  FMNMX.FTZ R162, R156, R163, !PT ;  /* 0x000000a39ca27209 */ /* 0x004fce0007810000 */
[----:B------:R-:W2:Y:S01]  /*98d0*/  MUFU.TANH R159, R159 ;  /* 0x0000009f009f7308 */ /* 0x000ea20000002400 */
[----:B---3--:R-:W-:-:S07]  /*98e0*/  FMNMX.FTZ R163, R157, R162, !PT ;  /* 0x000000a29da37209 */ /* 0x008fce0007810000 */
[----:B------:R-:W3:Y:S01]  /*98f0*/  MUFU.TANH R160, R160 ;  /* 0x000000a000a07308 */ /* 0x000ee20000002400 */
[----:B0-----:R-:W-:Y:S01]  /*9900*/  FMNMX.FTZ R6, R158, R163, !PT ;  /* 0x000000a39e067209 */ /* 0x001fe20007810000 */
[----:B------:R-:W-:-:S06]  /*9910*/  FFMA.FTZ R163, R205, UR10, -R177 ;  /* 0x0000000acda37c23 */ /* 0x000fcc00080108b1 */
[----:B------:R-:W0:Y:S01]  /*9920*/  MUFU.TANH R161, R161 ;  /* 0x000000a100a17308 */ /* 0x000e220000002400 */
[----:B--2---:R-:W-:-:S07]  /*9930*/  FMNMX.FTZ R167, R159, R6, !PT ;  /* 0x000000069fa77209 */ /* 0x004fce0007810000 */
[----:B------:R2:W4:Y:S01]  /*9940*/  MUFU.EX2 R10, R166 ;  /* 0x000000a6000a7308 */ /* 0x0005220000000800 */
[----:B---3--:R-:W-:Y:S01]  /*9950*/  FMNMX.FTZ R6, R160, R167, !PT ;  /* 0x000000a7a0067209 */ /* 0x008fe20007810000 */
[----:B------:R-:W-:-:S06]  /*9960*/  FFMA.FTZ R167, R209, UR10, -R177 ;  /* 0x0000000ad1a77c23 */ /* 0x000fcc00080108b1 */
[----:B------:R3:W-:Y:S01]  /*9970*/  MUFU.EX2 R162, R170 ;  /* 0x000000aa00a27308 */ /* 0x0007e20000000800 */
[----:B0-----:R-:W-:Y:S01]  /*9980*/  FMNMX.FTZ R6, R161, R6, !PT ;  /* 0x00000006a1067209 */ /* 0x001fe20007810000 */
[----:B--2---:R-:W-:-:S04]  /*9990*/  FFMA.FTZ R166, R207, UR10, -R177 ;  /* 0x0000000acfa67c23 */ /* 0x004fc800080108b1 */
[----:B------:R-:W0:Y:S02]  /*99a0*/  SHFL.BFLY PT, R175, R6, 0x2, 0x1f ;  /* 0x0c401f0006af7f89 */ /* 0x000e2400000e0000 */
[----:B------:R-:W2:Y:S01]  /*99b0*/  MUFU.EX2 R15, R15 ;  /* 0x0000000f000f7308 */ /* 0x000ea20000000800 */
[--C-:B---3--:R-:W-:Y:S01]  /*99c0*/  FFMA.FTZ R170, R211, UR10, -R177.reuse ;  /* 0x0000000ad3aa7c23 */ /* 0x108fe200080108b1 */
[-C--:B----4-:R-:W-:Y:S01]  /*99d0*/  FMUL.FTZ R24, R24, R10.reuse ;  /* 0x0000000a18187220 */ /* 0x090fe20000410000 */
        /* <DEDUP_REMOVED lines=19> */
[----:B0-----:R-:W-:Y:S01]  /*9b10*/  FMNMX.FTZ R179, R6, R175, !PT ;  /* 0x000000af06b37209 */ /* 0x001fe20007810000 */
[--C-:B------:R-:W-:Y:S01]  /*9b20*/  FFMA.FTZ R175, R169, UR10, -R177.reuse ;  /* 0x0000000aa9af7c23 */ /* 0x100fe200080108b1 */
[--C-:B------:R-:W-:Y:S01]  /*9b30*/  FFMA.FTZ R169, R172, UR10, -R177.reuse ;  /* 0x0000000aaca97c23 */ /* 0x100fe200080108b1 */
[--C-:B------:R-:W-:Y:S01]  /*9b40*/  FFMA.FTZ R172, R176, UR10, -R177.reuse ;  /* 0x0000000ab0ac7c23 */ /* 0x100fe200080108b1 */
[----:B------:R-:W-:Y:S01]  /*9b50*/  FFMA.FTZ R176, R164, UR10, -R177 ;  /* 0x0000000aa4b07c23 */ /* 0x000fe200080108b1 */
[----:B------:R-:W0:Y:S01]  /*9b60*/  SHFL.BFLY PT, R6, R179, 0x1, 0x1f ;  /* 0x0c201f00b3067f89 */ /* 0x000e2200000e0000 */
        /* <DEDUP_REMOVED lines=23> */
[----:B0-----:R-:W-:Y:S01]  /*9ce0*/  FMNMX.FTZ R6, R179, R6, !PT ;  /* 0x00000006b3067209 */ /* 0x001fe20007810000 */
        /* <DEDUP_REMOVED lines=10> */
[----:B------:R-:W-:Y:S01]  /*9d90*/  FFMA.FTZ R177, R153, UR10, -R164 ;  /* 0x0000000a99b17c23 */ /* 0x000fe200080108a4 */
[----:B------:R-:W-:-:S02]  /*9da0*/  IMAD.MOV R153, RZ, RZ, -R17 ;  /* 0x000000ffff997224 */ /* 0x000fc400078e0a11 */
[--C-:B------:R-:W-:Y:S01]  /*9db0*/  FFMA.FTZ R11, R11, UR10, -R164.reuse ;  /* 0x0000000a0b0b7c23 */ /* 0x100fe200080108a4 */
[--C-:B------:R-:W-:Y:S01]  /*9dc0*/  FFMA.FTZ R13, R13, UR10, -R164.reuse ;  /* 0x0000000a0d0d7c23 */ /* 0x100fe200080108a4 */
[----:B------:R-:W-:Y:S01]  /*9dd0*/  MUFU.EX2 R9, R9 ;  /* 0x0000000900097308 */ /* 0x000fe20000000800 */
[--C-:B------:R-:W-:Y:S01]  /*9de0*/  FFMA.FTZ R180, R14, UR10, -R164.reuse ;  /* 0x0000000a0eb47c23 */ /* 0x100fe200080108a4 */
[----:B------:R-:W-:Y:S01]  /*9df0*/  ISETP.NE.AND P2, PT, R2, R153, PT ;  /* 0x000000990200720c */ /* 0x000fe20003f45270 */
[--C-:B------:R-:W-:Y:S01]  /*9e00*/  FFMA.FTZ R14, R20, UR10, -R164.reuse ;  /* 0x0000000a140e7c23 */ /* 0x100fe200080108a4 */
[----:B------:R-:W-:Y:S02]  /*9e10*/  IMAD.U32 R153, RZ, RZ, UR23 ;  /* 0x00000017ff997e24 */ /* 0x000fe4000f8e00ff */
[--C-:B------:R-:W-:Y:S01]  /*9e20*/  FFMA.FTZ R21, R21, UR10, -R164.reuse ;  /* 0x0000000a15157c23 */ /* 0x100fe200080108a4 */
[--C-:B------:R-:W-:Y:S01]  /*9e30*/  FFMA.FTZ R20, R152, UR10, -R164.reuse ;  /* 0x0000000a98147c23 */ /* 0x100fe200080108a4 */
[--C-:B------:R-:W-:Y:S01]  /*9e40*/  FFMA.FTZ R179, R154, UR10, -R164.reuse ;  /* 0x0000000a9ab37c23 */ /* 0x100fe200080108a4 */
[----:B------:R-:W0:Y:S01]  /*9e50*/  MUFU.EX2 R12, R12 ;  /* 0x0000000c000c7308 */ /* 0x000e220000000800 */
[--C-:B------:R-:W-:Y:S01]  /*9e60*/  FFMA.FTZ R182, R155, UR10, -R164.reuse ;  /* 0x0000000a9bb67c23 */ /* 0x100fe200080108a4 */
[--C-:B------:R-:W-:Y:S01]  /*9e70*/  FFMA.FTZ R181, R158, UR10, -R164.reuse ;  /* 0x0000000a9eb57c23 */ /* 0x100fe200080108a4 */
[--C-:B------:R-:W-:Y:S01]  /*9e80*/  FFMA.FTZ R159, R159, UR10, -R164.reuse ;  /* 0x0000000a9f9f7c23 */ /* 0x100fe200080108a4 */
[----:B------:R-:W-:Y:S01]  /*9e90*/  FFMA.FTZ R160, R160, UR10, -R164 ;  /* 0x0000000aa0a07c23 */ /* 0x000fe200080108a4 */
[-C--:B------:R-:W-:Y:S01]  /*9ea0*/  FMUL.FTZ R109, R109, R10.reuse ;  /* 0x0000000a6d6d7220 */ /* 0x080fe20000410000 */
[-C--:B------:R-:W-:Y:S01]  /*9eb0*/  FMUL.FTZ R112, R112, R10.reuse ;  /* 0x0000000a70707220 */ /* 0x080fe20000410000 */
[----:B------:R-:W-:Y:S01]  /*9ec0*/  @!P2 IMAD R152, R153, 0x40, R16 ;  /* 0x000000409998a824 */ /* 0x000fe200078e0210 */
[----:B------:R-:W3:Y:S01]  /*9ed0*/  MUFU.EX2 R11, R11 ;  /* 0x0000000b000b7308 */ /* 0x000ee20000000800 */
[----:B--2---:R-:W-:Y:S01]  /*9ee0*/  FFMA.FTZ R153, R10, R3, R15 ;  /* 0x000000030a997223 */ /* 0x004fe2000001000f */
[----:B------:R-:W-:Y:S01]  /*9ef0*/  FFMA.FTZ R3, R156, UR10, -R164 ;  /* 0x0000000a9c037c23 */ /* 0x000fe200080108a4 */
[-C--:B------:R-:W-:Y:S01]  /*9f00*/  FMUL.FTZ R113, R113, R10.reuse ;  /* 0x0000000a71717220 */ /* 0x080fe20000410000 */
[-C--:B------:R-:W-:Y:S01]  /*9f10*/  FMUL.FTZ R116, R116, R10.reuse ;  /* 0x0000000a74747220 */ /* 0x080fe20000410000 */
[----:B------:R-:W-:Y:S01]  /*9f20*/  FADD.FTZ R156, R162, R153 ;  /* 0x00000099a29c7221 */ /* 0x000fe20000010000 */
[-C--:B------:R-:W-:Y:S01]  /*9f30*/  FMUL.FTZ R117, R117, R10.reuse ;  /* 0x0000000a75757220 */ /* 0x080fe20000410000 */
[----:B------:R-:W-:Y:S01]  /*9f40*/  FMUL.FTZ R120, R120, R10 ;  /* 0x0000000a78787220 */ /* 0x000fe20000410000 */
[----:B------:R-:W2:Y:S01]  /*9f50*/  MUFU.EX2 R13, R13 ;  /* 0x0000000d000d7308 */ /* 0x000ea20000000800 */
[----:B0-----:R-:W-:Y:S01]  /*9f60*/  FFMA.FTZ R154, R9, R4, R12 ;  /* 0x00000004099a7223 */ /* 0x001fe2000001000c */
[----:B------:R-:W-:Y:S01]  /*9f70*/  FADD.FTZ R153, R163, R156 ;  /* 0x0000009ca3997221 */ /* 0x000fe20000010000 */
[----:B------:R-:W-:Y:S01]  /*9f80*/  @!P2 LEA R156, R152, UR41, 0x2 ;  /* 0x00000029989cac11 */ /* 0x000fe2000f8e10ff */
[--C-:B------:R-:W-:Y:S01]  /*9f90*/  FFMA.FTZ R4, R157, UR10, -R164.reuse ;  /* 0x0000000a9d047c23 */ /* 0x100fe200080108a4 */
[----:B------:R-:W-:Y:S01]  /*9fa0*/  FFMA.FTZ R164, R161, UR10, -R164 ;  /* 0x0000000aa1a47c23 */ /* 0x000fe200080108a4 */
[----:B------:R-:W-:Y:S01]  /*9fb0*/  FADD.FTZ R153, R174, R153 ;  /* 0x00000099ae997221 */ /* 0x000fe20000010000 */
[-C--:B------:R-:W-:Y:S01]  /*9fc0*/  FMUL.FTZ R121, R121, R10.reuse ;  /* 0x0000000a79797220 */ /* 0x080fe20000410000 */
[----:B------:R-:W0:Y:S01]  /*9fd0*/  MUFU.EX2 R180, R180 ;  /* 0x000000b400b47308 */ /* 0x000e220000000800 */
[----:B---3--:R-:W-:Y:S01]  /*9fe0*/  FADD.FTZ R154, R11, R154 ;  /* 0x0000009a0b9a7221 */ /* 0x008fe20000010000 */
[----:B------:R-:W-:Y:S01]  /*9ff0*/  @!P2 STS [R156+0x28800], R10 ;  /* 0x0288000a9c00a388 */ /* 0x000fe20000000800 */
[-C--:B------:R-:W-:Y:S01]  /*a000*/  FMUL.FTZ R124, R124, R10.reuse ;  /* 0x0000000a7c7c7220 */ /* 0x080fe20000410000 */
[-C--:B------:R-:W-:Y:S01]  /*a010*/  FMUL.FTZ R125, R125, R10.reuse ;  /* 0x0000000a7d7d7220 */ /* 0x080fe20000410000 */
[-C--:B------:R-:W-:Y:S01]  /*a020*/  FMUL.FTZ R128, R128, R10.reuse ;  /* 0x0000000a80807220 */ /* 0x080fe20000410000 */
[----:B------:R3:W-:Y:S01]  /*a030*/  @!P2 STS [R156+0x28820], R9 ;  /* 0x028820099c00a388 */ /* 0x0007e20000000800 */
[-C--:B------:R-:W-:Y:S01]  /*a040*/  FMUL.FTZ R129, R129, R10.reuse ;  /* 0x0000000a81817220 */ /* 0x080fe20000410000 */
[----:B------:R-:W4:Y:S01]  /*a050*/  MUFU.EX2 R14, R14 ;  /* 0x0000000e000e7308 */ /* 0x000f220000000800 */
[----:B--2---:R-:W-:Y:S01]  /*a060*/  FADD.FTZ R155, R13, R154 ;  /* 0x0000009a0d9b7221 */ /* 0x004fe20000010000 */
[----:B------:R-:W-:Y:S01]  /*a070*/  FADD.FTZ R154, R166, R153 ;  /* 0x00000099a69a7221 */ /* 0x000fe20000010000 */
[-C--:B------:R-:W-:Y:S01]  /*a080*/  FMUL.FTZ R132, R132, R10.reuse ;  /* 0x0000000a84847220 */ /* 0x080fe20000410000 */
[-C--:B------:R-:W-:Y:S01]  /*a090*/  FMUL.FTZ R133, R133, R10.reuse ;  /* 0x0000000a85857220 */ /* 0x080fe20000410000 */
[-C--:B------:R-:W-:Y:S01]  /*a0a0*/  FMUL.FTZ R136, R136, R10.reuse ;  /* 0x0000000a88887220 */ /* 0x080fe20000410000 */
[----:B------:R-:W-:Y:S01]  /*a0b0*/  FADD.FTZ R154, R171, R154 ;  /* 0x0000009aab9a7221 */ /* 0x000fe20000010000 */
[----:B------:R-:W-:Y:S01]  /*a0c0*/  FMUL.FTZ R137, R137, R10 ;  /* 0x0000000a89897220 */ /* 0x000fe20000410000 */
[----:B------:R-:W2:Y:S01]  /*a0d0*/  MUFU.EX2 R21, R21 ;  /* 0x0000001500157308 */ /* 0x000ea20000000800 */
[----:B0-----:R-:W-:Y:S01]  /*a0e0*/  FADD.FTZ R155, R180, R155 ;  /* 0x0000009bb49b7221 */ /* 0x001fe20000010000 */
[----:B---3--:R-:W-:Y:S01]  /*a0f0*/  F2FP.BF16.F32.PACK_AB R156, R171, R166 ;  /* 0x000000a6ab9c723e */ /* 0x008fe200000010ff */
[-C--:B------:R-:W-:Y:S01]  /*a100*/  FMUL.FTZ R140, R140, R10.reuse ;  /* 0x0000000a8c8c7220 */ /* 0x080fe20000410000 */
[-C--:B------:R-:W-:Y:S01]  /*a110*/  FMUL.FTZ R141, R141, R10.reuse ;  /* 0x0000000a8d8d7220 */ /* 0x080fe20000410000 */
[-C--:B------:R-:W-:Y:S01]  /*a120*/  FMUL.FTZ R144, R144, R10.reuse ;  /* 0x0000000a90907220 */ /* 0x080fe20000410000 */
[-C--:B------:R-:W-:Y:S01]  /*a130*/  FMUL.FTZ R145, R145, R10.reuse ;  /* 0x0000000a91917220 */ /* 0x080fe20000410000 */
[-C--:B------:R-:W-:Y:S01]  /*a140*/  FMUL.FTZ R148, R148, R10.reuse ;  /* 0x0000000a94947220 */ /* 0x080fe20000410000 */
[----:B------:R-:W0:Y:S01]  /*a150*/  MUFU.EX2 R20, R20 ;  /* 0x0000001400147308 */ /* 0x000e220000000800 */
[----:B----4-:R-:W-:Y:S01]  /*a160*/  FADD.FTZ R152, R14, R155 ;  /* 0x0000009b0e987221 */ /* 0x010fe20000010000 */
[----:B------:R-:W-:Y:S01]  /*a170*/  FADD.FTZ R155, R167, R154 ;  /* 0x0000009aa79b7221 */ /* 0x000fe20000010000 */
[----:B------:R-:W-:Y:S01]  /*a180*/  FMUL.FTZ R149, R149, R10 ;  /* 0x0000000a95957220 */ /* 0x000fe20000410000 */
[-C--:B------:R-:W-:Y:S01]  /*a190*/  FMUL.FTZ R26, R26, R9.reuse ;  /* 0x000000091a1a7220 */ /* 0x080fe20000410000 */
[-C--:B------:R-:W-:Y:S01]  /*a1a0*/  FMUL.FTZ R27, R27, R9.reuse ;  /* 0x000000091b1b7220 */ /* 0x080fe20000410000 */
[----:B------:R-:W-:Y:S01]  /*a1b0*/  FADD.FTZ R155, R170, R155 ;  /* 0x0000009baa9b7221 */ /* 0x000fe20000010000 */
[----:B------:R-:W-:Y:S01]  /*a1c0*/  FMUL.FTZ R30, R30, R9 ;  /* 0x000000091e1e7220 */ /* 0x000fe20000410000 */
[----:B------:R-:W3:Y:S01]  /*a1d0*/  MUFU.EX2 R177, R177 ;  /* 0x000000b100b17308 */ /* 0x000ee20000000800 */
[----:B--2---:R-:W-:Y:S01]  /*a1e0*/  FADD.FTZ R153, R21, R152 ;  /* 0x0000009815997221 */ /* 0x004fe20000010000 */
[----:B------:R-:W-:Y:S01]  /*a1f0*/  F2FP.BF16.F32.PACK_AB R152, R162, R15 ;  /* 0x0000000fa298723e */ /* 0x000fe200000010ff */
[-C--:B------:R-:W-:Y:S01]  /*a200*/  FMUL.FTZ R31, R31, R9.reuse ;  /* 0x000000091f1f7220 */ /* 0x080fe20000410000 */
[----:B------:R-:W-:Y:S01]  /*a210*/  F2FP.BF16.F32.PACK_AB R157, R21, R14 ;  /* 0x0000000e159d723e */ /* 0x000fe200000010ff */
[-C--:B------:R-:W-:Y:S01]  /*a220*/  FMUL.FTZ R34, R34, R9.reuse ;  /* 0x0000000922227220 */ /* 0x080fe20000410000 */
[-C--:B------:R-:W-:Y:S01]  /*a230*/  FMUL.FTZ R35, R35, R9.reuse ;  /* 0x0000000923237220 */ /* 0x080fe20000410000 */
[-C--:B------:R-:W-:Y:S01]  /*a240*/  FMUL.FTZ R38, R38, R9.reuse ;  /* 0x0000000926267220 */ /* 0x080fe20000410000 */
[----:B------:R-:W2:Y:S01]  /*a250*/  MUFU.EX2 R179, R179 ;  /* 0x000000b300b37308 */ /* 0x000ea20000000800 */
[----:B0-----:R-:W-:Y:S01]  /*a260*/  FADD.FTZ R154, R20, R153 ;  /* 0x00000099149a7221 */ /* 0x001fe20000010000 */
[----:B------:R-:W-:Y:S01]  /*a270*/  F2FP.BF16.F32.PACK_AB R153, R11, R12 ;  /* 0x0000000c0b99723e */ /* 0x000fe200000010ff */
[-C--:B------:R-:W-:Y:S01]  /*a280*/  FMUL.FTZ R39, R39, R9.reuse ;  /* 0x0000000927277220 */ /* 0x080fe20000410000 */
[-C--:B------:R-:W-:Y:S01]  /*a290*/  FMUL.FTZ R42, R42, R9.reuse ;  /* 0x000000092a2a7220 */ /* 0x080fe20000410000 */
[-C--:B------:R-:W-:Y:S01]  /*a2a0*/  FMUL.FTZ R43, R43, R9.reuse ;  /* 0x000000092b2b7220 */ /* 0x080fe20000410000 */
[-C--:B------:R-:W-:Y:S01]  /*a2b0*/  FMUL.FTZ R46, R46, R9.reuse ;  /* 0x000000092e2e7220 */ /* 0x080fe20000410000 */
[----:B------:R-:W-:Y:S01]  /*a2c0*/  FMUL.FTZ R47, R47, R9 ;  /* 0x000000092f2f7220 */ /* 0x000fe20000410000 */
[----:B------:R-:W0:Y:S01]  /*a2d0*/  MUFU.EX2 R182, R182 ;  /* 0x000000b600b67308 */ /* 0x000e220000000800 */
[----:B---3--:R-:W-:Y:S01]  /*a2e0*/  FADD.FTZ R158, R177, R154 ;  /* 0x0000009ab19e7221 */ /* 0x008fe20000010000 */
[----:B------:R-:W-:Y:S01]  /*a2f0*/  F2FP.BF16.F32.PACK_AB R154, R174, R163 ;  /* 0x000000a3ae9a723e */ /* 0x000fe200000010ff */
[-C--:B------:R-:W-:Y:S01]  /*a300*/  FMUL.FTZ R50, R50, R9.reuse ;  /* 0x0000000932327220 */ /* 0x080fe20000410000 */
[-C--:B------:R-:W-:Y:S01]  /*a310*/  FMUL.FTZ R51, R51, R9.reuse ;  /* 0x0000000933337220 */ /* 0x080fe20000410000 */
[-C--:B------:R-:W-:Y:S01]  /*a320*/  FMUL.FTZ R54, R54, R9.reuse ;  /* 0x0000000936367220 */ /* 0x080fe20000410000 */
[-C--:B------:R-:W-:Y:S01]  /*a330*/  FMUL.FTZ R55, R55, R9.reuse ;  /* 0x0000000937377220 */ /* 0x080fe20000410000 */
[----:B------:R-:W-:Y:S01]  /*a340*/  FMUL.FTZ R58, R58, R9 ;  /* 0x000000093a3a7220 */ /* 0x000fe20000410000 */
[----:B------:R-:W3:Y:S01]  /*a350*/  MUFU.EX2 R168, R168 ;  /* 0x000000a800a87308 */ /* 0x000ee20000000800 */
[----:B--2---:R-:W-:Y:S01]  /*a360*/  FADD.FTZ R15, R179, R158 ;  /* 0x0000009eb30f7221 */ /* 0x004fe20000010000 */
[----:B------:R-:W-:Y:S01]  /*a370*/  F2FP.BF16.F32.PACK_AB R158, R170, R167 ;  /* 0x000000a7aa9e723e */ /* 0x000fe200000010ff */
[-C--:B------:R-:W-:Y:S01]  /*a380*/  FMUL.FTZ R59, R59, R9.reuse ;  /* 0x000000093b3b7220 */ /* 0x080fe20000410000 */
[-C--:B------:R-:W-:Y:S01]  /*a390*/  FMUL.FTZ R62, R62, R9.reuse ;  /* 0x000000093e3e7220 */ /* 0x080fe20000410000 */
[-C--:B------:R-:W-:Y:S01]  /*a3a0*/  FMUL.FTZ R63, R63, R9.reuse ;  /* 0x000000093f3f7220 */ /* 0x080fe20000410000 */
[-C--:B------:R-:W-:Y:S01]  /*a3b0*/  FMUL.FTZ R66, R66, R9.reuse ;  /* 0x0000000942427220 */ /* 0x080fe20000410000 */
[----:B------:R-:W-:Y:S01]  /*a3c0*/  FMUL.FTZ R67, R67, R9 ;  /* 0x0000000943437220 */ /* 0x000fe20000410000 */
[----:B------:R-:W2:Y:S01]  /*a3d0*/  MUFU.EX2 R3, R3 ;  /* 0x0000000300037308 */ /* 0x000ea20000000800 */
[C---:B0-----:R-:W-:Y:S01]  /*a3e0*/  FADD.FTZ R12, R182.reuse, R15 ;  /* 0x0000000fb60c7221 */ /* 0x041fe20000010000 */
        /* <DEDUP_REMOVED lines=9> */
[----:B------:R-:W-:Y:S01]  /*a480*/  BAR.SYNC.DEFER_BLOCKING 0xf, 0x100 ;  /* 0x03c4000000007b1d */ /* 0x000fe20000010000 */
[-C--:B------:R-:W-:Y:S01]  /*a490*/  FMUL.FTZ R79, R79, R9.reuse ;  /* 0x000000094f4f7220 */ /* 0x080fe20000410000 */
[-C--:B------:R-:W-:Y:S01]  /*a4a0*/  FMUL.FTZ R82, R82, R9.reuse ;  /* 0x0000000952527220 */ /* 0x080fe20000410000 */
[-C--:B------:R-:W-:Y:S01]  /*a4b0*/  FMUL.FTZ R83, R83, R9.reuse ;  /* 0x0000000953537220 */ /* 0x080fe20000410000 */
[-C--:B------:R-:W-:Y:S01]  /*a4c0*/  FMUL.FTZ R86, R86, R9.reuse ;  /* 0x0000000956567220 */ /* 0x080fe20000410000 */
[-C--:B------:R-:W-:Y:S01]  /*a4d0*/  FMUL.FTZ R87, R87, R9.reuse ;  /* 0x0000000957577220 */ /* 0x080fe20000410000 */
[----:B------:R-:W3:Y:S01]  /*a4e0*/  MUFU.EX2 R165, R165 ;  /* 0x000000a500a57308 */ /* 0x000ee20000000800 */
        /* <DEDUP_REMOVED lines=17> */
[----:B------:R3:W-:Y:S01]  /*a600*/  STSM.16.M88.4 [R18+0x26800], R152 ;  /* 0x0268009812007844 */ /* 0x0007e20000000200 */
[-C--:B------:R-:W-:Y:S01]  /*a610*/  FMUL.FTZ R114, R114, R9.reuse ;  /* 0x0000000972727220 */ /* 0x080fe20000410000 */
[-C--:B------:R-:W-:Y:S01]  /*a620*/  FMUL.FTZ R115, R115, R9.reuse ;  /* 0x0000000973737220 */ /* 0x080fe20000410000 */
[-C--:B------:R-:W-:Y:S01]  /*a630*/  FMUL.FTZ R118, R118, R9.reuse ;  /* 0x0000000976767220 */ /* 0x080fe20000410000 */
[-C--:B------:R-:W-:Y:S01]  /*a640*/  FMUL.FTZ R119, R119, R9.reuse ;  /* 0x0000000977777220 */ /* 0x080fe20000410000 */
[-C--:B------:R-:W-:Y:S01]  /*a650*/  FMUL.FTZ R122, R122, R9.reuse ;  /* 0x000000097a7a7220 */ /* 0x080fe20000410000 */
[----:B------:R-:W4:Y:S01]  /*a660*/  MUFU.EX2 R169, R169 ;  /* 0x000000a900a97308 */ /* 0x000f220000000800 */
        /* <DEDUP_REMOVED lines=16> */
[----:B----4-:R-:W-:Y:S01]  /*a770*/  FADD.FTZ R13, R169, R14 ;  /* 0x0000000ea90d7221 */ /* 0x010fe20000010000 */
[-C--:B------:R-:W-:Y:S01]  /*a780*/  FMUL.FTZ R146, R146, R9.reuse ;  /* 0x0000000992927220 */ /* 0x080fe20000410000 */
[-C--:B------:R-:W-:Y:S01]  /*a790*/  FMUL.FTZ R147, R147, R9.reuse ;  /* 0x0000000993937220 */ /* 0x080fe20000410000 */
[-C--:B------:R-:W-:Y:S01]  /*a7a0*/  FMUL.FTZ R150, R150, R9.reuse ;  /* 0x0000000996967220 */ /* 0x080fe20000410000 */
[----:B------:R-:W-:-:S03]  /*a7b0*/  FMUL.FTZ R151, R151, R9 ;  /* 0x0000000997977220 */ /* 0x000fc60000410000 */
[----:B------:R-:W4:Y:S01]  /*a7c0*/  MUFU.EX2 R173, R173 ;  /* 0x000000ad00ad7308 */ /* 0x000f220000000800 */
[----:B--2---:R-:W-:Y:S01]  /*a7d0*/  FADD.FTZ R15, R181, R162 ;  /* 0x000000a2b50f7221 */ /* 0x004fe20000010000 */
[----:B------:R-:W-:-:S06]  /*a7e0*/  F2FP.BF16.F32.PACK_AB R162, R178, R165 ;  /* 0x000000a5b2a2723e */ /* 0x000fcc00000010ff */
[----:B------:R-:W2:Y:S01]  /*a7f0*/  MUFU.EX2 R176, R176 ;  /* 0x000000b000b07308 */ /* 0x000ea20000000800 */
[----:B0-----:R-:W-:-:S07]  /*a800*/  FADD.FTZ R14, R172, R13 ;  /* 0x0000000dac0e7221 */ /* 0x001fce0000010000 */
[----:B------:R0:W5:Y:S01]  /*a810*/  MUFU.EX2 R206, R159 ;  /* 0x0000009f00ce7308 */ /* 0x0001620000000800 */
[----:B----4-:R-:W-:-:S07]  /*a820*/  FADD.FTZ R3, R173, R14 ;  /* 0x0000000ead037221 */ /* 0x010fce0000010000 */
[----:B------:R4:W1:Y:S01]  /*a830*/  MUFU.EX2 R11, R160 ;  /* 0x000000a0000b7308 */ /* 0x0008620000000800 */
[----:B0-----:R-:W-:Y:S01]  /*a840*/  F2FP.BF16.F32.PACK_AB R159, R177, R20 ;  /* 0x00000014b19f723e */ /* 0x001fe200000010ff */
[C---:B--2---:R-:W-:Y:S01]  /*a850*/  FADD.FTZ R3, R176.reuse, R3 ;  /* 0x00000003b0037221 */ /* 0x044fe20000010000 */
[----:B------:R-:W-:-:S03]  /*a860*/  F2FP.BF16.F32.PACK_AB R166, R176, R173 ;  /* 0x000000adb0a6723e */ /* 0x000fc600000010ff */
[----:B------:R3:W-:Y:S02]  /*a870*/  STSM.16.M88.4 [R23], R156 ;  /* 0x0000009c17007844 */ /* 0x0007e40000000200 */
[----:B------:R0:W2:Y:S01]  /*a880*/  MUFU.EX2 R12, R164 ;  /* 0x000000a4000c7308 */ /* 0x0000a20000000800 */
[----:B----4-:R-:W-:Y:S01]  /*a890*/  F2FP.BF16.F32.PACK_AB R160, R175, R168 ;  /* 0x000000a8afa0723e */ /* 0x010fe200000010ff */
[C---:B-----5:R-:W-:Y:S01]  /*a8a0*/  FADD.FTZ R20, R206.reuse, R15 ;  /* 0x0000000fce147221 */ /* 0x060fe20000010000 */
[----:B------:R-:W-:-:S03]  /*a8b0*/  F2FP.BF16.F32.PACK_AB R165, R206, R181 ;  /* 0x000000b5cea5723e */ /* 0x000fc600000010ff */
[----:B------:R3:W-:Y:S01]  /*a8c0*/  STSM.16.M88.4 [R19], R160 ;  /* 0x000000a013007844 */ /* 0x0007e20000000200 */
[----:B0-----:R-:W-:Y:S01]  /*a8d0*/  F2FP.BF16.F32.PACK_AB R164, R172, R169 ;  /* 0x000000a9aca4723e */ /* 0x001fe200000010ff */
[----:B-1----:R-:W-:Y:S01]  /*a8e0*/  FADD.FTZ R13, R11, R20 ;  /* 0x000000140b0d7221 */ /* 0x002fe20000010000 */
[----:B--2---:R-:W-:-:S03]  /*a8f0*/  F2FP.BF16.F32.PACK_AB R167, R12, R11 ;  /* 0x0000000b0ca7723e */ /* 0x004fc600000010ff */
[----:B------:R-:W-:Y:S02]  /*a900*/  FADD.FTZ R4, R12, R13 ;  /* 0x0000000d0c047221 */ /* 0x000fe40000010000 */
[----:B------:R3:W-:Y:S01]  /*a910*/  STSM.16.M88.4 [R22], R164 ;  /* 0x000000a416007844 */ /* 0x0007e20000000200 */
[----:B------:R-:W-:Y:S05]  /*a920*/  @!P0 BRA `(.L_x_5543) ;  /* 0x0000000000048947 */ /* 0x000fea0003800000 */
[----:B------:R-:W-:Y:S01]  /*a930*/  BPT.TRAP 0x1 ;  /* 0x000000040000795c */ /* 0x000fe20000300000 */
.L_x_5543:
[----:B------:R0:W1:Y:S01]  /*a940*/  SYNCS.PHASECHK.TRANS64.TRYWAIT P2, [UR22+0x28c50], R7 ;  /* 0x028c5007ff0075a7 */ /* 0x0000620008040156 */
[----:B------:R-:W-:Y:S05]  /*a950*/  @!P0 BRA `(.L_x_5544) ;  /* 0x0000000000048947 */ /* 0x000fea0003800000 */
[----:B------:R-:W-:Y:S01]  /*a960*/  BPT.TRAP 0x1 ;  /* 0x000000040000795c */ /* 0x000fe20000300000 */
.L_x_5544:
[----:B-1----:R-:W-:Y:S05]  /*a970*/  @P2 BRA `(.L_x_5545) ;  /* 0x0000000000082947 */ /* 0x002fea0003800000 */
[----:B------:R-:W1:Y:S02]  /*a980*/  SYNCS.PHASECHK.TRANS64.TRYWAIT P2, [UR22+0x28c50], R7 ;  /* 0x028c5007ff0075a7 */ /* 0x000e640008040156 */
[----:B-1----:R-:W-:Y:S05]  /*a990*/  @!P2 BRA `(.L_x_5546) ;  /* 0x000000c000fca947 */ /* 0x002fea0003800000 */
.L_x_5545:
        /* <DEDUP_REMOVED lines=34> */
.L_x_5547:
[----:B------:R-:W-:Y:S01]  /*abc0*/  UIADD3 UR22, UR22, 0x28c60, URZ ;  /* 0x00028c6016167890 */ /* 0x000fe2000fffe03f */
[----:B------:R-:W-:Y:S01]  /*abd0*/  IMAD.MOV.U32 R9, RZ, RZ, R6 ;  /* 0x000000ffff097224 */ /* 0x000fe200078e0006 */
[----:B------:R-:W-:Y:S01]  /*abe0*/  UMOV UR23, UR38 ;  /* 0x0000002600177c82 */ /* 0x000fe20008000000 */
[----:B-1----:R-:W-:Y:S01]  /*abf0*/  IMAD.MOV.U32 R10, RZ, RZ, R5 ;  /* 0x000000ffff0a7224 */ /* 0x002fe200078e0005 */
[----:B------:R-:W-:-:S09]  /*ac00*/  UPRMT UR22, UR40, 0x654, UR22 ;  /* 0x0000065428167896 */ /* 0x000fd20008000016 */
[----:B------:R-:W-:Y:S01]  /*ac10*/  SYNCS.ARRIVE.TRANS64.RED.A1T0 RZ, [UR22], RZ ;  /* 0x000000ffffff79a7 */ /* 0x000fe20008100416 */
[----:B------:R-:W-:Y:S05]  /*ac20*/  @P1 BRA `(.L_x_5548) ;  /* 0xffffffe000d81947 */ /* 0x000fea000383ffff */
.L_x_5537:
        /* <DEDUP_REMOVED lines=9> */
[----:B------:R-:W-:-:S05]  /*acc0*/  ULDC UR25, c[0x0][0x9e0] ;  /* 0x0002780000197ab9 */ /* 0x000fca0000000800 */
.L_x_5568:
[----:B------:R-:W-:-:S04]  /*acd0*/  UIADD3 UR38, UR26, 0x1, URZ ;  /* 0x000000011a267890 */ /* 0x000fc8000fffe03f */
[----:B------:R-:W-:-:S04]  /*ace0*/  UISETP.NE.AND UP0, UPT, UR38, 0x2, UPT ;  /* 0x000000022600788c */ /* 0x000fc8000bf05270 */
[----:B------:R-:W-:Y:S02]  /*acf0*/  USEL UR6, URZ, 0x1, UP0 ;  /* 0x000000013f067887 */ /* 0x000fe40008000000 */
[----:B------:R-:W-:Y:S02]  /*ad00*/  USEL UR38, UR38, URZ, UP0 ;  /* 0x0000003f26267287 */ /* 0x000fe40008000000 */
[----:B------:R-:W-:Y:S01]  /*ad10*/  ULOP3.LUT UR37, UR37, UR6, URZ, 0x3c, !UPT ;  /* 0x0000000625257292 */ /* 0x000fe2000f8e3c3f */
[----:B------:R-:W-:Y:S11]  /*ad20*/  @!P0 BRA `(.L_x_5550) ;  /* 0x0000000000048947 */ /* 0x000ff60003800000 */
[----:B------:R-:W-:Y:S01]  /*ad30*/  BPT.TRAP 0x1 ;  /* 0x000000040000795c */ /* 0x000fe20000300000 */
.L_x_5550:
[----:B------:R-:W-:Y:S01]  /*ad40*/  ULEA UR20, UR38, UR41, 0x3 ;  /* 0x0000002926147291 */ /* 0x000fe2000f8e183f */
[----:B012---:R-:W-:-:S04]  /*ad50*/  MOV R7, UR37 ;  /* 0x0000002500077c02 */ /* 0x007fc80008000f00 */
[----:B------:R-:W-:-:S04]  /*ad60*/  SHF.L.U32 R7, R7, 0x1f, RZ ;  /* 0x0000001f07077819 */ /* 0x000fc800000006ff */
[----:B------:R0:W1:Y:S01]  /*ad70*/  SYNCS.PHASECHK.TRANS64.TRYWAIT P1, [UR20+0x28c30], R7 ;  /* 0x028c3007ff0075a7 */ /* 0x0000620008020154 */
[----:B------:R-:W-:Y:S05]  /*ad80*/  @!P0 BRA `(.L_x_5551) ;  /* 0x0000000000048947 */ /* 0x000fea0003800000 */
[----:B------:R-:W-:Y:S01]  /*ad90*/  BPT.TRAP 0x1 ;  /* 0x000000040000795c */ /* 0x000fe20000300000 */
.L_x_5551:
[----:B-1----:R-:W-:Y:S05]  /*ada0*/  @P1 BRA `(.L_x_5552) ;  /* 0x0000000000081947 */ /* 0x002fea0003800000 */
[----:B------:R-:W1:Y:S02]  /*adb0*/  SYNCS.PHASECHK.TRANS64.TRYWAIT P1, [UR20+0x28c30], R7 ;  /* 0x028c3007ff0075a7 */ /* 0x000e640008020154 */
[----:B-1----:R-:W-:Y:S05]  /*adc0*/  @!P1 BRA `(.L_x_5553) ;  /* 0x000000c000089947 */ /* 0x002fea0003800000 */
.L_x_5552:
[----:B------:R-:W-:Y:S01]  /*add0*/  R2UR UR18, R0 ;  /* 0x00000000001272ca */ /* 0x000fe200000e0000 */
[----:B---3--:R-:W-:Y:S01]  /*ade0*/  WARPGROUP.ARRIVE ;  /* 0x00000000000079c5 */ /* 0x008fe20000000000 */
        /* <DEDUP_REMOVED lines=21> */
.L_x_5554:
        /* <DEDUP_REMOVED lines=17> */
[----:B-1----:R-:W-:Y:S01]  /*b050*/  FMUL.FTZ R6, R154, UR24 ;  /* 0x000000189a067c20 */ /* 0x002fe20008410000 */
        /* <DEDUP_REMOVED lines=37> */
[--C-:B-1----:R-:W-:Y:S02]  /*b2b0*/  IMAD.IADD R179, R181, 0x1, R162.reuse ;  /* 0x00000001b5b37824 */ /* 0x102fe400078e02a2 */
        /* <DEDUP_REMOVED lines=32> */
[----:B------:R-:W-:Y:S01]  /*b4c0*/  IMAD.U32 R11, RZ, RZ, UR50 ;  /* 0x00000032ff0b7e24 */ /* 0x000fe2000f8e00ff */
[----:B------:R-:W-:Y:S04]  /*b4d0*/  BSSY B0, `(.L_x_5556) ;  /* 0x0000011000007945 */ /* 0x000fe80003800000 */
[----:B------:R-:W-:-:S04]  /*b4e0*/  IADD3 R162, -R11, UR48, R162 ;  /* 0x000000300ba27c10 */ /* 0x000fc8000fffe1a2 */
        /* <DEDUP_REMOVED lines=10> */
.L_x_5557:
[----:B------:R-:W-:-:S05]  /*b590*/  IMAD.U32 R164, RZ, RZ, UR22 ;  /* 0x00000016ffa47e24 */ /* 0x000fca000f8e00ff */
[----:B------:R-:W-:-:S13]  /*b5a0*/  ISETP.NE.AND P1, PT, R164, 0x1, PT ;  /* 0x00000001a400780c */ /* 0x000fda0003f25270 */
[----:B------:R-:W1:Y:S02]  /*b5b0*/  @P1 LDC.64 R10, c[0x0][0x9e8] ;  /* 0x00027a00ff0a1b82 */ /* 0x000e640000000a00 */
[----:B-1----:R-:W-:-:S05]  /*b5c0*/  @P1 IMAD.HI.U32 R10, R162, R10, RZ ;  /* 0x0000000aa20a1227 */ /* 0x002fca00078e00ff */
[----:B------:R-:W-:-:S07]  /*b5d0*/  @P1 SHF.R.U32.HI R162, RZ, R11, R10 ;  /* 0x0000000bffa21219 */ /* 0x000fce000001160a */
.L_x_5558:
[----:B------:R-:W-:Y:S05]  /*b5e0*/  BSYNC B0 ;  /* 0x0000000000007941 */ /* 0x000fea0003800000 */
.L_x_5556:
[----:B------:R-:W-:-:S04]  /*b5f0*/  IMAD R11, R162, R164, -R177 ;  /* 0x000000a4a20b7224 */ /* 0x000fc800078e0ab1 */
[----:B------:R-:W-:-:S05]  /*b600*/  IMAD.IADD R11, R11, 0x1, -R2 ;  /* 0x000000010b0b7824 */ /* 0x000fca00078e0a02 */
[----:B------:R-:W-:Y:S02]  /*b610*/  VIADDMNMX R179, R11, R164, R179, PT ;  /* 0x000000a40bb37246 */ /* 0x000fe400038001b3 */
[----:B------:R-:W-:-:S07]  /*b620*/  VIMNMX R180, R180, R11, !PT ;  /* 0x0000000bb4b47248 */ /* 0x000fce0007fe0100 */
.L_x_5555:
        /* <DEDUP_REMOVED lines=68> */
.L_x_5561:
[----:B------:R-:W-:-:S05]  /*ba70*/  IMAD.U32 R182, RZ, RZ, UR22 ;  /* 0x00000016ffb67e24 */ /* 0x000fca000f8e00ff */
[----:B------:R-:W-:-:S13]  /*ba80*/  ISETP.NE.AND P2, PT, R182, 0x1, PT ;  /* 0x00000001b600780c */ /* 0x000fda0003f45270 */
[----:B------:R-:W0:Y:S02]  /*ba90*/  @P2 LDC.64 R10, c[0x0][0x9e8] ;  /* 0x00027a00ff0a2b82 */ /* 0x000e240000000a00 */
[----:B0-----:R-:W-:-:S05]  /*baa0*/  @P2 IMAD.HI.U32 R10, R5, R10, RZ ;  /* 0x0000000a050a2227 */ /* 0x001fca00078e00ff */
[----:B------:R-:W-:-:S07]  /*bab0*/  @P2 SHF.R.U32.HI R5, RZ, R11, R10 ;  /* 0x0000000bff052219 */ /* 0x000fce000001160a */
.L_x_5562:
[----:B------:R-:W-:Y:S05]  /*bac0*/  BSYNC B0 ;  /* 0x0000000000007941 */ /* 0x000fea0003800000 */
.L_x_5560:
[----:B------:R-:W-:-:S04]  /*bad0*/  IMAD R5, R5, R182, -R177 ;  /* 0x000000b605057224 */ /* 0x000fc800078e0ab1 */
[----:B------:R-:W-:-:S05]  /*bae0*/  IMAD.IADD R5, R5, 0x1, -R2 ;  /* 0x0000000105057824 */ /* 0x000fca00078e0a02 */
[----:B------:R-:W-:Y:S02]  /*baf0*/  VIADDMNMX R179, R5, R182, R179, PT ;  /* 0x000000b605b37246 */ /* 0x000fe400038001b3 */
[----:B------:R-:W-:-:S07]  /*bb00*/  VIMNMX R180, R180, R5, !PT ;  /* 0x00000005b4b47248 */ /* 0x000fce0007fe0100 */
.L_x_5559:
[----:B------:R-:W-:Y:S01]  /*bb10*/  FMNMX.FTZ R5, R178, R9, !PT ;  /* 0x00000009b2057209 */ /* 0x000fe20007810000 */
[----:B------:R-:W-:Y:S01]  /*bb20*/  UMOV UR10, UR21 ;  /* 0x00000015000a7c82 */ /* 0x000fe20008000000 */
[----:B------:R-:W-:Y:S02]  /*bb30*/  ISETP.GT.AND P3, PT, R180, RZ, P1 ;  /* 0x000000ffb400720c */ /* 0x000fe40000f64270 */
        /* <DEDUP_REMOVED lines=56> */
[----:B------:R-:W-:Y:S02]  /*bec0*/  IADD3 R183, -R17, RZ, RZ ;  /* 0x000000ff11b77210 */ /* 0x000fe40007ffe1ff */
[----:B0-----:R-:W-:Y:S02]  /*bed0*/  FMNMX.FTZ R5, R11, R182, !PT ;  /* 0x000000b60b057209 */ /* 0x001fe40007810000 */
[----:B------:R-:W-:Y:S02]  /*bee0*/  FSEL R11, R6, -INF , !P3 ;  /* 0xff800000060b7808 */ /* 0x000fe40005800000 */
[----:B------:R-:W-:Y:S02]  /*bef0*/  ISETP.GT.AND P3, PT, R180, 0x20, P1 ;  /* 0x00000020b400780c */ /* 0x000fe40000f64270 */
[----:B------:R-:W-:-:S02]  /*bf00*/  FMNMX.FTZ R6, R11, R12, !PT ;  /* 0x0000000c0b067209 */ /* 0x000fc40007810000 */
[----:B------:R-:W-:Y:S02]  /*bf10*/  ISETP.LT.OR P3, PT, R179, 0x21, P3 ;  /* 0x00000021b300780c */ /* 0x000fe40001f61670 */
[----:B------:R-:W-:Y:S02]  /*bf20*/  FMNMX.FTZ R177, R13, R6, !PT ;  /* 0x000000060db17209 */ /* 0x000fe40007810000 */
[----:B------:R-:W-:Y:S02]  /*bf30*/  FSEL R154, R154, -INF , !P3 ;  /* 0xff8000009a9a7808 */ /* 0x000fe40005800000 */
[----:B------:R-:W-:Y:S02]  /*bf40*/  FMNMX.FTZ R6, R14, R177, !PT ;  /* 0x000000b10e067209 */ /* 0x000fe40007810000 */
[----:B------:R-:W-:Y:S02]  /*bf50*/  FSETP.NEU.FTZ.AND P3, PT, R5, -INF , PT ;  /* 0xff8000000500780b */ /* 0x000fe40003f7d000 */
[----:B------:R-:W-:-:S02]  /*bf60*/  FMNMX.FTZ R6, R15, R6, !PT ;  /* 0x000000060f067209 */ /* 0x000fc40007810000 */
[----:B------:R-:W-:Y:S02]  /*bf70*/  ISETP.GT.AND P1, PT, R180, 0x39, P1 ;  /* 0x00000039b400780c */ /* 0x000fe40000f24270 */
[----:B------:R-:W-:Y:S01]  /*bf80*/  FMNMX.FTZ R177, R21, R6, !PT ;  /* 0x0000000615b17209 */ /* 0x000fe20007810000 */
[----:B------:R-:W-:Y:S01]  /*bf90*/  FMUL.FTZ R6, R5, UR10 ;  /* 0x0000000a05067c20 */ /* 0x000fe20008410000 */
[----:B------:R-:W-:Y:S02]  /*bfa0*/  ISETP.LT.OR P1, PT, R179, 0x3a, P1 ;  /* 0x0000003ab300780c */ /* 0x000fe40000f21670 */
[----:B------:R-:W-:Y:S02]  /*bfb0*/  FMNMX.FTZ R181, R20, R177, !PT ;  /* 0x000000b114b57209 */ /* 0x000fe40007810000 */
[----:B------:R-:W-:Y:S02]  /*bfc0*/  FSEL R177, R6, RZ, P3 ;  /* 0x000000ff06b17208 */ /* 0x000fe40001800000 */
[----:B------:R-:W-:-:S02]  /*bfd0*/  FMNMX.FTZ R6, R152, R181, !PT ;  /* 0x000000b598067209 */ /* 0x000fc40007810000 */
[----:B------:R-:W-:Y:S01]  /*bfe0*/  FSEL R179, R161, -INF , !P1 ;  /* 0xff800000a1b37808 */ /* 0x000fe20004800000 */
[--C-:B------:R-:W-:Y:S01]  /*bff0*/  FFMA.FTZ R180, R162, UR10, -R177.reuse ;  /* 0x0000000aa2b47c23 */ /* 0x100fe200080108b1 */
[----:B------:R-:W-:Y:S01]  /*c000*/  FMNMX.FTZ R181, R153, R6, !PT ;  /* 0x0000000699b57209 */ /* 0x000fe20007810000 */
[--C-:B------:R-:W-:Y:S01]  /*c010*/  FFMA.FTZ R10, R178, UR10, -R177.reuse ;  /* 0x0000000ab20a7c23 */ /* 0x100fe200080108b1 */
[----:B------:R-:W-:Y:S02]  /*c020*/  FSEL R162, R157, -INF , !P6 ;  /* 0xff8000009da27808 */ /* 0x000fe40007000000 */
[----:B------:R-:W-:Y:S01]  /*c030*/  FMNMX.FTZ R6, R154, R181, !PT ;  /* 0x000000b59a067209 */ /* 0x000fe20007810000 */
[----:B------:R0:W-:Y:S01]  /*c040*/  MUFU.EX2 R157, R180 ;  /* 0x000000b4009d7308 */ /* 0x0001e20000000800 */
[----:B------:R-:W-:Y:S01]  /*c050*/  FSEL R178, R158, -INF , !P2 ;  /* 0xff8000009eb27808 */ /* 0x000fe20005000000 */
[----:B------:R-:W-:Y:S01]  /*c060*/  FFMA.FTZ R158, R163, UR10, -R177 ;  /* 0x0000000aa39e7c23 */ /* 0x000fe200080108b1 */
[----:B------:R-:W-:-:S02]  /*c070*/  FMNMX.FTZ R181, R155, R6, !PT ;  /* 0x000000069bb57209 */ /* 0x000fc40007810000 */
        /* <DEDUP_REMOVED lines=8> */
[----:B------:R-:W-:Y:S02]  /*c100*/  FSEL R170, R5, RZ, P3 ;  /* 0x000000ff05aa7208 */ /* 0x000fe40001800000 */
        /* <DEDUP_REMOVED lines=261> */
.L_x_5563:
[----:B------:R1:W2:Y:S01]  /*d160*/  SYNCS.PHASECHK.TRANS64.TRYWAIT P1, [UR20+0x28c50], R7 ;  /* 0x028c5007ff0075a7 */ /* 0x0002a20008020154 */
[----:B------:R-:W-:Y:S05]  /*d170*/  @!P0 BRA `(.L_x_5564) ;  /* 0x0000000000048947 */ /* 0x000fea0003800000 */
[----:B------:R-:W-:Y:S01]  /*d180*/  BPT.TRAP 0x1 ;  /* 0x000000040000795c */ /* 0x000fe20000300000 */
.L_x_5564:
[----:B--2---:R-:W-:Y:S05]  /*d190*/  @P1 BRA `(.L_x_5565) ;  /* 0x0000000000081947 */ /* 0x004fea0003800000 */
[----:B------:R-:W2:Y:S02]  /*d1a0*/  SYNCS.PHASECHK.TRANS64.TRYWAIT P1, [UR20+0x28c50], R7 ;  /* 0x028c5007ff0075a7 */ /* 0x000ea40008020154 */
[----:B--2---:R-:W-:Y:S05]  /*d1b0*/  @!P1 BRA `(.L_x_5566) ;  /* 0x0000009c00249947 */ /* 0x004fea0003800000 */
.L_x_5565:
        /* <DEDUP_REMOVED lines=34> */
.L_x_5567:
        /* <DEDUP_REMOVED lines=9> */
.L_x_5549:
[----:B------:R-:W4:Y:S01]  /*d470*/  SHFL.BFLY PT, R0, R3, 0x2, 0x1f ;  /* 0x0c401f0003007f89 */ /* 0x000f2200000e0000 */
[----:B------:R-:W-:Y:S01]  /*d480*/  IMAD.MOV R11, RZ, RZ, -R17 ;  /* 0x000000ffff0b7224 */ /* 0x000fe200078e0a11 */
[----:B------:R-:W-:Y:S01]  /*d490*/  UIADD3 UR36, UR36, 0x1, URZ ;  /* 0x0000000124247890 */ /* 0x000fe2000fffe03f */
[----:B------:R-:W-:Y:S01]  /*d4a0*/  IMAD.U32 R13, RZ, RZ, UR10 ;  /* 0x0000000aff0d7e24 */ /* 0x000fe2000f8e00ff */
[----:B012---:R-:W0:Y:S01]  /*d4b0*/  SHFL.BFLY PT, R7, R4, 0x2, 0x1f ;  /* 0x0c401f0004077f89 */ /* 0x007e2200000e0000 */
[----:B------:R-:W-:Y:S01]  /*d4c0*/  IMAD.MOV.U32 R20, RZ, RZ, -0x800000 ;  /* 0xff800000ff147424 */ /* 0x000fe200078e00ff */
[----:B------:R-:W-:Y:S08]  /*d4d0*/  BAR.ARV 0x8, 0x100 ;  /* 0x0204000000007b1d */ /* 0x000ff00000002000 */
[----:B------:R-:W-:Y:S01]  /*d4e0*/  BAR.SYNC.DEFER_BLOCKING 0xf, 0x100 ;  /* 0x03c4000000007b1d */ /* 0x000fe20000010000 */
[----:B------:R-:W-:Y:S01]  /*d4f0*/  ISETP.NE.AND P0, PT, R2, R11, PT ;  /* 0x0000000b0200720c */ /* 0x000fe20003f05270 */
[----:B------:R-:W-:-:S02]  /*d500*/  IMAD.MOV.U32 R11, RZ, RZ, RZ ;  /* 0x000000ffff0b7224 */ /* 0x000fc400078e00ff */
[----:B----4-:R-:W-:Y:S01]  /*d510*/  FADD.FTZ R0, R0, R3 ;  /* 0x0000000300007221 */ /* 0x010fe20000010000 */
[----:B------:R-:W-:Y:S01]  /*d520*/  IMAD.U32 R3, RZ, RZ, UR38 ;  /* 0x00000026ff037e24 */ /* 0x000fe2000f8e00ff */
[----:B------:R-:W-:Y:S01]  /*d530*/  UIADD3 UR38, UR38, 0x1, URZ ;  /* 0x0000000126267890 */ /* 0x000fe2000fffe03f */
[----:B0-----:R-:W-:Y:S02]  /*d540*/  FADD.FTZ R8, R7, R4 ;  /* 0x0000000407087221 */ /* 0x001fe40000010000 */
[----:B------:R-:W0:Y:S05]  /*d550*/  SHFL.BFLY PT, R9, R0, 0x1, 0x1f ;  /* 0x0c201f0000097f89 */ /* 0x000e2a00000e0000 */
[----:B------:R-:W-:Y:S01]  /*d560*/  @!P0 IMAD R3, R3, 0x40, R16 ;  /* 0x0000004003038824 */ /* 0x000fe200078e0210 */
[----:B------:R-:W-:Y:S01]  /*d570*/  UISETP.NE.AND UP0, UPT, UR38, 0x2, UPT ;  /* 0x000000022600788c */ /* 0x000fe2000bf05270 */
[----:B------:R-:W1:Y:S03]  /*d580*/  SHFL.BFLY PT, R7, R8, 0x1, 0x1f ;  /* 0x0c201f0008077f89 */ /* 0x000e6600000e0000 */
[----:B------:R-:W-:Y:S01]  /*d590*/  @!P0 LEA R4, R3, UR41, 0x2 ;  /* 0x0000002903048c11 */ /* 0x000fe2000f8e10ff */
[----:B------:R-:W-:Y:S01]  /*d5a0*/  USEL UR4, URZ, 0x1, UP0 ;  /* 0x000000013f047887 */ /* 0x000fe20008000000 */
[----:B------:R-:W-:Y:S01]  /*d5b0*/  IMAD.MOV.U32 R3, RZ, RZ, -0x800000 ;  /* 0xff800000ff037424 */ /* 0x000fe200078e00ff */
[----:B------:R-:W-:-:S02]  /*d5c0*/  USEL UR38, UR38, URZ, UP0 ;  /* 0x0000003f26267287 */ /* 0x000fc40008000000 */
[----:B------:R-:W-:Y:S01]  /*d5d0*/  ULOP3.LUT UR37, UR37, UR4, URZ, 0x3c, !UPT ;  /* 0x0000000425257292 */ /* 0x000fe2000f8e3c3f */
[----:B0-----:R-:W-:Y:S01]  /*d5e0*/  FADD.FTZ R9, R0, R9 ;  /* 0x0000000900097221 */ /* 0x001fe20000010000 */
[----:B------:R-:W-:Y:S01]  /*d5f0*/  MOV R0, RZ ;  /* 0x000000ff00007202 */ /* 0x000fe20000000f00 */
[----:B-1----:R-:W-:-:S03]  /*d600*/  FADD.FTZ R7, R8, R7 ;  /* 0x0000000708077221 */ /* 0x002fc60000010000 */
[----:B------:R-:W-:Y:S02]  /*d610*/  FSETP.NE.FTZ.AND P1, PT, R9, RZ, PT ;  /* 0x000000ff0900720b */ /* 0x000fe40003f35000 */
[----:B------:R-:W-:-:S11]  /*d620*/  FSETP.NE.FTZ.AND P2, PT, R7, RZ, PT ;  /* 0x000000ff0700720b */ /* 0x000fd60003f55000 */
[----:B------:R-:W0:Y:S08]  /*d630*/  @P1 MUFU.RCP R11, R9 ;  /* 0x00000009000b1308 */ /* 0x000e300000001000 */
[----:B------:R-:W1:Y:S01]  /*d640*/  @P2 MUFU.RCP R0, R7 ;  /* 0x0000000700002308 */ /* 0x000e620000001000 */
[-C--:B0-----:R-:W-:Y:S01]  /*d650*/  FMUL.FTZ R169, R32, R11.reuse ;  /* 0x0000000b20a97220 */ /* 0x081fe20000410000 */
[----:B---3--:R-:W-:-:S06]  /*d660*/  FMUL.FTZ R166, R33, R11 ;  /* 0x0000000b21a67220 */ /* 0x008fcc0000410000 */
[----:B------:R-:W0:Y:S01]  /*d670*/  @P1 MUFU.LG2 R32, R9 ;  /* 0x0000000900201308 */ /* 0x000e220000000c00 */
[----:B------:R-:W-:Y:S01]  /*d680*/  @!P0 STS [R4+0x28800], R11 ;  /* 0x0288000b04008388 */ /* 0x000fe20000000800 */
[-C--:B------:R-:W-:Y:S01]  /*d690*/  FMUL.FTZ R171, R28, R11.reuse ;  /* 0x0000000b1cab7220 */ /* 0x080fe20000410000 */
[-C--:B------:R-:W-:Y:S01]  /*d6a0*/  FMUL.FTZ R28, R29, R11.reuse ;  /* 0x0000000b1d1c7220 */ /* 0x080fe20000410000 */
[----:B------:R-:W-:Y:S02]  /*d6b0*/  IMAD.U32 R29, RZ, RZ, UR10 ;  /* 0x0000000aff1d7e24 */ /* 0x000fe4000f8e00ff */
[-C--:B------:R-:W-:Y:S01]  /*d6c0*/  FMUL.FTZ R172, R24, R11.reuse ;  /* 0x0000000b18ac7220 */ /* 0x080fe20000410000 */
[----:B-1----:R1:W-:Y:S01]  /*d6d0*/  @!P0 STS [R4+0x28820], R0 ;  /* 0x0288200004008388 */ /* 0x0023e20000000800 */
[-C--:B------:R-:W-:Y:S01]  /*d6e0*/  FMUL.FTZ R170, R25, R11.reuse ;  /* 0x0000000b19aa7220 */ /* 0x080fe20000410000 */
[----:B------:R0:W2:Y:S01]  /*d6f0*/  @P2 MUFU.LG2 R33, R7 ;  /* 0x0000000700212308 */ /* 0x0000a20000000c00 */
[----:B------:R-:W-:Y:S01]  /*d700*/  @P2 FMUL.FTZ R29, R29, 0.69314718246459960938 ;  /* 0x3f3172181d1d2820 */ /* 0x000fe20000410000 */
[-C--:B------:R-:W-:Y:S01]  /*d710*/  FMUL.FTZ R167, R36, R11.reuse ;  /* 0x0000000b24a77220 */ /* 0x080fe20000410000 */
[-C--:B------:R-:W-:Y:S01]  /*d720*/  FMUL.FTZ R164, R37, R11.reuse ;  /* 0x0000000b25a47220 */ /* 0x080fe20000410000 */
[-C--:B------:R-:W-:Y:S01]  /*d730*/  FMUL.FTZ R165, R40, R11.reuse ;  /* 0x0000000b28a57220 */ /* 0x080fe20000410000 */
[-C--:B------:R-:W-:Y:S01]  /*d740*/  FMUL.FTZ R8, R41, R11.reuse ;  /* 0x0000000b29087220 */ /* 0x080fe20000410000 */
[-C--:B------:R-:W-:Y:S01]  /*d750*/  FMUL.FTZ R163, R44, R11.reuse ;  /* 0x0000000b2ca37220 */ /* 0x080fe20000410000 */
[-C--:B------:R-:W-:Y:S01]  /*d760*/  FMUL.FTZ R10, R45, R11.reuse ;  /* 0x0000000b2d0a7220 */ /* 0x080fe20000410000 */
[----:B-1----:R-:W-:Y:S01]  /*d770*/  @P1 FMUL.FTZ R4, R13, 0.69314718246459960938 ;  /* 0x3f3172180d041820 */ /* 0x002fe20000410000 */
        /* <DEDUP_REMOVED lines=122> */
.L_x_5474:
        /* <DEDUP_REMOVED lines=34> */
[----:B------:R-:W-:Y:S01]  /*e140*/  F2FP.BF16.F32.PACK_AB R73, R75, R74 ;  /* 0x0000004a4b49723e */ /* 0x000fe200000010ff */
[----:B------:R-:W-:Y:S01]  /*e150*/  UISETP.NE.U32.AND UP0, UPT, UR8, URZ, UPT ;  /* 0x0000003f0800728c */ /* 0x000fe2000bf05070 */
[----:B------:R-:W-:-:S02]  /*e160*/  F2FP.BF16.F32.PACK_AB R80, R81, R80 ;  /* 0x000000505150723e */ /* 0x000fc400000010ff */
[C---:B------:R-:W-:Y:S01]  /*e170*/  IADD3 R173, P1, R4.reuse, 0x20, RZ ;  /* 0x0000002004ad7810 */ /* 0x040fe20007f3e0ff */
[----:B------:R-:W-:Y:S01]  /*e180*/  UISETP.NE.AND.EX UP0, UPT, UR9, URZ, UPT, UP0 ;  /* 0x0000003f0900728c */ /* 0x000fe2000bf05300 */
[C---:B------:R-:W-:Y:S02]  /*e190*/  IADD3 R183, P6, R4.reuse, 0x2020, RZ ;  /* 0x0000202004b77810 */ /* 0x040fe40007fde0ff */
[C---:B------:R-:W-:Y:S01]  /*e1a0*/  IADD3 R177, P0, R4.reuse, 0x40, RZ ;  /* 0x0000004004b17810 */ /* 0x040fe20007f1e0ff */
[--C-:B------:R-:W-:Y:S01]  /*e1b0*/  IMAD.X R37, RZ, RZ, R5.reuse, P1 ;  /* 0x000000ffff257224 */ /* 0x100fe200008e0605 */
[----:B------:R-:W-:Y:S01]  /*e1c0*/  LOP3.LUT R36, R173, 0x380, RZ, 0xc0, !PT ;  /* 0x00000380ad247812 */ /* 0x000fe200078ec0ff */
[--C-:B------:R-:W-:Y:S01]  /*e1d0*/  IMAD.X R53, RZ, RZ, R5.reuse, P6 ;  /* 0x000000ffff357224 */ /* 0x100fe200030e0605 */
[----:B------:R-:W-:Y:S01]  /*e1e0*/  IADD3 R7, P6, R4, 0x6000, RZ ;  /* 0x0000600004077810 */ /* 0x000fe20007fde0ff */
[----:B------:R-:W-:Y:S01]  /*e1f0*/  ULDC.64 UR8, c[0x0][0xc00] ;  /* 0x0003000000087ab9 */ /* 0x000fe20000000a00 */
[----:B------:R-:W-:Y:S01]  /*e200*/  IADD3.X R41, RZ, R5, RZ, P0, !PT ;  /* 0x00000005ff297210 */ /* 0x000fe200007fe4ff */
[----:B------:R-:W-:Y:S01]  /*e210*/  UIMAD.WIDE UR8, UR44, 0x4, UR8 ;  /* 0x000000042c0878a5 */ /* 0x000fe2000f8e0208 */
[----:B------:R-:W-:Y:S01]  /*e220*/  SHF.R.U64 R36, R36, 0x3, RZ ;  /* 0x0000000324247819 */ /* 0x000fe200000012ff */
[----:B------:R-:W-:Y:S01]  /*e230*/  IMAD.X R119, RZ, RZ, R5, P6 ;  /* 0x000000ffff777224 */ /* 0x000fe200030e0605 */
[----:B------:R-:W-:-:S02]  /*e240*/  IADD3 R207, P2, R4, 0x2060, RZ ;  /* 0x0000206004cf7810 */ /* 0x000fc40007f5e0ff */
[C---:B------:R-:W-:Y:S02]  /*e250*/  IADD3 R6, P0, R4.reuse, 0x4020, RZ ;  /* 0x0000402004067810 */ /* 0x040fe40007f1e0ff */
[C---:B------:R-:W-:Y:S01]  /*e260*/  LOP3.LUT R29, R4.reuse, 0x380, RZ, 0xc0, !PT ;  /* 0x00000380041d7812 */ /* 0x040fe200078ec0ff */
[--C-:B------:R-:W-:Y:S01]  /*e270*/  IMAD.X R99, RZ, RZ, R5.reuse, P2 ;  /* 0x000000ffff637224 */ /* 0x100fe200010e0605 */
[----:B------:R-:W-:Y:S01]  /*e280*/  LOP3.LUT R118, R7, 0x380, RZ, 0xc0, !PT ;  /* 0x0000038007767812 */ /* 0x000fe200078ec0ff */
[--C-:B------:R-:W-:Y:S01]  /*e290*/  IMAD.X R107, RZ, RZ, R5.reuse, P0 ;  /* 0x000000ffff6b7224 */ /* 0x100fe200000e0605 */
        /* <DEDUP_REMOVED lines=8> */
[----:B------:R-:W-:Y:S01]  /*e320*/  LOP3.LUT R173, R6, 0x380, RZ, 0xc0, !PT ;  /* 0x0000038006ad7812 */ /* 0x000fe200078ec0ff */
[----:B------:R-:W-:Y:S01]  /*e330*/  IMAD.X R103, RZ, RZ, R5, P1 ;  /* 0x000000ffff677224 */ /* 0x000fe200008e0605 */
[----:B------:R-:W-:-:S02]  /*e340*/  SHF.R.U64 R29, R29, 0x3, RZ ;  /* 0x000000031d1d7819 */ /* 0x000fc400000012ff */
[----:B------:R-:W-:Y:S02]  /*e350*/  LOP3.LUT R40, R177, 0x380, RZ, 0xc0, !PT ;  /* 0x00000380b1287812 */ /* 0x000fe400078ec0ff */
[----:B------:R-:W-:Y:S02]  /*e360*/  SHF.R.U64 R118, R118, 0x3, RZ ;  /* 0x0000000376767819 */ /* 0x000fe400000012ff */
[C---:B------:R-:W-:Y:S02]  /*e370*/  IADD3 R168, P2, R4.reuse, 0x6040, RZ ;  /* 0x0000604004a87810 */ /* 0x040fe40007f5e0ff */
[C---:B------:R-:W-:Y:S02]  /*e380*/  IADD3 R110, P4, R4.reuse, 0x4040, RZ ;  /* 0x00004040046e7810 */ /* 0x040fe40007f9e0ff */
[C---:B------:R-:W-:Y:S02]  /*e390*/  IADD3 R114, P3, R4.reuse, 0x4060, RZ ;  /* 0x0000406004727810 */ /* 0x040fe40007f7e0ff */
[C---:B------:R-:W-:Y:S01]  /*e3a0*/  IADD3 R0, P5, R4.reuse, 0x6020, RZ ;  /* 0x0000602004007810 */ /* 0x040fe20007fbe0ff */
[----:B------:R-:W-:Y:S01]  /*e3b0*/  IMAD.X R111, RZ, RZ, R5, P4 ;  /* 0x000000ffff6f7224 */ /* 0x000fe200020e0605 */
[----:B------:R-:W-:-:S02]  /*e3c0*/  IADD3 R32, P1, R4, 0x6060, RZ ;  /* 0x0000606004207810 */ /* 0x000fc40007f3e0ff */
[----:B------:R-:W-:Y:S01]  /*e3d0*/  SHF.R.U64 R173, R173, 0x3, RZ ;  /* 0x00000003adad7819 */ /* 0x000fe200000012ff */
[--C-:B------:R-:W-:Y:S01]  /*e3e0*/  IMAD.X R123, RZ, RZ, R5.reuse, P5 ;  /* 0x000000ffff7b7224 */ /* 0x100fe200028e0605 */
[----:B------:R-:W-:Y:S01]  /*e3f0*/  LOP3.LUT R4, R29, R4, RZ, 0x3c, !PT ;  /* 0x000000041d047212 */ /* 0x000fe200078e3cff */
[--C-:B------:R-:W-:Y:S01]  /*e400*/  IMAD.X R29, RZ, RZ, R5.reuse, P2 ;  /* 0x000000ffff1d7224 */ /* 0x100fe200010e0605 */
[----:B------:R-:W-:Y:S01]  /*e410*/  LOP3.LUT R44, R179, 0x380, RZ, 0xc0, !PT ;  /* 0x00000380b32c7812 */ /* 0x000fe200078ec0ff */
[----:B------:R-:W-:Y:S01]  /*e420*/  IMAD.X R33, RZ, RZ, R5, P1 ;  /* 0x000000ffff217224 */ /* 0x000fe200008e0605 */
[----:B------:R-:W-:Y:S02]  /*e430*/  SHF.R.U64 R40, R40, 0x3, RZ ;  /* 0x0000000328287819 */ /* 0x000fe400000012ff */
[----:B------:R-:W-:Y:S02]  /*e440*/  LOP3.LUT R118, R118, R7, RZ, 0x3c, !PT ;  /* 0x0000000776767212 */ /* 0x000fe400078e3cff */
[----:B------:R-:W-:-:S02]  /*e450*/  LOP3.LUT R7, R168, 0x380, RZ, 0xc0, !PT ;  /* 0x00000380a8077812 */ /* 0x000fc400078ec0ff */
[----:B------:R-:W-:Y:S02]  /*e460*/  LOP3.LUT R48, R181, 0x380, RZ, 0xc0, !PT ;  /* 0x00000380b5307812 */ /* 0x000fe400078ec0ff */
[----:B------:R-:W-:Y:S02]  /*e470*/  LOP3.LUT R106, R173, R6, RZ, 0x3c, !PT ;  /* 0x00000006ad6a7212 */ /* 0x000fe400078e3cff */
[----:B------:R-:W-:Y:S02]  /*e480*/  IADD3.X R115, RZ, R5, RZ, P3, !PT ;  /* 0x00000005ff737210 */ /* 0x000fe40001ffe4ff */
[----:B------:R-:W-:Y:S02]  /*e490*/  SHF.R.U64 R44, R44, 0x3, RZ ;  /* 0x000000032c2c7819 */ /* 0x000fe400000012ff */
[----:B------:R-:W-:Y:S02]  /*e4a0*/  LOP3.LUT R40, R40, R177, RZ, 0x3c, !PT ;  /* 0x000000b128287212 */ /* 0x000fe400078e3cff */
[----:B------:R-:W-:-:S02]  /*e4b0*/  LOP3.LUT R52, R183, 0x380, RZ, 0xc0, !PT ;  /* 0x00000380b7347812 */ /* 0x000fc400078ec0ff */
[----:B------:R-:W-:Y:S02]  /*e4c0*/  MOV R173, R4 ;  /* 0x0000000400ad7202 */ /* 0x000fe40000000f00 */
[----:B------:R-:W-:Y:S02]  /*e4d0*/  F2FP.BF16.F32.PACK_AB R6, R28, R171 ;  /* 0x000000ab1c06723e */ /* 0x000fe400000010ff */
[----:B------:R-:W-:Y:S02]  /*e4e0*/  LOP3.LUT R94, R205, 0x380, RZ, 0xc0, !PT ;  /* 0x00000380cd5e7812 */ /* 0x000fe400078ec0ff */
[----:B------:R-:W-:Y:S02]  /*e4f0*/  LOP3.LUT R177, R110, 0x380, RZ, 0xc0, !PT ;  /* 0x000003806eb17812 */ /* 0x000fe400078ec0ff */
[----:B------:R-:W-:Y:S02]  /*e500*/  F2FP.BF16.F32.PACK_AB R5, R27, R26 ;  /* 0x0000001a1b05723e */ /* 0x000fe400000010ff */
[----:B------:R-:W-:-:S02]  /*e510*/  SHF.R.U64 R171, R7, 0x3, RZ ;  /* 0x0000000307ab7819 */ /* 0x000fc400000012ff */
[----:B------:R-:W-:Y:S02]  /*e520*/  LOP3.LUT R98, R207, 0x380, RZ, 0xc0, !PT ;  /* 0x00000380cf627812 */ /* 0x000fe400078ec0ff */
[----:B------:R-:W-:Y:S02]  /*e530*/  F2FP.BF16.F32.PACK_AB R4, R170, R172 ;  /* 0x000000acaa04723e */ /* 0x000fe400000010ff */
[----:B------:R-:W-:Y:S02]  /*e540*/  LOP3.LUT R27, R0, 0x380, RZ, 0xc0, !PT ;  /* 0x00000380001b7812 */ /* 0x000fe400078ec0ff */
[----:B------:R-:W-:Y:S02]  /*e550*/  F2FP.BF16.F32.PACK_AB R7, R31, R30 ;  /* 0x0000001e1f07723e */ /* 0x000fe400000010ff */
[----:B------:R-:W-:Y:S02]  /*e560*/  SHF.R.U64 R48, R48, 0x3, RZ ;  /* 0x0000000330307819 */ /* 0x000fe400000012ff */
[----:B------:R-:W-:Y:S01]  /*e570*/  LOP3.LUT R102, R209, 0x380, RZ, 0xc0, !PT ;  /* 0x00000380d1667812 */ /* 0x000fe200078ec0ff */
[----:B------:R0:W-:Y:S01]  /*e580*/  STSM.16.M88.4 [R173], R4 ;  /* 0x00000004ad007844 */ /* 0x0001e20000000200 */
[----:B------:R-:W-:-:S02]  /*e590*/  LOP3.LUT R44, R44, R179, RZ, 0x3c, !PT ;  /* 0x000000b32c2c7212 */ /* 0x000fc400078e3cff */
[----:B------:R-:W-:Y:S02]  /*e5a0*/  SHF.R.U64 R52, R52, 0x3, RZ ;  /* 0x0000000334347819 */ /* 0x000fe400000012ff */
[----:B------:R-:W-:Y:S02]  /*e5b0*/  SHF.R.U64 R94, R94, 0x3, RZ ;  /* 0x000000035e5e7819 */ /* 0x000fe400000012ff */
[----:B------:R-:W-:Y:S02]  /*e5c0*/  LOP3.LUT R179, R114, 0x380, RZ, 0xc0, !PT ;  /* 0x0000038072b37812 */ /* 0x000fe400078ec0ff */
[----:B------:R-:W-:Y:S02]  /*e5d0*/  SHF.R.U64 R177, R177, 0x3, RZ ;  /* 0x00000003b1b17819 */ /* 0x000fe400000012ff */
[----:B------:R-:W-:Y:S02]  /*e5e0*/  SHF.R.U64 R98, R98, 0x3, RZ ;  /* 0x0000000362627819 */ /* 0x000fe400000012ff */
[----:B------:R-:W-:-:S02]  /*e5f0*/  SHF.R.U64 R27, R27, 0x3, RZ ;  /* 0x000000031b1b7819 */ /* 0x000fc400000012ff */
[----:B------:R-:W-:Y:S02]  /*e600*/  LOP3.LUT R48, R48, R181, RZ, 0x3c, !PT ;  /* 0x000000b530307212 */ /* 0x000fe400078e3cff */
[----:B------:R-:W-:Y:S02]  /*e610*/  SHF.R.U64 R102, R102, 0x3, RZ ;  /* 0x0000000366667819 */ /* 0x000fe400000012ff */
[----:B------:R-:W-:Y:S02]  /*e620*/  LOP3.LUT R52, R52, R183, RZ, 0x3c, !PT ;  /* 0x000000b734347212 */ /* 0x000fe400078e3cff */
[----:B------:R-:W-:Y:S02]  /*e630*/  MOV R37, R36 ;  /* 0x0000002400257202 */ /* 0x000fe40000000f00 */
[----:B0-----:R-:W-:Y:S02]  /*e640*/  F2FP.BF16.F32.PACK_AB R4, R166, R169 ;  /* 0x000000a9a604723e */ /* 0x001fe400000010ff */
[----:B------:R-:W-:-:S02]  /*e650*/  F2FP.BF16.F32.PACK_AB R5, R35, R34 ;  /* 0x000000222305723e */ /* 0x000fc400000010ff */
[----:B------:R-:W-:Y:S02]  /*e660*/  F2FP.BF16.F32.PACK_AB R6, R164, R167 ;  /* 0x000000a7a406723e */ /* 0x000fe400000010ff */
[----:B------:R-:W-:Y:S02]  /*e670*/  F2FP.BF16.F32.PACK_AB R7, R39, R38 ;  /* 0x000000262707723e */ /* 0x000fe400000010ff */
[----:B------:R-:W-:Y:S02]  /*e680*/  LOP3.LUT R94, R94, R205, RZ, 0x3c, !PT ;  /* 0x000000cd5e5e7212 */ /* 0x000fe400078e3cff */
[----:B------:R-:W-:Y:S01]  /*e690*/  SHF.R.U64 R179, R179, 0x3, RZ ;  /* 0x00000003b3b37819 */ /* 0x000fe200000012ff */
[----:B------:R0:W-:Y:S01]  /*e6a0*/  STSM.16.M88.4 [R37], R4 ;  /* 0x0000000425007844 */ /* 0x0001e20000000200 */
[----:B------:R-:W-:Y:S02]  /*e6b0*/  LOP3.LUT R110, R177, R110, RZ, 0x3c, !PT ;  /* 0x0000006eb16e7212 */ /* 0x000fe400078e3cff */
[----:B------:R-:W-:-:S02]  /*e6c0*/  MOV R40, R40 ;  /* 0x0000002800287202 */ /* 0x000fc40000000f00 */
[----:B------:R-:W-:Y:S02]  /*e6d0*/  LOP3.LUT R98, R98, R207, RZ, 0x3c, !PT ;  /* 0x000000cf62627212 */ /* 0x000fe400078e3cff */
[----:B------:R-:W-:Y:S01]  /*e6e0*/  LOP3.LUT R177, R32, 0x380, RZ, 0xc0, !PT ;  /* 0x0000038020b17812 */ /* 0x000fe200078ec0ff */
[----:B------:R-:W-:Y:S01]  /*e6f0*/  STSM.16.M88.4 [R40], R8 ;  /* 0x0000000828007844 */ /* 0x000fe20000000200 */
[----:B------:R-:W-:Y:S02]  /*e700*/  LOP3.LUT R122, R27, R0, RZ, 0x3c, !PT ;  /* 0x000000001b7a7212 */ /* 0x000fe400078e3cff */
[----:B------:R-:W-:Y:S02]  /*e710*/  MOV R44, R44 ;  /* 0x0000002c002c7202 */ /* 0x000fe40000000f00 */
[----:B------:R-:W-:Y:S02]  /*e720*/  LOP3.LUT R102, R102, R209, RZ, 0x3c, !PT ;  /* 0x000000d166667212 */ /* 0x000fe400078e3cff */
[----:B------:R-:W-:Y:S01]  /*e730*/  MOV R48, R48 ;  /* 0x0000003000307202 */ /* 0x000fe20000000f00 */
[----:B------:R-:W-:Y:S01]  /*e740*/  STSM.16.M88.4 [R44], R12 ;  /* 0x0000000c2c007844 */ /* 0x000fe20000000200 */
[----:B------:R-:W-:Y:S01]  /*e750*/  F2FP.BF16.F32.PACK_AB R26, R61, R60 ;  /* 0x0000003c3d1a723e */ /* 0x000fe200000010ff */
[----:B0-----:R-:W-:Y:S01]  /*e760*/  IMAD.U32 R4, RZ, RZ, UR8 ;  /* 0x00000008ff047e24 */ /* 0x001fe2000f8e00ff */
[----:B------:R-:W-:Y:S01]  /*e770*/  F2FP.BF16.F32.PACK_AB R27, R63, R62 ;  /* 0x0000003e3f1b723e */ /* 0x000fe200000010ff */
[----:B------:R-:W-:Y:S01]  /*e780*/  IMAD.U32 R5, RZ, RZ, UR9 ;  /* 0x00000009ff057e24 */ /* 0x000fe2000f8e00ff */
[----:B------:R-:W-:Y:S01]  /*e790*/  MOV R52, R52 ;  /* 0x0000003400347202 */ /* 0x000fe20000000f00 */
[----:B------:R-:W-:Y:S01]  /*e7a0*/  ULDC.64 UR8, c[0x0][0xc08] ;  /* 0x0003020000087ab9 */ /* 0x000fe20000000a00 */
[----:B------:R-:W-:Y:S01]  /*e7b0*/  LOP3.LUT R114, R179, R114, RZ, 0x3c, !PT ;  /* 0x00000072b3727212 */ /* 0x000fe200078e3cff */
[----:B------:R-:W-:Y:S01]  /*e7c0*/  STSM.16.M88.4 [R48], R24 ;  /* 0x0000001830007844 */ /* 0x000fe20000000200 */
[----:B------:R-:W-:-:S02]  /*e7d0*/  MOV R94, R94 ;  /* 0x0000005e005e7202 */ /* 0x000fc40000000f00 */
[----:B------:R-:W-:Y:S01]  /*e7e0*/  F2FP.BF16.F32.PACK_AB R74, R77, R76 ;  /* 0x0000004c4d4a723e */ /* 0x000fe200000010ff */
[----:B------:R-:W-:Y:S01]  /*e7f0*/  STSM.16.M88.4 [R52], R64 ;  /* 0x0000004034007844 */ /* 0x000fe20000000200 */
[----:B------:R-:W-:Y:S02]  /*e800*/  F2FP.BF16.F32.PACK_AB R75, R79, R78 ;  /* 0x0000004e4f4b723e */ /* 0x000fe400000010ff */
[----:B------:R-:W-:Y:S02]  /*e810*/  F2FP.BF16.F32.PACK_AB R81, R83, R82 ;  /* 0x000000525351723e */ /* 0x000fe400000010ff */
[----:B------:R-:W-:Y:S01]  /*e820*/  F2FP.BF16.F32.PACK_AB R88, R89, R88 ;  /* 0x000000585958723e */ /* 0x000fe200000010ff */
[----:B------:R-:W-:Y:S01]  /*e830*/  STSM.16.M88.4 [R94], R72 ;  /* 0x000000485e007844 */ /* 0x000fe20000000200 */
[----:B------:R-:W-:Y:S02]  /*e840*/  SHF.R.U64 R177, R177, 0x3, RZ ;  /* 0x00000003b1b17819 */ /* 0x000fe400000012ff */
[----:B------:R-:W-:-:S02]  /*e850*/  MOV R36, R98 ;  /* 0x0000006200247202 */ /* 0x000fc40000000f00 */
[----:B------:R-:W-:Y:S02]  /*e860*/  F2FP.BF16.F32.PACK_AB R82, R85, R84 ;  /* 0x000000545552723e */ /* 0x000fe400000010ff */
[----:B------:R-:W-:Y:S02]  /*e870*/  F2FP.BF16.F32.PACK_AB R83, R87, R86 ;  /* 0x000000565753723e */ /* 0x000fe400000010ff */
[----:B------:R-:W-:Y:S02]  /*e880*/  F2FP.BF16.F32.PACK_AB R89, R91, R90 ;  /* 0x0000005a5b59723e */ /* 0x000fe400000010ff */
[----:B------:R-:W-:Y:S01]  /*e890*/  MOV R102, R102 ;  /* 0x0000006600667202 */ /* 0x000fe20000000f00 */
[----:B------:R-:W-:Y:S01]  /*e8a0*/  STSM.16.M88.4 [R36], R80 ;  /* 0x0000005024007844 */ /* 0x000fe20000000200 */
        /* <DEDUP_REMOVED lines=17> */
[----:B------:R-:W-:Y:S01]  /*e9c0*/  LOP3.LUT R32, R177, R32, RZ, 0x3c, !PT ;  /* 0x00000020b1207212 */ /* 0x000fe200078e3cff */
        /* <DEDUP_REMOVED lines=19> */
[----:B------:R0:W-:Y:S01]  /*eb00*/  STSM.16.M88.4 [R0], R128 ;  /* 0x0000008000007844 */ /* 0x0001e20000000200 */
        /* <DEDUP_REMOVED lines=14> */
[----:B------:R-:W-:Y:S02]  /*ebf0*/  @UP1 ULDC.64 UR8, c[0x0][0xc08] ;  /* 0x0003020000081ab9 */ /* 0x000fe40000000a00 */
[----:B------:R-:W-:Y:S01]  /*ec00*/  @UP1 UIMAD.WIDE UR8, UR44, 0x4, UR8 ;  /* 0x000000042c0818a5 */ /* 0x000fe2000f8e0208 */
[----:B------:R-:W-:Y:S02]  /*ec10*/  ULDC UR4, c[0x0][0xa88] ;  /* 0x0002a20000047ab9 */ /* 0x000fe40000000800 */
[----:B0-----:R-:W-:-:S03]  /*ec20*/  IMAD.U32 R0, RZ, RZ, UR4 ;  /* 0x00000004ff007e24 */ /* 0x001fc6000f8e00ff */
[----:B------:R-:W-:Y:S01]  /*ec30*/  MOV R14, UR8 ;  /* 0x00000008000e7c02 */ /* 0x000fe20008000f00 */
[----:B------:R-:W-:Y:S01]  /*ec40*/  IMAD.U32 R15, RZ, RZ, UR9 ;  /* 0x00000009ff0f7e24 */ /* 0x000fe2000f8e00ff */
[----:B------:R-:W3:Y:S01]  /*ec50*/  @P0 LDG.E R6, desc[UR54][R4.64] ;  /* 0x0000003604060981 */ /* 0x000ee2000c1e1900 */
[----:B------:R-:W-:-:S03]  /*ec60*/  IMAD R7, R192, 0x40, R184 ;  /* 0x00000040c0077824 */ /* 0x000fc600078e02b8 */
[----:B------:R0:W5:Y:S01]  /*ec70*/  @P6 LDG.E R0, desc[UR54][R14.64] ;  /* 0x000000360e006981 */ /* 0x000162000c1e1900 */
[----:B------:R-:W-:-:S03]  /*ec80*/  IMAD.WIDE R174, R7, 0x2, R174 ;  /* 0x0000000207ae7825 */ /* 0x000fc600078e02ae */
[C---:B------:R-:W-:Y:S02]  /*ec90*/  IADD3 R9, P2, R174.reuse, 0x1000, RZ ;  /* 0x00001000ae097810 */ /* 0x040fe40007f5e0ff */
[C---:B------:R-:W-:Y:S02]  /*eca0*/  IADD3 R13, P1, R174.reuse, 0x2000, RZ ;  /* 0x00002000ae0d7810 */ /* 0x040fe40007f3e0ff */
[----:B------:R-:W-:Y:S02]  /*ecb0*/  P2R R10, PR, RZ, 0x4 ;  /* 0x00000004ff0a7803 */ /* 0x000fe40000000000 */
[C---:B------:R-:W-:Y:S02]  /*ecc0*/  IADD3 R25, P2, R174.reuse, 0x3000, RZ ;  /* 0x00003000ae197810 */ /* 0x040fe40007f5e0ff */
[C---:B------:R-:W-:Y:S02]  /*ecd0*/  IADD3 R29, P3, R174.reuse, 0x4000, RZ ;  /* 0x00004000ae1d7810 */ /* 0x040fe40007f7e0ff */
[----:B------:R-:W-:-:S02]  /*ece0*/  IADD3 R33, P4, R174, 0x5000, RZ ;  /* 0x00005000ae217810 */ /* 0x000fc40007f9e0ff */
[----:B------:R-:W-:Y:S02]  /*ecf0*/  IADD3 R37, P5, R174, 0x6000, RZ ;  /* 0x00006000ae257810 */ /* 0x000fe40007fbe0ff */
[----:B------:R-:W-:Y:S02]  /*ed00*/  LOP3.LUT R8, R9, 0x380, RZ, 0xc0, !PT ;  /* 0x0000038009087812 */ /* 0x000fe400078ec0ff */
[----:B------:R-:W-:Y:S02]  /*ed10*/  LOP3.LUT R12, R13, 0x380, RZ, 0xc0, !PT ;  /* 0x000003800d0c7812 */ /* 0x000fe400078ec0ff */
[----:B------:R-:W-:Y:S02]  /*ed20*/  LOP3.LUT R24, R25, 0x380, RZ, 0xc0, !PT ;  /* 0x0000038019187812 */ /* 0x000fe400078ec0ff */
[----:B-1----:R-:W-:Y:S02]  /*ed30*/  LOP3.LUT R28, R29, 0x380, RZ, 0xc0, !PT ;  /* 0x000003801d1c7812 */ /* 0x002fe400078ec0ff */
[----:B--2---:R-:W-:-:S02]  /*ed40*/  LOP3.LUT R32, R33, 0x380, RZ, 0xc0, !PT ;  /* 0x0000038021207812 */ /* 0x004fc400078ec0ff */
        /* <DEDUP_REMOVED lines=14> */
[----:B---3--:R-:W-:Y:S01]  /*ee30*/  @P0 R2UR UR4, R6 ;  /* 0x00000000060402ca */ /* 0x008fe200000e0000 */
[----:B0-----:R-:W-:-:S14]  /*ee40*/  @P6 BRA `(.L_x_5571) ;  /* 0x0000000000106947 */ /* 0x001fdc0003800000 */
[----:B------:R-:W-:Y:S05]  /*ee50*/  @!P0 BRA `(.L_x_5571) ;  /* 0x00000000000c8947 */ /* 0x000fea0003800000 */
[----:B------:R-:W2:Y:S04]  /*ee60*/  LDG.E R7, desc[UR54][R4.64] ;  /* 0x0000003604077981 */ /* 0x000ea8000c1e1900 */
[----:B-----5:R-:W2:Y:S02]  /*ee70*/  LDG.E R0, desc[UR54][R4.64+0x4] ;  /* 0x0000043604007981 */ /* 0x020ea4000c1e1900 */
[----:B--2---:R-:W-:-:S07]  /*ee80*/  IMAD.IADD R0, R0, 0x1, -R7 ;  /* 0x0000000100007824 */ /* 0x004fce00078e0a07 */
.L_x_5571:
        /* <DEDUP_REMOVED lines=10> */
[--C-:B------:R-:W-:Y:S01]  /*ef30*/  IMAD.X R33, RZ, RZ, R175.reuse, P4 ;  /* 0x000000ffff217224 */ /* 0x100fe200020e06af */
[----:B------:R-:W-:Y:S01]  /*ef40*/  LOP3.LUT R44, R45, 0x380, RZ, 0xc0, !PT ;  /* 0x000003802d2c7812 */ /* 0x000fe200078ec0ff */
[--C-:B------:R-:W-:Y:S01]  /*ef50*/  IMAD.X R37, RZ, RZ, R175.reuse, P5 ;  /* 0x000000ffff257224 */ /* 0x100fe200028e06af */
[----:B------:R-:W-:Y:S01]  /*ef60*/  LOP3.LUT R48, R49, 0x380, RZ, 0xc0, !PT ;  /* 0x0000038031307812 */ /* 0x000fe200078ec0ff */
[----:B------:R-:W-:Y:S01]  /*ef70*/  USHF.R.S32.HI UR9, URZ, 0x1f, UR44 ;  /* 0x0000001f3f097899 */ /* 0x000fe2000801142c */
[----:B------:R-:W-:Y:S01]  /*ef80*/  SHF.R.U64 R44, R44, 0x3, RZ ;  /* 0x000000032c2c7819 */ /* 0x000fe200000012ff */
[----:B------:R-:W-:Y:S01]  /*ef90*/  USHF.R.S32.HI UR16, URZ, 0x1f, UR4 ;  /* 0x0000001f3f107899 */ /* 0x000fe20008011404 */
[----:B------:R-:W-:Y:S01]  /*efa0*/  SHF.R.U64 R40, R40, 0x3, RZ ;  /* 0x0000000328287819 */ /* 0x000fe200000012ff */
[----:B------:R-:W-:Y:S01]  /*efb0*/  USHF.R.S32.HI UR17, URZ, 0x1f, UR43 ;  /* 0x0000001f3f117899 */ /* 0x000fe2000801142b */
[----:B------:R-:W-:Y:S01]  /*efc0*/  SHF.R.U64 R48, R48, 0x3, RZ ;  /* 0x0000000330307819 */ /* 0x000fe200000012ff */
[----:B------:R-:W-:Y:S01]  /*efd0*/  USEL UR8, UR44, URZ, !UP0 ;  /* 0x0000003f2c087287 */ /* 0x000fe2000c000000 */
[----:B------:R-:W-:Y:S01]  /*efe0*/  LOP3.LUT R44, R44, R45, RZ, 0x3c, !PT ;  /* 0x0000002d2c2c7212 */ /* 0x000fe200078e3cff */
[----:B------:R-:W-:Y:S01]  /*eff0*/  IMAD.X R45, RZ, RZ, R175, P6 ;  /* 0x000000ffff2d7224 */ /* 0x000fe200030e06af */
[----:B------:R-:W-:Y:S01]  /*f000*/  LOP3.LUT R40, R40, R41, RZ, 0x3c, !PT ;  /* 0x0000002928287212 */ /* 0x000fe200078e3cff */
[----:B------:R-:W-:Y:S01]  /*f010*/  USEL UR9, UR9, URZ, !UP0 ;  /* 0x0000003f09097287 */ /* 0x000fe2000c000000 */
[----:B0-----:R-:W-:-:S02]  /*f020*/  ISETP.NE.AND P6, PT, R4, RZ, PT ;  /* 0x000000ff0400720c */ /* 0x001fc40003fc5270 */
        /* <DEDUP_REMOVED lines=9> */
[----:B------:R-:W-:Y:S02]  /*f0c0*/  LOP3.LUT R56, R57, 0x380, RZ, 0xc0, !PT ;  /* 0x0000038039387812 */ /* 0x000fe400078ec0ff */
[----:B------:R-:W-:Y:S01]  /*f0d0*/  LOP3.LUT R52, R53, 0x380, RZ, 0xc0, !PT ;  /* 0x0000038035347812 */ /* 0x000fe200078ec0ff */
[----:B------:R-:W-:Y:S01]  /*f0e0*/  IMAD.X R69, RZ, RZ, R175, P1 ;  /* 0x000000ffff457224 */ /* 0x000fe200008e06af */
[----:B------:R-:W-:Y:S02]  /*f0f0*/  LOP3.LUT R64, R65, 0x380, RZ, 0xc0, !PT ;  /* 0x0000038041407812 */ /* 0x000fe400078ec0ff */
        /* <DEDUP_REMOVED lines=22> */
[----:B------:R-:W-:Y:S01]  /*f260*/  LOP3.LUT R68, R4, R5, RZ, 0x3c, !PT ;  /* 0x0000000504447212 */ /* 0x000fe200078e3cff */
[----:B------:R-:W-:Y:S06]  /*f270*/  @P6 BRA `(.L_x_5572) ;  /* 0x0000000000bc6947 */ /* 0x000fec0003800000 */
[----:B------:R-:W0:Y:S01]  /*f280*/  LDC R11, c[0x0][0xbe8] ;  /* 0x0002fa00ff0b7b82 */ /* 0x000e220000000800 */
[----:B------:R-:W-:Y:S01]  /*f290*/  IADD3 R10, R185, UR45, RZ ;  /* 0x0000002db90a7c10 */ /* 0x000fe2000fffe0ff */
[----:B------:R-:W-:Y:S01]  /*f2a0*/  ULDC.64 UR14, c[0x0][0xb90] ;  /* 0x0002e400000e7ab9 */ /* 0x000fe20000000a00 */
[----:B------:R-:W-:Y:S01]  /*f2b0*/  UMOV UR10, UR4 ;  /* 0x00000004000a7c82 */ /* 0x000fe20008000000 */
[----:B------:R-:W-:Y:S01]  /*f2c0*/  UIMAD UR12, UR17, UR14, URZ ;  /* 0x0000000e110c72a4 */ /* 0x000fe2000f8e023f */
[----:B------:R-:W-:Y:S01]  /*f2d0*/  IMAD.MOV R21, RZ, RZ, -R17 ;  /* 0x000000ffff157224 */ /* 0x000fe200078e0a11 */
[----:B------:R-:W-:Y:S01]  /*f2e0*/  UMOV UR11, UR16 ;  /* 0x00000010000b7c82 */ /* 0x000fe20008000000 */
[----:B------:R-:W-:Y:S01]  /*f2f0*/  IMAD.MOV.U32 R4, RZ, RZ, R10 ;  /* 0x000000ffff047224 */ /* 0x000fe200078e000a */
[----:B------:R-:W-:Y:S01]  /*f300*/  UIMAD.WIDE.U32 UR10, UR43, UR14, UR10 ;  /* 0x0000000e2b0a72a5 */ /* 0x000fe2000f8e000a */
[----:B------:R-:W-:Y:S01]  /*f310*/  VIADD R26, R16, UR45 ;  /* 0x0000002d101a7c36 */ /* 0x000fe20008000000 */
[----:B------:R-:W-:-:S03]  /*f320*/  UIMAD UR12, UR43, UR15, UR12 ;  /* 0x0000000f2b0c72a4 */ /* 0x000fc6000f8e020c */
[----:B------:R-:W-:Y:S01]  /*f330*/  ULDC.64 UR14, c[0x0][0xb98] ;  /* 0x0002e600000e7ab9 */ /* 0x000fe20000000a00 */
[----:B------:R-:W-:Y:S02]  /*f340*/  UIADD3 UR11, UR11, UR12, URZ ;  /* 0x0000000c0b0b7290 */ /* 0x000fe4000fffe03f */
[----:B------:R-:W-:Y:S02]  /*f350*/  UIMAD UR13, UR9, UR14, URZ ;  /* 0x0000000e090d72a4 */ /* 0x000fe4000f8e023f */
[----:B------:R-:W-:Y:S02]  /*f360*/  UIMAD.WIDE.U32 UR10, UR8, UR14, UR10 ;  /* 0x0000000e080a72a5 */ /* 0x000fe4000f8e000a */
[----:B------:R-:W-:Y:S01]  /*f370*/  UIMAD UR13, UR8, UR15, UR13 ;  /* 0x0000000f080d72a4 */ /* 0x000fe2000f8e020d */
        /* <DEDUP_REMOVED lines=8> */
[----:B------:R-:W-:Y:S02]  /*f400*/  IMAD R7, R11, R6, R10 ;  /* 0x000000060b077224 */ /* 0x000fe400078e020a */
[----:B------:R-:W-:Y:S02]  /*f410*/  IMAD.U32 R10, RZ, RZ, UR13 ;  /* 0x0000000dff0a7e24 */ /* 0x000fe4000f8e00ff */
[----:B-----5:R-:W-:Y:S01]  /*f420*/  IMAD R11, R0, R11, RZ ;  /* 0x0000000b000b7224 */ /* 0x020fe200078e02ff */
[----:B------:R-:W-:Y:S02]  /*f430*/  SHF.R.S32.HI R6, RZ, 0x1f, R7 ;  /* 0x0000001fff067819 */ /* 0x000fe40000011407 */
[----:B------:R-:W-:Y:S01]  /*f440*/  IADD3.X R5, R5, UR11, R10, P0, !PT ;  /* 0x0000000b05057c10 */ /* 0x000fe200087fe40a */
[----:B------:R-:W-:Y:S01]  /*f450*/  ULDC.64 UR10, c[0x0][0xb88] ;  /* 0x0002e200000a7ab9 */ /* 0x000fe20000000a00 */
[----:B------:R-:W-:Y:S02]  /*f460*/  VIADD R10, R26, 0x8 ;  /* 0x000000081a0a7836 */ /* 0x000fe40000000000 */
        /* <DEDUP_REMOVED lines=16> */
.L_x_5572:
[----:B------:R-:W1:Y:S01]  /*f570*/  LDC R81, c[0x0][0xbe8] ;  /* 0x0002fa00ff517b82 */ /* 0x000e620000000800 */
[----:B------:R-:W-:Y:S01]  /*f580*/  ULDC UR18, c[0x0][0xac8] ;  /* 0x0002b20000127ab9 */ /* 0x000fe20000000800 */
[----:B------:R-:W-:Y:S01]  /*f590*/  ULDC.64 UR14, c[0x0][0xaa0] ;  /* 0x0002a800000e7ab9 */ /* 0x000fe20000000a00 */
[----:B------:R-:W-:Y:S01]  /*f5a0*/  ISETP.GE.AND P0, PT, R190, UR18, PT ;  /* 0x00000012be007c0c */ /* 0x000fe2000bf06270 */
[----:B0-----:R0:W5:Y:S01]  /*f5b0*/  LD.E.128 R4, desc[UR54][R174.64] ;  /* 0x00000036ae047980 */ /* 0x001162000c101d00 */
[----:B------:R-:W-:Y:S02]  /*f5c0*/  ISETP.GE.AND P1, PT, R184, UR18, PT ;  /* 0x00000012b8007c0c */ /* 0x000fe4000bf26270 */
[----:B------:R-:W-:Y:S01]  /*f5d0*/  SEL R20, RZ, 0xffffffff, P0 ;  /* 0xffffffffff147807 */ /* 0x000fe20000000000 */
[----:B------:R-:W5:Y:S01]  /*f5e0*/  LD.E.128 R8, desc[UR54][R8.64] ;  /* 0x0000003608087980 */ /* 0x000f62000c101d00 */
[----:B------:R-:W-:-:S03]  /*f5f0*/  SEL R3, RZ, 0x1, P1 ;  /* 0x00000001ff037807 */ /* 0x000fc60000800000 */
[----:B------:R-:W5:Y:S04]  /*f600*/  LD.E.128 R12, desc[UR54][R12.64] ;  /* 0x000000360c0c7980 */ /* 0x000f68000c101d00 */
[----:B------:R-:W5:Y:S04]  /*f610*/  LD.E.128 R24, desc[UR54][R24.64] ;  /* 0x0000003618187980 */ /* 0x000f68000c101d00 */
[----:B------:R-:W5:Y:S01]  /*f620*/  LD.E.128 R28, desc[UR54][R28.64] ;  /* 0x000000361c1c7980 */ /* 0x000f62000c101d00 */
[----:B-1----:R-:W-:Y:S01]  /*f630*/  ISETP.NE.AND P2, PT, R81, 0x1, PT ;  /* 0x000000015100780c */ /* 0x002fe20003f45270 */
[----:B------:R-:W-:Y:S01]  /*f640*/  IMAD.SHL.U32 R20, R20, 0x2, RZ ;  /* 0x0000000214147824 */ /* 0x000fe200078e00ff */
[----:B------:R-:W-:Y:S01]  /*f650*/  ISETP.GE.AND P0, PT, R189, UR18, PT ;  /* 0x00000012bd007c0c */ /* 0x000fe2000bf06270 */
[----:B------:R-:W-:Y:S01]  /*f660*/  UIMAD UR12, UR16, UR14, URZ ;  /* 0x0000000e100c72a4 */ /* 0x000fe2000f8e023f */
[----:B------:R-:W5:Y:S02]  /*f670*/  LD.E.128 R32, desc[UR54][R32.64] ;  /* 0x0000003620207980 */ /* 0x000f64000c101d00 */
[----:B------:R-:W-:-:S02]  /*f680*/  LOP3.LUT R3, R20, 0x2, R3, 0xe2, !PT ;  /* 0x0000000214037812 */ /* 0x000fc400078ee203 */
[----:B------:R-:W5:Y:S04]  /*f690*/  LD.E.128 R36, desc[UR54][R36.64] ;  /* 0x0000003624247980 */ /* 0x000f68000c101d00 */
[----:B------:R-:W5:Y:S01]  /*f6a0*/  LD.E.128 R40, desc[UR54][R40.64] ;  /* 0x0000003628287980 */ /* 0x000f62000c101d00 */
[----:B------:R-:W1:Y:S01]  /*f6b0*/  @P2 LDC R77, c[0x0][0xbec] ;  /* 0x0002fb00ff4d2b82 */ /* 0x000e620000000800 */
[----:B------:R-:W-:Y:S02]  /*f6c0*/  SEL R20, RZ, 0xffffffff, P0 ;  /* 0xffffffffff147807 */ /* 0x000fe40000000000 */
[----:B------:R-:W-:Y:S01]  /*f6d0*/  ISETP.GE.AND P0, PT, R188, UR18, PT ;  /* 0x00000012bc007c0c */ /* 0x000fe2000bf06270 */
[----:B------:R-:W5:Y:S04]  /*f6e0*/  LD.E.128 R44, desc[UR54][R44.64] ;  /* 0x000000362c2c7980 */ /* 0x000f68000c101d00 */
[----:B------:R-:W2:Y:S01]  /*f6f0*/  @P2 LDC R79, c[0x0][0xbf0] ;  /* 0x0002fc00ff4f2b82 */ /* 0x000ea20000000800 */
[----:B------:R-:W-:Y:S01]  /*f700*/  SHF.L.U32 R20, R20, 0x2, RZ ;  /* 0x0000000214147819 */ /* 0x000fe200000006ff */
[----:B------:R-:W-:Y:S01]  /*f710*/  UIMAD.WIDE.U32 UR10, UR4, UR14, URZ ;  /* 0x0000000e040a72a5 */ /* 0x000fe2000f8e003f */
[----:B------:R-:W-:Y:S01]  /*f720*/  SEL R21, RZ, 0xffffffff, P0 ;  /* 0xffffffffff157807 */ /* 0x000fe20000000000 */
[----:B------:R-:W-:Y:S01]  /*f730*/  UIMAD UR12, UR4, UR15, UR12 ;  /* 0x0000000f040c72a4 */ /* 0x000fe2000f8e020c */
[----:B------:R-:W-:Y:S01]  /*f740*/  LOP3.LUT R20, R20, 0x4, R3, 0xe2, !PT ;  /* 0x0000000414147812 */ /* 0x000fe200078ee203 */
[----:B------:R-:W-:Y:S01]  /*f750*/  IMAD R3, R191, 0x20, R192 ;  /* 0x00000020bf037824 */ /* 0x000fe200078e02c0 */
[----:B------:R-:W-:Y:S01]  /*f760*/  ULDC.64 UR14, c[0x0][0xae8] ;  /* 0x0002ba00000e7ab9 */ /* 0x000fe20000000a00 */
[----:B------:R-:W-:Y:S01]  /*f770*/  UIADD3 UR11, UR11, UR12, URZ ;  /* 0x0000000c0b0b7290 */ /* 0x000fe2000fffe03f */
[----:B------:R-:W-:Y:S01]  /*f780*/  IMAD.SHL.U32 R21, R21, 0x8, RZ ;  /* 0x0000000815157824 */ /* 0x000fe200078e00ff */
[----:B------:R-:W-:Y:S01]  /*f790*/  UIMAD UR4, UR17, UR14, URZ ;  /* 0x0000000e110472a4 */ /* 0x000fe2000f8e023f */
[----:B------:R-:W-:Y:S01]  /*f7a0*/  ISETP.GE.AND P0, PT, R187, UR18, PT ;  /* 0x00000012bb007c0c */ /* 0x000fe2000bf06270 */
[----:B------:R-:W-:Y:S01]  /*f7b0*/  VIADD R82, R3, UR45 ;  /* 0x0000002d03527c36 */ /* 0x000fe20008000000 */
[----:B------:R-:W-:Y:S01]  /*f7c0*/  UIMAD.WIDE.U32 UR10, UR43, UR14, UR10 ;  /* 0x0000000e2b0a72a5 */ /* 0x000fe2000f8e000a */
[----:B------:R-:W5:Y:S01]  /*f7d0*/  LD.E.128 R48, desc[UR54][R48.64] ;  /* 0x0000003630307980 */ /* 0x000f62000c101d00 */
[----:B------:R-:W-:Y:S01]  /*f7e0*/  UIMAD UR4, UR43, UR15, UR4 ;  /* 0x0000000f2b0472a4 */ /* 0x000fe2000f8e0204 */
[----:B------:R-:W-:Y:S01]  /*f7f0*/  SEL R3, RZ, 0xffffffff, P0 ;  /* 0xffffffffff037807 */ /* 0x000fe20000000000 */
[----:B------:R-:W-:Y:S01]  /*f800*/  ULDC.64 UR12, c[0x0][0xaf0] ;  /* 0x0002bc00000c7ab9 */ /* 0x000fe20000000a00 */
[----:B------:R-:W-:Y:S01]  /*f810*/  LOP3.LUT R21, R21, 0x8, R20, 0xe2, !PT ;  /* 0x0000000815157812 */ /* 0x000fe200078ee214 */
[----:B------:R-:W-:Y:S01]  /*f820*/  UIMAD UR9, UR9, UR12, URZ ;  /* 0x0000000c090972a4 */ /* 0x000fe2000f8e023f */
[----:B-1----:R-:W-:Y:S01]  /*f830*/  @P2 IMAD.HI.U32 R20, R82, R77, RZ ;  /* 0x0000004d52142227 */ /* 0x002fe200078e00ff */
[----:B------:R-:W-:Y:S01]  /*f840*/  UIADD3 UR11, UR11, UR4, URZ ;  /* 0x000000040b0b7290 */ /* 0x000fe2000fffe03f */
[----:B------:R-:W5:Y:S01]  /*f850*/  LD.E.128 R56, desc[UR54][R56.64] ;  /* 0x0000003638387980 */ /* 0x000f62000c101d00 */
[----:B------:R-:W-:Y:S01]  /*f860*/  UIMAD UR4, UR8, UR13, UR9 ;  /* 0x0000000d080472a4 */ /* 0x000fe2000f8e0209 */
[----:B------:R-:W-:Y:S01]  /*f870*/  IMAD.SHL.U32 R76, R3, 0x10, RZ ;  /* 0x00000010034c7824 */ /* 0x000fe200078e00ff */
[----:B------:R-:W-:Y:S01]  /*f880*/  UIMAD.WIDE.U32 UR8, UR8, UR12, UR10 ;  /* 0x0000000c080872a5 */ /* 0x000fe2000f8e000a */
[----:B------:R-:W-:Y:S01]  /*f890*/  IMAD.MOV.U32 R3, RZ, RZ, R82 ;  /* 0x000000ffff037224 */ /* 0x000fe200078e0052 */
[----:B--2---:R-:W-:Y:S01]  /*f8a0*/  @P2 SHF.R.U32.HI R3, RZ, R79, R20 ;  /* 0x0000004fff032219 */ /* 0x004fe20000011614 */
[----:B------:R-:W5:Y:S01]  /*f8b0*/  LD.E.128 R52, desc[UR54][R52.64] ;  /* 0x0000003634347980 */ /* 0x000f62000c101d00 */
[----:B------:R-:W-:-:S02]  /*f8c0*/  LOP3.LUT R76, R76, 0x10, R21, 0xe2, !PT ;  /* 0x000000104c4c7812 */ /* 0x000fc400078ee215 */
        /* <DEDUP_REMOVED lines=10> */
[----:B------:R-:W-:-:S02]  /*f970*/  IMAD R77, R81, R79, R82 ;  /* 0x0000004f514d7224 */ /* 0x000fc400078e0252 */
[----:B------:R-:W-:Y:S01]  /*f980*/  IMAD.U32 R21, RZ, RZ, UR4 ;  /* 0x00000004ff157e24 */ /* 0x000fe2000f8e00ff */
[----:B------:R-:W5:Y:S01]  /*f990*/  LD.E.128 R60, desc[UR54][R60.64] ;  /* 0x000000363c3c7980 */ /* 0x000f62000c101d00 */
[----:B------:R-:W-:Y:S01]  /*f9a0*/  IMAD.SHL.U32 R83, R78, 0x20, RZ ;  /* 0x000000204e537824 */ /* 0x000fe200078e00ff */
[----:B------:R-:W-:Y:S02]  /*f9b0*/  SHF.R.S32.HI R78, RZ, 0x1f, R77 ;  /* 0x0000001fff4e7819 */ /* 0x000fe4000001144d */
[----:B------:R-:W5:Y:S01]  /*f9c0*/  LD.E.128 R72, desc[UR54][R72.64] ;  /* 0x0000003648487980 */ /* 0x000f62000c101d00 */
[----:B------:R-:W-:-:S03]  /*f9d0*/  ISETP.GE.AND P0, PT, R195, UR18, PT ;  /* 0x00000012c3007c0c */ /* 0x000fc6000bf06270 */
[----:B------:R-:W5:Y:S01]  /*f9e0*/  LD.E.128 R68, desc[UR54][R68.64] ;  /* 0x0000003644447980 */ /* 0x000f62000c101d00 */
[C---:B------:R-:W-:Y:S01]  /*f9f0*/  IMAD R79, R3.reuse, UR9, R80 ;  /* 0x00000009034f7c24 */ /* 0x040fe2000f8e0250 */
[----:B------:R-:W-:Y:S01]  /*fa00*/  UIADD3 UR4, UR41, 0x28c20, URZ ;  /* 0x00028c2029047890 */ /* 0x000fe2000fffe03f */
[----:B------:R-:W-:Y:S01]  /*fa10*/  IMAD.WIDE.U32 R20, R3, UR8, R20 ;  /* 0x0000000803147c25 */ /* 0x000fe2000f8e0014 */
[----:B------:R-:W-:Y:S01]  /*fa20*/  @!PT LDS RZ, [RZ] ;  /* 0x00000000fffff984 */ /* 0x000fe20000000800 */
[----:B------:R-:W-:Y:S01]  /*fa30*/  @!PT LDS RZ, [RZ] ;  /* 0x00000000fffff984 */ /* 0x000fe20000000800 */
[----:B------:R-:W-:Y:S01]  /*fa40*/  @!PT LDS RZ, [RZ] ;  /* 0x00000000fffff984 */ /* 0x000fe20000000800 */
[----:B------:R-:W-:Y:S01]  /*fa50*/  @!PT LDS RZ, [RZ] ;  /* 0x00000000fffff984 */ /* 0x000fe20000000800 */
[----:B------:R1:W-:Y:S06]  /*fa60*/  MEMBAR.ALL.CTA ;  /* 0x0000000000007992 */ /* 0x0003ec0000008000 */
[----:B-1----:R-:W1:Y:S01]  /*fa70*/  FENCE.VIEW.ASYNC.S ;  /* 0x00000000000073c6 */ /* 0x002e620000000000 */
[----:B------:R-:W-:Y:S01]  /*fa80*/  ULDC.64 UR8, c[0x0][0xad8] ;  /* 0x0002b60000087ab9 */ /* 0x000fe20000000a00 */
[----:B------:R-:W-:Y:S01]  /*fa90*/  SEL R3, RZ, 0x40, P0 ;  /* 0x00000040ff037807 */ /* 0x000fe20000000000 */
[----:B------:R-:W-:Y:S01]  /*faa0*/  IMAD.IADD R21, R21, 0x1, R79 ;  /* 0x0000000115157824 */ /* 0x000fe200078e024f */
[----:B------:R-:W-:Y:S01]  /*fab0*/  ISETP.GE.AND P0, PT, R194, UR18, PT ;  /* 0x00000012c2007c0c */ /* 0x000fe2000bf06270 */
[----:B------:R-:W-:Y:S01]  /*fac0*/  IMAD R78, R78, UR8, RZ ;  /* 0x000000084e4e7c24 */ /* 0x000fe2000f8e02ff */
[----:B------:R-:W-:Y:S01]  /*fad0*/  UPRMT UR4, URZ, 0x654, UR4 ;  /* 0x000006543f047896 */ /* 0x000fe20008000004 */
[----:B-----5:R-:W-:Y:S01]  /*fae0*/  IMAD R87, R0, R81, RZ ;  /* 0x0000005100577224 */ /* 0x020fe200078e02ff */
[----:B------:R-:W-:Y:S01]  /*faf0*/  SEL R0, RZ, 0x80, P0 ;  /* 0x00000080ff007807 */ /* 0x000fe20000000000 */
[----:B------:R-:W-:Y:S01]  /*fb00*/  VIADD R86, R192, UR45 ;  /* 0x0000002dc0567c36 */ /* 0x000fe20008000000 */
[----:B------:R-:W-:Y:S01]  /*fb10*/  LOP3.LUT R76, R83, 0x20, R76, 0xe2, !PT ;  /* 0x00000020534c7812 */ /* 0x000fe200078ee24c */
[C---:B------:R-:W-:Y:S01]  /*fb20*/  IMAD R79, R77.reuse, UR9, R78 ;  /* 0x000000094d4f7c24 */ /* 0x040fe2000f8e024e */
[----:B------:R-:W-:Y:S01]  /*fb30*/  BSSY B1, `(.L_x_5573) ;  /* 0x000002c000017945 */ /* 0x000fe20003800000 */
[----:B------:R-:W-:Y:S01]  /*fb40*/  IMAD.WIDE.U32 R20, R77, UR8, R20 ;  /* 0x000000084d147c25 */ /* 0x000fe2000f8e0014 */
[----:B------:R-:W-:Y:S01]  /*fb50*/  ISETP.GE.AND P0, PT, R86, R87, PT ;  /* 0x000000575600720c */ /* 0x000fe20003f06270 */
[----:B------:R-:W-:Y:S01]  /*fb60*/  ULDC.64 UR8, c[0x0][0xa80] ;  /* 0x0002a00000087ab9 */ /* 0x000fe20000000a00 */
[----:B------:R-:W-:Y:S01]  /*fb70*/  LOP3.LUT R3, R76, R3, RZ, 0xfc, !PT ;  /* 0x000000034c037212 */ /* 0x000fe200078efcff */
[----:B------:R-:W-:Y:S01]  /*fb80*/  IMAD.IADD R21, R21, 0x1, R79 ;  /* 0x0000000115157824 */ /* 0x000fe200078e024f */
[----:B------:R-:W-:-:S02]  /*fb90*/  LEA R84, P1, R20, UR8, 0x1 ;  /* 0x0000000814547c11 */ /* 0x000fc4000f8208ff */
[----:B------:R-:W-:Y:S02]  /*fba0*/  LOP3.LUT R0, R3, R0, RZ, 0xfc, !PT ;  /* 0x0000000003007212 */ /* 0x000fe400078efcff */
[----:B------:R-:W-:Y:S01]  /*fbb0*/  LEA.HI.X R85, R20, UR9, R21, 0x1, P1 ;  /* 0x0000000914557c11 */ /* 0x000fe200088f0c15 */
[----:B-1----:R0:W1:Y:S01]  /*fbc0*/  SHFL.IDX PT, R76, R84, RZ, 0x181f ;  /* 0x00181fff544c7589 */ /* 0x00206200000e0000 */
[----:B------:R-:W-:Y:S03]  /*fbd0*/  SYNCS.ARRIVE.TRANS64.RED.A1T0 RZ, [UR4], RZ ;  /* 0x000000ffffff79a7 */ /* 0x000fe60008100404 */
        /* <DEDUP_REMOVED lines=33> */
.L_x_5574:
[----:B------:R-:W-:Y:S05]  /*fdf0*/  BSYNC B1 ;  /* 0x0000000000017941 */ /* 0x000fea0003800000 */
.L_x_5573:
[----:B---3--:R-:W-:Y:S01]  /*fe00*/  VIADD R4, R86, 0x20 ;  /* 0x0000002056047836 */ /* 0x008fe20000000000 */
[----:B------:R3:W4:Y:S04]  /*fe10*/  SHFL.IDX PT, R7, R85, 0x1, 0x181f ;  /* 0x00381f0055077f89 */ /* 0x00072800000e0000 */
[----:B------:R-:W-:Y:S01]  /*fe20*/  ISETP.GE.AND P0, PT, R4, R87, PT ;  /* 0x000000570400720c */ /* 0x000fe20003f06270 */
[----:B------:R3:W0:-:S12]  /*fe30*/  SHFL.IDX PT, R6, R84, 0x1, 0x181f ;  /* 0x00381f0054067f89 */ /* 0x00061800000e0000 */
[----:B---3--:R-:W-:Y:S05]  /*fe40*/  @P0 BRA `(.L_x_5575) ;  /* 0x0000001000080947 */ /* 0x008fea0003800000 */
[----:B------:R-:W-:Y:S02]  /*fe50*/  ISETP.GE.AND P0, PT, R184, UR18, PT ;  /* 0x00000012b8007c0c */ /* 0x000fe4000bf06270 */
[----:B------:R-:W-:Y:S02]  /*fe60*/  ISETP.GE.AND P5, PT, R190, UR18, PT ;  /* 0x00000012be007c0c */ /* 0x000fe4000bfa6270 */
[----:B------:R-:W-:Y:S02]  /*fe70*/  ISETP.GE.AND P3, PT, R189, UR18, PT ;  /* 0x00000012bd007c0c */ /* 0x000fe4000bf66270 */
[----:B------:R-:W-:Y:S02]  /*fe80*/  ISETP.GE.AND P2, PT, R188, UR18, PT ;  /* 0x00000012bc007c0c */ /* 0x000fe4000bf46270 */
[----:B------:R-:W-:-:S05]  /*fe90*/  ISETP.GE.AND P1, PT, R187, UR18, PT ;  /* 0x00000012bb007c0c */ /* 0x000fca000bf26270 */
[----:B0---4-:R-:W-:Y:S02]  /*fea0*/  @!P0 IMAD.WIDE R4, R184, 0x2, R6 ;  /* 0x00000002b8048825 */ /* 0x011fe400078e0206 */
        /* <DEDUP_REMOVED lines=23> */
[----:B---3--:R-:W-:-:S04]  /*10020*/  LEA R4, P0, R194, R6, 0x1 ;  /* 0x00000006c2047211 */ /* 0x008fc800078008ff */
[----:B------:R-:W-:-:S05]  /*10030*/  LEA.HI.X R5, R194, R7, R198, 0x1, P0 ;  /* 0x00000007c2057211 */ /* 0x000fca00000f0cc6 */
[----:B------:R0:W-:Y:S01]  /*10040*/  ST.E.128 desc[UR54][R4.64], R68 ;  /* 0x0000004404007985 */ /* 0x0001e2000c101d36 */
[----:B------:R-:W-:Y:S05]  /*10050*/  BRA `(.L_x_5575) ;  /* 0x0000000c00847947 */ /* 0x000fea0003800000 */
.L_x_5570:
[----:B------:R-:W-:Y:S01]  /*10060*/  ULDC.64 UR8, c[0x0][0xc00] ;  /* 0x0003000000087ab9 */ /* 0x000fe20000000a00 */
[----:B------:R-:W-:Y:S01]  /*10070*/  ULDC UR4, c[0x0][0xa88] ;  /* 0x0002a20000047ab9 */ /* 0x000fe20000000800 */
[----:B------:R-:W-:Y:S01]  /*10080*/  UISETP.NE.U32.AND UP0, UPT, UR8, URZ, UPT ;  /* 0x0000003f0800728c */ /* 0x000fe2000bf05070 */
[----:B------:R-:W0:Y:S03]  /*10090*/  LDC R11, c[0x0][0xbe8] ;  /* 0x0002fa00ff0b7b82 */ /* 0x000e260000000800 */
[----:B------:R-:W-:-:S03]  /*100a0*/  UISETP.NE.AND.EX UP0, UPT, UR9, URZ, UPT, UP0 ;  /* 0x0000003f0900728c */ /* 0x000fc6000bf05300 */
[----:B------:R-:W-:Y:S02]  /*100b0*/  ULDC.64 UR8, c[0x0][0xc00] ;  /* 0x0003000000087ab9 */ /* 0x000fe40000000a00 */
[----:B------:R-:W-:Y:S01]  /*100c0*/  UIMAD.WIDE UR8, UR44, 0x4, UR8 ;  /* 0x000000042c0878a5 */ /* 0x000fe2000f8e0208 */
[----:B------:R-:W-:-:S05]  /*100d0*/  PLOP3.LUT P1, PT, PT, PT, UP0, 0x80, 0x0 ;  /* 0x000000000000781c */ /* 0x000fca0003f2f008 */
[----:B------:R-:W-:Y:S02]  /*100e0*/  IMAD.U32 R4, RZ, RZ, UR8 ;  /* 0x00000008ff047e24 */ /* 0x000fe4000f8e00ff */
[----:B------:R-:W-:Y:S01]  /*100f0*/  IMAD.U32 R5, RZ, RZ, UR9 ;  /* 0x00000009ff057e24 */ /* 0x000fe2000f8e00ff */
[----:B------:R-:W-:Y:S02]  /*10100*/  ULDC.64 UR8, c[0x0][0xc08] ;  /* 0x0003020000087ab9 */ /* 0x000fe40000000a00 */
[----:B------:R-:W-:Y:S01]  /*10110*/  UISETP.NE.U32.AND UP1, UPT, UR8, URZ, UPT ;  /* 0x0000003f0800728c */ /* 0x000fe2000bf25070 */
[----:B------:R-:W-:Y:S02]  /*10120*/  IMAD.U32 R0, RZ, RZ, UR4 ;  /* 0x00000004ff007e24 */ /* 0x000fe4000f8e00ff */
[----:B------:R-:W2:Y:S01]  /*10130*/  @P1 LDG.E R3, desc[UR54][R4.64] ;  /* 0x0000003604031981 */ /* 0x000ea2000c1e1900 */
[----:B------:R-:W-:-:S06]  /*10140*/  UISETP.NE.AND.EX UP1, UPT, UR9, URZ, UPT, UP1 ;  /* 0x0000003f0900728c */ /* 0x000fcc000bf25310 */
[----:B------:R-:W-:-:S05]  /*10150*/  PLOP3.LUT P2, PT, PT, PT, UP1, 0x80, 0x0 ;  /* 0x000000000000781c */ /* 0x000fca0003f4f018 */
[----:B------:R-:W-:Y:S02]  /*10160*/  @UP1 ULDC.64 UR8, c[0x0][0xc08] ;  /* 0x0003020000081ab9 */ /* 0x000fe40000000a00 */
[----:B------:R-:W-:-:S06]  /*10170*/  @UP1 UIMAD.WIDE UR8, UR44, 0x4, UR8 ;  /* 0x000000042c0818a5 */ /* 0x000fcc000f8e0208 */
[----:B------:R-:W-:Y:S01]  /*10180*/  MOV R6, UR8 ;  /* 0x0000000800067c02 */ /* 0x000fe20008000f00 */
[----:B------:R-:W-:-:S05]  /*10190*/  IMAD.U32 R7, RZ, RZ, UR9 ;  /* 0x00000009ff077e24 */ /* 0x000fca000f8e00ff */
[----:B------:R1:W5:Y:S01]  /*101a0*/  @P2 LDG.E R0, desc[UR54][R6.64] ;  /* 0x0000003606002981 */ /* 0x000362000c1e1900 */
[----:B------:R-:W-:Y:S01]  /*101b0*/  UMOV UR4, URZ ;  /* 0x0000003f00047c82 */ /* 0x000fe20008000000 */
[----:B------:R-:W-:Y:S01]  /*101c0*/  USHF.R.S32.HI UR14, URZ, 0x1f, UR43 ;  /* 0x0000001f3f0e7899 */ /* 0x000fe2000801142b */
[----:B------:R-:W-:Y:S02]  /*101d0*/  ISETP.GE.AND P0, PT, R197, 0x40, PT ;  /* 0x00000040c500780c */ /* 0x000fe40003f06270 */
[----:B--2---:R-:W-:Y:S01]  /*101e0*/  @P1 R2UR UR4, R3 ;  /* 0x00000000030412ca */ /* 0x004fe200000e0000 */
[----:B01----:R-:W-:-:S14]  /*101f0*/  @P2 BRA `(.L_x_5576) ;  /* 0x0000000000102947 */ /* 0x003fdc0003800000 */
[----:B------:R-:W-:Y:S05]  /*10200*/  @!P1 BRA `(.L_x_5576) ;  /* 0x00000000000c9947 */ /* 0x000fea0003800000 */
[----:B------:R-:W2:Y:S04]  /*10210*/  LDG.E R3, desc[UR54][R4.64] ;  /* 0x0000003604037981 */ /* 0x000ea8000c1e1900 */
[----:B-----5:R-:W2:Y:S02]  /*10220*/  LDG.E R0, desc[UR54][R4.64+0x4] ;  /* 0x0000043604007981 */ /* 0x020ea4000c1e1900 */
[----:B--2---:R-:W-:-:S07]  /*10230*/  IMAD.IADD R0, R0, 0x1, -R3 ;  /* 0x0000000100007824 */ /* 0x004fce00078e0a03 */
.L_x_5576:
[----:B------:R-:W-:Y:S01]  /*10240*/  USHF.R.S32.HI UR9, URZ, 0x1f, UR44 ;  /* 0x0000001f3f097899 */ /* 0x000fe2000801142c */
[----:B------:R-:W-:Y:S01]  /*10250*/  BSSY B1, `(.L_x_5577) ;  /* 0x000002e000017945 */ /* 0x000fe20003800000 */
[----:B------:R-:W-:Y:S02]  /*10260*/  USHF.R.S32.HI UR13, URZ, 0x1f, UR4 ;  /* 0x0000001f3f0d7899 */ /* 0x000fe40008011404 */
[----:B------:R-:W-:Y:S02]  /*10270*/  USEL UR8, UR44, URZ, !UP0 ;  /* 0x0000003f2c087287 */ /* 0x000fe4000c000000 */
[----:B------:R-:W-:Y:S01]  /*10280*/  USEL UR9, UR9, URZ, !UP0 ;  /* 0x0000003f09097287 */ /* 0x000fe2000c000000 */
[----:B------:R-:W-:Y:S11]  /*10290*/  @P0 BRA `(.L_x_5578) ;  /* 0x0000000000a40947 */ /* 0x000ff60003800000 */
[----:B------:R-:W0:Y:S01]  /*102a0*/  S2R R6, SR_TID.X ;  /* 0x0000000000067919 */ /* 0x000e220000002100 */
[----:B------:R-:W1:Y:S01]  /*102b0*/  LDC R5, c[0x0][0xbe8] ;  /* 0x0002fa00ff057b82 */ /* 0x000e620000000800 */
[----:B------:R-:W-:Y:S02]  /*102c0*/  IMAD.U32 R7, RZ, RZ, UR45 ;  /* 0x0000002dff077e24 */ /* 0x000fe4000f8e00ff */
[----:B-1---5:R-:W-:-:S03]  /*102d0*/  IMAD R3, R0, R5, RZ ;  /* 0x0000000500037224 */ /* 0x022fc600078e02ff */
[----:B0-----:R-:W-:-:S04]  /*102e0*/  IADD3 R6, R7, -0x80, R6 ;  /* 0xffffff8007067810 */ /* 0x001fc80007ffe006 */
[----:B------:R-:W-:-:S13]  /*102f0*/  ISETP.GE.AND P0, PT, R6, R3, PT ;  /* 0x000000030600720c */ /* 0x000fda0003f06270 */
[----:B------:R-:W-:Y:S05]  /*10300*/  @P0 BRA `(.L_x_5578) ;  /* 0x0000000000880947 */ /* 0x000fea0003800000 */
[----:B------:R-:W-:Y:S01]  /*10310*/  ISETP.NE.AND P0, PT, R5, 0x1, PT ;  /* 0x000000010500780c */ /* 0x000fe20003f05270 */
[----:B------:R-:W-:Y:S01]  /*10320*/  ULDC.64 UR16, c[0x0][0xb90] ;  /* 0x0002e40000107ab9 */ /* 0x000fe20000000a00 */
[----:B------:R-:W-:Y:S01]  /*10330*/  UMOV UR10, UR4 ;  /* 0x00000004000a7c82 */ /* 0x000fe20008000000 */
[----:B------:R-:W-:Y:S01]  /*10340*/  UIMAD UR12, UR14, UR16, URZ ;  /* 0x000000100e0c72a4 */ /* 0x000fe2000f8e023f */
[----:B------:R-:W-:Y:S01]  /*10350*/  IMAD.MOV.U32 R4, RZ, RZ, R6 ;  /* 0x000000ffff047224 */ /* 0x000fe200078e0006 */
[----:B------:R-:W-:Y:S02]  /*10360*/  UMOV UR11, UR13 ;  /* 0x0000000d000b7c82 */ /* 0x000fe40008000000 */
[----:B------:R-:W-:Y:S02]  /*10370*/  UIMAD.WIDE.U32 UR10, UR43, UR16, UR10 ;  /* 0x000000102b0a72a5 */ /* 0x000fe4000f8e000a */
[----:B------:R-:W-:-:S03]  /*10380*/  UIMAD UR12, UR43, UR17, UR12 ;  /* 0x000000112b0c72a4 */ /* 0x000fc6000f8e020c */
[----:B------:R-:W-:Y:S01]  /*10390*/  ULDC.64 UR16, c[0x0][0xb98] ;  /* 0x0002e60000107ab9 */ /* 0x000fe20000000a00 */
[----:B------:R-:W0:Y:S01]  /*103a0*/  @P0 LDC R3, c[0x0][0xbec] ;  /* 0x0002fb00ff030b82 */ /* 0x000e220000000800 */
[----:B------:R-:W-:Y:S02]  /*103b0*/  UIADD3 UR11, UR11, UR12, URZ ;  /* 0x0000000c0b0b7290 */ /* 0x000fe4000fffe03f */
[----:B------:R-:W-:Y:S02]  /*103c0*/  UIMAD UR12, UR9, UR16, URZ ;  /* 0x00000010090c72a4 */ /* 0x000fe4000f8e023f */
[----:B------:R-:W-:Y:S02]  /*103d0*/  UIMAD.WIDE.U32 UR10, UR8, UR16, UR10 ;  /* 0x00000010080a72a5 */ /* 0x000fe4000f8e000a */
[----:B------:R-:W-:Y:S01]  /*103e0*/  UIMAD UR12, UR8, UR17, UR12 ;  /* 0x00000011080c72a4 */ /* 0x000fe2000f8e020c */
[----:B------:R-:W1:Y:S02]  /*103f0*/  @P0 LDC R8, c[0x0][0xbf0] ;  /* 0x0002fc00ff080b82 */ /* 0x000e640000000800 */
[----:B------:R-:W-:Y:S01]  /*10400*/  ULDC.64 UR16, c[0x0][0xb88] ;  /* 0x0002e20000107ab9 */ /* 0x000fe20000000a00 */
[----:B0-----:R-:W-:-:S05]  /*10410*/  @P0 IMAD.HI.U32 R3, R6, R3, RZ ;  /* 0x0000000306030227 */ /* 0x001fca00078e00ff */
[----:B-1----:R-:W-:Y:S01]  /*10420*/  @P0 SHF.R.U32.HI R4, RZ, R8, R3 ;  /* 0x00000008ff040219 */ /* 0x002fe20000011603 */
[----:B------:R-:W-:-:S04]  /*10430*/  IMAD.U32 R8, RZ, RZ, UR12 ;  /* 0x0000000cff087e24 */ /* 0x000fc8000f8e00ff */
        /* <DEDUP_REMOVED lines=15> */
.L_x_5578:
[----:B------:R-:W-:Y:S05]  /*10530*/  BSYNC B1 ;  /* 0x0000000000017941 */ /* 0x000fea0003800000 */
.L_x_5577:
        /* <DEDUP_REMOVED lines=10> */
[----:B-----5:R-:W-:Y:S01]  /*105e0*/  IMAD R25, R0, R11, RZ ;  /* 0x0000000b00197224 */ /* 0x020fe200078e02ff */
[----:B------:R-:W-:Y:S01]  /*105f0*/  SHF.L.U32 R4, R4, 0x1, RZ ;  /* 0x0000000104047819 */ /* 0x000fe200000006ff */
[----:B------:R-:W-:Y:S01]  /*10600*/  ULDC.64 UR16, c[0x0][0xae8] ;  /* 0x0002ba0000107ab9 */ /* 0x000fe20000000a00 */
[----:B------:R-:W0:Y:S01]  /*10610*/  @P0 LDC R5, c[0x0][0xbec] ;  /* 0x0002fb00ff050b82 */ /* 0x000e220000000800 */
[----:B------:R-:W-:Y:S01]  /*10620*/  ISETP.GE.AND P2, PT, R189, UR15, PT ;  /* 0x0000000fbd007c0c */ /* 0x000fe2000bf46270 */
[----:B------:R-:W-:Y:S01]  /*10630*/  UIADD3 UR11, UR11, UR12, URZ ;  /* 0x0000000c0b0b7290 */ /* 0x000fe2000fffe03f */
[----:B------:R-:W-:Y:S01]  /*10640*/  LOP3.LUT R4, R4, 0x2, R3, 0xe2, !PT ;  /* 0x0000000204047812 */ /* 0x000fe200078ee203 */
[----:B------:R-:W-:Y:S01]  /*10650*/  UIMAD UR4, UR14, UR16, URZ ;  /* 0x000000100e0472a4 */ /* 0x000fe2000f8e023f */
[----:B------:R-:W-:Y:S01]  /*10660*/  IMAD R3, R191, 0x20, R192 ;  /* 0x00000020bf037824 */ /* 0x000fe200078e02c0 */
[----:B------:R-:W-:Y:S01]  /*10670*/  SEL R6, RZ, 0xffffffff, P2 ;  /* 0xffffffffff067807 */ /* 0x000fe20001000000 */
[----:B------:R-:W-:Y:S01]  /*10680*/  UIMAD.WIDE.U32 UR10, UR43, UR16, UR10 ;  /* 0x000000102b0a72a5 */ /* 0x000fe2000f8e000a */
[----:B------:R-:W1:Y:S01]  /*10690*/  @P0 LDC R7, c[0x0][0xbf0] ;  /* 0x0002fc00ff070b82 */ /* 0x000e620000000800 */
[----:B------:R-:W-:Y:S01]  /*106a0*/  UIMAD UR4, UR43, UR17, UR4 ;  /* 0x000000112b0472a4 */ /* 0x000fe2000f8e0204 */
[----:B------:R-:W-:Y:S01]  /*106b0*/  VIADD R8, R3, UR45 ;  /* 0x0000002d03087c36 */ /* 0x000fe20008000000 */
[----:B------:R-:W-:Y:S01]  /*106c0*/  ULDC.64 UR12, c[0x0][0xaf0] ;  /* 0x0002bc00000c7ab9 */ /* 0x000fe20000000a00 */
[----:B------:R-:W-:Y:S01]  /*106d0*/  ISETP.GE.AND P1, PT, R188, UR15, PT ;  /* 0x0000000fbc007c0c */ /* 0x000fe2000bf26270 */
[----:B------:R-:W-:Y:S01]  /*106e0*/  UIMAD UR9, UR9, UR12, URZ ;  /* 0x0000000c090972a4 */ /* 0x000fe2000f8e023f */
[----:B------:R-:W-:Y:S01]  /*106f0*/  IMAD.SHL.U32 R9, R6, 0x4, RZ ;  /* 0x0000000406097824 */ /* 0x000fe200078e00ff */
[----:B------:R-:W-:Y:S01]  /*10700*/  UIADD3 UR11, UR11, UR4, URZ ;  /* 0x000000040b0b7290 */ /* 0x000fe2000fffe03f */
[----:B------:R-:W-:Y:S01]  /*10710*/  SEL R10, RZ, 0xffffffff, P1 ;  /* 0xffffffffff0a7807 */ /* 0x000fe20000800000 */
[----:B------:R-:W-:Y:S01]  /*10720*/  UIMAD UR4, UR8, UR13, UR9 ;  /* 0x0000000d080472a4 */ /* 0x000fe2000f8e0209 */
[----:B------:R-:W-:Y:S01]  /*10730*/  IMAD.MOV.U32 R3, RZ, RZ, R8 ;  /* 0x000000ffff037224 */ /* 0x000fe200078e0008 */
[----:B------:R-:W-:Y:S01]  /*10740*/  UIMAD.WIDE.U32 UR8, UR8, UR12, UR10 ;  /* 0x0000000c080872a5 */ /* 0x000fe2000f8e000a */
[----:B------:R-:W-:Y:S01]  /*10750*/  LOP3.LUT R9, R9, 0x4, R4, 0xe2, !PT ;  /* 0x0000000409097812 */ /* 0x000fe200078ee204 */
[----:B------:R-:W-:Y:S01]  /*10760*/  IMAD.SHL.U32 R10, R10, 0x8, RZ ;  /* 0x000000080a0a7824 */ /* 0x000fe200078e00ff */
[----:B------:R-:W-:Y:S01]  /*10770*/  ISETP.GE.AND P2, PT, R194, UR15, PT ;  /* 0x0000000fc2007c0c */ /* 0x000fe2000bf46270 */
[----:B------:R-:W-:Y:S01]  /*10780*/  UIADD3 UR4, UR9, UR4, URZ ;  /* 0x0000000409047290 */ /* 0x000fe2000fffe03f */
[----:B0-----:R-:W-:Y:S01]  /*10790*/  @P0 IMAD.HI.U32 R6, R8, R5, RZ ;  /* 0x0000000508060227 */ /* 0x001fe200078e00ff */
[----:B------:R-:W-:Y:S01]  /*107a0*/  BSSY B1, `(.L_x_5579) ;  /* 0x0000048000017945 */ /* 0x000fe20003800000 */
[----:B------:R-:W-:-:S02]  /*107b0*/  LOP3.LUT R10, R10, 0x8, R9, 0xe2, !PT ;  /* 0x000000080a0a7812 */ /* 0x000fc400078ee209 */
[----:B------:R-:W-:Y:S01]  /*107c0*/  IMAD.U32 R4, RZ, RZ, UR8 ;  /* 0x00000008ff047e24 */ /* 0x000fe2000f8e00ff */
[----:B------:R-:W-:Y:S01]  /*107d0*/  SEL R0, RZ, 0x80, P2 ;  /* 0x00000080ff007807 */ /* 0x000fe20001000000 */
[----:B------:R-:W-:Y:S01]  /*107e0*/  IMAD.U32 R5, RZ, RZ, UR9 ;  /* 0x00000009ff057e24 */ /* 0x000fe2000f8e00ff */
[----:B------:R-:W-:Y:S01]  /*107f0*/  ULDC.64 UR8, c[0x0][0xae0] ;  /* 0x0002b80000087ab9 */ /* 0x000fe20000000a00 */
[----:B-1----:R-:W-:Y:S01]  /*10800*/  @P0 SHF.R.U32.HI R3, RZ, R7, R6 ;  /* 0x00000007ff030219 */ /* 0x002fe20000011606 */
[----:B------:R-:W-:Y:S01]  /*10810*/  IMAD.U32 R5, RZ, RZ, UR4 ;  /* 0x00000004ff057e24 */ /* 0x000fe2000f8e00ff */
[----:B------:R-:W-:Y:S01]  /*10820*/  ISETP.GE.AND P0, PT, R187, UR15, PT ;  /* 0x0000000fbb007c0c */ /* 0x000fe2000bf06270 */
[----:B------:R-:W-:Y:S01]  /*10830*/  VIADD R26, R192, UR45 ;  /* 0x0000002dc01a7c36 */ /* 0x000fe20008000000 */
[----:B------:R-:W-:Y:S01]  /*10840*/  SHF.R.S32.HI R6, RZ, 0x1f, R3 ;  /* 0x0000001fff067819 */ /* 0x000fe20000011403 */
[C---:B------:R-:W-:Y:S01]  /*10850*/  IMAD.WIDE.U32 R4, R3.reuse, UR8, R4 ;  /* 0x0000000803047c25 */ /* 0x040fe2000f8e0004 */
[----:B------:R-:W-:-:S02]  /*10860*/  IADD3 R7, -R3, RZ, RZ ;  /* 0x000000ff03077210 */ /* 0x000fc40007ffe1ff */
[----:B------:R-:W-:Y:S01]  /*10870*/  SEL R9, RZ, 0xffffffff, P0 ;  /* 0xffffffffff097807 */ /* 0x000fe20000000000 */
[----:B------:R-:W-:Y:S01]  /*10880*/  IMAD R6, R6, UR8, RZ ;  /* 0x0000000806067c24 */ /* 0x000fe2000f8e02ff */
[----:B------:R-:W-:Y:S01]  /*10890*/  ISETP.GE.AND P0, PT, R186, UR15, PT ;  /* 0x0000000fba007c0c */ /* 0x000fe2000bf06270 */
[----:B------:R-:W-:Y:S02]  /*108a0*/  IMAD R7, R11, R7, R8 ;  /* 0x000000070b077224 */ /* 0x000fe400078e0208 */
[----:B------:R-:W-:Y:S01]  /*108b0*/  IMAD.SHL.U32 R13, R9, 0x10, RZ ;  /* 0x00000010090d7824 */ /* 0x000fe200078e00ff */
[----:B------:R-:W-:Y:S01]  /*108c0*/  SEL R8, RZ, 0xffffffff, P0 ;  /* 0xffffffffff087807 */ /* 0x000fe20000000000 */
[----:B------:R-:W-:Y:S01]  /*108d0*/  IMAD R9, R3, UR9, R6 ;  /* 0x0000000903097c24 */ /* 0x000fe2000f8e0206 */
[----:B------:R-:W-:Y:S01]  /*108e0*/  SHF.R.S32.HI R3, RZ, 0x1f, R7 ;  /* 0x0000001fff037819 */ /* 0x000fe20000011407 */
[----:B------:R-:W-:Y:S01]  /*108f0*/  ULDC.64 UR8, c[0x0][0xad8] ;  /* 0x0002b60000087ab9 */ /* 0x000fe20000000a00 */
[----:B------:R-:W-:Y:S01]  /*10900*/  ISETP.GE.AND P0, PT, R195, UR15, PT ;  /* 0x0000000fc3007c0c */ /* 0x000fe2000bf06270 */
[----:B------:R-:W-:Y:S01]  /*10910*/  IMAD.IADD R5, R5, 0x1, R9 ;  /* 0x0000000105057824 */ /* 0x000fe200078e0209 */
[----:B------:R-:W-:Y:S01]  /*10920*/  LOP3.LUT R10, R13, 0x10, R10, 0xe2, !PT ;  /* 0x000000100d0a7812 */ /* 0x000fe200078ee20a */
[----:B------:R-:W-:-:S02]  /*10930*/  IMAD R6, R3, UR8, RZ ;  /* 0x0000000803067c24 */ /* 0x000fc4000f8e02ff */
[----:B------:R-:W-:-:S04]  /*10940*/  IMAD.WIDE.U32 R4, R7, UR8, R4 ;  /* 0x0000000807047c25 */ /* 0x000fc8000f8e0004 */
[----:B------:R-:W-:Y:S01]  /*10950*/  IMAD R3, R7, UR9, R6 ;  /* 0x0000000907037c24 */ /* 0x000fe2000f8e0206 */
        /* <DEDUP_REMOVED lines=44> */
.L_x_5580:
[----:B------:R-:W-:Y:S05]  /*10c20*/  BSYNC B1 ;  /* 0x0000000000017941 */ /* 0x000fea0003800000 */
.L_x_5579:
        /* <DEDUP_REMOVED lines=36> */
.L_x_5575:
[----:B------:R-:W-:Y:S05]  /*10e70*/  BSYNC B0 ;  /* 0x0000000000007941 */ /* 0x000fea0003800000 */
.L_x_5569:
[----:B------:R-:W-:Y:S02]  /*10e80*/  ULDC UR4, c[0x0][0xc3c] ;  /* 0x00030f0000047ab9 */ /* 0x000fe40000000800 */
[----:B------:R-:W-:-:S06]  /*10e90*/  UISETP.GE.AND UP0, UPT, UR6, UR4, UPT ;  /* 0x000000040600728c */ /* 0x000fcc000bf06270 */
[----:B------:R-:W-:-:S13]  /*10ea0*/  PLOP3.LUT P0, PT, PT, PT, UP0, 0x80, 0x0 ;  /* 0x000000000000781c */ /* 0x000fda0003f0f008 */
[----:B------:R-:W-:Y:S05]  /*10eb0*/  @!P0 BRA `(.L_x_5581) ;  /* 0xffffff00002c8947 */ /* 0x000fea000383ffff */
[----:B------:R-:W-:Y:S05]  /*10ec0*/  EXIT ;  /* 0x000000000000794d */ /* 0x000fea0003800000 */
.L_x_5462:
        /* <DEDUP_REMOVED lines=16> */
.L_x_5582:
        /* <DEDUP_REMOVED lines=36> */
[----:B------:R-:W-:Y:S01]  /*11210*/  IMAD.MOV.U32 R6, RZ, RZ, R3 ;  /* 0x000000ffff067224 */ /* 0x000fe200078e0003 */
[----:B------:R-:W-:Y:S01]  /*11220*/  UMOV UR4, URZ ;  /* 0x0000003f00047c82 */ /* 0x000fe20008000000 */
[----:B------:R-:W-:-:S05]  /*11230*/  ULDC UR5, c[0x0][0xc38] ;  /* 0x00030e0000057ab9 */ /* 0x000fca0000000800 */
.L_x_5588:
        /* <DEDUP_REMOVED lines=12> */
.L_x_5587:
[----:B------:R-:W-:Y:S05]  /*11300*/  BSYNC B0 ;  /* 0x0000000000007941 */ /* 0x000fea0003800000 */
.L_x_5586:
        /* <DEDUP_REMOVED lines=20> */
.L_x_5584:
        /* <DEDUP_REMOVED lines=18> */
[----:B------:R-:W-:-:S05]  /*11570*/  IADD3 R9, R15, -0x1, RZ ;  /* 0xffffffff0f097810 */ /* 0x000fca0007ffe0ff */
[----:B------:R2:W3:Y:S02]  /*11580*/  SHFL.IDX PT, R16, R8, R9, 0x1f ;  /* 0x00001f0908107589 */ /* 0x0004e400000e0000 */
.L_x_5589:
[----:B---3--:R-:W-:Y:S01]  /*11590*/  IMAD R16, R16, UR5, R13 ;  /* 0x0000000510107c24 */ /* 0x008fe2000f8e020d */
[----:B------:R-:W-:Y:S01]  /*115a0*/  IABS R2, R6 ;  /* 0x0000000600027213 */ /* 0x000fe20000000000 */
[----:B-12---:R-:W-:-:S03]  /*115b0*/  IMAD.MOV R9, RZ, RZ, -R3 ;  /* 0x000000ffff097224 */ /* 0x006fc600078e0a03 */
[----:B0-----:R-:W-:Y:S01]  /*115c0*/  IADD3 R11, -R16, UR6, RZ ;  /* 0x00000006100b7c10 */ /* 0x001fe2000fffe1ff */
        /* <DEDUP_REMOVED lines=17> */
[----:B------:R-:W-:Y:S02]  /*116e0*/  @!P2 IADD3 R2, -R2, RZ, RZ ;  /* 0x000000ff0202a210 */ /* 0x000fe40007ffe1ff */
[----:B------:R-:W-:-:S05]  /*116f0*/  @!P1 LOP3.LUT R2, RZ, R6, RZ, 0x33, !PT ;  /* 0x00000006ff029212 */ /* 0x000fca00078e33ff */
[----:B------:R-:W-:Y:S02]  /*11700*/  IMAD R13, R7, R2, RZ ;  /* 0x00000002070d7224 */ /* 0x000fe400078e02ff */
[----:B------:R-:W-:Y:S02]  /*11710*/  IMAD.MOV R9, RZ, RZ, -R2 ;  /* 0x000000ffff097224 */ /* 0x000fe400078e0a02 */
[----:B------:R-:W-:Y:S02]  /*11720*/  IMAD.MOV R8, RZ, RZ, -R13 ;  /* 0x000000ffff087224 */ /* 0x000fe400078e0a0d */
[----:B------:R-:W-:-:S03]  /*11730*/  IMAD R6, R6, R9, R11 ;  /* 0x0000000906067224 */ /* 0x000fc600078e020b */
[----:B------:R-:W-:Y:S02]  /*11740*/  VIADDMNMX R15, R8, UR5, R7, PT ;  /* 0x00000005080f7c46 */ /* 0x000fe4000b800107 */
[----:B------:R-:W-:Y:S02]  /*11750*/  IABS R11, R6 ;  /* 0x00000006000b7213 */ /* 0x000fe40000000000 */
[-C--:B------:R-:W-:Y:S01]  /*11760*/  IABS R8, R15.reuse ;  /* 0x0000000f00087213 */ /* 0x080fe20000000000 */
[----:B------:R-:W-:Y:S01]  /*11770*/  IMAD.MOV R18, RZ, RZ, -R15 ;  /* 0x000000ffff127224 */ /* 0x000fe200078e0a0f */
[----:B------:R-:W-:Y:S02]  /*11780*/  IABS R10, R15 ;  /* 0x0000000f000a7213 */ /* 0x000fe40000000000 */
[----:B------:R-:W0:Y:S08]  /*11790*/  I2F.RP R7, R8 ;  /* 0x0000000800077306 */ /* 0x000e300000209400 */
[----:B0-----:R-:W0:Y:S02]  /*117a0*/  MUFU.RCP R7, R7 ;  /* 0x0000000700077308 */ /* 0x001e240000001000 */
[----:B0-----:R-:W-:-:S06]  /*117b0*/  VIADD R3, R7, 0xffffffe ;  /* 0x0ffffffe07037836 */ /* 0x001fcc0000000000 */
[----:B------:R-:W0:Y:S02]  /*117c0*/  F2I.FTZ.U32.TRUNC.NTZ R3, R3 ;  /* 0x0000000300037305 */ /* 0x000e24000021f000 */
[----:B0-----:R-:W-:-:S04]  /*117d0*/  IMAD.MOV R2, RZ, RZ, -R3 ;  /* 0x000000ffff027224 */ /* 0x001fc800078e0a03 */
[----:B------:R-:W-:Y:S02]  /*117e0*/  IMAD.MOV.U32 R9, RZ, RZ, R2 ;  /* 0x000000ffff097224 */ /* 0x000fe400078e0002 */
[----:B------:R-:W-:Y:S02]  /*117f0*/  IMAD.MOV.U32 R2, RZ, RZ, RZ ;  /* 0x000000ffff027224 */ /* 0x000fe400078e00ff */
[----:B------:R-:W-:-:S04]  /*11800*/  IMAD R9, R9, R8, RZ ;  /* 0x0000000809097224 */ /* 0x000fc800078e02ff */
[----:B------:R-:W-:-:S04]  /*11810*/  IMAD.HI.U32 R2, R3, R9, R2 ;  /* 0x0000000903027227 */ /* 0x000fc800078e0002 */
[----:B------:R-:W-:Y:S02]  /*11820*/  IMAD.MOV R3, RZ, RZ, -R10 ;  /* 0x000000ffff037224 */ /* 0x000fe400078e0a0a */
        /* <DEDUP_REMOVED lines=17> */
.L_x_5585:
[----:B------:R-:W-:Y:S01]  /*11940*/  ULDC UR4, c[0x0][0xc3c] ;  /* 0x00030f0000047ab9 */ /* 0x000fe20000000800 */
[----:B------:R-:W-:Y:S01]  /*11950*/  IMAD.MOV.U32 R17, RZ, RZ, RZ ;  /* 0x000000ffff117224 */ /* 0x000fe200078e00ff */
[----:B------:R-:W-:Y:S01]  /*11960*/  MOV R19, UR4 ;  /* 0x0000000400137c02 */ /* 0x000fe20008000f00 */
[----:B------:R-:W-:Y:S02]  /*11970*/  IMAD.U32 R16, RZ, RZ, UR6 ;  /* 0x00000006ff107e24 */ /* 0x000fe4000f8e00ff */
[----:B------:R-:W-:-:S07]  /*11980*/  IMAD.MOV.U32 R18, RZ, RZ, RZ ;  /* 0x000000ffff127224 */ /* 0x000fce00078e00ff */
.L_x_5590:
[----:B------:R-:W-:-:S13]  /*11990*/  ISETP.NE.AND P0, PT, R5, RZ, PT ;  /* 0x000000ff0500720c */ /* 0x000fda0003f05270 */
[----:B------:R-:W0:Y:S01]  /*119a0*/  @!P0 S2R R3, SR_CgaCtaId ;  /* 0x0000000000038919 */ /* 0x000e220000008800 */
[----:B------:R-:W-:-:S04]  /*119b0*/  @!P0 MOV R2, 0x400 ;  /* 0x0000040000028802 */ /* 0x000fc80000000f00 */
[----:B0-----:R-:W-:-:S05]  /*119c0*/  @!P0 LEA R2, R3, R2, 0x18 ;  /* 0x0000000203028211 */ /* 0x001fca00078ec0ff */
[----:B------:R0:W-:Y:S01]  /*119d0*/  @!P0 STS.128 [R2+0x28cd0], R16 ;  /* 0x028cd01002008388 */ /* 0x0001e20000000c00 */
[----:B------:R-:W-:Y:S06]  /*119e0*/  BAR.ARV 0x5, 0x180 ;  /* 0x0146000000007b1d */ /* 0x000fec0000002000 */
.L_x_5583:
[----:B------:R2:W-:Y:S01]  /*119f0*/  STL [R1+0x10], RZ ;  /* 0x000010ff01007387 */ /* 0x0005e20000100800 */
[----:B------:R-:W-:Y:S01]  /*11a00*/  ULDC UR4, c[0x0][0xc3c] ;  /* 0x00030f0000047ab9 */ /* 0x000fe20000000800 */
[----:B------:R-:W-:Y:S01]  /*11a10*/  IMAD.MOV.U32 R25, RZ, RZ, 0x1 ;  /* 0x00000001ff197424 */ /* 0x000fe200078e00ff */
[----:B-1----:R-:W-:Y:S01]  /*11a20*/  ISETP.GE.AND P0, PT, R19, UR4, PT ;  /* 0x0000000413007c0c */ /* 0x002fe2000bf06270 */
[----:B------:R-:W-:-:S12]  /*11a30*/  IMAD.MOV.U32 R24, RZ, RZ, RZ ;  /* 0x000000ffff187224 */ /* 0x000fd800078e00ff */
[----:B--2---:R-:W-:Y:S05]  /*11a40*/  @P0 BRA `(.L_x_5591) ;  /* 0x0000004c00300947 */ /* 0x004fea0003800000 */
[----:B------:R-:W1:Y:S01]  /*11a50*/  S2UR UR5, SR_CgaCtaId ;  /* 0x00000000000579c3 */ /* 0x000e620000008800 */
[C---:B0-----:R-:W-:Y:S01]  /*11a60*/  IMAD.SHL.U32 R2, R0.reuse, 0x8, RZ ;  /* 0x0000000800027824 */ /* 0x041fe200078e00ff */
[----:B------:R-:W-:Y:S01]  /*11a70*/  UMOV UR4, 0x400 ;  /* 0x0000040000047882 */ /* 0x000fe20000000000 */
[----:B------:R-:W-:Y:S01]  /*11a80*/  LOP3.LUT R4, R0, 0x7f, RZ, 0xc0, !PT ;  /* 0x0000007f00047812 */ /* 0x000fe200078ec0ff */
[----:B------:R0:W-:Y:S01]  /*11a90*/  STL [R1+0x10], RZ ;  /* 0x000010ff01007387 */ /* 0x0001e20000100800 */
[----:B------:R-:W-:Y:S01]  /*11aa0*/  BSSY B8, `(.L_x_5591) ;  /* 0x00004c6000087945 */ /* 0x000fe20003800000 */
[----:B------:R-:W-:Y:S01]  /*11ab0*/  LOP3.LUT R3, R2, 0x1f8, RZ, 0xc0, !PT ;  /* 0x000001f802037812 */ /* 0x000fe200078ec0ff */
[----:B------:R-:W-:Y:S01]  /*11ac0*/  IMAD.MOV.U32 R25, RZ, RZ, 0x1 ;  /* 0x00000001ff197424 */ /* 0x000fe200078e00ff */
[----:B------:R-:W-:Y:S01]  /*11ad0*/  SHF.R.U32.HI R5, RZ, 0x3, R4 ;  /* 0x00000003ff057819 */ /* 0x000fe20000011604 */
[----:B------:R-:W-:Y:S01]  /*11ae0*/  IMAD.MOV.U32 R24, RZ, RZ, RZ ;  /* 0x000000ffff187224 */ /* 0x000fe200078e00ff */
[----:B------:R-:W-:Y:S01]  /*11af0*/  LOP3.LUT R3, R3, 0x38, R0, 0x78, !PT ;  /* 0x0000003803037812 */ /* 0x000fe200078e7800 */
[----:B------:R-:W-:Y:S01]  /*11b00*/  IMAD.SHL.U32 R0, R0, 0x10, RZ ;  /* 0x0000001000007824 */ /* 0x000fe200078e00ff */
[----:B------:R-:W-:Y:S01]  /*11b10*/  LOP3.LUT R4, R2, 0x38, RZ, 0xc0, !PT ;  /* 0x0000003802047812 */ /* 0x000fe200078ec0ff */
[----:B------:R-:W-:Y:S01]  /*11b20*/  ULOP3.LUT UR36, UR39, 0x2, URZ, 0xfc, !UPT ;  /* 0x0000000227247892 */ /* 0x000fe2000f8efc3f */
[----:B------:R-:W-:Y:S01]  /*11b30*/  LOP3.LUT R34, R3, 0x200, R2, 0xf8, !PT ;  /* 0x0000020003227812 */ /* 0x000fe200078ef802 */
[----:B------:R-:W-:Y:S01]  /*11b40*/  ULDC UR37, c[0x0][0xc] ;  /* 0x0000030000257ab9 */ /* 0x000fe20000000800 */
[----:B------:R-:W-:-:S02]  /*11b50*/  LOP3.LUT R0, R5, 0x70, R0, 0xf8, !PT ;  /* 0x0000007005007812 */ /* 0x000fc400078ef800 */
[C---:B------:R-:W-:Y:S02]  /*11b60*/  LOP3.LUT R0, R4.reuse, 0xc0, RZ, 0xfc, !PT ;  /* 0x000000c004007812 */ /* 0x040fe400078efcff */
[C---:B------:R-:W-:Y:S02]  /*11b70*/  LOP3.LUT R0, R4.reuse, 0x140, RZ, 0xfc, !PT ;  /* 0x0000014004007812 */ /* 0x040fe400078efcff */
[C---:B------:R-:W-:Y:S01]  /*11b80*/  LOP3.LUT R2, R4.reuse, 0x40, RZ, 0xfc, !PT ;  /* 0x0000004004027812 */ /* 0x040fe200078efcff */
[----:B-1----:R-:W-:Y:S01]  /*11b90*/  ULEA UR4, UR5, UR4, 0x18 ;  /* 0x0000000405047291 */ /* 0x002fe2000f8ec03f */
[C---:B------:R-:W-:Y:S02]  /*11ba0*/  LOP3.LUT R3, R4.reuse, 0x80, RZ, 0xfc, !PT ;  /* 0x0000008004037812 */ /* 0x040fe400078efcff */
[C---:B------:R-:W-:Y:S02]  /*11bb0*/  LOP3.LUT R2, R4.reuse, 0x100, RZ, 0xfc, !PT ;  /* 0x0000010004027812 */ /* 0x040fe400078efcff */
[C---:B------:R-:W-:Y:S01]  /*11bc0*/  LOP3.LUT R3, R4.reuse, 0x180, RZ, 0xfc, !PT ;  /* 0x0000018004037812 */ /* 0x040fe200078efcff */
[----:B------:R-:W-:Y:S01]  /*11bd0*/  IMAD.U32 R23, RZ, RZ, UR4 ;  /* 0x00000004ff177e24 */ /* 0x000fe2000f8e00ff */
[----:B------:R-:W-:-:S03]  /*11be0*/  LOP3.LUT R2, R4, 0x1c0, RZ, 0xfc, !PT ;  /* 0x000001c004027812 */ /* 0x000fc600078efcff */
[----:B------:R-:W-:-:S05]  /*11bf0*/  IMAD R0, R34, 0x2, R23 ;  /* 0x0000000222007824 */ /* 0x000fca00078e0217 */
[----:B------:R0:W-:Y:S02]  /*11c00*/  STL [R1+0x18], R0 ;  /* 0x0000180001007387 */ /* 0x0001e40000100800 */
.L_x_5660:
[----:B------:R-:W-:Y:S05]  /*11c10*/  YIELD ;  /* 0x0000000000007946 */ /* 0x000fea0003800000 */
[----:B------:R-:W-:Y:S01]  /*11c20*/  ULDC.64 UR4, c[0x0][0xa28] ;  /* 0x00028a0000047ab9 */ /* 0x000fe20000000a00 */
[----:B------:R-:W-:Y:S02]  /*11c30*/  MOV R31, RZ ;  /* 0x000000ff001f7202 */ /* 0x000fe40000000f00 */
[----:B------:R-:W-:-:S04]  /*11c40*/  ISETP.NE.U32.AND P0, PT, RZ, UR4, PT ;  /* 0x00000004ff007c0c */ /* 0x000fc8000bf05070 */
[----:B------:R-:W-:Y:S01]  /*11c50*/  ISETP.NE.AND.EX P0, PT, RZ, UR5, PT, P0 ;  /* 0x00000005ff007c0c */ /* 0x000fe2000bf05300 */
[----:B------:R-:W-:-:S12]  /*11c60*/  ULDC.64 UR4, c[0x0][0xa18] ;  /* 0x0002860000047ab9 */ /* 0x000fd80000000a00 */
[----:B-1----:R-:W1:Y:S02]  /*11c70*/  @P0 LDC.64 R2, c[0x0][0xa28] ;  /* 0x00028a00ff020b82 */ /* 0x002e640000000a00 */
[----:B-1----:R-:W-:-:S05]  /*11c80*/  @P0 IMAD.WIDE R2, R19, 0x4, R2 ;  /* 0x0000000413020825 */ /* 0x002fca00078e0202 */
[----:B------:R1:W5:Y:S01]  /*11c90*/  @P0 LDG.E R31, desc[UR54][R2.64] ;  /* 0x00000036021f0981 */ /* 0x000362000c1e1900 */
[----:B------:R-:W-:Y:S01]  /*11ca0*/  ISETP.NE.U32.AND P0, PT, RZ, UR4, PT ;  /* 0x00000004ff007c0c */ /* 0x000fe2000bf05070 */
[----:B0-----:R-:W-:Y:S01]  /*11cb0*/  IMAD.MOV.U32 R0, RZ, RZ, RZ ;  /* 0x000000ffff007224 */ /* 0x001fe200078e00ff */
[----:B------:R-:W-:Y:S02]  /*11cc0*/  LOP3.LUT R22, R22, 0xfffffdff, RZ, 0xc0, !PT ;  /* 0xfffffdff16167812 */ /* 0x000fe400078ec0ff */
[----:B------:R-:W-:Y:S01]  /*11cd0*/  ISETP.NE.AND.EX P1, PT, RZ, UR5, PT, P0 ;  /* 0x00000005ff007c0c */ /* 0x000fe2000bf25300 */
[----:B------:R-:W-:Y:S02]  /*11ce0*/  ULDC.64 UR4, c[0x0][0xa00] ;  /* 0x0002800000047ab9 */ /* 0x000fe40000000a00 */
[----:B------:R-:W-:Y:S01]  /*11cf0*/  ISETP.NE.U32.AND P0, PT, RZ, UR4, PT ;  /* 0x00000004ff007c0c */ /* 0x000fe2000bf05070 */
[----:B-1----:R-:W0:Y:S03]  /*11d00*/  LDC.64 R2, c[0x0][0xa00] ;  /* 0x00028000ff027b82 */ /* 0x002e260000000a00 */
[----:B------:R-:W-:Y:S01]  /*11d10*/  ISETP.NE.AND.EX P2, PT, RZ, UR5, PT, P0 ;  /* 0x00000005ff007c0c */ /* 0x000fe2000bf45300 */
[----:B------:R-:W-:-:S05]  /*11d20*/  ULDC.64 UR4, c[0x0][0x418] ;  /* 0x0001060000047ab9 */ /* 0x000fca0000000a00 */
[----:B------:R-:W1:Y:S07]  /*11d30*/  @P1 LDC.64 R4, c[0x0][0xa18] ;  /* 0x00028600ff041b82 */ /* 0x000e6e0000000a00 */
[----:B------:R-:W-:Y:S01]  /*11d40*/  @P2 LOP3.LUT R22, R22, 0x200, RZ, 0xfc, !PT ;  /* 0x0000020016162812 */ /* 0x000fe200078efcff */
[----:B0-----:R-:W-:-:S05]  /*11d50*/  IMAD.WIDE R2, R19, 0x4, R2 ;  /* 0x0000000413027825 */ /* 0x001fca00078e0202 */
[----:B--2---:R-:W2:Y:S01]  /*11d60*/  @P2 LDG.E R0, desc[UR54][R2.64] ;  /* 0x0000003602002981 */ /* 0x004ea2000c1e1900 */
[----:B-1----:R-:W-:-:S05]  /*11d70*/  @P1 IMAD.WIDE R4, R19, 0x4, R4 ;  /* 0x0000000413041825 */ /* 0x002fca00078e0204 */
[----:B------:R0:W5:Y:S01]  /*11d80*/  @P1 LDG.E R37, desc[UR54][R4.64] ;  /* 0x0000003604251981 */ /* 0x000162000c1e1900 */
[----:B------:R-:W-:-:S03]  /*11d90*/  UISETP.NE.U32.AND UP0, UPT, UR4, URZ, UPT ;  /* 0x0000003f0400728c */ /* 0x000fc6000bf05070 */
[----:B------:R-:W-:Y:S01]  /*11da0*/  ULDC UR4, c[0x0][0x424] ;  /* 0x0001090000047ab9 */ /* 0x000fe20000000800 */
[----:B------:R-:W-:-:S03]  /*11db0*/  UISETP.NE.AND.EX UP0, UPT, UR5, URZ, UPT, UP0 ;  /* 0x0000003f0500728c */ /* 0x000fc6000bf05300 */
[----:B------:R-:W-:Y:S01]  /*11dc0*/  ULDC UR5, c[0x0][0x2f0] ;  /* 0x0000bc0000057ab9 */ /* 0x000fe20000000800 */
[----:B------:R-:W-:-:S04]  /*11dd0*/  USEL UR4, UR4, 0x1, UP0 ;  /* 0x0000000104047887 */ /* 0x000fc80008000000 */
[----:B------:R-:W-:Y:S01]  /*11de0*/  UIMAD UR4, UR4, UR5, URZ ;  /* 0x00000005040472a4 */ /* 0x000fe2000f8e023f */
[----:B--2---:R1:W-:Y:S05]  /*11df0*/  STL [R1], R0 ;  /* 0x0000000001007387 */ /* 0x0043ea0000100800 */
[----:B-1----:R-:W-:Y:S01]  /*11e00*/  IMAD.U32 R0, RZ, RZ, UR4 ;  /* 0x00000004ff007e24 */ /* 0x002fe2000f8e00ff */
[----:B0--34-:R-:W-:Y:S06]  /*11e10*/  @P1 BRA `(.L_x_5592) ;  /* 0x0000000000181947 */ /* 0x019fec0003800000 */
[----:B------:R-:W-:Y:S02]  /*11e20*/  ULDC UR4, c[0x0][0x288] ;  /* 0x0000a20000047ab9 */ /* 0x000fe40000000800 */
[----:B-----5:R-:W-:Y:S01]  /*11e30*/  IMAD.U32 R37, RZ, RZ, UR4 ;  /* 0x00000004ff257e24 */ /* 0x020fe2000f8e00ff */
[----:B------:R-:W-:Y:S06]  /*11e40*/  @!P2 BRA `(.L_x_5592) ;  /* 0x00000000000ca947 */ /* 0x000fec0003800000 */
[----:B------:R-:W2:Y:S04]  /*11e50*/  LDG.E R4, desc[UR54][R2.64] ;  /* 0x0000003602047981 */ /* 0x000ea8000c1e1900 */
[----:B------:R-:W2:Y:S02]  /*11e60*/  LDG.E R37, desc[UR54][R2.64+0x4] ;  /* 0x0000043602257981 */ /* 0x000ea4000c1e1900 */
[----:B--2---:R-:W-:-:S07]  /*11e70*/  IMAD.IADD R37, R37, 0x1, -R4 ;  /* 0x0000000125257824 */ /* 0x004fce00078e0a04 */
.L_x_5592:
[----:B------:R-:W-:Y:S02]  /*11e80*/  ULDC.64 UR4, c[0x0][0xa20] ;  /* 0x0002880000047ab9 */ /* 0x000fe40000000a00 */
[----:B------:R-:W-:-:S04]  /*11e90*/  ISETP.NE.U32.AND P0, PT, RZ, UR4, PT ;  /* 0x00000004ff007c0c */ /* 0x000fc8000bf05070 */
[----:B------:R-:W-:-:S13]  /*11ea0*/  ISETP.NE.AND.EX P0, PT, RZ, UR5, PT, P0 ;  /* 0x00000005ff007c0c */ /* 0x000fda000bf05300 */
[----:B------:R-:W-:Y:S05]  /*11eb0*/  @!P0 BRA `(.L_x_5593) ;  /* 0x0000000000108947 */ /* 0x000fea0003800000 */
[----:B------:R-:W0:Y:S02]  /*11ec0*/  LDC.64 R2, c[0x0][0xa20] ;  /* 0x00028800ff027b82 */ /* 0x000e240000000a00 */
[----:B0-----:R-:W-:-:S05]  /*11ed0*/  IMAD.WIDE R2, R19, 0x4, R2 ;  /* 0x0000000413027825 */ /* 0x001fca00078e0202 */
[----:B------:R0:W5:Y:S01]  /*11ee0*/  LDG.E R0, desc[UR54][R2.64] ;  /* 0x0000003602007981 */ /* 0x000162000c1e1900 */
[----:B------:R-:W-:Y:S05]  /*11ef0*/  BRA `(.L_x_5594) ;  /* 0x0000000000247947 */ /* 0x000fea0003800000 */
.L_x_5593:
[----:B------:R-:W-:Y:S02]  /*11f00*/  ULDC.64 UR4, c[0x0][0xa08] ;  /* 0x0002820000047ab9 */ /* 0x000fe40000000a00 */
[----:B------:R-:W-:-:S04]  /*11f10*/  ISETP.NE.U32.AND P0, PT, RZ, UR4, PT ;  /* 0x00000004ff007c0c */ /* 0x000fc8000bf05070 */
[----:B------:R-:W-:-:S13]  /*11f20*/  ISETP.NE.AND.EX P0, PT, RZ, UR5, PT, P0 ;  /* 0x00000005ff007c0c */ /* 0x000fda000bf05300 */
[----:B------:R-:W-:Y:S05]  /*11f30*/  @!P0 BRA `(.L_x_5594) ;  /* 0x0000000000148947 */ /* 0x000fea0003800000 */
[----:B------:R-:W0:Y:S02]  /*11f40*/  LDC.64 R2, c[0x0][0xa08] ;  /* 0x00028200ff027b82 */ /* 0x000e240000000a00 */
[----:B0-----:R-:W-:-:S05]  /*11f50*/  IMAD.WIDE R2, R19, 0x4, R2 ;  /* 0x0000000413027825 */ /* 0x001fca00078e0202 */
[----:B------:R-:W2:Y:S04]  /*11f60*/  LDG.E R0, desc[UR54][R2.64] ;  /* 0x0000003602007981 */ /* 0x000ea8000c1e1900 */
[----:B------:R-:W2:Y:S02]  /*11f70*/  LDG.E R5, desc[UR54][R2.64+0x4] ;  /* 0x0000043602057981 */ /* 0x000ea4000c1e1900 */
[----:B--2---:R-:W-:-:S07]  /*11f80*/  IMAD.IADD R0, R5, 0x1, -R0 ;  /* 0x0000000105007824 */ /* 0x004fce00078e0a00 */
.L_x_5594:
[----:B0-----:R-:W0:Y:S01]  /*11f90*/  LDC R2, c[0x0][0x448] ;  /* 0x00011200ff027b82 */ /* 0x001e220000000800 */
[----:B------:R-:W-:Y:S01]  /*11fa0*/  IMAD.SHL.U32 R35, R17, 0x40, RZ ;  /* 0x0000004011237824 */ /* 0x000fe200078e00ff */
[----:B------:R-:W-:Y:S01]  /*11fb0*/  LOP3.LUT R22, R22, 0xfffffeff, RZ, 0xc0, !PT ;  /* 0xfffffeff16167812 */ /* 0x000fe200078ec0ff */
[----:B-----5:R-:W-:Y:S02]  /*11fc0*/  IMAD.IADD R29, R0, 0x1, -R31 ;  /* 0x00000001001d7824 */ /* 0x020fe400078e0a1f */
[----:B------:R-:W-:Y:S01]  /*11fd0*/  VIADD R4, R35, 0x3f ;  /* 0x0000003f23047836 */ /* 0x000fe20000000000 */
[----:B0-----:R-:W-:Y:S02]  /*11fe0*/  ISETP.NE.AND P2, PT, R2, 0x1, PT ;  /* 0x000000010200780c */ /* 0x001fe40003f45270 */
[----:B------:R-:W0:Y:S11]  /*11ff0*/  LDC.64 R2, c[0x0][0x9e0] ;  /* 0x00027800ff027b82 */ /* 0x000e360000000a00 */
[----:B------:R-:W1:Y:S01]  /*12000*/  @P2 LDC R5, c[0x0][0x44c] ;  /* 0x00011300ff052b82 */ /* 0x000e620000000800 */
[----:B------:R-:W-:-:S07]  /*12010*/  @P2 LOP3.LUT R22, R22, 0x100, RZ, 0xfc, !PT ;  /* 0x0000010016162812 */ /* 0x000fce00078efcff */
[----:B------:R-:W2:Y:S01]  /*12020*/  @P2 LDC R6, c[0x0][0x450] ;  /* 0x00011400ff062b82 */ /* 0x000ea20000000800 */
[----:B0-----:R-:W-:Y:S01]  /*12030*/  ISETP.GE.AND P1, PT, R3, 0x1, PT ;  /* 0x000000010300780c */ /* 0x001fe20003f26270 */
[----:B-1----:R-:W-:-:S05]  /*12040*/  @P2 IMAD.HI.U32 R5, R4, R5, RZ ;  /* 0x0000000504052227 */ /* 0x002fca00078e00ff */
[----:B--2---:R-:W-:Y:S02]  /*12050*/  @P2 SHF.R.U32.HI R4, RZ, R6, R5 ;  /* 0x00000006ff042219 */ /* 0x004fe40000011605 */
[----:B------:R-:W-:-:S04]  /*12060*/  IADD3 R5, R29, 0x1, -R37 ;  /* 0x000000011d057810 */ /* 0x000fc80007ffe825 */
[----:B------:R-:W-:-:S05]  /*12070*/  IADD3 R7, R5, R4, RZ ;  /* 0x0000000405077210 */ /* 0x000fca0007ffe0ff */
        /* <DEDUP_REMOVED lines=13> */
.L_x_5597:
[----:B------:R-:W-:-:S13]  /*12150*/  ISETP.NE.AND P0, PT, R3, 0x1, PT ;  /* 0x000000010300780c */ /* 0x000fda0003f05270 */
[----:B------:R-:W0:Y:S02]  /*12160*/  @P0 LDC.64 R4, c[0x0][0x9e8] ;  /* 0x00027a00ff040b82 */ /* 0x000e240000000a00 */
[----:B0-----:R-:W-:-:S05]  /*12170*/  @P0 IMAD.HI.U32 R4, R0, R4, RZ ;  /* 0x0000000400040227 */ /* 0x001fca00078e00ff */
[----:B------:R-:W-:-:S07]  /*12180*/  @P0 SHF.R.U32.HI R0, RZ, R5, R4 ;  /* 0x00000005ff000219 */ /* 0x000fce0000011604 */
.L_x_5598:
[----:B------:R-:W-:Y:S05]  /*12190*/  BSYNC B0 ;  /* 0x0000000000007941 */ /* 0x000fea0003800000 */
.L_x_5596:
[----:B------:R-:W-:-:S05]  /*121a0*/  IMAD R5, R0, R3, R3 ;  /* 0x0000000300057224 */ /* 0x000fca00078e0203 */
[----:B------:R-:W-:-:S07]  /*121b0*/  VIMNMX R2, R2, R5, PT ;  /* 0x0000000502027248 */ /* 0x000fce0003fe0100 */
.L_x_5595:
[----:B------:R-:W0:Y:S01]  /*121c0*/  @P2 LDC R4, c[0x0][0x44c] ;  /* 0x00011300ff042b82 */ /* 0x000e220000000800 */
[----:B------:R-:W-:Y:S01]  /*121d0*/  VIADD R2, R2, 0x3f ;  /* 0x0000003f02027836 */ /* 0x000fe20000000000 */
[----:B------:R-:W-:Y:S01]  /*121e0*/  ULDC UR4, c[0x0][0x9dc] ;  /* 0x0002770000047ab9 */ /* 0x000fe20000000800 */
[----:B------:R-:W-:-:S05]  /*121f0*/  IMAD.MOV.U32 R0, RZ, RZ, R35 ;  /* 0x000000ffff007224 */ /* 0x000fca00078e0023 */
[----:B------:R-:W1:Y:S01]  /*12200*/  @P2 LDC R5, c[0x0][0x450] ;  /* 0x00011400ff052b82 */ /* 0x000e620000000800 */
[----:B0-----:R-:W-:-:S05]  /*12210*/  @P2 IMAD.HI.U32 R4, R35, R4, RZ ;  /* 0x0000000423042227 */ /* 0x001fca00078e00ff */
[----:B-1----:R-:W-:Y:S02]  /*12220*/  @P2 SHF.R.U32.HI R0, RZ, R5, R4 ;  /* 0x00000005ff002219 */ /* 0x002fe40000011604 */
[----:B------:R-:W-:-:S04]  /*12230*/  SHF.R.S32.HI R5, RZ, 0x1f, R2 ;  /* 0x0000001fff057819 */ /* 0x000fc80000011402 */
[----:B------:R-:W-:Y:S01]  /*12240*/  LEA.HI R4, R5, R2, RZ, 0x6 ;  /* 0x0000000205047211 */ /* 0x000fe200078f30ff */
[----:B------:R-:W-:-:S03]  /*12250*/  VIADD R2, R29, 0x3f ;  /* 0x0000003f1d027836 */ /* 0x000fc60000000000 */
[----:B------:R-:W-:Y:S02]  /*12260*/  SHF.R.S32.HI R4, RZ, 0x6, R4 ;  /* 0x00000006ff047819 */ /* 0x000fe40000011404 */
[----:B------:R-:W-:-:S04]  /*12270*/  SHF.R.S32.HI R5, RZ, 0x1f, R2 ;  /* 0x0000001fff057819 */ /* 0x000fc80000011402 */
[----:B------:R-:W-:Y:S02]  /*12280*/  LEA.HI R5, R5, R2, RZ, 0x6 ;  /* 0x0000000205057211 */ /* 0x000fe400078f30ff */
[----:B------:R-:W-:Y:S02]  /*12290*/  IADD3 R2, R0, R29, -R37 ;  /* 0x0000001d00027210 */ /* 0x000fe40007ffe825 */
[----:B------:R-:W-:-:S03]  /*122a0*/  SHF.R.S32.HI R5, RZ, 0x6, R5 ;  /* 0x00000006ff057819 */ /* 0x000fc60000011405 */
        /* <DEDUP_REMOVED lines=14> */
.L_x_5601:
[----:B------:R-:W-:-:S13]  /*12390*/  ISETP.NE.AND P0, PT, R3, 0x1, PT ;  /* 0x000000010300780c */ /* 0x000fda0003f05270 */
[----:B------:R-:W1:Y:S02]  /*123a0*/  @P0 LDC.64 R4, c[0x0][0x9e8] ;  /* 0x00027a00ff040b82 */ /* 0x000e640000000a00 */
[----:B-1----:R-:W-:-:S05]  /*123b0*/  @P0 IMAD.HI.U32 R4, R2, R4, RZ ;  /* 0x0000000402040227 */ /* 0x002fca00078e00ff */
[----:B------:R-:W-:-:S07]  /*123c0*/  @P0 SHF.R.U32.HI R2, RZ, R5, R4 ;  /* 0x00000005ff020219 */ /* 0x000fce0000011604 */
.L_x_5602:
[----:B------:R-:W-:Y:S05]  /*123d0*/  BSYNC B0 ;  /* 0x0000000000007941 */ /* 0x000fea0003800000 */
.L_x_5600:
[----:B------:R-:W-:-:S05]  /*123e0*/  IMAD R3, R2, R3, RZ ;  /* 0x0000000302037224 */ /* 0x000fca00078e02ff */
[----:B------:R-:W-:-:S07]  /*123f0*/  VIMNMX R0, R0, R3, !PT ;  /* 0x0000000300007248 */ /* 0x000fce0007fe0100 */
.L_x_5599:
[----:B------:R-:W-:Y:S01]  /*12400*/  SHF.R.S32.HI R3, RZ, 0x1f, R0 ;  /* 0x0000001fff037819 */ /* 0x000fe20000011400 */
[----:B------:R-:W-:Y:S03]  /*12410*/  BSSY B7, `(.L_x_5603) ;  /* 0x000036d000077945 */ /* 0x000fe60003800000 */
[----:B------:R-:W-:-:S04]  /*12420*/  LEA.HI R3, R3, R0, RZ, 0x6 ;  /* 0x0000000003037211 */ /* 0x000fc800078f30ff */
[----:B------:R-:W-:-:S04]  /*12430*/  SHF.R.S32.HI R3, RZ, 0x6, R3 ;  /* 0x00000006ff037819 */ /* 0x000fc80000011403 */
        /* <DEDUP_REMOVED lines=20> */
.L_x_5604:
        /* <DEDUP_REMOVED lines=20> */
.L_x_5607:
[----:B------:R-:W-:Y:S05]  /*126c0*/  BSYNC B6 ;  /* 0x0000000000067941 */ /* 0x000fea0003800000 */
.L_x_5606:
        /* <DEDUP_REMOVED lines=10> */
[----:B------:R-:W-:Y:S01]  /*12770*/  MOV R13, RZ ;  /* 0x000000ff000d7202 */ /* 0x000fe20000000f00 */
[----:B------:R-:W-:Y:S02]  /*12780*/  IMAD.U32 R5, RZ, RZ, UR7 ;  /* 0x00000007ff057e24 */ /* 0x000fe4000f8e00ff */
[----:B------:R-:W-:Y:S02]  /*12790*/  IMAD.U32 R6, RZ, RZ, UR8 ;  /* 0x00000008ff067e24 */ /* 0x000fe4000f8e00ff */
[----:B------:R-:W-:-:S02]  /*127a0*/  IMAD.U32 R7, RZ, RZ, UR9 ;  /* 0x00000009ff077e24 */ /* 0x000fc4000f8e00ff */
[----:B------:R-:W-:Y:S02]  /*127b0*/  IMAD.U32 R10, RZ, RZ, UR4 ;  /* 0x00000004ff0a7e24 */ /* 0x000fe4000f8e00ff */
[----:B------:R-:W-:Y:S02]  /*127c0*/  IMAD.U32 R11, RZ, RZ, UR5 ;  /* 0x00000005ff0b7e24 */ /* 0x000fe4000f8e00ff */
[----:B------:R-:W-:Y:S02]  /*127d0*/  IMAD.MOV.U32 R8, RZ, RZ, 0x70 ;  /* 0x00000070ff087424 */ /* 0x000fe400078e00ff */
[----:B-1----:R-:W-:-:S07]  /*127e0*/  IMAD.MOV.U32 R12, RZ, RZ, 0x1 ;  /* 0x00000001ff0c7424 */ /* 0x002fce00078e00ff */
[----:B------:R-:W-:-:S07]  /*127f0*/  LEPC R20, `(.L_x_5610) ;  /* 0x000000001014794e */ /* 0x000fce0000000000 */
[----:B0-2---:R-:W-:Y:S05]  /*12800*/  CALL.ABS.NOINC R2 ;  /* 0x0000000002007343 */ /* 0x005fea0003c00000 */
.L_x_5610:
[----:B------:R0:W1:Y:S01]  /*12810*/  LDC.64 R2, c[0x4][R17] ;  /* 0x0100000011027b82 */ /* 0x0000620000000a00 */
[----:B------:R-:W-:Y:S01]  /*12820*/  ULDC.64 UR6, c[0x4][0xf0] ;  /* 0x01003c0000067ab9 */ /* 0x000fe20000000a00 */
[----:B------:R-:W-:Y:S01]  /*12830*/  ULDC.64 UR8, c[0x4][0xf8] ;  /* 0x01003e0000087ab9 */ /* 0x000fe20000000a00 */
[----:B------:R-:W-:Y:S01]  /*12840*/  ULDC.64 UR4, c[0x4][0x50] ;  /* 0x0100140000047ab9 */ /* 0x000fe20000000a00 */
        /* <DEDUP_REMOVED lines=8> */
[----:B0-----:R-:W-:-:S07]  /*128d0*/  IMAD.MOV.U32 R12, RZ, RZ, 0x1 ;  /* 0x00000001ff0c7424 */ /* 0x001fce00078e00ff */
[----:B------:R-:W-:-:S07]  /*128e0*/  LEPC R20, `(.L_x_5609) ;  /* 0x000000001014794e */ /* 0x000fce0000000000 */
[----:B-1----:R-:W-:Y:S05]  /*128f0*/  CALL.ABS.NOINC R2 ;  /* 0x0000000002007343 */ /* 0x002fea0003c00000 */
.L_x_5609:
[----:B------:R-:W-:Y:S05]  /*12900*/  BSYNC B6 ;  /* 0x0000000000067941 */ /* 0x000fea0003800000 */
.L_x_5608:
[----:B------:R-:W1:Y:S01]  /*12910*/  S2R R20, SR_TID.X ;  /* 0x0000000000147919 */ /* 0x000e620000002100 */
[----:B------:R-:W-:Y:S01]  /*12920*/  ULDC.64 UR4, c[0x0][0x9f8] ;  /* 0x00027e0000047ab9 */ /* 0x000fe20000000a00 */
[----:B------:R-:W-:Y:S01]  /*12930*/  IMAD.MOV.U32 R28, RZ, RZ, R19 ;  /* 0x000000ffff1c7224 */ /* 0x000fe200078e0013 */
[----:B------:R-:W-:Y:S01]  /*12940*/  ISETP.NE.U32.AND P0, PT, RZ, UR4, PT ;  /* 0x00000004ff007c0c */ /* 0x000fe2000bf05070 */
[----:B------:R-:W2:Y:S01]  /*12950*/  S2R R17, SR_TID.X ;  /* 0x0000000000117919 */ /* 0x000ea20000002100 */
[----:B------:R-:W-:Y:S01]  /*12960*/  ULDC UR4, c[0x0][0x320] ;  /* 0x0000c80000047ab9 */ /* 0x000fe20000000800 */
[----:B------:R-:W3:Y:S01]  /*12970*/  LDC R9, c[0x0][0x430] ;  /* 0x00010c00ff097b82 */ /* 0x000ee20000000800 */
[----:B------:R-:W-:-:S13]  /*12980*/  ISETP.NE.AND.EX P0, PT, RZ, UR5, PT, P0 ;  /* 0x00000005ff007c0c */ /* 0x000fda000bf05300 */
[----:B------:R-:W4:Y:S01]  /*12990*/  @P0 LDC.64 R2, c[0x0][0x9f8] ;  /* 0x00027e00ff020b82 */ /* 0x000f220000000a00 */
[----:B-1----:R-:W-:Y:S02]  /*129a0*/  IMAD.SHL.U32 R20, R20, 0x8, RZ ;  /* 0x0000000814147824 */ /* 0x002fe400078e00ff */
[----:B--2---:R-:W-:-:S03]  /*129b0*/  IMAD.SHL.U32 R17, R17, 0x8, RZ ;  /* 0x0000000811117824 */ /* 0x004fc600078e00ff */
[----:B------:R-:W-:-:S04]  /*129c0*/  LOP3.LUT R20, R20, 0x38, RZ, 0xc0, !PT ;  /* 0x0000003814147812 */ /* 0x000fc800078ec0ff */
[C---:B------:R-:W-:Y:S02]  /*129d0*/  LOP3.LUT R26, R20.reuse, 0x180, RZ, 0xfc, !PT ;  /* 0x00000180141a7812 */ /* 0x040fe400078efcff */
[----:B------:R-:W-:Y:S01]  /*129e0*/  LOP3.LUT R20, R20, 0x40, RZ, 0xfc, !PT ;  /* 0x0000004014147812 */ /* 0x000fe200078efcff */
[----:B----4-:R-:W-:Y:S01]  /*129f0*/  @P0 IMAD.WIDE R2, R19, 0x4, R2 ;  /* 0x0000000413020825 */ /* 0x010fe200078e0202 */
[----:B------:R-:W-:Y:S02]  /*12a00*/  LOP3.LUT R17, R17, 0x38, RZ, 0xc0, !PT ;  /* 0x0000003811117812 */ /* 0x000fe400078ec0ff */
[----:B------:R-:W-:Y:S02]  /*12a10*/  ISETP.GE.AND P3, PT, R20, UR4, PT ;  /* 0x0000000414007c0c */ /* 0x000fe4000bf66270 */
[----:B------:R-:W-:Y:S01]  /*12a20*/  LOP3.LUT R20, R17, 0x1c0, RZ, 0xfc, !PT ;  /* 0x000001c011147812 */ /* 0x000fe200078efcff */
[----:B------:R1:W5:Y:S01]  /*12a30*/  @P0 LDG.E R28, desc[UR54][R2.64] ;  /* 0x00000036021c0981 */ /* 0x000362000c1e1900 */
[----:B------:R-:W-:Y:S01]  /*12a40*/  ISETP.GE.AND P1, PT, R26, UR4, PT ;  /* 0x000000041a007c0c */ /* 0x000fe2000bf26270 */
[----:B------:R-:W-:Y:S01]  /*12a50*/  UMOV UR5, 0xffffffff ;  /* 0xffffffff00057882 */ /* 0x000fe20000000000 */
[----:B------:R-:W-:Y:S01]  /*12a60*/  ISETP.GE.AND P0, PT, R20, UR4, PT ;  /* 0x0000000414007c0c */ /* 0x000fe2000bf06270 */
[----:B------:R-:W2:Y:S01]  /*12a70*/  S2R R21, SR_TID.X ;  /* 0x0000000000157919 */ /* 0x000ea20000002100 */
[----:B------:R-:W-:-:S02]  /*12a80*/  LEA R0, R27, 0xffffffc0, 0x6 ;  /* 0xffffffc01b007811 */ /* 0x000fc400078e30ff */
[----:B------:R-:W-:Y:S01]  /*12a90*/  LOP3.LUT R22, R22, 0xffffffbf, RZ, 0xc0, !PT ;  /* 0xffffffbf16167812 */ /* 0x000fe200078ec0ff */
[----:B------:R-:W4:Y:S01]  /*12aa0*/  S2R R20, SR_TID.X ;  /* 0x0000000000147919 */ /* 0x000f220000002100 */
[----:B------:R-:W-:Y:S02]  /*12ab0*/  SEL R6, RZ, 0x40, P1 ;  /* 0x00000040ff067807 */ /* 0x000fe40000800000 */
[----:B------:R-:W-:Y:S01]  /*12ac0*/  @P3 LOP3.LUT R22, R22, 0x40, RZ, 0xfc, !PT ;  /* 0x0000004016163812 */ /* 0x000fe200078efcff */
[----:B------:R-:W0:Y:S03]  /*12ad0*/  S2R R17, SR_TID.X ;  /* 0x0000000000117919 */ /* 0x000e260000002100 */
[----:B------:R-:W-:Y:S01]  /*12ae0*/  LOP3.LUT R22, R22, 0xffffff7f, RZ, 0xc0, !PT ;  /* 0xffffff7f16167812 */ /* 0x000fe200078ec0ff */
[----:B------:R-:W3:Y:S01]  /*12af0*/  S2R R26, SR_TID.X ;  /* 0x00000000001a7919 */ /* 0x000ee20000002100 */
[----:B--2---:R-:W-:-:S02]  /*12b00*/  IMAD.SHL.U32 R21, R21, 0x8, RZ ;  /* 0x0000000815157824 */ /* 0x004fc400078e00ff */
[----:B----4-:R-:W-:-:S03]  /*12b10*/  IMAD.SHL.U32 R20, R20, 0x8, RZ ;  /* 0x0000000814147824 */ /* 0x010fc600078e00ff */
[----:B------:R-:W-:Y:S01]  /*12b20*/  LOP3.LUT R21, R21, 0x38, RZ, 0xc0, !PT ;  /* 0x0000003815157812 */ /* 0x000fe200078ec0ff */
[----:B0-----:R-:W-:Y:S01]  /*12b30*/  IMAD.SHL.U32 R17, R17, 0x8, RZ ;  /* 0x0000000811117824 */ /* 0x001fe200078e00ff */
[----:B------:R-:W-:Y:S02]  /*12b40*/  LOP3.LUT R20, R20, 0x38, RZ, 0xc0, !PT ;  /* 0x0000003814147812 */ /* 0x000fe400078ec0ff */
[----:B------:R-:W-:Y:S02]  /*12b50*/  ISETP.GE.AND P2, PT, R21, UR4, PT ;  /* 0x0000000415007c0c */ /* 0x000fe4000bf46270 */
[----:B---3--:R-:W-:Y:S02]  /*12b60*/  LOP3.LUT R26, R26, 0x7f, RZ, 0xc0, !PT ;  /* 0x0000007f1a1a7812 */ /* 0x008fe400078ec0ff */
[----:B------:R-:W-:Y:S02]  /*12b70*/  LOP3.LUT R17, R17, 0x38, RZ, 0xc0, !PT ;  /* 0x0000003811117812 */ /* 0x000fe400078ec0ff */
[----:B------:R-:W-:-:S02]  /*12b80*/  SHF.R.U32.HI R27, RZ, 0x3, R26 ;  /* 0x00000003ff1b7819 */ /* 0x000fc4000001161a */
[----:B------:R-:W-:Y:S02]  /*12b90*/  LOP3.LUT R26, R20, 0xc0, RZ, 0xfc, !PT ;  /* 0x000000c0141a7812 */ /* 0x000fe400078efcff */
[----:B------:R-:W0:Y:S01]  /*12ba0*/  S2R R20, SR_TID.X ;  /* 0x0000000000147919 */ /* 0x000e220000002100 */
[----:B------:R-:W-:Y:S02]  /*12bb0*/  LOP3.LUT R17, R17, 0x80, RZ, 0xfc, !PT ;  /* 0x0000008011117812 */ /* 0x000fe400078efcff */
[----:B------:R-:W-:Y:S02]  /*12bc0*/  @P2 LOP3.LUT R22, R22, 0x80, RZ, 0xfc, !PT ;  /* 0x0000008016162812 */ /* 0x000fe400078efcff */
[----:B------:R-:W-:Y:S02]  /*12bd0*/  ISETP.GE.AND P5, PT, R17, UR4, PT ;  /* 0x0000000411007c0c */ /* 0x000fe4000bfa6270 */
[----:B------:R-:W-:Y:S02]  /*12be0*/  ISETP.GE.AND P4, PT, R26, UR4, PT ;  /* 0x000000041a007c0c */ /* 0x000fe4000bf86270 */
[----:B------:R-:W-:-:S02]  /*12bf0*/  LOP3.LUT R22, R22, 0xffffffdf, RZ, 0xc0, !PT ;  /* 0xffffffdf16167812 */ /* 0x000fc400078ec0ff */
[C---:B------:R-:W-:Y:S02]  /*12c00*/  LOP3.LUT R26, R21.reuse, 0x100, RZ, 0xfc, !PT ;  /* 0x00000100151a7812 */ /* 0x040fe400078efcff */
[----:B------:R-:W-:Y:S02]  /*12c10*/  LOP3.LUT R21, R21, 0x140, RZ, 0xfc, !PT ;  /* 0x0000014015157812 */ /* 0x000fe400078efcff */
[----:B------:R-:W-:Y:S02]  /*12c20*/  ISETP.GE.AND P3, PT, R26, UR4, PT ;  /* 0x000000041a007c0c */ /* 0x000fe4000bf66270 */
[----:B------:R-:W-:Y:S02]  /*12c30*/  ISETP.GE.AND P2, PT, R21, UR4, PT ;  /* 0x0000000415007c0c */ /* 0x000fe4000bf46270 */
[----:B------:R-:W-:Y:S02]  /*12c40*/  @P5 LOP3.LUT R22, R22, 0x20, RZ, 0xfc, !PT ;  /* 0x0000002016165812 */ /* 0x000fe400078efcff */
[----:B------:R-:W-:-:S02]  /*12c50*/  SEL R17, RZ, 0x80, P0 ;  /* 0x00000080ff117807 */ /* 0x000fc40000000000 */
[----:B------:R-:W-:-:S04]  /*12c60*/  LOP3.LUT R22, R22, 0xffffffef, RZ, 0xc0, !PT ;  /* 0xffffffef16167812 */ /* 0x000fc800078ec0ff */
[----:B------:R-:W-:-:S04]  /*12c70*/  @P4 LOP3.LUT R22, R22, 0x10, RZ, 0xfc, !PT ;  /* 0x0000001016164812 */ /* 0x000fc800078efcff */
[----:B------:R-:W-:Y:S01]  /*12c80*/  LOP3.LUT R22, R22, 0xfffffffb, RZ, 0xc0, !PT ;  /* 0xfffffffb16167812 */ /* 0x000fe200078ec0ff */
[----:B0-----:R-:W-:-:S03]  /*12c90*/  IMAD.SHL.U32 R20, R20, 0x10, RZ ;  /* 0x0000001014147824 */ /* 0x001fc600078e00ff */
[----:B------:R-:W-:Y:S02]  /*12ca0*/  @P2 LOP3.LUT R22, R22, 0x4, RZ, 0xfc, !PT ;  /* 0x0000000416162812 */ /* 0x000fe400078efcff */
[----:B------:R-:W-:Y:S02]  /*12cb0*/  LOP3.LUT R20, R27, 0x70, R20, 0xf8, !PT ;  /* 0x000000701b147812 */ /* 0x000fe400078ef814 */
[----:B------:R-:W-:-:S03]  /*12cc0*/  LOP3.LUT R22, R22, 0xfffffff7, RZ, 0xc0, !PT ;  /* 0xfffffff716167812 */ /* 0x000fc600078ec0ff */
[----:B------:R-:W-:Y:S01]  /*12cd0*/  IMAD.IADD R36, R20, 0x1, R0 ;  /* 0x0000000114247824 */ /* 0x000fe200078e0200 */
[----:B------:R-:W-:Y:S01]  /*12ce0*/  @P3 LOP3.LUT R22, R22, 0x8, RZ, 0xfc, !PT ;  /* 0x0000000816163812 */ /* 0x000fe200078efcff */
[----:B-1----:R-:W-:Y:S06]  /*12cf0*/  BRA.DIV UR5, `(.L_x_5611) ;  /* 0x00000042056c7947 */ /* 0x002fec000b800000 */
.L_x_5678:
[----:B------:R-:W-:Y:S01]  /*12d00*/  ISETP.NE.AND P1, PT, R9, 0x1, PT ;  /* 0x000000010900780c */ /* 0x000fe20003f25270 */
[----:B------:R-:W-:Y:S01]  /*12d10*/  IMAD.MOV.U32 R30, RZ, RZ, RZ ;  /* 0x000000ffff1e7224 */ /* 0x000fe200078e00ff */
        /* <DEDUP_REMOVED lines=36> */
[----:B------:R-:W-:Y:S01]  /*12f60*/  LOP3.LUT R2, R4, R2, R3, 0xfe, !PT ;  /* 0x0000000204027212 */ /* 0x000fe200078efe03 */
[----:B------:R-:W-:-:S03]  /*12f70*/  IMAD.U32 R3, RZ, RZ, UR36 ;  /* 0x00000024ff037e24 */ /* 0x000fc6000f8e00ff */
[----:B------:R-:W-:Y:S01]  /*12f80*/  LOP3.LUT R6, R2, R6, RZ, 0xfc, !PT ;  /* 0x0000000602067212 */ /* 0x000fe200078efcff */
[----:B------:R-:W-:Y:S01]  /*12f90*/  IMAD.MOV R2, RZ, RZ, -R7 ;  /* 0x000000ffff027224 */ /* 0x000fe200078e0a07 */
[----:B------:R-:W-:Y:S02]  /*12fa0*/  ISETP.NE.AND P0, PT, R3, 0x3, PT ;  /* 0x000000030300780c */ /* 0x000fe40003f05270 */
[----:B------:R-:W-:Y:S01]  /*12fb0*/  LOP3.LUT R17, R6, R17, RZ, 0xfc, !PT ;  /* 0x0000001106117212 */ /* 0x000fe200078efcff */
[----:B------:R0:W-:Y:S01]  /*12fc0*/  STL [R1+0x14], R6 ;  /* 0x0000140601007387 */ /* 0x0001e20000100800 */
[----:B------:R-:W-:-:S09]  /*12fd0*/  IMAD R36, R9, R2, R36 ;  /* 0x0000000209247224 */ /* 0x000fd200078e0224 */
[----:B------:R-:W-:-:S04]  /*12fe0*/  @P0 LOP3.LUT R22, R22, 0x400, RZ, 0xfc, !PT ;  /* 0x0000040016160812 */ /* 0x000fc800078efcff */
[----:B------:R-:W-:-:S04]  /*12ff0*/  LOP3.LUT R22, R22, 0xfffffffe, RZ, 0xc0, !PT ;  /* 0xfffffffe16167812 */ /* 0x000fc800078ec0ff */
[----:B------:R-:W-:Y:S01]  /*13000*/  @P1 LOP3.LUT R22, R22, 0x1, RZ, 0xfc, !PT ;  /* 0x0000000116161812 */ /* 0x000fe200078efcff */
[----:B0-----:R-:W-:Y:S06]  /*13010*/  @!P0 BRA `(.L_x_5612) ;  /* 0x0000000000048947 */ /* 0x001fec0003800000 */
[----:B------:R-:W-:Y:S01]  /*13020*/  BPT.TRAP 0x1 ;  /* 0x000000040000795c */ /* 0x000fe20000300000 */
.L_x_5612:
[----:B------:R-:W0:Y:S01]  /*13030*/  S2R R2, SR_TID.X ;  /* 0x0000000000027919 */ /* 0x000e220000002100 */
[----:B------:R-:W-:Y:S01]  /*13040*/  IMAD R27, R24, 0x8, R23 ;  /* 0x00000008181b7824 */ /* 0x000fe200078e0217 */
[----:B------:R-:W-:Y:S01]  /*13050*/  BSSY B0, `(.L_x_5613) ;  /* 0x0000007000007945 */ /* 0x000fe20003800000 */
[----:B0-----:R-:W-:-:S04]  /*13060*/  LOP3.LUT R2, R2, 0x7f, RZ, 0xc0, !PT ;  /* 0x0000007f02027812 */ /* 0x001fc800078ec0ff */
[----:B------:R-:W-:-:S04]  /*13070*/  SHF.R.U32.HI R2, RZ, 0x3, R2 ;  /* 0x00000003ff027819 */ /* 0x000fc80000011602 */
[----:B------:R-:W-:Y:S02]  /*13080*/  IADD3 R29, -R2, R29, -R0 ;  /* 0x0000001d021d7210 */ /* 0x000fe40007ffe900 */
[----:B------:R-:W-:-:S04]  /*13090*/  SHF.L.U32 R0, R25, 0x1f, RZ ;  /* 0x0000001f19007819 */ /* 0x000fc800000006ff */
[----:B------:R-:W0:Y:S02]  /*130a0*/  SYNCS.PHASECHK.TRANS64.TRYWAIT P0, [R27+URZ+0x28c40], R0 ;  /* 0x028c40001b0075a7 */ /* 0x000e24000800017f */
[----:B0-----:R-:W-:Y:S05]  /*130b0*/  @!P0 BRA `(.L_x_5614) ;  /* 0x0000003c00b08947 */ /* 0x001fea0003800000 */
.L_x_5679:
[----:B------:R-:W-:Y:S05]  /*130c0*/  BSYNC B0 ;  /* 0x0000000000007941 */ /* 0x000fea0003800000 */
.L_x_5613:
[----:B------:R-:W1:Y:S01]  /*130d0*/  S2R R7, SR_TID.X ;  /* 0x0000000000077919 */ /* 0x000e620000002100 */
[----:B0-----:R-:W-:Y:S01]  /*130e0*/  SHF.R.S32.HI R0, RZ, 0x1f, R36 ;  /* 0x0000001fff007819 */ /* 0x001fe20000011424 */
[----:B------:R-:W-:Y:S01]  /*130f0*/  ULDC.64 UR4, c[0x0][0x300] ;  /* 0x0000c00000047ab9 */ /* 0x000fe20000000a00 */
[----:B-----5:R-:W-:Y:S01]  /*13100*/  SHF.R.S32.HI R4, RZ, 0x1f, R30 ;  /* 0x0000001fff047819 */ /* 0x020fe2000001141e */
[----:B------:R-:W-:Y:S01]  /*13110*/  IMAD.WIDE.U32 R2, R36, UR4, RZ ;  /* 0x0000000424027c25 */ /* 0x000fe2000f8e00ff */
[----:B------:R-:W-:Y:S01]  /*13120*/  LOP3.LUT R22, R22, 0xfffffffd, RZ, 0xc0, !PT ;  /* 0xfffffffd16167812 */ /* 0x000fe200078ec0ff */
[----:B------:R0:W-:Y:S04]  /*13130*/  STL [R1+0x8], R0 ;  /* 0x0000080001007387 */ /* 0x0001e80000100800 */
[----:B------:R2:W-:Y:S01]  /*13140*/  STL [R1+0xc], R4 ;  /* 0x00000c0401007387 */ /* 0x0005e20000100800 */
[----:B0-----:R-:W-:-:S04]  /*13150*/  IMAD R0, R0, UR4, RZ ;  /* 0x0000000400007c24 */ /* 0x001fc8000f8e02ff */
[----:B------:R-:W-:Y:S01]  /*13160*/  IMAD R0, R36, UR5, R0 ;  /* 0x0000000524007c24 */ /* 0x000fe2000f8e0200 */
[----:B------:R-:W-:-:S04]  /*13170*/  ULDC.64 UR4, c[0x0][0x310] ;  /* 0x0000c40000047ab9 */ /* 0x000fc80000000a00 */
[----:B------:R-:W-:Y:S01]  /*13180*/  IADD3 R3, R3, R0, RZ ;  /* 0x0000000003037210 */ /* 0x000fe20007ffe0ff */
[----:B------:R-:W-:Y:S02]  /*13190*/  IMAD R0, R4, UR4, RZ ;  /* 0x0000000404007c24 */ /* 0x000fe4000f8e02ff */
[----:B--2---:R-:W-:Y:S02]  /*131a0*/  IMAD R4, R24, 0x1000, R34 ;  /* 0x0000100018047824 */ /* 0x004fe400078e0222 */
[C---:B------:R-:W-:Y:S02]  /*131b0*/  IMAD R0, R30.reuse, UR5, R0 ;  /* 0x000000051e007c24 */ /* 0x040fe4000f8e0200 */
[----:B------:R-:W-:Y:S01]  /*131c0*/  IMAD.WIDE.U32 R2, R30, UR4, R2 ;  /* 0x000000041e027c25 */ /* 0x000fe2000f8e0002 */
[----:B------:R-:W-:-:S03]  /*131d0*/  ULDC.64 UR4, c[0x0][0x308] ;  /* 0x0000c20000047ab9 */ /* 0x000fc60000000a00 */
[----:B------:R-:W-:Y:S02]  /*131e0*/  IMAD.IADD R3, R3, 0x1, R0 ;  /* 0x0000000103037824 */ /* 0x000fe400078e0200 */
[----:B------:R-:W-:Y:S02]  /*131f0*/  IMAD R0, R26, UR4, RZ ;  /* 0x000000041a007c24 */ /* 0x000fe4000f8e02ff */
[----:B-1----:R-:W-:Y:S02]  /*13200*/  IMAD.SHL.U32 R7, R7, 0x8, RZ ;  /* 0x0000000807077824 */ /* 0x002fe400078e00ff */
[C---:B------:R-:W-:Y:S02]  /*13210*/  IMAD R0, R18.reuse, UR5, R0 ;  /* 0x0000000512007c24 */ /* 0x040fe4000f8e0200 */
[----:B------:R-:W-:Y:S01]  /*13220*/  IMAD.WIDE.U32 R2, R18, UR4, R2 ;  /* 0x0000000412027c25 */ /* 0x000fe2000f8e0002 */
[----:B------:R-:W-:Y:S01]  /*13230*/  ULDC.64 UR4, c[0x0][0x2e8] ;  /* 0x0000ba0000047ab9 */ /* 0x000fe20000000a00 */
[----:B------:R-:W-:-:S02]  /*13240*/  LOP3.LUT R7, R7, 0x38, RZ, 0xc0, !PT ;  /* 0x0000003807077812 */ /* 0x000fc400078ec0ff */
[----:B------:R-:W-:Y:S01]  /*13250*/  IMAD.IADD R5, R3, 0x1, R0 ;  /* 0x0000000103057824 */ /* 0x000fe200078e0200 */
[C---:B------:R-:W-:Y:S01]  /*13260*/  LEA R0, P0, R2.reuse, UR4, 0x1 ;  /* 0x0000000402007c11 */ /* 0x040fe2000f8008ff */
[----:B------:R-:W-:Y:S02]  /*13270*/  ULDC UR4, c[0x0][0x2f4] ;  /* 0x0000bd0000047ab9 */ /* 0x000fe40000000800 */
[----:B------:R-:W-:Y:S02]  /*13280*/  ISETP.GE.AND P2, PT, R7, UR4, PT ;  /* 0x0000000407007c0c */ /* 0x000fe4000bf46270 */
[----:B------:R-:W-:Y:S01]  /*13290*/  LEA.HI.X R5, R2, UR5, R5, 0x1, P0 ;  /* 0x0000000502057c11 */ /* 0x000fe200080f0c05 */
[----:B------:R-:W-:Y:S01]  /*132a0*/  UMOV UR5, 0xffffffff ;  /* 0xffffffff00057882 */ /* 0x000fe20000000000 */
[----:B------:R-:W-:-:S09]  /*132b0*/  ISETP.GE.AND P0, PT, R29, 0x1, PT ;  /* 0x000000011d00780c */ /* 0x000fd20003f06270 */
        /* <DEDUP_REMOVED lines=28> */
[----:B0-----:R-:W-:-:S04]  /*13480*/  @P0 LEA R3, P1, R7, R3, 0x1 ;  /* 0x0000000307030211 */ /* 0x001fc800078208ff */
[----:B-1----:R-:W-:-:S04]  /*13490*/  @P0 IADD3.X R2, RZ, R2, RZ, P1, !PT ;  /* 0x00000002ff020210 */ /* 0x002fc80000ffe4ff */
[----:B------:R-:W-:-:S04]  /*134a0*/  @P0 LOP3.LUT R3, R3, R2, RZ, 0x3c, !PT ;  /* 0x0000000203030212 */ /* 0x000fc800078e3cff */
[----:B------:R-:W-:-:S04]  /*134b0*/  @P0 LOP3.LUT R2, R3, R2, RZ, 0x3c, !PT ;  /* 0x0000000203020212 */ /* 0x000fc800078e3cff */
[----:B------:R-:W-:-:S05]  /*134c0*/  @P0 LOP3.LUT R3, R3, R2, RZ, 0x3c, !PT ;  /* 0x0000000203030212 */ /* 0x000fca00078e3cff */
[----:B--23--:R1:W-:Y:S02]  /*134d0*/  @P0 LDGSTS.E.BYPASS.LTC128B.128 [R6+0x23400], desc[UR54][R2.64], !P2 ;  /* 0x2340000002060fae */ /* 0x00c3e4000d101d76 */
.L_x_5689:
        /* <DEDUP_REMOVED lines=10> */
.L_x_5616:
        /* <DEDUP_REMOVED lines=11> */
.L_x_5617:
        /* <DEDUP_REMOVED lines=23> */
.L_x_5619:
[----:B------:R-:W-:Y:S05]  /*137a0*/  BSYNC B6 ;  /* 0x0000000000067941 */ /* 0x000fea0003800000 */
.L_x_5618:
[----:B0-----:R-:W2:Y:S01]  /*137b0*/  LDL.LU R2, [R1] ;  /* 0x0000000001027983 */ /* 0x001ea20000300800 */
[----:B------:R-:W0:Y:S01]  /*137c0*/  LDC R21, c[0x0][0x448] ;  /* 0x00011200ff157b82 */ /* 0x000e220000000800 */
[----:B------:R-:W-:Y:S01]  /*137d0*/  ULDC.64 UR4, c[0x0][0x298] ;  /* 0x0000a60000047ab9 */ /* 0x000fe20000000a00 */
[----:B------:R-:W-:Y:S01]  /*137e0*/  LOP3.LUT P6, RZ, R22, 0x200, RZ, 0xc0, !PT ;  /* 0x0000020016ff7812 */ /* 0x000fe200078cc0ff */
[----:B------:R3:W5:Y:S01]  /*137f0*/  LDL R7, [R1+0x18] ;  /* 0x0000180001077983 */ /* 0x0007620000100800 */
[----:B------:R-:W-:Y:S01]  /*13800*/  SHF.R.S32.HI R4, RZ, 0x1f, R19 ;  /* 0x0000001fff047819 */ /* 0x000fe20000011413 */
[----:B------:R-:W4:Y:S03]  /*13810*/  S2R R20, SR_TID.X ;  /* 0x0000000000147919 */ /* 0x000f260000002100 */
[----:B------:R-:W-:Y:S02]  /*13820*/  SEL R4, R4, RZ, !P6 ;  /* 0x000000ff04047207 */ /* 0x000fe40007000000 */
[----:B----4-:R-:W-:Y:S01]  /*13830*/  LOP3.LUT R20, R20, 0x7f, RZ, 0xc0, !PT ;  /* 0x0000007f14147812 */ /* 0x010fe200078ec0ff */
[----:B------:R-:W4:Y:S02]  /*13840*/  S2R R8, SR_TID.X ;  /* 0x0000000000087919 */ /* 0x000f240000002100 */
[----:B----4-:R-:W-:-:S05]  /*13850*/  IMAD.SHL.U32 R8, R8, 0x8, RZ ;  /* 0x0000000808087824 */ /* 0x010fca00078e00ff */
[----:B------:R-:W-:Y:S02]  /*13860*/  LOP3.LUT R8, R8, 0x38, RZ, 0xc0, !PT ;  /* 0x0000003808087812 */ /* 0x000fe400078ec0ff */
[----:B--2---:R-:W-:-:S05]  /*13870*/  SHF.R.S32.HI R0, RZ, 0x1f, R2 ;  /* 0x0000001fff007819 */ /* 0x004fca0000011402 */
[----:B------:R-:W-:-:S04]  /*13880*/  IMAD R0, R0, UR4, RZ ;  /* 0x0000000400007c24 */ /* 0x000fc8000f8e02ff */
        /* <DEDUP_REMOVED lines=9> */
[----:B------:R-:W-:Y:S01]  /*13920*/  IMAD.IADD R3, R3, 0x1, R0 ;  /* 0x0000000103037824 */ /* 0x000fe200078e0200 */
[----:B------:R-:W-:Y:S02]  /*13930*/  SEL R0, R19, RZ, !P6 ;  /* 0x000000ff13007207 */ /* 0x000fe40007000000 */
[----:B0-----:R-:W-:Y:S02]  /*13940*/  ISETP.NE.AND P6, PT, R21, 0x1, PT ;  /* 0x000000011500780c */ /* 0x001fe40003fc5270 */
[----:B------:R-:W-:Y:S01]  /*13950*/  SHF.R.U32.HI R21, RZ, 0x3, R20 ;  /* 0x00000003ff157819 */ /* 0x000fe20000011614 */
[C---:B------:R-:W-:Y:S01]  /*13960*/  IMAD.WIDE.U32 R2, R0.reuse, UR4, R2 ;  /* 0x0000000400027c25 */ /* 0x040fe2000f8e0002 */
[----:B------:R-:W0:Y:S03]  /*13970*/  S2R R20, SR_TID.X ;  /* 0x0000000000147919 */ /* 0x000e260000002100 */
[----:B------:R-:W-:Y:S01]  /*13980*/  IMAD R4, R0, UR5, R4 ;  /* 0x0000000500047c24 */ /* 0x000fe2000f8e0204 */
[----:B------:R-:W-:-:S03]  /*13990*/  ULDC.64 UR4, c[0x0][0x2d0] ;  /* 0x0000b40000047ab9 */ /* 0x000fc60000000a00 */
[----:B------:R-:W-:Y:S02]  /*139a0*/  IMAD.IADD R3, R3, 0x1, R4 ;  /* 0x0000000103037824 */ /* 0x000fe400078e0204 */
[----:B------:R-:W2:Y:S08]  /*139b0*/  @P6 LDC R6, c[0x0][0x44c] ;  /* 0x00011300ff066b82 */ /* 0x000eb00000000800 */
[----:B------:R-:W4:Y:S01]  /*139c0*/  @P6 LDC R0, c[0x0][0x450] ;  /* 0x00011400ff006b82 */ /* 0x000f220000000800 */
[----:B0-----:R-:W-:-:S04]  /*139d0*/  SHF.L.U32 R20, R20, 0x4, RZ ;  /* 0x0000000414147819 */ /* 0x001fc800000006ff */
[----:B------:R-:W-:-:S05]  /*139e0*/  LOP3.LUT R20, R21, 0x70, R20, 0xf8, !PT ;  /* 0x0000007015147812 */ /* 0x000fca00078ef814 */
[----:B------:R-:W-:-:S04]  /*139f0*/  IMAD.IADD R5, R20, 0x1, R35 ;  /* 0x0000000114057824 */ /* 0x000fc800078e0223 */
[----:B--2---:R-:W-:-:S04]  /*13a00*/  @P6 IMAD.HI.U32 R6, R5, R6, RZ ;  /* 0x0000000605066227 */ /* 0x004fc800078e00ff */
[----:B------:R-:W-:Y:S01]  /*13a10*/  IMAD.MOV.U32 R4, RZ, RZ, R5 ;  /* 0x000000ffff047224 */ /* 0x000fe200078e0005 */
[----:B----4-:R-:W-:Y:S02]  /*13a20*/  @P6 SHF.R.U32.HI R4, RZ, R0, R6 ;  /* 0x00000000ff046219 */ /* 0x010fe40000011606 */
[----:B------:R-:W0:Y:S03]  /*13a30*/  LDC R6, c[0x0][0x448] ;  /* 0x00011200ff067b82 */ /* 0x000e260000000800 */
[----:B------:R-:W-:Y:S01]  /*13a40*/  IMAD.MOV R0, RZ, RZ, -R4 ;  /* 0x000000ffff007224 */ /* 0x000fe200078e0a04 */
[----:B------:R-:W2:Y:S01]  /*13a50*/  S2R R20, SR_TID.X ;  /* 0x0000000000147919 */ /* 0x000ea20000002100 */
        /* <DEDUP_REMOVED lines=14> */
[----:B------:R-:W-:Y:S01]  /*13b40*/  ULDC UR4, c[0x0][0x2b8] ;  /* 0x0000ae0000047ab9 */ /* 0x000fe20000000800 */
[----:B--2---:R-:W-:-:S03]  /*13b50*/  LOP3.LUT R20, R20, 0x7f, RZ, 0xc0, !PT ;  /* 0x0000007f14147812 */ /* 0x004fc600078ec0ff */
[----:B------:R-:W-:Y:S01]  /*13b60*/  LEA.HI.X R4, R2, UR5, R4, 0x1, P0 ;  /* 0x0000000502047c11 */ /* 0x000fe200080f0c04 */
[----:B------:R-:W-:Y:S01]  /*13b70*/  UMOV UR5, 0xffffffff ;  /* 0xffffffff00057882 */ /* 0x000fe20000000000 */
[----:B------:R-:W-:Y:S02]  /*13b80*/  ISETP.GE.AND P1, PT, R8, UR4, PT ;  /* 0x0000000408007c0c */ /* 0x000fe4000bf26270 */
[----:B------:R-:W-:Y:S01]  /*13b90*/  SHF.R.U32.HI R9, RZ, 0x3, R20 ;  /* 0x00000003ff097819 */ /* 0x000fe20000011614 */
[----:B---3--:R-:W-:Y:S10]  /*13ba0*/  BRA.DIV UR5, `(.L_x_5620) ;  /* 0x0000003a05587947 */ /* 0x008ff4000b800000 */
[----:B------:R-:W0:Y:S01]  /*13bb0*/  SHFL.IDX PT, R3, R0, RZ, 0x181f ;  /* 0x00181fff00037589 */ /* 0x000e2200000e0000 */
[----:B------:R-:W-:Y:S02]  /*13bc0*/  IMAD R37, R37, R6, RZ ;  /* 0x0000000625257224 */ /* 0x000fe400078e02ff */
[----:B------:R-:W-:Y:S01]  /*13bd0*/  IMAD.IADD R35, R9, 0x1, R35 ;  /* 0x0000000109237824 */ /* 0x000fe200078e0223 */
[----:B------:R-:W2:Y:S04]  /*13be0*/  SHFL.IDX PT, R2, R4, RZ, 0x181f ;  /* 0x00181fff04027589 */ /* 0x000ea800000e0000 */
[----:B------:R-:W-:-:S13]  /*13bf0*/  ISETP.GE.AND P0, PT, R35, R37, PT ;  /* 0x000000252300720c */ /* 0x000fda0003f06270 */
[----:B0-----:R-:W-:-:S05]  /*13c00*/  @!P0 LEA R3, P2, R8, R3, 0x1 ;  /* 0x0000000308038211 */ /* 0x001fca00078408ff */
[----:B--2---:R-:W-:-:S05]  /*13c10*/  @!P0 IMAD.X R2, RZ, RZ, R2, P2 ;  /* 0x000000ffff028224 */ /* 0x004fca00010e0602 */
[----:B------:R-:W-:-:S04]  /*13c20*/  @!P0 LOP3.LUT R3, R3, R2, RZ, 0x3c, !PT ;  /* 0x0000000203038212 */ /* 0x000fc800078e3cff */
[----:B------:R-:W-:-:S04]  /*13c30*/  @!P0 LOP3.LUT R2, R3, R2, RZ, 0x3c, !PT ;  /* 0x0000000203028212 */ /* 0x000fc800078e3cff */
[----:B------:R-:W-:-:S05]  /*13c40*/  @!P0 LOP3.LUT R3, R3, R2, RZ, 0x3c, !PT ;  /* 0x0000000203038212 */ /* 0x000fca00078e3cff */
[----:B------:R-:W-:Y:S01]  /*13c50*/  @!PT LDS RZ, [RZ] ;  /* 0x00000000fffff984 */ /* 0x000fe20000000800 */
[----:B-----5:R0:W-:Y:S02]  /*13c60*/  @!P0 LDGSTS.E.BYPASS.LTC128B.128 [R7+0x20400], desc[UR54][R2.64], !P1 ;  /* 0x2040000002078fae */ /* 0x0201e4000c901d76 */
[----:B0-----:R-:W-:Y:S02]  /*13c70*/  IADD3 R2, R35, 0x10, RZ ;  /* 0x0000001023027810 */ /* 0x001fe40007ffe0ff */
[----:B------:R-:W0:Y:S02]  /*13c80*/  SHFL.IDX PT, R3, R0, 0x1, 0x181f ;  /* 0x00381f0000037f89 */ /* 0x000e2400000e0000 */
[----:B------:R-:W-:Y:S02]  /*13c90*/  ISETP.GE.AND P0, PT, R2, R37, PT ;  /* 0x000000250200720c */ /* 0x000fe40003f06270 */
[----:B------:R-:W2:Y:S11]  /*13ca0*/  SHFL.IDX PT, R2, R4, 0x1, 0x181f ;  /* 0x00381f0004027f89 */ /* 0x000eb600000e0000 */
[----:B0-----:R-:W-:-:S05]  /*13cb0*/  @!P0 LEA R3, P2, R8, R3, 0x1 ;  /* 0x0000000308038211 */ /* 0x001fca00078408ff */
[----:B--2---:R-:W-:-:S05]  /*13cc0*/  @!P0 IMAD.X R2, RZ, RZ, R2, P2 ;  /* 0x000000ffff028224 */ /* 0x004fca00010e0602 */
        /* <DEDUP_REMOVED lines=8> */
[----:B------:R-:W2:Y:S04]  /*13d50*/  SHFL.IDX PT, R2, R4, 0x2, 0x181f ;  /* 0x00581f0004027f89 */ /* 0x000ea800000e0000 */
[----:B------:R-:W3:Y:S04]  /*13d60*/  SHFL.IDX PT, R4, R4, 0x3, 0x181f ;  /* 0x00781f0004047f89 */ /* 0x000ee800000e0000 */
[----:B0-----:R-:W-:-:S05]  /*13d70*/  @!P0 LEA R3, P2, R8, R3, 0x1 ;  /* 0x0000000308038211 */ /* 0x001fca00078408ff */
[----:B--2---:R-:W-:-:S05]  /*13d80*/  @!P0 IMAD.X R2, RZ, RZ, R2, P2 ;  /* 0x000000ffff028224 */ /* 0x004fca00010e0602 */
[----:B------:R-:W-:-:S04]  /*13d90*/  @!P0 LOP3.LUT R3, R3, R2, RZ, 0x3c, !PT ;  /* 0x0000000203038212 */ /* 0x000fc800078e3cff */
[----:B------:R-:W-:-:S04]  /*13da0*/  @!P0 LOP3.LUT R2, R3, R2, RZ, 0x3c, !PT ;  /* 0x0000000203028212 */ /* 0x000fc800078e3cff */
[----:B------:R-:W-:-:S05]  /*13db0*/  @!P0 LOP3.LUT R3, R3, R2, RZ, 0x3c, !PT ;  /* 0x0000000203038212 */ /* 0x000fca00078e3cff */
[----:B---3--:R0:W-:Y:S02]  /*13dc0*/  @!P0 LDGSTS.E.BYPASS.LTC128B.128 [R7+0x21400], desc[UR54][R2.64], !P1 ;  /* 0x2140000002078fae */ /* 0x0081e4000c901d76 */
.L_x_5698:
[----:B------:R-:W-:-:S05]  /*13dd0*/  VIADD R35, R35, 0x30 ;  /* 0x0000003023237836 */ /* 0x000fca0000000000 */
[----:B------:R-:W-:-:S13]  /*13de0*/  ISETP.GE.AND P0, PT, R35, R37, PT ;  /* 0x000000252300720c */ /* 0x000fda0003f06270 */
[----:B0-----:R-:W-:-:S05]  /*13df0*/  @!P0 LEA R2, P2, R8, R0, 0x1 ;  /* 0x0000000008028211 */ /* 0x001fca00078408ff */
[----:B------:R-:W-:-:S05]  /*13e00*/  @!P0 IMAD.X R3, RZ, RZ, R4, P2 ;  /* 0x000000ffff038224 */ /* 0x000fca00010e0604 */
[----:B------:R-:W-:Y:S01]  /*13e10*/  @!PT LDS RZ, [RZ] ;  /* 0x00000000fffff984 */ /* 0x000fe20000000800 */
[----:B------:R-:W-:Y:S01]  /*13e20*/  @!PT LDS RZ, [RZ] ;  /* 0x00000000fffff984 */ /* 0x000fe20000000800 */
[----:B------:R-:W-:Y:S01]  /*13e30*/  @!PT LDS RZ, [RZ] ;  /* 0x00000000fffff984 */ /* 0x000fe20000000800 */
[----:B------:R0:W-:Y:S01]  /*13e40*/  @!P0 LDGSTS.E.BYPASS.LTC128B.128 [R7+0x21c00], desc[UR54][R2.64], !P1 ;  /* 0x21c0000002078fae */ /* 0x0001e2000c901d76 */
[----:B------:R-:W-:Y:S01]  /*13e50*/  PLOP3.LUT P0, PT, PT, PT, PT, 0x80, 0x0 ;  /* 0x000000000000781c */ /* 0x000fe20003f0f070 */
[----:B------:R-:W-:-:S12]  /*13e60*/  NOP ;  /* 0x0000000000007918 */ /* 0x000fd80000000000 */
.L_x_5621:
        /* <DEDUP_REMOVED lines=18> */
.L_x_5699:
[----:B------:R-:W-:Y:S05]  /*13f90*/  BSYNC B0 ;  /* 0x0000000000007941 */ /* 0x000fea0003800000 */
.L_x_5622:
[----:B------:R-:W-:-:S05]  /*13fa0*/  IMAD.U32 R2, RZ, RZ, UR36 ;  /* 0x00000024ff027e24 */ /* 0x000fca000f8e00ff */
[----:B------:R-:W-:-:S13]  /*13fb0*/  ISETP.NE.AND P0, PT, R2, 0x3, PT ;  /* 0x000000030200780c */ /* 0x000fda0003f05270 */
[----:B------:R-:W-:Y:S05]  /*13fc0*/  @!P0 BRA `(.L_x_5624) ;  /* 0x0000000000048947 */ /* 0x000fea0003800000 */
[----:B------:R-:W-:Y:S01]  /*13fd0*/  BPT.TRAP 0x1 ;  /* 0x000000040000795c */ /* 0x000fe20000300000 */
.L_x_5624:
[----:B0-----:R-:W-:Y:S01]  /*13fe0*/  SHF.L.U32 R0, R25, 0x1f, RZ ;  /* 0x0000001f19007819 */ /* 0x001fe200000006ff */
[----:B------:R-:W-:Y:S03]  /*13ff0*/  BSSY B0, `(.L_x_5625) ;  /* 0x0000003000007945 */ /* 0x000fe60003800000 */
[----:B------:R-:W0:Y:S02]  /*14000*/  SYNCS.PHASECHK.TRANS64.TRYWAIT P0, [R27+URZ+0x28c60], R0 ;  /* 0x028c60001b0075a7 */ /* 0x000e24000800017f */
[----:B0-----:R-:W-:Y:S05]  /*14010*/  @!P0 BRA `(.L_x_5626) ;  /* 0x0000003800948947 */ /* 0x001fea0003800000 */
.L_x_5700:
[----:B------:R-:W-:Y:S05]  /*14020*/  BSYNC B0 ;  /* 0x0000000000007941 */ /* 0x000fea0003800000 */
.L_x_5625:
[----:B------:R-:W0:Y:S01]  /*14030*/  LDL.LU R2, [R1+0x8] ;  /* 0x0000080001027983 */ /* 0x000e220000300800 */
[----:B------:R-:W-:-:S03]  /*14040*/  ULDC.64 UR4, c[0x0][0x328] ;  /* 0x0000ca0000047ab9 */ /* 0x000fc60000000a00 */
[----:B------:R-:W2:Y:S01]  /*14050*/  LDL.LU R4, [R1+0xc] ;  /* 0x00000c0001047983 */ /* 0x000ea20000300800 */
[----:B------:R-:W-:Y:S02]  /*14060*/  IMAD R5, R24, 0x8000, R34 ;  /* 0x0000800018057824 */ /* 0x000fe400078e0222 */
[----:B0-----:R-:W-:Y:S02]  /*14070*/  IMAD R0, R2, UR4, RZ ;  /* 0x0000000402007c24 */ /* 0x001fe4000f8e02ff */
[----:B------:R-:W-:-:S04]  /*14080*/  IMAD.WIDE.U32 R2, R36, UR4, RZ ;  /* 0x0000000424027c25 */ /* 0x000fc8000f8e00ff */
[----:B------:R-:W-:Y:S01]  /*14090*/  IMAD R0, R36, UR5, R0 ;  /* 0x0000000524007c24 */ /* 0x000fe2000f8e0200 */
[----:B------:R-:W-:-:S04]  /*140a0*/  ULDC.64 UR4, c[0x0][0x338] ;  /* 0x0000ce0000047ab9 */ /* 0x000fc80000000a00 */
[----:B------:R-:W-:Y:S01]  /*140b0*/  IADD3 R3, R3, R0, RZ ;  /* 0x0000000003037210 */ /* 0x000fe20007ffe0ff */
        /* <DEDUP_REMOVED lines=23> */
[----:B0-----:R-:W-:-:S05]  /*14230*/  IMAD.SHL.U32 R7, R7, 0x8, RZ ;  /* 0x0000000807077824 */ /* 0x001fca00078e00ff */
[----:B------:R-:W-:-:S05]  /*14240*/  LOP3.LUT R7, R7, 0x38, RZ, 0xc0, !PT ;  /* 0x0000003807077812 */ /* 0x000fca00078ec0ff */
[----:B------:R-:W-:Y:S01]  /*14250*/  IMAD.SHL.U32 R0, R7, 0x2, RZ ;  /* 0x0000000207007824 */ /* 0x000fe200078e00ff */
[----:B------:R-:W-:-:S04]  /*14260*/  LOP3.LUT R7, R17, 0x1, RZ, 0xc0, !PT ;  /* 0x0000000111077812 */ /* 0x000fc800078ec0ff */
[----:B--2---:R-:W-:Y:S02]  /*14270*/  IADD3 R2, P0, R2, R0, RZ ;  /* 0x0000000002027210 */ /* 0x004fe40007f1e0ff */
[----:B------:R-:W-:Y:S02]  /*14280*/  ISETP.NE.U32.AND P1, PT, R7, 0x1, PT ;  /* 0x000000010700780c */ /* 0x000fe40003f25070 */
[----:B------:R-:W-:Y:S01]  /*14290*/  PRMT R7, R17, 0x8880, RZ ;  /* 0x0000888011077816 */ /* 0x000fe200000000ff */
[----:B---3--:R-:W-:Y:S01]  /*142a0*/  IMAD.X R3, RZ, RZ, R3, P0 ;  /* 0x000000ffff037224 */ /* 0x008fe200000e0603 */
        /* <DEDUP_REMOVED lines=25> */
[----:B------:R-:W2:Y:S04]  /*14440*/  SHFL.IDX PT, R3, R6, 0x1, 0x181f ;  /* 0x00381f0006037f89 */ /* 0x000ea800000e0000 */
[----:B------:R-:W-:Y:S01]  /*14450*/  SHFL.IDX PT, R6, R6, 0x3, 0x181f ;  /* 0x00781f0006067f89 */ /* 0x000fe200000e0000 */
[----:B0-----:R-:W-:-:S05]  /*14460*/  IADD3 R2, P6, R2, R0, RZ ;  /* 0x0000000002027210 */ /* 0x001fca0007fde0ff */
[----:B--2---:R-:W-:Y:S01]  /*14470*/  IMAD.X R3, RZ, RZ, R3, P6 ;  /* 0x000000ffff037224 */ /* 0x004fe200030e0603 */
        /* <DEDUP_REMOVED lines=19> */
[----:B0-----:R-:W-:-:S04]  /*145b0*/  IADD3 R2, P6, R2, R0, RZ ;  /* 0x0000000002027210 */ /* 0x001fc80007fde0ff */
[----:B------:R-:W-:Y:S02]  /*145c0*/  IADD3.X R3, RZ, R7, RZ, P6, !PT ;  /* 0x00000007ff037210 */ /* 0x000fe400037fe4ff */
        /* <DEDUP_REMOVED lines=18> */
[----:B0-----:R0:W2:Y:S02]  /*146f0*/  SHFL.IDX PT, R2, R4, 0x3, 0x181f ;  /* 0x00781f0004027f89 */ /* 0x0010a400000e0000 */
.L_x_5710:
        /* <DEDUP_REMOVED lines=11> */
[----:B--2---:R-:W-:Y:S02]  /*147b0*/  IADD3 R2, P0, R2, R0, RZ ;  /* 0x0000000002027210 */ /* 0x004fe40007f1e0ff */
        /* <DEDUP_REMOVED lines=22> */
.L_x_5628:
        /* <DEDUP_REMOVED lines=11> */
.L_x_5629:
[----:B------:R-:W2:Y:S01]  /*149d0*/  LDL.LU R2, [R1+0x4] ;  /* 0x0000040001027983 */ /* 0x000ea20000300800 */
[----:B------:R3:W-:Y:S01]  /*149e0*/  SYNCS.ARRIVE.TRANS64.A1T0 RZ, [R27+URZ+0x28c50], RZ ;  /* 0x028c50ff1bff79a7 */ /* 0x0007e2000810003f */
[----:B------:R-:W-:Y:S01]  /*149f0*/  BSSY B0, `(.L_x_5630) ;  /* 0x00000f7000007945 */ /* 0x000fe20003800000 */
[----:B--2---:R-:W-:-:S05]  /*14a00*/  VIADD R7, R2, 0xfffffffe ;  /* 0xfffffffe02077836 */ /* 0x004fca0000000000 */
[----:B------:R-:W-:-:S13]  /*14a10*/  ISETP.GE.AND P0, PT, R7, R32, PT ;  /* 0x000000200700720c */ /* 0x000fda0003f06270 */
[----:B---3--:R-:W-:Y:S05]  /*14a20*/  @!P0 BRA `(.L_x_5631) ;  /* 0x0000000c00cc8947 */ /* 0x008fea0003800000 */
[----:B------:R-:W2:Y:S01]  /*14a30*/  LDL.LU R2, [R1+0x14] ;  /* 0x0000140001027983 */ /* 0x000ea20000300800 */
[----:B------:R-:W-:-:S04]  /*14a40*/  LOP3.LUT R29, R17, 0x80, RZ, 0xc0, !PT ;  /* 0x00000080111d7812 */ /* 0x000fc800078ec0ff */
[----:B------:R-:W-:Y:S02]  /*14a50*/  SHF.R.U32.HI R29, RZ, 0x3, R29 ;  /* 0x00000003ff1d7819 */ /* 0x000fe4000001161d */
[----:B--2---:R-:W-:-:S04]  /*14a60*/  LOP3.LUT R30, R2, 0x40, RZ, 0xc0, !PT ;  /* 0x00000040021e7812 */ /* 0x004fc800078ec0ff */
[----:B------:R-:W-:-:S07]  /*14a70*/  SHF.R.U32.HI R30, RZ, 0x2, R30 ;  /* 0x00000002ff1e7819 */ /* 0x000fce000001161e */
.L_x_5644:
[----:B--2---:R-:W2:Y:S01]  /*14a80*/  S2R R2, SR_TID.X ;  /* 0x0000000000027919 */ /* 0x004ea20000002100 */
[----:B---3--:R-:W3:Y:S01]  /*14a90*/  LDC R3, c[0x0][0x430] ;  /* 0x00010c00ff037b82 */ /* 0x008ee20000000800 */
[----:B------:R-:W-:Y:S01]  /*14aa0*/  IMAD R6, R7, 0x40, R31 ;  /* 0x0000004007067824 */ /* 0x000fe200078e021f */
[----:B------:R-:W-:Y:S05]  /*14ab0*/  YIELD ;  /* 0x0000000000007946 */ /* 0x000fea0003800000 */
[----:B0-----:R-:W0:Y:S01]  /*14ac0*/  S2R R4, SR_TID.X ;  /* 0x0000000000047919 */ /* 0x001e220000002100 */
[----:B------:R-:W-:Y:S01]  /*14ad0*/  IMAD.U32 R11, RZ, RZ, UR36 ;  /* 0x00000024ff0b7e24 */ /* 0x000fe2000f8e00ff */
[----:B------:R-:W-:Y:S01]  /*14ae0*/  ULDC UR4, c[0x0][0x430] ;  /* 0x00010c0000047ab9 */ /* 0x000fe20000000800 */
[----:B------:R-:W-:Y:S01]  /*14af0*/  VIADD R24, R24, 0x1 ;  /* 0x0000000118187836 */ /* 0x000fe20000000000 */
[----:B---3--:R-:W-:-:S02]  /*14b00*/  ISETP.NE.AND P0, PT, R3, 0x1, PT ;  /* 0x000000010300780c */ /* 0x008fc40003f05270 */
[----:B--2---:R-:W-:-:S04]  /*14b10*/  LOP3.LUT R2, R2, 0x7f, RZ, 0xc0, !PT ;  /* 0x0000007f02027812 */ /* 0x004fc800078ec0ff */
[----:B------:R-:W-:-:S07]  /*14b20*/  SHF.R.U32.HI R2, RZ, 0x3, R2 ;  /* 0x00000003ff027819 */ /* 0x000fce0000011602 */
[----:B------:R-:W2:Y:S01]  /*14b30*/  @P0 LDC R3, c[0x0][0x434] ;  /* 0x00010d00ff030b82 */ /* 0x000ea20000000800 */
[----:B0-----:R-:W-:-:S05]  /*14b40*/  IMAD.SHL.U32 R4, R4, 0x10, RZ ;  /* 0x0000001004047824 */ /* 0x001fca00078e00ff */
[----:B------:R-:W-:Y:S02]  /*14b50*/  LOP3.LUT R4, R2, 0x70, R4, 0xf8, !PT ;  /* 0x0000007002047812 */ /* 0x000fe400078ef804 */
[----:B------:R-:W0:Y:S02]  /*14b60*/  @P0 LDC R2, c[0x0][0x438] ;  /* 0x00010e00ff020b82 */ /* 0x000e240000000800 */
[C---:B------:R-:W-:Y:S01]  /*14b70*/  ISETP.GT.U32.AND P1, PT, R4.reuse, 0x3f, PT ;  /* 0x0000003f0400780c */ /* 0x040fe20003f24070 */
[----:B------:R-:W-:-:S04]  /*14b80*/  IMAD.IADD R6, R4, 0x1, R6 ;  /* 0x0000000104067824 */ /* 0x000fc800078e0206 */
[----:B------:R-:W-:-:S08]  /*14b90*/  IMAD.MOV.U32 R10, RZ, RZ, R6 ;  /* 0x000000ffff0a7224 */ /* 0x000fd000078e0006 */
[----:B------:R-:W3:Y:S01]  /*14ba0*/  @!P1 LDC.64 R4, c[0x0][0x428] ;  /* 0x00010a00ff049b82 */ /* 0x000ee20000000a00 */
[----:B--2---:R-:W-:-:S07]  /*14bb0*/  @P0 IMAD.HI.U32 R3, R6, R3, RZ ;  /* 0x0000000306030227 */ /* 0x004fce00078e00ff */
[----:B------:R-:W2:Y:S01]  /*14bc0*/  @!P1 LDC.64 R8, c[0x0][0x418] ;  /* 0x00010600ff089b82 */ /* 0x000ea20000000a00 */
[----:B0-----:R-:W-:-:S04]  /*14bd0*/  @P0 SHF.R.U32.HI R10, RZ, R2, R3 ;  /* 0x00000002ff0a0219 */ /* 0x001fc80000011603 */
[--C-:B------:R-:W-:Y:S01]  /*14be0*/  @!P1 SHF.R.S32.HI R3, RZ, 0x1f, R10.reuse ;  /* 0x0000001fff039819 */ /* 0x100fe2000001140a */
[----:B------:R-:W-:-:S04]  /*14bf0*/  @!P1 IMAD.MOV.U32 R2, RZ, RZ, R10 ;  /* 0x000000ffff029224 */ /* 0x000fc800078e000a */
[----:B---3--:R-:W-:-:S04]  /*14c00*/  @!P1 IMAD.WIDE.U32 R2, R28, R4, R2 ;  /* 0x000000041c029225 */ /* 0x008fc800078e0002 */
[----:B------:R-:W-:-:S04]  /*14c10*/  @!P1 IMAD R4, R33, R4, RZ ;  /* 0x0000000421049224 */ /* 0x000fc800078e02ff */
[----:B------:R-:W-:Y:S01]  /*14c20*/  @!P1 IMAD R5, R28, R5, R4 ;  /* 0x000000051c059224 */ /* 0x000fe200078e0204 */
[----:B--2---:R-:W-:Y:S01]  /*14c30*/  @!P1 LEA R8, P0, R2, R8, 0x2 ;  /* 0x0000000802089211 */ /* 0x004fe200078010ff */
[----:B------:R-:W-:-:S03]  /*14c40*/  IMAD.MOV.U32 R4, RZ, RZ, RZ ;  /* 0x000000ffff047224 */ /* 0x000fc600078e00ff */
[----:B------:R-:W-:Y:S01]  /*14c50*/  @!P1 IADD3 R3, R5, R3, RZ ;  /* 0x0000000305039210 */ /* 0x000fe20007ffe0ff */
[----:B------:R-:W-:-:S03]  /*14c60*/  IMAD.MOV R5, RZ, RZ, -R10 ;  /* 0x000000ffff057224 */ /* 0x000fc600078e0a0a */
[----:B------:R-:W-:Y:S01]  /*14c70*/  @!P1 LEA.HI.X R9, R2, R9, R3, 0x2, P0 ;  /* 0x0000000902099211 */ /* 0x000fe200000f1403 */
[----:B------:R-:W-:Y:S01]  /*14c80*/  IMAD R5, R5, UR4, R6 ;  /* 0x0000000405057c24 */ /* 0x000fe2000f8e0206 */
[----:B------:R-:W-:-:S03]  /*14c90*/  ISETP.NE.AND P0, PT, R24, 0x2, PT ;  /* 0x000000021800780c */ /* 0x000fc60003f05270 */
[----:B------:R0:W5:Y:S01]  /*14ca0*/  @!P1 LDG.E R4, desc[UR54][R8.64] ;  /* 0x0000003608049981 */ /* 0x000162000c1e1900 */
[----:B------:R-:W-:Y:S01]  /*14cb0*/  ISETP.NE.AND P1, PT, R11, 0x3, PT ;  /* 0x000000030b00780c */ /* 0x000fe20003f25270 */
[----:B------:R-:W-:Y:S01]  /*14cc0*/  IMAD.MOV.U32 R3, RZ, RZ, R7 ;  /* 0x000000ffff037224 */ /* 0x000fe200078e0007 */
[----:B------:R-:W-:Y:S01]  /*14cd0*/  SEL R2, RZ, 0x1, P0 ;  /* 0x00000001ff027807 */ /* 0x000fe20000000000 */
[----:B------:R-:W-:Y:S01]  /*14ce0*/  VIADD R7, R7, 0xffffffff ;  /* 0xffffffff07077836 */ /* 0x000fe20000000000 */
[----:B------:R-:W-:Y:S02]  /*14cf0*/  SEL R24, R24, RZ, P0 ;  /* 0x000000ff18187207 */ /* 0x000fe40000000000 */
[----:B------:R-:W-:Y:S02]  /*14d00*/  LOP3.LUT R25, R25, R2, RZ, 0x3c, !PT ;  /* 0x0000000219197212 */ /* 0x000fe400078e3cff */
[----:B------:R-:W-:-:S05]  /*14d10*/  ISETP.GT.AND P3, PT, R3, R32, PT ;  /* 0x000000200300720c */ /* 0x000fca0003f64270 */
[----:B01----:R-:W-:Y:S08]  /*14d20*/  @!P1 BRA `(.L_x_5632) ;  /* 0x0000000000049947 */ /* 0x003ff00003800000 */
[----:B------:R-:W-:Y:S01]  /*14d30*/  BPT.TRAP 0x1 ;  /* 0x000000040000795c */ /* 0x000fe20000300000 */
.L_x_5632:
[----:B------:R-:W-:Y:S01]  /*14d40*/  IMAD R6, R24, 0x8, R23 ;  /* 0x0000000818067824 */ /* 0x000fe200078e0217 */
[----:B------:R-:W-:Y:S01]  /*14d50*/  SHF.L.U32 R17, R25, 0x1f, RZ ;  /* 0x0000001f19117819 */ /* 0x000fe200000006ff */
[----:B------:R-:W-:Y:S01]  /*14d60*/  BSSY B1, `(.L_x_5633) ;  /* 0x0000004000017945 */ /* 0x000fe20003800000 */
[----:B------:R-:W-:Y:S02]  /*14d70*/  SHF.R.S32.HI R9, RZ, 0x1f, R5 ;  /* 0x0000001fff097819 */ /* 0x000fe40000011405 */
[----:B------:R-:W0:Y:S02]  /*14d80*/  SYNCS.PHASECHK.TRANS64.TRYWAIT P0, [R6+URZ+0x28c40], R17 ;  /* 0x028c4011060075a7 */ /* 0x000e24000800017f */
[----:B0-----:R-:W-:Y:S05]  /*14d90*/  @!P0 BRA `(.L_x_5634) ;  /* 0x0000003400708947 */ /* 0x001fea0003800000 */
.L_x_5711:
[----:B------:R-:W-:Y:S05]  /*14da0*/  BSYNC B1 ;  /* 0x0000000000017941 */ /* 0x000fea0003800000 */
.L_x_5633:
        /* <DEDUP_REMOVED lines=20> */
[----:B-1----:R-:W-:Y:S01]  /*14ef0*/  LEA.HI.X R27, R2, UR5, R8, 0x1, P0 ;  /* 0x00000005021b7c11 */ /* 0x002fe200080f0c08 */
[----:B------:R-:W-:Y:S01]  /*14f00*/  IMAD R8, R24, 0x1000, R34 ;  /* 0x0000100018087824 */ /* 0x000fe200078e0222 */
[----:B------:R-:W-:Y:S07]  /*14f10*/  BRA.DIV UR4, `(.L_x_5635) ;  /* 0x0000003604247947 */ /* 0x000fee000b800000 */
        /* <DEDUP_REMOVED lines=19> */
.L_x_5721:
        /* <DEDUP_REMOVED lines=8> */
.L_x_5636:
        /* <DEDUP_REMOVED lines=11> */
.L_x_5637:
[----:B------:R2:W-:Y:S01]  /*15180*/  SYNCS.ARRIVE.TRANS64.A1T0 RZ, [R6+URZ+0x28c30], RZ ;  /* 0x028c30ff06ff79a7 */ /* 0x0005e2000810003f */
[----:B------:R-:W-:Y:S05]  /*15190*/  @!P2 BRA `(.L_x_5638) ;  /* 0x000000000004a947 */ /* 0x000fea0003800000 */
[----:B------:R-:W-:Y:S01]  /*151a0*/  BPT.TRAP 0x1 ;  /* 0x000000040000795c */ /* 0x000fe20000300000 */
.L_x_5638:
[----:B------:R-:W3:Y:S01]  /*151b0*/  SYNCS.PHASECHK.TRANS64.TRYWAIT P0, [R6+URZ+0x28c60], R17 ;  /* 0x028c6011060075a7 */ /* 0x000ee2000800017f */
[----:B------:R-:W-:Y:S04]  /*151c0*/  BSSY B1, `(.L_x_5639) ;  /* 0x0000002000017945 */ /* 0x000fe80003800000 */
[----:B---3--:R-:W-:Y:S05]  /*151d0*/  @!P0 BRA `(.L_x_5640) ;  /* 0x0000003400908947 */ /* 0x008fea0003800000 */
.L_x_5722:
[----:B------:R-:W-:Y:S05]  /*151e0*/  BSYNC B1 ;  /* 0x0000000000017941 */ /* 0x000fea0003800000 */
.L_x_5639:
        /* <DEDUP_REMOVED lines=81> */
.L_x_5732:
        /* <DEDUP_REMOVED lines=25> */
.L_x_5642:
        /* <DEDUP_REMOVED lines=11> */
.L_x_5643:
[----:B------:R3:W-:Y:S01]  /*15940*/  SYNCS.ARRIVE.TRANS64.A1T0 RZ, [R6+URZ+0x28c50], RZ ;  /* 0x028c50ff06ff79a7 */ /* 0x0007e2000810003f */
[----:B------:R-:W-:Y:S05]  /*15950*/  @P3 BRA `(.L_x_5644) ;  /* 0xfffffff000483947 */ /* 0x000fea000383ffff */
.L_x_5631:
[----:B------:R-:W-:Y:S05]  /*15960*/  BSYNC B0 ;  /* 0x0000000000007941 */ /* 0x000fea0003800000 */
.L_x_5630:
[----:B------:R-:W4:Y:S01]  /*15970*/  S2R R2, SR_TID.X ;  /* 0x0000000000027919 */ /* 0x000f220000002100 */
[----:B------:R-:W-:Y:S01]  /*15980*/  IADD3 R24, R24, 0x1, RZ ;  /* 0x0000000118187810 */ /* 0x000fe20007ffe0ff */
[----:B------:R-:W-:Y:S03]  /*15990*/  BSSY B0, `(.L_x_5645) ;  /* 0x0000013000007945 */ /* 0x000fe60003800000 */
        /* <DEDUP_REMOVED lines=18> */
.L_x_5646:
[----:B------:R-:W-:Y:S05]  /*15ac0*/  BSYNC B0 ;  /* 0x0000000000007941 */ /* 0x000fea0003800000 */
.L_x_5645:
[----:B------:R-:W-:-:S07]  /*15ad0*/  SEL R24, R24, RZ, P0 ;  /* 0x000000ff18187207 */ /* 0x000fce0000000000 */
.L_x_5605:
[----:B------:R-:W-:Y:S05]  /*15ae0*/  BSYNC B7 ;  /* 0x0000000000077941 */ /* 0x000fea0003800000 */
.L_x_5603:
        /* <DEDUP_REMOVED lines=11> */
.L_x_5647:
        /* <DEDUP_REMOVED lines=17> */
[----:B----4-:R-:W-:Y:S01]  /*15cb0*/  @!P1 IMAD.MOV.U32 R17, RZ, RZ, R2 ;  /* 0x000000ffff119224 */ /* 0x010fe200078e0002 */
[----:B------:R-:W-:-:S04]  /*15cc0*/  ISETP.NE.AND P1, PT, R8, RZ, PT ;  /* 0x000000ff0800720c */ /* 0x000fc80003f25270 */
[----:B------:R-:W0:Y:S02]  /*15cd0*/  SHFL.UP PT, R14, R17, 0x1, RZ ;  /* 0x04200000110e7989 */ /* 0x000e2400000e00ff */
[----:B0-----:R-:W-:-:S05]  /*15ce0*/  SEL R4, R14, RZ, P1 ;  /* 0x000000ff0e047207 */ /* 0x001fca0000800000 */
[----:B------:R-:W-:-:S05]  /*15cf0*/  IMAD.IADD R4, R17, 0x1, R4 ;  /* 0x0000000111047824 */ /* 0x000fca00078e0204 */
[----:B------:R-:W0:Y:S02]  /*15d00*/  SHFL.UP PT, R14, R4, 0x2, RZ ;  /* 0x04400000040e7989 */ /* 0x000e2400000e00ff */
[----:B0-----:R-:W-:-:S05]  /*15d10*/  SEL R5, R14, RZ, P2 ;  /* 0x000000ff0e057207 */ /* 0x001fca0001000000 */
[----:B--23--:R-:W-:Y:S02]  /*15d20*/  IMAD.IADD R6, R4, 0x1, R5 ;  /* 0x0000000104067824 */ /* 0x00cfe400078e0205 */
[----:B------:R-:W-:Y:S04]  /*15d30*/  SHFL.IDX PT, R5, R16, 0x1, 0x1f ;  /* 0x00201f0010057f89 */ /* 0x000fe800000e0000 */
        /* <DEDUP_REMOVED lines=9> */
[----:B------:R0:W2:Y:S02]  /*15dd0*/  SHFL.IDX PT, R14, R2, 0x1f, 0x1f ;  /* 0x03e01f00020e7f89 */ /* 0x0000a400000e0000 */
.L_x_5742:
[----:B------:R-:W-:Y:S02]  /*15de0*/  ULDC UR4, c[0x0][0xc38] ;  /* 0x00030e0000047ab9 */ /* 0x000fe40000000800 */
[----:B------:R-:W-:-:S04]  /*15df0*/  IMAD.U32 R4, RZ, RZ, UR4 ;  /* 0x00000004ff047e24 */ /* 0x000fc8000f8e00ff */
[----:B--2---:R-:W-:-:S04]  /*15e00*/  IMAD R14, R14, R4, RZ ;  /* 0x000000040e0e7224 */ /* 0x004fc800078e02ff */
[----:B------:R-:W-:-:S05]  /*15e10*/  IMAD.IADD R5, R5, 0x1, R14 ;  /* 0x0000000105057824 */ /* 0x000fca00078e020e */
[----:B------:R-:W-:-:S13]  /*15e20*/  ISETP.GT.AND P6, PT, R5, R0, PT ;  /* 0x000000000500720c */ /* 0x000fda0003fc4270 */
[----:B------:R-:W-:Y:S05]  /*15e30*/  @P6 BRA `(.L_x_5650) ;  /* 0x00000000009c6947 */ /* 0x000fea0003800000 */
.L_x_5655:
        /* <DEDUP_REMOVED lines=14> */
.L_x_5653:
[----:B------:R-:W-:Y:S05]  /*15f20*/  BSYNC B0 ;  /* 0x0000000000007941 */ /* 0x000fea0003800000 */
.L_x_5652:
        /* <DEDUP_REMOVED lines=18> */
.L_x_5750:
[----:B------:R-:W-:Y:S02]  /*16050*/  ULDC UR4, c[0x0][0xc38] ;  /* 0x00030e0000047ab9 */ /* 0x000fe40000000800 */
[----:B------:R-:W-:-:S04]  /*16060*/  IMAD.U32 R4, RZ, RZ, UR4 ;  /* 0x00000004ff047e24 */ /* 0x000fc8000f8e00ff */
[----:B--2---:R-:W-:-:S04]  /*16070*/  IMAD R14, R14, R4, RZ ;  /* 0x000000040e0e7224 */ /* 0x004fc800078e02ff */
[----:B------:R-:W-:-:S05]  /*16080*/  IMAD.IADD R5, R14, 0x1, R5 ;  /* 0x000000010e057824 */ /* 0x000fca00078e0205 */
[----:B------:R-:W-:-:S13]  /*16090*/  ISETP.GT.AND P6, PT, R5, R0, PT ;  /* 0x000000000500720c */ /* 0x000fda0003fc4270 */
[----:B------:R-:W-:Y:S05]  /*160a0*/  @!P6 BRA `(.L_x_5655) ;  /* 0xfffffffc0064e947 */ /* 0x000fea000383ffff */
.L_x_5650:
        /* <DEDUP_REMOVED lines=8> */
.L_x_5754:
[----:B------:R-:W-:Y:S01]  /*16130*/  ISETP.NE.AND P0, PT, R3, RZ, PT ;  /* 0x000000ff0300720c */ /* 0x000fe20003f05270 */
[----:B------:R-:W-:-:S12]  /*16140*/  IMAD.MOV.U32 R14, RZ, RZ, RZ ;  /* 0x000000ffff0e7224 */ /* 0x000fd800078e00ff */
[----:B------:R-:W-:Y:S05]  /*16150*/  @!P0 BRA `(.L_x_5657) ;  /* 0x0000000000108947 */ /* 0x000fea0003800000 */
[----:B------:R-:W-:Y:S01]  /*16160*/  UMOV UR4, 0xffffffff ;  /* 0xffffffff00047882 */ /* 0x000fe20000000000 */
[----:B------:R-:W-:Y:S02]  /*16170*/  VIADD R12, R6, 0xffffffff ;  /* 0xffffffff060c7836 */ /* 0x000fe40000000000 */
[----:B------:R-:W-:Y:S05]  /*16180*/  BRA.DIV UR4, `(.L_x_5658) ;  /* 0x0000003604bc7947 */ /* 0x000fea000b800000 */
[----:B------:R4:W0:Y:S02]  /*16190*/  SHFL.IDX PT, R14, R2, R12, 0x1f ;  /* 0x00001f0c020e7589 */ /* 0x00082400000e0000 */
.L_x_5657:
        /* <DEDUP_REMOVED lines=12> */
[----:B0-----:R-:W-:-:S05]  /*16260*/  IADD3 R11, RZ, -R3, RZ ;  /* 0x80000003ff0b7210 */ /* 0x001fca0007ffe0ff */
        /* <DEDUP_REMOVED lines=45> */
[----:B------:R-:W-:-:S05]  /*16540*/  @P0 VIADD R2, R2, 0x1 ;  /* 0x0000000102020836 */ /* 0x000fca0000000000 */
[----:B------:R-:W-:Y:S02]  /*16550*/  @!P2 IADD3 R2, -R2, RZ, RZ ;  /* 0x000000ff0202a210 */ /* 0x000fe40007ffe1ff */
[----:B------:R-:W-:Y:S01]  /*16560*/  @!P1 LOP3.LUT R2, RZ, R4, RZ, 0x33, !PT ;  /* 0x00000004ff029212 */ /* 0x000fe200078e33ff */
[----:B------:R-:W-:-:S04]  /*16570*/  IMAD.MOV R4, RZ, RZ, -R4 ;  /* 0x000000ffff047224 */ /* 0x000fc800078e0a04 */
[----:B------:R-:W-:Y:S01]  /*16580*/  IMAD R18, R2, R4, R5 ;  /* 0x0000000402127224 */ /* 0x000fe200078e0205 */
[----:B------:R-:W-:-:S05]  /*16590*/  LOP3.LUT R2, RZ, R2, RZ, 0x33, !PT ;  /* 0x00000002ff027212 */ /* 0x000fca00078e33ff */
[----:B------:R-:W-:Y:S01]  /*165a0*/  IMAD.IADD R17, R17, 0x1, R2 ;  /* 0x0000000111117824 */ /* 0x000fe200078e0202 */
[----:B------:R-:W-:Y:S06]  /*165b0*/  BRA `(.L_x_5659) ;  /* 0x00000000001c7947 */ /* 0x000fec0003800000 */
.L_x_5651:
[----:B------:R-:W-:Y:S01]  /*165c0*/  UMOV UR4, URZ ;  /* 0x0000003f00047c82 */ /* 0x000fe20008000000 */
[----:B------:R-:W-:Y:S01]  /*165d0*/  UMOV UR5, URZ ;  /* 0x0000003f00057c82 */ /* 0x000fe20008000000 */
[----:B------:R-:W-:Y:S01]  /*165e0*/  ULDC UR6, c[0x0][0xc3c] ;  /* 0x00030f0000067ab9 */ /* 0x000fe20000000800 */
[----:B------:R-:W-:Y:S02]  /*165f0*/  IMAD.MOV.U32 R16, RZ, RZ, R0 ;  /* 0x000000ffff107224 */ /* 0x000fe400078e0000 */
[----:B------:R-:W-:Y:S02]  /*16600*/  IMAD.U32 R17, RZ, RZ, UR4 ;  /* 0x00000004ff117e24 */ /* 0x000fe4000f8e00ff */
[----:B------:R-:W-:Y:S02]  /*16610*/  IMAD.U32 R18, RZ, RZ, UR5 ;  /* 0x00000005ff127e24 */ /* 0x000fe4000f8e00ff */
[----:B------:R-:W-:-:S07]  /*16620*/  IMAD.U32 R19, RZ, RZ, UR6 ;  /* 0x00000006ff137e24 */ /* 0x000fce000f8e00ff */
.L_x_5659:
        /* <DEDUP_REMOVED lines=10> */
.L_x_5648:
[----:B------:R-:W-:Y:S02]  /*166d0*/  ULDC UR4, c[0x0][0xc3c] ;  /* 0x00030f0000047ab9 */ /* 0x000fe40000000800 */
[----:B0-----:R-:W-:-:S13]  /*166e0*/  ISETP.GE.AND P0, PT, R19, UR4, PT ;  /* 0x0000000413007c0c */ /* 0x001fda000bf06270 */
[----:B------:R-:W-:Y:S05]  /*166f0*/  @!P0 BRA `(.L_x_5660) ;  /* 0xffffffb400448947 */ /* 0x000fea000383ffff */
[----:B------:R-:W-:Y:S05]  /*16700*/  BSYNC B8 ;  /* 0x0000000000087941 */ /* 0x000fea0003800000 */
.L_x_5591:
[----:B------:R-:W5:Y:S01]  /*16710*/  LDL.LU R0, [R1+0x10] ;  /* 0x0000100001007983 */ /* 0x000f620000300800 */
[----:B------:R-:W-:Y:S01]  /*16720*/  BSSY B0, `(.L_x_5661) ;  /* 0x000000b000007945 */ /* 0x000fe20003800000 */
[----:B------:R-:W1:Y:S01]  /*16730*/  S2R R5, SR_CgaCtaId ;  /* 0x0000000000057919 */ /* 0x000e620000008800 */
[----:B-----5:R-:W-:-:S04]  /*16740*/  IADD3 R0, R0, 0x1, RZ ;  /* 0x0000000100007810 */ /* 0x020fc80007ffe0ff */
[----:B0-----:R-:W-:-:S04]  /*16750*/  LEA.HI R2, R0, R0, RZ, 0x1 ;  /* 0x0000000000027211 */ /* 0x001fc800078f08ff */
[----:B------:R-:W-:Y:S02]  /*16760*/  LOP3.LUT R3, R2, 0xfffffffe, RZ, 0xc0, !PT ;  /* 0xfffffffe02037812 */ /* 0x000fe400078ec0ff */
[----:B------:R-:W-:-:S03]  /*16770*/  MOV R2, 0x400 ;  /* 0x0000040000027802 */ /* 0x000fc60000000f00 */
[----:B------:R-:W-:Y:S01]  /*16780*/  IMAD.IADD R0, R0, 0x1, -R3 ;  /* 0x0000000100007824 */ /* 0x000fe200078e0a03 */
[----:B-1----:R-:W-:-:S04]  /*16790*/  LEA R5, R5, R2, 0x18 ;  /* 0x0000000205057211 */ /* 0x002fc800078ec0ff */
[----:B------:R-:W-:-:S04]  /*167a0*/  SHF.L.U32 R0, R0, 0x1f, RZ ;  /* 0x0000001f00007819 */ /* 0x000fc800000006ff */
[----:B------:R-:W0:Y:S02]  /*167b0*/  SYNCS.PHASECHK.TRANS64.TRYWAIT P0, [R5+URZ+0x28c20], R0 ;  /* 0x028c2000050075a7 */ /* 0x000e24000800017f */
[----:B0-----:R-:W-:Y:S05]  /*167c0*/  @!P0 BRA `(.L_x_5662) ;  /* 0x0000003000508947 */ /* 0x001fea0003800000 */
.L_x_5757:
[----:B------:R-:W-:Y:S05]  /*167d0*/  BSYNC B0 ;  /* 0x0000000000007941 */ /* 0x000fea0003800000 */
.L_x_5661:
[----:B------:R-:W-:-:S03]  /*167e0*/  UMOV UR4, 0xffffffff ;  /* 0xffffffff00047882 */ /* 0x000fc60000000000 */
[----:B------:R-:W-:Y:S05]  /*167f0*/  BRA.DIV UR4, `(.L_x_5663) ;  /* 0x0000003204587947 */ /* 0x000fea000b800000 */
[----:B0-----:R-:W0:Y:S02]  /*16800*/  S2R R0, SR_TID.X ;  /* 0x0000000000007919 */ /* 0x001e240000002100 */
[----:B0-----:R-:W-:-:S04]  /*16810*/  SHF.R.U32.HI R0, RZ, 0x5, R0 ;  /* 0x00000005ff007819 */ /* 0x001fc80000011600 */
[----:B------:R-:W-:-:S05]  /*16820*/  LOP3.LUT R0, R0, 0x3, RZ, 0xc0, !PT ;  /* 0x0000000300007812 */ /* 0x000fca00078ec0ff */
[----:B------:R0:W1:Y:S02]  /*16830*/  SHFL.IDX PT, R14, R0, RZ, 0x1f ;  /* 0x00001fff000e7589 */ /* 0x00006400000e0000 */
.L_x_5760:
[----:B-1----:R-:W-:Y:S01]  /*16840*/  ISETP.NE.AND P0, PT, R14, RZ, PT ;  /* 0x000000ff0e00720c */ /* 0x002fe20003f05270 */
[----:B------:R-:W-:-:S12]  /*16850*/  BSSY B0, `(.L_x_5664) ;  /* 0x0000024000007945 */ /* 0x000fd80003800000 */
[----:B------:R-:W-:Y:S05]  /*16860*/  @P0 BRA `(.L_x_5665) ;  /* 0x0000000000880947 */ /* 0x000fea0003800000 */
[----:B------:R-:W-:-:S03]  /*16870*/  UMOV UR4, 0xffffffff ;  /* 0xffffffff00047882 */ /* 0x000fc60000000000 */
[----:B------:R-:W-:Y:S05]  /*16880*/  BRA.DIV UR4, `(.L_x_5666) ;  /* 0x0000003204687947 */ /* 0x000fea000b800000 */
[----:B------:R-:W-:-:S13]  /*16890*/  ELECT P6, URZ, PT ;  /* 0x00000000003f782f */ /* 0x000fda00038c0000 */
.L_x_5763:
[----:B------:R-:W-:Y:S05]  /*168a0*/  @!P6 BRA `(.L_x_5665) ;  /* 0x000000000078e947 */ /* 0x000fea0003800000 */
[----:B------:R-:W-:-:S06]  /*168b0*/  ULOP3.LUT UR4, UR39, 0x2, URZ, 0xfc, !UPT ;  /* 0x0000000227047892 */ /* 0x000fcc000f8efc3f */
[----:B0-----:R-:W-:-:S05]  /*168c0*/  IMAD.U32 R0, RZ, RZ, UR4 ;  /* 0x00000004ff007e24 */ /* 0x001fca000f8e00ff */
[----:B------:R-:W-:-:S13]  /*168d0*/  ISETP.NE.AND P0, PT, R0, 0x3, PT ;  /* 0x000000030000780c */ /* 0x000fda0003f05270 */
[----:B------:R-:W-:Y:S05]  /*168e0*/  @!P0 BRA `(.L_x_5667) ;  /* 0x0000000000048947 */ /* 0x000fea0003800000 */
[----:B------:R-:W-:Y:S01]  /*168f0*/  BPT.TRAP 0x1 ;  /* 0x000000040000795c */ /* 0x000fe20000300000 */
.L_x_5667:
[C---:B------:R-:W-:Y:S01]  /*16900*/  IMAD R3, R24.reuse, 0x8, R5 ;  /* 0x0000000818037824 */ /* 0x040fe200078e0205 */
[----:B------:R-:W-:Y:S01]  /*16910*/  SHF.L.U32 R2, R25, 0x1f, RZ ;  /* 0x0000001f19027819 */ /* 0x000fe200000006ff */
[----:B------:R-:W-:-:S03]  /*16920*/  VIADD R24, R24, 0x1 ;  /* 0x0000000118187836 */ /* 0x000fc60000000000 */
[----:B------:R-:W0:Y:S02]  /*16930*/  SYNCS.PHASECHK.TRANS64.TRYWAIT P1, [R3+URZ+0x28c40], R2 ;  /* 0x028c4002030075a7 */ /* 0x000e24000802017f */
[----:B------:R-:W-:-:S04]  /*16940*/  ISETP.NE.AND P2, PT, R24, 0x2, PT ;  /* 0x000000021800780c */ /* 0x000fc80003f45270 */
[----:B------:R-:W-:Y:S01]  /*16950*/  SEL R0, RZ, 0x1, P2 ;  /* 0x00000001ff007807 */ /* 0x000fe20001000000 */
[----:B0-----:R-:W-:Y:S08]  /*16960*/  @!P1 BRA `(.L_x_5668) ;  /* 0x0000003000509947 */ /* 0x001ff00003800000 */
.L_x_5764:
[----:B------:R-:W-:Y:S02]  /*16970*/  SEL R24, R24, RZ, P2 ;  /* 0x000000ff18187207 */ /* 0x000fe40001000000 */
[----:B------:R-:W-:Y:S01]  /*16980*/  LOP3.LUT R0, R25, R0, RZ, 0x3c, !PT ;  /* 0x0000000019007212 */ /* 0x000fe200078e3cff */
[----:B------:R-:W-:Y:S06]  /*16990*/  @!P0 BRA `(.L_x_5669) ;  /* 0x0000000000048947 */ /* 0x000fec0003800000 */
[----:B------:R-:W-:Y:S01]  /*169a0*/  BPT.TRAP 0x1 ;  /* 0x000000040000795c */ /* 0x000fe20000300000 */
.L_x_5669:
[----:B------:R-:W-:Y:S01]  /*169b0*/  IMAD R5, R24, 0x8, R5 ;  /* 0x0000000818057824 */ /* 0x000fe200078e0205 */
[----:B------:R-:W-:-:S04]  /*169c0*/  SHF.L.U32 R0, R0, 0x1f, RZ ;  /* 0x0000001f00007819 */ /* 0x000fc800000006ff */
[----:B------:R-:W1:Y:S02]  /*169d0*/  SYNCS.PHASECHK.TRANS64.TRYWAIT P1, [R5+URZ+0x28c40], R0 ;  /* 0x028c4000050075a7 */ /* 0x000e64000802017f */
[----:B-1----:R-:W-:Y:S05]  /*169e0*/  @!P1 BRA `(.L_x_5670) ;  /* 0x0000003000449947 */ /* 0x002fea0003800000 */
.L_x_5765:
[----:B------:R-:W-:Y:S05]  /*169f0*/  @!P0 BRA `(.L_x_5671) ;  /* 0x0000000000048947 */ /* 0x000fea0003800000 */
[----:B------:R-:W-:Y:S01]  /*16a00*/  BPT.TRAP 0x1 ;  /* 0x000000040000795c */ /* 0x000fe20000300000 */
.L_x_5671:
[----:B------:R-:W5:Y:S02]  /*16a10*/  SYNCS.PHASECHK.TRANS64.TRYWAIT P1, [R3+URZ+0x28c60], R2 ;  /* 0x028c6002030075a7 */ /* 0x000f64000802017f */
[----:B-----5:R-:W-:Y:S05]  /*16a20*/  @!P1 BRA `(.L_x_5672) ;  /* 0x0000003000489947 */ /* 0x020fea0003800000 */
.L_x_5766:
[----:B------:R-:W-:Y:S05]  /*16a30*/  @!P0 BRA `(.L_x_5673) ;  /* 0x0000000000048947 */ /* 0x000fea0003800000 */
[----:B------:R-:W-:Y:S01]  /*16a40*/  BPT.TRAP 0x1 ;  /* 0x000000040000795c */ /* 0x000fe20000300000 */
.L_x_5673:
[----:B------:R0:W0:Y:S02]  /*16a50*/  SYNCS.PHASECHK.TRANS64.TRYWAIT P0, [R5+URZ+0x28c60], R0 ;  /* 0x028c6000050075a7 */ /* 0x000024000800017f */
[----:B0-----:R-:W-:Y:S05]  /*16a60*/  @!P0 NANOSLEEP.SYNCS 0x989680 ;  /* 0x009896800000895d */ /* 0x001fea0003900000 */
[----:B------:R-:W0:Y:S02]  /*16a70*/  @!P0 SYNCS.PHASECHK.TRANS64 P0, [R5+URZ+0x28c60], R0 ;  /* 0x028c6000050085a7 */ /* 0x000e24000800007f */
[----:B0-----:R-:W-:Y:S05]  /*16a80*/  @!P0 BRA `(.L_x_5673) ;  /* 0xfffffffc00f08947 */ /* 0x001fea000383ffff */
.L_x_5665:
[----:B------:R-:W-:Y:S05]  /*16a90*/  BSYNC B0 ;  /* 0x0000000000007941 */ /* 0x000fea0003800000 */
.L_x_5664:
[----:B------:R-:W-:Y:S05]  /*16aa0*/  EXIT ;  /* 0x000000000000794d */ /* 0x000fea0003800000 */
.L_x_5476:
[----:B0-----:R-:W-:-:S04]  /*16ab0*/  IMAD.U32 R6, RZ, RZ, UR21 ;  /* 0x00000015ff067e24 */ /* 0x001fc8000f8e00ff */
[----:B------:R0:W1:Y:S03]  /*16ac0*/  SYNCS.PHASECHK.TRANS64.TRYWAIT P1, [R6+URZ+0x28c50], R3 ;  /* 0x028c5003060075a7 */ /* 0x000066000802017f */
[----:B-1----:R-:W-:Y:S05]  /*16ad0*/  @!P1 NANOSLEEP.SYNCS 0x989680 ;  /* 0x009896800000995d */ /* 0x002fea0003900000 */
[----:B------:R-:W1:Y:S02]  /*16ae0*/  @!P1 SYNCS.PHASECHK.TRANS64 P1, [R6+URZ+0x28c50], R3 ;  /* 0x028c5003060095a7 */ /* 0x000e64000802007f */
[----:B-1----:R-:W-:Y:S05]  /*16af0*/  @!P1 BRA `(.L_x_5476) ;  /* 0xfffffffc00ec9947 */ /* 0x002fea000383ffff */
[----:B------:R-:W-:Y:S05]  /*16b00*/  BRA `(.L_x_5674) ;  /* 0xfffffeb000b87947 */ /* 0x000fea000383ffff */
.L_x_5482:
[----:B-1----:R-:W-:-:S04]  /*16b10*/  IMAD.U32 R5, RZ, RZ, UR21 ;  /* 0x00000015ff057e24 */ /* 0x002fc8000f8e00ff */
[----:B------:R1:W2:Y:S03]  /*16b20*/  SYNCS.PHASECHK.TRANS64.TRYWAIT P1, [R5+URZ+0x28c50], R4 ;  /* 0x028c5004050075a7 */ /* 0x0002a6000802017f */
[----:B--2---:R-:W-:Y:S05]  /*16b30*/  @!P1 NANOSLEEP.SYNCS 0x989680 ;  /* 0x009896800000995d */ /* 0x004fea0003900000 */
[----:B------:R-:W2:Y:S02]  /*16b40*/  @!P1 SYNCS.PHASECHK.TRANS64 P1, [R5+URZ+0x28c50], R4 ;  /* 0x028c5004050095a7 */ /* 0x000ea4000802007f */
[----:B--2---:R-:W-:Y:S05]  /*16b50*/  @!P1 BRA `(.L_x_5482) ;  /* 0xfffffffc00ec9947 */ /* 0x004fea000383ffff */
[----:B------:R-:W-:Y:S05]  /*16b60*/  BRA `(.L_x_5481) ;  /* 0xfffffebc00b07947 */ /* 0x000fea000383ffff */
.L_x_5492:
[----:B0-----:R-:W-:-:S04]  /*16b70*/  MOV R3, UR41 ;  /* 0x0000002900037c02 */ /* 0x001fc80008000f00 */
[----:B------:R0:W1:Y:S03]  /*16b80*/  SYNCS.PHASECHK.TRANS64.TRYWAIT P1, [R3+URZ+0x28c00], R0 ;  /* 0x028c0000030075a7 */ /* 0x000066000802017f */
[----:B-1----:R-:W-:Y:S05]  /*16b90*/  @!P1 NANOSLEEP.SYNCS 0x989680 ;  /* 0x009896800000995d */ /* 0x002fea0003900000 */
[----:B------:R-:W1:Y:S02]  /*16ba0*/  @!P1 SYNCS.PHASECHK.TRANS64 P1, [R3+URZ+0x28c00], R0 ;  /* 0x028c0000030095a7 */ /* 0x000e64000802007f */
[----:B-1----:R-:W-:Y:S05]  /*16bb0*/  @!P1 BRA `(.L_x_5492) ;  /* 0xfffffffc00ec9947 */ /* 0x002fea000383ffff */
[----:B------:R-:W-:Y:S05]  /*16bc0*/  BRA `(.L_x_5675) ;  /* 0xfffffed400247947 */ /* 0x000fea000383ffff */
.L_x_5496:
[----:B--2---:R2:W3:Y:S02]  /*16bd0*/  SYNCS.PHASECHK.TRANS64.TRYWAIT P1, [R7+URZ+0x28c30], R8 ;  /* 0x028c3008070075a7 */ /* 0x0044e4000802017f */
[----:B---3--:R-:W-:Y:S05]  /*16be0*/  @!P1 NANOSLEEP.SYNCS 0x989680 ;  /* 0x009896800000995d */ /* 0x008fea0003900000 */
[----:B------:R-:W3:Y:S02]  /*16bf0*/  @!P1 SYNCS.PHASECHK.TRANS64 P1, [R7+URZ+0x28c30], R8 ;  /* 0x028c3008070095a7 */ /* 0x000ee4000802007f */
[----:B---3--:R-:W-:Y:S05]  /*16c00*/  @!P1 BRA `(.L_x_5496) ;  /* 0xfffffffc00f09947 */ /* 0x008fea000383ffff */
[----:B------:R-:W-:Y:S05]  /*16c10*/  BRA `(.L_x_5495) ;  /* 0xfffffed400407947 */ /* 0x000fea000383ffff */
.L_x_5509:
[----:B--2---:R2:W3:Y:S02]  /*16c20*/  SYNCS.PHASECHK.TRANS64.TRYWAIT P1, [R7+URZ+0x28c50], R8 ;  /* 0x028c5008070075a7 */ /* 0x0044e4000802017f */
[----:B---3--:R-:W-:Y:S05]  /*16c30*/  @!P1 NANOSLEEP.SYNCS 0x989680 ;  /* 0x009896800000995d */ /* 0x008fea0003900000 */
[----:B------:R-:W3:Y:S02]  /*16c40*/  @!P1 SYNCS.PHASECHK.TRANS64 P1, [R7+URZ+0x28c50], R8 ;  /* 0x028c5008070095a7 */ /* 0x000ee4000802007f */
[----:B---3--:R-:W-:Y:S05]  /*16c50*/  @!P1 BRA `(.L_x_5509) ;  /* 0xfffffffc00f09947 */ /* 0x008fea000383ffff */
[----:B------:R-:W-:Y:S05]  /*16c60*/  BRA `(.L_x_5508) ;  /* 0xfffffef000e07947 */ /* 0x000fea000383ffff */
.L_x_5518:
[----:B--2---:R-:W-:-:S04]  /*16c70*/  IMAD.U32 R6, RZ, RZ, UR22 ;  /* 0x00000016ff067e24 */ /* 0x004fc8000f8e00ff */
[----:B------:R2:W3:Y:S03]  /*16c80*/  SYNCS.PHASECHK.TRANS64.TRYWAIT P1, [R6+URZ+0x28c30], R7 ;  /* 0x028c3007060075a7 */ /* 0x0004e6000802017f */
[----:B---3--:R-:W-:Y:S05]  /*16c90*/  @!P1 NANOSLEEP.SYNCS 0x989680 ;  /* 0x009896800000995d */ /* 0x008fea0003900000 */
[----:B------:R-:W3:Y:S02]  /*16ca0*/  @!P1 SYNCS.PHASECHK.TRANS64 P1, [R6+URZ+0x28c30], R7 ;  /* 0x028c3007060095a7 */ /* 0x000ee4000802007f */
[----:B---3--:R-:W-:Y:S05]  /*16cb0*/  @!P1 BRA `(.L_x_5518) ;  /* 0xfffffffc00ec9947 */ /* 0x008fea000383ffff */
[----:B------:R-:W-:Y:S05]  /*16cc0*/  BRA `(.L_x_5517) ;  /* 0xfffffef800587947 */ /* 0x000fea000383ffff */
.L_x_5531:
[----:B--2---:R-:W-:-:S04]  /*16cd0*/  IMAD.U32 R10, RZ, RZ, UR22 ;  /* 0x00000016ff0a7e24 */ /* 0x004fc8000f8e00ff */
[----:B------:R2:W3:Y:S03]  /*16ce0*/  SYNCS.PHASECHK.TRANS64.TRYWAIT P1, [R10+URZ+0x28c50], R7 ;  /* 0x028c50070a0075a7 */ /* 0x0004e6000802017f */
[----:B---3--:R-:W-:Y:S05]  /*16cf0*/  @!P1 NANOSLEEP.SYNCS 0x989680 ;  /* 0x009896800000995d */ /* 0x008fea0003900000 */
[----:B------:R-:W3:Y:S02]  /*16d00*/  @!P1 SYNCS.PHASECHK.TRANS64 P1, [R10+URZ+0x28c50], R7 ;  /* 0x028c50070a0095a7 */ /* 0x000ee4000802007f */
[----:B---3--:R-:W-:Y:S05]  /*16d10*/  @!P1 BRA `(.L_x_5531) ;  /* 0xfffffffc00ec9947 */ /* 0x008fea000383ffff */
[----:B------:R-:W-:Y:S05]  /*16d20*/  BRA `(.L_x_5530) ;  /* 0xffffff1c003c7947 */ /* 0x000fea000383ffff */
.L_x_5541:
[----:B--2---:R-:W-:-:S04]  /*16d30*/  IMAD.U32 R6, RZ, RZ, UR22 ;  /* 0x00000016ff067e24 */ /* 0x004fc8000f8e00ff */
[----:B------:R2:W3:Y:S03]  /*16d40*/  SYNCS.PHASECHK.TRANS64.TRYWAIT P2, [R6+URZ+0x28c30], R7 ;  /* 0x028c3007060075a7 */ /* 0x0004e6000804017f */
[----:B---3--:R-:W-:Y:S05]  /*16d50*/  @!P2 NANOSLEEP.SYNCS 0x989680 ;  /* 0x009896800000a95d */ /* 0x008fea0003900000 */
[----:B------:R-:W3:Y:S02]  /*16d60*/  @!P2 SYNCS.PHASECHK.TRANS64 P2, [R6+URZ+0x28c30], R7 ;  /* 0x028c30070600a5a7 */ /* 0x000ee4000804007f */
[----:B---3--:R-:W-:Y:S05]  /*16d70*/  @!P2 BRA `(.L_x_5541) ;  /* 0xfffffffc00eca947 */ /* 0x008fea000383ffff */
[----:B------:R-:W-:Y:S05]  /*16d80*/  BRA `(.L_x_5540) ;  /* 0xffffff2000c87947 */ /* 0x000fea000383ffff */
.L_x_5546:
[----:B-1----:R-:W-:-:S04]  /*16d90*/  IMAD.U32 R10, RZ, RZ, UR22 ;  /* 0x00000016ff0a7e24 */ /* 0x002fc8000f8e00ff */
[----:B------:R1:W2:Y:S03]  /*16da0*/  SYNCS.PHASECHK.TRANS64.TRYWAIT P2, [R10+URZ+0x28c50], R7 ;  /* 0x028c50070a0075a7 */ /* 0x0002a6000804017f */
[----:B--2---:R-:W-:Y:S05]  /*16db0*/  @!P2 NANOSLEEP.SYNCS 0x989680 ;  /* 0x009896800000a95d */ /* 0x004fea0003900000 */
[----:B------:R-:W2:Y:S02]  /*16dc0*/  @!P2 SYNCS.PHASECHK.TRANS64 P2, [R10+URZ+0x28c50], R7 ;  /* 0x028c50070a00a5a7 */ /* 0x000ea4000804007f */
[----:B--2---:R-:W-:Y:S05]  /*16dd0*/  @!P2 BRA `(.L_x_5546) ;  /* 0xfffffffc00eca947 */ /* 0x004fea000383ffff */
[----:B------:R-:W-:Y:S05]  /*16de0*/  BRA `(.L_x_5545) ;  /* 0xffffff3800ec7947 */ /* 0x000fea000383ffff */
.L_x_5553:
[----:B-1----:R-:W-:-:S04]  /*16df0*/  IMAD.U32 R6, RZ, RZ, UR20 ;  /* 0x00000014ff067e24 */ /* 0x002fc8000f8e00ff */
[----:B------:R1:W2:Y:S03]  /*16e00*/  SYNCS.PHASECHK.TRANS64.TRYWAIT P1, [R6+URZ+0x28c30], R7 ;  /* 0x028c3007060075a7 */ /* 0x0002a6000802017f */
[----:B--2---:R-:W-:Y:S05]  /*16e10*/  @!P1 NANOSLEEP.SYNCS 0x989680 ;  /* 0x009896800000995d */ /* 0x004fea0003900000 */
[----:B------:R-:W2:Y:S02]  /*16e20*/  @!P1 SYNCS.PHASECHK.TRANS64 P1, [R6+URZ+0x28c30], R7 ;  /* 0x028c3007060095a7 */ /* 0x000ea4000802007f */
[----:B--2---:R-:W-:Y:S05]  /*16e30*/  @!P1 BRA `(.L_x_5553) ;  /* 0xfffffffc00ec9947 */ /* 0x004fea000383ffff */
[----:B------:R-:W-:Y:S05]  /*16e40*/  BRA `(.L_x_5552) ;  /* 0xffffff3c00e07947 */ /* 0x000fea000383ffff */
.L_x_5566:
[----:B--2---:R-:W-:-:S04]  /*16e50*/  IMAD.U32 R10, RZ, RZ, UR20 ;  /* 0x00000014ff0a7e24 */ /* 0x004fc8000f8e00ff */
[----:B------:R2:W3:Y:S03]  /*16e60*/  SYNCS.PHASECHK.TRANS64.TRYWAIT P1, [R10+URZ+0x28c50], R7 ;  /* 0x028c50070a0075a7 */ /* 0x0004e6000802017f */
[----:B---3--:R-:W-:Y:S05]  /*16e70*/  @!P1 NANOSLEEP.SYNCS 0x989680 ;  /* 0x009896800000995d */ /* 0x008fea0003900000 */
[----:B------:R-:W3:Y:S02]  /*16e80*/  @!P1 SYNCS.PHASECHK.TRANS64 P1, [R10+URZ+0x28c50], R7 ;  /* 0x028c50070a0095a7 */ /* 0x000ee4000802007f */
[----:B---3--:R-:W-:Y:S05]  /*16e90*/  @!P1 BRA `(.L_x_5566) ;  /* 0xfffffffc00ec9947 */ /* 0x008fea000383ffff */
[----:B------:R-:W-:Y:S05]  /*16ea0*/  BRA `(.L_x_5565) ;  /* 0xffffff6000c47947 */ /* 0x000fea000383ffff */
.L_x_5611:
        /* <DEDUP_REMOVED lines=11> */
.L_x_5677:
[----:B------:R-:W-:Y:S05]  /*16f60*/  BSYNC B0 ;  /* 0x0000000000007941 */ /* 0x000fea0003800000 */
.L_x_5676:
[----:B------:R-:W-:Y:S05]  /*16f70*/  BRA `(.L_x_5678) ;  /* 0xffffffbc00607947 */ /* 0x000fea000383ffff */
.L_x_5614:
[----:B0-----:R0:W1:Y:S02]  /*16f80*/  SYNCS.PHASECHK.TRANS64.TRYWAIT P0, [R27+URZ+0x28c40], R0 ;  /* 0x028c40001b0075a7 */ /* 0x001064000800017f */
[----:B-1----:R-:W-:Y:S05]  /*16f90*/  @!P0 NANOSLEEP.SYNCS 0x989680 ;  /* 0x009896800000895d */ /* 0x002fea0003900000 */
[----:B------:R-:W1:Y:S02]  /*16fa0*/  @!P0 SYNCS.PHASECHK.TRANS64 P0, [R27+URZ+0x28c40], R0 ;  /* 0x028c40001b0085a7 */ /* 0x000e64000800007f */
[----:B-1----:R-:W-:Y:S05]  /*16fb0*/  @!P0 BRA `(.L_x_5614) ;  /* 0xfffffffc00f08947 */ /* 0x002fea000383ffff */
[----:B------:R-:W-:Y:S05]  /*16fc0*/  BRA `(.L_x_5679) ;  /* 0xffffffc0003c7947 */ /* 0x000fea000383ffff */
.L_x_5615:
        /* <DEDUP_REMOVED lines=8> */
.L_x_5681:
[----:B------:R-:W-:Y:S05]  /*17050*/  BSYNC B0 ;  /* 0x0000000000007941 */ /* 0x000fea0003800000 */
.L_x_5680:
[----:B------:R-:W-:Y:S01]  /*17060*/  MOV R13, R0 ;  /* 0x00000000000d7202 */ /* 0x000fe20000000f00 */
        /* <DEDUP_REMOVED lines=8> */
.L_x_5682:
[----:B------:R-:W-:Y:S01]  /*170f0*/  IMAD.MOV.U32 R13, RZ, RZ, R5 ;  /* 0x000000ffff0d7224 */ /* 0x000fe200078e0005 */
[----:B------:R-:W-:Y:S01]  /*17100*/  MOV R12, 0x1 ;  /* 0x00000001000c7802 */ /* 0x000fe20000000f00 */
[----:B------:R-:W-:-:S07]  /*17110*/  IMAD.MOV.U32 R3, RZ, RZ, R14 ;  /* 0x000000ffff037224 */ /* 0x000fce00078e000e */
[----:B------:R-:W-:Y:S05]  /*17120*/  WARPSYNC.COLLECTIVE R15, `(.L_x_5683) ;  /* 0x000000000f087348 */ /* 0x000fea0003c00000 */
[----:B------:R0:W1:Y:S02]  /*17130*/  SHFL.IDX P6, R14, R13, R12, R11 ;  /* 0x0000000c0d0e7389 */ /* 0x00006400000c000b */
[----:B01----:R-:W-:Y:S01]  /*17140*/  ENDCOLLECTIVE ;  /* 0x000000000000791b */ /* 0x003fe20003800000 */
.L_x_5683:
        /* <DEDUP_REMOVED lines=15> */
.L_x_5684:
[----:B------:R-:W-:Y:S02]  /*17240*/  @P0 IMAD R6, R4, 0x2, R23 ;  /* 0x0000000204060824 */ /* 0x000fe400078e0217 */
[----:B------:R-:W-:Y:S02]  /*17250*/  IMAD.MOV.U32 R13, RZ, RZ, R5 ;  /* 0x000000ffff0d7224 */ /* 0x000fe400078e0005 */
[----:B------:R-:W-:Y:S02]  /*17260*/  IMAD.MOV.U32 R12, RZ, RZ, 0x2 ;  /* 0x00000002ff0c7424 */ /* 0x000fe400078e00ff */
[----:B------:R-:W-:-:S07]  /*17270*/  IMAD.MOV.U32 R3, RZ, RZ, R14 ;  /* 0x000000ffff037224 */ /* 0x000fce00078e000e */
[----:B------:R-:W-:Y:S05]  /*17280*/  WARPSYNC.COLLECTIVE R15, `(.L_x_5685) ;  /* 0x000000000f087348 */ /* 0x000fea0003c00000 */
[----:B------:R0:W1:Y:S02]  /*17290*/  SHFL.IDX P6, R14, R13, R12, R11 ;  /* 0x0000000c0d0e7389 */ /* 0x00006400000c000b */
[----:B01----:R-:W-:Y:S01]  /*172a0*/  ENDCOLLECTIVE ;  /* 0x000000000000791b */ /* 0x003fe20003800000 */
.L_x_5685:
        /* <DEDUP_REMOVED lines=15> */
.L_x_5686:
[----:B------:R-:W-:Y:S02]  /*173a0*/  @P0 IMAD R6, R4, 0x2, R23 ;  /* 0x0000000204060824 */ /* 0x000fe400078e0217 */
[----:B------:R-:W-:Y:S02]  /*173b0*/  IMAD.MOV.U32 R13, RZ, RZ, R5 ;  /* 0x000000ffff0d7224 */ /* 0x000fe400078e0005 */
[----:B------:R-:W-:Y:S02]  /*173c0*/  IMAD.MOV.U32 R12, RZ, RZ, 0x3 ;  /* 0x00000003ff0c7424 */ /* 0x000fe400078e00ff */
[----:B------:R-:W-:-:S07]  /*173d0*/  IMAD.MOV.U32 R3, RZ, RZ, R14 ;  /* 0x000000ffff037224 */ /* 0x000fce00078e000e */
[----:B------:R-:W-:Y:S05]  /*173e0*/  WARPSYNC.COLLECTIVE R15, `(.L_x_5687) ;  /* 0x000000000f087348 */ /* 0x000fea0003c00000 */
[----:B------:R0:W1:Y:S02]  /*173f0*/  SHFL.IDX P6, R14, R13, R12, R11 ;  /* 0x0000000c0d0e7389 */ /* 0x00006400000c000b */
[----:B01----:R-:W-:Y:S01]  /*17400*/  ENDCOLLECTIVE ;  /* 0x000000000000791b */ /* 0x003fe20003800000 */
.L_x_5687:
[----:B------:R-:W-:-:S05]  /*17410*/  @P0 LEA R3, P1, R7, R3, 0x1 ;  /* 0x0000000307030211 */ /* 0x000fca00078208ff */
[----:B------:R-:W-:-:S05]  /*17420*/  @P0 IMAD.X R2, RZ, RZ, R2, P1 ;  /* 0x000000ffff020224 */ /* 0x000fca00008e0602 */
[----:B------:R-:W-:Y:S02]  /*17430*/  @P0 LOP3.LUT R3, R3, R2, RZ, 0x3c, !PT ;  /* 0x0000000203030212 */ /* 0x000fe400078e3cff */
[----:B------:R-:W-:Y:S02]  /*17440*/  MOV R13, R0 ;  /* 0x00000000000d7202 */ /* 0x000fe40000000f00 */
[----:B------:R-:W-:-:S04]  /*17450*/  @P0 LOP3.LUT R2, R3, R2, RZ, 0x3c, !PT ;  /* 0x0000000203020212 */ /* 0x000fc800078e3cff */
[----:B------:R-:W-:Y:S01]  /*17460*/  @P0 LOP3.LUT R3, R3, R2, RZ, 0x3c, !PT ;  /* 0x0000000203030212 */ /* 0x000fe200078e3cff */
[----:B------:R-:W-:-:S07]  /*17470*/  IMAD.MOV.U32 R5, RZ, RZ, R14 ;  /* 0x000000ffff057224 */ /* 0x000fce00078e000e */
[----:B------:R-:W-:Y:S05]  /*17480*/  WARPSYNC.COLLECTIVE R15, `(.L_x_5688) ;  /* 0x000000000f087348 */ /* 0x000fea0003c00000 */
[----:B------:R0:W1:Y:S02]  /*17490*/  SHFL.IDX P6, R14, R13, R12, R11 ;  /* 0x0000000c0d0e7389 */ /* 0x00006400000c000b */
[----:B01----:R-:W-:Y:S01]  /*174a0*/  ENDCOLLECTIVE ;  /* 0x000000000000791b */ /* 0x003fe20003800000 */
.L_x_5688:
[----:B------:R-:W-:Y:S01]  /*174b0*/  @!PT LDS RZ, [RZ] ;  /* 0x00000000fffff984 */ /* 0x000fe20000000800 */
[----:B------:R-:W-:Y:S01]  /*174c0*/  @!PT LDS RZ, [RZ] ;  /* 0x00000000fffff984 */ /* 0x000fe20000000800 */
[----:B------:R-:W-:Y:S01]  /*174d0*/  @!PT LDS RZ, [RZ] ;  /* 0x00000000fffff984 */ /* 0x000fe20000000800 */
[----:B------:R0:W-:Y:S01]  /*174e0*/  @P0 LDGSTS.E.BYPASS.LTC128B.128 [R6+0x23400], desc[UR54][R2.64], !P2 ;  /* 0x2340000002060fae */ /* 0x0001e2000d101d76 */
[----:B------:R-:W-:Y:S01]  /*174f0*/  IMAD.MOV.U32 R0, RZ, RZ, R14 ;  /* 0x000000ffff007224 */ /* 0x000fe200078e000e */
[----:B------:R-:W-:Y:S06]  /*17500*/  BRA `(.L_x_5689) ;  /* 0xffffffbc00f47947 */ /* 0x000fec000383ffff */
.L_x_5620:
[----:B------:R-:W-:Y:S02]  /*17510*/  IMAD.MOV.U32 R13, RZ, RZ, R4 ;  /* 0x000000ffff0d7224 */ /* 0x000fe400078e0004 */
[----:B------:R-:W-:Y:S02]  /*17520*/  IMAD.MOV.U32 R12, RZ, RZ, RZ ;  /* 0x000000ffff0c7224 */ /* 0x000fe400078e00ff */
[----:B------:R-:W-:Y:S02]  /*17530*/  IMAD.MOV.U32 R11, RZ, RZ, 0x181f ;  /* 0x0000181fff0b7424 */ /* 0x000fe400078e00ff */
[----:B------:R-:W-:Y:S02]  /*17540*/  IMAD.MOV.U32 R15, RZ, RZ, -0x1 ;  /* 0xffffffffff0f7424 */ /* 0x000fe400078e00ff */
[----:B------:R-:W-:Y:S02]  /*17550*/  IMAD R37, R37, R6, RZ ;  /* 0x0000000625257224 */ /* 0x000fe400078e02ff */
[----:B------:R-:W-:-:S07]  /*17560*/  IMAD.IADD R35, R9, 0x1, R35 ;  /* 0x0000000109237824 */ /* 0x000fce00078e0223 */
[----:B-1---5:R-:W-:Y:S05]  /*17570*/  WARPSYNC.COLLECTIVE R15, `(.L_x_5690) ;  /* 0x000000000f087348 */ /* 0x022fea0003c00000 */
[----:B------:R0:W2:Y:S02]  /*17580*/  SHFL.IDX P6, R14, R13, R12, R11 ;  /* 0x0000000c0d0e7389 */ /* 0x0000a400000c000b */
[----:B012--5:R-:W-:Y:S01]  /*17590*/  ENDCOLLECTIVE ;  /* 0x000000000000791b */ /* 0x027fe20003800000 */
.L_x_5690:
[C---:B------:R-:W-:Y:S01]  /*175a0*/  VIADD R6, R35.reuse, 0x10 ;  /* 0x0000001023067836 */ /* 0x040fe20000000000 */
[----:B------:R-:W-:Y:S01]  /*175b0*/  ISETP.GE.AND P0, PT, R35, R37, PT ;  /* 0x000000252300720c */ /* 0x000fe20003f06270 */
[----:B------:R-:W-:Y:S02]  /*175c0*/  IMAD.MOV.U32 R13, RZ, RZ, R0 ;  /* 0x000000ffff0d7224 */ /* 0x000fe400078e0000 */
[----:B------:R-:W-:-:S10]  /*175d0*/  IMAD.MOV.U32 R2, RZ, RZ, R14 ;  /* 0x000000ffff027224 */ /* 0x000fd400078e000e */
[----:B------:R-:W-:Y:S05]  /*175e0*/  WARPSYNC.COLLECTIVE R15, `(.L_x_5691) ;  /* 0x000000000f087348 */ /* 0x000fea0003c00000 */
[----:B------:R0:W1:Y:S02]  /*175f0*/  SHFL.IDX P6, R14, R13, R12, R11 ;  /* 0x0000000c0d0e7389 */ /* 0x00006400000c000b */
[----:B01----:R-:W-:Y:S01]  /*17600*/  ENDCOLLECTIVE ;  /* 0x000000000000791b */ /* 0x003fe20003800000 */
.L_x_5691:
[----:B------:R-:W-:Y:S02]  /*17610*/  IMAD.MOV.U32 R13, RZ, RZ, R4 ;  /* 0x000000ffff0d7224 */ /* 0x000fe400078e0004 */
[----:B------:R-:W-:Y:S01]  /*17620*/  IMAD.MOV.U32 R12, RZ, RZ, 0x1 ;  /* 0x00000001ff0c7424 */ /* 0x000fe200078e00ff */
[----:B------:R-:W-:-:S07]  /*17630*/  MOV R3, R14 ;  /* 0x0000000e00037202 */ /* 0x000fce0000000f00 */
[----:B------:R-:W-:Y:S05]  /*17640*/  WARPSYNC.COLLECTIVE R15, `(.L_x_5692) ;  /* 0x000000000f087348 */ /* 0x000fea0003c00000 */
[----:B------:R0:W1:Y:S02]  /*17650*/  SHFL.IDX P6, R14, R13, R12, R11 ;  /* 0x0000000c0d0e7389 */ /* 0x00006400000c000b */
[----:B01----:R-:W-:Y:S01]  /*17660*/  ENDCOLLECTIVE ;  /* 0x000000000000791b */ /* 0x003fe20003800000 */
.L_x_5692:
        /* <DEDUP_REMOVED lines=15> */
.L_x_5693:
[----:B------:R-:W-:Y:S02]  /*17760*/  IMAD.MOV.U32 R13, RZ, RZ, R4 ;  /* 0x000000ffff0d7224 */ /* 0x000fe400078e0004 */
[----:B------:R-:W-:Y:S01]  /*17770*/  IMAD.MOV.U32 R12, RZ, RZ, 0x2 ;  /* 0x00000002ff0c7424 */ /* 0x000fe200078e00ff */
[----:B------:R-:W-:-:S07]  /*17780*/  MOV R3, R14 ;  /* 0x0000000e00037202 */ /* 0x000fce0000000f00 */
[----:B------:R-:W-:Y:S05]  /*17790*/  WARPSYNC.COLLECTIVE R15, `(.L_x_5694) ;  /* 0x000000000f087348 */ /* 0x000fea0003c00000 */
[----:B------:R0:W1:Y:S02]  /*177a0*/  SHFL.IDX P6, R14, R13, R12, R11 ;  /* 0x0000000c0d0e7389 */ /* 0x00006400000c000b */
[----:B01----:R-:W-:Y:S01]  /*177b0*/  ENDCOLLECTIVE ;  /* 0x000000000000791b */ /* 0x003fe20003800000 */
.L_x_5694:
        /* <DEDUP_REMOVED lines=16> */
.L_x_5695:
[----:B------:R-:W-:Y:S02]  /*178c0*/  IMAD.MOV.U32 R13, RZ, RZ, R4 ;  /* 0x000000ffff0d7224 */ /* 0x000fe400078e0004 */
[----:B------:R-:W-:Y:S02]  /*178d0*/  IMAD.MOV.U32 R12, RZ, RZ, 0x3 ;  /* 0x00000003ff0c7424 */ /* 0x000fe400078e00ff */
[----:B------:R-:W-:-:S07]  /*178e0*/  IMAD.MOV.U32 R3, RZ, RZ, R14 ;  /* 0x000000ffff037224 */ /* 0x000fce00078e000e */
[----:B------:R-:W-:Y:S05]  /*178f0*/  WARPSYNC.COLLECTIVE R15, `(.L_x_5696) ;  /* 0x000000000f087348 */ /* 0x000fea0003c00000 */
[----:B------:R0:W1:Y:S02]  /*17900*/  SHFL.IDX P6, R14, R13, R12, R11 ;  /* 0x0000000c0d0e7389 */ /* 0x00006400000c000b */
[----:B01----:R-:W-:Y:S01]  /*17910*/  ENDCOLLECTIVE ;  /* 0x000000000000791b */ /* 0x003fe20003800000 */
.L_x_5696:
[----:B------:R-:W-:-:S04]  /*17920*/  @!P0 LEA R3, P2, R8, R3, 0x1 ;  /* 0x0000000308038211 */ /* 0x000fc800078408ff */
[----:B------:R-:W-:-:S04]  /*17930*/  @!P0 IADD3.X R2, RZ, R2, RZ, P2, !PT ;  /* 0x00000002ff028210 */ /* 0x000fc800017fe4ff */
        /* <DEDUP_REMOVED lines=8> */
[----:B------:R0:W-:Y:S03]  /*179c0*/  @!P0 LDGSTS.E.BYPASS.LTC128B.128 [R7+0x21400], desc[UR54][R2.64], !P1 ;  /* 0x2140000002078fae */ /* 0x0001e6000c901d76 */
[----:B0-----:R-:W-:Y:S05]  /*179d0*/  WARPSYNC.COLLECTIVE R15, `(.L_x_5697) ;  /* 0x000000000f087348 */ /* 0x001fea0003c00000 */
[----:B------:R1:W2:Y:S02]  /*179e0*/  SHFL.IDX P6, R14, R13, R12, R11 ;  /* 0x0000000c0d0e7389 */ /* 0x0002a400000c000b */
[----:B012---:R-:W-:Y:S01]  /*179f0*/  ENDCOLLECTIVE ;  /* 0x000000000000791b */ /* 0x007fe20003800000 */
.L_x_5697:
[----:B------:R-:W-:Y:S01]  /*17a00*/  IMAD.MOV.U32 R0, RZ, RZ, R14 ;  /* 0x000000ffff007224 */ /* 0x000fe200078e000e */
[----:B------:R-:W-:Y:S06]  /*17a10*/  BRA `(.L_x_5698) ;  /* 0xffffffc000ec7947 */ /* 0x000fec000383ffff */
.L_x_5623:
[----:B0-----:R0:W2:Y:S02]  /*17a20*/  SYNCS.PHASECHK.TRANS64.TRYWAIT P0, [R23+URZ+0x28c20], R0 ;  /* 0x028c2000170075a7 */ /* 0x0010a4000800017f */
[----:B--2---:R-:W-:Y:S05]  /*17a30*/  @!P0 NANOSLEEP.SYNCS 0x989680 ;  /* 0x009896800000895d */ /* 0x004fea0003900000 */
[----:B------:R-:W2:Y:S02]  /*17a40*/  @!P0 SYNCS.PHASECHK.TRANS64 P0, [R23+URZ+0x28c20], R0 ;  /* 0x028c2000170085a7 */ /* 0x000ea4000800007f */
[----:B--2---:R-:W-:Y:S05]  /*17a50*/  @!P0 BRA `(.L_x_5623) ;  /* 0xfffffffc00f08947 */ /* 0x004fea000383ffff */
[----:B------:R-:W-:Y:S05]  /*17a60*/  BRA `(.L_x_5699) ;  /* 0xffffffc400487947 */ /* 0x000fea000383ffff */
.L_x_5626:
[----:B0-----:R0:W2:Y:S02]  /*17a70*/  SYNCS.PHASECHK.TRANS64.TRYWAIT P0, [R27+URZ+0x28c60], R0 ;  /* 0x028c60001b0075a7 */ /* 0x0010a4000800017f */
[----:B--2---:R-:W-:Y:S05]  /*17a80*/  @!P0 NANOSLEEP.SYNCS 0x989680 ;  /* 0x009896800000895d */ /* 0x004fea0003900000 */
[----:B------:R-:W2:Y:S02]  /*17a90*/  @!P0 SYNCS.PHASECHK.TRANS64 P0, [R27+URZ+0x28c60], R0 ;  /* 0x028c60001b0085a7 */ /* 0x000ea4000800007f */
[----:B--2---:R-:W-:Y:S05]  /*17aa0*/  @!P0 BRA `(.L_x_5626) ;  /* 0xfffffffc00f08947 */ /* 0x004fea000383ffff */
[----:B------:R-:W-:Y:S05]  /*17ab0*/  BRA `(.L_x_5700) ;  /* 0xffffffc400587947 */ /* 0x000fea000383ffff */
.L_x_5627:
        /* <DEDUP_REMOVED lines=8> */
.L_x_5702:
[----:B------:R-:W-:Y:S05]  /*17b40*/  BSYNC B0 ;  /* 0x0000000000007941 */ /* 0x000fea0003800000 */
.L_x_5701:
        /* <DEDUP_REMOVED lines=15> */
.L_x_5703:
        /* <DEDUP_REMOVED lines=39> */
.L_x_5704:
[----:B------:R-:W-:Y:S02]  /*17eb0*/  IMAD.MOV.U32 R13, RZ, RZ, R4 ;  /* 0x000000ffff0d7224 */ /* 0x000fe400078e0004 */
[----:B------:R-:W-:-:S07]  /*17ec0*/  IMAD.MOV.U32 R3, RZ, RZ, R14 ;  /* 0x000000ffff037224 */ /* 0x000fce00078e000e */
[----:B------:R-:W-:Y:S05]  /*17ed0*/  WARPSYNC.COLLECTIVE R15, `(.L_x_5705) ;  /* 0x000000000f087348 */ /* 0x000fea0003c00000 */
[----:B------:R0:W1:Y:S02]  /*17ee0*/  SHFL.IDX P6, R14, R13, R12, R11 ;  /* 0x0000000c0d0e7389 */ /* 0x00006400000c000b */
[----:B01----:R-:W-:Y:S01]  /*17ef0*/  ENDCOLLECTIVE ;  /* 0x000000000000791b */ /* 0x003fe20003800000 */
.L_x_5705:
[----:B------:R-:W-:Y:S02]  /*17f00*/  IMAD.MOV.U32 R13, RZ, RZ, R6 ;  /* 0x000000ffff0d7224 */ /* 0x000fe400078e0006 */
[----:B------:R-:W-:Y:S01]  /*17f10*/  IMAD.MOV.U32 R12, RZ, RZ, 0x2 ;  /* 0x00000002ff0c7424 */ /* 0x000fe200078e00ff */
[----:B------:R-:W-:-:S04]  /*17f20*/  MOV R2, R14 ;  /* 0x0000000e00027202 */ /* 0x000fc80000000f00 */
        /* <DEDUP_REMOVED lines=26> */
.L_x_5706:
[----:B------:R-:W-:Y:S02]  /*180d0*/  IMAD.MOV.U32 R13, RZ, RZ, R4 ;  /* 0x000000ffff0d7224 */ /* 0x000fe400078e0004 */
[----:B------:R-:W-:-:S07]  /*180e0*/  IMAD.MOV.U32 R7, RZ, RZ, R14 ;  /* 0x000000ffff077224 */ /* 0x000fce00078e000e */
[----:B------:R-:W-:Y:S05]  /*180f0*/  WARPSYNC.COLLECTIVE R15, `(.L_x_5707) ;  /* 0x000000000f087348 */ /* 0x000fea0003c00000 */
[----:B------:R0:W1:Y:S02]  /*18100*/  SHFL.IDX P6, R14, R13, R12, R11 ;  /* 0x0000000c0d0e7389 */ /* 0x00006400000c000b */
[----:B01----:R-:W-:Y:S01]  /*18110*/  ENDCOLLECTIVE ;  /* 0x000000000000791b */ /* 0x003fe20003800000 */
.L_x_5707:
[----:B------:R-:W-:Y:S01]  /*18120*/  MOV R13, R6 ;  /* 0x00000006000d7202 */ /* 0x000fe20000000f00 */
        /* <DEDUP_REMOVED lines=28> */
.L_x_5708:
[----:B------:R-:W-:Y:S02]  /*182f0*/  IMAD.MOV.U32 R13, RZ, RZ, R4 ;  /* 0x000000ffff0d7224 */ /* 0x000fe400078e0004 */
[----:B------:R-:W-:-:S07]  /*18300*/  IMAD.MOV.U32 R6, RZ, RZ, R14 ;  /* 0x000000ffff067224 */ /* 0x000fce00078e000e */
[----:B------:R-:W-:Y:S05]  /*18310*/  WARPSYNC.COLLECTIVE R15, `(.L_x_5709) ;  /* 0x000000000f087348 */ /* 0x000fea0003c00000 */
[----:B------:R0:W1:Y:S02]  /*18320*/  SHFL.IDX P6, R14, R13, R12, R11 ;  /* 0x0000000c0d0e7389 */ /* 0x00006400000c000b */
[----:B01----:R-:W-:Y:S01]  /*18330*/  ENDCOLLECTIVE ;  /* 0x000000000000791b */ /* 0x003fe20003800000 */
.L_x_5709:
[----:B------:R-:W-:Y:S01]  /*18340*/  IMAD.MOV.U32 R2, RZ, RZ, R14 ;  /* 0x000000ffff027224 */ /* 0x000fe200078e000e */
[----:B------:R-:W-:Y:S06]  /*18350*/  BRA `(.L_x_5710) ;  /* 0xffffffc000e87947 */ /* 0x000fec000383ffff */
.L_x_5634:
[----:B0-----:R0:W2:Y:S02]  /*18360*/  SYNCS.PHASECHK.TRANS64.TRYWAIT P0, [R6+URZ+0x28c40], R17 ;  /* 0x028c4011060075a7 */ /* 0x0010a4000800017f */
[----:B--2---:R-:W-:Y:S05]  /*18370*/  @!P0 NANOSLEEP.SYNCS 0x989680 ;  /* 0x009896800000895d */ /* 0x004fea0003900000 */
[----:B------:R-:W2:Y:S02]  /*18380*/  @!P0 SYNCS.PHASECHK.TRANS64 P0, [R6+URZ+0x28c40], R17 ;  /* 0x028c4011060085a7 */ /* 0x000ea4000800007f */
[----:B--2---:R-:W-:Y:S05]  /*18390*/  @!P0 BRA `(.L_x_5634) ;  /* 0xfffffffc00f08947 */ /* 0x004fea000383ffff */
[----:B------:R-:W-:Y:S05]  /*183a0*/  BRA `(.L_x_5711) ;  /* 0xffffffc8007c7947 */ /* 0x000fea000383ffff */
.L_x_5635:
        /* <DEDUP_REMOVED lines=8> */
.L_x_5713:
[----:B------:R-:W-:Y:S05]  /*18430*/  BSYNC B1 ;  /* 0x0000000000017941 */ /* 0x000fea0003800000 */
.L_x_5712:
[----:B------:R-:W-:Y:S01]  /*18440*/  IMAD.MOV.U32 R13, RZ, RZ, R20 ;  /* 0x000000ffff0d7224 */ /* 0x000fe200078e0014 */
[----:B------:R-:W-:Y:S01]  /*18450*/  LEA R21, R8, R23, 0x1 ;  /* 0x0000001708157211 */ /* 0x000fe200078e08ff */
[----:B------:R-:W-:Y:S02]  /*18460*/  IMAD.MOV.U32 R12, RZ, RZ, RZ ;  /* 0x000000ffff0c7224 */ /* 0x000fe400078e00ff */
[----:B------:R-:W-:Y:S02]  /*18470*/  IMAD.MOV.U32 R11, RZ, RZ, 0x181f ;  /* 0x0000181fff0b7424 */ /* 0x000fe400078e00ff */
[----:B------:R-:W-:Y:S02]  /*18480*/  IMAD.MOV.U32 R15, RZ, RZ, -0x1 ;  /* 0xffffffffff0f7424 */ /* 0x000fe400078e00ff */
[----:B------:R-:W-:-:S07]  /*18490*/  IMAD.MOV.U32 R3, RZ, RZ, R14 ;  /* 0x000000ffff037224 */ /* 0x000fce00078e000e */
[----:B------:R-:W-:Y:S05]  /*184a0*/  WARPSYNC.COLLECTIVE R15, `(.L_x_5714) ;  /* 0x000000000f087348 */ /* 0x000fea0003c00000 */
[----:B------:R0:W1:Y:S02]  /*184b0*/  SHFL.IDX P6, R14, R13, R12, R11 ;  /* 0x0000000c0d0e7389 */ /* 0x00006400000c000b */
[----:B01----:R-:W-:Y:S01]  /*184c0*/  ENDCOLLECTIVE ;  /* 0x000000000000791b */ /* 0x003fe20003800000 */
.L_x_5714:
[----:B------:R-:W-:Y:S02]  /*184d0*/  IMAD.MOV.U32 R13, RZ, RZ, R27 ;  /* 0x000000ffff0d7224 */ /* 0x000fe400078e001b */
[----:B------:R-:W-:Y:S02]  /*184e0*/  IMAD.MOV.U32 R12, RZ, RZ, 0x1 ;  /* 0x00000001ff0c7424 */ /* 0x000fe400078e00ff */
[----:B------:R-:W-:-:S07]  /*184f0*/  IMAD.MOV.U32 R2, RZ, RZ, R14 ;  /* 0x000000ffff027224 */ /* 0x000fce00078e000e */
[----:B------:R-:W-:Y:S05]  /*18500*/  WARPSYNC.COLLECTIVE R15, `(.L_x_5715) ;  /* 0x000000000f087348 */ /* 0x000fea0003c00000 */
[----:B------:R0:W1:Y:S02]  /*18510*/  SHFL.IDX P6, R14, R13, R12, R11 ;  /* 0x0000000c0d0e7389 */ /* 0x00006400000c000b */
[----:B01----:R-:W-:Y:S01]  /*18520*/  ENDCOLLECTIVE ;  /* 0x000000000000791b */ /* 0x003fe20003800000 */
.L_x_5715:
        /* <DEDUP_REMOVED lines=11> */
.L_x_5716:
[----:B------:R-:W-:Y:S01]  /*185e0*/  IMAD.MOV.U32 R13, RZ, RZ, R27 ;  /* 0x000000ffff0d7224 */ /* 0x000fe200078e001b */
[----:B------:R-:W-:Y:S01]  /*185f0*/  MOV R12, 0x2 ;  /* 0x00000002000c7802 */ /* 0x000fe20000000f00 */
[----:B------:R-:W-:-:S07]  /*18600*/  IMAD.MOV.U32 R2, RZ, RZ, R14 ;  /* 0x000000ffff027224 */ /* 0x000fce00078e000e */
[----:B------:R-:W-:Y:S05]  /*18610*/  WARPSYNC.COLLECTIVE R15, `(.L_x_5717) ;  /* 0x000000000f087348 */ /* 0x000fea0003c00000 */
[----:B------:R0:W1:Y:S02]  /*18620*/  SHFL.IDX P6, R14, R13, R12, R11 ;  /* 0x0000000c0d0e7389 */ /* 0x00006400000c000b */
[----:B01----:R-:W-:Y:S01]  /*18630*/  ENDCOLLECTIVE ;  /* 0x000000000000791b */ /* 0x003fe20003800000 */
.L_x_5717:
        /* <DEDUP_REMOVED lines=11> */
.L_x_5718:
[----:B------:R-:W-:Y:S02]  /*186f0*/  IMAD.MOV.U32 R13, RZ, RZ, R27 ;  /* 0x000000ffff0d7224 */ /* 0x000fe400078e001b */
[----:B------:R-:W-:Y:S02]  /*18700*/  IMAD.MOV.U32 R12, RZ, RZ, 0x3 ;  /* 0x00000003ff0c7424 */ /* 0x000fe400078e00ff */
[----:B------:R-:W-:-:S07]  /*18710*/  IMAD.MOV.U32 R2, RZ, RZ, R14 ;  /* 0x000000ffff027224 */ /* 0x000fce00078e000e */
[----:B------:R-:W-:Y:S05]  /*18720*/  WARPSYNC.COLLECTIVE R15, `(.L_x_5719) ;  /* 0x000000000f087348 */ /* 0x000fea0003c00000 */
[----:B------:R0:W1:Y:S02]  /*18730*/  SHFL.IDX P6, R14, R13, R12, R11 ;  /* 0x0000000c0d0e7389 */ /* 0x00006400000c000b */
[----:B01----:R-:W-:Y:S01]  /*18740*/  ENDCOLLECTIVE ;  /* 0x000000000000791b */ /* 0x003fe20003800000 */
.L_x_5719:
        /* <DEDUP_REMOVED lines=11> */
.L_x_5720:
[----:B------:R-:W-:Y:S01]  /*18800*/  IMAD.MOV.U32 R2, RZ, RZ, R14 ;  /* 0x000000ffff027224 */ /* 0x000fe200078e000e */
[----:B------:R-:W-:Y:S06]  /*18810*/  BRA `(.L_x_5721) ;  /* 0xffffffc8000c7947 */ /* 0x000fec000383ffff */
.L_x_5640:
[----:B---3--:R3:W4:Y:S02]  /*18820*/  SYNCS.PHASECHK.TRANS64.TRYWAIT P0, [R6+URZ+0x28c60], R17 ;  /* 0x028c6011060075a7 */ /* 0x008724000800017f */
[----:B----4-:R-:W-:Y:S05]  /*18830*/  @!P0 NANOSLEEP.SYNCS 0x989680 ;  /* 0x009896800000895d */ /* 0x010fea0003900000 */
[----:B------:R-:W4:Y:S02]  /*18840*/  @!P0 SYNCS.PHASECHK.TRANS64 P0, [R6+URZ+0x28c60], R17 ;  /* 0x028c6011060085a7 */ /* 0x000f24000800007f */
[----:B----4-:R-:W-:Y:S05]  /*18850*/  @!P0 BRA `(.L_x_5640) ;  /* 0xfffffffc00f08947 */ /* 0x010fea000383ffff */
[----:B------:R-:W-:Y:S05]  /*18860*/  BRA `(.L_x_5722) ;  /* 0xffffffc8005c7947 */ /* 0x000fea000383ffff */
.L_x_5641:
        /* <DEDUP_REMOVED lines=8> */
.L_x_5724:
[----:B------:R-:W-:Y:S05]  /*188f0*/  BSYNC B1 ;  /* 0x0000000000017941 */ /* 0x000fea0003800000 */
.L_x_5723:
        /* <DEDUP_REMOVED lines=12> */
.L_x_5725:
        /* <DEDUP_REMOVED lines=18> */
.L_x_5726:
        /* <DEDUP_REMOVED lines=11> */
[----:B------:R-:W-:-:S03]  /*18b90*/  MOV R5, R14 ;  /* 0x0000000e00057202 */ /* 0x000fc60000000f00 */
[----:B------:R0:W-:Y:S04]  /*18ba0*/  LDGSTS.E.BYPASS.LTC128B.128 [R17+0xc400], desc[UR54][R2.64+0x300], P0 ;  /* 0x0c40030002117fae */ /* 0x0001e80008101d76 */
[----:B0-----:R-:W-:Y:S05]  /*18bb0*/  WARPSYNC.COLLECTIVE R15, `(.L_x_5727) ;  /* 0x000000000f087348 */ /* 0x001fea0003c00000 */
[----:B------:R1:W2:Y:S02]  /*18bc0*/  SHFL.IDX P6, R14, R13, R12, R11 ;  /* 0x0000000c0d0e7389 */ /* 0x0002a400000c000b */
[----:B012---:R-:W-:Y:S01]  /*18bd0*/  ENDCOLLECTIVE ;  /* 0x000000000000791b */ /* 0x007fe20003800000 */
.L_x_5727:
        /* <DEDUP_REMOVED lines=19> */
.L_x_5728:
        /* <DEDUP_REMOVED lines=14> */
.L_x_5729:
        /* <DEDUP_REMOVED lines=16> */
.L_x_5730:
        /* <DEDUP_REMOVED lines=14> */
.L_x_5731:
[----:B------:R-:W-:Y:S05]  /*18fd0*/  BRA `(.L_x_5732) ;  /* 0xffffffc400c87947 */ /* 0x000fea000383ffff */
.L_x_5649:
[----:B------:R-:W-:Y:S01]  /*18fe0*/  BSSY B0, `(.L_x_5733) ;  /* 0x0000008000007945 */ /* 0x000fe20003800000 */
[----:B------:R-:W-:Y:S02]  /*18ff0*/  IMAD.MOV.U32 R13, RZ, RZ, R16 ;  /* 0x000000ffff0d7224 */ /* 0x000fe400078e0010 */
[----:B------:R-:W-:Y:S02]  /*19000*/  IMAD.MOV.U32 R12, RZ, RZ, RZ ;  /* 0x000000ffff0c7224 */ /* 0x000fe400078e00ff */
[----:B------:R-:W-:Y:S02]  /*19010*/  IMAD.MOV.U32 R11, RZ, RZ, 0x1f ;  /* 0x0000001fff0b7424 */ /* 0x000fe400078e00ff */
[----:B------:R-:W-:-:S07]  /*19020*/  IMAD.MOV.U32 R15, RZ, RZ, -0x1 ;  /* 0xffffffffff0f7424 */ /* 0x000fce00078e00ff */
[----:B0123--:R-:W-:Y:S05]  /*19030*/  WARPSYNC.COLLECTIVE R15, `(.L_x_5734) ;  /* 0x000000000f087348 */ /* 0x00ffea0003c00000 */
[----:B------:R4:W0:Y:S02]  /*19040*/  SHFL.IDX P6, R14, R13, R12, R11 ;  /* 0x0000000c0d0e7389 */ /* 0x00082400000c000b */
[----:B01234-:R-:W-:Y:S01]  /*19050*/  ENDCOLLECTIVE ;  /* 0x000000000000791b */ /* 0x01ffe20003800000 */
.L_x_5734:
[----:B------:R-:W-:Y:S05]  /*19060*/  BSYNC B0 ;  /* 0x0000000000007941 */ /* 0x000fea0003800000 */
.L_x_5733:
        /* <DEDUP_REMOVED lines=9> */
.L_x_5735:
        /* <DEDUP_REMOVED lines=18> */
.L_x_5736:
[----:B------:R-:W-:Y:S01]  /*19220*/  IMAD.MOV.U32 R12, RZ, RZ, 0x2 ;  /* 0x00000002ff0c7424 */ /* 0x000fe200078e00ff */
[----:B------:R-:W-:-:S05]  /*19230*/  SEL R4, R14, RZ, P1 ;  /* 0x000000ff0e047207 */ /* 0x000fca0000800000 */
[----:B------:R-:W-:-:S04]  /*19240*/  IMAD.IADD R4, R17, 0x1, R4 ;  /* 0x0000000111047824 */ /* 0x000fc800078e0204 */
[----:B------:R-:W-:-:S07]  /*19250*/  IMAD.MOV.U32 R13, RZ, RZ, R4 ;  /* 0x000000ffff0d7224 */ /* 0x000fce00078e0004 */
[----:B------:R-:W-:Y:S05]  /*19260*/  WARPSYNC.COLLECTIVE R15, `(.L_x_5737) ;  /* 0x000000000f087348 */ /* 0x000fea0003c00000 */
[----:B------:R0:W1:Y:S02]  /*19270*/  SHFL.UP P6, R14, R13, R12, R11 ;  /* 0x0400000c0d0e7389 */ /* 0x00006400000c000b */
[----:B01----:R-:W-:Y:S01]  /*19280*/  ENDCOLLECTIVE ;  /* 0x000000000000791b */ /* 0x003fe20003800000 */
.L_x_5737:
[----:B------:R-:W-:Y:S02]  /*19290*/  MOV R12, 0x4 ;  /* 0x00000004000c7802 */ /* 0x000fe40000000f00 */
[----:B------:R-:W-:-:S05]  /*192a0*/  SEL R3, R14, RZ, P2 ;  /* 0x000000ff0e037207 */ /* 0x000fca0001000000 */
[----:B------:R-:W-:-:S04]  /*192b0*/  IMAD.IADD R6, R4, 0x1, R3 ;  /* 0x0000000104067824 */ /* 0x000fc800078e0203 */
[----:B------:R-:W-:-:S07]  /*192c0*/  IMAD.MOV.U32 R13, RZ, RZ, R6 ;  /* 0x000000ffff0d7224 */ /* 0x000fce00078e0006 */
[----:B------:R-:W-:Y:S05]  /*192d0*/  WARPSYNC.COLLECTIVE R15, `(.L_x_5738) ;  /* 0x000000000f087348 */ /* 0x000fea0003c00000 */
[----:B------:R0:W1:Y:S02]  /*192e0*/  SHFL.UP P6, R14, R13, R12, R11 ;  /* 0x0400000c0d0e7389 */ /* 0x00006400000c000b */
[----:B01----:R-:W-:Y:S01]  /*192f0*/  ENDCOLLECTIVE ;  /* 0x000000000000791b */ /* 0x003fe20003800000 */
.L_x_5738:
[----:B------:R-:W-:Y:S01]  /*19300*/  IMAD.MOV.U32 R12, RZ, RZ, 0x8 ;  /* 0x00000008ff0c7424 */ /* 0x000fe200078e00ff */
[----:B------:R-:W-:-:S05]  /*19310*/  SEL R3, R14, RZ, P3 ;  /* 0x000000ff0e037207 */ /* 0x000fca0001800000 */
[----:B------:R-:W-:-:S04]  /*19320*/  IMAD.IADD R2, R6, 0x1, R3 ;  /* 0x0000000106027824 */ /* 0x000fc800078e0203 */
[----:B------:R-:W-:-:S07]  /*19330*/  IMAD.MOV.U32 R13, RZ, RZ, R2 ;  /* 0x000000ffff0d7224 */ /* 0x000fce00078e0002 */
[----:B------:R-:W-:Y:S05]  /*19340*/  WARPSYNC.COLLECTIVE R15, `(.L_x_5739) ;  /* 0x000000000f087348 */ /* 0x000fea0003c00000 */
[----:B------:R0:W1:Y:S02]  /*19350*/  SHFL.UP P6, R14, R13, R12, R11 ;  /* 0x0400000c0d0e7389 */ /* 0x00006400000c000b */
[----:B01----:R-:W-:Y:S01]  /*19360*/  ENDCOLLECTIVE ;  /* 0x000000000000791b */ /* 0x003fe20003800000 */
.L_x_5739:
[----:B------:R-:W-:Y:S01]  /*19370*/  IMAD.MOV.U32 R12, RZ, RZ, 0x10 ;  /* 0x00000010ff0c7424 */ /* 0x000fe200078e00ff */
[----:B------:R-:W-:-:S05]  /*19380*/  SEL R3, R14, RZ, P4 ;  /* 0x000000ff0e037207 */ /* 0x000fca0002000000 */
[----:B------:R-:W-:-:S04]  /*19390*/  IMAD.IADD R3, R2, 0x1, R3 ;  /* 0x0000000102037824 */ /* 0x000fc800078e0203 */
[----:B------:R-:W-:-:S07]  /*193a0*/  IMAD.MOV.U32 R13, RZ, RZ, R3 ;  /* 0x000000ffff0d7224 */ /* 0x000fce00078e0003 */
[----:B------:R-:W-:Y:S05]  /*193b0*/  WARPSYNC.COLLECTIVE R15, `(.L_x_5740) ;  /* 0x000000000f087348 */ /* 0x000fea0003c00000 */
[----:B------:R0:W1:Y:S02]  /*193c0*/  SHFL.UP P6, R14, R13, R12, R11 ;  /* 0x0400000c0d0e7389 */ /* 0x00006400000c000b */
[----:B01----:R-:W-:Y:S01]  /*193d0*/  ENDCOLLECTIVE ;  /* 0x000000000000791b */ /* 0x003fe20003800000 */
.L_x_5740:
        /* <DEDUP_REMOVED lines=8> */
.L_x_5741:
[----:B------:R-:W-:Y:S05]  /*19460*/  BRA `(.L_x_5742) ;  /* 0xffffffc8005c7947 */ /* 0x000fea000383ffff */
.L_x_5654:
        /* <DEDUP_REMOVED lines=8> */
.L_x_5744:
[----:B------:R-:W-:Y:S05]  /*194f0*/  BSYNC B0 ;  /* 0x0000000000007941 */ /* 0x000fea0003800000 */
.L_x_5743:
        /* <DEDUP_REMOVED lines=8> */
.L_x_5745:
[----:B------:R-:W-:Y:S01]  /*19580*/  IMAD.MOV.U32 R12, RZ, RZ, 0x4 ;  /* 0x00000004ff0c7424 */ /* 0x000fe200078e00ff */
[----:B------:R-:W-:-:S05]  /*19590*/  SEL R2, R14, RZ, P2 ;  /* 0x000000ff0e027207 */ /* 0x000fca0001000000 */
[----:B------:R-:W-:-:S04]  /*195a0*/  IMAD.IADD R2, R13, 0x1, R2 ;  /* 0x000000010d027824 */ /* 0x000fc800078e0202 */
[----:B------:R-:W-:-:S07]  /*195b0*/  IMAD.MOV.U32 R13, RZ, RZ, R2 ;  /* 0x000000ffff0d7224 */ /* 0x000fce00078e0002 */
[----:B------:R-:W-:Y:S05]  /*195c0*/  WARPSYNC.COLLECTIVE R15, `(.L_x_5746) ;  /* 0x000000000f087348 */ /* 0x000fea0003c00000 */
[----:B------:R0:W1:Y:S02]  /*195d0*/  SHFL.UP P6, R14, R13, R12, R11 ;  /* 0x0400000c0d0e7389 */ /* 0x00006400000c000b */
[----:B01----:R-:W-:Y:S01]  /*195e0*/  ENDCOLLECTIVE ;  /* 0x000000000000791b */ /* 0x003fe20003800000 */
.L_x_5746:
[----:B------:R-:W-:Y:S02]  /*195f0*/  MOV R12, 0x8 ;  /* 0x00000008000c7802 */ /* 0x000fe40000000f00 */
[----:B------:R-:W-:-:S05]  /*19600*/  SEL R3, R14, RZ, P3 ;  /* 0x000000ff0e037207 */ /* 0x000fca0001800000 */
[----:B------:R-:W-:-:S04]  /*19610*/  IMAD.IADD R3, R2, 0x1, R3 ;  /* 0x0000000102037824 */ /* 0x000fc800078e0203 */
[----:B------:R-:W-:-:S07]  /*19620*/  IMAD.MOV.U32 R13, RZ, RZ, R3 ;  /* 0x000000ffff0d7224 */ /* 0x000fce00078e0003 */
[----:B------:R-:W-:Y:S05]  /*19630*/  WARPSYNC.COLLECTIVE R15, `(.L_x_5747) ;  /* 0x000000000f087348 */ /* 0x000fea0003c00000 */
[----:B------:R0:W1:Y:S02]  /*19640*/  SHFL.UP P6, R14, R13, R12, R11 ;  /* 0x0400000c0d0e7389 */ /* 0x00006400000c000b */
[----:B01----:R-:W-:Y:S01]  /*19650*/  ENDCOLLECTIVE ;  /* 0x000000000000791b */ /* 0x003fe20003800000 */
.L_x_5747:
[----:B------:R-:W-:Y:S01]  /*19660*/  IMAD.MOV.U32 R12, RZ, RZ, 0x10 ;  /* 0x00000010ff0c7424 */ /* 0x000fe200078e00ff */
[----:B------:R-:W-:-:S05]  /*19670*/  SEL R4, R14, RZ, P4 ;  /* 0x000000ff0e047207 */ /* 0x000fca0002000000 */
[----:B------:R-:W-:-:S04]  /*19680*/  IMAD.IADD R4, R3, 0x1, R4 ;  /* 0x0000000103047824 */ /* 0x000fc800078e0204 */
[----:B------:R-:W-:-:S07]  /*19690*/  IMAD.MOV.U32 R13, RZ, RZ, R4 ;  /* 0x000000ffff0d7224 */ /* 0x000fce00078e0004 */
[----:B------:R-:W-:Y:S05]  /*196a0*/  WARPSYNC.COLLECTIVE R15, `(.L_x_5748) ;  /* 0x000000000f087348 */ /* 0x000fea0003c00000 */
[----:B------:R0:W1:Y:S02]  /*196b0*/  SHFL.UP P6, R14, R13, R12, R11 ;  /* 0x0400000c0d0e7389 */ /* 0x00006400000c000b */
[----:B01----:R-:W-:Y:S01]  /*196c0*/  ENDCOLLECTIVE ;  /* 0x000000000000791b */ /* 0x003fe20003800000 */
.L_x_5748:
        /* <DEDUP_REMOVED lines=8> */
.L_x_5749:
[----:B------:R-:W-:Y:S05]  /*19750*/  BRA `(.L_x_5750) ;  /* 0xffffffc8003c7947 */ /* 0x000fea000383ffff */
.L_x_5656:
[----:B------:R-:W-:Y:S01]  /*19760*/  BSSY B0, `(.L_x_5751) ;  /* 0x0000006000007945 */ /* 0x000fe20003800000 */
[----:B------:R-:W-:Y:S02]  /*19770*/  PLOP3.LUT P6, PT, P6, PT, PT, 0x8, 0x0 ;  /* 0x000000000000781c */ /* 0x000fe400037ce170 */
[----:B------:R-:W-:-:S11]  /*19780*/  MOV R15, 0xffffffff ;  /* 0xffffffff000f7802 */ /* 0x000fd60000000f00 */
[----:B01----:R-:W-:Y:S05]  /*19790*/  WARPSYNC.COLLECTIVE R15, `(.L_x_5752) ;  /* 0x000000000f087348 */ /* 0x003fea0003c00000 */
[----:B------:R-:W-:Y:S01]  /*197a0*/  VOTE.ANY R14, PT, P6 ;  /* 0x00000000000e7806 */ /* 0x000fe200030e0100 */
[----:B01----:R-:W-:Y:S06]  /*197b0*/  ENDCOLLECTIVE ;  /* 0x000000000000791b */ /* 0x003fec0003800000 */
.L_x_5752:
[----:B------:R-:W-:Y:S05]  /*197c0*/  BSYNC B0 ;  /* 0x0000000000007941 */ /* 0x000fea0003800000 */
.L_x_5751:
        /* <DEDUP_REMOVED lines=9> */
.L_x_5753:
[----:B------:R-:W-:Y:S01]  /*19860*/  IMAD.MOV.U32 R17, RZ, RZ, R14 ;  /* 0x000000ffff117224 */ /* 0x000fe200078e000e */
[----:B------:R-:W-:Y:S06]  /*19870*/  BRA `(.L_x_5754) ;  /* 0xffffffc8002c7947 */ /* 0x000fec000383ffff */
.L_x_5658:
[----:B------:R-:W-:Y:S01]  /*19880*/  BSSY B0, `(.L_x_5755) ;  /* 0x0000007000007945 */ /* 0x000fe20003800000 */
[----:B------:R-:W-:Y:S01]  /*19890*/  IMAD.MOV.U32 R13, RZ, RZ, R2 ;  /* 0x000000ffff0d7224 */ /* 0x000fe200078e0002 */
[----:B------:R-:W-:Y:S01]  /*198a0*/  MOV R11, 0x1f ;  /* 0x0000001f000b7802 */ /* 0x000fe20000000f00 */
[----:B------:R-:W-:-:S07]  /*198b0*/  IMAD.MOV.U32 R15, RZ, RZ, -0x1 ;  /* 0xffffffffff0f7424 */ /* 0x000fce00078e00ff */
[----:B0123--:R-:W-:Y:S05]  /*198c0*/  WARPSYNC.COLLECTIVE R15, `(.L_x_5756) ;  /* 0x000000000f087348 */ /* 0x00ffea0003c00000 */
[----:B------:R4:W0:Y:S02]  /*198d0*/  SHFL.IDX P6, R14, R13, R12, R11 ;  /* 0x0000000c0d0e7389 */ /* 0x00082400000c000b */
[----:B01234-:R-:W-:Y:S01]  /*198e0*/  ENDCOLLECTIVE ;  /* 0x000000000000791b */ /* 0x01ffe20003800000 */
.L_x_5756:
[----:B------:R-:W-:Y:S05]  /*198f0*/  BSYNC B0 ;  /* 0x0000000000007941 */ /* 0x000fea0003800000 */
.L_x_5755:
[----:B------:R-:W-:Y:S05]  /*19900*/  BRA `(.L_x_5657) ;  /* 0xffffffc800247947 */ /* 0x000fea000383ffff */
.L_x_5662:
[----:B0-----:R0:W1:Y:S02]  /*19910*/  SYNCS.PHASECHK.TRANS64.TRYWAIT P0, [R5+URZ+0x28c20], R0 ;  /* 0x028c2000050075a7 */ /* 0x001064000800017f */
[----:B-1----:R-:W-:Y:S05]  /*19920*/  @!P0 NANOSLEEP.SYNCS 0x989680 ;  /* 0x009896800000895d */ /* 0x002fea0003900000 */
[----:B------:R-:W1:Y:S02]  /*19930*/  @!P0 SYNCS.PHASECHK.TRANS64 P0, [R5+URZ+0x28c20], R0 ;  /* 0x028c2000050085a7 */ /* 0x000e64000800007f */
[----:B-1----:R-:W-:Y:S05]  /*19940*/  @!P0 BRA `(.L_x_5662) ;  /* 0xfffffffc00f08947 */ /* 0x002fea000383ffff */
[----:B------:R-:W-:Y:S05]  /*19950*/  BRA `(.L_x_5757) ;  /* 0xffffffcc009c7947 */ /* 0x000fea000383ffff */
.L_x_5663:
        /* <DEDUP_REMOVED lines=11> */
.L_x_5759:
[----:B------:R-:W-:Y:S05]  /*19a10*/  BSYNC B0 ;  /* 0x0000000000007941 */ /* 0x000fea0003800000 */
.L_x_5758:
[----:B------:R-:W-:Y:S05]  /*19a20*/  BRA `(.L_x_5760) ;  /* 0xffffffcc00847947 */ /* 0x000fea000383ffff */
.L_x_5666:
[----:B------:R-:W-:Y:S01]  /*19a30*/  BSSY B1, `(.L_x_5761) ;  /* 0x0000006000017945 */ /* 0x000fe20003800000 */
[----:B------:R-:W-:-:S07]  /*19a40*/  IMAD.MOV.U32 R15, RZ, RZ, -0x1 ;  /* 0xffffffffff0f7424 */ /* 0x000fce00078e00ff */
[----:B0-234-:R-:W-:Y:S05]  /*19a50*/  WARPSYNC.COLLECTIVE R15, `(.L_x_5762) ;  /* 0x000000000f0c7348 */ /* 0x01dfea0003c00000 */
[----:B------:R-:W-:Y:S02]  /*19a60*/  ELECT P6, UR62, PT ;  /* 0x00000000003e782f */ /* 0x000fe400038c0000 */
[----:B------:R-:W-:Y:S01]  /*19a70*/  MOV R14, UR62 ;  /* 0x0000003e000e7c02 */ /* 0x000fe20008000f00 */
[----:B0-234-:R-:W-:Y:S10]  /*19a80*/  ENDCOLLECTIVE ;  /* 0x000000000000791b */ /* 0x01dff40003800000 */
.L_x_5762:
[----:B------:R-:W-:Y:S05]  /*19a90*/  BSYNC B1 ;  /* 0x0000000000017941 */ /* 0x000fea0003800000 */
.L_x_5761:
[----:B------:R-:W-:Y:S05]  /*19aa0*/  BRA `(.L_x_5763) ;  /* 0xffffffcc007c7947 */ /* 0x000fea000383ffff */
.L_x_5668:
[----:B0-----:R0:W1:Y:S02]  /*19ab0*/  SYNCS.PHASECHK.TRANS64.TRYWAIT P1, [R3+URZ+0x28c40], R2 ;  /* 0x028c4002030075a7 */ /* 0x001064000802017f */
[----:B-1----:R-:W-:Y:S05]  /*19ac0*/  @!P1 NANOSLEEP.SYNCS 0x989680 ;  /* 0x009896800000995d */ /* 0x002fea0003900000 */
[----:B------:R-:W1:Y:S02]  /*19ad0*/  @!P1 SYNCS.PHASECHK.TRANS64 P1, [R3+URZ+0x28c40], R2 ;  /* 0x028c4002030095a7 */ /* 0x000e64000802007f */
[----:B-1----:R-:W-:Y:S05]  /*19ae0*/  @!P1 BRA `(.L_x_5668) ;  /* 0xfffffffc00f09947 */ /* 0x002fea000383ffff */
[----:B------:R-:W-:Y:S05]  /*19af0*/  BRA `(.L_x_5764) ;  /* 0xffffffcc009c7947 */ /* 0x000fea000383ffff */
.L_x_5670:
[----:B-1----:R1:W0:Y:S02]  /*19b00*/  SYNCS.PHASECHK.TRANS64.TRYWAIT P1, [R5+URZ+0x28c40], R0 ;  /* 0x028c4000050075a7 */ /* 0x002224000802017f */
[----:B0-----:R-:W-:Y:S05]  /*19b10*/  @!P1 NANOSLEEP.SYNCS 0x989680 ;  /* 0x009896800000995d */ /* 0x001fea0003900000 */
[----:B------:R-:W0:Y:S02]  /*19b20*/  @!P1 SYNCS.PHASECHK.TRANS64 P1, [R5+URZ+0x28c40], R0 ;  /* 0x028c4000050095a7 */ /* 0x000e24000802007f */
[----:B0-----:R-:W-:Y:S05]  /*19b30*/  @!P1 BRA `(.L_x_5670) ;  /* 0xfffffffc00f09947 */ /* 0x001fea000383ffff */
[----:B------:R-:W-:Y:S05]  /*19b40*/  BRA `(.L_x_5765) ;  /* 0xffffffcc00a87947 */ /* 0x000fea000383ffff */
.L_x_5672:
[----:B------:R0:W0:Y:S02]  /*19b50*/  SYNCS.PHASECHK.TRANS64.TRYWAIT P1, [R3+URZ+0x28c60], R2 ;  /* 0x028c6002030075a7 */ /* 0x000024000802017f */
[----:B0-----:R-:W-:Y:S05]  /*19b60*/  @!P1 NANOSLEEP.SYNCS 0x989680 ;  /* 0x009896800000995d */ /* 0x001fea0003900000 */
[----:B------:R-:W0:Y:S02]  /*19b70*/  @!P1 SYNCS.PHASECHK.TRANS64 P1, [R3+URZ+0x28c60], R2 ;  /* 0x028c6002030095a7 */ /* 0x000e24000802007f */
[----:B0-----:R-:W-:Y:S05]  /*19b80*/  @!P1 BRA `(.L_x_5672) ;  /* 0xfffffffc00f09947 */ /* 0x001fea000383ffff */
[----:B------:R-:W-:Y:S05]  /*19b90*/  BRA `(.L_x_5766) ;  /* 0xffffffcc00a47947 */ /* 0x000fea000383ffff */
.L_x_5767:
        /* <DEDUP_REMOVED lines=14> */
.L_x_15651:


//--------------------- .text._ZN7cutlass13device_kernelIN5flash11enable_sm90INS1_16FlashAttnFwdSm90INS1_25CollectiveMainloopFwdSm90ILi2EN4cute5tupleIJNS5_1CILi1EEES8_S8_EEENS6_IJNS7_ILi64EEESA_SA_EEELi512ENS_10bfloat16_tEfNS_4arch4Sm90ELb0ELb1ELb1ELb1ELb1ELb1ELb0ELb0ELb0ELb1ELb0ELb0EEENS1_21CollectiveEpilogueFwdINS6_IJSA_NS7_ILi512EEESA_EEES9_SC_SE_Li256ELb1ELb1ELb0ELb0EEENS1_36VarlenDynamicPersistentTileSchedulerILi64ELi64ELi256ELi128ELb0ELb1ELb1ELb1ELb0ELb1EEEEEEEEEvNT_6ParamsE --------------------------
	.section	.text._ZN7cutlass13device_kernelIN5flash11enable_sm90INS1_16FlashAttnFwdSm90INS1_25CollectiveMainloopFwdSm90ILi2EN4cute5tupleIJNS5_1CILi1EEES8_S8_EEENS6_IJNS7_ILi64EEESA_SA_EEELi512ENS_10bfloat16_tEfNS_4arch4Sm90ELb0ELb1ELb1ELb1ELb1ELb1ELb0ELb0ELb0ELb1ELb0ELb0EEENS1_21CollectiveEpilogueFwdINS6_IJSA_NS7_ILi512EEESA_EEES9_SC_SE_Li256ELb1ELb1ELb0ELb0EEENS1_36VarlenDynamicPersistentTileSchedulerILi64ELi64ELi256ELi128ELb0ELb1ELb1ELb1ELb0ELb1EEEEEEEEEvNT_6ParamsE,"ax",@progbits
	.align	128
.text._ZN7cutlass13device_kernelIN5flash11enable_sm90INS1_16FlashAttnFwdSm90INS1_25CollectiveMainloopFwdSm90ILi2EN4cute5tupleIJNS5_1CILi1EEES8_S8_EEENS6_IJNS7_ILi64EEESA_SA_EEELi512ENS_10bfloat16_tEfNS_4arch4Sm90ELb0ELb1ELb1ELb1ELb1ELb1ELb0ELb0ELb0ELb1ELb0ELb0EEENS1_21CollectiveEpilogueFwdINS6_IJSA_NS7_ILi512EEESA_EEES9_SC_SE_Li256ELb1ELb1ELb0ELb0EEENS1_36VarlenDynamicPersistentTileSchedulerILi64ELi64ELi256ELi128ELb0ELb1ELb1ELb1ELb0ELb1EEEEEEEEEvNT_6ParamsE:
        .type           _ZN7cutlass13device_kernelIN5flash11enable_sm90INS1_16FlashAttnFwdSm90INS1_25CollectiveMainloopFwdSm90ILi2EN4cute5tupleIJNS5_1CILi1EEES8_S8_EEENS6_IJNS7_ILi64EEESA_SA_EEELi512ENS_10bfloat16_tEfNS_4arch4Sm90ELb0ELb1ELb1ELb1ELb1ELb1ELb0ELb0ELb0ELb1ELb0ELb0EEENS1_21CollectiveEpilogueFwdINS6_IJSA_NS7_ILi512EEESA_EEES9_SC_SE_Li256ELb1ELb1ELb0ELb0EEENS1_36VarlenDynamicPersistentTileSchedulerILi64ELi64ELi256ELi128ELb0ELb1ELb1ELb1ELb0ELb1EEEEEEEEEvNT_6ParamsE,@function
        .size           _ZN7cutlass13device_kernelIN5flash11enable_sm90INS1_16FlashAttnFwdSm90INS1_25CollectiveMainloopFwdSm90ILi2EN4cute5tupleIJNS5_1CILi1EEES8_S8_EEENS6_IJNS7_ILi64EEESA_SA_EEELi512ENS_10bfloat16_tEfNS_4arch4Sm90ELb0ELb1ELb1ELb1ELb1ELb1ELb0ELb0ELb0ELb1ELb0ELb0EEENS1_21CollectiveEpilogueFwdINS6_IJSA_NS7_ILi512EEESA_EEES9_SC_SE_Li256ELb1ELb1ELb0ELb0EEENS1_36VarlenDynamicPersistentTileSchedulerILi64ELi64ELi256ELi128ELb0ELb1ELb1ELb1ELb0ELb1EEEEEEEEEvNT_6ParamsE,(.L_x_15652 - _ZN7cutlass13device_kernelIN5flash11enable_sm90INS1_16FlashAttnFwdSm90INS1_25CollectiveMainloopFwdSm90ILi2EN4cute5tupleIJNS5_1CILi1EEES8_S8_EEENS6_IJNS7_ILi64EEESA_SA_EEELi512ENS_10bfloat16_tEfNS_4arch4Sm90ELb0ELb1ELb1ELb1ELb1ELb1ELb0ELb0ELb0ELb1ELb0ELb0EEENS1_21CollectiveEpilogueFwdINS6_IJSA_NS7_ILi512EEESA_EEES9_SC_SE_Li256ELb1ELb1ELb0ELb0EEENS1_36VarlenDynamicPersistentTileSchedulerILi64ELi64ELi256ELi128ELb0ELb1ELb1ELb1ELb0ELb1EEEEEEEEEvNT_6ParamsE)
        .other          _ZN7cutlass13device_kernelIN5flash11enable_sm90INS1_16FlashAttnFwdSm90INS1_25CollectiveMainloopFwdSm90ILi2EN4cute5tupleIJNS5_1CILi1EEES8_S8_EEENS6_IJNS7_ILi64EEESA_SA_EEELi512ENS_10bfloat16_tEfNS_4arch4Sm90ELb0ELb1ELb1ELb1ELb1ELb1ELb0ELb0ELb0ELb1ELb0ELb0EEENS1_21CollectiveEpilogueFwdINS6_IJSA_NS7_ILi512EEESA_EEES9_SC_SE_Li256ELb1ELb1ELb0ELb0EEENS1_36VarlenDynamicPersistentTileSchedulerILi64ELi64ELi256ELi128ELb0ELb1ELb1ELb1ELb0ELb1EEEEEEEEEvNT_6ParamsE,@"STO_CUDA_ENTRY STV_DEFAULT"
_ZN7cutlass13device_kernelIN5flash11enable_sm90INS1_16FlashAttnFwdSm90INS1_25CollectiveMainloopFwdSm90ILi2EN4cute5tupleIJNS5_1CILi1EEES8_S8_EEENS6_IJNS7_ILi64EEESA_SA_EEELi512ENS_10bfloat16_tEfNS_4arch4Sm90ELb0ELb1ELb1ELb1ELb1ELb1ELb0ELb0ELb0ELb1ELb0ELb0EEENS1_21CollectiveEpilogueFwdINS6_IJSA_NS7_ILi512EEESA_EEES9_SC_SE_Li256ELb1ELb1ELb0ELb0EEENS1_36VarlenDynamicPersistentTileSchedulerILi64ELi64ELi256ELi128ELb0ELb1ELb1ELb1ELb0ELb1EEEEEEEEEvNT_6ParamsE:
        /* <DEDUP_REMOVED lines=18> */
.L_x_5769:
[----:B------:R-:W-:Y:S05]  /*0120*/  BSYNC B0 ;  /* 0x0000000000007941 */ /* 0x000fea0003800000 */
.L_x_5768:
        /* <DEDUP_REMOVED lines=35> */
[----:B------:R3:W0:Y:S02]  /*0360*/  SYNCS.EXCH.64 URZ, [UR6+0x28c48], UR4 ;  /* 0x028c4804063f75b2 */ /* 0x0006240008000100 */
[----:B---3--:R-:W-:Y:S01]  /*0370*/  NOP ;  /* 0x0000000000007918 */ /* 0x008fe20000000000 */
.L_x_5770:
        /* <DEDUP_REMOVED lines=22> */
.L_x_5771:
        /* <DEDUP_REMOVED lines=18> */
.L_x_5772:
        /* <DEDUP_REMOVED lines=22> */
.L_x_5773:
        /* <DEDUP_REMOVED lines=22> */
.L_x_5774:
[----:B------:R-:W-:Y:S01]  /*08c0*/  PLOP3.LUT P0, PT, PT, PT, UP0, 0x80, 0x0 ;  /* 0x000000000000781c */ /* 0x000fe20003f0f008 */
[----:B------:R-:W-:Y:S01]  /*08d0*/  UMOV UR36, 0x1 ;  /* 0x0000000100247882 */ /* 0x000fe20000000000 */
[----:B------:R-:W-:Y:S01]  /*08e0*/  NOP ;  /* 0x0000000000007918 */ /* 0x000fe20000000000 */
[----:B------:R-:W-:Y:S01]  /*08f0*/  USEL UR36, UR36, 0x2, !UP0 ;  /* 0x0000000224247887 */ /* 0x000fe2000c000000 */
[----:B------:R-:W-:Y:S01]  /*0900*/  BSSY B9, `(.L_x_5775) ;  /* 0x0001fbd000097945 */ /* 0x000fe20003800000 */
[----:B------:R-:W-:Y:S01]  /*0910*/  ULDC.64 UR40, c[0x0][0x208] ;  /* 0x0000820000287ab9 */ /* 0x000fe20000000a00 */
[----:B012-4-:R-:W-:Y:S07]  /*0920*/  BAR.SYNC.DEFER_BLOCKING 0x0 ;  /* 0x0000000000007b1d */ /* 0x017fee0000010000 */
[----:B------:R-:W-:Y:S05]  /*0930*/  @!P0 BRA `(.L_x_5776) ;  /* 0x0000017c00d48947 */ /* 0x000fea0003800000 */
.L_x_5777:
[----:B------:R-:W-:-:S08]  /*0940*/  NOP ;  /* 0x0000000000007918 */ /* 0x000fd00000000000 */
[----:B------:R-:W0:Y:S02]  /*0950*/  USETMAXREG.TRY_ALLOC.CTAPOOL UP0, 0xe8 ;  /* 0x000000e8000079c8 */ /* 0x000e240008000600 */
[----:B0-----:R-:W-:-:S13]  /*0960*/  PLOP3.LUT P0, PT, PT, PT, UP0, 0x80, 0x0 ;  /* 0x000000000000781c */ /* 0x001fda0003f0f008 */
[----:B------:R-:W-:Y:S05]  /*0970*/  @!P0 BRA `(.L_x_5777) ;  /* 0xfffffffc00f08947 */ /* 0x000fea000383ffff */
[----:B------:R-:W-:Y:S01]  /*0980*/  ISETP.NE.AND P0, PT, R3, 0x1, PT ;  /* 0x000000010300780c */ /* 0x000fe20003f05270 */
[----:B------:R-:W0:Y:S01]  /*0990*/  S2UR UR4, SR_CgaCtaId ;  /* 0x00000000000479c3 */ /* 0x000e220000008800 */
        /* <DEDUP_REMOVED lines=13> */
[----:B------:R-:W-:Y:S01]  /*0a70*/  CS2R R188, SRZ ;  /* 0x0000000000bc7805 */ /* 0x000fe2000001ff00 */
[----:B------:R-:W-:Y:S01]  /*0a80*/  IMAD.MOV.U32 R200, RZ, RZ, 0x20 ;  /* 0x00000020ffc87424 */ /* 0x000fe200078e00ff */
[----:B------:R-:W-:Y:S02]  /*0a90*/  ULOP3.LUT UR37, UR36, 0x1, URZ, 0xfc, !UPT ;  /* 0x0000000124257892 */ /* 0x000fe4000f8efc3f */
[----:B------:R-:W-:-:S04]  /*0aa0*/  SHF.R.S32.HI R0, RZ, 0x1f, R16 ;  /* 0x0000001fff007819 */ /* 0x000fc80000011410 */
[CC--:B------:R-:W-:Y:S02]  /*0ab0*/  LEA.HI R3, R0.reuse, R16.reuse, RZ, 0x4 ;  /* 0x0000001000037211 */ /* 0x0c0fe400078f20ff */
[CC--:B------:R-:W-:Y:S02]  /*0ac0*/  LEA.HI R7, R0.reuse, R16.reuse, RZ, 0x7 ;  /* 0x0000001000077211 */ /* 0x0c0fe400078f38ff */
[----:B------:R-:W-:Y:S02]  /*0ad0*/  LOP3.LUT R4, R3, 0xfffffff0, RZ, 0xc0, !PT ;  /* 0xfffffff003047812 */ /* 0x000fe400078ec0ff */
[----:B------:R-:W-:Y:S02]  /*0ae0*/  LOP3.LUT R6, R7, 0xffffff80, RZ, 0xc0, !PT ;  /* 0xffffff8007067812 */ /* 0x000fe400078ec0ff */
[----:B------:R-:W-:Y:S01]  /*0af0*/  LEA.HI R5, R0, R16, RZ, 0x5 ;  /* 0x0000001000057211 */ /* 0x000fe200078f28ff */
[C---:B------:R-:W-:Y:S01]  /*0b00*/  IMAD.IADD R4, R16.reuse, 0x1, -R4 ;  /* 0x0000000110047824 */ /* 0x040fe200078e0a04 */
[----:B------:R-:W-:Y:S01]  /*0b10*/  SHF.R.S32.HI R20, RZ, 0x7, R7 ;  /* 0x00000007ff147819 */ /* 0x000fe20000011407 */
[----:B------:R-:W-:Y:S01]  /*0b20*/  IMAD.IADD R8, R16, 0x1, -R6 ;  /* 0x0000000110087824 */ /* 0x000fe200078e0a06 */
[----:B------:R-:W-:-:S02]  /*0b30*/  SHF.R.S32.HI R18, RZ, 0x5, R5 ;  /* 0x00000005ff127819 */ /* 0x000fc40000011405 */
[--C-:B------:R-:W-:Y:S01]  /*0b40*/  SHF.R.S32.HI R11, RZ, 0x1f, R4.reuse ;  /* 0x0000001fff0b7819 */ /* 0x100fe20000011404 */
[----:B------:R-:W-:Y:S01]  /*0b50*/  IMAD R14, R20, 0x100, R4 ;  /* 0x00000100140e7824 */ /* 0x000fe200078e0204 */
[----:B------:R-:W-:Y:S02]  /*0b60*/  SHF.R.S32.HI R5, RZ, 0x1f, R5 ;  /* 0x0000001fff057819 */ /* 0x000fe40000011405 */
[----:B------:R-:W-:Y:S02]  /*0b70*/  SHF.R.S32.HI R6, RZ, 0x4, R3 ;  /* 0x00000004ff067819 */ /* 0x000fe40000011403 */
[----:B------:R-:W-:Y:S02]  /*0b80*/  LEA.HI R13, R11, R4, RZ, 0x3 ;  /* 0x000000040b0d7211 */ /* 0x000fe400078f18ff */
[----:B------:R-:W-:Y:S02]  /*0b90*/  LEA.HI R3, R3, R6, RZ, 0x1 ;  /* 0x0000000603037211 */ /* 0x000fe400078f08ff */
[----:B------:R-:W-:-:S02]  /*0ba0*/  LEA.HI R5, R5, R18, RZ, 0x2 ;  /* 0x0000001205057211 */ /* 0x000fc400078f10ff */
[C---:B------:R-:W-:Y:S01]  /*0bb0*/  LOP3.LUT R15, R13.reuse, 0xfffffff8, RZ, 0xc0, !PT ;  /* 0xfffffff80d0f7812 */ /* 0x040fe200078ec0ff */
[----:B------:R-:W-:Y:S01]  /*0bc0*/  IMAD.SHL.U32 R13, R13, 0x40, RZ ;  /* 0x000000400d0d7824 */ /* 0x000fe200078e00ff */
[----:B------:R-:W-:Y:S02]  /*0bd0*/  SHF.R.S32.HI R9, RZ, 0x1f, R8 ;  /* 0x0000001fff097819 */ /* 0x000fe40000011408 */
[----:B------:R-:W-:Y:S01]  /*0be0*/  LOP3.LUT R3, R3, 0x1ffffffe, RZ, 0xc0, !PT ;  /* 0x1ffffffe03037812 */ /* 0x000fe200078ec0ff */
[----:B------:R-:W-:Y:S01]  /*0bf0*/  IMAD.IADD R15, R4, 0x1, -R15 ;  /* 0x00000001040f7824 */ /* 0x000fe200078e0a0f */
[----:B------:R-:W-:Y:S02]  /*0c00*/  LOP3.LUT R5, R5, 0x3ffffc, RZ, 0xc0, !PT ;  /* 0x003ffffc05057812 */ /* 0x000fe400078ec0ff */
[CC--:B------:R-:W-:Y:S01]  /*0c10*/  LEA.HI R10, R9.reuse, R8.reuse, RZ, 0x2 ;  /* 0x00000008090a7211 */ /* 0x0c0fe200078f10ff */
[----:B------:R-:W-:Y:S01]  /*0c20*/  IMAD.IADD R3, R6, 0x1, -R3 ;  /* 0x0000000106037824 */ /* 0x000fe200078e0a03 */
[----:B------:R-:W-:Y:S01]  /*0c30*/  LEA.HI R9, R9, R8, RZ, 0x5 ;  /* 0x0000000809097211 */ /* 0x000fe200078f28ff */
[----:B------:R-:W-:Y:S01]  /*0c40*/  IMAD.IADD R5, R18, 0x1, -R5 ;  /* 0x0000000112057824 */ /* 0x000fe200078e0a05 */
[--C-:B------:R-:W-:Y:S01]  /*0c50*/  SHF.R.S32.HI R11, RZ, 0x2, R10.reuse ;  /* 0x00000002ff0b7819 */ /* 0x100fe2000001140a */
[----:B------:R-:W-:Y:S01]  /*0c60*/  IMAD.SHL.U32 R4, R15, 0x40, RZ ;  /* 0x000000400f047824 */ /* 0x000fe200078e00ff */
[----:B------:R-:W-:Y:S01]  /*0c70*/  SHF.R.S32.HI R12, RZ, 0x1f, R10 ;  /* 0x0000001fff0c7819 */ /* 0x000fe2000001140a */
[----:B------:R-:W-:Y:S01]  /*0c80*/  IMAD R14, R5, 0x10, R14 ;  /* 0x00000010050e7824 */ /* 0x000fe200078e020e */
[----:B------:R-:W-:Y:S01]  /*0c90*/  LOP3.LUT R13, R13, 0x7ffffe00, RZ, 0xc0, !PT ;  /* 0x7ffffe000d0d7812 */ /* 0x000fe200078ec0ff */
[----:B------:R-:W-:Y:S01]  /*0ca0*/  IMAD.SHL.U32 R3, R3, 0x8, RZ ;  /* 0x0000000803037824 */ /* 0x000fe200078e00ff */
[----:B------:R-:W-:-:S02]  /*0cb0*/  LOP3.LUT R4, R4, 0x1c0, RZ, 0xc0, !PT ;  /* 0x000001c004047812 */ /* 0x000fc400078ec0ff */
[----:B------:R-:W-:Y:S01]  /*0cc0*/  LEA.HI R12, R12, R11, RZ, 0x3 ;  /* 0x0000000b0c0c7211 */ /* 0x000fe200078f18ff */
[--C-:B------:R-:W-:Y:S01]  /*0cd0*/  IMAD.U32 R5, R14, 0x40, R3.reuse ;  /* 0x000000400e057824 */ /* 0x100fe200078e0003 */
[----:B------:R-:W-:Y:S01]  /*0ce0*/  LOP3.LUT R3, R4, 0x8, R3, 0xf8, !PT ;  /* 0x0000000804037812 */ /* 0x000fe200078ef803 */
[----:B------:R-:W-:Y:S01]  /*0cf0*/  IMAD R13, R18, 0x400, R13 ;  /* 0x00000400120d7824 */ /* 0x000fe200078e020d */
[----:B------:R-:W-:Y:S02]  /*0d00*/  LOP3.LUT R12, R12, 0xfffffff8, RZ, 0xc0, !PT ;  /* 0xfffffff80c0c7812 */ /* 0x000fe400078ec0ff */
[----:B------:R-:W-:Y:S02]  /*0d10*/  CS2R R18, SRZ ;  /* 0x0000000000127805 */ /* 0x000fe4000001ff00 */
[----:B------:R-:W-:Y:S01]  /*0d20*/  SHF.R.U32.HI R4, RZ, 0x3, R4 ;  /* 0x00000003ff047819 */ /* 0x000fe20000011604 */
[----:B------:R0:W-:Y:S01]  /*0d30*/  STL [R1+0x60], R5 ;  /* 0x0000600501007387 */ /* 0x0001e20000100800 */
[----:B------:R-:W-:Y:S01]  /*0d40*/  SHF.R.S32.HI R9, RZ, 0x5, R9 ;  /* 0x00000005ff097819 */ /* 0x000fe20000011409 */
[----:B------:R-:W-:Y:S01]  /*0d50*/  IMAD.IADD R12, R11, 0x1, -R12 ;  /* 0x000000010b0c7824 */ /* 0x000fe200078e0a0c */
[----:B------:R-:W-:Y:S01]  /*0d60*/  LOP3.LUT R4, R3, R4, RZ, 0x3c, !PT ;  /* 0x0000000403047212 */ /* 0x000fe200078e3cff */
[----:B------:R-:W-:Y:S01]  /*0d70*/  STL [R1+0x50], RZ ;  /* 0x000050ff01007387 */ /* 0x000fe20000100800 */
[CC--:B------:R-:W-:Y:S01]  /*0d80*/  LEA.HI R3, R0.reuse, R16.reuse, RZ, 0x3 ;  /* 0x0000001000037211 */ /* 0x0c0fe200078f18ff */
[----:B------:R-:W-:Y:S01]  /*0d90*/  IMAD R194, R9, 0x10, R12 ;  /* 0x0000001009c27824 */ /* 0x000fe200078e020c */
[----:B------:R-:W-:Y:S01]  /*0da0*/  LEA.HI R0, R0, R16, RZ, 0x2 ;  /* 0x0000001000007211 */ /* 0x000fe200078f10ff */
[----:B------:R-:W-:Y:S01]  /*0db0*/  IMAD.IADD R13, R13, 0x1, R4 ;  /* 0x000000010d0d7824 */ /* 0x000fe200078e0204 */
[----:B------:R-:W-:-:S02]  /*0dc0*/  SHF.R.S32.HI R4, RZ, 0x3, R3 ;  /* 0x00000003ff047819 */ /* 0x000fc40000011403 */
[----:B------:R-:W-:Y:S01]  /*0dd0*/  SHF.R.S32.HI R192, RZ, 0x2, R0 ;  /* 0x00000002ffc07819 */ /* 0x000fe20000011400 */
[----:B------:R-:W-:Y:S01]  /*0de0*/  IMAD R198, R13, 0x2, R2 ;  /* 0x000000020dc67824 */ /* 0x000fe200078e0202 */
[----:B------:R-:W-:Y:S02]  /*0df0*/  SHF.R.S32.HI R9, RZ, 0x1f, R0 ;  /* 0x0000001fff097819 */ /* 0x000fe40000011400 */
[----:B------:R-:W-:Y:S01]  /*0e00*/  LOP3.LUT R0, R0, 0xfffffffc, RZ, 0xc0, !PT ;  /* 0xfffffffc00007812 */ /* 0x000fe200078ec0ff */
[----:B------:R-:W-:Y:S01]  /*0e10*/  VIADD R201, R198, 0x26800 ;  /* 0x00026800c6c97836 */ /* 0x000fe20000000000 */
[----:B0-----:R-:W-:Y:S01]  /*0e20*/  LOP3.LUT R5, R10, 0x7ffffffc, RZ, 0xc0, !PT ;  /* 0x7ffffffc0a057812 */ /* 0x001fe200078ec0ff */
[----:B------:R-:W-:Y:S01]  /*0e30*/  VIADD R199, R198, 0x26840 ;  /* 0x00026840c6c77836 */ /* 0x000fe20000000000 */
[----:B------:R-:W-:Y:S01]  /*0e40*/  LOP3.LUT R3, R3, 0xfffffff8, RZ, 0xc0, !PT ;  /* 0xfffffff803037812 */ /* 0x000fe200078ec0ff */
[----:B------:R-:W-:Y:S01]  /*0e50*/  IMAD.IADD R6, R16, 0x1, -R0 ;  /* 0x0000000110067824 */ /* 0x000fe200078e0a00 */
[----:B------:R-:W-:Y:S01]  /*0e60*/  LEA.HI R7, R7, R20, RZ, 0x1 ;  /* 0x0000001407077211 */ /* 0x000fe200078f08ff */
[----:B------:R-:W-:Y:S01]  /*0e70*/  IMAD.IADD R5, R8, 0x1, -R5 ;  /* 0x0000000108057824 */ /* 0x000fe200078e0a05 */
[----:B------:R-:W-:Y:S01]  /*0e80*/  LEA.HI R9, R9, R192, RZ, 0x3 ;  /* 0x000000c009097211 */ /* 0x000fe200078f18ff */
[----:B------:R-:W-:Y:S01]  /*0e90*/  IMAD.IADD R10, R16, 0x1, -R3 ;  /* 0x00000001100a7824 */ /* 0x000fe200078e0a03 */
[----:B------:R-:W-:Y:S01]  /*0ea0*/  LEA.HI R0, R6, R6, RZ, 0x1 ;  /* 0x0000000606007211 */ /* 0x000fe200078f08ff */
[----:B------:R-:W-:Y:S01]  /*0eb0*/  VIADD R8, R192, 0x20 ;  /* 0x00000020c0087836 */ /* 0x000fe20000000000 */
[----:B------:R-:W-:Y:S01]  /*0ec0*/  LOP3.LUT R7, R7, 0xfffffe, RZ, 0xc0, !PT ;  /* 0x00fffffe07077812 */ /* 0x000fe200078ec0ff */
[----:B------:R-:W-:Y:S01]  /*0ed0*/  IMAD.SHL.U32 R204, R10, 0x8, RZ ;  /* 0x000000080acc7824 */ /* 0x000fe200078e00ff */
[----:B------:R-:W-:Y:S01]  /*0ee0*/  LOP3.LUT R0, R0, 0x1ffffffe, RZ, 0xc0, !PT ;  /* 0x1ffffffe00007812 */ /* 0x000fe200078ec0ff */
[----:B------:R-:W-:Y:S01]  /*0ef0*/  IMAD.SHL.U32 R3, R8, 0x40, RZ ;  /* 0x0000004008037824 */ /* 0x000fe200078e00ff */
[----:B------:R-:W-:Y:S01]  /*0f00*/  SHF.R.S32.HI R4, RZ, 0x1f, R8 ;  /* 0x0000001fff047819 */ /* 0x000fe20000011408 */
[----:B------:R-:W-:Y:S01]  /*0f10*/  IMAD.SHL.U32 R16, R6, 0x8, RZ ;  /* 0x0000000806107824 */ /* 0x000fe200078e00ff */
[----:B------:R-:W-:Y:S01]  /*0f20*/  IADD3 R36, R204, 0x40, RZ ;  /* 0x00000040cc247810 */ /* 0x000fe20007ffe0ff */
[----:B------:R-:W-:Y:S01]  /*0f30*/  IMAD.SHL.U32 R190, R6, 0x4, RZ ;  /* 0x0000000406be7824 */ /* 0x000fe200078e00ff */
[----:B------:R-:W-:Y:S01]  /*0f40*/  LEA.HI R4, R4, R8, RZ, 0x3 ;  /* 0x0000000804047211 */ /* 0x000fe200078f18ff */
[----:B------:R-:W-:Y:S01]  /*0f50*/  VIADD R228, R16, 0x40 ;  /* 0x0000004010e47836 */ /* 0x000fe20000000000 */
[----:B------:R-:W-:Y:S01]  /*0f60*/  LOP3.LUT R3, R3, 0x1c0, RZ, 0xc0, !PT ;  /* 0x000001c003037812 */ /* 0x000fe200078ec0ff */
[C---:B------:R-:W-:Y:S01]  /*0f70*/  VIADD R34, R204.reuse, 0xc0 ;  /* 0x000000c0cc227836 */ /* 0x040fe20000000000 */
[----:B------:R-:W-:Y:S01]  /*0f80*/  LOP3.LUT R9, R9, 0xfffffff8, RZ, 0xc0, !PT ;  /* 0xfffffff809097812 */ /* 0x000fe200078ec0ff */
[C---:B------:R-:W-:Y:S01]  /*0f90*/  VIADD R35, R204.reuse, 0x80 ;  /* 0x00000080cc237836 */ /* 0x040fe20000000000 */
[----:B------:R-:W-:Y:S01]  /*0fa0*/  SHF.R.U32.HI R24, RZ, 0x3, R3 ;  /* 0x00000003ff187819 */ /* 0x000fe20000011603 */
[----:B------:R-:W-:Y:S01]  /*0fb0*/  VIADD R32, R204, 0x140 ;  /* 0x00000140cc207836 */ /* 0x000fe20000000000 */
[----:B------:R-:W-:Y:S01]  /*0fc0*/  SHF.R.S32.HI R38, RZ, 0x1f, R36 ;  /* 0x0000001fff267819 */ /* 0x000fe20000011424 */
[----:B------:R-:W-:Y:S01]  /*0fd0*/  IMAD.IADD R7, R20, 0x1, -R7 ;  /* 0x0000000114077824 */ /* 0x000fe200078e0a07 */
[----:B------:R-:W-:Y:S01]  /*0fe0*/  SHF.R.S32.HI R36, RZ, 0x1f, R34 ;  /* 0x0000001fff247819 */ /* 0x000fe20000011422 */
[----:B------:R-:W-:Y:S01]  /*0ff0*/  VIADD R220, R16, 0x60 ;  /* 0x0000006010dc7836 */ /* 0x000fe20000000000 */
[----:B------:R-:W-:Y:S01]  /*1000*/  SHF.R.S32.HI R37, RZ, 0x1f, R35 ;  /* 0x0000001fff257819 */ /* 0x000fe20000011423 */
[C---:B------:R-:W-:Y:S01]  /*1010*/  VIADD R33, R204.reuse, 0x100 ;  /* 0x00000100cc217836 */ /* 0x040fe20000000000 */
[----:B------:R-:W-:Y:S01]  /*1020*/  SHF.R.S32.HI R34, RZ, 0x1f, R32 ;  /* 0x0000001fff227819 */ /* 0x000fe20000011420 */
[----:B------:R-:W-:Y:S01]  /*1030*/  VIADD R31, R204, 0x180 ;  /* 0x00000180cc1f7836 */ /* 0x000fe20000000000 */
[----:B------:R-:W-:Y:S01]  /*1040*/  R2P PR, R15, 0x6 ;  /* 0x000000060f007804 */ /* 0x000fe20000000000 */
[----:B------:R-:W-:Y:S01]  /*1050*/  VIADD R218, R16, 0x80 ;  /* 0x0000008010da7836 */ /* 0x000fe20000000000 */
[----:B------:R-:W-:Y:S01]  /*1060*/  SHF.R.S32.HI R35, RZ, 0x1f, R33 ;  /* 0x0000001fff237819 */ /* 0x000fe20000011421 */
[----:B------:R-:W-:Y:S01]  /*1070*/  VIADD R203, R190, 0x10 ;  /* 0x00000010becb7836 */ /* 0x000fe20000000000 */
[----:B------:R-:W-:Y:S01]  /*1080*/  SHF.R.S32.HI R32, RZ, 0x1f, R31 ;  /* 0x0000001fff207819 */ /* 0x000fe2000001141f */
[----:B------:R-:W-:Y:S01]  /*1090*/  VIADD R30, R204, 0x1c0 ;  /* 0x000001c0cc1e7836 */ /* 0x000fe20000000000 */
[----:B------:R-:W-:Y:S01]  /*10a0*/  SEL R200, R200, 0xffffffe0, !P1 ;  /* 0xffffffe0c8c87807 */ /* 0x000fe20004800000 */
[----:B------:R-:W-:Y:S01]  /*10b0*/  IMAD.IADD R229, R6, 0x1, -R0 ;  /* 0x0000000106e57824 */ /* 0x000fe200078e0a00 */
[----:B------:R-:W-:Y:S01]  /*10c0*/  LOP3.LUT R0, R3, 0x38, R16, 0xf8, !PT ;  /* 0x0000003803007812 */ /* 0x000fe200078ef810 */
[----:B------:R-:W-:Y:S01]  /*10d0*/  IMAD.SHL.U32 R4, R4, 0x40, RZ ;  /* 0x0000004004047824 */ /* 0x000fe200078e00ff */
[----:B------:R-:W-:Y:S01]  /*10e0*/  SHF.R.S32.HI R3, RZ, 0x1f, R228 ;  /* 0x0000001fff037819 */ /* 0x000fe200000114e4 */
[----:B------:R-:W-:Y:S01]  /*10f0*/  VIADD R29, R16, 0x1c0 ;  /* 0x000001c0101d7836 */ /* 0x000fe20000000000 */
[----:B------:R-:W-:Y:S01]  /*1100*/  SHF.R.S32.HI R33, RZ, 0x1f, R203 ;  /* 0x0000001fff217819 */ /* 0x000fe200000114cb */
[----:B------:R-:W-:Y:S01]  /*1110*/  IMAD.SHL.U32 R197, R7, 0x100, RZ ;  /* 0x0000010007c57824 */ /* 0x000fe200078e00ff */
[----:B------:R-:W-:Y:S01]  /*1120*/  SHF.R.S32.HI R7, RZ, 0x1f, R220 ;  /* 0x0000001fff077819 */ /* 0x000fe200000114dc */
[----:B------:R-:W-:Y:S01]  /*1130*/  IMAD.IADD R196, R192, 0x1, -R9 ;  /* 0x00000001c0c47824 */ /* 0x000fe200078e0a09 */
[----:B------:R-:W-:Y:S01]  /*1140*/  SHF.R.S32.HI R9, RZ, 0x1f, R218 ;  /* 0x0000001fff097819 */ /* 0x000fe200000114da */
[C---:B------:R-:W-:Y:S01]  /*1150*/  VIADD R28, R16.reuse, 0x1e0 ;  /* 0x000001e0101c7836 */ /* 0x040fe20000000000 */
[----:B------:R-:W-:Y:S01]  /*1160*/  SHF.R.S32.HI R31, RZ, 0x1f, R30 ;  /* 0x0000001fff1f7819 */ /* 0x000fe2000001141e */
[----:B------:R-:W-:Y:S01]  /*1170*/  VIADD R215, R16, 0xa0 ;  /* 0x000000a010d77836 */ /* 0x000fe20000000000 */
[----:B------:R-:W-:Y:S01]  /*1180*/  SHF.L.U64.HI R30, R228, 0x1, R3 ;  /* 0x00000001e41e7819 */ /* 0x000fe20000010203 */
[----:B------:R-:W-:Y:S01]  /*1190*/  VIADD R214, R16, 0xc0 ;  /* 0x000000c010d67836 */ /* 0x000fe20000000000 */
[----:B------:R-:W-:Y:S01]  /*11a0*/  LOP3.LUT R4, R4, 0xfffffe00, RZ, 0xc0, !PT ;  /* 0xfffffe0004047812 */ /* 0x000fe200078ec0ff */
[----:B------:R-:W-:Y:S01]  /*11b0*/  STL [R1+0x4], R29 ;  /* 0x0000041d01007387 */ /* 0x000fe20000100800 */
[----:B------:R-:W-:Y:S01]  /*11c0*/  SHF.L.U64.HI R7, R220, 0x1, R7 ;  /* 0x00000001dc077819 */ /* 0x000fe20000010207 */
[----:B------:R-:W-:Y:S01]  /*11d0*/  VIADD R213, R16, 0xe0 ;  /* 0x000000e010d57836 */ /* 0x000fe20000000000 */
[----:B------:R-:W-:Y:S01]  /*11e0*/  SHF.L.U64.HI R3, R218, 0x1, R9 ;  /* 0x00000001da037819 */ /* 0x000fe20000010209 */
[----:B------:R-:W-:Y:S01]  /*11f0*/  STL [R1], R28 ;  /* 0x0000001c01007387 */ /* 0x000fe20000100800 */
[----:B------:R-:W-:Y:S01]  /*1200*/  SHF.R.S32.HI R6, RZ, 0x1f, R215 ;  /* 0x0000001fff067819 */ /* 0x000fe200000114d7 */
[C---:B------:R-:W-:Y:S01]  /*1210*/  VIADD R211, R16.reuse, 0x100 ;  /* 0x0000010010d37836 */ /* 0x040fe20000000000 */
[----:B------:R-:W-:Y:S01]  /*1220*/  SHF.R.S32.HI R11, RZ, 0x1f, R214 ;  /* 0x0000001fff0b7819 */ /* 0x000fe200000114d6 */
[----:B------:R-:W-:Y:S01]  /*1230*/  STL [R1+0x54], R33 ;  /* 0x0000542101007387 */ /* 0x000fe20000100800 */
[C---:B------:R-:W-:Y:S01]  /*1240*/  VIADD R210, R16.reuse, 0x120 ;  /* 0x0000012010d27836 */ /* 0x040fe20000000000 */
[----:B------:R-:W-:Y:S01]  /*1250*/  SHF.L.U64.HI R6, R215, 0x1, R6 ;  /* 0x00000001d7067819 */ /* 0x000fe20000010206 */
[C---:B------:R-:W-:Y:S01]  /*1260*/  VIADD R208, R16.reuse, 0x140 ;  /* 0x0000014010d07836 */ /* 0x040fe20000000000 */
[----:B------:R-:W-:Y:S01]  /*1270*/  STL [R1+0x10], R30 ;  /* 0x0000101e01007387 */ /* 0x000fe20000100800 */
[----:B------:R-:W-:Y:S01]  /*1280*/  SHF.R.S32.HI R8, RZ, 0x1f, R213 ;  /* 0x0000001fff087819 */ /* 0x000fe200000114d5 */
[C---:B------:R-:W-:Y:S01]  /*1290*/  VIADD R207, R16.reuse, 0x160 ;  /* 0x0000016010cf7836 */ /* 0x040fe20000000000 */
[----:B------:R-:W-:Y:S01]  /*12a0*/  SHF.R.S32.HI R10, RZ, 0x1f, R211 ;  /* 0x0000001fff0a7819 */ /* 0x000fe200000114d3 */
[----:B------:R-:W-:Y:S01]  /*12b0*/  STL [R1+0x5c], R4 ;  /* 0x00005c0401007387 */ /* 0x000fe20000100800 */
        /* <DEDUP_REMOVED lines=8> */
[----:B------:R-:W-:Y:S01]  /*1340*/  SHF.R.S32.HI R23, RZ, 0x1f, R206 ;  /* 0x0000001fff177819 */ /* 0x000fe200000114ce */
[C---:B------:R-:W-:Y:S01]  /*1350*/  @P2 VIADD R199, R201.reuse, 0xffffffc0 ;  /* 0xffffffc0c9c72836 */ /* 0x040fe20000000000 */
[----:B------:R-:W-:Y:S01]  /*1360*/  SHF.R.S32.HI R14, RZ, 0x1f, R205 ;  /* 0x0000001fff0e7819 */ /* 0x000fe200000114cd */
[----:B------:R2:W-:Y:S01]  /*1370*/  STL [R1+0x1c], R6 ;  /* 0x00001c0601007387 */ /* 0x0005e20000100800 */
[----:B------:R-:W-:Y:S01]  /*1380*/  SHF.R.S32.HI R20, RZ, 0x1f, R29 ;  /* 0x0000001fff147819 */ /* 0x000fe2000001141d */
[----:B------:R-:W-:Y:S01]  /*1390*/  IMAD.IADD R201, R201, 0x1, R200 ;  /* 0x00000001c9c97824 */ /* 0x000fe200078e02c8 */
[----:B0-----:R-:W-:Y:S01]  /*13a0*/  SHF.L.U64.HI R7, R213, 0x1, R8 ;  /* 0x00000001d5077819 */ /* 0x001fe20000010208 */
[----:B------:R-:W-:Y:S01]  /*13b0*/  IMAD.SHL.U32 R185, R5, 0x2, RZ ;  /* 0x0000000205b97824 */ /* 0x000fe200078e00ff */
[----:B------:R-:W-:Y:S01]  /*13c0*/  SHF.R.S32.HI R22, RZ, 0x1f, R28 ;  /* 0x0000001fff167819 */ /* 0x000fe2000001141c */
[----:B------:R-:W-:Y:S01]  /*13d0*/  IMAD R229, R229, 0x8, R194 ;  /* 0x00000008e5e57824 */ /* 0x000fe200078e02c2 */
[----:B-1----:R-:W-:Y:S01]  /*13e0*/  SHF.L.U64.HI R3, R214, 0x1, R11 ;  /* 0x00000001d6037819 */ /* 0x002fe2000001020b */
[----:B------:R-:W-:Y:S01]  /*13f0*/  IMAD.IADD R200, R200, 0x1, R199 ;  /* 0x00000001c8c87824 */ /* 0x000fe200078e02c7 */
[----:B------:R-:W-:-:S02]  /*1400*/  SHF.R.S32.HI R17, RZ, 0x1f, R16 ;  /* 0x0000001fff117819 */ /* 0x000fc40000011410 */
[----:B--2---:R-:W-:Y:S01]  /*1410*/  SHF.L.U64.HI R6, R211, 0x1, R10 ;  /* 0x00000001d3067819 */ /* 0x004fe2000001020a */
[----:B------:R0:W-:Y:S01]  /*1420*/  STL [R1+0x20], R3 ;  /* 0x0000200301007387 */ /* 0x0001e20000100800 */
[----:B------:R-:W-:-:S03]  /*1430*/  SHF.R.S32.HI R202, RZ, 0x1f, R186 ;  /* 0x0000001fffca7819 */ /* 0x000fc600000114ba */
[----:B------:R1:W-:Y:S04]  /*1440*/  STL [R1+0x24], R7 ;  /* 0x0000240701007387 */ /* 0x0003e80000100800 */
[----:B------:R2:W-:Y:S01]  /*1450*/  STL [R1+0x28], R6 ;  /* 0x0000280601007387 */ /* 0x0005e20000100800 */
[----:B0-----:R-:W-:Y:S02]  /*1460*/  SHF.L.U64.HI R3, R210, 0x1, R15 ;  /* 0x00000001d2037819 */ /* 0x001fe4000001020f */
[----:B-1----:R-:W-:-:S03]  /*1470*/  SHF.L.U64.HI R7, R208, 0x1, R21 ;  /* 0x00000001d0077819 */ /* 0x002fc60000010215 */
[----:B------:R0:W-:Y:S01]  /*1480*/  STL [R1+0x2c], R3 ;  /* 0x00002c0301007387 */ /* 0x0001e20000100800 */
[----:B--2---:R-:W-:-:S03]  /*1490*/  SHF.L.U64.HI R6, R207, 0x1, R12 ;  /* 0x00000001cf067819 */ /* 0x004fc6000001020c */
[----:B------:R1:W-:Y:S04]  /*14a0*/  STL [R1+0x30], R7 ;  /* 0x0000300701007387 */ /* 0x0003e80000100800 */
[----:B------:R2:W-:Y:S01]  /*14b0*/  STL [R1+0x34], R6 ;  /* 0x0000340601007387 */ /* 0x0005e20000100800 */
[----:B0-----:R-:W-:Y:S02]  /*14c0*/  SHF.L.U64.HI R3, R206, 0x1, R23 ;  /* 0x00000001ce037819 */ /* 0x001fe40000010217 */
[----:B-1----:R-:W-:-:S03]  /*14d0*/  SHF.L.U64.HI R7, R205, 0x1, R14 ;  /* 0x00000001cd077819 */ /* 0x002fc6000001020e */
[----:B------:R0:W-:Y:S01]  /*14e0*/  STL [R1+0x38], R3 ;  /* 0x0000380301007387 */ /* 0x0001e20000100800 */
[----:B--2---:R-:W-:-:S03]  /*14f0*/  SHF.L.U64.HI R6, R29, 0x1, R20 ;  /* 0x000000011d067819 */ /* 0x004fc60000010214 */
[----:B------:R-:W-:Y:S04]  /*1500*/  STL [R1+0x3c], R7 ;  /* 0x00003c0701007387 */ /* 0x000fe80000100800 */
[----:B------:R-:W-:Y:S01]  /*1510*/  STL [R1+0x40], R6 ;  /* 0x0000400601007387 */ /* 0x000fe20000100800 */
[----:B0-----:R-:W-:-:S05]  /*1520*/  SHF.L.U64.HI R3, R28, 0x1, R22 ;  /* 0x000000011c037819 */ /* 0x001fca0000010216 */
[----:B------:R0:W-:Y:S02]  /*1530*/  STL [R1+0x44], R3 ;  /* 0x0000440301007387 */ /* 0x0001e40000100800 */
[----:B0-----:R-:W-:-:S05]  /*1540*/  LOP3.LUT R3, R4, R0, R24, 0xf6, !PT ;  /* 0x0000000004037212 */ /* 0x001fca00078ef618 */
[----:B------:R-:W-:-:S05]  /*1550*/  IMAD R0, R3, 0x2, R2 ;  /* 0x0000000203007824 */ /* 0x000fca00078e0202 */
[----:B------:R0:W-:Y:S02]  /*1560*/  STL [R1+0x58], R0 ;  /* 0x0000580001007387 */ /* 0x0001e40000100800 */
.L_x_5997:
[----:B------:R-:W-:Y:S01]  /*1570*/  ULDC.64 UR4, c[0x0][0xa28] ;  /* 0x00028a0000047ab9 */ /* 0x000fe20000000a00 */
[----:B01234-:R-:W1:Y:S01]  /*1580*/  LDC.64 R6, c[0x0][0xa08] ;  /* 0x00028200ff067b82 */ /* 0x01fe620000000a00 */
[----:B------:R-:W-:Y:S01]  /*1590*/  ISETP.NE.U32.AND P0, PT, RZ, UR4, PT ;  /* 0x00000004ff007c0c */ /* 0x000fe2000bf05070 */
[----:B0-----:R-:W-:Y:S01]  /*15a0*/  IMAD.MOV.U32 R0, RZ, RZ, RZ ;  /* 0x000000ffff007224 */ /* 0x001fe200078e00ff */
[----:B------:R-:W-:Y:S01]  /*15b0*/  ULDC.64 UR6, c[0x0][0xa20] ;  /* 0x0002880000067ab9 */ /* 0x000fe20000000a00 */
[----:B------:R-:W-:Y:S01]  /*15c0*/  IMAD.MOV.U32 R28, RZ, RZ, RZ ;  /* 0x000000ffff1c7224 */ /* 0x000fe200078e00ff */
[----:B------:R-:W-:Y:S01]  /*15d0*/  ISETP.NE.AND.EX P0, PT, RZ, UR5, PT, P0 ;  /* 0x00000005ff007c0c */ /* 0x000fe2000bf05300 */
[----:B------:R-:W-:Y:S02]  /*15e0*/  ULDC.64 UR4, c[0x0][0xa18] ;  /* 0x0002860000047ab9 */ /* 0x000fe40000000a00 */
[----:B------:R-:W-:-:S04]  /*15f0*/  ISETP.NE.U32.AND P1, PT, RZ, UR4, PT ;  /* 0x00000004ff007c0c */ /* 0x000fc8000bf25070 */
[----:B------:R-:W-:Y:S01]  /*1600*/  ISETP.NE.AND.EX P1, PT, RZ, UR5, PT, P1 ;  /* 0x00000005ff007c0c */ /* 0x000fe2000bf25310 */
[----:B------:R-:W-:Y:S02]  /*1610*/  ULDC.64 UR4, c[0x0][0xa08] ;  /* 0x0002820000047ab9 */ /* 0x000fe40000000a00 */
[----:B------:R-:W-:-:S03]  /*1620*/  ISETP.NE.U32.AND P3, PT, RZ, UR4, PT ;  /* 0x00000004ff007c0c */ /* 0x000fc6000bf65070 */
[----:B------:R-:W0:Y:S01]  /*1630*/  @P0 LDC.64 R4, c[0x0][0xa28] ;  /* 0x00028a00ff040b82 */ /* 0x000e220000000a00 */
[----:B------:R-:W-:Y:S01]  /*1640*/  ISETP.NE.AND.EX P3, PT, RZ, UR5, PT, P3 ;  /* 0x00000005ff007c0c */ /* 0x000fe2000bf65330 */
[----:B-1----:R-:W-:-:S06]  /*1650*/  IMAD.WIDE R10, R27, 0x4, R6 ;  /* 0x000000041b0a7825 */ /* 0x002fcc00078e0206 */
[----:B------:R-:W1:Y:S01]  /*1660*/  @P1 LDC.64 R8, c[0x0][0xa18] ;  /* 0x00028600ff081b82 */ /* 0x000e620000000a00 */
[----:B------:R-:W-:Y:S02]  /*1670*/  ULDC UR4, c[0x0][0x288] ;  /* 0x0000a20000047ab9 */ /* 0x000fe40000000800 */
[----:B------:R-:W-:Y:S01]  /*1680*/  IMAD.U32 R23, RZ, RZ, UR4 ;  /* 0x00000004ff177e24 */ /* 0x000fe2000f8e00ff */
[----:B------:R2:W-:Y:S01]  /*1690*/  STL [R1+0x48], R26 ;  /* 0x0000481a01007387 */ /* 0x0005e20000100800 */
[----:B------:R-:W-:-:S03]  /*16a0*/  ULDC.64 UR4, c[0x0][0x418] ;  /* 0x0001060000047ab9 */ /* 0x000fc60000000a00 */
[----:B------:R2:W5:Y:S01]  /*16b0*/  @P3 LDG.E R28, desc[UR40][R10.64] ;  /* 0x000000280a1c3981 */ /* 0x000562000c1e1900 */
[----:B0-----:R-:W-:-:S05]  /*16c0*/  @P0 IMAD.WIDE R4, R27, 0x4, R4 ;  /* 0x000000041b040825 */ /* 0x001fca00078e0204 */
[----:B------:R2:W5:Y:S01]  /*16d0*/  @P0 LDG.E R0, desc[UR40][R4.64] ;  /* 0x0000002804000981 */ /* 0x000562000c1e1900 */
[----:B-1----:R-:W-:-:S05]  /*16e0*/  @P1 IMAD.WIDE R6, R27, 0x4, R8 ;  /* 0x000000041b061825 */ /* 0x002fca00078e0208 */
[----:B------:R2:W5:Y:S04]  /*16f0*/  @P1 LDG.E R23, desc[UR40][R6.64] ;  /* 0x0000002806171981 */ /* 0x000568000c1e1900 */
[----:B------:R2:W-:Y:S01]  /*1700*/  STL [R1+0x4c], R27 ;  /* 0x00004c1b01007387 */ /* 0x0005e20000100800 */
[----:B------:R-:W-:-:S03]  /*1710*/  UISETP.NE.U32.AND UP0, UPT, UR4, URZ, UPT ;  /* 0x0000003f0400728c */ /* 0x000fc6000bf05070 */
[----:B------:R-:W-:Y:S01]  /*1720*/  ULDC UR4, c[0x0][0x424] ;  /* 0x0001090000047ab9 */ /* 0x000fe20000000800 */
[----:B------:R-:W-:Y:S01]  /*1730*/  UISETP.NE.AND.EX UP0, UPT, UR5, URZ, UPT, UP0 ;  /* 0x0000003f0500728c */ /* 0x000fe2000bf05300 */
[----:B------:R-:W-:Y:S02]  /*1740*/  ISETP.NE.U32.AND P2, PT, RZ, UR6, PT ;  /* 0x00000006ff007c0c */ /* 0x000fe4000bf45070 */
[----:B------:R-:W-:Y:S01]  /*1750*/  ULDC UR5, c[0x0][0x2f0] ;  /* 0x0000bc0000057ab9 */ /* 0x000fe20000000800 */
[----:B------:R-:W-:Y:S01]  /*1760*/  USEL UR4, UR4, 0x1, UP0 ;  /* 0x0000000104047887 */ /* 0x000fe20008000000 */
[----:B------:R-:W-:-:S03]  /*1770*/  ISETP.NE.AND.EX P2, PT, RZ, UR7, PT, P2 ;  /* 0x00000007ff007c0c */ /* 0x000fc6000bf45320 */
[----:B------:R-:W-:-:S03]  /*1780*/  UIMAD UR4, UR4, UR5, URZ ;  /* 0x00000005040472a4 */ /* 0x000fc6000f8e023f */
[----:B------:R-:W-:Y:S01]  /*1790*/  ULDC UR5, c[0x0][0x348] ;  /* 0x0000d20000057ab9 */ /* 0x000fe20000000800 */
[----:B--2---:R-:W-:Y:S08]  /*17a0*/  @P1 BRA `(.L_x_5779) ;  /* 0x0000000000241947 */ /* 0x004ff00003800000 */
        /* <DEDUP_REMOVED lines=9> */
.L_x_5779:
[----:B------:R-:W-:Y:S02]  /*1840*/  IMAD.U32 R38, RZ, RZ, UR5 ;  /* 0x00000005ff267e24 */ /* 0x000fe4000f8e00ff */
[----:B------:R-:W-:Y:S01]  /*1850*/  IMAD.U32 R29, RZ, RZ, UR4 ;  /* 0x00000004ff1d7e24 */ /* 0x000fe2000f8e00ff */
[----:B------:R-:W-:Y:S06]  /*1860*/  @!P2 BRA `(.L_x_5780) ;  /* 0x000000000010a947 */ /* 0x000fec0003800000 */
[----:B------:R-:W0:Y:S02]  /*1870*/  LDC.64 R4, c[0x0][0xa20] ;  /* 0x00028800ff047b82 */ /* 0x000e240000000a00 */
[----:B0-----:R-:W-:-:S05]  /*1880*/  IMAD.WIDE R4, R27, 0x4, R4 ;  /* 0x000000041b047825 */ /* 0x001fca00078e0204 */
[----:B------:R0:W5:Y:S01]  /*1890*/  LDG.E R29, desc[UR40][R4.64] ;  /* 0x00000028041d7981 */ /* 0x000162000c1e1900 */
[----:B------:R-:W-:Y:S05]  /*18a0*/  BRA `(.L_x_5781) ;  /* 0x0000000000107947 */ /* 0x000fea0003800000 */
.L_x_5780:
[----:B------:R-:W-:Y:S05]  /*18b0*/  @!P3 BRA `(.L_x_5781) ;  /* 0x00000000000cb947 */ /* 0x000fea0003800000 */
[----:B------:R-:W2:Y:S04]  /*18c0*/  LDG.E R4, desc[UR40][R10.64] ;  /* 0x000000280a047981 */ /* 0x000ea8000c1e1900 */
[----:B------:R-:W2:Y:S02]  /*18d0*/  LDG.E R29, desc[UR40][R10.64+0x4] ;  /* 0x000004280a1d7981 */ /* 0x000ea4000c1e1900 */
[----:B--2---:R-:W-:-:S07]  /*18e0*/  IMAD.IADD R29, R29, 0x1, -R4 ;  /* 0x000000011d1d7824 */ /* 0x004fce00078e0a04 */
.L_x_5781:
        /* <DEDUP_REMOVED lines=17> */
[----:B------:R-:W0:Y:S01]  /*1a00*/  LDC.64 R4, c[0x0][0x9e0] ;  /* 0x00027800ff047b82 */ /* 0x000e220000000a00 */
[----:B------:R-:W-:Y:S02]  /*1a10*/  IMAD.IADD R13, R29, 0x1, -R0 ;  /* 0x000000011d0d7824 */ /* 0x000fe400078e0a00 */
[----:B------:R-:W-:-:S04]  /*1a20*/  VIADD R0, R195, 0x3f ;  /* 0x0000003fc3007836 */ /* 0x000fc80000000000 */
[----:B-1----:R-:W-:-:S04]  /*1a30*/  IMAD.MOV.U32 R6, RZ, RZ, R0 ;  /* 0x000000ffff067224 */ /* 0x002fc800078e0000 */
[----:B------:R-:W1:Y:S08]  /*1a40*/  @P1 LDC R11, c[0x0][0x44c] ;  /* 0x00011300ff0b1b82 */ /* 0x000e700000000800 */
[----:B------:R-:W4:Y:S01]  /*1a50*/  @P1 LDC R12, c[0x0][0x450] ;  /* 0x00011400ff0c1b82 */ /* 0x000f220000000800 */
[----:B0-----:R-:W-:Y:S01]  /*1a60*/  ISETP.GE.AND P2, PT, R5, 0x1, PT ;  /* 0x000000010500780c */ /* 0x001fe20003f46270 */
[----:B---3--:R-:W-:-:S02]  /*1a70*/  @P0 IMAD.IADD R38, R10, 0x1, -R3 ;  /* 0x000000010a260824 */ /* 0x008fc400078e0a03 */
[----:B-1----:R-:W-:-:S04]  /*1a80*/  @P1 IMAD.HI.U32 R3, R0, R11, RZ ;  /* 0x0000000b00031227 */ /* 0x002fc800078e00ff */
[----:B------:R-:W-:Y:S01]  /*1a90*/  IMAD.IADD R184, R13, 0x1, R38 ;  /* 0x000000010db87824 */ /* 0x000fe200078e0226 */
[----:B----4-:R-:W-:-:S03]  /*1aa0*/  @P1 SHF.R.U32.HI R6, RZ, R12, R3 ;  /* 0x0000000cff061219 */ /* 0x010fc60000011603 */
[C---:B------:R-:W-:Y:S01]  /*1ab0*/  VIADD R0, R184.reuse, 0x3f ;  /* 0x0000003fb8007836 */ /* 0x040fe20000000000 */
[----:B------:R-:W-:-:S04]  /*1ac0*/  IADD3 R7, R184, 0x1, -R23 ;  /* 0x00000001b8077810 */ /* 0x000fc80007ffe817 */
[----:B------:R-:W-:Y:S01]  /*1ad0*/  SHF.R.S32.HI R3, RZ, 0x1f, R0 ;  /* 0x0000001fff037819 */ /* 0x000fe20000011400 */
[----:B--2---:R-:W-:-:S03]  /*1ae0*/  IMAD.IADD R9, R7, 0x1, R6 ;  /* 0x0000000107097824 */ /* 0x004fc600078e0206 */
[----:B------:R-:W-:Y:S01]  /*1af0*/  LEA.HI R3, R3, R0, RZ, 0x6 ;  /* 0x0000000003037211 */ /* 0x000fe200078f30ff */
[----:B------:R-:W-:-:S03]  /*1b00*/  IMAD.IADD R4, R9, 0x1, R4 ;  /* 0x0000000109047824 */ /* 0x000fc600078e0204 */
[----:B------:R-:W-:Y:S01]  /*1b10*/  SHF.R.S32.HI R168, RZ, 0x6, R3 ;  /* 0x00000006ffa87819 */ /* 0x000fe20000011403 */
        /* <DEDUP_REMOVED lines=12> */
.L_x_5784:
[----:B------:R-:W-:-:S13]  /*1be0*/  ISETP.NE.AND P0, PT, R5, 0x1, PT ;  /* 0x000000010500780c */ /* 0x000fda0003f05270 */
[----:B------:R-:W0:Y:S02]  /*1bf0*/  @P0 LDC.64 R6, c[0x0][0x9e8] ;  /* 0x00027a00ff060b82 */ /* 0x000e240000000a00 */
[----:B0-----:R-:W-:-:S05]  /*1c00*/  @P0 IMAD.HI.U32 R6, R0, R6, RZ ;  /* 0x0000000600060227 */ /* 0x001fca00078e00ff */
[----:B------:R-:W-:-:S07]  /*1c10*/  @P0 SHF.R.U32.HI R0, RZ, R7, R6 ;  /* 0x00000007ff000219 */ /* 0x000fce0000011606 */
.L_x_5785:
[----:B------:R-:W-:Y:S05]  /*1c20*/  BSYNC B0 ;  /* 0x0000000000007941 */ /* 0x000fea0003800000 */
.L_x_5783:
[----:B------:R-:W-:-:S05]  /*1c30*/  IMAD R3, R0, R5, R5 ;  /* 0x0000000500037224 */ /* 0x000fca00078e0205 */
[----:B------:R-:W-:-:S07]  /*1c40*/  VIMNMX R4, R4, R3, PT ;  /* 0x0000000304047248 */ /* 0x000fce0003fe0100 */
.L_x_5782:
        /* <DEDUP_REMOVED lines=20> */
.L_x_5788:
[----:B------:R-:W-:-:S13]  /*1d90*/  ISETP.NE.AND P0, PT, R5, 0x1, PT ;  /* 0x000000010500780c */ /* 0x000fda0003f05270 */
[----:B------:R-:W0:Y:S02]  /*1da0*/  @P0 LDC.64 R6, c[0x0][0x9e8] ;  /* 0x00027a00ff060b82 */ /* 0x000e240000000a00 */
[----:B0-----:R-:W-:-:S05]  /*1db0*/  @P0 IMAD.HI.U32 R6, R0, R6, RZ ;  /* 0x0000000600060227 */ /* 0x001fca00078e00ff */
[----:B------:R-:W-:-:S07]  /*1dc0*/  @P0 SHF.R.U32.HI R0, RZ, R7, R6 ;  /* 0x00000007ff000219 */ /* 0x000fce0000011606 */
.L_x_5789:
[----:B------:R-:W-:Y:S05]  /*1dd0*/  BSYNC B0 ;  /* 0x0000000000007941 */ /* 0x000fea0003800000 */
.L_x_5787:
[----:B------:R-:W-:-:S05]  /*1de0*/  IMAD R0, R0, R5, RZ ;  /* 0x0000000500007224 */ /* 0x000fca00078e02ff */
[----:B------:R-:W-:-:S07]  /*1df0*/  VIMNMX R3, R3, R0, !PT ;  /* 0x0000000003037248 */ /* 0x000fce0007fe0100 */
.L_x_5786:
[----:B------:R-:W-:Y:S02]  /*1e00*/  IADD3 R4, R4, 0x3f, RZ ;  /* 0x0000003f04047810 */ /* 0x000fe40007ffe0ff */
[----:B------:R-:W-:Y:S02]  /*1e10*/  SHF.R.S32.HI R0, RZ, 0x1f, R3 ;  /* 0x0000001fff007819 */ /* 0x000fe40000011403 */
[----:B------:R-:W-:Y:S02]  /*1e20*/  SHF.R.S32.HI R5, RZ, 0x1f, R4 ;  /* 0x0000001fff057819 */ /* 0x000fe40000011404 */
[----:B------:R-:W-:Y:S02]  /*1e30*/  LEA.HI R0, R0, R3, RZ, 0x6 ;  /* 0x0000000300007211 */ /* 0x000fe400078f30ff */
[----:B------:R-:W-:Y:S02]  /*1e40*/  LEA.HI R5, R5, R4, RZ, 0x6 ;  /* 0x0000000405057211 */ /* 0x000fe400078f30ff */
[----:B------:R-:W-:-:S02]  /*1e50*/  SHF.R.S32.HI R0, RZ, 0x6, R0 ;  /* 0x00000006ff007819 */ /* 0x000fc40000011400 */
[----:B------:R-:W-:Y:S02]  /*1e60*/  SHF.R.S32.HI R5, RZ, 0x6, R5 ;  /* 0x00000006ff057819 */ /* 0x000fe40000011405 */
[----:B------:R-:W-:Y:S02]  /*1e70*/  VIMNMX R0, RZ, R0, !PT ;  /* 0x00000000ff007248 */ /* 0x000fe40007fe0100 */
[----:B------:R-:W-:Y:S02]  /*1e80*/  VIMNMX R5, R168, R5, PT ;  /* 0x00000005a8057248 */ /* 0x000fe40003fe0100 */
[----:B------:R-:W-:Y:S01]  /*1e90*/  PLOP3.LUT P3, PT, PT, PT, PT, 0x80, 0x0 ;  /* 0x000000000000781c */ /* 0x000fe20003f6f070 */
[--C-:B------:R-:W-:Y:S02]  /*1ea0*/  IMAD R0, R0, 0x40, -R13.reuse ;  /* 0x0000004000007824 */ /* 0x100fe400078e0a0d */
[----:B------:R-:W-:-:S03]  /*1eb0*/  IMAD R5, R5, 0x40, -R13 ;  /* 0x0000004005057824 */ /* 0x000fc600078e0a0d */
[----:B------:R-:W-:Y:S02]  /*1ec0*/  VIMNMX R0, RZ, R0, !PT ;  /* 0x00000000ff007248 */ /* 0x000fe40007fe0100 */
[----:B------:R-:W-:Y:S02]  /*1ed0*/  VIMNMX R5, R5, R38, PT ;  /* 0x0000002605057248 */ /* 0x000fe40003fe0100 */
[----:B------:R-:W-:Y:S02]  /*1ee0*/  SHF.R.U32.HI R39, RZ, 0x6, R0 ;  /* 0x00000006ff277819 */ /* 0x000fe40000011600 */
[----:B------:R-:W-:-:S03]  /*1ef0*/  ISETP.GT.AND P0, PT, R5, R0, PT ;  /* 0x000000000500720c */ /* 0x000fc60003f04270 */
[----:B------:R-:W-:-:S10]  /*1f00*/  IMAD.MOV.U32 R25, RZ, RZ, R39 ;  /* 0x000000ffff197224 */ /* 0x000fd400078e0027 */
[----:B------:R-:W-:-:S05]  /*1f10*/  @P0 VIADD R3, R5, 0x3f ;  /* 0x0000003f05030836 */ /* 0x000fca0000000000 */
[----:B------:R-:W-:-:S04]  /*1f20*/  @P0 SHF.R.S32.HI R0, RZ, 0x1f, R3 ;  /* 0x0000001fff000819 */ /* 0x000fc80000011403 */
[----:B------:R-:W-:-:S04]  /*1f30*/  @P0 LEA.HI R0, R0, R3, RZ, 0x6 ;  /* 0x0000000300000211 */ /* 0x000fc800078f30ff */
[----:B------:R-:W-:-:S04]  /*1f40*/  @P0 SHF.R.S32.HI R25, RZ, 0x6, R0 ;  /* 0x00000006ff190819 */ /* 0x000fc80000011400 */
        /* <DEDUP_REMOVED lines=22> */
.L_x_5792:
[----:B------:R-:W-:Y:S05]  /*20b0*/  BSYNC B6 ;  /* 0x0000000000067941 */ /* 0x000fea0003800000 */
.L_x_5791:
        /* <DEDUP_REMOVED lines=20> */
.L_x_5794:
[----:B------:R-:W-:Y:S05]  /*2200*/  BSYNC B6 ;  /* 0x0000000000067941 */ /* 0x000fea0003800000 */
.L_x_5793:
[----:B------:R-:W-:Y:S01]  /*2210*/  ULDC.64 UR4, c[0x0][0x9f8] ;  /* 0x00027e0000047ab9 */ /* 0x000fe20000000a00 */
[----:B------:R-:W-:Y:S01]  /*2220*/  IMAD.MOV.U32 R0, RZ, RZ, R27 ;  /* 0x000000ffff007224 */ /* 0x000fe200078e001b */
[----:B------:R-:W-:Y:S01]  /*2230*/  ISETP.NE.U32.AND P0, PT, RZ, UR4, PT ;  /* 0x00000004ff007c0c */ /* 0x000fe2000bf05070 */
[----:B------:R-:W0:Y:S01]  /*2240*/  S2R R31, SR_TID.X ;  /* 0x00000000001f7919 */ /* 0x000e220000002100 */
[----:B------:R-:W1:Y:S08]  /*2250*/  LDC R15, c[0x0][0x3f4] ;  /* 0x0000fd00ff0f7b82 */ /* 0x000e700000000800 */
[----:B------:R-:W2:Y:S01]  /*2260*/  LDC.64 R42, c[0x0][0x3f8] ;  /* 0x0000fe00ff2a7b82 */ /* 0x000ea20000000a00 */
[----:B------:R-:W-:-:S07]  /*2270*/  ISETP.NE.AND.EX P0, PT, RZ, UR5, PT, P0 ;  /* 0x00000005ff007c0c */ /* 0x000fce000bf05300 */
[----:B------:R-:W3:Y:S01]  /*2280*/  LDC.64 R4, c[0x0][0x408] ;  /* 0x00010200ff047b82 */ /* 0x000ee20000000a00 */
[----:B------:R-:W-:Y:S01]  /*2290*/  SHF.R.S32.HI R9, RZ, 0x1f, R192 ;  /* 0x0000001fff097819 */ /* 0x000fe200000114c0 */
[----:B------:R-:W4:Y:S01]  /*22a0*/  S2R R49, SR_TID.X ;  /* 0x0000000000317919 */ /* 0x000f220000002100 */
[----:B------:R-:W-:Y:S01]  /*22b0*/  SHF.R.S32.HI R191, RZ, 0x1f, R190 ;  /* 0x0000001fffbf7819 */ /* 0x000fe200000114be */
[----:B------:R-:W-:-:S04]  /*22c0*/  ULDC UR4, c[0x0][0x2f4] ;  /* 0x0000bd0000047ab9 */ /* 0x000fc80000000800 */
[----:B------:R-:W0:Y:S02]  /*22d0*/  @P0 LDC.64 R6, c[0x0][0x9f8] ;  /* 0x00027e00ff060b82 */ /* 0x000e240000000a00 */
[----:B0-----:R-:W-:-:S05]  /*22e0*/  @P0 IMAD.WIDE R6, R27, 0x4, R6 ;  /* 0x000000041b060825 */ /* 0x001fca00078e0206 */
[----:B------:R0:W4:Y:S01]  /*22f0*/  @P0 LDG.E R0, desc[UR40][R6.64] ;  /* 0x0000002806000981 */ /* 0x000122000c1e1900 */
[----:B------:R-:W-:Y:S01]  /*2300*/  VIADD R31, R31, 0xffffff80 ;  /* 0xffffff801f1f7836 */ /* 0x000fe20000000000 */
[----:B-1----:R-:W-:Y:S01]  /*2310*/  ISETP.GE.AND P0, PT, R16, R15, PT ;  /* 0x0000000f1000720c */ /* 0x002fe20003f06270 */
[C---:B--2---:R-:W-:Y:S01]  /*2320*/  IMAD R3, R9.reuse, R42, RZ ;  /* 0x0000002a09037224 */ /* 0x044fe200078e02ff */
[----:B------:R-:W-:Y:S01]  /*2330*/  SHF.L.U64.HI R41, R42, 0x6, R43 ;  /* 0x000000062a297819 */ /* 0x000fe2000001022b */
[-C--:B---3--:R-:W-:Y:S01]  /*2340*/  IMAD R9, R9, R4.reuse, RZ ;  /* 0x0000000409097224 */ /* 0x088fe200078e02ff */
[----:B------:R-:W-:Y:S01]  /*2350*/  SHF.R.S32.HI R30, RZ, 0x1f, R31 ;  /* 0x0000001fff1e7819 */ /* 0x000fe2000001141f */
[----:B------:R-:W-:Y:S01]  /*2360*/  IMAD R11, R192, R43, R3 ;  /* 0x0000002bc00b7224 */ /* 0x000fe200078e0203 */
[----:B------:R-:W-:Y:S01]  /*2370*/  SHF.L.U64.HI R44, R4, 0x6, R5 ;  /* 0x00000006042c7819 */ /* 0x000fe20000010205 */
[----:B------:R-:W-:Y:S01]  /*2380*/  IMAD R13, R192, R5, R9 ;  /* 0x00000005c00d7224 */ /* 0x000fe200078e0209 */
[----:B------:R-:W-:Y:S01]  /*2390*/  LEA.HI R30, R30, R31, RZ, 0x2 ;  /* 0x0000001f1e1e7211 */ /* 0x000fe200078f10ff */
[----:B------:R-:W-:Y:S01]  /*23a0*/  IMAD.WIDE.U32 R34, R192, R4, R190 ;  /* 0x00000004c0227225 */ /* 0x000fe200078e00be */
[----:B0-----:R-:W-:-:S02]  /*23b0*/  SEL R7, R15, RZ, P0 ;  /* 0x000000ff0f077207 */ /* 0x001fc40000000000 */
[----:B------:R-:W-:Y:S01]  /*23c0*/  LOP3.LUT R30, R30, 0xfffffffc, RZ, 0xc0, !PT ;  /* 0xfffffffc1e1e7812 */ /* 0x000fe200078ec0ff */
[-C--:B------:R-:W-:Y:S01]  /*23d0*/  IMAD.WIDE.U32 R20, R192, R42.reuse, R190 ;  /* 0x0000002ac0147225 */ /* 0x080fe200078e00be */
[----:B-----5:R-:W-:Y:S02]  /*23e0*/  SHF.R.S32.HI R9, RZ, 0x1f, R24 ;  /* 0x0000001fff097819 */ /* 0x020fe40000011418 */
[C---:B------:R-:W-:Y:S01]  /*23f0*/  ISETP.GE.AND P2, PT, R16.reuse, UR4, PT ;  /* 0x0000000410007c0c */ /* 0x040fe2000bf46270 */
[----:B------:R-:W-:Y:S01]  /*2400*/  IMAD.IADD R30, R31, 0x1, -R30 ;  /* 0x000000011f1e7824 */ /* 0x000fe200078e0a1e */
[----:B------:R-:W-:Y:S01]  /*2410*/  SHF.R.S32.HI R47, RZ, 0x1f, R26 ;  /* 0x0000001fff2f7819 */ /* 0x000fe2000001141a */
[----:B------:R-:W0:Y:S01]  /*2420*/  S2R R31, SR_TID.X ;  /* 0x00000000001f7919 */ /* 0x000e220000002100 */
[----:B------:R-:W-:Y:S01]  /*2430*/  IMAD.IADD R7, R16, 0x1, R7 ;  /* 0x0000000110077824 */ /* 0x000fe200078e0207 */
[----:B------:R-:W-:Y:S01]  /*2440*/  ISETP.GE.AND P1, PT, R186, UR4, PT ;  /* 0x00000004ba007c0c */ /* 0x000fe2000bf26270 */
[C---:B------:R-:W-:Y:S01]  /*2450*/  IMAD R8, R9.reuse, R42, RZ ;  /* 0x0000002a09087224 */ /* 0x040fe200078e02ff */
[----:B------:R-:W-:Y:S01]  /*2460*/  P2R R62, PR, RZ, 0x4 ;  /* 0x00000004ff3e7803 */ /* 0x000fe20000000000 */
[----:B------:R-:W-:Y:S01]  /*2470*/  IMAD R9, R9, R4, RZ ;  /* 0x0000000409097224 */ /* 0x000fe200078e02ff */
[----:B------:R-:W-:Y:S01]  /*2480*/  SHF.R.S32.HI R6, RZ, 0x1f, R7 ;  /* 0x0000001fff067819 */ /* 0x000fe20000011407 */
[----:B------:R-:W-:Y:S01]  /*2490*/  IMAD R48, R30, 0x40, R192 ;  /* 0x000000401e307824 */ /* 0x000fe200078e02c0 */
[----:B----4-:R-:W-:Y:S01]  /*24a0*/  LEA.HI R49, R49, 0x8, RZ, 0x19 ;  /* 0x0000000831317811 */ /* 0x010fe200078fc8ff */
[----:B------:R-:W-:Y:S01]  /*24b0*/  IMAD R9, R24, R5, R9 ;  /* 0x0000000518097224 */ /* 0x000fe200078e0209 */
[----:B------:R-:W-:Y:S01]  /*24c0*/  LEA.HI R27, R6, R7, RZ, 0x3 ;  /* 0x00000007061b7211 */ /* 0x000fe200078f18ff */
[----:B------:R-:W-:-:S02]  /*24d0*/  IMAD.SHL.U32 R6, R196, 0x40, RZ ;  /* 0x00000040c4067824 */ /* 0x000fc400078e00ff */
[----:B------:R-:W-:Y:S01]  /*24e0*/  IMAD R7, R24, R43, R8 ;  /* 0x0000002b18077224 */ /* 0x000fe200078e0208 */
[----:B------:R-:W-:Y:S01]  /*24f0*/  LOP3.LUT R55, R27, 0xfffffff8, RZ, 0xc0, !PT ;  /* 0xfffffff81b377812 */ /* 0x000fe200078ec0ff */
[----:B------:R-:W-:Y:S01]  /*2500*/  IMAD.WIDE.U32 R32, R192, R42, R16 ;  /* 0x0000002ac0207225 */ /* 0x000fe200078e0010 */
[----:B------:R-:W-:Y:S02]  /*2510*/  LOP3.LUT R43, R6, 0x1c0, RZ, 0xc0, !PT ;  /* 0x000001c0062b7812 */ /* 0x000fe400078ec0ff */
[----:B------:R-:W-:Y:S01]  /*2520*/  SHF.R.S32.HI R60, RZ, 0x1f, R55 ;  /* 0x0000001fff3c7819 */ /* 0x000fe20000011437 */
[----:B------:R-:W-:Y:S01]  /*2530*/  IMAD.WIDE.U32 R36, R192, R4, R16 ;  /* 0x00000004c0247225 */ /* 0x000fe200078e0010 */
[----:B------:R-:W-:Y:S02]  /*2540*/  SHF.R.U32.HI R46, RZ, 0x3, R43 ;  /* 0x00000003ff2e7819 */ /* 0x000fe4000001162b */
[----:B------:R-:W-:Y:S01]  /*2550*/  LOP3.LUT R5, R43, 0x18, R16, 0xf8, !PT ;  /* 0x000000182b057812 */ /* 0x000fe200078ef810 */
[----:B------:R-:W-:-:S02]  /*2560*/  IMAD.IADD R35, R35, 0x1, R13 ;  /* 0x0000000123237824 */ /* 0x000fc400078e020d */
[----:B------:R-:W-:Y:S01]  /*2570*/  IMAD.IADD R21, R21, 0x1, R11 ;  /* 0x0000000115157824 */ /* 0x000fe200078e020b */
[----:B------:R-:W-:Y:S01]  /*2580*/  LOP3.LUT R5, R5, R46, RZ, 0x3c, !PT ;  /* 0x0000002e05057212 */ /* 0x000fe200078e3cff */
[----:B------:R-:W-:Y:S02]  /*2590*/  IMAD.IADD R33, R11, 0x1, R33 ;  /* 0x000000010b217824 */ /* 0x000fe400078e0221 */
[----:B------:R-:W-:Y:S02]  /*25a0*/  IMAD.IADD R37, R13, 0x1, R37 ;  /* 0x000000010d257824 */ /* 0x000fe400078e0225 */
[----:B------:R-:W-:-:S04]  /*25b0*/  IMAD.WIDE.U32 R34, R24, R4, R34 ;  /* 0x0000000418227225 */ /* 0x000fc800078e0022 */
[----:B0-----:R-:W-:Y:S01]  /*25c0*/  VIADD R31, R31, 0xffffff80 ;  /* 0xffffff801f1f7836 */ /* 0x001fe20000000000 */
[----:B------:R-:W-:Y:S01]  /*25d0*/  IADD3 R58, R35, R9, RZ ;  /* 0x00000009233a7210 */ /* 0x000fe20007ffe0ff */
[----:B------:R-:W-:-:S03]  /*25e0*/  IMAD.WIDE.U32 R20, R24, R42, R20 ;  /* 0x0000002a18147225 */ /* 0x000fc600078e0014 */
[----:B------:R-:W-:Y:S01]  /*25f0*/  SHF.R.S32.HI R30, RZ, 0x1f, R31 ;  /* 0x0000001fff1e7819 */ /* 0x000fe2000001141f */
[----:B------:R-:W-:-:S03]  /*2600*/  IMAD.WIDE.U32 R32, R24, R42, R32 ;  /* 0x0000002a18207225 */ /* 0x000fc600078e0020 */
[----:B------:R-:W-:Y:S01]  /*2610*/  LEA.HI R30, R30, R31, RZ, 0x5 ;  /* 0x0000001f1e1e7211 */ /* 0x000fe200078f28ff */
[----:B------:R-:W-:-:S03]  /*2620*/  IMAD.WIDE.U32 R36, R24, R4, R36 ;  /* 0x0000000418247225 */ /* 0x000fc600078e0024 */
[----:B------:R-:W-:Y:S01]  /*2630*/  SHF.R.S32.HI R30, RZ, 0x5, R30 ;  /* 0x00000005ff1e7819 */ /* 0x000fe2000001141e */
[----:B------:R-:W-:Y:S02]  /*2640*/  IMAD.IADD R3, R28, 0x1, R29 ;  /* 0x000000011c037824 */ /* 0x000fe400078e021d */
[----:B------:R-:W-:Y:S02]  /*2650*/  IMAD.SHL.U32 R42, R42, 0x40, RZ ;  /* 0x000000402a2a7824 */ /* 0x000fe400078e00ff */
[----:B------:R-:W-:Y:S01]  /*2660*/  IMAD R51, R30, 0x200, R5 ;  /* 0x000002001e337824 */ /* 0x000fe200078e0205 */
[----:B------:R-:W-:Y:S01]  /*2670*/  LOP3.LUT R5, R43, 0x38, R27, 0xf8, !PT ;  /* 0x000000382b057812 */ /* 0x000fe200078ef81b */
[----:B------:R-:W-:Y:S02]  /*2680*/  IMAD.SHL.U32 R45, R4, 0x40, RZ ;  /* 0x00000040042d7824 */ /* 0x000fe400078e00ff */
[----:B------:R-:W-:Y:S01]  /*2690*/  IMAD.SHL.U32 R50, R15, 0x2, RZ ;  /* 0x000000020f327824 */ /* 0x000fe200078e00ff */
[----:B------:R-:W-:Y:S01]  /*26a0*/  LOP3.LUT R5, R5, R46, RZ, 0x3c, !PT ;  /* 0x0000002e05057212 */ /* 0x000fe200078e3cff */
[----:B------:R-:W-:-:S02]  /*26b0*/  IMAD.IADD R53, R21, 0x1, R7 ;  /* 0x0000000115357824 */ /* 0x000fc400078e0207 */
[----:B------:R-:W-:Y:S02]  /*26c0*/  IMAD.IADD R54, R7, 0x1, R33 ;  /* 0x0000000107367824 */ /* 0x000fe400078e0221 */
[----:B------:R-:W-:Y:S02]  /*26d0*/  IMAD.IADD R59, R9, 0x1, R37 ;  /* 0x00000001093b7824 */ /* 0x000fe400078e0225 */
[----:B------:R-:W-:Y:S01]  /*26e0*/  IMAD R61, R30, 0x200, R5 ;  /* 0x000002001e3d7824 */ /* 0x000fe200078e0205 */
[----:B------:R-:W-:-:S07]  /*26f0*/  SHF.R.S32.HI R52, RZ, 0x1f, R0 ;  /* 0x0000001fff347819 */ /* 0x000fce0000011400 */
.L_x_5827:
[----:B------:R-:W0:Y:S01]  /*2700*/  LDC R65, c[0x0][0x430] ;  /* 0x00010c00ff417b82 */ /* 0x000e220000000800 */
[----:B------:R-:W-:Y:S02]  /*2710*/  VIADD R25, R25, 0xffffffff ;  /* 0xffffffff19197836 */ /* 0x000fe40000000000 */
[----:B------:R-:W-:Y:S02]  /*2720*/  IMAD.MOV.U32 R64, RZ, RZ, RZ ;  /* 0x000000ffff407224 */ /* 0x000fe400078e00ff */
[----:B------:R-:W-:-:S03]  /*2730*/  IMAD R4, R25, 0x40, R48 ;  /* 0x0000004019047824 */ /* 0x000fc600078e0230 */
[----:B-1----:R-:W1:Y:S01]  /*2740*/  LDC R75, c[0x0][0x3f4] ;  /* 0x0000fd00ff4b7b82 */ /* 0x002e620000000800 */
[----:B------:R-:W-:Y:S01]  /*2750*/  IMAD.IADD R12, R3, 0x1, R4 ;  /* 0x00000001030c7824 */ /* 0x000fe200078e0204 */
[----:B------:R-:W-:-:S03]  /*2760*/  ISETP.GE.AND P2, PT, R4, R38, PT ;  /* 0x000000260400720c */ /* 0x000fc60003f46270 */
[----:B------:R-:W-:Y:S01]  /*2770*/  IMAD.MOV.U32 R8, RZ, RZ, R12 ;  /* 0x000000ffff087224 */ /* 0x000fe200078e000c */
[----:B------:R-:W-:Y:S02]  /*2780*/  ISETP.GT.OR P2, PT, R48, 0x3f, P2 ;  /* 0x0000003f3000780c */ /* 0x000fe40001744670 */
[----:B0-----:R-:W-:-:S11]  /*2790*/  ISETP.NE.AND P3, PT, R65, 0x1, PT ;  /* 0x000000014100780c */ /* 0x001fd60003f65270 */
[----:B------:R-:W0:Y:S08]  /*27a0*/  @!P2 LDC.64 R6, c[0x0][0x428] ;  /* 0x00010a00ff06ab82 */ /* 0x000e300000000a00 */
[----:B------:R-:W2:Y:S08]  /*27b0*/  @!P2 LDC.64 R4, c[0x0][0x418] ;  /* 0x00010600ff04ab82 */ /* 0x000eb00000000a00 */
[----:B---3--:R-:W3:Y:S08]  /*27c0*/  @P3 LDC R9, c[0x0][0x434] ;  /* 0x00010d00ff093b82 */ /* 0x008ef00000000800 */
[----:B----4-:R-:W4:Y:S01]  /*27d0*/  @P3 LDC R10, c[0x0][0x438] ;  /* 0x00010e00ff0a3b82 */ /* 0x010f220000000800 */
        /* <DEDUP_REMOVED lines=10> */
[----:B------:R-:W-:Y:S01]  /*2880*/  IMAD.SHL.U32 R70, R188, 0x1000, RZ ;  /* 0x00001000bc467824 */ /* 0x000fe200078e00ff */
[----:B------:R-:W-:Y:S05]  /*2890*/  YIELD ;  /* 0x0000000000007946 */ /* 0x000fea0003800000 */
[----:B------:R-:W-:Y:S01]  /*28a0*/  IMAD.MOV R6, RZ, RZ, -R8 ;  /* 0x000000ffff067224 */ /* 0x000fe200078e0a08 */
[----:B------:R-:W-:Y:S01]  /*28b0*/  BSSY B0, `(.L_x_5795) ;  /* 0x00001c5000007945 */ /* 0x000fe20003800000 */
[----:B------:R-:W-:Y:S01]  /*28c0*/  IMAD.IADD R7, R51, 0x1, R70 ;  /* 0x0000000133077824 */ /* 0x000fe200078e0246 */
[----:B------:R0:W5:Y:S01]  /*28d0*/  @!P2 LDG.E R64, desc[UR40][R4.64] ;  /* 0x000000280440a981 */ /* 0x000162000c1e1900 */
[----:B------:R-:W-:Y:S01]  /*28e0*/  IMAD R65, R65, R6, R12 ;  /* 0x0000000641417224 */ /* 0x000fe200078e020c */
[----:B------:R-:W-:Y:S01]  /*28f0*/  ISETP.GT.AND P2, PT, R25, R39, PT ;  /* 0x000000271900720c */ /* 0x000fe20003f44270 */
[----:B------:R-:W-:Y:S01]  /*2900*/  IMAD R74, R7, 0x2, R2 ;  /* 0x00000002074a7824 */ /* 0x000fe200078e0202 */
[----:B------:R-:W-:Y:S11]  /*2910*/  @!P3 BRA `(.L_x_5796) ;  /* 0x00000018001cb947 */ /* 0x000ff60003800000 */
        /* <DEDUP_REMOVED lines=37> */
[----:B------:R-:W-:Y:S01]  /*2b70*/  IMAD R8, R44, R25, RZ ;  /* 0x000000192c087224 */ /* 0x000fe200078e02ff */
[----:B------:R-:W-:Y:S01]  /*2b80*/  ULDC.64 UR4, c[0x0][0x3e8] ;  /* 0x0000fa0000047ab9 */ /* 0x000fe20000000a00 */
[----:B------:R-:W-:Y:S01]  /*2b90*/  IMAD.MOV.U32 R6, RZ, RZ, R34 ;  /* 0x000000ffff067224 */ /* 0x000fe200078e0022 */
[----:B------:R-:W-:Y:S01]  /*2ba0*/  ULDC.64 UR6, c[0x0][0x400] ;  /* 0x0001000000067ab9 */ /* 0x000fe20000000a00 */
[----:B------:R-:W-:Y:S01]  /*2bb0*/  IMAD.MOV.U32 R7, RZ, RZ, R58 ;  /* 0x000000ffff077224 */ /* 0x000fe200078e003a */
[----:B------:R-:W-:Y:S01]  /*2bc0*/  CS2R R28, SRZ ;  /* 0x00000000001c7805 */ /* 0x000fe2000001ff00 */
[-C--:B------:R-:W-:Y:S02]  /*2bd0*/  IMAD R5, R10, R45.reuse, R8 ;  /* 0x0000002d0a057224 */ /* 0x080fe400078e0208 */
[----:B------:R-:W-:Y:S01]  /*2be0*/  IMAD.WIDE.U32 R8, R25, R45, R6 ;  /* 0x0000002d19087225 */ /* 0x000fe200078e0006 */
[----:B------:R-:W-:-:S03]  /*2bf0*/  IADD3 R7, P3, R20, R4, RZ ;  /* 0x0000000414077210 */ /* 0x000fc60007f7e0ff */
[----:B------:R-:W-:Y:S01]  /*2c00*/  IMAD.IADD R5, R9, 0x1, R5 ;  /* 0x0000000109057824 */ /* 0x000fe200078e0205 */
[C---:B------:R-:W-:Y:S01]  /*2c10*/  LEA R4, P5, R8.reuse, UR6, 0x1 ;  /* 0x0000000608047c11 */ /* 0x040fe2000f8a08ff */
[----:B------:R-:W-:Y:S01]  /*2c20*/  IMAD.X R10, R11, 0x1, R53, P3 ;  /* 0x000000010b0a7824 */ /* 0x000fe200018e0635 */
[C---:B------:R-:W-:Y:S02]  /*2c30*/  LEA R6, P3, R7.reuse, UR4, 0x1 ;  /* 0x0000000407067c11 */ /* 0x040fe4000f8608ff */
[----:B------:R-:W-:Y:S02]  /*2c40*/  LEA.HI.X R5, R8, UR7, R5, 0x1, P5 ;  /* 0x0000000708057c11 */ /* 0x000fe4000a8f0c05 */
[----:B------:R-:W-:Y:S02]  /*2c50*/  CS2R R8, SRZ ;  /* 0x0000000000087805 */ /* 0x000fe4000001ff00 */
[----:B------:R-:W-:Y:S02]  /*2c60*/  LEA.HI.X R7, R7, UR5, R10, 0x1, P3 ;  /* 0x0000000507077c11 */ /* 0x000fe400098f0c0a */
[----:B------:R-:W-:-:S02]  /*2c70*/  ISETP.GE.AND P5, PT, R190, R75, PT ;  /* 0x0000004bbe00720c */ /* 0x000fc40003fa6270 */
[----:B------:R-:W-:-:S11]  /*2c80*/  ISETP.GE.AND P3, PT, R203, R75, PT ;  /* 0x0000004bcb00720c */ /* 0x000fd60003f66270 */
[----:B------:R0:W5:Y:S04]  /*2c90*/  @!P5 LDG.E.64 R30, desc[UR40][R6.64] ;  /* 0x00000028061ed981 */ /* 0x000168000c1e1b00 */
[----:B------:R0:W5:Y:S04]  /*2ca0*/  @!P3 LDG.E.64 R8, desc[UR40][R6.64+0x20] ;  /* 0x000020280608b981 */ /* 0x000168000c1e1b00 */
[----:B------:R0:W5:Y:S04]  /*2cb0*/  @!P5 LDG.E.64 R56, desc[UR40][R4.64] ;  /* 0x000000280438d981 */ /* 0x000168000c1e1b00 */
[----:B------:R0:W5:Y:S02]  /*2cc0*/  @!P3 LDG.E.64 R28, desc[UR40][R4.64+0x20] ;  /* 0x00002028041cb981 */ /* 0x000164000c1e1b00 */
.L_x_5799:
[----:B------:R-:W-:Y:S05]  /*2cd0*/  BSYNC B1 ;  /* 0x0000000000017941 */ /* 0x000fea0003800000 */
.L_x_5798:
[----:B------:R-:W-:Y:S01]  /*2ce0*/  UISETP.NE.AND UP0, UPT, UR37, 0x3, UPT ;  /* 0x000000032500788c */ /* 0x000fe2000bf05270 */
[----:B0----5:R-:W-:Y:S02]  /*2cf0*/  IMAD.MOV.U32 R4, RZ, RZ, R8 ;  /* 0x000000ffff047224 */ /* 0x021fe400078e0008 */
[----:B------:R-:W-:Y:S02]  /*2d00*/  IMAD.MOV.U32 R5, RZ, RZ, R9 ;  /* 0x000000ffff057224 */ /* 0x000fe400078e0009 */
[----:B------:R-:W-:Y:S01]  /*2d10*/  IMAD.MOV.U32 R6, RZ, RZ, R30 ;  /* 0x000000ffff067224 */ /* 0x000fe200078e001e */
[----:B------:R-:W-:Y:S01]  /*2d20*/  PLOP3.LUT P3, PT, PT, PT, UP0, 0x80, 0x0 ;  /* 0x000000000000781c */ /* 0x000fe20003f6f008 */
        /* <DEDUP_REMOVED lines=14> */
.L_x_5800:
[----:B------:R-:W-:Y:S01]  /*2e10*/  IMAD R63, R188, 0x8, R2 ;  /* 0x00000008bc3f7824 */ /* 0x000fe200078e0202 */
[----:B------:R-:W-:Y:S01]  /*2e20*/  SHF.L.U32 R72, R189, 0x1f, RZ ;  /* 0x0000001fbd487819 */ /* 0x000fe200000006ff */
[----:B------:R-:W-:Y:S03]  /*2e30*/  BSSY B1, `(.L_x_5801) ;  /* 0x0000003000017945 */ /* 0x000fe60003800000 */
[----:B------:R-:W0:Y:S02]  /*2e40*/  SYNCS.PHASECHK.TRANS64.TRYWAIT P5, [R63+URZ+0x28c90], R72 ;  /* 0x028c90483f0075a7 */ /* 0x000e2400080a017f */
[----:B0-----:R-:W-:Y:S05]  /*2e50*/  @!P5 BRA `(.L_x_5802) ;  /* 0x000001d400a4d947 */ /* 0x001fea0003800000 */
.L_x_6142:
[----:B------:R-:W-:Y:S05]  /*2e60*/  BSYNC B1 ;  /* 0x0000000000017941 */ /* 0x000fea0003800000 */
.L_x_5801:
[----:B------:R-:W-:-:S03]  /*2e70*/  UMOV UR4, 0xffffffff ;  /* 0xffffffff00047882 */ /* 0x000fc60000000000 */
[----:B------:R-:W-:Y:S05]  /*2e80*/  BRA.DIV UR4, `(.L_x_5803) ;  /* 0x000001d604ac7947 */ /* 0x000fea000b800000 */
[----:B------:R1:W2:Y:S04]  /*2e90*/  SHFL.IDX PT, R71, R68, RZ, 0x1c1f ;  /* 0x001c1fff44477589 */ /* 0x0002a800000e0000 */
[----:B------:R1:W3:Y:S02]  /*2ea0*/  SHFL.IDX PT, R14, R69, RZ, 0x1c1f ;  /* 0x001c1fff450e7589 */ /* 0x0002e400000e0000 */
.L_x_6146:
        /* <DEDUP_REMOVED lines=8> */
[----:B--2---:R-:W-:-:S07]  /*2f30*/  LEA.HI.X R11, R16, R71, R17, 0x1, P4 ;  /* 0x00000047100b7211 */ /* 0x004fce00020f0c11 */
[----:B----4-:R-:W-:Y:S05]  /*2f40*/  @P5 BRA `(.L_x_5808) ;  /* 0x0000000000b85947 */ /* 0x010fea0003800000 */
[----:B-1----:R-:W-:Y:S01]  /*2f50*/  SHF.R.U64 R69, R56, 0x10, R57 ;  /* 0x0000001038457819 */ /* 0x002fe20000001239 */
[----:B0-----:R-:W-:Y:S01]  /*2f60*/  IMAD.U32 R15, R7, 0x10000, RZ ;  /* 0x00010000070f7824 */ /* 0x001fe200078e00ff */
[----:B------:R-:W-:Y:S01]  /*2f70*/  SHF.R.U64 R74, R30, 0x10, R31 ;  /* 0x000000101e4a7819 */ /* 0x000fe2000000121f */
[----:B------:R-:W-:Y:S01]  /*2f80*/  IMAD.U32 R12, R6, 0x10000, RZ ;  /* 0x00010000060c7824 */ /* 0x000fe200078e00ff */
[----:B------:R-:W-:Y:S02]  /*2f90*/  SHF.R.U32.HI R76, RZ, 0x10, R57 ;  /* 0x00000010ff4c7819 */ /* 0x000fe40000011639 */
[----:B------:R-:W-:Y:S02]  /*2fa0*/  SHF.R.U32.HI R68, RZ, 0x10, R31 ;  /* 0x00000010ff447819 */ /* 0x000fe4000001161f */
[C---:B------:R-:W-:Y:S02]  /*2fb0*/  PRMT R69, R77.reuse, 0x5410, R69 ;  /* 0x000054104d457816 */ /* 0x040fe40000000045 */
[----:B------:R-:W-:-:S02]  /*2fc0*/  PRMT R31, R77, 0x5432, R74 ;  /* 0x000054324d1f7816 */ /* 0x000fc4000000004a */
[----:B------:R-:W-:Y:S02]  /*2fd0*/  PRMT R76, R81, 0x5432, R76 ;  /* 0x00005432514c7816 */ /* 0x000fe4000000004c */
[----:B------:R-:W-:Y:S02]  /*2fe0*/  LOP3.LUT R30, R7, 0xffff0000, RZ, 0xc0, !PT ;  /* 0xffff0000071e7812 */ /* 0x000fe400078ec0ff */
        /* <DEDUP_REMOVED lines=8> */
[----:B------:R-:W-:-:S02]  /*3070*/  IMAD.U32 R6, R5, 0x10000, RZ ;  /* 0x0001000005067824 */ /* 0x000fc400078e00ff */
[C---:B------:R-:W-:Y:S01]  /*3080*/  FMUL.FTZ R79, R7.reuse, R74 ;  /* 0x0000004a074f7220 */ /* 0x040fe20000410000 */
[C---:B------:R-:W-:Y:S02]  /*3090*/  IMAD.U32 R5, R4.reuse, 0x10000, RZ ;  /* 0x0001000004057824 */ /* 0x040fe400078e00ff */
[----:B------:R-:W-:Y:S01]  /*30a0*/  FMUL.FTZ R7, R7, R56 ;  /* 0x0000003807077220 */ /* 0x000fe20000410000 */
[----:B------:R-:W-:Y:S01]  /*30b0*/  LOP3.LUT R4, R4, 0xffff0000, RZ, 0xc0, !PT ;  /* 0xffff000004047812 */ /* 0x000fe200078ec0ff */
[C---:B------:R-:W-:Y:S01]  /*30c0*/  FMUL.FTZ R81, R13.reuse, R77 ;  /* 0x0000004d0d517220 */ /* 0x040fe20000410000 */
[----:B------:R-:W-:Y:S01]  /*30d0*/  FMUL.FTZ R13, R13, R68 ;  /* 0x000000440d0d7220 */ /* 0x000fe20000410000 */
[----:B------:R-:W-:Y:S01]  /*30e0*/  LOP3.LUT R76, R76, 0xffff0000, RZ, 0xc0, !PT ;  /* 0xffff00004c4c7812 */ /* 0x000fe200078ec0ff */
[----:B------:R-:W-:Y:S01]  /*30f0*/  IMAD.U32 R31, R31, 0x10000, RZ ;  /* 0x000100001f1f7824 */ /* 0x000fe200078e00ff */
[----:B------:R-:W-:Y:S01]  /*3100*/  LOP3.LUT R57, R57, 0xffff0000, RZ, 0xc0, !PT ;  /* 0xffff000039397812 */ /* 0x000fe200078ec0ff */
[C---:B------:R-:W-:Y:S01]  /*3110*/  FFMA.FTZ R79, R6.reuse, R56, -R79 ;  /* 0x00000038064f7223 */ /* 0x040fe2000001084f */
[----:B------:R-:W-:Y:S01]  /*3120*/  FFMA.FTZ R74, R6, R74, R7 ;  /* 0x0000004a064a7223 */ /* 0x000fe20000010007 */
[----:B------:R-:W-:Y:S01]  /*3130*/  FFMA.FTZ R81, R12, R68, -R81 ;  /* 0x000000440c517223 */ /* 0x000fe20000010851 */
[----:B------:R-:W-:Y:S01]  /*3140*/  FMUL.FTZ R6, R4, R69 ;  /* 0x0000004504067220 */ /* 0x000fe20000410000 */
[----:B------:R-:W-:Y:S01]  /*3150*/  FFMA.FTZ R12, R12, R77, R13 ;  /* 0x0000004d0c0c7223 */ /* 0x000fe2000001000d */
        /* <DEDUP_REMOVED lines=13> */
.L_x_5808:
[----:B------:R-:W-:Y:S05]  /*3230*/  BSYNC B2 ;  /* 0x0000000000027941 */ /* 0x000fea0003800000 */
.L_x_5807:
[----:B0-----:R4:W-:Y:S02]  /*3240*/  ST.E.128 desc[UR40][R10.64], R4 ;  /* 0x000000040a007985 */ /* 0x0019e4000c101d28 */
.L_x_5806:
[----:B------:R-:W-:Y:S05]  /*3250*/  BSYNC B1 ;  /* 0x0000000000017941 */ /* 0x000fea0003800000 */
.L_x_5805:
        /* <DEDUP_REMOVED lines=8> */
[----:B--2---:R-:W-:-:S03]  /*32e0*/  LEA.HI.X R11, R186, R71, R202, 0x1, P4 ;  /* 0x00000047ba0b7211 */ /* 0x004fc600020f0cca */
[----:B------:R-:W-:-:S06]  /*32f0*/  IMAD R4, R5, 0x2, R2 ;  /* 0x0000000205047824 */ /* 0x000fcc00078e0202 */
[----:B------:R-:W2:Y:S01]  /*3300*/  LDS.128 R4, [R4+0x22400] ;  /* 0x0224000004047984 */ /* 0x000ea20000000c00 */
[----:B------:R-:W-:Y:S05]  /*3310*/  @P5 BRA `(.L_x_5810) ;  /* 0x0000000000b85947 */ /* 0x000fea0003800000 */
[----:B------:R-:W-:Y:S01]  /*3320*/  SHF.R.U64 R14, R8, 0x10, R9 ;  /* 0x00000010080e7819 */ /* 0x000fe20000001209 */
[----:B--2---:R-:W-:Y:S01]  /*3330*/  IMAD.U32 R8, R6, 0x10000, RZ ;  /* 0x0001000006087824 */ /* 0x004fe200078e00ff */
[--C-:B------:R-:W-:Y:S02]  /*3340*/  SHF.R.U64 R30, R28, 0x10, R29.reuse ;  /* 0x000000101c1e7819 */ /* 0x100fe4000000121d */
[----:B------:R-:W-:Y:S02]  /*3350*/  SHF.R.U32.HI R56, RZ, 0x10, R29 ;  /* 0x00000010ff387819 */ /* 0x000fe4000001161d */
[----:B------:R-:W-:Y:S02]  /*3360*/  SHF.R.U32.HI R15, RZ, 0x10, R9 ;  /* 0x00000010ff0f7819 */ /* 0x000fe40000011609 */
[----:B------:R-:W-:Y:S02]  /*3370*/  PRMT R14, R78, 0x5432, R14 ;  /* 0x000054324e0e7816 */ /* 0x000fe4000000000e */
[----:B------:R-:W-:-:S02]  /*3380*/  PRMT R30, R80, 0x5432, R30 ;  /* 0x00005432501e7816 */ /* 0x000fc4000000001e */
[----:B------:R-:W-:Y:S02]  /*3390*/  PRMT R56, R82, 0x5432, R56 ;  /* 0x0000543252387816 */ /* 0x000fe40000000038 */
[----:B------:R-:W-:Y:S02]  /*33a0*/  PRMT R28, R78, 0x5410, R15 ;  /* 0x000054104e1c7816 */ /* 0x000fe4000000000f */
[C---:B------:R-:W-:Y:S01]  /*33b0*/  LOP3.LUT R13, R7.reuse, 0xffff0000, RZ, 0xc0, !PT ;  /* 0xffff0000070d7812 */ /* 0x040fe200078ec0ff */
[----:B------:R-:W-:Y:S01]  /*33c0*/  IMAD.U32 R57, R56, 0x10000, RZ ;  /* 0x0001000038397824 */ /* 0x000fe200078e00ff */
[----:B------:R-:W-:Y:S01]  /*33d0*/  SHF.L.U32 R12, R7, 0x10, RZ ;  /* 0x00000010070c7819 */ /* 0x000fe200000006ff */
[----:B------:R-:W-:Y:S01]  /*33e0*/  IMAD.U32 R29, R28, 0x10000, RZ ;  /* 0x000100001c1d7824 */ /* 0x000fe200078e00ff */
[----:B------:R-:W-:Y:S02]  /*33f0*/  LOP3.LUT R7, R5, 0xffff0000, RZ, 0xc0, !PT ;  /* 0xffff000005077812 */ /* 0x000fe400078ec0ff */
[C---:B------:R-:W-:Y:S01]  /*3400*/  LOP3.LUT R31, R30.reuse, 0xffff0000, RZ, 0xc0, !PT ;  /* 0xffff00001e1f7812 */ /* 0x040fe200078ec0ff */
[----:B------:R-:W-:Y:S01]  /*3410*/  IMAD.U32 R30, R30, 0x10000, RZ ;  /* 0x000100001e1e7824 */ /* 0x000fe200078e00ff */
[C---:B------:R-:W-:Y:S01]  /*3420*/  LOP3.LUT R15, R14.reuse, 0xffff0000, RZ, 0xc0, !PT ;  /* 0xffff00000e0f7812 */ /* 0x040fe200078ec0ff */
[----:B------:R-:W-:Y:S01]  /*3430*/  IMAD.U32 R14, R14, 0x10000, RZ ;  /* 0x000100000e0e7824 */ /* 0x000fe200078e00ff */
[----:B------:R-:W-:Y:S01]  /*3440*/  LOP3.LUT R9, R6, 0xffff0000, RZ, 0xc0, !PT ;  /* 0xffff000006097812 */ /* 0x000fe200078ec0ff */
[C---:B-1----:R-:W-:Y:S01]  /*3450*/  FMUL.FTZ R69, R7.reuse, R31 ;  /* 0x0000001f07457220 */ /* 0x042fe20000410000 */
        /* <DEDUP_REMOVED lines=26> */
.L_x_5810:
[----:B------:R-:W-:Y:S05]  /*3600*/  BSYNC B1 ;  /* 0x0000000000017941 */ /* 0x000fea0003800000 */
.L_x_5809:
[----:B--2---:R2:W-:Y:S01]  /*3610*/  ST.E.128 desc[UR40][R10.64], R4 ;  /* 0x000000040a007985 */ /* 0x0045e2000c101d28 */
[----:B------:R-:W-:Y:S05]  /*3620*/  BRA `(.L_x_5804) ;  /* 0x0000000c00b47947 */ /* 0x000fea0003800000 */
.L_x_5797:
        /* <DEDUP_REMOVED lines=24> */
[----:B------:R-:W-:Y:S01]  /*37b0*/  UISETP.NE.AND UP0, UPT, UR37, 0x3, UPT ;  /* 0x000000032500788c */ /* 0x000fe2000bf05270 */
[----:B------:R-:W-:-:S05]  /*37c0*/  ISETP.GE.AND P5, PT, R16, R75, PT ;  /* 0x0000004b1000720c */ /* 0x000fca0003fa6270 */
[----:B------:R-:W-:Y:S01]  /*37d0*/  PLOP3.LUT P3, PT, PT, PT, UP0, 0x80, 0x0 ;  /* 0x000000000000781c */ /* 0x000fe20003f6f008 */
        /* <DEDUP_REMOVED lines=16> */
.L_x_5811:
[----:B------:R-:W-:Y:S01]  /*38e0*/  IMAD R63, R188, 0x8, R2 ;  /* 0x00000008bc3f7824 */ /* 0x000fe200078e0202 */
[----:B------:R-:W-:Y:S01]  /*38f0*/  SHF.L.U32 R72, R189, 0x1f, RZ ;  /* 0x0000001fbd487819 */ /* 0x000fe200000006ff */
[----:B------:R-:W-:Y:S03]  /*3900*/  BSSY B1, `(.L_x_5812) ;  /* 0x0000003000017945 */ /* 0x000fe60003800000 */
[----:B------:R-:W0:Y:S02]  /*3910*/  SYNCS.PHASECHK.TRANS64.TRYWAIT P6, [R63+URZ+0x28c90], R72 ;  /* 0x028c90483f0075a7 */ /* 0x000e2400080c017f */
[----:B0-----:R-:W-:Y:S05]  /*3920*/  @!P6 BRA `(.L_x_5813) ;  /* 0x000001cc004ce947 */ /* 0x001fea0003800000 */
.L_x_6147:
[----:B------:R-:W-:Y:S05]  /*3930*/  BSYNC B1 ;  /* 0x0000000000017941 */ /* 0x000fea0003800000 */
.L_x_5812:
[----:B------:R-:W-:-:S03]  /*3940*/  UMOV UR4, 0xffffffff ;  /* 0xffffffff00047882 */ /* 0x000fc60000000000 */
[----:B------:R-:W-:Y:S05]  /*3950*/  BRA.DIV UR4, `(.L_x_5814) ;  /* 0x000001ce04547947 */ /* 0x000fea000b800000 */
[----:B------:R-:W1:Y:S04]  /*3960*/  SHFL.IDX PT, R68, R68, RZ, 0x1c1f ;  /* 0x001c1fff44447589 */ /* 0x000e6800000e0000 */
[----:B------:R-:W2:Y:S02]  /*3970*/  SHFL.IDX PT, R69, R69, RZ, 0x1c1f ;  /* 0x001c1fff45457589 */ /* 0x000ea400000e0000 */
.L_x_6151:
[----:B------:R-:W3:Y:S02]  /*3980*/  LDC R71, c[0x0][0x2f4] ;  /* 0x0000bd00ff477b82 */ /* 0x000ee40000000800 */
[----:B---3--:R-:W-:-:S13]  /*3990*/  ISETP.GE.OR P4, PT, R16, R71, P4 ;  /* 0x000000471000720c */ /* 0x008fda0002786670 */
[----:B------:R-:W-:Y:S05]  /*39a0*/  @P4 BRA `(.L_x_5804) ;  /* 0x0000000800d44947 */ /* 0x000fea0003800000 */
[----:B------:R-:W3:Y:S01]  /*39b0*/  S2R R11, SR_TID.X ;  /* 0x00000000000b7919 */ /* 0x000ee20000002100 */
        /* <DEDUP_REMOVED lines=9> */
[----:B------:R-:W-:Y:S02]  /*3a50*/  IMAD.SHL.U32 R74, R8, 0x8, RZ ;  /* 0x00000008084a7824 */ /* 0x000fe400078e00ff */
[----:B---3--:R-:W-:-:S03]  /*3a60*/  VIADD R11, R11, 0xffffff80 ;  /* 0xffffff800b0b7836 */ /* 0x008fc60000000000 */
[----:B------:R-:W-:Y:S02]  /*3a70*/  LOP3.LUT R9, R43, 0x38, R74, 0xf8, !PT ;  /* 0x000000382b097812 */ /* 0x000fe400078ef84a */
[----:B------:R-:W-:Y:S02]  /*3a80*/  SHF.R.S32.HI R10, RZ, 0x1f, R11 ;  /* 0x0000001fff0a7819 */ /* 0x000fe4000001140b */
[----:B------:R-:W-:Y:S02]  /*3a90*/  LOP3.LUT R9, R9, R46, RZ, 0x3c, !PT ;  /* 0x0000002e09097212 */ /* 0x000fe400078e3cff */
[----:B------:R-:W-:-:S04]  /*3aa0*/  LEA.HI R10, R10, R11, RZ, 0x5 ;  /* 0x0000000b0a0a7211 */ /* 0x000fc800078f28ff */
[----:B------:R-:W-:-:S05]  /*3ab0*/  SHF.R.S32.HI R10, RZ, 0x5, R10 ;  /* 0x00000005ff0a7819 */ /* 0x000fca000001140a */
[----:B------:R-:W-:Y:S02]  /*3ac0*/  IMAD R11, R10, 0x200, R9 ;  /* 0x000002000a0b7824 */ /* 0x000fe400078e0209 */
[----:B------:R-:W-:Y:S02]  /*3ad0*/  IMAD.IADD R9, R61, 0x1, R70 ;  /* 0x000000013d097824 */ /* 0x000fe400078e0246 */
[----:B------:R-:W-:Y:S02]  /*3ae0*/  IMAD.IADD R11, R70, 0x1, R11 ;  /* 0x00000001460b7824 */ /* 0x000fe400078e020b */
[--C-:B------:R-:W-:Y:S02]  /*3af0*/  IMAD R9, R9, 0x2, R2.reuse ;  /* 0x0000000209097824 */ /* 0x100fe400078e0202 */
[----:B------:R-:W-:-:S04]  /*3b00*/  IMAD R12, R11, 0x2, R2 ;  /* 0x000000020b0c7824 */ /* 0x000fc800078e0202 */
[----:B------:R-:W1:Y:S04]  /*3b10*/  LDS.128 R8, [R9+0x22400] ;  /* 0x0224000009087984 */ /* 0x000e680000000c00 */
[----:B------:R-:W2:Y:S01]  /*3b20*/  LDS.128 R12, [R12+0x22400] ;  /* 0x022400000c0c7984 */ /* 0x000ea20000000c00 */
[----:B------:R-:W-:Y:S05]  /*3b30*/  @P5 BRA `(.L_x_5816) ;  /* 0x0000000400705947 */ /* 0x000fea0003800000 */
[----:B------:R-:W-:Y:S02]  /*3b40*/  SHF.R.U32.HI R75, RZ, 0x10, R5 ;  /* 0x00000010ff4b7819 */ /* 0x000fe40000011605 */
[----:B------:R-:W-:Y:S02]  /*3b50*/  SHF.R.U32.HI R80, RZ, 0x10, R29 ;  /* 0x00000010ff507819 */ /* 0x000fe4000001161d */
[----:B------:R-:W-:Y:S01]  /*3b60*/  SHF.R.U64 R70, R4, 0x10, R5 ;  /* 0x0000001004467819 */ /* 0x000fe20000001205 */
[----:B-1----:R-:W-:Y:S01]  /*3b70*/  IMAD.U32 R5, R9, 0x10000, RZ ;  /* 0x0001000009057824 */ /* 0x002fe200078e00ff */
[----:B------:R-:W-:Y:S01]  /*3b80*/  SHF.R.U64 R77, R6, 0x10, R7 ;  /* 0x00000010064d7819 */ /* 0x000fe20000001207 */
[----:B------:R-:W-:Y:S01]  /*3b90*/  IMAD.U32 R4, R8, 0x10000, RZ ;  /* 0x0001000008047824 */ /* 0x000fe200078e00ff */
[----:B------:R-:W-:Y:S02]  /*3ba0*/  PRMT R75, R76, 0x5410, R75 ;  /* 0x000054104c4b7816 */ /* 0x000fe4000000004b */
[----:B------:R-:W-:-:S02]  /*3bb0*/  PRMT R80, R81, 0x5432, R80 ;  /* 0x0000543251507816 */ /* 0x000fc40000000050 */
[----:B------:R-:W-:Y:S02]  /*3bc0*/  SHF.R.U32.HI R83, RZ, 0x10, R31 ;  /* 0x00000010ff537819 */ /* 0x000fe4000001161f */
[----:B------:R-:W-:Y:S01]  /*3bd0*/  SHF.R.U64 R79, R28, 0x10, R29 ;  /* 0x000000101c4f7819 */ /* 0x000fe2000000121d */
[----:B--2---:R-:W-:Y:S01]  /*3be0*/  IMAD.U32 R28, R13, 0x10000, RZ ;  /* 0x000100000d1c7824 */ /* 0x004fe200078e00ff */
[----:B------:R-:W-:Y:S01]  /*3bf0*/  SHF.R.U64 R82, R30, 0x10, R31 ;  /* 0x000000101e527819 */ /* 0x000fe2000000121f */
[----:B------:R-:W-:Y:S01]  /*3c00*/  IMAD.U32 R30, R15, 0x10000, RZ ;  /* 0x000100000f1e7824 */ /* 0x000fe200078e00ff */
[----:B------:R-:W-:Y:S01]  /*3c10*/  PRMT R70, R76, 0x5432, R70 ;  /* 0x000054324c467816 */ /* 0x000fe20000000046 */
[----:B------:R-:W-:Y:S01]  /*3c20*/  IMAD.U32 R76, R75, 0x10000, RZ ;  /* 0x000100004b4c7824 */ /* 0x000fe200078e00ff */
[----:B------:R-:W-:Y:S01]  /*3c30*/  PRMT R77, R81, 0x5410, R77 ;  /* 0x00005410514d7816 */ /* 0x000fe2000000004d */
[----:B------:R-:W-:Y:S01]  /*3c40*/  IMAD.U32 R81, R80, 0x10000, RZ ;  /* 0x0001000050517824 */ /* 0x000fe200078e00ff */
[----:B------:R-:W-:Y:S01]  /*3c50*/  SHF.R.U32.HI R78, RZ, 0x10, R7 ;  /* 0x00000010ff4e7819 */ /* 0x000fe20000011607 */
[----:B------:R-:W-:Y:S01]  /*3c60*/  FMUL.FTZ R86, R28, R76 ;  /* 0x0000004c1c567220 */ /* 0x000fe20000410000 */
[----:B------:R-:W-:Y:S01]  /*3c70*/  PRMT R83, R85, 0x5410, R83 ;  /* 0x0000541055537816 */ /* 0x000fe20000000053 */
[----:B------:R-:W-:Y:S01]  /*3c80*/  IMAD.U32 R7, R10, 0x10000, RZ ;  /* 0x000100000a077824 */ /* 0x000fe200078e00ff */
[----:B------:R-:W-:Y:S01]  /*3c90*/  LOP3.LUT R29, R13, 0xffff0000, RZ, 0xc0, !PT ;  /* 0xffff00000d1d7812 */ /* 0x000fe200078ec0ff */
[----:B------:R-:W-:Y:S01]  /*3ca0*/  FFMA.FTZ R86, R5, R81, R86 ;  /* 0x0000005105567223 */ /* 0x000fe20000010056 */
[----:B------:R-:W-:Y:S01]  /*3cb0*/  LOP3.LUT R80, R80, 0xffff0000, RZ, 0xc0, !PT ;  /* 0xffff000050507812 */ /* 0x000fe200078ec0ff */
[----:B------:R-:W-:Y:S01]  /*3cc0*/  IMAD.U32 R13, R12, 0x10000, RZ ;  /* 0x000100000c0d7824 */ /* 0x000fe200078e00ff */
[----:B------:R-:W-:-:S02]  /*3cd0*/  LOP3.LUT R75, R75, 0xffff0000, RZ, 0xc0, !PT ;  /* 0xffff00004b4b7812 */ /* 0x000fc400078ec0ff */
[C---:B------:R-:W-:Y:S02]  /*3ce0*/  PRMT R79, R84.reuse, 0x5410, R79 ;  /* 0x00005410544f7816 */ /* 0x040fe4000000004f */
[----:B------:R-:W-:Y:S01]  /*3cf0*/  PRMT R82, R84, 0x5432, R82 ;  /* 0x0000543254527816 */ /* 0x000fe20000000052 */
[----:B------:R-:W-:Y:S01]  /*3d00*/  FMUL.FTZ R84, R28, R81 ;  /* 0x000000511c547220 */ /* 0x000fe20000410000 */
[----:B------:R-:W-:Y:S01]  /*3d10*/  PRMT R78, R85, 0x5432, R78 ;  /* 0x00005432554e7816 */ /* 0x000fe2000000004e */
[----:B------:R-:W-:Y:S01]  /*3d20*/  IMAD.U32 R28, R83, 0x10000, RZ ;  /* 0x00010000531c7824 */ /* 0x000fe200078e00ff */
[----:B------:R-:W-:Y:S01]  /*3d30*/  LOP3.LUT R6, R9, 0xffff0000, RZ, 0xc0, !PT ;  /* 0xffff000009067812 */ /* 0x000fe200078ec0ff */
[C---:B------:R-:W-:Y:S01]  /*3d40*/  FMUL.FTZ R85, R29.reuse, R80 ;  /* 0x000000501d557220 */ /* 0x040fe20000410000 */
[----:B------:R-:W-:Y:S01]  /*3d50*/  FMUL.FTZ R29, R29, R75 ;  /* 0x0000004b1d1d7220 */ /* 0x000fe20000410000 */
[----:B------:R-:W-:Y:S01]  /*3d60*/  FFMA.FTZ R84, R5, R76, -R84 ;  /* 0x0000004c05547223 */ /* 0x000fe20000010854 */
[----:B------:R-:W-:-:S02]  /*3d70*/  IMAD.U32 R9, R11, 0x10000, RZ ;  /* 0x000100000b097824 */ /* 0x000fc400078e00ff */
[----:B------:R-:W-:Y:S01]  /*3d80*/  FMUL.FTZ R88, R30, R28 ;  /* 0x0000001c1e587220 */ /* 0x000fe20000410000 */
[----:B------:R-:W-:Y:S02]  /*3d90*/  IMAD.U32 R5, R78, 0x10000, RZ ;  /* 0x000100004e057824 */ /* 0x000fe400078e00ff */
[C---:B------:R-:W-:Y:S01]  /*3da0*/  FFMA.FTZ R85, R6.reuse, R75, -R85 ;  /* 0x0000004b06557223 */ /* 0x040fe20000010855 */
[----:B------:R-:W-:Y:S01]  /*3db0*/  FFMA.FTZ R75, R6, R80, R29 ;  /* 0x00000050064b7223 */ /* 0x000fe2000001001d */
[----:B------:R-:W-:Y:S01]  /*3dc0*/  SHF.L.U32 R6, R79, 0x10, RZ ;  /* 0x000000104f067819 */ /* 0x000fe200000006ff */
[-C--:B------:R-:W-:Y:S01]  /*3dd0*/  FMUL.FTZ R81, R30, R5.reuse ;  /* 0x000000051e517220 */ /* 0x080fe20000410000 */
[----:B------:R-:W-:Y:S01]  /*3de0*/  LOP3.LUT R31, R15, 0xffff0000, RZ, 0xc0, !PT ;  /* 0xffff00000f1f7812 */ /* 0x000fe200078ec0ff */
[----:B------:R-:W-:Y:S01]  /*3df0*/  FFMA.FTZ R88, R9, R5, -R88 ;  /* 0x0000000509587223 */ /* 0x000fe20000010858 */
[----:B------:R-:W-:Y:S01]  /*3e00*/  LOP3.LUT R76, R83, 0xffff0000, RZ, 0xc0, !PT ;  /* 0xffff0000534c7812 */ /* 0x000fe200078ec0ff */
[----:B------:R-:W-:Y:S01]  /*3e10*/  IMAD.U32 R5, R70, 0x10000, RZ ;  /* 0x0001000046057824 */ /* 0x000fe200078e00ff */
[----:B------:R-:W-:Y:S01]  /*3e20*/  LOP3.LUT R78, R78, 0xffff0000, RZ, 0xc0, !PT ;  /* 0xffff00004e4e7812 */ /* 0x000fe200078ec0ff */
[----:B------:R-:W-:Y:S01]  /*3e30*/  FFMA.FTZ R81, R9, R28, R81 ;  /* 0x0000001c09517223 */ /* 0x000fe20000010051 */
[----:B------:R-:W-:Y:S01]  /*3e40*/  LOP3.LUT R11, R11, 0xffff0000, RZ, 0xc0, !PT ;  /* 0xffff00000b0b7812 */ /* 0x000fe200078ec0ff */
[----:B------:R-:W-:Y:S01]  /*3e50*/  FMUL.FTZ R29, R13, R6 ;  /* 0x000000060d1d7220 */ /* 0x000fe20000410000 */
[----:B------:R-:W-:Y:S01]  /*3e60*/  LOP3.LUT R12, R12, 0xffff0000, RZ, 0xc0, !PT ;  /* 0xffff00000c0c7812 */ /* 0x000fe200078ec0ff */
[C---:B------:R-:W-:Y:S01]  /*3e70*/  FMUL.FTZ R28, R31.reuse, R76 ;  /* 0x0000004c1f1c7220 */ /* 0x040fe20000410000 */
[-C--:B------:R-:W-:Y:S01]  /*3e80*/  FMUL.FTZ R30, R31, R78.reuse ;  /* 0x0000004e1f1e7220 */ /* 0x080fe20000410000 */
[----:B------:R-:W-:Y:S01]  /*3e90*/  LOP3.LUT R79, R79, 0xffff0000, RZ, 0xc0, !PT ;  /* 0xffff00004f4f7812 */ /* 0x000fe200078ec0ff */
[-C--:B------:R-:W-:Y:S01]  /*3ea0*/  FMUL.FTZ R13, R13, R5.reuse ;  /* 0x000000050d0d7220 */ /* 0x080fe20000410000 */
[----:B------:R-:W-:Y:S01]  /*3eb0*/  LOP3.LUT R9, R70, 0xffff0000, RZ, 0xc0, !PT ;  /* 0xffff000046097812 */ /* 0x000fe200078ec0ff */
[----:B------:R-:W-:Y:S01]  /*3ec0*/  IMAD.U32 R15, R14, 0x10000, RZ ;  /* 0x000100000e0f7824 */ /* 0x000fe200078e00ff */
[----:B------:R-:W-:Y:S01]  /*3ed0*/  LOP3.LUT R8, R8, 0xffff0000, RZ, 0xc0, !PT ;  /* 0xffff000008087812 */ /* 0x000fe200078ec0ff */
[C---:B------:R-:W-:Y:S01]  /*3ee0*/  FFMA.FTZ R83, R11.reuse, R78, -R28 ;  /* 0x0000004e0b537223 */ /* 0x040fe2000001081c */
[----:B------:R-:W-:Y:S01]  /*3ef0*/  FFMA.FTZ R30, R11, R76, R30 ;  /* 0x0000004c0b1e7223 */ /* 0x000fe2000001001e */
[C---:B------:R-:W-:Y:S01]  /*3f00*/  FFMA.FTZ R29, R4.reuse, R5, -R29 ;  /* 0x00000005041d7223 */ /* 0x040fe2000001081d */
[----:B------:R-:W-:Y:S01]  /*3f10*/  FFMA.FTZ R13, R4, R6, R13 ;  /* 0x00000006040d7223 */ /* 0x000fe2000001000d */
[----:B------:R-:W-:Y:S01]  /*3f20*/  LOP3.LUT R14, R14, 0xffff0000, RZ, 0xc0, !PT ;  /* 0xffff00000e0e7812 */ /* 0x000fe200078ec0ff */
[----:B------:R-:W-:Y:S01]  /*3f30*/  FMUL.FTZ R11, R12, R79 ;  /* 0x0000004f0c0b7220 */ /* 0x000fe20000410000 */
[C---:B------:R-:W-:Y:S01]  /*3f40*/  IMAD.U32 R4, R77.reuse, 0x10000, RZ ;  /* 0x000100004d047824 */ /* 0x040fe200078e00ff */
[C---:B------:R-:W-:Y:S01]  /*3f50*/  LOP3.LUT R5, R82.reuse, 0xffff0000, RZ, 0xc0, !PT ;  /* 0xffff000052057812 */ /* 0x040fe200078ec0ff */
[----:B------:R-:W-:Y:S01]  /*3f60*/  IMAD.U32 R6, R82, 0x10000, RZ ;  /* 0x0001000052067824 */ /* 0x000fe200078e00ff */
[----:B------:R-:W-:Y:S01]  /*3f70*/  LOP3.LUT R77, R77, 0xffff0000, RZ, 0xc0, !PT ;  /* 0xffff00004d4d7812 */ /* 0x000fe200078ec0ff */
[-C--:B------:R-:W-:Y:S01]  /*3f80*/  FMUL.FTZ R31, R12, R9.reuse ;  /* 0x000000090c1f7220 */ /* 0x080fe20000410000 */
[----:B------:R-:W-:Y:S01]  /*3f90*/  FFMA.FTZ R12, R8, R9, -R11 ;  /* 0x00000009080c7223 */ /* 0x000fe2000001080b */
[----:B------:R-:W-:Y:S01]  /*3fa0*/  LOP3.LUT R10, R10, 0xffff0000, RZ, 0xc0, !PT ;  /* 0xffff00000a0a7812 */ /* 0x000fe200078ec0ff */
[C---:B------:R-:W-:Y:S01]  /*3fb0*/  FMUL.FTZ R28, R15.reuse, R6 ;  /* 0x000000060f1c7220 */ /* 0x040fe20000410000 */
[C---:B------:R-:W-:Y:S01]  /*3fc0*/  FMUL.FTZ R9, R14.reuse, R5 ;  /* 0x000000050e097220 */ /* 0x040fe20000410000 */
[-C--:B------:R-:W-:Y:S01]  /*3fd0*/  FMUL.FTZ R15, R15, R4.reuse ;  /* 0x000000040f0f7220 */ /* 0x080fe20000410000 */
[----:B------:R-:W-:Y:S01]  /*3fe0*/  FMUL.FTZ R14, R14, R77 ;  /* 0x0000004d0e0e7220 */ /* 0x000fe20000410000 */
[----:B------:R-:W-:Y:S01]  /*3ff0*/  FFMA.FTZ R8, R8, R79, R31 ;  /* 0x0000004f08087223 */ /* 0x000fe2000001001f */
        /* <DEDUP_REMOVED lines=16> */
.L_x_5816:
[----:B------:R-:W-:Y:S05]  /*4100*/  BSYNC B1 ;  /* 0x0000000000017941 */ /* 0x000fea0003800000 */
.L_x_5815:
[----:B-1----:R1:W-:Y:S01]  /*4110*/  ST.E.128 desc[UR40][R56.64], R8 ;  /* 0x0000000838007985 */ /* 0x0023e2000c101d28 */
[----:B------:R-:W-:Y:S01]  /*4120*/  ISETP.GE.AND P4, PT, R74, R71, PT ;  /* 0x000000474a00720c */ /* 0x000fe20003f86270 */
[----:B------:R-:W-:Y:S02]  /*4130*/  IMAD.MOV.U32 R4, RZ, RZ, R69 ;  /* 0x000000ffff047224 */ /* 0x000fe400078e0045 */
[----:B------:R-:W-:-:S10]  /*4140*/  IMAD.MOV.U32 R5, RZ, RZ, R68 ;  /* 0x000000ffff057224 */ /* 0x000fd400078e0044 */
[----:B------:R-:W-:Y:S05]  /*4150*/  @P4 BRA `(.L_x_5804) ;  /* 0x0000000000e84947 */ /* 0x000fea0003800000 */
[----:B------:R-:W-:-:S05]  /*4160*/  IMAD.WIDE R4, R74, 0x2, R4 ;  /* 0x000000024a047825 */ /* 0x000fca00078e0204 */
[----:B--2---:R2:W-:Y:S01]  /*4170*/  ST.E.128 desc[UR40][R4.64], R12 ;  /* 0x0000000c04007985 */ /* 0x0045e2000c101d28 */
[----:B------:R-:W-:Y:S05]  /*4180*/  BRA `(.L_x_5804) ;  /* 0x0000000000dc7947 */ /* 0x000fea0003800000 */
.L_x_5796:
[----:B------:R-:W-:-:S06]  /*4190*/  UISETP.NE.AND UP0, UPT, UR37, 0x3, UPT ;  /* 0x000000032500788c */ /* 0x000fcc000bf05270 */
[----:B------:R-:W-:-:S13]  /*41a0*/  PLOP3.LUT P3, PT, PT, PT, UP0, 0x80, 0x0 ;  /* 0x000000000000781c */ /* 0x000fda0003f6f008 */
[----:B------:R-:W-:Y:S05]  /*41b0*/  @!P3 BRA `(.L_x_5817) ;  /* 0x000000000004b947 */ /* 0x000fea0003800000 */
[----:B------:R-:W-:Y:S01]  /*41c0*/  BPT.TRAP 0x1 ;  /* 0x000000040000795c */ /* 0x000fe20000300000 */
.L_x_5817:
[----:B------:R-:W-:Y:S01]  /*41d0*/  IMAD R63, R188, 0x8, R2 ;  /* 0x00000008bc3f7824 */ /* 0x000fe200078e0202 */
[----:B------:R-:W-:Y:S01]  /*41e0*/  SHF.L.U32 R72, R189, 0x1f, RZ ;  /* 0x0000001fbd487819 */ /* 0x000fe200000006ff */
[----:B------:R-:W-:Y:S01]  /*41f0*/  BSSY B1, `(.L_x_5818) ;  /* 0x0000004000017945 */ /* 0x000fe20003800000 */
[----:B------:R-:W-:Y:S02]  /*4200*/  SHF.R.S32.HI R67, RZ, 0x1f, R65 ;  /* 0x0000001fff437819 */ /* 0x000fe40000011441 */
[----:B------:R-:W1:Y:S02]  /*4210*/  SYNCS.PHASECHK.TRANS64.TRYWAIT P4, [R63+URZ+0x28c90], R72 ;  /* 0x028c90483f0075a7 */ /* 0x000e64000808017f */
[----:B-1----:R-:W-:Y:S05]  /*4220*/  @!P4 BRA `(.L_x_5819) ;  /* 0x000001c4006cc947 */ /* 0x002fea0003800000 */
.L_x_6152:
[----:B------:R-:W-:Y:S05]  /*4230*/  BSYNC B1 ;  /* 0x0000000000017941 */ /* 0x000fea0003800000 */
.L_x_5818:
        /* <DEDUP_REMOVED lines=24> */
[----:B------:R0:W2:Y:S04]  /*43c0*/  SHFL.IDX PT, R29, R13, RZ, 0x1c1f ;  /* 0x001c1fff0d1d7589 */ /* 0x0000a800000e0000 */
[----:B------:R0:W3:Y:S02]  /*43d0*/  SHFL.IDX PT, R14, R5, RZ, 0x1c1f ;  /* 0x001c1fff050e7589 */ /* 0x0000e400000e0000 */
.L_x_6156:
        /* <DEDUP_REMOVED lines=18> */
.L_x_5804:
[----:B------:R-:W-:Y:S05]  /*4500*/  BSYNC B0 ;  /* 0x0000000000007941 */ /* 0x000fea0003800000 */
.L_x_5795:
[----:B0-2-4-:R-:W0:Y:S01]  /*4510*/  S2R R4, SR_TID.X ;  /* 0x0000000000047919 */ /* 0x015e220000002100 */
[----:B------:R-:W-:Y:S01]  /*4520*/  @!PT LDS RZ, [RZ] ;  /* 0x00000000fffff984 */ /* 0x000fe20000000800 */
[----:B------:R-:W-:Y:S01]  /*4530*/  @!PT LDS RZ, [RZ] ;  /* 0x00000000fffff984 */ /* 0x000fe20000000800 */
[----:B------:R-:W-:Y:S01]  /*4540*/  @!PT LDS RZ, [RZ] ;  /* 0x00000000fffff984 */ /* 0x000fe20000000800 */
[----:B------:R-:W-:Y:S01]  /*4550*/  @!PT LDS RZ, [RZ] ;  /* 0x00000000fffff984 */ /* 0x000fe20000000800 */
[----:B------:R2:W-:Y:S06]  /*4560*/  MEMBAR.ALL.CTA ;  /* 0x0000000000007992 */ /* 0x0005ec0000008000 */
[----:B--2---:R-:W2:Y:S01]  /*4570*/  FENCE.VIEW.ASYNC.S ;  /* 0x00000000000073c6 */ /* 0x004ea20000000000 */
[----:B------:R-:W-:Y:S05]  /*4580*/  WARPSYNC.ALL ;  /* 0x0000000000007948 */ /* 0x000fea0003800000 */
[----:B------:R-:W-:Y:S01]  /*4590*/  BSSY B0, `(.L_x_5821) ;  /* 0x0000009000007945 */ /* 0x000fe20003800000 */
[----:B0-----:R-:W-:Y:S01]  /*45a0*/  LOP3.LUT R4, R4, 0x7f, RZ, 0xc0, !PT ;  /* 0x0000007f04047812 */ /* 0x001fe200078ec0ff */
[----:B--2---:R0:W-:Y:S03]  /*45b0*/  BAR.SYNC.DEFER_BLOCKING R49, 0x80 ;  /* 0x000200310000751d */ /* 0x0041e60000010000 */
[----:B------:R-:W-:-:S13]  /*45c0*/  ISETP.NE.AND P4, PT, R4, RZ, PT ;  /* 0x000000ff0400720c */ /* 0x000fda0003f85270 */
[----:B------:R-:W-:-:S05]  /*45d0*/  @!P4 VIADD R4, R63, 0x28ca0 ;  /* 0x00028ca03f04c836 */ /* 0x000fca0000000000 */
[----:B------:R-:W-:-:S04]  /*45e0*/  @!P4 PRMT R4, RZ, 0x654, R4 ;  /* 0x00000654ff04c816 */ /* 0x000fc80000000004 */
[----:B------:R0:W-:Y:S01]  /*45f0*/  @!P4 SYNCS.ARRIVE.TRANS64.RED.A1T0 RZ, [R4+URZ], RZ ;  /* 0x000000ff04ffc9a7 */ /* 0x0001e2000810043f */
[----:B------:R-:W-:Y:S05]  /*4600*/  @!P3 BRA `(.L_x_5822) ;  /* 0x000000000004b947 */ /* 0x000fea0003800000 */
[----:B------:R-:W-:Y:S01]  /*4610*/  BPT.TRAP 0x1 ;  /* 0x000000040000795c */ /* 0x000fe20000300000 */
.L_x_5822:
[----:B------:R-:W-:Y:S05]  /*4620*/  BSYNC B0 ;  /* 0x0000000000007941 */ /* 0x000fea0003800000 */
.L_x_5821:
[----:B------:R-:W2:Y:S01]  /*4630*/  SYNCS.PHASECHK.TRANS64.TRYWAIT P3, [R63+URZ+0x28cb0], R72 ;  /* 0x028cb0483f0075a7 */ /* 0x000ea2000806017f */
[----:B------:R-:W-:Y:S04]  /*4640*/  BSSY B0, `(.L_x_5823) ;  /* 0x0000002000007945 */ /* 0x000fe80003800000 */
[----:B--2---:R-:W-:Y:S05]  /*4650*/  @!P3 BRA `(.L_x_5824) ;  /* 0x000001c000b8b947 */ /* 0x004fea0003800000 */
.L_x_6157:
[----:B------:R-:W-:Y:S05]  /*4660*/  BSYNC B0 ;  /* 0x0000000000007941 */ /* 0x000fea0003800000 */
.L_x_5823:
        /* <DEDUP_REMOVED lines=11> */
[----:B-1----:R-:W-:Y:S02]  /*4720*/  IMAD R9, R47, UR4, RZ ;  /* 0x000000042f097c24 */ /* 0x002fe4000f8e02ff */
[----:B------:R-:W-:Y:S02]  /*4730*/  IMAD.IADD R5, R5, 0x1, R7 ;  /* 0x0000000105057824 */ /* 0x000fe400078e0207 */
[C---:B------:R-:W-:Y:S02]  /*4740*/  IMAD R7, R26.reuse, UR5, R9 ;  /* 0x000000051a077c24 */ /* 0x040fe4000f8e0209 */
[----:B------:R-:W-:Y:S01]  /*4750*/  IMAD.WIDE.U32 R4, R26, UR4, R4 ;  /* 0x000000041a047c25 */ /* 0x000fe2000f8e0004 */
[----:B------:R-:W-:-:S03]  /*4760*/  ULDC.64 UR4, c[0x0][0x318] ;  /* 0x0000c60000047ab9 */ /* 0x000fc60000000a00 */
[----:B------:R-:W-:Y:S01]  /*4770*/  IMAD.IADD R7, R5, 0x1, R7 ;  /* 0x0000000105077824 */ /* 0x000fe200078e0207 */
[----:B------:R-:W-:-:S04]  /*4780*/  LEA R5, P3, R4, UR4, 0x1 ;  /* 0x0000000404057c11 */ /* 0x000fc8000f8608ff */
[----:B------:R-:W-:Y:S01]  /*4790*/  LEA.HI.X R4, R4, UR5, R7, 0x1, P3 ;  /* 0x0000000504047c11 */ /* 0x000fe200098f0c07 */
[----:B------:R0:W1:Y:S01]  /*47a0*/  SHFL.IDX PT, R15, R5, RZ, 0x1c1f ;  /* 0x001c1fff050f7589 */ /* 0x00006200000e0000 */
[----:B------:R-:W-:-:S03]  /*47b0*/  ISETP.GT.AND P3, PT, R73, R192, PT ;  /* 0x000000c04900720c */ /* 0x000fc60003f64270 */
[----:B------:R0:W4:Y:S10]  /*47c0*/  SHFL.IDX PT, R13, R4, RZ, 0x1c1f ;  /* 0x001c1fff040d7589 */ /* 0x00013400000e0000 */
[----:B0-----:R-:W-:Y:S05]  /*47d0*/  @!P3 BRA `(.L_x_5826) ;  /* 0x00000004009cb947 */ /* 0x001fea0003800000 */
[----:B------:R-:W5:Y:S01]  /*47e0*/  LDL R31, [R1+0x10] ;  /* 0x00001000011f7983 */ /* 0x000f620000100800 */
[----:B------:R-:W-:-:S03]  /*47f0*/  ULDC UR4, c[0x0][0x320] ;  /* 0x0000c80000047ab9 */ /* 0x000fc60000000800 */
[----:B------:R-:W2:Y:S04]  /*4800*/  LDL R12, [R1+0x14] ;  /* 0x00001400010c7983 */ /* 0x000ea80000100800 */
[----:B------:R-:W2:Y:S01]  /*4810*/  LDL R30, [R1+0x18] ;  /* 0x00001800011e7983 */ /* 0x000ea20000100800 */
[----:B------:R-:W-:Y:S01]  /*4820*/  ISETP.GE.AND P5, PT, R16, UR4, PT ;  /* 0x0000000410007c0c */ /* 0x000fe2000bfa6270 */
[----:B------:R-:W-:Y:S01]  /*4830*/  IMAD R9, R188, 0x8000, R51 ;  /* 0x00008000bc097824 */ /* 0x000fe200078e0233 */
[----:B------:R-:W-:Y:S01]  /*4840*/  LOP3.LUT P3, RZ, R196, 0x4, RZ, 0xc0, !PT ;  /* 0x00000004c4ff7812 */ /* 0x000fe2000786c0ff */
[----:B------:R-:W2:Y:S02]  /*4850*/  LDL R29, [R1+0x1c] ;  /* 0x00001c00011d7983 */ /* 0x000ea40000100800 */
[----:B------:R-:W-:-:S02]  /*4860*/  IMAD R10, R9, 0x2, R2 ;  /* 0x00000002090a7824 */ /* 0x000fc400078e0202 */
[----:B------:R-:W2:Y:S04]  /*4870*/  LDL R28, [R1+0x20] ;  /* 0x00002000011c7983 */ /* 0x000ea80000100800 */
[----:B---3--:R-:W3:Y:S01]  /*4880*/  LDL R14, [R1+0x24] ;  /* 0x00002400010e7983 */ /* 0x008ee20000100800 */
[----:B------:R-:W-:-:S03]  /*4890*/  VIADD R11, R9, 0x20 ;  /* 0x00000020090b7836 */ /* 0x000fc60000000000 */
[----:B------:R-:W0:Y:S01]  /*48a0*/  @!P5 LDS.128 R4, [R10+0x400] ;  /* 0x000400000a04d984 */ /* 0x000e220000000c00 */
[----:B------:R-:W-:Y:S01]  /*48b0*/  @P3 VIADD R11, R9, 0xffffffe0 ;  /* 0xffffffe0090b3836 */ /* 0x000fe20000000000 */
[C---:B-1----:R-:W-:Y:S02]  /*48c0*/  @!P5 LEA R8, P3, R16.reuse, R15, 0x1 ;  /* 0x0000000f1008d211 */ /* 0x042fe400078608ff */
[----:B------:R-:W3:Y:S01]  /*48d0*/  LDL R64, [R1+0x2c] ;  /* 0x00002c0001407983 */ /* 0x000ee20000100800 */
[----:B------:R-:W-:Y:S01]  /*48e0*/  IMAD R11, R11, 0x2, R2 ;  /* 0x000000020b0b7824 */ /* 0x000fe200078e0202 */
[----:B----4-:R-:W-:Y:S02]  /*48f0*/  @!P5 LEA.HI.X R9, R16, R13, R17, 0x1, P3 ;  /* 0x0000000d1009d211 */ /* 0x010fe400018f0c11 */
[C---:B------:R-:W-:Y:S01]  /*4900*/  ISETP.GE.AND P3, PT, R186.reuse, UR4, PT ;  /* 0x00000004ba007c0c */ /* 0x040fe2000bf66270 */
[----:B------:R-:W4:Y:S04]  /*4910*/  LDL R57, [R1+0x30] ;  /* 0x0000300001397983 */ /* 0x000f280000100800 */
[----:B------:R-:W4:Y:S04]  /*4920*/  LDL R56, [R1+0x34] ;  /* 0x0000340001387983 */ /* 0x000f280000100800 */
[----:B0-----:R0:W-:Y:S04]  /*4930*/  @!P5 ST.E.128 desc[UR40][R8.64], R4 ;  /* 0x000000040800d985 */ /* 0x0011e8000c101d28 */
[----:B------:R-:W1:Y:S01]  /*4940*/  @!P3 LDS.128 R4, [R11+0x400] ;  /* 0x000400000b04b984 */ /* 0x000e620000000c00 */
[----:B0-----:R-:W-:-:S04]  /*4950*/  @!P3 LEA R8, P5, R186, R15, 0x1 ;  /* 0x0000000fba08b211 */ /* 0x001fc800078a08ff */
[----:B------:R-:W-:Y:S02]  /*4960*/  @!P3 LEA.HI.X R9, R186, R13, R202, 0x1, P5 ;  /* 0x0000000dba09b211 */ /* 0x000fe400028f0cca */
[----:B------:R-:W-:-:S03]  /*4970*/  ISETP.GE.AND P5, PT, R228, UR4, PT ;  /* 0x00000004e4007c0c */ /* 0x000fc6000bfa6270 */
[----:B-1----:R0:W-:Y:S10]  /*4980*/  @!P3 ST.E.128 desc[UR40][R8.64], R4 ;  /* 0x000000040800b985 */ /* 0x0021f4000c101d28 */
[----:B------:R-:W1:Y:S01]  /*4990*/  @!P5 LDS.128 R4, [R10+0x2400] ;  /* 0x002400000a04d984 */ /* 0x000e620000000c00 */
[----:B0-----:R-:W-:-:S05]  /*49a0*/  @!P5 LEA R8, P3, R228, R15, 0x1 ;  /* 0x0000000fe408d211 */ /* 0x001fca00078608ff */
[----:B-----5:R-:W-:Y:S01]  /*49b0*/  @!P5 IMAD.X R9, R13, 0x1, R31, P3 ;  /* 0x000000010d09d824 */ /* 0x020fe200018e061f */
[C---:B------:R-:W-:Y:S01]  /*49c0*/  ISETP.GE.AND P3, PT, R220.reuse, UR4, PT ;  /* 0x00000004dc007c0c */ /* 0x040fe2000bf66270 */
[----:B------:R-:W5:Y:S04]  /*49d0*/  LDL R31, [R1+0x38] ;  /* 0x00003800011f7983 */ /* 0x000f680000100800 */
[----:B-1----:R0:W-:Y:S08]  /*49e0*/  @!P5 ST.E.128 desc[UR40][R8.64], R4 ;  /* 0x000000040800d985 */ /* 0x0021f0000c101d28 */
[----:B------:R-:W1:Y:S01]  /*49f0*/  @!P3 LDS.128 R4, [R11+0x2400] ;  /* 0x002400000b04b984 */ /* 0x000e620000000c00 */
[----:B0-----:R-:W-:-:S05]  /*4a00*/  @!P3 LEA R8, P5, R220, R15, 0x1 ;  /* 0x0000000fdc08b211 */ /* 0x001fca00078a08ff */
[----:B--2---:R-:W-:Y:S02]  /*4a10*/  @!P3 IMAD.X R9, R13, 0x1, R12, P5 ;  /* 0x000000010d09b824 */ /* 0x004fe400028e060c */
[----:B------:R-:W2:Y:S01]  /*4a20*/  LDL R12, [R1+0x28] ;  /* 0x00002800010c7983 */ /* 0x000ea20000100800 */
[----:B------:R-:W-:-:S03]  /*4a30*/  ISETP.GE.AND P5, PT, R218, UR4, PT ;  /* 0x00000004da007c0c */ /* 0x000fc6000bfa6270 */
[----:B-1----:R0:W-:Y:S10]  /*4a40*/  @!P3 ST.E.128 desc[UR40][R8.64], R4 ;  /* 0x000000040800b985 */ /* 0x0021f4000c101d28 */
[----:B------:R-:W1:Y:S01]  /*4a50*/  @!P5 LDS.128 R4, [R10+0x4400] ;  /* 0x004400000a04d984 */ /* 0x000e620000000c00 */
[----:B0-----:R-:W-:-:S05]  /*4a60*/  @!P5 LEA R8, P3, R218, R15, 0x1 ;  /* 0x0000000fda08d211 */ /* 0x001fca00078608ff */
[----:B------:R-:W-:Y:S01]  /*4a70*/  @!P5 IMAD.X R9, R13, 0x1, R30, P3 ;  /* 0x000000010d09d824 */ /* 0x000fe200018e061e */
[C---:B------:R-:W-:Y:S01]  /*4a80*/  ISETP.GE.AND P3, PT, R215.reuse, UR4, PT ;  /* 0x00000004d7007c0c */ /* 0x040fe2000bf66270 */
[----:B------:R-:W5:Y:S04]  /*4a90*/  LDL R30, [R1+0x3c] ;  /* 0x00003c00011e7983 */ /* 0x000f680000100800 */
[----:B-1----:R0:W-:Y:S08]  /*4aa0*/  @!P5 ST.E.128 desc[UR40][R8.64], R4 ;  /* 0x000000040800d985 */ /* 0x0021f0000c101d28 */
        /* <DEDUP_REMOVED lines=14> */
[----:B---3--:R-:W-:Y:S02]  /*4b90*/  @!P3 IMAD.X R9, R13, 0x1, R14, P5 ;  /* 0x000000010d09b824 */ /* 0x008fe400028e060e */
[----:B------:R-:W3:Y:S01]  /*4ba0*/  LDL R14, [R1] ;  /* 0x00000000010e7983 */ /* 0x000ee20000100800 */
[----:B------:R-:W-:-:S03]  /*4bb0*/  ISETP.GE.AND P5, PT, R211, UR4, PT ;  /* 0x00000004d3007c0c */ /* 0x000fc6000bfa6270 */
[----:B-1----:R0:W-:Y:S10]  /*4bc0*/  @!P3 ST.E.128 desc[UR40][R8.64], R4 ;  /* 0x000000040800b985 */ /* 0x0021f4000c101d28 */
        /* <DEDUP_REMOVED lines=34> */
[----:B---3--:R-:W-:-:S04]  /*4df0*/  ISETP.GE.AND P3, PT, R14, UR4, PT ;  /* 0x000000040e007c0c */ /* 0x008fc8000bf66270 */
[----:B-1----:R0:W-:Y:S09]  /*4e00*/  @!P5 ST.E.128 desc[UR40][R8.64], R4 ;  /* 0x000000040800d985 */ /* 0x0021f2000c101d28 */
[----:B------:R-:W1:Y:S01]  /*4e10*/  @!P3 LDS.128 R4, [R11+0xe400] ;  /* 0x00e400000b04b984 */ /* 0x000e620000000c00 */
[----:B0-----:R-:W-:-:S05]  /*4e20*/  @!P3 LEA R8, P5, R14, R15, 0x1 ;  /* 0x0000000f0e08b211 */ /* 0x001fca00078a08ff */
[----:B--2---:R-:W-:-:S05]  /*4e30*/  @!P3 IMAD.X R9, R13, 0x1, R12, P5 ;  /* 0x000000010d09b824 */ /* 0x004fca00028e060c */
[----:B-1----:R0:W-:Y:S03]  /*4e40*/  @!P3 ST.E.128 desc[UR40][R8.64], R4 ;  /* 0x000000040800b985 */ /* 0x0021e6000c101d28 */
.L_x_5826:
[----:B------:R-:W-:Y:S05]  /*4e50*/  BSYNC B0 ;  /* 0x0000000000007941 */ /* 0x000fea0003800000 */
.L_x_5825:
[----:B------:R-:W-:Y:S01]  /*4e60*/  @!PT LDS RZ, [RZ] ;  /* 0x00000000fffff984 */ /* 0x000fe20000000800 */
[----:B------:R-:W-:Y:S01]  /*4e70*/  @!PT LDS RZ, [RZ] ;  /* 0x00000000fffff984 */ /* 0x000fe20000000800 */
[----:B------:R-:W-:Y:S01]  /*4e80*/  @!PT LDS RZ, [RZ] ;  /* 0x00000000fffff984 */ /* 0x000fe20000000800 */
[----:B------:R-:W-:Y:S01]  /*4e90*/  @!PT LDS RZ, [RZ] ;  /* 0x00000000fffff984 */ /* 0x000fe20000000800 */
[----:B------:R5:W-:Y:S06]  /*4ea0*/  MEMBAR.ALL.CTA ;  /* 0x0000000000007992 */ /* 0x000bec0000008000 */
[----:B-----5:R-:W5:Y:S01]  /*4eb0*/  FENCE.VIEW.ASYNC.S ;  /* 0x00000000000073c6 */ /* 0x020f620000000000 */
[----:B--2---:R-:W-:Y:S01]  /*4ec0*/  @!P4 VIADD R63, R63, 0x28cc0 ;  /* 0x00028cc03f3fc836 */ /* 0x004fe20000000000 */
[----:B-----5:R2:W-:Y:S04]  /*4ed0*/  BAR.SYNC.DEFER_BLOCKING R49, 0x80 ;  /* 0x000200310000751d */ /* 0x0205e80000010000 */
[----:B------:R-:W-:Y:S01]  /*4ee0*/  @!P4 PRMT R63, RZ, 0x654, R63 ;  /* 0x00000654ff3fc816 */ /* 0x000fe2000000003f */
[----:B------:R-:W-:Y:S01]  /*4ef0*/  VIADD R188, R188, 0x1 ;  /* 0x00000001bcbc7836 */ /* 0x000fe20000000000 */
[----:B------:R-:W-:-:S02]  /*4f00*/  PLOP3.LUT P3, PT, PT, PT, PT, 0x8, 0x0 ;  /* 0x000000000000781c */ /* 0x000fc40003f6e170 */
[----:B------:R2:W-:Y:S02]  /*4f10*/  @!P4 SYNCS.ARRIVE.TRANS64.RED.A1T0 RZ, [R63+URZ], RZ ;  /* 0x000000ff3fffc9a7 */ /* 0x0005e4000810043f */
[----:B------:R-:W-:-:S04]  /*4f20*/  ISETP.NE.AND P4, PT, R188, 0x2, PT ;  /* 0x00000002bc00780c */ /* 0x000fc80003f85270 */
[----:B0-----:R-:W-:Y:S02]  /*4f30*/  SEL R4, RZ, 0x1, P4 ;  /* 0x00000001ff047807 */ /* 0x001fe40002000000 */
[----:B------:R-:W-:Y:S02]  /*4f40*/  SEL R188, R188, RZ, P4 ;  /* 0x000000ffbcbc7207 */ /* 0x000fe40002000000 */
[----:B------:R-:W-:Y:S01]  /*4f50*/  LOP3.LUT R189, R189, R4, RZ, 0x3c, !PT ;  /* 0x00000004bdbd7212 */ /* 0x000fe200078e3cff */
[----:B--2---:R-:W-:Y:S06]  /*4f60*/  @P2 BRA `(.L_x_5827) ;  /* 0xffffffd400e42947 */ /* 0x004fec000383ffff */
.L_x_5790:
[----:B------:R-:W-:Y:S04]  /*4f70*/  BSSY B0, `(.L_x_5828) ;  /* 0x0000004000007945 */ /* 0x000fe80003800000 */
[----:B------:R-:W-:Y:S05]  /*4f80*/  @P3 BRA `(.L_x_5829) ;  /* 0x0000000000083947 */ /* 0x000fea0003800000 */
[----:B------:R-:W0:Y:S02]  /*4f90*/  FENCE.VIEW.ASYNC.G ;  /* 0x00000000000073c6 */ /* 0x000e240000000100 */
[----:B0-----:R-:W-:Y:S06]  /*4fa0*/  BAR.ARV 0xc, 0x180 ;  /* 0x0306000000007b1d */ /* 0x001fec0000002000 */
.L_x_5829:
[----:B------:R-:W-:Y:S05]  /*4fb0*/  BSYNC B0 ;  /* 0x0000000000007941 */ /* 0x000fea0003800000 */
.L_x_5828:
[----:B------:R-:W-:Y:S01]  /*4fc0*/  UISETP.NE.AND UP0, UPT, UR39, 0x1, UPT ;  /* 0x000000012700788c */ /* 0x000fe2000bf05270 */
[----:B------:R-:W-:Y:S05]  /*4fd0*/  BSSY B7, `(.L_x_5830) ;  /* 0x0001066000077945 */ /* 0x000fea0003800000 */
[----:B------:R-:W-:-:S13]  /*4fe0*/  PLOP3.LUT P0, PT, PT, PT, UP0, 0x80, 0x0 ;  /* 0x000000000000781c */ /* 0x000fda0003f0f008 */
[----:B------:R-:W-:Y:S05]  /*4ff0*/  @!P0 BRA `(.L_x_5831) ;  /* 0x0000002000e88947 */ /* 0x000fea0003800000 */
[----:B------:R-:W0:Y:S01]  /*5000*/  LDC R0, c[0x0][0x448] ;  /* 0x00011200ff007b82 */ /* 0x000e220000000800 */
[----:B------:R-:W-:-:S07]  /*5010*/  IADD3 R23, R184, 0x1, -R23 ;  /* 0x00000001b8177810 */ /* 0x000fce0007ffe817 */
[----:B------:R-:W2:Y:S01]  /*5020*/  LDC.64 R4, c[0x0][0x9e0] ;  /* 0x00027800ff047b82 */ /* 0x000ea20000000a00 */
[----:B0-----:R-:W-:Y:S01]  /*5030*/  ISETP.NE.AND P1, PT, R0, 0x1, PT ;  /* 0x000000010000780c */ /* 0x001fe20003f25270 */
[----:B------:R-:W-:Y:S01]  /*5040*/  VIADD R0, R195, 0x3f ;  /* 0x0000003fc3007836 */ /* 0x000fe20000000000 */
[----:B--2---:R-:W-:-:S11]  /*5050*/  ISETP.GE.AND P2, PT, R5, 0x1, PT ;  /* 0x000000010500780c */ /* 0x004fd60003f46270 */
[----:B------:R-:W0:Y:S08]  /*5060*/  @P1 LDC R3, c[0x0][0x44c] ;  /* 0x00011300ff031b82 */ /* 0x000e300000000800 */
[----:B------:R-:W2:Y:S01]  /*5070*/  @P1 LDC R6, c[0x0][0x450] ;  /* 0x00011400ff061b82 */ /* 0x000ea20000000800 */
[----:B0-----:R-:W-:-:S05]  /*5080*/  @P1 IMAD.HI.U32 R3, R0, R3, RZ ;  /* 0x0000000300031227 */ /* 0x001fca00078e00ff */
[----:B--2---:R-:W-:-:S04]  /*5090*/  @P1 SHF.R.U32.HI R0, RZ, R6, R3 ;  /* 0x00000006ff001219 */ /* 0x004fc80000011603 */
        /* <DEDUP_REMOVED lines=14> */
.L_x_5834:
[----:B------:R-:W-:-:S13]  /*5180*/  ISETP.NE.AND P0, PT, R5, 0x1, PT ;  /* 0x000000010500780c */ /* 0x000fda0003f05270 */
[----:B------:R-:W0:Y:S02]  /*5190*/  @P0 LDC.64 R6, c[0x0][0x9e8] ;  /* 0x00027a00ff060b82 */ /* 0x000e240000000a00 */
[----:B0-----:R-:W-:-:S05]  /*51a0*/  @P0 IMAD.HI.U32 R6, R0, R6, RZ ;  /* 0x0000000600060227 */ /* 0x001fca00078e00ff */
[----:B------:R-:W-:-:S07]  /*51b0*/  @P0 SHF.R.U32.HI R0, RZ, R7, R6 ;  /* 0x00000007ff000219 */ /* 0x000fce0000011606 */
.L_x_5835:
[----:B------:R-:W-:Y:S05]  /*51c0*/  BSYNC B0 ;  /* 0x0000000000007941 */ /* 0x000fea0003800000 */
.L_x_5833:
[----:B------:R-:W-:-:S05]  /*51d0*/  IMAD R3, R0, R5, R5 ;  /* 0x0000000500037224 */ /* 0x000fca00078e0205 */
[----:B------:R-:W-:-:S07]  /*51e0*/  VIMNMX R4, R4, R3, PT ;  /* 0x0000000304047248 */ /* 0x000fce0003fe0100 */
.L_x_5832:
[----:B------:R-:W0:Y:S01]  /*51f0*/  @P1 LDC R0, c[0x0][0x44c] ;  /* 0x00011300ff001b82 */ /* 0x000e220000000800 */
[----:B------:R-:W-:Y:S01]  /*5200*/  VIADD R4, R4, 0x3f ;  /* 0x0000003f04047836 */ /* 0x000fe20000000000 */
[----:B------:R-:W-:Y:S01]  /*5210*/  ULDC UR4, c[0x0][0x9dc] ;  /* 0x0002770000047ab9 */ /* 0x000fe20000000800 */
[----:B------:R-:W-:-:S03]  /*5220*/  IMAD.MOV.U32 R7, RZ, RZ, R195 ;  /* 0x000000ffff077224 */ /* 0x000fc600078e00c3 */
[----:B------:R-:W-:Y:S02]  /*5230*/  SHF.R.S32.HI R3, RZ, 0x1f, R4 ;  /* 0x0000001fff037819 */ /* 0x000fe40000011404 */
[----:B------:R-:W2:Y:S02]  /*5240*/  @P1 LDC R9, c[0x0][0x450] ;  /* 0x00011400ff091b82 */ /* 0x000ea40000000800 */
[----:B------:R-:W-:-:S04]  /*5250*/  LEA.HI R3, R3, R4, RZ, 0x6 ;  /* 0x0000000403037211 */ /* 0x000fc800078f30ff */
[----:B------:R-:W-:-:S04]  /*5260*/  SHF.R.S32.HI R3, RZ, 0x6, R3 ;  /* 0x00000006ff037819 */ /* 0x000fc80000011403 */
[----:B------:R-:W-:Y:S01]  /*5270*/  VIMNMX R20, R168, R3, PT ;  /* 0x00000003a8147248 */ /* 0x000fe20003fe0100 */
[----:B0-----:R-:W-:-:S05]  /*5280*/  @P1 IMAD.HI.U32 R0, R195, R0, RZ ;  /* 0x00000000c3001227 */ /* 0x001fca00078e00ff */
[----:B--2---:R-:W-:-:S05]  /*5290*/  @P1 SHF.R.U32.HI R7, RZ, R9, R0 ;  /* 0x00000009ff071219 */ /* 0x004fca0000011600 */
        /* <DEDUP_REMOVED lines=13> */
.L_x_5838:
[----:B------:R-:W-:-:S13]  /*5370*/  ISETP.NE.AND P0, PT, R5, 0x1, PT ;  /* 0x000000010500780c */ /* 0x000fda0003f05270 */
[----:B------:R-:W0:Y:S02]  /*5380*/  @P0 LDC.64 R6, c[0x0][0x9e8] ;  /* 0x00027a00ff060b82 */ /* 0x000e240000000a00 */
[----:B0-----:R-:W-:-:S05]  /*5390*/  @P0 IMAD.HI.U32 R4, R40, R6, RZ ;  /* 0x0000000628040227 */ /* 0x001fca00078e00ff */
[----:B------:R-:W-:-:S07]  /*53a0*/  @P0 SHF.R.U32.HI R40, RZ, R7, R4 ;  /* 0x00000007ff280219 */ /* 0x000fce0000011604 */
.L_x_5839:
[----:B------:R-:W-:Y:S05]  /*53b0*/  BSYNC B0 ;  /* 0x0000000000007941 */ /* 0x000fea0003800000 */
.L_x_5837:
[----:B------:R-:W-:-:S05]  /*53c0*/  IMAD R5, R40, R5, RZ ;  /* 0x0000000528057224 */ /* 0x000fca00078e02ff */
[----:B------:R-:W-:-:S07]  /*53d0*/  VIMNMX R0, R0, R5, !PT ;  /* 0x0000000500007248 */ /* 0x000fce0007fe0100 */
.L_x_5836:
        /* <DEDUP_REMOVED lines=47> */
[----:B-1-3--:R-:W-:Y:S02]  /*56d0*/  CS2R R14, SRZ ;  /* 0x00000000000e7805 */ /* 0x00afe4000001ff00 */
[----:B------:R-:W-:Y:S01]  /*56e0*/  CS2R R76, SRZ ;  /* 0x00000000004c7805 */ /* 0x000fe2000001ff00 */
[----:B------:R-:W-:Y:S01]  /*56f0*/  IMAD.MOV.U32 R75, RZ, RZ, RZ ;  /* 0x000000ffff4b7224 */ /* 0x000fe200078e00ff */
[----:B----4-:R-:W-:-:S02]  /*5700*/  CS2R R12, SRZ ;  /* 0x00000000000c7805 */ /* 0x010fc4000001ff00 */
        /* <DEDUP_REMOVED lines=28> */
[----:B------:R-:W-:Y:S06]  /*58d0*/  @!P1 BRA `(.L_x_5840) ;  /* 0x000000fc00549947 */ /* 0x000fec0003800000 */
[----:B------:R-:W0:Y:S02]  /*58e0*/  S2R R23, SR_TID.X ;  /* 0x0000000000177919 */ /* 0x000e240000002100 */
        /* <DEDUP_REMOVED lines=8> */
[----:B------:R-:W-:Y:S02]  /*5970*/  IMAD.U32 R0, RZ, RZ, UR37 ;  /* 0x00000025ff007e24 */ /* 0x000fe4000f8e00ff */
[----:B------:R-:W-:-:S03]  /*5980*/  IMAD R3, R3, 0x8000, R2 ;  /* 0x0000800003037824 */ /* 0x000fc600078e0202 */
[----:B------:R-:W-:Y:S01]  /*5990*/  ISETP.NE.AND P0, PT, R0, 0x3, PT ;  /* 0x000000030000780c */ /* 0x000fe20003f05270 */
[----:B------:R-:W-:-:S05]  /*59a0*/  VIADD R3, R3, 0x400 ;  /* 0x0000040003037836 */ /* 0x000fca0000000000 */
[----:B------:R-:W-:-:S04]  /*59b0*/  SHF.R.U32.HI R3, RZ, 0x4, R3 ;  /* 0x00000004ff037819 */ /* 0x000fc80000011603 */
[----:B------:R-:W-:-:S04]  /*59c0*/  LOP3.LUT R0, R3, 0x3fff, RZ, 0xc0, !PT ;  /* 0x00003fff03007812 */ /* 0x000fc800078ec0ff */
[----:B------:R-:W-:Y:S01]  /*59d0*/  LOP3.LUT R0, R0, 0x2000000, RZ, 0xfc, !PT ;  /* 0x0200000000007812 */ /* 0x000fe200078efcff */
[----:B------:R-:W-:Y:S06]  /*59e0*/  @!P0 BRA `(.L_x_5841) ;  /* 0x0000000000048947 */ /* 0x000fec0003800000 */
[----:B------:R-:W-:Y:S01]  /*59f0*/  BPT.TRAP 0x1 ;  /* 0x000000040000795c */ /* 0x000fe20000300000 */
.L_x_5841:
[----:B------:R-:W-:Y:S01]  /*5a00*/  IMAD R3, R18, 0x8, R2 ;  /* 0x0000000812037824 */ /* 0x000fe200078e0202 */
[----:B------:R-:W-:Y:S01]  /*5a10*/  SHF.L.U32 R6, R19, 0x1f, RZ ;  /* 0x0000001f13067819 */ /* 0x000fe200000006ff */
[----:B------:R-:W-:Y:S01]  /*5a20*/  VIADD R5, R2, 0x26800 ;  /* 0x0002680002057836 */ /* 0x000fe20000000000 */
[----:B------:R-:W-:Y:S01]  /*5a30*/  BSSY B0, `(.L_x_5842) ;  /* 0x0000008000007945 */ /* 0x000fe20003800000 */
[----:B------:R-:W-:Y:S01]  /*5a40*/  IMAD R8, R18, 0x1000, R0 ;  /* 0x0000100012087824 */ /* 0x000fe200078e0200 */
[----:B------:R-:W0:Y:S01]  /*5a50*/  SYNCS.PHASECHK.TRANS64.TRYWAIT P1, [R3+URZ+0x28c50], R6 ;  /* 0x028c5006030075a7 */ /* 0x000e22000802017f */
[----:B------:R-:W-:Y:S01]  /*5a60*/  IMAD.MOV.U32 R9, RZ, RZ, 0x40000040 ;  /* 0x40000040ff097424 */ /* 0x000fe200078e00ff */
[----:B------:R-:W-:-:S04]  /*5a70*/  SHF.R.U32.HI R5, RZ, 0x4, R5 ;  /* 0x00000004ff057819 */ /* 0x000fc80000011605 */
[----:B------:R-:W-:-:S04]  /*5a80*/  LOP3.LUT R5, R5, 0x3fff, RZ, 0xc0, !PT ;  /* 0x00003fff05057812 */ /* 0x000fc800078ec0ff */
[----:B------:R-:W-:Y:S01]  /*5a90*/  LOP3.LUT R5, R5, 0x10000, RZ, 0xfc, !PT ;  /* 0x0001000005057812 */ /* 0x000fe200078efcff */
[----:B0-----:R-:W-:Y:S06]  /*5aa0*/  @!P1 BRA `(.L_x_5843) ;  /* 0x000001ac00b89947 */ /* 0x001fec0003800000 */
.L_x_6158:
[----:B------:R-:W-:Y:S05]  /*5ab0*/  BSYNC B0 ;  /* 0x0000000000007941 */ /* 0x000fea0003800000 */
.L_x_5842:
[----:B------:R-:W-:Y:S01]  /*5ac0*/  BAR.SYNC.DEFER_BLOCKING 0xe, 0x100 ;  /* 0x0384000000007b1d */ /* 0x000fe20000010000 */
[----:B0-----:R-:W-:Y:S01]  /*5ad0*/  IMAD.MOV.U32 R6, RZ, RZ, R5 ;  /* 0x000000ffff067224 */ /* 0x001fe200078e0005 */
[C---:B------:R-:W-:Y:S01]  /*5ae0*/  R2UR UR6, R8.reuse ;  /* 0x00000000080672ca */ /* 0x040fe200000e0000 */
[----:B------:R-:W-:Y:S01]  /*5af0*/  IMAD.MOV.U32 R7, RZ, RZ, 0x40000040 ;  /* 0x40000040ff077424 */ /* 0x000fe200078e00ff */
[----:B------:R-:W-:Y:S01]  /*5b00*/  R2UR UR7, R9 ;  /* 0x00000000090772ca */ /* 0x000fe200000e0000 */
[----:B------:R-:W-:Y:S01]  /*5b10*/  VIADD R10, R8, 0x80 ;  /* 0x00000080080a7836 */ /* 0x000fe20000000000 */
[----:B------:R-:W-:Y:S01]  /*5b20*/  R2UR UR4, R6 ;  /* 0x00000000060472ca */ /* 0x000fe200000e0000 */
[----:B------:R-:W-:Y:S01]  /*5b30*/  IMAD.MOV.U32 R11, RZ, RZ, 0x40000040 ;  /* 0x40000040ff0b7424 */ /* 0x000fe200078e00ff */
[----:B------:R-:W-:Y:S01]  /*5b40*/  R2UR UR5, R7 ;  /* 0x00000000070572ca */ /* 0x000fe200000e0000 */
[----:B------:R-:W-:Y:S02]  /*5b50*/  VIADD R12, R5, 0x2 ;  /* 0x00000002050c7836 */ /* 0x000fe40000000000 */
[----:B------:R-:W-:-:S02]  /*5b60*/  IMAD.MOV.U32 R13, RZ, RZ, 0x40000040 ;  /* 0x40000040ff0d7424 */ /* 0x000fc400078e00ff */
[----:B------:R-:W-:Y:S01]  /*5b70*/  IMAD.MOV.U32 R9, RZ, RZ, 0x40000040 ;  /* 0x40000040ff097424 */ /* 0x000fe200078e00ff */
[----:B-----5:R-:W-:-:S07]  /*5b80*/  WARPGROUP.ARRIVE ;  /* 0x00000000000079c5 */ /* 0x020fce0000000000 */
[----:B------:R-:W-:Y:S01]  /*5b90*/  HGMMA.64x256x16.F32.BF16 R24, gdesc[UR4].tnspB, RZ, !UPT, gsb0 ;  /* 0x43e00000041879f0 */ /* 0x000fe2000c0018ff */
[----:B------:R-:W-:Y:S01]  /*5ba0*/  R2UR UR6, R10 ;  /* 0x000000000a0672ca */ /* 0x000fe200000e0000 */
[----:B------:R-:W-:Y:S01]  /*5bb0*/  VIADD R10, R8, 0x100 ;  /* 0x00000100080a7836 */ /* 0x000fe20000000000 */
[----:B------:R-:W-:Y:S01]  /*5bc0*/  R2UR UR7, R11 ;  /* 0x000000000b0772ca */ /* 0x000fe200000e0000 */
[----:B------:R-:W-:Y:S01]  /*5bd0*/  IMAD.MOV.U32 R11, RZ, RZ, 0x40000040 ;  /* 0x40000040ff0b7424 */ /* 0x000fe200078e00ff */
[----:B------:R-:W-:Y:S02]  /*5be0*/  R2UR UR4, R12 ;  /* 0x000000000c0472ca */ /* 0x000fe400000e0000 */
[----:B------:R-:W-:Y:S02]  /*5bf0*/  R2UR UR5, R13 ;  /* 0x000000000d0572ca */ /* 0x000fe400000e0000 */
[----:B------:R-:W-:Y:S01]  /*5c00*/  IADD3 R8, R8, 0x180, RZ ;  /* 0x0000018008087810 */ /* 0x000fe20007ffe0ff */
[----:B------:R-:W-:-:S02]  /*5c10*/  WARPGROUP.DEPBAR.LE gsb0, 0x0 ;  /* 0x00008000000079c5 */ /* 0x000fc40000010000 */
[----:B------:R-:W-:-:S15]  /*5c20*/  WARPGROUP.ARRIVE ;  /* 0x00000000000079c5 */ /* 0x000fde0000000000 */
[----:B------:R-:W-:-:S01]  /*5c30*/  NOP ;  /* 0x0000000000007918 */ /* 0x000fc20000000000 */
[----:B------:R-:W-:Y:S01]  /*5c40*/  HGMMA.64x256x16.F32.BF16 R24, gdesc[UR4].tnspB, R24, gsb0 ;  /* 0x43e00000041879f0 */ /* 0x000fe20008001818 */
        /* <DEDUP_REMOVED lines=21> */
[----:B------:R-:W-:Y:S06]  /*5da0*/  BAR.ARV 0xf, 0x100 ;  /* 0x03c4000000007b1d */ /* 0x000fec0000002000 */
[----:B------:R-:W-:Y:S05]  /*5db0*/  @!P0 BRA `(.L_x_5844) ;  /* 0x0000000000048947 */ /* 0x000fea0003800000 */
[----:B------:R-:W-:Y:S01]  /*5dc0*/  BPT.TRAP 0x1 ;  /* 0x000000040000795c */ /* 0x000fe20000300000 */
.L_x_5844:
[----:B------:R-:W-:Y:S01]  /*5dd0*/  VIADD R14, R3, 0x28c60 ;  /* 0x00028c60030e7836 */ /* 0x000fe20000000000 */
[----:B------:R-:W-:Y:S01]  /*5de0*/  BSSY B0, `(.L_x_5845) ;  /* 0x00000cc000007945 */ /* 0x000fe20003800000 */
[----:B------:R-:W-:-:S03]  /*5df0*/  VIADD R3, R20, 0xfffffffe ;  /* 0xfffffffe14037836 */ /* 0x000fc60000000000 */
[----:B------:R-:W-:Y:S02]  /*5e00*/  PRMT R14, R187, 0x654, R14 ;  /* 0x00000654bb0e7816 */ /* 0x000fe4000000000e */
[----:B------:R-:W-:Y:S02]  /*5e10*/  ISETP.GE.AND P1, PT, R3, R4, PT ;  /* 0x000000040300720c */ /* 0x000fe40003f26270 */
[----:B------:R0:W-:Y:S11]  /*5e20*/  SYNCS.ARRIVE.TRANS64.RED.A1T0 RZ, [R14+URZ], RZ ;  /* 0x000000ff0eff79a7 */ /* 0x0001f6000810043f */
[----:B0-----:R-:W-:Y:S05]  /*5e30*/  @!P1 BRA `(.L_x_5846) ;  /* 0x0000000c00189947 */ /* 0x001fea0003800000 */
.L_x_5853:
[----:B------:R-:W-:Y:S01]  /*5e40*/  BAR.SYNC.DEFER_BLOCKING 0xe, 0x100 ;  /* 0x0384000000007b1d */ /* 0x000fe20000010000 */
[C---:B------:R-:W-:Y:S01]  /*5e50*/  IMAD R5, R18.reuse, 0x40, R194 ;  /* 0x0000004012057824 */ /* 0x040fe200078e02c2 */
[----:B------:R-:W-:Y:S01]  /*5e60*/  ISETP.GT.AND P2, PT, R3, R4, PT ;  /* 0x000000040300720c */ /* 0x000fe20003f44270 */
[----:B------:R-:W-:Y:S02]  /*5e70*/  VIADD R18, R18, 0x1 ;  /* 0x0000000112127836 */ /* 0x000fe40000000000 */
[----:B------:R-:W-:Y:S02]  /*5e80*/  IMAD R5, R5, 0x4, R2 ;  /* 0x0000000405057824 */ /* 0x000fe400078e0202 */
[----:B------:R-:W-:Y:S01]  /*5e90*/  VIADD R3, R3, 0xffffffff ;  /* 0xffffffff03037836 */ /* 0x000fe20000000000 */
[----:B------:R-:W-:-:S04]  /*5ea0*/  ISETP.NE.AND P1, PT, R18, 0x2, PT ;  /* 0x000000021200780c */ /* 0x000fc80003f25270 */
[----:B------:R-:W-:Y:S01]  /*5eb0*/  SEL R18, R18, RZ, P1 ;  /* 0x000000ff12127207 */ /* 0x000fe20000800000 */
[----:B0-----:R-:W0:Y:S04]  /*5ec0*/  LDS R14, [R5+0x28800] ;  /* 0x02880000050e7984 */ /* 0x001e280000000800 */
        /* <DEDUP_REMOVED lines=133> */
.L_x_5847:
[----:B------:R-:W-:Y:S01]  /*6720*/  IMAD R5, R18, 0x8, R2 ;  /* 0x0000000812057824 */ /* 0x000fe200078e0202 */
[----:B------:R-:W-:-:S04]  /*6730*/  SHF.L.U32 R14, R19, 0x1f, RZ ;  /* 0x0000001f130e7819 */ /* 0x000fc800000006ff */
[----:B------:R0:W1:Y:S01]  /*6740*/  SYNCS.PHASECHK.TRANS64.TRYWAIT P1, [R5+URZ+0x28c50], R14 ;  /* 0x028c500e050075a7 */ /* 0x000062000802017f */
[----:B------:R-:W-:Y:S05]  /*6750*/  @!P0 BRA `(.L_x_5848) ;  /* 0x0000000000048947 */ /* 0x000fea0003800000 */
[----:B------:R-:W-:Y:S01]  /*6760*/  BPT.TRAP 0x1 ;  /* 0x000000040000795c */ /* 0x000fe20000300000 */
.L_x_5848:
[----:B------:R-:W-:Y:S04]  /*6770*/  BSSY B1, `(.L_x_5849) ;  /* 0x0000004000017945 */ /* 0x000fe80003800000 */
[----:B-1----:R-:W-:Y:S05]  /*6780*/  @P1 BRA `(.L_x_5850) ;  /* 0x0000000000081947 */ /* 0x002fea0003800000 */
[----:B------:R-:W1:Y:S02]  /*6790*/  SYNCS.PHASECHK.TRANS64.TRYWAIT P1, [R5+URZ+0x28c50], R14 ;  /* 0x028c500e050075a7 */ /* 0x000e64000802017f */
[----:B-1----:R-:W-:Y:S05]  /*67a0*/  @!P1 BRA `(.L_x_5851) ;  /* 0x000001a0008c9947 */ /* 0x002fea0003800000 */
.L_x_5850:
[----:B------:R-:W-:Y:S05]  /*67b0*/  BSYNC B1 ;  /* 0x0000000000017941 */ /* 0x000fea0003800000 */
.L_x_5849:
[----:B01----:R-:W-:Y:S01]  /*67c0*/  IMAD R14, R18, 0x1000, R0 ;  /* 0x00001000120e7824 */ /* 0x003fe200078e0200 */
[----:B------:R-:W-:Y:S01]  /*67d0*/  R2UR UR4, R6 ;  /* 0x00000000060472ca */ /* 0x000fe200000e0000 */
[----:B------:R-:W-:Y:S01]  /*67e0*/  IMAD.MOV.U32 R15, RZ, RZ, 0x40000040 ;  /* 0x40000040ff0f7424 */ /* 0x000fe200078e00ff */
[----:B------:R-:W-:Y:S01]  /*67f0*/  R2UR UR5, R7 ;  /* 0x00000000070572ca */ /* 0x000fe200000e0000 */
[----:B------:R-:W-:Y:S01]  /*6800*/  WARPGROUP.ARRIVE ;  /* 0x00000000000079c5 */ /* 0x000fe20000000000 */
[C---:B------:R-:W-:Y:S01]  /*6810*/  R2UR UR6, R14.reuse ;  /* 0x000000000e0672ca */ /* 0x040fe200000e0000 */
[----:B------:R-:W-:Y:S01]  /*6820*/  VIADD R20, R14, 0x80 ;  /* 0x000000800e147836 */ /* 0x000fe20000000000 */
[----:B------:R-:W-:Y:S01]  /*6830*/  R2UR UR7, R15 ;  /* 0x000000000f0772ca */ /* 0x000fe200000e0000 */
[----:B------:R-:W-:Y:S02]  /*6840*/  IMAD.MOV.U32 R21, RZ, RZ, 0x40000040 ;  /* 0x40000040ff157424 */ /* 0x000fe400078e00ff */
[----:B------:R-:W-:-:S10]  /*6850*/  IMAD.MOV.U32 R15, RZ, RZ, 0x40000040 ;  /* 0x40000040ff0f7424 */ /* 0x000fd400078e00ff */
[----:B------:R-:W-:Y:S01]  /*6860*/  HGMMA.64x256x16.F32.BF16 R24, gdesc[UR4].tnspB, R24, gsb0 ;  /* 0x43e00000041879f0 */ /* 0x000fe20008001818 */
[----:B------:R-:W-:Y:S01]  /*6870*/  R2UR UR6, R20 ;  /* 0x00000000140672ca */ /* 0x000fe200000e0000 */
[----:B------:R-:W-:Y:S01]  /*6880*/  VIADD R20, R14, 0x100 ;  /* 0x000001000e147836 */ /* 0x000fe20000000000 */
[----:B------:R-:W-:Y:S01]  /*6890*/  R2UR UR7, R21 ;  /* 0x00000000150772ca */ /* 0x000fe200000e0000 */
[----:B------:R-:W-:Y:S01]  /*68a0*/  IMAD.MOV.U32 R21, RZ, RZ, 0x40000040 ;  /* 0x40000040ff157424 */ /* 0x000fe200078e00ff */
[----:B------:R-:W-:Y:S01]  /*68b0*/  R2UR UR4, R12 ;  /* 0x000000000c0472ca */ /* 0x000fe200000e0000 */
[----:B------:R-:W-:Y:S01]  /*68c0*/  VIADD R14, R14, 0x180 ;  /* 0x000001800e0e7836 */ /* 0x000fe20000000000 */
        /* <DEDUP_REMOVED lines=25> */
.L_x_5852:
[----:B------:R-:W-:-:S05]  /*6a60*/  VIADD R14, R5, 0x28c60 ;  /* 0x00028c60050e7836 */ /* 0x000fca0000000000 */
[----:B------:R-:W-:-:S04]  /*6a70*/  PRMT R14, R187, 0x654, R14 ;  /* 0x00000654bb0e7816 */ /* 0x000fc8000000000e */
[----:B------:R0:W-:Y:S01]  /*6a80*/  SYNCS.ARRIVE.TRANS64.RED.A1T0 RZ, [R14+URZ], RZ ;  /* 0x000000ff0eff79a7 */ /* 0x0001e2000810043f */
[----:B------:R-:W-:Y:S05]  /*6a90*/  @P2 BRA `(.L_x_5853) ;  /* 0xfffffff000e82947 */ /* 0x000fea000383ffff */
.L_x_5846:
[----:B------:R-:W-:Y:S05]  /*6aa0*/  BSYNC B0 ;  /* 0x0000000000007941 */ /* 0x000fea0003800000 */
.L_x_5845:
[----:B------:R-:W-:Y:S01]  /*6ab0*/  BAR.SYNC.DEFER_BLOCKING 0xe, 0x100 ;  /* 0x0384000000007b1d */ /* 0x000fe20000010000 */
[C---:B------:R-:W-:Y:S01]  /*6ac0*/  IMAD R3, R18.reuse, 0x40, R194 ;  /* 0x0000004012037824 */ /* 0x040fe200078e02c2 */
[----:B------:R-:W-:Y:S01]  /*6ad0*/  PLOP3.LUT P0, PT, PT, PT, PT, 0x8, 0x0 ;  /* 0x000000000000781c */ /* 0x000fe20003f0e170 */
[----:B------:R-:W-:Y:S02]  /*6ae0*/  VIADD R18, R18, 0x1 ;  /* 0x0000000112127836 */ /* 0x000fe40000000000 */
[----:B------:R-:W-:-:S03]  /*6af0*/  IMAD R3, R3, 0x4, R2 ;  /* 0x0000000403037824 */ /* 0x000fc600078e0202 */
[----:B------:R-:W-:-:S04]  /*6b00*/  ISETP.NE.AND P1, PT, R18, 0x2, PT ;  /* 0x000000021200780c */ /* 0x000fc80003f25270 */
[----:B------:R-:W-:Y:S02]  /*6b10*/  SEL R0, RZ, 0x1, P1 ;  /* 0x00000001ff007807 */ /* 0x000fe40000800000 */
[----:B------:R-:W-:Y:S02]  /*6b20*/  SEL R18, R18, RZ, P1 ;  /* 0x000000ff12127207 */ /* 0x000fe40000800000 */
[----:B------:R-:W-:Y:S01]  /*6b30*/  LOP3.LUT R19, R19, R0, RZ, 0x3c, !PT ;  /* 0x0000000013137212 */ /* 0x000fe200078e3cff */
[----:B------:R-:W1:Y:S04]  /*6b40*/  LDS R2, [R3+0x28800] ;  /* 0x0288000003027984 */ /* 0x000e680000000800 */
[----:B------:R2:W3:Y:S02]  /*6b50*/  LDS R0, [R3+0x28820] ;  /* 0x0288200003007984 */ /* 0x0004e40000000800 */
[----:B--2---:R-:W-:-:S02]  /*6b60*/  IMAD.MOV.U32 R3, RZ, RZ, RZ ;  /* 0x000000ffff037224 */ /* 0x004fc400078e00ff */
[-C--:B-1----:R-:W-:Y:S01]  /*6b70*/  FMUL.FTZ R153, R28, R2.reuse ;  /* 0x000000021c997220 */ /* 0x082fe20000410000 */
[-C--:B------:R-:W-:Y:S01]  /*6b80*/  FMUL.FTZ R28, R29, R2.reuse ;  /* 0x000000021d1c7220 */ /* 0x080fe20000410000 */
[-C--:B------:R-:W-:Y:S01]  /*6b90*/  FMUL.FTZ R12, R33, R2.reuse ;  /* 0x00000002210c7220 */ /* 0x080fe20000410000 */
[-C--:B0-----:R-:W-:Y:S01]  /*6ba0*/  FMUL.FTZ R14, R37, R2.reuse ;  /* 0x00000002250e7220 */ /* 0x081fe20000410000 */
[-C--:B------:R-:W-:Y:S01]  /*6bb0*/  FMUL.FTZ R170, R41, R2.reuse ;  /* 0x0000000229aa7220 */ /* 0x080fe20000410000 */
[-C--:B------:R-:W-:Y:S01]  /*6bc0*/  FMUL.FTZ R152, R36, R2.reuse ;  /* 0x0000000224987220 */ /* 0x080fe20000410000 */
[----:B------:R-:W-:Y:S01]  /*6bd0*/  FMUL.FTZ R172, R40, R2 ;  /* 0x0000000228ac7220 */ /* 0x000fe20000410000 */
[-C--:B---3--:R-:W-:Y:S01]  /*6be0*/  FMUL.FTZ R5, R26, R0.reuse ;  /* 0x000000001a057220 */ /* 0x088fe20000410000 */
        /* <DEDUP_REMOVED lines=123> */
.L_x_5831:
        /* <DEDUP_REMOVED lines=24> */
.L_x_5856:
[----:B------:R-:W-:-:S13]  /*7520*/  ISETP.NE.AND P0, PT, R5, 0x1, PT ;  /* 0x000000010500780c */ /* 0x000fda0003f05270 */
[----:B------:R-:W0:Y:S02]  /*7530*/  @P0 LDC.64 R6, c[0x0][0x9e8] ;  /* 0x00027a00ff060b82 */ /* 0x000e240000000a00 */
[----:B0-----:R-:W-:-:S05]  /*7540*/  @P0 IMAD.HI.U32 R6, R0, R6, RZ ;  /* 0x0000000600060227 */ /* 0x001fca00078e00ff */
[----:B------:R-:W-:-:S07]  /*7550*/  @P0 SHF.R.U32.HI R0, RZ, R7, R6 ;  /* 0x00000007ff000219 */ /* 0x000fce0000011606 */
.L_x_5857:
[----:B------:R-:W-:Y:S05]  /*7560*/  BSYNC B0 ;  /* 0x0000000000007941 */ /* 0x000fea0003800000 */
.L_x_5855:
[----:B------:R-:W-:-:S05]  /*7570*/  IMAD R3, R0, R5, R5 ;  /* 0x0000000500037224 */ /* 0x000fca00078e0205 */
[----:B------:R-:W-:-:S07]  /*7580*/  VIMNMX R4, R4, R3, PT ;  /* 0x0000000304047248 */ /* 0x000fce0003fe0100 */
.L_x_5854:
        /* <DEDUP_REMOVED lines=24> */
.L_x_5860:
[----:B------:R-:W-:-:S13]  /*7710*/  ISETP.NE.AND P0, PT, R5, 0x1, PT ;  /* 0x000000010500780c */ /* 0x000fda0003f05270 */
[----:B------:R-:W0:Y:S02]  /*7720*/  @P0 LDC.64 R6, c[0x0][0x9e8] ;  /* 0x00027a00ff060b82 */ /* 0x000e240000000a00 */
[----:B0-----:R-:W-:-:S05]  /*7730*/  @P0 IMAD.HI.U32 R4, R40, R6, RZ ;  /* 0x0000000628040227 */ /* 0x001fca00078e00ff */
[----:B------:R-:W-:-:S07]  /*7740*/  @P0 SHF.R.U32.HI R40, RZ, R7, R4 ;  /* 0x00000007ff280219 */ /* 0x000fce0000011604 */
.L_x_5861:
[----:B------:R-:W-:Y:S05]  /*7750*/  BSYNC B0 ;  /* 0x0000000000007941 */ /* 0x000fea0003800000 */
.L_x_5859:
[----:B------:R-:W-:-:S05]  /*7760*/  IMAD R5, R40, R5, RZ ;  /* 0x0000000528057224 */ /* 0x000fca00078e02ff */
[----:B------:R-:W-:-:S07]  /*7770*/  VIMNMX R0, R0, R5, !PT ;  /* 0x0000000500007248 */ /* 0x000fce0007fe0100 */
.L_x_5858:
        /* <DEDUP_REMOVED lines=16> */
[----:B------:R-:W-:Y:S01]  /*7880*/  ISETP.GT.AND P1, PT, R168, R4, PT ;  /* 0x00000004a800720c */ /* 0x000fe20003f24270 */
[----:B------:R0:W-:Y:S01]  /*7890*/  STL [R1+0x8], R4 ;  /* 0x0000080401007387 */ /* 0x0001e20000100800 */
        /* <DEDUP_REMOVED lines=48> */
[----:B------:R-:W-:Y:S02]  /*7ba0*/  MOV R169, RZ ;  /* 0x000000ff00a97202 */ /* 0x000fe40000000f00 */
        /* <DEDUP_REMOVED lines=13> */
[----:B0-----:R-:W-:Y:S06]  /*7c80*/  @!P1 BRA `(.L_x_5840) ;  /* 0x000000d800689947 */ /* 0x001fec0003800000 */
        /* <DEDUP_REMOVED lines=15> */
[----:B------:R-:W-:-:S04]  /*7d80*/  LOP3.LUT R3, R3, 0x3fff, RZ, 0xc0, !PT ;  /* 0x00003fff03037812 */ /* 0x000fc800078ec0ff */
[----:B------:R-:W-:Y:S01]  /*7d90*/  LOP3.LUT R193, R3, 0x2000000, RZ, 0xfc, !PT ;  /* 0x0200000003c17812 */ /* 0x000fe200078efcff */
        /* <DEDUP_REMOVED lines=17> */
.L_x_5863:
[----:B------:R-:W-:Y:S05]  /*7eb0*/  BSYNC B6 ;  /* 0x0000000000067941 */ /* 0x000fea0003800000 */
.L_x_5862:
        /* <DEDUP_REMOVED lines=13> */
.L_x_5867:
[----:B-1----:R1:W2:Y:S02]  /*7f90*/  SYNCS.PHASECHK.TRANS64.TRYWAIT P0, [R2+URZ+0x28c00], R3 ;  /* 0x028c0003020075a7 */ /* 0x0022a4000800017f */
[----:B--2---:R-:W-:Y:S05]  /*7fa0*/  @!P0 NANOSLEEP.SYNCS 0x989680 ;  /* 0x009896800000895d */ /* 0x004fea0003900000 */
[----:B------:R-:W2:Y:S02]  /*7fb0*/  @!P0 SYNCS.PHASECHK.TRANS64 P0, [R2+URZ+0x28c00], R3 ;  /* 0x028c0003020085a7 */ /* 0x000ea4000800007f */
[----:B--2---:R-:W-:Y:S05]  /*7fc0*/  @!P0 BRA `(.L_x_5867) ;  /* 0xfffffffc00f08947 */ /* 0x004fea000383ffff */
.L_x_5866:
[----:B------:R-:W-:Y:S05]  /*7fd0*/  BSYNC B0 ;  /* 0x0000000000007941 */ /* 0x000fea0003800000 */
.L_x_5865:
[----:B------:R-:W-:Y:S05]  /*7fe0*/  BRA `(.L_x_5868) ;  /* 0x0000002c00f87947 */ /* 0x000fea0003800000 */
.L_x_5864:
[----:B------:R-:W-:Y:S01]  /*7ff0*/  VIADD R4, R2, 0x20400 ;  /* 0x0002040002047836 */ /* 0x000fe20000000000 */
[----:B-----5:R-:W-:Y:S01]  /*8000*/  SHF.R.S32.HI R0, RZ, 0x1f, R24 ;  /* 0x0000001fff007819 */ /* 0x020fe20000011418 */
[----:B------:R-:W-:Y:S01]  /*8010*/  ULDC.64 UR4, c[0x0][0x3f8] ;  /* 0x0000fe0000047ab9 */ /* 0x000fe20000000a00 */
[----:B------:R-:W-:Y:S01]  /*8020*/  ULDC.64 UR6, c[0x0][0x408] ;  /* 0x0001020000067ab9 */ /* 0x000fe20000000a00 */
[----:B------:R-:W-:Y:S01]  /*8030*/  IMAD.WIDE.U32 R26, R24, UR4, RZ ;  /* 0x00000004181a7c25 */ /* 0x000fe2000f8e00ff */
[----:B------:R-:W-:Y:S01]  /*8040*/  LOP3.LUT P0, RZ, R4, 0x3ff, RZ, 0xc0, !PT ;  /* 0x000003ff04ff7812 */ /* 0x000fe2000780c0ff */
[----:B------:R-:W-:Y:S02]  /*8050*/  BSSY B6, `(.L_x_5869) ;  /* 0x0000019000067945 */ /* 0x000fe40003800000 */
[C---:B------:R-:W-:Y:S02]  /*8060*/  IMAD R3, R0.reuse, UR4, RZ ;  /* 0x0000000400037c24 */ /* 0x040fe4000f8e02ff */
[----:B------:R-:W-:-:S02]  /*8070*/  IMAD R5, R0, UR6, RZ ;  /* 0x0000000600057c24 */ /* 0x000fc4000f8e02ff */
[C---:B------:R-:W-:Y:S02]  /*8080*/  IMAD R3, R24.reuse, UR5, R3 ;  /* 0x0000000518037c24 */ /* 0x040fe4000f8e0203 */
[C---:B------:R-:W-:Y:S02]  /*8090*/  IMAD R5, R24.reuse, UR7, R5 ;  /* 0x0000000718057c24 */ /* 0x040fe4000f8e0205 */
[----:B------:R-:W-:-:S04]  /*80a0*/  IMAD.WIDE.U32 R24, R24, UR6, RZ ;  /* 0x0000000618187c25 */ /* 0x000fc8000f8e00ff */
        /* <DEDUP_REMOVED lines=19> */
.L_x_5870:
[----:B------:R-:W-:Y:S05]  /*81e0*/  BSYNC B6 ;  /* 0x0000000000067941 */ /* 0x000fea0003800000 */
.L_x_5869:
[----:B------:R-:W-:Y:S01]  /*81f0*/  ULDC.U8 UR4, c[0x0][0x410] ;  /* 0x0001040000047ab9 */ /* 0x000fe20000000000 */
[----:B------:R-:W-:Y:S01]  /*8200*/  BSSY B0, `(.L_x_5871) ;  /* 0x00002d4000007945 */ /* 0x000fe20003800000 */
[----:B------:R-:W-:Y:S01]  /*8210*/  ISETP.NE.AND P0, PT, RZ, UR4, PT ;  /* 0x00000004ff007c0c */ /* 0x000fe2000bf05270 */
[----:B------:R-:W-:-:S12]  /*8220*/  IMAD.IADD R39, R192, 0x1, R195 ;  /* 0x00000001c0277824 */ /* 0x000fd800078e02c3 */
[----:B------:R-:W-:Y:S05]  /*8230*/  @!P0 BRA `(.L_x_5872) ;  /* 0x0000001400c48947 */ /* 0x000fea0003800000 */
[----:B------:R-:W0:Y:S01]  /*8240*/  LDC R34, c[0x0][0x448] ;  /* 0x00011200ff227b82 */ /* 0x000e220000000800 */
[----:B------:R-:W1:Y:S01]  /*8250*/  S2R R21, SR_TID.X ;  /* 0x0000000000157919 */ /* 0x000e620000002100 */
[----:B------:R-:W-:Y:S01]  /*8260*/  ULDC.64 UR4, c[0x0][0x3f8] ;  /* 0x0000fe0000047ab9 */ /* 0x000fe20000000a00 */
[----:B------:R-:W-:Y:S01]  /*8270*/  ULDC.64 UR6, c[0x0][0x408] ;  /* 0x0001020000067ab9 */ /* 0x000fe20000000a00 */
[----:B------:R-:W-:Y:S02]  /*8280*/  IMAD.MOV.U32 R6, RZ, RZ, R26 ;  /* 0x000000ffff067224 */ /* 0x000fe400078e001a */
[----:B------:R-:W-:Y:S02]  /*8290*/  IMAD.MOV.U32 R7, RZ, RZ, R29 ;  /* 0x000000ffff077224 */ /* 0x000fe400078e001d */
[----:B------:R-:W-:Y:S02]  /*82a0*/  IMAD.MOV.U32 R10, RZ, RZ, R24 ;  /* 0x000000ffff0a7224 */ /* 0x000fe400078e0018 */
[----:B------:R-:W-:Y:S01]  /*82b0*/  IMAD.MOV.U32 R11, RZ, RZ, R31 ;  /* 0x000000ffff0b7224 */ /* 0x000fe200078e001f */
[----:B0-----:R-:W-:Y:S01]  /*82c0*/  ISETP.NE.AND P0, PT, R34, 0x1, PT ;  /* 0x000000012200780c */ /* 0x001fe20003f05270 */
[----:B-1----:R-:W-:-:S12]  /*82d0*/  VIADD R21, R21, 0xffffff80 ;  /* 0xffffff8015157836 */ /* 0x002fd80000000000 */
[----:B------:R-:W0:Y:S01]  /*82e0*/  @P0 LDC R0, c[0x0][0x44c] ;  /* 0x00011300ff000b82 */ /* 0x000e220000000800 */
[----:B------:R-:W-:-:S04]  /*82f0*/  SHF.R.S32.HI R20, RZ, 0x1f, R21 ;  /* 0x0000001fff147819 */ /* 0x000fc80000011415 */
[----:B------:R-:W-:-:S03]  /*8300*/  LEA.HI R20, R20, R21, RZ, 0x2 ;  /* 0x0000001514147211 */ /* 0x000fc600078f10ff */
[----:B------:R-:W1:Y:S01]  /*8310*/  @P0 LDC R5, c[0x0][0x450] ;  /* 0x00011400ff050b82 */ /* 0x000e620000000800 */
[----:B------:R-:W-:-:S05]  /*8320*/  LOP3.LUT R20, R20, 0xfffffffc, RZ, 0xc0, !PT ;  /* 0xfffffffc14147812 */ /* 0x000fca00078ec0ff */
[----:B------:R-:W-:-:S04]  /*8330*/  IMAD.IADD R20, R21, 0x1, -R20 ;  /* 0x0000000115147824 */ /* 0x000fc800078e0a14 */
[----:B------:R-:W-:-:S04]  /*8340*/  IMAD R3, R20, 0x20, R39 ;  /* 0x0000002014037824 */ /* 0x000fc800078e0227 */
        /* <DEDUP_REMOVED lines=14> */
[----:B------:R-:W-:-:S02]  /*8430*/  LEA R7, P1, R10, UR6, 0x1 ;  /* 0x000000060a077c11 */ /* 0x000fc4000f8208ff */
[----:B------:R-:W-:Y:S02]  /*8440*/  IADD3 R3, R11, R3, RZ ;  /* 0x000000030b037210 */ /* 0x000fe40007ffe0ff */
[----:B------:R-:W-:Y:S02]  /*8450*/  LEA.HI.X R6, R6, UR5, R5, 0x1, P0 ;  /* 0x0000000506067c11 */ /* 0x000fe400080f0c05 */
[----:B------:R-:W-:Y:S01]  /*8460*/  LEA.HI.X R10, R10, UR7, R3, 0x1, P1 ;  /* 0x000000070a0a7c11 */ /* 0x000fe200088f0c03 */
[----:B------:R-:W-:Y:S06]  /*8470*/  BRA.DIV UR4, `(.L_x_5873) ;  /* 0x00000186046c7947 */ /* 0x000fec000b800000 */
[----:B------:R0:W1:Y:S04]  /*8480*/  SHFL.IDX PT, R3, R6, RZ, 0x1c1f ;  /* 0x001c1fff06037589 */ /* 0x00006800000e0000 */
[----:B------:R0:W2:Y:S04]  /*8490*/  SHFL.IDX PT, R0, R4, RZ, 0x1c1f ;  /* 0x001c1fff04007589 */ /* 0x0000a800000e0000 */
[----:B------:R0:W3:Y:S04]  /*84a0*/  SHFL.IDX PT, R5, R10, RZ, 0x1c1f ;  /* 0x001c1fff0a057589 */ /* 0x0000e800000e0000 */
[----:B------:R0:W4:Y:S02]  /*84b0*/  SHFL.IDX PT, R14, R7, RZ, 0x1c1f ;  /* 0x001c1fff070e7589 */ /* 0x00012400000e0000 */
.L_x_6164:
[----:B------:R-:W-:Y:S01]  /*84c0*/  IMAD R34, R23, R34, RZ ;  /* 0x0000002217227224 */ /* 0x000fe200078e02ff */
[----:B------:R-:W-:Y:S01]  /*84d0*/  BSSY B1, `(.L_x_5874) ;  /* 0x000001e000017945 */ /* 0x000fe20003800000 */
[----:B------:R-:W-:Y:S02]  /*84e0*/  CS2R R24, SRZ ;  /* 0x0000000000187805 */ /* 0x000fe4000001ff00 */
[----:B------:R-:W-:Y:S02]  /*84f0*/  CS2R R28, SRZ ;  /* 0x00000000001c7805 */ /* 0x000fe4000001ff00 */
[----:B------:R-:W-:Y:S02]  /*8500*/  CS2R R20, SRZ ;  /* 0x0000000000147805 */ /* 0x000fe4000001ff00 */
[----:B------:R-:W-:Y:S02]  /*8510*/  ISETP.GE.AND P0, PT, R39, R34, PT ;  /* 0x000000222700720c */ /* 0x000fe40003f06270 */
[----:B------:R-:W-:-:S11]  /*8520*/  CS2R R26, SRZ ;  /* 0x00000000001a7805 */ /* 0x000fd6000001ff00 */
[----:B------:R-:W-:Y:S05]  /*8530*/  @P0 BRA `(.L_x_5875) ;  /* 0x00000000005c0947 */ /* 0x000fea0003800000 */
[----:B------:R-:W4:Y:S01]  /*8540*/  LDL R11, [R1+0x54] ;  /* 0x00005400010b7983 */ /* 0x000f220000100800 */
[----:B------:R-:W-:Y:S01]  /*8550*/  ULDC UR4, c[0x0][0x3f4] ;  /* 0x0000fd0000047ab9 */ /* 0x000fe20000000800 */
[----:B--2---:R-:W-:Y:S01]  /*8560*/  IMAD.MOV.U32 R8, RZ, RZ, R0 ;  /* 0x000000ffff087224 */ /* 0x004fe200078e0000 */
[----:B------:R-:W-:Y:S01]  /*8570*/  ISETP.GE.AND P3, PT, R203, UR4, PT ;  /* 0x00000004cb007c0c */ /* 0x000fe2000bf66270 */
[----:B-1----:R-:W-:Y:S01]  /*8580*/  IMAD.MOV.U32 R9, RZ, RZ, R3 ;  /* 0x000000ffff097224 */ /* 0x002fe200078e0003 */
[----:B------:R-:W-:Y:S01]  /*8590*/  ISETP.GE.AND P2, PT, R190, UR4, PT ;  /* 0x00000004be007c0c */ /* 0x000fe2000bf46270 */
[----:B---3--:R-:W-:Y:S01]  /*85a0*/  IMAD.MOV.U32 R15, RZ, RZ, R5 ;  /* 0x000000ffff0f7224 */ /* 0x008fe200078e0005 */
[----:B------:R-:W-:-:S09]  /*85b0*/  CS2R R28, SRZ ;  /* 0x00000000001c7805 */ /* 0x000fd2000001ff00 */
[C---:B------:R-:W-:Y:S01]  /*85c0*/  @!P3 IMAD.SHL.U32 R33, R203.reuse, 0x2, RZ ;  /* 0x00000002cb21b824 */ /* 0x040fe200078e00ff */
[----:B------:R-:W-:Y:S02]  /*85d0*/  CS2R R26, SRZ ;  /* 0x00000000001a7805 */ /* 0x000fe4000001ff00 */
[----:B------:R-:W-:Y:S01]  /*85e0*/  CS2R R24, SRZ ;  /* 0x0000000000187805 */ /* 0x000fe2000001ff00 */
[----:B------:R-:W-:Y:S01]  /*85f0*/  @!P2 IMAD.WIDE R8, R190, 0x2, R8 ;  /* 0x00000002be08a825 */ /* 0x000fe200078e0208 */
[-C--:B------:R-:W-:Y:S02]  /*8600*/  @!P3 IADD3 R30, P0, R0, R33.reuse, RZ ;  /* 0x00000021001eb210 */ /* 0x080fe40007f1e0ff */
[----:B----4-:R-:W-:Y:S01]  /*8610*/  @!P3 IADD3 R32, P1, R14, R33, RZ ;  /* 0x000000210e20b210 */ /* 0x010fe20007f3e0ff */
[----:B------:R-:W-:Y:S01]  /*8620*/  @!P2 IMAD.WIDE R12, R190, 0x2, R14 ;  /* 0x00000002be0ca825 */ /* 0x000fe200078e020e */
[----:B------:R1:W5:Y:S04]  /*8630*/  @!P2 LD.E.64 R28, desc[UR40][R8.64] ;  /* 0x00000028081ca980 */ /* 0x000368000c101b00 */
[----:B------:R1:W5:Y:S01]  /*8640*/  @!P2 LD.E.64 R26, desc[UR40][R12.64] ;  /* 0x000000280c1aa980 */ /* 0x000362000c101b00 */
[----:B------:R-:W-:-:S05]  /*8650*/  @!P3 SHF.L.U64.HI R20, R203, 0x1, R11 ;  /* 0x00000001cb14b819 */ /* 0x000fca000001020b */
[--C-:B------:R-:W-:Y:S02]  /*8660*/  @!P3 IMAD.X R31, R3, 0x1, R20.reuse, P0 ;  /* 0x00000001031fb824 */ /* 0x100fe400000e0614 */
[----:B------:R-:W-:Y:S01]  /*8670*/  @!P3 IMAD.X R33, R5, 0x1, R20, P1 ;  /* 0x000000010521b824 */ /* 0x000fe200008e0614 */
[----:B------:R-:W-:Y:S02]  /*8680*/  CS2R R20, SRZ ;  /* 0x0000000000147805 */ /* 0x000fe4000001ff00 */
[----:B------:R1:W5:Y:S04]  /*8690*/  @!P3 LD.E.64 R24, desc[UR40][R30.64] ;  /* 0x000000281e18b980 */ /* 0x000368000c101b00 */
[----:B------:R1:W5:Y:S02]  /*86a0*/  @!P3 LD.E.64 R20, desc[UR40][R32.64] ;  /* 0x000000282014b980 */ /* 0x000364000c101b00 */
.L_x_5875:
[----:B------:R-:W-:Y:S05]  /*86b0*/  BSYNC B1 ;  /* 0x0000000000017941 */ /* 0x000fea0003800000 */
.L_x_5874:
[----:B---3-5:R-:W-:Y:S01]  /*86c0*/  IMAD.MOV.U32 R5, RZ, RZ, R28 ;  /* 0x000000ffff057224 */ /* 0x028fe200078e001c */
[----:B------:R-:W-:Y:S01]  /*86d0*/  UMOV UR4, 0xffffffff ;  /* 0xffffffff00047882 */ /* 0x000fe20000000000 */
[----:B-1----:R-:W-:Y:S02]  /*86e0*/  IMAD.MOV.U32 R8, RZ, RZ, R29 ;  /* 0x000000ffff087224 */ /* 0x002fe400078e001d */
[----:B--2---:R-:W-:Y:S02]  /*86f0*/  IMAD.MOV.U32 R0, RZ, RZ, R24 ;  /* 0x000000ffff007224 */ /* 0x004fe400078e0018 */
[----:B------:R-:W-:Y:S01]  /*8700*/  IMAD.MOV.U32 R3, RZ, RZ, R25 ;  /* 0x000000ffff037224 */ /* 0x000fe200078e0019 */
[----:B------:R-:W-:Y:S01]  /*8710*/  PRMT R40, R8, 0x5410, R5 ;  /* 0x0000541008287816 */ /* 0x000fe20000000005 */
[----:B------:R-:W-:Y:S02]  /*8720*/  IMAD.MOV.U32 R5, RZ, RZ, R26 ;  /* 0x000000ffff057224 */ /* 0x000fe400078e001a */
[----:B------:R-:W-:Y:S01]  /*8730*/  IMAD.MOV.U32 R8, RZ, RZ, R27 ;  /* 0x000000ffff087224 */ /* 0x000fe200078e001b */
[----:B------:R-:W-:Y:S01]  /*8740*/  PRMT R42, R3, 0x5410, R0 ;  /* 0x00005410032a7816 */ /* 0x000fe20000000000 */
[----:B------:R-:W-:-:S02]  /*8750*/  IMAD.MOV.U32 R0, RZ, RZ, R20 ;  /* 0x000000ffff007224 */ /* 0x000fc400078e0014 */
[----:B------:R-:W-:Y:S01]  /*8760*/  IMAD.MOV.U32 R3, RZ, RZ, R21 ;  /* 0x000000ffff037224 */ /* 0x000fe200078e0015 */
[----:B------:R-:W-:Y:S02]  /*8770*/  PRMT R41, R5, 0x5410, R8 ;  /* 0x0000541005297816 */ /* 0x000fe40000000008 */
[----:B------:R-:W-:Y:S02]  /*8780*/  CS2R R8, SRZ ;  /* 0x0000000000087805 */ /* 0x000fe4000001ff00 */
[----:B------:R-:W-:Y:S01]  /*8790*/  PRMT R44, R0, 0x5410, R3 ;  /* 0x00005410002c7816 */ /* 0x000fe20000000003 */
[----:B------:R-:W-:Y:S06]  /*87a0*/  BRA.DIV UR4, `(.L_x_5876) ;  /* 0x0000018604107947 */ /* 0x000fec000b800000 */
[----:B------:R1:W2:Y:S04]  /*87b0*/  SHFL.IDX PT, R3, R6, 0x1, 0x1c1f ;  /* 0x003c1f0006037f89 */ /* 0x0002a800000e0000 */
[----:B------:R1:W3:Y:S04]  /*87c0*/  SHFL.IDX PT, R0, R4, 0x1, 0x1c1f ;  /* 0x003c1f0004007f89 */ /* 0x0002e800000e0000 */
[----:B------:R1:W0:Y:S04]  /*87d0*/  SHFL.IDX PT, R5, R10, 0x1, 0x1c1f ;  /* 0x003c1f000a057f89 */ /* 0x00022800000e0000 */
[----:B----4-:R1:W4:Y:S02]  /*87e0*/  SHFL.IDX PT, R14, R7, 0x1, 0x1c1f ;  /* 0x003c1f00070e7f89 */ /* 0x01032400000e0000 */
.L_x_6170:
[----:B01----:R-:W5:Y:S01]  /*87f0*/  LDL R6, [R1+0x50] ;  /* 0x0000500001067983 */ /* 0x003f620000100800 */
[----:B------:R-:W-:Y:S01]  /*8800*/  VIADD R39, R39, 0x20 ;  /* 0x0000002027277836 */ /* 0x000fe20000000000 */
[----:B------:R-:W-:Y:S01]  /*8810*/  BSSY B1, `(.L_x_5877) ;  /* 0x0000022000017945 */ /* 0x000fe20003800000 */
[----:B------:R-:W-:Y:S01]  /*8820*/  IMAD.SHL.U32 R36, R196, 0x40, RZ ;  /* 0x00000040c4247824 */ /* 0x000fe200078e00ff */
[----:B------:R-:W-:Y:S02]  /*8830*/  CS2R R30, SRZ ;  /* 0x00000000001e7805 */ /* 0x000fe4000001ff00 */
[----:B------:R-:W-:Y:S02]  /*8840*/  CS2R R10, SRZ ;  /* 0x00000000000a7805 */ /* 0x000fe4000001ff00 */
[----:B------:R-:W-:Y:S02]  /*8850*/  ISETP.GE.AND P0, PT, R39, R34, PT ;  /* 0x000000222700720c */ /* 0x000fe40003f06270 */
[----:B------:R-:W-:-:S02]  /*8860*/  CS2R R12, SRZ ;  /* 0x00000000000c7805 */ /* 0x000fc4000001ff00 */
[----:B-----5:R-:W-:-:S04]  /*8870*/  LEA.HI R4, R6, R6, RZ, 0x1 ;  /* 0x0000000606047211 */ /* 0x020fc800078f08ff */
[----:B------:R-:W-:-:S05]  /*8880*/  LOP3.LUT R4, R4, 0xfffffffe, RZ, 0xc0, !PT ;  /* 0xfffffffe04047812 */ /* 0x000fca00078ec0ff */
[----:B------:R-:W-:-:S05]  /*8890*/  IMAD.IADD R4, R6, 0x1, -R4 ;  /* 0x0000000106047824 */ /* 0x000fca00078e0a04 */
[----:B------:R-:W-:Y:S01]  /*88a0*/  SHF.L.U32 R35, R4, 0x1f, RZ ;  /* 0x0000001f04237819 */ /* 0x000fe200000006ff */
[----:B------:R-:W-:Y:S06]  /*88b0*/  @P0 BRA `(.L_x_5878) ;  /* 0x00000000005c0947 */ /* 0x000fec0003800000 */
[----:B------:R-:W4:Y:S01]  /*88c0*/  LDL R15, [R1+0x54] ;  /* 0x00005400010f7983 */ /* 0x000f220000100800 */
[----:B------:R-:W-:Y:S01]  /*88d0*/  ULDC UR4, c[0x0][0x3f4] ;  /* 0x0000fd0000047ab9 */ /* 0x000fe20000000800 */
[----:B---3--:R-:W-:Y:S01]  /*88e0*/  IMAD.MOV.U32 R6, RZ, RZ, R0 ;  /* 0x000000ffff067224 */ /* 0x008fe200078e0000 */
[----:B------:R-:W-:Y:S01]  /*88f0*/  ISETP.GE.AND P2, PT, R190, UR4, PT ;  /* 0x00000004be007c0c */ /* 0x000fe2000bf46270 */
[----:B--2---:R-:W-:Y:S01]  /*8900*/  IMAD.MOV.U32 R7, RZ, RZ, R3 ;  /* 0x000000ffff077224 */ /* 0x004fe200078e0003 */
[----:B------:R-:W-:Y:S02]  /*8910*/  ISETP.GE.AND P3, PT, R203, UR4, PT ;  /* 0x00000004cb007c0c */ /* 0x000fe4000bf66270 */
[----:B------:R-:W-:-:S09]  /*8920*/  CS2R R30, SRZ ;  /* 0x00000000001e7805 */ /* 0x000fd2000001ff00 */
[----:B------:R-:W-:-:S04]  /*8930*/  @!P2 IMAD.WIDE R32, R190, 0x2, R6 ;  /* 0x00000002be20a825 */ /* 0x000fc800078e0206 */
[C---:B------:R-:W-:Y:S01]  /*8940*/  @!P3 IMAD.SHL.U32 R7, R203.reuse, 0x2, RZ ;  /* 0x00000002cb07b824 */ /* 0x040fe200078e00ff */
[----:B------:R-:W-:Y:S02]  /*8950*/  CS2R R12, SRZ ;  /* 0x00000000000c7805 */ /* 0x000fe4000001ff00 */
[----:B------:R-:W-:Y:S01]  /*8960*/  CS2R R8, SRZ ;  /* 0x0000000000087805 */ /* 0x000fe2000001ff00 */
[----:B------:R0:W5:Y:S01]  /*8970*/  @!P2 LD.E.64 R30, desc[UR40][R32.64] ;  /* 0x00000028201ea980 */ /* 0x000162000c101b00 */
[-C--:B------:R-:W-:Y:S02]  /*8980*/  @!P3 IADD3 R6, P0, R0, R7.reuse, RZ ;  /* 0x000000070006b210 */ /* 0x080fe40007f1e0ff */
[----:B----4-:R-:W-:Y:S02]  /*8990*/  @!P3 IADD3 R4, P1, R14, R7, RZ ;  /* 0x000000070e04b210 */ /* 0x010fe40007f3e0ff */
[----:B------:R-:W-:Y:S01]  /*89a0*/  @!P3 SHF.L.U64.HI R10, R203, 0x1, R15 ;  /* 0x00000001cb0ab819 */ /* 0x000fe2000001020f */
[----:B------:R-:W-:-:S04]  /*89b0*/  IMAD.MOV.U32 R15, RZ, RZ, R5 ;  /* 0x000000ffff0f7224 */ /* 0x000fc800078e0005 */
[--C-:B------:R-:W-:Y:S02]  /*89c0*/  @!P3 IMAD.X R7, R3, 0x1, R10.reuse, P0 ;  /* 0x000000010307b824 */ /* 0x100fe400000e060a */
[----:B------:R-:W-:Y:S01]  /*89d0*/  @!P3 IMAD.X R5, R5, 0x1, R10, P1 ;  /* 0x000000010505b824 */ /* 0x000fe200008e060a */
[----:B------:R-:W-:Y:S01]  /*89e0*/  CS2R R10, SRZ ;  /* 0x00000000000a7805 */ /* 0x000fe2000001ff00 */
[----:B------:R-:W-:Y:S01]  /*89f0*/  @!P2 IMAD.WIDE R14, R190, 0x2, R14 ;  /* 0x00000002be0ea825 */ /* 0x000fe200078e020e */
[----:B------:R0:W5:Y:S04]  /*8a00*/  @!P3 LD.E.64 R8, desc[UR40][R6.64] ;  /* 0x000000280608b980 */ /* 0x000168000c101b00 */
[----:B------:R0:W5:Y:S04]  /*8a10*/  @!P2 LD.E.64 R12, desc[UR40][R14.64] ;  /* 0x000000280e0ca980 */ /* 0x000168000c101b00 */
[----:B------:R0:W5:Y:S02]  /*8a20*/  @!P3 LD.E.64 R10, desc[UR40][R4.64] ;  /* 0x00000028040ab980 */ /* 0x000164000c101b00 */
.L_x_5878:
[----:B------:R-:W-:Y:S05]  /*8a30*/  BSYNC B1 ;  /* 0x0000000000017941 */ /* 0x000fea0003800000 */
.L_x_5877:
[----:B------:R-:W1:Y:S01]  /*8a40*/  S2R R37, SR_TID.X ;  /* 0x0000000000257919 */ /* 0x000e620000002100 */
[----:B------:R-:W1:Y:S01]  /*8a50*/  SYNCS.PHASECHK.TRANS64.TRYWAIT P0, [R2+URZ+0x28c00], R35 ;  /* 0x028c0023020075a7 */ /* 0x000e62000800017f */
[----:B--2---:R-:W-:Y:S01]  /*8a60*/  LOP3.LUT R3, R36, 0x1c0, RZ, 0xc0, !PT ;  /* 0x000001c024037812 */ /* 0x004fe200078ec0ff */
[----:B0----5:R-:W-:Y:S01]  /*8a70*/  IMAD.MOV.U32 R4, RZ, RZ, R8 ;  /* 0x000000ffff047224 */ /* 0x021fe200078e0008 */
[----:B------:R-:W-:Y:S01]  /*8a80*/  VIADDMNMX R45, R34, -R195, 0x40, PT ;  /* 0x00000040222d7446 */ /* 0x000fe200038009c3 */
[----:B------:R-:W-:Y:S01]  /*8a90*/  IMAD.MOV.U32 R6, RZ, RZ, R10 ;  /* 0x000000ffff067224 */ /* 0x000fe200078e000a */
[----:B---3--:R-:W-:Y:S01]  /*8aa0*/  LOP3.LUT R0, R3, 0x18, R16, 0xf8, !PT ;  /* 0x0000001803007812 */ /* 0x008fe200078ef810 */
[----:B------:R-:W-:Y:S01]  /*8ab0*/  IMAD.MOV.U32 R5, RZ, RZ, R31 ;  /* 0x000000ffff057224 */ /* 0x000fe200078e001f */
[----:B------:R-:W-:Y:S01]  /*8ac0*/  SHF.R.U32.HI R3, RZ, 0x3, R3 ;  /* 0x00000003ff037819 */ /* 0x000fe20000011603 */
[----:B------:R-:W-:Y:S01]  /*8ad0*/  BSSY B1, `(.L_x_5879) ;  /* 0x0000018000017945 */ /* 0x000fe20003800000 */
[----:B------:R-:W-:Y:S01]  /*8ae0*/  PRMT R32, R4, 0x7610, R32 ;  /* 0x0000761004207816 */ /* 0x000fe20000000020 */
[----:B------:R-:W-:Y:S01]  /*8af0*/  IMAD.MOV.U32 R4, RZ, RZ, R30 ;  /* 0x000000ffff047224 */ /* 0x000fe200078e001e */
[----:B------:R-:W-:Y:S01]  /*8b00*/  LOP3.LUT R0, R0, R3, RZ, 0x3c, !PT ;  /* 0x0000000300007212 */ /* 0x000fe200078e3cff */
[----:B------:R-:W-:Y:S01]  /*8b10*/  IMAD.MOV.U32 R3, RZ, RZ, R9 ;  /* 0x000000ffff037224 */ /* 0x000fe200078e0009 */
[----:B------:R-:W-:Y:S01]  /*8b20*/  PRMT R46, R5, 0x7610, R46 ;  /* 0x00007610052e7816 */ /* 0x000fe2000000002e */
[----:B------:R-:W-:Y:S01]  /*8b30*/  IMAD.MOV.U32 R5, RZ, RZ, R13 ;  /* 0x000000ffff057224 */ /* 0x000fe200078e000d */
[----:B----4-:R-:W-:Y:S01]  /*8b40*/  PRMT R14, R6, 0x5410, R4 ;  /* 0x00005410060e7816 */ /* 0x010fe20000000004 */
[----:B------:R-:W-:Y:S01]  /*8b50*/  IMAD.MOV.U32 R4, RZ, RZ, R12 ;  /* 0x000000ffff047224 */ /* 0x000fe200078e000c */
[----:B------:R-:W-:-:S02]  /*8b60*/  PRMT R15, R3, 0x7610, R15 ;  /* 0x00007610030f7816 */ /* 0x000fc4000000000f */
[----:B------:R-:W-:Y:S02]  /*8b70*/  LOP3.LUT P2, RZ, R196, 0x4, RZ, 0xc0, !PT ;  /* 0x00000004c4ff7812 */ /* 0x000fe4000784c0ff */
[----:B------:R-:W-:Y:S02]  /*8b80*/  PRMT R47, R4, 0x7610, R47 ;  /* 0x00007610042f7816 */ /* 0x000fe4000000002f */
[----:B------:R-:W-:Y:S01]  /*8b90*/  ISETP.GE.AND P1, PT, R192, R45, PT ;  /* 0x0000002dc000720c */ /* 0x000fe20003f26270 */
[----:B-1----:R-:W-:-:S05]  /*8ba0*/  VIADD R37, R37, 0xffffff80 ;  /* 0xffffff8025257836 */ /* 0x002fca0000000000 */
[----:B------:R-:W-:-:S04]  /*8bb0*/  SHF.R.S32.HI R7, RZ, 0x1f, R37 ;  /* 0x0000001fff077819 */ /* 0x000fc80000011425 */
[----:B------:R-:W-:-:S04]  /*8bc0*/  LEA.HI R7, R7, R37, RZ, 0x5 ;  /* 0x0000002507077211 */ /* 0x000fc800078f28ff */
[----:B------:R-:W-:-:S05]  /*8bd0*/  SHF.R.S32.HI R7, RZ, 0x5, R7 ;  /* 0x00000005ff077819 */ /* 0x000fca0000011407 */
[----:B------:R-:W-:Y:S02]  /*8be0*/  IMAD R3, R7, 0x200, R0 ;  /* 0x0000020007037824 */ /* 0x000fe400078e0200 */
[----:B------:R-:W-:Y:S02]  /*8bf0*/  IMAD.MOV.U32 R0, RZ, RZ, R11 ;  /* 0x000000ffff007224 */ /* 0x000fe400078e000b */
[----:B------:R-:W-:-:S03]  /*8c00*/  IMAD R3, R3, 0x2, R2 ;  /* 0x0000000203037824 */ /* 0x000fc600078e0202 */
[----:B------:R-:W-:Y:S01]  /*8c10*/  PRMT R33, R0, 0x7610, R33 ;  /* 0x0000761000217816 */ /* 0x000fe20000000021 */
[C---:B------:R-:W-:Y:S02]  /*8c20*/  VIADD R4, R3.reuse, 0x20400 ;  /* 0x0002040003047836 */ /* 0x040fe40000000000 */
[----:B------:R-:W-:Y:S01]  /*8c30*/  VIADD R0, R3, 0x20440 ;  /* 0x0002044003007836 */ /* 0x000fe20000000000 */
[----:B------:R-:W-:Y:S06]  /*8c40*/  @!P0 BRA `(.L_x_5880) ;  /* 0x0000018000588947 */ /* 0x000fec0003800000 */
.L_x_6171:
[----:B------:R-:W-:Y:S05]  /*8c50*/  BSYNC B1 ;  /* 0x0000000000017941 */ /* 0x000fea0003800000 */
.L_x_5879:
[----:B------:R-:W-:Y:S01]  /*8c60*/  BSSY B1, `(.L_x_5881) ;  /* 0x0000067000017945 */ /* 0x000fe20003800000 */
[----:B------:R-:W-:Y:S01]  /*8c70*/  PRMT R15, R15, 0x5410, R5 ;  /* 0x000054100f0f7816 */ /* 0x000fe20000000005 */
[----:B------:R-:W-:Y:S02]  /*8c80*/  @P2 VIADD R0, R4, 0xffffffc0 ;  /* 0xffffffc004002836 */ /* 0x000fe40000000000 */
[----:B------:R-:W-:Y:S05]  /*8c90*/  @P1 BRA `(.L_x_5882) ;  /* 0x00000004008c1947 */ /* 0x000fea0003800000 */
[----:B------:R-:W1:Y:S01]  /*8ca0*/  LDC R4, c[0x0][0x3f4] ;  /* 0x0000fd00ff047b82 */ /* 0x000e620000000800 */
[----:B------:R-:W-:Y:S01]  /*8cb0*/  BSSY B2, `(.L_x_5883) ;  /* 0x0000032000027945 */ /* 0x000fe20003800000 */
[-C--:B-1----:R-:W-:Y:S02]  /*8cc0*/  ISETP.GE.AND P0, PT, R190, R4.reuse, PT ;  /* 0x00000004be00720c */ /* 0x082fe40003f06270 */
[----:B------:R-:W-:-:S11]  /*8cd0*/  ISETP.GE.AND P1, PT, R203, R4, PT ;  /* 0x00000004cb00720c */ /* 0x000fd60003f26270 */
[----:B------:R-:W-:Y:S05]  /*8ce0*/  @P0 BRA `(.L_x_5884) ;  /* 0x0000000000b80947 */ /* 0x000fea0003800000 */
[----:B------:R-:W1:Y:S01]  /*8cf0*/  LDS.128 R4, [R3+0x20400] ;  /* 0x0204000003047984 */ /* 0x000e620000000c00 */
[----:B------:R-:W-:Y:S02]  /*8d00*/  SHF.R.U32.HI R38, RZ, 0x10, R27 ;  /* 0x00000010ff267819 */ /* 0x000fe4000001161b */
[----:B0-----:R-:W-:Y:S02]  /*8d10*/  SHF.R.U32.HI R35, RZ, 0x10, R29 ;  /* 0x00000010ff237819 */ /* 0x001fe4000001161d */
[----:B------:R-:W-:Y:S02]  /*8d20*/  PRMT R38, R41, 0x5432, R38 ;  /* 0x0000543229267816 */ /* 0x000fe40000000026 */
[----:B------:R-:W-:Y:S02]  /*8d30*/  PRMT R35, R40, 0x5410, R35 ;  /* 0x0000541028237816 */ /* 0x000fe40000000023 */
[----:B------:R-:W-:Y:S01]  /*8d40*/  SHF.R.U64 R37, R26, 0x10, R27 ;  /* 0x000000101a257819 */ /* 0x000fe2000000121b */
[----:B------:R-:W-:Y:S01]  /*8d50*/  IMAD.U32 R39, R38, 0x10000, RZ ;  /* 0x0001000026277824 */ /* 0x000fe200078e00ff */
[----:B------:R-:W-:Y:S01]  /*8d60*/  SHF.R.U64 R34, R28, 0x10, R29 ;  /* 0x000000101c227819 */ /* 0x000fe2000000121d */
[----:B------:R-:W-:Y:S01]  /*8d70*/  IMAD.U32 R36, R35, 0x10000, RZ ;  /* 0x0001000023247824 */ /* 0x000fe200078e00ff */
[----:B------:R-:W-:-:S02]  /*8d80*/  LOP3.LUT R38, R38, 0xffff0000, RZ, 0xc0, !PT ;  /* 0xffff000026267812 */ /* 0x000fc400078ec0ff */
[----:B------:R-:W-:Y:S02]  /*8d90*/  PRMT R34, R40, 0x5432, R34 ;  /* 0x0000543228227816 */ /* 0x000fe40000000022 */
[----:B------:R-:W-:Y:S02]  /*8da0*/  PRMT R37, R41, 0x5410, R37 ;  /* 0x0000541029257816 */ /* 0x000fe40000000025 */
[----:B------:R-:W-:Y:S02]  /*8db0*/  LOP3.LUT R35, R35, 0xffff0000, RZ, 0xc0, !PT ;  /* 0xffff000023237812 */ /* 0x000fe400078ec0ff */
[C---:B-1----:R-:W-:Y:S01]  /*8dc0*/  LOP3.LUT R27, R6.reuse, 0xffff0000, RZ, 0xc0, !PT ;  /* 0xffff0000061b7812 */ /* 0x042fe200078ec0ff */
[----:B------:R-:W-:Y:S01]  /*8dd0*/  IMAD.U32 R26, R6, 0x10000, RZ ;  /* 0x00010000061a7824 */ /* 0x000fe200078e00ff */
[C---:B------:R-:W-:Y:S01]  /*8de0*/  LOP3.LUT R29, R7.reuse, 0xffff0000, RZ, 0xc0, !PT ;  /* 0xffff0000071d7812 */ /* 0x040fe200078ec0ff */
[----:B------:R-:W-:Y:S01]  /*8df0*/  IMAD.U32 R28, R7, 0x10000, RZ ;  /* 0x00010000071c7824 */ /* 0x000fe200078e00ff */
[----:B------:R-:W-:Y:S01]  /*8e00*/  SHF.L.U32 R7, R5, 0x10, RZ ;  /* 0x0000001005077819 */ /* 0x000fe200000006ff */
[C---:B------:R-:W-:Y:S01]  /*8e10*/  FMUL.FTZ R41, R27.reuse, R39 ;  /* 0x000000271b297220 */ /* 0x040fe20000410000 */
[----:B------:R-:W-:Y:S01]  /*8e20*/  FMUL.FTZ R40, R27, R36 ;  /* 0x000000241b287220 */ /* 0x000fe20000410000 */
[----:B------:R-:W-:Y:S01]  /*8e30*/  FMUL.FTZ R27, R29, R38 ;  /* 0x000000261d1b7220 */ /* 0x000fe20000410000 */
[----:B------:R-:W-:-:S02]  /*8e40*/  IMAD.U32 R6, R4, 0x10000, RZ ;  /* 0x0001000004067824 */ /* 0x000fc400078e00ff */
[C---:B------:R-:W-:Y:S01]  /*8e50*/  FFMA.FTZ R41, R26.reuse, R36, -R41 ;  /* 0x000000241a297223 */ /* 0x040fe20000010829 */
[----:B------:R-:W-:Y:S01]  /*8e60*/  FFMA.FTZ R40, R26, R39, R40 ;  /* 0x000000271a287223 */ /* 0x000fe20000010028 */
[-C--:B------:R-:W-:Y:S01]  /*8e70*/  FFMA.FTZ R39, R28, R35.reuse, -R27 ;  /* 0x000000231c277223 */ /* 0x080fe2000001081b */
[----:B------:R-:W-:Y:S01]  /*8e80*/  IMAD.U32 R27, R34, 0x10000, RZ ;  /* 0x00010000221b7824 */ /* 0x000fe200078e00ff */
[----:B------:R-:W-:Y:S01]  /*8e90*/  LOP3.LUT R4, R4, 0xffff0000, RZ, 0xc0, !PT ;  /* 0xffff000004047812 */ /* 0x000fe200078ec0ff */
[----:B------:R-:W-:Y:S01]  /*8ea0*/  FMUL.FTZ R43, R29, R35 ;  /* 0x000000231d2b7220 */ /* 0x000fe20000410000 */
[----:B------:R-:W-:Y:S01]  /*8eb0*/  LOP3.LUT R5, R5, 0xffff0000, RZ, 0xc0, !PT ;  /* 0xffff000005057812 */ /* 0x000fe200078ec0ff */
[C---:B------:R-:W-:Y:S01]  /*8ec0*/  IMAD.U32 R29, R37.reuse, 0x10000, RZ ;  /* 0x00010000251d7824 */ /* 0x040fe200078e00ff */
        /* <DEDUP_REMOVED lines=16> */
.L_x_5884:
[----:B------:R-:W-:Y:S05]  /*8fd0*/  BSYNC B2 ;  /* 0x0000000000027941 */ /* 0x000fea0003800000 */
.L_x_5883:
[----:B------:R-:W-:Y:S05]  /*8fe0*/  @P1 BRA `(.L_x_5882) ;  /* 0x0000000000b81947 */ /* 0x000fea0003800000 */
[----:B-1----:R-:W1:Y:S01]  /*8ff0*/  LDS.128 R4, [R0] ;  /* 0x0000000000047984 */ /* 0x002e620000000c00 */
[----:B------:R-:W-:Y:S02]  /*9000*/  SHF.R.U32.HI R34, RZ, 0x10, R21 ;  /* 0x00000010ff227819 */ /* 0x000fe40000011615 */
[----:B------:R-:W-:Y:S02]  /*9010*/  SHF.R.U32.HI R27, RZ, 0x10, R25 ;  /* 0x00000010ff1b7819 */ /* 0x000fe40000011619 */
[----:B------:R-:W-:Y:S02]  /*9020*/  PRMT R34, R44, 0x5432, R34 ;  /* 0x000054322c227816 */ /* 0x000fe40000000022 */
[----:B------:R-:W-:Y:S02]  /*9030*/  PRMT R27, R42, 0x5410, R27 ;  /* 0x000054102a1b7816 */ /* 0x000fe4000000001b */
[----:B------:R-:W-:Y:S01]  /*9040*/  SHF.R.U64 R29, R20, 0x10, R21 ;  /* 0x00000010141d7819 */ /* 0x000fe20000001215 */
[----:B0-----:R-:W-:Y:S01]  /*9050*/  IMAD.U32 R35, R34, 0x10000, RZ ;  /* 0x0001000022237824 */ /* 0x001fe200078e00ff */
[----:B------:R-:W-:Y:S01]  /*9060*/  SHF.R.U64 R26, R24, 0x10, R25 ;  /* 0x00000010181a7819 */ /* 0x000fe20000001219 */
[----:B------:R-:W-:Y:S01]  /*9070*/  IMAD.U32 R28, R27, 0x10000, RZ ;  /* 0x000100001b1c7824 */ /* 0x000fe200078e00ff */
[----:B------:R-:W-:-:S02]  /*9080*/  LOP3.LUT R34, R34, 0xffff0000, RZ, 0xc0, !PT ;  /* 0xffff000022227812 */ /* 0x000fc400078ec0ff */
[----:B------:R-:W-:Y:S02]  /*9090*/  LOP3.LUT R27, R27, 0xffff0000, RZ, 0xc0, !PT ;  /* 0xffff00001b1b7812 */ /* 0x000fe400078ec0ff */
[----:B------:R-:W-:Y:S02]  /*90a0*/  PRMT R26, R42, 0x5432, R26 ;  /* 0x000054322a1a7816 */ /* 0x000fe4000000001a */
[----:B------:R-:W-:Y:S02]  /*90b0*/  PRMT R29, R44, 0x5410, R29 ;  /* 0x000054102c1d7816 */ /* 0x000fe4000000001d */
[C---:B-1----:R-:W-:Y:S01]  /*90c0*/  LOP3.LUT R21, R6.reuse, 0xffff0000, RZ, 0xc0, !PT ;  /* 0xffff000006157812 */ /* 0x042fe200078ec0ff */
[----:B------:R-:W-:Y:S01]  /*90d0*/  IMAD.U32 R20, R6, 0x10000, RZ ;  /* 0x0001000006147824 */ /* 0x000fe200078e00ff */
[C---:B------:R-:W-:Y:S01]  /*90e0*/  LOP3.LUT R25, R7.reuse, 0xffff0000, RZ, 0xc0, !PT ;  /* 0xffff000007197812 */ /* 0x040fe200078ec0ff */
[----:B------:R-:W-:Y:S02]  /*90f0*/  IMAD.U32 R24, R7, 0x10000, RZ ;  /* 0x0001000007187824 */ /* 0x000fe400078e00ff */
[C---:B------:R-:W-:Y:S01]  /*9100*/  FMUL.FTZ R37, R21.reuse, R35 ;  /* 0x0000002315257220 */ /* 0x040fe20000410000 */
[----:B------:R-:W-:Y:S01]  /*9110*/  FMUL.FTZ R36, R21, R28 ;  /* 0x0000001c15247220 */ /* 0x000fe20000410000 */
[----:B------:R-:W-:Y:S01]  /*9120*/  FMUL.FTZ R21, R25, R34 ;  /* 0x0000002219157220 */ /* 0x000fe20000410000 */
[----:B------:R-:W-:-:S02]  /*9130*/  IMAD.U32 R6, R4, 0x10000, RZ ;  /* 0x0001000004067824 */ /* 0x000fc400078e00ff */
[C---:B------:R-:W-:Y:S01]  /*9140*/  FFMA.FTZ R37, R20.reuse, R28, -R37 ;  /* 0x0000001c14257223 */ /* 0x040fe20000010825 */
[----:B------:R-:W-:Y:S01]  /*9150*/  FFMA.FTZ R36, R20, R35, R36 ;  /* 0x0000002314247223 */ /* 0x000fe20000010024 */
[-C--:B------:R-:W-:Y:S01]  /*9160*/  FFMA.FTZ R35, R24, R27.reuse, -R21 ;  /* 0x0000001b18237223 */ /* 0x080fe20000010815 */
[C---:B------:R-:W-:Y:S01]  /*9170*/  IMAD.U32 R7, R5.reuse, 0x10000, RZ ;  /* 0x0001000005077824 */ /* 0x040fe200078e00ff */
[----:B------:R-:W-:Y:S01]  /*9180*/  LOP3.LUT R4, R4, 0xffff0000, RZ, 0xc0, !PT ;  /* 0xffff000004047812 */ /* 0x000fe200078ec0ff */
[C---:B------:R-:W-:Y:S01]  /*9190*/  IMAD.U32 R21, R26.reuse, 0x10000, RZ ;  /* 0x000100001a157824 */ /* 0x040fe200078e00ff */
[----:B------:R-:W-:Y:S01]  /*91a0*/  LOP3.LUT R5, R5, 0xffff0000, RZ, 0xc0, !PT ;  /* 0xffff000005057812 */ /* 0x000fe200078ec0ff */
[----:B------:R-:W-:Y:S01]  /*91b0*/  FMUL.FTZ R39, R25, R27 ;  /* 0x0000001b19277220 */ /* 0x000fe20000410000 */
[C---:B------:R-:W-:Y:S01]  /*91c0*/  LOP3.LUT R20, R29.reuse, 0xffff0000, RZ, 0xc0, !PT ;  /* 0xffff00001d147812 */ /* 0x040fe200078ec0ff */
[----:B------:R-:W-:Y:S01]  /*91d0*/  IMAD.U32 R25, R29, 0x10000, RZ ;  /* 0x000100001d197824 */ /* 0x000fe200078e00ff */
[----:B------:R-:W-:Y:S01]  /*91e0*/  LOP3.LUT R26, R26, 0xffff0000, RZ, 0xc0, !PT ;  /* 0xffff00001a1a7812 */ /* 0x000fe200078ec0ff */
[----:B------:R-:W-:Y:S01]  /*91f0*/  FFMA.FTZ R34, R24, R34, R39 ;  /* 0x0000002218227223 */ /* 0x000fe20000010027 */
[C---:B------:R-:W-:Y:S01]  /*9200*/  FMUL.FTZ R24, R4.reuse, R21 ;  /* 0x0000001504187220 */ /* 0x040fe20000410000 */
[-C--:B------:R-:W-:Y:S01]  /*9210*/  FMUL.FTZ R27, R4, R25.reuse ;  /* 0x00000019041b7220 */ /* 0x080fe20000410000 */
        /* <DEDUP_REMOVED lines=9> */
[----:B------:R-:W-:-:S05]  /*92b0*/  F2FP.BF16.F32.PACK_AB R5, R20, R5 ;  /* 0x000000051405723e */ /* 0x000fca00000010ff */
[----:B------:R2:W-:Y:S02]  /*92c0*/  STS.128 [R0], R4 ;  /* 0x0000000400007388 */ /* 0x0005e40000000c00 */
.L_x_5882:
[----:B------:R-:W-:Y:S05]  /*92d0*/  BSYNC B1 ;  /* 0x0000000000017941 */ /* 0x000fea0003800000 */
.L_x_5881:
        /* <DEDUP_REMOVED lines=10> */
[----:B------:R-:W-:Y:S02]  /*9380*/  SHF.R.U32.HI R25, RZ, 0x10, R31 ;  /* 0x00000010ff197819 */ /* 0x000fe4000001161f */
[----:B------:R-:W-:Y:S02]  /*9390*/  PRMT R28, R15, 0x5432, R28 ;  /* 0x000054320f1c7816 */ /* 0x000fe4000000001c */
[----:B------:R-:W-:Y:S02]  /*93a0*/  PRMT R25, R46, 0x5410, R25 ;  /* 0x000054102e197816 */ /* 0x000fe40000000019 */
[----:B------:R-:W-:Y:S01]  /*93b0*/  SHF.R.U64 R27, R12, 0x10, R13 ;  /* 0x000000100c1b7819 */ /* 0x000fe2000000120d */
[C---:B------:R-:W-:Y:S01]  /*93c0*/  IMAD.U32 R29, R28.reuse, 0x10000, RZ ;  /* 0x000100001c1d7824 */ /* 0x040fe200078e00ff */
[----:B------:R-:W-:Y:S01]  /*93d0*/  LOP3.LUT R28, R28, 0xffff0000, RZ, 0xc0, !PT ;  /* 0xffff00001c1c7812 */ /* 0x000fe200078ec0ff */
[----:B------:R-:W-:Y:S01]  /*93e0*/  IMAD.U32 R26, R25, 0x10000, RZ ;  /* 0x00010000191a7824 */ /* 0x000fe200078e00ff */
[----:B------:R-:W-:-:S02]  /*93f0*/  SHF.R.U64 R24, R30, 0x10, R31 ;  /* 0x000000101e187819 */ /* 0x000fc4000000121f */
        /* <DEDUP_REMOVED lines=18> */
[----:B0-----:R-:W-:Y:S01]  /*9520*/  FMUL.FTZ R35, R21, R25 ;  /* 0x0000001915237220 */ /* 0x001fe20000410000 */
        /* <DEDUP_REMOVED lines=16> */
[----:B------:R1:W-:Y:S02]  /*9630*/  STS.128 [R3+0x21400], R4 ;  /* 0x0214000403007388 */ /* 0x0003e40000000c00 */
.L_x_5887:
[----:B------:R-:W-:Y:S05]  /*9640*/  BSYNC B1 ;  /* 0x0000000000017941 */ /* 0x000fea0003800000 */
.L_x_5886:
[----:B------:R-:W-:Y:S05]  /*9650*/  @P1 BRA `(.L_x_5885) ;  /* 0x0000001800381947 */ /* 0x000fea0003800000 */
[----:B-1----:R-:W1:Y:S01]  /*9660*/  LDS.128 R4, [R0+0x1000] ;  /* 0x0010000000047984 */ /* 0x002e620000000c00 */
        /* <DEDUP_REMOVED lines=12> */
[C---:B-1----:R-:W-:Y:S01]  /*9730*/  LOP3.LUT R9, R6.reuse, 0xffff0000, RZ, 0xc0, !PT ;  /* 0xffff000006097812 */ /* 0x042fe200078ec0ff */
[C---:B------:R-:W-:Y:S01]  /*9740*/  IMAD.U32 R10, R7.reuse, 0x10000, RZ ;  /* 0x00010000070a7824 */ /* 0x040fe200078e00ff */
[----:B------:R-:W-:Y:S01]  /*9750*/  LOP3.LUT R7, R7, 0xffff0000, RZ, 0xc0, !PT ;  /* 0xffff000007077812 */ /* 0x000fe200078ec0ff */
        /* <DEDUP_REMOVED lines=31> */
.L_x_5872:
[----:B------:R-:W0:Y:S01]  /*9950*/  S2R R0, SR_TID.X ;  /* 0x0000000000007919 */ /* 0x000e220000002100 */
[----:B------:R-:W1:Y:S01]  /*9960*/  LDC R34, c[0x0][0x448] ;  /* 0x00011200ff227b82 */ /* 0x000e620000000800 */
[----:B------:R-:W-:Y:S01]  /*9970*/  ULDC.64 UR4, c[0x0][0x3f8] ;  /* 0x0000fe0000047ab9 */ /* 0x000fe20000000a00 */
[----:B------:R-:W-:Y:S01]  /*9980*/  ULDC.64 UR6, c[0x0][0x408] ;  /* 0x0001020000067ab9 */ /* 0x000fe20000000a00 */
[----:B------:R-:W-:Y:S02]  /*9990*/  IMAD.MOV.U32 R27, RZ, RZ, R29 ;  /* 0x000000ffff1b7224 */ /* 0x000fe400078e001d */
[----:B------:R-:W-:Y:S01]  /*99a0*/  IMAD.MOV.U32 R4, RZ, RZ, R24 ;  /* 0x000000ffff047224 */ /* 0x000fe200078e0018 */
[----:B-1----:R-:W-:Y:S01]  /*99b0*/  ISETP.NE.AND P0, PT, R34, 0x1, PT ;  /* 0x000000012200780c */ /* 0x002fe20003f05270 */
[----:B0-----:R-:W-:-:S05]  /*99c0*/  VIADD R0, R0, 0xffffff80 ;  /* 0xffffff8000007836 */ /* 0x001fca0000000000 */
[----:B------:R-:W-:-:S07]  /*99d0*/  SHF.R.S32.HI R3, RZ, 0x1f, R0 ;  /* 0x0000001fff037819 */ /* 0x000fce0000011400 */
[----:B------:R-:W0:Y:S01]  /*99e0*/  @P0 LDC R5, c[0x0][0x450] ;  /* 0x00011400ff050b82 */ /* 0x000e220000000800 */
[----:B------:R-:W-:-:S04]  /*99f0*/  LEA.HI R3, R3, R0, RZ, 0x2 ;  /* 0x0000000003037211 */ /* 0x000fc800078f10ff */
[----:B------:R-:W-:-:S05]  /*9a00*/  LOP3.LUT R3, R3, 0xfffffffc, RZ, 0xc0, !PT ;  /* 0xfffffffc03037812 */ /* 0x000fca00078ec0ff */
[----:B------:R-:W-:Y:S02]  /*9a10*/  IMAD.IADD R3, R0, 0x1, -R3 ;  /* 0x0000000100037824 */ /* 0x000fe400078e0a03 */
[----:B------:R-:W1:Y:S02]  /*9a20*/  @P0 LDC R0, c[0x0][0x44c] ;  /* 0x00011300ff000b82 */ /* 0x000e640000000800 */
[----:B------:R-:W-:-:S04]  /*9a30*/  IMAD R3, R3, 0x20, R39 ;  /* 0x0000002003037824 */ /* 0x000fc800078e0227 */
[----:B-1----:R-:W-:-:S05]  /*9a40*/  @P0 IMAD.HI.U32 R0, R3, R0, RZ ;  /* 0x0000000003000227 */ /* 0x002fca00078e00ff */
[----:B0-----:R-:W-:Y:S01]  /*9a50*/  @P0 SHF.R.U32.HI R3, RZ, R5, R0 ;  /* 0x00000005ff030219 */ /* 0x001fe20000011600 */
        /* <DEDUP_REMOVED lines=18> */
[----:B------:R-:W0:Y:S01]  /*9b80*/  LDC R37, c[0x0][0x3f4] ;  /* 0x0000fd00ff257b82 */ /* 0x000e220000000800 */
[----:B------:R-:W1:Y:S01]  /*9b90*/  SHFL.IDX PT, R3, R25, RZ, 0x1c1f ;  /* 0x001c1fff19037589 */ /* 0x000e6200000e0000 */
[----:B------:R-:W-:-:S03]  /*9ba0*/  IMAD R34, R23, R34, RZ ;  /* 0x0000002217227224 */ /* 0x000fc600078e02ff */
[----:B------:R-:W2:Y:S04]  /*9bb0*/  SHFL.IDX PT, R0, R26, RZ, 0x1c1f ;  /* 0x001c1fff1a007589 */ /* 0x000ea800000e0000 */
[----:B------:R-:W3:Y:S04]  /*9bc0*/  SHFL.IDX PT, R14, R27, RZ, 0x1c1f ;  /* 0x001c1fff1b0e7589 */ /* 0x000ee800000e0000 */
[----:B------:R-:W4:Y:S01]  /*9bd0*/  SHFL.IDX PT, R4, R24, RZ, 0x1c1f ;  /* 0x001c1fff18047589 */ /* 0x000f2200000e0000 */
[----:B0-----:R-:W-:-:S04]  /*9be0*/  ISETP.GE.AND P0, PT, R16, R37, PT ;  /* 0x000000251000720c */ /* 0x001fc80003f06270 */
[----:B------:R-:W-:-:S13]  /*9bf0*/  ISETP.GE.OR P1, PT, R39, R34, P0 ;  /* 0x000000222700720c */ /* 0x000fda0000726670 */
[C---:B------:R-:W-:Y:S01]  /*9c00*/  @!P1 IMAD.SHL.U32 R5, R16.reuse, 0x2, RZ ;  /* 0x0000000210059824 */ /* 0x040fe200078e00ff */
[----:B------:R-:W-:-:S04]  /*9c10*/  @!P1 SHF.L.U64.HI R21, R16, 0x1, R17 ;  /* 0x0000000110159819 */ /* 0x000fc80000010211 */
[----:B-1----:R-:W-:-:S05]  /*9c20*/  @!P1 IADD3 R6, P2, R3, R5, RZ ;  /* 0x0000000503069210 */ /* 0x002fca0007f5e0ff */
[----:B--2---:R-:W-:-:S05]  /*9c30*/  @!P1 IMAD.X R7, R0, 0x1, R21, P2 ;  /* 0x0000000100079824 */ /* 0x004fca00010e0615 */
[----:B------:R-:W2:Y:S01]  /*9c40*/  @!P1 LD.E.128 R8, desc[UR40][R6.64] ;  /* 0x0000002806089980 */ /* 0x000ea2000c101d00 */
[----:B---3--:R-:W-:-:S05]  /*9c50*/  @!P1 IADD3 R14, P2, R14, R5, RZ ;  /* 0x000000050e0e9210 */ /* 0x008fca0007f5e0ff */
[----:B----4-:R-:W-:-:S04]  /*9c60*/  @!P1 IMAD.X R3, R4, 0x1, R21, P2 ;  /* 0x0000000104039824 */ /* 0x010fc800010e0615 */
[----:B------:R-:W-:-:S05]  /*9c70*/  @!P1 IMAD.MOV.U32 R15, RZ, RZ, R3 ;  /* 0x000000ffff0f9224 */ /* 0x000fca00078e0003 */
[----:B------:R0:W3:Y:S01]  /*9c80*/  @!P1 LD.E.128 R4, desc[UR40][R14.64] ;  /* 0x000000280e049980 */ /* 0x0000e2000c101d00 */
[----:B------:R-:W-:Y:S02]  /*9c90*/  CS2R R30, SRZ ;  /* 0x00000000001e7805 */ /* 0x000fe4000001ff00 */
[----:B------:R-:W-:Y:S02]  /*9ca0*/  CS2R R32, SRZ ;  /* 0x0000000000207805 */ /* 0x000fe4000001ff00 */
[----:B------:R-:W-:Y:S01]  /*9cb0*/  CS2R R28, SRZ ;  /* 0x00000000001c7805 */ /* 0x000fe2000001ff00 */
[----:B------:R-:W1:Y:S01]  /*9cc0*/  SHFL.IDX PT, R24, R24, 0x1, 0x1c1f ;  /* 0x003c1f0018187f89 */ /* 0x000e6200000e0000 */
[----:B------:R-:W-:-:S03]  /*9cd0*/  CS2R R20, SRZ ;  /* 0x0000000000147805 */ /* 0x000fc6000001ff00 */
[----:B0-----:R0:W4:Y:S01]  /*9ce0*/  SHFL.IDX PT, R14, R27, 0x1, 0x1c1f ;  /* 0x003c1f001b0e7f89 */ /* 0x00112200000e0000 */
[----:B--2---:R-:W-:Y:S02]  /*9cf0*/  @!P1 IMAD.MOV.U32 R31, RZ, RZ, R9 ;  /* 0x000000ffff1f9224 */ /* 0x004fe400078e0009 */
[----:B------:R-:W-:Y:S02]  /*9d00*/  @!P1 IMAD.MOV.U32 R30, RZ, RZ, R8 ;  /* 0x000000ffff1e9224 */ /* 0x000fe400078e0008 */
[----:B------:R-:W-:Y:S01]  /*9d10*/  @!P1 IMAD.MOV.U32 R32, RZ, RZ, R10 ;  /* 0x000000ffff209224 */ /* 0x000fe200078e000a */
[----:B------:R-:W-:Y:S01]  /*9d20*/  MOV R3, R31 ;  /* 0x0000001f00037202 */ /* 0x000fe20000000f00 */
[----:B------:R-:W-:Y:S02]  /*9d30*/  IMAD.MOV.U32 R0, RZ, RZ, R30 ;  /* 0x000000ffff007224 */ /* 0x000fe400078e001e */
[----:B------:R-:W-:Y:S01]  /*9d40*/  IMAD.MOV.U32 R8, RZ, RZ, R32 ;  /* 0x000000ffff087224 */ /* 0x000fe200078e0020 */
[----:B------:R-:W-:Y:S01]  /*9d50*/  PRMT R46, R46, 0x5410, R3 ;  /* 0x000054102e2e7816 */ /* 0x000fe20000000003 */
[----:B------:R-:W-:Y:S01]  /*9d60*/  @!P1 IMAD.MOV.U32 R33, RZ, RZ, R11 ;  /* 0x000000ffff219224 */ /* 0x000fe200078e000b */
[----:B------:R-:W-:Y:S01]  /*9d70*/  PRMT R36, R36, 0x5410, R0 ;  /* 0x0000541024247816 */ /* 0x000fe20000000000 */
[----:B------:R0:W2:Y:S01]  /*9d80*/  SHFL.IDX PT, R3, R25, 0x1, 0x1c1f ;  /* 0x003c1f0019037f89 */ /* 0x0000a200000e0000 */
[----:B------:R-:W-:Y:S01]  /*9d90*/  PRMT R35, R8, 0x7610, R35 ;  /* 0x0000761008237816 */ /* 0x000fe20000000023 */
[----:B------:R-:W-:-:S02]  /*9da0*/  IMAD.MOV.U32 R9, RZ, RZ, R33 ;  /* 0x000000ffff097224 */ /* 0x000fc400078e0021 */
[----:B------:R0:W0:Y:S01]  /*9db0*/  SHFL.IDX PT, R0, R26, 0x1, 0x1c1f ;  /* 0x003c1f001a007f89 */ /* 0x00002200000e0000 */
[----:B---3--:R-:W-:Y:S02]  /*9dc0*/  @!P1 IMAD.MOV.U32 R28, RZ, RZ, R4 ;  /* 0x000000ffff1c9224 */ /* 0x008fe400078e0004 */
[----:B------:R-:W-:Y:S01]  /*9dd0*/  @!P1 IMAD.MOV.U32 R29, RZ, RZ, R5 ;  /* 0x000000ffff1d9224 */ /* 0x000fe200078e0005 */
[----:B------:R-:W-:Y:S01]  /*9de0*/  PRMT R36, R9, 0x7610, R36 ;  /* 0x0000761009247816 */ /* 0x000fe20000000024 */
[----:B------:R-:W-:Y:S02]  /*9df0*/  @!P1 IMAD.MOV.U32 R21, RZ, RZ, R7 ;  /* 0x000000ffff159224 */ /* 0x000fe400078e0007 */
[----:B------:R-:W-:Y:S02]  /*9e00*/  @!P1 IMAD.MOV.U32 R20, RZ, RZ, R6 ;  /* 0x000000ffff149224 */ /* 0x000fe400078e0006 */
[----:B------:R-:W-:Y:S02]  /*9e10*/  IMAD.MOV.U32 R4, RZ, RZ, R28 ;  /* 0x000000ffff047224 */ /* 0x000fe400078e001c */
[----:B------:R-:W-:-:S02]  /*9e20*/  IMAD.MOV.U32 R5, RZ, RZ, R29 ;  /* 0x000000ffff057224 */ /* 0x000fc400078e001d */
[----:B------:R-:W-:Y:S01]  /*9e30*/  IMAD.MOV.U32 R7, RZ, RZ, R21 ;  /* 0x000000ffff077224 */ /* 0x000fe200078e0015 */
[----:B------:R-:W-:Y:S01]  /*9e40*/  PRMT R35, R35, 0x5410, R4 ;  /* 0x0000541023237816 */ /* 0x000fe20000000004 */
[----:B------:R-:W-:-:S03]  /*9e50*/  IMAD.MOV.U32 R6, RZ, RZ, R20 ;  /* 0x000000ffff067224 */ /* 0x000fc600078e0014 */
[----:B------:R-:W-:Y:S02]  /*9e60*/  PRMT R41, R7, 0x5410, R5 ;  /* 0x0000541007297816 */ /* 0x000fe40000000005 */
[----:B------:R-:W-:Y:S02]  /*9e70*/  CS2R R4, SRZ ;  /* 0x0000000000047805 */ /* 0x000fe4000001ff00 */
[----:B-12-4-:R-:W-:-:S07]  /*9e80*/  PRMT R43, R43, 0x5410, R6 ;  /* 0x000054102b2b7816 */ /* 0x016fce0000000006 */
.L_x_6181:
[----:B------:R-:W2:Y:S01]  /*9e90*/  LDL R7, [R1+0x50] ;  /* 0x0000500001077983 */ /* 0x000ea20000100800 */
[----:B------:R-:W-:Y:S01]  /*9ea0*/  VIADD R39, R39, 0x20 ;  /* 0x0000002027277836 */ /* 0x000fe20000000000 */
[----:B------:R-:W-:Y:S01]  /*9eb0*/  BSSY B1, `(.L_x_5889) ;  /* 0x0000016000017945 */ /* 0x000fe20003800000 */
[----:B------:R-:W-:Y:S02]  /*9ec0*/  CS2R R8, SRZ ;  /* 0x0000000000087805 */ /* 0x000fe4000001ff00 */
[----:B------:R-:W-:Y:S02]  /*9ed0*/  CS2R R10, SRZ ;  /* 0x00000000000a7805 */ /* 0x000fe4000001ff00 */
[----:B------:R-:W-:Y:S02]  /*9ee0*/  ISETP.GE.AND P1, PT, R39, R34, PT ;  /* 0x000000222700720c */ /* 0x000fe40003f26270 */
[----:B--2---:R-:W-:-:S04]  /*9ef0*/  LEA.HI R6, R7, R7, RZ, 0x1 ;  /* 0x0000000707067211 */ /* 0x004fc800078f08ff */
[----:B------:R-:W-:-:S05]  /*9f00*/  LOP3.LUT R6, R6, 0xfffffffe, RZ, 0xc0, !PT ;  /* 0xfffffffe06067812 */ /* 0x000fca00078ec0ff */
[----:B------:R-:W-:Y:S01]  /*9f10*/  IMAD.IADD R13, R7, 0x1, -R6 ;  /* 0x00000001070d7824 */ /* 0x000fe200078e0a06 */
[----:B------:R-:W-:-:S04]  /*9f20*/  CS2R R6, SRZ ;  /* 0x0000000000067805 */ /* 0x000fc8000001ff00 */
[----:B------:R-:W-:Y:S01]  /*9f30*/  SHF.L.U32 R13, R13, 0x1f, RZ ;  /* 0x0000001f0d0d7819 */ /* 0x000fe200000006ff */
[----:B------:R-:W-:Y:S06]  /*9f40*/  @P1 BRA `(.L_x_5890) ;  /* 0x0000000000301947 */ /* 0x000fec0003800000 */
[----:B------:R-:W-:Y:S02]  /*9f50*/  CS2R R6, SRZ ;  /* 0x0000000000067805 */ /* 0x000fe4000001ff00 */
[----:B------:R-:W-:Y:S02]  /*9f60*/  CS2R R8, SRZ ;  /* 0x0000000000087805 */ /* 0x000fe4000001ff00 */
[----:B------:R-:W-:Y:S01]  /*9f70*/  CS2R R10, SRZ ;  /* 0x00000000000a7805 */ /* 0x000fe2000001ff00 */
[----:B------:R-:W-:Y:S06]  /*9f80*/  @P0 BRA `(.L_x_5890) ;  /* 0x0000000000200947 */ /* 0x000fec0003800000 */
[C---:B------:R-:W-:Y:S01]  /*9f90*/  IMAD.SHL.U32 R4, R16.reuse, 0x2, RZ ;  /* 0x0000000210047824 */ /* 0x040fe200078e00ff */
[----:B------:R-:W-:-:S04]  /*9fa0*/  SHF.L.U64.HI R5, R16, 0x1, R17 ;  /* 0x0000000110057819 */ /* 0x000fc80000010211 */
[-C--:B------:R-:W-:Y:S02]  /*9fb0*/  IADD3 R8, P1, R3, R4.reuse, RZ ;  /* 0x0000000403087210 */ /* 0x080fe40007f3e0ff */
[----:B------:R-:W-:-:S03]  /*9fc0*/  IADD3 R4, P2, R14, R4, RZ ;  /* 0x000000040e047210 */ /* 0x000fc60007f5e0ff */
[--C-:B0-----:R-:W-:Y:S02]  /*9fd0*/  IMAD.X R9, R0, 0x1, R5.reuse, P1 ;  /* 0x0000000100097824 */ /* 0x101fe400008e0605 */
[----:B------:R-:W-:-:S04]  /*9fe0*/  IMAD.X R5, R24, 0x1, R5, P2 ;  /* 0x0000000118057824 */ /* 0x000fc800010e0605 */
[----:B------:R-:W5:Y:S04]  /*9ff0*/  LD.E.128 R8, desc[UR40][R8.64] ;  /* 0x0000002808087980 */ /* 0x000f68000c101d00 */
[----:B------:R-:W5:Y:S02]  /*a000*/  LD.E.128 R4, desc[UR40][R4.64] ;  /* 0x0000002804047980 */ /* 0x000f64000c101d00 */
.L_x_5890:
[----:B------:R-:W-:Y:S05]  /*a010*/  BSYNC B1 ;  /* 0x0000000000017941 */ /* 0x000fea0003800000 */
.L_x_5889:
[----:B------:R-:W1:Y:S01]  /*a020*/  SYNCS.PHASECHK.TRANS64.TRYWAIT P1, [R2+URZ+0x28c00], R13 ;  /* 0x028c000d020075a7 */ /* 0x000e62000802017f */
[----:B------:R-:W-:Y:S01]  /*a030*/  VIADDMNMX R3, R34, -R195, 0x40, PT ;  /* 0x0000004022037446 */ /* 0x000fe200038009c3 */
[C---:B------:R-:W-:Y:S01]  /*a040*/  VIADD R14, R192.reuse, 0x20 ;  /* 0x00000020c00e7836 */ /* 0x040fe20000000000 */
[----:B------:R-:W-:Y:S01]  /*a050*/  BSSY B1, `(.L_x_5891) ;  /* 0x0000011000017945 */ /* 0x000fe20003800000 */
[----:B0----5:R-:W-:Y:S01]  /*a060*/  IMAD.MOV.U32 R0, RZ, RZ, R4 ;  /* 0x000000ffff007224 */ /* 0x021fe200078e0004 */
[-C--:B------:R-:W-:Y:S01]  /*a070*/  ISETP.GE.OR P2, PT, R192, R3.reuse, P0 ;  /* 0x00000003c000720c */ /* 0x080fe20000746670 */
[----:B------:R-:W-:Y:S01]  /*a080*/  IMAD.MOV.U32 R12, RZ, RZ, R5 ;  /* 0x000000ffff0c7224 */ /* 0x000fe200078e0005 */
[----:B------:R-:W-:Y:S01]  /*a090*/  ISETP.GE.OR P0, PT, R14, R3, P0 ;  /* 0x000000030e00720c */ /* 0x000fe20000706670 */
        /* <DEDUP_REMOVED lines=11> */
[----:B-1----:R-:W-:Y:S06]  /*a150*/  @!P1 BRA `(.L_x_5892) ;  /* 0x0000017000949947 */ /* 0x002fec0003800000 */
.L_x_6182:
[----:B------:R-:W-:Y:S05]  /*a160*/  BSYNC B1 ;  /* 0x0000000000017941 */ /* 0x000fea0003800000 */
.L_x_5891:
[----:B------:R-:W-:Y:S04]  /*a170*/  BSSY B1, `(.L_x_5893) ;  /* 0x000006f000017945 */ /* 0x000fe80003800000 */
[----:B------:R-:W-:Y:S05]  /*a180*/  @P2 BRA `(.L_x_5894) ;  /* 0x0000000400b42947 */ /* 0x000fea0003800000 */
[----:B------:R-:W1:Y:S01]  /*a190*/  S2R R25, SR_TID.X ;  /* 0x0000000000197919 */ /* 0x000e620000002100 */
[----:B------:R-:W-:Y:S01]  /*a1a0*/  IMAD.SHL.U32 R12, R196, 0x40, RZ ;  /* 0x00000040c40c7824 */ /* 0x000fe200078e00ff */
[----:B------:R-:W-:Y:S01]  /*a1b0*/  SHF.R.U64 R34, R30, 0x10, R31 ;  /* 0x000000101e227819 */ /* 0x000fe2000000121f */
[----:B0-----:R-:W-:Y:S01]  /*a1c0*/  IMAD.IADD R13, R16, 0x1, R37 ;  /* 0x00000001100d7824 */ /* 0x001fe200078e0225 */
[----:B------:R-:W-:Y:S02]  /*a1d0*/  SHF.R.U64 R40, R28, 0x10, R29 ;  /* 0x000000101c287819 */ /* 0x000fe4000000121d */
[----:B------:R-:W-:Y:S02]  /*a1e0*/  LOP3.LUT R14, R12, 0x1c0, RZ, 0xc0, !PT ;  /* 0x000001c00c0e7812 */ /* 0x000fe400078ec0ff */
[----:B------:R-:W-:Y:S02]  /*a1f0*/  SHF.R.U64 R30, R32, 0x10, R33 ;  /* 0x00000010201e7819 */ /* 0x000fe40000001221 */
[----:B------:R-:W-:-:S02]  /*a200*/  LOP3.LUT R12, R14, 0x38, R16, 0xf8, !PT ;  /* 0x000000380e0c7812 */ /* 0x000fc400078ef810 */
[----:B------:R-:W-:Y:S02]  /*a210*/  SHF.R.U32.HI R15, RZ, 0x3, R14 ;  /* 0x00000003ff0f7819 */ /* 0x000fe4000001160e */
[----:B------:R-:W-:Y:S02]  /*a220*/  LOP3.LUT R14, R14, 0x38, R13, 0xf8, !PT ;  /* 0x000000380e0e7812 */ /* 0x000fe400078ef80d */
[-C--:B------:R-:W-:Y:S02]  /*a230*/  LOP3.LUT R12, R12, R15.reuse, RZ, 0x3c, !PT ;  /* 0x0000000f0c0c7212 */ /* 0x080fe400078e3cff */
[----:B------:R-:W-:Y:S02]  /*a240*/  LOP3.LUT R14, R14, R15, RZ, 0x3c, !PT ;  /* 0x0000000f0e0e7212 */ /* 0x000fe400078e3cff */
[----:B------:R-:W-:Y:S02]  /*a250*/  SHF.R.U32.HI R42, RZ, 0x10, R29 ;  /* 0x00000010ff2a7819 */ /* 0x000fe4000001161d */
[----:B------:R-:W-:-:S02]  /*a260*/  SHF.R.U32.HI R45, RZ, 0x10, R21 ;  /* 0x00000010ff2d7819 */ /* 0x000fc40000011615 */
[----:B------:R-:W-:Y:S02]  /*a270*/  PRMT R34, R36, 0x5432, R34 ;  /* 0x0000543224227816 */ /* 0x000fe40000000022 */
[C---:B------:R-:W-:Y:S02]  /*a280*/  PRMT R40, R35.reuse, 0x5432, R40 ;  /* 0x0000543223287816 */ /* 0x040fe40000000028 */
[----:B------:R-:W-:Y:S01]  /*a290*/  PRMT R39, R35, 0x5410, R30 ;  /* 0x0000541023277816 */ /* 0x000fe2000000001e */
[----:B------:R-:W-:Y:S01]  /*a2a0*/  IMAD.U32 R35, R34, 0x10000, RZ ;  /* 0x0001000022237824 */ /* 0x000fe200078e00ff */
[----:B------:R-:W-:Y:S01]  /*a2b0*/  PRMT R42, R41, 0x5432, R42 ;  /* 0x00005432292a7816 */ /* 0x000fe2000000002a */
[----:B-1----:R-:W-:Y:S01]  /*a2c0*/  VIADD R25, R25, 0xffffff80 ;  /* 0xffffff8019197836 */ /* 0x002fe20000000000 */
[----:B------:R-:W-:Y:S01]  /*a2d0*/  PRMT R45, R41, 0x5410, R45 ;  /* 0x00005410292d7816 */ /* 0x000fe2000000002d */
[----:B------:R-:W-:Y:S01]  /*a2e0*/  IMAD.U32 R41, R40, 0x10000, RZ ;  /* 0x0001000028297824 */ /* 0x000fe200078e00ff */
[----:B------:R-:W-:-:S02]  /*a2f0*/  SHF.R.U32.HI R38, RZ, 0x10, R31 ;  /* 0x00000010ff267819 */ /* 0x000fc4000001161f */
[----:B------:R-:W-:Y:S02]  /*a300*/  SHF.R.S32.HI R24, RZ, 0x1f, R25 ;  /* 0x0000001fff187819 */ /* 0x000fe40000011419 */
[----:B------:R-:W-:Y:S02]  /*a310*/  SHF.R.U64 R44, R20, 0x10, R21 ;  /* 0x00000010142c7819 */ /* 0x000fe40000001215 */
[----:B------:R-:W-:Y:S02]  /*a320*/  LEA.HI R24, R24, R25, RZ, 0x5 ;  /* 0x0000001918187211 */ /* 0x000fe400078f28ff */
[----:B------:R-:W-:Y:S02]  /*a330*/  PRMT R38, R46, 0x5432, R38 ;  /* 0x000054322e267816 */ /* 0x000fe40000000026 */
[----:B------:R-:W-:Y:S02]  /*a340*/  SHF.R.S32.HI R24, RZ, 0x5, R24 ;  /* 0x00000005ff187819 */ /* 0x000fe40000011418 */
[----:B------:R-:W-:-:S02]  /*a350*/  PRMT R44, R43, 0x5432, R44 ;  /* 0x000054322b2c7816 */ /* 0x000fc4000000002c */
[----:B------:R-:W-:Y:S01]  /*a360*/  LOP3.LUT R43, R40, 0xffff0000, RZ, 0xc0, !PT ;  /* 0xffff0000282b7812 */ /* 0x000fe200078ec0ff */
[C---:B------:R-:W-:Y:S01]  /*a370*/  IMAD R25, R24.reuse, 0x200, R14 ;  /* 0x0000020018197824 */ /* 0x040fe200078e020e */
[----:B------:R-:W-:Y:S01]  /*a380*/  SHF.R.U32.HI R33, RZ, 0x10, R33 ;  /* 0x00000010ff217819 */ /* 0x000fe20000011621 */
[----:B------:R-:W-:Y:S02]  /*a390*/  IMAD R13, R24, 0x200, R12 ;  /* 0x00000200180d7824 */ /* 0x000fe400078e020c */
[--C-:B------:R-:W-:Y:S01]  /*a3a0*/  IMAD R50, R25, 0x2, R2.reuse ;  /* 0x0000000219327824 */ /* 0x100fe200078e0202 */
[----:B------:R-:W-:Y:S01]  /*a3b0*/  PRMT R36, R36, 0x5410, R33 ;  /* 0x0000541024247816 */ /* 0x000fe20000000021 */
[----:B------:R-:W-:-:S03]  /*a3c0*/  IMAD R48, R13, 0x2, R2 ;  /* 0x000000020d307824 */ /* 0x000fc600078e0202 */
[----:B------:R-:W0:Y:S04]  /*a3d0*/  LDS.128 R24, [R50+0x20400] ;  /* 0x0204000032187984 */ /* 0x000e280000000c00 */
[----:B------:R-:W1:Y:S01]  /*a3e0*/  LDS.128 R12, [R48+0x20400] ;  /* 0x02040000300c7984 */ /* 0x000e620000000c00 */
[C---:B0-----:R-:W-:Y:S01]  /*a3f0*/  IMAD.U32 R30, R24.reuse, 0x10000, RZ ;  /* 0x00010000181e7824 */ /* 0x041fe200078e00ff */
[----:B------:R-:W-:Y:S01]  /*a400*/  LOP3.LUT R24, R24, 0xffff0000, RZ, 0xc0, !PT ;  /* 0xffff000018187812 */ /* 0x000fe200078ec0ff */
[C---:B------:R-:W-:Y:S01]  /*a410*/  IMAD.U32 R31, R25.reuse, 0x10000, RZ ;  /* 0x00010000191f7824 */ /* 0x040fe200078e00ff */
[----:B------:R-:W-:Y:S01]  /*a420*/  LOP3.LUT R25, R25, 0xffff0000, RZ, 0xc0, !PT ;  /* 0xffff000019197812 */ /* 0x000fe200078ec0ff */
[----:B-1----:R-:W-:Y:S02]  /*a430*/  IMAD.U32 R20, R12, 0x10000, RZ ;  /* 0x000100000c147824 */ /* 0x002fe400078e00ff */
[C---:B------:R-:W-:Y:S01]  /*a440*/  FMUL.FTZ R47, R30.reuse, R41 ;  /* 0x000000291e2f7220 */ /* 0x040fe20000410000 */
[-C--:B------:R-:W-:Y:S01]  /*a450*/  FMUL.FTZ R49, R30, R35.reuse ;  /* 0x000000231e317220 */ /* 0x080fe20000410000 */
[----:B------:R-:W-:Y:S01]  /*a460*/  IMAD.U32 R30, R42, 0x10000, RZ ;  /* 0x000100002a1e7824 */ /* 0x000fe200078e00ff */
[----:B------:R-:W-:Y:S01]  /*a470*/  LOP3.LUT R12, R12, 0xffff0000, RZ, 0xc0, !PT ;  /* 0xffff00000c0c7812 */ /* 0x000fe200078ec0ff */
[C---:B------:R-:W-:Y:S01]  /*a480*/  FFMA.FTZ R47, R20.reuse, R35, -R47 ;  /* 0x00000023142f7223 */ /* 0x040fe2000001082f */
[----:B------:R-:W-:Y:S01]  /*a490*/  FFMA.FTZ R49, R20, R41, R49 ;  /* 0x0000002914317223 */ /* 0x000fe20000010031 */
[----:B------:R-:W-:Y:S01]  /*a4a0*/  LOP3.LUT R35, R34, 0xffff0000, RZ, 0xc0, !PT ;  /* 0xffff000022237812 */ /* 0x000fe200078ec0ff */
[----:B------:R-:W-:-:S02]  /*a4b0*/  IMAD.U32 R20, R38, 0x10000, RZ ;  /* 0x0001000026147824 */ /* 0x000fc400078e00ff */
[----:B------:R-:W-:Y:S01]  /*a4c0*/  FMUL.FTZ R40, R31, R30 ;  /* 0x0000001e1f287220 */ /* 0x000fe20000410000 */
[----:B------:R-:W-:Y:S02]  /*a4d0*/  IMAD.U32 R21, R13, 0x10000, RZ ;  /* 0x000100000d157824 */ /* 0x000fe400078e00ff */
[C---:B------:R-:W-:Y:S01]  /*a4e0*/  FMUL.FTZ R51, R24.reuse, R43 ;  /* 0x0000002b18337220 */ /* 0x040fe20000410000 */
[----:B------:R-:W-:Y:S01]  /*a4f0*/  FMUL.FTZ R31, R31, R20 ;  /* 0x000000141f1f7220 */ /* 0x000fe20000410000 */
[-C--:B------:R-:W-:Y:S01]  /*a500*/  FMUL.FTZ R41, R24, R35.reuse ;  /* 0x0000002318297220 */ /* 0x080fe20000410000 */
[----:B------:R-:W-:Y:S01]  /*a510*/  LOP3.LUT R42, R42, 0xffff0000, RZ, 0xc0, !PT ;  /* 0xffff00002a2a7812 */ /* 0x000fe200078ec0ff */
[----:B------:R-:W-:Y:S01]  /*a520*/  IMAD.U32 R32, R26, 0x10000, RZ ;  /* 0x000100001a207824 */ /* 0x000fe200078e00ff */
[----:B------:R-:W-:Y:S01]  /*a530*/  LOP3.LUT R38, R38, 0xffff0000, RZ, 0xc0, !PT ;  /* 0xffff000026267812 */ /* 0x000fe200078ec0ff */
[----:B------:R-:W-:Y:S01]  /*a540*/  FFMA.FTZ R30, R21, R30, R31 ;  /* 0x0000001e151e7223 */ /* 0x000fe2000001001f */
[----:B------:R-:W-:Y:S01]  /*a550*/  LOP3.LUT R13, R13, 0xffff0000, RZ, 0xc0, !PT ;  /* 0xffff00000d0d7812 */ /* 0x000fe200078ec0ff */
[C---:B------:R-:W-:Y:S01]  /*a560*/  FFMA.FTZ R24, R12.reuse, R35, -R51 ;  /* 0x000000230c187223 */ /* 0x040fe20000010833 */
[----:B------:R-:W-:Y:S01]  /*a570*/  FFMA.FTZ R34, R12, R43, R41 ;  /* 0x0000002b0c227223 */ /* 0x000fe20000010029 */
[----:B------:R-:W-:Y:S01]  /*a580*/  FFMA.FTZ R40, R21, R20, -R40 ;  /* 0x0000001415287223 */ /* 0x000fe20000010828 */
[----:B------:R-:W-:Y:S01]  /*a590*/  IMAD.U32 R31, R44, 0x10000, RZ ;  /* 0x000100002c1f7824 */ /* 0x000fe200078e00ff */
[----:B------:R-:W-:Y:S01]  /*a5a0*/  SHF.L.U32 R33, R27, 0x10, RZ ;  /* 0x000000101b217819 */ /* 0x000fe200000006ff */
[----:B------:R-:W-:Y:S01]  /*a5b0*/  FMUL.FTZ R12, R25, R42 ;  /* 0x0000002a190c7220 */ /* 0x000fe20000410000 */
[----:B------:R-:W-:-:S02]  /*a5c0*/  IMAD.U32 R21, R39, 0x10000, RZ ;  /* 0x0001000027157824 */ /* 0x000fc400078e00ff */
[-C--:B------:R-:W-:Y:S01]  /*a5d0*/  FMUL.FTZ R46, R25, R38.reuse ;  /* 0x00000026192e7220 */ /* 0x080fe20000410000 */
[----:B------:R-:W-:Y:S02]  /*a5e0*/  IMAD.U32 R20, R45, 0x10000, RZ ;  /* 0x000100002d147824 */ /* 0x000fe400078e00ff */
[----:B------:R-:W-:Y:S01]  /*a5f0*/  FMUL.FTZ R41, R32, R31 ;  /* 0x0000001f20297220 */ /* 0x000fe20000410000 */
[----:B------:R-:W-:Y:S02]  /*a600*/  IMAD.U32 R28, R14, 0x10000, RZ ;  /* 0x000100000e1c7824 */ /* 0x000fe400078e00ff */
[----:B------:R-:W-:Y:S01]  /*a610*/  FFMA.FTZ R25, R13, R38, -R12 ;  /* 0x000000260d197223 */ /* 0x000fe2000001080c */
[----:B------:R-:W-:Y:S01]  /*a620*/  FMUL.FTZ R32, R32, R21 ;  /* 0x0000001520207220 */ /* 0x000fe20000410000 */
[----:B------:R-:W-:Y:S02]  /*a630*/  IMAD.U32 R29, R15, 0x10000, RZ ;  /* 0x000100000f1d7824 */ /* 0x000fe400078e00ff */
[----:B------:R-:W-:Y:S01]  /*a640*/  FMUL.FTZ R38, R33, R20 ;  /* 0x0000001421267220 */ /* 0x000fe20000410000 */
[----:B------:R-:W-:-:S02]  /*a650*/  IMAD.U32 R12, R36, 0x10000, RZ ;  /* 0x00010000240c7824 */ /* 0x000fc400078e00ff */
[C---:B------:R-:W-:Y:S01]  /*a660*/  FFMA.FTZ R41, R28.reuse, R21, -R41 ;  /* 0x000000151c297223 */ /* 0x040fe20000010829 */
[----:B------:R-:W-:Y:S01]  /*a670*/  FFMA.FTZ R32, R28, R31, R32 ;  /* 0x0000001f1c207223 */ /* 0x000fe20000010020 */
[----:B------:R-:W-:Y:S01]  /*a680*/  FFMA.FTZ R35, R13, R42, R46 ;  /* 0x0000002a0d237223 */ /* 0x000fe2000001002e */
[-C--:B------:R-:W-:Y:S01]  /*a690*/  FMUL.FTZ R28, R33, R12.reuse ;  /* 0x0000000c211c7220 */ /* 0x080fe20000410000 */
[----:B------:R-:W-:Y:S01]  /*a6a0*/  FFMA.FTZ R38, R29, R12, -R38 ;  /* 0x0000000c1d267223 */ /* 0x000fe20000010826 */
[----:B------:R-:W-:Y:S02]  /*a6b0*/  LOP3.LUT R26, R26, 0xffff0000, RZ, 0xc0, !PT ;  /* 0xffff00001a1a7812 */ /* 0x000fe400078ec0ff */
[----:B------:R-:W-:Y:S01]  /*a6c0*/  LOP3.LUT R27, R27, 0xffff0000, RZ, 0xc0, !PT ;  /* 0xffff00001b1b7812 */ /* 0x000fe200078ec0ff */
[----:B------:R-:W-:Y:S01]  /*a6d0*/  FFMA.FTZ R28, R29, R20, R28 ;  /* 0x000000141d1c7223 */ /* 0x000fe2000001001c */
[----:B------:R-:W-:Y:S02]  /*a6e0*/  LOP3.LUT R13, R44, 0xffff0000, RZ, 0xc0, !PT ;  /* 0xffff00002c0d7812 */ /* 0x000fe400078ec0ff */
[----:B------:R-:W-:-:S02]  /*a6f0*/  LOP3.LUT R12, R45, 0xffff0000, RZ, 0xc0, !PT ;  /* 0xffff00002d0c7812 */ /* 0x000fc400078ec0ff */
[----:B------:R-:W-:Y:S01]  /*a700*/  LOP3.LUT R39, R39, 0xffff0000, RZ, 0xc0, !PT ;  /* 0xffff000027277812 */ /* 0x000fe200078ec0ff */
[----:B------:R-:W-:Y:S01]  /*a710*/  FMUL.FTZ R21, R26, R13 ;  /* 0x0000000d1a157220 */ /* 0x000fe20000410000 */
[----:B------:R-:W-:Y:S01]  /*a720*/  LOP3.LUT R36, R36, 0xffff0000, RZ, 0xc0, !PT ;  /* 0xffff000024247812 */ /* 0x000fe200078ec0ff */
[----:B------:R-:W-:Y:S01]  /*a730*/  FMUL.FTZ R42, R27, R12 ;  /* 0x0000000c1b2a7220 */ /* 0x000fe20000410000 */
[----:B------:R-:W-:Y:S01]  /*a740*/  LOP3.LUT R14, R14, 0xffff0000, RZ, 0xc0, !PT ;  /* 0xffff00000e0e7812 */ /* 0x000fe200078ec0ff */
[-C--:B------:R-:W-:Y:S01]  /*a750*/  FMUL.FTZ R26, R26, R39.reuse ;  /* 0x000000271a1a7220 */ /* 0x080fe20000410000 */
[----:B------:R-:W-:Y:S01]  /*a760*/  LOP3.LUT R15, R15, 0xffff0000, RZ, 0xc0, !PT ;  /* 0xffff00000f0f7812 */ /* 0x000fe200078ec0ff */
[-C--:B------:R-:W-:Y:S02]  /*a770*/  FMUL.FTZ R29, R27, R36.reuse ;  /* 0x000000241b1d7220 */ /* 0x080fe40000410000 */
        /* <DEDUP_REMOVED lines=14> */
.L_x_5894:
[----:B------:R-:W-:Y:S05]  /*a860*/  BSYNC B1 ;  /* 0x0000000000017941 */ /* 0x000fea0003800000 */
.L_x_5893:
[----:B------:R-:W-:Y:S02]  /*a870*/  PRMT R20, R0, 0x7610, R20 ;  /* 0x0000761000147816 */ /* 0x000fe40000000014 */
[----:B------:R-:W-:Y:S01]  /*a880*/  PRMT R30, R3, 0x7610, R30 ;  /* 0x00007610031e7816 */ /* 0x000fe2000000001e */
[----:B------:R-:W-:Y:S06]  /*a890*/  @P0 BRA `(.L_x_5885) ;  /* 0x0000000400a80947 */ /* 0x000fec0003800000 */
[----:B-1----:R-:W2:Y:S01]  /*a8a0*/  LDL R12, [R1+0x5c] ;  /* 0x00005c00010c7983 */ /* 0x002ea20000100800 */
[C---:B0-----:R-:W-:Y:S02]  /*a8b0*/  VIADD R13, R192.reuse, 0x20 ;  /* 0x00000020c00d7836 */ /* 0x041fe40000000000 */
        /* <DEDUP_REMOVED lines=9> */
[----:B------:R-:W-:Y:S02]  /*a950*/  LOP3.LUT R0, R0, R13, RZ, 0x3c, !PT ;  /* 0x0000000d00007212 */ /* 0x000fe400078e3cff */
[----:B------:R-:W-:Y:S02]  /*a960*/  SHF.R.U64 R32, R4, 0x10, R5 ;  /* 0x0000001004207819 */ /* 0x000fe40000001205 */
[----:B------:R-:W-:Y:S02]  /*a970*/  SHF.R.U64 R21, R8, 0x10, R9 ;  /* 0x0000001008157819 */ /* 0x000fe40000001209 */
[----:B------:R-:W-:Y:S02]  /*a980*/  PRMT R32, R52, 0x5432, R32 ;  /* 0x0000543234207816 */ /* 0x000fe40000000020 */
[----:B------:R-:W-:Y:S02]  /*a990*/  PRMT R21, R54, 0x5410, R21 ;  /* 0x0000541036157816 */ /* 0x000fe40000000015 */
[----:B------:R-:W-:-:S02]  /*a9a0*/  SHF.R.U32.HI R28, RZ, 0x10, R9 ;  /* 0x00000010ff1c7819 */ /* 0x000fc40000011609 */
[--C-:B------:R-:W-:Y:S01]  /*a9b0*/  SHF.R.U64 R29, R10, 0x10, R11.reuse ;  /* 0x000000100a1d7819 */ /* 0x100fe2000000120b */
[----:B------:R-:W-:Y:S01]  /*a9c0*/  IMAD.U32 R33, R32, 0x10000, RZ ;  /* 0x0001000020217824 */ /* 0x000fe200078e00ff */
[----:B------:R-:W-:Y:S02]  /*a9d0*/  SHF.R.U32.HI R31, RZ, 0x10, R11 ;  /* 0x00000010ff1f7819 */ /* 0x000fe4000001160b */
[----:B------:R-:W-:Y:S02]  /*a9e0*/  SHF.R.U32.HI R34, RZ, 0x10, R5 ;  /* 0x00000010ff227819 */ /* 0x000fe40000011605 */
[----:B------:R-:W-:Y:S02]  /*a9f0*/  SHF.R.U32.HI R37, RZ, 0x10, R7 ;  /* 0x00000010ff257819 */ /* 0x000fe40000011607 */
[C---:B------:R-:W-:Y:S02]  /*aa00*/  PRMT R34, R53.reuse, 0x5432, R34 ;  /* 0x0000543235227816 */ /* 0x040fe40000000022 */
[----:B------:R-:W-:-:S02]  /*aa10*/  PRMT R37, R53, 0x5410, R37 ;  /* 0x0000541035257816 */ /* 0x000fc40000000025 */
[----:B------:R-:W-:Y:S01]  /*aa20*/  PRMT R31, R30, 0x5410, R31 ;  /* 0x000054101e1f7816 */ /* 0x000fe2000000001f */
[----:B------:R-:W-:Y:S01]  /*aa30*/  IMAD.U32 R36, R34, 0x10000, RZ ;  /* 0x0001000022247824 */ /* 0x000fe200078e00ff */
[----:B------:R-:W-:Y:S02]  /*aa40*/  PRMT R28, R54, 0x5432, R28 ;  /* 0x00005432361c7816 */ /* 0x000fe4000000001c */
[----:B------:R-:W-:Y:S02]  /*aa50*/  SHF.R.U64 R35, R6, 0x10, R7 ;  /* 0x0000001006237819 */ /* 0x000fe40000001207 */
[----:B------:R-:W-:Y:S01]  /*aa60*/  PRMT R29, R20, 0x5410, R29 ;  /* 0x00005410141d7816 */ /* 0x000fe2000000001d */
[----:B------:R-:W-:Y:S01]  /*aa70*/  IMAD.U32 R30, R28, 0x10000, RZ ;  /* 0x000100001c1e7824 */ /* 0x000fe200078e00ff */
[----:B------:R-:W-:Y:S01]  /*aa80*/  PRMT R35, R52, 0x5410, R35 ;  /* 0x0000541034237816 */ /* 0x000fe20000000023 */
[----:B--2---:R-:W-:-:S04]  /*aa90*/  IMAD.IADD R3, R12, 0x1, R0 ;  /* 0x000000010c037824 */ /* 0x004fc800078e0200 */
[----:B------:R-:W-:Y:S01]  /*aaa0*/  IMAD R3, R3, 0x2, R2 ;  /* 0x0000000203037824 */ /* 0x000fe200078e0202 */
[----:B---3--:R-:W-:Y:S04]  /*aab0*/  LDS.128 R12, [R40+0x20400] ;  /* 0x02040000280c7984 */ /* 0x008fe80000000c00 */
[----:B------:R-:W0:Y:S02]  /*aac0*/  LDS.128 R24, [R3+0x20400] ;  /* 0x0204000003187984 */ /* 0x000e240000000c00 */
[C---:B0-----:R-:W-:Y:S01]  /*aad0*/  IMAD.U32 R9, R24.reuse, 0x10000, RZ ;  /* 0x0001000018097824 */ /* 0x041fe200078e00ff */
[----:B------:R-:W-:Y:S01]  /*aae0*/  LOP3.LUT R10, R24, 0xffff0000, RZ, 0xc0, !PT ;  /* 0xffff0000180a7812 */ /* 0x000fe200078ec0ff */
[C---:B------:R-:W-:Y:S01]  /*aaf0*/  IMAD.U32 R11, R25.reuse, 0x10000, RZ ;  /* 0x00010000190b7824 */ /* 0x040fe200078e00ff */
[----:B------:R-:W-:Y:S01]  /*ab00*/  LOP3.LUT R24, R25, 0xffff0000, RZ, 0xc0, !PT ;  /* 0xffff000019187812 */ /* 0x000fe200078ec0ff */
[----:B------:R-:W-:-:S02]  /*ab10*/  IMAD.U32 R25, R21, 0x10000, RZ ;  /* 0x0001000015197824 */ /* 0x000fc400078e00ff */
[C---:B------:R-:W-:Y:S01]  /*ab20*/  FMUL.FTZ R39, R9.reuse, R33 ;  /* 0x0000002109277220 */ /* 0x040fe20000410000 */
[C---:B------:R-:W-:Y:S02]  /*ab30*/  IMAD.U32 R0, R12.reuse, 0x10000, RZ ;  /* 0x000100000c007824 */ /* 0x040fe400078e00ff */
[-C--:B------:R-:W-:Y:S01]  /*ab40*/  FMUL.FTZ R9, R9, R25.reuse ;  /* 0x0000001909097220 */ /* 0x080fe20000410000 */
[----:B------:R-:W-:Y:S01]  /*ab50*/  LOP3.LUT R4, R12, 0xffff0000, RZ, 0xc0, !PT ;  /* 0xffff00000c047812 */ /* 0x000fe200078ec0ff */
[----:B------:R-:W-:Y:S01]  /*ab60*/  FFMA.FTZ R39, R0, R25, -R39 ;  /* 0x0000001900277223 */ /* 0x000fe20000010827 */
[C---:B------:R-:W-:Y:S01]  /*ab70*/  IMAD.U32 R6, R14.reuse, 0x10000, RZ ;  /* 0x000100000e067824 */ /* 0x040fe200078e00ff */
[----:B------:R-:W-:Y:S01]  /*ab80*/  LOP3.LUT R7, R14, 0xffff0000, RZ, 0xc0, !PT ;  /* 0xffff00000e077812 */ /* 0x000fe200078ec0ff */
[----:B------:R-:W-:Y:S02]  /*ab90*/  IMAD.U32 R20, R27, 0x10000, RZ ;  /* 0x000100001b147824 */ /* 0x000fe400078e00ff */
[----:B------:R-:W-:Y:S01]  /*aba0*/  FFMA.FTZ R33, R0, R33, R9 ;  /* 0x0000002100217223 */ /* 0x000fe20000010009 */
[----:B------:R-:W-:Y:S01]  /*abb0*/  IMAD.U32 R25, R37, 0x10000, RZ ;  /* 0x0001000025197824 */ /* 0x000fe200078e00ff */
[C---:B------:R-:W-:Y:S01]  /*abc0*/  LOP3.LUT R12, R13.reuse, 0xffff0000, RZ, 0xc0, !PT ;  /* 0xffff00000d0c7812 */ /* 0x040fe200078ec0ff */
[----:B------:R-:W-:Y:S01]  /*abd0*/  IMAD.U32 R5, R13, 0x10000, RZ ;  /* 0x000100000d057824 */ /* 0x000fe200078e00ff */
[C---:B------:R-:W-:Y:S01]  /*abe0*/  LOP3.LUT R14, R15.reuse, 0xffff0000, RZ, 0xc0, !PT ;  /* 0xffff00000f0e7812 */ /* 0x040fe200078ec0ff */
[----:B------:R-:W-:Y:S01]  /*abf0*/  IMAD.U32 R8, R15, 0x10000, RZ ;  /* 0x000100000f087824 */ /* 0x000fe200078e00ff */
[----:B------:R-:W-:Y:S01]  /*ac00*/  LOP3.LUT R15, R26, 0xffff0000, RZ, 0xc0, !PT ;  /* 0xffff00001a0f7812 */ /* 0x000fe200078ec0ff */
[----:B------:R-:W-:-:S02]  /*ac10*/  IMAD.U32 R9, R31, 0x10000, RZ ;  /* 0x000100001f097824 */ /* 0x000fc400078e00ff */
[----:B------:R-:W-:Y:S01]  /*ac20*/  FMUL.FTZ R38, R11, R36 ;  /* 0x000000240b267220 */ /* 0x000fe20000410000 */
[----:B------:R-:W-:Y:S01]  /*ac30*/  IMAD.U32 R13, R26, 0x10000, RZ ;  /* 0x000100001a0d7824 */ /* 0x000fe200078e00ff */
[----:B------:R-:W-:Y:S01]  /*ac40*/  LOP3.LUT R26, R27, 0xffff0000, RZ, 0xc0, !PT ;  /* 0xffff00001b1a7812 */ /* 0x000fe200078ec0ff */
[C---:B------:R-:W-:Y:S01]  /*ac50*/  FMUL.FTZ R27, R20.reuse, R25 ;  /* 0x00000019141b7220 */ /* 0x040fe20000410000 */
[----:B------:R-:W-:Y:S01]  /*ac60*/  LOP3.LUT R21, R21, 0xffff0000, RZ, 0xc0, !PT ;  /* 0xffff000015157812 */ /* 0x000fe200078ec0ff */
[-C--:B------:R-:W-:Y:S01]  /*ac70*/  FMUL.FTZ R20, R20, R9.reuse ;  /* 0x0000000914147220 */ /* 0x080fe20000410000 */
[-C--:B------:R-:W-:Y:S01]  /*ac80*/  FMUL.FTZ R0, R11, R30.reuse ;  /* 0x0000001e0b007220 */ /* 0x080fe20000410000 */
[----:B------:R-:W-:Y:S01]  /*ac90*/  FFMA.FTZ R38, R5, R30, -R38 ;  /* 0x0000001e05267223 */ /* 0x000fe20000010826 */
[----:B------:R-:W-:Y:S01]  /*aca0*/  LOP3.LUT R11, R32, 0xffff0000, RZ, 0xc0, !PT ;  /* 0xffff0000200b7812 */ /* 0x000fe200078ec0ff */
[C---:B------:R-:W-:Y:S01]  /*acb0*/  FFMA.FTZ R30, R8.reuse, R9, -R27 ;  /* 0x00000009081e7223 */ /* 0x040fe2000001081b */
[----:B------:R-:W-:Y:S01]  /*acc0*/  FFMA.FTZ R32, R8, R25, R20 ;  /* 0x0000001908207223 */ /* 0x000fe20000010014 */
[----:B------:R-:W-:Y:S01]  /*acd0*/  FMUL.FTZ R27, R10, R21 ;  /* 0x000000150a1b7220 */ /* 0x000fe20000410000 */
[----:B------:R-:W-:-:S02]  /*ace0*/  IMAD.U32 R8, R35, 0x10000, RZ ;  /* 0x0001000023087824 */ /* 0x000fc400078e00ff */
[----:B------:R-:W-:Y:S01]  /*acf0*/  FFMA.FTZ R36, R5, R36, R0 ;  /* 0x0000002405247223 */ /* 0x000fe20000010000 */
[-C--:B------:R-:W-:Y:S01]  /*ad00*/  FMUL.FTZ R25, R10, R11.reuse ;  /* 0x0000000b0a197220 */ /* 0x080fe20000410000 */
[----:B------:R-:W-:Y:S01]  /*ad10*/  FFMA.FTZ R20, R4, R11, R27 ;  /* 0x0000000b04147223 */ /* 0x000fe2000001001b */
[----:B------:R-:W-:Y:S02]  /*ad20*/  IMAD.U32 R0, R29, 0x10000, RZ ;  /* 0x000100001d007824 */ /* 0x000fe400078e00ff */
[C---:B------:R-:W-:Y:S01]  /*ad30*/  FMUL.FTZ R11, R13.reuse, R8 ;  /* 0x000000080d0b7220 */ /* 0x040fe20000410000 */
[----:B------:R-:W-:Y:S01]  /*ad40*/  LOP3.LUT R9, R34, 0xffff0000, RZ, 0xc0, !PT ;  /* 0xffff000022097812 */ /* 0x000fe200078ec0ff */
[----:B------:R-:W-:Y:S01]  /*ad50*/  FFMA.FTZ R10, R4, R21, -R25 ;  /* 0x00000015040a7223 */ /* 0x000fe20000010819 */
[----:B------:R-:W-:Y:S01]  /*ad60*/  LOP3.LUT R5, R28, 0xffff0000, RZ, 0xc0, !PT ;  /* 0xffff00001c057812 */ /* 0x000fe200078ec0ff */
[-C--:B------:R-:W-:Y:S01]  /*ad70*/  FMUL.FTZ R13, R13, R0.reuse ;  /* 0x000000000d0d7220 */ /* 0x080fe20000410000 */
[----:B------:R-:W-:Y:S01]  /*ad80*/  FFMA.FTZ R11, R6, R0, -R11 ;  /* 0x00000000060b7223 */ /* 0x000fe2000001080b */
[----:B------:R-:W-:Y:S01]  /*ad90*/  LOP3.LUT R4, R35, 0xffff0000, RZ, 0xc0, !PT ;  /* 0xffff000023047812 */ /* 0x000fe200078ec0ff */
[----:B------:R-:W-:Y:S01]  /*ada0*/  FMUL.FTZ R21, R24, R9 ;  /* 0x0000000918157220 */ /* 0x000fe20000410000 */
[----:B------:R-:W-:-:S02]  /*adb0*/  LOP3.LUT R0, R29, 0xffff0000, RZ, 0xc0, !PT ;  /* 0xffff00001d007812 */ /* 0x000fc400078ec0ff */
[----:B------:R-:W-:Y:S01]  /*adc0*/  LOP3.LUT R37, R37, 0xffff0000, RZ, 0xc0, !PT ;  /* 0xffff000025257812 */ /* 0x000fe200078ec0ff */
[----:B------:R-:W-:Y:S01]  /*add0*/  FFMA.FTZ R13, R6, R8, R13 ;  /* 0x00000008060d7223 */ /* 0x000fe2000001000d */
[----:B------:R-:W-:Y:S01]  /*ade0*/  LOP3.LUT R31, R31, 0xffff0000, RZ, 0xc0, !PT ;  /* 0xffff00001f1f7812 */ /* 0x000fe200078ec0ff */
[-C--:B------:R-:W-:Y:S01]  /*adf0*/  FMUL.FTZ R24, R24, R5.reuse ;  /* 0x0000000518187220 */ /* 0x080fe20000410000 */
[C---:B------:R-:W-:Y:S01]  /*ae00*/  FMUL.FTZ R6, R15.reuse, R4 ;  /* 0x000000040f067220 */ /* 0x040fe20000410000 */
[----:B------:R-:W-:Y:S01]  /*ae10*/  FFMA.FTZ R5, R12, R5, -R21 ;  /* 0x000000050c057223 */ /* 0x000fe20000010815 */
[-C--:B------:R-:W-:Y:S01]  /*ae20*/  FMUL.FTZ R15, R15, R0.reuse ;  /* 0x000000000f0f7220 */ /* 0x080fe20000410000 */
[C---:B------:R-:W-:Y:S01]  /*ae30*/  FMUL.FTZ R21, R26.reuse, R37 ;  /* 0x000000251a157220 */ /* 0x040fe20000410000 */
[-C--:B------:R-:W-:Y:S01]  /*ae40*/  FMUL.FTZ R26, R26, R31.reuse ;  /* 0x0000001f1a1a7220 */ /* 0x080fe20000410000 */
        /* <DEDUP_REMOVED lines=15> */
.L_x_5885:
[----:B------:R-:W-:Y:S05]  /*af40*/  BSYNC B0 ;  /* 0x0000000000007941 */ /* 0x000fea0003800000 */
.L_x_5871:
        /* <DEDUP_REMOVED lines=8> */
.L_x_5868:
[----:B---3--:R-:W-:-:S05]  /*afd0*/  IMAD.U32 R0, RZ, RZ, UR37 ;  /* 0x00000025ff007e24 */ /* 0x008fca000f8e00ff */
[----:B------:R-:W-:-:S13]  /*afe0*/  ISETP.NE.AND P0, PT, R0, 0x3, PT ;  /* 0x000000030000780c */ /* 0x000fda0003f05270 */
[----:B------:R-:W-:Y:S05]  /*aff0*/  @!P0 BRA `(.L_x_5895) ;  /* 0x0000000000048947 */ /* 0x000fea0003800000 */
[----:B------:R-:W-:Y:S01]  /*b000*/  BPT.TRAP 0x1 ;  /* 0x000000040000795c */ /* 0x000fe20000300000 */
.L_x_5895:
[----:B-1----:R-:W-:Y:S01]  /*b010*/  IMAD R12, R18, 0x8, R2 ;  /* 0x00000008120c7824 */ /* 0x002fe200078e0202 */
[----:B------:R-:W-:-:S04]  /*b020*/  SHF.L.U32 R21, R19, 0x1f, RZ ;  /* 0x0000001f13157819 */ /* 0x000fc800000006ff */
[----:B------:R1:W3:Y:S01]  /*b030*/  SYNCS.PHASECHK.TRANS64.TRYWAIT P1, [R12+URZ+0x28c30], R21 ;  /* 0x028c30150c0075a7 */ /* 0x0002e2000802017f */
[----:B------:R-:W-:Y:S05]  /*b040*/  @!P0 BRA `(.L_x_5896) ;  /* 0x0000000000048947 */ /* 0x000fea0003800000 */
[----:B------:R-:W-:Y:S01]  /*b050*/  BPT.TRAP 0x1 ;  /* 0x000000040000795c */ /* 0x000fe20000300000 */
.L_x_5896:
[C---:B------:R-:W-:Y:S02]  /*b060*/  VIADD R0, R2.reuse, 0x22400 ;  /* 0x0002240002007836 */ /* 0x040fe40000000000 */
[----:B0-2---:R-:W-:-:S03]  /*b070*/  VIADD R3, R2, 0x20400 ;  /* 0x0002040002037836 */ /* 0x005fc60000000000 */
        /* <DEDUP_REMOVED lines=8> */
.L_x_5897:
        /* <DEDUP_REMOVED lines=10> */
[----:B------:R-:W-:Y:S01]  /*b1a0*/  VIADD R6, R56, 0x2 ;  /* 0x0000000238067836 */ /* 0x000fe20000000000 */
[----:B------:R-:W-:Y:S01]  /*b1b0*/  R2UR UR7, R57 ;  /* 0x00000000390772ca */ /* 0x000fe200000e0000 */
[----:B------:R-:W-:Y:S01]  /*b1c0*/  IMAD.MOV.U32 R11, RZ, RZ, 0x40000040 ;  /* 0x40000040ff0b7424 */ /* 0x000fe200078e00ff */
[----:B------:R-:W-:Y:S01]  /*b1d0*/  MOV R9, 0x40000040 ;  /* 0x4000004000097802 */ /* 0x000fe20000000f00 */
[----:B------:R-:W-:-:S02]  /*b1e0*/  IMAD.MOV.U32 R7, RZ, RZ, 0x40000040 ;  /* 0x40000040ff077424 */ /* 0x000fc400078e00ff */
[----:B------:R-:W-:Y:S02]  /*b1f0*/  VIADD R8, R4, 0x4 ;  /* 0x0000000404087836 */ /* 0x000fe40000000000 */
[----:B------:R-:W-:-:S06]  /*b200*/  IMAD.MOV.U32 R57, RZ, RZ, 0x40000040 ;  /* 0x40000040ff397424 */ /* 0x000fcc00078e00ff */
[----:B------:R-:W-:Y:S01]  /*b210*/  HGMMA.64x64x16.F32.BF16 R24, gdesc[UR4], RZ, !UPT, gsb0 ;  /* 0x00e00000041879f0 */ /* 0x000fe2000c0018ff */
[----:B------:R-:W-:Y:S02]  /*b220*/  R2UR UR4, R10 ;  /* 0x000000000a0472ca */ /* 0x000fe400000e0000 */
[----:B------:R-:W-:Y:S02]  /*b230*/  R2UR UR5, R11 ;  /* 0x000000000b0572ca */ /* 0x000fe400000e0000 */
[----:B------:R-:W-:Y:S01]  /*b240*/  R2UR UR6, R6 ;  /* 0x00000000060672ca */ /* 0x000fe200000e0000 */
[C---:B------:R-:W-:Y:S01]  /*b250*/  VIADD R6, R56.reuse, 0x4 ;  /* 0x0000000438067836 */ /* 0x040fe20000000000 */
[----:B------:R-:W-:Y:S01]  /*b260*/  R2UR UR7, R7 ;  /* 0x00000000070772ca */ /* 0x000fe200000e0000 */
[----:B------:R-:W-:Y:S02]  /*b270*/  IMAD.MOV.U32 R7, RZ, RZ, 0x40000040 ;  /* 0x40000040ff077424 */ /* 0x000fe400078e00ff */
[----:B------:R-:W-:Y:S01]  /*b280*/  VIADD R56, R56, 0x6 ;  /* 0x0000000638387836 */ /* 0x000fe20000000000 */
[----:B------:R-:W-:-:S02]  /*b290*/  WARPGROUP.DEPBAR.LE gsb0, 0x0 ;  /* 0x00008000000079c5 */ /* 0x000fc40000010000 */
[----:B------:R-:W-:-:S07]  /*b2a0*/  WARPGROUP.ARRIVE ;  /* 0x00000000000079c5 */ /* 0x000fce0000000000 */
[----:B------:R-:W-:Y:S01]  /*b2b0*/  HGMMA.64x64x16.F32.BF16 R24, gdesc[UR4], R24, gsb0 ;  /* 0x00e00000041879f0 */ /* 0x000fe20008001818 */
[----:B------:R-:W-:Y:S02]  /*b2c0*/  R2UR UR4, R8 ;  /* 0x00000000080472ca */ /* 0x000fe400000e0000 */
[----:B------:R-:W-:Y:S02]  /*b2d0*/  R2UR UR5, R9 ;  /* 0x00000000090572ca */ /* 0x000fe400000e0000 */
[----:B------:R-:W-:Y:S01]  /*b2e0*/  R2UR UR6, R6 ;  /* 0x00000000060672ca */ /* 0x000fe200000e0000 */
[----:B------:R-:W-:Y:S01]  /*b2f0*/  VIADD R6, R4, 0x6 ;  /* 0x0000000604067836 */ /* 0x000fe20000000000 */
[----:B------:R-:W-:Y:S01]  /*b300*/  R2UR UR7, R7 ;  /* 0x00000000070772ca */ /* 0x000fe200000e0000 */
[----:B------:R-:W-:Y:S01]  /*b310*/  IMAD.MOV.U32 R7, RZ, RZ, 0x40000040 ;  /* 0x40000040ff077424 */ /* 0x000fe200078e00ff */
[----:B------:R-:W-:Y:S02]  /*b320*/  WARPGROUP.DEPBAR.LE gsb0, 0x0 ;  /* 0x00008000000079c5 */ /* 0x000fe40000010000 */
[----:B------:R-:W-:-:S09]  /*b330*/  WARPGROUP.ARRIVE ;  /* 0x00000000000079c5 */ /* 0x000fd20000000000 */
        /* <DEDUP_REMOVED lines=11> */
.L_x_5899:
[----:B------:R-:W2:Y:S01]  /*b3f0*/  LDC R60, c[0x0][0x448] ;  /* 0x00011200ff3c7b82 */ /* 0x000ea20000000800 */
[----:B------:R-:W-:Y:S01]  /*b400*/  ULDC UR4, c[0x0][0x9d8] ;  /* 0x0002760000047ab9 */ /* 0x000fe20000000800 */
[----:B------:R-:W-:Y:S01]  /*b410*/  ULDC.64 UR46, c[0x0][0x9e0] ;  /* 0x00027800002e7ab9 */ /* 0x000fe20000000a00 */
        /* <DEDUP_REMOVED lines=12> */
[----:B------:R-:W-:Y:S01]  /*b4e0*/  UISETP.GE.AND UP0, UPT, UR47, 0x1, UPT ;  /* 0x000000012f00788c */ /* 0x000fe2000bf06270 */
[----:B------:R4:W0:Y:S01]  /*b4f0*/  MUFU.TANH R61, R15 ;  /* 0x0000000f003d7308 */ /* 0x0008220000002400 */
[----:B------:R-:W-:Y:S01]  /*b500*/  LOP3.LUT R22, R22, 0xffffff7f, RZ, 0xc0, !PT ;  /* 0xffffff7f16167812 */ /* 0x000fe200078ec0ff */
[----:B------:R-:W-:Y:S01]  /*b510*/  FMUL.FTZ R13, R24, UR4 ;  /* 0x00000004180d7c20 */ /* 0x000fe20008410000 */
[----:B------:R-:W-:Y:S01]  /*b520*/  FMUL.FTZ R0, R26, UR4 ;  /* 0x000000041a007c20 */ /* 0x000fe20008410000 */
[----:B------:R-:W-:Y:S01]  /*b530*/  FMUL.FTZ R36, R36, UR4 ;  /* 0x0000000424247c20 */ /* 0x000fe20008410000 */
[----:B------:R-:W-:Y:S01]  /*b540*/  FMUL.FTZ R40, R40, UR4 ;  /* 0x0000000428287c20 */ /* 0x000fe20008410000 */
[----:B------:R-:W-:Y:S01]  /*b550*/  FMUL.FTZ R41, R41, UR4 ;  /* 0x0000000429297c20 */ /* 0x000fe20008410000 */
[----:B------:R-:W-:Y:S01]  /*b560*/  FMUL.FTZ R42, R42, UR4 ;  /* 0x000000042a2a7c20 */ /* 0x000fe20008410000 */
[----:B--2---:R-:W-:Y:S01]  /*b570*/  ISETP.NE.AND P1, PT, R60, 0x1, PT ;  /* 0x000000013c00780c */ /* 0x004fe20003f25270 */
[----:B----4-:R-:W-:Y:S01]  /*b580*/  IMAD.IADD R15, R229, 0x1, R195 ;  /* 0x00000001e50f7824 */ /* 0x010fe200078e02c3 */
[----:B------:R-:W2:Y:S01]  /*b590*/  MUFU.TANH R35, R45 ;  /* 0x0000002d00237308 */ /* 0x000ea20000002400 */
[----:B------:R-:W-:Y:S01]  /*b5a0*/  FMUL.FTZ R43, R43, UR4 ;  /* 0x000000042b2b7c20 */ /* 0x000fe20008410000 */
[----:B------:R-:W-:Y:S01]  /*b5b0*/  FMUL.FTZ R44, R44, UR4 ;  /* 0x000000042c2c7c20 */ /* 0x000fe20008410000 */
[----:B------:R-:W-:-:S02]  /*b5c0*/  IMAD.MOV.U32 R34, RZ, RZ, R15 ;  /* 0x000000ffff227224 */ /* 0x000fc400078e000f */
[----:B------:R-:W-:Y:S01]  /*b5d0*/  FMUL.FTZ R46, R46, UR4 ;  /* 0x000000042e2e7c20 */ /* 0x000fe20008410000 */
[----:B------:R-:W-:Y:S01]  /*b5e0*/  FMUL.FTZ R26, R50, UR4 ;  /* 0x00000004321a7c20 */ /* 0x000fe20008410000 */
[----:B------:R-:W-:Y:S01]  /*b5f0*/  FMUL.FTZ R24, R51, UR4 ;  /* 0x0000000433187c20 */ /* 0x000fe20008410000 */
[----:B------:R-:W-:Y:S01]  /*b600*/  FMUL.FTZ R52, R52, UR4 ;  /* 0x0000000434347c20 */ /* 0x000fe20008410000 */
[----:B------:R4:W0:Y:S01]  /*b610*/  MUFU.TANH R56, R25 ;  /* 0x0000001900387308 */ /* 0x0008220000002400 */
[----:B------:R-:W-:Y:S01]  /*b620*/  FMUL.FTZ R53, R53, UR4 ;  /* 0x0000000435357c20 */ /* 0x000fe20008410000 */
[----:B------:R-:W-:Y:S01]  /*b630*/  FMUL.FTZ R49, R49, UR4 ;  /* 0x0000000431317c20 */ /* 0x000fe20008410000 */
[----:B------:R-:W5:Y:S01]  /*b640*/  @P1 LDC R30, c[0x0][0x44c] ;  /* 0x00011300ff1e1b82 */ /* 0x000f620000000800 */
[----:B------:R-:W-:Y:S01]  /*b650*/  @P1 LOP3.LUT R22, R22, 0x80, RZ, 0xfc, !PT ;  /* 0x0000008016161812 */ /* 0x000fe200078efcff */
[----:B------:R-:W-:Y:S01]  /*b660*/  FMUL.FTZ R48, R48, UR4 ;  /* 0x0000000430307c20 */ /* 0x000fe20008410000 */
[----:B------:R-:W-:Y:S01]  /*b670*/  ULDC UR45, c[0x0][0x9dc] ;  /* 0x00027700002d7ab9 */ /* 0x000fe20000000800 */
[----:B------:R-:W-:Y:S01]  /*b680*/  UP2UR UR48, UPR, URZ, 0x1 ;  /* 0x000000013f307883 */ /* 0x000fe20008000000 */
[----:B------:R1:W0:Y:S01]  /*b690*/  MUFU.TANH R67, R28 ;  /* 0x0000001c00437308 */ /* 0x0002220000002400 */
[----:B----4-:R-:W-:Y:S01]  /*b6a0*/  FMUL.FTZ R25, R31, UR4 ;  /* 0x000000041f197c20 */ /* 0x010fe20008410000 */
[----:B------:R-:W-:Y:S01]  /*b6b0*/  FMUL.FTZ R31, R38, UR4 ;  /* 0x00000004261f7c20 */ /* 0x000fe20008410000 */
[----:B------:R-:W4:Y:S01]  /*b6c0*/  @P1 LDC R37, c[0x0][0x450] ;  /* 0x00011400ff251b82 */ /* 0x000f220000000800 */
[----:B------:R-:W-:-:S04]  /*b6d0*/  ULOP3.LUT UR45, URZ, UR45, URZ, 0x33, !UPT ;  /* 0x0000002d3f2d7292 */ /* 0x000fc8000f8e333f */
[----:B------:R3:W0:Y:S01]  /*b6e0*/  MUFU.TANH R65, R29 ;  /* 0x0000001d00417308 */ /* 0x0006220000002400 */
[----:B-1----:R-:W-:-:S07]  /*b6f0*/  FMUL.FTZ R28, R47, UR4 ;  /* 0x000000042f1c7c20 */ /* 0x002fce0008410000 */
[----:B------:R1:W0:Y:S01]  /*b700*/  MUFU.TANH R63, R32 ;  /* 0x00000020003f7308 */ /* 0x0002220000002400 */
[----:B---3--:R-:W-:Y:S01]  /*b710*/  FMUL.FTZ R29, R39, UR4 ;  /* 0x00000004271d7c20 */ /* 0x008fe20008410000 */
[----:B-----5:R-:W-:-:S04]  /*b720*/  @P1 IMAD.HI.U32 R30, R15, R30, RZ ;  /* 0x0000001e0f1e1227 */ /* 0x020fc800078e00ff */
[----:B------:R-:W-:Y:S02]  /*b730*/  IMAD.MOV.U32 R15, RZ, RZ, -0x40 ;  /* 0xffffffc0ff0f7424 */ /* 0x000fe400078e00ff */
[----:B------:R3:W0:Y:S01]  /*b740*/  MUFU.TANH R59, R36 ;  /* 0x00000024003b7308 */ /* 0x0006220000002400 */
[----:B-1----:R-:W-:Y:S01]  /*b750*/  FMUL.FTZ R32, R54, UR4 ;  /* 0x0000000436207c20 */ /* 0x002fe20008410000 */
[----:B----4-:R-:W-:Y:S01]  /*b760*/  @P1 SHF.R.U32.HI R34, RZ, R37, R30 ;  /* 0x00000025ff221219 */ /* 0x010fe2000001161e */
[----:B------:R-:W-:Y:S01]  /*b770*/  VIADD R30, R12, 0x28c40 ;  /* 0x00028c400c1e7836 */ /* 0x000fe20000000000 */
[----:B------:R-:W-:Y:S01]  /*b780*/  PLOP3.LUT P1, PT, PT, PT, UP0, 0x40, 0x0 ;  /* 0x000000000000781c */ /* 0x000fe20003f2e808 */
[----:B------:R-:W-:Y:S02]  /*b790*/  IMAD R15, R168, R15, 0x41 ;  /* 0x00000041a80f7424 */ /* 0x000fe400078e020f */
[----:B------:R-:W1:Y:S01]  /*b7a0*/  SHFL.IDX PT, R45, R34, RZ, 0x1c1f ;  /* 0x001c1fff222d7589 */ /* 0x000e6200000e0000 */
[----:B------:R-:W-:Y:S01]  /*b7b0*/  PRMT R30, R187, 0x654, R30 ;  /* 0x00000654bb1e7816 */ /* 0x000fe2000000001e */
[----:B------:R-:W4:Y:S01]  /*b7c0*/  MUFU.TANH R58, R43 ;  /* 0x0000002b003a7308 */ /* 0x000f220000002400 */
[----:B---3--:R-:W-:-:S02]  /*b7d0*/  IADD3 R36, -R185, R15, R184 ;  /* 0x0000000fb9247210 */ /* 0x008fc40007ffe1b8 */
[----:B------:R3:W-:Y:S03]  /*b7e0*/  SYNCS.ARRIVE.TRANS64.RED.A1T0 RZ, [R30+URZ], RZ ;  /* 0x000000ff1eff79a7 */ /* 0x0007e6000810043f */
[----:B------:R-:W-:Y:S02]  /*b7f0*/  IMAD.IADD R36, R36, 0x1, -R23 ;  /* 0x0000000124247824 */ /* 0x000fe400078e0a17 */
[----:B------:R-:W0:Y:S02]  /*b800*/  MUFU.TANH R13, R13 ;  /* 0x0000000d000d7308 */ /* 0x000e240000002400 */
[C---:B------:R-:W-:Y:S02]  /*b810*/  VIADD R50, R36.reuse, UR46 ;  /* 0x0000002e24327c36 */ /* 0x040fe40008000000 */
[----:B---3--:R-:W-:Y:S01]  /*b820*/  FMUL.FTZ R30, R55, UR4 ;  /* 0x00000004371e7c20 */ /* 0x008fe20008410000 */
[----:B------:R-:W-:-:S02]  /*b830*/  VIADD R54, R36, UR45 ;  /* 0x0000002d24367c36 */ /* 0x000fc40008000000 */
[----:B------:R-:W-:Y:S01]  /*b840*/  VIADD R55, R15, 0xffffffff ;  /* 0xffffffff0f377836 */ /* 0x000fe20000000000 */
[----:B------:R-:W3:Y:S01]  /*b850*/  MUFU.TANH R0, R0 ;  /* 0x0000000000007308 */ /* 0x000ee20000002400 */
[----:B-1----:R-:W-:-:S07]  /*b860*/  IMAD.IADD R37, R54, 0x1, R45 ;  /* 0x0000000136257824 */ /* 0x002fce00078e022d */
[----:B------:R-:W1:Y:S08]  /*b870*/  MUFU.TANH R3, R3 ;  /* 0x0000000300037308 */ /* 0x000e700000002400 */
        /* <DEDUP_REMOVED lines=20> */
[----:B-----5:R-:W-:-:S04]  /*b9c0*/  LEA R48, R168, 0xffffffc0, 0x6 ;  /* 0xffffffc0a8307811 */ /* 0x020fc800078e30ff */
[----:B------:R-:W-:-:S04]  /*b9d0*/  IADD3 R47, -R185, R184, -R48 ;  /* 0x000000b8b92f7210 */ /* 0x000fc80007ffe930 */
[----:B------:R-:W-:Y:S01]  /*b9e0*/  VIADDMNMX R36, R45, R50, R47, PT ;  /* 0x000000322d247246 */ /* 0x000fe2000380012f */
[----:B01234-:R-:W-:Y:S06]  /*b9f0*/  @P1 BRA `(.L_x_5900) ;  /* 0x0000000000581947 */ /* 0x01ffec0003800000 */
[----:B------:R-:W-:Y:S01]  /*ba00*/  IADD3 R15, -R23, R184, R45 ;  /* 0x000000b8170f7210 */ /* 0x000fe20007ffe12d */
[----:B------:R-:W-:Y:S03]  /*ba10*/  BSSY B0, `(.L_x_5901) ;  /* 0x0000010000007945 */ /* 0x000fe60003800000 */
[----:B------:R-:W-:-:S13]  /*ba20*/  ISETP.GT.AND P1, PT, R15, -0x1, PT ;  /* 0xffffffff0f00780c */ /* 0x000fda0003f24270 */
[----:B------:R-:W-:Y:S05]  /*ba30*/  @P1 BRA `(.L_x_5902) ;  /* 0x0000000000201947 */ /* 0x000fea0003800000 */
[----:B------:R-:W-:Y:S01]  /*ba40*/  UISETP.NE.AND UP0, UPT, UR47, 0x1, UPT ;  /* 0x000000012f00788c */ /* 0x000fe2000bf05270 */
[----:B------:R-:W-:-:S05]  /*ba50*/  LOP3.LUT R15, RZ, R15, RZ, 0x33, !PT ;  /* 0x0000000fff0f7212 */ /* 0x000fca00078e33ff */
[----:B------:R-:W-:-:S05]  /*ba60*/  PLOP3.LUT P1, PT, PT, PT, UP0, 0x80, 0x0 ;  /* 0x000000000000781c */ /* 0x000fca0003f2f008 */
[----:B------:R-:W-:-:S08]  /*ba70*/  @UP0 ULDC.64 UR4, c[0x0][0x9e8] ;  /* 0x00027a0000040ab9 */ /* 0x000fd00000000a00 */
[----:B------:R-:W-:-:S05]  /*ba80*/  @P1 IMAD.HI.U32 R38, R15, UR4, RZ ;  /* 0x000000040f261c27 */ /* 0x000fca000f8e00ff */
[----:B------:R-:W-:-:S04]  /*ba90*/  @P1 SHF.R.U32.HI R15, RZ, UR5, R38 ;  /* 0x00000005ff0f1c19 */ /* 0x000fc80008011626 */
[----:B------:R-:W-:Y:S01]  /*baa0*/  LOP3.LUT R15, RZ, R15, RZ, 0x33, !PT ;  /* 0x0000000fff0f7212 */ /* 0x000fe200078e33ff */
[----:B------:R-:W-:Y:S06]  /*bab0*/  BRA `(.L_x_5903) ;  /* 0x0000000000147947 */ /* 0x000fec0003800000 */
.L_x_5902:
[----:B------:R-:W-:-:S06]  /*bac0*/  UISETP.NE.AND UP0, UPT, UR47, 0x1, UPT ;  /* 0x000000012f00788c */ /* 0x000fcc000bf05270 */
[----:B------:R-:W-:-:S05]  /*bad0*/  PLOP3.LUT P1, PT, PT, PT, UP0, 0x80, 0x0 ;  /* 0x000000000000781c */ /* 0x000fca0003f2f008 */
[----:B------:R-:W-:-:S08]  /*bae0*/  @UP0 ULDC.64 UR4, c[0x0][0x9e8] ;  /* 0x00027a0000040ab9 */ /* 0x000fd00000000a00 */
[----:B------:R-:W-:-:S05]  /*baf0*/  @P1 IMAD.HI.U32 R38, R15, UR4, RZ ;  /* 0x000000040f261c27 */ /* 0x000fca000f8e00ff */
[----:B------:R-:W-:-:S07]  /*bb00*/  @P1 SHF.R.U32.HI R15, RZ, UR5, R38 ;  /* 0x00000005ff0f1c19 */ /* 0x000fce0008011626 */
.L_x_5903:
[----:B------:R-:W-:Y:S05]  /*bb10*/  BSYNC B0 ;  /* 0x0000000000007941 */ /* 0x000fea0003800000 */
.L_x_5901:
[----:B------:R-:W-:-:S04]  /*bb20*/  IMAD R38, R15, UR47, -R48 ;  /* 0x0000002f0f267c24 */ /* 0x000fc8000f8e0a30 */
[----:B------:R-:W-:-:S05]  /*bb30*/  IMAD.IADD R38, R38, 0x1, -R185 ;  /* 0x0000000126267824 */ /* 0x000fca00078e0ab9 */
[----:B------:R-:W-:Y:S02]  /*bb40*/  VIMNMX R37, R37, R38, !PT ;  /* 0x0000002625257248 */ /* 0x000fe40007fe0100 */
[----:B------:R-:W-:-:S07]  /*bb50*/  VIADDMNMX R36, R38, UR47, R36, PT ;  /* 0x0000002f26247c46 */ /* 0x000fce000b800124 */
.L_x_5900:
[C---:B------:R-:W-:Y:S01]  /*bb60*/  ISETP.GE.AND P1, PT, R55.reuse, 0x2, PT ;  /* 0x000000023700780c */ /* 0x040fe20003f26270 */
[----:B------:R-:W-:Y:S01]  /*bb70*/  UISETP.NE.AND UP0, UPT, UR48, URZ, UPT ;  /* 0x0000003f3000728c */ /* 0x000fe2000bf05270 */
[----:B------:R-:W-:Y:S02]  /*bb80*/  ISETP.GE.AND P5, PT, R55, 0xa, PT ;  /* 0x0000000a3700780c */ /* 0x000fe40003fa6270 */
[----:B------:R-:W-:Y:S02]  /*bb90*/  ISETP.GT.AND P3, PT, R37, 0x1, !P1 ;  /* 0x000000012500780c */ /* 0x000fe40004f64270 */
[----:B------:R-:W-:Y:S02]  /*bba0*/  ISETP.GE.AND P2, PT, R55, 0x9, PT ;  /* 0x000000093700780c */ /* 0x000fe40003f46270 */
[----:B------:R-:W-:Y:S02]  /*bbb0*/  ISETP.LT.OR P3, PT, R36, 0x2, P3 ;  /* 0x000000022400780c */ /* 0x000fe40001f61670 */
[----:B------:R-:W-:-:S02]  /*bbc0*/  ISETP.GT.AND P4, PT, R37, 0x8, !P2 ;  /* 0x000000082500780c */ /* 0x000fc40005784270 */
[----:B------:R-:W-:Y:S02]  /*bbd0*/  FSEL R75, R56, -INF , !P3 ;  /* 0xff800000384b7808 */ /* 0x000fe40005800000 */
[----:B------:R-:W-:Y:S02]  /*bbe0*/  ISETP.GT.AND P3, PT, R37, 0x9, !P5 ;  /* 0x000000092500780c */ /* 0x000fe40006f64270 */
[----:B------:R-:W-:Y:S02]  /*bbf0*/  P2R R56, PR, RZ, 0x20 ;  /* 0x00000020ff387803 */ /* 0x000fe40000000000 */
[----:B------:R-:W-:Y:S02]  /*bc00*/  ISETP.LT.OR P3, PT, R36, 0xa, P3 ;  /* 0x0000000a2400780c */ /* 0x000fe40001f61670 */
[----:B------:R-:W-:Y:S02]  /*bc10*/  ISETP.GE.AND P5, PT, R55, 0x11, PT ;  /* 0x000000113700780c */ /* 0x000fe40003fa6270 */
[----:B------:R-:W-:-:S02]  /*bc20*/  FSEL R65, R65, -INF , !P3 ;  /* 0xff80000041417808 */ /* 0x000fc40005800000 */
[C---:B------:R-:W-:Y:S02]  /*bc30*/  ISETP.LT.OR P4, PT, R36.reuse, 0x9, P4 ;  /* 0x000000092400780c */ /* 0x040fe40002781670 */
[----:B------:R-:W-:Y:S02]  /*bc40*/  ISETP.GT.AND P3, PT, R37, 0x10, !P5 ;  /* 0x000000102500780c */ /* 0x000fe40006f64270 */
[----:B------:R-:W-:Y:S02]  /*bc50*/  FSEL R67, R67, -INF , !P4 ;  /* 0xff80000043437808 */ /* 0x000fe40006000000 */
        /* <DEDUP_REMOVED lines=15> */
[C---:B------:R-:W-:Y:S02]  /*bd50*/  ISETP.LT.OR P3, PT, R36.reuse, 0x1a, P3 ;  /* 0x0000001a2400780c */ /* 0x040fe40001f61670 */
        /* <DEDUP_REMOVED lines=27> */
[C---:B------:R-:W-:Y:S02]  /*bf10*/  ISETP.GE.AND P3, PT, R55.reuse, 0x32, PT ;  /* 0x000000323700780c */ /* 0x040fe40003f66270 */
[----:B------:R-:W-:-:S02]  /*bf20*/  ISETP.GE.AND P6, PT, R55, 0x1, PT ;  /* 0x000000013700780c */ /* 0x000fc40003fc6270 */
[----:B------:R-:W-:Y:S02]  /*bf30*/  ISETP.GT.AND P4, PT, R37, 0x31, !P3 ;  /* 0x000000312500780c */ /* 0x000fe40005f84270 */
[----:B------:R-:W-:Y:S02]  /*bf40*/  P2R R40, PR, RZ, 0x40 ;  /* 0x00000040ff287803 */ /* 0x000fe40000000000 */
[----:B------:R-:W-:-:S04]  /*bf50*/  ISETP.LT.OR P4, PT, R36, 0x32, P4 ;  /* 0x000000322400780c */ /* 0x000fc80002781670 */
[----:B------:R-:W-:Y:S02]  /*bf60*/  FSEL R15, R43, -INF , !P4 ;  /* 0xff8000002b0f7808 */ /* 0x000fe40006000000 */
[----:B------:R-:W-:-:S04]  /*bf70*/  ISETP.GE.AND P4, PT, R55, 0x39, PT ;  /* 0x000000393700780c */ /* 0x000fc80003f86270 */
[----:B------:R-:W-:-:S04]  /*bf80*/  ISETP.GT.AND P5, PT, R37, 0x38, !P4 ;  /* 0x000000382500780c */ /* 0x000fc800067a4270 */
[----:B------:R-:W-:-:S04]  /*bf90*/  ISETP.LT.OR P5, PT, R36, 0x39, P5 ;  /* 0x000000392400780c */ /* 0x000fc80002fa1670 */
[----:B------:R-:W-:Y:S02]  /*bfa0*/  FSEL R35, R52, -INF , !P5 ;  /* 0xff80000034237808 */ /* 0x000fe40006800000 */
[----:B------:R-:W-:Y:S02]  /*bfb0*/  ISETP.GT.AND P5, PT, R37, RZ, !P6 ;  /* 0x000000ff2500720c */ /* 0x000fe400077a4270 */
[----:B------:R-:W-:Y:S02]  /*bfc0*/  ISETP.GE.AND P6, PT, R55, 0x3a, PT ;  /* 0x0000003a3700780c */ /* 0x000fe40003fc6270 */
[----:B------:R-:W-:-:S04]  /*bfd0*/  ISETP.LT.OR P5, PT, R36, 0x1, P5 ;  /* 0x000000012400780c */ /* 0x000fc80002fa1670 */
[----:B------:R-:W-:Y:S02]  /*bfe0*/  FSEL R71, R13, -INF , !P5 ;  /* 0xff8000000d477808 */ /* 0x000fe40006800000 */
[----:B------:R-:W-:Y:S01]  /*bff0*/  ISETP.GT.AND P5, PT, R37, 0x39, !P6 ;  /* 0x000000392500780c */ /* 0x000fe200077a4270 */
[----:B------:R-:W0:Y:S03]  /*c000*/  SHFL.IDX PT, R13, R34, 0x1, 0x1c1f ;  /* 0x003c1f00220d7f89 */ /* 0x000e2600000e0000 */
[----:B------:R-:W-:-:S04]  /*c010*/  ISETP.LT.OR P5, PT, R36, 0x3a, P5 ;  /* 0x0000003a2400780c */ /* 0x000fc80002fa1670 */
[----:B------:R-:W-:Y:S02]  /*c020*/  FSEL R37, R53, -INF , !P5 ;  /* 0xff80000035257808 */ /* 0x000fe40006800000 */
[----:B------:R-:W-:Y:S02]  /*c030*/  PLOP3.LUT P5, PT, PT, PT, UP0, 0x40, 0x0 ;  /* 0x000000000000781c */ /* 0x000fe40003fae808 */
[----:B0-----:R-:W-:Y:S01]  /*c040*/  VIADDMNMX R36, R13, R50, R47, PT ;  /* 0x000000320d247246 */ /* 0x001fe2000380012f */
[----:B------:R-:W-:-:S10]  /*c050*/  IMAD.IADD R38, R54, 0x1, R13 ;  /* 0x0000000136267824 */ /* 0x000fd400078e020d */
[----:B------:R-:W-:Y:S05]  /*c060*/  @P5 BRA `(.L_x_5904) ;  /* 0x0000000000605947 */ /* 0x000fea0003800000 */
        /* <DEDUP_REMOVED lines=8> */
[----:B------:R-:W-:Y:S01]  /*c0f0*/  @P5 IMAD.HI.U32 R34, R13, UR4, RZ ;  /* 0x000000040d225c27 */ /* 0x000fe2000f8e00ff */
[----:B------:R-:W-:-:S13]  /*c100*/  PLOP3.LUT P5, PT, PT, PT, UP0, 0x80, 0x0 ;  /* 0x000000000000781c */ /* 0x000fda0003faf008 */
[----:B------:R-:W-:-:S04]  /*c110*/  @P5 SHF.R.U32.HI R13, RZ, UR5, R34 ;  /* 0x00000005ff0d5c19 */ /* 0x000fc80008011622 */
[----:B------:R-:W-:Y:S01]  /*c120*/  LOP3.LUT R13, RZ, R13, RZ, 0x33, !PT ;  /* 0x0000000dff0d7212 */ /* 0x000fe200078e33ff */
[----:B------:R-:W-:Y:S06]  /*c130*/  BRA `(.L_x_5907) ;  /* 0x0000000000187947 */ /* 0x000fec0003800000 */
.L_x_5906:
[----:B------:R-:W-:-:S06]  /*c140*/  UISETP.NE.AND UP0, UPT, UR47, 0x1, UPT ;  /* 0x000000012f00788c */ /* 0x000fcc000bf05270 */
[----:B------:R-:W-:-:S05]  /*c150*/  PLOP3.LUT P5, PT, PT, PT, UP0, 0x80, 0x0 ;  /* 0x000000000000781c */ /* 0x000fca0003faf008 */
[----:B------:R-:W-:-:S08]  /*c160*/  @UP0 ULDC.64 UR4, c[0x0][0x9e8] ;  /* 0x00027a0000040ab9 */ /* 0x000fd00000000a00 */
[----:B------:R-:W-:Y:S01]  /*c170*/  @P5 IMAD.HI.U32 R34, R13, UR4, RZ ;  /* 0x000000040d225c27 */ /* 0x000fe2000f8e00ff */
[----:B------:R-:W-:-:S13]  /*c180*/  PLOP3.LUT P5, PT, PT, PT, UP0, 0x80, 0x0 ;  /* 0x000000000000781c */ /* 0x000fda0003faf008 */
[----:B------:R-:W-:-:S07]  /*c190*/  @P5 SHF.R.U32.HI R13, RZ, UR5, R34 ;  /* 0x00000005ff0d5c19 */ /* 0x000fce0008011622 */
.L_x_5907:
[----:B------:R-:W-:Y:S05]  /*c1a0*/  BSYNC B0 ;  /* 0x0000000000007941 */ /* 0x000fea0003800000 */
.L_x_5905:
[----:B------:R-:W-:-:S04]  /*c1b0*/  IMAD R34, R13, UR47, -R48 ;  /* 0x0000002f0d227c24 */ /* 0x000fc8000f8e0a30 */
[----:B------:R-:W-:-:S05]  /*c1c0*/  IMAD.IADD R13, R34, 0x1, -R185 ;  /* 0x00000001220d7824 */ /* 0x000fca00078e0ab9 */
[----:B------:R-:W-:Y:S02]  /*c1d0*/  VIMNMX R38, R38, R13, !PT ;  /* 0x0000000d26267248 */ /* 0x000fe40007fe0100 */
[----:B------:R-:W-:-:S07]  /*c1e0*/  VIADDMNMX R36, R13, UR47, R36, PT ;  /* 0x0000002f0d247c46 */ /* 0x000fce000b800124 */
.L_x_5904:
[----:B------:R-:W-:Y:S01]  /*c1f0*/  BAR.SYNC.DEFER_BLOCKING 0xf, 0x100 ;  /* 0x03c4000000007b1d */ /* 0x000fe20000010000 */
[C---:B------:R-:W-:Y:S02]  /*c200*/  ISETP.GT.AND P1, PT, R38.reuse, 0x1, !P1 ;  /* 0x000000012600780c */ /* 0x040fe40004f24270 */
[----:B------:R-:W-:Y:S02]  /*c210*/  ISETP.GT.AND P2, PT, R38, 0x8, !P2 ;  /* 0x000000082600780c */ /* 0x000fe40005744270 */
[C---:B------:R-:W-:Y:S01]  /*c220*/  ISETP.LT.OR P1, PT, R36.reuse, 0x2, P1 ;  /* 0x000000022400780c */ /* 0x040fe20000f21670 */
[----:B------:R-:W-:Y:S01]  /*c230*/  ULDC UR4, c[0x0][0x988] ;  /* 0x0002620000047ab9 */ /* 0x000fe20000000800 */
[----:B------:R-:W-:Y:S02]  /*c240*/  ISETP.LT.OR P2, PT, R36, 0x9, P2 ;  /* 0x000000092400780c */ /* 0x000fe40001741670 */
[----:B------:R-:W-:Y:S02]  /*c250*/  FSEL R53, R3, -INF , !P1 ;  /* 0xff80000003357808 */ /* 0x000fe40004800000 */
[----:B------:R-:W-:-:S02]  /*c260*/  ISETP.NE.AND P1, PT, R56, RZ, PT ;  /* 0x000000ff3800720c */ /* 0x000fc40003f25270 */
        /* <DEDUP_REMOVED lines=32> */
[----:B------:R-:W-:Y:S02]  /*c470*/  ISETP.NE.AND P2, PT, R69, RZ, PT ;  /* 0x000000ff4500720c */ /* 0x000fe40003f45270 */
[----:B------:R-:W-:Y:S02]  /*c480*/  FSEL R29, R29, -INF , !P1 ;  /* 0xff8000001d1d7808 */ /* 0x000fe40004800000 */
[----:B------:R-:W-:Y:S02]  /*c490*/  ISETP.NE.AND P1, PT, R68, RZ, PT ;  /* 0x000000ff4400720c */ /* 0x000fe40003f25270 */
[----:B------:R-:W-:-:S02]  /*c4a0*/  FMNMX.FTZ R20, R35, R20, !PT ;  /* 0x0000001423147209 */ /* 0x000fc40007810000 */
[----:B------:R-:W-:Y:S02]  /*c4b0*/  ISETP.GT.AND P1, PT, R38, 0x20, !P1 ;  /* 0x000000202600780c */ /* 0x000fe40004f24270 */
[----:B------:R-:W-:Y:S02]  /*c4c0*/  ISETP.NE.AND P5, PT, R40, RZ, PT ;  /* 0x000000ff2800720c */ /* 0x000fe40003fa5270 */
[----:B------:R-:W-:Y:S02]  /*c4d0*/  ISETP.LT.OR P1, PT, R36, 0x21, P1 ;  /* 0x000000212400780c */ /* 0x000fe40000f21670 */
[----:B------:R-:W-:Y:S02]  /*c4e0*/  FMNMX.FTZ R40, R37, R20, !PT ;  /* 0x0000001425287209 */ /* 0x000fe40007810000 */
[----:B------:R-:W-:Y:S02]  /*c4f0*/  FSEL R3, R42, -INF , !P1 ;  /* 0xff8000002a037808 */ /* 0x000fe40004800000 */
[----:B------:R-:W-:Y:S01]  /*c500*/  ISETP.GT.AND P1, PT, R38, 0x21, !P2 ;  /* 0x000000212600780c */ /* 0x000fe20005724270 */
[----:B------:R-:W0:Y:S01]  /*c510*/  SHFL.BFLY PT, R13, R40, 0x2, 0x1f ;  /* 0x0c401f00280d7f89 */ /* 0x000e2200000e0000 */
[----:B------:R-:W-:-:S02]  /*c520*/  ISETP.NE.AND P2, PT, R44, RZ, PT ;  /* 0x000000ff2c00720c */ /* 0x000fc40003f45270 */
[----:B------:R-:W-:Y:S02]  /*c530*/  ISETP.LT.OR P1, PT, R36, 0x22, P1 ;  /* 0x000000222400780c */ /* 0x000fe40000f21670 */
[----:B------:R-:W-:Y:S02]  /*c540*/  ISETP.GT.AND P3, PT, R38, 0x31, !P3 ;  /* 0x000000312600780c */ /* 0x000fe40005f64270 */
[----:B------:R-:W-:Y:S02]  /*c550*/  FSEL R27, R58, -INF , !P1 ;  /* 0xff8000003a1b7808 */ /* 0x000fe40004800000 */
[----:B------:R-:W-:Y:S02]  /*c560*/  ISETP.NE.AND P1, PT, R70, RZ, PT ;  /* 0x000000ff4600720c */ /* 0x000fe40003f25270 */
[C---:B------:R-:W-:Y:S02]  /*c570*/  ISETP.GT.AND P4, PT, R38.reuse, 0x38, !P4 ;  /* 0x000000382600780c */ /* 0x040fe40006784270 */
[----:B------:R-:W-:-:S02]  /*c580*/  ISETP.GT.AND P1, PT, R38, 0x28, !P1 ;  /* 0x000000282600780c */ /* 0x000fc40004f24270 */
[----:B------:R-:W-:Y:S02]  /*c590*/  ISETP.GT.AND P6, PT, R38, 0x39, !P6 ;  /* 0x000000392600780c */ /* 0x000fe400077c4270 */
[C---:B------:R-:W-:Y:S02]  /*c5a0*/  ISETP.LT.OR P1, PT, R36.reuse, 0x29, P1 ;  /* 0x000000292400780c */ /* 0x040fe40000f21670 */
[----:B------:R-:W-:Y:S02]  /*c5b0*/  ISETP.LT.OR P3, PT, R36, 0x32, P3 ;  /* 0x000000322400780c */ /* 0x000fe40001f61670 */
[----:B------:R-:W-:Y:S02]  /*c5c0*/  FSEL R25, R46, -INF , !P1 ;  /* 0xff8000002e197808 */ /* 0x000fe40004800000 */
[----:B------:R-:W-:Y:S02]  /*c5d0*/  ISETP.GT.AND P1, PT, R38, RZ, !P5 ;  /* 0x000000ff2600720c */ /* 0x000fe40006f24270 */
[----:B0-----:R-:W-:-:S02]  /*c5e0*/  FMNMX.FTZ R42, R40, R13, !PT ;  /* 0x0000000d282a7209 */ /* 0x001fc40007810000 */
[----:B------:R-:W-:Y:S02]  /*c5f0*/  ISETP.LT.OR P1, PT, R36, 0x1, P1 ;  /* 0x000000012400780c */ /* 0x000fe40000f21670 */
[----:B------:R-:W-:Y:S01]  /*c600*/  ISETP.NE.AND P5, PT, R72, RZ, PT ;  /* 0x000000ff4800720c */ /* 0x000fe20003fa5270 */
[----:B------:R-:W0:Y:S01]  /*c610*/  SHFL.BFLY PT, R13, R42, 0x1, 0x1f ;  /* 0x0c201f002a0d7f89 */ /* 0x000e2200000e0000 */
        /* <DEDUP_REMOVED lines=8> */
[----:B------:R-:W-:Y:S02]  /*c6a0*/  FMNMX.FTZ R20, R43, R20, !PT ;  /* 0x000000142b147209 */ /* 0x000fe40007810000 */
[----:B------:R-:W-:-:S02]  /*c6b0*/  ISETP.LT.OR P2, PT, R36, 0x31, P2 ;  /* 0x000000312400780c */ /* 0x000fc40001741670 */
[----:B------:R-:W-:Y:S01]  /*c6c0*/  FMNMX.FTZ R34, R33, R20, !PT ;  /* 0x0000001421227209 */ /* 0x000fe20007810000 */
[----:B------:R-:W-:Y:S01]  /*c6d0*/  IMAD.U32 R20, RZ, RZ, UR4 ;  /* 0x00000004ff147e24 */ /* 0x000fe2000f8e00ff */
[----:B------:R-:W-:Y:S02]  /*c6e0*/  ISETP.LT.OR P4, PT, R36, 0x39, P4 ;  /* 0x000000392400780c */ /* 0x000fe40002781670 */
[----:B------:R-:W-:Y:S02]  /*c6f0*/  FMNMX.FTZ R34, R31, R34, !PT ;  /* 0x000000221f227209 */ /* 0x000fe40007810000 */
[----:B0-----:R-:W-:Y:S02]  /*c700*/  FMNMX.FTZ R13, R42, R13, !PT ;  /* 0x0000000d2a0d7209 */ /* 0x001fe40007810000 */
[----:B------:R-:W-:Y:S02]  /*c710*/  FMNMX.FTZ R34, R29, R34, !PT ;  /* 0x000000221d227209 */ /* 0x000fe40007810000 */
[C---:B------:R-:W-:Y:S01]  /*c720*/  FSETP.NEU.FTZ.AND P1, PT, R13.reuse, -INF , PT ;  /* 0xff8000000d00780b */ /* 0x040fe20003f3d000 */
[----:B------:R-:W-:Y:S01]  /*c730*/  FMUL.FTZ R28, R13, R20 ;  /* 0x000000140d1c7220 */ /* 0x000fe20000410000 */
[----:B------:R-:W-:-:S02]  /*c740*/  FMNMX.FTZ R34, R3, R34, !PT ;  /* 0x0000002203227209 */ /* 0x000fc40007810000 */
[----:B------:R-:W-:Y:S02]  /*c750*/  FSEL R73, R24, -INF , !P3 ;  /* 0xff80000018497808 */ /* 0x000fe40005800000 */
[----:B------:R-:W-:Y:S02]  /*c760*/  FMNMX.FTZ R34, R27, R34, !PT ;  /* 0x000000221b227209 */ /* 0x000fe40007810000 */
[----:B------:R-:W-:Y:S02]  /*c770*/  FSEL R28, R28, RZ, P1 ;  /* 0x000000ff1c1c7208 */ /* 0x000fe40000800000 */
[----:B------:R-:W-:Y:S02]  /*c780*/  FMNMX.FTZ R34, R25, R34, !PT ;  /* 0x0000002219227209 */ /* 0x000fe40007810000 */
[----:B------:R-:W-:Y:S01]  /*c790*/  ISETP.LT.OR P6, PT, R36, 0x3a, P6 ;  /* 0x0000003a2400780c */ /* 0x000fe200037c1670 */
[-CC-:B------:R-:W-:Y:S01]  /*c7a0*/  FFMA.FTZ R38, R71, R20.reuse, -R28.reuse ;  /* 0x0000001447267223 */ /* 0x180fe2000001081c */
[----:B------:R-:W-:Y:S01]  /*c7b0*/  FSEL R71, R26, -INF , !P2 ;  /* 0xff8000001a477808 */ /* 0x000fe20005000000 */
[--C-:B------:R-:W-:Y:S01]  /*c7c0*/  FFMA.FTZ R24, R75, R20, -R28.reuse ;  /* 0x000000144b187223 */ /* 0x100fe2000001081c */
[----:B------:R-:W-:Y:S01]  /*c7d0*/  FMNMX.FTZ R34, R69, R34, !PT ;  /* 0x0000002245227209 */ /* 0x000fe20007810000 */
[--C-:B------:R-:W-:Y:S01]  /*c7e0*/  FFMA.FTZ R26, R65, R20, -R28.reuse ;  /* 0x00000014411a7223 */ /* 0x100fe2000001081c */
[----:B------:R-:W-:Y:S01]  /*c7f0*/  FSEL R75, R32, -INF , !P4 ;  /* 0xff800000204b7808 */ /* 0x000fe20006000000 */
[----:B------:R-:W-:Y:S01]  /*c800*/  MUFU.EX2 R79, R24 ;  /* 0x00000018004f7308 */ /* 0x000fe20000000800 */
[----:B------:R-:W-:Y:S01]  /*c810*/  FMNMX.FTZ R34, R71, R34, !PT ;  /* 0x0000002247227209 */ /* 0x000fe20007810000 */
[-CC-:B------:R-:W-:Y:S01]  /*c820*/  FFMA.FTZ R32, R15, R20.reuse, -R28.reuse ;  /* 0x000000140f207223 */ /* 0x180fe2000001081c */
[----:B------:R-:W-:Y:S01]  /*c830*/  FSEL R77, R30, -INF , !P6 ;  /* 0xff8000001e4d7808 */ /* 0x000fe20007000000 */
[--C-:B------:R-:W-:Y:S01]  /*c840*/  FFMA.FTZ R67, R67, R20, -R28.reuse ;  /* 0x0000001443437223 */ /* 0x100fe2000001081c */
[----:B------:R-:W-:Y:S01]  /*c850*/  FMNMX.FTZ R34, R73, R34, !PT ;  /* 0x0000002249227209 */ /* 0x000fe20007810000 */
[-CC-:B------:R-:W-:Y:S01]  /*c860*/  FFMA.FTZ R63, R63, R20.reuse, -R28.reuse ;  /* 0x000000143f3f7223 */ /* 0x180fe2000001081c */
[--C-:B------:R-:W-:Y:S01]  /*c870*/  FFMA.FTZ R61, R61, R20, -R28.reuse ;  /* 0x000000143d3d7223 */ /* 0x100fe2000001081c */
[----:B------:R-:W0:Y:S01]  /*c880*/  MUFU.EX2 R38, R38 ;  /* 0x0000002600267308 */ /* 0x000e220000000800 */
[----:B------:R-:W-:Y:S01]  /*c890*/  FMNMX.FTZ R34, R75, R34, !PT ;  /* 0x000000224b227209 */ /* 0x000fe20007810000 */
[-CC-:B------:R-:W-:Y:S01]  /*c8a0*/  FFMA.FTZ R59, R59, R20.reuse, -R28.reuse ;  /* 0x000000143b3b7223 */ /* 0x180fe2000001081c */
[-CC-:B------:R-:W-:Y:S01]  /*c8b0*/  FFMA.FTZ R57, R57, R20.reuse, -R28.reuse ;  /* 0x0000001439397223 */ /* 0x180fe2000001081c */
[--C-:B------:R-:W-:Y:S01]  /*c8c0*/  FFMA.FTZ R51, R51, R20, -R28.reuse ;  /* 0x0000001433337223 */ /* 0x100fe2000001081c */
[----:B------:R-:W-:Y:S01]  /*c8d0*/  FMNMX.FTZ R34, R77, R34, !PT ;  /* 0x000000224d227209 */ /* 0x000fe20007810000 */
[-CC-:B------:R-:W-:Y:S01]  /*c8e0*/  FFMA.FTZ R49, R49, R20.reuse, -R28.reuse ;  /* 0x0000001431317223 */ /* 0x180fe2000001081c */
[-CC-:B------:R-:W-:Y:S01]  /*c8f0*/  FFMA.FTZ R45, R45, R20.reuse, -R28.reuse ;  /* 0x000000142d2d7223 */ /* 0x180fe2000001081c */
[----:B------:R-:W-:Y:S01]  /*c900*/  MUFU.EX2 R67, R67 ;  /* 0x0000004300437308 */ /* 0x000fe20000000800 */
[-CC-:B------:R-:W-:Y:S01]  /*c910*/  FFMA.FTZ R41, R41, R20.reuse, -R28.reuse ;  /* 0x0000001429297223 */ /* 0x180fe2000001081c */
[----:B------:R-:W1:Y:S01]  /*c920*/  SHFL.BFLY PT, R65, R34, 0x2, 0x1f ;  /* 0x0c401f0022417f89 */ /* 0x000e6200000e0000 */
[-CC-:B------:R-:W-:Y:S01]  /*c930*/  FFMA.FTZ R39, R39, R20.reuse, -R28.reuse ;  /* 0x0000001427277223 */ /* 0x180fe2000001081c */
[-CC-:B------:R-:W-:Y:S01]  /*c940*/  FFMA.FTZ R35, R35, R20.reuse, -R28.reuse ;  /* 0x0000001423237223 */ /* 0x180fe2000001081c */
[----:B------:R-:W-:-:S03]  /*c950*/  FFMA.FTZ R28, R37, R20, -R28 ;  /* 0x00000014251c7223 */ /* 0x000fc6000001081c */
[----:B------:R-:W2:Y:S01]  /*c960*/  MUFU.EX2 R26, R26 ;  /* 0x0000001a001a7308 */ /* 0x000ea20000000800 */
[----:B0-----:R-:W-:Y:S01]  /*c970*/  FADD.FTZ R46, R38, R79 ;  /* 0x0000004f262e7221 */ /* 0x001fe20000010000 */
[----:B------:R-:W-:-:S06]  /*c980*/  F2FP.BF16.F32.PACK_AB R164, R79, R38 ;  /* 0x000000264fa4723e */ /* 0x000fcc00000010ff */
[----:B------:R-:W-:Y:S08]  /*c990*/  MUFU.EX2 R63, R63 ;  /* 0x0000003f003f7308 */ /* 0x000ff00000000800 */
[----:B------:R-:W-:Y:S01]  /*c9a0*/  MUFU.EX2 R160, R61 ;  /* 0x0000003d00a07308 */ /* 0x000fe20000000800 */
[----:B--2---:R-:W-:Y:S02]  /*c9b0*/  F2FP.BF16.F32.PACK_AB R166, R26, R67 ;  /* 0x000000431aa6723e */ /* 0x004fe400000010ff */
[----:B-1----:R-:W-:-:S05]  /*c9c0*/  FMNMX.FTZ R65, R34, R65, !PT ;  /* 0x0000004122417209 */ /* 0x002fca0007810000 */
        /* <DEDUP_REMOVED lines=27> */
[----:B------:R-:W-:-:S05]  /*cb80*/  FFMA.FTZ R24, R77, R20, -R24 ;  /* 0x000000144d187223 */ /* 0x000fca0000010818 */
[----:B------:R-:W-:Y:S08]  /*cb90*/  MUFU.EX2 R55, R55 ;  /* 0x0000003700377308 */ /* 0x000ff00000000800 */
[----:B------:R-:W1:Y:S01]  /*cba0*/  MUFU.EX2 R34, R47 ;  /* 0x0000002f00227308 */ /* 0x000e620000000800 */
[----:B0-----:R-:W-:-:S07]  /*cbb0*/  F2FP.BF16.F32.PACK_AB R165, R53, R0 ;  /* 0x0000000035a5723e */ /* 0x001fce00000010ff */
[----:B------:R-:W-:Y:S08]  /*cbc0*/  MUFU.EX2 R43, R43 ;  /* 0x0000002b002b7308 */ /* 0x000ff00000000800 */
[----:B------:R0:W-:Y:S01]  /*cbd0*/  MUFU.EX2 R40, R29 ;  /* 0x0000001d00287308 */ /* 0x0001e20000000800 */
[----:B-1----:R-:W-:-:S05]  /*cbe0*/  F2FP.BF16.F32.PACK_AB R167, R34, R55 ;  /* 0x0000003722a7723e */ /* 0x002fca00000010ff */
[----:B------:R1:W-:Y:S02]  /*cbf0*/  STSM.16.M88.4 [R198+0x26800], R164 ;  /* 0x026800a4c6007844 */ /* 0x0003e40000000200 */
[----:B------:R-:W2:Y:S01]  /*cc00*/  MUFU.EX2 R36, R33 ;  /* 0x0000002100247308 */ /* 0x000ea20000000800 */
[----:B0-----:R-:W-:Y:S01]  /*cc10*/  FADD.FTZ R29, R67, R46 ;  /* 0x0000002e431d7221 */ /* 0x001fe20000010000 */
[----:B------:R-:W-:-:S03]  /*cc20*/  FADD.FTZ R46, R0, R53 ;  /* 0x00000035002e7221 */ /* 0x000fc60000010000 */
[----:B------:R-:W-:-:S03]  /*cc30*/  FADD.FTZ R48, R26, R29 ;  /* 0x0000001d1a307221 */ /* 0x000fc60000010000 */
[----:B------:R-:W0:Y:S01]  /*cc40*/  MUFU.EX2 R31, R31 ;  /* 0x0000001f001f7308 */ /* 0x000e220000000800 */
[----:B------:R-:W-:-:S04]  /*cc50*/  FADD.FTZ R29, R63, R48 ;  /* 0x000000303f1d7221 */ /* 0x000fc80000010000 */
[C---:B------:R-:W-:Y:S01]  /*cc60*/  FADD.FTZ R50, R160.reuse, R29 ;  /* 0x0000001da0327221 */ /* 0x040fe20000010000 */
[----:B------:R-:W-:Y:S02]  /*cc70*/  F2FP.BF16.F32.PACK_AB R160, R160, R63 ;  /* 0x0000003fa0a0723e */ /* 0x000fe400000010ff */
[----:B------:R3:W-:Y:S01]  /*cc80*/  MUFU.EX2 R42, R27 ;  /* 0x0000001b002a7308 */ /* 0x0007e20000000800 */
[----:B------:R-:W-:Y:S01]  /*cc90*/  FADD.FTZ R29, R59, R50 ;  /* 0x000000323b1d7221 */ /* 0x000fe20000010000 */
[----:B--2---:R-:W-:-:S06]  /*cca0*/  F2FP.BF16.F32.PACK_AB R161, R36, R43 ;  /* 0x0000002b24a1723e */ /* 0x004fcc00000010ff */
[----:B------:R-:W2:Y:S01]  /*ccb0*/  MUFU.EX2 R3, R3 ;  /* 0x0000000300037308 */ /* 0x000ea20000000800 */
[----:B---3--:R-:W-:Y:S01]  /*ccc0*/  FADD.FTZ R27, R55, R46 ;  /* 0x0000002e371b7221 */ /* 0x008fe20000010000 */
[----:B0-----:R-:W-:-:S03]  /*ccd0*/  F2FP.BF16.F32.PACK_AB R163, R40, R31 ;  /* 0x0000001f28a3723e */ /* 0x001fc600000010ff */
[----:B------:R-:W-:-:S03]  /*cce0*/  FADD.FTZ R48, R34, R27 ;  /* 0x0000001b22307221 */ /* 0x000fc60000010000 */
[----:B------:R-:W0:Y:S01]  /*ccf0*/  MUFU.EX2 R25, R25 ;  /* 0x0000001900197308 */ /* 0x000e220000000800 */
[----:B------:R-:W-:Y:S01]  /*cd00*/  FADD.FTZ R27, R43, R48 ;  /* 0x000000302b1b7221 */ /* 0x000fe20000010000 */
[C---:B------:R-:W-:Y:S01]  /*cd10*/  FADD.FTZ R48, R162.reuse, R29 ;  /* 0x0000001da2307221 */ /* 0x040fe20000010000 */
[----:B------:R-:W-:Y:S02]  /*cd20*/  F2FP.BF16.F32.PACK_AB R162, R162, R59 ;  /* 0x0000003ba2a2723e */ /* 0x000fe400000010ff */
[----:B------:R-:W-:Y:S01]  /*cd30*/  FADD.FTZ R38, R36, R27 ;  /* 0x0000001b24267221 */ /* 0x000fe20000010000 */
[----:B------:R-:W-:Y:S02]  /*cd40*/  FADD.FTZ R29, R51, R48 ;  /* 0x00000030331d7221 */ /* 0x000fe40000010000 */
[----:B------:R-:W3:Y:S01]  /*cd50*/  MUFU.EX2 R30, R41 ;  /* 0x00000029001e7308 */ /* 0x000ee20000000800 */
[----:B------:R-:W-:Y:S01]  /*cd60*/  FADD.FTZ R27, R31, R38 ;  /* 0x000000261f1b7221 */ /* 0x000fe20000010000 */
[----:B------:R-:W-:Y:S01]  /*cd70*/  FADD.FTZ R38, R156, R29 ;  /* 0x0000001d9c267221 */ /* 0x000fe20000010000 */
[----:B--2---:R-:W-:Y:S01]  /*cd80*/  F2FP.BF16.F32.PACK_AB R157, R42, R3 ;  /* 0x000000032a9d723e */ /* 0x004fe200000010ff */
[----:B------:R1:W-:Y:S01]  /*cd90*/  STSM.16.M88.4 [R201], R160 ;  /* 0x000000a0c9007844 */ /* 0x0003e20000000200 */
[----:B------:R-:W-:Y:S01]  /*cda0*/  FADD.FTZ R26, R40, R27 ;  /* 0x0000001b281a7221 */ /* 0x000fe20000010000 */
[----:B------:R-:W-:-:S02]  /*cdb0*/  F2FP.BF16.F32.PACK_AB R156, R156, R51 ;  /* 0x000000339c9c723e */ /* 0x000fc400000010ff */
[----:B------:R-:W2:Y:S01]  /*cdc0*/  MUFU.EX2 R44, R69 ;  /* 0x00000045002c7308 */ /* 0x000ea20000000800 */
[----:B------:R-:W-:Y:S01]  /*cdd0*/  FADD.FTZ R27, R3, R26 ;  /* 0x0000001a031b7221 */ /* 0x000fe20000010000 */
[----:B------:R-:W-:-:S03]  /*cde0*/  FADD.FTZ R3, R45, R38 ;  /* 0x000000262d037221 */ /* 0x000fc60000010000 */
[----:B------:R-:W-:-:S03]  /*cdf0*/  FADD.FTZ R0, R42, R27 ;  /* 0x0000001b2a007221 */ /* 0x000fc60000010000 */
[----:B------:R-:W-:Y:S01]  /*ce00*/  MUFU.EX2 R39, R39 ;  /* 0x0000002700277308 */ /* 0x000fe20000000800 */
[----:B0-----:R-:W-:Y:S01]  /*ce10*/  FADD.FTZ R27, R25, R0 ;  /* 0x00000000191b7221 */ /* 0x001fe20000010000 */
[C---:B---3--:R-:W-:Y:S01]  /*ce20*/  F2FP.BF16.F32.PACK_AB R158, R30.reuse, R45 ;  /* 0x0000002d1e9e723e */ /* 0x048fe200000010ff */
[----:B------:R-:W-:-:S05]  /*ce30*/  FADD.FTZ R30, R30, R3 ;  /* 0x000000031e1e7221 */ /* 0x000fca0000010000 */
        /* <DEDUP_REMOVED lines=25> */
.L_x_5908:
[----:B------:R0:W2:Y:S01]  /*cfd0*/  SYNCS.PHASECHK.TRANS64.TRYWAIT P1, [R12+URZ+0x28c50], R21 ;  /* 0x028c50150c0075a7 */ /* 0x0000a2000802017f */
[----:B------:R-:W-:Y:S05]  /*cfe0*/  @!P0 BRA `(.L_x_5909) ;  /* 0x0000000000048947 */ /* 0x000fea0003800000 */
[----:B------:R-:W-:Y:S01]  /*cff0*/  BPT.TRAP 0x1 ;  /* 0x000000040000795c */ /* 0x000fe20000300000 */
.L_x_5909:
[----:B------:R-:W-:Y:S01]  /*d000*/  ULDC UR42, c[0x0][0x9e4] ;  /* 0x00027900002a7ab9 */ /* 0x000fe20000000800 */
[----:B------:R-:W-:Y:S01]  /*d010*/  ULDC UR44, c[0x0][0x9d8] ;  /* 0x00027600002c7ab9 */ /* 0x000fe20000000800 */
[----:B------:R-:W-:Y:S01]  /*d020*/  ULDC UR38, c[0x0][0x988] ;  /* 0x0002620000267ab9 */ /* 0x000fe20000000800 */
[----:B------:R-:W-:Y:S01]  /*d030*/  ULDC UR43, c[0x0][0x9e0] ;  /* 0x00027800002b7ab9 */ /* 0x000fe20000000800 */
[----:B------:R-:W-:Y:S01]  /*d040*/  BSSY B0, `(.L_x_5910) ;  /* 0x0000006000007945 */ /* 0x000fe20003800000 */
[----:B------:R-:W-:Y:S02]  /*d050*/  IMAD R24, R18, 0x1000, R193 ;  /* 0x0000100012187824 */ /* 0x000fe400078e02c1 */
[----:B------:R-:W-:Y:S01]  /*d060*/  IMAD.MOV.U32 R25, RZ, RZ, 0x40000040 ;  /* 0x40000040ff197424 */ /* 0x000fe200078e00ff */
[----:B--2---:R-:W-:Y:S06]  /*d070*/  @P1 BRA `(.L_x_5911) ;  /* 0x0000000000081947 */ /* 0x004fec0003800000 */
[----:B------:R-:W2:Y:S02]  /*d080*/  SYNCS.PHASECHK.TRANS64.TRYWAIT P1, [R12+URZ+0x28c50], R21 ;  /* 0x028c50150c0075a7 */ /* 0x000ea4000802017f */
[----:B--2---:R-:W-:Y:S05]  /*d090*/  @!P1 BRA `(.L_x_5912) ;  /* 0x0000014000ec9947 */ /* 0x004fea0003800000 */
.L_x_5911:
[----:B------:R-:W-:Y:S05]  /*d0a0*/  BSYNC B0 ;  /* 0x0000000000007941 */ /* 0x000fea0003800000 */
.L_x_5910:
[C---:B------:R-:W-:Y:S01]  /*d0b0*/  R2UR UR6, R24.reuse ;  /* 0x00000000180672ca */ /* 0x040fe200000e0000 */
[C---:B------:R-:W-:Y:S01]  /*d0c0*/  VIADD R26, R24.reuse, 0x80 ;  /* 0x00000080181a7836 */ /* 0x040fe20000000000 */
[----:B------:R-:W-:Y:S01]  /*d0d0*/  R2UR UR7, R25 ;  /* 0x00000000190772ca */ /* 0x000fe200000e0000 */
[C---:B------:R-:W-:Y:S02]  /*d0e0*/  VIADD R28, R24.reuse, 0x100 ;  /* 0x00000100181c7836 */ /* 0x040fe40000000000 */
[----:B------:R-:W-:Y:S01]  /*d0f0*/  VIADD R24, R24, 0x180 ;  /* 0x0000018018187836 */ /* 0x000fe20000000000 */
[----:B------:R-:W-:Y:S01]  /*d100*/  R2UR UR10, R26 ;  /* 0x000000001a0a72ca */ /* 0x000fe200000e0000 */
[----:B------:R-:W-:Y:S01]  /*d110*/  IMAD.MOV.U32 R27, RZ, RZ, 0x40000040 ;  /* 0x40000040ff1b7424 */ /* 0x000fe200078e00ff */
[----:B------:R-:W-:Y:S01]  /*d120*/  R2UR UR14, R28 ;  /* 0x000000001c0e72ca */ /* 0x000fe200000e0000 */
[----:B------:R-:W-:Y:S01]  /*d130*/  IMAD.MOV.U32 R29, RZ, RZ, 0x40000040 ;  /* 0x40000040ff1d7424 */ /* 0x000fe200078e00ff */
[----:B------:R-:W-:Y:S01]  /*d140*/  R2UR UR18, R24 ;  /* 0x00000000181272ca */ /* 0x000fe200000e0000 */
[----:B------:R-:W-:Y:S01]  /*d150*/  IMAD.MOV.U32 R25, RZ, RZ, 0x40000040 ;  /* 0x40000040ff197424 */ /* 0x000fe200078e00ff */
[----:B------:R-:W-:-:S02]  /*d160*/  R2UR UR11, R27 ;  /* 0x000000001b0b72ca */ /* 0x000fc400000e0000 */
[----:B------:R-:W-:Y:S02]  /*d170*/  R2UR UR15, R29 ;  /* 0x000000001d0f72ca */ /* 0x000fe400000e0000 */
[----:B------:R-:W-:Y:S02]  /*d180*/  R2UR UR19, R25 ;  /* 0x00000000191372ca */ /* 0x000fe400000e0000 */
        /* <DEDUP_REMOVED lines=25> */
.L_x_5913:
[----:B0-2---:R-:W0:Y:S01]  /*d320*/  LDC R21, c[0x0][0x448] ;  /* 0x00011200ff157b82 */ /* 0x005e220000000800 */
[----:B------:R-:W-:Y:S01]  /*d330*/  VIADD R12, R12, 0x28c60 ;  /* 0x00028c600c0c7836 */ /* 0x000fe20000000000 */
[----:B------:R-:W-:Y:S01]  /*d340*/  UISETP.NE.AND UP0, UPT, UR48, URZ, UPT ;  /* 0x0000003f3000728c */ /* 0x000fe2000bf05270 */
[----:B-1----:R-:W-:-:S03]  /*d350*/  IMAD.MOV.U32 R152, RZ, RZ, R195 ;  /* 0x000000ffff987224 */ /* 0x002fc600078e00c3 */
[----:B------:R-:W-:-:S04]  /*d360*/  PRMT R12, R187, 0x654, R12 ;  /* 0x00000654bb0c7816 */ /* 0x000fc8000000000c */
[----:B------:R1:W-:Y:S01]  /*d370*/  SYNCS.ARRIVE.TRANS64.RED.A1T0 RZ, [R12+URZ], RZ ;  /* 0x000000ff0cff79a7 */ /* 0x0003e2000810043f */
[----:B0-----:R-:W-:-:S13]  /*d380*/  ISETP.NE.AND P1, PT, R21, 0x1, PT ;  /* 0x000000011500780c */ /* 0x001fda0003f25270 */
[----:B------:R-:W0:Y:S08]  /*d390*/  @P1 LDC R21, c[0x0][0x44c] ;  /* 0x00011300ff151b82 */ /* 0x000e300000000800 */
[----:B-1----:R-:W1:Y:S01]  /*d3a0*/  @P1 LDC R12, c[0x0][0x450] ;  /* 0x00011400ff0c1b82 */ /* 0x002e620000000800 */
[----:B0-----:R-:W-:-:S05]  /*d3b0*/  @P1 IMAD.HI.U32 R21, R195, R21, RZ ;  /* 0x00000015c3151227 */ /* 0x001fca00078e00ff */
[----:B-1----:R-:W-:Y:S01]  /*d3c0*/  @P1 SHF.R.U32.HI R152, RZ, R12, R21 ;  /* 0x0000000cff981219 */ /* 0x002fe20000011615 */
[----:B------:R-:W-:Y:S01]  /*d3d0*/  VIADD R12, R168, 0xfffffffe ;  /* 0xfffffffea80c7836 */ /* 0x000fe20000000000 */
[----:B------:R-:W-:Y:S02]  /*d3e0*/  PLOP3.LUT P1, PT, PT, PT, UP0, 0x40, 0x0 ;  /* 0x000000000000781c */ /* 0x000fe40003f2e808 */
[----:B------:R-:W-:-:S05]  /*d3f0*/  IADD3 R21, R152, R184, -R23 ;  /* 0x000000b898157210 */ /* 0x000fca0007ffe817 */
[----:B------:R-:W-:-:S06]  /*d400*/  VIADD R152, R21, UR46 ;  /* 0x0000002e15987c36 */ /* 0x000fcc0008000000 */
[----:B------:R-:W-:Y:S05]  /*d410*/  @P1 BRA `(.L_x_5914) ;  /* 0x0000000000541947 */ /* 0x000fea0003800000 */
[C---:B------:R-:W-:Y:S01]  /*d420*/  ISETP.GT.AND P1, PT, R21.reuse, RZ, PT ;  /* 0x000000ff1500720c */ /* 0x040fe20003f24270 */
[----:B------:R-:W-:Y:S01]  /*d430*/  BSSY B0, `(.L_x_5915) ;  /* 0x0000010000007945 */ /* 0x000fe20003800000 */
[----:B------:R-:W-:-:S11]  /*d440*/  VIADD R153, R21, 0xffffffff ;  /* 0xffffffff15997836 */ /* 0x000fd60000000000 */
[----:B------:R-:W-:Y:S05]  /*d450*/  @P1 BRA `(.L_x_5916) ;  /* 0x0000000000201947 */ /* 0x000fea0003800000 */
[----:B------:R-:W-:Y:S01]  /*d460*/  UISETP.NE.AND UP0, UPT, UR47, 0x1, UPT ;  /* 0x000000012f00788c */ /* 0x000fe2000bf05270 */
[----:B------:R-:W-:-:S05]  /*d470*/  IMAD.MOV R21, RZ, RZ, -R21 ;  /* 0x000000ffff157224 */ /* 0x000fca00078e0a15 */
[----:B------:R-:W-:-:S05]  /*d480*/  PLOP3.LUT P1, PT, PT, PT, UP0, 0x80, 0x0 ;  /* 0x000000000000781c */ /* 0x000fca0003f2f008 */
[----:B------:R-:W-:-:S08]  /*d490*/  @UP0 ULDC.64 UR4, c[0x0][0x9e8] ;  /* 0x00027a0000040ab9 */ /* 0x000fd00000000a00 */
[----:B------:R-:W-:-:S05]  /*d4a0*/  @P1 IMAD.HI.U32 R153, R21, UR4, RZ ;  /* 0x0000000415991c27 */ /* 0x000fca000f8e00ff */
[----:B------:R-:W-:-:S04]  /*d4b0*/  @P1 SHF.R.U32.HI R21, RZ, UR5, R153 ;  /* 0x00000005ff151c19 */ /* 0x000fc80008011699 */
[----:B------:R-:W-:Y:S01]  /*d4c0*/  LOP3.LUT R153, RZ, R21, RZ, 0x33, !PT ;  /* 0x00000015ff997212 */ /* 0x000fe200078e33ff */
[----:B------:R-:W-:Y:S06]  /*d4d0*/  BRA `(.L_x_5917) ;  /* 0x0000000000147947 */ /* 0x000fec0003800000 */
.L_x_5916:
[----:B------:R-:W-:-:S06]  /*d4e0*/  UISETP.NE.AND UP0, UPT, UR47, 0x1, UPT ;  /* 0x000000012f00788c */ /* 0x000fcc000bf05270 */
[----:B------:R-:W-:-:S05]  /*d4f0*/  PLOP3.LUT P1, PT, PT, PT, UP0, 0x80, 0x0 ;  /* 0x000000000000781c */ /* 0x000fca0003f2f008 */
[----:B------:R-:W-:-:S08]  /*d500*/  @UP0 ULDC.64 UR4, c[0x0][0x9e8] ;  /* 0x00027a0000040ab9 */ /* 0x000fd00000000a00 */
[----:B------:R-:W-:-:S05]  /*d510*/  @P1 IMAD.HI.U32 R21, R153, UR4, RZ ;  /* 0x0000000499151c27 */ /* 0x000fca000f8e00ff */
[----:B------:R-:W-:-:S07]  /*d520*/  @P1 SHF.R.U32.HI R153, RZ, UR5, R21 ;  /* 0x00000005ff991c19 */ /* 0x000fce0008011615 */
.L_x_5917:
[----:B------:R-:W-:Y:S05]  /*d530*/  BSYNC B0 ;  /* 0x0000000000007941 */ /* 0x000fea0003800000 */
.L_x_5915:
[----:B------:R-:W-:-:S04]  /*d540*/  IMAD.U32 R21, RZ, RZ, UR47 ;  /* 0x0000002fff157e24 */ /* 0x000fc8000f8e00ff */
[----:B------:R-:W-:-:S05]  /*d550*/  IMAD R21, R153, R21, UR47 ;  /* 0x0000002f99157e24 */ /* 0x000fca000f8e0215 */
[----:B------:R-:W-:-:S07]  /*d560*/  VIMNMX R152, R152, R21, PT ;  /* 0x0000001598987248 */ /* 0x000fce0003fe0100 */
.L_x_5914:
[----:B------:R-:W2:Y:S01]  /*d570*/  LDL R153, [R1+0x8] ;  /* 0x0000080001997983 */ /* 0x000ea20000100800 */
[----:B------:R-:W-:Y:S01]  /*d580*/  SHF.R.S32.HI R21, RZ, 0x1f, R152 ;  /* 0x0000001fff157819 */ /* 0x000fe20000011498 */
[----:B------:R-:W-:Y:S03]  /*d590*/  BSSY B1, `(.L_x_5918) ;  /* 0x00002b5000017945 */ /* 0x000fe60003800000 */
[----:B------:R-:W-:-:S04]  /*d5a0*/  LEA.HI R21, R21, R152, RZ, 0x6 ;  /* 0x0000009815157211 */ /* 0x000fc800078f30ff */
[----:B------:R-:W-:-:S04]  /*d5b0*/  SHF.R.S32.HI R21, RZ, 0x6, R21 ;  /* 0x00000006ff157819 */ /* 0x000fc80000011415 */
[----:B--2---:R-:W-:-:S04]  /*d5c0*/  VIMNMX R226, R153, R21, !PT ;  /* 0x0000001599e27248 */ /* 0x004fc80007fe0100 */
[----:B------:R-:W-:-:S13]  /*d5d0*/  ISETP.GE.AND P1, PT, R12, R226, PT ;  /* 0x000000e20c00720c */ /* 0x000fda0003f26270 */
[----:B------:R-:W-:Y:S05]  /*d5e0*/  @!P1 BRA `(.L_x_5919) ;  /* 0x0000002800bc9947 */ /* 0x000fea0003800000 */
[----:B------:R-:W-:Y:S01]  /*d5f0*/  BSSY B0, `(.L_x_5920) ;  /* 0x00002ab000007945 */ /* 0x000fe20003800000 */
.L_x_5941:
[----:B------:R-:W-:-:S05]  /*d600*/  VIADD R209, R18, 0x1 ;  /* 0x0000000112d17836 */ /* 0x000fca0000000000 */
[----:B------:R-:W-:-:S04]  /*d610*/  ISETP.NE.AND P1, PT, R209, 0x2, PT ;  /* 0x00000002d100780c */ /* 0x000fc80003f25270 */
[----:B------:R-:W-:Y:S02]  /*d620*/  SEL R20, RZ, 0x1, P1 ;  /* 0x00000001ff147807 */ /* 0x000fe40000800000 */
[----:B------:R-:W-:Y:S02]  /*d630*/  SEL R209, R209, RZ, P1 ;  /* 0x000000ffd1d17207 */ /* 0x000fe40000800000 */
[----:B------:R-:W-:Y:S01]  /*d640*/  LOP3.LUT R19, R19, R20, RZ, 0x3c, !PT ;  /* 0x0000001413137212 */ /* 0x000fe200078e3cff */
[----:B0-----:R-:W-:Y:S06]  /*d650*/  @!P0 BRA `(.L_x_5921) ;  /* 0x0000000000048947 */ /* 0x001fec0003800000 */
[----:B------:R-:W-:Y:S01]  /*d660*/  BPT.TRAP 0x1 ;  /* 0x000000040000795c */ /* 0x000fe20000300000 */
.L_x_5921:
[----:B------:R-:W-:Y:S01]  /*d670*/  IMAD R21, R209, 0x8, R2 ;  /* 0x00000008d1157824 */ /* 0x000fe200078e0202 */
[----:B------:R-:W-:-:S04]  /*d680*/  SHF.L.U32 R212, R19, 0x1f, RZ ;  /* 0x0000001f13d47819 */ /* 0x000fc800000006ff */
[----:B------:R0:W1:Y:S01]  /*d690*/  SYNCS.PHASECHK.TRANS64.TRYWAIT P1, [R21+URZ+0x28c30], R212 ;  /* 0x028c30d4150075a7 */ /* 0x000062000802017f */
[----:B------:R-:W-:Y:S05]  /*d6a0*/  @!P0 BRA `(.L_x_5922) ;  /* 0x0000000000048947 */ /* 0x000fea0003800000 */
[----:B------:R-:W-:Y:S01]  /*d6b0*/  BPT.TRAP 0x1 ;  /* 0x000000040000795c */ /* 0x000fe20000300000 */
.L_x_5922:
[----:B------:R-:W-:Y:S01]  /*d6c0*/  BSSY B2, `(.L_x_5923) ;  /* 0x0000006000027945 */ /* 0x000fe20003800000 */
[----:B------:R-:W-:Y:S02]  /*d6d0*/  IMAD R156, R209, 0x200, R14 ;  /* 0x00000200d19c7824 */ /* 0x000fe400078e020e */
[----:B------:R-:W-:Y:S01]  /*d6e0*/  IMAD.MOV.U32 R157, RZ, RZ, 0x40000040 ;  /* 0x40000040ff9d7424 */ /* 0x000fe200078e00ff */
[----:B-1----:R-:W-:Y:S06]  /*d6f0*/  @P1 BRA `(.L_x_5924) ;  /* 0x0000000000081947 */ /* 0x002fec0003800000 */
[----:B------:R-:W1:Y:S02]  /*d700*/  SYNCS.PHASECHK.TRANS64.TRYWAIT P1, [R21+URZ+0x28c30], R212 ;  /* 0x028c30d4150075a7 */ /* 0x000e64000802017f */
[----:B-1----:R-:W-:Y:S05]  /*d710*/  @!P1 BRA `(.L_x_5925) ;  /* 0x0000013c00609947 */ /* 0x002fea0003800000 */
.L_x_5924:
[----:B------:R-:W-:Y:S05]  /*d720*/  BSYNC B2 ;  /* 0x0000000000027941 */ /* 0x000fea0003800000 */
.L_x_5923:
[C---:B------:R-:W-:Y:S01]  /*d730*/  R2UR UR6, R156.reuse ;  /* 0x000000009c0672ca */ /* 0x040fe200000e0000 */
[C---:B------:R-:W-:Y:S01]  /*d740*/  VIADD R154, R156.reuse, 0x2 ;  /* 0x000000029c9a7836 */ /* 0x040fe20000000000 */
[----:B------:R-:W-:Y:S01]  /*d750*/  R2UR UR7, R157 ;  /* 0x000000009d0772ca */ /* 0x000fe200000e0000 */
[----:B------:R-:W-:Y:S01]  /*d760*/  VIADD R152, R156, 0x4 ;  /* 0x000000049c987836 */ /* 0x000fe20000000000 */
[----:B------:R-:W-:Y:S01]  /*d770*/  R2UR UR4, R4 ;  /* 0x00000000040472ca */ /* 0x000fe200000e0000 */
[----:B------:R-:W-:Y:S01]  /*d780*/  VIADD R156, R156, 0x6 ;  /* 0x000000069c9c7836 */ /* 0x000fe20000000000 */
[----:B------:R-:W-:Y:S01]  /*d790*/  R2UR UR5, R5 ;  /* 0x00000000050572ca */ /* 0x000fe200000e0000 */
[----:B------:R-:W-:Y:S01]  /*d7a0*/  IMAD.MOV.U32 R155, RZ, RZ, 0x40000040 ;  /* 0x40000040ff9b7424 */ /* 0x000fe200078e00ff */
[----:B------:R-:W-:Y:S01]  /*d7b0*/  MOV R157, 0x40000040 ;  /* 0x40000040009d7802 */ /* 0x000fe20000000f00 */
[----:B------:R-:W-:Y:S01]  /*d7c0*/  IMAD.MOV.U32 R153, RZ, RZ, 0x40000040 ;  /* 0x40000040ff997424 */ /* 0x000fe200078e00ff */
[----:B------:R-:W-:-:S02]  /*d7d0*/  R2UR UR10, R154 ;  /* 0x000000009a0a72ca */ /* 0x000fc400000e0000 */
[----:B------:R-:W-:Y:S02]  /*d7e0*/  R2UR UR11, R155 ;  /* 0x000000009b0b72ca */ /* 0x000fe400000e0000 */
[----:B------:R-:W-:Y:S02]  /*d7f0*/  R2UR UR14, R152 ;  /* 0x00000000980e72ca */ /* 0x000fe400000e0000 */
[----:B------:R-:W-:Y:S02]  /*d800*/  R2UR UR15, R153 ;  /* 0x00000000990f72ca */ /* 0x000fe400000e0000 */
[----:B------:R-:W-:Y:S02]  /*d810*/  R2UR UR18, R156 ;  /* 0x000000009c1272ca */ /* 0x000fe400000e0000 */
[----:B------:R-:W-:Y:S02]  /*d820*/  R2UR UR19, R157 ;  /* 0x000000009d1372ca */ /* 0x000fe400000e0000 */
[----:B------:R-:W-:Y:S01]  /*d830*/  WARPGROUP.ARRIVE ;  /* 0x00000000000079c5 */ /* 0x000fe20000000000 */
[----:B------:R-:W-:-:S02]  /*d840*/  R2UR UR8, R10 ;  /* 0x000000000a0872ca */ /* 0x000fc400000e0000 */
[----:B------:R-:W-:Y:S02]  /*d850*/  R2UR UR9, R11 ;  /* 0x000000000b0972ca */ /* 0x000fe400000e0000 */
        /* <DEDUP_REMOVED lines=17> */
.L_x_5926:
[----:B------:R-:W2:Y:S01]  /*d970*/  LDC R20, c[0x0][0x448] ;  /* 0x00011200ff147b82 */ /* 0x000ea20000000800 */
[----:B------:R-:W-:Y:S02]  /*d980*/  IMAD.IADD R216, R229, 0x1, R195 ;  /* 0x00000001e5d87824 */ /* 0x000fe400078e02c3 */
[----:B------:R-:W-:Y:S01]  /*d990*/  FMUL.FTZ R221, R156, UR44 ;  /* 0x0000002c9cdd7c20 */ /* 0x000fe20008410000 */
[----:B------:R-:W-:Y:S01]  /*d9a0*/  FMUL.FTZ R156, R159, UR44 ;  /* 0x0000002c9f9c7c20 */ /* 0x000fe20008410000 */
[----:B------:R-:W-:Y:S01]  /*d9b0*/  FMUL.FTZ R159, R163, UR44 ;  /* 0x0000002ca39f7c20 */ /* 0x000fe20008410000 */
[----:B------:R-:W-:Y:S01]  /*d9c0*/  FMUL.FTZ R163, R167, UR44 ;  /* 0x0000002ca7a37c20 */ /* 0x000fe20008410000 */
[----:B------:R-:W-:Y:S01]  /*d9d0*/  FMUL.FTZ R222, R165, UR44 ;  /* 0x0000002ca5de7c20 */ /* 0x000fe20008410000 */
[----:B------:R-:W-:Y:S01]  /*d9e0*/  FMUL.FTZ R167, R168, UR44 ;  /* 0x0000002ca8a77c20 */ /* 0x000fe20008410000 */
[----:B------:R-:W-:Y:S01]  /*d9f0*/  UISETP.NE.AND UP0, UPT, UR48, URZ, UPT ;  /* 0x0000003f3000728c */ /* 0x000fe2000bf05270 */
[----:B------:R-:W-:Y:S01]  /*da00*/  FMUL.FTZ R165, R170, UR44 ;  /* 0x0000002caaa57c20 */ /* 0x000fe20008410000 */
[----:B------:R-:W-:Y:S01]  /*da10*/  FMUL.FTZ R168, R174, UR44 ;  /* 0x0000002caea87c20 */ /* 0x000fe20008410000 */
[----:B------:R-:W-:Y:S01]  /*da20*/  FMUL.FTZ R170, R175, UR44 ;  /* 0x0000002cafaa7c20 */ /* 0x000fe20008410000 */
[----:B------:R-:W-:Y:S01]  /*da30*/  FMUL.FTZ R174, R179, UR44 ;  /* 0x0000002cb3ae7c20 */ /* 0x000fe20008410000 */
[----:B------:R-:W-:Y:S01]  /*da40*/  FMUL.FTZ R175, R176, UR44 ;  /* 0x0000002cb0af7c20 */ /* 0x000fe20008410000 */
[----:B------:R-:W-:-:S02]  /*da50*/  IMAD.SHL.U32 R179, R12, 0x40, RZ ;  /* 0x000000400cb37824 */ /* 0x000fc400078e00ff */
        /* <DEDUP_REMOVED lines=11> */
[----:B------:R-:W-:Y:S01]  /*db10*/  FMUL.FTZ R181, R181, UR44 ;  /* 0x0000002cb5b57c20 */ /* 0x000fe20008410000 */
[----:B------:R-:W-:Y:S01]  /*db20*/  FMUL.FTZ R176, R182, UR44 ;  /* 0x0000002cb6b07c20 */ /* 0x000fe20008410000 */
[----:B------:R-:W-:Y:S01]  /*db30*/  IADD3 R223, -R185, 0x1, -R179 ;  /* 0x00000001b9df7810 */ /* 0x000fe20007ffe9b3 */
[----:B------:R-:W2:Y:S03]  /*db40*/  MUFU.TANH R219, R219 ;  /* 0x000000db00db7308 */ /* 0x000ea60000002400 */
[----:B------:R-:W-:-:S05]  /*db50*/  IADD3 R223, -R23, R223, R184 ;  /* 0x000000df17df7210 */ /* 0x000fca0007ffe1b8 */
[----:B------:R-:W3:Y:S01]  /*db60*/  @P1 LDC R217, c[0x0][0x44c] ;  /* 0x00011300ffd91b82 */ /* 0x000ee20000000800 */
[----:B------:R-:W4:Y:S01]  /*db70*/  MUFU.TANH R154, R154 ;  /* 0x0000009a009a7308 */ /* 0x000f220000002400 */
[C---:B------:R-:W-:Y:S02]  /*db80*/  VIADD R224, R223.reuse, UR43 ;  /* 0x0000002bdfe07c36 */ /* 0x040fe40008000000 */
[----:B------:R-:W-:-:S04]  /*db90*/  VIADD R223, R223, UR45 ;  /* 0x0000002ddfdf7c36 */ /* 0x000fc80008000000 */
[----:B------:R-:W5:Y:S01]  /*dba0*/  @P1 LDC R20, c[0x0][0x450] ;  /* 0x00011400ff141b82 */ /* 0x000f620000000800 */
[----:B------:R-:W0:Y:S08]  /*dbb0*/  MUFU.TANH R221, R221 ;  /* 0x000000dd00dd7308 */ /* 0x000e300000002400 */
[----:B------:R-:W0:Y:S01]  /*dbc0*/  MUFU.TANH R157, R157 ;  /* 0x0000009d009d7308 */ /* 0x000e220000002400 */
[----:B---3--:R-:W-:-:S07]  /*dbd0*/  @P1 IMAD.HI.U32 R217, R216, R217, RZ ;  /* 0x000000d9d8d91227 */ /* 0x008fce00078e00ff */
[----:B------:R-:W3:Y:S01]  /*dbe0*/  MUFU.TANH R156, R156 ;  /* 0x0000009c009c7308 */ /* 0x000ee20000002400 */
[----:B-----5:R-:W-:Y:S01]  /*dbf0*/  @P1 SHF.R.U32.HI R216, RZ, R20, R217 ;  /* 0x00000014ffd81219 */ /* 0x020fe200000116d9 */
[----:B------:R-:W-:Y:S01]  /*dc00*/  FMUL.FTZ R20, R155, UR44 ;  /* 0x0000002c9b147c20 */ /* 0x000fe20008410000 */
[----:B------:R-:W-:Y:S01]  /*dc10*/  FMUL.FTZ R155, R158, UR44 ;  /* 0x0000002c9e9b7c20 */ /* 0x000fe20008410000 */
[----:B------:R-:W-:Y:S01]  /*dc20*/  FMUL.FTZ R158, R162, UR44 ;  /* 0x0000002ca29e7c20 */ /* 0x000fe20008410000 */
[----:B------:R-:W-:Y:S01]  /*dc30*/  FMUL.FTZ R162, R166, UR44 ;  /* 0x0000002ca6a27c20 */ /* 0x000fe20008410000 */
[----:B------:R-:W5:Y:S01]  /*dc40*/  SHFL.IDX PT, R225, R216, RZ, 0x1c1f ;  /* 0x001c1fffd8e17589 */ /* 0x000f6200000e0000 */
[----:B------:R-:W-:Y:S01]  /*dc50*/  FMUL.FTZ R166, R171, UR44 ;  /* 0x0000002caba67c20 */ /* 0x000fe20008410000 */
[----:B------:R-:W-:Y:S01]  /*dc60*/  FMUL.FTZ R171, R172, UR44 ;  /* 0x0000002cacab7c20 */ /* 0x000fe20008410000 */
[----:B------:R-:W-:Y:S01]  /*dc70*/  FMUL.FTZ R172, R178, UR44 ;  /* 0x0000002cb2ac7c20 */ /* 0x000fe20008410000 */
[----:B------:R-:W-:Y:S01]  /*dc80*/  FMUL.FTZ R217, R152, UR44 ;  /* 0x0000002c98d97c20 */ /* 0x000fe20008410000 */
[----:B------:R-:W-:Y:S01]  /*dc90*/  FMUL.FTZ R178, R183, UR44 ;  /* 0x0000002cb7b27c20 */ /* 0x000fe20008410000 */
[----:B------:R-:W-:Y:S01]  /*dca0*/  PLOP3.LUT P1, PT, PT, PT, UP0, 0x40, 0x0 ;  /* 0x000000000000781c */ /* 0x000fe20003f2e808 */
[----:B------:R-:W0:Y:S01]  /*dcb0*/  MUFU.TANH R20, R20 ;  /* 0x0000001400147308 */ /* 0x000e220000002400 */
[----:B------:R-:W-:-:S05]  /*dcc0*/  VIADD R152, R21, 0x28c40 ;  /* 0x00028c4015987836 */ /* 0x000fca0000000000 */
[----:B------:R-:W-:Y:S02]  /*dcd0*/  PRMT R152, R187, 0x654, R152 ;  /* 0x00000654bb987816 */ /* 0x000fe40000000098 */
[----:B------:R-:W0:Y:S02]  /*dce0*/  MUFU.TANH R217, R217 ;  /* 0x000000d900d97308 */ /* 0x000e240000002400 */
[----:B------:R0:W-:Y:S06]  /*dcf0*/  SYNCS.ARRIVE.TRANS64.RED.A1T0 RZ, [R152+URZ], RZ ;  /* 0x000000ff98ff79a7 */ /* 0x0001ec000810043f */
[----:B------:R-:W0:Y:S01]  /*dd00*/  MUFU.TANH R155, R155 ;  /* 0x0000009b009b7308 */ /* 0x000e220000002400 */
[----:B-----5:R-:W-:-:S02]  /*dd10*/  IMAD.IADD R183, R225, 0x1, R224 ;  /* 0x00000001e1b77824 */ /* 0x020fc400078e02e0 */
[----:B------:R-:W-:-:S05]  /*dd20*/  IMAD.IADD R182, R225, 0x1, R223 ;  /* 0x00000001e1b67824 */ /* 0x000fca00078e02df */
        /* <DEDUP_REMOVED lines=25> */
[----:B------:R-:W-:Y:S01]  /*dec0*/  IADD3 R225, -R23, R184, R225 ;  /* 0x000000b817e17210 */ /* 0x000fe20007ffe1e1 */
[----:B------:R-:W-:Y:S03]  /*ded0*/  BSSY B2, `(.L_x_5928) ;  /* 0x0000010000027945 */ /* 0x000fe60003800000 */
[----:B------:R-:W-:-:S13]  /*dee0*/  ISETP.GT.AND P1, PT, R225, -0x1, PT ;  /* 0xffffffffe100780c */ /* 0x000fda0003f24270 */
[----:B------:R-:W-:Y:S05]  /*def0*/  @P1 BRA `(.L_x_5929) ;  /* 0x0000000000201947 */ /* 0x000fea0003800000 */
[----:B------:R-:W-:Y:S01]  /*df00*/  IMAD.U32 R227, RZ, RZ, UR42 ;  /* 0x0000002affe37e24 */ /* 0x000fe2000f8e00ff */
[----:B------:R-:W-:-:S04]  /*df10*/  LOP3.LUT R225, RZ, R225, RZ, 0x33, !PT ;  /* 0x000000e1ffe17212 */ /* 0x000fc800078e33ff */
[----:B------:R-:W-:-:S13]  /*df20*/  ISETP.NE.AND P1, PT, R227, 0x1, PT ;  /* 0x00000001e300780c */ /* 0x000fda0003f25270 */
[----:B0-----:R-:W0:Y:S02]  /*df30*/  @P1 LDC.64 R152, c[0x0][0x9e8] ;  /* 0x00027a00ff981b82 */ /* 0x001e240000000a00 */
[----:B0-----:R-:W-:-:S05]  /*df40*/  @P1 IMAD.HI.U32 R152, R225, R152, RZ ;  /* 0x00000098e1981227 */ /* 0x001fca00078e00ff */
[----:B------:R-:W-:-:S04]  /*df50*/  @P1 SHF.R.U32.HI R225, RZ, R153, R152 ;  /* 0x00000099ffe11219 */ /* 0x000fc80000011698 */
[----:B------:R-:W-:Y:S01]  /*df60*/  LOP3.LUT R225, RZ, R225, RZ, 0x33, !PT ;  /* 0x000000e1ffe17212 */ /* 0x000fe200078e33ff */
[----:B------:R-:W-:Y:S06]  /*df70*/  BRA `(.L_x_5930) ;  /* 0x0000000000147947 */ /* 0x000fec0003800000 */
.L_x_5929:
[----:B------:R-:W-:-:S05]  /*df80*/  IMAD.U32 R227, RZ, RZ, UR42 ;  /* 0x0000002affe37e24 */ /* 0x000fca000f8e00ff */
[----:B------:R-:W-:-:S13]  /*df90*/  ISETP.NE.AND P1, PT, R227, 0x1, PT ;  /* 0x00000001e300780c */ /* 0x000fda0003f25270 */
[----:B0-----:R-:W0:Y:S02]  /*dfa0*/  @P1 LDC.64 R152, c[0x0][0x9e8] ;  /* 0x00027a00ff981b82 */ /* 0x001e240000000a00 */
[----:B0-----:R-:W-:-:S05]  /*dfb0*/  @P1 IMAD.HI.U32 R152, R225, R152, RZ ;  /* 0x00000098e1981227 */ /* 0x001fca00078e00ff */
[----:B------:R-:W-:-:S07]  /*dfc0*/  @P1 SHF.R.U32.HI R225, RZ, R153, R152 ;  /* 0x00000099ffe11219 */ /* 0x000fce0000011698 */
.L_x_5930:
[----:B------:R-:W-:Y:S05]  /*dfd0*/  BSYNC B2 ;  /* 0x0000000000027941 */ /* 0x000fea0003800000 */
.L_x_5928:
[----:B------:R-:W-:-:S04]  /*dfe0*/  IMAD R225, R225, R227, -R179 ;  /* 0x000000e3e1e17224 */ /* 0x000fc800078e0ab3 */
[----:B------:R-:W-:-:S05]  /*dff0*/  IMAD.IADD R225, R225, 0x1, -R185 ;  /* 0x00000001e1e17824 */ /* 0x000fca00078e0ab9 */
[----:B------:R-:W-:Y:S02]  /*e000*/  VIMNMX R182, R182, R225, !PT ;  /* 0x000000e1b6b67248 */ /* 0x000fe40007fe0100 */
[----:B------:R-:W-:-:S07]  /*e010*/  VIADDMNMX R183, R225, R227, R183, PT ;  /* 0x000000e3e1b77246 */ /* 0x000fce00038001b7 */
.L_x_5927:
[----:B------:R-:W-:Y:S01]  /*e020*/  ISETP.GT.AND P1, PT, R12, -0x1, PT ;  /* 0xffffffff0c00780c */ /* 0x000fe20003f24270 */
[----:B------:R-:W2:Y:S01]  /*e030*/  SHFL.IDX PT, R216, R216, 0x1, 0x1c1f ;  /* 0x003c1f00d8d87f89 */ /* 0x000ea200000e0000 */
[----:B------:R-:W-:Y:S02]  /*e040*/  UISETP.NE.AND UP0, UPT, UR48, URZ, UPT ;  /* 0x0000003f3000728c */ /* 0x000fe4000bf05270 */
[C---:B------:R-:W-:Y:S02]  /*e050*/  ISETP.GT.AND P4, PT, R182.reuse, RZ, P1 ;  /* 0x000000ffb600720c */ /* 0x040fe40000f84270 */
[C---:B------:R-:W-:Y:S02]  /*e060*/  ISETP.GT.AND P3, PT, R182.reuse, 0x1, P1 ;  /* 0x00000001b600780c */ /* 0x040fe40000f64270 */
[----:B------:R-:W-:Y:S02]  /*e070*/  ISETP.LT.OR P4, PT, R183, 0x1, P4 ;  /* 0x00000001b700780c */ /* 0x000fe40002781670 */
[----:B------:R-:W-:-:S02]  /*e080*/  ISETP.GT.AND P5, PT, R182, 0x8, P1 ;  /* 0x00000008b600780c */ /* 0x000fc40000fa4270 */
[----:B0-----:R-:W-:Y:S02]  /*e090*/  FSEL R217, R217, -INF , !P4 ;  /* 0xff800000d9d97808 */ /* 0x001fe40006000000 */
[C---:B------:R-:W-:Y:S02]  /*e0a0*/  ISETP.GT.AND P4, PT, R182.reuse, 0x10, P1 ;  /* 0x00000010b600780c */ /* 0x040fe40000f84270 */
[----:B------:R-:W-:Y:S02]  /*e0b0*/  ISETP.GT.AND P2, PT, R182, 0x9, P1 ;  /* 0x00000009b600780c */ /* 0x000fe40000f44270 */
[C---:B------:R-:W-:Y:S02]  /*e0c0*/  ISETP.LT.OR P4, PT, R183.reuse, 0x11, P4 ;  /* 0x00000011b700780c */ /* 0x040fe40002781670 */
[----:B------:R-:W-:Y:S02]  /*e0d0*/  ISETP.LT.OR P3, PT, R183, 0x2, P3 ;  /* 0x00000002b700780c */ /* 0x000fe40001f61670 */
[----:B------:R-:W-:-:S02]  /*e0e0*/  FSEL R160, R160, -INF , !P4 ;  /* 0xff800000a0a07808 */ /* 0x000fc40006000000 */
[----:B------:R-:W-:Y:S01]  /*e0f0*/  ISETP.GT.AND P4, PT, R182, 0x20, P1 ;  /* 0x00000020b600780c */ /* 0x000fe20000f84270 */
[--C-:B--2---:R-:W-:Y:S01]  /*e100*/  IMAD.IADD R224, R224, 0x1, R216.reuse ;  /* 0x00000001e0e07824 */ /* 0x104fe200078e02d8 */
[----:B------:R-:W-:Y:S01]  /*e110*/  ISETP.LT.OR P5, PT, R183, 0x9, P5 ;  /* 0x00000009b700780c */ /* 0x000fe20002fa1670 */
[----:B------:R-:W-:Y:S01]  /*e120*/  IMAD.IADD R223, R223, 0x1, R216 ;  /* 0x00000001dfdf7824 */ /* 0x000fe200078e02d8 */
[C---:B------:R-:W-:Y:S02]  /*e130*/  ISETP.LT.OR P2, PT, R183.reuse, 0xa, P2 ;  /* 0x0000000ab700780c */ /* 0x040fe40001741670 */
[----:B------:R-:W-:Y:S02]  /*e140*/  ISETP.LT.OR P4, PT, R183, 0x21, P4 ;  /* 0x00000021b700780c */ /* 0x000fe40002781670 */
[----:B------:R-:W-:Y:S02]  /*e150*/  FSEL R219, R219, -INF , !P3 ;  /* 0xff800000dbdb7808 */ /* 0x000fe40005800000 */
[----:B------:R-:W-:-:S02]  /*e160*/  FSEL R221, R221, -INF , !P5 ;  /* 0xff800000dddd7808 */ /* 0x000fc40006800000 */
[----:B------:R-:W-:Y:S02]  /*e170*/  FSEL R157, R157, -INF , !P2 ;  /* 0xff8000009d9d7808 */ /* 0x000fe40005000000 */
[C---:B------:R-:W-:Y:S02]  /*e180*/  ISETP.GT.AND P3, PT, R182.reuse, 0x11, P1 ;  /* 0x00000011b600780c */ /* 0x040fe40000f64270 */
[C---:B------:R-:W-:Y:S02]  /*e190*/  ISETP.GT.AND P5, PT, R182.reuse, 0x18, P1 ;  /* 0x00000018b600780c */ /* 0x040fe40000fa4270 */
[C---:B------:R-:W-:Y:S02]  /*e1a0*/  ISETP.GT.AND P2, PT, R182.reuse, 0x19, P1 ;  /* 0x00000019b600780c */ /* 0x040fe40000f44270 */
[----:B------:R-:W-:Y:S02]  /*e1b0*/  FSEL R167, R167, -INF , !P4 ;  /* 0xff800000a7a77808 */ /* 0x000fe40006000000 */
[----:B------:R-:W-:-:S02]  /*e1c0*/  ISETP.GT.AND P4, PT, R182, 0x30, P1 ;  /* 0x00000030b600780c */ /* 0x000fc40000f84270 */
[C---:B------:R-:W-:Y:S02]  /*e1d0*/  ISETP.LT.OR P3, PT, R183.reuse, 0x12, P3 ;  /* 0x00000012b700780c */ /* 0x040fe40001f61670 */
[C---:B------:R-:W-:Y:S02]  /*e1e0*/  ISETP.LT.OR P5, PT, R183.reuse, 0x19, P5 ;  /* 0x00000019b700780c */ /* 0x040fe40002fa1670 */
[C---:B------:R-:W-:Y:S02]  /*e1f0*/  ISETP.LT.OR P2, PT, R183.reuse, 0x1a, P2 ;  /* 0x0000001ab700780c */ /* 0x040fe40001741670 */
[----:B------:R-:W-:Y:S02]  /*e200*/  ISETP.LT.OR P4, PT, R183, 0x31, P4 ;  /* 0x00000031b700780c */ /* 0x000fe40002781670 */
[----:B------:R-:W-:Y:S02]  /*e210*/  FSEL R161, R161, -INF , !P3 ;  /* 0xff800000a1a17808 */ /* 0x000fe40005800000 */
[----:B------:R-:W-:-:S02]  /*e220*/  FSEL R164, R164, -INF , !P5 ;  /* 0xff800000a4a47808 */ /* 0x000fc40006800000 */
[----:B------:R-:W-:Y:S02]  /*e230*/  FSEL R222, R222, -INF , !P2 ;  /* 0xff800000dede7808 */ /* 0x000fe40005000000 */
[C---:B------:R-:W-:Y:S02]  /*e240*/  ISETP.GT.AND P3, PT, R182.reuse, 0x21, P1 ;  /* 0x00000021b600780c */ /* 0x040fe40000f64270 */
[C---:B------:R-:W-:Y:S02]  /*e250*/  ISETP.GT.AND P5, PT, R182.reuse, 0x28, P1 ;  /* 0x00000028b600780c */ /* 0x040fe40000fa4270 */
[----:B------:R-:W-:Y:S02]  /*e260*/  ISETP.GT.AND P2, PT, R182, 0x29, P1 ;  /* 0x00000029b600780c */ /* 0x000fe40000f44270 */
[----:B------:R-:W-:Y:S02]  /*e270*/  FSEL R175, R175, -INF , !P4 ;  /* 0xff800000afaf7808 */ /* 0x000fe40006000000 */
[----:B------:R-:W-:-:S02]  /*e280*/  PLOP3.LUT P4, PT, PT, PT, UP0, 0x40, 0x0 ;  /* 0x000000000000781c */ /* 0x000fc40003f8e808 */
[C---:B------:R-:W-:Y:S02]  /*e290*/  ISETP.LT.OR P3, PT, R183.reuse, 0x22, P3 ;  /* 0x00000022b700780c */ /* 0x040fe40001f61670 */
[C---:B------:R-:W-:Y:S02]  /*e2a0*/  ISETP.LT.OR P5, PT, R183.reuse, 0x29, P5 ;  /* 0x00000029b700780c */ /* 0x040fe40002fa1670 */
[----:B------:R-:W-:Y:S02]  /*e2b0*/  ISETP.LT.OR P2, PT, R183, 0x2a, P2 ;  /* 0x0000002ab700780c */ /* 0x000fe40001741670 */
[----:B------:R-:W-:Y:S02]  /*e2c0*/  FSEL R169, R169, -INF , !P3 ;  /* 0xff800000a9a97808 */ /* 0x000fe40005800000 */
[----:B------:R-:W-:Y:S02]  /*e2d0*/  FSEL R225, R171, -INF , !P5 ;  /* 0xff800000abe17808 */ /* 0x000fe40006800000 */
[----:B------:R-:W-:-:S02]  /*e2e0*/  FSEL R173, R173, -INF , !P2 ;  /* 0xff800000adad7808 */ /* 0x000fc40005000000 */
[C---:B------:R-:W-:Y:S02]  /*e2f0*/  ISETP.GT.AND P3, PT, R182.reuse, 0x31, P1 ;  /* 0x00000031b600780c */ /* 0x040fe40000f64270 */
[C---:B------:R-:W-:Y:S02]  /*e300*/  ISETP.GT.AND P5, PT, R182.reuse, 0x38, P1 ;  /* 0x00000038b600780c */ /* 0x040fe40000fa4270 */
[----:B------:R-:W-:Y:S02]  /*e310*/  ISETP.GT.AND P2, PT, R182, 0x39, P1 ;  /* 0x00000039b600780c */ /* 0x000fe40000f44270 */
[C---:B------:R-:W-:Y:S02]  /*e320*/  ISETP.LT.OR P3, PT, R183.reuse, 0x32, P3 ;  /* 0x00000032b700780c */ /* 0x040fe40001f61670 */
[C---:B------:R-:W-:Y:S02]  /*e330*/  ISETP.LT.OR P5, PT, R183.reuse, 0x39, P5 ;  /* 0x00000039b700780c */ /* 0x040fe40002fa1670 */
[----:B------:R-:W-:-:S02]  /*e340*/  ISETP.LT.OR P2, PT, R183, 0x3a, P2 ;  /* 0x0000003ab700780c */ /* 0x000fc40001741670 */
[----:B------:R-:W-:Y:S02]  /*e350*/  FSEL R177, R177, -INF , !P3 ;  /* 0xff800000b1b17808 */ /* 0x000fe40005800000 */
[----:B------:R-:W-:Y:S02]  /*e360*/  FSEL R180, R180, -INF , !P5 ;  /* 0xff800000b4b47808 */ /* 0x000fe40006800000 */
[----:B------:R-:W-:Y:S01]  /*e370*/  FSEL R181, R181, -INF , !P2 ;  /* 0xff800000b5b57808 */ /* 0x000fe20005000000 */
[----:B------:R-:W-:Y:S06]  /*e380*/  @P4 BRA `(.L_x_5931) ;  /* 0x0000000000584947 */ /* 0x000fec0003800000 */
        /* <DEDUP_REMOVED lines=12> */
.L_x_5933:
[----:B------:R-:W-:-:S05]  /*e450*/  IMAD.U32 R171, RZ, RZ, UR42 ;  /* 0x0000002affab7e24 */ /* 0x000fca000f8e00ff */
[----:B------:R-:W-:-:S13]  /*e460*/  ISETP.NE.AND P2, PT, R171, 0x1, PT ;  /* 0x00000001ab00780c */ /* 0x000fda0003f45270 */
[----:B------:R-:W0:Y:S02]  /*e470*/  @P2 LDC.64 R152, c[0x0][0x9e8] ;  /* 0x00027a00ff982b82 */ /* 0x000e240000000a00 */
[----:B0-----:R-:W-:-:S05]  /*e480*/  @P2 IMAD.HI.U32 R152, R216, R152, RZ ;  /* 0x00000098d8982227 */ /* 0x001fca00078e00ff */
[----:B------:R-:W-:-:S07]  /*e490*/  @P2 SHF.R.U32.HI R216, RZ, R153, R152 ;  /* 0x00000099ffd82219 */ /* 0x000fce0000011698 */
.L_x_5934:
[----:B------:R-:W-:Y:S05]  /*e4a0*/  BSYNC B2 ;  /* 0x0000000000027941 */ /* 0x000fea0003800000 */
.L_x_5932:
[----:B------:R-:W-:-:S04]  /*e4b0*/  IMAD R179, R216, R171, -R179 ;  /* 0x000000abd8b37224 */ /* 0x000fc800078e0ab3 */
[----:B------:R-:W-:-:S05]  /*e4c0*/  IMAD.IADD R179, R179, 0x1, -R185 ;  /* 0x00000001b3b37824 */ /* 0x000fca00078e0ab9 */
[----:B------:R-:W-:Y:S02]  /*e4d0*/  VIMNMX R223, R223, R179, !PT ;  /* 0x000000b3dfdf7248 */ /* 0x000fe40007fe0100 */
[----:B------:R-:W-:-:S07]  /*e4e0*/  VIADDMNMX R224, R179, R171, R224, PT ;  /* 0x000000abb3e07246 */ /* 0x000fce00038001e0 */
.L_x_5931:
[----:B------:R-:W-:Y:S02]  /*e4f0*/  ISETP.GT.AND P2, PT, R223, 0x1, P1 ;  /* 0x00000001df00780c */ /* 0x000fe40000f44270 */
[----:B------:R-:W-:Y:S02]  /*e500*/  LOP3.LUT R22, R22, 0xffffdfff, RZ, 0xc0, !PT ;  /* 0xffffdfff16167812 */ /* 0x000fe400078ec0ff */
[----:B------:R-:W-:Y:S02]  /*e510*/  ISETP.LT.OR P2, PT, R224, 0x2, P2 ;  /* 0x00000002e000780c */ /* 0x000fe40001741670 */
[----:B------:R-:W-:Y:S02]  /*e520*/  @P0 LOP3.LUT R22, R22, 0x2000, RZ, 0xfc, !PT ;  /* 0x0000200016160812 */ /* 0x000fe400078efcff */
[----:B------:R-:W-:Y:S02]  /*e530*/  FSEL R152, R20, -INF , !P2 ;  /* 0xff80000014987808 */ /* 0x000fe40005000000 */
[----:B------:R-:W-:-:S02]  /*e540*/  FMNMX.FTZ R20, R217, R13, !PT ;  /* 0x0000000dd9147209 */ /* 0x000fc40007810000 */
[----:B------:R-:W-:Y:S02]  /*e550*/  ISETP.GT.AND P0, PT, R223, 0x20, P1 ;  /* 0x00000020df00780c */ /* 0x000fe40000f04270 */
[----:B------:R-:W-:Y:S02]  /*e560*/  FMNMX.FTZ R20, R219, R20, !PT ;  /* 0x00000014db147209 */ /* 0x000fe40007810000 */
[----:B------:R-:W-:Y:S02]  /*e570*/  LOP3.LUT R22, R22, 0xfffeffff, RZ, 0xc0, !PT ;  /* 0xfffeffff16167812 */ /* 0x000fe400078ec0ff */
[----:B------:R-:W-:Y:S02]  /*e580*/  FMNMX.FTZ R20, R221, R20, !PT ;  /* 0x00000014dd147209 */ /* 0x000fe40007810000 */
[----:B------:R-:W-:Y:S02]  /*e590*/  ISETP.GT.AND P3, PT, R223, 0x8, P1 ;  /* 0x00000008df00780c */ /* 0x000fe40000f64270 */
[----:B------:R-:W-:-:S02]  /*e5a0*/  FMNMX.FTZ R20, R157, R20, !PT ;  /* 0x000000149d147209 */ /* 0x000fc40007810000 */
[----:B------:R-:W-:Y:S02]  /*e5b0*/  ISETP.GT.AND P4, PT, R223, 0x9, P1 ;  /* 0x00000009df00780c */ /* 0x000fe40000f84270 */
[----:B------:R-:W-:Y:S02]  /*e5c0*/  FMNMX.FTZ R20, R160, R20, !PT ;  /* 0x00000014a0147209 */ /* 0x000fe40007810000 */
[----:B------:R-:W-:Y:S02]  /*e5d0*/  @P0 LOP3.LUT R22, R22, 0x10000, RZ, 0xfc, !PT ;  /* 0x0001000016160812 */ /* 0x000fe400078efcff */
[----:B------:R-:W-:Y:S02]  /*e5e0*/  FMNMX.FTZ R20, R161, R20, !PT ;  /* 0x00000014a1147209 */ /* 0x000fe40007810000 */
[----:B------:R-:W-:Y:S02]  /*e5f0*/  ISETP.GT.AND P0, PT, R223, 0x38, P1 ;  /* 0x00000038df00780c */ /* 0x000fe40000f04270 */
[----:B------:R-:W-:-:S02]  /*e600*/  FMNMX.FTZ R20, R164, R20, !PT ;  /* 0x00000014a4147209 */ /* 0x000fc40007810000 */
[----:B------:R-:W-:Y:S02]  /*e610*/  LOP3.LUT R22, R22, 0xfffffffd, RZ, 0xc0, !PT ;  /* 0xfffffffd16167812 */ /* 0x000fe400078ec0ff */
[----:B------:R-:W-:Y:S02]  /*e620*/  FMNMX.FTZ R20, R222, R20, !PT ;  /* 0x00000014de147209 */ /* 0x000fe40007810000 */
[C---:B------:R-:W-:Y:S02]  /*e630*/  ISETP.LT.OR P3, PT, R224.reuse, 0x9, P3 ;  /* 0x00000009e000780c */ /* 0x040fe40001f61670 */
[----:B------:R-:W-:Y:S02]  /*e640*/  FMNMX.FTZ R20, R167, R20, !PT ;  /* 0x00000014a7147209 */ /* 0x000fe40007810000 */
[----:B------:R-:W-:Y:S02]  /*e650*/  ISETP.LT.OR P4, PT, R224, 0xa, P4 ;  /* 0x0000000ae000780c */ /* 0x000fe40002781670 */
[----:B------:R-:W-:-:S02]  /*e660*/  FMNMX.FTZ R20, R169, R20, !PT ;  /* 0x00000014a9147209 */ /* 0x000fc40007810000 */
[----:B------:R-:W-:Y:S02]  /*e670*/  @P0 LOP3.LUT R22, R22, 0x2, RZ, 0xfc, !PT ;  /* 0x0000000216160812 */ /* 0x000fe400078efcff */
[----:B------:R-:W-:Y:S02]  /*e680*/  FMNMX.FTZ R20, R225, R20, !PT ;  /* 0x00000014e1147209 */ /* 0x000fe40007810000 */
[----:B------:R-:W-:Y:S02]  /*e690*/  ISETP.GT.AND P0, PT, R223, RZ, P1 ;  /* 0x000000ffdf00720c */ /* 0x000fe40000f04270 */
[----:B------:R-:W-:Y:S02]  /*e6a0*/  FMNMX.FTZ R20, R173, R20, !PT ;  /* 0x00000014ad147209 */ /* 0x000fe40007810000 */
[----:B------:R-:W-:Y:S02]  /*e6b0*/  FSEL R155, R155, -INF , !P3 ;  /* 0xff8000009b9b7808 */ /* 0x000fe40005800000 */
[----:B------:R-:W-:-:S02]  /*e6c0*/  FMNMX.FTZ R20, R175, R20, !PT ;  /* 0x00000014af147209 */ /* 0x000fc40007810000 */
[----:B------:R-:W-:Y:S02]  /*e6d0*/  FSEL R156, R156, -INF , !P4 ;  /* 0xff8000009c9c7808 */ /* 0x000fe40006000000 */
[C---:B------:R-:W-:Y:S02]  /*e6e0*/  ISETP.GT.AND P5, PT, R223.reuse, 0x10, P1 ;  /* 0x00000010df00780c */ /* 0x040fe40000fa4270 */
[C---:B------:R-:W-:Y:S02]  /*e6f0*/  ISETP.GT.AND P2, PT, R223.reuse, 0x11, P1 ;  /* 0x00000011df00780c */ /* 0x040fe40000f44270 */
[C---:B------:R-:W-:Y:S02]  /*e700*/  ISETP.GT.AND P3, PT, R223.reuse, 0x18, P1 ;  /* 0x00000018df00780c */ /* 0x040fe40000f64270 */
[----:B------:R-:W-:Y:S02]  /*e710*/  ISETP.GT.AND P4, PT, R223, 0x19, P1 ;  /* 0x00000019df00780c */ /* 0x000fe40000f84270 */
[----:B------:R-:W-:-:S02]  /*e720*/  FMNMX.FTZ R20, R177, R20, !PT ;  /* 0x00000014b1147209 */ /* 0x000fc40007810000 */
[C---:B------:R-:W-:Y:S02]  /*e730*/  ISETP.LT.OR P5, PT, R224.reuse, 0x11, P5 ;  /* 0x00000011e000780c */ /* 0x040fe40002fa1670 */
[C---:B------:R-:W-:Y:S02]  /*e740*/  ISETP.LT.OR P2, PT, R224.reuse, 0x12, P2 ;  /* 0x00000012e000780c */ /* 0x040fe40001741670 */
[C---:B------:R-:W-:Y:S02]  /*e750*/  ISETP.LT.OR P3, PT, R224.reuse, 0x19, P3 ;  /* 0x00000019e000780c */ /* 0x040fe40001f61670 */
[----:B------:R-:W-:Y:S02]  /*e760*/  ISETP.LT.OR P4, PT, R224, 0x1a, P4 ;  /* 0x0000001ae000780c */ /* 0x000fe40002781670 */
[----:B------:R-:W-:Y:S02]  /*e770*/  FMNMX.FTZ R20, R180, R20, !PT ;  /* 0x00000014b4147209 */ /* 0x000fe40007810000 */
[----:B------:R-:W-:-:S02]  /*e780*/  LOP3.LUT R22, R22, 0xffffffdf, RZ, 0xc0, !PT ;  /* 0xffffffdf16167812 */ /* 0x000fc400078ec0ff */
[----:B------:R-:W-:Y:S02]  /*e790*/  FSEL R158, R158, -INF , !P5 ;  /* 0xff8000009e9e7808 */ /* 0x000fe40006800000 */
[----:B------:R-:W-:Y:S02]  /*e7a0*/  FSEL R159, R159, -INF , !P2 ;  /* 0xff8000009f9f7808 */ /* 0x000fe40005000000 */
[----:B------:R-:W-:Y:S02]  /*e7b0*/  FSEL R162, R162, -INF , !P3 ;  /* 0xff800000a2a27808 */ /* 0x000fe40005800000 */
[----:B------:R-:W-:Y:S02]  /*e7c0*/  FSEL R163, R163, -INF , !P4 ;  /* 0xff800000a3a37808 */ /* 0x000fe40006000000 */
[C---:B------:R-:W-:Y:S02]  /*e7d0*/  ISETP.GT.AND P2, PT, R223.reuse, 0x21, P1 ;  /* 0x00000021df00780c */ /* 0x040fe40000f44270 */
[----:B------:R-:W-:-:S02]  /*e7e0*/  ISETP.GT.AND P3, PT, R223, 0x28, P1 ;  /* 0x00000028df00780c */ /* 0x000fc40000f64270 */
[C---:B------:R-:W-:Y:S02]  /*e7f0*/  ISETP.GT.AND P4, PT, R223.reuse, 0x29, P1 ;  /* 0x00000029df00780c */ /* 0x040fe40000f84270 */
[C---:B------:R-:W-:Y:S02]  /*e800*/  ISETP.GT.AND P5, PT, R223.reuse, 0x30, P1 ;  /* 0x00000030df00780c */ /* 0x040fe40000fa4270 */
[C---:B------:R-:W-:Y:S02]  /*e810*/  ISETP.GT.AND P6, PT, R223.reuse, 0x31, P1 ;  /* 0x00000031df00780c */ /* 0x040fe40000fc4270 */
[----:B------:R-:W-:Y:S02]  /*e820*/  ISETP.GT.AND P1, PT, R223, 0x39, P1 ;  /* 0x00000039df00780c */ /* 0x000fe40000f24270 */
[----:B------:R-:W-:Y:S02]  /*e830*/  FMNMX.FTZ R20, R181, R20, !PT ;  /* 0x00000014b5147209 */ /* 0x000fe40007810000 */
[----:B------:R-:W-:-:S02]  /*e840*/  @P0 LOP3.LUT R22, R22, 0x20, RZ, 0xfc, !PT ;  /* 0x0000002016160812 */ /* 0x000fc400078efcff */
[----:B------:R-:W-:Y:S01]  /*e850*/  ISETP.LT.OR P5, PT, R224, 0x31, P5 ;  /* 0x00000031e000780c */ /* 0x000fe20002fa1670 */
[----:B------:R-:W0:Y:S01]  /*e860*/  SHFL.BFLY PT, R153, R20, 0x2, 0x1f ;  /* 0x0c401f0014997f89 */ /* 0x000e2200000e0000 */
[C---:B------:R-:W-:Y:S02]  /*e870*/  LOP3.LUT P0, RZ, R22.reuse, 0x10000, RZ, 0xc0, !PT ;  /* 0x0001000016ff7812 */ /* 0x040fe4000780c0ff */
[----:B------:R-:W-:Y:S02]  /*e880*/  LOP3.LUT R22, R22, 0xfffffff7, RZ, 0xc0, !PT ;  /* 0xfffffff716167812 */ /* 0x000fe400078ec0ff */
[----:B------:R-:W-:Y:S02]  /*e890*/  ISETP.LT.OR P0, PT, R224, 0x21, P0 ;  /* 0x00000021e000780c */ /* 0x000fe40000701670 */
[----:B------:R-:W-:Y:S02]  /*e8a0*/  @P1 LOP3.LUT R22, R22, 0x8, RZ, 0xfc, !PT ;  /* 0x0000000816161812 */ /* 0x000fe400078efcff */
[----:B------:R-:W-:-:S02]  /*e8b0*/  ISETP.LT.OR P6, PT, R224, 0x32, P6 ;  /* 0x00000032e000780c */ /* 0x000fc400037c1670 */
[C---:B------:R-:W-:Y:S02]  /*e8c0*/  LOP3.LUT P1, RZ, R22.reuse, 0x2, RZ, 0xc0, !PT ;  /* 0x0000000216ff7812 */ /* 0x040fe4000782c0ff */
[----:B------:R-:W-:Y:S02]  /*e8d0*/  LOP3.LUT R22, R22, 0xffffffbf, RZ, 0xc0, !PT ;  /* 0xffffffbf16167812 */ /* 0x000fe400078ec0ff */
[----:B------:R-:W-:Y:S02]  /*e8e0*/  ISETP.LT.OR P1, PT, R224, 0x39, P1 ;  /* 0x00000039e000780c */ /* 0x000fe40000f21670 */
[----:B------:R-:W-:Y:S02]  /*e8f0*/  FSEL R174, R174, -INF , !P6 ;  /* 0xff800000aeae7808 */ /* 0x000fe40007000000 */
[----:B------:R-:W-:Y:S02]  /*e900*/  @P0 LOP3.LUT R22, R22, 0x40, RZ, 0xfc, !PT ;  /* 0x0000004016160812 */ /* 0x000fe400078efcff */
[----:B------:R-:W-:-:S02]  /*e910*/  ISETP.LT.OR P0, PT, R224, 0x22, P2 ;  /* 0x00000022e000780c */ /* 0x000fc40001701670 */
[----:B------:R-:W-:Y:S02]  /*e920*/  LOP3.LUT P2, RZ, R22, 0x20, RZ, 0xc0, !PT ;  /* 0x0000002016ff7812 */ /* 0x000fe4000784c0ff */
[----:B0-----:R-:W-:Y:S02]  /*e930*/  FMNMX.FTZ R153, R20, R153, !PT ;  /* 0x0000009914997209 */ /* 0x001fe40007810000 */
[----:B------:R-:W-:Y:S02]  /*e940*/  LOP3.LUT R22, R22, 0xffffffef, RZ, 0xc0, !PT ;  /* 0xffffffef16167812 */ /* 0x000fe400078ec0ff */
[----:B------:R-:W-:Y:S01]  /*e950*/  ISETP.LT.OR P2, PT, R224, 0x1, P2 ;  /* 0x00000001e000780c */ /* 0x000fe20001741670 */
[----:B------:R-:W0:Y:S01]  /*e960*/  SHFL.BFLY PT, R171, R153, 0x1, 0x1f ;  /* 0x0c201f0099ab7f89 */ /* 0x000e2200000e0000 */
[----:B------:R-:W-:Y:S02]  /*e970*/  FSEL R176, R176, -INF , !P1 ;  /* 0xff800000b0b07808 */ /* 0x000fe40004800000 */
[----:B------:R-:W-:-:S02]  /*e980*/  FSEL R154, R154, -INF , !P2 ;  /* 0xff8000009a9a7808 */ /* 0x000fc40005000000 */
[----:B------:R-:W-:Y:S02]  /*e990*/  @P0 LOP3.LUT R22, R22, 0x10, RZ, 0xfc, !PT ;  /* 0x0000001016160812 */ /* 0x000fe400078efcff */
[----:B------:R-:W-:Y:S02]  /*e9a0*/  ISETP.LT.OR P0, PT, R224, 0x29, P3 ;  /* 0x00000029e000780c */ /* 0x000fe40001f01670 */
[C---:B------:R-:W-:Y:S02]  /*e9b0*/  LOP3.LUT P3, RZ, R22.reuse, 0x8, RZ, 0xc0, !PT ;  /* 0x0000000816ff7812 */ /* 0x040fe4000786c0ff */
[----:B------:R-:W-:Y:S02]  /*e9c0*/  LOP3.LUT R22, R22, 0xfffffffb, RZ, 0xc0, !PT ;  /* 0xfffffffb16167812 */ /* 0x000fe400078ec0ff */
[----:B------:R-:W-:Y:S02]  /*e9d0*/  FMNMX.FTZ R179, R154, R15, !PT ;  /* 0x0000000f9ab37209 */ /* 0x000fe40007810000 */
[----:B------:R-:W-:-:S02]  /*e9e0*/  ISETP.LT.OR P3, PT, R224, 0x3a, P3 ;  /* 0x0000003ae000780c */ /* 0x000fc40001f61670 */
[----:B------:R-:W-:Y:S02]  /*e9f0*/  FMNMX.FTZ R179, R152, R179, !PT ;  /* 0x000000b398b37209 */ /* 0x000fe40007810000 */
[----:B------:R-:W-:Y:S02]  /*ea00*/  FSEL R178, R178, -INF , !P3 ;  /* 0xff800000b2b27808 */ /* 0x000fe40005800000 */
[----:B------:R-:W-:Y:S02]  /*ea10*/  @P0 LOP3.LUT R22, R22, 0x4, RZ, 0xfc, !PT ;  /* 0x0000000416160812 */ /* 0x000fe400078efcff */
[----:B------:R-:W-:Y:S02]  /*ea20*/  ISETP.LT.OR P0, PT, R224, 0x2a, P4 ;  /* 0x0000002ae000780c */ /* 0x000fe40002701670 */
[----:B0-----:R-:W-:Y:S02]  /*ea30*/  FMNMX.FTZ R171, R153, R171, !PT ;  /* 0x000000ab99ab7209 */ /* 0x001fe40007810000 */
[----:B------:R-:W-:-:S02]  /*ea40*/  LOP3.LUT R22, R22, 0xffffbfff, RZ, 0xc0, !PT ;  /* 0xffffbfff16167812 */ /* 0x000fc400078ec0ff */
[----:B------:R-:W-:Y:S02]  /*ea50*/  FMNMX.FTZ R179, R155, R179, !PT ;  /* 0x000000b39bb37209 */ /* 0x000fe40007810000 */
[C---:B------:R-:W-:Y:S02]  /*ea60*/  FSETP.NEU.FTZ.AND P4, PT, R171.reuse, -INF , PT ;  /* 0xff800000ab00780b */ /* 0x040fe40003f9d000 */
[----:B------:R-:W-:Y:S02]  /*ea70*/  FMNMX.FTZ R179, R156, R179, !PT ;  /* 0x000000b39cb37209 */ /* 0x000fe40007810000 */
[----:B------:R-:W-:Y:S02]  /*ea80*/  FSEL R20, R171, RZ, P4 ;  /* 0x000000ffab147208 */ /* 0x000fe40002000000 */
[----:B------:R-:W-:Y:S02]  /*ea90*/  @P0 LOP3.LUT R22, R22, 0x4000, RZ, 0xfc, !PT ;  /* 0x0000400016160812 */ /* 0x000fe400078efcff */
[----:B------:R-:W-:Y:S01]  /*eaa0*/  FMNMX.FTZ R179, R158, R179, !PT ;  /* 0x000000b39eb37209 */ /* 0x000fe20007810000 */
[----:B------:R-:W-:Y:S01]  /*eab0*/  FADD.FTZ R13, -R20, R13 ;  /* 0x0000000d140d7221 */ /* 0x000fe20000010100 */
[----:B------:R-:W-:Y:S01]  /*eac0*/  LOP3.LUT R22, R22, 0xffff7fff, RZ, 0xc0, !PT ;  /* 0xffff7fff16167812 */ /* 0x000fe200078ec0ff */
[----:B------:R-:W-:Y:S01]  /*ead0*/  IMAD.U32 R20, RZ, RZ, UR38 ;  /* 0x00000026ff147e24 */ /* 0x000fe2000f8e00ff */
[----:B------:R-:W-:-:S02]  /*eae0*/  FMNMX.FTZ R179, R159, R179, !PT ;  /* 0x000000b39fb37209 */ /* 0x000fc40007810000 */
[----:B------:R-:W-:Y:S01]  /*eaf0*/  @P5 LOP3.LUT R22, R22, 0x8000, RZ, 0xfc, !PT ;  /* 0x0000800016165812 */ /* 0x000fe200078efcff */
[-C--:B------:R-:W-:Y:S01]  /*eb00*/  FMUL.FTZ R153, R171, R20.reuse ;  /* 0x00000014ab997220 */ /* 0x080fe20000410000 */
[----:B------:R-:W-:Y:S01]  /*eb10*/  FMNMX.FTZ R179, R162, R179, !PT ;  /* 0x000000b3a2b37209 */ /* 0x000fe20007810000 */
[----:B------:R-:W-:Y:S01]  /*eb20*/  FMUL.FTZ R13, R13, R20 ;  /* 0x000000140d0d7220 */ /* 0x000fe20000410000 */
[C---:B------:R-:W-:Y:S02]  /*eb30*/  LOP3.LUT P5, RZ, R22.reuse, 0x40, RZ, 0xc0, !PT ;  /* 0x0000004016ff7812 */ /* 0x040fe400078ac0ff */
[----:B------:R-:W-:Y:S02]  /*eb40*/  LOP3.LUT P0, RZ, R22, 0x10, RZ, 0xc0, !PT ;  /* 0x0000001016ff7812 */ /* 0x000fe4000780c0ff */
[----:B------:R-:W-:Y:S02]  /*eb50*/  FSEL R165, R165, -INF , !P5 ;  /* 0xff800000a5a57808 */ /* 0x000fe40006800000 */
[----:B------:R-:W-:-:S02]  /*eb60*/  FMNMX.FTZ R179, R163, R179, !PT ;  /* 0x000000b3a3b37209 */ /* 0x000fc40007810000 */
[----:B------:R-:W-:Y:S02]  /*eb70*/  FSEL R153, R153, RZ, P4 ;  /* 0x000000ff99997208 */ /* 0x000fe40002000000 */
[----:B------:R-:W-:Y:S02]  /*eb80*/  LOP3.LUT P4, RZ, R22, 0x4, RZ, 0xc0, !PT ;  /* 0x0000000416ff7812 */ /* 0x000fe4000788c0ff */
[----:B------:R-:W-:Y:S01]  /*eb90*/  FSEL R166, R166, -INF , !P0 ;  /* 0xff800000a6a67808 */ /* 0x000fe20004000000 */
[-CC-:B------:R-:W-:Y:S01]  /*eba0*/  FFMA.FTZ R217, R217, R20.reuse, -R153.reuse ;  /* 0x00000014d9d97223 */ /* 0x180fe20000010899 */
[----:B------:R-:W-:Y:S01]  /*ebb0*/  FMNMX.FTZ R179, R165, R179, !PT ;  /* 0x000000b3a5b37209 */ /* 0x000fe20007810000 */
        /* <DEDUP_REMOVED lines=15> */
[----:B------:R-:W-:Y:S01]  /*ecb0*/  LOP3.LUT P0, RZ, R22, 0x4000, RZ, 0xc0, !PT ;  /* 0x0000400016ff7812 */ /* 0x000fe2000780c0ff */
[----:B------:R-:W-:Y:S01]  /*ecc0*/  MUFU.EX2 R217, R217 ;  /* 0x000000d900d97308 */ /* 0x000fe20000000800 */
[----:B------:R-:W-:-:S02]  /*ecd0*/  FSEL R168, R168, -INF , !P4 ;  /* 0xff800000a8a87808 */ /* 0x000fc40006000000 */
[----:B------:R-:W-:Y:S02]  /*ece0*/  FMNMX.FTZ R181, R166, R179, !PT ;  /* 0x000000b3a6b57209 */ /* 0x000fe40007810000 */
[----:B------:R-:W-:Y:S02]  /*ecf0*/  LOP3.LUT P5, RZ, R22, 0x8000, RZ, 0xc0, !PT ;  /* 0x0000800016ff7812 */ /* 0x000fe400078ac0ff */
[----:B------:R-:W-:Y:S01]  /*ed00*/  FSEL R179, R170, -INF , !P0 ;  /* 0xff800000aab37808 */ /* 0x000fe20004000000 */
[----:B------:R-:W-:Y:S01]  /*ed10*/  MUFU.EX2 R219, R219 ;  /* 0x000000db00db7308 */ /* 0x000fe20000000800 */
[----:B------:R-:W-:Y:S02]  /*ed20*/  FMNMX.FTZ R181, R168, R181, !PT ;  /* 0x000000b5a8b57209 */ /* 0x000fe40007810000 */
[----:B------:R-:W-:Y:S02]  /*ed30*/  FSEL R172, R172, -INF , !P5 ;  /* 0xff800000acac7808 */ /* 0x000fe40006800000 */
[----:B------:R-:W-:-:S02]  /*ed40*/  FMNMX.FTZ R181, R179, R181, !PT ;  /* 0x000000b5b3b57209 */ /* 0x000fc40007810000 */
[----:B------:R-:W-:Y:S01]  /*ed50*/  LOP3.LUT P0, RZ, R22, 0x2000, RZ, 0xc0, !PT ;  /* 0x0000200016ff7812 */ /* 0x000fe2000780c0ff */
[----:B------:R-:W-:Y:S01]  /*ed60*/  MUFU.EX2 R221, R221 ;  /* 0x000000dd00dd7308 */ /* 0x000fe20000000800 */
[----:B------:R-:W-:-:S04]  /*ed70*/  FMNMX.FTZ R181, R172, R181, !PT ;  /* 0x000000b5acb57209 */ /* 0x000fc80007810000 */
[----:B------:R-:W-:-:S03]  /*ed80*/  FMNMX.FTZ R181, R174, R181, !PT ;  /* 0x000000b5aeb57209 */ /* 0x000fc60007810000 */
[----:B------:R-:W-:Y:S01]  /*ed90*/  MUFU.EX2 R157, R157 ;  /* 0x0000009d009d7308 */ /* 0x000fe20000000800 */
[----:B------:R-:W-:-:S04]  /*eda0*/  FMNMX.FTZ R170, R176, R181, !PT ;  /* 0x000000b5b0aa7209 */ /* 0x000fc80007810000 */
[----:B------:R-:W-:-:S03]  /*edb0*/  FMNMX.FTZ R170, R178, R170, !PT ;  /* 0x000000aab2aa7209 */ /* 0x000fc60007810000 */
[----:B------:R-:W-:Y:S02]  /*edc0*/  MUFU.EX2 R160, R160 ;  /* 0x000000a000a07308 */ /* 0x000fe40000000800 */
[----:B------:R-:W0:Y:S06]  /*edd0*/  SHFL.BFLY PT, R181, R170, 0x2, 0x1f ;  /* 0x0c401f00aab57f89 */ /* 0x000e2c00000e0000 */
[----:B------:R-:W2:Y:S08]  /*ede0*/  MUFU.EX2 R161, R161 ;  /* 0x000000a100a17308 */ /* 0x000eb00000000800 */
[----:B------:R-:W-:Y:S08]  /*edf0*/  MUFU.EX2 R164, R164 ;  /* 0x000000a400a47308 */ /* 0x000ff00000000800 */
[----:B------:R-:W-:Y:S01]  /*ee00*/  MUFU.EX2 R222, R222 ;  /* 0x000000de00de7308 */ /* 0x000fe20000000800 */
[----:B0-----:R-:W-:-:S05]  /*ee10*/  FMNMX.FTZ R170, R170, R181, !PT ;  /* 0x000000b5aaaa7209 */ /* 0x001fca0007810000 */
[----:B------:R-:W0:Y:S02]  /*ee20*/  SHFL.BFLY PT, R181, R170, 0x1, 0x1f ;  /* 0x0c201f00aab57f89 */ /* 0x000e2400000e0000 */
[----:B------:R-:W-:Y:S08]  /*ee30*/  MUFU.EX2 R167, R167 ;  /* 0x000000a700a77308 */ /* 0x000ff00000000800 */
[----:B------:R-:W-:Y:S08]  /*ee40*/  MUFU.EX2 R169, R169 ;  /* 0x000000a900a97308 */ /* 0x000ff00000000800 */
[----:B------:R-:W-:Y:S01]  /*ee50*/  MUFU.EX2 R173, R173 ;  /* 0x000000ad00ad7308 */ /* 0x000fe20000000800 */
[----:B0-----:R-:W-:Y:S01]  /*ee60*/  FMNMX.FTZ R170, R170, R181, !PT ;  /* 0x000000b5aaaa7209 */ /* 0x001fe20007810000 */
[----:B------:R-:W-:-:S06]  /*ee70*/  IMAD.MOV R181, RZ, RZ, -R197 ;  /* 0x000000ffffb57224 */ /* 0x000fcc00078e0ac5 */
[----:B------:R-:W-:Y:S01]  /*ee80*/  MUFU.EX2 R175, R175 ;  /* 0x000000af00af7308 */ /* 0x000fe20000000800 */
[C---:B------:R-:W-:Y:S01]  /*ee90*/  FSETP.NEU.FTZ.AND P2, PT, R170.reuse, -INF , PT ;  /* 0xff800000aa00780b */ /* 0x040fe20003f5d000 */
[C---:B------:R-:W-:Y:S01]  /*eea0*/  FMUL.FTZ R223, R170.reuse, R20 ;  /* 0x00000014aadf7220 */ /* 0x040fe20000410000 */
[----:B------:R-:W-:Y:S02]  /*eeb0*/  ISETP.NE.AND P1, PT, R185, R181, PT ;  /* 0x000000b5b900720c */ /* 0x000fe40003f25270 */
[----:B------:R-:W-:Y:S02]  /*eec0*/  FSEL R181, R170, RZ, P2 ;  /* 0x000000ffaab57208 */ /* 0x000fe40001000000 */
[----:B------:R-:W-:Y:S01]  /*eed0*/  FSEL R223, R223, RZ, P2 ;  /* 0x000000ffdfdf7208 */ /* 0x000fe20001000000 */
[----:B------:R-:W-:Y:S02]  /*eee0*/  MUFU.EX2 R177, R177 ;  /* 0x000000b100b17308 */ /* 0x000fe40000000800 */
[----:B------:R-:W-:-:S02]  /*eef0*/  FADD.FTZ R181, -R181, R15 ;  /* 0x0000000fb5b57221 */ /* 0x000fc40000010100 */
[-CC-:B------:R-:W-:Y:S01]  /*ef00*/  FFMA.FTZ R155, R155, R20.reuse, -R223.reuse ;  /* 0x000000149b9b7223 */ /* 0x180fe200000108df */
[-CC-:B------:R-:W-:Y:S01]  /*ef10*/  FFMA.FTZ R182, R156, R20.reuse, -R223.reuse ;  /* 0x000000149cb67223 */ /* 0x180fe200000108df */
[-CC-:B------:R-:W-:Y:S01]  /*ef20*/  FFMA.FTZ R183, R158, R20.reuse, -R223.reuse ;  /* 0x000000149eb77223 */ /* 0x180fe200000108df */
[-CC-:B------:R-:W-:Y:S01]  /*ef30*/  FFMA.FTZ R159, R159, R20.reuse, -R223.reuse ;  /* 0x000000149f9f7223 */ /* 0x180fe200000108df */
[----:B------:R0:W3:Y:S01]  /*ef40*/  MUFU.EX2 R15, R13 ;  /* 0x0000000d000f7308 */ /* 0x0000e20000000800 */
[----:B------:R-:W-:Y:S02]  /*ef50*/  @!P1 IMAD R18, R18, 0x40, R194 ;  /* 0x0000004012129824 */ /* 0x000fe400078e02c2 */
[-CC-:B------:R-:W-:Y:S01]  /*ef60*/  FFMA.FTZ R216, R162, R20.reuse, -R223.reuse ;  /* 0x00000014a2d87223 */ /* 0x180fe200000108df */
[-CC-:B------:R-:W-:Y:S01]  /*ef70*/  FFMA.FTZ R163, R163, R20.reuse, -R223.reuse ;  /* 0x00000014a3a37223 */ /* 0x180fe200000108df */
[----:B------:R-:W-:Y:S01]  /*ef80*/  FFMA.FTZ R165, R165, R20, -R223 ;  /* 0x00000014a5a57223 */ /* 0x000fe200000108df */
[----:B------:R-:W-:-:S02]  /*ef90*/  @!P1 IMAD R18, R18, 0x4, R2 ;  /* 0x0000000412129824 */ /* 0x000fc400078e0202 */
[--C-:B------:R-:W-:Y:S01]  /*efa0*/  FFMA.FTZ R224, R166, R20, -R223.reuse ;  /* 0x00000014a6e07223 */ /* 0x100fe200000108df */
[----:B--2---:R-:W-:Y:S01]  /*efb0*/  F2FP.BF16.F32.PACK_AB R156, R161, R160 ;  /* 0x000000a0a19c723e */ /* 0x004fe200000010ff */
[----:B------:R-:W-:Y:S01]  /*efc0*/  MUFU.EX2 R155, R155 ;  /* 0x0000009b009b7308 */ /* 0x000fe20000000800 */
[-C--:B0-----:R-:W-:Y:S01]  /*efd0*/  FMUL.FTZ R13, R181, R20.reuse ;  /* 0x00000014b50d7220 */ /* 0x081fe20000410000 */
[-CC-:B------:R-:W-:Y:S01]  /*efe0*/  FFMA.FTZ R181, R152, R20.reuse, -R223.reuse ;  /* 0x0000001498b57223 */ /* 0x180fe200000108df */
[-CC-:B------:R-:W-:Y:S01]  /*eff0*/  FFMA.FTZ R168, R168, R20.reuse, -R223.reuse ;  /* 0x00000014a8a87223 */ /* 0x180fe200000108df */
[-CC-:B------:R-:W-:Y:S01]  /*f000*/  FFMA.FTZ R179, R179, R20.reuse, -R223.reuse ;  /* 0x00000014b3b37223 */ /* 0x180fe200000108df */
[-CC-:B------:R-:W-:Y:S01]  /*f010*/  FFMA.FTZ R172, R172, R20.reuse, -R223.reuse ;  /* 0x00000014acac7223 */ /* 0x180fe200000108df */
[-CC-:B------:R-:W-:Y:S01]  /*f020*/  FFMA.FTZ R174, R174, R20.reuse, -R223.reuse ;  /* 0x00000014aeae7223 */ /* 0x180fe200000108df */
[-C--:B------:R-:W-:Y:S01]  /*f030*/  FFMA.FTZ R178, R178, R20.reuse, -R223 ;  /* 0x00000014b2b27223 */ /* 0x080fe200000108df */
[----:B------:R-:W0:Y:S01]  /*f040*/  MUFU.EX2 R13, R13 ;  /* 0x0000000d000d7308 */ /* 0x000e220000000800 */
[----:B---3--:R-:W-:Y:S01]  /*f050*/  @!P1 STS [R18+0x28800], R15 ;  /* 0x0288000f12009388 */ /* 0x008fe20000000800 */
[----:B------:R-:W-:Y:S01]  /*f060*/  FFMA.FTZ R3, R15, R3, R217 ;  /* 0x000000030f037223 */ /* 0x000fe200000100d9 */
[----:B------:R-:W-:Y:S01]  /*f070*/  FFMA.FTZ R176, R176, R20, -R223 ;  /* 0x00000014b0b07223 */ /* 0x000fe200000108df */
[C---:B------:R-:W-:Y:S01]  /*f080*/  F2FP.BF16.F32.PACK_AB R152, R219.reuse, R217 ;  /* 0x000000d9db98723e */ /* 0x040fe200000010ff */
[-C--:B------:R-:W-:Y:S01]  /*f090*/  FMUL.FTZ R24, R24, R15.reuse ;  /* 0x0000000f18187220 */ /* 0x080fe20000410000 */
[----:B------:R-:W-:Y:S01]  /*f0a0*/  FADD.FTZ R3, R219, R3 ;  /* 0x00000003db037221 */ /* 0x000fe20000010000 */
[----:B------:R-:W-:Y:S01]  /*f0b0*/  F2FP.BF16.F32.PACK_AB R158, R222, R164 ;  /* 0x000000a4de9e723e */ /* 0x000fe200000010ff */
[----:B------:R-:W-:Y:S01]  /*f0c0*/  MUFU.EX2 R181, R181 ;  /* 0x000000b500b57308 */ /* 0x000fe20000000800 */
[-C--:B------:R-:W-:Y:S01]  /*f0d0*/  FMUL.FTZ R25, R25, R15.reuse ;  /* 0x0000000f19197220 */ /* 0x080fe20000410000 */
[----:B------:R-:W-:Y:S01]  /*f0e0*/  FADD.FTZ R3, R221, R3 ;  /* 0x00000003dd037221 */ /* 0x000fe20000010000 */
[-C--:B------:R-:W-:Y:S01]  /*f0f0*/  FMUL.FTZ R28, R28, R15.reuse ;  /* 0x0000000f1c1c7220 */ /* 0x080fe20000410000 */
[-C--:B------:R-:W-:Y:S01]  /*f100*/  FMUL.FTZ R29, R29, R15.reuse ;  /* 0x0000000f1d1d7220 */ /* 0x080fe20000410000 */
[-C--:B------:R-:W-:Y:S01]  /*f110*/  FMUL.FTZ R32, R32, R15.reuse ;  /* 0x0000000f20207220 */ /* 0x080fe20000410000 */
[----:B------:R-:W-:Y:S01]  /*f120*/  FADD.FTZ R3, R157, R3 ;  /* 0x000000039d037221 */ /* 0x000fe20000010000 */
[----:B------:R-:W-:Y:S01]  /*f130*/  FMUL.FTZ R33, R33, R15 ;  /* 0x0000000f21217220 */ /* 0x000fe20000410000 */
[----:B------:R-:W-:Y:S01]  /*f140*/  MUFU.EX2 R182, R182 ;  /* 0x000000b600b67308 */ /* 0x000fe20000000800 */
[----:B0-----:R0:W-:Y:S01]  /*f150*/  @!P1 STS [R18+0x28820], R13 ;  /* 0x0288200d12009388 */ /* 0x0011e20000000800 */
[----:B------:R-:W-:Y:S01]  /*f160*/  FADD.FTZ R3, R160, R3 ;  /* 0x00000003a0037221 */ /* 0x000fe20000010000 */
[----:B------:R-:W-:Y:S01]  /*f170*/  F2FP.BF16.F32.PACK_AB R160, R169, R167 ;  /* 0x000000a7a9a0723e */ /* 0x000fe200000010ff */
[-C--:B------:R-:W-:Y:S01]  /*f180*/  FMUL.FTZ R36, R36, R15.reuse ;  /* 0x0000000f24247220 */ /* 0x080fe20000410000 */
[-C--:B------:R-:W-:Y:S01]  /*f190*/  FMUL.FTZ R37, R37, R15.reuse ;  /* 0x0000000f25257220 */ /* 0x080fe20000410000 */
[----:B------:R-:W-:Y:S01]  /*f1a0*/  FADD.FTZ R3, R161, R3 ;  /* 0x00000003a1037221 */ /* 0x000fe20000010000 */
[-C--:B------:R-:W-:Y:S01]  /*f1b0*/  FMUL.FTZ R40, R40, R15.reuse ;  /* 0x0000000f28287220 */ /* 0x080fe20000410000 */
[----:B------:R-:W-:Y:S01]  /*f1c0*/  MUFU.EX2 R159, R159 ;  /* 0x0000009f009f7308 */ /* 0x000fe20000000800 */
[----:B------:R-:W-:Y:S01]  /*f1d0*/  FMUL.FTZ R41, R41, R15 ;  /* 0x0000000f29297220 */ /* 0x000fe20000410000 */
[----:B------:R-:W-:Y:S01]  /*f1e0*/  FADD.FTZ R3, R164, R3 ;  /* 0x00000003a4037221 */ /* 0x000fe20000010000 */
[----:B0-----:R-:W-:Y:S01]  /*f1f0*/  FFMA.FTZ R18, R154, R20, -R223 ;  /* 0x000000149a127223 */ /* 0x001fe200000108df */
[----:B------:R-:W-:Y:S01]  /*f200*/  F2FP.BF16.F32.PACK_AB R154, R157, R221 ;  /* 0x000000dd9d9a723e */ /* 0x000fe200000010ff */
[----:B------:R-:W-:Y:S01]  /*f210*/  FMUL.FTZ R44, R44, R15 ;  /* 0x0000000f2c2c7220 */ /* 0x000fe20000410000 */
        /* <DEDUP_REMOVED lines=26> */
[----:B------:R-:W2:Y:S01]  /*f3c0*/  MUFU.EX2 R163, R163 ;  /* 0x000000a300a37308 */ /* 0x000ea20000000800 */
[----:B0-----:R-:W-:Y:S01]  /*f3d0*/  FFMA.FTZ R0, R13, R0, R18 ;  /* 0x000000000d007223 */ /* 0x001fe20000010012 */
[-C--:B------:R-:W-:Y:S01]  /*f3e0*/  FMUL.FTZ R84, R84, R15.reuse ;  /* 0x0000000f54547220 */ /* 0x080fe20000410000 */
[-C--:B------:R-:W-:Y:S01]  /*f3f0*/  FMUL.FTZ R85, R85, R15.reuse ;  /* 0x0000000f55557220 */ /* 0x080fe20000410000 */
[-C--:B------:R-:W-:Y:S01]  /*f400*/  FMUL.FTZ R88, R88, R15.reuse ;  /* 0x0000000f58587220 */ /* 0x080fe20000410000 */
[----:B------:R-:W-:Y:S01]  /*f410*/  FADD.FTZ R0, R181, R0 ;  /* 0x00000000b5007221 */ /* 0x000fe20000010000 */
[-C--:B------:R-:W-:Y:S01]  /*f420*/  FMUL.FTZ R89, R89, R15.reuse ;  /* 0x0000000f59597220 */ /* 0x080fe20000410000 */
[----:B------:R-:W-:Y:S01]  /*f430*/  FMUL.FTZ R92, R92, R15 ;  /* 0x0000000f5c5c7220 */ /* 0x000fe20000410000 */
[----:B------:R-:W0:Y:S01]  /*f440*/  MUFU.EX2 R161, R165 ;  /* 0x000000a500a17308 */ /* 0x000e220000000800 */
[----:B------:R-:W-:Y:S01]  /*f450*/  FADD.FTZ R0, R155, R0 ;  /* 0x000000009b007221 */ /* 0x000fe20000010000 */
[----:B------:R-:W-:Y:S01]  /*f460*/  F2FP.BF16.F32.PACK_AB R155, R182, R155 ;  /* 0x0000009bb69b723e */ /* 0x000fe200000010ff */
[-C--:B------:R-:W-:Y:S01]  /*f470*/  FMUL.FTZ R93, R93, R15.reuse ;  /* 0x0000000f5d5d7220 */ /* 0x080fe20000410000 */
[-C--:B------:R-:W-:Y:S01]  /*f480*/  FMUL.FTZ R96, R96, R15.reuse ;  /* 0x0000000f60607220 */ /* 0x080fe20000410000 */
[----:B------:R-:W-:Y:S01]  /*f490*/  FADD.FTZ R0, R182, R0 ;  /* 0x00000000b6007221 */ /* 0x000fe20000010000 */
[-C--:B------:R-:W-:Y:S01]  /*f4a0*/  FMUL.FTZ R97, R97, R15.reuse ;  /* 0x0000000f61617220 */ /* 0x080fe20000410000 */
[----:B------:R-:W-:Y:S01]  /*f4b0*/  FMUL.FTZ R100, R100, R15 ;  /* 0x0000000f64647220 */ /* 0x000fe20000410000 */
[----:B------:R-:W3:Y:S01]  /*f4c0*/  MUFU.EX2 R162, R225 ;  /* 0x000000e100a27308 */ /* 0x000ee20000000800 */
[----:B------:R-:W-:Y:S01]  /*f4d0*/  FADD.FTZ R0, R157, R0 ;  /* 0x000000009d007221 */ /* 0x000fe20000010000 */
[----:B------:R-:W-:Y:S01]  /*f4e0*/  F2FP.BF16.F32.PACK_AB R157, R159, R157 ;  /* 0x0000009d9f9d723e */ /* 0x000fe200000010ff */
[-C--:B------:R-:W-:Y:S01]  /*f4f0*/  FMUL.FTZ R101, R101, R15.reuse ;  /* 0x0000000f65657220 */ /* 0x080fe20000410000 */
[-C--:B------:R-:W-:Y:S01]  /*f500*/  FMUL.FTZ R104, R104, R15.reuse ;  /* 0x0000000f68687220 */ /* 0x080fe20000410000 */
[----:B------:R-:W-:Y:S01]  /*f510*/  FADD.FTZ R0, R159, R0 ;  /* 0x000000009f007221 */ /* 0x000fe20000010000 */
[----:B--2---:R-:W-:Y:S01]  /*f520*/  F2FP.BF16.F32.PACK_AB R159, R163, R216 ;  /* 0x000000d8a39f723e */ /* 0x004fe200000010ff */
[-C--:B------:R-:W-:Y:S01]  /*f530*/  FMUL.FTZ R105, R105, R15.reuse ;  /* 0x0000000f69697220 */ /* 0x080fe20000410000 */
[----:B------:R-:W2:Y:S01]  /*f540*/  MUFU.EX2 R224, R224 ;  /* 0x000000e000e07308 */ /* 0x000ea20000000800 */
        /* <DEDUP_REMOVED lines=9> */
[----:B---3--:R-:W-:Y:S01]  /*f5e0*/  FADD.FTZ R3, R162, R3 ;  /* 0x00000003a2037221 */ /* 0x008fe20000010000 */
[----:B------:R-:W-:Y:S01]  /*f5f0*/  F2FP.BF16.F32.PACK_AB R162, R173, R162 ;  /* 0x000000a2ada2723e */ /* 0x000fe200000010ff */
[-C--:B------:R-:W-:Y:S01]  /*f600*/  FMUL.FTZ R117, R117, R15.reuse ;  /* 0x0000000f75757220 */ /* 0x080fe20000410000 */
[-C--:B------:R-:W-:Y:S01]  /*f610*/  FMUL.FTZ R120, R120, R15.reuse ;  /* 0x0000000f78787220 */ /* 0x080fe20000410000 */
[----:B------:R-:W-:Y:S01]  /*f620*/  FADD.FTZ R3, R173, R3 ;  /* 0x00000003ad037221 */ /* 0x000fe20000010000 */
[----:B------:R-:W-:Y:S01]  /*f630*/  FMUL.FTZ R121, R121, R15 ;  /* 0x0000000f79797220 */ /* 0x000fe20000410000 */
[----:B------:R-:W0:Y:S01]  /*f640*/  MUFU.EX2 R179, R179 ;  /* 0x000000b300b37308 */ /* 0x000e220000000800 */
[C---:B--2---:R-:W-:Y:S01]  /*f650*/  FADD.FTZ R0, R224.reuse, R0 ;  /* 0x00000000e0007221 */ /* 0x044fe20000010000 */
[----:B------:R-:W-:Y:S01]  /*f660*/  FADD.FTZ R3, R175, R3 ;  /* 0x00000003af037221 */ /* 0x000fe20000010000 */
[----:B------:R-:W-:Y:S01]  /*f670*/  F2FP.BF16.F32.PACK_AB R161, R224, R161 ;  /* 0x000000a1e0a1723e */ /* 0x000fe200000010ff */
[-C--:B------:R-:W-:Y:S01]  /*f680*/  FMUL.FTZ R124, R124, R15.reuse ;  /* 0x0000000f7c7c7220 */ /* 0x080fe20000410000 */
[-C--:B------:R-:W-:Y:S01]  /*f690*/  FMUL.FTZ R125, R125, R15.reuse ;  /* 0x0000000f7d7d7220 */ /* 0x080fe20000410000 */
[----:B------:R-:W-:Y:S01]  /*f6a0*/  FADD.FTZ R3, R177, R3 ;  /* 0x00000003b1037221 */ /* 0x000fe20000010000 */
        /* <DEDUP_REMOVED lines=32> */
[----:B------:R-:W-:Y:S01]  /*f8b0*/  FMUL.FTZ R47, R47, R13 ;  /* 0x0000000d2f2f7220 */ /* 0x000fe20000410000 */
[----:B------:R-:W3:Y:S01]  /*f8c0*/  MUFU.EX2 R167, R176 ;  /* 0x000000b000a77308 */ /* 0x000ee20000000800 */
        /* <DEDUP_REMOVED lines=8> */
[C---:B--2---:R-:W-:Y:S01]  /*f950*/  FADD.FTZ R3, R153.reuse, R3 ;  /* 0x0000000399037221 */ /* 0x044fe20000010000 */
[----:B------:R-:W-:Y:S01]  /*f960*/  F2FP.BF16.F32.PACK_AB R166, R153, R166 ;  /* 0x000000a699a6723e */ /* 0x000fe200000010ff */
[-C--:B------:R-:W-:Y:S01]  /*f970*/  FMUL.FTZ R59, R59, R13.reuse ;  /* 0x0000000d3b3b7220 */ /* 0x080fe20000410000 */
[----:B------:R-:W-:Y:S01]  /*f980*/  F2FP.BF16.F32.PACK_AB R153, R181, R18 ;  /* 0x00000012b599723e */ /* 0x000fe200000010ff */
[----:B------:R-:W-:Y:S01]  /*f990*/  BAR.SYNC.DEFER_BLOCKING 0xf, 0x100 ;  /* 0x03c4000000007b1d */ /* 0x000fe20000010000 */
[-C--:B------:R-:W-:Y:S01]  /*f9a0*/  FMUL.FTZ R62, R62, R13.reuse ;  /* 0x0000000d3e3e7220 */ /* 0x080fe20000410000 */
[-C--:B------:R-:W-:Y:S01]  /*f9b0*/  FMUL.FTZ R63, R63, R13.reuse ;  /* 0x0000000d3f3f7220 */ /* 0x080fe20000410000 */
[-C--:B------:R-:W-:Y:S01]  /*f9c0*/  FMUL.FTZ R66, R66, R13.reuse ;  /* 0x0000000d42427220 */ /* 0x080fe20000410000 */
[----:B---3--:R-:W-:Y:S01]  /*f9d0*/  FADD.FTZ R0, R167, R0 ;  /* 0x00000000a7007221 */ /* 0x008fe20000010000 */
[-C--:B------:R-:W-:Y:S01]  /*f9e0*/  FMUL.FTZ R67, R67, R13.reuse ;  /* 0x0000000d43437220 */ /* 0x080fe20000410000 */
[-C--:B------:R-:W-:Y:S01]  /*f9f0*/  FMUL.FTZ R70, R70, R13.reuse ;  /* 0x0000000d46467220 */ /* 0x080fe20000410000 */
[-C--:B------:R-:W-:Y:S01]  /*fa00*/  FMUL.FTZ R71, R71, R13.reuse ;  /* 0x0000000d47477220 */ /* 0x080fe20000410000 */
[-C--:B------:R-:W-:Y:S01]  /*fa10*/  FMUL.FTZ R74, R74, R13.reuse ;  /* 0x0000000d4a4a7220 */ /* 0x080fe20000410000 */
[-C--:B------:R-:W-:Y:S01]  /*fa20*/  FMUL.FTZ R75, R75, R13.reuse ;  /* 0x0000000d4b4b7220 */ /* 0x080fe20000410000 */
[-C--:B------:R-:W-:Y:S01]  /*fa30*/  FMUL.FTZ R78, R78, R13.reuse ;  /* 0x0000000d4e4e7220 */ /* 0x080fe20000410000 */
[----:B------:R-:W-:Y:S01]  /*fa40*/  FMUL.FTZ R79, R79, R13 ;  /* 0x0000000d4f4f7220 */ /* 0x000fe20000410000 */
[C---:B0-----:R-:W-:Y:S01]  /*fa50*/  F2FP.BF16.F32.PACK_AB R167, R178.reuse, R167 ;  /* 0x000000a7b2a7723e */ /* 0x041fe200000010ff */
[----:B------:R-:W-:Y:S01]  /*fa60*/  FADD.FTZ R0, R178, R0 ;  /* 0x00000000b2007221 */ /* 0x000fe20000010000 */
        /* <DEDUP_REMOVED lines=10> */
[----:B------:R0:W-:Y:S01]  /*fb10*/  STSM.16.M88.4 [R198+0x26800], R152 ;  /* 0x02680098c6007844 */ /* 0x0001e20000000200 */
[-C--:B------:R-:W-:Y:S01]  /*fb20*/  FMUL.FTZ R102, R102, R13.reuse ;  /* 0x0000000d66667220 */ /* 0x080fe20000410000 */
[-C--:B------:R-:W-:Y:S01]  /*fb30*/  FMUL.FTZ R103, R103, R13.reuse ;  /* 0x0000000d67677220 */ /* 0x080fe20000410000 */
[-C--:B------:R-:W-:Y:S01]  /*fb40*/  FMUL.FTZ R106, R106, R13.reuse ;  /* 0x0000000d6a6a7220 */ /* 0x080fe20000410000 */
[----:B------:R0:W-:Y:S01]  /*fb50*/  STSM.16.M88.4 [R201], R156 ;  /* 0x0000009cc9007844 */ /* 0x0001e20000000200 */
        /* <DEDUP_REMOVED lines=25> */
[----:B0-----:R-:W-:Y:S06]  /*fcf0*/  @!P0 BRA `(.L_x_5935) ;  /* 0x0000000000048947 */ /* 0x001fec0003800000 */
[----:B------:R-:W-:Y:S01]  /*fd00*/  BPT.TRAP 0x1 ;  /* 0x000000040000795c */ /* 0x000fe20000300000 */
.L_x_5935:
[----:B------:R0:W2:Y:S01]  /*fd10*/  SYNCS.PHASECHK.TRANS64.TRYWAIT P1, [R21+URZ+0x28c50], R212 ;  /* 0x028c50d4150075a7 */ /* 0x0000a2000802017f */
[----:B------:R-:W-:Y:S05]  /*fd20*/  @!P0 BRA `(.L_x_5936) ;  /* 0x0000000000048947 */ /* 0x000fea0003800000 */
[----:B------:R-:W-:Y:S01]  /*fd30*/  BPT.TRAP 0x1 ;  /* 0x000000040000795c */ /* 0x000fe20000300000 */
.L_x_5936:
[----:B------:R-:W-:Y:S04]  /*fd40*/  BSSY B2, `(.L_x_5937) ;  /* 0x0000004000027945 */ /* 0x000fe80003800000 */
[----:B--2---:R-:W-:Y:S05]  /*fd50*/  @P1 BRA `(.L_x_5938) ;  /* 0x0000000000081947 */ /* 0x004fea0003800000 */
[----:B------:R-:W2:Y:S02]  /*fd60*/  SYNCS.PHASECHK.TRANS64.TRYWAIT P1, [R21+URZ+0x28c50], R212 ;  /* 0x028c50d4150075a7 */ /* 0x000ea4000802017f */
[----:B--2---:R-:W-:Y:S05]  /*fd70*/  @!P1 BRA `(.L_x_5939) ;  /* 0x0000011400dc9947 */ /* 0x004fea0003800000 */
.L_x_5938:
[----:B------:R-:W-:Y:S05]  /*fd80*/  BSYNC B2 ;  /* 0x0000000000027941 */ /* 0x000fea0003800000 */
.L_x_5937:
[----:B------:R-:W-:Y:S01]  /*fd90*/  IMAD R168, R209, 0x1000, R193 ;  /* 0x00001000d1a87824 */ /* 0x000fe200078e02c1 */
[----:B------:R-:W-:Y:S01]  /*fda0*/  WARPGROUP.ARRIVE ;  /* 0x00000000000079c5 */ /* 0x000fe20000000000 */
[----:B------:R-:W-:-:S03]  /*fdb0*/  IMAD.MOV.U32 R169, RZ, RZ, 0x40000040 ;  /* 0x40000040ffa97424 */ /* 0x000fc600078e00ff */
[----:B------:R-:W-:Y:S02]  /*fdc0*/  R2UR UR6, R168 ;  /* 0x00000000a80672ca */ /* 0x000fe400000e0000 */
[----:B------:R-:W-:Y:S01]  /*fdd0*/  R2UR UR7, R169 ;  /* 0x00000000a90772ca */ /* 0x000fe200000e0000 */
[----:B------:R-:W-:-:S12]  /*fde0*/  IMAD.MOV.U32 R169, RZ, RZ, 0x40000040 ;  /* 0x40000040ffa97424 */ /* 0x000fd800078e00ff */
[----:B------:R-:W-:Y:S03]  /*fdf0*/  HGMMA.64x256x16.F32.BF16 R24, R152, gdesc[UR4].tnspB, R24, gsb0 ;  /* 0x43e0000498187df0 */ /* 0x000fe60008001818 */
[----:B------:R-:W-:Y:S02]  /*fe00*/  WARPGROUP.DEPBAR.LE gsb0, 0x0 ;  /* 0x00008000000079c5 */ /* 0x000fe40000010000 */
[----:B------:R-:W-:Y:S01]  /*fe10*/  VIADD R152, R168, 0x80 ;  /* 0x00000080a8987836 */ /* 0x000fe20000000000 */
        /* <DEDUP_REMOVED lines=31> */
.L_x_5940:
[C---:B------:R-:W-:Y:S01]  /*10010*/  ISETP.GT.AND P1, PT, R12.reuse, R226, PT ;  /* 0x000000e20c00720c */ /* 0x040fe20003f24270 */
[----:B012---:R-:W-:Y:S02]  /*10020*/  VIADD R21, R21, 0x28c60 ;  /* 0x00028c6015157836 */ /* 0x007fe40000000000 */
[----:B------:R-:W-:Y:S02]  /*10030*/  VIADD R12, R12, 0xffffffff ;  /* 0xffffffff0c0c7836 */ /* 0x000fe40000000000 */
[----:B------:R-:W-:Y:S01]  /*10040*/  IMAD.MOV.U32 R15, RZ, RZ, R170 ;  /* 0x000000ffff0f7224 */ /* 0x000fe200078e00aa */
[----:B------:R-:W-:Y:S01]  /*10050*/  PRMT R21, R187, 0x654, R21 ;  /* 0x00000654bb157816 */ /* 0x000fe20000000015 */
[----:B------:R-:W-:Y:S02]  /*10060*/  IMAD.MOV.U32 R13, RZ, RZ, R171 ;  /* 0x000000ffff0d7224 */ /* 0x000fe400078e00ab */
[----:B------:R-:W-:Y:S01]  /*10070*/  IMAD.MOV.U32 R18, RZ, RZ, R209 ;  /* 0x000000ffff127224 */ /* 0x000fe200078e00d1 */
[----:B------:R0:W-:Y:S03]  /*10080*/  SYNCS.ARRIVE.TRANS64.RED.A1T0 RZ, [R21+URZ], RZ ;  /* 0x000000ff15ff79a7 */ /* 0x0001e6000810043f */
[----:B------:R-:W-:Y:S05]  /*10090*/  @P1 BRA `(.L_x_5941) ;  /* 0xffffffd400581947 */ /* 0x000fea000383ffff */
[----:B------:R-:W-:Y:S05]  /*100a0*/  BSYNC B0 ;  /* 0x0000000000007941 */ /* 0x000fea0003800000 */
.L_x_5920:
[----:B------:R-:W-:Y:S02]  /*100b0*/  IMAD.MOV.U32 R15, RZ, RZ, R170 ;  /* 0x000000ffff0f7224 */ /* 0x000fe400078e00aa */
[----:B------:R-:W-:Y:S02]  /*100c0*/  IMAD.MOV.U32 R13, RZ, RZ, R171 ;  /* 0x000000ffff0d7224 */ /* 0x000fe400078e00ab */
[----:B------:R-:W-:-:S07]  /*100d0*/  IMAD.MOV.U32 R18, RZ, RZ, R209 ;  /* 0x000000ffff127224 */ /* 0x000fce00078e00d1 */
.L_x_5919:
[----:B------:R-:W-:Y:S05]  /*100e0*/  BSYNC B1 ;  /* 0x0000000000017941 */ /* 0x000fea0003800000 */
.L_x_5918:
[----:B0-----:R-:W0:Y:S01]  /*100f0*/  LDC R21, c[0x0][0x448] ;  /* 0x00011200ff157b82 */ /* 0x001e220000000800 */
[----:B------:R-:W-:Y:S01]  /*10100*/  VIADD R152, R195, 0x3f ;  /* 0x0000003fc3987836 */ /* 0x000fe20000000000 */
[----:B------:R-:W-:-:S03]  /*10110*/  ULDC UR4, c[0x0][0x9dc] ;  /* 0x0002770000047ab9 */ /* 0x000fc60000000800 */
[----:B------:R-:W-:Y:S01]  /*10120*/  IMAD.MOV.U32 R155, RZ, RZ, R152 ;  /* 0x000000ffff9b7224 */ /* 0x000fe200078e0098 */
[----:B0-----:R-:W-:-:S13]  /*10130*/  ISETP.NE.AND P4, PT, R21, 0x1, PT ;  /* 0x000000011500780c */ /* 0x001fda0003f85270 */
[----:B------:R-:W0:Y:S08]  /*10140*/  @P4 LDC R153, c[0x0][0x44c] ;  /* 0x00011300ff994b82 */ /* 0x000e300000000800 */
[----:B------:R-:W1:Y:S01]  /*10150*/  @P4 LDC R21, c[0x0][0x450] ;  /* 0x00011400ff154b82 */ /* 0x000e620000000800 */
[----:B0-----:R-:W-:-:S05]  /*10160*/  @P4 IMAD.HI.U32 R153, R152, R153, RZ ;  /* 0x0000009998994227 */ /* 0x001fca00078e00ff */
[----:B-1----:R-:W-:Y:S02]  /*10170*/  @P4 SHF.R.U32.HI R155, RZ, R21, R153 ;  /* 0x00000015ff9b4219 */ /* 0x002fe40000011699 */
[----:B------:R-:W-:-:S05]  /*10180*/  IADD3 R21, R184, 0x1, -R23 ;  /* 0x00000001b8157810 */ /* 0x000fca0007ffe817 */
[----:B------:R-:W-:Y:S02]  /*10190*/  IMAD.IADD R155, R21, 0x1, R155 ;  /* 0x00000001159b7824 */ /* 0x000fe400078e029b */
[----:B------:R-:W0:Y:S02]  /*101a0*/  LDC R21, c[0x0][0x9e4] ;  /* 0x00027900ff157b82 */ /* 0x000e240000000800 */
[----:B------:R-:W-:Y:S01]  /*101b0*/  VIADD R154, R155, -UR4 ;  /* 0x800000049b9a7c36 */ /* 0x000fe20008000000 */
[----:B0-----:R-:W-:-:S13]  /*101c0*/  ISETP.GE.AND P5, PT, R21, 0x1, PT ;  /* 0x000000011500780c */ /* 0x001fda0003fa6270 */
[----:B------:R-:W-:Y:S05]  /*101d0*/  @!P5 BRA `(.L_x_5942) ;  /* 0x000000000044d947 */ /* 0x000fea0003800000 */
        /* <DEDUP_REMOVED lines=10> */
.L_x_5944:
[----:B------:R-:W-:-:S13]  /*10280*/  ISETP.NE.AND P1, PT, R21, 0x1, PT ;  /* 0x000000011500780c */ /* 0x000fda0003f25270 */
[----:B------:R-:W0:Y:S02]  /*10290*/  @P1 LDC.64 R152, c[0x0][0x9e8] ;  /* 0x00027a00ff981b82 */ /* 0x000e240000000a00 */
[----:B0-----:R-:W-:-:S05]  /*102a0*/  @P1 IMAD.HI.U32 R152, R155, R152, RZ ;  /* 0x000000989b981227 */ /* 0x001fca00078e00ff */
[----:B------:R-:W-:-:S07]  /*102b0*/  @P1 SHF.R.U32.HI R155, RZ, R153, R152 ;  /* 0x00000099ff9b1219 */ /* 0x000fce0000011698 */
.L_x_5945:
[----:B------:R-:W-:Y:S05]  /*102c0*/  BSYNC B0 ;  /* 0x0000000000007941 */ /* 0x000fea0003800000 */
.L_x_5943:
[----:B------:R-:W-:-:S05]  /*102d0*/  IMAD R21, R155, R21, RZ ;  /* 0x000000159b157224 */ /* 0x000fca00078e02ff */
[----:B------:R-:W-:-:S07]  /*102e0*/  VIMNMX R154, R154, R21, !PT ;  /* 0x000000159a9a7248 */ /* 0x000fce0007fe0100 */
.L_x_5942:
[----:B------:R-:W2:Y:S01]  /*102f0*/  LDL R152, [R1+0x8] ;  /* 0x0000080001987983 */ /* 0x000ea20000100800 */
[----:B------:R-:W-:Y:S01]  /*10300*/  VIADD R154, R154, 0x3f ;  /* 0x0000003f9a9a7836 */ /* 0x000fe20000000000 */
[----:B------:R-:W-:Y:S04]  /*10310*/  BSSY B1, `(.L_x_5946) ;  /* 0x00001f2000017945 */ /* 0x000fe80003800000 */
[----:B------:R-:W-:-:S04]  /*10320*/  SHF.R.S32.HI R21, RZ, 0x1f, R154 ;  /* 0x0000001fff157819 */ /* 0x000fc8000001149a */
[----:B------:R-:W-:-:S04]  /*10330*/  LEA.HI R21, R21, R154, RZ, 0x6 ;  /* 0x0000009a15157211 */ /* 0x000fc800078f30ff */
[----:B------:R-:W-:-:S04]  /*10340*/  SHF.R.S32.HI R21, RZ, 0x6, R21 ;  /* 0x00000006ff157819 */ /* 0x000fc80000011415 */
[----:B--2---:R-:W-:-:S04]  /*10350*/  VIMNMX R21, R152, R21, !PT ;  /* 0x0000001598157248 */ /* 0x004fc80007fe0100 */
[----:B------:R-:W-:-:S13]  /*10360*/  ISETP.GE.AND P1, PT, R12, R21, PT ;  /* 0x000000150c00720c */ /* 0x000fda0003f26270 */
[----:B------:R-:W-:Y:S05]  /*10370*/  @!P1 BRA `(.L_x_5947) ;  /* 0x0000001c00ac9947 */ /* 0x000fea0003800000 */
[----:B------:R-:W-:Y:S01]  /*10380*/  BSSY B0, `(.L_x_5948) ;  /* 0x00001e9000007945 */ /* 0x000fe20003800000 */
[----:B------:R-:W-:Y:S01]  /*10390*/  IMAD.MOV.U32 R216, RZ, RZ, R15 ;  /* 0x000000ffffd87224 */ /* 0x000fe200078e000f */
[----:B------:R-:W-:Y:S01]  /*103a0*/  MOV R209, R12 ;  /* 0x0000000c00d17202 */ /* 0x000fe20000000f00 */
[----:B------:R-:W-:Y:S02]  /*103b0*/  IMAD.MOV.U32 R219, RZ, RZ, R13 ;  /* 0x000000ffffdb7224 */ /* 0x000fe400078e000d */
[----:B------:R-:W-:-:S07]  /*103c0*/  IMAD.MOV.U32 R217, RZ, RZ, R18 ;  /* 0x000000ffffd97224 */ /* 0x000fce00078e0012 */
.L_x_5961:
[----:B------:R-:W-:Y:S02]  /*103d0*/  VIADD R18, R217, 0x1 ;  /* 0x00000001d9127836 */ /* 0x000fe40000000000 */
[----:B0-----:R-:W-:Y:S02]  /*103e0*/  IMAD.MOV.U32 R12, RZ, RZ, R209 ;  /* 0x000000ffff0c7224 */ /* 0x001fe400078e00d1 */
[----:B------:R-:W-:Y:S01]  /*103f0*/  VIADD R209, R209, 0xffffffff ;  /* 0xffffffffd1d17836 */ /* 0x000fe20000000000 */
[----:B------:R-:W-:Y:S02]  /*10400*/  ISETP.NE.AND P2, PT, R18, 0x2, PT ;  /* 0x000000021200780c */ /* 0x000fe40003f45270 */
[----:B------:R-:W-:Y:S02]  /*10410*/  ISETP.GT.AND P1, PT, R12, R21, PT ;  /* 0x000000150c00720c */ /* 0x000fe40003f24270 */
[----:B------:R-:W-:Y:S02]  /*10420*/  SEL R12, RZ, 0x1, P2 ;  /* 0x00000001ff0c7807 */ /* 0x000fe40001000000 */
[----:B------:R-:W-:-:S02]  /*10430*/  SEL R18, R18, RZ, P2 ;  /* 0x000000ff12127207 */ /* 0x000fc40001000000 */
[----:B------:R-:W-:Y:S01]  /*10440*/  LOP3.LUT R19, R19, R12, RZ, 0x3c, !PT ;  /* 0x0000000c13137212 */ /* 0x000fe200078e3cff */
[----:B------:R-:W-:Y:S06]  /*10450*/  @!P0 BRA `(.L_x_5949) ;  /* 0x0000000000048947 */ /* 0x000fec0003800000 */
[----:B------:R-:W-:Y:S01]  /*10460*/  BPT.TRAP 0x1 ;  /* 0x000000040000795c */ /* 0x000fe20000300000 */
.L_x_5949:
[----:B------:R-:W-:Y:S01]  /*10470*/  IMAD R12, R18, 0x8, R2 ;  /* 0x00000008120c7824 */ /* 0x000fe200078e0202 */
[----:B------:R-:W-:-:S04]  /*10480*/  SHF.L.U32 R212, R19, 0x1f, RZ ;  /* 0x0000001f13d47819 */ /* 0x000fc800000006ff */
[----:B------:R0:W1:Y:S01]  /*10490*/  SYNCS.PHASECHK.TRANS64.TRYWAIT P2, [R12+URZ+0x28c30], R212 ;  /* 0x028c30d40c0075a7 */ /* 0x000062000804017f */
[----:B------:R-:W-:Y:S05]  /*104a0*/  @!P0 BRA `(.L_x_5950) ;  /* 0x0000000000048947 */ /* 0x000fea0003800000 */
[----:B------:R-:W-:Y:S01]  /*104b0*/  BPT.TRAP 0x1 ;  /* 0x000000040000795c */ /* 0x000fe20000300000 */
.L_x_5950:
[----:B------:R-:W-:Y:S01]  /*104c0*/  BSSY B2, `(.L_x_5951) ;  /* 0x0000006000027945 */ /* 0x000fe20003800000 */
[----:B------:R-:W-:Y:S02]  /*104d0*/  IMAD R156, R18, 0x200, R14 ;  /* 0x00000200129c7824 */ /* 0x000fe400078e020e */
[----:B------:R-:W-:Y:S01]  /*104e0*/  IMAD.MOV.U32 R157, RZ, RZ, 0x40000040 ;  /* 0x40000040ff9d7424 */ /* 0x000fe200078e00ff */
[----:B-1----:R-:W-:Y:S06]  /*104f0*/  @P2 BRA `(.L_x_5952) ;  /* 0x0000000000082947 */ /* 0x002fec0003800000 */
[----:B------:R-:W1:Y:S02]  /*10500*/  SYNCS.PHASECHK.TRANS64.TRYWAIT P2, [R12+URZ+0x28c30], R212 ;  /* 0x028c30d40c0075a7 */ /* 0x000e64000804017f */
[----:B-1----:R-:W-:Y:S05]  /*10510*/  @!P2 BRA `(.L_x_5953) ;  /* 0x000001100008a947 */ /* 0x002fea0003800000 */
.L_x_5952:
[----:B------:R-:W-:Y:S05]  /*10520*/  BSYNC B2 ;  /* 0x0000000000027941 */ /* 0x000fea0003800000 */
.L_x_5951:
        /* <DEDUP_REMOVED lines=36> */
.L_x_5954:
        /* <DEDUP_REMOVED lines=26> */
[----:B------:R-:W-:-:S06]  /*10910*/  FMUL.FTZ R162, R162, UR4 ;  /* 0x00000004a2a27c20 */ /* 0x000fcc0008410000 */
        /* <DEDUP_REMOVED lines=58> */
[----:B------:R-:W-:-:S04]  /*10cc0*/  FFMA.FTZ R181, R181, R20, -R154 ;  /* 0x00000014b5b57223 */ /* 0x000fc8000001089a */
        /* <DEDUP_REMOVED lines=8> */
[----:B------:R-:W-:Y:S01]  /*10d50*/  MUFU.EX2 R219, R156 ;  /* 0x0000009c00db7308 */ /* 0x000fe20000000800 */
[----:B---3--:R-:W-:Y:S01]  /*10d60*/  FFMA.FTZ R154, R173, R3, R15 ;  /* 0x00000003ad9a7223 */ /* 0x008fe2000001000f */
[----:B------:R-:W-:Y:S01]  /*10d70*/  FMUL.FTZ R3, R163, UR4 ;  /* 0x00000004a3037c20 */ /* 0x000fe20008410000 */
[----:B------:R-:W-:Y:S01]  /*10d80*/  FMUL.FTZ R163, R170, UR4 ;  /* 0x00000004aaa37c20 */ /* 0x000fe20008410000 */
[----:B------:R-:W-:Y:S01]  /*10d90*/  FMUL.FTZ R170, R175, UR4 ;  /* 0x00000004afaa7c20 */ /* 0x000fe20008410000 */
[----:B------:R-:W-:Y:S01]  /*10da0*/  FMUL.FTZ R175, R182, UR4 ;  /* 0x00000004b6af7c20 */ /* 0x000fe20008410000 */
[-C--:B------:R-:W-:Y:S01]  /*10db0*/  FMUL.FTZ R37, R37, R173.reuse ;  /* 0x000000ad25257220 */ /* 0x080fe20000410000 */
[----:B------:R-:W-:Y:S01]  /*10dc0*/  FMUL.FTZ R40, R40, R173 ;  /* 0x000000ad28287220 */ /* 0x000fe20000410000 */
[----:B------:R-:W-:Y:S01]  /*10dd0*/  MUFU.TANH R3, R3 ;  /* 0x0000000300037308 */ /* 0x000fe20000002400 */
[C---:B----4-:R-:W-:Y:S01]  /*10de0*/  FADD.FTZ R154, R152.reuse, R154 ;  /* 0x0000009a989a7221 */ /* 0x050fe20000010000 */
[----:B------:R-:W-:Y:S01]  /*10df0*/  F2FP.BF16.F32.PACK_AB R152, R152, R15 ;  /* 0x0000000f9898723e */ /* 0x000fe200000010ff */
        /* <DEDUP_REMOVED lines=12> */
[-C--:B------:R-:W-:Y:S01]  /*10ec0*/  FMUL.FTZ R64, R64, R173.reuse ;  /* 0x000000ad40407220 */ /* 0x080fe20000410000 */
[----:B------:R-:W-:Y:S01]  /*10ed0*/  MUFU.TANH R163, R163 ;  /* 0x000000a300a37308 */ /* 0x000fe20000002400 */
[----:B--2---:R-:W-:Y:S01]  /*10ee0*/  FMUL.FTZ R153, R166, UR4 ;  /* 0x00000004a6997c20 */ /* 0x004fe20008410000 */
[----:B------:R-:W-:Y:S01]  /*10ef0*/  FMUL.FTZ R166, R171, UR4 ;  /* 0x00000004aba67c20 */ /* 0x000fe20008410000 */
[----:B------:R-:W-:Y:S01]  /*10f00*/  FMUL.FTZ R171, R178, UR4 ;  /* 0x00000004b2ab7c20 */ /* 0x000fe20008410000 */
[-C--:B------:R-:W-:Y:S01]  /*10f10*/  FMUL.FTZ R65, R65, R173.reuse ;  /* 0x000000ad41417220 */ /* 0x080fe20000410000 */
[-C--:B------:R-:W-:Y:S01]  /*10f20*/  FMUL.FTZ R68, R68, R173.reuse ;  /* 0x000000ad44447220 */ /* 0x080fe20000410000 */
[-C--:B------:R-:W-:Y:S01]  /*10f30*/  FMUL.FTZ R69, R69, R173.reuse ;  /* 0x000000ad45457220 */ /* 0x080fe20000410000 */
[-C--:B------:R-:W-:Y:S01]  /*10f40*/  FMUL.FTZ R72, R72, R173.reuse ;  /* 0x000000ad48487220 */ /* 0x080fe20000410000 */
[----:B------:R-:W-:Y:S01]  /*10f50*/  MUFU.TANH R153, R153 ;  /* 0x0000009900997308 */ /* 0x000fe20000002400 */
[----:B---3--:R-:W-:Y:S01]  /*10f60*/  FADD.FTZ R154, R15, R154 ;  /* 0x0000009a0f9a7221 */ /* 0x008fe20000010000 */
[-C--:B------:R-:W-:Y:S01]  /*10f70*/  FMUL.FTZ R73, R73, R173.reuse ;  /* 0x000000ad49497220 */ /* 0x080fe20000410000 */
[-C--:B------:R-:W-:Y:S01]  /*10f80*/  FMUL.FTZ R76, R76, R173.reuse ;  /* 0x000000ad4c4c7220 */ /* 0x080fe20000410000 */
[----:B------:R-:W-:Y:S01]  /*10f90*/  FMUL.FTZ R77, R77, R173 ;  /* 0x000000ad4d4d7220 */ /* 0x000fe20000410000 */
[C---:B------:R-:W-:Y:S01]  /*10fa0*/  FADD.FTZ R156, R219.reuse, R154 ;  /* 0x0000009adb9c7221 */ /* 0x040fe20000010000 */
[----:B------:R-:W-:Y:S01]  /*10fb0*/  F2FP.BF16.F32.PACK_AB R154, R219, R15 ;  /* 0x0000000fdb9a723e */ /* 0x000fe200000010ff */
        /* <DEDUP_REMOVED lines=9> */
[----:B------:R4:W5:Y:S01]  /*11050*/  MUFU.EX2 R219, R160 ;  /* 0x000000a000db7308 */ /* 0x0009620000000800 */
[----:B--2---:R-:W-:Y:S01]  /*11060*/  FMUL.FTZ R157, R167, UR4 ;  /* 0x00000004a79d7c20 */ /* 0x004fe20008410000 */
[----:B------:R-:W-:Y:S01]  /*11070*/  FMUL.FTZ R167, R174, UR4 ;  /* 0x00000004aea77c20 */ /* 0x000fe20008410000 */
[----:B------:R-:W-:Y:S01]  /*11080*/  FMUL.FTZ R174, R179, UR4 ;  /* 0x00000004b3ae7c20 */ /* 0x000fe20008410000 */
[----:B------:R-:W-:Y:S01]  /*11090*/  FMUL.FTZ R179, R183, UR4 ;  /* 0x00000004b7b37c20 */ /* 0x000fe20008410000 */
[-C--:B------:R-:W-:Y:S01]  /*110a0*/  FMUL.FTZ R96, R96, R173.reuse ;  /* 0x000000ad60607220 */ /* 0x080fe20000410000 */
[-C--:B------:R-:W-:Y:S01]  /*110b0*/  FMUL.FTZ R97, R97, R173.reuse ;  /* 0x000000ad61617220 */ /* 0x080fe20000410000 */
[----:B------:R-:W-:Y:S01]  /*110c0*/  FMUL.FTZ R100, R100, R173 ;  /* 0x000000ad64647220 */ /* 0x000fe20000410000 */
[----:B------:R-:W2:Y:S01]  /*110d0*/  MUFU.TANH R157, R157 ;  /* 0x0000009d009d7308 */ /* 0x000ea20000002400 */
[----:B----4-:R-:W-:-:S02]  /*110e0*/  IMAD.MOV R160, RZ, RZ, -R197 ;  /* 0x000000ffffa07224 */ /* 0x010fc400078e0ac5 */
[----:B---3--:R-:W-:Y:S01]  /*110f0*/  FADD.FTZ R156, R15, R156 ;  /* 0x0000009c0f9c7221 */ /* 0x008fe20000010000 */
[-C--:B------:R-:W-:Y:S01]  /*11100*/  FMUL.FTZ R101, R101, R173.reuse ;  /* 0x000000ad65657220 */ /* 0x080fe20000410000 */
[-C--:B------:R-:W-:Y:S01]  /*11110*/  FMUL.FTZ R104, R104, R173.reuse ;  /* 0x000000ad68687220 */ /* 0x080fe20000410000 */
[-C--:B------:R-:W-:Y:S01]  /*11120*/  FMUL.FTZ R105, R105, R173.reuse ;  /* 0x000000ad69697220 */ /* 0x080fe20000410000 */
[----:B------:R-:W-:Y:S01]  /*11130*/  ISETP.NE.AND P2, PT, R185, R160, PT ;  /* 0x000000a0b900720c */ /* 0x000fe20003f45270 */
[----:B------:R-:W-:Y:S01]  /*11140*/  VIADD R160, R12, 0x28c40 ;  /* 0x00028c400ca07836 */ /* 0x000fe20000000000 */
[----:B------:R-:W3:Y:S01]  /*11150*/  MUFU.TANH R166, R166 ;  /* 0x000000a600a67308 */ /* 0x000ee20000002400 */
[-C--:B------:R-:W-:Y:S01]  /*11160*/  FMUL.FTZ R108, R108, R173.reuse ;  /* 0x000000ad6c6c7220 */ /* 0x080fe20000410000 */
[-C--:B------:R-:W-:Y:S01]  /*11170*/  FMUL.FTZ R109, R109, R173.reuse ;  /* 0x000000ad6d6d7220 */ /* 0x080fe20000410000 */
[-C--:B------:R-:W-:Y:S01]  /*11180*/  FMUL.FTZ R112, R112, R173.reuse ;  /* 0x000000ad70707220 */ /* 0x080fe20000410000 */
[----:B------:R-:W-:Y:S01]  /*11190*/  PRMT R160, R187, 0x654, R160 ;  /* 0x00000654bba07816 */ /* 0x000fe200000000a0 */
[-C--:B------:R-:W-:Y:S01]  /*111a0*/  FMUL.FTZ R113, R113, R173.reuse ;  /* 0x000000ad71717220 */ /* 0x080fe20000410000 */
[-C--:B------:R-:W-:Y:S01]  /*111b0*/  FMUL.FTZ R116, R116, R173.reuse ;  /* 0x000000ad74747220 */ /* 0x080fe20000410000 */
[-C--:B------:R-:W-:Y:S01]  /*111c0*/  FMUL.FTZ R117, R117, R173.reuse ;  /* 0x000000ad75757220 */ /* 0x080fe20000410000 */
[----:B------:R5:W-:Y:S01]  /*111d0*/  SYNCS.ARRIVE.TRANS64.RED.A1T0 RZ, [R160+URZ], RZ ;  /* 0x000000ffa0ff79a7 */ /* 0x000be2000810043f */
[----:B------:R-:W4:Y:S01]  /*111e0*/  MUFU.TANH R167, R167 ;  /* 0x000000a700a77308 */ /* 0x000f220000002400 */
[-C--:B------:R-:W-:Y:S01]  /*111f0*/  FMUL.FTZ R120, R120, R173.reuse ;  /* 0x000000ad78787220 */ /* 0x080fe20000410000 */
[-C--:B------:R-:W-:Y:S01]  /*11200*/  FMUL.FTZ R121, R121, R173.reuse ;  /* 0x000000ad79797220 */ /* 0x080fe20000410000 */
[-C--:B------:R-:W-:Y:S01]  /*11210*/  FMUL.FTZ R124, R124, R173.reuse ;  /* 0x000000ad7c7c7220 */ /* 0x080fe20000410000 */
[-C--:B------:R-:W-:Y:S01]  /*11220*/  FMUL.FTZ R125, R125, R173.reuse ;  /* 0x000000ad7d7d7220 */ /* 0x080fe20000410000 */
[-C--:B------:R-:W-:Y:S01]  /*11230*/  FMUL.FTZ R128, R128, R173.reuse ;  /* 0x000000ad80807220 */ /* 0x080fe20000410000 */
[----:B------:R-:W-:Y:S01]  /*11240*/  FMUL.FTZ R129, R129, R173 ;  /* 0x000000ad81817220 */ /* 0x000fe20000410000 */
[C---:B-----5:R-:W-:Y:S01]  /*11250*/  FADD.FTZ R160, R219.reuse, R156 ;  /* 0x0000009cdba07221 */ /* 0x060fe20000010000 */
[----:B------:R-:W-:Y:S01]  /*11260*/  F2FP.BF16.F32.PACK_AB R156, R219, R15 ;  /* 0x0000000fdb9c723e */ /* 0x000fe200000010ff */
[----:B------:R-:W5:Y:S01]  /*11270*/  MUFU.TANH R170, R170 ;  /* 0x000000aa00aa7308 */ /* 0x000f620000002400 */
[----:B------:R-:W-:Y:S01]  /*11280*/  FMNMX.FTZ R15, R177, R216, !PT ;  /* 0x000000d8b10f7209 */ /* 0x000fe20007810000 */
[-C--:B------:R-:W-:Y:S01]  /*11290*/  FMUL.FTZ R132, R132, R173.reuse ;  /* 0x000000ad84847220 */ /* 0x080fe20000410000 */
[-C--:B------:R-:W-:Y:S01]  /*112a0*/  FMUL.FTZ R133, R133, R173.reuse ;  /* 0x000000ad85857220 */ /* 0x080fe20000410000 */
[----:B------:R-:W-:Y:S01]  /*112b0*/  FMUL.FTZ R136, R136, R173 ;  /* 0x000000ad88887220 */ /* 0x000fe20000410000 */
[----:B------:R-:W-:Y:S01]  /*112c0*/  FMNMX.FTZ R15, R155, R15, !PT ;  /* 0x0000000f9b0f7209 */ /* 0x000fe20007810000 */
[-C--:B------:R-:W-:Y:S01]  /*112d0*/  FMUL.FTZ R137, R137, R173.reuse ;  /* 0x000000ad89897220 */ /* 0x080fe20000410000 */
[----:B------:R-:W-:Y:S01]  /*112e0*/  FMUL.FTZ R140, R140, R173 ;  /* 0x000000ad8c8c7220 */ /* 0x000fe20000410000 */
[----:B------:R-:W0:Y:S01]  /*112f0*/  MUFU.TANH R171, R171 ;  /* 0x000000ab00ab7308 */ /* 0x000e220000002400 */
[----:B------:R-:W-:Y:S01]  /*11300*/  FMNMX.FTZ R15, R158, R15, !PT ;  /* 0x0000000f9e0f7209 */ /* 0x000fe20007810000 */
[-C--:B------:R-:W-:Y:S01]  /*11310*/  FMUL.FTZ R141, R141, R173.reuse ;  /* 0x000000ad8d8d7220 */ /* 0x080fe20000410000 */
[-C--:B------:R-:W-:Y:S01]  /*11320*/  FMUL.FTZ R144, R144, R173.reuse ;  /* 0x000000ad90907220 */ /* 0x080fe20000410000 */
[----:B------:R-:W-:Y:S01]  /*11330*/  FMUL.FTZ R145, R145, R173 ;  /* 0x000000ad91917220 */ /* 0x000fe20000410000 */
[----:B------:R-:W-:Y:S01]  /*11340*/  FMNMX.FTZ R15, R159, R15, !PT ;  /* 0x0000000f9f0f7209 */ /* 0x000fe20007810000 */
[-C--:B------:R-:W-:Y:S01]  /*11350*/  FMUL.FTZ R148, R148, R173.reuse ;  /* 0x000000ad94947220 */ /* 0x080fe20000410000 */
[----:B------:R-:W-:Y:S01]  /*11360*/  FMUL.FTZ R149, R149, R173 ;  /* 0x000000ad95957220 */ /* 0x000fe20000410000 */
[----:B------:R-:W1:Y:S01]  /*11370*/  MUFU.TANH R174, R174 ;  /* 0x000000ae00ae7308 */ /* 0x000e620000002400 */
[----:B------:R-:W-:-:S04]  /*11380*/  FMNMX.FTZ R15, R162, R15, !PT ;  /* 0x0000000fa20f7209 */ /* 0x000fc80007810000 */
[----:B------:R-:W-:-:S03]  /*11390*/  FMNMX.FTZ R15, R3, R15, !PT ;  /* 0x0000000f030f7209 */ /* 0x000fc60007810000 */
[----:B------:R-:W1:Y:S01]  /*113a0*/  MUFU.TANH R175, R175 ;  /* 0x000000af00af7308 */ /* 0x000e620000002400 */
[----:B------:R-:W-:-:S04]  /*113b0*/  FMNMX.FTZ R15, R153, R15, !PT ;  /* 0x0000000f990f7209 */ /* 0x000fc80007810000 */
[----:B--2---:R-:W-:-:S03]  /*113c0*/  FMNMX.FTZ R15, R157, R15, !PT ;  /* 0x0000000f9d0f7209 */ /* 0x004fc60007810000 */
[----:B------:R-:W-:Y:S01]  /*113d0*/  MUFU.TANH R179, R179 ;  /* 0x000000b300b37308 */ /* 0x000fe20000002400 */
[----:B------:R-:W-:-:S04]  /*113e0*/  FMNMX.FTZ R15, R163, R15, !PT ;  /* 0x0000000fa30f7209 */ /* 0x000fc80007810000 */
[----:B---3--:R-:W-:-:S03]  /*113f0*/  FMNMX.FTZ R15, R166, R15, !PT ;  /* 0x0000000fa60f7209 */ /* 0x008fc60007810000 */
[----:B------:R-:W2:Y:S01]  /*11400*/  MUFU.EX2 R161, R161 ;  /* 0x000000a100a17308 */ /* 0x000ea20000000800 */
[----:B----4-:R-:W-:-:S04]  /*11410*/  FMNMX.FTZ R15, R167, R15, !PT ;  /* 0x0000000fa70f7209 */ /* 0x010fc80007810000 */
[----:B-----5:R-:W-:-:S03]  /*11420*/  FMNMX.FTZ R15, R170, R15, !PT ;  /* 0x0000000faa0f7209 */ /* 0x020fc60007810000 */
[----:B------:R-:W3:Y:S01]  /*11430*/  MUFU.EX2 R164, R164 ;  /* 0x000000a400a47308 */ /* 0x000ee20000000800 */
[----:B0-----:R-:W-:-:S04]  /*11440*/  FMNMX.FTZ R15, R171, R15, !PT ;  /* 0x0000000fab0f7209 */ /* 0x001fc80007810000 */
[----:B-1----:R-:W-:-:S03]  /*11450*/  FMNMX.FTZ R15, R174, R15, !PT ;  /* 0x0000000fae0f7209 */ /* 0x002fc60007810000 */
[----:B------:R-:W-:Y:S01]  /*11460*/  MUFU.EX2 R165, R165 ;  /* 0x000000a500a57308 */ /* 0x000fe20000000800 */
[----:B------:R-:W-:Y:S01]  /*11470*/  FMNMX.FTZ R15, R175, R15, !PT ;  /* 0x0000000faf0f7209 */ /* 0x000fe20007810000 */
[----:B--2---:R-:W-:-:S03]  /*11480*/  FADD.FTZ R160, R161, R160 ;  /* 0x000000a0a1a07221 */ /* 0x004fc60000010000 */
[----:B------:R-:W-:-:S03]  /*11490*/  FMNMX.FTZ R15, R179, R15, !PT ;  /* 0x0000000fb30f7209 */ /* 0x000fc60007810000 */
[----:B------:R-:W-:Y:S01]  /*114a0*/  MUFU.EX2 R169, R169 ;  /* 0x000000a900a97308 */ /* 0x000fe20000000800 */
[----:B---3--:R-:W-:Y:S01]  /*114b0*/  FADD.FTZ R160, R164, R160 ;  /* 0x000000a0a4a07221 */ /* 0x008fe20000010000 */
[----:B------:R-:W0:Y:S06]  /*114c0*/  SHFL.BFLY PT, R178, R15, 0x2, 0x1f ;  /* 0x0c401f000fb27f89 */ /* 0x000e2c00000e0000 */
[----:B------:R-:W-:Y:S08]  /*114d0*/  MUFU.EX2 R172, R172 ;  /* 0x000000ac00ac7308 */ /* 0x000ff00000000800 */
[----:B------:R-:W-:Y:S08]  /*114e0*/  MUFU.EX2 R176, R176 ;  /* 0x000000b000b07308 */ /* 0x000ff00000000800 */
[----:B------:R-:W-:Y:S01]  /*114f0*/  MUFU.EX2 R221, R221 ;  /* 0x000000dd00dd7308 */ /* 0x000fe20000000800 */
[----:B0-----:R-:W-:-:S05]  /*11500*/  FMNMX.FTZ R15, R15, R178, !PT ;  /* 0x000000b20f0f7209 */ /* 0x001fca0007810000 */
[----:B------:R-:W0:Y:S02]  /*11510*/  SHFL.BFLY PT, R182, R15, 0x1, 0x1f ;  /* 0x0c201f000fb67f89 */ /* 0x000e2400000e0000 */
[----:B------:R1:W-:Y:S08]  /*11520*/  MUFU.EX2 R178, R168 ;  /* 0x000000a800b27308 */ /* 0x0003f00000000800 */
[----:B------:R-:W-:Y:S08]  /*11530*/  MUFU.EX2 R180, R180 ;  /* 0x000000b400b47308 */ /* 0x000ff00000000800 */
[----:B------:R-:W-:Y:S01]  /*11540*/  MUFU.EX2 R181, R181 ;  /* 0x000000b500b57308 */ /* 0x000fe20000000800 */
[----:B0-----:R-:W-:Y:S01]  /*11550*/  FMNMX.FTZ R15, R15, R182, !PT ;  /* 0x000000b60f0f7209 */ /* 0x001fe20007810000 */
[----:B------:R-:W-:-:S04]  /*11560*/  @!P2 IMAD R182, R217, 0x40, R194 ;  /* 0x00000040d9b6a824 */ /* 0x000fc800078e02c2 */
[----:B-1----:R-:W-:Y:S01]  /*11570*/  FADD.FTZ R168, -R15, R216 ;  /* 0x000000d80fa87221 */ /* 0x002fe20000010100 */
[----:B------:R-:W-:-:S03]  /*11580*/  @!P2 IMAD R182, R182, 0x4, R2 ;  /* 0x00000004b6b6a824 */ /* 0x000fc600078e0202 */
[----:B------:R-:W-:Y:S02]  /*11590*/  FMUL.FTZ R168, R168, R20 ;  /* 0x00000014a8a87220 */ /* 0x000fe40000410000 */
[----:B------:R-:W-:Y:S04]  /*115a0*/  @!P2 STS [R182+0x28800], R173 ;  /* 0x028800adb600a388 */ /* 0x000fe80000000800 */
        /* <DEDUP_REMOVED lines=108> */
[-C--:B------:R-:W-:Y:S01]  /*11c70*/  FMUL.FTZ R139, R139, R168.reuse ;  /* 0x000000a88b8b7220 */ /* 0x080fe20000410000 */
[----:B------:R-:W-:Y:S01]  /*11c80*/  FADD.FTZ R3, R172, R3 ;  /* 0x00000003ac037221 */ /* 0x000fe20000010000 */
[----:B------:R-:W2:Y:S01]  /*11c90*/  MUFU.EX2 R170, R170 ;  /* 0x000000aa00aa7308 */ /* 0x000ea20000000800 */
        /* <DEDUP_REMOVED lines=8> */
[----:B-1----:R-:W-:Y:S01]  /*11d20*/  FADD.FTZ R163, R0, R162 ;  /* 0x000000a200a37221 */ /* 0x002fe20000010000 */
[----:B------:R-:W-:Y:S01]  /*11d30*/  F2FP.BF16.F32.PACK_AB R162, R172, R169 ;  /* 0x000000a9aca2723e */ /* 0x000fe200000010ff */
[----:B------:R-:W-:-:S05]  /*11d40*/  FMUL.FTZ R151, R151, R168 ;  /* 0x000000a897977220 */ /* 0x000fca0000410000 */
[----:B------:R-:W1:Y:S01]  /*11d50*/  MUFU.EX2 R174, R174 ;  /* 0x000000ae00ae7308 */ /* 0x000e620000000800 */
[C---:B--2---:R-:W-:Y:S01]  /*11d60*/  FADD.FTZ R164, R170.reuse, R163 ;  /* 0x000000a3aaa47221 */ /* 0x044fe20000010000 */
[----:B------:R-:W-:Y:S01]  /*11d70*/  F2FP.BF16.F32.PACK_AB R163, R170, R0 ;  /* 0x00000000aaa3723e */ /* 0x000fe200000010ff */
[----:B------:R-:W-:-:S04]  /*11d80*/  FADD.FTZ R0, R176, R3 ;  /* 0x00000003b0007221 */ /* 0x000fc80000010000 */
[----:B------:R-:W-:Y:S01]  /*11d90*/  FADD.FTZ R0, R221, R0 ;  /* 0x00000000dd007221 */ /* 0x000fe20000010000 */
[----:B------:R-:W2:Y:S01]  /*11da0*/  MUFU.EX2 R167, R175 ;  /* 0x000000af00a77308 */ /* 0x000ea20000000800 */
[----:B---3--:R-:W-:Y:S01]  /*11db0*/  FADD.FTZ R3, R171, R164 ;  /* 0x000000a4ab037221 */ /* 0x008fe20000010000 */
[----:B------:R-:W-:Y:S01]  /*11dc0*/  F2FP.BF16.F32.PACK_AB R164, R221, R176 ;  /* 0x000000b0dda4723e */ /* 0x000fe200000010ff */
[----:B------:R-:W-:Y:S01]  /*11dd0*/  FADD.FTZ R166, R180, R0 ;  /* 0x00000000b4a67221 */ /* 0x000fe20000010000 */
[----:B------:R0:W-:Y:S04]  /*11de0*/  STSM.16.M88.4 [R199], R160 ;  /* 0x000000a0c7007844 */ /* 0x0001e80000000200 */
[----:B------:R-:W3:Y:S01]  /*11df0*/  MUFU.EX2 R179, R179 ;  /* 0x000000b300b37308 */ /* 0x000ee20000000800 */
[C---:B-1----:R-:W-:Y:S01]  /*11e00*/  FADD.FTZ R3, R174.reuse, R3 ;  /* 0x00000003ae037221 */ /* 0x042fe20000010000 */
[----:B------:R-:W-:-:S03]  /*11e10*/  F2FP.BF16.F32.PACK_AB R165, R174, R171 ;  /* 0x000000abaea5723e */ /* 0x000fc600000010ff */
[----:B--2---:R-:W-:Y:S01]  /*11e20*/  FADD.FTZ R0, R167, R3 ;  /* 0x00000003a7007221 */ /* 0x004fe20000010000 */
[C---:B------:R-:W-:Y:S01]  /*11e30*/  FADD.FTZ R3, R181.reuse, R166 ;  /* 0x000000a6b5037221 */ /* 0x040fe20000010000 */
[----:B------:R-:W-:Y:S02]  /*11e40*/  F2FP.BF16.F32.PACK_AB R166, R181, R180 ;  /* 0x000000b4b5a6723e */ /* 0x000fe400000010ff */
[C---:B---3--:R-:W-:Y:S01]  /*11e50*/  F2FP.BF16.F32.PACK_AB R167, R179.reuse, R167 ;  /* 0x000000a7b3a7723e */ /* 0x048fe200000010ff */
[----:B------:R-:W-:-:S04]  /*11e60*/  FADD.FTZ R0, R179, R0 ;  /* 0x00000000b3007221 */ /* 0x000fc80000010000 */
[----:B------:R0:W-:Y:S01]  /*11e70*/  STSM.16.M88.4 [R200], R164 ;  /* 0x000000a4c8007844 */ /* 0x0001e20000000200 */
[----:B------:R-:W-:Y:S05]  /*11e80*/  @!P0 BRA `(.L_x_5955) ;  /* 0x0000000000048947 */ /* 0x000fea0003800000 */
[----:B------:R-:W-:Y:S01]  /*11e90*/  BPT.TRAP 0x1 ;  /* 0x000000040000795c */ /* 0x000fe20000300000 */
.L_x_5955:
[----:B------:R1:W2:Y:S01]  /*11ea0*/  SYNCS.PHASECHK.TRANS64.TRYWAIT P2, [R12+URZ+0x28c50], R212 ;  /* 0x028c50d40c0075a7 */ /* 0x0002a2000804017f */
[----:B------:R-:W-:Y:S05]  /*11eb0*/  @!P0 BRA `(.L_x_5956) ;  /* 0x0000000000048947 */ /* 0x000fea0003800000 */
[----:B------:R-:W-:Y:S01]  /*11ec0*/  BPT.TRAP 0x1 ;  /* 0x000000040000795c */ /* 0x000fe20000300000 */
.L_x_5956:
[----:B------:R-:W-:Y:S04]  /*11ed0*/  BSSY B2, `(.L_x_5957) ;  /* 0x0000004000027945 */ /* 0x000fe80003800000 */
[----:B--2---:R-:W-:Y:S05]  /*11ee0*/  @P2 BRA `(.L_x_5958) ;  /* 0x0000000000082947 */ /* 0x004fea0003800000 */
[----:B------:R-:W2:Y:S02]  /*11ef0*/  SYNCS.PHASECHK.TRANS64.TRYWAIT P2, [R12+URZ+0x28c50], R212 ;  /* 0x028c50d40c0075a7 */ /* 0x000ea4000804017f */
[----:B--2---:R-:W-:Y:S05]  /*11f00*/  @!P2 BRA `(.L_x_5959) ;  /* 0x000000f400a0a947 */ /* 0x004fea0003800000 */
.L_x_5958:
[----:B------:R-:W-:Y:S05]  /*11f10*/  BSYNC B2 ;  /* 0x0000000000027941 */ /* 0x000fea0003800000 */
.L_x_5957:
        /* <DEDUP_REMOVED lines=38> */
[----:B------:R-:W-:Y:S05]  /*12180*/  @!P0 BRA `(.L_x_5960) ;  /* 0x0000000000048947 */ /* 0x000fea0003800000 */
[----:B------:R-:W-:Y:S01]  /*12190*/  BPT.TRAP 0x1 ;  /* 0x000000040000795c */ /* 0x000fe20000300000 */
.L_x_5960:
[----:B-12---:R-:W-:Y:S02]  /*121a0*/  VIADD R12, R12, 0x28c60 ;  /* 0x00028c600c0c7836 */ /* 0x006fe40000000000 */
[----:B------:R-:W-:Y:S02]  /*121b0*/  IMAD.MOV.U32 R216, RZ, RZ, R15 ;  /* 0x000000ffffd87224 */ /* 0x000fe400078e000f */
[----:B------:R-:W-:Y:S01]  /*121c0*/  IMAD.MOV.U32 R219, RZ, RZ, R13 ;  /* 0x000000ffffdb7224 */ /* 0x000fe200078e000d */
[----:B------:R-:W-:Y:S01]  /*121d0*/  PRMT R12, R187, 0x654, R12 ;  /* 0x00000654bb0c7816 */ /* 0x000fe2000000000c */
[----:B------:R-:W-:-:S03]  /*121e0*/  IMAD.MOV.U32 R217, RZ, RZ, R18 ;  /* 0x000000ffffd97224 */ /* 0x000fc600078e0012 */
[----:B------:R0:W-:Y:S01]  /*121f0*/  SYNCS.ARRIVE.TRANS64.RED.A1T0 RZ, [R12+URZ], RZ ;  /* 0x000000ff0cff79a7 */ /* 0x0001e2000810043f */
[----:B------:R-:W-:Y:S05]  /*12200*/  @P1 BRA `(.L_x_5961) ;  /* 0xffffffe000701947 */ /* 0x000fea000383ffff */
[----:B------:R-:W-:Y:S05]  /*12210*/  BSYNC B0 ;  /* 0x0000000000007941 */ /* 0x000fea0003800000 */
.L_x_5948:
[----:B0-----:R-:W-:-:S07]  /*12220*/  IMAD.MOV.U32 R12, RZ, RZ, R209 ;  /* 0x000000ffff0c7224 */ /* 0x001fce00078e00d1 */
.L_x_5947:
[----:B------:R-:W-:Y:S05]  /*12230*/  BSYNC B1 ;  /* 0x0000000000017941 */ /* 0x000fea0003800000 */
.L_x_5946:
[----:B------:R-:W2:Y:S01]  /*12240*/  LDL R21, [R1+0x8] ;  /* 0x0000080001157983 */ /* 0x000ea20000100800 */
[----:B------:R-:W-:Y:S01]  /*12250*/  BSSY B0, `(.L_x_5962) ;  /* 0x0000294000007945 */ /* 0x000fe20003800000 */
[----:B--2---:R-:W-:-:S13]  /*12260*/  ISETP.GE.AND P1, PT, R12, R21, PT ;  /* 0x000000150c00720c */ /* 0x004fda0003f26270 */
[----:B------:R-:W-:Y:S05]  /*12270*/  @!P1 BRA `(.L_x_5963) ;  /* 0x0000002800449947 */ /* 0x000fea0003800000 */
[----:B------:R-:W-:Y:S02]  /*12280*/  IMAD.MOV.U32 R212, RZ, RZ, R15 ;  /* 0x000000ffffd47224 */ /* 0x000fe400078e000f */
[----:B------:R-:W-:Y:S02]  /*12290*/  IMAD.MOV.U32 R217, RZ, RZ, R13 ;  /* 0x000000ffffd97224 */ /* 0x000fe400078e000d */
[----:B------:R-:W-:-:S07]  /*122a0*/  IMAD.MOV.U32 R216, RZ, RZ, R18 ;  /* 0x000000ffffd87224 */ /* 0x000fce00078e0012 */
.L_x_5984:
[----:B------:R-:W-:-:S05]  /*122b0*/  VIADD R18, R216, 0x1 ;  /* 0x00000001d8127836 */ /* 0x000fca0000000000 */
[----:B------:R-:W-:-:S04]  /*122c0*/  ISETP.NE.AND P1, PT, R18, 0x2, PT ;  /* 0x000000021200780c */ /* 0x000fc80003f25270 */
[----:B------:R-:W-:Y:S02]  /*122d0*/  SEL R13, RZ, 0x1, P1 ;  /* 0x00000001ff0d7807 */ /* 0x000fe40000800000 */
[----:B------:R-:W-:Y:S02]  /*122e0*/  SEL R18, R18, RZ, P1 ;  /* 0x000000ff12127207 */ /* 0x000fe40000800000 */
[----:B------:R-:W-:Y:S01]  /*122f0*/  LOP3.LUT R19, R19, R13, RZ, 0x3c, !PT ;  /* 0x0000000d13137212 */ /* 0x000fe200078e3cff */
[----:B------:R-:W-:Y:S06]  /*12300*/  @!P0 BRA `(.L_x_5964) ;  /* 0x0000000000048947 */ /* 0x000fec0003800000 */
[----:B------:R-:W-:Y:S01]  /*12310*/  BPT.TRAP 0x1 ;  /* 0x000000040000795c */ /* 0x000fe20000300000 */
.L_x_5964:
[----:B------:R-:W-:Y:S01]  /*12320*/  IMAD R21, R18, 0x8, R2 ;  /* 0x0000000812157824 */ /* 0x000fe200078e0202 */
[----:B------:R-:W-:-:S04]  /*12330*/  SHF.L.U32 R209, R19, 0x1f, RZ ;  /* 0x0000001f13d17819 */ /* 0x000fc800000006ff */
[----:B------:R0:W1:Y:S01]  /*12340*/  SYNCS.PHASECHK.TRANS64.TRYWAIT P1, [R21+URZ+0x28c30], R209 ;  /* 0x028c30d1150075a7 */ /* 0x000062000802017f */
[----:B------:R-:W-:Y:S05]  /*12350*/  @!P0 BRA `(.L_x_5965) ;  /* 0x0000000000048947 */ /* 0x000fea0003800000 */
[----:B------:R-:W-:Y:S01]  /*12360*/  BPT.TRAP 0x1 ;  /* 0x000000040000795c */ /* 0x000fe20000300000 */
.L_x_5965:
[----:B------:R-:W-:Y:S01]  /*12370*/  BSSY B1, `(.L_x_5966) ;  /* 0x0000006000017945 */ /* 0x000fe20003800000 */
[----:B------:R-:W-:Y:S02]  /*12380*/  IMAD R156, R18, 0x200, R14 ;  /* 0x00000200129c7824 */ /* 0x000fe400078e020e */
[----:B------:R-:W-:Y:S01]  /*12390*/  IMAD.MOV.U32 R157, RZ, RZ, 0x40000040 ;  /* 0x40000040ff9d7424 */ /* 0x000fe200078e00ff */
[----:B-1----:R-:W-:Y:S06]  /*123a0*/  @P1 BRA `(.L_x_5967) ;  /* 0x0000000000081947 */ /* 0x002fec0003800000 */
[----:B------:R-:W1:Y:S02]  /*123b0*/  SYNCS.PHASECHK.TRANS64.TRYWAIT P1, [R21+URZ+0x28c30], R209 ;  /* 0x028c30d1150075a7 */ /* 0x000e64000802017f */
[----:B-1----:R-:W-:Y:S05]  /*123c0*/  @!P1 BRA `(.L_x_5968) ;  /* 0x000000f000849947 */ /* 0x002fea0003800000 */
.L_x_5967:
[----:B------:R-:W-:Y:S05]  /*123d0*/  BSYNC B1 ;  /* 0x0000000000017941 */ /* 0x000fea0003800000 */
.L_x_5966:
        /* <DEDUP_REMOVED lines=36> */
.L_x_5969:
[----:B------:R-:W2:Y:S01]  /*12620*/  @P4 LDC R20, c[0x0][0x44c] ;  /* 0x00011300ff144b82 */ /* 0x000ea20000000800 */
[----:B------:R-:W-:Y:S01]  /*12630*/  IMAD.IADD R13, R229, 0x1, R195 ;  /* 0x00000001e50d7824 */ /* 0x000fe200078e02c3 */
[----:B------:R-:W-:Y:S02]  /*12640*/  ULDC UR4, c[0x0][0x9d8] ;  /* 0x0002760000047ab9 */ /* 0x000fe40000000800 */
[----:B------:R-:W-:Y:S01]  /*12650*/  FMUL.FTZ R222, R157, UR4 ;  /* 0x000000049dde7c20 */ /* 0x000fe20008410000 */
[----:B------:R-:W-:Y:S01]  /*12660*/  FMUL.FTZ R223, R161, UR4 ;  /* 0x00000004a1df7c20 */ /* 0x000fe20008410000 */
[----:B------:R-:W-:Y:S01]  /*12670*/  FMUL.FTZ R221, R156, UR4 ;  /* 0x000000049cdd7c20 */ /* 0x000fe20008410000 */
[----:B------:R-:W-:Y:S01]  /*12680*/  FMUL.FTZ R157, R162, UR4 ;  /* 0x00000004a29d7c20 */ /* 0x000fe20008410000 */
[----:B------:R-:W3:Y:S01]  /*12690*/  @P4 LDC R15, c[0x0][0x450] ;  /* 0x00011400ff0f4b82 */ /* 0x000ee20000000800 */
        /* <DEDUP_REMOVED lines=21> */
[----:B------:R-:W-:Y:S01]  /*127f0*/  IADD3 R224, -R185, 0x1, -R178 ;  /* 0x00000001b9e07810 */ /* 0x000fe20007ffe9b2 */
[----:B------:R-:W2:Y:S01]  /*12800*/  MUFU.TANH R219, R219 ;  /* 0x000000db00db7308 */ /* 0x000ea20000002400 */
[----:B---3--:R-:W-:Y:S01]  /*12810*/  @P4 SHF.R.U32.HI R13, RZ, R15, R20 ;  /* 0x0000000fff0d4219 */ /* 0x008fe20000011614 */
        /* <DEDUP_REMOVED lines=9> */
[----:B------:R-:W3:Y:S01]  /*128b0*/  SHFL.IDX PT, R181, R13, RZ, 0x1c1f ;  /* 0x001c1fff0db57589 */ /* 0x000ee200000e0000 */
[----:B------:R-:W4:Y:S01]  /*128c0*/  MUFU.TANH R15, R15 ;  /* 0x0000000f000f7308 */ /* 0x000f220000002400 */
[----:B------:R-:W-:Y:S01]  /*128d0*/  VIADD R152, R21, 0x28c40 ;  /* 0x00028c4015987836 */ /* 0x000fe20000000000 */
[----:B------:R-:W-:Y:S01]  /*128e0*/  IADD3 R224, -R23, R224, R184 ;  /* 0x000000e017e07210 */ /* 0x000fe20007ffe1b8 */
[----:B------:R-:W-:-:S03]  /*128f0*/  ULDC UR4, c[0x0][0x9e0] ;  /* 0x0002780000047ab9 */ /* 0x000fc60000000800 */
[----:B------:R-:W-:Y:S01]  /*12900*/  PRMT R152, R187, 0x654, R152 ;  /* 0x00000654bb987816 */ /* 0x000fe20000000098 */
[C---:B------:R-:W-:Y:S01]  /*12910*/  VIADD R225, R224.reuse, UR4 ;  /* 0x00000004e0e17c36 */ /* 0x040fe20008000000 */
[----:B------:R-:W0:Y:S01]  /*12920*/  MUFU.TANH R20, R20 ;  /* 0x0000001400147308 */ /* 0x000e220000002400 */
[----:B------:R-:W-:Y:S01]  /*12930*/  VIADD R224, R224, UR45 ;  /* 0x0000002de0e07c36 */ /* 0x000fe20008000000 */
[----:B------:R0:W-:Y:S06]  /*12940*/  SYNCS.ARRIVE.TRANS64.RED.A1T0 RZ, [R152+URZ], RZ ;  /* 0x000000ff98ff79a7 */ /* 0x0001ec000810043f */
[----:B------:R-:W0:Y:S01]  /*12950*/  MUFU.TANH R154, R154 ;  /* 0x0000009a009a7308 */ /* 0x000e220000002400 */
[----:B---3--:R-:W-:-:S07]  /*12960*/  IMAD.IADD R183, R225, 0x1, R181 ;  /* 0x00000001e1b77824 */ /* 0x008fce00078e02b5 */
[----:B------:R-:W3:Y:S01]  /*12970*/  MUFU.TANH R221, R221 ;  /* 0x000000dd00dd7308 */ /* 0x000ee20000002400 */
        /* <DEDUP_REMOVED lines=28> */
[----:B--234-:R-:W-:Y:S05]  /*12b40*/  @!P5 BRA `(.L_x_5970) ;  /* 0x000000000060d947 */ /* 0x01cfea0003800000 */
        /* <DEDUP_REMOVED lines=8> */
[----:B0-----:R-:W0:Y:S02]  /*12bd0*/  @P1 LDC.64 R152, c[0x0][0x9e8] ;  /* 0x00027a00ff981b82 */ /* 0x001e240000000a00 */
[----:B0-----:R-:W-:-:S05]  /*12be0*/  @P1 IMAD.HI.U32 R152, R181, R152, RZ ;  /* 0x00000098b5981227 */ /* 0x001fca00078e00ff */
[----:B------:R-:W-:-:S04]  /*12bf0*/  @P1 SHF.R.U32.HI R181, RZ, R153, R152 ;  /* 0x00000099ffb51219 */ /* 0x000fc80000011698 */
[----:B------:R-:W-:Y:S01]  /*12c00*/  LOP3.LUT R181, RZ, R181, RZ, 0x33, !PT ;  /* 0x000000b5ffb57212 */ /* 0x000fe200078e33ff */
[----:B------:R-:W-:Y:S06]  /*12c10*/  BRA `(.L_x_5973) ;  /* 0x0000000000187947 */ /* 0x000fec0003800000 */
.L_x_5972:
[----:B------:R-:W-:Y:S02]  /*12c20*/  ULDC UR4, c[0x0][0x9e4] ;  /* 0x0002790000047ab9 */ /* 0x000fe40000000800 */
[----:B------:R-:W-:-:S05]  /*12c30*/  IMAD.U32 R226, RZ, RZ, UR4 ;  /* 0x00000004ffe27e24 */ /* 0x000fca000f8e00ff */
[----:B------:R-:W-:-:S13]  /*12c40*/  ISETP.NE.AND P1, PT, R226, 0x1, PT ;  /* 0x00000001e200780c */ /* 0x000fda0003f25270 */
[----:B0-----:R-:W0:Y:S02]  /*12c50*/  @P1 LDC.64 R152, c[0x0][0x9e8] ;  /* 0x00027a00ff981b82 */ /* 0x001e240000000a00 */
[----:B0-----:R-:W-:-:S05]  /*12c60*/  @P1 IMAD.HI.U32 R152, R181, R152, RZ ;  /* 0x00000098b5981227 */ /* 0x001fca00078e00ff */
[----:B------:R-:W-:-:S07]  /*12c70*/  @P1 SHF.R.U32.HI R181, RZ, R153, R152 ;  /* 0x00000099ffb51219 */ /* 0x000fce0000011698 */
.L_x_5973:
[----:B------:R-:W-:Y:S05]  /*12c80*/  BSYNC B1 ;  /* 0x0000000000017941 */ /* 0x000fea0003800000 */
.L_x_5971:
[----:B------:R-:W-:-:S04]  /*12c90*/  IMAD R181, R181, R226, -R178 ;  /* 0x000000e2b5b57224 */ /* 0x000fc800078e0ab2 */
[----:B------:R-:W-:-:S05]  /*12ca0*/  IMAD.IADD R181, R181, 0x1, -R185 ;  /* 0x00000001b5b57824 */ /* 0x000fca00078e0ab9 */
[----:B------:R-:W-:Y:S02]  /*12cb0*/  VIMNMX R182, R182, R181, !PT ;  /* 0x000000b5b6b67248 */ /* 0x000fe40007fe0100 */
[----:B------:R-:W-:-:S07]  /*12cc0*/  VIADDMNMX R183, R181, R226, R183, PT ;  /* 0x000000e2b5b77246 */ /* 0x000fce00038001b7 */
.L_x_5970:
[----:B------:R-:W-:Y:S01]  /*12cd0*/  ISETP.GT.AND P1, PT, R12, -0x1, PT ;  /* 0xffffffff0c00780c */ /* 0x000fe20003f24270 */
[----:B------:R-:W2:Y:S03]  /*12ce0*/  SHFL.IDX PT, R13, R13, 0x1, 0x1c1f ;  /* 0x003c1f000d0d7f89 */ /* 0x000ea600000e0000 */
[C---:B------:R-:W-:Y:S02]  /*12cf0*/  ISETP.GT.AND P2, PT, R182.reuse, RZ, P1 ;  /* 0x000000ffb600720c */ /* 0x040fe40000f44270 */
[C---:B------:R-:W-:Y:S02]  /*12d00*/  ISETP.GT.AND P6, PT, R182.reuse, 0x1, P1 ;  /* 0x00000001b600780c */ /* 0x040fe40000fc4270 */
[----:B------:R-:W-:Y:S02]  /*12d10*/  ISETP.LT.OR P3, PT, R183, 0x1, P2 ;  /* 0x00000001b700780c */ /* 0x000fe40001761670 */
[----:B------:R-:W-:-:S02]  /*12d20*/  ISETP.GT.AND P2, PT, R182, 0x8, P1 ;  /* 0x00000008b600780c */ /* 0x000fc40000f44270 */
[----:B0-----:R-:W-:Y:S02]  /*12d30*/  FSEL R181, R20, -INF , !P3 ;  /* 0xff80000014b57808 */ /* 0x001fe40005800000 */
[----:B------:R-:W-:Y:S02]  /*12d40*/  ISETP.GT.AND P3, PT, R182, 0x9, P1 ;  /* 0x00000009b600780c */ /* 0x000fe40000f64270 */
[C---:B------:R-:W-:Y:S02]  /*12d50*/  ISETP.LT.OR P6, PT, R183.reuse, 0x2, P6 ;  /* 0x00000002b700780c */ /* 0x040fe400037c1670 */
[C---:B------:R-:W-:Y:S02]  /*12d60*/  ISETP.LT.OR P2, PT, R183.reuse, 0x9, P2 ;  /* 0x00000009b700780c */ /* 0x040fe40001741670 */
[----:B------:R-:W-:Y:S02]  /*12d70*/  ISETP.LT.OR P3, PT, R183, 0xa, P3 ;  /* 0x0000000ab700780c */ /* 0x000fe40001f61670 */
[----:B------:R-:W-:-:S02]  /*12d80*/  FSEL R219, R219, -INF , !P6 ;  /* 0xff800000dbdb7808 */ /* 0x000fc40007000000 */
[----:B------:R-:W-:Y:S01]  /*12d90*/  FSEL R221, R221, -INF , !P2 ;  /* 0xff800000dddd7808 */ /* 0x000fe20005000000 */
[--C-:B--2---:R-:W-:Y:S01]  /*12da0*/  IMAD.IADD R225, R225, 0x1, R13.reuse ;  /* 0x00000001e1e17824 */ /* 0x104fe200078e020d */
[----:B------:R-:W-:Y:S01]  /*12db0*/  FSEL R222, R222, -INF , !P3 ;  /* 0xff800000dede7808 */ /* 0x000fe20005800000 */
[----:B------:R-:W-:Y:S01]  /*12dc0*/  IMAD.IADD R224, R224, 0x1, R13 ;  /* 0x00000001e0e07824 */ /* 0x000fe200078e020d */
[C---:B------:R-:W-:Y:S02]  /*12dd0*/  ISETP.GT.AND P6, PT, R182.reuse, 0x10, P1 ;  /* 0x00000010b600780c */ /* 0x040fe40000fc4270 */
[C---:B------:R-:W-:Y:S02]  /*12de0*/  ISETP.GT.AND P2, PT, R182.reuse, 0x11, P1 ;  /* 0x00000011b600780c */ /* 0x040fe40000f44270 */
[----:B------:R-:W-:Y:S02]  /*12df0*/  ISETP.GT.AND P3, PT, R182, 0x18, P1 ;  /* 0x00000018b600780c */ /* 0x000fe40000f64270 */
[----:B------:R-:W-:-:S02]  /*12e00*/  ISETP.LT.OR P6, PT, R183, 0x11, P6 ;  /* 0x00000011b700780c */ /* 0x000fc400037c1670 */
[C---:B------:R-:W-:Y:S02]  /*12e10*/  ISETP.LT.OR P2, PT, R183.reuse, 0x12, P2 ;  /* 0x00000012b700780c */ /* 0x040fe40001741670 */
[----:B------:R-:W-:Y:S02]  /*12e20*/  ISETP.LT.OR P3, PT, R183, 0x19, P3 ;  /* 0x00000019b700780c */ /* 0x000fe40001f61670 */
[----:B------:R-:W-:Y:S02]  /*12e30*/  FSEL R160, R160, -INF , !P6 ;  /* 0xff800000a0a07808 */ /* 0x000fe40007000000 */
[----:B------:R-:W-:Y:S02]  /*12e40*/  FSEL R223, R223, -INF , !P2 ;  /* 0xff800000dfdf7808 */ /* 0x000fe40005000000 */
[----:B------:R-:W-:Y:S02]  /*12e50*/  FSEL R164, R164, -INF , !P3 ;  /* 0xff800000a4a47808 */ /* 0x000fe40005800000 */
[----:B------:R-:W-:-:S02]  /*12e60*/  ISETP.GT.AND P6, PT, R182, 0x19, P1 ;  /* 0x00000019b600780c */ /* 0x000fc40000fc4270 */
[C---:B------:R-:W-:Y:S02]  /*12e70*/  ISETP.GT.AND P2, PT, R182.reuse, 0x20, P1 ;  /* 0x00000020b600780c */ /* 0x040fe40000f44270 */
[----:B------:R-:W-:Y:S02]  /*12e80*/  ISETP.GT.AND P3, PT, R182, 0x21, P1 ;  /* 0x00000021b600780c */ /* 0x000fe40000f64270 */
[C---:B------:R-:W-:Y:S02]  /*12e90*/  ISETP.LT.OR P6, PT, R183.reuse, 0x1a, P6 ;  /* 0x0000001ab700780c */ /* 0x040fe400037c1670 */
[C---:B------:R-:W-:Y:S02]  /*12ea0*/  ISETP.LT.OR P2, PT, R183.reuse, 0x21, P2 ;  /* 0x00000021b700780c */ /* 0x040fe40001741670 */
[----:B------:R-:W-:Y:S02]  /*12eb0*/  ISETP.LT.OR P3, PT, R183, 0x22, P3 ;  /* 0x00000022b700780c */ /* 0x000fe40001f61670 */
[----:B------:R-:W-:-:S02]  /*12ec0*/  FSEL R165, R165, -INF , !P6 ;  /* 0xff800000a5a57808 */ /* 0x000fc40007000000 */
[----:B------:R-:W-:Y:S02]  /*12ed0*/  FSEL R167, R167, -INF , !P2 ;  /* 0xff800000a7a77808 */ /* 0x000fe40005000000 */
[----:B------:R-:W-:Y:S02]  /*12ee0*/  FSEL R169, R169, -INF , !P3 ;  /* 0xff800000a9a97808 */ /* 0x000fe40005800000 */
        /* <DEDUP_REMOVED lines=17> */
[----:B------:R-:W-:Y:S01]  /*13000*/  FSEL R180, R180, -INF , !P3 ;  /* 0xff800000b4b47808 */ /* 0x000fe20005800000 */
[----:B------:R-:W-:Y:S06]  /*13010*/  @!P5 BRA `(.L_x_5974) ;  /* 0x000000000060d947 */ /* 0x000fec0003800000 */
        /* <DEDUP_REMOVED lines=13> */
.L_x_5976:
[----:B------:R-:W-:Y:S02]  /*130f0*/  ULDC UR4, c[0x0][0x9e4] ;  /* 0x0002790000047ab9 */ /* 0x000fe40000000800 */
[----:B------:R-:W-:-:S05]  /*13100*/  IMAD.U32 R20, RZ, RZ, UR4 ;  /* 0x00000004ff147e24 */ /* 0x000fca000f8e00ff */
[----:B------:R-:W-:-:S13]  /*13110*/  ISETP.NE.AND P2, PT, R20, 0x1, PT ;  /* 0x000000011400780c */ /* 0x000fda0003f45270 */
[----:B------:R-:W0:Y:S02]  /*13120*/  @P2 LDC.64 R152, c[0x0][0x9e8] ;  /* 0x00027a00ff982b82 */ /* 0x000e240000000a00 */
[----:B0-----:R-:W-:-:S05]  /*13130*/  @P2 IMAD.HI.U32 R152, R13, R152, RZ ;  /* 0x000000980d982227 */ /* 0x001fca00078e00ff */
[----:B------:R-:W-:-:S07]  /*13140*/  @P2 SHF.R.U32.HI R13, RZ, R153, R152 ;  /* 0x00000099ff0d2219 */ /* 0x000fce0000011698 */
.L_x_5977:
[----:B------:R-:W-:Y:S05]  /*13150*/  BSYNC B1 ;  /* 0x0000000000017941 */ /* 0x000fea0003800000 */
.L_x_5975:
[----:B------:R-:W-:-:S04]  /*13160*/  IMAD R13, R13, R20, -R178 ;  /* 0x000000140d0d7224 */ /* 0x000fc800078e0ab2 */
[----:B------:R-:W-:-:S05]  /*13170*/  IMAD.IADD R13, R13, 0x1, -R185 ;  /* 0x000000010d0d7824 */ /* 0x000fca00078e0ab9 */
[----:B------:R-:W-:Y:S02]  /*13180*/  VIMNMX R224, R224, R13, !PT ;  /* 0x0000000de0e07248 */ /* 0x000fe40007fe0100 */
[----:B------:R-:W-:-:S07]  /*13190*/  VIADDMNMX R225, R13, R20, R225, PT ;  /* 0x000000140de17246 */ /* 0x000fce00038001e1 */
.L_x_5974:
[----:B------:R-:W-:Y:S01]  /*131a0*/  FMNMX.FTZ R13, R181, R217, !PT ;  /* 0x000000d9b50d7209 */ /* 0x000fe20007810000 */
[----:B------:R-:W-:Y:S01]  /*131b0*/  ULDC UR4, c[0x0][0x988] ;  /* 0x0002620000047ab9 */ /* 0x000fe20000000800 */
[----:B------:R-:W-:Y:S02]  /*131c0*/  ISETP.GT.AND P6, PT, R224, 0x9, P1 ;  /* 0x00000009e000780c */ /* 0x000fe40000fc4270 */
[----:B------:R-:W-:Y:S02]  /*131d0*/  FMNMX.FTZ R13, R219, R13, !PT ;  /* 0x0000000ddb0d7209 */ /* 0x000fe40007810000 */
[----:B------:R-:W-:Y:S02]  /*131e0*/  ISETP.LT.OR P6, PT, R225, 0xa, P6 ;  /* 0x0000000ae100780c */ /* 0x000fe400037c1670 */
[----:B------:R-:W-:Y:S02]  /*131f0*/  FMNMX.FTZ R13, R221, R13, !PT ;  /* 0x0000000ddd0d7209 */ /* 0x000fe40007810000 */
[----:B------:R-:W-:-:S02]  /*13200*/  FSEL R156, R156, -INF , !P6 ;  /* 0xff8000009c9c7808 */ /* 0x000fc40007000000 */
[----:B------:R-:W-:Y:S02]  /*13210*/  FMNMX.FTZ R13, R222, R13, !PT ;  /* 0x0000000dde0d7209 */ /* 0x000fe40007810000 */
        /* <DEDUP_REMOVED lines=12> */
[----:B------:R-:W-:Y:S02]  /*132e0*/  ISETP.GT.AND P6, PT, R224, RZ, P1 ;  /* 0x000000ffe000720c */ /* 0x000fe40000fc4270 */
[----:B------:R-:W-:Y:S02]  /*132f0*/  FMNMX.FTZ R13, R172, R13, !PT ;  /* 0x0000000dac0d7209 */ /* 0x000fe40007810000 */
[----:B------:R-:W-:Y:S02]  /*13300*/  ISETP.GT.AND P3, PT, R224, 0x1, P1 ;  /* 0x00000001e000780c */ /* 0x000fe40000f64270 */
[----:B------:R-:W-:Y:S02]  /*13310*/  FMNMX.FTZ R13, R173, R13, !PT ;  /* 0x0000000dad0d7209 */ /* 0x000fe40007810000 */
[----:B------:R-:W-:-:S02]  /*13320*/  ISETP.LT.OR P6, PT, R225, 0x1, P6 ;  /* 0x00000001e100780c */ /* 0x000fc400037c1670 */
[----:B------:R-:W-:Y:S02]  /*13330*/  FMNMX.FTZ R13, R175, R13, !PT ;  /* 0x0000000daf0d7209 */ /* 0x000fe40007810000 */
[----:B------:R-:W-:Y:S02]  /*13340*/  ISETP.LT.OR P3, PT, R225, 0x2, P3 ;  /* 0x00000002e100780c */ /* 0x000fe40001f61670 */
[----:B------:R-:W-:Y:S02]  /*13350*/  FMNMX.FTZ R13, R177, R13, !PT ;  /* 0x0000000db10d7209 */ /* 0x000fe40007810000 */
[----:B------:R-:W-:Y:S02]  /*13360*/  FSEL R154, R154, -INF , !P3 ;  /* 0xff8000009a9a7808 */ /* 0x000fe40005800000 */
[----:B------:R-:W-:Y:S02]  /*13370*/  FMNMX.FTZ R13, R179, R13, !PT ;  /* 0x0000000db30d7209 */ /* 0x000fe40007810000 */
[----:B------:R-:W-:-:S02]  /*13380*/  ISETP.GT.AND P3, PT, R224, 0x10, P1 ;  /* 0x00000010e000780c */ /* 0x000fc40000f64270 */
[----:B------:R-:W-:Y:S02]  /*13390*/  FMNMX.FTZ R13, R180, R13, !PT ;  /* 0x0000000db40d7209 */ /* 0x000fe40007810000 */
[----:B------:R-:W-:-:S03]  /*133a0*/  ISETP.LT.OR P3, PT, R225, 0x11, P3 ;  /* 0x00000011e100780c */ /* 0x000fc60001f61670 */
[----:B------:R-:W0:Y:S01]  /*133b0*/  SHFL.BFLY PT, R20, R13, 0x2, 0x1f ;  /* 0x0c401f000d147f89 */ /* 0x000e2200000e0000 */
[----:B------:R-:W-:Y:S02]  /*133c0*/  FSEL R157, R157, -INF , !P3 ;  /* 0xff8000009d9d7808 */ /* 0x000fe40005800000 */
[----:B------:R-:W-:-:S04]  /*133d0*/  ISETP.GT.AND P3, PT, R224, 0x19, P1 ;  /* 0x00000019e000780c */ /* 0x000fc80000f64270 */
[----:B------:R-:W-:-:S04]  /*133e0*/  ISETP.LT.OR P3, PT, R225, 0x1a, P3 ;  /* 0x0000001ae100780c */ /* 0x000fc80001f61670 */
[----:B------:R-:W-:Y:S02]  /*133f0*/  FSEL R161, R161, -INF , !P3 ;  /* 0xff800000a1a17808 */ /* 0x000fe40005800000 */
[----:B------:R-:W-:-:S04]  /*13400*/  ISETP.GT.AND P3, PT, R224, 0x28, P1 ;  /* 0x00000028e000780c */ /* 0x000fc80000f64270 */
[----:B------:R-:W-:-:S04]  /*13410*/  ISETP.LT.OR P3, PT, R225, 0x29, P3 ;  /* 0x00000029e100780c */ /* 0x000fc80001f61670 */
[----:B------:R-:W-:Y:S02]  /*13420*/  FSEL R166, R166, -INF , !P3 ;  /* 0xff800000a6a67808 */ /* 0x000fe40005800000 */
[----:B------:R-:W-:Y:S02]  /*13430*/  ISETP.GT.AND P3, PT, R224, 0x30, P1 ;  /* 0x00000030e000780c */ /* 0x000fe40000f64270 */
[----:B0-----:R-:W-:Y:S02]  /*13440*/  FMNMX.FTZ R13, R13, R20, !PT ;  /* 0x000000140d0d7209 */ /* 0x001fe40007810000 */
[----:B------:R-:W-:-:S03]  /*13450*/  ISETP.LT.OR P3, PT, R225, 0x31, P3 ;  /* 0x00000031e100780c */ /* 0x000fc60001f61670 */
[----:B------:R-:W0:Y:S01]  /*13460*/  SHFL.BFLY PT, R20, R13, 0x1, 0x1f ;  /* 0x0c201f000d147f89 */ /* 0x000e2200000e0000 */
[----:B------:R-:W-:Y:S02]  /*13470*/  FSEL R170, R170, -INF , !P3 ;  /* 0xff800000aaaa7808 */ /* 0x000fe40005800000 */
[----:B0-----:R-:W-:Y:S01]  /*13480*/  FMNMX.FTZ R13, R13, R20, !PT ;  /* 0x000000140d0d7209 */ /* 0x001fe20007810000 */
[----:B------:R-:W-:-:S03]  /*13490*/  IMAD.U32 R20, RZ, RZ, UR4 ;  /* 0x00000004ff147e24 */ /* 0x000fc6000f8e00ff */
[C---:B------:R-:W-:Y:S01]  /*134a0*/  FSETP.NEU.FTZ.AND P2, PT, R13.reuse, -INF , PT ;  /* 0xff8000000d00780b */ /* 0x040fe20003f5d000 */
[----:B------:R-:W-:-:S03]  /*134b0*/  FMUL.FTZ R152, R13, R20 ;  /* 0x000000140d987220 */ /* 0x000fc60000410000 */
[----:B------:R-:W-:Y:S02]  /*134c0*/  FSEL R153, R13, RZ, P2 ;  /* 0x000000ff0d997208 */ /* 0x000fe40001000000 */
[----:B------:R-:W-:Y:S02]  /*134d0*/  FSEL R152, R152, RZ, P2 ;  /* 0x000000ff98987208 */ /* 0x000fe40001000000 */
[----:B------:R-:W-:Y:S01]  /*134e0*/  ISETP.GT.AND P2, PT, R224, 0x8, P1 ;  /* 0x00000008e000780c */ /* 0x000fe20000f44270 */
[----:B------:R-:W-:Y:S02]  /*134f0*/  FADD.FTZ R153, -R153, R217 ;  /* 0x000000d999997221 */ /* 0x000fe40000010100 */
        /* <DEDUP_REMOVED lines=16> */
[----:B------:R-:W-:Y:S01]  /*13600*/  ISETP.LT.OR P2, PT, R225, 0x9, P2 ;  /* 0x00000009e100780c */ /* 0x000fe20001741670 */
[----:B------:R0:W-:Y:S01]  /*13610*/  MUFU.EX2 R152, R181 ;  /* 0x000000b500987308 */ /* 0x0001e20000000800 */
[----:B------:R-:W-:-:S02]  /*13620*/  FMUL.FTZ R153, R153, R20 ;  /* 0x0000001499997220 */ /* 0x000fc40000410000 */
[----:B------:R-:W-:Y:S02]  /*13630*/  FSEL R155, R155, -INF , !P2 ;  /* 0xff8000009b9b7808 */ /* 0x000fe40005000000 */
[----:B------:R-:W-:-:S03]  /*13640*/  ISETP.GT.AND P2, PT, R224, 0x11, P1 ;  /* 0x00000011e000780c */ /* 0x000fc60000f44270 */
[----:B------:R-:W2:Y:S01]  /*13650*/  MUFU.EX2 R153, R153 ;  /* 0x0000009900997308 */ /* 0x000ea20000000800 */
[----:B0-----:R-:W-:Y:S02]  /*13660*/  FSEL R181, R15, -INF , !P6 ;  /* 0xff8000000fb57808 */ /* 0x001fe40007000000 */
[----:B------:R-:W-:Y:S02]  /*13670*/  ISETP.LT.OR P2, PT, R225, 0x12, P2 ;  /* 0x00000012e100780c */ /* 0x000fe40001741670 */
[----:B------:R-:W-:Y:S02]  /*13680*/  FMNMX.FTZ R15, R181, R212, !PT ;  /* 0x000000d4b50f7209 */ /* 0x000fe40007810000 */
[----:B------:R-:W-:Y:S01]  /*13690*/  FSEL R158, R158, -INF , !P2 ;  /* 0xff8000009e9e7808 */ /* 0x000fe20005000000 */
[----:B------:R-:W0:Y:S01]  /*136a0*/  MUFU.EX2 R219, R219 ;  /* 0x000000db00db7308 */ /* 0x000e220000000800 */
[----:B------:R-:W-:Y:S02]  /*136b0*/  FMNMX.FTZ R15, R154, R15, !PT ;  /* 0x0000000f9a0f7209 */ /* 0x000fe40007810000 */
[----:B------:R-:W-:-:S02]  /*136c0*/  ISETP.GT.AND P2, PT, R224, 0x20, P1 ;  /* 0x00000020e000780c */ /* 0x000fc40000f44270 */
[----:B------:R-:W-:Y:S02]  /*136d0*/  FMNMX.FTZ R15, R155, R15, !PT ;  /* 0x0000000f9b0f7209 */ /* 0x000fe40007810000 */
[----:B------:R-:W-:Y:S01]  /*136e0*/  ISETP.LT.OR P2, PT, R225, 0x21, P2 ;  /* 0x00000021e100780c */ /* 0x000fe20001741670 */
[----:B------:R-:W3:Y:S01]  /*136f0*/  MUFU.EX2 R221, R221 ;  /* 0x000000dd00dd7308 */ /* 0x000ee20000000800 */
[----:B------:R-:W-:Y:S01]  /*13700*/  FMNMX.FTZ R15, R156, R15, !PT ;  /* 0x0000000f9c0f7209 */ /* 0x000fe20007810000 */
[----:B--2---:R-:W-:Y:S01]  /*13710*/  FFMA.FTZ R3, R153, R3, R152 ;  /* 0x0000000399037223 */ /* 0x004fe20000010098 */
[----:B------:R-:W-:Y:S01]  /*13720*/  FSEL R162, R162, -INF , !P2 ;  /* 0xff800000a2a27808 */ /* 0x000fe20005000000 */
[----:B------:R-:W-:Y:S01]  /*13730*/  FMUL.FTZ R24, R24, R153 ;  /* 0x0000009918187220 */ /* 0x000fe20000410000 */
[----:B------:R-:W-:Y:S01]  /*13740*/  FMNMX.FTZ R15, R157, R15, !PT ;  /* 0x0000000f9d0f7209 */ /* 0x000fe20007810000 */
[----:B------:R-:W-:Y:S01]  /*13750*/  FMUL.FTZ R25, R25, R153 ;  /* 0x0000009919197220 */ /* 0x000fe20000410000 */
[----:B------:R-:W-:Y:S01]  /*13760*/  ISETP.GT.AND P2, PT, R224, 0x29, P1 ;  /* 0x00000029e000780c */ /* 0x000fe20000f44270 */
[----:B------:R-:W2:Y:S01]  /*13770*/  MUFU.EX2 R222, R222 ;  /* 0x000000de00de7308 */ /* 0x000ea20000000800 */
[----:B------:R-:W-:Y:S01]  /*13780*/  FMNMX.FTZ R15, R158, R15, !PT ;  /* 0x0000000f9e0f7209 */ /* 0x000fe20007810000 */
[----:B0-----:R-:W-:Y:S01]  /*13790*/  FADD.FTZ R3, R219, R3 ;  /* 0x00000003db037221 */ /* 0x001fe20000010000 */
[----:B------:R-:W-:Y:S01]  /*137a0*/  ISETP.LT.OR P2, PT, R225, 0x2a, P2 ;  /* 0x0000002ae100780c */ /* 0x000fe20001741670 */
[----:B------:R-:W-:Y:S01]  /*137b0*/  FMUL.FTZ R28, R28, R153 ;  /* 0x000000991c1c7220 */ /* 0x000fe20000410000 */
[----:B------:R-:W-:Y:S01]  /*137c0*/  FMNMX.FTZ R15, R159, R15, !PT ;  /* 0x0000000f9f0f7209 */ /* 0x000fe20007810000 */
[----:B------:R-:W-:Y:S01]  /*137d0*/  FMUL.FTZ R29, R29, R153 ;  /* 0x000000991d1d7220 */ /* 0x000fe20000410000 */
[----:B------:R-:W-:Y:S01]  /*137e0*/  FSEL R178, R168, -INF , !P2 ;  /* 0xff800000a8b27808 */ /* 0x000fe20005000000 */
[----:B------:R-:W0:Y:S01]  /*137f0*/  MUFU.EX2 R160, R160 ;  /* 0x000000a000a07308 */ /* 0x000e220000000800 */
[----:B------:R-:W-:Y:S01]  /*13800*/  FMNMX.FTZ R15, R161, R15, !PT ;  /* 0x0000000fa10f7209 */ /* 0x000fe20007810000 */
[----:B---3--:R-:W-:Y:S01]  /*13810*/  FADD.FTZ R3, R221, R3 ;  /* 0x00000003dd037221 */ /* 0x008fe20000010000 */
[----:B------:R-:W-:Y:S01]  /*13820*/  ISETP.GT.AND P2, PT, R224, 0x31, P1 ;  /* 0x00000031e000780c */ /* 0x000fe20000f44270 */
[----:B------:R-:W-:Y:S01]  /*13830*/  FMUL.FTZ R32, R32, R153 ;  /* 0x0000009920207220 */ /* 0x000fe20000410000 */
[----:B------:R-:W-:Y:S01]  /*13840*/  FMNMX.FTZ R15, R162, R15, !PT ;  /* 0x0000000fa20f7209 */ /* 0x000fe20007810000 */
[----:B------:R-:W-:Y:S01]  /*13850*/  FMUL.FTZ R33, R33, R153 ;  /* 0x0000009921217220 */ /* 0x000fe20000410000 */
[----:B------:R-:W-:Y:S01]  /*13860*/  ISETP.GT.AND P6, PT, R224, 0x38, P1 ;  /* 0x00000038e000780c */ /* 0x000fe20000fc4270 */
[----:B------:R-:W3:Y:S01]  /*13870*/  MUFU.EX2 R223, R223 ;  /* 0x000000df00df7308 */ /* 0x000ee20000000800 */
[----:B------:R-:W-:Y:S01]  /*13880*/  FMNMX.FTZ R15, R163, R15, !PT ;  /* 0x0000000fa30f7209 */ /* 0x000fe20007810000 */
[----:B--2---:R-:W-:Y:S01]  /*13890*/  FADD.FTZ R3, R222, R3 ;  /* 0x00000003de037221 */ /* 0x004fe20000010000 */
[----:B------:R-:W-:Y:S01]  /*138a0*/  ISETP.LT.OR P2, PT, R225, 0x32, P2 ;  /* 0x00000032e100780c */ /* 0x000fe20001741670 */
        /* <DEDUP_REMOVED lines=8> */
[-C--:B------:R-:W-:Y:S01]  /*13930*/  FMUL.FTZ R40, R40, R153.reuse ;  /* 0x0000009928287220 */ /* 0x080fe20000410000 */
[----:B------:R-:W-:Y:S01]  /*13940*/  FSEL R171, R171, -INF , !P2 ;  /* 0xff800000abab7808 */ /* 0x000fe20005000000 */
[----:B------:R-:W-:Y:S01]  /*13950*/  FMUL.FTZ R41, R41, R153 ;  /* 0x0000009929297220 */ /* 0x000fe20000410000 */
[----:B------:R-:W-:Y:S01]  /*13960*/  FMNMX.FTZ R15, R170, R15, !PT ;  /* 0x0000000faa0f7209 */ /* 0x000fe20007810000 */
[----:B------:R-:W0:Y:S01]  /*13970*/  MUFU.EX2 R165, R165 ;  /* 0x000000a500a57308 */ /* 0x000e220000000800 */
[----:B------:R-:W-:Y:S01]  /*13980*/  ISETP.LT.OR P1, PT, R225, 0x3a, P1 ;  /* 0x0000003ae100780c */ /* 0x000fe20000f21670 */
[----:B---3--:R-:W-:Y:S01]  /*13990*/  FADD.FTZ R3, R223, R3 ;  /* 0x00000003df037221 */ /* 0x008fe20000010000 */
[----:B------:R-:W-:Y:S01]  /*139a0*/  FSEL R174, R174, -INF , !P6 ;  /* 0xff800000aeae7808 */ /* 0x000fe20007000000 */
[----:B------:R-:W-:Y:S01]  /*139b0*/  FMUL.FTZ R44, R44, R153 ;  /* 0x000000992c2c7220 */ /* 0x000fe20000410000 */
[----:B------:R-:W-:Y:S01]  /*139c0*/  FMNMX.FTZ R15, R171, R15, !PT ;  /* 0x0000000fab0f7209 */ /* 0x000fe20007810000 */
[----:B------:R-:W-:Y:S01]  /*139d0*/  FMUL.FTZ R45, R45, R153 ;  /* 0x000000992d2d7220 */ /* 0x000fe20000410000 */
[----:B------:R-:W-:Y:S01]  /*139e0*/  FSEL R176, R176, -INF , !P1 ;  /* 0xff800000b0b07808 */ /* 0x000fe20004800000 */
[----:B------:R-:W3:Y:S01]  /*139f0*/  MUFU.EX2 R167, R167 ;  /* 0x000000a700a77308 */ /* 0x000ee20000000800 */
[----:B------:R-:W-:Y:S01]  /*13a00*/  FMNMX.FTZ R15, R174, R15, !PT ;  /* 0x0000000fae0f7209 */ /* 0x000fe20007810000 */
[----:B--2---:R-:W-:Y:S01]  /*13a10*/  FADD.FTZ R3, R164, R3 ;  /* 0x00000003a4037221 */ /* 0x004fe20000010000 */
[----:B------:R-:W-:Y:S01]  /*13a20*/  F2FP.BF16.F32.PACK_AB R152, R219, R152 ;  /* 0x00000098db98723e */ /* 0x000fe200000010ff */
[----:B------:R-:W-:Y:S01]  /*13a30*/  FMUL.FTZ R48, R48, R153 ;  /* 0x0000009930307220 */ /* 0x000fe20000410000 */
[----:B------:R-:W-:Y:S01]  /*13a40*/  FMNMX.FTZ R15, R176, R15, !PT ;  /* 0x0000000fb00f7209 */ /* 0x000fe20007810000 */
[-C--:B------:R-:W-:Y:S01]  /*13a50*/  FMUL.FTZ R49, R49, R153.reuse ;  /* 0x0000009931317220 */ /* 0x080fe20000410000 */
[-C--:B------:R-:W-:Y:S01]  /*13a60*/  FMUL.FTZ R52, R52, R153.reuse ;  /* 0x0000009934347220 */ /* 0x080fe20000410000 */
[----:B------:R-:W2:Y:S01]  /*13a70*/  MUFU.EX2 R169, R169 ;  /* 0x000000a900a97308 */ /* 0x000ea20000000800 */
[----:B0-----:R-:W-:Y:S01]  /*13a80*/  FADD.FTZ R3, R165, R3 ;  /* 0x00000003a5037221 */ /* 0x001fe20000010000 */
[----:B------:R-:W0:Y:S01]  /*13a90*/  SHFL.BFLY PT, R168, R15, 0x2, 0x1f ;  /* 0x0c401f000fa87f89 */ /* 0x000e2200000e0000 */
[-C--:B------:R-:W-:Y:S01]  /*13aa0*/  FMUL.FTZ R53, R53, R153.reuse ;  /* 0x0000009935357220 */ /* 0x080fe20000410000 */
[-C--:B------:R-:W-:Y:S01]  /*13ab0*/  FMUL.FTZ R56, R56, R153.reuse ;  /* 0x0000009938387220 */ /* 0x080fe20000410000 */
[-C--:B------:R-:W-:Y:S01]  /*13ac0*/  FMUL.FTZ R57, R57, R153.reuse ;  /* 0x0000009939397220 */ /* 0x080fe20000410000 */
[-C--:B------:R-:W-:Y:S01]  /*13ad0*/  FMUL.FTZ R60, R60, R153.reuse ;  /* 0x000000993c3c7220 */ /* 0x080fe20000410000 */
[-C--:B------:R-:W-:Y:S01]  /*13ae0*/  FMUL.FTZ R61, R61, R153.reuse ;  /* 0x000000993d3d7220 */ /* 0x080fe20000410000 */
[----:B------:R-:W4:Y:S01]  /*13af0*/  MUFU.EX2 R172, R172 ;  /* 0x000000ac00ac7308 */ /* 0x000f220000000800 */
[----:B---3--:R-:W-:Y:S01]  /*13b00*/  FADD.FTZ R3, R167, R3 ;  /* 0x00000003a7037221 */ /* 0x008fe20000010000 */
[-C--:B------:R-:W-:Y:S01]  /*13b10*/  FMUL.FTZ R64, R64, R153.reuse ;  /* 0x0000009940407220 */ /* 0x080fe20000410000 */
[-C--:B------:R-:W-:Y:S01]  /*13b20*/  FMUL.FTZ R65, R65, R153.reuse ;  /* 0x0000009941417220 */ /* 0x080fe20000410000 */
[-C--:B------:R-:W-:Y:S01]  /*13b30*/  FMUL.FTZ R68, R68, R153.reuse ;  /* 0x0000009944447220 */ /* 0x080fe20000410000 */
[-C--:B------:R-:W-:Y:S01]  /*13b40*/  FMUL.FTZ R69, R69, R153.reuse ;  /* 0x0000009945457220 */ /* 0x080fe20000410000 */
[-C--:B------:R-:W-:Y:S01]  /*13b50*/  FMUL.FTZ R72, R72, R153.reuse ;  /* 0x0000009948487220 */ /* 0x080fe20000410000 */
[-C--:B------:R-:W-:Y:S01]  /*13b60*/  FMUL.FTZ R73, R73, R153.reuse ;  /* 0x0000009949497220 */ /* 0x080fe20000410000 */
[----:B------:R-:W-:Y:S01]  /*13b70*/  MUFU.EX2 R175, R175 ;  /* 0x000000af00af7308 */ /* 0x000fe20000000800 */
[----:B--2---:R-:W-:Y:S01]  /*13b80*/  FADD.FTZ R3, R169, R3 ;  /* 0x00000003a9037221 */ /* 0x004fe20000010000 */
        /* <DEDUP_REMOVED lines=8> */
[----:B0-----:R-:W-:Y:S01]  /*13c10*/  FMNMX.FTZ R15, R15, R168, !PT ;  /* 0x000000a80f0f7209 */ /* 0x001fe20007810000 */
[-C--:B------:R-:W-:Y:S01]  /*13c20*/  FMUL.FTZ R88, R88, R153.reuse ;  /* 0x0000009958587220 */ /* 0x080fe20000410000 */
[-C--:B------:R-:W-:Y:S01]  /*13c30*/  FMUL.FTZ R89, R89, R153.reuse ;  /* 0x0000009959597220 */ /* 0x080fe20000410000 */
[-C--:B------:R-:W-:Y:S01]  /*13c40*/  FMUL.FTZ R92, R92, R153.reuse ;  /* 0x000000995c5c7220 */ /* 0x080fe20000410000 */
[-C--:B------:R-:W-:Y:S01]  /*13c50*/  FMUL.FTZ R93, R93, R153.reuse ;  /* 0x000000995d5d7220 */ /* 0x080fe20000410000 */
        /* <DEDUP_REMOVED lines=24> */
[----:B0-----:R-:W-:Y:S01]  /*13de0*/  FMNMX.FTZ R15, R15, R168, !PT ;  /* 0x000000a80f0f7209 */ /* 0x001fe20007810000 */
[----:B------:R-:W-:-:S02]  /*13df0*/  IMAD.MOV R168, RZ, RZ, -R197 ;  /* 0x000000ffffa87224 */ /* 0x000fc400078e0ac5 */
[-C--:B------:R-:W-:Y:S01]  /*13e00*/  FMUL.FTZ R140, R140, R153.reuse ;  /* 0x000000998c8c7220 */ /* 0x080fe20000410000 */
[-C--:B------:R-:W-:Y:S01]  /*13e10*/  FMUL.FTZ R141, R141, R153.reuse ;  /* 0x000000998d8d7220 */ /* 0x080fe20000410000 */
[----:B------:R-:W-:Y:S01]  /*13e20*/  FSETP.NEU.FTZ.AND P1, PT, R15, -INF , PT ;  /* 0xff8000000f00780b */ /* 0x000fe20003f3d000 */
[-C--:B------:R-:W-:Y:S01]  /*13e30*/  FMUL.FTZ R144, R144, R153.reuse ;  /* 0x0000009990907220 */ /* 0x080fe20000410000 */
[----:B------:R-:W-:Y:S01]  /*13e40*/  ISETP.NE.AND P2, PT, R185, R168, PT ;  /* 0x000000a8b900720c */ /* 0x000fe20003f45270 */
[-C--:B------:R-:W-:Y:S01]  /*13e50*/  FMUL.FTZ R145, R145, R153.reuse ;  /* 0x0000009991917220 */ /* 0x080fe20000410000 */
[----:B------:R-:W-:Y:S01]  /*13e60*/  FSEL R168, R15, RZ, P1 ;  /* 0x000000ff0fa87208 */ /* 0x000fe20000800000 */
[-C--:B------:R-:W-:Y:S01]  /*13e70*/  FMUL.FTZ R148, R148, R153.reuse ;  /* 0x0000009994947220 */ /* 0x080fe20000410000 */
[----:B------:R-:W-:-:S03]  /*13e80*/  FMUL.FTZ R149, R149, R153 ;  /* 0x0000009995957220 */ /* 0x000fc60000410000 */
[----:B------:R-:W-:-:S04]  /*13e90*/  FADD.FTZ R168, -R168, R212 ;  /* 0x000000d4a8a87221 */ /* 0x000fc80000010100 */
[-C--:B------:R-:W-:Y:S02]  /*13ea0*/  FMUL.FTZ R168, R168, R20.reuse ;  /* 0x00000014a8a87220 */ /* 0x080fe40000410000 */
[----:B------:R-:W-:Y:S02]  /*13eb0*/  @!P2 IMAD R182, R216, 0x40, R194 ;  /* 0x00000040d8b6a824 */ /* 0x000fe400078e02c2 */
[----:B------:R-:W-:Y:S02]  /*13ec0*/  FMUL.FTZ R216, R15, R20 ;  /* 0x000000140fd87220 */ /* 0x000fe40000410000 */
[----:B------:R-:W0:Y:S01]  /*13ed0*/  MUFU.EX2 R168, R168 ;  /* 0x000000a800a87308 */ /* 0x000e220000000800 */
[----:B------:R-:W-:Y:S02]  /*13ee0*/  @!P2 IMAD R182, R182, 0x4, R2 ;  /* 0x00000004b6b6a824 */ /* 0x000fe400078e0202 */
[----:B------:R-:W-:-:S03]  /*13ef0*/  FSEL R216, R216, RZ, P1 ;  /* 0x000000ffd8d87208 */ /* 0x000fc60000800000 */
[----:B------:R-:W-:Y:S02]  /*13f00*/  @!P2 STS [R182+0x28800], R153 ;  /* 0x02880099b600a388 */ /* 0x000fe40000000800 */
        /* <DEDUP_REMOVED lines=10> */
[----:B0-----:R0:W-:Y:S01]  /*13fb0*/  @!P2 STS [R182+0x28820], R168 ;  /* 0x028820a8b600a388 */ /* 0x0011e20000000800 */
[-CC-:B------:R-:W-:Y:S01]  /*13fc0*/  FFMA.FTZ R219, R166, R20.reuse, -R216.reuse ;  /* 0x00000014a6db7223 */ /* 0x180fe200000108d8 */
[-CC-:B------:R-:W-:Y:S01]  /*13fd0*/  FFMA.FTZ R178, R178, R20.reuse, -R216.reuse ;  /* 0x00000014b2b27223 */ /* 0x180fe200000108d8 */
[-CC-:B------:R-:W-:Y:S01]  /*13fe0*/  FFMA.FTZ R170, R170, R20.reuse, -R216.reuse ;  /* 0x00000014aaaa7223 */ /* 0x180fe200000108d8 */
[----:B------:R-:W3:Y:S01]  /*13ff0*/  MUFU.EX2 R183, R183 ;  /* 0x000000b700b77308 */ /* 0x000ee20000000800 */
[--C-:B------:R-:W-:Y:S01]  /*14000*/  FFMA.FTZ R171, R171, R20, -R216.reuse ;  /* 0x00000014abab7223 */ /* 0x100fe200000108d8 */
[----:B------:R-:W-:Y:S01]  /*14010*/  F2FP.BF16.F32.PACK_AB R158, R165, R164 ;  /* 0x000000a4a59e723e */ /* 0x000fe200000010ff */
[-CC-:B------:R-:W-:Y:S01]  /*14020*/  FFMA.FTZ R176, R176, R20.reuse, -R216.reuse ;  /* 0x00000014b0b07223 */ /* 0x180fe200000108d8 */
[--C-:B------:R-:W-:Y:S01]  /*14030*/  FFMA.FTZ R174, R174, R20, -R216.reuse ;  /* 0x00000014aeae7223 */ /* 0x100fe200000108d8 */
[----:B------:R-:W-:Y:S01]  /*14040*/  F2FP.BF16.F32.PACK_AB R154, R222, R221 ;  /* 0x000000ddde9a723e */ /* 0x000fe200000010ff */
[----:B------:R-:W-:Y:S01]  /*14050*/  FMUL.FTZ R26, R26, R168 ;  /* 0x000000a81a1a7220 */ /* 0x000fe20000410000 */
[----:B------:R-:W-:Y:S01]  /*14060*/  F2FP.BF16.F32.PACK_AB R164, R177, R175 ;  /* 0x000000afb1a4723e */ /* 0x000fe200000010ff */
[----:B0-----:R0:W4:Y:S01]  /*14070*/  MUFU.EX2 R182, R173 ;  /* 0x000000ad00b67308 */ /* 0x0011220000000800 */
[----:B--2---:R-:W-:Y:S01]  /*14080*/  FFMA.FTZ R0, R168, R0, R181 ;  /* 0x00000000a8007223 */ /* 0x004fe200000100b5 */
[-C--:B------:R-:W-:Y:S01]  /*14090*/  FMUL.FTZ R27, R27, R168.reuse ;  /* 0x000000a81b1b7220 */ /* 0x080fe20000410000 */
[-C--:B------:R-:W-:Y:S01]  /*140a0*/  FMUL.FTZ R30, R30, R168.reuse ;  /* 0x000000a81e1e7220 */ /* 0x080fe20000410000 */
[-C--:B------:R-:W-:Y:S01]  /*140b0*/  FMUL.FTZ R31, R31, R168.reuse ;  /* 0x000000a81f1f7220 */ /* 0x080fe20000410000 */
[-C--:B------:R-:W-:Y:S01]  /*140c0*/  FMUL.FTZ R34, R34, R168.reuse ;  /* 0x000000a822227220 */ /* 0x080fe20000410000 */
[-C--:B------:R-:W-:Y:S01]  /*140d0*/  FMUL.FTZ R35, R35, R168.reuse ;  /* 0x000000a823237220 */ /* 0x080fe20000410000 */
[----:B------:R-:W-:Y:S01]  /*140e0*/  FMUL.FTZ R38, R38, R168 ;  /* 0x000000a826267220 */ /* 0x000fe20000410000 */
[----:B------:R-:W2:Y:S01]  /*140f0*/  MUFU.EX2 R155, R155 ;  /* 0x0000009b009b7308 */ /* 0x000ea20000000800 */
[----:B0-----:R-:W-:Y:S01]  /*14100*/  FFMA.FTZ R173, R156, R20, -R216 ;  /* 0x000000149cad7223 */ /* 0x001fe200000108d8 */
[----:B---3--:R-:W-:Y:S01]  /*14110*/  FADD.FTZ R0, R183, R0 ;  /* 0x00000000b7007221 */ /* 0x008fe20000010000 */
[----:B------:R-:W-:Y:S01]  /*14120*/  F2FP.BF16.F32.PACK_AB R156, R223, R160 ;  /* 0x000000a0df9c723e */ /* 0x000fe200000010ff */
[-C--:B------:R-:W-:Y:S01]  /*14130*/  FMUL.FTZ R39, R39, R168.reuse ;  /* 0x000000a827277220 */ /* 0x080fe20000410000 */
[----:B------:R-:W-:Y:S01]  /*14140*/  F2FP.BF16.F32.PACK_AB R160, R169, R167 ;  /* 0x000000a7a9a0723e */ /* 0x000fe200000010ff */
[----:B------:R-:W-:Y:S01]  /*14150*/  FMUL.FTZ R42, R42, R168 ;  /* 0x000000a82a2a7220 */ /* 0x000fe20000410000 */
[----:B------:R-:W-:Y:S01]  /*14160*/  F2FP.BF16.F32.PACK_AB R153, R183, R181 ;  /* 0x000000b5b799723e */ /* 0x000fe200000010ff */
[----:B------:R-:W0:Y:S01]  /*14170*/  MUFU.EX2 R173, R173 ;  /* 0x000000ad00ad7308 */ /* 0x000e220000000800 */
[C---:B----4-:R-:W-:Y:S01]  /*14180*/  FADD.FTZ R3, R182.reuse, R3 ;  /* 0x00000003b6037221 */ /* 0x050fe20000010000 */
[----:B------:R-:W-:Y:S01]  /*14190*/  F2FP.BF16.F32.PACK_AB R162, R182, R172 ;  /* 0x000000acb6a2723e */ /* 0x000fe200000010ff */
[-C--:B------:R-:W-:Y:S01]  /*141a0*/  FMUL.FTZ R43, R43, R168.reuse ;  /* 0x000000a82b2b7220 */ /* 0x080fe20000410000 */
[-C--:B------:R-:W-:Y:S01]  /*141b0*/  FMUL.FTZ R46, R46, R168.reuse ;  /* 0x000000a82e2e7220 */ /* 0x080fe20000410000 */
[----:B------:R-:W-:Y:S01]  /*141c0*/  FADD.FTZ R3, R175, R3 ;  /* 0x00000003af037221 */ /* 0x000fe20000010000 */
[-C--:B------:R-:W-:Y:S01]  /*141d0*/  FMUL.FTZ R47, R47, R168.reuse ;  /* 0x000000a82f2f7220 */ /* 0x080fe20000410000 */
[-C--:B------:R-:W-:Y:S01]  /*141e0*/  FMUL.FTZ R50, R50, R168.reuse ;  /* 0x000000a832327220 */ /* 0x080fe20000410000 */
[----:B------:R-:W3:Y:S01]  /*141f0*/  MUFU.EX2 R157, R157 ;  /* 0x0000009d009d7308 */ /* 0x000ee20000000800 */
[----:B--2---:R-:W-:Y:S01]  /*14200*/  FADD.FTZ R0, R155, R0 ;  /* 0x000000009b007221 */ /* 0x004fe20000010000 */
[----:B------:R-:W-:Y:S01]  /*14210*/  FADD.FTZ R3, R177, R3 ;  /* 0x00000003b1037221 */ /* 0x000fe20000010000 */
        /* <DEDUP_REMOVED lines=32> */
[----:B------:R0:W-:Y:S01]  /*14420*/  STSM.16.M88.4 [R198+0x26800], R152 ;  /* 0x02680098c6007844 */ /* 0x0001e20000000200 */
[-C--:B------:R-:W-:Y:S01]  /*14430*/  FMUL.FTZ R94, R94, R168.reuse ;  /* 0x000000a85e5e7220 */ /* 0x080fe20000410000 */
[-C--:B------:R-:W-:Y:S01]  /*14440*/  FMUL.FTZ R95, R95, R168.reuse ;  /* 0x000000a85f5f7220 */ /* 0x080fe20000410000 */
[-C--:B------:R-:W-:Y:S01]  /*14450*/  FMUL.FTZ R98, R98, R168.reuse ;  /* 0x000000a862627220 */ /* 0x080fe20000410000 */
[-C--:B------:R-:W-:Y:S01]  /*14460*/  FMUL.FTZ R99, R99, R168.reuse ;  /* 0x000000a863637220 */ /* 0x080fe20000410000 */
[-C--:B------:R-:W-:Y:S01]  /*14470*/  FMUL.FTZ R102, R102, R168.reuse ;  /* 0x000000a866667220 */ /* 0x080fe20000410000 */
[----:B------:R-:W4:Y:S01]  /*14480*/  MUFU.EX2 R163, R163 ;  /* 0x000000a300a37308 */ /* 0x000f220000000800 */
[C---:B---3--:R-:W-:Y:S01]  /*14490*/  FADD.FTZ R0, R161.reuse, R0 ;  /* 0x00000000a1007221 */ /* 0x048fe20000010000 */
[----:B------:R-:W-:Y:S01]  /*144a0*/  F2FP.BF16.F32.PACK_AB R159, R161, R159 ;  /* 0x0000009fa19f723e */ /* 0x000fe200000010ff */
[-C--:B------:R-:W-:Y:S01]  /*144b0*/  FMUL.FTZ R103, R103, R168.reuse ;  /* 0x000000a867677220 */ /* 0x080fe20000410000 */
[-C--:B------:R-:W-:Y:S01]  /*144c0*/  FMUL.FTZ R106, R106, R168.reuse ;  /* 0x000000a86a6a7220 */ /* 0x080fe20000410000 */
[-C--:B------:R-:W-:Y:S01]  /*144d0*/  FMUL.FTZ R107, R107, R168.reuse ;  /* 0x000000a86b6b7220 */ /* 0x080fe20000410000 */
[-C--:B------:R-:W-:Y:S01]  /*144e0*/  FMUL.FTZ R110, R110, R168.reuse ;  /* 0x000000a86e6e7220 */ /* 0x080fe20000410000 */
[----:B------:R0:W-:Y:S01]  /*144f0*/  STSM.16.M88.4 [R201], R156 ;  /* 0x0000009cc9007844 */ /* 0x0001e20000000200 */
        /* <DEDUP_REMOVED lines=9> */
[C---:B----4-:R-:W-:Y:S01]  /*14590*/  FADD.FTZ R0, R163.reuse, R0 ;  /* 0x00000000a3007221 */ /* 0x050fe20000010000 */
[----:B------:R-:W-:Y:S01]  /*145a0*/  F2FP.BF16.F32.PACK_AB R161, R163, R217 ;  /* 0x000000d9a3a1723e */ /* 0x000fe200000010ff */
        /* <DEDUP_REMOVED lines=22> */
[----:B----4-:R-:W-:-:S07]  /*14710*/  FADD.FTZ R0, R165, R0 ;  /* 0x00000000a5007221 */ /* 0x010fce0000010000 */
[----:B------:R-:W4:Y:S01]  /*14720*/  MUFU.EX2 R167, R174 ;  /* 0x000000ae00a77308 */ /* 0x000f220000000800 */
[C---:B---3--:R-:W-:Y:S01]  /*14730*/  FADD.FTZ R0, R171.reuse, R0 ;  /* 0x00000000ab007221 */ /* 0x048fe20000010000 */
[----:B------:R-:W-:-:S06]  /*14740*/  F2FP.BF16.F32.PACK_AB R165, R171, R165 ;  /* 0x000000a5aba5723e */ /* 0x000fcc00000010ff */
[----:B------:R-:W3:Y:S01]  /*14750*/  MUFU.EX2 R176, R176 ;  /* 0x000000b000b07308 */ /* 0x000ee20000000800 */
[----:B--2---:R-:W-:Y:S01]  /*14760*/  FADD.FTZ R3, R166, R3 ;  /* 0x00000003a6037221 */ /* 0x004fe20000010000 */
[----:B------:R-:W-:-:S03]  /*14770*/  F2FP.BF16.F32.PACK_AB R166, R180, R166 ;  /* 0x000000a6b4a6723e */ /* 0x000fc600000010ff */
[----:B------:R-:W-:Y:S01]  /*14780*/  FADD.FTZ R3, R180, R3 ;  /* 0x00000003b4037221 */ /* 0x000fe20000010000 */
[----:B----4-:R-:W-:Y:S01]  /*14790*/  FADD.FTZ R0, R167, R0 ;  /* 0x00000000a7007221 */ /* 0x010fe20000010000 */
[----:B---3--:R-:W-:-:S03]  /*147a0*/  F2FP.BF16.F32.PACK_AB R167, R176, R167 ;  /* 0x000000a7b0a7723e */ /* 0x008fc600000010ff */
[----:B------:R-:W-:Y:S02]  /*147b0*/  FADD.FTZ R0, R176, R0 ;  /* 0x00000000b0007221 */ /* 0x000fe40000010000 */
[----:B------:R0:W-:Y:S01]  /*147c0*/  STSM.16.M88.4 [R200], R164 ;  /* 0x000000a4c8007844 */ /* 0x0001e20000000200 */
[----:B------:R-:W-:Y:S05]  /*147d0*/  @!P0 BRA `(.L_x_5978) ;  /* 0x0000000000048947 */ /* 0x000fea0003800000 */
[----:B------:R-:W-:Y:S01]  /*147e0*/  BPT.TRAP 0x1 ;  /* 0x000000040000795c */ /* 0x000fe20000300000 */
.L_x_5978:
[----:B------:R2:W3:Y:S01]  /*147f0*/  SYNCS.PHASECHK.TRANS64.TRYWAIT P1, [R21+URZ+0x28c50], R209 ;  /* 0x028c50d1150075a7 */ /* 0x0004e2000802017f */
[----:B------:R-:W-:Y:S05]  /*14800*/  @!P0 BRA `(.L_x_5979) ;  /* 0x0000000000048947 */ /* 0x000fea0003800000 */
[----:B------:R-:W-:Y:S01]  /*14810*/  BPT.TRAP 0x1 ;  /* 0x000000040000795c */ /* 0x000fe20000300000 */
.L_x_5979:
[----:B------:R-:W-:Y:S04]  /*14820*/  BSSY B1, `(.L_x_5980) ;  /* 0x0000004000017945 */ /* 0x000fe80003800000 */
[----:B---3--:R-:W-:Y:S05]  /*14830*/  @P1 BRA `(.L_x_5981) ;  /* 0x0000000000081947 */ /* 0x008fea0003800000 */
[----:B------:R-:W3:Y:S02]  /*14840*/  SYNCS.PHASECHK.TRANS64.TRYWAIT P1, [R21+URZ+0x28c50], R209 ;  /* 0x028c50d1150075a7 */ /* 0x000ee4000802017f */
[----:B---3--:R-:W-:Y:S05]  /*14850*/  @!P1 BRA `(.L_x_5982) ;  /* 0x000000cc00749947 */ /* 0x008fea0003800000 */
.L_x_5981:
[----:B------:R-:W-:Y:S05]  /*14860*/  BSYNC B1 ;  /* 0x0000000000017941 */ /* 0x000fea0003800000 */
.L_x_5980:
        /* <DEDUP_REMOVED lines=40> */
.L_x_5983:
[----:B------:R-:W4:Y:S01]  /*14af0*/  LDL R152, [R1+0x8] ;  /* 0x0000080001987983 */ /* 0x000f220000100800 */
[----:B-123--:R-:W-:Y:S02]  /*14b00*/  VIADD R21, R21, 0x28c60 ;  /* 0x00028c6015157836 */ /* 0x00efe40000000000 */
[----:B------:R-:W-:Y:S02]  /*14b10*/  IMAD.MOV.U32 R212, RZ, RZ, R15 ;  /* 0x000000ffffd47224 */ /* 0x000fe400078e000f */
[----:B------:R-:W-:Y:S01]  /*14b20*/  IMAD.MOV.U32 R217, RZ, RZ, R13 ;  /* 0x000000ffffd97224 */ /* 0x000fe200078e000d */
[----:B------:R-:W-:Y:S01]  /*14b30*/  PRMT R21, R187, 0x654, R21 ;  /* 0x00000654bb157816 */ /* 0x000fe20000000015 */
[----:B------:R-:W-:-:S03]  /*14b40*/  IMAD.MOV.U32 R216, RZ, RZ, R18 ;  /* 0x000000ffffd87224 */ /* 0x000fc600078e0012 */
[----:B------:R0:W-:Y:S01]  /*14b50*/  SYNCS.ARRIVE.TRANS64.RED.A1T0 RZ, [R21+URZ], RZ ;  /* 0x000000ff15ff79a7 */ /* 0x0001e2000810043f */
[C---:B----4-:R-:W-:Y:S01]  /*14b60*/  ISETP.GT.AND P1, PT, R12.reuse, R152, PT ;  /* 0x000000980c00720c */ /* 0x050fe20003f24270 */
[----:B------:R-:W-:-:S12]  /*14b70*/  VIADD R12, R12, 0xffffffff ;  /* 0xffffffff0c0c7836 */ /* 0x000fd80000000000 */
[----:B0-----:R-:W-:Y:S05]  /*14b80*/  @P1 BRA `(.L_x_5984) ;  /* 0xffffffd400c81947 */ /* 0x001fea000383ffff */
.L_x_5963:
[----:B------:R-:W-:Y:S05]  /*14b90*/  BSYNC B0 ;  /* 0x0000000000007941 */ /* 0x000fea0003800000 */
.L_x_5962:
[----:B------:R-:W2:Y:S04]  /*14ba0*/  LDL.LU R21, [R1+0x50] ;  /* 0x0000500001157983 */ /* 0x000ea80000300800 */
[----:B------:R-:W0:Y:S04]  /*14bb0*/  SHFL.BFLY PT, R4, R3, 0x2, 0x1f ;  /* 0x0c401f0003047f89 */ /* 0x000e2800000e0000 */
[----:B------:R-:W1:Y:S01]  /*14bc0*/  SHFL.BFLY PT, R5, R0, 0x2, 0x1f ;  /* 0x0c401f0000057f89 */ /* 0x000e6200000e0000 */
[----:B0-----:R-:W-:Y:S01]  /*14bd0*/  FADD.FTZ R4, R4, R3 ;  /* 0x0000000304047221 */ /* 0x001fe20000010000 */
[----:B-1----:R-:W-:Y:S01]  /*14be0*/  FADD.FTZ R6, R5, R0 ;  /* 0x0000000005067221 */ /* 0x002fe20000010000 */
[----:B------:R-:W-:-:S03]  /*14bf0*/  IMAD.MOV.U32 R0, RZ, RZ, -0x800000 ;  /* 0xff800000ff007424 */ /* 0x000fc600078e00ff */
[----:B------:R-:W0:Y:S04]  /*14c00*/  SHFL.BFLY PT, R5, R4, 0x1, 0x1f ;  /* 0x0c201f0004057f89 */ /* 0x000e2800000e0000 */
[----:B------:R-:W1:Y:S01]  /*14c10*/  SHFL.BFLY PT, R7, R6, 0x1, 0x1f ;  /* 0x0c201f0006077f89 */ /* 0x000e6200000e0000 */
[----:B0-----:R-:W-:Y:S01]  /*14c20*/  FADD.FTZ R9, R4, R5 ;  /* 0x0000000504097221 */ /* 0x001fe20000010000 */
[----:B-1----:R-:W-:Y:S01]  /*14c30*/  FADD.FTZ R11, R6, R7 ;  /* 0x00000007060b7221 */ /* 0x002fe20000010000 */
[----:B------:R-:W-:Y:S08]  /*14c40*/  BAR.ARV 0x8, 0x100 ;  /* 0x0204000000007b1d */ /* 0x000ff00000002000 */
[----:B------:R-:W-:Y:S01]  /*14c50*/  BAR.SYNC.DEFER_BLOCKING 0xf, 0x100 ;  /* 0x03c4000000007b1d */ /* 0x000fe20000010000 */
[----:B------:R-:W-:-:S02]  /*14c60*/  FSETP.NE.FTZ.AND P0, PT, R9, RZ, PT ;  /* 0x000000ff0900720b */ /* 0x000fc40003f15000 */
[----:B------:R-:W-:-:S11]  /*14c70*/  FSETP.NE.FTZ.AND P1, PT, R11, RZ, PT ;  /* 0x000000ff0b00720b */ /* 0x000fd60003f35000 */
[----:B------:R-:W0:Y:S01]  /*14c80*/  @P0 MUFU.LG2 R5, R9 ;  /* 0x0000000900050308 */ /* 0x000e220000000c00 */
[----:B------:R-:W-:-:S07]  /*14c90*/  @P0 FMUL.FTZ R8, R20, 0.69314718246459960938 ;  /* 0x3f31721814080820 */ /* 0x000fce0000410000 */
[----:B------:R-:W1:Y:S01]  /*14ca0*/  @P1 MUFU.LG2 R3, R11 ;  /* 0x0000000b00031308 */ /* 0x000e620000000c00 */
[----:B0-----:R-:W-:-:S04]  /*14cb0*/  @P0 FMUL.FTZ R5, R5, 0.69314718246459960938 ;  /* 0x3f31721805050820 */ /* 0x001fc80000410000 */
[----:B------:R-:W-:Y:S01]  /*14cc0*/  @P0 FFMA.FTZ R0, R8, R13, R5 ;  /* 0x0000000d08000223 */ /* 0x000fe20000010005 */
[----:B------:R-:W-:Y:S01]  /*14cd0*/  @P1 FMUL.FTZ R5, R20, 0.69314718246459960938 ;  /* 0x3f31721814051820 */ /* 0x000fe20000410000 */
[----:B-1----:R-:W-:Y:S01]  /*14ce0*/  @P1 FMUL.FTZ R4, R3, 0.69314718246459960938 ;  /* 0x3f31721803041820 */ /* 0x002fe20000410000 */
[----:B------:R-:W-:-:S03]  /*14cf0*/  IMAD.MOV.U32 R3, RZ, RZ, -0x800000 ;  /* 0xff800000ff037424 */ /* 0x000fc600078e00ff */
[----:B------:R-:W-:Y:S01]  /*14d00*/  @P1 FFMA.FTZ R3, R5, R15, R4 ;  /* 0x0000000f05031223 */ /* 0x000fe20000010004 */
[----:B------:R-:W-:-:S05]  /*14d10*/  IMAD.MOV R4, RZ, RZ, -R197 ;  /* 0x000000ffff047224 */ /* 0x000fca00078e0ac5 */
[----:B------:R-:W-:Y:S02]  /*14d20*/  ISETP.NE.AND P2, PT, R185, R4, PT ;  /* 0x00000004b900720c */ /* 0x000fe40003f45270 */
[----:B------:R-:W-:-:S06]  /*14d30*/  CS2R R4, SRZ ;  /* 0x0000000000047805 */ /* 0x000fcc000001ff00 */
[----:B------:R-:W0:Y:S01]  /*14d40*/  @P0 MUFU.RCP R5, R9 ;  /* 0x0000000900050308 */ /* 0x000e220000001000 */
[----:B------:R-:W-:-:S04]  /*14d50*/  PLOP3.LUT P0, PT, PT, PT, PT, 0x8, 0x0 ;  /* 0x000000000000781c */ /* 0x000fc80003f0e170 */
[----:B------:R-:W-:-:S03]  /*14d60*/  @!P2 IMAD R7, R18, 0x40, R194 ;  /* 0x000000401207a824 */ /* 0x000fc600078e02c2 */
[----:B------:R-:W1:Y:S01]  /*14d70*/  @P1 MUFU.RCP R4, R11 ;  /* 0x0000000b00041308 */ /* 0x000e620000001000 */
[----:B------:R-:W-:Y:S02]  /*14d80*/  VIADD R18, R18, 0x1 ;  /* 0x0000000112127836 */ /* 0x000fe40000000000 */
[----:B------:R-:W-:-:S03]  /*14d90*/  @!P2 IMAD R7, R7, 0x4, R2 ;  /* 0x000000040707a824 */ /* 0x000fc600078e0202 */
[----:B------:R-:W-:Y:S02]  /*14da0*/  ISETP.NE.AND P1, PT, R18, 0x2, PT ;  /* 0x000000021200780c */ /* 0x000fe40003f25270 */
[----:B0-----:R0:W-:Y:S02]  /*14db0*/  @!P2 STS [R7+0x28800], R5 ;  /* 0x028800050700a388 */ /* 0x0011e40000000800 */
[----:B------:R-:W-:Y:S01]  /*14dc0*/  SEL R2, RZ, 0x1, P1 ;  /* 0x00000001ff027807 */ /* 0x000fe20000800000 */
[-C--:B------:R-:W-:Y:S01]  /*14dd0*/  FMUL.FTZ R153, R28, R5.reuse ;  /* 0x000000051c997220 */ /* 0x080fe20000410000 */
[-C--:B------:R-:W-:Y:S01]  /*14de0*/  FMUL.FTZ R152, R36, R5.reuse ;  /* 0x0000000524987220 */ /* 0x080fe20000410000 */
[-C--:B------:R-:W-:Y:S01]  /*14df0*/  FMUL.FTZ R172, R40, R5.reuse ;  /* 0x0000000528ac7220 */ /* 0x080fe20000410000 */
[-C--:B------:R-:W-:Y:S01]  /*14e00*/  FMUL.FTZ R10, R24, R5.reuse ;  /* 0x00000005180a7220 */ /* 0x080fe20000410000 */
[-C--:B------:R-:W-:Y:S01]  /*14e10*/  FMUL.FTZ R8, R25, R5.reuse ;  /* 0x0000000519087220 */ /* 0x080fe20000410000 */
[-C--:B------:R-:W-:Y:S01]  /*14e20*/  FMUL.FTZ R28, R29, R5.reuse ;  /* 0x000000051d1c7220 */ /* 0x080fe20000410000 */
        /* <DEDUP_REMOVED lines=59> */
[-C--:B0-----:R-:W-:Y:S01]  /*151e0*/  FMUL.FTZ R5, R26, R4.reuse ;  /* 0x000000041a057220 */ /* 0x081fe20000410000 */
        /* <DEDUP_REMOVED lines=68> */
.L_x_5840:
[----:B------:R-:W-:Y:S05]  /*15630*/  BSYNC B7 ;  /* 0x0000000000077941 */ /* 0x000fea0003800000 */
.L_x_5830:
        /* <DEDUP_REMOVED lines=10> */
[----:B------:R-:W-:Y:S01]  /*156e0*/  F2FP.BF16.F32.PACK_AB R4, R8, R10 ;  /* 0x0000000a0804723e */ /* 0x000fe200000010ff */
[----:B------:R-:W-:Y:S02]  /*156f0*/  ULDC.64 UR4, c[0x0][0xc00] ;  /* 0x0003000000047ab9 */ /* 0x000fe40000000a00 */
[----:B------:R-:W4:Y:S01]  /*15700*/  LDL R50, [R1+0x4c] ;  /* 0x00004c0001327983 */ /* 0x000f220000100800 */
[----:B------:R-:W0:Y:S01]  /*15710*/  S2R R23, SR_SWINHI ;  /* 0x0000000000177919 */ /* 0x000e220000002f00 */
[----:B------:R-:W-:Y:S02]  /*15720*/  F2FP.BF16.F32.PACK_AB R7, R31, R7 ;  /* 0x000000071f07723e */ /* 0x000fe400000010ff */
[----:B------:R-:W-:Y:S02]  /*15730*/  F2FP.BF16.F32.PACK_AB R5, R6, R5 ;  /* 0x000000050605723e */ /* 0x000fe400000010ff */
[----:B------:R-:W-:-:S02]  /*15740*/  F2FP.BF16.F32.PACK_AB R6, R28, R153 ;  /* 0x000000991c06723e */ /* 0x000fc400000010ff */
[----:B------:R-:W-:Y:S02]  /*15750*/  MOV R20, R2 ;  /* 0x0000000200147202 */ /* 0x000fe40000000f00 */
[----:B0-----:R-:W-:Y:S02]  /*15760*/  MOV R21, R23 ;  /* 0x0000001700157202 */ /* 0x001fe40000000f00 */
        /* <DEDUP_REMOVED lines=27> */
[----:B------:R-:W-:Y:S01]  /*15920*/  BAR.SYNC.DEFER_BLOCKING 0x1, 0x100 ;  /* 0x0044000000007b1d */ /* 0x000fe20000010000 */
[----:B---3--:R-:W-:-:S03]  /*15930*/  IMAD.WIDE R44, R30, 0x2, R20 ;  /* 0x000000021e2c7825 */ /* 0x008fc600078e0214 */
[----:B------:R-:W-:-:S04]  /*15940*/  LOP3.LUT R23, R44, 0x380, RZ, 0xc0, !PT ;  /* 0x000003802c177812 */ /* 0x000fc800078ec0ff */
[----:B------:R-:W-:Y:S01]  /*15950*/  SHF.R.U64 R23, R23, 0x3, RZ ;  /* 0x0000000317177819 */ /* 0x000fe200000012ff */
[----:B------:R-:W-:-:S03]  /*15960*/  IMAD.MOV.U32 R31, RZ, RZ, R45 ;  /* 0x000000ffff1f7224 */ /* 0x000fc600078e002d */
[----:B------:R-:W-:Y:S02]  /*15970*/  LOP3.LUT R30, R23, R44, RZ, 0x3c, !PT ;  /* 0x0000002c171e7212 */ /* 0x000fe400078e3cff */
[----:B------:R-:W-:Y:S02]  /*15980*/  IADD3 R23, P0, R44, 0x20, RZ ;  /* 0x000000202c177810 */ /* 0x000fe40007f1e0ff */
[----:B------:R-:W-:Y:S02]  /*15990*/  MOV R30, R30 ;  /* 0x0000001e001e7202 */ /* 0x000fe40000000f00 */
[----:B------:R-:W-:-:S04]  /*159a0*/  LOP3.LUT R10, R23, 0x380, RZ, 0xc0, !PT ;  /* 0x00000380170a7812 */ /* 0x000fc800078ec0ff */
[----:B------:R-:W-:Y:S01]  /*159b0*/  SHF.R.U64 R10, R10, 0x3, RZ ;  /* 0x000000030a0a7819 */ /* 0x000fe200000012ff */
[----:B------:R0:W-:Y:S01]  /*159c0*/  STSM.16.M88.4 [R30], R4 ;  /* 0x000000041e007844 */ /* 0x0001e20000000200 */
[----:B------:R-:W-:-:S04]  /*159d0*/  IADD3 R49, P1, R44, 0x2060, RZ ;  /* 0x000020602c317810 */ /* 0x000fc80007f3e0ff */
[----:B------:R-:W-:Y:S02]  /*159e0*/  LOP3.LUT R48, R49, 0x380, RZ, 0xc0, !PT ;  /* 0x0000038031307812 */ /* 0x000fe400078ec0ff */
[----:B0-----:R-:W-:Y:S02]  /*159f0*/  LOP3.LUT R4, R10, R23, RZ, 0x3c, !PT ;  /* 0x000000170a047212 */ /* 0x001fe400078e3cff */
[----:B------:R-:W-:-:S04]  /*15a00*/  IADD3.X R5, RZ, R45, RZ, P0, !PT ;  /* 0x0000002dff057210 */ /* 0x000fc800007fe4ff */
[----:B------:R-:W-:Y:S02]  /*15a10*/  MOV R12, R4 ;  /* 0x00000004000c7202 */ /* 0x000fe40000000f00 */
[----:B------:R-:W-:Y:S02]  /*15a20*/  IADD3 R5, P3, R44, 0x40, RZ ;  /* 0x000000402c057810 */ /* 0x000fe40007f7e0ff */
[----:B------:R-:W-:Y:S02]  /*15a30*/  F2FP.BF16.F32.PACK_AB R10, R14, R152 ;  /* 0x000000980e0a723e */ /* 0x000fe400000010ff */
[----:B------:R-:W-:Y:S02]  /*15a40*/  LOP3.LUT R4, R5, 0x380, RZ, 0xc0, !PT ;  /* 0x0000038005047812 */ /* 0x000fe400078ec0ff */
[----:B------:R-:W-:Y:S02]  /*15a50*/  IADD3 R39, P0, R44, 0x2040, RZ ;  /* 0x000020402c277810 */ /* 0x000fe40007f1e0ff */
[----:B------:R-:W-:-:S02]  /*15a60*/  SHF.R.U64 R48, R48, 0x3, RZ ;  /* 0x0000000330307819 */ /* 0x000fc400000012ff */
[----:B------:R-:W-:Y:S02]  /*15a70*/  SHF.R.U64 R4, R4, 0x3, RZ ;  /* 0x0000000304047819 */ /* 0x000fe400000012ff */
[C---:B------:R-:W-:Y:S02]  /*15a80*/  IADD3 R53, P2, R44.reuse, 0x4000, RZ ;  /* 0x000040002c357810 */ /* 0x040fe40007f5e0ff */
[----:B------:R-:W-:Y:S01]  /*15a90*/  IADD3 R7, P4, R44, 0x60, RZ ;  /* 0x000000602c077810 */ /* 0x000fe20007f9e0ff */
[----:B------:R0:W-:Y:S01]  /*15aa0*/  STSM.16.M88.4 [R12], R8 ;  /* 0x000000080c007844 */ /* 0x0001e20000000200 */
[----:B------:R-:W-:Y:S02]  /*15ab0*/  LOP3.LUT R38, R39, 0x380, RZ, 0xc0, !PT ;  /* 0x0000038027267812 */ /* 0x000fe400078ec0ff */
[----:B------:R-:W-:Y:S01]  /*15ac0*/  LOP3.LUT R48, R48, R49, RZ, 0x3c, !PT ;  /* 0x0000003130307212 */ /* 0x000fe200078e3cff */
[----:B------:R-:W-:Y:S01]  /*15ad0*/  IMAD.X R49, RZ, RZ, R45, P1 ;  /* 0x000000ffff317224 */ /* 0x000fe200008e062d */
[----:B------:R-:W-:-:S02]  /*15ae0*/  IADD3 R31, P5, R44, 0x2000, RZ ;  /* 0x000020002c1f7810 */ /* 0x000fc40007fbe0ff */
[----:B------:R-:W-:Y:S02]  /*15af0*/  IADD3 R35, P6, R44, 0x2020, RZ ;  /* 0x000020202c237810 */ /* 0x000fe40007fde0ff */
[----:B------:R-:W-:Y:S02]  /*15b00*/  LOP3.LUT R52, R53, 0x380, RZ, 0xc0, !PT ;  /* 0x0000038035347812 */ /* 0x000fe400078ec0ff */
[----:B------:R-:W-:Y:S02]  /*15b10*/  LOP3.LUT R6, R7, 0x380, RZ, 0xc0, !PT ;  /* 0x0000038007067812 */ /* 0x000fe400078ec0ff */
[----:B------:R-:W-:Y:S02]  /*15b20*/  SHF.R.U64 R38, R38, 0x3, RZ ;  /* 0x0000000326267819 */ /* 0x000fe400000012ff */
[----:B0-----:R-:W-:Y:S02]  /*15b30*/  LOP3.LUT R8, R4, R5, RZ, 0x3c, !PT ;  /* 0x0000000504087212 */ /* 0x001fe400078e3cff */
[----:B------:R-:W-:-:S02]  /*15b40*/  IADD3 R4, P1, R44, 0x6040, RZ ;  /* 0x000060402c047810 */ /* 0x000fc40007f3e0ff */
[----:B------:R-:W-:Y:S02]  /*15b50*/  LOP3.LUT R30, R31, 0x380, RZ, 0xc0, !PT ;  /* 0x000003801f1e7812 */ /* 0x000fe400078ec0ff */
[----:B------:R-:W-:Y:S02]  /*15b60*/  LOP3.LUT R34, R35, 0x380, RZ, 0xc0, !PT ;  /* 0x0000038023227812 */ /* 0x000fe400078ec0ff */
[----:B------:R-:W-:Y:S02]  /*15b70*/  SHF.R.U64 R52, R52, 0x3, RZ ;  /* 0x0000000334347819 */ /* 0x000fe400000012ff */
[----:B------:R-:W-:Y:S02]  /*15b80*/  SHF.R.U64 R6, R6, 0x3, RZ ;  /* 0x0000000306067819 */ /* 0x000fe400000012ff */
[----:B------:R-:W-:Y:S02]  /*15b90*/  LOP3.LUT R5, R4, 0x380, RZ, 0xc0, !PT ;  /* 0x0000038004057812 */ /* 0x000fe400078ec0ff */
[----:B------:R-:W-:Y:S01]  /*15ba0*/  LOP3.LUT R38, R38, R39, RZ, 0x3c, !PT ;  /* 0x0000002726267212 */ /* 0x000fe200078e3cff */
[----:B------:R-:W-:Y:S01]  /*15bb0*/  IMAD.X R39, RZ, RZ, R45, P0 ;  /* 0x000000ffff277224 */ /* 0x000fe200000e062d */
[----:B------:R-:W-:-:S02]  /*15bc0*/  SHF.R.U64 R30, R30, 0x3, RZ ;  /* 0x000000031e1e7819 */ /* 0x000fc400000012ff */
[----:B------:R-:W-:Y:S02]  /*15bd0*/  SHF.R.U64 R34, R34, 0x3, RZ ;  /* 0x0000000322227819 */ /* 0x000fe400000012ff */
[----:B------:R-:W-:Y:S01]  /*15be0*/  LOP3.LUT R52, R52, R53, RZ, 0x3c, !PT ;  /* 0x0000003534347212 */ /* 0x000fe200078e3cff */
[--C-:B------:R-:W-:Y:S01]  /*15bf0*/  IMAD.X R53, RZ, RZ, R45.reuse, P2 ;  /* 0x000000ffff357224 */ /* 0x100fe200010e062d */
[----:B------:R-:W-:Y:S02]  /*15c00*/  IADD3 R72, P0, R44, 0x6020, RZ ;  /* 0x000060202c487810 */ /* 0x000fe40007f1e0ff */
[----:B------:R-:W-:Y:S02]  /*15c10*/  LOP3.LUT R10, R6, R7, RZ, 0x3c, !PT ;  /* 0x00000007060a7212 */ /* 0x000fe400078e3cff */
[----:B------:R-:W-:Y:S02]  /*15c20*/  SHF.R.U64 R5, R5, 0x3, RZ ;  /* 0x0000000305057819 */ /* 0x000fe400000012ff */
[----:B------:R-:W-:Y:S01]  /*15c30*/  IADD3 R6, P2, R44, 0x6060, RZ ;  /* 0x000060602c067810 */ /* 0x000fe20007f5e0ff */
[--C-:B------:R-:W-:Y:S01]  /*15c40*/  IMAD.X R9, RZ, RZ, R45.reuse, P3 ;  /* 0x000000ffff097224 */ /* 0x100fe200018e062d */
[----:B------:R-:W-:Y:S01]  /*15c50*/  LOP3.LUT R30, R30, R31, RZ, 0x3c, !PT ;  /* 0x0000001f1e1e7212 */ /* 0x000fe200078e3cff */
[--C-:B------:R-:W-:Y:S01]  /*15c60*/  IMAD.X R11, RZ, RZ, R45.reuse, P4 ;  /* 0x000000ffff0b7224 */ /* 0x100fe200020e062d */
[----:B------:R-:W-:Y:S01]  /*15c70*/  LOP3.LUT R34, R34, R35, RZ, 0x3c, !PT ;  /* 0x0000002322227212 */ /* 0x000fe200078e3cff */
[--C-:B------:R-:W-:Y:S01]  /*15c80*/  IMAD.X R31, RZ, RZ, R45.reuse, P5 ;  /* 0x000000ffff1f7224 */ /* 0x100fe200028e062d */
[----:B------:R-:W-:Y:S01]  /*15c90*/  LOP3.LUT R73, R72, 0x380, RZ, 0xc0, !PT ;  /* 0x0000038048497812 */ /* 0x000fe200078ec0ff */
[----:B------:R-:W-:Y:S01]  /*15ca0*/  IMAD.X R35, RZ, RZ, R45, P6 ;  /* 0x000000ffff237224 */ /* 0x000fe200030e062d */
[----:B------:R-:W-:-:S02]  /*15cb0*/  LOP3.LUT R4, R5, R4, RZ, 0x3c, !PT ;  /* 0x0000000405047212 */ /* 0x000fc400078e3cff */
[C---:B------:R-:W-:Y:S02]  /*15cc0*/  IADD3 R57, P3, R44.reuse, 0x4020, RZ ;  /* 0x000040202c397810 */ /* 0x040fe40007f7e0ff */
[C---:B------:R-:W-:Y:S02]  /*15cd0*/  IADD3 R61, P4, R44.reuse, 0x4040, RZ ;  /* 0x000040402c3d7810 */ /* 0x040fe40007f9e0ff */
[C---:B------:R-:W-:Y:S02]  /*15ce0*/  IADD3 R64, P5, R44.reuse, 0x4060, RZ ;  /* 0x000040602c407810 */ /* 0x040fe40007fbe0ff */
[----:B------:R-:W-:Y:S02]  /*15cf0*/  IADD3 R68, P6, R44, 0x6000, RZ ;  /* 0x000060002c447810 */ /* 0x000fe40007fde0ff */
[----:B------:R-:W-:Y:S02]  /*15d00*/  LOP3.LUT R5, R6, 0x380, RZ, 0xc0, !PT ;  /* 0x0000038006057812 */ /* 0x000fe400078ec0ff */
[----:B------:R-:W-:-:S02]  /*15d10*/  SHF.R.U64 R73, R73, 0x3, RZ ;  /* 0x0000000349497819 */ /* 0x000fc400000012ff */
[----:B------:R-:W-:Y:S02]  /*15d20*/  LOP3.LUT R56, R57, 0x380, RZ, 0xc0, !PT ;  /* 0x0000038039387812 */ /* 0x000fe400078ec0ff */
[----:B------:R-:W-:Y:S02]  /*15d30*/  LOP3.LUT R60, R61, 0x380, RZ, 0xc0, !PT ;  /* 0x000003803d3c7812 */ /* 0x000fe400078ec0ff */
[----:B------:R-:W-:Y:S02]  /*15d40*/  LOP3.LUT R65, R64, 0x380, RZ, 0xc0, !PT ;  /* 0x0000038040417812 */ /* 0x000fe400078ec0ff */
[----:B------:R-:W-:Y:S02]  /*15d50*/  LOP3.LUT R69, R68, 0x380, RZ, 0xc0, !PT ;  /* 0x0000038044457812 */ /* 0x000fe400078ec0ff */
[----:B------:R-:W-:Y:S02]  /*15d60*/  SHF.R.U64 R5, R5, 0x3, RZ ;  /* 0x0000000305057819 */ /* 0x000fe400000012ff */
[----:B------:R-:W-:Y:S01]  /*15d70*/  LOP3.LUT R72, R73, R72, RZ, 0x3c, !PT ;  /* 0x0000004849487212 */ /* 0x000fe200078e3cff */
[--C-:B------:R-:W-:Y:S01]  /*15d80*/  IMAD.X R73, RZ, RZ, R45.reuse, P0 ;  /* 0x000000ffff497224 */ /* 0x100fe200000e062d */
[----:B------:R-:W-:Y:S01]  /*15d90*/  SHF.R.U64 R56, R56, 0x3, RZ ;  /* 0x0000000338387819 */ /* 0x000fe200000012ff */
[----:B------:R-:W-:Y:S01]  /*15da0*/  IMAD.X R7, RZ, RZ, R45, P2 ;  /* 0x000000ffff077224 */ /* 0x000fe200010e062d */
[----:B------:R-:W-:-:S02]  /*15db0*/  SHF.R.U64 R60, R60, 0x3, RZ ;  /* 0x000000033c3c7819 */ /* 0x000fc400000012ff */
[----:B------:R-:W-:Y:S02]  /*15dc0*/  SHF.R.U64 R65, R65, 0x3, RZ ;  /* 0x0000000341417819 */ /* 0x000fe400000012ff */
[----:B------:R-:W-:Y:S02]  /*15dd0*/  SHF.R.U64 R69, R69, 0x3, RZ ;  /* 0x0000000345457819 */ /* 0x000fe400000012ff */
[----:B------:R-:W-:Y:S01]  /*15de0*/  LOP3.LUT R6, R5, R6, RZ, 0x3c, !PT ;  /* 0x0000000605067212 */ /* 0x000fe200078e3cff */
[----:B------:R-:W-:Y:S01]  /*15df0*/  IMAD.X R5, RZ, RZ, R45, P1 ;  /* 0x000000ffff057224 */ /* 0x000fe200008e062d */
[----:B------:R-:W-:Y:S02]  /*15e00*/  MOV R23, R30 ;  /* 0x0000001e00177202 */ /* 0x000fe40000000f00 */
[----:B------:R-:W-:Y:S02]  /*15e10*/  ISETP.NE.U32.AND P0, PT, RZ, UR4, PT ;  /* 0x00000004ff007c0c */ /* 0x000fe4000bf05070 */
[----:B------:R-:W-:-:S02]  /*15e20*/  MOV R8, R8 ;  /* 0x0000000800087202 */ /* 0x000fc40000000f00 */
[----:B--2---:R-:W-:Y:S02]  /*15e30*/  MOV R24, R34 ;  /* 0x0000002200187202 */ /* 0x004fe40000000f00 */
[----:B------:R-:W-:Y:S02]  /*15e40*/  F2FP.BF16.F32.PACK_AB R30, R167, R171 ;  /* 0x000000aba71e723e */ /* 0x000fe400000010ff */
[----:B------:R-:W-:Y:S02]  /*15e50*/  F2FP.BF16.F32.PACK_AB R31, R47, R46 ;  /* 0x0000002e2f1f723e */ /* 0x000fe400000010ff */
[----:B------:R-:W-:Y:S02]  /*15e60*/  MOV R10, R10 ;  /* 0x0000000a000a7202 */ /* 0x000fe40000000f00 */
[----:B------:R-:W-:Y:S02]  /*15e70*/  F2FP.BF16.F32.PACK_AB R34, R163, R166 ;  /* 0x000000a6a322723e */ /* 0x000fe400000010ff */
[----:B------:R-:W-:-:S02]  /*15e80*/  F2FP.BF16.F32.PACK_AB R35, R55, R54 ;  /* 0x000000363723723e */ /* 0x000fc400000010ff */
        /* <DEDUP_REMOVED lines=8> */
[----:B------:R-:W-:Y:S01]  /*15f10*/  ISETP.NE.AND.EX P0, PT, RZ, UR5, PT, P0 ;  /* 0x00000005ff007c0c */ /* 0x000fe2000bf05300 */
[----:B------:R-:W-:Y:S01]  /*15f20*/  ULDC.64 UR4, c[0x0][0xc08] ;  /* 0x0003020000047ab9 */ /* 0x000fe20000000a00 */
[----:B------:R-:W-:Y:S01]  /*15f30*/  MOV R44, R4 ;  /* 0x00000004002c7202 */ /* 0x000fe20000000f00 */
[----:B------:R0:W-:Y:S01]  /*15f40*/  STSM.16.M88.4 [R8], R28 ;  /* 0x0000001c08007844 */ /* 0x0001e20000000200 */
[----:B------:R-:W-:-:S02]  /*15f50*/  MOV R45, R6 ;  /* 0x00000006002d7202 */ /* 0x000fc40000000f00 */
[----:B------:R-:W-:Y:S01]  /*15f60*/  F2FP.BF16.F32.PACK_AB R4, R161, R164 ;  /* 0x000000a4a104723e */ /* 0x000fe200000010ff */
[----:B------:R2:W-:Y:S01]  /*15f70*/  STSM.16.M88.4 [R10], R32 ;  /* 0x000000200a007844 */ /* 0x0005e20000000200 */
[----:B------:R-:W-:Y:S02]  /*15f80*/  F2FP.BF16.F32.PACK_AB R5, R59, R58 ;  /* 0x0000003a3b05723e */ /* 0x000fe400000010ff */
[----:B------:R-:W-:Y:S02]  /*15f90*/  F2FP.BF16.F32.PACK_AB R6, R159, R162 ;  /* 0x000000a29f06723e */ /* 0x000fe400000010ff */
[----:B------:R-:W-:Y:S02]  /*15fa0*/  F2FP.BF16.F32.PACK_AB R7, R63, R62 ;  /* 0x0000003e3f07723e */ /* 0x000fe400000010ff */
[----:B------:R-:W-:Y:S02]  /*15fb0*/  ISETP.NE.U32.AND P6, PT, RZ, UR4, PT ;  /* 0x00000004ff007c0c */ /* 0x000fe4000bfc5070 */
[----:B------:R-:W-:-:S02]  /*15fc0*/  F2FP.BF16.F32.PACK_AB R9, R67, R66 ;  /* 0x000000424309723e */ /* 0x000fc400000010ff */
[----:B------:R-:W-:Y:S02]  /*15fd0*/  F2FP.BF16.F32.PACK_AB R11, R71, R70 ;  /* 0x00000046470b723e */ /* 0x000fe400000010ff */
[----:B0-----:R-:W-:Y:S02]  /*15fe0*/  F2FP.BF16.F32.PACK_AB R8, R157, R160 ;  /* 0x000000a09d08723e */ /* 0x001fe400000010ff */
[----:B------:R-:W-:Y:S02]  /*15ff0*/  MOV R38, R38 ;  /* 0x0000002600267202 */ /* 0x000fe40000000f00 */
[----:B--2---:R-:W-:Y:S02]  /*16000*/  F2FP.BF16.F32.PACK_AB R10, R155, R158 ;  /* 0x0000009e9b0a723e */ /* 0x004fe400000010ff */
[----:B------:R-:W-:Y:S02]  /*16010*/  F2FP.BF16.F32.PACK_AB R12, R154, R156 ;  /* 0x0000009c9a0c723e */ /* 0x000fe400000010ff */
[----:B------:R-:W-:Y:S01]  /*16020*/  F2FP.BF16.F32.PACK_AB R14, R77, R76 ;  /* 0x0000004c4d0e723e */ /* 0x000fe200000010ff */
[----:B------:R-:W-:Y:S01]  /*16030*/  STSM.16.M88.4 [R23], R4 ;  /* 0x0000000417007844 */ /* 0x000fe20000000200 */
[----:B------:R-:W-:-:S02]  /*16040*/  ISETP.NE.AND.EX P6, PT, RZ, UR5, PT, P6 ;  /* 0x00000005ff007c0c */ /* 0x000fc4000bfc5360 */
[----:B------:R-:W-:Y:S01]  /*16050*/  MOV R48, R48 ;  /* 0x0000003000307202 */ /* 0x000fe20000000f00 */
[----:B------:R-:W-:Y:S01]  /*16060*/  STSM.16.M88.4 [R24], R8 ;  /* 0x0000000818007844 */ /* 0x000fe20000000200 */
[----:B------:R-:W-:Y:S02]  /*16070*/  F2FP.BF16.F32.PACK_AB R28, R81, R80 ;  /* 0x00000050511c723e */ /* 0x000fe400000010ff */
[----:B------:R-:W-:Y:S01]  /*16080*/  F2FP.BF16.F32.PACK_AB R29, R83, R82 ;  /* 0x00000052531d723e */ /* 0x000fe200000010ff */
[----:B------:R0:W-:Y:S01]  /*16090*/  STSM.16.M88.4 [R38], R12 ;  /* 0x0000000c26007844 */ /* 0x0001e20000000200 */
[----:B------:R-:W-:Y:S02]  /*160a0*/  F2FP.BF16.F32.PACK_AB R30, R85, R84 ;  /* 0x00000054551e723e */ /* 0x000fe400000010ff */
[----:B------:R-:W-:Y:S02]  /*160b0*/  F2FP.BF16.F32.PACK_AB R31, R87, R86 ;  /* 0x00000056571f723e */ /* 0x000fe400000010ff */
[----:B------:R-:W-:-:S02]  /*160c0*/  MOV R52, R52 ;  /* 0x0000003400347202 */ /* 0x000fc40000000f00 */
[----:B------:R-:W-:Y:S02]  /*160d0*/  F2FP.BF16.F32.PACK_AB R32, R89, R88 ;  /* 0x000000585920723e */ /* 0x000fe400000010ff */
[----:B------:R-:W-:Y:S02]  /*160e0*/  F2FP.BF16.F32.PACK_AB R33, R91, R90 ;  /* 0x0000005a5b21723e */ /* 0x000fe400000010ff */
[----:B------:R-:W-:Y:S02]  /*160f0*/  F2FP.BF16.F32.PACK_AB R34, R93, R92 ;  /* 0x0000005c5d22723e */ /* 0x000fe400000010ff */
[----:B------:R-:W-:Y:S02]  /*16100*/  F2FP.BF16.F32.PACK_AB R35, R95, R94 ;  /* 0x0000005e5f23723e */ /* 0x000fe400000010ff */
[----:B------:R-:W-:Y:S01]  /*16110*/  MOV R56, R56 ;  /* 0x0000003800387202 */ /* 0x000fe20000000f00 */
[----:B0-----:R-:W4:Y:S01]  /*16120*/  LDC.64 R12, c[0x0][0xc00] ;  /* 0x00030000ff0c7b82 */ /* 0x001f220000000a00 */
[----:B------:R-:W-:-:S02]  /*16130*/  F2FP.BF16.F32.PACK_AB R38, R101, R100 ;  /* 0x000000646526723e */ /* 0x000fc400000010ff */
[----:B------:R-:W-:Y:S02]  /*16140*/  F2FP.BF16.F32.PACK_AB R39, R103, R102 ;  /* 0x000000666727723e */ /* 0x000fe400000010ff */
[----:B------:R-:W-:Y:S01]  /*16150*/  MOV R60, R60 ;  /* 0x0000003c003c7202 */ /* 0x000fe20000000f00 */
[----:B------:R-:W-:Y:S01]  /*16160*/  STSM.16.M88.4 [R48], R28 ;  /* 0x0000001c30007844 */ /* 0x000fe20000000200 */
[----:B------:R-:W-:Y:S02]  /*16170*/  MOV R64, R64 ;  /* 0x0000004000407202 */ /* 0x000fe40000000f00 */
[----:B------:R-:W-:Y:S02]  /*16180*/  F2FP.BF16.F32.PACK_AB R4, R113, R112 ;  /* 0x000000707104723e */ /* 0x000fe400000010ff */
[----:B------:R-:W-:Y:S02]  /*16190*/  F2FP.BF16.F32.PACK_AB R5, R115, R114 ;  /* 0x000000727305723e */ /* 0x000fe400000010ff */
[----:B------:R-:W-:-:S02]  /*161a0*/  F2FP.BF16.F32.PACK_AB R6, R117, R116 ;  /* 0x000000747506723e */ /* 0x000fc400000010ff */
[----:B------:R-:W-:Y:S01]  /*161b0*/  F2FP.BF16.F32.PACK_AB R7, R119, R118 ;  /* 0x000000767707723e */ /* 0x000fe200000010ff */
[----:B------:R-:W-:Y:S01]  /*161c0*/  STSM.16.M88.4 [R52], R32 ;  /* 0x0000002034007844 */ /* 0x000fe20000000200 */
[----:B------:R-:W-:Y:S02]  /*161d0*/  MOV R68, R68 ;  /* 0x0000004400447202 */ /* 0x000fe40000000f00 */
[----:B------:R-:W-:Y:S02]  /*161e0*/  F2FP.BF16.F32.PACK_AB R8, R121, R120 ;  /* 0x000000787908723e */ /* 0x000fe400000010ff */
[----:B------:R-:W-:Y:S02]  /*161f0*/  F2FP.BF16.F32.PACK_AB R9, R123, R122 ;  /* 0x0000007a7b09723e */ /* 0x000fe400000010ff */
[----:B------:R-:W-:Y:S02]  /*16200*/  F2FP.BF16.F32.PACK_AB R10, R125, R124 ;  /* 0x0000007c7d0a723e */ /* 0x000fe400000010ff */
[----:B------:R-:W-:Y:S01]  /*16210*/  F2FP.BF16.F32.PACK_AB R11, R127, R126 ;  /* 0x0000007e7f0b723e */ /* 0x000fe200000010ff */
[----:B------:R-:W-:Y:S01]  /*16220*/  STSM.16.M88.4 [R56], R36 ;  /* 0x0000002438007844 */ /* 0x000fe20000000200 */
[----:B------:R-:W-:-:S03]  /*16230*/  MOV R72, R72 ;  /* 0x0000004800487202 */ /* 0x000fc60000000f00 */
[----:B------:R-:W-:Y:S04]  /*16240*/  STSM.16.M88.4 [R60], R40 ;  /* 0x000000283c007844 */ /* 0x000fe80000000200 */
[----:B------:R-:W-:Y:S04]  /*16250*/  STSM.16.M88.4 [R64], R4 ;  /* 0x0000000440007844 */ /* 0x000fe80000000200 */
[----:B------:R0:W-:Y:S04]  /*16260*/  STSM.16.M88.4 [R68], R8 ;  /* 0x0000000844007844 */ /* 0x0001e80000000200 */
[----:B------:R-:W-:Y:S04]  /*16270*/  STSM.16.M88.4 [R72], R128 ;  /* 0x0000008048007844 */ /* 0x000fe80000000200 */
[----:B------:R-:W-:Y:S04]  /*16280*/  STSM.16.M88.4 [R44], R136 ;  /* 0x000000882c007844 */ /* 0x000fe80000000200 */
[----:B------:R2:W-:Y:S01]  /*16290*/  STSM.16.M88.4 [R45], R144 ;  /* 0x000000902d007844 */ /* 0x0005e20000000200 */
[----:B0-----:R-:W0:Y:S01]  /*162a0*/  @P6 LDC.64 R10, c[0x0][0xc08] ;  /* 0x00030200ff0a6b82 */ /* 0x001e220000000a00 */
[----:B------:R-:W-:Y:S01]  /*162b0*/  ULDC UR4, c[0x0][0xa88] ;  /* 0x0002a20000047ab9 */ /* 0x000fe20000000800 */
[----:B------:R-:W-:-:S02]  /*162c0*/  IMAD.MOV.U32 R24, RZ, RZ, RZ ;  /* 0x000000ffff187224 */ /* 0x000fc400078e00ff */
[----:B------:R-:W-:Y:S02]  /*162d0*/  IMAD.U32 R23, RZ, RZ, UR4 ;  /* 0x00000004ff177e24 */ /* 0x000fe4000f8e00ff */
[C---:B----4-:R-:W-:Y:S02]  /*162e0*/  IMAD.WIDE R6, R50.reuse, 0x4, R12 ;  /* 0x0000000432067825 */ /* 0x050fe400078e020c */
[----:B------:R-:W-:Y:S02]  /*162f0*/  BAR.SYNC.DEFER_BLOCKING 0x1, 0x100 ;  /* 0x0044000000007b1d */ /* 0x000fe40000010000 */
[----:B0-----:R-:W-:-:S04]  /*16300*/  @P6 IMAD.WIDE R10, R50, 0x4, R10 ;  /* 0x00000004320a6825 */ /* 0x001fc800078e020a */
        /* <DEDUP_REMOVED lines=29> */
[C---:B------:R-:W-:Y:S02]  /*164e0*/  IADD3 R37, P5, R4.reuse, 0x5000, RZ ;  /* 0x0000500004257810 */ /* 0x040fe40007fbe0ff */
[----:B------:R-:W-:-:S02]  /*164f0*/  IADD3 R41, P1, R4, 0x6000, RZ ;  /* 0x0000600004297810 */ /* 0x000fc40007f3e0ff */
[C---:B--2---:R-:W-:Y:S02]  /*16500*/  IADD3 R45, P2, R4.reuse, 0x7000, RZ ;  /* 0x00007000042d7810 */ /* 0x044fe40007f5e0ff */
[C---:B------:R-:W-:Y:S02]  /*16510*/  IADD3 R49, P3, R4.reuse, 0x8000, RZ ;  /* 0x0000800004317810 */ /* 0x040fe40007f7e0ff */
[----:B------:R-:W-:Y:S02]  /*16520*/  IADD3 R53, P4, R4, 0x9000, RZ ;  /* 0x0000900004357810 */ /* 0x000fe40007f9e0ff */
[----:B------:R-:W-:Y:S02]  /*16530*/  P2R R14, PR, RZ, 0x20 ;  /* 0x00000020ff0e7803 */ /* 0x000fe40000000000 */
[----:B------:R-:W-:Y:S02]  /*16540*/  LOP3.LUT R36, R37, 0x380, RZ, 0xc0, !PT ;  /* 0x0000038025247812 */ /* 0x000fe400078ec0ff */
[----:B------:R-:W-:-:S02]  /*16550*/  LOP3.LUT R40, R41, 0x380, RZ, 0xc0, !PT ;  /* 0x0000038029287812 */ /* 0x000fc400078ec0ff */
[----:B------:R-:W-:Y:S02]  /*16560*/  LOP3.LUT R44, R45, 0x380, RZ, 0xc0, !PT ;  /* 0x000003802d2c7812 */ /* 0x000fe400078ec0ff */
[----:B------:R-:W-:Y:S02]  /*16570*/  LOP3.LUT R48, R49, 0x380, RZ, 0xc0, !PT ;  /* 0x0000038031307812 */ /* 0x000fe400078ec0ff */
[----:B------:R-:W-:Y:S02]  /*16580*/  LOP3.LUT R52, R53, 0x380, RZ, 0xc0, !PT ;  /* 0x0000038035347812 */ /* 0x000fe400078ec0ff */
[----:B------:R-:W-:Y:S02]  /*16590*/  IADD3 R57, P5, R4, 0xa000, RZ ;  /* 0x0000a00004397810 */ /* 0x000fe40007fbe0ff */
[----:B------:R-:W-:Y:S02]  /*165a0*/  SHF.R.U64 R36, R36, 0x3, RZ ;  /* 0x0000000324247819 */ /* 0x000fe400000012ff */
[----:B------:R-:W-:-:S02]  /*165b0*/  SHF.R.U64 R40, R40, 0x3, RZ ;  /* 0x0000000328287819 */ /* 0x000fc400000012ff */
[----:B------:R-:W-:Y:S02]  /*165c0*/  LOP3.LUT R56, R57, 0x380, RZ, 0xc0, !PT ;  /* 0x0000038039387812 */ /* 0x000fe400078ec0ff */
[----:B------:R-:W-:Y:S02]  /*165d0*/  SHF.R.U64 R44, R44, 0x3, RZ ;  /* 0x000000032c2c7819 */ /* 0x000fe400000012ff */
[----:B------:R-:W-:Y:S02]  /*165e0*/  SHF.R.U64 R48, R48, 0x3, RZ ;  /* 0x0000000330307819 */ /* 0x000fe400000012ff */
[----:B------:R-:W-:Y:S02]  /*165f0*/  SHF.R.U64 R52, R52, 0x3, RZ ;  /* 0x0000000334347819 */ /* 0x000fe400000012ff */
[----:B------:R-:W-:Y:S02]  /*16600*/  LOP3.LUT R36, R36, R37, RZ, 0x3c, !PT ;  /* 0x0000002524247212 */ /* 0x000fe400078e3cff */
[----:B------:R-:W-:-:S02]  /*16610*/  LOP3.LUT R40, R40, R41, RZ, 0x3c, !PT ;  /* 0x0000002928287212 */ /* 0x000fc400078e3cff */
[----:B------:R-:W-:Y:S02]  /*16620*/  LOP3.LUT R44, R44, R45, RZ, 0x3c, !PT ;  /* 0x0000002d2c2c7212 */ /* 0x000fe400078e3cff */
[----:B------:R-:W-:Y:S02]  /*16630*/  LOP3.LUT R48, R48, R49, RZ, 0x3c, !PT ;  /* 0x0000003130307212 */ /* 0x000fe400078e3cff */
[----:B------:R-:W-:Y:S02]  /*16640*/  LOP3.LUT R52, R52, R53, RZ, 0x3c, !PT ;  /* 0x0000003534347212 */ /* 0x000fe400078e3cff */
[----:B------:R-:W-:Y:S01]  /*16650*/  SHF.R.U64 R56, R56, 0x3, RZ ;  /* 0x0000000338387819 */ /* 0x000fe200000012ff */
[----:B0-----:R-:W-:Y:S06]  /*16660*/  @P6 BRA `(.L_x_5987) ;  /* 0x0000000000106947 */ /* 0x001fec0003800000 */
[----:B------:R-:W-:Y:S05]  /*16670*/  @!P0 BRA `(.L_x_5987) ;  /* 0x00000000000c8947 */ /* 0x000fea0003800000 */
[----:B------:R-:W2:Y:S04]  /*16680*/  LDG.E R10, desc[UR40][R6.64] ;  /* 0x00000028060a7981 */ /* 0x000ea8000c1e1900 */
[----:B-----5:R-:W2:Y:S02]  /*16690*/  LDG.E R23, desc[UR40][R6.64+0x4] ;  /* 0x0000042806177981 */ /* 0x020ea4000c1e1900 */
[----:B--2---:R-:W-:-:S07]  /*166a0*/  IMAD.IADD R23, R23, 0x1, -R10 ;  /* 0x0000000117177824 */ /* 0x004fce00078e0a0a */
.L_x_5987:
[----:B------:R-:W2:Y:S01]  /*166b0*/  LDL R86, [R1+0x48] ;  /* 0x0000480001567983 */ /* 0x000ea20000100800 */
[----:B------:R-:W-:Y:S01]  /*166c0*/  ISETP.NE.AND P6, PT, R14, RZ, PT ;  /* 0x000000ff0e00720c */ /* 0x000fe20003fc5270 */
[----:B------:R-:W0:Y:S02]  /*166d0*/  S2R R7, SR_TID.X ;  /* 0x0000000000077919 */ /* 0x000e240000002100 */
[----:B0-----:R-:W-:-:S05]  /*166e0*/  VIADD R7, R7, 0xffffff80 ;  /* 0xffffff8007077836 */ /* 0x001fca0000000000 */
[----:B------:R-:W-:-:S04]  /*166f0*/  SHF.R.S32.HI R6, RZ, 0x1f, R7 ;  /* 0x0000001fff067819 */ /* 0x000fc80000011407 */
[----:B------:R-:W-:-:S04]  /*16700*/  LEA.HI R6, R6, R7, RZ, 0x7 ;  /* 0x0000000706067211 */ /* 0x000fc800078f38ff */
[----:B------:R-:W-:-:S06]  /*16710*/  SHF.R.S32.HI R6, RZ, 0x7, R6 ;  /* 0x00000007ff067819 */ /* 0x000fcc0000011406 */
[----:B------:R-:W0:Y:S01]  /*16720*/  SHFL.IDX PT, R6, R6, RZ, 0x1f ;  /* 0x00001fff06067589 */ /* 0x000e2200000e0000 */
[--C-:B------:R-:W-:Y:S01]  /*16730*/  IMAD.X R53, RZ, RZ, R5.reuse, P4 ;  /* 0x000000ffff357224 */ /* 0x100fe200020e0605 */
[----:B------:R-:W-:Y:S01]  /*16740*/  LOP3.LUT R56, R56, R57, RZ, 0x3c, !PT ;  /* 0x0000003938387212 */ /* 0x000fe200078e3cff */
        /* <DEDUP_REMOVED lines=11> */
[----:B------:R-:W-:Y:S02]  /*16800*/  LOP3.LUT R64, R65, 0x380, RZ, 0xc0, !PT ;  /* 0x0000038041407812 */ /* 0x000fe400078ec0ff */
[----:B------:R-:W-:Y:S02]  /*16810*/  LOP3.LUT R68, R69, 0x380, RZ, 0xc0, !PT ;  /* 0x0000038045447812 */ /* 0x000fe400078ec0ff */
[----:B0-----:R-:W-:Y:S02]  /*16820*/  ISETP.NE.AND P4, PT, R6, RZ, PT ;  /* 0x000000ff0600720c */ /* 0x001fe40003f85270 */
        /* <DEDUP_REMOVED lines=9> */
[----:B------:R-:W-:Y:S01]  /*168c0*/  SHF.R.S32.HI R80, RZ, 0x1f, R50 ;  /* 0x0000001fff507819 */ /* 0x000fe20000011432 */
        /* <DEDUP_REMOVED lines=11> */
[----:B------:R-:W-:Y:S02]  /*16980*/  SEL R81, R50, RZ, !P0 ;  /* 0x000000ff32517207 */ /* 0x000fe40004000000 */
[----:B------:R-:W-:Y:S02]  /*16990*/  SEL R80, R80, RZ, !P0 ;  /* 0x000000ff50507207 */ /* 0x000fe40004000000 */
[----:B-----5:R-:W-:Y:S02]  /*169a0*/  SHF.R.S32.HI R21, RZ, 0x1f, R24 ;  /* 0x0000001fff157819 */ /* 0x020fe40000011418 */
[----:B--2---:R-:W-:Y:S01]  /*169b0*/  SHF.R.S32.HI R82, RZ, 0x1f, R86 ;  /* 0x0000001fff527819 */ /* 0x004fe20000011456 */
[----:B------:R-:W-:Y:S06]  /*169c0*/  @P4 BRA `(.L_x_5988) ;  /* 0x0000000000b44947 */ /* 0x000fec0003800000 */
[----:B------:R-:W0:Y:S01]  /*169d0*/  LDC R30, c[0x0][0xbe8] ;  /* 0x0002fa00ff1e7b82 */ /* 0x000e220000000800 */
[----:B------:R-:W-:Y:S01]  /*169e0*/  ULDC.64 UR4, c[0x0][0xb90] ;  /* 0x0002e40000047ab9 */ /* 0x000fe20000000a00 */
[----:B------:R-:W-:Y:S01]  /*169f0*/  IMAD.IADD R14, R229, 0x1, R195 ;  /* 0x00000001e50e7824 */ /* 0x000fe200078e02c3 */
[----:B------:R-:W-:Y:S01]  /*16a00*/  IADD3 R34, R194, R195, RZ ;  /* 0x000000c3c2227210 */ /* 0x000fe20007ffe0ff */
[----:B------:R-:W-:Y:S02]  /*16a10*/  IMAD R10, R82, UR4, RZ ;  /* 0x00000004520a7c24 */ /* 0x000fe4000f8e02ff */
[----:B------:R-:W-:Y:S02]  /*16a20*/  IMAD.MOV.U32 R20, RZ, RZ, R24 ;  /* 0x000000ffff147224 */ /* 0x000fe400078e0018 */
[C---:B------:R-:W-:Y:S02]  /*16a30*/  IMAD R15, R86.reuse, UR5, R10 ;  /* 0x00000005560f7c24 */ /* 0x040fe4000f8e020a */
[----:B------:R-:W-:Y:S01]  /*16a40*/  IMAD.WIDE.U32 R6, R86, UR4, R20 ;  /* 0x0000000456067c25 */ /* 0x000fe2000f8e0014 */
[----:B------:R-:W-:-:S03]  /*16a50*/  ULDC.64 UR4, c[0x0][0xb98] ;  /* 0x0002e60000047ab9 */ /* 0x000fc60000000a00 */
[----:B------:R-:W-:Y:S02]  /*16a60*/  IMAD.IADD R7, R7, 0x1, R15 ;  /* 0x0000000107077824 */ /* 0x000fe400078e020f */
[----:B------:R-:W-:Y:S01]  /*16a70*/  IMAD.WIDE.U32 R6, R81, UR4, R6 ;  /* 0x0000000451067c25 */ /* 0x000fe2000f8e0006 */
[----:B0-----:R-:W-:-:S13]  /*16a80*/  ISETP.NE.AND P0, PT, R30, 0x1, PT ;  /* 0x000000011e00780c */ /* 0x001fda0003f05270 */
[----:B------:R-:W0:Y:S08]  /*16a90*/  @P0 LDC R11, c[0x0][0xbec] ;  /* 0x0002fb00ff0b0b82 */ /* 0x000e300000000800 */
[----:B------:R-:W2:Y:S01]  /*16aa0*/  @P0 LDC R31, c[0x0][0xbf0] ;  /* 0x0002fc00ff1f0b82 */ /* 0x000ea20000000800 */
[----:B0-----:R-:W-:-:S04]  /*16ab0*/  @P0 IMAD.HI.U32 R10, R14, R11, RZ ;  /* 0x0000000b0e0a0227 */ /* 0x001fc800078e00ff */
[----:B------:R-:W-:Y:S01]  /*16ac0*/  IMAD.MOV.U32 R11, RZ, RZ, R14 ;  /* 0x000000ffff0b7224 */ /* 0x000fe200078e000e */
[----:B--2---:R-:W-:Y:S01]  /*16ad0*/  @P0 SHF.R.U32.HI R11, RZ, R31, R10 ;  /* 0x0000001fff0b0219 */ /* 0x004fe2000001160a */
        /* <DEDUP_REMOVED lines=8> */
[----:B------:R-:W-:Y:S01]  /*16b60*/  IADD3.X R7, R31, R7, R14, P0, !PT ;  /* 0x000000071f077210 */ /* 0x000fe200007fe40e */
[----:B------:R-:W-:Y:S02]  /*16b70*/  IMAD.MOV R14, RZ, RZ, -R197 ;  /* 0x000000ffff0e7224 */ /* 0x000fe400078e0ac5 */
[----:B------:R-:W-:-:S02]  /*16b80*/  IMAD R10, R10, UR4, RZ ;  /* 0x000000040a0a7c24 */ /* 0x000fc4000f8e02ff */
[----:B------:R-:W-:-:S04]  /*16b90*/  IMAD.WIDE.U32 R6, R15, UR4, R6 ;  /* 0x000000040f067c25 */ /* 0x000fc8000f8e0006 */
[----:B------:R-:W-:Y:S01]  /*16ba0*/  IMAD R15, R15, UR5, R10 ;  /* 0x000000050f0f7c24 */ /* 0x000fe2000f8e020a */
[----:B------:R-:W-:Y:S01]  /*16bb0*/  ULDC.64 UR4, c[0x0][0xb50] ;  /* 0x0002d40000047ab9 */ /* 0x000fe20000000a00 */
[----:B------:R-:W-:Y:S02]  /*16bc0*/  IMAD R31, R23, R30, RZ ;  /* 0x0000001e171f7224 */ /* 0x000fe400078e02ff */
        /* <DEDUP_REMOVED lines=13> */
.L_x_5988:
[----:B------:R-:W2:Y:S01]  /*16ca0*/  LDC R84, c[0x0][0xbe8] ;  /* 0x0002fa00ff547b82 */ /* 0x000ea20000000800 */
[----:B------:R-:W-:Y:S01]  /*16cb0*/  ULDC.64 UR4, c[0x0][0xaa0] ;  /* 0x0002a80000047ab9 */ /* 0x000fe20000000a00 */
[----:B0-----:R-:W5:Y:S01]  /*16cc0*/  LD.E.128 R4, desc[UR40][R4.64] ;  /* 0x0000002804047980 */ /* 0x001f62000c101d00 */
[----:B------:R-:W-:-:S03]  /*16cd0*/  IMAD R21, R21, UR4, RZ ;  /* 0x0000000415157c24 */ /* 0x000fc6000f8e02ff */
[----:B------:R-:W5:Y:S01]  /*16ce0*/  LD.E.128 R8, desc[UR40][R8.64] ;  /* 0x0000002808087980 */ /* 0x000f62000c101d00 */
[C---:B------:R-:W-:Y:S02]  /*16cf0*/  IMAD R3, R24.reuse, UR5, R21 ;  /* 0x0000000518037c24 */ /* 0x040fe4000f8e0215 */
[----:B------:R-:W-:Y:S01]  /*16d00*/  IMAD.WIDE.U32 R20, R24, UR4, RZ ;  /* 0x0000000418147c25 */ /* 0x000fe2000f8e00ff */
[----:B------:R-:W-:Y:S01]  /*16d10*/  SHF.R.S32.HI R0, RZ, 0x1f, R97 ;  /* 0x0000001fff007819 */ /* 0x000fe20000011461 */
        /* <DEDUP_REMOVED lines=8> */
[----:B------:R-:W-:Y:S01]  /*16da0*/  LEA.HI R0, R0, R97, RZ, 0x3 ;  /* 0x0000006100007211 */ /* 0x000fe200078f18ff */
[----:B------:R-:W-:Y:S01]  /*16db0*/  IMAD R82, R82, UR4, RZ ;  /* 0x0000000452527c24 */ /* 0x000fe2000f8e02ff */
[----:B------:R-:W5:Y:S04]  /*16dc0*/  LD.E.128 R40, desc[UR40][R40.64] ;  /* 0x0000002828287980 */ /* 0x000f68000c101d00 */
[----:B------:R-:W5:Y:S02]  /*16dd0*/  LD.E.128 R44, desc[UR40][R44.64] ;  /* 0x000000282c2c7980 */ /* 0x000f64000c101d00 */
[----:B------:R-:W2:Y:S01]  /*16de0*/  @P1 LDC R85, c[0x0][0xbec] ;  /* 0x0002fb00ff551b82 */ /* 0x000ea20000000800 */
[----:B------:R-:W-:Y:S01]  /*16df0*/  LOP3.LUT R0, R0, 0xfffffff8, RZ, 0xc0, !PT ;  /* 0xfffffff800007812 */ /* 0x000fe200078ec0ff */
[----:B------:R-:W5:Y:S04]  /*16e00*/  LD.E.128 R48, desc[UR40][R48.64] ;  /* 0x0000002830307980 */ /* 0x000f68000c101d00 */
[----:B------:R-:W5:Y:S02]  /*16e10*/  LD.E.128 R52, desc[UR40][R52.64] ;  /* 0x0000002834347980 */ /* 0x000f64000c101d00 */
[----:B------:R-:W3:Y:S01]  /*16e20*/  @P1 LDC R87, c[0x0][0xbf0] ;  /* 0x0002fc00ff571b82 */ /* 0x000ee20000000800 */
[C---:B------:R-:W-:Y:S01]  /*16e30*/  IMAD R83, R86.reuse, UR5, R82 ;  /* 0x0000000556537c24 */ /* 0x040fe2000f8e0252 */
[----:B------:R-:W5:Y:S01]  /*16e40*/  LD.E.128 R56, desc[UR40][R56.64] ;  /* 0x0000002838387980 */ /* 0x000f62000c101d00 */
[----:B------:R-:W-:Y:S01]  /*16e50*/  IMAD.WIDE.U32 R20, R86, UR4, R20 ;  /* 0x0000000456147c25 */ /* 0x000fe2000f8e0014 */
[----:B------:R-:W-:-:S02]  /*16e60*/  ULDC.64 UR4, c[0x0][0xaf0] ;  /* 0x0002bc0000047ab9 */ /* 0x000fc40000000a00 */
[----:B------:R-:W5:Y:S01]  /*16e70*/  LD.E.128 R60, desc[UR40][R60.64] ;  /* 0x000000283c3c7980 */ /* 0x000f62000c101d00 */
[----:B------:R-:W-:Y:S02]  /*16e80*/  IMAD.IADD R0, R97, 0x1, -R0 ;  /* 0x0000000161007824 */ /* 0x000fe400078e0a00 */
[----:B------:R-:W-:Y:S01]  /*16e90*/  IMAD R80, R80, UR4, RZ ;  /* 0x0000000450507c24 */ /* 0x000fe2000f8e02ff */
[----:B------:R-:W5:Y:S01]  /*16ea0*/  LD.E.128 R64, desc[UR40][R64.64] ;  /* 0x0000002840407980 */ /* 0x000f62000c101d00 */
[----:B------:R-:W-:Y:S02]  /*16eb0*/  IMAD R0, R0, 0x20, R98 ;  /* 0x0000002000007824 */ /* 0x000fe400078e0262 */
[----:B------:R-:W-:Y:S01]  /*16ec0*/  IMAD.IADD R21, R21, 0x1, R83 ;  /* 0x0000000115157824 */ /* 0x000fe200078e0253 */
[----:B------:R-:W5:Y:S01]  /*16ed0*/  LD.E.128 R68, desc[UR40][R68.64] ;  /* 0x0000002844447980 */ /* 0x000f62000c101d00 */
[----:B------:R-:W-:Y:S02]  /*16ee0*/  IMAD R83, R81, UR5, R80 ;  /* 0x0000000551537c24 */ /* 0x000fe4000f8e0250 */
[----:B------:R-:W-:Y:S01]  /*16ef0*/  VIADD R103, R204, 0x40 ;  /* 0x00000040cc677836 */ /* 0x000fe20000000000 */
[----:B------:R-:W5:Y:S01]  /*16f00*/  LD.E.128 R72, desc[UR40][R72.64] ;  /* 0x0000002848487980 */ /* 0x000f62000c101d00 */
[----:B------:R-:W-:-:S02]  /*16f10*/  IMAD.IADD R80, R195, 0x1, R0 ;  /* 0x00000001c3507824 */ /* 0x000fc400078e0200 */
[----:B------:R-:W-:Y:S01]  /*16f20*/  VIADD R101, R204, 0x80 ;  /* 0x00000080cc657836 */ /* 0x000fe20000000000 */
[----:B0-----:R-:W-:Y:S01]  /*16f30*/  ISETP.GE.AND P0, PT, R103, R3, PT ;  /* 0x000000036700720c */ /* 0x001fe20003f06270 */
[----:B--2---:R-:W-:Y:S01]  /*16f40*/  @P1 IMAD.HI.U32 R0, R80, R85, RZ ;  /* 0x0000005550001227 */ /* 0x004fe200078e00ff */
[----:B------:R-:W5:Y:S01]  /*16f50*/  LD.E.128 R76, desc[UR40][R76.64] ;  /* 0x000000284c4c7980 */ /* 0x000f62000c101d00 */
[----:B------:R-:W-:Y:S01]  /*16f60*/  BSSY B1, `(.L_x_5989) ;  /* 0x0000072000017945 */ /* 0x000fe20003800000 */
[----:B------:R-:W-:Y:S01]  /*16f70*/  SEL R24, RZ, 0xffffffff, P0 ;  /* 0xffffffffff187807 */ /* 0x000fe20000000000 */
[----:B------:R-:W-:Y:S01]  /*16f80*/  IMAD.WIDE.U32 R20, R81, UR4, R20 ;  /* 0x0000000451147c25 */ /* 0x000fe2000f8e0014 */
[----:B------:R-:W-:Y:S01]  /*16f90*/  ISETP.GE.AND P0, PT, R101, R3, PT ;  /* 0x000000036500720c */ /* 0x000fe20003f06270 */
[----:B------:R-:W-:Y:S01]  /*16fa0*/  ULDC.64 UR4, c[0x0][0xae0] ;  /* 0x0002b80000047ab9 */ /* 0x000fe20000000a00 */
[----:B------:R-:W-:Y:S01]  /*16fb0*/  @!PT LDS RZ, [RZ] ;  /* 0x00000000fffff984 */ /* 0x000fe20000000800 */
[----:B------:R-:W-:Y:S01]  /*16fc0*/  @!PT LDS RZ, [RZ] ;  /* 0x00000000fffff984 */ /* 0x000fe20000000800 */
[----:B------:R-:W-:Y:S01]  /*16fd0*/  @!PT LDS RZ, [RZ] ;  /* 0x00000000fffff984 */ /* 0x000fe20000000800 */
[----:B------:R-:W-:Y:S01]  /*16fe0*/  @!PT LDS RZ, [RZ] ;  /* 0x00000000fffff984 */ /* 0x000fe20000000800 */
[----:B------:R0:W-:Y:S06]  /*16ff0*/  MEMBAR.ALL.CTA ;  /* 0x0000000000007992 */ /* 0x0001ec0000008000 */
[----:B0-----:R-:W0:Y:S01]  /*17000*/  FENCE.VIEW.ASYNC.S ;  /* 0x00000000000073c6 */ /* 0x001e220000000000 */
        /* <DEDUP_REMOVED lines=16> */
[C---:B------:R-:W-:Y:S01]  /*17110*/  VIADD R95, R204.reuse, 0x140 ;  /* 0x00000140cc5f7836 */ /* 0x040fe20000000000 */
[----:B------:R-:W-:Y:S01]  /*17120*/  SHF.R.S32.HI R80, RZ, 0x1f, R81 ;  /* 0x0000001fff507819 */ /* 0x000fe20000011451 */
[----:B------:R-:W-:Y:S01]  /*17130*/  VIADD R93, R204, 0x180 ;  /* 0x00000180cc5d7836 */ /* 0x000fe20000000000 */
[----:B------:R-:W-:Y:S01]  /*17140*/  LOP3.LUT R0, R85, 0x4, R0, 0xe2, !PT ;  /* 0x0000000455007812 */ /* 0x000fe200078ee200 */
[----:B------:R-:W-:Y:S01]  /*17150*/  IMAD.SHL.U32 R85, R24, 0x8, RZ ;  /* 0x0000000818557824 */ /* 0x000fe200078e00ff */
[----:B------:R-:W-:Y:S01]  /*17160*/  SEL R24, RZ, 0xffffffff, P0 ;  /* 0xffffffffff187807 */ /* 0x000fe20000000000 */
[----:B------:R-:W-:Y:S01]  /*17170*/  IMAD R80, R80, UR4, RZ ;  /* 0x0000000450507c24 */ /* 0x000fe2000f8e02ff */
[----:B------:R-:W-:Y:S01]  /*17180*/  ISETP.GE.AND P0, PT, R95, R3, PT ;  /* 0x000000035f00720c */ /* 0x000fe20003f06270 */
[----:B------:R-:W-:Y:S01]  /*17190*/  IMAD.WIDE.U32 R20, R81, UR4, R20 ;  /* 0x0000000451147c25 */ /* 0x000fe2000f8e0014 */
[----:B------:R-:W-:-:S03]  /*171a0*/  LOP3.LUT R0, R85, 0x8, R0, 0xe2, !PT ;  /* 0x0000000855007812 */ /* 0x000fc600078ee200 */
[----:B------:R-:W-:Y:S01]  /*171b0*/  IMAD.SHL.U32 R87, R24, 0x10, RZ ;  /* 0x0000001018577824 */ /* 0x000fe200078e00ff */
[----:B------:R-:W-:Y:S01]  /*171c0*/  SEL R24, RZ, 0xffffffff, P0 ;  /* 0xffffffffff187807 */ /* 0x000fe20000000000 */
[----:B------:R-:W-:Y:S01]  /*171d0*/  IMAD R85, R81, UR5, R80 ;  /* 0x0000000551557c24 */ /* 0x000fe2000f8e0250 */
[----:B------:R-:W-:Y:S01]  /*171e0*/  SHF.R.S32.HI R80, RZ, 0x1f, R83 ;  /* 0x0000001fff507819 */ /* 0x000fe20000011453 */
[----:B------:R-:W-:Y:S01]  /*171f0*/  ULDC.64 UR4, c[0x0][0xad8] ;  /* 0x0002b60000047ab9 */ /* 0x000fe20000000a00 */
[----:B------:R-:W-:Y:S01]  /*17200*/  LOP3.LUT R0, R87, 0x10, R0, 0xe2, !PT ;  /* 0x0000001057007812 */ /* 0x000fe200078ee200 */
[----:B------:R-:W-:Y:S01]  /*17210*/  IMAD.SHL.U32 R81, R24, 0x20, RZ ;  /* 0x0000002018517824 */ /* 0x000fe200078e00ff */
[----:B------:R-:W-:Y:S01]  /*17220*/  ISETP.GE.AND P0, PT, R93, R3, PT ;  /* 0x000000035d00720c */ /* 0x000fe20003f06270 */
[----:B------:R-:W-:Y:S02]  /*17230*/  IMAD.IADD R21, R21, 0x1, R85 ;  /* 0x0000000115157824 */ /* 0x000fe400078e0255 */
[----:B------:R-:W-:Y:S01]  /*17240*/  IMAD R80, R80, UR4, RZ ;  /* 0x0000000450507c24 */ /* 0x000fe2000f8e02ff */
[----:B------:R-:W-:Y:S01]  /*17250*/  LOP3.LUT R0, R81, 0x20, R0, 0xe2, !PT ;  /* 0x0000002051007812 */ /* 0x000fe200078ee200 */
[----:B------:R-:W-:Y:S01]  /*17260*/  IMAD R90, R23, R84, RZ ;  /* 0x00000054175a7224 */ /* 0x000fe200078e02ff */
[----:B------:R-:W-:Y:S01]  /*17270*/  SEL R23, RZ, 0x40, P0 ;  /* 0x00000040ff177807 */ /* 0x000fe20000000000 */
[----:B------:R-:W-:-:S02]  /*17280*/  IMAD.IADD R195, R98, 0x1, R195 ;  /* 0x0000000162c37824 */ /* 0x000fc400078e02c3 */
[C---:B------:R-:W-:Y:S01]  /*17290*/  IMAD R81, R83.reuse, UR5, R80 ;  /* 0x0000000553517c24 */ /* 0x040fe2000f8e0250 */
[----:B------:R-:W-:Y:S01]  /*172a0*/  LOP3.LUT R23, R0, R23, RZ, 0xfc, !PT ;  /* 0x0000001700177212 */ /* 0x000fe200078efcff */
[----:B------:R-:W-:Y:S01]  /*172b0*/  IMAD.WIDE.U32 R20, R83, UR4, R20 ;  /* 0x0000000453147c25 */ /* 0x000fe2000f8e0014 */
[----:B------:R-:W-:Y:S01]  /*172c0*/  ISETP.GE.AND P1, PT, R195, R90, PT ;  /* 0x0000005ac300720c */ /* 0x000fe20003f26270 */
[----:B------:R-:W-:Y:S02]  /*172d0*/  ULDC.64 UR4, c[0x0][0xa80] ;  /* 0x0002a00000047ab9 */ /* 0x000fe40000000a00 */
[----:B------:R-:W-:Y:S01]  /*172e0*/  VIADD R91, R204, 0x1c0 ;  /* 0x000001c0cc5b7836 */ /* 0x000fe20000000000 */
[----:B------:R-:W-:Y:S01]  /*172f0*/  LEA R88, P2, R20, UR4, 0x1 ;  /* 0x0000000414587c11 */ /* 0x000fe2000f8408ff */
[----:B------:R-:W-:Y:S02]  /*17300*/  IMAD.IADD R21, R21, 0x1, R81 ;  /* 0x0000000115157824 */ /* 0x000fe400078e0251 */
[----:B------:R-:W-:Y:S01]  /*17310*/  VIADD R0, R2, 0x28c20 ;  /* 0x00028c2002007836 */ /* 0x000fe20000000000 */
[----:B------:R-:W-:Y:S01]  /*17320*/  ISETP.GE.AND P0, PT, R91, R3, PT ;  /* 0x000000035b00720c */ /* 0x000fe20003f06270 */
[----:B------:R-:W-:Y:S01]  /*17330*/  VIADD R92, R204, 0x1c0 ;  /* 0x000001c0cc5c7836 */ /* 0x000fe20000000000 */
[----:B------:R-:W-:Y:S01]  /*17340*/  LEA.HI.X R89, R20, UR5, R21, 0x1, P2 ;  /* 0x0000000514597c11 */ /* 0x000fe200090f0c15 */
[C---:B------:R-:W-:Y:S01]  /*17350*/  VIADD R94, R204.reuse, 0x180 ;  /* 0x00000180cc5e7836 */ /* 0x040fe20000000000 */
[----:B------:R-:W-:Y:S01]  /*17360*/  PRMT R0, RZ, 0x654, R0 ;  /* 0x00000654ff007816 */ /* 0x000fe20000000000 */
[C---:B------:R-:W-:Y:S01]  /*17370*/  VIADD R96, R204.reuse, 0x140 ;  /* 0x00000140cc607836 */ /* 0x040fe20000000000 */
[----:B------:R-:W-:Y:S01]  /*17380*/  SEL R24, RZ, 0x80, P0 ;  /* 0x00000080ff187807 */ /* 0x000fe20000000000 */
[C---:B------:R-:W-:Y:S01]  /*17390*/  VIADD R98, R204.reuse, 0x100 ;  /* 0x00000100cc627836 */ /* 0x040fe20000000000 */
[----:B0-----:R0:W-:Y:S01]  /*173a0*/  SYNCS.ARRIVE.TRANS64.RED.A1T0 RZ, [R0+URZ], RZ ;  /* 0x000000ff00ff79a7 */ /* 0x0011e2000810043f */
[C---:B------:R-:W-:Y:S01]  /*173b0*/  VIADD R100, R204.reuse, 0xc0 ;  /* 0x000000c0cc647836 */ /* 0x040fe20000000000 */
[----:B------:R0:W2:Y:S01]  /*173c0*/  SHFL.IDX PT, R20, R88, RZ, 0x181f ;  /* 0x00181fff58147589 */ /* 0x0000a200000e0000 */
[C---:B------:R-:W-:Y:S01]  /*173d0*/  VIADD R102, R204.reuse, 0x80 ;  /* 0x00000080cc667836 */ /* 0x040fe20000000000 */
        /* <DEDUP_REMOVED lines=18> */
[-C--:B------:R-:W-:Y:S01]  /*17500*/  ISETP.GE.AND P2, PT, R97, R3.reuse, PT ;  /* 0x000000036100720c */ /* 0x080fe20003f46270 */
[----:B-----5:R0:W-:Y:S01]  /*17510*/  @!P0 ST.E.128 desc[UR40][R82.64], R4 ;  /* 0x0000000452008985 */ /* 0x0201e2000c101d28 */
[----:B------:R-:W-:Y:S02]  /*17520*/  @!P5 LEA R86, P4, R101, R20, 0x1 ;  /* 0x000000146556d211 */ /* 0x000fe400078808ff */
[----:B------:R-:W-:Y:S01]  /*17530*/  LOP3.LUT P0, RZ, R23, 0x40, RZ, 0xc0, !PT ;  /* 0x0000004017ff7812 */ /* 0x000fe2000780c0ff */
[----:B------:R2:W-:Y:S01]  /*17540*/  @!P1 ST.E.128 desc[UR40][R80.64], R12 ;  /* 0x0000000c50009985 */ /* 0x0005e2000c101d28 */
[----:B------:R-:W-:-:S02]  /*17550*/  ISETP.GE.AND P1, PT, R95, R3, PT ;  /* 0x000000035f00720c */ /* 0x000fc40003f26270 */
[-C--:B------:R-:W-:Y:S02]  /*17560*/  @!P5 LEA.HI.X R87, R101, R21.reuse, R102, 0x1, P4 ;  /* 0x000000156557d211 */ /* 0x080fe400020f0c66 */
[----:B------:R-:W-:Y:S02]  /*17570*/  LOP3.LUT P4, RZ, R24, 0x80, RZ, 0xc0, !PT ;  /* 0x0000008018ff7812 */ /* 0x000fe4000788c0ff */
[CC--:B------:R-:W-:Y:S01]  /*17580*/  @!P3 LEA R84, P6, R99.reuse, R20.reuse, 0x1 ;  /* 0x000000146354b211 */ /* 0x0c0fe200078c08ff */
[----:B------:R4:W-:Y:S03]  /*17590*/  @!P5 ST.E.128 desc[UR40][R86.64], R32 ;  /* 0x000000205600d985 */ /* 0x0009e6000c101d28 */
[----:B------:R-:W-:Y:S02]  /*175a0*/  @!P3 LEA.HI.X R85, R99, R21, R100, 0x1, P6 ;  /* 0x000000156355b211 */ /* 0x000fe400030f0c64 */
[----:B0-----:R-:W-:-:S03]  /*175b0*/  @!P2 LEA R4, P5, R97, R20, 0x1 ;  /* 0x000000146104a211 */ /* 0x001fc600078a08ff */
        /* <DEDUP_REMOVED lines=12> */
.L_x_5990:
[----:B------:R-:W-:Y:S05]  /*17680*/  BSYNC B1 ;  /* 0x0000000000017941 */ /* 0x000fea0003800000 */
.L_x_5989:
[----:B------:R-:W-:Y:S01]  /*17690*/  VIADD R0, R195, 0x20 ;  /* 0x00000020c3007836 */ /* 0x000fe20000000000 */
[----:B----45:R0:W4:Y:S04]  /*176a0*/  SHFL.IDX PT, R7, R89, 0x1, 0x181f ;  /* 0x00381f0059077f89 */ /* 0x03012800000e0000 */
        /* <DEDUP_REMOVED lines=36> */
.L_x_5986:
[----:B------:R-:W3:Y:S01]  /*178f0*/  LDL R9, [R1+0x4c] ;  /* 0x00004c0001097983 */ /* 0x000ee20000100800 */
[----:B------:R-:W-:Y:S01]  /*17900*/  ULDC.64 UR4, c[0x0][0xc00] ;  /* 0x0003000000047ab9 */ /* 0x000fe20000000a00 */
[----:B------:R-:W3:Y:S01]  /*17910*/  LDC.64 R4, c[0x0][0xc00] ;  /* 0x00030000ff047b82 */ /* 0x000ee20000000a00 */
[----:B------:R-:W-:Y:S01]  /*17920*/  ISETP.NE.U32.AND P0, PT, RZ, UR4, PT ;  /* 0x00000004ff007c0c */ /* 0x000fe2000bf05070 */
[----:B------:R-:W-:-:S03]  /*17930*/  IMAD.MOV.U32 R3, RZ, RZ, RZ ;  /* 0x000000ffff037224 */ /* 0x000fc600078e00ff */
[----:B------:R-:W-:Y:S01]  /*17940*/  ISETP.NE.AND.EX P0, PT, RZ, UR5, PT, P0 ;  /* 0x00000005ff007c0c */ /* 0x000fe2000bf05300 */
[----:B------:R-:W-:Y:S02]  /*17950*/  ULDC.64 UR4, c[0x0][0xc08] ;  /* 0x0003020000047ab9 */ /* 0x000fe40000000a00 */
[----:B------:R-:W-:Y:S01]  /*17960*/  ISETP.NE.U32.AND P1, PT, RZ, UR4, PT ;  /* 0x00000004ff007c0c */ /* 0x000fe2000bf25070 */
[----:B--2---:R-:W2:Y:S01]  /*17970*/  S2R R24, SR_TID.X ;  /* 0x0000000000187919 */ /* 0x004ea20000002100 */
[----:B0-----:R-:W0:Y:S02]  /*17980*/  LDC R21, c[0x0][0xbe8] ;  /* 0x0002fa00ff157b82 */ /* 0x001e240000000800 */
[----:B------:R-:W-:-:S13]  /*17990*/  ISETP.NE.AND.EX P1, PT, RZ, UR5, PT, P1 ;  /* 0x00000005ff007c0c */ /* 0x000fda000bf25310 */
[----:B------:R-:W4:Y:S01]  /*179a0*/  @P1 LDC.64 R6, c[0x0][0xc08] ;  /* 0x00030200ff061b82 */ /* 0x000f220000000a00 */
[----:B------:R-:W-:Y:S02]  /*179b0*/  ULDC UR4, c[0x0][0xa88] ;  /* 0x0002a20000047ab9 */ /* 0x000fe40000000800 */
[----:B------:R-:W-:Y:S02]  /*179c0*/  IMAD.U32 R0, RZ, RZ, UR4 ;  /* 0x00000004ff007e24 */ /* 0x000fe4000f8e00ff */
[----:B---3--:R-:W-:-:S04]  /*179d0*/  IMAD.WIDE R4, R9, 0x4, R4 ;  /* 0x0000000409047825 */ /* 0x008fc800078e0204 */
[----:B----4-:R-:W-:Y:S01]  /*179e0*/  @P1 IMAD.WIDE R6, R9, 0x4, R6 ;  /* 0x0000000409061825 */ /* 0x010fe200078e0206 */
[----:B------:R3:W5:Y:S03]  /*179f0*/  @P0 LDG.E R3, desc[UR40][R4.64] ;  /* 0x0000002804030981 */ /* 0x000766000c1e1900 */
[----:B--2---:R-:W-:Y:S01]  /*17a00*/  VIADD R24, R24, 0xffffff80 ;  /* 0xffffff8018187836 */ /* 0x004fe20000000000 */
[----:B------:R3:W5:Y:S01]  /*17a10*/  @P1 LDG.E R0, desc[UR40][R6.64] ;  /* 0x0000002806001981 */ /* 0x000762000c1e1900 */
[----:B------:R-:W-:-:S03]  /*17a20*/  SHF.R.S32.HI R8, RZ, 0x1f, R9 ;  /* 0x0000001fff087819 */ /* 0x000fc60000011409 */
[----:B------:R-:W-:Y:S01]  /*17a30*/  ISETP.GE.AND P2, PT, R24, 0x40, PT ;  /* 0x000000401800780c */ /* 0x000fe20003f46270 */
[----:B0-----:R-:W-:-:S12]  /*17a40*/  @P1 BRA `(.L_x_5992) ;  /* 0x0000000000101947 */ /* 0x001fd80003800000 */
[----:B------:R-:W-:Y:S05]  /*17a50*/  @!P0 BRA `(.L_x_5992) ;  /* 0x00000000000c8947 */ /* 0x000fea0003800000 */
[----:B---3--:R-:W2:Y:S04]  /*17a60*/  LDG.E R7, desc[UR40][R4.64] ;  /* 0x0000002804077981 */ /* 0x008ea8000c1e1900 */
[----:B-----5:R-:W2:Y:S02]  /*17a70*/  LDG.E R0, desc[UR40][R4.64+0x4] ;  /* 0x0000042804007981 */ /* 0x020ea4000c1e1900 */
[----:B--2---:R-:W-:-:S07]  /*17a80*/  IMAD.IADD R0, R0, 0x1, -R7 ;  /* 0x0000000100007824 */ /* 0x004fce00078e0a07 */
.L_x_5992:
[----:B------:R-:W2:Y:S01]  /*17a90*/  LDL R28, [R1+0x48] ;  /* 0x00004800011c7983 */ /* 0x000ea20000100800 */
[----:B------:R-:W-:Y:S01]  /*17aa0*/  BSSY B1, `(.L_x_5993) ;  /* 0x000002d000017945 */ /* 0x000fe20003800000 */
[----:B------:R-:W-:Y:S02]  /*17ab0*/  SEL R13, R9, RZ, !P0 ;  /* 0x000000ff090d7207 */ /* 0x000fe40004000000 */
[----:B------:R-:W-:Y:S02]  /*17ac0*/  SEL R14, R8, RZ, !P0 ;  /* 0x000000ff080e7207 */ /* 0x000fe40004000000 */
[----:B-----5:R-:W-:Y:S02]  /*17ad0*/  SHF.R.S32.HI R10, RZ, 0x1f, R3 ;  /* 0x0000001fff0a7819 */ /* 0x020fe40000011403 */
[----:B--2---:R-:W-:Y:S01]  /*17ae0*/  SHF.R.S32.HI R12, RZ, 0x1f, R28 ;  /* 0x0000001fff0c7819 */ /* 0x004fe2000001141c */
[----:B------:R-:W-:Y:S06]  /*17af0*/  @P2 BRA `(.L_x_5994) ;  /* 0x00000000009c2947 */ /* 0x000fec0003800000 */
[----:B---3--:R-:W0:Y:S01]  /*17b00*/  S2R R6, SR_TID.X ;  /* 0x0000000000067919 */ /* 0x008e220000002100 */
[----:B------:R-:W2:Y:S02]  /*17b10*/  LDC R20, c[0x0][0xbe8] ;  /* 0x0002fa00ff147b82 */ /* 0x000ea40000000800 */
[----:B--2---:R-:W-:Y:S01]  /*17b20*/  IMAD R4, R0, R20, RZ ;  /* 0x0000001400047224 */ /* 0x004fe200078e02ff */
        /* <DEDUP_REMOVED lines=14> */
[----:B------:R-:W2:Y:S01]  /*17c10*/  @P0 LDC R15, c[0x0][0xbf0] ;  /* 0x0002fc00ff0f0b82 */ /* 0x000ea20000000800 */
[----:B------:R-:W-:-:S04]  /*17c20*/  IMAD.WIDE.U32 R4, R13, UR4, R4 ;  /* 0x000000040d047c25 */ /* 0x000fc8000f8e0004 */
[----:B0-----:R-:W-:-:S05]  /*17c30*/  @P0 IMAD.HI.U32 R6, R11, R6, RZ ;  /* 0x000000060b060227 */ /* 0x001fca00078e00ff */
[----:B--2---:R-:W-:Y:S01]  /*17c40*/  @P0 SHF.R.U32.HI R7, RZ, R15, R6 ;  /* 0x0000000fff070219 */ /* 0x004fe20000011606 */
        /* <DEDUP_REMOVED lines=18> */
.L_x_5994:
[----:B------:R-:W-:Y:S05]  /*17d70*/  BSYNC B1 ;  /* 0x0000000000017941 */ /* 0x000fea0003800000 */
.L_x_5993:
[----:B------:R-:W-:Y:S01]  /*17d80*/  ISETP.NE.AND P0, PT, R21, 0x1, PT ;  /* 0x000000011500780c */ /* 0x000fe20003f05270 */
[----:B------:R-:W2:Y:S01]  /*17d90*/  LDC R23, c[0x0][0xac8] ;  /* 0x0002b200ff177b82 */ /* 0x000ea20000000800 */
[----:B------:R-:W-:Y:S01]  /*17da0*/  ULDC.64 UR4, c[0x0][0xaa0] ;  /* 0x0002a80000047ab9 */ /* 0x000fe20000000a00 */
[--C-:B------:R-:W-:Y:S01]  /*17db0*/  SHF.R.S32.HI R8, RZ, 0x1f, R24.reuse ;  /* 0x0000001fff087819 */ /* 0x100fe20000011418 */
[----:B0--3--:R-:W-:Y:S01]  /*17dc0*/  IMAD R6, R10, UR4, RZ ;  /* 0x000000040a067c24 */ /* 0x009fe2000f8e02ff */
[----:B------:R-:W-:Y:S01]  /*17dd0*/  SHF.R.S32.HI R15, RZ, 0x1f, R24 ;  /* 0x0000001fff0f7819 */ /* 0x000fe20000011418 */
[----:B------:R-:W-:Y:S01]  /*17de0*/  IMAD.WIDE.U32 R4, R3, UR4, RZ ;  /* 0x0000000403047c25 */ /* 0x000fe2000f8e00ff */
        /* <DEDUP_REMOVED lines=22> */
[----:B------:R-:W-:Y:S02]  /*17f50*/  IMAD.IADD R8, R195, 0x1, R6 ;  /* 0x00000001c3087824 */ /* 0x000fe400078e0206 */
        /* <DEDUP_REMOVED lines=16> */
[--C-:B------:R-:W-:Y:S01]  /*18060*/  IMAD.MOV R7, RZ, RZ, -R3.reuse ;  /* 0x000000ffff077224 */ /* 0x100fe200078e0a03 */
[----:B------:R-:W-:Y:S01]  /*18070*/  SEL R10, RZ, 0xffffffff, P2 ;  /* 0xffffffffff0a7807 */ /* 0x000fe20001000000 */
[----:B------:R-:W-:Y:S01]  /*18080*/  VIADD R34, R204, 0x140 ;  /* 0x00000140cc227836 */ /* 0x000fe20000000000 */
[----:B------:R-:W-:Y:S01]  /*18090*/  SHF.R.S32.HI R6, RZ, 0x1f, R3 ;  /* 0x0000001fff067819 */ /* 0x000fe20000011403 */
[----:B------:R-:W-:Y:S01]  /*180a0*/  IMAD R7, R21, R7, R8 ;  /* 0x0000000715077224 */ /* 0x000fe200078e0208 */
[----:B------:R-:W-:Y:S01]  /*180b0*/  SEL R11, RZ, 0xffffffff, P1 ;  /* 0xffffffffff0b7807 */ /* 0x000fe20000800000 */
[----:B------:R-:W-:Y:S01]  /*180c0*/  IMAD.SHL.U32 R10, R10, 0x4, RZ ;  /* 0x000000040a0a7824 */ /* 0x000fe200078e00ff */
[----:B------:R-:W-:Y:S01]  /*180d0*/  ISETP.GE.AND P0, PT, R36, R23, PT ;  /* 0x000000172400720c */ /* 0x000fe20003f06270 */
[----:B------:R-:W-:-:S02]  /*180e0*/  IMAD R6, R6, UR4, RZ ;  /* 0x0000000406067c24 */ /* 0x000fc4000f8e02ff */
[----:B------:R-:W-:Y:S01]  /*180f0*/  IMAD.SHL.U32 R11, R11, 0x8, RZ ;  /* 0x000000080b0b7824 */ /* 0x000fe200078e00ff */
[----:B------:R-:W-:Y:S01]  /*18100*/  LOP3.LUT R0, R10, 0x4, R9, 0xe2, !PT ;  /* 0x000000040a007812 */ /* 0x000fe200078ee209 */
[C---:B------:R-:W-:Y:S01]  /*18110*/  IMAD R9, R3.reuse, UR5, R6 ;  /* 0x0000000503097c24 */ /* 0x040fe2000f8e0206 */
[----:B------:R-:W-:Y:S01]  /*18120*/  SEL R6, RZ, 0xffffffff, P0 ;  /* 0xffffffffff067807 */ /* 0x000fe20000000000 */
[----:B------:R-:W-:Y:S01]  /*18130*/  IMAD.WIDE.U32 R4, R3, UR4, R4 ;  /* 0x0000000403047c25 */ /* 0x000fe2000f8e0004 */
[----:B------:R-:W-:Y:S01]  /*18140*/  LOP3.LUT R3, R11, 0x8, R0, 0xe2, !PT ;  /* 0x000000080b037812 */ /* 0x000fe200078ee200 */
[----:B------:R-:W-:Y:S01]  /*18150*/  ULDC.64 UR4, c[0x0][0xad8] ;  /* 0x0002b60000047ab9 */ /* 0x000fe20000000a00 */
[----:B------:R-:W-:Y:S01]  /*18160*/  SHF.R.S32.HI R0, RZ, 0x1f, R7 ;  /* 0x0000001fff007819 */ /* 0x000fe20000011407 */
[----:B------:R-:W-:Y:S01]  /*18170*/  VIADD R32, R204, 0x180 ;  /* 0x00000180cc207836 */ /* 0x000fe20000000000 */
[----:B------:R-:W-:Y:S01]  /*18180*/  ISETP.GE.AND P0, PT, R34, R23, PT ;  /* 0x000000172200720c */ /* 0x000fe20003f06270 */
[----:B------:R-:W-:-:S02]  /*18190*/  IMAD.SHL.U32 R6, R6, 0x10, RZ ;  /* 0x0000001006067824 */ /* 0x000fc400078e00ff */
[----:B------:R-:W-:Y:S01]  /*181a0*/  IMAD.IADD R5, R5, 0x1, R9 ;  /* 0x0000000105057824 */ /* 0x000fe200078e0209 */
[----:B------:R-:W-:Y:S01]  /*181b0*/  SEL R8, RZ, 0xffffffff, P0 ;  /* 0xffffffffff087807 */ /* 0x000fe20000000000 */
[----:B------:R-:W-:Y:S01]  /*181c0*/  IMAD R0, R0, UR4, RZ ;  /* 0x0000000400007c24 */ /* 0x000fe2000f8e02ff */
[----:B------:R-:W-:Y:S01]  /*181d0*/  ISETP.GE.AND P0, PT, R32, R23, PT ;  /* 0x000000172000720c */ /* 0x000fe20003f06270 */
[----:B------:R-:W-:Y:S01]  /*181e0*/  IMAD.IADD R28, R15, 0x1, R195 ;  /* 0x000000010f1c7824 */ /* 0x000fe200078e02c3 */
[----:B------:R-:W-:Y:S01]  /*181f0*/  LOP3.LUT R6, R6, 0x10, R3, 0xe2, !PT ;  /* 0x0000001006067812 */ /* 0x000fe200078ee203 */
[C---:B------:R-:W-:Y:S02]  /*18200*/  IMAD R3, R7.reuse, UR5, R0 ;  /* 0x0000000507037c24 */ /* 0x040fe4000f8e0200 */
        /* <DEDUP_REMOVED lines=35> */
[-C--:B--2---:R-:W-:Y:S02]  /*18440*/  @!P2 LEA R8, P0, R42, R6.reuse, 0x1 ;  /* 0x000000062a08a211 */ /* 0x084fe400078008ff */
        /* <DEDUP_REMOVED lines=26> */
.L_x_5996:
[----:B------:R-:W-:Y:S05]  /*185f0*/  BSYNC B1 ;  /* 0x0000000000017941 */ /* 0x000fea0003800000 */
.L_x_5995:
        /* <DEDUP_REMOVED lines=36> */
.L_x_5991:
[----:B------:R-:W-:Y:S05]  /*18840*/  BSYNC B0 ;  /* 0x0000000000007941 */ /* 0x000fea0003800000 */
.L_x_5985:
[----:B------:R-:W-:Y:S02]  /*18850*/  ULDC UR4, c[0x0][0xc3c] ;  /* 0x00030f0000047ab9 */ /* 0x000fe40000000800 */
[----:B------:R-:W-:-:S13]  /*18860*/  ISETP.GE.AND P0, PT, R27, UR4, PT ;  /* 0x000000041b007c0c */ /* 0x000fda000bf06270 */
[----:B------:R-:W-:Y:S05]  /*18870*/  @!P0 BRA `(.L_x_5997) ;  /* 0xfffffe8c003c8947 */ /* 0x000fea000383ffff */
[----:B------:R-:W-:Y:S05]  /*18880*/  BRA `(.L_x_5778) ;  /* 0x0000007c00107947 */ /* 0x000fea0003800000 */
.L_x_5776:
        /* <DEDUP_REMOVED lines=16> */
.L_x_5998:
        /* <DEDUP_REMOVED lines=41> */
.L_x_6004:
[----:B------:R-:W-:Y:S01]  /*18c20*/  UIADD3 UR4, UR4, 0x1f, URZ ;  /* 0x0000001f04047890 */ /* 0x000fe2000fffe03f */
[----:B------:R-:W-:-:S05]  /*18c30*/  IMAD.U32 R19, RZ, RZ, UR7 ;  /* 0x00000007ff137e24 */ /* 0x000fca000f8e00ff */
[----:B0-----:R-:W-:-:S13]  /*18c40*/  ISETP.LE.AND P6, PT, R10, UR4, PT ;  /* 0x000000040a007c0c */ /* 0x001fda000bfc3270 */
[----:B------:R-:W-:Y:S05]  /*18c50*/  @P6 BRA `(.L_x_6001) ;  /* 0x0000000400b06947 */ /* 0x000fea0003800000 */
[----:B------:R-:W-:Y:S01]  /*18c60*/  IADD3 R7, R5, UR4, RZ ;  /* 0x0000000405077c10 */ /* 0x000fe2000fffe0ff */
[----:B------:R-:W-:Y:S01]  /*18c70*/  BSSY B0, `(.L_x_6002) ;  /* 0x0000007000007945 */ /* 0x000fe20003800000 */
[----:B------:R-:W-:Y:S02]  /*18c80*/  IMAD.MOV.U32 R4, RZ, RZ, RZ ;  /* 0x000000ffff047224 */ /* 0x000fe400078e00ff */
[----:B------:R-:W-:-:S13]  /*18c90*/  ISETP.GE.OR P6, PT, R7, R10, !P0 ;  /* 0x0000000a0700720c */ /* 0x000fda00047c6670 */
[----:B------:R-:W-:Y:S05]  /*18ca0*/  @P6 BRA `(.L_x_6003) ;  /* 0x00000000000c6947 */ /* 0x000fea0003800000 */
[----:B------:R-:W0:Y:S02]  /*18cb0*/  LDC.64 R2, c[0x0][0xc80] ;  /* 0x00032000ff027b82 */ /* 0x000e240000000a00 */
[----:B0-----:R-:W-:-:S05]  /*18cc0*/  IMAD.WIDE R2, R7, 0x4, R2 ;  /* 0x0000000407027825 */ /* 0x001fca00078e0202 */
[----:B------:R0:W5:Y:S02]  /*18cd0*/  LDG.E R4, desc[UR40][R2.64] ;  /* 0x0000002802047981 */ /* 0x000164000c1e1900 */
.L_x_6003:
[----:B------:R-:W-:Y:S05]  /*18ce0*/  BSYNC B0 ;  /* 0x0000000000007941 */ /* 0x000fea0003800000 */
.L_x_6002:
        /* <DEDUP_REMOVED lines=20> */
.L_x_6000:
        /* <DEDUP_REMOVED lines=20> */
.L_x_6005:
        /* <DEDUP_REMOVED lines=30> */
[----:B------:R-:W-:Y:S01]  /*19150*/  IABS R8, R15 ;  /* 0x0000000f00087213 */ /* 0x000fe20000000000 */
[----:B------:R-:W-:-:S03]  /*19160*/  IMAD.MOV R18, RZ, RZ, -R15 ;  /* 0x000000ffff127224 */ /* 0x000fc600078e0a0f */
        /* <DEDUP_REMOVED lines=27> */
.L_x_6001:
[----:B------:R-:W-:Y:S02]  /*19320*/  IMAD.MOV.U32 R17, RZ, RZ, RZ ;  /* 0x000000ffff117224 */ /* 0x000fe400078e00ff */
[----:B------:R-:W-:Y:S02]  /*19330*/  IMAD.U32 R16, RZ, RZ, UR6 ;  /* 0x00000006ff107e24 */ /* 0x000fe4000f8e00ff */
[----:B------:R-:W-:-:S07]  /*19340*/  IMAD.MOV.U32 R18, RZ, RZ, RZ ;  /* 0x000000ffff127224 */ /* 0x000fce00078e00ff */
.L_x_6006:
[----:B------:R-:W-:-:S13]  /*19350*/  ISETP.NE.AND P0, PT, R5, RZ, PT ;  /* 0x000000ff0500720c */ /* 0x000fda0003f05270 */
[----:B------:R-:W0:Y:S01]  /*19360*/  @!P0 S2R R3, SR_CgaCtaId ;  /* 0x0000000000038919 */ /* 0x000e220000008800 */
[----:B------:R-:W-:-:S04]  /*19370*/  @!P0 MOV R2, 0x400 ;  /* 0x0000040000028802 */ /* 0x000fc80000000f00 */
[----:B0-----:R-:W-:-:S05]  /*19380*/  @!P0 LEA R2, R3, R2, 0x18 ;  /* 0x0000000203028211 */ /* 0x001fca00078ec0ff */
[----:B------:R0:W-:Y:S01]  /*19390*/  @!P0 STS.128 [R2+0x28cd0], R16 ;  /* 0x028cd01002008388 */ /* 0x0001e20000000c00 */
[----:B------:R-:W-:Y:S06]  /*193a0*/  BAR.ARV 0x5, 0x180 ;  /* 0x0146000000007b1d */ /* 0x000fec0000002000 */
.L_x_5999:
        /* <DEDUP_REMOVED lines=8> */
[----:B------:R-:W-:Y:S01]  /*19430*/  LOP3.LUT R4, R0, 0x7f, RZ, 0xc0, !PT ;  /* 0x0000007f00047812 */ /* 0x000fe200078ec0ff */
[----:B------:R-:W-:Y:S01]  /*19440*/  UMOV UR4, 0x400 ;  /* 0x0000040000047882 */ /* 0x000fe20000000000 */
[----:B------:R0:W-:Y:S01]  /*19450*/  STL [R1+0x1c], RZ ;  /* 0x00001cff01007387 */ /* 0x0001e20000100800 */
[----:B------:R-:W-:Y:S01]  /*19460*/  BSSY B8, `(.L_x_6007) ;  /* 0x00006cf000087945 */ /* 0x000fe20003800000 */
[----:B------:R-:W-:Y:S01]  /*19470*/  LOP3.LUT R3, R2, 0x1f8, RZ, 0xc0, !PT ;  /* 0x000001f802037812 */ /* 0x000fe200078ec0ff */
[----:B------:R-:W-:Y:S01]  /*19480*/  IMAD.SHL.U32 R36, R4, 0x8, RZ ;  /* 0x0000000804247824 */ /* 0x000fe200078e00ff */
[----:B------:R-:W-:Y:S02]  /*19490*/  LOP3.LUT R2, R2, 0x38, RZ, 0xc0, !PT ;  /* 0x0000003802027812 */ /* 0x000fe400078ec0ff */
[----:B------:R-:W-:-:S02]  /*194a0*/  CS2R R24, SRZ ;  /* 0x0000000000187805 */ /* 0x000fc4000001ff00 */
[----:B------:R-:W-:Y:S01]  /*194b0*/  LOP3.LUT R3, R3, 0x38, R0, 0x78, !PT ;  /* 0x0000003803037812 */ /* 0x000fe200078e7800 */
[----:B------:R-:W-:Y:S01]  /*194c0*/  IMAD.SHL.U32 R0, R0, 0x10, RZ ;  /* 0x0000001000007824 */ /* 0x000fe200078e00ff */
[----:B------:R-:W-:Y:S01]  /*194d0*/  MOV R28, 0x1 ;  /* 0x00000001001c7802 */ /* 0x000fe20000000f00 */
[----:B------:R-:W-:Y:S01]  /*194e0*/  IMAD.MOV.U32 R26, RZ, RZ, 0x1 ;  /* 0x00000001ff1a7424 */ /* 0x000fe200078e00ff */
[----:B------:R-:W-:Y:S01]  /*194f0*/  LOP3.LUT R36, R3, 0x200, R36, 0xf8, !PT ;  /* 0x0000020003247812 */ /* 0x000fe200078ef824 */
[----:B------:R-:W-:Y:S01]  /*19500*/  ULDC.64 UR42, c[0x0][0x198] ;  /* 0x00006600002a7ab9 */ /* 0x000fe20000000a00 */
[----:B------:R-:W-:Y:S01]  /*19510*/  SHF.R.U32.HI R3, RZ, 0x3, R4 ;  /* 0x00000003ff037819 */ /* 0x000fe20000011604 */
[----:B------:R-:W-:Y:S01]  /*19520*/  ULOP3.LUT UR38, UR36, 0x2, URZ, 0xfc, !UPT ;  /* 0x0000000224267892 */ /* 0x000fe2000f8efc3f */
[----:B------:R-:W-:Y:S01]  /*19530*/  LOP3.LUT R4, R2, 0x80, RZ, 0xfc, !PT ;  /* 0x0000008002047812 */ /* 0x000fe200078efcff */
[----:B------:R-:W-:Y:S01]  /*19540*/  ULDC UR37, c[0x0][0xc] ;  /* 0x0000030000257ab9 */ /* 0x000fe20000000800 */
[----:B------:R-:W-:-:S02]  /*19550*/  LOP3.LUT R0, R3, 0x70, R0, 0xf8, !PT ;  /* 0x0000007003007812 */ /* 0x000fc400078ef800 */
[C---:B------:R-:W-:Y:S01]  /*19560*/  LOP3.LUT R0, R2.reuse, 0xc0, RZ, 0xfc, !PT ;  /* 0x000000c002007812 */ /* 0x040fe200078efcff */
[----:B-1----:R-:W-:Y:S01]  /*19570*/  ULEA UR4, UR5, UR4, 0x18 ;  /* 0x0000000405047291 */ /* 0x002fe2000f8ec03f */
[C---:B------:R-:W-:Y:S02]  /*19580*/  LOP3.LUT R0, R2.reuse, 0x140, RZ, 0xfc, !PT ;  /* 0x0000014002007812 */ /* 0x040fe400078efcff */
[C---:B------:R-:W-:Y:S02]  /*19590*/  LOP3.LUT R3, R2.reuse, 0x40, RZ, 0xfc, !PT ;  /* 0x0000004002037812 */ /* 0x040fe400078efcff */
[C---:B------:R-:W-:Y:S01]  /*195a0*/  LOP3.LUT R3, R2.reuse, 0x100, RZ, 0xfc, !PT ;  /* 0x0000010002037812 */ /* 0x040fe200078efcff */
[----:B------:R-:W-:Y:S01]  /*195b0*/  IMAD.U32 R23, RZ, RZ, UR4 ;  /* 0x00000004ff177e24 */ /* 0x000fe2000f8e00ff */
[C---:B------:R-:W-:Y:S02]  /*195c0*/  LOP3.LUT R3, R2.reuse, 0x180, RZ, 0xfc, !PT ;  /* 0x0000018002037812 */ /* 0x040fe400078efcff */
[----:B------:R-:W-:Y:S01]  /*195d0*/  LOP3.LUT R2, R2, 0x1c0, RZ, 0xfc, !PT ;  /* 0x000001c002027812 */ /* 0x000fe200078efcff */
[----:B------:R-:W-:-:S05]  /*195e0*/  IMAD R0, R36, 0x2, R23 ;  /* 0x0000000224007824 */ /* 0x000fca00078e0217 */
[----:B------:R0:W-:Y:S02]  /*195f0*/  STL [R1+0x34], R0 ;  /* 0x0000340001007387 */ /* 0x0001e40000100800 */
.L_x_6130:
[----:B------:R-:W-:Y:S05]  /*19600*/  YIELD ;  /* 0x0000000000007946 */ /* 0x000fea0003800000 */
[----:B------:R-:W-:Y:S01]  /*19610*/  ULDC.64 UR4, c[0x0][0xa28] ;  /* 0x00028a0000047ab9 */ /* 0x000fe20000000a00 */
[----:B------:R-:W-:Y:S01]  /*19620*/  IMAD.MOV.U32 R33, RZ, RZ, RZ ;  /* 0x000000ffff217224 */ /* 0x000fe200078e00ff */
[----:B------:R-:W-:Y:S01]  /*19630*/  ISETP.NE.U32.AND P0, PT, RZ, UR4, PT ;  /* 0x00000004ff007c0c */ /* 0x000fe2000bf05070 */
[----:B-1----:R-:W1:Y:S01]  /*19640*/  LDC.64 R4, c[0x0][0xa00] ;  /* 0x00028000ff047b82 */ /* 0x002e620000000a00 */
[----:B------:R-:W-:Y:S02]  /*19650*/  ULDC.64 UR6, c[0x0][0xa10] ;  /* 0x0002840000067ab9 */ /* 0x000fe40000000a00 */
[----:B------:R-:W-:Y:S01]  /*19660*/  ISETP.NE.AND.EX P0, PT, RZ, UR5, PT, P0 ;  /* 0x00000005ff007c0c */ /* 0x000fe2000bf05300 */
[----:B------:R-:W-:-:S12]  /*19670*/  ULDC.64 UR4, c[0x0][0xa18] ;  /* 0x0002860000047ab9 */ /* 0x000fd80000000a00 */
[----:B--2---:R-:W2:Y:S02]  /*19680*/  @P0 LDC.64 R2, c[0x0][0xa28] ;  /* 0x00028a00ff020b82 */ /* 0x004ea40000000a00 */
[----:B--2---:R-:W-:-:S05]  /*19690*/  @P0 IMAD.WIDE R2, R19, 0x4, R2 ;  /* 0x0000000413020825 */ /* 0x004fca00078e0202 */
[----:B------:R2:W5:Y:S01]  /*196a0*/  @P0 LDG.E R33, desc[UR40][R2.64] ;  /* 0x0000002802210981 */ /* 0x000562000c1e1900 */
[----:B------:R-:W-:Y:S01]  /*196b0*/  ISETP.NE.U32.AND P0, PT, RZ, UR4, PT ;  /* 0x00000004ff007c0c */ /* 0x000fe2000bf05070 */
[----:B------:R-:W-:Y:S01]  /*196c0*/  IMAD.MOV.U32 R31, RZ, RZ, RZ ;  /* 0x000000ffff1f7224 */ /* 0x000fe200078e00ff */
[----:B------:R-:W-:Y:S01]  /*196d0*/  ISETP.NE.U32.AND P1, PT, RZ, UR6, PT ;  /* 0x00000006ff007c0c */ /* 0x000fe2000bf25070 */
[----:B0-----:R-:W-:Y:S01]  /*196e0*/  IMAD.MOV.U32 R0, RZ, RZ, RZ ;  /* 0x000000ffff007224 */ /* 0x001fe200078e00ff */
[----:B------:R-:W-:Y:S01]  /*196f0*/  ISETP.NE.AND.EX P2, PT, RZ, UR5, PT, P0 ;  /* 0x00000005ff007c0c */ /* 0x000fe2000bf45300 */
[----:B------:R-:W-:Y:S01]  /*19700*/  ULDC.64 UR4, c[0x0][0xa00] ;  /* 0x0002800000047ab9 */ /* 0x000fe20000000a00 */
[----:B------:R-:W-:Y:S01]  /*19710*/  ISETP.NE.AND.EX P1, PT, RZ, UR7, PT, P1 ;  /* 0x00000007ff007c0c */ /* 0x000fe2000bf25310 */
[----:B-1----:R-:W-:Y:S01]  /*19720*/  IMAD.WIDE R4, R19, 0x4, R4 ;  /* 0x0000000413047825 */ /* 0x002fe200078e0204 */
[----:B------:R-:W-:Y:S01]  /*19730*/  ISETP.NE.U32.AND P0, PT, RZ, UR4, PT ;  /* 0x00000004ff007c0c */ /* 0x000fe2000bf05070 */
[----:B--2---:R-:W0:Y:S08]  /*19740*/  LDC.64 R2, c[0x0][0xa10] ;  /* 0x00028400ff027b82 */ /* 0x004e300000000a00 */
[----:B---3--:R-:W1:Y:S01]  /*19750*/  @P2 LDC.64 R6, c[0x0][0xa18] ;  /* 0x00028600ff062b82 */ /* 0x008e620000000a00 */
[----:B------:R-:W-:Y:S01]  /*19760*/  ULDC UR4, c[0x0][0x288] ;  /* 0x0000a20000047ab9 */ /* 0x000fe20000000800 */
[----:B------:R-:W-:Y:S01]  /*19770*/  ISETP.NE.AND.EX P0, PT, RZ, UR5, PT, P0 ;  /* 0x00000005ff007c0c */ /* 0x000fe2000bf05300 */
[----:B------:R-:W-:Y:S01]  /*19780*/  IMAD.U32 R8, RZ, RZ, UR4 ;  /* 0x00000004ff087e24 */ /* 0x000fe2000f8e00ff */
[----:B------:R-:W-:-:S11]  /*19790*/  ULDC.64 UR4, c[0x0][0x418] ;  /* 0x0001060000047ab9 */ /* 0x000fd60000000a00 */
[----:B------:R-:W5:Y:S01]  /*197a0*/  @P0 LDG.E R31, desc[UR40][R4.64] ;  /* 0x00000028041f0981 */ /* 0x000f62000c1e1900 */
[----:B0-----:R-:W-:-:S05]  /*197b0*/  IMAD.WIDE R2, R19, 0x4, R2 ;  /* 0x0000000413027825 */ /* 0x001fca00078e0202 */
[----:B------:R-:W5:Y:S01]  /*197c0*/  @P1 LDG.E R0, desc[UR40][R2.64] ;  /* 0x0000002802001981 */ /* 0x000f62000c1e1900 */
[----:B-1----:R-:W-:-:S05]  /*197d0*/  @P2 IMAD.WIDE R6, R19, 0x4, R6 ;  /* 0x0000000413062825 */ /* 0x002fca00078e0206 */
        /* <DEDUP_REMOVED lines=11> */
[----:B------:R-:W-:Y:S01]  /*19890*/  IMAD.MOV.U32 R12, RZ, RZ, R8 ;  /* 0x000000ffff0c7224 */ /* 0x000fe200078e0008 */
[----:B----4-:R-:W-:Y:S06]  /*198a0*/  @P2 BRA `(.L_x_6008) ;  /* 0x0000000000142947 */ /* 0x010fec0003800000 */
[----:B------:R-:W-:Y:S05]  /*198b0*/  @!P0 BRA `(.L_x_6008) ;  /* 0x0000000000108947 */ /* 0x000fea0003800000 */
[----:B------:R-:W2:Y:S04]  /*198c0*/  LDG.E R9, desc[UR40][R4.64] ;  /* 0x0000002804097981 */ /* 0x000ea8000c1e1900 */
[----:B------:R-:W2:Y:S02]  /*198d0*/  LDG.E R6, desc[UR40][R4.64+0x4] ;  /* 0x0000042804067981 */ /* 0x000ea4000c1e1900 */
[----:B--2---:R-:W-:-:S05]  /*198e0*/  IMAD.IADD R12, R6, 0x1, -R9 ;  /* 0x00000001060c7824 */ /* 0x004fca00078e0a09 */
[----:B------:R1:W-:Y:S02]  /*198f0*/  STL [R1+0x4], R12 ;  /* 0x0000040c01007387 */ /* 0x0003e40000100800 */
.L_x_6008:
[----:B------:R-:W-:Y:S02]  /*19900*/  ULDC.64 UR4, c[0x0][0xa20] ;  /* 0x0002880000047ab9 */ /* 0x000fe40000000a00 */
[----:B------:R-:W-:-:S04]  /*19910*/  ISETP.NE.U32.AND P0, PT, RZ, UR4, PT ;  /* 0x00000004ff007c0c */ /* 0x000fc8000bf05070 */
[----:B------:R-:W-:-:S13]  /*19920*/  ISETP.NE.AND.EX P0, PT, RZ, UR5, PT, P0 ;  /* 0x00000005ff007c0c */ /* 0x000fda000bf05300 */
[----:B------:R-:W-:Y:S05]  /*19930*/  @!P0 BRA `(.L_x_6009) ;  /* 0x0000000000108947 */ /* 0x000fea0003800000 */
[----:B------:R-:W2:Y:S02]  /*19940*/  LDC.64 R4, c[0x0][0xa20] ;  /* 0x00028800ff047b82 */ /* 0x000ea40000000a00 */
[----:B--2---:R-:W-:-:S05]  /*19950*/  IMAD.WIDE R4, R19, 0x4, R4 ;  /* 0x0000000413047825 */ /* 0x004fca00078e0204 */
[----:B------:R2:W5:Y:S01]  /*19960*/  LDG.E R10, desc[UR40][R4.64] ;  /* 0x00000028040a7981 */ /* 0x000562000c1e1900 */
[----:B------:R-:W-:Y:S05]  /*19970*/  BRA `(.L_x_6010) ;  /* 0x0000000000247947 */ /* 0x000fea0003800000 */
.L_x_6009:
[----:B------:R-:W-:Y:S02]  /*19980*/  ULDC.64 UR4, c[0x0][0xa08] ;  /* 0x0002820000047ab9 */ /* 0x000fe40000000a00 */
[----:B------:R-:W-:-:S04]  /*19990*/  ISETP.NE.U32.AND P0, PT, RZ, UR4, PT ;  /* 0x00000004ff007c0c */ /* 0x000fc8000bf05070 */
[----:B------:R-:W-:-:S13]  /*199a0*/  ISETP.NE.AND.EX P0, PT, RZ, UR5, PT, P0 ;  /* 0x00000005ff007c0c */ /* 0x000fda000bf05300 */
[----:B------:R-:W-:Y:S05]  /*199b0*/  @!P0 BRA `(.L_x_6010) ;  /* 0x0000000000148947 */ /* 0x000fea0003800000 */
[----:B------:R-:W2:Y:S02]  /*199c0*/  LDC.64 R4, c[0x0][0xa08] ;  /* 0x00028200ff047b82 */ /* 0x000ea40000000a00 */
[----:B--2---:R-:W-:-:S05]  /*199d0*/  IMAD.WIDE R4, R19, 0x4, R4 ;  /* 0x0000000413047825 */ /* 0x004fca00078e0204 */
[----:B------:R-:W2:Y:S04]  /*199e0*/  LDG.E R10, desc[UR40][R4.64] ;  /* 0x00000028040a7981 */ /* 0x000ea8000c1e1900 */
[----:B------:R-:W2:Y:S02]  /*199f0*/  LDG.E R9, desc[UR40][R4.64+0x4] ;  /* 0x0000042804097981 */ /* 0x000ea4000c1e1900 */
[----:B--2---:R-:W-:-:S07]  /*19a00*/  IMAD.IADD R10, R9, 0x1, -R10 ;  /* 0x00000001090a7824 */ /* 0x004fce00078e0a0a */
.L_x_6010:
[----:B--2---:R-:W2:Y:S01]  /*19a10*/  @P1 LDG.E R4, desc[UR40][R2.64] ;  /* 0x0000002802041981 */ /* 0x004ea2000c1e1900 */
[----:B------:R-:W3:Y:S03]  /*19a20*/  LDC R5, c[0x0][0x448] ;  /* 0x00011200ff057b82 */ /* 0x000ee60000000800 */
[----:B------:R-:W2:Y:S01]  /*19a30*/  @P1 LDG.E R9, desc[UR40][R2.64+0x4] ;  /* 0x0000042802091981 */ /* 0x000ea2000c1e1900 */
[----:B-----5:R-:W-:Y:S02]  /*19a40*/  IMAD.IADD R10, R10, 0x1, -R33 ;  /* 0x000000010a0a7824 */ /* 0x020fe400078e0a21 */
[----:B------:R-:W-:-:S04]  /*19a50*/  IMAD.SHL.U32 R32, R17, 0x40, RZ ;  /* 0x0000004011207824 */ /* 0x000fc800078e00ff */
[----:B0-----:R-:W-:Y:S01]  /*19a60*/  VIADD R8, R32, 0x3f ;  /* 0x0000003f20087836 */ /* 0x001fe20000000000 */
[----:B---3--:R-:W-:-:S13]  /*19a70*/  ISETP.NE.AND P2, PT, R5, 0x1, PT ;  /* 0x000000010500780c */ /* 0x008fda0003f45270 */
[----:B------:R-:W0:Y:S08]  /*19a80*/  @P2 LDC R6, c[0x0][0x44c] ;  /* 0x00011300ff062b82 */ /* 0x000e300000000800 */
[----:B------:R-:W3:Y:S01]  /*19a90*/  @P2 LDC R5, c[0x0][0x450] ;  /* 0x00011400ff052b82 */ /* 0x000ee20000000800 */
[----:B0-----:R-:W-:-:S05]  /*19aa0*/  @P2 IMAD.HI.U32 R6, R8, R6, RZ ;  /* 0x0000000608062227 */ /* 0x001fca00078e00ff */
[----:B---3--:R-:W-:Y:S01]  /*19ab0*/  @P2 SHF.R.U32.HI R8, RZ, R5, R6 ;  /* 0x00000005ff082219 */ /* 0x008fe20000011606 */
[----:B--2---:R-:W-:-:S04]  /*19ac0*/  @P1 IMAD.IADD R7, R9, 0x1, -R4 ;  /* 0x0000000109071824 */ /* 0x004fc800078e0a04 */
[----:B------:R-:W-:-:S04]  /*19ad0*/  IMAD.IADD R17, R10, 0x1, R7 ;  /* 0x000000010a117824 */ /* 0x000fc800078e0207 */
[C---:B------:R-:W-:Y:S01]  /*19ae0*/  VIADD R9, R17.reuse, 0x3f ;  /* 0x0000003f11097836 */ /* 0x040fe20000000000 */
[----:B------:R-:W-:-:S04]  /*19af0*/  IADD3 R6, R17, 0x1, -R12 ;  /* 0x0000000111067810 */ /* 0x000fc80007ffe80c */
[----:B------:R-:W-:Y:S01]  /*19b00*/  SHF.R.S32.HI R2, RZ, 0x1f, R9 ;  /* 0x0000001fff027819 */ /* 0x000fe20000011409 */
[----:B------:R-:W-:-:S03]  /*19b10*/  IMAD.IADD R8, R6, 0x1, R8 ;  /* 0x0000000106087824 */ /* 0x000fc600078e0208 */
[----:B------:R-:W-:Y:S02]  /*19b20*/  LEA.HI R9, R2, R9, RZ, 0x6 ;  /* 0x0000000902097211 */ /* 0x000fe400078f30ff */
[----:B------:R-:W0:Y:S02]  /*19b30*/  LDC.64 R2, c[0x0][0x9e0] ;  /* 0x00027800ff027b82 */ /* 0x000e240000000a00 */
[----:B------:R-:W-:Y:S02]  /*19b40*/  SHF.R.S32.HI R9, RZ, 0x6, R9 ;  /* 0x00000006ff097819 */ /* 0x000fe40000011409 */
[----:B0-----:R-:W-:Y:S01]  /*19b50*/  ISETP.GE.AND P3, PT, R3, 0x1, PT ;  /* 0x000000010300780c */ /* 0x001fe20003f66270 */
[----:B------:R-:W-:-:S12]  /*19b60*/  IMAD.IADD R2, R8, 0x1, R2 ;  /* 0x0000000108027824 */ /* 0x000fd800078e0202 */
[----:B------:R-:W-:Y:S05]  /*19b70*/  @!P3 BRA `(.L_x_6011) ;  /* 0x000000000048b947 */ /* 0x000fea0003800000 */
        /* <DEDUP_REMOVED lines=11> */
.L_x_6013:
[----:B------:R-:W-:-:S13]  /*19c30*/  ISETP.NE.AND P0, PT, R3, 0x1, PT ;  /* 0x000000010300780c */ /* 0x000fda0003f05270 */
[----:B------:R-:W0:Y:S02]  /*19c40*/  @P0 LDC.64 R4, c[0x0][0x9e8] ;  /* 0x00027a00ff040b82 */ /* 0x000e240000000a00 */
[----:B0-----:R-:W-:-:S05]  /*19c50*/  @P0 IMAD.HI.U32 R4, R11, R4, RZ ;  /* 0x000000040b040227 */ /* 0x001fca00078e00ff */
[----:B------:R-:W-:-:S07]  /*19c60*/  @P0 SHF.R.U32.HI R11, RZ, R5, R4 ;  /* 0x00000005ff0b0219 */ /* 0x000fce0000011604 */
.L_x_6014:
[----:B------:R-:W-:Y:S05]  /*19c70*/  BSYNC B0 ;  /* 0x0000000000007941 */ /* 0x000fea0003800000 */
.L_x_6012:
[----:B------:R-:W-:-:S05]  /*19c80*/  IMAD R11, R11, R3, R3 ;  /* 0x000000030b0b7224 */ /* 0x000fca00078e0203 */
[----:B------:R-:W-:-:S07]  /*19c90*/  VIMNMX R2, R2, R11, PT ;  /* 0x0000000b02027248 */ /* 0x000fce0003fe0100 */
.L_x_6011:
[----:B------:R-:W0:Y:S01]  /*19ca0*/  @P2 LDC R8, c[0x0][0x44c] ;  /* 0x00011300ff082b82 */ /* 0x000e220000000800 */
[----:B------:R-:W-:Y:S01]  /*19cb0*/  IMAD.MOV.U32 R4, RZ, RZ, R32 ;  /* 0x000000ffff047224 */ /* 0x000fe200078e0020 */
[----:B------:R-:W-:-:S06]  /*19cc0*/  ULDC UR4, c[0x0][0x9dc] ;  /* 0x0002770000047ab9 */ /* 0x000fcc0000000800 */
[----:B------:R-:W2:Y:S01]  /*19cd0*/  @P2 LDC R5, c[0x0][0x450] ;  /* 0x00011400ff052b82 */ /* 0x000ea20000000800 */
[----:B0-----:R-:W-:-:S05]  /*19ce0*/  @P2 IMAD.HI.U32 R8, R32, R8, RZ ;  /* 0x0000000820082227 */ /* 0x001fca00078e00ff */
[----:B--2---:R-:W-:Y:S01]  /*19cf0*/  @P2 SHF.R.U32.HI R4, RZ, R5, R8 ;  /* 0x00000005ff042219 */ /* 0x004fe20000011608 */
[----:B------:R-:W-:-:S04]  /*19d00*/  IMAD.IADD R8, R17, 0x1, -R12 ;  /* 0x0000000111087824 */ /* 0x000fc800078e0a0c */
[----:B-1----:R-:W-:-:S04]  /*19d10*/  IMAD.IADD R12, R8, 0x1, R4 ;  /* 0x00000001080c7824 */ /* 0x002fc800078e0204 */
        /* <DEDUP_REMOVED lines=12> */
.L_x_6017:
[----:B------:R-:W-:-:S13]  /*19de0*/  ISETP.NE.AND P0, PT, R3, 0x1, PT ;  /* 0x000000010300780c */ /* 0x000fda0003f05270 */
[----:B------:R-:W0:Y:S02]  /*19df0*/  @P0 LDC.64 R4, c[0x0][0x9e8] ;  /* 0x00027a00ff040b82 */ /* 0x000e240000000a00 */
[----:B0-----:R-:W-:-:S05]  /*19e00*/  @P0 IMAD.HI.U32 R4, R12, R4, RZ ;  /* 0x000000040c040227 */ /* 0x001fca00078e00ff */
[----:B------:R-:W-:-:S07]  /*19e10*/  @P0 SHF.R.U32.HI R12, RZ, R5, R4 ;  /* 0x00000005ff0c0219 */ /* 0x000fce0000011604 */
.L_x_6018:
[----:B------:R-:W-:Y:S05]  /*19e20*/  BSYNC B0 ;  /* 0x0000000000007941 */ /* 0x000fea0003800000 */
.L_x_6016:
[----:B------:R-:W-:-:S05]  /*19e30*/  IMAD R3, R12, R3, RZ ;  /* 0x000000030c037224 */ /* 0x000fca00078e02ff */
[----:B------:R-:W-:-:S07]  /*19e40*/  VIMNMX R11, R11, R3, !PT ;  /* 0x000000030b0b7248 */ /* 0x000fce0007fe0100 */
.L_x_6015:
[----:B------:R-:W-:Y:S01]  /*19e50*/  VIADD R2, R2, 0x3f ;  /* 0x0000003f02027836 */ /* 0x000fe20000000000 */
[----:B------:R-:W-:Y:S04]  /*19e60*/  BSSY B0, `(.L_x_6019) ;  /* 0x00001af000007945 */ /* 0x000fe80003800000 */
[----:B------:R-:W-:-:S04]  /*19e70*/  SHF.R.S32.HI R3, RZ, 0x1f, R2 ;  /* 0x0000001fff037819 */ /* 0x000fc80000011402 */
[----:B------:R-:W-:Y:S02]  /*19e80*/  LEA.HI R3, R3, R2, RZ, 0x6 ;  /* 0x0000000203037211 */ /* 0x000fe400078f30ff */
[----:B------:R-:W-:Y:S02]  /*19e90*/  SHF.R.S32.HI R2, RZ, 0x1f, R11 ;  /* 0x0000001fff027819 */ /* 0x000fe4000001140b */
[----:B------:R-:W-:Y:S02]  /*19ea0*/  SHF.R.S32.HI R3, RZ, 0x6, R3 ;  /* 0x00000006ff037819 */ /* 0x000fe40000011403 */
[----:B------:R-:W-:Y:S02]  /*19eb0*/  LEA.HI R2, R2, R11, RZ, 0x6 ;  /* 0x0000000b02027211 */ /* 0x000fe400078f30ff */
[----:B------:R-:W-:Y:S02]  /*19ec0*/  VIMNMX R3, R9, R3, PT ;  /* 0x0000000309037248 */ /* 0x000fe40003fe0100 */
[----:B------:R-:W-:-:S04]  /*19ed0*/  SHF.R.S32.HI R2, RZ, 0x6, R2 ;  /* 0x00000006ff027819 */ /* 0x000fc80000011402 */
[----:B------:R-:W-:-:S05]  /*19ee0*/  VIMNMX R2, RZ, R2, !PT ;  /* 0x00000002ff027248 */ /* 0x000fca0007fe0100 */
[--C-:B------:R-:W-:Y:S02]  /*19ef0*/  IMAD R2, R2, 0x40, -R10.reuse ;  /* 0x0000004002027824 */ /* 0x100fe400078e0a0a */
[----:B------:R-:W-:-:S03]  /*19f00*/  IMAD R10, R3, 0x40, -R10 ;  /* 0x00000040030a7824 */ /* 0x000fc600078e0a0a */
[----:B------:R-:W-:Y:S02]  /*19f10*/  VIMNMX R4, RZ, R2, !PT ;  /* 0x00000002ff047248 */ /* 0x000fe40007fe0100 */
[----:B------:R-:W-:-:S04]  /*19f20*/  VIMNMX R7, R10, R7, PT ;  /* 0x000000070a077248 */ /* 0x000fc80003fe0100 */
[----:B------:R-:W-:Y:S02]  /*19f30*/  ISETP.GT.AND P0, PT, R7, R4, PT ;  /* 0x000000040700720c */ /* 0x000fe40003f04270 */
[----:B------:R-:W-:-:S11]  /*19f40*/  SHF.R.U32.HI R4, RZ, 0x6, R4 ;  /* 0x00000006ff047819 */ /* 0x000fd60000011604 */
[----:B------:R-:W-:Y:S02]  /*19f50*/  @P0 VIADD R2, R7, 0x3f ;  /* 0x0000003f07020836 */ /* 0x000fe40000000000 */
[----:B------:R-:W-:-:S03]  /*19f60*/  IMAD.MOV.U32 R7, RZ, RZ, R4 ;  /* 0x000000ffff077224 */ /* 0x000fc600078e0004 */
[----:B------:R-:W-:-:S04]  /*19f70*/  @P0 SHF.R.S32.HI R3, RZ, 0x1f, R2 ;  /* 0x0000001fff030819 */ /* 0x000fc80000011402 */
[----:B------:R-:W-:-:S04]  /*19f80*/  @P0 LEA.HI R3, R3, R2, RZ, 0x6 ;  /* 0x0000000203030211 */ /* 0x000fc800078f30ff */
[----:B------:R-:W-:Y:S02]  /*19f90*/  @P0 SHF.R.S32.HI R7, RZ, 0x6, R3 ;  /* 0x00000006ff070819 */ /* 0x000fe40000011403 */
        /* <DEDUP_REMOVED lines=10> */
.L_x_6185:
[----:B-1----:R-:W-:Y:S02]  /*1a040*/  ISETP.NE.AND P0, PT, R14, RZ, PT ;  /* 0x000000ff0e00720c */ /* 0x002fe40003f05270 */
[----:B------:R-:W-:-:S11]  /*1a050*/  PLOP3.LUT P6, PT, PT, PT, PT, 0x8, 0x0 ;  /* 0x000000000000781c */ /* 0x000fd60003fce170 */
[----:B------:R-:W-:Y:S05]  /*1a060*/  @P0 BRA `(.L_x_6022) ;  /* 0x00000000000c0947 */ /* 0x000fea0003800000 */
[----:B------:R-:W-:-:S03]  /*1a070*/  UMOV UR4, 0xffffffff ;  /* 0xffffffff00047882 */ /* 0x000fc60000000000 */
[----:B------:R-:W-:Y:S05]  /*1a080*/  BRA.DIV UR4, `(.L_x_6023) ;  /* 0x0000007604b07947 */ /* 0x000fea000b800000 */
[----:B------:R-:W-:-:S13]  /*1a090*/  ELECT P6, URZ, PT ;  /* 0x00000000003f782f */ /* 0x000fda00038c0000 */
.L_x_6022:
        /* <DEDUP_REMOVED lines=9> */
.L_x_6188:
[----:B------:R-:W-:Y:S05]  /*1a130*/  BSYNC B1 ;  /* 0x0000000000017941 */ /* 0x000fea0003800000 */
.L_x_6024:
[----:B------:R-:W-:Y:S04]  /*1a140*/  BSSY B1, `(.L_x_6026) ;  /* 0x00000b7000017945 */ /* 0x000fe80003800000 */
[----:B------:R-:W-:Y:S05]  /*1a150*/  @!P6 BRA `(.L_x_6027) ;  /* 0x0000000800d4e947 */ /* 0x000fea0003800000 */
[----:B------:R-:W-:Y:S01]  /*1a160*/  IMAD R12, R24, 0x8, R23 ;  /* 0x00000008180c7824 */ /* 0x000fe200078e0217 */
[----:B0-----:R-:W-:Y:S01]  /*1a170*/  SHF.L.U32 R2, R28, 0x1f, RZ ;  /* 0x0000001f1c027819 */ /* 0x001fe200000006ff */
[----:B------:R-:W0:Y:S01]  /*1a180*/  S2R R3, SR_TID.X ;  /* 0x0000000000037919 */ /* 0x000e220000002100 */
[----:B------:R-:W-:Y:S02]  /*1a190*/  BSSY B2, `(.L_x_6028) ;  /* 0x0000005000027945 */ /* 0x000fe40003800000 */
[----:B------:R-:W1:Y:S01]  /*1a1a0*/  SYNCS.PHASECHK.TRANS64.TRYWAIT P0, [R12+URZ+0x28ca0], R2 ;  /* 0x028ca0020c0075a7 */ /* 0x000e62000800017f */
[----:B0-----:R-:W-:-:S04]  /*1a1b0*/  LOP3.LUT R3, R3, 0x7f, RZ, 0xc0, !PT ;  /* 0x0000007f03037812 */ /* 0x001fc800078ec0ff */
[----:B------:R-:W-:Y:S01]  /*1a1c0*/  ISETP.NE.AND P1, PT, R3, RZ, PT ;  /* 0x000000ff0300720c */ /* 0x000fe20003f25270 */
[----:B-1----:R-:W-:-:S12]  /*1a1d0*/  @!P0 BRA `(.L_x_6029) ;  /* 0x0000007400908947 */ /* 0x002fd80003800000 */
.L_x_6189:
[----:B------:R-:W-:Y:S05]  /*1a1e0*/  BSYNC B2 ;  /* 0x0000000000027941 */ /* 0x000fea0003800000 */
.L_x_6028:
[----:B------:R-:W-:Y:S04]  /*1a1f0*/  BSSY B2, `(.L_x_6030) ;  /* 0x0000009000027945 */ /* 0x000fe80003800000 */
[----:B------:R-:W-:Y:S05]  /*1a200*/  @P1 BRA `(.L_x_6031) ;  /* 0x00000000001c1947 */ /* 0x000fea0003800000 */
[----:B------:R-:W1:Y:S01]  /*1a210*/  S2R R10, SR_TID.X ;  /* 0x00000000000a7919 */ /* 0x000e620000002100 */
[----:B------:R-:W-:-:S04]  /*1a220*/  IMAD.MOV.U32 R3, RZ, RZ, 0x2000 ;  /* 0x00002000ff037424 */ /* 0x000fc800078e00ff */
[----:B------:R2:W-:Y:S01]  /*1a230*/  SYNCS.ARRIVE.TRANS64 RZ, [R12+URZ+0x28c90], R3 ;  /* 0x028c90030cff79a7 */ /* 0x0005e2000800003f */
[----:B-1----:R-:W-:-:S04]  /*1a240*/  LOP3.LUT R10, R10, 0x1f, RZ, 0xc0, !PT ;  /* 0x0000001f0a0a7812 */ /* 0x002fc800078ec0ff */
[----:B------:R-:W-:-:S13]  /*1a250*/  ISETP.NE.AND P0, PT, R10, RZ, PT ;  /* 0x000000ff0a00720c */ /* 0x000fda0003f05270 */
[----:B--2---:R-:W-:Y:S05]  /*1a260*/  @!P0 BRA `(.L_x_6031) ;  /* 0x0000000000048947 */ /* 0x004fea0003800000 */
[----:B------:R-:W-:Y:S01]  /*1a270*/  BPT.TRAP 0x1 ;  /* 0x000000040000795c */ /* 0x000fe20000300000 */
.L_x_6031:
[----:B------:R-:W-:Y:S05]  /*1a280*/  BSYNC B2 ;  /* 0x0000000000027941 */ /* 0x000fea0003800000 */
.L_x_6030:
        /* <DEDUP_REMOVED lines=12> */
.L_x_6032:
        /* <DEDUP_REMOVED lines=10> */
[----:B------:R-:W1:Y:S01]  /*1a3f0*/  SYNCS.PHASECHK.TRANS64.TRYWAIT P0, [R12+URZ+0x28cc0], R2 ;  /* 0x028cc0020c0075a7 */ /* 0x000e62000800017f */
[----:B------:R-:W-:Y:S04]  /*1a400*/  BSSY B2, `(.L_x_6033) ;  /* 0x0000002000027945 */ /* 0x000fe80003800000 */
[----:B-1----:R-:W-:Y:S05]  /*1a410*/  @!P0 BRA `(.L_x_6034) ;  /* 0x0000007400148947 */ /* 0x002fea0003800000 */
.L_x_6190:
[----:B------:R-:W-:Y:S05]  /*1a420*/  BSYNC B2 ;  /* 0x0000000000027941 */ /* 0x000fea0003800000 */
.L_x_6033:
[----:B------:R-:W-:Y:S01]  /*1a430*/  BSSY B2, `(.L_x_6035) ;  /* 0x000000b000027945 */ /* 0x000fe20003800000 */
[----:B01----:R-:W-:Y:S01]  /*1a440*/  IMAD.MOV.U32 R2, RZ, RZ, 0x0 ;  /* 0x00000000ff027424 */ /* 0x003fe200078e00ff */
[----:B------:R-:W-:Y:S02]  /*1a450*/  MOV R3, 0x12f00000 ;  /* 0x12f0000000037802 */ /* 0x000fe40000000f00 */
[----:B------:R-:W-:Y:S05]  /*1a460*/  @P1 BRA `(.L_x_6036) ;  /* 0x00000000001c1947 */ /* 0x000fea0003800000 */
[----:B------:R-:W0:Y:S01]  /*1a470*/  S2R R14, SR_TID.X ;  /* 0x00000000000e7919 */ /* 0x000e220000002100 */
[----:B------:R-:W-:-:S04]  /*1a480*/  IMAD.MOV.U32 R13, RZ, RZ, 0x10000 ;  /* 0x00010000ff0d7424 */ /* 0x000fc800078e00ff */
[----:B------:R1:W-:Y:S01]  /*1a490*/  SYNCS.ARRIVE.TRANS64 RZ, [R12+URZ+0x28cb0], R13 ;  /* 0x028cb00d0cff79a7 */ /* 0x0003e2000800003f */
[----:B0-----:R-:W-:-:S04]  /*1a4a0*/  LOP3.LUT R14, R14, 0x1f, RZ, 0xc0, !PT ;  /* 0x0000001f0e0e7812 */ /* 0x001fc800078ec0ff */
[----:B------:R-:W-:-:S13]  /*1a4b0*/  ISETP.NE.AND P0, PT, R14, RZ, PT ;  /* 0x000000ff0e00720c */ /* 0x000fda0003f05270 */
[----:B-1----:R-:W-:Y:S05]  /*1a4c0*/  @!P0 BRA `(.L_x_6036) ;  /* 0x0000000000048947 */ /* 0x002fea0003800000 */
[----:B------:R-:W-:Y:S01]  /*1a4d0*/  BPT.TRAP 0x1 ;  /* 0x000000040000795c */ /* 0x000fe20000300000 */
.L_x_6036:
[----:B------:R-:W-:Y:S05]  /*1a4e0*/  BSYNC B2 ;  /* 0x0000000000027941 */ /* 0x000fea0003800000 */
.L_x_6035:
        /* <DEDUP_REMOVED lines=9> */
.L_x_6037:
        /* <DEDUP_REMOVED lines=15> */
.L_x_6038:
        /* <DEDUP_REMOVED lines=15> */
.L_x_6039:
        /* <DEDUP_REMOVED lines=15> */
.L_x_6040:
        /* <DEDUP_REMOVED lines=15> */
.L_x_6041:
        /* <DEDUP_REMOVED lines=15> */
.L_x_6042:
        /* <DEDUP_REMOVED lines=15> */
.L_x_6043:
        /* <DEDUP_REMOVED lines=15> */
.L_x_6044:
        /* <DEDUP_REMOVED lines=10> */
.L_x_6027:
[----:B------:R-:W-:Y:S05]  /*1acb0*/  BSYNC B1 ;  /* 0x0000000000017941 */ /* 0x000fea0003800000 */
.L_x_6026:
[----:B------:R-:W-:Y:S01]  /*1acc0*/  VIADD R11, R7, 0xfffffffe ;  /* 0xfffffffe070b7836 */ /* 0x000fe20000000000 */
[----:B------:R-:W-:Y:S01]  /*1acd0*/  PLOP3.LUT P0, PT, PT, PT, PT, 0x8, 0x0 ;  /* 0x000000000000781c */ /* 0x000fe20003f0e170 */
[----:B------:R-:W-:-:S03]  /*1ace0*/  VIADD R24, R24, 0x1 ;  /* 0x0000000118187836 */ /* 0x000fc60000000000 */
[----:B------:R-:W-:Y:S02]  /*1acf0*/  ISETP.GE.AND P2, PT, R11, R4, PT ;  /* 0x000000040b00720c */ /* 0x000fe40003f46270 */
[----:B------:R-:W-:-:S04]  /*1ad00*/  ISETP.NE.AND P1, PT, R24, 0x2, PT ;  /* 0x000000021800780c */ /* 0x000fc80003f25270 */
[----:B0-----:R-:W-:Y:S02]  /*1ad10*/  SEL R2, RZ, 0x1, P1 ;  /* 0x00000001ff027807 */ /* 0x001fe40000800000 */
[----:B------:R-:W-:Y:S02]  /*1ad20*/  SEL R24, R24, RZ, P1 ;  /* 0x000000ff18187207 */ /* 0x000fe40000800000 */
[----:B------:R-:W-:-:S03]  /*1ad30*/  LOP3.LUT R28, R28, R2, RZ, 0x3c, !PT ;  /* 0x000000021c1c7212 */ /* 0x000fc600078e3cff */
[----:B------:R-:W-:Y:S05]  /*1ad40*/  @!P2 BRA `(.L_x_6020) ;  /* 0x0000000c0000a947 */ /* 0x000fea0003800000 */
.L_x_6064:
[----:B------:R-:W-:Y:S05]  /*1ad50*/  YIELD ;  /* 0x0000000000007946 */ /* 0x000fea0003800000 */
[----:B------:R-:W-:Y:S04]  /*1ad60*/  BSSY B1, `(.L_x_6045) ;  /* 0x00000b6000017945 */ /* 0x000fe80003800000 */
[----:B------:R-:W-:Y:S05]  /*1ad70*/  @!P6 BRA `(.L_x_6046) ;  /* 0x0000000800d0e947 */ /* 0x000fea0003800000 */
[----:B------:R-:W-:Y:S01]  /*1ad80*/  IMAD R10, R24, 0x8, R23 ;  /* 0x00000008180a7824 */ /* 0x000fe200078e0217 */
[----:B------:R-:W-:Y:S01]  /*1ad90*/  SHF.L.U32 R2, R28, 0x1f, RZ ;  /* 0x0000001f1c027819 */ /* 0x000fe200000006ff */
[----:B------:R-:W0:Y:S01]  /*1ada0*/  S2R R3, SR_TID.X ;  /* 0x0000000000037919 */ /* 0x000e220000002100 */
[----:B------:R-:W-:Y:S02]  /*1adb0*/  BSSY B2, `(.L_x_6047) ;  /* 0x0000005000027945 */ /* 0x000fe40003800000 */
[----:B------:R-:W1:Y:S01]  /*1adc0*/  SYNCS.PHASECHK.TRANS64.TRYWAIT P1, [R10+URZ+0x28ca0], R2 ;  /* 0x028ca0020a0075a7 */ /* 0x000e62000802017f */
[----:B0-----:R-:W-:-:S04]  /*1add0*/  LOP3.LUT R3, R3, 0x7f, RZ, 0xc0, !PT ;  /* 0x0000007f03037812 */ /* 0x001fc800078ec0ff */
[----:B------:R-:W-:Y:S01]  /*1ade0*/  ISETP.NE.AND P2, PT, R3, RZ, PT ;  /* 0x000000ff0300720c */ /* 0x000fe20003f45270 */
[----:B-1----:R-:W-:-:S12]  /*1adf0*/  @!P1 BRA `(.L_x_6048) ;  /* 0x0000006800b09947 */ /* 0x002fd80003800000 */
.L_x_6191:
[----:B------:R-:W-:Y:S05]  /*1ae00*/  BSYNC B2 ;  /* 0x0000000000027941 */ /* 0x000fea0003800000 */
.L_x_6047:
        /* <DEDUP_REMOVED lines=9> */
.L_x_6050:
[----:B------:R-:W-:Y:S05]  /*1aea0*/  BSYNC B2 ;  /* 0x0000000000027941 */ /* 0x000fea0003800000 */
.L_x_6049:
        /* <DEDUP_REMOVED lines=11> */
.L_x_6051:
        /* <DEDUP_REMOVED lines=13> */
.L_x_6192:
[----:B------:R-:W-:Y:S05]  /*1b030*/  BSYNC B2 ;  /* 0x0000000000027941 */ /* 0x000fea0003800000 */
.L_x_6052:
        /* <DEDUP_REMOVED lines=11> */
.L_x_6055:
[----:B------:R-:W-:Y:S05]  /*1b0f0*/  BSYNC B2 ;  /* 0x0000000000027941 */ /* 0x000fea0003800000 */
.L_x_6054:
        /* <DEDUP_REMOVED lines=9> */
.L_x_6056:
        /* <DEDUP_REMOVED lines=15> */
.L_x_6057:
        /* <DEDUP_REMOVED lines=15> */
.L_x_6058:
        /* <DEDUP_REMOVED lines=15> */
.L_x_6059:
        /* <DEDUP_REMOVED lines=15> */
.L_x_6060:
        /* <DEDUP_REMOVED lines=15> */
.L_x_6061:
        /* <DEDUP_REMOVED lines=15> */
.L_x_6062:
        /* <DEDUP_REMOVED lines=15> */
.L_x_6063:
        /* <DEDUP_REMOVED lines=10> */
.L_x_6046:
[----:B------:R-:W-:Y:S05]  /*1b8c0*/  BSYNC B1 ;  /* 0x0000000000017941 */ /* 0x000fea0003800000 */
.L_x_6045:
        /* <DEDUP_REMOVED lines=8> */
.L_x_6020:
[----:B------:R-:W-:Y:S05]  /*1b950*/  BSYNC B0 ;  /* 0x0000000000007941 */ /* 0x000fea0003800000 */
.L_x_6019:
[----:B------:R-:W0:Y:S01]  /*1b960*/  LDC R0, c[0x0][0x448] ;  /* 0x00011200ff007b82 */ /* 0x000e220000000800 */
[----:B------:R-:W-:Y:S01]  /*1b970*/  VIADD R3, R32, 0x3f ;  /* 0x0000003f20037836 */ /* 0x000fe20000000000 */
[----:B------:R-:W-:Y:S06]  /*1b980*/  @!P0 WARPSYNC.ALL ;  /* 0x0000000000008948 */ /* 0x000fec0003800000 */
[----:B------:R-:W-:Y:S01]  /*1b990*/  @!P0 BAR.SYNC.DEFER_BLOCKING 0xc, 0x180 ;  /* 0x0306000000008b1d */ /* 0x000fe20000010000 */
[----:B0-----:R-:W-:-:S13]  /*1b9a0*/  ISETP.NE.AND P1, PT, R0, 0x1, PT ;  /* 0x000000010000780c */ /* 0x001fda0003f25270 */
[----:B------:R-:W0:Y:S08]  /*1b9b0*/  @P1 LDC R2, c[0x0][0x44c] ;  /* 0x00011300ff021b82 */ /* 0x000e300000000800 */
[----:B------:R-:W1:Y:S01]  /*1b9c0*/  @P1 LDC R0, c[0x0][0x450] ;  /* 0x00011400ff001b82 */ /* 0x000e620000000800 */
[----:B0-----:R-:W-:-:S05]  /*1b9d0*/  @P1 IMAD.HI.U32 R5, R3, R2, RZ ;  /* 0x0000000203051227 */ /* 0x001fca00078e00ff */
[----:B-1----:R-:W-:-:S05]  /*1b9e0*/  @P1 SHF.R.U32.HI R3, RZ, R0, R5 ;  /* 0x00000000ff031219 */ /* 0x002fca0000011605 */
[----:B------:R-:W-:Y:S02]  /*1b9f0*/  IMAD.IADD R6, R6, 0x1, R3 ;  /* 0x0000000106067824 */ /* 0x000fe400078e0203 */
[----:B------:R-:W0:Y:S02]  /*1ba00*/  LDC.64 R2, c[0x0][0x9e0] ;  /* 0x00027800ff027b82 */ /* 0x000e240000000a00 */
        /* <DEDUP_REMOVED lines=14> */
.L_x_6067:
[----:B------:R-:W-:-:S13]  /*1baf0*/  ISETP.NE.AND P0, PT, R3, 0x1, PT ;  /* 0x000000010300780c */ /* 0x000fda0003f05270 */
[----:B------:R-:W0:Y:S02]  /*1bb00*/  @P0 LDC.64 R4, c[0x0][0x9e8] ;  /* 0x00027a00ff040b82 */ /* 0x000e240000000a00 */
[----:B0-----:R-:W-:-:S05]  /*1bb10*/  @P0 IMAD.HI.U32 R4, R0, R4, RZ ;  /* 0x0000000400040227 */ /* 0x001fca00078e00ff */
[----:B------:R-:W-:-:S07]  /*1bb20*/  @P0 SHF.R.U32.HI R0, RZ, R5, R4 ;  /* 0x00000005ff000219 */ /* 0x000fce0000011604 */
.L_x_6068:
[----:B------:R-:W-:Y:S05]  /*1bb30*/  BSYNC B0 ;  /* 0x0000000000007941 */ /* 0x000fea0003800000 */
.L_x_6066:
[----:B------:R-:W-:-:S05]  /*1bb40*/  IMAD R5, R0, R3, R3 ;  /* 0x0000000300057224 */ /* 0x000fca00078e0203 */
[----:B------:R-:W-:-:S07]  /*1bb50*/  VIMNMX R2, R2, R5, PT ;  /* 0x0000000502027248 */ /* 0x000fce0003fe0100 */
.L_x_6065:
[----:B------:R-:W-:Y:S01]  /*1bb60*/  VIADD R2, R2, 0x3f ;  /* 0x0000003f02027836 */ /* 0x000fe20000000000 */
[----:B------:R-:W0:Y:S01]  /*1bb70*/  @P1 LDC R7, c[0x0][0x450] ;  /* 0x00011400ff071b82 */ /* 0x000e220000000800 */
[----:B------:R-:W-:-:S03]  /*1bb80*/  ULDC UR4, c[0x0][0x9dc] ;  /* 0x0002770000047ab9 */ /* 0x000fc60000000800 */
[----:B------:R-:W-:-:S04]  /*1bb90*/  SHF.R.S32.HI R5, RZ, 0x1f, R2 ;  /* 0x0000001fff057819 */ /* 0x000fc80000011402 */
[----:B------:R-:W-:-:S04]  /*1bba0*/  LEA.HI R5, R5, R2, RZ, 0x6 ;  /* 0x0000000205057211 */ /* 0x000fc800078f30ff */
[----:B------:R-:W-:Y:S02]  /*1bbb0*/  SHF.R.S32.HI R0, RZ, 0x6, R5 ;  /* 0x00000006ff007819 */ /* 0x000fe40000011405 */
[----:B------:R-:W1:Y:S02]  /*1bbc0*/  @P1 LDC R5, c[0x0][0x44c] ;  /* 0x00011300ff051b82 */ /* 0x000e640000000800 */
[----:B------:R-:W-:-:S05]  /*1bbd0*/  VIMNMX R29, R9, R0, PT ;  /* 0x00000000091d7248 */ /* 0x000fca0003fe0100 */
[----:B------:R2:W-:Y:S01]  /*1bbe0*/  STL [R1+0x18], R29 ;  /* 0x0000181d01007387 */ /* 0x0005e20000100800 */
[----:B-1----:R-:W-:-:S04]  /*1bbf0*/  @P1 IMAD.HI.U32 R0, R32, R5, RZ ;  /* 0x0000000520001227 */ /* 0x002fc800078e00ff */
[----:B------:R-:W-:Y:S01]  /*1bc00*/  IMAD.MOV.U32 R5, RZ, RZ, R32 ;  /* 0x000000ffff057224 */ /* 0x000fe200078e0020 */
[----:B0-----:R-:W-:-:S04]  /*1bc10*/  @P1 SHF.R.U32.HI R5, RZ, R7, R0 ;  /* 0x00000007ff051219 */ /* 0x001fc80000011600 */
[----:B------:R-:W-:-:S05]  /*1bc20*/  IADD3 R2, R8, R5, RZ ;  /* 0x0000000508027210 */ /* 0x000fca0007ffe0ff */
[----:B------:R-:W-:Y:S01]  /*1bc30*/  VIADD R0, R2, -UR4 ;  /* 0x8000000402007c36 */ /* 0x000fe20008000000 */
[----:B--2---:R-:W-:Y:S06]  /*1bc40*/  @!P2 BRA `(.L_x_6069) ;  /* 0x000000000044a947 */ /* 0x004fec0003800000 */
        /* <DEDUP_REMOVED lines=10> */
.L_x_6071:
[----:B------:R-:W-:-:S13]  /*1bcf0*/  ISETP.NE.AND P0, PT, R3, 0x1, PT ;  /* 0x000000010300780c */ /* 0x000fda0003f05270 */
[----:B------:R-:W0:Y:S02]  /*1bd00*/  @P0 LDC.64 R4, c[0x0][0x9e8] ;  /* 0x00027a00ff040b82 */ /* 0x000e240000000a00 */
[----:B0-----:R-:W-:-:S05]  /*1bd10*/  @P0 IMAD.HI.U32 R4, R2, R4, RZ ;  /* 0x0000000402040227 */ /* 0x001fca00078e00ff */
[----:B------:R-:W-:-:S07]  /*1bd20*/  @P0 SHF.R.U32.HI R2, RZ, R5, R4 ;  /* 0x00000005ff020219 */ /* 0x000fce0000011604 */
.L_x_6072:
[----:B------:R-:W-:Y:S05]  /*1bd30*/  BSYNC B0 ;  /* 0x0000000000007941 */ /* 0x000fea0003800000 */
.L_x_6070:
[----:B------:R-:W-:-:S05]  /*1bd40*/  IMAD R3, R2, R3, RZ ;  /* 0x0000000302037224 */ /* 0x000fca00078e02ff */
[----:B------:R-:W-:-:S07]  /*1bd50*/  VIMNMX R0, R0, R3, !PT ;  /* 0x0000000300007248 */ /* 0x000fce0007fe0100 */
.L_x_6069:
[----:B------:R-:W-:Y:S01]  /*1bd60*/  SHF.R.S32.HI R3, RZ, 0x1f, R0 ;  /* 0x0000001fff037819 */ /* 0x000fe20000011400 */
[----:B------:R-:W-:Y:S03]  /*1bd70*/  BSSY B7, `(.L_x_6073) ;  /* 0x000037c000077945 */ /* 0x000fe60003800000 */
[----:B------:R-:W-:-:S04]  /*1bd80*/  LEA.HI R3, R3, R0, RZ, 0x6 ;  /* 0x0000000003037211 */ /* 0x000fc800078f30ff */
[----:B------:R-:W-:-:S04]  /*1bd90*/  SHF.R.S32.HI R3, RZ, 0x6, R3 ;  /* 0x00000006ff037819 */ /* 0x000fc80000011403 */
[----:B------:R-:W-:-:S04]  /*1bda0*/  VIMNMX R34, RZ, R3, !PT ;  /* 0x00000003ff227248 */ /* 0x000fc80007fe0100 */
[----:B------:R-:W-:-:S13]  /*1bdb0*/  ISETP.GT.AND P0, PT, R29, R34, PT ;  /* 0x000000221d00720c */ /* 0x000fda0003f04270 */
        /* <DEDUP_REMOVED lines=16> */
[----:B0-----:R-:W-:Y:S01]  /*1bec0*/  IADD3 R16, R0, UR37, R7 ;  /* 0x0000002500107c10 */ /* 0x001fe2000fffe007 */
[----:B------:R-:W-:Y:S06]  /*1bed0*/  BRA `(.L_x_6075) ;  /* 0x0000003400947947 */ /* 0x000fec0003800000 */
.L_x_6074:
        /* <DEDUP_REMOVED lines=20> */
.L_x_6077:
[----:B------:R-:W-:Y:S05]  /*1c020*/  BSYNC B6 ;  /* 0x0000000000067941 */ /* 0x000fea0003800000 */
.L_x_6076:
        /* <DEDUP_REMOVED lines=20> */
.L_x_6080:
        /* <DEDUP_REMOVED lines=15> */
.L_x_6079:
[----:B------:R-:W-:Y:S05]  /*1c260*/  BSYNC B6 ;  /* 0x0000000000067941 */ /* 0x000fea0003800000 */
.L_x_6078:
[----:B------:R-:W-:Y:S01]  /*1c270*/  ULDC.64 UR4, c[0x0][0x9f8] ;  /* 0x00027e0000047ab9 */ /* 0x000fe20000000a00 */
[----:B------:R-:W-:Y:S01]  /*1c280*/  IMAD.MOV.U32 R30, RZ, RZ, R19 ;  /* 0x000000ffff1e7224 */ /* 0x000fe200078e0013 */
[----:B------:R-:W-:Y:S01]  /*1c290*/  ISETP.NE.U32.AND P0, PT, RZ, UR4, PT ;  /* 0x00000004ff007c0c */ /* 0x000fe2000bf05070 */
[----:B------:R-:W0:Y:S01]  /*1c2a0*/  S2R R20, SR_TID.X ;  /* 0x0000000000147919 */ /* 0x000e220000002100 */
[----:B------:R-:W1:Y:S01]  /*1c2b0*/  LDC R11, c[0x0][0x430] ;  /* 0x00010c00ff0b7b82 */ /* 0x000e620000000800 */
[----:B------:R-:W-:Y:S01]  /*1c2c0*/  ULDC UR4, c[0x0][0x320] ;  /* 0x0000c80000047ab9 */ /* 0x000fe20000000800 */
[----:B------:R-:W-:-:S13]  /*1c2d0*/  ISETP.NE.AND.EX P0, PT, RZ, UR5, PT, P0 ;  /* 0x00000005ff007c0c */ /* 0x000fda000bf05300 */
[----:B------:R-:W2:Y:S01]  /*1c2e0*/  @P0 LDC.64 R2, c[0x0][0x9f8] ;  /* 0x00027e00ff020b82 */ /* 0x000ea20000000a00 */
[----:B0-----:R-:W-:Y:S01]  /*1c2f0*/  LOP3.LUT R20, R20, 0x7f, RZ, 0xc0, !PT ;  /* 0x0000007f14147812 */ /* 0x001fe200078ec0ff */
[----:B--2---:R-:W-:-:S05]  /*1c300*/  @P0 IMAD.WIDE R2, R19, 0x4, R2 ;  /* 0x0000000413020825 */ /* 0x004fca00078e0202 */
[----:B------:R0:W2:Y:S01]  /*1c310*/  @P0 LDG.E R30, desc[UR40][R2.64] ;  /* 0x00000028021e0981 */ /* 0x0000a2000c1e1900 */
[----:B------:R-:W-:Y:S01]  /*1c320*/  SHF.R.U32.HI R21, RZ, 0x3, R20 ;  /* 0x00000003ff157819 */ /* 0x000fe20000011614 */
[----:B------:R-:W-:Y:S01]  /*1c330*/  IMAD.MOV.U32 R37, RZ, RZ, RZ ;  /* 0x000000ffff257224 */ /* 0x000fe200078e00ff */
[----:B-1----:R-:W-:Y:S01]  /*1c340*/  ISETP.NE.AND P1, PT, R11, 0x1, PT ;  /* 0x000000010b00780c */ /* 0x002fe20003f25270 */
[----:B------:R-:W1:Y:S01]  /*1c350*/  S2R R20, SR_TID.X ;  /* 0x0000000000147919 */ /* 0x000e620000002100 */
[----:B------:R-:W-:Y:S02]  /*1c360*/  LEA R0, R29, 0xffffffc0, 0x6 ;  /* 0xffffffc01d007811 */ /* 0x000fe400078e30ff */
[----:B------:R-:W-:Y:S01]  /*1c370*/  LOP3.LUT R22, R22, 0xffffffbf, RZ, 0xc0, !PT ;  /* 0xffffffbf16167812 */ /* 0x000fe200078ec0ff */
[----:B------:R-:W3:Y:S08]  /*1c380*/  S2R R12, SR_TID.X ;  /* 0x00000000000c7919 */ /* 0x000ef00000002100 */
[----:B0-----:R-:W0:Y:S08]  /*1c390*/  @P1 LDC R3, c[0x0][0x434] ;  /* 0x00010d00ff031b82 */ /* 0x001e300000000800 */
[----:B------:R-:W4:Y:S01]  /*1c3a0*/  @P1 LDC R2, c[0x0][0x438] ;  /* 0x00010e00ff021b82 */ /* 0x000f220000000800 */
[----:B-1----:R-:W-:-:S02]  /*1c3b0*/  IMAD.SHL.U32 R20, R20, 0x10, RZ ;  /* 0x0000001014147824 */ /* 0x002fc400078e00ff */
[----:B---3--:R-:W-:-:S03]  /*1c3c0*/  IMAD.SHL.U32 R12, R12, 0x8, RZ ;  /* 0x000000080c0c7824 */ /* 0x008fc600078e00ff */
[----:B------:R-:W-:Y:S02]  /*1c3d0*/  LOP3.LUT R20, R21, 0x70, R20, 0xf8, !PT ;  /* 0x0000007015147812 */ /* 0x000fe400078ef814 */
[----:B------:R-:W1:Y:S01]  /*1c3e0*/  S2R R21, SR_TID.X ;  /* 0x0000000000157919 */ /* 0x000e620000002100 */
[----:B------:R-:W-:Y:S02]  /*1c3f0*/  LOP3.LUT R12, R12, 0x38, RZ, 0xc0, !PT ;  /* 0x000000380c0c7812 */ /* 0x000fe400078ec0ff */
[----:B------:R-:W-:-:S04]  /*1c400*/  IMAD.IADD R4, R20, 0x1, R0 ;  /* 0x0000000114047824 */ /* 0x000fc800078e0200 */
[C---:B------:R-:W-:Y:S01]  /*1c410*/  IMAD.IADD R9, R4.reuse, 0x1, R33 ;  /* 0x0000000104097824 */ /* 0x040fe200078e0221 */
[----:B------:R-:W-:-:S03]  /*1c420*/  ISETP.GE.AND P0, PT, R4, R17, PT ;  /* 0x000000110400720c */ /* 0x000fc60003f06270 */
[----:B0-----:R-:W-:Y:S01]  /*1c430*/  @P1 IMAD.HI.U32 R3, R9, R3, RZ ;  /* 0x0000000309031227 */ /* 0x001fe200078e00ff */
[----:B------:R-:W-:-:S03]  /*1c440*/  ISETP.GT.U32.OR P0, PT, R20, 0x3f, P0 ;  /* 0x0000003f1400780c */ /* 0x000fc60000704470 */
[----:B------:R-:W-:Y:S01]  /*1c450*/  IMAD.MOV.U32 R8, RZ, RZ, R9 ;  /* 0x000000ffff087224 */ /* 0x000fe200078e0009 */
[----:B----4-:R-:W-:Y:S02]  /*1c460*/  @P1 SHF.R.U32.HI R8, RZ, R2, R3 ;  /* 0x00000002ff081219 */ /* 0x010fe40000011603 */
[----:B------:R-:W-:-:S04]  /*1c470*/  ISETP.GE.AND P1, PT, R12, UR4, PT ;  /* 0x000000040c007c0c */ /* 0x000fc8000bf26270 */
[----:B------:R-:W-:-:S03]  /*1c480*/  SEL R4, RZ, 0x1, P1 ;  /* 0x00000001ff047807 */ /* 0x000fc60000800000 */
[----:B------:R-:W0:Y:S01]  /*1c490*/  @!P0 LDC.64 R2, c[0x0][0x428] ;  /* 0x00010a00ff028b82 */ /* 0x000e220000000a00 */
[----:B-1----:R-:W-:-:S05]  /*1c4a0*/  IMAD.SHL.U32 R21, R21, 0x8, RZ ;  /* 0x0000000815157824 */ /* 0x002fca00078e00ff */
[----:B------:R-:W-:-:S04]  /*1c4b0*/  LOP3.LUT R21, R21, 0x38, RZ, 0xc0, !PT ;  /* 0x0000003815157812 */ /* 0x000fc800078ec0ff */
[----:B------:R-:W-:-:S04]  /*1c4c0*/  LOP3.LUT R21, R21, 0x40, RZ, 0xfc, !PT ;  /* 0x0000004015157812 */ /* 0x000fc800078efcff */
[----:B------:R-:W-:Y:S02]  /*1c4d0*/  ISETP.GE.AND P2, PT, R21, UR4, PT ;  /* 0x0000000415007c0c */ /* 0x000fe4000bf46270 */
[----:B------:R-:W1:Y:S02]  /*1c4e0*/  S2R R21, SR_TID.X ;  /* 0x0000000000157919 */ /* 0x000e640000002100 */
[----:B------:R-:W-:-:S05]  /*1c4f0*/  SEL R10, RZ, 0xffffffff, P2 ;  /* 0xffffffffff0a7807 */ /* 0x000fca0001000000 */
[----:B------:R-:W-:-:S04]  /*1c500*/  IMAD.SHL.U32 R10, R10, 0x2, RZ ;  /* 0x000000020a0a7824 */ /* 0x000fc800078e00ff */
[----:B------:R-:W-:Y:S02]  /*1c510*/  @P2 LOP3.LUT R22, R22, 0x40, RZ, 0xfc, !PT ;  /* 0x0000004016162812 */ /* 0x000fe400078efcff */
[----:B------:R-:W-:Y:S02]  /*1c520*/  LOP3.LUT R10, R10, 0x2, R4, 0xe2, !PT ;  /* 0x000000020a0a7812 */ /* 0x000fe400078ee204 */
[----:B------:R-:W-:Y:S01]  /*1c530*/  LOP3.LUT R22, R22, 0xffffff7f, RZ, 0xc0, !PT ;  /* 0xffffff7f16167812 */ /* 0x000fe200078ec0ff */
[----:B------:R-:W3:Y:S03]  /*1c540*/  @!P0 LDC.64 R4, c[0x0][0x418] ;  /* 0x00010600ff048b82 */ /* 0x000ee60000000a00 */
[----:B------:R-:W-:-:S04]  /*1c550*/  @P1 LOP3.LUT R22, R22, 0x80, RZ, 0xfc, !PT ;  /* 0x0000008016161812 */ /* 0x000fc800078efcff */
[----:B------:R-:W-:Y:S01]  /*1c560*/  LOP3.LUT R22, R22, 0xffffffdf, RZ, 0xc0, !PT ;  /* 0xffffffdf16167812 */ /* 0x000fe200078ec0ff */
[----:B-1----:R-:W-:-:S05]  /*1c570*/  IMAD.SHL.U32 R21, R21, 0x8, RZ ;  /* 0x0000000815157824 */ /* 0x002fca00078e00ff */
[----:B------:R-:W-:-:S04]  /*1c580*/  LOP3.LUT R21, R21, 0x38, RZ, 0xc0, !PT ;  /* 0x0000003815157812 */ /* 0x000fc800078ec0ff */
[C---:B------:R-:W-:Y:S02]  /*1c590*/  LOP3.LUT R27, R21.reuse, 0x80, RZ, 0xfc, !PT ;  /* 0x00000080151b7812 */ /* 0x040fe400078efcff */
[----:B------:R-:W-:Y:S02]  /*1c5a0*/  LOP3.LUT R21, R21, 0xc0, RZ, 0xfc, !PT ;  /* 0x000000c015157812 */ /* 0x000fe400078efcff */
[----:B------:R-:W-:Y:S02]  /*1c5b0*/  ISETP.GE.AND P2, PT, R27, UR4, PT ;  /* 0x000000041b007c0c */ /* 0x000fe4000bf46270 */
[----:B------:R-:W1:Y:S01]  /*1c5c0*/  S2R R27, SR_TID.X ;  /* 0x00000000001b7919 */ /* 0x000e620000002100 */
[----:B------:R-:W-:Y:S02]  /*1c5d0*/  ISETP.GE.AND P1, PT, R21, UR4, PT ;  /* 0x0000000415007c0c */ /* 0x000fe4000bf26270 */
[----:B------:R-:W-:Y:S01]  /*1c5e0*/  SEL R6, RZ, 0x4, P2 ;  /* 0x00000004ff067807 */ /* 0x000fe20001000000 */
[----:B------:R-:W4:Y:S01]  /*1c5f0*/  S2R R21, SR_TID.X ;  /* 0x0000000000157919 */ /* 0x000f220000002100 */
[----:B------:R-:W-:-:S04]  /*1c600*/  SEL R7, RZ, 0x8, P1 ;  /* 0x00000008ff077807 */ /* 0x000fc80000800000 */
[----:B------:R-:W-:Y:S01]  /*1c610*/  LOP3.LUT R10, R7, R10, R6, 0xfe, !PT ;  /* 0x0000000a070a7212 */ /* 0x000fe200078efe06 */
[--C-:B------:R-:W-:Y:S01]  /*1c620*/  @!P0 IMAD.MOV.U32 R6, RZ, RZ, R8.reuse ;  /* 0x000000ffff068224 */ /* 0x100fe200078e0008 */
[----:B------:R-:W-:Y:S02]  /*1c630*/  @!P0 SHF.R.S32.HI R7, RZ, 0x1f, R8 ;  /* 0x0000001fff078819 */ /* 0x000fe40000011408 */
[----:B------:R-:W-:-:S04]  /*1c640*/  @P2 LOP3.LUT R22, R22, 0x20, RZ, 0xfc, !PT ;  /* 0x0000002016162812 */ /* 0x000fc800078efcff */
[----:B------:R-:W-:-:S04]  /*1c650*/  LOP3.LUT R22, R22, 0xffffffef, RZ, 0xc0, !PT ;  /* 0xffffffef16167812 */ /* 0x000fc800078ec0ff */
[----:B------:R-:W-:Y:S01]  /*1c660*/  @P1 LOP3.LUT R22, R22, 0x10, RZ, 0xfc, !PT ;  /* 0x0000001016161812 */ /* 0x000fe200078efcff */
[----:B-1----:R-:W-:Y:S01]  /*1c670*/  IMAD.SHL.U32 R27, R27, 0x8, RZ ;  /* 0x000000081b1b7824 */ /* 0x002fe200078e00ff */
[----:B----4-:R-:W-:-:S04]  /*1c680*/  SHF.L.U32 R21, R21, 0x3, RZ ;  /* 0x0000000315157819 */ /* 0x010fc800000006ff */
[----:B------:R-:W-:Y:S02]  /*1c690*/  LOP3.LUT R27, R27, 0x38, RZ, 0xc0, !PT ;  /* 0x000000381b1b7812 */ /* 0x000fe400078ec0ff */
[----:B------:R-:W-:Y:S02]  /*1c6a0*/  LOP3.LUT R21, R21, 0x38, RZ, 0xc0, !PT ;  /* 0x0000003815157812 */ /* 0x000fe400078ec0ff */
[----:B------:R-:W-:Y:S02]  /*1c6b0*/  LOP3.LUT R13, R27, 0x180, RZ, 0xfc, !PT ;  /* 0x000001801b0d7812 */ /* 0x000fe400078efcff */
[----:B------:R-:W-:-:S04]  /*1c6c0*/  LOP3.LUT R14, R21, 0x100, RZ, 0xfc, !PT ;  /* 0x00000100150e7812 */ /* 0x000fc800078efcff */
[----:B------:R-:W-:Y:S02]  /*1c6d0*/  ISETP.GE.AND P3, PT, R14, UR4, PT ;  /* 0x000000040e007c0c */ /* 0x000fe4000bf66270 */
[----:B------:R-:W-:Y:S02]  /*1c6e0*/  LOP3.LUT R15, R21, 0x1c0, RZ, 0xfc, !PT ;  /* 0x000001c0150f7812 */ /* 0x000fe400078efcff */
[----:B------:R-:W-:-:S09]  /*1c6f0*/  LOP3.LUT R22, R22, 0xfffffff7, RZ, 0xc0, !PT ;  /* 0xfffffff716167812 */ /* 0x000fd200078ec0ff */
[----:B------:R-:W-:-:S04]  /*1c700*/  @P3 LOP3.LUT R22, R22, 0x8, RZ, 0xfc, !PT ;  /* 0x0000000816163812 */ /* 0x000fc800078efcff */
[----:B------:R-:W-:Y:S01]  /*1c710*/  LOP3.LUT R22, R22, 0xfffffffb, RZ, 0xc0, !PT ;  /* 0xfffffffb16167812 */ /* 0x000fe200078ec0ff */
[----:B------:R-:W-:Y:S01]  /*1c720*/  UMOV UR5, 0xffffffff ;  /* 0xffffffff00057882 */ /* 0x000fe20000000000 */
[----:B--2---:R-:W-:Y:S01]  /*1c730*/  SHF.R.S32.HI R35, RZ, 0x1f, R30 ;  /* 0x0000001fff237819 */ /* 0x004fe2000001141e */
[----:B0-----:R-:W-:-:S04]  /*1c740*/  @!P0 IMAD.WIDE.U32 R6, R30, R2, R6 ;  /* 0x000000021e068225 */ /* 0x001fc800078e0006 */
[----:B------:R-:W-:Y:S01]  /*1c750*/  @!P0 IMAD R2, R35, R2, RZ ;  /* 0x0000000223028224 */ /* 0x000fe200078e02ff */
[----:B---3--:R-:W-:-:S03]  /*1c760*/  @!P0 LEA R4, P1, R6, R4, 0x2 ;  /* 0x0000000406048211 */ /* 0x008fc600078210ff */
[----:B------:R-:W-:-:S04]  /*1c770*/  @!P0 IMAD R3, R30, R3, R2 ;  /* 0x000000031e038224 */ /* 0x000fc800078e0202 */
[----:B------:R-:W-:-:S05]  /*1c780*/  @!P0 IMAD.IADD R3, R7, 0x1, R3 ;  /* 0x0000000107038824 */ /* 0x000fca00078e0203 */
[----:B------:R-:W-:-:S05]  /*1c790*/  @!P0 LEA.HI.X R5, R6, R5, R3, 0x2, P1 ;  /* 0x0000000506058211 */ /* 0x000fca00008f1403 */
[----:B------:R0:W5:Y:S01]  /*1c7a0*/  @!P0 LDG.E R37, desc[UR40][R4.64] ;  /* 0x0000002804258981 */ /* 0x000162000c1e1900 */
[----:B------:R-:W-:Y:S02]  /*1c7b0*/  ISETP.GE.AND P0, PT, R13, UR4, PT ;  /* 0x000000040d007c0c */ /* 0x000fe4000bf06270 */
[----:B------:R-:W-:Y:S02]  /*1c7c0*/  LOP3.LUT R13, R21, 0x140, RZ, 0xfc, !PT ;  /* 0x00000140150d7812 */ /* 0x000fe400078efcff */
[----:B------:R-:W-:Y:S02]  /*1c7d0*/  SEL R3, RZ, 0x40, P0 ;  /* 0x00000040ff037807 */ /* 0x000fe40000000000 */
[----:B------:R-:W-:Y:S02]  /*1c7e0*/  ISETP.GE.AND P2, PT, R13, UR4, PT ;  /* 0x000000040d007c0c */ /* 0x000fe4000bf46270 */
[----:B------:R-:W-:Y:S01]  /*1c7f0*/  ISETP.GE.AND P0, PT, R15, UR4, PT ;  /* 0x000000040f007c0c */ /* 0x000fe2000bf06270 */
[----:B------:R-:W-:Y:S01]  /*1c800*/  ULDC UR4, c[0x0][0x2f4] ;  /* 0x0000bd0000047ab9 */ /* 0x000fe20000000800 */
[----:B0-----:R-:W-:-:S02]  /*1c810*/  SEL R4, RZ, 0x10, P3 ;  /* 0x00000010ff047807 */ /* 0x001fc40001800000 */
[----:B------:R-:W-:Y:S02]  /*1c820*/  SEL R5, RZ, 0x20, P2 ;  /* 0x00000020ff057807 */ /* 0x000fe40001000000 */
[----:B------:R-:W-:Y:S02]  /*1c830*/  SEL R2, RZ, 0x80, P0 ;  /* 0x00000080ff027807 */ /* 0x000fe40000000000 */
[----:B------:R-:W-:Y:S02]  /*1c840*/  LOP3.LUT R4, R5, R10, R4, 0xfe, !PT ;  /* 0x0000000a05047212 */ /* 0x000fe400078efe04 */
[----:B------:R-:W-:Y:S02]  /*1c850*/  ISETP.GE.AND P0, PT, R12, UR4, PT ;  /* 0x000000040c007c0c */ /* 0x000fe4000bf06270 */
[----:B------:R-:W-:Y:S01]  /*1c860*/  LOP3.LUT R6, R4, R3, RZ, 0xfc, !PT ;  /* 0x0000000304067212 */ /* 0x000fe200078efcff */
[----:B------:R-:W-:Y:S01]  /*1c870*/  IMAD.MOV R3, RZ, RZ, -R8 ;  /* 0x000000ffff037224 */ /* 0x000fe200078e0a08 */
[----:B------:R-:W-:-:S03]  /*1c880*/  @P2 LOP3.LUT R22, R22, 0x4, RZ, 0xfc, !PT ;  /* 0x0000000416162812 */ /* 0x000fc600078efcff */
[----:B------:R-:W-:Y:S01]  /*1c890*/  IMAD R3, R11, R3, R9 ;  /* 0x000000030b037224 */ /* 0x000fe200078e0209 */
[----:B------:R0:W-:Y:S01]  /*1c8a0*/  STL [R1+0x2c], R6 ;  /* 0x00002c0601007387 */ /* 0x0001e20000100800 */
[----:B------:R-:W-:-:S03]  /*1c8b0*/  LOP3.LUT R22, R22, 0xfffffffd, RZ, 0xc0, !PT ;  /* 0xfffffffd16167812 */ /* 0x000fc600078ec0ff */
[----:B------:R0:W-:Y:S01]  /*1c8c0*/  STL [R1], R3 ;  /* 0x0000000301007387 */ /* 0x0001e20000100800 */
[----:B------:R-:W-:Y:S01]  /*1c8d0*/  @P0 LOP3.LUT R22, R22, 0x2, RZ, 0xfc, !PT ;  /* 0x0000000216160812 */ /* 0x000fe200078efcff */
[----:B------:R-:W-:Y:S06]  /*1c8e0*/  BRA.DIV UR5, `(.L_x_6081) ;  /* 0x00000052051c7947 */ /* 0x000fec000b800000 */
.L_x_6195:
[----:B0-----:R-:W-:Y:S01]  /*1c8f0*/  IMAD.U32 R3, RZ, RZ, UR38 ;  /* 0x00000026ff037e24 */ /* 0x001fe2000f8e00ff */
[----:B------:R-:W-:Y:S02]  /*1c900*/  LOP3.LUT R2, R6, R2, RZ, 0xfc, !PT ;  /* 0x0000000206027212 */ /* 0x000fe400078efcff */
[----:B------:R-:W-:Y:S02]  /*1c910*/  ISETP.GT.U32.AND P1, PT, R20, 0x3f, PT ;  /* 0x0000003f1400780c */ /* 0x000fe40003f24070 */
[----:B------:R-:W-:Y:S01]  /*1c920*/  ISETP.NE.AND P0, PT, R3, 0x3, PT ;  /* 0x000000030300780c */ /* 0x000fe20003f05270 */
[----:B------:R0:W-:Y:S01]  /*1c930*/  STL [R1+0xc], R2 ;  /* 0x00000c0201007387 */ /* 0x0001e20000100800 */
[----:B------:R-:W-:Y:S02]  /*1c940*/  LOP3.LUT R22, R22, 0xfffffbff, RZ, 0xc0, !PT ;  /* 0xfffffbff16167812 */ /* 0x000fe400078ec0ff */
[----:B------:R-:W-:-:S09]  /*1c950*/  SHF.R.S32.HI R29, RZ, 0x1f, R18 ;  /* 0x0000001fff1d7819 */ /* 0x000fd20000011412 */
[----:B------:R-:W-:-:S04]  /*1c960*/  @P0 LOP3.LUT R22, R22, 0x400, RZ, 0xfc, !PT ;  /* 0x0000040016160812 */ /* 0x000fc800078efcff */
[----:B------:R-:W-:-:S04]  /*1c970*/  LOP3.LUT R22, R22, 0xfffffffe, RZ, 0xc0, !PT ;  /* 0xfffffffe16167812 */ /* 0x000fc800078ec0ff */
[----:B------:R-:W-:Y:S01]  /*1c980*/  @P1 LOP3.LUT R22, R22, 0x1, RZ, 0xfc, !PT ;  /* 0x0000000116161812 */ /* 0x000fe200078efcff */
[----:B0-----:R-:W-:Y:S06]  /*1c990*/  @!P0 BRA `(.L_x_6082) ;  /* 0x0000000000048947 */ /* 0x001fec0003800000 */
[----:B------:R-:W-:Y:S01]  /*1c9a0*/  BPT.TRAP 0x1 ;  /* 0x000000040000795c */ /* 0x000fe20000300000 */
.L_x_6082:
        /* <DEDUP_REMOVED lines=9> */
.L_x_6196:
[----:B------:R-:W-:Y:S05]  /*1ca40*/  BSYNC B0 ;  /* 0x0000000000007941 */ /* 0x000fea0003800000 */
.L_x_6083:
        /* <DEDUP_REMOVED lines=25> */
[----:B-1----:R-:W-:Y:S01]  /*1cbe0*/  IMAD.IADD R4, R3, 0x1, R0 ;  /* 0x0000000103047824 */ /* 0x002fe200078e0200 */
[----:B------:R-:W-:Y:S01]  /*1cbf0*/  LEA R0, P0, R2, UR4, 0x1 ;  /* 0x0000000402007c11 */ /* 0x000fe2000f8008ff */
[----:B------:R-:W-:-:S03]  /*1cc00*/  UMOV UR4, 0xffffffff ;  /* 0xffffffff00047882 */ /* 0x000fc60000000000 */
        /* <DEDUP_REMOVED lines=35> */
.L_x_6206:
        /* <DEDUP_REMOVED lines=10> */
.L_x_6086:
        /* <DEDUP_REMOVED lines=11> */
.L_x_6087:
[----:B------:R1:W5:Y:S01]  /*1cf90*/  LDL R4, [R1+0xc] ;  /* 0x00000c0001047983 */ /* 0x0003620000100800 */
[----:B------:R1:W-:Y:S02]  /*1cfa0*/  SYNCS.ARRIVE.TRANS64.A1T0 RZ, [R27+URZ+0x28c30], RZ ;  /* 0x028c30ff1bff79a7 */ /* 0x0003e4000810003f */
[----:B------:R-:W-:Y:S05]  /*1cfb0*/  WARPSYNC.ALL ;  /* 0x0000000000007948 */ /* 0x000fea0003800000 */
[----:B------:R-:W-:Y:S01]  /*1cfc0*/  ULDC.64 UR4, c[0x0][0xa00] ;  /* 0x0002800000047ab9 */ /* 0x000fe20000000a00 */
[----:B------:R-:W-:Y:S01]  /*1cfd0*/  VIADD R0, R23, 0x20400 ;  /* 0x0002040017007836 */ /* 0x000fe20000000000 */
[----:B------:R-:W-:Y:S01]  /*1cfe0*/  BAR.SYNC.DEFER_BLOCKING 0x8, 0x100 ;  /* 0x0204000000007b1d */ /* 0x000fe20000010000 */
[----:B------:R-:W-:Y:S02]  /*1cff0*/  ISETP.NE.U32.AND P0, PT, RZ, UR4, PT ;  /* 0x00000004ff007c0c */ /* 0x000fe4000bf05070 */
[----:B0-----:R-:W-:-:S02]  /*1d000*/  SHF.R.S32.HI R2, RZ, 0x1f, R19 ;  /* 0x0000001fff027819 */ /* 0x001fc40000011413 */
[----:B------:R-:W-:Y:S01]  /*1d010*/  ISETP.NE.AND.EX P0, PT, RZ, UR5, PT, P0 ;  /* 0x00000005ff007c0c */ /* 0x000fe2000bf05300 */
[----:B------:R-:W-:Y:S01]  /*1d020*/  ULDC.64 UR4, c[0x0][0x298] ;  /* 0x0000a60000047ab9 */ /* 0x000fe20000000a00 */
[----:B------:R-:W-:Y:S01]  /*1d030*/  LOP3.LUT P1, RZ, R0, 0x3ff, RZ, 0xc0, !PT ;  /* 0x000003ff00ff7812 */ /* 0x000fe2000782c0ff */
[----:B------:R-:W-:Y:S01]  /*1d040*/  BSSY B6, `(.L_x_6088) ;  /* 0x000001f000067945 */ /* 0x000fe20003800000 */
[----:B------:R-:W-:Y:S02]  /*1d050*/  SHF.R.S32.HI R0, RZ, 0x1f, R31 ;  /* 0x0000001fff007819 */ /* 0x000fe4000001141f */
[----:B------:R-:W-:Y:S02]  /*1d060*/  SEL R3, R2, RZ, !P0 ;  /* 0x000000ff02037207 */ /* 0x000fe40004000000 */
[----:B------:R-:W-:Y:S01]  /*1d070*/  SEL R2, R19, RZ, !P0 ;  /* 0x000000ff13027207 */ /* 0x000fe20004000000 */
[----:B------:R-:W-:Y:S02]  /*1d080*/  IMAD R0, R0, UR4, RZ ;  /* 0x0000000400007c24 */ /* 0x000fe4000f8e02ff */
[----:B------:R-:W-:Y:S02]  /*1d090*/  STL [R1+0x3c], R3 ;  /* 0x00003c0301007387 */ /* 0x000fe40000100800 */
[----:B------:R-:W-:-:S02]  /*1d0a0*/  IMAD R0, R31, UR5, R0 ;  /* 0x000000051f007c24 */ /* 0x000fc4000f8e0200 */
[----:B------:R0:W-:Y:S02]  /*1d0b0*/  STL [R1+0x20], R2 ;  /* 0x0000200201007387 */ /* 0x0001e40000100800 */
[----:B0-----:R-:W-:-:S04]  /*1d0c0*/  IMAD.WIDE.U32 R2, R31, UR4, RZ ;  /* 0x000000041f027c25 */ /* 0x001fc8000f8e00ff */
[----:B------:R-:W-:Y:S01]  /*1d0d0*/  IMAD.IADD R0, R3, 0x1, R0 ;  /* 0x0000000103007824 */ /* 0x000fe200078e0200 */
[----:B------:R0:W-:Y:S04]  /*1d0e0*/  STL.64 [R1+0x10], R2 ;  /* 0x0000100201007387 */ /* 0x0001e80000100a00 */
[----:B------:R0:W-:Y:S01]  /*1d0f0*/  STL [R1+0x38], R0 ;  /* 0x0000380001007387 */ /* 0x0001e20000100800 */
[----:B-----5:R-:W-:-:S04]  /*1d100*/  PRMT R31, R4, 0x8880, RZ ;  /* 0x00008880041f7816 */ /* 0x020fc800000000ff */
[----:B------:R-:W-:Y:S01]  /*1d110*/  PRMT R31, R31, 0x7710, RZ ;  /* 0x000077101f1f7816 */ /* 0x000fe200000000ff */
[----:B------:R-:W-:Y:S06]  /*1d120*/  @!P1 BRA `(.L_x_6089) ;  /* 0x0000000000409947 */ /* 0x000fec0003800000 */
        /* <DEDUP_REMOVED lines=16> */
.L_x_6089:
[----:B------:R-:W-:Y:S05]  /*1d230*/  BSYNC B6 ;  /* 0x0000000000067941 */ /* 0x000fea0003800000 */
.L_x_6088:
[----:B0-----:R-:W2:Y:S01]  /*1d240*/  LDL.LU R0, [R1+0x38] ;  /* 0x0000380001007983 */ /* 0x001ea20000300800 */
        /* <DEDUP_REMOVED lines=13> */
[----:B------:R-:W-:-:S03]  /*1d320*/  ULDC.64 UR4, c[0x0][0x2e0] ;  /* 0x0000b80000047ab9 */ /* 0x000fc60000000a00 */
[----:B------:R-:W-:Y:S02]  /*1d330*/  IMAD.IADD R3, R3, 0x1, R0 ;  /* 0x0000000103037824 */ /* 0x000fe400078e0200 */
[----:B---3--:R-:W-:Y:S02]  /*1d340*/  IMAD R0, R20, UR4, RZ ;  /* 0x0000000414007c24 */ /* 0x008fe4000f8e02ff */
[----:B------:R-:W2:Y:S01]  /*1d350*/  S2R R20, SR_TID.X ;  /* 0x0000000000147919 */ /* 0x000ea20000002100 */
[----:B----4-:R-:W-:-:S04]  /*1d360*/  IMAD.WIDE.U32 R2, R21, UR4, R2 ;  /* 0x0000000415027c25 */ /* 0x010fc8000f8e0002 */
[----:B------:R-:W-:Y:S01]  /*1d370*/  IMAD R0, R21, UR5, R0 ;  /* 0x0000000515007c24 */ /* 0x000fe2000f8e0200 */
        /* <DEDUP_REMOVED lines=8> */
[----:B------:R-:W-:Y:S02]  /*1d400*/  IMAD.IADD R0, R20, 0x1, R32 ;  /* 0x0000000114007824 */ /* 0x000fe400078e0220 */
        /* <DEDUP_REMOVED lines=31> */
[----:B------:R-:W-:Y:S01]  /*1d600*/  IMAD.IADD R32, R10, 0x1, R32 ;  /* 0x000000010a207824 */ /* 0x000fe200078e0220 */
        /* <DEDUP_REMOVED lines=13> */
[----:B0-----:R-:W-:-:S04]  /*1d6e0*/  @!P0 LEA R5, P2, R9, R5, 0x1 ;  /* 0x0000000509058211 */ /* 0x001fc800078408ff */
[----:B-1----:R-:W-:-:S04]  /*1d6f0*/  @!P0 IADD3.X R4, RZ, R4, RZ, P2, !PT ;  /* 0x00000004ff048210 */ /* 0x002fc800017fe4ff */
        /* <DEDUP_REMOVED lines=16> */
.L_x_6215:
        /* <DEDUP_REMOVED lines=10> */
.L_x_6091:
        /* <DEDUP_REMOVED lines=18> */
.L_x_6216:
[----:B------:R-:W-:Y:S05]  /*1d9c0*/  BSYNC B0 ;  /* 0x0000000000007941 */ /* 0x000fea0003800000 */
.L_x_6092:
[----:B------:R-:W-:-:S05]  /*1d9d0*/  IMAD.U32 R2, RZ, RZ, UR38 ;  /* 0x00000026ff027e24 */ /* 0x000fca000f8e00ff */
[----:B------:R-:W-:-:S13]  /*1d9e0*/  ISETP.NE.AND P0, PT, R2, 0x3, PT ;  /* 0x000000030200780c */ /* 0x000fda0003f05270 */
[----:B------:R-:W-:Y:S05]  /*1d9f0*/  @!P0 BRA `(.L_x_6094) ;  /* 0x0000000000048947 */ /* 0x000fea0003800000 */
[----:B------:R-:W-:Y:S01]  /*1da00*/  BPT.TRAP 0x1 ;  /* 0x000000040000795c */ /* 0x000fe20000300000 */
.L_x_6094:
[----:B0-----:R-:W-:Y:S01]  /*1da10*/  SHF.L.U32 R0, R26, 0x1f, RZ ;  /* 0x0000001f1a007819 */ /* 0x001fe200000006ff */
[----:B------:R-:W-:Y:S03]  /*1da20*/  BSSY B0, `(.L_x_6095) ;  /* 0x0000003000007945 */ /* 0x000fe60003800000 */
[----:B------:R-:W0:Y:S02]  /*1da30*/  SYNCS.PHASECHK.TRANS64.TRYWAIT P0, [R27+URZ+0x28c60], R0 ;  /* 0x028c60001b0075a7 */ /* 0x000e24000800017f */
[----:B0-----:R-:W-:Y:S05]  /*1da40*/  @!P0 BRA `(.L_x_6096) ;  /* 0x0000004800b48947 */ /* 0x001fea0003800000 */
.L_x_6217:
[----:B------:R-:W-:Y:S05]  /*1da50*/  BSYNC B0 ;  /* 0x0000000000007941 */ /* 0x000fea0003800000 */
.L_x_6095:
        /* <DEDUP_REMOVED lines=29> */
[C---:B------:R-:W-:Y:S01]  /*1dc30*/  LOP3.LUT P3, RZ, R31.reuse, 0x8, RZ, 0xc0, !PT ;  /* 0x000000081fff7812 */ /* 0x040fe2000786c0ff */
        /* <DEDUP_REMOVED lines=82> */
.L_x_6227:
        /* <DEDUP_REMOVED lines=34> */
.L_x_6098:
        /* <DEDUP_REMOVED lines=11> */
.L_x_6099:
[----:B------:R-:W2:Y:S01]  /*1e430*/  LDL.LU R2, [R1+0x18] ;  /* 0x0000180001027983 */ /* 0x000ea20000300800 */
[----:B------:R1:W-:Y:S01]  /*1e440*/  SYNCS.ARRIVE.TRANS64.A1T0 RZ, [R27+URZ+0x28c50], RZ ;  /* 0x028c50ff1bff79a7 */ /* 0x0003e2000810003f */
[----:B------:R-:W-:Y:S01]  /*1e450*/  BSSY B0, `(.L_x_6100) ;  /* 0x00000f6000007945 */ /* 0x000fe20003800000 */
[----:B--2---:R-:W-:-:S05]  /*1e460*/  VIADD R7, R2, 0xfffffffe ;  /* 0xfffffffe02077836 */ /* 0x004fca0000000000 */
[----:B------:R-:W-:-:S13]  /*1e470*/  ISETP.GE.AND P0, PT, R7, R34, PT ;  /* 0x000000220700720c */ /* 0x000fda0003f06270 */
[----:B-1----:R-:W-:Y:S05]  /*1e480*/  @!P0 BRA `(.L_x_6101) ;  /* 0x0000000c00c88947 */ /* 0x002fea0003800000 */
[----:B------:R-:W2:Y:S04]  /*1e490*/  LDL.LU R3, [R1+0x2c] ;  /* 0x00002c0001037983 */ /* 0x000ea80000300800 */
[----:B------:R-:W3:Y:S01]  /*1e4a0*/  LDL.LU R2, [R1+0xc] ;  /* 0x00000c0001027983 */ /* 0x000ee20000300800 */
[----:B--2---:R-:W-:Y:S02]  /*1e4b0*/  LOP3.LUT R32, R3, 0x40, RZ, 0xc0, !PT ;  /* 0x0000004003207812 */ /* 0x004fe400078ec0ff */
[----:B---3--:R-:W-:Y:S02]  /*1e4c0*/  LOP3.LUT R31, R2, 0x80, RZ, 0xc0, !PT ;  /* 0x00000080021f7812 */ /* 0x008fe400078ec0ff */
[----:B------:R-:W-:Y:S02]  /*1e4d0*/  SHF.R.U32.HI R32, RZ, 0x2, R32 ;  /* 0x00000002ff207819 */ /* 0x000fe40000011620 */
[----:B------:R-:W-:-:S07]  /*1e4e0*/  SHF.R.U32.HI R31, RZ, 0x3, R31 ;  /* 0x00000003ff1f7819 */ /* 0x000fce000001161f */
.L_x_6114:
[----:B-1----:R-:W1:Y:S01]  /*1e4f0*/  S2R R2, SR_TID.X ;  /* 0x0000000000027919 */ /* 0x002e620000002100 */
[----:B0-----:R-:W0:Y:S01]  /*1e500*/  LDC R5, c[0x0][0x430] ;  /* 0x00010c00ff057b82 */ /* 0x001e220000000800 */
[----:B------:R-:W-:Y:S01]  /*1e510*/  IMAD R4, R7, 0x40, R33 ;  /* 0x0000004007047824 */ /* 0x000fe200078e0221 */
[----:B--2---:R-:W2:Y:S01]  /*1e520*/  S2R R8, SR_TID.X ;  /* 0x0000000000087919 */ /* 0x004ea20000002100 */
[----:B------:R-:W-:Y:S02]  /*1e530*/  IMAD.U32 R10, RZ, RZ, UR38 ;  /* 0x00000026ff0a7e24 */ /* 0x000fe4000f8e00ff */
        /* <DEDUP_REMOVED lines=34> */
[----:B------:R-:W-:Y:S01]  /*1e760*/  ISETP.GT.AND P3, PT, R2, R34, PT ;  /* 0x000000220200720c */ /* 0x000fe20003f64270 */
[----:B0-----:R-:W-:-:S12]  /*1e770*/  @!P1 BRA `(.L_x_6102) ;  /* 0x0000000000049947 */ /* 0x001fd80003800000 */
[----:B------:R-:W-:Y:S01]  /*1e780*/  BPT.TRAP 0x1 ;  /* 0x000000040000795c */ /* 0x000fe20000300000 */
.L_x_6102:
[----:B------:R-:W-:Y:S01]  /*1e790*/  IMAD R6, R25, 0x8, R23 ;  /* 0x0000000819067824 */ /* 0x000fe200078e0217 */
[----:B------:R-:W-:Y:S01]  /*1e7a0*/  SHF.L.U32 R17, R26, 0x1f, RZ ;  /* 0x0000001f1a117819 */ /* 0x000fe200000006ff */
[----:B------:R-:W-:Y:S01]  /*1e7b0*/  BSSY B1, `(.L_x_6103) ;  /* 0x0000004000017945 */ /* 0x000fe20003800000 */
[----:B------:R-:W-:Y:S02]  /*1e7c0*/  SHF.R.S32.HI R9, RZ, 0x1f, R5 ;  /* 0x0000001fff097819 */ /* 0x000fe40000011405 */
[----:B------:R-:W0:Y:S02]  /*1e7d0*/  SYNCS.PHASECHK.TRANS64.TRYWAIT P0, [R6+URZ+0x28c40], R17 ;  /* 0x028c4011060075a7 */ /* 0x000e24000800017f */
[----:B0-----:R-:W-:Y:S05]  /*1e7e0*/  @!P0 BRA `(.L_x_6104) ;  /* 0x00000044008c8947 */ /* 0x001fea0003800000 */
.L_x_6228:
[----:B------:R-:W-:Y:S05]  /*1e7f0*/  BSYNC B1 ;  /* 0x0000000000017941 */ /* 0x000fea0003800000 */
.L_x_6103:
        /* <DEDUP_REMOVED lines=42> */
.L_x_6238:
        /* <DEDUP_REMOVED lines=8> */
.L_x_6106:
        /* <DEDUP_REMOVED lines=11> */
.L_x_6107:
[----:B------:R2:W-:Y:S01]  /*1ebd0*/  SYNCS.ARRIVE.TRANS64.A1T0 RZ, [R6+URZ+0x28c30], RZ ;  /* 0x028c30ff06ff79a7 */ /* 0x0005e2000810003f */
[----:B------:R-:W-:Y:S05]  /*1ebe0*/  @!P2 BRA `(.L_x_6108) ;  /* 0x000000000004a947 */ /* 0x000fea0003800000 */
[----:B------:R-:W-:Y:S01]  /*1ebf0*/  BPT.TRAP 0x1 ;  /* 0x000000040000795c */ /* 0x000fe20000300000 */
.L_x_6108:
[----:B------:R-:W3:Y:S01]  /*1ec00*/  SYNCS.PHASECHK.TRANS64.TRYWAIT P0, [R6+URZ+0x28c60], R17 ;  /* 0x028c6011060075a7 */ /* 0x000ee2000800017f */
[----:B------:R-:W-:Y:S04]  /*1ec10*/  BSSY B1, `(.L_x_6109) ;  /* 0x0000002000017945 */ /* 0x000fe80003800000 */
[----:B---3--:R-:W-:Y:S05]  /*1ec20*/  @!P0 BRA `(.L_x_6110) ;  /* 0x0000004400ac8947 */ /* 0x008fea0003800000 */
.L_x_6239:
[----:B------:R-:W-:Y:S05]  /*1ec30*/  BSYNC B1 ;  /* 0x0000000000017941 */ /* 0x000fea0003800000 */
.L_x_6109:
        /* <DEDUP_REMOVED lines=81> */
.L_x_6249:
        /* <DEDUP_REMOVED lines=25> */
.L_x_6112:
        /* <DEDUP_REMOVED lines=11> */
.L_x_6113:
[----:B------:R3:W-:Y:S01]  /*1f390*/  SYNCS.ARRIVE.TRANS64.A1T0 RZ, [R6+URZ+0x28c50], RZ ;  /* 0x028c50ff06ff79a7 */ /* 0x0007e2000810003f */
[----:B------:R-:W-:Y:S05]  /*1f3a0*/  @P3 BRA `(.L_x_6114) ;  /* 0xfffffff000503947 */ /* 0x000fea000383ffff */
.L_x_6101:
[----:B------:R-:W-:Y:S05]  /*1f3b0*/  BSYNC B0 ;  /* 0x0000000000007941 */ /* 0x000fea0003800000 */
.L_x_6100:
        /* <DEDUP_REMOVED lines=21> */
.L_x_6116:
[----:B------:R-:W-:Y:S05]  /*1f510*/  BSYNC B0 ;  /* 0x0000000000007941 */ /* 0x000fea0003800000 */
.L_x_6115:
[----:B------:R-:W-:-:S07]  /*1f520*/  SEL R25, R25, RZ, P0 ;  /* 0x000000ff19197207 */ /* 0x000fce0000000000 */
.L_x_6075:
[----:B------:R-:W-:Y:S05]  /*1f530*/  BSYNC B7 ;  /* 0x0000000000077941 */ /* 0x000fea0003800000 */
.L_x_6073:
        /* <DEDUP_REMOVED lines=11> */
.L_x_6117:
[----:B------:R-:W4:Y:S01]  /*1f5f0*/  S2R R8, SR_TID.X ;  /* 0x0000000000087919 */ /* 0x000f220000002100 */
[----:B------:R-:W-:Y:S01]  /*1f600*/  UMOV UR4, 0xffffffff ;  /* 0xffffffff00047882 */ /* 0x000fe20000000000 */
[----:B----4-:R-:W-:-:S04]  /*1f610*/  LOP3.LUT R8, R8, 0x1f, RZ, 0xc0, !PT ;  /* 0x0000001f08087812 */ /* 0x010fc800078ec0ff */
[----:B------:R-:W-:Y:S01]  /*1f620*/  ISETP.NE.AND P0, PT, R8, 0x1f, PT ;  /* 0x0000001f0800780c */ /* 0x000fe20003f05270 */
[----:B------:R-:W-:-:S12]  /*1f630*/  BRA.DIV UR4, `(.L_x_6119) ;  /* 0x0000004604187947 */ /* 0x000fd8000b800000 */
[----:B0-----:R-:W-:Y:S01]  /*1f640*/  IMAD.IADD R5, R19, 0x1, R8 ;  /* 0x0000000113057824 */ /* 0x001fe200078e0208 */
        /* <DEDUP_REMOVED lines=30> */
.L_x_6259:
[----:B------:R-:W-:Y:S02]  /*1f830*/  ULDC UR4, c[0x0][0xc38] ;  /* 0x00030e0000047ab9 */ /* 0x000fe40000000800 */
[----:B------:R-:W-:-:S04]  /*1f840*/  IMAD.U32 R4, RZ, RZ, UR4 ;  /* 0x00000004ff047e24 */ /* 0x000fc8000f8e00ff */
[----:B--2---:R-:W-:-:S04]  /*1f850*/  IMAD R14, R14, R4, RZ ;  /* 0x000000040e0e7224 */ /* 0x004fc800078e02ff */
[----:B------:R-:W-:-:S05]  /*1f860*/  IMAD.IADD R5, R5, 0x1, R14 ;  /* 0x0000000105057824 */ /* 0x000fca00078e020e */
[----:B------:R-:W-:-:S13]  /*1f870*/  ISETP.GT.AND P6, PT, R5, R0, PT ;  /* 0x000000000500720c */ /* 0x000fda0003fc4270 */
[----:B------:R-:W-:Y:S05]  /*1f880*/  @P6 BRA `(.L_x_6120) ;  /* 0x00000000009c6947 */ /* 0x000fea0003800000 */
.L_x_6125:
[----:B------:R-:W2:Y:S01]  /*1f890*/  LDC R2, c[0x0][0xc3c] ;  /* 0x00030f00ff027b82 */ /* 0x000ea20000000800 */
[----:B------:R-:W-:-:S05]  /*1f8a0*/  VIADD R19, R19, 0x1f ;  /* 0x0000001f13137836 */ /* 0x000fca0000000000 */
[----:B--2---:R-:W-:-:S13]  /*1f8b0*/  ISETP.GE.AND P6, PT, R19, R2, PT ;  /* 0x000000021300720c */ /* 0x004fda0003fc6270 */
        /* <DEDUP_REMOVED lines=11> */
.L_x_6123:
[----:B------:R-:W-:Y:S05]  /*1f970*/  BSYNC B0 ;  /* 0x0000000000007941 */ /* 0x000fea0003800000 */
.L_x_6122:
        /* <DEDUP_REMOVED lines=18> */
.L_x_6267:
[----:B------:R-:W-:Y:S02]  /*1faa0*/  ULDC UR4, c[0x0][0xc38] ;  /* 0x00030e0000047ab9 */ /* 0x000fe40000000800 */
[----:B------:R-:W-:-:S04]  /*1fab0*/  IMAD.U32 R4, RZ, RZ, UR4 ;  /* 0x00000004ff047e24 */ /* 0x000fc8000f8e00ff */
[----:B--2---:R-:W-:-:S04]  /*1fac0*/  IMAD R14, R14, R4, RZ ;  /* 0x000000040e0e7224 */ /* 0x004fc800078e02ff */
[----:B------:R-:W-:-:S05]  /*1fad0*/  IMAD.IADD R5, R14, 0x1, R5 ;  /* 0x000000010e057824 */ /* 0x000fca00078e0205 */
[----:B------:R-:W-:-:S13]  /*1fae0*/  ISETP.GT.AND P6, PT, R5, R0, PT ;  /* 0x000000000500720c */ /* 0x000fda0003fc4270 */
[----:B------:R-:W-:Y:S05]  /*1faf0*/  @!P6 BRA `(.L_x_6125) ;  /* 0xfffffffc0064e947 */ /* 0x000fea000383ffff */
.L_x_6120:
        /* <DEDUP_REMOVED lines=8> */
.L_x_6271:
[----:B------:R-:W-:Y:S01]  /*1fb80*/  ISETP.NE.AND P0, PT, R2, RZ, PT ;  /* 0x000000ff0200720c */ /* 0x000fe20003f05270 */
[----:B------:R-:W-:-:S12]  /*1fb90*/  IMAD.MOV.U32 R14, RZ, RZ, RZ ;  /* 0x000000ffff0e7224 */ /* 0x000fd800078e00ff */
[----:B------:R-:W-:Y:S05]  /*1fba0*/  @!P0 BRA `(.L_x_6127) ;  /* 0x0000000000108947 */ /* 0x000fea0003800000 */
[----:B------:R-:W-:Y:S01]  /*1fbb0*/  UMOV UR4, 0xffffffff ;  /* 0xffffffff00047882 */ /* 0x000fe20000000000 */
[----:B------:R-:W-:Y:S02]  /*1fbc0*/  VIADD R12, R6, 0xffffffff ;  /* 0xffffffff060c7836 */ /* 0x000fe40000000000 */
[----:B------:R-:W-:Y:S05]  /*1fbd0*/  BRA.DIV UR4, `(.L_x_6128) ;  /* 0x0000004604d87947 */ /* 0x000fea000b800000 */
[----:B------:R4:W0:Y:S02]  /*1fbe0*/  SHFL.IDX PT, R14, R3, R12, 0x1f ;  /* 0x00001f0c030e7589 */ /* 0x00082400000e0000 */
.L_x_6127:
[----:B0---4-:R-:W0:Y:S01]  /*1fbf0*/  LDC.64 R2, c[0x0][0xc90] ;  /* 0x00032400ff027b82 */ /* 0x011e220000000a00 */
[----:B------:R-:W-:-:S04]  /*1fc00*/  IMAD.IADD R19, R6, 0x1, R19 ;  /* 0x0000000106137824 */ /* 0x000fc800078e0213 */
[----:B0-----:R-:W-:-:S05]  /*1fc10*/  IMAD.WIDE R2, R19, 0x4, R2 ;  /* 0x0000000413027825 */ /* 0x001fca00078e0202 */
[----:B--2---:R0:W3:Y:S01]  /*1fc20*/  LDG.E R6, desc[UR40][R2.64] ;  /* 0x0000002802067981 */ /* 0x0040e2000c1e1900 */
[----:B------:R-:W-:-:S04]  /*1fc30*/  IMAD R16, R14, R4, R16 ;  /* 0x000000040e107224 */ /* 0x000fc800078e0210 */
[----:B------:R-:W-:Y:S02]  /*1fc40*/  IMAD.IADD R0, R0, 0x1, -R16 ;  /* 0x0000000100007824 */ /* 0x000fe400078e0a10 */
[----:B0-----:R-:W-:Y:S02]  /*1fc50*/  IMAD.MOV.U32 R2, RZ, RZ, RZ ;  /* 0x000000ffff027224 */ /* 0x001fe400078e00ff */
[----:B---3--:R-:W-:-:S05]  /*1fc60*/  IMAD R5, R17, R6, RZ ;  /* 0x0000000611057224 */ /* 0x008fca00078e02ff */
[----:B------:R-:W-:-:S04]  /*1fc70*/  IABS R7, R5 ;  /* 0x0000000500077213 */ /* 0x000fc80000000000 */
[----:B------:R-:W0:Y:S08]  /*1fc80*/  I2F.RP R8, R7 ;  /* 0x0000000700087306 */ /* 0x000e300000209400 */
[----:B0-----:R-:W0:Y:S02]  /*1fc90*/  MUFU.RCP R8, R8 ;  /* 0x0000000800087308 */ /* 0x001e240000001000 */
[----:B0-----:R-:W-:Y:S01]  /*1fca0*/  VIADD R9, R8, 0xffffffe ;  /* 0x0ffffffe08097836 */ /* 0x001fe20000000000 */
[----:B------:R-:W-:-:S05]  /*1fcb0*/  IABS R8, R5 ;  /* 0x0000000500087213 */ /* 0x000fca0000000000 */
[----:B------:R-:W0:Y:S01]  /*1fcc0*/  F2I.FTZ.U32.TRUNC.NTZ R3, R9 ;  /* 0x0000000900037305 */ /* 0x000e22000021f000 */
[----:B------:R-:W-:Y:S02]  /*1fcd0*/  IMAD.MOV R8, RZ, RZ, -R8 ;  /* 0x000000ffff087224 */ /* 0x000fe400078e0a08 */
[----:B0-----:R-:W-:-:S04]  /*1fce0*/  IMAD.MOV R10, RZ, RZ, -R3 ;  /* 0x000000ffff0a7224 */ /* 0x001fc800078e0a03 */
[----:B------:R-:W-:-:S04]  /*1fcf0*/  IMAD R11, R10, R7, RZ ;  /* 0x000000070a0b7224 */ /* 0x000fc800078e02ff */
[----:B------:R-:W-:Y:S01]  /*1fd00*/  IMAD.HI.U32 R2, R3, R11, R2 ;  /* 0x0000000b03027227 */ /* 0x000fe200078e0002 */
[----:B------:R-:W-:-:S05]  /*1fd10*/  IABS R3, R0 ;  /* 0x0000000000037213 */ /* 0x000fca0000000000 */
        /* <DEDUP_REMOVED lines=12> */
[----:B------:R-:W-:Y:S02]  /*1fde0*/  IMAD R7, R6, R9, RZ ;  /* 0x0000000906077224 */ /* 0x000fe400078e02ff */
[----:B------:R-:W-:Y:S02]  /*1fdf0*/  IMAD.MOV R9, RZ, RZ, -R9 ;  /* 0x000000ffff097224 */ /* 0x000fe400078e0a09 */
[----:B------:R-:W-:Y:S02]  /*1fe00*/  IMAD.MOV R3, RZ, RZ, -R7 ;  /* 0x000000ffff037224 */ /* 0x000fe400078e0a07 */
[----:B------:R-:W-:-:S03]  /*1fe10*/  IMAD R0, R5, R9, R0 ;  /* 0x0000000905007224 */ /* 0x000fc600078e0200 */
[----:B------:R-:W-:-:S04]  /*1fe20*/  VIADDMNMX R4, R3, R4, R6, PT ;  /* 0x0000000403047246 */ /* 0x000fc80003800106 */
[----:B------:R-:W-:-:S04]  /*1fe30*/  IABS R6, R4 ;  /* 0x0000000400067213 */ /* 0x000fc80000000000 */
[----:B------:R-:W0:Y:S08]  /*1fe40*/  I2F.RP R8, R6 ;  /* 0x0000000600087306 */ /* 0x000e300000209400 */
[----:B0-----:R-:W0:Y:S02]  /*1fe50*/  MUFU.RCP R8, R8 ;  /* 0x0000000800087308 */ /* 0x001e240000001000 */
[----:B0-----:R-:W-:Y:S01]  /*1fe60*/  VIADD R2, R8, 0xffffffe ;  /* 0x0ffffffe08027836 */ /* 0x001fe20000000000 */
[----:B------:R-:W-:-:S05]  /*1fe70*/  IABS R8, R0 ;  /* 0x0000000000087213 */ /* 0x000fca0000000000 */
[----:B------:R0:W2:Y:S02]  /*1fe80*/  F2I.FTZ.U32.TRUNC.NTZ R3, R2 ;  /* 0x0000000200037305 */ /* 0x0000a4000021f000 */
[----:B0-----:R-:W-:Y:S02]  /*1fe90*/  IMAD.MOV.U32 R2, RZ, RZ, RZ ;  /* 0x000000ffff027224 */ /* 0x001fe400078e00ff */
[----:B--2---:R-:W-:-:S04]  /*1fea0*/  IMAD.MOV R5, RZ, RZ, -R3 ;  /* 0x000000ffff057224 */ /* 0x004fc800078e0a03 */
[----:B------:R-:W-:-:S04]  /*1feb0*/  IMAD R5, R5, R6, RZ ;  /* 0x0000000605057224 */ /* 0x000fc800078e02ff */
[----:B------:R-:W-:Y:S01]  /*1fec0*/  IMAD.HI.U32 R3, R3, R5, R2 ;  /* 0x0000000503037227 */ /* 0x000fe200078e0002 */
[-C--:B------:R-:W-:Y:S02]  /*1fed0*/  IABS R5, R4.reuse ;  /* 0x0000000400057213 */ /* 0x080fe40000000000 */
[C---:B------:R-:W-:Y:S01]  /*1fee0*/  LOP3.LUT R2, R0.reuse, R4, RZ, 0x3c, !PT ;  /* 0x0000000400027212 */ /* 0x040fe200078e3cff */
[----:B------:R-:W-:Y:S02]  /*1fef0*/  IMAD.IADD R0, R0, 0x1, R7 ;  /* 0x0000000100007824 */ /* 0x000fe400078e0207 */
[----:B------:R-:W-:Y:S01]  /*1ff00*/  IMAD.MOV R5, RZ, RZ, -R5 ;  /* 0x000000ffff057224 */ /* 0x000fe200078e0a05 */
[----:B------:R-:W-:Y:S01]  /*1ff10*/  ISETP.GE.AND P2, PT, R2, RZ, PT ;  /* 0x000000ff0200720c */ /* 0x000fe20003f46270 */
[----:B------:R-:W-:-:S04]  /*1ff20*/  IMAD.HI.U32 R3, R3, R8, RZ ;  /* 0x0000000803037227 */ /* 0x000fc800078e00ff */
        /* <DEDUP_REMOVED lines=14> */
.L_x_6121:
[----:B------:R-:W-:Y:S01]  /*20010*/  UMOV UR4, URZ ;  /* 0x0000003f00047c82 */ /* 0x000fe20008000000 */
[----:B------:R-:W-:Y:S01]  /*20020*/  UMOV UR5, URZ ;  /* 0x0000003f00057c82 */ /* 0x000fe20008000000 */
[----:B------:R-:W-:Y:S01]  /*20030*/  ULDC UR6, c[0x0][0xc3c] ;  /* 0x00030f0000067ab9 */ /* 0x000fe20000000800 */
[----:B------:R-:W-:Y:S02]  /*20040*/  IMAD.MOV.U32 R16, RZ, RZ, R0 ;  /* 0x000000ffff107224 */ /* 0x000fe400078e0000 */
[----:B------:R-:W-:Y:S02]  /*20050*/  IMAD.U32 R17, RZ, RZ, UR4 ;  /* 0x00000004ff117e24 */ /* 0x000fe4000f8e00ff */
[----:B------:R-:W-:Y:S02]  /*20060*/  IMAD.U32 R18, RZ, RZ, UR5 ;  /* 0x00000005ff127e24 */ /* 0x000fe4000f8e00ff */
[----:B------:R-:W-:-:S07]  /*20070*/  IMAD.U32 R19, RZ, RZ, UR6 ;  /* 0x00000006ff137e24 */ /* 0x000fce000f8e00ff */
.L_x_6129:
[----:B------:R-:W2:Y:S01]  /*20080*/  S2R R0, SR_TID.X ;  /* 0x0000000000007919 */ /* 0x000ea20000002100 */
[----:B------:R-:W-:Y:S05]  /*20090*/  WARPSYNC.ALL ;  /* 0x0000000000007948 */ /* 0x000fea0003800000 */
[----:B------:R-:W-:Y:S01]  /*200a0*/  BAR.SYNC.DEFER_BLOCKING 0x4, 0x180 ;  /* 0x0106000000007b1d */ /* 0x000fe20000010000 */
[----:B--2---:R-:W-:-:S04]  /*200b0*/  LOP3.LUT R0, R0, 0x1f, RZ, 0xc0, !PT ;  /* 0x0000001f00007812 */ /* 0x004fc800078ec0ff */
[----:B------:R-:W-:-:S13]  /*200c0*/  ISETP.NE.AND P0, PT, R0, RZ, PT ;  /* 0x000000ff0000720c */ /* 0x000fda0003f05270 */
[----:B0-----:R-:W0:Y:S01]  /*200d0*/  @!P0 S2R R3, SR_CgaCtaId ;  /* 0x0000000000038919 */ /* 0x001e220000008800 */
[----:B------:R-:W-:-:S04]  /*200e0*/  @!P0 MOV R0, 0x400 ;  /* 0x0000040000008802 */ /* 0x000fc80000000f00 */
[----:B0-----:R-:W-:-:S05]  /*200f0*/  @!P0 LEA R23, R3, R0, 0x18 ;  /* 0x0000000003178211 */ /* 0x001fca00078ec0ff */
[----:B------:R0:W-:Y:S01]  /*20100*/  @!P0 STS.128 [R23+0x28cd0], R16 ;  /* 0x028cd01017008388 */ /* 0x0001e20000000c00 */
[----:B------:R-:W-:Y:S06]  /*20110*/  BAR.ARV 0x5, 0x180 ;  /* 0x0146000000007b1d */ /* 0x000fec0000002000 */
.L_x_6118:
[----:B------:R-:W-:Y:S02]  /*20120*/  ULDC UR4, c[0x0][0xc3c] ;  /* 0x00030f0000047ab9 */ /* 0x000fe40000000800 */
[----:B0-----:R-:W-:-:S13]  /*20130*/  ISETP.GE.AND P0, PT, R19, UR4, PT ;  /* 0x0000000413007c0c */ /* 0x001fda000bf06270 */
[----:B------:R-:W-:Y:S05]  /*20140*/  @!P0 BRA `(.L_x_6130) ;  /* 0xffffff94002c8947 */ /* 0x000fea000383ffff */
[----:B------:R-:W-:Y:S05]  /*20150*/  BSYNC B8 ;  /* 0x0000000000087941 */ /* 0x000fea0003800000 */
.L_x_6007:
[----:B------:R-:W5:Y:S01]  /*20160*/  LDL.LU R0, [R1+0x1c] ;  /* 0x00001c0001007983 */ /* 0x000f620000300800 */
[----:B------:R-:W-:Y:S01]  /*20170*/  BSSY B0, `(.L_x_6131) ;  /* 0x000000b000007945 */ /* 0x000fe20003800000 */
[----:B------:R-:W1:Y:S01]  /*20180*/  S2R R5, SR_CgaCtaId ;  /* 0x0000000000057919 */ /* 0x000e620000008800 */
[----:B-----5:R-:W-:-:S05]  /*20190*/  VIADD R0, R0, 0x1 ;  /* 0x0000000100007836 */ /* 0x020fca0000000000 */
        /* <DEDUP_REMOVED lines=8> */
.L_x_6274:
[----:B------:R-:W-:Y:S05]  /*20220*/  BSYNC B0 ;  /* 0x0000000000007941 */ /* 0x000fea0003800000 */
.L_x_6131:
[----:B------:R-:W-:-:S03]  /*20230*/  UMOV UR4, 0xffffffff ;  /* 0xffffffff00047882 */ /* 0x000fc60000000000 */
[----:B------:R-:W-:Y:S05]  /*20240*/  BRA.DIV UR4, `(.L_x_6133) ;  /* 0x0000004204747947 */ /* 0x000fea000b800000 */
[----:B0-----:R-:W0:Y:S02]  /*20250*/  S2R R0, SR_TID.X ;  /* 0x0000000000007919 */ /* 0x001e240000002100 */
[----:B0-----:R-:W-:-:S04]  /*20260*/  SHF.R.U32.HI R0, RZ, 0x5, R0 ;  /* 0x00000005ff007819 */ /* 0x001fc80000011600 */
[----:B------:R-:W-:-:S05]  /*20270*/  LOP3.LUT R0, R0, 0x3, RZ, 0xc0, !PT ;  /* 0x0000000300007812 */ /* 0x000fca00078ec0ff */
[----:B------:R0:W1:Y:S02]  /*20280*/  SHFL.IDX PT, R14, R0, RZ, 0x1f ;  /* 0x00001fff000e7589 */ /* 0x00006400000e0000 */
.L_x_6277:
[----:B-1----:R-:W-:-:S13]  /*20290*/  ISETP.NE.AND P0, PT, R14, RZ, PT ;  /* 0x000000ff0e00720c */ /* 0x002fda0003f05270 */
[----:B------:R-:W-:Y:S05]  /*202a0*/  @P0 BRA `(.L_x_5778) ;  /* 0x0000000000880947 */ /* 0x000fea0003800000 */
[----:B------:R-:W-:-:S03]  /*202b0*/  UMOV UR4, 0xffffffff ;  /* 0xffffffff00047882 */ /* 0x000fc60000000000 */
[----:B------:R-:W-:Y:S05]  /*202c0*/  BRA.DIV UR4, `(.L_x_6134) ;  /* 0x0000004204887947 */ /* 0x000fea000b800000 */
[----:B------:R-:W-:-:S13]  /*202d0*/  ELECT P6, URZ, PT ;  /* 0x00000000003f782f */ /* 0x000fda00038c0000 */
.L_x_6280:
[----:B------:R-:W-:Y:S05]  /*202e0*/  @!P6 BRA `(.L_x_5778) ;  /* 0x000000000078e947 */ /* 0x000fea0003800000 */
[----:B------:R-:W-:-:S06]  /*202f0*/  ULOP3.LUT UR4, UR36, 0x2, URZ, 0xfc, !UPT ;  /* 0x0000000224047892 */ /* 0x000fcc000f8efc3f */
[----:B0-----:R-:W-:-:S05]  /*20300*/  IMAD.U32 R0, RZ, RZ, UR4 ;  /* 0x00000004ff007e24 */ /* 0x001fca000f8e00ff */
[----:B------:R-:W-:-:S13]  /*20310*/  ISETP.NE.AND P0, PT, R0, 0x3, PT ;  /* 0x000000030000780c */ /* 0x000fda0003f05270 */
[----:B------:R-:W-:Y:S05]  /*20320*/  @!P0 BRA `(.L_x_6135) ;  /* 0x0000000000048947 */ /* 0x000fea0003800000 */
[----:B------:R-:W-:Y:S01]  /*20330*/  BPT.TRAP 0x1 ;  /* 0x000000040000795c */ /* 0x000fe20000300000 */
.L_x_6135:
[C---:B------:R-:W-:Y:S01]  /*20340*/  IMAD R5, R25.reuse, 0x8, R4 ;  /* 0x0000000819057824 */ /* 0x040fe200078e0204 */
[----:B------:R-:W-:Y:S01]  /*20350*/  SHF.L.U32 R0, R26, 0x1f, RZ ;  /* 0x0000001f1a007819 */ /* 0x000fe200000006ff */
[----:B------:R-:W-:-:S03]  /*20360*/  VIADD R25, R25, 0x1 ;  /* 0x0000000119197836 */ /* 0x000fc60000000000 */
[----:B------:R-:W0:Y:S02]  /*20370*/  SYNCS.PHASECHK.TRANS64.TRYWAIT P1, [R5+URZ+0x28c40], R0 ;  /* 0x028c4000050075a7 */ /* 0x000e24000802017f */
[----:B------:R-:W-:-:S04]  /*20380*/  ISETP.NE.AND P2, PT, R25, 0x2, PT ;  /* 0x000000021900780c */ /* 0x000fc80003f45270 */
[----:B------:R-:W-:Y:S01]  /*20390*/  SEL R3, RZ, 0x1, P2 ;  /* 0x00000001ff037807 */ /* 0x000fe20001000000 */
[----:B0-----:R-:W-:Y:S08]  /*203a0*/  @!P1 BRA `(.L_x_6136) ;  /* 0x0000004000709947 */ /* 0x001ff00003800000 */
.L_x_6281:
[----:B------:R-:W-:Y:S02]  /*203b0*/  SEL R25, R25, RZ, P2 ;  /* 0x000000ff19197207 */ /* 0x000fe40001000000 */
[----:B------:R-:W-:Y:S01]  /*203c0*/  LOP3.LUT R2, R26, R3, RZ, 0x3c, !PT ;  /* 0x000000031a027212 */ /* 0x000fe200078e3cff */
[----:B------:R-:W-:Y:S06]  /*203d0*/  @!P0 BRA `(.L_x_6137) ;  /* 0x0000000000048947 */ /* 0x000fec0003800000 */
[----:B------:R-:W-:Y:S01]  /*203e0*/  BPT.TRAP 0x1 ;  /* 0x000000040000795c */ /* 0x000fe20000300000 */
.L_x_6137:
[----:B------:R-:W-:Y:S01]  /*203f0*/  IMAD R25, R25, 0x8, R4 ;  /* 0x0000000819197824 */ /* 0x000fe200078e0204 */
[----:B------:R-:W-:-:S04]  /*20400*/  SHF.L.U32 R2, R2, 0x1f, RZ ;  /* 0x0000001f02027819 */ /* 0x000fc800000006ff */
[----:B------:R-:W1:Y:S02]  /*20410*/  SYNCS.PHASECHK.TRANS64.TRYWAIT P1, [R25+URZ+0x28c40], R2 ;  /* 0x028c4002190075a7 */ /* 0x000e64000802017f */
[----:B-1----:R-:W-:Y:S05]  /*20420*/  @!P1 BRA `(.L_x_6138) ;  /* 0x0000004000649947 */ /* 0x002fea0003800000 */
.L_x_6282:
[----:B------:R-:W-:Y:S05]  /*20430*/  @!P0 BRA `(.L_x_6139) ;  /* 0x0000000000048947 */ /* 0x000fea0003800000 */
[----:B------:R-:W-:Y:S01]  /*20440*/  BPT.TRAP 0x1 ;  /* 0x000000040000795c */ /* 0x000fe20000300000 */
.L_x_6139:
[----:B------:R-:W5:Y:S02]  /*20450*/  SYNCS.PHASECHK.TRANS64.TRYWAIT P1, [R5+URZ+0x28c60], R0 ;  /* 0x028c6000050075a7 */ /* 0x000f64000802017f */
[----:B-----5:R-:W-:Y:S05]  /*20460*/  @!P1 BRA `(.L_x_6140) ;  /* 0x0000004000689947 */ /* 0x020fea0003800000 */
.L_x_6283:
[----:B------:R-:W-:Y:S05]  /*20470*/  @!P0 BRA `(.L_x_6141) ;  /* 0x0000000000048947 */ /* 0x000fea0003800000 */
[----:B------:R-:W-:Y:S01]  /*20480*/  BPT.TRAP 0x1 ;  /* 0x000000040000795c */ /* 0x000fe20000300000 */
.L_x_6141:
[----:B------:R0:W0:Y:S02]  /*20490*/  SYNCS.PHASECHK.TRANS64.TRYWAIT P0, [R25+URZ+0x28c60], R2 ;  /* 0x028c6002190075a7 */ /* 0x000024000800017f */
[----:B0-----:R-:W-:Y:S05]  /*204a0*/  @!P0 NANOSLEEP.SYNCS 0x989680 ;  /* 0x009896800000895d */ /* 0x001fea0003900000 */
[----:B------:R-:W0:Y:S02]  /*204b0*/  @!P0 SYNCS.PHASECHK.TRANS64 P0, [R25+URZ+0x28c60], R2 ;  /* 0x028c6002190085a7 */ /* 0x000e24000800007f */
[----:B0-----:R-:W-:Y:S05]  /*204c0*/  @!P0 BRA `(.L_x_6141) ;  /* 0xfffffffc00f08947 */ /* 0x001fea000383ffff */
.L_x_5778:
[----:B------:R-:W-:Y:S05]  /*204d0*/  BSYNC B9 ;  /* 0x0000000000097941 */ /* 0x000fea0003800000 */
.L_x_5775:
[----:B------:R-:W-:Y:S05]  /*204e0*/  EXIT ;  /* 0x000000000000794d */ /* 0x000fea0003800000 */
.L_x_5802:
[----:B0-----:R0:W1:Y:S02]  /*204f0*/  SYNCS.PHASECHK.TRANS64.TRYWAIT P5, [R63+URZ+0x28c90], R72 ;  /* 0x028c90483f0075a7 */ /* 0x00106400080a017f */
[----:B-1----:R-:W-:Y:S05]  /*20500*/  @!P5 NANOSLEEP.SYNCS 0x989680 ;  /* 0x009896800000d95d */ /* 0x002fea0003900000 */
[----:B------:R-:W1:Y:S02]  /*20510*/  @!P5 SYNCS.PHASECHK.TRANS64 P5, [R63+URZ+0x28c90], R72 ;  /* 0x028c90483f00d5a7 */ /* 0x000e6400080a007f */
[----:B-1----:R-:W-:Y:S05]  /*20520*/  @!P5 BRA `(.L_x_5802) ;  /* 0xfffffffc00f0d947 */ /* 0x002fea000383ffff */
[----:B------:R-:W-:Y:S05]  /*20530*/  BRA `(.L_x_6142) ;  /* 0xfffffe2800487947 */ /* 0x000fea000383ffff */
.L_x_5803:
        /* <DEDUP_REMOVED lines=8> */
.L_x_6144:
[----:B------:R-:W-:Y:S05]  /*205c0*/  BSYNC B1 ;  /* 0x0000000000017941 */ /* 0x000fea0003800000 */
.L_x_6143:
        /* <DEDUP_REMOVED lines=8> */
.L_x_6145:
[----:B------:R-:W-:Y:S05]  /*20650*/  BRA `(.L_x_6146) ;  /* 0xfffffe2800147947 */ /* 0x000fea000383ffff */
.L_x_5813:
[----:B0-----:R0:W1:Y:S02]  /*20660*/  SYNCS.PHASECHK.TRANS64.TRYWAIT P6, [R63+URZ+0x28c90], R72 ;  /* 0x028c90483f0075a7 */ /* 0x00106400080c017f */
[----:B-1----:R-:W-:Y:S05]  /*20670*/  @!P6 NANOSLEEP.SYNCS 0x989680 ;  /* 0x009896800000e95d */ /* 0x002fea0003900000 */
[----:B------:R-:W1:Y:S02]  /*20680*/  @!P6 SYNCS.PHASECHK.TRANS64 P6, [R63+URZ+0x28c90], R72 ;  /* 0x028c90483f00e5a7 */ /* 0x000e6400080c007f */
[----:B-1----:R-:W-:Y:S05]  /*20690*/  @!P6 BRA `(.L_x_5813) ;  /* 0xfffffffc00f0e947 */ /* 0x002fea000383ffff */
[----:B------:R-:W-:Y:S05]  /*206a0*/  BRA `(.L_x_6147) ;  /* 0xfffffe3000a07947 */ /* 0x000fea000383ffff */
.L_x_5814:
        /* <DEDUP_REMOVED lines=8> */
.L_x_6149:
[----:B------:R-:W-:Y:S05]  /*20730*/  BSYNC B1 ;  /* 0x0000000000017941 */ /* 0x000fea0003800000 */
.L_x_6148:
        /* <DEDUP_REMOVED lines=8> */
.L_x_6150:
[----:B------:R-:W-:Y:S01]  /*207c0*/  MOV R69, R14 ;  /* 0x0000000e00457202 */ /* 0x000fe20000000f00 */
[----:B------:R-:W-:Y:S06]  /*207d0*/  BRA `(.L_x_6151) ;  /* 0xfffffe3000687947 */ /* 0x000fec000383ffff */
.L_x_5819:
[----:B-1----:R1:W2:Y:S02]  /*207e0*/  SYNCS.PHASECHK.TRANS64.TRYWAIT P4, [R63+URZ+0x28c90], R72 ;  /* 0x028c90483f0075a7 */ /* 0x0022a4000808017f */
[----:B--2---:R-:W-:Y:S05]  /*207f0*/  @!P4 NANOSLEEP.SYNCS 0x989680 ;  /* 0x009896800000c95d */ /* 0x004fea0003900000 */
[----:B------:R-:W2:Y:S02]  /*20800*/  @!P4 SYNCS.PHASECHK.TRANS64 P4, [R63+URZ+0x28c90], R72 ;  /* 0x028c90483f00c5a7 */ /* 0x000ea4000808007f */
[----:B--2---:R-:W-:Y:S05]  /*20810*/  @!P4 BRA `(.L_x_5819) ;  /* 0xfffffffc00f0c947 */ /* 0x004fea000383ffff */
[----:B------:R-:W-:Y:S05]  /*20820*/  BRA `(.L_x_6152) ;  /* 0xfffffe3800807947 */ /* 0x000fea000383ffff */
.L_x_5820:
[----:B------:R-:W-:Y:S01]  /*20830*/  BSSY B1, `(.L_x_6153) ;  /* 0x0000007000017945 */ /* 0x000fe20003800000 */
[----:B------:R-:W-:Y:S02]  /*20840*/  IMAD.MOV.U32 R12, RZ, RZ, RZ ;  /* 0x000000ffff0c7224 */ /* 0x000fe400078e00ff */
[----:B------:R-:W-:Y:S02]  /*20850*/  IMAD.MOV.U32 R11, RZ, RZ, 0x1c1f ;  /* 0x00001c1fff0b7424 */ /* 0x000fe400078e00ff */
[----:B------:R-:W-:-:S07]  /*20860*/  IMAD.MOV.U32 R15, RZ, RZ, -0x1 ;  /* 0xffffffffff0f7424 */ /* 0x000fce00078e00ff */
[----:B-1----:R-:W-:Y:S05]  /*20870*/  WARPSYNC.COLLECTIVE R15, `(.L_x_6154) ;  /* 0x000000000f087348 */ /* 0x002fea0003c00000 */
[----:B------:R0:W2:Y:S02]  /*20880*/  SHFL.IDX P6, R14, R13, R12, R11 ;  /* 0x0000000c0d0e7389 */ /* 0x0000a400000c000b */
[----:B012---:R-:W-:Y:S01]  /*20890*/  ENDCOLLECTIVE ;  /* 0x000000000000791b */ /* 0x007fe20003800000 */
.L_x_6154:
[----:B------:R-:W-:Y:S05]  /*208a0*/  BSYNC B1 ;  /* 0x0000000000017941 */ /* 0x000fea0003800000 */
.L_x_6153:
        /* <DEDUP_REMOVED lines=8> */
.L_x_6155:
[----:B------:R-:W-:Y:S05]  /*20930*/  BRA `(.L_x_6156) ;  /* 0xfffffe3800a87947 */ /* 0x000fea000383ffff */
.L_x_5824:
[----:B--2---:R2:W4:Y:S02]  /*20940*/  SYNCS.PHASECHK.TRANS64.TRYWAIT P3, [R63+URZ+0x28cb0], R72 ;  /* 0x028cb0483f0075a7 */ /* 0x004524000806017f */
[----:B----4-:R-:W-:Y:S05]  /*20950*/  @!P3 NANOSLEEP.SYNCS 0x989680 ;  /* 0x009896800000b95d */ /* 0x010fea0003900000 */
[----:B------:R-:W4:Y:S02]  /*20960*/  @!P3 SYNCS.PHASECHK.TRANS64 P3, [R63+URZ+0x28cb0], R72 ;  /* 0x028cb0483f00b5a7 */ /* 0x000f24000806007f */
[----:B----4-:R-:W-:Y:S05]  /*20970*/  @!P3 BRA `(.L_x_5824) ;  /* 0xfffffffc00f0b947 */ /* 0x010fea000383ffff */
[----:B------:R-:W-:Y:S05]  /*20980*/  BRA `(.L_x_6157) ;  /* 0xfffffe3c00347947 */ /* 0x000fea000383ffff */
.L_x_5843:
[----:B0-----:R0:W1:Y:S02]  /*20990*/  SYNCS.PHASECHK.TRANS64.TRYWAIT P1, [R3+URZ+0x28c50], R6 ;  /* 0x028c5006030075a7 */ /* 0x001064000802017f */
[----:B-1----:R-:W-:Y:S05]  /*209a0*/  @!P1 NANOSLEEP.SYNCS 0x989680 ;  /* 0x009896800000995d */ /* 0x002fea0003900000 */
[----:B------:R-:W1:Y:S02]  /*209b0*/  @!P1 SYNCS.PHASECHK.TRANS64 P1, [R3+URZ+0x28c50], R6 ;  /* 0x028c5006030095a7 */ /* 0x000e64000802007f */
[----:B-1----:R-:W-:Y:S05]  /*209c0*/  @!P1 BRA `(.L_x_5843) ;  /* 0xfffffffc00f09947 */ /* 0x002fea000383ffff */
[----:B------:R-:W-:Y:S05]  /*209d0*/  BRA `(.L_x_6158) ;  /* 0xfffffe5000347947 */ /* 0x000fea000383ffff */
.L_x_5851:
[----:B-1----:R1:W2:Y:S02]  /*209e0*/  SYNCS.PHASECHK.TRANS64.TRYWAIT P1, [R5+URZ+0x28c50], R14 ;  /* 0x028c500e050075a7 */ /* 0x0022a4000802017f */
[----:B--2---:R-:W-:Y:S05]  /*209f0*/  @!P1 NANOSLEEP.SYNCS 0x989680 ;  /* 0x009896800000995d */ /* 0x004fea0003900000 */
[----:B------:R-:W2:Y:S02]  /*20a00*/  @!P1 SYNCS.PHASECHK.TRANS64 P1, [R5+URZ+0x28c50], R14 ;  /* 0x028c500e050095a7 */ /* 0x000ea4000802007f */
[----:B--2---:R-:W-:Y:S05]  /*20a10*/  @!P1 BRA `(.L_x_5851) ;  /* 0xfffffffc00f09947 */ /* 0x004fea000383ffff */
[----:B------:R-:W-:Y:S05]  /*20a20*/  BRA `(.L_x_5850) ;  /* 0xfffffe5c00607947 */ /* 0x000fea000383ffff */
.L_x_5873:
        /* <DEDUP_REMOVED lines=8> */
.L_x_6160:
[----:B------:R-:W-:Y:S05]  /*20ab0*/  BSYNC B1 ;  /* 0x0000000000017941 */ /* 0x000fea0003800000 */
.L_x_6159:
        /* <DEDUP_REMOVED lines=8> */
.L_x_6161:
[----:B------:R-:W-:Y:S02]  /*20b40*/  IMAD.MOV.U32 R13, RZ, RZ, R10 ;  /* 0x000000ffff0d7224 */ /* 0x000fe400078e000a */
[----:B------:R-:W-:-:S07]  /*20b50*/  IMAD.MOV.U32 R0, RZ, RZ, R14 ;  /* 0x000000ffff007224 */ /* 0x000fce00078e000e */
[----:B------:R-:W-:Y:S05]  /*20b60*/  WARPSYNC.COLLECTIVE R15, `(.L_x_6162) ;  /* 0x000000000f087348 */ /* 0x000fea0003c00000 */
[----:B------:R0:W1:Y:S02]  /*20b70*/  SHFL.IDX P6, R14, R13, R12, R11 ;  /* 0x0000000c0d0e7389 */ /* 0x00006400000c000b */
[----:B01----:R-:W-:Y:S01]  /*20b80*/  ENDCOLLECTIVE ;  /* 0x000000000000791b */ /* 0x003fe20003800000 */
.L_x_6162:
[----:B------:R-:W-:Y:S02]  /*20b90*/  IMAD.MOV.U32 R13, RZ, RZ, R7 ;  /* 0x000000ffff0d7224 */ /* 0x000fe400078e0007 */
[----:B------:R-:W-:-:S07]  /*20ba0*/  IMAD.MOV.U32 R5, RZ, RZ, R14 ;  /* 0x000000ffff057224 */ /* 0x000fce00078e000e */
[----:B------:R-:W-:Y:S05]  /*20bb0*/  WARPSYNC.COLLECTIVE R15, `(.L_x_6163) ;  /* 0x000000000f087348 */ /* 0x000fea0003c00000 */
[----:B------:R0:W1:Y:S02]  /*20bc0*/  SHFL.IDX P6, R14, R13, R12, R11 ;  /* 0x0000000c0d0e7389 */ /* 0x00006400000c000b */
[----:B01----:R-:W-:Y:S01]  /*20bd0*/  ENDCOLLECTIVE ;  /* 0x000000000000791b */ /* 0x003fe20003800000 */
.L_x_6163:
[----:B------:R-:W-:Y:S05]  /*20be0*/  BRA `(.L_x_6164) ;  /* 0xfffffe7800347947 */ /* 0x000fea000383ffff */
.L_x_5876:
        /* <DEDUP_REMOVED lines=8> */
.L_x_6166:
[----:B------:R-:W-:Y:S05]  /*20c70*/  BSYNC B1 ;  /* 0x0000000000017941 */ /* 0x000fea0003800000 */
.L_x_6165:
        /* <DEDUP_REMOVED lines=8> */
.L_x_6167:
[----:B------:R-:W-:Y:S02]  /*20d00*/  IMAD.MOV.U32 R13, RZ, RZ, R10 ;  /* 0x000000ffff0d7224 */ /* 0x000fe400078e000a */
[----:B------:R-:W-:-:S07]  /*20d10*/  IMAD.MOV.U32 R0, RZ, RZ, R14 ;  /* 0x000000ffff007224 */ /* 0x000fce00078e000e */
[----:B------:R-:W-:Y:S05]  /*20d20*/  WARPSYNC.COLLECTIVE R15, `(.L_x_6168) ;  /* 0x000000000f087348 */ /* 0x000fea0003c00000 */
[----:B------:R0:W1:Y:S02]  /*20d30*/  SHFL.IDX P6, R14, R13, R12, R11 ;  /* 0x0000000c0d0e7389 */ /* 0x00006400000c000b */
[----:B01----:R-:W-:Y:S01]  /*20d40*/  ENDCOLLECTIVE ;  /* 0x000000000000791b */ /* 0x003fe20003800000 */
.L_x_6168:
[----:B------:R-:W-:Y:S02]  /*20d50*/  IMAD.MOV.U32 R13, RZ, RZ, R7 ;  /* 0x000000ffff0d7224 */ /* 0x000fe400078e0007 */
[----:B------:R-:W-:-:S07]  /*20d60*/  IMAD.MOV.U32 R5, RZ, RZ, R14 ;  /* 0x000000ffff057224 */ /* 0x000fce00078e000e */
[----:B------:R-:W-:Y:S05]  /*20d70*/  WARPSYNC.COLLECTIVE R15, `(.L_x_6169) ;  /* 0x000000000f087348 */ /* 0x000fea0003c00000 */
[----:B------:R0:W1:Y:S02]  /*20d80*/  SHFL.IDX P6, R14, R13, R12, R11 ;  /* 0x0000000c0d0e7389 */ /* 0x00006400000c000b */
[----:B01----:R-:W-:Y:S01]  /*20d90*/  ENDCOLLECTIVE ;  /* 0x000000000000791b */ /* 0x003fe20003800000 */
.L_x_6169:
[----:B------:R-:W-:Y:S05]  /*20da0*/  BRA `(.L_x_6170) ;  /* 0xfffffe7800907947 */ /* 0x000fea000383ffff */
.L_x_5880:
[----:B0-----:R0:W1:Y:S02]  /*20db0*/  SYNCS.PHASECHK.TRANS64.TRYWAIT P0, [R2+URZ+0x28c00], R35 ;  /* 0x028c0023020075a7 */ /* 0x001064000800017f */
[----:B-1----:R-:W-:Y:S05]  /*20dc0*/  @!P0 NANOSLEEP.SYNCS 0x989680 ;  /* 0x009896800000895d */ /* 0x002fea0003900000 */
[----:B------:R-:W1:Y:S02]  /*20dd0*/  @!P0 SYNCS.PHASECHK.TRANS64 P0, [R2+URZ+0x28c00], R35 ;  /* 0x028c0023020085a7 */ /* 0x000e64000800007f */
[----:B-1----:R-:W-:Y:S05]  /*20de0*/  @!P0 BRA `(.L_x_5880) ;  /* 0xfffffffc00f08947 */ /* 0x002fea000383ffff */
[----:B------:R-:W-:Y:S05]  /*20df0*/  BRA `(.L_x_6171) ;  /* 0xfffffe7c00947947 */ /* 0x000fea000383ffff */
.L_x_5888:
[----:B------:R-:W0:Y:S01]  /*20e00*/  LDC R37, c[0x0][0x3f4] ;  /* 0x0000fd00ff257b82 */ /* 0x000e220000000800 */
        /* <DEDUP_REMOVED lines=8> */
.L_x_6173:
[----:B------:R-:W-:Y:S05]  /*20e90*/  BSYNC B1 ;  /* 0x0000000000017941 */ /* 0x000fea0003800000 */
.L_x_6172:
[----:B------:R-:W-:Y:S01]  /*20ea0*/  IMAD.MOV.U32 R13, RZ, RZ, R25 ;  /* 0x000000ffff0d7224 */ /* 0x000fe200078e0019 */
[----:B------:R-:W-:Y:S01]  /*20eb0*/  MOV R15, 0xffffffff ;  /* 0xffffffff000f7802 */ /* 0x000fe20000000f00 */
[----:B------:R-:W-:Y:S01]  /*20ec0*/  IMAD.MOV.U32 R12, RZ, RZ, RZ ;  /* 0x000000ffff0c7224 */ /* 0x000fe200078e00ff */
[----:B------:R-:W-:Y:S01]  /*20ed0*/  ISETP.GE.AND P0, PT, R16, R37, PT ;  /* 0x000000251000720c */ /* 0x000fe20003f06270 */
[----:B------:R-:W-:Y:S02]  /*20ee0*/  IMAD.MOV.U32 R11, RZ, RZ, 0x1c1f ;  /* 0x00001c1fff0b7424 */ /* 0x000fe400078e00ff */
[----:B------:R-:W-:Y:S02]  /*20ef0*/  IMAD.MOV.U32 R0, RZ, RZ, R14 ;  /* 0x000000ffff007224 */ /* 0x000fe400078e000e */
[----:B------:R-:W-:-:S08]  /*20f00*/  IMAD R34, R23, R34, RZ ;  /* 0x0000002217227224 */ /* 0x000fd000078e02ff */
[----:B------:R-:W-:Y:S05]  /*20f10*/  WARPSYNC.COLLECTIVE R15, `(.L_x_6174) ;  /* 0x000000000f087348 */ /* 0x000fea0003c00000 */
[----:B------:R0:W1:Y:S02]  /*20f20*/  SHFL.IDX P6, R14, R13, R12, R11 ;  /* 0x0000000c0d0e7389 */ /* 0x00006400000c000b */
[----:B01----:R-:W-:Y:S01]  /*20f30*/  ENDCOLLECTIVE ;  /* 0x000000000000791b */ /* 0x003fe20003800000 */
.L_x_6174:
[----:B------:R-:W-:Y:S01]  /*20f40*/  ISETP.GE.OR P1, PT, R39, R34, P0 ;  /* 0x000000222700720c */ /* 0x000fe20000726670 */
[----:B------:R-:W-:-:S12]  /*20f50*/  IMAD.MOV.U32 R13, RZ, RZ, R24 ;  /* 0x000000ffff0d7224 */ /* 0x000fd800078e0018 */
[C---:B------:R-:W-:Y:S01]  /*20f60*/  @!P1 IMAD.SHL.U32 R5, R16.reuse, 0x2, RZ ;  /* 0x0000000210059824 */ /* 0x040fe200078e00ff */
[----:B------:R-:W-:Y:S01]  /*20f70*/  @!P1 SHF.L.U64.HI R21, R16, 0x1, R17 ;  /* 0x0000000110159819 */ /* 0x000fe20000010211 */
[----:B------:R-:W-:-:S07]  /*20f80*/  IMAD.MOV.U32 R3, RZ, RZ, R14 ;  /* 0x000000ffff037224 */ /* 0x000fce00078e000e */
[----:B------:R-:W-:Y:S05]  /*20f90*/  WARPSYNC.COLLECTIVE R15, `(.L_x_6175) ;  /* 0x000000000f087348 */ /* 0x000fea0003c00000 */
[----:B------:R0:W1:Y:S02]  /*20fa0*/  SHFL.IDX P6, R14, R13, R12, R11 ;  /* 0x0000000c0d0e7389 */ /* 0x00006400000c000b */
[----:B01----:R-:W-:Y:S01]  /*20fb0*/  ENDCOLLECTIVE ;  /* 0x000000000000791b */ /* 0x003fe20003800000 */
.L_x_6175:
[----:B------:R-:W-:-:S05]  /*20fc0*/  @!P1 IADD3 R6, P2, R3, R5, RZ ;  /* 0x0000000503069210 */ /* 0x000fca0007f5e0ff */
[----:B------:R-:W-:Y:S02]  /*20fd0*/  @!P1 IMAD.X R7, R0, 0x1, R21, P2 ;  /* 0x0000000100079824 */ /* 0x000fe400010e0615 */
[----:B------:R-:W-:Y:S02]  /*20fe0*/  IMAD.MOV.U32 R13, RZ, RZ, R27 ;  /* 0x000000ffff0d7224 */ /* 0x000fe400078e001b */
[----:B------:R-:W-:-:S07]  /*20ff0*/  IMAD.MOV.U32 R4, RZ, RZ, R14 ;  /* 0x000000ffff047224 */ /* 0x000fce00078e000e */
[----:B------:R-:W-:Y:S05]  /*21000*/  WARPSYNC.COLLECTIVE R15, `(.L_x_6176) ;  /* 0x000000000f087348 */ /* 0x000fea0003c00000 */
[----:B------:R0:W1:Y:S02]  /*21010*/  SHFL.IDX P6, R14, R13, R12, R11 ;  /* 0x0000000c0d0e7389 */ /* 0x00006400000c000b */
[----:B01----:R-:W-:Y:S01]  /*21020*/  ENDCOLLECTIVE ;  /* 0x000000000000791b */ /* 0x003fe20003800000 */
.L_x_6176:
[----:B------:R-:W2:Y:S01]  /*21030*/  @!P1 LD.E.128 R8, desc[UR40][R6.64] ;  /* 0x0000002806089980 */ /* 0x000ea2000c101d00 */
[----:B------:R-:W-:-:S05]  /*21040*/  @!P1 IADD3 R14, P2, R14, R5, RZ ;  /* 0x000000050e0e9210 */ /* 0x000fca0007f5e0ff */
[----:B------:R-:W-:-:S04]  /*21050*/  @!P1 IMAD.X R3, R4, 0x1, R21, P2 ;  /* 0x0000000104039824 */ /* 0x000fc800010e0615 */
[----:B------:R-:W-:-:S05]  /*21060*/  @!P1 IMAD.MOV.U32 R15, RZ, RZ, R3 ;  /* 0x000000ffff0f9224 */ /* 0x000fca00078e0003 */
[----:B------:R0:W5:Y:S01]  /*21070*/  @!P1 LD.E.128 R4, desc[UR40][R14.64] ;  /* 0x000000280e049980 */ /* 0x000162000c101d00 */
[----:B------:R-:W-:Y:S01]  /*21080*/  CS2R R32, SRZ ;  /* 0x0000000000207805 */ /* 0x000fe2000001ff00 */
[----:B------:R-:W-:Y:S01]  /*21090*/  IMAD.MOV.U32 R13, RZ, RZ, R26 ;  /* 0x000000ffff0d7224 */ /* 0x000fe200078e001a */
[----:B------:R-:W-:Y:S01]  /*210a0*/  CS2R R30, SRZ ;  /* 0x00000000001e7805 */ /* 0x000fe2000001ff00 */
[----:B------:R-:W-:Y:S01]  /*210b0*/  IMAD.MOV.U32 R12, RZ, RZ, 0x1 ;  /* 0x00000001ff0c7424 */ /* 0x000fe200078e00ff */
[----:B------:R-:W-:Y:S02]  /*210c0*/  CS2R R28, SRZ ;  /* 0x00000000001c7805 */ /* 0x000fe4000001ff00 */
[----:B------:R-:W-:Y:S01]  /*210d0*/  CS2R R20, SRZ ;  /* 0x0000000000147805 */ /* 0x000fe2000001ff00 */
[----:B0-----:R-:W-:Y:S02]  /*210e0*/  IMAD.MOV.U32 R15, RZ, RZ, -0x1 ;  /* 0xffffffffff0f7424 */ /* 0x001fe400078e00ff */
[----:B--2---:R-:W-:-:S02]  /*210f0*/  @!P1 IMAD.MOV.U32 R33, RZ, RZ, R11 ;  /* 0x000000ffff219224 */ /* 0x004fc400078e000b */
[----:B------:R-:W-:Y:S02]  /*21100*/  IMAD.MOV.U32 R11, RZ, RZ, 0x1c1f ;  /* 0x00001c1fff0b7424 */ /* 0x000fe400078e00ff */
[----:B------:R-:W-:Y:S02]  /*21110*/  @!P1 IMAD.MOV.U32 R30, RZ, RZ, R8 ;  /* 0x000000ffff1e9224 */ /* 0x000fe400078e0008 */
[----:B------:R-:W-:-:S07]  /*21120*/  @!P1 IMAD.MOV.U32 R31, RZ, RZ, R9 ;  /* 0x000000ffff1f9224 */ /* 0x000fce00078e0009 */
[----:B-----5:R-:W-:Y:S05]  /*21130*/  WARPSYNC.COLLECTIVE R15, `(.L_x_6177) ;  /* 0x000000000f087348 */ /* 0x020fea0003c00000 */
[----:B------:R0:W1:Y:S02]  /*21140*/  SHFL.IDX P6, R14, R13, R12, R11 ;  /* 0x0000000c0d0e7389 */ /* 0x00006400000c000b */
[----:B01---5:R-:W-:Y:S01]  /*21150*/  ENDCOLLECTIVE ;  /* 0x000000000000791b */ /* 0x023fe20003800000 */
.L_x_6177:
[----:B------:R-:W-:Y:S02]  /*21160*/  IMAD.MOV.U32 R0, RZ, RZ, R30 ;  /* 0x000000ffff007224 */ /* 0x000fe400078e001e */
[----:B------:R-:W-:Y:S02]  /*21170*/  IMAD.MOV.U32 R3, RZ, RZ, R31 ;  /* 0x000000ffff037224 */ /* 0x000fe400078e001f */
[----:B------:R-:W-:Y:S01]  /*21180*/  @!P1 IMAD.MOV.U32 R32, RZ, RZ, R10 ;  /* 0x000000ffff209224 */ /* 0x000fe200078e000a */
[----:B------:R-:W-:Y:S01]  /*21190*/  PRMT R36, R36, 0x5410, R0 ;  /* 0x0000541024247816 */ /* 0x000fe20000000000 */
[----:B------:R-:W-:Y:S01]  /*211a0*/  IMAD.MOV.U32 R9, RZ, RZ, R33 ;  /* 0x000000ffff097224 */ /* 0x000fe200078e0021 */
[----:B------:R-:W-:Y:S01]  /*211b0*/  PRMT R46, R46, 0x5410, R3 ;  /* 0x000054102e2e7816 */ /* 0x000fe20000000003 */
[----:B------:R-:W-:-:S03]  /*211c0*/  IMAD.MOV.U32 R8, RZ, RZ, R32 ;  /* 0x000000ffff087224 */ /* 0x000fc600078e0020 */
[----:B------:R-:W-:Y:S01]  /*211d0*/  PRMT R36, R9, 0x7610, R36 ;  /* 0x0000761009247816 */ /* 0x000fe20000000024 */
[----:B------:R-:W-:Y:S01]  /*211e0*/  IMAD.MOV.U32 R13, RZ, RZ, R25 ;  /* 0x000000ffff0d7224 */ /* 0x000fe200078e0019 */
[----:B------:R-:W-:Y:S01]  /*211f0*/  PRMT R35, R8, 0x7610, R35 ;  /* 0x0000761008237816 */ /* 0x000fe20000000023 */
[----:B------:R-:W-:Y:S02]  /*21200*/  @!P1 IMAD.MOV.U32 R28, RZ, RZ, R4 ;  /* 0x000000ffff1c9224 */ /* 0x000fe400078e0004 */
[----:B------:R-:W-:Y:S02]  /*21210*/  @!P1 IMAD.MOV.U32 R29, RZ, RZ, R5 ;  /* 0x000000ffff1d9224 */ /* 0x000fe400078e0005 */
[----:B------:R-:W-:Y:S02]  /*21220*/  @!P1 IMAD.MOV.U32 R21, RZ, RZ, R7 ;  /* 0x000000ffff159224 */ /* 0x000fe400078e0007 */
[----:B------:R-:W-:Y:S02]  /*21230*/  @!P1 IMAD.MOV.U32 R20, RZ, RZ, R6 ;  /* 0x000000ffff149224 */ /* 0x000fe400078e0006 */
[----:B------:R-:W-:-:S07]  /*21240*/  IMAD.MOV.U32 R0, RZ, RZ, R14 ;  /* 0x000000ffff007224 */ /* 0x000fce00078e000e */
[----:B------:R-:W-:Y:S05]  /*21250*/  WARPSYNC.COLLECTIVE R15, `(.L_x_6178) ;  /* 0x000000000f087348 */ /* 0x000fea0003c00000 */
[----:B------:R0:W1:Y:S02]  /*21260*/  SHFL.IDX P6, R14, R13, R12, R11 ;  /* 0x0000000c0d0e7389 */ /* 0x00006400000c000b */
[----:B01----:R-:W-:Y:S01]  /*21270*/  ENDCOLLECTIVE ;  /* 0x000000000000791b */ /* 0x003fe20003800000 */
.L_x_6178:
[----:B------:R-:W-:Y:S02]  /*21280*/  IMAD.MOV.U32 R4, RZ, RZ, R28 ;  /* 0x000000ffff047224 */ /* 0x000fe400078e001c */
[----:B------:R-:W-:Y:S02]  /*21290*/  IMAD.MOV.U32 R5, RZ, RZ, R29 ;  /* 0x000000ffff057224 */ /* 0x000fe400078e001d */
[----:B------:R-:W-:Y:S01]  /*212a0*/  IMAD.MOV.U32 R7, RZ, RZ, R21 ;  /* 0x000000ffff077224 */ /* 0x000fe200078e0015 */
[----:B------:R-:W-:Y:S01]  /*212b0*/  PRMT R35, R35, 0x5410, R4 ;  /* 0x0000541023237816 */ /* 0x000fe20000000004 */
[----:B------:R-:W-:-:S03]  /*212c0*/  IMAD.MOV.U32 R6, RZ, RZ, R20 ;  /* 0x000000ffff067224 */ /* 0x000fc600078e0014 */
[----:B------:R-:W-:Y:S02]  /*212d0*/  PRMT R41, R7, 0x5410, R5 ;  /* 0x0000541007297816 */ /* 0x000fe40000000005 */
[----:B------:R-:W-:Y:S02]  /*212e0*/  CS2R R4, SRZ ;  /* 0x0000000000047805 */ /* 0x000fe4000001ff00 */
[----:B------:R-:W-:Y:S01]  /*212f0*/  PRMT R43, R43, 0x5410, R6 ;  /* 0x000054102b2b7816 */ /* 0x000fe20000000006 */
[----:B------:R-:W-:Y:S02]  /*21300*/  IMAD.MOV.U32 R13, RZ, RZ, R24 ;  /* 0x000000ffff0d7224 */ /* 0x000fe400078e0018 */
[----:B------:R-:W-:-:S07]  /*21310*/  IMAD.MOV.U32 R3, RZ, RZ, R14 ;  /* 0x000000ffff037224 */ /* 0x000fce00078e000e */
[----:B------:R-:W-:Y:S05]  /*21320*/  WARPSYNC.COLLECTIVE R15, `(.L_x_6179) ;  /* 0x000000000f087348 */ /* 0x000fea0003c00000 */
[----:B------:R0:W1:Y:S02]  /*21330*/  SHFL.IDX P6, R14, R13, R12, R11 ;  /* 0x0000000c0d0e7389 */ /* 0x00006400000c000b */
[----:B01----:R-:W-:Y:S01]  /*21340*/  ENDCOLLECTIVE ;  /* 0x000000000000791b */ /* 0x003fe20003800000 */
.L_x_6179:
[----:B------:R-:W-:Y:S02]  /*21350*/  IMAD.MOV.U32 R13, RZ, RZ, R27 ;  /* 0x000000ffff0d7224 */ /* 0x000fe400078e001b */
[----:B------:R-:W-:-:S07]  /*21360*/  IMAD.MOV.U32 R24, RZ, RZ, R14 ;  /* 0x000000ffff187224 */ /* 0x000fce00078e000e */
[----:B------:R-:W-:Y:S05]  /*21370*/  WARPSYNC.COLLECTIVE R15, `(.L_x_6180) ;  /* 0x000000000f087348 */ /* 0x000fea0003c00000 */
[----:B------:R0:W1:Y:S02]  /*21380*/  SHFL.IDX P6, R14, R13, R12, R11 ;  /* 0x0000000c0d0e7389 */ /* 0x00006400000c000b */
[----:B01----:R-:W-:Y:S01]  /*21390*/  ENDCOLLECTIVE ;  /* 0x000000000000791b */ /* 0x003fe20003800000 */
.L_x_6180:
[----:B------:R-:W-:Y:S05]  /*213a0*/  BRA `(.L_x_6181) ;  /* 0xfffffe8800b87947 */ /* 0x000fea000383ffff */
.L_x_5892:
[----:B0-----:R0:W1:Y:S02]  /*213b0*/  SYNCS.PHASECHK.TRANS64.TRYWAIT P1, [R2+URZ+0x28c00], R13 ;  /* 0x028c000d020075a7 */ /* 0x001064000802017f */
[----:B-1----:R-:W-:Y:S05]  /*213c0*/  @!P1 NANOSLEEP.SYNCS 0x989680 ;  /* 0x009896800000995d */ /* 0x002fea0003900000 */
[----:B------:R-:W1:Y:S02]  /*213d0*/  @!P1 SYNCS.PHASECHK.TRANS64 P1, [R2+URZ+0x28c00], R13 ;  /* 0x028c000d020095a7 */ /* 0x000e64000802007f */
[----:B-1----:R-:W-:Y:S05]  /*213e0*/  @!P1 BRA `(.L_x_5892) ;  /* 0xfffffffc00f09947 */ /* 0x002fea000383ffff */
[----:B------:R-:W-:Y:S05]  /*213f0*/  BRA `(.L_x_6182) ;  /* 0xfffffe8c00587947 */ /* 0x000fea000383ffff */
.L_x_5898:
[----:B0-----:R0:W2:Y:S02]  /*21400*/  SYNCS.PHASECHK.TRANS64.TRYWAIT P1, [R12+URZ+0x28c30], R21 ;  /* 0x028c30150c0075a7 */ /* 0x0010a4000802017f */
[----:B--2---:R-:W-:Y:S05]  /*21410*/  @!P1 NANOSLEEP.SYNCS 0x989680 ;  /* 0x009896800000995d */ /* 0x004fea0003900000 */
[----:B------:R-:W2:Y:S02]  /*21420*/  @!P1 SYNCS.PHASECHK.TRANS64 P1, [R12+URZ+0x28c30], R21 ;  /* 0x028c30150c0095a7 */ /* 0x000ea4000802007f */
[----:B--2---:R-:W-:Y:S05]  /*21430*/  @!P1 BRA `(.L_x_5898) ;  /* 0xfffffffc00f09947 */ /* 0x004fea000383ffff */
[----:B------:R-:W-:Y:S05]  /*21440*/  BRA `(.L_x_5897) ;  /* 0xfffffe9c002c7947 */ /* 0x000fea000383ffff */
.L_x_5912:
[----:B--2---:R2:W3:Y:S02]  /*21450*/  SYNCS.PHASECHK.TRANS64.TRYWAIT P1, [R12+URZ+0x28c50], R21 ;  /* 0x028c50150c0075a7 */ /* 0x0044e4000802017f */
[----:B---3--:R-:W-:Y:S05]  /*21460*/  @!P1 NANOSLEEP.SYNCS 0x989680 ;  /* 0x009896800000995d */ /* 0x008fea0003900000 */
[----:B------:R-:W3:Y:S02]  /*21470*/  @!P1 SYNCS.PHASECHK.TRANS64 P1, [R12+URZ+0x28c50], R21 ;  /* 0x028c50150c0095a7 */ /* 0x000ee4000802007f */
[----:B---3--:R-:W-:Y:S05]  /*21480*/  @!P1 BRA `(.L_x_5912) ;  /* 0xfffffffc00f09947 */ /* 0x008fea000383ffff */
[----:B------:R-:W-:Y:S05]  /*21490*/  BRA `(.L_x_5911) ;  /* 0xfffffebc00007947 */ /* 0x000fea000383ffff */
.L_x_5925:
[----:B-1----:R1:W2:Y:S02]  /*214a0*/  SYNCS.PHASECHK.TRANS64.TRYWAIT P1, [R21+URZ+0x28c30], R212 ;  /* 0x028c30d4150075a7 */ /* 0x0022a4000802017f */
[----:B--2---:R-:W-:Y:S05]  /*214b0*/  @!P1 NANOSLEEP.SYNCS 0x989680 ;  /* 0x009896800000995d */ /* 0x004fea0003900000 */
[----:B------:R-:W2:Y:S02]  /*214c0*/  @!P1 SYNCS.PHASECHK.TRANS64 P1, [R21+URZ+0x28c30], R212 ;  /* 0x028c30d4150095a7 */ /* 0x000ea4000802007f */
[----:B--2---:R-:W-:Y:S05]  /*214d0*/  @!P1 BRA `(.L_x_5925) ;  /* 0xfffffffc00f09947 */ /* 0x004fea000383ffff */
[----:B------:R-:W-:Y:S05]  /*214e0*/  BRA `(.L_x_5924) ;  /* 0xfffffec0008c7947 */ /* 0x000fea000383ffff */
.L_x_5939:
[----:B--2---:R2:W3:Y:S02]  /*214f0*/  SYNCS.PHASECHK.TRANS64.TRYWAIT P1, [R21+URZ+0x28c50], R212 ;  /* 0x028c50d4150075a7 */ /* 0x0044e4000802017f */
[----:B---3--:R-:W-:Y:S05]  /*21500*/  @!P1 NANOSLEEP.SYNCS 0x989680 ;  /* 0x009896800000995d */ /* 0x008fea0003900000 */
[----:B------:R-:W3:Y:S02]  /*21510*/  @!P1 SYNCS.PHASECHK.TRANS64 P1, [R21+URZ+0x28c50], R212 ;  /* 0x028c50d4150095a7 */ /* 0x000ee4000802007f */
[----:B---3--:R-:W-:Y:S05]  /*21520*/  @!P1 BRA `(.L_x_5939) ;  /* 0xfffffffc00f09947 */ /* 0x008fea000383ffff */
[----:B------:R-:W-:Y:S05]  /*21530*/  BRA `(.L_x_5938) ;  /* 0xfffffee800107947 */ /* 0x000fea000383ffff */
.L_x_5953:
[----:B-1----:R1:W2:Y:S02]  /*21540*/  SYNCS.PHASECHK.TRANS64.TRYWAIT P2, [R12+URZ+0x28c30], R212 ;  /* 0x028c30d40c0075a7 */ /* 0x0022a4000804017f */
[----:B--2---:R-:W-:Y:S05]  /*21550*/  @!P2 NANOSLEEP.SYNCS 0x989680 ;  /* 0x009896800000a95d */ /* 0x004fea0003900000 */
[----:B------:R-:W2:Y:S02]  /*21560*/  @!P2 SYNCS.PHASECHK.TRANS64 P2, [R12+URZ+0x28c30], R212 ;  /* 0x028c30d40c00a5a7 */ /* 0x000ea4000804007f */
[----:B--2---:R-:W-:Y:S05]  /*21570*/  @!P2 BRA `(.L_x_5953) ;  /* 0xfffffffc00f0a947 */ /* 0x004fea000383ffff */
[----:B------:R-:W-:Y:S05]  /*21580*/  BRA `(.L_x_5952) ;  /* 0xfffffeec00e47947 */ /* 0x000fea000383ffff */
.L_x_5959:
[----:B--2---:R2:W3:Y:S02]  /*21590*/  SYNCS.PHASECHK.TRANS64.TRYWAIT P2, [R12+URZ+0x28c50], R212 ;  /* 0x028c50d40c0075a7 */ /* 0x0044e4000804017f */
[----:B---3--:R-:W-:Y:S05]  /*215a0*/  @!P2 NANOSLEEP.SYNCS 0x989680 ;  /* 0x009896800000a95d */ /* 0x008fea0003900000 */
[----:B------:R-:W3:Y:S02]  /*215b0*/  @!P2 SYNCS.PHASECHK.TRANS64 P2, [R12+URZ+0x28c50], R212 ;  /* 0x028c50d40c00a5a7 */ /* 0x000ee4000804007f */
[----:B---3--:R-:W-:Y:S05]  /*215c0*/  @!P2 BRA `(.L_x_5959) ;  /* 0xfffffffc00f0a947 */ /* 0x008fea000383ffff */
[----:B------:R-:W-:Y:S05]  /*215d0*/  BRA `(.L_x_5958) ;  /* 0xffffff08004c7947 */ /* 0x000fea000383ffff */
.L_x_5968:
[----:B-1----:R1:W2:Y:S02]  /*215e0*/  SYNCS.PHASECHK.TRANS64.TRYWAIT P1, [R21+URZ+0x28c30], R209 ;  /* 0x028c30d1150075a7 */ /* 0x0022a4000802017f */
[----:B--2---:R-:W-:Y:S05]  /*215f0*/  @!P1 NANOSLEEP.SYNCS 0x989680 ;  /* 0x009896800000995d */ /* 0x004fea0003900000 */
[----:B------:R-:W2:Y:S02]  /*21600*/  @!P1 SYNCS.PHASECHK.TRANS64 P1, [R21+URZ+0x28c30], R209 ;  /* 0x028c30d1150095a7 */ /* 0x000ea4000802007f */
[----:B--2---:R-:W-:Y:S05]  /*21610*/  @!P1 BRA `(.L_x_5968) ;  /* 0xfffffffc00f09947 */ /* 0x004fea000383ffff */
[----:B------:R-:W-:Y:S05]  /*21620*/  BRA `(.L_x_5967) ;  /* 0xffffff0c00687947 */ /* 0x000fea000383ffff */
.L_x_5982:
[----:B---3--:R3:W4:Y:S02]  /*21630*/  SYNCS.PHASECHK.TRANS64.TRYWAIT P1, [R21+URZ+0x28c50], R209 ;  /* 0x028c50d1150075a7 */ /* 0x008724000802017f */
[----:B----4-:R-:W-:Y:S05]  /*21640*/  @!P1 NANOSLEEP.SYNCS 0x989680 ;  /* 0x009896800000995d */ /* 0x010fea0003900000 */
[----:B------:R-:W4:Y:S02]  /*21650*/  @!P1 SYNCS.PHASECHK.TRANS64 P1, [R21+URZ+0x28c50], R209 ;  /* 0x028c50d1150095a7 */ /* 0x000f24000802007f */
[----:B----4-:R-:W-:Y:S05]  /*21660*/  @!P1 BRA `(.L_x_5982) ;  /* 0xfffffffc00f09947 */ /* 0x010fea000383ffff */
[----:B------:R-:W-:Y:S05]  /*21670*/  BRA `(.L_x_5981) ;  /* 0xffffff3000787947 */ /* 0x000fea000383ffff */
.L_x_6021:
        /* <DEDUP_REMOVED lines=11> */
.L_x_6184:
[----:B------:R-:W-:Y:S05]  /*21730*/  BSYNC B1 ;  /* 0x0000000000017941 */ /* 0x000fea0003800000 */
.L_x_6183:
[----:B------:R-:W-:Y:S05]  /*21740*/  BRA `(.L_x_6185) ;  /* 0xffffff88003c7947 */ /* 0x000fea000383ffff */
.L_x_6023:
[----:B------:R-:W-:Y:S01]  /*21750*/  BSSY B1, `(.L_x_6186) ;  /* 0x0000006000017945 */ /* 0x000fe20003800000 */
[----:B------:R-:W-:-:S07]  /*21760*/  IMAD.MOV.U32 R15, RZ, RZ, -0x1 ;  /* 0xffffffffff0f7424 */ /* 0x000fce00078e00ff */
[----:B0-----:R-:W-:Y:S05]  /*21770*/  WARPSYNC.COLLECTIVE R15, `(.L_x_6187) ;  /* 0x000000000f0c7348 */ /* 0x001fea0003c00000 */
[----:B------:R-:W-:Y:S02]  /*21780*/  ELECT P6, UR62, PT ;  /* 0x00000000003e782f */ /* 0x000fe400038c0000 */
[----:B------:R-:W-:Y:S01]  /*21790*/  MOV R14, UR62 ;  /* 0x0000003e000e7c02 */ /* 0x000fe20008000f00 */
[----:B0-----:R-:W-:Y:S10]  /*217a0*/  ENDCOLLECTIVE ;  /* 0x000000000000791b */ /* 0x001ff40003800000 */
.L_x_6187:
[----:B------:R-:W-:Y:S05]  /*217b0*/  BSYNC B1 ;  /* 0x0000000000017941 */ /* 0x000fea0003800000 */
.L_x_6186:
[----:B------:R-:W-:Y:S05]  /*217c0*/  BRA `(.L_x_6022) ;  /* 0xffffff8800347947 */ /* 0x000fea000383ffff */
.L_x_6025:
[----:B0-----:R0:W1:Y:S02]  /*217d0*/  SYNCS.PHASECHK.TRANS64.TRYWAIT P0, [R23+URZ+0x28c20], R2 ;  /* 0x028c2002170075a7 */ /* 0x001064000800017f */
[----:B-1----:R-:W-:Y:S05]  /*217e0*/  @!P0 NANOSLEEP.SYNCS 0x989680 ;  /* 0x009896800000895d */ /* 0x002fea0003900000 */
[----:B------:R-:W1:Y:S02]  /*217f0*/  @!P0 SYNCS.PHASECHK.TRANS64 P0, [R23+URZ+0x28c20], R2 ;  /* 0x028c2002170085a7 */ /* 0x000e64000800007f */
[----:B-1----:R-:W-:Y:S05]  /*21800*/  @!P0 BRA `(.L_x_6025) ;  /* 0xfffffffc00f08947 */ /* 0x002fea000383ffff */
[----:B------:R-:W-:Y:S05]  /*21810*/  BRA `(.L_x_6188) ;  /* 0xffffff8800447947 */ /* 0x000fea000383ffff */
.L_x_6029:
[----:B0-----:R0:W1:Y:S02]  /*21820*/  SYNCS.PHASECHK.TRANS64.TRYWAIT P0, [R12+URZ+0x28ca0], R2 ;  /* 0x028ca0020c0075a7 */ /* 0x001064000800017f */
[----:B-1----:R-:W-:Y:S05]  /*21830*/  @!P0 NANOSLEEP.SYNCS 0x989680 ;  /* 0x009896800000895d */ /* 0x002fea0003900000 */
[----:B------:R-:W1:Y:S02]  /*21840*/  @!P0 SYNCS.PHASECHK.TRANS64 P0, [R12+URZ+0x28ca0], R2 ;  /* 0x028ca0020c0085a7 */ /* 0x000e64000800007f */
[----:B-1----:R-:W-:Y:S05]  /*21850*/  @!P0 BRA `(.L_x_6029) ;  /* 0xfffffffc00f08947 */ /* 0x002fea000383ffff */
[----:B------:R-:W-:Y:S05]  /*21860*/  BRA `(.L_x_6189) ;  /* 0xffffff88005c7947 */ /* 0x000fea000383ffff */
.L_x_6034:
[----:B-1----:R1:W2:Y:S02]  /*21870*/  SYNCS.PHASECHK.TRANS64.TRYWAIT P0, [R12+URZ+0x28cc0], R2 ;  /* 0x028cc0020c0075a7 */ /* 0x0022a4000800017f */
[----:B--2---:R-:W-:Y:S05]  /*21880*/  @!P0 NANOSLEEP.SYNCS 0x989680 ;  /* 0x009896800000895d */ /* 0x004fea0003900000 */
[----:B------:R-:W2:Y:S02]  /*21890*/  @!P0 SYNCS.PHASECHK.TRANS64 P0, [R12+URZ+0x28cc0], R2 ;  /* 0x028cc0020c0085a7 */ /* 0x000ea4000800007f */
[----:B--2---:R-:W-:Y:S05]  /*218a0*/  @!P0 BRA `(.L_x_6034) ;  /* 0xfffffffc00f08947 */ /* 0x004fea000383ffff */
[----:B------:R-:W-:Y:S05]  /*218b0*/  BRA `(.L_x_6190) ;  /* 0xffffff8800d87947 */ /* 0x000fea000383ffff */
.L_x_6048:
[----:B0-----:R0:W1:Y:S02]  /*218c0*/  SYNCS.PHASECHK.TRANS64.TRYWAIT P1, [R10+URZ+0x28ca0], R2 ;  /* 0x028ca0020a0075a7 */ /* 0x001064000802017f */
[----:B-1----:R-:W-:Y:S05]  /*218d0*/  @!P1 NANOSLEEP.SYNCS 0x989680 ;  /* 0x009896800000995d */ /* 0x002fea0003900000 */
[----:B------:R-:W1:Y:S02]  /*218e0*/  @!P1 SYNCS.PHASECHK.TRANS64 P1, [R10+URZ+0x28ca0], R2 ;  /* 0x028ca0020a0095a7 */ /* 0x000e64000802007f */
[----:B-1----:R-:W-:Y:S05]  /*218f0*/  @!P1 BRA `(.L_x_6048) ;  /* 0xfffffffc00f09947 */ /* 0x002fea000383ffff */
[----:B------:R-:W-:Y:S05]  /*21900*/  BRA `(.L_x_6191) ;  /* 0xffffff94003c7947 */ /* 0x000fea000383ffff */
.L_x_6053:
[----:B-1----:R1:W2:Y:S02]  /*21910*/  SYNCS.PHASECHK.TRANS64.TRYWAIT P1, [R10+URZ+0x28cc0], R2 ;  /* 0x028cc0020a0075a7 */ /* 0x0022a4000802017f */
[----:B--2---:R-:W-:Y:S05]  /*21920*/  @!P1 NANOSLEEP.SYNCS 0x989680 ;  /* 0x009896800000995d */ /* 0x004fea0003900000 */
[----:B------:R-:W2:Y:S02]  /*21930*/  @!P1 SYNCS.PHASECHK.TRANS64 P1, [R10+URZ+0x28cc0], R2 ;  /* 0x028cc0020a0095a7 */ /* 0x000ea4000802007f */
[----:B--2---:R-:W-:Y:S05]  /*21940*/  @!P1 BRA `(.L_x_6053) ;  /* 0xfffffffc00f09947 */ /* 0x004fea000383ffff */
[----:B------:R-:W-:Y:S05]  /*21950*/  BRA `(.L_x_6192) ;  /* 0xffffff9400b47947 */ /* 0x000fea000383ffff */
.L_x_6081:
[----:B------:R-:W1:Y:S01]  /*21960*/  S2R R12, SR_TID.X ;  /* 0x00000000000c7919 */ /* 0x000e620000002100 */
[----:B------:R-:W-:Y:S01]  /*21970*/  BSSY B0, `(.L_x_6193) ;  /* 0x000000a000007945 */ /* 0x000fe20003800000 */
[----:B------:R-:W-:Y:S01]  /*21980*/  IMAD.MOV.U32 R11, RZ, RZ, 0x1f ;  /* 0x0000001fff0b7424 */ /* 0x000fe200078e00ff */
[----:B------:R-:W-:Y:S02]  /*21990*/  MOV R15, 0xffffffff ;  /* 0xffffffff000f7802 */ /* 0x000fe40000000f00 */
[----:B-1----:R-:W-:-:S04]  /*219a0*/  SHF.R.U32.HI R12, RZ, 0x5, R12 ;  /* 0x00000005ff0c7819 */ /* 0x002fc8000001160c */
[----:B------:R-:W-:-:S05]  /*219b0*/  LOP3.LUT R12, R12, 0x3, RZ, 0xc0, !PT ;  /* 0x000000030c0c7812 */ /* 0x000fca00078ec0ff */
[----:B------:R-:W-:Y:S02]  /*219c0*/  IMAD.MOV.U32 R13, RZ, RZ, R12 ;  /* 0x000000ffff0d7224 */ /* 0x000fe400078e000c */
[----:B------:R-:W-:-:S07]  /*219d0*/  IMAD.MOV.U32 R12, RZ, RZ, RZ ;  /* 0x000000ffff0c7224 */ /* 0x000fce00078e00ff */
[----:B0----5:R-:W-:Y:S05]  /*219e0*/  WARPSYNC.COLLECTIVE R15, `(.L_x_6194) ;  /* 0x000000000f087348 */ /* 0x021fea0003c00000 */
[----:B------:R1:W2:Y:S02]  /*219f0*/  SHFL.IDX P6, R14, R13, R12, R11 ;  /* 0x0000000c0d0e7389 */ /* 0x0002a400000c000b */
[----:B012--5:R-:W-:Y:S01]  /*21a00*/  ENDCOLLECTIVE ;  /* 0x000000000000791b */ /* 0x027fe20003800000 */
.L_x_6194:
[----:B------:R-:W-:Y:S05]  /*21a10*/  BSYNC B0 ;  /* 0x0000000000007941 */ /* 0x000fea0003800000 */
.L_x_6193:
[----:B------:R-:W-:Y:S05]  /*21a20*/  BRA `(.L_x_6195) ;  /* 0xffffffac00b07947 */ /* 0x000fea000383ffff */
.L_x_6084:
[----:B0-----:R0:W1:Y:S02]  /*21a30*/  SYNCS.PHASECHK.TRANS64.TRYWAIT P0, [R27+URZ+0x28c40], R0 ;  /* 0x028c40001b0075a7 */ /* 0x001064000800017f */
[----:B-1----:R-:W-:Y:S05]  /*21a40*/  @!P0 NANOSLEEP.SYNCS 0x989680 ;  /* 0x009896800000895d */ /* 0x002fea0003900000 */
[----:B------:R-:W1:Y:S02]  /*21a50*/  @!P0 SYNCS.PHASECHK.TRANS64 P0, [R27+URZ+0x28c40], R0 ;  /* 0x028c40001b0085a7 */ /* 0x000e64000800007f */
[----:B-1----:R-:W-:Y:S05]  /*21a60*/  @!P0 BRA `(.L_x_6084) ;  /* 0xfffffffc00f08947 */ /* 0x002fea000383ffff */
[----:B------:R-:W-:Y:S05]  /*21a70*/  BRA `(.L_x_6196) ;  /* 0xffffffac00f07947 */ /* 0x000fea000383ffff */
.L_x_6085:
        /* <DEDUP_REMOVED lines=8> */
.L_x_6198:
[----:B------:R-:W-:Y:S05]  /*21b00*/  BSYNC B0 ;  /* 0x0000000000007941 */ /* 0x000fea0003800000 */
.L_x_6197:
        /* <DEDUP_REMOVED lines=9> */
.L_x_6199:
[----:B------:R-:W-:Y:S02]  /*21ba0*/  IMAD.MOV.U32 R13, RZ, RZ, R4 ;  /* 0x000000ffff0d7224 */ /* 0x000fe400078e0004 */
[----:B------:R-:W-:Y:S02]  /*21bb0*/  IMAD.MOV.U32 R12, RZ, RZ, 0x1 ;  /* 0x00000001ff0c7424 */ /* 0x000fe400078e00ff */
[----:B------:R-:W-:-:S07]  /*21bc0*/  IMAD.MOV.U32 R3, RZ, RZ, R14 ;  /* 0x000000ffff037224 */ /* 0x000fce00078e000e */
[----:B------:R-:W-:Y:S05]  /*21bd0*/  WARPSYNC.COLLECTIVE R15, `(.L_x_6200) ;  /* 0x000000000f087348 */ /* 0x000fea0003c00000 */
[----:B------:R0:W1:Y:S02]  /*21be0*/  SHFL.IDX P6, R14, R13, R12, R11 ;  /* 0x0000000c0d0e7389 */ /* 0x00006400000c000b */
[----:B01----:R-:W-:Y:S01]  /*21bf0*/  ENDCOLLECTIVE ;  /* 0x000000000000791b */ /* 0x003fe20003800000 */
.L_x_6200:
        /* <DEDUP_REMOVED lines=15> */
.L_x_6201:
[----:B------:R-:W-:Y:S02]  /*21cf0*/  @P0 IMAD R6, R5, 0x2, R23 ;  /* 0x0000000205060824 */ /* 0x000fe400078e0217 */
[----:B------:R-:W-:Y:S02]  /*21d00*/  IMAD.MOV.U32 R13, RZ, RZ, R4 ;  /* 0x000000ffff0d7224 */ /* 0x000fe400078e0004 */
[----:B------:R-:W-:Y:S02]  /*21d10*/  IMAD.MOV.U32 R12, RZ, RZ, 0x2 ;  /* 0x00000002ff0c7424 */ /* 0x000fe400078e00ff */
[----:B------:R-:W-:-:S07]  /*21d20*/  IMAD.MOV.U32 R3, RZ, RZ, R14 ;  /* 0x000000ffff037224 */ /* 0x000fce00078e000e */
[----:B------:R-:W-:Y:S05]  /*21d30*/  WARPSYNC.COLLECTIVE R15, `(.L_x_6202) ;  /* 0x000000000f087348 */ /* 0x000fea0003c00000 */
[----:B------:R0:W1:Y:S02]  /*21d40*/  SHFL.IDX P6, R14, R13, R12, R11 ;  /* 0x0000000c0d0e7389 */ /* 0x00006400000c000b */
[----:B01----:R-:W-:Y:S01]  /*21d50*/  ENDCOLLECTIVE ;  /* 0x000000000000791b */ /* 0x003fe20003800000 */
.L_x_6202:
        /* <DEDUP_REMOVED lines=15> */
.L_x_6203:
[----:B------:R-:W-:Y:S02]  /*21e50*/  @P0 IMAD R6, R5, 0x2, R23 ;  /* 0x0000000205060824 */ /* 0x000fe400078e0217 */
[----:B------:R-:W-:Y:S02]  /*21e60*/  IMAD.MOV.U32 R13, RZ, RZ, R4 ;  /* 0x000000ffff0d7224 */ /* 0x000fe400078e0004 */
[----:B------:R-:W-:Y:S02]  /*21e70*/  IMAD.MOV.U32 R12, RZ, RZ, 0x3 ;  /* 0x00000003ff0c7424 */ /* 0x000fe400078e00ff */
[----:B------:R-:W-:-:S07]  /*21e80*/  IMAD.MOV.U32 R3, RZ, RZ, R14 ;  /* 0x000000ffff037224 */ /* 0x000fce00078e000e */
[----:B------:R-:W-:Y:S05]  /*21e90*/  WARPSYNC.COLLECTIVE R15, `(.L_x_6204) ;  /* 0x000000000f087348 */ /* 0x000fea0003c00000 */
[----:B------:R0:W1:Y:S02]  /*21ea0*/  SHFL.IDX P6, R14, R13, R12, R11 ;  /* 0x0000000c0d0e7389 */ /* 0x00006400000c000b */
[----:B01----:R-:W-:Y:S01]  /*21eb0*/  ENDCOLLECTIVE ;  /* 0x000000000000791b */ /* 0x003fe20003800000 */
.L_x_6204:
        /* <DEDUP_REMOVED lines=10> */
.L_x_6205:
[----:B------:R-:W-:Y:S01]  /*21f60*/  @!PT LDS RZ, [RZ] ;  /* 0x00000000fffff984 */ /* 0x000fe20000000800 */
[----:B------:R-:W-:Y:S01]  /*21f70*/  @!PT LDS RZ, [RZ] ;  /* 0x00000000fffff984 */ /* 0x000fe20000000800 */
[----:B------:R-:W-:Y:S01]  /*21f80*/  @!PT LDS RZ, [RZ] ;  /* 0x00000000fffff984 */ /* 0x000fe20000000800 */
[----:B------:R0:W-:Y:S01]  /*21f90*/  @P0 LDGSTS.E.BYPASS.LTC128B.128 [R6+0x23400], desc[UR40][R2.64], !P2 ;  /* 0x2340000002060fae */ /* 0x0001e2000d101d68 */
[----:B------:R-:W-:Y:S01]  /*21fa0*/  IMAD.MOV.U32 R0, RZ, RZ, R14 ;  /* 0x000000ffff007224 */ /* 0x000fe200078e000e */
[----:B------:R-:W-:Y:S06]  /*21fb0*/  BRA `(.L_x_6206) ;  /* 0xffffffac00a07947 */ /* 0x000fec000383ffff */
.L_x_6090:
[----:B------:R-:W-:Y:S02]  /*21fc0*/  IMAD.MOV.U32 R13, RZ, RZ, R2 ;  /* 0x000000ffff0d7224 */ /* 0x000fe400078e0002 */
[----:B------:R-:W-:Y:S02]  /*21fd0*/  IMAD.MOV.U32 R12, RZ, RZ, RZ ;  /* 0x000000ffff0c7224 */ /* 0x000fe400078e00ff */
[----:B------:R-:W-:Y:S02]  /*21fe0*/  IMAD.MOV.U32 R11, RZ, RZ, 0x181f ;  /* 0x0000181fff0b7424 */ /* 0x000fe400078e00ff */
[----:B------:R-:W-:Y:S02]  /*21ff0*/  IMAD.MOV.U32 R15, RZ, RZ, -0x1 ;  /* 0xffffffffff0f7424 */ /* 0x000fe400078e00ff */
[----:B-----5:R-:W-:Y:S02]  /*22000*/  IMAD R3, R20, R7, RZ ;  /* 0x0000000714037224 */ /* 0x020fe400078e02ff */
[----:B------:R-:W-:-:S07]  /*22010*/  IMAD.IADD R32, R10, 0x1, R32 ;  /* 0x000000010a207824 */ /* 0x000fce00078e0220 */
[----:B------:R-:W-:Y:S05]  /*22020*/  WARPSYNC.COLLECTIVE R15, `(.L_x_6207) ;  /* 0x000000000f087348 */ /* 0x000fea0003c00000 */
[----:B------:R0:W1:Y:S02]  /*22030*/  SHFL.IDX P6, R14, R13, R12, R11 ;  /* 0x0000000c0d0e7389 */ /* 0x00006400000c000b */
[----:B01----:R-:W-:Y:S01]  /*22040*/  ENDCOLLECTIVE ;  /* 0x000000000000791b */ /* 0x003fe20003800000 */
.L_x_6207:
[C---:B------:R-:W-:Y:S01]  /*22050*/  VIADD R6, R32.reuse, 0x10 ;  /* 0x0000001020067836 */ /* 0x040fe20000000000 */
[----:B------:R-:W-:Y:S01]  /*22060*/  ISETP.GE.AND P0, PT, R32, R3, PT ;  /* 0x000000032000720c */ /* 0x000fe20003f06270 */
[----:B------:R-:W-:Y:S02]  /*22070*/  IMAD.MOV.U32 R13, RZ, RZ, R0 ;  /* 0x000000ffff0d7224 */ /* 0x000fe400078e0000 */
[----:B------:R-:W-:-:S10]  /*22080*/  IMAD.MOV.U32 R4, RZ, RZ, R14 ;  /* 0x000000ffff047224 */ /* 0x000fd400078e000e */
[----:B------:R-:W-:Y:S05]  /*22090*/  WARPSYNC.COLLECTIVE R15, `(.L_x_6208) ;  /* 0x000000000f087348 */ /* 0x000fea0003c00000 */
[----:B------:R0:W1:Y:S02]  /*220a0*/  SHFL.IDX P6, R14, R13, R12, R11 ;  /* 0x0000000c0d0e7389 */ /* 0x00006400000c000b */
[----:B01----:R-:W-:Y:S01]  /*220b0*/  ENDCOLLECTIVE ;  /* 0x000000000000791b */ /* 0x003fe20003800000 */
.L_x_6208:
[----:B------:R-:W-:Y:S01]  /*220c0*/  IMAD.MOV.U32 R13, RZ, RZ, R2 ;  /* 0x000000ffff0d7224 */ /* 0x000fe200078e0002 */
[----:B------:R-:W-:Y:S01]  /*220d0*/  MOV R12, 0x1 ;  /* 0x00000001000c7802 */ /* 0x000fe20000000f00 */
[----:B------:R-:W-:-:S07]  /*220e0*/  IMAD.MOV.U32 R5, RZ, RZ, R14 ;  /* 0x000000ffff057224 */ /* 0x000fce00078e000e */
[----:B------:R-:W-:Y:S05]  /*220f0*/  WARPSYNC.COLLECTIVE R15, `(.L_x_6209) ;  /* 0x000000000f087348 */ /* 0x000fea0003c00000 */
[----:B------:R0:W1:Y:S02]  /*22100*/  SHFL.IDX P6, R14, R13, R12, R11 ;  /* 0x0000000c0d0e7389 */ /* 0x00006400000c000b */
[----:B01----:R-:W-:Y:S01]  /*22110*/  ENDCOLLECTIVE ;  /* 0x000000000000791b */ /* 0x003fe20003800000 */
.L_x_6209:
        /* <DEDUP_REMOVED lines=15> */
.L_x_6210:
[----:B------:R-:W-:Y:S02]  /*22210*/  IMAD.MOV.U32 R13, RZ, RZ, R2 ;  /* 0x000000ffff0d7224 */ /* 0x000fe400078e0002 */
[----:B------:R-:W-:Y:S02]  /*22220*/  IMAD.MOV.U32 R12, RZ, RZ, 0x2 ;  /* 0x00000002ff0c7424 */ /* 0x000fe400078e00ff */
[----:B------:R-:W-:-:S07]  /*22230*/  IMAD.MOV.U32 R5, RZ, RZ, R14 ;  /* 0x000000ffff057224 */ /* 0x000fce00078e000e */
[----:B------:R-:W-:Y:S05]  /*22240*/  WARPSYNC.COLLECTIVE R15, `(.L_x_6211) ;  /* 0x000000000f087348 */ /* 0x000fea0003c00000 */
[----:B------:R0:W1:Y:S02]  /*22250*/  SHFL.IDX P6, R14, R13, R12, R11 ;  /* 0x0000000c0d0e7389 */ /* 0x00006400000c000b */
[----:B01----:R-:W-:Y:S01]  /*22260*/  ENDCOLLECTIVE ;  /* 0x000000000000791b */ /* 0x003fe20003800000 */
.L_x_6211:
        /* <DEDUP_REMOVED lines=16> */
.L_x_6212:
[----:B------:R-:W-:Y:S02]  /*22370*/  IMAD.MOV.U32 R13, RZ, RZ, R2 ;  /* 0x000000ffff0d7224 */ /* 0x000fe400078e0002 */
[----:B------:R-:W-:Y:S02]  /*22380*/  IMAD.MOV.U32 R12, RZ, RZ, 0x3 ;  /* 0x00000003ff0c7424 */ /* 0x000fe400078e00ff */
[----:B------:R-:W-:-:S07]  /*22390*/  IMAD.MOV.U32 R5, RZ, RZ, R14 ;  /* 0x000000ffff057224 */ /* 0x000fce00078e000e */
[----:B------:R-:W-:Y:S05]  /*223a0*/  WARPSYNC.COLLECTIVE R15, `(.L_x_6213) ;  /* 0x000000000f087348 */ /* 0x000fea0003c00000 */
[----:B------:R0:W1:Y:S02]  /*223b0*/  SHFL.IDX P6, R14, R13, R12, R11 ;  /* 0x0000000c0d0e7389 */ /* 0x00006400000c000b */
[----:B01----:R-:W-:Y:S01]  /*223c0*/  ENDCOLLECTIVE ;  /* 0x000000000000791b */ /* 0x003fe20003800000 */
.L_x_6213:
        /* <DEDUP_REMOVED lines=14> */
.L_x_6214:
[----:B------:R-:W-:Y:S01]  /*224b0*/  IMAD.MOV.U32 R0, RZ, RZ, R14 ;  /* 0x000000ffff007224 */ /* 0x000fe200078e000e */
[----:B------:R-:W-:Y:S06]  /*224c0*/  BRA `(.L_x_6215) ;  /* 0xffffffb000cc7947 */ /* 0x000fec000383ffff */
.L_x_6093:
[----:B0-----:R0:W1:Y:S02]  /*224d0*/  SYNCS.PHASECHK.TRANS64.TRYWAIT P0, [R23+URZ+0x28c20], R0 ;  /* 0x028c2000170075a7 */ /* 0x001064000800017f */
[----:B-1----:R-:W-:Y:S05]  /*224e0*/  @!P0 NANOSLEEP.SYNCS 0x989680 ;  /* 0x009896800000895d */ /* 0x002fea0003900000 */
[----:B------:R-:W1:Y:S02]  /*224f0*/  @!P0 SYNCS.PHASECHK.TRANS64 P0, [R23+URZ+0x28c20], R0 ;  /* 0x028c2000170085a7 */ /* 0x000e64000800007f */
[----:B-1----:R-:W-:Y:S05]  /*22500*/  @!P0 BRA `(.L_x_6093) ;  /* 0xfffffffc00f08947 */ /* 0x002fea000383ffff */
[----:B------:R-:W-:Y:S05]  /*22510*/  BRA `(.L_x_6216) ;  /* 0xffffffb400287947 */ /* 0x000fea000383ffff */
.L_x_6096:
[----:B0-----:R0:W1:Y:S02]  /*22520*/  SYNCS.PHASECHK.TRANS64.TRYWAIT P0, [R27+URZ+0x28c60], R0 ;  /* 0x028c60001b0075a7 */ /* 0x001064000800017f */
[----:B-1----:R-:W-:Y:S05]  /*22530*/  @!P0 NANOSLEEP.SYNCS 0x989680 ;  /* 0x009896800000895d */ /* 0x002fea0003900000 */
[----:B------:R-:W1:Y:S02]  /*22540*/  @!P0 SYNCS.PHASECHK.TRANS64 P0, [R27+URZ+0x28c60], R0 ;  /* 0x028c60001b0085a7 */ /* 0x000e64000800007f */
[----:B-1----:R-:W-:Y:S05]  /*22550*/  @!P0 BRA `(.L_x_6096) ;  /* 0xfffffffc00f08947 */ /* 0x002fea000383ffff */
[----:B------:R-:W-:Y:S05]  /*22560*/  BRA `(.L_x_6217) ;  /* 0xffffffb400387947 */ /* 0x000fea000383ffff */
.L_x_6097:
        /* <DEDUP_REMOVED lines=8> */
.L_x_6219:
[----:B------:R-:W-:Y:S05]  /*225f0*/  BSYNC B0 ;  /* 0x0000000000007941 */ /* 0x000fea0003800000 */
.L_x_6218:
        /* <DEDUP_REMOVED lines=15> */
.L_x_6220:
        /* <DEDUP_REMOVED lines=40> */
.L_x_6221:
[----:B------:R-:W-:Y:S02]  /*22970*/  IMAD.MOV.U32 R13, RZ, RZ, R5 ;  /* 0x000000ffff0d7224 */ /* 0x000fe400078e0005 */
[----:B------:R-:W-:-:S07]  /*22980*/  IMAD.MOV.U32 R3, RZ, RZ, R14 ;  /* 0x000000ffff037224 */ /* 0x000fce00078e000e */
[----:B------:R-:W-:Y:S05]  /*22990*/  WARPSYNC.COLLECTIVE R15, `(.L_x_6222) ;  /* 0x000000000f087348 */ /* 0x000fea0003c00000 */
[----:B------:R0:W1:Y:S02]  /*229a0*/  SHFL.IDX P6, R14, R13, R12, R11 ;  /* 0x0000000c0d0e7389 */ /* 0x00006400000c000b */
[----:B01----:R-:W-:Y:S01]  /*229b0*/  ENDCOLLECTIVE ;  /* 0x000000000000791b */ /* 0x003fe20003800000 */
.L_x_6222:
        /* <DEDUP_REMOVED lines=29> */
.L_x_6223:
[----:B------:R-:W-:Y:S02]  /*22b90*/  IMAD.MOV.U32 R13, RZ, RZ, R5 ;  /* 0x000000ffff0d7224 */ /* 0x000fe400078e0005 */
[----:B------:R-:W-:-:S07]  /*22ba0*/  IMAD.MOV.U32 R7, RZ, RZ, R14 ;  /* 0x000000ffff077224 */ /* 0x000fce00078e000e */
[----:B------:R-:W-:Y:S05]  /*22bb0*/  WARPSYNC.COLLECTIVE R15, `(.L_x_6224) ;  /* 0x000000000f087348 */ /* 0x000fea0003c00000 */
[----:B------:R0:W1:Y:S02]  /*22bc0*/  SHFL.IDX P6, R14, R13, R12, R11 ;  /* 0x0000000c0d0e7389 */ /* 0x00006400000c000b */
[----:B01----:R-:W-:Y:S01]  /*22bd0*/  ENDCOLLECTIVE ;  /* 0x000000000000791b */ /* 0x003fe20003800000 */
.L_x_6224:
        /* <DEDUP_REMOVED lines=29> */
.L_x_6225:
[----:B------:R-:W-:Y:S02]  /*22db0*/  IMAD.MOV.U32 R13, RZ, RZ, R5 ;  /* 0x000000ffff0d7224 */ /* 0x000fe400078e0005 */
[----:B------:R-:W-:-:S07]  /*22dc0*/  IMAD.MOV.U32 R6, RZ, RZ, R14 ;  /* 0x000000ffff067224 */ /* 0x000fce00078e000e */
[----:B------:R-:W-:Y:S05]  /*22dd0*/  WARPSYNC.COLLECTIVE R15, `(.L_x_6226) ;  /* 0x000000000f087348 */ /* 0x000fea0003c00000 */
[----:B------:R0:W1:Y:S02]  /*22de0*/  SHFL.IDX P6, R14, R13, R12, R11 ;  /* 0x0000000c0d0e7389 */ /* 0x00006400000c000b */
[----:B01----:R-:W-:Y:S01]  /*22df0*/  ENDCOLLECTIVE ;  /* 0x000000000000791b */ /* 0x003fe20003800000 */
.L_x_6226:
[----:B------:R-:W-:Y:S01]  /*22e00*/  IMAD.MOV.U32 R2, RZ, RZ, R14 ;  /* 0x000000ffff027224 */ /* 0x000fe200078e000e */
[----:B------:R-:W-:Y:S06]  /*22e10*/  BRA `(.L_x_6227) ;  /* 0xffffffb000d07947 */ /* 0x000fec000383ffff */
.L_x_6104:
[----:B0-----:R0:W1:Y:S02]  /*22e20*/  SYNCS.PHASECHK.TRANS64.TRYWAIT P0, [R6+URZ+0x28c40], R17 ;  /* 0x028c4011060075a7 */ /* 0x001064000800017f */
[----:B-1----:R-:W-:Y:S05]  /*22e30*/  @!P0 NANOSLEEP.SYNCS 0x989680 ;  /* 0x009896800000895d */ /* 0x002fea0003900000 */
[----:B------:R-:W1:Y:S02]  /*22e40*/  @!P0 SYNCS.PHASECHK.TRANS64 P0, [R6+URZ+0x28c40], R17 ;  /* 0x028c4011060085a7 */ /* 0x000e64000800007f */
[----:B-1----:R-:W-:Y:S05]  /*22e50*/  @!P0 BRA `(.L_x_6104) ;  /* 0xfffffffc00f08947 */ /* 0x002fea000383ffff */
[----:B------:R-:W-:Y:S05]  /*22e60*/  BRA `(.L_x_6228) ;  /* 0xffffffb800607947 */ /* 0x000fea000383ffff */
.L_x_6105:
        /* <DEDUP_REMOVED lines=8> */
.L_x_6230:
[----:B------:R-:W-:Y:S05]  /*22ef0*/  BSYNC B1 ;  /* 0x0000000000017941 */ /* 0x000fea0003800000 */
.L_x_6229:
        /* <DEDUP_REMOVED lines=9> */
.L_x_6231:
[----:B------:R-:W-:Y:S02]  /*22f90*/  IMAD.MOV.U32 R13, RZ, RZ, R27 ;  /* 0x000000ffff0d7224 */ /* 0x000fe400078e001b */
[----:B------:R-:W-:Y:S02]  /*22fa0*/  IMAD.MOV.U32 R12, RZ, RZ, 0x1 ;  /* 0x00000001ff0c7424 */ /* 0x000fe400078e00ff */
[----:B------:R-:W-:-:S07]  /*22fb0*/  IMAD.MOV.U32 R2, RZ, RZ, R14 ;  /* 0x000000ffff027224 */ /* 0x000fce00078e000e */
[----:B------:R-:W-:Y:S05]  /*22fc0*/  WARPSYNC.COLLECTIVE R15, `(.L_x_6232) ;  /* 0x000000000f087348 */ /* 0x000fea0003c00000 */
[----:B------:R0:W1:Y:S02]  /*22fd0*/  SHFL.IDX P6, R14, R13, R12, R11 ;  /* 0x0000000c0d0e7389 */ /* 0x00006400000c000b */
[----:B01----:R-:W-:Y:S01]  /*22fe0*/  ENDCOLLECTIVE ;  /* 0x000000000000791b */ /* 0x003fe20003800000 */
.L_x_6232:
        /* <DEDUP_REMOVED lines=11> */
.L_x_6233:
[----:B------:R-:W-:Y:S02]  /*230a0*/  IMAD.MOV.U32 R13, RZ, RZ, R27 ;  /* 0x000000ffff0d7224 */ /* 0x000fe400078e001b */
[----:B------:R-:W-:Y:S02]  /*230b0*/  IMAD.MOV.U32 R12, RZ, RZ, 0x2 ;  /* 0x00000002ff0c7424 */ /* 0x000fe400078e00ff */
[----:B------:R-:W-:-:S07]  /*230c0*/  IMAD.MOV.U32 R2, RZ, RZ, R14 ;  /* 0x000000ffff027224 */ /* 0x000fce00078e000e */
[----:B------:R-:W-:Y:S05]  /*230d0*/  WARPSYNC.COLLECTIVE R15, `(.L_x_6234) ;  /* 0x000000000f087348 */ /* 0x000fea0003c00000 */
[----:B------:R0:W1:Y:S02]  /*230e0*/  SHFL.IDX P6, R14, R13, R12, R11 ;  /* 0x0000000c0d0e7389 */ /* 0x00006400000c000b */
[----:B01----:R-:W-:Y:S01]  /*230f0*/  ENDCOLLECTIVE ;  /* 0x000000000000791b */ /* 0x003fe20003800000 */
.L_x_6234:
        /* <DEDUP_REMOVED lines=11> */
.L_x_6235:
[----:B------:R-:W-:Y:S02]  /*231b0*/  IMAD.MOV.U32 R13, RZ, RZ, R27 ;  /* 0x000000ffff0d7224 */ /* 0x000fe400078e001b */
[----:B------:R-:W-:Y:S02]  /*231c0*/  IMAD.MOV.U32 R12, RZ, RZ, 0x3 ;  /* 0x00000003ff0c7424 */ /* 0x000fe400078e00ff */
[----:B------:R-:W-:-:S07]  /*231d0*/  IMAD.MOV.U32 R2, RZ, RZ, R14 ;  /* 0x000000ffff027224 */ /* 0x000fce00078e000e */
[----:B------:R-:W-:Y:S05]  /*231e0*/  WARPSYNC.COLLECTIVE R15, `(.L_x_6236) ;  /* 0x000000000f087348 */ /* 0x000fea0003c00000 */
[----:B------:R0:W1:Y:S02]  /*231f0*/  SHFL.IDX P6, R14, R13, R12, R11 ;  /* 0x0000000c0d0e7389 */ /* 0x00006400000c000b */
[----:B01----:R-:W-:Y:S01]  /*23200*/  ENDCOLLECTIVE ;  /* 0x000000000000791b */ /* 0x003fe20003800000 */
.L_x_6236:
        /* <DEDUP_REMOVED lines=11> */
.L_x_6237:
[----:B------:R-:W-:Y:S01]  /*232c0*/  IMAD.MOV.U32 R2, RZ, RZ, R14 ;  /* 0x000000ffff027224 */ /* 0x000fe200078e000e */
[----:B------:R-:W-:Y:S06]  /*232d0*/  BRA `(.L_x_6238) ;  /* 0xffffffb400f07947 */ /* 0x000fec000383ffff */
.L_x_6110:
[----:B---3--:R3:W4:Y:S02]  /*232e0*/  SYNCS.PHASECHK.TRANS64.TRYWAIT P0, [R6+URZ+0x28c60], R17 ;  /* 0x028c6011060075a7 */ /* 0x008724000800017f */
[----:B----4-:R-:W-:Y:S05]  /*232f0*/  @!P0 NANOSLEEP.SYNCS 0x989680 ;  /* 0x009896800000895d */ /* 0x010fea0003900000 */
[----:B------:R-:W4:Y:S02]  /*23300*/  @!P0 SYNCS.PHASECHK.TRANS64 P0, [R6+URZ+0x28c60], R17 ;  /* 0x028c6011060085a7 */ /* 0x000f24000800007f */
[----:B----4-:R-:W-:Y:S05]  /*23310*/  @!P0 BRA `(.L_x_6110) ;  /* 0xfffffffc00f08947 */ /* 0x010fea000383ffff */
[----:B------:R-:W-:Y:S05]  /*23320*/  BRA `(.L_x_6239) ;  /* 0xffffffb800407947 */ /* 0x000fea000383ffff */
.L_x_6111:
        /* <DEDUP_REMOVED lines=8> */
.L_x_6241:
[----:B------:R-:W-:Y:S05]  /*233b0*/  BSYNC B1 ;  /* 0x0000000000017941 */ /* 0x000fea0003800000 */
.L_x_6240:
        /* <DEDUP_REMOVED lines=13> */
.L_x_6242:
[C---:B------:R-:W-:Y:S01]  /*23490*/  LOP3.LUT P3, RZ, R22.reuse, 0x10, RZ, 0xc0, !PT ;  /* 0x0000001016ff7812 */ /* 0x040fe2000786c0ff */
[----:B------:R-:W-:Y:S02]  /*234a0*/  IMAD.MOV.U32 R13, RZ, RZ, R10 ;  /* 0x000000ffff0d7224 */ /* 0x000fe400078e000a */
[----:B------:R-:W-:Y:S01]  /*234b0*/  IMAD.MOV.U32 R12, RZ, RZ, 0x1 ;  /* 0x00000001ff0c7424 */ /* 0x000fe200078e00ff */
[----:B------:R-:W-:Y:S02]  /*234c0*/  MOV R2, R14 ;  /* 0x0000000e00027202 */ /* 0x000fe40000000f00 */
[----:B------:R-:W-:Y:S02]  /*234d0*/  LOP3.LUT P6, RZ, R22, 0x80, RZ, 0xc0, !PT ;  /* 0x0000008016ff7812 */ /* 0x000fe400078cc0ff */
[----:B------:R-:W-:Y:S02]  /*234e0*/  IADD3 R2, P0, R2, R0, RZ ;  /* 0x0000000002027210 */ /* 0x000fe40007f1e0ff */
[----:B------:R-:W-:-:S03]  /*234f0*/  LOP3.LUT R22, R22, 0xffff7fff, RZ, 0xc0, !PT ;  /* 0xffff7fff16167812 */ /* 0x000fc600078ec0ff */
[----:B------:R-:W-:Y:S01]  /*23500*/  IMAD.X R3, RZ, RZ, R3, P0 ;  /* 0x000000ffff037224 */ /* 0x000fe200000e0603 */
[----:B------:R-:W-:Y:S02]  /*23510*/  ISETP.NE.U32.AND P0, PT, R32, RZ, PT ;  /* 0x000000ff2000720c */ /* 0x000fe40003f05070 */
[----:B------:R-:W-:-:S03]  /*23520*/  @P3 LOP3.LUT R22, R22, 0x8000, RZ, 0xfc, !PT ;  /* 0x0000800016163812 */ /* 0x000fc600078efcff */
[----:B------:R-:W-:Y:S01]  /*23530*/  @!PT LDS RZ, [RZ] ;  /* 0x00000000fffff984 */ /* 0x000fe20000000800 */
[----:B------:R-:W-:Y:S01]  /*23540*/  @!PT LDS RZ, [RZ] ;  /* 0x00000000fffff984 */ /* 0x000fe20000000800 */
[----:B------:R-:W-:Y:S01]  /*23550*/  @!PT LDS RZ, [RZ] ;  /* 0x00000000fffff984 */ /* 0x000fe20000000800 */
[----:B------:R0:W-:Y:S08]  /*23560*/  LDGSTS.E.BYPASS.LTC128B.128 [R17+0x400], desc[UR40][R2.64], !P6 ;  /* 0x0040000002117fae */ /* 0x0001f0000f101d68 */
[----:B0-----:R-:W-:Y:S05]  /*23570*/  WARPSYNC.COLLECTIVE R15, `(.L_x_6243) ;  /* 0x000000000f087348 */ /* 0x001fea0003c00000 */
[----:B------:R1:W2:Y:S02]  /*23580*/  SHFL.IDX P6, R14, R13, R12, R11 ;  /* 0x0000000c0d0e7389 */ /* 0x0002a400000c000b */
[----:B012---:R-:W-:Y:S01]  /*23590*/  ENDCOLLECTIVE ;  /* 0x000000000000791b */ /* 0x007fe20003800000 */
.L_x_6243:
        /* <DEDUP_REMOVED lines=16> */
.L_x_6244:
        /* <DEDUP_REMOVED lines=19> */
.L_x_6245:
        /* <DEDUP_REMOVED lines=14> */
.L_x_6246:
        /* <DEDUP_REMOVED lines=16> */
.L_x_6247:
        /* <DEDUP_REMOVED lines=14> */
.L_x_6248:
[----:B------:R-:W-:Y:S05]  /*23a90*/  BRA `(.L_x_6249) ;  /* 0xffffffb400ac7947 */ /* 0x000fea000383ffff */
.L_x_6119:
        /* <DEDUP_REMOVED lines=8> */
.L_x_6251:
[----:B------:R-:W-:Y:S05]  /*23b20*/  BSYNC B0 ;  /* 0x0000000000007941 */ /* 0x000fea0003800000 */
.L_x_6250:
        /* <DEDUP_REMOVED lines=9> */
.L_x_6252:
        /* <DEDUP_REMOVED lines=18> */
.L_x_6253:
[----:B------:R-:W-:Y:S01]  /*23ce0*/  IMAD.MOV.U32 R12, RZ, RZ, 0x2 ;  /* 0x00000002ff0c7424 */ /* 0x000fe200078e00ff */
[----:B------:R-:W-:-:S05]  /*23cf0*/  SEL R4, R14, RZ, P1 ;  /* 0x000000ff0e047207 */ /* 0x000fca0000800000 */
[----:B------:R-:W-:-:S04]  /*23d00*/  IMAD.IADD R4, R17, 0x1, R4 ;  /* 0x0000000111047824 */ /* 0x000fc800078e0204 */
[----:B------:R-:W-:-:S07]  /*23d10*/  IMAD.MOV.U32 R13, RZ, RZ, R4 ;  /* 0x000000ffff0d7224 */ /* 0x000fce00078e0004 */
[----:B------:R-:W-:Y:S05]  /*23d20*/  WARPSYNC.COLLECTIVE R15, `(.L_x_6254) ;  /* 0x000000000f087348 */ /* 0x000fea0003c00000 */
[----:B------:R0:W1:Y:S02]  /*23d30*/  SHFL.UP P6, R14, R13, R12, R11 ;  /* 0x0400000c0d0e7389 */ /* 0x00006400000c000b */
[----:B01----:R-:W-:Y:S01]  /*23d40*/  ENDCOLLECTIVE ;  /* 0x000000000000791b */ /* 0x003fe20003800000 */
.L_x_6254:
[----:B------:R-:W-:Y:S01]  /*23d50*/  IMAD.MOV.U32 R12, RZ, RZ, 0x4 ;  /* 0x00000004ff0c7424 */ /* 0x000fe200078e00ff */
[----:B------:R-:W-:-:S05]  /*23d60*/  SEL R3, R14, RZ, P2 ;  /* 0x000000ff0e037207 */ /* 0x000fca0001000000 */
[----:B------:R-:W-:-:S04]  /*23d70*/  IMAD.IADD R6, R4, 0x1, R3 ;  /* 0x0000000104067824 */ /* 0x000fc800078e0203 */
[----:B------:R-:W-:-:S07]  /*23d80*/  IMAD.MOV.U32 R13, RZ, RZ, R6 ;  /* 0x000000ffff0d7224 */ /* 0x000fce00078e0006 */
[----:B------:R-:W-:Y:S05]  /*23d90*/  WARPSYNC.COLLECTIVE R15, `(.L_x_6255) ;  /* 0x000000000f087348 */ /* 0x000fea0003c00000 */
[----:B------:R0:W1:Y:S02]  /*23da0*/  SHFL.UP P6, R14, R13, R12, R11 ;  /* 0x0400000c0d0e7389 */ /* 0x00006400000c000b */
[----:B01----:R-:W-:Y:S01]  /*23db0*/  ENDCOLLECTIVE ;  /* 0x000000000000791b */ /* 0x003fe20003800000 */
.L_x_6255:
[----:B------:R-:W-:Y:S01]  /*23dc0*/  IMAD.MOV.U32 R12, RZ, RZ, 0x8 ;  /* 0x00000008ff0c7424 */ /* 0x000fe200078e00ff */
[----:B------:R-:W-:-:S05]  /*23dd0*/  SEL R3, R14, RZ, P3 ;  /* 0x000000ff0e037207 */ /* 0x000fca0001800000 */
[----:B------:R-:W-:-:S04]  /*23de0*/  IMAD.IADD R2, R6, 0x1, R3 ;  /* 0x0000000106027824 */ /* 0x000fc800078e0203 */
[----:B------:R-:W-:-:S07]  /*23df0*/  IMAD.MOV.U32 R13, RZ, RZ, R2 ;  /* 0x000000ffff0d7224 */ /* 0x000fce00078e0002 */
[----:B------:R-:W-:Y:S05]  /*23e00*/  WARPSYNC.COLLECTIVE R15, `(.L_x_6256) ;  /* 0x000000000f087348 */ /* 0x000fea0003c00000 */
[----:B------:R0:W1:Y:S02]  /*23e10*/  SHFL.UP P6, R14, R13, R12, R11 ;  /* 0x0400000c0d0e7389 */ /* 0x00006400000c000b */
[----:B01----:R-:W-:Y:S01]  /*23e20*/  ENDCOLLECTIVE ;  /* 0x000000000000791b */ /* 0x003fe20003800000 */
.L_x_6256:
[----:B------:R-:W-:Y:S02]  /*23e30*/  MOV R12, 0x10 ;  /* 0x00000010000c7802 */ /* 0x000fe40000000f00 */
[----:B------:R-:W-:-:S05]  /*23e40*/  SEL R3, R14, RZ, P4 ;  /* 0x000000ff0e037207 */ /* 0x000fca0002000000 */
[----:B------:R-:W-:-:S04]  /*23e50*/  IMAD.IADD R3, R2, 0x1, R3 ;  /* 0x0000000102037824 */ /* 0x000fc800078e0203 */
[----:B------:R-:W-:-:S07]  /*23e60*/  IMAD.MOV.U32 R13, RZ, RZ, R3 ;  /* 0x000000ffff0d7224 */ /* 0x000fce00078e0003 */
[----:B------:R-:W-:Y:S05]  /*23e70*/  WARPSYNC.COLLECTIVE R15, `(.L_x_6257) ;  /* 0x000000000f087348 */ /* 0x000fea0003c00000 */
[----:B------:R0:W1:Y:S02]  /*23e80*/  SHFL.UP P6, R14, R13, R12, R11 ;  /* 0x0400000c0d0e7389 */ /* 0x00006400000c000b */
[----:B01----:R-:W-:Y:S01]  /*23e90*/  ENDCOLLECTIVE ;  /* 0x000000000000791b */ /* 0x003fe20003800000 */
.L_x_6257:
        /* <DEDUP_REMOVED lines=8> */
.L_x_6258:
[----:B------:R-:W-:Y:S05]  /*23f20*/  BRA `(.L_x_6259) ;  /* 0xffffffb800407947 */ /* 0x000fea000383ffff */
.L_x_6124:
        /* <DEDUP_REMOVED lines=8> */
.L_x_6261:
[----:B------:R-:W-:Y:S05]  /*23fb0*/  BSYNC B0 ;  /* 0x0000000000007941 */ /* 0x000fea0003800000 */
.L_x_6260:
        /* <DEDUP_REMOVED lines=8> */
.L_x_6262:
[----:B------:R-:W-:Y:S01]  /*24040*/  IMAD.MOV.U32 R12, RZ, RZ, 0x4 ;  /* 0x00000004ff0c7424 */ /* 0x000fe200078e00ff */
[----:B------:R-:W-:-:S05]  /*24050*/  SEL R2, R14, RZ, P2 ;  /* 0x000000ff0e027207 */ /* 0x000fca0001000000 */
[----:B------:R-:W-:-:S04]  /*24060*/  IMAD.IADD R2, R13, 0x1, R2 ;  /* 0x000000010d027824 */ /* 0x000fc800078e0202 */
[----:B------:R-:W-:-:S07]  /*24070*/  IMAD.MOV.U32 R13, RZ, RZ, R2 ;  /* 0x000000ffff0d7224 */ /* 0x000fce00078e0002 */
[----:B------:R-:W-:Y:S05]  /*24080*/  WARPSYNC.COLLECTIVE R15, `(.L_x_6263) ;  /* 0x000000000f087348 */ /* 0x000fea0003c00000 */
[----:B------:R0:W1:Y:S02]  /*24090*/  SHFL.UP P6, R14, R13, R12, R11 ;  /* 0x0400000c0d0e7389 */ /* 0x00006400000c000b */
[----:B01----:R-:W-:Y:S01]  /*240a0*/  ENDCOLLECTIVE ;  /* 0x000000000000791b */ /* 0x003fe20003800000 */
.L_x_6263:
[----:B------:R-:W-:Y:S01]  /*240b0*/  IMAD.MOV.U32 R12, RZ, RZ, 0x8 ;  /* 0x00000008ff0c7424 */ /* 0x000fe200078e00ff */
[----:B------:R-:W-:-:S05]  /*240c0*/  SEL R3, R14, RZ, P3 ;  /* 0x000000ff0e037207 */ /* 0x000fca0001800000 */
[----:B------:R-:W-:-:S04]  /*240d0*/  IMAD.IADD R3, R2, 0x1, R3 ;  /* 0x0000000102037824 */ /* 0x000fc800078e0203 */
[----:B------:R-:W-:-:S07]  /*240e0*/  IMAD.MOV.U32 R13, RZ, RZ, R3 ;  /* 0x000000ffff0d7224 */ /* 0x000fce00078e0003 */
[----:B------:R-:W-:Y:S05]  /*240f0*/  WARPSYNC.COLLECTIVE R15, `(.L_x_6264) ;  /* 0x000000000f087348 */ /* 0x000fea0003c00000 */
[----:B------:R0:W1:Y:S02]  /*24100*/  SHFL.UP P6, R14, R13, R12, R11 ;  /* 0x0400000c0d0e7389 */ /* 0x00006400000c000b */
[----:B01----:R-:W-:Y:S01]  /*24110*/  ENDCOLLECTIVE ;  /* 0x000000000000791b */ /* 0x003fe20003800000 */
.L_x_6264:
[----:B------:R-:W-:Y:S01]  /*24120*/  IMAD.MOV.U32 R12, RZ, RZ, 0x10 ;  /* 0x00000010ff0c7424 */ /* 0x000fe200078e00ff */
[----:B------:R-:W-:-:S05]  /*24130*/  SEL R4, R14, RZ, P4 ;  /* 0x000000ff0e047207 */ /* 0x000fca0002000000 */
[----:B------:R-:W-:-:S04]  /*24140*/  IMAD.IADD R4, R3, 0x1, R4 ;  /* 0x0000000103047824 */ /* 0x000fc800078e0204 */
[----:B------:R-:W-:-:S07]  /*24150*/  IMAD.MOV.U32 R13, RZ, RZ, R4 ;  /* 0x000000ffff0d7224 */ /* 0x000fce00078e0004 */
[----:B------:R-:W-:Y:S05]  /*24160*/  WARPSYNC.COLLECTIVE R15, `(.L_x_6265) ;  /* 0x000000000f087348 */ /* 0x000fea0003c00000 */
[----:B------:R0:W1:Y:S02]  /*24170*/  SHFL.UP P6, R14, R13, R12, R11 ;  /* 0x0400000c0d0e7389 */ /* 0x00006400000c000b */
[----:B01----:R-:W-:Y:S01]  /*24180*/  ENDCOLLECTIVE ;  /* 0x000000000000791b */ /* 0x003fe20003800000 */
.L_x_6265:
        /* <DEDUP_REMOVED lines=8> */
.L_x_6266:
[----:B------:R-:W-:Y:S05]  /*24210*/  BRA `(.L_x_6267) ;  /* 0xffffffb800207947 */ /* 0x000fea000383ffff */
.L_x_6126:
[----:B------:R-:W-:Y:S01]  /*24220*/  BSSY B0, `(.L_x_6268) ;  /* 0x0000006000007945 */ /* 0x000fe20003800000 */
[----:B------:R-:W-:Y:S01]  /*24230*/  PLOP3.LUT P6, PT, P6, PT, PT, 0x8, 0x0 ;  /* 0x000000000000781c */ /* 0x000fe200037ce170 */
[----:B------:R-:W-:-:S12]  /*24240*/  IMAD.MOV.U32 R15, RZ, RZ, -0x1 ;  /* 0xffffffffff0f7424 */ /* 0x000fd800078e00ff */
[----:B01----:R-:W-:Y:S05]  /*24250*/  WARPSYNC.COLLECTIVE R15, `(.L_x_6269) ;  /* 0x000000000f087348 */ /* 0x003fea0003c00000 */
[----:B------:R-:W-:Y:S01]  /*24260*/  VOTE.ANY R14, PT, P6 ;  /* 0x00000000000e7806 */ /* 0x000fe200030e0100 */
[----:B01----:R-:W-:Y:S06]  /*24270*/  ENDCOLLECTIVE ;  /* 0x000000000000791b */ /* 0x003fec0003800000 */
.L_x_6269:
[----:B------:R-:W-:Y:S05]  /*24280*/  BSYNC B0 ;  /* 0x0000000000007941 */ /* 0x000fea0003800000 */
.L_x_6268:
        /* <DEDUP_REMOVED lines=9> */
.L_x_6270:
[----:B------:R-:W-:Y:S01]  /*24320*/  IMAD.MOV.U32 R17, RZ, RZ, R14 ;  /* 0x000000ffff117224 */ /* 0x000fe200078e000e */
[----:B------:R-:W-:Y:S06]  /*24330*/  BRA `(.L_x_6271) ;  /* 0xffffffb800107947 */ /* 0x000fec000383ffff */
.L_x_6128:
[----:B------:R-:W-:Y:S01]  /*24340*/  BSSY B0, `(.L_x_6272) ;  /* 0x0000007000007945 */ /* 0x000fe20003800000 */
[----:B------:R-:W-:Y:S02]  /*24350*/  IMAD.MOV.U32 R13, RZ, RZ, R3 ;  /* 0x000000ffff0d7224 */ /* 0x000fe400078e0003 */
[----:B------:R-:W-:Y:S02]  /*24360*/  IMAD.MOV.U32 R11, RZ, RZ, 0x1f ;  /* 0x0000001fff0b7424 */ /* 0x000fe400078e00ff */
[----:B------:R-:W-:-:S07]  /*24370*/  IMAD.MOV.U32 R15, RZ, RZ, -0x1 ;  /* 0xffffffffff0f7424 */ /* 0x000fce00078e00ff */
[----:B0123--:R-:W-:Y:S05]  /*24380*/  WARPSYNC.COLLECTIVE R15, `(.L_x_6273) ;  /* 0x000000000f087348 */ /* 0x00ffea0003c00000 */
[----:B------:R4:W0:Y:S02]  /*24390*/  SHFL.IDX P6, R14, R13, R12, R11 ;  /* 0x0000000c0d0e7389 */ /* 0x00082400000c000b */
[----:B01234-:R-:W-:Y:S01]  /*243a0*/  ENDCOLLECTIVE ;  /* 0x000000000000791b */ /* 0x01ffe20003800000 */
.L_x_6273:
[----:B------:R-:W-:Y:S05]  /*243b0*/  BSYNC B0 ;  /* 0x0000000000007941 */ /* 0x000fea0003800000 */
.L_x_6272:
[----:B------:R-:W-:Y:S05]  /*243c0*/  BRA `(.L_x_6127) ;  /* 0xffffffb800087947 */ /* 0x000fea000383ffff */
.L_x_6132:
[----:B0-----:R0:W1:Y:S02]  /*243d0*/  SYNCS.PHASECHK.TRANS64.TRYWAIT P0, [R4+URZ+0x28c20], R0 ;  /* 0x028c2000040075a7 */ /* 0x001064000800017f */
[----:B-1----:R-:W-:Y:S05]  /*243e0*/  @!P0 NANOSLEEP.SYNCS 0x989680 ;  /* 0x009896800000895d */ /* 0x002fea0003900000 */
[----:B------:R-:W1:Y:S02]  /*243f0*/  @!P0 SYNCS.PHASECHK.TRANS64 P0, [R4+URZ+0x28c20], R0 ;  /* 0x028c2000040085a7 */ /* 0x000e64000800007f */
[----:B-1----:R-:W-:Y:S05]  /*24400*/  @!P0 BRA `(.L_x_6132) ;  /* 0xfffffffc00f08947 */ /* 0x002fea000383ffff */
[----:B------:R-:W-:Y:S05]  /*24410*/  BRA `(.L_x_6274) ;  /* 0xffffffbc00807947 */ /* 0x000fea000383ffff */
.L_x_6133:
        /* <DEDUP_REMOVED lines=11> */
.L_x_6276:
[----:B------:R-:W-:Y:S05]  /*244d0*/  BSYNC B0 ;  /* 0x0000000000007941 */ /* 0x000fea0003800000 */
.L_x_6275:
[----:B------:R-:W-:Y:S05]  /*244e0*/  BRA `(.L_x_6277) ;  /* 0xffffffbc00687947 */ /* 0x000fea000383ffff */
.L_x_6134:
[----:B------:R-:W-:Y:S01]  /*244f0*/  BSSY B0, `(.L_x_6278) ;  /* 0x0000006000007945 */ /* 0x000fe20003800000 */
[----:B------:R-:W-:-:S07]  /*24500*/  IMAD.MOV.U32 R15, RZ, RZ, -0x1 ;  /* 0xffffffffff0f7424 */ /* 0x000fce00078e00ff */
[----:B0-234-:R-:W-:Y:S05]  /*24510*/  WARPSYNC.COLLECTIVE R15, `(.L_x_6279) ;  /* 0x000000000f0c7348 */ /* 0x01dfea0003c00000 */
[----:B------:R-:W-:Y:S02]  /*24520*/  ELECT P6, UR62, PT ;  /* 0x00000000003e782f */ /* 0x000fe400038c0000 */
[----:B------:R-:W-:Y:S01]  /*24530*/  MOV R14, UR62 ;  /* 0x0000003e000e7c02 */ /* 0x000fe20008000f00 */
[----:B0-234-:R-:W-:Y:S10]  /*24540*/  ENDCOLLECTIVE ;  /* 0x000000000000791b */ /* 0x01dff40003800000 */
.L_x_6279:
[----:B------:R-:W-:Y:S05]  /*24550*/  BSYNC B0 ;  /* 0x0000000000007941 */ /* 0x000fea0003800000 */
.L_x_6278:
[----:B------:R-:W-:Y:S05]  /*24560*/  BRA `(.L_x_6280) ;  /* 0xffffffbc005c7947 */ /* 0x000fea000383ffff */
.L_x_6136:
[----:B0-----:R0:W1:Y:S02]  /*24570*/  SYNCS.PHASECHK.TRANS64.TRYWAIT P1, [R5+URZ+0x28c40], R0 ;  /* 0x028c4000050075a7 */ /* 0x001064000802017f */
[----:B-1----:R-:W-:Y:S05]  /*24580*/  @!P1 NANOSLEEP.SYNCS 0x989680 ;  /* 0x009896800000995d */ /* 0x002fea0003900000 */
[----:B------:R-:W1:Y:S02]  /*24590*/  @!P1 SYNCS.PHASECHK.TRANS64 P1, [R5+URZ+0x28c40], R0 ;  /* 0x028c4000050095a7 */ /* 0x000e64000802007f */
[----:B-1----:R-:W-:Y:S05]  /*245a0*/  @!P1 BRA `(.L_x_6136) ;  /* 0xfffffffc00f09947 */ /* 0x002fea000383ffff */
[----:B------:R-:W-:Y:S05]  /*245b0*/  BRA `(.L_x_6281) ;  /* 0xffffffbc007c7947 */ /* 0x000fea000383ffff */
.L_x_6138:
[----:B-1----:R1:W0:Y:S02]  /*245c0*/  SYNCS.PHASECHK.TRANS64.TRYWAIT P1, [R25+URZ+0x28c40], R2 ;  /* 0x028c4002190075a7 */ /* 0x002224000802017f */
[----:B0-----:R-:W-:Y:S05]  /*245d0*/  @!P1 NANOSLEEP.SYNCS 0x989680 ;  /* 0x009896800000995d */ /* 0x001fea0003900000 */
[----:B------:R-:W0:Y:S02]  /*245e0*/  @!P1 SYNCS.PHASECHK.TRANS64 P1, [R25+URZ+0x28c40], R2 ;  /* 0x028c4002190095a7 */ /* 0x000e24000802007f */
[----:B0-----:R-:W-:Y:S05]  /*245f0*/  @!P1 BRA `(.L_x_6138) ;  /* 0xfffffffc00f09947 */ /* 0x001fea000383ffff */
[----:B------:R-:W-:Y:S05]  /*24600*/  BRA `(.L_x_6282) ;  /* 0xffffffbc00887947 */ /* 0x000fea000383ffff */
.L_x_6140:
[----:B------:R0:W0:Y:S02]  /*24610*/  SYNCS.PHASECHK.TRANS64.TRYWAIT P1, [R5+URZ+0x28c60], R0 ;  /* 0x028c6000050075a7 */ /* 0x000024000802017f */
[----:B0-----:R-:W-:Y:S05]  /*24620*/  @!P1 NANOSLEEP.SYNCS 0x989680 ;  /* 0x009896800000995d */ /* 0x001fea0003900000 */
[----:B------:R-:W0:Y:S02]  /*24630*/  @!P1 SYNCS.PHASECHK.TRANS64 P1, [R5+URZ+0x28c60], R0 ;  /* 0x028c6000050095a7 */ /* 0x000e24000802007f */
[----:B0-----:R-:W-:Y:S05]  /*24640*/  @!P1 BRA `(.L_x_6140) ;  /* 0xfffffffc00f09947 */ /* 0x001fea000383ffff */
[----:B------:R-:W-:Y:S05]  /*24650*/  BRA `(.L_x_6283) ;  /* 0xffffffbc00847947 */ /* 0x000fea000383ffff */
.L_x_6284:
        /* <DEDUP_REMOVED lines=10> */
.L_x_15652:


//--------------------- .text._ZN7cutlass13device_kernelIN5flash11enable_sm90INS1_16FlashAttnFwdSm90INS1_25CollectiveMainloopFwdSm90ILi2EN4cute5tupleIJNS5_1CILi1EEES8_S8_EEENS6_IJNS7_ILi64EEESA_SA_EEELi512ENS_10bfloat16_tEfNS_4arch4Sm90ELb0ELb1ELb1ELb1ELb1ELb0ELb1ELb0ELb0ELb1ELb0ELb0EEENS1_21CollectiveEpilogueFwdINS6_IJSA_NS7_ILi512EEESA_EEES9_SC_SE_Li256ELb1ELb1ELb0ELb0EEENS1_36VarlenDynamicPersistentTileSchedulerILi64ELi64ELi256ELi128ELb0ELb1ELb1ELb1ELb0ELb1EEEEEEEEEvNT_6ParamsE --------------------------
	.section	.text._ZN7cutlass13device_kernelIN5flash11enable_sm90INS1_16FlashAttnFwdSm90INS1_25CollectiveMainloopFwdSm90ILi2EN4cute5tupleIJNS5_1CILi1EEES8_S8_EEENS6_IJNS7_ILi64EEESA_SA_EEELi512ENS_10bfloat16_tEfNS_4arch4Sm90ELb0ELb1ELb1ELb1ELb1ELb0ELb1ELb0ELb0ELb1ELb0ELb0EEENS1_21CollectiveEpilogueFwdINS6_IJSA_NS7_ILi512EEESA_EEES9_SC_SE_Li256ELb1ELb1ELb0ELb0EEENS1_36VarlenDynamicPersistentTileSchedulerILi64ELi64ELi256ELi128ELb0ELb1ELb1ELb1ELb0ELb1EEEEEEEEEvNT_6ParamsE,"ax",@progbits
	.align	128
.text._ZN7cutlass13device_kernelIN5flash11enable_sm90INS1_16FlashAttnFwdSm90INS1_25CollectiveMainloopFwdSm90ILi2EN4cute5tupleIJNS5_1CILi1EEES8_S8_EEENS6_IJNS7_ILi64EEESA_SA_EEELi512ENS_10bfloat16_tEfNS_4arch4Sm90ELb0ELb1ELb1ELb1ELb1ELb0ELb1ELb0ELb0ELb1ELb0ELb0EEENS1_21CollectiveEpilogueFwdINS6_IJSA_NS7_ILi512EEESA_EEES9_SC_SE_Li256ELb1ELb1ELb0ELb0EEENS1_36VarlenDynamicPersistentTileSchedulerILi64ELi64ELi256ELi128ELb0ELb1ELb1ELb1ELb0ELb1EEEEEEEEEvNT_6ParamsE:
        .type           _ZN7cutlass13device_kernelIN5flash11enable_sm90INS1_16FlashAttnFwdSm90INS1_25CollectiveMainloopFwdSm90ILi2EN4cute5tupleIJNS5_1CILi1EEES8_S8_EEENS6_IJNS7_ILi64EEESA_SA_EEELi512ENS_10bfloat16_tEfNS_4arch4Sm90ELb0ELb1ELb1ELb1ELb1ELb0ELb1ELb0ELb0ELb1ELb0ELb0EEENS1_21CollectiveEpilogueFwdINS6_IJSA_NS7_ILi512EEESA_EEES9_SC_SE_Li256ELb1ELb1ELb0ELb0EEENS1_36VarlenDynamicPersistentTileSchedulerILi64ELi64ELi256ELi128ELb0ELb1ELb1ELb1ELb0ELb1EEEEEEEEEvNT_6ParamsE,@function
        .size           _ZN7cutlass13device_kernelIN5flash11enable_sm90INS1_16FlashAttnFwdSm90INS1_25CollectiveMainloopFwdSm90ILi2EN4cute5tupleIJNS5_1CILi1EEES8_S8_EEENS6_IJNS7_ILi64EEESA_SA_EEELi512ENS_10bfloat16_tEfNS_4arch4Sm90ELb0ELb1ELb1ELb1ELb1ELb0ELb1ELb0ELb0ELb1ELb0ELb0EEENS1_21CollectiveEpilogueFwdINS6_IJSA_NS7_ILi512EEESA_EEES9_SC_SE_Li256ELb1ELb1ELb0ELb0EEENS1_36VarlenDynamicPersistentTileSchedulerILi64ELi64ELi256ELi128ELb0ELb1ELb1ELb1ELb0ELb1EEEEEEEEEvNT_6ParamsE,(.L_x_15653 - _ZN7cutlass13device_kernelIN5flash11enable_sm90INS1_16FlashAttnFwdSm90INS1_25CollectiveMainloopFwdSm90ILi2EN4cute5tupleIJNS5_1CILi1EEES8_S8_EEENS6_IJNS7_ILi64EEESA_SA_EEELi512ENS_10bfloat16_tEfNS_4arch4Sm90ELb0ELb1ELb1ELb1ELb1ELb0ELb1ELb0ELb0ELb1ELb0ELb0EEENS1_21CollectiveEpilogueFwdINS6_IJSA_NS7_ILi512EEESA_EEES9_SC_SE_Li256ELb1ELb1ELb0ELb0EEENS1_36VarlenDynamicPersistentTileSchedulerILi64ELi64ELi256ELi128ELb0ELb1ELb1ELb1ELb0ELb1EEEEEEEEEvNT_6ParamsE)
        .other          _ZN7cutlass13device_kernelIN5flash11enable_sm90INS1_16FlashAttnFwdSm90INS1_25CollectiveMainloopFwdSm90ILi2EN4cute5tupleIJNS5_1CILi1EEES8_S8_EEENS6_IJNS7_ILi64EEESA_SA_EEELi512ENS_10bfloat16_tEfNS_4arch4Sm90ELb0ELb1ELb1ELb1ELb1ELb0ELb1ELb0ELb0ELb1ELb0ELb0EEENS1_21CollectiveEpilogueFwdINS6_IJSA_NS7_ILi512EEESA_EEES9_SC_SE_Li256ELb1ELb1ELb0ELb0EEENS1_36VarlenDynamicPersistentTileSchedulerILi64ELi64ELi256ELi128ELb0ELb1ELb1ELb1ELb0ELb1EEEEEEEEEvNT_6ParamsE,@"STO_CUDA_ENTRY STV_DEFAULT"
_ZN7cutlass13device_kernelIN5flash11enable_sm90INS1_16FlashAttnFwdSm90INS1_25CollectiveMainloopFwdSm90ILi2EN4cute5tupleIJNS5_1CILi1EEES8_S8_EEENS6_IJNS7_ILi64EEESA_SA_EEELi512ENS_10bfloat16_tEfNS_4arch4Sm90ELb0ELb1ELb1ELb1ELb1ELb0ELb1ELb0ELb0ELb1ELb0ELb0EEENS1_21CollectiveEpilogueFwdINS6_IJSA_NS7_ILi512EEESA_EEES9_SC_SE_Li256ELb1ELb1ELb0ELb0EEENS1_36VarlenDynamicPersistentTileSchedulerILi64ELi64ELi256ELi128ELb0ELb1ELb1ELb1ELb0ELb1EEEEEEEEEvNT_6ParamsE:
        /* <DEDUP_REMOVED lines=43> */
.L_x_6285:
        /* <DEDUP_REMOVED lines=22> */
.L_x_6286:
        /* <DEDUP_REMOVED lines=18> */
.L_x_6287:
        /* <DEDUP_REMOVED lines=22> */
.L_x_6288:
        /* <DEDUP_REMOVED lines=23> */
.L_x_6289:
[----:B0-----:R-:W-:Y:S01]  /*0800*/  ULDC UR4, c[0x0][0x20] ;  /* 0x0000080000047ab9 */ /* 0x001fe20000000800 */
[----:B------:R-:W-:Y:S01]  /*0810*/  UISETP.NE.AND UP0, UPT, UR61, URZ, UPT ;  /* 0x0000003f3d00728c */ /* 0x000fe2000bf05270 */
[----:B------:R-:W-:Y:S01]  /*0820*/  IADD3 R2, P0, R1, UR4, RZ ;  /* 0x0000000401027c10 */ /* 0x000fe2000ff1e0ff */
[----:B------:R-:W-:Y:S01]  /*0830*/  ULDC UR4, c[0x0][0x24] ;  /* 0x0000090000047ab9 */ /* 0x000fe20000000800 */
[----:B------:R-:W-:Y:S01]  /*0840*/  UMOV UR60, 0x1 ;  /* 0x00000001003c7882 */ /* 0x000fe20000000000 */
[----:B------:R-:W-:Y:S01]  /*0850*/  NOP ;  /* 0x0000000000007918 */ /* 0x000fe20000000000 */
[----:B-1234-:R-:W-:Y:S01]  /*0860*/  BAR.SYNC.DEFER_BLOCKING 0x0 ;  /* 0x0000000000007b1d */ /* 0x01efe20000010000 */
[----:B------:R-:W-:Y:S01]  /*0870*/  IADD3 R3, P1, R2, 0x1e0, RZ ;  /* 0x000001e002037810 */ /* 0x000fe20007f3e0ff */
[----:B------:R-:W-:Y:S01]  /*0880*/  IMAD.X R18, RZ, RZ, UR4, P0 ;  /* 0x00000004ff127e24 */ /* 0x000fe200080e06ff */
[----:B------:R-:W-:Y:S01]  /*0890*/  PLOP3.LUT P2, PT, PT, PT, UP0, 0x80, 0x0 ;  /* 0x000000000000781c */ /* 0x000fe20003f4f008 */
[----:B------:R-:W-:-:S02]  /*08a0*/  USEL UR60, UR60, 0x2, !UP0 ;  /* 0x000000023c3c7887 */ /* 0x000fc4000c000000 */
[----:B------:R-:W-:Y:S01]  /*08b0*/  ULDC.64 UR36, c[0x0][0x208] ;  /* 0x0000820000247ab9 */ /* 0x000fe20000000a00 */
[----:B------:R0:W-:Y:S02]  /*08c0*/  STL [R1+0x428], R3 ;  /* 0x0004280301007387 */ /* 0x0001e40000100800 */
[----:B0-----:R-:W-:-:S05]  /*08d0*/  IMAD.X R3, RZ, RZ, R18, P1 ;  /* 0x000000ffff037224 */ /* 0x001fca00008e0612 */
[----:B------:R0:W-:Y:S02]  /*08e0*/  STL [R1+0x424], R3 ;  /* 0x0004240301007387 */ /* 0x0001e40000100800 */
[----:B------:R-:W-:Y:S05]  /*08f0*/  @!P2 BRA `(.L_x_6290) ;  /* 0x0000024800e4a947 */ /* 0x000fea0003800000 */
.L_x_6291:
[----:B------:R-:W-:-:S08]  /*0900*/  NOP ;  /* 0x0000000000007918 */ /* 0x000fd00000000000 */
[----:B------:R-:W1:Y:S02]  /*0910*/  USETMAXREG.TRY_ALLOC.CTAPOOL UP0, 0xe8 ;  /* 0x000000e8000079c8 */ /* 0x000e640008000600 */
[----:B-1----:R-:W-:-:S13]  /*0920*/  PLOP3.LUT P0, PT, PT, PT, UP0, 0x80, 0x0 ;  /* 0x000000000000781c */ /* 0x002fda0003f0f008 */
[----:B------:R-:W-:Y:S05]  /*0930*/  @!P0 BRA `(.L_x_6291) ;  /* 0xfffffffc00f08947 */ /* 0x000fea000383ffff */
[----:B0-----:R-:W0:Y:S01]  /*0940*/  S2R R3, SR_TID.X ;  /* 0x0000000000037919 */ /* 0x001e220000002100 */
[----:B------:R-:W-:Y:S01]  /*0950*/  ULDC UR4, c[0x0][0xd3c] ;  /* 0x00034f0000047ab9 */ /* 0x000fe20000000800 */
[C---:B------:R-:W-:Y:S01]  /*0960*/  IADD3 R196, P1, R2.reuse, 0x1c8, RZ ;  /* 0x000001c802c47810 */ /* 0x040fe20007f3e0ff */
[----:B------:R-:W1:Y:S01]  /*0970*/  S2R R7, SR_CgaCtaId ;  /* 0x0000000000077919 */ /* 0x000e620000008800 */
[----:B------:R-:W-:-:S03]  /*0980*/  IADD3 R199, P2, R2, 0x1d4, RZ ;  /* 0x000001d402c77810 */ /* 0x000fc60007f5e0ff */
[--C-:B------:R-:W-:Y:S01]  /*0990*/  IMAD.X R197, RZ, RZ, R18.reuse, P1 ;  /* 0x000000ffffc57224 */ /* 0x100fe200008e0612 */
[----:B------:R-:W-:Y:S01]  /*09a0*/  STL.64 [R1+0x1c8], RZ ;  /* 0x0001c8ff01007387 */ /* 0x000fe20000100a00 */
[----:B------:R-:W-:-:S03]  /*09b0*/  IMAD.X R198, RZ, RZ, R18, P2 ;  /* 0x000000ffffc67224 */ /* 0x000fc600010e0612 */
[----:B------:R-:W-:Y:S04]  /*09c0*/  STL [R1+0x1d0], RZ ;  /* 0x0001d0ff01007387 */ /* 0x000fe80000100800 */
[----:B------:R-:W-:Y:S01]  /*09d0*/  STL [R1+0x1d4], RZ ;  /* 0x0001d4ff01007387 */ /* 0x000fe20000100800 */
[----:B0-----:R-:W-:-:S04]  /*09e0*/  LOP3.LUT R0, R3, 0xffffff80, RZ, 0xc0, !PT ;  /* 0xffffff8003007812 */ /* 0x001fc800078ec0ff */
[----:B------:R-:W-:Y:S02]  /*09f0*/  ISETP.NE.AND P0, PT, R0, 0x80, PT ;  /* 0x000000800000780c */ /* 0x000fe40003f05270 */
[----:B------:R-:W-:-:S04]  /*0a00*/  MOV R0, 0x400 ;  /* 0x0000040000007802 */ /* 0x000fc80000000f00 */
[----:B-1----:R-:W-:-:S04]  /*0a10*/  LEA R0, R7, R0, 0x18 ;  /* 0x0000000007007211 */ /* 0x002fc800078ec0ff */
[----:B------:R-:W-:-:S03]  /*0a20*/  R2UR UR46, R0 ;  /* 0x00000000002e72ca */ /* 0x000fc600000e0000 */
        /* <DEDUP_REMOVED lines=10> */
[----:B------:R-:W0:Y:S01]  /*0ad0*/  S2UR UR4, SR_SWINHI ;  /* 0x00000000000479c3 */ /* 0x000e220000002f00 */
[----:B------:R-:W-:Y:S01]  /*0ae0*/  R2UR UR5, R9 ;  /* 0x00000000090572ca */ /* 0x000fe200000e0000 */
[----:B------:R-:W-:Y:S01]  /*0af0*/  ULOP3.LUT UR8, UR60, 0x1, URZ, 0xfc, !UPT ;  /* 0x000000013c087892 */ /* 0x000fe2000f8efc3f */
[----:B------:R-:W-:Y:S02]  /*0b00*/  SHF.R.S32.HI R0, RZ, 0x1f, R191 ;  /* 0x0000001fff007819 */ /* 0x000fe400000114bf */
[----:B------:R-:W-:Y:S02]  /*0b10*/  R2UR UR6, R11 ;  /* 0x000000000b0672ca */ /* 0x000fe400000e0000 */
[CC--:B------:R-:W-:Y:S02]  /*0b20*/  LEA.HI R5, R0.reuse, R191.reuse, RZ, 0x7 ;  /* 0x000000bf00057211 */ /* 0x0c0fe400078f38ff */
[----:B------:R-:W-:-:S02]  /*0b30*/  LEA.HI R4, R0, R191, RZ, 0x5 ;  /* 0x000000bf00047211 */ /* 0x000fc400078f28ff */
[----:B------:R-:W-:Y:S02]  /*0b40*/  LOP3.LUT R6, R5, 0xffffff80, RZ, 0xc0, !PT ;  /* 0xffffff8005067812 */ /* 0x000fe400078ec0ff */
[CC--:B------:R-:W-:Y:S02]  /*0b50*/  LEA.HI R3, R0.reuse, R191.reuse, RZ, 0x4 ;  /* 0x000000bf00037211 */ /* 0x0c0fe400078f20ff */
[----:B------:R-:W-:Y:S01]  /*0b60*/  SHF.R.S32.HI R201, RZ, 0x5, R4 ;  /* 0x00000005ffc97819 */ /* 0x000fe20000011404 */
[----:B------:R-:W-:Y:S01]  /*0b70*/  IMAD.IADD R8, R191, 0x1, -R6 ;  /* 0x00000001bf087824 */ /* 0x000fe200078e0a06 */
[----:B------:R-:W-:Y:S02]  /*0b80*/  SHF.R.S32.HI R6, RZ, 0x1f, R4 ;  /* 0x0000001fff067819 */ /* 0x000fe40000011404 */
[----:B------:R-:W-:Y:S02]  /*0b90*/  LEA.HI R10, R0, R191, RZ, 0x2 ;  /* 0x000000bf000a7211 */ /* 0x000fe400078f10ff */
[----:B------:R-:W-:-:S02]  /*0ba0*/  SHF.R.S32.HI R4, RZ, 0x4, R3 ;  /* 0x00000004ff047819 */ /* 0x000fc40000011403 */
[----:B------:R-:W-:Y:S01]  /*0bb0*/  SHF.R.S32.HI R9, RZ, 0x1f, R8 ;  /* 0x0000001fff097819 */ /* 0x000fe20000011408 */
[----:B------:R-:W-:Y:S01]  /*0bc0*/  UMOV UR38, UR46 ;  /* 0x0000002e00267c82 */ /* 0x000fe20008000000 */
[----:B0-----:R-:W-:Y:S01]  /*0bd0*/  UMOV UR39, UR4 ;  /* 0x0000000400277c82 */ /* 0x001fe20008000000 */
[----:B------:R-:W-:Y:S01]  /*0be0*/  LOP3.LUT R202, R3, 0xfffffff0, RZ, 0xc0, !PT ;  /* 0xfffffff003ca7812 */ /* 0x000fe200078ec0ff */
[----:B------:R-:W-:Y:S01]  /*0bf0*/  IMAD.U32 R194, RZ, RZ, UR38 ;  /* 0x00000026ffc27e24 */ /* 0x000fe2000f8e00ff */
[----:B------:R-:W-:Y:S01]  /*0c00*/  LOP3.LUT R14, R10, 0xfffffffc, RZ, 0xc0, !PT ;  /* 0xfffffffc0a0e7812 */ /* 0x000fe200078ec0ff */
[----:B------:R-:W-:Y:S01]  /*0c10*/  IMAD.U32 R195, RZ, RZ, UR39 ;  /* 0x00000027ffc37e24 */ /* 0x000fe2000f8e00ff */
[----:B------:R-:W-:Y:S01]  /*0c20*/  LEA.HI R6, R6, R201, RZ, 0x2 ;  /* 0x000000c906067211 */ /* 0x000fe200078f10ff */
[----:B------:R-:W-:Y:S01]  /*0c30*/  IMAD.IADD R202, R191, 0x1, -R202 ;  /* 0x00000001bfca7824 */ /* 0x000fe200078e0aca */
[----:B------:R-:W-:Y:S01]  /*0c40*/  LEA.HI R3, R3, R4, RZ, 0x1 ;  /* 0x0000000403037211 */ /* 0x000fe200078f08ff */
[----:B------:R-:W-:Y:S01]  /*0c50*/  IMAD.IADD R14, R191, 0x1, -R14 ;  /* 0x00000001bf0e7824 */ /* 0x000fe200078e0a0e */
[----:B------:R-:W-:-:S02]  /*0c60*/  LEA.HI R10, R9, R8, RZ, 0x2 ;  /* 0x00000008090a7211 */ /* 0x000fc400078f10ff */
[----:B------:R-:W-:Y:S02]  /*0c70*/  SHF.R.S32.HI R192, RZ, 0x7, R5 ;  /* 0x00000007ffc07819 */ /* 0x000fe40000011405 */
[----:B------:R-:W-:Y:S02]  /*0c80*/  LOP3.LUT R6, R6, 0x3ffffc, RZ, 0xc0, !PT ;  /* 0x003ffffc06067812 */ /* 0x000fe400078ec0ff */
[----:B------:R-:W-:Y:S01]  /*0c90*/  LOP3.LUT R3, R3, 0x1ffffffe, RZ, 0xc0, !PT ;  /* 0x1ffffffe03037812 */ /* 0x000fe200078ec0ff */
[----:B------:R-:W-:Y:S01]  /*0ca0*/  IMAD R13, R192, 0x100, R202 ;  /* 0x00000100c00d7824 */ /* 0x000fe200078e02ca */
[----:B------:R-:W-:Y:S01]  /*0cb0*/  SHF.R.S32.HI R11, RZ, 0x2, R10 ;  /* 0x00000002ff0b7819 */ /* 0x000fe2000001140a */
[----:B------:R-:W-:Y:S01]  /*0cc0*/  IMAD.IADD R6, R201, 0x1, -R6 ;  /* 0x00000001c9067824 */ /* 0x000fe200078e0a06 */
[----:B------:R-:W-:Y:S01]  /*0cd0*/  SHF.R.S32.HI R12, RZ, 0x1f, R10 ;  /* 0x0000001fff0c7819 */ /* 0x000fe2000001140a */
[----:B------:R-:W-:Y:S01]  /*0ce0*/  IMAD.IADD R3, R4, 0x1, -R3 ;  /* 0x0000000104037824 */ /* 0x000fe200078e0a03 */
[----:B------:R-:W-:Y:S01]  /*0cf0*/  LEA.HI R4, R14, R14, RZ, 0x1 ;  /* 0x0000000e0e047211 */ /* 0x000fe200078f08ff */
[----:B------:R-:W-:Y:S01]  /*0d00*/  IMAD R6, R6, 0x10, R13 ;  /* 0x0000001006067824 */ /* 0x000fe200078e020d */
[----:B------:R-:W-:Y:S01]  /*0d10*/  LEA.HI R12, R12, R11, RZ, 0x3 ;  /* 0x0000000b0c0c7211 */ /* 0x000fe200078f18ff */
[----:B------:R-:W-:Y:S01]  /*0d20*/  IMAD.SHL.U32 R227, R3, 0x8, RZ ;  /* 0x0000000803e37824 */ /* 0x000fe200078e00ff */
[----:B------:R-:W-:-:S02]  /*0d30*/  LEA.HI R0, R0, R191, RZ, 0x3 ;  /* 0x000000bf00007211 */ /* 0x000fc400078f18ff */
[----:B------:R-:W-:Y:S01]  /*0d40*/  LOP3.LUT R12, R12, 0xfffffff8, RZ, 0xc0, !PT ;  /* 0xfffffff80c0c7812 */ /* 0x000fe200078ec0ff */
[----:B------:R-:W-:Y:S01]  /*0d50*/  IMAD.U32 R17, R6, 0x40, R227 ;  /* 0x0000004006117824 */ /* 0x000fe200078e00e3 */
[----:B------:R-:W-:Y:S02]  /*0d60*/  LOP3.LUT R13, R4, 0x1ffffffe, RZ, 0xc0, !PT ;  /* 0x1ffffffe040d7812 */ /* 0x000fe400078ec0ff */
[----:B------:R-:W-:Y:S01]  /*0d70*/  LOP3.LUT R4, R0, 0xfffffff8, RZ, 0xc0, !PT ;  /* 0xfffffff800047812 */ /* 0x000fe200078ec0ff */
[----:B------:R-:W-:Y:S01]  /*0d80*/  IMAD.IADD R12, R11, 0x1, -R12 ;  /* 0x000000010b0c7824 */ /* 0x000fe200078e0a0c */
[----:B------:R-:W-:Y:S01]  /*0d90*/  LEA.HI R5, R5, R192, RZ, 0x1 ;  /* 0x000000c005057211 */ /* 0x000fe200078f08ff */
[----:B------:R-:W-:Y:S01]  /*0da0*/  IMAD.IADD R13, R14, 0x1, -R13 ;  /* 0x000000010e0d7824 */ /* 0x000fe200078e0a0d */
[----:B------:R-:W-:Y:S01]  /*0db0*/  LEA.HI R9, R9, R8, RZ, 0x5 ;  /* 0x0000000809097211 */ /* 0x000fe200078f28ff */
[----:B------:R-:W-:Y:S01]  /*0dc0*/  IMAD.IADD R193, R191, 0x1, -R4 ;  /* 0x00000001bfc17824 */ /* 0x000fe200078e0a04 */
[----:B------:R-:W-:Y:S01]  /*0dd0*/  LOP3.LUT R11, R10, 0x7ffffffc, RZ, 0xc0, !PT ;  /* 0x7ffffffc0a0b7812 */ /* 0x000fe200078ec0ff */
[----:B------:R-:W-:Y:S01]  /*0de0*/  IMAD.WIDE R16, R17, 0x2, R194 ;  /* 0x0000000211107825 */ /* 0x000fe200078e02c2 */
[----:B------:R-:W-:-:S02]  /*0df0*/  LOP3.LUT R5, R5, 0xfffffe, RZ, 0xc0, !PT ;  /* 0x00fffffe05057812 */ /* 0x000fc400078ec0ff */
[----:B------:R-:W-:Y:S01]  /*0e00*/  SHF.R.S32.HI R9, RZ, 0x5, R9 ;  /* 0x00000005ff097819 */ /* 0x000fe20000011409 */
[----:B------:R-:W-:Y:S01]  /*0e10*/  IMAD.SHL.U32 R156, R193, 0x8, RZ ;  /* 0x00000008c19c7824 */ /* 0x000fe200078e00ff */
[----:B------:R-:W-:Y:S01]  /*0e20*/  SHF.R.S32.HI R159, RZ, 0x3, R0 ;  /* 0x00000003ff9f7819 */ /* 0x000fe20000011400 */
[----:B------:R-:W-:Y:S02]  /*0e30*/  IMAD.IADD R11, R8, 0x1, -R11 ;  /* 0x00000001080b7824 */ /* 0x000fe400078e0a0b */
[----:B------:R-:W-:Y:S02]  /*0e40*/  IMAD.IADD R5, R192, 0x1, -R5 ;  /* 0x00000001c0057824 */ /* 0x000fe400078e0a05 */
        /* <DEDUP_REMOVED lines=14> */
[----:B------:R-:W-:Y:S01]  /*0f30*/  IMAD.SHL.U32 R200, R5, 0x100, RZ ;  /* 0x0000010005c87824 */ /* 0x000fe200078e00ff */
[----:B------:R-:W-:Y:S01]  /*0f40*/  SHF.R.S32.HI R176, RZ, 0x1f, R157 ;  /* 0x0000001fffb07819 */ /* 0x000fe2000001149d */
[----:B------:R-:W-:-:S02]  /*0f50*/  IMAD.SHL.U32 R203, R11, 0x2, RZ ;  /* 0x000000020bcb7824 */ /* 0x000fc400078e00ff */
[----:B------:R-:W-:Y:S02]  /*0f60*/  IMAD R228, R13, 0x8, R22 ;  /* 0x000000080de47824 */ /* 0x000fe400078e0216 */
[----:B------:R-:W-:-:S07]  /*0f70*/  IMAD.IADD R23, R203, 0x1, R200 ;  /* 0x00000001cb177824 */ /* 0x000fce00078e02c8 */
.L_x_6431:
        /* <DEDUP_REMOVED lines=14> */
[----:B------:R-:W-:-:S03]  /*1060*/  @UP1 UIMAD.WIDE UR8, UR6, 0x4, UR10 ;  /* 0x00000004060818a5 */ /* 0x000fc6000f8e020a */
[----:B------:R-:W-:Y:S01]  /*1070*/  ULDC.64 UR10, c[0x0][0xb18] ;  /* 0x0002c600000a7ab9 */ /* 0x000fe20000000a00 */
[----:B------:R-:W2:Y:S02]  /*1080*/  @P0 LDG.E R4, desc[UR36][R4.64] ;  /* 0x0000002404040981 */ /* 0x000ea4000c1e1900 */
[----:B-1----:R-:W-:Y:S02]  /*1090*/  IMAD.U32 R8, RZ, RZ, UR8 ;  /* 0x00000008ff087e24 */ /* 0x002fe4000f8e00ff */
[----:B----4-:R-:W-:Y:S01]  /*10a0*/  IMAD.U32 R9, RZ, RZ, UR9 ;  /* 0x00000009ff097e24 */ /* 0x010fe2000f8e00ff */
[----:B------:R-:W-:-:S04]  /*10b0*/  ULDC.64 UR8, c[0x0][0x418] ;  /* 0x0001060000087ab9 */ /* 0x000fc80000000a00 */
[----:B------:R-:W3:Y:S01]  /*10c0*/  @P2 LDG.E R8, desc[UR36][R8.64] ;  /* 0x0000002408082981 */ /* 0x000ee2000c1e1900 */
[----:B------:R-:W-:Y:S01]  /*10d0*/  UISETP.NE.U32.AND UP0, UPT, UR8, URZ, UPT ;  /* 0x0000003f0800728c */ /* 0x000fe2000bf05070 */
[----:B------:R-:W-:Y:S01]  /*10e0*/  ISETP.NE.U32.AND P1, PT, RZ, UR10, PT ;  /* 0x0000000aff007c0c */ /* 0x000fe2000bf25070 */
[----:B------:R-:W-:Y:S01]  /*10f0*/  UMOV UR4, URZ ;  /* 0x0000003f00047c82 */ /* 0x000fe20008000000 */
[----:B------:R-:W-:Y:S01]  /*1100*/  ULDC UR8, c[0x0][0x424] ;  /* 0x0001090000087ab9 */ /* 0x000fe20000000800 */
[----:B------:R-:W-:Y:S01]  /*1110*/  UISETP.NE.AND.EX UP0, UPT, UR9, URZ, UPT, UP0 ;  /* 0x0000003f0900728c */ /* 0x000fe2000bf05300 */
[----:B------:R-:W-:Y:S01]  /*1120*/  ISETP.NE.AND.EX P1, PT, RZ, UR11, PT, P1 ;  /* 0x0000000bff007c0c */ /* 0x000fe2000bf25310 */
[----:B------:R-:W-:Y:S02]  /*1130*/  UMOV UR45, UR7 ;  /* 0x00000007002d7c82 */ /* 0x000fe40008000000 */
[----:B------:R-:W-:-:S04]  /*1140*/  USEL UR8, UR8, 0x1, UP0 ;  /* 0x0000000108087887 */ /* 0x000fc80008000000 */
[----:B------:R-:W-:Y:S01]  /*1150*/  UIMAD UR50, UR8, UR50, URZ ;  /* 0x00000032083272a4 */ /* 0x000fe2000f8e023f */
        /* <DEDUP_REMOVED lines=17> */
.L_x_6292:
[----:B------:R-:W-:Y:S01]  /*1270*/  UMOV UR58, UR5 ;  /* 0x00000005003a7c82 */ /* 0x000fe20008000000 */
        /* <DEDUP_REMOVED lines=9> */
.L_x_6293:
        /* <DEDUP_REMOVED lines=13> */
.L_x_6294:
[----:B------:R-:W0:Y:S01]  /*13e0*/  LDC R0, c[0x0][0xa80] ;  /* 0x0002a000ff007b82 */ /* 0x000e220000000800 */
[----:B------:R-:W-:Y:S01]  /*13f0*/  UISETP.NE.AND UP0, UPT, UR61, 0x1, UPT ;  /* 0x000000013d00788c */ /* 0x000fe2000bf05270 */
[----:B------:R1:W-:Y:S01]  /*1400*/  STL.128 [R1+0x3f0], RZ ;  /* 0x0003f0ff01007387 */ /* 0x0003e20000100c00 */
[----:B------:R-:W-:Y:S01]  /*1410*/  IADD3 R28, P0, R2, 0x3f0, RZ ;  /* 0x000003f0021c7810 */ /* 0x000fe20007f1e0ff */
[----:B------:R-:W-:Y:S02]  /*1420*/  UIADD3 UR50, -UR4, UR50, URZ ;  /* 0x0000003204327290 */ /* 0x000fe4000fffe13f */
[----:B------:R1:W-:Y:S01]  /*1430*/  STL.128 [R1+0x400], RZ ;  /* 0x000400ff01007387 */ /* 0x0003e20000100c00 */
[----:B------:R-:W-:Y:S01]  /*1440*/  PLOP3.LUT P1, PT, PT, PT, UP0, 0x80, 0x0 ;  /* 0x000000000000781c */ /* 0x000fe20003f2f008 */
[----:B------:R-:W-:Y:S02]  /*1450*/  IMAD.X R29, RZ, RZ, R18, P0 ;  /* 0x000000ffff1d7224 */ /* 0x000fe400000e0612 */
[----:B------:R1:W-:Y:S04]  /*1460*/  STL.128 [R1+0x1e0], RZ ;  /* 0x0001e0ff01007387 */ /* 0x0003e80000100c00 */
[----:B------:R1:W-:Y:S04]  /*1470*/  STL.128 [R1+0x1f0], RZ ;  /* 0x0001f0ff01007387 */ /* 0x0003e80000100c00 */
[----:B------:R1:W-:Y:S04]  /*1480*/  STL.128 [R1+0x200], RZ ;  /* 0x000200ff01007387 */ /* 0x0003e80000100c00 */
[----:B------:R1:W-:Y:S04]  /*1490*/  STL.128 [R1+0x210], RZ ;  /* 0x000210ff01007387 */ /* 0x0003e80000100c00 */
[----:B0-----:R1:W-:Y:S04]  /*14a0*/  STL [R1+0x410], R0 ;  /* 0x0004100001007387 */ /* 0x0013e80000100800 */
        /* <DEDUP_REMOVED lines=28> */
[----:B------:R-:W-:Y:S05]  /*1670*/  @!P1 BRA `(.L_x_6295) ;  /* 0x0000007c00dc9947 */ /* 0x000fea0003800000 */
[----:B------:R-:W0:Y:S01]  /*1680*/  LDC.64 R8, c[0x0][0xad8] ;  /* 0x0002b600ff087b82 */ /* 0x000e220000000a00 */
[----:B------:R-:W-:Y:S01]  /*1690*/  ULDC UR4, c[0x0][0x448] ;  /* 0x0001120000047ab9 */ /* 0x000fe20000000800 */
[----:B------:R-:W-:Y:S02]  /*16a0*/  USHF.L.U32 UR6, UR5, 0x6, URZ ;  /* 0x0000000605067899 */ /* 0x000fe4000800063f */
[----:B------:R-:W-:Y:S02]  /*16b0*/  UISETP.NE.AND UP0, UPT, UR4, 0x1, UPT ;  /* 0x000000010400788c */ /* 0x000fe4000bf05270 */
[----:B------:R-:W-:Y:S02]  /*16c0*/  UIADD3 UR7, UR6, 0x3f, URZ ;  /* 0x0000003f06077890 */ /* 0x000fe4000fffe03f */
[----:B------:R-:W-:-:S07]  /*16d0*/  UIADD3 UR8, UR50, 0x1, -UR49 ;  /* 0x0000000132087890 */ /* 0x000fce000fffe831 */
[----:B------:R-:W-:Y:S01]  /*16e0*/  @UP0 UIADD3 UR4, UR6, 0x3f, URZ ;  /* 0x0000003f06040890 */ /* 0x000fe2000fffe03f */
[----:B------:R-:W-:Y:S01]  /*16f0*/  @UP0 ULDC UR5, c[0x0][0x44c] ;  /* 0x0001130000050ab9 */ /* 0x000fe20000000800 */
[----:B------:R-:W-:Y:S02]  /*1700*/  @UP0 ULDC UR9, c[0x0][0x450] ;  /* 0x0001140000090ab9 */ /* 0x000fe40000000800 */
[----:B------:R-:W-:-:S04]  /*1710*/  UIMAD.WIDE.U32 UR4, UR4, UR5, URZ ;  /* 0x00000005040472a5 */ /* 0x000fc8000f8e003f */
[----:B------:R-:W-:Y:S01]  /*1720*/  @UP0 USHF.R.U32.HI UR7, URZ, UR9, UR5 ;  /* 0x000000093f070299 */ /* 0x000fe20008011605 */
[----:B0-----:R-:W-:-:S03]  /*1730*/  ISETP.GE.AND P1, PT, R9, 0x1, PT ;  /* 0x000000010900780c */ /* 0x001fc60003f26270 */
[----:B------:R-:W-:-:S06]  /*1740*/  UIADD3 UR7, UR8, UR7, URZ ;  /* 0x0000000708077290 */ /* 0x000fcc000fffe03f */
[----:B-1----:R-:W-:-:S04]  /*1750*/  VIADD R0, R8, UR7 ;  /* 0x0000000708007c36 */ /* 0x002fc80008000000 */
        /* <DEDUP_REMOVED lines=12> */
.L_x_6297:
[----:B------:R-:W-:-:S13]  /*1820*/  ISETP.NE.AND P0, PT, R9, 0x1, PT ;  /* 0x000000010900780c */ /* 0x000fda0003f05270 */
[----:B------:R-:W0:Y:S02]  /*1830*/  @P0 LDC.64 R4, c[0x0][0xae0] ;  /* 0x0002b800ff040b82 */ /* 0x000e240000000a00 */
[----:B0-----:R-:W-:-:S05]  /*1840*/  @P0 IMAD.HI.U32 R4, R3, R4, RZ ;  /* 0x0000000403040227 */ /* 0x001fca00078e00ff */
[----:B------:R-:W-:-:S07]  /*1850*/  @P0 SHF.R.U32.HI R3, RZ, R5, R4 ;  /* 0x00000005ff030219 */ /* 0x000fce0000011604 */
.L_x_6298:
[----:B------:R-:W-:-:S05]  /*1860*/  IMAD R3, R3, R9, R9 ;  /* 0x0000000903037224 */ /* 0x000fca00078e0209 */
[----:B------:R-:W-:-:S07]  /*1870*/  VIMNMX R0, R0, R3, PT ;  /* 0x0000000300007248 */ /* 0x000fce0003fe0100 */
.L_x_6296:
        /* <DEDUP_REMOVED lines=10> */
[----:B------:R-:W-:Y:S01]  /*1920*/  UIADD3 UR6, UR6, UR50, -UR49 ;  /* 0x0000003206067290 */ /* 0x000fe2000fffe831 */
        /* <DEDUP_REMOVED lines=17> */
.L_x_6300:
[----:B------:R-:W-:-:S13]  /*1a40*/  ISETP.NE.AND P0, PT, R9, 0x1, PT ;  /* 0x000000010900780c */ /* 0x000fda0003f05270 */
[----:B------:R-:W0:Y:S02]  /*1a50*/  @P0 LDC.64 R4, c[0x0][0xae0] ;  /* 0x0002b800ff040b82 */ /* 0x000e240000000a00 */
[----:B0-----:R-:W-:-:S05]  /*1a60*/  @P0 IMAD.HI.U32 R4, R0, R4, RZ ;  /* 0x0000000400040227 */ /* 0x001fca00078e00ff */
[----:B------:R-:W-:-:S07]  /*1a70*/  @P0 SHF.R.U32.HI R0, RZ, R5, R4 ;  /* 0x00000005ff000219 */ /* 0x000fce0000011604 */
.L_x_6301:
[----:B------:R-:W-:-:S05]  /*1a80*/  IMAD R0, R0, R9, RZ ;  /* 0x0000000900007224 */ /* 0x000fca00078e02ff */
[----:B------:R-:W-:-:S07]  /*1a90*/  VIMNMX R3, R3, R0, !PT ;  /* 0x0000000003037248 */ /* 0x000fce0007fe0100 */
.L_x_6299:
        /* <DEDUP_REMOVED lines=704> */
.L_x_6303:
[----:B-----5:R-:W-:-:S05]  /*46a0*/  LEA R5, R5, UR46, 0x3 ;  /* 0x0000002e05057c11 */ /* 0x020fca000f8e18ff */
[----:B------:R-:W-:-:S05]  /*46b0*/  VIADD R4, R5, 0x38860 ;  /* 0x0003886005047836 */ /* 0x000fca0000000000 */
[----:B------:R-:W-:-:S04]  /*46c0*/  PRMT R4, R7, 0x654, R4 ;  /* 0x0000065407047816 */ /* 0x000fc80000000004 */
[----:B------:R0:W-:Y:S02]  /*46d0*/  SYNCS.ARRIVE.TRANS64.RED.A1T0 RZ, [R4+URZ], RZ ;  /* 0x000000ff04ff79a7 */ /* 0x0001e4000810043f */
[----:B0-----:R-:W-:-:S05]  /*46e0*/  VIADD R4, R215, 0xfffffffe ;  /* 0xfffffffed7047836 */ /* 0x001fca0000000000 */
[----:B------:R-:W-:-:S13]  /*46f0*/  ISETP.GE.AND P0, PT, R4, R0, PT ;  /* 0x000000000400720c */ /* 0x000fda0003f06270 */
[----:B------:R-:W-:Y:S05]  /*4700*/  @!P0 BRA `(.L_x_6304) ;  /* 0x0000003c005c8947 */ /* 0x000fea0003800000 */
.L_x_6306:
        /* <DEDUP_REMOVED lines=978> */
.L_x_6305:
[----:B-----5:R-:W-:-:S05]  /*8430*/  LEA R9, R9, UR46, 0x3 ;  /* 0x0000002e09097c11 */ /* 0x020fca000f8e18ff */
[----:B0-----:R-:W-:-:S05]  /*8440*/  VIADD R6, R9, 0x38860 ;  /* 0x0003886009067836 */ /* 0x001fca0000000000 */
[----:B------:R-:W-:-:S04]  /*8450*/  PRMT R6, R7, 0x654, R6 ;  /* 0x0000065407067816 */ /* 0x000fc80000000006 */
[----:B------:R0:W-:Y:S01]  /*8460*/  SYNCS.ARRIVE.TRANS64.RED.A1T0 RZ, [R6+URZ], RZ ;  /* 0x000000ff06ff79a7 */ /* 0x0001e2000810043f */
[----:B------:R-:W-:Y:S05]  /*8470*/  @P0 BRA `(.L_x_6306) ;  /* 0xffffffc000a40947 */ /* 0x000fea000383ffff */
.L_x_6304:
        /* <DEDUP_REMOVED lines=277> */
.L_x_6308:
[----:B------:R-:W-:Y:S05]  /*95d0*/  BSYNC B0 ;  /* 0x0000000000007941 */ /* 0x000fea0003800000 */
.L_x_6307:
[----:B------:R-:W-:Y:S05]  /*95e0*/  BRA `(.L_x_6302) ;  /* 0x0000018c001c7947 */ /* 0x000fea0003800000 */
.L_x_6295:
[----:B------:R-:W-:Y:S01]  /*95f0*/  UIADD3 UR11, UP0, UR38, 0x38830, URZ ;  /* 0x00038830260b7890 */ /* 0x000fe2000ff1e03f */
[----:B------:R-:W-:Y:S01]  /*9600*/  IMAD.U32 R4, RZ, RZ, UR60 ;  /* 0x0000003cff047e24 */ /* 0x000fe2000f8e00ff */
[----:B------:R-:W-:Y:S01]  /*9610*/  UIADD3 UR9, UP1, UR38, 0x38840, URZ ;  /* 0x0003884026097890 */ /* 0x000fe2000ff3e03f */
[----:B------:R-:W-:Y:S01]  /*9620*/  IMAD.MOV.U32 R9, RZ, RZ, R7 ;  /* 0x000000ffff097224 */ /* 0x000fe200078e0007 */
[----:B------:R-:W-:Y:S01]  /*9630*/  UIADD3 UR7, UP2, UR38, 0x38850, URZ ;  /* 0x0003885026077890 */ /* 0x000fe2000ff5e03f */
[----:B------:R-:W-:Y:S01]  /*9640*/  IMAD.MOV.U32 R8, RZ, RZ, 0x100 ;  /* 0x00000100ff087424 */ /* 0x000fe200078e00ff */
[----:B------:R-:W-:Y:S01]  /*9650*/  UIADD3 UR4, UP3, UR38, 0x38860, URZ ;  /* 0x0003886026047890 */ /* 0x000fe2000ff7e03f */
[----:B------:R-:W-:Y:S01]  /*9660*/  IMAD.MOV.U32 R5, RZ, RZ, 0x80 ;  /* 0x00000080ff057424 */ /* 0x000fe200078e00ff */
[----:B------:R-:W-:Y:S01]  /*9670*/  ULDC UR13, c[0x0][0x448] ;  /* 0x00011200000d7ab9 */ /* 0x000fe20000000800 */
[----:B------:R-:W-:Y:S01]  /*9680*/  IMAD.MOV.U32 R6, RZ, RZ, 0x80 ;  /* 0x00000080ff067424 */ /* 0x000fe200078e00ff */
[----:B------:R-:W-:Y:S01]  /*9690*/  UIADD3.X UR12, URZ, UR39, URZ, UP0, !UPT ;  /* 0x000000273f0c7290 */ /* 0x000fe200087fe43f */
[----:B------:R0:W-:Y:S01]  /*96a0*/  STL.64 [R1+0x30], R8 ;  /* 0x0000300801007387 */ /* 0x0001e20000100a00 */
[----:B------:R-:W-:Y:S01]  /*96b0*/  UIADD3.X UR8, URZ, UR39, URZ, UP2, !UPT ;  /* 0x000000273f087290 */ /* 0x000fe200097fe43f */
[----:B------:R-:W-:Y:S01]  /*96c0*/  IMAD.U32 R10, RZ, RZ, UR60 ;  /* 0x0000003cff0a7e24 */ /* 0x000fe2000f8e00ff */
[----:B------:R-:W-:Y:S01]  /*96d0*/  UIADD3.X UR6, URZ, UR39, URZ, UP3, !UPT ;  /* 0x000000273f067290 */ /* 0x000fe20009ffe43f */
[----:B------:R2:W-:Y:S01]  /*96e0*/  STL.128 [R1], R4 ;  /* 0x0000000401007387 */ /* 0x0005e20000100c00 */
[----:B------:R-:W-:Y:S01]  /*96f0*/  UIADD3.X UR10, URZ, UR39, URZ, UP1, !UPT ;  /* 0x000000273f0a7290 */ /* 0x000fe20008ffe43f */
[----:B------:R-:W-:Y:S01]  /*9700*/  IMAD.MOV.U32 R11, RZ, RZ, 0x80 ;  /* 0x00000080ff0b7424 */ /* 0x000fe200078e00ff */
[----:B------:R-:W-:Y:S01]  /*9710*/  UISETP.NE.AND UP4, UPT, UR13, 0x1, UPT ;  /* 0x000000010d00788c */ /* 0x000fe2000bf85270 */
[----:B-1----:R-:W-:Y:S01]  /*9720*/  IMAD.U32 R0, RZ, RZ, UR5 ;  /* 0x00000005ff007e24 */ /* 0x002fe2000f8e00ff */
[----:B------:R1:W-:Y:S01]  /*9730*/  STL [R1+0x10], RZ ;  /* 0x000010ff01007387 */ /* 0x0003e20000100800 */
[----:B------:R-:W-:Y:S01]  /*9740*/  IMAD.U32 R12, RZ, RZ, UR7 ;  /* 0x00000007ff0c7e24 */ /* 0x000fe2000f8e00ff */
[----:B------:R-:W-:Y:S01]  /*9750*/  UIADD3 UR40, UR50, 0x1, -UR49 ;  /* 0x0000000132287890 */ /* 0x000fe2000fffe831 */
[----:B------:R-:W-:Y:S01]  /*9760*/  IMAD.U32 R14, RZ, RZ, UR4 ;  /* 0x00000004ff0e7e24 */ /* 0x000fe2000f8e00ff */
[----:B------:R1:W-:Y:S01]  /*9770*/  STL.64 [R1+0x28], R10 ;  /* 0x0000280a01007387 */ /* 0x0003e20000100a00 */
[----:B------:R-:W-:Y:S01]  /*9780*/  IMAD.U32 R13, RZ, RZ, UR8 ;  /* 0x00000008ff0d7e24 */ /* 0x000fe2000f8e00ff */
[----:B------:R-:W-:Y:S01]  /*9790*/  USHF.L.U32 UR8, UR5, 0x6, URZ ;  /* 0x0000000605087899 */ /* 0x000fe2000800063f */
[----:B------:R-:W-:Y:S01]  /*97a0*/  IMAD.U32 R15, RZ, RZ, UR6 ;  /* 0x00000006ff0f7e24 */ /* 0x000fe2000f8e00ff */
[----:B------:R1:W-:Y:S01]  /*97b0*/  STL [R1+0x50], R0 ;  /* 0x0000500001007387 */ /* 0x0003e20000100800 */
[----:B0-----:R-:W-:Y:S01]  /*97c0*/  IMAD.U32 R8, RZ, RZ, UR11 ;  /* 0x0000000bff087e24 */ /* 0x001fe2000f8e00ff */
[----:B------:R-:W-:Y:S01]  /*97d0*/  ULDC.64 UR4, c[0x0][0xad8] ;  /* 0x0002b60000047ab9 */ /* 0x000fe20000000a00 */
[----:B------:R-:W-:Y:S01]  /*97e0*/  IMAD.U32 R9, RZ, RZ, UR12 ;  /* 0x0000000cff097e24 */ /* 0x000fe2000f8e00ff */
[----:B------:R-:W-:Y:S01]  /*97f0*/  UISETP.GE.AND UP0, UPT, UR5, 0x1, UPT ;  /* 0x000000010500788c */ /* 0x000fe2000bf06270 */
[----:B--2---:R-:W-:Y:S01]  /*9800*/  IMAD.U32 R4, RZ, RZ, UR9 ;  /* 0x00000009ff047e24 */ /* 0x004fe2000f8e00ff */
[----:B------:R1:W-:Y:S01]  /*9810*/  STL.128 [R1+0x40], R12 ;  /* 0x0000400c01007387 */ /* 0x0003e20000100c00 */
[----:B------:R-:W-:Y:S01]  /*9820*/  IMAD.U32 R5, RZ, RZ, UR10 ;  /* 0x0000000aff057e24 */ /* 0x000fe2000f8e00ff */
[----:B------:R-:W-:Y:S01]  /*9830*/  @UP4 UIADD3 UR6, UR8, 0x3f, URZ ;  /* 0x0000003f08064890 */ /* 0x000fe2000fffe03f */
[----:B------:R-:W-:Y:S01]  /*9840*/  IADD3 R48, P0, R2, 0x28, RZ ;  /* 0x0000002802307810 */ /* 0x000fe20007f1e0ff */
[----:B------:R1:W-:Y:S01]  /*9850*/  STL.64 [R1+0x18], R8 ;  /* 0x0000180801007387 */ /* 0x0003e20000100a00 */
[----:B------:R-:W-:Y:S01]  /*9860*/  @UP4 ULDC UR7, c[0x0][0x44c] ;  /* 0x0001130000074ab9 */ /* 0x000fe20000000800 */
[----:B------:R-:W-:Y:S01]  /*9870*/  PLOP3.LUT P1, PT, PT, PT, UP0, 0x40, 0x0 ;  /* 0x000000000000781c */ /* 0x000fe20003f2e808 */
[----:B------:R-:W-:Y:S01]  /*9880*/  UIMAD.WIDE.U32 UR6, UR6, UR7, URZ ;  /* 0x00000007060672a5 */ /* 0x000fe2000f8e003f */
[----:B------:R1:W-:Y:S01]  /*9890*/  STL.64 [R1+0x20], R4 ;  /* 0x0000200401007387 */ /* 0x0003e20000100a00 */
[----:B------:R-:W-:Y:S01]  /*98a0*/  @UP4 ULDC UR10, c[0x0][0x450] ;  /* 0x00011400000a4ab9 */ /* 0x000fe20000000800 */
[----:B------:R-:W-:Y:S01]  /*98b0*/  UIADD3 UR9, UR8, 0x3f, URZ ;  /* 0x0000003f08097890 */ /* 0x000fe2000fffe03f */
[----:B------:R-:W-:Y:S01]  /*98c0*/  IMAD.X R57, RZ, RZ, R18, P0 ;  /* 0x000000ffff397224 */ /* 0x000fe200000e0612 */
[----:B------:R1:W-:Y:S01]  /*98d0*/  STL [R1+0x38], RZ ;  /* 0x000038ff01007387 */ /* 0x0003e20000100800 */
[----:B------:R-:W-:-:S02]  /*98e0*/  @UP4 USHF.R.U32.HI UR9, URZ, UR10, UR7 ;  /* 0x0000000a3f094299 */ /* 0x000fc40008011607 */
[----:B------:R-:W-:Y:S02]  /*98f0*/  UP2UR UR41, UPR, URZ, 0x10 ;  /* 0x000000103f297883 */ /* 0x000fe40008000000 */
[----:B------:R-:W-:Y:S02]  /*9900*/  UIADD3 UR6, UR40, UR9, URZ ;  /* 0x0000000928067290 */ /* 0x000fe4000fffe03f */
[----:B------:R-:W-:Y:S02]  /*9910*/  UP2UR UR44, UPR, URZ, 0x1 ;  /* 0x000000013f2c7883 */ /* 0x000fe40008000000 */
[----:B------:R-:W-:Y:S01]  /*9920*/  UIADD3 UR4, UR6, UR4, URZ ;  /* 0x0000000406047290 */ /* 0x000fe2000fffe03f */
[----:B-1----:R-:W-:Y:S11]  /*9930*/  @P1 BRA `(.L_x_6309) ;  /* 0x0000000000441947 */ /* 0x002ff60003800000 */
        /* <DEDUP_REMOVED lines=10> */
.L_x_6310:
[----:B------:R-:W-:-:S11]  /*99e0*/  UISETP.NE.AND UP0, UPT, UR5, 0x1, UPT ;  /* 0x000000010500788c */ /* 0x000fd6000bf05270 */
[----:B------:R-:W-:Y:S02]  /*99f0*/  @UP0 ULDC.64 UR10, c[0x0][0xae0] ;  /* 0x0002b800000a0ab9 */ /* 0x000fe40000000a00 */
[----:B------:R-:W-:-:S04]  /*9a00*/  UIMAD.WIDE.U32 UR6, UR9, UR10, URZ ;  /* 0x0000000a090672a5 */ /* 0x000fc8000f8e003f */
[----:B------:R-:W-:-:S12]  /*9a10*/  @UP0 USHF.R.U32.HI UR9, URZ, UR11, UR7 ;  /* 0x0000000b3f090299 */ /* 0x000fd80008011607 */
.L_x_6311:
[----:B------:R-:W-:-:S04]  /*9a20*/  UIMAD UR9, UR9, UR5, UR5 ;  /* 0x00000005090972a4 */ /* 0x000fc8000f8e0205 */
[----:B------:R-:W-:-:S04]  /*9a30*/  UISETP.LT.AND UP0, UPT, UR4, UR9, UPT ;  /* 0x000000090400728c */ /* 0x000fc8000bf01270 */
[----:B------:R-:W-:-:S12]  /*9a40*/  USEL UR4, UR4, UR9, UP0 ;  /* 0x0000000904047287 */ /* 0x000fd80008000000 */
.L_x_6309:
        /* <DEDUP_REMOVED lines=32> */
.L_x_6313:
[----:B------:R-:W-:-:S11]  /*9c50*/  UISETP.NE.AND UP0, UPT, UR5, 0x1, UPT ;  /* 0x000000010500788c */ /* 0x000fd6000bf05270 */
[----:B------:R-:W-:Y:S02]  /*9c60*/  @UP0 ULDC.64 UR10, c[0x0][0xae0] ;  /* 0x0002b800000a0ab9 */ /* 0x000fe40000000a00 */
[----:B------:R-:W-:-:S04]  /*9c70*/  UIMAD.WIDE.U32 UR6, UR8, UR10, URZ ;  /* 0x0000000a080672a5 */ /* 0x000fc8000f8e003f */
[----:B------:R-:W-:-:S12]  /*9c80*/  @UP0 USHF.R.U32.HI UR8, URZ, UR11, UR7 ;  /* 0x0000000b3f080299 */ /* 0x000fd80008011607 */
.L_x_6314:
[----:B------:R-:W-:-:S04]  /*9c90*/  UIMAD UR5, UR8, UR5, URZ ;  /* 0x00000005080572a4 */ /* 0x000fc8000f8e023f */
[----:B------:R-:W-:-:S04]  /*9ca0*/  UISETP.LT.AND UP0, UPT, UR4, UR5, UPT ;  /* 0x000000050400728c */ /* 0x000fc8000bf01270 */
[----:B------:R-:W-:-:S12]  /*9cb0*/  USEL UR4, UR4, UR5, !UP0 ;  /* 0x0000000504047287 */ /* 0x000fd8000c000000 */
.L_x_6312:
        /* <DEDUP_REMOVED lines=17> */
[----:B------:R-:W-:Y:S01]  /*9dd0*/  IMAD.MOV.U32 R7, RZ, RZ, 0x40000040 ;  /* 0x40000040ff077424 */ /* 0x000fe200078e00ff */
        /* <DEDUP_REMOVED lines=46> */
[----:B------:R-:W-:Y:S01]  /*a0c0*/  IMAD.X R55, RZ, RZ, R18, P6 ;  /* 0x000000ffff377224 */ /* 0x000fe200030e0612 */
        /* <DEDUP_REMOVED lines=36> */
.L_x_6316:
        /* <DEDUP_REMOVED lines=12> */
.L_x_6315:
[----:B------:R-:W2:Y:S01]  /*a3d0*/  LDL R43, [R1+0x1d4] ;  /* 0x0001d400012b7983 */ /* 0x000ea20000100800 */
[----:B------:R-:W-:Y:S01]  /*a3e0*/  SHF.R.S32.HI R4, RZ, 0x1f, R3 ;  /* 0x0000001fff047819 */ /* 0x000fe20000011403 */
[----:B------:R-:W0:Y:S01]  /*a3f0*/  LDC.64 R50, c[0x0][0xad0] ;  /* 0x0002b400ff327b82 */ /* 0x000e220000000a00 */
[----:B------:R-:W-:Y:S01]  /*a400*/  IADD3 R7, P0, R2, 0xfc, RZ ;  /* 0x000000fc02077810 */ /* 0x000fe20007f1e0ff */
[----:B------:R-:W-:Y:S01]  /*a410*/  IMAD.U32 R14, RZ, RZ, UR38 ;  /* 0x00000026ff0e7e24 */ /* 0x000fe2000f8e00ff */
[----:B------:R-:W-:Y:S01]  /*a420*/  LEA.HI R4, R4, R3, RZ, 0x3 ;  /* 0x0000000304047211 */ /* 0x000fe200078f18ff */
[----:B------:R-:W-:Y:S01]  /*a430*/  IMAD.U32 R15, RZ, RZ, UR39 ;  /* 0x00000027ff0f7e24 */ /* 0x000fe2000f8e00ff */
[----:B------:R-:W-:Y:S01]  /*a440*/  IADD3 R38, P2, R2, 0xb0, RZ ;  /* 0x000000b002267810 */ /* 0x000fe20007f5e0ff */
[----:B------:R-:W-:Y:S01]  /*a450*/  IMAD.X R8, RZ, RZ, R18, P0 ;  /* 0x000000ffff087224 */ /* 0x000fe200000e0612 */
[C---:B------:R-:W-:Y:S01]  /*a460*/  LOP3.LUT R6, R4.reuse, 0xfffffff8, RZ, 0xc0, !PT ;  /* 0xfffffff804067812 */ /* 0x040fe200078ec0ff */
[----:B------:R-:W-:Y:S01]  /*a470*/  IMAD.SHL.U32 R4, R4, 0x40, RZ ;  /* 0x0000004004047824 */ /* 0x000fe200078e00ff */
[----:B------:R1:W-:Y:S01]  /*a480*/  STL.64 [R1+0xc0], R26 ;  /* 0x0000c01a01007387 */ /* 0x0003e20000100a00 */
[----:B------:R-:W-:Y:S01]  /*a490*/  IMAD.MOV.U32 R12, RZ, RZ, 0x10 ;  /* 0x00000010ff0c7424 */ /* 0x000fe200078e00ff */
[----:B------:R-:W-:Y:S01]  /*a4a0*/  BSSY B0, `(.L_x_6317) ;  /* 0x000003a000007945 */ /* 0x000fe20003800000 */
[----:B------:R-:W-:Y:S01]  /*a4b0*/  IMAD.IADD R3, R3, 0x1, -R6 ;  /* 0x0000000103037824 */ /* 0x000fe200078e0a06 */
[----:B------:R-:W-:Y:S01]  /*a4c0*/  LOP3.LUT R11, R4, 0xfffffe00, RZ, 0xc0, !PT ;  /* 0xfffffe00040b7812 */ /* 0x000fe200078ec0ff */
[--C-:B------:R-:W-:Y:S01]  /*a4d0*/  IMAD.X R39, RZ, RZ, R18.reuse, P2 ;  /* 0x000000ffff277224 */ /* 0x100fe200010e0612 */
[----:B------:R-:W-:Y:S01]  /*a4e0*/  IADD3 R6, P1, R2, 0x70, RZ ;  /* 0x0000007002067810 */ /* 0x000fe20007f3e0ff */
[C---:B------:R-:W-:Y:S01]  /*a4f0*/  IMAD.SHL.U32 R5, R3.reuse, 0x40, RZ ;  /* 0x0000004003057824 */ /* 0x040fe200078e00ff */
[----:B------:R-:W-:Y:S01]  /*a500*/  LOP3.LUT P0, RZ, R3, 0x2, RZ, 0xc0, !PT ;  /* 0x0000000203ff7812 */ /* 0x000fe2000780c0ff */
[----:B------:R-:W-:Y:S01]  /*a510*/  IMAD R0, R0, 0x400, R11 ;  /* 0x0000040000007824 */ /* 0x000fe200078e020b */
[----:B------:R3:W-:Y:S01]  /*a520*/  STL.64 [R1+0xb8], R38 ;  /* 0x0000b82601007387 */ /* 0x0007e20000100a00 */
[----:B------:R-:W-:Y:S01]  /*a530*/  IMAD.X R13, RZ, RZ, R18, P1 ;  /* 0x000000ffff0d7224 */ /* 0x000fe200008e0612 */
[----:B------:R-:W-:Y:S01]  /*a540*/  LOP3.LUT R5, R5, 0x1c0, RZ, 0xc0, !PT ;  /* 0x000001c005057812 */ /* 0x000fe200078ec0ff */
[----:B------:R-:W-:Y:S01]  /*a550*/  IMAD.U32 R33, RZ, RZ, UR50 ;  /* 0x00000032ff217e24 */ /* 0x000fe2000f8e00ff */
[----:B------:R-:W-:Y:S01]  /*a560*/  LOP3.LUT P1, RZ, R3, 0x4, RZ, 0xc0, !PT ;  /* 0x0000000403ff7812 */ /* 0x000fe2000782c0ff */
[----:B------:R-:W-:Y:S01]  /*a570*/  IMAD.U32 R32, RZ, RZ, UR49 ;  /* 0x00000031ff207e24 */ /* 0x000fe2000f8e00ff */
[----:B------:R-:W-:Y:S01]  /*a580*/  LOP3.LUT R9, R5, 0x8, R10, 0xf8, !PT ;  /* 0x0000000805097812 */ /* 0x000fe200078ef80a */
[----:B------:R-:W-:Y:S01]  /*a590*/  IMAD.MOV.U32 R36, RZ, RZ, RZ ;  /* 0x000000ffff247224 */ /* 0x000fe200078e00ff */
[----:B------:R-:W-:Y:S01]  /*a5a0*/  SHF.R.U32.HI R4, RZ, 0x3, R5 ;  /* 0x00000003ff047819 */ /* 0x000fe20000011605 */
[----:B------:R-:W-:Y:S01]  /*a5b0*/  IMAD.MOV.U32 R5, RZ, RZ, R8 ;  /* 0x000000ffff057224 */ /* 0x000fe200078e0008 */
[----:B------:R-:W3:Y:S01]  /*a5c0*/  LDC.64 R10, c[0x0][0xae0] ;  /* 0x0002b800ff0a7b82 */ /* 0x000ee20000000a00 */
[----:B------:R-:W-:Y:S01]  /*a5d0*/  SEL R12, R12, 0xfffffff0, !P0 ;  /* 0xfffffff00c0c7807 */ /* 0x000fe20004000000 */
[----:B0-----:R-:W-:Y:S01]  /*a5e0*/  IMAD.MOV.U32 R34, RZ, RZ, R51 ;  /* 0x000000ffff227224 */ /* 0x001fe200078e0033 */
[----:B------:R-:W-:Y:S01]  /*a5f0*/  LOP3.LUT R9, R9, R4, RZ, 0x3c, !PT ;  /* 0x0000000409097212 */ /* 0x000fe200078e3cff */
[----:B------:R-:W-:Y:S01]  /*a600*/  IMAD.MOV.U32 R4, RZ, RZ, R7 ;  /* 0x000000ffff047224 */ /* 0x000fe200078e0007 */
[----:B-1----:R-:W-:Y:S01]  /*a610*/  IADD3 R26, P3, R2, 0xa0, RZ ;  /* 0x000000a0021a7810 */ /* 0x002fe20007f7e0ff */
[----:B------:R-:W-:Y:S01]  /*a620*/  IMAD.MOV.U32 R7, RZ, RZ, R13 ;  /* 0x000000ffff077224 */ /* 0x000fe200078e000d */
[----:B------:R-:W-:Y:S01]  /*a630*/  STL.64 [R1+0xb0], R22 ;  /* 0x0000b01601007387 */ /* 0x000fe20000100a00 */
[----:B------:R-:W-:-:S02]  /*a640*/  IMAD.IADD R3, R0, 0x1, R9 ;  /* 0x0000000100037824 */ /* 0x000fc400078e0209 */
[----:B------:R-:W0:Y:S01]  /*a650*/  LDC.64 R8, c[0x0][0xad8] ;  /* 0x0002b600ff087b82 */ /* 0x000e220000000a00 */
[----:B------:R1:W-:Y:S01]  /*a660*/  STL.128 [R1+0x100], R4 ;  /* 0x0001000401007387 */ /* 0x0003e20000100c00 */
[----:B------:R-:W-:-:S03]  /*a670*/  IMAD.WIDE.U32 R20, R3, 0x2, R14 ;  /* 0x0000000203147825 */ /* 0x000fc600078e000e */
[----:B------:R4:W-:Y:S01]  /*a680*/  STL.U8 [R1+0xc8], RZ ;  /* 0x0000c8ff01007387 */ /* 0x0009e20000100000 */
[----:B------:R-:W-:Y:S01]  /*a690*/  IMAD.MOV.U32 R13, RZ, RZ, 0x20 ;  /* 0x00000020ff0d7424 */ /* 0x000fe200078e00ff */
[----:B------:R-:W-:Y:S01]  /*a6a0*/  IADD3 R20, P0, R20, 0x36400, RZ ;  /* 0x0003640014147810 */ /* 0x000fe20007f1e0ff */
[----:B------:R-:W-:Y:S01]  /*a6b0*/  IMAD.X R27, RZ, RZ, R18, P3 ;  /* 0x000000ffff1b7224 */ /* 0x000fe200018e0612 */
[----:B------:R4:W-:Y:S01]  /*a6c0*/  STL.U8 [R1+0x120], RZ ;  /* 0x000120ff01007387 */ /* 0x0009e20000100000 */
[----:B------:R-:W-:Y:S01]  /*a6d0*/  VIADD R191, R56, 0xffffff80 ;  /* 0xffffff8038bf7836 */ /* 0x000fe20000000000 */
[----:B------:R-:W-:Y:S01]  /*a6e0*/  SEL R13, R13, 0xffffffe0, !P1 ;  /* 0xffffffe00d0d7807 */ /* 0x000fe20004800000 */
[----:B------:R-:W-:Y:S01]  /*a6f0*/  IMAD.X R21, RZ, RZ, R21, P0 ;  /* 0x000000ffff157224 */ /* 0x000fe200000e0615 */
[----:B------:R4:W-:Y:S01]  /*a700*/  STL.128 [R1+0x110], R24 ;  /* 0x0001101801007387 */ /* 0x0009e20000100c00 */
[----:B---3--:R-:W-:Y:S02]  /*a710*/  IMAD.MOV.U32 R38, RZ, RZ, R10 ;  /* 0x000000ffff267224 */ /* 0x008fe400078e000a */
[----:B------:R-:W-:Y:S01]  /*a720*/  IMAD.MOV.U32 R39, RZ, RZ, R11 ;  /* 0x000000ffff277224 */ /* 0x000fe200078e000b */
[----:B-1----:R-:W1:Y:S01]  /*a730*/  LDC R6, c[0x0][0x450] ;  /* 0x00011400ff067b82 */ /* 0x002e620000000800 */
[----:B------:R-:W-:Y:S01]  /*a740*/  IMAD.MOV.U32 R7, RZ, RZ, R50 ;  /* 0x000000ffff077224 */ /* 0x000fe200078e0032 */
[----:B------:R4:W-:Y:S04]  /*a750*/  STL.64 [R1+0xa0], R12 ;  /* 0x0000a00c01007387 */ /* 0x0009e80000100a00 */
[----:B------:R4:W-:Y:S01]  /*a760*/  STL.64 [R1+0xa8], R20 ;  /* 0x0000a81401007387 */ /* 0x0009e20000100a00 */
[----:B0-----:R-:W-:Y:S01]  /*a770*/  IMAD.MOV.U32 R35, RZ, RZ, R8 ;  /* 0x000000ffff237224 */ /* 0x001fe200078e0008 */
[----:B------:R-:W1:Y:S01]  /*a780*/  LDC.64 R4, c[0x0][0x448] ;  /* 0x00011200ff047b82 */ /* 0x000e620000000a00 */
[----:B------:R-:W-:Y:S01]  /*a790*/  IMAD.MOV.U32 R37, RZ, RZ, R9 ;  /* 0x000000ffff257224 */ /* 0x000fe200078e0009 */
[----:B------:R4:W-:Y:S04]  /*a7a0*/  STL [R1+0xcc], R191 ;  /* 0x0000ccbf01007387 */ /* 0x0009e80000100800 */
[----:B------:R4:W-:Y:S04]  /*a7b0*/  STL.128 [R1+0xd0], R32 ;  /* 0x0000d02001007387 */ /* 0x0009e80000100c00 */
[----:B------:R4:W-:Y:S04]  /*a7c0*/  STL.128 [R1+0xe0], R36 ;  /* 0x0000e02401007387 */ /* 0x0009e80000100c00 */
[----:B-1----:R4:W-:Y:S01]  /*a7d0*/  STL.128 [R1+0xf0], R4 ;  /* 0x0000f00401007387 */ /* 0x0029e20000100c00 */
[----:B--2---:R-:W-:-:S04]  /*a7e0*/  LEA.HI R0, R43, R43, RZ, 0x1 ;  /* 0x0000002b2b007211 */ /* 0x004fc800078f08ff */
[----:B------:R-:W-:-:S05]  /*a7f0*/  LOP3.LUT R0, R0, 0xfffffffe, RZ, 0xc0, !PT ;  /* 0xfffffffe00007812 */ /* 0x000fca00078ec0ff */
[----:B------:R-:W-:-:S05]  /*a800*/  IMAD.IADD R0, R43, 0x1, -R0 ;  /* 0x000000012b007824 */ /* 0x000fca00078e0a00 */
[----:B------:R-:W-:-:S04]  /*a810*/  SHF.L.U32 R0, R0, 0x1f, RZ ;  /* 0x0000001f00007819 */ /* 0x000fc800000006ff */
[----:B------:R-:W0:Y:S02]  /*a820*/  SYNCS.PHASECHK.TRANS64.TRYWAIT P0, [UR46+0x38800], R0 ;  /* 0x03880000ff0075a7 */ /* 0x000e24000800016e */
[----:B0---4-:R-:W-:Y:S05]  /*a830*/  @!P0 BRA `(.L_x_6318) ;  /* 0x0000021400a48947 */ /* 0x011fea0003800000 */
.L_x_6530:
[----:B------:R-:W-:Y:S05]  /*a840*/  BSYNC B0 ;  /* 0x0000000000007941 */ /* 0x000fea0003800000 */
.L_x_6317:
[----:B------:R-:W2:Y:S04]  /*a850*/  LDL R34, [R1+0x424] ;  /* 0x0004240001227983 */ /* 0x000ea80000100800 */
[----:B------:R-:W3:Y:S04]  /*a860*/  LDL R33, [R1+0x428] ;  /* 0x0004280001217983 */ /* 0x000ee80000100800 */
[----:B------:R-:W4:Y:S04]  /*a870*/  LDL R32, [R1] ;  /* 0x0000000001207983 */ /* 0x000f280000100800 */
[----:B------:R1:W5:Y:S01]  /*a880*/  LDL.64 R20, [R1+0x1c8] ;  /* 0x0001c80001147983 */ /* 0x0003620000100a00 */
[C---:B------:R-:W-:Y:S01]  /*a890*/  IADD3 R26, P0, R2.reuse, 0xc8, RZ ;  /* 0x000000c8021a7810 */ /* 0x040fe20007f1e0ff */
[----:B------:R-:W-:Y:S01]  /*a8a0*/  IMAD.MOV.U32 R24, RZ, RZ, R30 ;  /* 0x000000ffff187224 */ /* 0x000fe200078e001e */
[----:B------:R-:W-:Y:S01]  /*a8b0*/  BSSY B0, `(.L_x_6319) ;  /* 0x0000039000007945 */ /* 0x000fe20003800000 */
[----:B------:R-:W-:Y:S01]  /*a8c0*/  IMAD.MOV.U32 R25, RZ, RZ, R45 ;  /* 0x000000ffff197224 */ /* 0x000fe200078e002d */
[----:B------:R-:W-:Y:S01]  /*a8d0*/  STL.64 [R1+0x128], R196 ;  /* 0x000128c401007387 */ /* 0x000fe20000100a00 */
[----:B------:R-:W-:Y:S01]  /*a8e0*/  IMAD.X R27, RZ, RZ, R18, P0 ;  /* 0x000000ffff1b7224 */ /* 0x000fe200000e0612 */
[----:B0-----:R-:W-:Y:S01]  /*a8f0*/  IADD3 R0, P0, R2, 0x3e0, RZ ;  /* 0x000003e002007810 */ /* 0x001fe20007f1e0ff */
[----:B------:R-:W-:-:S02]  /*a900*/  IMAD.MOV.U32 R12, RZ, RZ, R41 ;  /* 0x000000ffff0c7224 */ /* 0x000fc400078e0029 */
[----:B------:R-:W-:Y:S01]  /*a910*/  IMAD.MOV.U32 R13, RZ, RZ, R54 ;  /* 0x000000ffff0d7224 */ /* 0x000fe200078e0036 */
[----:B------:R0:W-:Y:S01]  /*a920*/  STL.128 [R1+0x130], R24 ;  /* 0x0001301801007387 */ /* 0x0001e20000100c00 */
[--C-:B------:R-:W-:Y:S01]  /*a930*/  IMAD.X R3, RZ, RZ, R18.reuse, P0 ;  /* 0x000000ffff037224 */ /* 0x100fe200000e0612 */
[----:B------:R-:W-:Y:S01]  /*a940*/  IADD3 R4, P0, R2, 0x100, RZ ;  /* 0x0000010002047810 */ /* 0x000fe20007f1e0ff */
[----:B------:R-:W-:Y:S01]  /*a950*/  IMAD.MOV.U32 R43, RZ, RZ, R53 ;  /* 0x000000ffff2b7224 */ /* 0x000fe200078e0035 */
[----:B------:R1:W-:Y:S03]  /*a960*/  STL.128 [R1+0x150], R12 ;  /* 0x0001500c01007387 */ /* 0x0003e60000100c00 */
[----:B------:R-:W-:Y:S02]  /*a970*/  IMAD.X R7, RZ, RZ, R18, P0 ;  /* 0x000000ffff077224 */ /* 0x000fe400000e0612 */
[----:B0-----:R-:W-:-:S02]  /*a980*/  IMAD.MOV.U32 R26, RZ, RZ, R31 ;  /* 0x000000ffff1a7224 */ /* 0x001fc400078e001f */
[----:B------:R-:W-:Y:S02]  /*a990*/  IMAD.MOV.U32 R27, RZ, RZ, R52 ;  /* 0x000000ffff1b7224 */ /* 0x000fe400078e0034 */
[----:B------:R-:W-:Y:S01]  /*a9a0*/  IMAD.MOV.U32 R24, RZ, RZ, R2 ;  /* 0x000000ffff187224 */ /* 0x000fe200078e0002 */
[C---:B-1----:R-:W-:Y:S01]  /*a9b0*/  IADD3 R12, P1, R2.reuse, 0x108, RZ ;  /* 0x00000108020c7810 */ /* 0x042fe20007f3e0ff */
[----:B------:R-:W-:Y:S01]  /*a9c0*/  IMAD.MOV.U32 R25, RZ, RZ, R18 ;  /* 0x000000ffff197224 */ /* 0x000fe200078e0012 */
[----:B------:R-:W-:-:S03]  /*a9d0*/  IADD3 R14, P0, R2, 0x120, RZ ;  /* 0x00000120020e7810 */ /* 0x000fc60007f1e0ff */
[--C-:B------:R-:W-:Y:S01]  /*a9e0*/  IMAD.X R13, RZ, RZ, R18.reuse, P1 ;  /* 0x000000ffff0d7224 */ /* 0x100fe200008e0612 */
[----:B------:R0:W-:Y:S01]  /*a9f0*/  STL.128 [R1+0x140], R24 ;  /* 0x0001401801007387 */ /* 0x0001e20000100c00 */
[----:B------:R-:W-:-:S05]  /*aa00*/  IMAD.X R15, RZ, RZ, R18, P0 ;  /* 0x000000ffff0f7224 */ /* 0x000fca00000e0612 */
[----:B------:R-:W-:Y:S01]  /*aa10*/  STL.64 [R1+0x1c0], R14 ;  /* 0x0001c00e01007387 */ /* 0x000fe20000100a00 */
[----:B0-----:R-:W-:Y:S02]  /*aa20*/  IMAD.MOV.U32 R26, RZ, RZ, R48 ;  /* 0x000000ffff1a7224 */ /* 0x001fe400078e0030 */
[----:B------:R-:W-:Y:S02]  /*aa30*/  IMAD.MOV.U32 R27, RZ, RZ, R57 ;  /* 0x000000ffff1b7224 */ /* 0x000fe400078e0039 */
[----:B------:R-:W-:Y:S02]  /*aa40*/  IMAD.MOV.U32 R24, RZ, RZ, R199 ;  /* 0x000000ffff187224 */ /* 0x000fe400078e00c7 */
        /* <DEDUP_REMOVED lines=23> */
[----:B------:R0:W-:Y:S01]  /*abc0*/  STL.128 [R1+0x1a0], R24 ;  /* 0x0001a01801007387 */ /* 0x0001e20000100c00 */
[----:B--2---:R-:W-:Y:S02]  /*abd0*/  IMAD.MOV.U32 R41, RZ, RZ, R34 ;  /* 0x000000ffff297224 */ /* 0x004fe400078e0022 */
[----:B---3--:R-:W-:Y:S01]  /*abe0*/  IMAD.MOV.U32 R40, RZ, RZ, R33 ;  /* 0x000000ffff287224 */ /* 0x008fe200078e0021 */
[----:B----4-:R-:W-:-:S04]  /*abf0*/  LOP3.LUT R0, R32, 0x1, RZ, 0xfc, !PT ;  /* 0x0000000120007812 */ /* 0x010fc800078efcff */
[----:B------:R0:W-:Y:S01]  /*ac00*/  STL.128 [R1+0x1b0], R40 ;  /* 0x0001b02801007387 */ /* 0x0001e20000100c00 */
[----:B------:R-:W-:-:S13]  /*ac10*/  ISETP.NE.AND P1, PT, R0, 0x3, PT ;  /* 0x000000030000780c */ /* 0x000fda0003f25270 */
[----:B0-----:R-:W-:Y:S05]  /*ac20*/  @!P1 BRA `(.L_x_6320) ;  /* 0x0000000000049947 */ /* 0x001fea0003800000 */
[----:B------:R-:W-:Y:S01]  /*ac30*/  BPT.TRAP 0x1 ;  /* 0x000000040000795c */ /* 0x000fe20000300000 */
.L_x_6320:
[----:B------:R-:W-:Y:S05]  /*ac40*/  BSYNC B0 ;  /* 0x0000000000007941 */ /* 0x000fea0003800000 */
.L_x_6319:
        /* <DEDUP_REMOVED lines=8> */
.L_x_6322:
[----:B------:R-:W-:Y:S05]  /*acd0*/  BSYNC B0 ;  /* 0x0000000000007941 */ /* 0x000fea0003800000 */
.L_x_6321:
[----:B------:R-:W-:Y:S04]  /*ace0*/  BSSY B0, `(.L_x_6323) ;  /* 0x0000004000007945 */ /* 0x000fe80003800000 */
[----:B-1----:R-:W-:Y:S05]  /*acf0*/  @P0 BRA `(.L_x_6324) ;  /* 0x0000000000080947 */ /* 0x002fea0003800000 */
[----:B------:R-:W1:Y:S02]  /*ad00*/  SYNCS.PHASECHK.TRANS64.TRYWAIT P0, [R20+URZ], R21 ;  /* 0x00000015140075a7 */ /* 0x000e64000800017f */
[----:B-1----:R-:W-:Y:S05]  /*ad10*/  @!P0 BRA `(.L_x_6325) ;  /* 0x0000021000848947 */ /* 0x002fea0003800000 */
.L_x_6324:
[----:B------:R-:W-:Y:S05]  /*ad20*/  BSYNC B0 ;  /* 0x0000000000007941 */ /* 0x000fea0003800000 */
.L_x_6323:
        /* <DEDUP_REMOVED lines=58> */
.L_x_6531:
[----:B------:R-:W-:Y:S05]  /*b0d0*/  BSYNC B0 ;  /* 0x0000000000007941 */ /* 0x000fea0003800000 */
.L_x_6326:
[----:B0-----:R-:W2:Y:S04]  /*b0e0*/  LDL R3, [R1+0x28] ;  /* 0x0000280001037983 */ /* 0x001ea80000100800 */
[----:B------:R0:W5:Y:S01]  /*b0f0*/  LDL.64 R12, [R1+0x1c8] ;  /* 0x0001c800010c7983 */ /* 0x0001620000100a00 */
[----:B------:R-:W-:Y:S01]  /*b100*/  BSSY B0, `(.L_x_6328) ;  /* 0x0000005000007945 */ /* 0x000fe20003800000 */
[----:B--2---:R-:W-:-:S04]  /*b110*/  LOP3.LUT R3, R3, 0x1, RZ, 0xfc, !PT ;  /* 0x0000000103037812 */ /* 0x004fc800078efcff */
[----:B------:R-:W-:-:S13]  /*b120*/  ISETP.NE.AND P1, PT, R3, 0x3, PT ;  /* 0x000000030300780c */ /* 0x000fda0003f25270 */
[----:B0-----:R-:W-:Y:S05]  /*b130*/  @!P1 BRA `(.L_x_6329) ;  /* 0x0000000000049947 */ /* 0x001fea0003800000 */
[----:B------:R-:W-:Y:S01]  /*b140*/  BPT.TRAP 0x1 ;  /* 0x000000040000795c */ /* 0x000fe20000300000 */
.L_x_6329:
[----:B------:R-:W-:Y:S05]  /*b150*/  BSYNC B0 ;  /* 0x0000000000007941 */ /* 0x000fea0003800000 */
.L_x_6328:
        /* <DEDUP_REMOVED lines=8> */
.L_x_6331:
[----:B------:R-:W-:Y:S05]  /*b1e0*/  BSYNC B0 ;  /* 0x0000000000007941 */ /* 0x000fea0003800000 */
.L_x_6330:
[----:B------:R-:W-:Y:S04]  /*b1f0*/  BSSY B0, `(.L_x_6332) ;  /* 0x0000004000007945 */ /* 0x000fe80003800000 */
[----:B-1----:R-:W-:Y:S05]  /*b200*/  @P0 BRA `(.L_x_6333) ;  /* 0x0000000000080947 */ /* 0x002fea0003800000 */
[----:B------:R-:W1:Y:S02]  /*b210*/  SYNCS.PHASECHK.TRANS64.TRYWAIT P0, [R12+URZ], R13 ;  /* 0x0000000d0c0075a7 */ /* 0x000e64000800017f */
[----:B-1----:R-:W-:Y:S05]  /*b220*/  @!P0 BRA `(.L_x_6334) ;  /* 0x0000020c006c8947 */ /* 0x002fea0003800000 */
.L_x_6333:
[----:B------:R-:W-:Y:S05]  /*b230*/  BSYNC B0 ;  /* 0x0000000000007941 */ /* 0x000fea0003800000 */
.L_x_6332:
        /* <DEDUP_REMOVED lines=439> */
.L_x_6336:
[----:B------:R-:W-:Y:S05]  /*cdb0*/  BSYNC B0 ;  /* 0x0000000000007941 */ /* 0x000fea0003800000 */
.L_x_6335:
        /* <DEDUP_REMOVED lines=132> */
.L_x_6340:
[----:B------:R-:W-:-:S13]  /*d600*/  ISETP.NE.AND P0, PT, R57, 0x1, PT ;  /* 0x000000013900780c */ /* 0x000fda0003f05270 */
[----:B------:R-:W-:-:S05]  /*d610*/  @P0 IMAD.HI.U32 R14, R7, R58, RZ ;  /* 0x0000003a070e0227 */ /* 0x000fca00078e00ff */
[----:B------:R-:W-:-:S07]  /*d620*/  @P0 SHF.R.U32.HI R7, RZ, R59, R14 ;  /* 0x0000003bff070219 */ /* 0x000fce000001160e */
.L_x_6341:
[----:B------:R-:W-:Y:S05]  /*d630*/  BSYNC B1 ;  /* 0x0000000000017941 */ /* 0x000fea0003800000 */
.L_x_6339:
[----:B------:R-:W-:-:S04]  /*d640*/  IMAD R14, R7, R57, -UR4 ;  /* 0x80000004070e7e24 */ /* 0x000fc8000f8e0239 */
[----:B------:R-:W-:-:S05]  /*d650*/  IMAD R14, R31, -0x2, R14 ;  /* 0xfffffffe1f0e7824 */ /* 0x000fca00078e020e */
[----:B------:R-:W-:Y:S02]  /*d660*/  VIMNMX R3, R3, R14, !PT ;  /* 0x0000000e03037248 */ /* 0x000fe40007fe0100 */
[----:B------:R-:W-:-:S07]  /*d670*/  VIADDMNMX R4, R14, R57, R4, PT ;  /* 0x000000390e047246 */ /* 0x000fce0003800104 */
.L_x_6338:
[----:B------:R-:W-:Y:S05]  /*d680*/  BSYNC B0 ;  /* 0x0000000000007941 */ /* 0x000fea0003800000 */
.L_x_6337:
        /* <DEDUP_REMOVED lines=90> */
.L_x_6345:
[----:B------:R-:W-:-:S13]  /*dc30*/  ISETP.NE.AND P6, PT, R57, 0x1, PT ;  /* 0x000000013900780c */ /* 0x000fda0003fc5270 */
[----:B------:R-:W-:-:S05]  /*dc40*/  @P6 IMAD.HI.U32 R58, R12, R58, RZ ;  /* 0x0000003a0c3a6227 */ /* 0x000fca00078e00ff */
[----:B------:R-:W-:-:S07]  /*dc50*/  @P6 SHF.R.U32.HI R12, RZ, R59, R58 ;  /* 0x0000003bff0c6219 */ /* 0x000fce000001163a */
.L_x_6346:
[----:B------:R-:W-:Y:S05]  /*dc60*/  BSYNC B1 ;  /* 0x0000000000017941 */ /* 0x000fea0003800000 */
.L_x_6344:
[----:B------:R-:W-:-:S04]  /*dc70*/  IMAD R12, R12, R57, -UR4 ;  /* 0x800000040c0c7e24 */ /* 0x000fc8000f8e0239 */
[----:B------:R-:W-:-:S05]  /*dc80*/  IMAD R12, R31, -0x2, R12 ;  /* 0xfffffffe1f0c7824 */ /* 0x000fca00078e020c */
[----:B------:R-:W-:Y:S02]  /*dc90*/  VIADDMNMX R4, R12, R57, R4, PT ;  /* 0x000000390c047246 */ /* 0x000fe40003800104 */
[----:B------:R-:W-:-:S07]  /*dca0*/  VIMNMX R3, R3, R12, !PT ;  /* 0x0000000c03037248 */ /* 0x000fce0007fe0100 */
.L_x_6343:
[----:B------:R-:W-:Y:S05]  /*dcb0*/  BSYNC B0 ;  /* 0x0000000000007941 */ /* 0x000fea0003800000 */
.L_x_6342:
        /* <DEDUP_REMOVED lines=244> */
[----:B------:R-:W4:Y:S04]  /*ec00*/  LDL R66, [R1+0x230] ;  /* 0x0002300001427983 */ /* 0x000f280000100800 */
[----:B------:R-:W0:Y:S01]  /*ec10*/  MUFU.EX2 R99, R99 ;  /* 0x0000006300637308 */ /* 0x000e220000000800 */
[-CC-:B------:R-:W-:Y:S01]  /*ec20*/  FFMA.FTZ R169, R30, R38.reuse, -R3.reuse ;  /* 0x000000261ea97223 */ /* 0x180fe20000010803 */
[----:B------:R-:W4:Y:S06]  /*ec30*/  LDL R68, [R1+0x234] ;  /* 0x0002340001447983 */ /* 0x000f2c0000100800 */
[----:B------:R-:W-:Y:S01]  /*ec40*/  MUFU.EX2 R111, R111 ;  /* 0x0000006f006f7308 */ /* 0x000fe20000000800 */
[----:B------:R-:W-:-:S07]  /*ec50*/  FFMA.FTZ R91, R31, R38, -R3 ;  /* 0x000000261f5b7223 */ /* 0x000fce0000010803 */
[----:B------:R-:W-:Y:S01]  /*ec60*/  MUFU.EX2 R166, R166 ;  /* 0x000000a600a67308 */ /* 0x000fe20000000800 */
        /* <DEDUP_REMOVED lines=13> */
[----:B------:R-:W-:Y:S01]  /*ed40*/  FFMA.FTZ R85, R37, R38, -R3 ;  /* 0x0000002625557223 */ /* 0x000fe20000010803 */
[----:B------:R-:W4:Y:S06]  /*ed50*/  LDL R76, [R1+0x244] ;  /* 0x00024400014c7983 */ /* 0x000f2c0000100800 */
[----:B------:R-:W-:Y:S08]  /*ed60*/  MUFU.EX2 R172, R172 ;  /* 0x000000ac00ac7308 */ /* 0x000ff00000000800 */
[----:B------:R-:W-:Y:S08]  /*ed70*/  MUFU.EX2 R101, R101 ;  /* 0x0000006500657308 */ /* 0x000ff00000000800 */
[----:B------:R-:W-:Y:S08]  /*ed80*/  MUFU.EX2 R174, R174 ;  /* 0x000000ae00ae7308 */ /* 0x000ff00000000800 */
[----:B------:R-:W-:Y:S01]  /*ed90*/  MUFU.EX2 R103, R103 ;  /* 0x0000006700677308 */ /* 0x000fe20000000800 */
[----:B------:R1:W-:Y:S04]  /*eda0*/  STL [R1+0x3f4], R0 ;  /* 0x0003f40001007387 */ /* 0x0003e80000100800 */
[----:B------:R-:W4:Y:S03]  /*edb0*/  LDL R27, [R1+0x2dc] ;  /* 0x0002dc00011b7983 */ /* 0x000f260000100800 */
[----:B------:R-:W1:Y:S08]  /*edc0*/  MUFU.EX2 R163, R163 ;  /* 0x000000a300a37308 */ /* 0x000e700000000800 */
[----:B------:R-:W2:Y:S01]  /*edd0*/  MUFU.EX2 R97, R97 ;  /* 0x0000006100617308 */ /* 0x000ea20000000800 */
[----:B0-----:R-:W-:-:S07]  /*ede0*/  FADD.FTZ R4, R161, R99 ;  /* 0x00000063a1047221 */ /* 0x001fce0000010000 */
[----:B------:R-:W0:Y:S01]  /*edf0*/  MUFU.EX2 R165, R165 ;  /* 0x000000a500a57308 */ /* 0x000e220000000800 */
[----:B------:R-:W-:Y:S01]  /*ee00*/  FADD.FTZ R12, R162, R7 ;  /* 0x00000007a20c7221 */ /* 0x000fe20000010000 */
[----:B-1----:R-:W-:Y:S01]  /*ee10*/  FADD.FTZ R4, R163, R4 ;  /* 0x00000004a3047221 */ /* 0x002fe20000010000 */
[----:B------:R-:W4:Y:S04]  /*ee20*/  LDL R26, [R1+0x1e0] ;  /* 0x0001e000011a7983 */ /* 0x000f280000100800 */
[----:B------:R-:W4:Y:S01]  /*ee30*/  LDL R28, [R1+0x1e4] ;  /* 0x0001e400011c7983 */ /* 0x000f220000100800 */
[----:B------:R-:W1:Y:S01]  /*ee40*/  MUFU.EX2 R95, R95 ;  /* 0x0000005f005f7308 */ /* 0x000e620000000800 */
[----:B------:R-:W-:Y:S01]  /*ee50*/  FADD.FTZ R7, R113, R12 ;  /* 0x0000000c71077221 */ /* 0x000fe20000010000 */
[----:B--2---:R-:W-:Y:S01]  /*ee60*/  FADD.FTZ R4, R97, R4 ;  /* 0x0000000461047221 */ /* 0x004fe20000010000 */
[----:B------:R-:W2:Y:S04]  /*ee70*/  LDL R30, [R1+0x1e8] ;  /* 0x0001e800011e7983 */ /* 0x000ea80000100800 */
[----:B------:R-:W2:Y:S01]  /*ee80*/  LDL R29, [R1+0x2e0] ;  /* 0x0002e000011d7983 */ /* 0x000ea20000100800 */
[----:B------:R-:W1:Y:S01]  /*ee90*/  MUFU.EX2 R167, R167 ;  /* 0x000000a700a77308 */ /* 0x000e620000000800 */
[----:B------:R-:W-:Y:S01]  /*eea0*/  FADD.FTZ R12, R164, R7 ;  /* 0x00000007a40c7221 */ /* 0x000fe20000010000 */
[----:B0-----:R-:W-:Y:S01]  /*eeb0*/  FADD.FTZ R4, R165, R4 ;  /* 0x00000004a5047221 */ /* 0x001fe20000010000 */
[----:B------:R-:W2:Y:S05]  /*eec0*/  LDL R32, [R1+0x1ec] ;  /* 0x0001ec0001207983 */ /* 0x000eaa0000100800 */
[----:B------:R-:W0:Y:S01]  /*eed0*/  MUFU.EX2 R93, R93 ;  /* 0x0000005d005d7308 */ /* 0x000e220000000800 */
[----:B------:R-:W-:Y:S01]  /*eee0*/  FADD.FTZ R7, R111, R12 ;  /* 0x0000000c6f077221 */ /* 0x000fe20000010000 */
[----:B-1----:R-:W-:Y:S01]  /*eef0*/  FADD.FTZ R4, R95, R4 ;  /* 0x000000045f047221 */ /* 0x002fe20000010000 */
[----:B------:R-:W2:Y:S04]  /*ef00*/  LDL R34, [R1+0x1f0] ;  /* 0x0001f00001227983 */ /* 0x000ea80000100800 */
[----:B------:R-:W2:Y:S01]  /*ef10*/  LDL R31, [R1+0x2e4] ;  /* 0x0002e400011f7983 */ /* 0x000ea20000100800 */
        /* <DEDUP_REMOVED lines=22> */
[----:B-1----:R-:W-:-:S06]  /*f080*/  FADD.FTZ R4, R89, R4 ;  /* 0x0000000459047221 */ /* 0x002fcc0000010000 */
[----:B------:R-:W1:Y:S01]  /*f090*/  MUFU.EX2 R175, R175 ;  /* 0x000000af00af7308 */ /* 0x000e620000000800 */
[----:B------:R-:W-:Y:S01]  /*f0a0*/  FADD.FTZ R12, R172, R3 ;  /* 0x00000003ac0c7221 */ /* 0x000fe20000010000 */
[----:B------:R-:W-:-:S06]  /*f0b0*/  FADD.FTZ R4, R173, R4 ;  /* 0x00000004ad047221 */ /* 0x000fcc0000010000 */
[----:B------:R-:W1:Y:S01]  /*f0c0*/  MUFU.EX2 R85, R85 ;  /* 0x0000005500557308 */ /* 0x000e620000000800 */
[----:B------:R-:W-:Y:S01]  /*f0d0*/  FADD.FTZ R3, R101, R12 ;  /* 0x0000000c65037221 */ /* 0x000fe20000010000 */
[----:B0-----:R-:W-:Y:S01]  /*f0e0*/  FADD.FTZ R4, R87, R4 ;  /* 0x0000000457047221 */ /* 0x001fe20000010000 */
[----:B------:R-:W2:Y:S02]  /*f0f0*/  LDL.64 R12, [R1+0x88] ;  /* 0x00008800010c7983 */ /* 0x000ea40000100a00 */
[----:B------:R-:W-:Y:S02]  /*f100*/  FADD.FTZ R36, R174, R3 ;  /* 0x00000003ae247221 */ /* 0x000fe40000010000 */
        /* <DEDUP_REMOVED lines=85> */
[----:B------:R-:W-:-:S05]  /*f660*/  MOV R24, R24 ;  /* 0x0000001800187202 */ /* 0x000fca0000000f00 */
[--C-:B------:R-:W-:Y:S02]  /*f670*/  IMAD R25, R15, 0x2, R24.reuse ;  /* 0x000000020f197824 */ /* 0x100fe400078e0218 */
[C---:B------:R-:W-:Y:S01]  /*f680*/  IMAD R15, R14.reuse, 0x2, R24 ;  /* 0x000000020e0f7824 */ /* 0x040fe200078e0218 */
[----:B------:R-:W-:Y:S01]  /*f690*/  STSM.16.M88.4 [R24], R160 ;  /* 0x000000a018007844 */ /* 0x000fe20000000200 */
[----:B------:R-:W-:Y:S02]  /*f6a0*/  IMAD R83, R14, 0x2, R25 ;  /* 0x000000020e537824 */ /* 0x000fe400078e0219 */
[----:B------:R-:W-:Y:S01]  /*f6b0*/  IMAD R14, R81, 0x1000, R12 ;  /* 0x00001000510e7824 */ /* 0x000fe200078e020c */
[----:B------:R0:W-:Y:S04]  /*f6c0*/  STSM.16.M88.4 [R15], R164 ;  /* 0x000000a40f007844 */ /* 0x0001e80000000200 */
[----:B------:R-:W-:Y:S01]  /*f6d0*/  R2UR UR6, R14 ;  /* 0x000000000e0672ca */ /* 0x000fe200000e0000 */
[----:B------:R-:W-:Y:S01]  /*f6e0*/  STSM.16.M88.4 [R25], R168 ;  /* 0x000000a819007844 */ /* 0x000fe20000000200 */
[----:B0-----:R-:W-:-:S05]  /*f6f0*/  IMAD.MOV.U32 R15, RZ, RZ, R13 ;  /* 0x000000ffff0f7224 */ /* 0x001fca00078e000d */
[----:B------:R-:W-:Y:S01]  /*f700*/  R2UR UR7, R15 ;  /* 0x000000000f0772ca */ /* 0x000fe200000e0000 */
        /* <DEDUP_REMOVED lines=36> */
[----:B------:R-:W-:Y:S01]  /*f950*/  VIADD R12, R14, 0x80 ;  /* 0x000000800e0c7836 */ /* 0x000fe20000000000 */
[----:B------:R-:W-:-:S04]  /*f960*/  R2UR UR7, R13 ;  /* 0x000000000d0772ca */ /* 0x000fc800000e0000 */
        /* <DEDUP_REMOVED lines=74> */
[----:B------:R-:W-:Y:S01]  /*fe10*/  VIADD R12, R14, 0x100 ;  /* 0x000001000e0c7836 */ /* 0x000fe20000000000 */
[----:B------:R-:W-:-:S04]  /*fe20*/  R2UR UR7, R13 ;  /* 0x000000000d0772ca */ /* 0x000fc800000e0000 */
        /* <DEDUP_REMOVED lines=378> */
.L_x_6348:
[----:B------:R-:W-:Y:S05]  /*115d0*/  BSYNC B0 ;  /* 0x0000000000007941 */ /* 0x000fea0003800000 */
.L_x_6347:
        /* <DEDUP_REMOVED lines=31> */
.L_x_6351:
[----:B------:R-:W-:-:S13]  /*117d0*/  ISETP.NE.AND P0, PT, R9, 0x1, PT ;  /* 0x000000010900780c */ /* 0x000fda0003f05270 */
[----:B------:R-:W-:-:S05]  /*117e0*/  @P0 IMAD.HI.U32 R10, R5, R10, RZ ;  /* 0x0000000a050a0227 */ /* 0x000fca00078e00ff */
[----:B------:R-:W-:-:S07]  /*117f0*/  @P0 SHF.R.U32.HI R5, RZ, R11, R10 ;  /* 0x0000000bff050219 */ /* 0x000fce000001160a */
.L_x_6352:
[----:B------:R-:W-:Y:S05]  /*11800*/  BSYNC B0 ;  /* 0x0000000000007941 */ /* 0x000fea0003800000 */
.L_x_6350:
[----:B------:R-:W-:-:S05]  /*11810*/  IMAD R5, R5, R9, R9 ;  /* 0x0000000905057224 */ /* 0x000fca00078e0209 */
[----:B------:R-:W-:-:S07]  /*11820*/  VIMNMX R8, R8, R5, PT ;  /* 0x0000000508087248 */ /* 0x000fce0003fe0100 */
.L_x_6349:
        /* <DEDUP_REMOVED lines=8> */
.L_x_6356:
[C---:B------:R-:W-:Y:S01]  /*118b0*/  IADD3 R12, P0, R2.reuse, 0x50, RZ ;  /* 0x00000050020c7810 */ /* 0x040fe20007f1e0ff */
[C---:B------:R-:W-:Y:S01]  /*118c0*/  VIADD R7, R2.reuse, 0x128 ;  /* 0x0000012802077836 */ /* 0x040fe20000000000 */
[----:B------:R-:W-:Y:S02]  /*118d0*/  IADD3 R28, P1, R2, 0xcc, RZ ;  /* 0x000000cc021c7810 */ /* 0x000fe40007f3e0ff */
[----:B------:R-:W-:Y:S01]  /*118e0*/  MOV R3, 0x11920 ;  /* 0x0001192000037802 */ /* 0x000fe20000000f00 */
[--C-:B------:R-:W-:Y:S02]  /*118f0*/  IMAD.X R13, RZ, RZ, R18.reuse, P0 ;  /* 0x000000ffff0d7224 */ /* 0x100fe400000e0612 */
[----:B------:R-:W-:-:S08]  /*11900*/  IMAD.X R29, RZ, RZ, R18, P1 ;  /* 0x000000ffff1d7224 */ /* 0x000fd000008e0612 */
[----:B------:R-:W-:Y:S05]  /*11910*/  CALL.REL.NOINC `($_ZN7cutlass13device_kernelIN5flash11enable_sm90INS1_16FlashAttnFwdSm90INS1_25CollectiveMainloopFwdSm90ILi2EN4cute5tupleIJNS5_1CILi1EEES8_S8_EEENS6_IJNS7_ILi64EEESA_SA_EEELi512ENS_10bfloat16_tEfNS_4arch4Sm90ELb0ELb1ELb1ELb1ELb1ELb0ELb1ELb0ELb0ELb1ELb0ELb0EEENS1_21CollectiveEpilogueFwdINS6_IJSA_NS7_ILi512EEESA_EEES9_SC_SE_Li256ELb1ELb1ELb0ELb0EEENS1_36VarlenDynamicPersistentTileSchedulerILi64ELi64ELi256ELi128ELb0ELb1ELb1ELb1ELb0ELb1EEEEEEEEEvNT_6ParamsE$_ZZN5flash25CollectiveMainloopFwdSm90ILi2EN4cute5tupleIJNS1_1CILi1EEES4_S4_EEENS2_IJNS3_ILi64EEES6_S6_EEELi512EN7cutlass10bfloat16_tEfNS8_4arch4Sm90ELb0ELb1ELb1ELb1ELb1ELb0ELb1ELb0ELb0ELb1ELb0ELb0EE3mmaINS_16FlashAttnFwdSm90ISC_NS_21CollectiveEpilogueFwdINS2_IJS6_NS3_ILi512EEES6_EEES5_S9_SB_Li256ELb1ELb1ELb0ELb0EEENS_36VarlenDynamicPersistentTileSchedulerILi64ELi64ELi256ELi128ELb0ELb1ELb1ELb1ELb0ELb1EEEE13SharedStorageENS1_6TensorINS1_11ArrayEngineIfLm128EEENS1_6LayoutINS2_IJNS2_IJNS3_ILi2EEESR_NS3_ILi32EEEEEES4_S4_EEENS2_IJNS2_IJS4_SR_NS3_ILi4EEEEEENS3_ILi0EEESX_EEEEEEENS_7SoftmaxILi2ELi0EEEEEbRKNSC_6ParamsENS8_13PipelineAsyncILi2EEES17_RNS8_13PipelineStateILj2EEERT0_RT1_iRiRKNS_16SeqlenInfoQKNewKILb1ELb0EEENS2_IJiiiiEEERT_ENKUliT_T0_T1_E_clIZSD_ISM_S10_S12_EbS15_S17_S17_S1A_S1C_S1E_iS1F_S1J_S1K_S1M_EUlRS1N_iE1_NS3_ILb0EEENS3_ILb1EEEEEDaiS1N_S1O_S1P_) ;  /* 0x000001e000087944 */ /* 0x000fea0003c00000 */
[C---:B------:R-:W-:Y:S01]  /*11920*/  ISETP.GT.AND P0, PT, R0.reuse, R6, PT ;  /* 0x000000060000720c */ /* 0x040fe20003f04270 */
[----:B------:R-:W-:-:S12]  /*11930*/  VIADD R0, R0, 0xffffffff ;  /* 0xffffffff00007836 */ /* 0x000fd80000000000 */
[----:B------:R-:W-:Y:S05]  /*11940*/  @P0 BRA `(.L_x_6356) ;  /* 0xfffffffc00d80947 */ /* 0x000fea000383ffff */
[----:B------:R-:W-:Y:S05]  /*11950*/  BSYNC B0 ;  /* 0x0000000000007941 */ /* 0x000fea0003800000 */
.L_x_6355:
[----:B------:R-:W2:Y:S02]  /*11960*/  LDL R4, [R1+0x50] ;  /* 0x0000500001047983 */ /* 0x000ea40000100800 */
[----:B--2---:R-:W-:-:S07]  /*11970*/  IMAD.SHL.U32 R4, R4, 0x40, RZ ;  /* 0x0000004004047824 */ /* 0x004fce00078e00ff */
.L_x_6354:
[----:B------:R-:W-:Y:S05]  /*11980*/  BSYNC B1 ;  /* 0x0000000000017941 */ /* 0x000fea0003800000 */
.L_x_6353:
        /* <DEDUP_REMOVED lines=26> */
.L_x_6359:
[----:B------:R-:W-:Y:S02]  /*11b30*/  ULDC UR4, c[0x0][0xadc] ;  /* 0x0002b70000047ab9 */ /* 0x000fe40000000800 */
[----:B------:R-:W-:-:S05]  /*11b40*/  IMAD.U32 R7, RZ, RZ, UR4 ;  /* 0x00000004ff077e24 */ /* 0x000fca000f8e00ff */
[----:B------:R-:W-:-:S13]  /*11b50*/  ISETP.NE.AND P0, PT, R7, 0x1, PT ;  /* 0x000000010700780c */ /* 0x000fda0003f05270 */
[----:B------:R-:W0:Y:S02]  /*11b60*/  @P0 LDC.64 R8, c[0x0][0xae0] ;  /* 0x0002b800ff080b82 */ /* 0x000e240000000a00 */
[----:B0-----:R-:W-:-:S05]  /*11b70*/  @P0 IMAD.HI.U32 R6, R4, R8, RZ ;  /* 0x0000000804060227 */ /* 0x001fca00078e00ff */
[----:B------:R-:W-:-:S07]  /*11b80*/  @P0 SHF.R.U32.HI R4, RZ, R9, R6 ;  /* 0x00000009ff040219 */ /* 0x000fce0000011606 */
.L_x_6360:
[----:B------:R-:W-:Y:S05]  /*11b90*/  BSYNC B0 ;  /* 0x0000000000007941 */ /* 0x000fea0003800000 */
.L_x_6358:
[----:B------:R-:W-:-:S05]  /*11ba0*/  IMAD R4, R4, R7, RZ ;  /* 0x0000000704047224 */ /* 0x000fca00078e02ff */
[----:B------:R-:W-:-:S07]  /*11bb0*/  VIMNMX R3, R3, R4, !PT ;  /* 0x0000000403037248 */ /* 0x000fce0007fe0100 */
.L_x_6357:
[----:B------:R-:W-:-:S05]  /*11bc0*/  VIADD R3, R3, 0x3f ;  /* 0x0000003f03037836 */ /* 0x000fca0000000000 */
[----:B------:R-:W-:-:S04]  /*11bd0*/  SHF.R.S32.HI R4, RZ, 0x1f, R3 ;  /* 0x0000001fff047819 */ /* 0x000fc80000011403 */
[----:B------:R-:W-:-:S04]  /*11be0*/  LEA.HI R4, R4, R3, RZ, 0x6 ;  /* 0x0000000304047211 */ /* 0x000fc800078f30ff */
[----:B------:R-:W-:-:S04]  /*11bf0*/  SHF.R.S32.HI R4, RZ, 0x6, R4 ;  /* 0x00000006ff047819 */ /* 0x000fc80000011404 */
[----:B------:R-:W-:-:S04]  /*11c00*/  VIMNMX R177, R4, UR43, !PT ;  /* 0x0000002b04b17c48 */ /* 0x000fc8000ffe0100 */
[----:B------:R-:W-:-:S13]  /*11c10*/  ISETP.GE.AND P0, PT, R0, R177, PT ;  /* 0x000000b10000720c */ /* 0x000fda0003f06270 */
[----:B------:R-:W-:Y:S05]  /*11c20*/  @!P0 BRA `(.L_x_6361) ;  /* 0x0000007000588947 */ /* 0x000fea0003800000 */
.L_x_6384:
        /* <DEDUP_REMOVED lines=20> */
.L_x_6363:
[----:B------:R-:W-:Y:S05]  /*11d70*/  BSYNC B0 ;  /* 0x0000000000007941 */ /* 0x000fea0003800000 */
.L_x_6362:
        /* <DEDUP_REMOVED lines=9> */
.L_x_6365:
[----:B------:R-:W-:Y:S05]  /*11e10*/  BSYNC B0 ;  /* 0x0000000000007941 */ /* 0x000fea0003800000 */
.L_x_6364:
[----:B------:R-:W-:Y:S04]  /*11e20*/  BSSY B0, `(.L_x_6366) ;  /* 0x0000006000007945 */ /* 0x000fe80003800000 */
[----:B-1----:R-:W-:Y:S05]  /*11e30*/  @P0 BRA `(.L_x_6367) ;  /* 0x0000000000100947 */ /* 0x002fea0003800000 */
[----:B-----5:R-:W-:Y:S01]  /*11e40*/  IMAD R8, R8, 0x8, R3 ;  /* 0x0000000808087824 */ /* 0x020fe200078e0203 */
[----:B------:R-:W-:-:S04]  /*11e50*/  SHF.L.U32 R9, R9, 0x1f, RZ ;  /* 0x0000001f09097819 */ /* 0x000fc800000006ff */
[----:B------:R-:W1:Y:S02]  /*11e60*/  SYNCS.PHASECHK.TRANS64.TRYWAIT P0, [R8+URZ], R9 ;  /* 0x00000009080075a7 */ /* 0x000e64000800017f */
[----:B-1----:R-:W-:Y:S05]  /*11e70*/  @!P0 BRA `(.L_x_6368) ;  /* 0x000001a0006c8947 */ /* 0x002fea0003800000 */
.L_x_6367:
[----:B------:R-:W-:Y:S05]  /*11e80*/  BSYNC B0 ;  /* 0x0000000000007941 */ /* 0x000fea0003800000 */
.L_x_6366:
        /* <DEDUP_REMOVED lines=57> */
.L_x_6370:
[----:B------:R-:W-:Y:S05]  /*12220*/  BSYNC B0 ;  /* 0x0000000000007941 */ /* 0x000fea0003800000 */
.L_x_6369:
        /* <DEDUP_REMOVED lines=8> */
.L_x_6372:
[----:B------:R-:W-:Y:S05]  /*122b0*/  BSYNC B0 ;  /* 0x0000000000007941 */ /* 0x000fea0003800000 */
.L_x_6371:
[----:B------:R-:W-:Y:S04]  /*122c0*/  BSSY B0, `(.L_x_6373) ;  /* 0x0000004000007945 */ /* 0x000fe80003800000 */
[----:B-1----:R-:W-:Y:S05]  /*122d0*/  @P0 BRA `(.L_x_6374) ;  /* 0x0000000000080947 */ /* 0x002fea0003800000 */
[----:B------:R-:W1:Y:S02]  /*122e0*/  SYNCS.PHASECHK.TRANS64.TRYWAIT P0, [R14+URZ], R15 ;  /* 0x0000000f0e0075a7 */ /* 0x000e64000800017f */
[----:B-1----:R-:W-:Y:S05]  /*122f0*/  @!P0 BRA `(.L_x_6375) ;  /* 0x0000019c00608947 */ /* 0x002fea0003800000 */
.L_x_6374:
[----:B------:R-:W-:Y:S05]  /*12300*/  BSYNC B0 ;  /* 0x0000000000007941 */ /* 0x000fea0003800000 */
.L_x_6373:
        /* <DEDUP_REMOVED lines=204> */
[----:B------:R-:W4:Y:S07]  /*12fd0*/  LDL.64 R56, [R1+0x90] ;  /* 0x0000900001387983 */ /* 0x000f2e0000100a00 */
[----:B------:R-:W-:Y:S01]  /*12fe0*/  HGMMA.64x64x16.F32.BF16 R24, gdesc[UR4], R24, UP0, gsb0 ;  /* 0x00e00000041879f0 */ /* 0x000fe2000b801818 */
        /* <DEDUP_REMOVED lines=233> */
.L_x_6377:
[----:B------:R-:W-:Y:S05]  /*13e80*/  BSYNC B0 ;  /* 0x0000000000007941 */ /* 0x000fea0003800000 */
.L_x_6376:
        /* <DEDUP_REMOVED lines=142> */
.L_x_6379:
[----:B------:R-:W-:Y:S05]  /*14770*/  BSYNC B0 ;  /* 0x0000000000007941 */ /* 0x000fea0003800000 */
.L_x_6378:
        /* <DEDUP_REMOVED lines=9> */
.L_x_6381:
[----:B------:R-:W-:Y:S05]  /*14810*/  BSYNC B0 ;  /* 0x0000000000007941 */ /* 0x000fea0003800000 */
.L_x_6380:
        /* <DEDUP_REMOVED lines=675> */
[----:B------:R0:W-:Y:S04]  /*17250*/  STSM.16.M88.4 [R4], R160 ;  /* 0x000000a004007844 */ /* 0x0001e80000000200 */
        /* <DEDUP_REMOVED lines=10> */
[----:B-1----:R-:W-:Y:S01]  /*17300*/  IMAD.MOV.U32 R5, RZ, RZ, R7 ;  /* 0x000000ffff057224 */ /* 0x002fe200078e0007 */
        /* <DEDUP_REMOVED lines=414> */
.L_x_6383:
[----:B------:R-:W-:Y:S05]  /*18cf0*/  BSYNC B0 ;  /* 0x0000000000007941 */ /* 0x000fea0003800000 */
.L_x_6382:
        /* <DEDUP_REMOVED lines=9> */
.L_x_6361:
[----:B------:R-:W-:-:S04]  /*18d90*/  UISETP.LT.AND UP0, UPT, URZ, UR42, UPT ;  /* 0x0000002a3f00728c */ /* 0x000fc8000bf01270 */
[----:B------:R-:W-:-:S06]  /*18da0*/  USEL UR4, URZ, UR42, !UP0 ;  /* 0x0000002a3f047287 */ /* 0x000fcc000c000000 */
[----:B------:R-:W-:-:S13]  /*18db0*/  ISETP.GE.AND P0, PT, R0, UR4, PT ;  /* 0x0000000400007c0c */ /* 0x000fda000bf06270 */
[----:B------:R-:W-:Y:S05]  /*18dc0*/  @!P0 BRA `(.L_x_6385) ;  /* 0x0000007c00fc8947 */ /* 0x000fea0003800000 */
.L_x_6418:
        /* <DEDUP_REMOVED lines=20> */
.L_x_6387:
[----:B------:R-:W-:Y:S05]  /*18f10*/  BSYNC B0 ;  /* 0x0000000000007941 */ /* 0x000fea0003800000 */
.L_x_6386:
        /* <DEDUP_REMOVED lines=9> */
.L_x_6389:
[----:B------:R-:W-:Y:S05]  /*18fb0*/  BSYNC B0 ;  /* 0x0000000000007941 */ /* 0x000fea0003800000 */
.L_x_6388:
[----:B------:R-:W-:Y:S04]  /*18fc0*/  BSSY B0, `(.L_x_6390) ;  /* 0x0000006000007945 */ /* 0x000fe80003800000 */
[----:B-1----:R-:W-:Y:S05]  /*18fd0*/  @P0 BRA `(.L_x_6391) ;  /* 0x0000000000100947 */ /* 0x002fea0003800000 */
[----:B-----5:R-:W-:Y:S01]  /*18fe0*/  IMAD R8, R8, 0x8, R3 ;  /* 0x0000000808087824 */ /* 0x020fe200078e0203 */
[----:B------:R-:W-:-:S04]  /*18ff0*/  SHF.L.U32 R9, R9, 0x1f, RZ ;  /* 0x0000001f09097819 */ /* 0x000fc800000006ff */
[----:B------:R-:W1:Y:S02]  /*19000*/  SYNCS.PHASECHK.TRANS64.TRYWAIT P0, [R8+URZ], R9 ;  /* 0x00000009080075a7 */ /* 0x000e64000800017f */
[----:B-1----:R-:W-:Y:S05]  /*19010*/  @!P0 BRA `(.L_x_6392) ;  /* 0x00000130002c8947 */ /* 0x002fea0003800000 */
.L_x_6391:
[----:B------:R-:W-:Y:S05]  /*19020*/  BSYNC B0 ;  /* 0x0000000000007941 */ /* 0x000fea0003800000 */
.L_x_6390:
        /* <DEDUP_REMOVED lines=57> */
.L_x_6394:
[----:B------:R-:W-:Y:S05]  /*193c0*/  BSYNC B0 ;  /* 0x0000000000007941 */ /* 0x000fea0003800000 */
.L_x_6393:
        /* <DEDUP_REMOVED lines=8> */
.L_x_6396:
[----:B------:R-:W-:Y:S05]  /*19450*/  BSYNC B0 ;  /* 0x0000000000007941 */ /* 0x000fea0003800000 */
.L_x_6395:
[----:B------:R-:W-:Y:S04]  /*19460*/  BSSY B0, `(.L_x_6397) ;  /* 0x0000004000007945 */ /* 0x000fe80003800000 */
[----:B-1----:R-:W-:Y:S05]  /*19470*/  @P0 BRA `(.L_x_6398) ;  /* 0x0000000000080947 */ /* 0x002fea0003800000 */
[----:B------:R-:W1:Y:S02]  /*19480*/  SYNCS.PHASECHK.TRANS64.TRYWAIT P0, [R14+URZ], R15 ;  /* 0x0000000f0e0075a7 */ /* 0x000e64000800017f */
[----:B-1----:R-:W-:Y:S05]  /*19490*/  @!P0 BRA `(.L_x_6399) ;  /* 0x0000012c00208947 */ /* 0x002fea0003800000 */
.L_x_6398:
[----:B------:R-:W-:Y:S05]  /*194a0*/  BSYNC B0 ;  /* 0x0000000000007941 */ /* 0x000fea0003800000 */
.L_x_6397:
        /* <DEDUP_REMOVED lines=439> */
.L_x_6401:
[----:B------:R-:W-:Y:S05]  /*1b020*/  BSYNC B0 ;  /* 0x0000000000007941 */ /* 0x000fea0003800000 */
.L_x_6400:
        /* <DEDUP_REMOVED lines=128> */
.L_x_6405:
[----:B------:R-:W-:-:S13]  /*1b830*/  ISETP.NE.AND P0, PT, R9, 0x1, PT ;  /* 0x000000010900780c */ /* 0x000fda0003f05270 */
[----:B------:R-:W-:-:S05]  /*1b840*/  @P0 IMAD.HI.U32 R12, R8, R10, RZ ;  /* 0x0000000a080c0227 */ /* 0x000fca00078e00ff */
[----:B------:R-:W-:-:S07]  /*1b850*/  @P0 SHF.R.U32.HI R8, RZ, R11, R12 ;  /* 0x0000000bff080219 */ /* 0x000fce000001160c */
.L_x_6406:
[----:B------:R-:W-:Y:S05]  /*1b860*/  BSYNC B1 ;  /* 0x0000000000017941 */ /* 0x000fea0003800000 */
.L_x_6404:
[----:B------:R-:W-:-:S04]  /*1b870*/  IMAD R13, R8, R9, -R31 ;  /* 0x00000009080d7224 */ /* 0x000fc800078e0a1f */
[----:B------:R-:W-:-:S05]  /*1b880*/  IMAD R8, R30, -0x2, R13 ;  /* 0xfffffffe1e087824 */ /* 0x000fca00078e020d */
[----:B------:R-:W-:Y:S02]  /*1b890*/  VIMNMX R7, R7, R8, !PT ;  /* 0x0000000807077248 */ /* 0x000fe40007fe0100 */
[----:B------:R-:W-:-:S07]  /*1b8a0*/  VIADDMNMX R6, R8, R9, R6, PT ;  /* 0x0000000908067246 */ /* 0x000fce0003800106 */
.L_x_6403:
[----:B------:R-:W-:Y:S05]  /*1b8b0*/  BSYNC B0 ;  /* 0x0000000000007941 */ /* 0x000fea0003800000 */
.L_x_6402:
        /* <DEDUP_REMOVED lines=15> */
[----:B------:R-:W-:Y:S02]  /*1b9b0*/  ISETP.GT.AND P3, PT, R7, 0x9, !P5 ;  /* 0x000000090700780c */ /* 0x000fe40006f64270 */
        /* <DEDUP_REMOVED lines=74> */
.L_x_6410:
[----:B------:R-:W-:-:S13]  /*1be60*/  ISETP.NE.AND P6, PT, R9, 0x1, PT ;  /* 0x000000010900780c */ /* 0x000fda0003fc5270 */
[----:B------:R-:W-:-:S05]  /*1be70*/  @P6 IMAD.HI.U32 R10, R4, R10, RZ ;  /* 0x0000000a040a6227 */ /* 0x000fca00078e00ff */
[----:B------:R-:W-:-:S07]  /*1be80*/  @P6 SHF.R.U32.HI R4, RZ, R11, R10 ;  /* 0x0000000bff046219 */ /* 0x000fce000001160a */
.L_x_6411:
[----:B------:R-:W-:Y:S05]  /*1be90*/  BSYNC B1 ;  /* 0x0000000000017941 */ /* 0x000fea0003800000 */
.L_x_6409:
[----:B------:R-:W-:-:S04]  /*1bea0*/  IMAD R5, R4, R9, -R31 ;  /* 0x0000000904057224 */ /* 0x000fc800078e0a1f */
[----:B------:R-:W-:-:S05]  /*1beb0*/  IMAD R30, R30, -0x2, R5 ;  /* 0xfffffffe1e1e7824 */ /* 0x000fca00078e0205 */
[----:B------:R-:W-:Y:S02]  /*1bec0*/  VIADDMNMX R6, R30, R9, R6, PT ;  /* 0x000000091e067246 */ /* 0x000fe40003800106 */
[----:B------:R-:W-:-:S07]  /*1bed0*/  VIMNMX R7, R7, R30, !PT ;  /* 0x0000001e07077248 */ /* 0x000fce0007fe0100 */
.L_x_6408:
[----:B------:R-:W-:Y:S05]  /*1bee0*/  BSYNC B0 ;  /* 0x0000000000007941 */ /* 0x000fea0003800000 */
.L_x_6407:
[C---:B------:R-:W-:Y:S01]  /*1bef0*/  ISETP.GT.AND P0, PT, R7.reuse, 0x1, !P0 ;  /* 0x000000010700780c */ /* 0x040fe20004704270 */
[----:B------:R-:W2:Y:S01]  /*1bf00*/  LDL.64 R10, [R1+0x400] ;  /* 0x00040000010a7983 */ /* 0x000ea20000100a00 */
[----:B------:R-:W-:Y:S02]  /*1bf10*/  ISETP.GT.AND P1, PT, R7, 0x8, !P1 ;  /* 0x000000080700780c */ /* 0x000fe40004f24270 */
[C---:B------:R-:W-:Y:S02]  /*1bf20*/  ISETP.LT.OR P0, PT, R6.reuse, 0x2, P0 ;  /* 0x000000020600780c */ /* 0x040fe40000701670 */
[----:B------:R-:W-:Y:S02]  /*1bf30*/  ISETP.LT.OR P1, PT, R6, 0x9, P1 ;  /* 0x000000090600780c */ /* 0x000fe40000f21670 */
[----:B------:R-:W-:Y:S02]  /*1bf40*/  FSEL R20, R27, -INF , !P0 ;  /* 0xff8000001b147808 */ /* 0x000fe40004000000 */
[----:B------:R-:W3:Y:S01]  /*1bf50*/  LDL.64 R26, [R1+0x3f0] ;  /* 0x0003f000011a7983 */ /* 0x000ee20000100a00 */
[----:B------:R-:W-:-:S02]  /*1bf60*/  ISETP.NE.AND P0, PT, R12, RZ, PT ;  /* 0x000000ff0c00720c */ /* 0x000fc40003f05270 */
[----:B------:R-:W-:Y:S02]  /*1bf70*/  FSEL R212, R212, -INF , !P1 ;  /* 0xff800000d4d47808 */ /* 0x000fe40004800000 */
[----:B------:R-:W-:Y:S02]  /*1bf80*/  ISETP.GT.AND P0, PT, R7, 0x9, !P0 ;  /* 0x000000090700780c */ /* 0x000fe40004704270 */
[----:B------:R-:W-:Y:S02]  /*1bf90*/  ISETP.NE.AND P1, PT, R13, RZ, PT ;  /* 0x000000ff0d00720c */ /* 0x000fe40003f25270 */
[----:B------:R-:W-:Y:S01]  /*1bfa0*/  ISETP.LT.OR P0, PT, R6, 0xa, P0 ;  /* 0x0000000a0600780c */ /* 0x000fe20000701670 */
[----:B------:R-:W4:Y:S01]  /*1bfb0*/  LDL.64 R12, [R1+0xb8] ;  /* 0x0000b800010c7983 */ /* 0x000f220000100a00 */
        /* <DEDUP_REMOVED lines=25> */
[----:B------:R-:W-:Y:S02]  /*1c150*/  FSEL R180, R42, -INF , !P0 ;  /* 0xff8000002ab47808 */ /* 0x000fe40004000000 */
        /* <DEDUP_REMOVED lines=94> */
.L_x_6413:
[----:B------:R-:W-:Y:S05]  /*1c740*/  BSYNC B0 ;  /* 0x0000000000007941 */ /* 0x000fea0003800000 */
.L_x_6412:
        /* <DEDUP_REMOVED lines=9> */
.L_x_6415:
[----:B------:R-:W-:Y:S05]  /*1c7e0*/  BSYNC B0 ;  /* 0x0000000000007941 */ /* 0x000fea0003800000 */
.L_x_6414:
        /* <DEDUP_REMOVED lines=91> */
[----:B------:R-:W3:Y:S01]  /*1cda0*/  MUFU.EX2 R161, R161 ;  /* 0x000000a100a17308 */ /* 0x000ee20000000800 */
[-C--:B------:R-:W-:Y:S01]  /*1cdb0*/  FFMA.FTZ R163, R212, R205.reuse, -R177 ;  /* 0x000000cdd4a37223 */ /* 0x080fe200000108b1 */
[----:B------:R-:W-:-:S06]  /*1cdc0*/  FFMA.FTZ R15, R15, R205, -R12 ;  /* 0x000000cd0f0f7223 */ /* 0x000fcc000001080c */
[----:B------:R-:W0:Y:S01]  /*1cdd0*/  MUFU.EX2 R21, R21 ;  /* 0x0000001500157308 */ /* 0x000e220000000800 */
[----:B------:R-:W-:-:S07]  /*1cde0*/  FFMA.FTZ R14, R14, R205, -R177 ;  /* 0x000000cd0e0e7223 */ /* 0x000fce00000108b1 */
[----:B------:R-:W1:Y:S01]  /*1cdf0*/  MUFU.EX2 R20, R20 ;  /* 0x0000001400147308 */ /* 0x000e620000000800 */
[----:B------:R-:W-:-:S07]  /*1ce00*/  FFMA.FTZ R165, R206, R205, -R177 ;  /* 0x000000cdcea57223 */ /* 0x000fce00000108b1 */
        /* <DEDUP_REMOVED lines=131> */
[C---:B--2---:R-:W-:Y:S01]  /*1d640*/  FMUL.FTZ R63, R150.reuse, R63 ;  /* 0x0000003f963f7220 */ /* 0x044fe20000410000 */
        /* <DEDUP_REMOVED lines=875> */
.L_x_6417:
[----:B------:R-:W-:Y:S05]  /*20d00*/  BSYNC B0 ;  /* 0x0000000000007941 */ /* 0x000fea0003800000 */
.L_x_6416:
[----:B------:R-:W2:Y:S04]  /*20d10*/  LDL.64 R6, [R1+0x48] ;  /* 0x0000480001067983 */ /* 0x000ea80000100a00 */
[----:B------:R-:W3:Y:S01]  /*20d20*/  LDL R4, [R1+0x34] ;  /* 0x0000340001047983 */ /* 0x000ee20000100800 */
[----:B------:R-:W-:-:S04]  /*20d30*/  UISETP.LT.AND UP0, UPT, URZ, UR42, UPT ;  /* 0x0000002a3f00728c */ /* 0x000fc8000bf01270 */
[----:B------:R-:W-:-:S06]  /*20d40*/  USEL UR4, URZ, UR42, !UP0 ;  /* 0x0000002a3f047287 */ /* 0x000fcc000c000000 */
[C---:B------:R-:W-:Y:S01]  /*20d50*/  ISETP.GT.AND P0, PT, R0.reuse, UR4, PT ;  /* 0x0000000400007c0c */ /* 0x040fe2000bf04270 */
[----:B------:R-:W-:Y:S01]  /*20d60*/  VIADD R0, R0, 0xffffffff ;  /* 0xffffffff00007836 */ /* 0x000fe20000000000 */
[----:B--2---:R-:W-:-:S05]  /*20d70*/  MOV R6, R6 ;  /* 0x0000000600067202 */ /* 0x004fca0000000f00 */
[----:B-----5:R-:W-:-:S05]  /*20d80*/  IMAD R3, R3, 0x8, R6 ;  /* 0x0000000803037824 */ /* 0x020fca00078e0206 */
[----:B---3--:R-:W-:-:S04]  /*20d90*/  PRMT R3, R4, 0x654, R3 ;  /* 0x0000065404037816 */ /* 0x008fc80000000003 */
[----:B------:R1:W-:Y:S01]  /*20da0*/  SYNCS.ARRIVE.TRANS64.RED.A1T0 RZ, [R3+URZ], RZ ;  /* 0x000000ff03ff79a7 */ /* 0x0003e2000810043f */
[----:B------:R-:W-:Y:S05]  /*20db0*/  @P0 BRA `(.L_x_6418) ;  /* 0xffffff8000040947 */ /* 0x000fea000383ffff */
.L_x_6385:
        /* <DEDUP_REMOVED lines=330> */
.L_x_6302:
[----:B0-----:R-:W0:Y:S01]  /*22260*/  S2R R7, SR_CgaCtaId ;  /* 0x0000000000077919 */ /* 0x001e220000008800 */
[----:B------:R-:W-:Y:S01]  /*22270*/  MOV R0, 0x400 ;  /* 0x0000040000007802 */ /* 0x000fe20000000f00 */
[----:B------:R-:W-:Y:S01]  /*22280*/  BSSY B0, `(.L_x_6419) ;  /* 0x000031b000007945 */ /* 0x000fe20003800000 */
[----:B------:R-:W-:Y:S02]  /*22290*/  BAR.SYNC.DEFER_BLOCKING 0x5, 0x180 ;  /* 0x0146000000007b1d */ /* 0x000fe40000010000 */
[----:B0-----:R-:W-:-:S04]  /*222a0*/  LEA R0, R7, R0, 0x18 ;  /* 0x0000000007007211 */ /* 0x001fc800078ec0ff */
[----:B------:R-:W-:Y:S02]  /*222b0*/  R2UR UR46, R0 ;  /* 0x00000000002e72ca */ /* 0x000fe400000e0000 */
[----:B------:R-:W-:-:S04]  /*222c0*/  PRMT R0, R3, 0x9910, RZ ;  /* 0x0000991003007816 */ /* 0x000fc800000000ff */
[----:B------:R-:W-:-:S07]  /*222d0*/  ISETP.NE.AND P0, PT, R0, RZ, PT ;  /* 0x000000ff0000720c */ /* 0x000fce0003f05270 */
[----:B------:R-:W0:Y:S02]  /*222e0*/  LDS.128 R8, [UR46+0x388d0] ;  /* 0x0388d02eff087984 */ /* 0x000e240008000c00 */
[----:B0-----:R-:W-:Y:S02]  /*222f0*/  R2UR UR5, R9 ;  /* 0x00000000090572ca */ /* 0x001fe400000e0000 */
[----:B------:R-:W-:Y:S02]  /*22300*/  R2UR UR7, R10 ;  /* 0x000000000a0772ca */ /* 0x000fe400000e0000 */
[----:B------:R-:W-:Y:S01]  /*22310*/  R2UR UR6, R11 ;  /* 0x000000000b0672ca */ /* 0x000fe200000e0000 */
[----:B------:R-:W-:Y:S06]  /*22320*/  BAR.ARV 0x4, 0x180 ;  /* 0x0106000000007b1d */ /* 0x000fec0000002000 */
[----:B------:R-:W-:Y:S08]  /*22330*/  @!P0 BRA `(.L_x_6420) ;  /* 0x0000002000ac8947 */ /* 0x000ff00003800000 */
[----:B------:R-:W2:Y:S04]  /*22340*/  LDL.128 R140, [R1+0x1e0] ;  /* 0x0001e000018c7983 */ /* 0x000ea80000100c00 */
[----:B------:R-:W3:Y:S04]  /*22350*/  LDL.128 R132, [R1+0x200] ;  /* 0x0002000001847983 */ /* 0x000ee80000100c00 */
[----:B------:R-:W4:Y:S04]  /*22360*/  LDL.128 R136, [R1+0x1f0] ;  /* 0x0001f00001887983 */ /* 0x000f280000100c00 */
        /* <DEDUP_REMOVED lines=28> */
[----:B------:R-:W4:Y:S01]  /*22530*/  LDL.128 R8, [R1+0x3d0] ;  /* 0x0003d00001087983 */ /* 0x000f220000100c00 */
[----:B------:R-:W-:Y:S01]  /*22540*/  IADD3 R5, P1, R16, 0x20, RZ ;  /* 0x0000002010057810 */ /* 0x000fe20007f3e0ff */
[----:B------:R-:W-:-:S03]  /*22550*/  ULDC.64 UR8, c[0x0][0xd00] ;  /* 0x0003400000087ab9 */ /* 0x000fc60000000a00 */
[----:B------:R-:W-:Y:S02]  /*22560*/  LOP3.LUT R4, R5, 0x380, RZ, 0xc0, !PT ;  /* 0x0000038005047812 */ /* 0x000fe400078ec0ff */
[----:B------:R-:W-:Y:S02]  /*22570*/  IADD3 R145, P0, R16, 0x40, RZ ;  /* 0x0000004010917810 */ /* 0x000fe40007f1e0ff */
[----:B------:R-:W-:Y:S02]  /*22580*/  SHF.R.U64 R4, R4, 0x3, RZ ;  /* 0x0000000304047819 */ /* 0x000fe400000012ff */
[C---:B------:R-:W-:Y:S02]  /*22590*/  IADD3 R147, P4, R16.reuse, 0x60, RZ ;  /* 0x0000006010937810 */ /* 0x040fe40007f9e0ff */
[C---:B------:R-:W-:Y:S02]  /*225a0*/  IADD3 R149, P3, R16.reuse, 0x2000, RZ ;  /* 0x0000200010957810 */ /* 0x040fe40007f7e0ff */
[----:B------:R-:W-:-:S02]  /*225b0*/  IADD3 R151, P6, R16, 0x2020, RZ ;  /* 0x0000202010977810 */ /* 0x000fc40007fde0ff */
[----:B------:R-:W-:Y:S02]  /*225c0*/  LOP3.LUT R144, R145, 0x380, RZ, 0xc0, !PT ;  /* 0x0000038091907812 */ /* 0x000fe400078ec0ff */
[----:B------:R-:W-:Y:S01]  /*225d0*/  LOP3.LUT R4, R4, R5, RZ, 0x3c, !PT ;  /* 0x0000000504047212 */ /* 0x000fe200078e3cff */
[----:B------:R-:W-:Y:S01]  /*225e0*/  IMAD.X R5, RZ, RZ, R17, P1 ;  /* 0x000000ffff057224 */ /* 0x000fe200008e0611 */
[C---:B------:R-:W-:Y:S02]  /*225f0*/  IADD3 R161, P5, R16.reuse, 0x2040, RZ ;  /* 0x0000204010a17810 */ /* 0x040fe40007fbe0ff */
[----:B------:R-:W-:Y:S02]  /*22600*/  LOP3.LUT R146, R147, 0x380, RZ, 0xc0, !PT ;  /* 0x0000038093927812 */ /* 0x000fe400078ec0ff */
[----:B------:R-:W-:Y:S02]  /*22610*/  IADD3 R163, P2, R16, 0x2060, RZ ;  /* 0x0000206010a37810 */ /* 0x000fe40007f5e0ff */
[----:B------:R-:W-:-:S02]  /*22620*/  LOP3.LUT R148, R149, 0x380, RZ, 0xc0, !PT ;  /* 0x0000038095947812 */ /* 0x000fc400078ec0ff */
[----:B------:R-:W-:Y:S02]  /*22630*/  IADD3 R165, P1, R16, 0x4000, RZ ;  /* 0x0000400010a57810 */ /* 0x000fe40007f3e0ff */
[----:B------:R-:W-:Y:S02]  /*22640*/  LOP3.LUT R150, R151, 0x380, RZ, 0xc0, !PT ;  /* 0x0000038097967812 */ /* 0x000fe400078ec0ff */
[----:B------:R-:W-:Y:S02]  /*22650*/  SHF.R.U64 R144, R144, 0x3, RZ ;  /* 0x0000000390907819 */ /* 0x000fe400000012ff */
[----:B------:R-:W-:Y:S02]  /*22660*/  LOP3.LUT R160, R161, 0x380, RZ, 0xc0, !PT ;  /* 0x00000380a1a07812 */ /* 0x000fe400078ec0ff */
[----:B------:R-:W-:Y:S02]  /*22670*/  SHF.R.U64 R146, R146, 0x3, RZ ;  /* 0x0000000392927819 */ /* 0x000fe400000012ff */
[----:B------:R-:W-:-:S02]  /*22680*/  LOP3.LUT R162, R163, 0x380, RZ, 0xc0, !PT ;  /* 0x00000380a3a27812 */ /* 0x000fc400078ec0ff */
[----:B------:R-:W-:Y:S02]  /*22690*/  LOP3.LUT R173, R16, 0x380, RZ, 0xc0, !PT ;  /* 0x0000038010ad7812 */ /* 0x000fe400078ec0ff */
[----:B------:R-:W-:Y:S02]  /*226a0*/  SHF.R.U64 R148, R148, 0x3, RZ ;  /* 0x0000000394947819 */ /* 0x000fe400000012ff */
[----:B------:R-:W-:Y:S02]  /*226b0*/  LOP3.LUT R164, R165, 0x380, RZ, 0xc0, !PT ;  /* 0x00000380a5a47812 */ /* 0x000fe400078ec0ff */
[----:B------:R-:W-:Y:S02]  /*226c0*/  SHF.R.U64 R150, R150, 0x3, RZ ;  /* 0x0000000396967819 */ /* 0x000fe400000012ff */
[----:B------:R-:W-:Y:S01]  /*226d0*/  LOP3.LUT R144, R144, R145, RZ, 0x3c, !PT ;  /* 0x0000009190907212 */ /* 0x000fe200078e3cff */
[----:B------:R-:W-:Y:S01]  /*226e0*/  IMAD.X R145, RZ, RZ, R17, P0 ;  /* 0x000000ffff917224 */ /* 0x000fe200000e0611 */
[----:B------:R-:W-:-:S02]  /*226f0*/  SHF.R.U64 R160, R160, 0x3, RZ ;  /* 0x00000003a0a07819 */ /* 0x000fc400000012ff */
[----:B------:R-:W-:Y:S01]  /*22700*/  LOP3.LUT R146, R146, R147, RZ, 0x3c, !PT ;  /* 0x0000009392927212 */ /* 0x000fe200078e3cff */
[--C-:B------:R-:W-:Y:S01]  /*22710*/  IMAD.X R147, RZ, RZ, R17.reuse, P4 ;  /* 0x000000ffff937224 */ /* 0x100fe200020e0611 */
[----:B------:R-:W-:Y:S02]  /*22720*/  SHF.R.U64 R162, R162, 0x3, RZ ;  /* 0x00000003a2a27819 */ /* 0x000fe400000012ff */
[----:B------:R-:W-:Y:S02]  /*22730*/  SHF.R.U64 R173, R173, 0x3, RZ ;  /* 0x00000003adad7819 */ /* 0x000fe400000012ff */
[----:B------:R-:W-:Y:S01]  /*22740*/  LOP3.LUT R148, R148, R149, RZ, 0x3c, !PT ;  /* 0x0000009594947212 */ /* 0x000fe200078e3cff */
[----:B------:R-:W-:Y:S01]  /*22750*/  IMAD.X R149, RZ, RZ, R17, P3 ;  /* 0x000000ffff957224 */ /* 0x000fe200018e0611 */
[----:B------:R-:W-:Y:S02]  /*22760*/  IADD3 R167, P0, R16, 0x4020, RZ ;  /* 0x0000402010a77810 */ /* 0x000fe40007f1e0ff */
        /* <DEDUP_REMOVED lines=8> */
[----:B------:R-:W-:Y:S01]  /*227f0*/  IMAD.X R163, RZ, RZ, R17, P2 ;  /* 0x000000ffffa37224 */ /* 0x000fe200010e0611 */
[----:B------:R-:W-:-:S02]  /*22800*/  IADD3 R175, P6, R16, 0x6000, RZ ;  /* 0x0000600010af7810 */ /* 0x000fc40007fde0ff */
[----:B------:R-:W-:Y:S01]  /*22810*/  LOP3.LUT R172, R173, R16, RZ, 0x3c, !PT ;  /* 0x00000010adac7212 */ /* 0x000fe200078e3cff */
[--C-:B------:R-:W-:Y:S01]  /*22820*/  IMAD.MOV.U32 R173, RZ, RZ, R17.reuse ;  /* 0x000000ffffad7224 */ /* 0x100fe200078e0011 */
[----:B------:R-:W-:Y:S02]  /*22830*/  LOP3.LUT R166, R167, 0x380, RZ, 0xc0, !PT ;  /* 0x00000380a7a67812 */ /* 0x000fe400078ec0ff */
[----:B------:R-:W-:Y:S01]  /*22840*/  LOP3.LUT R164, R164, R165, RZ, 0x3c, !PT ;  /* 0x000000a5a4a47212 */ /* 0x000fe200078e3cff */
[----:B------:R-:W-:Y:S01]  /*22850*/  IMAD.X R165, RZ, RZ, R17, P1 ;  /* 0x000000ffffa57224 */ /* 0x000fe200008e0611 */
[C---:B------:R-:W-:Y:S02]  /*22860*/  IADD3 R179, P5, R16.reuse, 0x6020, RZ ;  /* 0x0000602010b37810 */ /* 0x040fe40007fbe0ff */
[----:B------:R-:W-:Y:S02]  /*22870*/  LOP3.LUT R168, R169, 0x380, RZ, 0xc0, !PT ;  /* 0x00000380a9a87812 */ /* 0x000fe400078ec0ff */
[----:B------:R-:W-:-:S02]  /*22880*/  IADD3 R181, P2, R16, 0x6040, RZ ;  /* 0x0000604010b57810 */ /* 0x000fc40007f5e0ff */
[----:B------:R-:W-:Y:S02]  /*22890*/  LOP3.LUT R170, R171, 0x380, RZ, 0xc0, !PT ;  /* 0x00000380abaa7812 */ /* 0x000fe400078ec0ff */
[----:B------:R-:W-:Y:S02]  /*228a0*/  IADD3 R21, P1, R16, 0x6060, RZ ;  /* 0x0000606010157810 */ /* 0x000fe40007f3e0ff */
[----:B------:R-:W-:Y:S02]  /*228b0*/  LOP3.LUT R174, R175, 0x380, RZ, 0xc0, !PT ;  /* 0x00000380afae7812 */ /* 0x000fe400078ec0ff */
[----:B------:R-:W-:Y:S02]  /*228c0*/  SHF.R.U64 R166, R166, 0x3, RZ ;  /* 0x00000003a6a67819 */ /* 0x000fe400000012ff */
[----:B------:R-:W-:Y:S02]  /*228d0*/  LOP3.LUT R178, R179, 0x380, RZ, 0xc0, !PT ;  /* 0x00000380b3b27812 */ /* 0x000fe400078ec0ff */
[----:B------:R-:W-:-:S02]  /*228e0*/  SHF.R.U64 R168, R168, 0x3, RZ ;  /* 0x00000003a8a87819 */ /* 0x000fc400000012ff */
[----:B------:R-:W-:Y:S02]  /*228f0*/  LOP3.LUT R180, R181, 0x380, RZ, 0xc0, !PT ;  /* 0x00000380b5b47812 */ /* 0x000fe400078ec0ff */
[----:B------:R-:W-:Y:S02]  /*22900*/  MOV R172, R172 ;  /* 0x000000ac00ac7202 */ /* 0x000fe40000000f00 */
[----:B------:R-:W-:Y:S02]  /*22910*/  SHF.R.U64 R170, R170, 0x3, RZ ;  /* 0x00000003aaaa7819 */ /* 0x000fe400000012ff */
[----:B------:R-:W-:Y:S02]  /*22920*/  LOP3.LUT R20, R21, 0x380, RZ, 0xc0, !PT ;  /* 0x0000038015147812 */ /* 0x000fe400078ec0ff */
[----:B------:R-:W-:Y:S02]  /*22930*/  MOV R4, R4 ;  /* 0x0000000400047202 */ /* 0x000fe40000000f00 */
[----:B------:R-:W-:-:S02]  /*22940*/  SHF.R.U64 R174, R174, 0x3, RZ ;  /* 0x00000003aeae7819 */ /* 0x000fc400000012ff */
[----:B------:R-:W-:Y:S02]  /*22950*/  MOV R144, R144 ;  /* 0x0000009000907202 */ /* 0x000fe40000000f00 */
[----:B------:R-:W-:Y:S01]  /*22960*/  LOP3.LUT R166, R166, R167, RZ, 0x3c, !PT ;  /* 0x000000a7a6a67212 */ /* 0x000fe200078e3cff */
[--C-:B------:R-:W-:Y:S01]  /*22970*/  IMAD.X R167, RZ, RZ, R17.reuse, P0 ;  /* 0x000000ffffa77224 */ /* 0x100fe200000e0611 */
[----:B------:R-:W-:Y:S02]  /*22980*/  SHF.R.U64 R178, R178, 0x3, RZ ;  /* 0x00000003b2b27819 */ /* 0x000fe400000012ff */
[----:B------:R-:W-:Y:S02]  /*22990*/  MOV R146, R146 ;  /* 0x0000009200927202 */ /* 0x000fe40000000f00 */
[----:B------:R-:W-:Y:S01]  /*229a0*/  LOP3.LUT R168, R168, R169, RZ, 0x3c, !PT ;  /* 0x000000a9a8a87212 */ /* 0x000fe200078e3cff */
[----:B------:R-:W-:Y:S01]  /*229b0*/  IMAD.X R169, RZ, RZ, R17, P4 ;  /* 0x000000ffffa97224 */ /* 0x000fe200020e0611 */
[----:B------:R-:W-:-:S02]  /*229c0*/  SHF.R.U64 R180, R180, 0x3, RZ ;  /* 0x00000003b4b47819 */ /* 0x000fc400000012ff */
[----:B------:R-:W-:Y:S02]  /*229d0*/  MOV R148, R148 ;  /* 0x0000009400947202 */ /* 0x000fe40000000f00 */
[----:B------:R-:W-:Y:S01]  /*229e0*/  LOP3.LUT R170, R170, R171, RZ, 0x3c, !PT ;  /* 0x000000abaaaa7212 */ /* 0x000fe200078e3cff */
[--C-:B------:R-:W-:Y:S01]  /*229f0*/  IMAD.X R171, RZ, RZ, R17.reuse, P3 ;  /* 0x000000ffffab7224 */ /* 0x100fe200018e0611 */
[----:B------:R-:W-:Y:S02]  /*22a00*/  SHF.R.U64 R20, R20, 0x3, RZ ;  /* 0x0000000314147819 */ /* 0x000fe400000012ff */
[----:B------:R-:W-:Y:S02]  /*22a10*/  MOV R150, R150 ;  /* 0x0000009600967202 */ /* 0x000fe40000000f00 */
[----:B------:R-:W-:Y:S01]  /*22a20*/  LOP3.LUT R174, R174, R175, RZ, 0x3c, !PT ;  /* 0x000000afaeae7212 */ /* 0x000fe200078e3cff */
[--C-:B------:R-:W-:Y:S01]  /*22a30*/  IMAD.X R175, RZ, RZ, R17.reuse, P6 ;  /* 0x000000ffffaf7224 */ /* 0x100fe200030e0611 */
[----:B------:R-:W-:Y:S01]  /*22a40*/  MOV R160, R160 ;  /* 0x000000a000a07202 */ /* 0x000fe20000000f00 */
[----:B------:R-:W-:Y:S01]  /*22a50*/  UISETP.NE.U32.AND UP0, UPT, UR8, URZ, UPT ;  /* 0x0000003f0800728c */ /* 0x000fe2000bf05070 */
[----:B------:R-:W-:Y:S01]  /*22a60*/  LOP3.LUT R178, R178, R179, RZ, 0x3c, !PT ;  /* 0x000000b3b2b27212 */ /* 0x000fe200078e3cff */
[----:B------:R-:W-:Y:S01]  /*22a70*/  IMAD.X R179, RZ, RZ, R17, P5 ;  /* 0x000000ffffb37224 */ /* 0x000fe200028e0611 */
[----:B------:R-:W-:-:S02]  /*22a80*/  MOV R162, R162 ;  /* 0x000000a200a27202 */ /* 0x000fc40000000f00 */
[----:B------:R-:W-:Y:S01]  /*22a90*/  LOP3.LUT R180, R180, R181, RZ, 0x3c, !PT ;  /* 0x000000b5b4b47212 */ /* 0x000fe200078e3cff */
[--C-:B------:R-:W-:Y:S01]  /*22aa0*/  IMAD.X R181, RZ, RZ, R17.reuse, P2 ;  /* 0x000000ffffb57224 */ /* 0x100fe200010e0611 */
[----:B------:R-:W-:Y:S02]  /*22ab0*/  MOV R164, R164 ;  /* 0x000000a400a47202 */ /* 0x000fe40000000f00 */
[----:B------:R-:W-:Y:S01]  /*22ac0*/  LOP3.LUT R20, R20, R21, RZ, 0x3c, !PT ;  /* 0x0000001514147212 */ /* 0x000fe200078e3cff */
[----:B------:R-:W-:Y:S01]  /*22ad0*/  IMAD.X R21, RZ, RZ, R17, P1 ;  /* 0x000000ffff157224 */ /* 0x000fe200008e0611 */
[----:B------:R-:W-:Y:S02]  /*22ae0*/  MOV R166, R166 ;  /* 0x000000a600a67202 */ /* 0x000fe40000000f00 */
[----:B------:R-:W-:Y:S01]  /*22af0*/  MOV R168, R168 ;  /* 0x000000a800a87202 */ /* 0x000fe20000000f00 */
[----:B------:R-:W-:Y:S01]  /*22b00*/  UISETP.NE.AND.EX UP0, UPT, UR9, URZ, UPT, UP0 ;  /* 0x0000003f0900728c */ /* 0x000fe2000bf05300 */
[----:B------:R-:W-:-:S02]  /*22b10*/  MOV R170, R170 ;  /* 0x000000aa00aa7202 */ /* 0x000fc40000000f00 */
[----:B------:R-:W-:Y:S01]  /*22b20*/  MOV R174, R174 ;  /* 0x000000ae00ae7202 */ /* 0x000fe20000000f00 */
[----:B------:R-:W-:Y:S01]  /*22b30*/  ULDC.64 UR8, c[0x0][0xd00] ;  /* 0x0003400000087ab9 */ /* 0x000fe20000000a00 */
[----:B------:R-:W-:Y:S01]  /*22b40*/  MOV R178, R178 ;  /* 0x000000b200b27202 */ /* 0x000fe20000000f00 */
[----:B------:R-:W-:Y:S01]  /*22b50*/  UIMAD.WIDE UR8, UR59, 0x4, UR8 ;  /* 0x000000043b0878a5 */ /* 0x000fe2000f8e0208 */
[----:B------:R-:W-:Y:S02]  /*22b60*/  MOV R180, R180 ;  /* 0x000000b400b47202 */ /* 0x000fe40000000f00 */
[----:B------:R-:W-:Y:S02]  /*22b70*/  MOV R20, R20 ;  /* 0x0000001400147202 */ /* 0x000fe40000000f00 */
[----:B--2---:R-:W-:Y:S02]  /*22b80*/  F2FP.BF16.F32.PACK_AB R140, R141, R140 ;  /* 0x0000008c8d8c723e */ /* 0x004fe400000010ff */
[----:B------:R-:W-:-:S02]  /*22b90*/  F2FP.BF16.F32.PACK_AB R141, R143, R142 ;  /* 0x0000008e8f8d723e */ /* 0x000fc400000010ff */
[----:B---3--:R-:W-:Y:S02]  /*22ba0*/  F2FP.BF16.F32.PACK_AB R132, R133, R132 ;  /* 0x000000848584723e */ /* 0x008fe400000010ff */
[----:B------:R-:W-:Y:S02]  /*22bb0*/  F2FP.BF16.F32.PACK_AB R133, R135, R134 ;  /* 0x000000868785723e */ /* 0x000fe400000010ff */
[----:B----4-:R-:W-:Y:S02]  /*22bc0*/  F2FP.BF16.F32.PACK_AB R142, R137, R136 ;  /* 0x00000088898e723e */ /* 0x010fe400000010ff */
[----:B------:R-:W-:Y:S01]  /*22bd0*/  F2FP.BF16.F32.PACK_AB R143, R139, R138 ;  /* 0x0000008a8b8f723e */ /* 0x000fe200000010ff */
        /* <DEDUP_REMOVED lines=17> */
[----:B------:R-:W-:Y:S02]  /*22cf0*/  F2FP.BF16.F32.PACK_AB R111, R107, R106 ;  /* 0x0000006a6b6f723e */ /* 0x000fe400000010ff */
[----:B------:R-:W-:Y:S01]  /*22d00*/  F2FP.BF16.F32.PACK_AB R92, R93, R92 ;  /* 0x0000005c5d5c723e */ /* 0x000fe200000010ff */
[----:B------:R-:W-:Y:S01]  /*22d10*/  STSM.16.M88.4 [R4], R132 ;  /* 0x0000008404007844 */ /* 0x000fe20000000200 */
[----:B------:R-:W-:Y:S02]  /*22d20*/  F2FP.BF16.F32.PACK_AB R93, R95, R94 ;  /* 0x0000005e5f5d723e */ /* 0x000fe400000010ff */
[----:B------:R-:W-:Y:S02]  /*22d30*/  F2FP.BF16.F32.PACK_AB R102, R97, R96 ;  /* 0x000000606166723e */ /* 0x000fe400000010ff */
[----:B------:R-:W-:-:S02]  /*22d40*/  F2FP.BF16.F32.PACK_AB R103, R99, R98 ;  /* 0x000000626367723e */ /* 0x000fc400000010ff */
[----:B------:R-:W-:Y:S01]  /*22d50*/  F2FP.BF16.F32.PACK_AB R84, R85, R84 ;  /* 0x000000545554723e */ /* 0x000fe200000010ff */
[----:B------:R-:W-:Y:S01]  /*22d60*/  STSM.16.M88.4 [R144], R124 ;  /* 0x0000007c90007844 */ /* 0x000fe20000000200 */
        /* <DEDUP_REMOVED lines=42> */
[----:B------:R-:W-:Y:S01]  /*23010*/  F2FP.BF16.F32.PACK_AB R31, R27, R26 ;  /* 0x0000001a1b1f723e */ /* 0x000fe200000010ff */
[----:B------:R-:W-:Y:S01]  /*23020*/  STSM.16.M88.4 [R170], R52 ;  /* 0x00000034aa007844 */ /* 0x000fe20000000200 */
[----:B------:R-:W-:-:S02]  /*23030*/  F2FP.BF16.F32.PACK_AB R14, R9, R8 ;  /* 0x00000008090e723e */ /* 0x000fc400000010ff */
[----:B------:R-:W-:Y:S01]  /*23040*/  F2FP.BF16.F32.PACK_AB R15, R11, R10 ;  /* 0x0000000a0b0f723e */ /* 0x000fe200000010ff */
[----:B------:R-:W-:Y:S01]  /*23050*/  STSM.16.M88.4 [R174], R44 ;  /* 0x0000002cae007844 */ /* 0x000fe20000000200 */
[----:B------:R-:W-:-:S03]  /*23060*/  IMAD.U32 R8, RZ, RZ, UR8 ;  /* 0x00000008ff087e24 */ /* 0x000fc6000f8e00ff */
[----:B------:R-:W-:Y:S01]  /*23070*/  STSM.16.M88.4 [R178], R36 ;  /* 0x00000024b2007844 */ /* 0x000fe20000000200 */
[----:B------:R-:W-:Y:S01]  /*23080*/  IMAD.U32 R9, RZ, RZ, UR9 ;  /* 0x00000009ff097e24 */ /* 0x000fe2000f8e00ff */
[----:B------:R-:W-:Y:S02]  /*23090*/  ULDC.64 UR8, c[0x0][0xd08] ;  /* 0x0003420000087ab9 */ /* 0x000fe40000000a00 */
[----:B------:R-:W-:Y:S04]  /*230a0*/  STSM.16.M88.4 [R180], R28 ;  /* 0x0000001cb4007844 */ /* 0x000fe80000000200 */
[----:B------:R0:W-:Y:S01]  /*230b0*/  STSM.16.M88.4 [R20], R12 ;  /* 0x0000000c14007844 */ /* 0x0001e20000000200 */
[----:B------:R-:W-:-:S04]  /*230c0*/  UISETP.NE.U32.AND UP1, UPT, UR8, URZ, UPT ;  /* 0x0000003f0800728c */ /* 0x000fc8000bf25070 */
[----:B------:R-:W-:Y:S01]  /*230d0*/  UISETP.NE.AND.EX UP1, UPT, UR9, URZ, UPT, UP1 ;  /* 0x0000003f0900728c */ /* 0x000fe2000bf25310 */
[----:B------:R-:W-:Y:S01]  /*230e0*/  BAR.SYNC.DEFER_BLOCKING 0x1, 0x100 ;  /* 0x0044000000007b1d */ /* 0x000fe20000010000 */
[----:B------:R-:W-:-:S04]  /*230f0*/  PLOP3.LUT P0, PT, PT, PT, UP0, 0x80, 0x0 ;  /* 0x000000000000781c */ /* 0x000fc80003f0f008 */
[----:B------:R-:W-:-:S05]  /*23100*/  PLOP3.LUT P6, PT, PT, PT, UP1, 0x80, 0x0 ;  /* 0x000000000000781c */ /* 0x000fca0003fcf018 */
[----:B------:R-:W-:Y:S02]  /*23110*/  @UP1 ULDC.64 UR8, c[0x0][0xd08] ;  /* 0x0003420000081ab9 */ /* 0x000fe40000000a00 */
[----:B------:R-:W-:Y:S01]  /*23120*/  @UP1 UIMAD.WIDE UR8, UR59, 0x4, UR8 ;  /* 0x000000043b0818a5 */ /* 0x000fe2000f8e0208 */
[----:B------:R-:W-:Y:S02]  /*23130*/  ULDC UR4, c[0x0][0xb88] ;  /* 0x0002e20000047ab9 */ /* 0x000fe40000000800 */
[----:B------:R-:W-:-:S03]  /*23140*/  IMAD.U32 R6, RZ, RZ, UR4 ;  /* 0x00000004ff067e24 */ /* 0x000fc6000f8e00ff */
[----:B0-----:R-:W-:Y:S02]  /*23150*/  IMAD.U32 R14, RZ, RZ, UR8 ;  /* 0x00000008ff0e7e24 */ /* 0x001fe4000f8e00ff */
[----:B------:R-:W-:Y:S01]  /*23160*/  IMAD.U32 R15, RZ, RZ, UR9 ;  /* 0x00000009ff0f7e24 */ /* 0x000fe2000f8e00ff */
[----:B------:R-:W2:Y:S04]  /*23170*/  @P0 LDG.E R0, desc[UR36][R8.64] ;  /* 0x0000002408000981 */ /* 0x000ea8000c1e1900 */
[----:B------:R0:W5:Y:S01]  /*23180*/  @P6 LDG.E R6, desc[UR36][R14.64] ;  /* 0x000000240e066981 */ /* 0x000162000c1e1900 */
[----:B------:R-:W-:-:S04]  /*23190*/  IMAD R5, R159, 0x40, R156 ;  /* 0x000000409f057824 */ /* 0x000fc800078e029c */
        /* <DEDUP_REMOVED lines=11> */
[----:B------:R-:W-:Y:S02]  /*23250*/  LOP3.LUT R32, R33, 0x380, RZ, 0xc0, !PT ;  /* 0x0000038021207812 */ /* 0x000fe400078ec0ff */
[----:B------:R-:W-:-:S02]  /*23260*/  LOP3.LUT R36, R37, 0x380, RZ, 0xc0, !PT ;  /* 0x0000038025247812 */ /* 0x000fc400078ec0ff */
        /* <DEDUP_REMOVED lines=14> */
[----:B--2---:R-:W-:Y:S01]  /*23350*/  @P0 R2UR UR4, R0 ;  /* 0x00000000000402ca */ /* 0x004fe200000e0000 */
[----:B0-----:R-:W-:-:S14]  /*23360*/  @P6 BRA `(.L_x_6421) ;  /* 0x0000000000106947 */ /* 0x001fdc0003800000 */
[----:B------:R-:W-:Y:S05]  /*23370*/  @!P0 BRA `(.L_x_6421) ;  /* 0x00000000000c8947 */ /* 0x000fea0003800000 */
[----:B------:R-:W2:Y:S04]  /*23380*/  LDG.E R3, desc[UR36][R8.64] ;  /* 0x0000002408037981 */ /* 0x000ea8000c1e1900 */
[----:B-----5:R-:W2:Y:S02]  /*23390*/  LDG.E R6, desc[UR36][R8.64+0x4] ;  /* 0x0000042408067981 */ /* 0x020ea4000c1e1900 */
[----:B--2---:R-:W-:-:S07]  /*233a0*/  IMAD.IADD R6, R6, 0x1, -R3 ;  /* 0x0000000106067824 */ /* 0x004fce00078e0a03 */
.L_x_6421:
[----:B------:R-:W-:Y:S01]  /*233b0*/  IADD3 R45, P0, R4, 0x7000, RZ ;  /* 0x00007000042d7810 */ /* 0x000fe20007f1e0ff */
[--C-:B------:R-:W-:Y:S01]  /*233c0*/  IMAD.X R25, RZ, RZ, R5.reuse, P1 ;  /* 0x000000ffff197224 */ /* 0x100fe200008e0605 */
[----:B------:R-:W-:Y:S01]  /*233d0*/  ISETP.NE.AND P6, PT, R10, RZ, PT ;  /* 0x000000ff0a00720c */ /* 0x000fe20003fc5270 */
[--C-:B------:R-:W-:Y:S01]  /*233e0*/  IMAD.X R29, RZ, RZ, R5.reuse, P2 ;  /* 0x000000ffff1d7224 */ /* 0x100fe200010e0605 */
[----:B------:R-:W-:Y:S01]  /*233f0*/  LOP3.LUT R44, R45, 0x380, RZ, 0xc0, !PT ;  /* 0x000003802d2c7812 */ /* 0x000fe200078ec0ff */
[----:B------:R-:W0:Y:S01]  /*23400*/  SHFL.IDX PT, R10, R192, RZ, 0x1f ;  /* 0x00001fffc00a7589 */ /* 0x000e2200000e0000 */
[--C-:B------:R-:W-:Y:S01]  /*23410*/  IMAD.X R33, RZ, RZ, R5.reuse, P3 ;  /* 0x000000ffff217224 */ /* 0x100fe200018e0605 */
[----:B------:R-:W-:Y:S01]  /*23420*/  IADD3 R53, P1, R4, 0x9000, RZ ;  /* 0x0000900004357810 */ /* 0x000fe20007f3e0ff */
[--C-:B------:R-:W-:Y:S01]  /*23430*/  IMAD.X R13, RZ, RZ, R5.reuse, P6 ;  /* 0x000000ffff0d7224 */ /* 0x100fe200030e0605 */
[----:B------:R-:W-:Y:S01]  /*23440*/  SHF.R.U64 R44, R44, 0x3, RZ ;  /* 0x000000032c2c7819 */ /* 0x000fe200000012ff */
[--C-:B------:R-:W-:Y:S01]  /*23450*/  IMAD.X R37, RZ, RZ, R5.reuse, P4 ;  /* 0x000000ffff257224 */ /* 0x100fe200020e0605 */
[----:B------:R-:W-:Y:S01]  /*23460*/  IADD3 R49, P6, R4, 0x8000, RZ ;  /* 0x0000800004317810 */ /* 0x000fe20007fde0ff */
[--C-:B------:R-:W-:Y:S01]  /*23470*/  IMAD.X R41, RZ, RZ, R5.reuse, P5 ;  /* 0x000000ffff297224 */ /* 0x100fe200028e0605 */
[----:B------:R-:W-:Y:S01]  /*23480*/  LOP3.LUT R44, R44, R45, RZ, 0x3c, !PT ;  /* 0x0000002d2c2c7212 */ /* 0x000fe200078e3cff */
[--C-:B------:R-:W-:Y:S01]  /*23490*/  IMAD.X R45, RZ, RZ, R5.reuse, P0 ;  /* 0x000000ffff2d7224 */ /* 0x100fe200000e0605 */
[----:B------:R-:W-:Y:S01]  /*234a0*/  IADD3 R73, P0, R4, 0xe000, RZ ;  /* 0x0000e00004497810 */ /* 0x000fe20007f1e0ff */
[----:B------:R-:W-:Y:S01]  /*234b0*/  USHF.R.S32.HI UR9, URZ, 0x1f, UR59 ;  /* 0x0000001f3f097899 */ /* 0x000fe2000801143b */
        /* <DEDUP_REMOVED lines=8> */
[----:B------:R-:W-:Y:S01]  /*23540*/  LOP3.LUT R48, R48, R49, RZ, 0x3c, !PT ;  /* 0x0000003130307212 */ /* 0x000fe200078e3cff */
[--C-:B------:R-:W-:Y:S01]  /*23550*/  IMAD.X R49, RZ, RZ, R5.reuse, P6 ;  /* 0x000000ffff317224 */ /* 0x100fe200030e0605 */
[----:B------:R-:W-:Y:S01]  /*23560*/  LOP3.LUT R72, R72, R73, RZ, 0x3c, !PT ;  /* 0x0000004948487212 */ /* 0x000fe200078e3cff */
[----:B------:R-:W-:Y:S01]  /*23570*/  IMAD.X R73, RZ, RZ, R5, P0 ;  /* 0x000000ffff497224 */ /* 0x000fe200000e0605 */
[----:B0-----:R-:W-:-:S02]  /*23580*/  ISETP.NE.AND P0, PT, R10, RZ, PT ;  /* 0x000000ff0a00720c */ /* 0x001fc40003f05270 */
        /* <DEDUP_REMOVED lines=32> */
[----:B------:R-:W-:Y:S01]  /*23790*/  LOP3.LUT R76, R0, R3, RZ, 0x3c, !PT ;  /* 0x00000003004c7212 */ /* 0x000fe200078e3cff */
[----:B------:R-:W-:Y:S06]  /*237a0*/  @P0 BRA `(.L_x_6422) ;  /* 0x0000000000cc0947 */ /* 0x000fec0003800000 */
[----:B------:R-:W0:Y:S01]  /*237b0*/  LDC R10, c[0x0][0xce8] ;  /* 0x00033a00ff0a7b82 */ /* 0x000e220000000800 */
[----:B------:R-:W-:Y:S01]  /*237c0*/  IMAD.MOV R0, RZ, RZ, -R200 ;  /* 0x000000ffff007224 */ /* 0x000fe200078e0ac8 */
[----:B------:R-:W-:Y:S01]  /*237d0*/  ULDC.64 UR12, c[0x0][0xc90] ;  /* 0x00032400000c7ab9 */ /* 0x000fe20000000a00 */
[----:B------:R-:W-:Y:S02]  /*237e0*/  IMAD.U32 R3, RZ, RZ, UR58 ;  /* 0x0000003aff037e24 */ /* 0x000fe4000f8e00ff */
[----:B------:R-:W-:Y:S01]  /*237f0*/  IMAD.U32 R5, RZ, RZ, UR58 ;  /* 0x0000003aff057e24 */ /* 0x000fe2000f8e00ff */
[----:B------:R-:W-:Y:S01]  /*23800*/  ISETP.NE.AND P0, PT, R203, R0, PT ;  /* 0x00000000cb00720c */ /* 0x000fe20003f05270 */
[----:B------:R-:W-:Y:S01]  /*23810*/  IMAD R26, R3, 0x40, R22 ;  /* 0x00000040031a7824 */ /* 0x000fe200078e0216 */
[----:B------:R-:W-:Y:S01]  /*23820*/  UMOV UR10, UR4 ;  /* 0x00000004000a7c82 */ /* 0x000fe20008000000 */
[----:B------:R-:W-:Y:S01]  /*23830*/  UMOV UR11, UR16 ;  /* 0x00000010000b7c82 */ /* 0x000fe20008000000 */
[----:B------:R-:W-:Y:S01]  /*23840*/  ULDC.64 UR14, c[0x0][0xc98] ;  /* 0x00032600000e7ab9 */ /* 0x000fe20000000a00 */
[----:B0----5:R-:W-:-:S05]  /*23850*/  IMAD R21, R6, R10, RZ ;  /* 0x0000000a06157224 */ /* 0x021fca00078e02ff */
[----:B------:R-:W-:-:S13]  /*23860*/  ISETP.GE.OR P1, PT, R26, R21, P0 ;  /* 0x000000151a00720c */ /* 0x000fda0000726670 */
[----:B------:R-:W2:Y:S01]  /*23870*/  @!P1 LDL R15, [R1+0x400] ;  /* 0x00040000010f9983 */ /* 0x000ea20000100800 */
[----:B------:R-:W-:Y:S01]  /*23880*/  ISETP.NE.AND P2, PT, R10, 0x1, PT ;  /* 0x000000010a00780c */ /* 0x000fe20003f45270 */
[----:B------:R-:W-:Y:S01]  /*23890*/  IMAD R5, R5, 0x40, R228 ;  /* 0x0000004005057824 */ /* 0x000fe200078e02e4 */
[----:B------:R-:W-:Y:S02]  /*238a0*/  UIMAD UR9, UR17, UR12, URZ ;  /* 0x0000000c110972a4 */ /* 0x000fe4000f8e023f */
[----:B------:R-:W-:Y:S01]  /*238b0*/  UIMAD.WIDE.U32 UR10, UR45, UR12, UR10 ;  /* 0x0000000c2d0a72a5 */ /* 0x000fe2000f8e000a */
        /* <DEDUP_REMOVED lines=21> */
[----:B------:R-:W-:Y:S01]  /*23a10*/  ULDC.64 UR10, c[0x0][0xc50] ;  /* 0x00031400000a7ab9 */ /* 0x000fe20000000a00 */
[----:B------:R-:W-:Y:S01]  /*23a20*/  VIADD R0, R26, 0x8 ;  /* 0x000000081a007836 */ /* 0x000fe20000000000 */
[----:B------:R-:W-:Y:S01]  /*23a30*/  LEA R14, P2, R4, UR10, 0x2 ;  /* 0x0000000a040e7c11 */ /* 0x000fe2000f8410ff */
[----:B------:R-:W-:-:S03]  /*23a40*/  IMAD.IADD R3, R5, 0x1, R3 ;  /* 0x0000000105037824 */ /* 0x000fc600078e0203 */
[----:B------:R-:W-:Y:S01]  /*23a50*/  ISETP.GE.OR P0, PT, R0, R21, P0 ;  /* 0x000000150000720c */ /* 0x000fe20000706670 */
[----:B------:R-:W-:Y:S01]  /*23a60*/  SHFL.IDX PT, R10, R14, RZ, 0x1c1f ;  /* 0x001c1fff0e0a7589 */ /* 0x000fe200000e0000 */
[----:B------:R-:W-:-:S05]  /*23a70*/  LEA.HI.X R20, R4, UR11, R3, 0x2, P2 ;  /* 0x0000000b04147c11 */ /* 0x000fca00090f1403 */
[----:B------:R-:W2:Y:S04]  /*23a80*/  SHFL.IDX PT, R11, R20, RZ, 0x1c1f ;  /* 0x001c1fff140b7589 */ /* 0x000ea800000e0000 */
[----:B--2---:R-:W-:Y:S04]  /*23a90*/  @!P1 ST.E desc[UR36][R10.64], R15 ;  /* 0x0000000f0a009985 */ /* 0x004fe8000c101924 */
[----:B------:R-:W2:Y:S04]  /*23aa0*/  @!P0 LDL R3, [R1+0x404] ;  /* 0x0004040001038983 */ /* 0x000ea80000100800 */
[----:B------:R-:W-:Y:S04]  /*23ab0*/  SHFL.IDX PT, R4, R14, 0x1, 0x1c1f ;  /* 0x003c1f000e047f89 */ /* 0x000fe800000e0000 */
[----:B------:R-:W2:Y:S04]  /*23ac0*/  SHFL.IDX PT, R5, R20, 0x1, 0x1c1f ;  /* 0x003c1f0014057f89 */ /* 0x000ea800000e0000 */
[----:B--2---:R0:W-:Y:S02]  /*23ad0*/  @!P0 ST.E desc[UR36][R4.64], R3 ;  /* 0x0000000304008985 */ /* 0x0041e4000c101924 */
.L_x_6422:
[----:B------:R-:W1:Y:S01]  /*23ae0*/  LDC R83, c[0x0][0xce8] ;  /* 0x00033a00ff537b82 */ /* 0x000e620000000800 */
[----:B------:R-:W-:Y:S01]  /*23af0*/  ULDC UR14, c[0x0][0xbc8] ;  /* 0x0002f200000e7ab9 */ /* 0x000fe20000000800 */
[----:B------:R-:W-:Y:S01]  /*23b00*/  ULDC.64 UR12, c[0x0][0xba0] ;  /* 0x0002e800000c7ab9 */ /* 0x000fe20000000a00 */
[----:B------:R-:W-:Y:S01]  /*23b10*/  ISETP.GE.AND P0, PT, R155, UR14, PT ;  /* 0x0000000e9b007c0c */ /* 0x000fe2000bf06270 */
[----:B------:R-:W5:Y:S01]  /*23b20*/  LD.E.128 R8, desc[UR36][R8.64] ;  /* 0x0000002408087980 */ /* 0x000f62000c101d00 */
[----:B------:R-:W-:Y:S02]  /*23b30*/  ISETP.GE.AND P1, PT, R156, UR14, PT ;  /* 0x0000000e9c007c0c */ /* 0x000fe4000bf26270 */
[----:B0-----:R-:W-:Y:S01]  /*23b40*/  SEL R3, RZ, 0xffffffff, P0 ;  /* 0xffffffffff037807 */ /* 0x001fe20000000000 */
[----:B------:R-:W5:Y:S01]  /*23b50*/  LD.E.128 R12, desc[UR36][R12.64] ;  /* 0x000000240c0c7980 */ /* 0x000f62000c101d00 */
[----:B------:R-:W-:-:S03]  /*23b60*/  SEL R0, RZ, 0x1, P1 ;  /* 0x00000001ff007807 */ /* 0x000fc60000800000 */
[----:B------:R-:W-:Y:S01]  /*23b70*/  IMAD.SHL.U32 R5, R3, 0x2, RZ ;  /* 0x0000000203057824 */ /* 0x000fe200078e00ff */
[----:B------:R-:W-:Y:S01]  /*23b80*/  ISETP.GE.AND P0, PT, R154, UR14, PT ;  /* 0x0000000e9a007c0c */ /* 0x000fe2000bf06270 */
[----:B------:R-:W5:Y:S04]  /*23b90*/  LD.E.128 R24, desc[UR36][R24.64] ;  /* 0x0000002418187980 */ /* 0x000f68000c101d00 */
[----:B------:R-:W5:Y:S04]  /*23ba0*/  LD.E.128 R28, desc[UR36][R28.64] ;  /* 0x000000241c1c7980 */ /* 0x000f68000c101d00 */
[----:B------:R-:W5:Y:S01]  /*23bb0*/  LD.E.128 R32, desc[UR36][R32.64] ;  /* 0x0000002420207980 */ /* 0x000f62000c101d00 */
[----:B-1----:R-:W-:-:S02]  /*23bc0*/  ISETP.NE.AND P2, PT, R83, 0x1, PT ;  /* 0x000000015300780c */ /* 0x002fc40003f45270 */
[----:B------:R-:W-:Y:S01]  /*23bd0*/  LOP3.LUT R0, R5, 0x2, R0, 0xe2, !PT ;  /* 0x0000000205007812 */ /* 0x000fe200078ee200 */
[----:B------:R-:W5:Y:S01]  /*23be0*/  LD.E.128 R36, desc[UR36][R36.64] ;  /* 0x0000002424247980 */ /* 0x000f62000c101d00 */
[----:B------:R-:W-:Y:S01]  /*23bf0*/  SEL R3, RZ, 0xffffffff, P0 ;  /* 0xffffffffff037807 */ /* 0x000fe20000000000 */
[----:B------:R-:W-:Y:S02]  /*23c00*/  UIMAD UR9, UR16, UR12, URZ ;  /* 0x0000000c100972a4 */ /* 0x000fe4000f8e023f */
[----:B------:R-:W5:Y:S04]  /*23c10*/  LD.E.128 R40, desc[UR36][R40.64] ;  /* 0x0000002428287980 */ /* 0x000f68000c101d00 */
[----:B------:R-:W5:Y:S02]  /*23c20*/  LD.E.128 R44, desc[UR36][R44.64] ;  /* 0x000000242c2c7980 */ /* 0x000f64000c101d00 */
[----:B------:R-:W0:Y:S01]  /*23c30*/  @P2 LDC R5, c[0x0][0xcec] ;  /* 0x00033b00ff052b82 */ /* 0x000e220000000800 */
[----:B------:R-:W-:Y:S01]  /*23c40*/  IMAD.SHL.U32 R3, R3, 0x4, RZ ;  /* 0x0000000403037824 */ /* 0x000fe200078e00ff */
[----:B------:R-:W-:Y:S01]  /*23c50*/  ISETP.GE.AND P0, PT, R153, UR14, PT ;  /* 0x0000000e99007c0c */ /* 0x000fe2000bf06270 */
[----:B------:R-:W5:Y:S04]  /*23c60*/  LD.E.128 R48, desc[UR36][R48.64] ;  /* 0x0000002430307980 */ /* 0x000f68000c101d00 */
[----:B------:R-:W5:Y:S01]  /*23c70*/  LD.E.128 R52, desc[UR36][R52.64] ;  /* 0x0000002434347980 */ /* 0x000f62000c101d00 */
[----:B------:R-:W1:Y:S01]  /*23c80*/  @P2 LDC R21, c[0x0][0xcf0] ;  /* 0x00033c00ff152b82 */ /* 0x000e620000000800 */
[----:B------:R-:W-:Y:S01]  /*23c90*/  UIMAD.WIDE.U32 UR10, UR4, UR12, URZ ;  /* 0x0000000c040a72a5 */ /* 0x000fe2000f8e003f */
[----:B------:R-:W-:Y:S01]  /*23ca0*/  LOP3.LUT R3, R3, 0x4, R0, 0xe2, !PT ;  /* 0x0000000403037812 */ /* 0x000fe200078ee200 */
[----:B------:R-:W-:Y:S01]  /*23cb0*/  UIMAD UR9, UR4, UR13, UR9 ;  /* 0x0000000d040972a4 */ /* 0x000fe2000f8e0209 */
[----:B------:R-:W-:Y:S01]  /*23cc0*/  SEL R4, RZ, 0xffffffff, P0 ;  /* 0xffffffffff047807 */ /* 0x000fe20000000000 */
[----:B------:R-:W-:Y:S01]  /*23cd0*/  IMAD R0, R193, 0x20, R159 ;  /* 0x00000020c1007824 */ /* 0x000fe200078e029f */
[----:B------:R-:W-:Y:S01]  /*23ce0*/  ULDC.64 UR12, c[0x0][0xbe8] ;  /* 0x0002fa00000c7ab9 */ /* 0x000fe20000000a00 */
[----:B------:R-:W-:Y:S01]  /*23cf0*/  IMAD.U32 R81, RZ, RZ, UR58 ;  /* 0x0000003aff517e24 */ /* 0x000fe2000f8e00ff */
[----:B------:R-:W-:Y:S01]  /*23d00*/  ISETP.GE.AND P0, PT, R152, UR14, PT ;  /* 0x0000000e98007c0c */ /* 0x000fe2000bf06270 */
[----:B------:R-:W-:Y:S01]  /*23d10*/  UIADD3 UR11, UR11, UR9, URZ ;  /* 0x000000090b0b7290 */ /* 0x000fe2000fffe03f */
[----:B------:R-:W5:Y:S01]  /*23d20*/  LD.E.128 R56, desc[UR36][R56.64] ;  /* 0x0000002438387980 */ /* 0x000f62000c101d00 */
[----:B------:R-:W-:Y:S01]  /*23d30*/  UIMAD UR4, UR17, UR12, URZ ;  /* 0x0000000c110472a4 */ /* 0x000fe2000f8e023f */
[----:B------:R-:W-:Y:S01]  /*23d40*/  IMAD R82, R81, 0x40, R0 ;  /* 0x0000004051527824 */ /* 0x000fe200078e0200 */
[----:B------:R-:W-:Y:S01]  /*23d50*/  SEL R0, RZ, 0xffffffff, P0 ;  /* 0xffffffffff007807 */ /* 0x000fe20000000000 */
[----:B------:R-:W-:Y:S01]  /*23d60*/  UIMAD.WIDE.U32 UR10, UR45, UR12, UR10 ;  /* 0x0000000c2d0a72a5 */ /* 0x000fe2000f8e000a */
[----:B------:R-:W5:Y:S01]  /*23d70*/  LD.E.128 R60, desc[UR36][R60.64] ;  /* 0x000000243c3c7980 */ /* 0x000f62000c101d00 */
[----:B------:R-:W-:Y:S01]  /*23d80*/  UIMAD UR4, UR45, UR13, UR4 ;  /* 0x0000000d2d0472a4 */ /* 0x000fe2000f8e0204 */
[----:B------:R-:W-:-:S02]  /*23d90*/  IMAD.SHL.U32 R4, R4, 0x8, RZ ;  /* 0x0000000804047824 */ /* 0x000fc400078e00ff */
[----:B------:R-:W-:Y:S01]  /*23da0*/  ULDC.64 UR12, c[0x0][0xbf0] ;  /* 0x0002fc00000c7ab9 */ /* 0x000fe20000000a00 */
[----:B------:R-:W-:Y:S01]  /*23db0*/  UIADD3 UR11, UR11, UR4, URZ ;  /* 0x000000040b0b7290 */ /* 0x000fe2000fffe03f */
[----:B------:R-:W-:Y:S01]  /*23dc0*/  IMAD.SHL.U32 R81, R0, 0x10, RZ ;  /* 0x0000001000517824 */ /* 0x000fe200078e00ff */
[----:B------:R-:W-:Y:S01]  /*23dd0*/  UIMAD UR4, UR18, UR12, URZ ;  /* 0x0000000c120472a4 */ /* 0x000fe2000f8e023f */
[----:B0-----:R-:W-:Y:S01]  /*23de0*/  @P2 IMAD.HI.U32 R0, R82, R5, RZ ;  /* 0x0000000552002227 */ /* 0x001fe200078e00ff */
[----:B------:R-:W-:Y:S01]  /*23df0*/  LOP3.LUT R4, R4, 0x8, R3, 0xe2, !PT ;  /* 0x0000000804047812 */ /* 0x000fe200078ee203 */
[----:B------:R-:W5:Y:S01]  /*23e00*/  LD.E.128 R64, desc[UR36][R64.64] ;  /* 0x0000002440407980 */ /* 0x000f62000c101d00 */
[----:B------:R-:W-:Y:S01]  /*23e10*/  UIMAD UR4, UR8, UR13, UR4 ;  /* 0x0000000d080472a4 */ /* 0x000fe2000f8e0204 */
[----:B------:R-:W-:Y:S01]  /*23e20*/  IMAD.MOV.U32 R3, RZ, RZ, R82 ;  /* 0x000000ffff037224 */ /* 0x000fe200078e0052 */
[----:B------:R-:W-:Y:S01]  /*23e30*/  UIMAD.WIDE.U32 UR8, UR8, UR12, UR10 ;  /* 0x0000000c080872a5 */ /* 0x000fe2000f8e000a */
[----:B-1----:R-:W-:Y:S01]  /*23e40*/  @P2 SHF.R.U32.HI R3, RZ, R21, R0 ;  /* 0x00000015ff032219 */ /* 0x002fe20000011600 */
[----:B------:R-:W5:Y:S01]  /*23e50*/  LD.E.128 R68, desc[UR36][R68.64] ;  /* 0x0000002444447980 */ /* 0x000f62000c101d00 */
[----:B------:R-:W-:-:S02]  /*23e60*/  LOP3.LUT R20, R81, 0x10, R4, 0xe2, !PT ;  /* 0x0000001051147812 */ /* 0x000fc400078ee204 */
[--C-:B------:R-:W-:Y:S01]  /*23e70*/  SHF.R.S32.HI R21, RZ, 0x1f, R3.reuse ;  /* 0x0000001fff157819 */ /* 0x100fe20000011403 */
[----:B------:R-:W-:Y:S01]  /*23e80*/  UIADD3 UR4, UR9, UR4, URZ ;  /* 0x0000000409047290 */ /* 0x000fe2000fffe03f */
[----:B------:R-:W-:Y:S01]  /*23e90*/  ISETP.GE.AND P0, PT, R19, UR14, PT ;  /* 0x0000000e13007c0c */ /* 0x000fe2000bf06270 */
[----:B------:R-:W-:Y:S01]  /*23ea0*/  IMAD.U32 R4, RZ, RZ, UR8 ;  /* 0x00000008ff047e24 */ /* 0x000fe2000f8e00ff */
[----:B------:R-:W5:Y:S01]  /*23eb0*/  LD.E.128 R72, desc[UR36][R72.64] ;  /* 0x0000002448487980 */ /* 0x000f62000c101d00 */
[----:B------:R-:W-:Y:S01]  /*23ec0*/  IMAD.U32 R5, RZ, RZ, UR9 ;  /* 0x00000009ff057e24 */ /* 0x000fe2000f8e00ff */
[----:B------:R-:W-:Y:S01]  /*23ed0*/  ULDC.64 UR8, c[0x0][0xbe0] ;  /* 0x0002f80000087ab9 */ /* 0x000fe20000000a00 */
[----:B------:R-:W-:Y:S01]  /*23ee0*/  IMAD.MOV R81, RZ, RZ, -R3 ;  /* 0x000000ffff517224 */ /* 0x000fe200078e0a03 */
        /* <DEDUP_REMOVED lines=11> */
[----:B0-----:R-:W0:Y:S01]  /*23fa0*/  FENCE.VIEW.ASYNC.S ;  /* 0x00000000000073c6 */ /* 0x001e220000000000 */
[----:B------:R-:W-:Y:S01]  /*23fb0*/  IMAD.SHL.U32 R85, R0, 0x20, RZ ;  /* 0x0000002000557824 */ /* 0x000fe200078e00ff */
[----:B------:R-:W-:Y:S01]  /*23fc0*/  SHF.R.S32.HI R0, RZ, 0x1f, R21 ;  /* 0x0000001fff007819 */ /* 0x000fe20000011415 */
[C---:B------:R-:W-:Y:S01]  /*23fd0*/  IMAD R81, R3.reuse, UR9, R80 ;  /* 0x0000000903517c24 */ /* 0x040fe2000f8e0250 */
[----:B------:R-:W-:Y:S01]  /*23fe0*/  UIADD3 UR4, UR46, 0x38820, URZ ;  /* 0x000388202e047890 */ /* 0x000fe2000fffe03f */
[----:B------:R-:W-:Y:S01]  /*23ff0*/  IMAD.WIDE.U32 R4, R3, UR8, R4 ;  /* 0x0000000803047c25 */ /* 0x000fe2000f8e0004 */
[----:B------:R-:W-:Y:S01]  /*24000*/  ULDC.64 UR8, c[0x0][0xbd8] ;  /* 0x0002f60000087ab9 */ /* 0x000fe20000000a00 */
[----:B------:R-:W-:Y:S01]  /*24010*/  SEL R3, RZ, 0x40, P0 ;  /* 0x00000040ff037807 */ /* 0x000fe20000000000 */
[----:B------:R-:W-:Y:S01]  /*24020*/  UPRMT UR4, URZ, 0x654, UR4 ;  /* 0x000006543f047896 */ /* 0x000fe20008000004 */
[----:B-----5:R-:W-:Y:S01]  /*24030*/  IMAD R88, R6, R83, RZ ;  /* 0x0000005306587224 */ /* 0x020fe200078e02ff */
[----:B------:R-:W-:Y:S01]  /*24040*/  ISETP.GE.AND P0, PT, R157, UR14, PT ;  /* 0x0000000e9d007c0c */ /* 0x000fe2000bf06270 */
[----:B------:R-:W-:Y:S01]  /*24050*/  IMAD.U32 R6, RZ, RZ, UR58 ;  /* 0x0000003aff067e24 */ /* 0x000fe2000f8e00ff */
[----:B------:R-:W-:Y:S01]  /*24060*/  LOP3.LUT R20, R85, 0x20, R20, 0xe2, !PT ;  /* 0x0000002055147812 */ /* 0x000fe200078ee214 */
[----:B------:R-:W-:Y:S01]  /*24070*/  IMAD.IADD R5, R5, 0x1, R81 ;  /* 0x0000000105057824 */ /* 0x000fe200078e0251 */
[----:B------:R-:W-:Y:S01]  /*24080*/  BSSY B1, `(.L_x_6423) ;  /* 0x0000030000017945 */ /* 0x000fe20003800000 */
[----:B------:R-:W-:Y:S01]  /*24090*/  IMAD R0, R0, UR8, RZ ;  /* 0x0000000800007c24 */ /* 0x000fe2000f8e02ff */
[----:B------:R-:W-:Y:S01]  /*240a0*/  LOP3.LUT R3, R20, R3, RZ, 0xfc, !PT ;  /* 0x0000000314037212 */ /* 0x000fe200078efcff */
[----:B------:R-:W-:-:S02]  /*240b0*/  IMAD R87, R6, 0x40, R159 ;  /* 0x0000004006577824 */ /* 0x000fc400078e029f */
[C---:B------:R-:W-:Y:S01]  /*240c0*/  IMAD R81, R21.reuse, UR9, R0 ;  /* 0x0000000915517c24 */ /* 0x040fe2000f8e0200 */
[----:B------:R-:W-:Y:S01]  /*240d0*/  SEL R0, RZ, 0x80, P0 ;  /* 0x00000080ff007807 */ /* 0x000fe20000000000 */
[----:B------:R-:W-:Y:S01]  /*240e0*/  IMAD.WIDE.U32 R4, R21, UR8, R4 ;  /* 0x0000000815047c25 */ /* 0x000fe2000f8e0004 */
[----:B------:R-:W-:Y:S01]  /*240f0*/  ISETP.GE.AND P0, PT, R87, R88, PT ;  /* 0x000000585700720c */ /* 0x000fe20003f06270 */
[----:B------:R-:W-:Y:S01]  /*24100*/  ULDC.64 UR8, c[0x0][0xb80] ;  /* 0x0002e00000087ab9 */ /* 0x000fe20000000a00 */
[----:B0-----:R-:W-:Y:S01]  /*24110*/  SYNCS.ARRIVE.TRANS64.RED.A1T0 RZ, [UR4], RZ ;  /* 0x000000ffffff79a7 */ /* 0x001fe20008100404 */
[----:B------:R-:W-:Y:S01]  /*24120*/  IMAD.IADD R5, R5, 0x1, R81 ;  /* 0x0000000105057824 */ /* 0x000fe200078e0251 */
[C---:B------:R-:W-:Y:S02]  /*24130*/  LEA R6, P1, R4.reuse, UR8, 0x1 ;  /* 0x0000000804067c11 */ /* 0x040fe4000f8208ff */
[----:B------:R-:W-:Y:S02]  /*24140*/  LOP3.LUT R0, R3, R0, RZ, 0xfc, !PT ;  /* 0x0000000003007212 */ /* 0x000fe400078efcff */
        /* <DEDUP_REMOVED lines=35> */
.L_x_6424:
[----:B------:R-:W-:Y:S05]  /*24380*/  BSYNC B1 ;  /* 0x0000000000017941 */ /* 0x000fea0003800000 */
.L_x_6423:
        /* <DEDUP_REMOVED lines=38> */
.L_x_6420:
        /* <DEDUP_REMOVED lines=18> */
[----:B------:R-:W-:Y:S02]  /*24710*/  IMAD.U32 R8, RZ, RZ, UR8 ;  /* 0x00000008ff087e24 */ /* 0x000fe4000f8e00ff */
        /* <DEDUP_REMOVED lines=11> */
.L_x_6426:
        /* <DEDUP_REMOVED lines=48> */
.L_x_6428:
[----:B------:R-:W-:Y:S05]  /*24ad0*/  BSYNC B1 ;  /* 0x0000000000017941 */ /* 0x000fea0003800000 */
.L_x_6427:
        /* <DEDUP_REMOVED lines=14> */
[----:B------:R-:W-:Y:S01]  /*24bc0*/  UIADD3 UR11, UR11, UR9, URZ ;  /* 0x000000090b0b7290 */ /* 0x000fe2000fffe03f */
[----:B------:R-:W-:Y:S01]  /*24bd0*/  ISETP.GE.AND P2, PT, R154, UR15, PT ;  /* 0x0000000f9a007c0c */ /* 0x000fe2000bf46270 */
[----:B------:R-:W-:Y:S01]  /*24be0*/  UIMAD UR4, UR13, UR16, URZ ;  /* 0x000000100d0472a4 */ /* 0x000fe2000f8e023f */
[----:B------:R-:W-:Y:S01]  /*24bf0*/  LOP3.LUT R4, R4, 0x2, R3, 0xe2, !PT ;  /* 0x0000000204047812 */ /* 0x000fe200078ee203 */
[----:B------:R-:W-:Y:S01]  /*24c00*/  IMAD R3, R193, 0x20, R159 ;  /* 0x00000020c1037824 */ /* 0x000fe200078e029f */
[----:B------:R-:W-:Y:S01]  /*24c10*/  UIMAD.WIDE.U32 UR10, UR45, UR16, UR10 ;  /* 0x000000102d0a72a5 */ /* 0x000fe2000f8e000a */
[----:B------:R-:W-:Y:S01]  /*24c20*/  SEL R6, RZ, 0xffffffff, P2 ;  /* 0xffffffffff067807 */ /* 0x000fe20001000000 */
[----:B------:R-:W1:Y:S01]  /*24c30*/  @P0 LDC R9, c[0x0][0xcf0] ;  /* 0x00033c00ff090b82 */ /* 0x000e620000000800 */
[----:B------:R-:W-:Y:S01]  /*24c40*/  UIMAD UR4, UR45, UR17, UR4 ;  /* 0x000000112d0472a4 */ /* 0x000fe2000f8e0204 */
[----:B------:R-:W-:Y:S01]  /*24c50*/  IMAD R8, R8, 0x40, R3 ;  /* 0x0000004008087824 */ /* 0x000fe200078e0203 */
[----:B------:R-:W-:Y:S01]  /*24c60*/  ULDC.64 UR12, c[0x0][0xbf0] ;  /* 0x0002fc00000c7ab9 */ /* 0x000fe20000000a00 */
[----:B------:R-:W-:Y:S01]  /*24c70*/  ISETP.GE.AND P1, PT, R153, UR15, PT ;  /* 0x0000000f99007c0c */ /* 0x000fe2000bf26270 */
[----:B------:R-:W-:Y:S01]  /*24c80*/  UIADD3 UR11, UR11, UR4, URZ ;  /* 0x000000040b0b7290 */ /* 0x000fe2000fffe03f */
[----:B------:R-:W-:Y:S01]  /*24c90*/  IMAD.SHL.U32 R15, R6, 0x4, RZ ;  /* 0x00000004060f7824 */ /* 0x000fe200078e00ff */
[----:B------:R-:W-:Y:S01]  /*24ca0*/  UIMAD UR4, UR14, UR12, URZ ;  /* 0x0000000c0e0472a4 */ /* 0x000fe2000f8e023f */
[----:B------:R-:W-:Y:S01]  /*24cb0*/  SEL R11, RZ, 0xffffffff, P1 ;  /* 0xffffffffff0b7807 */ /* 0x000fe20000800000 */
[----:B------:R-:W-:Y:S01]  /*24cc0*/  IMAD.MOV.U32 R3, RZ, RZ, R8 ;  /* 0x000000ffff037224 */ /* 0x000fe200078e0008 */
[----:B------:R-:W-:Y:S01]  /*24cd0*/  ISETP.GE.AND P2, PT, R157, UR15, PT ;  /* 0x0000000f9d007c0c */ /* 0x000fe2000bf46270 */
[----:B------:R-:W-:Y:S01]  /*24ce0*/  UIMAD UR4, UR8, UR13, UR4 ;  /* 0x0000000d080472a4 */ /* 0x000fe2000f8e0204 */
[----:B------:R-:W-:Y:S01]  /*24cf0*/  LOP3.LUT R10, R15, 0x4, R4, 0xe2, !PT ;  /* 0x000000040f0a7812 */ /* 0x000fe200078ee204 */
[----:B------:R-:W-:Y:S01]  /*24d00*/  UIMAD.WIDE.U32 UR8, UR8, UR12, UR10 ;  /* 0x0000000c080872a5 */ /* 0x000fe2000f8e000a */
[----:B------:R-:W-:Y:S01]  /*24d10*/  IMAD.SHL.U32 R11, R11, 0x8, RZ ;  /* 0x000000080b0b7824 */ /* 0x000fe200078e00ff */
[----:B------:R-:W-:Y:S01]  /*24d20*/  BSSY B1, `(.L_x_6429) ;  /* 0x000004c000017945 */ /* 0x000fe20003800000 */
[----:B0-----:R-:W-:Y:S01]  /*24d30*/  @P0 IMAD.HI.U32 R6, R8, R5, RZ ;  /* 0x0000000508060227 */ /* 0x001fe200078e00ff */
[----:B------:R-:W-:-:S02]  /*24d40*/  UIADD3 UR4, UR9, UR4, URZ ;  /* 0x0000000409047290 */ /* 0x000fc4000fffe03f */
[----:B------:R-:W-:Y:S01]  /*24d50*/  LOP3.LUT R10, R11, 0x8, R10, 0xe2, !PT ;  /* 0x000000080b0a7812 */ /* 0x000fe200078ee20a */
[----:B------:R-:W-:Y:S02]  /*24d60*/  IMAD.U32 R4, RZ, RZ, UR8 ;  /* 0x00000008ff047e24 */ /* 0x000fe4000f8e00ff */
[----:B------:R-:W-:Y:S01]  /*24d70*/  IMAD.U32 R5, RZ, RZ, UR9 ;  /* 0x00000009ff057e24 */ /* 0x000fe2000f8e00ff */
[----:B------:R-:W-:Y:S01]  /*24d80*/  ULDC.64 UR8, c[0x0][0xbe0] ;  /* 0x0002f80000087ab9 */ /* 0x000fe20000000a00 */
        /* <DEDUP_REMOVED lines=8> */
[----:B------:R-:W-:-:S03]  /*24e10*/  ISETP.GE.AND P0, PT, R19, UR15, PT ;  /* 0x0000000f13007c0c */ /* 0x000fc6000bf06270 */
[----:B------:R-:W-:Y:S02]  /*24e20*/  IMAD R6, R6, UR8, RZ ;  /* 0x0000000806067c24 */ /* 0x000fe4000f8e02ff */
[----:B------:R-:W-:Y:S01]  /*24e30*/  IMAD R9, R13, R9, R8 ;  /* 0x000000090d097224 */ /* 0x000fe200078e0208 */
[----:B------:R-:W-:Y:S01]  /*24e40*/  SEL R8, RZ, 0xffffffff, P0 ;  /* 0xffffffffff087807 */ /* 0x000fe20000000000 */
[----:B------:R-:W-:Y:S01]  /*24e50*/  IMAD.SHL.U32 R15, R11, 0x10, RZ ;  /* 0x000000100b0f7824 */ /* 0x000fe200078e00ff */
[----:B------:R-:W-:Y:S01]  /*24e60*/  ISETP.GE.AND P0, PT, R158, UR15, PT ;  /* 0x0000000f9e007c0c */ /* 0x000fe2000bf06270 */
[----:B------:R-:W-:Y:S01]  /*24e70*/  IMAD R11, R3, UR9, R6 ;  /* 0x00000009030b7c24 */ /* 0x000fe2000f8e0206 */
[----:B------:R-:W-:Y:S01]  /*24e80*/  SHF.R.S32.HI R3, RZ, 0x1f, R9 ;  /* 0x0000001fff037819 */ /* 0x000fe20000011409 */
[----:B------:R-:W-:Y:S01]  /*24e90*/  ULDC.64 UR8, c[0x0][0xbd8] ;  /* 0x0002f60000087ab9 */ /* 0x000fe20000000a00 */
[----:B------:R-:W-:Y:S01]  /*24ea0*/  IMAD.U32 R6, RZ, RZ, UR58 ;  /* 0x0000003aff067e24 */ /* 0x000fe2000f8e00ff */
[----:B------:R-:W-:Y:S01]  /*24eb0*/  LOP3.LUT R10, R15, 0x10, R10, 0xe2, !PT ;  /* 0x000000100f0a7812 */ /* 0x000fe200078ee20a */
[----:B------:R-:W-:-:S02]  /*24ec0*/  IMAD.IADD R5, R5, 0x1, R11 ;  /* 0x0000000105057824 */ /* 0x000fc400078e020b */
[----:B------:R-:W-:Y:S02]  /*24ed0*/  IMAD R0, R3, UR8, RZ ;  /* 0x0000000803007c24 */ /* 0x000fe4000f8e02ff */
[----:B------:R-:W-:-:S04]  /*24ee0*/  IMAD.WIDE.U32 R4, R9, UR8, R4 ;  /* 0x0000000809047c25 */ /* 0x000fc8000f8e0004 */
[----:B------:R-:W-:Y:S01]  /*24ef0*/  IMAD R3, R9, UR9, R0 ;  /* 0x0000000909037c24 */ /* 0x000fe2000f8e0200 */
[----:B------:R-:W-:Y:S01]  /*24f00*/  SEL R9, RZ, 0x40, P0 ;  /* 0x00000040ff097807 */ /* 0x000fe20000000000 */
[----:B------:R-:W-:Y:S01]  /*24f10*/  IMAD R0, R6, 0x40, R159 ;  /* 0x0000004006007824 */ /* 0x000fe200078e029f */
[----:B------:R-:W-:Y:S01]  /*24f20*/  ULDC.64 UR8, c[0x0][0xb80] ;  /* 0x0002e00000087ab9 */ /* 0x000fe20000000a00 */
[----:B------:R-:W-:Y:S01]  /*24f30*/  IMAD.SHL.U32 R15, R8, 0x20, RZ ;  /* 0x00000020080f7824 */ /* 0x000fe200078e00ff */
[----:B------:R-:W-:Y:S01]  /*24f40*/  LEA R6, P1, R4, UR8, 0x1 ;  /* 0x0000000804067c11 */ /* 0x000fe2000f8208ff */
[----:B------:R-:W-:Y:S01]  /*24f50*/  IMAD.IADD R3, R5, 0x1, R3 ;  /* 0x0000000105037824 */ /* 0x000fe200078e0203 */
[----:B------:R-:W-:Y:S02]  /*24f60*/  ISETP.GE.AND P0, PT, R0, R27, PT ;  /* 0x0000001b0000720c */ /* 0x000fe40003f06270 */
[----:B------:R-:W-:Y:S01]  /*24f70*/  LOP3.LUT R10, R15, 0x20, R10, 0xe2, !PT ;  /* 0x000000200f0a7812 */ /* 0x000fe200078ee20a */
[----:B------:R0:W1:Y:S01]  /*24f80*/  SHFL.IDX PT, R8, R6, RZ, 0x181f ;  /* 0x00181fff06087589 */ /* 0x00006200000e0000 */
[----:B------:R-:W-:-:S02]  /*24f90*/  LEA.HI.X R3, R4, UR9, R3, 0x1, P1 ;  /* 0x0000000904037c11 */ /* 0x000fc400088f0c03 */
[----:B------:R-:W-:Y:S02]  /*24fa0*/  LOP3.LUT R24, R10, R9, RZ, 0xfc, !PT ;  /* 0x000000090a187212 */ /* 0x000fe400078efcff */
        /* <DEDUP_REMOVED lines=35> */
.L_x_6430:
[----:B------:R-:W-:Y:S05]  /*251e0*/  BSYNC B1 ;  /* 0x0000000000017941 */ /* 0x000fea0003800000 */
.L_x_6429:
        /* <DEDUP_REMOVED lines=36> */
.L_x_6425:
[----:B------:R-:W-:Y:S05]  /*25430*/  BSYNC B0 ;  /* 0x0000000000007941 */ /* 0x000fea0003800000 */
.L_x_6419:
[----:B------:R-:W-:Y:S02]  /*25440*/  ULDC UR4, c[0x0][0xd3c] ;  /* 0x00034f0000047ab9 */ /* 0x000fe40000000800 */
[----:B------:R-:W-:-:S06]  /*25450*/  UISETP.GE.AND UP0, UPT, UR6, UR4, UPT ;  /* 0x000000040600728c */ /* 0x000fcc000bf06270 */
[----:B------:R-:W-:-:S13]  /*25460*/  PLOP3.LUT P0, PT, PT, PT, UP0, 0x80, 0x0 ;  /* 0x000000000000781c */ /* 0x000fda0003f0f008 */
[----:B------:R-:W-:Y:S05]  /*25470*/  @!P0 BRA `(.L_x_6431) ;  /* 0xfffffdb800c08947 */ /* 0x000fea000383ffff */
[----:B------:R-:W-:Y:S05]  /*25480*/  EXIT ;  /* 0x000000000000794d */ /* 0x000fea0003800000 */
.L_x_6290:
[----:B------:R-:W-:-:S08]  /*25490*/  NOP ;  /* 0x0000000000007918 */ /* 0x000fd00000000000 */
[----:B0-----:R-:W0:-:S00]  /*254a0*/  USETMAXREG.DEALLOC.CTAPOOL 0x28 ;  /* 0x00000028000079c8 */ /* 0x001e0000080e0500 */
        /* <DEDUP_REMOVED lines=14> */
.L_x_6432:
        /* <DEDUP_REMOVED lines=40> */
.L_x_6438:
        /* <DEDUP_REMOVED lines=12> */
.L_x_6437:
[----:B------:R-:W-:Y:S05]  /*258d0*/  BSYNC B0 ;  /* 0x0000000000007941 */ /* 0x000fea0003800000 */
.L_x_6436:
        /* <DEDUP_REMOVED lines=20> */
.L_x_6434:
        /* <DEDUP_REMOVED lines=20> */
.L_x_6439:
[----:B---3--:R-:W-:Y:S01]  /*25b60*/  IMAD R16, R16, UR5, R11 ;  /* 0x0000000510107c24 */ /* 0x008fe2000f8e020b */
[----:B------:R-:W-:Y:S01]  /*25b70*/  IABS R2, R4 ;  /* 0x0000000400027213 */ /* 0x000fe20000000000 */
[----:B-12---:R-:W-:-:S03]  /*25b80*/  IMAD.MOV R9, RZ, RZ, -R3 ;  /* 0x000000ffff097224 */ /* 0x006fc600078e0a03 */
        /* <DEDUP_REMOVED lines=56> */
.L_x_6435:
[----:B------:R-:W-:Y:S01]  /*25f10*/  ULDC UR4, c[0x0][0xd3c] ;  /* 0x00034f0000047ab9 */ /* 0x000fe20000000800 */
[----:B------:R-:W-:Y:S02]  /*25f20*/  IMAD.MOV.U32 R17, RZ, RZ, RZ ;  /* 0x000000ffff117224 */ /* 0x000fe400078e00ff */
[----:B------:R-:W-:Y:S02]  /*25f30*/  IMAD.U32 R16, RZ, RZ, UR6 ;  /* 0x00000006ff107e24 */ /* 0x000fe4000f8e00ff */
[----:B------:R-:W-:Y:S02]  /*25f40*/  IMAD.MOV.U32 R18, RZ, RZ, RZ ;  /* 0x000000ffff127224 */ /* 0x000fe400078e00ff */
[----:B------:R-:W-:-:S07]  /*25f50*/  IMAD.U32 R19, RZ, RZ, UR4 ;  /* 0x00000004ff137e24 */ /* 0x000fce000f8e00ff */
.L_x_6440:
[----:B------:R-:W-:-:S13]  /*25f60*/  ISETP.NE.AND P0, PT, R5, RZ, PT ;  /* 0x000000ff0500720c */ /* 0x000fda0003f05270 */
[----:B------:R-:W0:Y:S01]  /*25f70*/  @!P0 S2R R3, SR_CgaCtaId ;  /* 0x0000000000038919 */ /* 0x000e220000008800 */
[----:B------:R-:W-:-:S04]  /*25f80*/  @!P0 MOV R0, 0x400 ;  /* 0x0000040000008802 */ /* 0x000fc80000000f00 */
[----:B0-----:R-:W-:-:S05]  /*25f90*/  @!P0 LEA R0, R3, R0, 0x18 ;  /* 0x0000000003008211 */ /* 0x001fca00078ec0ff */
[----:B------:R1:W-:Y:S01]  /*25fa0*/  @!P0 STS.128 [R0+0x388d0], R16 ;  /* 0x0388d01000008388 */ /* 0x0003e20000000c00 */
[----:B------:R-:W-:Y:S06]  /*25fb0*/  BAR.ARV 0x5, 0x180 ;  /* 0x0146000000007b1d */ /* 0x000fec0000002000 */
.L_x_6433:
        /* <DEDUP_REMOVED lines=33> */
[----:B---3--:R-:W-:-:S07]  /*261d0*/  LOP3.LUT R0, R3, 0x1c0, RZ, 0xfc, !PT ;  /* 0x000001c003007812 */ /* 0x008fce00078efcff */
.L_x_6516:
[----:B------:R-:W-:Y:S05]  /*261e0*/  YIELD ;  /* 0x0000000000007946 */ /* 0x000fea0003800000 */
[----:B------:R-:W-:Y:S01]  /*261f0*/  ULDC.64 UR4, c[0x0][0xb20] ;  /* 0x0002c80000047ab9 */ /* 0x000fe20000000a00 */
[----:B------:R-:W-:Y:S01]  /*26200*/  IMAD.MOV.U32 R32, RZ, RZ, RZ ;  /* 0x000000ffff207224 */ /* 0x000fe200078e00ff */
[----:B------:R-:W-:-:S04]  /*26210*/  ISETP.NE.U32.AND P0, PT, RZ, UR4, PT ;  /* 0x00000004ff007c0c */ /* 0x000fc8000bf05070 */
[----:B------:R-:W-:Y:S01]  /*26220*/  ISETP.NE.AND.EX P0, PT, RZ, UR5, PT, P0 ;  /* 0x00000005ff007c0c */ /* 0x000fe2000bf05300 */
[----:B------:R-:W-:-:S12]  /*26230*/  ULDC.64 UR4, c[0x0][0xb10] ;  /* 0x0002c40000047ab9 */ /* 0x000fd80000000a00 */
[----:B------:R-:W0:Y:S02]  /*26240*/  @P0 LDC.64 R2, c[0x0][0xb20] ;  /* 0x0002c800ff020b82 */ /* 0x000e240000000a00 */
[----:B0-----:R-:W-:-:S05]  /*26250*/  @P0 IMAD.WIDE R2, R19, 0x4, R2 ;  /* 0x0000000413020825 */ /* 0x001fca00078e0202 */
[----:B------:R0:W5:Y:S01]  /*26260*/  @P0 LDG.E R32, desc[UR36][R2.64] ;  /* 0x0000002402200981 */ /* 0x000162000c1e1900 */
[----:B------:R-:W-:Y:S01]  /*26270*/  ISETP.NE.U32.AND P0, PT, RZ, UR4, PT ;  /* 0x00000004ff007c0c */ /* 0x000fe2000bf05070 */
[----:B------:R-:W-:Y:S01]  /*26280*/  IMAD.MOV.U32 R36, RZ, RZ, RZ ;  /* 0x000000ffff247224 */ /* 0x000fe200078e00ff */
[----:B------:R-:W-:Y:S02]  /*26290*/  LOP3.LUT R22, R22, 0xffffffbf, RZ, 0xc0, !PT ;  /* 0xffffffbf16167812 */ /* 0x000fe400078ec0ff */
[----:B------:R-:W-:Y:S01]  /*262a0*/  ISETP.NE.AND.EX P1, PT, RZ, UR5, PT, P0 ;  /* 0x00000005ff007c0c */ /* 0x000fe2000bf25300 */
[----:B------:R-:W-:Y:S02]  /*262b0*/  ULDC.64 UR4, c[0x0][0xaf8] ;  /* 0x0002be0000047ab9 */ /* 0x000fe40000000a00 */
[----:B------:R-:W-:Y:S01]  /*262c0*/  ISETP.NE.U32.AND P0, PT, RZ, UR4, PT ;  /* 0x00000004ff007c0c */ /* 0x000fe2000bf05070 */
[----:B0-----:R-:W0:Y:S03]  /*262d0*/  LDC.64 R2, c[0x0][0xaf8] ;  /* 0x0002be00ff027b82 */ /* 0x001e260000000a00 */
[----:B------:R-:W-:Y:S01]  /*262e0*/  ISETP.NE.AND.EX P2, PT, RZ, UR5, PT, P0 ;  /* 0x00000005ff007c0c */ /* 0x000fe2000bf45300 */
[----:B------:R-:W-:-:S05]  /*262f0*/  ULDC.64 UR4, c[0x0][0x418] ;  /* 0x0001060000047ab9 */ /* 0x000fca0000000a00 */
[----:B-1----:R-:W1:Y:S07]  /*26300*/  @P1 LDC.64 R4, c[0x0][0xb10] ;  /* 0x0002c400ff041b82 */ /* 0x002e6e0000000a00 */
[----:B------:R-:W-:Y:S01]  /*26310*/  @P2 LOP3.LUT R22, R22, 0x40, RZ, 0xfc, !PT ;  /* 0x0000004016162812 */ /* 0x000fe200078efcff */
[----:B0-----:R-:W-:-:S05]  /*26320*/  IMAD.WIDE R2, R19, 0x4, R2 ;  /* 0x0000000413027825 */ /* 0x001fca00078e0202 */
[----:B------:R0:W5:Y:S01]  /*26330*/  @P2 LDG.E R36, desc[UR36][R2.64] ;  /* 0x0000002402242981 */ /* 0x000162000c1e1900 */
[----:B-1----:R-:W-:-:S05]  /*26340*/  @P1 IMAD.WIDE R4, R19, 0x4, R4 ;  /* 0x0000000413041825 */ /* 0x002fca00078e0204 */
[----:B--2---:R-:W2:Y:S01]  /*26350*/  @P1 LDG.E R0, desc[UR36][R4.64] ;  /* 0x0000002404001981 */ /* 0x004ea2000c1e1900 */
        /* <DEDUP_REMOVED lines=10> */
[----:B0-----:R-:W-:-:S05]  /*26400*/  IMAD.U32 R0, RZ, RZ, UR4 ;  /* 0x00000004ff007e24 */ /* 0x001fca000f8e00ff */
[----:B------:R1:W-:Y:S01]  /*26410*/  STL [R1+0x424], R0 ;  /* 0x0004240001007387 */ /* 0x0003e20000100800 */
[----:B------:R-:W-:Y:S05]  /*26420*/  @!P2 BRA `(.L_x_6442) ;  /* 0x000000000010a947 */ /* 0x000fea0003800000 */
[----:B------:R-:W2:Y:S04]  /*26430*/  LDG.E R5, desc[UR36][R2.64] ;  /* 0x0000002402057981 */ /* 0x000ea8000c1e1900 */
[----:B-1----:R-:W2:Y:S02]  /*26440*/  LDG.E R0, desc[UR36][R2.64+0x4] ;  /* 0x0000042402007981 */ /* 0x002ea4000c1e1900 */
[----:B--2---:R-:W-:-:S05]  /*26450*/  IMAD.IADD R0, R0, 0x1, -R5 ;  /* 0x0000000100007824 */ /* 0x004fca00078e0a05 */
[----:B------:R2:W-:Y:S02]  /*26460*/  STL [R1+0x424], R0 ;  /* 0x0004240001007387 */ /* 0x0005e40000100800 */
.L_x_6442:
        /* <DEDUP_REMOVED lines=8> */
.L_x_6443:
[----:B------:R-:W-:Y:S02]  /*264f0*/  ULDC.64 UR4, c[0x0][0xb00] ;  /* 0x0002c00000047ab9 */ /* 0x000fe40000000a00 */
[----:B------:R-:W-:-:S04]  /*26500*/  ISETP.NE.U32.AND P0, PT, RZ, UR4, PT ;  /* 0x00000004ff007c0c */ /* 0x000fc8000bf05070 */
[----:B------:R-:W-:-:S13]  /*26510*/  ISETP.NE.AND.EX P0, PT, RZ, UR5, PT, P0 ;  /* 0x00000005ff007c0c */ /* 0x000fda000bf05300 */
[----:B------:R-:W-:Y:S05]  /*26520*/  @!P0 BRA `(.L_x_6444) ;  /* 0x0000000000148947 */ /* 0x000fea0003800000 */
[----:B0-----:R-:W0:Y:S02]  /*26530*/  LDC.64 R2, c[0x0][0xb00] ;  /* 0x0002c000ff027b82 */ /* 0x001e240000000a00 */
[----:B0-----:R-:W-:-:S05]  /*26540*/  IMAD.WIDE R2, R19, 0x4, R2 ;  /* 0x0000000413027825 */ /* 0x001fca00078e0202 */
[----:B------:R-:W3:Y:S04]  /*26550*/  LDG.E R27, desc[UR36][R2.64] ;  /* 0x00000024021b7981 */ /* 0x000ee8000c1e1900 */
[----:B-12---:R-:W3:Y:S02]  /*26560*/  LDG.E R0, desc[UR36][R2.64+0x4] ;  /* 0x0000042402007981 */ /* 0x006ee4000c1e1900 */
[----:B---3--:R-:W-:-:S07]  /*26570*/  IMAD.IADD R27, R0, 0x1, -R27 ;  /* 0x00000001001b7824 */ /* 0x008fce00078e0a1b */
.L_x_6444:
[----:B------:R-:W4:Y:S01]  /*26580*/  LDL R6, [R1+0x424] ;  /* 0x0004240001067983 */ /* 0x000f220000100800 */
[----:B012---:R-:W0:Y:S01]  /*26590*/  LDC R0, c[0x0][0x448] ;  /* 0x00011200ff007b82 */ /* 0x007e220000000800 */
[----:B------:R-:W-:Y:S01]  /*265a0*/  IMAD.SHL.U32 R8, R17, 0x40, RZ ;  /* 0x0000004011087824 */ /* 0x000fe200078e00ff */
[----:B------:R-:W-:Y:S01]  /*265b0*/  LOP3.LUT R22, R22, 0xfffff7ff, RZ, 0xc0, !PT ;  /* 0xfffff7ff16167812 */ /* 0x000fe200078ec0ff */
[----:B-----5:R-:W-:-:S03]  /*265c0*/  IMAD.IADD R27, R27, 0x1, -R32 ;  /* 0x000000011b1b7824 */ /* 0x020fc600078e0a20 */
[----:B------:R1:W-:Y:S02]  /*265d0*/  STL [R1+0x420], R8 ;  /* 0x0004200801007387 */ /* 0x0003e40000100800 */
[----:B---3--:R-:W2:Y:S01]  /*265e0*/  LDC.64 R2, c[0x0][0xad8] ;  /* 0x0002b600ff027b82 */ /* 0x008ea20000000a00 */
[----:B0-----:R-:W-:Y:S01]  /*265f0*/  ISETP.NE.AND P2, PT, R0, 0x1, PT ;  /* 0x000000010000780c */ /* 0x001fe20003f45270 */
[----:B------:R-:W-:Y:S01]  /*26600*/  VIADD R0, R8, 0x3f ;  /* 0x0000003f08007836 */ /* 0x000fe20000000000 */
[----:B--2---:R-:W-:-:S11]  /*26610*/  ISETP.GE.AND P1, PT, R3, 0x1, PT ;  /* 0x000000010300780c */ /* 0x004fd60003f26270 */
[----:B------:R-:W0:Y:S01]  /*26620*/  @P2 LDC R5, c[0x0][0x44c] ;  /* 0x00011300ff052b82 */ /* 0x000e220000000800 */
[----:B------:R-:W-:-:S07]  /*26630*/  @P2 LOP3.LUT R22, R22, 0x800, RZ, 0xfc, !PT ;  /* 0x0000080016162812 */ /* 0x000fce00078efcff */
[----:B------:R-:W2:Y:S01]  /*26640*/  @P2 LDC R7, c[0x0][0x450] ;  /* 0x00011400ff072b82 */ /* 0x000ea20000000800 */
[----:B0-----:R-:W-:-:S05]  /*26650*/  @P2 IMAD.HI.U32 R4, R0, R5, RZ ;  /* 0x0000000500042227 */ /* 0x001fca00078e00ff */
[----:B--2---:R-:W-:Y:S02]  /*26660*/  @P2 SHF.R.U32.HI R0, RZ, R7, R4 ;  /* 0x00000007ff002219 */ /* 0x004fe40000011604 */
[----:B----4-:R-:W-:-:S05]  /*26670*/  IADD3 R5, R27, 0x1, -R6 ;  /* 0x000000011b057810 */ /* 0x010fca0007ffe806 */
        /* <DEDUP_REMOVED lines=14> */
.L_x_6447:
[----:B------:R-:W-:-:S13]  /*26760*/  ISETP.NE.AND P0, PT, R3, 0x1, PT ;  /* 0x000000010300780c */ /* 0x000fda0003f05270 */
[----:B------:R-:W0:Y:S02]  /*26770*/  @P0 LDC.64 R4, c[0x0][0xae0] ;  /* 0x0002b800ff040b82 */ /* 0x000e240000000a00 */
[----:B0-----:R-:W-:-:S05]  /*26780*/  @P0 IMAD.HI.U32 R4, R0, R4, RZ ;  /* 0x0000000400040227 */ /* 0x001fca00078e00ff */
[----:B------:R-:W-:-:S07]  /*26790*/  @P0 SHF.R.U32.HI R0, RZ, R5, R4 ;  /* 0x00000005ff000219 */ /* 0x000fce0000011604 */
.L_x_6448:
[----:B------:R-:W-:Y:S05]  /*267a0*/  BSYNC B0 ;  /* 0x0000000000007941 */ /* 0x000fea0003800000 */
.L_x_6446:
[----:B------:R-:W-:-:S05]  /*267b0*/  IMAD R5, R0, R3, R3 ;  /* 0x0000000300057224 */ /* 0x000fca00078e0203 */
[----:B------:R-:W-:-:S07]  /*267c0*/  VIMNMX R2, R2, R5, PT ;  /* 0x0000000502027248 */ /* 0x000fce0003fe0100 */
.L_x_6445:
        /* <DEDUP_REMOVED lines=29> */
.L_x_6451:
[----:B------:R-:W-:-:S13]  /*269a0*/  ISETP.NE.AND P0, PT, R3, 0x1, PT ;  /* 0x000000010300780c */ /* 0x000fda0003f05270 */
[----:B------:R-:W1:Y:S02]  /*269b0*/  @P0 LDC.64 R4, c[0x0][0xae0] ;  /* 0x0002b800ff040b82 */ /* 0x000e640000000a00 */
[----:B-1----:R-:W-:-:S05]  /*269c0*/  @P0 IMAD.HI.U32 R4, R2, R4, RZ ;  /* 0x0000000402040227 */ /* 0x002fca00078e00ff */
[----:B------:R-:W-:-:S07]  /*269d0*/  @P0 SHF.R.U32.HI R2, RZ, R5, R4 ;  /* 0x00000005ff020219 */ /* 0x000fce0000011604 */
.L_x_6452:
[----:B------:R-:W-:Y:S05]  /*269e0*/  BSYNC B0 ;  /* 0x0000000000007941 */ /* 0x000fea0003800000 */
.L_x_6450:
[----:B------:R-:W-:-:S05]  /*269f0*/  IMAD R3, R2, R3, RZ ;  /* 0x0000000302037224 */ /* 0x000fca00078e02ff */
[----:B------:R-:W-:-:S07]  /*26a00*/  VIMNMX R0, R0, R3, !PT ;  /* 0x0000000300007248 */ /* 0x000fce0007fe0100 */
.L_x_6449:
        /* <DEDUP_REMOVED lines=24> */
.L_x_6454:
        /* <DEDUP_REMOVED lines=20> */
.L_x_6457:
[----:B------:R-:W-:Y:S05]  /*26cd0*/  BSYNC B6 ;  /* 0x0000000000067941 */ /* 0x000fea0003800000 */
.L_x_6456:
        /* <DEDUP_REMOVED lines=20> */
.L_x_6460:
        /* <DEDUP_REMOVED lines=15> */
.L_x_6459:
[----:B------:R-:W-:Y:S05]  /*26f10*/  BSYNC B6 ;  /* 0x0000000000067941 */ /* 0x000fea0003800000 */
.L_x_6458:
[----:B------:R-:W-:Y:S01]  /*26f20*/  ULDC.64 UR4, c[0x0][0xaf0] ;  /* 0x0002bc0000047ab9 */ /* 0x000fe20000000a00 */
[----:B------:R-:W1:Y:S01]  /*26f30*/  S2R R17, SR_TID.X ;  /* 0x0000000000117919 */ /* 0x000e620000002100 */
[----:B------:R-:W-:Y:S01]  /*26f40*/  ISETP.NE.U32.AND P0, PT, RZ, UR4, PT ;  /* 0x00000004ff007c0c */ /* 0x000fe2000bf05070 */
[----:B------:R-:W-:Y:S01]  /*26f50*/  IMAD.MOV.U32 R29, RZ, RZ, R19 ;  /* 0x000000ffff1d7224 */ /* 0x000fe200078e0013 */
[----:B------:R-:W-:Y:S01]  /*26f60*/  ULDC UR4, c[0x0][0x320] ;  /* 0x0000c80000047ab9 */ /* 0x000fe20000000800 */
[----:B------:R-:W2:Y:S01]  /*26f70*/  S2R R28, SR_TID.X ;  /* 0x00000000001c7919 */ /* 0x000ea20000002100 */
[----:B------:R-:W-:Y:S01]  /*26f80*/  ISETP.NE.AND.EX P0, PT, RZ, UR5, PT, P0 ;  /* 0x00000005ff007c0c */ /* 0x000fe2000bf05300 */
[----:B------:R-:W3:-:S12]  /*26f90*/  LDC R10, c[0x0][0x430] ;  /* 0x00010c00ff0a7b82 */ /* 0x000ed80000000800 */
[----:B------:R-:W4:Y:S01]  /*26fa0*/  @P0 LDC.64 R2, c[0x0][0xaf0] ;  /* 0x0002bc00ff020b82 */ /* 0x000f220000000a00 */
[----:B-1----:R-:W-:-:S05]  /*26fb0*/  IMAD.SHL.U32 R17, R17, 0x8, RZ ;  /* 0x0000000811117824 */ /* 0x002fca00078e00ff */
[----:B------:R-:W-:-:S04]  /*26fc0*/  LOP3.LUT R17, R17, 0x38, RZ, 0xc0, !PT ;  /* 0x0000003811117812 */ /* 0x000fc800078ec0ff */
[----:B------:R-:W-:Y:S01]  /*26fd0*/  LOP3.LUT R31, R17, 0x180, RZ, 0xfc, !PT ;  /* 0x00000180111f7812 */ /* 0x000fe200078efcff */
[----:B----4-:R-:W-:Y:S01]  /*26fe0*/  @P0 IMAD.WIDE R2, R19, 0x4, R2 ;  /* 0x0000000413020825 */ /* 0x010fe200078e0202 */
[C---:B------:R-:W-:Y:S02]  /*26ff0*/  LOP3.LUT R20, R17.reuse, 0x40, RZ, 0xfc, !PT ;  /* 0x0000004011147812 */ /* 0x040fe400078efcff */
[----:B------:R-:W-:Y:S02]  /*27000*/  LOP3.LUT R17, R17, 0x1c0, RZ, 0xfc, !PT ;  /* 0x000001c011117812 */ /* 0x000fe400078efcff */
[----:B------:R1:W5:Y:S01]  /*27010*/  @P0 LDG.E R29, desc[UR36][R2.64] ;  /* 0x00000024021d0981 */ /* 0x000362000c1e1900 */
[----:B--2---:R-:W-:Y:S01]  /*27020*/  IMAD.SHL.U32 R21, R28, 0x8, RZ ;  /* 0x000000081c157824 */ /* 0x004fe200078e00ff */
[----:B------:R-:W-:Y:S01]  /*27030*/  ISETP.GE.AND P0, PT, R17, UR4, PT ;  /* 0x0000000411007c0c */ /* 0x000fe2000bf06270 */
[----:B------:R-:W-:Y:S01]  /*27040*/  UMOV UR5, 0xffffffff ;  /* 0xffffffff00057882 */ /* 0x000fe20000000000 */
[----:B------:R-:W2:Y:S01]  /*27050*/  S2R R17, SR_TID.X ;  /* 0x0000000000117919 */ /* 0x000ea20000002100 */
[----:B------:R-:W-:-:S02]  /*27060*/  ISETP.GE.AND P3, PT, R20, UR4, PT ;  /* 0x0000000414007c0c */ /* 0x000fc4000bf66270 */
[----:B------:R-:W-:Y:S01]  /*27070*/  LOP3.LUT R21, R21, 0x38, RZ, 0xc0, !PT ;  /* 0x0000003815157812 */ /* 0x000fe200078ec0ff */
[----:B------:R-:W4:Y:S01]  /*27080*/  S2R R20, SR_TID.X ;  /* 0x0000000000147919 */ /* 0x000f220000002100 */
[----:B------:R-:W-:Y:S02]  /*27090*/  ISETP.GE.AND P1, PT, R31, UR4, PT ;  /* 0x000000041f007c0c */ /* 0x000fe4000bf26270 */
[----:B------:R-:W-:Y:S02]  /*270a0*/  ISETP.GE.AND P2, PT, R21, UR4, PT ;  /* 0x0000000415007c0c */ /* 0x000fe4000bf46270 */
[----:B------:R-:W-:Y:S02]  /*270b0*/  LOP3.LUT R22, R22, 0xfffffdff, RZ, 0xc0, !PT ;  /* 0xfffffdff16167812 */ /* 0x000fe400078ec0ff */
[----:B------:R-:W-:Y:S02]  /*270c0*/  LEA R0, R30, 0xffffffc0, 0x6 ;  /* 0xffffffc01e007811 */ /* 0x000fe400078e30ff */
[----:B------:R-:W-:-:S02]  /*270d0*/  SEL R6, RZ, 0x40, P1 ;  /* 0x00000040ff067807 */ /* 0x000fc40000800000 */
[----:B------:R-:W-:Y:S02]  /*270e0*/  @P3 LOP3.LUT R22, R22, 0x200, RZ, 0xfc, !PT ;  /* 0x0000020016163812 */ /* 0x000fe400078efcff */
[----:B0-----:R-:W-:Y:S02]  /*270f0*/  SEL R30, RZ, 0x80, P0 ;  /* 0x00000080ff1e7807 */ /* 0x001fe40000000000 */
[----:B------:R-:W-:-:S04]  /*27100*/  LOP3.LUT R22, R22, 0xfffffbff, RZ, 0xc0, !PT ;  /* 0xfffffbff16167812 */ /* 0x000fc800078ec0ff */
[----:B------:R-:W-:-:S04]  /*27110*/  @P2 LOP3.LUT R22, R22, 0x400, RZ, 0xfc, !PT ;  /* 0x0000040016162812 */ /* 0x000fc800078efcff */
[----:B------:R-:W-:Y:S01]  /*27120*/  LOP3.LUT R22, R22, 0xffffffdf, RZ, 0xc0, !PT ;  /* 0xffffffdf16167812 */ /* 0x000fe200078ec0ff */
[----:B--2---:R-:W-:-:S05]  /*27130*/  IMAD.SHL.U32 R17, R17, 0x8, RZ ;  /* 0x0000000811117824 */ /* 0x004fca00078e00ff */
[----:B------:R-:W-:-:S04]  /*27140*/  LOP3.LUT R17, R17, 0x38, RZ, 0xc0, !PT ;  /* 0x0000003811117812 */ /* 0x000fc800078ec0ff */
[----:B------:R-:W-:Y:S01]  /*27150*/  LOP3.LUT R31, R17, 0x80, RZ, 0xfc, !PT ;  /* 0x00000080111f7812 */ /* 0x000fe200078efcff */
[C---:B------:R-:W-:Y:S01]  /*27160*/  IMAD.SHL.U32 R17, R28.reuse, 0x8, RZ ;  /* 0x000000081c117824 */ /* 0x040fe200078e00ff */
[----:B------:R-:W-:Y:S02]  /*27170*/  LOP3.LUT R28, R28, 0x7f, RZ, 0xc0, !PT ;  /* 0x0000007f1c1c7812 */ /* 0x000fe400078ec0ff */
[----:B------:R-:W-:Y:S02]  /*27180*/  ISETP.GE.AND P5, PT, R31, UR4, PT ;  /* 0x000000041f007c0c */ /* 0x000fe4000bfa6270 */
[----:B------:R-:W-:Y:S02]  /*27190*/  LOP3.LUT R17, R17, 0x38, RZ, 0xc0, !PT ;  /* 0x0000003811117812 */ /* 0x000fe400078ec0ff */
[----:B------:R-:W-:Y:S02]  /*271a0*/  SHF.R.U32.HI R31, RZ, 0x3, R28 ;  /* 0x00000003ff1f7819 */ /* 0x000fe4000001161c */
[----:B------:R-:W-:Y:S01]  /*271b0*/  LOP3.LUT R28, R17, 0xc0, RZ, 0xfc, !PT ;  /* 0x000000c0111c7812 */ /* 0x000fe200078efcff */
[----:B----4-:R-:W-:-:S03]  /*271c0*/  IMAD.SHL.U32 R17, R20, 0x10, RZ ;  /* 0x0000001014117824 */ /* 0x010fc600078e00ff */
[----:B------:R-:W-:Y:S02]  /*271d0*/  ISETP.GE.AND P4, PT, R28, UR4, PT ;  /* 0x000000041c007c0c */ /* 0x000fe4000bf86270 */
[C---:B------:R-:W-:Y:S02]  /*271e0*/  LOP3.LUT R28, R21.reuse, 0x100, RZ, 0xfc, !PT ;  /* 0x00000100151c7812 */ /* 0x040fe400078efcff */
[----:B------:R-:W-:Y:S02]  /*271f0*/  LOP3.LUT R21, R21, 0x140, RZ, 0xfc, !PT ;  /* 0x0000014015157812 */ /* 0x000fe400078efcff */
[----:B------:R-:W-:Y:S02]  /*27200*/  @P5 LOP3.LUT R22, R22, 0x20, RZ, 0xfc, !PT ;  /* 0x0000002016165812 */ /* 0x000fe400078efcff */
[----:B------:R-:W-:Y:S02]  /*27210*/  ISETP.GE.AND P2, PT, R21, UR4, PT ;  /* 0x0000000415007c0c */ /* 0x000fe4000bf46270 */
[----:B------:R-:W-:-:S02]  /*27220*/  LOP3.LUT R22, R22, 0xffffffef, RZ, 0xc0, !PT ;  /* 0xffffffef16167812 */ /* 0x000fc400078ec0ff */
[----:B------:R-:W-:Y:S02]  /*27230*/  ISETP.GE.AND P3, PT, R28, UR4, PT ;  /* 0x000000041c007c0c */ /* 0x000fe4000bf66270 */
[----:B------:R-:W-:Y:S02]  /*27240*/  @P4 LOP3.LUT R22, R22, 0x10, RZ, 0xfc, !PT ;  /* 0x0000001016164812 */ /* 0x000fe400078efcff */
[----:B------:R-:W-:Y:S02]  /*27250*/  LOP3.LUT R17, R31, 0x70, R17, 0xf8, !PT ;  /* 0x000000701f117812 */ /* 0x000fe400078ef811 */
[----:B------:R-:W-:-:S03]  /*27260*/  LOP3.LUT R22, R22, 0xfffffffb, RZ, 0xc0, !PT ;  /* 0xfffffffb16167812 */ /* 0x000fc600078ec0ff */
[----:B------:R-:W-:Y:S01]  /*27270*/  IMAD.IADD R7, R17, 0x1, R0 ;  /* 0x0000000111077824 */ /* 0x000fe200078e0200 */
[----:B------:R-:W-:-:S04]  /*27280*/  @P2 LOP3.LUT R22, R22, 0x4, RZ, 0xfc, !PT ;  /* 0x0000000416162812 */ /* 0x000fc800078efcff */
[----:B------:R-:W-:-:S04]  /*27290*/  LOP3.LUT R22, R22, 0xfffffff7, RZ, 0xc0, !PT ;  /* 0xfffffff716167812 */ /* 0x000fc800078ec0ff */
[----:B------:R-:W-:Y:S01]  /*272a0*/  @P3 LOP3.LUT R22, R22, 0x8, RZ, 0xfc, !PT ;  /* 0x0000000816163812 */ /* 0x000fe200078efcff */
[----:B-1-3--:R-:W-:Y:S06]  /*272b0*/  BRA.DIV UR5, `(.L_x_6461) ;  /* 0x0000004e05ac7947 */ /* 0x00afec000b800000 */
.L_x_6534:
        /* <DEDUP_REMOVED lines=44> */
[----:B------:R-:W-:Y:S01]  /*27580*/  IMAD R2, R10, R2, R7 ;  /* 0x000000020a027224 */ /* 0x000fe200078e0207 */
[----:B------:R0:W-:Y:S04]  /*27590*/  STL [R1+0x448], R6 ;  /* 0x0004480601007387 */ /* 0x0001e80000100800 */
[----:B------:R0:W-:Y:S05]  /*275a0*/  STL [R1+0x428], R2 ;  /* 0x0004280201007387 */ /* 0x0001ea0000100800 */
[----:B------:R-:W-:-:S04]  /*275b0*/  @P0 LOP3.LUT R22, R22, 0x1000, RZ, 0xfc, !PT ;  /* 0x0000100016160812 */ /* 0x000fc800078efcff */
[----:B------:R-:W-:-:S04]  /*275c0*/  LOP3.LUT R22, R22, 0xfffffffe, RZ, 0xc0, !PT ;  /* 0xfffffffe16167812 */ /* 0x000fc800078ec0ff */
[----:B------:R-:W-:Y:S01]  /*275d0*/  @P1 LOP3.LUT R22, R22, 0x1, RZ, 0xfc, !PT ;  /* 0x0000000116161812 */ /* 0x000fe200078efcff */
[----:B0-----:R-:W-:Y:S06]  /*275e0*/  @!P0 BRA `(.L_x_6462) ;  /* 0x0000000000048947 */ /* 0x001fec0003800000 */
[----:B------:R-:W-:Y:S01]  /*275f0*/  BPT.TRAP 0x1 ;  /* 0x000000040000795c */ /* 0x000fe20000300000 */
.L_x_6462:
        /* <DEDUP_REMOVED lines=9> */
.L_x_6535:
[----:B------:R-:W-:Y:S05]  /*27690*/  BSYNC B0 ;  /* 0x0000000000007941 */ /* 0x000fea0003800000 */
.L_x_6463:
[----:B------:R-:W0:Y:S01]  /*276a0*/  LDL R2, [R1+0x428] ;  /* 0x0004280001027983 */ /* 0x000e220000100800 */
[----:B------:R-:W-:Y:S01]  /*276b0*/  ULDC.64 UR4, c[0x0][0x300] ;  /* 0x0000c00000047ab9 */ /* 0x000fe20000000a00 */
[----:B-----5:R-:W-:Y:S02]  /*276c0*/  SHF.R.S32.HI R4, RZ, 0x1f, R37 ;  /* 0x0000001fff047819 */ /* 0x020fe40000011425 */
[----:B------:R-:W-:-:S03]  /*276d0*/  LOP3.LUT R22, R22, 0xfffffffd, RZ, 0xc0, !PT ;  /* 0xfffffffd16167812 */ /* 0x000fc600078ec0ff */
[----:B------:R-:W-:Y:S01]  /*276e0*/  STL [R1+0x440], R4 ;  /* 0x0004400401007387 */ /* 0x000fe20000100800 */
[----:B0-----:R-:W-:-:S05]  /*276f0*/  SHF.R.S32.HI R0, RZ, 0x1f, R2 ;  /* 0x0000001fff007819 */ /* 0x001fca0000011402 */
[----:B------:R0:W-:Y:S02]  /*27700*/  STL [R1+0x43c], R0 ;  /* 0x00043c0001007387 */ /* 0x0001e40000100800 */
[----:B0-----:R-:W-:-:S04]  /*27710*/  IMAD R0, R0, UR4, RZ ;  /* 0x0000000400007c24 */ /* 0x001fc8000f8e02ff */
[C---:B------:R-:W-:Y:S02]  /*27720*/  IMAD R0, R2.reuse, UR5, R0 ;  /* 0x0000000502007c24 */ /* 0x040fe4000f8e0200 */
[----:B------:R-:W-:Y:S01]  /*27730*/  IMAD.WIDE.U32 R2, R2, UR4, RZ ;  /* 0x0000000402027c25 */ /* 0x000fe2000f8e00ff */
[----:B------:R-:W-:-:S03]  /*27740*/  ULDC.64 UR4, c[0x0][0x310] ;  /* 0x0000c40000047ab9 */ /* 0x000fc60000000a00 */
[----:B------:R-:W-:Y:S02]  /*27750*/  IMAD.IADD R3, R3, 0x1, R0 ;  /* 0x0000000103037824 */ /* 0x000fe400078e0200 */
[----:B------:R-:W-:Y:S02]  /*27760*/  IMAD R0, R4, UR4, RZ ;  /* 0x0000000404007c24 */ /* 0x000fe4000f8e02ff */
[----:B------:R-:W0:Y:S01]  /*27770*/  S2R R4, SR_TID.X ;  /* 0x0000000000047919 */ /* 0x000e220000002100 */
        /* <DEDUP_REMOVED lines=52> */
.L_x_6545:
        /* <DEDUP_REMOVED lines=10> */
.L_x_6466:
        /* <DEDUP_REMOVED lines=11> */
.L_x_6467:
[----:B------:R-:W-:Y:S01]  /*27c10*/  VIADD R0, R23, 0x20400 ;  /* 0x0002040017007836 */ /* 0x000fe20000000000 */
[----:B------:R-:W-:Y:S01]  /*27c20*/  LOP3.LUT P1, RZ, R22, 0x40, RZ, 0xc0, !PT ;  /* 0x0000004016ff7812 */ /* 0x000fe2000782c0ff */
[----:B------:R1:W-:-:S12]  /*27c30*/  SYNCS.ARRIVE.TRANS64.A1T0 RZ, [R17+URZ+0x38830], RZ ;  /* 0x038830ff11ff79a7 */ /* 0x0003d8000810003f */
[----:B------:R-:W-:Y:S05]  /*27c40*/  WARPSYNC.ALL ;  /* 0x0000000000007948 */ /* 0x000fea0003800000 */
[----:B------:R-:W-:Y:S01]  /*27c50*/  BAR.SYNC.DEFER_BLOCKING 0x8, 0x100 ;  /* 0x0204000000007b1d */ /* 0x000fe20000010000 */
[----:B------:R-:W-:Y:S02]  /*27c60*/  LOP3.LUT P0, RZ, R0, 0x3ff, RZ, 0xc0, !PT ;  /* 0x000003ff00ff7812 */ /* 0x000fe4000780c0ff */
[----:B------:R-:W-:-:S03]  /*27c70*/  SHF.R.S32.HI R0, RZ, 0x1f, R19 ;  /* 0x0000001fff007819 */ /* 0x000fc60000011413 */
[----:B------:R-:W-:Y:S01]  /*27c80*/  BSSY B6, `(.L_x_6468) ;  /* 0x0000018000067945 */ /* 0x000fe20003800000 */
[----:B------:R-:W-:Y:S02]  /*27c90*/  SEL R31, R0, RZ, !P1 ;  /* 0x000000ff001f7207 */ /* 0x000fe40004800000 */
[----:B------:R-:W-:-:S03]  /*27ca0*/  SEL R0, R19, RZ, !P1 ;  /* 0x000000ff13007207 */ /* 0x000fc60004800000 */
[----:B------:R-:W-:Y:S04]  /*27cb0*/  STL [R1+0x438], R31 ;  /* 0x0004381f01007387 */ /* 0x000fe80000100800 */
[----:B------:R2:W-:Y:S02]  /*27cc0*/  STL [R1+0x42c], R0 ;  /* 0x00042c0001007387 */ /* 0x0005e40000100800 */
[----:B--2---:R-:W-:-:S05]  /*27cd0*/  SHF.R.S32.HI R0, RZ, 0x1f, R36 ;  /* 0x0000001fff007819 */ /* 0x004fca0000011424 */
[----:B------:R2:W-:Y:S01]  /*27ce0*/  STL [R1+0x430], R0 ;  /* 0x0004300001007387 */ /* 0x0005e20000100800 */
        /* <DEDUP_REMOVED lines=16> */
[----:B012---:R-:W-:Y:S05]  /*27df0*/  CALL.ABS.NOINC R2 ;  /* 0x0000000002007343 */ /* 0x007fea0003c00000 */
.L_x_6469:
[----:B------:R-:W-:Y:S05]  /*27e00*/  BSYNC B6 ;  /* 0x0000000000067941 */ /* 0x000fea0003800000 */
.L_x_6468:
[----:B------:R-:W3:Y:S01]  /*27e10*/  LDL R20, [R1+0x430] ;  /* 0x0004300001147983 */ /* 0x000ee20000100800 */
[----:B------:R-:W-:Y:S01]  /*27e20*/  IMAD.MOV.U32 R5, RZ, RZ, R31 ;  /* 0x000000ffff057224 */ /* 0x000fe200078e001f */
[----:B------:R-:W-:Y:S02]  /*27e30*/  ULDC.64 UR4, c[0x0][0x298] ;  /* 0x0000a60000047ab9 */ /* 0x000fe40000000a00 */
[----:B------:R-:W4:Y:S01]  /*27e40*/  LDL R21, [R1+0x42c] ;  /* 0x00042c0001157983 */ /* 0x000f220000100800 */
[----:B0-----:R-:W0:Y:S01]  /*27e50*/  S2R R2, SR_TID.X ;  /* 0x0000000000027919 */ /* 0x001e220000002100 */
[----:B------:R-:W1:Y:S01]  /*27e60*/  S2R R31, SR_TID.X ;  /* 0x00000000001f7919 */ /* 0x000e620000002100 */
[----:B0-----:R-:W-:-:S04]  /*27e70*/  LOP3.LUT R2, R2, 0x7f, RZ, 0xc0, !PT ;  /* 0x0000007f02027812 */ /* 0x001fc800078ec0ff */
[----:B--2---:R-:W-:Y:S02]  /*27e80*/  SHF.R.U32.HI R0, RZ, 0x3, R2 ;  /* 0x00000003ff007819 */ /* 0x004fe40000011602 */
[----:B------:R-:W0:Y:S01]  /*27e90*/  LDC R2, c[0x0][0x448] ;  /* 0x00011200ff027b82 */ /* 0x000e220000000800 */
[----:B---3--:R-:W-:Y:S02]  /*27ea0*/  IMAD.MOV.U32 R4, RZ, RZ, R20 ;  /* 0x000000ffff047224 */ /* 0x008fe400078e0014 */
[----:B------:R-:W2:Y:S01]  /*27eb0*/  LDL R20, [R1+0x420] ;  /* 0x0004200001147983 */ /* 0x000ea20000100800 */
[----:B0-----:R-:W-:Y:S01]  /*27ec0*/  ISETP.NE.AND P6, PT, R2, 0x1, PT ;  /* 0x000000010200780c */ /* 0x001fe20003fc5270 */
[----:B-1----:R-:W-:-:S12]  /*27ed0*/  IMAD.SHL.U32 R31, R31, 0x10, RZ ;  /* 0x000000101f1f7824 */ /* 0x002fd800078e00ff */
[----:B------:R-:W0:Y:S08]  /*27ee0*/  @P6 LDC R3, c[0x0][0x44c] ;  /* 0x00011300ff036b82 */ /* 0x000e300000000800 */
[----:B------:R-:W1:Y:S01]  /*27ef0*/  @P6 LDC R2, c[0x0][0x450] ;  /* 0x00011400ff026b82 */ /* 0x000e620000000800 */
[----:B------:R-:W-:Y:S01]  /*27f00*/  LOP3.LUT R31, R0, 0x70, R31, 0xf8, !PT ;  /* 0x00000070001f7812 */ /* 0x000fe200078ef81f */
[----:B------:R-:W-:-:S04]  /*27f10*/  IMAD R4, R4, UR4, RZ ;  /* 0x0000000404047c24 */ /* 0x000fc8000f8e02ff */
[----:B------:R-:W-:Y:S02]  /*27f20*/  IMAD R4, R36, UR5, R4 ;  /* 0x0000000524047c24 */ /* 0x000fe4000f8e0204 */
[----:B--2---:R-:W-:-:S04]  /*27f30*/  IMAD.IADD R31, R31, 0x1, R20 ;  /* 0x000000011f1f7824 */ /* 0x004fc800078e0214 */
[----:B0-----:R-:W-:-:S04]  /*27f40*/  @P6 IMAD.HI.U32 R3, R31, R3, RZ ;  /* 0x000000031f036227 */ /* 0x001fc800078e00ff */
[----:B------:R-:W-:Y:S01]  /*27f50*/  IMAD.MOV.U32 R0, RZ, RZ, R31 ;  /* 0x000000ffff007224 */ /* 0x000fe200078e001f */
[----:B-1----:R-:W-:Y:S01]  /*27f60*/  @P6 SHF.R.U32.HI R0, RZ, R2, R3 ;  /* 0x00000002ff006219 */ /* 0x002fe20000011603 */
        /* <DEDUP_REMOVED lines=9> */
[C---:B----4-:R-:W-:Y:S01]  /*28000*/  IMAD.WIDE.U32 R2, R21.reuse, UR4, R2 ;  /* 0x0000000415027c25 */ /* 0x050fe2000f8e0002 */
[----:B------:R-:W0:Y:S03]  /*28010*/  LDC R5, c[0x0][0x448] ;  /* 0x00011200ff057b82 */ /* 0x000e260000000800 */
[----:B------:R-:W-:Y:S01]  /*28020*/  IMAD R4, R21, UR5, R4 ;  /* 0x0000000515047c24 */ /* 0x000fe2000f8e0204 */
[----:B------:R-:W1:Y:S01]  /*28030*/  S2R R6, SR_TID.X ;  /* 0x0000000000067919 */ /* 0x000e620000002100 */
[----:B------:R-:W-:Y:S01]  /*28040*/  ULDC.64 UR4, c[0x0][0x2d0] ;  /* 0x0000b40000047ab9 */ /* 0x000fe20000000a00 */
[----:B------:R2:W5:Y:S01]  /*28050*/  LDL R21, [R1+0x424] ;  /* 0x0004240001157983 */ /* 0x0005620000100800 */
[----:B------:R-:W-:Y:S01]  /*28060*/  IMAD.IADD R3, R3, 0x1, R4 ;  /* 0x0000000103037824 */ /* 0x000fe200078e0204 */
[----:B------:R-:W-:-:S05]  /*28070*/  SHF.R.S32.HI R4, RZ, 0x1f, R0 ;  /* 0x0000001fff047819 */ /* 0x000fca0000011400 */
[----:B------:R-:W-:Y:S02]  /*28080*/  IMAD R4, R4, UR4, RZ ;  /* 0x0000000404047c24 */ /* 0x000fe4000f8e02ff */
[----:B------:R-:W-:-:S04]  /*28090*/  IMAD.WIDE.U32 R2, R0, UR4, R2 ;  /* 0x0000000400027c25 */ /* 0x000fc8000f8e0002 */
[----:B------:R-:W-:Y:S01]  /*280a0*/  IMAD R4, R0, UR5, R4 ;  /* 0x0000000500047c24 */ /* 0x000fe2000f8e0204 */
[----:B------:R-:W-:Y:S01]  /*280b0*/  ULDC.64 UR4, c[0x0][0x2c8] ;  /* 0x0000b20000047ab9 */ /* 0x000fe20000000a00 */
[----:B------:R-:W-:-:S04]  /*280c0*/  IMAD.MOV R0, RZ, RZ, -R0 ;  /* 0x000000ffff007224 */ /* 0x000fc800078e0a00 */
[----:B0-----:R-:W-:Y:S02]  /*280d0*/  IMAD R0, R5, R0, R31 ;  /* 0x0000000005007224 */ /* 0x001fe400078e021f */
[----:B------:R-:W-:-:S03]  /*280e0*/  IMAD.IADD R3, R3, 0x1, R4 ;  /* 0x0000000103037824 */ /* 0x000fc600078e0204 */
[----:B------:R-:W-:Y:S01]  /*280f0*/  SHF.R.S32.HI R4, RZ, 0x1f, R0 ;  /* 0x0000001fff047819 */ /* 0x000fe20000011400 */
[----:B------:R-:W-:-:S04]  /*28100*/  IMAD.WIDE.U32 R2, R0, UR4, R2 ;  /* 0x0000000400027c25 */ /* 0x000fc8000f8e0002 */
[----:B------:R-:W-:-:S04]  /*28110*/  IMAD R4, R4, UR4, RZ ;  /* 0x0000000404047c24 */ /* 0x000fc8000f8e02ff */
[----:B------:R-:W-:Y:S01]  /*28120*/  IMAD R4, R0, UR5, R4 ;  /* 0x0000000500047c24 */ /* 0x000fe2000f8e0204 */
[----:B------:R-:W-:Y:S01]  /*28130*/  ULDC.64 UR4, c[0x0][0x280] ;  /* 0x0000a00000047ab9 */ /* 0x000fe20000000a00 */
[----:B-1----:R-:W-:Y:S01]  /*28140*/  IMAD.SHL.U32 R9, R6, 0x8, RZ ;  /* 0x0000000806097824 */ /* 0x002fe200078e00ff */
[C---:B------:R-:W-:Y:S01]  /*28150*/  LEA R0, P0, R2.reuse, UR4, 0x1 ;  /* 0x0000000402007c11 */ /* 0x040fe2000f8008ff */
[----:B------:R-:W-:Y:S01]  /*28160*/  IMAD.IADD R3, R3, 0x1, R4 ;  /* 0x0000000103037824 */ /* 0x000fe200078e0204 */
[----:B------:R-:W-:Y:S02]  /*28170*/  ULDC UR4, c[0x0][0x2b8] ;  /* 0x0000ae0000047ab9 */ /* 0x000fe40000000800 */
[----:B------:R-:W-:Y:S02]  /*28180*/  LOP3.LUT R9, R9, 0x38, RZ, 0xc0, !PT ;  /* 0x0000003809097812 */ /* 0x000fe400078ec0ff */
[----:B------:R-:W-:Y:S01]  /*28190*/  LEA.HI.X R2, R2, UR5, R3, 0x1, P0 ;  /* 0x0000000502027c11 */ /* 0x000fe200080f0c03 */
[----:B------:R-:W-:Y:S01]  /*281a0*/  UMOV UR5, 0xffffffff ;  /* 0xffffffff00057882 */ /* 0x000fe20000000000 */
[----:B------:R-:W-:-:S02]  /*281b0*/  LOP3.LUT R6, R6, 0x7f, RZ, 0xc0, !PT ;  /* 0x0000007f06067812 */ /* 0x000fc400078ec0ff */
[----:B------:R-:W-:Y:S02]  /*281c0*/  ISETP.GE.AND P0, PT, R9, UR4, PT ;  /* 0x0000000409007c0c */ /* 0x000fe4000bf06270 */
[----:B------:R-:W-:Y:S01]  /*281d0*/  SHF.R.U32.HI R10, RZ, 0x3, R6 ;  /* 0x00000003ff0a7819 */ /* 0x000fe20000011606 */
[----:B--2---:R-:W-:Y:S10]  /*281e0*/  BRA.DIV UR5, `(.L_x_6470) ;  /* 0x0000004605747947 */ /* 0x004ff4000b800000 */
[----:B------:R-:W0:Y:S01]  /*281f0*/  SHFL.IDX PT, R6, R0, RZ, 0x181f ;  /* 0x00181fff00067589 */ /* 0x000e2200000e0000 */
[----:B-----5:R-:W-:Y:S01]  /*28200*/  IMAD R3, R21, R5, RZ ;  /* 0x0000000515037224 */ /* 0x020fe200078e02ff */
[----:B------:R-:W-:Y:S01]  /*28210*/  LOP3.LUT R22, R22, 0xfffffeff, RZ, 0xc0, !PT ;  /* 0xfffffeff16167812 */ /* 0x000fe200078ec0ff */
[----:B------:R-:W-:Y:S01]  /*28220*/  IMAD.IADD R4, R10, 0x1, R20 ;  /* 0x000000010a047824 */ /* 0x000fe200078e0214 */
[----:B------:R-:W1:Y:S04]  /*28230*/  SHFL.IDX PT, R5, R2, RZ, 0x181f ;  /* 0x00181fff02057589 */ /* 0x000e6800000e0000 */
[----:B------:R-:W-:-:S13]  /*28240*/  ISETP.GE.AND P2, PT, R4, R3, PT ;  /* 0x000000030400720c */ /* 0x000fda0003f46270 */
[----:B------:R-:W-:Y:S02]  /*28250*/  @P2 LOP3.LUT R22, R22, 0x100, RZ, 0xfc, !PT ;  /* 0x0000010016162812 */ /* 0x000fe400078efcff */
[----:B0-----:R-:W-:Y:S02]  /*28260*/  @!P2 LEA R6, P1, R9, R6, 0x1 ;  /* 0x000000060906a211 */ /* 0x001fe400078208ff */
[----:B------:R-:W-:-:S03]  /*28270*/  LOP3.LUT R22, R22, 0xffffff7f, RZ, 0xc0, !PT ;  /* 0xffffff7f16167812 */ /* 0x000fc600078ec0ff */
[----:B-1----:R-:W-:-:S04]  /*28280*/  @!P2 IMAD.X R5, RZ, RZ, R5, P1 ;  /* 0x000000ffff05a224 */ /* 0x002fc800008e0605 */
[----:B------:R-:W-:Y:S02]  /*28290*/  @!P2 IMAD.MOV.U32 R7, RZ, RZ, R5 ;  /* 0x000000ffff07a224 */ /* 0x000fe400078e0005 */
[----:B------:R-:W-:-:S03]  /*282a0*/  VIADD R5, R4, 0x10 ;  /* 0x0000001004057836 */ /* 0x000fc60000000000 */
[----:B------:R-:W-:Y:S01]  /*282b0*/  @!PT LDS RZ, [RZ] ;  /* 0x00000000fffff984 */ /* 0x000fe20000000800 */
[----:B------:R0:W-:Y:S02]  /*282c0*/  @!P2 LDGSTS.E.BYPASS.LTC128B.128 [R25+0x20400], desc[UR36][R6.64], !P0 ;  /* 0x204000000619afae */ /* 0x0001e4000c101d64 */
[----:B------:R-:W-:Y:S02]  /*282d0*/  ISETP.GE.AND P2, PT, R5, R3, PT ;  /* 0x000000030500720c */ /* 0x000fe40003f46270 */
        /* <DEDUP_REMOVED lines=9> */
[----:B------:R-:W-:Y:S02]  /*28370*/  ISETP.GE.AND P2, PT, R5, R3, PT ;  /* 0x000000030500720c */ /* 0x000fe40003f46270 */
[----:B------:R-:W-:Y:S04]  /*28380*/  SHFL.IDX PT, R5, R2, 0x2, 0x181f ;  /* 0x00581f0002057f89 */ /* 0x000fe800000e0000 */
[----:B0-----:R-:W0:Y:S07]  /*28390*/  SHFL.IDX PT, R6, R0, 0x2, 0x181f ;  /* 0x00581f0000067f89 */ /* 0x001e2e00000e0000 */
[----:B------:R-:W-:Y:S01]  /*283a0*/  @P2 LOP3.LUT R22, R22, 0x40, RZ, 0xfc, !PT ;  /* 0x0000004016162812 */ /* 0x000fe200078efcff */
[----:B------:R-:W1:Y:S01]  /*283b0*/  SHFL.IDX PT, R0, R0, 0x3, 0x181f ;  /* 0x00781f0000007f89 */ /* 0x000e6200000e0000 */
[----:B0-----:R-:W-:-:S05]  /*283c0*/  @!P2 LEA R6, P1, R9, R6, 0x1 ;  /* 0x000000060906a211 */ /* 0x001fca00078208ff */
[----:B------:R-:W-:-:S04]  /*283d0*/  @!P2 IMAD.X R5, RZ, RZ, R5, P1 ;  /* 0x000000ffff05a224 */ /* 0x000fc800008e0605 */
[----:B------:R-:W-:Y:S02]  /*283e0*/  @!P2 IMAD.MOV.U32 R7, RZ, RZ, R5 ;  /* 0x000000ffff07a224 */ /* 0x000fe400078e0005 */
[----:B------:R0:W2:Y:S04]  /*283f0*/  SHFL.IDX PT, R5, R2, 0x3, 0x181f ;  /* 0x00781f0002057f89 */ /* 0x0000a800000e0000 */
[----:B-1----:R0:W-:Y:S02]  /*28400*/  @!P2 LDGSTS.E.BYPASS.LTC128B.128 [R25+0x21400], desc[UR36][R6.64], !P0 ;  /* 0x214000000619afae */ /* 0x0021e4000c101d64 */
.L_x_6554:
[----:B------:R-:W-:Y:S01]  /*28410*/  VIADD R4, R4, 0x30 ;  /* 0x0000003004047836 */ /* 0x000fe20000000000 */
[----:B------:R-:W-:-:S04]  /*28420*/  LOP3.LUT R22, R22, 0xfffeffff, RZ, 0xc0, !PT ;  /* 0xfffeffff16167812 */ /* 0x000fc800078ec0ff */
[----:B------:R-:W-:-:S13]  /*28430*/  ISETP.GE.AND P2, PT, R4, R3, PT ;  /* 0x000000030400720c */ /* 0x000fda0003f46270 */
[----:B0-----:R-:W-:Y:S02]  /*28440*/  @!P2 LEA R2, P1, R9, R0, 0x1 ;  /* 0x000000000902a211 */ /* 0x001fe400078208ff */
[----:B------:R-:W-:-:S03]  /*28450*/  @P2 LOP3.LUT R22, R22, 0x10000, RZ, 0xfc, !PT ;  /* 0x0001000016162812 */ /* 0x000fc600078efcff */
[----:B--2---:R-:W-:-:S05]  /*28460*/  @!P2 IMAD.X R3, RZ, RZ, R5, P1 ;  /* 0x000000ffff03a224 */ /* 0x004fca00008e0605 */
[----:B------:R-:W-:Y:S01]  /*28470*/  @!PT LDS RZ, [RZ] ;  /* 0x00000000fffff984 */ /* 0x000fe20000000800 */
[----:B------:R-:W-:Y:S01]  /*28480*/  @!PT LDS RZ, [RZ] ;  /* 0x00000000fffff984 */ /* 0x000fe20000000800 */
[----:B------:R-:W-:Y:S01]  /*28490*/  @!PT LDS RZ, [RZ] ;  /* 0x00000000fffff984 */ /* 0x000fe20000000800 */
[----:B------:R0:W-:Y:S01]  /*284a0*/  @!P2 LDGSTS.E.BYPASS.LTC128B.128 [R25+0x21c00], desc[UR36][R2.64], !P0 ;  /* 0x21c000000219afae */ /* 0x0001e2000c101d64 */
[----:B------:R-:W-:Y:S01]  /*284b0*/  PLOP3.LUT P0, PT, PT, PT, PT, 0x80, 0x0 ;  /* 0x000000000000781c */ /* 0x000fe20003f0f070 */
[----:B------:R-:W-:-:S12]  /*284c0*/  NOP ;  /* 0x0000000000007918 */ /* 0x000fd80000000000 */
.L_x_6471:
        /* <DEDUP_REMOVED lines=28> */
.L_x_6473:
[----:B------:R-:W-:Y:S05]  /*28690*/  BSYNC B6 ;  /* 0x0000000000067941 */ /* 0x000fea0003800000 */
.L_x_6472:
        /* <DEDUP_REMOVED lines=8> */
[----:B------:R-:W-:Y:S01]  /*28720*/  IMAD.MOV.U32 R0, RZ, RZ, R31 ;  /* 0x000000ffff007224 */ /* 0x000fe200078e001f */
        /* <DEDUP_REMOVED lines=155> */
.L_x_6564:
        /* <DEDUP_REMOVED lines=23> */
.L_x_6476:
[----:B------:R-:W-:Y:S05]  /*29250*/  BSYNC B0 ;  /* 0x0000000000007941 */ /* 0x000fea0003800000 */
.L_x_6475:
[----:B------:R-:W-:Y:S01]  /*29260*/  NOP ;  /* 0x0000000000007918 */ /* 0x000fe20000000000 */
[----:B------:R-:W-:-:S13]  /*29270*/  PLOP3.LUT P0, PT, PT, PT, PT, 0x80, 0x0 ;  /* 0x000000000000781c */ /* 0x000fda0003f0f070 */
.L_x_6477:
[----:B------:R-:W-:Y:S02]  /*29280*/  PLOP3.LUT P1, PT, P1, P0, PT, 0xa2, 0x0 ;  /* 0x000000000000781c */ /* 0x000fe40000f21472 */
[----:B------:R-:W-:-:S08]  /*29290*/  @P0 R2UR P1, UR4, R23 ;  /* 0x00000000170402ca */ /* 0x000fd00000020000 */
[----:B------:R-:W-:-:S05]  /*292a0*/  @P0 PLOP3.LUT P0, PT, P1, PT, PT, 0x80, 0x0 ;  /* 0x000000000000081c */ /* 0x000fca0000f0f070 */
[----:B------:R-:W-:Y:S01]  /*292b0*/  @!P1 SYNCS.ARRIVE.TRANS64.RED.A0T1 RZ, [UR4+0x38810], RZ ;  /* 0x038810ffffff99a7 */ /* 0x000fe20008200404 */
[----:B------:R-:W-:Y:S07]  /*292c0*/  @!P1 ARRIVES.LDGSTSBAR.64.TRANSCNT [UR4+0x38810] ;  /* 0x03881000ff0099b0 */ /* 0x000fee0008000a84 */
[----:B------:R-:W-:Y:S05]  /*292d0*/  @P0 BRA.U.ANY `(.L_x_6477) ;  /* 0xfffffffd00e80947 */ /* 0x000fea000393ffff */
[----:B01----:R-:W2:Y:S02]  /*292e0*/  LDL.LU R2, [R1+0x444] ;  /* 0x0004440001027983 */ /* 0x003ea40000300800 */
        /* <DEDUP_REMOVED lines=11> */
.L_x_6565:
[----:B------:R-:W-:Y:S05]  /*293a0*/  BSYNC B0 ;  /* 0x0000000000007941 */ /* 0x000fea0003800000 */
.L_x_6478:
[----:B------:R-:W-:-:S05]  /*293b0*/  IMAD.U32 R2, RZ, RZ, UR38 ;  /* 0x00000026ff027e24 */ /* 0x000fca000f8e00ff */
[----:B------:R-:W-:-:S13]  /*293c0*/  ISETP.NE.AND P0, PT, R2, 0x3, PT ;  /* 0x000000030200780c */ /* 0x000fda0003f05270 */
[----:B------:R-:W-:Y:S05]  /*293d0*/  @!P0 BRA `(.L_x_6480) ;  /* 0x0000000000048947 */ /* 0x000fea0003800000 */
[----:B------:R-:W-:Y:S01]  /*293e0*/  BPT.TRAP 0x1 ;  /* 0x000000040000795c */ /* 0x000fe20000300000 */
.L_x_6480:
[----:B0-----:R-:W-:Y:S01]  /*293f0*/  SHF.L.U32 R0, R26, 0x1f, RZ ;  /* 0x0000001f1a007819 */ /* 0x001fe200000006ff */
[----:B------:R-:W-:Y:S03]  /*29400*/  BSSY B0, `(.L_x_6481) ;  /* 0x0000003000007945 */ /* 0x000fe60003800000 */
[----:B------:R-:W0:Y:S02]  /*29410*/  SYNCS.PHASECHK.TRANS64.TRYWAIT P0, [R17+URZ+0x38860], R0 ;  /* 0x03886000110075a7 */ /* 0x000e24000800017f */
[----:B0-----:R-:W-:Y:S05]  /*29420*/  @!P0 BRA `(.L_x_6482) ;  /* 0x0000004000f88947 */ /* 0x001fea0003800000 */
.L_x_6566:
[----:B------:R-:W-:Y:S05]  /*29430*/  BSYNC B0 ;  /* 0x0000000000007941 */ /* 0x000fea0003800000 */
.L_x_6481:
[----:B------:R-:W0:Y:S01]  /*29440*/  LDL.LU R3, [R1+0x43c] ;  /* 0x00043c0001037983 */ /* 0x000e220000300800 */
[----:B------:R-:W-:-:S03]  /*29450*/  ULDC.64 UR4, c[0x0][0x328] ;  /* 0x0000ca0000047ab9 */ /* 0x000fc60000000a00 */
[----:B------:R-:W2:Y:S04]  /*29460*/  LDL.LU R2, [R1+0x428] ;  /* 0x0004280001027983 */ /* 0x000ea80000300800 */
        /* <DEDUP_REMOVED lines=107> */
.L_x_6576:
        /* <DEDUP_REMOVED lines=34> */
.L_x_6484:
        /* <DEDUP_REMOVED lines=11> */
.L_x_6485:
[----:B------:R-:W2:Y:S01]  /*29df0*/  LDL.LU R2, [R1+0x434] ;  /* 0x0004340001027983 */ /* 0x000ea20000300800 */
[----:B------:R1:W-:Y:S01]  /*29e00*/  SYNCS.ARRIVE.TRANS64.A1T0 RZ, [R17+URZ+0x38850], RZ ;  /* 0x038850ff11ff79a7 */ /* 0x0003e2000810003f */
[----:B------:R-:W-:Y:S01]  /*29e10*/  BSSY B0, `(.L_x_6486) ;  /* 0x00000f7000007945 */ /* 0x000fe20003800000 */
[----:B--2---:R-:W-:-:S05]  /*29e20*/  VIADD R7, R2, 0xfffffffe ;  /* 0xfffffffe02077836 */ /* 0x004fca0000000000 */
[----:B------:R-:W-:-:S13]  /*29e30*/  ISETP.GE.AND P0, PT, R7, R33, PT ;  /* 0x000000210700720c */ /* 0x000fda0003f06270 */
[----:B-1----:R-:W-:Y:S05]  /*29e40*/  @!P0 BRA `(.L_x_6487) ;  /* 0x0000000c00cc8947 */ /* 0x002fea0003800000 */
[----:B------:R-:W2:Y:S01]  /*29e50*/  LDL.LU R2, [R1+0x448] ;  /* 0x0004480001027983 */ /* 0x000ea20000300800 */
[----:B------:R-:W-:-:S04]  /*29e60*/  LOP3.LUT R30, R30, 0x80, RZ, 0xc0, !PT ;  /* 0x000000801e1e7812 */ /* 0x000fc800078ec0ff */
[----:B------:R-:W-:Y:S02]  /*29e70*/  SHF.R.U32.HI R30, RZ, 0x3, R30 ;  /* 0x00000003ff1e7819 */ /* 0x000fe4000001161e */
[----:B--2---:R-:W-:-:S04]  /*29e80*/  LOP3.LUT R31, R2, 0x40, RZ, 0xc0, !PT ;  /* 0x00000040021f7812 */ /* 0x004fc800078ec0ff */
[----:B------:R-:W-:-:S07]  /*29e90*/  SHF.R.U32.HI R31, RZ, 0x2, R31 ;  /* 0x00000002ff1f7819 */ /* 0x000fce000001161f */
.L_x_6500:
[----:B-1----:R-:W1:Y:S01]  /*29ea0*/  S2R R2, SR_TID.X ;  /* 0x0000000000027919 */ /* 0x002e620000002100 */
[----:B--2---:R-:W2:Y:S01]  /*29eb0*/  LDC R4, c[0x0][0x430] ;  /* 0x00010c00ff047b82 */ /* 0x004ea20000000800 */
[----:B---3--:R-:W-:Y:S01]  /*29ec0*/  IMAD R6, R7, 0x40, R32 ;  /* 0x0000004007067824 */ /* 0x008fe200078e0220 */
[----:B------:R-:W-:Y:S05]  /*29ed0*/  YIELD ;  /* 0x0000000000007946 */ /* 0x000fea0003800000 */
[----:B------:R-:W3:Y:S01]  /*29ee0*/  S2R R3, SR_TID.X ;  /* 0x0000000000037919 */ /* 0x000ee20000002100 */
[----:B------:R-:W-:Y:S01]  /*29ef0*/  IMAD.U32 R11, RZ, RZ, UR38 ;  /* 0x00000026ff0b7e24 */ /* 0x000fe2000f8e00ff */
[----:B------:R-:W-:Y:S01]  /*29f00*/  ULDC UR4, c[0x0][0x430] ;  /* 0x00010c0000047ab9 */ /* 0x000fe20000000800 */
[----:B------:R-:W-:Y:S01]  /*29f10*/  VIADD R24, R24, 0x1 ;  /* 0x0000000118187836 */ /* 0x000fe20000000000 */
[----:B--2---:R-:W-:-:S02]  /*29f20*/  ISETP.NE.AND P0, PT, R4, 0x1, PT ;  /* 0x000000010400780c */ /* 0x004fc40003f05270 */
[----:B-1----:R-:W-:-:S04]  /*29f30*/  LOP3.LUT R2, R2, 0x7f, RZ, 0xc0, !PT ;  /* 0x0000007f02027812 */ /* 0x002fc800078ec0ff */
[----:B------:R-:W-:Y:S01]  /*29f40*/  SHF.R.U32.HI R2, RZ, 0x3, R2 ;  /* 0x00000003ff027819 */ /* 0x000fe20000011602 */
[----:B---3--:R-:W-:-:S06]  /*29f50*/  IMAD.SHL.U32 R4, R3, 0x10, RZ ;  /* 0x0000001003047824 */ /* 0x008fcc00078e00ff */
[----:B------:R-:W1:Y:S01]  /*29f60*/  @P0 LDC R3, c[0x0][0x434] ;  /* 0x00010d00ff030b82 */ /* 0x000e620000000800 */
[----:B------:R-:W-:-:S04]  /*29f70*/  LOP3.LUT R4, R2, 0x70, R4, 0xf8, !PT ;  /* 0x0000007002047812 */ /* 0x000fc800078ef804 */
[----:B------:R-:W-:-:S03]  /*29f80*/  ISETP.GT.U32.AND P1, PT, R4, 0x3f, PT ;  /* 0x0000003f0400780c */ /* 0x000fc60003f24070 */
[----:B------:R-:W2:Y:S01]  /*29f90*/  @P0 LDC R2, c[0x0][0x438] ;  /* 0x00010e00ff020b82 */ /* 0x000ea20000000800 */
[----:B------:R-:W-:-:S04]  /*29fa0*/  IMAD.IADD R6, R4, 0x1, R6 ;  /* 0x0000000104067824 */ /* 0x000fc800078e0206 */
[----:B------:R-:W-:-:S05]  /*29fb0*/  IMAD.MOV.U32 R10, RZ, RZ, R6 ;  /* 0x000000ffff0a7224 */ /* 0x000fca00078e0006 */
[----:B0-----:R-:W0:Y:S01]  /*29fc0*/  @!P1 LDC.64 R4, c[0x0][0x428] ;  /* 0x00010a00ff049b82 */ /* 0x001e220000000a00 */
[----:B-1----:R-:W-:-:S07]  /*29fd0*/  @P0 IMAD.HI.U32 R3, R6, R3, RZ ;  /* 0x0000000306030227 */ /* 0x002fce00078e00ff */
[----:B------:R-:W1:Y:S01]  /*29fe0*/  @!P1 LDC.64 R8, c[0x0][0x418] ;  /* 0x00010600ff089b82 */ /* 0x000e620000000a00 */
[----:B--2---:R-:W-:-:S04]  /*29ff0*/  @P0 SHF.R.U32.HI R10, RZ, R2, R3 ;  /* 0x00000002ff0a0219 */ /* 0x004fc80000011603 */
[--C-:B------:R-:W-:Y:S01]  /*2a000*/  @!P1 SHF.R.S32.HI R3, RZ, 0x1f, R10.reuse ;  /* 0x0000001fff039819 */ /* 0x100fe2000001140a */
[----:B------:R-:W-:-:S04]  /*2a010*/  @!P1 IMAD.MOV.U32 R2, RZ, RZ, R10 ;  /* 0x000000ffff029224 */ /* 0x000fc800078e000a */
[----:B0-----:R-:W-:-:S04]  /*2a020*/  @!P1 IMAD.WIDE.U32 R2, R29, R4, R2 ;  /* 0x000000041d029225 */ /* 0x001fc800078e0002 */
[----:B------:R-:W-:-:S04]  /*2a030*/  @!P1 IMAD R4, R34, R4, RZ ;  /* 0x0000000422049224 */ /* 0x000fc800078e02ff */
[----:B------:R-:W-:Y:S01]  /*2a040*/  @!P1 IMAD R5, R29, R5, R4 ;  /* 0x000000051d059224 */ /* 0x000fe200078e0204 */
[----:B-1----:R-:W-:Y:S01]  /*2a050*/  @!P1 LEA R8, P0, R2, R8, 0x2 ;  /* 0x0000000802089211 */ /* 0x002fe200078010ff */
        /* <DEDUP_REMOVED lines=13> */
[----:B------:R-:W-:Y:S01]  /*2a130*/  ISETP.GT.AND P3, PT, R2, R33, PT ;  /* 0x000000210200720c */ /* 0x000fe20003f64270 */
[----:B0-----:R-:W-:-:S12]  /*2a140*/  @!P1 BRA `(.L_x_6488) ;  /* 0x0000000000049947 */ /* 0x001fd80003800000 */
[----:B------:R-:W-:Y:S01]  /*2a150*/  BPT.TRAP 0x1 ;  /* 0x000000040000795c */ /* 0x000fe20000300000 */
.L_x_6488:
[----:B------:R-:W-:Y:S01]  /*2a160*/  IMAD R6, R24, 0x8, R23 ;  /* 0x0000000818067824 */ /* 0x000fe200078e0217 */
[----:B------:R-:W-:Y:S01]  /*2a170*/  SHF.L.U32 R17, R26, 0x1f, RZ ;  /* 0x0000001f1a117819 */ /* 0x000fe200000006ff */
[----:B------:R-:W-:Y:S01]  /*2a180*/  BSSY B1, `(.L_x_6489) ;  /* 0x0000004000017945 */ /* 0x000fe20003800000 */
[----:B------:R-:W-:Y:S02]  /*2a190*/  SHF.R.S32.HI R9, RZ, 0x1f, R5 ;  /* 0x0000001fff097819 */ /* 0x000fe40000011405 */
[----:B------:R-:W0:Y:S02]  /*2a1a0*/  SYNCS.PHASECHK.TRANS64.TRYWAIT P0, [R6+URZ+0x38840], R17 ;  /* 0x03884011060075a7 */ /* 0x000e24000800017f */
[----:B0-----:R-:W-:Y:S05]  /*2a1b0*/  @!P0 BRA `(.L_x_6490) ;  /* 0x0000003c00d08947 */ /* 0x001fea0003800000 */
.L_x_6577:
[----:B------:R-:W-:Y:S05]  /*2a1c0*/  BSYNC B1 ;  /* 0x0000000000017941 */ /* 0x000fea0003800000 */
.L_x_6489:
        /* <DEDUP_REMOVED lines=42> */
.L_x_6587:
        /* <DEDUP_REMOVED lines=8> */
.L_x_6492:
        /* <DEDUP_REMOVED lines=11> */
.L_x_6493:
[----:B------:R2:W-:Y:S01]  /*2a5a0*/  SYNCS.ARRIVE.TRANS64.A1T0 RZ, [R6+URZ+0x38830], RZ ;  /* 0x038830ff06ff79a7 */ /* 0x0005e2000810003f */
[----:B------:R-:W-:Y:S05]  /*2a5b0*/  @!P2 BRA `(.L_x_6494) ;  /* 0x000000000004a947 */ /* 0x000fea0003800000 */
[----:B------:R-:W-:Y:S01]  /*2a5c0*/  BPT.TRAP 0x1 ;  /* 0x000000040000795c */ /* 0x000fe20000300000 */
.L_x_6494:
[----:B------:R-:W3:Y:S01]  /*2a5d0*/  SYNCS.PHASECHK.TRANS64.TRYWAIT P0, [R6+URZ+0x38860], R17 ;  /* 0x03886011060075a7 */ /* 0x000ee2000800017f */
[----:B------:R-:W-:Y:S04]  /*2a5e0*/  BSSY B1, `(.L_x_6495) ;  /* 0x0000002000017945 */ /* 0x000fe80003800000 */
[----:B---3--:R-:W-:Y:S05]  /*2a5f0*/  @!P0 BRA `(.L_x_6496) ;  /* 0x0000003c00f08947 */ /* 0x008fea0003800000 */
.L_x_6588:
[----:B------:R-:W-:Y:S05]  /*2a600*/  BSYNC B1 ;  /* 0x0000000000017941 */ /* 0x000fea0003800000 */
.L_x_6495:
        /* <DEDUP_REMOVED lines=81> */
.L_x_6598:
        /* <DEDUP_REMOVED lines=25> */
.L_x_6498:
        /* <DEDUP_REMOVED lines=11> */
.L_x_6499:
[----:B------:R3:W-:Y:S01]  /*2ad60*/  SYNCS.ARRIVE.TRANS64.A1T0 RZ, [R6+URZ+0x38850], RZ ;  /* 0x038850ff06ff79a7 */ /* 0x0007e2000810003f */
[----:B------:R-:W-:Y:S05]  /*2ad70*/  @P3 BRA `(.L_x_6500) ;  /* 0xfffffff000483947 */ /* 0x000fea000383ffff */
.L_x_6487:
[----:B------:R-:W-:Y:S05]  /*2ad80*/  BSYNC B0 ;  /* 0x0000000000007941 */ /* 0x000fea0003800000 */
.L_x_6486:
        /* <DEDUP_REMOVED lines=21> */
.L_x_6502:
[----:B------:R-:W-:Y:S05]  /*2aee0*/  BSYNC B0 ;  /* 0x0000000000007941 */ /* 0x000fea0003800000 */
.L_x_6501:
[----:B------:R-:W-:-:S07]  /*2aef0*/  SEL R24, R24, RZ, P0 ;  /* 0x000000ff18187207 */ /* 0x000fce0000000000 */
.L_x_6455:
[----:B------:R-:W-:Y:S05]  /*2af00*/  BSYNC B7 ;  /* 0x0000000000077941 */ /* 0x000fea0003800000 */
.L_x_6453:
        /* <DEDUP_REMOVED lines=11> */
.L_x_6503:
        /* <DEDUP_REMOVED lines=36> */
.L_x_6608:
[----:B------:R-:W-:Y:S02]  /*2b200*/  ULDC UR4, c[0x0][0xd38] ;  /* 0x00034e0000047ab9 */ /* 0x000fe40000000800 */
[----:B------:R-:W-:-:S04]  /*2b210*/  IMAD.U32 R4, RZ, RZ, UR4 ;  /* 0x00000004ff047e24 */ /* 0x000fc8000f8e00ff */
[----:B--2---:R-:W-:-:S04]  /*2b220*/  IMAD R14, R14, R4, RZ ;  /* 0x000000040e0e7224 */ /* 0x004fc800078e02ff */
[----:B------:R-:W-:-:S05]  /*2b230*/  IMAD.IADD R5, R5, 0x1, R14 ;  /* 0x0000000105057824 */ /* 0x000fca00078e020e */
[----:B------:R-:W-:-:S13]  /*2b240*/  ISETP.GT.AND P6, PT, R5, R0, PT ;  /* 0x000000000500720c */ /* 0x000fda0003fc4270 */
[----:B------:R-:W-:Y:S05]  /*2b250*/  @P6 BRA `(.L_x_6506) ;  /* 0x00000000009c6947 */ /* 0x000fea0003800000 */
.L_x_6511:
        /* <DEDUP_REMOVED lines=14> */
.L_x_6509:
[----:B------:R-:W-:Y:S05]  /*2b340*/  BSYNC B0 ;  /* 0x0000000000007941 */ /* 0x000fea0003800000 */
.L_x_6508:
        /* <DEDUP_REMOVED lines=18> */
.L_x_6616:
[----:B------:R-:W-:Y:S02]  /*2b470*/  ULDC UR4, c[0x0][0xd38] ;  /* 0x00034e0000047ab9 */ /* 0x000fe40000000800 */
[----:B------:R-:W-:-:S04]  /*2b480*/  IMAD.U32 R4, RZ, RZ, UR4 ;  /* 0x00000004ff047e24 */ /* 0x000fc8000f8e00ff */
[----:B--2---:R-:W-:-:S04]  /*2b490*/  IMAD R14, R14, R4, RZ ;  /* 0x000000040e0e7224 */ /* 0x004fc800078e02ff */
[----:B------:R-:W-:-:S05]  /*2b4a0*/  IMAD.IADD R5, R14, 0x1, R5 ;  /* 0x000000010e057824 */ /* 0x000fca00078e0205 */
[----:B------:R-:W-:-:S13]  /*2b4b0*/  ISETP.GT.AND P6, PT, R5, R0, PT ;  /* 0x000000000500720c */ /* 0x000fda0003fc4270 */
[----:B------:R-:W-:Y:S05]  /*2b4c0*/  @!P6 BRA `(.L_x_6511) ;  /* 0xfffffffc0064e947 */ /* 0x000fea000383ffff */
.L_x_6506:
        /* <DEDUP_REMOVED lines=8> */
.L_x_6620:
[----:B------:R-:W-:Y:S01]  /*2b550*/  ISETP.NE.AND P0, PT, R3, RZ, PT ;  /* 0x000000ff0300720c */ /* 0x000fe20003f05270 */
[----:B------:R-:W-:-:S12]  /*2b560*/  IMAD.MOV.U32 R14, RZ, RZ, RZ ;  /* 0x000000ffff0e7224 */ /* 0x000fd800078e00ff */
[----:B------:R-:W-:Y:S05]  /*2b570*/  @!P0 BRA `(.L_x_6513) ;  /* 0x0000000000108947 */ /* 0x000fea0003800000 */
[----:B------:R-:W-:Y:S01]  /*2b580*/  UMOV UR4, 0xffffffff ;  /* 0xffffffff00047882 */ /* 0x000fe20000000000 */
[----:B------:R-:W-:Y:S02]  /*2b590*/  VIADD R12, R6, 0xffffffff ;  /* 0xffffffff060c7836 */ /* 0x000fe40000000000 */
[----:B------:R-:W-:Y:S05]  /*2b5a0*/  BRA.DIV UR4, `(.L_x_6514) ;  /* 0x00000042041c7947 */ /* 0x000fea000b800000 */
[----:B------:R4:W0:Y:S02]  /*2b5b0*/  SHFL.IDX PT, R14, R2, R12, 0x1f ;  /* 0x00001f0c020e7589 */ /* 0x00082400000e0000 */
.L_x_6513:
        /* <DEDUP_REMOVED lines=66> */
.L_x_6507:
[----:B------:R-:W-:Y:S01]  /*2b9e0*/  UMOV UR4, URZ ;  /* 0x0000003f00047c82 */ /* 0x000fe20008000000 */
[----:B------:R-:W-:Y:S01]  /*2b9f0*/  UMOV UR5, URZ ;  /* 0x0000003f00057c82 */ /* 0x000fe20008000000 */
[----:B------:R-:W-:Y:S01]  /*2ba00*/  ULDC UR6, c[0x0][0xd3c] ;  /* 0x00034f0000067ab9 */ /* 0x000fe20000000800 */
[----:B------:R-:W-:Y:S02]  /*2ba10*/  IMAD.MOV.U32 R16, RZ, RZ, R0 ;  /* 0x000000ffff107224 */ /* 0x000fe400078e0000 */
[----:B------:R-:W-:Y:S02]  /*2ba20*/  IMAD.U32 R17, RZ, RZ, UR4 ;  /* 0x00000004ff117e24 */ /* 0x000fe4000f8e00ff */
[----:B------:R-:W-:Y:S02]  /*2ba30*/  IMAD.U32 R18, RZ, RZ, UR5 ;  /* 0x00000005ff127e24 */ /* 0x000fe4000f8e00ff */
[----:B------:R-:W-:-:S07]  /*2ba40*/  IMAD.U32 R19, RZ, RZ, UR6 ;  /* 0x00000006ff137e24 */ /* 0x000fce000f8e00ff */
.L_x_6515:
        /* <DEDUP_REMOVED lines=10> */
.L_x_6504:
[----:B------:R-:W-:Y:S02]  /*2baf0*/  ULDC UR4, c[0x0][0xd3c] ;  /* 0x00034f0000047ab9 */ /* 0x000fe40000000800 */
[----:B0-----:R-:W-:-:S13]  /*2bb00*/  ISETP.GE.AND P0, PT, R19, UR4, PT ;  /* 0x0000000413007c0c */ /* 0x001fda000bf06270 */
[----:B------:R-:W-:Y:S05]  /*2bb10*/  @!P0 BRA `(.L_x_6516) ;  /* 0xffffffa400b08947 */ /* 0x000fea000383ffff */
[----:B------:R-:W-:Y:S05]  /*2bb20*/  BSYNC B8 ;  /* 0x0000000000087941 */ /* 0x000fea0003800000 */
.L_x_6441:
        /* <DEDUP_REMOVED lines=12> */
.L_x_6623:
[----:B------:R-:W-:Y:S05]  /*2bbf0*/  BSYNC B0 ;  /* 0x0000000000007941 */ /* 0x000fea0003800000 */
.L_x_6517:
[----:B------:R-:W-:-:S03]  /*2bc00*/  UMOV UR4, 0xffffffff ;  /* 0xffffffff00047882 */ /* 0x000fc60000000000 */
[----:B------:R-:W-:Y:S05]  /*2bc10*/  BRA.DIV UR4, `(.L_x_6519) ;  /* 0x0000003a04b87947 */ /* 0x000fea000b800000 */
[----:B0-----:R-:W0:Y:S02]  /*2bc20*/  S2R R0, SR_TID.X ;  /* 0x0000000000007919 */ /* 0x001e240000002100 */
[----:B0-----:R-:W-:-:S04]  /*2bc30*/  SHF.R.U32.HI R0, RZ, 0x5, R0 ;  /* 0x00000005ff007819 */ /* 0x001fc80000011600 */
[----:B------:R-:W-:-:S05]  /*2bc40*/  LOP3.LUT R0, R0, 0x3, RZ, 0xc0, !PT ;  /* 0x0000000300007812 */ /* 0x000fca00078ec0ff */
[----:B------:R0:W1:Y:S02]  /*2bc50*/  SHFL.IDX PT, R14, R0, RZ, 0x1f ;  /* 0x00001fff000e7589 */ /* 0x00006400000e0000 */
.L_x_6626:
[----:B-1----:R-:W-:Y:S01]  /*2bc60*/  ISETP.NE.AND P0, PT, R14, RZ, PT ;  /* 0x000000ff0e00720c */ /* 0x002fe20003f05270 */
[----:B------:R-:W-:-:S12]  /*2bc70*/  BSSY B0, `(.L_x_6520) ;  /* 0x0000024000007945 */ /* 0x000fd80003800000 */
[----:B------:R-:W-:Y:S05]  /*2bc80*/  @P0 BRA `(.L_x_6521) ;  /* 0x0000000000880947 */ /* 0x000fea0003800000 */
[----:B------:R-:W-:-:S03]  /*2bc90*/  UMOV UR4, 0xffffffff ;  /* 0xffffffff00047882 */ /* 0x000fc60000000000 */
[----:B------:R-:W-:Y:S05]  /*2bca0*/  BRA.DIV UR4, `(.L_x_6522) ;  /* 0x0000003a04c87947 */ /* 0x000fea000b800000 */
[----:B------:R-:W-:-:S13]  /*2bcb0*/  ELECT P6, URZ, PT ;  /* 0x00000000003f782f */ /* 0x000fda00038c0000 */
.L_x_6629:
[----:B------:R-:W-:Y:S05]  /*2bcc0*/  @!P6 BRA `(.L_x_6521) ;  /* 0x000000000078e947 */ /* 0x000fea0003800000 */
[----:B------:R-:W-:-:S06]  /*2bcd0*/  ULOP3.LUT UR4, UR60, 0x2, URZ, 0xfc, !UPT ;  /* 0x000000023c047892 */ /* 0x000fcc000f8efc3f */
[----:B0-----:R-:W-:-:S05]  /*2bce0*/  IMAD.U32 R0, RZ, RZ, UR4 ;  /* 0x00000004ff007e24 */ /* 0x001fca000f8e00ff */
[----:B------:R-:W-:-:S13]  /*2bcf0*/  ISETP.NE.AND P0, PT, R0, 0x3, PT ;  /* 0x000000030000780c */ /* 0x000fda0003f05270 */
[----:B------:R-:W-:Y:S05]  /*2bd00*/  @!P0 BRA `(.L_x_6523) ;  /* 0x0000000000048947 */ /* 0x000fea0003800000 */
[----:B------:R-:W-:Y:S01]  /*2bd10*/  BPT.TRAP 0x1 ;  /* 0x000000040000795c */ /* 0x000fe20000300000 */
.L_x_6523:
[----:B------:R-:W-:Y:S01]  /*2bd20*/  IMAD R5, R24, 0x8, R7 ;  /* 0x0000000818057824 */ /* 0x000fe200078e0207 */
[----:B------:R-:W-:Y:S01]  /*2bd30*/  SHF.L.U32 R0, R26, 0x1f, RZ ;  /* 0x0000001f1a007819 */ /* 0x000fe200000006ff */
[----:B------:R-:W-:-:S03]  /*2bd40*/  VIADD R24, R24, 0x1 ;  /* 0x0000000118187836 */ /* 0x000fc60000000000 */
[----:B------:R-:W0:Y:S02]  /*2bd50*/  SYNCS.PHASECHK.TRANS64.TRYWAIT P1, [R5+URZ+0x38840], R0 ;  /* 0x03884000050075a7 */ /* 0x000e24000802017f */
[----:B------:R-:W-:-:S04]  /*2bd60*/  ISETP.NE.AND P2, PT, R24, 0x2, PT ;  /* 0x000000021800780c */ /* 0x000fc80003f45270 */
[----:B------:R-:W-:Y:S01]  /*2bd70*/  SEL R3, RZ, 0x1, P2 ;  /* 0x00000001ff037807 */ /* 0x000fe20001000000 */
[----:B0-----:R-:W-:Y:S08]  /*2bd80*/  @!P1 BRA `(.L_x_6524) ;  /* 0x0000003800b09947 */ /* 0x001ff00003800000 */
.L_x_6630:
[----:B------:R-:W-:Y:S02]  /*2bd90*/  SEL R24, R24, RZ, P2 ;  /* 0x000000ff18187207 */ /* 0x000fe40001000000 */
[----:B------:R-:W-:Y:S01]  /*2bda0*/  LOP3.LUT R2, R26, R3, RZ, 0x3c, !PT ;  /* 0x000000031a027212 */ /* 0x000fe200078e3cff */
[----:B------:R-:W-:Y:S06]  /*2bdb0*/  @!P0 BRA `(.L_x_6525) ;  /* 0x0000000000048947 */ /* 0x000fec0003800000 */
[----:B------:R-:W-:Y:S01]  /*2bdc0*/  BPT.TRAP 0x1 ;  /* 0x000000040000795c */ /* 0x000fe20000300000 */
.L_x_6525:
[----:B------:R-:W-:Y:S01]  /*2bdd0*/  IMAD R3, R24, 0x8, R7 ;  /* 0x0000000818037824 */ /* 0x000fe200078e0207 */
[----:B------:R-:W-:-:S04]  /*2bde0*/  SHF.L.U32 R2, R2, 0x1f, RZ ;  /* 0x0000001f02027819 */ /* 0x000fc800000006ff */
[----:B------:R-:W1:Y:S02]  /*2bdf0*/  SYNCS.PHASECHK.TRANS64.TRYWAIT P1, [R3+URZ+0x38840], R2 ;  /* 0x03884002030075a7 */ /* 0x000e64000802017f */
[----:B-1----:R-:W-:Y:S05]  /*2be00*/  @!P1 BRA `(.L_x_6526) ;  /* 0x0000003800a49947 */ /* 0x002fea0003800000 */
.L_x_6631:
[----:B------:R-:W-:Y:S05]  /*2be10*/  @!P0 BRA `(.L_x_6527) ;  /* 0x0000000000048947 */ /* 0x000fea0003800000 */
[----:B------:R-:W-:Y:S01]  /*2be20*/  BPT.TRAP 0x1 ;  /* 0x000000040000795c */ /* 0x000fe20000300000 */
.L_x_6527:
[----:B------:R-:W5:Y:S02]  /*2be30*/  SYNCS.PHASECHK.TRANS64.TRYWAIT P1, [R5+URZ+0x38860], R0 ;  /* 0x03886000050075a7 */ /* 0x000f64000802017f */
[----:B-----5:R-:W-:Y:S05]  /*2be40*/  @!P1 BRA `(.L_x_6528) ;  /* 0x0000003800a89947 */ /* 0x020fea0003800000 */
.L_x_6632:
[----:B------:R-:W-:Y:S05]  /*2be50*/  @!P0 BRA `(.L_x_6529) ;  /* 0x0000000000048947 */ /* 0x000fea0003800000 */
[----:B------:R-:W-:Y:S01]  /*2be60*/  BPT.TRAP 0x1 ;  /* 0x000000040000795c */ /* 0x000fe20000300000 */
.L_x_6529:
[----:B------:R0:W0:Y:S02]  /*2be70*/  SYNCS.PHASECHK.TRANS64.TRYWAIT P0, [R3+URZ+0x38860], R2 ;  /* 0x03886002030075a7 */ /* 0x000024000800017f */
[----:B0-----:R-:W-:Y:S05]  /*2be80*/  @!P0 NANOSLEEP.SYNCS 0x989680 ;  /* 0x009896800000895d */ /* 0x001fea0003900000 */
[----:B------:R-:W0:Y:S02]  /*2be90*/  @!P0 SYNCS.PHASECHK.TRANS64 P0, [R3+URZ+0x38860], R2 ;  /* 0x03886002030085a7 */ /* 0x000e24000800007f */
[----:B0-----:R-:W-:Y:S05]  /*2bea0*/  @!P0 BRA `(.L_x_6529) ;  /* 0xfffffffc00f08947 */ /* 0x001fea000383ffff */
.L_x_6521:
[----:B------:R-:W-:Y:S05]  /*2beb0*/  BSYNC B0 ;  /* 0x0000000000007941 */ /* 0x000fea0003800000 */
.L_x_6520:
[----:B------:R-:W-:Y:S05]  /*2bec0*/  EXIT ;  /* 0x000000000000794d */ /* 0x000fea0003800000 */
.L_x_6318:
[----:B0-----:R-:W-:-:S04]  /*2bed0*/  IMAD.U32 R3, RZ, RZ, UR46 ;  /* 0x0000002eff037e24 */ /* 0x001fc8000f8e00ff */
[----:B------:R0:W1:Y:S03]  /*2bee0*/  SYNCS.PHASECHK.TRANS64.TRYWAIT P0, [R3+URZ+0x38800], R0 ;  /* 0x03880000030075a7 */ /* 0x000066000800017f */
[----:B-1----:R-:W-:Y:S05]  /*2bef0*/  @!P0 NANOSLEEP.SYNCS 0x989680 ;  /* 0x009896800000895d */ /* 0x002fea0003900000 */
[----:B------:R-:W1:Y:S02]  /*2bf00*/  @!P0 SYNCS.PHASECHK.TRANS64 P0, [R3+URZ+0x38800], R0 ;  /* 0x03880000030085a7 */ /* 0x000e64000800007f */
[----:B-1----:R-:W-:Y:S05]  /*2bf10*/  @!P0 BRA `(.L_x_6318) ;  /* 0xfffffffc00ec8947 */ /* 0x002fea000383ffff */
[----:B------:R-:W-:Y:S05]  /*2bf20*/  BRA `(.L_x_6530) ;  /* 0xfffffde800447947 */ /* 0x000fea000383ffff */
.L_x_6325:
[----:B-1----:R1:W2:Y:S02]  /*2bf30*/  SYNCS.PHASECHK.TRANS64.TRYWAIT P0, [R20+URZ], R21 ;  /* 0x00000015140075a7 */ /* 0x0022a4000800017f */
[----:B--2---:R-:W-:Y:S05]  /*2bf40*/  @!P0 NANOSLEEP.SYNCS 0x989680 ;  /* 0x009896800000895d */ /* 0x004fea0003900000 */
[----:B------:R-:W2:Y:S02]  /*2bf50*/  @!P0 SYNCS.PHASECHK.TRANS64 P0, [R20+URZ], R21 ;  /* 0x00000015140085a7 */ /* 0x000ea4000800007f */
[----:B--2---:R-:W-:Y:S05]  /*2bf60*/  @!P0 BRA `(.L_x_6325) ;  /* 0xfffffffc00f08947 */ /* 0x004fea000383ffff */
[----:B------:R-:W-:Y:S05]  /*2bf70*/  BRA `(.L_x_6324) ;  /* 0xfffffdec00687947 */ /* 0x000fea000383ffff */
.L_x_6327:
[----:B0-----:R-:W-:-:S04]  /*2bf80*/  IMAD.U32 R4, RZ, RZ, UR46 ;  /* 0x0000002eff047e24 */ /* 0x001fc8000f8e00ff */
[----:B------:R0:W1:Y:S03]  /*2bf90*/  SYNCS.PHASECHK.TRANS64.TRYWAIT P0, [R4+URZ+0x38810], R3 ;  /* 0x03881003040075a7 */ /* 0x000066000800017f */
[----:B-1----:R-:W-:Y:S05]  /*2bfa0*/  @!P0 NANOSLEEP.SYNCS 0x989680 ;  /* 0x009896800000895d */ /* 0x002fea0003900000 */
[----:B------:R-:W1:Y:S02]  /*2bfb0*/  @!P0 SYNCS.PHASECHK.TRANS64 P0, [R4+URZ+0x38810], R3 ;  /* 0x03881003040085a7 */ /* 0x000e64000800007f */
[----:B-1----:R-:W-:Y:S05]  /*2bfc0*/  @!P0 BRA `(.L_x_6327) ;  /* 0xfffffffc00ec8947 */ /* 0x002fea000383ffff */
[----:B------:R-:W-:Y:S05]  /*2bfd0*/  BRA `(.L_x_6531) ;  /* 0xfffffdf0003c7947 */ /* 0x000fea000383ffff */
.L_x_6334:
[----:B-1----:R1:W2:Y:S02]  /*2bfe0*/  SYNCS.PHASECHK.TRANS64.TRYWAIT P0, [R12+URZ], R13 ;  /* 0x0000000d0c0075a7 */ /* 0x0022a4000800017f */
[----:B--2---:R-:W-:Y:S05]  /*2bff0*/  @!P0 NANOSLEEP.SYNCS 0x989680 ;  /* 0x009896800000895d */ /* 0x004fea0003900000 */
[----:B------:R-:W2:Y:S02]  /*2c000*/  @!P0 SYNCS.PHASECHK.TRANS64 P0, [R12+URZ], R13 ;  /* 0x0000000d0c0085a7 */ /* 0x000ea4000800007f */
[----:B--2---:R-:W-:Y:S05]  /*2c010*/  @!P0 BRA `(.L_x_6334) ;  /* 0xfffffffc00f08947 */ /* 0x004fea000383ffff */
[----:B------:R-:W-:Y:S05]  /*2c020*/  BRA `(.L_x_6333) ;  /* 0xfffffdf000807947 */ /* 0x000fea000383ffff */
.L_x_6368:
[----:B-1----:R1:W2:Y:S02]  /*2c030*/  SYNCS.PHASECHK.TRANS64.TRYWAIT P0, [R8+URZ], R9 ;  /* 0x00000009080075a7 */ /* 0x0022a4000800017f */
[----:B--2---:R-:W-:Y:S05]  /*2c040*/  @!P0 NANOSLEEP.SYNCS 0x989680 ;  /* 0x009896800000895d */ /* 0x004fea0003900000 */
[----:B------:R-:W2:Y:S02]  /*2c050*/  @!P0 SYNCS.PHASECHK.TRANS64 P0, [R8+URZ], R9 ;  /* 0x00000009080085a7 */ /* 0x000ea4000800007f */
[----:B--2---:R-:W-:Y:S05]  /*2c060*/  @!P0 BRA `(.L_x_6368) ;  /* 0xfffffffc00f08947 */ /* 0x004fea000383ffff */
[----:B------:R-:W-:Y:S05]  /*2c070*/  BRA `(.L_x_6367) ;  /* 0xfffffe5c00807947 */ /* 0x000fea000383ffff */
.L_x_6375:
[----:B-1----:R1:W2:Y:S02]  /*2c080*/  SYNCS.PHASECHK.TRANS64.TRYWAIT P0, [R14+URZ], R15 ;  /* 0x0000000f0e0075a7 */ /* 0x0022a4000800017f */
[----:B--2---:R-:W-:Y:S05]  /*2c090*/  @!P0 NANOSLEEP.SYNCS 0x989680 ;  /* 0x009896800000895d */ /* 0x004fea0003900000 */
[----:B------:R-:W2:Y:S02]  /*2c0a0*/  @!P0 SYNCS.PHASECHK.TRANS64 P0, [R14+URZ], R15 ;  /* 0x0000000f0e0085a7 */ /* 0x000ea4000800007f */
[----:B--2---:R-:W-:Y:S05]  /*2c0b0*/  @!P0 BRA `(.L_x_6375) ;  /* 0xfffffffc00f08947 */ /* 0x004fea000383ffff */
[----:B------:R-:W-:Y:S05]  /*2c0c0*/  BRA `(.L_x_6374) ;  /* 0xfffffe60008c7947 */ /* 0x000fea000383ffff */
.L_x_6392:
[----:B-1----:R1:W2:Y:S02]  /*2c0d0*/  SYNCS.PHASECHK.TRANS64.TRYWAIT P0, [R8+URZ], R9 ;  /* 0x00000009080075a7 */ /* 0x0022a4000800017f */
[----:B--2---:R-:W-:Y:S05]  /*2c0e0*/  @!P0 NANOSLEEP.SYNCS 0x989680 ;  /* 0x009896800000895d */ /* 0x004fea0003900000 */
[----:B------:R-:W2:Y:S02]  /*2c0f0*/  @!P0 SYNCS.PHASECHK.TRANS64 P0, [R8+URZ], R9 ;  /* 0x00000009080085a7 */ /* 0x000ea4000800007f */
[----:B--2---:R-:W-:Y:S05]  /*2c100*/  @!P0 BRA `(.L_x_6392) ;  /* 0xfffffffc00f08947 */ /* 0x004fea000383ffff */
[----:B------:R-:W-:Y:S05]  /*2c110*/  BRA `(.L_x_6391) ;  /* 0xfffffecc00c07947 */ /* 0x000fea000383ffff */
.L_x_6399:
[----:B-1----:R1:W2:Y:S02]  /*2c120*/  SYNCS.PHASECHK.TRANS64.TRYWAIT P0, [R14+URZ], R15 ;  /* 0x0000000f0e0075a7 */ /* 0x0022a4000800017f */
[----:B--2---:R-:W-:Y:S05]  /*2c130*/  @!P0 NANOSLEEP.SYNCS 0x989680 ;  /* 0x009896800000895d */ /* 0x004fea0003900000 */
[----:B------:R-:W2:Y:S02]  /*2c140*/  @!P0 SYNCS.PHASECHK.TRANS64 P0, [R14+URZ], R15 ;  /* 0x0000000f0e0085a7 */ /* 0x000ea4000800007f */
[----:B--2---:R-:W-:Y:S05]  /*2c150*/  @!P0 BRA `(.L_x_6399) ;  /* 0xfffffffc00f08947 */ /* 0x004fea000383ffff */
[----:B------:R-:W-:Y:S05]  /*2c160*/  BRA `(.L_x_6398) ;  /* 0xfffffed000cc7947 */ /* 0x000fea000383ffff */
.L_x_6461:
        /* <DEDUP_REMOVED lines=10> */
.L_x_6533:
[----:B------:R-:W-:Y:S05]  /*2c210*/  BSYNC B0 ;  /* 0x0000000000007941 */ /* 0x000fea0003800000 */
.L_x_6532:
[----:B------:R-:W-:Y:S05]  /*2c220*/  BRA `(.L_x_6534) ;  /* 0xffffffb000247947 */ /* 0x000fea000383ffff */
.L_x_6464:
[----:B0-----:R0:W1:Y:S02]  /*2c230*/  SYNCS.PHASECHK.TRANS64.TRYWAIT P0, [R17+URZ+0x38840], R0 ;  /* 0x03884000110075a7 */ /* 0x001064000800017f */
[----:B-1----:R-:W-:Y:S05]  /*2c240*/  @!P0 NANOSLEEP.SYNCS 0x989680 ;  /* 0x009896800000895d */ /* 0x002fea0003900000 */
[----:B------:R-:W1:Y:S02]  /*2c250*/  @!P0 SYNCS.PHASECHK.TRANS64 P0, [R17+URZ+0x38840], R0 ;  /* 0x03884000110085a7 */ /* 0x000e64000800007f */
[----:B-1----:R-:W-:Y:S05]  /*2c260*/  @!P0 BRA `(.L_x_6464) ;  /* 0xfffffffc00f08947 */ /* 0x002fea000383ffff */
[----:B------:R-:W-:Y:S05]  /*2c270*/  BRA `(.L_x_6535) ;  /* 0xffffffb400047947 */ /* 0x000fea000383ffff */
.L_x_6465:
        /* <DEDUP_REMOVED lines=8> */
.L_x_6537:
[----:B------:R-:W-:Y:S05]  /*2c300*/  BSYNC B0 ;  /* 0x0000000000007941 */ /* 0x000fea0003800000 */
.L_x_6536:
        /* <DEDUP_REMOVED lines=9> */
.L_x_6538:
[----:B------:R-:W-:Y:S02]  /*2c3a0*/  IMAD.MOV.U32 R13, RZ, RZ, R5 ;  /* 0x000000ffff0d7224 */ /* 0x000fe400078e0005 */
[----:B------:R-:W-:Y:S02]  /*2c3b0*/  IMAD.MOV.U32 R12, RZ, RZ, 0x1 ;  /* 0x00000001ff0c7424 */ /* 0x000fe400078e00ff */
[----:B------:R-:W-:-:S07]  /*2c3c0*/  IMAD.MOV.U32 R3, RZ, RZ, R14 ;  /* 0x000000ffff037224 */ /* 0x000fce00078e000e */
[----:B------:R-:W-:Y:S05]  /*2c3d0*/  WARPSYNC.COLLECTIVE R15, `(.L_x_6539) ;  /* 0x000000000f087348 */ /* 0x000fea0003c00000 */
[----:B------:R0:W1:Y:S02]  /*2c3e0*/  SHFL.IDX P6, R14, R13, R12, R11 ;  /* 0x0000000c0d0e7389 */ /* 0x00006400000c000b */
[----:B01----:R-:W-:Y:S01]  /*2c3f0*/  ENDCOLLECTIVE ;  /* 0x000000000000791b */ /* 0x003fe20003800000 */
.L_x_6539:
        /* <DEDUP_REMOVED lines=15> */
.L_x_6540:
[----:B------:R-:W-:Y:S02]  /*2c4f0*/  @P0 IMAD R6, R4, 0x2, R23 ;  /* 0x0000000204060824 */ /* 0x000fe400078e0217 */
[----:B------:R-:W-:Y:S02]  /*2c500*/  IMAD.MOV.U32 R13, RZ, RZ, R5 ;  /* 0x000000ffff0d7224 */ /* 0x000fe400078e0005 */
[----:B------:R-:W-:Y:S02]  /*2c510*/  IMAD.MOV.U32 R12, RZ, RZ, 0x2 ;  /* 0x00000002ff0c7424 */ /* 0x000fe400078e00ff */
[----:B------:R-:W-:-:S07]  /*2c520*/  IMAD.MOV.U32 R3, RZ, RZ, R14 ;  /* 0x000000ffff037224 */ /* 0x000fce00078e000e */
[----:B------:R-:W-:Y:S05]  /*2c530*/  WARPSYNC.COLLECTIVE R15, `(.L_x_6541) ;  /* 0x000000000f087348 */ /* 0x000fea0003c00000 */
[----:B------:R0:W1:Y:S02]  /*2c540*/  SHFL.IDX P6, R14, R13, R12, R11 ;  /* 0x0000000c0d0e7389 */ /* 0x00006400000c000b */
[----:B01----:R-:W-:Y:S01]  /*2c550*/  ENDCOLLECTIVE ;  /* 0x000000000000791b */ /* 0x003fe20003800000 */
.L_x_6541:
        /* <DEDUP_REMOVED lines=15> */
.L_x_6542:
[----:B------:R-:W-:Y:S02]  /*2c650*/  @P0 IMAD R6, R4, 0x2, R23 ;  /* 0x0000000204060824 */ /* 0x000fe400078e0217 */
[----:B------:R-:W-:Y:S02]  /*2c660*/  IMAD.MOV.U32 R13, RZ, RZ, R5 ;  /* 0x000000ffff0d7224 */ /* 0x000fe400078e0005 */
[----:B------:R-:W-:Y:S02]  /*2c670*/  IMAD.MOV.U32 R12, RZ, RZ, 0x3 ;  /* 0x00000003ff0c7424 */ /* 0x000fe400078e00ff */
[----:B------:R-:W-:-:S07]  /*2c680*/  IMAD.MOV.U32 R3, RZ, RZ, R14 ;  /* 0x000000ffff037224 */ /* 0x000fce00078e000e */
[----:B------:R-:W-:Y:S05]  /*2c690*/  WARPSYNC.COLLECTIVE R15, `(.L_x_6543) ;  /* 0x000000000f087348 */ /* 0x000fea0003c00000 */
[----:B------:R0:W1:Y:S02]  /*2c6a0*/  SHFL.IDX P6, R14, R13, R12, R11 ;  /* 0x0000000c0d0e7389 */ /* 0x00006400000c000b */
[----:B01----:R-:W-:Y:S01]  /*2c6b0*/  ENDCOLLECTIVE ;  /* 0x000000000000791b */ /* 0x003fe20003800000 */
.L_x_6543:
        /* <DEDUP_REMOVED lines=10> */
.L_x_6544:
[----:B------:R-:W-:Y:S01]  /*2c760*/  @!PT LDS RZ, [RZ] ;  /* 0x00000000fffff984 */ /* 0x000fe20000000800 */
[----:B------:R-:W-:Y:S01]  /*2c770*/  @!PT LDS RZ, [RZ] ;  /* 0x00000000fffff984 */ /* 0x000fe20000000800 */
[----:B------:R-:W-:Y:S01]  /*2c780*/  @!PT LDS RZ, [RZ] ;  /* 0x00000000fffff984 */ /* 0x000fe20000000800 */
[----:B------:R0:W-:Y:S01]  /*2c790*/  @P0 LDGSTS.E.BYPASS.LTC128B.128 [R6+0x23400], desc[UR36][R2.64], !P2 ;  /* 0x2340000002060fae */ /* 0x0001e2000d101d64 */
[----:B------:R-:W-:Y:S01]  /*2c7a0*/  IMAD.MOV.U32 R0, RZ, RZ, R14 ;  /* 0x000000ffff007224 */ /* 0x000fe200078e000e */
[----:B------:R-:W-:Y:S06]  /*2c7b0*/  BRA `(.L_x_6545) ;  /* 0xffffffb000c07947 */ /* 0x000fec000383ffff */
.L_x_6470:
[----:B------:R-:W-:Y:S01]  /*2c7c0*/  IMAD.MOV.U32 R13, RZ, RZ, R2 ;  /* 0x000000ffff0d7224 */ /* 0x000fe200078e0002 */
[----:B------:R-:W-:Y:S01]  /*2c7d0*/  LOP3.LUT R22, R22, 0xfffffeff, RZ, 0xc0, !PT ;  /* 0xfffffeff16167812 */ /* 0x000fe200078ec0ff */
        /* <DEDUP_REMOVED lines=8> */
.L_x_6546:
        /* <DEDUP_REMOVED lines=9> */
.L_x_6547:
[----:B------:R-:W-:Y:S02]  /*2c8f0*/  IMAD.MOV.U32 R13, RZ, RZ, R2 ;  /* 0x000000ffff0d7224 */ /* 0x000fe400078e0002 */
[----:B------:R-:W-:Y:S02]  /*2c900*/  IMAD.MOV.U32 R12, RZ, RZ, 0x1 ;  /* 0x00000001ff0c7424 */ /* 0x000fe400078e00ff */
[----:B------:R-:W-:-:S07]  /*2c910*/  IMAD.MOV.U32 R6, RZ, RZ, R14 ;  /* 0x000000ffff067224 */ /* 0x000fce00078e000e */
[----:B------:R-:W-:Y:S05]  /*2c920*/  WARPSYNC.COLLECTIVE R15, `(.L_x_6548) ;  /* 0x000000000f087348 */ /* 0x000fea0003c00000 */
[----:B------:R0:W1:Y:S02]  /*2c930*/  SHFL.IDX P6, R14, R13, R12, R11 ;  /* 0x0000000c0d0e7389 */ /* 0x00006400000c000b */
[----:B01----:R-:W-:Y:S01]  /*2c940*/  ENDCOLLECTIVE ;  /* 0x000000000000791b */ /* 0x003fe20003800000 */
.L_x_6548:
        /* <DEDUP_REMOVED lines=8> */
[----:B------:R-:W-:Y:S01]  /*2c9d0*/  ISETP.GE.AND P2, PT, R8, R3, PT ;  /* 0x000000030800720c */ /* 0x000fe20003f46270 */
[----:B------:R-:W-:-:S12]  /*2c9e0*/  IMAD.MOV.U32 R5, RZ, RZ, R14 ;  /* 0x000000ffff057224 */ /* 0x000fd800078e000e */
[----:B0-----:R-:W-:Y:S05]  /*2c9f0*/  WARPSYNC.COLLECTIVE R15, `(.L_x_6549) ;  /* 0x000000000f087348 */ /* 0x001fea0003c00000 */
[----:B------:R1:W2:Y:S02]  /*2ca00*/  SHFL.IDX P6, R14, R13, R12, R11 ;  /* 0x0000000c0d0e7389 */ /* 0x0002a400000c000b */
[----:B012---:R-:W-:Y:S01]  /*2ca10*/  ENDCOLLECTIVE ;  /* 0x000000000000791b */ /* 0x007fe20003800000 */
.L_x_6549:
        /* <DEDUP_REMOVED lines=8> */
.L_x_6550:
        /* <DEDUP_REMOVED lines=9> */
[----:B------:R-:W-:Y:S01]  /*2cb30*/  ISETP.GE.AND P2, PT, R5, R3, PT ;  /* 0x000000030500720c */ /* 0x000fe20003f46270 */
[----:B------:R-:W-:-:S12]  /*2cb40*/  IMAD.MOV.U32 R5, RZ, RZ, R14 ;  /* 0x000000ffff057224 */ /* 0x000fd800078e000e */
[----:B0-----:R-:W-:Y:S05]  /*2cb50*/  WARPSYNC.COLLECTIVE R15, `(.L_x_6551) ;  /* 0x000000000f087348 */ /* 0x001fea0003c00000 */
[----:B------:R1:W2:Y:S02]  /*2cb60*/  SHFL.IDX P6, R14, R13, R12, R11 ;  /* 0x0000000c0d0e7389 */ /* 0x0002a400000c000b */
[----:B012---:R-:W-:Y:S01]  /*2cb70*/  ENDCOLLECTIVE ;  /* 0x000000000000791b */ /* 0x007fe20003800000 */
.L_x_6551:
[----:B------:R-:W-:Y:S01]  /*2cb80*/  @P2 LOP3.LUT R22, R22, 0x40, RZ, 0xfc, !PT ;  /* 0x0000004016162812 */ /* 0x000fe200078efcff */
[----:B------:R-:W-:Y:S02]  /*2cb90*/  IMAD.MOV.U32 R13, RZ, RZ, R2 ;  /* 0x000000ffff0d7224 */ /* 0x000fe400078e0002 */
[----:B------:R-:W-:Y:S02]  /*2cba0*/  IMAD.MOV.U32 R12, RZ, RZ, 0x3 ;  /* 0x00000003ff0c7424 */ /* 0x000fe400078e00ff */
[----:B------:R-:W-:-:S07]  /*2cbb0*/  IMAD.MOV.U32 R6, RZ, RZ, R14 ;  /* 0x000000ffff067224 */ /* 0x000fce00078e000e */
[----:B------:R-:W-:Y:S05]  /*2cbc0*/  WARPSYNC.COLLECTIVE R15, `(.L_x_6552) ;  /* 0x000000000f087348 */ /* 0x000fea0003c00000 */
[----:B------:R0:W1:Y:S02]  /*2cbd0*/  SHFL.IDX P6, R14, R13, R12, R11 ;  /* 0x0000000c0d0e7389 */ /* 0x00006400000c000b */
[----:B01----:R-:W-:Y:S01]  /*2cbe0*/  ENDCOLLECTIVE ;  /* 0x000000000000791b */ /* 0x003fe20003800000 */
.L_x_6552:
        /* <DEDUP_REMOVED lines=12> */
.L_x_6553:
[----:B------:R-:W-:Y:S01]  /*2ccb0*/  IMAD.MOV.U32 R0, RZ, RZ, R14 ;  /* 0x000000ffff007224 */ /* 0x000fe200078e000e */
[----:B------:R-:W-:Y:S06]  /*2ccc0*/  BRA `(.L_x_6554) ;  /* 0xffffffb400d07947 */ /* 0x000fec000383ffff */
.L_x_6474:
[----:B------:R-:W-:Y:S01]  /*2ccd0*/  LOP3.LUT R22, R22, 0xff7fffff, RZ, 0xc0, !PT ;  /* 0xff7fffff16167812 */ /* 0x000fe200078ec0ff */
[----:B------:R-:W-:Y:S01]  /*2cce0*/  BSSY B0, `(.L_x_6555) ;  /* 0x000002e000007945 */ /* 0x000fe20003800000 */
[----:B------:R-:W-:Y:S02]  /*2ccf0*/  IMAD.MOV.U32 R13, RZ, RZ, R6 ;  /* 0x000000ffff0d7224 */ /* 0x000fe400078e0006 */
[----:B------:R-:W-:Y:S01]  /*2cd00*/  @P2 LOP3.LUT R22, R22, 0x800000, RZ, 0xfc, !PT ;  /* 0x0080000016162812 */ /* 0x000fe200078efcff */
[----:B------:R-:W-:Y:S02]  /*2cd10*/  IMAD.MOV.U32 R12, RZ, RZ, RZ ;  /* 0x000000ffff0c7224 */ /* 0x000fe400078e00ff */
[----:B------:R-:W-:Y:S01]  /*2cd20*/  IMAD.MOV.U32 R11, RZ, RZ, 0x181f ;  /* 0x0000181fff0b7424 */ /* 0x000fe200078e00ff */
[----:B------:R-:W-:Y:S01]  /*2cd30*/  LOP3.LUT R22, R22, 0xffbfffff, RZ, 0xc0, !PT ;  /* 0xffbfffff16167812 */ /* 0x000fe200078ec0ff */
[----:B------:R-:W-:-:S03]  /*2cd40*/  IMAD.MOV.U32 R15, RZ, RZ, -0x1 ;  /* 0xffffffffff0f7424 */ /* 0x000fc600078e00ff */
        /* <DEDUP_REMOVED lines=39> */
.L_x_6556:
[----:B------:R-:W-:Y:S05]  /*2cfc0*/  BSYNC B0 ;  /* 0x0000000000007941 */ /* 0x000fea0003800000 */
.L_x_6555:
        /* <DEDUP_REMOVED lines=11> */
.L_x_6557:
        /* <DEDUP_REMOVED lines=39> */
.L_x_6558:
[----:B------:R-:W-:Y:S02]  /*2d2f0*/  IMAD.MOV.U32 R13, RZ, RZ, R0 ;  /* 0x000000ffff0d7224 */ /* 0x000fe400078e0000 */
[----:B------:R-:W-:-:S07]  /*2d300*/  IMAD.MOV.U32 R7, RZ, RZ, R14 ;  /* 0x000000ffff077224 */ /* 0x000fce00078e000e */
[----:B------:R-:W-:Y:S05]  /*2d310*/  WARPSYNC.COLLECTIVE R15, `(.L_x_6559) ;  /* 0x000000000f087348 */ /* 0x000fea0003c00000 */
[----:B------:R0:W1:Y:S02]  /*2d320*/  SHFL.IDX P6, R14, R13, R12, R11 ;  /* 0x0000000c0d0e7389 */ /* 0x00006400000c000b */
[----:B01----:R-:W-:Y:S01]  /*2d330*/  ENDCOLLECTIVE ;  /* 0x000000000000791b */ /* 0x003fe20003800000 */
.L_x_6559:
        /* <DEDUP_REMOVED lines=33> */
.L_x_6560:
[----:B------:R-:W-:Y:S02]  /*2d550*/  IMAD.MOV.U32 R13, RZ, RZ, R0 ;  /* 0x000000ffff0d7224 */ /* 0x000fe400078e0000 */
[----:B------:R-:W-:-:S07]  /*2d560*/  IMAD.MOV.U32 R7, RZ, RZ, R14 ;  /* 0x000000ffff077224 */ /* 0x000fce00078e000e */
[----:B------:R-:W-:Y:S05]  /*2d570*/  WARPSYNC.COLLECTIVE R15, `(.L_x_6561) ;  /* 0x000000000f087348 */ /* 0x000fea0003c00000 */
[----:B------:R0:W1:Y:S02]  /*2d580*/  SHFL.IDX P6, R14, R13, R12, R11 ;  /* 0x0000000c0d0e7389 */ /* 0x00006400000c000b */
[----:B01----:R-:W-:Y:S01]  /*2d590*/  ENDCOLLECTIVE ;  /* 0x000000000000791b */ /* 0x003fe20003800000 */
.L_x_6561:
        /* <DEDUP_REMOVED lines=27> */
.L_x_6562:
[----:B------:R-:W-:Y:S02]  /*2d750*/  IMAD.MOV.U32 R13, RZ, RZ, R0 ;  /* 0x000000ffff0d7224 */ /* 0x000fe400078e0000 */
[----:B------:R-:W-:-:S07]  /*2d760*/  IMAD.MOV.U32 R6, RZ, RZ, R14 ;  /* 0x000000ffff067224 */ /* 0x000fce00078e000e */
[----:B------:R-:W-:Y:S05]  /*2d770*/  WARPSYNC.COLLECTIVE R15, `(.L_x_6563) ;  /* 0x000000000f087348 */ /* 0x000fea0003c00000 */
[----:B------:R0:W1:Y:S02]  /*2d780*/  SHFL.IDX P6, R14, R13, R12, R11 ;  /* 0x0000000c0d0e7389 */ /* 0x00006400000c000b */
[----:B01----:R-:W-:Y:S01]  /*2d790*/  ENDCOLLECTIVE ;  /* 0x000000000000791b */ /* 0x003fe20003800000 */
.L_x_6563:
[----:B------:R-:W-:Y:S01]  /*2d7a0*/  IMAD.MOV.U32 R0, RZ, RZ, R14 ;  /* 0x000000ffff007224 */ /* 0x000fe200078e000e */
[----:B------:R-:W-:Y:S06]  /*2d7b0*/  BRA `(.L_x_6564) ;  /* 0xffffffb800487947 */ /* 0x000fec000383ffff */
.L_x_6479:
[----:B0-----:R0:W1:Y:S02]  /*2d7c0*/  SYNCS.PHASECHK.TRANS64.TRYWAIT P0, [R23+URZ+0x38820], R0 ;  /* 0x03882000170075a7 */ /* 0x001064000800017f */
[----:B-1----:R-:W-:Y:S05]  /*2d7d0*/  @!P0 NANOSLEEP.SYNCS 0x989680 ;  /* 0x009896800000895d */ /* 0x002fea0003900000 */
[----:B------:R-:W1:Y:S02]  /*2d7e0*/  @!P0 SYNCS.PHASECHK.TRANS64 P0, [R23+URZ+0x38820], R0 ;  /* 0x03882000170085a7 */ /* 0x000e64000800007f */
[----:B-1----:R-:W-:Y:S05]  /*2d7f0*/  @!P0 BRA `(.L_x_6479) ;  /* 0xfffffffc00f08947 */ /* 0x002fea000383ffff */
[----:B------:R-:W-:Y:S05]  /*2d800*/  BRA `(.L_x_6565) ;  /* 0xffffffb800e47947 */ /* 0x000fea000383ffff */
.L_x_6482:
[----:B0-----:R0:W1:Y:S02]  /*2d810*/  SYNCS.PHASECHK.TRANS64.TRYWAIT P0, [R17+URZ+0x38860], R0 ;  /* 0x03886000110075a7 */ /* 0x001064000800017f */
[----:B-1----:R-:W-:Y:S05]  /*2d820*/  @!P0 NANOSLEEP.SYNCS 0x989680 ;  /* 0x009896800000895d */ /* 0x002fea0003900000 */
[----:B------:R-:W1:Y:S02]  /*2d830*/  @!P0 SYNCS.PHASECHK.TRANS64 P0, [R17+URZ+0x38860], R0 ;  /* 0x03886000110085a7 */ /* 0x000e64000800007f */
[----:B-1----:R-:W-:Y:S05]  /*2d840*/  @!P0 BRA `(.L_x_6482) ;  /* 0xfffffffc00f08947 */ /* 0x002fea000383ffff */
[----:B------:R-:W-:Y:S05]  /*2d850*/  BRA `(.L_x_6566) ;  /* 0xffffffb800f47947 */ /* 0x000fea000383ffff */
.L_x_6483:
        /* <DEDUP_REMOVED lines=8> */
.L_x_6568:
[----:B------:R-:W-:Y:S05]  /*2d8e0*/  BSYNC B0 ;  /* 0x0000000000007941 */ /* 0x000fea0003800000 */
.L_x_6567:
        /* <DEDUP_REMOVED lines=15> */
.L_x_6569:
        /* <DEDUP_REMOVED lines=39> */
.L_x_6570:
[----:B------:R-:W-:Y:S02]  /*2dc50*/  IMAD.MOV.U32 R13, RZ, RZ, R5 ;  /* 0x000000ffff0d7224 */ /* 0x000fe400078e0005 */
[----:B------:R-:W-:-:S07]  /*2dc60*/  IMAD.MOV.U32 R3, RZ, RZ, R14 ;  /* 0x000000ffff037224 */ /* 0x000fce00078e000e */
[----:B------:R-:W-:Y:S05]  /*2dc70*/  WARPSYNC.COLLECTIVE R15, `(.L_x_6571) ;  /* 0x000000000f087348 */ /* 0x000fea0003c00000 */
[----:B------:R0:W1:Y:S02]  /*2dc80*/  SHFL.IDX P6, R14, R13, R12, R11 ;  /* 0x0000000c0d0e7389 */ /* 0x00006400000c000b */
[----:B01----:R-:W-:Y:S01]  /*2dc90*/  ENDCOLLECTIVE ;  /* 0x000000000000791b */ /* 0x003fe20003800000 */
.L_x_6571:
        /* <DEDUP_REMOVED lines=29> */
.L_x_6572:
[----:B------:R-:W-:Y:S02]  /*2de70*/  IMAD.MOV.U32 R13, RZ, RZ, R5 ;  /* 0x000000ffff0d7224 */ /* 0x000fe400078e0005 */
[----:B------:R-:W-:-:S07]  /*2de80*/  IMAD.MOV.U32 R7, RZ, RZ, R14 ;  /* 0x000000ffff077224 */ /* 0x000fce00078e000e */
[----:B------:R-:W-:Y:S05]  /*2de90*/  WARPSYNC.COLLECTIVE R15, `(.L_x_6573) ;  /* 0x000000000f087348 */ /* 0x000fea0003c00000 */
[----:B------:R0:W1:Y:S02]  /*2dea0*/  SHFL.IDX P6, R14, R13, R12, R11 ;  /* 0x0000000c0d0e7389 */ /* 0x00006400000c000b */
[----:B01----:R-:W-:Y:S01]  /*2deb0*/  ENDCOLLECTIVE ;  /* 0x000000000000791b */ /* 0x003fe20003800000 */
.L_x_6573:
        /* <DEDUP_REMOVED lines=29> */
.L_x_6574:
[----:B------:R-:W-:Y:S02]  /*2e090*/  IMAD.MOV.U32 R13, RZ, RZ, R5 ;  /* 0x000000ffff0d7224 */ /* 0x000fe400078e0005 */
[----:B------:R-:W-:-:S07]  /*2e0a0*/  IMAD.MOV.U32 R6, RZ, RZ, R14 ;  /* 0x000000ffff067224 */ /* 0x000fce00078e000e */
[----:B------:R-:W-:Y:S05]  /*2e0b0*/  WARPSYNC.COLLECTIVE R15, `(.L_x_6575) ;  /* 0x000000000f087348 */ /* 0x000fea0003c00000 */
[----:B------:R0:W1:Y:S02]  /*2e0c0*/  SHFL.IDX P6, R14, R13, R12, R11 ;  /* 0x0000000c0d0e7389 */ /* 0x00006400000c000b */
[----:B01----:R-:W-:Y:S01]  /*2e0d0*/  ENDCOLLECTIVE ;  /* 0x000000000000791b */ /* 0x003fe20003800000 */
.L_x_6575:
[----:B------:R-:W-:Y:S01]  /*2e0e0*/  IMAD.MOV.U32 R2, RZ, RZ, R14 ;  /* 0x000000ffff027224 */ /* 0x000fe200078e000e */
[----:B------:R-:W-:Y:S06]  /*2e0f0*/  BRA `(.L_x_6576) ;  /* 0xffffffb800887947 */ /* 0x000fec000383ffff */
.L_x_6490:
[----:B0-----:R0:W1:Y:S02]  /*2e100*/  SYNCS.PHASECHK.TRANS64.TRYWAIT P0, [R6+URZ+0x38840], R17 ;  /* 0x03884011060075a7 */ /* 0x001064000800017f */
[----:B-1----:R-:W-:Y:S05]  /*2e110*/  @!P0 NANOSLEEP.SYNCS 0x989680 ;  /* 0x009896800000895d */ /* 0x002fea0003900000 */
[----:B------:R-:W1:Y:S02]  /*2e120*/  @!P0 SYNCS.PHASECHK.TRANS64 P0, [R6+URZ+0x38840], R17 ;  /* 0x03884011060085a7 */ /* 0x000e64000800007f */
[----:B-1----:R-:W-:Y:S05]  /*2e130*/  @!P0 BRA `(.L_x_6490) ;  /* 0xfffffffc00f08947 */ /* 0x002fea000383ffff */
[----:B------:R-:W-:Y:S05]  /*2e140*/  BRA `(.L_x_6577) ;  /* 0xffffffc0001c7947 */ /* 0x000fea000383ffff */
.L_x_6491:
        /* <DEDUP_REMOVED lines=8> */
.L_x_6579:
[----:B------:R-:W-:Y:S05]  /*2e1d0*/  BSYNC B1 ;  /* 0x0000000000017941 */ /* 0x000fea0003800000 */
.L_x_6578:
        /* <DEDUP_REMOVED lines=9> */
.L_x_6580:
[----:B------:R-:W-:Y:S02]  /*2e270*/  IMAD.MOV.U32 R13, RZ, RZ, R27 ;  /* 0x000000ffff0d7224 */ /* 0x000fe400078e001b */
[----:B------:R-:W-:Y:S02]  /*2e280*/  IMAD.MOV.U32 R12, RZ, RZ, 0x1 ;  /* 0x00000001ff0c7424 */ /* 0x000fe400078e00ff */
[----:B------:R-:W-:-:S07]  /*2e290*/  IMAD.MOV.U32 R2, RZ, RZ, R14 ;  /* 0x000000ffff027224 */ /* 0x000fce00078e000e */
[----:B------:R-:W-:Y:S05]  /*2e2a0*/  WARPSYNC.COLLECTIVE R15, `(.L_x_6581) ;  /* 0x000000000f087348 */ /* 0x000fea0003c00000 */
[----:B------:R0:W1:Y:S02]  /*2e2b0*/  SHFL.IDX P6, R14, R13, R12, R11 ;  /* 0x0000000c0d0e7389 */ /* 0x00006400000c000b */
[----:B01----:R-:W-:Y:S01]  /*2e2c0*/  ENDCOLLECTIVE ;  /* 0x000000000000791b */ /* 0x003fe20003800000 */
.L_x_6581:
        /* <DEDUP_REMOVED lines=11> */
.L_x_6582:
[----:B------:R-:W-:Y:S02]  /*2e380*/  IMAD.MOV.U32 R13, RZ, RZ, R27 ;  /* 0x000000ffff0d7224 */ /* 0x000fe400078e001b */
[----:B------:R-:W-:Y:S02]  /*2e390*/  IMAD.MOV.U32 R12, RZ, RZ, 0x2 ;  /* 0x00000002ff0c7424 */ /* 0x000fe400078e00ff */
[----:B------:R-:W-:-:S07]  /*2e3a0*/  IMAD.MOV.U32 R2, RZ, RZ, R14 ;  /* 0x000000ffff027224 */ /* 0x000fce00078e000e */
[----:B------:R-:W-:Y:S05]  /*2e3b0*/  WARPSYNC.COLLECTIVE R15, `(.L_x_6583) ;  /* 0x000000000f087348 */ /* 0x000fea0003c00000 */
[----:B------:R0:W1:Y:S02]  /*2e3c0*/  SHFL.IDX P6, R14, R13, R12, R11 ;  /* 0x0000000c0d0e7389 */ /* 0x00006400000c000b */
[----:B01----:R-:W-:Y:S01]  /*2e3d0*/  ENDCOLLECTIVE ;  /* 0x000000000000791b */ /* 0x003fe20003800000 */
.L_x_6583:
        /* <DEDUP_REMOVED lines=11> */
.L_x_6584:
[----:B------:R-:W-:Y:S02]  /*2e490*/  IMAD.MOV.U32 R13, RZ, RZ, R27 ;  /* 0x000000ffff0d7224 */ /* 0x000fe400078e001b */
[----:B------:R-:W-:Y:S02]  /*2e4a0*/  IMAD.MOV.U32 R12, RZ, RZ, 0x3 ;  /* 0x00000003ff0c7424 */ /* 0x000fe400078e00ff */
[----:B------:R-:W-:-:S07]  /*2e4b0*/  IMAD.MOV.U32 R2, RZ, RZ, R14 ;  /* 0x000000ffff027224 */ /* 0x000fce00078e000e */
[----:B------:R-:W-:Y:S05]  /*2e4c0*/  WARPSYNC.COLLECTIVE R15, `(.L_x_6585) ;  /* 0x000000000f087348 */ /* 0x000fea0003c00000 */
[----:B------:R0:W1:Y:S02]  /*2e4d0*/  SHFL.IDX P6, R14, R13, R12, R11 ;  /* 0x0000000c0d0e7389 */ /* 0x00006400000c000b */
[----:B01----:R-:W-:Y:S01]  /*2e4e0*/  ENDCOLLECTIVE ;  /* 0x000000000000791b */ /* 0x003fe20003800000 */
.L_x_6585:
        /* <DEDUP_REMOVED lines=11> */
.L_x_6586:
[----:B------:R-:W-:Y:S01]  /*2e5a0*/  IMAD.MOV.U32 R2, RZ, RZ, R14 ;  /* 0x000000ffff027224 */ /* 0x000fe200078e000e */
[----:B------:R-:W-:Y:S06]  /*2e5b0*/  BRA `(.L_x_6587) ;  /* 0xffffffbc00ac7947 */ /* 0x000fec000383ffff */
.L_x_6496:
[----:B---3--:R3:W4:Y:S02]  /*2e5c0*/  SYNCS.PHASECHK.TRANS64.TRYWAIT P0, [R6+URZ+0x38860], R17 ;  /* 0x03886011060075a7 */ /* 0x008724000800017f */
[----:B----4-:R-:W-:Y:S05]  /*2e5d0*/  @!P0 NANOSLEEP.SYNCS 0x989680 ;  /* 0x009896800000895d */ /* 0x010fea0003900000 */
[----:B------:R-:W4:Y:S02]  /*2e5e0*/  @!P0 SYNCS.PHASECHK.TRANS64 P0, [R6+URZ+0x38860], R17 ;  /* 0x03886011060085a7 */ /* 0x000f24000800007f */
[----:B----4-:R-:W-:Y:S05]  /*2e5f0*/  @!P0 BRA `(.L_x_6496) ;  /* 0xfffffffc00f08947 */ /* 0x010fea000383ffff */
[----:B------:R-:W-:Y:S05]  /*2e600*/  BRA `(.L_x_6588) ;  /* 0xffffffbc00fc7947 */ /* 0x000fea000383ffff */
.L_x_6497:
        /* <DEDUP_REMOVED lines=8> */
.L_x_6590:
[----:B------:R-:W-:Y:S05]  /*2e690*/  BSYNC B1 ;  /* 0x0000000000017941 */ /* 0x000fea0003800000 */
.L_x_6589:
        /* <DEDUP_REMOVED lines=13> */
.L_x_6591:
        /* <DEDUP_REMOVED lines=17> */
.L_x_6592:
        /* <DEDUP_REMOVED lines=16> */
.L_x_6593:
        /* <DEDUP_REMOVED lines=19> */
.L_x_6594:
        /* <DEDUP_REMOVED lines=14> */
.L_x_6595:
        /* <DEDUP_REMOVED lines=16> */
.L_x_6596:
        /* <DEDUP_REMOVED lines=14> */
.L_x_6597:
[----:B------:R-:W-:Y:S05]  /*2ed70*/  BRA `(.L_x_6598) ;  /* 0xffffffbc00687947 */ /* 0x000fea000383ffff */
.L_x_6505:
        /* <DEDUP_REMOVED lines=8> */
.L_x_6600:
[----:B------:R-:W-:Y:S05]  /*2ee00*/  BSYNC B0 ;  /* 0x0000000000007941 */ /* 0x000fea0003800000 */
.L_x_6599:
        /* <DEDUP_REMOVED lines=9> */
.L_x_6601:
        /* <DEDUP_REMOVED lines=18> */
.L_x_6602:
[----:B------:R-:W-:Y:S01]  /*2efc0*/  IMAD.MOV.U32 R12, RZ, RZ, 0x2 ;  /* 0x00000002ff0c7424 */ /* 0x000fe200078e00ff */
[----:B------:R-:W-:-:S05]  /*2efd0*/  SEL R4, R14, RZ, P1 ;  /* 0x000000ff0e047207 */ /* 0x000fca0000800000 */
[----:B------:R-:W-:-:S04]  /*2efe0*/  IMAD.IADD R4, R17, 0x1, R4 ;  /* 0x0000000111047824 */ /* 0x000fc800078e0204 */
[----:B------:R-:W-:-:S07]  /*2eff0*/  IMAD.MOV.U32 R13, RZ, RZ, R4 ;  /* 0x000000ffff0d7224 */ /* 0x000fce00078e0004 */
[----:B------:R-:W-:Y:S05]  /*2f000*/  WARPSYNC.COLLECTIVE R15, `(.L_x_6603) ;  /* 0x000000000f087348 */ /* 0x000fea0003c00000 */
[----:B------:R0:W1:Y:S02]  /*2f010*/  SHFL.UP P6, R14, R13, R12, R11 ;  /* 0x0400000c0d0e7389 */ /* 0x00006400000c000b */
[----:B01----:R-:W-:Y:S01]  /*2f020*/  ENDCOLLECTIVE ;  /* 0x000000000000791b */ /* 0x003fe20003800000 */
.L_x_6603:
[----:B------:R-:W-:Y:S01]  /*2f030*/  IMAD.MOV.U32 R12, RZ, RZ, 0x4 ;  /* 0x00000004ff0c7424 */ /* 0x000fe200078e00ff */
[----:B------:R-:W-:-:S05]  /*2f040*/  SEL R3, R14, RZ, P2 ;  /* 0x000000ff0e037207 */ /* 0x000fca0001000000 */
[----:B------:R-:W-:-:S04]  /*2f050*/  IMAD.IADD R6, R4, 0x1, R3 ;  /* 0x0000000104067824 */ /* 0x000fc800078e0203 */
[----:B------:R-:W-:-:S07]  /*2f060*/  IMAD.MOV.U32 R13, RZ, RZ, R6 ;  /* 0x000000ffff0d7224 */ /* 0x000fce00078e0006 */
[----:B------:R-:W-:Y:S05]  /*2f070*/  WARPSYNC.COLLECTIVE R15, `(.L_x_6604) ;  /* 0x000000000f087348 */ /* 0x000fea0003c00000 */
[----:B------:R0:W1:Y:S02]  /*2f080*/  SHFL.UP P6, R14, R13, R12, R11 ;  /* 0x0400000c0d0e7389 */ /* 0x00006400000c000b */
[----:B01----:R-:W-:Y:S01]  /*2f090*/  ENDCOLLECTIVE ;  /* 0x000000000000791b */ /* 0x003fe20003800000 */
.L_x_6604:
[----:B------:R-:W-:Y:S01]  /*2f0a0*/  IMAD.MOV.U32 R12, RZ, RZ, 0x8 ;  /* 0x00000008ff0c7424 */ /* 0x000fe200078e00ff */
[----:B------:R-:W-:-:S05]  /*2f0b0*/  SEL R3, R14, RZ, P3 ;  /* 0x000000ff0e037207 */ /* 0x000fca0001800000 */
[----:B------:R-:W-:-:S04]  /*2f0c0*/  IMAD.IADD R2, R6, 0x1, R3 ;  /* 0x0000000106027824 */ /* 0x000fc800078e0203 */
[----:B------:R-:W-:-:S07]  /*2f0d0*/  IMAD.MOV.U32 R13, RZ, RZ, R2 ;  /* 0x000000ffff0d7224 */ /* 0x000fce00078e0002 */
[----:B------:R-:W-:Y:S05]  /*2f0e0*/  WARPSYNC.COLLECTIVE R15, `(.L_x_6605) ;  /* 0x000000000f087348 */ /* 0x000fea0003c00000 */
[----:B------:R0:W1:Y:S02]  /*2f0f0*/  SHFL.UP P6, R14, R13, R12, R11 ;  /* 0x0400000c0d0e7389 */ /* 0x00006400000c000b */
[----:B01----:R-:W-:Y:S01]  /*2f100*/  ENDCOLLECTIVE ;  /* 0x000000000000791b */ /* 0x003fe20003800000 */
.L_x_6605:
[----:B------:R-:W-:Y:S01]  /*2f110*/  IMAD.MOV.U32 R12, RZ, RZ, 0x10 ;  /* 0x00000010ff0c7424 */ /* 0x000fe200078e00ff */
[----:B------:R-:W-:-:S05]  /*2f120*/  SEL R3, R14, RZ, P4 ;  /* 0x000000ff0e037207 */ /* 0x000fca0002000000 */
[----:B------:R-:W-:-:S04]  /*2f130*/  IMAD.IADD R3, R2, 0x1, R3 ;  /* 0x0000000102037824 */ /* 0x000fc800078e0203 */
[----:B------:R-:W-:-:S07]  /*2f140*/  IMAD.MOV.U32 R13, RZ, RZ, R3 ;  /* 0x000000ffff0d7224 */ /* 0x000fce00078e0003 */
[----:B------:R-:W-:Y:S05]  /*2f150*/  WARPSYNC.COLLECTIVE R15, `(.L_x_6606) ;  /* 0x000000000f087348 */ /* 0x000fea0003c00000 */
[----:B------:R0:W1:Y:S02]  /*2f160*/  SHFL.UP P6, R14, R13, R12, R11 ;  /* 0x0400000c0d0e7389 */ /* 0x00006400000c000b */
[----:B01----:R-:W-:Y:S01]  /*2f170*/  ENDCOLLECTIVE ;  /* 0x000000000000791b */ /* 0x003fe20003800000 */
.L_x_6606:
        /* <DEDUP_REMOVED lines=8> */
.L_x_6607:
[----:B------:R-:W-:Y:S05]  /*2f200*/  BRA `(.L_x_6608) ;  /* 0xffffffbc00fc7947 */ /* 0x000fea000383ffff */
.L_x_6510:
        /* <DEDUP_REMOVED lines=8> */
.L_x_6610:
[----:B------:R-:W-:Y:S05]  /*2f290*/  BSYNC B0 ;  /* 0x0000000000007941 */ /* 0x000fea0003800000 */
.L_x_6609:
        /* <DEDUP_REMOVED lines=8> */
.L_x_6611:
[----:B------:R-:W-:Y:S01]  /*2f320*/  IMAD.MOV.U32 R12, RZ, RZ, 0x4 ;  /* 0x00000004ff0c7424 */ /* 0x000fe200078e00ff */
[----:B------:R-:W-:-:S05]  /*2f330*/  SEL R2, R14, RZ, P2 ;  /* 0x000000ff0e027207 */ /* 0x000fca0001000000 */
[----:B------:R-:W-:-:S04]  /*2f340*/  IMAD.IADD R2, R13, 0x1, R2 ;  /* 0x000000010d027824 */ /* 0x000fc800078e0202 */
[----:B------:R-:W-:-:S07]  /*2f350*/  IMAD.MOV.U32 R13, RZ, RZ, R2 ;  /* 0x000000ffff0d7224 */ /* 0x000fce00078e0002 */
[----:B------:R-:W-:Y:S05]  /*2f360*/  WARPSYNC.COLLECTIVE R15, `(.L_x_6612) ;  /* 0x000000000f087348 */ /* 0x000fea0003c00000 */
[----:B------:R0:W1:Y:S02]  /*2f370*/  SHFL.UP P6, R14, R13, R12, R11 ;  /* 0x0400000c0d0e7389 */ /* 0x00006400000c000b */
[----:B01----:R-:W-:Y:S01]  /*2f380*/  ENDCOLLECTIVE ;  /* 0x000000000000791b */ /* 0x003fe20003800000 */
.L_x_6612:
[----:B------:R-:W-:Y:S01]  /*2f390*/  IMAD.MOV.U32 R12, RZ, RZ, 0x8 ;  /* 0x00000008ff0c7424 */ /* 0x000fe200078e00ff */
[----:B------:R-:W-:-:S05]  /*2f3a0*/  SEL R3, R14, RZ, P3 ;  /* 0x000000ff0e037207 */ /* 0x000fca0001800000 */
[----:B------:R-:W-:-:S04]  /*2f3b0*/  IMAD.IADD R3, R2, 0x1, R3 ;  /* 0x0000000102037824 */ /* 0x000fc800078e0203 */
[----:B------:R-:W-:-:S07]  /*2f3c0*/  IMAD.MOV.U32 R13, RZ, RZ, R3 ;  /* 0x000000ffff0d7224 */ /* 0x000fce00078e0003 */
[----:B------:R-:W-:Y:S05]  /*2f3d0*/  WARPSYNC.COLLECTIVE R15, `(.L_x_6613) ;  /* 0x000000000f087348 */ /* 0x000fea0003c00000 */
[----:B------:R0:W1:Y:S02]  /*2f3e0*/  SHFL.UP P6, R14, R13, R12, R11 ;  /* 0x0400000c0d0e7389 */ /* 0x00006400000c000b */
[----:B01----:R-:W-:Y:S01]  /*2f3f0*/  ENDCOLLECTIVE ;  /* 0x000000000000791b */ /* 0x003fe20003800000 */
.L_x_6613:
[----:B------:R-:W-:Y:S01]  /*2f400*/  IMAD.MOV.U32 R12, RZ, RZ, 0x10 ;  /* 0x00000010ff0c7424 */ /* 0x000fe200078e00ff */
[----:B------:R-:W-:-:S05]  /*2f410*/  SEL R4, R14, RZ, P4 ;  /* 0x000000ff0e047207 */ /* 0x000fca0002000000 */
[----:B------:R-:W-:-:S04]  /*2f420*/  IMAD.IADD R4, R3, 0x1, R4 ;  /* 0x0000000103047824 */ /* 0x000fc800078e0204 */
[----:B------:R-:W-:-:S07]  /*2f430*/  IMAD.MOV.U32 R13, RZ, RZ, R4 ;  /* 0x000000ffff0d7224 */ /* 0x000fce00078e0004 */
[----:B------:R-:W-:Y:S05]  /*2f440*/  WARPSYNC.COLLECTIVE R15, `(.L_x_6614) ;  /* 0x000000000f087348 */ /* 0x000fea0003c00000 */
[----:B------:R0:W1:Y:S02]  /*2f450*/  SHFL.UP P6, R14, R13, R12, R11 ;  /* 0x0400000c0d0e7389 */ /* 0x00006400000c000b */
[----:B01----:R-:W-:Y:S01]  /*2f460*/  ENDCOLLECTIVE ;  /* 0x000000000000791b */ /* 0x003fe20003800000 */
.L_x_6614:
        /* <DEDUP_REMOVED lines=8> */
.L_x_6615:
[----:B------:R-:W-:Y:S05]  /*2f4f0*/  BRA `(.L_x_6616) ;  /* 0xffffffbc00dc7947 */ /* 0x000fea000383ffff */
.L_x_6512:
[----:B------:R-:W-:Y:S01]  /*2f500*/  BSSY B0, `(.L_x_6617) ;  /* 0x0000006000007945 */ /* 0x000fe20003800000 */
[----:B------:R-:W-:Y:S01]  /*2f510*/  PLOP3.LUT P6, PT, P6, PT, PT, 0x8, 0x0 ;  /* 0x000000000000781c */ /* 0x000fe200037ce170 */
[----:B------:R-:W-:-:S12]  /*2f520*/  IMAD.MOV.U32 R15, RZ, RZ, -0x1 ;  /* 0xffffffffff0f7424 */ /* 0x000fd800078e00ff */
[----:B01----:R-:W-:Y:S05]  /*2f530*/  WARPSYNC.COLLECTIVE R15, `(.L_x_6618) ;  /* 0x000000000f087348 */ /* 0x003fea0003c00000 */
[----:B------:R-:W-:Y:S01]  /*2f540*/  VOTE.ANY R14, PT, P6 ;  /* 0x00000000000e7806 */ /* 0x000fe200030e0100 */
[----:B01----:R-:W-:Y:S06]  /*2f550*/  ENDCOLLECTIVE ;  /* 0x000000000000791b */ /* 0x003fec0003800000 */
.L_x_6618:
[----:B------:R-:W-:Y:S05]  /*2f560*/  BSYNC B0 ;  /* 0x0000000000007941 */ /* 0x000fea0003800000 */
.L_x_6617:
        /* <DEDUP_REMOVED lines=9> */
.L_x_6619:
[----:B------:R-:W-:Y:S01]  /*2f600*/  IMAD.MOV.U32 R17, RZ, RZ, R14 ;  /* 0x000000ffff117224 */ /* 0x000fe200078e000e */
[----:B------:R-:W-:Y:S06]  /*2f610*/  BRA `(.L_x_6620) ;  /* 0xffffffbc00cc7947 */ /* 0x000fec000383ffff */
.L_x_6514:
[----:B------:R-:W-:Y:S01]  /*2f620*/  BSSY B0, `(.L_x_6621) ;  /* 0x0000007000007945 */ /* 0x000fe20003800000 */
[----:B------:R-:W-:Y:S02]  /*2f630*/  IMAD.MOV.U32 R13, RZ, RZ, R2 ;  /* 0x000000ffff0d7224 */ /* 0x000fe400078e0002 */
[----:B------:R-:W-:Y:S02]  /*2f640*/  IMAD.MOV.U32 R11, RZ, RZ, 0x1f ;  /* 0x0000001fff0b7424 */ /* 0x000fe400078e00ff */
[----:B------:R-:W-:-:S07]  /*2f650*/  IMAD.MOV.U32 R15, RZ, RZ, -0x1 ;  /* 0xffffffffff0f7424 */ /* 0x000fce00078e00ff */
[----:B0123--:R-:W-:Y:S05]  /*2f660*/  WARPSYNC.COLLECTIVE R15, `(.L_x_6622) ;  /* 0x000000000f087348 */ /* 0x00ffea0003c00000 */
[----:B------:R4:W0:Y:S02]  /*2f670*/  SHFL.IDX P6, R14, R13, R12, R11 ;  /* 0x0000000c0d0e7389 */ /* 0x00082400000c000b */
[----:B01234-:R-:W-:Y:S01]  /*2f680*/  ENDCOLLECTIVE ;  /* 0x000000000000791b */ /* 0x01ffe20003800000 */
.L_x_6622:
[----:B------:R-:W-:Y:S05]  /*2f690*/  BSYNC B0 ;  /* 0x0000000000007941 */ /* 0x000fea0003800000 */
.L_x_6621:
[----:B------:R-:W-:Y:S05]  /*2f6a0*/  BRA `(.L_x_6513) ;  /* 0xffffffbc00c47947 */ /* 0x000fea000383ffff */
.L_x_6518:
[----:B0-----:R0:W1:Y:S02]  /*2f6b0*/  SYNCS.PHASECHK.TRANS64.TRYWAIT P0, [R7+URZ+0x38820], R0 ;  /* 0x03882000070075a7 */ /* 0x001064000800017f */
[----:B-1----:R-:W-:Y:S05]  /*2f6c0*/  @!P0 NANOSLEEP.SYNCS 0x989680 ;  /* 0x009896800000895d */ /* 0x002fea0003900000 */
[----:B------:R-:W1:Y:S02]  /*2f6d0*/  @!P0 SYNCS.PHASECHK.TRANS64 P0, [R7+URZ+0x38820], R0 ;  /* 0x03882000070085a7 */ /* 0x000e64000800007f */
[----:B-1----:R-:W-:Y:S05]  /*2f6e0*/  @!P0 BRA `(.L_x_6518) ;  /* 0xfffffffc00f08947 */ /* 0x002fea000383ffff */
[----:B------:R-:W-:Y:S05]  /*2f6f0*/  BRA `(.L_x_6623) ;  /* 0xffffffc4003c7947 */ /* 0x000fea000383ffff */
.L_x_6519:
        /* <DEDUP_REMOVED lines=11> */
.L_x_6625:
[----:B------:R-:W-:Y:S05]  /*2f7b0*/  BSYNC B0 ;  /* 0x0000000000007941 */ /* 0x000fea0003800000 */
.L_x_6624:
[----:B------:R-:W-:Y:S05]  /*2f7c0*/  BRA `(.L_x_6626) ;  /* 0xffffffc400247947 */ /* 0x000fea000383ffff */
.L_x_6522:
[----:B------:R-:W-:Y:S01]  /*2f7d0*/  BSSY B1, `(.L_x_6627) ;  /* 0x0000006000017945 */ /* 0x000fe20003800000 */
[----:B------:R-:W-:-:S07]  /*2f7e0*/  IMAD.MOV.U32 R15, RZ, RZ, -0x1 ;  /* 0xffffffffff0f7424 */ /* 0x000fce00078e00ff */
[----:B0-234-:R-:W-:Y:S05]  /*2f7f0*/  WARPSYNC.COLLECTIVE R15, `(.L_x_6628) ;  /* 0x000000000f0c7348 */ /* 0x01dfea0003c00000 */
[----:B------:R-:W-:Y:S02]  /*2f800*/  ELECT P6, UR62, PT ;  /* 0x00000000003e782f */ /* 0x000fe400038c0000 */
[----:B------:R-:W-:Y:S01]  /*2f810*/  MOV R14, UR62 ;  /* 0x0000003e000e7c02 */ /* 0x000fe20008000f00 */
[----:B0-234-:R-:W-:Y:S10]  /*2f820*/  ENDCOLLECTIVE ;  /* 0x000000000000791b */ /* 0x01dff40003800000 */
.L_x_6628:
[----:B------:R-:W-:Y:S05]  /*2f830*/  BSYNC B1 ;  /* 0x0000000000017941 */ /* 0x000fea0003800000 */
.L_x_6627:
[----:B------:R-:W-:Y:S05]  /*2f840*/  BRA `(.L_x_6629) ;  /* 0xffffffc4001c7947 */ /* 0x000fea000383ffff */
.L_x_6524:
[----:B0-----:R0:W1:Y:S02]  /*2f850*/  SYNCS.PHASECHK.TRANS64.TRYWAIT P1, [R5+URZ+0x38840], R0 ;  /* 0x03884000050075a7 */ /* 0x001064000802017f */
[----:B-1----:R-:W-:Y:S05]  /*2f860*/  @!P1 NANOSLEEP.SYNCS 0x989680 ;  /* 0x009896800000995d */ /* 0x002fea0003900000 */
[----:B------:R-:W1:Y:S02]  /*2f870*/  @!P1 SYNCS.PHASECHK.TRANS64 P1, [R5+URZ+0x38840], R0 ;  /* 0x03884000050095a7 */ /* 0x000e64000802007f */
[----:B-1----:R-:W-:Y:S05]  /*2f880*/  @!P1 BRA `(.L_x_6524) ;  /* 0xfffffffc00f09947 */ /* 0x002fea000383ffff */
[----:B------:R-:W-:Y:S05]  /*2f890*/  BRA `(.L_x_6630) ;  /* 0xffffffc4003c7947 */ /* 0x000fea000383ffff */
.L_x_6526:
[----:B-1----:R1:W0:Y:S02]  /*2f8a0*/  SYNCS.PHASECHK.TRANS64.TRYWAIT P1, [R3+URZ+0x38840], R2 ;  /* 0x03884002030075a7 */ /* 0x002224000802017f */
[----:B0-----:R-:W-:Y:S05]  /*2f8b0*/  @!P1 NANOSLEEP.SYNCS 0x989680 ;  /* 0x009896800000995d */ /* 0x001fea0003900000 */
[----:B------:R-:W0:Y:S02]  /*2f8c0*/  @!P1 SYNCS.PHASECHK.TRANS64 P1, [R3+URZ+0x38840], R2 ;  /* 0x03884002030095a7 */ /* 0x000e24000802007f */
[----:B0-----:R-:W-:Y:S05]  /*2f8d0*/  @!P1 BRA `(.L_x_6526) ;  /* 0xfffffffc00f09947 */ /* 0x001fea000383ffff */
[----:B------:R-:W-:Y:S05]  /*2f8e0*/  BRA `(.L_x_6631) ;  /* 0xffffffc400487947 */ /* 0x000fea000383ffff */
.L_x_6528:
[----:B------:R0:W0:Y:S02]  /*2f8f0*/  SYNCS.PHASECHK.TRANS64.TRYWAIT P1, [R5+URZ+0x38860], R0 ;  /* 0x03886000050075a7 */ /* 0x000024000802017f */
[----:B0-----:R-:W-:Y:S05]  /*2f900*/  @!P1 NANOSLEEP.SYNCS 0x989680 ;  /* 0x009896800000995d */ /* 0x001fea0003900000 */
[----:B------:R-:W0:Y:S02]  /*2f910*/  @!P1 SYNCS.PHASECHK.TRANS64 P1, [R5+URZ+0x38860], R0 ;  /* 0x03886000050095a7 */ /* 0x000e24000802007f */
[----:B0-----:R-:W-:Y:S05]  /*2f920*/  @!P1 BRA `(.L_x_6528) ;  /* 0xfffffffc00f09947 */ /* 0x001fea000383ffff */
[----:B------:R-:W-:Y:S05]  /*2f930*/  BRA `(.L_x_6632) ;  /* 0xffffffc400447947 */ /* 0x000fea000383ffff */
        .type           $_ZN7cutlass13device_kernelIN5flash11enable_sm90INS1_16FlashAttnFwdSm90INS1_25CollectiveMainloopFwdSm90ILi2EN4cute5tupleIJNS5_1CILi1EEES8_S8_EEENS6_IJNS7_ILi64EEESA_SA_EEELi512ENS_10bfloat16_tEfNS_4arch4Sm90ELb0ELb1ELb1ELb1ELb1ELb0ELb1ELb0ELb0ELb1ELb0ELb0EEENS1_21CollectiveEpilogueFwdINS6_IJSA_NS7_ILi512EEESA_EEES9_SC_SE_Li256ELb1ELb1ELb0ELb0EEENS1_36VarlenDynamicPersistentTileSchedulerILi64ELi64ELi256ELi128ELb0ELb1ELb1ELb1ELb0ELb1EEEEEEEEEvNT_6ParamsE$_ZZN5flash25CollectiveMainloopFwdSm90ILi2EN4cute5tupleIJNS1_1CILi1EEES4_S4_EEENS2_IJNS3_ILi64EEES6_S6_EEELi512EN7cutlass10bfloat16_tEfNS8_4arch4Sm90ELb0ELb1ELb1ELb1ELb1ELb0ELb1ELb0ELb0ELb1ELb0ELb0EE3mmaINS_16FlashAttnFwdSm90ISC_NS_21CollectiveEpilogueFwdINS2_IJS6_NS3_ILi512EEES6_EEES5_S9_SB_Li256ELb1ELb1ELb0ELb0EEENS_36VarlenDynamicPersistentTileSchedulerILi64ELi64ELi256ELi128ELb0ELb1ELb1ELb1ELb0ELb1EEEE13SharedStorageENS1_6TensorINS1_11ArrayEngineIfLm128EEENS1_6LayoutINS2_IJNS2_IJNS3_ILi2EEESR_NS3_ILi32EEEEEES4_S4_EEENS2_IJNS2_IJS4_SR_NS3_ILi4EEEEEENS3_ILi0EEESX_EEEEEEENS_7SoftmaxILi2ELi0EEEEEbRKNSC_6ParamsENS8_13PipelineAsyncILi2EEES17_RNS8_13PipelineStateILj2EEERT0_RT1_iRiRKNS_16SeqlenInfoQKNewKILb1ELb0EEENS2_IJiiiiEEERT_ENKUliT_T0_T1_E_clIZSD_ISM_S10_S12_EbS15_S17_S17_S1A_S1C_S1E_iS1F_S1J_S1K_S1M_EUlRS1N_iE1_NS3_ILb0EEENS3_ILb1EEEEEDaiS1N_S1O_S1P_,@function
        .size           $_ZN7cutlass13device_kernelIN5flash11enable_sm90INS1_16FlashAttnFwdSm90INS1_25CollectiveMainloopFwdSm90ILi2EN4cute5tupleIJNS5_1CILi1EEES8_S8_EEENS6_IJNS7_ILi64EEESA_SA_EEELi512ENS_10bfloat16_tEfNS_4arch4Sm90ELb0ELb1ELb1ELb1ELb1ELb0ELb1ELb0ELb0ELb1ELb0ELb0EEENS1_21CollectiveEpilogueFwdINS6_IJSA_NS7_ILi512EEESA_EEES9_SC_SE_Li256ELb1ELb1ELb0ELb0EEENS1_36VarlenDynamicPersistentTileSchedulerILi64ELi64ELi256ELi128ELb0ELb1ELb1ELb1ELb0ELb1EEEEEEEEEvNT_6ParamsE$_ZZN5flash25CollectiveMainloopFwdSm90ILi2EN4cute5tupleIJNS1_1CILi1EEES4_S4_EEENS2_IJNS3_ILi64EEES6_S6_EEELi512EN7cutlass10bfloat16_tEfNS8_4arch4Sm90ELb0ELb1ELb1ELb1ELb1ELb0ELb1ELb0ELb0ELb1ELb0ELb0EE3mmaINS_16FlashAttnFwdSm90ISC_NS_21CollectiveEpilogueFwdINS2_IJS6_NS3_ILi512EEES6_EEES5_S9_SB_Li256ELb1ELb1ELb0ELb0EEENS_36VarlenDynamicPersistentTileSchedulerILi64ELi64ELi256ELi128ELb0ELb1ELb1ELb1ELb0ELb1EEEE13SharedStorageENS1_6TensorINS1_11ArrayEngineIfLm128EEENS1_6LayoutINS2_IJNS2_IJNS3_ILi2EEESR_NS3_ILi32EEEEEES4_S4_EEENS2_IJNS2_IJS4_SR_NS3_ILi4EEEEEENS3_ILi0EEESX_EEEEEEENS_7SoftmaxILi2ELi0EEEEEbRKNSC_6ParamsENS8_13PipelineAsyncILi2EEES17_RNS8_13PipelineStateILj2EEERT0_RT1_iRiRKNS_16SeqlenInfoQKNewKILb1ELb0EEENS2_IJiiiiEEERT_ENKUliT_T0_T1_E_clIZSD_ISM_S10_S12_EbS15_S17_S17_S1A_S1C_S1E_iS1F_S1J_S1K_S1M_EUlRS1N_iE1_NS3_ILb0EEENS3_ILb1EEEEEDaiS1N_S1O_S1P_,(.L_x_15653 - $_ZN7cutlass13device_kernelIN5flash11enable_sm90INS1_16FlashAttnFwdSm90INS1_25CollectiveMainloopFwdSm90ILi2EN4cute5tupleIJNS5_1CILi1EEES8_S8_EEENS6_IJNS7_ILi64EEESA_SA_EEELi512ENS_10bfloat16_tEfNS_4arch4Sm90ELb0ELb1ELb1ELb1ELb1ELb0ELb1ELb0ELb0ELb1ELb0ELb0EEENS1_21CollectiveEpilogueFwdINS6_IJSA_NS7_ILi512EEESA_EEES9_SC_SE_Li256ELb1ELb1ELb0ELb0EEENS1_36VarlenDynamicPersistentTileSchedulerILi64ELi64ELi256ELi128ELb0ELb1ELb1ELb1ELb0ELb1EEEEEEEEEvNT_6ParamsE$_ZZN5flash25CollectiveMainloopFwdSm90ILi2EN4cute5tupleIJNS1_1CILi1EEES4_S4_EEENS2_IJNS3_ILi64EEES6_S6_EEELi512EN7cutlass10bfloat16_tEfNS8_4arch4Sm90ELb0ELb1ELb1ELb1ELb1ELb0ELb1ELb0ELb0ELb1ELb0ELb0EE3mmaINS_16FlashAttnFwdSm90ISC_NS_21CollectiveEpilogueFwdINS2_IJS6_NS3_ILi512EEES6_EEES5_S9_SB_Li256ELb1ELb1ELb0ELb0EEENS_36VarlenDynamicPersistentTileSchedulerILi64ELi64ELi256ELi128ELb0ELb1ELb1ELb1ELb0ELb1EEEE13SharedStorageENS1_6TensorINS1_11ArrayEngineIfLm128EEENS1_6LayoutINS2_IJNS2_IJNS3_ILi2EEESR_NS3_ILi32EEEEEES4_S4_EEENS2_IJNS2_IJS4_SR_NS3_ILi4EEEEEENS3_ILi0EEESX_EEEEEEENS_7SoftmaxILi2ELi0EEEEEbRKNSC_6ParamsENS8_13PipelineAsyncILi2EEES17_RNS8_13PipelineStateILj2EEERT0_RT1_iRiRKNS_16SeqlenInfoQKNewKILb1ELb0EEENS2_IJiiiiEEERT_ENKUliT_T0_T1_E_clIZSD_ISM_S10_S12_EbS15_S17_S17_S1A_S1C_S1E_iS1F_S1J_S1K_S1M_EUlRS1N_iE1_NS3_ILb0EEENS3_ILb1EEEEEDaiS1N_S1O_S1P_)
$_ZN7cutlass13device_kernelIN5flash11enable_sm90INS1_16FlashAttnFwdSm90INS1_25CollectiveMainloopFwdSm90ILi2EN4cute5tupleIJNS5_1CILi1EEES8_S8_EEENS6_IJNS7_ILi64EEESA_SA_EEELi512ENS_10bfloat16_tEfNS_4arch4Sm90ELb0ELb1ELb1ELb1ELb1ELb0ELb1ELb0ELb0ELb1ELb0ELb0EEENS1_21CollectiveEpilogueFwdINS6_IJSA_NS7_ILi512EEESA_EEES9_SC_SE_Li256ELb1ELb1ELb0ELb0EEENS1_36VarlenDynamicPersistentTileSchedulerILi64ELi64ELi256ELi128ELb0ELb1ELb1ELb1ELb0ELb1EEEEEEEEEvNT_6ParamsE$_ZZN5flash25CollectiveMainloopFwdSm90ILi2EN4cute5tupleIJNS1_1CILi1EEES4_S4_EEENS2_IJNS3_ILi64EEES6_S6_EEELi512EN7cutlass10bfloat16_tEfNS8_4arch4Sm90ELb0ELb1ELb1ELb1ELb1ELb0ELb1ELb0ELb0ELb1ELb0ELb0EE3mmaINS_16FlashAttnFwdSm90ISC_NS_21CollectiveEpilogueFwdINS2_IJS6_NS3_ILi512EEES6_EEES5_S9_SB_Li256ELb1ELb1ELb0ELb0EEENS_36VarlenDynamicPersistentTileSchedulerILi64ELi64ELi256ELi128ELb0ELb1ELb1ELb1ELb0ELb1EEEE13SharedStorageENS1_6TensorINS1_11ArrayEngineIfLm128EEENS1_6LayoutINS2_IJNS2_IJNS3_ILi2EEESR_NS3_ILi32EEEEEES4_S4_EEENS2_IJNS2_IJS4_SR_NS3_ILi4EEEEEENS3_ILi0EEESX_EEEEEEENS_7SoftmaxILi2ELi0EEEEEbRKNSC_6ParamsENS8_13PipelineAsyncILi2EEES17_RNS8_13PipelineStateILj2EEERT0_RT1_iRiRKNS_16SeqlenInfoQKNewKILb1ELb0EEENS2_IJiiiiEEERT_ENKUliT_T0_T1_E_clIZSD_ISM_S10_S12_EbS15_S17_S17_S1A_S1C_S1E_iS1F_S1J_S1K_S1M_EUlRS1N_iE1_NS3_ILb0EEENS3_ILb1EEEEEDaiS1N_S1O_S1P_:
        /* <DEDUP_REMOVED lines=48> */
.L_x_6634:
[----:B------:R-:W-:Y:S05]  /*2fc40*/  BSYNC B2 ;  /* 0x0000000000027941 */ /* 0x000fea0003800000 */
.L_x_6633:
        /* <DEDUP_REMOVED lines=17> */
.L_x_6636:
[----:B------:R-:W-:Y:S05]  /*2fd60*/  BSYNC B2 ;  /* 0x0000000000027941 */ /* 0x000fea0003800000 */
.L_x_6635:
        /* <DEDUP_REMOVED lines=10> */
.L_x_6638:
[----:B------:R-:W-:Y:S05]  /*2fe10*/  BSYNC B2 ;  /* 0x0000000000027941 */ /* 0x000fea0003800000 */
.L_x_6637:
        /* <DEDUP_REMOVED lines=92> */
.L_x_6641:
[----:B------:R-:W-:Y:S05]  /*303e0*/  BSYNC B2 ;  /* 0x0000000000027941 */ /* 0x000fea0003800000 */
.L_x_6640:
        /* <DEDUP_REMOVED lines=17> */
.L_x_6643:
[----:B------:R-:W-:Y:S05]  /*30500*/  BSYNC B2 ;  /* 0x0000000000027941 */ /* 0x000fea0003800000 */
.L_x_6642:
        /* <DEDUP_REMOVED lines=10> */
.L_x_6645:
[----:B------:R-:W-:Y:S05]  /*305b0*/  BSYNC B2 ;  /* 0x0000000000027941 */ /* 0x000fea0003800000 */
.L_x_6644:
        /* <DEDUP_REMOVED lines=581> */
.L_x_6648:
[----:B------:R-:W-:Y:S05]  /*32a10*/  BSYNC B2 ;  /* 0x0000000000027941 */ /* 0x000fea0003800000 */
.L_x_6647:
        /* <DEDUP_REMOVED lines=45> */
[----:B------:R-:W-:Y:S01]  /*32cf0*/  LOP3.LUT R63, RZ, R63, RZ, 0x33, !PT ;  /* 0x0000003fff3f7212 */ /* 0x000fe200078e33ff */
        /* <DEDUP_REMOVED lines=23> */
[----:B------:R-:W-:-:S03]  /*32e70*/  LOP3.LUT R21, R21, 0x1ffffffe, RZ, 0xc0, !PT ;  /* 0x1ffffffe15157812 */ /* 0x000fc600078ec0ff */
[----:B------:R-:W-:Y:S02]  /*32e80*/  IMAD.IADD R26, R25, 0x1, -R26 ;  /* 0x00000001191a7824 */ /* 0x000fe400078e0a1a */
[----:B------:R-:W-:Y:S01]  /*32e90*/  FMUL.FTZ R38, R38, R20 ;  /* 0x0000001426267220 */ /* 0x000fe20000410000 */
[----:B------:R-:W-:Y:S02]  /*32ea0*/  IMAD.IADD R21, R28, 0x1, -R21 ;  /* 0x000000011c157824 */ /* 0x000fe400078e0a15 */
[----:B------:R-:W-:Y:S01]  /*32eb0*/  IMAD.U32 R26, R15, 0x10, R26 ;  /* 0x000000100f1a7824 */ /* 0x000fe200078e001a */
[----:B------:R0:W4:Y:S03]  /*32ec0*/  MUFU.TANH R70, R38 ;  /* 0x0000002600467308 */ /* 0x0001260000002400 */
[----:B0-----:R-:W-:-:S04]  /*32ed0*/  IMAD R38, R21, 0x8, R26 ;  /* 0x0000000815267824 */ /* 0x001fc800078e021a */
[----:B------:R-:W-:-:S04]  /*32ee0*/  @P0 IMAD.HI.U32 R59, R38, R59, RZ ;  /* 0x0000003b263b0227 */ /* 0x000fc800078e00ff */
[----:B------:R-:W-:Y:S01]  /*32ef0*/  FMUL.FTZ R31, R31, R20 ;  /* 0x000000141f1f7220 */ /* 0x000fe20000410000 */
[----:B------:R-:W-:Y:S01]  /*32f00*/  @P0 SHF.R.U32.HI R38, RZ, R62, R59 ;  /* 0x0000003eff260219 */ /* 0x000fe2000001163b */
[----:B------:R-:W-:Y:S02]  /*32f10*/  IMAD.SHL.U32 R59, R0, 0x40, RZ ;  /* 0x00000040003b7824 */ /* 0x000fe400078e00ff */
[-C--:B------:R-:W-:Y:S01]  /*32f20*/  FMUL.FTZ R35, R35, R20.reuse ;  /* 0x0000001423237220 */ /* 0x080fe20000410000 */
[-C--:B------:R-:W-:Y:S01]  /*32f30*/  FMUL.FTZ R36, R36, R20.reuse ;  /* 0x0000001424247220 */ /* 0x080fe20000410000 */
[-C--:B------:R-:W-:Y:S01]  /*32f40*/  FMUL.FTZ R37, R37, R20.reuse ;  /* 0x0000001425257220 */ /* 0x080fe20000410000 */
[----:B------:R-:W0:Y:S01]  /*32f50*/  SHFL.IDX PT, R26, R38, RZ, 0x1c1f ;  /* 0x001c1fff261a7589 */ /* 0x000e2200000e0000 */
[----:B------:R-:W-:Y:S01]  /*32f60*/  LOP3.LUT R15, R14, 0x7ffffffc, RZ, 0xc0, !PT ;  /* 0x7ffffffc0e0f7812 */ /* 0x000fe200078ec0ff */
[-C--:B------:R-:W-:Y:S01]  /*32f70*/  FMUL.FTZ R58, R30, R20.reuse ;  /* 0x000000141e3a7220 */ /* 0x080fe20000410000 */
[----:B------:R-:W0:Y:S01]  /*32f80*/  MUFU.TANH R67, R31 ;  /* 0x0000001f00437308 */ /* 0x000e220000002400 */
[----:B------:R-:W-:Y:S01]  /*32f90*/  IADD3 R14, -R59, 0x1, RZ ;  /* 0x000000013b0e7810 */ /* 0x000fe20007ffe1ff */
[-C--:B------:R-:W-:Y:S01]  /*32fa0*/  FMUL.FTZ R29, R29, R20.reuse ;  /* 0x000000141d1d7220 */ /* 0x080fe20000410000 */
[-C--:B------:R-:W-:Y:S01]  /*32fb0*/  FMUL.FTZ R32, R32, R20.reuse ;  /* 0x0000001420207220 */ /* 0x080fe20000410000 */
[-C--:B------:R-:W-:Y:S01]  /*32fc0*/  FMUL.FTZ R33, R33, R20.reuse ;  /* 0x0000001421217220 */ /* 0x080fe20000410000 */
[-C--:B------:R-:W-:Y:S01]  /*32fd0*/  FMUL.FTZ R40, R40, R20.reuse ;  /* 0x0000001428287220 */ /* 0x080fe20000410000 */
[-C--:B------:R-:W-:Y:S01]  /*32fe0*/  FMUL.FTZ R41, R41, R20.reuse ;  /* 0x0000001429297220 */ /* 0x080fe20000410000 */
[-C--:B------:R-:W-:Y:S01]  /*32ff0*/  FMUL.FTZ R42, R42, R20.reuse ;  /* 0x000000142a2a7220 */ /* 0x080fe20000410000 */
        /* <DEDUP_REMOVED lines=9> */
[-C--:B-1----:R-:W-:Y:S01]  /*33090*/  FMUL.FTZ R35, R43, R20.reuse ;  /* 0x000000142b237220 */ /* 0x082fe20000410000 */
[-C--:B------:R-:W-:Y:S01]  /*330a0*/  FMUL.FTZ R52, R52, R20.reuse ;  /* 0x0000001434347220 */ /* 0x080fe20000410000 */
[-C--:B------:R-:W-:Y:S01]  /*330b0*/  FMUL.FTZ R53, R53, R20.reuse ;  /* 0x0000001435357220 */ /* 0x080fe20000410000 */
[-C--:B------:R-:W-:Y:S01]  /*330c0*/  FMUL.FTZ R54, R54, R20.reuse ;  /* 0x0000001436367220 */ /* 0x080fe20000410000 */
[-C--:B------:R-:W-:Y:S01]  /*330d0*/  FMUL.FTZ R34, R34, R20.reuse ;  /* 0x0000001422227220 */ /* 0x080fe20000410000 */
[----:B------:R-:W-:-:S02]  /*330e0*/  FMUL.FTZ R39, R39, R20 ;  /* 0x0000001427277220 */ /* 0x000fc40000410000 */
[----:B------:R1:W0:Y:S01]  /*330f0*/  MUFU.TANH R31, R37 ;  /* 0x00000025001f7308 */ /* 0x0002220000002400 */
[-C--:B--2---:R-:W-:Y:S01]  /*33100*/  FMUL.FTZ R36, R46, R20.reuse ;  /* 0x000000142e247220 */ /* 0x084fe20000410000 */
[----:B------:R-:W-:Y:S01]  /*33110*/  FMUL.FTZ R20, R55, R20 ;  /* 0x0000001437147220 */ /* 0x000fe20000410000 */
[----:B-1----:R-:W-:-:S05]  /*33120*/  IMAD.IADD R37, R24, 0x1, -R15 ;  /* 0x0000000118257824 */ /* 0x002fca00078e0a0f */
[----:B------:R-:W1:Y:S01]  /*33130*/  MUFU.TANH R11, R11 ;  /* 0x0000000b000b7308 */ /* 0x000e620000002400 */
[----:B------:R-:W-:-:S07]  /*33140*/  IMAD R14, R37, -0x2, R14 ;  /* 0xfffffffe250e7824 */ /* 0x000fce00078e020e */
[----:B------:R-:W2:Y:S01]  /*33150*/  MUFU.TANH R13, R13 ;  /* 0x0000000d000d7308 */ /* 0x000ea20000002400 */
[----:B------:R-:W-:-:S07]  /*33160*/  IADD3 R14, -R56, R14, R57 ;  /* 0x0000000e380e7210 */ /* 0x000fce0007ffe139 */
        /* <DEDUP_REMOVED lines=21> */
[----:B------:R-:W-:Y:S02]  /*332c0*/  IMAD.IADD R63, R14, 0x1, R63 ;  /* 0x000000010e3f7824 */ /* 0x000fe400078e023f */
[----:B------:R-:W-:-:S03]  /*332d0*/  IMAD.IADD R64, R64, 0x1, -R59 ;  /* 0x0000000140407824 */ /* 0x000fc600078e0a3b */
[----:B------:R0:W1:Y:S08]  /*332e0*/  MUFU.TANH R68, R34 ;  /* 0x0000002200447308 */ /* 0x0000700000002400 */
[----:B------:R3:W1:Y:S01]  /*332f0*/  MUFU.TANH R71, R39 ;  /* 0x0000002700477308 */ /* 0x0006620000002400 */
[--C-:B0-----:R-:W-:Y:S02]  /*33300*/  IMAD.IADD R34, R63, 0x1, R26.reuse ;  /* 0x000000013f227824 */ /* 0x101fe400078e021a */
[----:B---3--:R-:W-:Y:S01]  /*33310*/  IMAD.IADD R39, R61, 0x1, R26 ;  /* 0x000000013d277824 */ /* 0x008fe200078e021a */
[----:B--2-4-:R-:W-:Y:S06]  /*33320*/  @!P1 BRA `(.L_x_6650) ;  /* 0x0000000000889947 */ /* 0x014fec0003800000 */
        /* <DEDUP_REMOVED lines=16> */
.L_x_6654:
[----:B------:R-:W-:Y:S05]  /*33430*/  BSYNC B4 ;  /* 0x0000000000047941 */ /* 0x000fea0003800000 */
.L_x_6653:
[----:B------:R-:W-:Y:S01]  /*33440*/  LOP3.LUT R15, RZ, R15, RZ, 0x33, !PT ;  /* 0x0000000fff0f7212 */ /* 0x000fe200078e33ff */
[----:B------:R-:W-:Y:S06]  /*33450*/  BRA `(.L_x_6655) ;  /* 0x0000000000287947 */ /* 0x000fec0003800000 */
.L_x_6652:
        /* <DEDUP_REMOVED lines=10> */
.L_x_6655:
[----:B------:R-:W-:Y:S05]  /*33500*/  BSYNC B3 ;  /* 0x0000000000037941 */ /* 0x000fea0003800000 */
.L_x_6651:
[----:B------:R-:W-:-:S04]  /*33510*/  IMAD R14, R12, R15, -R59 ;  /* 0x0000000f0c0e7224 */ /* 0x000fc800078e0a3b */
[----:B------:R-:W-:-:S05]  /*33520*/  IMAD R15, R37, -0x2, R14 ;  /* 0xfffffffe250f7824 */ /* 0x000fca00078e020e */
[----:B------:R-:W-:Y:S02]  /*33530*/  VIMNMX R34, R34, R15, !PT ;  /* 0x0000000f22227248 */ /* 0x000fe40007fe0100 */
[----:B------:R-:W-:-:S07]  /*33540*/  VIADDMNMX R39, R15, R12, R39, PT ;  /* 0x0000000c0f277246 */ /* 0x000fce0003800127 */
.L_x_6650:
[----:B------:R-:W-:Y:S05]  /*33550*/  BSYNC B2 ;  /* 0x0000000000027941 */ /* 0x000fea0003800000 */
.L_x_6649:
        /* <DEDUP_REMOVED lines=14> */
[C---:B------:R-:W-:Y:S02]  /*33640*/  ISETP.LT.OR P2, PT, R39.reuse, 0x11, P2 ;  /* 0x000000112700780c */ /* 0x040fe40001741670 */
        /* <DEDUP_REMOVED lines=81> */
.L_x_6661:
[----:B------:R-:W-:Y:S05]  /*33b60*/  BSYNC B4 ;  /* 0x0000000000047941 */ /* 0x000fea0003800000 */
.L_x_6660:
[----:B------:R-:W-:Y:S01]  /*33b70*/  LOP3.LUT R57, RZ, R57, RZ, 0x33, !PT ;  /* 0x00000039ff397212 */ /* 0x000fe200078e33ff */
[----:B------:R-:W-:Y:S06]  /*33b80*/  BRA `(.L_x_6662) ;  /* 0x0000000000287947 */ /* 0x000fec0003800000 */
.L_x_6659:
        /* <DEDUP_REMOVED lines=10> */
.L_x_6662:
[----:B------:R-:W-:Y:S05]  /*33c30*/  BSYNC B3 ;  /* 0x0000000000037941 */ /* 0x000fea0003800000 */
.L_x_6658:
[----:B------:R-:W-:-:S04]  /*33c40*/  IMAD R8, R12, R57, -R59 ;  /* 0x000000390c087224 */ /* 0x000fc800078e0a3b */
[----:B------:R-:W-:-:S05]  /*33c50*/  IMAD R37, R37, -0x2, R8 ;  /* 0xfffffffe25257824 */ /* 0x000fca00078e0208 */
[----:B------:R-:W-:Y:S02]  /*33c60*/  VIADDMNMX R39, R37, R12, R39, PT ;  /* 0x0000000c25277246 */ /* 0x000fe40003800127 */
[----:B------:R-:W-:-:S07]  /*33c70*/  VIMNMX R40, R40, R37, !PT ;  /* 0x0000002528287248 */ /* 0x000fce0007fe0100 */
.L_x_6657:
[----:B------:R-:W-:Y:S05]  /*33c80*/  BSYNC B2 ;  /* 0x0000000000027941 */ /* 0x000fea0003800000 */
.L_x_6656:
[----:B------:R-:W2:Y:S01]  /*33c90*/  LDL.64 R8, [R7+0x70] ;  /* 0x0000700007087983 */ /* 0x000ea20000100a00 */
[----:B------:R-:W-:Y:S02]  /*33ca0*/  R2UR UR4, R4 ;  /* 0x00000000040472ca */ /* 0x000fe400000e0000 */
[----:B------:R-:W-:Y:S02]  /*33cb0*/  R2UR UR5, R5 ;  /* 0x00000000050572ca */ /* 0x000fe400000e0000 */
[----:B------:R-:W-:Y:S02]  /*33cc0*/  ISETP.GT.AND P0, PT, R40, 0x1, !P0 ;  /* 0x000000012800780c */ /* 0x000fe40004704270 */
        /* <DEDUP_REMOVED lines=14> */
[----:B-1----:R-:W-:Y:S02]  /*33db0*/  FSEL R57, R68, -INF , !P0 ;  /* 0xff80000044397808 */ /* 0x002fe40004000000 */
        /* <DEDUP_REMOVED lines=23> */
[----:B------:R-:W-:Y:S02]  /*33f30*/  ISETP.GT.AND P1, PT, R40, 0x28, !P1 ;  /* 0x000000282800780c */ /* 0x000fe40004f24270 */
[----:B------:R-:W-:-:S02]  /*33f40*/  ISETP.LT.OR P0, PT, R39, 0x22, P0 ;  /* 0x000000222700780c */ /* 0x000fc40000701670 */
[C---:B------:R-:W-:Y:S02]  /*33f50*/  ISETP.GT.AND P2, PT, R40.reuse, 0x29, !P2 ;  /* 0x000000292800780c */ /* 0x040fe40005744270 */
[----:B------:R-:W-:Y:S02]  /*33f60*/  ISETP.LT.OR P1, PT, R39, 0x29, P1 ;  /* 0x000000292700780c */ /* 0x000fe40000f21670 */
[----:B------:R-:W-:Y:S02]  /*33f70*/  FSEL R63, R35, -INF , !P0 ;  /* 0xff800000233f7808 */ /* 0x000fe40004000000 */
[----:B------:R-:W-:Y:S02]  /*33f80*/  ISETP.GT.AND P3, PT, R40, 0x30, !P3 ;  /* 0x000000302800780c */ /* 0x000fe40005f64270 */
[----:B------:R-:W-:Y:S02]  /*33f90*/  ISETP.LT.OR P2, PT, R39, 0x2a, P2 ;  /* 0x0000002a2700780c */ /* 0x000fe40001741670 */
[----:B------:R-:W-:-:S02]  /*33fa0*/  FSEL R73, R36, -INF , !P1 ;  /* 0xff80000024497808 */ /* 0x000fc40004800000 */
[C---:B------:R-:W-:Y:S02]  /*33fb0*/  ISETP.GT.AND P4, PT, R40.reuse, 0x31, !P4 ;  /* 0x000000312800780c */ /* 0x040fe40006784270 */
[----:B------:R-:W-:Y:S02]  /*33fc0*/  ISETP.LT.OR P3, PT, R39, 0x31, P3 ;  /* 0x000000312700780c */ /* 0x000fe40001f61670 */
[----:B------:R-:W-:Y:S02]  /*33fd0*/  FSEL R75, R47, -INF , !P2 ;  /* 0xff8000002f4b7808 */ /* 0x000fe40005000000 */
[----:B------:R-:W-:Y:S02]  /*33fe0*/  ISETP.GT.AND P5, PT, R40, 0x38, !P5 ;  /* 0x000000382800780c */ /* 0x000fe40006fa4270 */
[----:B------:R-:W-:Y:S02]  /*33ff0*/  ISETP.LT.OR P4, PT, R39, 0x32, P4 ;  /* 0x000000322700780c */ /* 0x000fe40002781670 */
[----:B------:R-:W-:-:S02]  /*34000*/  FSEL R77, R50, -INF , !P3 ;  /* 0xff800000324d7808 */ /* 0x000fc40005800000 */
[----:B------:R-:W-:Y:S02]  /*34010*/  ISETP.GT.AND P6, PT, R40, 0x39, !P6 ;  /* 0x000000392800780c */ /* 0x000fe400077c4270 */
[----:B------:R-:W-:Y:S01]  /*34020*/  ISETP.LT.OR P5, PT, R39, 0x39, P5 ;  /* 0x000000392700780c */ /* 0x000fe20002fa1670 */
[----:B------:R-:W3:Y:S01]  /*34030*/  LD.E R40, desc[UR4][R8.64+0x10] ;  /* 0x0000100408287980 */ /* 0x000ee2000c101900 */
[----:B------:R-:W-:Y:S02]  /*34040*/  FSEL R79, R51, -INF , !P4 ;  /* 0xff800000334f7808 */ /* 0x000fe40006000000 */
[----:B------:R-:W-:Y:S02]  /*34050*/  ISETP.LT.OR P6, PT, R39, 0x3a, P6 ;  /* 0x0000003a2700780c */ /* 0x000fe400037c1670 */
[----:B------:R-:W-:Y:S02]  /*34060*/  FSEL R81, R54, -INF , !P5 ;  /* 0xff80000036517808 */ /* 0x000fe40006800000 */
[----:B------:R-:W-:-:S02]  /*34070*/  R2UR UR6, R4 ;  /* 0x00000000040672ca */ /* 0x000fc400000e0000 */
[----:B------:R-:W-:Y:S02]  /*34080*/  R2UR UR7, R5 ;  /* 0x00000000050772ca */ /* 0x000fe400000e0000 */
[----:B------:R-:W-:-:S11]  /*34090*/  FSEL R83, R43, -INF , !P6 ;  /* 0xff8000002b537808 */ /* 0x000fd60007000000 */
[----:B------:R-:W4:Y:S01]  /*340a0*/  LD.E R41, desc[UR6][R8.64+0x14] ;  /* 0x0000140608297980 */ /* 0x000f22000c101900 */
        /* <DEDUP_REMOVED lines=33> */
[----:B------:R-:W-:Y:S04]  /*342c0*/  ST.E.64 desc[UR4][R8.64], R36 ;  /* 0x0000002408007985 */ /* 0x000fe8000c101b04 */
[----:B------:R-:W2:Y:S01]  /*342d0*/  LD.E R44, desc[UR6][R8.64+0x4] ;  /* 0x00000406082c7980 */ /* 0x000ea2000c101900 */
[----:B0-----:R-:W-:-:S05]  /*342e0*/  FMNMX.FTZ R11, R36, R11, !PT ;  /* 0x0000000b240b7209 */ /* 0x001fca0007810000 */
[----:B------:R-:W0:Y:S02]  /*342f0*/  SHFL.BFLY PT, R38, R11, 0x1, 0x1f ;  /* 0x0c201f000b267f89 */ /* 0x000e2400000e0000 */
[----:B0-----:R-:W-:Y:S02]  /*34300*/  FMNMX.FTZ R35, R11, R38, !PT ;  /* 0x000000260b237209 */ /* 0x001fe40007810000 */
[----:B------:R-:W5:Y:S04]  /*34310*/  LD.E R38, desc[UR4][R8.64+0x20] ;  /* 0x0000200408267980 */ /* 0x000f68000c101900 */
[----:B------:R-:W-:Y:S04]  /*34320*/  ST.E desc[UR4][R8.64], R35 ;  /* 0x0000002308007985 */ /* 0x000fe8000c101904 */
[----:B------:R-:W3:Y:S01]  /*34330*/  LD.E R39, desc[UR6][R8.64] ;  /* 0x0000000608277980 */ /* 0x000ee2000c101900 */
[----:B------:R-:W-:-:S02]  /*34340*/  R2UR UR8, R4 ;  /* 0x00000000040872ca */ /* 0x000fc400000e0000 */
[----:B------:R-:W-:Y:S01]  /*34350*/  R2UR UR9, R5 ;  /* 0x00000000050972ca */ /* 0x000fe200000e0000 */
[----:B--2---:R-:W0:Y:S02]  /*34360*/  SHFL.BFLY PT, R11, R44, 0x2, 0x1f ;  /* 0x0c401f002c0b7f89 */ /* 0x004e2400000e0000 */
        /* <DEDUP_REMOVED lines=9> */
[----:B-----5:R-:W-:Y:S02]  /*34400*/  FMUL.FTZ R11, R11, R38 ;  /* 0x000000260b0b7220 */ /* 0x020fe40000410000 */
[----:B------:R-:W-:-:S04]  /*34410*/  FMUL.FTZ R12, R38, R13 ;  /* 0x0000000d260c7220 */ /* 0x000fc80000410000 */
[----:B------:R-:W0:Y:S08]  /*34420*/  MUFU.EX2 R11, R11 ;  /* 0x0000000b000b7308 */ /* 0x000e300000000800 */
[----:B------:R-:W4:Y:S01]  /*34430*/  MUFU.EX2 R12, R12 ;  /* 0x0000000c000c7308 */ /* 0x000f220000000800 */
[----:B------:R1:W-:Y:S01]  /*34440*/  ST.E desc[UR4][R8.64+0x4], R35 ;  /* 0x0000042308007985 */ /* 0x0003e2000c101904 */
[----:B0-----:R-:W-:Y:S01]  /*34450*/  FMUL.FTZ R13, R11, R40 ;  /* 0x000000280b0d7220 */ /* 0x001fe20000410000 */
[----:B----4-:R-:W-:-:S04]  /*34460*/  FMUL.FTZ R41, R12, R41 ;  /* 0x000000290c297220 */ /* 0x010fc80000410000 */
        /* <DEDUP_REMOVED lines=21> */
.L_x_6664:
[----:B------:R-:W-:Y:S05]  /*345c0*/  BSYNC B2 ;  /* 0x0000000000027941 */ /* 0x000fea0003800000 */
.L_x_6663:
        /* <DEDUP_REMOVED lines=13> */
.L_x_6666:
[----:B------:R-:W-:Y:S05]  /*346a0*/  BSYNC B2 ;  /* 0x0000000000027941 */ /* 0x000fea0003800000 */
.L_x_6665:
        /* <DEDUP_REMOVED lines=1394> */
[----:B------:R-:W-:Y:S01]  /*39dd0*/  R2UR UR17, R5 ;  /* 0x00000000051172ca */ /* 0x000fe200000e0000 */
[----:B------:R-:W-:-:S02]  /*39de0*/  VIADD R12, R10, 0x100 ;  /* 0x000001000a0c7836 */ /* 0x000fc40000000000 */
        /* <DEDUP_REMOVED lines=1912> */
.L_x_6668:
[----:B------:R-:W-:Y:S05]  /*41570*/  BSYNC B2 ;  /* 0x0000000000027941 */ /* 0x000fea0003800000 */
.L_x_6667:
        /* <DEDUP_REMOVED lines=12> */
[----:B0-----:R-:W-:Y:S05]  /*41640*/  RET.REL.NODEC R4 `(_ZN7cutlass13device_kernelIN5flash11enable_sm90INS1_16FlashAttnFwdSm90INS1_25CollectiveMainloopFwdSm90ILi2EN4cute5tupleIJNS5_1CILi1EEES8_S8_EEENS6_IJNS7_ILi64EEESA_SA_EEELi512ENS_10bfloat16_tEfNS_4arch4Sm90ELb0ELb1ELb1ELb1ELb1ELb0ELb1ELb0ELb0ELb1ELb0ELb0EEENS1_21CollectiveEpilogueFwdINS6_IJSA_NS7_ILi512EEESA_EEES9_SC_SE_Li256ELb1ELb1ELb0ELb0EEENS1_36VarlenDynamicPersistentTileSchedulerILi64ELi64ELi256ELi128ELb0ELb1ELb1ELb1ELb0ELb1EEEEEEEEEvNT_6ParamsE) ;  /* 0xfffffbe8046c7950 */ /* 0x001fea0003c3ffff */
.L_x_6639:
[----:B0-----:R0:W1:Y:S02]  /*41650*/  SYNCS.PHASECHK.TRANS64.TRYWAIT P0, [R11+URZ], R24 ;  /* 0x000000180b0075a7 */ /* 0x001064000800017f */
[----:B-1----:R-:W-:Y:S05]  /*41660*/  @!P0 NANOSLEEP.SYNCS 0x989680 ;  /* 0x009896800000895d */ /* 0x002fea0003900000 */
[----:B------:R-:W1:Y:S02]  /*41670*/  @!P0 SYNCS.PHASECHK.TRANS64 P0, [R11+URZ], R24 ;  /* 0x000000180b0085a7 */ /* 0x000e64000800007f */
[----:B-1----:R-:W-:Y:S05]  /*41680*/  @!P0 BRA `(.L_x_6639) ;  /* 0xfffffffc00f08947 */ /* 0x002fea000383ffff */
[----:B------:R-:W-:Y:S05]  /*41690*/  BRA `(.L_x_6638) ;  /* 0xfffffee400dc7947 */ /* 0x000fea000383ffff */
.L_x_6646:
[----:B0-----:R0:W1:Y:S02]  /*416a0*/  SYNCS.PHASECHK.TRANS64.TRYWAIT P0, [R56+URZ], R57 ;  /* 0x00000039380075a7 */ /* 0x001064000800017f */
[----:B-1----:R-:W-:Y:S05]  /*416b0*/  @!P0 NANOSLEEP.SYNCS 0x989680 ;  /* 0x009896800000895d */ /* 0x002fea0003900000 */
[----:B------:R-:W1:Y:S02]  /*416c0*/  @!P0 SYNCS.PHASECHK.TRANS64 P0, [R56+URZ], R57 ;  /* 0x00000039380085a7 */ /* 0x000e64000800007f */
[----:B-1----:R-:W-:Y:S05]  /*416d0*/  @!P0 BRA `(.L_x_6646) ;  /* 0xfffffffc00f08947 */ /* 0x002fea000383ffff */
[----:B------:R-:W-:Y:S05]  /*416e0*/  BRA `(.L_x_6645) ;  /* 0xfffffeec00b07947 */ /* 0x000fea000383ffff */
.L_x_6669:
        /* <DEDUP_REMOVED lines=9> */
.L_x_15653:


//--------------------- .text._ZN7cutlass13device_kernelIN5flash11enable_sm90INS1_16FlashAttnFwdSm90INS1_25CollectiveMainloopFwdSm90ILi2EN4cute5tupleIJNS5_1CILi1EEES8_S8_EEENS6_IJNS7_ILi64EEESA_SA_EEELi512ENS_10bfloat16_tEfNS_4arch4Sm90ELb0ELb1ELb1ELb1ELb1ELb1ELb1ELb0ELb0ELb1ELb0ELb0EEENS1_21CollectiveEpilogueFwdINS6_IJSA_NS7_ILi512EEESA_EEES9_SC_SE_Li256ELb1ELb1ELb0ELb0EEENS1_36VarlenDynamicPersistentTileSchedulerILi64ELi64ELi256ELi128ELb0ELb1ELb1ELb1ELb0ELb1EEEEEEEEEvNT_6ParamsE --------------------------
	.section	.text._ZN7cutlass13device_kernelIN5flash11enable_sm90INS1_16FlashAttnFwdSm90INS1_25CollectiveMainloopFwdSm90ILi2EN4cute5tupleIJNS5_1CILi1EEES8_S8_EEENS6_IJNS7_ILi64EEESA_SA_EEELi512ENS_10bfloat16_tEfNS_4arch4Sm90ELb0ELb1ELb1ELb1ELb1ELb1ELb1ELb0ELb0ELb1ELb0ELb0EEENS1_21CollectiveEpilogueFwdINS6_IJSA_NS7_ILi512EEESA_EEES9_SC_SE_Li256ELb1ELb1ELb0ELb0EEENS1_36VarlenDynamicPersistentTileSchedulerILi64ELi64ELi256ELi128ELb0ELb1ELb1ELb1ELb0ELb1EEEEEEEEEvNT_6ParamsE,"ax",@progbits
	.align	128
.text._ZN7cutlass13device_kernelIN5flash11enable_sm90INS1_16FlashAttnFwdSm90INS1_25CollectiveMainloopFwdSm90ILi2EN4cute5tupleIJNS5_1CILi1EEES8_S8_EEENS6_IJNS7_ILi64EEESA_SA_EEELi512ENS_10bfloat16_tEfNS_4arch4Sm90ELb0ELb1ELb1ELb1ELb1ELb1ELb1ELb0ELb0ELb1ELb0ELb0EEENS1_21CollectiveEpilogueFwdINS6_IJSA_NS7_ILi512EEESA_EEES9_SC_SE_Li256ELb1ELb1ELb0ELb0EEENS1_36VarlenDynamicPersistentTileSchedulerILi64ELi64ELi256ELi128ELb0ELb1ELb1ELb1ELb0ELb1EEEEEEEEEvNT_6ParamsE:
        .type           _ZN7cutlass13device_kernelIN5flash11enable_sm90INS1_16FlashAttnFwdSm90INS1_25CollectiveMainloopFwdSm90ILi2EN4cute5tupleIJNS5_1CILi1EEES8_S8_EEENS6_IJNS7_ILi64EEESA_SA_EEELi512ENS_10bfloat16_tEfNS_4arch4Sm90ELb0ELb1ELb1ELb1ELb1ELb1ELb1ELb0ELb0ELb1ELb0ELb0EEENS1_21CollectiveEpilogueFwdINS6_IJSA_NS7_ILi512EEESA_EEES9_SC_SE_Li256ELb1ELb1ELb0ELb0EEENS1_36VarlenDynamicPersistentTileSchedulerILi64ELi64ELi256ELi128ELb0ELb1ELb1ELb1ELb0ELb1EEEEEEEEEvNT_6ParamsE,@function
        .size           _ZN7cutlass13device_kernelIN5flash11enable_sm90INS1_16FlashAttnFwdSm90INS1_25CollectiveMainloopFwdSm90ILi2EN4cute5tupleIJNS5_1CILi1EEES8_S8_EEENS6_IJNS7_ILi64EEESA_SA_EEELi512ENS_10bfloat16_tEfNS_4arch4Sm90ELb0ELb1ELb1ELb1ELb1ELb1ELb1ELb0ELb0ELb1ELb0ELb0EEENS1_21CollectiveEpilogueFwdINS6_IJSA_NS7_ILi512EEESA_EEES9_SC_SE_Li256ELb1ELb1ELb0ELb0EEENS1_36VarlenDynamicPersistentTileSchedulerILi64ELi64ELi256ELi128ELb0ELb1ELb1ELb1ELb0ELb1EEEEEEEEEvNT_6ParamsE,(.L_x_15655 - _ZN7cutlass13device_kernelIN5flash11enable_sm90INS1_16FlashAttnFwdSm90INS1_25CollectiveMainloopFwdSm90ILi2EN4cute5tupleIJNS5_1CILi1EEES8_S8_EEENS6_IJNS7_ILi64EEESA_SA_EEELi512ENS_10bfloat16_tEfNS_4arch4Sm90ELb0ELb1ELb1ELb1ELb1ELb1ELb1ELb0ELb0ELb1ELb0ELb0EEENS1_21CollectiveEpilogueFwdINS6_IJSA_NS7_ILi512EEESA_EEES9_SC_SE_Li256ELb1ELb1ELb0ELb0EEENS1_36VarlenDynamicPersistentTileSchedulerILi64ELi64ELi256ELi128ELb0ELb1ELb1ELb1ELb0ELb1EEEEEEEEEvNT_6ParamsE)
        .other          _ZN7cutlass13device_kernelIN5flash11enable_sm90INS1_16FlashAttnFwdSm90INS1_25CollectiveMainloopFwdSm90ILi2EN4cute5tupleIJNS5_1CILi1EEES8_S8_EEENS6_IJNS7_ILi64EEESA_SA_EEELi512ENS_10bfloat16_tEfNS_4arch4Sm90ELb0ELb1ELb1ELb1ELb1ELb1ELb1ELb0ELb0ELb1ELb0ELb0EEENS1_21CollectiveEpilogueFwdINS6_IJSA_NS7_ILi512EEESA_EEES9_SC_SE_Li256ELb1ELb1ELb0ELb0EEENS1_36VarlenDynamicPersistentTileSchedulerILi64ELi64ELi256ELi128ELb0ELb1ELb1ELb1ELb0ELb1EEEEEEEEEvNT_6ParamsE,@"STO_CUDA_ENTRY STV_DEFAULT"
_ZN7cutlass13device_kernelIN5flash11enable_sm90INS1_16FlashAttnFwdSm90INS1_25CollectiveMainloopFwdSm90ILi2EN4cute5tupleIJNS5_1CILi1EEES8_S8_EEENS6_IJNS7_ILi64EEESA_SA_EEELi512ENS_10bfloat16_tEfNS_4arch4Sm90ELb0ELb1ELb1ELb1ELb1ELb1ELb1ELb0ELb0ELb1ELb0ELb0EEENS1_21CollectiveEpilogueFwdINS6_IJSA_NS7_ILi512EEESA_EEES9_SC_SE_Li256ELb1ELb1ELb0ELb0EEENS1_36VarlenDynamicPersistentTileSchedulerILi64ELi64ELi256ELi128ELb0ELb1ELb1ELb1ELb0ELb1EEEEEEEEEvNT_6ParamsE:
[----:B------:R-:W0:Y:S02]  /*0000*/  LDC R1, c[0x0][0x28] ;  /* 0x00000a00ff017b82 */ /* 0x000e240000000800 */
[----:B0-----:R-:W-:-:S05]  /*0010*/  VIADD R1, R1, 0xfffffba0 ;  /* 0xfffffba001017836 */ /* 0x001fca0000000000 */
[----:B------:R-:W-:Y:S01]  /*0020*/  R2UR UR4, R1 ;  /* 0x00000000010472ca */ /* 0x000fe200000e0000 */
[----:B------:R-:W0:Y:S01]  /*0030*/  S2R R3, SR_TID.X ;  /* 0x0000000000037919 */ /* 0x000e220000002100 */
[----:B------:R-:W-:Y:S01]  /*0040*/  ELECT P0, URZ, PT ;  /* 0x00000000003f782f */ /* 0x000fe20003800000 */
[----:B------:R-:W-:Y:S01]  /*0050*/  BSSY B0, `(.L_x_6670) ;  /* 0x0000012000007945 */ /* 0x000fe20003800000 */
[----:B------:R-:W-:Y:S01]  /*0060*/  ULDC UR38, c[0x0][0x20] ;  /* 0x0000080000267ab9 */ /* 0x000fe20000000800 */
[----:B------:R-:W-:-:S08]  /*0070*/  ULDC UR37, c[0x0][0x24] ;  /* 0x0000090000257ab9 */ /* 0x000fd00000000800 */
[----:B------:R-:W-:-:S04]  /*0080*/  UIADD3 UR38, UP0, UR4, UR38, URZ ;  /* 0x0000002604267290 */ /* 0x000fc8000ff1e03f */
[----:B------:R-:W-:Y:S01]  /*0090*/  UIADD3.X UR37, URZ, UR37, URZ, UP0, !UPT ;  /* 0x000000253f257290 */ /* 0x000fe200087fe43f */
[--C-:B0-----:R-:W-:Y:S02]  /*00a0*/  SHF.R.U32.HI R0, RZ, 0x5, R3.reuse ;  /* 0x00000005ff007819 */ /* 0x101fe40000011603 */
[----:B------:R-:W-:-:S03]  /*00b0*/  SHF.R.U32.HI R3, RZ, 0x7, R3 ;  /* 0x00000007ff037819 */ /* 0x000fc60000011603 */
        /* <DEDUP_REMOVED lines=11> */
.L_x_6671:
[----:B------:R-:W-:Y:S05]  /*0170*/  BSYNC B0 ;  /* 0x0000000000007941 */ /* 0x000fea0003800000 */
.L_x_6670:
        /* <DEDUP_REMOVED lines=17> */
[----:B------:R-:W-:Y:S01]  /*0290*/  @UP0 USHF.L.U32 UR6, UR6, 0x1, URZ ;  /* 0x0000000106060899 */ /* 0x000fe2000800063f */
[----:B------:R-:W-:-:S03]  /*02a0*/  VOTEU.ANY UP0, P0 ;  /* 0x00000000003f7886 */ /* 0x000fc60000000100 */
[----:B------:R-:W-:Y:S01]  /*02b0*/  UISETP.NE.AND UP3, UPT, UR41, URZ, UPT ;  /* 0x0000003f2900728c */ /* 0x000fe2000bf65270 */
[----:B------:R-:W0:Y:S02]  /*02c0*/  FENCE.VIEW.ASYNC.S ;  /* 0x00000000000073c6 */ /* 0x000e240000000000 */
[----:B0-----:R0:W1:Y:S01]  /*02d0*/  @UP0 SYNCS.EXCH.64 URZ, [UR8+0x38800], UR4 ;  /* 0x03880004083f05b2 */ /* 0x0010620008000100 */
[----:B------:R-:W-:Y:S01]  /*02e0*/  UP2UR UR42, UPR, URZ, 0x8 ;  /* 0x000000083f2a7883 */ /* 0x000fe20008000000 */
[----:B------:R0:W2:Y:S03]  /*02f0*/  @UP1 SYNCS.EXCH.64 URZ, [UR8+0x38810], UR4 ;  /* 0x03881004083f15b2 */ /* 0x0000a60008000100 */
[----:B------:R0:W3:Y:S01]  /*0300*/  @UP2 SYNCS.EXCH.64 URZ, [UR8+0x38820], UR6 ;  /* 0x03882006083f25b2 */ /* 0x0000e20008000100 */
[----:B------:R-:W-:Y:S07]  /*0310*/  @P1 BRA `(.L_x_6672) ;  /* 0x0000000000381947 */ /* 0x000fee0003800000 */
        /* <DEDUP_REMOVED lines=13> */
[----:B----4-:R-:W-:Y:S01]  /*03f0*/  NOP ;  /* 0x0000000000007918 */ /* 0x010fe20000000000 */
.L_x_6672:
[----:B------:R-:W4:Y:S01]  /*0400*/  SHFL.IDX PT, R2, R0, RZ, 0x1f ;  /* 0x00001fff00027589 */ /* 0x000f2200000e0000 */
[----:B------:R-:W-:Y:S01]  /*0410*/  NOP ;  /* 0x0000000000007918 */ /* 0x000fe20000000000 */
[----:B----4-:R-:W-:-:S13]  /*0420*/  ISETP.NE.AND P0, PT, R2, RZ, PT ;  /* 0x000000ff0200720c */ /* 0x010fda0003f05270 */
        /* <DEDUP_REMOVED lines=18> */
[----:B----4-:R-:W-:Y:S01]  /*0550*/  NOP ;  /* 0x0000000000007918 */ /* 0x010fe20000000000 */
.L_x_6673:
[----:B------:R-:W4:Y:S01]  /*0560*/  SHFL.IDX PT, R2, R0, RZ, 0x1f ;  /* 0x00001fff00027589 */ /* 0x000f2200000e0000 */
[----:B------:R-:W-:Y:S01]  /*0570*/  NOP ;  /* 0x0000000000007918 */ /* 0x000fe20000000000 */
[----:B----4-:R-:W-:-:S13]  /*0580*/  ISETP.NE.AND P0, PT, R2, RZ, PT ;  /* 0x000000ff0200720c */ /* 0x010fda0003f05270 */
        /* <DEDUP_REMOVED lines=15> */
.L_x_6674:
        /* <DEDUP_REMOVED lines=22> */
.L_x_6675:
        /* <DEDUP_REMOVED lines=22> */
.L_x_6676:
[----:B------:R-:W-:Y:S01]  /*0940*/  UISETP.NE.AND UP0, UPT, UR41, URZ, UPT ;  /* 0x0000003f2900728c */ /* 0x000fe2000bf05270 */
[----:B------:R-:W-:Y:S01]  /*0950*/  NOP ;  /* 0x0000000000007918 */ /* 0x000fe20000000000 */
[----:B------:R-:W-:Y:S01]  /*0960*/  ULDC.64 UR46, c[0x0][0x208] ;  /* 0x00008200002e7ab9 */ /* 0x000fe20000000a00 */
[----:B------:R-:W-:Y:S01]  /*0970*/  BSSY B9, `(.L_x_6677) ;  /* 0x0003537000097945 */ /* 0x000fe20003800000 */
[----:B0123--:R-:W-:Y:S02]  /*0980*/  BAR.SYNC.DEFER_BLOCKING 0x0 ;  /* 0x0000000000007b1d */ /* 0x00ffe40000010000 */
[----:B------:R-:W-:-:S13]  /*0990*/  PLOP3.LUT P0, PT, PT, PT, UP0, 0x40, 0x0 ;  /* 0x000000000000781c */ /* 0x000fda0003f0e808 */
[----:B------:R-:W-:Y:S05]  /*09a0*/  @P0 BRA `(.L_x_6678) ;  /* 0x000002c400d80947 */ /* 0x000fea0003800000 */
.L_x_6679:
[----:B------:R-:W-:-:S08]  /*09b0*/  NOP ;  /* 0x0000000000007918 */ /* 0x000fd00000000000 */
[----:B------:R-:W0:Y:S02]  /*09c0*/  USETMAXREG.TRY_ALLOC.CTAPOOL UP0, 0xe8 ;  /* 0x000000e8000079c8 */ /* 0x000e240008000600 */
[----:B0-----:R-:W-:-:S13]  /*09d0*/  PLOP3.LUT P0, PT, PT, PT, UP0, 0x80, 0x0 ;  /* 0x000000000000781c */ /* 0x001fda0003f0f008 */
[----:B------:R-:W-:Y:S05]  /*09e0*/  @!P0 BRA `(.L_x_6679) ;  /* 0xfffffffc00f08947 */ /* 0x000fea000383ffff */
[----:B------:R-:W0:Y:S01]  /*09f0*/  S2R R0, SR_TID.X ;  /* 0x0000000000007919 */ /* 0x000e220000002100 */
[----:B------:R-:W1:Y:S01]  /*0a00*/  S2UR UR4, SR_CgaCtaId ;  /* 0x00000000000479c3 */ /* 0x000e620000008800 */
[----:B------:R-:W-:Y:S04]  /*0a10*/  STL.64 [R1+0x1c8], RZ ;  /* 0x0001c8ff01007387 */ /* 0x000fe80000100a00 */
[----:B------:R-:W-:Y:S04]  /*0a20*/  STL [R1+0x1d0], RZ ;  /* 0x0001d0ff01007387 */ /* 0x000fe80000100800 */
[----:B------:R-:W-:Y:S01]  /*0a30*/  STL [R1+0x1d4], RZ ;  /* 0x0001d4ff01007387 */ /* 0x000fe20000100800 */
[----:B-1----:R-:W-:Y:S01]  /*0a40*/  IMAD.U32 R23, RZ, RZ, UR4 ;  /* 0x00000004ff177e24 */ /* 0x002fe2000f8e00ff */
[----:B------:R-:W-:Y:S01]  /*0a50*/  ULDC UR4, c[0x0][0xd3c] ;  /* 0x00034f0000047ab9 */ /* 0x000fe20000000800 */
[----:B0-----:R-:W-:-:S04]  /*0a60*/  SHF.R.U32.HI R2, RZ, 0x7, R0 ;  /* 0x00000007ff027819 */ /* 0x001fc80000011600 */
[----:B------:R-:W-:Y:S02]  /*0a70*/  ISETP.NE.AND P0, PT, R2, 0x1, PT ;  /* 0x000000010200780c */ /* 0x000fe40003f05270 */
[----:B------:R-:W-:-:S04]  /*0a80*/  MOV R2, 0x400 ;  /* 0x0000040000027802 */ /* 0x000fc80000000f00 */
[----:B------:R-:W-:-:S07]  /*0a90*/  LEA R2, R23, R2, 0x18 ;  /* 0x0000000217027211 */ /* 0x000fce00078ec0ff */
[----:B------:R-:W-:Y:S06]  /*0aa0*/  @!P0 BAR.ARV 0x8, 0x100 ;  /* 0x0204000000008b1d */ /* 0x000fec0000002000 */
[----:B------:R-:W-:-:S13]  /*0ab0*/  ISETP.GE.U32.AND P0, PT, R0, 0x100, PT ;  /* 0x000001000000780c */ /* 0x000fda0003f06070 */
[----:B------:R-:W-:Y:S08]  /*0ac0*/  @P0 BAR.ARV 0xf, 0x100 ;  /* 0x03c4000000000b1d */ /* 0x000ff00000002000 */
[----:B------:R-:W-:Y:S06]  /*0ad0*/  BAR.SYNC.DEFER_BLOCKING 0x5, 0x180 ;  /* 0x0146000000007b1d */ /* 0x000fec0000010000 */
[----:B------:R-:W0:Y:S02]  /*0ae0*/  LDS.128 R112, [R2+0x388d0] ;  /* 0x0388d00002707984 */ /* 0x000e240000000c00 */
[----:B------:R-:W-:Y:S06]  /*0af0*/  BAR.ARV 0x4, 0x180 ;  /* 0x0106000000007b1d */ /* 0x000fec0000002000 */
[----:B0-----:R-:W-:-:S13]  /*0b00*/  ISETP.GE.AND P0, PT, R115, UR4, PT ;  /* 0x0000000473007c0c */ /* 0x001fda000bf06270 */
[----:B------:R-:W-:Y:S05]  /*0b10*/  @P0 BRA `(.L_x_6680) ;  /* 0x0000035000700947 */ /* 0x000fea0003800000 */
[----:B------:R-:W-:Y:S01]  /*0b20*/  VIADD R229, R0, 0xffffff80 ;  /* 0xffffff8000e57836 */ /* 0x000fe20000000000 */
[----:B------:R-:W0:Y:S01]  /*0b30*/  S2UR UR4, SR_SWINHI ;  /* 0x00000000000479c3 */ /* 0x000e220000002f00 */
[----:B------:R-:W-:Y:S01]  /*0b40*/  R2UR UR44, R2 ;  /* 0x00000000022c72ca */ /* 0x000fe200000e0000 */
[----:B------:R-:W-:Y:S01]  /*0b50*/  IMAD.MOV.U32 R157, RZ, RZ, 0x2 ;  /* 0x00000002ff9d7424 */ /* 0x000fe200078e00ff */
[----:B------:R-:W-:Y:S01]  /*0b60*/  UIADD3 UR36, UP0, UR38, 0x1c8, URZ ;  /* 0x000001c826247890 */ /* 0x000fe2000ff1e03f */
[----:B------:R-:W-:Y:S01]  /*0b70*/  SHF.R.S32.HI R0, RZ, 0x1f, R229 ;  /* 0x0000001fff007819 */ /* 0x000fe200000114e5 */
[----:B------:R-:W-:Y:S01]  /*0b80*/  UIADD3 UR39, UP1, UR38, 0x1d4, URZ ;  /* 0x000001d426277890 */ /* 0x000fe2000ff3e03f */
[----:B------:R-:W-:Y:S01]  /*0b90*/  IMAD.MOV.U32 R19, RZ, RZ, RZ ;  /* 0x000000ffff137224 */ /* 0x000fe200078e00ff */
[----:B------:R-:W-:Y:S01]  /*0ba0*/  UIADD3.X UR40, URZ, UR37, URZ, UP0, !UPT ;  /* 0x000000253f287290 */ /* 0x000fe200087fe43f */
[----:B------:R-:W-:Y:S01]  /*0bb0*/  LEA.HI R5, R0, R229, RZ, 0x7 ;  /* 0x000000e500057211 */ /* 0x000fe200078f38ff */
[----:B------:R-:W-:Y:S01]  /*0bc0*/  IMAD.MOV.U32 R154, RZ, RZ, RZ ;  /* 0x000000ffff9a7224 */ /* 0x000fe200078e00ff */
[----:B------:R-:W-:-:S02]  /*0bd0*/  UIADD3.X UR43, URZ, UR37, URZ, UP1, !UPT ;  /* 0x000000253f2b7290 */ /* 0x000fc40008ffe43f */
[----:B------:R-:W-:Y:S02]  /*0be0*/  LOP3.LUT R4, R5, 0xffffff80, RZ, 0xc0, !PT ;  /* 0xffffff8005047812 */ /* 0x000fe400078ec0ff */
[----:B------:R-:W-:-:S03]  /*0bf0*/  SHF.R.S32.HI R15, RZ, 0x7, R5 ;  /* 0x00000007ff0f7819 */ /* 0x000fc60000011405 */
[----:B------:R-:W-:Y:S01]  /*0c00*/  IMAD.IADD R7, R229, 0x1, -R4 ;  /* 0x00000001e5077824 */ /* 0x000fe200078e0a04 */
[----:B------:R-:W-:Y:S01]  /*0c10*/  LEA.HI R4, R0, R229, RZ, 0x5 ;  /* 0x000000e500047211 */ /* 0x000fe200078f28ff */
[----:B------:R-:W-:Y:S01]  /*0c20*/  STL [R1+0x414], R15 ;  /* 0x0004140f01007387 */ /* 0x000fe20000100800 */
[----:B------:R-:W-:Y:S02]  /*0c30*/  LEA.HI R5, R5, R15, RZ, 0x1 ;  /* 0x0000000f05057211 */ /* 0x000fe400078f08ff */
[----:B------:R-:W-:Y:S02]  /*0c40*/  SHF.R.S32.HI R10, RZ, 0x1f, R7 ;  /* 0x0000001fff0a7819 */ /* 0x000fe40000011407 */
[----:B------:R-:W-:Y:S01]  /*0c50*/  SHF.R.S32.HI R221, RZ, 0x5, R4 ;  /* 0x00000005ffdd7819 */ /* 0x000fe20000011404 */
[----:B------:R-:W-:Y:S01]  /*0c60*/  UMOV UR44, UR44 ;  /* 0x0000002c002c7c82 */ /* 0x000fe20008000000 */
[----:B0-----:R-:W-:Y:S01]  /*0c70*/  UMOV UR45, UR4 ;  /* 0x00000004002d7c82 */ /* 0x001fe20008000000 */
[----:B------:R-:W-:-:S02]  /*0c80*/  LEA.HI R9, R10, R7, RZ, 0x2 ;  /* 0x000000070a097211 */ /* 0x000fc400078f10ff */
[----:B------:R-:W-:Y:S02]  /*0c90*/  SHF.R.S32.HI R8, RZ, 0x1f, R4 ;  /* 0x0000001fff087819 */ /* 0x000fe40000011404 */
[--C-:B------:R-:W-:Y:S02]  /*0ca0*/  SHF.R.S32.HI R6, RZ, 0x2, R9.reuse ;  /* 0x00000002ff067819 */ /* 0x100fe40000011409 */
[----:B------:R-:W-:Y:S02]  /*0cb0*/  SHF.R.S32.HI R3, RZ, 0x1f, R9 ;  /* 0x0000001fff037819 */ /* 0x000fe40000011409 */
[----:B------:R-:W-:Y:S02]  /*0cc0*/  LEA.HI R8, R8, R221, RZ, 0x2 ;  /* 0x000000dd08087211 */ /* 0x000fe400078f10ff */
[----:B------:R-:W-:Y:S02]  /*0cd0*/  LEA.HI R3, R3, R6, RZ, 0x3 ;  /* 0x0000000603037211 */ /* 0x000fe400078f18ff */
[----:B------:R-:W-:-:S02]  /*0ce0*/  LOP3.LUT R8, R8, 0x3ffffc, RZ, 0xc0, !PT ;  /* 0x003ffffc08087812 */ /* 0x000fc400078ec0ff */
[----:B------:R-:W-:Y:S02]  /*0cf0*/  LOP3.LUT R11, R3, 0xfffffff8, RZ, 0xc0, !PT ;  /* 0xfffffff8030b7812 */ /* 0x000fe400078ec0ff */
[----:B------:R-:W-:Y:S01]  /*0d00*/  LEA.HI R3, R0, R229, RZ, 0x4 ;  /* 0x000000e500037211 */ /* 0x000fe200078f20ff */
[----:B------:R-:W-:Y:S01]  /*0d10*/  IMAD.IADD R8, R221, 0x1, -R8 ;  /* 0x00000001dd087824 */ /* 0x000fe200078e0a08 */
[----:B------:R-:W-:Y:S01]  /*0d20*/  LOP3.LUT R5, R5, 0xfffffe, RZ, 0xc0, !PT ;  /* 0x00fffffe05057812 */ /* 0x000fe200078ec0ff */
[----:B------:R-:W-:Y:S01]  /*0d30*/  IMAD.IADD R11, R6, 0x1, -R11 ;  /* 0x00000001060b7824 */ /* 0x000fe200078e0a0b */
[----:B------:R-:W-:Y:S02]  /*0d40*/  SHF.R.S32.HI R6, RZ, 0x4, R3 ;  /* 0x00000004ff067819 */ /* 0x000fe40000011403 */
[----:B------:R-:W-:Y:S01]  /*0d50*/  LOP3.LUT R4, R3, 0xfffffff0, RZ, 0xc0, !PT ;  /* 0xfffffff003047812 */ /* 0x000fe200078ec0ff */
[----:B------:R-:W-:Y:S01]  /*0d60*/  IMAD.IADD R5, R15, 0x1, -R5 ;  /* 0x000000010f057824 */ /* 0x000fe200078e0a05 */
[----:B------:R-:W-:-:S02]  /*0d70*/  LEA.HI R3, R3, R6, RZ, 0x1 ;  /* 0x0000000603037211 */ /* 0x000fc400078f08ff */
[----:B------:R-:W-:Y:S01]  /*0d80*/  LEA.HI R10, R10, R7, RZ, 0x5 ;  /* 0x000000070a0a7211 */ /* 0x000fe200078f28ff */
[----:B------:R-:W-:Y:S01]  /*0d90*/  IMAD.IADD R12, R229, 0x1, -R4 ;  /* 0x00000001e50c7824 */ /* 0x000fe200078e0a04 */
[----:B------:R-:W-:Y:S02]  /*0da0*/  LOP3.LUT R3, R3, 0x1ffffffe, RZ, 0xc0, !PT ;  /* 0x1ffffffe03037812 */ /* 0x000fe400078ec0ff */
[----:B------:R-:W-:Y:S01]  /*0db0*/  LOP3.LUT R4, R9, 0x7ffffffc, RZ, 0xc0, !PT ;  /* 0x7ffffffc09047812 */ /* 0x000fe200078ec0ff */
[----:B------:R-:W-:Y:S01]  /*0dc0*/  IMAD R13, R15, 0x100, R12 ;  /* 0x000001000f0d7824 */ /* 0x000fe200078e020c */
[----:B------:R0:W-:Y:S01]  /*0dd0*/  STL [R1+0x434], R12 ;  /* 0x0004340c01007387 */ /* 0x0001e20000100800 */
[----:B------:R-:W-:Y:S01]  /*0de0*/  IMAD.IADD R3, R6, 0x1, -R3 ;  /* 0x0000000106037824 */ /* 0x000fe200078e0a03 */
[-C--:B------:R-:W-:Y:S01]  /*0df0*/  LEA.HI R6, R0, R229.reuse, RZ, 0x3 ;  /* 0x000000e500067211 */ /* 0x080fe200078f18ff */
[----:B------:R-:W-:Y:S01]  /*0e00*/  IMAD R13, R8, 0x10, R13 ;  /* 0x00000010080d7824 */ /* 0x000fe200078e020d */
[----:B------:R-:W-:Y:S01]  /*0e10*/  LEA.HI R0, R0, R229, RZ, 0x2 ;  /* 0x000000e500007211 */ /* 0x000fe200078f10ff */
[----:B------:R-:W-:Y:S01]  /*0e20*/  IMAD.IADD R4, R7, 0x1, -R4 ;  /* 0x0000000107047824 */ /* 0x000fe200078e0a04 */
[----:B------:R-:W-:Y:S01]  /*0e30*/  SHF.R.S32.HI R220, RZ, 0x3, R6 ;  /* 0x00000003ffdc7819 */ /* 0x000fe20000011406 */
[----:B------:R-:W-:Y:S01]  /*0e40*/  IMAD.SHL.U32 R9, R3, 0x8, RZ ;  /* 0x0000000803097824 */ /* 0x000fe200078e00ff */
[--C-:B------:R-:W-:Y:S01]  /*0e50*/  SHF.R.S32.HI R155, RZ, 0x2, R0.reuse ;  /* 0x00000002ff9b7819 */ /* 0x100fe20000011400 */
[----:B------:R-:W-:Y:S01]  /*0e60*/  IMAD.SHL.U32 R4, R4, 0x2, RZ ;  /* 0x0000000204047824 */ /* 0x000fe200078e00ff */
[----:B------:R-:W-:Y:S01]  /*0e70*/  SHF.R.S32.HI R8, RZ, 0x1f, R0 ;  /* 0x0000001fff087819 */ /* 0x000fe20000011400 */
[----:B------:R-:W-:Y:S01]  /*0e80*/  IMAD.U32 R156, R13, 0x40, R9 ;  /* 0x000000400d9c7824 */ /* 0x000fe200078e0009 */
[----:B------:R-:W-:Y:S01]  /*0e90*/  LOP3.LUT R0, R0, 0xfffffffc, RZ, 0xc0, !PT ;  /* 0xfffffffc00007812 */ /* 0x000fe200078ec0ff */
[----:B------:R-:W-:Y:S01]  /*0ea0*/  VIADD R14, R155, 0x20 ;  /* 0x000000209b0e7836 */ /* 0x000fe20000000000 */
[----:B------:R-:W-:Y:S01]  /*0eb0*/  LEA.HI R8, R8, R155, RZ, 0x3 ;  /* 0x0000009b08087211 */ /* 0x000fe200078f18ff */
[----:B------:R-:W-:Y:S01]  /*0ec0*/  STL [R1+0x444], R9 ;  /* 0x0004440901007387 */ /* 0x000fe20000100800 */
[----:B------:R-:W-:Y:S01]  /*0ed0*/  LOP3.LUT R6, R6, 0xfffffff8, RZ, 0xc0, !PT ;  /* 0xfffffff806067812 */ /* 0x000fe200078ec0ff */
[----:B0-----:R-:W-:Y:S01]  /*0ee0*/  IMAD.IADD R12, R229, 0x1, -R0 ;  /* 0x00000001e50c7824 */ /* 0x001fe200078e0a00 */
[----:B------:R-:W-:Y:S01]  /*0ef0*/  SHF.R.S32.HI R7, RZ, 0x1f, R14 ;  /* 0x0000001fff077819 */ /* 0x000fe2000001140e */
[----:B------:R-:W-:Y:S01]  /*0f00*/  STL [R1+0x420], R14 ;  /* 0x0004200e01007387 */ /* 0x000fe20000100800 */
[----:B------:R-:W-:Y:S01]  /*0f10*/  LOP3.LUT R8, R8, 0xfffffff8, RZ, 0xc0, !PT ;  /* 0xfffffff808087812 */ /* 0x000fe200078ec0ff */
[C---:B------:R-:W-:Y:S01]  /*0f20*/  IMAD.SHL.U32 R152, R12.reuse, 0x4, RZ ;  /* 0x000000040c987824 */ /* 0x040fe200078e00ff */
[----:B------:R-:W-:Y:S01]  /*0f30*/  LEA.HI R7, R7, R14, RZ, 0x3 ;  /* 0x0000000e07077211 */ /* 0x000fe200078f18ff */
[----:B------:R-:W-:Y:S01]  /*0f40*/  IMAD.IADD R18, R229, 0x1, -R6 ;  /* 0x00000001e5127824 */ /* 0x000fe200078e0a06 */
[----:B------:R-:W-:Y:S01]  /*0f50*/  LEA.HI R0, R12, R12, RZ, 0x1 ;  /* 0x0000000c0c007211 */ /* 0x000fe200078f08ff */
[----:B------:R-:W-:Y:S01]  /*0f60*/  VIADD R160, R152, 0x10 ;  /* 0x0000001098a07836 */ /* 0x000fe20000000000 */
[----:B------:R-:W-:Y:S01]  /*0f70*/  SHF.R.S32.HI R10, RZ, 0x5, R10 ;  /* 0x00000005ff0a7819 */ /* 0x000fe2000001140a */
[----:B------:R-:W-:Y:S01]  /*0f80*/  IMAD.SHL.U32 R6, R14, 0x40, RZ ;  /* 0x000000400e067824 */ /* 0x000fe200078e00ff */
[----:B------:R-:W-:Y:S01]  /*0f90*/  LOP3.LUT R0, R0, 0x1ffffffe, RZ, 0xc0, !PT ;  /* 0x1ffffffe00007812 */ /* 0x000fe200078ec0ff */
[----:B------:R-:W-:Y:S01]  /*0fa0*/  IMAD.IADD R158, R155, 0x1, -R8 ;  /* 0x000000019b9e7824 */ /* 0x000fe200078e0a08 */
[----:B------:R-:W-:Y:S01]  /*0fb0*/  STL [R1+0x410], R12 ;  /* 0x0004100c01007387 */ /* 0x000fe20000100800 */
[----:B------:R-:W-:Y:S01]  /*0fc0*/  IMAD.SHL.U32 R8, R5, 0x100, RZ ;  /* 0x0000010005087824 */ /* 0x000fe200078e00ff */
[----:B------:R-:W-:Y:S01]  /*0fd0*/  SHF.R.S32.HI R5, RZ, 0x1f, R160 ;  /* 0x0000001fff057819 */ /* 0x000fe200000114a0 */
[----:B------:R-:W-:Y:S01]  /*0fe0*/  IMAD.SHL.U32 R7, R7, 0x40, RZ ;  /* 0x0000004007077824 */ /* 0x000fe200078e00ff */
[----:B------:R-:W-:Y:S01]  /*0ff0*/  LOP3.LUT R6, R6, 0x1c0, RZ, 0xc0, !PT ;  /* 0x000001c006067812 */ /* 0x000fe200078ec0ff */
[C---:B------:R-:W-:Y:S01]  /*1000*/  IMAD.SHL.U32 R16, R12.reuse, 0x8, RZ ;  /* 0x000000080c107824 */ /* 0x040fe200078e00ff */
[----:B------:R-:W-:Y:S01]  /*1010*/  STL [R1+0x430], R8 ;  /* 0x0004300801007387 */ /* 0x000fe20000100800 */
[----:B------:R-:W-:-:S02]  /*1020*/  IMAD.IADD R3, R12, 0x1, -R0 ;  /* 0x000000010c037824 */ /* 0x000fc400078e0a00 */
[----:B------:R-:W-:Y:S01]  /*1030*/  IMAD R192, R10, 0x10, R11 ;  /* 0x000000100ac07824 */ /* 0x000fe200078e020b */
[----:B------:R0:W-:Y:S01]  /*1040*/  STL [R1+0x41c], R5 ;  /* 0x00041c0501007387 */ /* 0x0001e20000100800 */
[--C-:B------:R-:W-:Y:S01]  /*1050*/  LOP3.LUT R0, R6, 0x38, R16.reuse, 0xf8, !PT ;  /* 0x0000003806007812 */ /* 0x100fe200078ef810 */
[----:B------:R-:W-:Y:S01]  /*1060*/  IMAD.SHL.U32 R215, R18, 0x8, RZ ;  /* 0x0000000812d77824 */ /* 0x000fe200078e00ff */
[----:B------:R-:W-:Y:S01]  /*1070*/  SHF.R.S32.HI R17, RZ, 0x1f, R16 ;  /* 0x0000001fff117819 */ /* 0x000fe20000011410 */
[----:B------:R1:W-:Y:S01]  /*1080*/  STL [R1+0x42c], R6 ;  /* 0x00042c0601007387 */ /* 0x0003e20000100800 */
[C---:B------:R-:W-:Y:S02]  /*1090*/  VIADD R188, R16.reuse, 0x40 ;  /* 0x0000004010bc7836 */ /* 0x040fe40000000000 */
[C---:B------:R-:W-:Y:S01]  /*10a0*/  VIADD R187, R16.reuse, 0x60 ;  /* 0x0000006010bb7836 */ /* 0x040fe20000000000 */
[----:B------:R-:W-:Y:S01]  /*10b0*/  STL [R1+0x440], R4 ;  /* 0x0004400401007387 */ /* 0x000fe20000100800 */
[C---:B------:R-:W-:Y:S01]  /*10c0*/  VIADD R186, R16.reuse, 0x80 ;  /* 0x0000008010ba7836 */ /* 0x040fe20000000000 */
[----:B0-----:R-:W-:Y:S01]  /*10d0*/  LOP3.LUT R5, R7, 0xfffffe00, RZ, 0xc0, !PT ;  /* 0xfffffe0007057812 */ /* 0x001fe200078ec0ff */
[C---:B------:R-:W-:Y:S01]  /*10e0*/  VIADD R185, R16.reuse, 0xa0 ;  /* 0x000000a010b97836 */ /* 0x040fe20000000000 */
[----:B------:R-:W-:Y:S01]  /*10f0*/  STL [R1+0x424], R18 ;  /* 0x0004241201007387 */ /* 0x000fe20000100800 */
[C---:B------:R-:W-:Y:S01]  /*1100*/  VIADD R184, R16.reuse, 0xc0 ;  /* 0x000000c010b87836 */ /* 0x040fe20000000000 */
[----:B-1----:R-:W-:Y:S01]  /*1110*/  SHF.R.U32.HI R6, RZ, 0x3, R6 ;  /* 0x00000003ff067819 */ /* 0x002fe20000011606 */
[C---:B------:R-:W-:Y:S01]  /*1120*/  VIADD R183, R16.reuse, 0xe0 ;  /* 0x000000e010b77836 */ /* 0x040fe20000000000 */
[----:B------:R0:W-:Y:S01]  /*1130*/  STL [R1+0x43c], R5 ;  /* 0x00043c0501007387 */ /* 0x0001e20000100800 */
[C---:B------:R-:W-:Y:S01]  /*1140*/  VIADD R182, R16.reuse, 0x100 ;  /* 0x0000010010b67836 */ /* 0x040fe20000000000 */
[----:B------:R-:W-:Y:S01]  /*1150*/  SHF.R.S32.HI R195, RZ, 0x1f, R188 ;  /* 0x0000001fffc37819 */ /* 0x000fe200000114bc */
[C---:B------:R-:W-:Y:S01]  /*1160*/  VIADD R181, R16.reuse, 0x120 ;  /* 0x0000012010b57836 */ /* 0x040fe20000000000 */
[----:B------:R-:W-:Y:S01]  /*1170*/  STL [R1+0x438], R6 ;  /* 0x0004380601007387 */ /* 0x000fe20000100800 */
[C---:B------:R-:W-:Y:S01]  /*1180*/  VIADD R180, R16.reuse, 0x140 ;  /* 0x0000014010b47836 */ /* 0x040fe20000000000 */
[----:B------:R-:W-:Y:S01]  /*1190*/  SHF.R.S32.HI R196, RZ, 0x1f, R187 ;  /* 0x0000001fffc47819 */ /* 0x000fe200000114bb */
[C---:B------:R-:W-:Y:S01]  /*11a0*/  VIADD R163, R16.reuse, 0x160 ;  /* 0x0000016010a37836 */ /* 0x040fe20000000000 */
[----:B------:R-:W-:Y:S01]  /*11b0*/  SHF.R.S32.HI R197, RZ, 0x1f, R186 ;  /* 0x0000001fffc57819 */ /* 0x000fe200000114ba */
[C---:B------:R-:W-:Y:S01]  /*11c0*/  VIADD R162, R16.reuse, 0x180 ;  /* 0x0000018010a27836 */ /* 0x040fe20000000000 */
[----:B0-----:R-:W-:Y:S01]  /*11d0*/  LOP3.LUT R5, R5, R0, R6, 0xf6, !PT ;  /* 0x0000000005057212 */ /* 0x001fe200078ef606 */
[C---:B------:R-:W-:Y:S01]  /*11e0*/  VIADD R161, R16.reuse, 0x1a0 ;  /* 0x000001a010a17836 */ /* 0x040fe20000000000 */
[----:B------:R-:W-:Y:S01]  /*11f0*/  SHF.R.S32.HI R198, RZ, 0x1f, R185 ;  /* 0x0000001fffc67819 */ /* 0x000fe200000114b9 */
[C---:B------:R-:W-:Y:S01]  /*1200*/  VIADD R190, R16.reuse, 0x1c0 ;  /* 0x000001c010be7836 */ /* 0x040fe20000000000 */
[----:B------:R-:W-:Y:S01]  /*1210*/  SHF.R.S32.HI R199, RZ, 0x1f, R184 ;  /* 0x0000001fffc77819 */ /* 0x000fe200000114b8 */
[----:B------:R-:W-:Y:S01]  /*1220*/  IMAD R0, R5, 0x2, R2 ;  /* 0x0000000205007824 */ /* 0x000fe200078e0202 */
[----:B------:R-:W-:Y:S01]  /*1230*/  SHF.R.S32.HI R200, RZ, 0x1f, R183 ;  /* 0x0000001fffc87819 */ /* 0x000fe200000114b7 */
[C---:B------:R-:W-:Y:S01]  /*1240*/  VIADD R189, R16.reuse, 0x1e0 ;  /* 0x000001e010bd7836 */ /* 0x040fe20000000000 */
[----:B------:R-:W-:Y:S01]  /*1250*/  SHF.R.S32.HI R201, RZ, 0x1f, R182 ;  /* 0x0000001fffc97819 */ /* 0x000fe200000114b6 */
[----:B------:R-:W-:Y:S01]  /*1260*/  VIADD R18, R16, 0x20 ;  /* 0x0000002010127836 */ /* 0x000fe20000000000 */
[----:B------:R0:W-:Y:S01]  /*1270*/  STL [R1+0x428], R0 ;  /* 0x0004280001007387 */ /* 0x0001e20000100800 */
        /* <DEDUP_REMOVED lines=10> */
[----:B0-----:R-:W-:Y:S01]  /*1320*/  IMAD R0, R3, 0x8, R192 ;  /* 0x0000000803007824 */ /* 0x001fe200078e02c0 */
[----:B------:R-:W-:Y:S01]  /*1330*/  SHF.R.S32.HI R207, RZ, 0x1f, R190 ;  /* 0x0000001fffcf7819 */ /* 0x000fe200000114be */
[C---:B------:R-:W-:Y:S01]  /*1340*/  VIADD R218, R215.reuse, 0x180 ;  /* 0x00000180d7da7836 */ /* 0x040fe20000000000 */
[----:B------:R-:W-:Y:S01]  /*1350*/  SHF.R.S32.HI R208, RZ, 0x1f, R189 ;  /* 0x0000001fffd07819 */ /* 0x000fe200000114bd */
[----:B------:R-:W-:Y:S01]  /*1360*/  VIADD R217, R215, 0x1c0 ;  /* 0x000001c0d7d97836 */ /* 0x000fe20000000000 */
[----:B------:R0:W-:Y:S01]  /*1370*/  STL [R1+0x448], R0 ;  /* 0x0004480001007387 */ /* 0x0001e20000100800 */
[----:B------:R-:W-:Y:S01]  /*1380*/  SHF.R.S32.HI R159, RZ, 0x1f, R18 ;  /* 0x0000001fff9f7819 */ /* 0x000fe20000011412 */
[----:B------:R-:W-:Y:S01]  /*1390*/  IMAD.WIDE R156, R156, R157, UR44 ;  /* 0x0000002c9c9c7e25 */ /* 0x000fe2000f8e029d */
[----:B------:R-:W-:-:S02]  /*13a0*/  SHF.R.S32.HI R228, RZ, 0x1f, R214 ;  /* 0x0000001fffe47819 */ /* 0x000fc400000114d6 */
[----:B------:R-:W-:Y:S01]  /*13b0*/  SHF.R.S32.HI R227, RZ, 0x1f, R213 ;  /* 0x0000001fffe37819 */ /* 0x000fe200000114d5 */
[----:B------:R-:W-:Y:S01]  /*13c0*/  IMAD.IADD R193, R4, 0x1, R8 ;  /* 0x0000000104c17824 */ /* 0x000fe200078e0208 */
[----:B------:R-:W-:Y:S02]  /*13d0*/  SHF.R.S32.HI R226, RZ, 0x1f, R212 ;  /* 0x0000001fffe27819 */ /* 0x000fe400000114d4 */
[----:B------:R-:W-:Y:S02]  /*13e0*/  SHF.R.S32.HI R225, RZ, 0x1f, R211 ;  /* 0x0000001fffe17819 */ /* 0x000fe400000114d3 */
[----:B------:R-:W-:Y:S02]  /*13f0*/  SHF.R.S32.HI R224, RZ, 0x1f, R210 ;  /* 0x0000001fffe07819 */ /* 0x000fe400000114d2 */
[----:B------:R-:W-:Y:S02]  /*1400*/  SHF.R.S32.HI R223, RZ, 0x1f, R218 ;  /* 0x0000001fffdf7819 */ /* 0x000fe400000114da */
[----:B------:R-:W-:-:S02]  /*1410*/  SHF.R.S32.HI R222, RZ, 0x1f, R217 ;  /* 0x0000001fffde7819 */ /* 0x000fc400000114d9 */
[----:B------:R-:W-:Y:S02]  /*1420*/  SHF.L.U64.HI R195, R188, 0x1, R195 ;  /* 0x00000001bcc37819 */ /* 0x000fe400000102c3 */
[----:B------:R-:W-:Y:S02]  /*1430*/  SHF.L.U64.HI R196, R187, 0x1, R196 ;  /* 0x00000001bbc47819 */ /* 0x000fe400000102c4 */
[----:B------:R-:W-:Y:S02]  /*1440*/  SHF.L.U64.HI R197, R186, 0x1, R197 ;  /* 0x00000001bac57819 */ /* 0x000fe400000102c5 */
[----:B------:R-:W-:Y:S02]  /*1450*/  SHF.L.U64.HI R198, R185, 0x1, R198 ;  /* 0x00000001b9c67819 */ /* 0x000fe400000102c6 */
[----:B------:R-:W-:Y:S02]  /*1460*/  SHF.L.U64.HI R199, R184, 0x1, R199 ;  /* 0x00000001b8c77819 */ /* 0x000fe400000102c7 */
[----:B------:R-:W-:-:S02]  /*1470*/  SHF.L.U64.HI R200, R183, 0x1, R200 ;  /* 0x00000001b7c87819 */ /* 0x000fc400000102c8 */
[----:B------:R-:W-:Y:S02]  /*1480*/  SHF.L.U64.HI R201, R182, 0x1, R201 ;  /* 0x00000001b6c97819 */ /* 0x000fe400000102c9 */
[----:B------:R-:W-:Y:S02]  /*1490*/  SHF.L.U64.HI R202, R181, 0x1, R202 ;  /* 0x00000001b5ca7819 */ /* 0x000fe400000102ca */
[----:B------:R-:W-:Y:S02]  /*14a0*/  SHF.L.U64.HI R203, R180, 0x1, R203 ;  /* 0x00000001b4cb7819 */ /* 0x000fe400000102cb */
[----:B------:R-:W-:Y:S02]  /*14b0*/  SHF.L.U64.HI R204, R163, 0x1, R204 ;  /* 0x00000001a3cc7819 */ /* 0x000fe400000102cc */
[----:B------:R-:W-:Y:S02]  /*14c0*/  SHF.L.U64.HI R205, R162, 0x1, R205 ;  /* 0x00000001a2cd7819 */ /* 0x000fe400000102cd */
[----:B------:R-:W-:-:S02]  /*14d0*/  SHF.L.U64.HI R206, R161, 0x1, R206 ;  /* 0x00000001a1ce7819 */ /* 0x000fc400000102ce */
[----:B------:R-:W-:Y:S02]  /*14e0*/  SHF.L.U64.HI R207, R190, 0x1, R207 ;  /* 0x00000001becf7819 */ /* 0x000fe400000102cf */
[----:B0-----:R-:W-:-:S07]  /*14f0*/  SHF.L.U64.HI R208, R189, 0x1, R208 ;  /* 0x00000001bdd07819 */ /* 0x001fce00000102d0 */
.L_x_6901:
[----:B------:R-:W-:Y:S01]  /*1500*/  ULDC.64 UR4, c[0x0][0xb20] ;  /* 0x0002c80000047ab9 */ /* 0x000fe20000000a00 */
[----:B01----:R-:W0:Y:S01]  /*1510*/  LDC.64 R6, c[0x0][0xb00] ;  /* 0x0002c000ff067b82 */ /* 0x003e220000000a00 */
[----:B------:R-:W-:Y:S01]  /*1520*/  ISETP.NE.U32.AND P0, PT, RZ, UR4, PT ;  /* 0x00000004ff007c0c */ /* 0x000fe2000bf05070 */
[----:B------:R-:W-:Y:S01]  /*1530*/  IMAD.MOV.U32 R3, RZ, RZ, RZ ;  /* 0x000000ffff037224 */ /* 0x000fe200078e00ff */
[----:B------:R-:W-:Y:S01]  /*1540*/  ULDC.64 UR6, c[0x0][0xb18] ;  /* 0x0002c60000067ab9 */ /* 0x000fe20000000a00 */
[----:B----4-:R-:W-:Y:S01]  /*1550*/  IMAD.MOV.U32 R27, RZ, RZ, RZ ;  /* 0x000000ffff1b7224 */ /* 0x010fe200078e00ff */
[----:B------:R-:W-:Y:S01]  /*1560*/  ISETP.NE.AND.EX P0, PT, RZ, UR5, PT, P0 ;  /* 0x00000005ff007c0c */ /* 0x000fe2000bf05300 */
[----:B------:R-:W-:Y:S02]  /*1570*/  ULDC.64 UR4, c[0x0][0xb10] ;  /* 0x0002c40000047ab9 */ /* 0x000fe40000000a00 */
[----:B------:R-:W-:-:S04]  /*1580*/  ISETP.NE.U32.AND P1, PT, RZ, UR4, PT ;  /* 0x00000004ff007c0c */ /* 0x000fc8000bf25070 */
[----:B------:R-:W-:Y:S01]  /*1590*/  ISETP.NE.AND.EX P1, PT, RZ, UR5, PT, P1 ;  /* 0x00000005ff007c0c */ /* 0x000fe2000bf25310 */
[----:B------:R-:W-:Y:S02]  /*15a0*/  ULDC.64 UR4, c[0x0][0xb00] ;  /* 0x0002c00000047ab9 */ /* 0x000fe40000000a00 */
[----:B------:R-:W-:-:S03]  /*15b0*/  ISETP.NE.U32.AND P3, PT, RZ, UR4, PT ;  /* 0x00000004ff007c0c */ /* 0x000fc6000bf65070 */
[----:B------:R-:W1:Y:S01]  /*15c0*/  @P0 LDC.64 R4, c[0x0][0xb20] ;  /* 0x0002c800ff040b82 */ /* 0x000e620000000a00 */
[----:B------:R-:W-:Y:S01]  /*15d0*/  ISETP.NE.AND.EX P3, PT, RZ, UR5, PT, P3 ;  /* 0x00000005ff007c0c */ /* 0x000fe2000bf65330 */
[----:B0-----:R-:W-:-:S06]  /*15e0*/  IMAD.WIDE R10, R115, 0x4, R6 ;  /* 0x00000004730a7825 */ /* 0x001fcc00078e0206 */
[----:B------:R-:W0:Y:S01]  /*15f0*/  @P1 LDC.64 R8, c[0x0][0xb10] ;  /* 0x0002c400ff081b82 */ /* 0x000e220000000a00 */
[----:B------:R-:W-:Y:S02]  /*1600*/  ULDC UR4, c[0x0][0x288] ;  /* 0x0000a20000047ab9 */ /* 0x000fe40000000800 */
[----:B------:R-:W-:Y:S01]  /*1610*/  IMAD.U32 R24, RZ, RZ, UR4 ;  /* 0x00000004ff187e24 */ /* 0x000fe2000f8e00ff */
[----:B------:R-:W-:Y:S02]  /*1620*/  ULDC.64 UR4, c[0x0][0x418] ;  /* 0x0001060000047ab9 */ /* 0x000fe40000000a00 */
[----:B--2---:R2:W5:Y:S01]  /*1630*/  @P3 LDG.E R27, desc[UR46][R10.64] ;  /* 0x0000002e0a1b3981 */ /* 0x004562000c1e1900 */
[----:B-1----:R-:W-:-:S05]  /*1640*/  @P0 IMAD.WIDE R4, R115, 0x4, R4 ;  /* 0x0000000473040825 */ /* 0x002fca00078e0204 */
[----:B------:R2:W5:Y:S01]  /*1650*/  @P0 LDG.E R3, desc[UR46][R4.64] ;  /* 0x0000002e04030981 */ /* 0x000562000c1e1900 */
[----:B0-----:R-:W-:-:S05]  /*1660*/  @P1 IMAD.WIDE R6, R115, 0x4, R8 ;  /* 0x0000000473061825 */ /* 0x001fca00078e0208 */
[----:B------:R2:W5:Y:S01]  /*1670*/  @P1 LDG.E R24, desc[UR46][R6.64] ;  /* 0x0000002e06181981 */ /* 0x000562000c1e1900 */
        /* <DEDUP_REMOVED lines=9> */
[----:B------:R-:W-:Y:S02]  /*1710*/  IMAD.MOV.U32 R216, RZ, RZ, R114 ;  /* 0x000000ffffd87224 */ /* 0x000fe400078e0072 */
[----:B------:R-:W-:Y:S01]  /*1720*/  IMAD.MOV.U32 R219, RZ, RZ, R115 ;  /* 0x000000ffffdb7224 */ /* 0x000fe200078e0073 */
[----:B--2---:R-:W-:Y:S06]  /*1730*/  @P1 BRA `(.L_x_6681) ;  /* 0x0000000000241947 */ /* 0x004fec0003800000 */
        /* <DEDUP_REMOVED lines=9> */
.L_x_6681:
[----:B------:R-:W-:Y:S02]  /*17d0*/  IMAD.U32 R38, RZ, RZ, UR5 ;  /* 0x00000005ff267e24 */ /* 0x000fe4000f8e00ff */
[----:B------:R-:W-:Y:S01]  /*17e0*/  IMAD.U32 R26, RZ, RZ, UR4 ;  /* 0x00000004ff1a7e24 */ /* 0x000fe2000f8e00ff */
[----:B------:R-:W-:Y:S06]  /*17f0*/  @!P2 BRA `(.L_x_6682) ;  /* 0x000000000010a947 */ /* 0x000fec0003800000 */
[----:B------:R-:W0:Y:S02]  /*1800*/  LDC.64 R4, c[0x0][0xb18] ;  /* 0x0002c600ff047b82 */ /* 0x000e240000000a00 */
[----:B0-----:R-:W-:-:S05]  /*1810*/  IMAD.WIDE R4, R115, 0x4, R4 ;  /* 0x0000000473047825 */ /* 0x001fca00078e0204 */
[----:B------:R0:W5:Y:S01]  /*1820*/  LDG.E R26, desc[UR46][R4.64] ;  /* 0x0000002e041a7981 */ /* 0x000162000c1e1900 */
[----:B------:R-:W-:Y:S05]  /*1830*/  BRA `(.L_x_6683) ;  /* 0x0000000000107947 */ /* 0x000fea0003800000 */
.L_x_6682:
[----:B------:R-:W-:Y:S05]  /*1840*/  @!P3 BRA `(.L_x_6683) ;  /* 0x00000000000cb947 */ /* 0x000fea0003800000 */
[----:B------:R-:W2:Y:S04]  /*1850*/  LDG.E R5, desc[UR46][R10.64] ;  /* 0x0000002e0a057981 */ /* 0x000ea8000c1e1900 */
[----:B------:R-:W2:Y:S02]  /*1860*/  LDG.E R26, desc[UR46][R10.64+0x4] ;  /* 0x0000042e0a1a7981 */ /* 0x000ea4000c1e1900 */
[----:B--2---:R-:W-:-:S07]  /*1870*/  IMAD.IADD R26, R26, 0x1, -R5 ;  /* 0x000000011a1a7824 */ /* 0x004fce00078e0a05 */
.L_x_6683:
        /* <DEDUP_REMOVED lines=11> */
[----:B------:R-:W3:Y:S01]  /*1930*/  @P0 LDG.E R11, desc[UR46][R6.64+0x4] ;  /* 0x0000042e060b0981 */ /* 0x000ee2000c1e1900 */
[----:B-----5:R-:W-:Y:S02]  /*1940*/  IMAD.MOV.U32 R36, RZ, RZ, R26 ;  /* 0x000000ffff247224 */ /* 0x020fe400078e001a */
[----:B--2---:R-:W-:-:S05]  /*1950*/  @P1 IMAD.WIDE R8, R115, 0x4, R8 ;  /* 0x0000000473081825 */ /* 0x004fca00078e0208 */
[----:B------:R1:W5:Y:S01]  /*1960*/  @P1 LDG.E R36, desc[UR46][R8.64] ;  /* 0x0000002e08241981 */ /* 0x000362000c1e1900 */
[----:B0-----:R-:W-:Y:S01]  /*1970*/  ISETP.NE.AND P1, PT, R4, 0x1, PT ;  /* 0x000000010400780c */ /* 0x001fe20003f25270 */
[----:B------:R-:W-:Y:S01]  /*1980*/  IMAD.SHL.U32 R194, R113, 0x40, RZ ;  /* 0x0000004071c27824 */ /* 0x000fe200078e00ff */
[----:B------:R-:W0:Y:S11]  /*1990*/  LDC.64 R4, c[0x0][0xad8] ;  /* 0x0002b600ff047b82 */ /* 0x000e360000000a00 */
[----:B------:R-:W2:Y:S08]  /*19a0*/  @P1 LDC R13, c[0x0][0x44c] ;  /* 0x00011300ff0d1b82 */ /* 0x000eb00000000800 */
[----:B------:R-:W4:Y:S01]  /*19b0*/  @P1 LDC R10, c[0x0][0x450] ;  /* 0x00011400ff0a1b82 */ /* 0x000f220000000800 */
[----:B0-----:R-:W-:Y:S01]  /*19c0*/  ISETP.GE.AND P2, PT, R5, 0x1, PT ;  /* 0x000000010500780c */ /* 0x001fe20003f46270 */
[----:B---3--:R-:W-:-:S02]  /*19d0*/  @P0 IMAD.IADD R38, R11, 0x1, -R0 ;  /* 0x000000010b260824 */ /* 0x008fc400078e0a00 */
[----:B------:R-:W-:Y:S02]  /*19e0*/  IMAD.IADD R11, R26, 0x1, -R3 ;  /* 0x000000011a0b7824 */ /* 0x000fe400078e0a03 */
[----:B------:R-:W-:Y:S02]  /*19f0*/  VIADD R0, R194, 0x3f ;  /* 0x0000003fc2007836 */ /* 0x000fe40000000000 */
[----:B------:R-:W-:Y:S02]  /*1a00*/  IMAD.IADD R25, R11, 0x1, R38 ;  /* 0x000000010b197824 */ /* 0x000fe400078e0226 */
[----:B--2---:R-:W-:-:S03]  /*1a10*/  @P1 IMAD.HI.U32 R3, R0, R13, RZ ;  /* 0x0000000d00031227 */ /* 0x004fc600078e00ff */
[C---:B------:R-:W-:Y:S01]  /*1a20*/  IADD3 R209, R25.reuse, 0x1, -R24 ;  /* 0x0000000119d17810 */ /* 0x040fe20007ffe818 */
[----:B------:R-:W-:Y:S01]  /*1a30*/  IMAD.MOV.U32 R6, RZ, RZ, R0 ;  /* 0x000000ffff067224 */ /* 0x000fe200078e0000 */
[----:B----4-:R-:W-:Y:S01]  /*1a40*/  @P1 SHF.R.U32.HI R6, RZ, R10, R3 ;  /* 0x0000000aff061219 */ /* 0x010fe20000011603 */
[----:B------:R-:W-:-:S04]  /*1a50*/  VIADD R0, R25, 0x3f ;  /* 0x0000003f19007836 */ /* 0x000fc80000000000 */
[----:B-1----:R-:W-:Y:S01]  /*1a60*/  IMAD.IADD R9, R209, 0x1, R6 ;  /* 0x00000001d1097824 */ /* 0x002fe200078e0206 */
[----:B------:R-:W-:-:S03]  /*1a70*/  SHF.R.S32.HI R3, RZ, 0x1f, R0 ;  /* 0x0000001fff037819 */ /* 0x000fc60000011400 */
[----:B------:R-:W-:Y:S01]  /*1a80*/  IMAD.IADD R4, R9, 0x1, R4 ;  /* 0x0000000109047824 */ /* 0x000fe200078e0204 */
[----:B------:R-:W-:-:S04]  /*1a90*/  LEA.HI R3, R3, R0, RZ, 0x6 ;  /* 0x0000000003037211 */ /* 0x000fc800078f30ff */
        /* <DEDUP_REMOVED lines=13> */
.L_x_6686:
[----:B------:R-:W-:-:S13]  /*1b70*/  ISETP.NE.AND P0, PT, R5, 0x1, PT ;  /* 0x000000010500780c */ /* 0x000fda0003f05270 */
[----:B------:R-:W0:Y:S02]  /*1b80*/  @P0 LDC.64 R6, c[0x0][0xae0] ;  /* 0x0002b800ff060b82 */ /* 0x000e240000000a00 */
[----:B0-----:R-:W-:-:S05]  /*1b90*/  @P0 IMAD.HI.U32 R6, R0, R6, RZ ;  /* 0x0000000600060227 */ /* 0x001fca00078e00ff */
[----:B------:R-:W-:-:S07]  /*1ba0*/  @P0 SHF.R.U32.HI R0, RZ, R7, R6 ;  /* 0x00000007ff000219 */ /* 0x000fce0000011606 */
.L_x_6687:
[----:B------:R-:W-:Y:S05]  /*1bb0*/  BSYNC B0 ;  /* 0x0000000000007941 */ /* 0x000fea0003800000 */
.L_x_6685:
[----:B------:R-:W-:-:S05]  /*1bc0*/  IMAD R3, R0, R5, R5 ;  /* 0x0000000500037224 */ /* 0x000fca00078e0205 */
[----:B------:R-:W-:-:S07]  /*1bd0*/  VIMNMX R4, R4, R3, PT ;  /* 0x0000000304047248 */ /* 0x000fce0003fe0100 */
.L_x_6684:
        /* <DEDUP_REMOVED lines=20> */
.L_x_6690:
[----:B------:R-:W-:-:S13]  /*1d20*/  ISETP.NE.AND P0, PT, R5, 0x1, PT ;  /* 0x000000010500780c */ /* 0x000fda0003f05270 */
[----:B------:R-:W0:Y:S02]  /*1d30*/  @P0 LDC.64 R6, c[0x0][0xae0] ;  /* 0x0002b800ff060b82 */ /* 0x000e240000000a00 */
[----:B0-----:R-:W-:-:S05]  /*1d40*/  @P0 IMAD.HI.U32 R6, R0, R6, RZ ;  /* 0x0000000600060227 */ /* 0x001fca00078e00ff */
[----:B------:R-:W-:-:S07]  /*1d50*/  @P0 SHF.R.U32.HI R0, RZ, R7, R6 ;  /* 0x00000007ff000219 */ /* 0x000fce0000011606 */
.L_x_6691:
[----:B------:R-:W-:Y:S05]  /*1d60*/  BSYNC B0 ;  /* 0x0000000000007941 */ /* 0x000fea0003800000 */
.L_x_6689:
[----:B------:R-:W-:-:S05]  /*1d70*/  IMAD R0, R0, R5, RZ ;  /* 0x0000000500007224 */ /* 0x000fca00078e02ff */
[----:B------:R-:W-:-:S07]  /*1d80*/  VIMNMX R3, R3, R0, !PT ;  /* 0x0000000003037248 */ /* 0x000fce0007fe0100 */
.L_x_6688:
[----:B------:R-:W-:Y:S01]  /*1d90*/  VIADD R4, R4, 0x3f ;  /* 0x0000003f04047836 */ /* 0x000fe20000000000 */
[----:B------:R-:W-:-:S04]  /*1da0*/  SHF.R.S32.HI R0, RZ, 0x1f, R3 ;  /* 0x0000001fff007819 */ /* 0x000fc80000011403 */
[----:B------:R-:W-:Y:S02]  /*1db0*/  SHF.R.S32.HI R5, RZ, 0x1f, R4 ;  /* 0x0000001fff057819 */ /* 0x000fe40000011404 */
[----:B------:R-:W-:Y:S02]  /*1dc0*/  LEA.HI R0, R0, R3, RZ, 0x6 ;  /* 0x0000000300007211 */ /* 0x000fe400078f30ff */
[----:B------:R-:W-:Y:S02]  /*1dd0*/  LEA.HI R5, R5, R4, RZ, 0x6 ;  /* 0x0000000405057211 */ /* 0x000fe400078f30ff */
[----:B------:R-:W-:Y:S02]  /*1de0*/  SHF.R.S32.HI R3, RZ, 0x6, R0 ;  /* 0x00000006ff037819 */ /* 0x000fe40000011400 */
[----:B------:R-:W-:Y:S02]  /*1df0*/  SHF.R.S32.HI R0, RZ, 0x6, R5 ;  /* 0x00000006ff007819 */ /* 0x000fe40000011405 */
[----:B------:R-:W-:-:S02]  /*1e00*/  VIMNMX R3, RZ, R3, !PT ;  /* 0x00000003ff037248 */ /* 0x000fc40007fe0100 */
[----:B------:R-:W-:-:S03]  /*1e10*/  VIMNMX R0, R39, R0, PT ;  /* 0x0000000027007248 */ /* 0x000fc60003fe0100 */
        /* <DEDUP_REMOVED lines=10> */
[----:B------:R-:W-:Y:S02]  /*1ec0*/  @P0 SHF.R.S32.HI R22, RZ, 0x6, R3 ;  /* 0x00000006ff160819 */ /* 0x000fe40000011403 */
        /* <DEDUP_REMOVED lines=23> */
.L_x_6694:
[----:B------:R-:W-:Y:S05]  /*2040*/  BSYNC B6 ;  /* 0x0000000000067941 */ /* 0x000fea0003800000 */
.L_x_6693:
        /* <DEDUP_REMOVED lines=20> */
.L_x_6696:
[----:B------:R-:W-:Y:S05]  /*2190*/  BSYNC B6 ;  /* 0x0000000000067941 */ /* 0x000fea0003800000 */
.L_x_6695:
[----:B------:R-:W-:Y:S01]  /*21a0*/  ULDC.64 UR4, c[0x0][0xaf0] ;  /* 0x0002bc0000047ab9 */ /* 0x000fe20000000a00 */
[----:B------:R-:W-:Y:S01]  /*21b0*/  IMAD.MOV.U32 R0, RZ, RZ, R115 ;  /* 0x000000ffff007224 */ /* 0x000fe200078e0073 */
[----:B------:R-:W-:Y:S01]  /*21c0*/  ISETP.NE.U32.AND P0, PT, RZ, UR4, PT ;  /* 0x00000004ff007c0c */ /* 0x000fe2000bf05070 */
[----:B------:R-:W2:Y:S01]  /*21d0*/  LDL R28, [R1+0x410] ;  /* 0x00041000011c7983 */ /* 0x000ea20000100800 */
[----:B------:R-:W0:Y:S02]  /*21e0*/  LDC R49, c[0x0][0x3f4] ;  /* 0x0000fd00ff317b82 */ /* 0x000e240000000800 */
[----:B------:R-:W-:-:S06]  /*21f0*/  ISETP.NE.AND.EX P0, PT, RZ, UR5, PT, P0 ;  /* 0x00000005ff007c0c */ /* 0x000fcc000bf05300 */
[----:B------:R-:W1:Y:S01]  /*2200*/  LDC.64 R42, c[0x0][0x408] ;  /* 0x00010200ff2a7b82 */ /* 0x000e620000000a00 */
[----:B------:R-:W3:Y:S01]  /*2210*/  S2R R29, SR_TID.X ;  /* 0x00000000001d7919 */ /* 0x000ee20000002100 */
[----:B------:R-:W-:Y:S01]  /*2220*/  SHF.R.S32.HI R9, RZ, 0x1f, R155 ;  /* 0x0000001fff097819 */ /* 0x000fe2000001149b */
[----:B------:R-:W-:-:S05]  /*2230*/  ULDC.64 UR4, c[0x0][0x3f8] ;  /* 0x0000fe0000047ab9 */ /* 0x000fca0000000a00 */
[----:B------:R-:W4:Y:S02]  /*2240*/  @P0 LDC.64 R4, c[0x0][0xaf0] ;  /* 0x0002bc00ff040b82 */ /* 0x000f240000000a00 */
[----:B----4-:R-:W-:-:S05]  /*2250*/  @P0 IMAD.WIDE R4, R115, 0x4, R4 ;  /* 0x0000000473040825 */ /* 0x010fca00078e0204 */
[----:B------:R4:W2:Y:S01]  /*2260*/  @P0 LDG.E R0, desc[UR46][R4.64] ;  /* 0x0000002e04000981 */ /* 0x0008a2000c1e1900 */
[----:B------:R-:W-:Y:S01]  /*2270*/  SHF.R.S32.HI R153, RZ, 0x1f, R152 ;  /* 0x0000001fff997819 */ /* 0x000fe20000011498 */
[C---:B------:R-:W-:Y:S01]  /*2280*/  IMAD R6, R9.reuse, UR4, RZ ;  /* 0x0000000409067c24 */ /* 0x040fe2000f8e02ff */
[----:B0-----:R-:W-:Y:S01]  /*2290*/  ISETP.GE.AND P1, PT, R16, R49, PT ;  /* 0x000000311000720c */ /* 0x001fe20003f26270 */
[----:B-1----:R-:W-:Y:S01]  /*22a0*/  IMAD R10, R9, R42, RZ ;  /* 0x0000002a090a7224 */ /* 0x002fe200078e02ff */
[----:B------:R-:W-:Y:S01]  /*22b0*/  SHF.L.U64.HI R41, R42, 0x6, R43 ;  /* 0x000000062a297819 */ /* 0x000fe2000001022b */
[----:B------:R-:W-:Y:S01]  /*22c0*/  IMAD R15, R155, UR5, R6 ;  /* 0x000000059b0f7c24 */ /* 0x000fe2000f8e0206 */
[----:B------:R-:W-:Y:S01]  /*22d0*/  SEL R13, R49, RZ, P1 ;  /* 0x000000ff310d7207 */ /* 0x000fe20000800000 */
[C---:B------:R-:W-:Y:S01]  /*22e0*/  IMAD.WIDE.U32 R6, R155.reuse, UR4, R152 ;  /* 0x000000049b067c25 */ /* 0x040fe2000f8e0098 */
[----:B---3--:R-:W-:Y:S02]  /*22f0*/  SHF.R.U32.HI R29, RZ, 0x7, R29 ;  /* 0x00000007ff1d7819 */ /* 0x008fe4000001161d */
[----:B------:R-:W-:Y:S01]  /*2300*/  SHF.R.S32.HI R45, RZ, 0x1f, R114 ;  /* 0x0000001fff2d7819 */ /* 0x000fe20000011472 */
[----:B------:R-:W-:-:S04]  /*2310*/  IMAD.WIDE.U32 R8, R155, UR4, R16 ;  /* 0x000000049b087c25 */ /* 0x000fc8000f8e0010 */
[----:B------:R-:W-:Y:S02]  /*2320*/  IMAD.IADD R7, R7, 0x1, R15 ;  /* 0x0000000107077824 */ /* 0x000fe400078e020f */
[----:B------:R-:W-:Y:S02]  /*2330*/  IMAD R21, R155, R43, R10 ;  /* 0x0000002b9b157224 */ /* 0x000fe400078e020a */
[----:B------:R-:W-:Y:S01]  /*2340*/  IMAD.IADD R9, R15, 0x1, R9 ;  /* 0x000000010f097824 */ /* 0x000fe200078e0209 */
[----:B-----5:R-:W-:Y:S01]  /*2350*/  SHF.R.S32.HI R15, RZ, 0x1f, R36 ;  /* 0x0000001fff0f7819 */ /* 0x020fe20000011424 */
[----:B------:R-:W-:Y:S02]  /*2360*/  IMAD.IADD R13, R16, 0x1, R13 ;  /* 0x00000001100d7824 */ /* 0x000fe400078e020d */
[----:B----4-:R-:W-:-:S03]  /*2370*/  IMAD.WIDE.U32 R4, R155, R42, R152 ;  /* 0x0000002a9b047225 */ /* 0x010fc600078e0098 */
[----:B------:R-:W-:Y:S01]  /*2380*/  SHF.R.S32.HI R40, RZ, 0x1f, R13 ;  /* 0x0000001fff287819 */ /* 0x000fe2000001140d */
[----:B------:R-:W-:-:S03]  /*2390*/  IMAD.WIDE.U32 R10, R155, R42, R16 ;  /* 0x0000002a9b0a7225 */ /* 0x000fc600078e0010 */
[----:B------:R-:W-:Y:S01]  /*23a0*/  LEA.HI R40, R40, R13, RZ, 0x3 ;  /* 0x0000000d28287211 */ /* 0x000fe200078f18ff */
[----:B------:R-:W-:Y:S02]  /*23b0*/  IMAD.SHL.U32 R44, R158, 0x40, RZ ;  /* 0x000000409e2c7824 */ /* 0x000fe400078e00ff */
[----:B------:R-:W-:Y:S01]  /*23c0*/  IMAD.IADD R5, R5, 0x1, R21 ;  /* 0x0000000105057824 */ /* 0x000fe200078e0215 */
[----:B------:R-:W-:Y:S01]  /*23d0*/  LOP3.LUT R54, R40, 0xfffffff8, RZ, 0xc0, !PT ;  /* 0xfffffff828367812 */ /* 0x000fe200078ec0ff */
[----:B------:R-:W-:Y:S01]  /*23e0*/  IMAD.IADD R11, R21, 0x1, R11 ;  /* 0x00000001150b7824 */ /* 0x000fe200078e020b */
[----:B------:R-:W-:Y:S01]  /*23f0*/  LOP3.LUT R44, R44, 0x1c0, RZ, 0xc0, !PT ;  /* 0x000001c02c2c7812 */ /* 0x000fe200078ec0ff */
[C---:B------:R-:W-:Y:S01]  /*2400*/  IMAD R21, R15.reuse, UR4, RZ ;  /* 0x000000040f157c24 */ /* 0x040fe2000f8e02ff */
[----:B------:R-:W-:Y:S01]  /*2410*/  SHF.R.S32.HI R60, RZ, 0x1f, R54 ;  /* 0x0000001fff3c7819 */ /* 0x000fe20000011436 */
[----:B------:R-:W-:Y:S01]  /*2420*/  IMAD R15, R15, R42, RZ ;  /* 0x0000002a0f0f7224 */ /* 0x000fe200078e02ff */
[----:B------:R-:W-:Y:S01]  /*2430*/  SHF.R.U32.HI R48, RZ, 0x3, R44 ;  /* 0x00000003ff307819 */ /* 0x000fe2000001162c */
[----:B------:R-:W-:Y:S01]  /*2440*/  IMAD.IADD R3, R27, 0x1, R26 ;  /* 0x000000011b037824 */ /* 0x000fe200078e021a */
[----:B------:R-:W-:Y:S01]  /*2450*/  LOP3.LUT R50, R44, 0x18, R16, 0xf8, !PT ;  /* 0x000000182c327812 */ /* 0x000fe200078ef810 */
[----:B------:R-:W-:Y:S01]  /*2460*/  IMAD R15, R36, R43, R15 ;  /* 0x0000002b240f7224 */ /* 0x000fe200078e020f */
[----:B------:R-:W-:Y:S01]  /*2470*/  LOP3.LUT R59, R44, 0x38, R40, 0xf8, !PT ;  /* 0x000000382c3b7812 */ /* 0x000fe200078ef828 */
[----:B------:R-:W-:-:S02]  /*2480*/  IMAD R13, R36, UR5, R21 ;  /* 0x00000005240d7c24 */ /* 0x000fc4000f8e0215 */
[----:B------:R-:W-:Y:S02]  /*2490*/  IMAD.SHL.U32 R43, R221, 0x200, RZ ;  /* 0x00000200dd2b7824 */ /* 0x000fe400078e00ff */
[----:B------:R-:W-:-:S03]  /*24a0*/  IMAD.WIDE.U32 R20, R36, UR4, R6 ;  /* 0x0000000424147c25 */ /* 0x000fc6000f8e0006 */
[C---:B------:R-:W-:Y:S01]  /*24b0*/  LOP3.LUT R50, R43.reuse, R50, R48, 0xf6, !PT ;  /* 0x000000322b327212 */ /* 0x040fe200078ef630 */
[C---:B------:R-:W-:Y:S01]  /*24c0*/  IMAD.WIDE.U32 R26, R36.reuse, UR4, R8 ;  /* 0x00000004241a7c25 */ /* 0x040fe2000f8e0008 */
[----:B------:R-:W-:Y:S01]  /*24d0*/  ULDC UR4, c[0x0][0x2f4] ;  /* 0x0000bd0000047ab9 */ /* 0x000fe20000000800 */
[----:B------:R-:W-:Y:S02]  /*24e0*/  LOP3.LUT R59, R43, R59, R48, 0xf6, !PT ;  /* 0x0000003b2b3b7212 */ /* 0x000fe400078ef630 */
[-C--:B------:R-:W-:Y:S01]  /*24f0*/  IMAD.WIDE.U32 R32, R36, R42.reuse, R4 ;  /* 0x0000002a24207225 */ /* 0x080fe200078e0004 */
[----:B------:R-:W-:Y:S02]  /*2500*/  ISETP.GE.AND P2, PT, R16, UR4, PT ;  /* 0x0000000410007c0c */ /* 0x000fe4000bf46270 */
[----:B------:R-:W-:Y:S01]  /*2510*/  ISETP.GE.AND P3, PT, R18, UR4, PT ;  /* 0x0000000412007c0c */ /* 0x000fe2000bf66270 */
[----:B------:R-:W-:-:S04]  /*2520*/  IMAD.WIDE.U32 R34, R36, R42, R10 ;  /* 0x0000002a24227225 */ /* 0x000fc800078e000a */
[----:B------:R-:W-:Y:S02]  /*2530*/  IMAD.SHL.U32 R42, R42, 0x40, RZ ;  /* 0x000000402a2a7824 */ /* 0x000fe400078e00ff */
[----:B------:R-:W-:Y:S02]  /*2540*/  VIADD R46, R29, 0x8 ;  /* 0x000000081d2e7836 */ /* 0x000fe40000000000 */
[----:B------:R-:W-:Y:S02]  /*2550*/  IMAD.SHL.U32 R49, R49, 0x2, RZ ;  /* 0x0000000231317824 */ /* 0x000fe400078e00ff */
[----:B------:R-:W-:Y:S02]  /*2560*/  IMAD.IADD R51, R21, 0x1, R13 ;  /* 0x0000000115337824 */ /* 0x000fe400078e020d */
[----:B------:R-:W-:Y:S02]  /*2570*/  IMAD.IADD R52, R13, 0x1, R27 ;  /* 0x000000010d347824 */ /* 0x000fe400078e021b */
[----:B------:R-:W-:-:S02]  /*2580*/  IMAD.IADD R55, R33, 0x1, R15 ;  /* 0x0000000121377824 */ /* 0x000fc400078e020f */
[----:B------:R-:W-:Y:S02]  /*2590*/  IMAD.IADD R58, R15, 0x1, R35 ;  /* 0x000000010f3a7824 */ /* 0x000fe400078e0223 */
[----:B--2---:R-:W-:Y:S01]  /*25a0*/  IMAD R47, R28, 0x40, R155 ;  /* 0x000000401c2f7824 */ /* 0x004fe200078e029b */
[----:B------:R-:W-:-:S07]  /*25b0*/  SHF.R.S32.HI R53, RZ, 0x1f, R0 ;  /* 0x0000001fff357819 */ /* 0x000fce0000011400 */
.L_x_6728:
        /* <DEDUP_REMOVED lines=26> */
[----:B------:R-:W-:Y:S05]  /*2760*/  YIELD ;  /* 0x0000000000007946 */ /* 0x000fea0003800000 */
[----:B------:R-:W-:Y:S01]  /*2770*/  IMAD.SHL.U32 R69, R19, 0x1000, RZ ;  /* 0x0000100013457824 */ /* 0x000fe200078e00ff */
[----:B------:R-:W-:Y:S01]  /*2780*/  BSSY B0, `(.L_x_6697) ;  /* 0x00001bd000007945 */ /* 0x000fe20003800000 */
[----:B------:R-:W-:Y:S01]  /*2790*/  IMAD R66, R66, R7, R12 ;  /* 0x0000000742427224 */ /* 0x000fe200078e020c */
[----:B------:R-:W-:Y:S01]  /*27a0*/  ISETP.GT.AND P4, PT, R22, R37, PT ;  /* 0x000000251600720c */ /* 0x000fe20003f84270 */
[----:B------:R-:W-:-:S04]  /*27b0*/  IMAD.IADD R7, R50, 0x1, R69 ;  /* 0x0000000132077824 */ /* 0x000fc800078e0245 */
[----:B------:R-:W-:Y:S01]  /*27c0*/  IMAD R72, R7, 0x2, R2 ;  /* 0x0000000207487824 */ /* 0x000fe200078e0202 */
[----:B0-----:R-:W-:Y:S07]  /*27d0*/  @!P0 BRA `(.L_x_6698) ;  /* 0x0000001800048947 */ /* 0x001fee0003800000 */
[----:B------:R-:W-:Y:S01]  /*27e0*/  SHF.R.S32.HI R67, RZ, 0x1f, R66 ;  /* 0x0000001fff437819 */ /* 0x000fe20000011442 */
[----:B------:R-:W-:Y:S01]  /*27f0*/  ULDC.64 UR4, c[0x0][0x300] ;  /* 0x0000c00000047ab9 */ /* 0x000fe20000000a00 */
[----:B-----5:R-:W-:Y:S01]  /*2800*/  SHF.R.S32.HI R62, RZ, 0x1f, R63 ;  /* 0x0000001fff3e7819 */ /* 0x020fe2000001143f */
[C---:B------:R-:W-:Y:S01]  /*2810*/  IMAD.WIDE.U32 R4, R66.reuse, UR4, RZ ;  /* 0x0000000442047c25 */ /* 0x040fe2000f8e00ff */
[----:B------:R-:W-:Y:S01]  /*2820*/  SHF.R.S32.HI R15, RZ, 0x1f, R22 ;  /* 0x0000001fff0f7819 */ /* 0x000fe20000011416 */
[----:B------:R-:W-:Y:S02]  /*2830*/  ULDC.64 UR6, c[0x0][0x3f8] ;  /* 0x0000fe0000067ab9 */ /* 0x000fe40000000a00 */
[----:B------:R-:W-:Y:S02]  /*2840*/  IMAD R7, R67, UR4, RZ ;  /* 0x0000000443077c24 */ /* 0x000fe4000f8e02ff */
[----:B------:R-:W-:Y:S02]  /*2850*/  IMAD R11, R15, UR6, RZ ;  /* 0x000000060f0b7c24 */ /* 0x000fe4000f8e02ff */
[----:B------:R-:W-:Y:S01]  /*2860*/  IMAD R7, R66, UR5, R7 ;  /* 0x0000000542077c24 */ /* 0x000fe2000f8e0207 */
[----:B------:R-:W-:Y:S01]  /*2870*/  ULDC.64 UR4, c[0x0][0x310] ;  /* 0x0000c40000047ab9 */ /* 0x000fe20000000a00 */
[----:B------:R-:W-:-:S02]  /*2880*/  IMAD R11, R22, UR7, R11 ;  /* 0x00000007160b7c24 */ /* 0x000fc4000f8e020b */
[----:B------:R-:W-:Y:S02]  /*2890*/  IMAD R6, R62, UR4, RZ ;  /* 0x000000043e067c24 */ /* 0x000fe4000f8e02ff */
[----:B------:R-:W-:Y:S02]  /*28a0*/  IMAD.IADD R5, R5, 0x1, R7 ;  /* 0x0000000105057824 */ /* 0x000fe400078e0207 */
[C---:B------:R-:W-:Y:S02]  /*28b0*/  IMAD R7, R63.reuse, UR5, R6 ;  /* 0x000000053f077c24 */ /* 0x040fe4000f8e0206 */
[----:B------:R-:W-:Y:S01]  /*28c0*/  IMAD.WIDE.U32 R4, R63, UR4, R4 ;  /* 0x000000043f047c25 */ /* 0x000fe2000f8e0004 */
[----:B------:R-:W-:-:S03]  /*28d0*/  ULDC.64 UR4, c[0x0][0x308] ;  /* 0x0000c20000047ab9 */ /* 0x000fc60000000a00 */
[----:B------:R-:W-:Y:S02]  /*28e0*/  IMAD.IADD R5, R5, 0x1, R7 ;  /* 0x0000000105057824 */ /* 0x000fe400078e0207 */
[----:B------:R-:W-:Y:S01]  /*28f0*/  IMAD.WIDE.U32 R6, R22, UR6, RZ ;  /* 0x0000000616067c25 */ /* 0x000fe2000f8e00ff */
[----:B------:R-:W-:Y:S02]  /*2900*/  ULDC.U8 UR6, c[0x0][0x410] ;  /* 0x0001040000067ab9 */ /* 0x000fe40000000000 */
[----:B------:R-:W-:Y:S01]  /*2910*/  ISETP.NE.AND P0, PT, RZ, UR6, PT ;  /* 0x00000006ff007c0c */ /* 0x000fe2000bf05270 */
[----:B------:R-:W-:Y:S02]  /*2920*/  IMAD R9, R45, UR4, RZ ;  /* 0x000000042d097c24 */ /* 0x000fe4000f8e02ff */
[----:B------:R-:W-:-:S04]  /*2930*/  IMAD.WIDE.U32 R4, R114, UR4, R4 ;  /* 0x0000000472047c25 */ /* 0x000fc8000f8e0004 */
[----:B------:R-:W-:Y:S01]  /*2940*/  IMAD R9, R114, UR5, R9 ;  /* 0x0000000572097c24 */ /* 0x000fe2000f8e0209 */
[----:B------:R-:W-:Y:S01]  /*2950*/  ULDC.64 UR4, c[0x0][0x2e8] ;  /* 0x0000ba0000047ab9 */ /* 0x000fe20000000a00 */
[----:B------:R-:W-:Y:S01]  /*2960*/  IMAD.IADD R7, R7, 0x1, R11 ;  /* 0x0000000107077824 */ /* 0x000fe200078e020b */
[----:B------:R-:W-:Y:S01]  /*2970*/  LEA R64, P5, R4, UR4, 0x1 ;  /* 0x0000000404407c11 */ /* 0x000fe2000f8a08ff */
[----:B------:R-:W-:Y:S02]  /*2980*/  IMAD.IADD R65, R5, 0x1, R9 ;  /* 0x0000000105417824 */ /* 0x000fe400078e0209 */
[C---:B------:R-:W-:Y:S01]  /*2990*/  IMAD.SHL.U32 R13, R6.reuse, 0x40, RZ ;  /* 0x00000040060d7824 */ /* 0x040fe200078e00ff */
[----:B------:R-:W-:Y:S02]  /*29a0*/  SHF.L.U64.HI R6, R6, 0x6, R7 ;  /* 0x0000000606067819 */ /* 0x000fe40000010207 */
[----:B------:R-:W-:Y:S01]  /*29b0*/  LEA.HI.X R65, R4, UR5, R65, 0x1, P5 ;  /* 0x0000000504417c11 */ /* 0x000fe2000a8f0c41 */
        /* <DEDUP_REMOVED lines=16> */
[----:B------:R-:W-:Y:S01]  /*2ac0*/  IMAD R11, R15, R42, R7 ;  /* 0x0000002a0f0b7224 */ /* 0x000fe200078e0207 */
[----:B------:R-:W-:Y:S01]  /*2ad0*/  IADD3 R7, P5, R13, R20, RZ ;  /* 0x000000140d077210 */ /* 0x000fe20007fbe0ff */
[----:B------:R-:W-:-:S04]  /*2ae0*/  IMAD.WIDE.U32 R8, R22, R42, R4 ;  /* 0x0000002a16087225 */ /* 0x000fc800078e0004 */
[----:B------:R-:W-:Y:S01]  /*2af0*/  IMAD.IADD R5, R9, 0x1, R11 ;  /* 0x0000000109057824 */ /* 0x000fe200078e020b */
[----:B------:R-:W-:Y:S01]  /*2b00*/  LEA R4, P6, R8, UR6, 0x1 ;  /* 0x0000000608047c11 */ /* 0x000fe2000f8c08ff */
        /* <DEDUP_REMOVED lines=11> */
.L_x_6701:
[----:B------:R-:W-:Y:S05]  /*2bc0*/  BSYNC B1 ;  /* 0x0000000000017941 */ /* 0x000fea0003800000 */
.L_x_6700:
[----:B------:R-:W-:Y:S01]  /*2bd0*/  ISETP.NE.AND P5, PT, RZ, UR41, PT ;  /* 0x00000029ff007c0c */ /* 0x000fe2000bfa5270 */
        /* <DEDUP_REMOVED lines=14> */
[----:B------:R-:W-:Y:S06]  /*2cc0*/  @P5 BRA `(.L_x_6702) ;  /* 0x0000000000045947 */ /* 0x000fec0003800000 */
[----:B------:R-:W-:Y:S01]  /*2cd0*/  BPT.TRAP 0x1 ;  /* 0x000000040000795c */ /* 0x000fe20000300000 */
.L_x_6702:
[----:B------:R-:W-:Y:S01]  /*2ce0*/  IMAD R61, R19, 0x8, R2 ;  /* 0x00000008133d7824 */ /* 0x000fe200078e0202 */
[----:B------:R-:W-:Y:S01]  /*2cf0*/  SHF.L.U32 R70, R154, 0x1f, RZ ;  /* 0x0000001f9a467819 */ /* 0x000fe200000006ff */
[----:B------:R-:W-:Y:S03]  /*2d00*/  BSSY B1, `(.L_x_6703) ;  /* 0x0000003000017945 */ /* 0x000fe60003800000 */
[----:B------:R-:W0:Y:S02]  /*2d10*/  SYNCS.PHASECHK.TRANS64.TRYWAIT P5, [R61+URZ+0x38890], R70 ;  /* 0x038890463d0075a7 */ /* 0x000e2400080a017f */
[----:B0-----:R-:W-:Y:S05]  /*2d20*/  @!P5 BRA `(.L_x_6704) ;  /* 0x0000032c00f4d947 */ /* 0x001fea0003800000 */
.L_x_7052:
[----:B------:R-:W-:Y:S05]  /*2d30*/  BSYNC B1 ;  /* 0x0000000000017941 */ /* 0x000fea0003800000 */
.L_x_6703:
[----:B------:R-:W-:-:S03]  /*2d40*/  UMOV UR4, 0xffffffff ;  /* 0xffffffff00047882 */ /* 0x000fc60000000000 */
[----:B------:R-:W-:Y:S05]  /*2d50*/  BRA.DIV UR4, `(.L_x_6705) ;  /* 0x0000032e04fc7947 */ /* 0x000fea000b800000 */
[----:B------:R-:W1:Y:S04]  /*2d60*/  SHFL.IDX PT, R65, R65, RZ, 0x1c1f ;  /* 0x001c1fff41417589 */ /* 0x000e6800000e0000 */
[----:B------:R2:W3:Y:S02]  /*2d70*/  SHFL.IDX PT, R14, R64, RZ, 0x1c1f ;  /* 0x001c1fff400e7589 */ /* 0x0004e400000e0000 */
.L_x_7056:
[----:B------:R-:W-:Y:S05]  /*2d80*/  @P0 BRA `(.L_x_6706) ;  /* 0x0000001400700947 */ /* 0x000fea0003800000 */
[----:B------:R-:W-:Y:S04]  /*2d90*/  BSSY B1, `(.L_x_6707) ;  /* 0x0000038000017945 */ /* 0x000fe80003800000 */
[----:B------:R-:W-:Y:S05]  /*2da0*/  @P2 BRA `(.L_x_6708) ;  /* 0x0000000000d82947 */ /* 0x000fea0003800000 */
[----:B------:R4:W0:Y:S01]  /*2db0*/  LDS.128 R4, [R72+0x22400] ;  /* 0x0224000048047984 */ /* 0x0008220000000c00 */
[----:B------:R-:W-:Y:S01]  /*2dc0*/  ISETP.GE.AND P5, PT, R152, R71, PT ;  /* 0x000000479800720c */ /* 0x000fe20003fa6270 */
[----:B------:R-:W-:Y:S01]  /*2dd0*/  BSSY B2, `(.L_x_6709) ;  /* 0x0000032000027945 */ /* 0x000fe20003800000 */
[----:B---3--:R-:W-:-:S04]  /*2de0*/  LEA R10, P0, R16, R14, 0x1 ;  /* 0x0000000e100a7211 */ /* 0x008fc800078008ff */
[----:B-1----:R-:W-:-:S07]  /*2df0*/  LEA.HI.X R11, R16, R65, R17, 0x1, P0 ;  /* 0x00000041100b7211 */ /* 0x002fce00000f0c11 */
[----:B----4-:R-:W-:Y:S05]  /*2e00*/  @P5 BRA `(.L_x_6710) ;  /* 0x0000000000b85947 */ /* 0x010fea0003800000 */
[----:B------:R-:W-:Y:S01]  /*2e10*/  SHF.R.U64 R73, R30, 0x10, R31 ;  /* 0x000000101e497819 */ /* 0x000fe2000000121f */
[----:B0-----:R-:W-:Y:S01]  /*2e20*/  IMAD.U32 R15, R7, 0x10000, RZ ;  /* 0x00010000070f7824 */ /* 0x001fe200078e00ff */
[--C-:B------:R-:W-:Y:S01]  /*2e30*/  SHF.R.U64 R72, R56, 0x10, R57.reuse ;  /* 0x0000001038487819 */ /* 0x100fe20000001239 */
[----:B------:R-:W-:Y:S01]  /*2e40*/  IMAD.U32 R12, R6, 0x10000, RZ ;  /* 0x00010000060c7824 */ /* 0x000fe200078e00ff */
[----:B------:R-:W-:Y:S02]  /*2e50*/  SHF.R.U32.HI R74, RZ, 0x10, R57 ;  /* 0x00000010ff4a7819 */ /* 0x000fe40000011639 */
[----:B--2---:R-:W-:Y:S02]  /*2e60*/  SHF.R.U32.HI R64, RZ, 0x10, R31 ;  /* 0x00000010ff407819 */ /* 0x004fe4000001161f */
        /* <DEDUP_REMOVED lines=14> */
[----:B------:R-:W-:-:S02]  /*2f50*/  IMAD.U32 R6, R5, 0x10000, RZ ;  /* 0x0001000005067824 */ /* 0x000fc400078e00ff */
[----:B------:R-:W-:Y:S01]  /*2f60*/  FMUL.FTZ R76, R7, R56 ;  /* 0x00000038074c7220 */ /* 0x000fe20000410000 */
[----:B------:R-:W-:Y:S01]  /*2f70*/  LOP3.LUT R74, R74, 0xffff0000, RZ, 0xc0, !PT ;  /* 0xffff00004a4a7812 */ /* 0x000fe200078ec0ff */
[C---:B------:R-:W-:Y:S01]  /*2f80*/  FMUL.FTZ R7, R13.reuse, R75 ;  /* 0x0000004b0d077220 */ /* 0x040fe20000410000 */
[-C--:B------:R-:W-:Y:S01]  /*2f90*/  FMUL.FTZ R13, R13, R64.reuse ;  /* 0x000000400d0d7220 */ /* 0x080fe20000410000 */
[----:B------:R-:W-:Y:S01]  /*2fa0*/  LOP3.LUT R57, R57, 0xffff0000, RZ, 0xc0, !PT ;  /* 0xffff000039397812 */ /* 0x000fe200078ec0ff */
[C---:B------:R-:W-:Y:S01]  /*2fb0*/  IMAD.U32 R5, R4.reuse, 0x10000, RZ ;  /* 0x0001000004057824 */ /* 0x040fe200078e00ff */
[----:B------:R-:W-:Y:S01]  /*2fc0*/  LOP3.LUT R4, R4, 0xffff0000, RZ, 0xc0, !PT ;  /* 0xffff000004047812 */ /* 0x000fe200078ec0ff */
[----:B------:R-:W-:Y:S01]  /*2fd0*/  FFMA.FTZ R76, R6, R73, R76 ;  /* 0x00000049064c7223 */ /* 0x000fe2000001004c */
[C---:B------:R-:W-:Y:S01]  /*2fe0*/  FFMA.FTZ R64, R12.reuse, R64, -R7 ;  /* 0x000000400c407223 */ /* 0x040fe20000010807 */
[----:B------:R-:W-:Y:S01]  /*2ff0*/  FFMA.FTZ R13, R12, R75, R13 ;  /* 0x0000004b0c0d7223 */ /* 0x000fe2000001000d */
[C---:B------:R-:W-:Y:S01]  /*3000*/  FMUL.FTZ R12, R30.reuse, R74 ;  /* 0x0000004a1e0c7220 */ /* 0x040fe20000410000 */
[----:B------:R-:W-:Y:S01]  /*3010*/  FMUL.FTZ R73, R30, R57 ;  /* 0x000000391e497220 */ /* 0x000fe20000410000 */
[----:B------:R-:W-:Y:S01]  /*3020*/  FFMA.FTZ R77, R6, R56, -R77 ;  /* 0x00000038064d7223 */ /* 0x000fe2000001084d */
        /* <DEDUP_REMOVED lines=12> */
.L_x_6710:
[----:B------:R-:W-:Y:S05]  /*30f0*/  BSYNC B2 ;  /* 0x0000000000027941 */ /* 0x000fea0003800000 */
.L_x_6709:
[----:B0-----:R4:W-:Y:S02]  /*3100*/  ST.E.128 desc[UR46][R10.64], R4 ;  /* 0x000000040a007985 */ /* 0x0019e4000c101d2e */
.L_x_6708:
[----:B------:R-:W-:Y:S05]  /*3110*/  BSYNC B1 ;  /* 0x0000000000017941 */ /* 0x000fea0003800000 */
.L_x_6707:
[----:B------:R-:W-:Y:S05]  /*3120*/  @P3 BRA `(.L_x_6706) ;  /* 0x0000001000883947 */ /* 0x000fea0003800000 */
[----:B----4-:R-:W-:Y:S01]  /*3130*/  IMAD.MOV.U32 R4, RZ, RZ, 0x20 ;  /* 0x00000020ff047424 */ /* 0x010fe200078e00ff */
[----:B------:R-:W-:Y:S01]  /*3140*/  LOP3.LUT P0, RZ, R158, 0x4, RZ, 0xc0, !PT ;  /* 0x000000049eff7812 */ /* 0x000fe2000780c0ff */
[----:B------:R-:W-:Y:S01]  /*3150*/  BSSY B1, `(.L_x_6711) ;  /* 0x0000037000017945 */ /* 0x000fe20003800000 */
[----:B------:R-:W-:Y:S02]  /*3160*/  ISETP.GE.AND P5, PT, R160, R71, PT ;  /* 0x00000047a000720c */ /* 0x000fe40003fa6270 */
[----:B------:R-:W-:Y:S02]  /*3170*/  SEL R4, R4, 0xffffffe0, !P0 ;  /* 0xffffffe004047807 */ /* 0x000fe40004000000 */
[----:B---3--:R-:W-:Y:S02]  /*3180*/  LEA R10, P0, R18, R14, 0x1 ;  /* 0x0000000e120a7211 */ /* 0x008fe400078008ff */
        /* <DEDUP_REMOVED lines=24> */
[C---:B------:R-:W-:Y:S01]  /*3310*/  FMUL.FTZ R65, R7.reuse, R31 ;  /* 0x0000001f07417220 */ /* 0x040fe20000410000 */
[----:B------:R-:W-:Y:S01]  /*3320*/  LOP3.LUT R56, R56, 0xffff0000, RZ, 0xc0, !PT ;  /* 0xffff000038387812 */ /* 0x000fe200078ec0ff */
[----:B--2---:R-:W-:Y:S01]  /*3330*/  FMUL.FTZ R64, R7, R15 ;  /* 0x0000000f07407220 */ /* 0x004fe20000410000 */
        /* <DEDUP_REMOVED lines=24> */
.L_x_6712:
[----:B------:R-:W-:Y:S05]  /*34c0*/  BSYNC B1 ;  /* 0x0000000000017941 */ /* 0x000fea0003800000 */
.L_x_6711:
[----:B-1----:R1:W-:Y:S01]  /*34d0*/  ST.E.128 desc[UR46][R10.64], R4 ;  /* 0x000000040a007985 */ /* 0x0023e2000c101d2e */
[----:B------:R-:W-:Y:S05]  /*34e0*/  BRA `(.L_x_6706) ;  /* 0x0000000c00987947 */ /* 0x000fea0003800000 */
.L_x_6699:
[----:B------:R-:W-:Y:S01]  /*34f0*/  IMAD R68, R22, -0x40, R38 ;  /* 0xffffffc016447824 */ /* 0x000fe200078e0226 */
[----:B------:R-:W-:Y:S01]  /*3500*/  IADD3 R4, P6, R13, R26, RZ ;  /* 0x0000001a0d047210 */ /* 0x000fe20007fde0ff */
[----:B------:R-:W-:-:S03]  /*3510*/  ULDC.64 UR4, c[0x0][0x3e8] ;  /* 0x0000fa0000047ab9 */ /* 0x000fc60000000a00 */
[----:B------:R-:W-:Y:S01]  /*3520*/  VIMNMX R68, R68, 0x40, PT ;  /* 0x0000004044447848 */ /* 0x000fe20003fe0100 */
[----:B------:R-:W-:Y:S01]  /*3530*/  IMAD.X R5, R6, 0x1, R52, P6 ;  /* 0x0000000106057824 */ /* 0x000fe200030e0634 */
[C---:B------:R-:W-:Y:S02]  /*3540*/  LEA R12, P6, R4.reuse, UR4, 0x1 ;  /* 0x00000004040c7c11 */ /* 0x040fe4000f8c08ff */
[----:B------:R-:W-:Y:S02]  /*3550*/  ISETP.GE.AND P0, PT, R155, R68, PT ;  /* 0x000000449b00720c */ /* 0x000fe40003f06270 */
[----:B------:R-:W-:Y:S02]  /*3560*/  LEA.HI.X R13, R4, UR5, R5, 0x1, P6 ;  /* 0x00000005040d7c11 */ /* 0x000fe4000b0f0c05 */
[----:B------:R-:W-:-:S13]  /*3570*/  ISETP.GE.OR P5, PT, R16, R71, P0 ;  /* 0x000000471000720c */ /* 0x000fda00007a6670 */
[----:B------:R-:W0:Y:S01]  /*3580*/  @!P5 LDC.64 R8, c[0x0][0x400] ;  /* 0x00010000ff08db82 */ /* 0x000e220000000a00 */
[----:B------:R-:W-:Y:S02]  /*3590*/  @!P5 IMAD R6, R41, R22, RZ ;  /* 0x000000162906d224 */ /* 0x000fe400078e02ff */
[----:B------:R-:W-:Y:S02]  /*35a0*/  @!P5 IMAD.MOV.U32 R4, RZ, RZ, R34 ;  /* 0x000000ffff04d224 */ /* 0x000fe400078e0022 */
[----:B------:R-:W-:Y:S02]  /*35b0*/  @!P5 IMAD.MOV.U32 R5, RZ, RZ, R58 ;  /* 0x000000ffff05d224 */ /* 0x000fe400078e003a */
[-C--:B------:R-:W-:Y:S01]  /*35c0*/  @!P5 IMAD R15, R15, R42.reuse, R6 ;  /* 0x0000002a0f0fd224 */ /* 0x080fe200078e0206 */
[----:B------:R-:W-:Y:S01]  /*35d0*/  CS2R R6, SRZ ;  /* 0x0000000000067805 */ /* 0x000fe2000001ff00 */
[----:B------:R-:W-:Y:S01]  /*35e0*/  @!P5 IMAD.WIDE.U32 R10, R22, R42, R4 ;  /* 0x0000002a160ad225 */ /* 0x000fe200078e0004 */
[----:B------:R-:W-:-:S03]  /*35f0*/  CS2R R4, SRZ ;  /* 0x0000000000047805 */ /* 0x000fc6000001ff00 */
[----:B------:R-:W-:Y:S01]  /*3600*/  @!P5 IMAD.IADD R11, R15, 0x1, R11 ;  /* 0x000000010f0bd824 */ /* 0x000fe200078e020b */
[----:B------:R-:W-:Y:S02]  /*3610*/  CS2R R30, SRZ ;  /* 0x00000000001e7805 */ /* 0x000fe4000001ff00 */
[----:B------:R-:W-:Y:S01]  /*3620*/  CS2R R28, SRZ ;  /* 0x00000000001c7805 */ /* 0x000fe2000001ff00 */
[----:B------:R-:W2:Y:S01]  /*3630*/  @!P5 LDG.E.128 R4, desc[UR46][R12.64] ;  /* 0x0000002e0c04d981 */ /* 0x000ea2000c1e1d00 */
[----:B0-----:R-:W-:-:S04]  /*3640*/  @!P5 LEA R8, P6, R10, R8, 0x1 ;  /* 0x000000080a08d211 */ /* 0x001fc800078c08ff */
[----:B------:R-:W-:-:S05]  /*3650*/  @!P5 LEA.HI.X R9, R10, R9, R11, 0x1, P6 ;  /* 0x000000090a09d211 */ /* 0x000fca00030f0c0b */
[----:B------:R-:W3:Y:S01]  /*3660*/  @!P5 LDG.E.128 R28, desc[UR46][R8.64] ;  /* 0x0000002e081cd981 */ /* 0x000ee2000c1e1d00 */
[----:B------:R-:W-:Y:S02]  /*3670*/  ISETP.NE.AND P6, PT, RZ, UR41, PT ;  /* 0x00000029ff007c0c */ /* 0x000fe4000bfc5270 */
[----:B------:R-:W-:Y:S01]  /*3680*/  ISETP.GE.AND P5, PT, R16, R71, PT ;  /* 0x000000471000720c */ /* 0x000fe20003fa6270 */
[----:B--2---:R-:W-:Y:S02]  /*3690*/  IMAD.MOV.U32 R10, RZ, RZ, R4 ;  /* 0x000000ffff0a7224 */ /* 0x004fe400078e0004 */
[----:B------:R-:W-:Y:S02]  /*36a0*/  IMAD.MOV.U32 R11, RZ, RZ, R5 ;  /* 0x000000ffff0b7224 */ /* 0x000fe400078e0005 */
[----:B------:R-:W-:Y:S02]  /*36b0*/  IMAD.MOV.U32 R14, RZ, RZ, R6 ;  /* 0x000000ffff0e7224 */ /* 0x000fe400078e0006 */
[----:B------:R-:W-:Y:S01]  /*36c0*/  IMAD.MOV.U32 R15, RZ, RZ, R7 ;  /* 0x000000ffff0f7224 */ /* 0x000fe200078e0007 */
[----:B------:R-:W-:-:S02]  /*36d0*/  PRMT R74, R10, 0x5410, R11 ;  /* 0x000054100a4a7816 */ /* 0x000fc4000000000b */
[----:B------:R-:W-:Y:S02]  /*36e0*/  PRMT R79, R14, 0x7610, R79 ;  /* 0x000076100e4f7816 */ /* 0x000fe4000000004f */
[----:B------:R-:W-:Y:S01]  /*36f0*/  PRMT R83, R83, 0x5410, R15 ;  /* 0x0000541053537816 */ /* 0x000fe2000000000f */
[----:B---3--:R-:W-:Y:S02]  /*3700*/  IMAD.MOV.U32 R8, RZ, RZ, R30 ;  /* 0x000000ffff087224 */ /* 0x008fe400078e001e */
[----:B------:R-:W-:Y:S02]  /*3710*/  IMAD.MOV.U32 R9, RZ, RZ, R31 ;  /* 0x000000ffff097224 */ /* 0x000fe400078e001f */
[----:B------:R-:W-:Y:S02]  /*3720*/  IMAD.MOV.U32 R10, RZ, RZ, R28 ;  /* 0x000000ffff0a7224 */ /* 0x000fe400078e001c */
[----:B------:R-:W-:Y:S01]  /*3730*/  IMAD.MOV.U32 R11, RZ, RZ, R29 ;  /* 0x000000ffff0b7224 */ /* 0x000fe200078e001d */
[----:B------:R-:W-:-:S02]  /*3740*/  PRMT R83, R9, 0x7610, R83 ;  /* 0x0000761009537816 */ /* 0x000fc40000000053 */
[----:B------:R-:W-:Y:S02]  /*3750*/  PRMT R82, R10, 0x5410, R8 ;  /* 0x000054100a527816 */ /* 0x000fe40000000008 */
[----:B------:R-:W-:Y:S01]  /*3760*/  PRMT R79, R79, 0x5410, R11 ;  /* 0x000054104f4f7816 */ /* 0x000fe2000000000b */
[----:B------:R-:W-:Y:S06]  /*3770*/  @P6 BRA `(.L_x_6713) ;  /* 0x0000000000046947 */ /* 0x000fec0003800000 */
[----:B------:R-:W-:Y:S01]  /*3780*/  BPT.TRAP 0x1 ;  /* 0x000000040000795c */ /* 0x000fe20000300000 */
.L_x_6713:
[----:B------:R-:W-:Y:S01]  /*3790*/  IMAD R61, R19, 0x8, R2 ;  /* 0x00000008133d7824 */ /* 0x000fe200078e0202 */
[----:B------:R-:W-:Y:S01]  /*37a0*/  SHF.L.U32 R70, R154, 0x1f, RZ ;  /* 0x0000001f9a467819 */ /* 0x000fe200000006ff */
[----:B------:R-:W-:Y:S03]  /*37b0*/  BSSY B1, `(.L_x_6714) ;  /* 0x0000003000017945 */ /* 0x000fe60003800000 */
[----:B------:R-:W0:Y:S02]  /*37c0*/  SYNCS.PHASECHK.TRANS64.TRYWAIT P6, [R61+URZ+0x38890], R70 ;  /* 0x038890463d0075a7 */ /* 0x000e2400080c017f */
[----:B0-----:R-:W-:Y:S05]  /*37d0*/  @!P6 BRA `(.L_x_6715) ;  /* 0x0000032400a4e947 */ /* 0x001fea0003800000 */
.L_x_7057:
[----:B------:R-:W-:Y:S05]  /*37e0*/  BSYNC B1 ;  /* 0x0000000000017941 */ /* 0x000fea0003800000 */
.L_x_6714:
[----:B------:R-:W-:-:S03]  /*37f0*/  UMOV UR4, 0xffffffff ;  /* 0xffffffff00047882 */ /* 0x000fc60000000000 */
[----:B------:R-:W-:Y:S05]  /*3800*/  BRA.DIV UR4, `(.L_x_6716) ;  /* 0x0000032604ac7947 */ /* 0x000fea000b800000 */
[----:B------:R-:W1:Y:S04]  /*3810*/  SHFL.IDX PT, R65, R65, RZ, 0x1c1f ;  /* 0x001c1fff41417589 */ /* 0x000e6800000e0000 */
[----:B------:R-:W2:Y:S02]  /*3820*/  SHFL.IDX PT, R64, R64, RZ, 0x1c1f ;  /* 0x001c1fff40407589 */ /* 0x000ea400000e0000 */
.L_x_7061:
        /* <DEDUP_REMOVED lines=13> */
[----:B------:R-:W-:-:S03]  /*3900*/  IMAD.IADD R9, R59, 0x1, R69 ;  /* 0x000000013b097824 */ /* 0x000fc600078e0245 */
[----:B------:R-:W-:Y:S01]  /*3910*/  LOP3.LUT R8, R44, 0x38, R73, 0xf8, !PT ;  /* 0x000000382c087812 */ /* 0x000fe200078ef849 */
[----:B------:R-:W-:-:S03]  /*3920*/  IMAD R9, R9, 0x2, R2 ;  /* 0x0000000209097824 */ /* 0x000fc600078e0202 */
[----:B------:R-:W-:-:S05]  /*3930*/  LOP3.LUT R8, R43, R8, R48, 0xf6, !PT ;  /* 0x000000082b087212 */ /* 0x000fca00078ef630 */
        /* <DEDUP_REMOVED lines=11> */
[----:B------:R-:W-:Y:S02]  /*39f0*/  PRMT R72, R74, 0x5432, R72 ;  /* 0x000054324a487816 */ /* 0x000fe40000000048 */
[----:B------:R-:W-:-:S02]  /*3a00*/  PRMT R78, R79, 0x5432, R78 ;  /* 0x000054324f4e7816 */ /* 0x000fc4000000004e */
[----:B------:R-:W-:Y:S02]  /*3a10*/  SHF.R.U32.HI R81, RZ, 0x10, R31 ;  /* 0x00000010ff517819 */ /* 0x000fe4000001161f */
[----:B------:R-:W-:Y:S01]  /*3a20*/  SHF.R.U64 R77, R28, 0x10, R29 ;  /* 0x000000101c4d7819 */ /* 0x000fe2000000121d */
[----:B---3--:R-:W-:Y:S01]  /*3a30*/  IMAD.U32 R28, R13, 0x10000, RZ ;  /* 0x000100000d1c7824 */ /* 0x008fe200078e00ff */
        /* <DEDUP_REMOVED lines=14> */
[----:B------:R-:W-:-:S02]  /*3b20*/  PRMT R77, R82, 0x5410, R77 ;  /* 0x00005410524d7816 */ /* 0x000fc4000000004d */
[----:B------:R-:W-:Y:S01]  /*3b30*/  PRMT R80, R82, 0x5432, R80 ;  /* 0x0000543252507816 */ /* 0x000fe20000000050 */
[----:B------:R-:W-:Y:S01]  /*3b40*/  FMUL.FTZ R82, R28, R79 ;  /* 0x0000004f1c527220 */ /* 0x000fe20000410000 */
[----:B------:R-:W-:Y:S01]  /*3b50*/  PRMT R76, R83, 0x5432, R76 ;  /* 0x00005432534c7816 */ /* 0x000fe2000000004c */
[----:B------:R-:W-:Y:S01]  /*3b60*/  IMAD.U32 R28, R81, 0x10000, RZ ;  /* 0x00010000511c7824 */ /* 0x000fe200078e00ff */
[----:B------:R-:W-:Y:S01]  /*3b70*/  LOP3.LUT R72, R72, 0xffff0000, RZ, 0xc0, !PT ;  /* 0xffff000048487812 */ /* 0x000fe200078ec0ff */
[----:B------:R-:W-:Y:S01]  /*3b80*/  FMUL.FTZ R83, R29, R78 ;  /* 0x0000004e1d537220 */ /* 0x000fe20000410000 */
[----:B------:R-:W-:Y:S01]  /*3b90*/  LOP3.LUT R6, R9, 0xffff0000, RZ, 0xc0, !PT ;  /* 0xffff000009067812 */ /* 0x000fe200078ec0ff */
[----:B------:R-:W-:Y:S01]  /*3ba0*/  FFMA.FTZ R82, R5, R74, -R82 ;  /* 0x0000004a05527223 */ /* 0x000fe20000010852 */
[----:B------:R-:W-:Y:S02]  /*3bb0*/  IMAD.U32 R5, R76, 0x10000, RZ ;  /* 0x000100004c057824 */ /* 0x000fe400078e00ff */
[----:B------:R-:W-:Y:S01]  /*3bc0*/  FMUL.FTZ R29, R29, R72 ;  /* 0x000000481d1d7220 */ /* 0x000fe20000410000 */
[----:B------:R-:W-:-:S02]  /*3bd0*/  IMAD.U32 R9, R11, 0x10000, RZ ;  /* 0x000100000b097824 */ /* 0x000fc400078e00ff */
[----:B------:R-:W-:Y:S01]  /*3be0*/  FMUL.FTZ R74, R30, R28 ;  /* 0x0000001c1e4a7220 */ /* 0x000fe20000410000 */
[----:B------:R-:W-:Y:S01]  /*3bf0*/  FFMA.FTZ R83, R6, R72, -R83 ;  /* 0x0000004806537223 */ /* 0x000fe20000010853 */
[----:B------:R-:W-:Y:S01]  /*3c00*/  LOP3.LUT R72, R81, 0xffff0000, RZ, 0xc0, !PT ;  /* 0xffff000051487812 */ /* 0x000fe200078ec0ff */
[-C--:B------:R-:W-:Y:S01]  /*3c10*/  FMUL.FTZ R81, R30, R5.reuse ;  /* 0x000000051e517220 */ /* 0x080fe20000410000 */
[----:B------:R-:W-:Y:S01]  /*3c20*/  FFMA.FTZ R79, R6, R78, R29 ;  /* 0x0000004e064f7223 */ /* 0x000fe2000001001d */
[----:B------:R-:W-:Y:S01]  /*3c30*/  LOP3.LUT R31, R15, 0xffff0000, RZ, 0xc0, !PT ;  /* 0xffff00000f1f7812 */ /* 0x000fe200078ec0ff */
[----:B------:R-:W-:Y:S01]  /*3c40*/  FFMA.FTZ R74, R9, R5, -R74 ;  /* 0x00000005094a7223 */ /* 0x000fe2000001084a */
[----:B------:R-:W-:Y:S01]  /*3c50*/  LOP3.LUT R76, R76, 0xffff0000, RZ, 0xc0, !PT ;  /* 0xffff00004c4c7812 */ /* 0x000fe200078ec0ff */
[----:B------:R-:W-:Y:S02]  /*3c60*/  IMAD.U32 R6, R77, 0x10000, RZ ;  /* 0x000100004d067824 */ /* 0x000fe400078e00ff */
[----:B------:R-:W-:Y:S01]  /*3c70*/  FFMA.FTZ R81, R9, R28, R81 ;  /* 0x0000001c09517223 */ /* 0x000fe20000010051 */
[----:B------:R-:W-:Y:S01]  /*3c80*/  IMAD.U32 R5, R69, 0x10000, RZ ;  /* 0x0001000045057824 */ /* 0x000fe200078e00ff */
        /* <DEDUP_REMOVED lines=43> */
[----:B------:R-:W-:-:S02]  /*3f40*/  IMAD.MOV.U32 R11, RZ, RZ, R31 ;  /* 0x000000ffff0b7224 */ /* 0x000fc400078e001f */
[----:B------:R-:W-:-:S07]  /*3f50*/  IMAD.MOV.U32 R15, RZ, RZ, R30 ;  /* 0x000000ffff0f7224 */ /* 0x000fce00078e001e */
.L_x_6718:
[----:B------:R-:W-:Y:S05]  /*3f60*/  BSYNC B1 ;  /* 0x0000000000017941 */ /* 0x000fea0003800000 */
.L_x_6717:
        /* <DEDUP_REMOVED lines=8> */
.L_x_6698:
[----:B------:R-:W-:-:S13]  /*3ff0*/  ISETP.NE.AND P0, PT, RZ, UR41, PT ;  /* 0x00000029ff007c0c */ /* 0x000fda000bf05270 */
[----:B------:R-:W-:Y:S05]  /*4000*/  @P0 BRA `(.L_x_6719) ;  /* 0x0000000000040947 */ /* 0x000fea0003800000 */
[----:B------:R-:W-:Y:S01]  /*4010*/  BPT.TRAP 0x1 ;  /* 0x000000040000795c */ /* 0x000fe20000300000 */
.L_x_6719:
[----:B------:R-:W-:Y:S01]  /*4020*/  IMAD R61, R19, 0x8, R2 ;  /* 0x00000008133d7824 */ /* 0x000fe200078e0202 */
[----:B------:R-:W-:Y:S01]  /*4030*/  SHF.L.U32 R70, R154, 0x1f, RZ ;  /* 0x0000001f9a467819 */ /* 0x000fe200000006ff */
[----:B------:R-:W-:Y:S01]  /*4040*/  BSSY B1, `(.L_x_6720) ;  /* 0x0000004000017945 */ /* 0x000fe20003800000 */
[----:B------:R-:W-:Y:S02]  /*4050*/  SHF.R.S32.HI R67, RZ, 0x1f, R66 ;  /* 0x0000001fff437819 */ /* 0x000fe40000011442 */
[----:B------:R-:W0:Y:S02]  /*4060*/  SYNCS.PHASECHK.TRANS64.TRYWAIT P0, [R61+URZ+0x38890], R70 ;  /* 0x038890463d0075a7 */ /* 0x000e24000800017f */
[----:B0-----:R-:W-:Y:S05]  /*4070*/  @!P0 BRA `(.L_x_6721) ;  /* 0x0000031c00dc8947 */ /* 0x001fea0003800000 */
.L_x_7062:
[----:B------:R-:W-:Y:S05]  /*4080*/  BSYNC B1 ;  /* 0x0000000000017941 */ /* 0x000fea0003800000 */
.L_x_6720:
        /* <DEDUP_REMOVED lines=26> */
.L_x_7066:
[----:B------:R-:W-:Y:S05]  /*4230*/  @!P0 BRA `(.L_x_6706) ;  /* 0x0000000000448947 */ /* 0x000fea0003800000 */
[----:B------:R-:W-:Y:S02]  /*4240*/  ULDC UR4, c[0x0][0x2f4] ;  /* 0x0000bd0000047ab9 */ /* 0x000fe40000000800 */
[----:B------:R-:W-:-:S13]  /*4250*/  ISETP.GE.AND P0, PT, R16, UR4, PT ;  /* 0x0000000410007c0c */ /* 0x000fda000bf06270 */
[----:B-1----:R-:W1:Y:S01]  /*4260*/  @!P0 LDS.128 R4, [R72+0x22400] ;  /* 0x0224000048048984 */ /* 0x002e620000000c00 */
[----:B---3--:R-:W-:-:S04]  /*4270*/  @!P0 LEA R8, P5, R16, R14, 0x1 ;  /* 0x0000000e10088211 */ /* 0x008fc800078a08ff */
[----:B--2---:R-:W-:-:S05]  /*4280*/  @!P0 LEA.HI.X R9, R16, R29, R17, 0x1, P5 ;  /* 0x0000001d10098211 */ /* 0x004fca00028f0c11 */
[----:B-1----:R4:W-:Y:S01]  /*4290*/  @!P0 ST.E.128 desc[UR46][R8.64], R4 ;  /* 0x0000000408008985 */ /* 0x0029e2000c101d2e */
        /* <DEDUP_REMOVED lines=9> */
[----:B------:R-:W1:Y:S04]  /*4330*/  LDS.128 R4, [R4+0x22400] ;  /* 0x0224000004047984 */ /* 0x000e680000000c00 */
[----:B-1----:R1:W-:Y:S02]  /*4340*/  ST.E.128 desc[UR46][R8.64], R4 ;  /* 0x0000000408007985 */ /* 0x0023e4000c101d2e */
.L_x_6706:
[----:B------:R-:W-:Y:S05]  /*4350*/  BSYNC B0 ;  /* 0x0000000000007941 */ /* 0x000fea0003800000 */
.L_x_6697:
[----:B-1-34-:R-:W1:Y:S01]  /*4360*/  S2R R4, SR_TID.X ;  /* 0x0000000000047919 */ /* 0x01ae620000002100 */
[----:B------:R-:W-:Y:S01]  /*4370*/  @!PT LDS RZ, [RZ] ;  /* 0x00000000fffff984 */ /* 0x000fe20000000800 */
[----:B------:R-:W-:Y:S01]  /*4380*/  @!PT LDS RZ, [RZ] ;  /* 0x00000000fffff984 */ /* 0x000fe20000000800 */
[----:B------:R-:W-:Y:S01]  /*4390*/  @!PT LDS RZ, [RZ] ;  /* 0x00000000fffff984 */ /* 0x000fe20000000800 */
[----:B------:R-:W-:Y:S01]  /*43a0*/  @!PT LDS RZ, [RZ] ;  /* 0x00000000fffff984 */ /* 0x000fe20000000800 */
[----:B------:R3:W-:Y:S06]  /*43b0*/  MEMBAR.ALL.CTA ;  /* 0x0000000000007992 */ /* 0x0007ec0000008000 */
[----:B---3--:R-:W3:Y:S01]  /*43c0*/  FENCE.VIEW.ASYNC.S ;  /* 0x00000000000073c6 */ /* 0x008ee20000000000 */
[----:B------:R-:W-:Y:S05]  /*43d0*/  WARPSYNC.ALL ;  /* 0x0000000000007948 */ /* 0x000fea0003800000 */
[----:B------:R-:W-:Y:S01]  /*43e0*/  UISETP.NE.AND UP0, UPT, UR41, URZ, UPT ;  /* 0x0000003f2900728c */ /* 0x000fe2000bf05270 */
[----:B---3--:R3:W-:Y:S05]  /*43f0*/  BAR.SYNC.DEFER_BLOCKING R46, 0x80 ;  /* 0x0002002e0000751d */ /* 0x0087ea0000010000 */
[----:B------:R-:W-:-:S02]  /*4400*/  PLOP3.LUT P5, PT, PT, PT, UP0, 0x80, 0x0 ;  /* 0x000000000000781c */ /* 0x000fc40003faf008 */
[----:B-1----:R-:W-:-:S13]  /*4410*/  LOP3.LUT P0, RZ, R4, 0x7f, RZ, 0xc0, !PT ;  /* 0x0000007f04ff7812 */ /* 0x002fda000780c0ff */
[----:B------:R-:W-:-:S05]  /*4420*/  @!P0 VIADD R4, R61, 0x388a0 ;  /* 0x000388a03d048836 */ /* 0x000fca0000000000 */
[----:B------:R-:W-:-:S04]  /*4430*/  @!P0 PRMT R4, RZ, 0x654, R4 ;  /* 0x00000654ff048816 */ /* 0x000fc80000000004 */
[----:B------:R3:W-:Y:S01]  /*4440*/  @!P0 SYNCS.ARRIVE.TRANS64.RED.A1T0 RZ, [R4+URZ], RZ ;  /* 0x000000ff04ff89a7 */ /* 0x0007e2000810043f */
[----:B------:R-:W-:Y:S05]  /*4450*/  @P5 BRA `(.L_x_6723) ;  /* 0x0000000000045947 */ /* 0x000fea0003800000 */
[----:B------:R-:W-:Y:S01]  /*4460*/  BPT.TRAP 0x1 ;  /* 0x000000040000795c */ /* 0x000fe20000300000 */
.L_x_6723:
[----:B------:R-:W1:Y:S01]  /*4470*/  SYNCS.PHASECHK.TRANS64.TRYWAIT P5, [R61+URZ+0x388b0], R70 ;  /* 0x0388b0463d0075a7 */ /* 0x000e6200080a017f */
[----:B------:R-:W-:Y:S04]  /*4480*/  BSSY B0, `(.L_x_6724) ;  /* 0x0000002000007945 */ /* 0x000fe80003800000 */
[----:B-1----:R-:W-:Y:S05]  /*4490*/  @!P5 BRA `(.L_x_6725) ;  /* 0x0000031c002cd947 */ /* 0x002fea0003800000 */
.L_x_7067:
[----:B------:R-:W-:Y:S05]  /*44a0*/  BSYNC B0 ;  /* 0x0000000000007941 */ /* 0x000fea0003800000 */
.L_x_6724:
[----:B------:R-:W-:Y:S01]  /*44b0*/  ULDC.64 UR4, c[0x0][0x328] ;  /* 0x0000ca0000047ab9 */ /* 0x000fe20000000a00 */
[----:B------:R-:W-:Y:S01]  /*44c0*/  BSSY B0, `(.L_x_6726) ;  /* 0x000006d000007945 */ /* 0x000fe20003800000 */
[----:B------:R-:W-:Y:S02]  /*44d0*/  IMAD R67, R67, UR4, RZ ;  /* 0x0000000443437c24 */ /* 0x000fe4000f8e02ff */
[----:B---3--:R-:W-:-:S04]  /*44e0*/  IMAD.WIDE.U32 R4, R66, UR4, RZ ;  /* 0x0000000442047c25 */ /* 0x008fc8000f8e00ff */
        /* <DEDUP_REMOVED lines=14> */
[----:B------:R-:W-:Y:S01]  /*45d0*/  LEA.HI.X R4, R4, UR5, R7, 0x1, P5 ;  /* 0x0000000504047c11 */ /* 0x000fe2000a8f0c07 */
[----:B------:R3:W4:Y:S01]  /*45e0*/  SHFL.IDX PT, R15, R5, RZ, 0x1c1f ;  /* 0x001c1fff050f7589 */ /* 0x00072200000e0000 */
[----:B------:R-:W-:-:S03]  /*45f0*/  ISETP.GT.AND P5, PT, R68, R155, PT ;  /* 0x0000009b4400720c */ /* 0x000fc60003fa4270 */
[----:B------:R3:W0:Y:S10]  /*4600*/  SHFL.IDX PT, R13, R4, RZ, 0x1c1f ;  /* 0x001c1fff040d7589 */ /* 0x00063400000e0000 */
[----:B---3--:R-:W-:Y:S05]  /*4610*/  @!P5 BRA `(.L_x_6727) ;  /* 0x00000004005cd947 */ /* 0x008fea0003800000 */
[----:B------:R-:W-:Y:S01]  /*4620*/  ULDC UR4, c[0x0][0x320] ;  /* 0x0000c80000047ab9 */ /* 0x000fe20000000800 */
[----:B------:R-:W-:Y:S01]  /*4630*/  IMAD R9, R19, 0x8000, R50 ;  /* 0x0000800013097824 */ /* 0x000fe200078e0232 */
[----:B------:R-:W-:Y:S02]  /*4640*/  ISETP.GE.AND P6, PT, R16, UR4, PT ;  /* 0x0000000410007c0c */ /* 0x000fe4000bfc6270 */
[----:B------:R-:W-:Y:S01]  /*4650*/  LOP3.LUT P5, RZ, R158, 0x4, RZ, 0xc0, !PT ;  /* 0x000000049eff7812 */ /* 0x000fe200078ac0ff */
[C---:B------:R-:W-:Y:S02]  /*4660*/  IMAD R10, R9.reuse, 0x2, R2 ;  /* 0x00000002090a7824 */ /* 0x040fe400078e0202 */
[----:B------:R-:W-:-:S08]  /*4670*/  VIADD R11, R9, 0x20 ;  /* 0x00000020090b7836 */ /* 0x000fd00000000000 */
[----:B------:R-:W3:Y:S02]  /*4680*/  @!P6 LDS.128 R4, [R10+0x400] ;  /* 0x000400000a04e984 */ /* 0x000ee40000000c00 */
[----:B------:R-:W-:Y:S01]  /*4690*/  @P5 VIADD R11, R9, 0xffffffe0 ;  /* 0xffffffe0090b5836 */ /* 0x000fe20000000000 */
[----:B----4-:R-:W-:-:S03]  /*46a0*/  @!P6 LEA R8, P5, R16, R15, 0x1 ;  /* 0x0000000f1008e211 */ /* 0x010fc600078a08ff */
[----:B------:R-:W-:Y:S01]  /*46b0*/  IMAD R11, R11, 0x2, R2 ;  /* 0x000000020b0b7824 */ /* 0x000fe200078e0202 */
[----:B0-----:R-:W-:Y:S02]  /*46c0*/  @!P6 LEA.HI.X R9, R16, R13, R17, 0x1, P5 ;  /* 0x0000000d1009e211 */ /* 0x001fe400028f0c11 */
[----:B------:R-:W-:-:S03]  /*46d0*/  ISETP.GE.AND P5, PT, R18, UR4, PT ;  /* 0x0000000412007c0c */ /* 0x000fc6000bfa6270 */
[----:B---3--:R0:W-:Y:S10]  /*46e0*/  @!P6 ST.E.128 desc[UR46][R8.64], R4 ;  /* 0x000000040800e985 */ /* 0x0081f4000c101d2e */
[----:B------:R-:W3:Y:S01]  /*46f0*/  @!P5 LDS.128 R4, [R11+0x400] ;  /* 0x000400000b04d984 */ /* 0x000ee20000000c00 */
[----:B0-----:R-:W-:-:S04]  /*4700*/  @!P5 LEA R8, P6, R18, R15, 0x1 ;  /* 0x0000000f1208d211 */ /* 0x001fc800078c08ff */
[----:B------:R-:W-:Y:S02]  /*4710*/  @!P5 LEA.HI.X R9, R18, R13, R159, 0x1, P6 ;  /* 0x0000000d1209d211 */ /* 0x000fe400030f0c9f */
[----:B------:R-:W-:-:S03]  /*4720*/  ISETP.GE.AND P6, PT, R188, UR4, PT ;  /* 0x00000004bc007c0c */ /* 0x000fc6000bfc6270 */
[----:B---3--:R0:W-:Y:S10]  /*4730*/  @!P5 ST.E.128 desc[UR46][R8.64], R4 ;  /* 0x000000040800d985 */ /* 0x0081f4000c101d2e */
[----:B------:R-:W3:Y:S01]  /*4740*/  @!P6 LDS.128 R4, [R10+0x2400] ;  /* 0x002400000a04e984 */ /* 0x000ee20000000c00 */
[----:B0-----:R-:W-:-:S05]  /*4750*/  @!P6 LEA R8, P5, R188, R15, 0x1 ;  /* 0x0000000fbc08e211 */ /* 0x001fca00078a08ff */
[----:B------:R-:W-:Y:S01]  /*4760*/  @!P6 IMAD.X R9, R13, 0x1, R195, P5 ;  /* 0x000000010d09e824 */ /* 0x000fe200028e06c3 */
[----:B------:R-:W-:-:S04]  /*4770*/  ISETP.GE.AND P5, PT, R187, UR4, PT ;  /* 0x00000004bb007c0c */ /* 0x000fc8000bfa6270 */
[----:B---3--:R0:W-:Y:S09]  /*4780*/  @!P6 ST.E.128 desc[UR46][R8.64], R4 ;  /* 0x000000040800e985 */ /* 0x0081f2000c101d2e */
        /* <DEDUP_REMOVED lines=62> */
[----:B------:R-:W-:-:S05]  /*4b70*/  @!P5 IMAD.X R9, R13, 0x1, R208, P6 ;  /* 0x000000010d09d824 */ /* 0x000fca00030e06d0 */
[----:B---3--:R3:W-:Y:S03]  /*4b80*/  @!P5 ST.E.128 desc[UR46][R8.64], R4 ;  /* 0x000000040800d985 */ /* 0x0087e6000c101d2e */
.L_x_6727:
[----:B------:R-:W-:Y:S05]  /*4b90*/  BSYNC B0 ;  /* 0x0000000000007941 */ /* 0x000fea0003800000 */
.L_x_6726:
[----:B------:R-:W-:Y:S01]  /*4ba0*/  @!PT LDS RZ, [RZ] ;  /* 0x00000000fffff984 */ /* 0x000fe20000000800 */
[----:B------:R-:W-:Y:S01]  /*4bb0*/  @!PT LDS RZ, [RZ] ;  /* 0x00000000fffff984 */ /* 0x000fe20000000800 */
[----:B------:R-:W-:Y:S01]  /*4bc0*/  @!PT LDS RZ, [RZ] ;  /* 0x00000000fffff984 */ /* 0x000fe20000000800 */
[----:B------:R-:W-:Y:S01]  /*4bd0*/  @!PT LDS RZ, [RZ] ;  /* 0x00000000fffff984 */ /* 0x000fe20000000800 */
[----:B------:R5:W-:Y:S06]  /*4be0*/  MEMBAR.ALL.CTA ;  /* 0x0000000000007992 */ /* 0x000bec0000008000 */
[----:B-----5:R-:W5:Y:S01]  /*4bf0*/  FENCE.VIEW.ASYNC.S ;  /* 0x00000000000073c6 */ /* 0x020f620000000000 */
[----:B------:R-:W-:Y:S02]  /*4c00*/  VIADD R19, R19, 0x1 ;  /* 0x0000000113137836 */ /* 0x000fe40000000000 */
[----:B01----:R-:W-:Y:S01]  /*4c10*/  @!P0 VIADD R61, R61, 0x388c0 ;  /* 0x000388c03d3d8836 */ /* 0x003fe20000000000 */
[----:B-----5:R0:W-:Y:S02]  /*4c20*/  BAR.SYNC.DEFER_BLOCKING R46, 0x80 ;  /* 0x0002002e0000751d */ /* 0x0201e40000010000 */
[----:B------:R-:W-:-:S02]  /*4c30*/  ISETP.NE.AND P5, PT, R19, 0x2, PT ;  /* 0x000000021300780c */ /* 0x000fc40003fa5270 */
[----:B------:R-:W-:Y:S02]  /*4c40*/  @!P0 PRMT R61, RZ, 0x654, R61 ;  /* 0x00000654ff3d8816 */ /* 0x000fe4000000003d */
[----:B---3--:R-:W-:Y:S02]  /*4c50*/  SEL R5, RZ, 0x1, P5 ;  /* 0x00000001ff057807 */ /* 0x008fe40002800000 */
[----:B------:R-:W-:Y:S02]  /*4c60*/  SEL R19, R19, RZ, P5 ;  /* 0x000000ff13137207 */ /* 0x000fe40002800000 */
[----:B------:R-:W-:Y:S01]  /*4c70*/  LOP3.LUT R154, R154, R5, RZ, 0x3c, !PT ;  /* 0x000000059a9a7212 */ /* 0x000fe200078e3cff */
[----:B------:R0:W-:Y:S01]  /*4c80*/  @!P0 SYNCS.ARRIVE.TRANS64.RED.A1T0 RZ, [R61+URZ], RZ ;  /* 0x000000ff3dff89a7 */ /* 0x0001e2000810043f */
[----:B------:R-:W-:Y:S01]  /*4c90*/  PLOP3.LUT P0, PT, PT, PT, PT, 0x8, 0x0 ;  /* 0x000000000000781c */ /* 0x000fe20003f0e170 */
[----:B------:R-:W-:-:S12]  /*4ca0*/  @P4 BRA `(.L_x_6728) ;  /* 0xffffffd800444947 */ /* 0x000fd8000383ffff */
.L_x_6692:
[----:B------:R-:W1:Y:S01]  /*4cb0*/  LDC R0, c[0x0][0xa80] ;  /* 0x0002a000ff007b82 */ /* 0x000e620000000800 */
[----:B------:R3:W-:Y:S01]  /*4cc0*/  STL.128 [R1+0x1e0], RZ ;  /* 0x0001e0ff01007387 */ /* 0x0007e20000100c00 */
[----:B------:R-:W-:Y:S01]  /*4cd0*/  BSSY B0, `(.L_x_6729) ;  /* 0x0000027000007945 */ /* 0x000fe20003800000 */
[----:B------:R-:W-:Y:S02]  /*4ce0*/  IMAD.U32 R37, RZ, RZ, UR38 ;  /* 0x00000026ff257e24 */ /* 0x000fe4000f8e00ff */
[----:B------:R3:W-:Y:S04]  /*4cf0*/  STL.128 [R1+0x1f0], RZ ;  /* 0x0001f0ff01007387 */ /* 0x0007e80000100c00 */
[----:B------:R3:W-:Y:S04]  /*4d00*/  STL.128 [R1+0x210], RZ ;  /* 0x000210ff01007387 */ /* 0x0007e80000100c00 */
[----:B------:R3:W-:Y:S04]  /*4d10*/  STL.128 [R1+0x220], RZ ;  /* 0x000220ff01007387 */ /* 0x0007e80000100c00 */
[----:B------:R3:W-:Y:S04]  /*4d20*/  STL.128 [R1+0x230], RZ ;  /* 0x000230ff01007387 */ /* 0x0007e80000100c00 */
[----:B------:R3:W-:Y:S04]  /*4d30*/  STL.128 [R1+0x240], RZ ;  /* 0x000240ff01007387 */ /* 0x0007e80000100c00 */
[----:B-1----:R3:W-:Y:S04]  /*4d40*/  STL [R1+0x200], R0 ;  /* 0x0002000001007387 */ /* 0x0027e80000100800 */
        /* <DEDUP_REMOVED lines=28> */
[----:B------:R-:W-:Y:S05]  /*4f10*/  @P0 BRA `(.L_x_6730) ;  /* 0x0000000000080947 */ /* 0x000fea0003800000 */
[----:B------:R-:W1:Y:S02]  /*4f20*/  FENCE.VIEW.ASYNC.G ;  /* 0x00000000000073c6 */ /* 0x000e640000000100 */
[----:B-1----:R-:W-:Y:S06]  /*4f30*/  BAR.ARV 0xc, 0x180 ;  /* 0x0306000000007b1d */ /* 0x002fec0000002000 */
.L_x_6730:
[----:B------:R-:W-:Y:S05]  /*4f40*/  BSYNC B0 ;  /* 0x0000000000007941 */ /* 0x000fea0003800000 */
.L_x_6729:
[----:B------:R-:W-:Y:S01]  /*4f50*/  UISETP.NE.AND UP0, UPT, UR41, 0x1, UPT ;  /* 0x000000012900788c */ /* 0x000fe2000bf05270 */
[----:B------:R-:W-:Y:S01]  /*4f60*/  IMAD.U32 R32, RZ, RZ, UR38 ;  /* 0x00000026ff207e24 */ /* 0x000fe2000f8e00ff */
[----:B------:R-:W-:Y:S01]  /*4f70*/  IADD3 R37, P0, R37, 0x1e0, RZ ;  /* 0x000001e025257810 */ /* 0x000fe20007f1e0ff */
[----:B------:R-:W-:Y:S03]  /*4f80*/  BSSY B7, `(.L_x_6731) ;  /* 0x0002511000077945 */ /* 0x000fe60003800000 */
[----:B------:R-:W-:Y:S01]  /*4f90*/  PLOP3.LUT P2, PT, PT, PT, UP0, 0x80, 0x0 ;  /* 0x000000000000781c */ /* 0x000fe20003f4f008 */
[----:B------:R-:W-:Y:S01]  /*4fa0*/  IMAD.X R38, RZ, RZ, UR37, P0 ;  /* 0x00000025ff267e24 */ /* 0x000fe200080e06ff */
[----:B------:R-:W-:-:S05]  /*4fb0*/  IADD3 R32, P1, R32, 0x210, RZ ;  /* 0x0000021020207810 */ /* 0x000fca0007f3e0ff */
[----:B------:R-:W-:-:S06]  /*4fc0*/  IMAD.X R31, RZ, RZ, UR37, P1 ;  /* 0x00000025ff1f7e24 */ /* 0x000fcc00088e06ff */
[----:B------:R-:W-:Y:S05]  /*4fd0*/  @!P2 BRA `(.L_x_6732) ;  /* 0x00000080000ca947 */ /* 0x000fea0003800000 */
[----:B---3--:R-:W1:Y:S08]  /*4fe0*/  LDC R0, c[0x0][0x448] ;  /* 0x00011200ff007b82 */ /* 0x008e700000000800 */
[----:B------:R-:W3:Y:S01]  /*4ff0*/  LDC.64 R6, c[0x0][0xad8] ;  /* 0x0002b600ff067b82 */ /* 0x000ee20000000a00 */
[----:B-1----:R-:W-:Y:S01]  /*5000*/  ISETP.NE.AND P1, PT, R0, 0x1, PT ;  /* 0x000000010000780c */ /* 0x002fe20003f25270 */
[----:B------:R-:W-:Y:S01]  /*5010*/  VIADD R0, R194, 0x3f ;  /* 0x0000003fc2007836 */ /* 0x000fe20000000000 */
[----:B---3--:R-:W-:-:S11]  /*5020*/  ISETP.GE.AND P2, PT, R7, 0x1, PT ;  /* 0x000000010700780c */ /* 0x008fd60003f46270 */
[----:B------:R-:W1:Y:S08]  /*5030*/  @P1 LDC R3, c[0x0][0x44c] ;  /* 0x00011300ff031b82 */ /* 0x000e700000000800 */
[----:B------:R-:W3:Y:S01]  /*5040*/  @P1 LDC R4, c[0x0][0x450] ;  /* 0x00011400ff041b82 */ /* 0x000ee20000000800 */
[----:B-1----:R-:W-:-:S05]  /*5050*/  @P1 IMAD.HI.U32 R3, R0, R3, RZ ;  /* 0x0000000300031227 */ /* 0x002fca00078e00ff */
[----:B---3--:R-:W-:-:S05]  /*5060*/  @P1 SHF.R.U32.HI R0, RZ, R4, R3 ;  /* 0x00000004ff001219 */ /* 0x008fca0000011603 */
        /* <DEDUP_REMOVED lines=14> */
.L_x_6735:
[----:B------:R-:W-:-:S13]  /*5150*/  ISETP.NE.AND P0, PT, R7, 0x1, PT ;  /* 0x000000010700780c */ /* 0x000fda0003f05270 */
[----:B------:R-:W1:Y:S02]  /*5160*/  @P0 LDC.64 R4, c[0x0][0xae0] ;  /* 0x0002b800ff040b82 */ /* 0x000e640000000a00 */
[----:B-1----:R-:W-:-:S05]  /*5170*/  @P0 IMAD.HI.U32 R4, R3, R4, RZ ;  /* 0x0000000403040227 */ /* 0x002fca00078e00ff */
[----:B------:R-:W-:-:S07]  /*5180*/  @P0 SHF.R.U32.HI R3, RZ, R5, R4 ;  /* 0x00000005ff030219 */ /* 0x000fce0000011604 */
.L_x_6736:
[----:B------:R-:W-:Y:S05]  /*5190*/  BSYNC B0 ;  /* 0x0000000000007941 */ /* 0x000fea0003800000 */
.L_x_6734:
[----:B------:R-:W-:-:S05]  /*51a0*/  IMAD R3, R3, R7, R7 ;  /* 0x0000000703037224 */ /* 0x000fca00078e0207 */
[----:B------:R-:W-:-:S07]  /*51b0*/  VIMNMX R0, R0, R3, PT ;  /* 0x0000000300007248 */ /* 0x000fce0003fe0100 */
.L_x_6733:
[----:B------:R-:W1:Y:S01]  /*51c0*/  @P1 LDC R5, c[0x0][0x44c] ;  /* 0x00011300ff051b82 */ /* 0x000e620000000800 */
[----:B------:R-:W-:Y:S01]  /*51d0*/  VIADD R0, R0, 0x3f ;  /* 0x0000003f00007836 */ /* 0x000fe20000000000 */
[----:B------:R-:W-:Y:S01]  /*51e0*/  ULDC UR4, c[0x0][0xad4] ;  /* 0x0002b50000047ab9 */ /* 0x000fe20000000800 */
[----:B------:R-:W-:-:S03]  /*51f0*/  IMAD.MOV.U32 R4, RZ, RZ, R194 ;  /* 0x000000ffff047224 */ /* 0x000fc600078e00c2 */
[----:B------:R-:W-:Y:S02]  /*5200*/  SHF.R.S32.HI R3, RZ, 0x1f, R0 ;  /* 0x0000001fff037819 */ /* 0x000fe40000011400 */
[----:B------:R-:W3:Y:S02]  /*5210*/  @P1 LDC R6, c[0x0][0x450] ;  /* 0x00011400ff061b82 */ /* 0x000ee40000000800 */
[----:B------:R-:W-:-:S04]  /*5220*/  LEA.HI R3, R3, R0, RZ, 0x6 ;  /* 0x0000000003037211 */ /* 0x000fc800078f30ff */
[----:B------:R-:W-:-:S04]  /*5230*/  SHF.R.S32.HI R0, RZ, 0x6, R3 ;  /* 0x00000006ff007819 */ /* 0x000fc80000011403 */
[----:B------:R-:W-:Y:S01]  /*5240*/  VIMNMX R13, R39, R0, PT ;  /* 0x00000000270d7248 */ /* 0x000fe20003fe0100 */
[----:B-1----:R-:W-:-:S05]  /*5250*/  @P1 IMAD.HI.U32 R5, R194, R5, RZ ;  /* 0x00000005c2051227 */ /* 0x002fca00078e00ff */
[----:B---3--:R-:W-:-:S05]  /*5260*/  @P1 SHF.R.U32.HI R4, RZ, R6, R5 ;  /* 0x00000006ff041219 */ /* 0x008fca0000011605 */
        /* <DEDUP_REMOVED lines=13> */
.L_x_6739:
[----:B------:R-:W-:-:S13]  /*5340*/  ISETP.NE.AND P0, PT, R7, 0x1, PT ;  /* 0x000000010700780c */ /* 0x000fda0003f05270 */
[----:B------:R-:W1:Y:S02]  /*5350*/  @P0 LDC.64 R4, c[0x0][0xae0] ;  /* 0x0002b800ff040b82 */ /* 0x000e640000000a00 */
[----:B-1----:R-:W-:-:S05]  /*5360*/  @P0 IMAD.HI.U32 R4, R191, R4, RZ ;  /* 0x00000004bf040227 */ /* 0x002fca00078e00ff */
[----:B------:R-:W-:-:S07]  /*5370*/  @P0 SHF.R.U32.HI R191, RZ, R5, R4 ;  /* 0x00000005ffbf0219 */ /* 0x000fce0000011604 */
.L_x_6740:
[----:B------:R-:W-:Y:S05]  /*5380*/  BSYNC B0 ;  /* 0x0000000000007941 */ /* 0x000fea0003800000 */
.L_x_6738:
[----:B------:R-:W-:-:S05]  /*5390*/  IMAD R191, R191, R7, RZ ;  /* 0x00000007bfbf7224 */ /* 0x000fca00078e02ff */
[----:B------:R-:W-:-:S07]  /*53a0*/  VIMNMX R0, R0, R191, !PT ;  /* 0x000000bf00007248 */ /* 0x000fce0007fe0100 */
.L_x_6737:
[----:B------:R-:W-:-:S04]  /*53b0*/  SHF.R.S32.HI R3, RZ, 0x1f, R0 ;  /* 0x0000001fff037819 */ /* 0x000fc80000011400 */
[----:B------:R-:W-:-:S04]  /*53c0*/  LEA.HI R3, R3, R0, RZ, 0x6 ;  /* 0x0000000003037211 */ /* 0x000fc800078f30ff */
[--C-:B------:R-:W-:Y:S02]  /*53d0*/  SHF.R.S32.HI R0, RZ, 0x6, R3.reuse ;  /* 0x00000006ff007819 */ /* 0x100fe40000011403 */
[----:B------:R-:W-:Y:S02]  /*53e0*/  PRMT R3, RZ, 0x7610, R3 ;  /* 0x00007610ff037816 */ /* 0x000fe40000000003 */
[----:B------:R-:W-:-:S04]  /*53f0*/  VIMNMX R0, RZ, R0, !PT ;  /* 0x00000000ff007248 */ /* 0x000fc80007fe0100 */
[----:B------:R-:W-:-:S13]  /*5400*/  ISETP.GT.AND P0, PT, R13, R0, PT ;  /* 0x000000000d00720c */ /* 0x000fda0003f04270 */
[----:B------:R-:W-:Y:S05]  /*5410*/  @!P0 BRA `(.L_x_6741) ;  /* 0x0000024c001c8947 */ /* 0x000fea0003800000 */
        /* <DEDUP_REMOVED lines=33> */
[----:B-----5:R-:W4:Y:S04]  /*5630*/  LDL R36, [R1+0x280] ;  /* 0x0002800001247983 */ /* 0x020f280000100800 */
        /* <DEDUP_REMOVED lines=19> */
[----:B0-----:R-:W4:Y:S04]  /*5770*/  LDL R46, [R1+0x2d0] ;  /* 0x0002d000012e7983 */ /* 0x001f280000100800 */
        /* <DEDUP_REMOVED lines=59> */
[----:B---3--:R0:W-:Y:S04]  /*5b30*/  STL [R1+0x210], R8 ;  /* 0x0002100801007387 */ /* 0x0081e80000100800 */
[----:B----4-:R-:W3:Y:S04]  /*5b40*/  LDL R15, [R1+0x2e4] ;  /* 0x0002e400010f7983 */ /* 0x010ee80000100800 */
        /* <DEDUP_REMOVED lines=16> */
[----:B------:R-:W0:Y:S02]  /*5c50*/  SHFL.IDX PT, R3, R4, RZ, 0x1f ;  /* 0x00001fff04037589 */ /* 0x000e2400000e0000 */
[----:B0-----:R-:W-:-:S04]  /*5c60*/  LEA.HI R4, R3, R3, RZ, 0x1 ;  /* 0x0000000303047211 */ /* 0x001fc800078f08ff */
[----:B------:R-:W-:-:S05]  /*5c70*/  LOP3.LUT R4, R4, 0x1fffe, RZ, 0xc0, !PT ;  /* 0x0001fffe04047812 */ /* 0x000fca00078ec0ff */
[----:B------:R-:W-:-:S04]  /*5c80*/  IMAD.IADD R3, R3, 0x1, -R4 ;  /* 0x0000000103037824 */ /* 0x000fc800078e0a04 */
[----:B------:R-:W-:-:S04]  /*5c90*/  IMAD R3, R3, 0x8000, R2 ;  /* 0x0000800003037824 */ /* 0x000fc800078e0202 */
[----:B------:R-:W-:Y:S02]  /*5ca0*/  VIADD R3, R3, 0x400 ;  /* 0x0000040003037836 */ /* 0x000fe40000000000 */
[----:B------:R-:W-:-:S03]  /*5cb0*/  VIADD R4, R2, 0x36400 ;  /* 0x0003640002047836 */ /* 0x000fc60000000000 */
[----:B------:R-:W-:Y:S02]  /*5cc0*/  SHF.R.U32.HI R3, RZ, 0x4, R3 ;  /* 0x00000004ff037819 */ /* 0x000fe40000011603 */
[----:B------:R-:W-:Y:S02]  /*5cd0*/  SHF.R.U32.HI R4, RZ, 0x4, R4 ;  /* 0x00000004ff047819 */ /* 0x000fe40000011604 */
[----:B------:R-:W-:Y:S02]  /*5ce0*/  LOP3.LUT R3, R3, 0x3fff, RZ, 0xc0, !PT ;  /* 0x00003fff03037812 */ /* 0x000fe400078ec0ff */
[----:B------:R-:W-:Y:S02]  /*5cf0*/  LOP3.LUT R4, R4, 0x3fff, RZ, 0xc0, !PT ;  /* 0x00003fff04047812 */ /* 0x000fe400078ec0ff */
[----:B------:R-:W-:Y:S01]  /*5d00*/  LOP3.LUT R3, R3, 0x2000000, RZ, 0xfc, !PT ;  /* 0x0200000003037812 */ /* 0x000fe200078efcff */
[----:B------:R0:W-:Y:S01]  /*5d10*/  STL [R1+0x2d8], R5 ;  /* 0x0002d80501007387 */ /* 0x0001e20000100800 */
[----:B------:R-:W-:-:S03]  /*5d20*/  LOP3.LUT R4, R4, 0x10000, RZ, 0xfc, !PT ;  /* 0x0001000004047812 */ /* 0x000fc600078efcff */
[----:B------:R1:W-:Y:S01]  /*5d30*/  STL [R1+0x2dc], R7 ;  /* 0x0002dc0701007387 */ /* 0x0003e20000100800 */
[----:B------:R-:W-:Y:S02]  /*5d40*/  IMAD R6, R6, 0x1000, R3 ;  /* 0x0000100006067824 */ /* 0x000fe400078e0203 */
[----:B0-----:R-:W-:Y:S02]  /*5d50*/  IMAD.MOV.U32 R5, RZ, RZ, 0x40000040 ;  /* 0x40000040ff057424 */ /* 0x001fe400078e00ff */
[----:B-1----:R-:W-:Y:S01]  /*5d60*/  IMAD.MOV.U32 R7, RZ, RZ, 0x40000040 ;  /* 0x40000040ff077424 */ /* 0x002fe200078e00ff */
[----:B------:R0:W-:Y:S01]  /*5d70*/  STL [R1+0x220], R24 ;  /* 0x0002201801007387 */ /* 0x0001e20000100800 */
[----:B------:R-:W-:Y:S02]  /*5d80*/  R2UR UR6, R6 ;  /* 0x00000000060672ca */ /* 0x000fe400000e0000 */
[----:B------:R-:W-:Y:S01]  /*5d90*/  R2UR UR4, R4 ;  /* 0x00000000040472ca */ /* 0x000fe200000e0000 */
[----:B------:R1:W-:Y:S01]  /*5da0*/  STL [R1+0x2ec], R25 ;  /* 0x0002ec1901007387 */ /* 0x0003e20000100800 */
[----:B------:R-:W-:-:S02]  /*5db0*/  R2UR UR7, R7 ;  /* 0x00000000070772ca */ /* 0x000fc400000e0000 */
[----:B------:R-:W-:Y:S01]  /*5dc0*/  R2UR UR5, R5 ;  /* 0x00000000050572ca */ /* 0x000fe200000e0000 */
[----:B0-----:R-:W-:Y:S02]  /*5dd0*/  VIADD R24, R6, 0x80 ;  /* 0x0000008006187836 */ /* 0x001fe40000000000 */
[----:B-1----:R-:W-:Y:S01]  /*5de0*/  IMAD.MOV.U32 R25, RZ, RZ, 0x40000040 ;  /* 0x40000040ff197424 */ /* 0x002fe200078e00ff */
[----:B------:R-:W-:Y:S02]  /*5df0*/  STL [R1+0x214], R78 ;  /* 0x0002144e01007387 */ /* 0x000fe40000100800 */
[----:B------:R-:W-:Y:S02]  /*5e00*/  R2UR UR10, R24 ;  /* 0x00000000180a72ca */ /* 0x000fe400000e0000 */
[----:B------:R-:W-:Y:S01]  /*5e10*/  STL [R1+0x218], R80 ;  /* 0x0002185001007387 */ /* 0x000fe20000100800 */
[----:B------:R-:W-:-:S03]  /*5e20*/  R2UR UR11, R25 ;  /* 0x00000000190b72ca */ /* 0x000fc600000e0000 */
        /* <DEDUP_REMOVED lines=103> */
[----:B0-----:R-:W-:-:S06]  /*64a0*/  WARPGROUP.ARRIVE ;  /* 0x00000000000079c5 */ /* 0x001fcc0000000000 */
[----:B------:R-:W-:Y:S01]  /*64b0*/  HGMMA.64x256x16.F32.BF16 R24, gdesc[UR4].tnspB, RZ, !UPT, gsb0 ;  /* 0x43e00000041879f0 */ /* 0x000fe2000c0018ff */
[----:B------:R0:W-:Y:S04]  /*64c0*/  STL [R1+0x3d0], R11 ;  /* 0x0003d00b01007387 */ /* 0x0001e80000100800 */
[----:B------:R1:W-:Y:S01]  /*64d0*/  STL [R1+0x3d4], R10 ;  /* 0x0003d40a01007387 */ /* 0x0003e20000100800 */
[----:B0-----:R-:W-:Y:S02]  /*64e0*/  IMAD.MOV.U32 R11, RZ, RZ, 0x40000040 ;  /* 0x40000040ff0b7424 */ /* 0x001fe400078e00ff */
[----:B-1----:R-:W-:-:S03]  /*64f0*/  VIADD R10, R4, 0x2 ;  /* 0x00000002040a7836 */ /* 0x002fc60000000000 */
[----:B------:R-:W-:Y:S02]  /*6500*/  R2UR UR9, R11 ;  /* 0x000000000b0972ca */ /* 0x000fe400000e0000 */
[----:B------:R-:W-:Y:S01]  /*6510*/  R2UR UR8, R10 ;  /* 0x000000000a0872ca */ /* 0x000fe200000e0000 */
[----:B---3--:R-:W-:Y:S04]  /*6520*/  STL [R1+0x2e4], R15 ;  /* 0x0002e40f01007387 */ /* 0x008fe80000100800 */
[----:B----4-:R-:W-:Y:S04]  /*6530*/  STL [R1+0x2e8], R21 ;  /* 0x0002e81501007387 */ /* 0x010fe80000100800 */
        /* <DEDUP_REMOVED lines=15> */
[----:B0-----:R-:W-:-:S02]  /*6630*/  IMAD.MOV.U32 R9, RZ, RZ, 0x40000040 ;  /* 0x40000040ff097424 */ /* 0x001fc400078e00ff */
[----:B------:R-:W-:Y:S01]  /*6640*/  IMAD.MOV.U32 R7, RZ, RZ, 0x40000040 ;  /* 0x40000040ff077424 */ /* 0x000fe200078e00ff */
[----:B------:R0:W5:Y:S01]  /*6650*/  LDL R15, [R1+0x1c8] ;  /* 0x0001c800010f7983 */ /* 0x0001620000100800 */
[----:B-1----:R-:W-:Y:S01]  /*6660*/  VIADD R8, R6, 0x100 ;  /* 0x0000010006087836 */ /* 0x002fe20000000000 */
        /* <DEDUP_REMOVED lines=34> */
[----:B------:R-:W-:Y:S01]  /*6890*/  HGMMA.64x256x16.F32.BF16 R24, gdesc[UR8].tnspB, R24, gsb0 ;  /* 0x43e00000081879f0 */ /* 0x000fe20008001818 */
[----:B------:R-:W-:Y:S01]  /*68a0*/  R2UR UR6, R8 ;  /* 0x00000000080672ca */ /* 0x000fe200000e0000 */
[----:B------:R-:W-:Y:S01]  /*68b0*/  VIADD R8, R4, 0x4 ;  /* 0x0000000404087836 */ /* 0x000fe20000000000 */
[----:B------:R-:W-:Y:S01]  /*68c0*/  R2UR UR7, R9 ;  /* 0x00000000090772ca */ /* 0x000fe200000e0000 */
[----:B------:R-:W-:-:S03]  /*68d0*/  IMAD.MOV.U32 R9, RZ, RZ, 0x40000040 ;  /* 0x40000040ff097424 */ /* 0x000fc600078e00ff */
        /* <DEDUP_REMOVED lines=114> */
[----:B------:R-:W4:Y:S04]  /*7000*/  LDL R82, [R1+0x218] ;  /* 0x0002180001527983 */ /* 0x000f280000100800 */
[----:B--2---:R-:W2:Y:S04]  /*7010*/  LDL R84, [R1+0x21c] ;  /* 0x00021c0001547983 */ /* 0x004ea80000100800 */
[----:B------:R-:W2:Y:S04]  /*7020*/  LDL R14, [R1+0x220] ;  /* 0x00022000010e7983 */ /* 0x000ea80000100800 */
[----:B------:R-:W2:Y:S04]  /*7030*/  LDL R86, [R1+0x224] ;  /* 0x0002240001567983 */ /* 0x000ea80000100800 */
[----:B---3--:R-:W3:Y:S04]  /*7040*/  LDL R88, [R1+0x228] ;  /* 0x0002280001587983 */ /* 0x008ee80000100800 */
[----:B------:R-:W3:Y:S04]  /*7050*/  LDL R90, [R1+0x22c] ;  /* 0x00022c00015a7983 */ /* 0x000ee80000100800 */
[----:B------:R-:W3:Y:S04]  /*7060*/  LDL R20, [R1+0x230] ;  /* 0x0002300001147983 */ /* 0x000ee80000100800 */
[----:B----4-:R-:W4:Y:S04]  /*7070*/  LDL R92, [R1+0x234] ;  /* 0x00023400015c7983 */ /* 0x010f280000100800 */
        /* <DEDUP_REMOVED lines=118> */
[----:B------:R0:W-:Y:S04]  /*77e0*/  STL [R1+0x210], R12 ;  /* 0x0002100c01007387 */ /* 0x0001e80000100800 */
[----:B------:R0:W-:Y:S04]  /*77f0*/  STL [R1+0x214], R80 ;  /* 0x0002145001007387 */ /* 0x0001e80000100800 */
[----:B------:R0:W-:Y:S04]  /*7800*/  STL [R1+0x218], R82 ;  /* 0x0002185201007387 */ /* 0x0001e80000100800 */
[----:B--2---:R0:W-:Y:S04]  /*7810*/  STL [R1+0x21c], R84 ;  /* 0x00021c5401007387 */ /* 0x0041e80000100800 */
[----:B------:R0:W-:Y:S04]  /*7820*/  STL [R1+0x220], R14 ;  /* 0x0002200e01007387 */ /* 0x0001e80000100800 */
[----:B------:R0:W-:Y:S04]  /*7830*/  STL [R1+0x224], R86 ;  /* 0x0002245601007387 */ /* 0x0001e80000100800 */
[----:B---3--:R0:W-:Y:S04]  /*7840*/  STL [R1+0x228], R88 ;  /* 0x0002285801007387 */ /* 0x0081e80000100800 */
[----:B------:R0:W-:Y:S04]  /*7850*/  STL [R1+0x22c], R90 ;  /* 0x00022c5a01007387 */ /* 0x0001e80000100800 */
        /* <DEDUP_REMOVED lines=121> */
[----:B------:R-:W-:-:S13]  /*7ff0*/  ISETP.NE.AND P0, PT, RZ, UR41, PT ;  /* 0x00000029ff007c0c */ /* 0x000fda000bf05270 */
[----:B0-----:R-:W-:Y:S05]  /*8000*/  @P0 BRA `(.L_x_6742) ;  /* 0x0000000000040947 */ /* 0x001fea0003800000 */
[----:B------:R-:W-:Y:S01]  /*8010*/  BPT.TRAP 0x1 ;  /* 0x000000040000795c */ /* 0x000fe20000300000 */
.L_x_6742:
[----:B------:R-:W-:Y:S01]  /*8020*/  VIADD R20, R13, 0xfffffffe ;  /* 0xfffffffe0d147836 */ /* 0x000fe20000000000 */
[----:B------:R-:W-:Y:S01]  /*8030*/  BSSY B0, `(.L_x_6743) ;  /* 0x00003e8000007945 */ /* 0x000fe20003800000 */
[----:B-----5:R-:W-:-:S03]  /*8040*/  IMAD R15, R15, 0x8, R2 ;  /* 0x000000080f0f7824 */ /* 0x020fc600078e0202 */
[----:B------:R-:W-:Y:S01]  /*8050*/  ISETP.GE.AND P0, PT, R20, R0, PT ;  /* 0x000000001400720c */ /* 0x000fe20003f06270 */
[----:B------:R-:W-:-:S05]  /*8060*/  VIADD R12, R15, 0x38860 ;  /* 0x000388600f0c7836 */ /* 0x000fca0000000000 */
[----:B------:R-:W-:-:S04]  /*8070*/  PRMT R12, R23, 0x654, R12 ;  /* 0x00000654170c7816 */ /* 0x000fc8000000000c */
[----:B------:R0:W-:Y:S03]  /*8080*/  SYNCS.ARRIVE.TRANS64.RED.A1T0 RZ, [R12+URZ], RZ ;  /* 0x000000ff0cff79a7 */ /* 0x0001e6000810043f */
[----:B------:R-:W-:Y:S05]  /*8090*/  @!P0 BRA `(.L_x_6744) ;  /* 0x0000003c00848947 */ /* 0x000fea0003800000 */
.L_x_6746:
        /* <DEDUP_REMOVED lines=60> */
[----:B01----:R-:W4:Y:S04]  /*8460*/  LDL.64 R12, [R1+0x3c8] ;  /* 0x0003c800010c7983 */ /* 0x003f280000100a00 */
[----:B------:R-:W4:Y:S04]  /*8470*/  LDL.64 R28, [R1+0x3d8] ;  /* 0x0003d800011c7983 */ /* 0x000f280000100a00 */
[----:B------:R-:W4:Y:S04]  /*8480*/  LDL.64 R26, [R1+0x3e8] ;  /* 0x0003e800011a7983 */ /* 0x000f280000100a00 */
[----:B------:R-:W4:Y:S04]  /*8490*/  LDL.64 R24, [R1+0x3f8] ;  /* 0x0003f80001187983 */ /* 0x000f280000100a00 */
[----:B------:R-:W4:Y:S01]  /*84a0*/  LDL.64 R14, [R1+0x408] ;  /* 0x00040800010e7983 */ /* 0x000f220000100a00 */
[----:B--2---:R-:W-:-:S04]  /*84b0*/  IMAD R149, R21, 0x40, R192 ;  /* 0x0000004015957824 */ /* 0x004fc800078e02c0 */
[----:B------:R-:W-:Y:S01]  /*84c0*/  IMAD R22, R149, 0x4, R2 ;  /* 0x0000000495167824 */ /* 0x000fe200078e0202 */
[----:B------:R-:W-:Y:S06]  /*84d0*/  BAR.SYNC.DEFER_BLOCKING 0xe, 0x100 ;  /* 0x0384000000007b1d */ /* 0x000fec0000010000 */
[----:B------:R-:W3:Y:S04]  /*84e0*/  LDS R148, [R22+0x38400] ;  /* 0x0384000016947984 */ /* 0x000ee80000000800 */
[----:B------:R-:W0:Y:S01]  /*84f0*/  LDS R22, [R22+0x38420] ;  /* 0x0384200016167984 */ /* 0x000e220000000800 */
[C---:B---3--:R-:W-:Y:S01]  /*8500*/  FMUL.FTZ R147, R148.reuse, R147 ;  /* 0x0000009394937220 */ /* 0x048fe20000410000 */
[C---:B------:R-:W-:Y:S01]  /*8510*/  FMUL.FTZ R146, R148.reuse, R146 ;  /* 0x0000009294927220 */ /* 0x040fe20000410000 */
[C---:B----4-:R-:W-:Y:S01]  /*8520*/  FMUL.FTZ R145, R148.reuse, R145 ;  /* 0x0000009194917220 */ /* 0x050fe20000410000 */
        /* <DEDUP_REMOVED lines=63> */
[----:B------:R-:W-:Y:S01]  /*8920*/  STL.64 [R1+0x220], R146 ;  /* 0x0002209201007387 */ /* 0x000fe20000100a00 */
[C---:B------:R-:W-:Y:S01]  /*8930*/  FMUL.FTZ R85, R22.reuse, R85 ;  /* 0x0000005516557220 */ /* 0x040fe20000410000 */
[----:B------:R-:W-:-:S02]  /*8940*/  FMUL.FTZ R84, R22, R84 ;  /* 0x0000005416547220 */ /* 0x000fc40000410000 */
[----:B------:R-:W-:Y:S01]  /*8950*/  STL.64 [R1+0x230], R144 ;  /* 0x0002309001007387 */ /* 0x000fe20000100a00 */
[C---:B------:R-:W-:Y:S01]  /*8960*/  FMUL.FTZ R73, R22.reuse, R73 ;  /* 0x0000004916497220 */ /* 0x040fe20000410000 */
[C---:B------:R-:W-:Y:S02]  /*8970*/  FMUL.FTZ R72, R22.reuse, R72 ;  /* 0x0000004816487220 */ /* 0x040fe40000410000 */
[----:B------:R-:W-:Y:S01]  /*8980*/  STL.64 [R1+0x240], R142 ;  /* 0x0002408e01007387 */ /* 0x000fe20000100a00 */
[C---:B------:R-:W-:Y:S01]  /*8990*/  FMUL.FTZ R81, R22.reuse, R81 ;  /* 0x0000005116517220 */ /* 0x040fe20000410000 */
[C---:B------:R-:W-:Y:S02]  /*89a0*/  FMUL.FTZ R80, R22.reuse, R80 ;  /* 0x0000005016507220 */ /* 0x040fe40000410000 */
        /* <DEDUP_REMOVED lines=404> */
[----:B------:R-:W-:Y:S01]  /*a2f0*/  VIADD R22, R21, 0x1 ;  /* 0x0000000115167836 */ /* 0x000fe20000000000 */
[----:B------:R-:W-:Y:S01]  /*a300*/  R2UR UR4, R4 ;  /* 0x00000000040472ca */ /* 0x000fe200000e0000 */
[----:B------:R-:W-:Y:S01]  /*a310*/  IMAD.MOV.U32 R13, RZ, RZ, 0x40000040 ;  /* 0x40000040ff0d7424 */ /* 0x000fe200078e00ff */
[----:B------:R-:W-:Y:S01]  /*a320*/  R2UR UR5, R5 ;  /* 0x00000000050572ca */ /* 0x000fe200000e0000 */
[----:B------:R-:W-:Y:S01]  /*a330*/  IMAD.MOV.U32 R15, RZ, RZ, 0x40000040 ;  /* 0x40000040ff0f7424 */ /* 0x000fe200078e00ff */
[----:B------:R-:W-:Y:S01]  /*a340*/  ISETP.NE.AND P0, PT, R22, 0x2, PT ;  /* 0x000000021600780c */ /* 0x000fe20003f05270 */
[----:B------:R0:W-:Y:S01]  /*a350*/  STL [R1+0x1c8], R22 ;  /* 0x0001c81601007387 */ /* 0x0001e20000100800 */
[----:B------:R-:W-:Y:S01]  /*a360*/  R2UR UR7, R13 ;  /* 0x000000000d0772ca */ /* 0x000fe200000e0000 */
[----:B------:R-:W-:-:S10]  /*a370*/  IMAD.MOV.U32 R13, RZ, RZ, 0x40000040 ;  /* 0x40000040ff0d7424 */ /* 0x000fd400078e00ff */
[----:B0-----:R-:W-:-:S04]  /*a380*/  @!P0 IMAD.MOV.U32 R22, RZ, RZ, RZ ;  /* 0x000000ffff168224 */ /* 0x001fc800078e00ff */
[----:B------:R-:W-:-:S04]  /*a390*/  IMAD R12, R22, 0x1000, R3 ;  /* 0x00001000160c7824 */ /* 0x000fc800078e0203 */
[C---:B------:R-:W-:Y:S01]  /*a3a0*/  VIADD R14, R12.reuse, 0x80 ;  /* 0x000000800c0e7836 */ /* 0x040fe20000000000 */
[----:B------:R-:W-:Y:S01]  /*a3b0*/  R2UR UR6, R12 ;  /* 0x000000000c0672ca */ /* 0x000fe200000e0000 */
[----:B--2---:R-:W-:-:S12]  /*a3c0*/  WARPGROUP.ARRIVE ;  /* 0x00000000000079c5 */ /* 0x004fd80000000000 */
        /* <DEDUP_REMOVED lines=43> */
[----:B------:R-:W-:Y:S02]  /*a680*/  R2UR UR6, R14 ;  /* 0x000000000e0672ca */ /* 0x000fe400000e0000 */
[----:B------:R-:W-:Y:S02]  /*a690*/  R2UR UR7, R15 ;  /* 0x000000000f0772ca */ /* 0x000fe400000e0000 */
        /* <DEDUP_REMOVED lines=38> */
[----:B------:R-:W-:Y:S01]  /*a900*/  R2UR UR7, R13 ;  /* 0x000000000d0772ca */ /* 0x000fe200000e0000 */
[----:B------:R-:W2:Y:S01]  /*a910*/  LDL R12, [R1+0x1d0] ;  /* 0x0001d000010c7983 */ /* 0x000ea20000100800 */
[----:B------:R-:W-:Y:S02]  /*a920*/  R2UR UR4, R6 ;  /* 0x00000000060472ca */ /* 0x000fe400000e0000 */
[----:B------:R-:W-:Y:S01]  /*a930*/  R2UR UR5, R7 ;  /* 0x00000000070572ca */ /* 0x000fe200000e0000 */
[----:B------:R-:W3:Y:S04]  /*a940*/  @!P0 LDL R13, [R1+0x1cc] ;  /* 0x0001cc00010d8983 */ /* 0x000ee80000100800 */
        /* <DEDUP_REMOVED lines=70> */
[----:B------:R-:W3:Y:S04]  /*adb0*/  LDL R22, [R1+0x210] ;  /* 0x0002100001167983 */ /* 0x000ee80000100800 */
[----:B-1----:R-:W3:Y:S04]  /*adc0*/  LDL R86, [R1+0x214] ;  /* 0x0002140001567983 */ /* 0x002ee80000100800 */
        /* <DEDUP_REMOVED lines=125> */
[----:B------:R-:W3:Y:S01]  /*b5a0*/  LDL R131, [R1+0x40c] ;  /* 0x00040c0001837983 */ /* 0x000ee20000100800 */
[----:B------:R-:W-:Y:S01]  /*b5b0*/  VIADD R12, R12, 0x1 ;  /* 0x000000010c0c7836 */ /* 0x000fe20000000000 */
[----:B------:R-:W-:-:S02]  /*b5c0*/  UISETP.NE.AND UP0, UPT, UR41, URZ, UPT ;  /* 0x0000003f2900728c */ /* 0x000fc4000bf05270 */
[----:B------:R0:W-:Y:S04]  /*b5d0*/  STL [R1+0x210], R22 ;  /* 0x0002101601007387 */ /* 0x0001e80000100800 */
        /* <DEDUP_REMOVED lines=26> */
[----:B---3--:R0:W-:Y:S04]  /*b780*/  STL [R1+0x278], R124 ;  /* 0x0002787c01007387 */ /* 0x0081e80000100800 */
        /* <DEDUP_REMOVED lines=102> */
[----:B------:R-:W-:-:S02]  /*bdf0*/  PLOP3.LUT P1, PT, PT, PT, UP0, 0x80, 0x0 ;  /* 0x000000000000781c */ /* 0x000fc40003f2f008 */
[----:B------:R-:W-:-:S05]  /*be00*/  @!P0 LOP3.LUT R14, R13, 0x1, RZ, 0x3c, !PT ;  /* 0x000000010d0e8812 */ /* 0x000fca00078e3cff */
[----:B------:R0:W-:Y:S01]  /*be10*/  @!P0 STL [R1+0x1cc], R14 ;  /* 0x0001cc0e01008387 */ /* 0x0001e20000100800 */
[C---:B------:R-:W-:Y:S01]  /*be20*/  ISETP.GT.AND P0, PT, R20.reuse, R0, PT ;  /* 0x000000001400720c */ /* 0x040fe20003f04270 */
[----:B------:R-:W-:-:S04]  /*be30*/  VIADD R20, R20, 0xffffffff ;  /* 0xffffffff14147836 */ /* 0x000fc80000000000 */
[----:B------:R-:W-:Y:S08]  /*be40*/  @P1 BRA `(.L_x_6745) ;  /* 0x0000000000041947 */ /* 0x000ff00003800000 */
[----:B------:R-:W-:Y:S01]  /*be50*/  BPT.TRAP 0x1 ;  /* 0x000000040000795c */ /* 0x000fe20000300000 */
.L_x_6745:
[----:B-----5:R-:W-:-:S04]  /*be60*/  IMAD R15, R15, 0x8, R2 ;  /* 0x000000080f0f7824 */ /* 0x020fc800078e0202 */
[----:B0-----:R-:W-:-:S05]  /*be70*/  VIADD R12, R15, 0x38860 ;  /* 0x000388600f0c7836 */ /* 0x001fca0000000000 */
[----:B------:R-:W-:-:S04]  /*be80*/  PRMT R12, R23, 0x654, R12 ;  /* 0x00000654170c7816 */ /* 0x000fc8000000000c */
[----:B------:R1:W-:Y:S01]  /*be90*/  SYNCS.ARRIVE.TRANS64.RED.A1T0 RZ, [R12+URZ], RZ ;  /* 0x000000ff0cff79a7 */ /* 0x0003e2000810043f */
[----:B------:R-:W-:Y:S05]  /*bea0*/  @P0 BRA `(.L_x_6746) ;  /* 0xffffffc0007c0947 */ /* 0x000fea000383ffff */
.L_x_6744:
[----:B------:R-:W-:Y:S05]  /*beb0*/  BSYNC B0 ;  /* 0x0000000000007941 */ /* 0x000fea0003800000 */
.L_x_6743:
        /* <DEDUP_REMOVED lines=37> */
[----:B01----:R-:W5:Y:S04]  /*c110*/  LDL.64 R12, [R1+0x250] ;  /* 0x00025000010c7983 */ /* 0x003f680000100a00 */
        /* <DEDUP_REMOVED lines=27> */
[----:B------:R-:W5:Y:S04]  /*c2d0*/  LDL R3, [R1+0x1d0] ;  /* 0x0001d00001037983 */ /* 0x000f680000100800 */
[----:B------:R-:W5:Y:S01]  /*c2e0*/  LDL R0, [R1+0x1c8] ;  /* 0x0001c80001007983 */ /* 0x000f620000100800 */
[----:B--2---:R-:W-:-:S04]  /*c2f0*/  IMAD R137, R137, 0x40, R192 ;  /* 0x0000004089897824 */ /* 0x004fc800078e02c0 */
[----:B------:R-:W-:Y:S01]  /*c300*/  IMAD R2, R137, 0x4, R2 ;  /* 0x0000000489027824 */ /* 0x000fe200078e0202 */
[----:B------:R-:W-:Y:S06]  /*c310*/  BAR.SYNC.DEFER_BLOCKING 0xe, 0x100 ;  /* 0x0384000000007b1d */ /* 0x000fec0000010000 */
[----:B------:R-:W-:Y:S04]  /*c320*/  LDS R136, [R2+0x38400] ;  /* 0x0384000002887984 */ /* 0x000fe80000000800 */
[----:B------:R-:W3:Y:S02]  /*c330*/  LDS R2, [R2+0x38420] ;  /* 0x0384200002027984 */ /* 0x000ee40000000800 */
[C---:B---3--:R-:W-:Y:S01]  /*c340*/  FMUL.FTZ R73, R2.reuse, R73 ;  /* 0x0000004902497220 */ /* 0x048fe20000410000 */
[C---:B------:R-:W-:Y:S01]  /*c350*/  FMUL.FTZ R72, R2.reuse, R72 ;  /* 0x0000004802487220 */ /* 0x040fe20000410000 */
[C---:B----4-:R-:W-:Y:S01]  /*c360*/  FMUL.FTZ R75, R2.reuse, R75 ;  /* 0x0000004b024b7220 */ /* 0x050fe20000410000 */
[C---:B------:R-:W-:Y:S01]  /*c370*/  FMUL.FTZ R74, R2.reuse, R74 ;  /* 0x0000004a024a7220 */ /* 0x040fe20000410000 */
        /* <DEDUP_REMOVED lines=124> */
[----:B------:R-:W-:-:S02]  /*cb40*/  VIADD R2, R3, 0x1 ;  /* 0x0000000103027836 */ /* 0x000fc40000000000 */
        /* <DEDUP_REMOVED lines=69> */
[----:B------:R-:W-:-:S12]  /*cfa0*/  IMAD.MOV.U32 R3, RZ, RZ, 0x1 ;  /* 0x00000001ff037424 */ /* 0x000fd800078e00ff */
[----:B-1----:R-:W-:Y:S05]  /*cfb0*/  @P0 BRA `(.L_x_6741) ;  /* 0x000001d000340947 */ /* 0x002fea0003800000 */
[----:B------:R-:W2:Y:S04]  /*cfc0*/  LDL R0, [R1+0x1cc] ;  /* 0x0001cc0001007983 */ /* 0x000ea80000100800 */
[----:B------:R1:W-:Y:S01]  /*cfd0*/  STL [R1+0x1c8], RZ ;  /* 0x0001c8ff01007387 */ /* 0x0003e20000100800 */
[----:B--2---:R-:W-:-:S05]  /*cfe0*/  LOP3.LUT R0, R0, 0x1, RZ, 0x3c, !PT ;  /* 0x0000000100007812 */ /* 0x004fca00078e3cff */
[----:B------:R1:W-:Y:S01]  /*cff0*/  STL [R1+0x1cc], R0 ;  /* 0x0001cc0001007387 */ /* 0x0003e20000100800 */
[----:B------:R-:W-:Y:S05]  /*d000*/  BRA `(.L_x_6741) ;  /* 0x000001d000207947 */ /* 0x000fea0003800000 */
.L_x_6732:
[----:B---3--:R-:W1:Y:S01]  /*d010*/  LDC R0, c[0x0][0x448] ;  /* 0x00011200ff007b82 */ /* 0x008e620000000800 */
[----:B------:R-:W-:Y:S01]  /*d020*/  UISETP.NE.AND UP2, UPT, UR41, URZ, UPT ;  /* 0x0000003f2900728c */ /* 0x000fe2000bf45270 */
[----:B------:R-:W-:Y:S01]  /*d030*/  IMAD.MOV.U32 R8, RZ, RZ, 0x1 ;  /* 0x00000001ff087424 */ /* 0x000fe200078e00ff */
[----:B------:R-:W-:Y:S01]  /*d040*/  UIADD3 UR10, UP0, UR44, 0x38830, URZ ;  /* 0x000388302c0a7890 */ /* 0x000fe2000ff1e03f */
[----:B------:R-:W-:Y:S01]  /*d050*/  IMAD.MOV.U32 R7, RZ, RZ, R23 ;  /* 0x000000ffff077224 */ /* 0x000fe200078e0017 */
[----:B------:R-:W-:Y:S01]  /*d060*/  UIADD3 UR8, UP1, UR44, 0x38840, URZ ;  /* 0x000388402c087890 */ /* 0x000fe2000ff3e03f */
[----:B------:R-:W-:Y:S01]  /*d070*/  IMAD.MOV.U32 R6, RZ, RZ, 0x100 ;  /* 0x00000100ff067424 */ /* 0x000fe200078e00ff */
[----:B------:R-:W-:Y:S01]  /*d080*/  PLOP3.LUT P1, PT, PT, PT, UP2, 0x40, 0x0 ;  /* 0x000000000000781c */ /* 0x000fe20003f2e828 */
[----:B------:R-:W3:Y:S01]  /*d090*/  LDC.64 R10, c[0x0][0xad8] ;  /* 0x0002b600ff0a7b82 */ /* 0x000ee20000000a00 */
[----:B------:R-:W-:Y:S01]  /*d0a0*/  UIADD3 UR6, UP2, UR44, 0x38850, URZ ;  /* 0x000388502c067890 */ /* 0x000fe2000ff5e03f */
[----:B------:R-:W-:Y:S01]  /*d0b0*/  IMAD.MOV.U32 R5, RZ, RZ, 0x80 ;  /* 0x00000080ff057424 */ /* 0x000fe200078e00ff */
[----:B------:R-:W-:Y:S01]  /*d0c0*/  UIADD3 UR4, UP3, UR44, 0x38860, URZ ;  /* 0x000388602c047890 */ /* 0x000fe2000ff7e03f */
[----:B------:R-:W-:Y:S01]  /*d0d0*/  SEL R4, R8, 0x2, P1 ;  /* 0x0000000208047807 */ /* 0x000fe20000800000 */
[----:B------:R-:W-:Y:S01]  /*d0e0*/  UIADD3.X UR11, URZ, UR45, URZ, UP0, !UPT ;  /* 0x0000002d3f0b7290 */ /* 0x000fe200087fe43f */
[----:B------:R0:W-:Y:S01]  /*d0f0*/  STL.64 [R1+0x30], R6 ;  /* 0x0000300601007387 */ /* 0x0001e20000100a00 */
[----:B------:R-:W-:Y:S01]  /*d100*/  UIADD3.X UR9, URZ, UR45, URZ, UP1, !UPT ;  /* 0x0000002d3f097290 */ /* 0x000fe20008ffe43f */
[----:B------:R-:W-:Y:S01]  /*d110*/  IMAD.MOV.U32 R21, RZ, RZ, 0x80 ;  /* 0x00000080ff157424 */ /* 0x000fe200078e00ff */
[----:B------:R-:W-:Y:S01]  /*d120*/  UIADD3.X UR7, URZ, UR45, URZ, UP2, !UPT ;  /* 0x0000002d3f077290 */ /* 0x000fe200097fe43f */
[----:B------:R-:W-:Y:S01]  /*d130*/  IMAD.U32 R9, RZ, RZ, UR4 ;  /* 0x00000004ff097e24 */ /* 0x000fe2000f8e00ff */
[----:B------:R-:W-:Y:S01]  /*d140*/  UIADD3.X UR5, URZ, UR45, URZ, UP3, !UPT ;  /* 0x0000002d3f057290 */ /* 0x000fe20009ffe43f */
[----:B------:R-:W-:Y:S01]  /*d150*/  IMAD.MOV.U32 R20, RZ, RZ, R4 ;  /* 0x000000ffff147224 */ /* 0x000fe200078e0004 */
[----:B------:R2:W-:Y:S01]  /*d160*/  STL.64 [R1+0x28], R4 ;  /* 0x0000280401007387 */ /* 0x0005e20000100a00 */
[----:B------:R-:W-:Y:S01]  /*d170*/  IMAD.MOV.U32 R22, RZ, RZ, 0x80 ;  /* 0x00000080ff167424 */ /* 0x000fe200078e00ff */
[----:B-1----:R-:W-:Y:S01]  /*d180*/  ISETP.NE.AND P0, PT, R0, 0x1, PT ;  /* 0x000000010000780c */ /* 0x002fe20003f05270 */
[----:B------:R-:W-:Y:S01]  /*d190*/  IMAD.U32 R0, RZ, RZ, UR6 ;  /* 0x00000006ff007e24 */ /* 0x000fe2000f8e00ff */
[----:B------:R1:W-:Y:S01]  /*d1a0*/  STL [R1+0x50], R113 ;  /* 0x0000507101007387 */ /* 0x0003e20000100800 */
[----:B------:R-:W-:-:S02]  /*d1b0*/  IMAD.U32 R12, RZ, RZ, UR10 ;  /* 0x0000000aff0c7e24 */ /* 0x000fc4000f8e00ff */
[----:B0-----:R-:W-:Y:S01]  /*d1c0*/  IMAD.U32 R7, RZ, RZ, UR5 ;  /* 0x00000005ff077e24 */ /* 0x001fe2000f8e00ff */
[----:B------:R1:W-:Y:S01]  /*d1d0*/  STL.128 [R1], R20 ;  /* 0x0000001401007387 */ /* 0x0003e20000100c00 */
[----:B------:R-:W-:Y:S01]  /*d1e0*/  IMAD.U32 R14, RZ, RZ, UR8 ;  /* 0x00000008ff0e7e24 */ /* 0x000fe2000f8e00ff */
[----:B---3--:R-:W-:Y:S01]  /*d1f0*/  ISETP.GE.AND P3, PT, R11, 0x1, PT ;  /* 0x000000010b00780c */ /* 0x008fe20003f66270 */
[----:B--2---:R-:W-:Y:S01]  /*d200*/  IMAD.U32 R5, RZ, RZ, UR7 ;  /* 0x00000007ff057e24 */ /* 0x004fe2000f8e00ff */
[----:B------:R1:W-:Y:S01]  /*d210*/  STL [R1+0x10], RZ ;  /* 0x000010ff01007387 */ /* 0x0003e20000100800 */
[----:B------:R-:W-:Y:S02]  /*d220*/  IMAD.U32 R13, RZ, RZ, UR11 ;  /* 0x0000000bff0d7e24 */ /* 0x000fe4000f8e00ff */
[----:B------:R-:W0:Y:S01]  /*d230*/  @P0 LDC R3, c[0x0][0x44c] ;  /* 0x00011300ff030b82 */ /* 0x000e220000000800 */
[----:B----4-:R-:W-:Y:S01]  /*d240*/  IMAD.U32 R15, RZ, RZ, UR9 ;  /* 0x00000009ff0f7e24 */ /* 0x010fe2000f8e00ff */
[----:B------:R1:W-:Y:S01]  /*d250*/  STL [R1+0x38], RZ ;  /* 0x000038ff01007387 */ /* 0x0003e20000100800 */
[----:B------:R-:W-:-:S02]  /*d260*/  IMAD.MOV.U32 R4, RZ, RZ, R0 ;  /* 0x000000ffff047224 */ /* 0x000fc400078e0000 */
[----:B------:R-:W-:Y:S01]  /*d270*/  IMAD.MOV.U32 R6, RZ, RZ, R9 ;  /* 0x000000ffff067224 */ /* 0x000fe200078e0009 */
[----:B------:R1:W-:Y:S01]  /*d280*/  STL.64 [R1+0x18], R12 ;  /* 0x0000180c01007387 */ /* 0x0003e20000100a00 */
[----:B------:R-:W-:Y:S01]  /*d290*/  VIADD R0, R194, 0x3f ;  /* 0x0000003fc2007836 */ /* 0x000fe20000000000 */
[----:B------:R-:W2:Y:S01]  /*d2a0*/  @P0 LDC R26, c[0x0][0x450] ;  /* 0x00011400ff1a0b82 */ /* 0x000ea20000000800 */
[----:B------:R-:W-:Y:S01]  /*d2b0*/  IMAD.U32 R30, RZ, RZ, UR38 ;  /* 0x00000026ff1e7e24 */ /* 0x000fe2000f8e00ff */
[----:B------:R1:W-:Y:S01]  /*d2c0*/  STL.128 [R1+0x40], R4 ;  /* 0x0000400401007387 */ /* 0x0003e20000100c00 */
[----:B------:R-:W-:-:S03]  /*d2d0*/  IMAD.U32 R56, RZ, RZ, UR38 ;  /* 0x00000026ff387e24 */ /* 0x000fc6000f8e00ff */
[----:B------:R1:W-:Y:S01]  /*d2e0*/  STL.64 [R1+0x20], R14 ;  /* 0x0000200e01007387 */ /* 0x0003e20000100a00 */
[----:B------:R-:W-:Y:S02]  /*d2f0*/  IADD3 R30, P1, R30, 0x28, RZ ;  /* 0x000000281e1e7810 */ /* 0x000fe40007f3e0ff */
[----:B------:R-:W-:-:S03]  /*d300*/  IADD3 R56, P2, R56, 0x50, RZ ;  /* 0x0000005038387810 */ /* 0x000fc60007f5e0ff */
[----:B------:R-:W-:Y:S02]  /*d310*/  IMAD.X R33, RZ, RZ, UR37, P1 ;  /* 0x00000025ff217e24 */ /* 0x000fe400088e06ff */
[----:B------:R-:W-:Y:S02]  /*d320*/  IMAD.X R57, RZ, RZ, UR37, P2 ;  /* 0x00000025ff397e24 */ /* 0x000fe400090e06ff */
[----:B0-----:R-:W-:-:S05]  /*d330*/  @P0 IMAD.HI.U32 R3, R0, R3, RZ ;  /* 0x0000000300030227 */ /* 0x001fca00078e00ff */
        /* <DEDUP_REMOVED lines=15> */
.L_x_6749:
[----:B------:R-:W-:-:S13]  /*d430*/  ISETP.NE.AND P1, PT, R11, 0x1, PT ;  /* 0x000000010b00780c */ /* 0x000fda0003f25270 */
[----:B------:R-:W0:Y:S02]  /*d440*/  @P1 LDC.64 R4, c[0x0][0xae0] ;  /* 0x0002b800ff041b82 */ /* 0x000e240000000a00 */
[----:B0-----:R-:W-:-:S05]  /*d450*/  @P1 IMAD.HI.U32 R4, R0, R4, RZ ;  /* 0x0000000400041227 */ /* 0x001fca00078e00ff */
[----:B------:R-:W-:-:S07]  /*d460*/  @P1 SHF.R.U32.HI R0, RZ, R5, R4 ;  /* 0x00000005ff001219 */ /* 0x000fce0000011604 */
.L_x_6750:
[----:B------:R-:W-:Y:S05]  /*d470*/  BSYNC B0 ;  /* 0x0000000000007941 */ /* 0x000fea0003800000 */
.L_x_6748:
[----:B------:R-:W-:-:S05]  /*d480*/  IMAD R3, R0, R11, R11 ;  /* 0x0000000b00037224 */ /* 0x000fca00078e020b */
[----:B------:R-:W-:-:S07]  /*d490*/  VIMNMX R10, R10, R3, PT ;  /* 0x000000030a0a7248 */ /* 0x000fce0003fe0100 */
.L_x_6747:
[----:B------:R-:W0:Y:S01]  /*d4a0*/  @P0 LDC R5, c[0x0][0x44c] ;  /* 0x00011300ff050b82 */ /* 0x000e220000000800 */
[----:B------:R-:W-:Y:S01]  /*d4b0*/  VIADD R10, R10, 0x3f ;  /* 0x0000003f0a0a7836 */ /* 0x000fe20000000000 */
[----:B------:R-:W-:Y:S01]  /*d4c0*/  ULDC UR4, c[0x0][0xad4] ;  /* 0x0002b50000047ab9 */ /* 0x000fe20000000800 */
[----:B------:R-:W-:-:S03]  /*d4d0*/  IMAD.MOV.U32 R4, RZ, RZ, R194 ;  /* 0x000000ffff047224 */ /* 0x000fc600078e00c2 */
[----:B------:R-:W-:Y:S02]  /*d4e0*/  SHF.R.S32.HI R3, RZ, 0x1f, R10 ;  /* 0x0000001fff037819 */ /* 0x000fe4000001140a */
[----:B------:R-:W1:Y:S02]  /*d4f0*/  @P0 LDC R0, c[0x0][0x450] ;  /* 0x00011400ff000b82 */ /* 0x000e640000000800 */
[----:B------:R-:W-:Y:S01]  /*d500*/  LEA.HI R3, R3, R10, RZ, 0x6 ;  /* 0x0000000a03037211 */ /* 0x000fe200078f30ff */
[----:B0-----:R-:W-:-:S05]  /*d510*/  @P0 IMAD.HI.U32 R5, R194, R5, RZ ;  /* 0x00000005c2050227 */ /* 0x001fca00078e00ff */
[----:B-1----:R-:W-:Y:S02]  /*d520*/  @P0 SHF.R.U32.HI R4, RZ, R0, R5 ;  /* 0x00000000ff040219 */ /* 0x002fe40000011605 */
[----:B------:R-:W-:-:S03]  /*d530*/  SHF.R.S32.HI R0, RZ, 0x6, R3 ;  /* 0x00000006ff007819 */ /* 0x000fc60000011403 */
        /* <DEDUP_REMOVED lines=14> */
.L_x_6753:
[----:B------:R-:W-:-:S13]  /*d620*/  ISETP.NE.AND P0, PT, R11, 0x1, PT ;  /* 0x000000010b00780c */ /* 0x000fda0003f05270 */
[----:B------:R-:W0:Y:S02]  /*d630*/  @P0 LDC.64 R4, c[0x0][0xae0] ;  /* 0x0002b800ff040b82 */ /* 0x000e240000000a00 */
[----:B0-----:R-:W-:-:S05]  /*d640*/  @P0 IMAD.HI.U32 R4, R3, R4, RZ ;  /* 0x0000000403040227 */ /* 0x001fca00078e00ff */
[----:B------:R-:W-:-:S07]  /*d650*/  @P0 SHF.R.U32.HI R3, RZ, R5, R4 ;  /* 0x00000005ff030219 */ /* 0x000fce0000011604 */
.L_x_6754:
[----:B------:R-:W-:Y:S05]  /*d660*/  BSYNC B0 ;  /* 0x0000000000007941 */ /* 0x000fea0003800000 */
.L_x_6752:
[----:B------:R-:W-:-:S05]  /*d670*/  IMAD R3, R3, R11, RZ ;  /* 0x0000000b03037224 */ /* 0x000fca00078e02ff */
[----:B------:R-:W-:-:S07]  /*d680*/  VIMNMX R0, R0, R3, !PT ;  /* 0x0000000300007248 */ /* 0x000fce0007fe0100 */
.L_x_6751:
[----:B------:R-:W-:-:S04]  /*d690*/  SHF.R.S32.HI R3, RZ, 0x1f, R0 ;  /* 0x0000001fff037819 */ /* 0x000fc80000011400 */
[----:B------:R-:W-:-:S04]  /*d6a0*/  LEA.HI R3, R3, R0, RZ, 0x6 ;  /* 0x0000000003037211 */ /* 0x000fc800078f30ff */
[----:B------:R-:W-:-:S04]  /*d6b0*/  SHF.R.S32.HI R3, RZ, 0x6, R3 ;  /* 0x00000006ff037819 */ /* 0x000fc80000011403 */
[----:B------:R-:W-:Y:S02]  /*d6c0*/  VIMNMX R22, RZ, R3, !PT ;  /* 0x00000003ff167248 */ /* 0x000fe40007fe0100 */
[----:B------:R-:W-:Y:S02]  /*d6d0*/  PRMT R3, RZ, 0x7610, R3 ;  /* 0x00007610ff037816 */ /* 0x000fe40000000003 */
[----:B------:R-:W-:-:S13]  /*d6e0*/  ISETP.GT.AND P0, PT, R23, R22, PT ;  /* 0x000000161700720c */ /* 0x000fda0003f04270 */
[----:B------:R-:W-:Y:S05]  /*d6f0*/  @!P0 BRA `(.L_x_6741) ;  /* 0x000001c800648947 */ /* 0x000fea0003800000 */
[----:B------:R-:W2:Y:S01]  /*d700*/  LDL R4, [R1+0x414] ;  /* 0x0004140001047983 */ /* 0x000ea20000100800 */
[C---:B------:R-:W-:Y:S01]  /*d710*/  VIADD R7, R2.reuse, 0x400 ;  /* 0x0000040002077836 */ /* 0x040fe20000000000 */
[----:B------:R-:W-:Y:S01]  /*d720*/  UIADD3 UR4, UP0, UR44, 0x38400, URZ ;  /* 0x000384002c047890 */ /* 0x000fe2000ff1e03f */
[----:B------:R-:W-:Y:S01]  /*d730*/  IMAD.MOV.U32 R9, RZ, RZ, RZ ;  /* 0x000000ffff097224 */ /* 0x000fe200078e00ff */
[----:B------:R-:W0:Y:S01]  /*d740*/  S2R R45, SR_TID.X ;  /* 0x00000000002d7919 */ /* 0x000e220000002100 */
[----:B------:R-:W-:Y:S01]  /*d750*/  IMAD.MOV.U32 R10, RZ, RZ, 0x1 ;  /* 0x00000001ff0a7424 */ /* 0x000fe200078e00ff */
[----:B------:R-:W-:Y:S01]  /*d760*/  UIADD3.X UR5, URZ, UR45, URZ, UP0, !UPT ;  /* 0x0000002d3f057290 */ /* 0x000fe200087fe43f */
[----:B------:R-:W-:Y:S02]  /*d770*/  IMAD.MOV.U32 R11, RZ, RZ, RZ ;  /* 0x000000ffff0b7224 */ /* 0x000fe400078e00ff */
[----:B------:R-:W-:Y:S02]  /*d780*/  IMAD.U32 R12, RZ, RZ, UR4 ;  /* 0x00000004ff0c7e24 */ /* 0x000fe4000f8e00ff */
[----:B------:R-:W-:Y:S01]  /*d790*/  VIADD R65, R2, 0x20400 ;  /* 0x0002040002417836 */ /* 0x000fe20000000000 */
[----:B------:R1:W-:Y:S01]  /*d7a0*/  STL.128 [R1+0x60], R8 ;  /* 0x0000600801007387 */ /* 0x0003e20000100c00 */
[----:B------:R-:W-:-:S02]  /*d7b0*/  IMAD.U32 R13, RZ, RZ, UR5 ;  /* 0x00000005ff0d7e24 */ /* 0x000fc4000f8e00ff */
[----:B------:R-:W-:Y:S02]  /*d7c0*/  IMAD.U32 R26, RZ, RZ, UR38 ;  /* 0x00000026ff1a7e24 */ /* 0x000fe4000f8e00ff */
[----:B------:R-:W-:Y:S01]  /*d7d0*/  IMAD.U32 R60, RZ, RZ, UR38 ;  /* 0x00000026ff3c7e24 */ /* 0x000fe2000f8e00ff */
[----:B------:R3:W-:Y:S01]  /*d7e0*/  STL.64 [R1+0x58], R12 ;  /* 0x0000580c01007387 */ /* 0x0007e20000100a00 */
[----:B------:R-:W-:Y:S02]  /*d7f0*/  IMAD.U32 R51, RZ, RZ, UR38 ;  /* 0x00000026ff337e24 */ /* 0x000fe4000f8e00ff */
[----:B------:R-:W-:Y:S02]  /*d800*/  IMAD.U32 R42, RZ, RZ, UR38 ;  /* 0x00000026ff2a7e24 */ /* 0x000fe4000f8e00ff */
[----:B------:R-:W-:Y:S02]  /*d810*/  IMAD.U32 R53, RZ, RZ, UR38 ;  /* 0x00000026ff357e24 */ /* 0x000fe4000f8e00ff */
[----:B------:R-:W-:-:S02]  /*d820*/  IMAD.U32 R44, RZ, RZ, UR38 ;  /* 0x00000026ff2c7e24 */ /* 0x000fc4000f8e00ff */
[----:B------:R-:W-:Y:S02]  /*d830*/  IMAD.U32 R48, RZ, RZ, UR38 ;  /* 0x00000026ff307e24 */ /* 0x000fe4000f8e00ff */
[----:B-1----:R-:W-:Y:S01]  /*d840*/  IMAD.MOV.U32 R9, RZ, RZ, 0x40000040 ;  /* 0x40000040ff097424 */ /* 0x002fe200078e00ff */
[----:B---3--:R1:W5:Y:S01]  /*d850*/  LDL R12, [R1+0x444] ;  /* 0x00044400010c7983 */ /* 0x0083620000100800 */
[----:B------:R-:W-:Y:S02]  /*d860*/  IMAD.U32 R34, RZ, RZ, UR38 ;  /* 0x00000026ff227e24 */ /* 0x000fe4000f8e00ff */
[----:B0-----:R-:W-:-:S05]  /*d870*/  VIADD R6, R45, 0xffffff80 ;  /* 0xffffff802d067836 */ /* 0x001fca0000000000 */
[----:B------:R0:W-:Y:S02]  /*d880*/  STL [R1+0x74], R6 ;  /* 0x0000740601007387 */ /* 0x0001e40000100800 */
[----:B0-----:R-:W-:-:S04]  /*d890*/  SHF.R.U32.HI R6, RZ, 0x4, R7 ;  /* 0x00000004ff067819 */ /* 0x001fc80000011607 */
[----:B------:R-:W-:-:S04]  /*d8a0*/  LOP3.LUT R6, R6, 0x3fff, RZ, 0xc0, !PT ;  /* 0x00003fff06067812 */ /* 0x000fc800078ec0ff */
[----:B------:R-:W-:Y:S01]  /*d8b0*/  LOP3.LUT R6, R6, 0x10000, RZ, 0xfc, !PT ;  /* 0x0001000006067812 */ /* 0x000fe200078efcff */
[----:B--2---:R0:W2:Y:S02]  /*d8c0*/  SHFL.IDX PT, R0, R4, RZ, 0x1f ;  /* 0x00001fff04007589 */ /* 0x0040a400000e0000 */
[----:B0-----:R-:W-:-:S05]  /*d8d0*/  VIADD R4, R2, 0x36400 ;  /* 0x0003640002047836 */ /* 0x001fca0000000000 */
[----:B------:R-:W-:Y:S01]  /*d8e0*/  LOP3.LUT P0, RZ, R4, 0x3ff, RZ, 0xc0, !PT ;  /* 0x000003ff04ff7812 */ /* 0x000fe2000780c0ff */
[----:B------:R-:W-:-:S05]  /*d8f0*/  VIADD R4, R2, 0x26400 ;  /* 0x0002640002047836 */ /* 0x000fca0000000000 */
[----:B------:R-:W-:-:S04]  /*d900*/  SHF.R.U32.HI R5, RZ, 0x4, R4 ;  /* 0x00000004ff057819 */ /* 0x000fc80000011604 */
[----:B------:R-:W-:Y:S02]  /*d910*/  LOP3.LUT R5, R5, 0x3fff, RZ, 0xc0, !PT ;  /* 0x00003fff05057812 */ /* 0x000fe400078ec0ff */
[----:B--2---:R-:W-:-:S04]  /*d920*/  LEA.HI R3, R0, R0, RZ, 0x1 ;  /* 0x0000000000037211 */ /* 0x004fc800078f08ff */
[----:B------:R-:W-:-:S05]  /*d930*/  LOP3.LUT R3, R3, 0x6, RZ, 0xc0, !PT ;  /* 0x0000000603037812 */ /* 0x000fca00078ec0ff */
[----:B------:R-:W-:Y:S02]  /*d940*/  IMAD.IADD R0, R0, 0x1, -R3 ;  /* 0x0000000100007824 */ /* 0x000fe400078e0a03 */
[----:B------:R-:W-:Y:S02]  /*d950*/  VIADD R3, R2, 0x22400 ;  /* 0x0002240002037836 */ /* 0x000fe40000000000 */
[----:B------:R-:W-:Y:S01]  /*d960*/  IMAD R4, R0, 0x8000, R7 ;  /* 0x0000800000047824 */ /* 0x000fe200078e0207 */
[----:B------:R-:W-:Y:S01]  /*d970*/  LOP3.LUT R7, R5, 0x10000, RZ, 0xfc, !PT ;  /* 0x0001000005077812 */ /* 0x000fe200078efcff */
[----:B------:R-:W-:Y:S01]  /*d980*/  IMAD.MOV.U32 R5, RZ, RZ, 0x40000040 ;  /* 0x40000040ff057424 */ /* 0x000fe200078e00ff */
[----:B------:R-:W-:Y:S02]  /*d990*/  SHF.R.U32.HI R3, RZ, 0x4, R3 ;  /* 0x00000004ff037819 */ /* 0x000fe40000011603 */
[----:B------:R-:W-:Y:S02]  /*d9a0*/  SHF.R.U32.HI R4, RZ, 0x4, R4 ;  /* 0x00000004ff047819 */ /* 0x000fe40000011604 */
[----:B------:R-:W-:-:S02]  /*d9b0*/  LOP3.LUT R3, R3, 0x3fff, RZ, 0xc0, !PT ;  /* 0x00003fff03037812 */ /* 0x000fc400078ec0ff */
[----:B------:R-:W-:Y:S02]  /*d9c0*/  SHF.R.U32.HI R0, RZ, 0x4, R65 ;  /* 0x00000004ff007819 */ /* 0x000fe40000011641 */
[----:B------:R-:W-:Y:S02]  /*d9d0*/  LOP3.LUT R10, R3, 0x10000, RZ, 0xfc, !PT ;  /* 0x00010000030a7812 */ /* 0x000fe400078efcff */
[----:B------:R-:W-:Y:S01]  /*d9e0*/  LOP3.LUT R3, R4, 0x3fff, RZ, 0xc0, !PT ;  /* 0x00003fff04037812 */ /* 0x000fe200078ec0ff */
[----:B------:R-:W-:Y:S01]  /*d9f0*/  IMAD.MOV.U32 R4, RZ, RZ, R7 ;  /* 0x000000ffff047224 */ /* 0x000fe200078e0007 */
[----:B------:R-:W-:Y:S01]  /*da00*/  LOP3.LUT R0, R0, 0x3fff, RZ, 0xc0, !PT ;  /* 0x00003fff00007812 */ /* 0x000fe200078ec0ff */
[----:B------:R-:W-:Y:S01]  /*da10*/  IMAD.MOV.U32 R7, RZ, RZ, 0x40000040 ;  /* 0x40000040ff077424 */ /* 0x000fe200078e00ff */
[----:B------:R-:W-:Y:S02]  /*da20*/  LOP3.LUT R3, R3, 0x2000000, RZ, 0xfc, !PT ;  /* 0x0200000003037812 */ /* 0x000fe400078efcff */
[----:B------:R-:W-:Y:S01]  /*da30*/  LOP3.LUT R8, R0, 0x10000, RZ, 0xfc, !PT ;  /* 0x0001000000087812 */ /* 0x000fe200078efcff */
[----:B------:R-:W-:Y:S01]  /*da40*/  BSSY B6, `(.L_x_6755) ;  /* 0x0000038000067945 */ /* 0x000fe20003800000 */
[----:B------:R0:W-:Y:S01]  /*da50*/  STL.128 [R1+0x90], R4 ;  /* 0x0000900401007387 */ /* 0x0001e20000100c00 */
[----:B------:R-:W-:Y:S01]  /*da60*/  IADD3 R26, P6, R26, 0x58, RZ ;  /* 0x000000581a1a7810 */ /* 0x000fe20007fde0ff */
[----:B------:R-:W-:-:S02]  /*da70*/  IMAD.MOV.U32 R0, RZ, RZ, R221 ;  /* 0x000000ffff007224 */ /* 0x000fc400078e00dd */
[----:B------:R1:W-:Y:S01]  /*da80*/  STL.64 [R1+0x78], R8 ;  /* 0x0000780801007387 */ /* 0x0003e20000100a00 */
[----:B0-----:R-:W-:-:S03]  /*da90*/  IMAD.MOV.U32 R6, RZ, RZ, R3 ;  /* 0x000000ffff067224 */ /* 0x001fc600078e0003 */
[----:B------:R1:W5:Y:S01]  /*daa0*/  LDL R3, [R1+0x434] ;  /* 0x0004340001037983 */ /* 0x0003620000100800 */
[----:B------:R-:W-:Y:S02]  /*dab0*/  IMAD.MOV.U32 R4, RZ, RZ, R10 ;  /* 0x000000ffff047224 */ /* 0x000fe400078e000a */
[----:B------:R-:W-:-:S03]  /*dac0*/  IMAD.U32 R10, RZ, RZ, UR38 ;  /* 0x00000026ff0a7e24 */ /* 0x000fc6000f8e00ff */
[----:B------:R1:W-:Y:S01]  /*dad0*/  STL.128 [R1+0x80], R4 ;  /* 0x0000800401007387 */ /* 0x0003e20000100c00 */
[----:B------:R-:W-:Y:S02]  /*dae0*/  IADD3 R60, P5, R60, 0x60, RZ ;  /* 0x000000603c3c7810 */ /* 0x000fe40007fbe0ff */
[----:B------:R-:W-:Y:S01]  /*daf0*/  IADD3 R39, P2, R10, 0x74, RZ ;  /* 0x000000740a277810 */ /* 0x000fe20007f5e0ff */
[----:B------:R-:W-:Y:S01]  /*db00*/  IMAD.X R27, RZ, RZ, UR37, P6 ;  /* 0x00000025ff1b7e24 */ /* 0x000fe2000b0e06ff */
[----:B------:R-:W-:Y:S01]  /*db10*/  IADD3 R51, P1, R51, 0x68, RZ ;  /* 0x0000006833337810 */ /* 0x000fe20007f3e0ff */
[----:B------:R-:W-:Y:S01]  /*db20*/  IMAD.X R59, RZ, RZ, UR37, P5 ;  /* 0x00000025ff3b7e24 */ /* 0x000fe2000a8e06ff */
[----:B------:R-:W-:Y:S01]  /*db30*/  IADD3 R42, P4, R42, 0x78, RZ ;  /* 0x000000782a2a7810 */ /* 0x000fe20007f9e0ff */
[----:B------:R-:W-:Y:S01]  /*db40*/  IMAD.X R40, RZ, RZ, UR37, P2 ;  /* 0x00000025ff287e24 */ /* 0x000fe200090e06ff */
[----:B------:R-:W-:Y:S02]  /*db50*/  IADD3 R53, P3, R53, 0x80, RZ ;  /* 0x0000008035357810 */ /* 0x000fe40007f7e0ff */
[----:B------:R-:W-:-:S02]  /*db60*/  IADD3 R44, P2, R44, 0x88, RZ ;  /* 0x000000882c2c7810 */ /* 0x000fc40007f5e0ff */
[----:B------:R-:W-:Y:S02]  /*db70*/  IADD3 R48, P6, R48, 0x90, RZ ;  /* 0x0000009030307810 */ /* 0x000fe40007fde0ff */
[----:B------:R-:W-:Y:S01]  /*db80*/  IADD3 R34, P5, R34, 0x98, RZ ;  /* 0x0000009822227810 */ /* 0x000fe20007fbe0ff */
[----:B------:R-:W-:Y:S02]  /*db90*/  IMAD.X R50, RZ, RZ, UR37, P1 ;  /* 0x00000025ff327e24 */ /* 0x000fe400088e06ff */
[----:B------:R-:W-:Y:S02]  /*dba0*/  IMAD.X R41, RZ, RZ, UR37, P4 ;  /* 0x00000025ff297e24 */ /* 0x000fe4000a0e06ff */
[----:B------:R-:W-:Y:S02]  /*dbb0*/  IMAD.X R52, RZ, RZ, UR37, P3 ;  /* 0x00000025ff347e24 */ /* 0x000fe400098e06ff */
[----:B------:R-:W-:Y:S02]  /*dbc0*/  IMAD.X R43, RZ, RZ, UR37, P2 ;  /* 0x00000025ff2b7e24 */ /* 0x000fe400090e06ff */
[----:B------:R-:W-:-:S02]  /*dbd0*/  IMAD.X R49, RZ, RZ, UR37, P6 ;  /* 0x00000025ff317e24 */ /* 0x000fc4000b0e06ff */
[----:B------:R-:W-:Y:S01]  /*dbe0*/  IMAD.X R35, RZ, RZ, UR37, P5 ;  /* 0x00000025ff237e24 */ /* 0x000fe2000a8e06ff */
[----:B-1----:R-:W-:Y:S06]  /*dbf0*/  @!P0 BRA `(.L_x_6756) ;  /* 0x0000000000708947 */ /* 0x002fec0003800000 */
        /* <DEDUP_REMOVED lines=12> */
[----:B-----5:R-:W-:Y:S02]  /*dcc0*/  IMAD.MOV.U32 R12, RZ, RZ, 0x1 ;  /* 0x00000001ff0c7424 */ /* 0x020fe400078e00ff */
[----:B------:R-:W-:-:S07]  /*dcd0*/  IMAD.MOV.U32 R13, RZ, RZ, RZ ;  /* 0x000000ffff0d7224 */ /* 0x000fce00078e00ff */
[----:B------:R-:W-:-:S07]  /*dce0*/  LEPC R20, `(.L_x_6757) ;  /* 0x000000001014794e */ /* 0x000fce0000000000 */
[----:B0-----:R-:W-:Y:S05]  /*dcf0*/  CALL.ABS.NOINC R14 ;  /* 0x000000000e007343 */ /* 0x001fea0003c00000 */
.L_x_6757:
        /* <DEDUP_REMOVED lines=12> */
.L_x_6756:
[----:B------:R-:W-:Y:S05]  /*ddc0*/  BSYNC B6 ;  /* 0x0000000000067941 */ /* 0x000fea0003800000 */
.L_x_6755:
[----:B-----5:R-:W-:Y:S01]  /*ddd0*/  SHF.R.S32.HI R4, RZ, 0x1f, R3 ;  /* 0x0000001fff047819 */ /* 0x020fe20000011403 */
[----:B------:R-:W-:Y:S01]  /*dde0*/  UIADD3 UR6, UP0, UR38, 0xfc, URZ ;  /* 0x000000fc26067890 */ /* 0x000fe2000ff1e03f */
[----:B------:R-:W0:Y:S01]  /*ddf0*/  LDC.64 R28, c[0x0][0xad8] ;  /* 0x0002b600ff1c7b82 */ /* 0x000e220000000a00 */
[----:B------:R-:W-:Y:S01]  /*de00*/  UIADD3 UR4, UP1, UR38, 0x70, URZ ;  /* 0x0000007026047890 */ /* 0x000fe2000ff3e03f */
[----:B------:R-:W-:Y:S01]  /*de10*/  LEA.HI R4, R4, R3, RZ, 0x3 ;  /* 0x0000000304047211 */ /* 0x000fe200078f18ff */
[----:B------:R-:W-:Y:S01]  /*de20*/  UIADD3.X UR7, URZ, UR37, URZ, UP0, !UPT ;  /* 0x000000253f077290 */ /* 0x000fe200087fe43f */
[----:B------:R-:W-:Y:S01]  /*de30*/  IMAD.MOV.U32 R15, RZ, RZ, 0x2 ;  /* 0x00000002ff0f7424 */ /* 0x000fe200078e00ff */
[----:B------:R-:W-:Y:S01]  /*de40*/  UIADD3.X UR5, URZ, UR37, URZ, UP1, !UPT ;  /* 0x000000253f057290 */ /* 0x000fe20008ffe43f */
[C---:B------:R-:W-:Y:S01]  /*de50*/  LOP3.LUT R6, R4.reuse, 0xfffffff8, RZ, 0xc0, !PT ;  /* 0xfffffff804067812 */ /* 0x040fe200078ec0ff */
[----:B------:R-:W-:Y:S01]  /*de60*/  IMAD.SHL.U32 R4, R4, 0x40, RZ ;  /* 0x0000004004047824 */ /* 0x000fe200078e00ff */
[----:B------:R-:W1:Y:S01]  /*de70*/  LDC.64 R20, c[0x0][0xae0] ;  /* 0x0002b800ff147b82 */ /* 0x000e620000000a00 */
[----:B------:R-:W-:Y:S01]  /*de80*/  IMAD.U32 R8, RZ, RZ, UR4 ;  /* 0x00000004ff087e24 */ /* 0x000fe2000f8e00ff */
[----:B------:R-:W-:Y:S01]  /*de90*/  UIADD3 UR4, UP1, UR38, 0xa0, URZ ;  /* 0x000000a026047890 */ /* 0x000fe2000ff3e03f */
[----:B------:R-:W-:Y:S01]  /*dea0*/  IMAD.IADD R10, R3, 0x1, -R6 ;  /* 0x00000001030a7824 */ /* 0x000fe200078e0a06 */
[----:B------:R-:W-:Y:S01]  /*deb0*/  LOP3.LUT R9, R4, 0xfffffe00, RZ, 0xc0, !PT ;  /* 0xfffffe0004097812 */ /* 0x000fe200078ec0ff */
[----:B------:R-:W-:Y:S01]  /*dec0*/  IMAD.U32 R6, RZ, RZ, UR6 ;  /* 0x00000006ff067e24 */ /* 0x000fe2000f8e00ff */
[----:B------:R-:W-:Y:S01]  /*ded0*/  STL.64 [R1+0xc0], R26 ;  /* 0x0000c01a01007387 */ /* 0x000fe20000100a00 */
[C---:B------:R-:W-:Y:S01]  /*dee0*/  IMAD.SHL.U32 R3, R10.reuse, 0x40, RZ ;  /* 0x000000400a037824 */ /* 0x040fe200078e00ff */
[C---:B------:R-:W-:Y:S01]  /*def0*/  LOP3.LUT P0, RZ, R10.reuse, 0x2, RZ, 0xc0, !PT ;  /* 0x000000020aff7812 */ /* 0x040fe2000780c0ff */
[----:B------:R-:W-:Y:S01]  /*df00*/  IMAD.MOV.U32 R4, RZ, RZ, R6 ;  /* 0x000000ffff047224 */ /* 0x000fe200078e0006 */
[----:B------:R-:W-:Y:S01]  /*df10*/  LOP3.LUT P1, RZ, R10, 0x4, RZ, 0xc0, !PT ;  /* 0x000000040aff7812 */ /* 0x000fe2000782c0ff */
[----:B------:R-:W-:Y:S01]  /*df20*/  IMAD R9, R0, 0x400, R9 ;  /* 0x0000040000097824 */ /* 0x000fe200078e0209 */
[----:B------:R-:W-:Y:S01]  /*df30*/  LOP3.LUT R3, R3, 0x1c0, RZ, 0xc0, !PT ;  /* 0x000001c003037812 */ /* 0x000fe200078ec0ff */
[----:B------:R-:W-:Y:S01]  /*df40*/  IMAD.U32 R5, RZ, RZ, UR7 ;  /* 0x00000007ff057e24 */ /* 0x000fe2000f8e00ff */
[----:B------:R-:W-:Y:S01]  /*df50*/  UIADD3 UR6, UP0, UR38, 0xb0, URZ ;  /* 0x000000b026067890 */ /* 0x000fe2000ff1e03f */
[----:B------:R-:W-:Y:S01]  /*df60*/  IMAD.U32 R7, RZ, RZ, UR5 ;  /* 0x00000005ff077e24 */ /* 0x000fe2000f8e00ff */
[----:B------:R-:W-:Y:S01]  /*df70*/  LOP3.LUT R11, R3, 0x8, R12, 0xf8, !PT ;  /* 0x00000008030b7812 */ /* 0x000fe200078ef80c */
[----:B------:R-:W-:Y:S01]  /*df80*/  IMAD.MOV.U32 R6, RZ, RZ, R8 ;  /* 0x000000ffff067224 */ /* 0x000fe200078e0008 */
[----:B------:R-:W-:Y:S01]  /*df90*/  SHF.R.U32.HI R12, RZ, 0x3, R3 ;  /* 0x00000003ff0c7819 */ /* 0x000fe20000011603 */
[----:B------:R-:W-:Y:S01]  /*dfa0*/  UIADD3.X UR5, URZ, UR37, URZ, UP1, !UPT ;  /* 0x000000253f057290 */ /* 0x000fe20008ffe43f */
[----:B------:R-:W-:Y:S01]  /*dfb0*/  IMAD.MOV.U32 R54, RZ, RZ, 0x10 ;  /* 0x00000010ff367424 */ /* 0x000fe200078e00ff */
[----:B------:R-:W-:Y:S01]  /*dfc0*/  UIADD3.X UR7, URZ, UR37, URZ, UP0, !UPT ;  /* 0x000000253f077290 */ /* 0x000fe200087fe43f */
[----:B------:R-:W-:Y:S01]  /*dfd0*/  LOP3.LUT R0, R11, R12, RZ, 0x3c, !PT ;  /* 0x0000000c0b007212 */ /* 0x000fe200078e3cff */
[----:B------:R2:W-:Y:S01]  /*dfe0*/  STL.128 [R1+0x100], R4 ;  /* 0x0001000401007387 */ /* 0x0005e20000100c00 */
[----:B------:R-:W3:Y:S01]  /*dff0*/  LDC.64 R12, c[0x0][0xad0] ;  /* 0x0002b400ff0c7b82 */ /* 0x000ee20000000a00 */
[----:B------:R-:W-:Y:S01]  /*e000*/  IMAD.MOV.U32 R8, RZ, RZ, R39 ;  /* 0x000000ffff087224 */ /* 0x000fe200078e0027 */
[----:B------:R-:W-:Y:S01]  /*e010*/  SEL R54, R54, 0xfffffff0, !P0 ;  /* 0xfffffff036367807 */ /* 0x000fe20004000000 */
[----:B------:R-:W-:Y:S01]  /*e020*/  IMAD.IADD R0, R9, 0x1, R0 ;  /* 0x0000000109007824 */ /* 0x000fe200078e0200 */
[----:B------:R-:W-:Y:S01]  /*e030*/  STL.64 [R1+0xb0], R192 ;  /* 0x0000b0c001007387 */ /* 0x000fe20000100a00 */
[----:B------:R-:W-:-:S02]  /*e040*/  IMAD.MOV.U32 R9, RZ, RZ, R40 ;  /* 0x000000ffff097224 */ /* 0x000fc400078e0028 */
[----:B------:R-:W-:Y:S01]  /*e050*/  IMAD.WIDE.U32 R14, R0, R15, UR44 ;  /* 0x0000002c000e7e25 */ /* 0x000fe2000f8e000f */
[----:B------:R-:W-:Y:S03]  /*e060*/  STL.U8 [R1+0xc8], RZ ;  /* 0x0000c8ff01007387 */ /* 0x000fe60000100000 */
[----:B------:R-:W-:Y:S01]  /*e070*/  IMAD.U32 R10, RZ, RZ, UR4 ;  /* 0x00000004ff0a7e24 */ /* 0x000fe2000f8e00ff */
[----:B------:R-:W-:Y:S01]  /*e080*/  IADD3 R14, P0, R14, 0x36400, RZ ;  /* 0x000364000e0e7810 */ /* 0x000fe20007f1e0ff */
[----:B------:R-:W-:Y:S01]  /*e090*/  IMAD.U32 R11, RZ, RZ, UR5 ;  /* 0x00000005ff0b7e24 */ /* 0x000fe2000f8e00ff */
[----:B------:R-:W-:Y:S01]  /*e0a0*/  STL.U8 [R1+0x120], RZ ;  /* 0x000120ff01007387 */ /* 0x000fe20000100000 */
[----:B--2---:R-:W2:Y:S01]  /*e0b0*/  LDC R6, c[0x0][0x450] ;  /* 0x00011400ff067b82 */ /* 0x004ea20000000800 */
[----:B------:R-:W-:Y:S01]  /*e0c0*/  IMAD.MOV.U32 R55, RZ, RZ, 0x20 ;  /* 0x00000020ff377424 */ /* 0x000fe200078e00ff */
[----:B------:R-:W-:Y:S01]  /*e0d0*/  ULDC UR4, c[0x0][0x3f4] ;  /* 0x0000fd0000047ab9 */ /* 0x000fe20000000800 */
[----:B------:R4:W-:Y:S01]  /*e0e0*/  STL.128 [R1+0x110], R8 ;  /* 0x0001100801007387 */ /* 0x0009e20000100c00 */
[----:B------:R-:W-:Y:S01]  /*e0f0*/  IMAD.X R15, RZ, RZ, R15, P0 ;  /* 0x000000ffff0f7224 */ /* 0x000fe200000e060f */
[----:B------:R-:W-:Y:S01]  /*e100*/  ISETP.LT.AND P0, PT, RZ, UR4, PT ;  /* 0x00000004ff007c0c */ /* 0x000fe2000bf01270 */
[----:B0-----:R-:W-:Y:S01]  /*e110*/  IMAD.MOV.U32 R27, RZ, RZ, R28 ;  /* 0x000000ffff1b7224 */ /* 0x001fe200078e001c */
[----:B------:R-:W-:Y:S01]  /*e120*/  SEL R55, R55, 0xffffffe0, !P1 ;  /* 0xffffffe037377807 */ /* 0x000fe20004800000 */
[----:B------:R-:W2:Y:S01]  /*e130*/  LDC.64 R4, c[0x0][0x448] ;  /* 0x00011200ff047b82 */ /* 0x000ea20000000a00 */
[----:B---3--:R-:W-:Y:S01]  /*e140*/  IMAD.MOV.U32 R26, RZ, RZ, R13 ;  /* 0x000000ffff1a7224 */ /* 0x008fe200078e000d */
[----:B------:R-:W-:Y:S01]  /*e150*/  STL.64 [R1+0xa8], R14 ;  /* 0x0000a80e01007387 */ /* 0x000fe20000100a00 */
[----:B------:R-:W-:-:S02]  /*e160*/  IMAD.MOV.U32 R7, RZ, RZ, R12 ;  /* 0x000000ffff077224 */ /* 0x000fc400078e000c */
[----:B------:R-:W-:Y:S01]  /*e170*/  VIADD R229, R45, 0xffffff80 ;  /* 0xffffff802de57836 */ /* 0x000fe20000000000 */
[----:B------:R-:W-:Y:S01]  /*e180*/  STL.64 [R1+0xa0], R54 ;  /* 0x0000a03601007387 */ /* 0x000fe20000100a00 */
[----:B------:R-:W-:Y:S02]  /*e190*/  IMAD.U32 R46, RZ, RZ, UR6 ;  /* 0x00000006ff2e7e24 */ /* 0x000fe4000f8e00ff */
[----:B------:R-:W-:Y:S01]  /*e1a0*/  IMAD.U32 R47, RZ, RZ, UR7 ;  /* 0x00000007ff2f7e24 */ /* 0x000fe2000f8e00ff */
[----:B------:R-:W-:Y:S01]  /*e1b0*/  STL.128 [R1+0xd0], R24 ;  /* 0x0000d01801007387 */ /* 0x000fe20000100c00 */
[----:B----4-:R-:W-:Y:S02]  /*e1c0*/  IMAD.MOV.U32 R8, RZ, RZ, RZ ;  /* 0x000000ffff087224 */ /* 0x010fe400078e00ff */
[----:B------:R-:W-:Y:S01]  /*e1d0*/  IMAD.MOV.U32 R9, RZ, RZ, R29 ;  /* 0x000000ffff097224 */ /* 0x000fe200078e001d */
[----:B------:R-:W-:Y:S01]  /*e1e0*/  STL [R1+0xcc], R229 ;  /* 0x0000cce501007387 */ /* 0x000fe20000100800 */
[----:B-1----:R-:W-:-:S02]  /*e1f0*/  IMAD.MOV.U32 R10, RZ, RZ, R20 ;  /* 0x000000ffff0a7224 */ /* 0x002fc400078e0014 */
[----:B------:R-:W-:Y:S01]  /*e200*/  IMAD.MOV.U32 R11, RZ, RZ, R21 ;  /* 0x000000ffff0b7224 */ /* 0x000fe200078e0015 */
[----:B------:R0:W-:Y:S01]  /*e210*/  STL.64 [R1+0xb8], R46 ;  /* 0x0000b82e01007387 */ /* 0x0001e20000100a00 */
[----:B------:R-:W-:Y:S02]  /*e220*/  IMAD.U32 R28, RZ, RZ, UR38 ;  /* 0x00000026ff1c7e24 */ /* 0x000fe4000f8e00ff */
[----:B------:R-:W-:Y:S01]  /*e230*/  IMAD.U32 R39, RZ, RZ, UR38 ;  /* 0x00000026ff277e24 */ /* 0x000fe2000f8e00ff */
[----:B------:R1:W-:Y:S01]  /*e240*/  STL.128 [R1+0xe0], R8 ;  /* 0x0000e00801007387 */ /* 0x0003e20000100c00 */
[----:B------:R-:W-:Y:S01]  /*e250*/  IMAD.U32 R63, RZ, RZ, UR38 ;  /* 0x00000026ff3f7e24 */ /* 0x000fe2000f8e00ff */
[----:B------:R-:W-:Y:S01]  /*e260*/  IADD3 R28, P1, R28, 0x120, RZ ;  /* 0x000001201c1c7810 */ /* 0x000fe20007f3e0ff */
[----:B------:R-:W-:Y:S01]  /*e270*/  IMAD.U32 R45, RZ, RZ, UR38 ;  /* 0x00000026ff2d7e24 */ /* 0x000fe2000f8e00ff */
[----:B--2---:R1:W-:Y:S01]  /*e280*/  STL.128 [R1+0xf0], R4 ;  /* 0x0000f00401007387 */ /* 0x0043e20000100c00 */
[----:B------:R-:W-:Y:S01]  /*e290*/  IMAD.U32 R40, RZ, RZ, UR38 ;  /* 0x00000026ff287e24 */ /* 0x000fe2000f8e00ff */
[----:B------:R-:W-:Y:S01]  /*e2a0*/  IADD3 R39, P2, R39, 0xcc, RZ ;  /* 0x000000cc27277810 */ /* 0x000fe20007f5e0ff */
[----:B------:R-:W-:Y:S01]  /*e2b0*/  IMAD.X R29, RZ, RZ, UR37, P1 ;  /* 0x00000025ff1d7e24 */ /* 0x000fe200088e06ff */
[----:B------:R-:W-:Y:S01]  /*e2c0*/  IADD3 R63, P3, R63, 0xc8, RZ ;  /* 0x000000c83f3f7810 */ /* 0x000fe20007f7e0ff */
[----:B0-----:R-:W-:Y:S01]  /*e2d0*/  IMAD.U32 R47, RZ, RZ, UR38 ;  /* 0x00000026ff2f7e24 */ /* 0x001fe2000f8e00ff */
[----:B------:R-:W-:Y:S01]  /*e2e0*/  IADD3 R45, P4, R45, 0xb8, RZ ;  /* 0x000000b82d2d7810 */ /* 0x000fe20007f9e0ff */
[----:B------:R-:W-:Y:S01]  /*e2f0*/  IMAD.X R46, RZ, RZ, UR37, P2 ;  /* 0x00000025ff2e7e24 */ /* 0x000fe200090e06ff */
[----:B------:R-:W-:Y:S01]  /*e300*/  IADD3 R40, P6, R40, 0x108, RZ ;  /* 0x0000010828287810 */ /* 0x000fe20007fde0ff */
[----:B------:R-:W-:Y:S01]  /*e310*/  IMAD.X R64, RZ, RZ, UR37, P3 ;  /* 0x00000025ff407e24 */ /* 0x000fe200098e06ff */
[----:B------:R-:W-:Y:S01]  /*e320*/  IADD3 R47, P5, R47, 0x100, RZ ;  /* 0x000001002f2f7810 */ /* 0x000fe20007fbe0ff */
[----:B------:R-:W-:-:S02]  /*e330*/  IMAD.X R61, RZ, RZ, UR37, P4 ;  /* 0x00000025ff3d7e24 */ /* 0x000fc4000a0e06ff */
[----:B------:R-:W-:Y:S02]  /*e340*/  IMAD.X R58, RZ, RZ, UR37, P6 ;  /* 0x00000025ff3a7e24 */ /* 0x000fe4000b0e06ff */
[----:B------:R-:W-:Y:S01]  /*e350*/  IMAD.X R62, RZ, RZ, UR37, P5 ;  /* 0x00000025ff3e7e24 */ /* 0x000fe2000a8e06ff */
[----:B-1----:R-:W-:Y:S07]  /*e360*/  @P0 BRA `(.L_x_6758) ;  /* 0x0000000000400947 */ /* 0x002fee0003800000 */
        /* <DEDUP_REMOVED lines=10> */
.L_x_6761:
[----:B-1----:R1:W2:Y:S02]  /*e410*/  SYNCS.PHASECHK.TRANS64.TRYWAIT P0, [R2+URZ+0x38800], R3 ;  /* 0x03880003020075a7 */ /* 0x0022a4000800017f */
[----:B--2---:R-:W-:Y:S05]  /*e420*/  @!P0 NANOSLEEP.SYNCS 0x989680 ;  /* 0x009896800000895d */ /* 0x004fea0003900000 */
[----:B------:R-:W2:Y:S02]  /*e430*/  @!P0 SYNCS.PHASECHK.TRANS64 P0, [R2+URZ+0x38800], R3 ;  /* 0x03880003020085a7 */ /* 0x000ea4000800007f */
[----:B--2---:R-:W-:Y:S05]  /*e440*/  @!P0 BRA `(.L_x_6761) ;  /* 0xfffffffc00f08947 */ /* 0x004fea000383ffff */
.L_x_6760:
[----:B------:R-:W-:Y:S05]  /*e450*/  BSYNC B0 ;  /* 0x0000000000007941 */ /* 0x000fea0003800000 */
.L_x_6759:
[----:B------:R-:W-:Y:S05]  /*e460*/  BRA `(.L_x_6762) ;  /* 0x0000002c00a87947 */ /* 0x000fea0003800000 */
.L_x_6758:
[----:B------:R-:W-:Y:S01]  /*e470*/  LOP3.LUT P0, RZ, R65, 0x3ff, RZ, 0xc0, !PT ;  /* 0x000003ff41ff7812 */ /* 0x000fe2000780c0ff */
[----:B------:R-:W-:Y:S01]  /*e480*/  ULDC.64 UR4, c[0x0][0x3f8] ;  /* 0x0000fe0000047ab9 */ /* 0x000fe20000000a00 */
[----:B------:R-:W-:Y:S01]  /*e490*/  SHF.R.S32.HI R0, RZ, 0x1f, R36 ;  /* 0x0000001fff007819 */ /* 0x000fe20000011424 */
[----:B------:R-:W-:Y:S01]  /*e4a0*/  ULDC.64 UR6, c[0x0][0x408] ;  /* 0x0001020000067ab9 */ /* 0x000fe20000000a00 */
[----:B------:R-:W-:Y:S01]  /*e4b0*/  IMAD.WIDE.U32 R26, R36, UR4, RZ ;  /* 0x00000004241a7c25 */ /* 0x000fe2000f8e00ff */
[----:B------:R-:W-:Y:S03]  /*e4c0*/  BSSY B6, `(.L_x_6763) ;  /* 0x0000019000067945 */ /* 0x000fe60003800000 */
        /* <DEDUP_REMOVED lines=24> */
.L_x_6764:
[----:B------:R-:W-:Y:S05]  /*e650*/  BSYNC B6 ;  /* 0x0000000000067941 */ /* 0x000fea0003800000 */
.L_x_6763:
[----:B------:R-:W2:Y:S01]  /*e660*/  LDL R0, [R1+0x50] ;  /* 0x0000500001007983 */ /* 0x000ea20000100800 */
[----:B------:R-:W-:Y:S01]  /*e670*/  ULDC.U8 UR4, c[0x0][0x410] ;  /* 0x0001040000047ab9 */ /* 0x000fe20000000000 */
[----:B------:R-:W-:Y:S01]  /*e680*/  BSSY B0, `(.L_x_6765) ;  /* 0x00002c0000007945 */ /* 0x000fe20003800000 */
[----:B------:R-:W-:Y:S01]  /*e690*/  ISETP.NE.AND P0, PT, RZ, UR4, PT ;  /* 0x00000004ff007c0c */ /* 0x000fe2000bf05270 */
[----:B--2---:R-:W-:-:S12]  /*e6a0*/  IMAD R0, R0, 0x40, R155 ;  /* 0x0000004000007824 */ /* 0x004fd800078e029b */
[----:B------:R-:W-:Y:S05]  /*e6b0*/  @!P0 BRA `(.L_x_6766) ;  /* 0x0000001400b08947 */ /* 0x000fea0003800000 */
[----:B------:R-:W2:Y:S01]  /*e6c0*/  LDL R20, [R1+0x410] ;  /* 0x0004100001147983 */ /* 0x000ea20000100800 */
[----:B------:R-:W0:Y:S01]  /*e6d0*/  LDC R69, c[0x0][0x448] ;  /* 0x00011200ff457b82 */ /* 0x000e220000000800 */
[----:B------:R-:W-:Y:S01]  /*e6e0*/  ULDC.64 UR4, c[0x0][0x3f8] ;  /* 0x0000fe0000047ab9 */ /* 0x000fe20000000a00 */
[----:B------:R-:W-:Y:S01]  /*e6f0*/  ULDC.64 UR6, c[0x0][0x408] ;  /* 0x0001020000067ab9 */ /* 0x000fe20000000a00 */
[----:B------:R-:W-:Y:S02]  /*e700*/  IMAD.MOV.U32 R27, RZ, RZ, R25 ;  /* 0x000000ffff1b7224 */ /* 0x000fe400078e0019 */
[----:B------:R-:W-:Y:S01]  /*e710*/  IMAD.MOV.U32 R55, RZ, RZ, R65 ;  /* 0x000000ffff377224 */ /* 0x000fe200078e0041 */
[----:B0-----:R-:W-:-:S13]  /*e720*/  ISETP.NE.AND P0, PT, R69, 0x1, PT ;  /* 0x000000014500780c */ /* 0x001fda0003f05270 */
[----:B------:R-:W0:Y:S08]  /*e730*/  @P0 LDC R4, c[0x0][0x44c] ;  /* 0x00011300ff040b82 */ /* 0x000e300000000800 */
[----:B------:R-:W1:Y:S01]  /*e740*/  @P0 LDC R5, c[0x0][0x450] ;  /* 0x00011400ff050b82 */ /* 0x000e620000000800 */
[----:B--2---:R-:W-:-:S04]  /*e750*/  IMAD R3, R20, 0x20, R0 ;  /* 0x0000002014037824 */ /* 0x004fc800078e0200 */
        /* <DEDUP_REMOVED lines=23> */
.L_x_7073:
        /* <DEDUP_REMOVED lines=8> */
[----:B------:R-:W3:Y:S01]  /*e950*/  LDL R11, [R1+0x41c] ;  /* 0x00041c00010b7983 */ /* 0x000ee20000100800 */
[----:B------:R-:W-:Y:S01]  /*e960*/  ULDC UR4, c[0x0][0x3f4] ;  /* 0x0000fd0000047ab9 */ /* 0x000fe20000000800 */
[----:B--2---:R-:W-:Y:S01]  /*e970*/  IMAD.MOV.U32 R4, RZ, RZ, R6 ;  /* 0x000000ffff047224 */ /* 0x004fe200078e0006 */
[----:B------:R-:W-:Y:S01]  /*e980*/  ISETP.GE.AND P2, PT, R152, UR4, PT ;  /* 0x0000000498007c0c */ /* 0x000fe2000bf46270 */
[----:B-1----:R-:W-:Y:S01]  /*e990*/  IMAD.MOV.U32 R5, RZ, RZ, R3 ;  /* 0x000000ffff057224 */ /* 0x002fe200078e0003 */
[----:B------:R-:W-:Y:S02]  /*e9a0*/  ISETP.GE.AND P3, PT, R160, UR4, PT ;  /* 0x00000004a0007c0c */ /* 0x000fe4000bf66270 */
[----:B------:R-:W-:-:S09]  /*e9b0*/  CS2R R54, SRZ ;  /* 0x0000000000367805 */ /* 0x000fd2000001ff00 */
[----:B------:R-:W-:-:S04]  /*e9c0*/  @!P2 IMAD.WIDE R4, R152, 0x2, R4 ;  /* 0x000000029804a825 */ /* 0x000fc800078e0204 */
[----:B------:R-:W-:Y:S01]  /*e9d0*/  @!P3 IMAD.SHL.U32 R9, R160, 0x2, RZ ;  /* 0x00000002a009b824 */ /* 0x000fe200078e00ff */
[----:B------:R1:W5:Y:S01]  /*e9e0*/  @!P2 LD.E.64 R54, desc[UR46][R4.64] ;  /* 0x0000002e0436a980 */ /* 0x000362000c101b00 */
[----:B------:R-:W-:Y:S02]  /*e9f0*/  CS2R R66, SRZ ;  /* 0x0000000000427805 */ /* 0x000fe4000001ff00 */
[----:B------:R-:W-:Y:S02]  /*ea00*/  CS2R R24, SRZ ;  /* 0x0000000000187805 */ /* 0x000fe4000001ff00 */
[----:B------:R-:W-:Y:S02]  /*ea10*/  CS2R R26, SRZ ;  /* 0x00000000001a7805 */ /* 0x000fe4000001ff00 */
[-C--:B-1----:R-:W-:Y:S02]  /*ea20*/  @!P3 IADD3 R4, P0, R6, R9.reuse, RZ ;  /* 0x000000090604b210 */ /* 0x082fe40007f1e0ff */
[----:B----4-:R-:W-:Y:S01]  /*ea30*/  @!P3 IADD3 R6, P1, R8, R9, RZ ;  /* 0x000000090806b210 */ /* 0x010fe20007f3e0ff */
[----:B---3--:R-:W-:-:S02]  /*ea40*/  IMAD.MOV.U32 R9, RZ, RZ, R7 ;  /* 0x000000ffff097224 */ /* 0x008fc400078e0007 */
[----:B------:R-:W-:-:S05]  /*ea50*/  @!P2 IMAD.WIDE R8, R152, 0x2, R8 ;  /* 0x000000029808a825 */ /* 0x000fca00078e0208 */
[----:B------:R1:W5:Y:S01]  /*ea60*/  @!P2 LD.E.64 R66, desc[UR46][R8.64] ;  /* 0x0000002e0842a980 */ /* 0x000362000c101b00 */
[----:B------:R-:W-:-:S05]  /*ea70*/  @!P3 SHF.L.U64.HI R12, R160, 0x1, R11 ;  /* 0x00000001a00cb819 */ /* 0x000fca000001020b */
[--C-:B------:R-:W-:Y:S02]  /*ea80*/  @!P3 IMAD.X R5, R3, 0x1, R12.reuse, P0 ;  /* 0x000000010305b824 */ /* 0x100fe400000e060c */
[----:B------:R-:W-:-:S03]  /*ea90*/  @!P3 IMAD.X R7, R7, 0x1, R12, P1 ;  /* 0x000000010707b824 */ /* 0x000fc600008e060c */
[----:B------:R1:W5:Y:S04]  /*eaa0*/  @!P3 LD.E.64 R24, desc[UR46][R4.64] ;  /* 0x0000002e0418b980 */ /* 0x000368000c101b00 */
[----:B------:R1:W5:Y:S02]  /*eab0*/  @!P3 LD.E.64 R26, desc[UR46][R6.64] ;  /* 0x0000002e061ab980 */ /* 0x000364000c101b00 */
.L_x_6769:
[----:B------:R-:W-:Y:S05]  /*eac0*/  BSYNC B1 ;  /* 0x0000000000017941 */ /* 0x000fea0003800000 */
.L_x_6768:
[----:B-1---5:R-:W-:Y:S01]  /*ead0*/  IMAD.MOV.U32 R3, RZ, RZ, R24 ;  /* 0x000000ffff037224 */ /* 0x022fe200078e0018 */
[----:B------:R-:W-:Y:S01]  /*eae0*/  UMOV UR4, 0xffffffff ;  /* 0xffffffff00047882 */ /* 0x000fe20000000000 */
[----:B------:R-:W-:Y:S01]  /*eaf0*/  IMAD.MOV.U32 R4, RZ, RZ, R25 ;  /* 0x000000ffff047224 */ /* 0x000fe200078e0019 */
[----:B------:R-:W-:Y:S01]  /*eb00*/  CS2R R20, SRZ ;  /* 0x0000000000147805 */ /* 0x000fe2000001ff00 */
        /* <DEDUP_REMOVED lines=16> */
[----:B------:R1:W0:Y:S04]  /*ec10*/  SHFL.IDX PT, R6, R10, 0x1, 0x1c1f ;  /* 0x003c1f000a067f89 */ /* 0x00022800000e0000 */
[----:B---3--:R1:W3:Y:S04]  /*ec20*/  SHFL.IDX PT, R7, R68, 0x1, 0x1c1f ;  /* 0x003c1f0044077f89 */ /* 0x0082e800000e0000 */
[----:B------:R1:W0:Y:S02]  /*ec30*/  SHFL.IDX PT, R14, R65, 0x1, 0x1c1f ;  /* 0x003c1f00410e7f89 */ /* 0x00022400000e0000 */
.L_x_7079:
[----:B------:R-:W5:Y:S01]  /*ec40*/  LDL R5, [R1+0x1d4] ;  /* 0x0001d40001057983 */ /* 0x000f620000100800 */
[----:B------:R-:W-:Y:S01]  /*ec50*/  VIADD R0, R0, 0x20 ;  /* 0x0000002000007836 */ /* 0x000fe20000000000 */
[----:B------:R-:W-:Y:S01]  /*ec60*/  BSSY B1, `(.L_x_6771) ;  /* 0x0000022000017945 */ /* 0x000fe20003800000 */
[----:B01----:R-:W-:Y:S02]  /*ec70*/  CS2R R10, SRZ ;  /* 0x00000000000a7805 */ /* 0x003fe4000001ff00 */
[----:B----4-:R-:W-:Y:S02]  /*ec80*/  CS2R R8, SRZ ;  /* 0x0000000000087805 */ /* 0x010fe4000001ff00 */
[----:B------:R-:W-:Y:S02]  /*ec90*/  CS2R R12, SRZ ;  /* 0x00000000000c7805 */ /* 0x000fe4000001ff00 */
[----:B------:R-:W-:Y:S02]  /*eca0*/  ISETP.GE.AND P0, PT, R0, R69, PT ;  /* 0x000000450000720c */ /* 0x000fe40003f06270 */
[----:B-----5:R-:W-:-:S04]  /*ecb0*/  LEA.HI R4, R5, R5, RZ, 0x1 ;  /* 0x0000000505047211 */ /* 0x020fc800078f08ff */
[----:B------:R-:W-:-:S05]  /*ecc0*/  LOP3.LUT R4, R4, 0xfffffffe, RZ, 0xc0, !PT ;  /* 0xfffffffe04047812 */ /* 0x000fca00078ec0ff */
[----:B------:R-:W-:-:S05]  /*ecd0*/  IMAD.IADD R4, R5, 0x1, -R4 ;  /* 0x0000000105047824 */ /* 0x000fca00078e0a04 */
[----:B------:R-:W-:Y:S01]  /*ece0*/  SHF.L.U32 R65, R4, 0x1f, RZ ;  /* 0x0000001f04417819 */ /* 0x000fe200000006ff */
[----:B------:R-:W-:Y:S06]  /*ecf0*/  @P0 BRA `(.L_x_6772) ;  /* 0x0000000000600947 */ /* 0x000fec0003800000 */
[----:B------:R-:W4:Y:S01]  /*ed00*/  LDL R15, [R1+0x41c] ;  /* 0x00041c00010f7983 */ /* 0x000f220000100800 */
[----:B------:R-:W-:Y:S01]  /*ed10*/  ULDC UR4, c[0x0][0x3f4] ;  /* 0x0000fd0000047ab9 */ /* 0x000fe20000000800 */
[----:B------:R-:W-:Y:S01]  /*ed20*/  IMAD.MOV.U32 R4, RZ, RZ, R6 ;  /* 0x000000ffff047224 */ /* 0x000fe200078e0006 */
[----:B------:R-:W-:Y:S01]  /*ed30*/  ISETP.GE.AND P2, PT, R152, UR4, PT ;  /* 0x0000000498007c0c */ /* 0x000fe2000bf46270 */
[----:B--2---:R-:W-:Y:S01]  /*ed40*/  IMAD.MOV.U32 R5, RZ, RZ, R3 ;  /* 0x000000ffff057224 */ /* 0x004fe200078e0003 */
[----:B------:R-:W-:Y:S02]  /*ed50*/  ISETP.GE.AND P3, PT, R160, UR4, PT ;  /* 0x00000004a0007c0c */ /* 0x000fe4000bf66270 */
[----:B------:R-:W-:Y:S01]  /*ed60*/  CS2R R10, SRZ ;  /* 0x00000000000a7805 */ /* 0x000fe2000001ff00 */
[----:B------:R-:W-:-:S08]  /*ed70*/  IMAD.MOV.U32 R8, RZ, RZ, R14 ;  /* 0x000000ffff087224 */ /* 0x000fd000078e000e */
[----:B------:R-:W-:-:S04]  /*ed80*/  @!P2 IMAD.WIDE R4, R152, 0x2, R4 ;  /* 0x000000029804a825 */ /* 0x000fc800078e0204 */
[----:B------:R-:W-:Y:S01]  /*ed90*/  @!P3 IMAD.SHL.U32 R9, R160, 0x2, RZ ;  /* 0x00000002a009b824 */ /* 0x000fe200078e00ff */
[----:B------:R0:W5:Y:S01]  /*eda0*/  @!P2 LD.E.64 R10, desc[UR46][R4.64] ;  /* 0x0000002e040aa980 */ /* 0x000162000c101b00 */
[----:B------:R-:W-:Y:S02]  /*edb0*/  CS2R R12, SRZ ;  /* 0x00000000000c7805 */ /* 0x000fe4000001ff00 */
[----:B------:R-:W-:Y:S02]  /*edc0*/  CS2R R20, SRZ ;  /* 0x0000000000147805 */ /* 0x000fe4000001ff00 */
[-C--:B0-----:R-:W-:Y:S02]  /*edd0*/  @!P3 IADD3 R4, P0, R6, R9.reuse, RZ ;  /* 0x000000090604b210 */ /* 0x081fe40007f1e0ff */
[----:B------:R-:W-:Y:S01]  /*ede0*/  @!P3 IADD3 R6, P1, R14, R9, RZ ;  /* 0x000000090e06b210 */ /* 0x000fe20007f3e0ff */
[----:B---3--:R-:W-:Y:S01]  /*edf0*/  IMAD.MOV.U32 R9, RZ, RZ, R7 ;  /* 0x000000ffff097224 */ /* 0x008fe200078e0007 */
[----:B----4-:R-:W-:Y:S01]  /*ee00*/  @!P3 SHF.L.U64.HI R0, R160, 0x1, R15 ;  /* 0x00000001a000b819 */ /* 0x010fe2000001020f */
[----:B------:R-:W-:Y:S01]  /*ee10*/  @!P2 IMAD.WIDE R14, R152, 0x2, R8 ;  /* 0x00000002980ea825 */ /* 0x000fe200078e0208 */
[----:B------:R-:W-:-:S03]  /*ee20*/  CS2R R8, SRZ ;  /* 0x0000000000087805 */ /* 0x000fc6000001ff00 */
[--C-:B------:R-:W-:Y:S01]  /*ee30*/  @!P3 IMAD.X R5, R3, 0x1, R0.reuse, P0 ;  /* 0x000000010305b824 */ /* 0x100fe200000e0600 */
[----:B------:R0:W5:Y:S01]  /*ee40*/  @!P2 LD.E.64 R12, desc[UR46][R14.64] ;  /* 0x0000002e0e0ca980 */ /* 0x000162000c101b00 */
[----:B------:R-:W-:-:S03]  /*ee50*/  @!P3 IMAD.X R7, R7, 0x1, R0, P1 ;  /* 0x000000010707b824 */ /* 0x000fc600008e0600 */
[----:B------:R0:W5:Y:S04]  /*ee60*/  @!P3 LD.E.64 R20, desc[UR46][R4.64] ;  /* 0x0000002e0414b980 */ /* 0x000168000c101b00 */
[----:B------:R0:W5:Y:S02]  /*ee70*/  @!P3 LD.E.64 R8, desc[UR46][R6.64] ;  /* 0x0000002e0608b980 */ /* 0x000164000c101b00 */
.L_x_6772:
[----:B------:R-:W-:Y:S05]  /*ee80*/  BSYNC B1 ;  /* 0x0000000000017941 */ /* 0x000fea0003800000 */
.L_x_6771:
[----:B------:R-:W1:Y:S01]  /*ee90*/  SYNCS.PHASECHK.TRANS64.TRYWAIT P0, [R2+URZ+0x38800], R65 ;  /* 0x03880041020075a7 */ /* 0x000e62000800017f */
[----:B------:R-:W-:Y:S04]  /*eea0*/  BSSY B1, `(.L_x_6773) ;  /* 0x0000002000017945 */ /* 0x000fe80003800000 */
[----:B-1----:R-:W-:Y:S05]  /*eeb0*/  @!P0 BRA `(.L_x_6774) ;  /* 0x00000274009c8947 */ /* 0x002fea0003800000 */
.L_x_7080:
[----:B------:R-:W-:Y:S05]  /*eec0*/  BSYNC B1 ;  /* 0x0000000000017941 */ /* 0x000fea0003800000 */
.L_x_6773:
[----:B0-----:R-:W4:Y:S01]  /*eed0*/  LDL R5, [R1+0x50] ;  /* 0x0000500001057983 */ /* 0x001f220000100800 */
[C---:B------:R-:W-:Y:S01]  /*eee0*/  IMAD.SHL.U32 R0, R158.reuse, 0x40, RZ ;  /* 0x000000409e007824 */ /* 0x040fe200078e00ff */
[----:B------:R-:W-:Y:S01]  /*eef0*/  LOP3.LUT P1, RZ, R158, 0x4, RZ, 0xc0, !PT ;  /* 0x000000049eff7812 */ /* 0x000fe2000782c0ff */
[----:B-----5:R-:W-:Y:S01]  /*ef00*/  IMAD.MOV.U32 R4, RZ, RZ, R21 ;  /* 0x000000ffff047224 */ /* 0x020fe200078e0015 */
[----:B------:R-:W-:Y:S01]  /*ef10*/  BSSY B1, `(.L_x_6775) ;  /* 0x000007f000017945 */ /* 0x000fe20003800000 */
[----:B------:R-:W-:Y:S01]  /*ef20*/  IMAD.MOV.U32 R6, RZ, RZ, R8 ;  /* 0x000000ffff067224 */ /* 0x000fe200078e0008 */
[----:B--2---:R-:W-:Y:S02]  /*ef30*/  LOP3.LUT R3, R0, 0x1c0, RZ, 0xc0, !PT ;  /* 0x000001c000037812 */ /* 0x004fe400078ec0ff */
[----:B------:R-:W-:Y:S01]  /*ef40*/  PRMT R15, R4, 0x7610, R15 ;  /* 0x00007610040f7816 */ /* 0x000fe2000000000f */
[----:B------:R-:W-:Y:S01]  /*ef50*/  IMAD.MOV.U32 R4, RZ, RZ, R11 ;  /* 0x000000ffff047224 */ /* 0x000fe200078e000b */
[----:B------:R-:W-:-:S02]  /*ef60*/  LOP3.LUT R0, R3, 0x18, R16, 0xf8, !PT ;  /* 0x0000001803007812 */ /* 0x000fc400078ef810 */
[----:B------:R-:W-:Y:S02]  /*ef70*/  SHF.R.U32.HI R3, RZ, 0x3, R3 ;  /* 0x00000003ff037819 */ /* 0x000fe40000011603 */
[----:B------:R-:W-:Y:S01]  /*ef80*/  PRMT R36, R6, 0x7610, R36 ;  /* 0x0000761006247816 */ /* 0x000fe20000000024 */
[----:B------:R-:W-:Y:S01]  /*ef90*/  IMAD.MOV.U32 R6, RZ, RZ, R13 ;  /* 0x000000ffff067224 */ /* 0x000fe200078e000d */
[----:B------:R-:W-:-:S04]  /*efa0*/  LOP3.LUT R0, R0, R3, RZ, 0x3c, !PT ;  /* 0x0000000300007212 */ /* 0x000fc800078e3cff */
[----:B------:R-:W-:Y:S01]  /*efb0*/  PRMT R68, R6, 0x7610, R68 ;  /* 0x0000761006447816 */ /* 0x000fe20000000044 */
[----:B------:R-:W-:Y:S02]  /*efc0*/  IMAD R3, R221, 0x200, R0 ;  /* 0x00000200dd037824 */ /* 0x000fe400078e0200 */
[----:B------:R-:W-:Y:S02]  /*efd0*/  IMAD.MOV.U32 R0, RZ, RZ, R20 ;  /* 0x000000ffff007224 */ /* 0x000fe400078e0014 */
[----:B-1----:R-:W-:Y:S02]  /*efe0*/  IMAD R2, R3, 0x2, R2 ;  /* 0x0000000203027824 */ /* 0x002fe400078e0202 */
[----:B------:R-:W-:Y:S02]  /*eff0*/  IMAD.MOV.U32 R3, RZ, RZ, R10 ;  /* 0x000000ffff037224 */ /* 0x000fe400078e000a */
[----:B---3--:R-:W-:-:S03]  /*f000*/  VIADD R7, R2, 0x20400 ;  /* 0x0002040002077836 */ /* 0x008fc60000000000 */
[----:B------:R-:W-:Y:S01]  /*f010*/  PRMT R71, R3, 0x7610, R71 ;  /* 0x0000761003477816 */ /* 0x000fe20000000047 */
[----:B------:R-:W-:Y:S02]  /*f020*/  VIADD R3, R2, 0x20440 ;  /* 0x0002044002037836 */ /* 0x000fe40000000000 */
[----:B------:R-:W-:Y:S02]  /*f030*/  @P1 VIADD R3, R7, 0xffffffc0 ;  /* 0xffffffc007031836 */ /* 0x000fe40000000000 */
[--C-:B----4-:R-:W-:Y:S01]  /*f040*/  IMAD R5, R5, -0x40, R69.reuse ;  /* 0xffffffc005057824 */ /* 0x110fe200078e0245 */
[----:B------:R-:W-:Y:S01]  /*f050*/  PRMT R69, R4, 0x7610, R69 ;  /* 0x0000761004457816 */ /* 0x000fe20000000045 */
[----:B------:R-:W-:-:S03]  /*f060*/  IMAD.MOV.U32 R4, RZ, RZ, R9 ;  /* 0x000000ffff047224 */ /* 0x000fc600078e0009 */
[----:B------:R-:W-:Y:S01]  /*f070*/  VIMNMX R14, R5, 0x40, PT ;  /* 0x00000040050e7848 */ /* 0x000fe20003fe0100 */
[----:B------:R-:W-:Y:S01]  /*f080*/  IMAD.MOV.U32 R5, RZ, RZ, R12 ;  /* 0x000000ffff057224 */ /* 0x000fe200078e000c */
[----:B------:R-:W-:Y:S02]  /*f090*/  PRMT R65, R4, 0x7610, R65 ;  /* 0x0000761004417816 */ /* 0x000fe40000000041 */
[----:B------:R-:W-:Y:S02]  /*f0a0*/  ISETP.GE.AND P0, PT, R155, R14, PT ;  /* 0x0000000e9b00720c */ /* 0x000fe40003f06270 */
[----:B------:R-:W-:-:S11]  /*f0b0*/  PRMT R70, R5, 0x7610, R70 ;  /* 0x0000761005467816 */ /* 0x000fd60000000046 */
[----:B------:R-:W-:Y:S05]  /*f0c0*/  @P0 BRA `(.L_x_6776) ;  /* 0x00000004008c0947 */ /* 0x000fea0003800000 */
[----:B------:R-:W0:Y:S01]  /*f0d0*/  LDC R5, c[0x0][0x3f4] ;  /* 0x0000fd00ff057b82 */ /* 0x000e220000000800 */
[----:B------:R-:W-:Y:S01]  /*f0e0*/  BSSY B2, `(.L_x_6777) ;  /* 0x0000032000027945 */ /* 0x000fe20003800000 */
[-C--:B0-----:R-:W-:Y:S02]  /*f0f0*/  ISETP.GE.AND P0, PT, R152, R5.reuse, PT ;  /* 0x000000059800720c */ /* 0x081fe40003f06270 */
[----:B------:R-:W-:-:S11]  /*f100*/  ISETP.GE.AND P1, PT, R160, R5, PT ;  /* 0x00000005a000720c */ /* 0x000fd60003f26270 */
[----:B------:R-:W-:Y:S05]  /*f110*/  @P0 BRA `(.L_x_6778) ;  /* 0x0000000000b80947 */ /* 0x000fea0003800000 */
[----:B------:R-:W0:Y:S01]  /*f120*/  LDS.128 R4, [R2+0x20400] ;  /* 0x0204000002047984 */ /* 0x000e220000000c00 */
[----:B------:R-:W-:Y:S02]  /*f130*/  SHF.R.U32.HI R80, RZ, 0x10, R67 ;  /* 0x00000010ff507819 */ /* 0x000fe40000011643 */
[----:B------:R-:W-:Y:S02]  /*f140*/  SHF.R.U32.HI R77, RZ, 0x10, R55 ;  /* 0x00000010ff4d7819 */ /* 0x000fe40000011637 */
[----:B------:R-:W-:Y:S02]  /*f150*/  SHF.R.U64 R79, R66, 0x10, R67 ;  /* 0x00000010424f7819 */ /* 0x000fe40000001243 */
[----:B------:R-:W-:Y:S02]  /*f160*/  PRMT R80, R71, 0x5432, R80 ;  /* 0x0000543247507816 */ /* 0x000fe40000000050 */
[----:B------:R-:W-:Y:S02]  /*f170*/  PRMT R77, R78, 0x5410, R77 ;  /* 0x000054104e4d7816 */ /* 0x000fe4000000004d */
[----:B------:R-:W-:-:S02]  /*f180*/  SHF.R.U64 R76, R54, 0x10, R55 ;  /* 0x00000010364c7819 */ /* 0x000fc40000001237 */
        /* <DEDUP_REMOVED lines=39> */
.L_x_6778:
[----:B------:R-:W-:Y:S05]  /*f400*/  BSYNC B2 ;  /* 0x0000000000027941 */ /* 0x000fea0003800000 */
.L_x_6777:
[----:B------:R-:W-:Y:S05]  /*f410*/  @P1 BRA `(.L_x_6776) ;  /* 0x0000000000b81947 */ /* 0x000fea0003800000 */
[----:B0-----:R-:W0:Y:S01]  /*f420*/  LDS.128 R4, [R3] ;  /* 0x0000000003047984 */ /* 0x001e220000000c00 */
        /* <DEDUP_REMOVED lines=45> */
.L_x_6776:
[----:B------:R-:W-:Y:S05]  /*f700*/  BSYNC B1 ;  /* 0x0000000000017941 */ /* 0x000fea0003800000 */
.L_x_6775:
[----:B01----:R-:W2:Y:S02]  /*f710*/  LDL R4, [R1+0x420] ;  /* 0x0004200001047983 */ /* 0x003ea40000100800 */
[----:B--2---:R-:W-:-:S13]  /*f720*/  ISETP.GE.AND P0, PT, R4, R14, PT ;  /* 0x0000000e0400720c */ /* 0x004fda0003f06270 */
[----:B------:R-:W-:Y:S05]  /*f730*/  @P0 BRA `(.L_x_6779) ;  /* 0x0000001800d00947 */ /* 0x000fea0003800000 */
[----:B------:R-:W0:Y:S01]  /*f740*/  LDC R5, c[0x0][0x3f4] ;  /* 0x0000fd00ff057b82 */ /* 0x000e220000000800 */
[----:B------:R-:W-:Y:S01]  /*f750*/  BSSY B1, `(.L_x_6780) ;  /* 0x0000032000017945 */ /* 0x000fe20003800000 */
[-C--:B0-----:R-:W-:Y:S02]  /*f760*/  ISETP.GE.AND P0, PT, R152, R5.reuse, PT ;  /* 0x000000059800720c */ /* 0x081fe40003f06270 */
[----:B------:R-:W-:-:S11]  /*f770*/  ISETP.GE.AND P1, PT, R160, R5, PT ;  /* 0x00000005a000720c */ /* 0x000fd60003f26270 */
[----:B------:R-:W-:Y:S05]  /*f780*/  @P0 BRA `(.L_x_6781) ;  /* 0x0000000000b80947 */ /* 0x000fea0003800000 */
[----:B------:R-:W0:Y:S01]  /*f790*/  LDS.128 R4, [R2+0x21400] ;  /* 0x0214000002047984 */ /* 0x000e220000000c00 */
        /* <DEDUP_REMOVED lines=16> */
[C---:B------:R-:W-:Y:S01]  /*f8a0*/  FMUL.FTZ R25, R11.reuse, R24 ;  /* 0x000000180b197220 */ /* 0x040fe20000410000 */
[----:B------:R-:W-:Y:S01]  /*f8b0*/  FMUL.FTZ R11, R11, R14 ;  /* 0x0000000e0b0b7220 */ /* 0x000fe20000410000 */
[C---:B------:R-:W-:Y:S01]  /*f8c0*/  FMUL.FTZ R27, R13.reuse, R68 ;  /* 0x000000440d1b7220 */ /* 0x040fe20000410000 */
[----:B------:R-:W-:Y:S02]  /*f8d0*/  IMAD.U32 R6, R4, 0x10000, RZ ;  /* 0x0001000004067824 */ /* 0x000fe400078e00ff */
[C---:B------:R-:W-:Y:S01]  /*f8e0*/  FFMA.FTZ R26, R10.reuse, R14, -R25 ;  /* 0x0000000e0a1a7223 */ /* 0x040fe20000010819 */
[-C--:B------:R-:W-:Y:S01]  /*f8f0*/  FMUL.FTZ R25, R13, R69.reuse ;  /* 0x000000450d197220 */ /* 0x080fe20000410000 */
[----:B------:R-:W-:Y:S02]  /*f900*/  IMAD.U32 R7, R5, 0x10000, RZ ;  /* 0x0001000005077824 */ /* 0x000fe400078e00ff */
[----:B------:R-:W-:Y:S01]  /*f910*/  FFMA.FTZ R55, R10, R24, R11 ;  /* 0x000000180a377223 */ /* 0x000fe2000001000b */
        /* <DEDUP_REMOVED lines=21> */
.L_x_6781:
[----:B------:R-:W-:Y:S05]  /*fa70*/  BSYNC B1 ;  /* 0x0000000000017941 */ /* 0x000fea0003800000 */
.L_x_6780:
        /* <DEDUP_REMOVED lines=8> */
[----:B------:R-:W-:Y:S02]  /*fb00*/  PRMT R10, R0, 0x5410, R13 ;  /* 0x00005410000a7816 */ /* 0x000fe4000000000d */
[----:B------:R-:W-:Y:S01]  /*fb10*/  PRMT R36, R36, 0x5410, R11 ;  /* 0x0000541024247816 */ /* 0x000fe2000000000b */
[----:B------:R-:W-:Y:S01]  /*fb20*/  IMAD.U32 R13, R65, 0x10000, RZ ;  /* 0x00010000410d7824 */ /* 0x000fe200078e00ff */
[C---:B------:R-:W-:Y:S01]  /*fb30*/  LOP3.LUT R12, R15.reuse, 0xffff0000, RZ, 0xc0, !PT ;  /* 0xffff00000f0c7812 */ /* 0x040fe200078ec0ff */
[----:B------:R-:W-:Y:S01]  /*fb40*/  IMAD.U32 R11, R15, 0x10000, RZ ;  /* 0x000100000f0b7824 */ /* 0x000fe200078e00ff */
        /* <DEDUP_REMOVED lines=9> */
[----:B------:R-:W-:Y:S01]  /*fbe0*/  FMUL.FTZ R24, R7, R14 ;  /* 0x0000000e07187220 */ /* 0x000fe20000410000 */
[----:B------:R-:W-:-:S02]  /*fbf0*/  IMAD.U32 R4, R5, 0x10000, RZ ;  /* 0x0001000005047824 */ /* 0x000fc400078e00ff */
[C---:B------:R-:W-:Y:S01]  /*fc00*/  FFMA.FTZ R6, R8.reuse, R11, -R15 ;  /* 0x0000000b08067223 */ /* 0x040fe2000001080f */
[----:B------:R-:W-:Y:S01]  /*fc10*/  FFMA.FTZ R21, R8, R13, R20 ;  /* 0x0000000d08157223 */ /* 0x000fe20000010014 */
        /* <DEDUP_REMOVED lines=22> */
.L_x_6766:
        /* <DEDUP_REMOVED lines=40> */
[----:B--2---:R-:W-:-:S06]  /*10000*/  @!P1 IMAD.X R9, R3, 0x1, R6, P2 ;  /* 0x0000000103099824 */ /* 0x004fcc00010e0606 */
[----:B------:R-:W2:Y:S01]  /*10010*/  @!P1 LD.E.128 R8, desc[UR46][R8.64] ;  /* 0x0000002e08089980 */ /* 0x000ea2000c101d00 */
[----:B---3--:R-:W-:-:S05]  /*10020*/  @!P1 IADD3 R4, P2, R14, R7, RZ ;  /* 0x000000070e049210 */ /* 0x008fca0007f5e0ff */
[----:B----4-:R-:W-:-:S06]  /*10030*/  @!P1 IMAD.X R5, R5, 0x1, R6, P2 ;  /* 0x0000000105059824 */ /* 0x010fcc00010e0606 */
[----:B------:R-:W3:Y:S01]  /*10040*/  @!P1 LD.E.128 R4, desc[UR46][R4.64] ;  /* 0x0000002e04049980 */ /* 0x000ee2000c101d00 */
[----:B------:R-:W-:Y:S02]  /*10050*/  CS2R R20, SRZ ;  /* 0x0000000000147805 */ /* 0x000fe4000001ff00 */
[----:B------:R-:W-:Y:S02]  /*10060*/  CS2R R54, SRZ ;  /* 0x0000000000367805 */ /* 0x000fe4000001ff00 */
[----:B------:R-:W-:Y:S01]  /*10070*/  CS2R R68, SRZ ;  /* 0x0000000000447805 */ /* 0x000fe2000001ff00 */
[----:B------:R-:W0:Y:S01]  /*10080*/  SHFL.IDX PT, R25, R25, 0x1, 0x1c1f ;  /* 0x003c1f0019197f89 */ /* 0x000e2200000e0000 */
[----:B------:R-:W-:-:S03]  /*10090*/  CS2R R66, SRZ ;  /* 0x0000000000427805 */ /* 0x000fc6000001ff00 */
[----:B------:R1:W4:Y:S04]  /*100a0*/  SHFL.IDX PT, R24, R36, 0x1, 0x1c1f ;  /* 0x003c1f0024187f89 */ /* 0x00032800000e0000 */
[----:B------:R5:W0:Y:S01]  /*100b0*/  SHFL.IDX PT, R14, R65, 0x1, 0x1c1f ;  /* 0x003c1f00410e7f89 */ /* 0x000a2200000e0000 */
[----:B--2---:R-:W-:Y:S02]  /*100c0*/  @!P1 IMAD.MOV.U32 R20, RZ, RZ, R10 ;  /* 0x000000ffff149224 */ /* 0x004fe400078e000a */
[----:B------:R-:W-:Y:S02]  /*100d0*/  @!P1 IMAD.MOV.U32 R55, RZ, RZ, R9 ;  /* 0x000000ffff379224 */ /* 0x000fe400078e0009 */
[----:B------:R-:W-:Y:S02]  /*100e0*/  IMAD.MOV.U32 R3, RZ, RZ, R20 ;  /* 0x000000ffff037224 */ /* 0x000fe400078e0014 */
[----:B------:R-:W-:-:S02]  /*100f0*/  @!P1 IMAD.MOV.U32 R21, RZ, RZ, R11 ;  /* 0x000000ffff159224 */ /* 0x000fc400078e000b */
[----:B------:R-:W-:Y:S01]  /*10100*/  @!P1 IMAD.MOV.U32 R54, RZ, RZ, R8 ;  /* 0x000000ffff369224 */ /* 0x000fe200078e0008 */
[----:B------:R-:W-:Y:S01]  /*10110*/  PRMT R75, R75, 0x5410, R3 ;  /* 0x000054104b4b7816 */ /* 0x000fe20000000003 */
[----:B------:R-:W-:Y:S01]  /*10120*/  IMAD.MOV.U32 R9, RZ, RZ, R55 ;  /* 0x000000ffff097224 */ /* 0x000fe200078e0037 */
[----:B------:R2:W0:Y:S01]  /*10130*/  SHFL.IDX PT, R3, R26, 0x1, 0x1c1f ;  /* 0x003c1f001a037f89 */ /* 0x00042200000e0000 */
[----:B---3--:R-:W-:Y:S02]  /*10140*/  @!P1 IMAD.MOV.U32 R68, RZ, RZ, R4 ;  /* 0x000000ffff449224 */ /* 0x008fe400078e0004 */
[----:B------:R-:W-:Y:S01]  /*10150*/  @!P1 IMAD.MOV.U32 R69, RZ, RZ, R5 ;  /* 0x000000ffff459224 */ /* 0x000fe200078e0005 */
[----:B-1----:R-:W-:Y:S01]  /*10160*/  PRMT R36, R9, 0x7610, R36 ;  /* 0x0000761009247816 */ /* 0x002fe20000000024 */
[----:B------:R-:W-:Y:S02]  /*10170*/  @!P1 IMAD.MOV.U32 R66, RZ, RZ, R6 ;  /* 0x000000ffff429224 */ /* 0x000fe400078e0006 */
[----:B------:R-:W-:-:S02]  /*10180*/  @!P1 IMAD.MOV.U32 R67, RZ, RZ, R7 ;  /* 0x000000ffff439224 */ /* 0x000fc400078e0007 */
[----:B------:R-:W-:Y:S02]  /*10190*/  IMAD.MOV.U32 R6, RZ, RZ, R68 ;  /* 0x000000ffff067224 */ /* 0x000fe400078e0044 */
[----:B------:R-:W-:Y:S02]  /*101a0*/  IMAD.MOV.U32 R7, RZ, RZ, R69 ;  /* 0x000000ffff077224 */ /* 0x000fe400078e0045 */
[----:B------:R-:W-:Y:S01]  /*101b0*/  IMAD.MOV.U32 R10, RZ, RZ, R21 ;  /* 0x000000ffff0a7224 */ /* 0x000fe200078e0015 */
[----:B-----5:R-:W-:Y:S01]  /*101c0*/  PRMT R65, R65, 0x5410, R6 ;  /* 0x0000541041417816 */ /* 0x020fe20000000006 */
        /* <DEDUP_REMOVED lines=8> */
[----:B0-2-4-:R-:W-:-:S07]  /*10250*/  PRMT R88, R5, 0x7610, R88 ;  /* 0x0000761005587816 */ /* 0x015fce0000000058 */
.L_x_7090:
        /* <DEDUP_REMOVED lines=20> */
[--C-:B------:R-:W-:Y:S02]  /*103a0*/  IMAD.X R5, R3, 0x1, R0.reuse, P1 ;  /* 0x0000000103057824 */ /* 0x100fe400008e0600 */
[----:B------:R-:W-:-:S04]  /*103b0*/  IMAD.X R9, R25, 0x1, R0, P2 ;  /* 0x0000000119097824 */ /* 0x000fc800010e0600 */
[----:B------:R-:W5:Y:S04]  /*103c0*/  LD.E.128 R4, desc[UR46][R4.64] ;  /* 0x0000002e04047980 */ /* 0x000f68000c101d00 */
[----:B------:R-:W5:Y:S02]  /*103d0*/  LD.E.128 R8, desc[UR46][R8.64] ;  /* 0x0000002e08087980 */ /* 0x000f64000c101d00 */
.L_x_6784:
[----:B------:R-:W-:Y:S05]  /*103e0*/  BSYNC B1 ;  /* 0x0000000000017941 */ /* 0x000fea0003800000 */
.L_x_6783:
[----:B------:R-:W0:Y:S01]  /*103f0*/  SYNCS.PHASECHK.TRANS64.TRYWAIT P1, [R2+URZ+0x38800], R13 ;  /* 0x0388000d020075a7 */ /* 0x000e22000802017f */
[----:B------:R-:W-:Y:S04]  /*10400*/  BSSY B1, `(.L_x_6785) ;  /* 0x0000002000017945 */ /* 0x000fe80003800000 */
[----:B0-----:R-:W-:Y:S05]  /*10410*/  @!P1 BRA `(.L_x_6786) ;  /* 0x0000026400c09947 */ /* 0x001fea0003800000 */
.L_x_7091:
[----:B------:R-:W-:Y:S05]  /*10420*/  BSYNC B1 ;  /* 0x0000000000017941 */ /* 0x000fea0003800000 */
.L_x_6785:
[----:B------:R-:W2:Y:S04]  /*10430*/  LDL R0, [R1+0x50] ;  /* 0x0000500001007983 */ /* 0x000ea80000100800 */
[----:B------:R-:W3:Y:S01]  /*10440*/  LDL R14, [R1+0x420] ;  /* 0x00042000010e7983 */ /* 0x000ee20000100800 */
[----:B-----5:R-:W-:Y:S02]  /*10450*/  IMAD.MOV.U32 R12, RZ, RZ, R7 ;  /* 0x000000ffff0c7224 */ /* 0x020fe400078e0007 */
[----:B0-----:R-:W-:-:S03]  /*10460*/  IMAD.MOV.U32 R13, RZ, RZ, R10 ;  /* 0x000000ffff0d7224 */ /* 0x001fc600078e000a */
[----:B------:R-:W-:Y:S01]  /*10470*/  PRMT R65, R12, 0x7610, R65 ;  /* 0x000076100c417816 */ /* 0x000fe20000000041 */
[----:B------:R-:W-:Y:S01]  /*10480*/  IMAD.MOV.U32 R12, RZ, RZ, R5 ;  /* 0x000000ffff0c7224 */ /* 0x000fe200078e0005 */
[----:B------:R-:W-:Y:S01]  /*10490*/  BSSY B1, `(.L_x_6787) ;  /* 0x0000076000017945 */ /* 0x000fe20003800000 */
[----:B------:R-:W-:Y:S01]  /*104a0*/  IMAD.MOV.U32 R3, RZ, RZ, R6 ;  /* 0x000000ffff037224 */ /* 0x000fe200078e0006 */
[----:B------:R-:W-:Y:S01]  /*104b0*/  PRMT R76, R13, 0x7610, R76 ;  /* 0x000076100d4c7816 */ /* 0x000fe2000000004c */
[----:B------:R-:W-:Y:S01]  /*104c0*/  IMAD.MOV.U32 R72, RZ, RZ, R9 ;  /* 0x000000ffff487224 */ /* 0x000fe200078e0009 */
[----:B------:R-:W-:Y:S01]  /*104d0*/  PRMT R77, R12, 0x7610, R77 ;  /* 0x000076100c4d7816 */ /* 0x000fe2000000004d */
[----:B--2---:R-:W-:-:S05]  /*104e0*/  IMAD R0, R0, -0x40, R27 ;  /* 0xffffffc000007824 */ /* 0x004fca00078e021b */
[----:B------:R-:W-:-:S04]  /*104f0*/  VIMNMX R0, R0, 0x40, PT ;  /* 0x0000004000007848 */ /* 0x000fc80003fe0100 */
[-C--:B------:R-:W-:Y:S02]  /*10500*/  ISETP.GE.OR P1, PT, R155, R0.reuse, P0 ;  /* 0x000000009b00720c */ /* 0x080fe40000726670 */
[----:B---3--:R-:W-:Y:S01]  /*10510*/  ISETP.GE.OR P0, PT, R14, R0, P0 ;  /* 0x000000000e00720c */ /* 0x008fe20000706670 */
[----:B------:R-:W-:Y:S02]  /*10520*/  IMAD.MOV.U32 R0, RZ, RZ, R4 ;  /* 0x000000ffff007224 */ /* 0x000fe400078e0004 */
[----:B------:R-:W-:-:S03]  /*10530*/  IMAD.MOV.U32 R14, RZ, RZ, R11 ;  /* 0x000000ffff0e7224 */ /* 0x000fc600078e000b */
[----:B------:R-:W-:Y:S01]  /*10540*/  PRMT R78, R0, 0x7610, R78 ;  /* 0x00007610004e7816 */ /* 0x000fe2000000004e */
[----:B------:R-:W-:Y:S01]  /*10550*/  IMAD.MOV.U32 R0, RZ, RZ, R8 ;  /* 0x000000ffff007224 */ /* 0x000fe200078e0008 */
[----:B------:R-:W-:-:S03]  /*10560*/  PRMT R75, R14, 0x7610, R75 ;  /* 0x000076100e4b7816 */ /* 0x000fc6000000004b */
[----:B------:R-:W-:Y:S05]  /*10570*/  @P1 BRA `(.L_x_6788) ;  /* 0x00000004009c1947 */ /* 0x000fea0003800000 */
[----:B------:R-:W-:Y:S01]  /*10580*/  IMAD.SHL.U32 R12, R158, 0x40, RZ ;  /* 0x000000409e0c7824 */ /* 0x000fe200078e00ff */
[----:B------:R-:W-:Y:S01]  /*10590*/  SHF.R.U64 R83, R54, 0x10, R55 ;  /* 0x0000001036537819 */ /* 0x000fe20000001237 */
[----:B------:R-:W-:Y:S01]  /*105a0*/  IMAD.IADD R13, R16, 0x1, R71 ;  /* 0x00000001100d7824 */ /* 0x000fe200078e0247 */
[----:B------:R-:W-:Y:S01]  /*105b0*/  SHF.R.U64 R82, R68, 0x10, R69 ;  /* 0x0000001044527819 */ /* 0x000fe20000001245 */
[----:B------:R-:W-:Y:S01]  /*105c0*/  IMAD.SHL.U32 R24, R221, 0x200, RZ ;  /* 0x00000200dd187824 */ /* 0x000fe200078e00ff */
[----:B------:R-:W-:Y:S02]  /*105d0*/  LOP3.LUT R14, R12, 0x1c0, RZ, 0xc0, !PT ;  /* 0x000001c00c0e7812 */ /* 0x000fe400078ec0ff */
[----:B------:R-:W-:Y:S02]  /*105e0*/  PRMT R70, R70, 0x5410, R83 ;  /* 0x0000541046467816 */ /* 0x000fe40000000053 */
[----:B------:R-:W-:Y:S02]  /*105f0*/  LOP3.LUT R12, R14, 0x38, R16, 0xf8, !PT ;  /* 0x000000380e0c7812 */ /* 0x000fe400078ef810 */
[----:B------:R-:W-:-:S02]  /*10600*/  SHF.R.U32.HI R25, RZ, 0x3, R14 ;  /* 0x00000003ff197819 */ /* 0x000fc4000001160e */
[----:B------:R-:W-:Y:S02]  /*10610*/  LOP3.LUT R13, R14, 0x38, R13, 0xf8, !PT ;  /* 0x000000380e0d7812 */ /* 0x000fe400078ef80d */
[C-C-:B------:R-:W-:Y:S02]  /*10620*/  LOP3.LUT R73, R24.reuse, R12, R25.reuse, 0xf6, !PT ;  /* 0x0000000c18497212 */ /* 0x140fe400078ef619 */
[----:B------:R-:W-:Y:S02]  /*10630*/  LOP3.LUT R25, R24, R13, R25, 0xf6, !PT ;  /* 0x0000000d18197212 */ /* 0x000fe400078ef619 */
[----:B------:R-:W-:Y:S01]  /*10640*/  PRMT R82, R65, 0x5432, R82 ;  /* 0x0000543241527816 */ /* 0x000fe20000000052 */
[--C-:B------:R-:W-:Y:S01]  /*10650*/  IMAD R73, R73, 0x2, R2.reuse ;  /* 0x0000000249497824 */ /* 0x100fe200078e0202 */
[----:B------:R-:W-:Y:S01]  /*10660*/  SHF.R.U32.HI R79, RZ, 0x10, R55 ;  /* 0x00000010ff4f7819 */ /* 0x000fe20000011637 */
[----:B------:R-:W-:Y:S01]  /*10670*/  IMAD R74, R25, 0x2, R2 ;  /* 0x00000002194a7824 */ /* 0x000fe200078e0202 */
[----:B------:R-:W-:Y:S01]  /*10680*/  SHF.R.U32.HI R84, RZ, 0x10, R69 ;  /* 0x00000010ff547819 */ /* 0x000fe20000011645 */
[----:B------:R-:W-:Y:S01]  /*10690*/  IMAD.U32 R83, R82, 0x10000, RZ ;  /* 0x0001000052537824 */ /* 0x000fe200078e00ff */
[----:B------:R-:W0:Y:S01]  /*106a0*/  LDS.128 R12, [R73+0x20400] ;  /* 0x02040000490c7984 */ /* 0x000e220000000c00 */
[--C-:B------:R-:W-:Y:S01]  /*106b0*/  SHF.R.U32.HI R81, RZ, 0x10, R21.reuse ;  /* 0x00000010ff517819 */ /* 0x100fe20000011615 */
[----:B------:R-:W-:Y:S01]  /*106c0*/  IMAD.U32 R69, R70, 0x10000, RZ ;  /* 0x0001000046457824 */ /* 0x000fe200078e00ff */
[----:B------:R-:W-:Y:S01]  /*106d0*/  SHF.R.U64 R80, R20, 0x10, R21 ;  /* 0x0000001014507819 */ /* 0x000fe20000001215 */
[----:B------:R-:W1:Y:S01]  /*106e0*/  LDS.128 R24, [R74+0x20400] ;  /* 0x020400004a187984 */ /* 0x000e620000000c00 */
[----:B------:R-:W-:-:S02]  /*106f0*/  PRMT R79, R36, 0x5410, R79 ;  /* 0x00005410244f7816 */ /* 0x000fc4000000004f */
[----:B------:R-:W-:Y:S02]  /*10700*/  PRMT R81, R85, 0x5410, R81 ;  /* 0x0000541055517816 */ /* 0x000fe40000000051 */
[----:B------:R-:W-:Y:S02]  /*10710*/  PRMT R84, R76, 0x5432, R84 ;  /* 0x000054324c547816 */ /* 0x000fe40000000054 */
[----:B------:R-:W-:Y:S02]  /*10720*/  LOP3.LUT R85, R82, 0xffff0000, RZ, 0xc0, !PT ;  /* 0xffff000052557812 */ /* 0x000fe400078ec0ff */
[--C-:B------:R-:W-:Y:S02]  /*10730*/  SHF.R.U64 R86, R66, 0x10, R67.reuse ;  /* 0x0000001042567819 */ /* 0x100fe40000001243 */
[----:B------:R-:W-:Y:S02]  /*10740*/  SHF.R.U32.HI R87, RZ, 0x10, R67 ;  /* 0x00000010ff577819 */ /* 0x000fe40000011643 */
[----:B------:R-:W-:-:S02]  /*10750*/  PRMT R80, R75, 0x5432, R80 ;  /* 0x000054324b507816 */ /* 0x000fc40000000050 */
[----:B------:R-:W-:Y:S02]  /*10760*/  PRMT R86, R36, 0x5432, R86 ;  /* 0x0000543224567816 */ /* 0x000fe40000000056 */
[----:B------:R-:W-:Y:S01]  /*10770*/  PRMT R87, R88, 0x5410, R87 ;  /* 0x0000541058577816 */ /* 0x000fe20000000057 */
[C---:B0-----:R-:W-:Y:S01]  /*10780*/  IMAD.U32 R20, R12.reuse, 0x10000, RZ ;  /* 0x000100000c147824 */ /* 0x041fe200078e00ff */
        /* <DEDUP_REMOVED lines=9> */
[----:B------:R-:W-:Y:S01]  /*10820*/  LOP3.LUT R55, R70, 0xffff0000, RZ, 0xc0, !PT ;  /* 0xffff000046377812 */ /* 0x000fe200078ec0ff */
[----:B------:R-:W-:Y:S01]  /*10830*/  FMUL.FTZ R93, R24, R85 ;  /* 0x00000055185d7220 */ /* 0x000fe20000410000 */
[C---:B------:R-:W-:Y:S01]  /*10840*/  FFMA.FTZ R89, R20.reuse, R69, -R89 ;  /* 0x0000004514597223 */ /* 0x040fe20000010859 */
[----:B------:R-:W-:Y:S01]  /*10850*/  FFMA.FTZ R91, R20, R83, R91 ;  /* 0x00000053145b7223 */ /* 0x000fe2000001005b */
[----:B------:R-:W-:-:S02]  /*10860*/  IMAD.U32 R69, R84, 0x10000, RZ ;  /* 0x0001000054457824 */ /* 0x000fc400078e00ff */
[-C--:B------:R-:W-:Y:S01]  /*10870*/  FMUL.FTZ R83, R24, R55.reuse ;  /* 0x0000003718537220 */ /* 0x080fe20000410000 */
[C---:B------:R-:W-:Y:S02]  /*10880*/  IMAD.U32 R20, R79.reuse, 0x10000, RZ ;  /* 0x000100004f147824 */ /* 0x040fe400078e00ff */
[----:B------:R-:W-:Y:S01]  /*10890*/  FFMA.FTZ R70, R12, R55, -R93 ;  /* 0x000000370c467223 */ /* 0x000fe2000001085d */
[----:B------:R-:W-:Y:S01]  /*108a0*/  FMUL.FTZ R24, R66, R69 ;  /* 0x0000004542187220 */ /* 0x000fe20000410000 */
[----:B------:R-:W-:Y:S01]  /*108b0*/  LOP3.LUT R84, R84, 0xffff0000, RZ, 0xc0, !PT ;  /* 0xffff000054547812 */ /* 0x000fe200078ec0ff */
[-C--:B------:R-:W-:Y:S01]  /*108c0*/  FMUL.FTZ R82, R66, R20.reuse ;  /* 0x0000001442527220 */ /* 0x080fe20000410000 */
[----:B------:R-:W-:Y:S01]  /*108d0*/  FFMA.FTZ R66, R12, R85, R83 ;  /* 0x000000550c427223 */ /* 0x000fe20000010053 */
[----:B------:R-:W-:Y:S01]  /*108e0*/  LOP3.LUT R12, R79, 0xffff0000, RZ, 0xc0, !PT ;  /* 0xffff00004f0c7812 */ /* 0x000fe200078ec0ff */
[----:B------:R-:W-:Y:S01]  /*108f0*/  FFMA.FTZ R55, R21, R20, -R24 ;  /* 0x0000001415377223 */ /* 0x000fe20000010818 */
[----:B------:R-:W-:-:S02]  /*10900*/  IMAD.U32 R67, R26, 0x10000, RZ ;  /* 0x000100001a437824 */ /* 0x000fc400078e00ff */
[C---:B------:R-:W-:Y:S01]  /*10910*/  FMUL.FTZ R88, R25.reuse, R84 ;  /* 0x0000005419587220 */ /* 0x040fe20000410000 */
[----:B------:R-:W-:Y:S02]  /*10920*/  IMAD.U32 R20, R80, 0x10000, RZ ;  /* 0x0001000050147824 */ /* 0x000fe400078e00ff */
[----:B------:R-:W-:Y:S01]  /*10930*/  FMUL.FTZ R90, R25, R12 ;  /* 0x0000000c195a7220 */ /* 0x000fe20000410000 */
[----:B------:R-:W-:Y:S02]  /*10940*/  IMAD.U32 R24, R86, 0x10000, RZ ;  /* 0x0001000056187824 */ /* 0x000fe400078e00ff */
[----:B------:R-:W-:Y:S01]  /*10950*/  FFMA.FTZ R82, R21, R69, R82 ;  /* 0x0000004515527223 */ /* 0x000fe20000010052 */
[----:B------:R-:W-:Y:S02]  /*10960*/  IMAD.U32 R68, R27, 0x10000, RZ ;  /* 0x000100001b447824 */ /* 0x000fe400078e00ff */
[----:B------:R-:W-:Y:S01]  /*10970*/  FMUL.FTZ R79, R67, R20 ;  /* 0x00000014434f7220 */ /* 0x000fe20000410000 */
[----:B------:R-:W-:-:S02]  /*10980*/  IMAD.U32 R25, R87, 0x10000, RZ ;  /* 0x0001000057197824 */ /* 0x000fc400078e00ff */
[----:B------:R-:W-:Y:S01]  /*10990*/  FMUL.FTZ R69, R67, R24 ;  /* 0x0000001843457220 */ /* 0x000fe20000410000 */
[----:B------:R-:W-:Y:S01]  /*109a0*/  FFMA.FTZ R88, R13, R12, -R88 ;  /* 0x0000000c0d587223 */ /* 0x000fe20000010858 */
[----:B------:R-:W-:Y:S02]  /*109b0*/  IMAD.U32 R21, R81, 0x10000, RZ ;  /* 0x0001000051157824 */ /* 0x000fe400078e00ff */
[----:B------:R-:W-:Y:S01]  /*109c0*/  FFMA.FTZ R67, R13, R84, R90 ;  /* 0x000000540d437223 */ /* 0x000fe2000001005a */
[----:B------:R-:W-:Y:S02]  /*109d0*/  IMAD.U32 R54, R15, 0x10000, RZ ;  /* 0x000100000f367824 */ /* 0x000fe400078e00ff */
[----:B------:R-:W-:Y:S01]  /*109e0*/  FMUL.FTZ R13, R68, R25 ;  /* 0x00000019440d7220 */ /* 0x000fe20000410000 */
[----:B------:R-:W-:Y:S02]  /*109f0*/  IMAD.U32 R36, R14, 0x10000, RZ ;  /* 0x000100000e247824 */ /* 0x000fe400078e00ff */
[-C--:B------:R-:W-:Y:S01]  /*10a00*/  FMUL.FTZ R83, R68, R21.reuse ;  /* 0x0000001544537220 */ /* 0x080fe20000410000 */
[----:B------:R-:W-:Y:S01]  /*10a10*/  LOP3.LUT R26, R26, 0xffff0000, RZ, 0xc0, !PT ;  /* 0xffff00001a1a7812 */ /* 0x000fe200078ec0ff */
[----:B------:R-:W-:Y:S01]  /*10a20*/  FFMA.FTZ R68, R54, R21, -R13 ;  /* 0x0000001536447223 */ /* 0x000fe2000001080d */
[----:B------:R-:W-:Y:S01]  /*10a30*/  FFMA.FTZ R69, R36, R20, -R69 ;  /* 0x0000001424457223 */ /* 0x000fe20000010845 */
[----:B------:R-:W-:Y:S01]  /*10a40*/  LOP3.LUT R13, R80, 0xffff0000, RZ, 0xc0, !PT ;  /* 0xffff0000500d7812 */ /* 0x000fe200078ec0ff */
[----:B------:R-:W-:Y:S01]  /*10a50*/  FFMA.FTZ R79, R36, R24, R79 ;  /* 0x00000018244f7223 */ /* 0x000fe2000001004f */
[----:B------:R-:W-:Y:S01]  /*10a60*/  LOP3.LUT R27, R27, 0xffff0000, RZ, 0xc0, !PT ;  /* 0xffff00001b1b7812 */ /* 0x000fe200078ec0ff */
[----:B------:R-:W-:Y:S01]  /*10a70*/  FFMA.FTZ R83, R54, R25, R83 ;  /* 0x0000001936537223 */ /* 0x000fe20000010053 */
[----:B------:R-:W-:Y:S01]  /*10a80*/  LOP3.LUT R21, R86, 0xffff0000, RZ, 0xc0, !PT ;  /* 0xffff000056157812 */ /* 0x000fe200078ec0ff */
[----:B------:R-:W-:Y:S01]  /*10a90*/  FMUL.FTZ R24, R26, R13 ;  /* 0x0000000d1a187220 */ /* 0x000fe20000410000 */
[----:B------:R-:W-:-:S02]  /*10aa0*/  LOP3.LUT R20, R87, 0xffff0000, RZ, 0xc0, !PT ;  /* 0xffff000057147812 */ /* 0x000fc400078ec0ff */
[----:B------:R-:W-:Y:S01]  /*10ab0*/  LOP3.LUT R12, R81, 0xffff0000, RZ, 0xc0, !PT ;  /* 0xffff0000510c7812 */ /* 0x000fe200078ec0ff */
[-C--:B------:R-:W-:Y:S01]  /*10ac0*/  FMUL.FTZ R25, R26, R21.reuse ;  /* 0x000000151a197220 */ /* 0x080fe20000410000 */
[----:B------:R-:W-:Y:S01]  /*10ad0*/  LOP3.LUT R14, R14, 0xffff0000, RZ, 0xc0, !PT ;  /* 0xffff00000e0e7812 */ /* 0x000fe200078ec0ff */
[----:B------:R-:W-:Y:S01]  /*10ae0*/  FMUL.FTZ R54, R27, R20 ;  /* 0x000000141b367220 */ /* 0x000fe20000410000 */
[----:B------:R-:W-:Y:S01]  /*10af0*/  LOP3.LUT R15, R15, 0xffff0000, RZ, 0xc0, !PT ;  /* 0xffff00000f0f7812 */ /* 0x000fe200078ec0ff */
[-C--:B------:R-:W-:Y:S02]  /*10b00*/  FMUL.FTZ R27, R27, R12.reuse ;  /* 0x0000000c1b1b7220 */ /* 0x080fe40000410000 */
        /* <DEDUP_REMOVED lines=14> */
.L_x_6788:
[----:B------:R-:W-:Y:S05]  /*10bf0*/  BSYNC B1 ;  /* 0x0000000000017941 */ /* 0x000fea0003800000 */
.L_x_6787:
[----:B------:R-:W-:Y:S02]  /*10c00*/  PRMT R3, R3, 0x5410, R0 ;  /* 0x0000541003037816 */ /* 0x000fe40000000000 */
[----:B------:R-:W-:Y:S01]  /*10c10*/  PRMT R55, R55, 0x5410, R72 ;  /* 0x0000541037377816 */ /* 0x000fe20000000048 */
[----:B------:R-:W-:Y:S06]  /*10c20*/  @P0 BRA `(.L_x_6779) ;  /* 0x0000000400940947 */ /* 0x000fec0003800000 */
[----:B0-----:R-:W2:Y:S04]  /*10c30*/  LDL R14, [R1+0x42c] ;  /* 0x00042c00010e7983 */ /* 0x001ea80000100800 */
[----:B------:R-:W3:Y:S04]  /*10c40*/  LDL R13, [R1+0x438] ;  /* 0x00043800010d7983 */ /* 0x000ee80000100800 */
[----:B------:R-:W4:Y:S04]  /*10c50*/  LDL R12, [R1+0x43c] ;  /* 0x00043c00010c7983 */ /* 0x000f280000100800 */
[----:B------:R-:W5:Y:S01]  /*10c60*/  LDL R66, [R1+0x428] ;  /* 0x0004280001427983 */ /* 0x000f620000100800 */
[----:B------:R-:W-:Y:S01]  /*10c70*/  IMAD.IADD R0, R16, 0x1, R71 ;  /* 0x0000000110007824 */ /* 0x000fe200078e0247 */
[----:B------:R-:W-:-:S02]  /*10c80*/  SHF.R.U64 R36, R8, 0x10, R9 ;  /* 0x0000001008247819 */ /* 0x000fc40000001209 */
[----:B------:R-:W-:Y:S02]  /*10c90*/  SHF.R.U64 R20, R6, 0x10, R7 ;  /* 0x0000001006147819 */ /* 0x000fe40000001207 */
[C---:B------:R-:W-:Y:S02]  /*10ca0*/  PRMT R36, R3.reuse, 0x5432, R36 ;  /* 0x0000543203247816 */ /* 0x040fe40000000024 */
[----:B------:R-:W-:Y:S02]  /*10cb0*/  SHF.R.U32.HI R54, RZ, 0x10, R9 ;  /* 0x00000010ff367819 */ /* 0x000fe40000011609 */
[----:B------:R-:W-:Y:S02]  /*10cc0*/  SHF.R.U32.HI R6, RZ, 0x10, R7 ;  /* 0x00000010ff067819 */ /* 0x000fe40000011607 */
[----:B------:R-:W-:Y:S02]  /*10cd0*/  PRMT R20, R3, 0x5410, R20 ;  /* 0x0000541003147816 */ /* 0x000fe40000000014 */
[----:B------:R-:W-:-:S02]  /*10ce0*/  PRMT R54, R55, 0x5432, R54 ;  /* 0x0000543237367816 */ /* 0x000fc40000000036 */
[----:B------:R-:W-:Y:S02]  /*10cf0*/  PRMT R65, R65, 0x5410, R6 ;  /* 0x0000541041417816 */ /* 0x000fe40000000006 */
[----:B--2---:R-:W-:-:S04]  /*10d00*/  LOP3.LUT R0, R14, 0x38, R0, 0xf8, !PT ;  /* 0x000000380e007812 */ /* 0x004fc800078ef800 */
[----:B---3--:R-:W-:-:S05]  /*10d10*/  LOP3.LUT R0, R0, R13, RZ, 0x3c, !PT ;  /* 0x0000000d00007212 */ /* 0x008fca00078e3cff */
[----:B----4-:R-:W-:Y:S02]  /*10d20*/  IMAD.IADD R21, R12, 0x1, R0 ;  /* 0x000000010c157824 */ /* 0x010fe400078e0200 */
[----:B-----5:R-:W0:Y:S02]  /*10d30*/  LDS.128 R12, [R66+0x20400] ;  /* 0x02040000420c7984 */ /* 0x020e240000000c00 */
[----:B------:R-:W-:Y:S01]  /*10d40*/  IMAD R2, R21, 0x2, R2 ;  /* 0x0000000215027824 */ /* 0x000fe200078e0202 */
[--C-:B------:R-:W-:Y:S02]  /*10d50*/  SHF.R.U64 R21, R4, 0x10, R5.reuse ;  /* 0x0000001004157819 */ /* 0x100fe40000001205 */
[----:B------:R-:W-:Y:S02]  /*10d60*/  SHF.R.U32.HI R4, RZ, 0x10, R5 ;  /* 0x00000010ff047819 */ /* 0x000fe40000011605 */
[----:B------:R-:W1:Y:S01]  /*10d70*/  LDS.128 R24, [R2+0x20400] ;  /* 0x0204000002187984 */ /* 0x000e620000000c00 */
[----:B------:R-:W-:-:S02]  /*10d80*/  SHF.R.U64 R5, R10, 0x10, R11 ;  /* 0x000000100a057819 */ /* 0x000fc4000000120b */
[----:B------:R-:W-:Y:S02]  /*10d90*/  SHF.R.U32.HI R10, RZ, 0x10, R11 ;  /* 0x00000010ff0a7819 */ /* 0x000fe4000001160b */
[----:B------:R-:W-:Y:S02]  /*10da0*/  PRMT R78, R78, 0x5410, R21 ;  /* 0x000054104e4e7816 */ /* 0x000fe40000000015 */
[----:B------:R-:W-:Y:S02]  /*10db0*/  PRMT R75, R75, 0x5410, R10 ;  /* 0x000054104b4b7816 */ /* 0x000fe4000000000a */
[----:B------:R-:W-:Y:S01]  /*10dc0*/  PRMT R77, R77, 0x5410, R4 ;  /* 0x000054104d4d7816 */ /* 0x000fe20000000004 */
[----:B------:R-:W-:Y:S01]  /*10dd0*/  IMAD.U32 R21, R78, 0x10000, RZ ;  /* 0x000100004e157824 */ /* 0x000fe200078e00ff */
[----:B------:R-:W-:Y:S02]  /*10de0*/  PRMT R76, R76, 0x5410, R5 ;  /* 0x000054104c4c7816 */ /* 0x000fe40000000005 */
[----:B------:R-:W-:Y:S01]  /*10df0*/  LOP3.LUT R78, R78, 0xffff0000, RZ, 0xc0, !PT ;  /* 0xffff00004e4e7812 */ /* 0x000fe200078ec0ff */
[C---:B0-----:R-:W-:Y:S01]  /*10e00*/  IMAD.U32 R0, R12.reuse, 0x10000, RZ ;  /* 0x000100000c007824 */ /* 0x041fe200078e00ff */
        /* <DEDUP_REMOVED lines=10> */
[C---:B------:R-:W-:Y:S01]  /*10eb0*/  LOP3.LUT R14, R15.reuse, 0xffff0000, RZ, 0xc0, !PT ;  /* 0xffff00000f0e7812 */ /* 0x040fe200078ec0ff */
[----:B------:R-:W-:Y:S01]  /*10ec0*/  IMAD.U32 R7, R15, 0x10000, RZ ;  /* 0x000100000f077824 */ /* 0x000fe200078e00ff */
[C---:B------:R-:W-:Y:S01]  /*10ed0*/  LOP3.LUT R13, R26.reuse, 0xffff0000, RZ, 0xc0, !PT ;  /* 0xffff00001a0d7812 */ /* 0x040fe200078ec0ff */
[----:B------:R-:W-:-:S02]  /*10ee0*/  IMAD.U32 R11, R26, 0x10000, RZ ;  /* 0x000100001a0b7824 */ /* 0x000fc400078e00ff */
[----:B------:R-:W-:Y:S01]  /*10ef0*/  FMUL.FTZ R55, R8, R25 ;  /* 0x0000001908377220 */ /* 0x000fe20000410000 */
[C---:B------:R-:W-:Y:S01]  /*10f00*/  IMAD.U32 R15, R27.reuse, 0x10000, RZ ;  /* 0x000100001b0f7824 */ /* 0x040fe200078e00ff */
[----:B------:R-:W-:Y:S01]  /*10f10*/  LOP3.LUT R26, R27, 0xffff0000, RZ, 0xc0, !PT ;  /* 0xffff00001b1a7812 */ /* 0x000fe200078ec0ff */
[----:B------:R-:W-:Y:S02]  /*10f20*/  IMAD.U32 R27, R54, 0x10000, RZ ;  /* 0x00010000361b7824 */ /* 0x000fe400078e00ff */
[-C--:B------:R-:W-:Y:S01]  /*10f30*/  FMUL.FTZ R67, R8, R21.reuse ;  /* 0x0000001508437220 */ /* 0x080fe20000410000 */
[----:B------:R-:W-:Y:S01]  /*10f40*/  FFMA.FTZ R55, R0, R21, -R55 ;  /* 0x0000001500377223 */ /* 0x000fe20000010837 */
[----:B------:R-:W-:Y:S02]  /*10f50*/  IMAD.U32 R21, R77, 0x10000, RZ ;  /* 0x000100004d157824 */ /* 0x000fe400078e00ff */
[----:B------:R-:W-:Y:S01]  /*10f60*/  FMUL.FTZ R69, R10, R27 ;  /* 0x0000001b0a457220 */ /* 0x000fe20000410000 */
[----:B------:R-:W-:Y:S01]  /*10f70*/  FFMA.FTZ R67, R0, R25, R67 ;  /* 0x0000001900437223 */ /* 0x000fe20000010043 */
[----:B------:R-:W-:-:S02]  /*10f80*/  IMAD.U32 R8, R75, 0x10000, RZ ;  /* 0x000100004b087824 */ /* 0x000fc400078e00ff */
[-C--:B------:R-:W-:Y:S01]  /*10f90*/  FMUL.FTZ R25, R10, R21.reuse ;  /* 0x000000150a197220 */ /* 0x080fe20000410000 */
[----:B------:R-:W-:Y:S02]  /*10fa0*/  IMAD.U32 R0, R65, 0x10000, RZ ;  /* 0x0001000041007824 */ /* 0x000fe400078e00ff */
[----:B------:R-:W-:Y:S01]  /*10fb0*/  FFMA.FTZ R69, R4, R21, -R69 ;  /* 0x0000001504457223 */ /* 0x000fe20000010845 */
[C---:B------:R-:W-:Y:S01]  /*10fc0*/  FMUL.FTZ R10, R15.reuse, R8 ;  /* 0x000000080f0a7220 */ /* 0x040fe20000410000 */
[----:B------:R-:W-:Y:S01]  /*10fd0*/  LOP3.LUT R36, R36, 0xffff0000, RZ, 0xc0, !PT ;  /* 0xffff000024247812 */ /* 0x000fe200078ec0ff */
[-C--:B------:R-:W-:Y:S01]  /*10fe0*/  FMUL.FTZ R21, R15, R0.reuse ;  /* 0x000000000f157220 */ /* 0x080fe20000410000 */
[----:B------:R-:W-:Y:S01]  /*10ff0*/  LOP3.LUT R77, R77, 0xffff0000, RZ, 0xc0, !PT ;  /* 0xffff00004d4d7812 */ /* 0x000fe200078ec0ff */
[C---:B------:R-:W-:Y:S01]  /*11000*/  FFMA.FTZ R15, R7.reuse, R0, -R10 ;  /* 0x00000000070f7223 */ /* 0x040fe2000001080a */
[----:B------:R-:W-:Y:S01]  /*11010*/  FFMA.FTZ R25, R4, R27, R25 ;  /* 0x0000001b04197223 */ /* 0x000fe20000010019 */
[----:B------:R-:W-:Y:S01]  /*11020*/  FFMA.FTZ R21, R7, R8, R21 ;  /* 0x0000000807157223 */ /* 0x000fe20000010015 */
[----:B------:R-:W-:Y:S01]  /*11030*/  LOP3.LUT R7, R54, 0xffff0000, RZ, 0xc0, !PT ;  /* 0xffff000036077812 */ /* 0x000fe200078ec0ff */
[C---:B------:R-:W-:Y:S01]  /*11040*/  FMUL.FTZ R0, R9.reuse, R36 ;  /* 0x0000002409007220 */ /* 0x040fe20000410000 */
[-C--:B------:R-:W-:Y:S01]  /*11050*/  FMUL.FTZ R8, R9, R78.reuse ;  /* 0x0000004e09087220 */ /* 0x080fe20000410000 */
[C---:B------:R-:W-:Y:S01]  /*11060*/  IMAD.U32 R4, R76.reuse, 0x10000, RZ ;  /* 0x000100004c047824 */ /* 0x040fe200078e00ff */
[----:B------:R-:W-:Y:S01]  /*11070*/  LOP3.LUT R76, R76, 0xffff0000, RZ, 0xc0, !PT ;  /* 0xffff00004c4c7812 */ /* 0x000fe200078ec0ff */
[C---:B------:R-:W-:Y:S01]  /*11080*/  FMUL.FTZ R9, R24.reuse, R7 ;  /* 0x0000000718097220 */ /* 0x040fe20000410000 */
[----:B------:R-:W-:Y:S01]  /*11090*/  FFMA.FTZ R78, R3, R78, -R0 ;  /* 0x0000004e034e7223 */ /* 0x000fe20000010800 */
[----:B------:R-:W-:Y:S01]  /*110a0*/  FMUL.FTZ R24, R24, R77 ;  /* 0x0000004d18187220 */ /* 0x000fe20000410000 */
[----:B------:R-:W-:-:S02]  /*110b0*/  IMAD.U32 R0, R20, 0x10000, RZ ;  /* 0x0001000014007824 */ /* 0x000fc400078e00ff */
[----:B------:R-:W-:Y:S01]  /*110c0*/  FFMA.FTZ R8, R3, R36, R8 ;  /* 0x0000002403087223 */ /* 0x000fe20000010008 */
[C---:B------:R-:W-:Y:S01]  /*110d0*/  FFMA.FTZ R10, R12.reuse, R77, -R9 ;  /* 0x0000004d0c0a7223 */ /* 0x040fe20000010809 */
[----:B------:R-:W-:Y:S01]  /*110e0*/  FFMA.FTZ R24, R12, R7, R24 ;  /* 0x000000070c187223 */ /* 0x000fe20000010018 */
[C---:B------:R-:W-:Y:S01]  /*110f0*/  FMUL.FTZ R36, R11.reuse, R4 ;  /* 0x000000040b247220 */ /* 0x040fe20000410000 */
[----:B------:R-:W-:Y:S01]  /*11100*/  FMUL.FTZ R12, R11, R0 ;  /* 0x000000000b0c7220 */ /* 0x000fe20000410000 */
[----:B------:R-:W-:Y:S01]  /*11110*/  LOP3.LUT R75, R75, 0xffff0000, RZ, 0xc0, !PT ;  /* 0xffff00004b4b7812 */ /* 0x000fe200078ec0ff */
[----:B------:R-:W-:Y:S01]  /*11120*/  FMUL.FTZ R3, R13, R76 ;  /* 0x0000004c0d037220 */ /* 0x000fe20000410000 */
[----:B------:R-:W-:Y:S01]  /*11130*/  LOP3.LUT R20, R20, 0xffff0000, RZ, 0xc0, !PT ;  /* 0xffff000014147812 */ /* 0x000fe200078ec0ff */
[----:B------:R-:W-:Y:S01]  /*11140*/  FFMA.FTZ R36, R5, R0, -R36 ;  /* 0x0000000005247223 */ /* 0x000fe20000010824 */
[----:B------:R-:W-:Y:S01]  /*11150*/  LOP3.LUT R65, R65, 0xffff0000, RZ, 0xc0, !PT ;  /* 0xffff000041417812 */ /* 0x000fe200078ec0ff */
[----:B------:R-:W-:Y:S01]  /*11160*/  FFMA.FTZ R12, R5, R4, R12 ;  /* 0x00000004050c7223 */ /* 0x000fe2000001000c */
[----:B------:R-:W-:Y:S01]  /*11170*/  FMUL.FTZ R5, R26, R75 ;  /* 0x0000004b1a057220 */ /* 0x000fe20000410000 */
[-C--:B------:R-:W-:Y:S01]  /*11180*/  FMUL.FTZ R13, R13, R20.reuse ;  /* 0x000000140d0d7220 */ /* 0x080fe20000410000 */
[----:B------:R-:W-:Y:S01]  /*11190*/  FFMA.FTZ R3, R6, R20, -R3 ;  /* 0x0000001406037223 */ /* 0x000fe20000010803 */
[-C--:B------:R-:W-:Y:S01]  /*111a0*/  FMUL.FTZ R26, R26, R65.reuse ;  /* 0x000000411a1a7220 */ /* 0x080fe20000410000 */
[----:B------:R-:W-:Y:S01]  /*111b0*/  FFMA.FTZ R0, R14, R65, -R5 ;  /* 0x000000410e007223 */ /* 0x000fe20000010805 */
        /* <DEDUP_REMOVED lines=12> */
.L_x_6779:
[----:B------:R-:W-:Y:S05]  /*11280*/  BSYNC B0 ;  /* 0x0000000000007941 */ /* 0x000fea0003800000 */
.L_x_6765:
[----:B------:R-:W-:Y:S01]  /*11290*/  @!PT LDS RZ, [RZ] ;  /* 0x00000000fffff984 */ /* 0x000fe20000000800 */
[----:B------:R-:W-:Y:S01]  /*112a0*/  @!PT LDS RZ, [RZ] ;  /* 0x00000000fffff984 */ /* 0x000fe20000000800 */
[----:B------:R-:W-:Y:S01]  /*112b0*/  @!PT LDS RZ, [RZ] ;  /* 0x00000000fffff984 */ /* 0x000fe20000000800 */
[----:B------:R-:W-:Y:S01]  /*112c0*/  @!PT LDS RZ, [RZ] ;  /* 0x00000000fffff984 */ /* 0x000fe20000000800 */
[----:B------:R3:W-:Y:S06]  /*112d0*/  MEMBAR.ALL.CTA ;  /* 0x0000000000007992 */ /* 0x0007ec0000008000 */
[----:B---3--:R-:W3:Y:S01]  /*112e0*/  FENCE.VIEW.ASYNC.S ;  /* 0x00000000000073c6 */ /* 0x008ee20000000000 */
[----:B------:R-:W-:Y:S05]  /*112f0*/  WARPSYNC.ALL ;  /* 0x0000000000007948 */ /* 0x000fea0003800000 */
[----:B---3--:R-:W-:Y:S06]  /*11300*/  BAR.SYNC.DEFER_BLOCKING 0xd, 0x80 ;  /* 0x0342000000007b1d */ /* 0x008fec0000010000 */
.L_x_6762:
[----:B012---:R-:W-:Y:S01]  /*11310*/  IMAD.U32 R6, RZ, RZ, UR44 ;  /* 0x0000002cff067e24 */ /* 0x007fe2000f8e00ff */
[----:B------:R-:W-:Y:S01]  /*11320*/  UIADD3 UR4, UP0, UR38, 0x1d8, URZ ;  /* 0x000001d826047890 */ /* 0x000fe2000ff1e03f */
[----:B------:R-:W-:Y:S01]  /*11330*/  IMAD.U32 R7, RZ, RZ, UR45 ;  /* 0x0000002dff077e24 */ /* 0x000fe2000f8e00ff */
[----:B------:R-:W-:Y:S01]  /*11340*/  STL.64 [R1+0x1c0], R28 ;  /* 0x0001c01c01007387 */ /* 0x000fe20000100a00 */
[----:B------:R-:W-:Y:S01]  /*11350*/  IMAD.MOV.U32 R4, RZ, RZ, R53 ;  /* 0x000000ffff047224 */ /* 0x000fe200078e0035 */
[----:B------:R-:W-:Y:S01]  /*11360*/  UIADD3.X UR5, URZ, UR37, URZ, UP0, !UPT ;  /* 0x000000253f057290 */ /* 0x000fe200087fe43f */
[----:B------:R-:W-:Y:S02]  /*11370*/  IMAD.MOV.U32 R5, RZ, RZ, R52 ;  /* 0x000000ffff057224 */ /* 0x000fe400078e0034 */
[----:B------:R-:W-:Y:S02]  /*11380*/  IMAD.MOV.U32 R8, RZ, RZ, R60 ;  /* 0x000000ffff087224 */ /* 0x000fe400078e003c */
[----:B------:R-:W-:Y:S01]  /*11390*/  IMAD.MOV.U32 R9, RZ, RZ, R59 ;  /* 0x000000ffff097224 */ /* 0x000fe200078e003b */
[----:B------:R0:W-:Y:S01]  /*113a0*/  STL.128 [R1+0x150], R4 ;  /* 0x0001500401007387 */ /* 0x0001e20000100c00 */
[----:B------:R-:W-:-:S02]  /*113b0*/  IMAD.MOV.U32 R10, RZ, RZ, R63 ;  /* 0x000000ffff0a7224 */ /* 0x000fc400078e003f */
[----:B------:R-:W-:Y:S02]  /*113c0*/  IMAD.MOV.U32 R11, RZ, RZ, R64 ;  /* 0x000000ffff0b7224 */ /* 0x000fe400078e0040 */
[----:B------:R-:W-:Y:S02]  /*113d0*/  IMAD.U32 R0, RZ, RZ, UR38 ;  /* 0x00000026ff007e24 */ /* 0x000fe4000f8e00ff */
[----:B------:R-:W-:Y:S01]  /*113e0*/  IMAD.U32 R3, RZ, RZ, UR37 ;  /* 0x00000025ff037e24 */ /* 0x000fe2000f8e00ff */
[----:B------:R1:W-:Y:S01]  /*113f0*/  STL.128 [R1+0x130], R8 ;  /* 0x0001300801007387 */ /* 0x0003e20000100c00 */
[----:B------:R-:W-:Y:S02]  /*11400*/  IMAD.U32 R2, RZ, RZ, UR36 ;  /* 0x00000024ff027e24 */ /* 0x000fe4000f8e00ff */
[----:B0-----:R-:W-:Y:S02]  /*11410*/  IMAD.MOV.U32 R4, RZ, RZ, R47 ;  /* 0x000000ffff047224 */ /* 0x001fe400078e002f */
[----:B------:R-:W-:-:S02]  /*11420*/  IMAD.MOV.U32 R5, RZ, RZ, R62 ;  /* 0x000000ffff057224 */ /* 0x000fc400078e003e */
[----:B------:R-:W-:Y:S02]  /*11430*/  IMAD.MOV.U32 R6, RZ, RZ, R37 ;  /* 0x000000ffff067224 */ /* 0x000fe400078e0025 */
[----:B------:R-:W-:Y:S02]  /*11440*/  IMAD.MOV.U32 R7, RZ, RZ, R38 ;  /* 0x000000ffff077224 */ /* 0x000fe400078e0026 */
[----:B-1----:R-:W-:Y:S02]  /*11450*/  IMAD.MOV.U32 R8, RZ, RZ, R51 ;  /* 0x000000ffff087224 */ /* 0x002fe400078e0033 */
[----:B------:R-:W-:Y:S01]  /*11460*/  IMAD.MOV.U32 R9, RZ, RZ, R50 ;  /* 0x000000ffff097224 */ /* 0x000fe200078e0032 */
[----:B------:R0:W-:Y:S01]  /*11470*/  STL.128 [R1+0x190], R4 ;  /* 0x0001900401007387 */ /* 0x0001e20000100c00 */
[----:B------:R-:W-:Y:S02]  /*11480*/  IMAD.MOV.U32 R10, RZ, RZ, R48 ;  /* 0x000000ffff0a7224 */ /* 0x000fe400078e0030 */
[----:B------:R-:W-:-:S05]  /*11490*/  IMAD.MOV.U32 R11, RZ, RZ, R49 ;  /* 0x000000ffff0b7224 */ /* 0x000fca00078e0031 */
[----:B------:R1:W-:Y:S01]  /*114a0*/  STL.128 [R1+0x170], R8 ;  /* 0x0001700801007387 */ /* 0x0003e20000100c00 */
[----:B0-----:R-:W-:Y:S02]  /*114b0*/  IMAD.MOV.U32 R4, RZ, RZ, R45 ;  /* 0x000000ffff047224 */ /* 0x001fe400078e002d */
[----:B------:R-:W-:Y:S02]  /*114c0*/  IMAD.MOV.U32 R5, RZ, RZ, R61 ;  /* 0x000000ffff057224 */ /* 0x000fe400078e003d */
[----:B------:R-:W-:Y:S02]  /*114d0*/  IMAD.MOV.U32 R6, RZ, RZ, R40 ;  /* 0x000000ffff067224 */ /* 0x000fe400078e0028 */
[----:B------:R-:W-:Y:S02]  /*114e0*/  IMAD.MOV.U32 R7, RZ, RZ, R58 ;  /* 0x000000ffff077224 */ /* 0x000fe400078e003a */
[----:B-1----:R-:W-:Y:S02]  /*114f0*/  IMAD.U32 R9, RZ, RZ, UR43 ;  /* 0x0000002bff097e24 */ /* 0x002fe4000f8e00ff */
[----:B------:R-:W-:Y:S01]  /*11500*/  IMAD.U32 R8, RZ, RZ, UR4 ;  /* 0x00000004ff087e24 */ /* 0x000fe2000f8e00ff */
[----:B------:R0:W-:Y:S02]  /*11510*/  STL.128 [R1+0x1a0], R4 ;  /* 0x0001a00401007387 */ /* 0x0001e40000100c00 */
[----:B0-----:R-:W-:-:S02]  /*11520*/  IMAD.MOV.U32 R4, RZ, RZ, R32 ;  /* 0x000000ffff047224 */ /* 0x001fc400078e0020 */
[----:B------:R-:W-:Y:S02]  /*11530*/  IMAD.MOV.U32 R5, RZ, RZ, R31 ;  /* 0x000000ffff057224 */ /* 0x000fe400078e001f */
[----:B------:R-:W-:Y:S02]  /*11540*/  IMAD.MOV.U32 R6, RZ, RZ, R44 ;  /* 0x000000ffff067224 */ /* 0x000fe400078e002c */
[----:B------:R-:W-:-:S05]  /*11550*/  IMAD.MOV.U32 R7, RZ, RZ, R43 ;  /* 0x000000ffff077224 */ /* 0x000fca00078e002b */
[----:B------:R0:W-:Y:S02]  /*11560*/  STL.128 [R1+0x1b0], R4 ;  /* 0x0001b00401007387 */ /* 0x0001e40000100c00 */
[----:B0-----:R-:W-:Y:S02]  /*11570*/  IMAD.MOV.U32 R6, RZ, RZ, R42 ;  /* 0x000000ffff067224 */ /* 0x001fe400078e002a */
[----:B------:R-:W-:Y:S02]  /*11580*/  IMAD.MOV.U32 R7, RZ, RZ, R41 ;  /* 0x000000ffff077224 */ /* 0x000fe400078e0029 */
[----:B------:R-:W-:Y:S02]  /*11590*/  IMAD.MOV.U32 R4, RZ, RZ, R0 ;  /* 0x000000ffff047224 */ /* 0x000fe400078e0000 */
[----:B------:R-:W-:Y:S02]  /*115a0*/  IMAD.MOV.U32 R5, RZ, RZ, R3 ;  /* 0x000000ffff057224 */ /* 0x000fe400078e0003 */
[----:B------:R-:W-:-:S02]  /*115b0*/  IMAD.U32 R0, RZ, RZ, UR39 ;  /* 0x00000027ff007e24 */ /* 0x000fc4000f8e00ff */
[----:B------:R-:W-:Y:S01]  /*115c0*/  IMAD.U32 R3, RZ, RZ, UR40 ;  /* 0x00000028ff037e24 */ /* 0x000fe2000f8e00ff */
[----:B------:R0:W-:Y:S04]  /*115d0*/  STL.128 [R1+0x140], R4 ;  /* 0x0001400401007387 */ /* 0x0001e80000100c00 */
[----:B------:R-:W-:Y:S01]  /*115e0*/  STL.64 [R1+0x128], R2 ;  /* 0x0001280201007387 */ /* 0x000fe20000100a00 */
[----:B0-----:R-:W-:Y:S02]  /*115f0*/  IMAD.MOV.U32 R6, RZ, RZ, R30 ;  /* 0x000000ffff067224 */ /* 0x001fe400078e001e */
[----:B------:R-:W-:Y:S02]  /*11600*/  IMAD.MOV.U32 R7, RZ, RZ, R33 ;  /* 0x000000ffff077224 */ /* 0x000fe400078e0021 */
[----:B------:R-:W-:-:S02]  /*11610*/  IMAD.MOV.U32 R4, RZ, RZ, R0 ;  /* 0x000000ffff047224 */ /* 0x000fc400078e0000 */
[----:B------:R-:W-:Y:S02]  /*11620*/  IMAD.MOV.U32 R5, RZ, RZ, R9 ;  /* 0x000000ffff057224 */ /* 0x000fe400078e0009 */
[----:B------:R-:W-:Y:S02]  /*11630*/  IMAD.U32 R9, RZ, RZ, UR5 ;  /* 0x00000005ff097e24 */ /* 0x000fe4000f8e00ff */
[----:B------:R-:W-:Y:S01]  /*11640*/  IMAD.U32 R0, RZ, RZ, UR38 ;  /* 0x00000026ff007e24 */ /* 0x000fe2000f8e00ff */
[----:B------:R0:W-:Y:S03]  /*11650*/  STL.128 [R1+0x160], R4 ;  /* 0x0001600401007387 */ /* 0x0001e60000100c00 */
[----:B------:R-:W-:Y:S02]  /*11660*/  VIADD R0, R0, 0x128 ;  /* 0x0000012800007836 */ /* 0x000fe40000000000 */
[----:B0-----:R-:W-:-:S02]  /*11670*/  IMAD.MOV.U32 R4, RZ, RZ, R34 ;  /* 0x000000ffff047224 */ /* 0x001fc400078e0022 */
[----:B------:R-:W-:Y:S02]  /*11680*/  IMAD.MOV.U32 R5, RZ, RZ, R35 ;  /* 0x000000ffff057224 */ /* 0x000fe400078e0023 */
[----:B------:R-:W-:Y:S02]  /*11690*/  IMAD.MOV.U32 R6, RZ, RZ, R8 ;  /* 0x000000ffff067224 */ /* 0x000fe400078e0008 */
[----:B------:R-:W-:Y:S02]  /*116a0*/  IMAD.MOV.U32 R7, RZ, RZ, R9 ;  /* 0x000000ffff077224 */ /* 0x000fe400078e0009 */
[----:B------:R-:W-:-:S03]  /*116b0*/  VIADD R8, R23, 0xffffffff ;  /* 0xffffffff17087836 */ /* 0x000fc60000000000 */
[----:B------:R0:W-:Y:S04]  /*116c0*/  STL.128 [R1+0x180], R4 ;  /* 0x0001800401007387 */ /* 0x0001e80000100c00 */
[----:B0-----:R-:W-:Y:S05]  /*116d0*/  CALL.REL.NOINC `($_ZN7cutlass13device_kernelIN5flash11enable_sm90INS1_16FlashAttnFwdSm90INS1_25CollectiveMainloopFwdSm90ILi2EN4cute5tupleIJNS5_1CILi1EEES8_S8_EEENS6_IJNS7_ILi64EEESA_SA_EEELi512ENS_10bfloat16_tEfNS_4arch4Sm90ELb0ELb1ELb1ELb1ELb1ELb1ELb1ELb0ELb0ELb1ELb0ELb0EEENS1_21CollectiveEpilogueFwdINS6_IJSA_NS7_ILi512EEESA_EEES9_SC_SE_Li256ELb1ELb1ELb0ELb0EEENS1_36VarlenDynamicPersistentTileSchedulerILi64ELi64ELi256ELi128ELb0ELb1ELb1ELb1ELb0ELb1EEEEEEEEEvNT_6ParamsE$_ZZN5flash25CollectiveMainloopFwdSm90ILi2EN4cute5tupleIJNS1_1CILi1EEES4_S4_EEENS2_IJNS3_ILi64EEES6_S6_EEELi512EN7cutlass10bfloat16_tEfNS8_4arch4Sm90ELb0ELb1ELb1ELb1ELb1ELb1ELb1ELb0ELb0ELb1ELb0ELb0EE3mmaINS_16FlashAttnFwdSm90ISC_NS_21CollectiveEpilogueFwdINS2_IJS6_NS3_ILi512EEES6_EEES5_S9_SB_Li256ELb1ELb1ELb0ELb0EEENS_36VarlenDynamicPersistentTileSchedulerILi64ELi64ELi256ELi128ELb0ELb1ELb1ELb1ELb0ELb1EEEE13SharedStorageENS1_6TensorINS1_11ArrayEngineIfLm128EEENS1_6LayoutINS2_IJNS2_IJNS3_ILi2EEESR_NS3_ILi32EEEEEES4_S4_EEENS2_IJNS2_IJS4_SR_NS3_ILi4EEEEEENS3_ILi0EEESX_EEEEEEENS_7SoftmaxILi2ELi0EEEEEbRKNSC_6ParamsENS8_13PipelineAsyncILi2EEES17_RNS8_13PipelineStateILj2EEERT0_RT1_iRiRKNS_16SeqlenInfoQKNewKILb1ELb1EEENS2_IJiiiiEEERT_ENKUliT_T0_T1_E_clIZSD_ISM_S10_S12_EbS15_S17_S17_S1A_S1C_S1E_iS1F_S1J_S1K_S1M_EUlRS1N_iE0_NS3_ILb1EEES1U_EEDaiS1N_S1O_S1P_) ;  /* 0x0000029000487944 */ /* 0x001fea0003c00000 */
[----:B------:R-:W2:Y:S01]  /*116e0*/  LDL R2, [R1+0x50] ;  /* 0x0000500001027983 */ /* 0x000ea20000100800 */
[----:B------:R-:W0:Y:S08]  /*116f0*/  LDC R0, c[0x0][0x448] ;  /* 0x00011200ff007b82 */ /* 0x000e300000000800 */
[----:B------:R-:W1:Y:S01]  /*11700*/  LDC.64 R6, c[0x0][0xad8] ;  /* 0x0002b600ff067b82 */ /* 0x000e620000000a00 */
[----:B0-----:R-:W-:-:S13]  /*11710*/  ISETP.NE.AND P0, PT, R0, 0x1, PT ;  /* 0x000000010000780c */ /* 0x001fda0003f05270 */
[----:B------:R-:W0:Y:S08]  /*11720*/  @P0 LDC R3, c[0x0][0x44c] ;  /* 0x00011300ff030b82 */ /* 0x000e300000000800 */
[----:B------:R-:W3:Y:S01]  /*11730*/  @P0 LDC R4, c[0x0][0x450] ;  /* 0x00011400ff040b82 */ /* 0x000ee20000000800 */
[----:B--2---:R-:W-:-:S04]  /*11740*/  IMAD.SHL.U32 R2, R2, 0x40, RZ ;  /* 0x0000004002027824 */ /* 0x004fc800078e00ff */
[----:B0-----:R-:W-:-:S04]  /*11750*/  @P0 IMAD.HI.U32 R3, R2, R3, RZ ;  /* 0x0000000302030227 */ /* 0x001fc800078e00ff */
[----:B------:R-:W-:Y:S01]  /*11760*/  IMAD.MOV.U32 R0, RZ, RZ, R2 ;  /* 0x000000ffff007224 */ /* 0x000fe200078e0002 */
[----:B---3--:R-:W-:Y:S02]  /*11770*/  @P0 SHF.R.U32.HI R0, RZ, R4, R3 ;  /* 0x00000004ff000219 */ /* 0x008fe40000011603 */
[----:B-1----:R-:W-:-:S03]  /*11780*/  ISETP.GE.AND P0, PT, R7, 0x1, PT ;  /* 0x000000010700780c */ /* 0x002fc60003f06270 */
[----:B------:R-:W-:Y:S02]  /*11790*/  IMAD.IADD R191, R191, 0x1, R0 ;  /* 0x00000001bfbf7824 */ /* 0x000fe400078e0200 */
[----:B------:R-:W-:Y:S02]  /*117a0*/  VIADD R0, R23, 0xfffffffe ;  /* 0xfffffffe17007836 */ /* 0x000fe40000000000 */
[----:B------:R-:W-:-:S06]  /*117b0*/  IMAD.IADD R6, R191, 0x1, R6 ;  /* 0x00000001bf067824 */ /* 0x000fcc00078e0206 */
        /* <DEDUP_REMOVED lines=12> */
.L_x_6791:
[----:B------:R-:W-:-:S13]  /*11880*/  ISETP.NE.AND P0, PT, R7, 0x1, PT ;  /* 0x000000010700780c */ /* 0x000fda0003f05270 */
[----:B------:R-:W0:Y:S02]  /*11890*/  @P0 LDC.64 R4, c[0x0][0xae0] ;  /* 0x0002b800ff040b82 */ /* 0x000e240000000a00 */
[----:B0-----:R-:W-:-:S05]  /*118a0*/  @P0 IMAD.HI.U32 R4, R3, R4, RZ ;  /* 0x0000000403040227 */ /* 0x001fca00078e00ff */
[----:B------:R-:W-:-:S07]  /*118b0*/  @P0 SHF.R.U32.HI R3, RZ, R5, R4 ;  /* 0x00000005ff030219 */ /* 0x000fce0000011604 */
.L_x_6792:
[----:B------:R-:W-:Y:S05]  /*118c0*/  BSYNC B0 ;  /* 0x0000000000007941 */ /* 0x000fea0003800000 */
.L_x_6790:
[----:B------:R-:W-:-:S05]  /*118d0*/  IMAD R3, R3, R7, R7 ;  /* 0x0000000703037224 */ /* 0x000fca00078e0207 */
[----:B------:R-:W-:-:S07]  /*118e0*/  VIMNMX R6, R6, R3, PT ;  /* 0x0000000306067248 */ /* 0x000fce0003fe0100 */
.L_x_6789:
[----:B------:R-:W-:-:S04]  /*118f0*/  SHF.R.S32.HI R3, RZ, 0x1f, R6 ;  /* 0x0000001fff037819 */ /* 0x000fc80000011406 */
[----:B------:R-:W-:-:S04]  /*11900*/  LEA.HI R3, R3, R6, RZ, 0x6 ;  /* 0x0000000603037211 */ /* 0x000fc800078f30ff */
[----:B------:R-:W-:-:S04]  /*11910*/  SHF.R.S32.HI R3, RZ, 0x6, R3 ;  /* 0x00000006ff037819 */ /* 0x000fc80000011403 */
[----:B------:R-:W-:-:S04]  /*11920*/  VIMNMX R9, R22, R3, !PT ;  /* 0x0000000316097248 */ /* 0x000fc80007fe0100 */
[----:B------:R-:W-:-:S13]  /*11930*/  ISETP.GE.AND P0, PT, R0, R9, PT ;  /* 0x000000090000720c */ /* 0x000fda0003f06270 */
[----:B------:R-:W-:Y:S05]  /*11940*/  @!P0 BRA `(.L_x_6793) ;  /* 0x0000007c00e88947 */ /* 0x000fea0003800000 */
.L_x_6826:
        /* <DEDUP_REMOVED lines=20> */
.L_x_6795:
[----:B------:R-:W-:Y:S05]  /*11a90*/  BSYNC B0 ;  /* 0x0000000000007941 */ /* 0x000fea0003800000 */
.L_x_6794:
[----:B0-----:R-:W2:Y:S01]  /*11aa0*/  LDL.64 R2, [R1+0x18] ;  /* 0x0000180001027983 */ /* 0x001ea20000100a00 */
[----:B-----5:R-:W-:Y:S02]  /*11ab0*/  SHF.L.U32 R5, R6, 0x1f, RZ ;  /* 0x0000001f06057819 */ /* 0x020fe400000006ff */
[----:B--2---:R-:W-:-:S05]  /*11ac0*/  MOV R3, R2 ;  /* 0x0000000200037202 */ /* 0x004fca0000000f00 */
[----:B------:R-:W-:-:S04]  /*11ad0*/  IMAD R4, R4, 0x8, R3 ;  /* 0x0000000804047824 */ /* 0x000fc800078e0203 */
[----:B------:R0:W1:Y:S01]  /*11ae0*/  SYNCS.PHASECHK.TRANS64.TRYWAIT P0, [R4+URZ], R5 ;  /* 0x00000005040075a7 */ /* 0x000062000800017f */
[----:B------:R0:W5:Y:S01]  /*11af0*/  LDL.64 R6, [R1+0x1c8] ;  /* 0x0001c80001067983 */ /* 0x0001620000100a00 */
[----:B------:R-:W-:Y:S04]  /*11b00*/  BSSY B0, `(.L_x_6796) ;  /* 0x0000003000007945 */ /* 0x000fe80003800000 */
[----:B------:R-:W-:Y:S05]  /*11b10*/  @!P1 BRA `(.L_x_6797) ;  /* 0x0000000000049947 */ /* 0x000fea0003800000 */
[----:B------:R-:W-:Y:S01]  /*11b20*/  BPT.TRAP 0x1 ;  /* 0x000000040000795c */ /* 0x000fe20000300000 */
.L_x_6797:
[----:B------:R-:W-:Y:S05]  /*11b30*/  BSYNC B0 ;  /* 0x0000000000007941 */ /* 0x000fea0003800000 */
.L_x_6796:
[----:B------:R-:W-:Y:S04]  /*11b40*/  BSSY B0, `(.L_x_6798) ;  /* 0x0000006000007945 */ /* 0x000fe80003800000 */
[----:B-1----:R-:W-:Y:S05]  /*11b50*/  @P0 BRA `(.L_x_6799) ;  /* 0x0000000000100947 */ /* 0x002fea0003800000 */
[----:B-----5:R-:W-:Y:S01]  /*11b60*/  IMAD R6, R6, 0x8, R3 ;  /* 0x0000000806067824 */ /* 0x020fe200078e0203 */
[----:B------:R-:W-:-:S04]  /*11b70*/  SHF.L.U32 R7, R7, 0x1f, RZ ;  /* 0x0000001f07077819 */ /* 0x000fc800000006ff */
[----:B------:R-:W1:Y:S02]  /*11b80*/  SYNCS.PHASECHK.TRANS64.TRYWAIT P0, [R6+URZ], R7 ;  /* 0x00000007060075a7 */ /* 0x000e64000800017f */
[----:B-1----:R-:W-:Y:S05]  /*11b90*/  @!P0 BRA `(.L_x_6800) ;  /* 0x0000024c00f48947 */ /* 0x002fea0003800000 */
.L_x_6799:
[----:B------:R-:W-:Y:S05]  /*11ba0*/  BSYNC B0 ;  /* 0x0000000000007941 */ /* 0x000fea0003800000 */
.L_x_6798:
[----:B------:R-:W2:Y:S04]  /*11bb0*/  LDL R3, [R1+0x1c8] ;  /* 0x0001c80001037983 */ /* 0x000ea80000100800 */
[----:B0-----:R-:W2:Y:S01]  /*11bc0*/  LDL.64 R4, [R1+0x80] ;  /* 0x0000800001047983 */ /* 0x001ea20000100a00 */
[----:B------:R-:W-:Y:S05]  /*11bd0*/  WARPSYNC.ALL ;  /* 0x0000000000007948 */ /* 0x000fea0003800000 */
[----:B------:R-:W3:Y:S04]  /*11be0*/  LDL.64 R10, [R1+0x78] ;  /* 0x00007800010a7983 */ /* 0x000ee80000100a00 */
[----:B-1---5:R-:W4:Y:S04]  /*11bf0*/  LDL.64 R6, [R1+0x78] ;  /* 0x0000780001067983 */ /* 0x022f280000100a00 */
        /* <DEDUP_REMOVED lines=52> */
.L_x_6802:
[----:B------:R-:W-:Y:S05]  /*11f40*/  BSYNC B0 ;  /* 0x0000000000007941 */ /* 0x000fea0003800000 */
.L_x_6801:
        /* <DEDUP_REMOVED lines=8> */
.L_x_6804:
[----:B------:R-:W-:Y:S05]  /*11fd0*/  BSYNC B0 ;  /* 0x0000000000007941 */ /* 0x000fea0003800000 */
.L_x_6803:
[----:B------:R-:W-:Y:S04]  /*11fe0*/  BSSY B0, `(.L_x_6805) ;  /* 0x0000004000007945 */ /* 0x000fe80003800000 */
[----:B-1----:R-:W-:Y:S05]  /*11ff0*/  @P0 BRA `(.L_x_6806) ;  /* 0x0000000000080947 */ /* 0x002fea0003800000 */
[----:B------:R-:W1:Y:S02]  /*12000*/  SYNCS.PHASECHK.TRANS64.TRYWAIT P0, [R2+URZ], R3 ;  /* 0x00000003020075a7 */ /* 0x000e64000800017f */
[----:B-1----:R-:W-:Y:S05]  /*12010*/  @!P0 BRA `(.L_x_6807) ;  /* 0x0000024800e88947 */ /* 0x002fea0003800000 */
.L_x_6806:
[----:B------:R-:W-:Y:S05]  /*12020*/  BSYNC B0 ;  /* 0x0000000000007941 */ /* 0x000fea0003800000 */
.L_x_6805:
        /* <DEDUP_REMOVED lines=9> */
[----:B------:R-:W4:Y:S05]  /*120c0*/  LDL.64 R6, [R1+0x90] ;  /* 0x0000900001067983 */ /* 0x000f2a0000100a00 */
[----:B------:R-:W0:Y:S01]  /*120d0*/  S2R R56, SR_TID.X ;  /* 0x0000000000387919 */ /* 0x000e220000002100 */
[----:B------:R-:W4:Y:S04]  /*120e0*/  LDL.64 R58, [R1+0x90] ;  /* 0x00009000013a7983 */ /* 0x000f280000100a00 */
[----:B------:R-:W4:Y:S04]  /*120f0*/  LDL.64 R60, [R1+0x90] ;  /* 0x00009000013c7983 */ /* 0x000f280000100a00 */
[----:B------:R-:W4:Y:S01]  /*12100*/  LDL.64 R62, [R1+0x90] ;  /* 0x00009000013e7983 */ /* 0x000f220000100a00 */
[----:B--2---:R-:W-:Y:S01]  /*12110*/  ISETP.NE.U32.AND P0, PT, R4, RZ, PT ;  /* 0x000000ff0400720c */ /* 0x004fe20003f05070 */
[----:B---3--:R-:W-:Y:S01]  /*12120*/  IMAD R2, R5, 0x1000, R2 ;  /* 0x0000100005027824 */ /* 0x008fe200078e0202 */
[----:B------:R-:W-:Y:S01]  /*12130*/  R2UR UR7, R3 ;  /* 0x00000000030772ca */ /* 0x000fe200000e0000 */
[----:B------:R-:W2:Y:S01]  /*12140*/  LDL.64 R4, [R1+0x90] ;  /* 0x0000900001047983 */ /* 0x000ea20000100a00 */
[----:B----4-:R-:W-:-:S02]  /*12150*/  R2UR UR4, R12 ;  /* 0x000000000c0472ca */ /* 0x010fc400000e0000 */
        /* <DEDUP_REMOVED lines=174> */
[----:B------:R-:W-:Y:S01]  /*12c40*/  IADD3 R12, R12, 0x800, R57 ;  /* 0x000008000c0c7810 */ /* 0x000fe20007ffe039 */
        /* <DEDUP_REMOVED lines=10> */
[----:B--2---:R-:W-:Y:S01]  /*12cf0*/  R2UR UR5, R15 ;  /* 0x000000000f0572ca */ /* 0x004fe200000e0000 */
[----:B------:R-:W2:Y:S06]  /*12d00*/  LDL R20, [R1] ;  /* 0x0000000001147983 */ /* 0x000eac0000100800 */
        /* <DEDUP_REMOVED lines=13> */
[----:B---3--:R-:W-:Y:S01]  /*12de0*/  IADD3 R10, R15, 0x800, R10 ;  /* 0x000008000f0a7810 */ /* 0x008fe20007ffe00a */
[----:B------:R-:W-:Y:S01]  /*12df0*/  IMAD.IADD R12, R4, 0x1, R15 ;  /* 0x00000001040c7824 */ /* 0x000fe200078e020f */
[----:B------:R-:W-:Y:S01]  /*12e00*/  R2UR UR7, R13 ;  /* 0x000000000d0772ca */ /* 0x000fe200000e0000 */
[----:B------:R-:W3:Y:S01]  /*12e10*/  LDL.64 R4, [R1+0x90] ;  /* 0x0000900001047983 */ /* 0x000ee20000100a00 */
[----:B------:R-:W-:Y:S02]  /*12e20*/  R2UR UR4, R10 ;  /* 0x000000000a0472ca */ /* 0x000fe400000e0000 */
[----:B------:R-:W-:Y:S02]  /*12e30*/  R2UR UR6, R12 ;  /* 0x000000000c0672ca */ /* 0x000fe400000e0000 */
[----:B------:R-:W-:Y:S01]  /*12e40*/  R2UR UR5, R11 ;  /* 0x000000000b0572ca */ /* 0x000fe200000e0000 */
[----:B------:R-:W-:Y:S02]  /*12e50*/  IMAD.MOV.U32 R10, RZ, RZ, 0x28 ;  /* 0x00000028ff0a7424 */ /* 0x000fe400078e00ff */
        /* <DEDUP_REMOVED lines=8> */
[----:B----4-:R-:W-:Y:S02]  /*12ee0*/  IMAD.IADD R6, R11, 0x1, R6 ;  /* 0x000000010b067824 */ /* 0x010fe400078e0206 */
        /* <DEDUP_REMOVED lines=11> */
[----:B------:R-:W4:Y:S06]  /*12fa0*/  LDL.64 R6, [R1+0x90] ;  /* 0x0000900001067983 */ /* 0x000f2c0000100a00 */
[----:B------:R-:W-:Y:S01]  /*12fb0*/  HGMMA.64x64x16.F32.BF16 R24, gdesc[UR4], R24, gsb0 ;  /* 0x00e00000041879f0 */ /* 0x000fe20008001818 */
[----:B------:R-:W-:Y:S01]  /*12fc0*/  IMAD.IADD R10, R57, 0x1, R12 ;  /* 0x00000001390a7824 */ /* 0x000fe200078e020c */
[----:B------:R-:W-:-:S02]  /*12fd0*/  R2UR UR7, R11 ;  /* 0x000000000b0772ca */ /* 0x000fc400000e0000 */
[----:B------:R-:W-:Y:S02]  /*12fe0*/  R2UR UR4, R58 ;  /* 0x000000003a0472ca */ /* 0x000fe400000e0000 */
[----:B------:R-:W-:Y:S02]  /*12ff0*/  R2UR UR6, R10 ;  /* 0x000000000a0672ca */ /* 0x000fe400000e0000 */
[----:B------:R-:W-:Y:S01]  /*13000*/  R2UR UR5, R59 ;  /* 0x000000003b0572ca */ /* 0x000fe200000e0000 */
[----:B------:R-:W-:Y:S02]  /*13010*/  WARPGROUP.DEPBAR.LE gsb0, 0x0 ;  /* 0x00008000000079c5 */ /* 0x000fe40000010000 */
[----:B------:R-:W-:Y:S01]  /*13020*/  WARPGROUP.ARRIVE ;  /* 0x00000000000079c5 */ /* 0x000fe20000000000 */
[C---:B------:R-:W-:Y:S01]  /*13030*/  IMAD.IADD R58, R21.reuse, 0x1, R12 ;  /* 0x00000001153a7824 */ /* 0x040fe200078e020c */
[----:B------:R-:W-:Y:S01]  /*13040*/  IADD3 R60, R21, 0xa00, R60 ;  /* 0x00000a00153c7810 */ /* 0x000fe20007ffe03c */
[----:B------:R-:W2:Y:S07]  /*13050*/  LDL.64 R10, [R1+0x90] ;  /* 0x00009000010a7983 */ /* 0x000eae0000100a00 */
[----:B------:R-:W-:Y:S01]  /*13060*/  HGMMA.64x64x16.F32.BF16 R24, gdesc[UR4], R24, gsb0 ;  /* 0x00e00000041879f0 */ /* 0x000fe20008001818 */
[----:B------:R-:W-:Y:S01]  /*13070*/  IMAD.MOV.U32 R59, RZ, RZ, R3 ;  /* 0x000000ffff3b7224 */ /* 0x000fe200078e0003 */
[----:B------:R-:W-:-:S02]  /*13080*/  R2UR UR6, R58 ;  /* 0x000000003a0672ca */ /* 0x000fc400000e0000 */
        /* <DEDUP_REMOVED lines=10> */
[----:B------:R-:W-:Y:S01]  /*13130*/  R2UR UR6, R58 ;  /* 0x000000003a0672ca */ /* 0x000fe200000e0000 */
[----:B------:R-:W3:Y:S01]  /*13140*/  LDL.64 R60, [R1+0x90] ;  /* 0x00009000013c7983 */ /* 0x000ee20000100a00 */
[----:B------:R-:W-:-:S02]  /*13150*/  R2UR UR7, R59 ;  /* 0x000000003b0772ca */ /* 0x000fc400000e0000 */
        /* <DEDUP_REMOVED lines=10> */
[----:B------:R-:W-:-:S05]  /*13200*/  LOP3.LUT R5, R4, 0xe06, RZ, 0xc0, !PT ;  /* 0x00000e0604057812 */ /* 0x000fca00078ec0ff */
[----:B------:R-:W-:Y:S02]  /*13210*/  IMAD.IADD R62, R5, 0x1, R62 ;  /* 0x00000001053e7824 */ /* 0x000fe400078e023e */
[----:B------:R-:W-:Y:S02]  /*13220*/  IMAD.IADD R4, R2, 0x1, R5 ;  /* 0x0000000102047824 */ /* 0x000fe400078e0205 */
[----:B------:R-:W-:Y:S01]  /*13230*/  IMAD.MOV.U32 R5, RZ, RZ, R3 ;  /* 0x000000ffff057224 */ /* 0x000fe200078e0003 */
[----:B------:R-:W-:Y:S02]  /*13240*/  R2UR UR4, R62 ;  /* 0x000000003e0472ca */ /* 0x000fe400000e0000 */
[----:B------:R-:W-:Y:S02]  /*13250*/  R2UR UR6, R4 ;  /* 0x00000000040672ca */ /* 0x000fe400000e0000 */
[----:B------:R-:W-:Y:S02]  /*13260*/  R2UR UR7, R5 ;  /* 0x00000000050772ca */ /* 0x000fe400000e0000 */
[----:B------:R-:W-:Y:S01]  /*13270*/  R2UR UR5, R63 ;  /* 0x000000003f0572ca */ /* 0x000fe200000e0000 */
[----:B------:R-:W-:Y:S01]  /*13280*/  VIADD R14, R2, 0xc00 ;  /* 0x00000c00020e7836 */ /* 0x000fe20000000000 */
[----:B------:R-:W3:Y:S01]  /*13290*/  LDL.64 R4, [R1+0x90] ;  /* 0x0000900001047983 */ /* 0x000ee20000100a00 */
[----:B------:R-:W-:-:S02]  /*132a0*/  WARPGROUP.DEPBAR.LE gsb0, 0x0 ;  /* 0x00008000000079c5 */ /* 0x000fc40000010000 */
[----:B------:R-:W-:-:S08]  /*132b0*/  WARPGROUP.ARRIVE ;  /* 0x00000000000079c5 */ /* 0x000fd00000000000 */
[----:B------:R-:W-:Y:S01]  /*132c0*/  HGMMA.64x64x16.F32.BF16 R24, gdesc[UR4], R24, gsb0 ;  /* 0x00e00000041879f0 */ /* 0x000fe20008001818 */
[C---:B------:R-:W-:Y:S01]  /*132d0*/  IMAD.IADD R58, R57.reuse, 0x1, R14 ;  /* 0x00000001393a7824 */ /* 0x040fe200078e020e */
[----:B----4-:R-:W-:Y:S01]  /*132e0*/  IADD3 R6, R57, 0xc00, R6 ;  /* 0x00000c0039067810 */ /* 0x010fe20007ffe006 */
[----:B------:R-:W-:Y:S01]  /*132f0*/  IMAD.MOV.U32 R59, RZ, RZ, R3 ;  /* 0x000000ffff3b7224 */ /* 0x000fe200078e0003 */
[----:B------:R-:W-:Y:S02]  /*13300*/  R2UR UR5, R7 ;  /* 0x00000000070572ca */ /* 0x000fe400000e0000 */
[----:B------:R-:W-:Y:S02]  /*13310*/  R2UR UR6, R58 ;  /* 0x000000003a0672ca */ /* 0x000fe400000e0000 */
[----:B------:R-:W-:Y:S02]  /*13320*/  R2UR UR7, R59 ;  /* 0x000000003b0772ca */ /* 0x000fe400000e0000 */
[----:B------:R-:W-:Y:S01]  /*13330*/  R2UR UR4, R6 ;  /* 0x00000000060472ca */ /* 0x000fe200000e0000 */
[----:B------:R-:W-:-:S02]  /*13340*/  WARPGROUP.DEPBAR.LE gsb0, 0x0 ;  /* 0x00008000000079c5 */ /* 0x000fc40000010000 */
[----:B------:R-:W-:Y:S01]  /*13350*/  WARPGROUP.ARRIVE ;  /* 0x00000000000079c5 */ /* 0x000fe20000000000 */
[C---:B------:R-:W-:Y:S01]  /*13360*/  IMAD.IADD R58, R21.reuse, 0x1, R14 ;  /* 0x00000001153a7824 */ /* 0x040fe200078e020e */
[----:B--2---:R-:W-:Y:S01]  /*13370*/  IADD3 R10, R21, 0xc00, R10 ;  /* 0x00000c00150a7810 */ /* 0x004fe20007ffe00a */
[----:B------:R-:W-:Y:S01]  /*13380*/  IMAD.MOV.U32 R59, RZ, RZ, R3 ;  /* 0x000000ffff3b7224 */ /* 0x000fe200078e0003 */
[----:B------:R-:W2:Y:S06]  /*13390*/  LDL.64 R6, [R1+0x90] ;  /* 0x0000900001067983 */ /* 0x000eac0000100a00 */
        /* <DEDUP_REMOVED lines=13> */
[----:B------:R0:W5:Y:S01]  /*13470*/  LDL R14, [R1+0x1c8] ;  /* 0x0001c800010e7983 */ /* 0x0001620000100800 */
[----:B------:R-:W-:-:S02]  /*13480*/  R2UR UR7, R59 ;  /* 0x000000003b0772ca */ /* 0x000fc400000e0000 */
[----:B------:R-:W-:Y:S02]  /*13490*/  R2UR UR4, R12 ;  /* 0x000000000c0472ca */ /* 0x000fe400000e0000 */
[----:B------:R-:W-:Y:S01]  /*134a0*/  R2UR UR5, R13 ;  /* 0x000000000d0572ca */ /* 0x000fe200000e0000 */
[----:B------:R-:W-:Y:S01]  /*134b0*/  IMAD.MOV.U32 R12, RZ, RZ, 0x38 ;  /* 0x00000038ff0c7424 */ /* 0x000fe200078e00ff */
[----:B------:R-:W4:Y:S01]  /*134c0*/  LDL.64 R58, [R1+0x90] ;  /* 0x00009000013a7983 */ /* 0x000f220000100a00 */
        /* <DEDUP_REMOVED lines=18> */
[----:B------:R-:W-:Y:S01]  /*135f0*/  VIADD R12, R2, 0xe00 ;  /* 0x00000e00020c7836 */ /* 0x000fe20000000000 */
[----:B------:R-:W-:-:S03]  /*13600*/  IADD3 R4, R57, 0xe00, R4 ;  /* 0x00000e0039047810 */ /* 0x000fc60007ffe004 */
[----:B------:R-:W-:Y:S02]  /*13610*/  IMAD.IADD R56, R57, 0x1, R12 ;  /* 0x0000000139387824 */ /* 0x000fe400078e020c */
[----:B------:R-:W-:Y:S01]  /*13620*/  IMAD.MOV.U32 R57, RZ, RZ, R3 ;  /* 0x000000ffff397224 */ /* 0x000fe200078e0003 */
[----:B------:R-:W-:Y:S02]  /*13630*/  R2UR UR4, R4 ;  /* 0x00000000040472ca */ /* 0x000fe400000e0000 */
[----:B------:R-:W-:Y:S02]  /*13640*/  R2UR UR6, R56 ;  /* 0x00000000380672ca */ /* 0x000fe400000e0000 */
[----:B------:R-:W-:Y:S02]  /*13650*/  R2UR UR7, R57 ;  /* 0x00000000390772ca */ /* 0x000fe400000e0000 */
[----:B------:R-:W-:Y:S01]  /*13660*/  R2UR UR5, R5 ;  /* 0x00000000050572ca */ /* 0x000fe200000e0000 */
[----:B------:R0:W5:Y:S01]  /*13670*/  LDL R57, [R1+0xc] ;  /* 0x00000c0001397983 */ /* 0x0001620000100800 */
[----:B------:R-:W-:-:S02]  /*13680*/  WARPGROUP.DEPBAR.LE gsb0, 0x0 ;  /* 0x00008000000079c5 */ /* 0x000fc40000010000 */
[----:B------:R-:W-:-:S09]  /*13690*/  WARPGROUP.ARRIVE ;  /* 0x00000000000079c5 */ /* 0x000fd20000000000 */
[----:B------:R-:W-:Y:S01]  /*136a0*/  HGMMA.64x64x16.F32.BF16 R24, gdesc[UR4], R24, gsb0 ;  /* 0x00e00000041879f0 */ /* 0x000fe20008001818 */
[C---:B------:R-:W-:Y:S01]  /*136b0*/  IMAD.IADD R4, R21.reuse, 0x1, R12 ;  /* 0x0000000115047824 */ /* 0x040fe200078e020c */
[----:B--2---:R-:W-:Y:S01]  /*136c0*/  IADD3 R6, R21, 0xe00, R6 ;  /* 0x00000e0015067810 */ /* 0x004fe20007ffe006 */
        /* <DEDUP_REMOVED lines=25> */
[----:B----4-:R-:W-:Y:S01]  /*13860*/  IMAD.IADD R58, R5, 0x1, R58 ;  /* 0x00000001053a7824 */ /* 0x010fe200078e023a */
[----:B------:R-:W-:Y:S02]  /*13870*/  R2UR UR7, R3 ;  /* 0x00000000030772ca */ /* 0x000fe400000e0000 */
[----:B------:R-:W-:Y:S02]  /*13880*/  R2UR UR6, R2 ;  /* 0x00000000020672ca */ /* 0x000fe400000e0000 */
        /* <DEDUP_REMOVED lines=34> */
[----:B------:R-:W-:-:S03]  /*13ab0*/  LOP3.LUT R2, R20, 0x1, RZ, 0xfc, !PT ;  /* 0x0000000114027812 */ /* 0x000fc600078efcff */
        /* <DEDUP_REMOVED lines=8> */
.L_x_6809:
[----:B------:R-:W-:Y:S05]  /*13b40*/  BSYNC B0 ;  /* 0x0000000000007941 */ /* 0x000fea0003800000 */
.L_x_6808:
        /* <DEDUP_REMOVED lines=8> */
[----:B------:R-:W3:Y:S04]  /*13bd0*/  LDL R59, [R1+0x50] ;  /* 0x00005000013b7983 */ /* 0x000ee80000100800 */
[----:B------:R-:W3:Y:S04]  /*13be0*/  LDL R60, [R1+0xf8] ;  /* 0x0000f800013c7983 */ /* 0x000ee80000100800 */
[----:B0-----:R-:W3:Y:S04]  /*13bf0*/  LDL.128 R12, [R1+0xe0] ;  /* 0x0000e000010c7983 */ /* 0x001ee80000100c00 */
[----:B------:R-:W3:Y:S04]  /*13c00*/  LDL.128 R4, [R1+0xd0] ;  /* 0x0000d00001047983 */ /* 0x000ee80000100c00 */
[----:B--2---:R-:W2:Y:S01]  /*13c10*/  LD.E R56, desc[UR46][R56.64] ;  /* 0x0000002e38387980 */ /* 0x004ea2000c101900 */
[----:B----4-:R-:W-:-:S02]  /*13c20*/  ISETP.NE.AND P0, PT, R2, 0x1, PT ;  /* 0x000000010200780c */ /* 0x010fc40003f05270 */
[----:B---3--:R-:W-:Y:S01]  /*13c30*/  ISETP.GE.AND P1, PT, R13, 0x1, PT ;  /* 0x000000010d00780c */ /* 0x008fe20003f26270 */
[----:B------:R-:W-:Y:S01]  /*13c40*/  BSSY B0, `(.L_x_6810) ;  /* 0x0000079000007945 */ /* 0x000fe20003800000 */
[-C--:B--2---:R-:W-:Y:S01]  /*13c50*/  FMUL.FTZ R69, R29, R56.reuse ;  /* 0x000000381d457220 */ /* 0x084fe20000410000 */
[----:B------:R-:W-:Y:S01]  /*13c60*/  SHF.R.S32.HI R29, RZ, 0x1f, R58 ;  /* 0x0000001fff1d7819 */ /* 0x000fe2000001143a */
[-C--:B------:R-:W-:Y:S01]  /*13c70*/  FMUL.FTZ R20, R25, R56.reuse ;  /* 0x0000003819147220 */ /* 0x080fe20000410000 */
[----:B------:R-:W-:Y:S02]  /*13c80*/  FMUL.FTZ R25, R30, R56 ;  /* 0x000000381e197220 */ /* 0x000fe40000410000 */
[----:B------:R-:W-:Y:S01]  /*13c90*/  LEA.HI R30, R29, R58, RZ, 0x7 ;  /* 0x0000003a1d1e7211 */ /* 0x000fe200078f38ff */
[-C--:B------:R-:W-:Y:S01]  /*13ca0*/  FMUL.FTZ R8, R26, R56.reuse ;  /* 0x000000381a087220 */ /* 0x080fe20000410000 */
[-C--:B------:R-:W-:Y:S02]  /*13cb0*/  FMUL.FTZ R26, R31, R56.reuse ;  /* 0x000000381f1a7220 */ /* 0x080fe40000410000 */
[----:B------:R-:W-:Y:S01]  /*13cc0*/  LOP3.LUT R31, R30, 0xffffff80, RZ, 0xc0, !PT ;  /* 0xffffff801e1f7812 */ /* 0x000fe200078ec0ff */
[----:B------:R-:W-:-:S04]  /*13cd0*/  FMUL.FTZ R33, R33, R56 ;  /* 0x0000003821217220 */ /* 0x000fc80000410000 */
[----:B------:R-:W-:Y:S02]  /*13ce0*/  IMAD.IADD R31, R58, 0x1, -R31 ;  /* 0x000000013a1f7824 */ /* 0x000fe400078e0a1f */
[-C--:B------:R-:W-:Y:S01]  /*13cf0*/  FMUL.FTZ R32, R32, R56.reuse ;  /* 0x0000003820207220 */ /* 0x080fe20000410000 */
[----:B------:R0:W1:Y:S02]  /*13d00*/  MUFU.TANH R67, R33 ;  /* 0x0000002100437308 */ /* 0x0000640000002400 */
[----:B------:R-:W-:Y:S01]  /*13d10*/  SHF.R.S32.HI R30, RZ, 0x1f, R31 ;  /* 0x0000001fff1e7819 */ /* 0x000fe2000001141f */
[----:B------:R-:W-:-:S05]  /*13d20*/  FMUL.FTZ R40, R40, R56 ;  /* 0x0000003828287220 */ /* 0x000fca0000410000 */
[----:B------:R2:W3:Y:S01]  /*13d30*/  MUFU.TANH R117, R32 ;  /* 0x0000002000757308 */ /* 0x0004e20000002400 */
[----:B0-----:R-:W-:-:S04]  /*13d40*/  LEA.HI R33, R29, R58, RZ, 0x2 ;  /* 0x0000003a1d217211 */ /* 0x001fc800078f10ff */
[----:B------:R-:W-:Y:S02]  /*13d50*/  LOP3.LUT R33, R33, 0xfffffffc, RZ, 0xc0, !PT ;  /* 0xfffffffc21217812 */ /* 0x000fe400078ec0ff */
[-C--:B--2---:R-:W-:Y:S01]  /*13d60*/  LEA.HI R32, R30, R31.reuse, RZ, 0x2 ;  /* 0x0000001f1e207211 */ /* 0x084fe200078f10ff */
[----:B------:R0:W2:Y:S03]  /*13d70*/  MUFU.TANH R61, R40 ;  /* 0x00000028003d7308 */ /* 0x0000a60000002400 */
[--C-:B------:R-:W-:Y:S01]  /*13d80*/  SHF.R.S32.HI R29, RZ, 0x2, R32.reuse ;  /* 0x00000002ff1d7819 */ /* 0x100fe20000011420 */
[----:B------:R-:W-:Y:S01]  /*13d90*/  FMUL.FTZ R37, R37, R56 ;  /* 0x0000003825257220 */ /* 0x000fe20000410000 */
[----:B------:R-:W-:Y:S01]  /*13da0*/  IMAD.IADD R33, R58, 0x1, -R33 ;  /* 0x000000013a217824 */ /* 0x000fe200078e0a21 */
[----:B0-----:R-:W-:Y:S02]  /*13db0*/  SHF.R.S32.HI R40, RZ, 0x1f, R32 ;  /* 0x0000001fff287819 */ /* 0x001fe40000011420 */
[----:B------:R-:W-:-:S02]  /*13dc0*/  LEA.HI R30, R30, R31, RZ, 0x5 ;  /* 0x0000001f1e1e7211 */ /* 0x000fc400078f28ff */
[----:B------:R-:W-:Y:S01]  /*13dd0*/  LEA.HI R40, R40, R29, RZ, 0x3 ;  /* 0x0000001d28287211 */ /* 0x000fe200078f18ff */
[----:B------:R0:W4:Y:S01]  /*13de0*/  MUFU.TANH R63, R37 ;  /* 0x00000025003f7308 */ /* 0x0001220000002400 */
[-C--:B------:R-:W-:Y:S01]  /*13df0*/  FMUL.FTZ R44, R44, R56.reuse ;  /* 0x000000382c2c7220 */ /* 0x080fe20000410000 */
[-C--:B------:R-:W-:Y:S01]  /*13e00*/  FMUL.FTZ R21, R28, R56.reuse ;  /* 0x000000381c157220 */ /* 0x080fe20000410000 */
[----:B------:R-:W-:Y:S01]  /*13e10*/  LOP3.LUT R40, R40, 0xfffffff8, RZ, 0xc0, !PT ;  /* 0xfffffff828287812 */ /* 0x000fe200078ec0ff */
[-C--:B------:R-:W-:Y:S01]  /*13e20*/  FMUL.FTZ R28, R35, R56.reuse ;  /* 0x00000038231c7220 */ /* 0x080fe20000410000 */
[----:B------:R-:W-:Y:S01]  /*13e30*/  SHF.R.S32.HI R30, RZ, 0x5, R30 ;  /* 0x00000005ff1e7819 */ /* 0x000fe2000001141e */
[----:B------:R-:W-:Y:S01]  /*13e40*/  FMUL.FTZ R35, R39, R56 ;  /* 0x0000003827237220 */ /* 0x000fe20000410000 */
[----:B0-----:R-:W-:Y:S01]  /*13e50*/  LEA.HI R37, R33, R33, RZ, 0x1 ;  /* 0x0000002121257211 */ /* 0x001fe200078f08ff */
[----:B------:R0:W1:Y:S01]  /*13e60*/  MUFU.TANH R39, R44 ;  /* 0x0000002c00277308 */ /* 0x0000620000002400 */
[----:B------:R-:W-:-:S02]  /*13e70*/  IMAD.IADD R40, R29, 0x1, -R40 ;  /* 0x000000011d287824 */ /* 0x000fc400078e0a28 */
[----:B------:R-:W-:Y:S01]  /*13e80*/  IMAD R29, R59, 0x4, R30 ;  /* 0x000000043b1d7824 */ /* 0x000fe200078e021e */
[----:B0-----:R-:W-:-:S03]  /*13e90*/  LOP3.LUT R44, R37, 0x1ffffffe, RZ, 0xc0, !PT ;  /* 0x1ffffffe252c7812 */ /* 0x001fc600078ec0ff */
[----:B------:R-:W-:Y:S02]  /*13ea0*/  IMAD.U32 R29, R29, 0x10, R40 ;  /* 0x000000101d1d7824 */ /* 0x000fe400078e0028 */
[----:B------:R-:W-:-:S04]  /*13eb0*/  IMAD.IADD R44, R33, 0x1, -R44 ;  /* 0x00000001212c7824 */ /* 0x000fc800078e0a2c */
[----:B------:R-:W-:-:S04]  /*13ec0*/  IMAD R44, R44, 0x8, R29 ;  /* 0x000000082c2c7824 */ /* 0x000fc800078e021d */
[----:B------:R-:W-:-:S04]  /*13ed0*/  @P0 IMAD.HI.U32 R3, R44, R3, RZ ;  /* 0x000000032c030227 */ /* 0x000fc800078e00ff */
[-C--:B------:R-:W-:Y:S01]  /*13ee0*/  FMUL.FTZ R10, R27, R56.reuse ;  /* 0x000000381b0a7220 */ /* 0x080fe20000410000 */
[----:B------:R-:W-:Y:S01]  /*13ef0*/  FMUL.FTZ R27, R34, R56 ;  /* 0x00000038221b7220 */ /* 0x000fe20000410000 */
[----:B------:R-:W-:Y:S01]  /*13f00*/  @P0 SHF.R.U32.HI R44, RZ, R60, R3 ;  /* 0x0000003cff2c0219 */ /* 0x000fe20000011603 */
[-C--:B------:R-:W-:Y:S01]  /*13f10*/  FMUL.FTZ R34, R42, R56.reuse ;  /* 0x000000382a227220 */ /* 0x080fe20000410000 */
[-C--:B------:R-:W-:Y:S01]  /*13f20*/  FMUL.FTZ R42, R46, R56.reuse ;  /* 0x000000382e2a7220 */ /* 0x080fe20000410000 */
[----:B------:R-:W-:Y:S02]  /*13f30*/  IMAD.SHL.U32 R37, R0, 0x40, RZ ;  /* 0x0000004000257824 */ /* 0x000fe400078e00ff */
[-C--:B------:R-:W-:Y:S01]  /*13f40*/  FMUL.FTZ R11, R24, R56.reuse ;  /* 0x00000038180b7220 */ /* 0x080fe20000410000 */
[----:B------:R-:W-:Y:S01]  /*13f50*/  LOP3.LUT R32, R32, 0x7ffffffc, RZ, 0xc0, !PT ;  /* 0x7ffffffc20207812 */ /* 0x000fe200078ec0ff */
[----:B------:R-:W0:Y:S01]  /*13f60*/  SHFL.IDX PT, R46, R44, RZ, 0x1c1f ;  /* 0x001c1fff2c2e7589 */ /* 0x000e2200000e0000 */
[-C--:B------:R-:W-:Y:S01]  /*13f70*/  FMUL.FTZ R24, R36, R56.reuse ;  /* 0x0000003824187220 */ /* 0x080fe20000410000 */
[----:B------:R-:W-:Y:S01]  /*13f80*/  IADD3 R3, -R37, 0x1, RZ ;  /* 0x0000000125037810 */ /* 0x000fe20007ffe1ff */
[-C--:B------:R-:W-:Y:S01]  /*13f90*/  FMUL.FTZ R36, R38, R56.reuse ;  /* 0x0000003826247220 */ /* 0x080fe20000410000 */
[----:B------:R-:W-:Y:S01]  /*13fa0*/  IMAD.IADD R32, R31, 0x1, -R32 ;  /* 0x000000011f207824 */ /* 0x000fe200078e0a20 */
        /* <DEDUP_REMOVED lines=9> */
[-C--:B---3--:R-:W-:Y:S01]  /*14040*/  FMUL.FTZ R24, R43, R56.reuse ;  /* 0x000000382b187220 */ /* 0x088fe20000410000 */
[-C--:B------:R-:W-:Y:S01]  /*14050*/  FMUL.FTZ R48, R48, R56.reuse ;  /* 0x0000003830307220 */ /* 0x080fe20000410000 */
[-C--:B------:R-:W-:Y:S01]  /*14060*/  FMUL.FTZ R49, R49, R56.reuse ;  /* 0x0000003831317220 */ /* 0x080fe20000410000 */
[----:B------:R-:W-:Y:S01]  /*14070*/  FMUL.FTZ R55, R55, R56 ;  /* 0x0000003837377220 */ /* 0x000fe20000410000 */
[----:B------:R-:W-:Y:S01]  /*14080*/  IMAD R3, R32, -0x2, R3 ;  /* 0xfffffffe20037824 */ /* 0x000fe200078e0203 */
[----:B------:R-:W3:Y:S04]  /*14090*/  MUFU.TANH R11, R11 ;  /* 0x0000000b000b7308 */ /* 0x000ee80000002400 */
        /* <DEDUP_REMOVED lines=20> */
[----:B------:R0:W0:Y:S08]  /*141e0*/  MUFU.TANH R43, R49 ;  /* 0x00000031002b7308 */ /* 0x0000300000002400 */
        /* <DEDUP_REMOVED lines=22> */
.L_x_6813:
[----:B------:R-:W-:-:S13]  /*14350*/  ISETP.NE.AND P0, PT, R13, 0x1, PT ;  /* 0x000000010d00780c */ /* 0x000fda0003f05270 */
[----:B------:R-:W-:-:S05]  /*14360*/  @P0 IMAD.HI.U32 R12, R6, R14, RZ ;  /* 0x0000000e060c0227 */ /* 0x000fca00078e00ff */
[----:B------:R-:W-:-:S07]  /*14370*/  @P0 SHF.R.U32.HI R6, RZ, R15, R12 ;  /* 0x0000000fff060219 */ /* 0x000fce000001160c */
.L_x_6814:
[----:B------:R-:W-:Y:S05]  /*14380*/  BSYNC B1 ;  /* 0x0000000000017941 */ /* 0x000fea0003800000 */
.L_x_6812:
[----:B------:R-:W-:-:S04]  /*14390*/  IMAD R7, R6, R13, -R37 ;  /* 0x0000000d06077224 */ /* 0x000fc800078e0a25 */
[----:B------:R-:W-:-:S05]  /*143a0*/  IMAD R6, R32, -0x2, R7 ;  /* 0xfffffffe20067824 */ /* 0x000fca00078e0207 */
[----:B------:R-:W-:Y:S02]  /*143b0*/  VIMNMX R3, R3, R6, !PT ;  /* 0x0000000603037248 */ /* 0x000fe40007fe0100 */
[----:B------:R-:W-:-:S07]  /*143c0*/  VIADDMNMX R2, R6, R13, R2, PT ;  /* 0x0000000d06027246 */ /* 0x000fce0003800102 */
.L_x_6811:
[----:B------:R-:W-:Y:S05]  /*143d0*/  BSYNC B0 ;  /* 0x0000000000007941 */ /* 0x000fea0003800000 */
.L_x_6810:
        /* <DEDUP_REMOVED lines=15> */
[--C-:B0-----:R-:W-:Y:S01]  /*144d0*/  IMAD.IADD R6, R30, 0x1, R44.reuse ;  /* 0x000000011e067824 */ /* 0x101fe200078e022c */
[----:B------:R-:W-:Y:S01]  /*144e0*/  ISETP.GT.AND P3, PT, R3, 0x9, !P5 ;  /* 0x000000090300780c */ /* 0x000fe20006f64270 */
[----:B------:R-:W-:Y:S01]  /*144f0*/  IMAD.IADD R7, R31, 0x1, R44 ;  /* 0x000000011f077824 */ /* 0x000fe200078e022c */
[----:B------:R-:W-:Y:S02]  /*14500*/  ISETP.GE.AND P4, PT, R40, 0x12, PT ;  /* 0x000000122800780c */ /* 0x000fe40003f86270 */
[----:B------:R-:W-:Y:S02]  /*14510*/  FSEL R117, R117, -INF , !P2 ;  /* 0xff80000075757808 */ /* 0x000fe40005000000 */
[----:B------:R-:W-:Y:S02]  /*14520*/  ISETP.LT.OR P3, PT, R2, 0xa, P3 ;  /* 0x0000000a0200780c */ /* 0x000fe40001f61670 */
[----:B------:R-:W-:-:S02]  /*14530*/  ISETP.GT.AND P2, PT, R3, 0x11, !P4 ;  /* 0x000000110300780c */ /* 0x000fc40006744270 */
[----:B------:R-:W-:Y:S02]  /*14540*/  FSEL R69, R69, -INF , !P3 ;  /* 0xff80000045457808 */ /* 0x000fe40005800000 */
        /* <DEDUP_REMOVED lines=67> */
.L_x_6818:
[----:B------:R-:W-:-:S13]  /*14980*/  ISETP.NE.AND P6, PT, R13, 0x1, PT ;  /* 0x000000010d00780c */ /* 0x000fda0003fc5270 */
[----:B------:R-:W-:-:S05]  /*14990*/  @P6 IMAD.HI.U32 R14, R4, R14, RZ ;  /* 0x0000000e040e6227 */ /* 0x000fca00078e00ff */
[----:B------:R-:W-:-:S07]  /*149a0*/  @P6 SHF.R.U32.HI R4, RZ, R15, R14 ;  /* 0x0000000fff046219 */ /* 0x000fce000001160e */
.L_x_6819:
[----:B------:R-:W-:Y:S05]  /*149b0*/  BSYNC B1 ;  /* 0x0000000000017941 */ /* 0x000fea0003800000 */
.L_x_6817:
[----:B------:R-:W-:-:S04]  /*149c0*/  IMAD R3, R4, R13, -R37 ;  /* 0x0000000d04037224 */ /* 0x000fc800078e0a25 */
[----:B------:R-:W-:-:S05]  /*149d0*/  IMAD R32, R32, -0x2, R3 ;  /* 0xfffffffe20207824 */ /* 0x000fca00078e0203 */
[----:B------:R-:W-:Y:S02]  /*149e0*/  VIADDMNMX R6, R32, R13, R6, PT ;  /* 0x0000000d20067246 */ /* 0x000fe40003800106 */
[----:B------:R-:W-:-:S07]  /*149f0*/  VIMNMX R7, R7, R32, !PT ;  /* 0x0000002007077248 */ /* 0x000fce0007fe0100 */
.L_x_6816:
[----:B------:R-:W-:Y:S05]  /*14a00*/  BSYNC B0 ;  /* 0x0000000000007941 */ /* 0x000fea0003800000 */
.L_x_6815:
        /* <DEDUP_REMOVED lines=16> */
[----:B------:R-:W-:Y:S02]  /*14b10*/  ISETP.NE.AND P0, PT, R21, RZ, PT ;  /* 0x000000ff1500720c */ /* 0x000fe40003f05270 */
[----:B------:R-:W2:Y:S02]  /*14b20*/  LDL.64 R20, [R1+0x1e0] ;  /* 0x0001e00001147983 */ /* 0x000ea40000100a00 */
        /* <DEDUP_REMOVED lines=21> */
[----:B------:R-:W3:Y:S01]  /*14c80*/  LDL R12, [R1+0x200] ;  /* 0x00020000010c7983 */ /* 0x000ee20000100800 */
        /* <DEDUP_REMOVED lines=12> */
[C---:B------:R-:W-:Y:S02]  /*14d50*/  ISETP.LT.OR P4, PT, R6.reuse, 0x32, P4 ;  /* 0x000000320600780c */ /* 0x040fe40002781670 */
[----:B------:R-:W-:Y:S02]  /*14d60*/  FSEL R173, R173, -INF , !P3 ;  /* 0xff800000adad7808 */ /* 0x000fe40005800000 */
[----:B------:R-:W-:Y:S02]  /*14d70*/  ISETP.GT.AND P6, PT, R7, 0x39, !P6 ;  /* 0x000000390700780c */ /* 0x000fe400077c4270 */
[C---:B------:R-:W-:Y:S02]  /*14d80*/  ISETP.LT.OR P5, PT, R6.reuse, 0x39, P5 ;  /* 0x000000390600780c */ /* 0x040fe40002fa1670 */
[----:B------:R-:W-:Y:S02]  /*14d90*/  FSEL R33, R33, -INF , !P4 ;  /* 0xff80000021217808 */ /* 0x000fe40006000000 */
[----:B------:R-:W-:-:S02]  /*14da0*/  ISETP.LT.OR P6, PT, R6, 0x3a, P6 ;  /* 0x0000003a0600780c */ /* 0x000fc400037c1670 */
[----:B------:R-:W-:Y:S02]  /*14db0*/  FSEL R175, R54, -INF , !P5 ;  /* 0xff80000036af7808 */ /* 0x000fe40006800000 */
[----:B------:R-:W-:Y:S02]  /*14dc0*/  FSEL R32, R29, -INF , !P6 ;  /* 0xff8000001d207808 */ /* 0x000fe40007000000 */
[----:B--2---:R-:W-:-:S04]  /*14dd0*/  FMNMX.FTZ R2, R73, R20, !PT ;  /* 0x0000001449027209 */ /* 0x004fc80007810000 */
        /* <DEDUP_REMOVED lines=29> */
[----:B------:R-:W-:Y:S01]  /*14fb0*/  FMNMX.FTZ R7, R175, R2, !PT ;  /* 0x00000002af077209 */ /* 0x000fe20007810000 */
[----:B------:R-:W2:Y:S03]  /*14fc0*/  LDL.64 R4, [R1+0x1f0] ;  /* 0x0001f00001047983 */ /* 0x000ea60000100a00 */
[----:B------:R-:W-:Y:S01]  /*14fd0*/  FMNMX.FTZ R7, R32, R7, !PT ;  /* 0x0000000720077209 */ /* 0x000fe20007810000 */
[----:B------:R-:W0:Y:S04]  /*14fe0*/  SHFL.BFLY PT, R3, R6, 0x2, 0x1f ;  /* 0x0c401f0006037f89 */ /* 0x000e2800000e0000 */
[----:B------:R-:W-:Y:S04]  /*14ff0*/  STL.64 [R1+0x1e0], R6 ;  /* 0x0001e00601007387 */ /* 0x000fe80000100a00 */
[----:B------:R-:W4:Y:S01]  /*15000*/  LDL R14, [R1+0x1e4] ;  /* 0x0001e400010e7983 */ /* 0x000f220000100800 */
[----:B0-----:R-:W-:-:S05]  /*15010*/  FMNMX.FTZ R8, R6, R3, !PT ;  /* 0x0000000306087209 */ /* 0x001fca0007810000 */
[----:B------:R-:W0:Y:S02]  /*15020*/  SHFL.BFLY PT, R3, R8, 0x1, 0x1f ;  /* 0x0c201f0008037f89 */ /* 0x000e2400000e0000 */
[----:B0-----:R-:W-:Y:S02]  /*15030*/  FMNMX.FTZ R10, R8, R3, !PT ;  /* 0x00000003080a7209 */ /* 0x001fe40007810000 */
[----:B------:R-:W5:Y:S04]  /*15040*/  LDL.64 R2, [R1+0xb8] ;  /* 0x0000b80001027983 */ /* 0x000f680000100a00 */
[----:B------:R-:W-:Y:S04]  /*15050*/  STL [R1+0x1e0], R10 ;  /* 0x0001e00a01007387 */ /* 0x000fe80000100800 */
[----:B------:R-:W3:Y:S04]  /*15060*/  LDL R13, [R1+0x1e0] ;  /* 0x0001e000010d7983 */ /* 0x000ee80000100800 */
[----:B----4-:R-:W0:Y:S02]  /*15070*/  SHFL.BFLY PT, R11, R14, 0x2, 0x1f ;  /* 0x0c401f000e0b7f89 */ /* 0x010e2400000e0000 */
[----:B0-----:R-:W-:-:S05]  /*15080*/  FMNMX.FTZ R11, R11, R14, !PT ;  /* 0x0000000e0b0b7209 */ /* 0x001fca0007810000 */
[----:B------:R-:W0:Y:S02]  /*15090*/  SHFL.BFLY PT, R6, R11, 0x1, 0x1f ;  /* 0x0c201f000b067f89 */ /* 0x000e2400000e0000 */
[----:B0-----:R-:W-:Y:S02]  /*150a0*/  FMNMX.FTZ R6, R11, R6, !PT ;  /* 0x000000060b067209 */ /* 0x001fe40007810000 */
[----:B---3--:R-:W-:-:S04]  /*150b0*/  FSETP.NEU.FTZ.AND P0, PT, R13, -INF , PT ;  /* 0xff8000000d00780b */ /* 0x008fc80003f1d000 */
[----:B------:R-:W-:Y:S02]  /*150c0*/  FSEL R7, R13, RZ, P0 ;  /* 0x000000ff0d077208 */ /* 0x000fe40000000000 */
[----:B------:R-:W-:-:S04]  /*150d0*/  FSETP.NEU.FTZ.AND P0, PT, R6, -INF , PT ;  /* 0xff8000000600780b */ /* 0x000fc80003f1d000 */
[----:B------:R-:W-:Y:S01]  /*150e0*/  FSEL R8, R6, RZ, P0 ;  /* 0x000000ff06087208 */ /* 0x000fe20000000000 */
[----:B------:R-:W-:-:S04]  /*150f0*/  FADD.FTZ R7, R20, -R7 ;  /* 0x8000000714077221 */ /* 0x000fc80000010000 */
[----:B------:R-:W-:Y:S01]  /*15100*/  FADD.FTZ R21, R21, -R8 ;  /* 0x8000000815157221 */ /* 0x000fe20000010000 */
[----:B------:R-:W-:-:S03]  /*15110*/  FMUL.FTZ R7, R7, R12 ;  /* 0x0000000c07077220 */ /* 0x000fc60000410000 */
[----:B------:R-:W-:Y:S01]  /*15120*/  FMUL.FTZ R21, R12, R21 ;  /* 0x000000150c157220 */ /* 0x000fe20000410000 */
[----:B------:R-:W2:Y:S08]  /*15130*/  MUFU.EX2 R131, R7 ;  /* 0x0000000700837308 */ /* 0x000eb00000000800 */
[----:B------:R-:W0:Y:S01]  /*15140*/  MUFU.EX2 R130, R21 ;  /* 0x0000001500827308 */ /* 0x000e220000000800 */
[----:B------:R1:W-:Y:S01]  /*15150*/  STL [R1+0x1e4], R6 ;  /* 0x0001e40601007387 */ /* 0x0003e20000100800 */
[----:B--2---:R-:W-:Y:S01]  /*15160*/  FMUL.FTZ R4, R131, R4 ;  /* 0x0000000483047220 */ /* 0x004fe20000410000 */
[----:B0-----:R-:W-:-:S05]  /*15170*/  FMUL.FTZ R5, R5, R130 ;  /* 0x0000008205057220 */ /* 0x001fca0000410000 */
[----:B------:R1:W-:Y:S04]  /*15180*/  STL.64 [R1+0x1f0], R4 ;  /* 0x0001f00401007387 */ /* 0x0003e80000100a00 */
[----:B-----5:R-:W2:Y:S01]  /*15190*/  LD.E R8, desc[UR46][R2.64+0x4] ;  /* 0x0000042e02087980 */ /* 0x020ea2000c101900 */
[----:B------:R-:W-:Y:S01]  /*151a0*/  BSSY B0, `(.L_x_6820) ;  /* 0x000000c000007945 */ /* 0x000fe20003800000 */
[----:B--2---:R-:W-:-:S13]  /*151b0*/  ISETP.NE.AND P0, PT, R8, RZ, PT ;  /* 0x000000ff0800720c */ /* 0x004fda0003f05270 */
[----:B-1----:R-:W-:Y:S05]  /*151c0*/  @P0 BRA `(.L_x_6821) ;  /* 0x0000000000240947 */ /* 0x002fea0003800000 */
        /* <DEDUP_REMOVED lines=9> */
.L_x_6821:
[----:B------:R-:W-:Y:S05]  /*15260*/  BSYNC B0 ;  /* 0x0000000000007941 */ /* 0x000fea0003800000 */
.L_x_6820:
        /* <DEDUP_REMOVED lines=9> */
.L_x_6823:
[----:B------:R-:W-:Y:S05]  /*15300*/  BSYNC B0 ;  /* 0x0000000000007941 */ /* 0x000fea0003800000 */
.L_x_6822:
[----:B------:R-:W0:Y:S04]  /*15310*/  LDL R46, [R1+0x200] ;  /* 0x00020000012e7983 */ /* 0x000e280000100800 */
[----:B------:R-:W0:Y:S04]  /*15320*/  LDL.64 R30, [R1+0x1e0] ;  /* 0x0001e000011e7983 */ /* 0x000e280000100a00 */
[----:B------:R-:W2:Y:S04]  /*15330*/  LDL.64 R6, [R1+0x1f0] ;  /* 0x0001f00001067983 */ /* 0x000ea80000100a00 */
[----:B------:R-:W3:Y:S04]  /*15340*/  LDL.64 R28, [R1+0x400] ;  /* 0x00040000011c7983 */ /* 0x000ee80000100a00 */
[----:B------:R-:W4:Y:S04]  /*15350*/  LDL.64 R26, [R1+0x408] ;  /* 0x00040800011a7983 */ /* 0x000f280000100a00 */
        /* <DEDUP_REMOVED lines=26> */
[----:B------:R-:W2:Y:S01]  /*15500*/  LDL R144, [R1+0x1c8] ;  /* 0x0001c80001907983 */ /* 0x000ea20000100800 */
[C---:B0-----:R-:W-:Y:S01]  /*15510*/  FMUL.FTZ R4, R30.reuse, R46 ;  /* 0x0000002e1e047220 */ /* 0x041fe20000410000 */
[----:B------:R-:W-:-:S04]  /*15520*/  FSETP.NEU.FTZ.AND P0, PT, R30, -INF , PT ;  /* 0xff8000001e00780b */ /* 0x000fc80003f1d000 */
[----:B------:R-:W-:Y:S02]  /*15530*/  FSEL R8, R4, RZ, P0 ;  /* 0x000000ff04087208 */ /* 0x000fe40000000000 */
[----:B------:R-:W2:Y:S01]  /*15540*/  LDL.64 R4, [R1+0x238] ;  /* 0x0002380001047983 */ /* 0x000ea20000100a00 */
[CC--:B------:R-:W-:Y:S01]  /*15550*/  FMUL.FTZ R30, R31.reuse, R46.reuse ;  /* 0x0000002e1f1e7220 */ /* 0x0c0fe20000410000 */
[----:B------:R-:W-:Y:S01]  /*15560*/  FSETP.NEU.FTZ.AND P0, PT, R31, -INF , PT ;  /* 0xff8000001f00780b */ /* 0x000fe20003f1d000 */
[----:B------:R-:W-:-:S03]  /*15570*/  FFMA.FTZ R23, R39, R46, -R8 ;  /* 0x0000002e27177223 */ /* 0x000fc60000010808 */
[----:B------:R-:W-:Y:S01]  /*15580*/  FSEL R39, R30, RZ, P0 ;  /* 0x000000ff1e277208 */ /* 0x000fe20000000000 */
        /* <DEDUP_REMOVED lines=23> */
[-C--:B------:R-:W-:Y:S01]  /*15700*/  FFMA.FTZ R174, R41, R46.reuse, -R8 ;  /* 0x0000002e29ae7223 */ /* 0x080fe20000010808 */
        /* <DEDUP_REMOVED lines=8> */
[----:B------:R-:W-:Y:S01]  /*15790*/  FFMA.FTZ R175, R175, R46, -R39 ;  /* 0x0000002eafaf7223 */ /* 0x000fe20000010827 */
[C---:B---3--:R-:W-:Y:S01]  /*157a0*/  FMUL.FTZ R29, R131.reuse, R29 ;  /* 0x0000001d831d7220 */ /* 0x048fe20000410000 */
[C---:B------:R-:W-:Y:S01]  /*157b0*/  FMUL.FTZ R28, R131.reuse, R28 ;  /* 0x0000001c831c7220 */ /* 0x040fe20000410000 */
[C---:B----4-:R-:W-:Y:S01]  /*157c0*/  FMUL.FTZ R27, R130.reuse, R27 ;  /* 0x0000001b821b7220 */ /* 0x050fe20000410000 */
[----:B------:R-:W-:Y:S01]  /*157d0*/  FMUL.FTZ R26, R130, R26 ;  /* 0x0000001a821a7220 */ /* 0x000fe20000410000 */
[C---:B--2---:R-:W-:Y:S01]  /*157e0*/  FMUL.FTZ R25, R131.reuse, R25 ;  /* 0x0000001983197220 */ /* 0x044fe20000410000 */
[----:B------:R-:W2:Y:S01]  /*157f0*/  MUFU.EX2 R167, R167 ;  /* 0x000000a700a77308 */ /* 0x000ea20000000800 */
[C---:B------:R-:W-:Y:S01]  /*15800*/  FMUL.FTZ R24, R131.reuse, R24 ;  /* 0x0000001883187220 */ /* 0x040fe20000410000 */
[C---:B------:R-:W-:Y:S01]  /*15810*/  FMUL.FTZ R13, R131.reuse, R13 ;  /* 0x0000000d830d7220 */ /* 0x040fe20000410000 */
[C---:B------:R-:W-:Y:S01]  /*15820*/  FMUL.FTZ R12, R131.reuse, R12 ;  /* 0x0000000c830c7220 */ /* 0x040fe20000410000 */
[C---:B------:R-:W-:Y:S01]  /*15830*/  FMUL.FTZ R21, R131.reuse, R21 ;  /* 0x0000001583157220 */ /* 0x040fe20000410000 */
[C---:B------:R-:W-:Y:S01]  /*15840*/  FMUL.FTZ R20, R131.reuse, R20 ;  /* 0x0000001483147220 */ /* 0x040fe20000410000 */
[C---:B------:R-:W-:Y:S01]  /*15850*/  FMUL.FTZ R15, R131.reuse, R15 ;  /* 0x0000000f830f7220 */ /* 0x040fe20000410000 */
[----:B------:R-:W-:Y:S01]  /*15860*/  FMUL.FTZ R14, R131, R14 ;  /* 0x0000000e830e7220 */ /* 0x000fe20000410000 */
[----:B------:R-:W3:Y:S01]  /*15870*/  MUFU.EX2 R120, R120 ;  /* 0x0000007800787308 */ /* 0x000ee20000000800 */
[----:B0-----:R-:W-:Y:S01]  /*15880*/  FADD.FTZ R8, R129, R7 ;  /* 0x0000000781087221 */ /* 0x001fe20000010000 */
[----:B------:R-:W-:Y:S01]  /*15890*/  FADD.FTZ R6, R164, R6 ;  /* 0x00000006a4067221 */ /* 0x000fe20000010000 */
[C---:B------:R-:W-:Y:S01]  /*158a0*/  FMUL.FTZ R11, R131.reuse, R11 ;  /* 0x0000000b830b7220 */ /* 0x040fe20000410000 */
[C---:B------:R-:W-:Y:S01]  /*158b0*/  FMUL.FTZ R10, R131.reuse, R10 ;  /* 0x0000000a830a7220 */ /* 0x040fe20000410000 */
[C---:B------:R-:W-:Y:S01]  /*158c0*/  FMUL.FTZ R95, R131.reuse, R95 ;  /* 0x0000005f835f7220 */ /* 0x040fe20000410000 */
[C---:B------:R-:W-:Y:S01]  /*158d0*/  FMUL.FTZ R94, R131.reuse, R94 ;  /* 0x0000005e835e7220 */ /* 0x040fe20000410000 */
[C---:B------:R-:W-:Y:S01]  /*158e0*/  FMUL.FTZ R97, R131.reuse, R97 ;  /* 0x0000006183617220 */ /* 0x040fe20000410000 */
[----:B------:R-:W0:Y:S01]  /*158f0*/  MUFU.EX2 R128, R128 ;  /* 0x0000008000807308 */ /* 0x000e220000000800 */
[C---:B------:R-:W-:Y:S01]  /*15900*/  FMUL.FTZ R96, R131.reuse, R96 ;  /* 0x0000006083607220 */ /* 0x040fe20000410000 */
[C---:B------:R-:W-:Y:S01]  /*15910*/  FMUL.FTZ R99, R131.reuse, R99 ;  /* 0x0000006383637220 */ /* 0x040fe20000410000 */
[C---:B------:R-:W-:Y:S01]  /*15920*/  FMUL.FTZ R98, R131.reuse, R98 ;  /* 0x0000006283627220 */ /* 0x040fe20000410000 */
[C---:B------:R-:W-:Y:S01]  /*15930*/  FMUL.FTZ R107, R131.reuse, R107 ;  /* 0x0000006b836b7220 */ /* 0x040fe20000410000 */
[----:B------:R-:W-:Y:S01]  /*15940*/  FMUL.FTZ R106, R131, R106 ;  /* 0x0000006a836a7220 */ /* 0x000fe20000410000 */
[C---:B------:R-:W-:Y:S01]  /*15950*/  FMUL.FTZ R105, R130.reuse, R105 ;  /* 0x0000006982697220 */ /* 0x040fe20000410000 */
[C---:B------:R-:W-:Y:S01]  /*15960*/  FMUL.FTZ R104, R130.reuse, R104 ;  /* 0x0000006882687220 */ /* 0x040fe20000410000 */
[----:B------:R-:W4:Y:S01]  /*15970*/  MUFU.EX2 R166, R166 ;  /* 0x000000a600a67308 */ /* 0x000f220000000800 */
[----:B-1----:R-:W-:Y:S01]  /*15980*/  FADD.FTZ R8, R165, R8 ;  /* 0x00000008a5087221 */ /* 0x002fe20000010000 */
[----:B------:R-:W-:Y:S01]  /*15990*/  FADD.FTZ R7, R121, R6 ;  /* 0x0000000679077221 */ /* 0x000fe20000010000 */
[C---:B------:R-:W-:Y:S01]  /*159a0*/  FMUL.FTZ R109, R130.reuse, R103 ;  /* 0x00000067826d7220 */ /* 0x040fe20000410000 */
[----:B------:R-:W-:Y:S01]  /*159b0*/  FMUL.FTZ R108, R130, R102 ;  /* 0x00000066826c7220 */ /* 0x000fe20000410000 */
[----:B------:R-:W4:Y:S03]  /*159c0*/  LDL.64 R68, [R1+0x340] ;  /* 0x0003400001447983 */ /* 0x000f260000100a00 */
[----:B------:R-:W1:Y:S01]  /*159d0*/  MUFU.EX2 R169, R169 ;  /* 0x000000a900a97308 */ /* 0x000e620000000800 */
[----:B------:R-:W4:Y:S04]  /*159e0*/  LDL.64 R72, [R1+0x370] ;  /* 0x0003700001487983 */ /* 0x000f280000100a00 */
[----:B------:R-:W4:Y:S03]  /*159f0*/  LDL.64 R70, [R1+0x380] ;  /* 0x0003800001467983 */ /* 0x000f260000100a00 */
[----:B------:R-:W1:Y:S01]  /*15a00*/  MUFU.EX2 R117, R117 ;  /* 0x0000007500757308 */ /* 0x000e620000000800 */
[----:B--2---:R-:W-:Y:S01]  /*15a10*/  FADD.FTZ R31, R167, R8 ;  /* 0x00000008a71f7221 */ /* 0x004fe20000010000 */
[----:B---3--:R-:W-:Y:S01]  /*15a20*/  FADD.FTZ R7, R120, R7 ;  /* 0x0000000778077221 */ /* 0x008fe20000010000 */
[----:B------:R-:W2:Y:S04]  /*15a30*/  LDL.64 R58, [R1+0x390] ;  /* 0x00039000013a7983 */ /* 0x000ea80000100a00 */
[----:B------:R-:W3:Y:S01]  /*15a40*/  LDL.64 R66, [R1+0x3a0] ;  /* 0x0003a00001427983 */ /* 0x000ee20000100a00 */
[----:B------:R-:W1:Y:S03]  /*15a50*/  MUFU.EX2 R127, R127 ;  /* 0x0000007f007f7308 */ /* 0x000e660000000800 */
[----:B------:R-:W3:Y:S04]  /*15a60*/  LDL.64 R48, [R1+0x3e0] ;  /* 0x0003e00001307983 */ /* 0x000ee80000100a00 */
[----:B------:R-:W3:Y:S01]  /*15a70*/  LDL.64 R64, [R1+0x3b0] ;  /* 0x0003b00001407983 */ /* 0x000ee20000100a00 */
[----:B------:R-:W1:Y:S01]  /*15a80*/  MUFU.EX2 R168, R168 ;  /* 0x000000a800a87308 */ /* 0x000e620000000800 */
[----:B0-----:R-:W-:Y:S01]  /*15a90*/  FADD.FTZ R8, R128, R31 ;  /* 0x0000001f80087221 */ /* 0x001fe20000010000 */
[----:B----4-:R-:W-:Y:S01]  /*15aa0*/  FADD.FTZ R6, R166, R7 ;  /* 0x00000007a6067221 */ /* 0x010fe20000010000 */
[----:B------:R-:W4:Y:S04]  /*15ab0*/  LDL.64 R62, [R1+0x3c0] ;  /* 0x0003c000013e7983 */ /* 0x000f280000100a00 */
[----:B------:R-:W4:Y:S01]  /*15ac0*/  LDL.64 R60, [R1+0x3d0] ;  /* 0x0003d000013c7983 */ /* 0x000f220000100a00 */
[----:B------:R-:W0:Y:S03]  /*15ad0*/  MUFU.EX2 R171, R171 ;  /* 0x000000ab00ab7308 */ /* 0x000e260000000800 */
[----:B------:R-:W4:Y:S04]  /*15ae0*/  LDL.64 R56, [R1+0x3f0] ;  /* 0x0003f00001387983 */ /* 0x000f280000100a00 */
[----:B------:R-:W4:Y:S01]  /*15af0*/  LDL.64 R54, [R1+0x248] ;  /* 0x0002480001367983 */ /* 0x000f220000100a00 */
[----:B------:R-:W0:Y:S01]  /*15b00*/  MUFU.EX2 R116, R116 ;  /* 0x0000007400747308 */ /* 0x000e220000000800 */
[----:B-1----:R-:W-:Y:S01]  /*15b10*/  FADD.FTZ R8, R169, R8 ;  /* 0x00000008a9087221 */ /* 0x002fe20000010000 */
[----:B------:R-:W-:Y:S01]  /*15b20*/  FADD.FTZ R7, R117, R6 ;  /* 0x0000000675077221 */ /* 0x000fe20000010000 */
[----:B------:R-:W4:Y:S04]  /*15b30*/  LDL.64 R52, [R1+0x258] ;  /* 0x0002580001347983 */ /* 0x000f280000100a00 */
[----:B------:R-:W4:Y:S01]  /*15b40*/  LDL.64 R50, [R1+0x268] ;  /* 0x0002680001327983 */ /* 0x000f220000100a00 */
[----:B------:R-:W1:Y:S08]  /*15b50*/  MUFU.EX2 R126, R126 ;  /* 0x0000007e007e7308 */ /* 0x000e700000000800 */
[----:B------:R-:W1:Y:S01]  /*15b60*/  MUFU.EX2 R170, R170 ;  /* 0x000000aa00aa7308 */ /* 0x000e620000000800 */
[----:B------:R-:W-:Y:S01]  /*15b70*/  FADD.FTZ R6, R127, R8 ;  /* 0x000000087f067221 */ /* 0x000fe20000010000 */
[----:B------:R-:W-:Y:S01]  /*15b80*/  FADD.FTZ R7, R168, R7 ;  /* 0x00000007a8077221 */ /* 0x000fe20000010000 */
[----:B------:R-:W4:Y:S04]  /*15b90*/  LDL.64 R44, [R1+0x298] ;  /* 0x00029800012c7983 */ /* 0x000f280000100a00 */
[----:B------:R-:W4:Y:S01]  /*15ba0*/  LDL.64 R40, [R1+0x2b8] ;  /* 0x0002b80001287983 */ /* 0x000f220000100a00 */
[----:B------:R-:W1:Y:S08]  /*15bb0*/  MUFU.EX2 R177, R177 ;  /* 0x000000b100b17308 */ /* 0x000e700000000800 */
[----:B------:R-:W1:Y:S01]  /*15bc0*/  MUFU.EX2 R125, R125 ;  /* 0x0000007d007d7308 */ /* 0x000e620000000800 */
[----:B0-----:R-:W-:Y:S01]  /*15bd0*/  FADD.FTZ R31, R171, R6 ;  /* 0x00000006ab1f7221 */ /* 0x001fe20000010000 */
[----:B------:R-:W-:Y:S01]  /*15be0*/  FADD.FTZ R7, R116, R7 ;  /* 0x0000000774077221 */ /* 0x000fe20000010000 */
[----:B------:R-:W4:Y:S04]  /*15bf0*/  LDL.64 R42, [R1+0x2a8] ;  /* 0x0002a800012a7983 */ /* 0x000f280000100a00 */
[----:B------:R-:W4:Y:S01]  /*15c00*/  LDL.64 R36, [R1+0x2d8] ;  /* 0x0002d80001247983 */ /* 0x000f220000100a00 */
[----:B------:R-:W0:Y:S08]  /*15c10*/  MUFU.EX2 R124, R124 ;  /* 0x0000007c007c7308 */ /* 0x000e300000000800 */
[----:B------:R-:W0:Y:S01]  /*15c20*/  MUFU.EX2 R176, R176 ;  /* 0x000000b000b07308 */ /* 0x000e220000000800 */
[----:B-1----:R-:W-:Y:S01]  /*15c30*/  FADD.FTZ R30, R126, R31 ;  /* 0x0000001f7e1e7221 */ /* 0x002fe20000010000 */
[----:B------:R-:W-:Y:S01]  /*15c40*/  FADD.FTZ R6, R170, R7 ;  /* 0x00000007aa067221 */ /* 0x000fe20000010000 */
[----:B------:R-:W4:Y:S05]  /*15c50*/  LDL.64 R34, [R1+0x2e8] ;  /* 0x0002e80001227983 */ /* 0x000f2a0000100a00 */
[----:B------:R-:W1:Y:S01]  /*15c60*/  MUFU.EX2 R122, R122 ;  /* 0x0000007a007a7308 */ /* 0x000e620000000800 */
[----:B------:R-:W-:-:S07]  /*15c70*/  FFMA.FTZ R8, R33, R46, -R39 ;  /* 0x0000002e21087223 */ /* 0x000fce0000010827 */
[----:B------:R-:W1:Y:S01]  /*15c80*/  MUFU.EX2 R123, R123 ;  /* 0x0000007b007b7308 */ /* 0x000e620000000800 */
[----:B------:R-:W-:Y:S01]  /*15c90*/  FADD.FTZ R31, R177, R30 ;  /* 0x0000001eb11f7221 */ /* 0x000fe20000010000 */
[----:B------:R-:W-:Y:S01]  /*15ca0*/  FADD.FTZ R7, R125, R6 ;  /* 0x000000067d077221 */ /* 0x000fe20000010000 */
[----:B------:R-:W4:Y:S05]  /*15cb0*/  LDL.64 R102, [R1+0x3b8] ;  /* 0x0003b80001667983 */ /* 0x000f2a0000100a00 */
[----:B------:R-:W-:Y:S08]  /*15cc0*/  MUFU.EX2 R178, R178 ;  /* 0x000000b200b27308 */ /* 0x000ff00000000800 */
[----:B------:R-:W1:Y:S01]  /*15cd0*/  MUFU.EX2 R179, R179 ;  /* 0x000000b300b37308 */ /* 0x000e620000000800 */
[----:B0-----:R-:W-:Y:S01]  /*15ce0*/  FADD.FTZ R31, R124, R31 ;  /* 0x0000001f7c1f7221 */ /* 0x001fe20000010000 */
[----:B------:R-:W-:-:S06]  /*15cf0*/  FADD.FTZ R6, R176, R7 ;  /* 0x00000007b0067221 */ /* 0x000fcc0000010000 */
[----:B------:R-:W-:Y:S01]  /*15d00*/  MUFU.EX2 R191, R191 ;  /* 0x000000bf00bf7308 */ /* 0x000fe20000000800 */
[----:B------:R-:W-:-:S07]  /*15d10*/  FFMA.FTZ R7, R32, R46, -R39 ;  /* 0x0000002e20077223 */ /* 0x000fce0000010827 */
[----:B------:R-:W0:Y:S01]  /*15d20*/  MUFU.EX2 R173, R173 ;  /* 0x000000ad00ad7308 */ /* 0x000e220000000800 */
[----:B-1----:R-:W-:Y:S01]  /*15d30*/  FADD.FTZ R30, R122, R31 ;  /* 0x0000001f7a1e7221 */ /* 0x002fe20000010000 */
[----:B------:R-:W-:Y:S01]  /*15d40*/  FADD.FTZ R31, R123, R6 ;  /* 0x000000067b1f7221 */ /* 0x000fe20000010000 */
[----:B------:R-:W4:Y:S05]  /*15d50*/  LDL.64 R38, [R1+0x278] ;  /* 0x0002780001267983 */ /* 0x000f2a0000100a00 */
[----:B------:R-:W-:Y:S08]  /*15d60*/  MUFU.EX2 R172, R172 ;  /* 0x000000ac00ac7308 */ /* 0x000ff00000000800 */
        /* <DEDUP_REMOVED lines=8> */
[----:B------:R-:W0:Y:S08]  /*15df0*/  MUFU.EX2 R23, R23 ;  /* 0x0000001700177308 */ /* 0x000e300000000800 */
[----:B------:R-:W0:Y:S01]  /*15e00*/  MUFU.EX2 R7, R7 ;  /* 0x0000000700077308 */ /* 0x000e220000000800 */
[----:B-1----:R-:W-:Y:S01]  /*15e10*/  FADD.FTZ R6, R8, R33 ;  /* 0x0000002108067221 */ /* 0x002fe20000010000 */
[----:B------:R-:W-:Y:S01]  /*15e20*/  FADD.FTZ R31, R172, R31 ;  /* 0x0000001fac1f7221 */ /* 0x000fe20000010000 */
[----:B------:R-:W4:Y:S02]  /*15e30*/  LDL.64 R32, [R1+0x2f8] ;  /* 0x0002f80001207983 */ /* 0x000f240000100a00 */
[----:B------:R-:W-:Y:S01]  /*15e40*/  FADD.FTZ R6, R175, R6 ;  /* 0x00000006af067221 */ /* 0x000fe20000010000 */
[----:B------:R-:W-:-:S04]  /*15e50*/  FADD.FTZ R30, R174, R31 ;  /* 0x0000001fae1e7221 */ /* 0x000fc80000010000 */
[----:B0-----:R-:W-:Y:S01]  /*15e60*/  FADD.FTZ R30, R23, R30 ;  /* 0x0000001e171e7221 */ /* 0x001fe20000010000 */
[----:B------:R-:W-:-:S05]  /*15e70*/  FADD.FTZ R31, R7, R6 ;  /* 0x00000006071f7221 */ /* 0x000fca0000010000 */
[----:B------:R0:W-:Y:S01]  /*15e80*/  STL.64 [R1+0x1f0], R30 ;  /* 0x0001f01e01007387 */ /* 0x0001e20000100a00 */
[----:B------:R-:W-:Y:S06]  /*15e90*/  BAR.SYNC.DEFER_BLOCKING 0xf, 0x100 ;  /* 0x03c4000000007b1d */ /* 0x000fec0000010000 */
[----:B0-----:R-:W4:Y:S01]  /*15ea0*/  LDL.64 R30, [R1+0x308] ;  /* 0x00030800011e7983 */ /* 0x001f220000100a00 */
[C---:B------:R-:W-:Y:S01]  /*15eb0*/  FMUL.FTZ R5, R130.reuse, R5 ;  /* 0x0000000582057220 */ /* 0x040fe20000410000 */
[C---:B------:R-:W-:Y:S02]  /*15ec0*/  FMUL.FTZ R4, R130.reuse, R4 ;  /* 0x0000000482047220 */ /* 0x040fe40000410000 */
[----:B------:R-:W4:Y:S04]  /*15ed0*/  LD.E.64 R92, desc[UR46][R2.64+0x8] ;  /* 0x0000082e025c7980 */ /* 0x000f28000c101b00 */
[----:B------:R-:W4:Y:S04]  /*15ee0*/  LD.E.64 R2, desc[UR46][R2.64] ;  /* 0x0000002e02027980 */ /* 0x000f28000c101b00 */
[----:B------:R0:W-:Y:S04]  /*15ef0*/  STL.64 [R1+0x400], R28 ;  /* 0x0004001c01007387 */ /* 0x0001e80000100a00 */
        /* <DEDUP_REMOVED lines=9> */
[----:B------:R-:W-:Y:S04]  /*15f90*/  STL.64 [R1+0x290], R106 ;  /* 0x0002906a01007387 */ /* 0x000fe80000100a00 */
[----:B------:R2:W-:Y:S04]  /*15fa0*/  STL.64 [R1+0x218], R104 ;  /* 0x0002186801007387 */ /* 0x0005e80000100a00 */
[----:B------:R2:W-:Y:S04]  /*15fb0*/  STL.64 [R1+0x228], R108 ;  /* 0x0002286c01007387 */ /* 0x0005e80000100a00 */
[----:B0-----:R-:W4:Y:S04]  /*15fc0*/  LDL.64 R28, [R1+0x2c8] ;  /* 0x0002c800011c7983 */ /* 0x001f280000100a00 */
[----:B-1----:R-:W4:Y:S04]  /*15fd0*/  LDL.64 R12, [R1+0x318] ;  /* 0x00031800010c7983 */ /* 0x002f280000100a00 */
[----:B------:R-:W4:Y:S04]  /*15fe0*/  LDL.64 R26, [R1+0x328] ;  /* 0x00032800011a7983 */ /* 0x000f280000100a00 */
[----:B------:R-:W4:Y:S04]  /*15ff0*/  LDL.64 R24, [R1+0x338] ;  /* 0x0003380001187983 */ /* 0x000f280000100a00 */
[----:B------:R-:W4:Y:S04]  /*16000*/  LDL.64 R20, [R1+0x348] ;  /* 0x0003480001147983 */ /* 0x000f280000100a00 */
[----:B------:R-:W4:Y:S04]  /*16010*/  LDL.64 R14, [R1+0x358] ;  /* 0x00035800010e7983 */ /* 0x000f280000100a00 */
[----:B------:R-:W4:Y:S04]  /*16020*/  LDL.64 R10, [R1+0x368] ;  /* 0x00036800010a7983 */ /* 0x000f280000100a00 */
[----:B------:R-:W4:Y:S04]  /*16030*/  LDL.64 R94, [R1+0x378] ;  /* 0x00037800015e7983 */ /* 0x000f280000100a00 */
[----:B--2---:R-:W2:Y:S04]  /*16040*/  LDL.64 R96, [R1+0x388] ;  /* 0x0003880001607983 */ /* 0x004ea80000100a00 */
[----:B------:R-:W2:Y:S04]  /*16050*/  LDL.64 R98, [R1+0x3a8] ;  /* 0x0003a80001627983 */ /* 0x000ea80000100a00 */
[----:B------:R-:W2:Y:S04]  /*16060*/  LDL.64 R104, [R1+0x3c8] ;  /* 0x0003c80001687983 */ /* 0x000ea80000100a00 */
[----:B------:R-:W2:Y:S04]  /*16070*/  LDL.64 R108, [R1+0x3d8] ;  /* 0x0003d800016c7983 */ /* 0x000ea80000100a00 */
[----:B------:R-:W2:Y:S04]  /*16080*/  LDL.64 R106, [R1+0x3e8] ;  /* 0x0003e800016a7983 */ /* 0x000ea80000100a00 */
[----:B------:R0:W-:Y:S04]  /*16090*/  STL.64 [R1+0x238], R4 ;  /* 0x0002380401007387 */ /* 0x0001e80000100a00 */
        /* <DEDUP_REMOVED lines=44> */
[C---:B---3--:R-:W-:Y:S01]  /*16360*/  FMUL.FTZ R67, R131.reuse, R67 ;  /* 0x0000004383437220 */ /* 0x048fe20000410000 */
[C---:B------:R-:W-:Y:S01]  /*16370*/  FMUL.FTZ R66, R131.reuse, R66 ;  /* 0x0000004283427220 */ /* 0x040fe20000410000 */
[C---:B------:R-:W-:Y:S01]  /*16380*/  FMUL.FTZ R65, R131.reuse, R65 ;  /* 0x0000004183417220 */ /* 0x040fe20000410000 */
        /* <DEDUP_REMOVED lines=35> */
[----:B------:R-:W-:Y:S04]  /*165c0*/  STL.64 [R1+0x2a0], R118 ;  /* 0x0002a07601007387 */ /* 0x000fe80000100a00 */
[----:B------:R-:W-:Y:S04]  /*165d0*/  STL.64 [R1+0x2b0], R114 ;  /* 0x0002b07201007387 */ /* 0x000fe80000100a00 */
[----:B------:R-:W-:Y:S01]  /*165e0*/  STL.64 [R1+0x2c0], R110 ;  /* 0x0002c06e01007387 */ /* 0x000fe20000100a00 */
[C---:B------:R-:W-:Y:S01]  /*165f0*/  FMUL.FTZ R33, R130.reuse, R33 ;  /* 0x0000002182217220 */ /* 0x040fe20000410000 */
[----:B------:R-:W-:-:S02]  /*16600*/  FMUL.FTZ R32, R130, R32 ;  /* 0x0000002082207220 */ /* 0x000fc40000410000 */
[----:B------:R-:W-:Y:S04]  /*16610*/  STL.64 [R1+0x2d0], R78 ;  /* 0x0002d04e01007387 */ /* 0x000fe80000100a00 */
[----:B------:R-:W-:Y:S04]  /*16620*/  STL.64 [R1+0x2e0], R80 ;  /* 0x0002e05001007387 */ /* 0x000fe80000100a00 */
[----:B------:R-:W-:Y:S04]  /*16630*/  STL.64 [R1+0x2f0], R82 ;  /* 0x0002f05201007387 */ /* 0x000fe80000100a00 */
[----:B------:R-:W-:Y:S04]  /*16640*/  STL.64 [R1+0x300], R84 ;  /* 0x0003005401007387 */ /* 0x000fe80000100a00 */
        /* <DEDUP_REMOVED lines=8> */
[----:B------:R-:W-:Y:S01]  /*166d0*/  STL.64 [R1+0x370], R72 ;  /* 0x0003704801007387 */ /* 0x000fe20000100a00 */
[----:B------:R-:W-:-:S03]  /*166e0*/  MOV R6, R92 ;  /* 0x0000005c00067202 */ /* 0x000fc60000000f00 */
        /* <DEDUP_REMOVED lines=55> */
[----:B------:R-:W-:Y:S04]  /*16a60*/  STL.64 [R1+0x398], R100 ;  /* 0x0003986401007387 */ /* 0x000fe80000100a00 */
[----:B------:R4:W-:Y:S04]  /*16a70*/  STL.64 [R1+0x3a8], R98 ;  /* 0x0003a86201007387 */ /* 0x0009e80000100a00 */
[----:B------:R4:W-:Y:S04]  /*16a80*/  STL.64 [R1+0x3b8], R102 ;  /* 0x0003b86601007387 */ /* 0x0009e80000100a00 */
[----:B------:R4:W-:Y:S04]  /*16a90*/  STL.64 [R1+0x3c8], R104 ;  /* 0x0003c86801007387 */ /* 0x0009e80000100a00 */
[----:B------:R-:W-:Y:S04]  /*16aa0*/  STL.64 [R1+0x3d8], R108 ;  /* 0x0003d86c01007387 */ /* 0x000fe80000100a00 */
[----:B------:R4:W-:Y:S04]  /*16ab0*/  STL.64 [R1+0x3e8], R106 ;  /* 0x0003e86a01007387 */ /* 0x0009e80000100a00 */
[----:B------:R4:W-:Y:S04]  /*16ac0*/  STL.64 [R1+0x3f8], R112 ;  /* 0x0003f87001007387 */ /* 0x0009e80000100a00 */
        /* <DEDUP_REMOVED lines=12> */
[----:B0-----:R-:W4:Y:S04]  /*16b90*/  LDL.64 R4, [R1+0x88] ;  /* 0x0000880001047983 */ /* 0x001f280000100a00 */
[----:B-1----:R-:W4:Y:S04]  /*16ba0*/  LDL R10, [R1+0x240] ;  /* 0x00024000010a7983 */ /* 0x002f280000100800 */
        /* <DEDUP_REMOVED lines=79> */
[----:B---3--:R-:W3:Y:S04]  /*170a0*/  LDL R96, [R1+0x380] ;  /* 0x0003800001607983 */ /* 0x008ee80000100800 */
        /* <DEDUP_REMOVED lines=35> */
[----:B------:R-:W-:Y:S01]  /*172e0*/  IMAD R4, R144, 0x1000, R4 ;  /* 0x0000100090047824 */ /* 0x000fe200078e0204 */
[----:B------:R-:W-:-:S02]  /*172f0*/  F2FP.BF16.F32.PACK_AB R164, R121, R164 ;  /* 0x000000a479a4723e */ /* 0x000fc400000010ff */
[----:B------:R-:W-:Y:S01]  /*17300*/  STL [R1+0x240], R10 ;  /* 0x0002400a01007387 */ /* 0x000fe20000100800 */
[----:B------:R-:W-:Y:S02]  /*17310*/  F2FP.BF16.F32.PACK_AB R165, R165, R129 ;  /* 0x00000081a5a5723e */ /* 0x000fe400000010ff */
[----:B------:R-:W-:Y:S01]  /*17320*/  F2FP.BF16.F32.PACK_AB R166, R166, R120 ;  /* 0x00000078a6a6723e */ /* 0x000fe200000010ff */
[----:B------:R-:W-:Y:S01]  /*17330*/  STL [R1+0x244], R11 ;  /* 0x0002440b01007387 */ /* 0x000fe20000100800 */
[----:B------:R-:W-:Y:S02]  /*17340*/  F2FP.BF16.F32.PACK_AB R167, R128, R167 ;  /* 0x000000a780a7723e */ /* 0x000fe400000010ff */
[----:B------:R-:W-:Y:S01]  /*17350*/  F2FP.BF16.F32.PACK_AB R168, R168, R117 ;  /* 0x00000075a8a8723e */ /* 0x000fe200000010ff */
[----:B------:R-:W-:Y:S01]  /*17360*/  STL [R1+0x248], R12 ;  /* 0x0002480c01007387 */ /* 0x000fe20000100800 */
[----:B------:R-:W-:Y:S02]  /*17370*/  F2FP.BF16.F32.PACK_AB R169, R127, R169 ;  /* 0x000000a97fa9723e */ /* 0x000fe400000010ff */
[----:B------:R-:W-:Y:S01]  /*17380*/  F2FP.BF16.F32.PACK_AB R170, R170, R116 ;  /* 0x00000074aaaa723e */ /* 0x000fe200000010ff */
[----:B------:R-:W-:Y:S01]  /*17390*/  STL [R1+0x24c], R13 ;  /* 0x00024c0d01007387 */ /* 0x000fe20000100800 */
[----:B------:R-:W-:-:S02]  /*173a0*/  F2FP.BF16.F32.PACK_AB R171, R126, R171 ;  /* 0x000000ab7eab723e */ /* 0x000fc400000010ff */
[----:B------:R-:W-:Y:S01]  /*173b0*/  F2FP.BF16.F32.PACK_AB R176, R176, R125 ;  /* 0x0000007db0b0723e */ /* 0x000fe200000010ff */
[----:B------:R-:W-:Y:S01]  /*173c0*/  STL [R1+0x250], R14 ;  /* 0x0002500e01007387 */ /* 0x000fe20000100800 */
[----:B------:R-:W-:Y:S02]  /*173d0*/  F2FP.BF16.F32.PACK_AB R177, R124, R177 ;  /* 0x000000b17cb1723e */ /* 0x000fe400000010ff */
[----:B------:R-:W-:Y:S01]  /*173e0*/  F2FP.BF16.F32.PACK_AB R178, R178, R123 ;  /* 0x0000007bb2b2723e */ /* 0x000fe200000010ff */
[----:B------:R-:W-:Y:S01]  /*173f0*/  STL [R1+0x254], R15 ;  /* 0x0002540f01007387 */ /* 0x000fe20000100800 */
[----:B------:R-:W-:-:S03]  /*17400*/  F2FP.BF16.F32.PACK_AB R179, R179, R122 ;  /* 0x0000007ab3b3723e */ /* 0x000fc600000010ff */
        /* <DEDUP_REMOVED lines=72> */
[----:B--2---:R-:W-:Y:S04]  /*17890*/  STL [R1+0x378], R94 ;  /* 0x0003785e01007387 */ /* 0x004fe80000100800 */
[----:B------:R2:W-:Y:S04]  /*178a0*/  STL [R1+0x37c], R95 ;  /* 0x00037c5f01007387 */ /* 0x0005e80000100800 */
[----:B---3--:R-:W-:Y:S04]  /*178b0*/  STL [R1+0x380], R96 ;  /* 0x0003806001007387 */ /* 0x008fe80000100800 */
[----:B------:R-:W-:Y:S04]  /*178c0*/  STL [R1+0x384], R97 ;  /* 0x0003846101007387 */ /* 0x000fe80000100800 */
[----:B----4-:R-:W-:Y:S04]  /*178d0*/  STL [R1+0x388], R98 ;  /* 0x0003886201007387 */ /* 0x010fe80000100800 */
        /* <DEDUP_REMOVED lines=33> */
[----:B0-----:R-:W4:Y:S04]  /*17af0*/  LDL.128 R24, [R1+0x210] ;  /* 0x0002100001187983 */ /* 0x001f280000100c00 */
[----:B-1----:R-:W4:Y:S04]  /*17b00*/  LDL.128 R28, [R1+0x220] ;  /* 0x00022000011c7983 */ /* 0x002f280000100c00 */
        /* <DEDUP_REMOVED lines=30> */
[----:B------:R-:W-:Y:S01]  /*17cf0*/  IMAD R3, R3, 0x2, R6 ;  /* 0x0000000203037824 */ /* 0x000fe200078e0206 */
[----:B------:R-:W-:-:S02]  /*17d00*/  R2UR UR6, R4 ;  /* 0x00000000040672ca */ /* 0x000fc400000e0000 */
[----:B------:R0:W-:Y:S01]  /*17d10*/  STSM.16.M88.4 [R6], R164 ;  /* 0x000000a406007844 */ /* 0x0001e20000000200 */
[----:B------:R-:W-:Y:S02]  /*17d20*/  R2UR UR7, R5 ;  /* 0x00000000050772ca */ /* 0x000fe400000e0000 */
[----:B------:R-:W-:Y:S02]  /*17d30*/  F2FP.BF16.F32.PACK_AB R172, R172, R191 ;  /* 0x000000bfacac723e */ /* 0x000fe400000010ff */
[----:B------:R-:W-:Y:S02]  /*17d40*/  F2FP.BF16.F32.PACK_AB R173, R8, R173 ;  /* 0x000000ad08ad723e */ /* 0x000fe400000010ff */
[----:B------:R-:W-:Y:S02]  /*17d50*/  F2FP.BF16.F32.PACK_AB R174, R23, R174 ;  /* 0x000000ae17ae723e */ /* 0x000fe400000010ff */
[----:B------:R-:W-:Y:S01]  /*17d60*/  F2FP.BF16.F32.PACK_AB R175, R7, R175 ;  /* 0x000000af07af723e */ /* 0x000fe200000010ff */
[----:B0-----:R-:W-:-:S02]  /*17d70*/  IMAD R6, R2, 0x2, R6 ;  /* 0x0000000202067824 */ /* 0x001fc400078e0206 */
[----:B------:R-:W-:-:S03]  /*17d80*/  IMAD R2, R2, 0x2, R3 ;  /* 0x0000000202027824 */ /* 0x000fc600078e0203 */
[----:B------:R-:W-:Y:S04]  /*17d90*/  STSM.16.M88.4 [R6], R168 ;  /* 0x000000a806007844 */ /* 0x000fe80000000200 */
[----:B------:R0:W-:Y:S04]  /*17da0*/  STSM.16.M88.4 [R3], R176 ;  /* 0x000000b003007844 */ /* 0x0001e80000000200 */
[----:B------:R1:W-:Y:S01]  /*17db0*/  STSM.16.M88.4 [R2], R172 ;  /* 0x000000ac02007844 */ /* 0x0003e20000000200 */
[----:B0-----:R-:W-:Y:S02]  /*17dc0*/  IMAD.MOV.U32 R3, RZ, RZ, R5 ;  /* 0x000000ffff037224 */ /* 0x001fe400078e0005 */
[----:B-1----:R-:W-:Y:S01]  /*17dd0*/  VIADD R2, R4, 0x80 ;  /* 0x0000008004027836 */ /* 0x002fe20000000000 */
[----:B--2---:R-:W-:-:S06]  /*17de0*/  WARPGROUP.ARRIVE ;  /* 0x00000000000079c5 */ /* 0x004fcc0000000000 */
[----:B------:R-:W-:Y:S01]  /*17df0*/  HGMMA.64x256x16.F32.BF16 R24, R164, gdesc[UR4].tnspB, R24, gsb0 ;  /* 0x43e00004a4187df0 */ /* 0x000fe20008001818 */
[----:B------:R-:W-:Y:S02]  /*17e00*/  R2UR UR6, R2 ;  /* 0x00000000020672ca */ /* 0x000fe400000e0000 */
[----:B------:R-:W-:Y:S01]  /*17e10*/  R2UR UR7, R3 ;  /* 0x00000000030772ca */ /* 0x000fe200000e0000 */
[----:B------:R-:W-:Y:S02]  /*17e20*/  VIADD R2, R4, 0x100 ;  /* 0x0000010004027836 */ /* 0x000fe40000000000 */
        /* <DEDUP_REMOVED lines=147> */
[----:B------:R-:W4:Y:S04]  /*18760*/  LDL R74, [R1+0x218] ;  /* 0x00021800014a7983 */ /* 0x000f280000100800 */
[----:B-1----:R-:W4:Y:S04]  /*18770*/  LDL R76, [R1+0x21c] ;  /* 0x00021c00014c7983 */ /* 0x002f280000100800 */
[----:B------:R-:W4:Y:S04]  /*18780*/  LDL R4, [R1+0x220] ;  /* 0x0002200001047983 */ /* 0x000f280000100800 */
[----:B------:R-:W4:Y:S04]  /*18790*/  LDL R78, [R1+0x224] ;  /* 0x00022400014e7983 */ /* 0x000f280000100800 */
        /* <DEDUP_REMOVED lines=265> */
.L_x_6825:
[----:B------:R-:W-:Y:S05]  /*19830*/  BSYNC B0 ;  /* 0x0000000000007941 */ /* 0x000fea0003800000 */
.L_x_6824:
        /* <DEDUP_REMOVED lines=9> */
[----:B0-----:R-:W2:Y:S02]  /*198d0*/  LDL R2, [R1+0x50] ;  /* 0x0000500001027983 */ /* 0x001ea40000100800 */
[----:B--2---:R-:W-:-:S07]  /*198e0*/  IMAD.SHL.U32 R2, R2, 0x40, RZ ;  /* 0x0000004002027824 */ /* 0x004fce00078e00ff */
.L_x_6793:
[----:B------:R-:W0:Y:S01]  /*198f0*/  LDC R3, c[0x0][0x448] ;  /* 0x00011200ff037b82 */ /* 0x000e220000000800 */
[----:B------:R-:W-:Y:S01]  /*19900*/  VIADD R2, R2, 0x3f ;  /* 0x0000003f02027836 */ /* 0x000fe20000000000 */
[----:B------:R-:W-:-:S06]  /*19910*/  ULDC UR4, c[0x0][0xad4] ;  /* 0x0002b50000047ab9 */ /* 0x000fcc0000000800 */
[----:B------:R-:W1:Y:S01]  /*19920*/  LDC R7, c[0x0][0xadc] ;  /* 0x0002b700ff077b82 */ /* 0x000e620000000800 */
[----:B0-----:R-:W-:-:S13]  /*19930*/  ISETP.NE.AND P0, PT, R3, 0x1, PT ;  /* 0x000000010300780c */ /* 0x001fda0003f05270 */
[----:B------:R-:W0:Y:S08]  /*19940*/  @P0 LDC R3, c[0x0][0x44c] ;  /* 0x00011300ff030b82 */ /* 0x000e300000000800 */
[----:B------:R-:W2:Y:S01]  /*19950*/  @P0 LDC R4, c[0x0][0x450] ;  /* 0x00011400ff040b82 */ /* 0x000ea20000000800 */
[----:B0-----:R-:W-:-:S05]  /*19960*/  @P0 IMAD.HI.U32 R3, R2, R3, RZ ;  /* 0x0000000302030227 */ /* 0x001fca00078e00ff */
[----:B--2---:R-:W-:Y:S02]  /*19970*/  @P0 SHF.R.U32.HI R2, RZ, R4, R3 ;  /* 0x00000004ff020219 */ /* 0x004fe40000011603 */
[----:B-1----:R-:W-:-:S03]  /*19980*/  ISETP.GE.AND P0, PT, R7, 0x1, PT ;  /* 0x000000010700780c */ /* 0x002fc60003f06270 */
[----:B------:R-:W-:-:S04]  /*19990*/  IMAD.IADD R2, R209, 0x1, R2 ;  /* 0x00000001d1027824 */ /* 0x000fc800078e0202 */
[----:B------:R-:W-:-:S06]  /*199a0*/  VIADD R3, R2, -UR4 ;  /* 0x8000000402037c36 */ /* 0x000fcc0008000000 */
        /* <DEDUP_REMOVED lines=11> */
.L_x_6829:
[----:B------:R-:W-:-:S13]  /*19a60*/  ISETP.NE.AND P0, PT, R7, 0x1, PT ;  /* 0x000000010700780c */ /* 0x000fda0003f05270 */
[----:B------:R-:W0:Y:S02]  /*19a70*/  @P0 LDC.64 R4, c[0x0][0xae0] ;  /* 0x0002b800ff040b82 */ /* 0x000e240000000a00 */
[----:B0-----:R-:W-:-:S05]  /*19a80*/  @P0 IMAD.HI.U32 R4, R2, R4, RZ ;  /* 0x0000000402040227 */ /* 0x001fca00078e00ff */
[----:B------:R-:W-:-:S07]  /*19a90*/  @P0 SHF.R.U32.HI R2, RZ, R5, R4 ;  /* 0x00000005ff020219 */ /* 0x000fce0000011604 */
.L_x_6830:
[----:B------:R-:W-:Y:S05]  /*19aa0*/  BSYNC B0 ;  /* 0x0000000000007941 */ /* 0x000fea0003800000 */
.L_x_6828:
[----:B------:R-:W-:-:S05]  /*19ab0*/  IMAD R2, R2, R7, RZ ;  /* 0x0000000702027224 */ /* 0x000fca00078e02ff */
[----:B------:R-:W-:-:S07]  /*19ac0*/  VIMNMX R3, R3, R2, !PT ;  /* 0x0000000203037248 */ /* 0x000fce0007fe0100 */
.L_x_6827:
[----:B------:R-:W-:-:S05]  /*19ad0*/  VIADD R3, R3, 0x3f ;  /* 0x0000003f03037836 */ /* 0x000fca0000000000 */
[----:B------:R-:W-:-:S04]  /*19ae0*/  SHF.R.S32.HI R2, RZ, 0x1f, R3 ;  /* 0x0000001fff027819 */ /* 0x000fc80000011403 */
[----:B------:R-:W-:-:S04]  /*19af0*/  LEA.HI R2, R2, R3, RZ, 0x6 ;  /* 0x0000000302027211 */ /* 0x000fc800078f30ff */
[----:B------:R-:W-:-:S04]  /*19b00*/  SHF.R.S32.HI R9, RZ, 0x6, R2 ;  /* 0x00000006ff097819 */ /* 0x000fc80000011402 */
[----:B------:R-:W-:-:S04]  /*19b10*/  VIMNMX R9, R22, R9, !PT ;  /* 0x0000000916097248 */ /* 0x000fc80007fe0100 */
[----:B------:R-:W-:-:S13]  /*19b20*/  ISETP.GE.AND P0, PT, R0, R9, PT ;  /* 0x000000090000720c */ /* 0x000fda0003f06270 */
[----:B------:R-:W-:Y:S05]  /*19b30*/  @!P0 BRA `(.L_x_6831) ;  /* 0x0000007000448947 */ /* 0x000fea0003800000 */
.L_x_6854:
        /* <DEDUP_REMOVED lines=20> */
.L_x_6833:
[----:B------:R-:W-:Y:S05]  /*19c80*/  BSYNC B0 ;  /* 0x0000000000007941 */ /* 0x000fea0003800000 */
.L_x_6832:
        /* <DEDUP_REMOVED lines=9> */
.L_x_6835:
[----:B------:R-:W-:Y:S05]  /*19d20*/  BSYNC B0 ;  /* 0x0000000000007941 */ /* 0x000fea0003800000 */
.L_x_6834:
[----:B------:R-:W-:Y:S04]  /*19d30*/  BSSY B0, `(.L_x_6836) ;  /* 0x0000006000007945 */ /* 0x000fe80003800000 */
[----:B-1----:R-:W-:Y:S05]  /*19d40*/  @P0 BRA `(.L_x_6837) ;  /* 0x0000000000100947 */ /* 0x002fea0003800000 */
[----:B-----5:R-:W-:Y:S01]  /*19d50*/  IMAD R6, R6, 0x8, R3 ;  /* 0x0000000806067824 */ /* 0x020fe200078e0203 */
[----:B------:R-:W-:-:S04]  /*19d60*/  SHF.L.U32 R7, R7, 0x1f, RZ ;  /* 0x0000001f07077819 */ /* 0x000fc800000006ff */
[----:B------:R-:W1:Y:S02]  /*19d70*/  SYNCS.PHASECHK.TRANS64.TRYWAIT P0, [R6+URZ], R7 ;  /* 0x00000007060075a7 */ /* 0x000e64000800017f */
[----:B-1----:R-:W-:Y:S05]  /*19d80*/  @!P0 BRA `(.L_x_6838) ;  /* 0x000001cc00a08947 */ /* 0x002fea0003800000 */
.L_x_6837:
[----:B------:R-:W-:Y:S05]  /*19d90*/  BSYNC B0 ;  /* 0x0000000000007941 */ /* 0x000fea0003800000 */
.L_x_6836:
[----:B-1---5:R-:W2:Y:S04]  /*19da0*/  LDL R7, [R1+0x1c8] ;  /* 0x0001c80001077983 */ /* 0x022ea80000100800 */
[----:B------:R-:W2:Y:S01]  /*19db0*/  LDL.64 R2, [R1+0x80] ;  /* 0x0000800001027983 */ /* 0x000ea20000100a00 */
[----:B------:R-:W-:Y:S05]  /*19dc0*/  WARPSYNC.ALL ;  /* 0x0000000000007948 */ /* 0x000fea0003800000 */
[----:B------:R-:W3:Y:S04]  /*19dd0*/  LDL.64 R14, [R1+0x78] ;  /* 0x00007800010e7983 */ /* 0x000ee80000100a00 */
[----:B0-----:R-:W4:Y:S04]  /*19de0*/  LDL.64 R4, [R1+0x78] ;  /* 0x0000780001047983 */ /* 0x001f280000100a00 */
[----:B------:R-:W4:Y:S04]  /*19df0*/  LDL.64 R10, [R1+0x78] ;  /* 0x00007800010a7983 */ /* 0x000f280000100a00 */
[----:B------:R-:W4:Y:S01]  /*19e00*/  LDL.64 R12, [R1+0x78] ;  /* 0x00007800010c7983 */ /* 0x000f220000100a00 */
[----:B--2---:R-:W-:Y:S01]  /*19e10*/  IMAD R2, R7, 0x200, R2 ;  /* 0x0000020007027824 */ /* 0x004fe200078e0202 */
[----:B------:R-:W-:-:S02]  /*19e20*/  R2UR UR7, R3 ;  /* 0x00000000030772ca */ /* 0x000fc400000e0000 */
[----:B------:R-:W2:Y:S02]  /*19e30*/  LDL R20, [R1+0x28] ;  /* 0x0000280001147983 */ /* 0x000ea40000100800 */
[C---:B------:R-:W-:Y:S01]  /*19e40*/  R2UR UR6, R2.reuse ;  /* 0x00000000020672ca */ /* 0x040fe200000e0000 */
[----:B------:R-:W-:Y:S01]  /*19e50*/  WARPGROUP.ARRIVE ;  /* 0x00000000000079c5 */ /* 0x000fe20000000000 */
[----:B------:R-:W-:Y:S02]  /*19e60*/  VIADD R6, R2, 0x2 ;  /* 0x0000000202067836 */ /* 0x000fe40000000000 */
[----:B------:R-:W-:Y:S01]  /*19e70*/  IMAD.MOV.U32 R7, RZ, RZ, R3 ;  /* 0x000000ffff077224 */ /* 0x000fe200078e0003 */
[----:B---3--:R-:W-:Y:S02]  /*19e80*/  R2UR UR4, R14 ;  /* 0x000000000e0472ca */ /* 0x008fe400000e0000 */
[----:B------:R-:W-:Y:S02]  /*19e90*/  R2UR UR5, R15 ;  /* 0x000000000f0572ca */ /* 0x000fe400000e0000 */
[----:B------:R0:W5:Y:S11]  /*19ea0*/  LDL.64 R14, [R1+0x1c8] ;  /* 0x0001c800010e7983 */ /* 0x0001760000100a00 */
[----:B------:R-:W-:Y:S01]  /*19eb0*/  HGMMA.64x64x16.F32.BF16 R24, gdesc[UR4], RZ, !UPT, gsb0 ;  /* 0x00e00000041879f0 */ /* 0x000fe2000c0018ff */
[----:B----4-:R-:W-:Y:S01]  /*19ec0*/  VIADD R4, R4, 0x2 ;  /* 0x0000000204047836 */ /* 0x010fe20000000000 */
[----:B------:R-:W-:-:S02]  /*19ed0*/  R2UR UR6, R6 ;  /* 0x00000000060672ca */ /* 0x000fc400000e0000 */
[----:B------:R-:W-:Y:S02]  /*19ee0*/  R2UR UR7, R7 ;  /* 0x00000000070772ca */ /* 0x000fe400000e0000 */
[----:B------:R-:W-:Y:S02]  /*19ef0*/  R2UR UR4, R4 ;  /* 0x00000000040472ca */ /* 0x000fe400000e0000 */
        /* <DEDUP_REMOVED lines=35> */
.L_x_6840:
[----:B------:R-:W-:Y:S05]  /*1a130*/  BSYNC B0 ;  /* 0x0000000000007941 */ /* 0x000fea0003800000 */
.L_x_6839:
        /* <DEDUP_REMOVED lines=8> */
.L_x_6842:
[----:B------:R-:W-:Y:S05]  /*1a1c0*/  BSYNC B0 ;  /* 0x0000000000007941 */ /* 0x000fea0003800000 */
.L_x_6841:
[----:B------:R-:W-:Y:S04]  /*1a1d0*/  BSSY B0, `(.L_x_6843) ;  /* 0x0000004000007945 */ /* 0x000fe80003800000 */
[----:B-1----:R-:W-:Y:S05]  /*1a1e0*/  @P0 BRA `(.L_x_6844) ;  /* 0x0000000000080947 */ /* 0x002fea0003800000 */
[----:B------:R-:W1:Y:S02]  /*1a1f0*/  SYNCS.PHASECHK.TRANS64.TRYWAIT P0, [R14+URZ], R15 ;  /* 0x0000000f0e0075a7 */ /* 0x000e64000800017f */
[----:B-1----:R-:W-:Y:S05]  /*1a200*/  @!P0 BRA `(.L_x_6845) ;  /* 0x000001c800948947 */ /* 0x002fea0003800000 */
.L_x_6844:
[----:B------:R-:W-:Y:S05]  /*1a210*/  BSYNC B0 ;  /* 0x0000000000007941 */ /* 0x000fea0003800000 */
.L_x_6843:
        /* <DEDUP_REMOVED lines=9> */
[----:B------:R-:W4:Y:S05]  /*1a2b0*/  LDL.64 R6, [R1+0x90] ;  /* 0x0000900001067983 */ /* 0x000f2a0000100a00 */
[----:B------:R-:W0:Y:S01]  /*1a2c0*/  S2R R20, SR_TID.X ;  /* 0x0000000000147919 */ /* 0x000e220000002100 */
[----:B------:R-:W4:Y:S01]  /*1a2d0*/  LDL.64 R60, [R1+0x90] ;  /* 0x00009000013c7983 */ /* 0x000f220000100a00 */
[----:B------:R-:W-:-:S03]  /*1a2e0*/  IMAD.MOV.U32 R59, RZ, RZ, 0x4 ;  /* 0x00000004ff3b7424 */ /* 0x000fc600078e00ff */
[----:B------:R-:W4:Y:S01]  /*1a2f0*/  LDL.64 R62, [R1+0x90] ;  /* 0x00009000013e7983 */ /* 0x000f220000100a00 */
[----:B--2---:R-:W-:Y:S01]  /*1a300*/  ISETP.NE.U32.AND P0, PT, R4, RZ, PT ;  /* 0x000000ff0400720c */ /* 0x004fe20003f05070 */
[----:B---3--:R-:W-:Y:S01]  /*1a310*/  IMAD R2, R5, 0x1000, R2 ;  /* 0x0000100005027824 */ /* 0x008fe200078e0202 */
[----:B------:R-:W-:Y:S01]  /*1a320*/  R2UR UR7, R3 ;  /* 0x00000000030772ca */ /* 0x000fe200000e0000 */
[----:B------:R-:W2:Y:S01]  /*1a330*/  LDL.64 R4, [R1+0x90] ;  /* 0x0000900001047983 */ /* 0x000ea20000100a00 */
        /* <DEDUP_REMOVED lines=167> */
[----:B------:R0:W1:Y:S01]  /*1adb0*/  SHFL.IDX PT, R4, R20, RZ, 0x1f ;  /* 0x00001fff14047589 */ /* 0x00006200000e0000 */
[----:B------:R-:W-:Y:S02]  /*1adc0*/  WARPGROUP.DEPBAR.LE gsb0, 0x0 ;  /* 0x00008000000079c5 */ /* 0x000fe40000010000 */
[----:B------:R-:W-:Y:S01]  /*1add0*/  WARPGROUP.ARRIVE ;  /* 0x00000000000079c5 */ /* 0x000fe20000000000 */
[----:B------:R-:W-:Y:S01]  /*1ade0*/  IMAD.MOV.U32 R57, RZ, RZ, R3 ;  /* 0x000000ffff397224 */ /* 0x000fe200078e0003 */
[----:B------:R-:W-:Y:S01]  /*1adf0*/  R2UR UR9, R11 ;  /* 0x000000000b0972ca */ /* 0x000fe200000e0000 */
[----:B0-----:R-:W4:Y:S03]  /*1ae00*/  LDL R20, [R1] ;  /* 0x0000000001147983 */ /* 0x001f260000100800 */
[----:B------:R-:W-:Y:S01]  /*1ae10*/  HGMMA.64x64x16.F32.BF16 R24, gdesc[UR4], R24, gsb0 ;  /* 0x00e00000041879f0 */ /* 0x000fe20008001818 */
[----:B-1----:R-:W-:Y:S01]  /*1ae20*/  ISETP.GT.AND P0, PT, R4, 0x7f, PT ;  /* 0x0000007f0400780c */ /* 0x002fe20003f04270 */
[----:B------:R-:W-:-:S03]  /*1ae30*/  VIADD R4, R2, 0x800 ;  /* 0x0000080002047836 */ /* 0x000fc60000000000 */
[----:B------:R-:W-:-:S04]  /*1ae40*/  SEL R23, RZ, 0x2, !P0 ;  /* 0x00000002ff177807 */ /* 0x000fc80004000000 */
[----:B------:R-:W-:Y:S01]  /*1ae50*/  IADD3 R10, R10, 0x800, R23 ;  /* 0x000008000a0a7810 */ /* 0x000fe20007ffe017 */
[----:B------:R-:W-:Y:S01]  /*1ae60*/  IMAD.IADD R56, R23, 0x1, R4 ;  /* 0x0000000117387824 */ /* 0x000fe200078e0204 */
[----:B------:R-:W-:Y:S01]  /*1ae70*/  R2UR UR11, R57 ;  /* 0x00000000390b72ca */ /* 0x000fe200000e0000 */
[----:B------:R-:W-:Y:S01]  /*1ae80*/  UMOV UR4, 0x1 ;  /* 0x0000000100047882 */ /* 0x000fe20000000000 */
[----:B------:R-:W-:Y:S02]  /*1ae90*/  R2UR UR8, R10 ;  /* 0x000000000a0872ca */ /* 0x000fe400000e0000 */
[----:B------:R-:W-:Y:S01]  /*1aea0*/  R2UR UR10, R56 ;  /* 0x00000000380a72ca */ /* 0x000fe200000e0000 */
[----:B------:R-:W-:Y:S01]  /*1aeb0*/  UISETP.NE.U32.AND UP0, UPT, UR4, URZ, UPT ;  /* 0x0000003f0400728c */ /* 0x000fe2000bf05070 */
[----:B------:R-:W-:Y:S02]  /*1aec0*/  WARPGROUP.DEPBAR.LE gsb0, 0x0 ;  /* 0x00008000000079c5 */ /* 0x000fe40000010000 */
[----:B------:R-:W-:-:S09]  /*1aed0*/  WARPGROUP.ARRIVE ;  /* 0x00000000000079c5 */ /* 0x000fd20000000000 */
[----:B------:R-:W-:Y:S01]  /*1aee0*/  HGMMA.64x64x16.F32.BF16 R24, gdesc[UR8], R24, UP0, gsb0 ;  /* 0x00e00000081879f0 */ /* 0x000fe2000b801818 */
[----:B------:R-:W-:Y:S01]  /*1aef0*/  SEL R57, R59, 0x2, P0 ;  /* 0x000000023b397807 */ /* 0x000fe20000000000 */
[----:B------:R-:W-:-:S03]  /*1af00*/  IMAD.MOV.U32 R11, RZ, RZ, R3 ;  /* 0x000000ffff0b7224 */ /* 0x000fc600078e0003 */
[----:B--2---:R-:W-:Y:S01]  /*1af10*/  IADD3 R12, R57, 0x800, R12 ;  /* 0x00000800390c7810 */ /* 0x004fe20007ffe00c */
        /* <DEDUP_REMOVED lines=13> */
[----:B------:R-:W2:Y:S01]  /*1aff0*/  LDL.64 R4, [R1+0x90] ;  /* 0x0000900001047983 */ /* 0x000ea20000100a00 */
[----:B------:R-:W-:Y:S02]  /*1b000*/  R2UR UR4, R14 ;  /* 0x000000000e0472ca */ /* 0x000fe400000e0000 */
[----:B------:R-:W-:Y:S02]  /*1b010*/  R2UR UR6, R10 ;  /* 0x000000000a0672ca */ /* 0x000fe400000e0000 */
[----:B------:R-:W-:Y:S01]  /*1b020*/  R2UR UR5, R15 ;  /* 0x000000000f0572ca */ /* 0x000fe200000e0000 */
[----:B------:R-:W-:Y:S01]  /*1b030*/  IMAD.MOV.U32 R10, RZ, RZ, 0x28 ;  /* 0x00000028ff0a7424 */ /* 0x000fe200078e00ff */
[----:B------:R-:W3:Y:S01]  /*1b040*/  LDL.64 R14, [R1+0x90] ;  /* 0x00009000010e7983 */ /* 0x000ee20000100a00 */
        /* <DEDUP_REMOVED lines=41> */
[----:B--2---:R-:W-:Y:S01]  /*1b2e0*/  IADD3 R4, R59, 0xa00, R4 ;  /* 0x00000a003b047810 */ /* 0x004fe20007ffe004 */
[----:B------:R-:W-:Y:S01]  /*1b2f0*/  IMAD.MOV.U32 R61, RZ, RZ, R3 ;  /* 0x000000ffff3d7224 */ /* 0x000fe200078e0003 */
[----:B------:R-:W2:Y:S06]  /*1b300*/  LDL.64 R12, [R1+0x90] ;  /* 0x00009000010c7983 */ /* 0x000eac0000100a00 */
[----:B------:R-:W-:Y:S01]  /*1b310*/  HGMMA.64x64x16.F32.BF16 R24, gdesc[UR4], R24, gsb0 ;  /* 0x00e00000041879f0 */ /* 0x000fe20008001818 */
[----:B------:R-:W-:Y:S01]  /*1b320*/  R2UR UR6, R60 ;  /* 0x000000003c0672ca */ /* 0x000fe200000e0000 */
[----:B------:R-:W2:Y:S01]  /*1b330*/  LDL.64 R62, [R1+0x90] ;  /* 0x00009000013e7983 */ /* 0x000ea20000100a00 */
        /* <DEDUP_REMOVED lines=22> */
[C---:B----4-:R-:W-:Y:S01]  /*1b4a0*/  IADD3 R6, R23.reuse, 0xc00, R6 ;  /* 0x00000c0017067810 */ /* 0x050fe20007ffe006 */
[----:B------:R-:W-:Y:S01]  /*1b4b0*/  IMAD.MOV.U32 R61, RZ, RZ, R3 ;  /* 0x000000ffff3d7224 */ /* 0x000fe200078e0003 */
[----:B------:R-:W3:Y:S06]  /*1b4c0*/  LDL.64 R4, [R1+0x90] ;  /* 0x0000900001047983 */ /* 0x000eec0000100a00 */
        /* <DEDUP_REMOVED lines=10> */
[----:B------:R-:W-:Y:S01]  /*1b570*/  IMAD.MOV.U32 R61, RZ, RZ, R3 ;  /* 0x000000ffff3d7224 */ /* 0x000fe200078e0003 */
[----:B------:R-:W4:Y:S06]  /*1b580*/  LDL.64 R6, [R1+0x90] ;  /* 0x0000900001067983 */ /* 0x000f2c0000100a00 */
[----:B------:R-:W-:Y:S01]  /*1b590*/  HGMMA.64x64x16.F32.BF16 R24, gdesc[UR4], R24, gsb0 ;  /* 0x00e00000041879f0 */ /* 0x000fe20008001818 */
[----:B------:R-:W-:-:S02]  /*1b5a0*/  R2UR UR6, R60 ;  /* 0x000000003c0672ca */ /* 0x000fc400000e0000 */
[----:B------:R-:W-:Y:S02]  /*1b5b0*/  R2UR UR7, R61 ;  /* 0x000000003d0772ca */ /* 0x000fe400000e0000 */
[----:B------:R-:W-:Y:S01]  /*1b5c0*/  R2UR UR4, R10 ;  /* 0x000000000a0472ca */ /* 0x000fe200000e0000 */
[----:B------:R-:W-:Y:S01]  /*1b5d0*/  IMAD.IADD R14, R59, 0x1, R14 ;  /* 0x000000013b0e7824 */ /* 0x000fe200078e020e */
[----:B------:R-:W-:Y:S01]  /*1b5e0*/  R2UR UR5, R11 ;  /* 0x000000000b0572ca */ /* 0x000fe200000e0000 */
[----:B------:R-:W-:Y:S01]  /*1b5f0*/  IMAD.MOV.U32 R15, RZ, RZ, R3 ;  /* 0x000000ffff0f7224 */ /* 0x000fe200078e0003 */
[----:B------:R-:W4:Y:S04]  /*1b600*/  LDL.64 R10, [R1+0x90] ;  /* 0x00009000010a7983 */ /* 0x000f280000100a00 */
[----:B------:R-:W4:Y:S01]  /*1b610*/  LDL.64 R60, [R1+0x90] ;  /* 0x00009000013c7983 */ /* 0x000f220000100a00 */
[----:B------:R-:W-:-:S02]  /*1b620*/  WARPGROUP.DEPBAR.LE gsb0, 0x0 ;  /* 0x00008000000079c5 */ /* 0x000fc40000010000 */
[----:B------:R-:W-:-:S06]  /*1b630*/  WARPGROUP.ARRIVE ;  /* 0x00000000000079c5 */ /* 0x000fcc0000000000 */
[----:B------:R-:W-:Y:S01]  /*1b640*/  HGMMA.64x64x16.F32.BF16 R24, gdesc[UR4], R24, gsb0 ;  /* 0x00e00000041879f0 */ /* 0x000fe20008001818 */
[----:B--2---:R-:W-:Y:S02]  /*1b650*/  IADD3 R12, R59, 0xc00, R12 ;  /* 0x00000c003b0c7810 */ /* 0x004fe40007ffe00c */
        /* <DEDUP_REMOVED lines=24> */
[C---:B---3--:R-:W-:Y:S01]  /*1b7e0*/  IADD3 R4, R23.reuse, 0xe00, R4 ;  /* 0x00000e0017047810 */ /* 0x048fe20007ffe004 */
[----:B------:R-:W-:Y:S02]  /*1b7f0*/  IMAD.MOV.U32 R15, RZ, RZ, R3 ;  /* 0x000000ffff0f7224 */ /* 0x000fe400078e0003 */
[----:B------:R-:W-:Y:S01]  /*1b800*/  IMAD.IADD R14, R23, 0x1, R12 ;  /* 0x00000001170e7824 */ /* 0x000fe200078e020c */
[----:B------:R-:W-:Y:S02]  /*1b810*/  R2UR UR4, R4 ;  /* 0x00000000040472ca */ /* 0x000fe400000e0000 */
[----:B------:R-:W-:Y:S02]  /*1b820*/  R2UR UR7, R15 ;  /* 0x000000000f0772ca */ /* 0x000fe400000e0000 */
[----:B------:R-:W-:Y:S01]  /*1b830*/  R2UR UR6, R14 ;  /* 0x000000000e0672ca */ /* 0x000fe200000e0000 */
[----:B------:R0:W5:Y:S01]  /*1b840*/  LDL R15, [R1+0xc] ;  /* 0x00000c00010f7983 */ /* 0x0001620000100800 */
[----:B------:R-:W-:-:S03]  /*1b850*/  R2UR UR5, R5 ;  /* 0x00000000050572ca */ /* 0x000fc600000e0000 */
[----:B------:R0:W5:Y:S01]  /*1b860*/  LDL R14, [R1+0x1c8] ;  /* 0x0001c800010e7983 */ /* 0x0001620000100800 */
[----:B------:R-:W-:Y:S02]  /*1b870*/  WARPGROUP.DEPBAR.LE gsb0, 0x0 ;  /* 0x00008000000079c5 */ /* 0x000fe40000010000 */
[----:B------:R-:W-:-:S07]  /*1b880*/  WARPGROUP.ARRIVE ;  /* 0x00000000000079c5 */ /* 0x000fce0000000000 */
        /* <DEDUP_REMOVED lines=12> */
[----:B------:R-:W-:Y:S01]  /*1b950*/  IADD3 R10, R59, 0xe00, R10 ;  /* 0x00000e003b0a7810 */ /* 0x000fe20007ffe00a */
        /* <DEDUP_REMOVED lines=15> */
[----:B------:R-:W-:Y:S01]  /*1ba50*/  IMAD.IADD R60, R5, 0x1, R60 ;  /* 0x00000001053c7824 */ /* 0x000fe200078e023c */
        /* <DEDUP_REMOVED lines=45> */
.L_x_6847:
[----:B------:R-:W-:Y:S05]  /*1bd30*/  BSYNC B0 ;  /* 0x0000000000007941 */ /* 0x000fea0003800000 */
.L_x_6846:
        /* <DEDUP_REMOVED lines=8> */
[----:B--2---:R-:W2:Y:S02]  /*1bdc0*/  LD.E R4, desc[UR46][R4.64] ;  /* 0x0000002e04047980 */ /* 0x004ea4000c101900 */
[-C--:B--2---:R-:W-:Y:S01]  /*1bdd0*/  FMUL.FTZ R15, R24, R4.reuse ;  /* 0x00000004180f7220 */ /* 0x084fe20000410000 */
[-C--:B------:R-:W-:Y:S01]  /*1bde0*/  FMUL.FTZ R8, R26, R4.reuse ;  /* 0x000000041a087220 */ /* 0x080fe20000410000 */
[-C--:B------:R-:W-:Y:S01]  /*1bdf0*/  FMUL.FTZ R13, R25, R4.reuse ;  /* 0x00000004190d7220 */ /* 0x080fe20000410000 */
[-C--:B------:R-:W-:Y:S01]  /*1be00*/  FMUL.FTZ R12, R27, R4.reuse ;  /* 0x000000041b0c7220 */ /* 0x080fe20000410000 */
[----:B0-----:R-:W-:-:S02]  /*1be10*/  FMUL.FTZ R14, R28, R4 ;  /* 0x000000041c0e7220 */ /* 0x001fc40000410000 */
[----:B------:R-:W3:Y:S01]  /*1be20*/  MUFU.TANH R15, R15 ;  /* 0x0000000f000f7308 */ /* 0x000ee20000002400 */
[-C--:B------:R-:W-:Y:S01]  /*1be30*/  FMUL.FTZ R30, R30, R4.reuse ;  /* 0x000000041e1e7220 */ /* 0x080fe20000410000 */
[----:B------:R-:W-:-:S06]  /*1be40*/  FMUL.FTZ R69, R29, R4 ;  /* 0x000000041d457220 */ /* 0x000fcc0000410000 */
[----:B------:R-:W0:Y:S01]  /*1be50*/  MUFU.TANH R8, R8 ;  /* 0x0000000800087308 */ /* 0x000e220000002400 */
[-C--:B------:R-:W-:Y:S01]  /*1be60*/  FMUL.FTZ R29, R31, R4.reuse ;  /* 0x000000041f1d7220 */ /* 0x080fe20000410000 */
[----:B------:R-:W-:-:S06]  /*1be70*/  FMUL.FTZ R117, R32, R4 ;  /* 0x0000000420757220 */ /* 0x000fcc0000410000 */
[----:B------:R-:W1:Y:S01]  /*1be80*/  MUFU.TANH R13, R13 ;  /* 0x0000000d000d7308 */ /* 0x000e620000002400 */
[----:B------:R-:W-:-:S07]  /*1be90*/  FMUL.FTZ R32, R34, R4 ;  /* 0x0000000422207220 */ /* 0x000fce0000410000 */
[----:B------:R-:W2:Y:S01]  /*1bea0*/  MUFU.TANH R12, R12 ;  /* 0x0000000c000c7308 */ /* 0x000ea20000002400 */
[-C--:B------:R-:W-:Y:S01]  /*1beb0*/  FMUL.FTZ R61, R33, R4.reuse ;  /* 0x00000004213d7220 */ /* 0x080fe20000410000 */
[----:B------:R-:W-:-:S06]  /*1bec0*/  FMUL.FTZ R31, R35, R4 ;  /* 0x00000004231f7220 */ /* 0x000fcc0000410000 */
[----:B------:R-:W4:Y:S08]  /*1bed0*/  MUFU.TANH R14, R14 ;  /* 0x0000000e000e7308 */ /* 0x000f300000002400 */
[----:B------:R-:W4:Y:S01]  /*1bee0*/  MUFU.TANH R30, R30 ;  /* 0x0000001e001e7308 */ /* 0x000f220000002400 */
[----:B---3--:R-:W-:Y:S01]  /*1bef0*/  FMNMX.FTZ R6, R15, R2, !PT ;  /* 0x000000020f067209 */ /* 0x008fe20007810000 */
[----:B------:R-:W-:Y:S01]  /*1bf00*/  FMUL.FTZ R77, R36, R4 ;  /* 0x00000004244d7220 */ /* 0x000fe20000410000 */
[----:B0-----:R-:W-:-:S05]  /*1bf10*/  FMNMX.FTZ R5, R8, R3, !PT ;  /* 0x0000000308057209 */ /* 0x001fca0007810000 */
[----:B------:R-:W0:Y:S01]  /*1bf20*/  MUFU.TANH R69, R69 ;  /* 0x0000004500457308 */ /* 0x000e220000002400 */
[----:B------:R-:W-:-:S07]  /*1bf30*/  FMUL.FTZ R33, R38, R4 ;  /* 0x0000000426217220 */ /* 0x000fce0000410000 */
[----:B------:R-:W3:Y:S01]  /*1bf40*/  MUFU.TANH R29, R29 ;  /* 0x0000001d001d7308 */ /* 0x000ee20000002400 */
[----:B-1----:R-:W-:Y:S01]  /*1bf50*/  FMNMX.FTZ R7, R13, R6, !PT ;  /* 0x000000060d077209 */ /* 0x002fe20007810000 */
[----:B------:R-:W-:Y:S01]  /*1bf60*/  FMUL.FTZ R59, R37, R4 ;  /* 0x00000004253b7220 */ /* 0x000fe20000410000 */
[----:B--2---:R-:W-:-:S05]  /*1bf70*/  FMNMX.FTZ R5, R12, R5, !PT ;  /* 0x000000050c057209 */ /* 0x004fca0007810000 */
[----:B------:R-:W1:Y:S01]  /*1bf80*/  MUFU.TANH R117, R117 ;  /* 0x0000007500757308 */ /* 0x000e620000002400 */
[----:B------:R-:W-:-:S07]  /*1bf90*/  FMUL.FTZ R34, R39, R4 ;  /* 0x0000000427227220 */ /* 0x000fce0000410000 */
[----:B------:R-:W2:Y:S01]  /*1bfa0*/  MUFU.TANH R32, R32 ;  /* 0x0000002000207308 */ /* 0x000ea20000002400 */
[----:B----4-:R-:W-:Y:S01]  /*1bfb0*/  FMNMX.FTZ R6, R14, R7, !PT ;  /* 0x000000070e067209 */ /* 0x010fe20007810000 */
[----:B------:R-:W-:Y:S01]  /*1bfc0*/  FMUL.FTZ R39, R40, R4 ;  /* 0x0000000428277220 */ /* 0x000fe20000410000 */
[----:B------:R-:W-:-:S05]  /*1bfd0*/  FMNMX.FTZ R10, R30, R5, !PT ;  /* 0x000000051e0a7209 */ /* 0x000fca0007810000 */
[----:B------:R-:W4:Y:S01]  /*1bfe0*/  MUFU.TANH R61, R61 ;  /* 0x0000003d003d7308 */ /* 0x000f220000002400 */
[----:B------:R-:W-:-:S07]  /*1bff0*/  FMUL.FTZ R35, R42, R4 ;  /* 0x000000042a237220 */ /* 0x000fce0000410000 */
[----:B------:R-:W4:Y:S01]  /*1c000*/  MUFU.TANH R31, R31 ;  /* 0x0000001f001f7308 */ /* 0x000f220000002400 */
[----:B0-----:R-:W-:Y:S01]  /*1c010*/  FMNMX.FTZ R6, R69, R6, !PT ;  /* 0x0000000645067209 */ /* 0x001fe20007810000 */
[----:B------:R-:W-:Y:S01]  /*1c020*/  FMUL.FTZ R41, R41, R4 ;  /* 0x0000000429297220 */ /* 0x000fe20000410000 */
[----:B---3--:R-:W-:-:S05]  /*1c030*/  FMNMX.FTZ R5, R29, R10, !PT ;  /* 0x0000000a1d057209 */ /* 0x008fca0007810000 */
        /* <DEDUP_REMOVED lines=39> */
[----:B-1----:R-:W-:Y:S02]  /*1c2b0*/  FMNMX.FTZ R6, R43, R6, !PT ;  /* 0x000000062b067209 */ /* 0x002fe40007810000 */
[----:B--2---:R-:W-:-:S05]  /*1c2c0*/  FMNMX.FTZ R5, R37, R10, !PT ;  /* 0x0000000a25057209 */ /* 0x004fca0007810000 */
[----:B------:R-:W1:Y:S08]  /*1c2d0*/  MUFU.TANH R49, R49 ;  /* 0x0000003100317308 */ /* 0x000e700000002400 */
[----:B------:R-:W2:Y:S01]  /*1c2e0*/  MUFU.TANH R28, R28 ;  /* 0x0000001c001c7308 */ /* 0x000ea20000002400 */
[----:B----4-:R-:W-:Y:S02]  /*1c2f0*/  FMNMX.FTZ R6, R45, R6, !PT ;  /* 0x000000062d067209 */ /* 0x010fe40007810000 */
[----:B------:R-:W-:-:S05]  /*1c300*/  FMNMX.FTZ R4, R38, R5, !PT ;  /* 0x0000000526047209 */ /* 0x000fca0007810000 */
[----:B------:R-:W4:Y:S08]  /*1c310*/  MUFU.TANH R51, R51 ;  /* 0x0000003300337308 */ /* 0x000f300000002400 */
[----:B------:R-:W4:Y:S01]  /*1c320*/  MUFU.TANH R175, R175 ;  /* 0x000000af00af7308 */ /* 0x000f220000002400 */
[----:B0-----:R-:W-:Y:S02]  /*1c330*/  FMNMX.FTZ R6, R47, R6, !PT ;  /* 0x000000062f067209 */ /* 0x001fe40007810000 */
[----:B---3--:R-:W-:-:S05]  /*1c340*/  FMNMX.FTZ R5, R173, R4, !PT ;  /* 0x00000004ad057209 */ /* 0x008fca0007810000 */
[----:B------:R-:W0:Y:S08]  /*1c350*/  MUFU.TANH R53, R53 ;  /* 0x0000003500357308 */ /* 0x000e300000002400 */
[----:B------:R-:W3:Y:S01]  /*1c360*/  MUFU.TANH R25, R25 ;  /* 0x0000001900197308 */ /* 0x000ee20000002400 */
[----:B-1----:R-:W-:Y:S02]  /*1c370*/  FMNMX.FTZ R6, R49, R6, !PT ;  /* 0x0000000631067209 */ /* 0x002fe40007810000 */
[----:B--2---:R-:W-:-:S02]  /*1c380*/  FMNMX.FTZ R4, R28, R5, !PT ;  /* 0x000000051c047209 */ /* 0x004fc40007810000 */
[----:B----4-:R-:W-:Y:S02]  /*1c390*/  FMNMX.FTZ R6, R51, R6, !PT ;  /* 0x0000000633067209 */ /* 0x010fe40007810000 */
[----:B------:R-:W-:Y:S02]  /*1c3a0*/  FMNMX.FTZ R4, R175, R4, !PT ;  /* 0x00000004af047209 */ /* 0x000fe40007810000 */
[----:B0-----:R-:W-:Y:S02]  /*1c3b0*/  FMNMX.FTZ R10, R53, R6, !PT ;  /* 0x00000006350a7209 */ /* 0x001fe40007810000 */
[----:B------:R-:W2:Y:S01]  /*1c3c0*/  LDL.64 R6, [R1+0x1f0] ;  /* 0x0001f00001067983 */ /* 0x000ea20000100a00 */
[----:B---3--:R-:W-:-:S03]  /*1c3d0*/  FMNMX.FTZ R11, R25, R4, !PT ;  /* 0x00000004190b7209 */ /* 0x008fc60007810000 */
[----:B------:R-:W0:Y:S04]  /*1c3e0*/  SHFL.BFLY PT, R5, R10, 0x2, 0x1f ;  /* 0x0c401f000a057f89 */ /* 0x000e2800000e0000 */
[----:B------:R-:W-:Y:S04]  /*1c3f0*/  STL.64 [R1+0x1e0], R10 ;  /* 0x0001e00a01007387 */ /* 0x000fe80000100a00 */
[----:B------:R-:W3:Y:S01]  /*1c400*/  LDL R26, [R1+0x1e4] ;  /* 0x0001e400011a7983 */ /* 0x000ee20000100800 */
[----:B0-----:R-:W-:-:S05]  /*1c410*/  FMNMX.FTZ R20, R10, R5, !PT ;  /* 0x000000050a147209 */ /* 0x001fca0007810000 */
[----:B------:R-:W0:Y:S02]  /*1c420*/  SHFL.BFLY PT, R5, R20, 0x1, 0x1f ;  /* 0x0c201f0014057f89 */ /* 0x000e2400000e0000 */
[----:B0-----:R-:W-:Y:S02]  /*1c430*/  FMNMX.FTZ R24, R20, R5, !PT ;  /* 0x0000000514187209 */ /* 0x001fe40007810000 */
[----:B------:R-:W4:Y:S04]  /*1c440*/  LDL.64 R4, [R1+0xb8] ;  /* 0x0000b80001047983 */ /* 0x000f280000100a00 */
[----:B------:R-:W-:Y:S04]  /*1c450*/  STL [R1+0x1e0], R24 ;  /* 0x0001e01801007387 */ /* 0x000fe80000100800 */
[----:B------:R-:W2:Y:S04]  /*1c460*/  LDL R27, [R1+0x1e0] ;  /* 0x0001e000011b7983 */ /* 0x000ea80000100800 */
[----:B---3--:R-:W0:Y:S02]  /*1c470*/  SHFL.BFLY PT, R11, R26, 0x2, 0x1f ;  /* 0x0c401f001a0b7f89 */ /* 0x008e2400000e0000 */
[----:B0-----:R-:W-:-:S05]  /*1c480*/  FMNMX.FTZ R11, R11, R26, !PT ;  /* 0x0000001a0b0b7209 */ /* 0x001fca0007810000 */
[----:B------:R-:W0:Y:S02]  /*1c490*/  SHFL.BFLY PT, R10, R11, 0x1, 0x1f ;  /* 0x0c201f000b0a7f89 */ /* 0x000e2400000e0000 */
[----:B0-----:R-:W-:Y:S01]  /*1c4a0*/  FMNMX.FTZ R10, R11, R10, !PT ;  /* 0x0000000a0b0a7209 */ /* 0x001fe20007810000 */
[----:B--2---:R-:W-:-:S04]  /*1c4b0*/  FADD.FTZ R2, R2, -R27 ;  /* 0x8000001b02027221 */ /* 0x004fc80000010000 */
[----:B------:R-:W-:Y:S01]  /*1c4c0*/  FADD.FTZ R20, R3, -R10 ;  /* 0x8000000a03147221 */ /* 0x000fe20000010000 */
[----:B------:R-:W-:-:S03]  /*1c4d0*/  FMUL.FTZ R2, R2, R23 ;  /* 0x0000001702027220 */ /* 0x000fc60000410000 */
        /* <DEDUP_REMOVED lines=20> */
.L_x_6849:
[----:B------:R-:W-:Y:S05]  /*1c620*/  BSYNC B0 ;  /* 0x0000000000007941 */ /* 0x000fea0003800000 */
.L_x_6848:
        /* <DEDUP_REMOVED lines=9> */
.L_x_6851:
[----:B------:R-:W-:Y:S05]  /*1c6c0*/  BSYNC B0 ;  /* 0x0000000000007941 */ /* 0x000fea0003800000 */
.L_x_6850:
[----:B------:R-:W2:Y:S04]  /*1c6d0*/  LDL R21, [R1+0x200] ;  /* 0x0002000001157983 */ /* 0x000ea80000100800 */
[----:B------:R-:W2:Y:S04]  /*1c6e0*/  LDL.64 R10, [R1+0x1e0] ;  /* 0x0001e000010a7983 */ /* 0x000ea80000100a00 */
        /* <DEDUP_REMOVED lines=14> */
[----:B0-----:R-:W4:Y:S04]  /*1c7d0*/  LDL.64 R2, [R1+0x118] ;  /* 0x0001180001027983 */ /* 0x001f280000100a00 */
        /* <DEDUP_REMOVED lines=15> */
[----:B------:R-:W4:Y:S01]  /*1c8d0*/  LDL R144, [R1+0x1c8] ;  /* 0x0001c80001907983 */ /* 0x000f220000100800 */
[----:B--2---:R-:W-:-:S04]  /*1c8e0*/  FMUL.FTZ R10, R10, R21 ;  /* 0x000000150a0a7220 */ /* 0x004fc80000410000 */
[-CC-:B------:R-:W-:Y:S01]  /*1c8f0*/  FFMA.FTZ R120, R14, R21.reuse, -R10.reuse ;  /* 0x000000150e787223 */ /* 0x180fe2000001080a */
[-C--:B------:R-:W-:Y:S01]  /*1c900*/  FMUL.FTZ R14, R11, R21.reuse ;  /* 0x000000150b0e7220 */ /* 0x080fe20000410000 */
[----:B------:R-:W-:-:S03]  /*1c910*/  FFMA.FTZ R121, R15, R21, -R10 ;  /* 0x000000150f797223 */ /* 0x000fc6000001080a */
[-CC-:B------:R-:W-:Y:S01]  /*1c920*/  FFMA.FTZ R131, R8, R21.reuse, -R14.reuse ;  /* 0x0000001508837223 */ /* 0x180fe2000001080e */
[-C--:B------:R-:W-:Y:S01]  /*1c930*/  FFMA.FTZ R165, R12, R21.reuse, -R14 ;  /* 0x000000150ca57223 */ /* 0x080fe2000001080e */
[-C--:B------:R-:W-:Y:S01]  /*1c940*/  FFMA.FTZ R164, R13, R21.reuse, -R10 ;  /* 0x000000150da47223 */ /* 0x080fe2000001080a */
[----:B------:R-:W-:Y:S01]  /*1c950*/  MUFU.EX2 R121, R121 ;  /* 0x0000007900797308 */ /* 0x000fe20000000800 */
[-CC-:B------:R-:W-:Y:S01]  /*1c960*/  FFMA.FTZ R167, R30, R21.reuse, -R14.reuse ;  /* 0x000000151ea77223 */ /* 0x180fe2000001080e */
[----:B------:R-:W-:-:S06]  /*1c970*/  FFMA.FTZ R130, R29, R21, -R14 ;  /* 0x000000151d827223 */ /* 0x000fcc000001080e */
[----:B------:R-:W3:Y:S01]  /*1c980*/  MUFU.EX2 R131, R131 ;  /* 0x0000008300837308 */ /* 0x000ee20000000800 */
[-C--:B------:R-:W-:Y:S01]  /*1c990*/  FFMA.FTZ R166, R69, R21.reuse, -R10 ;  /* 0x0000001545a67223 */ /* 0x080fe2000001080a */
[-C--:B------:R-:W-:Y:S01]  /*1c9a0*/  FFMA.FTZ R169, R32, R21.reuse, -R14 ;  /* 0x0000001520a97223 */ /* 0x080fe2000001080e */
[----:B------:R-:W-:-:S05]  /*1c9b0*/  FFMA.FTZ R117, R117, R21, -R10 ;  /* 0x0000001575757223 */ /* 0x000fca000001080a */
        /* <DEDUP_REMOVED lines=8> */
[----:B------:R-:W0:Y:S08]  /*1ca40*/  MUFU.EX2 R165, R165 ;  /* 0x000000a500a57308 */ /* 0x000e300000000800 */
[----:B------:R-:W1:Y:S08]  /*1ca50*/  MUFU.EX2 R164, R164 ;  /* 0x000000a400a47308 */ /* 0x000e700000000800 */
[----:B------:R-:W2:Y:S01]  /*1ca60*/  MUFU.EX2 R167, R167 ;  /* 0x000000a700a77308 */ /* 0x000ea20000000800 */
[----:B---3--:R-:W-:Y:S01]  /*1ca70*/  FADD.FTZ R8, R131, R7 ;  /* 0x0000000783087221 */ /* 0x008fe20000010000 */
[----:B------:R-:W-:Y:S01]  /*1ca80*/  FADD.FTZ R7, R121, R6 ;  /* 0x0000000679077221 */ /* 0x000fe20000010000 */
[-C--:B------:R-:W-:Y:S01]  /*1ca90*/  FFMA.FTZ R127, R39, R21.reuse, -R10 ;  /* 0x00000015277f7223 */ /* 0x080fe2000001080a */
[-C--:B------:R-:W-:Y:S01]  /*1caa0*/  FFMA.FTZ R126, R36, R21.reuse, -R14 ;  /* 0x00000015247e7223 */ /* 0x080fe2000001080e */
[-C--:B------:R-:W-:Y:S01]  /*1cab0*/  FFMA.FTZ R176, R41, R21.reuse, -R10 ;  /* 0x0000001529b07223 */ /* 0x080fe2000001080a */
[-C--:B------:R-:W-:Y:S01]  /*1cac0*/  FFMA.FTZ R124, R37, R21.reuse, -R14 ;  /* 0x00000015257c7223 */ /* 0x080fe2000001080e */
[-CC-:B------:R-:W-:Y:S01]  /*1cad0*/  FFMA.FTZ R125, R43, R21.reuse, -R10.reuse ;  /* 0x000000152b7d7223 */ /* 0x180fe2000001080a */
[----:B------:R-:W3:Y:S01]  /*1cae0*/  MUFU.EX2 R130, R130 ;  /* 0x0000008200827308 */ /* 0x000ee20000000800 */
[-C--:B------:R-:W-:Y:S01]  /*1caf0*/  FFMA.FTZ R178, R45, R21.reuse, -R10 ;  /* 0x000000152db27223 */ /* 0x080fe2000001080a */
[-C--:B------:R-:W-:Y:S01]  /*1cb00*/  FFMA.FTZ R179, R38, R21.reuse, -R14 ;  /* 0x0000001526b37223 */ /* 0x080fe2000001080e */
[-C--:B------:R-:W-:Y:S01]  /*1cb10*/  FFMA.FTZ R191, R47, R21.reuse, -R10 ;  /* 0x000000152fbf7223 */ /* 0x080fe2000001080a */
[-C--:B------:R-:W-:Y:S01]  /*1cb20*/  FFMA.FTZ R173, R173, R21.reuse, -R14 ;  /* 0x00000015adad7223 */ /* 0x080fe2000001080e */
[-CC-:B------:R-:W-:Y:S01]  /*1cb30*/  FFMA.FTZ R172, R49, R21.reuse, -R10.reuse ;  /* 0x0000001531ac7223 */ /* 0x180fe2000001080a */
[-CC-:B------:R-:W-:Y:S01]  /*1cb40*/  FFMA.FTZ R174, R51, R21.reuse, -R10.reuse ;  /* 0x0000001533ae7223 */ /* 0x180fe2000001080a */
[-C--:B------:R-:W-:Y:S01]  /*1cb50*/  FFMA.FTZ R23, R53, R21.reuse, -R10 ;  /* 0x0000001535177223 */ /* 0x080fe2000001080a */
[----:B------:R-:W3:Y:S01]  /*1cb60*/  MUFU.EX2 R166, R166 ;  /* 0x000000a600a67308 */ /* 0x000ee20000000800 */
[----:B0-----:R-:W-:Y:S01]  /*1cb70*/  FADD.FTZ R8, R165, R8 ;  /* 0x00000008a5087221 */ /* 0x001fe20000010000 */
[----:B-1----:R-:W-:Y:S01]  /*1cb80*/  FADD.FTZ R7, R164, R7 ;  /* 0x00000007a4077221 */ /* 0x002fe20000010000 */
[----:B------:R-:W-:Y:S01]  /*1cb90*/  FFMA.FTZ R175, R175, R21, -R14 ;  /* 0x00000015afaf7223 */ /* 0x000fe2000001080e */
[C---:B----4-:R-:W-:Y:S01]  /*1cba0*/  FMUL.FTZ R57, R123.reuse, R57 ;  /* 0x000000397b397220 */ /* 0x050fe20000410000 */
[C---:B------:R-:W-:Y:S01]  /*1cbb0*/  FMUL.FTZ R56, R123.reuse, R56 ;  /* 0x000000387b387220 */ /* 0x040fe20000410000 */
[C---:B------:R-:W-:Y:S01]  /*1cbc0*/  FMUL.FTZ R63, R122.reuse, R63 ;  /* 0x0000003f7a3f7220 */ /* 0x040fe20000410000 */
[----:B------:R-:W-:Y:S01]  /*1cbd0*/  FMUL.FTZ R62, R122, R62 ;  /* 0x0000003e7a3e7220 */ /* 0x000fe20000410000 */
[----:B------:R-:W0:Y:S01]  /*1cbe0*/  MUFU.EX2 R169, R169 ;  /* 0x000000a900a97308 */ /* 0x000e220000000800 */
[C---:B------:R-:W-:Y:S01]  /*1cbf0*/  FMUL.FTZ R65, R123.reuse, R65 ;  /* 0x000000417b417220 */ /* 0x040fe20000410000 */
[C---:B------:R-:W-:Y:S01]  /*1cc00*/  FMUL.FTZ R64, R123.reuse, R64 ;  /* 0x000000407b407220 */ /* 0x040fe20000410000 */
[C---:B------:R-:W-:Y:S01]  /*1cc10*/  FMUL.FTZ R67, R123.reuse, R67 ;  /* 0x000000437b437220 */ /* 0x040fe20000410000 */
[C---:B------:R-:W-:Y:S01]  /*1cc20*/  FMUL.FTZ R66, R123.reuse, R66 ;  /* 0x000000427b427220 */ /* 0x040fe20000410000 */
[C---:B------:R-:W-:Y:S01]  /*1cc30*/  FMUL.FTZ R71, R123.reuse, R71 ;  /* 0x000000477b477220 */ /* 0x040fe20000410000 */
[C---:B------:R-:W-:Y:S01]  /*1cc40*/  FMUL.FTZ R70, R123.reuse, R70 ;  /* 0x000000467b467220 */ /* 0x040fe20000410000 */
[----:B------:R-:W-:Y:S01]  /*1cc50*/  FMUL.FTZ R73, R123, R73 ;  /* 0x000000497b497220 */ /* 0x000fe20000410000 */
[----:B------:R-:W1:Y:S01]  /*1cc60*/  MUFU.EX2 R117, R117 ;  /* 0x0000007500757308 */ /* 0x000e620000000800 */
[----:B--2---:R-:W-:Y:S01]  /*1cc70*/  FADD.FTZ R11, R167, R8 ;  /* 0x00000008a70b7221 */ /* 0x004fe20000010000 */
[----:B------:R-:W-:Y:S01]  /*1cc80*/  FADD.FTZ R7, R120, R7 ;  /* 0x0000000778077221 */ /* 0x000fe20000010000 */
[C---:B------:R-:W-:Y:S01]  /*1cc90*/  FMUL.FTZ R72, R123.reuse, R72 ;  /* 0x000000487b487220 */ /* 0x040fe20000410000 */
[C---:B------:R-:W-:Y:S01]  /*1cca0*/  FMUL.FTZ R75, R123.reuse, R75 ;  /* 0x0000004b7b4b7220 */ /* 0x040fe20000410000 */
[C---:B------:R-:W-:Y:S01]  /*1ccb0*/  FMUL.FTZ R74, R123.reuse, R74 ;  /* 0x0000004a7b4a7220 */ /* 0x040fe20000410000 */
[C---:B------:R-:W-:Y:S01]  /*1ccc0*/  FMUL.FTZ R97, R123.reuse, R97 ;  /* 0x000000617b617220 */ /* 0x040fe20000410000 */
[C---:B------:R-:W-:Y:S01]  /*1ccd0*/  FMUL.FTZ R96, R123.reuse, R96 ;  /* 0x000000607b607220 */ /* 0x040fe20000410000 */
[----:B------:R-:W2:Y:S01]  /*1cce0*/  MUFU.EX2 R129, R129 ;  /* 0x0000008100817308 */ /* 0x000ea20000000800 */
[C---:B------:R-:W-:Y:S01]  /*1ccf0*/  FMUL.FTZ R101, R123.reuse, R101 ;  /* 0x000000657b657220 */ /* 0x040fe20000410000 */
[C---:B------:R-:W-:Y:S01]  /*1cd00*/  FMUL.FTZ R100, R123.reuse, R100 ;  /* 0x000000647b647220 */ /* 0x040fe20000410000 */
[C---:B------:R-:W-:Y:S01]  /*1cd10*/  FMUL.FTZ R103, R123.reuse, R103 ;  /* 0x000000677b677220 */ /* 0x040fe20000410000 */
[C---:B------:R-:W-:Y:S01]  /*1cd20*/  FMUL.FTZ R102, R123.reuse, R102 ;  /* 0x000000667b667220 */ /* 0x040fe20000410000 */
[C---:B------:R-:W-:Y:S01]  /*1cd30*/  FMUL.FTZ R111, R123.reuse, R111 ;  /* 0x0000006f7b6f7220 */ /* 0x040fe20000410000 */
[----:B------:R-:W-:Y:S01]  /*1cd40*/  FMUL.FTZ R110, R123, R110 ;  /* 0x0000006e7b6e7220 */ /* 0x000fe20000410000 */
[----:B------:R-:W-:Y:S01]  /*1cd50*/  FMUL.FTZ R109, R122, R109 ;  /* 0x0000006d7a6d7220 */ /* 0x000fe20000410000 */
[----:B------:R-:W4:Y:S01]  /*1cd60*/  MUFU.EX2 R168, R168 ;  /* 0x000000a800a87308 */ /* 0x000f220000000800 */
[----:B---3--:R-:W-:Y:S01]  /*1cd70*/  FADD.FTZ R8, R130, R11 ;  /* 0x0000000b82087221 */ /* 0x008fe20000010000 */
[----:B------:R-:W-:Y:S01]  /*1cd80*/  FADD.FTZ R6, R166, R7 ;  /* 0x00000007a6067221 */ /* 0x000fe20000010000 */
[C---:B------:R-:W-:Y:S01]  /*1cd90*/  FMUL.FTZ R108, R122.reuse, R108 ;  /* 0x0000006c7a6c7220 */ /* 0x040fe20000410000 */
[C---:B------:R-:W-:Y:S01]  /*1cda0*/  FMUL.FTZ R113, R122.reuse, R107 ;  /* 0x0000006b7a717220 */ /* 0x040fe20000410000 */
[C---:B------:R-:W-:Y:S01]  /*1cdb0*/  FMUL.FTZ R112, R122.reuse, R106 ;  /* 0x0000006a7a707220 */ /* 0x040fe20000410000 */
[C---:B------:R-:W-:Y:S01]  /*1cdc0*/  FMUL.FTZ R5, R122.reuse, R5 ;  /* 0x000000057a057220 */ /* 0x040fe20000410000 */
[----:B------:R-:W-:Y:S01]  /*1cdd0*/  FMUL.FTZ R4, R122, R4 ;  /* 0x000000047a047220 */ /* 0x000fe20000410000 */
[----:B------:R-:W3:Y:S01]  /*1cde0*/  MUFU.EX2 R171, R171 ;  /* 0x000000ab00ab7308 */ /* 0x000ee20000000800 */
[----:B------:R-:W3:Y:S04]  /*1cdf0*/  LDL.64 R30, [R1+0x3b0] ;  /* 0x0003b000011e7983 */ /* 0x000ee80000100a00 */
[----:B------:R-:W3:Y:S03]  /*1ce00*/  LDL.64 R32, [R1+0x3c0] ;  /* 0x0003c00001207983 */ /* 0x000ee60000100a00 */
[----:B------:R-:W3:Y:S01]  /*1ce10*/  MUFU.EX2 R116, R116 ;  /* 0x0000007400747308 */ /* 0x000ee20000000800 */
[----:B0-----:R-:W-:Y:S01]  /*1ce20*/  FADD.FTZ R8, R169, R8 ;  /* 0x00000008a9087221 */ /* 0x001fe20000010000 */
[----:B-1----:R-:W-:Y:S01]  /*1ce30*/  FADD.FTZ R7, R117, R6 ;  /* 0x0000000675077221 */ /* 0x002fe20000010000 */
[----:B------:R-:W3:Y:S04]  /*1ce40*/  LDL.64 R34, [R1+0x3d0] ;  /* 0x0003d00001227983 */ /* 0x000ee80000100a00 */
[----:B------:R-:W3:Y:S01]  /*1ce50*/  LDL.64 R58, [R1+0x2d8] ;  /* 0x0002d800013a7983 */ /* 0x000ee20000100a00 */
[----:B------:R-:W0:Y:S03]  /*1ce60*/  MUFU.EX2 R128, R128 ;  /* 0x0000008000807308 */ /* 0x000e260000000800 */
[----:B------:R-:W3:Y:S04]  /*1ce70*/  LDL.64 R60, [R1+0x2e8] ;  /* 0x0002e800013c7983 */ /* 0x000ee80000100a00 */
[----:B------:R-:W3:Y:S01]  /*1ce80*/  LDL.64 R68, [R1+0x328] ;  /* 0x0003280001447983 */ /* 0x000ee20000100a00 */
[----:B------:R-:W1:Y:S01]  /*1ce90*/  MUFU.EX2 R170, R170 ;  /* 0x000000aa00aa7308 */ /* 0x000e620000000800 */
[----:B--2---:R-:W-:Y:S01]  /*1cea0*/  FADD.FTZ R6, R129, R8 ;  /* 0x0000000881067221 */ /* 0x004fe20000010000 */
[----:B----4-:R-:W-:Y:S01]  /*1ceb0*/  FADD.FTZ R7, R168, R7 ;  /* 0x00000007a8077221 */ /* 0x010fe20000010000 */
[----:B------:R-:W2:Y:S04]  /*1cec0*/  LDL.64 R36, [R1+0x3e0] ;  /* 0x0003e00001247983 */ /* 0x000ea80000100a00 */
[----:B------:R-:W4:Y:S01]  /*1ced0*/  LDL.64 R40, [R1+0x248] ;  /* 0x0002480001287983 */ /* 0x000f220000100a00 */
[----:B------:R-:W1:Y:S03]  /*1cee0*/  MUFU.EX2 R177, R177 ;  /* 0x000000b100b17308 */ /* 0x000e660000000800 */
[----:B------:R-:W4:Y:S05]  /*1cef0*/  LDL.64 R76, [R1+0x368] ;  /* 0x00036800014c7983 */ /* 0x000f2a0000100a00 */
[----:B------:R-:W1:Y:S01]  /*1cf00*/  MUFU.EX2 R127, R127 ;  /* 0x0000007f007f7308 */ /* 0x000e620000000800 */
[----:B---3--:R-:W-:Y:S01]  /*1cf10*/  FADD.FTZ R11, R171, R6 ;  /* 0x00000006ab0b7221 */ /* 0x008fe20000010000 */
[----:B------:R-:W-:Y:S01]  /*1cf20*/  FADD.FTZ R7, R116, R7 ;  /* 0x0000000774077221 */ /* 0x000fe20000010000 */
[----:B------:R-:W3:Y:S05]  /*1cf30*/  LDL.64 R42, [R1+0x258] ;  /* 0x00025800012a7983 */ /* 0x000eea0000100a00 */
[----:B------:R-:W1:Y:S08]  /*1cf40*/  MUFU.EX2 R126, R126 ;  /* 0x0000007e007e7308 */ /* 0x000e700000000800 */
[----:B------:R-:W1:Y:S01]  /*1cf50*/  MUFU.EX2 R176, R176 ;  /* 0x000000b000b07308 */ /* 0x000e620000000800 */
[----:B0-----:R-:W-:Y:S01]  /*1cf60*/  FADD.FTZ R10, R128, R11 ;  /* 0x0000000b800a7221 */ /* 0x001fe20000010000 */
[----:B-1----:R-:W-:-:S06]  /*1cf70*/  FADD.FTZ R6, R170, R7 ;  /* 0x00000007aa067221 */ /* 0x002fcc0000010000 */
[----:B------:R-:W0:Y:S01]  /*1cf80*/  MUFU.EX2 R124, R124 ;  /* 0x0000007c007c7308 */ /* 0x000e220000000800 */
[----:B------:R-:W-:-:S07]  /*1cf90*/  FFMA.FTZ R8, R28, R21, -R14 ;  /* 0x000000151c087223 */ /* 0x000fce000001080e */
[----:B------:R-:W1:Y:S01]  /*1cfa0*/  MUFU.EX2 R125, R125 ;  /* 0x0000007d007d7308 */ /* 0x000e620000000800 */
[----:B------:R-:W-:Y:S01]  /*1cfb0*/  FADD.FTZ R11, R177, R10 ;  /* 0x0000000ab10b7221 */ /* 0x000fe20000010000 */
[----:B------:R-:W-:Y:S01]  /*1cfc0*/  FADD.FTZ R7, R127, R6 ;  /* 0x000000067f077221 */ /* 0x000fe20000010000 */
[----:B------:R-:W2:Y:S04]  /*1cfd0*/  LDL.64 R28, [R1+0x3a0] ;  /* 0x0003a000011c7983 */ /* 0x000ea80000100a00 */
[----:B------:R-:W4:Y:S01]  /*1cfe0*/  LDL.64 R38, [R1+0x3f0] ;  /* 0x0003f00001267983 */ /* 0x000f220000100a00 */
[----:B------:R-:W-:Y:S03]  /*1cff0*/  MUFU.EX2 R178, R178 ;  /* 0x000000b200b27308 */ /* 0x000fe60000000800 */
[----:B------:R-:W3:Y:S05]  /*1d000*/  LDL.64 R44, [R1+0x268] ;  /* 0x00026800012c7983 */ /* 0x000eea0000100a00 */
[----:B------:R-:W1:Y:S01]  /*1d010*/  MUFU.EX2 R179, R179 ;  /* 0x000000b300b37308 */ /* 0x000e620000000800 */
[----:B------:R-:W-:Y:S01]  /*1d020*/  FADD.FTZ R11, R126, R11 ;  /* 0x0000000b7e0b7221 */ /* 0x000fe20000010000 */
[----:B------:R-:W-:Y:S01]  /*1d030*/  FADD.FTZ R6, R176, R7 ;  /* 0x00000007b0067221 */ /* 0x000fe20000010000 */
[----:B------:R-:W3:Y:S05]  /*1d040*/  LDL.64 R46, [R1+0x278] ;  /* 0x00027800012e7983 */ /* 0x000eea0000100a00 */
[----:B------:R-:W-:Y:S01]  /*1d050*/  MUFU.EX2 R191, R191 ;  /* 0x000000bf00bf7308 */ /* 0x000fe20000000800 */
[----:B------:R-:W-:-:S07]  /*1d060*/  FFMA.FTZ R7, R25, R21, -R14 ;  /* 0x0000001519077223 */ /* 0x000fce000001080e */
[----:B------:R-:W1:Y:S01]  /*1d070*/  MUFU.EX2 R173, R173 ;  /* 0x000000ad00ad7308 */ /* 0x000e620000000800 */
[----:B0-----:R-:W-:Y:S01]  /*1d080*/  FADD.FTZ R10, R124, R11 ;  /* 0x0000000b7c0a7221 */ /* 0x001fe20000010000 */
[----:B-1----:R-:W-:Y:S01]  /*1d090*/  FADD.FTZ R11, R125, R6 ;  /* 0x000000067d0b7221 */ /* 0x002fe20000010000 */
[----:B------:R-:W3:Y:S04]  /*1d0a0*/  LDL.64 R14, [R1+0x360] ;  /* 0x00036000010e7983 */ /* 0x000ee80000100a00 */
[----:B------:R-:W3:Y:S01]  /*1d0b0*/  LDL.64 R48, [R1+0x288] ;  /* 0x0002880001307983 */ /* 0x000ee20000100a00 */
[----:B------:R-:W-:Y:S03]  /*1d0c0*/  MUFU.EX2 R172, R172 ;  /* 0x000000ac00ac7308 */ /* 0x000fe60000000800 */
[----:B------:R-:W3:Y:S04]  /*1d0d0*/  LDL.64 R50, [R1+0x298] ;  /* 0x0002980001327983 */ /* 0x000ee80000100a00 */
[----:B------:R-:W3:Y:S01]  /*1d0e0*/  LDL.64 R52, [R1+0x2a8] ;  /* 0x0002a80001347983 */ /* 0x000ee20000100a00 */
[----:B------:R-:W0:Y:S01]  /*1d0f0*/  MUFU.EX2 R8, R8 ;  /* 0x0000000800087308 */ /* 0x000e220000000800 */
[----:B------:R-:W-:Y:S01]  /*1d100*/  FADD.FTZ R10, R179, R10 ;  /* 0x0000000ab30a7221 */ /* 0x000fe20000010000 */
[----:B------:R-:W-:Y:S01]  /*1d110*/  FADD.FTZ R6, R178, R11 ;  /* 0x0000000bb2067221 */ /* 0x000fe20000010000 */
[----:B------:R-:W3:Y:S04]  /*1d120*/  LDL.64 R20, [R1+0x370] ;  /* 0x0003700001147983 */ /* 0x000ee80000100a00 */
[----:B------:R-:W3:Y:S01]  /*1d130*/  LDL.64 R24, [R1+0x380] ;  /* 0x0003800001187983 */ /* 0x000ee20000100a00 */
[----:B------:R-:W-:Y:S08]  /*1d140*/  MUFU.EX2 R174, R174 ;  /* 0x000000ae00ae7308 */ /* 0x000ff00000000800 */
[----:B------:R-:W1:Y:S01]  /*1d150*/  MUFU.EX2 R175, R175 ;  /* 0x000000af00af7308 */ /* 0x000e620000000800 */
[----:B------:R-:W-:Y:S01]  /*1d160*/  FADD.FTZ R13, R173, R10 ;  /* 0x0000000aad0d7221 */ /* 0x000fe20000010000 */
[----:B------:R-:W-:Y:S01]  /*1d170*/  FADD.FTZ R11, R191, R6 ;  /* 0x00000006bf0b7221 */ /* 0x000fe20000010000 */
[----:B------:R-:W3:Y:S05]  /*1d180*/  LDL.64 R106, [R1+0x3b8] ;  /* 0x0003b800016a7983 */ /* 0x000eea0000100a00 */
[----:B------:R-:W1:Y:S08]  /*1d190*/  MUFU.EX2 R23, R23 ;  /* 0x0000001700177308 */ /* 0x000e700000000800 */
[----:B------:R-:W1:Y:S01]  /*1d1a0*/  MUFU.EX2 R7, R7 ;  /* 0x0000000700077308 */ /* 0x000e620000000800 */
[----:B0-----:R-:W-:Y:S01]  /*1d1b0*/  FADD.FTZ R6, R8, R13 ;  /* 0x0000000d08067221 */ /* 0x001fe20000010000 */
[----:B------:R-:W-:Y:S01]  /*1d1c0*/  FADD.FTZ R11, R172, R11 ;  /* 0x0000000bac0b7221 */ /* 0x000fe20000010000 */
[----:B------:R-:W3:Y:S02]  /*1d1d0*/  LDL.64 R12, [R1+0x350] ;  /* 0x00035000010c7983 */ /* 0x000ee40000100a00 */
[----:B-1----:R-:W-:Y:S01]  /*1d1e0*/  FADD.FTZ R6, R175, R6 ;  /* 0x00000006af067221 */ /* 0x002fe20000010000 */
[----:B------:R-:W-:-:S04]  /*1d1f0*/  FADD.FTZ R10, R174, R11 ;  /* 0x0000000bae0a7221 */ /* 0x000fc80000010000 */
[----:B------:R-:W-:Y:S01]  /*1d200*/  FADD.FTZ R10, R23, R10 ;  /* 0x0000000a170a7221 */ /* 0x000fe20000010000 */
[----:B------:R-:W-:-:S05]  /*1d210*/  FADD.FTZ R11, R7, R6 ;  /* 0x00000006070b7221 */ /* 0x000fca0000010000 */
[----:B------:R0:W-:Y:S01]  /*1d220*/  STL.64 [R1+0x1f0], R10 ;  /* 0x0001f00a01007387 */ /* 0x0001e20000100a00 */
[----:B------:R-:W-:Y:S06]  /*1d230*/  BAR.SYNC.DEFER_BLOCKING 0xf, 0x100 ;  /* 0x03c4000000007b1d */ /* 0x000fec0000010000 */
[----:B0-----:R-:W3:Y:S04]  /*1d240*/  LDL.64 R10, [R1+0x340] ;  /* 0x00034000010a7983 */ /* 0x001ee80000100a00 */
[----:B------:R-:W3:Y:S04]  /*1d250*/  LD.E.64 R92, desc[UR46][R2.64+0x8] ;  /* 0x0000082e025c7980 */ /* 0x000ee8000c101b00 */
[----:B------:R-:W3:Y:S04]  /*1d260*/  LD.E.64 R2, desc[UR46][R2.64] ;  /* 0x0000002e02027980 */ /* 0x000ee8000c101b00 */
        /* <DEDUP_REMOVED lines=13> */
[----:B0-----:R-:W3:Y:S04]  /*1d340*/  LDL.64 R56, [R1+0x2c8] ;  /* 0x0002c80001387983 */ /* 0x001ee80000100a00 */
[----:B-1----:R-:W3:Y:S04]  /*1d350*/  LDL.64 R62, [R1+0x2f8] ;  /* 0x0002f800013e7983 */ /* 0x002ee80000100a00 */
[----:B------:R-:W3:Y:S04]  /*1d360*/  LDL.64 R64, [R1+0x308] ;  /* 0x0003080001407983 */ /* 0x000ee80000100a00 */
        /* <DEDUP_REMOVED lines=10> */
[----:B------:R0:W-:Y:S04]  /*1d410*/  STL.64 [R1+0x238], R4 ;  /* 0x0002380401007387 */ /* 0x0001e80000100a00 */
        /* <DEDUP_REMOVED lines=44> */
[C---:B----4-:R-:W-:Y:S01]  /*1d6e0*/  FMUL.FTZ R39, R123.reuse, R39 ;  /* 0x000000277b277220 */ /* 0x050fe20000410000 */
[C---:B------:R-:W-:Y:S01]  /*1d6f0*/  FMUL.FTZ R38, R123.reuse, R38 ;  /* 0x000000267b267220 */ /* 0x040fe20000410000 */
[C---:B------:R-:W-:Y:S01]  /*1d700*/  FMUL.FTZ R41, R122.reuse, R41 ;  /* 0x000000297a297220 */ /* 0x040fe20000410000 */
[C---:B------:R-:W-:Y:S01]  /*1d710*/  FMUL.FTZ R40, R122.reuse, R40 ;  /* 0x000000287a287220 */ /* 0x040fe20000410000 */
[C---:B---3--:R-:W-:Y:S01]  /*1d720*/  FMUL.FTZ R43, R122.reuse, R43 ;  /* 0x0000002b7a2b7220 */ /* 0x048fe20000410000 */
        /* <DEDUP_REMOVED lines=48> */
[----:B------:R1:W-:Y:S04]  /*1da30*/  STL.64 [R1+0x340], R10 ;  /* 0x0003400a01007387 */ /* 0x0003e80000100a00 */
[----:B------:R2:W-:Y:S04]  /*1da40*/  STL.64 [R1+0x360], R14 ;  /* 0x0003600e01007387 */ /* 0x0005e80000100a00 */
[----:B------:R3:W-:Y:S01]  /*1da50*/  STL.64 [R1+0x370], R20 ;  /* 0x0003701401007387 */ /* 0x0007e20000100a00 */
[----:B------:R-:W-:-:S03]  /*1da60*/  MOV R6, R92 ;  /* 0x0000005c00067202 */ /* 0x000fc60000000f00 */
        /* <DEDUP_REMOVED lines=205> */
[----:B--2---:R-:W-:Y:S01]  /*1e740*/  STL [R1+0x250], R14 ;  /* 0x0002500e01007387 */ /* 0x004fe20000100800 */
[----:B------:R-:W-:Y:S02]  /*1e750*/  F2FP.BF16.F32.PACK_AB R177, R126, R177 ;  /* 0x000000b17eb1723e */ /* 0x000fe400000010ff */
[----:B------:R-:W-:Y:S01]  /*1e760*/  F2FP.BF16.F32.PACK_AB R178, R178, R125 ;  /* 0x0000007db2b2723e */ /* 0x000fe200000010ff */
[----:B------:R-:W-:Y:S01]  /*1e770*/  STL [R1+0x254], R15 ;  /* 0x0002540f01007387 */ /* 0x000fe20000100800 */
[----:B------:R-:W-:-:S03]  /*1e780*/  F2FP.BF16.F32.PACK_AB R179, R179, R124 ;  /* 0x0000007cb3b3723e */ /* 0x000fc600000010ff */
[----:B---3--:R-:W-:Y:S04]  /*1e790*/  STL [R1+0x258], R20 ;  /* 0x0002581401007387 */ /* 0x008fe80000100800 */
[----:B------:R-:W-:Y:S04]  /*1e7a0*/  STL [R1+0x25c], R21 ;  /* 0x00025c1501007387 */ /* 0x000fe80000100800 */
[----:B----4-:R-:W-:Y:S04]  /*1e7b0*/  STL [R1+0x260], R24 ;  /* 0x0002601801007387 */ /* 0x010fe80000100800 */
        /* <DEDUP_REMOVED lines=575> */
.L_x_6853:
[----:B------:R-:W-:Y:S05]  /*20bb0*/  BSYNC B0 ;  /* 0x0000000000007941 */ /* 0x000fea0003800000 */
.L_x_6852:
        /* <DEDUP_REMOVED lines=9> */
.L_x_6831:
[----:B------:R-:W-:-:S13]  /*20c50*/  ISETP.GE.AND P0, PT, R0, R22, PT ;  /* 0x000000160000720c */ /* 0x000fda0003f06270 */
[----:B------:R-:W-:Y:S05]  /*20c60*/  @!P0 BRA `(.L_x_6855) ;  /* 0x0000007c00e08947 */ /* 0x000fea0003800000 */
.L_x_6888:
        /* <DEDUP_REMOVED lines=20> */
.L_x_6857:
[----:B------:R-:W-:Y:S05]  /*20db0*/  BSYNC B0 ;  /* 0x0000000000007941 */ /* 0x000fea0003800000 */
.L_x_6856:
        /* <DEDUP_REMOVED lines=9> */
.L_x_6859:
[----:B------:R-:W-:Y:S05]  /*20e50*/  BSYNC B0 ;  /* 0x0000000000007941 */ /* 0x000fea0003800000 */
.L_x_6858:
[----:B------:R-:W-:Y:S04]  /*20e60*/  BSSY B0, `(.L_x_6860) ;  /* 0x0000006000007945 */ /* 0x000fe80003800000 */
[----:B-1----:R-:W-:Y:S05]  /*20e70*/  @P0 BRA `(.L_x_6861) ;  /* 0x0000000000100947 */ /* 0x002fea0003800000 */
[----:B-----5:R-:W-:Y:S01]  /*20e80*/  IMAD R6, R6, 0x8, R3 ;  /* 0x0000000806067824 */ /* 0x020fe200078e0203 */
[----:B------:R-:W-:-:S04]  /*20e90*/  SHF.L.U32 R7, R7, 0x1f, RZ ;  /* 0x0000001f07077819 */ /* 0x000fc800000006ff */
[----:B------:R-:W1:Y:S02]  /*20ea0*/  SYNCS.PHASECHK.TRANS64.TRYWAIT P0, [R6+URZ], R7 ;  /* 0x00000007060075a7 */ /* 0x000e64000800017f */
[----:B-1----:R-:W-:Y:S05]  /*20eb0*/  @!P0 BRA `(.L_x_6862) ;  /* 0x0000015c007c8947 */ /* 0x002fea0003800000 */
.L_x_6861:
[----:B------:R-:W-:Y:S05]  /*20ec0*/  BSYNC B0 ;  /* 0x0000000000007941 */ /* 0x000fea0003800000 */
.L_x_6860:
        /* <DEDUP_REMOVED lines=57> */
.L_x_6864:
[----:B------:R-:W-:Y:S05]  /*21260*/  BSYNC B0 ;  /* 0x0000000000007941 */ /* 0x000fea0003800000 */
.L_x_6863:
        /* <DEDUP_REMOVED lines=8> */
.L_x_6866:
[----:B------:R-:W-:Y:S05]  /*212f0*/  BSYNC B0 ;  /* 0x0000000000007941 */ /* 0x000fea0003800000 */
.L_x_6865:
[----:B------:R-:W-:Y:S04]  /*21300*/  BSSY B0, `(.L_x_6867) ;  /* 0x0000004000007945 */ /* 0x000fe80003800000 */
[----:B-1----:R-:W-:Y:S05]  /*21310*/  @P0 BRA `(.L_x_6868) ;  /* 0x0000000000080947 */ /* 0x002fea0003800000 */
[----:B------:R-:W1:Y:S02]  /*21320*/  SYNCS.PHASECHK.TRANS64.TRYWAIT P0, [R12+URZ], R13 ;  /* 0x0000000d0c0075a7 */ /* 0x000e64000800017f */
[----:B-1----:R-:W-:Y:S05]  /*21330*/  @!P0 BRA `(.L_x_6869) ;  /* 0x0000015800708947 */ /* 0x002fea0003800000 */
.L_x_6868:
[----:B------:R-:W-:Y:S05]  /*21340*/  BSYNC B0 ;  /* 0x0000000000007941 */ /* 0x000fea0003800000 */
.L_x_6867:
[----:B------:R-:W2:Y:S04]  /*21350*/  LDL R4, [R1+0x68] ;  /* 0x0000680001047983 */ /* 0x000ea80000100800 */
[----:B------:R-:W3:Y:S04]  /*21360*/  LDL R5, [R1+0x1c8] ;  /* 0x0001c80001057983 */ /* 0x000ee80000100800 */
[----:B------:R-:W3:Y:S04]  /*21370*/  LDL.64 R2, [R1+0x98] ;  /* 0x0000980001027983 */ /* 0x000ee80000100a00 */
[----:B------:R-:W4:Y:S04]  /*21380*/  LDL.64 R8, [R1+0x90] ;  /* 0x0000900001087983 */ /* 0x000f280000100a00 */
[----:B------:R-:W4:Y:S04]  /*21390*/  LDL.64 R10, [R1+0x90] ;  /* 0x00009000010a7983 */ /* 0x000f280000100a00 */
[----:B01----:R-:W4:Y:S04]  /*213a0*/  LDL.64 R12, [R1+0x90] ;  /* 0x00009000010c7983 */ /* 0x003f280000100a00 */
[----:B------:R-:W4:Y:S01]  /*213b0*/  LDL.64 R56, [R1+0x90] ;  /* 0x0000900001387983 */ /* 0x000f220000100a00 */
[----:B------:R-:W-:Y:S05]  /*213c0*/  WARPSYNC.ALL ;  /* 0x0000000000007948 */ /* 0x000fea0003800000 */
[----:B------:R-:W-:Y:S01]  /*213d0*/  WARPGROUP.ARRIVE ;  /* 0x00000000000079c5 */ /* 0x000fe20000000000 */
[----:B------:R-:W4:Y:S05]  /*213e0*/  LDL.64 R6, [R1+0x90] ;  /* 0x0000900001067983 */ /* 0x000f2a0000100a00 */
[----:B------:R-:W0:Y:S01]  /*213f0*/  S2R R15, SR_TID.X ;  /* 0x00000000000f7919 */ /* 0x000e220000002100 */
[----:B------:R-:W-:Y:S01]  /*21400*/  IMAD.MOV.U32 R23, RZ, RZ, 0x4 ;  /* 0x00000004ff177424 */ /* 0x000fe200078e00ff */
        /* <DEDUP_REMOVED lines=166> */
[--C-:B------:R-:W-:Y:S01]  /*21e70*/  IMAD.MOV.U32 R57, RZ, RZ, R3.reuse ;  /* 0x000000ffff397224 */ /* 0x100fe200078e0003 */
[----:B------:R-:W-:Y:S02]  /*21e80*/  R2UR UR4, R4 ;  /* 0x00000000040472ca */ /* 0x000fe400000e0000 */
[----:B------:R-:W-:Y:S02]  /*21e90*/  R2UR UR6, R56 ;  /* 0x00000000380672ca */ /* 0x000fe400000e0000 */
[----:B------:R-:W-:Y:S02]  /*21ea0*/  R2UR UR7, R57 ;  /* 0x00000000390772ca */ /* 0x000fe400000e0000 */
[----:B------:R-:W-:Y:S01]  /*21eb0*/  R2UR UR5, R5 ;  /* 0x00000000050572ca */ /* 0x000fe200000e0000 */
[----:B------:R-:W-:Y:S01]  /*21ec0*/  IMAD.MOV.U32 R59, RZ, RZ, R3 ;  /* 0x000000ffff3b7224 */ /* 0x000fe200078e0003 */
[----:B0-----:R-:W-:Y:S01]  /*21ed0*/  SHF.R.U32.HI R15, RZ, 0x7, R15 ;  /* 0x00000007ff0f7819 */ /* 0x001fe2000001160f */
[----:B------:R-:W4:Y:S04]  /*21ee0*/  LDL.64 R56, [R1+0x90] ;  /* 0x0000900001387983 */ /* 0x000f280000100a00 */
[----:B------:R-:W0:Y:S01]  /*21ef0*/  SHFL.IDX PT, R4, R15, RZ, 0x1f ;  /* 0x00001fff0f047589 */ /* 0x000e2200000e0000 */
[----:B------:R-:W-:-:S02]  /*21f00*/  WARPGROUP.DEPBAR.LE gsb0, 0x0 ;  /* 0x00008000000079c5 */ /* 0x000fc40000010000 */
[----:B------:R-:W-:-:S06]  /*21f10*/  WARPGROUP.ARRIVE ;  /* 0x00000000000079c5 */ /* 0x000fcc0000000000 */
[----:B------:R-:W-:Y:S01]  /*21f20*/  HGMMA.64x64x16.F32.BF16 R24, gdesc[UR4], R24, gsb0 ;  /* 0x00e00000041879f0 */ /* 0x000fe20008001818 */
[----:B0-----:R-:W-:Y:S01]  /*21f30*/  ISETP.GT.AND P0, PT, R4, 0x7f, PT ;  /* 0x0000007f0400780c */ /* 0x001fe20003f04270 */
[----:B------:R-:W-:-:S03]  /*21f40*/  VIADD R4, R2, 0x800 ;  /* 0x0000080002047836 */ /* 0x000fc60000000000 */
[----:B------:R-:W-:-:S04]  /*21f50*/  SEL R15, RZ, 0x2, !P0 ;  /* 0x00000002ff0f7807 */ /* 0x000fc80004000000 */
        /* <DEDUP_REMOVED lines=10> */
[----:B------:R-:W-:Y:S01]  /*22000*/  SEL R21, R23, 0x2, P0 ;  /* 0x0000000217157807 */ /* 0x000fe20000000000 */
[----:B------:R-:W4:Y:S07]  /*22010*/  LDL.64 R58, [R1+0x90] ;  /* 0x00009000013a7983 */ /* 0x000f2e0000100a00 */
[----:B------:R-:W-:Y:S01]  /*22020*/  HGMMA.64x64x16.F32.BF16 R24, gdesc[UR8], R24, UP0, gsb0 ;  /* 0x00e00000081879f0 */ /* 0x000fe2000b801818 */
[----:B------:R-:W-:Y:S01]  /*22030*/  IMAD.IADD R8, R4, 0x1, R21 ;  /* 0x0000000104087824 */ /* 0x000fe200078e0215 */
[----:B--2---:R-:W-:Y:S01]  /*22040*/  IADD3 R10, R21, 0x800, R10 ;  /* 0x00000800150a7810 */ /* 0x004fe20007ffe00a */
[----:B------:R-:W-:Y:S01]  /*22050*/  IMAD.MOV.U32 R9, RZ, RZ, R3 ;  /* 0x000000ffff097224 */ /* 0x000fe200078e0003 */
[----:B------:R-:W-:-:S02]  /*22060*/  R2UR UR5, R11 ;  /* 0x000000000b0572ca */ /* 0x000fc400000e0000 */
        /* <DEDUP_REMOVED lines=43> */
[----:B------:R-:W-:Y:S01]  /*22320*/  IMAD.IADD R12, R21, 0x1, R10 ;  /* 0x00000001150c7824 */ /* 0x000fe200078e020a */
[----:B------:R-:W4:Y:S01]  /*22330*/  LDL.64 R8, [R1+0x90] ;  /* 0x0000900001087983 */ /* 0x000f220000100a00 */
[----:B------:R-:W-:Y:S02]  /*22340*/  WARPGROUP.DEPBAR.LE gsb0, 0x0 ;  /* 0x00008000000079c5 */ /* 0x000fe40000010000 */
[----:B------:R-:W-:-:S08]  /*22350*/  WARPGROUP.ARRIVE ;  /* 0x00000000000079c5 */ /* 0x000fd00000000000 */
[----:B------:R-:W-:Y:S01]  /*22360*/  HGMMA.64x64x16.F32.BF16 R24, gdesc[UR4], R24, gsb0 ;  /* 0x00e00000041879f0 */ /* 0x000fe20008001818 */
[----:B------:R-:W-:Y:S01]  /*22370*/  IMAD.MOV.U32 R13, RZ, RZ, R3 ;  /* 0x000000ffff0d7224 */ /* 0x000fe200078e0003 */
[----:B------:R-:W-:Y:S02]  /*22380*/  IADD3 R58, R21, 0xa00, R58 ;  /* 0x00000a00153a7810 */ /* 0x000fe40007ffe03a */
        /* <DEDUP_REMOVED lines=33> */
[----:B------:R-:W2:Y:S01]  /*225a0*/  LDL.64 R4, [R1+0x90] ;  /* 0x0000900001047983 */ /* 0x000ea20000100a00 */
[----:B------:R-:W-:-:S02]  /*225b0*/  WARPGROUP.DEPBAR.LE gsb0, 0x0 ;  /* 0x00008000000079c5 */ /* 0x000fc40000010000 */
[----:B------:R-:W-:-:S08]  /*225c0*/  WARPGROUP.ARRIVE ;  /* 0x00000000000079c5 */ /* 0x000fd00000000000 */
        /* <DEDUP_REMOVED lines=11> */
[----:B----4-:R-:W-:Y:S01]  /*22680*/  IADD3 R8, R21, 0xc00, R8 ;  /* 0x00000c0015087810 */ /* 0x010fe20007ffe008 */
[----:B------:R-:W-:Y:S01]  /*22690*/  IMAD.MOV.U32 R57, RZ, RZ, R3 ;  /* 0x000000ffff397224 */ /* 0x000fe200078e0003 */
[----:B------:R-:W3:Y:S06]  /*226a0*/  LDL.64 R6, [R1+0x90] ;  /* 0x0000900001067983 */ /* 0x000eec0000100a00 */
        /* <DEDUP_REMOVED lines=37> */
[C---:B------:R-:W-:Y:S01]  /*22900*/  IADD3 R4, R15.reuse, 0xe00, R4 ;  /* 0x00000e000f047810 */ /* 0x040fe20007ffe004 */
[----:B------:R-:W-:Y:S02]  /*22910*/  IMAD.MOV.U32 R13, RZ, RZ, R3 ;  /* 0x000000ffff0d7224 */ /* 0x000fe400078e0003 */
[----:B------:R-:W-:Y:S01]  /*22920*/  IMAD.IADD R12, R15, 0x1, R10 ;  /* 0x000000010f0c7824 */ /* 0x000fe200078e020a */
[----:B------:R-:W-:Y:S01]  /*22930*/  R2UR UR4, R4 ;  /* 0x00000000040472ca */ /* 0x000fe200000e0000 */
[----:B------:R-:W2:Y:S01]  /*22940*/  LDL R15, [R1] ;  /* 0x00000000010f7983 */ /* 0x000ea20000100800 */
        /* <DEDUP_REMOVED lines=81> */
.L_x_6871:
[----:B------:R-:W-:Y:S05]  /*22e60*/  BSYNC B0 ;  /* 0x0000000000007941 */ /* 0x000fea0003800000 */
.L_x_6870:
[----:B------:R-:W2:Y:S02]  /*22e70*/  LDL.64 R2, [R1+0x20] ;  /* 0x0000200001027983 */ /* 0x000ea40000100a00 */
[----:B--2---:R-:W-:-:S05]  /*22e80*/  MOV R3, R2 ;  /* 0x0000000200037202 */ /* 0x004fca0000000f00 */
[----:B-----5:R-:W-:-:S05]  /*22e90*/  IMAD R12, R12, 0x8, R3 ;  /* 0x000000080c0c7824 */ /* 0x020fca00078e0203 */
[----:B------:R-:W-:-:S04]  /*22ea0*/  PRMT R12, R13, 0x654, R12 ;  /* 0x000006540d0c7816 */ /* 0x000fc8000000000c */
[----:B------:R0:W-:Y:S01]  /*22eb0*/  SYNCS.ARRIVE.TRANS64.RED.A1T0 RZ, [R12+URZ], RZ ;  /* 0x000000ff0cff79a7 */ /* 0x0001e2000810043f */
[----:B------:R-:W2:Y:S04]  /*22ec0*/  LDL R23, [R1+0xcc] ;  /* 0x0000cc0001177983 */ /* 0x000ea80000100800 */
[----:B------:R-:W3:Y:S04]  /*22ed0*/  LDL.64 R2, [R1+0xf0] ;  /* 0x0000f00001027983 */ /* 0x000ee80000100a00 */
[----:B0-----:R-:W4:Y:S04]  /*22ee0*/  LDL.64 R12, [R1+0x100] ;  /* 0x00010000010c7983 */ /* 0x001f280000100a00 */
[----:B------:R-:W2:Y:S04]  /*22ef0*/  LDL R56, [R1+0x50] ;  /* 0x0000500001387983 */ /* 0x000ea80000100800 */
[----:B------:R-:W2:Y:S04]  /*22f00*/  LDL R57, [R1+0xf8] ;  /* 0x0000f80001397983 */ /* 0x000ea80000100800 */
[----:B------:R-:W2:Y:S04]  /*22f10*/  LDL.128 R8, [R1+0xe0] ;  /* 0x0000e00001087983 */ /* 0x000ea80000100c00 */
[----:B------:R-:W2:Y:S04]  /*22f20*/  LDL.128 R4, [R1+0xd0] ;  /* 0x0000d00001047983 */ /* 0x000ea80000100c00 */
[----:B----4-:R-:W4:Y:S01]  /*22f30*/  LD.E R21, desc[UR46][R12.64] ;  /* 0x0000002e0c157980 */ /* 0x010f22000c101900 */
[----:B---3--:R-:W-:-:S02]  /*22f40*/  ISETP.NE.AND P0, PT, R2, 0x1, PT ;  /* 0x000000010200780c */ /* 0x008fc40003f05270 */
[----:B--2---:R-:W-:Y:S01]  /*22f50*/  ISETP.GE.AND P1, PT, R9, 0x1, PT ;  /* 0x000000010900780c */ /* 0x004fe20003f26270 */
[----:B------:R-:W-:Y:S01]  /*22f60*/  BSSY B0, `(.L_x_6872) ;  /* 0x0000079000007945 */ /* 0x000fe20003800000 */
[-C--:B----4-:R-:W-:Y:S01]  /*22f70*/  FMUL.FTZ R14, R24, R21.reuse ;  /* 0x00000015180e7220 */ /* 0x090fe20000410000 */
[-C--:B------:R-:W-:Y:S01]  /*22f80*/  FMUL.FTZ R24, R30, R21.reuse ;  /* 0x000000151e187220 */ /* 0x080fe20000410000 */
[----:B------:R-:W-:Y:S01]  /*22f90*/  FMUL.FTZ R32, R32, R21 ;  /* 0x0000001520207220 */ /* 0x000fe20000410000 */
[----:B------:R-:W-:-:S03]  /*22fa0*/  SHF.R.S32.HI R30, RZ, 0x1f, R23 ;  /* 0x0000001fff1e7819 */ /* 0x000fc60000011417 */
[----:B------:R0:W1:Y:S01]  /*22fb0*/  MUFU.TANH R117, R32 ;  /* 0x0000002000757308 */ /* 0x0000620000002400 */
[----:B------:R-:W-:Y:S01]  /*22fc0*/  FMUL.FTZ R29, R29, R21 ;  /* 0x000000151d1d7220 */ /* 0x000fe20000410000 */
[----:B0-----:R-:W-:-:S04]  /*22fd0*/  LEA.HI R32, R30, R23, RZ, 0x7 ;  /* 0x000000171e207211 */ /* 0x001fc800078f38ff */
[----:B------:R-:W-:Y:S01]  /*22fe0*/  LOP3.LUT R32, R32, 0xffffff80, RZ, 0xc0, !PT ;  /* 0xffffff8020207812 */ /* 0x000fe200078ec0ff */
[-C--:B------:R-:W-:Y:S01]  /*22ff0*/  FMUL.FTZ R33, R33, R21.reuse ;  /* 0x0000001521217220 */ /* 0x080fe20000410000 */
[----:B------:R0:W2:Y:S03]  /*23000*/  MUFU.TANH R63, R29 ;  /* 0x0000001d003f7308 */ /* 0x0000a60000002400 */
[----:B------:R-:W-:Y:S02]  /*23010*/  IMAD.IADD R32, R23, 0x1, -R32 ;  /* 0x0000000117207824 */ /* 0x000fe400078e0a20 */
[-C--:B------:R-:W-:Y:S01]  /*23020*/  FMUL.FTZ R36, R36, R21.reuse ;  /* 0x0000001524247220 */ /* 0x080fe20000410000 */
[-C--:B------:R-:W-:Y:S02]  /*23030*/  FMUL.FTZ R40, R40, R21.reuse ;  /* 0x0000001528287220 */ /* 0x080fe40000410000 */
[----:B------:R3:W4:Y:S01]  /*23040*/  MUFU.TANH R61, R33 ;  /* 0x00000021003d7308 */ /* 0x0007220000002400 */
[-C--:B0-----:R-:W-:Y:S01]  /*23050*/  FMUL.FTZ R29, R35, R21.reuse ;  /* 0x00000015231d7220 */ /* 0x081fe20000410000 */
[----:B------:R-:W-:Y:S01]  /*23060*/  SHF.R.S32.HI R35, RZ, 0x1f, R32 ;  /* 0x0000001fff237819 */ /* 0x000fe20000011420 */
[-C--:B------:R-:W-:Y:S01]  /*23070*/  FMUL.FTZ R37, R37, R21.reuse ;  /* 0x0000001525257220 */ /* 0x080fe20000410000 */
[----:B---3--:R-:W-:Y:S01]  /*23080*/  FMUL.FTZ R33, R39, R21 ;  /* 0x0000001527217220 */ /* 0x008fe20000410000 */
[----:B------:R-:W-:-:S03]  /*23090*/  LEA.HI R39, R30, R23, RZ, 0x2 ;  /* 0x000000171e277211 */ /* 0x000fc600078f10ff */
[----:B------:R0:W3:Y:S08]  /*230a0*/  MUFU.TANH R59, R36 ;  /* 0x00000024003b7308 */ /* 0x0000f00000002400 */
[----:B------:R1:W2:Y:S01]  /*230b0*/  MUFU.TANH R60, R40 ;  /* 0x00000028003c7308 */ /* 0x0002a20000002400 */
[----:B0-----:R-:W-:-:S04]  /*230c0*/  LEA.HI R36, R35, R32, RZ, 0x2 ;  /* 0x0000002023247211 */ /* 0x001fc800078f10ff */
[----:B------:R-:W-:-:S03]  /*230d0*/  SHF.R.S32.HI R30, RZ, 0x2, R36 ;  /* 0x00000002ff1e7819 */ /* 0x000fc60000011424 */
[----:B------:R0:W2:Y:S01]  /*230e0*/  MUFU.TANH R58, R37 ;  /* 0x00000025003a7308 */ /* 0x0000a20000002400 */
[----:B-1----:R-:W-:Y:S02]  /*230f0*/  LOP3.LUT R40, R39, 0xfffffffc, RZ, 0xc0, !PT ;  /* 0xfffffffc27287812 */ /* 0x002fe400078ec0ff */
[----:B------:R-:W-:-:S03]  /*23100*/  LEA.HI R35, R35, R32, RZ, 0x5 ;  /* 0x0000002023237211 */ /* 0x000fc600078f28ff */
[----:B------:R-:W-:Y:S01]  /*23110*/  IMAD.IADD R40, R23, 0x1, -R40 ;  /* 0x0000000117287824 */ /* 0x000fe200078e0a28 */
        /* <DEDUP_REMOVED lines=11> */
[----:B------:R-:W-:-:S04]  /*231d0*/  @P0 IMAD.HI.U32 R40, R2, R3, RZ ;  /* 0x0000000302280227 */ /* 0x000fc800078e00ff */
[-C--:B------:R-:W-:Y:S01]  /*231e0*/  FMUL.FTZ R49, R49, R21.reuse ;  /* 0x0000001531317220 */ /* 0x080fe20000410000 */
[----:B------:R-:W-:Y:S01]  /*231f0*/  FMUL.FTZ R12, R26, R21 ;  /* 0x000000151a0c7220 */ /* 0x000fe20000410000 */
[----:B------:R-:W-:Y:S01]  /*23200*/  @P0 SHF.R.U32.HI R2, RZ, R57, R40 ;  /* 0x00000039ff020219 */ /* 0x000fe20000011628 */
[-C--:B------:R-:W-:Y:S01]  /*23210*/  FMUL.FTZ R26, R43, R21.reuse ;  /* 0x000000152b1a7220 */ /* 0x080fe20000410000 */
[----:B------:R0:W1:Y:S01]  /*23220*/  MUFU.TANH R39, R49 ;  /* 0x0000003100277308 */ /* 0x0000620000002400 */
[----:B------:R-:W-:Y:S01]  /*23230*/  LOP3.LUT R3, R36, 0x7ffffffc, RZ, 0xc0, !PT ;  /* 0x7ffffffc24037812 */ /* 0x000fe200078ec0ff */
[----:B------:R-:W-:Y:S02]  /*23240*/  IMAD.SHL.U32 R43, R0, 0x40, RZ ;  /* 0x00000040002b7824 */ /* 0x000fe400078e00ff */
[-C--:B------:R-:W-:Y:S01]  /*23250*/  FMUL.FTZ R15, R25, R21.reuse ;  /* 0x00000015190f7220 */ /* 0x080fe20000410000 */
[-C--:B------:R-:W-:Y:S01]  /*23260*/  FMUL.FTZ R13, R27, R21.reuse ;  /* 0x000000151b0d7220 */ /* 0x080fe20000410000 */
[-C--:B------:R-:W-:Y:S01]  /*23270*/  FMUL.FTZ R25, R31, R21.reuse ;  /* 0x000000151f197220 */ /* 0x080fe20000410000 */
[----:B0-----:R-:W0:Y:S01]  /*23280*/  SHFL.IDX PT, R49, R2, RZ, 0x1c1f ;  /* 0x001c1fff02317589 */ /* 0x001e2200000e0000 */
[----:B------:R-:W-:Y:S01]  /*23290*/  FMUL.FTZ R27, R34, R21 ;  /* 0x00000015221b7220 */ /* 0x000fe20000410000 */
[----:B------:R-:W-:-:S02]  /*232a0*/  IMAD.IADD R3, R32, 0x1, -R3 ;  /* 0x0000000120037824 */ /* 0x000fc400078e0a03 */
[-C--:B------:R-:W-:Y:S01]  /*232b0*/  FMUL.FTZ R34, R38, R21.reuse ;  /* 0x0000001526227220 */ /* 0x080fe20000410000 */
[-C--:B------:R-:W-:Y:S01]  /*232c0*/  FMUL.FTZ R31, R42, R21.reuse ;  /* 0x000000152a1f7220 */ /* 0x080fe20000410000 */
[----:B------:R-:W-:Y:S01]  /*232d0*/  IADD3 R32, -R43, 0x1, RZ ;  /* 0x000000012b207810 */ /* 0x000fe20007ffe1ff */
        /* <DEDUP_REMOVED lines=14> */
[----:B------:R-:W0:Y:S01]  /*233c0*/  MUFU.TANH R14, R14 ;  /* 0x0000000e000e7308 */ /* 0x000e220000002400 */
[----:B------:R-:W-:-:S03]  /*233d0*/  LOP3.LUT R23, RZ, R6, RZ, 0x33, !PT ;  /* 0x00000006ff177212 */ /* 0x000fc600078e33ff */
[----:B------:R-:W-:-:S04]  /*233e0*/  IADD3 R32, -R4, R32, R5 ;  /* 0x0000002004207210 */ /* 0x000fc80007ffe105 */
        /* <DEDUP_REMOVED lines=35> */
[----:B-1----:R-:W-:-:S11]  /*23620*/  LOP3.LUT R21, RZ, R8, RZ, 0x33, !PT ;  /* 0x00000008ff157212 */ /* 0x002fd600078e33ff */
[----:B------:R-:W-:-:S05]  /*23630*/  @P0 IMAD.HI.U32 R8, R21, R10, RZ ;  /* 0x0000000a15080227 */ /* 0x000fca00078e00ff */
[----:B------:R-:W-:-:S04]  /*23640*/  @P0 SHF.R.U32.HI R21, RZ, R11, R8 ;  /* 0x0000000bff150219 */ /* 0x000fc80000011608 */
[----:B------:R-:W-:Y:S01]  /*23650*/  LOP3.LUT R8, RZ, R21, RZ, 0x33, !PT ;  /* 0x00000015ff087212 */ /* 0x000fe200078e33ff */
[----:B------:R-:W-:Y:S06]  /*23660*/  BRA `(.L_x_6876) ;  /* 0x00000000000c7947 */ /* 0x000fec0003800000 */
.L_x_6875:
[----:B------:R-:W-:-:S13]  /*23670*/  ISETP.NE.AND P0, PT, R9, 0x1, PT ;  /* 0x000000010900780c */ /* 0x000fda0003f05270 */
[----:B------:R-:W-:-:S05]  /*23680*/  @P0 IMAD.HI.U32 R32, R8, R10, RZ ;  /* 0x0000000a08200227 */ /* 0x000fca00078e00ff */
[----:B------:R-:W-:-:S07]  /*23690*/  @P0 SHF.R.U32.HI R8, RZ, R11, R32 ;  /* 0x0000000bff080219 */ /* 0x000fce0000011620 */
.L_x_6876:
[----:B------:R-:W-:Y:S05]  /*236a0*/  BSYNC B1 ;  /* 0x0000000000017941 */ /* 0x000fea0003800000 */
.L_x_6874:
[----:B------:R-:W-:-:S04]  /*236b0*/  IMAD R8, R8, R9, -R43 ;  /* 0x0000000908087224 */ /* 0x000fc800078e0a2b */
[----:B------:R-:W-:-:S05]  /*236c0*/  IMAD R8, R3, -0x2, R8 ;  /* 0xfffffffe03087824 */ /* 0x000fca00078e0208 */
[----:B------:R-:W-:Y:S02]  /*236d0*/  VIMNMX R7, R7, R8, !PT ;  /* 0x0000000807077248 */ /* 0x000fe40007fe0100 */
[----:B------:R-:W-:-:S07]  /*236e0*/  VIADDMNMX R6, R8, R9, R6, PT ;  /* 0x0000000908067246 */ /* 0x000fce0003800106 */
.L_x_6873:
[----:B------:R-:W-:Y:S05]  /*236f0*/  BSYNC B0 ;  /* 0x0000000000007941 */ /* 0x000fea0003800000 */
.L_x_6872:
[C---:B------:R-:W-:Y:S01]  /*23700*/  ISETP.GE.AND P1, PT, R47.reuse, 0x9, PT ;  /* 0x000000092f00780c */ /* 0x040fe20003f26270 */
[----:B------:R-:W-:Y:S01]  /*23710*/  BSSY B0, `(.L_x_6877) ;  /* 0x0000061000007945 */ /* 0x000fe20003800000 */
        /* <DEDUP_REMOVED lines=8> */
[----:B------:R-:W-:Y:S02]  /*237a0*/  ISETP.GE.AND P5, PT, R47, 0xa, PT ;  /* 0x0000000a2f00780c */ /* 0x000fe40003fa6270 */
[----:B------:R-:W-:Y:S02]  /*237b0*/  FSEL R121, R15, -INF , !P3 ;  /* 0xff8000000f797808 */ /* 0x000fe40005800000 */
[----:B------:R-:W-:Y:S01]  /*237c0*/  P2R R32, PR, RZ, 0x10 ;  /* 0x00000010ff207803 */ /* 0x000fe20000000000 */
[----:B------:R-:W0:Y:S01]  /*237d0*/  SHFL.IDX PT, R15, R2, 0x1, 0x1c1f ;  /* 0x003c1f00020f7f89 */ /* 0x000e2200000e0000 */
[----:B------:R-:W-:-:S02]  /*237e0*/  ISETP.LT.OR P2, PT, R6, 0x11, P2 ;  /* 0x000000110600780c */ /* 0x000fc40001741670 */
[----:B------:R-:W-:Y:S02]  /*237f0*/  ISETP.GT.AND P3, PT, R7, 0x9, !P5 ;  /* 0x000000090700780c */ /* 0x000fe40006f64270 */
[----:B------:R-:W-:Y:S02]  /*23800*/  ISETP.GE.AND P4, PT, R47, 0x12, PT ;  /* 0x000000122f00780c */ /* 0x000fe40003f86270 */
[----:B------:R-:W-:Y:S02]  /*23810*/  FSEL R117, R117, -INF , !P2 ;  /* 0xff80000075757808 */ /* 0x000fe40005000000 */
[----:B------:R-:W-:Y:S02]  /*23820*/  ISETP.LT.OR P3, PT, R6, 0xa, P3 ;  /* 0x0000000a0600780c */ /* 0x000fe40001f61670 */
[----:B------:R-:W-:Y:S02]  /*23830*/  ISETP.GT.AND P2, PT, R7, 0x11, !P4 ;  /* 0x000000110700780c */ /* 0x000fe40006744270 */
[----:B------:R-:W-:-:S02]  /*23840*/  FSEL R63, R63, -INF , !P3 ;  /* 0xff8000003f3f7808 */ /* 0x000fc40005800000 */
        /* <DEDUP_REMOVED lines=29> */
[----:B-1----:R-:W-:-:S02]  /*23a20*/  P2R R21, PR, RZ, 0x20 ;  /* 0x00000020ff157803 */ /* 0x002fc40000000000 */
        /* <DEDUP_REMOVED lines=39> */
.L_x_6880:
[----:B------:R-:W-:-:S13]  /*23ca0*/  ISETP.NE.AND P6, PT, R9, 0x1, PT ;  /* 0x000000010900780c */ /* 0x000fda0003fc5270 */
[----:B------:R-:W-:-:S05]  /*23cb0*/  @P6 IMAD.HI.U32 R10, R4, R10, RZ ;  /* 0x0000000a040a6227 */ /* 0x000fca00078e00ff */
[----:B------:R-:W-:-:S07]  /*23cc0*/  @P6 SHF.R.U32.HI R4, RZ, R11, R10 ;  /* 0x0000000bff046219 */ /* 0x000fce000001160a */
.L_x_6881:
[----:B------:R-:W-:Y:S05]  /*23cd0*/  BSYNC B1 ;  /* 0x0000000000017941 */ /* 0x000fea0003800000 */
.L_x_6879:
[----:B------:R-:W-:-:S04]  /*23ce0*/  IMAD R4, R4, R9, -R43 ;  /* 0x0000000904047224 */ /* 0x000fc800078e0a2b */
[----:B------:R-:W-:-:S05]  /*23cf0*/  IMAD R4, R3, -0x2, R4 ;  /* 0xfffffffe03047824 */ /* 0x000fca00078e0204 */
[----:B------:R-:W-:Y:S02]  /*23d00*/  VIADDMNMX R6, R4, R9, R6, PT ;  /* 0x0000000904067246 */ /* 0x000fe40003800106 */
[----:B------:R-:W-:-:S07]  /*23d10*/  VIMNMX R7, R7, R4, !PT ;  /* 0x0000000407077248 */ /* 0x000fce0007fe0100 */
.L_x_6878:
[----:B------:R-:W-:Y:S05]  /*23d20*/  BSYNC B0 ;  /* 0x0000000000007941 */ /* 0x000fea0003800000 */
.L_x_6877:
[----:B------:R-:W-:Y:S02]  /*23d30*/  ISETP.GT.AND P0, PT, R7, 0x1, !P0 ;  /* 0x000000010700780c */ /* 0x000fe40004704270 */
        /* <DEDUP_REMOVED lines=11> */
[----:B------:R-:W2:Y:S01]  /*23df0*/  LDL.64 R24, [R1+0x1e0] ;  /* 0x0001e00001187983 */ /* 0x000ea20000100a00 */
        /* <DEDUP_REMOVED lines=24> */
[----:B------:R-:W-:-:S04]  /*23f80*/  ISETP.NE.AND P0, PT, R8, RZ, PT ;  /* 0x000000ff0800720c */ /* 0x000fc80003f05270 */
[----:B------:R-:W-:-:S04]  /*23f90*/  ISETP.GT.AND P0, PT, R7, RZ, !P0 ;  /* 0x000000ff0700720c */ /* 0x000fc80004704270 */
[----:B------:R-:W-:-:S04]  /*23fa0*/  ISETP.LT.OR P0, PT, R6, 0x1, P0 ;  /* 0x000000010600780c */ /* 0x000fc80000701670 */
[----:B------:R-:W-:Y:S02]  /*23fb0*/  FSEL R40, R12, -INF , !P0 ;  /* 0xff8000000c287808 */ /* 0x000fe40004000000 */
[----:B------:R-:W-:Y:S01]  /*23fc0*/  ISETP.NE.AND P0, PT, R56, RZ, PT ;  /* 0x000000ff3800720c */ /* 0x000fe20003f05270 */
[----:B------:R-:W3:Y:S03]  /*23fd0*/  LDL R12, [R1+0x200] ;  /* 0x00020000010c7983 */ /* 0x000ee60000100800 */
[----:B------:R-:W-:-:S04]  /*23fe0*/  ISETP.GT.AND P0, PT, R7, 0x21, !P0 ;  /* 0x000000210700780c */ /* 0x000fc80004704270 */
[C---:B------:R-:W-:Y:S02]  /*23ff0*/  ISETP.LT.OR P0, PT, R6.reuse, 0x22, P0 ;  /* 0x000000220600780c */ /* 0x040fe40000701670 */
[----:B------:R-:W-:Y:S02]  /*24000*/  ISETP.LT.OR P1, PT, R6, 0x29, P1 ;  /* 0x000000290600780c */ /* 0x000fe40000f21670 */
[----:B------:R-:W-:Y:S02]  /*24010*/  FSEL R44, R26, -INF , !P0 ;  /* 0xff8000001a2c7808 */ /* 0x000fe40004000000 */
[----:B------:R-:W-:Y:S02]  /*24020*/  ISETP.LT.OR P2, PT, R6, 0x2a, P2 ;  /* 0x0000002a0600780c */ /* 0x000fe40001741670 */
[----:B------:R-:W-:Y:S02]  /*24030*/  FSEL R42, R42, -INF , !P1 ;  /* 0xff8000002a2a7808 */ /* 0x000fe40004800000 */
[----:B------:R-:W-:-:S02]  /*24040*/  ISETP.LT.OR P3, PT, R6, 0x31, P3 ;  /* 0x000000310600780c */ /* 0x000fc40001f61670 */
[----:B------:R-:W-:Y:S02]  /*24050*/  FSEL R38, R38, -INF , !P2 ;  /* 0xff80000026267808 */ /* 0x000fe40005000000 */
[----:B------:R-:W-:Y:S02]  /*24060*/  ISETP.GT.AND P5, PT, R7, 0x38, !P5 ;  /* 0x000000380700780c */ /* 0x000fe40006fa4270 */
[C---:B------:R-:W-:Y:S02]  /*24070*/  ISETP.LT.OR P4, PT, R6.reuse, 0x32, P4 ;  /* 0x000000320600780c */ /* 0x040fe40002781670 */
[----:B------:R-:W-:Y:S02]  /*24080*/  FSEL R173, R173, -INF , !P3 ;  /* 0xff800000adad7808 */ /* 0x000fe40005800000 */
[----:B------:R-:W-:Y:S02]  /*24090*/  ISETP.GT.AND P6, PT, R7, 0x39, !P6 ;  /* 0x000000390700780c */ /* 0x000fe400077c4270 */
[----:B------:R-:W-:-:S02]  /*240a0*/  ISETP.LT.OR P5, PT, R6, 0x39, P5 ;  /* 0x000000390600780c */ /* 0x000fc40002fa1670 */
[----:B------:R-:W-:Y:S02]  /*240b0*/  FSEL R30, R30, -INF , !P4 ;  /* 0xff8000001e1e7808 */ /* 0x000fe40006000000 */
[----:B------:R-:W-:Y:S02]  /*240c0*/  ISETP.LT.OR P6, PT, R6, 0x3a, P6 ;  /* 0x0000003a0600780c */ /* 0x000fe400037c1670 */
        /* <DEDUP_REMOVED lines=75> */
.L_x_6883:
[----:B------:R-:W-:Y:S05]  /*24580*/  BSYNC B0 ;  /* 0x0000000000007941 */ /* 0x000fea0003800000 */
.L_x_6882:
        /* <DEDUP_REMOVED lines=9> */
.L_x_6885:
[----:B------:R-:W-:Y:S05]  /*24620*/  BSYNC B0 ;  /* 0x0000000000007941 */ /* 0x000fea0003800000 */
.L_x_6884:
        /* <DEDUP_REMOVED lines=39> */
[----:B------:R-:W-:Y:S02]  /*248a0*/  FSETP.NEU.FTZ.AND P0, PT, R9, -INF , PT ;  /* 0xff8000000900780b */ /* 0x000fe40003f1d000 */
[-C--:B------:R-:W-:Y:S01]  /*248b0*/  FFMA.FTZ R174, R35, R46.reuse, -R8 ;  /* 0x0000002e23ae7223 */ /* 0x080fe20000010808 */
[----:B------:R-:W-:-:S05]  /*248c0*/  FMUL.FTZ R35, R9, R46 ;  /* 0x0000002e09237220 */ /* 0x000fca0000410000 */
        /* <DEDUP_REMOVED lines=97> */
[----:B------:R-:W4:Y:S05]  /*24ee0*/  LDL.64 R44, [R1+0x298] ;  /* 0x00029800012c7983 */ /* 0x000f2a0000100a00 */
[----:B------:R-:W1:Y:S08]  /*24ef0*/  MUFU.EX2 R177, R177 ;  /* 0x000000b100b17308 */ /* 0x000e700000000800 */
[----:B------:R-:W1:Y:S01]  /*24f00*/  MUFU.EX2 R125, R125 ;  /* 0x0000007d007d7308 */ /* 0x000e620000000800 */
[----:B0-----:R-:W-:Y:S01]  /*24f10*/  FADD.FTZ R31, R171, R6 ;  /* 0x00000006ab1f7221 */ /* 0x001fe20000010000 */
[----:B------:R-:W-:-:S06]  /*24f20*/  FADD.FTZ R7, R116, R7 ;  /* 0x0000000774077221 */ /* 0x000fcc0000010000 */
[----:B------:R-:W0:Y:S01]  /*24f30*/  MUFU.EX2 R124, R124 ;  /* 0x0000007c007c7308 */ /* 0x000e220000000800 */
[----:B------:R-:W-:-:S07]  /*24f40*/  FFMA.FTZ R8, R30, R46, -R35 ;  /* 0x0000002e1e087223 */ /* 0x000fce0000010823 */
[----:B------:R-:W0:Y:S01]  /*24f50*/  MUFU.EX2 R176, R176 ;  /* 0x000000b000b07308 */ /* 0x000e220000000800 */
[----:B-1----:R-:W-:Y:S01]  /*24f60*/  FADD.FTZ R30, R126, R31 ;  /* 0x0000001f7e1e7221 */ /* 0x002fe20000010000 */
[----:B------:R-:W-:Y:S01]  /*24f70*/  FADD.FTZ R6, R170, R7 ;  /* 0x00000007aa067221 */ /* 0x000fe20000010000 */
[----:B------:R-:W4:Y:S05]  /*24f80*/  LDL.64 R42, [R1+0x2a8] ;  /* 0x0002a800012a7983 */ /* 0x000f2a0000100a00 */
[----:B------:R-:W1:Y:S08]  /*24f90*/  MUFU.EX2 R122, R122 ;  /* 0x0000007a007a7308 */ /* 0x000e700000000800 */
        /* <DEDUP_REMOVED lines=955> */
.L_x_6887:
[----:B------:R-:W-:Y:S05]  /*28b50*/  BSYNC B0 ;  /* 0x0000000000007941 */ /* 0x000fea0003800000 */
.L_x_6886:
        /* <DEDUP_REMOVED lines=9> */
.L_x_6855:
[----:B------:R-:W2:Y:S01]  /*28bf0*/  LDL R5, [R1+0x1f0] ;  /* 0x0001f00001057983 */ /* 0x000ea20000100800 */
[----:B------:R-:W-:Y:S05]  /*28c00*/  WARPSYNC.ALL ;  /* 0x0000000000007948 */ /* 0x000fea0003800000 */
[----:B------:R-:W3:Y:S04]  /*28c10*/  LDL R6, [R1+0x1f4] ;  /* 0x0001f40001067983 */ /* 0x000ee80000100800 */
[----:B------:R-:W4:Y:S01]  /*28c20*/  LDL.64 R14, [R1+0xb8] ;  /* 0x0000b800010e7983 */ /* 0x000f220000100a00 */
[----:B------:R-:W-:Y:S01]  /*28c30*/  IMAD.MOV.U32 R8, RZ, RZ, -0x800000 ;  /* 0xff800000ff087424 */ /* 0x000fe200078e00ff */
[----:B------:R-:W-:Y:S08]  /*28c40*/  BAR.ARV 0x8, 0x100 ;  /* 0x0204000000007b1d */ /* 0x000ff00000002000 */
[----:B------:R-:W-:Y:S06]  /*28c50*/  BAR.SYNC.DEFER_BLOCKING 0xf, 0x100 ;  /* 0x03c4000000007b1d */ /* 0x000fec0000010000 */
[----:B--2---:R-:W2:Y:S02]  /*28c60*/  SHFL.BFLY PT, R0, R5, 0x2, 0x1f ;  /* 0x0c401f0005007f89 */ /* 0x004ea400000e0000 */
[----:B--2---:R-:W-:-:S05]  /*28c70*/  FADD.FTZ R0, R5, R0 ;  /* 0x0000000005007221 */ /* 0x004fca0000010000 */
[----:B------:R-:W0:Y:S02]  /*28c80*/  SHFL.BFLY PT, R3, R0, 0x1, 0x1f ;  /* 0x0c201f0000037f89 */ /* 0x000e2400000e0000 */
[----:B01----:R-:W-:-:S05]  /*28c90*/  FADD.FTZ R2, R0, R3 ;  /* 0x0000000300027221 */ /* 0x003fca0000010000 */
        /* <DEDUP_REMOVED lines=15> */
[----:B0-----:R-:W-:Y:S01]  /*28d90*/  @P2 FMUL.FTZ R12, R9, 0.69314718246459960938 ;  /* 0x3f317218090c2820 */ /* 0x001fe20000410000 */
[----:B-1----:R-:W-:Y:S01]  /*28da0*/  @P1 FMUL.FTZ R6, R6, 0.69314718246459960938 ;  /* 0x3f31721806061820 */ /* 0x002fe20000410000 */
[----:B------:R-:W-:Y:S01]  /*28db0*/  STL [R1+0x1f4], R4 ;  /* 0x0001f40401007387 */ /* 0x000fe20000100800 */
[----:B---3--:R-:W-:-:S04]  /*28dc0*/  @P2 FMUL.FTZ R7, R7, 0.69314718246459960938 ;  /* 0x3f31721807072820 */ /* 0x008fc80000410000 */
[----:B-----5:R-:W-:-:S05]  /*28dd0*/  @P2 FFMA.FTZ R8, R7, R10, R12 ;  /* 0x0000000a07082223 */ /* 0x020fca000001000c */
[----:B------:R0:W-:Y:S01]  /*28de0*/  STL [R1+0x1f4], R8 ;  /* 0x0001f40801007387 */ /* 0x0001e20000100800 */
[----:B--2---:R-:W-:-:S04]  /*28df0*/  @P1 FMUL.FTZ R5, R5, 0.69314718246459960938 ;  /* 0x3f31721805051820 */ /* 0x004fc80000410000 */
[----:B----4-:R-:W-:-:S05]  /*28e00*/  @P1 FFMA.FTZ R0, R5, R2, R6 ;  /* 0x0000000205001223 */ /* 0x010fca0000010006 */
[----:B------:R1:W-:Y:S04]  /*28e10*/  STL [R1+0x1f0], R0 ;  /* 0x0001f00001007387 */ /* 0x0003e80000100800 */
[----:B------:R-:W2:Y:S02]  /*28e20*/  LD.E R2, desc[UR46][R14.64+0x4] ;  /* 0x0000042e0e027980 */ /* 0x000ea4000c101900 */
[----:B--2---:R-:W-:Y:S02]  /*28e30*/  ISETP.NE.AND P0, PT, R2, RZ, PT ;  /* 0x000000ff0200720c */ /* 0x004fe40003f05270 */
[----:B------:R-:W2:Y:S11]  /*28e40*/  LDL R2, [R1+0x1c8] ;  /* 0x0001c80001027983 */ /* 0x000eb60000100800 */
[----:B------:R-:W3:Y:S04]  /*28e50*/  @!P0 LDL.64 R6, [R1+0xc0] ;  /* 0x0000c00001068983 */ /* 0x000ee80000100a00 */
[----:B------:R-:W2:Y:S01]  /*28e60*/  @!P0 LD.E R3, desc[UR46][R14.64] ;  /* 0x0000002e0e038980 */ /* 0x000ea2000c101900 */
[----:B------:R-:W-:-:S06]  /*28e70*/  IMAD.MOV.U32 R138, RZ, RZ, RZ ;  /* 0x000000ffff8a7224 */ /* 0x000fcc00078e00ff */
[----:B------:R-:W4:Y:S01]  /*28e80*/  @P1 MUFU.RCP R138, R13 ;  /* 0x0000000d008a1308 */ /* 0x000f220000001000 */
[----:B---3--:R-:W0:Y:S01]  /*28e90*/  @!P0 LD.E.64 R6, desc[UR46][R6.64] ;  /* 0x0000002e06068980 */ /* 0x008e22000c101b00 */
[----:B--2---:R-:W-:-:S04]  /*28ea0*/  @!P0 IMAD R3, R2, 0x40, R3 ;  /* 0x0000004002038824 */ /* 0x004fc800078e0203 */
[----:B0-----:R-:W-:-:S05]  /*28eb0*/  @!P0 IMAD.WIDE R8, R3, 0x4, R6 ;  /* 0x0000000403088825 */ /* 0x001fca00078e0206 */
[----:B----4-:R0:W-:Y:S04]  /*28ec0*/  @!P0 ST.E desc[UR46][R8.64], R138 ;  /* 0x0000008a08008985 */ /* 0x0101e8000c10192e */
[----:B------:R-:W1:Y:S04]  /*28ed0*/  @!P0 LDL.64 R14, [R1+0xb8] ;  /* 0x0000b800010e8983 */ /* 0x000e680000100a00 */
[----:B-1----:R-:W2:Y:S02]  /*28ee0*/  @!P0 LD.E R0, desc[UR46][R14.64+0x4] ;  /* 0x0000042e0e008980 */ /* 0x002ea4000c101900 */
[----:B--2---:R-:W-:-:S13]  /*28ef0*/  @!P0 ISETP.NE.AND P0, PT, R0, RZ, PT ;  /* 0x000000ff0000820c */ /* 0x004fda0003f05270 */
[----:B------:R-:W2:Y:S04]  /*28f00*/  @!P0 LDL.64 R10, [R1+0xc0] ;  /* 0x0000c000010a8983 */ /* 0x000ea80000100a00 */
[----:B------:R-:W3:Y:S01]  /*28f10*/  @!P0 LD.E R3, desc[UR46][R14.64] ;  /* 0x0000002e0e038980 */ /* 0x000ee2000c101900 */
[----:B------:R-:W-:-:S06]  /*28f20*/  IMAD.MOV.U32 R0, RZ, RZ, RZ ;  /* 0x000000ffff007224 */ /* 0x000fcc00078e00ff */
[----:B------:R-:W1:Y:S01]  /*28f30*/  @P2 MUFU.RCP R0, R4 ;  /* 0x0000000400002308 */ /* 0x000e620000001000 */
[----:B--2---:R-:W2:Y:S01]  /*28f40*/  @!P0 LD.E.64 R10, desc[UR46][R10.64] ;  /* 0x0000002e0a0a8980 */ /* 0x004ea2000c101b00 */
[----:B---3--:R-:W-:-:S04]  /*28f50*/  @!P0 IMAD R3, R2, 0x40, R3 ;  /* 0x0000004002038824 */ /* 0x008fc800078e0203 */
[----:B------:R-:W-:-:S04]  /*28f60*/  @!P0 VIADD R3, R3, 0x8 ;  /* 0x0000000803038836 */ /* 0x000fc80000000000 */
[----:B--2---:R-:W-:-:S05]  /*28f70*/  @!P0 IMAD.WIDE R2, R3, 0x4, R10 ;  /* 0x0000000403028825 */ /* 0x004fca00078e020a */
[----:B-1----:R1:W-:Y:S04]  /*28f80*/  @!P0 ST.E desc[UR46][R2.64], R0 ;  /* 0x0000000002008985 */ /* 0x0023e8000c10192e */
        /* <DEDUP_REMOVED lines=29> */
[----:B------:R-:W5:Y:S04]  /*29160*/  LDL.64 R4, [R1+0x3c8] ;  /* 0x0003c80001047983 */ /* 0x000f680000100a00 */
[----:B------:R-:W5:Y:S04]  /*29170*/  LDL.64 R10, [R1+0x3d8] ;  /* 0x0003d800010a7983 */ /* 0x000f680000100a00 */
[----:B-1----:R-:W5:Y:S04]  /*29180*/  LDL.64 R2, [R1+0x3e8] ;  /* 0x0003e80001027983 */ /* 0x002f680000100a00 */
        /* <DEDUP_REMOVED lines=35> */
[----:B--2---:R-:W-:-:S05]  /*293c0*/  VIADD R136, R136, 0x1 ;  /* 0x0000000188887836 */ /* 0x004fca0000000000 */
[----:B------:R-:W-:-:S13]  /*293d0*/  ISETP.NE.AND P0, PT, R136, 0x2, PT ;  /* 0x000000028800780c */ /* 0x000fda0003f05270 */
[----:B------:R-:W2:Y:S01]  /*293e0*/  @!P0 LDL R135, [R1+0x1cc] ;  /* 0x0001cc0001878983 */ /* 0x000ea20000100800 */
[-C--:B---3--:R-:W-:Y:S01]  /*293f0*/  FMUL.FTZ R13, R13, R0.reuse ;  /* 0x000000000d0d7220 */ /* 0x088fe20000410000 */
[-C--:B------:R-:W-:Y:S01]  /*29400*/  FMUL.FTZ R12, R12, R0.reuse ;  /* 0x000000000c0c7220 */ /* 0x080fe20000410000 */
        /* <DEDUP_REMOVED lines=129> */
[----:B------:R-:W-:Y:S04]  /*29c20*/  STL [R1+0x1c8], R136 ;  /* 0x0001c88801007387 */ /* 0x000fe80000100800 */
        /* <DEDUP_REMOVED lines=12> */
[----:B--2---:R-:W-:-:S03]  /*29cf0*/  @!P0 LOP3.LUT R12, R135, 0x1, RZ, 0x3c, !PT ;  /* 0x00000001870c8812 */ /* 0x004fc600078e3cff */
        /* <DEDUP_REMOVED lines=50> */
[----:B------:R-:W-:Y:S04]  /*2a020*/  STL [R1+0x1d0], R0 ;  /* 0x0001d00001007387 */ /* 0x000fe80000100800 */
[----:B------:R-:W-:Y:S04]  /*2a030*/  @!P0 STL [R1+0x1cc], R12 ;  /* 0x0001cc0c01008387 */ /* 0x000fe80000100800 */
[----:B------:R-:W-:Y:S04]  /*2a040*/  STL [R1+0x1d4], R134 ;  /* 0x0001d48601007387 */ /* 0x000fe80000100800 */
[----:B------:R-:W-:Y:S04]  /*2a050*/  @!P0 STL [R1+0x1c8], RZ ;  /* 0x0001c8ff01008387 */ /* 0x000fe80000100800 */
[----:B------:R0:W-:Y:S02]  /*2a060*/  STL.64 [R1+0x3e8], R2 ;  /* 0x0003e80201007387 */ /* 0x0001e40000100a00 */
[----:B0-----:R-:W-:Y:S01]  /*2a070*/  IMAD.MOV.U32 R3, RZ, RZ, 0x1 ;  /* 0x00000001ff037424 */ /* 0x001fe200078e00ff */
[----:B------:R-:W-:Y:S06]  /*2a080*/  BAR.ARV 0xe, 0x100 ;  /* 0x0384000000007b1d */ /* 0x000fec0000002000 */
.L_x_6741:
[----:B------:R-:W-:Y:S05]  /*2a090*/  BSYNC B7 ;  /* 0x0000000000077941 */ /* 0x000fea0003800000 */
.L_x_6731:
[----:B------:R-:W3:Y:S08]  /*2a0a0*/  S2UR UR4, SR_CgaCtaId ;  /* 0x00000000000479c3 */ /* 0x000ef00000008800 */
[----:B------:R-:W-:Y:S01]  /*2a0b0*/  BAR.SYNC.DEFER_BLOCKING 0x5, 0x180 ;  /* 0x0146000000007b1d */ /* 0x000fe20000010000 */
[----:B-1----:R-:W-:Y:S02]  /*2a0c0*/  PRMT R0, R3, 0x9910, RZ ;  /* 0x0000991003007816 */ /* 0x002fe400000000ff */
[----:B------:R-:W-:-:S02]  /*2a0d0*/  MOV R2, 0x400 ;  /* 0x0000040000027802 */ /* 0x000fc40000000f00 */
[----:B------:R-:W-:Y:S01]  /*2a0e0*/  ISETP.NE.AND P0, PT, R0, RZ, PT ;  /* 0x000000ff0000720c */ /* 0x000fe20003f05270 */
[----:B------:R-:W-:Y:S01]  /*2a0f0*/  BSSY B0, `(.L_x_6889) ;  /* 0x00002fd000007945 */ /* 0x000fe20003800000 */
[----:B---3--:R-:W-:-:S05]  /*2a100*/  IMAD.U32 R23, RZ, RZ, UR4 ;  /* 0x00000004ff177e24 */ /* 0x008fca000f8e00ff */
[----:B------:R-:W-:-:S05]  /*2a110*/  LEA R2, R23, R2, 0x18 ;  /* 0x0000000217027211 */ /* 0x000fca00078ec0ff */
[----:B------:R1:W3:Y:S01]  /*2a120*/  LDS.128 R112, [R2+0x388d0] ;  /* 0x0388d00002707984 */ /* 0x0002e20000000c00 */
[----:B------:R-:W-:Y:S06]  /*2a130*/  BAR.ARV 0x4, 0x180 ;  /* 0x0106000000007b1d */ /* 0x000fec0000002000 */
[----:B------:R-:W-:Y:S05]  /*2a140*/  @!P0 BRA `(.L_x_6890) ;  /* 0x0000002000848947 */ /* 0x000fea0003800000 */
[----:B------:R-:W3:Y:S04]  /*2a150*/  LDL.128 R4, [R1+0x210] ;  /* 0x0002100001047983 */ /* 0x000ee80000100c00 */
[----:B------:R-:W3:Y:S01]  /*2a160*/  LDL.128 R8, [R1+0x220] ;  /* 0x0002200001087983 */ /* 0x000ee20000100c00 */
[C---:B------:R-:W-:Y:S01]  /*2a170*/  IADD3 R13, P1, R156.reuse, 0x20, RZ ;  /* 0x000000209c0d7810 */ /* 0x040fe20007f3e0ff */
[----:B------:R-:W-:Y:S01]  /*2a180*/  ULDC.64 UR4, c[0x0][0xd00] ;  /* 0x0003400000047ab9 */ /* 0x000fe20000000a00 */
[----:B----4-:R-:W-:Y:S01]  /*2a190*/  LOP3.LUT R15, R156, 0x380, RZ, 0xc0, !PT ;  /* 0x000003809c0f7812 */ /* 0x010fe200078ec0ff */
[----:B------:R-:W4:Y:S01]  /*2a1a0*/  LDL.128 R132, [R1+0x230] ;  /* 0x0002300001847983 */ /* 0x000f220000100c00 */
[----:B------:R-:W-:Y:S02]  /*2a1b0*/  LOP3.LUT R12, R13, 0x380, RZ, 0xc0, !PT ;  /* 0x000003800d0c7812 */ /* 0x000fe400078ec0ff */
[----:B------:R-:W-:Y:S01]  /*2a1c0*/  SHF.R.U64 R15, R15, 0x3, RZ ;  /* 0x000000030f0f7819 */ /* 0x000fe200000012ff */
[----:B------:R-:W4:Y:S01]  /*2a1d0*/  LDL.128 R120, [R1+0x250] ;  /* 0x0002500001787983 */ /* 0x000f220000100c00 */
[----:B------:R-:W-:-:S02]  /*2a1e0*/  SHF.R.U64 R12, R12, 0x3, RZ ;  /* 0x000000030c0c7819 */ /* 0x000fc400000012ff */
[C---:B------:R-:W-:Y:S01]  /*2a1f0*/  IADD3 R21, P0, R156.reuse, 0x40, RZ ;  /* 0x000000409c157810 */ /* 0x040fe20007f1e0ff */
[----:B------:R-:W4:Y:S01]  /*2a200*/  LDL.128 R124, [R1+0x240] ;  /* 0x00024000017c7983 */ /* 0x000f220000100c00 */
[----:B------:R-:W-:Y:S02]  /*2a210*/  LOP3.LUT R14, R15, R156, RZ, 0x3c, !PT ;  /* 0x0000009c0f0e7212 */ /* 0x000fe400078e3cff */
[----:B------:R-:W-:Y:S01]  /*2a220*/  IADD3 R151, P6, R156, 0x2020, RZ ;  /* 0x000020209c977810 */ /* 0x000fe20007fde0ff */
[----:B------:R-:W4:Y:S01]  /*2a230*/  LDL.128 R128, [R1+0x270] ;  /* 0x0002700001807983 */ /* 0x000f220000100c00 */
[--C-:B------:R-:W-:Y:S01]  /*2a240*/  IMAD.MOV.U32 R15, RZ, RZ, R157.reuse ;  /* 0x000000ffff0f7224 */ /* 0x100fe200078e009d */
[----:B------:R-:W-:Y:S01]  /*2a250*/  LOP3.LUT R12, R12, R13, RZ, 0x3c, !PT ;  /* 0x0000000d0c0c7212 */ /* 0x000fe200078e3cff */
[----:B------:R-:W-:Y:S01]  /*2a260*/  IMAD.X R13, RZ, RZ, R157, P1 ;  /* 0x000000ffff0d7224 */ /* 0x000fe200008e069d */
[----:B------:R-:W4:Y:S01]  /*2a270*/  LDL.128 R116, [R1+0x260] ;  /* 0x0002600001747983 */ /* 0x000f220000100c00 */
[----:B------:R-:W-:-:S02]  /*2a280*/  LOP3.LUT R20, R21, 0x380, RZ, 0xc0, !PT ;  /* 0x0000038015147812 */ /* 0x000fc400078ec0ff */
[C---:B------:R-:W-:Y:S01]  /*2a290*/  IADD3 R164, P4, R156.reuse, 0x60, RZ ;  /* 0x000000609ca47810 */ /* 0x040fe20007f9e0ff */
[----:B------:R-:W4:Y:S01]  /*2a2a0*/  LDL.128 R104, [R1+0x290] ;  /* 0x0002900001687983 */ /* 0x000f220000100c00 */
[C---:B------:R-:W-:Y:S02]  /*2a2b0*/  IADD3 R166, P3, R156.reuse, 0x2000, RZ ;  /* 0x000020009ca67810 */ /* 0x040fe40007f7e0ff */
[C---:B------:R-:W-:Y:S01]  /*2a2c0*/  IADD3 R149, P5, R156.reuse, 0x2040, RZ ;  /* 0x000020409c957810 */ /* 0x040fe20007fbe0ff */
[----:B------:R-:W4:Y:S01]  /*2a2d0*/  LDL.128 R108, [R1+0x280] ;  /* 0x00028000016c7983 */ /* 0x000f220000100c00 */
[----:B------:R-:W-:-:S03]  /*2a2e0*/  IADD3 R147, P2, R156, 0x2060, RZ ;  /* 0x000020609c937810 */ /* 0x000fc60007f5e0ff */
[----:B------:R-:W4:Y:S04]  /*2a2f0*/  LDL.128 R96, [R1+0x2b0] ;  /* 0x0002b00001607983 */ /* 0x000f280000100c00 */
[----:B------:R-:W4:Y:S04]  /*2a300*/  LDL.128 R100, [R1+0x2a0] ;  /* 0x0002a00001647983 */ /* 0x000f280000100c00 */
[----:B------:R-:W4:Y:S04]  /*2a310*/  LDL.128 R88, [R1+0x2d0] ;  /* 0x0002d00001587983 */ /* 0x000f280000100c00 */
[----:B------:R-:W4:Y:S04]  /*2a320*/  LDL.128 R92, [R1+0x2c0] ;  /* 0x0002c000015c7983 */ /* 0x000f280000100c00 */
[----:B------:R-:W4:Y:S01]  /*2a330*/  LDL.128 R80, [R1+0x2f0] ;  /* 0x0002f00001507983 */ /* 0x000f220000100c00 */
[----:B------:R-:W-:-:S03]  /*2a340*/  MOV R3, R14 ;  /* 0x0000000e00037202 */ /* 0x000fc60000000f00 */
[----:B------:R-:W4:Y:S04]  /*2a350*/  LDL.128 R84, [R1+0x2e0] ;  /* 0x0002e00001547983 */ /* 0x000f280000100c00 */
[----:B------:R-:W4:Y:S04]  /*2a360*/  LDL.128 R72, [R1+0x310] ;  /* 0x0003100001487983 */ /* 0x000f280000100c00 */
[----:B------:R-:W4:Y:S04]  /*2a370*/  LDL.128 R76, [R1+0x300] ;  /* 0x00030000014c7983 */ /* 0x000f280000100c00 */
[----:B--2---:R-:W2:Y:S04]  /*2a380*/  LDL.128 R64, [R1+0x330] ;  /* 0x0003300001407983 */ /* 0x004ea80000100c00 */
[----:B------:R-:W2:Y:S04]  /*2a390*/  LDL.128 R68, [R1+0x320] ;  /* 0x0003200001447983 */ /* 0x000ea80000100c00 */
[----:B------:R-:W2:Y:S04]  /*2a3a0*/  LDL.128 R56, [R1+0x350] ;  /* 0x0003500001387983 */ /* 0x000ea80000100c00 */
[----:B0-----:R-:W2:Y:S04]  /*2a3b0*/  LDL.128 R60, [R1+0x340] ;  /* 0x00034000013c7983 */ /* 0x001ea80000100c00 */
[----:B------:R-:W2:Y:S01]  /*2a3c0*/  LDL.128 R48, [R1+0x370] ;  /* 0x0003700001307983 */ /* 0x000ea20000100c00 */
[----:B------:R-:W-:-:S02]  /*2a3d0*/  MOV R0, R12 ;  /* 0x0000000c00007202 */ /* 0x000fc40000000f00 */
[----:B------:R-:W-:Y:S01]  /*2a3e0*/  SHF.R.U64 R20, R20, 0x3, RZ ;  /* 0x0000000314147819 */ /* 0x000fe200000012ff */
[----:B------:R-:W2:Y:S01]  /*2a3f0*/  LDL.128 R52, [R1+0x360] ;  /* 0x0003600001347983 */ /* 0x000ea20000100c00 */
[----:B------:R-:W-:Y:S02]  /*2a400*/  LOP3.LUT R150, R151, 0x380, RZ, 0xc0, !PT ;  /* 0x0000038097967812 */ /* 0x000fe400078ec0ff */
[----:B------:R-:W-:Y:S01]  /*2a410*/  LOP3.LUT R20, R20, R21, RZ, 0x3c, !PT ;  /* 0x0000001514147212 */ /* 0x000fe200078e3cff */
[----:B------:R-:W2:Y:S01]  /*2a420*/  LDL.128 R40, [R1+0x390] ;  /* 0x0003900001287983 */ /* 0x000ea20000100c00 */
[----:B------:R-:W-:Y:S01]  /*2a430*/  IMAD.X R21, RZ, RZ, R157, P0 ;  /* 0x000000ffff157224 */ /* 0x000fe200000e069d */
[----:B------:R-:W-:Y:S02]  /*2a440*/  IADD3 R137, P0, R156, 0x4020, RZ ;  /* 0x000040209c897810 */ /* 0x000fe40007f1e0ff */
[----:B------:R-:W2:Y:S01]  /*2a450*/  LDL.128 R44, [R1+0x380] ;  /* 0x00038000012c7983 */ /* 0x000ea20000100c00 */
[----:B------:R-:W-:-:S02]  /*2a460*/  SHF.R.U64 R150, R150, 0x3, RZ ;  /* 0x0000000396967819 */ /* 0x000fc400000012ff */
[----:B------:R-:W-:Y:S01]  /*2a470*/  LOP3.LUT R165, R164, 0x380, RZ, 0xc0, !PT ;  /* 0x00000380a4a57812 */ /* 0x000fe200078ec0ff */
[----:B------:R-:W2:Y:S01]  /*2a480*/  LDL.128 R32, [R1+0x3b0] ;  /* 0x0003b00001207983 */ /* 0x000ea20000100c00 */
[----:B------:R-:W-:Y:S02]  /*2a490*/  LOP3.LUT R167, R166, 0x380, RZ, 0xc0, !PT ;  /* 0x00000380a6a77812 */ /* 0x000fe400078ec0ff */
[----:B------:R-:W-:Y:S01]  /*2a4a0*/  IADD3 R145, P1, R156, 0x4000, RZ ;  /* 0x000040009c917810 */ /* 0x000fe20007f3e0ff */
[----:B-----5:R-:W2:Y:S01]  /*2a4b0*/  LDL.128 R36, [R1+0x3a0] ;  /* 0x0003a00001247983 */ /* 0x020ea20000100c00 */
[----:B------:R-:W-:-:S03]  /*2a4c0*/  LOP3.LUT R148, R149, 0x380, RZ, 0xc0, !PT ;  /* 0x0000038095947812 */ /* 0x000fc600078ec0ff */
[----:B------:R-:W2:Y:S04]  /*2a4d0*/  LDL.128 R24, [R1+0x3d0] ;  /* 0x0003d00001187983 */ /* 0x000ea80000100c00 */
[----:B------:R-:W2:Y:S04]  /*2a4e0*/  LDL.128 R28, [R1+0x3c0] ;  /* 0x0003c000011c7983 */ /* 0x000ea80000100c00 */
[----:B------:R-:W2:Y:S01]  /*2a4f0*/  LDL.128 R12, [R1+0x3e0] ;  /* 0x0003e000010c7983 */ /* 0x000ea20000100c00 */
[----:B---3--:R-:W-:Y:S02]  /*2a500*/  F2FP.BF16.F32.PACK_AB R4, R5, R4 ;  /* 0x000000040504723e */ /* 0x008fe400000010ff */
[----:B------:R-:W-:-:S02]  /*2a510*/  F2FP.BF16.F32.PACK_AB R5, R7, R6 ;  /* 0x000000060705723e */ /* 0x000fc400000010ff */
[----:B------:R-:W-:Y:S02]  /*2a520*/  F2FP.BF16.F32.PACK_AB R6, R9, R8 ;  /* 0x000000080906723e */ /* 0x000fe400000010ff */
[----:B------:R-:W-:Y:S01]  /*2a530*/  F2FP.BF16.F32.PACK_AB R7, R11, R10 ;  /* 0x0000000a0b07723e */ /* 0x000fe200000010ff */
[----:B------:R-:W-:Y:S01]  /*2a540*/  BAR.SYNC.DEFER_BLOCKING 0x1, 0x100 ;  /* 0x0044000000007b1d */ /* 0x000fe20000010000 */
[----:B------:R-:W-:Y:S02]  /*2a550*/  LOP3.LUT R136, R137, 0x380, RZ, 0xc0, !PT ;  /* 0x0000038089887812 */ /* 0x000fe400078ec0ff */
[----:B------:R-:W-:Y:S02]  /*2a560*/  LOP3.LUT R150, R150, R151, RZ, 0x3c, !PT ;  /* 0x0000009796967212 */ /* 0x000fe400078e3cff */
[----:B------:R-:W-:Y:S02]  /*2a570*/  SHF.R.U64 R165, R165, 0x3, RZ ;  /* 0x00000003a5a57819 */ /* 0x000fe400000012ff */
[----:B------:R-:W-:Y:S01]  /*2a580*/  LOP3.LUT R146, R147, 0x380, RZ, 0xc0, !PT ;  /* 0x0000038093927812 */ /* 0x000fe200078ec0ff */
[----:B------:R-:W3:Y:S01]  /*2a590*/  LDL.128 R8, [R1+0x3f0] ;  /* 0x0003f00001087983 */ /* 0x000ee20000100c00 */
[----:B------:R-:W-:-:S02]  /*2a5a0*/  SHF.R.U64 R167, R167, 0x3, RZ ;  /* 0x00000003a7a77819 */ /* 0x000fc400000012ff */
[----:B------:R-:W-:Y:S02]  /*2a5b0*/  LOP3.LUT R144, R145, 0x380, RZ, 0xc0, !PT ;  /* 0x0000038091907812 */ /* 0x000fe400078ec0ff */
[----:B------:R-:W-:Y:S01]  /*2a5c0*/  SHF.R.U64 R148, R148, 0x3, RZ ;  /* 0x0000000394947819 */ /* 0x000fe200000012ff */
[----:B------:R0:W-:Y:S01]  /*2a5d0*/  STSM.16.M88.4 [R3], R4 ;  /* 0x0000000403007844 */ /* 0x0001e20000000200 */
[--C-:B------:R-:W-:Y:S01]  /*2a5e0*/  IMAD.X R151, RZ, RZ, R157.reuse, P6 ;  /* 0x000000ffff977224 */ /* 0x100fe200030e069d */
[----:B------:R-:W-:Y:S02]  /*2a5f0*/  SHF.R.U64 R136, R136, 0x3, RZ ;  /* 0x0000000388887819 */ /* 0x000fe400000012ff */
[----:B------:R-:W-:Y:S01]  /*2a600*/  LOP3.LUT R164, R165, R164, RZ, 0x3c, !PT ;  /* 0x000000a4a5a47212 */ /* 0x000fe200078e3cff */
[----:B------:R-:W-:Y:S01]  /*2a610*/  IMAD.X R165, RZ, RZ, R157, P4 ;  /* 0x000000ffffa57224 */ /* 0x000fe200020e069d */
[----:B------:R-:W-:Y:S02]  /*2a620*/  SHF.R.U64 R146, R146, 0x3, RZ ;  /* 0x0000000392927819 */ /* 0x000fe400000012ff */
[----:B------:R-:W-:-:S02]  /*2a630*/  LOP3.LUT R166, R167, R166, RZ, 0x3c, !PT ;  /* 0x000000a6a7a67212 */ /* 0x000fc400078e3cff */
[----:B------:R-:W-:Y:S02]  /*2a640*/  SHF.R.U64 R144, R144, 0x3, RZ ;  /* 0x0000000390907819 */ /* 0x000fe400000012ff */
[----:B------:R-:W-:Y:S01]  /*2a650*/  LOP3.LUT R148, R148, R149, RZ, 0x3c, !PT ;  /* 0x0000009594947212 */ /* 0x000fe200078e3cff */
[----:B0-----:R-:W3:Y:S01]  /*2a660*/  LDL.128 R4, [R1+0x400] ;  /* 0x0004000001047983 */ /* 0x001ee20000100c00 */
[----:B------:R-:W-:Y:S02]  /*2a670*/  IADD3 R139, P6, R156, 0x6000, RZ ;  /* 0x000060009c8b7810 */ /* 0x000fe40007fde0ff */
[----:B------:R-:W-:Y:S02]  /*2a680*/  LOP3.LUT R136, R136, R137, RZ, 0x3c, !PT ;  /* 0x0000008988887212 */ /* 0x000fe400078e3cff */
[----:B------:R-:W-:Y:S01]  /*2a690*/  LOP3.LUT R138, R139, 0x380, RZ, 0xc0, !PT ;  /* 0x000003808b8a7812 */ /* 0x000fe200078ec0ff */
[--C-:B------:R-:W-:Y:S01]  /*2a6a0*/  IMAD.X R137, RZ, RZ, R157.reuse, P0 ;  /* 0x000000ffff897224 */ /* 0x100fe200000e069d */
[C---:B------:R-:W-:Y:S01]  /*2a6b0*/  IADD3 R143, P4, R156.reuse, 0x4040, RZ ;  /* 0x000040409c8f7810 */ /* 0x040fe20007f9e0ff */
[--C-:B------:R-:W-:Y:S01]  /*2a6c0*/  IMAD.X R167, RZ, RZ, R157.reuse, P3 ;  /* 0x000000ffffa77224 */ /* 0x100fe200018e069d */
[----:B------:R-:W-:Y:S01]  /*2a6d0*/  ISETP.NE.U32.AND P0, PT, RZ, UR4, PT ;  /* 0x00000004ff007c0c */ /* 0x000fe2000bf05070 */
[----:B------:R-:W-:Y:S01]  /*2a6e0*/  IMAD.X R149, RZ, RZ, R157, P5 ;  /* 0x000000ffff957224 */ /* 0x000fe200028e069d */
[----:B------:R-:W-:-:S02]  /*2a6f0*/  IADD3 R141, P3, R156, 0x4060, RZ ;  /* 0x000040609c8d7810 */ /* 0x000fc40007f7e0ff */
[----:B------:R-:W-:Y:S02]  /*2a700*/  SHF.R.U64 R138, R138, 0x3, RZ ;  /* 0x000000038a8a7819 */ /* 0x000fe400000012ff */
[----:B------:R-:W-:Y:S01]  /*2a710*/  LOP3.LUT R146, R146, R147, RZ, 0x3c, !PT ;  /* 0x0000009392927212 */ /* 0x000fe200078e3cff */
[--C-:B------:R-:W-:Y:S01]  /*2a720*/  IMAD.X R147, RZ, RZ, R157.reuse, P2 ;  /* 0x000000ffff937224 */ /* 0x100fe200010e069d */
[----:B------:R-:W-:Y:S01]  /*2a730*/  LOP3.LUT R144, R144, R145, RZ, 0x3c, !PT ;  /* 0x0000009190907212 */ /* 0x000fe200078e3cff */
[----:B------:R-:W-:Y:S01]  /*2a740*/  IMAD.X R145, RZ, RZ, R157, P1 ;  /* 0x000000ffff917224 */ /* 0x000fe200008e069d */
[C---:B------:R-:W-:Y:S02]  /*2a750*/  IADD3 R173, P5, R156.reuse, 0x6020, RZ ;  /* 0x000060209cad7810 */ /* 0x040fe40007fbe0ff */
[----:B------:R-:W-:Y:S02]  /*2a760*/  LOP3.LUT R142, R143, 0x380, RZ, 0xc0, !PT ;  /* 0x000003808f8e7812 */ /* 0x000fe400078ec0ff */
[----:B------:R-:W-:-:S02]  /*2a770*/  IADD3 R169, P2, R156, 0x6040, RZ ;  /* 0x000060409ca97810 */ /* 0x000fc40007f5e0ff */
[----:B------:R-:W-:Y:S01]  /*2a780*/  ISETP.NE.AND.EX P0, PT, RZ, UR5, PT, P0 ;  /* 0x00000005ff007c0c */ /* 0x000fe2000bf05300 */
[----:B------:R-:W-:Y:S01]  /*2a790*/  ULDC.64 UR4, c[0x0][0xd08] ;  /* 0x0003420000047ab9 */ /* 0x000fe20000000a00 */
[----:B------:R-:W-:Y:S02]  /*2a7a0*/  LOP3.LUT R140, R141, 0x380, RZ, 0xc0, !PT ;  /* 0x000003808d8c7812 */ /* 0x000fe400078ec0ff */
[----:B------:R-:W-:Y:S01]  /*2a7b0*/  LOP3.LUT R138, R138, R139, RZ, 0x3c, !PT ;  /* 0x0000008b8a8a7212 */ /* 0x000fe200078e3cff */
[----:B------:R-:W-:Y:S01]  /*2a7c0*/  IMAD.X R139, RZ, RZ, R157, P6 ;  /* 0x000000ffff8b7224 */ /* 0x000fe200030e069d */
[----:B------:R-:W-:Y:S02]  /*2a7d0*/  IADD3 R171, P1, R156, 0x6060, RZ ;  /* 0x000060609cab7810 */ /* 0x000fe40007f3e0ff */
[----:B------:R-:W-:Y:S02]  /*2a7e0*/  LOP3.LUT R172, R173, 0x380, RZ, 0xc0, !PT ;  /* 0x00000380adac7812 */ /* 0x000fe400078ec0ff */
[----:B----4-:R-:W-:-:S02]  /*2a7f0*/  F2FP.BF16.F32.PACK_AB R132, R133, R132 ;  /* 0x000000848584723e */ /* 0x010fc400000010ff */
[----:B------:R-:W-:Y:S02]  /*2a800*/  ISETP.NE.U32.AND P6, PT, RZ, UR4, PT ;  /* 0x00000004ff007c0c */ /* 0x000fe4000bfc5070 */
[----:B------:R-:W-:Y:S02]  /*2a810*/  SHF.R.U64 R142, R142, 0x3, RZ ;  /* 0x000000038e8e7819 */ /* 0x000fe400000012ff */
[----:B------:R-:W-:Y:S02]  /*2a820*/  LOP3.LUT R168, R169, 0x380, RZ, 0xc0, !PT ;  /* 0x00000380a9a87812 */ /* 0x000fe400078ec0ff */
[----:B------:R-:W-:Y:S02]  /*2a830*/  F2FP.BF16.F32.PACK_AB R133, R135, R134 ;  /* 0x000000868785723e */ /* 0x000fe400000010ff */
[----:B------:R-:W-:Y:S02]  /*2a840*/  F2FP.BF16.F32.PACK_AB R120, R121, R120 ;  /* 0x000000787978723e */ /* 0x000fe400000010ff */
[----:B------:R-:W-:-:S02]  /*2a850*/  SHF.R.U64 R140, R140, 0x3, RZ ;  /* 0x000000038c8c7819 */ /* 0x000fc400000012ff */
[----:B------:R-:W-:Y:S02]  /*2a860*/  LOP3.LUT R170, R171, 0x380, RZ, 0xc0, !PT ;  /* 0x00000380abaa7812 */ /* 0x000fe400078ec0ff */
[----:B------:R-:W-:Y:S02]  /*2a870*/  F2FP.BF16.F32.PACK_AB R134, R125, R124 ;  /* 0x0000007c7d86723e */ /* 0x000fe400000010ff */
[----:B------:R-:W-:Y:S02]  /*2a880*/  F2FP.BF16.F32.PACK_AB R135, R127, R126 ;  /* 0x0000007e7f87723e */ /* 0x000fe400000010ff */
[----:B------:R-:W-:Y:S02]  /*2a890*/  F2FP.BF16.F32.PACK_AB R121, R123, R122 ;  /* 0x0000007a7b79723e */ /* 0x000fe400000010ff */
[----:B------:R-:W-:Y:S02]  /*2a8a0*/  F2FP.BF16.F32.PACK_AB R128, R129, R128 ;  /* 0x000000808180723e */ /* 0x000fe400000010ff */
[----:B------:R-:W-:-:S02]  /*2a8b0*/  MOV R20, R20 ;  /* 0x0000001400147202 */ /* 0x000fc40000000f00 */
[----:B------:R-:W-:Y:S02]  /*2a8c0*/  F2FP.BF16.F32.PACK_AB R122, R117, R116 ;  /* 0x00000074757a723e */ /* 0x000fe400000010ff */
[----:B------:R-:W-:Y:S02]  /*2a8d0*/  F2FP.BF16.F32.PACK_AB R123, R119, R118 ;  /* 0x00000076777b723e */ /* 0x000fe400000010ff */
[----:B------:R-:W-:Y:S02]  /*2a8e0*/  F2FP.BF16.F32.PACK_AB R129, R131, R130 ;  /* 0x000000828381723e */ /* 0x000fe400000010ff */
[----:B------:R-:W-:Y:S02]  /*2a8f0*/  F2FP.BF16.F32.PACK_AB R104, R105, R104 ;  /* 0x000000686968723e */ /* 0x000fe400000010ff */
[----:B------:R-:W-:Y:S02]  /*2a900*/  SHF.R.U64 R172, R172, 0x3, RZ ;  /* 0x00000003acac7819 */ /* 0x000fe400000012ff */
[----:B------:R-:W-:-:S02]  /*2a910*/  MOV R164, R164 ;  /* 0x000000a400a47202 */ /* 0x000fc40000000f00 */
[----:B------:R-:W-:Y:S02]  /*2a920*/  F2FP.BF16.F32.PACK_AB R130, R109, R108 ;  /* 0x0000006c6d82723e */ /* 0x000fe400000010ff */
[----:B------:R-:W-:Y:S02]  /*2a930*/  F2FP.BF16.F32.PACK_AB R131, R111, R110 ;  /* 0x0000006e6f83723e */ /* 0x000fe400000010ff */
[----:B------:R-:W-:Y:S02]  /*2a940*/  F2FP.BF16.F32.PACK_AB R105, R107, R106 ;  /* 0x0000006a6b69723e */ /* 0x000fe400000010ff */
[----:B------:R-:W-:Y:S02]  /*2a950*/  F2FP.BF16.F32.PACK_AB R96, R97, R96 ;  /* 0x000000606160723e */ /* 0x000fe400000010ff */
[----:B------:R-:W-:Y:S02]  /*2a960*/  ISETP.NE.AND.EX P6, PT, RZ, UR5, PT, P6 ;  /* 0x00000005ff007c0c */ /* 0x000fe4000bfc5360 */
[----:B------:R-:W-:Y:S01]  /*2a970*/  LOP3.LUT R142, R142, R143, RZ, 0x3c, !PT ;  /* 0x0000008f8e8e7212 */ /* 0x000fe200078e3cff */
[----:B------:R-:W-:Y:S01]  /*2a980*/  IMAD.X R143, RZ, RZ, R157, P4 ;  /* 0x000000ffff8f7224 */ /* 0x000fe200020e069d */
[----:B------:R-:W-:-:S02]  /*2a990*/  SHF.R.U64 R168, R168, 0x3, RZ ;  /* 0x00000003a8a87819 */ /* 0x000fc400000012ff */
[----:B------:R-:W-:Y:S02]  /*2a9a0*/  MOV R166, R166 ;  /* 0x000000a600a67202 */ /* 0x000fe40000000f00 */
[----:B------:R-:W-:Y:S02]  /*2a9b0*/  F2FP.BF16.F32.PACK_AB R106, R101, R100 ;  /* 0x00000064656a723e */ /* 0x000fe400000010ff */
[----:B------:R-:W-:Y:S02]  /*2a9c0*/  F2FP.BF16.F32.PACK_AB R107, R103, R102 ;  /* 0x00000066676b723e */ /* 0x000fe400000010ff */
[----:B------:R-:W-:Y:S02]  /*2a9d0*/  F2FP.BF16.F32.PACK_AB R97, R99, R98 ;  /* 0x000000626361723e */ /* 0x000fe400000010ff */
[----:B------:R-:W-:Y:S01]  /*2a9e0*/  F2FP.BF16.F32.PACK_AB R88, R89, R88 ;  /* 0x000000585958723e */ /* 0x000fe200000010ff */
[----:B------:R-:W-:Y:S01]  /*2a9f0*/  STSM.16.M88.4 [R0], R132 ;  /* 0x0000008400007844 */ /* 0x000fe20000000200 */
        /* <DEDUP_REMOVED lines=13> */
[----:B------:R-:W-:Y:S01]  /*2aad0*/  F2FP.BF16.F32.PACK_AB R72, R73, R72 ;  /* 0x000000484948723e */ /* 0x000fe200000010ff */
[----:B------:R-:W-:Y:S01]  /*2aae0*/  STSM.16.M88.4 [R164], R128 ;  /* 0x00000080a4007844 */ /* 0x000fe20000000200 */
[----:B------:R-:W-:Y:S01]  /*2aaf0*/  LOP3.LUT R172, R172, R173, RZ, 0x3c, !PT ;  /* 0x000000adacac7212 */ /* 0x000fe200078e3cff */
[----:B------:R-:W-:Y:S01]  /*2ab00*/  IMAD.X R173, RZ, RZ, R157, P5 ;  /* 0x000000ffffad7224 */ /* 0x000fe200028e069d */
[----:B------:R-:W-:-:S02]  /*2ab10*/  MOV R146, R146 ;  /* 0x0000009200927202 */ /* 0x000fc40000000f00 */
[----:B------:R-:W-:Y:S01]  /*2ab20*/  F2FP.BF16.F32.PACK_AB R82, R77, R76 ;  /* 0x0000004c4d52723e */ /* 0x000fe200000010ff */
[----:B0-----:R-:W0:Y:S01]  /*2ab30*/  LDC.64 R20, c[0x0][0xd00] ;  /* 0x00034000ff147b82 */ /* 0x001e220000000a00 */
[----:B------:R-:W-:Y:S02]  /*2ab40*/  F2FP.BF16.F32.PACK_AB R83, R79, R78 ;  /* 0x0000004e4f53723e */ /* 0x000fe400000010ff */
[----:B------:R-:W-:Y:S02]  /*2ab50*/  F2FP.BF16.F32.PACK_AB R73, R75, R74 ;  /* 0x0000004a4b49723e */ /* 0x000fe400000010ff */
[----:B--2---:R-:W-:Y:S01]  /*2ab60*/  F2FP.BF16.F32.PACK_AB R64, R65, R64 ;  /* 0x000000404140723e */ /* 0x004fe200000010ff */
[----:B------:R-:W-:Y:S01]  /*2ab70*/  STSM.16.M88.4 [R166], R104 ;  /* 0x00000068a6007844 */ /* 0x000fe20000000200 */
[----:B------:R-:W-:Y:S01]  /*2ab80*/  LOP3.LUT R168, R168, R169, RZ, 0x3c, !PT ;  /* 0x000000a9a8a87212 */ /* 0x000fe200078e3cff */
[----:B------:R-:W-:Y:S01]  /*2ab90*/  IMAD.X R169, RZ, RZ, R157, P2 ;  /* 0x000000ffffa97224 */ /* 0x000fe200010e069d */
        /* <DEDUP_REMOVED lines=14> */
[----:B------:R-:W-:Y:S02]  /*2ac80*/  MOV R142, R142 ;  /* 0x0000008e008e7202 */ /* 0x000fe40000000f00 */
[----:B------:R-:W-:-:S02]  /*2ac90*/  F2FP.BF16.F32.PACK_AB R58, R53, R52 ;  /* 0x00000034353a723e */ /* 0x000fc400000010ff */
[----:B------:R-:W-:Y:S02]  /*2aca0*/  F2FP.BF16.F32.PACK_AB R59, R55, R54 ;  /* 0x00000036373b723e */ /* 0x000fe400000010ff */
[----:B------:R-:W-:Y:S02]  /*2acb0*/  F2FP.BF16.F32.PACK_AB R49, R51, R50 ;  /* 0x000000323331723e */ /* 0x000fe400000010ff */
[----:B------:R-:W-:Y:S01]  /*2acc0*/  F2FP.BF16.F32.PACK_AB R40, R41, R40 ;  /* 0x000000282928723e */ /* 0x000fe200000010ff */
[----:B------:R-:W-:Y:S01]  /*2acd0*/  STSM.16.M88.4 [R146], R80 ;  /* 0x0000005092007844 */ /* 0x000fe20000000200 */
[----:B------:R-:W-:Y:S02]  /*2ace0*/  MOV R140, R140 ;  /* 0x0000008c008c7202 */ /* 0x000fe40000000f00 */
        /* <DEDUP_REMOVED lines=14> */
[----:B------:R-:W-:Y:S01]  /*2add0*/  F2FP.BF16.F32.PACK_AB R25, R27, R26 ;  /* 0x0000001a1b19723e */ /* 0x000fe200000010ff */
[----:B------:R-:W-:Y:S01]  /*2ade0*/  STSM.16.M88.4 [R142], R56 ;  /* 0x000000388e007844 */ /* 0x000fe20000000200 */
[----:B------:R-:W-:-:S02]  /*2adf0*/  MOV R168, R168 ;  /* 0x000000a800a87202 */ /* 0x000fc40000000f00 */
[----:B------:R-:W-:Y:S02]  /*2ae00*/  F2FP.BF16.F32.PACK_AB R26, R13, R12 ;  /* 0x0000000c0d1a723e */ /* 0x000fe400000010ff */
[----:B------:R-:W-:Y:S01]  /*2ae10*/  F2FP.BF16.F32.PACK_AB R27, R15, R14 ;  /* 0x0000000e0f1b723e */ /* 0x000fe200000010ff */
[----:B------:R-:W-:Y:S01]  /*2ae20*/  STSM.16.M88.4 [R140], R48 ;  /* 0x000000308c007844 */ /* 0x000fe20000000200 */
[----:B------:R-:W-:-:S03]  /*2ae30*/  MOV R170, R170 ;  /* 0x000000aa00aa7202 */ /* 0x000fc60000000f00 */
[----:B------:R-:W-:Y:S04]  /*2ae40*/  STSM.16.M88.4 [R138], R40 ;  /* 0x000000288a007844 */ /* 0x000fe80000000200 */
[----:B------:R-:W-:Y:S04]  /*2ae50*/  STSM.16.M88.4 [R172], R32 ;  /* 0x00000020ac007844 */ /* 0x000fe80000000200 */
[----:B------:R2:W-:Y:S01]  /*2ae60*/  STSM.16.M88.4 [R168], R24 ;  /* 0x00000018a8007844 */ /* 0x0005e20000000200 */
[----:B------:R-:W-:Y:S01]  /*2ae70*/  ULDC UR4, c[0x0][0xb88] ;  /* 0x0002e20000047ab9 */ /* 0x000fe20000000800 */
[----:B------:R-:W-:-:S02]  /*2ae80*/  IMAD.MOV.U32 R76, RZ, RZ, RZ ;  /* 0x000000ffff4c7224 */ /* 0x000fc400078e00ff */
[----:B------:R-:W-:Y:S01]  /*2ae90*/  IMAD.U32 R22, RZ, RZ, UR4 ;  /* 0x00000004ff167e24 */ /* 0x000fe2000f8e00ff */
[----:B---3--:R-:W-:Y:S02]  /*2aea0*/  F2FP.BF16.F32.PACK_AB R8, R9, R8 ;  /* 0x000000080908723e */ /* 0x008fe400000010ff */
[----:B------:R-:W-:Y:S02]  /*2aeb0*/  F2FP.BF16.F32.PACK_AB R9, R11, R10 ;  /* 0x0000000a0b09723e */ /* 0x000fe400000010ff */
[----:B------:R-:W-:Y:S02]  /*2aec0*/  F2FP.BF16.F32.PACK_AB R10, R5, R4 ;  /* 0x00000004050a723e */ /* 0x000fe400000010ff */
[----:B------:R-:W-:Y:S02]  /*2aed0*/  F2FP.BF16.F32.PACK_AB R11, R7, R6 ;  /* 0x00000006070b723e */ /* 0x000fe400000010ff */
[----:B------:R-:W3:Y:S03]  /*2aee0*/  @P6 LDC.64 R6, c[0x0][0xd08] ;  /* 0x00034200ff066b82 */ /* 0x000ee60000000a00 */
[----:B------:R4:W-:Y:S01]  /*2aef0*/  STSM.16.M88.4 [R170], R8 ;  /* 0x00000008aa007844 */ /* 0x0009e20000000200 */
[----:B0-----:R-:W-:-:S04]  /*2af00*/  IMAD.WIDE R4, R219, 0x4, R20 ;  /* 0x00000004db047825 */ /* 0x001fc800078e0214 */
[----:B------:R-:W-:Y:S01]  /*2af10*/  BAR.SYNC.DEFER_BLOCKING 0x1, 0x100 ;  /* 0x0044000000007b1d */ /* 0x000fe20000010000 */
[----:B---3--:R-:W-:-:S05]  /*2af20*/  @P6 IMAD.WIDE R6, R219, 0x4, R6 ;  /* 0x00000004db066825 */ /* 0x008fca00078e0206 */
[----:B------:R0:W5:Y:S04]  /*2af30*/  @P0 LDG.E R76, desc[UR46][R4.64] ;  /* 0x0000002e044c0981 */ /* 0x000168000c1e1900 */
[----:B------:R0:W5:Y:S01]  /*2af40*/  @P6 LDG.E R22, desc[UR46][R6.64] ;  /* 0x0000002e06166981 */ /* 0x000162000c1e1900 */
[----:B------:R-:W-:Y:S02]  /*2af50*/  IMAD R20, R220, 0x40, R215 ;  /* 0x00000040dc147824 */ /* 0x000fe400078e02d7 */
[----:B------:R-:W-:-:S04]  /*2af60*/  IMAD.MOV.U32 R21, RZ, RZ, 0x2 ;  /* 0x00000002ff157424 */ /* 0x000fc800078e00ff */
[----:B------:R-:W-:-:S03]  /*2af70*/  IMAD.WIDE R20, R20, R21, UR44 ;  /* 0x0000002c14147e25 */ /* 0x000fc6000f8e0215 */
[C---:B------:R-:W-:Y:S02]  /*2af80*/  IADD3 R3, P1, R20.reuse, 0x1000, RZ ;  /* 0x0000100014037810 */ /* 0x040fe40007f3e0ff */
[C---:B------:R-:W-:Y:S02]  /*2af90*/  IADD3 R13, P2, R20.reuse, 0x2000, RZ ;  /* 0x00002000140d7810 */ /* 0x040fe40007f5e0ff */
[C---:B--2---:R-:W-:Y:S02]  /*2afa0*/  IADD3 R25, P3, R20.reuse, 0x3000, RZ ;  /* 0x0000300014197810 */ /* 0x044fe40007f7e0ff */
        /* <DEDUP_REMOVED lines=9> */
[----:B------:R-:W-:Y:S01]  /*2b040*/  IADD3 R33, P5, R20, 0x5000, RZ ;  /* 0x0000500014217810 */ /* 0x000fe20007fbe0ff */
[--C-:B----4-:R-:W-:Y:S01]  /*2b050*/  IMAD.X R11, RZ, RZ, R21.reuse, P1 ;  /* 0x000000ffff0b7224 */ /* 0x110fe200008e0615 */
[----:B------:R-:W-:Y:S02]  /*2b060*/  LOP3.LUT R10, R0, R3, RZ, 0x3c, !PT ;  /* 0x00000003000a7212 */ /* 0x000fe400078e3cff */
        /* <DEDUP_REMOVED lines=35> */
.L_x_6891:
[----:B------:R-:W2:Y:S01]  /*2b2a0*/  LDL R3, [R1+0x414] ;  /* 0x0004140001037983 */ /* 0x000ea20000100800 */
[--C-:B------:R-:W-:Y:S01]  /*2b2b0*/  IMAD.X R37, RZ, RZ, R21.reuse, P1 ;  /* 0x000000ffff257224 */ /* 0x100fe200008e0615 */
[----:B------:R-:W-:Y:S01]  /*2b2c0*/  IADD3 R61, P1, R20, 0xc000, RZ ;  /* 0x0000c000143d7810 */ /* 0x000fe20007f3e0ff */
[--C-:B------:R-:W-:Y:S01]  /*2b2d0*/  IMAD.X R41, RZ, RZ, R21.reuse, P2 ;  /* 0x000000ffff297224 */ /* 0x100fe200010e0615 */
[----:B------:R-:W-:Y:S01]  /*2b2e0*/  ISETP.NE.AND P6, PT, R0, RZ, PT ;  /* 0x000000ff0000720c */ /* 0x000fe20003fc5270 */
[--C-:B------:R-:W-:Y:S01]  /*2b2f0*/  IMAD.X R45, RZ, RZ, R21.reuse, P3 ;  /* 0x000000ffff2d7224 */ /* 0x100fe200018e0615 */
[----:B------:R-:W-:Y:S01]  /*2b300*/  LOP3.LUT R60, R61, 0x380, RZ, 0xc0, !PT ;  /* 0x000003803d3c7812 */ /* 0x000fe200078ec0ff */
[--C-:B------:R-:W-:Y:S01]  /*2b310*/  IMAD.X R49, RZ, RZ, R21.reuse, P4 ;  /* 0x000000ffff317224 */ /* 0x100fe200020e0615 */
[----:B------:R-:W-:Y:S01]  /*2b320*/  IADD3 R65, P2, R20, 0xd000, RZ ;  /* 0x0000d00014417810 */ /* 0x000fe20007f5e0ff */
[--C-:B------:R-:W-:Y:S01]  /*2b330*/  IMAD.X R33, RZ, RZ, R21.reuse, P6 ;  /* 0x000000ffff217224 */ /* 0x100fe200030e0615 */
[----:B------:R-:W-:Y:S01]  /*2b340*/  SHF.R.U64 R60, R60, 0x3, RZ ;  /* 0x000000033c3c7819 */ /* 0x000fe200000012ff */
[----:B------:R-:W-:Y:S01]  /*2b350*/  IMAD.X R53, RZ, RZ, R21, P5 ;  /* 0x000000ffff357224 */ /* 0x000fe200028e0615 */
[----:B------:R-:W-:-:S02]  /*2b360*/  IADD3 R57, P6, R20, 0xb000, RZ ;  /* 0x0000b00014397810 */ /* 0x000fc40007fde0ff */
[----:B------:R-:W-:Y:S01]  /*2b370*/  LOP3.LUT R60, R60, R61, RZ, 0x3c, !PT ;  /* 0x0000003d3c3c7212 */ /* 0x000fe200078e3cff */
[----:B------:R-:W-:Y:S01]  /*2b380*/  IMAD.X R61, RZ, RZ, R21, P1 ;  /* 0x000000ffff3d7224 */ /* 0x000fe200008e0615 */
[C---:B------:R-:W-:Y:S02]  /*2b390*/  IADD3 R69, P3, R20.reuse, 0xe000, RZ ;  /* 0x0000e00014457810 */ /* 0x040fe40007f7e0ff */
        /* <DEDUP_REMOVED lines=8> */
[----:B------:R-:W-:Y:S02]  /*2b420*/  SHF.R.S32.HI R78, RZ, 0x1f, R219 ;  /* 0x0000001fff4e7819 */ /* 0x000fe400000114db */
[----:B------:R-:W-:Y:S01]  /*2b430*/  LOP3.LUT R56, R56, R57, RZ, 0x3c, !PT ;  /* 0x0000003938387212 */ /* 0x000fe200078e3cff */
[--C-:B------:R-:W-:Y:S01]  /*2b440*/  IMAD.X R57, RZ, RZ, R21.reuse, P6 ;  /* 0x000000ffff397224 */ /* 0x100fe200030e0615 */
[----:B------:R-:W-:Y:S01]  /*2b450*/  LOP3.LUT R64, R64, R65, RZ, 0x3c, !PT ;  /* 0x0000004140407212 */ /* 0x000fe200078e3cff */
[--C-:B------:R-:W-:Y:S01]  /*2b460*/  IMAD.X R65, RZ, RZ, R21.reuse, P2 ;  /* 0x000000ffff417224 */ /* 0x100fe200010e0615 */
[----:B------:R-:W-:Y:S01]  /*2b470*/  LOP3.LUT R68, R68, R69, RZ, 0x3c, !PT ;  /* 0x0000004544447212 */ /* 0x000fe200078e3cff */
[----:B------:R-:W-:Y:S01]  /*2b480*/  IMAD.X R69, RZ, RZ, R21, P3 ;  /* 0x000000ffff457224 */ /* 0x000fe200018e0615 */
[----:B------:R-:W-:-:S02]  /*2b490*/  SHF.R.S32.HI R79, RZ, 0x1f, R216 ;  /* 0x0000001fff4f7819 */ /* 0x000fc400000114d8 */
[----:B------:R-:W-:Y:S02]  /*2b4a0*/  SEL R77, R219, RZ, !P0 ;  /* 0x000000ffdb4d7207 */ /* 0x000fe40004000000 */
[----:B------:R-:W-:Y:S02]  /*2b4b0*/  SEL R78, R78, RZ, !P0 ;  /* 0x000000ff4e4e7207 */ /* 0x000fe40004000000 */
[----:B-----5:R-:W-:Y:S01]  /*2b4c0*/  SHF.R.S32.HI R81, RZ, 0x1f, R76 ;  /* 0x0000001fff517819 */ /* 0x020fe2000001144c */
[----:B--2---:R0:W2:Y:S02]  /*2b4d0*/  SHFL.IDX PT, R4, R3, RZ, 0x1f ;  /* 0x00001fff03047589 */ /* 0x0040a400000e0000 */
[----:B0-----:R-:W-:Y:S02]  /*2b4e0*/  IADD3 R3, P4, R20, 0xf000, RZ ;  /* 0x0000f00014037810 */ /* 0x001fe40007f9e0ff */
[----:B------:R-:W-:Y:S02]  /*2b4f0*/  LOP3.LUT R20, R5, R20, RZ, 0x3c, !PT ;  /* 0x0000001405147212 */ /* 0x000fe400078e3cff */
[----:B------:R-:W-:Y:S01]  /*2b500*/  LOP3.LUT R0, R3, 0x380, RZ, 0xc0, !PT ;  /* 0x0000038003007812 */ /* 0x000fe200078ec0ff */
[----:B------:R-:W-:-:S03]  /*2b510*/  IMAD.X R73, RZ, RZ, R21, P4 ;  /* 0x000000ffff497224 */ /* 0x000fc600020e0615 */
[----:B------:R-:W-:-:S04]  /*2b520*/  SHF.R.U64 R0, R0, 0x3, RZ ;  /* 0x0000000300007819 */ /* 0x000fc800000012ff */
[----:B------:R-:W-:Y:S02]  /*2b530*/  LOP3.LUT R72, R0, R3, RZ, 0x3c, !PT ;  /* 0x0000000300487212 */ /* 0x000fe400078e3cff */
[----:B--2---:R-:W-:-:S13]  /*2b540*/  ISETP.NE.AND P1, PT, R4, RZ, PT ;  /* 0x000000ff0400720c */ /* 0x004fda0003f25270 */
[----:B------:R-:W-:Y:S05]  /*2b550*/  @P1 BRA `(.L_x_6892) ;  /* 0x0000000000cc1947 */ /* 0x000fea0003800000 */
[----:B------:R-:W2:Y:S01]  /*2b560*/  LDL R9, [R1+0x430] ;  /* 0x0004300001097983 */ /* 0x000ea20000100800 */
[----:B------:R-:W0:Y:S03]  /*2b570*/  LDC R6, c[0x0][0xce8] ;  /* 0x00033a00ff067b82 */ /* 0x000e260000000800 */
[----:B------:R-:W3:Y:S04]  /*2b580*/  LDL R7, [R1+0x440] ;  /* 0x0004400001077983 */ /* 0x000ee80000100800 */
[----:B------:R-:W4:Y:S01]  /*2b590*/  LDL R8, [R1+0x448] ;  /* 0x0004480001087983 */ /* 0x000f220000100800 */
[----:B------:R-:W-:Y:S01]  /*2b5a0*/  IMAD.IADD R14, R192, 0x1, R194 ;  /* 0x00000001c00e7824 */ /* 0x000fe200078e02c2 */
[----:B------:R-:W-:Y:S01]  /*2b5b0*/  ULDC.64 UR4, c[0x0][0xc90] ;  /* 0x0003240000047ab9 */ /* 0x000fe20000000a00 */
[----:B0-----:R-:W-:Y:S01]  /*2b5c0*/  IMAD R31, R22, R6, RZ ;  /* 0x00000006161f7224 */ /* 0x001fe200078e02ff */
[----:B------:R-:W-:Y:S01]  /*2b5d0*/  ISETP.NE.AND P2, PT, R6, 0x1, PT ;  /* 0x000000010600780c */ /* 0x000fe20003f45270 */
[----:B------:R-:W-:-:S02]  /*2b5e0*/  IMAD R3, R79, UR4, RZ ;  /* 0x000000044f037c24 */ /* 0x000fc4000f8e02ff */
[----:B------:R-:W-:Y:S02]  /*2b5f0*/  IMAD.MOV.U32 R4, RZ, RZ, R76 ;  /* 0x000000ffff047224 */ /* 0x000fe400078e004c */
[----:B------:R-:W-:Y:S02]  /*2b600*/  IMAD.MOV.U32 R5, RZ, RZ, R81 ;  /* 0x000000ffff057224 */ /* 0x000fe400078e0051 */
[C---:B------:R-:W-:Y:S02]  /*2b610*/  IMAD R3, R216.reuse, UR5, R3 ;  /* 0x00000005d8037c24 */ /* 0x040fe4000f8e0203 */
[----:B------:R-:W-:Y:S01]  /*2b620*/  IMAD.WIDE.U32 R4, R216, UR4, R4 ;  /* 0x00000004d8047c25 */ /* 0x000fe2000f8e0004 */
[----:B------:R-:W-:-:S03]  /*2b630*/  ULDC.64 UR4, c[0x0][0xc98] ;  /* 0x0003260000047ab9 */ /* 0x000fc60000000a00 */
[----:B--2---:R-:W-:-:S05]  /*2b640*/  IMAD.MOV R0, RZ, RZ, -R9 ;  /* 0x000000ffff007224 */ /* 0x004fca00078e0a09 */
[----:B---3--:R-:W-:Y:S02]  /*2b650*/  ISETP.NE.AND P0, PT, R7, R0, PT ;  /* 0x000000000700720c */ /* 0x008fe40003f05270 */
[----:B------:R-:W0:Y:S02]  /*2b660*/  @P2 LDC R0, c[0x0][0xcec] ;  /* 0x00033b00ff002b82 */ /* 0x000e240000000800 */
[----:B------:R-:W-:-:S06]  /*2b670*/  ISETP.GE.OR P1, PT, R14, R31, P0 ;  /* 0x0000001f0e00720c */ /* 0x000fcc0000726670 */
[----:B------:R-:W2:Y:S07]  /*2b680*/  @P2 LDC R7, c[0x0][0xcf0] ;  /* 0x00033c00ff072b82 */ /* 0x000eae0000000800 */
[----:B------:R-:W3:Y:S01]  /*2b690*/  @!P1 LDL R27, [R1+0x1f0] ;  /* 0x0001f000011b9983 */ /* 0x000ee20000100800 */
[----:B----4-:R-:W-:Y:S02]  /*2b6a0*/  IMAD.IADD R9, R8, 0x1, R194 ;  /* 0x0000000108097824 */ /* 0x010fe400078e02c2 */
[----:B------:R-:W-:-:S02]  /*2b6b0*/  IMAD.IADD R5, R5, 0x1, R3 ;  /* 0x0000000105057824 */ /* 0x000fc400078e0203 */
[----:B------:R-:W-:Y:S02]  /*2b6c0*/  IMAD.MOV.U32 R15, RZ, RZ, R9 ;  /* 0x000000ffff0f7224 */ /* 0x000fe400078e0009 */
[----:B------:R-:W-:-:S04]  /*2b6d0*/  IMAD.WIDE.U32 R4, R77, UR4, R4 ;  /* 0x000000044d047c25 */ /* 0x000fc8000f8e0004 */
[----:B0-----:R-:W-:-:S05]  /*2b6e0*/  @P2 IMAD.HI.U32 R0, R9, R0, RZ ;  /* 0x0000000009002227 */ /* 0x001fca00078e00ff */
        /* <DEDUP_REMOVED lines=20> */
[----:B------:R-:W3:Y:S04]  /*2b830*/  SHFL.IDX PT, R7, R9, RZ, 0x1c1f ;  /* 0x001c1fff09077589 */ /* 0x000ee800000e0000 */
[----:B---3--:R-:W-:Y:S04]  /*2b840*/  @!P1 ST.E desc[UR46][R6.64], R27 ;  /* 0x0000001b06009985 */ /* 0x008fe8000c10192e */
[----:B------:R-:W2:Y:S04]  /*2b850*/  @!P0 LDL R3, [R1+0x1f4] ;  /* 0x0001f40001038983 */ /* 0x000ea80000100800 */
[----:B------:R-:W-:Y:S04]  /*2b860*/  SHFL.IDX PT, R4, R8, 0x1, 0x1c1f ;  /* 0x003c1f0008047f89 */ /* 0x000fe800000e0000 */
[----:B------:R-:W2:Y:S04]  /*2b870*/  SHFL.IDX PT, R5, R9, 0x1, 0x1c1f ;  /* 0x003c1f0009057f89 */ /* 0x000ea800000e0000 */
[----:B--2---:R0:W-:Y:S02]  /*2b880*/  @!P0 ST.E desc[UR46][R4.64], R3 ;  /* 0x0000000304008985 */ /* 0x0041e4000c10192e */
.L_x_6892:
[----:B------:R-:W2:Y:S01]  /*2b890*/  LDL R80, [R1+0x424] ;  /* 0x0004240001507983 */ /* 0x000ea20000100800 */
[----:B------:R-:W3:Y:S01]  /*2b8a0*/  LDC R83, c[0x0][0xce8] ;  /* 0x00033a00ff537b82 */ /* 0x000ee20000000800 */
[----:B------:R-:W-:Y:S02]  /*2b8b0*/  ULDC.64 UR4, c[0x0][0xba0] ;  /* 0x0002e80000047ab9 */ /* 0x000fe40000000a00 */
[----:B0-----:R-:W-:Y:S01]  /*2b8c0*/  IMAD R3, R81, UR4, RZ ;  /* 0x0000000451037c24 */ /* 0x001fe2000f8e02ff */
[----:B------:R0:W5:Y:S04]  /*2b8d0*/  LD.E.128 R4, desc[UR46][R20.64] ;  /* 0x0000002e14047980 */ /* 0x000168000c101d00 */
[----:B------:R-:W4:Y:S01]  /*2b8e0*/  LDC R0, c[0x0][0xbc8] ;  /* 0x0002f200ff007b82 */ /* 0x000f220000000800 */
[----:B------:R-:W5:Y:S04]  /*2b8f0*/  LD.E.128 R8, desc[UR46][R10.64] ;  /* 0x0000002e0a087980 */ /* 0x000f68000c101d00 */
[----:B------:R-:W5:Y:S04]  /*2b900*/  LD.E.128 R12, desc[UR46][R12.64] ;  /* 0x0000002e0c0c7980 */ /* 0x000f68000c101d00 */
[----:B------:R-:W5:Y:S04]  /*2b910*/  LD.E.128 R24, desc[UR46][R24.64] ;  /* 0x0000002e18187980 */ /* 0x000f68000c101d00 */
[----:B------:R-:W5:Y:S01]  /*2b920*/  LD.E.128 R28, desc[UR46][R28.64] ;  /* 0x0000002e1c1c7980 */ /* 0x000f62000c101d00 */
[----:B---3--:R-:W-:Y:S01]  /*2b930*/  ISETP.NE.AND P1, PT, R83, 0x1, PT ;  /* 0x000000015300780c */ /* 0x008fe20003f25270 */
[----:B------:R-:W-:-:S02]  /*2b940*/  IMAD R3, R76, UR5, R3 ;  /* 0x000000054c037c24 */ /* 0x000fc4000f8e0203 */
[----:B------:R-:W5:Y:S04]  /*2b950*/  LD.E.128 R32, desc[UR46][R32.64] ;  /* 0x0000002e20207980 */ /* 0x000f68000c101d00 */
[----:B------:R-:W5:Y:S04]  /*2b960*/  LD.E.128 R36, desc[UR46][R36.64] ;  /* 0x0000002e24247980 */ /* 0x000f68000c101d00 */
[----:B------:R-:W5:Y:S02]  /*2b970*/  LD.E.128 R40, desc[UR46][R40.64] ;  /* 0x0000002e28287980 */ /* 0x000f64000c101d00 */
[----:B------:R-:W3:Y:S01]  /*2b980*/  @P1 LDC R81, c[0x0][0xcec] ;  /* 0x00033b00ff511b82 */ /* 0x000ee20000000800 */
[----:B0-----:R-:W-:Y:S01]  /*2b990*/  IMAD.WIDE.U32 R20, R76, UR4, RZ ;  /* 0x000000044c147c25 */ /* 0x001fe2000f8e00ff */
[----:B------:R-:W-:Y:S01]  /*2b9a0*/  ULDC.64 UR4, c[0x0][0xbe8] ;  /* 0x0002fa0000047ab9 */ /* 0x000fe20000000a00 */
[----:B------:R-:W5:Y:S04]  /*2b9b0*/  LD.E.128 R44, desc[UR46][R44.64] ;  /* 0x0000002e2c2c7980 */ /* 0x000f68000c101d00 */
[----:B------:R-:W5:Y:S01]  /*2b9c0*/  LD.E.128 R48, desc[UR46][R48.64] ;  /* 0x0000002e30307980 */ /* 0x000f62000c101d00 */
[----:B------:R-:W0:Y:S01]  /*2b9d0*/  @P1 LDC R85, c[0x0][0xcf0] ;  /* 0x00033c00ff551b82 */ /* 0x000e220000000800 */
[----:B------:R-:W-:-:S02]  /*2b9e0*/  IMAD.IADD R21, R21, 0x1, R3 ;  /* 0x0000000115157824 */ /* 0x000fc400078e0203 */
[----:B------:R-:W-:Y:S01]  /*2b9f0*/  IMAD R79, R79, UR4, RZ ;  /* 0x000000044f4f7c24 */ /* 0x000fe2000f8e02ff */
[----:B------:R-:W5:Y:S01]  /*2ba00*/  LD.E.128 R52, desc[UR46][R52.64] ;  /* 0x0000002e34347980 */ /* 0x000f62000c101d00 */
[----:B------:R-:W-:-:S03]  /*2ba10*/  IMAD.WIDE.U32 R20, R216, UR4, R20 ;  /* 0x00000004d8147c25 */ /* 0x000fc6000f8e0014 */
[----:B------:R-:W5:Y:S01]  /*2ba20*/  LD.E.128 R56, desc[UR46][R56.64] ;  /* 0x0000002e38387980 */ /* 0x000f62000c101d00 */
[----:B------:R-:W-:Y:S01]  /*2ba30*/  IMAD R79, R216, UR5, R79 ;  /* 0x00000005d84f7c24 */ /* 0x000fe2000f8e024f */
[----:B------:R-:W-:Y:S01]  /*2ba40*/  ULDC.64 UR4, c[0x0][0xbf0] ;  /* 0x0002fc0000047ab9 */ /* 0x000fe20000000a00 */
[-C--:B----4-:R-:W-:Y:S01]  /*2ba50*/  ISETP.GE.AND P0, PT, R214, R0.reuse, PT ;  /* 0x00000000d600720c */ /* 0x090fe20003f06270 */
[----:B------:R-:W-:Y:S01]  /*2ba60*/  IMAD R78, R78, UR4, RZ ;  /* 0x000000044e4e7c24 */ /* 0x000fe2000f8e02ff */
[----:B------:R-:W5:Y:S01]  /*2ba70*/  LD.E.128 R60, desc[UR46][R60.64] ;  /* 0x0000002e3c3c7980 */ /* 0x000f62000c101d00 */
[----:B------:R-:W-:Y:S02]  /*2ba80*/  IMAD.IADD R21, R21, 0x1, R79 ;  /* 0x0000000115157824 */ /* 0x000fe400078e024f */
[C---:B------:R-:W-:Y:S01]  /*2ba90*/  IMAD R79, R77.reuse, UR5, R78 ;  /* 0x000000054d4f7c24 */ /* 0x040fe2000f8e024e */
[----:B------:R-:W5:Y:S01]  /*2baa0*/  LD.E.128 R64, desc[UR46][R64.64] ;  /* 0x0000002e40407980 */ /* 0x000f62000c101d00 */
[----:B------:R-:W-:Y:S01]  /*2bab0*/  IMAD.WIDE.U32 R20, R77, UR4, R20 ;  /* 0x000000044d147c25 */ /* 0x000fe2000f8e0014 */
[----:B------:R-:W-:Y:S01]  /*2bac0*/  SEL R77, RZ, 0xffffffff, P0 ;  /* 0xffffffffff4d7807 */ /* 0x000fe20000000000 */
[----:B------:R-:W-:Y:S01]  /*2bad0*/  ULDC.64 UR4, c[0x0][0xbe0] ;  /* 0x0002f80000047ab9 */ /* 0x000fe20000000a00 */
[----:B------:R-:W-:Y:S01]  /*2bae0*/  ISETP.GE.AND P0, PT, R213, R0, PT ;  /* 0x00000000d500720c */ /* 0x000fe20003f06270 */
[----:B------:R-:W-:Y:S01]  /*2baf0*/  IMAD.IADD R21, R21, 0x1, R79 ;  /* 0x0000000115157824 */ /* 0x000fe200078e024f */
[----:B------:R-:W5:Y:S02]  /*2bb00*/  LD.E.128 R68, desc[UR46][R68.64] ;  /* 0x0000002e44447980 */ /* 0x000f64000c101d00 */
[----:B------:R-:W-:-:S02]  /*2bb10*/  SEL R78, RZ, 0xffffffff, P0 ;  /* 0xffffffffff4e7807 */ /* 0x000fc40000000000 */
[----:B------:R-:W-:Y:S01]  /*2bb20*/  ISETP.GE.AND P0, PT, R212, R0, PT ;  /* 0x00000000d400720c */ /* 0x000fe20003f06270 */
[----:B------:R-:W5:Y:S01]  /*2bb30*/  LD.E.128 R72, desc[UR46][R72.64] ;  /* 0x0000002e48487980 */ /* 0x000f62000c101d00 */
[----:B------:R-:W-:Y:S01]  /*2bb40*/  IMAD R87, R22, R83, RZ ;  /* 0x0000005316577224 */ /* 0x000fe200078e02ff */
[----:B------:R-:W-:Y:S01]  /*2bb50*/  BSSY B1, `(.L_x_6893) ;  /* 0x000005a000017945 */ /* 0x000fe20003800000 */
[----:B------:R-:W-:Y:S01]  /*2bb60*/  @!PT LDS RZ, [RZ] ;  /* 0x00000000fffff984 */ /* 0x000fe20000000800 */
[----:B------:R-:W-:Y:S01]  /*2bb70*/  @!PT LDS RZ, [RZ] ;  /* 0x00000000fffff984 */ /* 0x000fe20000000800 */
[----:B------:R-:W-:Y:S01]  /*2bb80*/  @!PT LDS RZ, [RZ] ;  /* 0x00000000fffff984 */ /* 0x000fe20000000800 */
[----:B------:R-:W-:Y:S01]  /*2bb90*/  @!PT LDS RZ, [RZ] ;  /* 0x00000000fffff984 */ /* 0x000fe20000000800 */
[----:B------:R4:W-:Y:S06]  /*2bba0*/  MEMBAR.ALL.CTA ;  /* 0x0000000000007992 */ /* 0x0009ec0000008000 */
[----:B----4-:R-:W4:Y:S01]  /*2bbb0*/  FENCE.VIEW.ASYNC.S ;  /* 0x00000000000073c6 */ /* 0x010f220000000000 */
[----:B--2---:R-:W-:-:S04]  /*2bbc0*/  IMAD R3, R80, 0x20, R220 ;  /* 0x0000002050037824 */ /* 0x004fc800078e02dc */
[----:B------:R-:W-:Y:S02]  /*2bbd0*/  IMAD.IADD R80, R194, 0x1, R3 ;  /* 0x00000001c2507824 */ /* 0x000fe400078e0203 */
[----:B------:R-:W-:Y:S02]  /*2bbe0*/  IMAD.IADD R194, R220, 0x1, R194 ;  /* 0x00000001dcc27824 */ /* 0x000fe400078e02c2 */
[----:B---3--:R-:W-:-:S04]  /*2bbf0*/  @P1 IMAD.HI.U32 R76, R80, R81, RZ ;  /* 0x00000051504c1227 */ /* 0x008fc800078e00ff */
[----:B------:R-:W-:Y:S01]  /*2bc00*/  IMAD.MOV.U32 R3, RZ, RZ, R80 ;  /* 0x000000ffff037224 */ /* 0x000fe200078e0050 */
[----:B0-----:R-:W-:Y:S01]  /*2bc10*/  @P1 SHF.R.U32.HI R3, RZ, R85, R76 ;  /* 0x00000055ff031219 */ /* 0x001fe2000001164c */
[----:B------:R-:W-:Y:S01]  /*2bc20*/  IMAD.SHL.U32 R81, R77, 0x2, RZ ;  /* 0x000000024d517824 */ /* 0x000fe200078e00ff */
[----:B------:R-:W-:-:S03]  /*2bc30*/  ISETP.GE.AND P1, PT, R215, R0, PT ;  /* 0x00000000d700720c */ /* 0x000fc60003f26270 */
[----:B------:R-:W-:Y:S01]  /*2bc40*/  IMAD.MOV R79, RZ, RZ, -R3 ;  /* 0x000000ffff4f7224 */ /* 0x000fe200078e0a03 */
[----:B------:R-:W-:Y:S01]  /*2bc50*/  SEL R76, RZ, 0x1, P1 ;  /* 0x00000001ff4c7807 */ /* 0x000fe20000800000 */
[----:B------:R-:W-:Y:S01]  /*2bc60*/  IMAD.WIDE.U32 R20, R3, UR4, R20 ;  /* 0x0000000403147c25 */ /* 0x000fe2000f8e0014 */
[----:B------:R-:W-:Y:S02]  /*2bc70*/  ISETP.GE.AND P1, PT, R194, R87, PT ;  /* 0x00000057c200720c */ /* 0x000fe40003f26270 */
[----:B------:R-:W-:Y:S01]  /*2bc80*/  LOP3.LUT R76, R81, 0x2, R76, 0xe2, !PT ;  /* 0x00000002514c7812 */ /* 0x000fe200078ee24c */
[----:B------:R-:W-:Y:S01]  /*2bc90*/  IMAD.SHL.U32 R81, R78, 0x4, RZ ;  /* 0x000000044e517824 */ /* 0x000fe200078e00ff */
[----:B------:R-:W-:Y:S01]  /*2bca0*/  SEL R78, RZ, 0xffffffff, P0 ;  /* 0xffffffffff4e7807 */ /* 0x000fe20000000000 */
[----:B------:R-:W-:Y:S01]  /*2bcb0*/  IMAD R77, R83, R79, R80 ;  /* 0x0000004f534d7224 */ /* 0x000fe200078e0250 */
[----:B------:R-:W-:Y:S02]  /*2bcc0*/  SHF.R.S32.HI R79, RZ, 0x1f, R3 ;  /* 0x0000001fff4f7819 */ /* 0x000fe40000011403 */
[----:B------:R-:W-:-:S02]  /*2bcd0*/  ISETP.GE.AND P0, PT, R211, R0, PT ;  /* 0x00000000d300720c */ /* 0x000fc40003f06270 */
[----:B------:R-:W-:Y:S01]  /*2bce0*/  LOP3.LUT R76, R81, 0x4, R76, 0xe2, !PT ;  /* 0x00000004514c7812 */ /* 0x000fe200078ee24c */
[----:B------:R-:W-:Y:S01]  /*2bcf0*/  IMAD.SHL.U32 R81, R78, 0x8, RZ ;  /* 0x000000084e517824 */ /* 0x000fe200078e00ff */
[----:B------:R-:W-:Y:S01]  /*2bd00*/  SEL R78, RZ, 0xffffffff, P0 ;  /* 0xffffffffff4e7807 */ /* 0x000fe20000000000 */
[----:B------:R-:W-:Y:S01]  /*2bd10*/  IMAD R80, R79, UR4, RZ ;  /* 0x000000044f507c24 */ /* 0x000fe2000f8e02ff */
[-C--:B------:R-:W-:Y:S02]  /*2bd20*/  ISETP.GE.AND P0, PT, R210, R0.reuse, PT ;  /* 0x00000000d200720c */ /* 0x080fe40003f06270 */
[----:B------:R-:W-:Y:S01]  /*2bd30*/  LOP3.LUT R76, R81, 0x8, R76, 0xe2, !PT ;  /* 0x00000008514c7812 */ /* 0x000fe200078ee24c */
[----:B------:R-:W-:Y:S01]  /*2bd40*/  IMAD R79, R3, UR5, R80 ;  /* 0x00000005034f7c24 */ /* 0x000fe2000f8e0250 */
[----:B------:R-:W-:Y:S01]  /*2bd50*/  SEL R3, RZ, 0xffffffff, P0 ;  /* 0xffffffffff037807 */ /* 0x000fe20000000000 */
[----:B------:R-:W-:Y:S01]  /*2bd60*/  IMAD.SHL.U32 R81, R78, 0x10, RZ ;  /* 0x000000104e517824 */ /* 0x000fe200078e00ff */
[----:B------:R-:W-:Y:S01]  /*2bd70*/  SHF.R.S32.HI R78, RZ, 0x1f, R77 ;  /* 0x0000001fff4e7819 */ /* 0x000fe2000001144d */
[----:B------:R-:W-:Y:S01]  /*2bd80*/  ULDC.64 UR4, c[0x0][0xbd8] ;  /* 0x0002f60000047ab9 */ /* 0x000fe20000000a00 */
[----:B------:R-:W-:Y:S01]  /*2bd90*/  ISETP.GE.AND P0, PT, R218, R0, PT ;  /* 0x00000000da00720c */ /* 0x000fe20003f06270 */
[----:B------:R-:W-:Y:S01]  /*2bda0*/  IMAD.SHL.U32 R3, R3, 0x20, RZ ;  /* 0x0000002003037824 */ /* 0x000fe200078e00ff */
[----:B------:R-:W-:Y:S01]  /*2bdb0*/  LOP3.LUT R76, R81, 0x10, R76, 0xe2, !PT ;  /* 0x00000010514c7812 */ /* 0x000fe200078ee24c */
[----:B------:R-:W-:-:S02]  /*2bdc0*/  IMAD.IADD R21, R21, 0x1, R79 ;  /* 0x0000000115157824 */ /* 0x000fc400078e024f */
[----:B------:R-:W-:Y:S01]  /*2bdd0*/  IMAD R78, R78, UR4, RZ ;  /* 0x000000044e4e7c24 */ /* 0x000fe2000f8e02ff */
[----:B------:R-:W-:Y:S01]  /*2bde0*/  LOP3.LUT R76, R3, 0x20, R76, 0xe2, !PT ;  /* 0x00000020034c7812 */ /* 0x000fe200078ee24c */
[----:B------:R-:W-:Y:S01]  /*2bdf0*/  IMAD.WIDE.U32 R20, R77, UR4, R20 ;  /* 0x000000044d147c25 */ /* 0x000fe2000f8e0014 */
[----:B------:R-:W-:Y:S02]  /*2be00*/  SEL R3, RZ, 0x40, P0 ;  /* 0x00000040ff037807 */ /* 0x000fe40000000000 */
[----:B------:R-:W-:Y:S01]  /*2be10*/  ISETP.GE.AND P0, PT, R217, R0, PT ;  /* 0x00000000d900720c */ /* 0x000fe20003f06270 */
[----:B------:R-:W-:Y:S01]  /*2be20*/  IMAD R79, R77, UR5, R78 ;  /* 0x000000054d4f7c24 */ /* 0x000fe2000f8e024e */
[----:B------:R-:W-:Y:S01]  /*2be30*/  LOP3.LUT R22, R76, R3, RZ, 0xfc, !PT ;  /* 0x000000034c167212 */ /* 0x000fe200078efcff */
[----:B------:R-:W-:Y:S01]  /*2be40*/  VIADD R3, R2, 0x38820 ;  /* 0x0003882002037836 */ /* 0x000fe20000000000 */
[----:B------:R-:W-:Y:S01]  /*2be50*/  ULDC.64 UR4, c[0x0][0xb80] ;  /* 0x0002e00000047ab9 */ /* 0x000fe20000000a00 */
[----:B------:R-:W-:Y:S01]  /*2be60*/  IMAD.IADD R77, R21, 0x1, R79 ;  /* 0x00000001154d7824 */ /* 0x000fe200078e024f */
[----:B------:R-:W-:-:S02]  /*2be70*/  LEA R84, P2, R20, UR4, 0x1 ;  /* 0x0000000414547c11 */ /* 0x000fc4000f8408ff */
[----:B------:R-:W-:Y:S02]  /*2be80*/  PRMT R3, RZ, 0x654, R3 ;  /* 0x00000654ff037816 */ /* 0x000fe40000000003 */
[----:B------:R-:W-:Y:S02]  /*2be90*/  SEL R21, RZ, 0x80, P0 ;  /* 0x00000080ff157807 */ /* 0x000fe40000000000 */
[----:B------:R-:W-:Y:S01]  /*2bea0*/  LEA.HI.X R85, R20, UR5, R77, 0x1, P2 ;  /* 0x0000000514557c11 */ /* 0x000fe200090f0c4d */
[----:B----4-:R0:W-:Y:S01]  /*2beb0*/  SYNCS.ARRIVE.TRANS64.RED.A1T0 RZ, [R3+URZ], RZ ;  /* 0x000000ff03ff79a7 */ /* 0x0101e2000810043f */
[----:B------:R2:W3:Y:S01]  /*2bec0*/  SHFL.IDX PT, R20, R84, RZ, 0x181f ;  /* 0x00181fff54147589 */ /* 0x0004e200000e0000 */
[----:B0-----:R-:W-:-:S03]  /*2bed0*/  LOP3.LUT R3, R22, R21, RZ, 0xfc, !PT ;  /* 0x0000001516037212 */ /* 0x001fc600078efcff */
[----:B------:R2:W0:Y:S01]  /*2bee0*/  SHFL.IDX PT, R21, R85, RZ, 0x181f ;  /* 0x00181fff55157589 */ /* 0x00042200000e0000 */
[----:B------:R-:W-:Y:S05]  /*2bef0*/  @P1 BRA `(.L_x_6894) ;  /* 0x00000000007c1947 */ /* 0x000fea0003800000 */
[-C--:B------:R-:W-:Y:S02]  /*2bf00*/  ISETP.GE.AND P1, PT, R214, R0.reuse, PT ;  /* 0x00000000d600720c */ /* 0x080fe40003f26270 */
[-C--:B------:R-:W-:Y:S02]  /*2bf10*/  ISETP.GE.AND P0, PT, R215, R0.reuse, PT ;  /* 0x00000000d700720c */ /* 0x080fe40003f06270 */
[-C--:B------:R-:W-:Y:S02]  /*2bf20*/  ISETP.GE.AND P5, PT, R213, R0.reuse, PT ;  /* 0x00000000d500720c */ /* 0x080fe40003fa6270 */
[----:B------:R-:W-:-:S07]  /*2bf30*/  ISETP.GE.AND P3, PT, R212, R0, PT ;  /* 0x00000000d400720c */ /* 0x000fce0003f66270 */
[C---:B---3--:R-:W-:Y:S02]  /*2bf40*/  @!P1 LEA R76, P2, R214.reuse, R20, 0x1 ;  /* 0x00000014d64c9211 */ /* 0x048fe400078408ff */
[----:B0-----:R-:W-:Y:S02]  /*2bf50*/  @!P0 IMAD.WIDE R78, R215, 0x2, R20 ;  /* 0x00000002d74e8825 */ /* 0x001fe400078e0214 */
[----:B------:R-:W-:Y:S02]  /*2bf60*/  @!P1 LEA.HI.X R77, R214, R21, R228, 0x1, P2 ;  /* 0x00000015d64d9211 */ /* 0x000fe400010f0ce4 */
[----:B------:R-:W-:Y:S01]  /*2bf70*/  ISETP.GE.AND P2, PT, R211, R0, PT ;  /* 0x00000000d300720c */ /* 0x000fe20003f46270 */
        /* <DEDUP_REMOVED lines=13> */
[-C--:B---3--:R-:W-:Y:S02]  /*2c050*/  @P0 LEA R12, P3, R218, R20.reuse, 0x1 ;  /* 0x00000014da0c0211 */ /* 0x088fe400078608ff */
        /* <DEDUP_REMOVED lines=9> */
.L_x_6894:
[----:B------:R-:W-:Y:S05]  /*2c0f0*/  BSYNC B1 ;  /* 0x0000000000017941 */ /* 0x000fea0003800000 */
.L_x_6893:
[----:B----45:R-:W-:Y:S01]  /*2c100*/  VIADD R4, R194, 0x20 ;  /* 0x00000020c2047836 */ /* 0x030fe20000000000 */
[----:B------:R4:W0:Y:S04]  /*2c110*/  SHFL.IDX PT, R7, R85, 0x1, 0x181f ;  /* 0x00381f0055077f89 */ /* 0x00082800000e0000 */
[----:B------:R-:W-:Y:S01]  /*2c120*/  ISETP.GE.AND P0, PT, R4, R87, PT ;  /* 0x000000570400720c */ /* 0x000fe20003f06270 */
[----:B------:R4:W0:-:S12]  /*2c130*/  SHFL.IDX PT, R6, R84, 0x1, 0x181f ;  /* 0x00381f0054067f89 */ /* 0x00081800000e0000 */
[----:B----4-:R-:W-:Y:S05]  /*2c140*/  @P0 BRA `(.L_x_6895) ;  /* 0x0000000c00dc0947 */ /* 0x010fea0003800000 */
[-C--:B------:R-:W-:Y:S02]  /*2c150*/  ISETP.GE.AND P5, PT, R214, R0.reuse, PT ;  /* 0x00000000d600720c */ /* 0x080fe40003fa6270 */
[-C--:B------:R-:W-:Y:S02]  /*2c160*/  ISETP.GE.AND P6, PT, R215, R0.reuse, PT ;  /* 0x00000000d700720c */ /* 0x080fe40003fc6270 */
[-C--:B------:R-:W-:Y:S02]  /*2c170*/  ISETP.GE.AND P3, PT, R213, R0.reuse, PT ;  /* 0x00000000d500720c */ /* 0x080fe40003f66270 */
[-C--:B------:R-:W-:Y:S02]  /*2c180*/  ISETP.GE.AND P2, PT, R212, R0.reuse, PT ;  /* 0x00000000d400720c */ /* 0x080fe40003f46270 */
[-C--:B------:R-:W-:Y:S02]  /*2c190*/  ISETP.GE.AND P1, PT, R211, R0.reuse, PT ;  /* 0x00000000d300720c */ /* 0x080fe40003f26270 */
[----:B------:R-:W-:-:S03]  /*2c1a0*/  ISETP.GE.AND P0, PT, R210, R0, PT ;  /* 0x00000000d200720c */ /* 0x000fc60003f06270 */
[CC--:B0-----:R-:W-:Y:S02]  /*2c1b0*/  @!P5 LEA R12, P4, R214.reuse, R6.reuse, 0x1 ;  /* 0x00000006d60cd211 */ /* 0x0c1fe400078808ff */
[----:B------:R-:W-:Y:S02]  /*2c1c0*/  @!P6 IMAD.WIDE R4, R215, 0x2, R6 ;  /* 0x00000002d704e825 */ /* 0x000fe400078e0206 */
[----:B------:R-:W-:Y:S02]  /*2c1d0*/  @!P5 LEA.HI.X R13, R214, R7, R228, 0x1, P4 ;  /* 0x00000007d60dd211 */ /* 0x000fe400020f0ce4 */
[----:B------:R-:W-:Y:S01]  /*2c1e0*/  LOP3.LUT P4, RZ, R22, 0x40, RZ, 0xc0, !PT ;  /* 0x0000004016ff7812 */ /* 0x000fe2000788c0ff */
[----:B------:R0:W-:Y:S01]  /*2c1f0*/  @!P6 ST.E.128 desc[UR46][R4.64], R8 ;  /* 0x000000080400e985 */ /* 0x0001e2000c101d2e */
[----:B------:R-:W-:-:S03]  /*2c200*/  @!P3 LEA R14, P6, R213, R6, 0x1 ;  /* 0x00000006d50eb211 */ /* 0x000fc600078c08ff */
[----:B------:R4:W-:Y:S01]  /*2c210*/  @!P5 ST.E.128 desc[UR46][R12.64], R24 ;  /* 0x000000180c00d985 */ /* 0x0009e2000c101d2e */
[-C--:B------:R-:W-:Y:S02]  /*2c220*/  @!P3 LEA.HI.X R15, R213, R7.reuse, R227, 0x1, P6 ;  /* 0x00000007d50fb211 */ /* 0x080fe400030f0ce3 */
[-C--:B---3--:R-:W-:Y:S02]  /*2c230*/  @!P2 LEA R20, P5, R212, R6.reuse, 0x1 ;  /* 0x00000006d414a211 */ /* 0x088fe400078a08ff */
[CC--:B------:R-:W-:Y:S01]  /*2c240*/  @!P1 LEA R28, P6, R211.reuse, R6.reuse, 0x1 ;  /* 0x00000006d31c9211 */ /* 0x0c0fe200078c08ff */
        /* <DEDUP_REMOVED lines=17> */
.L_x_6890:
[----:B------:R-:W-:Y:S01]  /*2c360*/  ULDC.64 UR4, c[0x0][0xd00] ;  /* 0x0003400000047ab9 */ /* 0x000fe20000000a00 */
[----:B------:R-:W0:Y:S01]  /*2c370*/  LDC.64 R4, c[0x0][0xd00] ;  /* 0x00034000ff047b82 */ /* 0x000e220000000a00 */
[----:B------:R-:W-:Y:S01]  /*2c380*/  ISETP.NE.U32.AND P0, PT, RZ, UR4, PT ;  /* 0x00000004ff007c0c */ /* 0x000fe2000bf05070 */
[----:B------:R-:W-:-:S03]  /*2c390*/  IMAD.MOV.U32 R3, RZ, RZ, RZ ;  /* 0x000000ffff037224 */ /* 0x000fc600078e00ff */
[----:B------:R-:W-:Y:S01]  /*2c3a0*/  ISETP.NE.AND.EX P0, PT, RZ, UR5, PT, P0 ;  /* 0x00000005ff007c0c */ /* 0x000fe2000bf05300 */
[----:B------:R-:W-:Y:S02]  /*2c3b0*/  ULDC.64 UR4, c[0x0][0xd08] ;  /* 0x0003420000047ab9 */ /* 0x000fe40000000a00 */
[----:B------:R-:W-:Y:S01]  /*2c3c0*/  ISETP.NE.U32.AND P1, PT, RZ, UR4, PT ;  /* 0x00000004ff007c0c */ /* 0x000fe2000bf25070 */
[----:B------:R-:W1:Y:S03]  /*2c3d0*/  LDC R25, c[0x0][0xce8] ;  /* 0x00033a00ff197b82 */ /* 0x000e660000000800 */
[----:B------:R-:W-:Y:S01]  /*2c3e0*/  ISETP.NE.AND.EX P1, PT, RZ, UR5, PT, P1 ;  /* 0x00000005ff007c0c */ /* 0x000fe2000bf25310 */
[----:B0-----:R-:W-:-:S12]  /*2c3f0*/  IMAD.WIDE R4, R219, 0x4, R4 ;  /* 0x00000004db047825 */ /* 0x001fd800078e0204 */
[----:B------:R-:W0:Y:S01]  /*2c400*/  @P1 LDC.64 R6, c[0x0][0xd08] ;  /* 0x00034200ff061b82 */ /* 0x000e220000000a00 */
[----:B------:R-:W-:Y:S02]  /*2c410*/  ULDC UR4, c[0x0][0xb88] ;  /* 0x0002e20000047ab9 */ /* 0x000fe40000000800 */
[----:B------:R-:W-:Y:S01]  /*2c420*/  IMAD.U32 R0, RZ, RZ, UR4 ;  /* 0x00000004ff007e24 */ /* 0x000fe2000f8e00ff */
[----:B------:R0:W5:Y:S02]  /*2c430*/  @P0 LDG.E R3, desc[UR46][R4.64] ;  /* 0x0000002e04030981 */ /* 0x000164000c1e1900 */
[----:B0-----:R-:W-:-:S05]  /*2c440*/  @P1 IMAD.WIDE R6, R219, 0x4, R6 ;  /* 0x00000004db061825 */ /* 0x001fca00078e0206 */
[----:B------:R0:W5:Y:S01]  /*2c450*/  @P1 LDG.E R0, desc[UR46][R6.64] ;  /* 0x0000002e06001981 */ /* 0x000162000c1e1900 */
[----:B------:R-:W-:Y:S02]  /*2c460*/  ISETP.GE.AND P2, PT, R229, 0x40, PT ;  /* 0x00000040e500780c */ /* 0x000fe40003f46270 */
[----:B------:R-:W-:Y:S01]  /*2c470*/  SHF.R.S32.HI R8, RZ, 0x1f, R219 ;  /* 0x0000001fff087819 */ /* 0x000fe200000114db */
[----:B-1----:R-:W-:Y:S10]  /*2c480*/  @P1 BRA `(.L_x_6896) ;  /* 0x0000000000101947 */ /* 0x002ff40003800000 */
[----:B------:R-:W-:Y:S05]  /*2c490*/  @!P0 BRA `(.L_x_6896) ;  /* 0x00000000000c8947 */ /* 0x000fea0003800000 */
[----:B0-----:R-:W2:Y:S04]  /*2c4a0*/  LDG.E R7, desc[UR46][R4.64] ;  /* 0x0000002e04077981 */ /* 0x001ea8000c1e1900 */
[----:B-----5:R-:W2:Y:S02]  /*2c4b0*/  LDG.E R0, desc[UR46][R4.64+0x4] ;  /* 0x0000042e04007981 */ /* 0x020ea4000c1e1900 */
[----:B--2---:R-:W-:-:S07]  /*2c4c0*/  IMAD.IADD R0, R0, 0x1, -R7 ;  /* 0x0000000100007824 */ /* 0x004fce00078e0a07 */
.L_x_6896:
[----:B------:R-:W-:Y:S01]  /*2c4d0*/  BSSY B1, `(.L_x_6897) ;  /* 0x000002d000017945 */ /* 0x000fe20003800000 */
[----:B------:R-:W-:Y:S02]  /*2c4e0*/  SHF.R.S32.HI R12, RZ, 0x1f, R216 ;  /* 0x0000001fff0c7819 */ /* 0x000fe400000114d8 */
[----:B------:R-:W-:Y:S02]  /*2c4f0*/  SEL R13, R219, RZ, !P0 ;  /* 0x000000ffdb0d7207 */ /* 0x000fe40004000000 */
[----:B------:R-:W-:Y:S02]  /*2c500*/  SEL R14, R8, RZ, !P0 ;  /* 0x000000ff080e7207 */ /* 0x000fe40004000000 */
[----:B-----5:R-:W-:Y:S01]  /*2c510*/  SHF.R.S32.HI R10, RZ, 0x1f, R3 ;  /* 0x0000001fff0a7819 */ /* 0x020fe20000011403 */
[----:B------:R-:W-:Y:S06]  /*2c520*/  @P2 BRA `(.L_x_6898) ;  /* 0x00000000009c2947 */ /* 0x000fec0003800000 */
[----:B------:R-:W1:Y:S01]  /*2c530*/  S2R R5, SR_TID.X ;  /* 0x0000000000057919 */ /* 0x000e620000002100 */
[----:B------:R-:W5:Y:S02]  /*2c540*/  LDC R11, c[0x0][0xce8] ;  /* 0x00033a00ff0b7b82 */ /* 0x000f640000000800 */
[----:B-----5:R-:W-:Y:S01]  /*2c550*/  IMAD R4, R0, R11, RZ ;  /* 0x0000000b00047224 */ /* 0x020fe200078e02ff */
[----:B-1----:R-:W-:-:S04]  /*2c560*/  IADD3 R8, R194, -0x80, R5 ;  /* 0xffffff80c2087810 */ /* 0x002fc80007ffe005 */
[----:B------:R-:W-:-:S13]  /*2c570*/  ISETP.GE.AND P0, PT, R8, R4, PT ;  /* 0x000000040800720c */ /* 0x000fda0003f06270 */
[----:B------:R-:W-:Y:S05]  /*2c580*/  @P0 BRA `(.L_x_6898) ;  /* 0x0000000000840947 */ /* 0x000fea0003800000 */
[----:B------:R-:W-:Y:S01]  /*2c590*/  ISETP.NE.AND P0, PT, R11, 0x1, PT ;  /* 0x000000010b00780c */ /* 0x000fe20003f05270 */
[----:B------:R-:W-:Y:S01]  /*2c5a0*/  ULDC.64 UR4, c[0x0][0xc90] ;  /* 0x0003240000047ab9 */ /* 0x000fe20000000a00 */
[----:B------:R-:W-:Y:S02]  /*2c5b0*/  IMAD.MOV.U32 R4, RZ, RZ, R3 ;  /* 0x000000ffff047224 */ /* 0x000fe400078e0003 */
[----:B------:R-:W-:Y:S02]  /*2c5c0*/  IMAD R9, R12, UR4, RZ ;  /* 0x000000040c097c24 */ /* 0x000fe4000f8e02ff */
[----:B------:R-:W-:Y:S02]  /*2c5d0*/  IMAD.MOV.U32 R5, RZ, RZ, R10 ;  /* 0x000000ffff057224 */ /* 0x000fe400078e000a */
[----:B0-----:R-:W-:Y:S02]  /*2c5e0*/  IMAD.MOV.U32 R7, RZ, RZ, R8 ;  /* 0x000000ffff077224 */ /* 0x001fe400078e0008 */
[----:B------:R-:W-:-:S03]  /*2c5f0*/  IMAD.WIDE.U32 R4, R216, UR4, R4 ;  /* 0x00000004d8047c25 */ /* 0x000fc6000f8e0004 */
[----:B----4-:R-:W0:Y:S01]  /*2c600*/  @P0 LDC R15, c[0x0][0xcec] ;  /* 0x00033b00ff0f0b82 */ /* 0x010e220000000800 */
[----:B------:R-:W-:Y:S01]  /*2c610*/  IMAD R9, R216, UR5, R9 ;  /* 0x00000005d8097c24 */ /* 0x000fe2000f8e0209 */
[----:B------:R-:W-:-:S03]  /*2c620*/  ULDC.64 UR4, c[0x0][0xc98] ;  /* 0x0003260000047ab9 */ /* 0x000fc60000000a00 */
[----:B------:R-:W-:-:S03]  /*2c630*/  IMAD.IADD R5, R5, 0x1, R9 ;  /* 0x0000000105057824 */ /* 0x000fc600078e0209 */
[----:B------:R-:W1:Y:S01]  /*2c640*/  @P0 LDC R21, c[0x0][0xcf0] ;  /* 0x00033c00ff150b82 */ /* 0x000e620000000800 */
[----:B------:R-:W-:-:S04]  /*2c650*/  IMAD.WIDE.U32 R4, R13, UR4, R4 ;  /* 0x000000040d047c25 */ /* 0x000fc8000f8e0004 */
[----:B0-----:R-:W-:-:S05]  /*2c660*/  @P0 IMAD.HI.U32 R6, R8, R15, RZ ;  /* 0x0000000f08060227 */ /* 0x001fca00078e00ff */
[----:B-1----:R-:W-:Y:S01]  /*2c670*/  @P0 SHF.R.U32.HI R7, RZ, R21, R6 ;  /* 0x00000015ff070219 */ /* 0x002fe20000011606 */
        /* <DEDUP_REMOVED lines=18> */
.L_x_6898:
[----:B------:R-:W-:Y:S05]  /*2c7a0*/  BSYNC B1 ;  /* 0x0000000000017941 */ /* 0x000fea0003800000 */
.L_x_6897:
[----:B01----:R-:W5:Y:S01]  /*2c7b0*/  LDL R7, [R1+0x424] ;  /* 0x0004240001077983 */ /* 0x003f620000100800 */
[----:B------:R-:W-:Y:S01]  /*2c7c0*/  ISETP.NE.AND P0, PT, R25, 0x1, PT ;  /* 0x000000011900780c */ /* 0x000fe20003f05270 */
[----:B------:R-:W0:Y:S01]  /*2c7d0*/  LDC R21, c[0x0][0xbc8] ;  /* 0x0002f200ff157b82 */ /* 0x000e220000000800 */
[----:B------:R-:W-:Y:S01]  /*2c7e0*/  ULDC.64 UR4, c[0x0][0xba0] ;  /* 0x0002e80000047ab9 */ /* 0x000fe20000000a00 */
[----:B------:R-:W-:Y:S01]  /*2c7f0*/  IMAD R27, R0, R25, RZ ;  /* 0x00000019001b7224 */ /* 0x000fe200078e02ff */
[----:B------:R-:W-:Y:S01]  /*2c800*/  BSSY B1, `(.L_x_6899) ;  /* 0x0000067000017945 */ /* 0x000fe20003800000 */
[----:B------:R-:W-:Y:S02]  /*2c810*/  IMAD R6, R10, UR4, RZ ;  /* 0x000000040a067c24 */ /* 0x000fe4000f8e02ff */
[----:B------:R-:W-:-:S04]  /*2c820*/  IMAD.WIDE.U32 R4, R3, UR4, RZ ;  /* 0x0000000403047c25 */ /* 0x000fc8000f8e00ff */
[----:B------:R-:W-:Y:S01]  /*2c830*/  IMAD R3, R3, UR5, R6 ;  /* 0x0000000503037c24 */ /* 0x000fe2000f8e0206 */
[----:B------:R-:W-:Y:S01]  /*2c840*/  ULDC.64 UR4, c[0x0][0xbe8] ;  /* 0x0002fa0000047ab9 */ /* 0x000fe20000000a00 */
[----:B------:R-:W1:Y:S02]  /*2c850*/  @P0 LDC R9, c[0x0][0xcec] ;  /* 0x00033b00ff090b82 */ /* 0x000e640000000800 */
[----:B------:R-:W-:Y:S02]  /*2c860*/  IMAD.IADD R5, R5, 0x1, R3 ;  /* 0x0000000105057824 */ /* 0x000fe400078e0203 */
[----:B------:R-:W-:Y:S02]  /*2c870*/  IMAD R3, R12, UR4, RZ ;  /* 0x000000040c037c24 */ /* 0x000fe4000f8e02ff */
[C---:B------:R-:W-:Y:S02]  /*2c880*/  IMAD.WIDE.U32 R4, R216.reuse, UR4, R4 ;  /* 0x00000004d8047c25 */ /* 0x040fe4000f8e0004 */
[----:B------:R-:W2:Y:S02]  /*2c890*/  @P0 LDC R11, c[0x0][0xcf0] ;  /* 0x00033c00ff0b0b82 */ /* 0x000ea40000000800 */
[----:B------:R-:W-:Y:S01]  /*2c8a0*/  IMAD R3, R216, UR5, R3 ;  /* 0x00000005d8037c24 */ /* 0x000fe2000f8e0203 */
[----:B------:R-:W-:Y:S01]  /*2c8b0*/  ULDC.64 UR4, c[0x0][0xbf0] ;  /* 0x0002fc0000047ab9 */ /* 0x000fe20000000a00 */
[----:B0-----:R-:W-:-:S02]  /*2c8c0*/  ISETP.GE.AND P1, PT, R214, R21, PT ;  /* 0x00000015d600720c */ /* 0x001fc40003f26270 */
[----:B------:R-:W-:Y:S01]  /*2c8d0*/  IMAD.IADD R5, R5, 0x1, R3 ;  /* 0x0000000105057824 */ /* 0x000fe200078e0203 */
[-C--:B------:R-:W-:Y:S01]  /*2c8e0*/  ISETP.GE.AND P2, PT, R215, R21.reuse, PT ;  /* 0x00000015d700720c */ /* 0x080fe20003f46270 */
[----:B------:R-:W-:Y:S01]  /*2c8f0*/  IMAD R3, R14, UR4, RZ ;  /* 0x000000040e037c24 */ /* 0x000fe2000f8e02ff */
[----:B------:R-:W-:Y:S01]  /*2c900*/  SEL R10, RZ, 0xffffffff, P1 ;  /* 0xffffffffff0a7807 */ /* 0x000fe20000800000 */
[----:B------:R-:W-:Y:S01]  /*2c910*/  IMAD.WIDE.U32 R4, R13, UR4, R4 ;  /* 0x000000040d047c25 */ /* 0x000fe2000f8e0004 */
[----:B------:R-:W-:-:S03]  /*2c920*/  ISETP.GE.AND P1, PT, R212, R21, PT ;  /* 0x00000015d400720c */ /* 0x000fc60003f26270 */
[----:B------:R-:W-:Y:S01]  /*2c930*/  IMAD R3, R13, UR5, R3 ;  /* 0x000000050d037c24 */ /* 0x000fe2000f8e0203 */
[----:B------:R-:W-:Y:S01]  /*2c940*/  ULDC.64 UR4, c[0x0][0xbe0] ;  /* 0x0002f80000047ab9 */ /* 0x000fe20000000a00 */
[----:B------:R-:W-:Y:S02]  /*2c950*/  IMAD.SHL.U32 R10, R10, 0x2, RZ ;  /* 0x000000020a0a7824 */ /* 0x000fe400078e00ff */
[----:B------:R-:W-:Y:S02]  /*2c960*/  IMAD.IADD R5, R5, 0x1, R3 ;  /* 0x0000000105057824 */ /* 0x000fe400078e0203 */
[----:B-----5:R-:W-:-:S04]  /*2c970*/  IMAD R7, R7, 0x20, R220 ;  /* 0x0000002007077824 */ /* 0x020fc800078e02dc */
[----:B------:R-:W-:Y:S01]  /*2c980*/  IMAD.IADD R8, R194, 0x1, R7 ;  /* 0x00000001c2087824 */ /* 0x000fe200078e0207 */
[----:B------:R-:W-:Y:S02]  /*2c990*/  SEL R7, RZ, 0x1, P2 ;  /* 0x00000001ff077807 */ /* 0x000fe40001000000 */
[----:B------:R-:W-:Y:S01]  /*2c9a0*/  ISETP.GE.AND P2, PT, R213, R21, PT ;  /* 0x00000015d500720c */ /* 0x000fe20003f46270 */
[----:B-1----:R-:W-:Y:S01]  /*2c9b0*/  @P0 IMAD.HI.U32 R6, R8, R9, RZ ;  /* 0x0000000908060227 */ /* 0x002fe200078e00ff */
[----:B------:R-:W-:Y:S02]  /*2c9c0*/  LOP3.LUT R9, R10, 0x2, R7, 0xe2, !PT ;  /* 0x000000020a097812 */ /* 0x000fe400078ee207 */
[----:B------:R-:W-:Y:S01]  /*2c9d0*/  SEL R10, RZ, 0xffffffff, P2 ;  /* 0xffffffffff0a7807 */ /* 0x000fe20001000000 */
[----:B------:R-:W-:Y:S01]  /*2c9e0*/  IMAD.MOV.U32 R3, RZ, RZ, R8 ;  /* 0x000000ffff037224 */ /* 0x000fe200078e0008 */
[----:B--2---:R-:W-:Y:S02]  /*2c9f0*/  @P0 SHF.R.U32.HI R3, RZ, R11, R6 ;  /* 0x0000000bff030219 */ /* 0x004fe40000011606 */
[----:B------:R-:W-:Y:S01]  /*2ca00*/  SEL R11, RZ, 0xffffffff, P1 ;  /* 0xffffffffff0b7807 */ /* 0x000fe20000800000 */
[----:B------:R-:W-:Y:S01]  /*2ca10*/  IMAD.SHL.U32 R10, R10, 0x4, RZ ;  /* 0x000000040a0a7824 */ /* 0x000fe200078e00ff */
[--C-:B------:R-:W-:Y:S01]  /*2ca20*/  SHF.R.S32.HI R6, RZ, 0x1f, R3.reuse ;  /* 0x0000001fff067819 */ /* 0x100fe20000011403 */
[----:B------:R-:W-:Y:S01]  /*2ca30*/  IMAD.MOV R7, RZ, RZ, -R3 ;  /* 0x000000ffff077224 */ /* 0x000fe200078e0a03 */
[-C--:B------:R-:W-:Y:S01]  /*2ca40*/  ISETP.GE.AND P0, PT, R211, R21.reuse, PT ;  /* 0x00000015d300720c */ /* 0x080fe20003f06270 */
[----:B------:R-:W-:Y:S01]  /*2ca50*/  IMAD.SHL.U32 R11, R11, 0x8, RZ ;  /* 0x000000080b0b7824 */ /* 0x000fe200078e00ff */
[----:B------:R-:W-:Y:S01]  /*2ca60*/  LOP3.LUT R0, R10, 0x4, R9, 0xe2, !PT ;  /* 0x000000040a007812 */ /* 0x000fe200078ee209 */
[----:B------:R-:W-:Y:S01]  /*2ca70*/  IMAD R6, R6, UR4, RZ ;  /* 0x0000000406067c24 */ /* 0x000fe2000f8e02ff */
[----:B------:R-:W-:Y:S01]  /*2ca80*/  ISETP.GE.AND P2, PT, R217, R21, PT ;  /* 0x00000015d900720c */ /* 0x000fe20003f46270 */
[----:B------:R-:W-:-:S02]  /*2ca90*/  IMAD R7, R25, R7, R8 ;  /* 0x0000000719077224 */ /* 0x000fc400078e0208 */
[C---:B------:R-:W-:Y:S01]  /*2caa0*/  IMAD R9, R3.reuse, UR5, R6 ;  /* 0x0000000503097c24 */ /* 0x040fe2000f8e0206 */
[----:B------:R-:W-:Y:S01]  /*2cab0*/  SEL R6, RZ, 0xffffffff, P0 ;  /* 0xffffffffff067807 */ /* 0x000fe20000000000 */
[----:B------:R-:W-:Y:S01]  /*2cac0*/  IMAD.WIDE.U32 R4, R3, UR4, R4 ;  /* 0x0000000403047c25 */ /* 0x000fe2000f8e0004 */
[----:B------:R-:W-:Y:S01]  /*2cad0*/  LOP3.LUT R3, R11, 0x8, R0, 0xe2, !PT ;  /* 0x000000080b037812 */ /* 0x000fe200078ee200 */
[----:B------:R-:W-:Y:S01]  /*2cae0*/  ULDC.64 UR4, c[0x0][0xbd8] ;  /* 0x0002f60000047ab9 */ /* 0x000fe20000000a00 */
[----:B------:R-:W-:Y:S01]  /*2caf0*/  SHF.R.S32.HI R0, RZ, 0x1f, R7 ;  /* 0x0000001fff007819 */ /* 0x000fe20000011407 */
[----:B------:R-:W-:Y:S01]  /*2cb00*/  IMAD.SHL.U32 R6, R6, 0x10, RZ ;  /* 0x0000001006067824 */ /* 0x000fe200078e00ff */
[----:B------:R-:W-:Y:S01]  /*2cb10*/  ISETP.GE.AND P0, PT, R210, R21, PT ;  /* 0x00000015d200720c */ /* 0x000fe20003f06270 */
[----:B------:R-:W-:Y:S02]  /*2cb20*/  IMAD.IADD R5, R5, 0x1, R9 ;  /* 0x0000000105057824 */ /* 0x000fe400078e0209 */
[----:B------:R-:W-:Y:S01]  /*2cb30*/  IMAD R0, R0, UR4, RZ ;  /* 0x0000000400007c24 */ /* 0x000fe2000f8e02ff */
[----:B------:R-:W-:Y:S01]  /*2cb40*/  LOP3.LUT R6, R6, 0x10, R3, 0xe2, !PT ;  /* 0x0000001006067812 */ /* 0x000fe200078ee203 */
[----:B------:R-:W-:Y:S01]  /*2cb50*/  IMAD.WIDE.U32 R4, R7, UR4, R4 ;  /* 0x0000000407047c25 */ /* 0x000fe2000f8e0004 */
[----:B------:R-:W-:-:S02]  /*2cb60*/  SEL R8, RZ, 0xffffffff, P0 ;  /* 0xffffffffff087807 */ /* 0x000fc40000000000 */
[----:B------:R-:W-:Y:S01]  /*2cb70*/  ISETP.GE.AND P0, PT, R218, R21, PT ;  /* 0x00000015da00720c */ /* 0x000fe20003f06270 */
[----:B------:R-:W-:Y:S01]  /*2cb80*/  IMAD R3, R7, UR5, R0 ;  /* 0x0000000507037c24 */ /* 0x000fe2000f8e0200 */
[----:B------:R-:W-:Y:S01]  /*2cb90*/  ULDC.64 UR4, c[0x0][0xb80] ;  /* 0x0002e00000047ab9 */ /* 0x000fe20000000a00 */
[----:B------:R-:W-:Y:S01]  /*2cba0*/  IMAD.IADD R0, R220, 0x1, R194 ;  /* 0x00000001dc007824 */ /* 0x000fe200078e02c2 */
[----:B------:R-:W-:Y:S01]  /*2cbb0*/  SEL R7, RZ, 0x40, P0 ;  /* 0x00000040ff077807 */ /* 0x000fe20000000000 */
[----:B------:R-:W-:Y:S01]  /*2cbc0*/  IMAD.SHL.U32 R9, R8, 0x20, RZ ;  /* 0x0000002008097824 */ /* 0x000fe200078e00ff */
[----:B------:R-:W-:Y:S01]  /*2cbd0*/  LEA R20, P1, R4, UR4, 0x1 ;  /* 0x0000000404147c11 */ /* 0x000fe2000f8208ff */
[----:B------:R-:W-:Y:S01]  /*2cbe0*/  IMAD.IADD R3, R5, 0x1, R3 ;  /* 0x0000000105037824 */ /* 0x000fe200078e0203 */
[----:B------:R-:W-:Y:S02]  /*2cbf0*/  ISETP.GE.AND P0, PT, R0, R27, PT ;  /* 0x0000001b0000720c */ /* 0x000fe40003f06270 */
[----:B------:R-:W-:-:S02]  /*2cc00*/  LOP3.LUT R6, R9, 0x20, R6, 0xe2, !PT ;  /* 0x0000002009067812 */ /* 0x000fc400078ee206 */
[----:B------:R-:W-:Y:S02]  /*2cc10*/  LEA.HI.X R3, R4, UR5, R3, 0x1, P1 ;  /* 0x0000000504037c11 */ /* 0x000fe400088f0c03 */
[----:B------:R-:W-:Y:S02]  /*2cc20*/  LOP3.LUT R22, R6, R7, RZ, 0xfc, !PT ;  /* 0x0000000706167212 */ /* 0x000fe400078efcff */
[----:B------:R-:W-:Y:S01]  /*2cc30*/  SEL R5, RZ, 0x80, P2 ;  /* 0x00000080ff057807 */ /* 0x000fe20001000000 */
[----:B------:R0:W1:Y:S03]  /*2cc40*/  SHFL.IDX PT, R6, R20, RZ, 0x181f ;  /* 0x00181fff14067589 */ /* 0x00006600000e0000 */
[----:B------:R-:W-:Y:S01]  /*2cc50*/  LOP3.LUT R24, R22, R5, RZ, 0xfc, !PT ;  /* 0x0000000516187212 */ /* 0x000fe200078efcff */
[----:B------:R0:W2:Y:S01]  /*2cc60*/  SHFL.IDX PT, R7, R3, RZ, 0x181f ;  /* 0x00181fff03077589 */ /* 0x0000a200000e0000 */
[----:B------:R-:W-:Y:S05]  /*2cc70*/  @P0 BRA `(.L_x_6900) ;  /* 0x00000000007c0947 */ /* 0x000fea0003800000 */
[-C--:B------:R-:W-:Y:S02]  /*2cc80*/  ISETP.GE.AND P2, PT, R214, R21.reuse, PT ;  /* 0x00000015d600720c */ /* 0x080fe40003f46270 */
[-C--:B------:R-:W-:Y:S02]  /*2cc90*/  ISETP.GE.AND P1, PT, R215, R21.reuse, PT ;  /* 0x00000015d700720c */ /* 0x080fe40003f26270 */
[-C--:B------:R-:W-:Y:S02]  /*2cca0*/  ISETP.GE.AND P5, PT, R213, R21.reuse, PT ;  /* 0x00000015d500720c */ /* 0x080fe40003fa6270 */
[----:B------:R-:W-:-:S07]  /*2ccb0*/  ISETP.GE.AND P3, PT, R212, R21, PT ;  /* 0x00000015d400720c */ /* 0x000fce0003f66270 */
[CC--:B-1----:R-:W-:Y:S02]  /*2ccc0*/  @!P2 LEA R8, P0, R214.reuse, R6.reuse, 0x1 ;  /* 0x00000006d608a211 */ /* 0x0c2fe400078008ff */
[----:B--2---:R-:W-:Y:S02]  /*2ccd0*/  @!P1 IMAD.WIDE R4, R215, 0x2, R6 ;  /* 0x00000002d7049825 */ /* 0x004fe400078e0206 */
        /* <DEDUP_REMOVED lines=12> */
[----:B-1----:R-:W-:-:S02]  /*2cda0*/  @!P1 LEA R8, P6, R210, R6, 0x1 ;  /* 0x00000006d2089211 */ /* 0x002fc400078c08ff */
[CC--:B------:R-:W-:Y:S01]  /*2cdb0*/  @!P2 LEA R4, P5, R211.reuse, R6.reuse, 0x1 ;  /* 0x00000006d304a211 */ /* 0x0c0fe200078a08ff */
[----:B------:R2:W-:Y:S01]  /*2cdc0*/  @!P3 ST.E.128 desc[UR46][R12.64], RZ ;  /* 0x000000ff0c00b985 */ /* 0x0005e2000c101d2e */
[-C--:B------:R-:W-:Y:S02]  /*2cdd0*/  @P0 LEA R14, P3, R218, R6.reuse, 0x1 ;  /* 0x00000006da0e0211 */ /* 0x080fe400078608ff */
[-C--:B------:R-:W-:Y:S02]  /*2cde0*/  @!P2 LEA.HI.X R5, R211, R7.reuse, R225, 0x1, P5 ;  /* 0x00000007d305a211 */ /* 0x080fe400028f0ce1 */
[----:B------:R-:W-:Y:S02]  /*2cdf0*/  @P4 LEA R6, P5, R217, R6, 0x1 ;  /* 0x00000006d9064211 */ /* 0x000fe400078a08ff */
[-C--:B------:R-:W-:Y:S01]  /*2ce00*/  @!P1 LEA.HI.X R9, R210, R7.reuse, R224, 0x1, P6 ;  /* 0x00000007d2099211 */ /* 0x080fe200030f0ce0 */
[----:B------:R2:W-:Y:S01]  /*2ce10*/  @!P2 ST.E.128 desc[UR46][R4.64], RZ ;  /* 0x000000ff0400a985 */ /* 0x0005e2000c101d2e */
[----:B----4-:R-:W-:-:S02]  /*2ce20*/  @P0 LEA.HI.X R15, R218, R7, R223, 0x1, P3 ;  /* 0x00000007da0f0211 */ /* 0x010fc400018f0cdf */
[----:B------:R-:W-:Y:S01]  /*2ce30*/  @P4 LEA.HI.X R7, R217, R7, R222, 0x1, P5 ;  /* 0x00000007d9074211 */ /* 0x000fe200028f0cde */
[----:B------:R2:W-:Y:S04]  /*2ce40*/  @!P1 ST.E.128 desc[UR46][R8.64], RZ ;  /* 0x000000ff08009985 */ /* 0x0005e8000c101d2e */
[----:B------:R2:W-:Y:S04]  /*2ce50*/  @P0 ST.E.128 desc[UR46][R14.64], RZ ;  /* 0x000000ff0e000985 */ /* 0x0005e8000c101d2e */
[----:B------:R2:W-:Y:S02]  /*2ce60*/  @P4 ST.E.128 desc[UR46][R6.64], RZ ;  /* 0x000000ff06004985 */ /* 0x0005e4000c101d2e */
.L_x_6900:
[----:B------:R-:W-:Y:S05]  /*2ce70*/  BSYNC B1 ;  /* 0x0000000000017941 */ /* 0x000fea0003800000 */
.L_x_6899:
[----:B------:R-:W-:Y:S01]  /*2ce80*/  VIADD R0, R0, 0x20 ;  /* 0x0000002000007836 */ /* 0x000fe20000000000 */
[----:B--2---:R2:W0:Y:S04]  /*2ce90*/  SHFL.IDX PT, R7, R3, 0x1, 0x181f ;  /* 0x00381f0003077f89 */ /* 0x00442800000e0000 */
[----:B------:R-:W-:Y:S01]  /*2cea0*/  ISETP.GE.AND P0, PT, R0, R27, PT ;  /* 0x0000001b0000720c */ /* 0x000fe20003f06270 */
[----:B-1----:R2:W1:-:S12]  /*2ceb0*/  SHFL.IDX PT, R6, R20, 0x1, 0x181f ;  /* 0x00381f0014067f89 */ /* 0x00245800000e0000 */
[----:B--2---:R-:W-:Y:S05]  /*2cec0*/  @P0 BRA `(.L_x_6895) ;  /* 0x00000000007c0947 */ /* 0x004fea0003800000 */
[-C--:B------:R-:W-:Y:S02]  /*2ced0*/  ISETP.GE.AND P6, PT, R215, R21.reuse, PT ;  /* 0x00000015d700720c */ /* 0x080fe40003fc6270 */
[-C--:B------:R-:W-:Y:S02]  /*2cee0*/  ISETP.GE.AND P5, PT, R214, R21.reuse, PT ;  /* 0x00000015d600720c */ /* 0x080fe40003fa6270 */
[-C--:B------:R-:W-:Y:S02]  /*2cef0*/  ISETP.GE.AND P4, PT, R213, R21.reuse, PT ;  /* 0x00000015d500720c */ /* 0x080fe40003f86270 */
[-C--:B------:R-:W-:Y:S02]  /*2cf00*/  ISETP.GE.AND P3, PT, R212, R21.reuse, PT ;  /* 0x00000015d400720c */ /* 0x080fe40003f66270 */
[-C--:B------:R-:W-:Y:S02]  /*2cf10*/  ISETP.GE.AND P2, PT, R211, R21.reuse, PT ;  /* 0x00000015d300720c */ /* 0x080fe40003f46270 */
[----:B------:R-:W-:-:S03]  /*2cf20*/  ISETP.GE.AND P1, PT, R210, R21, PT ;  /* 0x00000015d200720c */ /* 0x000fc60003f26270 */
[----:B01----:R-:W-:Y:S02]  /*2cf30*/  @!P6 IMAD.WIDE R4, R215, 0x2, R6 ;  /* 0x00000002d704e825 */ /* 0x003fe400078e0206 */
[----:B------:R-:W-:-:S03]  /*2cf40*/  @!P5 LEA R8, P0, R214, R6, 0x1 ;  /* 0x00000006d608d211 */ /* 0x000fc600078008ff */
[----:B------:R0:W-:Y:S01]  /*2cf50*/  @!P6 ST.E.128 desc[UR46][R4.64], RZ ;  /* 0x000000ff0400e985 */ /* 0x0001e2000c101d2e */
[CC--:B------:R-:W-:Y:S02]  /*2cf60*/  @!P4 LEA R10, P6, R213.reuse, R6.reuse, 0x1 ;  /* 0x00000006d50ac211 */ /* 0x0c0fe400078c08ff */
        /* <DEDUP_REMOVED lines=10> */
[-C--:B----4-:R-:W-:Y:S01]  /*2d010*/  @!P2 LEA.HI.X R15, R211, R7.reuse, R225, 0x1, P4 ;  /* 0x00000007d30fa211 */ /* 0x090fe200020f0ce1 */
        /* <DEDUP_REMOVED lines=10> */
.L_x_6895:
[----:B------:R-:W-:Y:S05]  /*2d0c0*/  BSYNC B0 ;  /* 0x0000000000007941 */ /* 0x000fea0003800000 */
.L_x_6889:
[----:B------:R-:W-:Y:S02]  /*2d0d0*/  ULDC UR4, c[0x0][0xd3c] ;  /* 0x00034f0000047ab9 */ /* 0x000fe40000000800 */
[----:B---3--:R-:W-:-:S13]  /*2d0e0*/  ISETP.GE.AND P0, PT, R115, UR4, PT ;  /* 0x0000000473007c0c */ /* 0x008fda000bf06270 */
[----:B------:R-:W-:Y:S05]  /*2d0f0*/  @!P0 BRA `(.L_x_6901) ;  /* 0xfffffd4400008947 */ /* 0x000fea000383ffff */
[----:B------:R-:W-:Y:S05]  /*2d100*/  BRA `(.L_x_6680) ;  /* 0x0000008800f47947 */ /* 0x000fea0003800000 */
.L_x_6678:
        /* <DEDUP_REMOVED lines=16> */
.L_x_6902:
        /* <DEDUP_REMOVED lines=37> */
[----:B------:R-:W0:Y:S01]  /*2d460*/  LDC R10, c[0x0][0xd3c] ;  /* 0x00034f00ff0a7b82 */ /* 0x000e220000000800 */
[----:B------:R-:W-:Y:S01]  /*2d470*/  IMAD.MOV.U32 R4, RZ, RZ, R3 ;  /* 0x000000ffff047224 */ /* 0x000fe200078e0003 */
[----:B------:R-:W-:Y:S01]  /*2d480*/  UMOV UR4, URZ ;  /* 0x0000003f00047c82 */ /* 0x000fe20008000000 */
[----:B------:R-:W-:Y:S01]  /*2d490*/  ULDC UR7, c[0x0][0xd3c] ;  /* 0x00034f0000077ab9 */ /* 0x000fe20000000800 */
[----:B------:R-:W-:-:S05]  /*2d4a0*/  ULDC UR5, c[0x0][0xd38] ;  /* 0x00034e0000057ab9 */ /* 0x000fca0000000800 */
.L_x_6908:
        /* <DEDUP_REMOVED lines=12> */
.L_x_6907:
[----:B------:R-:W-:Y:S05]  /*2d570*/  BSYNC B0 ;  /* 0x0000000000007941 */ /* 0x000fea0003800000 */
.L_x_6906:
        /* <DEDUP_REMOVED lines=20> */
.L_x_6904:
        /* <DEDUP_REMOVED lines=20> */
.L_x_6909:
        /* <DEDUP_REMOVED lines=59> */
.L_x_6905:
[----:B------:R-:W-:Y:S02]  /*2dbb0*/  IMAD.MOV.U32 R17, RZ, RZ, RZ ;  /* 0x000000ffff117224 */ /* 0x000fe400078e00ff */
[----:B------:R-:W-:Y:S02]  /*2dbc0*/  IMAD.U32 R16, RZ, RZ, UR6 ;  /* 0x00000006ff107e24 */ /* 0x000fe4000f8e00ff */
[----:B------:R-:W-:-:S07]  /*2dbd0*/  IMAD.MOV.U32 R18, RZ, RZ, RZ ;  /* 0x000000ffff127224 */ /* 0x000fce00078e00ff */
.L_x_6910:
[----:B------:R-:W-:-:S13]  /*2dbe0*/  ISETP.NE.AND P0, PT, R5, RZ, PT ;  /* 0x000000ff0500720c */ /* 0x000fda0003f05270 */
[----:B------:R-:W0:Y:S01]  /*2dbf0*/  @!P0 S2R R3, SR_CgaCtaId ;  /* 0x0000000000038919 */ /* 0x000e220000008800 */
[----:B------:R-:W-:-:S04]  /*2dc00*/  @!P0 MOV R0, 0x400 ;  /* 0x0000040000008802 */ /* 0x000fc80000000f00 */
[----:B0-----:R-:W-:-:S05]  /*2dc10*/  @!P0 LEA R0, R3, R0, 0x18 ;  /* 0x0000000003008211 */ /* 0x001fca00078ec0ff */
[----:B------:R0:W-:Y:S01]  /*2dc20*/  @!P0 STS.128 [R0+0x388d0], R16 ;  /* 0x0388d01000008388 */ /* 0x0001e20000000c00 */
[----:B------:R-:W-:Y:S06]  /*2dc30*/  BAR.ARV 0x5, 0x180 ;  /* 0x0146000000007b1d */ /* 0x000fec0000002000 */
.L_x_6903:
[----:B------:R2:W-:Y:S01]  /*2dc40*/  STL [R1+0x438], RZ ;  /* 0x000438ff01007387 */ /* 0x0005e20000100800 */
[----:B------:R-:W-:Y:S01]  /*2dc50*/  ULDC UR4, c[0x0][0xd3c] ;  /* 0x00034f0000047ab9 */ /* 0x000fe20000000800 */
[----:B------:R-:W-:Y:S01]  /*2dc60*/  UISETP.NE.AND UP0, UPT, UR41, URZ, UPT ;  /* 0x0000003f2900728c */ /* 0x000fe2000bf05270 */
[----:B-1----:R-:W-:Y:S01]  /*2dc70*/  ISETP.GE.AND P0, PT, R19, UR4, PT ;  /* 0x0000000413007c0c */ /* 0x002fe2000bf06270 */
[----:B------:R-:W-:Y:S01]  /*2dc80*/  UMOV UR36, 0x1 ;  /* 0x0000000100247882 */ /* 0x000fe20000000000 */
[----:B------:R-:W-:Y:S01]  /*2dc90*/  IMAD.MOV.U32 R28, RZ, RZ, 0x1 ;  /* 0x00000001ff1c7424 */ /* 0x000fe200078e00ff */
[----:B------:R-:W-:Y:S01]  /*2dca0*/  USEL UR36, UR36, 0x2, !UP0 ;  /* 0x0000000224247887 */ /* 0x000fe2000c000000 */
[----:B------:R-:W-:-:S09]  /*2dcb0*/  IMAD.MOV.U32 R25, RZ, RZ, RZ ;  /* 0x000000ffff197224 */ /* 0x000fd200078e00ff */
[----:B--2---:R-:W-:Y:S05]  /*2dcc0*/  @P0 BRA `(.L_x_6911) ;  /* 0x0000007c00280947 */ /* 0x004fea0003800000 */
[----:B------:R-:W1:Y:S01]  /*2dcd0*/  S2R R4, SR_TID.X ;  /* 0x0000000000047919 */ /* 0x000e620000002100 */
[----:B------:R-:W2:Y:S01]  /*2dce0*/  S2UR UR5, SR_CgaCtaId ;  /* 0x00000000000579c3 */ /* 0x000ea20000008800 */
[----:B------:R-:W-:Y:S01]  /*2dcf0*/  UMOV UR4, 0x400 ;  /* 0x0000040000047882 */ /* 0x000fe20000000000 */
[----:B------:R-:W-:Y:S01]  /*2dd00*/  BSSY B8, `(.L_x_6911) ;  /* 0x00007c6000087945 */ /* 0x000fe20003800000 */
[----:B------:R3:W-:Y:S01]  /*2dd10*/  STL [R1+0x438], RZ ;  /* 0x000438ff01007387 */ /* 0x0007e20000100800 */
[----:B------:R-:W-:Y:S01]  /*2dd20*/  IMAD.MOV.U32 R29, RZ, RZ, 0x1 ;  /* 0x00000001ff1d7424 */ /* 0x000fe200078e00ff */
[----:B------:R-:W-:Y:S01]  /*2dd30*/  CS2R R24, SRZ ;  /* 0x0000000000187805 */ /* 0x000fe2000001ff00 */
[----:B------:R-:W-:Y:S01]  /*2dd40*/  IMAD.MOV.U32 R28, RZ, RZ, 0x1 ;  /* 0x00000001ff1c7424 */ /* 0x000fe200078e00ff */
[----:B------:R-:W-:Y:S01]  /*2dd50*/  ULDC.64 UR44, c[0x0][0x198] ;  /* 0x00006600002c7ab9 */ /* 0x000fe20000000a00 */
[----:B------:R-:W-:Y:S01]  /*2dd60*/  ULOP3.LUT UR40, UR36, 0x2, URZ, 0xfc, !UPT ;  /* 0x0000000224287892 */ /* 0x000fe2000f8efc3f */
[----:B------:R-:W-:Y:S01]  /*2dd70*/  ULDC UR39, c[0x0][0xc] ;  /* 0x0000030000277ab9 */ /* 0x000fe20000000800 */
[----:B--2---:R-:W-:-:S06]  /*2dd80*/  ULEA UR4, UR5, UR4, 0x18 ;  /* 0x0000000405047291 */ /* 0x004fcc000f8ec03f */
[----:B------:R-:W-:Y:S01]  /*2dd90*/  IMAD.U32 R23, RZ, RZ, UR4 ;  /* 0x00000004ff177e24 */ /* 0x000fe2000f8e00ff */
[C---:B-1----:R-:W-:Y:S01]  /*2dda0*/  LOP3.LUT R3, R4.reuse, 0x7f, RZ, 0xc0, !PT ;  /* 0x0000007f04037812 */ /* 0x042fe200078ec0ff */
[----:B0-----:R-:W-:-:S04]  /*2ddb0*/  IMAD.SHL.U32 R0, R4, 0x8, RZ ;  /* 0x0000000804007824 */ /* 0x001fc800078e00ff */
[----:B------:R-:W-:Y:S01]  /*2ddc0*/  IMAD.SHL.U32 R37, R3, 0x8, RZ ;  /* 0x0000000803257824 */ /* 0x000fe200078e00ff */
[----:B------:R-:W-:Y:S02]  /*2ddd0*/  LOP3.LUT R2, R0, 0x1f8, RZ, 0xc0, !PT ;  /* 0x000001f800027812 */ /* 0x000fe400078ec0ff */
[----:B------:R-:W-:Y:S02]  /*2dde0*/  SHF.R.U32.HI R3, RZ, 0x3, R3 ;  /* 0x00000003ff037819 */ /* 0x000fe40000011603 */
[----:B------:R-:W-:Y:S02]  /*2ddf0*/  LOP3.LUT R2, R2, 0x38, R4, 0x78, !PT ;  /* 0x0000003802027812 */ /* 0x000fe400078e7804 */
[----:B------:R-:W-:Y:S02]  /*2de00*/  LOP3.LUT R0, R0, 0x38, RZ, 0xc0, !PT ;  /* 0x0000003800007812 */ /* 0x000fe400078ec0ff */
[----:B------:R-:W-:Y:S01]  /*2de10*/  LOP3.LUT R37, R2, 0x200, R37, 0xf8, !PT ;  /* 0x0000020002257812 */ /* 0x000fe200078ef825 */
[----:B------:R-:W-:Y:S01]  /*2de20*/  IMAD.SHL.U32 R2, R4, 0x10, RZ ;  /* 0x0000001004027824 */ /* 0x000fe200078e00ff */
[----:B------:R-:W-:-:S03]  /*2de30*/  LOP3.LUT R4, R0, 0x80, RZ, 0xfc, !PT ;  /* 0x0000008000047812 */ /* 0x000fc600078efcff */
[----:B------:R-:W-:Y:S01]  /*2de40*/  IMAD R26, R37, 0x2, R23 ;  /* 0x00000002251a7824 */ /* 0x000fe200078e0217 */
[----:B------:R-:W-:Y:S02]  /*2de50*/  LOP3.LUT R3, R3, 0x70, R2, 0xf8, !PT ;  /* 0x0000007003037812 */ /* 0x000fe400078ef802 */
[C---:B------:R-:W-:Y:S02]  /*2de60*/  LOP3.LUT R2, R0.reuse, 0x40, RZ, 0xfc, !PT ;  /* 0x0000004000027812 */ /* 0x040fe400078efcff */
[C---:B------:R-:W-:Y:S02]  /*2de70*/  LOP3.LUT R3, R0.reuse, 0xc0, RZ, 0xfc, !PT ;  /* 0x000000c000037812 */ /* 0x040fe400078efcff */
[C---:B------:R-:W-:Y:S02]  /*2de80*/  LOP3.LUT R2, R0.reuse, 0x100, RZ, 0xfc, !PT ;  /* 0x0000010000027812 */ /* 0x040fe400078efcff */
[C---:B------:R-:W-:Y:S02]  /*2de90*/  LOP3.LUT R3, R0.reuse, 0x140, RZ, 0xfc, !PT ;  /* 0x0000014000037812 */ /* 0x040fe400078efcff */
[----:B------:R-:W-:-:S02]  /*2dea0*/  LOP3.LUT R2, R0, 0x180, RZ, 0xfc, !PT ;  /* 0x0000018000027812 */ /* 0x000fc400078efcff */
[----:B---3--:R-:W-:-:S07]  /*2deb0*/  LOP3.LUT R0, R0, 0x1c0, RZ, 0xfc, !PT ;  /* 0x000001c000007812 */ /* 0x008fce00078efcff */
.L_x_7040:
[----:B------:R-:W-:Y:S05]  /*2dec0*/  YIELD ;  /* 0x0000000000007946 */ /* 0x000fea0003800000 */
[----:B------:R-:W-:Y:S01]  /*2ded0*/  ULDC.64 UR4, c[0x0][0xb20] ;  /* 0x0002c80000047ab9 */ /* 0x000fe20000000a00 */
[----:B------:R-:W-:Y:S01]  /*2dee0*/  IMAD.MOV.U32 R34, RZ, RZ, RZ ;  /* 0x000000ffff227224 */ /* 0x000fe200078e00ff */
[----:B------:R-:W-:Y:S01]  /*2def0*/  ISETP.NE.U32.AND P0, PT, RZ, UR4, PT ;  /* 0x00000004ff007c0c */ /* 0x000fe2000bf05070 */
[----:B------:R-:W0:Y:S01]  /*2df00*/  LDC.64 R4, c[0x0][0xaf8] ;  /* 0x0002be00ff047b82 */ /* 0x000e220000000a00 */
[----:B------:R-:W-:Y:S01]  /*2df10*/  IMAD.MOV.U32 R8, RZ, RZ, RZ ;  /* 0x000000ffff087224 */ /* 0x000fe200078e00ff */
[----:B------:R-:W-:Y:S01]  /*2df20*/  ULDC.64 UR6, c[0x0][0xb08] ;  /* 0x0002c20000067ab9 */ /* 0x000fe20000000a00 */
[----:B------:R-:W-:Y:S01]  /*2df30*/  ISETP.NE.AND.EX P0, PT, RZ, UR5, PT, P0 ;  /* 0x00000005ff007c0c */ /* 0x000fe2000bf05300 */
[----:B------:R-:W-:-:S12]  /*2df40*/  ULDC.64 UR4, c[0x0][0xb10] ;  /* 0x0002c40000047ab9 */ /* 0x000fd80000000a00 */
[----:B-1----:R-:W1:Y:S02]  /*2df50*/  @P0 LDC.64 R2, c[0x0][0xb20] ;  /* 0x0002c800ff020b82 */ /* 0x002e640000000a00 */
[----:B-1----:R-:W-:-:S05]  /*2df60*/  @P0 IMAD.WIDE R2, R19, 0x4, R2 ;  /* 0x0000000413020825 */ /* 0x002fca00078e0202 */
[----:B------:R1:W5:Y:S01]  /*2df70*/  @P0 LDG.E R34, desc[UR46][R2.64] ;  /* 0x0000002e02220981 */ /* 0x000362000c1e1900 */
[----:B------:R-:W-:Y:S01]  /*2df80*/  ISETP.NE.U32.AND P0, PT, RZ, UR4, PT ;  /* 0x00000004ff007c0c */ /* 0x000fe2000bf05070 */
[----:B0-----:R-:W-:Y:S01]  /*2df90*/  IMAD.WIDE R4, R19, 0x4, R4 ;  /* 0x0000000413047825 */ /* 0x001fe200078e0204 */
[----:B------:R-:W-:Y:S02]  /*2dfa0*/  ISETP.NE.U32.AND P1, PT, RZ, UR6, PT ;  /* 0x00000006ff007c0c */ /* 0x000fe4000bf25070 */
[----:B------:R-:W-:Y:S01]  /*2dfb0*/  ISETP.NE.AND.EX P2, PT, RZ, UR5, PT, P0 ;  /* 0x00000005ff007c0c */ /* 0x000fe2000bf45300 */
[----:B------:R-:W-:Y:S01]  /*2dfc0*/  ULDC.64 UR4, c[0x0][0xaf8] ;  /* 0x0002be0000047ab9 */ /* 0x000fe20000000a00 */
[----:B------:R-:W-:Y:S01]  /*2dfd0*/  ISETP.NE.AND.EX P1, PT, RZ, UR7, PT, P1 ;  /* 0x00000007ff007c0c */ /* 0x000fe2000bf25310 */
[----:B------:R-:W-:Y:S01]  /*2dfe0*/  IMAD.MOV.U32 R0, RZ, RZ, RZ ;  /* 0x000000ffff007224 */ /* 0x000fe200078e00ff */
[----:B------:R-:W-:Y:S01]  /*2dff0*/  ISETP.NE.U32.AND P0, PT, RZ, UR4, PT ;  /* 0x00000004ff007c0c */ /* 0x000fe2000bf05070 */
[----:B-1----:R-:W0:Y:S03]  /*2e000*/  LDC.64 R2, c[0x0][0xb08] ;  /* 0x0002c200ff027b82 */ /* 0x002e260000000a00 */
[----:B------:R-:W-:-:S05]  /*2e010*/  ISETP.NE.AND.EX P0, PT, RZ, UR5, PT, P0 ;  /* 0x00000005ff007c0c */ /* 0x000fca000bf05300 */
[----:B--23--:R-:W1:Y:S08]  /*2e020*/  @P2 LDC.64 R6, c[0x0][0xb10] ;  /* 0x0002c400ff062b82 */ /* 0x00ce700000000a00 */
[----:B------:R-:W2:Y:S01]  /*2e030*/  @P0 LDG.E R8, desc[UR46][R4.64] ;  /* 0x0000002e04080981 */ /* 0x000ea2000c1e1900 */
[----:B------:R-:W-:Y:S01]  /*2e040*/  ULDC UR4, c[0x0][0x288] ;  /* 0x0000a20000047ab9 */ /* 0x000fe20000000800 */
[----:B0-----:R-:W-:-:S05]  /*2e050*/  IMAD.WIDE R2, R19, 0x4, R2 ;  /* 0x0000000413027825 */ /* 0x001fca00078e0202 */
[----:B------:R-:W5:Y:S01]  /*2e060*/  @P1 LDG.E R0, desc[UR46][R2.64] ;  /* 0x0000002e02001981 */ /* 0x000f62000c1e1900 */
[----:B-1----:R-:W-:-:S03]  /*2e070*/  @P2 IMAD.WIDE R6, R19, 0x4, R6 ;  /* 0x0000000413062825 */ /* 0x002fc600078e0206 */
[----:B--2---:R0:W-:Y:S02]  /*2e080*/  STL [R1+0x418], R8 ;  /* 0x0004180801007387 */ /* 0x0041e40000100800 */
[----:B0-----:R-:W-:Y:S01]  /*2e090*/  IMAD.U32 R8, RZ, RZ, UR4 ;  /* 0x00000004ff087e24 */ /* 0x001fe2000f8e00ff */
[----:B------:R-:W-:-:S05]  /*2e0a0*/  ULDC.64 UR4, c[0x0][0x418] ;  /* 0x0001060000047ab9 */ /* 0x000fca0000000a00 */
        /* <DEDUP_REMOVED lines=18> */
.L_x_6912:
        /* <DEDUP_REMOVED lines=8> */
.L_x_6913:
        /* <DEDUP_REMOVED lines=9> */
.L_x_6914:
        /* <DEDUP_REMOVED lines=34> */
.L_x_6917:
[----:B------:R-:W-:-:S13]  /*2e500*/  ISETP.NE.AND P0, PT, R3, 0x1, PT ;  /* 0x000000010300780c */ /* 0x000fda0003f05270 */
[----:B------:R-:W0:Y:S02]  /*2e510*/  @P0 LDC.64 R4, c[0x0][0xae0] ;  /* 0x0002b800ff040b82 */ /* 0x000e240000000a00 */
[----:B0-----:R-:W-:-:S05]  /*2e520*/  @P0 IMAD.HI.U32 R4, R11, R4, RZ ;  /* 0x000000040b040227 */ /* 0x001fca00078e00ff */
[----:B------:R-:W-:-:S07]  /*2e530*/  @P0 SHF.R.U32.HI R11, RZ, R5, R4 ;  /* 0x00000005ff0b0219 */ /* 0x000fce0000011604 */
.L_x_6918:
[----:B------:R-:W-:Y:S05]  /*2e540*/  BSYNC B0 ;  /* 0x0000000000007941 */ /* 0x000fea0003800000 */
.L_x_6916:
[----:B------:R-:W-:-:S05]  /*2e550*/  IMAD R11, R11, R3, R3 ;  /* 0x000000030b0b7224 */ /* 0x000fca00078e0203 */
[----:B------:R-:W-:-:S07]  /*2e560*/  VIMNMX R2, R2, R11, PT ;  /* 0x0000000b02027248 */ /* 0x000fce0003fe0100 */
.L_x_6915:
        /* <DEDUP_REMOVED lines=20> */
.L_x_6921:
[----:B------:R-:W-:-:S13]  /*2e6b0*/  ISETP.NE.AND P0, PT, R3, 0x1, PT ;  /* 0x000000010300780c */ /* 0x000fda0003f05270 */
[----:B------:R-:W0:Y:S02]  /*2e6c0*/  @P0 LDC.64 R4, c[0x0][0xae0] ;  /* 0x0002b800ff040b82 */ /* 0x000e240000000a00 */
[----:B0-----:R-:W-:-:S05]  /*2e6d0*/  @P0 IMAD.HI.U32 R4, R12, R4, RZ ;  /* 0x000000040c040227 */ /* 0x001fca00078e00ff */
[----:B------:R-:W-:-:S07]  /*2e6e0*/  @P0 SHF.R.U32.HI R12, RZ, R5, R4 ;  /* 0x00000005ff0c0219 */ /* 0x000fce0000011604 */
.L_x_6922:
[----:B------:R-:W-:Y:S05]  /*2e6f0*/  BSYNC B0 ;  /* 0x0000000000007941 */ /* 0x000fea0003800000 */
.L_x_6920:
[----:B------:R-:W-:-:S05]  /*2e700*/  IMAD R3, R12, R3, RZ ;  /* 0x000000030c037224 */ /* 0x000fca00078e02ff */
[----:B------:R-:W-:-:S07]  /*2e710*/  VIMNMX R11, R11, R3, !PT ;  /* 0x000000030b0b7248 */ /* 0x000fce0007fe0100 */
.L_x_6919:
        /* <DEDUP_REMOVED lines=31> */
.L_x_7094:
[----:B-1----:R-:W-:Y:S02]  /*2e910*/  ISETP.NE.AND P0, PT, R14, RZ, PT ;  /* 0x000000ff0e00720c */ /* 0x002fe40003f05270 */
[----:B------:R-:W-:-:S11]  /*2e920*/  PLOP3.LUT P6, PT, PT, PT, PT, 0x8, 0x0 ;  /* 0x000000000000781c */ /* 0x000fd60003fce170 */
[----:B------:R-:W-:Y:S05]  /*2e930*/  @P0 BRA `(.L_x_6926) ;  /* 0x00000000000c0947 */ /* 0x000fea0003800000 */
[----:B------:R-:W-:-:S03]  /*2e940*/  UMOV UR4, 0xffffffff ;  /* 0xffffffff00047882 */ /* 0x000fc60000000000 */
[----:B------:R-:W-:Y:S05]  /*2e950*/  BRA.DIV UR4, `(.L_x_6927) ;  /* 0x0000008604307947 */ /* 0x000fea000b800000 */
[----:B------:R-:W-:-:S13]  /*2e960*/  ELECT P6, URZ, PT ;  /* 0x00000000003f782f */ /* 0x000fda00038c0000 */
.L_x_6926:
        /* <DEDUP_REMOVED lines=9> */
.L_x_7097:
[----:B------:R-:W-:Y:S05]  /*2ea00*/  BSYNC B1 ;  /* 0x0000000000017941 */ /* 0x000fea0003800000 */
.L_x_6928:
[----:B------:R-:W-:Y:S04]  /*2ea10*/  BSSY B1, `(.L_x_6930) ;  /* 0x00000b7000017945 */ /* 0x000fe80003800000 */
[----:B------:R-:W-:Y:S05]  /*2ea20*/  @!P6 BRA `(.L_x_6931) ;  /* 0x0000000800d4e947 */ /* 0x000fea0003800000 */
[----:B------:R-:W1:Y:S01]  /*2ea30*/  S2R R7, SR_TID.X ;  /* 0x0000000000077919 */ /* 0x000e620000002100 */
[----:B0-----:R-:W-:Y:S01]  /*2ea40*/  IMAD R3, R24, 0x8, R23 ;  /* 0x0000000818037824 */ /* 0x001fe200078e0217 */
[----:B------:R-:W-:Y:S01]  /*2ea50*/  BSSY B2, `(.L_x_6932) ;  /* 0x0000006000027945 */ /* 0x000fe20003800000 */
[----:B-1----:R-:W-:Y:S02]  /*2ea60*/  LOP3.LUT R10, R7, 0x7f, RZ, 0xc0, !PT ;  /* 0x0000007f070a7812 */ /* 0x002fe400078ec0ff */
[----:B------:R-:W-:Y:S02]  /*2ea70*/  SHF.L.U32 R7, R29, 0x1f, RZ ;  /* 0x0000001f1d077819 */ /* 0x000fe400000006ff */
[----:B------:R-:W-:Y:S02]  /*2ea80*/  ISETP.NE.AND P1, PT, R10, RZ, PT ;  /* 0x000000ff0a00720c */ /* 0x000fe40003f25270 */
[----:B------:R-:W0:Y:S02]  /*2ea90*/  SYNCS.PHASECHK.TRANS64.TRYWAIT P0, [R3+URZ+0x388a0], R7 ;  /* 0x0388a007030075a7 */ /* 0x000e24000800017f */
[----:B0-----:R-:W-:Y:S09]  /*2eaa0*/  @!P0 BRA `(.L_x_6933) ;  /* 0x0000008400108947 */ /* 0x001ff20003800000 */
.L_x_7098:
[----:B------:R-:W-:Y:S05]  /*2eab0*/  BSYNC B2 ;  /* 0x0000000000027941 */ /* 0x000fea0003800000 */
.L_x_6932:
[----:B------:R-:W-:Y:S04]  /*2eac0*/  BSSY B2, `(.L_x_6934) ;  /* 0x0000009000027945 */ /* 0x000fe80003800000 */
[----:B------:R-:W-:Y:S05]  /*2ead0*/  @P1 BRA `(.L_x_6935) ;  /* 0x00000000001c1947 */ /* 0x000fea0003800000 */
[----:B------:R-:W1:Y:S02]  /*2eae0*/  S2R R10, SR_TID.X ;  /* 0x00000000000a7919 */ /* 0x000e640000002100 */
[----:B-1----:R-:W-:Y:S01]  /*2eaf0*/  LOP3.LUT R11, R10, 0x1f, RZ, 0xc0, !PT ;  /* 0x0000001f0a0b7812 */ /* 0x002fe200078ec0ff */
[----:B------:R-:W-:-:S03]  /*2eb00*/  IMAD.MOV.U32 R10, RZ, RZ, 0x2000 ;  /* 0x00002000ff0a7424 */ /* 0x000fc600078e00ff */
[----:B------:R-:W-:Y:S01]  /*2eb10*/  ISETP.NE.AND P0, PT, R11, RZ, PT ;  /* 0x000000ff0b00720c */ /* 0x000fe20003f05270 */
[----:B------:R1:W-:-:S12]  /*2eb20*/  SYNCS.ARRIVE.TRANS64 RZ, [R3+URZ+0x38890], R10 ;  /* 0x0388900a03ff79a7 */ /* 0x0003d8000800003f */
[----:B-1----:R-:W-:Y:S05]  /*2eb30*/  @!P0 BRA `(.L_x_6935) ;  /* 0x0000000000048947 */ /* 0x002fea0003800000 */
[----:B------:R-:W-:Y:S01]  /*2eb40*/  BPT.TRAP 0x1 ;  /* 0x000000040000795c */ /* 0x000fe20000300000 */
.L_x_6935:
[----:B------:R-:W-:Y:S05]  /*2eb50*/  BSYNC B2 ;  /* 0x0000000000027941 */ /* 0x000fea0003800000 */
.L_x_6934:
        /* <DEDUP_REMOVED lines=12> */
.L_x_6936:
        /* <DEDUP_REMOVED lines=13> */
.L_x_7099:
[----:B------:R-:W-:Y:S05]  /*2ecf0*/  BSYNC B2 ;  /* 0x0000000000027941 */ /* 0x000fea0003800000 */
.L_x_6937:
        /* <DEDUP_REMOVED lines=11> */
.L_x_6940:
[----:B------:R-:W-:Y:S05]  /*2edb0*/  BSYNC B2 ;  /* 0x0000000000027941 */ /* 0x000fea0003800000 */
.L_x_6939:
        /* <DEDUP_REMOVED lines=9> */
.L_x_6941:
        /* <DEDUP_REMOVED lines=15> */
.L_x_6942:
        /* <DEDUP_REMOVED lines=15> */
.L_x_6943:
        /* <DEDUP_REMOVED lines=15> */
.L_x_6944:
        /* <DEDUP_REMOVED lines=15> */
.L_x_6945:
        /* <DEDUP_REMOVED lines=15> */
.L_x_6946:
        /* <DEDUP_REMOVED lines=15> */
.L_x_6947:
        /* <DEDUP_REMOVED lines=15> */
.L_x_6948:
        /* <DEDUP_REMOVED lines=10> */
.L_x_6931:
[----:B------:R-:W-:Y:S05]  /*2f580*/  BSYNC B1 ;  /* 0x0000000000017941 */ /* 0x000fea0003800000 */
.L_x_6930:
        /* <DEDUP_REMOVED lines=9> */
.L_x_6968:
[----:B------:R-:W-:Y:S05]  /*2f620*/  YIELD ;  /* 0x0000000000007946 */ /* 0x000fea0003800000 */
[----:B------:R-:W-:Y:S04]  /*2f630*/  BSSY B1, `(.L_x_6949) ;  /* 0x00000b6000017945 */ /* 0x000fe80003800000 */
[----:B------:R-:W-:Y:S05]  /*2f640*/  @!P6 BRA `(.L_x_6950) ;  /* 0x0000000800d0e947 */ /* 0x000fea0003800000 */
[----:B------:R-:W0:Y:S01]  /*2f650*/  S2R R2, SR_TID.X ;  /* 0x0000000000027919 */ /* 0x000e220000002100 */
[----:B------:R-:W-:Y:S01]  /*2f660*/  IMAD R10, R24, 0x8, R23 ;  /* 0x00000008180a7824 */ /* 0x000fe200078e0217 */
[----:B------:R-:W-:Y:S01]  /*2f670*/  BSSY B2, `(.L_x_6951) ;  /* 0x0000006000027945 */ /* 0x000fe20003800000 */
[----:B0-----:R-:W-:Y:S02]  /*2f680*/  LOP3.LUT R3, R2, 0x7f, RZ, 0xc0, !PT ;  /* 0x0000007f02037812 */ /* 0x001fe400078ec0ff */
[----:B------:R-:W-:Y:S02]  /*2f690*/  SHF.L.U32 R2, R29, 0x1f, RZ ;  /* 0x0000001f1d027819 */ /* 0x000fe400000006ff */
[----:B------:R-:W-:Y:S02]  /*2f6a0*/  ISETP.NE.AND P2, PT, R3, RZ, PT ;  /* 0x000000ff0300720c */ /* 0x000fe40003f45270 */
[----:B------:R-:W0:Y:S02]  /*2f6b0*/  SYNCS.PHASECHK.TRANS64.TRYWAIT P1, [R10+URZ+0x388a0], R2 ;  /* 0x0388a0020a0075a7 */ /* 0x000e24000802017f */
[----:B0-----:R-:W-:Y:S09]  /*2f6c0*/  @!P1 BRA `(.L_x_6952) ;  /* 0x0000007800309947 */ /* 0x001ff20003800000 */
.L_x_7100:
[----:B------:R-:W-:Y:S05]  /*2f6d0*/  BSYNC B2 ;  /* 0x0000000000027941 */ /* 0x000fea0003800000 */
.L_x_6951:
        /* <DEDUP_REMOVED lines=9> */
.L_x_6954:
[----:B------:R-:W-:Y:S05]  /*2f770*/  BSYNC B2 ;  /* 0x0000000000027941 */ /* 0x000fea0003800000 */
.L_x_6953:
        /* <DEDUP_REMOVED lines=11> */
.L_x_6955:
        /* <DEDUP_REMOVED lines=13> */
.L_x_7101:
[----:B------:R-:W-:Y:S05]  /*2f900*/  BSYNC B2 ;  /* 0x0000000000027941 */ /* 0x000fea0003800000 */
.L_x_6956:
[----:B------:R-:W-:Y:S01]  /*2f910*/  BSSY B2, `(.L_x_6958) ;  /* 0x000000b000027945 */ /* 0x000fe20003800000 */
[----:B01----:R-:W-:Y:S02]  /*2f920*/  IMAD.MOV.U32 R2, RZ, RZ, 0x0 ;  /* 0x00000000ff027424 */ /* 0x003fe400078e00ff */
[----:B------:R-:W-:Y:S01]  /*2f930*/  IMAD.MOV.U32 R3, RZ, RZ, 0x12f00000 ;  /* 0x12f00000ff037424 */ /* 0x000fe200078e00ff */
[----:B------:R-:W-:Y:S06]  /*2f940*/  @P2 BRA `(.L_x_6959) ;  /* 0x00000000001c2947 */ /* 0x000fec0003800000 */
[----:B------:R-:W0:Y:S02]  /*2f950*/  S2R R13, SR_TID.X ;  /* 0x00000000000d7919 */ /* 0x000e240000002100 */
[----:B0-----:R-:W-:Y:S01]  /*2f960*/  LOP3.LUT R14, R13, 0x1f, RZ, 0xc0, !PT ;  /* 0x0000001f0d0e7812 */ /* 0x001fe200078ec0ff */
[----:B------:R-:W-:-:S03]  /*2f970*/  IMAD.MOV.U32 R13, RZ, RZ, 0x10000 ;  /* 0x00010000ff0d7424 */ /* 0x000fc600078e00ff */
[----:B------:R-:W-:Y:S01]  /*2f980*/  ISETP.NE.AND P1, PT, R14, RZ, PT ;  /* 0x000000ff0e00720c */ /* 0x000fe20003f25270 */
[----:B------:R0:W-:-:S12]  /*2f990*/  SYNCS.ARRIVE.TRANS64 RZ, [R10+URZ+0x388b0], R13 ;  /* 0x0388b00d0aff79a7 */ /* 0x0001d8000800003f */
[----:B0-----:R-:W-:Y:S05]  /*2f9a0*/  @!P1 BRA `(.L_x_6959) ;  /* 0x0000000000049947 */ /* 0x001fea0003800000 */
[----:B------:R-:W-:Y:S01]  /*2f9b0*/  BPT.TRAP 0x1 ;  /* 0x000000040000795c */ /* 0x000fe20000300000 */
.L_x_6959:
[----:B------:R-:W-:Y:S05]  /*2f9c0*/  BSYNC B2 ;  /* 0x0000000000027941 */ /* 0x000fea0003800000 */
.L_x_6958:
        /* <DEDUP_REMOVED lines=9> */
.L_x_6960:
        /* <DEDUP_REMOVED lines=15> */
.L_x_6961:
        /* <DEDUP_REMOVED lines=15> */
.L_x_6962:
        /* <DEDUP_REMOVED lines=15> */
.L_x_6963:
        /* <DEDUP_REMOVED lines=15> */
.L_x_6964:
        /* <DEDUP_REMOVED lines=15> */
.L_x_6965:
        /* <DEDUP_REMOVED lines=15> */
.L_x_6966:
        /* <DEDUP_REMOVED lines=15> */
.L_x_6967:
        /* <DEDUP_REMOVED lines=10> */
.L_x_6950:
[----:B------:R-:W-:Y:S05]  /*30190*/  BSYNC B1 ;  /* 0x0000000000017941 */ /* 0x000fea0003800000 */
.L_x_6949:
        /* <DEDUP_REMOVED lines=8> */
.L_x_6924:
[----:B------:R-:W-:Y:S05]  /*30220*/  BSYNC B0 ;  /* 0x0000000000007941 */ /* 0x000fea0003800000 */
.L_x_6923:
[----:B------:R-:W1:Y:S01]  /*30230*/  LDC R0, c[0x0][0x448] ;  /* 0x00011200ff007b82 */ /* 0x000e620000000800 */
[----:B0-----:R-:W-:Y:S01]  /*30240*/  VIADD R3, R33, 0x3f ;  /* 0x0000003f21037836 */ /* 0x001fe20000000000 */
[----:B------:R-:W-:Y:S06]  /*30250*/  @!P0 WARPSYNC.ALL ;  /* 0x0000000000008948 */ /* 0x000fec0003800000 */
[----:B------:R-:W-:Y:S01]  /*30260*/  @!P0 BAR.SYNC.DEFER_BLOCKING 0xc, 0x180 ;  /* 0x0306000000008b1d */ /* 0x000fe20000010000 */
[----:B-1----:R-:W-:-:S13]  /*30270*/  ISETP.NE.AND P1, PT, R0, 0x1, PT ;  /* 0x000000010000780c */ /* 0x002fda0003f25270 */
        /* <DEDUP_REMOVED lines=20> */
.L_x_6971:
[----:B------:R-:W-:-:S13]  /*303c0*/  ISETP.NE.AND P0, PT, R3, 0x1, PT ;  /* 0x000000010300780c */ /* 0x000fda0003f05270 */
[----:B------:R-:W0:Y:S02]  /*303d0*/  @P0 LDC.64 R4, c[0x0][0xae0] ;  /* 0x0002b800ff040b82 */ /* 0x000e240000000a00 */
[----:B0-----:R-:W-:-:S05]  /*303e0*/  @P0 IMAD.HI.U32 R4, R0, R4, RZ ;  /* 0x0000000400040227 */ /* 0x001fca00078e00ff */
[----:B------:R-:W-:-:S07]  /*303f0*/  @P0 SHF.R.U32.HI R0, RZ, R5, R4 ;  /* 0x00000005ff000219 */ /* 0x000fce0000011604 */
.L_x_6972:
[----:B------:R-:W-:Y:S05]  /*30400*/  BSYNC B0 ;  /* 0x0000000000007941 */ /* 0x000fea0003800000 */
.L_x_6970:
[----:B------:R-:W-:-:S05]  /*30410*/  IMAD R5, R0, R3, R3 ;  /* 0x0000000300057224 */ /* 0x000fca00078e0203 */
[----:B------:R-:W-:-:S07]  /*30420*/  VIMNMX R2, R2, R5, PT ;  /* 0x0000000502027248 */ /* 0x000fce0003fe0100 */
.L_x_6969:
[----:B------:R-:W-:Y:S01]  /*30430*/  VIADD R2, R2, 0x3f ;  /* 0x0000003f02027836 */ /* 0x000fe20000000000 */
[----:B------:R-:W0:Y:S01]  /*30440*/  @P1 LDC R7, c[0x0][0x450] ;  /* 0x00011400ff071b82 */ /* 0x000e220000000800 */
[----:B------:R-:W-:-:S03]  /*30450*/  ULDC UR4, c[0x0][0xad4] ;  /* 0x0002b50000047ab9 */ /* 0x000fc60000000800 */
[----:B------:R-:W-:-:S04]  /*30460*/  SHF.R.S32.HI R5, RZ, 0x1f, R2 ;  /* 0x0000001fff057819 */ /* 0x000fc80000011402 */
[----:B------:R-:W-:-:S04]  /*30470*/  LEA.HI R5, R5, R2, RZ, 0x6 ;  /* 0x0000000205057211 */ /* 0x000fc800078f30ff */
[----:B------:R-:W-:Y:S01]  /*30480*/  SHF.R.S32.HI R0, RZ, 0x6, R5 ;  /* 0x00000006ff007819 */ /* 0x000fe20000011405 */
[----:B------:R-:W-:-:S03]  /*30490*/  IMAD.MOV.U32 R5, RZ, RZ, R33 ;  /* 0x000000ffff057224 */ /* 0x000fc600078e0021 */
[----:B------:R-:W-:Y:S02]  /*304a0*/  VIMNMX R30, R9, R0, PT ;  /* 0x00000000091e7248 */ /* 0x000fe40003fe0100 */
[----:B------:R-:W1:Y:S03]  /*304b0*/  @P1 LDC R0, c[0x0][0x44c] ;  /* 0x00011300ff001b82 */ /* 0x000e660000000800 */
[----:B------:R2:W-:Y:S01]  /*304c0*/  STL [R1+0x444], R30 ;  /* 0x0004441e01007387 */ /* 0x0005e20000100800 */
[----:B-1----:R-:W-:-:S05]  /*304d0*/  @P1 IMAD.HI.U32 R0, R33, R0, RZ ;  /* 0x0000000021001227 */ /* 0x002fca00078e00ff */
[----:B0-----:R-:W-:-:S05]  /*304e0*/  @P1 SHF.R.U32.HI R5, RZ, R7, R0 ;  /* 0x00000007ff051219 */ /* 0x001fca0000011600 */
[----:B------:R-:W-:-:S04]  /*304f0*/  IMAD.IADD R2, R8, 0x1, R5 ;  /* 0x0000000108027824 */ /* 0x000fc800078e0205 */
        /* <DEDUP_REMOVED lines=12> */
.L_x_6975:
[----:B------:R-:W-:-:S13]  /*305c0*/  ISETP.NE.AND P0, PT, R3, 0x1, PT ;  /* 0x000000010300780c */ /* 0x000fda0003f05270 */
[----:B------:R-:W0:Y:S02]  /*305d0*/  @P0 LDC.64 R4, c[0x0][0xae0] ;  /* 0x0002b800ff040b82 */ /* 0x000e240000000a00 */
[----:B0-----:R-:W-:-:S05]  /*305e0*/  @P0 IMAD.HI.U32 R4, R2, R4, RZ ;  /* 0x0000000402040227 */ /* 0x001fca00078e00ff */
[----:B------:R-:W-:-:S07]  /*305f0*/  @P0 SHF.R.U32.HI R2, RZ, R5, R4 ;  /* 0x00000005ff020219 */ /* 0x000fce0000011604 */
.L_x_6976:
[----:B------:R-:W-:Y:S05]  /*30600*/  BSYNC B0 ;  /* 0x0000000000007941 */ /* 0x000fea0003800000 */
.L_x_6974:
[----:B------:R-:W-:-:S05]  /*30610*/  IMAD R3, R2, R3, RZ ;  /* 0x0000000302037224 */ /* 0x000fca00078e02ff */
[----:B------:R-:W-:-:S07]  /*30620*/  VIMNMX R0, R0, R3, !PT ;  /* 0x0000000300007248 */ /* 0x000fce0007fe0100 */
.L_x_6973:
        /* <DEDUP_REMOVED lines=24> */
.L_x_6978:
        /* <DEDUP_REMOVED lines=20> */
.L_x_6981:
[----:B------:R-:W-:Y:S05]  /*308f0*/  BSYNC B6 ;  /* 0x0000000000067941 */ /* 0x000fea0003800000 */
.L_x_6980:
        /* <DEDUP_REMOVED lines=20> */
.L_x_6984:
        /* <DEDUP_REMOVED lines=15> */
.L_x_6983:
[----:B------:R-:W-:Y:S05]  /*30b30*/  BSYNC B6 ;  /* 0x0000000000067941 */ /* 0x000fea0003800000 */
.L_x_6982:
[----:B------:R-:W-:Y:S01]  /*30b40*/  ULDC.64 UR4, c[0x0][0xaf0] ;  /* 0x0002bc0000047ab9 */ /* 0x000fe20000000a00 */
[----:B------:R-:W-:Y:S01]  /*30b50*/  IMAD.MOV.U32 R31, RZ, RZ, R19 ;  /* 0x000000ffff1f7224 */ /* 0x000fe200078e0013 */
[----:B------:R-:W-:Y:S01]  /*30b60*/  ISETP.NE.U32.AND P0, PT, RZ, UR4, PT ;  /* 0x00000004ff007c0c */ /* 0x000fe2000bf05070 */
[----:B------:R-:W0:Y:S01]  /*30b70*/  S2R R17, SR_TID.X ;  /* 0x0000000000117919 */ /* 0x000e220000002100 */
[----:B------:R-:W1:Y:S01]  /*30b80*/  LDC R11, c[0x0][0x430] ;  /* 0x00010c00ff0b7b82 */ /* 0x000e620000000800 */
[----:B------:R-:W2:Y:S01]  /*30b90*/  S2R R20, SR_TID.X ;  /* 0x0000000000147919 */ /* 0x000ea20000002100 */
[----:B------:R-:W-:Y:S01]  /*30ba0*/  ISETP.NE.AND.EX P0, PT, RZ, UR5, PT, P0 ;  /* 0x00000005ff007c0c */ /* 0x000fe2000bf05300 */
[----:B------:R-:W-:-:S12]  /*30bb0*/  ULDC UR4, c[0x0][0x320] ;  /* 0x0000c80000047ab9 */ /* 0x000fd80000000800 */
[----:B------:R-:W3:Y:S01]  /*30bc0*/  @P0 LDC.64 R2, c[0x0][0xaf0] ;  /* 0x0002bc00ff020b82 */ /* 0x000ee20000000a00 */
[----:B0-----:R-:W-:Y:S01]  /*30bd0*/  LOP3.LUT R17, R17, 0x7f, RZ, 0xc0, !PT ;  /* 0x0000007f11117812 */ /* 0x001fe200078ec0ff */
[----:B---3--:R-:W-:-:S05]  /*30be0*/  @P0 IMAD.WIDE R2, R19, 0x4, R2 ;  /* 0x0000000413020825 */ /* 0x008fca00078e0202 */
[----:B------:R0:W3:Y:S01]  /*30bf0*/  @P0 LDG.E R31, desc[UR46][R2.64] ;  /* 0x0000002e021f0981 */ /* 0x0000e2000c1e1900 */
[----:B------:R-:W-:Y:S01]  /*30c00*/  SHF.R.U32.HI R21, RZ, 0x3, R17 ;  /* 0x00000003ff157819 */ /* 0x000fe20000011611 */
[----:B--2---:R-:W-:Y:S01]  /*30c10*/  IMAD.SHL.U32 R17, R20, 0x10, RZ ;  /* 0x0000001014117824 */ /* 0x004fe200078e00ff */
[----:B-1----:R-:W-:Y:S02]  /*30c20*/  ISETP.NE.AND P1, PT, R11, 0x1, PT ;  /* 0x000000010b00780c */ /* 0x002fe40003f25270 */
[----:B------:R-:W-:Y:S02]  /*30c30*/  LEA R0, R30, 0xffffffc0, 0x6 ;  /* 0xffffffc01e007811 */ /* 0x000fe400078e30ff */
[----:B------:R-:W-:Y:S02]  /*30c40*/  LOP3.LUT R17, R21, 0x70, R17, 0xf8, !PT ;  /* 0x0000007015117812 */ /* 0x000fe400078ef811 */
[----:B------:R-:W1:Y:S01]  /*30c50*/  S2R R21, SR_TID.X ;  /* 0x0000000000157919 */ /* 0x000e620000002100 */
[----:B------:R-:W-:-:S02]  /*30c60*/  LOP3.LUT R22, R22, 0xffffffbf, RZ, 0xc0, !PT ;  /* 0xffffffbf16167812 */ /* 0x000fc400078ec0ff */
[----:B------:R-:W-:-:S04]  /*30c70*/  IMAD.IADD R4, R17, 0x1, R0 ;  /* 0x0000000111047824 */ /* 0x000fc800078e0200 */
[----:B0-----:R-:W0:Y:S01]  /*30c80*/  @P1 LDC R3, c[0x0][0x434] ;  /* 0x00010d00ff031b82 */ /* 0x001e220000000800 */
[C---:B------:R-:W-:Y:S01]  /*30c90*/  ISETP.GE.AND P0, PT, R4.reuse, R27, PT ;  /* 0x0000001b0400720c */ /* 0x040fe20003f06270 */
[----:B------:R-:W-:-:S03]  /*30ca0*/  IMAD.IADD R9, R4, 0x1, R34 ;  /* 0x0000000104097824 */ /* 0x000fc600078e0222 */
[----:B------:R-:W-:Y:S01]  /*30cb0*/  ISETP.GT.U32.OR P0, PT, R17, 0x3f, P0 ;  /* 0x0000003f1100780c */ /* 0x000fe20000704470 */
[----:B------:R-:W-:Y:S02]  /*30cc0*/  IMAD.MOV.U32 R8, RZ, RZ, R9 ;  /* 0x000000ffff087224 */ /* 0x000fe400078e0009 */
[----:B------:R-:W2:Y:S01]  /*30cd0*/  @P1 LDC R2, c[0x0][0x438] ;  /* 0x00010e00ff021b82 */ /* 0x000ea20000000800 */
[----:B0-----:R-:W-:-:S04]  /*30ce0*/  @P1 IMAD.HI.U32 R3, R9, R3, RZ ;  /* 0x0000000309031227 */ /* 0x001fc800078e00ff */
[----:B-1----:R-:W-:Y:S01]  /*30cf0*/  IMAD.SHL.U32 R21, R21, 0x8, RZ ;  /* 0x0000000815157824 */ /* 0x002fe200078e00ff */
[----:B--2---:R-:W-:-:S04]  /*30d00*/  @P1 SHF.R.U32.HI R8, RZ, R2, R3 ;  /* 0x00000002ff081219 */ /* 0x004fc80000011603 */
[----:B------:R-:W-:Y:S01]  /*30d10*/  LOP3.LUT R21, R21, 0x38, RZ, 0xc0, !PT ;  /* 0x0000003815157812 */ /* 0x000fe200078ec0ff */
[----:B------:R-:W0:Y:S03]  /*30d20*/  @!P0 LDC.64 R2, c[0x0][0x428] ;  /* 0x00010a00ff028b82 */ /* 0x000e260000000a00 */
[----:B------:R-:W-:Y:S02]  /*30d30*/  LOP3.LUT R30, R21, 0x40, RZ, 0xfc, !PT ;  /* 0x00000040151e7812 */ /* 0x000fe400078efcff */
[----:B------:R-:W1:Y:S02]  /*30d40*/  S2R R21, SR_TID.X ;  /* 0x0000000000157919 */ /* 0x000e640000002100 */
[----:B------:R-:W-:Y:S02]  /*30d50*/  ISETP.GE.AND P2, PT, R30, UR4, PT ;  /* 0x000000041e007c0c */ /* 0x000fe4000bf46270 */
[----:B------:R-:W2:Y:S02]  /*30d60*/  S2R R30, SR_TID.X ;  /* 0x00000000001e7919 */ /* 0x000ea40000002100 */
[----:B------:R-:W-:-:S05]  /*30d70*/  SEL R10, RZ, 0xffffffff, P2 ;  /* 0xffffffffff0a7807 */ /* 0x000fca0001000000 */
[----:B------:R-:W-:-:S04]  /*30d80*/  IMAD.SHL.U32 R10, R10, 0x2, RZ ;  /* 0x000000020a0a7824 */ /* 0x000fc800078e00ff */
[----:B------:R-:W-:-:S04]  /*30d90*/  @P2 LOP3.LUT R22, R22, 0x40, RZ, 0xfc, !PT ;  /* 0x0000004016162812 */ /* 0x000fc800078efcff */
[----:B------:R-:W-:Y:S01]  /*30da0*/  LOP3.LUT R22, R22, 0xffffff7f, RZ, 0xc0, !PT ;  /* 0xffffff7f16167812 */ /* 0x000fe200078ec0ff */
[----:B-1----:R-:W-:Y:S02]  /*30db0*/  IMAD.SHL.U32 R12, R21, 0x8, RZ ;  /* 0x00000008150c7824 */ /* 0x002fe400078e00ff */
[----:B--2---:R-:W-:-:S03]  /*30dc0*/  IMAD.SHL.U32 R30, R30, 0x8, RZ ;  /* 0x000000081e1e7824 */ /* 0x004fc600078e00ff */
[----:B------:R-:W-:-:S04]  /*30dd0*/  LOP3.LUT R12, R12, 0x38, RZ, 0xc0, !PT ;  /* 0x000000380c0c7812 */ /* 0x000fc800078ec0ff */
[----:B------:R-:W-:Y:S02]  /*30de0*/  ISETP.GE.AND P1, PT, R12, UR4, PT ;  /* 0x000000040c007c0c */ /* 0x000fe4000bf26270 */
[----:B------:R-:W-:Y:S02]  /*30df0*/  LOP3.LUT R30, R30, 0x38, RZ, 0xc0, !PT ;  /* 0x000000381e1e7812 */ /* 0x000fe400078ec0ff */
[----:B------:R-:W-:Y:S02]  /*30e00*/  SEL R4, RZ, 0x1, P1 ;  /* 0x00000001ff047807 */ /* 0x000fe40000800000 */
[C---:B------:R-:W-:Y:S02]  /*30e10*/  LOP3.LUT R32, R30.reuse, 0x80, RZ, 0xfc, !PT ;  /* 0x000000801e207812 */ /* 0x040fe400078efcff */
[----:B------:R-:W-:Y:S02]  /*30e20*/  LOP3.LUT R30, R30, 0xc0, RZ, 0xfc, !PT ;  /* 0x000000c01e1e7812 */ /* 0x000fe400078efcff */
[----:B------:R-:W-:-:S02]  /*30e30*/  LOP3.LUT R10, R10, 0x2, R4, 0xe2, !PT ;  /* 0x000000020a0a7812 */ /* 0x000fc400078ee204 */
[----:B------:R-:W-:Y:S01]  /*30e40*/  ISETP.GE.AND P2, PT, R32, UR4, PT ;  /* 0x0000000420007c0c */ /* 0x000fe2000bf46270 */
[----:B------:R-:W1:Y:S01]  /*30e50*/  @!P0 LDC.64 R4, c[0x0][0x418] ;  /* 0x00010600ff048b82 */ /* 0x000e620000000a00 */
[----:B------:R-:W-:Y:S02]  /*30e60*/  @P1 LOP3.LUT R22, R22, 0x80, RZ, 0xfc, !PT ;  /* 0x0000008016161812 */ /* 0x000fe400078efcff */
[----:B------:R-:W-:Y:S01]  /*30e70*/  ISETP.GE.AND P1, PT, R30, UR4, PT ;  /* 0x000000041e007c0c */ /* 0x000fe2000bf26270 */
[C---:B------:R-:W-:Y:S01]  /*30e80*/  IMAD.SHL.U32 R30, R21.reuse, 0x8, RZ ;  /* 0x00000008151e7824 */ /* 0x040fe200078e00ff */
[----:B------:R-:W-:Y:S01]  /*30e90*/  SEL R6, RZ, 0x4, P2 ;  /* 0x00000004ff067807 */ /* 0x000fe20001000000 */
[----:B------:R-:W-:Y:S01]  /*30ea0*/  IMAD.SHL.U32 R21, R21, 0x8, RZ ;  /* 0x0000000815157824 */ /* 0x000fe200078e00ff */
[----:B------:R-:W-:Y:S02]  /*30eb0*/  SEL R7, RZ, 0x8, P1 ;  /* 0x00000008ff077807 */ /* 0x000fe40000800000 */
[----:B------:R-:W-:-:S02]  /*30ec0*/  LOP3.LUT R22, R22, 0xffffffdf, RZ, 0xc0, !PT ;  /* 0xffffffdf16167812 */ /* 0x000fc400078ec0ff */
[----:B------:R-:W-:Y:S01]  /*30ed0*/  LOP3.LUT R10, R7, R10, R6, 0xfe, !PT ;  /* 0x0000000a070a7212 */ /* 0x000fe200078efe06 */
[--C-:B------:R-:W-:Y:S01]  /*30ee0*/  @!P0 IMAD.MOV.U32 R6, RZ, RZ, R8.reuse ;  /* 0x000000ffff068224 */ /* 0x100fe200078e0008 */
[----:B------:R-:W-:Y:S02]  /*30ef0*/  @!P0 SHF.R.S32.HI R7, RZ, 0x1f, R8 ;  /* 0x0000001fff078819 */ /* 0x000fe40000011408 */
[----:B------:R-:W-:Y:S02]  /*30f00*/  @P2 LOP3.LUT R22, R22, 0x20, RZ, 0xfc, !PT ;  /* 0x0000002016162812 */ /* 0x000fe400078efcff */
[----:B------:R-:W-:Y:S02]  /*30f10*/  LOP3.LUT R30, R30, 0x38, RZ, 0xc0, !PT ;  /* 0x000000381e1e7812 */ /* 0x000fe400078ec0ff */
[----:B------:R-:W-:Y:S02]  /*30f20*/  LOP3.LUT R22, R22, 0xffffffef, RZ, 0xc0, !PT ;  /* 0xffffffef16167812 */ /* 0x000fe400078ec0ff */
[----:B------:R-:W-:-:S02]  /*30f30*/  LOP3.LUT R13, R30, 0x180, RZ, 0xfc, !PT ;  /* 0x000001801e0d7812 */ /* 0x000fc400078efcff */
[----:B------:R-:W-:Y:S02]  /*30f40*/  @P1 LOP3.LUT R22, R22, 0x10, RZ, 0xfc, !PT ;  /* 0x0000001016161812 */ /* 0x000fe400078efcff */
[----:B------:R-:W-:Y:S02]  /*30f50*/  LOP3.LUT R21, R21, 0x38, RZ, 0xc0, !PT ;  /* 0x0000003815157812 */ /* 0x000fe400078ec0ff */
[----:B---3--:R-:W-:Y:S01]  /*30f60*/  SHF.R.S32.HI R36, RZ, 0x1f, R31 ;  /* 0x0000001fff247819 */ /* 0x008fe2000001141f */
[----:B0-----:R-:W-:-:S04]  /*30f70*/  @!P0 IMAD.WIDE.U32 R6, R31, R2, R6 ;  /* 0x000000021f068225 */ /* 0x001fc800078e0006 */
[----:B------:R-:W-:Y:S01]  /*30f80*/  @!P0 IMAD R2, R36, R2, RZ ;  /* 0x0000000224028224 */ /* 0x000fe200078e02ff */
[----:B-1----:R-:W-:-:S03]  /*30f90*/  @!P0 LEA R4, P1, R6, R4, 0x2 ;  /* 0x0000000406048211 */ /* 0x002fc600078210ff */
[----:B------:R-:W-:Y:S02]  /*30fa0*/  @!P0 IMAD R3, R31, R3, R2 ;  /* 0x000000031f038224 */ /* 0x000fe400078e0202 */
[----:B------:R-:W-:Y:S02]  /*30fb0*/  IMAD.MOV.U32 R2, RZ, RZ, RZ ;  /* 0x000000ffff027224 */ /* 0x000fe400078e00ff */
[----:B------:R-:W-:-:S05]  /*30fc0*/  @!P0 IMAD.IADD R3, R7, 0x1, R3 ;  /* 0x0000000107038824 */ /* 0x000fca00078e0203 */
[----:B------:R-:W-:-:S05]  /*30fd0*/  @!P0 LEA.HI.X R5, R6, R5, R3, 0x2, P1 ;  /* 0x0000000506058211 */ /* 0x000fca00008f1403 */
[----:B------:R0:W2:Y:S01]  /*30fe0*/  @!P0 LDG.E R2, desc[UR46][R4.64] ;  /* 0x0000002e04028981 */ /* 0x0000a2000c1e1900 */
[----:B------:R-:W-:Y:S01]  /*30ff0*/  ISETP.GE.AND P0, PT, R13, UR4, PT ;  /* 0x000000040d007c0c */ /* 0x000fe2000bf06270 */
[----:B------:R-:W-:Y:S01]  /*31000*/  UMOV UR5, 0xffffffff ;  /* 0xffffffff00057882 */ /* 0x000fe20000000000 */
[C---:B------:R-:W-:Y:S02]  /*31010*/  LOP3.LUT R14, R21.reuse, 0x100, RZ, 0xfc, !PT ;  /* 0x00000100150e7812 */ /* 0x040fe400078efcff */
[----:B------:R-:W-:Y:S02]  /*31020*/  LOP3.LUT R13, R21, 0x140, RZ, 0xfc, !PT ;  /* 0x00000140150d7812 */ /* 0x000fe400078efcff */
[----:B------:R-:W-:Y:S02]  /*31030*/  ISETP.GE.AND P3, PT, R14, UR4, PT ;  /* 0x000000040e007c0c */ /* 0x000fe4000bf66270 */
[----:B------:R-:W-:Y:S02]  /*31040*/  ISETP.GE.AND P2, PT, R13, UR4, PT ;  /* 0x000000040d007c0c */ /* 0x000fe4000bf46270 */
[----:B------:R-:W-:-:S02]  /*31050*/  SEL R3, RZ, 0x10, P3 ;  /* 0x00000010ff037807 */ /* 0x000fc40001800000 */
[----:B0-----:R-:W-:Y:S02]  /*31060*/  SEL R4, RZ, 0x20, P2 ;  /* 0x00000020ff047807 */ /* 0x001fe40001000000 */
[----:B------:R-:W-:Y:S02]  /*31070*/  LOP3.LUT R15, R21, 0x1c0, RZ, 0xfc, !PT ;  /* 0x000001c0150f7812 */ /* 0x000fe400078efcff */
[----:B------:R-:W-:Y:S02]  /*31080*/  LOP3.LUT R3, R4, R10, R3, 0xfe, !PT ;  /* 0x0000000a04037212 */ /* 0x000fe400078efe03 */
[----:B------:R-:W-:-:S04]  /*31090*/  LOP3.LUT R22, R22, 0xfffffff7, RZ, 0xc0, !PT ;  /* 0xfffffff716167812 */ /* 0x000fc800078ec0ff */
[----:B------:R-:W-:-:S04]  /*310a0*/  @P3 LOP3.LUT R22, R22, 0x8, RZ, 0xfc, !PT ;  /* 0x0000000816163812 */ /* 0x000fc800078efcff */
[----:B------:R-:W-:-:S04]  /*310b0*/  LOP3.LUT R22, R22, 0xfffffffb, RZ, 0xc0, !PT ;  /* 0xfffffffb16167812 */ /* 0x000fc800078ec0ff */
[----:B------:R-:W-:-:S04]  /*310c0*/  @P2 LOP3.LUT R22, R22, 0x4, RZ, 0xfc, !PT ;  /* 0x0000000416162812 */ /* 0x000fc800078efcff */
[----:B------:R-:W-:Y:S01]  /*310d0*/  LOP3.LUT R22, R22, 0xfffffffd, RZ, 0xc0, !PT ;  /* 0xfffffffd16167812 */ /* 0x000fe200078ec0ff */
[----:B--2---:R0:W-:Y:S02]  /*310e0*/  STL [R1+0x41c], R2 ;  /* 0x00041c0201007387 */ /* 0x0041e40000100800 */
[----:B0-----:R-:W-:Y:S02]  /*310f0*/  SEL R2, RZ, 0x40, P0 ;  /* 0x00000040ff027807 */ /* 0x001fe40000000000 */
[----:B------:R-:W-:Y:S01]  /*31100*/  ISETP.GE.AND P0, PT, R15, UR4, PT ;  /* 0x000000040f007c0c */ /* 0x000fe2000bf06270 */
[----:B------:R-:W-:Y:S01]  /*31110*/  ULDC UR4, c[0x0][0x2f4] ;  /* 0x0000bd0000047ab9 */ /* 0x000fe20000000800 */
[----:B------:R-:W-:Y:S01]  /*31120*/  LOP3.LUT R5, R3, R2, RZ, 0xfc, !PT ;  /* 0x0000000203057212 */ /* 0x000fe200078efcff */
[----:B------:R-:W-:Y:S01]  /*31130*/  IMAD.MOV R2, RZ, RZ, -R8 ;  /* 0x000000ffff027224 */ /* 0x000fe200078e0a08 */
[----:B------:R-:W-:Y:S02]  /*31140*/  SEL R32, RZ, 0x80, P0 ;  /* 0x00000080ff207807 */ /* 0x000fe40000000000 */
[----:B------:R-:W-:Y:S01]  /*31150*/  ISETP.GE.AND P0, PT, R12, UR4, PT ;  /* 0x000000040c007c0c */ /* 0x000fe2000bf06270 */
[----:B------:R-:W-:Y:S01]  /*31160*/  IMAD R2, R11, R2, R9 ;  /* 0x000000020b027224 */ /* 0x000fe200078e0209 */
[----:B------:R0:W-:Y:S04]  /*31170*/  STL [R1+0x454], R5 ;  /* 0x0004540501007387 */ /* 0x0001e80000100800 */
[----:B------:R0:W-:Y:S07]  /*31180*/  STL [R1+0x420], R2 ;  /* 0x0004200201007387 */ /* 0x0001ee0000100800 */
[----:B------:R-:W-:Y:S01]  /*31190*/  @P0 LOP3.LUT R22, R22, 0x2, RZ, 0xfc, !PT ;  /* 0x0000000216160812 */ /* 0x000fe200078efcff */
[----:B------:R-:W-:Y:S06]  /*311a0*/  BRA.DIV UR5, `(.L_x_6985) ;  /* 0x0000005e05a07947 */ /* 0x000fec000b800000 */
.L_x_7104:
[----:B0-----:R-:W-:Y:S01]  /*311b0*/  IMAD.U32 R2, RZ, RZ, UR40 ;  /* 0x00000028ff027e24 */ /* 0x001fe2000f8e00ff */
[----:B------:R-:W-:Y:S02]  /*311c0*/  ISETP.GT.U32.AND P1, PT, R17, 0x3f, PT ;  /* 0x0000003f1100780c */ /* 0x000fe40003f24070 */
[----:B------:R-:W-:Y:S02]  /*311d0*/  LOP3.LUT R22, R22, 0xffff7fff, RZ, 0xc0, !PT ;  /* 0xffff7fff16167812 */ /* 0x000fe400078ec0ff */
[----:B------:R-:W-:Y:S02]  /*311e0*/  ISETP.NE.AND P0, PT, R2, 0x3, PT ;  /* 0x000000030200780c */ /* 0x000fe40003f05270 */
[----:B------:R-:W-:Y:S02]  /*311f0*/  LOP3.LUT R32, R5, R32, RZ, 0xfc, !PT ;  /* 0x0000002005207212 */ /* 0x000fe400078efcff */
[----:B------:R-:W-:-:S09]  /*31200*/  SHF.R.S32.HI R30, RZ, 0x1f, R18 ;  /* 0x0000001fff1e7819 */ /* 0x000fd20000011412 */
[----:B------:R-:W-:-:S04]  /*31210*/  @P0 LOP3.LUT R22, R22, 0x8000, RZ, 0xfc, !PT ;  /* 0x0000800016160812 */ /* 0x000fc800078efcff */
[----:B------:R-:W-:-:S04]  /*31220*/  LOP3.LUT R22, R22, 0xfffffffe, RZ, 0xc0, !PT ;  /* 0xfffffffe16167812 */ /* 0x000fc800078ec0ff */
[----:B------:R-:W-:Y:S01]  /*31230*/  @P1 LOP3.LUT R22, R22, 0x1, RZ, 0xfc, !PT ;  /* 0x0000000116161812 */ /* 0x000fe200078efcff */
[----:B------:R-:W-:Y:S06]  /*31240*/  @!P0 BRA `(.L_x_6986) ;  /* 0x0000000000048947 */ /* 0x000fec0003800000 */
[----:B------:R-:W-:Y:S01]  /*31250*/  BPT.TRAP 0x1 ;  /* 0x000000040000795c */ /* 0x000fe20000300000 */
.L_x_6986:
        /* <DEDUP_REMOVED lines=9> */
.L_x_7105:
[----:B------:R-:W-:Y:S05]  /*312f0*/  BSYNC B0 ;  /* 0x0000000000007941 */ /* 0x000fea0003800000 */
.L_x_6987:
[----:B------:R-:W0:Y:S01]  /*31300*/  LDL R2, [R1+0x420] ;  /* 0x0004200001027983 */ /* 0x000e220000100800 */
[----:B------:R-:W-:-:S03]  /*31310*/  ULDC.64 UR4, c[0x0][0x300] ;  /* 0x0000c00000047ab9 */ /* 0x000fc60000000a00 */
[----:B------:R-:W2:Y:S01]  /*31320*/  LDL R4, [R1+0x41c] ;  /* 0x00041c0001047983 */ /* 0x000ea20000100800 */
        /* <DEDUP_REMOVED lines=17> */
[----:B-1----:R-:W-:Y:S02]  /*31440*/  IMAD R5, R25, 0x1000, R37 ;  /* 0x0000100019057824 */ /* 0x002fe400078e0225 */
        /* <DEDUP_REMOVED lines=43> */
.L_x_7115:
        /* <DEDUP_REMOVED lines=10> */
.L_x_6990:
        /* <DEDUP_REMOVED lines=11> */
.L_x_6991:
[----:B0-----:R0:W5:Y:S01]  /*31850*/  LDL R2, [R1+0x418] ;  /* 0x0004180001027983 */ /* 0x0011620000100800 */
        /* <DEDUP_REMOVED lines=8> */
[----:B------:R-:W-:Y:S01]  /*318e0*/  BSSY B6, `(.L_x_6992) ;  /* 0x0000019000067945 */ /* 0x000fe20003800000 */
[----:B------:R-:W-:Y:S02]  /*318f0*/  SHF.R.S32.HI R0, RZ, 0x1f, R19 ;  /* 0x0000001fff007819 */ /* 0x000fe40000011413 */
[----:B------:R-:W-:Y:S02]  /*31900*/  SEL R3, R19, RZ, !P0 ;  /* 0x000000ff13037207 */ /* 0x000fe40004000000 */
[----:B------:R-:W-:-:S03]  /*31910*/  SEL R0, R0, RZ, !P0 ;  /* 0x000000ff00007207 */ /* 0x000fc60004000000 */
[----:B------:R-:W-:Y:S04]  /*31920*/  STL [R1+0x424], R3 ;  /* 0x0004240301007387 */ /* 0x000fe80000100800 */
[----:B------:R1:W-:Y:S02]  /*31930*/  STL [R1+0x43c], R0 ;  /* 0x00043c0001007387 */ /* 0x0003e40000100800 */
[----:B-1---5:R-:W-:-:S05]  /*31940*/  SHF.R.S32.HI R0, RZ, 0x1f, R2 ;  /* 0x0000001fff007819 */ /* 0x022fca0000011402 */
[----:B------:R1:W-:Y:S01]  /*31950*/  STL [R1+0x434], R0 ;  /* 0x0004340001007387 */ /* 0x0003e20000100800 */
        /* <DEDUP_REMOVED lines=17> */
.L_x_6993:
[----:B------:R-:W-:Y:S05]  /*31a70*/  BSYNC B6 ;  /* 0x0000000000067941 */ /* 0x000fea0003800000 */
.L_x_6992:
[----:B------:R-:W2:Y:S01]  /*31a80*/  LDL R21, [R1+0x434] ;  /* 0x0004340001157983 */ /* 0x000ea20000100800 */
[----:B------:R-:W3:Y:S01]  /*31a90*/  LDC R6, c[0x0][0x448] ;  /* 0x00011200ff067b82 */ /* 0x000ee20000000800 */
[----:B------:R-:W-:Y:S02]  /*31aa0*/  ULDC.64 UR4, c[0x0][0x298] ;  /* 0x0000a60000047ab9 */ /* 0x000fe40000000a00 */
[----:B------:R-:W4:Y:S04]  /*31ab0*/  LDL R20, [R1+0x43c] ;  /* 0x00043c0001147983 */ /* 0x000f280000100800 */
[----:B------:R-:W4:Y:S04]  /*31ac0*/  LDL R7, [R1+0x418] ;  /* 0x0004180001077983 */ /* 0x000f280000100800 */
[----:B------:R0:W5:Y:S01]  /*31ad0*/  LDL R9, [R1+0x414] ;  /* 0x0004140001097983 */ /* 0x0001620000100800 */
[----:B------:R-:W0:Y:S01]  /*31ae0*/  S2R R2, SR_TID.X ;  /* 0x0000000000027919 */ /* 0x000e220000002100 */
[----:B-1----:R-:W1:Y:S01]  /*31af0*/  S2R R0, SR_TID.X ;  /* 0x0000000000007919 */ /* 0x002e620000002100 */
[----:B---3--:R-:W-:-:S13]  /*31b00*/  ISETP.NE.AND P0, PT, R6, 0x1, PT ;  /* 0x000000010600780c */ /* 0x008fda0003f05270 */
[----:B------:R-:W3:Y:S01]  /*31b10*/  @P0 LDC R3, c[0x0][0x450] ;  /* 0x00011400ff030b82 */ /* 0x000ee20000000800 */
[----:B0-----:R-:W-:-:S04]  /*31b20*/  LOP3.LUT R2, R2, 0x7f, RZ, 0xc0, !PT ;  /* 0x0000007f02027812 */ /* 0x001fc800078ec0ff */
[----:B------:R-:W-:Y:S01]  /*31b30*/  SHF.R.U32.HI R2, RZ, 0x3, R2 ;  /* 0x00000003ff027819 */ /* 0x000fe20000011602 */
[----:B--2---:R-:W-:Y:S02]  /*31b40*/  IMAD.MOV.U32 R4, RZ, RZ, R21 ;  /* 0x000000ffff047224 */ /* 0x004fe400078e0015 */
[----:B----4-:R-:W-:Y:S02]  /*31b50*/  IMAD.MOV.U32 R21, RZ, RZ, R20 ;  /* 0x000000ffff157224 */ /* 0x010fe400078e0014 */
[----:B------:R-:W2:Y:S01]  /*31b60*/  LDL R20, [R1+0x424] ;  /* 0x0004240001147983 */ /* 0x000ea20000100800 */
[----:B-1----:R-:W-:-:S05]  /*31b70*/  IMAD.SHL.U32 R0, R0, 0x10, RZ ;  /* 0x0000001000007824 */ /* 0x002fca00078e00ff */
[----:B------:R-:W-:Y:S02]  /*31b80*/  LOP3.LUT R0, R2, 0x70, R0, 0xf8, !PT ;  /* 0x0000007002007812 */ /* 0x000fe400078ef800 */
[----:B------:R-:W0:Y:S03]  /*31b90*/  @P0 LDC R2, c[0x0][0x44c] ;  /* 0x00011300ff020b82 */ /* 0x000e260000000800 */
[----:B------:R-:W-:Y:S02]  /*31ba0*/  IMAD.IADD R5, R0, 0x1, R33 ;  /* 0x0000000100057824 */ /* 0x000fe400078e0221 */
[----:B------:R-:W-:Y:S02]  /*31bb0*/  IMAD R4, R4, UR4, RZ ;  /* 0x0000000404047c24 */ /* 0x000fe4000f8e02ff */
[----:B------:R-:W-:Y:S02]  /*31bc0*/  IMAD.MOV.U32 R0, RZ, RZ, R5 ;  /* 0x000000ffff007224 */ /* 0x000fe400078e0005 */
[----:B------:R-:W-:-:S02]  /*31bd0*/  IMAD R4, R7, UR5, R4 ;  /* 0x0000000507047c24 */ /* 0x000fc4000f8e0204 */
        /* <DEDUP_REMOVED lines=11> */
[----:B------:R0:W-:Y:S03]  /*31c90*/  STL [R1+0x410], R5 ;  /* 0x0004100501007387 */ /* 0x0001e60000100800 */
[C---:B--2---:R-:W-:Y:S02]  /*31ca0*/  IMAD R4, R20.reuse, UR5, R4 ;  /* 0x0000000514047c24 */ /* 0x044fe4000f8e0204 */
[----:B------:R-:W-:Y:S01]  /*31cb0*/  IMAD.WIDE.U32 R2, R20, UR4, R2 ;  /* 0x0000000414027c25 */ /* 0x000fe2000f8e0002 */
        /* <DEDUP_REMOVED lines=9> */
[----:B0-----:R-:W0:Y:S01]  /*31d50*/  S2R R5, SR_TID.X ;  /* 0x0000000000057919 */ /* 0x001e220000002100 */
[----:B------:R-:W-:Y:S02]  /*31d60*/  IMAD.IADD R3, R3, 0x1, R4 ;  /* 0x0000000103037824 */ /* 0x000fe400078e0204 */
[----:B------:R-:W-:-:S05]  /*31d70*/  SHF.R.S32.HI R4, RZ, 0x1f, R0 ;  /* 0x0000001fff047819 */ /* 0x000fca0000011400 */
        /* <DEDUP_REMOVED lines=9> */
[C---:B0-----:R-:W-:Y:S01]  /*31e10*/  IMAD.SHL.U32 R7, R5.reuse, 0x8, RZ ;  /* 0x0000000805077824 */ /* 0x041fe200078e00ff */
[----:B------:R-:W-:-:S04]  /*31e20*/  LOP3.LUT R20, R5, 0x7f, RZ, 0xc0, !PT ;  /* 0x0000007f05147812 */ /* 0x000fc800078ec0ff */
[----:B------:R-:W-:-:S04]  /*31e30*/  LOP3.LUT R7, R7, 0x38, RZ, 0xc0, !PT ;  /* 0x0000003807077812 */ /* 0x000fc800078ec0ff */
[----:B------:R-:W-:Y:S02]  /*31e40*/  ISETP.GE.AND P1, PT, R7, UR4, PT ;  /* 0x0000000407007c0c */ /* 0x000fe4000bf26270 */
[----:B------:R-:W-:Y:S01]  /*31e50*/  SHF.R.U32.HI R8, RZ, 0x3, R20 ;  /* 0x00000003ff087819 */ /* 0x000fe20000011614 */
[----:B------:R-:W-:Y:S10]  /*31e60*/  BRA.DIV UR5, `(.L_x_6994) ;  /* 0x0000005a05047947 */ /* 0x000ff4000b800000 */
[----:B------:R-:W0:Y:S01]  /*31e70*/  SHFL.IDX PT, R4, R0, RZ, 0x181f ;  /* 0x00181fff00047589 */ /* 0x000e2200000e0000 */
[----:B-----5:R-:W-:Y:S02]  /*31e80*/  IMAD R2, R9, R6, RZ ;  /* 0x0000000609027224 */ /* 0x020fe400078e02ff */
[----:B------:R-:W-:Y:S01]  /*31e90*/  IMAD.IADD R33, R8, 0x1, R33 ;  /* 0x0000000108217824 */ /* 0x000fe200078e0221 */
        /* <DEDUP_REMOVED lines=30> */
.L_x_7124:
        /* <DEDUP_REMOVED lines=11> */
.L_x_6995:
        /* <DEDUP_REMOVED lines=28> */
.L_x_6997:
[----:B------:R-:W-:Y:S05]  /*322f0*/  BSYNC B6 ;  /* 0x0000000000067941 */ /* 0x000fea0003800000 */
.L_x_6996:
[----:B------:R-:W2:Y:S01]  /*32300*/  LDL.LU R0, [R1+0x434] ;  /* 0x0004340001007983 */ /* 0x000ea20000300800 */
[----:B------:R-:W1:Y:S01]  /*32310*/  LDC R6, c[0x0][0x448] ;  /* 0x00011200ff067b82 */ /* 0x000e620000000800 */
[----:B------:R-:W-:Y:S02]  /*32320*/  ULDC.64 UR4, c[0x0][0x398] ;  /* 0x0000e60000047ab9 */ /* 0x000fe40000000a00 */
[----:B0-----:R-:W3:Y:S04]  /*32330*/  LDL.LU R2, [R1+0x418] ;  /* 0x0004180001027983 */ /* 0x001ee80000300800 */
[----:B------:R-:W4:Y:S04]  /*32340*/  LDL.LU R4, [R1+0x43c] ;  /* 0x00043c0001047983 */ /* 0x000f280000300800 */
[----:B------:R-:W5:Y:S04]  /*32350*/  LDL.LU R21, [R1+0x424] ;  /* 0x0004240001157983 */ /* 0x000f680000300800 */
[----:B------:R-:W5:Y:S01]  /*32360*/  LDL.LU R20, [R1+0x410] ;  /* 0x0004100001147983 */ /* 0x000f620000300800 */
[----:B------:R-:W-:Y:S01]  /*32370*/  LOP3.LUT R22, R22, 0xfffffbff, RZ, 0xc0, !PT ;  /* 0xfffffbff16167812 */ /* 0x000fe200078ec0ff */
[----:B------:R-:W0:Y:S01]  /*32380*/  S2R R9, SR_TID.X ;  /* 0x0000000000097919 */ /* 0x000e220000002100 */
[----:B------:R-:W0:Y:S01]  /*32390*/  S2R R7, SR_TID.X ;  /* 0x0000000000077919 */ /* 0x000e220000002100 */
[----:B-1----:R-:W-:Y:S01]  /*323a0*/  ISETP.NE.AND P0, PT, R6, 0x1, PT ;  /* 0x000000010600780c */ /* 0x002fe20003f05270 */
[----:B------:R-:W1:-:S12]  /*323b0*/  S2R R8, SR_TID.X ;  /* 0x0000000000087919 */ /* 0x000e580000002100 */
[----:B------:R-:W1:Y:S01]  /*323c0*/  @P0 LDC R5, c[0x0][0x450] ;  /* 0x00011400ff050b82 */ /* 0x000e620000000800 */
        /* <DEDUP_REMOVED lines=11> */
[----:B-----5:R-:W-:-:S04]  /*32480*/  IMAD.WIDE.U32 R2, R21, UR4, R2 ;  /* 0x0000000415027c25 */ /* 0x020fc8000f8e0002 */
[----:B------:R-:W-:Y:S01]  /*32490*/  IMAD R0, R21, UR5, R0 ;  /* 0x0000000515007c24 */ /* 0x000fe2000f8e0200 */
[----:B------:R-:W-:Y:S01]  /*324a0*/  ULDC.64 UR4, c[0x0][0x3d0] ;  /* 0x0000f40000047ab9 */ /* 0x000fe20000000a00 */
[----:B------:R-:W-:Y:S02]  /*324b0*/  IMAD.MOV.U32 R4, RZ, RZ, R20 ;  /* 0x000000ffff047224 */ /* 0x000fe400078e0014 */
[----:B------:R-:W-:Y:S02]  /*324c0*/  IMAD.IADD R3, R3, 0x1, R0 ;  /* 0x0000000103037824 */ /* 0x000fe400078e0200 */
[----:B------:R-:W2:Y:S01]  /*324d0*/  @P0 LDC R0, c[0x0][0x44c] ;  /* 0x00011300ff000b82 */ /* 0x000ea20000000800 */
[----:B0-----:R-:W-:-:S05]  /*324e0*/  IMAD.SHL.U32 R21, R7, 0x8, RZ ;  /* 0x0000000807157824 */ /* 0x001fca00078e00ff */
[----:B------:R-:W-:-:S04]  /*324f0*/  LOP3.LUT R21, R21, 0x38, RZ, 0xc0, !PT ;  /* 0x0000003815157812 */ /* 0x000fc800078ec0ff */
[----:B------:R-:W-:Y:S01]  /*32500*/  LOP3.LUT R7, R21, 0x80, RZ, 0xfc, !PT ;  /* 0x0000008015077812 */ /* 0x000fe200078efcff */
[----:B-1----:R-:W-:-:S05]  /*32510*/  IMAD.SHL.U32 R21, R8, 0x8, RZ ;  /* 0x0000000808157824 */ /* 0x002fca00078e00ff */
[----:B------:R-:W-:-:S04]  /*32520*/  LOP3.LUT R21, R21, 0x38, RZ, 0xc0, !PT ;  /* 0x0000003815157812 */ /* 0x000fc800078ec0ff */
[----:B------:R-:W-:Y:S01]  /*32530*/  LOP3.LUT R8, R21, 0x40, RZ, 0xfc, !PT ;  /* 0x0000004015087812 */ /* 0x000fe200078efcff */
[----:B--2---:R-:W-:-:S05]  /*32540*/  @P0 IMAD.HI.U32 R0, R20, R0, RZ ;  /* 0x0000000014000227 */ /* 0x004fca00078e00ff */
[----:B------:R-:W-:-:S04]  /*32550*/  @P0 SHF.R.U32.HI R4, RZ, R5, R0 ;  /* 0x00000005ff040219 */ /* 0x000fc80000011600 */
[--C-:B------:R-:W-:Y:S01]  /*32560*/  SHF.R.S32.HI R5, RZ, 0x1f, R4.reuse ;  /* 0x0000001fff057819 */ /* 0x100fe20000011404 */
[----:B------:R-:W-:Y:S02]  /*32570*/  IMAD.MOV R0, RZ, RZ, -R4 ;  /* 0x000000ffff007224 */ /* 0x000fe400078e0a04 */
[----:B------:R-:W-:-:S04]  /*32580*/  IMAD.WIDE.U32 R2, R4, UR4, R2 ;  /* 0x0000000404027c25 */ /* 0x000fc8000f8e0002 */
[----:B------:R-:W-:Y:S02]  /*32590*/  IMAD R0, R6, R0, R20 ;  /* 0x0000000006007224 */ /* 0x000fe400078e0214 */
[----:B------:R-:W-:Y:S02]  /*325a0*/  IMAD R5, R5, UR4, RZ ;  /* 0x0000000405057c24 */ /* 0x000fe4000f8e02ff */
[----:B------:R-:W-:Y:S02]  /*325b0*/  IMAD.SHL.U32 R20, R9, 0x8, RZ ;  /* 0x0000000809147824 */ /* 0x000fe400078e00ff */
[----:B------:R-:W-:Y:S01]  /*325c0*/  IMAD R5, R4, UR5, R5 ;  /* 0x0000000504057c24 */ /* 0x000fe2000f8e0205 */
[----:B------:R-:W-:Y:S01]  /*325d0*/  SHF.R.S32.HI R4, RZ, 0x1f, R0 ;  /* 0x0000001fff047819 */ /* 0x000fe20000011400 */
[----:B------:R-:W-:Y:S01]  /*325e0*/  ULDC.64 UR4, c[0x0][0x3c8] ;  /* 0x0000f20000047ab9 */ /* 0x000fe20000000a00 */
[----:B------:R-:W-:Y:S01]  /*325f0*/  LOP3.LUT R20, R20, 0x38, RZ, 0xc0, !PT ;  /* 0x0000003814147812 */ /* 0x000fe200078ec0ff */
[----:B------:R-:W-:-:S02]  /*32600*/  IMAD.IADD R3, R3, 0x1, R5 ;  /* 0x0000000103037824 */ /* 0x000fc400078e0205 */
[----:B------:R-:W-:Y:S02]  /*32610*/  IMAD R4, R4, UR4, RZ ;  /* 0x0000000404047c24 */ /* 0x000fe4000f8e02ff */
[----:B------:R-:W-:-:S04]  /*32620*/  IMAD.WIDE.U32 R2, R0, UR4, R2 ;  /* 0x0000000400027c25 */ /* 0x000fc8000f8e0002 */
[----:B------:R-:W-:Y:S01]  /*32630*/  IMAD R4, R0, UR5, R4 ;  /* 0x0000000500047c24 */ /* 0x000fe2000f8e0204 */
[----:B------:R-:W-:Y:S02]  /*32640*/  ULDC.64 UR4, c[0x0][0x390] ;  /* 0x0000e40000047ab9 */ /* 0x000fe40000000a00 */
[----:B------:R-:W-:Y:S01]  /*32650*/  LEA R5, P0, R2, UR4, 0x1 ;  /* 0x0000000402057c11 */ /* 0x000fe2000f8008ff */
[----:B------:R-:W-:Y:S01]  /*32660*/  ULDC UR4, c[0x0][0x3b8] ;  /* 0x0000ee0000047ab9 */ /* 0x000fe20000000800 */
[----:B------:R-:W-:Y:S01]  /*32670*/  IMAD.IADD R4, R3, 0x1, R4 ;  /* 0x0000000103047824 */ /* 0x000fe200078e0204 */
[----:B------:R-:W-:-:S04]  /*32680*/  ISETP.GE.AND P1, PT, R20, UR4, PT ;  /* 0x0000000414007c0c */ /* 0x000fc8000bf26270 */
[----:B------:R-:W-:Y:S02]  /*32690*/  LEA.HI.X R4, R2, UR5, R4, 0x1, P0 ;  /* 0x0000000502047c11 */ /* 0x000fe400080f0c04 */
[----:B------:R-:W-:Y:S02]  /*326a0*/  ISETP.GE.AND P0, PT, R7, UR4, PT ;  /* 0x0000000407007c0c */ /* 0x000fe4000bf06270 */
[----:B------:R-:W0:Y:S01]  /*326b0*/  S2R R7, SR_TID.X ;  /* 0x0000000000077919 */ /* 0x000e220000002100 */
[----:B------:R-:W-:Y:S02]  /*326c0*/  SEL R0, RZ, 0x1, P1 ;  /* 0x00000001ff007807 */ /* 0x000fe40000800000 */
[----:B------:R-:W-:Y:S02]  /*326d0*/  SEL R2, RZ, 0x4, P0 ;  /* 0x00000004ff027807 */ /* 0x000fe40000000000 */
[----:B------:R-:W-:-:S04]  /*326e0*/  @P1 LOP3.LUT R22, R22, 0x400, RZ, 0xfc, !PT ;  /* 0x0000040016161812 */ /* 0x000fc800078efcff */
[----:B------:R-:W-:-:S04]  /*326f0*/  LOP3.LUT R22, R22, 0xfffffeff, RZ, 0xc0, !PT ;  /* 0xfffffeff16167812 */ /* 0x000fc800078ec0ff */
[----:B------:R-:W-:Y:S02]  /*32700*/  @P0 LOP3.LUT R22, R22, 0x100, RZ, 0xfc, !PT ;  /* 0x0000010016160812 */ /* 0x000fe400078efcff */
[----:B------:R-:W-:Y:S02]  /*32710*/  ISETP.GE.AND P0, PT, R8, UR4, PT ;  /* 0x0000000408007c0c */ /* 0x000fe4000bf06270 */
[----:B------:R-:W1:Y:S01]  /*32720*/  S2R R8, SR_TID.X ;  /* 0x0000000000087919 */ /* 0x000e620000002100 */
[----:B------:R-:W-:Y:S02]  /*32730*/  LOP3.LUT R22, R22, 0xfffffdff, RZ, 0xc0, !PT ;  /* 0xfffffdff16167812 */ /* 0x000fe400078ec0ff */
[----:B------:R-:W-:-:S04]  /*32740*/  SEL R3, RZ, 0x2, P0 ;  /* 0x00000002ff037807 */ /* 0x000fc80000000000 */
[----:B------:R-:W-:-:S04]  /*32750*/  IADD3 R0, R2, R3, R0 ;  /* 0x0000000302007210 */ /* 0x000fc80007ffe000 */
[----:B------:R-:W-:Y:S01]  /*32760*/  @P0 LOP3.LUT R22, R22, 0x200, RZ, 0xfc, !PT ;  /* 0x0000020016160812 */ /* 0x000fe200078efcff */
[----:B0-----:R-:W-:-:S05]  /*32770*/  IMAD.SHL.U32 R21, R7, 0x8, RZ ;  /* 0x0000000807157824 */ /* 0x001fca00078e00ff */
[----:B------:R-:W-:-:S04]  /*32780*/  LOP3.LUT R21, R21, 0x38, RZ, 0xc0, !PT ;  /* 0x0000003815157812 */ /* 0x000fc800078ec0ff */
[----:B------:R-:W-:-:S04]  /*32790*/  LOP3.LUT R7, R21, 0x100, RZ, 0xfc, !PT ;  /* 0x0000010015077812 */ /* 0x000fc800078efcff */
[----:B------:R-:W-:Y:S01]  /*327a0*/  ISETP.GE.AND P4, PT, R7, UR4, PT ;  /* 0x0000000407007c0c */ /* 0x000fe2000bf86270 */
[----:B------:R-:W-:Y:S02]  /*327b0*/  IMAD.SHL.U32 R7, R9, 0x8, RZ ;  /* 0x0000000809077824 */ /* 0x000fe400078e00ff */
[----:B-1----:R-:W-:Y:S01]  /*327c0*/  IMAD.SHL.U32 R21, R8, 0x8, RZ ;  /* 0x0000000808157824 */ /* 0x002fe200078e00ff */
[----:B------:R-:W-:Y:S02]  /*327d0*/  SEL R2, RZ, 0x10, P4 ;  /* 0x00000010ff027807 */ /* 0x000fe40002000000 */
[----:B------:R-:W-:Y:S02]  /*327e0*/  LOP3.LUT R7, R7, 0x38, RZ, 0xc0, !PT ;  /* 0x0000003807077812 */ /* 0x000fe400078ec0ff */
[----:B------:R-:W-:Y:S02]  /*327f0*/  LOP3.LUT R21, R21, 0x38, RZ, 0xc0, !PT ;  /* 0x0000003815157812 */ /* 0x000fe400078ec0ff */
[----:B------:R-:W-:-:S02]  /*32800*/  LOP3.LUT R7, R7, 0x180, RZ, 0xfc, !PT ;  /* 0x0000018007077812 */ /* 0x000fc400078efcff */
[----:B------:R-:W-:Y:S01]  /*32810*/  LOP3.LUT R8, R21, 0xc0, RZ, 0xfc, !PT ;  /* 0x000000c015087812 */ /* 0x000fe200078efcff */
[----:B------:R-:W-:Y:S01]  /*32820*/  IMAD.SHL.U32 R21, R9, 0x8, RZ ;  /* 0x0000000809157824 */ /* 0x000fe200078e00ff */
[----:B------:R-:W-:Y:S02]  /*32830*/  ISETP.GE.AND P0, PT, R7, UR4, PT ;  /* 0x0000000407007c0c */ /* 0x000fe4000bf06270 */
[----:B------:R-:W-:Y:S02]  /*32840*/  ISETP.GE.AND P5, PT, R8, UR4, PT ;  /* 0x0000000408007c0c */ /* 0x000fe4000bfa6270 */
[----:B------:R-:W-:Y:S02]  /*32850*/  LOP3.LUT R21, R21, 0x38, RZ, 0xc0, !PT ;  /* 0x0000003815157812 */ /* 0x000fe400078ec0ff */
[----:B------:R-:W-:Y:S02]  /*32860*/  SEL R3, RZ, 0x8, P5 ;  /* 0x00000008ff037807 */ /* 0x000fe40002800000 */
[----:B------:R-:W-:-:S02]  /*32870*/  LOP3.LUT R8, R21, 0x140, RZ, 0xfc, !PT ;  /* 0x0000014015087812 */ /* 0x000fc400078efcff */
[----:B------:R-:W-:Y:S02]  /*32880*/  LOP3.LUT R7, R21, 0x1c0, RZ, 0xfc, !PT ;  /* 0x000001c015077812 */ /* 0x000fe400078efcff */
        /* <DEDUP_REMOVED lines=103> */
.L_x_7134:
        /* <DEDUP_REMOVED lines=26> */
.L_x_7000:
[----:B------:R-:W-:Y:S05]  /*330a0*/  BSYNC B0 ;  /* 0x0000000000007941 */ /* 0x000fea0003800000 */
.L_x_6999:
[----:B------:R-:W-:Y:S01]  /*330b0*/  NOP ;  /* 0x0000000000007918 */ /* 0x000fe20000000000 */
[----:B------:R-:W-:-:S13]  /*330c0*/  PLOP3.LUT P0, PT, PT, PT, PT, 0x80, 0x0 ;  /* 0x000000000000781c */ /* 0x000fda0003f0f070 */
.L_x_7001:
        /* <DEDUP_REMOVED lines=18> */
.L_x_7135:
[----:B------:R-:W-:Y:S05]  /*331f0*/  BSYNC B0 ;  /* 0x0000000000007941 */ /* 0x000fea0003800000 */
.L_x_7002:
[----:B------:R-:W-:-:S05]  /*33200*/  IMAD.U32 R2, RZ, RZ, UR40 ;  /* 0x00000028ff027e24 */ /* 0x000fca000f8e00ff */
[----:B------:R-:W-:-:S13]  /*33210*/  ISETP.NE.AND P0, PT, R2, 0x3, PT ;  /* 0x000000030200780c */ /* 0x000fda0003f05270 */
[----:B------:R-:W-:Y:S05]  /*33220*/  @!P0 BRA `(.L_x_7004) ;  /* 0x0000000000048947 */ /* 0x000fea0003800000 */
[----:B------:R-:W-:Y:S01]  /*33230*/  BPT.TRAP 0x1 ;  /* 0x000000040000795c */ /* 0x000fe20000300000 */
.L_x_7004:
[----:B-1----:R-:W-:Y:S01]  /*33240*/  SHF.L.U32 R0, R28, 0x1f, RZ ;  /* 0x0000001f1c007819 */ /* 0x002fe200000006ff */
[----:B------:R-:W-:Y:S03]  /*33250*/  BSSY B0, `(.L_x_7005) ;  /* 0x0000003000007945 */ /* 0x000fe60003800000 */
[----:B------:R-:W1:Y:S02]  /*33260*/  SYNCS.PHASECHK.TRANS64.TRYWAIT P0, [R17+URZ+0x38860], R0 ;  /* 0x03886000110075a7 */ /* 0x000e64000800017f */
[----:B-1----:R-:W-:Y:S05]  /*33270*/  @!P0 BRA `(.L_x_7006) ;  /* 0x0000005400148947 */ /* 0x002fea0003800000 */
.L_x_7136:
[----:B------:R-:W-:Y:S05]  /*33280*/  BSYNC B0 ;  /* 0x0000000000007941 */ /* 0x000fea0003800000 */
.L_x_7005:
        /* <DEDUP_REMOVED lines=61> */
[----:B------:R-:W-:-:S13]  /*33660*/  ISETP.GT.AND P6, PT, R6, -0x1, PT ;  /* 0xffffffff0600780c */ /* 0x000fda0003fc4270 */
[----:B------:R-:W-:Y:S02]  /*33670*/  @P6 LOP3.LUT R22, R22, 0x200, RZ, 0xfc, !PT ;  /* 0x0000020016166812 */ /* 0x000fe400078efcff */
[----:B------:R-:W-:-:S13]  /*33680*/  ISETP.LT.OR P6, PT, R27, 0x1, P6 ;  /* 0x000000011b00780c */ /* 0x000fda00037c1670 */
[----:B------:R0:W-:Y:S04]  /*33690*/  LDGSTS.E.BYPASS.LTC128B.128 [R4+0xe400], desc[UR46][R2.64+0x380], !P6 ;  /* 0x0e40038002047fae */ /* 0x0001e8000f101d6e */
[----:B0-----:R-:W0:Y:S04]  /*336a0*/  SHFL.IDX PT, R2, R5, 0x1, 0x181f ;  /* 0x00381f0005027f89 */ /* 0x001e2800000e0000 */
[----:B------:R-:W1:Y:S01]  /*336b0*/  SHFL.IDX PT, R3, R8, 0x1, 0x181f ;  /* 0x00381f0008037f89 */ /* 0x000e6200000e0000 */
[----:B0-----:R-:W-:-:S03]  /*336c0*/  IADD3 R6, P6, R2, R0, RZ ;  /* 0x0000000002067210 */ /* 0x001fc60007fde0ff */
[----:B------:R-:W0:Y:S02]  /*336d0*/  SHFL.IDX PT, R2, R5, 0x2, 0x181f ;  /* 0x00581f0005027f89 */ /* 0x000e2400000e0000 */
[----:B-1----:R-:W-:Y:S01]  /*336e0*/  IMAD.X R7, RZ, RZ, R3, P6 ;  /* 0x000000ffff077224 */ /* 0x002fe200030e0603 */
[----:B------:R-:W-:Y:S01]  /*336f0*/  LOP3.LUT P6, RZ, R22, 0x100, RZ, 0xc0, !PT ;  /* 0x0000010016ff7812 */ /* 0x000fe200078cc0ff */
[----:B------:R-:W1:Y:S03]  /*33700*/  SHFL.IDX PT, R3, R8, 0x2, 0x181f ;  /* 0x00581f0008037f89 */ /* 0x000e6600000e0000 */
[----:B------:R-:W-:Y:S01]  /*33710*/  ISETP.LT.OR P6, PT, R27, 0x11, P6 ;  /* 0x000000111b00780c */ /* 0x000fe200037c1670 */
[----:B------:R-:W2:-:S12]  /*33720*/  SHFL.IDX PT, R8, R8, 0x3, 0x181f ;  /* 0x00781f0008087f89 */ /* 0x000e9800000e0000 */
        /* <DEDUP_REMOVED lines=15> */
[----:B------:R-:W-:Y:S01]  /*33820*/  LDGSTS.E.BYPASS.LTC128B.128 [R4+0xec00], desc[UR46][R6.64+0x380], !P6 ;  /* 0x0ec0038006047fae */ /* 0x000fe2000f101d6e */
        /* <DEDUP_REMOVED lines=20> */
[----:B0-2---:R0:W1:Y:S02]  /*33970*/  SHFL.IDX PT, R2, R5, 0x3, 0x181f ;  /* 0x00781f0005027f89 */ /* 0x00506400000e0000 */
.L_x_7146:
        /* <DEDUP_REMOVED lines=34> */
.L_x_7008:
        /* <DEDUP_REMOVED lines=11> */
.L_x_7009:
        /* <DEDUP_REMOVED lines=11> */
.L_x_7024:
        /* <DEDUP_REMOVED lines=42> */
.L_x_7012:
[----:B------:R-:W-:Y:S01]  /*33fa0*/  IMAD R6, R25, 0x8, R23 ;  /* 0x0000000819067824 */ /* 0x000fe200078e0217 */
[----:B------:R-:W-:Y:S01]  /*33fb0*/  SHF.L.U32 R21, R28, 0x1f, RZ ;  /* 0x0000001f1c157819 */ /* 0x000fe200000006ff */
[----:B------:R-:W-:Y:S01]  /*33fc0*/  BSSY B1, `(.L_x_7013) ;  /* 0x0000004000017945 */ /* 0x000fe20003800000 */
[----:B------:R-:W-:Y:S02]  /*33fd0*/  SHF.R.S32.HI R9, RZ, 0x1f, R5 ;  /* 0x0000001fff097819 */ /* 0x000fe40000011405 */
[----:B------:R-:W0:Y:S02]  /*33fe0*/  SYNCS.PHASECHK.TRANS64.TRYWAIT P0, [R6+URZ+0x38840], R21 ;  /* 0x03884015060075a7 */ /* 0x000e24000800017f */
[----:B0-----:R-:W-:Y:S05]  /*33ff0*/  @!P0 BRA `(.L_x_7014) ;  /* 0x0000004c00f08947 */ /* 0x001fea0003800000 */
.L_x_7147:
[----:B------:R-:W-:Y:S05]  /*34000*/  BSYNC B1 ;  /* 0x0000000000017941 */ /* 0x000fea0003800000 */
.L_x_7013:
        /* <DEDUP_REMOVED lines=42> */
.L_x_7157:
        /* <DEDUP_REMOVED lines=8> */
.L_x_7016:
        /* <DEDUP_REMOVED lines=11> */
.L_x_7017:
[----:B------:R2:W-:Y:S01]  /*343e0*/  SYNCS.ARRIVE.TRANS64.A1T0 RZ, [R6+URZ+0x38830], RZ ;  /* 0x038830ff06ff79a7 */ /* 0x0005e2000810003f */
[----:B------:R-:W-:Y:S05]  /*343f0*/  @!P2 BRA `(.L_x_7018) ;  /* 0x000000000004a947 */ /* 0x000fea0003800000 */
[----:B------:R-:W-:Y:S01]  /*34400*/  BPT.TRAP 0x1 ;  /* 0x000000040000795c */ /* 0x000fe20000300000 */
.L_x_7018:
[----:B------:R-:W3:Y:S01]  /*34410*/  SYNCS.PHASECHK.TRANS64.TRYWAIT P0, [R6+URZ+0x38860], R21 ;  /* 0x03886015060075a7 */ /* 0x000ee2000800017f */
[----:B------:R-:W-:Y:S04]  /*34420*/  BSSY B1, `(.L_x_7019) ;  /* 0x0000002000017945 */ /* 0x000fe80003800000 */
[----:B---3--:R-:W-:Y:S05]  /*34430*/  @!P0 BRA `(.L_x_7020) ;  /* 0x0000005000108947 */ /* 0x008fea0003800000 */
.L_x_7158:
[----:B------:R-:W-:Y:S05]  /*34440*/  BSYNC B1 ;  /* 0x0000000000017941 */ /* 0x000fea0003800000 */
.L_x_7019:
        /* <DEDUP_REMOVED lines=81> */
.L_x_7168:
        /* <DEDUP_REMOVED lines=25> */
.L_x_7022:
        /* <DEDUP_REMOVED lines=11> */
.L_x_7023:
[----:B------:R1:W-:Y:S01]  /*34ba0*/  SYNCS.ARRIVE.TRANS64.A1T0 RZ, [R6+URZ+0x38850], RZ ;  /* 0x038850ff06ff79a7 */ /* 0x0003e2000810003f */
[----:B------:R-:W-:Y:S05]  /*34bb0*/  @P3 BRA `(.L_x_7024) ;  /* 0xfffffff000503947 */ /* 0x000fea000383ffff */
.L_x_7011:
[----:B------:R-:W-:Y:S05]  /*34bc0*/  BSYNC B0 ;  /* 0x0000000000007941 */ /* 0x000fea0003800000 */
.L_x_7010:
        /* <DEDUP_REMOVED lines=21> */
.L_x_7026:
[----:B------:R-:W-:Y:S05]  /*34d20*/  BSYNC B0 ;  /* 0x0000000000007941 */ /* 0x000fea0003800000 */
.L_x_7025:
[----:B------:R-:W-:-:S07]  /*34d30*/  SEL R25, R25, RZ, P0 ;  /* 0x000000ff19197207 */ /* 0x000fce0000000000 */
.L_x_6979:
[----:B------:R-:W-:Y:S05]  /*34d40*/  BSYNC B7 ;  /* 0x0000000000077941 */ /* 0x000fea0003800000 */
.L_x_6977:
        /* <DEDUP_REMOVED lines=11> */
.L_x_7027:
        /* <DEDUP_REMOVED lines=24> */
[----:B-123--:R-:W-:Y:S02]  /*34f80*/  IMAD.IADD R6, R4, 0x1, R5 ;  /* 0x0000000104067824 */ /* 0x00efe400078e0205 */
        /* <DEDUP_REMOVED lines=11> */
.L_x_7178:
[----:B------:R-:W-:Y:S02]  /*35040*/  ULDC UR4, c[0x0][0xd38] ;  /* 0x00034e0000047ab9 */ /* 0x000fe40000000800 */
[----:B------:R-:W-:-:S04]  /*35050*/  IMAD.U32 R4, RZ, RZ, UR4 ;  /* 0x00000004ff047e24 */ /* 0x000fc8000f8e00ff */
[----:B-1----:R-:W-:-:S04]  /*35060*/  IMAD R14, R14, R4, RZ ;  /* 0x000000040e0e7224 */ /* 0x002fc800078e02ff */
[----:B------:R-:W-:-:S05]  /*35070*/  IMAD.IADD R5, R5, 0x1, R14 ;  /* 0x0000000105057824 */ /* 0x000fca00078e020e */
[----:B------:R-:W-:-:S13]  /*35080*/  ISETP.GT.AND P6, PT, R5, R0, PT ;  /* 0x000000000500720c */ /* 0x000fda0003fc4270 */
[----:B------:R-:W-:Y:S05]  /*35090*/  @P6 BRA `(.L_x_7030) ;  /* 0x00000000009c6947 */ /* 0x000fea0003800000 */
.L_x_7035:
        /* <DEDUP_REMOVED lines=14> */
.L_x_7033:
[----:B------:R-:W-:Y:S05]  /*35180*/  BSYNC B0 ;  /* 0x0000000000007941 */ /* 0x000fea0003800000 */
.L_x_7032:
[----:B------:R-:W-:-:S03]  /*35190*/  UMOV UR4, 0xffffffff ;  /* 0xffffffff00047882 */ /* 0x000fc60000000000 */
[----:B------:R-:W-:Y:S05]  /*351a0*/  BRA.DIV UR4, `(.L_x_7034) ;  /* 0x0000004e04c87947 */ /* 0x000fea000b800000 */
[----:B-----5:R-:W1:Y:S02]  /*351b0*/  SHFL.UP PT, R14, R17, 0x1, RZ ;  /* 0x04200000110e7989 */ /* 0x020e6400000e00ff */
        /* <DEDUP_REMOVED lines=15> */
.L_x_7186:
[----:B------:R-:W-:Y:S02]  /*352b0*/  ULDC UR4, c[0x0][0xd38] ;  /* 0x00034e0000047ab9 */ /* 0x000fe40000000800 */
[----:B------:R-:W-:-:S04]  /*352c0*/  IMAD.U32 R4, RZ, RZ, UR4 ;  /* 0x00000004ff047e24 */ /* 0x000fc8000f8e00ff */
[----:B-1----:R-:W-:-:S04]  /*352d0*/  IMAD R14, R14, R4, RZ ;  /* 0x000000040e0e7224 */ /* 0x002fc800078e02ff */
[----:B------:R-:W-:-:S05]  /*352e0*/  IMAD.IADD R5, R14, 0x1, R5 ;  /* 0x000000010e057824 */ /* 0x000fca00078e0205 */
[----:B------:R-:W-:-:S13]  /*352f0*/  ISETP.GT.AND P6, PT, R5, R0, PT ;  /* 0x000000000500720c */ /* 0x000fda0003fc4270 */
[----:B------:R-:W-:Y:S05]  /*35300*/  @!P6 BRA `(.L_x_7035) ;  /* 0xfffffffc0064e947 */ /* 0x000fea000383ffff */
.L_x_7030:
        /* <DEDUP_REMOVED lines=8> */
.L_x_7190:
[----:B------:R-:W-:Y:S01]  /*35390*/  ISETP.NE.AND P0, PT, R2, RZ, PT ;  /* 0x000000ff0200720c */ /* 0x000fe20003f05270 */
[----:B------:R-:W-:-:S12]  /*353a0*/  IMAD.MOV.U32 R14, RZ, RZ, RZ ;  /* 0x000000ffff0e7224 */ /* 0x000fd800078e00ff */
[----:B------:R-:W-:Y:S05]  /*353b0*/  @!P0 BRA `(.L_x_7037) ;  /* 0x0000000000108947 */ /* 0x000fea0003800000 */
[----:B------:R-:W-:Y:S01]  /*353c0*/  UMOV UR4, 0xffffffff ;  /* 0xffffffff00047882 */ /* 0x000fe20000000000 */
[----:B------:R-:W-:Y:S02]  /*353d0*/  VIADD R12, R6, 0xffffffff ;  /* 0xffffffff060c7836 */ /* 0x000fe40000000000 */
[----:B------:R-:W-:Y:S05]  /*353e0*/  BRA.DIV UR4, `(.L_x_7038) ;  /* 0x00000052043c7947 */ /* 0x000fea000b800000 */
[----:B------:R3:W4:Y:S02]  /*353f0*/  SHFL.IDX PT, R14, R3, R12, 0x1f ;  /* 0x00001f0c030e7589 */ /* 0x00072400000e0000 */
.L_x_7037:
[----:B0--3--:R-:W0:Y:S01]  /*35400*/  LDC.64 R2, c[0x0][0xd90] ;  /* 0x00036400ff027b82 */ /* 0x009e220000000a00 */
[----:B------:R-:W-:-:S04]  /*35410*/  IMAD.IADD R19, R6, 0x1, R19 ;  /* 0x0000000106137824 */ /* 0x000fc800078e0213 */
[----:B0-----:R-:W-:-:S05]  /*35420*/  IMAD.WIDE R2, R19, 0x4, R2 ;  /* 0x0000000413027825 */ /* 0x001fca00078e0202 */
[----:B-1----:R0:W2:Y:S01]  /*35430*/  LDG.E R6, desc[UR46][R2.64] ;  /* 0x0000002e02067981 */ /* 0x0020a2000c1e1900 */
[----:B----4-:R-:W-:-:S04]  /*35440*/  IMAD R16, R14, R4, R16 ;  /* 0x000000040e107224 */ /* 0x010fc800078e0210 */
[----:B------:R-:W-:Y:S02]  /*35450*/  IMAD.IADD R0, R0, 0x1, -R16 ;  /* 0x0000000100007824 */ /* 0x000fe400078e0a10 */
[----:B0-----:R-:W-:Y:S02]  /*35460*/  IMAD.MOV.U32 R2, RZ, RZ, RZ ;  /* 0x000000ffff027224 */ /* 0x001fe400078e00ff */
[----:B--2---:R-:W-:-:S05]  /*35470*/  IMAD R5, R17, R6, RZ ;  /* 0x0000000611057224 */ /* 0x004fca00078e02ff */
        /* <DEDUP_REMOVED lines=33> */
[----:B------:R0:W1:Y:S02]  /*35690*/  F2I.FTZ.U32.TRUNC.NTZ R3, R2 ;  /* 0x0000000200037305 */ /* 0x000064000021f000 */
[----:B0-----:R-:W-:Y:S02]  /*356a0*/  IMAD.MOV.U32 R2, RZ, RZ, RZ ;  /* 0x000000ffff027224 */ /* 0x001fe400078e00ff */
[----:B-1----:R-:W-:-:S04]  /*356b0*/  IMAD.MOV R5, RZ, RZ, -R3 ;  /* 0x000000ffff057224 */ /* 0x002fc800078e0a03 */
        /* <DEDUP_REMOVED lines=22> */
.L_x_7031:
[----:B------:R-:W-:Y:S01]  /*35820*/  UMOV UR4, URZ ;  /* 0x0000003f00047c82 */ /* 0x000fe20008000000 */
[----:B------:R-:W-:Y:S01]  /*35830*/  UMOV UR5, URZ ;  /* 0x0000003f00057c82 */ /* 0x000fe20008000000 */
[----:B------:R-:W-:Y:S01]  /*35840*/  ULDC UR6, c[0x0][0xd3c] ;  /* 0x00034f0000067ab9 */ /* 0x000fe20000000800 */
[----:B------:R-:W-:Y:S02]  /*35850*/  IMAD.MOV.U32 R16, RZ, RZ, R0 ;  /* 0x000000ffff107224 */ /* 0x000fe400078e0000 */
[----:B------:R-:W-:Y:S02]  /*35860*/  IMAD.U32 R17, RZ, RZ, UR4 ;  /* 0x00000004ff117e24 */ /* 0x000fe4000f8e00ff */
[----:B------:R-:W-:Y:S02]  /*35870*/  IMAD.U32 R18, RZ, RZ, UR5 ;  /* 0x00000005ff127e24 */ /* 0x000fe4000f8e00ff */
[----:B------:R-:W-:-:S07]  /*35880*/  IMAD.U32 R19, RZ, RZ, UR6 ;  /* 0x00000006ff137e24 */ /* 0x000fce000f8e00ff */
.L_x_7039:
        /* <DEDUP_REMOVED lines=10> */
.L_x_7028:
[----:B------:R-:W-:Y:S02]  /*35930*/  ULDC UR4, c[0x0][0xd3c] ;  /* 0x00034f0000047ab9 */ /* 0x000fe40000000800 */
[----:B0-----:R-:W-:-:S13]  /*35940*/  ISETP.GE.AND P0, PT, R19, UR4, PT ;  /* 0x0000000413007c0c */ /* 0x001fda000bf06270 */
[----:B------:R-:W-:Y:S05]  /*35950*/  @!P0 BRA `(.L_x_7040) ;  /* 0xffffff8400588947 */ /* 0x000fea000383ffff */
[----:B------:R-:W-:Y:S05]  /*35960*/  BSYNC B8 ;  /* 0x0000000000087941 */ /* 0x000fea0003800000 */
.L_x_6911:
[----:B0-----:R-:W5:Y:S01]  /*35970*/  LDL.LU R0, [R1+0x438] ;  /* 0x0004380001007983 */ /* 0x001f620000300800 */
        /* <DEDUP_REMOVED lines=11> */
.L_x_7193:
[----:B------:R-:W-:Y:S05]  /*35a30*/  BSYNC B0 ;  /* 0x0000000000007941 */ /* 0x000fea0003800000 */
.L_x_7041:
[----:B------:R-:W-:-:S03]  /*35a40*/  UMOV UR4, 0xffffffff ;  /* 0xffffffff00047882 */ /* 0x000fc60000000000 */
[----:B------:R-:W-:Y:S05]  /*35a50*/  BRA.DIV UR4, `(.L_x_7043) ;  /* 0x0000004a04d87947 */ /* 0x000fea000b800000 */
[----:B------:R-:W0:Y:S02]  /*35a60*/  S2R R0, SR_TID.X ;  /* 0x0000000000007919 */ /* 0x000e240000002100 */
[----:B0-----:R-:W-:-:S04]  /*35a70*/  SHF.R.U32.HI R0, RZ, 0x5, R0 ;  /* 0x00000005ff007819 */ /* 0x001fc80000011600 */
[----:B------:R-:W-:-:S05]  /*35a80*/  LOP3.LUT R0, R0, 0x3, RZ, 0xc0, !PT ;  /* 0x0000000300007812 */ /* 0x000fca00078ec0ff */
[----:B------:R0:W0:Y:S02]  /*35a90*/  SHFL.IDX PT, R14, R0, RZ, 0x1f ;  /* 0x00001fff000e7589 */ /* 0x00002400000e0000 */
.L_x_7196:
[----:B0-----:R-:W-:-:S13]  /*35aa0*/  ISETP.NE.AND P0, PT, R14, RZ, PT ;  /* 0x000000ff0e00720c */ /* 0x001fda0003f05270 */
[----:B------:R-:W-:Y:S05]  /*35ab0*/  @P0 BRA `(.L_x_6680) ;  /* 0x0000000000880947 */ /* 0x000fea0003800000 */
[----:B------:R-:W-:-:S03]  /*35ac0*/  UMOV UR4, 0xffffffff ;  /* 0xffffffff00047882 */ /* 0x000fc60000000000 */
[----:B------:R-:W-:Y:S05]  /*35ad0*/  BRA.DIV UR4, `(.L_x_7044) ;  /* 0x0000004a04ec7947 */ /* 0x000fea000b800000 */
[----:B------:R-:W-:-:S13]  /*35ae0*/  ELECT P6, URZ, PT ;  /* 0x00000000003f782f */ /* 0x000fda00038c0000 */
.L_x_7199:
[----:B------:R-:W-:Y:S05]  /*35af0*/  @!P6 BRA `(.L_x_6680) ;  /* 0x000000000078e947 */ /* 0x000fea0003800000 */
[----:B------:R-:W-:-:S06]  /*35b00*/  ULOP3.LUT UR4, UR36, 0x2, URZ, 0xfc, !UPT ;  /* 0x0000000224047892 */ /* 0x000fcc000f8efc3f */
[----:B------:R-:W-:-:S05]  /*35b10*/  IMAD.U32 R0, RZ, RZ, UR4 ;  /* 0x00000004ff007e24 */ /* 0x000fca000f8e00ff */
[----:B------:R-:W-:-:S13]  /*35b20*/  ISETP.NE.AND P0, PT, R0, 0x3, PT ;  /* 0x000000030000780c */ /* 0x000fda0003f05270 */
[----:B------:R-:W-:Y:S05]  /*35b30*/  @!P0 BRA `(.L_x_7045) ;  /* 0x0000000000048947 */ /* 0x000fea0003800000 */
[----:B------:R-:W-:Y:S01]  /*35b40*/  BPT.TRAP 0x1 ;  /* 0x000000040000795c */ /* 0x000fe20000300000 */
.L_x_7045:
[C---:B------:R-:W-:Y:S01]  /*35b50*/  IMAD R5, R25.reuse, 0x8, R4 ;  /* 0x0000000819057824 */ /* 0x040fe200078e0204 */
[----:B------:R-:W-:Y:S01]  /*35b60*/  SHF.L.U32 R0, R28, 0x1f, RZ ;  /* 0x0000001f1c007819 */ /* 0x000fe200000006ff */
[----:B------:R-:W-:-:S03]  /*35b70*/  VIADD R25, R25, 0x1 ;  /* 0x0000000119197836 */ /* 0x000fc60000000000 */
[----:B------:R-:W0:Y:S02]  /*35b80*/  SYNCS.PHASECHK.TRANS64.TRYWAIT P1, [R5+URZ+0x38840], R0 ;  /* 0x03884000050075a7 */ /* 0x000e24000802017f */
[----:B------:R-:W-:-:S04]  /*35b90*/  ISETP.NE.AND P2, PT, R25, 0x2, PT ;  /* 0x000000021900780c */ /* 0x000fc80003f45270 */
[----:B------:R-:W-:Y:S01]  /*35ba0*/  SEL R3, RZ, 0x1, P2 ;  /* 0x00000001ff037807 */ /* 0x000fe20001000000 */
[----:B0-----:R-:W-:Y:S08]  /*35bb0*/  @!P1 BRA `(.L_x_7046) ;  /* 0x0000004800d49947 */ /* 0x001ff00003800000 */
.L_x_7200:
[----:B------:R-:W-:Y:S02]  /*35bc0*/  SEL R25, R25, RZ, P2 ;  /* 0x000000ff19197207 */ /* 0x000fe40001000000 */
[----:B------:R-:W-:Y:S01]  /*35bd0*/  LOP3.LUT R2, R28, R3, RZ, 0x3c, !PT ;  /* 0x000000031c027212 */ /* 0x000fe200078e3cff */
[----:B------:R-:W-:Y:S06]  /*35be0*/  @!P0 BRA `(.L_x_7047) ;  /* 0x0000000000048947 */ /* 0x000fec0003800000 */
[----:B------:R-:W-:Y:S01]  /*35bf0*/  BPT.TRAP 0x1 ;  /* 0x000000040000795c */ /* 0x000fe20000300000 */
.L_x_7047:
[----:B------:R-:W-:Y:S01]  /*35c00*/  IMAD R25, R25, 0x8, R4 ;  /* 0x0000000819197824 */ /* 0x000fe200078e0204 */
[----:B------:R-:W-:-:S04]  /*35c10*/  SHF.L.U32 R2, R2, 0x1f, RZ ;  /* 0x0000001f02027819 */ /* 0x000fc800000006ff */
[----:B------:R-:W0:Y:S02]  /*35c20*/  SYNCS.PHASECHK.TRANS64.TRYWAIT P1, [R25+URZ+0x38840], R2 ;  /* 0x03884002190075a7 */ /* 0x000e24000802017f */
[----:B0-----:R-:W-:Y:S05]  /*35c30*/  @!P1 BRA `(.L_x_7048) ;  /* 0x0000004800c89947 */ /* 0x001fea0003800000 */
.L_x_7201:
[----:B------:R-:W-:Y:S05]  /*35c40*/  @!P0 BRA `(.L_x_7049) ;  /* 0x0000000000048947 */ /* 0x000fea0003800000 */
[----:B------:R-:W-:Y:S01]  /*35c50*/  BPT.TRAP 0x1 ;  /* 0x000000040000795c */ /* 0x000fe20000300000 */
.L_x_7049:
[----:B------:R-:W0:Y:S02]  /*35c60*/  SYNCS.PHASECHK.TRANS64.TRYWAIT P1, [R5+URZ+0x38860], R0 ;  /* 0x03886000050075a7 */ /* 0x000e24000802017f */
[----:B0-----:R-:W-:Y:S05]  /*35c70*/  @!P1 BRA `(.L_x_7050) ;  /* 0x0000004800cc9947 */ /* 0x001fea0003800000 */
.L_x_7202:
[----:B------:R-:W-:Y:S05]  /*35c80*/  @!P0 BRA `(.L_x_7051) ;  /* 0x0000000000048947 */ /* 0x000fea0003800000 */
[----:B------:R-:W-:Y:S01]  /*35c90*/  BPT.TRAP 0x1 ;  /* 0x000000040000795c */ /* 0x000fe20000300000 */
.L_x_7051:
[----:B------:R0:W0:Y:S02]  /*35ca0*/  SYNCS.PHASECHK.TRANS64.TRYWAIT P0, [R25+URZ+0x38860], R2 ;  /* 0x03886002190075a7 */ /* 0x000024000800017f */
[----:B0-----:R-:W-:Y:S05]  /*35cb0*/  @!P0 NANOSLEEP.SYNCS 0x989680 ;  /* 0x009896800000895d */ /* 0x001fea0003900000 */
[----:B------:R-:W0:Y:S02]  /*35cc0*/  @!P0 SYNCS.PHASECHK.TRANS64 P0, [R25+URZ+0x38860], R2 ;  /* 0x03886002190085a7 */ /* 0x000e24000800007f */
[----:B0-----:R-:W-:Y:S05]  /*35cd0*/  @!P0 BRA `(.L_x_7051) ;  /* 0xfffffffc00f08947 */ /* 0x001fea000383ffff */
.L_x_6680:
[----:B------:R-:W-:Y:S05]  /*35ce0*/  BSYNC B9 ;  /* 0x0000000000097941 */ /* 0x000fea0003800000 */
.L_x_6677:
[----:B------:R-:W-:Y:S05]  /*35cf0*/  EXIT ;  /* 0x000000000000794d */ /* 0x000fea0003800000 */
.L_x_6704:
[----:B0-----:R0:W1:Y:S02]  /*35d00*/  SYNCS.PHASECHK.TRANS64.TRYWAIT P5, [R61+URZ+0x38890], R70 ;  /* 0x038890463d0075a7 */ /* 0x00106400080a017f */
[----:B-1----:R-:W-:Y:S05]  /*35d10*/  @!P5 NANOSLEEP.SYNCS 0x989680 ;  /* 0x009896800000d95d */ /* 0x002fea0003900000 */
[----:B------:R-:W1:Y:S02]  /*35d20*/  @!P5 SYNCS.PHASECHK.TRANS64 P5, [R61+URZ+0x38890], R70 ;  /* 0x038890463d00d5a7 */ /* 0x000e6400080a007f */
[----:B-1----:R-:W-:Y:S05]  /*35d30*/  @!P5 BRA `(.L_x_6704) ;  /* 0xfffffffc00f0d947 */ /* 0x002fea000383ffff */
[----:B------:R-:W-:Y:S05]  /*35d40*/  BRA `(.L_x_7052) ;  /* 0xfffffccc00f87947 */ /* 0x000fea000383ffff */
.L_x_6705:
        /* <DEDUP_REMOVED lines=8> */
.L_x_7054:
[----:B------:R-:W-:Y:S05]  /*35dd0*/  BSYNC B1 ;  /* 0x0000000000017941 */ /* 0x000fea0003800000 */
.L_x_7053:
        /* <DEDUP_REMOVED lines=8> */
.L_x_7055:
[----:B------:R-:W-:Y:S05]  /*35e60*/  BRA `(.L_x_7056) ;  /* 0xfffffccc00c47947 */ /* 0x000fea000383ffff */
.L_x_6715:
[----:B0-----:R0:W1:Y:S02]  /*35e70*/  SYNCS.PHASECHK.TRANS64.TRYWAIT P6, [R61+URZ+0x38890], R70 ;  /* 0x038890463d0075a7 */ /* 0x00106400080c017f */
[----:B-1----:R-:W-:Y:S05]  /*35e80*/  @!P6 NANOSLEEP.SYNCS 0x989680 ;  /* 0x009896800000e95d */ /* 0x002fea0003900000 */
[----:B------:R-:W1:Y:S02]  /*35e90*/  @!P6 SYNCS.PHASECHK.TRANS64 P6, [R61+URZ+0x38890], R70 ;  /* 0x038890463d00e5a7 */ /* 0x000e6400080c007f */
[----:B-1----:R-:W-:Y:S05]  /*35ea0*/  @!P6 BRA `(.L_x_6715) ;  /* 0xfffffffc00f0e947 */ /* 0x002fea000383ffff */
[----:B------:R-:W-:Y:S05]  /*35eb0*/  BRA `(.L_x_7057) ;  /* 0xfffffcd800487947 */ /* 0x000fea000383ffff */
.L_x_6716:
        /* <DEDUP_REMOVED lines=8> */
.L_x_7059:
[----:B------:R-:W-:Y:S05]  /*35f40*/  BSYNC B1 ;  /* 0x0000000000017941 */ /* 0x000fea0003800000 */
.L_x_7058:
        /* <DEDUP_REMOVED lines=8> */
.L_x_7060:
[----:B------:R-:W-:Y:S01]  /*35fd0*/  IMAD.MOV.U32 R64, RZ, RZ, R14 ;  /* 0x000000ffff407224 */ /* 0x000fe200078e000e */
[----:B------:R-:W-:Y:S06]  /*35fe0*/  BRA `(.L_x_7061) ;  /* 0xfffffcd800107947 */ /* 0x000fec000383ffff */
.L_x_6721:
[----:B0-----:R0:W1:Y:S02]  /*35ff0*/  SYNCS.PHASECHK.TRANS64.TRYWAIT P0, [R61+URZ+0x38890], R70 ;  /* 0x038890463d0075a7 */ /* 0x001064000800017f */
[----:B-1----:R-:W-:Y:S05]  /*36000*/  @!P0 NANOSLEEP.SYNCS 0x989680 ;  /* 0x009896800000895d */ /* 0x002fea0003900000 */
[----:B------:R-:W1:Y:S02]  /*36010*/  @!P0 SYNCS.PHASECHK.TRANS64 P0, [R61+URZ+0x38890], R70 ;  /* 0x038890463d0085a7 */ /* 0x000e64000800007f */
[----:B-1----:R-:W-:Y:S05]  /*36020*/  @!P0 BRA `(.L_x_6721) ;  /* 0xfffffffc00f08947 */ /* 0x002fea000383ffff */
[----:B------:R-:W-:Y:S05]  /*36030*/  BRA `(.L_x_7062) ;  /* 0xfffffce000107947 */ /* 0x000fea000383ffff */
.L_x_6722:
[----:B------:R-:W-:Y:S01]  /*36040*/  BSSY B1, `(.L_x_7063) ;  /* 0x0000007000017945 */ /* 0x000fe20003800000 */
[----:B------:R-:W-:Y:S02]  /*36050*/  IMAD.MOV.U32 R12, RZ, RZ, RZ ;  /* 0x000000ffff0c7224 */ /* 0x000fe400078e00ff */
[----:B------:R-:W-:Y:S02]  /*36060*/  IMAD.MOV.U32 R11, RZ, RZ, 0x1c1f ;  /* 0x00001c1fff0b7424 */ /* 0x000fe400078e00ff */
[----:B------:R-:W-:-:S07]  /*36070*/  IMAD.MOV.U32 R15, RZ, RZ, -0x1 ;  /* 0xffffffffff0f7424 */ /* 0x000fce00078e00ff */
[----:B0-----:R-:W-:Y:S05]  /*36080*/  WARPSYNC.COLLECTIVE R15, `(.L_x_7064) ;  /* 0x000000000f087348 */ /* 0x001fea0003c00000 */
[----:B------:R1:W2:Y:S02]  /*36090*/  SHFL.IDX P6, R14, R13, R12, R11 ;  /* 0x0000000c0d0e7389 */ /* 0x0002a400000c000b */
[----:B012---:R-:W-:Y:S01]  /*360a0*/  ENDCOLLECTIVE ;  /* 0x000000000000791b */ /* 0x007fe20003800000 */
.L_x_7064:
[----:B------:R-:W-:Y:S05]  /*360b0*/  BSYNC B1 ;  /* 0x0000000000017941 */ /* 0x000fea0003800000 */
.L_x_7063:
        /* <DEDUP_REMOVED lines=8> */
.L_x_7065:
[----:B------:R-:W-:Y:S05]  /*36140*/  BRA `(.L_x_7066) ;  /* 0xfffffce000387947 */ /* 0x000fea000383ffff */
.L_x_6725:
[----:B-1----:R1:W4:Y:S02]  /*36150*/  SYNCS.PHASECHK.TRANS64.TRYWAIT P5, [R61+URZ+0x388b0], R70 ;  /* 0x0388b0463d0075a7 */ /* 0x00232400080a017f */
[----:B----4-:R-:W-:Y:S05]  /*36160*/  @!P5 NANOSLEEP.SYNCS 0x989680 ;  /* 0x009896800000d95d */ /* 0x010fea0003900000 */
[----:B------:R-:W4:Y:S02]  /*36170*/  @!P5 SYNCS.PHASECHK.TRANS64 P5, [R61+URZ+0x388b0], R70 ;  /* 0x0388b0463d00d5a7 */ /* 0x000f2400080a007f */
[----:B----4-:R-:W-:Y:S05]  /*36180*/  @!P5 BRA `(.L_x_6725) ;  /* 0xfffffffc00f0d947 */ /* 0x010fea000383ffff */
[----:B------:R-:W-:Y:S05]  /*36190*/  BRA `(.L_x_7067) ;  /* 0xfffffce000c07947 */ /* 0x000fea000383ffff */
.L_x_6767:
        /* <DEDUP_REMOVED lines=8> */
.L_x_7069:
[----:B------:R-:W-:Y:S05]  /*36220*/  BSYNC B1 ;  /* 0x0000000000017941 */ /* 0x000fea0003800000 */
.L_x_7068:
        /* <DEDUP_REMOVED lines=8> */
.L_x_7070:
[----:B------:R-:W-:Y:S02]  /*362b0*/  IMAD.MOV.U32 R13, RZ, RZ, R68 ;  /* 0x000000ffff0d7224 */ /* 0x000fe400078e0044 */
[----:B------:R-:W-:-:S07]  /*362c0*/  IMAD.MOV.U32 R6, RZ, RZ, R14 ;  /* 0x000000ffff067224 */ /* 0x000fce00078e000e */
[----:B------:R-:W-:Y:S05]  /*362d0*/  WARPSYNC.COLLECTIVE R15, `(.L_x_7071) ;  /* 0x000000000f087348 */ /* 0x000fea0003c00000 */
[----:B------:R0:W1:Y:S02]  /*362e0*/  SHFL.IDX P6, R14, R13, R12, R11 ;  /* 0x0000000c0d0e7389 */ /* 0x00006400000c000b */
[----:B01----:R-:W-:Y:S01]  /*362f0*/  ENDCOLLECTIVE ;  /* 0x000000000000791b */ /* 0x003fe20003800000 */
.L_x_7071:
[----:B------:R-:W-:Y:S02]  /*36300*/  IMAD.MOV.U32 R13, RZ, RZ, R65 ;  /* 0x000000ffff0d7224 */ /* 0x000fe400078e0041 */
[----:B------:R-:W-:-:S07]  /*36310*/  IMAD.MOV.U32 R7, RZ, RZ, R14 ;  /* 0x000000ffff077224 */ /* 0x000fce00078e000e */
[----:B------:R-:W-:Y:S05]  /*36320*/  WARPSYNC.COLLECTIVE R15, `(.L_x_7072) ;  /* 0x000000000f087348 */ /* 0x000fea0003c00000 */
[----:B------:R0:W1:Y:S02]  /*36330*/  SHFL.IDX P6, R14, R13, R12, R11 ;  /* 0x0000000c0d0e7389 */ /* 0x00006400000c000b */
[----:B01----:R-:W-:Y:S01]  /*36340*/  ENDCOLLECTIVE ;  /* 0x000000000000791b */ /* 0x003fe20003800000 */
.L_x_7072:
[----:B------:R-:W-:Y:S01]  /*36350*/  IMAD.MOV.U32 R8, RZ, RZ, R14 ;  /* 0x000000ffff087224 */ /* 0x000fe200078e000e */
[----:B------:R-:W-:Y:S06]  /*36360*/  BRA `(.L_x_7073) ;  /* 0xfffffd8400587947 */ /* 0x000fec000383ffff */
.L_x_6770:
[----:B------:R-:W-:Y:S01]  /*36370*/  BSSY B1, `(.L_x_7074) ;  /* 0x0000008000017945 */ /* 0x000fe20003800000 */
[----:B------:R-:W-:Y:S02]  /*36380*/  IMAD.MOV.U32 R13, RZ, RZ, R36 ;  /* 0x000000ffff0d7224 */ /* 0x000fe400078e0024 */
[----:B------:R-:W-:Y:S02]  /*36390*/  IMAD.MOV.U32 R12, RZ, RZ, 0x1 ;  /* 0x00000001ff0c7424 */ /* 0x000fe400078e00ff */
[----:B------:R-:W-:Y:S02]  /*363a0*/  IMAD.MOV.U32 R11, RZ, RZ, 0x1c1f ;  /* 0x00001c1fff0b7424 */ /* 0x000fe400078e00ff */
[----:B------:R-:W-:-:S07]  /*363b0*/  IMAD.MOV.U32 R15, RZ, RZ, -0x1 ;  /* 0xffffffffff0f7424 */ /* 0x000fce00078e00ff */
[----:B0--34-:R-:W-:Y:S05]  /*363c0*/  WARPSYNC.COLLECTIVE R15, `(.L_x_7075) ;  /* 0x000000000f087348 */ /* 0x019fea0003c00000 */
[----:B------:R1:W2:Y:S02]  /*363d0*/  SHFL.IDX P6, R14, R13, R12, R11 ;  /* 0x0000000c0d0e7389 */ /* 0x0002a400000c000b */
[----:B01234-:R-:W-:Y:S01]  /*363e0*/  ENDCOLLECTIVE ;  /* 0x000000000000791b */ /* 0x01ffe20003800000 */
.L_x_7075:
[----:B------:R-:W-:Y:S05]  /*363f0*/  BSYNC B1 ;  /* 0x0000000000017941 */ /* 0x000fea0003800000 */
.L_x_7074:
        /* <DEDUP_REMOVED lines=8> */
.L_x_7076:
[----:B------:R-:W-:Y:S02]  /*36480*/  IMAD.MOV.U32 R13, RZ, RZ, R68 ;  /* 0x000000ffff0d7224 */ /* 0x000fe400078e0044 */
[----:B------:R-:W-:-:S07]  /*36490*/  IMAD.MOV.U32 R6, RZ, RZ, R14 ;  /* 0x000000ffff067224 */ /* 0x000fce00078e000e */
[----:B------:R-:W-:Y:S05]  /*364a0*/  WARPSYNC.COLLECTIVE R15, `(.L_x_7077) ;  /* 0x000000000f087348 */ /* 0x000fea0003c00000 */
[----:B------:R0:W1:Y:S02]  /*364b0*/  SHFL.IDX P6, R14, R13, R12, R11 ;  /* 0x0000000c0d0e7389 */ /* 0x00006400000c000b */
[----:B01----:R-:W-:Y:S01]  /*364c0*/  ENDCOLLECTIVE ;  /* 0x000000000000791b */ /* 0x003fe20003800000 */
.L_x_7077:
[----:B------:R-:W-:Y:S02]  /*364d0*/  IMAD.MOV.U32 R13, RZ, RZ, R65 ;  /* 0x000000ffff0d7224 */ /* 0x000fe400078e0041 */
[----:B------:R-:W-:-:S07]  /*364e0*/  IMAD.MOV.U32 R7, RZ, RZ, R14 ;  /* 0x000000ffff077224 */ /* 0x000fce00078e000e */
[----:B------:R-:W-:Y:S05]  /*364f0*/  WARPSYNC.COLLECTIVE R15, `(.L_x_7078) ;  /* 0x000000000f087348 */ /* 0x000fea0003c00000 */
[----:B------:R0:W1:Y:S02]  /*36500*/  SHFL.IDX P6, R14, R13, R12, R11 ;  /* 0x0000000c0d0e7389 */ /* 0x00006400000c000b */
[----:B01----:R-:W-:Y:S01]  /*36510*/  ENDCOLLECTIVE ;  /* 0x000000000000791b */ /* 0x003fe20003800000 */
.L_x_7078:
[----:B------:R-:W-:Y:S05]  /*36520*/  BRA `(.L_x_7079) ;  /* 0xfffffd8400c47947 */ /* 0x000fea000383ffff */
.L_x_6774:
[----:B-1----:R1:W4:Y:S02]  /*36530*/  SYNCS.PHASECHK.TRANS64.TRYWAIT P0, [R2+URZ+0x38800], R65 ;  /* 0x03880041020075a7 */ /* 0x002324000800017f */
[----:B----4-:R-:W-:Y:S05]  /*36540*/  @!P0 NANOSLEEP.SYNCS 0x989680 ;  /* 0x009896800000895d */ /* 0x010fea0003900000 */
[----:B------:R-:W4:Y:S02]  /*36550*/  @!P0 SYNCS.PHASECHK.TRANS64 P0, [R2+URZ+0x38800], R65 ;  /* 0x03880041020085a7 */ /* 0x000f24000800007f */
[----:B----4-:R-:W-:Y:S05]  /*36560*/  @!P0 BRA `(.L_x_6774) ;  /* 0xfffffffc00f08947 */ /* 0x010fea000383ffff */
[----:B------:R-:W-:Y:S05]  /*36570*/  BRA `(.L_x_7080) ;  /* 0xfffffd8800507947 */ /* 0x000fea000383ffff */
.L_x_6782:
        /* <DEDUP_REMOVED lines=9> */
.L_x_7082:
[----:B------:R-:W-:Y:S05]  /*36610*/  BSYNC B1 ;  /* 0x0000000000017941 */ /* 0x000fea0003800000 */
.L_x_7081:
[----:B------:R-:W-:Y:S01]  /*36620*/  IMAD.MOV.U32 R13, RZ, RZ, R36 ;  /* 0x000000ffff0d7224 */ /* 0x000fe200078e0024 */
[----:B------:R-:W-:Y:S01]  /*36630*/  ISETP.GE.AND P0, PT, R16, R71, PT ;  /* 0x000000471000720c */ /* 0x000fe20003f06270 */
[----:B------:R-:W-:Y:S02]  /*36640*/  IMAD.MOV.U32 R12, RZ, RZ, RZ ;  /* 0x000000ffff0c7224 */ /* 0x000fe400078e00ff */
[----:B------:R-:W-:Y:S02]  /*36650*/  IMAD.MOV.U32 R11, RZ, RZ, 0x1c1f ;  /* 0x00001c1fff0b7424 */ /* 0x000fe400078e00ff */
[----:B------:R-:W-:Y:S02]  /*36660*/  IMAD.MOV.U32 R15, RZ, RZ, -0x1 ;  /* 0xffffffffff0f7424 */ /* 0x000fe400078e00ff */
[----:B------:R-:W-:Y:S02]  /*36670*/  IMAD.MOV.U32 R3, RZ, RZ, R14 ;  /* 0x000000ffff037224 */ /* 0x000fe400078e000e */
[----:B------:R-:W-:-:S07]  /*36680*/  IMAD R27, R24, R7, RZ ;  /* 0x00000007181b7224 */ /* 0x000fce00078e02ff */
[----:B------:R-:W-:Y:S05]  /*36690*/  WARPSYNC.COLLECTIVE R15, `(.L_x_7083) ;  /* 0x000000000f087348 */ /* 0x000fea0003c00000 */
[----:B------:R0:W1:Y:S02]  /*366a0*/  SHFL.IDX P6, R14, R13, R12, R11 ;  /* 0x0000000c0d0e7389 */ /* 0x00006400000c000b */
[----:B01----:R-:W-:Y:S01]  /*366b0*/  ENDCOLLECTIVE ;  /* 0x000000000000791b */ /* 0x003fe20003800000 */
.L_x_7083:
        /* <DEDUP_REMOVED lines=8> */
.L_x_7084:
[----:B------:R-:W-:-:S05]  /*36740*/  @!P1 IADD3 R8, P2, R4, R7, RZ ;  /* 0x0000000704089210 */ /* 0x000fca0007f5e0ff */
[----:B------:R-:W-:Y:S02]  /*36750*/  @!P1 IMAD.X R9, R3, 0x1, R6, P2 ;  /* 0x0000000103099824 */ /* 0x000fe400010e0606 */
[----:B------:R-:W-:Y:S02]  /*36760*/  IMAD.MOV.U32 R13, RZ, RZ, R65 ;  /* 0x000000ffff0d7224 */ /* 0x000fe400078e0041 */
[----:B------:R-:W-:-:S07]  /*36770*/  IMAD.MOV.U32 R5, RZ, RZ, R14 ;  /* 0x000000ffff057224 */ /* 0x000fce00078e000e */
[----:B------:R-:W-:Y:S05]  /*36780*/  WARPSYNC.COLLECTIVE R15, `(.L_x_7085) ;  /* 0x000000000f087348 */ /* 0x000fea0003c00000 */
[----:B------:R0:W1:Y:S02]  /*36790*/  SHFL.IDX P6, R14, R13, R12, R11 ;  /* 0x0000000c0d0e7389 */ /* 0x00006400000c000b */
[----:B01----:R-:W-:Y:S01]  /*367a0*/  ENDCOLLECTIVE ;  /* 0x000000000000791b */ /* 0x003fe20003800000 */
.L_x_7085:
[----:B------:R-:W2:Y:S01]  /*367b0*/  @!P1 LD.E.128 R8, desc[UR46][R8.64] ;  /* 0x0000002e08089980 */ /* 0x000ea2000c101d00 */
[----:B------:R-:W-:-:S05]  /*367c0*/  @!P1 IADD3 R4, P2, R14, R7, RZ ;  /* 0x000000070e049210 */ /* 0x000fca0007f5e0ff */
[----:B------:R-:W-:-:S06]  /*367d0*/  @!P1 IMAD.X R5, R5, 0x1, R6, P2 ;  /* 0x0000000105059824 */ /* 0x000fcc00010e0606 */
[----:B------:R-:W5:Y:S01]  /*367e0*/  @!P1 LD.E.128 R4, desc[UR46][R4.64] ;  /* 0x0000002e04049980 */ /* 0x000f62000c101d00 */
[----:B------:R-:W-:Y:S01]  /*367f0*/  CS2R R20, SRZ ;  /* 0x0000000000147805 */ /* 0x000fe2000001ff00 */
[----:B------:R-:W-:Y:S01]  /*36800*/  IMAD.MOV.U32 R13, RZ, RZ, R26 ;  /* 0x000000ffff0d7224 */ /* 0x000fe200078e001a */
[----:B------:R-:W-:Y:S01]  /*36810*/  CS2R R54, SRZ ;  /* 0x0000000000367805 */ /* 0x000fe2000001ff00 */
[----:B------:R-:W-:Y:S01]  /*36820*/  IMAD.MOV.U32 R12, RZ, RZ, 0x1 ;  /* 0x00000001ff0c7424 */ /* 0x000fe200078e00ff */
[----:B------:R-:W-:Y:S02]  /*36830*/  CS2R R68, SRZ ;  /* 0x0000000000447805 */ /* 0x000fe4000001ff00 */
[----:B------:R-:W-:Y:S01]  /*36840*/  CS2R R66, SRZ ;  /* 0x0000000000427805 */ /* 0x000fe2000001ff00 */
[----:B--2---:R-:W-:Y:S02]  /*36850*/  @!P1 IMAD.MOV.U32 R21, RZ, RZ, R11 ;  /* 0x000000ffff159224 */ /* 0x004fe400078e000b */
[----:B------:R-:W-:-:S02]  /*36860*/  IMAD.MOV.U32 R11, RZ, RZ, 0x1c1f ;  /* 0x00001c1fff0b7424 */ /* 0x000fc400078e00ff */
[----:B------:R-:W-:Y:S02]  /*36870*/  @!P1 IMAD.MOV.U32 R20, RZ, RZ, R10 ;  /* 0x000000ffff149224 */ /* 0x000fe400078e000a */
[----:B------:R-:W-:-:S07]  /*36880*/  @!P1 IMAD.MOV.U32 R55, RZ, RZ, R9 ;  /* 0x000000ffff379224 */ /* 0x000fce00078e0009 */
[----:B-----5:R-:W-:Y:S05]  /*36890*/  WARPSYNC.COLLECTIVE R15, `(.L_x_7086) ;  /* 0x000000000f087348 */ /* 0x020fea0003c00000 */
[----:B------:R0:W1:Y:S02]  /*368a0*/  SHFL.IDX P6, R14, R13, R12, R11 ;  /* 0x0000000c0d0e7389 */ /* 0x00006400000c000b */
[----:B01---5:R-:W-:Y:S01]  /*368b0*/  ENDCOLLECTIVE ;  /* 0x000000000000791b */ /* 0x023fe20003800000 */
.L_x_7086:
[----:B------:R-:W-:Y:S02]  /*368c0*/  IMAD.MOV.U32 R3, RZ, RZ, R20 ;  /* 0x000000ffff037224 */ /* 0x000fe400078e0014 */
[----:B------:R-:W-:Y:S02]  /*368d0*/  @!P1 IMAD.MOV.U32 R54, RZ, RZ, R8 ;  /* 0x000000ffff369224 */ /* 0x000fe400078e0008 */
[----:B------:R-:W-:Y:S01]  /*368e0*/  IMAD.MOV.U32 R9, RZ, RZ, R55 ;  /* 0x000000ffff097224 */ /* 0x000fe200078e0037 */
[----:B------:R-:W-:Y:S01]  /*368f0*/  PRMT R75, R75, 0x5410, R3 ;  /* 0x000054104b4b7816 */ /* 0x000fe20000000003 */
[----:B------:R-:W-:Y:S02]  /*36900*/  IMAD.MOV.U32 R10, RZ, RZ, R21 ;  /* 0x000000ffff0a7224 */ /* 0x000fe400078e0015 */
[----:B------:R-:W-:-:S03]  /*36910*/  IMAD.MOV.U32 R8, RZ, RZ, R54 ;  /* 0x000000ffff087224 */ /* 0x000fc600078e0036 */
[----:B------:R-:W-:Y:S01]  /*36920*/  PRMT R85, R10, 0x7610, R85 ;  /* 0x000076100a557816 */ /* 0x000fe20000000055 */
[--C-:B------:R-:W-:Y:S01]  /*36930*/  IMAD.MOV.U32 R13, RZ, RZ, R36.reuse ;  /* 0x000000ffff0d7224 */ /* 0x100fe200078e0024 */
[----:B------:R-:W-:Y:S01]  /*36940*/  PRMT R36, R9, 0x7610, R36 ;  /* 0x0000761009247816 */ /* 0x000fe20000000024 */
[----:B------:R-:W-:Y:S01]  /*36950*/  @!P1 IMAD.MOV.U32 R68, RZ, RZ, R4 ;  /* 0x000000ffff449224 */ /* 0x000fe200078e0004 */
[----:B------:R-:W-:Y:S01]  /*36960*/  PRMT R70, R8, 0x7610, R70 ;  /* 0x0000761008467816 */ /* 0x000fe20000000046 */
[----:B------:R-:W-:Y:S02]  /*36970*/  @!P1 IMAD.MOV.U32 R69, RZ, RZ, R5 ;  /* 0x000000ffff459224 */ /* 0x000fe400078e0005 */
[----:B------:R-:W-:Y:S02]  /*36980*/  @!P1 IMAD.MOV.U32 R66, RZ, RZ, R6 ;  /* 0x000000ffff429224 */ /* 0x000fe400078e0006 */
[----:B------:R-:W-:Y:S02]  /*36990*/  @!P1 IMAD.MOV.U32 R67, RZ, RZ, R7 ;  /* 0x000000ffff439224 */ /* 0x000fe400078e0007 */
[----:B------:R-:W-:-:S07]  /*369a0*/  IMAD.MOV.U32 R3, RZ, RZ, R14 ;  /* 0x000000ffff037224 */ /* 0x000fce00078e000e */
[----:B------:R-:W-:Y:S05]  /*369b0*/  WARPSYNC.COLLECTIVE R15, `(.L_x_7087) ;  /* 0x000000000f087348 */ /* 0x000fea0003c00000 */
[----:B------:R0:W1:Y:S02]  /*369c0*/  SHFL.IDX P6, R14, R13, R12, R11 ;  /* 0x0000000c0d0e7389 */ /* 0x00006400000c000b */
[----:B01----:R-:W-:Y:S01]  /*369d0*/  ENDCOLLECTIVE ;  /* 0x000000000000791b */ /* 0x003fe20003800000 */
.L_x_7087:
[----:B------:R-:W-:Y:S02]  /*369e0*/  IMAD.MOV.U32 R6, RZ, RZ, R68 ;  /* 0x000000ffff067224 */ /* 0x000fe400078e0044 */
[----:B------:R-:W-:Y:S02]  /*369f0*/  IMAD.MOV.U32 R7, RZ, RZ, R69 ;  /* 0x000000ffff077224 */ /* 0x000fe400078e0045 */
[----:B------:R-:W-:Y:S02]  /*36a00*/  IMAD.MOV.U32 R4, RZ, RZ, R66 ;  /* 0x000000ffff047224 */ /* 0x000fe400078e0042 */
[----:B------:R-:W-:Y:S01]  /*36a10*/  IMAD.MOV.U32 R5, RZ, RZ, R67 ;  /* 0x000000ffff057224 */ /* 0x000fe200078e0043 */
[----:B------:R-:W-:Y:S02]  /*36a20*/  PRMT R76, R76, 0x5410, R7 ;  /* 0x000054104c4c7816 */ /* 0x000fe40000000007 */
[----:B------:R-:W-:Y:S02]  /*36a30*/  PRMT R36, R36, 0x5410, R4 ;  /* 0x0000541024247816 */ /* 0x000fe40000000004 */
[----:B------:R-:W-:Y:S01]  /*36a40*/  PRMT R88, R5, 0x7610, R88 ;  /* 0x0000761005587816 */ /* 0x000fe20000000058 */
[----:B------:R-:W-:-:S02]  /*36a50*/  IMAD.MOV.U32 R13, RZ, RZ, R25 ;  /* 0x000000ffff0d7224 */ /* 0x000fc400078e0019 */
[----:B------:R-:W-:-:S07]  /*36a60*/  IMAD.MOV.U32 R24, RZ, RZ, R14 ;  /* 0x000000ffff187224 */ /* 0x000fce00078e000e */
[----:B------:R-:W-:Y:S05]  /*36a70*/  WARPSYNC.COLLECTIVE R15, `(.L_x_7088) ;  /* 0x000000000f087348 */ /* 0x000fea0003c00000 */
[----:B------:R0:W1:Y:S02]  /*36a80*/  SHFL.IDX P6, R14, R13, R12, R11 ;  /* 0x0000000c0d0e7389 */ /* 0x00006400000c000b */
[----:B01----:R-:W-:Y:S01]  /*36a90*/  ENDCOLLECTIVE ;  /* 0x000000000000791b */ /* 0x003fe20003800000 */
.L_x_7088:
[----:B------:R-:W-:Y:S01]  /*36aa0*/  IMAD.MOV.U32 R13, RZ, RZ, R65 ;  /* 0x000000ffff0d7224 */ /* 0x000fe200078e0041 */
[----:B------:R-:W-:Y:S02]  /*36ab0*/  PRMT R65, R65, 0x5410, R6 ;  /* 0x0000541041417816 */ /* 0x000fe40000000006 */
[----:B------:R-:W-:Y:S01]  /*36ac0*/  CS2R R6, SRZ ;  /* 0x0000000000067805 */ /* 0x000fe2000001ff00 */
[----:B------:R-:W-:-:S07]  /*36ad0*/  IMAD.MOV.U32 R25, RZ, RZ, R14 ;  /* 0x000000ffff197224 */ /* 0x000fce00078e000e */
[----:B------:R-:W-:Y:S05]  /*36ae0*/  WARPSYNC.COLLECTIVE R15, `(.L_x_7089) ;  /* 0x000000000f087348 */ /* 0x000fea0003c00000 */
[----:B------:R0:W1:Y:S02]  /*36af0*/  SHFL.IDX P6, R14, R13, R12, R11 ;  /* 0x0000000c0d0e7389 */ /* 0x00006400000c000b */
[----:B01----:R-:W-:Y:S01]  /*36b00*/  ENDCOLLECTIVE ;  /* 0x000000000000791b */ /* 0x003fe20003800000 */
.L_x_7089:
[----:B------:R-:W-:Y:S05]  /*36b10*/  BRA `(.L_x_7090) ;  /* 0xfffffd9400d07947 */ /* 0x000fea000383ffff */
.L_x_6786:
[----:B0-----:R0:W1:Y:S02]  /*36b20*/  SYNCS.PHASECHK.TRANS64.TRYWAIT P1, [R2+URZ+0x38800], R13 ;  /* 0x0388000d020075a7 */ /* 0x001064000802017f */
[----:B-1----:R-:W-:Y:S05]  /*36b30*/  @!P1 NANOSLEEP.SYNCS 0x989680 ;  /* 0x009896800000995d */ /* 0x002fea0003900000 */
[----:B------:R-:W1:Y:S02]  /*36b40*/  @!P1 SYNCS.PHASECHK.TRANS64 P1, [R2+URZ+0x38800], R13 ;  /* 0x0388000d020095a7 */ /* 0x000e64000802007f */
[----:B-1----:R-:W-:Y:S05]  /*36b50*/  @!P1 BRA `(.L_x_6786) ;  /* 0xfffffffc00f09947 */ /* 0x002fea000383ffff */
[----:B------:R-:W-:Y:S05]  /*36b60*/  BRA `(.L_x_7091) ;  /* 0xfffffd98002c7947 */ /* 0x000fea000383ffff */
.L_x_6800:
[----:B-1----:R1:W2:Y:S02]  /*36b70*/  SYNCS.PHASECHK.TRANS64.TRYWAIT P0, [R6+URZ], R7 ;  /* 0x00000007060075a7 */ /* 0x0022a4000800017f */
[----:B--2---:R-:W-:Y:S05]  /*36b80*/  @!P0 NANOSLEEP.SYNCS 0x989680 ;  /* 0x009896800000895d */ /* 0x004fea0003900000 */
[----:B------:R-:W2:Y:S02]  /*36b90*/  @!P0 SYNCS.PHASECHK.TRANS64 P0, [R6+URZ], R7 ;  /* 0x00000007060085a7 */ /* 0x000ea4000800007f */
[----:B--2---:R-:W-:Y:S05]  /*36ba0*/  @!P0 BRA `(.L_x_6800) ;  /* 0xfffffffc00f08947 */ /* 0x004fea000383ffff */
[----:B------:R-:W-:Y:S05]  /*36bb0*/  BRA `(.L_x_6799) ;  /* 0xfffffdac00f87947 */ /* 0x000fea000383ffff */
.L_x_6807:
[----:B-1----:R1:W2:Y:S02]  /*36bc0*/  SYNCS.PHASECHK.TRANS64.TRYWAIT P0, [R2+URZ], R3 ;  /* 0x00000003020075a7 */ /* 0x0022a4000800017f */
[----:B--2---:R-:W-:Y:S05]  /*36bd0*/  @!P0 NANOSLEEP.SYNCS 0x989680 ;  /* 0x009896800000895d */ /* 0x004fea0003900000 */
[----:B------:R-:W2:Y:S02]  /*36be0*/  @!P0 SYNCS.PHASECHK.TRANS64 P0, [R2+URZ], R3 ;  /* 0x00000003020085a7 */ /* 0x000ea4000800007f */
[----:B--2---:R-:W-:Y:S05]  /*36bf0*/  @!P0 BRA `(.L_x_6807) ;  /* 0xfffffffc00f08947 */ /* 0x004fea000383ffff */
[----:B------:R-:W-:Y:S05]  /*36c00*/  BRA `(.L_x_6806) ;  /* 0xfffffdb400047947 */ /* 0x000fea000383ffff */
.L_x_6838:
[----:B-1----:R1:W2:Y:S02]  /*36c10*/  SYNCS.PHASECHK.TRANS64.TRYWAIT P0, [R6+URZ], R7 ;  /* 0x00000007060075a7 */ /* 0x0022a4000800017f */
[----:B--2---:R-:W-:Y:S05]  /*36c20*/  @!P0 NANOSLEEP.SYNCS 0x989680 ;  /* 0x009896800000895d */ /* 0x004fea0003900000 */
[----:B------:R-:W2:Y:S02]  /*36c30*/  @!P0 SYNCS.PHASECHK.TRANS64 P0, [R6+URZ], R7 ;  /* 0x00000007060085a7 */ /* 0x000ea4000800007f */
[----:B--2---:R-:W-:Y:S05]  /*36c40*/  @!P0 BRA `(.L_x_6838) ;  /* 0xfffffffc00f08947 */ /* 0x004fea000383ffff */
[----:B------:R-:W-:Y:S05]  /*36c50*/  BRA `(.L_x_6837) ;  /* 0xfffffe30004c7947 */ /* 0x000fea000383ffff */
.L_x_6845:
[----:B-1----:R1:W2:Y:S02]  /*36c60*/  SYNCS.PHASECHK.TRANS64.TRYWAIT P0, [R14+URZ], R15 ;  /* 0x0000000f0e0075a7 */ /* 0x0022a4000800017f */
[----:B--2---:R-:W-:Y:S05]  /*36c70*/  @!P0 NANOSLEEP.SYNCS 0x989680 ;  /* 0x009896800000895d */ /* 0x004fea0003900000 */
[----:B------:R-:W2:Y:S02]  /*36c80*/  @!P0 SYNCS.PHASECHK.TRANS64 P0, [R14+URZ], R15 ;  /* 0x0000000f0e0085a7 */ /* 0x000ea4000800007f */
[----:B--2---:R-:W-:Y:S05]  /*36c90*/  @!P0 BRA `(.L_x_6845) ;  /* 0xfffffffc00f08947 */ /* 0x004fea000383ffff */
[----:B------:R-:W-:Y:S05]  /*36ca0*/  BRA `(.L_x_6844) ;  /* 0xfffffe3400587947 */ /* 0x000fea000383ffff */
.L_x_6862:
[----:B-1----:R1:W2:Y:S02]  /*36cb0*/  SYNCS.PHASECHK.TRANS64.TRYWAIT P0, [R6+URZ], R7 ;  /* 0x00000007060075a7 */ /* 0x0022a4000800017f */
[----:B--2---:R-:W-:Y:S05]  /*36cc0*/  @!P0 NANOSLEEP.SYNCS 0x989680 ;  /* 0x009896800000895d */ /* 0x004fea0003900000 */
[----:B------:R-:W2:Y:S02]  /*36cd0*/  @!P0 SYNCS.PHASECHK.TRANS64 P0, [R6+URZ], R7 ;  /* 0x00000007060085a7 */ /* 0x000ea4000800007f */
[----:B--2---:R-:W-:Y:S05]  /*36ce0*/  @!P0 BRA `(.L_x_6862) ;  /* 0xfffffffc00f08947 */ /* 0x004fea000383ffff */
[----:B------:R-:W-:Y:S05]  /*36cf0*/  BRA `(.L_x_6861) ;  /* 0xfffffea000707947 */ /* 0x000fea000383ffff */
.L_x_6869:
[----:B-1----:R1:W2:Y:S02]  /*36d00*/  SYNCS.PHASECHK.TRANS64.TRYWAIT P0, [R12+URZ], R13 ;  /* 0x0000000d0c0075a7 */ /* 0x0022a4000800017f */
[----:B--2---:R-:W-:Y:S05]  /*36d10*/  @!P0 NANOSLEEP.SYNCS 0x989680 ;  /* 0x009896800000895d */ /* 0x004fea0003900000 */
[----:B------:R-:W2:Y:S02]  /*36d20*/  @!P0 SYNCS.PHASECHK.TRANS64 P0, [R12+URZ], R13 ;  /* 0x0000000d0c0085a7 */ /* 0x000ea4000800007f */
[----:B--2---:R-:W-:Y:S05]  /*36d30*/  @!P0 BRA `(.L_x_6869) ;  /* 0xfffffffc00f08947 */ /* 0x004fea000383ffff */
[----:B------:R-:W-:Y:S05]  /*36d40*/  BRA `(.L_x_6868) ;  /* 0xfffffea4007c7947 */ /* 0x000fea000383ffff */
.L_x_6925:
        /* <DEDUP_REMOVED lines=11> */
.L_x_7093:
[----:B------:R-:W-:Y:S05]  /*36e00*/  BSYNC B1 ;  /* 0x0000000000017941 */ /* 0x000fea0003800000 */
.L_x_7092:
[----:B------:R-:W-:Y:S05]  /*36e10*/  BRA `(.L_x_7094) ;  /* 0xffffff7800bc7947 */ /* 0x000fea000383ffff */
.L_x_6927:
[----:B------:R-:W-:Y:S01]  /*36e20*/  BSSY B1, `(.L_x_7095) ;  /* 0x0000006000017945 */ /* 0x000fe20003800000 */
[----:B------:R-:W-:-:S07]  /*36e30*/  IMAD.MOV.U32 R15, RZ, RZ, -0x1 ;  /* 0xffffffffff0f7424 */ /* 0x000fce00078e00ff */
[----:B0-----:R-:W-:Y:S05]  /*36e40*/  WARPSYNC.COLLECTIVE R15, `(.L_x_7096) ;  /* 0x000000000f0c7348 */ /* 0x001fea0003c00000 */
[----:B------:R-:W-:Y:S02]  /*36e50*/  ELECT P6, UR62, PT ;  /* 0x00000000003e782f */ /* 0x000fe400038c0000 */
[----:B------:R-:W-:Y:S01]  /*36e60*/  MOV R14, UR62 ;  /* 0x0000003e000e7c02 */ /* 0x000fe20008000f00 */
[----:B0-----:R-:W-:Y:S10]  /*36e70*/  ENDCOLLECTIVE ;  /* 0x000000000000791b */ /* 0x001ff40003800000 */
.L_x_7096:
[----:B------:R-:W-:Y:S05]  /*36e80*/  BSYNC B1 ;  /* 0x0000000000017941 */ /* 0x000fea0003800000 */
.L_x_7095:
[----:B------:R-:W-:Y:S05]  /*36e90*/  BRA `(.L_x_6926) ;  /* 0xffffff7800b47947 */ /* 0x000fea000383ffff */
.L_x_6929:
[----:B0-----:R0:W1:Y:S02]  /*36ea0*/  SYNCS.PHASECHK.TRANS64.TRYWAIT P0, [R23+URZ+0x38820], R3 ;  /* 0x03882003170075a7 */ /* 0x001064000800017f */
[----:B-1----:R-:W-:Y:S05]  /*36eb0*/  @!P0 NANOSLEEP.SYNCS 0x989680 ;  /* 0x009896800000895d */ /* 0x002fea0003900000 */
[----:B------:R-:W1:Y:S02]  /*36ec0*/  @!P0 SYNCS.PHASECHK.TRANS64 P0, [R23+URZ+0x38820], R3 ;  /* 0x03882003170085a7 */ /* 0x000e64000800007f */
[----:B-1----:R-:W-:Y:S05]  /*36ed0*/  @!P0 BRA `(.L_x_6929) ;  /* 0xfffffffc00f08947 */ /* 0x002fea000383ffff */
[----:B------:R-:W-:Y:S05]  /*36ee0*/  BRA `(.L_x_7097) ;  /* 0xffffff7800c47947 */ /* 0x000fea000383ffff */
.L_x_6933:
[----:B0-----:R0:W1:Y:S02]  /*36ef0*/  SYNCS.PHASECHK.TRANS64.TRYWAIT P0, [R3+URZ+0x388a0], R7 ;  /* 0x0388a007030075a7 */ /* 0x001064000800017f */
[----:B-1----:R-:W-:Y:S05]  /*36f00*/  @!P0 NANOSLEEP.SYNCS 0x989680 ;  /* 0x009896800000895d */ /* 0x002fea0003900000 */
[----:B------:R-:W1:Y:S02]  /*36f10*/  @!P0 SYNCS.PHASECHK.TRANS64 P0, [R3+URZ+0x388a0], R7 ;  /* 0x0388a007030085a7 */ /* 0x000e64000800007f */
[----:B-1----:R-:W-:Y:S05]  /*36f20*/  @!P0 BRA `(.L_x_6933) ;  /* 0xfffffffc00f08947 */ /* 0x002fea000383ffff */
[----:B------:R-:W-:Y:S05]  /*36f30*/  BRA `(.L_x_7098) ;  /* 0xffffff7800dc7947 */ /* 0x000fea000383ffff */
.L_x_6938:
[----:B-1----:R1:W2:Y:S02]  /*36f40*/  SYNCS.PHASECHK.TRANS64.TRYWAIT P0, [R3+URZ+0x388c0], R7 ;  /* 0x0388c007030075a7 */ /* 0x0022a4000800017f */
[----:B--2---:R-:W-:Y:S05]  /*36f50*/  @!P0 NANOSLEEP.SYNCS 0x989680 ;  /* 0x009896800000895d */ /* 0x004fea0003900000 */
[----:B------:R-:W2:Y:S02]  /*36f60*/  @!P0 SYNCS.PHASECHK.TRANS64 P0, [R3+URZ+0x388c0], R7 ;  /* 0x0388c007030085a7 */ /* 0x000ea4000800007f */
[----:B--2---:R-:W-:Y:S05]  /*36f70*/  @!P0 BRA `(.L_x_6938) ;  /* 0xfffffffc00f08947 */ /* 0x004fea000383ffff */
[----:B------:R-:W-:Y:S05]  /*36f80*/  BRA `(.L_x_7099) ;  /* 0xffffff7c00587947 */ /* 0x000fea000383ffff */
.L_x_6952:
[----:B0-----:R0:W1:Y:S02]  /*36f90*/  SYNCS.PHASECHK.TRANS64.TRYWAIT P1, [R10+URZ+0x388a0], R2 ;  /* 0x0388a0020a0075a7 */ /* 0x001064000802017f */
[----:B-1----:R-:W-:Y:S05]  /*36fa0*/  @!P1 NANOSLEEP.SYNCS 0x989680 ;  /* 0x009896800000995d */ /* 0x002fea0003900000 */
[----:B------:R-:W1:Y:S02]  /*36fb0*/  @!P1 SYNCS.PHASECHK.TRANS64 P1, [R10+URZ+0x388a0], R2 ;  /* 0x0388a0020a0095a7 */ /* 0x000e64000802007f */
[----:B-1----:R-:W-:Y:S05]  /*36fc0*/  @!P1 BRA `(.L_x_6952) ;  /* 0xfffffffc00f09947 */ /* 0x002fea000383ffff */
[----:B------:R-:W-:Y:S05]  /*36fd0*/  BRA `(.L_x_7100) ;  /* 0xffffff8400bc7947 */ /* 0x000fea000383ffff */
.L_x_6957:
[----:B-1----:R1:W2:Y:S02]  /*36fe0*/  SYNCS.PHASECHK.TRANS64.TRYWAIT P1, [R10+URZ+0x388c0], R2 ;  /* 0x0388c0020a0075a7 */ /* 0x0022a4000802017f */
[----:B--2---:R-:W-:Y:S05]  /*36ff0*/  @!P1 NANOSLEEP.SYNCS 0x989680 ;  /* 0x009896800000995d */ /* 0x004fea0003900000 */
[----:B------:R-:W2:Y:S02]  /*37000*/  @!P1 SYNCS.PHASECHK.TRANS64 P1, [R10+URZ+0x388c0], R2 ;  /* 0x0388c0020a0095a7 */ /* 0x000ea4000802007f */
[----:B--2---:R-:W-:Y:S05]  /*37010*/  @!P1 BRA `(.L_x_6957) ;  /* 0xfffffffc00f09947 */ /* 0x004fea000383ffff */
[----:B------:R-:W-:Y:S05]  /*37020*/  BRA `(.L_x_7101) ;  /* 0xffffff8800347947 */ /* 0x000fea000383ffff */
.L_x_6985:
[----:B------:R-:W-:Y:S01]  /*37030*/  SHF.R.U32.HI R12, RZ, 0x5, R20 ;  /* 0x00000005ff0c7819 */ /* 0x000fe20000011614 */
[----:B------:R-:W-:Y:S01]  /*37040*/  BSSY B0, `(.L_x_7102) ;  /* 0x0000009000007945 */ /* 0x000fe20003800000 */
[----:B------:R-:W-:Y:S02]  /*37050*/  IMAD.MOV.U32 R11, RZ, RZ, 0x1f ;  /* 0x0000001fff0b7424 */ /* 0x000fe400078e00ff */
[----:B------:R-:W-:Y:S01]  /*37060*/  LOP3.LUT R12, R12, 0x3, RZ, 0xc0, !PT ;  /* 0x000000030c0c7812 */ /* 0x000fe200078ec0ff */
[----:B------:R-:W-:-:S04]  /*37070*/  IMAD.MOV.U32 R15, RZ, RZ, -0x1 ;  /* 0xffffffffff0f7424 */ /* 0x000fc800078e00ff */
[----:B------:R-:W-:Y:S02]  /*37080*/  IMAD.MOV.U32 R13, RZ, RZ, R12 ;  /* 0x000000ffff0d7224 */ /* 0x000fe400078e000c */
[----:B------:R-:W-:-:S07]  /*37090*/  IMAD.MOV.U32 R12, RZ, RZ, RZ ;  /* 0x000000ffff0c7224 */ /* 0x000fce00078e00ff */
[----:B0-----:R-:W-:Y:S05]  /*370a0*/  WARPSYNC.COLLECTIVE R15, `(.L_x_7103) ;  /* 0x000000000f087348 */ /* 0x001fea0003c00000 */
[----:B------:R1:W2:Y:S02]  /*370b0*/  SHFL.IDX P6, R14, R13, R12, R11 ;  /* 0x0000000c0d0e7389 */ /* 0x0002a400000c000b */
[----:B012---:R-:W-:Y:S01]  /*370c0*/  ENDCOLLECTIVE ;  /* 0x000000000000791b */ /* 0x007fe20003800000 */
.L_x_7103:
[----:B------:R-:W-:Y:S05]  /*370d0*/  BSYNC B0 ;  /* 0x0000000000007941 */ /* 0x000fea0003800000 */
.L_x_7102:
[----:B------:R-:W-:Y:S05]  /*370e0*/  BRA `(.L_x_7104) ;  /* 0xffffffa000307947 */ /* 0x000fea000383ffff */
.L_x_6988:
[----:B0-----:R0:W1:Y:S02]  /*370f0*/  SYNCS.PHASECHK.TRANS64.TRYWAIT P0, [R17+URZ+0x38840], R0 ;  /* 0x03884000110075a7 */ /* 0x001064000800017f */
[----:B-1----:R-:W-:Y:S05]  /*37100*/  @!P0 NANOSLEEP.SYNCS 0x989680 ;  /* 0x009896800000895d */ /* 0x002fea0003900000 */
[----:B------:R-:W1:Y:S02]  /*37110*/  @!P0 SYNCS.PHASECHK.TRANS64 P0, [R17+URZ+0x38840], R0 ;  /* 0x03884000110085a7 */ /* 0x000e64000800007f */
[----:B-1----:R-:W-:Y:S05]  /*37120*/  @!P0 BRA `(.L_x_6988) ;  /* 0xfffffffc00f08947 */ /* 0x002fea000383ffff */
[----:B------:R-:W-:Y:S05]  /*37130*/  BRA `(.L_x_7105) ;  /* 0xffffffa0006c7947 */ /* 0x000fea000383ffff */
.L_x_6989:
        /* <DEDUP_REMOVED lines=8> */
.L_x_7107:
[----:B------:R-:W-:Y:S05]  /*371c0*/  BSYNC B0 ;  /* 0x0000000000007941 */ /* 0x000fea0003800000 */
.L_x_7106:
        /* <DEDUP_REMOVED lines=9> */
.L_x_7108:
[----:B------:R-:W-:Y:S02]  /*37260*/  IMAD.MOV.U32 R13, RZ, RZ, R4 ;  /* 0x000000ffff0d7224 */ /* 0x000fe400078e0004 */
[----:B------:R-:W-:Y:S02]  /*37270*/  IMAD.MOV.U32 R12, RZ, RZ, 0x1 ;  /* 0x00000001ff0c7424 */ /* 0x000fe400078e00ff */
[----:B------:R-:W-:-:S07]  /*37280*/  IMAD.MOV.U32 R3, RZ, RZ, R14 ;  /* 0x000000ffff037224 */ /* 0x000fce00078e000e */
[----:B------:R-:W-:Y:S05]  /*37290*/  WARPSYNC.COLLECTIVE R15, `(.L_x_7109) ;  /* 0x000000000f087348 */ /* 0x000fea0003c00000 */
[----:B------:R0:W1:Y:S02]  /*372a0*/  SHFL.IDX P6, R14, R13, R12, R11 ;  /* 0x0000000c0d0e7389 */ /* 0x00006400000c000b */
[----:B01----:R-:W-:Y:S01]  /*372b0*/  ENDCOLLECTIVE ;  /* 0x000000000000791b */ /* 0x003fe20003800000 */
.L_x_7109:
        /* <DEDUP_REMOVED lines=15> */
.L_x_7110:
[----:B------:R-:W-:Y:S02]  /*373b0*/  @P0 IMAD R6, R5, 0x2, R23 ;  /* 0x0000000205060824 */ /* 0x000fe400078e0217 */
[----:B------:R-:W-:Y:S02]  /*373c0*/  IMAD.MOV.U32 R13, RZ, RZ, R4 ;  /* 0x000000ffff0d7224 */ /* 0x000fe400078e0004 */
[----:B------:R-:W-:Y:S02]  /*373d0*/  IMAD.MOV.U32 R12, RZ, RZ, 0x2 ;  /* 0x00000002ff0c7424 */ /* 0x000fe400078e00ff */
[----:B------:R-:W-:-:S07]  /*373e0*/  IMAD.MOV.U32 R3, RZ, RZ, R14 ;  /* 0x000000ffff037224 */ /* 0x000fce00078e000e */
[----:B------:R-:W-:Y:S05]  /*373f0*/  WARPSYNC.COLLECTIVE R15, `(.L_x_7111) ;  /* 0x000000000f087348 */ /* 0x000fea0003c00000 */
[----:B------:R0:W1:Y:S02]  /*37400*/  SHFL.IDX P6, R14, R13, R12, R11 ;  /* 0x0000000c0d0e7389 */ /* 0x00006400000c000b */
[----:B01----:R-:W-:Y:S01]  /*37410*/  ENDCOLLECTIVE ;  /* 0x000000000000791b */ /* 0x003fe20003800000 */
.L_x_7111:
        /* <DEDUP_REMOVED lines=15> */
.L_x_7112:
[----:B------:R-:W-:Y:S02]  /*37510*/  @P0 IMAD R6, R5, 0x2, R23 ;  /* 0x0000000205060824 */ /* 0x000fe400078e0217 */
[----:B------:R-:W-:Y:S02]  /*37520*/  IMAD.MOV.U32 R13, RZ, RZ, R4 ;  /* 0x000000ffff0d7224 */ /* 0x000fe400078e0004 */
[----:B------:R-:W-:Y:S02]  /*37530*/  IMAD.MOV.U32 R12, RZ, RZ, 0x3 ;  /* 0x00000003ff0c7424 */ /* 0x000fe400078e00ff */
[----:B------:R-:W-:-:S07]  /*37540*/  IMAD.MOV.U32 R3, RZ, RZ, R14 ;  /* 0x000000ffff037224 */ /* 0x000fce00078e000e */
[----:B------:R-:W-:Y:S05]  /*37550*/  WARPSYNC.COLLECTIVE R15, `(.L_x_7113) ;  /* 0x000000000f087348 */ /* 0x000fea0003c00000 */
[----:B------:R0:W1:Y:S02]  /*37560*/  SHFL.IDX P6, R14, R13, R12, R11 ;  /* 0x0000000c0d0e7389 */ /* 0x00006400000c000b */
[----:B01----:R-:W-:Y:S01]  /*37570*/  ENDCOLLECTIVE ;  /* 0x000000000000791b */ /* 0x003fe20003800000 */
.L_x_7113:
        /* <DEDUP_REMOVED lines=10> */
.L_x_7114:
[----:B------:R-:W-:Y:S01]  /*37620*/  @!PT LDS RZ, [RZ] ;  /* 0x00000000fffff984 */ /* 0x000fe20000000800 */
[----:B------:R-:W-:Y:S01]  /*37630*/  @!PT LDS RZ, [RZ] ;  /* 0x00000000fffff984 */ /* 0x000fe20000000800 */
[----:B------:R-:W-:Y:S01]  /*37640*/  @!PT LDS RZ, [RZ] ;  /* 0x00000000fffff984 */ /* 0x000fe20000000800 */
[----:B------:R0:W-:Y:S01]  /*37650*/  @P0 LDGSTS.E.BYPASS.LTC128B.128 [R6+0x23400], desc[UR46][R2.64], !P2 ;  /* 0x2340000002060fae */ /* 0x0001e2000d101d6e */
[----:B------:R-:W-:Y:S01]  /*37660*/  IMAD.MOV.U32 R0, RZ, RZ, R14 ;  /* 0x000000ffff007224 */ /* 0x000fe200078e000e */
[----:B------:R-:W-:Y:S06]  /*37670*/  BRA `(.L_x_7115) ;  /* 0xffffffa000207947 */ /* 0x000fec000383ffff */
.L_x_6994:
        /* <DEDUP_REMOVED lines=9> */
.L_x_7116:
        /* <DEDUP_REMOVED lines=10> */
.L_x_7117:
[----:B------:R-:W-:Y:S02]  /*377b0*/  IMAD.MOV.U32 R13, RZ, RZ, R3 ;  /* 0x000000ffff0d7224 */ /* 0x000fe400078e0003 */
[----:B------:R-:W-:Y:S02]  /*377c0*/  IMAD.MOV.U32 R12, RZ, RZ, 0x1 ;  /* 0x00000001ff0c7424 */ /* 0x000fe400078e00ff */
[----:B------:R-:W-:-:S07]  /*377d0*/  IMAD.MOV.U32 R4, RZ, RZ, R14 ;  /* 0x000000ffff047224 */ /* 0x000fce00078e000e */
[----:B------:R-:W-:Y:S05]  /*377e0*/  WARPSYNC.COLLECTIVE R15, `(.L_x_7118) ;  /* 0x000000000f087348 */ /* 0x000fea0003c00000 */
[----:B------:R0:W1:Y:S02]  /*377f0*/  SHFL.IDX P6, R14, R13, R12, R11 ;  /* 0x0000000c0d0e7389 */ /* 0x00006400000c000b */
[----:B01----:R-:W-:Y:S01]  /*37800*/  ENDCOLLECTIVE ;  /* 0x000000000000791b */ /* 0x003fe20003800000 */
.L_x_7118:
        /* <DEDUP_REMOVED lines=12> */
.L_x_7119:
[----:B------:R-:W-:Y:S02]  /*378d0*/  IMAD.MOV.U32 R13, RZ, RZ, R3 ;  /* 0x000000ffff0d7224 */ /* 0x000fe400078e0003 */
[----:B------:R-:W-:Y:S02]  /*378e0*/  IMAD.MOV.U32 R12, RZ, RZ, 0x2 ;  /* 0x00000002ff0c7424 */ /* 0x000fe400078e00ff */
[----:B------:R-:W-:-:S07]  /*378f0*/  IMAD.MOV.U32 R5, RZ, RZ, R14 ;  /* 0x000000ffff057224 */ /* 0x000fce00078e000e */
[----:B------:R-:W-:Y:S05]  /*37900*/  WARPSYNC.COLLECTIVE R15, `(.L_x_7120) ;  /* 0x000000000f087348 */ /* 0x000fea0003c00000 */
[----:B------:R0:W1:Y:S02]  /*37910*/  SHFL.IDX P6, R14, R13, R12, R11 ;  /* 0x0000000c0d0e7389 */ /* 0x00006400000c000b */
[----:B01----:R-:W-:Y:S01]  /*37920*/  ENDCOLLECTIVE ;  /* 0x000000000000791b */ /* 0x003fe20003800000 */
.L_x_7120:
        /* <DEDUP_REMOVED lines=10> */
.L_x_7121:
        /* <DEDUP_REMOVED lines=11> */
.L_x_7122:
        /* <DEDUP_REMOVED lines=10> */
.L_x_7123:
[----:B------:R-:W-:Y:S01]  /*37b20*/  @!PT LDS RZ, [RZ] ;  /* 0x00000000fffff984 */ /* 0x000fe20000000800 */
[----:B------:R-:W-:Y:S01]  /*37b30*/  @!PT LDS RZ, [RZ] ;  /* 0x00000000fffff984 */ /* 0x000fe20000000800 */
[----:B------:R-:W-:Y:S01]  /*37b40*/  @!PT LDS RZ, [RZ] ;  /* 0x00000000fffff984 */ /* 0x000fe20000000800 */
[----:B------:R0:W-:Y:S01]  /*37b50*/  @!P0 LDGSTS.E.BYPASS.LTC128B.128 [R26+0x21400], desc[UR46][R4.64], !P1 ;  /* 0x21400000041a8fae */ /* 0x0001e2000c901d6e */
[----:B------:R-:W-:Y:S01]  /*37b60*/  IMAD.MOV.U32 R0, RZ, RZ, R14 ;  /* 0x000000ffff007224 */ /* 0x000fe200078e000e */
[----:B------:R-:W-:Y:S06]  /*37b70*/  BRA `(.L_x_7124) ;  /* 0xffffffa400407947 */ /* 0x000fec000383ffff */
.L_x_6998:
        /* <DEDUP_REMOVED lines=45> */
.L_x_7126:
[----:B------:R-:W-:Y:S05]  /*37e50*/  BSYNC B0 ;  /* 0x0000000000007941 */ /* 0x000fea0003800000 */
.L_x_7125:
        /* <DEDUP_REMOVED lines=11> */
.L_x_7127:
        /* <DEDUP_REMOVED lines=39> */
.L_x_7128:
        /* <DEDUP_REMOVED lines=8> */
.L_x_7129:
        /* <DEDUP_REMOVED lines=33> */
.L_x_7130:
[----:B------:R-:W-:Y:S02]  /*38410*/  IMAD.MOV.U32 R13, RZ, RZ, R5 ;  /* 0x000000ffff0d7224 */ /* 0x000fe400078e0005 */
[----:B------:R-:W-:-:S07]  /*38420*/  IMAD.MOV.U32 R8, RZ, RZ, R14 ;  /* 0x000000ffff087224 */ /* 0x000fce00078e000e */
[----:B------:R-:W-:Y:S05]  /*38430*/  WARPSYNC.COLLECTIVE R15, `(.L_x_7131) ;  /* 0x000000000f087348 */ /* 0x000fea0003c00000 */
[----:B------:R0:W1:Y:S02]  /*38440*/  SHFL.IDX P6, R14, R13, R12, R11 ;  /* 0x0000000c0d0e7389 */ /* 0x00006400000c000b */
[----:B01----:R-:W-:Y:S01]  /*38450*/  ENDCOLLECTIVE ;  /* 0x000000000000791b */ /* 0x003fe20003800000 */
.L_x_7131:
        /* <DEDUP_REMOVED lines=23> */
.L_x_7132:
        /* <DEDUP_REMOVED lines=9> */
.L_x_7133:
[----:B------:R-:W-:Y:S01]  /*38660*/  IMAD.MOV.U32 R2, RZ, RZ, R14 ;  /* 0x000000ffff027224 */ /* 0x000fe200078e000e */
[----:B------:R-:W-:Y:S06]  /*38670*/  BRA `(.L_x_7134) ;  /* 0xffffffa800207947 */ /* 0x000fec000383ffff */
.L_x_7003:
[----:B-1----:R1:W2:Y:S02]  /*38680*/  SYNCS.PHASECHK.TRANS64.TRYWAIT P0, [R23+URZ+0x38820], R0 ;  /* 0x03882000170075a7 */ /* 0x0022a4000800017f */
[----:B--2---:R-:W-:Y:S05]  /*38690*/  @!P0 NANOSLEEP.SYNCS 0x989680 ;  /* 0x009896800000895d */ /* 0x004fea0003900000 */
[----:B------:R-:W2:Y:S02]  /*386a0*/  @!P0 SYNCS.PHASECHK.TRANS64 P0, [R23+URZ+0x38820], R0 ;  /* 0x03882000170085a7 */ /* 0x000ea4000800007f */
[----:B--2---:R-:W-:Y:S05]  /*386b0*/  @!P0 BRA `(.L_x_7003) ;  /* 0xfffffffc00f08947 */ /* 0x004fea000383ffff */
[----:B------:R-:W-:Y:S05]  /*386c0*/  BRA `(.L_x_7135) ;  /* 0xffffffa800c87947 */ /* 0x000fea000383ffff */
.L_x_7006:
[----:B-1----:R1:W2:Y:S02]  /*386d0*/  SYNCS.PHASECHK.TRANS64.TRYWAIT P0, [R17+URZ+0x38860], R0 ;  /* 0x03886000110075a7 */ /* 0x0022a4000800017f */
[----:B--2---:R-:W-:Y:S05]  /*386e0*/  @!P0 NANOSLEEP.SYNCS 0x989680 ;  /* 0x009896800000895d */ /* 0x004fea0003900000 */
[----:B------:R-:W2:Y:S02]  /*386f0*/  @!P0 SYNCS.PHASECHK.TRANS64 P0, [R17+URZ+0x38860], R0 ;  /* 0x03886000110085a7 */ /* 0x000ea4000800007f */
[----:B--2---:R-:W-:Y:S05]  /*38700*/  @!P0 BRA `(.L_x_7006) ;  /* 0xfffffffc00f08947 */ /* 0x004fea000383ffff */
[----:B------:R-:W-:Y:S05]  /*38710*/  BRA `(.L_x_7136) ;  /* 0xffffffa800d87947 */ /* 0x000fea000383ffff */
.L_x_7007:
        /* <DEDUP_REMOVED lines=8> */
.L_x_7138:
[----:B------:R-:W-:Y:S05]  /*387a0*/  BSYNC B0 ;  /* 0x0000000000007941 */ /* 0x000fea0003800000 */
.L_x_7137:
        /* <DEDUP_REMOVED lines=15> */
.L_x_7139:
        /* <DEDUP_REMOVED lines=39> */
.L_x_7140:
[----:B------:R-:W-:Y:S02]  /*38b10*/  IMAD.MOV.U32 R13, RZ, RZ, R5 ;  /* 0x000000ffff0d7224 */ /* 0x000fe400078e0005 */
[----:B------:R-:W-:-:S07]  /*38b20*/  IMAD.MOV.U32 R3, RZ, RZ, R14 ;  /* 0x000000ffff037224 */ /* 0x000fce00078e000e */
[----:B------:R-:W-:Y:S05]  /*38b30*/  WARPSYNC.COLLECTIVE R15, `(.L_x_7141) ;  /* 0x000000000f087348 */ /* 0x000fea0003c00000 */
[----:B------:R0:W1:Y:S02]  /*38b40*/  SHFL.IDX P6, R14, R13, R12, R11 ;  /* 0x0000000c0d0e7389 */ /* 0x00006400000c000b */
[----:B01----:R-:W-:Y:S01]  /*38b50*/  ENDCOLLECTIVE ;  /* 0x000000000000791b */ /* 0x003fe20003800000 */
.L_x_7141:
        /* <DEDUP_REMOVED lines=29> */
.L_x_7142:
[----:B------:R-:W-:Y:S02]  /*38d30*/  IMAD.MOV.U32 R13, RZ, RZ, R5 ;  /* 0x000000ffff0d7224 */ /* 0x000fe400078e0005 */
[----:B------:R-:W-:-:S07]  /*38d40*/  IMAD.MOV.U32 R3, RZ, RZ, R14 ;  /* 0x000000ffff037224 */ /* 0x000fce00078e000e */
[----:B------:R-:W-:Y:S05]  /*38d50*/  WARPSYNC.COLLECTIVE R15, `(.L_x_7143) ;  /* 0x000000000f087348 */ /* 0x000fea0003c00000 */
[----:B------:R0:W1:Y:S02]  /*38d60*/  SHFL.IDX P6, R14, R13, R12, R11 ;  /* 0x0000000c0d0e7389 */ /* 0x00006400000c000b */
[----:B01----:R-:W-:Y:S01]  /*38d70*/  ENDCOLLECTIVE ;  /* 0x000000000000791b */ /* 0x003fe20003800000 */
.L_x_7143:
        /* <DEDUP_REMOVED lines=29> */
.L_x_7144:
[----:B------:R-:W-:Y:S02]  /*38f50*/  IMAD.MOV.U32 R13, RZ, RZ, R5 ;  /* 0x000000ffff0d7224 */ /* 0x000fe400078e0005 */
[----:B------:R-:W-:-:S07]  /*38f60*/  IMAD.MOV.U32 R8, RZ, RZ, R14 ;  /* 0x000000ffff087224 */ /* 0x000fce00078e000e */
[----:B------:R-:W-:Y:S05]  /*38f70*/  WARPSYNC.COLLECTIVE R15, `(.L_x_7145) ;  /* 0x000000000f087348 */ /* 0x000fea0003c00000 */
[----:B------:R0:W1:Y:S02]  /*38f80*/  SHFL.IDX P6, R14, R13, R12, R11 ;  /* 0x0000000c0d0e7389 */ /* 0x00006400000c000b */
[----:B01----:R-:W-:Y:S01]  /*38f90*/  ENDCOLLECTIVE ;  /* 0x000000000000791b */ /* 0x003fe20003800000 */
.L_x_7145:
[----:B------:R-:W-:Y:S01]  /*38fa0*/  IMAD.MOV.U32 R2, RZ, RZ, R14 ;  /* 0x000000ffff027224 */ /* 0x000fe200078e000e */
[----:B------:R-:W-:Y:S06]  /*38fb0*/  BRA `(.L_x_7146) ;  /* 0xffffffa800707947 */ /* 0x000fec000383ffff */
.L_x_7014:
[----:B0-----:R0:W1:Y:S02]  /*38fc0*/  SYNCS.PHASECHK.TRANS64.TRYWAIT P0, [R6+URZ+0x38840], R21 ;  /* 0x03884015060075a7 */ /* 0x001064000800017f */
[----:B-1----:R-:W-:Y:S05]  /*38fd0*/  @!P0 NANOSLEEP.SYNCS 0x989680 ;  /* 0x009896800000895d */ /* 0x002fea0003900000 */
[----:B------:R-:W1:Y:S02]  /*38fe0*/  @!P0 SYNCS.PHASECHK.TRANS64 P0, [R6+URZ+0x38840], R21 ;  /* 0x03884015060085a7 */ /* 0x000e64000800007f */
[----:B-1----:R-:W-:Y:S05]  /*38ff0*/  @!P0 BRA `(.L_x_7014) ;  /* 0xfffffffc00f08947 */ /* 0x002fea000383ffff */
[----:B------:R-:W-:Y:S05]  /*39000*/  BRA `(.L_x_7147) ;  /* 0xffffffac00fc7947 */ /* 0x000fea000383ffff */
.L_x_7015:
        /* <DEDUP_REMOVED lines=8> */
.L_x_7149:
[----:B------:R-:W-:Y:S05]  /*39090*/  BSYNC B1 ;  /* 0x0000000000017941 */ /* 0x000fea0003800000 */
.L_x_7148:
        /* <DEDUP_REMOVED lines=9> */
.L_x_7150:
[----:B------:R-:W-:Y:S02]  /*39130*/  IMAD.MOV.U32 R13, RZ, RZ, R27 ;  /* 0x000000ffff0d7224 */ /* 0x000fe400078e001b */
[----:B------:R-:W-:Y:S02]  /*39140*/  IMAD.MOV.U32 R12, RZ, RZ, 0x1 ;  /* 0x00000001ff0c7424 */ /* 0x000fe400078e00ff */
[----:B------:R-:W-:-:S07]  /*39150*/  IMAD.MOV.U32 R2, RZ, RZ, R14 ;  /* 0x000000ffff027224 */ /* 0x000fce00078e000e */
[----:B------:R-:W-:Y:S05]  /*39160*/  WARPSYNC.COLLECTIVE R15, `(.L_x_7151) ;  /* 0x000000000f087348 */ /* 0x000fea0003c00000 */
[----:B------:R0:W1:Y:S02]  /*39170*/  SHFL.IDX P6, R14, R13, R12, R11 ;  /* 0x0000000c0d0e7389 */ /* 0x00006400000c000b */
[----:B01----:R-:W-:Y:S01]  /*39180*/  ENDCOLLECTIVE ;  /* 0x000000000000791b */ /* 0x003fe20003800000 */
.L_x_7151:
        /* <DEDUP_REMOVED lines=11> */
.L_x_7152:
[----:B------:R-:W-:Y:S02]  /*39240*/  IMAD.MOV.U32 R13, RZ, RZ, R27 ;  /* 0x000000ffff0d7224 */ /* 0x000fe400078e001b */
[----:B------:R-:W-:Y:S02]  /*39250*/  IMAD.MOV.U32 R12, RZ, RZ, 0x2 ;  /* 0x00000002ff0c7424 */ /* 0x000fe400078e00ff */
[----:B------:R-:W-:-:S07]  /*39260*/  IMAD.MOV.U32 R2, RZ, RZ, R14 ;  /* 0x000000ffff027224 */ /* 0x000fce00078e000e */
[----:B------:R-:W-:Y:S05]  /*39270*/  WARPSYNC.COLLECTIVE R15, `(.L_x_7153) ;  /* 0x000000000f087348 */ /* 0x000fea0003c00000 */
[----:B------:R0:W1:Y:S02]  /*39280*/  SHFL.IDX P6, R14, R13, R12, R11 ;  /* 0x0000000c0d0e7389 */ /* 0x00006400000c000b */
[----:B01----:R-:W-:Y:S01]  /*39290*/  ENDCOLLECTIVE ;  /* 0x000000000000791b */ /* 0x003fe20003800000 */
.L_x_7153:
        /* <DEDUP_REMOVED lines=11> */
.L_x_7154:
[----:B------:R-:W-:Y:S02]  /*39350*/  IMAD.MOV.U32 R13, RZ, RZ, R27 ;  /* 0x000000ffff0d7224 */ /* 0x000fe400078e001b */
[----:B------:R-:W-:Y:S02]  /*39360*/  IMAD.MOV.U32 R12, RZ, RZ, 0x3 ;  /* 0x00000003ff0c7424 */ /* 0x000fe400078e00ff */
[----:B------:R-:W-:-:S07]  /*39370*/  IMAD.MOV.U32 R2, RZ, RZ, R14 ;  /* 0x000000ffff027224 */ /* 0x000fce00078e000e */
[----:B------:R-:W-:Y:S05]  /*39380*/  WARPSYNC.COLLECTIVE R15, `(.L_x_7155) ;  /* 0x000000000f087348 */ /* 0x000fea0003c00000 */
[----:B------:R0:W1:Y:S02]  /*39390*/  SHFL.IDX P6, R14, R13, R12, R11 ;  /* 0x0000000c0d0e7389 */ /* 0x00006400000c000b */
[----:B01----:R-:W-:Y:S01]  /*393a0*/  ENDCOLLECTIVE ;  /* 0x000000000000791b */ /* 0x003fe20003800000 */
.L_x_7155:
        /* <DEDUP_REMOVED lines=11> */
.L_x_7156:
[----:B------:R-:W-:Y:S01]  /*39460*/  IMAD.MOV.U32 R2, RZ, RZ, R14 ;  /* 0x000000ffff027224 */ /* 0x000fe200078e000e */
[----:B------:R-:W-:Y:S06]  /*39470*/  BRA `(.L_x_7157) ;  /* 0xffffffac008c7947 */ /* 0x000fec000383ffff */
.L_x_7020:
[----:B---3--:R3:W4:Y:S02]  /*39480*/  SYNCS.PHASECHK.TRANS64.TRYWAIT P0, [R6+URZ+0x38860], R21 ;  /* 0x03886015060075a7 */ /* 0x008724000800017f */
[----:B----4-:R-:W-:Y:S05]  /*39490*/  @!P0 NANOSLEEP.SYNCS 0x989680 ;  /* 0x009896800000895d */ /* 0x010fea0003900000 */
[----:B------:R-:W4:Y:S02]  /*394a0*/  @!P0 SYNCS.PHASECHK.TRANS64 P0, [R6+URZ+0x38860], R21 ;  /* 0x03886015060085a7 */ /* 0x000f24000800007f */
[----:B----4-:R-:W-:Y:S05]  /*394b0*/  @!P0 BRA `(.L_x_7020) ;  /* 0xfffffffc00f08947 */ /* 0x010fea000383ffff */
[----:B------:R-:W-:Y:S05]  /*394c0*/  BRA `(.L_x_7158) ;  /* 0xffffffac00dc7947 */ /* 0x000fea000383ffff */
.L_x_7021:
        /* <DEDUP_REMOVED lines=8> */
.L_x_7160:
[----:B------:R-:W-:Y:S05]  /*39550*/  BSYNC B1 ;  /* 0x0000000000017941 */ /* 0x000fea0003800000 */
.L_x_7159:
        /* <DEDUP_REMOVED lines=13> */
.L_x_7161:
        /* <DEDUP_REMOVED lines=17> */
.L_x_7162:
        /* <DEDUP_REMOVED lines=16> */
.L_x_7163:
        /* <DEDUP_REMOVED lines=19> */
.L_x_7164:
        /* <DEDUP_REMOVED lines=14> */
.L_x_7165:
        /* <DEDUP_REMOVED lines=16> */
.L_x_7166:
        /* <DEDUP_REMOVED lines=14> */
.L_x_7167:
[----:B------:R-:W-:Y:S05]  /*39c30*/  BRA `(.L_x_7168) ;  /* 0xffffffac00487947 */ /* 0x000fea000383ffff */
.L_x_7029:
        /* <DEDUP_REMOVED lines=8> */
.L_x_7170:
[----:B------:R-:W-:Y:S05]  /*39cc0*/  BSYNC B0 ;  /* 0x0000000000007941 */ /* 0x000fea0003800000 */
.L_x_7169:
        /* <DEDUP_REMOVED lines=9> */
.L_x_7171:
        /* <DEDUP_REMOVED lines=18> */
.L_x_7172:
[----:B------:R-:W-:Y:S01]  /*39e80*/  IMAD.MOV.U32 R12, RZ, RZ, 0x2 ;  /* 0x00000002ff0c7424 */ /* 0x000fe200078e00ff */
[----:B------:R-:W-:-:S05]  /*39e90*/  SEL R4, R14, RZ, P1 ;  /* 0x000000ff0e047207 */ /* 0x000fca0000800000 */
[----:B------:R-:W-:-:S04]  /*39ea0*/  IMAD.IADD R4, R17, 0x1, R4 ;  /* 0x0000000111047824 */ /* 0x000fc800078e0204 */
[----:B------:R-:W-:-:S07]  /*39eb0*/  IMAD.MOV.U32 R13, RZ, RZ, R4 ;  /* 0x000000ffff0d7224 */ /* 0x000fce00078e0004 */
[----:B------:R-:W-:Y:S05]  /*39ec0*/  WARPSYNC.COLLECTIVE R15, `(.L_x_7173) ;  /* 0x000000000f087348 */ /* 0x000fea0003c00000 */
[----:B------:R0:W1:Y:S02]  /*39ed0*/  SHFL.UP P6, R14, R13, R12, R11 ;  /* 0x0400000c0d0e7389 */ /* 0x00006400000c000b */
[----:B01----:R-:W-:Y:S01]  /*39ee0*/  ENDCOLLECTIVE ;  /* 0x000000000000791b */ /* 0x003fe20003800000 */
.L_x_7173:
[----:B------:R-:W-:Y:S01]  /*39ef0*/  IMAD.MOV.U32 R12, RZ, RZ, 0x4 ;  /* 0x00000004ff0c7424 */ /* 0x000fe200078e00ff */
[----:B------:R-:W-:-:S05]  /*39f00*/  SEL R3, R14, RZ, P2 ;  /* 0x000000ff0e037207 */ /* 0x000fca0001000000 */
[----:B------:R-:W-:-:S04]  /*39f10*/  IMAD.IADD R6, R4, 0x1, R3 ;  /* 0x0000000104067824 */ /* 0x000fc800078e0203 */
[----:B------:R-:W-:-:S07]  /*39f20*/  IMAD.MOV.U32 R13, RZ, RZ, R6 ;  /* 0x000000ffff0d7224 */ /* 0x000fce00078e0006 */
[----:B------:R-:W-:Y:S05]  /*39f30*/  WARPSYNC.COLLECTIVE R15, `(.L_x_7174) ;  /* 0x000000000f087348 */ /* 0x000fea0003c00000 */
[----:B------:R0:W1:Y:S02]  /*39f40*/  SHFL.UP P6, R14, R13, R12, R11 ;  /* 0x0400000c0d0e7389 */ /* 0x00006400000c000b */
[----:B01----:R-:W-:Y:S01]  /*39f50*/  ENDCOLLECTIVE ;  /* 0x000000000000791b */ /* 0x003fe20003800000 */
.L_x_7174:
[----:B------:R-:W-:Y:S01]  /*39f60*/  IMAD.MOV.U32 R12, RZ, RZ, 0x8 ;  /* 0x00000008ff0c7424 */ /* 0x000fe200078e00ff */
[----:B------:R-:W-:-:S05]  /*39f70*/  SEL R3, R14, RZ, P3 ;  /* 0x000000ff0e037207 */ /* 0x000fca0001800000 */
[----:B------:R-:W-:-:S04]  /*39f80*/  IMAD.IADD R2, R6, 0x1, R3 ;  /* 0x0000000106027824 */ /* 0x000fc800078e0203 */
[----:B------:R-:W-:-:S07]  /*39f90*/  IMAD.MOV.U32 R13, RZ, RZ, R2 ;  /* 0x000000ffff0d7224 */ /* 0x000fce00078e0002 */
[----:B------:R-:W-:Y:S05]  /*39fa0*/  WARPSYNC.COLLECTIVE R15, `(.L_x_7175) ;  /* 0x000000000f087348 */ /* 0x000fea0003c00000 */
[----:B------:R0:W1:Y:S02]  /*39fb0*/  SHFL.UP P6, R14, R13, R12, R11 ;  /* 0x0400000c0d0e7389 */ /* 0x00006400000c000b */
[----:B01----:R-:W-:Y:S01]  /*39fc0*/  ENDCOLLECTIVE ;  /* 0x000000000000791b */ /* 0x003fe20003800000 */
.L_x_7175:
[----:B------:R-:W-:Y:S01]  /*39fd0*/  IMAD.MOV.U32 R12, RZ, RZ, 0x10 ;  /* 0x00000010ff0c7424 */ /* 0x000fe200078e00ff */
[----:B------:R-:W-:-:S05]  /*39fe0*/  SEL R3, R14, RZ, P4 ;  /* 0x000000ff0e037207 */ /* 0x000fca0002000000 */
[----:B------:R-:W-:-:S04]  /*39ff0*/  IMAD.IADD R3, R2, 0x1, R3 ;  /* 0x0000000102037824 */ /* 0x000fc800078e0203 */
[----:B------:R-:W-:-:S07]  /*3a000*/  IMAD.MOV.U32 R13, RZ, RZ, R3 ;  /* 0x000000ffff0d7224 */ /* 0x000fce00078e0003 */
[----:B------:R-:W-:Y:S05]  /*3a010*/  WARPSYNC.COLLECTIVE R15, `(.L_x_7176) ;  /* 0x000000000f087348 */ /* 0x000fea0003c00000 */
[----:B------:R0:W1:Y:S02]  /*3a020*/  SHFL.UP P6, R14, R13, R12, R11 ;  /* 0x0400000c0d0e7389 */ /* 0x00006400000c000b */
[----:B01----:R-:W-:Y:S01]  /*3a030*/  ENDCOLLECTIVE ;  /* 0x000000000000791b */ /* 0x003fe20003800000 */
.L_x_7176:
        /* <DEDUP_REMOVED lines=8> */
.L_x_7177:
[----:B------:R-:W-:Y:S05]  /*3a0c0*/  BRA `(.L_x_7178) ;  /* 0xffffffac00dc7947 */ /* 0x000fea000383ffff */
.L_x_7034:
        /* <DEDUP_REMOVED lines=8> */
.L_x_7180:
[----:B------:R-:W-:Y:S05]  /*3a150*/  BSYNC B0 ;  /* 0x0000000000007941 */ /* 0x000fea0003800000 */
.L_x_7179:
        /* <DEDUP_REMOVED lines=8> */
.L_x_7181:
[----:B------:R-:W-:Y:S01]  /*3a1e0*/  IMAD.MOV.U32 R12, RZ, RZ, 0x4 ;  /* 0x00000004ff0c7424 */ /* 0x000fe200078e00ff */
[----:B------:R-:W-:-:S05]  /*3a1f0*/  SEL R2, R14, RZ, P2 ;  /* 0x000000ff0e027207 */ /* 0x000fca0001000000 */
[----:B------:R-:W-:-:S04]  /*3a200*/  IMAD.IADD R2, R13, 0x1, R2 ;  /* 0x000000010d027824 */ /* 0x000fc800078e0202 */
[----:B------:R-:W-:-:S07]  /*3a210*/  IMAD.MOV.U32 R13, RZ, RZ, R2 ;  /* 0x000000ffff0d7224 */ /* 0x000fce00078e0002 */
[----:B------:R-:W-:Y:S05]  /*3a220*/  WARPSYNC.COLLECTIVE R15, `(.L_x_7182) ;  /* 0x000000000f087348 */ /* 0x000fea0003c00000 */
[----:B------:R0:W1:Y:S02]  /*3a230*/  SHFL.UP P6, R14, R13, R12, R11 ;  /* 0x0400000c0d0e7389 */ /* 0x00006400000c000b */
[----:B01----:R-:W-:Y:S01]  /*3a240*/  ENDCOLLECTIVE ;  /* 0x000000000000791b */ /* 0x003fe20003800000 */
.L_x_7182:
[----:B------:R-:W-:Y:S01]  /*3a250*/  IMAD.MOV.U32 R12, RZ, RZ, 0x8 ;  /* 0x00000008ff0c7424 */ /* 0x000fe200078e00ff */
[----:B------:R-:W-:-:S05]  /*3a260*/  SEL R3, R14, RZ, P3 ;  /* 0x000000ff0e037207 */ /* 0x000fca0001800000 */
[----:B------:R-:W-:-:S04]  /*3a270*/  IMAD.IADD R3, R2, 0x1, R3 ;  /* 0x0000000102037824 */ /* 0x000fc800078e0203 */
[----:B------:R-:W-:-:S07]  /*3a280*/  IMAD.MOV.U32 R13, RZ, RZ, R3 ;  /* 0x000000ffff0d7224 */ /* 0x000fce00078e0003 */
[----:B------:R-:W-:Y:S05]  /*3a290*/  WARPSYNC.COLLECTIVE R15, `(.L_x_7183) ;  /* 0x000000000f087348 */ /* 0x000fea0003c00000 */
[----:B------:R0:W1:Y:S02]  /*3a2a0*/  SHFL.UP P6, R14, R13, R12, R11 ;  /* 0x0400000c0d0e7389 */ /* 0x00006400000c000b */
[----:B01----:R-:W-:Y:S01]  /*3a2b0*/  ENDCOLLECTIVE ;  /* 0x000000000000791b */ /* 0x003fe20003800000 */
.L_x_7183:
[----:B------:R-:W-:Y:S01]  /*3a2c0*/  IMAD.MOV.U32 R12, RZ, RZ, 0x10 ;  /* 0x00000010ff0c7424 */ /* 0x000fe200078e00ff */
[----:B------:R-:W-:-:S05]  /*3a2d0*/  SEL R4, R14, RZ, P4 ;  /* 0x000000ff0e047207 */ /* 0x000fca0002000000 */
[----:B------:R-:W-:-:S04]  /*3a2e0*/  IMAD.IADD R4, R3, 0x1, R4 ;  /* 0x0000000103047824 */ /* 0x000fc800078e0204 */
[----:B------:R-:W-:-:S07]  /*3a2f0*/  IMAD.MOV.U32 R13, RZ, RZ, R4 ;  /* 0x000000ffff0d7224 */ /* 0x000fce00078e0004 */
[----:B------:R-:W-:Y:S05]  /*3a300*/  WARPSYNC.COLLECTIVE R15, `(.L_x_7184) ;  /* 0x000000000f087348 */ /* 0x000fea0003c00000 */
[----:B------:R0:W1:Y:S02]  /*3a310*/  SHFL.UP P6, R14, R13, R12, R11 ;  /* 0x0400000c0d0e7389 */ /* 0x00006400000c000b */
[----:B01----:R-:W-:Y:S01]  /*3a320*/  ENDCOLLECTIVE ;  /* 0x000000000000791b */ /* 0x003fe20003800000 */
.L_x_7184:
        /* <DEDUP_REMOVED lines=8> */
.L_x_7185:
[----:B------:R-:W-:Y:S05]  /*3a3b0*/  BRA `(.L_x_7186) ;  /* 0xffffffac00bc7947 */ /* 0x000fea000383ffff */
.L_x_7036:
[----:B------:R-:W-:Y:S01]  /*3a3c0*/  BSSY B0, `(.L_x_7187) ;  /* 0x0000006000007945 */ /* 0x000fe20003800000 */
[----:B------:R-:W-:Y:S01]  /*3a3d0*/  PLOP3.LUT P6, PT, P6, PT, PT, 0x8, 0x0 ;  /* 0x000000000000781c */ /* 0x000fe200037ce170 */
[----:B------:R-:W-:-:S12]  /*3a3e0*/  IMAD.MOV.U32 R15, RZ, RZ, -0x1 ;  /* 0xffffffffff0f7424 */ /* 0x000fd800078e00ff */
[----:B0-----:R-:W-:Y:S05]  /*3a3f0*/  WARPSYNC.COLLECTIVE R15, `(.L_x_7188) ;  /* 0x000000000f087348 */ /* 0x001fea0003c00000 */
[----:B------:R-:W-:Y:S01]  /*3a400*/  VOTE.ANY R14, PT, P6 ;  /* 0x00000000000e7806 */ /* 0x000fe200030e0100 */
[----:B0-----:R-:W-:Y:S06]  /*3a410*/  ENDCOLLECTIVE ;  /* 0x000000000000791b */ /* 0x001fec0003800000 */
.L_x_7188:
[----:B------:R-:W-:Y:S05]  /*3a420*/  BSYNC B0 ;  /* 0x0000000000007941 */ /* 0x000fea0003800000 */
.L_x_7187:
        /* <DEDUP_REMOVED lines=9> */
.L_x_7189:
[----:B------:R-:W-:Y:S01]  /*3a4c0*/  IMAD.MOV.U32 R17, RZ, RZ, R14 ;  /* 0x000000ffff117224 */ /* 0x000fe200078e000e */
[----:B------:R-:W-:Y:S06]  /*3a4d0*/  BRA `(.L_x_7190) ;  /* 0xffffffac00ac7947 */ /* 0x000fec000383ffff */
.L_x_7038:
[----:B------:R-:W-:Y:S01]  /*3a4e0*/  BSSY B0, `(.L_x_7191) ;  /* 0x0000007000007945 */ /* 0x000fe20003800000 */
[----:B------:R-:W-:Y:S02]  /*3a4f0*/  IMAD.MOV.U32 R13, RZ, RZ, R3 ;  /* 0x000000ffff0d7224 */ /* 0x000fe400078e0003 */
[----:B------:R-:W-:Y:S02]  /*3a500*/  IMAD.MOV.U32 R11, RZ, RZ, 0x1f ;  /* 0x0000001fff0b7424 */ /* 0x000fe400078e00ff */
[----:B------:R-:W-:-:S07]  /*3a510*/  IMAD.MOV.U32 R15, RZ, RZ, -0x1 ;  /* 0xffffffffff0f7424 */ /* 0x000fce00078e00ff */
[----:B012---:R-:W-:Y:S05]  /*3a520*/  WARPSYNC.COLLECTIVE R15, `(.L_x_7192) ;  /* 0x000000000f087348 */ /* 0x007fea0003c00000 */
[----:B------:R3:W4:Y:S02]  /*3a530*/  SHFL.IDX P6, R14, R13, R12, R11 ;  /* 0x0000000c0d0e7389 */ /* 0x00072400000c000b */
[----:B01234-:R-:W-:Y:S01]  /*3a540*/  ENDCOLLECTIVE ;  /* 0x000000000000791b */ /* 0x01ffe20003800000 */
.L_x_7192:
[----:B------:R-:W-:Y:S05]  /*3a550*/  BSYNC B0 ;  /* 0x0000000000007941 */ /* 0x000fea0003800000 */
.L_x_7191:
[----:B------:R-:W-:Y:S05]  /*3a560*/  BRA `(.L_x_7037) ;  /* 0xffffffac00a47947 */ /* 0x000fea000383ffff */
.L_x_7042:
[----:B------:R0:W0:Y:S02]  /*3a570*/  SYNCS.PHASECHK.TRANS64.TRYWAIT P0, [R4+URZ+0x38820], R0 ;  /* 0x03882000040075a7 */ /* 0x000024000800017f */
[----:B0-----:R-:W-:Y:S05]  /*3a580*/  @!P0 NANOSLEEP.SYNCS 0x989680 ;  /* 0x009896800000895d */ /* 0x001fea0003900000 */
[----:B------:R-:W0:Y:S02]  /*3a590*/  @!P0 SYNCS.PHASECHK.TRANS64 P0, [R4+URZ+0x38820], R0 ;  /* 0x03882000040085a7 */ /* 0x000e24000800007f */
[----:B0-----:R-:W-:Y:S05]  /*3a5a0*/  @!P0 BRA `(.L_x_7042) ;  /* 0xfffffffc00f08947 */ /* 0x001fea000383ffff */
[----:B------:R-:W-:Y:S05]  /*3a5b0*/  BRA `(.L_x_7193) ;  /* 0xffffffb4001c7947 */ /* 0x000fea000383ffff */
.L_x_7043:
        /* <DEDUP_REMOVED lines=8> */
[----:B-1234-:R-:W-:Y:S05]  /*3a640*/  WARPSYNC.COLLECTIVE R15, `(.L_x_7195) ;  /* 0x000000000f087348 */ /* 0x01efea0003c00000 */
[----:B------:R0:W0:Y:S02]  /*3a650*/  SHFL.IDX P6, R14, R13, R12, R11 ;  /* 0x0000000c0d0e7389 */ /* 0x00002400000c000b */
[----:B01234-:R-:W-:Y:S01]  /*3a660*/  ENDCOLLECTIVE ;  /* 0x000000000000791b */ /* 0x01ffe20003800000 */
.L_x_7195:
[----:B------:R-:W-:Y:S05]  /*3a670*/  BSYNC B0 ;  /* 0x0000000000007941 */ /* 0x000fea0003800000 */
.L_x_7194:
[----:B------:R-:W-:Y:S05]  /*3a680*/  BRA `(.L_x_7196) ;  /* 0xffffffb400047947 */ /* 0x000fea000383ffff */
.L_x_7044:
[----:B------:R-:W-:Y:S01]  /*3a690*/  BSSY B0, `(.L_x_7197) ;  /* 0x0000006000007945 */ /* 0x000fe20003800000 */
[----:B------:R-:W-:-:S07]  /*3a6a0*/  IMAD.MOV.U32 R15, RZ, RZ, -0x1 ;  /* 0xffffffffff0f7424 */ /* 0x000fce00078e00ff */
[----:B-1234-:R-:W-:Y:S05]  /*3a6b0*/  WARPSYNC.COLLECTIVE R15, `(.L_x_7198) ;  /* 0x000000000f0c7348 */ /* 0x01efea0003c00000 */
[----:B------:R-:W-:Y:S02]  /*3a6c0*/  ELECT P6, UR62, PT ;  /* 0x00000000003e782f */ /* 0x000fe400038c0000 */
[----:B------:R-:W-:Y:S01]  /*3a6d0*/  MOV R14, UR62 ;  /* 0x0000003e000e7c02 */ /* 0x000fe20008000f00 */
[----:B-1234-:R-:W-:Y:S10]  /*3a6e0*/  ENDCOLLECTIVE ;  /* 0x000000000000791b */ /* 0x01eff40003800000 */
.L_x_7198:
[----:B------:R-:W-:Y:S05]  /*3a6f0*/  BSYNC B0 ;  /* 0x0000000000007941 */ /* 0x000fea0003800000 */
.L_x_7197:
[----:B------:R-:W-:Y:S05]  /*3a700*/  BRA `(.L_x_7199) ;  /* 0xffffffb000f87947 */ /* 0x000fea000383ffff */
.L_x_7046:
[----:B------:R0:W0:Y:S02]  /*3a710*/  SYNCS.PHASECHK.TRANS64.TRYWAIT P1, [R5+URZ+0x38840], R0 ;  /* 0x03884000050075a7 */ /* 0x000024000802017f */
[----:B0-----:R-:W-:Y:S05]  /*3a720*/  @!P1 NANOSLEEP.SYNCS 0x989680 ;  /* 0x009896800000995d */ /* 0x001fea0003900000 */
[----:B------:R-:W0:Y:S02]  /*3a730*/  @!P1 SYNCS.PHASECHK.TRANS64 P1, [R5+URZ+0x38840], R0 ;  /* 0x03884000050095a7 */ /* 0x000e24000802007f */
[----:B0-----:R-:W-:Y:S05]  /*3a740*/  @!P1 BRA `(.L_x_7046) ;  /* 0xfffffffc00f09947 */ /* 0x001fea000383ffff */
[----:B------:R-:W-:Y:S05]  /*3a750*/  BRA `(.L_x_7200) ;  /* 0xffffffb400187947 */ /* 0x000fea000383ffff */
.L_x_7048:
[----:B------:R0:W0:Y:S02]  /*3a760*/  SYNCS.PHASECHK.TRANS64.TRYWAIT P1, [R25+URZ+0x38840], R2 ;  /* 0x03884002190075a7 */ /* 0x000024000802017f */
[----:B0-----:R-:W-:Y:S05]  /*3a770*/  @!P1 NANOSLEEP.SYNCS 0x989680 ;  /* 0x009896800000995d */ /* 0x001fea0003900000 */
[----:B------:R-:W0:Y:S02]  /*3a780*/  @!P1 SYNCS.PHASECHK.TRANS64 P1, [R25+URZ+0x38840], R2 ;  /* 0x03884002190095a7 */ /* 0x000e24000802007f */
[----:B0-----:R-:W-:Y:S05]  /*3a790*/  @!P1 BRA `(.L_x_7048) ;  /* 0xfffffffc00f09947 */ /* 0x001fea000383ffff */
[----:B------:R-:W-:Y:S05]  /*3a7a0*/  BRA `(.L_x_7201) ;  /* 0xffffffb400247947 */ /* 0x000fea000383ffff */
.L_x_7050:
[----:B------:R0:W0:Y:S02]  /*3a7b0*/  SYNCS.PHASECHK.TRANS64.TRYWAIT P1, [R5+URZ+0x38860], R0 ;  /* 0x03886000050075a7 */ /* 0x000024000802017f */
[----:B0-----:R-:W-:Y:S05]  /*3a7c0*/  @!P1 NANOSLEEP.SYNCS 0x989680 ;  /* 0x009896800000995d */ /* 0x001fea0003900000 */
[----:B------:R-:W0:Y:S02]  /*3a7d0*/  @!P1 SYNCS.PHASECHK.TRANS64 P1, [R5+URZ+0x38860], R0 ;  /* 0x03886000050095a7 */ /* 0x000e24000802007f */
[----:B0-----:R-:W-:Y:S05]  /*3a7e0*/  @!P1 BRA `(.L_x_7050) ;  /* 0xfffffffc00f09947 */ /* 0x001fea000383ffff */
[----:B------:R-:W-:Y:S05]  /*3a7f0*/  BRA `(.L_x_7202) ;  /* 0xffffffb400207947 */ /* 0x000fea000383ffff */
        .type           $_ZN7cutlass13device_kernelIN5flash11enable_sm90INS1_16FlashAttnFwdSm90INS1_25CollectiveMainloopFwdSm90ILi2EN4cute5tupleIJNS5_1CILi1EEES8_S8_EEENS6_IJNS7_ILi64EEESA_SA_EEELi512ENS_10bfloat16_tEfNS_4arch4Sm90ELb0ELb1ELb1ELb1ELb1ELb1ELb1ELb0ELb0ELb1ELb0ELb0EEENS1_21CollectiveEpilogueFwdINS6_IJSA_NS7_ILi512EEESA_EEES9_SC_SE_Li256ELb1ELb1ELb0ELb0EEENS1_36VarlenDynamicPersistentTileSchedulerILi64ELi64ELi256ELi128ELb0ELb1ELb1ELb1ELb0ELb1EEEEEEEEEvNT_6ParamsE$_ZZN5flash25CollectiveMainloopFwdSm90ILi2EN4cute5tupleIJNS1_1CILi1EEES4_S4_EEENS2_IJNS3_ILi64EEES6_S6_EEELi512EN7cutlass10bfloat16_tEfNS8_4arch4Sm90ELb0ELb1ELb1ELb1ELb1ELb1ELb1ELb0ELb0ELb1ELb0ELb0EE3mmaINS_16FlashAttnFwdSm90ISC_NS_21CollectiveEpilogueFwdINS2_IJS6_NS3_ILi512EEES6_EEES5_S9_SB_Li256ELb1ELb1ELb0ELb0EEENS_36VarlenDynamicPersistentTileSchedulerILi64ELi64ELi256ELi128ELb0ELb1ELb1ELb1ELb0ELb1EEEE13SharedStorageENS1_6TensorINS1_11ArrayEngineIfLm128EEENS1_6LayoutINS2_IJNS2_IJNS3_ILi2EEESR_NS3_ILi32EEEEEES4_S4_EEENS2_IJNS2_IJS4_SR_NS3_ILi4EEEEEENS3_ILi0EEESX_EEEEEEENS_7SoftmaxILi2ELi0EEEEEbRKNSC_6ParamsENS8_13PipelineAsyncILi2EEES17_RNS8_13PipelineStateILj2EEERT0_RT1_iRiRKNS_16SeqlenInfoQKNewKILb1ELb1EEENS2_IJiiiiEEERT_ENKUliT_T0_T1_E_clIZSD_ISM_S10_S12_EbS15_S17_S17_S1A_S1C_S1E_iS1F_S1J_S1K_S1M_EUlRS1N_iE0_NS3_ILb1EEES1U_EEDaiS1N_S1O_S1P_,@function
        .size           $_ZN7cutlass13device_kernelIN5flash11enable_sm90INS1_16FlashAttnFwdSm90INS1_25CollectiveMainloopFwdSm90ILi2EN4cute5tupleIJNS5_1CILi1EEES8_S8_EEENS6_IJNS7_ILi64EEESA_SA_EEELi512ENS_10bfloat16_tEfNS_4arch4Sm90ELb0ELb1ELb1ELb1ELb1ELb1ELb1ELb0ELb0ELb1ELb0ELb0EEENS1_21CollectiveEpilogueFwdINS6_IJSA_NS7_ILi512EEESA_EEES9_SC_SE_Li256ELb1ELb1ELb0ELb0EEENS1_36VarlenDynamicPersistentTileSchedulerILi64ELi64ELi256ELi128ELb0ELb1ELb1ELb1ELb0ELb1EEEEEEEEEvNT_6ParamsE$_ZZN5flash25CollectiveMainloopFwdSm90ILi2EN4cute5tupleIJNS1_1CILi1EEES4_S4_EEENS2_IJNS3_ILi64EEES6_S6_EEELi512EN7cutlass10bfloat16_tEfNS8_4arch4Sm90ELb0ELb1ELb1ELb1ELb1ELb1ELb1ELb0ELb0ELb1ELb0ELb0EE3mmaINS_16FlashAttnFwdSm90ISC_NS_21CollectiveEpilogueFwdINS2_IJS6_NS3_ILi512EEES6_EEES5_S9_SB_Li256ELb1ELb1ELb0ELb0EEENS_36VarlenDynamicPersistentTileSchedulerILi64ELi64ELi256ELi128ELb0ELb1ELb1ELb1ELb0ELb1EEEE13SharedStorageENS1_6TensorINS1_11ArrayEngineIfLm128EEENS1_6LayoutINS2_IJNS2_IJNS3_ILi2EEESR_NS3_ILi32EEEEEES4_S4_EEENS2_IJNS2_IJS4_SR_NS3_ILi4EEEEEENS3_ILi0EEESX_EEEEEEENS_7SoftmaxILi2ELi0EEEEEbRKNSC_6ParamsENS8_13PipelineAsyncILi2EEES17_RNS8_13PipelineStateILj2EEERT0_RT1_iRiRKNS_16SeqlenInfoQKNewKILb1ELb1EEENS2_IJiiiiEEERT_ENKUliT_T0_T1_E_clIZSD_ISM_S10_S12_EbS15_S17_S17_S1A_S1C_S1E_iS1F_S1J_S1K_S1M_EUlRS1N_iE0_NS3_ILb1EEES1U_EEDaiS1N_S1O_S1P_,(.L_x_15655 - $_ZN7cutlass13device_kernelIN5flash11enable_sm90INS1_16FlashAttnFwdSm90INS1_25CollectiveMainloopFwdSm90ILi2EN4cute5tupleIJNS5_1CILi1EEES8_S8_EEENS6_IJNS7_ILi64EEESA_SA_EEELi512ENS_10bfloat16_tEfNS_4arch4Sm90ELb0ELb1ELb1ELb1ELb1ELb1ELb1ELb0ELb0ELb1ELb0ELb0EEENS1_21CollectiveEpilogueFwdINS6_IJSA_NS7_ILi512EEESA_EEES9_SC_SE_Li256ELb1ELb1ELb0ELb0EEENS1_36VarlenDynamicPersistentTileSchedulerILi64ELi64ELi256ELi128ELb0ELb1ELb1ELb1ELb0ELb1EEEEEEEEEvNT_6ParamsE$_ZZN5flash25CollectiveMainloopFwdSm90ILi2EN4cute5tupleIJNS1_1CILi1EEES4_S4_EEENS2_IJNS3_ILi64EEES6_S6_EEELi512EN7cutlass10bfloat16_tEfNS8_4arch4Sm90ELb0ELb1ELb1ELb1ELb1ELb1ELb1ELb0ELb0ELb1ELb0ELb0EE3mmaINS_16FlashAttnFwdSm90ISC_NS_21CollectiveEpilogueFwdINS2_IJS6_NS3_ILi512EEES6_EEES5_S9_SB_Li256ELb1ELb1ELb0ELb0EEENS_36VarlenDynamicPersistentTileSchedulerILi64ELi64ELi256ELi128ELb0ELb1ELb1ELb1ELb0ELb1EEEE13SharedStorageENS1_6TensorINS1_11ArrayEngineIfLm128EEENS1_6LayoutINS2_IJNS2_IJNS3_ILi2EEESR_NS3_ILi32EEEEEES4_S4_EEENS2_IJNS2_IJS4_SR_NS3_ILi4EEEEEENS3_ILi0EEESX_EEEEEEENS_7SoftmaxILi2ELi0EEEEEbRKNSC_6ParamsENS8_13PipelineAsyncILi2EEES17_RNS8_13PipelineStateILj2EEERT0_RT1_iRiRKNS_16SeqlenInfoQKNewKILb1ELb1EEENS2_IJiiiiEEERT_ENKUliT_T0_T1_E_clIZSD_ISM_S10_S12_EbS15_S17_S17_S1A_S1C_S1E_iS1F_S1J_S1K_S1M_EUlRS1N_iE0_NS3_ILb1EEES1U_EEDaiS1N_S1O_S1P_)
$_ZN7cutlass13device_kernelIN5flash11enable_sm90INS1_16FlashAttnFwdSm90INS1_25CollectiveMainloopFwdSm90ILi2EN4cute5tupleIJNS5_1CILi1EEES8_S8_EEENS6_IJNS7_ILi64EEESA_SA_EEELi512ENS_10bfloat16_tEfNS_4arch4Sm90ELb0ELb1ELb1ELb1ELb1ELb1ELb1ELb0ELb0ELb1ELb0ELb0EEENS1_21CollectiveEpilogueFwdINS6_IJSA_NS7_ILi512EEESA_EEES9_SC_SE_Li256ELb1ELb1ELb0ELb0EEENS1_36VarlenDynamicPersistentTileSchedulerILi64ELi64ELi256ELi128ELb0ELb1ELb1ELb1ELb0ELb1EEEEEEEEEvNT_6ParamsE$_ZZN5flash25CollectiveMainloopFwdSm90ILi2EN4cute5tupleIJNS1_1CILi1EEES4_S4_EEENS2_IJNS3_ILi64EEES6_S6_EEELi512EN7cutlass10bfloat16_tEfNS8_4arch4Sm90ELb0ELb1ELb1ELb1ELb1ELb1ELb1ELb0ELb0ELb1ELb0ELb0EE3mmaINS_16FlashAttnFwdSm90ISC_NS_21CollectiveEpilogueFwdINS2_IJS6_NS3_ILi512EEES6_EEES5_S9_SB_Li256ELb1ELb1ELb0ELb0EEENS_36VarlenDynamicPersistentTileSchedulerILi64ELi64ELi256ELi128ELb0ELb1ELb1ELb1ELb0ELb1EEEE13SharedStorageENS1_6TensorINS1_11ArrayEngineIfLm128EEENS1_6LayoutINS2_IJNS2_IJNS3_ILi2EEESR_NS3_ILi32EEEEEES4_S4_EEENS2_IJNS2_IJS4_SR_NS3_ILi4EEEEEENS3_ILi0EEESX_EEEEEEENS_7SoftmaxILi2ELi0EEEEEbRKNSC_6ParamsENS8_13PipelineAsyncILi2EEES17_RNS8_13PipelineStateILj2EEERT0_RT1_iRiRKNS_16SeqlenInfoQKNewKILb1ELb1EEENS2_IJiiiiEEERT_ENKUliT_T0_T1_E_clIZSD_ISM_S10_S12_EbS15_S17_S17_S1A_S1C_S1E_iS1F_S1J_S1K_S1M_EUlRS1N_iE0_NS3_ILb1EEES1U_EEDaiS1N_S1O_S1P_:
[----:B------:R-:W-:Y:S05]  /*3a800*/  YIELD ;  /* 0x0000000000007946 */ /* 0x000fea0003800000 */
[----:B------:R-:W-:Y:S02]  /*3a810*/  ULDC UR4, c[0x0][0x20] ;  /* 0x0000080000047ab9 */ /* 0x000fe40000000800 */
[----:B------:R-:W-:-:S05]  /*3a820*/  VIADD R0, R0, -UR4 ;  /* 0x8000000400007c36 */ /* 0x000fca0008000000 */
[----:B------:R-:W2:Y:S01]  /*3a830*/  LDL.64 R10, [R0+0x18] ;  /* 0x00001800000a7983 */ /* 0x000ea20000100a00 */
[----:B------:R-:W0:Y:S03]  /*3a840*/  LDC.64 R2, c[0x0][0x208] ;  /* 0x00008200ff027b82 */ /* 0x000e260000000a00 */
[----:B------:R-:W3:Y:S01]  /*3a850*/  LDL.64 R6, [R0] ;  /* 0x0000000000067983 */ /* 0x000ee20000100a00 */
[----:B0-----:R-:W-:Y:S02]  /*3a860*/  R2UR UR4, R2 ;  /* 0x00000000020472ca */ /* 0x001fe400000e0000 */
[----:B------:R-:W-:-:S13]  /*3a870*/  R2UR UR5, R3 ;  /* 0x00000000030572ca */ /* 0x000fda00000e0000 */
[----:B--2---:R-:W2:Y:S01]  /*3a880*/  LD.E R4, desc[UR4][R10.64] ;  /* 0x000000040a047980 */ /* 0x004ea2000c101900 */
[C---:B------:R-:W-:Y:S02]  /*3a890*/  R2UR UR4, R2.reuse ;  /* 0x00000000020472ca */ /* 0x040fe400000e0000 */
[C---:B------:R-:W-:Y:S02]  /*3a8a0*/  R2UR UR5, R3.reuse ;  /* 0x00000000030572ca */ /* 0x040fe400000e0000 */
[----:B------:R-:W-:Y:S02]  /*3a8b0*/  R2UR UR6, R2 ;  /* 0x00000000020672ca */ /* 0x000fe400000e0000 */
[----:B------:R-:W-:Y:S01]  /*3a8c0*/  R2UR UR7, R3 ;  /* 0x00000000030772ca */ /* 0x000fe200000e0000 */
[----:B------:R-:W-:Y:S01]  /*3a8d0*/  BSSY B0, `(.L_x_7203) ;  /* 0x0000009000007945 */ /* 0x000fe20003800000 */
[----:B------:R-:W-:-:S07]  /*3a8e0*/  IMAD.MOV.U32 R5, RZ, RZ, R46 ;  /* 0x000000ffff057224 */ /* 0x000fce00078e002e */
[----:B---3--:R0:W5:Y:S04]  /*3a8f0*/  LD.E R9, desc[UR4][R6.64] ;  /* 0x0000000406097980 */ /* 0x008168000c101900 */
[----:B------:R0:W5:Y:S01]  /*3a900*/  LD.E R14, desc[UR6][R6.64+0x4] ;  /* 0x00000406060e7980 */ /* 0x000162000c101900 */
[----:B--2---:R-:W-:-:S04]  /*3a910*/  LOP3.LUT R4, R4, 0x1, RZ, 0xfc, !PT ;  /* 0x0000000104047812 */ /* 0x004fc800078efcff */
[----:B------:R-:W-:Y:S01]  /*3a920*/  ISETP.NE.AND P0, PT, R4, 0x3, PT ;  /* 0x000000030400780c */ /* 0x000fe20003f05270 */
[----:B------:R-:W-:-:S12]  /*3a930*/  IMAD.MOV.U32 R4, RZ, RZ, R39 ;  /* 0x000000ffff047224 */ /* 0x000fd800078e0027 */
[----:B0-----:R-:W-:Y:S05]  /*3a940*/  @!P0 BRA `(.L_x_7204) ;  /* 0x0000000000048947 */ /* 0x001fea0003800000 */
[----:B------:R-:W-:Y:S01]  /*3a950*/  BPT.TRAP 0x1 ;  /* 0x000000040000795c */ /* 0x000fe20000300000 */
.L_x_7204:
[----:B------:R-:W-:Y:S05]  /*3a960*/  BSYNC B0 ;  /* 0x0000000000007941 */ /* 0x000fea0003800000 */
.L_x_7203:
        /* <DEDUP_REMOVED lines=17> */
.L_x_7206:
[----:B------:R-:W-:Y:S05]  /*3aa80*/  BSYNC B0 ;  /* 0x0000000000007941 */ /* 0x000fea0003800000 */
.L_x_7205:
        /* <DEDUP_REMOVED lines=10> */
.L_x_7208:
[----:B------:R-:W-:Y:S05]  /*3ab30*/  BSYNC B0 ;  /* 0x0000000000007941 */ /* 0x000fea0003800000 */
.L_x_7207:
[----:B------:R-:W2:Y:S04]  /*3ab40*/  LDL.64 R14, [R0] ;  /* 0x00000000000e7983 */ /* 0x000ea80000100a00 */
[----:B------:R-:W3:Y:S01]  /*3ab50*/  LDL.64 R10, [R0+0x28] ;  /* 0x00002800000a7983 */ /* 0x000ee20000100a00 */
[C---:B------:R-:W-:Y:S02]  /*3ab60*/  R2UR UR6, R2.reuse ;  /* 0x00000000020672ca */ /* 0x040fe400000e0000 */
[C---:B------:R-:W-:Y:S01]  /*3ab70*/  R2UR UR7, R3.reuse ;  /* 0x00000000030772ca */ /* 0x040fe200000e0000 */
[----:B0----5:R-:W4:Y:S01]  /*3ab80*/  LDL.64 R12, [R0+0x20] ;  /* 0x00002000000c7983 */ /* 0x021f220000100a00 */
        /* <DEDUP_REMOVED lines=65> */
[----:B------:R-:W-:Y:S01]  /*3afa0*/  R2UR UR9, R3 ;  /* 0x00000000030972ca */ /* 0x000fe200000e0000 */
[----:B--2---:R-:W-:Y:S02]  /*3afb0*/  VIADD R10, R12, 0x6 ;  /* 0x000000060c0a7836 */ /* 0x004fe40000000000 */
[----:B------:R-:W-:-:S03]  /*3afc0*/  IMAD.MOV.U32 R11, RZ, RZ, R13 ;  /* 0x000000ffff0b7224 */ /* 0x000fc600078e000d */
        /* <DEDUP_REMOVED lines=8> */
[----:B------:R-:W3:-:S12]  /*3b050*/  LDL.64 R12, [R0+0x30] ;  /* 0x00003000000c7983 */ /* 0x000ed80000100a00 */
[----:B--2---:R-:W2:Y:S01]  /*3b060*/  LD.E R10, desc[UR4][R10.64] ;  /* 0x000000040a0a7980 */ /* 0x004ea2000c101900 */
[----:B---3--:R-:W-:Y:S01]  /*3b070*/  MOV R12, R12 ;  /* 0x0000000c000c7202 */ /* 0x008fe20000000f00 */
[----:B------:R-:W-:Y:S01]  /*3b080*/  BSSY B0, `(.L_x_7210) ;  /* 0x0000007000007945 */ /* 0x000fe20003800000 */
[----:B--2---:R-:W-:-:S04]  /*3b090*/  LEA.HI R14, R10, R10, RZ, 0x1 ;  /* 0x0000000a0a0e7211 */ /* 0x004fc800078f08ff */
[----:B------:R-:W-:-:S05]  /*3b0a0*/  LOP3.LUT R15, R14, 0xfffffffe, RZ, 0xc0, !PT ;  /* 0xfffffffe0e0f7812 */ /* 0x000fca00078ec0ff */
[----:B------:R-:W-:-:S05]  /*3b0b0*/  IMAD.IADD R15, R10, 0x1, -R15 ;  /* 0x000000010a0f7824 */ /* 0x000fca00078e0a0f */
[----:B------:R-:W-:-:S04]  /*3b0c0*/  SHF.L.U32 R15, R15, 0x1f, RZ ;  /* 0x0000001f0f0f7819 */ /* 0x000fc800000006ff */
[----:B------:R-:W1:Y:S02]  /*3b0d0*/  SYNCS.PHASECHK.TRANS64.TRYWAIT P0, [R12+URZ+0x38810], R15 ;  /* 0x0388100f0c0075a7 */ /* 0x000e64000800017f */
[----:B01----:R-:W-:Y:S05]  /*3b0e0*/  @!P0 BRA `(.L_x_7211) ;  /* 0x000000ec00908947 */ /* 0x003fea0003800000 */
.L_x_7237:
[----:B------:R-:W-:Y:S05]  /*3b0f0*/  BSYNC B0 ;  /* 0x0000000000007941 */ /* 0x000fea0003800000 */
.L_x_7210:
[----:B------:R-:W0:Y:S01]  /*3b100*/  LDL.64 R6, [R0+0x40] ;  /* 0x0000400000067983 */ /* 0x000e220000100a00 */
[----:B------:R-:W-:Y:S02]  /*3b110*/  R2UR UR4, R2 ;  /* 0x00000000020472ca */ /* 0x000fe400000e0000 */
[----:B------:R-:W-:Y:S01]  /*3b120*/  R2UR UR5, R3 ;  /* 0x00000000030572ca */ /* 0x000fe200000e0000 */
[----:B------:R-:W2:-:S12]  /*3b130*/  LDL.64 R10, [R0] ;  /* 0x00000000000a7983 */ /* 0x000e980000100a00 */
[----:B0-----:R-:W3:Y:S01]  /*3b140*/  LD.E R12, desc[UR4][R6.64] ;  /* 0x00000004060c7980 */ /* 0x001ee2000c101900 */
[----:B------:R-:W-:Y:S02]  /*3b150*/  R2UR UR6, R2 ;  /* 0x00000000020672ca */ /* 0x000fe400000e0000 */
[----:B------:R-:W-:Y:S01]  /*3b160*/  R2UR UR7, R3 ;  /* 0x00000000030772ca */ /* 0x000fe200000e0000 */
[----:B--2---:R0:W5:Y:S01]  /*3b170*/  LD.E R14, desc[UR4][R10.64] ;  /* 0x000000040a0e7980 */ /* 0x004162000c101900 */
[----:B------:R-:W-:Y:S11]  /*3b180*/  BSSY B0, `(.L_x_7212) ;  /* 0x0000006000007945 */ /* 0x000ff60003800000 */
[----:B------:R0:W5:Y:S01]  /*3b190*/  LD.E R15, desc[UR6][R10.64+0x4] ;  /* 0x000004060a0f7980 */ /* 0x000162000c101900 */
[----:B---3--:R-:W-:-:S04]  /*3b1a0*/  LOP3.LUT R12, R12, 0x1, RZ, 0xfc, !PT ;  /* 0x000000010c0c7812 */ /* 0x008fc800078efcff */
[----:B------:R-:W-:-:S13]  /*3b1b0*/  ISETP.NE.AND P0, PT, R12, 0x3, PT ;  /* 0x000000030c00780c */ /* 0x000fda0003f05270 */
[----:B0-----:R-:W-:Y:S05]  /*3b1c0*/  @!P0 BRA `(.L_x_7213) ;  /* 0x0000000000048947 */ /* 0x001fea0003800000 */
[----:B------:R-:W-:Y:S01]  /*3b1d0*/  BPT.TRAP 0x1 ;  /* 0x000000040000795c */ /* 0x000fe20000300000 */
.L_x_7213:
[----:B------:R-:W-:Y:S05]  /*3b1e0*/  BSYNC B0 ;  /* 0x0000000000007941 */ /* 0x000fea0003800000 */
.L_x_7212:
        /* <DEDUP_REMOVED lines=17> */
.L_x_7215:
[----:B------:R-:W-:Y:S05]  /*3b300*/  BSYNC B0 ;  /* 0x0000000000007941 */ /* 0x000fea0003800000 */
.L_x_7214:
        /* <DEDUP_REMOVED lines=10> */
.L_x_7217:
[----:B------:R-:W-:Y:S05]  /*3b3b0*/  BSYNC B0 ;  /* 0x0000000000007941 */ /* 0x000fea0003800000 */
.L_x_7216:
        /* <DEDUP_REMOVED lines=338> */
[C---:B------:R-:W-:Y:S02]  /*3c8e0*/  R2UR UR9, R3.reuse ;  /* 0x00000000030972ca */ /* 0x040fe400000e0000 */
[----:B------:R-:W-:Y:S01]  /*3c8f0*/  R2UR UR10, R2 ;  /* 0x00000000020a72ca */ /* 0x000fe200000e0000 */
[----:B------:R-:W-:Y:S01]  /*3c900*/  IMAD.IADD R20, R20, 0x1, R21 ;  /* 0x0000000114147824 */ /* 0x000fe200078e0215 */
[----:B------:R-:W-:-:S04]  /*3c910*/  R2UR UR11, R3 ;  /* 0x00000000030b72ca */ /* 0x000fc800000e0000 */
[----:B------:R-:W-:-:S05]  /*3c920*/  LOP3.LUT R21, R20, 0xa06, RZ, 0xc0, !PT ;  /* 0x00000a0614157812 */ /* 0x000fca00078ec0ff */
[----:B------:R-:W-:-:S05]  /*3c930*/  IMAD.IADD R20, R12, 0x1, R21 ;  /* 0x000000010c147824 */ /* 0x000fca00078e0215 */
[----:B------:R-:W-:Y:S01]  /*3c940*/  R2UR UR6, R20 ;  /* 0x00000000140672ca */ /* 0x000fe200000e0000 */
[----:B--2---:R-:W-:Y:S01]  /*3c950*/  IMAD.IADD R14, R21, 0x1, R14 ;  /* 0x00000001150e7824 */ /* 0x004fe200078e020e */
[----:B------:R-:W-:Y:S01]  /*3c960*/  R2UR UR5, R15 ;  /* 0x000000000f0572ca */ /* 0x000fe200000e0000 */
        /* <DEDUP_REMOVED lines=199> */
[----:B------:R-:W-:Y:S01]  /*3d5e0*/  R2UR UR7, R13 ;  /* 0x000000000d0772ca */ /* 0x000fe200000e0000 */
[----:B------:R-:W-:Y:S01]  /*3d5f0*/  IMAD.MOV.U32 R15, RZ, RZ, 0x1000 ;  /* 0x00001000ff0f7424 */ /* 0x000fe200078e00ff */
[----:B------:R-:W-:Y:S01]  /*3d600*/  WARPGROUP.ARRIVE ;  /* 0x00000000000079c5 */ /* 0x000fe20000000000 */
        /* <DEDUP_REMOVED lines=8> */
[----:B--2---:R-:W-:Y:S01]  /*3d690*/  IMAD.IADD R10, R15, 0x1, R10 ;  /* 0x000000010f0a7824 */ /* 0x004fe200078e020a */
        /* <DEDUP_REMOVED lines=18> */
.L_x_7220:
[----:B------:R-:W-:Y:S05]  /*3d7c0*/  BSYNC B0 ;  /* 0x0000000000007941 */ /* 0x000fea0003800000 */
.L_x_7219:
        /* <DEDUP_REMOVED lines=13> */
[----:B------:R0:W3:Y:S04]  /*3d8a0*/  LD.E R62, desc[UR4][R56.64] ;  /* 0x00000004383e7980 */ /* 0x0000e8000c101900 */
        /* <DEDUP_REMOVED lines=10> */
[----:B------:R-:W3:Y:S01]  /*3d950*/  LD.E R9, desc[UR12][R4.64+0x18] ;  /* 0x0000180c04097980 */ /* 0x000ee2000c101900 */
[C---:B------:R-:W-:Y:S02]  /*3d960*/  R2UR UR9, R3.reuse ;  /* 0x00000000030972ca */ /* 0x040fe400000e0000 */
[----:B------:R-:W-:Y:S02]  /*3d970*/  R2UR UR10, R2 ;  /* 0x00000000020a72ca */ /* 0x000fe400000e0000 */
[----:B------:R-:W-:-:S07]  /*3d980*/  R2UR UR11, R3 ;  /* 0x00000000030b72ca */ /* 0x000fce00000e0000 */
[----:B------:R-:W4:Y:S04]  /*3d990*/  LD.E R10, desc[UR6][R4.64+0x4] ;  /* 0x00000406040a7980 */ /* 0x000f28000c101900 */
[----:B------:R-:W4:Y:S04]  /*3d9a0*/  LD.E R65, desc[UR8][R4.64+0xc] ;  /* 0x00000c0804417980 */ /* 0x000f28000c101900 */
[----:B------:R-:W4:Y:S04]  /*3d9b0*/  LD.E R59, desc[UR10][R4.64+0x14] ;  /* 0x0000140a043b7980 */ /* 0x000f28000c101900 */
[----:B--2---:R-:W2:Y:S01]  /*3d9c0*/  LD.E R60, desc[UR4][R6.64] ;  /* 0x00000004063c7980 */ /* 0x004ea2000c101900 */
[----:B------:R-:W-:-:S02]  /*3d9d0*/  @P0 R2UR UR4, R2 ;  /* 0x00000000020402ca */ /* 0x000fc400000e0000 */
[----:B------:R-:W-:-:S13]  /*3d9e0*/  @P0 R2UR UR5, R3 ;  /* 0x00000000030502ca */ /* 0x000fda00000e0000 */
[----:B------:R-:W4:Y:S01]  /*3d9f0*/  @P0 LD.E R64, desc[UR4][R4.64+0x28] ;  /* 0x0000280404400980 */ /* 0x000f22000c101900 */
[----:B------:R-:W-:Y:S02]  /*3da00*/  R2UR UR4, R2 ;  /* 0x00000000020472ca */ /* 0x000fe400000e0000 */
[----:B------:R-:W-:-:S13]  /*3da10*/  R2UR UR5, R3 ;  /* 0x00000000030572ca */ /* 0x000fda00000e0000 */
[----:B------:R-:W4:Y:S04]  /*3da20*/  LD.E R7, desc[UR4][R4.64+0x8] ;  /* 0x0000080404077980 */ /* 0x000f28000c101900 */
[----:B------:R-:W4:Y:S01]  /*3da30*/  LD.E R58, desc[UR4][R4.64+0x10] ;  /* 0x00001004043a7980 */ /* 0x000f22000c101900 */
[----:B---3--:R-:W-:Y:S01]  /*3da40*/  ISETP.GE.AND P1, PT, R9, 0x1, PT ;  /* 0x000000010900780c */ /* 0x008fe20003f26270 */
[----:B------:R-:W-:Y:S01]  /*3da50*/  BSSY B0, `(.L_x_7221) ;  /* 0x000008b000007945 */ /* 0x000fe20003800000 */
[-C--:B--2---:R-:W-:Y:S01]  /*3da60*/  FMUL.FTZ R15, R34, R60.reuse ;  /* 0x0000003c220f7220 */ /* 0x084fe20000410000 */
[----:B------:R-:W-:Y:S01]  /*3da70*/  SHF.R.S32.HI R34, RZ, 0x1f, R61 ;  /* 0x0000001fff227819 */ /* 0x000fe2000001143d */
[-C--:B------:R-:W-:Y:S01]  /*3da80*/  FMUL.FTZ R12, R27, R60.reuse ;  /* 0x0000003c1b0c7220 */ /* 0x080fe20000410000 */
[----:B------:R-:W-:-:S02]  /*3da90*/  FMUL.FTZ R11, R24, R60 ;  /* 0x0000003c180b7220 */ /* 0x000fc40000410000 */
[----:B------:R-:W-:Y:S01]  /*3daa0*/  LEA.HI R27, R34, R61, RZ, 0x7 ;  /* 0x0000003d221b7211 */ /* 0x000fe200078f38ff */
[----:B------:R-:W-:-:S03]  /*3dab0*/  FMUL.FTZ R24, R38, R60 ;  /* 0x0000003c26187220 */ /* 0x000fc60000410000 */
[----:B------:R-:W-:Y:S01]  /*3dac0*/  LOP3.LUT R38, R27, 0xffffff80, RZ, 0xc0, !PT ;  /* 0xffffff801b267812 */ /* 0x000fe200078ec0ff */
[----:B------:R-:W-:-:S04]  /*3dad0*/  FMUL.FTZ R14, R31, R60 ;  /* 0x0000003c1f0e7220 */ /* 0x000fc80000410000 */
[----:B------:R-:W-:Y:S02]  /*3dae0*/  IMAD.IADD R38, R61, 0x1, -R38 ;  /* 0x000000013d267824 */ /* 0x000fe400078e0a26 */
[-C--:B------:R-:W-:Y:S01]  /*3daf0*/  FMUL.FTZ R31, R33, R60.reuse ;  /* 0x0000003c211f7220 */ /* 0x080fe20000410000 */
[-C--:B------:R-:W-:Y:S01]  /*3db00*/  FMUL.FTZ R20, R35, R60.reuse ;  /* 0x0000003c23147220 */ /* 0x080fe20000410000 */
[----:B------:R-:W-:Y:S02]  /*3db10*/  LEA.HI R35, R34, R61, RZ, 0x2 ;  /* 0x0000003d22237211 */ /* 0x000fe400078f10ff */
[----:B------:R-:W-:Y:S01]  /*3db20*/  SHF.R.S32.HI R33, RZ, 0x1f, R38 ;  /* 0x0000001fff217819 */ /* 0x000fe20000011426 */
[-C--:B------:R-:W-:Y:S01]  /*3db30*/  FMUL.FTZ R40, R40, R60.reuse ;  /* 0x0000003c28287220 */ /* 0x080fe20000410000 */
[-C--:B0-----:R-:W-:Y:S01]  /*3db40*/  FMUL.FTZ R57, R28, R60.reuse ;  /* 0x0000003c1c397220 */ /* 0x081fe20000410000 */
[----:B------:R-:W-:Y:S01]  /*3db50*/  FMUL.FTZ R28, R42, R60 ;  /* 0x0000003c2a1c7220 */ /* 0x000fe20000410000 */
[----:B------:R-:W-:Y:S01]  /*3db60*/  LEA.HI R34, R33, R38, RZ, 0x2 ;  /* 0x0000002621227211 */ /* 0x000fe200078f10ff */
[----:B------:R0:W1:Y:S01]  /*3db70*/  MUFU.TANH R66, R40 ;  /* 0x0000002800427308 */ /* 0x0000620000002400 */
[----:B------:R-:W-:-:S02]  /*3db80*/  LOP3.LUT R42, R35, 0xfffffffc, RZ, 0xc0, !PT ;  /* 0xfffffffc232a7812 */ /* 0x000fc400078ec0ff */
[----:B------:R-:W-:Y:S01]  /*3db90*/  SHF.R.S32.HI R35, RZ, 0x2, R34 ;  /* 0x00000002ff237819 */ /* 0x000fe20000011422 */
[----:B------:R-:W-:Y:S01]  /*3dba0*/  FMUL.FTZ R13, R30, R60 ;  /* 0x0000003c1e0d7220 */ /* 0x000fe20000410000 */
[----:B------:R-:W-:Y:S01]  /*3dbb0*/  LEA.HI R33, R33, R38, RZ, 0x5 ;  /* 0x0000002621217211 */ /* 0x000fe200078f28ff */
[----:B------:R-:W-:Y:S01]  /*3dbc0*/  IMAD.IADD R42, R61, 0x1, -R42 ;  /* 0x000000013d2a7824 */ /* 0x000fe200078e0a2a */
[----:B0-----:R-:W-:Y:S01]  /*3dbd0*/  SHF.R.S32.HI R40, RZ, 0x1f, R34 ;  /* 0x0000001fff287819 */ /* 0x001fe20000011422 */
[-C--:B------:R-:W-:Y:S01]  /*3dbe0*/  FMUL.FTZ R30, R32, R60.reuse ;  /* 0x0000003c201e7220 */ /* 0x080fe20000410000 */
[-C--:B------:R-:W-:Y:S02]  /*3dbf0*/  FMUL.FTZ R32, R36, R60.reuse ;  /* 0x0000003c24207220 */ /* 0x080fe40000410000 */
[----:B------:R-:W-:Y:S01]  /*3dc00*/  LEA.HI R40, R40, R35, RZ, 0x3 ;  /* 0x0000002328287211 */ /* 0x000fe200078f18ff */
[----:B------:R-:W-:Y:S01]  /*3dc10*/  FMUL.FTZ R36, R37, R60 ;  /* 0x0000003c25247220 */ /* 0x000fe20000410000 */
[----:B------:R-:W-:-:S02]  /*3dc20*/  SHF.R.S32.HI R33, RZ, 0x5, R33 ;  /* 0x00000005ff217819 */ /* 0x000fc40000011421 */
[----:B------:R-:W-:Y:S02]  /*3dc30*/  LEA.HI R37, R42, R42, RZ, 0x1 ;  /* 0x0000002a2a257211 */ /* 0x000fe400078f08ff */
[----:B------:R-:W-:Y:S01]  /*3dc40*/  LOP3.LUT R40, R40, 0xfffffff8, RZ, 0xc0, !PT ;  /* 0xfffffff828287812 */ /* 0x000fe200078ec0ff */
[----:B------:R-:W-:Y:S01]  /*3dc50*/  IMAD R33, R62, 0x4, R33 ;  /* 0x000000043e217824 */ /* 0x000fe200078e0221 */
[----:B------:R-:W-:-:S03]  /*3dc60*/  LOP3.LUT R37, R37, 0x1ffffffe, RZ, 0xc0, !PT ;  /* 0x1ffffffe25257812 */ /* 0x000fc600078ec0ff */
[----:B------:R-:W-:Y:S02]  /*3dc70*/  IMAD.IADD R40, R35, 0x1, -R40 ;  /* 0x0000000123287824 */ /* 0x000fe400078e0a28 */
[----:B------:R-:W-:Y:S02]  /*3dc80*/  IMAD.IADD R37, R42, 0x1, -R37 ;  /* 0x000000012a257824 */ /* 0x000fe400078e0a25 */
[----:B------:R-:W-:Y:S02]  /*3dc90*/  IMAD.U32 R40, R33, 0x10, R40 ;  /* 0x0000001021287824 */ /* 0x000fe400078e0028 */
[----:B------:R-:W-:Y:S02]  /*3dca0*/  FMUL.FTZ R21, R43, R60 ;  /* 0x0000003c2b157220 */ /* 0x000fe40000410000 */
[----:B------:R-:W-:-:S04]  /*3dcb0*/  IMAD R43, R37, 0x8, R40 ;  /* 0x00000008252b7824 */ /* 0x000fc800078e0228 */
[----:B----4-:R-:W-:-:S04]  /*3dcc0*/  @P0 IMAD.HI.U32 R64, R43, R64, RZ ;  /* 0x000000402b400227 */ /* 0x010fc800078e00ff */
[-C--:B------:R-:W-:Y:S01]  /*3dcd0*/  FMUL.FTZ R56, R25, R60.reuse ;  /* 0x0000003c19387220 */ /* 0x080fe20000410000 */
[----:B------:R-:W-:Y:S01]  /*3dce0*/  @P0 SHF.R.U32.HI R43, RZ, R63, R64 ;  /* 0x0000003fff2b0219 */ /* 0x000fe20000011640 */
[-C--:B------:R-:W-:Y:S01]  /*3dcf0*/  FMUL.FTZ R25, R46, R60.reuse ;  /* 0x0000003c2e197220 */ /* 0x080fe20000410000 */
[----:B------:R-:W-:Y:S01]  /*3dd00*/  LOP3.LUT R33, R34, 0x7ffffffc, RZ, 0xc0, !PT ;  /* 0x7ffffffc22217812 */ /* 0x000fe200078ec0ff */
[-C--:B------:R-:W-:Y:S01]  /*3dd10*/  FMUL.FTZ R41, R41, R60.reuse ;  /* 0x0000003c29297220 */ /* 0x080fe20000410000 */
[----:B------:R-:W-:Y:S01]  /*3dd20*/  IMAD.SHL.U32 R46, R8, 0x40, RZ ;  /* 0x00000040082e7824 */ /* 0x000fe200078e00ff */
[----:B------:R-:W0:Y:S01]  /*3dd30*/  SHFL.IDX PT, R37, R43, RZ, 0x1c1f ;  /* 0x001c1fff2b257589 */ /* 0x000e2200000e0000 */
[-C--:B------:R-:W-:Y:S01]  /*3dd40*/  FMUL.FTZ R6, R26, R60.reuse ;  /* 0x0000003c1a067220 */ /* 0x080fe20000410000 */
[----:B------:R2:W3:Y:S01]  /*3dd50*/  MUFU.TANH R67, R41 ;  /* 0x0000002900437308 */ /* 0x0004e20000002400 */
        /* <DEDUP_REMOVED lines=11> */
[--C-:B------:R-:W-:Y:S01]  /*3de10*/  IADD3 R33, R7, 0x1, -R46.reuse ;  /* 0x0000000107217810 */ /* 0x100fe20007ffe82e */
[----:B------:R-:W-:Y:S01]  /*3de20*/  FMUL.FTZ R55, R55, R60 ;  /* 0x0000003c37377220 */ /* 0x000fe20000410000 */
[----:B------:R-:W2:Y:S03]  /*3de30*/  MUFU.TANH R11, R11 ;  /* 0x0000000b000b7308 */ /* 0x000ea60000002400 */
[----:B------:R-:W-:Y:S01]  /*3de40*/  IMAD R35, R8, -0x2, R33 ;  /* 0xfffffffe08237824 */ /* 0x000fe200078e0221 */
[----:B------:R-:W-:Y:S01]  /*3de50*/  LOP3.LUT R34, RZ, R65, RZ, 0x33, !PT ;  /* 0x00000041ff227212 */ /* 0x000fe200078e33ff */
[----:B------:R-:W-:-:S03]  /*3de60*/  IMAD.IADD R33, R7, 0x1, -R46 ;  /* 0x0000000107217824 */ /* 0x000fc600078e0a2e */
[----:B------:R-:W4:Y:S01]  /*3de70*/  MUFU.TANH R56, R56 ;  /* 0x0000003800387308 */ /* 0x000f220000002400 */
[----:B------:R-:W-:-:S07]  /*3de80*/  IMAD.IADD R35, R35, 0x1, -R10 ;  /* 0x0000000123237824 */ /* 0x000fce00078e0a0a */
[----:B------:R-:W0:Y:S01]  /*3de90*/  MUFU.TANH R6, R6 ;  /* 0x0000000600067308 */ /* 0x000e220000002400 */
[----:B------:R-:W-:-:S07]  /*3dea0*/  FMUL.FTZ R44, R44, R60 ;  /* 0x0000003c2c2c7220 */ /* 0x000fce0000410000 */
[----:B------:R-:W0:Y:S01]  /*3deb0*/  MUFU.TANH R12, R12 ;  /* 0x0000000c000c7308 */ /* 0x000e220000002400 */
[----:B------:R-:W-:-:S07]  /*3dec0*/  FMUL.FTZ R45, R45, R60 ;  /* 0x0000003c2d2d7220 */ /* 0x000fce0000410000 */
        /* <DEDUP_REMOVED lines=28> */
[----:B------:R0:W1:Y:S08]  /*3e090*/  MUFU.TANH R68, R44 ;  /* 0x0000002c00447308 */ /* 0x0000700000002400 */
[----:B------:R3:W1:Y:S01]  /*3e0a0*/  MUFU.TANH R69, R45 ;  /* 0x0000002d00457308 */ /* 0x0006620000002400 */
[----:B0-----:R-:W-:Y:S01]  /*3e0b0*/  VIADDMNMX R44, R37, R58, R47, PT ;  /* 0x0000003a252c7246 */ /* 0x001fe2000380012f */
        /* <DEDUP_REMOVED lines=18> */
.L_x_7226:
[----:B------:R-:W-:Y:S05]  /*3e1e0*/  BSYNC B2 ;  /* 0x0000000000027941 */ /* 0x000fea0003800000 */
.L_x_7225:
[----:B------:R-:W-:Y:S01]  /*3e1f0*/  LOP3.LUT R34, RZ, R34, RZ, 0x33, !PT ;  /* 0x00000022ff227212 */ /* 0x000fe200078e33ff */
[----:B------:R-:W-:Y:S06]  /*3e200*/  BRA `(.L_x_7227) ;  /* 0x0000000000287947 */ /* 0x000fec0003800000 */
.L_x_7224:
        /* <DEDUP_REMOVED lines=10> */
.L_x_7227:
[----:B------:R-:W-:Y:S05]  /*3e2b0*/  BSYNC B1 ;  /* 0x0000000000017941 */ /* 0x000fea0003800000 */
.L_x_7223:
[----:B------:R-:W-:-:S04]  /*3e2c0*/  IMAD R33, R9, R34, -R46 ;  /* 0x0000002209217224 */ /* 0x000fc800078e0a2e */
[----:B------:R-:W-:-:S05]  /*3e2d0*/  IMAD R34, R8, -0x2, R33 ;  /* 0xfffffffe08227824 */ /* 0x000fca00078e0221 */
[----:B------:R-:W-:Y:S02]  /*3e2e0*/  VIMNMX R45, R45, R34, !PT ;  /* 0x000000222d2d7248 */ /* 0x000fe40007fe0100 */
[----:B------:R-:W-:-:S07]  /*3e2f0*/  VIADDMNMX R44, R34, R9, R44, PT ;  /* 0x00000009222c7246 */ /* 0x000fce000380012c */
.L_x_7222:
[----:B------:R-:W-:Y:S05]  /*3e300*/  BSYNC B0 ;  /* 0x0000000000007941 */ /* 0x000fea0003800000 */
.L_x_7221:
        /* <DEDUP_REMOVED lines=38> */
[----:B-1----:R-:W-:Y:S02]  /*3e570*/  FSEL R35, R66, -INF , !P2 ;  /* 0xff80000042237808 */ /* 0x002fe40005000000 */
        /* <DEDUP_REMOVED lines=57> */
.L_x_7233:
[----:B------:R-:W-:Y:S05]  /*3e910*/  BSYNC B2 ;  /* 0x0000000000027941 */ /* 0x000fea0003800000 */
.L_x_7232:
[----:B------:R-:W-:Y:S01]  /*3e920*/  LOP3.LUT R10, RZ, R10, RZ, 0x33, !PT ;  /* 0x0000000aff0a7212 */ /* 0x000fe200078e33ff */
[----:B------:R-:W-:Y:S06]  /*3e930*/  BRA `(.L_x_7234) ;  /* 0x0000000000287947 */ /* 0x000fec0003800000 */
.L_x_7231:
        /* <DEDUP_REMOVED lines=10> */
.L_x_7234:
[----:B------:R-:W-:Y:S05]  /*3e9e0*/  BSYNC B1 ;  /* 0x0000000000017941 */ /* 0x000fea0003800000 */
.L_x_7230:
[----:B------:R-:W-:-:S04]  /*3e9f0*/  IMAD R5, R9, R10, -R46 ;  /* 0x0000000a09057224 */ /* 0x000fc800078e0a2e */
[----:B------:R-:W-:-:S05]  /*3ea00*/  IMAD R8, R8, -0x2, R5 ;  /* 0xfffffffe08087824 */ /* 0x000fca00078e0205 */
[----:B------:R-:W-:Y:S02]  /*3ea10*/  VIADDMNMX R44, R8, R9, R44, PT ;  /* 0x00000009082c7246 */ /* 0x000fe4000380012c */
[----:B------:R-:W-:-:S07]  /*3ea20*/  VIMNMX R45, R45, R8, !PT ;  /* 0x000000082d2d7248 */ /* 0x000fce0007fe0100 */
.L_x_7229:
[----:B------:R-:W-:Y:S05]  /*3ea30*/  BSYNC B0 ;  /* 0x0000000000007941 */ /* 0x000fea0003800000 */
.L_x_7228:
[----:B------:R-:W2:Y:S01]  /*3ea40*/  LDL.64 R4, [R0+0x70] ;  /* 0x0000700000047983 */ /* 0x000ea20000100a00 */
[C---:B------:R-:W-:Y:S02]  /*3ea50*/  ISETP.GT.AND P0, PT, R45.reuse, 0x1, !P0 ;  /* 0x000000012d00780c */ /* 0x040fe40004704270 */
[----:B------:R-:W-:Y:S02]  /*3ea60*/  ISETP.NE.AND P6, PT, R64, RZ, PT ;  /* 0x000000ff4000720c */ /* 0x000fe40003fc5270 */
[----:B------:R-:W-:Y:S02]  /*3ea70*/  ISETP.LT.OR P0, PT, R44, 0x2, P0 ;  /* 0x000000022c00780c */ /* 0x000fe40000701670 */
[----:B------:R-:W-:Y:S02]  /*3ea80*/  ISETP.GT.AND P1, PT, R45, 0x8, !P1 ;  /* 0x000000082d00780c */ /* 0x000fe40004f24270 */
[----:B------:R-:W-:Y:S02]  /*3ea90*/  FSEL R12, R12, -INF , !P0 ;  /* 0xff8000000c0c7808 */ /* 0x000fe40004000000 */
[----:B------:R-:W-:-:S02]  /*3eaa0*/  ISETP.NE.AND P0, PT, R51, RZ, PT ;  /* 0x000000ff3300720c */ /* 0x000fc40003f05270 */
[C---:B------:R-:W-:Y:S02]  /*3eab0*/  ISETP.LT.OR P1, PT, R44.reuse, 0x9, P1 ;  /* 0x000000092c00780c */ /* 0x040fe40000f21670 */
[----:B------:R-:W-:Y:S02]  /*3eac0*/  ISETP.GT.AND P0, PT, R45, 0x9, !P0 ;  /* 0x000000092d00780c */ /* 0x000fe40004704270 */
[----:B------:R-:W-:Y:S02]  /*3ead0*/  FSEL R13, R13, -INF , !P1 ;  /* 0xff8000000d0d7808 */ /* 0x000fe40004800000 */
[----:B------:R-:W-:Y:S02]  /*3eae0*/  ISETP.LT.OR P0, PT, R44, 0xa, P0 ;  /* 0x0000000a2c00780c */ /* 0x000fe40000701670 */
[----:B------:R-:W-:Y:S02]  /*3eaf0*/  ISETP.NE.AND P1, PT, R66, RZ, PT ;  /* 0x000000ff4200720c */ /* 0x000fe40003f25270 */
[----:B------:R-:W-:-:S02]  /*3eb00*/  FSEL R14, R14, -INF , !P0 ;  /* 0xff8000000e0e7808 */ /* 0x000fc40004000000 */
        /* <DEDUP_REMOVED lines=23> */
[C---:B------:R-:W-:Y:S02]  /*3ec80*/  ISETP.GT.AND P0, PT, R45.reuse, RZ, !P0 ;  /* 0x000000ff2d00720c */ /* 0x040fe40004704270 */
[----:B------:R-:W-:Y:S02]  /*3ec90*/  ISETP.GT.AND P4, PT, R45, 0x31, !P4 ;  /* 0x000000312d00780c */ /* 0x000fe40006784270 */
[----:B------:R-:W-:Y:S02]  /*3eca0*/  ISETP.LT.OR P0, PT, R44, 0x1, P0 ;  /* 0x000000012c00780c */ /* 0x000fe40000701670 */
[----:B------:R-:W-:-:S02]  /*3ecb0*/  ISETP.NE.AND P6, PT, R49, RZ, PT ;  /* 0x000000ff3100720c */ /* 0x000fc40003fc5270 */
[----:B------:R-:W-:Y:S02]  /*3ecc0*/  FSEL R47, R6, -INF , !P0 ;  /* 0xff800000062f7808 */ /* 0x000fe40004000000 */
[----:B------:R-:W-:Y:S02]  /*3ecd0*/  ISETP.NE.AND P0, PT, R65, RZ, PT ;  /* 0x000000ff4100720c */ /* 0x000fe40003f05270 */
[----:B------:R-:W-:-:S04]  /*3ece0*/  FMNMX.FTZ R6, R47, R12, !PT ;  /* 0x0000000c2f067209 */ /* 0x000fc80007810000 */
[----:B------:R-:W-:-:S04]  /*3ecf0*/  FMNMX.FTZ R7, R13, R6, !PT ;  /* 0x000000060d077209 */ /* 0x000fc80007810000 */
[----:B------:R-:W-:-:S04]  /*3ed00*/  FMNMX.FTZ R6, R14, R7, !PT ;  /* 0x000000070e067209 */ /* 0x000fc80007810000 */
[----:B------:R-:W-:-:S04]  /*3ed10*/  FMNMX.FTZ R7, R43, R6, !PT ;  /* 0x000000062b077209 */ /* 0x000fc80007810000 */
[----:B------:R-:W-:Y:S02]  /*3ed20*/  FMNMX.FTZ R7, R20, R7, !PT ;  /* 0x0000000714077209 */ /* 0x000fe40007810000 */
[----:B------:R-:W-:Y:S02]  /*3ed30*/  ISETP.GT.AND P0, PT, R45, 0x21, !P0 ;  /* 0x000000212d00780c */ /* 0x000fe40004704270 */
[----:B------:R-:W-:Y:S02]  /*3ed40*/  FMNMX.FTZ R7, R24, R7, !PT ;  /* 0x0000000718077209 */ /* 0x000fe40007810000 */
[----:B------:R-:W-:Y:S02]  /*3ed50*/  ISETP.LT.OR P0, PT, R44, 0x22, P0 ;  /* 0x000000222c00780c */ /* 0x000fe40000701670 */
[----:B------:R-:W-:Y:S02]  /*3ed60*/  FMNMX.FTZ R7, R26, R7, !PT ;  /* 0x000000071a077209 */ /* 0x000fe40007810000 */
[----:B------:R-:W-:-:S02]  /*3ed70*/  ISETP.LT.OR P1, PT, R44, 0x29, P1 ;  /* 0x000000292c00780c */ /* 0x000fc40000f21670 */
[----:B------:R-:W-:Y:S02]  /*3ed80*/  FSEL R21, R21, -INF , !P0 ;  /* 0xff80000015157808 */ /* 0x000fe40004000000 */
[----:B------:R-:W-:Y:S02]  /*3ed90*/  FMNMX.FTZ R6, R28, R7, !PT ;  /* 0x000000071c067209 */ /* 0x000fe40007810000 */
[C---:B------:R-:W-:Y:S02]  /*3eda0*/  ISETP.LT.OR P2, PT, R44.reuse, 0x2a, P2 ;  /* 0x0000002a2c00780c */ /* 0x040fe40001741670 */
[----:B------:R-:W-:Y:S02]  /*3edb0*/  FSEL R25, R25, -INF , !P1 ;  /* 0xff80000019197808 */ /* 0x000fe40004800000 */
[----:B------:R-:W-:Y:S02]  /*3edc0*/  FMNMX.FTZ R6, R21, R6, !PT ;  /* 0x0000000615067209 */ /* 0x000fe40007810000 */
[----:B------:R-:W-:-:S02]  /*3edd0*/  ISETP.LT.OR P3, PT, R44, 0x31, P3 ;  /* 0x000000312c00780c */ /* 0x000fc40001f61670 */
[----:B------:R-:W-:Y:S02]  /*3ede0*/  FSEL R27, R27, -INF , !P2 ;  /* 0xff8000001b1b7808 */ /* 0x000fe40005000000 */
[----:B------:R-:W-:Y:S02]  /*3edf0*/  FMNMX.FTZ R6, R25, R6, !PT ;  /* 0x0000000619067209 */ /* 0x000fe40007810000 */
[----:B------:R-:W-:Y:S02]  /*3ee00*/  ISETP.GT.AND P5, PT, R45, 0x38, !P5 ;  /* 0x000000382d00780c */ /* 0x000fe40006fa4270 */
[----:B------:R-:W-:Y:S02]  /*3ee10*/  ISETP.LT.OR P4, PT, R44, 0x32, P4 ;  /* 0x000000322c00780c */ /* 0x000fe40002781670 */
[----:B------:R-:W-:Y:S02]  /*3ee20*/  FSEL R41, R41, -INF , !P3 ;  /* 0xff80000029297808 */ /* 0x000fe40005800000 */
[----:B------:R-:W-:-:S02]  /*3ee30*/  FMNMX.FTZ R6, R27, R6, !PT ;  /* 0x000000061b067209 */ /* 0x000fc40007810000 */
[----:B------:R-:W-:Y:S02]  /*3ee40*/  ISETP.GT.AND P0, PT, R45, 0x39, !P6 ;  /* 0x000000392d00780c */ /* 0x000fe40007704270 */
[----:B------:R-:W-:Y:S02]  /*3ee50*/  ISETP.LT.OR P5, PT, R44, 0x39, P5 ;  /* 0x000000392c00780c */ /* 0x000fe40002fa1670 */
[----:B------:R-:W-:Y:S02]  /*3ee60*/  FSEL R10, R42, -INF , !P4 ;  /* 0xff8000002a0a7808 */ /* 0x000fe40006000000 */
[----:B------:R-:W-:Y:S02]  /*3ee70*/  FMNMX.FTZ R7, R41, R6, !PT ;  /* 0x0000000629077209 */ /* 0x000fe40007810000 */
[----:B------:R-:W-:Y:S02]  /*3ee80*/  ISETP.LT.OR P0, PT, R44, 0x3a, P0 ;  /* 0x0000003a2c00780c */ /* 0x000fe40000701670 */
[----:B------:R-:W-:-:S02]  /*3ee90*/  R2UR UR4, R2 ;  /* 0x00000000020472ca */ /* 0x000fc400000e0000 */
[C---:B------:R-:W-:Y:S02]  /*3eea0*/  R2UR UR5, R3.reuse ;  /* 0x00000000030572ca */ /* 0x040fe400000e0000 */
[----:B------:R-:W-:Y:S02]  /*3eeb0*/  FSEL R9, R54, -INF , !P5 ;  /* 0xff80000036097808 */ /* 0x000fe40006800000 */
[----:B------:R-:W-:Y:S02]  /*3eec0*/  FMNMX.FTZ R6, R10, R7, !PT ;  /* 0x000000070a067209 */ /* 0x000fe40007810000 */
[----:B------:R-:W-:Y:S02]  /*3eed0*/  R2UR UR6, R2 ;  /* 0x00000000020672ca */ /* 0x000fe400000e0000 */
[----:B------:R-:W-:Y:S02]  /*3eee0*/  R2UR UR7, R3 ;  /* 0x00000000030772ca */ /* 0x000fe400000e0000 */
[----:B------:R-:W-:-:S02]  /*3eef0*/  FSEL R8, R55, -INF , !P0 ;  /* 0xff80000037087808 */ /* 0x000fc40004000000 */
[----:B------:R-:W-:-:S04]  /*3ef00*/  FMNMX.FTZ R7, R9, R6, !PT ;  /* 0x0000000609077209 */ /* 0x000fc80007810000 */
[----:B------:R-:W-:-:S05]  /*3ef10*/  FMNMX.FTZ R15, R8, R7, !PT ;  /* 0x00000007080f7209 */ /* 0x000fca0007810000 */
[----:B--2---:R0:W-:Y:S04]  /*3ef20*/  ST.E desc[UR4][R4.64+0x4], R15 ;  /* 0x0000040f04007985 */ /* 0x0041e8000c101904 */
[----:B------:R-:W2:Y:S01]  /*3ef30*/  LD.E R44, desc[UR6][R4.64+0x4] ;  /* 0x00000406042c7980 */ /* 0x000ea2000c101900 */
[----:B------:R-:W-:-:S04]  /*3ef40*/  FMNMX.FTZ R6, R164, R56, !PT ;  /* 0x00000038a4067209 */ /* 0x000fc80007810000 */
        /* <DEDUP_REMOVED lines=13> */
[----:B0-----:R-:W-:-:S05]  /*3f020*/  FMNMX.FTZ R15, R11, R6, !PT ;  /* 0x000000060b0f7209 */ /* 0x001fca0007810000 */
[----:B------:R-:W0:Y:S01]  /*3f030*/  SHFL.BFLY PT, R6, R15, 0x2, 0x1f ;  /* 0x0c401f000f067f89 */ /* 0x000e2200000e0000 */
[----:B------:R-:W-:Y:S02]  /*3f040*/  R2UR UR8, R2 ;  /* 0x00000000020872ca */ /* 0x000fe400000e0000 */
[----:B------:R-:W-:Y:S02]  /*3f050*/  R2UR UR9, R3 ;  /* 0x00000000030972ca */ /* 0x000fe400000e0000 */
[----:B0-----:R-:W-:Y:S01]  /*3f060*/  FMNMX.FTZ R42, R15, R6, !PT ;  /* 0x000000060f2a7209 */ /* 0x001fe20007810000 */
[----:B------:R-:W-:Y:S04]  /*3f070*/  ST.E desc[UR4][R4.64], R15 ;  /* 0x0000000f04007985 */ /* 0x000fe8000c101904 */
[----:B--2---:R-:W0:Y:S02]  /*3f080*/  SHFL.BFLY PT, R7, R44, 0x2, 0x1f ;  /* 0x0c401f002c077f89 */ /* 0x004e2400000e0000 */
[----:B0-----:R-:W-:-:S02]  /*3f090*/  FMNMX.FTZ R46, R44, R7, !PT ;  /* 0x000000072c2e7209 */ /* 0x001fc40007810000 */
[----:B------:R-:W0:Y:S04]  /*3f0a0*/  SHFL.BFLY PT, R7, R42, 0x1, 0x1f ;  /* 0x0c201f002a077f89 */ /* 0x000e2800000e0000 */
[----:B------:R-:W1:Y:S01]  /*3f0b0*/  SHFL.BFLY PT, R49, R46, 0x1, 0x1f ;  /* 0x0c201f002e317f89 */ /* 0x000e6200000e0000 */
[----:B0-----:R-:W-:Y:S02]  /*3f0c0*/  FMNMX.FTZ R45, R42, R7, !PT ;  /* 0x000000072a2d7209 */ /* 0x001fe40007810000 */
[----:B-1----:R-:W-:-:S03]  /*3f0d0*/  FMNMX.FTZ R49, R46, R49, !PT ;  /* 0x000000312e317209 */ /* 0x002fc60007810000 */
[----:B------:R-:W-:Y:S04]  /*3f0e0*/  ST.E desc[UR6][R4.64], R45 ;  /* 0x0000002d04007985 */ /* 0x000fe8000c101906 */
[----:B------:R0:W-:Y:S04]  /*3f0f0*/  ST.E desc[UR8][R4.64+0x4], R49 ;  /* 0x0000043104007985 */ /* 0x0001e8000c101908 */
[----:B------:R-:W2:Y:S04]  /*3f100*/  LDL.64 R6, [R0+0x70] ;  /* 0x0000700000067983 */ /* 0x000ea80000100a00 */
[----:B--2---:R-:W2:Y:S04]  /*3f110*/  LD.E R44, desc[UR6][R6.64+0x20] ;  /* 0x00002006062c7980 */ /* 0x004ea8000c101900 */
[----:B------:R-:W2:Y:S04]  /*3f120*/  LD.E R42, desc[UR4][R6.64] ;  /* 0x00000004062a7980 */ /* 0x000ea8000c101900 */
[----:B------:R-:W0:Y:S01]  /*3f130*/  LD.E R51, desc[UR4][R6.64+0x4] ;  /* 0x0000040406337980 */ /* 0x000e22000c101900 */
[C---:B--2---:R-:W-:Y:S01]  /*3f140*/  FMUL.FTZ R46, R42.reuse, R44 ;  /* 0x0000002c2a2e7220 */ /* 0x044fe20000410000 */
[----:B------:R-:W-:Y:S01]  /*3f150*/  FSETP.NEU.FTZ.AND P0, PT, R42, -INF , PT ;  /* 0xff8000002a00780b */ /* 0x000fe20003f1d000 */
[----:B0-----:R-:W-:-:S03]  /*3f160*/  FMUL.FTZ R4, R44, R51 ;  /* 0x000000332c047220 */ /* 0x001fc60000410000 */
[----:B------:R-:W-:Y:S02]  /*3f170*/  FSEL R45, R46, RZ, P0 ;  /* 0x000000ff2e2d7208 */ /* 0x000fe40000000000 */
[----:B------:R-:W-:-:S04]  /*3f180*/  FSETP.NEU.FTZ.AND P0, PT, R51, -INF , PT ;  /* 0xff8000003300780b */ /* 0x000fc80003f1d000 */
[----:B------:R-:W-:Y:S01]  /*3f190*/  FSEL R5, R4, RZ, P0 ;  /* 0x000000ff04057208 */ /* 0x000fe20000000000 */
[-CC-:B------:R-:W-:Y:S01]  /*3f1a0*/  FFMA.FTZ R164, R164, R44.reuse, -R45.reuse ;  /* 0x0000002ca4a47223 */ /* 0x180fe2000001082d */
[-CC-:B------:R-:W-:Y:S01]  /*3f1b0*/  FFMA.FTZ R15, R56, R44.reuse, -R45.reuse ;  /* 0x0000002c380f7223 */ /* 0x180fe2000001082d */
[-C--:B------:R-:W-:Y:S02]  /*3f1c0*/  FFMA.FTZ R40, R40, R44.reuse, -R45 ;  /* 0x0000002c28287223 */ /* 0x080fe4000001082d */
[-CC-:B------:R-:W-:Y:S01]  /*3f1d0*/  FFMA.FTZ R47, R47, R44.reuse, -R5.reuse ;  /* 0x0000002c2f2f7223 */ /* 0x180fe20000010805 */
[-C--:B------:R-:W-:Y:S01]  /*3f1e0*/  FFMA.FTZ R12, R12, R44.reuse, -R5 ;  /* 0x0000002c0c0c7223 */ /* 0x080fe20000010805 */
[-C--:B------:R-:W-:Y:S01]  /*3f1f0*/  FFMA.FTZ R166, R57, R44.reuse, -R45 ;  /* 0x0000002c39a67223 */ /* 0x080fe2000001082d */
[----:B------:R-:W-:Y:S01]  /*3f200*/  MUFU.EX2 R164, R164 ;  /* 0x000000a400a47308 */ /* 0x000fe20000000800 */
[-CC-:B------:R-:W-:Y:S01]  /*3f210*/  FFMA.FTZ R13, R13, R44.reuse, -R5.reuse ;  /* 0x0000002c0d0d7223 */ /* 0x180fe20000010805 */
[----:B------:R-:W-:-:S06]  /*3f220*/  FFMA.FTZ R14, R14, R44, -R5 ;  /* 0x0000002c0e0e7223 */ /* 0x000fcc0000010805 */
[----:B------:R-:W-:Y:S01]  /*3f230*/  MUFU.EX2 R15, R15 ;  /* 0x0000000f000f7308 */ /* 0x000fe20000000800 */
[----:B------:R-:W-:-:S07]  /*3f240*/  FFMA.FTZ R39, R39, R44, -R45 ;  /* 0x0000002c27277223 */ /* 0x000fce000001082d */
[----:B------:R-:W-:Y:S01]  /*3f250*/  MUFU.EX2 R49, R40 ;  /* 0x0000002800317308 */ /* 0x000fe20000000800 */
[----:B------:R-:W-:-:S07]  /*3f260*/  FFMA.FTZ R43, R43, R44, -R5 ;  /* 0x0000002c2b2b7223 */ /* 0x000fce0000010805 */
[----:B------:R-:W-:Y:S08]  /*3f270*/  MUFU.EX2 R47, R47 ;  /* 0x0000002f002f7308 */ /* 0x000ff00000000800 */
[----:B------:R-:W0:Y:S01]  /*3f280*/  MUFU.EX2 R40, R12 ;  /* 0x0000000c00287308 */ /* 0x000e220000000800 */
[----:B------:R-:W-:-:S07]  /*3f290*/  FFMA.FTZ R38, R38, R44, -R45 ;  /* 0x0000002c26267223 */ /* 0x000fce000001082d */
[----:B------:R-:W1:Y:S01]  /*3f2a0*/  MUFU.EX2 R166, R166 ;  /* 0x000000a600a67308 */ /* 0x000e620000000800 */
[----:B------:R-:W-:-:S07]  /*3f2b0*/  FFMA.FTZ R20, R20, R44, -R5 ;  /* 0x0000002c14147223 */ /* 0x000fce0000010805 */
[----:B------:R-:W2:Y:S01]  /*3f2c0*/  MUFU.EX2 R167, R13 ;  /* 0x0000000d00a77308 */ /* 0x000ea20000000800 */
[-CC-:B------:R-:W-:Y:S01]  /*3f2d0*/  FFMA.FTZ R11, R11, R44.reuse, -R45.reuse ;  /* 0x0000002c0b0b7223 */ /* 0x180fe2000001082d */
[----:B------:R-:W-:-:S06]  /*3f2e0*/  FFMA.FTZ R37, R37, R44, -R45 ;  /* 0x0000002c25257223 */ /* 0x000fcc000001082d */
[----:B------:R-:W3:Y:S01]  /*3f2f0*/  MUFU.EX2 R14, R14 ;  /* 0x0000000e000e7308 */ /* 0x000ee20000000800 */
[-C--:B------:R-:W-:Y:S01]  /*3f300*/  FFMA.FTZ R24, R24, R44.reuse, -R5 ;  /* 0x0000002c18187223 */ /* 0x080fe20000010805 */
[----:B------:R-:W-:-:S06]  /*3f310*/  FFMA.FTZ R36, R36, R44, -R45 ;  /* 0x0000002c24247223 */ /* 0x000fcc000001082d */
[----:B------:R-:W4:Y:S01]  /*3f320*/  MUFU.EX2 R39, R39 ;  /* 0x0000002700277308 */ /* 0x000f220000000800 */
[----:B0-----:R-:W-:-:S07]  /*3f330*/  FADD.FTZ R4, R47, R40 ;  /* 0x000000282f047221 */ /* 0x001fce0000010000 */
[----:B------:R-:W0:Y:S01]  /*3f340*/  MUFU.EX2 R43, R43 ;  /* 0x0000002b002b7308 */ /* 0x000e220000000800 */
[----:B------:R-:W-:-:S07]  /*3f350*/  FFMA.FTZ R26, R26, R44, -R5 ;  /* 0x0000002c1a1a7223 */ /* 0x000fce0000010805 */
[----:B------:R-:W0:Y:S01]  /*3f360*/  MUFU.EX2 R38, R38 ;  /* 0x0000002600267308 */ /* 0x000e220000000800 */
[----:B------:R-:W-:-:S07]  /*3f370*/  FFMA.FTZ R35, R35, R44, -R45 ;  /* 0x0000002c23237223 */ /* 0x000fce000001082d */
[----:B------:R1:W-:Y:S01]  /*3f380*/  MUFU.EX2 R178, R11 ;  /* 0x0000000b00b27308 */ /* 0x0003e20000000800 */
[----:B------:R-:W-:-:S07]  /*3f390*/  FFMA.FTZ R28, R28, R44, -R5 ;  /* 0x0000002c1c1c7223 */ /* 0x000fce0000010805 */
[----:B------:R-:W0:Y:S01]  /*3f3a0*/  MUFU.EX2 R20, R20 ;  /* 0x0000001400147308 */ /* 0x000e220000000800 */
[----:B-1----:R-:W-:-:S04]  /*3f3b0*/  FADD.FTZ R11, R164, R15 ;  /* 0x0000000fa40b7221 */ /* 0x002fc80000010000 */
[----:B------:R-:W-:Y:S01]  /*3f3c0*/  FADD.FTZ R12, R166, R11 ;  /* 0x0000000ba60c7221 */ /* 0x000fe20000010000 */
[----:B--2---:R-:W-:Y:S02]  /*3f3d0*/  FADD.FTZ R11, R167, R4 ;  /* 0x00000004a70b7221 */ /* 0x004fe40000010000 */
[----:B------:R-:W1:Y:S01]  /*3f3e0*/  MUFU.EX2 R37, R37 ;  /* 0x0000002500257308 */ /* 0x000e620000000800 */
[----:B------:R-:W-:Y:S01]  /*3f3f0*/  FADD.FTZ R12, R49, R12 ;  /* 0x0000000c310c7221 */ /* 0x000fe20000010000 */
[----:B---3--:R-:W-:-:S06]  /*3f400*/  FADD.FTZ R4, R14, R11 ;  /* 0x0000000b0e047221 */ /* 0x008fcc0000010000 */
[----:B------:R-:W2:Y:S01]  /*3f410*/  MUFU.EX2 R24, R24 ;  /* 0x0000001800187308 */ /* 0x000ea20000000800 */
[-C--:B------:R-:W-:Y:S01]  /*3f420*/  FFMA.FTZ R34, R34, R44.reuse, -R45 ;  /* 0x0000002c22227223 */ /* 0x080fe2000001082d */
[----:B------:R-:W-:Y:S01]  /*3f430*/  FFMA.FTZ R21, R21, R44, -R5 ;  /* 0x0000002c15157223 */ /* 0x000fe20000010805 */
[----:B----4-:R-:W-:-:S05]  /*3f440*/  FADD.FTZ R11, R39, R12 ;  /* 0x0000000c270b7221 */ /* 0x010fca0000010000 */
[----:B------:R-:W3:Y:S01]  /*3f450*/  MUFU.EX2 R36, R36 ;  /* 0x0000002400247308 */ /* 0x000ee20000000800 */
[----:B0-----:R-:W-:Y:S01]  /*3f460*/  FADD.FTZ R13, R43, R4 ;  /* 0x000000042b0d7221 */ /* 0x001fe20000010000 */
[----:B------:R-:W-:-:S06]  /*3f470*/  FFMA.FTZ R33, R33, R44, -R45 ;  /* 0x0000002c21217223 */ /* 0x000fcc000001082d */
[----:B------:R-:W0:Y:S01]  /*3f480*/  MUFU.EX2 R171, R26 ;  /* 0x0000001a00ab7308 */ /* 0x000e220000000800 */
[----:B------:R-:W-:Y:S01]  /*3f490*/  FFMA.FTZ R25, R25, R44, -R5 ;  /* 0x0000002c19197223 */ /* 0x000fe20000010805 */
[----:B------:R-:W-:Y:S01]  /*3f4a0*/  FADD.FTZ R4, R38, R11 ;  /* 0x0000000b26047221 */ /* 0x000fe20000010000 */
[----:B------:R-:W-:-:S05]  /*3f4b0*/  FADD.FTZ R13, R20, R13 ;  /* 0x0000000d140d7221 */ /* 0x000fca0000010000 */
[----:B------:R-:W4:Y:S01]  /*3f4c0*/  MUFU.EX2 R35, R35 ;  /* 0x0000002300237308 */ /* 0x000f220000000800 */
[----:B------:R-:W-:-:S07]  /*3f4d0*/  FFMA.FTZ R32, R32, R44, -R45 ;  /* 0x0000002c20207223 */ /* 0x000fce000001082d */
[----:B------:R-:W4:Y:S01]  /*3f4e0*/  MUFU.EX2 R28, R28 ;  /* 0x0000001c001c7308 */ /* 0x000f220000000800 */
[----:B------:R-:W-:Y:S01]  /*3f4f0*/  FFMA.FTZ R27, R27, R44, -R5 ;  /* 0x0000002c1b1b7223 */ /* 0x000fe20000010805 */
[----:B-1----:R-:W-:Y:S01]  /*3f500*/  FADD.FTZ R11, R37, R4 ;  /* 0x00000004250b7221 */ /* 0x002fe20000010000 */
[----:B--2---:R-:W-:-:S05]  /*3f510*/  FADD.FTZ R4, R24, R13 ;  /* 0x0000000d18047221 */ /* 0x004fca0000010000 */
[----:B------:R-:W1:Y:S01]  /*3f520*/  MUFU.EX2 R34, R34 ;  /* 0x0000002200227308 */ /* 0x000e620000000800 */
[-C--:B------:R-:W-:Y:S01]  /*3f530*/  FFMA.FTZ R31, R31, R44.reuse, -R45 ;  /* 0x0000002c1f1f7223 */ /* 0x080fe2000001082d */
[----:B------:R-:W-:-:S06]  /*3f540*/  FFMA.FTZ R41, R41, R44, -R5 ;  /* 0x0000002c29297223 */ /* 0x000fcc0000010805 */
[----:B------:R-:W2:Y:S01]  /*3f550*/  MUFU.EX2 R21, R21 ;  /* 0x0000001500157308 */ /* 0x000ea20000000800 */
[----:B---3--:R-:W-:Y:S01]  /*3f560*/  FADD.FTZ R12, R36, R11 ;  /* 0x0000000b240c7221 */ /* 0x008fe20000010000 */
[----:B0-----:R-:W-:-:S06]  /*3f570*/  FADD.FTZ R11, R171, R4 ;  /* 0x00000004ab0b7221 */ /* 0x001fcc0000010000 */
[----:B------:R-:W0:Y:S01]  /*3f580*/  MUFU.EX2 R33, R33 ;  /* 0x0000002100217308 */ /* 0x000e220000000800 */
[----:B------:R-:W-:-:S07]  /*3f590*/  FFMA.FTZ R30, R30, R44, -R45 ;  /* 0x0000002c1e1e7223 */ /* 0x000fce000001082d */
[----:B------:R-:W3:Y:S01]  /*3f5a0*/  MUFU.EX2 R25, R25 ;  /* 0x0000001900197308 */ /* 0x000ee20000000800 */
[----:B------:R-:W-:Y:S01]  /*3f5b0*/  FFMA.FTZ R10, R10, R44, -R5 ;  /* 0x0000002c0a0a7223 */ /* 0x000fe20000010805 */
[----:B----4-:R-:W-:Y:S01]  /*3f5c0*/  FADD.FTZ R13, R35, R12 ;  /* 0x0000000c230d7221 */ /* 0x010fe20000010000 */
[----:B------:R-:W-:-:S05]  /*3f5d0*/  FADD.FTZ R4, R28, R11 ;  /* 0x0000000b1c047221 */ /* 0x000fca0000010000 */
[----:B------:R-:W4:Y:S01]  /*3f5e0*/  MUFU.EX2 R32, R32 ;  /* 0x0000002000207308 */ /* 0x000f220000000800 */
[----:B------:R-:W-:-:S07]  /*3f5f0*/  FFMA.FTZ R29, R29, R44, -R45 ;  /* 0x0000002c1d1d7223 */ /* 0x000fce000001082d */
[----:B------:R-:W4:Y:S01]  /*3f600*/  MUFU.EX2 R26, R27 ;  /* 0x0000001b001a7308 */ /* 0x000f220000000800 */
[----:B------:R-:W-:Y:S01]  /*3f610*/  FFMA.FTZ R9, R9, R44, -R5 ;  /* 0x0000002c09097223 */ /* 0x000fe20000010805 */
[----:B-1----:R-:W-:Y:S01]  /*3f620*/  FADD.FTZ R12, R34, R13 ;  /* 0x0000000d220c7221 */ /* 0x002fe20000010000 */
[----:B--2---:R-:W-:-:S05]  /*3f630*/  FADD.FTZ R4, R21, R4 ;  /* 0x0000000415047221 */ /* 0x004fca0000010000 */
[----:B------:R-:W1:Y:S08]  /*3f640*/  MUFU.EX2 R31, R31 ;  /* 0x0000001f001f7308 */ /* 0x000e700000000800 */
[----:B------:R-:W2:Y:S01]  /*3f650*/  MUFU.EX2 R41, R41 ;  /* 0x0000002900297308 */ /* 0x000ea20000000800 */
[----:B------:R-:W-:Y:S01]  /*3f660*/  FFMA.FTZ R5, R8, R44, -R5 ;  /* 0x0000002c08057223 */ /* 0x000fe20000010805 */
[----:B0-----:R-:W-:Y:S01]  /*3f670*/  FADD.FTZ R11, R33, R12 ;  /* 0x0000000c210b7221 */ /* 0x001fe20000010000 */
[----:B---3--:R-:W-:-:S05]  /*3f680*/  FADD.FTZ R13, R25, R4 ;  /* 0x00000004190d7221 */ /* 0x008fca0000010000 */
[----:B------:R-:W0:Y:S08]  /*3f690*/  MUFU.EX2 R30, R30 ;  /* 0x0000001e001e7308 */ /* 0x000e300000000800 */
[----:B------:R-:W3:Y:S01]  /*3f6a0*/  MUFU.EX2 R42, R10 ;  /* 0x0000000a002a7308 */ /* 0x000ee20000000800 */
[----:B----4-:R-:W-:Y:S01]  /*3f6b0*/  FADD.FTZ R4, R32, R11 ;  /* 0x0000000b20047221 */ /* 0x010fe20000010000 */
[----:B------:R-:W-:-:S06]  /*3f6c0*/  FADD.FTZ R8, R26, R13 ;  /* 0x0000000d1a087221 */ /* 0x000fcc0000010000 */
[----:B------:R-:W4:Y:S08]  /*3f6d0*/  MUFU.EX2 R29, R29 ;  /* 0x0000001d001d7308 */ /* 0x000f300000000800 */
[----:B------:R4:W4:Y:S01]  /*3f6e0*/  MUFU.EX2 R179, R9 ;  /* 0x0000000900b37308 */ /* 0x0009220000000800 */
[----:B-1----:R-:W-:Y:S01]  /*3f6f0*/  FADD.FTZ R11, R31, R4 ;  /* 0x000000041f0b7221 */ /* 0x002fe20000010000 */
[----:B--2---:R-:W-:-:S06]  /*3f700*/  FADD.FTZ R13, R41, R8 ;  /* 0x00000008290d7221 */ /* 0x004fcc0000010000 */
[----:B------:R-:W1:Y:S01]  /*3f710*/  MUFU.EX2 R44, R5 ;  /* 0x00000005002c7308 */ /* 0x000e620000000800 */
[----:B0-----:R-:W-:Y:S01]  /*3f720*/  FADD.FTZ R4, R30, R11 ;  /* 0x0000000b1e047221 */ /* 0x001fe20000010000 */
[----:B---3--:R-:W-:-:S03]  /*3f730*/  FADD.FTZ R8, R42, R13 ;  /* 0x0000000d2a087221 */ /* 0x008fc60000010000 */
[----:B----4-:R-:W-:Y:S01]  /*3f740*/  FADD.FTZ R9, R29, R4 ;  /* 0x000000041d097221 */ /* 0x010fe20000010000 */
[----:B------:R-:W-:-:S03]  /*3f750*/  FADD.FTZ R11, R179, R8 ;  /* 0x00000008b30b7221 */ /* 0x000fc60000010000 */
[----:B------:R-:W-:Y:S01]  /*3f760*/  FADD.FTZ R27, R178, R9 ;  /* 0x00000009b21b7221 */ /* 0x000fe20000010000 */
[----:B-1----:R-:W-:-:S04]  /*3f770*/  FADD.FTZ R45, R44, R11 ;  /* 0x0000000b2c2d7221 */ /* 0x002fc80000010000 */
[----:B------:R-:W-:Y:S04]  /*3f780*/  ST.E desc[UR4][R6.64+0x10], R27 ;  /* 0x0000101b06007985 */ /* 0x000fe8000c101904 */
[----:B------:R0:W-:Y:S04]  /*3f790*/  ST.E desc[UR6][R6.64+0x14], R45 ;  /* 0x0000142d06007985 */ /* 0x0001e8000c101906 */
[----:B------:R-:W2:Y:S01]  /*3f7a0*/  LDL.64 R12, [R0+0x80] ;  /* 0x00008000000c7983 */ /* 0x000ea20000100a00 */
[----:B------:R-:W-:Y:S06]  /*3f7b0*/  BAR.SYNC.DEFER_BLOCKING 0xf, 0x100 ;  /* 0x03c4000000007b1d */ /* 0x000fec0000010000 */
[----:B------:R-:W3:Y:S01]  /*3f7c0*/  LDL.64 R4, [R0+0x88] ;  /* 0x0000880000047983 */ /* 0x000ee20000100a00 */
[----:B------:R-:W-:-:S02]  /*3f7d0*/  R2UR UR10, R2 ;  /* 0x00000000020a72ca */ /* 0x000fc400000e0000 */
[C---:B------:R-:W-:Y:S01]  /*3f7e0*/  R2UR UR11, R3.reuse ;  /* 0x00000000030b72ca */ /* 0x040fe200000e0000 */
[----:B------:R-:W4:Y:S01]  /*3f7f0*/  LDL.64 R136, [R0] ;  /* 0x0000000000887983 */ /* 0x000f220000100a00 */
[----:B------:R-:W-:Y:S02]  /*3f800*/  R2UR UR12, R2 ;  /* 0x00000000020c72ca */ /* 0x000fe400000e0000 */
[----:B------:R-:W-:Y:S01]  /*3f810*/  R2UR UR13, R3 ;  /* 0x00000000030d72ca */ /* 0x000fe200000e0000 */
[----:B0-----:R-:W4:Y:S04]  /*3f820*/  LDL.64 R6, [R0+0x90] ;  /* 0x0000900000067983 */ /* 0x001f280000100a00 */
[----:B--2---:R-:W2:Y:S04]  /*3f830*/  LD.E.64 R12, desc[UR4][R12.64+0x10] ;  /* 0x000010040c0c7980 */ /* 0x004ea8000c101b00 */
[----:B--2---:R-:W2:Y:S04]  /*3f840*/  LD.E.64 R8, desc[UR6][R12.64+0x8] ;  /* 0x000008060c087980 */ /* 0x004ea8000c101b00 */
[----:B------:R-:W3:Y:S01]  /*3f850*/  LD.E.64 R10, desc[UR4][R12.64] ;  /* 0x000000040c0a7980 */ /* 0x000ee2000c101b00 */
        /* <DEDUP_REMOVED lines=17> */
[--C-:B---3--:R-:W-:Y:S02]  /*3f970*/  IMAD R11, R11, 0x2, R9.reuse ;  /* 0x000000020b0b7824 */ /* 0x108fe400078e0209 */
[C---:B------:R-:W-:Y:S02]  /*3f980*/  IMAD R8, R10.reuse, 0x2, R9 ;  /* 0x000000020a087824 */ /* 0x040fe400078e0209 */
[----:B------:R-:W-:Y:S01]  /*3f990*/  IMAD R10, R10, 0x2, R11 ;  /* 0x000000020a0a7824 */ /* 0x000fe200078e020b */
[----:B------:R-:W-:Y:S04]  /*3f9a0*/  STSM.16.M88.4 [R9], R164 ;  /* 0x000000a409007844 */ /* 0x000fe80000000200 */
[----:B------:R0:W-:Y:S04]  /*3f9b0*/  STSM.16.M88.4 [R8], R168 ;  /* 0x000000a808007844 */ /* 0x0001e80000000200 */
[----:B------:R-:W-:Y:S04]  /*3f9c0*/  STSM.16.M88.4 [R11], R172 ;  /* 0x000000ac0b007844 */ /* 0x000fe80000000200 */
[----:B------:R1:W-:Y:S04]  /*3f9d0*/  STSM.16.M88.4 [R10], R176 ;  /* 0x000000b00a007844 */ /* 0x0003e80000000200 */
[----:B------:R-:W2:Y:S04]  /*3f9e0*/  LD.E R13, desc[UR4][R4.64] ;  /* 0x00000004040d7980 */ /* 0x000ea8000c101900 */
[----:B------:R-:W3:Y:S04]  /*3f9f0*/  LD.E R15, desc[UR6][R4.64+0x4] ;  /* 0x00000406040f7980 */ /* 0x000ee8000c101900 */
[----:B------:R-:W3:Y:S04]  /*3fa00*/  LD.E R21, desc[UR8][R4.64+0x8] ;  /* 0x0000080804157980 */ /* 0x000ee8000c101900 */
[----:B------:R-:W3:Y:S04]  /*3fa10*/  LD.E R25, desc[UR10][R4.64+0xc] ;  /* 0x00000c0a04197980 */ /* 0x000ee8000c101900 */
[----:B------:R-:W3:Y:S04]  /*3fa20*/  LD.E R27, desc[UR12][R4.64+0x10] ;  /* 0x0000100c041b7980 */ /* 0x000ee8000c101900 */
[----:B------:R-:W3:Y:S01]  /*3fa30*/  LD.E R31, desc[UR4][R4.64+0x14] ;  /* 0x00001404041f7980 */ /* 0x000ee2000c101900 */
[----:B------:R-:W-:-:S02]  /*3fa40*/  R2UR UR14, R2 ;  /* 0x00000000020e72ca */ /* 0x000fc400000e0000 */
[C---:B------:R-:W-:Y:S01]  /*3fa50*/  R2UR UR15, R3.reuse ;  /* 0x00000000030f72ca */ /* 0x040fe200000e0000 */
[----:B----4-:R-:W4:Y:S01]  /*3fa60*/  LD.E R136, desc[UR4][R136.64] ;  /* 0x0000000488887980 */ /* 0x010f22000c101900 */
[C---:B------:R-:W-:Y:S02]  /*3fa70*/  R2UR UR16, R2.reuse ;  /* 0x00000000021072ca */ /* 0x040fe400000e0000 */
[C---:B------:R-:W-:Y:S01]  /*3fa80*/  R2UR UR17, R3.reuse ;  /* 0x00000000031172ca */ /* 0x040fe200000e0000 */
[----:B------:R-:W4:Y:S01]  /*3fa90*/  LD.E.64 R6, desc[UR4][R6.64] ;  /* 0x0000000406067980 */ /* 0x000f22000c101b00 */
[C---:B------:R-:W-:Y:S02]  /*3faa0*/  R2UR UR18, R2.reuse ;  /* 0x00000000021272ca */ /* 0x040fe400000e0000 */
[----:B------:R-:W-:Y:S01]  /*3fab0*/  R2UR UR19, R3 ;  /* 0x00000000031372ca */ /* 0x000fe200000e0000 */
[----:B------:R-:W4:Y:S01]  /*3fac0*/  LD.E R20, desc[UR8][R4.64+0x38] ;  /* 0x0000380804147980 */ /* 0x000f22000c101900 */
[----:B------:R-:W-:-:S02]  /*3fad0*/  R2UR UR20, R2 ;  /* 0x00000000021472ca */ /* 0x000fc400000e0000 */
[C---:B------:R-:W-:Y:S01]  /*3fae0*/  R2UR UR21, R3.reuse ;  /* 0x00000000031572ca */ /* 0x040fe200000e0000 */
[----:B------:R-:W4:Y:S01]  /*3faf0*/  LD.E R24, desc[UR12][R4.64+0x40] ;  /* 0x0000400c04187980 */ /* 0x000f22000c101900 */
[C---:B------:R-:W-:Y:S02]  /*3fb00*/  R2UR UR22, R2.reuse ;  /* 0x00000000021672ca */ /* 0x040fe400000e0000 */
[C---:B------:R-:W-:Y:S01]  /*3fb10*/  R2UR UR23, R3.reuse ;  /* 0x00000000031772ca */ /* 0x040fe200000e0000 */
[----:B0-----:R-:W4:Y:S01]  /*3fb20*/  LD.E R8, desc[UR16][R4.64+0x18] ;  /* 0x0000181004087980 */ /* 0x001f22000c101900 */
[C---:B------:R-:W-:Y:S02]  /*3fb30*/  R2UR UR24, R2.reuse ;  /* 0x00000000021872ca */ /* 0x040fe400000e0000 */
[----:B------:R-:W-:Y:S01]  /*3fb40*/  R2UR UR25, R3 ;  /* 0x00000000031972ca */ /* 0x000fe200000e0000 */
[----:B------:R-:W4:Y:S01]  /*3fb50*/  LD.E R9, desc[UR18][R4.64+0x1c] ;  /* 0x00001c1204097980 */ /* 0x000f22000c101900 */
[----:B------:R-:W-:-:S02]  /*3fb60*/  R2UR UR26, R2 ;  /* 0x00000000021a72ca */ /* 0x000fc400000e0000 */
[C---:B------:R-:W-:Y:S01]  /*3fb70*/  R2UR UR27, R3.reuse ;  /* 0x00000000031b72ca */ /* 0x040fe200000e0000 */
[----:B-1----:R-:W4:Y:S01]  /*3fb80*/  LD.E R10, desc[UR20][R4.64+0x20] ;  /* 0x00002014040a7980 */ /* 0x002f22000c101900 */
[----:B------:R-:W-:Y:S02]  /*3fb90*/  R2UR UR28, R2 ;  /* 0x00000000021c72ca */ /* 0x000fe400000e0000 */
        /* <DEDUP_REMOVED lines=63> */
[----:B--2---:R0:W-:Y:S04]  /*3ff90*/  ST.E desc[UR6][R4.64], R13 ;  /* 0x0000000d04007985 */ /* 0x0041e8000c101906 */
[----:B---3--:R1:W-:Y:S04]  /*3ffa0*/  ST.E desc[UR8][R4.64+0x4], R15 ;  /* 0x0000040f04007985 */ /* 0x0083e8000c101908 */
[----:B------:R2:W-:Y:S04]  /*3ffb0*/  ST.E desc[UR10][R4.64+0x8], R21 ;  /* 0x0000081504007985 */ /* 0x0005e8000c10190a */
[----:B------:R3:W-:Y:S04]  /*3ffc0*/  ST.E desc[UR12][R4.64+0xc], R25 ;  /* 0x00000c1904007985 */ /* 0x0007e8000c10190c */
[----:B------:R3:W-:Y:S04]  /*3ffd0*/  ST.E desc[UR14][R4.64+0x10], R27 ;  /* 0x0000101b04007985 */ /* 0x0007e8000c10190e */
[----:B------:R3:W-:Y:S04]  /*3ffe0*/  ST.E desc[UR4][R4.64+0x14], R31 ;  /* 0x0000141f04007985 */ /* 0x0007e8000c101904 */
[----:B0-----:R-:W4:Y:S04]  /*3fff0*/  LD.E R13, desc[UR26][R4.64+0x2c] ;  /* 0x00002c1a040d7980 */ /* 0x001f28000c101900 */
[----:B-1----:R-:W4:Y:S04]  /*40000*/  LD.E R15, desc[UR6][R4.64+0x34] ;  /* 0x00003406040f7980 */ /* 0x002f28000c101900 */
[----:B--2---:R-:W2:Y:S04]  /*40010*/  LD.E R21, desc[UR10][R4.64+0x3c] ;  /* 0x00003c0a04157980 */ /* 0x004ea8000c101900 */
[----:B---3--:R-:W3:Y:S04]  /*40020*/  LD.E R25, desc[UR14][R4.64+0x44] ;  /* 0x0000440e04197980 */ /* 0x008ee8000c101900 */
[----:B------:R-:W3:Y:S04]  /*40030*/  LD.E R27, desc[UR18][R4.64+0x4c] ;  /* 0x00004c12041b7980 */ /* 0x000ee8000c101900 */
        /* <DEDUP_REMOVED lines=50> */
[----:B----4-:R-:W-:Y:S04]  /*40360*/  ST.E desc[UR4][R4.64+0x18], R8 ;  /* 0x0000180804007985 */ /* 0x010fe8000c101904 */
        /* <DEDUP_REMOVED lines=20> */
[----:B--2---:R-:W-:Y:S04]  /*404b0*/  ST.E desc[UR8][R4.64+0x3c], R21 ;  /* 0x00003c1504007985 */ /* 0x004fe8000c101908 */
[----:B---3--:R-:W-:Y:S04]  /*404c0*/  ST.E desc[UR12][R4.64+0x44], R25 ;  /* 0x0000441904007985 */ /* 0x008fe8000c10190c */
        /* <DEDUP_REMOVED lines=83> */
[----:B------:R-:W-:Y:S01]  /*40a00*/  ST.E desc[UR22][R4.64+0x1c0], R120 ;  /* 0x0001c07804007985 */ /* 0x000fe2000c101916 */
[----:B------:R-:W-:-:S03]  /*40a10*/  IMAD R6, R136, 0x1000, R6 ;  /* 0x0000100088067824 */ /* 0x000fc600078e0206 */
        /* <DEDUP_REMOVED lines=18> */
[----:B------:R-:W-:Y:S01]  /*40b40*/  HGMMA.64x256x16.F32.BF16 R24, R164, gdesc[UR4].tnspB, RZ, !UPT, gsb0 ;  /* 0x43e00004a4187df0 */ /* 0x000fe2000c0018ff */
        /* <DEDUP_REMOVED lines=1197> */
[C---:B------:R-:W-:Y:S01]  /*45620*/  R2UR UR29, R3.reuse ;  /* 0x00000000031d72ca */ /* 0x040fe200000e0000 */
[----:B------:R-:W-:Y:S02]  /*45630*/  WARPGROUP.DEPBAR.LE gsb0, 0x0 ;  /* 0x00008000000079c5 */ /* 0x000fe40000010000 */
[----:B------:R-:W-:Y:S01]  /*45640*/  ST.E desc[UR4][R4.64], R24 ;  /* 0x0000001804007985 */ /* 0x000fe2000c101904 */
[C---:B------:R-:W-:Y:S02]  /*45650*/  R2UR UR4, R2.reuse ;  /* 0x00000000020472ca */ /* 0x040fe400000e0000 */
[----:B------:R-:W-:Y:S01]  /*45660*/  R2UR UR5, R3 ;  /* 0x00000000030572ca */ /* 0x000fe200000e0000 */
[----:B------:R0:W-:Y:S01]  /*45670*/  ST.E desc[UR6][R4.64+0x4], R25 ;  /* 0x0000041904007985 */ /* 0x0001e2000c101906 */
[----:B------:R-:W-:-:S02]  /*45680*/  R2UR UR6, R2 ;  /* 0x00000000020672ca */ /* 0x000fc400000e0000 */
[C---:B------:R-:W-:Y:S01]  /*45690*/  R2UR UR7, R3.reuse ;  /* 0x00000000030772ca */ /* 0x040fe200000e0000 */
[----:B------:R-:W-:Y:S01]  /*456a0*/  ST.E desc[UR8][R4.64+0x8], R26 ;  /* 0x0000081a04007985 */ /* 0x000fe2000c101908 */
[C---:B------:R-:W-:Y:S02]  /*456b0*/  R2UR UR8, R2.reuse ;  /* 0x00000000020872ca */ /* 0x040fe400000e0000 */
[C---:B------:R-:W-:Y:S01]  /*456c0*/  R2UR UR9, R3.reuse ;  /* 0x00000000030972ca */ /* 0x040fe200000e0000 */
[----:B------:R1:W-:Y:S01]  /*456d0*/  ST.E desc[UR10][R4.64+0xc], R27 ;  /* 0x00000c1b04007985 */ /* 0x0003e2000c10190a */
[C---:B------:R-:W-:Y:S02]  /*456e0*/  R2UR UR10, R2.reuse ;  /* 0x00000000020a72ca */ /* 0x040fe400000e0000 */
[----:B------:R-:W-:Y:S01]  /*456f0*/  R2UR UR11, R3 ;  /* 0x00000000030b72ca */ /* 0x000fe200000e0000 */
[----:B------:R-:W-:Y:S01]  /*45700*/  ST.E desc[UR12][R4.64+0x10], R28 ;  /* 0x0000101c04007985 */ /* 0x000fe2000c10190c */
[----:B------:R-:W-:-:S02]  /*45710*/  R2UR UR12, R2 ;  /* 0x00000000020c72ca */ /* 0x000fc400000e0000 */
[C---:B------:R-:W-:Y:S01]  /*45720*/  R2UR UR13, R3.reuse ;  /* 0x00000000030d72ca */ /* 0x040fe200000e0000 */
[----:B------:R2:W-:Y:S01]  /*45730*/  ST.E desc[UR14][R4.64+0x14], R29 ;  /* 0x0000141d04007985 */ /* 0x0005e2000c10190e */
[C---:B------:R-:W-:Y:S02]  /*45740*/  R2UR UR14, R2.reuse ;  /* 0x00000000020e72ca */ /* 0x040fe400000e0000 */
[C---:B------:R-:W-:Y:S01]  /*45750*/  R2UR UR15, R3.reuse ;  /* 0x00000000030f72ca */ /* 0x040fe200000e0000 */
        /* <DEDUP_REMOVED lines=359> */
[----:B------:R-:W-:Y:S01]  /*46dd0*/  R2UR UR29, R3 ;  /* 0x00000000031d72ca */ /* 0x000fe200000e0000 */
[----:B------:R-:W-:Y:S01]  /*46de0*/  ST.E desc[UR4][R4.64+0x1f8], R150 ;  /* 0x0001f89604007985 */ /* 0x000fe2000c101904 */
[----:B------:R-:W-:-:S03]  /*46df0*/  R2UR UR4, R2 ;  /* 0x00000000020472ca */ /* 0x000fc600000e0000 */
[----:B------:R4:W-:Y:S01]  /*46e00*/  ST.E desc[UR6][R4.64+0x1fc], R151 ;  /* 0x0001fc9704007985 */ /* 0x0009e2000c101906 */
[----:B------:R-:W-:-:S03]  /*46e10*/  R2UR UR5, R3 ;  /* 0x00000000030572ca */ /* 0x000fc600000e0000 */
[----:B------:R-:W4:Y:S01]  /*46e20*/  LD.E R7, desc[UR8][R4.64] ;  /* 0x0000000804077980 */ /* 0x000f22000c101900 */
[C---:B------:R-:W-:Y:S02]  /*46e30*/  R2UR UR6, R2.reuse ;  /* 0x00000000020672ca */ /* 0x040fe400000e0000 */
[C---:B------:R-:W-:Y:S01]  /*46e40*/  R2UR UR7, R3.reuse ;  /* 0x00000000030772ca */ /* 0x040fe200000e0000 */
[----:B------:R-:W4:Y:S01]  /*46e50*/  LD.E R9, desc[UR10][R4.64+0x4] ;  /* 0x0000040a04097980 */ /* 0x000f22000c101900 */
[C---:B------:R-:W-:Y:S02]  /*46e60*/  R2UR UR8, R2.reuse ;  /* 0x00000000020872ca */ /* 0x040fe400000e0000 */
[C---:B------:R-:W-:Y:S01]  /*46e70*/  R2UR UR9, R3.reuse ;  /* 0x00000000030972ca */ /* 0x040fe200000e0000 */
[----:B------:R-:W4:Y:S01]  /*46e80*/  LD.E R11, desc[UR12][R4.64+0x8] ;  /* 0x0000080c040b7980 */ /* 0x000f22000c101900 */
        /* <DEDUP_REMOVED lines=10> */
[----:B------:R-:W-:Y:S01]  /*46f30*/  R2UR UR17, R3 ;  /* 0x00000000031172ca */ /* 0x000fe200000e0000 */
[----:B0-----:R-:W4:Y:S01]  /*46f40*/  LD.E R25, desc[UR20][R4.64+0x18] ;  /* 0x0000181404197980 */ /* 0x001f22000c101900 */
[----:B------:R-:W-:-:S02]  /*46f50*/  R2UR UR18, R2 ;  /* 0x00000000021272ca */ /* 0x000fc400000e0000 */
[C---:B------:R-:W-:Y:S01]  /*46f60*/  R2UR UR19, R3.reuse ;  /* 0x00000000031372ca */ /* 0x040fe200000e0000 */
[----:B-1----:R-:W4:Y:S01]  /*46f70*/  LD.E R27, desc[UR22][R4.64+0x1c] ;  /* 0x00001c16041b7980 */ /* 0x002f22000c101900 */
[C---:B------:R-:W-:Y:S02]  /*46f80*/  R2UR UR20, R2.reuse ;  /* 0x00000000021472ca */ /* 0x040fe400000e0000 */
[C---:B------:R-:W-:Y:S01]  /*46f90*/  R2UR UR21, R3.reuse ;  /* 0x00000000031572ca */ /* 0x040fe200000e0000 */
[----:B--2---:R-:W2:Y:S01]  /*46fa0*/  LD.E R29, desc[UR24][R4.64+0x20] ;  /* 0x00002018041d7980 */ /* 0x004ea2000c101900 */
[C---:B------:R-:W-:Y:S02]  /*46fb0*/  R2UR UR22, R2.reuse ;  /* 0x00000000021672ca */ /* 0x040fe400000e0000 */
[----:B------:R-:W-:Y:S01]  /*46fc0*/  R2UR UR23, R3 ;  /* 0x00000000031772ca */ /* 0x000fe200000e0000 */
[----:B---3--:R-:W3:Y:S01]  /*46fd0*/  LD.E R31, desc[UR26][R4.64+0x24] ;  /* 0x0000241a041f7980 */ /* 0x008ee2000c101900 */
[----:B------:R-:W-:-:S02]  /*46fe0*/  R2UR UR24, R2 ;  /* 0x00000000021872ca */ /* 0x000fc400000e0000 */
[C---:B------:R-:W-:Y:S01]  /*46ff0*/  R2UR UR25, R3.reuse ;  /* 0x00000000031972ca */ /* 0x040fe200000e0000 */
[----:B----4-:R-:W4:Y:S01]  /*47000*/  LD.E R33, desc[UR28][R4.64+0x28] ;  /* 0x0000281c04217980 */ /* 0x010f22000c101900 */
        /* <DEDUP_REMOVED lines=375> */
[----:B--2---:R-:W-:Y:S01]  /*48780*/  ST.E desc[UR20][R4.64+0x20], R29 ;  /* 0x0000201d04007985 */ /* 0x004fe2000c101914 */
[C---:B------:R-:W-:Y:S02]  /*48790*/  R2UR UR20, R2.reuse ;  /* 0x00000000021472ca */ /* 0x040fe400000e0000 */
[C---:B------:R-:W-:Y:S01]  /*487a0*/  R2UR UR21, R3.reuse ;  /* 0x00000000031572ca */ /* 0x040fe200000e0000 */
[----:B---3--:R-:W-:Y:S01]  /*487b0*/  ST.E desc[UR22][R4.64+0x24], R31 ;  /* 0x0000241f04007985 */ /* 0x008fe2000c101916 */
[C---:B------:R-:W-:Y:S02]  /*487c0*/  R2UR UR22, R2.reuse ;  /* 0x00000000021672ca */ /* 0x040fe400000e0000 */
[----:B------:R-:W-:Y:S01]  /*487d0*/  R2UR UR23, R3 ;  /* 0x00000000031772ca */ /* 0x000fe200000e0000 */
[----:B----4-:R-:W-:Y:S01]  /*487e0*/  ST.E desc[UR24][R4.64+0x28], R33 ;  /* 0x0000282104007985 */ /* 0x010fe2000c101918 */
        /* <DEDUP_REMOVED lines=211> */
[----:B------:R1:W-:Y:S01]  /*49520*/  ST.E desc[UR12][R4.64+0x140], R10 ;  /* 0x0001400a04007985 */ /* 0x0003e2000c10190c */
[C---:B------:R-:W-:Y:S02]  /*49530*/  R2UR UR10, R2.reuse ;  /* 0x00000000020a72ca */ /* 0x040fe400000e0000 */
[----:B------:R-:W-:Y:S01]  /*49540*/  R2UR UR11, R3 ;  /* 0x00000000030b72ca */ /* 0x000fe200000e0000 */
[----:B------:R2:W-:Y:S01]  /*49550*/  ST.E desc[UR14][R4.64+0x144], R12 ;  /* 0x0001440c04007985 */ /* 0x0005e2000c10190e */
        /* <DEDUP_REMOVED lines=102> */
[----:B------:R-:W-:Y:S02]  /*49bc0*/  R2UR UR28, R2 ;  /* 0x00000000021c72ca */ /* 0x000fe400000e0000 */
[----:B------:R-:W-:Y:S01]  /*49bd0*/  R2UR UR29, R3 ;  /* 0x00000000031d72ca */ /* 0x000fe200000e0000 */
[----:B------:R2:W-:Y:S04]  /*49be0*/  ST.E desc[UR6][R4.64+0x1d0], R88 ;  /* 0x0001d05804007985 */ /* 0x0005e8000c101906 */
        /* <DEDUP_REMOVED lines=10> */
[----:B------:R2:W-:Y:S01]  /*49c90*/  ST.E desc[UR28][R4.64+0x1fc], R110 ;  /* 0x0001fc6e04007985 */ /* 0x0005e2000c10191c */
[----:B------:R-:W-:Y:S01]  /*49ca0*/  @!PT LDS RZ, [RZ] ;  /* 0x00000000fffff984 */ /* 0x000fe20000000800 */
[----:B------:R-:W-:Y:S01]  /*49cb0*/  @!PT LDS RZ, [RZ] ;  /* 0x00000000fffff984 */ /* 0x000fe20000000800 */
[----:B------:R-:W-:Y:S01]  /*49cc0*/  @!PT LDS RZ, [RZ] ;  /* 0x00000000fffff984 */ /* 0x000fe20000000800 */
[----:B------:R-:W-:Y:S01]  /*49cd0*/  @!PT LDS RZ, [RZ] ;  /* 0x00000000fffff984 */ /* 0x000fe20000000800 */
[----:B------:R3:W-:Y:S06]  /*49ce0*/  MEMBAR.ALL.CTA ;  /* 0x0000000000007992 */ /* 0x0007ec0000008000 */
[----:B---3--:R-:W3:Y:S02]  /*49cf0*/  FENCE.VIEW.ASYNC.S ;  /* 0x00000000000073c6 */ /* 0x008ee40000000000 */
[----:B---3--:R-:W-:-:S02]  /*49d00*/  NOP ;  /* 0x0000000000007918 */ /* 0x008fc40000000000 */
[----:B0-----:R-:W1:Y:S01]  /*49d10*/  LDL.64 R8, [R0+0x40] ;  /* 0x0000400000087983 */ /* 0x001e620000100a00 */
[C---:B------:R-:W-:Y:S02]  /*49d20*/  R2UR UR4, R2.reuse ;  /* 0x00000000020472ca */ /* 0x040fe400000e0000 */
[----:B------:R-:W-:Y:S01]  /*49d30*/  R2UR UR5, R3 ;  /* 0x00000000030572ca */ /* 0x000fe200000e0000 */
[----:B------:R-:W3:Y:S01]  /*49d40*/  LDL.64 R6, [R0] ;  /* 0x0000000000067983 */ /* 0x000ee20000100a00 */
[----:B------:R-:W-:Y:S11]  /*49d50*/  BAR.ARV 0xe, 0x100 ;  /* 0x0384000000007b1d */ /* 0x000ff60000002000 */
[----:B-1----:R-:W4:Y:S01]  /*49d60*/  LD.E R10, desc[UR4][R8.64] ;  /* 0x00000004080a7980 */ /* 0x002f22000c101900 */
[----:B------:R-:W-:-:S02]  /*49d70*/  R2UR UR4, R2 ;  /* 0x00000000020472ca */ /* 0x000fc400000e0000 */
[----:B------:R-:W-:Y:S01]  /*49d80*/  R2UR UR5, R3 ;  /* 0x00000000030572ca */ /* 0x000fe200000e0000 */
[----:B------:R-:W-:-:S12]  /*49d90*/  BSSY B0, `(.L_x_7235) ;  /* 0x0000006000007945 */ /* 0x000fd80003800000 */
[----:B---3--:R2:W5:Y:S01]  /*49da0*/  LD.E R6, desc[UR4][R6.64] ;  /* 0x0000000406067980 */ /* 0x008562000c101900 */
[----:B----4-:R-:W-:-:S04]  /*49db0*/  LOP3.LUT R10, R10, 0x1, RZ, 0xfc, !PT ;  /* 0x000000010a0a7812 */ /* 0x010fc800078efcff */
[----:B------:R-:W-:-:S13]  /*49dc0*/  ISETP.NE.AND P0, PT, R10, 0x3, PT ;  /* 0x000000030a00780c */ /* 0x000fda0003f05270 */
[----:B--2---:R-:W-:Y:S05]  /*49dd0*/  @!P0 BRA `(.L_x_7236) ;  /* 0x0000000000048947 */ /* 0x004fea0003800000 */
[----:B------:R-:W-:Y:S01]  /*49de0*/  BPT.TRAP 0x1 ;  /* 0x000000040000795c */ /* 0x000fe20000300000 */
.L_x_7236:
[----:B------:R-:W-:Y:S05]  /*49df0*/  BSYNC B0 ;  /* 0x0000000000007941 */ /* 0x000fea0003800000 */
.L_x_7235:
[C---:B------:R-:W-:Y:S02]  /*49e00*/  R2UR UR6, R2.reuse ;  /* 0x00000000020672ca */ /* 0x040fe400000e0000 */
[C---:B------:R-:W-:Y:S02]  /*49e10*/  R2UR UR7, R3.reuse ;  /* 0x00000000030772ca */ /* 0x040fe400000e0000 */
[----:B------:R-:W-:Y:S02]  /*49e20*/  R2UR UR4, R2 ;  /* 0x00000000020472ca */ /* 0x000fe400000e0000 */
[----:B------:R-:W-:-:S09]  /*49e30*/  R2UR UR5, R3 ;  /* 0x00000000030572ca */ /* 0x000fd200000e0000 */
[----:B------:R-:W2:Y:S04]  /*49e40*/  LD.E.64 R2, desc[UR6][R8.64+0x20] ;  /* 0x0000200608027980 */ /* 0x000ea8000c101b00 */
[----:B------:R-:W3:Y:S01]  /*49e50*/  LD.E R0, desc[UR4][R8.64+0xc] ;  /* 0x00000c0408007980 */ /* 0x000ee2000c101900 */
[----:B------:R-:W-:Y:S02]  /*49e60*/  MOV R4, 0x116e0 ;  /* 0x000116e000047802 */ /* 0x000fe40000000f00 */
[----:B--2---:R-:W-:-:S03]  /*49e70*/  MOV R3, R2 ;  /* 0x0000000200037202 */ /* 0x004fc60000000f00 */
[----:B------:R-:W-:Y:S02]  /*49e80*/  IMAD.MOV.U32 R2, RZ, RZ, R4 ;  /* 0x000000ffff027224 */ /* 0x000fe400078e0004 */
[----:B-----5:R-:W-:-:S05]  /*49e90*/  IMAD R3, R6, 0x8, R3 ;  /* 0x0000000806037824 */ /* 0x020fca00078e0203 */
[----:B---3--:R-:W-:Y:S01]  /*49ea0*/  PRMT R0, R0, 0x654, R3 ;  /* 0x0000065400007816 */ /* 0x008fe20000000003 */
[----:B------:R-:W-:-:S03]  /*49eb0*/  IMAD.MOV.U32 R3, RZ, RZ, 0x0 ;  /* 0x00000000ff037424 */ /* 0x000fc600078e00ff */
[----:B------:R0:W-:Y:S02]  /*49ec0*/  SYNCS.ARRIVE.TRANS64.RED.A1T0 RZ, [R0+URZ], RZ ;  /* 0x000000ff00ff79a7 */ /* 0x0001e4000810043f */
[----:B0-----:R-:W-:Y:S05]  /*49ed0*/  RET.REL.NODEC R2 `(_ZN7cutlass13device_kernelIN5flash11enable_sm90INS1_16FlashAttnFwdSm90INS1_25CollectiveMainloopFwdSm90ILi2EN4cute5tupleIJNS5_1CILi1EEES8_S8_EEENS6_IJNS7_ILi64EEESA_SA_EEELi512ENS_10bfloat16_tEfNS_4arch4Sm90ELb0ELb1ELb1ELb1ELb1ELb1ELb1ELb0ELb0ELb1ELb0ELb0EEENS1_21CollectiveEpilogueFwdINS6_IJSA_NS7_ILi512EEESA_EEES9_SC_SE_Li256ELb1ELb1ELb0ELb0EEENS1_36VarlenDynamicPersistentTileSchedulerILi64ELi64ELi256ELi128ELb0ELb1ELb1ELb1ELb0ELb1EEEEEEEEEvNT_6ParamsE) ;  /* 0xfffffb6002487950 */ /* 0x001fea0003c3ffff */
.L_x_7209:
[----:B0-----:R0:W1:Y:S02]  /*49ee0*/  SYNCS.PHASECHK.TRANS64.TRYWAIT P0, [R12+URZ], R13 ;  /* 0x0000000d0c0075a7 */ /* 0x001064000800017f */
[----:B-1----:R-:W-:Y:S05]  /*49ef0*/  @!P0 NANOSLEEP.SYNCS 0x989680 ;  /* 0x009896800000895d */ /* 0x002fea0003900000 */
[----:B------:R-:W1:Y:S02]  /*49f00*/  @!P0 SYNCS.PHASECHK.TRANS64 P0, [R12+URZ], R13 ;  /* 0x0000000d0c0085a7 */ /* 0x000e64000800007f */
[----:B-1----:R-:W-:Y:S05]  /*49f10*/  @!P0 BRA `(.L_x_7209) ;  /* 0xfffffffc00f08947 */ /* 0x002fea000383ffff */
[----:B------:R-:W-:Y:S05]  /*49f20*/  BRA `(.L_x_7208) ;  /* 0xffffff0c00007947 */ /* 0x000fea000383ffff */
.L_x_7211:
[----:B0-----:R0:W1:Y:S02]  /*49f30*/  SYNCS.PHASECHK.TRANS64.TRYWAIT P0, [R12+URZ+0x38810], R15 ;  /* 0x0388100f0c0075a7 */ /* 0x001064000800017f */
[----:B-1----:R-:W-:Y:S05]  /*49f40*/  @!P0 NANOSLEEP.SYNCS 0x989680 ;  /* 0x009896800000895d */ /* 0x002fea0003900000 */
[----:B------:R-:W1:Y:S02]  /*49f50*/  @!P0 SYNCS.PHASECHK.TRANS64 P0, [R12+URZ+0x38810], R15 ;  /* 0x0388100f0c0085a7 */ /* 0x000e64000800007f */
[----:B-1----:R-:W-:Y:S05]  /*49f60*/  @!P0 BRA `(.L_x_7211) ;  /* 0xfffffffc00f08947 */ /* 0x002fea000383ffff */
[----:B------:R-:W-:Y:S05]  /*49f70*/  BRA `(.L_x_7237) ;  /* 0xffffff10005c7947 */ /* 0x000fea000383ffff */
.L_x_7218:
[----:B0-----:R0:W1:Y:S02]  /*49f80*/  SYNCS.PHASECHK.TRANS64.TRYWAIT P0, [R12+URZ], R13 ;  /* 0x0000000d0c0075a7 */ /* 0x001064000800017f */
[----:B-1----:R-:W-:Y:S05]  /*49f90*/  @!P0 NANOSLEEP.SYNCS 0x989680 ;  /* 0x009896800000895d */ /* 0x002fea0003900000 */
[----:B------:R-:W1:Y:S02]  /*49fa0*/  @!P0 SYNCS.PHASECHK.TRANS64 P0, [R12+URZ], R13 ;  /* 0x0000000d0c0085a7 */ /* 0x000e64000800007f */
[----:B-1----:R-:W-:Y:S05]  /*49fb0*/  @!P0 BRA `(.L_x_7218) ;  /* 0xfffffffc00f08947 */ /* 0x002fea000383ffff */
[----:B------:R-:W-:Y:S05]  /*49fc0*/  BRA `(.L_x_7217) ;  /* 0xffffff1000f87947 */ /* 0x000fea000383ffff */
.L_x_7238:
        /* <DEDUP_REMOVED lines=11> */
.L_x_15655:


//--------------------- .text._ZN7cutlass13device_kernelIN5flash11enable_sm90INS1_16FlashAttnFwdSm90INS1_25CollectiveMainloopFwdSm90ILi2EN4cute5tupleIJNS5_1CILi1EEES8_S8_EEENS6_IJNS7_ILi64EEESA_SA_EEELi512ENS_10bfloat16_tEfNS_4arch4Sm90ELb1ELb0ELb1ELb0ELb1ELb0ELb0ELb0ELb0ELb1ELb0ELb0EEENS1_21CollectiveEpilogueFwdINS6_IJSA_NS7_ILi512EEESA_EEES9_SC_SE_Li256ELb0ELb1ELb0ELb0EEENS1_30DynamicPersistentTileSchedulerILi256ELi128ELb0ELb1ELb1EEEEEEEEEvNT_6ParamsE --------------------------
	.section	.text._ZN7cutlass13device_kernelIN5flash11enable_sm90INS1_16FlashAttnFwdSm90INS1_25CollectiveMainloopFwdSm90ILi2EN4cute5tupleIJNS5_1CILi1EEES8_S8_EEENS6_IJNS7_ILi64EEESA_SA_EEELi512ENS_10bfloat16_tEfNS_4arch4Sm90ELb1ELb0ELb1ELb0ELb1ELb0ELb0ELb0ELb0ELb1ELb0ELb0EEENS1_21CollectiveEpilogueFwdINS6_IJSA_NS7_ILi512EEESA_EEES9_SC_SE_Li256ELb0ELb1ELb0ELb0EEENS1_30DynamicPersistentTileSchedulerILi256ELi128ELb0ELb1ELb1EEEEEEEEEvNT_6ParamsE,"ax",@progbits
	.align	128
.text._ZN7cutlass13device_kernelIN5flash11enable_sm90INS1_16FlashAttnFwdSm90INS1_25CollectiveMainloopFwdSm90ILi2EN4cute5tupleIJNS5_1CILi1EEES8_S8_EEENS6_IJNS7_ILi64EEESA_SA_EEELi512ENS_10bfloat16_tEfNS_4arch4Sm90ELb1ELb0ELb1ELb0ELb1ELb0ELb0ELb0ELb0ELb1ELb0ELb0EEENS1_21CollectiveEpilogueFwdINS6_IJSA_NS7_ILi512EEESA_EEES9_SC_SE_Li256ELb0ELb1ELb0ELb0EEENS1_30DynamicPersistentTileSchedulerILi256ELi128ELb0ELb1ELb1EEEEEEEEEvNT_6ParamsE:
        .type           _ZN7cutlass13device_kernelIN5flash11enable_sm90INS1_16FlashAttnFwdSm90INS1_25CollectiveMainloopFwdSm90ILi2EN4cute5tupleIJNS5_1CILi1EEES8_S8_EEENS6_IJNS7_ILi64EEESA_SA_EEELi512ENS_10bfloat16_tEfNS_4arch4Sm90ELb1ELb0ELb1ELb0ELb1ELb0ELb0ELb0ELb0ELb1ELb0ELb0EEENS1_21CollectiveEpilogueFwdINS6_IJSA_NS7_ILi512EEESA_EEES9_SC_SE_Li256ELb0ELb1ELb0ELb0EEENS1_30DynamicPersistentTileSchedulerILi256ELi128ELb0ELb1ELb1EEEEEEEEEvNT_6ParamsE,@function
        .size           _ZN7cutlass13device_kernelIN5flash11enable_sm90INS1_16FlashAttnFwdSm90INS1_25CollectiveMainloopFwdSm90ILi2EN4cute5tupleIJNS5_1CILi1EEES8_S8_EEENS6_IJNS7_ILi64EEESA_SA_EEELi512ENS_10bfloat16_tEfNS_4arch4Sm90ELb1ELb0ELb1ELb0ELb1ELb0ELb0ELb0ELb0ELb1ELb0ELb0EEENS1_21CollectiveEpilogueFwdINS6_IJSA_NS7_ILi512EEESA_EEES9_SC_SE_Li256ELb0ELb1ELb0ELb0EEENS1_30DynamicPersistentTileSchedulerILi256ELi128ELb0ELb1ELb1EEEEEEEEEvNT_6ParamsE,(.L_x_15657 - _ZN7cutlass13device_kernelIN5flash11enable_sm90INS1_16FlashAttnFwdSm90INS1_25CollectiveMainloopFwdSm90ILi2EN4cute5tupleIJNS5_1CILi1EEES8_S8_EEENS6_IJNS7_ILi64EEESA_SA_EEELi512ENS_10bfloat16_tEfNS_4arch4Sm90ELb1ELb0ELb1ELb0ELb1ELb0ELb0ELb0ELb0ELb1ELb0ELb0EEENS1_21CollectiveEpilogueFwdINS6_IJSA_NS7_ILi512EEESA_EEES9_SC_SE_Li256ELb0ELb1ELb0ELb0EEENS1_30DynamicPersistentTileSchedulerILi256ELi128ELb0ELb1ELb1EEEEEEEEEvNT_6ParamsE)
        .other          _ZN7cutlass13device_kernelIN5flash11enable_sm90INS1_16FlashAttnFwdSm90INS1_25CollectiveMainloopFwdSm90ILi2EN4cute5tupleIJNS5_1CILi1EEES8_S8_EEENS6_IJNS7_ILi64EEESA_SA_EEELi512ENS_10bfloat16_tEfNS_4arch4Sm90ELb1ELb0ELb1ELb0ELb1ELb0ELb0ELb0ELb0ELb1ELb0ELb0EEENS1_21CollectiveEpilogueFwdINS6_IJSA_NS7_ILi512EEESA_EEES9_SC_SE_Li256ELb0ELb1ELb0ELb0EEENS1_30DynamicPersistentTileSchedulerILi256ELi128ELb0ELb1ELb1EEEEEEEEEvNT_6ParamsE,@"STO_CUDA_ENTRY STV_DEFAULT"
_ZN7cutlass13device_kernelIN5flash11enable_sm90INS1_16FlashAttnFwdSm90INS1_25CollectiveMainloopFwdSm90ILi2EN4cute5tupleIJNS5_1CILi1EEES8_S8_EEENS6_IJNS7_ILi64EEESA_SA_EEELi512ENS_10bfloat16_tEfNS_4arch4Sm90ELb1ELb0ELb1ELb0ELb1ELb0ELb0ELb0ELb0ELb1ELb0ELb0EEENS1_21CollectiveEpilogueFwdINS6_IJSA_NS7_ILi512EEESA_EEES9_SC_SE_Li256ELb0ELb1ELb0ELb0EEENS1_30DynamicPersistentTileSchedulerILi256ELi128ELb0ELb1ELb1EEEEEEEEEvNT_6ParamsE:
        /* <DEDUP_REMOVED lines=41> */
.L_x_7239:
        /* <DEDUP_REMOVED lines=22> */
.L_x_7240:
        /* <DEDUP_REMOVED lines=18> */
.L_x_7241:
        /* <DEDUP_REMOVED lines=22> */
.L_x_7242:
        /* <DEDUP_REMOVED lines=23> */
.L_x_7243:
        /* <DEDUP_REMOVED lines=8> */
.L_x_7245:
        /* <DEDUP_REMOVED lines=26> */
[----:B------:R-:W-:Y:S02]  /*0a00*/  SHF.R.S32.HI R11, RZ, 0x5, R6 ;  /* 0x00000005ff0b7819 */ /* 0x000fe40000011406 */
[C---:B------:R-:W-:Y:S02]  /*0a10*/  LEA.HI R0, R2.reuse, R5, RZ, 0x1 ;  /* 0x0000000502007211 */ /* 0x040fe400078f08ff */
[----:B------:R-:W-:Y:S02]  /*0a20*/  LOP3.LUT R7, R2, 0xfffffff0, RZ, 0xc0, !PT ;  /* 0xfffffff002077812 */ /* 0x000fe400078ec0ff */
[----:B------:R-:W-:Y:S02]  /*0a30*/  LOP3.LUT R4, R0, 0x1ffffffe, RZ, 0xc0, !PT ;  /* 0x1ffffffe00047812 */ /* 0x000fe400078ec0ff */
[----:B------:R-:W-:-:S02]  /*0a40*/  LEA.HI R0, R3, R216, RZ, 0x7 ;  /* 0x000000d803007211 */ /* 0x000fc400078f38ff */
[----:B------:R-:W-:Y:S01]  /*0a50*/  SHF.R.S32.HI R6, RZ, 0x1f, R6 ;  /* 0x0000001fff067819 */ /* 0x000fe20000011406 */
[----:B------:R-:W-:Y:S01]  /*0a60*/  IMAD.IADD R8, R5, 0x1, -R4 ;  /* 0x0000000105087824 */ /* 0x000fe200078e0a04 */
[----:B------:R-:W-:Y:S01]  /*0a70*/  LEA.HI R4, R3, R216, RZ, 0x2 ;  /* 0x000000d803047211 */ /* 0x000fe200078f10ff */
[----:B0-----:R-:W-:Y:S01]  /*0a80*/  ULEA UR42, UR40, UR42, 0x18 ;  /* 0x0000002a282a7291 */ /* 0x001fe2000f8ec03f */
[----:B------:R-:W-:Y:S02]  /*0a90*/  LOP3.LUT R5, R0, 0xffffff80, RZ, 0xc0, !PT ;  /* 0xffffff8000057812 */ /* 0x000fe400078ec0ff */
[----:B------:R-:W-:Y:S02]  /*0aa0*/  LOP3.LUT R9, R4, 0xfffffffc, RZ, 0xc0, !PT ;  /* 0xfffffffc04097812 */ /* 0x000fe400078ec0ff */
[----:B------:R-:W-:Y:S01]  /*0ab0*/  LEA.HI R2, R6, R11, RZ, 0x2 ;  /* 0x0000000b06027211 */ /* 0x000fe200078f10ff */
[C---:B------:R-:W-:Y:S01]  /*0ac0*/  IMAD.IADD R6, R216.reuse, 0x1, -R7 ;  /* 0x00000001d8067824 */ /* 0x040fe200078e0a07 */
[C---:B------:R-:W-:Y:S01]  /*0ad0*/  IADD3 R5, R216.reuse, -R5, RZ ;  /* 0x80000005d8057210 */ /* 0x040fe20007ffe0ff */
[----:B------:R-:W-:Y:S01]  /*0ae0*/  IMAD.IADD R12, R216, 0x1, -R9 ;  /* 0x00000001d80c7824 */ /* 0x000fe200078e0a09 */
[----:B------:R-:W-:-:S02]  /*0af0*/  SHF.R.S32.HI R211, RZ, 0x7, R0 ;  /* 0x00000007ffd37819 */ /* 0x000fc40000011400 */
[----:B------:R-:W-:Y:S02]  /*0b00*/  LOP3.LUT R4, R2, 0x3ffffc, RZ, 0xc0, !PT ;  /* 0x003ffffc02047812 */ /* 0x000fe400078ec0ff */
[--C-:B------:R-:W-:Y:S01]  /*0b10*/  SHF.R.S32.HI R7, RZ, 0x1f, R6.reuse ;  /* 0x0000001fff077819 */ /* 0x100fe20000011406 */
[----:B------:R-:W-:Y:S01]  /*0b20*/  IMAD R15, R211, 0x100, R6 ;  /* 0x00000100d30f7824 */ /* 0x000fe200078e0206 */
[----:B------:R-:W-:Y:S01]  /*0b30*/  SHF.R.S32.HI R2, RZ, 0x1f, R5 ;  /* 0x0000001fff027819 */ /* 0x000fe20000011405 */
[----:B------:R-:W-:Y:S01]  /*0b40*/  IMAD.IADD R10, R11, 0x1, -R4 ;  /* 0x000000010b0a7824 */ /* 0x000fe200078e0a04 */
[----:B------:R-:W-:Y:S02]  /*0b50*/  LEA.HI R9, R12, R12, RZ, 0x1 ;  /* 0x0000000c0c097211 */ /* 0x000fe400078f08ff */
[----:B------:R-:W-:Y:S01]  /*0b60*/  LEA.HI R7, R7, R6, RZ, 0x3 ;  /* 0x0000000607077211 */ /* 0x000fe200078f18ff */
[----:B------:R-:W-:Y:S01]  /*0b70*/  IMAD R14, R10, 0x10, R15 ;  /* 0x000000100a0e7824 */ /* 0x000fe200078e020f */
[----:B------:R-:W-:-:S02]  /*0b80*/  LEA.HI R4, R2, R5, RZ, 0x2 ;  /* 0x0000000502047211 */ /* 0x000fc400078f10ff */
[----:B------:R-:W-:Y:S02]  /*0b90*/  LOP3.LUT R13, R9, 0x1ffffffe, RZ, 0xc0, !PT ;  /* 0x1ffffffe090d7812 */ /* 0x000fe400078ec0ff */
[----:B------:R-:W-:Y:S02]  /*0ba0*/  LOP3.LUT R9, R7, 0xfffffff8, RZ, 0xc0, !PT ;  /* 0xfffffff807097812 */ /* 0x000fe400078ec0ff */
[----:B------:R-:W-:Y:S02]  /*0bb0*/  LOP3.LUT R10, R4, 0x7ffffffc, RZ, 0xc0, !PT ;  /* 0x7ffffffc040a7812 */ /* 0x000fe400078ec0ff */
[----:B------:R-:W-:Y:S01]  /*0bc0*/  IADD3 R13, R12, -R13, RZ ;  /* 0x8000000d0c0d7210 */ /* 0x000fe20007ffe0ff */
[----:B------:R-:W-:Y:S01]  /*0bd0*/  IMAD.IADD R9, R6, 0x1, -R9 ;  /* 0x0000000106097824 */ /* 0x000fe200078e0a09 */
[----:B------:R-:W-:Y:S01]  /*0be0*/  LEA.HI R6, R2, R5, RZ, 0x5 ;  /* 0x0000000502067211 */ /* 0x000fe200078f28ff */
[----:B------:R-:W-:Y:S01]  /*0bf0*/  IMAD.IADD R12, R5, 0x1, -R10 ;  /* 0x00000001050c7824 */ /* 0x000fe200078e0a0a */
[--C-:B------:R-:W-:Y:S01]  /*0c00*/  SHF.R.S32.HI R2, RZ, 0x2, R4.reuse ;  /* 0x00000002ff027819 */ /* 0x100fe20000011404 */
[----:B------:R-:W-:Y:S01]  /*0c10*/  IMAD.SHL.U32 R10, R7, 0x40, RZ ;  /* 0x00000040070a7824 */ /* 0x000fe200078e00ff */
[----:B------:R-:W-:Y:S01]  /*0c20*/  SHF.R.S32.HI R5, RZ, 0x1f, R4 ;  /* 0x0000001fff057819 */ /* 0x000fe20000011404 */
[----:B------:R-:W-:Y:S01]  /*0c30*/  IMAD.SHL.U32 R4, R9, 0x40, RZ ;  /* 0x0000004009047824 */ /* 0x000fe200078e00ff */
[----:B------:R-:W-:-:S02]  /*0c40*/  SHF.L.U32 R7, R8, 0x3, RZ ;  /* 0x0000000308077819 */ /* 0x000fc400000006ff */
[----:B------:R-:W-:Y:S02]  /*0c50*/  LOP3.LUT R10, R10, 0x7ffffe00, RZ, 0xc0, !PT ;  /* 0x7ffffe000a0a7812 */ /* 0x000fe400078ec0ff */
[----:B------:R-:W-:Y:S01]  /*0c60*/  LOP3.LUT R4, R4, 0x1c0, RZ, 0xc0, !PT ;  /* 0x000001c004047812 */ /* 0x000fe200078ec0ff */
[--C-:B------:R-:W-:Y:S01]  /*0c70*/  IMAD.U32 R215, R14, 0x40, R7.reuse ;  /* 0x000000400ed77824 */ /* 0x100fe200078e0007 */
[----:B------:R-:W-:Y:S01]  /*0c80*/  LEA.HI R3, R3, R216, RZ, 0x3 ;  /* 0x000000d803037211 */ /* 0x000fe200078f18ff */
[----:B------:R-:W-:Y:S01]  /*0c90*/  IMAD R10, R11, 0x400, R10 ;  /* 0x000004000b0a7824 */ /* 0x000fe200078e020a */
[----:B------:R-:W-:Y:S02]  /*0ca0*/  LOP3.LUT R7, R4, 0x8, R7, 0xf8, !PT ;  /* 0x0000000804077812 */ /* 0x000fe400078ef807 */
[----:B------:R-:W-:Y:S02]  /*0cb0*/  SHF.R.U32.HI R4, RZ, 0x3, R4 ;  /* 0x00000003ff047819 */ /* 0x000fe40000011604 */
[----:B------:R-:W-:-:S02]  /*0cc0*/  R2P PR, R9, 0x6 ;  /* 0x0000000609007804 */ /* 0x000fc40000000000 */
[----:B------:R-:W-:Y:S02]  /*0cd0*/  LOP3.LUT R7, R7, R4, RZ, 0x3c, !PT ;  /* 0x0000000407077212 */ /* 0x000fe400078e3cff */
[----:B------:R-:W-:Y:S02]  /*0ce0*/  LOP3.LUT R209, R3, 0xfffffff8, RZ, 0xc0, !PT ;  /* 0xfffffff803d17812 */ /* 0x000fe400078ec0ff */
[----:B------:R-:W-:Y:S02]  /*0cf0*/  IADD3 R7, R10, R7, RZ ;  /* 0x000000070a077210 */ /* 0x000fe40007ffe0ff */
[----:B------:R-:W-:Y:S01]  /*0d00*/  LEA.HI R5, R5, R2, RZ, 0x3 ;  /* 0x0000000205057211 */ /* 0x000fe200078f18ff */
[----:B------:R-:W-:Y:S01]  /*0d10*/  IMAD.IADD R209, R216, 0x1, -R209 ;  /* 0x00000001d8d17824 */ /* 0x000fe200078e0ad1 */
[----:B------:R-:W-:Y:S02]  /*0d20*/  LEA R19, R7, UR42, 0x1 ;  /* 0x0000002a07137c11 */ /* 0x000fe4000f8e08ff */
[----:B------:R-:W-:Y:S01]  /*0d30*/  LOP3.LUT R5, R5, 0xfffffff8, RZ, 0xc0, !PT ;  /* 0xfffffff805057812 */ /* 0x000fe200078ec0ff */
[----:B------:R-:W-:Y:S01]  /*0d40*/  IMAD.SHL.U32 R17, R209, 0x8, RZ ;  /* 0x00000008d1117824 */ /* 0x000fe200078e00ff */
[----:B------:R-:W-:Y:S01]  /*0d50*/  LEA.HI R0, R0, R211, RZ, 0x1 ;  /* 0x000000d300007211 */ /* 0x000fe200078f08ff */
[C---:B------:R-:W-:Y:S01]  /*0d60*/  VIADD R184, R19.reuse, 0x26800 ;  /* 0x0002680013b87836 */ /* 0x040fe20000000000 */
[----:B------:R-:W-:Y:S01]  /*0d70*/  SHF.R.S32.HI R6, RZ, 0x5, R6 ;  /* 0x00000005ff067819 */ /* 0x000fe20000011406 */
[----:B------:R-:W-:Y:S01]  /*0d80*/  IMAD.IADD R5, R2, 0x1, -R5 ;  /* 0x0000000102057824 */ /* 0x000fe200078e0a05 */
[----:B------:R-:W-:Y:S01]  /*0d90*/  LOP3.LUT R0, R0, 0xfffffe, RZ, 0xc0, !PT ;  /* 0x00fffffe00007812 */ /* 0x000fe200078ec0ff */
[----:B------:R-:W-:Y:S01]  /*0da0*/  VIADD R22, R19, 0x26840 ;  /* 0x0002684013167836 */ /* 0x000fe20000000000 */
[----:B------:R-:W-:Y:S01]  /*0db0*/  SEL R23, R23, 0xffffffe0, !P1 ;  /* 0xffffffe017177807 */ /* 0x000fe20004800000 */
[C---:B------:R-:W-:Y:S01]  /*0dc0*/  VIADD R189, R17.reuse, 0x80 ;  /* 0x0000008011bd7836 */ /* 0x040fe20000000000 */
[----:B------:R-:W-:Y:S01]  /*0dd0*/  @P2 IADD3 R22, R184, -0x40, RZ ;  /* 0xffffffc0b8162810 */ /* 0x000fe20007ffe0ff */
[C---:B------:R-:W-:Y:S01]  /*0de0*/  VIADD R188, R17.reuse, 0xc0 ;  /* 0x000000c011bc7836 */ /* 0x040fe20000000000 */
[C---:B------:R-:W-:Y:S01]  /*0df0*/  IADD3 R190, R17.reuse, 0x40, RZ ;  /* 0x0000004011be7810 */ /* 0x040fe20007ffe0ff */
[C---:B------:R-:W-:Y:S01]  /*0e00*/  VIADD R187, R17.reuse, 0x100 ;  /* 0x0000010011bb7836 */ /* 0x040fe20000000000 */
[C---:B------:R-:W-:Y:S01]  /*0e10*/  IADD3 R214, R17.reuse, 0x180, RZ ;  /* 0x0000018011d67810 */ /* 0x040fe20007ffe0ff */
        /* <DEDUP_REMOVED lines=12> */
[----:B------:R-:W-:Y:S01]  /*0ee0*/  IMAD.SHL.U32 R2, R12, 0x2, RZ ;  /* 0x000000020c027824 */ /* 0x000fe200078e00ff */
[----:B------:R-:W-:Y:S01]  /*0ef0*/  SHF.R.S32.HI R218, RZ, 0x1f, R214 ;  /* 0x0000001fffda7819 */ /* 0x000fe200000114d6 */
[----:B------:R-:W-:Y:S01]  /*0f00*/  IMAD R185, R13, 0x8, R16 ;  /* 0x000000080db97824 */ /* 0x000fe200078e0210 */
[----:B------:R-:W-:Y:S01]  /*0f10*/  SHF.R.S32.HI R217, RZ, 0x1f, R212 ;  /* 0x0000001fffd97819 */ /* 0x000fe200000114d4 */
[----:B------:R-:W-:-:S07]  /*0f20*/  IMAD.IADD R23, R23, 0x1, R22 ;  /* 0x0000000117177824 */ /* 0x000fce00078e0216 */
.L_x_7306:
        /* <DEDUP_REMOVED lines=21> */
.L_x_7246:
[----:B------:R-:W-:Y:S01]  /*1080*/  ULDC UR7, c[0x0][0xc54] ;  /* 0x0003150000077ab9 */ /* 0x000fe20000000800 */
[----:B------:R-:W-:Y:S01]  /*1090*/  UMOV UR6, UR9 ;  /* 0x0000000900067c82 */ /* 0x000fe20008000000 */
[----:B------:R-:W-:-:S11]  /*10a0*/  UISETP.NE.AND UP0, UPT, UR7, 0x1, UPT ;  /* 0x000000010700788c */ /* 0x000fd6000bf05270 */
[----:B------:R-:W-:Y:S02]  /*10b0*/  @UP0 ULDC.64 UR10, c[0x0][0xc58] ;  /* 0x00031600000a0ab9 */ /* 0x000fe40000000a00 */
[----:B------:R-:W-:-:S04]  /*10c0*/  UIMAD.WIDE.U32 UR4, UR9, UR10, URZ ;  /* 0x0000000a090472a5 */ /* 0x000fc8000f8e003f */
[----:B------:R-:W-:-:S04]  /*10d0*/  @UP0 USHF.R.U32.HI UR6, URZ, UR11, UR5 ;  /* 0x0000000b3f060299 */ /* 0x000fc80008011605 */
[----:B------:R-:W-:-:S12]  /*10e0*/  UIMAD UR4, UR6, UR7, URZ ;  /* 0x00000007060472a4 */ /* 0x000fd8000f8e023f */
.L_x_7247:
[----:B------:R-:W-:Y:S01]  /*10f0*/  ULDC UR45, c[0x0][0xc48] ;  /* 0x00031200002d7ab9 */ /* 0x000fe20000000800 */
[----:B------:R-:W-:Y:S01]  /*1100*/  ULDC.64 UR10, c[0x0][0x418] ;  /* 0x00010600000a7ab9 */ /* 0x000fe20000000a00 */
[----:B------:R-:W-:Y:S02]  /*1110*/  UISETP.NE.AND UP1, UPT, UR45, 0x1, UPT ;  /* 0x000000012d00788c */ /* 0x000fe4000bf25270 */
[----:B------:R-:W-:Y:S02]  /*1120*/  UISETP.NE.U32.AND UP0, UPT, UR10, URZ, UPT ;  /* 0x0000003f0a00728c */ /* 0x000fe4000bf05070 */
[----:B------:R-:W-:Y:S02]  /*1130*/  UIADD3 UR4, UR9, -UR4, URZ ;  /* 0x8000000409047290 */ /* 0x000fe4000fffe03f */
[----:B------:R-:W-:Y:S02]  /*1140*/  ULOP3.LUT UR6, URZ, UR6, URZ, 0x33, !UPT ;  /* 0x000000063f067292 */ /* 0x000fe4000f8e333f */
[----:B------:R-:W-:Y:S01]  /*1150*/  UISETP.NE.AND.EX UP0, UPT, UR11, URZ, UPT, UP0 ;  /* 0x0000003f0b00728c */ /* 0x000fe2000bf05300 */
[----:B------:R-:W-:Y:S01]  /*1160*/  ULDC UR5, c[0x0][0xc3c] ;  /* 0x00030f0000057ab9 */ /* 0x000fe20000000800 */
[----:B------:R-:W-:Y:S01]  /*1170*/  ULDC UR9, c[0x0][0xc54] ;  /* 0x0003150000097ab9 */ /* 0x000fe20000000800 */
[----:B------:R-:W-:Y:S01]  /*1180*/  ULDC UR48, c[0x0][0x424] ;  /* 0x0001090000307ab9 */ /* 0x000fe20000000800 */
[----:B------:R-:W-:-:S02]  /*1190*/  UISETP.NE.AND UP2, UPT, UR46, 0x1, UPT ;  /* 0x000000012e00788c */ /* 0x000fc4000bf45270 */
[----:B------:R-:W-:Y:S02]  /*11a0*/  UIADD3 UR6, UR6, UR5, URZ ;  /* 0x0000000506067290 */ /* 0x000fe4000fffe03f */
[----:B------:R-:W-:Y:S02]  /*11b0*/  UIMAD UR8, UR8, UR9, UR4 ;  /* 0x00000009080872a4 */ /* 0x000fe4000f8e0204 */
[----:B------:R-:W-:Y:S01]  /*11c0*/  USEL UR48, UR48, 0x1, UP0 ;  /* 0x0000000130307887 */ /* 0x000fe20008000000 */
[----:B------:R-:W-:Y:S01]  /*11d0*/  PLOP3.LUT P0, PT, PT, PT, UP2, 0x80, 0x0 ;  /* 0x000000000000781c */ /* 0x000fe20003f0f028 */
[----:B------:R-:W-:Y:S01]  /*11e0*/  ULDC UR7, c[0x0][0x2f0] ;  /* 0x0000bc0000077ab9 */ /* 0x000fe20000000800 */
[----:B------:R-:W-:Y:S01]  /*11f0*/  @UP1 ULDC UR4, c[0x0][0xc4c] ;  /* 0x0003130000041ab9 */ /* 0x000fe20000000800 */
[----:B------:R-:W-:Y:S02]  /*1200*/  USHF.L.U32 UR44, UR6, 0x6, URZ ;  /* 0x00000006062c7899 */ /* 0x000fe4000800063f */
        /* <DEDUP_REMOVED lines=8> */
[----:B------:R-:W-:-:S02]  /*1290*/  UIMAD UR45, UR45, UR5, UR8 ;  /* 0x000000052d2d72a4 */ /* 0x000fc4000f8e0208 */
[----:B------:R-:W-:Y:S01]  /*12a0*/  USHF.R.S32.HI UR52, URZ, 0x6, UR4 ;  /* 0x000000063f347899 */ /* 0x000fe20008011404 */
[----:B------:R-:W-:Y:S11]  /*12b0*/  @!P0 BRA `(.L_x_7248) ;  /* 0x0000001c00708947 */ /* 0x000ff60003800000 */
[----:B------:R-:W0:Y:S01]  /*12c0*/  LDC R0, c[0x0][0x448] ;  /* 0x00011200ff007b82 */ /* 0x000e220000000800 */
[----:B------:R-:W-:Y:S01]  /*12d0*/  UIADD3 UR5, UR44, 0x3f, URZ ;  /* 0x0000003f2c057890 */ /* 0x000fe2000fffe03f */
[----:B------:R-:W-:Y:S01]  /*12e0*/  CS2R R150, SRZ ;  /* 0x0000000000967805 */ /* 0x000fe2000001ff00 */
[----:B------:R-:W-:Y:S01]  /*12f0*/  ULDC UR4, c[0x0][0x288] ;  /* 0x0000a20000047ab9 */ /* 0x000fe20000000800 */
[----:B------:R-:W-:Y:S01]  /*1300*/  CS2R R148, SRZ ;  /* 0x0000000000947805 */ /* 0x000fe2000001ff00 */
[----:B------:R-:W-:Y:S01]  /*1310*/  UIADD3 UR4, -UR4, 0x40, URZ ;  /* 0x0000004004047890 */ /* 0x000fe2000fffe13f */
[----:B------:R-:W-:Y:S02]  /*1320*/  CS2R R146, SRZ ;  /* 0x0000000000927805 */ /* 0x000fe4000001ff00 */
[----:B------:R-:W-:Y:S02]  /*1330*/  CS2R R144, SRZ ;  /* 0x0000000000907805 */ /* 0x000fe4000001ff00 */
[----:B------:R-:W-:Y:S01]  /*1340*/  CS2R R142, SRZ ;  /* 0x00000000008e7805 */ /* 0x000fe2000001ff00 */
[----:B------:R-:W-:Y:S01]  /*1350*/  UIMAD UR4, UR48, UR7, UR4 ;  /* 0x00000007300472a4 */ /* 0x000fe2000f8e0204 */
        /* <DEDUP_REMOVED lines=14> */
[----:B0-----:R-:W-:Y:S02]  /*1440*/  ISETP.NE.AND P0, PT, R0, 0x1, PT ;  /* 0x000000010000780c */ /* 0x001fe40003f05270 */
[----:B------:R-:W-:Y:S02]  /*1450*/  CS2R R116, SRZ ;  /* 0x0000000000747805 */ /* 0x000fe4000001ff00 */
[----:B------:R-:W-:Y:S02]  /*1460*/  MOV R0, UR5 ;  /* 0x0000000500007c02 */ /* 0x000fe40008000f00 */
        /* <DEDUP_REMOVED lines=10> */
[----:B------:R-:W0:Y:S01]  /*1510*/  @P0 LDC R3, c[0x0][0x44c] ;  /* 0x00011300ff030b82 */ /* 0x000e220000000800 */
[----:B------:R-:W-:Y:S02]  /*1520*/  CS2R R170, SRZ ;  /* 0x0000000000aa7805 */ /* 0x000fe4000001ff00 */
[----:B------:R-:W-:Y:S02]  /*1530*/  CS2R R90, SRZ ;  /* 0x00000000005a7805 */ /* 0x000fe4000001ff00 */
[----:B------:R-:W-:Y:S02]  /*1540*/  CS2R R172, SRZ ;  /* 0x0000000000ac7805 */ /* 0x000fe4000001ff00 */
[----:B------:R-:W-:-:S02]  /*1550*/  CS2R R86, SRZ ;  /* 0x0000000000567805 */ /* 0x000fc4000001ff00 */
        /* <DEDUP_REMOVED lines=18> */
[----:B------:R-:W-:Y:S01]  /*1680*/  CS2R R198, SRZ ;  /* 0x0000000000c67805 */ /* 0x000fe2000001ff00 */
[----:B0-----:R-:W-:Y:S01]  /*1690*/  @P0 IMAD.HI.U32 R3, R3, UR5, RZ ;  /* 0x0000000503030c27 */ /* 0x001fe2000f8e00ff */
[----:B------:R-:W-:-:S02]  /*16a0*/  CS2R R50, SRZ ;  /* 0x0000000000327805 */ /* 0x000fc4000001ff00 */
[----:B------:R-:W-:Y:S02]  /*16b0*/  CS2R R200, SRZ ;  /* 0x0000000000c87805 */ /* 0x000fe4000001ff00 */
[----:B------:R-:W-:Y:S02]  /*16c0*/  CS2R R46, SRZ ;  /* 0x00000000002e7805 */ /* 0x000fe4000001ff00 */
[----:B------:R-:W-:Y:S02]  /*16d0*/  CS2R R202, SRZ ;  /* 0x0000000000ca7805 */ /* 0x000fe4000001ff00 */
[----:B------:R-:W-:Y:S02]  /*16e0*/  CS2R R42, SRZ ;  /* 0x00000000002a7805 */ /* 0x000fe4000001ff00 */
[----:B------:R-:W-:Y:S02]  /*16f0*/  CS2R R204, SRZ ;  /* 0x0000000000cc7805 */ /* 0x000fe4000001ff00 */
[----:B------:R-:W-:-:S02]  /*1700*/  CS2R R38, SRZ ;  /* 0x0000000000267805 */ /* 0x000fc4000001ff00 */
[----:B-1----:R-:W-:Y:S02]  /*1710*/  @P0 SHF.R.U32.HI R0, RZ, R4, R3 ;  /* 0x00000004ff000219 */ /* 0x002fe40000011603 */
[----:B------:R-:W-:Y:S02]  /*1720*/  CS2R R206, SRZ ;  /* 0x0000000000ce7805 */ /* 0x000fe4000001ff00 */
[----:B------:R-:W-:Y:S02]  /*1730*/  PLOP3.LUT P0, PT, PT, PT, PT, 0x80, 0x0 ;  /* 0x000000000000781c */ /* 0x000fe40003f0f070 */
[----:B------:R-:W-:Y:S02]  /*1740*/  CS2R R34, SRZ ;  /* 0x0000000000227805 */ /* 0x000fe4000001ff00 */
[----:B------:R-:W-:Y:S01]  /*1750*/  MOV R208, RZ ;  /* 0x000000ff00d07202 */ /* 0x000fe20000000f00 */
[----:B------:R-:W-:Y:S01]  /*1760*/  VIADD R3, R0, UR4 ;  /* 0x0000000400037c36 */ /* 0x000fe20008000000 */
[----:B------:R-:W-:Y:S01]  /*1770*/  CS2R R30, SRZ ;  /* 0x00000000001e7805 */ /* 0x000fe2000001ff00 */
[----:B------:R-:W-:Y:S01]  /*1780*/  IMAD.MOV.U32 R0, RZ, RZ, RZ ;  /* 0x000000ffff007224 */ /* 0x000fe200078e00ff */
[----:B------:R-:W-:Y:S01]  /*1790*/  CS2R R26, SRZ ;  /* 0x00000000001a7805 */ /* 0x000fe2000001ff00 */
[----:B------:R-:W-:Y:S01]  /*17a0*/  IMAD.MOV.U32 R7, RZ, RZ, RZ ;  /* 0x000000ffff077224 */ /* 0x000fe200078e00ff */
[----:B------:R-:W-:Y:S01]  /*17b0*/  SHF.R.S32.HI R4, RZ, 0x1f, R3 ;  /* 0x0000001fff047819 */ /* 0x000fe20000011403 */
[----:B------:R-:W-:-:S03]  /*17c0*/  IMAD.MOV.U32 R21, RZ, RZ, RZ ;  /* 0x000000ffff157224 */ /* 0x000fc600078e00ff */
[----:B------:R-:W-:Y:S01]  /*17d0*/  LEA.HI R4, R4, R3, RZ, 0x6 ;  /* 0x0000000304047211 */ /* 0x000fe200078f30ff */
[----:B------:R-:W-:-:S03]  /*17e0*/  IMAD.MOV.U32 R3, RZ, RZ, RZ ;  /* 0x000000ffff037224 */ /* 0x000fc600078e00ff */
[----:B------:R-:W-:-:S04]  /*17f0*/  SHF.R.S32.HI R4, RZ, 0x6, R4 ;  /* 0x00000006ff047819 */ /* 0x000fc80000011404 */
[----:B------:R-:W-:-:S04]  /*1800*/  VIMNMX R4, R4, UR52, PT ;  /* 0x0000003404047c48 */ /* 0x000fc8000bfe0100 */
[----:B------:R-:W-:-:S13]  /*1810*/  ISETP.GE.AND P1, PT, R4, 0x1, PT ;  /* 0x000000010400780c */ /* 0x000fda0003f26270 */
        /* <DEDUP_REMOVED lines=15> */
.L_x_7250:
[----:B------:R-:W-:Y:S01]  /*1910*/  ULEA UR21, UR38, UR42, 0x3 ;  /* 0x0000002a26157291 */ /* 0x000fe2000f8e183f */
[----:B------:R-:W-:-:S05]  /*1920*/  IMAD.U32 R0, RZ, RZ, UR37 ;  /* 0x00000025ff007e24 */ /* 0x000fca000f8e00ff */
[----:B------:R-:W-:-:S04]  /*1930*/  SHF.L.U32 R0, R0, 0x1f, RZ ;  /* 0x0000001f00007819 */ /* 0x000fc800000006ff */
[----:B------:R-:W0:Y:S02]  /*1940*/  SYNCS.PHASECHK.TRANS64.TRYWAIT P1, [UR21+0x28c50], R0 ;  /* 0x028c5000ff0075a7 */ /* 0x000e240008020155 */
[----:B0-----:R-:W-:Y:S05]  /*1950*/  @!P1 BRA `(.L_x_7251) ;  /* 0x000000ec00b89947 */ /* 0x001fea0003800000 */
.L_x_7370:
        /* <DEDUP_REMOVED lines=38> */
.L_x_7252:
[----:B------:R-:W-:Y:S01]  /*1bc0*/  UIADD3 UR6, UR21, 0x28c60, URZ ;  /* 0x00028c6015067890 */ /* 0x000fe2000fffe03f */
[----:B------:R-:W-:-:S03]  /*1bd0*/  ISETP.GE.AND P1, PT, R4, 0x2, PT ;  /* 0x000000020400780c */ /* 0x000fc60003f26270 */
[----:B------:R-:W-:-:S09]  /*1be0*/  UPRMT UR6, UR40, 0x654, UR6 ;  /* 0x0000065428067896 */ /* 0x000fd20008000006 */
[----:B------:R-:W-:Y:S01]  /*1bf0*/  SYNCS.ARRIVE.TRANS64.RED.A1T0 RZ, [UR6], RZ ;  /* 0x000000ffffff79a7 */ /* 0x000fe20008100406 */
[----:B------:R-:W-:Y:S05]  /*1c00*/  @!P1 BRA `(.L_x_7253) ;  /* 0x0000000800dc9947 */ /* 0x000fea0003800000 */
[----:B------:R-:W-:-:S07]  /*1c10*/  VIADD R4, R4, 0xfffffffe ;  /* 0xfffffffe04047836 */ /* 0x000fce0000000000 */
.L_x_7259:
[----:B------:R-:W-:Y:S01]  /*1c20*/  BAR.SYNC.DEFER_BLOCKING 0xe, 0x100 ;  /* 0x0384000000007b1d */ /* 0x000fe20000010000 */
[----:B01----:R-:W-:Y:S01]  /*1c30*/  MOV R3, UR38 ;  /* 0x0000002600037c02 */ /* 0x003fe20008000f00 */
        /* <DEDUP_REMOVED lines=141> */
.L_x_7254:
[----:B------:R-:W-:Y:S01]  /*2510*/  ULEA UR21, UR38, UR42, 0x3 ;  /* 0x0000002a26157291 */ /* 0x000fe2000f8e183f */
[----:B------:R-:W-:-:S05]  /*2520*/  IMAD.U32 R0, RZ, RZ, UR37 ;  /* 0x00000025ff007e24 */ /* 0x000fca000f8e00ff */
[----:B------:R-:W-:-:S04]  /*2530*/  SHF.L.U32 R0, R0, 0x1f, RZ ;  /* 0x0000001f00007819 */ /* 0x000fc800000006ff */
[----:B------:R0:W1:Y:S01]  /*2540*/  SYNCS.PHASECHK.TRANS64.TRYWAIT P1, [UR21+0x28c50], R0 ;  /* 0x028c5000ff0075a7 */ /* 0x0000620008020155 */
[----:B------:R-:W-:Y:S05]  /*2550*/  @!P0 BRA `(.L_x_7255) ;  /* 0x0000000000048947 */ /* 0x000fea0003800000 */
[----:B------:R-:W-:Y:S01]  /*2560*/  BPT.TRAP 0x1 ;  /* 0x000000040000795c */ /* 0x000fe20000300000 */
.L_x_7255:
[----:B-1----:R-:W-:Y:S05]  /*2570*/  @P1 BRA `(.L_x_7256) ;  /* 0x0000000000081947 */ /* 0x002fea0003800000 */
[----:B------:R-:W1:Y:S02]  /*2580*/  SYNCS.PHASECHK.TRANS64.TRYWAIT P1, [UR21+0x28c50], R0 ;  /* 0x028c5000ff0075a7 */ /* 0x000e640008020155 */
[----:B-1----:R-:W-:Y:S05]  /*2590*/  @!P1 BRA `(.L_x_7257) ;  /* 0x000000e000c09947 */ /* 0x002fea0003800000 */
.L_x_7256:
        /* <DEDUP_REMOVED lines=26> */
.L_x_7258:
[----:B------:R-:W-:-:S04]  /*2740*/  UIADD3 UR6, UR21, 0x28c60, URZ ;  /* 0x00028c6015067890 */ /* 0x000fc8000fffe03f */
[----:B------:R-:W-:-:S09]  /*2750*/  UPRMT UR6, UR40, 0x654, UR6 ;  /* 0x0000065428067896 */ /* 0x000fd20008000006 */
[----:B------:R-:W-:Y:S01]  /*2760*/  SYNCS.ARRIVE.TRANS64.RED.A1T0 RZ, [UR6], RZ ;  /* 0x000000ffffff79a7 */ /* 0x000fe20008100406 */
[----:B------:R-:W-:Y:S05]  /*2770*/  @P2 BRA `(.L_x_7259) ;  /* 0xfffffff400282947 */ /* 0x000fea000383ffff */
.L_x_7253:
[----:B------:R-:W-:Y:S01]  /*2780*/  BAR.SYNC.DEFER_BLOCKING 0xe, 0x100 ;  /* 0x0384000000007b1d */ /* 0x000fe20000010000 */
[----:B01----:R-:W-:Y:S01]  /*2790*/  IMAD.U32 R3, RZ, RZ, UR38 ;  /* 0x00000026ff037e24 */ /* 0x003fe2000f8e00ff */
[----:B------:R-:W-:Y:S01]  /*27a0*/  UIADD3 UR38, UR38, 0x1, URZ ;  /* 0x0000000126267890 */ /* 0x000fe2000fffe03f */
[----:B------:R-:W-:-:S03]  /*27b0*/  PLOP3.LUT P0, PT, PT, PT, PT, 0x8, 0x0 ;  /* 0x000000000000781c */ /* 0x000fc60003f0e170 */
        /* <DEDUP_REMOVED lines=140> */
.L_x_7248:
[----:B------:R-:W-:Y:S01]  /*3080*/  ULDC UR4, c[0x0][0x448] ;  /* 0x0001120000047ab9 */ /* 0x000fe20000000800 */
[----:B------:R-:W-:Y:S01]  /*3090*/  UIADD3 UR6, UR44, 0x3f, URZ ;  /* 0x0000003f2c067890 */ /* 0x000fe2000fffe03f */
[----:B------:R-:W-:Y:S01]  /*30a0*/  PLOP3.LUT P0, PT, PT, PT, PT, 0x80, 0x0 ;  /* 0x000000000000781c */ /* 0x000fe20003f0f070 */
[----:B------:R-:W-:Y:S01]  /*30b0*/  UISETP.NE.AND UP0, UPT, UR4, 0x1, UPT ;  /* 0x000000010400788c */ /* 0x000fe2000bf05270 */
[----:B------:R-:W-:Y:S01]  /*30c0*/  IMAD.MOV.U32 R0, RZ, RZ, RZ ;  /* 0x000000ffff007224 */ /* 0x000fe200078e00ff */
[----:B------:R-:W-:Y:S01]  /*30d0*/  ULDC UR8, c[0x0][0x288] ;  /* 0x0000a20000087ab9 */ /* 0x000fe20000000800 */
[----:B------:R-:W-:Y:S01]  /*30e0*/  IMAD.MOV.U32 R3, RZ, RZ, RZ ;  /* 0x000000ffff037224 */ /* 0x000fe200078e00ff */
[----:B------:R-:W-:Y:S01]  /*30f0*/  UIADD3 UR8, -UR8, 0x40, URZ ;  /* 0x0000004008087890 */ /* 0x000fe2000fffe13f */
[----:B------:R-:W-:Y:S01]  /*3100*/  CS2R R150, SRZ ;  /* 0x0000000000967805 */ /* 0x000fe2000001ff00 */
[----:B------:R-:W-:Y:S01]  /*3110*/  UP2UR UR49, UPR, URZ, 0x1 ;  /* 0x000000013f317883 */ /* 0x000fe20008000000 */
[----:B------:R-:W-:Y:S01]  /*3120*/  CS2R R148, SRZ ;  /* 0x0000000000947805 */ /* 0x000fe2000001ff00 */
[----:B------:R-:W-:Y:S01]  /*3130*/  UIMAD UR8, UR48, UR7, UR8 ;  /* 0x00000007300872a4 */ /* 0x000fe2000f8e0208 */
[----:B------:R-:W-:-:S02]  /*3140*/  CS2R R146, SRZ ;  /* 0x0000000000927805 */ /* 0x000fc4000001ff00 */
[----:B------:R-:W-:Y:S01]  /*3150*/  CS2R R144, SRZ ;  /* 0x0000000000907805 */ /* 0x000fe2000001ff00 */
[----:B------:R-:W-:Y:S01]  /*3160*/  @UP0 ULDC UR4, c[0x0][0x44c] ;  /* 0x0001130000040ab9 */ /* 0x000fe20000000800 */
[----:B------:R-:W-:Y:S01]  /*3170*/  @UP0 ULDC UR9, c[0x0][0x450] ;  /* 0x0001140000090ab9 */ /* 0x000fe20000000800 */
[----:B------:R-:W-:Y:S01]  /*3180*/  UIMAD.WIDE.U32 UR4, UR6, UR4, URZ ;  /* 0x00000004060472a5 */ /* 0x000fe2000f8e003f */
[----:B------:R-:W-:Y:S02]  /*3190*/  CS2R R142, SRZ ;  /* 0x00000000008e7805 */ /* 0x000fe4000001ff00 */
[----:B------:R-:W-:Y:S02]  /*31a0*/  CS2R R140, SRZ ;  /* 0x00000000008c7805 */ /* 0x000fe4000001ff00 */
[----:B------:R-:W-:Y:S01]  /*31b0*/  CS2R R138, SRZ ;  /* 0x00000000008a7805 */ /* 0x000fe2000001ff00 */
[----:B------:R-:W-:Y:S01]  /*31c0*/  @UP0 USHF.R.U32.HI UR6, URZ, UR9, UR5 ;  /* 0x000000093f060299 */ /* 0x000fe20008011605 */
[----:B------:R-:W-:-:S02]  /*31d0*/  CS2R R136, SRZ ;  /* 0x0000000000887805 */ /* 0x000fc4000001ff00 */
[----:B------:R-:W-:Y:S02]  /*31e0*/  CS2R R134, SRZ ;  /* 0x0000000000867805 */ /* 0x000fe4000001ff00 */
[----:B------:R-:W-:Y:S01]  /*31f0*/  CS2R R132, SRZ ;  /* 0x0000000000847805 */ /* 0x000fe2000001ff00 */
[----:B------:R-:W-:Y:S01]  /*3200*/  UIADD3 UR6, UR8, UR6, URZ ;  /* 0x0000000608067290 */ /* 0x000fe2000fffe03f */
[----:B------:R-:W-:Y:S02]  /*3210*/  CS2R R160, SRZ ;  /* 0x0000000000a07805 */ /* 0x000fe4000001ff00 */
[----:B------:R-:W-:Y:S02]  /*3220*/  CS2R R128, SRZ ;  /* 0x0000000000807805 */ /* 0x000fe4000001ff00 */
[----:B------:R-:W-:Y:S01]  /*3230*/  CS2R R158, SRZ ;  /* 0x00000000009e7805 */ /* 0x000fe2000001ff00 */
[----:B------:R-:W-:Y:S01]  /*3240*/  USHF.R.S32.HI UR4, URZ, 0x1f, UR6 ;  /* 0x0000001f3f047899 */ /* 0x000fe20008011406 */
[----:B------:R-:W-:-:S02]  /*3250*/  CS2R R156, SRZ ;  /* 0x00000000009c7805 */ /* 0x000fc4000001ff00 */
[----:B------:R-:W-:Y:S02]  /*3260*/  CS2R R124, SRZ ;  /* 0x00000000007c7805 */ /* 0x000fe4000001ff00 */
[----:B------:R-:W-:Y:S01]  /*3270*/  CS2R R154, SRZ ;  /* 0x00000000009a7805 */ /* 0x000fe2000001ff00 */
        /* <DEDUP_REMOVED lines=8> */
[----:B------:R-:W-:Y:S01]  /*3300*/  UISETP.LT.AND UP0, UPT, UR52, UR4, UPT ;  /* 0x000000043400728c */ /* 0x000fe2000bf01270 */
[----:B------:R-:W-:Y:S02]  /*3310*/  CS2R R162, SRZ ;  /* 0x0000000000a27805 */ /* 0x000fe4000001ff00 */
[----:B------:R-:W-:Y:S02]  /*3320*/  CS2R R106, SRZ ;  /* 0x00000000006a7805 */ /* 0x000fe4000001ff00 */
[----:B------:R-:W-:Y:S01]  /*3330*/  CS2R R164, SRZ ;  /* 0x0000000000a47805 */ /* 0x000fe2000001ff00 */
[----:B------:R-:W-:Y:S01]  /*3340*/  USEL UR52, UR52, UR4, UP0 ;  /* 0x0000000434347287 */ /* 0x000fe20008000000 */
[----:B------:R-:W-:-:S02]  /*3350*/  CS2R R102, SRZ ;  /* 0x0000000000667805 */ /* 0x000fc4000001ff00 */
[----:B------:R-:W-:Y:S02]  /*3360*/  CS2R R166, SRZ ;  /* 0x0000000000a67805 */ /* 0x000fe4000001ff00 */
[----:B------:R-:W-:Y:S01]  /*3370*/  CS2R R98, SRZ ;  /* 0x0000000000627805 */ /* 0x000fe2000001ff00 */
[----:B------:R-:W-:Y:S01]  /*3380*/  UISETP.GE.AND UP0, UPT, UR52, 0x1, UPT ;  /* 0x000000013400788c */ /* 0x000fe2000bf06270 */
[----:B------:R-:W-:Y:S02]  /*3390*/  CS2R R168, SRZ ;  /* 0x0000000000a87805 */ /* 0x000fe4000001ff00 */
[----:B------:R-:W-:Y:S02]  /*33a0*/  CS2R R94, SRZ ;  /* 0x00000000005e7805 */ /* 0x000fe4000001ff00 */
[----:B------:R-:W-:Y:S02]  /*33b0*/  CS2R R170, SRZ ;  /* 0x0000000000aa7805 */ /* 0x000fe4000001ff00 */
[----:B------:R-:W-:-:S02]  /*33c0*/  CS2R R90, SRZ ;  /* 0x00000000005a7805 */ /* 0x000fc4000001ff00 */
[----:B------:R-:W-:Y:S02]  /*33d0*/  CS2R R172, SRZ ;  /* 0x0000000000ac7805 */ /* 0x000fe4000001ff00 */
[----:B------:R-:W-:Y:S02]  /*33e0*/  PLOP3.LUT P1, PT, PT, PT, UP0, 0x80, 0x0 ;  /* 0x000000000000781c */ /* 0x000fe40003f2f008 */
        /* <DEDUP_REMOVED lines=11> */
[----:B------:R-:W-:Y:S02]  /*34a0*/  MOV R191, RZ ;  /* 0x000000ff00bf7202 */ /* 0x000fe40000000f00 */
        /* <DEDUP_REMOVED lines=52> */
.L_x_7260:
        /* <DEDUP_REMOVED lines=9> */
.L_x_7371:
[----:B------:R-:W-:Y:S05]  /*3880*/  @!P0 BRA `(.L_x_7262) ;  /* 0x0000000000048947 */ /* 0x000fea0003800000 */
[----:B------:R-:W-:Y:S01]  /*3890*/  BPT.TRAP 0x1 ;  /* 0x000000040000795c */ /* 0x000fe20000300000 */
.L_x_7262:
[----:B------:R-:W-:Y:S01]  /*38a0*/  IMAD.U32 R8, RZ, RZ, UR37 ;  /* 0x00000025ff087e24 */ /* 0x000fe2000f8e00ff */
[----:B------:R-:W-:-:S04]  /*38b0*/  MOV R7, UR38 ;  /* 0x0000002600077c02 */ /* 0x000fc80008000f00 */
[----:B------:R-:W-:Y:S02]  /*38c0*/  LEA R7, R7, UR42, 0x3 ;  /* 0x0000002a07077c11 */ /* 0x000fe4000f8e18ff */
[----:B------:R-:W-:-:S04]  /*38d0*/  SHF.L.U32 R8, R8, 0x1f, RZ ;  /* 0x0000001f08087819 */ /* 0x000fc800000006ff */
[----:B------:R1:W2:Y:S01]  /*38e0*/  SYNCS.PHASECHK.TRANS64.TRYWAIT P1, [R7+URZ+0x28c30], R8 ;  /* 0x028c3008070075a7 */ /* 0x0002a2000802017f */
[----:B------:R-:W-:Y:S05]  /*38f0*/  @!P0 BRA `(.L_x_7263) ;  /* 0x0000000000048947 */ /* 0x000fea0003800000 */
[----:B------:R-:W-:Y:S01]  /*3900*/  BPT.TRAP 0x1 ;  /* 0x000000040000795c */ /* 0x000fe20000300000 */
.L_x_7263:
[----:B--2---:R-:W-:Y:S05]  /*3910*/  @P1 BRA `(.L_x_7264) ;  /* 0x0000000000081947 */ /* 0x004fea0003800000 */
[----:B------:R-:W2:Y:S02]  /*3920*/  SYNCS.PHASECHK.TRANS64.TRYWAIT P1, [R7+URZ+0x28c30], R8 ;  /* 0x028c3008070075a7 */ /* 0x000ea4000802017f */
[----:B--2---:R-:W-:Y:S05]  /*3930*/  @!P1 BRA `(.L_x_7265) ;  /* 0x000000d000089947 */ /* 0x004fea0003800000 */
.L_x_7264:
        /* <DEDUP_REMOVED lines=40> */
.L_x_7266:
[----:B------:R-:W-:Y:S01]  /*3bc0*/  UISETP.NE.AND UP0, UPT, UR49, URZ, UPT ;  /* 0x0000003f3100728c */ /* 0x000fe2000bf05270 */
[----:B------:R-:W-:Y:S01]  /*3bd0*/  VIADD R3, R185, UR44 ;  /* 0x0000002cb9037c36 */ /* 0x000fe20008000000 */
[----:B------:R-:W-:Y:S01]  /*3be0*/  ULDC UR10, c[0x0][0x9d8] ;  /* 0x00027600000a7ab9 */ /* 0x000fe20000000800 */
[----:B------:R-:W-:Y:S01]  /*3bf0*/  ULDC UR14, c[0x0][0x2f0] ;  /* 0x0000bc00000e7ab9 */ /* 0x000fe20000000800 */
[----:B------:R-:W-:Y:S01]  /*3c00*/  FMUL.FTZ R26, R26, UR10 ;  /* 0x0000000a1a1a7c20 */ /* 0x000fe20008410000 */
[----:B------:R-:W-:Y:S01]  /*3c10*/  FMUL.FTZ R27, R27, UR10 ;  /* 0x0000000a1b1b7c20 */ /* 0x000fe20008410000 */
[----:B------:R-:W-:Y:S01]  /*3c20*/  PLOP3.LUT P1, PT, PT, PT, UP0, 0x80, 0x0 ;  /* 0x000000000000781c */ /* 0x000fe20003f2f008 */
[----:B------:R-:W-:Y:S01]  /*3c30*/  FMUL.FTZ R30, R30, UR10 ;  /* 0x0000000a1e1e7c20 */ /* 0x000fe20008410000 */
[----:B------:R-:W-:Y:S01]  /*3c40*/  PLOP3.LUT P2, PT, PT, PT, UP0, 0x80, 0x0 ;  /* 0x000000000000781c */ /* 0x000fe20003f4f008 */
[----:B------:R-:W-:Y:S01]  /*3c50*/  MUFU.TANH R9, R27 ;  /* 0x0000001b00097308 */ /* 0x000fe20000002400 */
[----:B------:R-:W-:Y:S01]  /*3c60*/  FMUL.FTZ R31, R31, UR10 ;  /* 0x0000000a1f1f7c20 */ /* 0x000fe20008410000 */
[----:B------:R-:W-:Y:S01]  /*3c70*/  @UP0 ULDC UR6, c[0x0][0x44c] ;  /* 0x0001130000060ab9 */ /* 0x000fe20000000800 */
[----:B------:R-:W-:Y:S01]  /*3c80*/  ULDC UR15, c[0x0][0x288] ;  /* 0x0000a200000f7ab9 */ /* 0x000fe20000000800 */
[----:B------:R-:W-:Y:S01]  /*3c90*/  FMUL.FTZ R34, R34, UR10 ;  /* 0x0000000a22227c20 */ /* 0x000fe20008410000 */
[----:B------:R-:W-:Y:S01]  /*3ca0*/  FMUL.FTZ R35, R35, UR10 ;  /* 0x0000000a23237c20 */ /* 0x000fe20008410000 */
[----:B------:R-:W-:Y:S01]  /*3cb0*/  FMUL.FTZ R28, R28, UR10 ;  /* 0x0000000a1c1c7c20 */ /* 0x000fe20008410000 */
[----:B------:R-:W-:Y:S01]  /*3cc0*/  FMUL.FTZ R38, R38, UR10 ;  /* 0x0000000a26267c20 */ /* 0x000fe20008410000 */
[----:B------:R-:W0:Y:S01]  /*3cd0*/  MUFU.TANH R26, R26 ;  /* 0x0000001a001a7308 */ /* 0x000e220000002400 */
[----:B------:R-:W-:Y:S01]  /*3ce0*/  FMUL.FTZ R39, R39, UR10 ;  /* 0x0000000a27277c20 */ /* 0x000fe20008410000 */
[----:B------:R-:W-:Y:S01]  /*3cf0*/  @P1 IMAD.HI.U32 R4, R3, UR6, RZ ;  /* 0x0000000603041c27 */ /* 0x000fe2000f8e00ff */
[----:B------:R-:W-:-:S03]  /*3d00*/  @UP0 ULDC UR6, c[0x0][0x450] ;  /* 0x0001140000060ab9 */ /* 0x000fc60000000800 */
[----:B------:R-:W-:Y:S01]  /*3d10*/  FMUL.FTZ R42, R42, UR10 ;  /* 0x0000000a2a2a7c20 */ /* 0x000fe20008410000 */
[----:B------:R-:W-:Y:S01]  /*3d20*/  FMUL.FTZ R43, R43, UR10 ;  /* 0x0000000a2b2b7c20 */ /* 0x000fe20008410000 */
[----:B------:R-:W-:Y:S01]  /*3d30*/  FMUL.FTZ R46, R46, UR10 ;  /* 0x0000000a2e2e7c20 */ /* 0x000fe20008410000 */
[----:B------:R-:W-:Y:S01]  /*3d40*/  @P2 SHF.R.U32.HI R3, RZ, UR6, R4 ;  /* 0x00000006ff032c19 */ /* 0x000fe20008011604 */
[----:B------:R-:W-:Y:S01]  /*3d50*/  UMOV UR6, 0xffffffc0 ;  /* 0xffffffc000067882 */ /* 0x000fe20000000000 */
[----:B------:R-:W3:Y:S01]  /*3d60*/  MUFU.TANH R30, R30 ;  /* 0x0000001e001e7308 */ /* 0x000ee20000002400 */
[----:B------:R-:W-:Y:S01]  /*3d70*/  UIMAD UR7, UR52, UR6, 0x41 ;  /* 0x00000041340774a4 */ /* 0x000fe2000f8e0206 */
[----:B------:R-:W-:Y:S01]  /*3d80*/  FMUL.FTZ R47, R47, UR10 ;  /* 0x0000000a2f2f7c20 */ /* 0x000fe20008410000 */
[----:B------:R-:W4:Y:S01]  /*3d90*/  SHFL.IDX PT, R6, R3, 0x1, 0x1c1f ;  /* 0x003c1f0003067f89 */ /* 0x000f2200000e0000 */
[----:B------:R-:W-:Y:S01]  /*3da0*/  UIMAD UR6, UR52, UR6, 0x40 ;  /* 0x00000040340674a4 */ /* 0x000fe2000f8e0206 */
[----:B------:R-:W-:Y:S01]  /*3db0*/  FMUL.FTZ R50, R50, UR10 ;  /* 0x0000000a32327c20 */ /* 0x000fe20008410000 */
[----:B------:R-:W-:Y:S01]  /*3dc0*/  UIMAD UR7, UR48, UR14, UR7 ;  /* 0x0000000e300772a4 */ /* 0x000fe2000f8e0207 */
[----:B------:R-:W-:Y:S01]  /*3dd0*/  FMUL.FTZ R51, R51, UR10 ;  /* 0x0000000a33337c20 */ /* 0x000fe20008410000 */
[----:B------:R-:W-:Y:S01]  /*3de0*/  UIMAD UR6, UR48, UR14, UR6 ;  /* 0x0000000e300672a4 */ /* 0x000fe2000f8e0206 */
[----:B------:R-:W5:Y:S01]  /*3df0*/  MUFU.TANH R31, R31 ;  /* 0x0000001f001f7308 */ /* 0x000f620000002400 */
[----:B------:R-:W-:Y:S01]  /*3e00*/  FMUL.FTZ R54, R54, UR10 ;  /* 0x0000000a36367c20 */ /* 0x000fe20008410000 */
[----:B------:R-:W-:Y:S01]  /*3e10*/  FMUL.FTZ R55, R55, UR10 ;  /* 0x0000000a37377c20 */ /* 0x000fe20008410000 */
[----:B------:R-:W-:Y:S01]  /*3e20*/  IMAD.U32 R5, RZ, RZ, UR7 ;  /* 0x00000007ff057e24 */ /* 0x000fe2000f8e00ff */
[----:B------:R-:W1:Y:S01]  /*3e30*/  SHFL.IDX PT, R3, R3, RZ, 0x1c1f ;  /* 0x001c1fff03037589 */ /* 0x000e6200000e0000 */
[----:B------:R-:W-:Y:S01]  /*3e40*/  IADD3 R4, -R2, UR6, RZ ;  /* 0x0000000602047c10 */ /* 0x000fe2000fffe1ff */
[----:B------:R-:W-:Y:S01]  /*3e50*/  FMUL.FTZ R24, R24, UR10 ;  /* 0x0000000a18187c20 */ /* 0x000fe20008410000 */
[----:B------:R-:W-:Y:S01]  /*3e60*/  FMUL.FTZ R25, R25, UR10 ;  /* 0x0000000a19197c20 */ /* 0x000fe20008410000 */
[----:B------:R-:W-:Y:S01]  /*3e70*/  IADD3 R5, R5, -UR15, -R2 ;  /* 0x8000000f05057c10 */ /* 0x000fe2000fffe802 */
        /* <DEDUP_REMOVED lines=9> */
[----:B----4-:R-:W-:Y:S01]  /*3f10*/  VIADDMNMX R6, R6, R5, R4, PT ;  /* 0x0000000506067246 */ /* 0x010fe20003800104 */
[----:B------:R-:W-:Y:S01]  /*3f20*/  FMUL.FTZ R44, R44, UR10 ;  /* 0x0000000a2c2c7c20 */ /* 0x000fe20008410000 */
[----:B------:R-:W-:Y:S01]  /*3f30*/  FMUL.FTZ R45, R45, UR10 ;  /* 0x0000000a2d2d7c20 */ /* 0x000fe20008410000 */
[----:B------:R-:W-:Y:S01]  /*3f40*/  FMUL.FTZ R48, R48, UR10 ;  /* 0x0000000a30307c20 */ /* 0x000fe20008410000 */
[C---:B------:R-:W-:Y:S01]  /*3f50*/  ISETP.GT.AND P1, PT, R6.reuse, RZ, PT ;  /* 0x000000ff0600720c */ /* 0x040fe20003f24270 */
[----:B------:R-:W-:Y:S01]  /*3f60*/  FMUL.FTZ R49, R49, UR10 ;  /* 0x0000000a31317c20 */ /* 0x000fe20008410000 */
[C---:B------:R-:W-:Y:S01]  /*3f70*/  ISETP.GT.AND P2, PT, R6.reuse, 0x1, PT ;  /* 0x000000010600780c */ /* 0x040fe20003f44270 */
[----:B------:R-:W4:Y:S01]  /*3f80*/  MUFU.TANH R35, R35 ;  /* 0x0000002300237308 */ /* 0x000f220000002400 */
[----:B------:R-:W-:Y:S01]  /*3f90*/  ISETP.GT.AND P3, PT, R6, 0x8, PT ;  /* 0x000000080600780c */ /* 0x000fe20003f64270 */
[----:B------:R-:W-:Y:S01]  /*3fa0*/  FMUL.FTZ R52, R52, UR10 ;  /* 0x0000000a34347c20 */ /* 0x000fe20008410000 */
[----:B0-----:R-:W-:Y:S01]  /*3fb0*/  FSEL R27, R26, -INF , P1 ;  /* 0xff8000001a1b7808 */ /* 0x001fe20000800000 */
[----:B------:R-:W-:Y:S01]  /*3fc0*/  FMUL.FTZ R53, R53, UR10 ;  /* 0x0000000a35357c20 */ /* 0x000fe20008410000 */
[----:B---3--:R-:W-:Y:S01]  /*3fd0*/  FSEL R28, R9, -INF , P2 ;  /* 0xff800000091c7808 */ /* 0x008fe20001000000 */
[----:B------:R-:W-:Y:S01]  /*3fe0*/  ULDC UR10, c[0x0][0x988] ;  /* 0x00026200000a7ab9 */ /* 0x000fe20000000800 */
[----:B------:R-:W-:Y:S01]  /*3ff0*/  ISETP.GT.AND P1, PT, R6, 0x9, PT ;  /* 0x000000090600780c */ /* 0x000fe20003f24270 */
[----:B------:R-:W0:Y:S01]  /*4000*/  MUFU.TANH R38, R38 ;  /* 0x0000002600267308 */ /* 0x000e220000002400 */
[----:B------:R-:W-:-:S02]  /*4010*/  FSEL R30, R30, -INF , P3 ;  /* 0xff8000001e1e7808 */ /* 0x000fc40001800000 */
[----:B------:R-:W-:Y:S02]  /*4020*/  FMNMX.FTZ R9, R27, R28, !PT ;  /* 0x0000001c1b097209 */ /* 0x000fe40007810000 */
[----:B------:R-:W-:Y:S02]  /*4030*/  ISETP.GT.AND P2, PT, R6, 0x10, PT ;  /* 0x000000100600780c */ /* 0x000fe40003f44270 */
[----:B-----5:R-:W-:Y:S01]  /*4040*/  FSEL R31, R31, -INF , P1 ;  /* 0xff8000001f1f7808 */ /* 0x020fe20000800000 */
[----:B------:R-:W3:Y:S01]  /*4050*/  MUFU.TANH R39, R39 ;  /* 0x0000002700277308 */ /* 0x000ee20000002400 */
[----:B------:R-:W-:Y:S02]  /*4060*/  FMNMX.FTZ R10, R30, R9, !PT ;  /* 0x000000091e0a7209 */ /* 0x000fe40007810000 */
[----:B------:R-:W-:Y:S02]  /*4070*/  ISETP.GT.AND P1, PT, R6, 0x11, PT ;  /* 0x000000110600780c */ /* 0x000fe40003f24270 */
[----:B--2---:R-:W-:-:S02]  /*4080*/  FSEL R34, R34, -INF , P2 ;  /* 0xff80000022227808 */ /* 0x004fc40001000000 */
[----:B------:R-:W-:Y:S01]  /*4090*/  FMNMX.FTZ R9, R31, R10, !PT ;  /* 0x0000000a1f097209 */ /* 0x000fe20007810000 */
[----:B------:R-:W2:Y:S01]  /*40a0*/  MUFU.TANH R42, R42 ;  /* 0x0000002a002a7308 */ /* 0x000ea20000002400 */
[----:B------:R-:W-:Y:S02]  /*40b0*/  ISETP.GT.AND P2, PT, R6, 0x18, PT ;  /* 0x000000180600780c */ /* 0x000fe40003f44270 */
[----:B----4-:R-:W-:Y:S02]  /*40c0*/  FSEL R35, R35, -INF , P1 ;  /* 0xff80000023237808 */ /* 0x010fe40000800000 */
[----:B------:R-:W-:Y:S02]  /*40d0*/  FMNMX.FTZ R10, R34, R9, !PT ;  /* 0x00000009220a7209 */ /* 0x000fe40007810000 */
[----:B------:R-:W-:Y:S01]  /*40e0*/  ISETP.GT.AND P1, PT, R6, 0x19, PT ;  /* 0x000000190600780c */ /* 0x000fe20003f24270 */
[----:B------:R-:W4:Y:S01]  /*40f0*/  MUFU.TANH R43, R43 ;  /* 0x0000002b002b7308 */ /* 0x000f220000002400 */
[----:B0-----:R-:W-:-:S02]  /*4100*/  FSEL R38, R38, -INF , P2 ;  /* 0xff80000026267808 */ /* 0x001fc40001000000 */
[----:B------:R-:W-:Y:S02]  /*4110*/  FMNMX.FTZ R9, R35, R10, !PT ;  /* 0x0000000a23097209 */ /* 0x000fe40007810000 */
[----:B------:R-:W-:Y:S02]  /*4120*/  ISETP.GT.AND P2, PT, R6, 0x20, PT ;  /* 0x000000200600780c */ /* 0x000fe40003f44270 */
[----:B---3--:R-:W-:Y:S01]  /*4130*/  FSEL R39, R39, -INF , P1 ;  /* 0xff80000027277808 */ /* 0x008fe20000800000 */
[----:B------:R-:W0:Y:S01]  /*4140*/  MUFU.TANH R46, R46 ;  /* 0x0000002e002e7308 */ /* 0x000e220000002400 */
        /* <DEDUP_REMOVED lines=9> */
[----:B------:R-:W3:Y:S01]  /*41e0*/  MUFU.TANH R50, R50 ;  /* 0x0000003200327308 */ /* 0x000ee20000002400 */
[----:B0-----:R-:W-:-:S02]  /*41f0*/  FSEL R46, R46, -INF , P2 ;  /* 0xff8000002e2e7808 */ /* 0x001fc40001000000 */
[----:B------:R-:W-:Y:S02]  /*4200*/  FMNMX.FTZ R9, R43, R10, !PT ;  /* 0x0000000a2b097209 */ /* 0x000fe40007810000 */
[----:B------:R-:W-:Y:S02]  /*4210*/  ISETP.GT.AND P2, PT, R6, 0x30, PT ;  /* 0x000000300600780c */ /* 0x000fe40003f44270 */
[----:B------:R-:W-:Y:S01]  /*4220*/  FMNMX.FTZ R10, R46, R9, !PT ;  /* 0x000000092e0a7209 */ /* 0x000fe20007810000 */
[----:B------:R-:W0:Y:S01]  /*4230*/  MUFU.TANH R51, R51 ;  /* 0x0000003300337308 */ /* 0x000e220000002400 */
[----:B--2---:R-:W-:Y:S02]  /*4240*/  FSEL R47, R47, -INF , P1 ;  /* 0xff8000002f2f7808 */ /* 0x004fe40000800000 */
[----:B------:R-:W-:Y:S02]  /*4250*/  ISETP.GT.AND P1, PT, R6, 0x31, PT ;  /* 0x000000310600780c */ /* 0x000fe40003f24270 */
[----:B------:R-:W-:-:S02]  /*4260*/  FMNMX.FTZ R9, R47, R10, !PT ;  /* 0x0000000a2f097209 */ /* 0x000fc40007810000 */
[----:B-1----:R-:W-:Y:S01]  /*4270*/  VIADDMNMX R3, R3, R5, R4, PT ;  /* 0x0000000503037246 */ /* 0x002fe20003800104 */
[----:B------:R-:W1:Y:S01]  /*4280*/  MUFU.TANH R54, R54 ;  /* 0x0000003600367308 */ /* 0x000e620000002400 */
[----:B---3--:R-:W-:Y:S02]  /*4290*/  FSEL R50, R50, -INF , P2 ;  /* 0xff80000032327808 */ /* 0x008fe40001000000 */
[----:B------:R-:W-:Y:S02]  /*42a0*/  ISETP.GT.AND P2, PT, R6, 0x38, PT ;  /* 0x000000380600780c */ /* 0x000fe40003f44270 */
[----:B------:R-:W-:Y:S02]  /*42b0*/  FMNMX.FTZ R10, R50, R9, !PT ;  /* 0x00000009320a7209 */ /* 0x000fe40007810000 */
[----:B------:R-:W-:Y:S01]  /*42c0*/  ISETP.GT.AND P3, PT, R3, 0x8, PT ;  /* 0x000000080300780c */ /* 0x000fe20003f64270 */
[----:B------:R-:W2:Y:S01]  /*42d0*/  MUFU.TANH R55, R55 ;  /* 0x0000003700377308 */ /* 0x000ea20000002400 */
[----:B0-----:R-:W-:-:S02]  /*42e0*/  FSEL R51, R51, -INF , P1 ;  /* 0xff80000033337808 */ /* 0x001fc40000800000 */
[----:B------:R-:W-:Y:S02]  /*42f0*/  ISETP.GT.AND P1, PT, R6, 0x39, PT ;  /* 0x000000390600780c */ /* 0x000fe40003f24270 */
[----:B------:R-:W-:Y:S02]  /*4300*/  FMNMX.FTZ R9, R51, R10, !PT ;  /* 0x0000000a33097209 */ /* 0x000fe40007810000 */
[----:B------:R-:W-:Y:S01]  /*4310*/  FSEL R10, R11, -INF , P3 ;  /* 0xff8000000b0a7808 */ /* 0x000fe20001800000 */
[----:B------:R-:W0:Y:S01]  /*4320*/  MUFU.TANH R24, R24 ;  /* 0x0000001800187308 */ /* 0x000e220000002400 */
[----:B-1----:R-:W-:Y:S02]  /*4330*/  FSEL R54, R54, -INF , P2 ;  /* 0xff80000036367808 */ /* 0x002fe40001000000 */
[----:B------:R-:W-:Y:S02]  /*4340*/  ISETP.GT.AND P2, PT, R3, 0x1, PT ;  /* 0x000000010300780c */ /* 0x000fe40003f44270 */
[----:B------:R-:W-:-:S02]  /*4350*/  FMNMX.FTZ R6, R54, R9, !PT ;  /* 0x0000000936067209 */ /* 0x000fc40007810000 */
[----:B------:R-:W-:Y:S01]  /*4360*/  ISETP.GT.AND P3, PT, R3, 0x29, PT ;  /* 0x000000290300780c */ /* 0x000fe20003f64270 */
[----:B------:R-:W-:Y:S01]  /*4370*/  MUFU.TANH R25, R25 ;  /* 0x0000001900197308 */ /* 0x000fe20000002400 */
[----:B--2---:R-:W-:Y:S02]  /*4380*/  FSEL R55, R55, -INF , P1 ;  /* 0xff80000037377808 */ /* 0x004fe40000800000 */
[----:B------:R-:W-:Y:S02]  /*4390*/  ISETP.GT.AND P1, PT, R3, RZ, PT ;  /* 0x000000ff0300720c */ /* 0x000fe40003f24270 */
[----:B------:R-:W-:Y:S02]  /*43a0*/  FMNMX.FTZ R6, R55, R6, !PT ;  /* 0x0000000637067209 */ /* 0x000fe40007810000 */
[----:B------:R-:W-:Y:S01]  /*43b0*/  R2UR UR6, R7 ;  /* 0x00000000070672ca */ /* 0x000fe200000e0000 */
[----:B------:R-:W1:Y:S01]  /*43c0*/  MUFU.TANH R29, R29 ;  /* 0x0000001d001d7308 */ /* 0x000e620000002400 */
[----:B0-----:R-:W-:Y:S01]  /*43d0*/  FSEL R4, R24, -INF , P1 ;  /* 0xff80000018047808 */ /* 0x001fe20000800000 */
[----:B------:R-:W0:Y:S01]  /*43e0*/  SHFL.BFLY PT, R9, R6, 0x2, 0x1f ;  /* 0x0c401f0006097f89 */ /* 0x000e2200000e0000 */
[----:B------:R-:W-:-:S05]  /*43f0*/  ISETP.GT.AND P1, PT, R3, 0x9, PT ;  /* 0x000000090300780c */ /* 0x000fca0003f24270 */
[----:B------:R-:W2:Y:S04]  /*4400*/  MUFU.TANH R12, R32 ;  /* 0x00000020000c7308 */ /* 0x000ea80000002400 */
[----:B------:R-:W-:-:S04]  /*4410*/  UIADD3 UR6, UR6, 0x28c40, URZ ;  /* 0x00028c4006067890 */ /* 0x000fc8000fffe03f */
[----:B------:R-:W3:Y:S01]  /*4420*/  MUFU.TANH R33, R33 ;  /* 0x0000002100217308 */ /* 0x000ee20000002400 */
[----:B-1----:R-:W-:Y:S01]  /*4430*/  FSEL R11, R29, -INF , P1 ;  /* 0xff8000001d0b7808 */ /* 0x002fe20000800000 */
[----:B------:R-:W-:Y:S01]  /*4440*/  UPRMT UR6, UR40, 0x654, UR6 ;  /* 0x0000065428067896 */ /* 0x000fe20008000006 */
[----:B------:R-:W-:-:S05]  /*4450*/  ISETP.GT.AND P1, PT, R3, 0x11, PT ;  /* 0x000000110300780c */ /* 0x000fca0003f24270 */
[----:B------:R-:W1:Y:S01]  /*4460*/  MUFU.TANH R36, R36 ;  /* 0x0000002400247308 */ /* 0x000e620000002400 */
[----:B0-----:R-:W-:Y:S02]  /*4470*/  FMNMX.FTZ R13, R6, R9, !PT ;  /* 0x00000009060d7209 */ /* 0x001fe40007810000 */
[----:B------:R-:W-:Y:S01]  /*4480*/  SYNCS.ARRIVE.TRANS64.RED.A1T0 RZ, [UR6], RZ ;  /* 0x000000ffffff79a7 */ /* 0x000fe20008100406 */
[----:B------:R-:W-:Y:S02]  /*4490*/  FSEL R9, R25, -INF , P2 ;  /* 0xff80000019097808 */ /* 0x000fe40001000000 */
[----:B------:R-:W-:Y:S01]  /*44a0*/  ISETP.GT.AND P2, PT, R3, 0x10, PT ;  /* 0x000000100300780c */ /* 0x000fe20003f44270 */
[----:B------:R-:W0:Y:S01]  /*44b0*/  SHFL.BFLY PT, R14, R13, 0x1, 0x1f ;  /* 0x0c201f000d0e7f89 */ /* 0x000e2200000e0000 */
[----:B------:R-:W-:Y:S01]  /*44c0*/  FMNMX.FTZ R5, R4, R9, !PT ;  /* 0x0000000904057209 */ /* 0x000fe20007810000 */
[----:B------:R-:W4:Y:S01]  /*44d0*/  MUFU.TANH R37, R37 ;  /* 0x0000002500257308 */ /* 0x000f220000002400 */
[----:B--2---:R-:W-:-:S02]  /*44e0*/  FSEL R12, R12, -INF , P2 ;  /* 0xff8000000c0c7808 */ /* 0x004fc40001000000 */
[----:B------:R-:W-:Y:S02]  /*44f0*/  FMNMX.FTZ R6, R10, R5, !PT ;  /* 0x000000050a067209 */ /* 0x000fe40007810000 */
[----:B------:R-:W-:Y:S02]  /*4500*/  ISETP.GT.AND P2, PT, R3, 0x18, PT ;  /* 0x000000180300780c */ /* 0x000fe40003f44270 */
[----:B------:R-:W-:Y:S01]  /*4510*/  FMNMX.FTZ R15, R11, R6, !PT ;  /* 0x000000060b0f7209 */ /* 0x000fe20007810000 */
[----:B------:R-:W2:Y:S03]  /*4520*/  MUFU.TANH R20, R40 ;  /* 0x0000002800147308 */ /* 0x000ea60000002400 */
[----:B------:R-:W-:-:S05]  /*4530*/  FMNMX.FTZ R6, R12, R15, !PT ;  /* 0x0000000f0c067209 */ /* 0x000fca0007810000 */
[----:B------:R-:W5:Y:S01]  /*4540*/  MUFU.TANH R41, R41 ;  /* 0x0000002900297308 */ /* 0x000f620000002400 */
[----:B0-----:R-:W-:Y:S02]  /*4550*/  FMNMX.FTZ R5, R13, R14, !PT ;  /* 0x0000000e0d057209 */ /* 0x001fe40007810000 */
[----:B---3--:R-:W-:-:S05]  /*4560*/  FSEL R13, R33, -INF , P1 ;  /* 0xff800000210d7808 */ /* 0x008fca0000800000 */
[----:B------:R-:W0:Y:S01]  /*4570*/  MUFU.TANH R44, R44 ;  /* 0x0000002c002c7308 */ /* 0x000e220000002400 */
[----:B------:R-:W-:Y:S02]  /*4580*/  ISETP.GT.AND P1, PT, R3, 0x19, PT ;  /* 0x000000190300780c */ /* 0x000fe40003f24270 */
[----:B-1----:R-:W-:Y:S02]  /*4590*/  FSEL R14, R36, -INF , P2 ;  /* 0xff800000240e7808 */ /* 0x002fe40001000000 */
[----:B------:R-:W-:Y:S02]  /*45a0*/  FMNMX.FTZ R21, R13, R6, !PT ;  /* 0x000000060d157209 */ /* 0x000fe40007810000 */
[----:B------:R-:W-:Y:S01]  /*45b0*/  ISETP.GT.AND P2, PT, R3, 0x20, PT ;  /* 0x000000200300780c */ /* 0x000fe20003f44270 */
[----:B------:R-:W1:Y:S01]  /*45c0*/  MUFU.TANH R45, R45 ;  /* 0x0000002d002d7308 */ /* 0x000e620000002400 */
[----:B----4-:R-:W-:Y:S02]  /*45d0*/  FSEL R15, R37, -INF , P1 ;  /* 0xff800000250f7808 */ /* 0x010fe40000800000 */
[----:B------:R-:W-:-:S02]  /*45e0*/  FMNMX.FTZ R6, R14, R21, !PT ;  /* 0x000000150e067209 */ /* 0x000fc40007810000 */
[----:B------:R-:W-:Y:S02]  /*45f0*/  ISETP.GT.AND P1, PT, R3, 0x21, PT ;  /* 0x000000210300780c */ /* 0x000fe40003f24270 */
[----:B--2---:R-:W-:Y:S01]  /*4600*/  FSEL R20, R20, -INF , P2 ;  /* 0xff80000014147808 */ /* 0x004fe20001000000 */
[----:B------:R-:W2:Y:S01]  /*4610*/  MUFU.TANH R26, R48 ;  /* 0x00000030001a7308 */ /* 0x000ea20000002400 */
[----:B------:R-:W-:Y:S01]  /*4620*/  FMNMX.FTZ R25, R15, R6, !PT ;  /* 0x000000060f197209 */ /* 0x000fe20007810000 */
[----:B------:R-:W-:Y:S01]  /*4630*/  BAR.SYNC.DEFER_BLOCKING 0xf, 0x100 ;  /* 0x03c4000000007b1d */ /* 0x000fe20000010000 */
[----:B------:R-:W-:Y:S02]  /*4640*/  ISETP.GT.AND P2, PT, R3, 0x28, PT ;  /* 0x000000280300780c */ /* 0x000fe40003f44270 */
[----:B-----5:R-:W-:Y:S02]  /*4650*/  FSEL R21, R41, -INF , P1 ;  /* 0xff80000029157808 */ /* 0x020fe40000800000 */
[----:B------:R-:W-:Y:S01]  /*4660*/  FMNMX.FTZ R6, R20, R25, !PT ;  /* 0x0000001914067209 */ /* 0x000fe20007810000 */
[----:B------:R-:W3:Y:S01]  /*4670*/  MUFU.TANH R49, R49 ;  /* 0x0000003100317308 */ /* 0x000ee20000002400 */
[C---:B------:R-:W-:Y:S01]  /*4680*/  FMUL.FTZ R25, R5.reuse, UR10 ;  /* 0x0000000a05197c20 */ /* 0x040fe20008410000 */
[----:B------:R-:W-:-:S02]  /*4690*/  FSETP.NEU.FTZ.AND P4, PT, R5, -INF , PT ;  /* 0xff8000000500780b */ /* 0x000fc40003f9d000 */
[----:B0-----:R-:W-:Y:S02]  /*46a0*/  FSEL R24, R44, -INF , P2 ;  /* 0xff8000002c187808 */ /* 0x001fe40001000000 */
[----:B------:R-:W-:Y:S02]  /*46b0*/  FMNMX.FTZ R29, R21, R6, !PT ;  /* 0x00000006151d7209 */ /* 0x000fe40007810000 */
[----:B------:R-:W0:Y:S01]  /*46c0*/  MUFU.TANH R52, R52 ;  /* 0x0000003400347308 */ /* 0x000e220000002400 */
[----:B------:R-:W-:Y:S02]  /*46d0*/  FSEL R32, R25, RZ, P4 ;  /* 0x000000ff19207208 */ /* 0x000fe40002000000 */
[----:B------:R-:W-:Y:S02]  /*46e0*/  ISETP.GT.AND P1, PT, R3, 0x30, PT ;  /* 0x000000300300780c */ /* 0x000fe40003f24270 */
[----:B-1----:R-:W-:Y:S01]  /*46f0*/  FSEL R25, R45, -INF , P3 ;  /* 0xff8000002d197808 */ /* 0x002fe20001800000 */
[--C-:B------:R-:W-:Y:S01]  /*4700*/  FFMA.FTZ R33, R27, UR10, -R32.reuse ;  /* 0x0000000a1b217c23 */ /* 0x100fe20008010820 */
[----:B------:R-:W-:Y:S01]  /*4710*/  FMNMX.FTZ R6, R24, R29, !PT ;  /* 0x0000001d18067209 */ /* 0x000fe20007810000 */
[----:B------:R-:W1:Y:S01]  /*4720*/  MUFU.TANH R53, R53 ;  /* 0x0000003500357308 */ /* 0x000e620000002400 */
[----:B------:R-:W-:Y:S01]  /*4730*/  ISETP.GT.AND P2, PT, R3, 0x31, PT ;  /* 0x000000310300780c */ /* 0x000fe20003f44270 */
[--C-:B------:R-:W-:Y:S01]  /*4740*/  FFMA.FTZ R36, R28, UR10, -R32.reuse ;  /* 0x0000000a1c247c23 */ /* 0x100fe20008010820 */
[----:B--2---:R-:W-:Y:S01]  /*4750*/  FSEL R26, R26, -INF , P1 ;  /* 0xff8000001a1a7808 */ /* 0x004fe20000800000 */
[--C-:B------:R-:W-:Y:S01]  /*4760*/  FFMA.FTZ R30, R30, UR10, -R32.reuse ;  /* 0x0000000a1e1e7c23 */ /* 0x100fe20008010820 */
[----:B------:R-:W-:Y:S01]  /*4770*/  FMNMX.FTZ R29, R25, R6, !PT ;  /* 0x00000006191d7209 */ /* 0x000fe20007810000 */
[--C-:B------:R-:W-:Y:S01]  /*4780*/  FFMA.FTZ R31, R31, UR10, -R32.reuse ;  /* 0x0000000a1f1f7c23 */ /* 0x100fe20008010820 */
[----:B------:R-:W-:Y:S01]  /*4790*/  ISETP.GT.AND P1, PT, R3, 0x38, PT ;  /* 0x000000380300780c */ /* 0x000fe20003f24270 */
[----:B------:R-:W-:Y:S01]  /*47a0*/  MUFU.EX2 R155, R30 ;  /* 0x0000001e009b7308 */ /* 0x000fe20000000800 */
[----:B---3--:R-:W-:Y:S01]  /*47b0*/  FSEL R27, R49, -INF , P2 ;  /* 0xff800000311b7808 */ /* 0x008fe20001000000 */
[--C-:B------:R-:W-:Y:S01]  /*47c0*/  FFMA.FTZ R34, R34, UR10, -R32.reuse ;  /* 0x0000000a22227c23 */ /* 0x100fe20008010820 */
[----:B------:R-:W-:Y:S01]  /*47d0*/  FMNMX.FTZ R6, R26, R29, !PT ;  /* 0x0000001d1a067209 */ /* 0x000fe20007810000 */
[--C-:B------:R-:W-:Y:S01]  /*47e0*/  FFMA.FTZ R35, R35, UR10, -R32.reuse ;  /* 0x0000000a23237c23 */ /* 0x100fe20008010820 */
[----:B------:R-:W-:Y:S01]  /*47f0*/  ISETP.GT.AND P2, PT, R3, 0x39, PT ;  /* 0x000000390300780c */ /* 0x000fe20003f44270 */
[--C-:B------:R-:W-:Y:S01]  /*4800*/  FFMA.FTZ R38, R38, UR10, -R32.reuse ;  /* 0x0000000a26267c23 */ /* 0x100fe20008010820 */
[----:B0-----:R-:W-:Y:S01]  /*4810*/  FSEL R3, R52, -INF , P1 ;  /* 0xff80000034037808 */ /* 0x001fe20000800000 */
[----:B------:R-:W-:Y:S01]  /*4820*/  MUFU.EX2 R33, R33 ;  /* 0x0000002100217308 */ /* 0x000fe20000000800 */
[----:B------:R-:W-:Y:S01]  /*4830*/  FMNMX.FTZ R6, R27, R6, !PT ;  /* 0x000000061b067209 */ /* 0x000fe20007810000 */
[--C-:B------:R-:W-:Y:S01]  /*4840*/  FFMA.FTZ R39, R39, UR10, -R32.reuse ;  /* 0x0000000a27277c23 */ /* 0x100fe20008010820 */
[----:B-1----:R-:W-:Y:S01]  /*4850*/  FSEL R28, R53, -INF , P2 ;  /* 0xff800000351c7808 */ /* 0x002fe20001000000 */
[--C-:B------:R-:W-:Y:S01]  /*4860*/  FFMA.FTZ R42, R42, UR10, -R32.reuse ;  /* 0x0000000a2a2a7c23 */ /* 0x100fe20008010820 */
[----:B------:R-:W-:Y:S01]  /*4870*/  FMNMX.FTZ R29, R3, R6, !PT ;  /* 0x00000006031d7209 */ /* 0x000fe20007810000 */
[--C-:B------:R-:W-:Y:S01]  /*4880*/  FFMA.FTZ R43, R43, UR10, -R32.reuse ;  /* 0x0000000a2b2b7c23 */ /* 0x100fe20008010820 */
[--C-:B------:R-:W-:Y:S01]  /*4890*/  FFMA.FTZ R46, R46, UR10, -R32.reuse ;  /* 0x0000000a2e2e7c23 */ /* 0x100fe20008010820 */
[----:B------:R-:W0:Y:S01]  /*48a0*/  MUFU.EX2 R36, R36 ;  /* 0x0000002400247308 */ /* 0x000e220000000800 */
[----:B------:R-:W-:Y:S01]  /*48b0*/  FMNMX.FTZ R29, R28, R29, !PT ;  /* 0x0000001d1c1d7209 */ /* 0x000fe20007810000 */
[--C-:B------:R-:W-:Y:S01]  /*48c0*/  FFMA.FTZ R47, R47, UR10, -R32.reuse ;  /* 0x0000000a2f2f7c23 */ /* 0x100fe20008010820 */
[--C-:B------:R-:W-:Y:S01]  /*48d0*/  FFMA.FTZ R50, R50, UR10, -R32.reuse ;  /* 0x0000000a32327c23 */ /* 0x100fe20008010820 */
[--C-:B------:R-:W-:Y:S01]  /*48e0*/  FFMA.FTZ R51, R51, UR10, -R32.reuse ;  /* 0x0000000a33337c23 */ /* 0x100fe20008010820 */
[--C-:B------:R-:W-:Y:S01]  /*48f0*/  FFMA.FTZ R54, R54, UR10, -R32.reuse ;  /* 0x0000000a36367c23 */ /* 0x100fe20008010820 */
[----:B------:R-:W1:Y:S01]  /*4900*/  SHFL.BFLY PT, R6, R29, 0x2, 0x1f ;  /* 0x0c401f001d067f89 */ /* 0x000e6200000e0000 */
[----:B------:R-:W-:Y:S01]  /*4910*/  FFMA.FTZ R32, R55, UR10, -R32 ;  /* 0x0000000a37207c23 */ /* 0x000fe20008010820 */
[----:B------:R-:W-:Y:S08]  /*4920*/  MUFU.EX2 R40, R31 ;  /* 0x0000001f00287308 */ /* 0x000ff00000000800 */
[----:B------:R-:W-:Y:S01]  /*4930*/  MUFU.EX2 R34, R34 ;  /* 0x0000002200227308 */ /* 0x000fe20000000800 */
[----:B0-----:R-:W-:-:S07]  /*4940*/  F2FP.BF16.F32.PACK_AB R153, R36, R33 ;  /* 0x000000212499723e */ /* 0x001fce00000010ff */
[----:B------:R-:W0:Y:S01]  /*4950*/  MUFU.EX2 R35, R35 ;  /* 0x0000002300237308 */ /* 0x000e220000000800 */
[----:B-1----:R-:W-:-:S07]  /*4960*/  FMNMX.FTZ R30, R29, R6, !PT ;  /* 0x000000061d1e7209 */ /* 0x002fce0007810000 */
[----:B------:R-:W-:Y:S01]  /*4970*/  MUFU.EX2 R38, R38 ;  /* 0x0000002600267308 */ /* 0x000fe20000000800 */
[----:B------:R-:W1:Y:S07]  /*4980*/  SHFL.BFLY PT, R29, R30, 0x1, 0x1f ;  /* 0x0c201f001e1d7f89 */ /* 0x000e6e00000e0000 */
[----:B------:R-:W2:Y:S01]  /*4990*/  MUFU.EX2 R39, R39 ;  /* 0x0000002700277308 */ /* 0x000ea20000000800 */
[----:B0-----:R-:W-:-:S07]  /*49a0*/  F2FP.BF16.F32.PACK_AB R157, R35, R34 ;  /* 0x00000022239d723e */ /* 0x001fce00000010ff */
[----:B------:R-:W-:Y:S08]  /*49b0*/  MUFU.EX2 R42, R42 ;  /* 0x0000002a002a7308 */ /* 0x000ff00000000800 */
[----:B------:R0:W-:Y:S01]  /*49c0*/  MUFU.EX2 R31, R32 ;  /* 0x00000020001f7308 */ /* 0x0001e20000000800 */
[----:B--2---:R-:W-:Y:S02]  /*49d0*/  F2FP.BF16.F32.PACK_AB R159, R39, R38 ;  /* 0x00000026279f723e */ /* 0x004fe400000010ff */
[----:B-1----:R-:W-:Y:S01]  /*49e0*/  FMNMX.FTZ R6, R30, R29, !PT ;  /* 0x0000001d1e067209 */ /* 0x002fe20007810000 */
[----:B------:R-:W-:-:S03]  /*49f0*/  FADD.FTZ R30, R33, R36 ;  /* 0x00000024211e7221 */ /* 0x000fc60000010000 */
[C---:B------:R-:W-:Y:S01]  /*4a00*/  FSETP.NEU.FTZ.AND P1, PT, R6.reuse, -INF , PT ;  /* 0xff8000000600780b */ /* 0x040fe20003f3d000 */
[----:B------:R-:W-:Y:S01]  /*4a10*/  FMUL.FTZ R29, R6, UR10 ;  /* 0x0000000a061d7c20 */ /* 0x000fe20008410000 */
[----:B------:R-:W-:Y:S01]  /*4a20*/  FADD.FTZ R41, R155, R30 ;  /* 0x0000001e9b297221 */ /* 0x000fe20000010000 */
[----:B------:R-:W1:Y:S01]  /*4a30*/  MUFU.EX2 R43, R43 ;  /* 0x0000002b002b7308 */ /* 0x000e620000000800 */
[C---:B------:R-:W-:Y:S02]  /*4a40*/  F2FP.BF16.F32.PACK_AB R155, R40.reuse, R155 ;  /* 0x0000009b289b723e */ /* 0x040fe400000010ff */
[----:B------:R-:W-:Y:S01]  /*4a50*/  FSEL R29, R29, RZ, P1 ;  /* 0x000000ff1d1d7208 */ /* 0x000fe20000800000 */
[----:B------:R-:W-:-:S04]  /*4a60*/  FADD.FTZ R41, R40, R41 ;  /* 0x0000002928297221 */ /* 0x000fc80000010000 */
        /* <DEDUP_REMOVED lines=14> */
[----:B------:R-:W2:Y:S01]  /*4b50*/  MUFU.EX2 R9, R9 ;  /* 0x0000000900097308 */ /* 0x000ea20000000800 */
[--C-:B------:R-:W-:Y:S01]  /*4b60*/  FFMA.FTZ R27, R27, UR10, -R29.reuse ;  /* 0x0000000a1b1b7c23 */ /* 0x100fe2000801081d */
[--C-:B------:R-:W-:Y:S01]  /*4b70*/  FFMA.FTZ R3, R3, UR10, -R29.reuse ;  /* 0x0000000a03037c23 */ /* 0x100fe2000801081d */
[----:B------:R-:W-:Y:S01]  /*4b80*/  FFMA.FTZ R28, R28, UR10, -R29 ;  /* 0x0000000a1c1c7c23 */ /* 0x000fe2000801081d */
[----:B0-----:R-:W-:Y:S01]  /*4b90*/  FADD.FTZ R32, R34, R41 ;  /* 0x0000002922207221 */ /* 0x001fe20000010000 */
[----:B-1----:R-:W-:-:S03]  /*4ba0*/  F2FP.BF16.F32.PACK_AB R161, R43, R42 ;  /* 0x0000002a2ba1723e */ /* 0x002fc600000010ff */
[----:B------:R-:W0:Y:S08]  /*4bb0*/  MUFU.EX2 R10, R10 ;  /* 0x0000000a000a7308 */ /* 0x000e300000000800 */
[----:B------:R-:W1:Y:S01]  /*4bc0*/  MUFU.EX2 R11, R11 ;  /* 0x0000000b000b7308 */ /* 0x000e620000000800 */
[----:B--2---:R-:W-:Y:S01]  /*4bd0*/  FADD.FTZ R37, R4, R9 ;  /* 0x0000000904257221 */ /* 0x004fe20000010000 */
[----:B------:R-:W-:-:S06]  /*4be0*/  F2FP.BF16.F32.PACK_AB R152, R9, R4 ;  /* 0x000000040998723e */ /* 0x000fcc00000010ff */
[----:B------:R-:W2:Y:S01]  /*4bf0*/  MUFU.EX2 R12, R12 ;  /* 0x0000000c000c7308 */ /* 0x000ea20000000800 */
[----:B0-----:R-:W-:Y:S01]  /*4c00*/  FADD.FTZ R30, R10, R37 ;  /* 0x000000250a1e7221 */ /* 0x001fe20000010000 */
[----:B------:R-:W-:-:S04]  /*4c10*/  FADD.FTZ R37, R35, R32 ;  /* 0x0000002023257221 */ /* 0x000fc80000010000 */
[----:B------:R-:W-:Y:S02]  /*4c20*/  FADD.FTZ R32, R38, R37 ;  /* 0x0000002526207221 */ /* 0x000fe40000010000 */
[----:B------:R-:W0:Y:S01]  /*4c30*/  MUFU.EX2 R13, R13 ;  /* 0x0000000d000d7308 */ /* 0x000e220000000800 */
[----:B-1----:R-:W-:Y:S01]  /*4c40*/  FADD.FTZ R29, R11, R30 ;  /* 0x0000001e0b1d7221 */ /* 0x002fe20000010000 */
[----:B------:R-:W-:Y:S01]  /*4c50*/  FADD.FTZ R33, R39, R32 ;  /* 0x0000002027217221 */ /* 0x000fe20000010000 */
[----:B------:R-:W-:-:S03]  /*4c60*/  F2FP.BF16.F32.PACK_AB R154, R11, R10 ;  /* 0x0000000a0b9a723e */ /* 0x000fc600000010ff */
[----:B------:R-:W-:Y:S02]  /*4c70*/  FADD.FTZ R32, R42, R33 ;  /* 0x000000212a207221 */ /* 0x000fe40000010000 */
[----:B------:R-:W1:Y:S01]  /*4c80*/  MUFU.EX2 R14, R14 ;  /* 0x0000000e000e7308 */ /* 0x000e620000000800 */
[----:B--2---:R-:W-:Y:S01]  /*4c90*/  FADD.FTZ R30, R12, R29 ;  /* 0x0000001d0c1e7221 */ /* 0x004fe20000010000 */
[----:B------:R-:W-:Y:S01]  /*4ca0*/  FADD.FTZ R33, R43, R32 ;  /* 0x000000202b217221 */ /* 0x000fe20000010000 */
[----:B------:R2:W-:Y:S05]  /*4cb0*/  STSM.16.M88.4 [R19+0x26800], R152 ;  /* 0x0268009813007844 */ /* 0x0005ea0000000200 */
[----:B------:R-:W3:Y:S01]  /*4cc0*/  MUFU.EX2 R15, R15 ;  /* 0x0000000f000f7308 */ /* 0x000ee20000000800 */
[C---:B0-----:R-:W-:Y:S01]  /*4cd0*/  FADD.FTZ R29, R13.reuse, R30 ;  /* 0x0000001e0d1d7221 */ /* 0x041fe20000010000 */
[----:B------:R-:W-:-:S06]  /*4ce0*/  F2FP.BF16.F32.PACK_AB R156, R13, R12 ;  /* 0x0000000c0d9c723e */ /* 0x000fcc00000010ff */
[----:B------:R-:W0:Y:S01]  /*4cf0*/  MUFU.EX2 R20, R20 ;  /* 0x0000001400147308 */ /* 0x000e220000000800 */
[----:B-1----:R-:W-:-:S07]  /*4d00*/  FADD.FTZ R30, R14, R29 ;  /* 0x0000001d0e1e7221 */ /* 0x002fce0000010000 */
[----:B------:R-:W1:Y:S01]  /*4d10*/  MUFU.EX2 R21, R21 ;  /* 0x0000001500157308 */ /* 0x000e620000000800 */
[C---:B---3--:R-:W-:Y:S01]  /*4d20*/  FADD.FTZ R29, R15.reuse, R30 ;  /* 0x0000001e0f1d7221 */ /* 0x048fe20000010000 */
[----:B------:R-:W-:-:S05]  /*4d30*/  F2FP.BF16.F32.PACK_AB R158, R15, R14 ;  /* 0x0000000e0f9e723e */ /* 0x000fca00000010ff */
[----:B------:R2:W-:Y:S01]  /*4d40*/  STSM.16.M88.4 [R184], R156 ;  /* 0x0000009cb8007844 */ /* 0x0005e20000000200 */
        /* <DEDUP_REMOVED lines=8> */
[----:B0-----:R-:W-:-:S07]  /*4dd0*/  FADD.FTZ R4, R24, R9 ;  /* 0x0000000918047221 */ /* 0x001fce0000010000 */
[----:B------:R-:W-:Y:S01]  /*4de0*/  MUFU.EX2 R50, R50 ;  /* 0x0000003200327308 */ /* 0x000fe20000000800 */
[C---:B-1----:R-:W-:Y:S01]  /*4df0*/  F2FP.BF16.F32.PACK_AB R163, R47.reuse, R46 ;  /* 0x0000002e2fa3723e */ /* 0x042fe200000010ff */
[----:B------:R-:W-:-:S06]  /*4e00*/  FADD.FTZ R47, R47, R10 ;  /* 0x0000000a2f2f7221 */ /* 0x000fcc0000010000 */
[----:B------:R-:W0:Y:S01]  /*4e10*/  MUFU.EX2 R51, R51 ;  /* 0x0000003300337308 */ /* 0x000e220000000800 */
[C---:B---3--:R-:W-:Y:S01]  /*4e20*/  F2FP.BF16.F32.PACK_AB R162, R25.reuse, R24 ;  /* 0x0000001819a2723e */ /* 0x048fe200000010ff */
[----:B------:R-:W-:-:S04]  /*4e30*/  FADD.FTZ R25, R25, R4 ;  /* 0x0000000419197221 */ /* 0x000fc80000010000 */
[----:B------:R2:W-:Y:S02]  /*4e40*/  STSM.16.M88.4 [R22], R160 ;  /* 0x000000a016007844 */ /* 0x0005e40000000200 */
[----:B------:R-:W-:Y:S08]  /*4e50*/  MUFU.EX2 R26, R26 ;  /* 0x0000001a001a7308 */ /* 0x000ff00000000800 */
[----:B------:R-:W1:Y:S01]  /*4e60*/  MUFU.EX2 R27, R27 ;  /* 0x0000001b001b7308 */ /* 0x000e620000000800 */
[----:B0-----:R-:W-:Y:S01]  /*4e70*/  F2FP.BF16.F32.PACK_AB R165, R51, R50 ;  /* 0x0000003233a5723e */ /* 0x001fe200000010ff */
[----:B------:R-:W-:-:S04]  /*4e80*/  FADD.FTZ R50, R50, R47 ;  /* 0x0000002f32327221 */ /* 0x000fc80000010000 */
[----:B------:R-:W-:Y:S02]  /*4e90*/  FADD.FTZ R51, R51, R50 ;  /* 0x0000003233337221 */ /* 0x000fe40000010000 */
[----:B------:R-:W0:Y:S08]  /*4ea0*/  MUFU.EX2 R54, R54 ;  /* 0x0000003600367308 */ /* 0x000e300000000800 */
[----:B------:R-:W-:Y:S01]  /*4eb0*/  MUFU.EX2 R3, R3 ;  /* 0x0000000300037308 */ /* 0x000fe20000000800 */
[----:B-1----:R-:W-:Y:S01]  /*4ec0*/  F2FP.BF16.F32.PACK_AB R164, R27, R26 ;  /* 0x0000001a1ba4723e */ /* 0x002fe200000010ff */
[----:B------:R-:W-:-:S04]  /*4ed0*/  FADD.FTZ R26, R26, R25 ;  /* 0x000000191a1a7221 */ /* 0x000fc80000010000 */
[----:B------:R-:W-:Y:S02]  /*4ee0*/  FADD.FTZ R26, R27, R26 ;  /* 0x0000001a1b1a7221 */ /* 0x000fe40000010000 */
[----:B------:R-:W1:Y:S01]  /*4ef0*/  MUFU.EX2 R28, R28 ;  /* 0x0000001c001c7308 */ /* 0x000e620000000800 */
[----:B0-----:R-:W-:Y:S01]  /*4f00*/  F2FP.BF16.F32.PACK_AB R167, R31, R54 ;  /* 0x000000361fa7723e */ /* 0x001fe200000010ff */
[----:B------:R-:W-:-:S04]  /*4f10*/  FADD.FTZ R4, R54, R51 ;  /* 0x0000003336047221 */ /* 0x000fc80000010000 */
[----:B------:R-:W-:Y:S01]  /*4f20*/  FADD.FTZ R4, R31, R4 ;  /* 0x000000041f047221 */ /* 0x000fe20000010000 */
[----:B-1----:R-:W-:Y:S01]  /*4f30*/  F2FP.BF16.F32.PACK_AB R166, R28, R3 ;  /* 0x000000031ca6723e */ /* 0x002fe200000010ff */
[----:B------:R-:W-:-:S04]  /*4f40*/  FADD.FTZ R3, R3, R26 ;  /* 0x0000001a03037221 */ /* 0x000fc80000010000 */
[----:B------:R2:W-:Y:S01]  /*4f50*/  STSM.16.M88.4 [R23], R164 ;  /* 0x000000a417007844 */ /* 0x0005e20000000200 */
[----:B------:R-:W-:Y:S01]  /*4f60*/  FADD.FTZ R3, R28, R3 ;  /* 0x000000031c037221 */ /* 0x000fe20000010000 */
[----:B------:R-:W-:Y:S06]  /*4f70*/  @!P0 BRA `(.L_x_7267) ;  /* 0x0000000000048947 */ /* 0x000fec0003800000 */
[----:B------:R-:W-:Y:S01]  /*4f80*/  BPT.TRAP 0x1 ;  /* 0x000000040000795c */ /* 0x000fe20000300000 */
.L_x_7267:
[----:B------:R0:W1:Y:S01]  /*4f90*/  SYNCS.PHASECHK.TRANS64.TRYWAIT P1, [R7+URZ+0x28c50], R8 ;  /* 0x028c5008070075a7 */ /* 0x000062000802017f */
[----:B------:R-:W-:Y:S05]  /*4fa0*/  @!P0 BRA `(.L_x_7268) ;  /* 0x0000000000048947 */ /* 0x000fea0003800000 */
[----:B------:R-:W-:Y:S01]  /*4fb0*/  BPT.TRAP 0x1 ;  /* 0x000000040000795c */ /* 0x000fe20000300000 */
.L_x_7268:
[----:B-1----:R-:W-:Y:S05]  /*4fc0*/  @P1 BRA `(.L_x_7269) ;  /* 0x0000000000081947 */ /* 0x002fea0003800000 */
[----:B------:R-:W1:Y:S02]  /*4fd0*/  SYNCS.PHASECHK.TRANS64.TRYWAIT P1, [R7+URZ+0x28c50], R8 ;  /* 0x028c5008070075a7 */ /* 0x000e64000802017f */
[----:B-1----:R-:W-:Y:S05]  /*4fe0*/  @!P1 BRA `(.L_x_7270) ;  /* 0x000000b800709947 */ /* 0x002fea0003800000 */
.L_x_7269:
        /* <DEDUP_REMOVED lines=34> */
.L_x_7271:
[----:B------:R-:W-:Y:S01]  /*5210*/  UISETP.NE.AND UP0, UPT, UR49, URZ, UPT ;  /* 0x0000003f3100728c */ /* 0x000fe2000bf05270 */
[----:B------:R-:W-:Y:S01]  /*5220*/  R2UR UR18, R7 ;  /* 0x00000000071272ca */ /* 0x000fe200000e0000 */
[----:B------:R-:W-:Y:S01]  /*5230*/  UMOV UR11, UR44 ;  /* 0x0000002c000b7c82 */ /* 0x000fe20008000000 */
[----:B------:R-:W-:Y:S02]  /*5240*/  UIMAD UR14, UR48, UR14, -UR15 ;  /* 0x0000000e300e72a4 */ /* 0x000fe4000f8e0a0f */
[----:B------:R-:W-:-:S06]  /*5250*/  UIADD3 UR21, UR52, -0x2, URZ ;  /* 0xfffffffe34157890 */ /* 0x000fcc000fffe03f */
[----:B------:R-:W-:Y:S01]  /*5260*/  @UP0 ULDC UR6, c[0x0][0x44c] ;  /* 0x0001130000060ab9 */ /* 0x000fe20000000800 */
[----:B------:R-:W-:Y:S01]  /*5270*/  @UP0 ULDC UR19, c[0x0][0x450] ;  /* 0x0001140000130ab9 */ /* 0x000fe20000000800 */
[----:B------:R-:W-:Y:S02]  /*5280*/  UIMAD.WIDE.U32 UR6, UR44, UR6, URZ ;  /* 0x000000062c0672a5 */ /* 0x000fe4000f8e003f */
[----:B------:R-:W-:Y:S02]  /*5290*/  UIADD3 UR6, UR18, 0x28c60, URZ ;  /* 0x00028c6012067890 */ /* 0x000fe4000fffe03f */
[----:B------:R-:W-:Y:S02]  /*52a0*/  @UP0 USHF.R.U32.HI UR11, URZ, UR19, UR7 ;  /* 0x000000133f0b0299 */ /* 0x000fe40008011607 */
[----:B------:R-:W-:Y:S02]  /*52b0*/  UPRMT UR6, UR40, 0x654, UR6 ;  /* 0x0000065428067896 */ /* 0x000fe40008000006 */
[----:B------:R-:W-:-:S04]  /*52c0*/  UIADD3 UR14, UR14, UR11, URZ ;  /* 0x0000000b0e0e7290 */ /* 0x000fc8000fffe03f */
[----:B------:R-:W-:-:S03]  /*52d0*/  USHF.R.S32.HI UR7, URZ, 0x1f, UR14 ;  /* 0x0000001f3f077899 */ /* 0x000fc6000801140e */
[----:B------:R-:W-:Y:S01]  /*52e0*/  SYNCS.ARRIVE.TRANS64.RED.A1T0 RZ, [UR6], RZ ;  /* 0x000000ffffff79a7 */ /* 0x000fe20008100406 */
[----:B------:R-:W-:-:S04]  /*52f0*/  ULEA.HI UR7, UR7, UR14, URZ, 0x6 ;  /* 0x0000000e07077291 */ /* 0x000fc8000f8f303f */
[----:B------:R-:W-:-:S04]  /*5300*/  USHF.R.S32.HI UR7, URZ, 0x6, UR7 ;  /* 0x000000063f077899 */ /* 0x000fc80008011407 */
[----:B------:R-:W-:-:S04]  /*5310*/  UISETP.LT.AND UP0, UPT, URZ, UR7, UPT ;  /* 0x000000073f00728c */ /* 0x000fc8000bf01270 */
[----:B------:R-:W-:-:S04]  /*5320*/  USEL UR20, URZ, UR7, !UP0 ;  /* 0x000000073f147287 */ /* 0x000fc8000c000000 */
[----:B------:R-:W-:-:S06]  /*5330*/  UISETP.GE.AND UP0, UPT, UR21, UR20, UPT ;  /* 0x000000141500728c */ /* 0x000fcc000bf06270 */
[----:B------:R-:W-:-:S13]  /*5340*/  PLOP3.LUT P1, PT, PT, PT, UP0, 0x80, 0x0 ;  /* 0x000000000000781c */ /* 0x000fda0003f2f008 */
[----:B------:R-:W-:Y:S05]  /*5350*/  @!P1 BRA `(.L_x_7272) ;  /* 0x0000002000a49947 */ /* 0x000fea0003800000 */
[----:B01----:R-:W-:Y:S01]  /*5360*/  MOV R8, R5 ;  /* 0x0000000500087202 */ /* 0x003fe20000000f00 */
[----:B------:R-:W-:Y:S01]  /*5370*/  IMAD.MOV.U32 R9, RZ, RZ, R6 ;  /* 0x000000ffff097224 */ /* 0x000fe200078e0006 */
[----:B------:R-:W-:Y:S01]  /*5380*/  UMOV UR24, UR38 ;  /* 0x0000002600187c82 */ /* 0x000fe20008000000 */
[----:B------:R-:W-:Y:S01]  /*5390*/  ULDC UR25, c[0x0][0x288] ;  /* 0x0000a20000197ab9 */ /* 0x000fe20000000800 */
[----:B------:R-:W-:Y:S01]  /*53a0*/  ULDC UR26, c[0x0][0x9d8] ;  /* 0x00027600001a7ab9 */ /* 0x000fe20000000800 */
[----:B------:R-:W-:-:S05]  /*53b0*/  ULDC UR22, c[0x0][0x988] ;  /* 0x0002620000167ab9 */ /* 0x000fca0000000800 */
.L_x_7283:
[----:B------:R-:W-:-:S04]  /*53c0*/  UIADD3 UR38, UR24, 0x1, URZ ;  /* 0x0000000118267890 */ /* 0x000fc8000fffe03f */
[----:B------:R-:W-:-:S04]  /*53d0*/  UISETP.NE.AND UP0, UPT, UR38, 0x2, UPT ;  /* 0x000000022600788c */ /* 0x000fc8000bf05270 */
[----:B------:R-:W-:Y:S02]  /*53e0*/  USEL UR6, URZ, 0x1, UP0 ;  /* 0x000000013f067887 */ /* 0x000fe40008000000 */
[----:B------:R-:W-:Y:S02]  /*53f0*/  USEL UR38, UR38, URZ, UP0 ;  /* 0x0000003f26267287 */ /* 0x000fe40008000000 */
[----:B------:R-:W-:Y:S01]  /*5400*/  ULOP3.LUT UR37, UR37, UR6, URZ, 0x3c, !UPT ;  /* 0x0000000625257292 */ /* 0x000fe2000f8e3c3f */
[----:B0--3--:R-:W-:Y:S11]  /*5410*/  @!P0 BRA `(.L_x_7273) ;  /* 0x0000000000048947 */ /* 0x009ff60003800000 */
[----:B------:R-:W-:Y:S01]  /*5420*/  BPT.TRAP 0x1 ;  /* 0x000000040000795c */ /* 0x000fe20000300000 */
.L_x_7273:
[----:B------:R-:W-:Y:S01]  /*5430*/  ULEA UR23, UR38, UR42, 0x3 ;  /* 0x0000002a26177291 */ /* 0x000fe2000f8e183f */
[----:B------:R-:W-:-:S05]  /*5440*/  IMAD.U32 R7, RZ, RZ, UR37 ;  /* 0x00000025ff077e24 */ /* 0x000fca000f8e00ff */
[----:B------:R-:W-:-:S04]  /*5450*/  SHF.L.U32 R7, R7, 0x1f, RZ ;  /* 0x0000001f07077819 */ /* 0x000fc800000006ff */
[----:B------:R0:W1:Y:S01]  /*5460*/  SYNCS.PHASECHK.TRANS64.TRYWAIT P1, [UR23+0x28c30], R7 ;  /* 0x028c3007ff0075a7 */ /* 0x0000620008020157 */
[----:B------:R-:W-:Y:S05]  /*5470*/  @!P0 BRA `(.L_x_7274) ;  /* 0x0000000000048947 */ /* 0x000fea0003800000 */
[----:B------:R-:W-:Y:S01]  /*5480*/  BPT.TRAP 0x1 ;  /* 0x000000040000795c */ /* 0x000fe20000300000 */
.L_x_7274:
[----:B-1----:R-:W-:Y:S05]  /*5490*/  @P1 BRA `(.L_x_7275) ;  /* 0x0000000000081947 */ /* 0x002fea0003800000 */
[----:B------:R-:W1:Y:S02]  /*54a0*/  SYNCS.PHASECHK.TRANS64.TRYWAIT P1, [UR23+0x28c30], R7 ;  /* 0x028c3007ff0075a7 */ /* 0x000e640008020157 */
[----:B-1----:R-:W-:Y:S05]  /*54b0*/  @!P1 BRA `(.L_x_7276) ;  /* 0x000000b400509947 */ /* 0x002fea0003800000 */
.L_x_7275:
[----:B------:R-:W-:Y:S01]  /*54c0*/  R2UR UR18, R0 ;  /* 0x00000000001272ca */ /* 0x000fe200000e0000 */
[----:B--2---:R-:W-:Y:S01]  /*54d0*/  WARPGROUP.ARRIVE ;  /* 0x00000000000079c5 */ /* 0x004fe20000000000 */
        /* <DEDUP_REMOVED lines=21> */
.L_x_7277:
[----:B------:R-:W-:Y:S01]  /*5630*/  UISETP.NE.AND UP0, UPT, UR49, URZ, UPT ;  /* 0x0000003f3100728c */ /* 0x000fe2000bf05270 */
[----:B------:R-:W-:Y:S02]  /*5640*/  VIADD R10, R185, UR44 ;  /* 0x0000002cb90a7c36 */ /* 0x000fe40008000000 */
[----:B-1----:R-:W-:Y:S01]  /*5650*/  FMUL.FTZ R6, R162, UR26 ;  /* 0x0000001aa2067c20 */ /* 0x002fe20008410000 */
[----:B------:R-:W1:Y:S01]  /*5660*/  LDC R15, c[0x0][0x2f0] ;  /* 0x0000bc00ff0f7b82 */ /* 0x000e620000000800 */
[----:B------:R-:W-:Y:S01]  /*5670*/  FMUL.FTZ R154, R154, UR26 ;  /* 0x0000001a9a9a7c20 */ /* 0x000fe20008410000 */
[----:B------:R-:W-:Y:S01]  /*5680*/  IMAD.MOV.U32 R162, RZ, RZ, R10 ;  /* 0x000000ffffa27224 */ /* 0x000fe200078e000a */
[----:B------:R-:W-:Y:S01]  /*5690*/  PLOP3.LUT P1, PT, PT, PT, UP0, 0x80, 0x0 ;  /* 0x000000000000781c */ /* 0x000fe20003f2f008 */
[----:B------:R-:W-:Y:S01]  /*56a0*/  FMUL.FTZ R155, R155, UR26 ;  /* 0x0000001a9b9b7c20 */ /* 0x000fe20008410000 */
[----:B------:R-:W-:Y:S01]  /*56b0*/  PLOP3.LUT P2, PT, PT, PT, UP0, 0x80, 0x0 ;  /* 0x000000000000781c */ /* 0x000fe20003f4f008 */
[----:B------:R-:W-:Y:S01]  /*56c0*/  FMUL.FTZ R158, R158, UR26 ;  /* 0x0000001a9e9e7c20 */ /* 0x000fe20008410000 */
[----:B------:R-:W2:Y:S01]  /*56d0*/  MUFU.TANH R154, R154 ;  /* 0x0000009a009a7308 */ /* 0x000ea20000002400 */
[----:B------:R-:W-:Y:S01]  /*56e0*/  @UP0 ULDC UR6, c[0x0][0x44c] ;  /* 0x0001130000060ab9 */ /* 0x000fe20000000800 */
[----:B------:R-:W-:Y:S01]  /*56f0*/  FMUL.FTZ R159, R159, UR26 ;  /* 0x0000001a9f9f7c20 */ /* 0x000fe20008410000 */
[----:B------:R-:W-:Y:S01]  /*5700*/  FMUL.FTZ R163, R163, UR26 ;  /* 0x0000001aa3a37c20 */ /* 0x000fe20008410000 */
[----:B------:R-:W-:Y:S01]  /*5710*/  FMUL.FTZ R191, R153, UR26 ;  /* 0x0000001a99bf7c20 */ /* 0x000fe20008410000 */
[----:B------:R-:W-:Y:S01]  /*5720*/  FMUL.FTZ R5, R152, UR26 ;  /* 0x0000001a98057c20 */ /* 0x000fe20008410000 */
[----:B------:R-:W-:Y:S01]  /*5730*/  FMUL.FTZ R167, R167, UR26 ;  /* 0x0000001aa7a77c20 */ /* 0x000fe20008410000 */
[----:B------:R-:W-:Y:S01]  /*5740*/  FMUL.FTZ R170, R170, UR26 ;  /* 0x0000001aaaaa7c20 */ /* 0x000fe20008410000 */
[----:B------:R-:W3:Y:S01]  /*5750*/  MUFU.TANH R155, R155 ;  /* 0x0000009b009b7308 */ /* 0x000ee20000002400 */
[----:B------:R-:W-:Y:S01]  /*5760*/  @P1 IMAD.HI.U32 R11, R10, UR6, RZ ;  /* 0x000000060a0b1c27 */ /* 0x000fe2000f8e00ff */
[----:B------:R-:W-:-:S03]  /*5770*/  @UP0 ULDC UR6, c[0x0][0x450] ;  /* 0x0001140000060ab9 */ /* 0x000fc60000000800 */
[----:B------:R-:W-:Y:S01]  /*5780*/  FMUL.FTZ R171, R171, UR26 ;  /* 0x0000001aabab7c20 */ /* 0x000fe20008410000 */
[----:B------:R-:W-:Y:S01]  /*5790*/  FMUL.FTZ R174, R174, UR26 ;  /* 0x0000001aaeae7c20 */ /* 0x000fe20008410000 */
[----:B------:R-:W-:Y:S01]  /*57a0*/  FMUL.FTZ R175, R175, UR26 ;  /* 0x0000001aafaf7c20 */ /* 0x000fe20008410000 */
[----:B------:R-:W-:Y:S01]  /*57b0*/  @P2 SHF.R.U32.HI R162, RZ, UR6, R11 ;  /* 0x00000006ffa22c19 */ /* 0x000fe2000801160b */
[----:B------:R-:W-:Y:S01]  /*57c0*/  UMOV UR6, 0xffffffc0 ;  /* 0xffffffc000067882 */ /* 0x000fe20000000000 */
[----:B------:R-:W-:Y:S01]  /*57d0*/  FMUL.FTZ R11, R166, UR26 ;  /* 0x0000001aa60b7c20 */ /* 0x000fe20008410000 */
[----:B------:R-:W-:Y:S01]  /*57e0*/  UIMAD UR6, UR21, UR6, 0x1 ;  /* 0x00000001150674a4 */ /* 0x000fe2000f8e0206 */
[----:B------:R-:W4:Y:S01]  /*57f0*/  MUFU.TANH R158, R158 ;  /* 0x0000009e009e7308 */ /* 0x000f220000002400 */
[----:B------:R-:W5:Y:S01]  /*5800*/  SHFL.IDX PT, R13, R162, 0x1, 0x1c1f ;  /* 0x003c1f00a20d7f89 */ /* 0x000f6200000e0000 */
[----:B------:R-:W-:Y:S01]  /*5810*/  FMUL.FTZ R178, R178, UR26 ;  /* 0x0000001ab2b27c20 */ /* 0x000fe20008410000 */
[----:B------:R-:W-:Y:S01]  /*5820*/  FMUL.FTZ R179, R179, UR26 ;  /* 0x0000001ab3b37c20 */ /* 0x000fe20008410000 */
[----:B------:R-:W-:Y:S01]  /*5830*/  FMUL.FTZ R182, R182, UR26 ;  /* 0x0000001ab6b67c20 */ /* 0x000fe20008410000 */
[----:B------:R-:W-:Y:S01]  /*5840*/  IADD3 R166, -R2, UR6, RZ ;  /* 0x0000000602a67c10 */ /* 0x000fe2000fffe1ff */
[----:B------:R-:W-:Y:S01]  /*5850*/  FMUL.FTZ R183, R183, UR26 ;  /* 0x0000001ab7b77c20 */ /* 0x000fe20008410000 */
[----:B------:R-:W-:Y:S01]  /*5860*/  FMUL.FTZ R157, R157, UR26 ;  /* 0x0000001a9d9d7c20 */ /* 0x000fe20008410000 */
[----:B------:R-:W0:Y:S01]  /*5870*/  MUFU.TANH R12, R159 ;  /* 0x0000009f000c7308 */ /* 0x000e220000002400 */
[----:B------:R-:W-:Y:S01]  /*5880*/  FMUL.FTZ R160, R160, UR26 ;  /* 0x0000001aa0a07c20 */ /* 0x000fe20008410000 */
[----:B-1----:R-:W-:-:S02]  /*5890*/  IMAD R166, R15, UR48, R166 ;  /* 0x000000300fa67c24 */ /* 0x002fc4000f8e02a6 */
        /* <DEDUP_REMOVED lines=12> */
[----:B------:R-:W-:Y:S01]  /*5960*/  UMOV UR10, UR22 ;  /* 0x00000016000a7c82 */ /* 0x000fe20008000000 */
[----:B------:R2:W1:Y:S01]  /*5970*/  MUFU.TANH R153, R163 ;  /* 0x000000a300997308 */ /* 0x0004620000002400 */
[----:B-----5:R-:W-:Y:S01]  /*5980*/  IADD3 R10, R13, -UR25, R166 ;  /* 0x800000190d0a7c10 */ /* 0x020fe2000fffe0a6 */
[----:B------:R-:W-:-:S03]  /*5990*/  UIADD3 UR6, UR23, 0x28c40, URZ ;  /* 0x00028c4017067890 */ /* 0x000fc6000fffe03f */
[C---:B------:R-:W-:Y:S01]  /*59a0*/  ISETP.GT.AND P1, PT, R10.reuse, RZ, PT ;  /* 0x000000ff0a00720c */ /* 0x040fe20003f24270 */
[----:B------:R-:W-:Y:S01]  /*59b0*/  UPRMT UR6, UR40, 0x654, UR6 ;  /* 0x0000065428067896 */ /* 0x000fe20008000006 */
[----:B------:R-:W-:Y:S01]  /*59c0*/  ISETP.GT.AND P2, PT, R10, 0x1, PT ;  /* 0x000000010a00780c */ /* 0x000fe20003f44270 */
[----:B------:R-:W5:Y:S01]  /*59d0*/  MUFU.TANH R152, R11 ;  /* 0x0000000b00987308 */ /* 0x000f620000002400 */
[----:B--2---:R-:W-:Y:S02]  /*59e0*/  FSEL R163, R154, -INF , P1 ;  /* 0xff8000009aa37808 */ /* 0x004fe40000800000 */
[C---:B------:R-:W-:Y:S02]  /*59f0*/  ISETP.GT.AND P1, PT, R10.reuse, 0x8, PT ;  /* 0x000000080a00780c */ /* 0x040fe40003f24270 */
[----:B---3--:R-:W-:Y:S02]  /*5a00*/  FSEL R159, R155, -INF , P2 ;  /* 0xff8000009b9f7808 */ /* 0x008fe40001000000 */
[----:B------:R-:W-:Y:S01]  /*5a10*/  FMNMX.FTZ R6, R163, R8, !PT ;  /* 0x00000008a3067209 */ /* 0x000fe20007810000 */
[----:B------:R2:W3:Y:S01]  /*5a20*/  MUFU.TANH R21, R167 ;  /* 0x000000a700157308 */ /* 0x0004e20000002400 */
[----:B------:R-:W-:Y:S01]  /*5a30*/  ISETP.GT.AND P2, PT, R10, 0x9, PT ;  /* 0x000000090a00780c */ /* 0x000fe20003f44270 */
[----:B------:R-:W-:Y:S01]  /*5a40*/  SYNCS.ARRIVE.TRANS64.RED.A1T0 RZ, [UR6], RZ ;  /* 0x000000ffffff79a7 */ /* 0x000fe20008100406 */
[----:B----4-:R-:W-:-:S02]  /*5a50*/  FSEL R155, R158, -INF , P1 ;  /* 0xff8000009e9b7808 */ /* 0x010fc40000800000 */
[----:B------:R-:W-:Y:S02]  /*5a60*/  FMNMX.FTZ R6, R159, R6, !PT ;  /* 0x000000069f067209 */ /* 0x000fe40007810000 */
[----:B------:R-:W-:Y:S01]  /*5a70*/  ISETP.GT.AND P1, PT, R10, 0x10, PT ;  /* 0x000000100a00780c */ /* 0x000fe20003f24270 */
[----:B------:R-:W4:Y:S01]  /*5a80*/  MUFU.TANH R20, R170 ;  /* 0x000000aa00147308 */ /* 0x000f220000002400 */
[----:B0-----:R-:W-:Y:S01]  /*5a90*/  FSEL R158, R12, -INF , P2 ;  /* 0xff8000000c9e7808 */ /* 0x001fe20001000000 */
[----:B--2---:R-:W-:Y:S01]  /*5aa0*/  FMUL.FTZ R167, R156, UR26 ;  /* 0x0000001a9ca77c20 */ /* 0x004fe20008410000 */
[----:B------:R-:W-:Y:S02]  /*5ab0*/  FMNMX.FTZ R11, R155, R6, !PT ;  /* 0x000000069b0b7209 */ /* 0x000fe40007810000 */
[----:B------:R-:W-:Y:S02]  /*5ac0*/  ISETP.GT.AND P2, PT, R10, 0x11, PT ;  /* 0x000000110a00780c */ /* 0x000fe40003f44270 */
[----:B-1----:R-:W-:Y:S01]  /*5ad0*/  FSEL R154, R14, -INF , P1 ;  /* 0xff8000000e9a7808 */ /* 0x002fe20000800000 */
[----:B------:R-:W0:Y:S01]  /*5ae0*/  MUFU.TANH R15, R171 ;  /* 0x000000ab000f7308 */ /* 0x000e220000002400 */
[----:B------:R-:W-:-:S02]  /*5af0*/  FMNMX.FTZ R11, R158, R11, !PT ;  /* 0x0000000b9e0b7209 */ /* 0x000fc40007810000 */
[----:B------:R-:W-:Y:S02]  /*5b00*/  ISETP.GT.AND P1, PT, R10, 0x18, PT ;  /* 0x000000180a00780c */ /* 0x000fe40003f24270 */
[----:B------:R-:W-:Y:S02]  /*5b10*/  FSEL R153, R153, -INF , P2 ;  /* 0xff80000099997808 */ /* 0x000fe40001000000 */
[----:B------:R-:W-:Y:S01]  /*5b20*/  FMNMX.FTZ R6, R154, R11, !PT ;  /* 0x0000000b9a067209 */ /* 0x000fe20007810000 */
[----:B------:R-:W1:Y:S01]  /*5b30*/  MUFU.TANH R174, R174 ;  /* 0x000000ae00ae7308 */ /* 0x000e620000002400 */
[----:B------:R-:W-:Y:S02]  /*5b40*/  ISETP.GT.AND P2, PT, R10, 0x19, PT ;  /* 0x000000190a00780c */ /* 0x000fe40003f44270 */
[----:B-----5:R-:W-:Y:S02]  /*5b50*/  FSEL R152, R152, -INF , P1 ;  /* 0xff80000098987808 */ /* 0x020fe40000800000 */
[----:B------:R-:W-:-:S02]  /*5b60*/  FMNMX.FTZ R11, R153, R6, !PT ;  /* 0x00000006990b7209 */ /* 0x000fc40007810000 */
[----:B------:R-:W-:Y:S01]  /*5b70*/  ISETP.GT.AND P1, PT, R10, 0x20, PT ;  /* 0x000000200a00780c */ /* 0x000fe20003f24270 */
[----:B------:R-:W2:Y:S01]  /*5b80*/  MUFU.TANH R175, R175 ;  /* 0x000000af00af7308 */ /* 0x000ea20000002400 */
[----:B---3--:R-:W-:Y:S02]  /*5b90*/  FSEL R21, R21, -INF , P2 ;  /* 0xff80000015157808 */ /* 0x008fe40001000000 */
[----:B------:R-:W-:Y:S02]  /*5ba0*/  FMNMX.FTZ R6, R152, R11, !PT ;  /* 0x0000000b98067209 */ /* 0x000fe40007810000 */
[----:B------:R-:W-:Y:S02]  /*5bb0*/  ISETP.GT.AND P2, PT, R10, 0x21, PT ;  /* 0x000000210a00780c */ /* 0x000fe40003f44270 */
[----:B----4-:R-:W-:Y:S01]  /*5bc0*/  FSEL R20, R20, -INF , P1 ;  /* 0xff80000014147808 */ /* 0x010fe20000800000 */
[----:B------:R-:W3:Y:S01]  /*5bd0*/  MUFU.TANH R13, R178 ;  /* 0x000000b2000d7308 */ /* 0x000ee20000002400 */
[----:B------:R-:W-:-:S02]  /*5be0*/  FMNMX.FTZ R11, R21, R6, !PT ;  /* 0x00000006150b7209 */ /* 0x000fc40007810000 */
[----:B------:R-:W-:Y:S02]  /*5bf0*/  ISETP.GT.AND P1, PT, R10, 0x28, PT ;  /* 0x000000280a00780c */ /* 0x000fe40003f24270 */
[----:B0-----:R-:W-:Y:S02]  /*5c00*/  FSEL R15, R15, -INF , P2 ;  /* 0xff8000000f0f7808 */ /* 0x001fe40001000000 */
[----:B------:R-:W-:Y:S01]  /*5c10*/  FMNMX.FTZ R6, R20, R11, !PT ;  /* 0x0000000b14067209 */ /* 0x000fe20007810000 */
[----:B------:R-:W0:Y:S01]  /*5c20*/  MUFU.TANH R179, R179 ;  /* 0x000000b300b37308 */ /* 0x000e220000002400 */
[----:B------:R-:W-:Y:S02]  /*5c30*/  ISETP.GT.AND P2, PT, R10, 0x29, PT ;  /* 0x000000290a00780c */ /* 0x000fe40003f44270 */
[----:B-1----:R-:W-:Y:S02]  /*5c40*/  FSEL R14, R174, -INF , P1 ;  /* 0xff800000ae0e7808 */ /* 0x002fe40000800000 */
[----:B------:R-:W-:-:S02]  /*5c50*/  FMNMX.FTZ R11, R15, R6, !PT ;  /* 0x000000060f0b7209 */ /* 0x000fc40007810000 */
[----:B------:R-:W-:Y:S01]  /*5c60*/  ISETP.GT.AND P1, PT, R10, 0x30, PT ;  /* 0x000000300a00780c */ /* 0x000fe20003f24270 */
[----:B------:R-:W1:Y:S01]  /*5c70*/  MUFU.TANH R182, R182 ;  /* 0x000000b600b67308 */ /* 0x000e620000002400 */
[----:B--2---:R-:W-:Y:S02]  /*5c80*/  FSEL R6, R175, -INF , P2 ;  /* 0xff800000af067808 */ /* 0x004fe40001000000 */
[----:B------:R-:W-:Y:S02]  /*5c90*/  FMNMX.FTZ R11, R14, R11, !PT ;  /* 0x0000000b0e0b7209 */ /* 0x000fe40007810000 */
[----:B------:R-:W-:Y:S02]  /*5ca0*/  ISETP.GT.AND P2, PT, R10, 0x31, PT ;  /* 0x000000310a00780c */ /* 0x000fe40003f44270 */
[----:B---3--:R-:W-:Y:S01]  /*5cb0*/  FSEL R13, R13, -INF , P1 ;  /* 0xff8000000d0d7808 */ /* 0x008fe20000800000 */
[----:B------:R-:W2:Y:S01]  /*5cc0*/  MUFU.TANH R183, R183 ;  /* 0x000000b700b77308 */ /* 0x000ea20000002400 */
[----:B------:R-:W-:-:S02]  /*5cd0*/  FMNMX.FTZ R12, R6, R11, !PT ;  /* 0x0000000b060c7209 */ /* 0x000fc40007810000 */
[----:B------:R-:W-:Y:S02]  /*5ce0*/  ISETP.GT.AND P1, PT, R10, 0x38, PT ;  /* 0x000000380a00780c */ /* 0x000fe40003f24270 */
[----:B0-----:R-:W-:Y:S02]  /*5cf0*/  FSEL R11, R179, -INF , P2 ;  /* 0xff800000b30b7808 */ /* 0x001fe40001000000 */
[----:B------:R-:W-:Y:S01]  /*5d00*/  FMNMX.FTZ R156, R13, R12, !PT ;  /* 0x0000000c0d9c7209 */ /* 0x000fe20007810000 */
[----:B------:R-:W0:Y:S01]  /*5d10*/  MUFU.TANH R5, R5 ;  /* 0x0000000500057308 */ /* 0x000e220000002400 */
[----:B-1----:R-:W-:Y:S02]  /*5d20*/  FSEL R12, R182, -INF , P1 ;  /* 0xff800000b60c7808 */ /* 0x002fe40000800000 */
[----:B------:R-:W-:Y:S02]  /*5d30*/  FMNMX.FTZ R171, R11, R156, !PT ;  /* 0x0000009c0bab7209 */ /* 0x000fe40007810000 */
[----:B------:R-:W-:-:S02]  /*5d40*/  ISETP.GT.AND P2, PT, R10, 0x39, PT ;  /* 0x000000390a00780c */ /* 0x000fc40003f44270 */
[----:B------:R-:W-:Y:S01]  /*5d50*/  FMNMX.FTZ R171, R12, R171, !PT ;  /* 0x000000ab0cab7209 */ /* 0x000fe20007810000 */
[----:B------:R-:W1:Y:S01]  /*5d60*/  MUFU.TANH R191, R191 ;  /* 0x000000bf00bf7308 */ /* 0x000e620000002400 */
[----:B--2---:R-:W-:-:S04]  /*5d70*/  FSEL R10, R183, -INF , P2 ;  /* 0xff800000b70a7808 */ /* 0x004fc80001000000 */
[----:B------:R-:W-:Y:S02]  /*5d80*/  FMNMX.FTZ R156, R10, R171, !PT ;  /* 0x000000ab0a9c7209 */ /* 0x000fe40007810000 */
[----:B------:R-:W2:Y:S01]  /*5d90*/  SHFL.IDX PT, R171, R162, RZ, 0x1c1f ;  /* 0x001c1fffa2ab7589 */ /* 0x000ea200000e0000 */
[----:B------:R-:W3:Y:S03]  /*5da0*/  MUFU.TANH R167, R167 ;  /* 0x000000a700a77308 */ /* 0x000ee60000002400 */
[----:B------:R-:W4:Y:S05]  /*5db0*/  SHFL.BFLY PT, R175, R156, 0x2, 0x1f ;  /* 0x0c401f009caf7f89 */ /* 0x000f2a00000e0000 */
[----:B------:R2:W5:Y:S08]  /*5dc0*/  MUFU.TANH R174, R157 ;  /* 0x0000009d00ae7308 */ /* 0x0005700000002400 */
[----:B------:R3:W5:Y:S01]  /*5dd0*/  MUFU.TANH R178, R160 ;  /* 0x000000a000b27308 */ /* 0x0007620000002400 */
[----:B--2---:R-:W-:-:S07]  /*5de0*/  IADD3 R157, R171, -UR25, R166 ;  /* 0x80000019ab9d7c10 */ /* 0x004fce000fffe0a6 */
[----:B------:R-:W2:Y:S01]  /*5df0*/  MUFU.TANH R161, R161 ;  /* 0x000000a100a17308 */ /* 0x000ea20000002400 */
[C---:B------:R-:W-:Y:S02]  /*5e00*/  ISETP.GT.AND P1, PT, R157.reuse, RZ, PT ;  /* 0x000000ff9d00720c */ /* 0x040fe40003f24270 */
[----:B----4-:R-:W-:Y:S02]  /*5e10*/  FMNMX.FTZ R175, R156, R175, !PT ;  /* 0x000000af9caf7209 */ /* 0x010fe40007810000 */
[----:B------:R-:W-:-:S03]  /*5e20*/  ISETP.GT.AND P2, PT, R157, 0x1, PT ;  /* 0x000000019d00780c */ /* 0x000fc60003f44270 */
[----:B------:R4:W2:Y:S01]  /*5e30*/  MUFU.TANH R179, R164 ;  /* 0x000000a400b37308 */ /* 0x0008a20000002400 */
[----:B0-----:R-:W-:Y:S01]  /*5e40*/  FSEL R156, R5, -INF , P1 ;  /* 0xff800000059c7808 */ /* 0x001fe20000800000 */
[----:B------:R-:W0:Y:S01]  /*5e50*/  SHFL.BFLY PT, R170, R175, 0x1, 0x1f ;  /* 0x0c201f00afaa7f89 */ /* 0x000e2200000e0000 */
[----:B------:R-:W-:Y:S02]  /*5e60*/  ISETP.GT.AND P1, PT, R157, 0x8, PT ;  /* 0x000000089d00780c */ /* 0x000fe40003f24270 */
[----:B-1----:R-:W-:Y:S02]  /*5e70*/  FSEL R191, R191, -INF , P2 ;  /* 0xff800000bfbf7808 */ /* 0x002fe40001000000 */
[----:B------:R-:W-:Y:S01]  /*5e80*/  FMNMX.FTZ R162, R156, R9, !PT ;  /* 0x000000099ca27209 */ /* 0x000fe20007810000 */
[----:B------:R-:W1:Y:S01]  /*5e90*/  MUFU.TANH R165, R165 ;  /* 0x000000a500a57308 */ /* 0x000e620000002400 */
[----:B------:R-:W-:Y:S02]  /*5ea0*/  ISETP.GT.AND P2, PT, R157, 0x9, PT ;  /* 0x000000099d00780c */ /* 0x000fe40003f44270 */
[----:B---3--:R-:W-:-:S02]  /*5eb0*/  FSEL R160, R167, -INF , P1 ;  /* 0xff800000a7a07808 */ /* 0x008fc40000800000 */
[----:B------:R-:W-:Y:S02]  /*5ec0*/  FMNMX.FTZ R5, R191, R162, !PT ;  /* 0x000000a2bf057209 */ /* 0x000fe40007810000 */
[C---:B------:R-:W-:Y:S01]  /*5ed0*/  ISETP.GT.AND P1, PT, R157.reuse, 0x10, PT ;  /* 0x000000109d00780c */ /* 0x040fe20003f24270 */
[----:B------:R-:W3:Y:S01]  /*5ee0*/  MUFU.TANH R182, R168 ;  /* 0x000000a800b67308 */ /* 0x000ee20000002400 */
[----:B-----5:R-:W-:Y:S02]  /*5ef0*/  FSEL R162, R174, -INF , P2 ;  /* 0xff800000aea27808 */ /* 0x020fe40001000000 */
[----:B------:R-:W-:Y:S02]  /*5f00*/  FMNMX.FTZ R5, R160, R5, !PT ;  /* 0x00000005a0057209 */ /* 0x000fe40007810000 */
[----:B------:R-:W-:Y:S02]  /*5f10*/  ISETP.GT.AND P2, PT, R157, 0x11, PT ;  /* 0x000000119d00780c */ /* 0x000fe40003f44270 */
[----:B----4-:R-:W-:Y:S01]  /*5f20*/  FSEL R164, R178, -INF , P1 ;  /* 0xff800000b2a47808 */ /* 0x010fe20000800000 */
[----:B------:R4:W5:Y:S01]  /*5f30*/  MUFU.TANH R171, R169 ;  /* 0x000000a900ab7308 */ /* 0x0009620000002400 */
[----:B------:R-:W-:-:S02]  /*5f40*/  FMNMX.FTZ R5, R162, R5, !PT ;  /* 0x00000005a2057209 */ /* 0x000fc40007810000 */
[----:B------:R-:W-:Y:S02]  /*5f50*/  ISETP.GT.AND P1, PT, R157, 0x18, PT ;  /* 0x000000189d00780c */ /* 0x000fe40003f24270 */
[----:B--2---:R-:W-:Y:S02]  /*5f60*/  FSEL R166, R161, -INF , P2 ;  /* 0xff800000a1a67808 */ /* 0x004fe40001000000 */
[----:B------:R-:W-:Y:S01]  /*5f70*/  FMNMX.FTZ R5, R164, R5, !PT ;  /* 0x00000005a4057209 */ /* 0x000fe20007810000 */
[----:B------:R-:W2:Y:S01]  /*5f80*/  MUFU.TANH R172, R172 ;  /* 0x000000ac00ac7308 */ /* 0x000ea20000002400 */
[----:B------:R-:W-:Y:S02]  /*5f90*/  ISETP.GT.AND P2, PT, R157, 0x19, PT ;  /* 0x000000199d00780c */ /* 0x000fe40003f44270 */
[----:B----4-:R-:W-:Y:S02]  /*5fa0*/  FSEL R169, R179, -INF , P1 ;  /* 0xff800000b3a97808 */ /* 0x010fe40000800000 */
[----:B------:R-:W-:-:S02]  /*5fb0*/  FMNMX.FTZ R168, R166, R5, !PT ;  /* 0x00000005a6a87209 */ /* 0x000fc40007810000 */
[----:B------:R-:W-:Y:S01]  /*5fc0*/  ISETP.GT.AND P1, PT, R157, 0x20, PT ;  /* 0x000000209d00780c */ /* 0x000fe20003f24270 */
[----:B------:R3:W4:Y:S01]  /*5fd0*/  MUFU.TANH R167, R173 ;  /* 0x000000ad00a77308 */ /* 0x0007220000002400 */
[----:B-1----:R-:W-:Y:S02]  /*5fe0*/  FSEL R174, R165, -INF , P2 ;  /* 0xff800000a5ae7808 */ /* 0x002fe40001000000 */
[----:B------:R-:W-:Y:S02]  /*5ff0*/  FMNMX.FTZ R161, R169, R168, !PT ;  /* 0x000000a8a9a17209 */ /* 0x000fe40007810000 */
[----:B0-----:R-:W-:Y:S02]  /*6000*/  FMNMX.FTZ R5, R175, R170, !PT ;  /* 0x000000aaaf057209 */ /* 0x001fe40007810000 */
[----:B------:R-:W-:Y:S01]  /*6010*/  ISETP.GT.AND P2, PT, R157, 0x21, PT ;  /* 0x000000219d00780c */ /* 0x000fe20003f44270 */
[----:B------:R0:W1:Y:S01]  /*6020*/  MUFU.TANH R178, R176 ;  /* 0x000000b000b27308 */ /* 0x0000620000002400 */
[----:B---3--:R-:W-:-:S02]  /*6030*/  FSEL R173, R182, -INF , P1 ;  /* 0xff800000b6ad7808 */ /* 0x008fc40000800000 */
        /* <DEDUP_REMOVED lines=8> */
[----:B------:R2:W5:Y:S01]  /*60c0*/  MUFU.TANH R165, R180 ;  /* 0x000000b400a57308 */ /* 0x0005620000002400 */
[----:B------:R-:W-:Y:S02]  /*60d0*/  ISETP.GT.AND P1, PT, R157, 0x30, PT ;  /* 0x000000309d00780c */ /* 0x000fe40003f24270 */
[----:B----4-:R-:W-:Y:S02]  /*60e0*/  FSEL R171, R167, -INF , P2 ;  /* 0xff800000a7ab7808 */ /* 0x010fe40001000000 */
[----:B0-----:R-:W-:Y:S02]  /*60f0*/  FMNMX.FTZ R176, R170, R161, !PT ;  /* 0x000000a1aab07209 */ /* 0x001fe40007810000 */
[----:B------:R-:W-:Y:S01]  /*6100*/  ISETP.GT.AND P2, PT, R157, 0x31, PT ;  /* 0x000000319d00780c */ /* 0x000fe20003f44270 */
[----:B------:R-:W0:Y:S01]  /*6110*/  MUFU.TANH R181, R181 ;  /* 0x000000b500b57308 */ /* 0x000e220000002400 */
[----:B-1----:R-:W-:Y:S01]  /*6120*/  FSEL R172, R178, -INF , P1 ;  /* 0xff800000b2ac7808 */ /* 0x002fe20000800000 */
[----:B--2---:R-:W-:Y:S01]  /*6130*/  FMUL.FTZ R180, R5, UR10 ;  /* 0x0000000a05b47c20 */ /* 0x004fe20008410000 */
[----:B------:R-:W-:-:S02]  /*6140*/  FMNMX.FTZ R161, R171, R176, !PT ;  /* 0x000000b0aba17209 */ /* 0x000fc40007810000 */
[----:B------:R-:W-:Y:S02]  /*6150*/  ISETP.GT.AND P3, PT, R157, 0x38, PT ;  /* 0x000000389d00780c */ /* 0x000fe40003f64270 */
[----:B---3--:R-:W-:Y:S02]  /*6160*/  FSEL R175, R177, -INF , P2 ;  /* 0xff800000b1af7808 */ /* 0x008fe40001000000 */
[----:B------:R-:W-:Y:S02]  /*6170*/  FMNMX.FTZ R178, R172, R161, !PT ;  /* 0x000000a1acb27209 */ /* 0x000fe40007810000 */
[----:B------:R-:W-:Y:S02]  /*6180*/  ISETP.GT.AND P1, PT, R157, 0x39, PT ;  /* 0x000000399d00780c */ /* 0x000fe40003f24270 */
[----:B-----5:R-:W-:Y:S02]  /*6190*/  FSEL R176, R165, -INF , P3 ;  /* 0xff800000a5b07808 */ /* 0x020fe40001800000 */
[----:B------:R-:W-:-:S02]  /*61a0*/  FMNMX.FTZ R157, R175, R178, !PT ;  /* 0x000000b2af9d7209 */ /* 0x000fc40007810000 */
[----:B0-----:R-:W-:Y:S02]  /*61b0*/  FSEL R177, R181, -INF , P1 ;  /* 0xff800000b5b17808 */ /* 0x001fe40000800000 */
[----:B------:R-:W-:Y:S02]  /*61c0*/  FMNMX.FTZ R178, R176, R157, !PT ;  /* 0x0000009db0b27209 */ /* 0x000fe40007810000 */
[----:B------:R-:W-:Y:S02]  /*61d0*/  FSETP.NEU.FTZ.AND P4, PT, R5, -INF , PT ;  /* 0xff8000000500780b */ /* 0x000fe40003f9d000 */
[----:B------:R-:W-:Y:S02]  /*61e0*/  FMNMX.FTZ R161, R177, R178, !PT ;  /* 0x000000b2b1a17209 */ /* 0x000fe40007810000 */
[----:B------:R-:W-:Y:S02]  /*61f0*/  FSEL R180, R180, RZ, P4 ;  /* 0x000000ffb4b47208 */ /* 0x000fe40002000000 */
[----:B------:R-:W-:Y:S01]  /*6200*/  IADD3 R181, -R18, RZ, RZ ;  /* 0x000000ff12b57210 */ /* 0x000fe20007ffe1ff */
[----:B------:R-:W0:Y:S02]  /*6210*/  SHFL.BFLY PT, R192, R161, 0x2, 0x1f ;  /* 0x0c401f00a1c07f89 */ /* 0x000e2400000e0000 */
[--C-:B------:R-:W-:Y:S01]  /*6220*/  FFMA.FTZ R182, R159, UR10, -R180.reuse ;  /* 0x0000000a9fb67c23 */ /* 0x100fe200080108b4 */
[--C-:B------:R-:W-:Y:S01]  /*6230*/  FFMA.FTZ R159, R152, UR10, -R180.reuse ;  /* 0x0000000a989f7c23 */ /* 0x100fe200080108b4 */
[--C-:B------:R-:W-:Y:S01]  /*6240*/  FFMA.FTZ R179, R163, UR10, -R180.reuse ;  /* 0x0000000aa3b37c23 */ /* 0x100fe200080108b4 */
[--C-:B------:R-:W-:Y:S01]  /*6250*/  FFMA.FTZ R163, R14, UR10, -R180.reuse ;  /* 0x0000000a0ea37c23 */ /* 0x100fe200080108b4 */
[--C-:B------:R-:W-:Y:S01]  /*6260*/  FFMA.FTZ R14, R6, UR10, -R180.reuse ;  /* 0x0000000a060e7c23 */ /* 0x100fe200080108b4 */
[--C-:B------:R-:W-:Y:S01]  /*6270*/  FFMA.FTZ R178, R153, UR10, -R180.reuse ;  /* 0x0000000a99b27c23 */ /* 0x100fe200080108b4 */
[----:B------:R-:W-:Y:S01]  /*6280*/  FSEL R153, R5, RZ, P4 ;  /* 0x000000ff05997208 */ /* 0x000fe20002000000 */
[--C-:B------:R-:W-:Y:S01]  /*6290*/  FFMA.FTZ R165, R13, UR10, -R180.reuse ;  /* 0x0000000a0da57c23 */ /* 0x100fe200080108b4 */
[--C-:B------:R-:W-:Y:S01]  /*62a0*/  FFMA.FTZ R194, R11, UR10, -R180.reuse ;  /* 0x0000000a0bc27c23 */ /* 0x100fe200080108b4 */
[----:B------:R-:W-:Y:S01]  /*62b0*/  MUFU.EX2 R179, R179 ;  /* 0x000000b300b37308 */ /* 0x000fe20000000800 */
[----:B------:R-:W-:Y:S01]  /*62c0*/  FFMA.FTZ R157, R154, UR10, -R180 ;  /* 0x0000000a9a9d7c23 */ /* 0x000fe200080108b4 */
[----:B------:R-:W-:Y:S01]  /*62d0*/  FADD.FTZ R153, -R153, R8 ;  /* 0x0000000899997221 */ /* 0x000fe20000010100 */
[--C-:B------:R-:W-:Y:S01]  /*62e0*/  FFMA.FTZ R155, R155, UR10, -R180.reuse ;  /* 0x0000000a9b9b7c23 */ /* 0x100fe200080108b4 */
[--C-:B------:R-:W-:Y:S01]  /*62f0*/  FFMA.FTZ R158, R158, UR10, -R180.reuse ;  /* 0x0000000a9e9e7c23 */ /* 0x100fe200080108b4 */
[--C-:B------:R-:W-:Y:S01]  /*6300*/  FFMA.FTZ R167, R12, UR10, -R180.reuse ;  /* 0x0000000a0ca77c23 */ /* 0x100fe200080108b4 */
[----:B------:R-:W-:Y:S01]  /*6310*/  FMUL.FTZ R153, R153, UR10 ;  /* 0x0000000a99997c20 */ /* 0x000fe20008410000 */
[--C-:B------:R-:W-:Y:S01]  /*6320*/  FFMA.FTZ R10, R10, UR10, -R180.reuse ;  /* 0x0000000a0a0a7c23 */ /* 0x100fe200080108b4 */
[----:B------:R-:W-:Y:S01]  /*6330*/  MUFU.EX2 R182, R182 ;  /* 0x000000b600b67308 */ /* 0x000fe20000000800 */
[----:B0-----:R-:W-:Y:S01]  /*6340*/  FMNMX.FTZ R152, R161, R192, !PT ;  /* 0x000000c0a1987209 */ /* 0x001fe20007810000 */
[--C-:B------:R-:W-:Y:S01]  /*6350*/  FFMA.FTZ R192, R21, UR10, -R180.reuse ;  /* 0x0000000a15c07c23 */ /* 0x100fe200080108b4 */
[--C-:B------:R-:W-:Y:S01]  /*6360*/  FFMA.FTZ R161, R20, UR10, -R180.reuse ;  /* 0x0000000a14a17c23 */ /* 0x100fe200080108b4 */
[----:B------:R-:W-:-:S04]  /*6370*/  FFMA.FTZ R20, R15, UR10, -R180 ;  /* 0x0000000a0f147c23 */ /* 0x000fc800080108b4 */
[----:B------:R-:W-:Y:S01]  /*6380*/  MUFU.EX2 R155, R155 ;  /* 0x0000009b009b7308 */ /* 0x000fe20000000800 */
[----:B------:R-:W0:Y:S07]  /*6390*/  SHFL.BFLY PT, R21, R152, 0x1, 0x1f ;  /* 0x0c201f0098157f89 */ /* 0x000e2e00000e0000 */
[----:B------:R-:W-:Y:S08]  /*63a0*/  MUFU.EX2 R158, R158 ;  /* 0x0000009e009e7308 */ /* 0x000ff00000000800 */
[----:B------:R-:W-:Y:S08]  /*63b0*/  MUFU.EX2 R157, R157 ;  /* 0x0000009d009d7308 */ /* 0x000ff00000000800 */
[----:B------:R-:W-:Y:S01]  /*63c0*/  MUFU.EX2 R178, R178 ;  /* 0x000000b200b27308 */ /* 0x000fe20000000800 */
[----:B0-----:R-:W-:-:S04]  /*63d0*/  FMNMX.FTZ R6, R152, R21, !PT ;  /* 0x0000001598067209 */ /* 0x001fc80007810000 */
[C---:B------:R-:W-:Y:S01]  /*63e0*/  FSETP.NEU.FTZ.AND P1, PT, R6.reuse, -INF , PT ;  /* 0xff8000000600780b */ /* 0x040fe20003f3d000 */
[C---:B------:R-:W-:Y:S02]  /*63f0*/  FMUL.FTZ R13, R6.reuse, UR10 ;  /* 0x0000000a060d7c20 */ /* 0x040fe40008410000 */
[----:B------:R-:W-:Y:S01]  /*6400*/  MUFU.EX2 R159, R159 ;  /* 0x0000009f009f7308 */ /* 0x000fe20000000800 */
[----:B------:R-:W-:Y:S02]  /*6410*/  FSEL R8, R6, RZ, P1 ;  /* 0x000000ff06087208 */ /* 0x000fe40000800000 */
[----:B------:R-:W-:Y:S02]  /*6420*/  FSEL R11, R13, RZ, P1 ;  /* 0x000000ff0d0b7208 */ /* 0x000fe40000800000 */
[----:B------:R-:W-:Y:S01]  /*6430*/  ISETP.NE.AND P1, PT, R2, R181, PT ;  /* 0x000000b50200720c */ /* 0x000fe20003f25270 */
[----:B------:R-:W-:Y:S01]  /*6440*/  FADD.FTZ R9, -R8, R9 ;  /* 0x0000000908097221 */ /* 0x000fe20000010100 */
[----:B------:R-:W-:-:S02]  /*6450*/  IMAD.U32 R181, RZ, RZ, UR24 ;  /* 0x00000018ffb57e24 */ /* 0x000fc4000f8e00ff */
[--C-:B------:R-:W-:Y:S01]  /*6460*/  FFMA.FTZ R152, R156, UR10, -R11.reuse ;  /* 0x0000000a9c987c23 */ /* 0x100fe2000801080b */
[--C-:B------:R-:W-:Y:S01]  /*6470*/  FFMA.FTZ R13, R191, UR10, -R11.reuse ;  /* 0x0000000abf0d7c23 */ /* 0x100fe2000801080b */
[----:B------:R-:W-:Y:S01]  /*6480*/  FMUL.FTZ R9, R9, UR10 ;  /* 0x0000000a09097c20 */ /* 0x000fe20008410000 */
[----:B------:R-:W0:Y:S01]  /*6490*/  MUFU.EX2 R8, R153 ;  /* 0x0000009900087308 */ /* 0x000e220000000800 */
        /* <DEDUP_REMOVED lines=12> */
[----:B------:R-:W-:-:S03]  /*6560*/  FFMA.FTZ R177, R177, UR10, -R11 ;  /* 0x0000000ab1b17c23 */ /* 0x000fc6000801080b */
[----:B------:R-:W1:Y:S01]  /*6570*/  MUFU.EX2 R9, R9 ;  /* 0x0000000900097308 */ /* 0x000e620000000800 */
[----:B0-----:R-:W-:Y:S01]  /*6580*/  FFMA.FTZ R153, R8, R4, R179 ;  /* 0x0000000408997223 */ /* 0x001fe200000100b3 */
[----:B------:R-:W-:Y:S02]  /*6590*/  @!P1 IMAD R4, R181, 0x40, R16 ;  /* 0x00000040b5049824 */ /* 0x000fe400078e0210 */
[-C--:B------:R-:W-:Y:S01]  /*65a0*/  FMUL.FTZ R26, R26, R8.reuse ;  /* 0x000000081a1a7220 */ /* 0x080fe20000410000 */
[-C--:B------:R-:W-:Y:S01]  /*65b0*/  FMUL.FTZ R27, R27, R8.reuse ;  /* 0x000000081b1b7220 */ /* 0x080fe20000410000 */
[----:B------:R-:W-:Y:S01]  /*65c0*/  FADD.FTZ R166, R182, R153 ;  /* 0x00000099b6a67221 */ /* 0x000fe20000010000 */
[-C--:B------:R-:W-:Y:S01]  /*65d0*/  FMUL.FTZ R30, R30, R8.reuse ;  /* 0x000000081e1e7220 */ /* 0x080fe20000410000 */
[----:B------:R-:W-:Y:S01]  /*65e0*/  @!P1 LEA R4, R4, UR42, 0x2 ;  /* 0x0000002a04049c11 */ /* 0x000fe2000f8e10ff */
[----:B------:R-:W0:Y:S01]  /*65f0*/  MUFU.EX2 R13, R13 ;  /* 0x0000000d000d7308 */ /* 0x000e220000000800 */
[----:B------:R-:W-:Y:S01]  /*6600*/  FADD.FTZ R153, R155, R166 ;  /* 0x000000a69b997221 */ /* 0x000fe20000010000 */
[C---:B------:R-:W-:Y:S01]  /*6610*/  F2FP.BF16.F32.PACK_AB R155, R158.reuse, R155 ;  /* 0x0000009b9e9b723e */ /* 0x040fe200000010ff */
[-C--:B------:R-:W-:Y:S01]  /*6620*/  FMUL.FTZ R31, R31, R8.reuse ;  /* 0x000000081f1f7220 */ /* 0x080fe20000410000 */
[----:B------:R-:W-:Y:S01]  /*6630*/  @!P1 STS [R4+0x28820], R8 ;  /* 0x0288200804009388 */ /* 0x000fe20000000800 */
[----:B------:R-:W-:Y:S01]  /*6640*/  FADD.FTZ R166, R158, R153 ;  /* 0x000000999ea67221 */ /* 0x000fe20000010000 */
[-C--:B------:R-:W-:Y:S01]  /*6650*/  FMUL.FTZ R34, R34, R8.reuse ;  /* 0x0000000822227220 */ /* 0x080fe20000410000 */
[----:B------:R-:W-:Y:S01]  /*6660*/  FMUL.FTZ R35, R35, R8 ;  /* 0x0000000823237220 */ /* 0x000fe20000410000 */
[----:B------:R-:W2:Y:S01]  /*6670*/  MUFU.EX2 R154, R154 ;  /* 0x0000009a009a7308 */ /* 0x000ea20000000800 */
[----:B-1----:R-:W-:Y:S01]  /*6680*/  FFMA.FTZ R164, R9, R3, R152 ;  /* 0x0000000309a47223 */ /* 0x002fe20000010098 */
[----:B------:R-:W-:Y:S01]  /*6690*/  FFMA.FTZ R3, R171, UR10, -R11 ;  /* 0x0000000aab037c23 */ /* 0x000fe2000801080b */
[----:B------:R-:W-:Y:S01]  /*66a0*/  FADD.FTZ R153, R157, R166 ;  /* 0x000000a69d997221 */ /* 0x000fe20000010000 */
[----:B------:R1:W-:Y:S01]  /*66b0*/  @!P1 STS [R4+0x28800], R9 ;  /* 0x0288000904009388 */ /* 0x0003e20000000800 */
[----:B------:R-:W-:Y:S01]  /*66c0*/  F2FP.BF16.F32.PACK_AB R157, R178, R157 ;  /* 0x0000009db29d723e */ /* 0x000fe200000010ff */
[----:B------:R-:W-:Y:S01]  /*66d0*/  FMUL.FTZ R24, R24, R9 ;  /* 0x0000000918187220 */ /* 0x000fe20000410000 */
[----:B------:R-:W-:Y:S01]  /*66e0*/  FADD.FTZ R166, R178, R153 ;  /* 0x00000099b2a67221 */ /* 0x000fe20000010000 */
[----:B------:R-:W3:Y:S01]  /*66f0*/  MUFU.EX2 R15, R15 ;  /* 0x0000000f000f7308 */ /* 0x000ee20000000800 */
[----:B0-----:R-:W-:Y:S01]  /*6700*/  FADD.FTZ R171, R13, R164 ;  /* 0x000000a40dab7221 */ /* 0x001fe20000010000 */
[----:B------:R-:W-:Y:S01]  /*6710*/  FFMA.FTZ R164, R172, UR10, -R11 ;  /* 0x0000000aaca47c23 */ /* 0x000fe2000801080b */
[----:B------:R-:W-:Y:S01]  /*6720*/  F2FP.BF16.F32.PACK_AB R153, R182, R179 ;  /* 0x000000b3b699723e */ /* 0x000fe200000010ff */
[-C--:B------:R-:W-:Y:S01]  /*6730*/  FMUL.FTZ R25, R25, R9.reuse ;  /* 0x0000000919197220 */ /* 0x080fe20000410000 */
[----:B------:R-:W-:Y:S01]  /*6740*/  F2FP.BF16.F32.PACK_AB R152, R13, R152 ;  /* 0x000000980d98723e */ /* 0x000fe200000010ff */
[-C--:B------:R-:W-:Y:S01]  /*6750*/  FMUL.FTZ R28, R28, R9.reuse ;  /* 0x000000091c1c7220 */ /* 0x080fe20000410000 */
[-C--:B------:R-:W-:Y:S01]  /*6760*/  FMUL.FTZ R29, R29, R9.reuse ;  /* 0x000000091d1d7220 */ /* 0x080fe20000410000 */
        /* <DEDUP_REMOVED lines=9> */
[C---:B---3--:R-:W-:Y:S01]  /*6800*/  FADD.FTZ R171, R15.reuse, R168 ;  /* 0x000000a80fab7221 */ /* 0x048fe20000010000 */
        /* <DEDUP_REMOVED lines=24> */
[----:B---3--:R-:W-:Y:S01]  /*6990*/  FADD.FTZ R168, R12, R171 ;  /* 0x000000ab0ca87221 */ /* 0x008fe20000010000 */
[----:B------:R-:W-:Y:S01]  /*69a0*/  FADD.FTZ R171, R159, R166 ;  /* 0x000000a69fab7221 */ /* 0x000fe20000010000 */
[----:B------:R3:W-:Y:S01]  /*69b0*/  STSM.16.M88.4 [R19+0x26800], R152 ;  /* 0x0268009813007844 */ /* 0x0007e20000000200 */
[-C--:B------:R-:W-:Y:S01]  /*69c0*/  FMUL.FTZ R76, R76, R9.reuse ;  /* 0x000000094c4c7220 */ /* 0x080fe20000410000 */
[-C--:B------:R-:W-:Y:S01]  /*69d0*/  FMUL.FTZ R77, R77, R9.reuse ;  /* 0x000000094d4d7220 */ /* 0x080fe20000410000 */
[-C--:B------:R-:W-:Y:S01]  /*69e0*/  FMUL.FTZ R80, R80, R9.reuse ;  /* 0x0000000950507220 */ /* 0x080fe20000410000 */
[-C--:B------:R-:W-:Y:S01]  /*69f0*/  FMUL.FTZ R81, R81, R9.reuse ;  /* 0x0000000951517220 */ /* 0x080fe20000410000 */
[----:B------:R-:W4:Y:S01]  /*6a00*/  MUFU.EX2 R161, R161 ;  /* 0x000000a100a17308 */ /* 0x000f220000000800 */
        /* <DEDUP_REMOVED lines=8> */
[C---:B--2---:R-:W-:Y:S01]  /*6a90*/  FADD.FTZ R168, R192.reuse, R171 ;  /* 0x000000abc0a87221 */ /* 0x044fe20000010000 */
[----:B------:R-:W-:Y:S01]  /*6aa0*/  F2FP.BF16.F32.PACK_AB R159, R192, R159 ;  /* 0x0000009fc09f723e */ /* 0x000fe200000010ff */
[-C--:B------:R-:W-:Y:S01]  /*6ab0*/  FMUL.FTZ R93, R93, R9.reuse ;  /* 0x000000095d5d7220 */ /* 0x080fe20000410000 */
[-C--:B------:R-:W-:Y:S01]  /*6ac0*/  FMUL.FTZ R96, R96, R9.reuse ;  /* 0x0000000960607220 */ /* 0x080fe20000410000 */
[-C--:B------:R-:W-:Y:S01]  /*6ad0*/  FMUL.FTZ R97, R97, R9.reuse ;  /* 0x0000000961617220 */ /* 0x080fe20000410000 */
[-C--:B------:R-:W-:Y:S01]  /*6ae0*/  FMUL.FTZ R100, R100, R9.reuse ;  /* 0x0000000964647220 */ /* 0x080fe20000410000 */
[----:B------:R3:W-:Y:S01]  /*6af0*/  STSM.16.M88.4 [R184], R156 ;  /* 0x0000009cb8007844 */ /* 0x0007e20000000200 */
[----:B------:R-:W1:Y:S01]  /*6b00*/  MUFU.EX2 R20, R20 ;  /* 0x0000001400147308 */ /* 0x000e620000000800 */
[----:B----4-:R-:W-:Y:S01]  /*6b10*/  FADD.FTZ R13, R161, R168 ;  /* 0x000000a8a10d7221 */ /* 0x010fe20000010000 */
        /* <DEDUP_REMOVED lines=13> */
[----:B------:R-:W-:Y:S01]  /*6bf0*/  FMUL.FTZ R124, R124, R9 ;  /* 0x000000097c7c7220 */ /* 0x000fe20000410000 */
[----:B------:R-:W0:Y:S01]  /*6c00*/  MUFU.EX2 R163, R163 ;  /* 0x000000a300a37308 */ /* 0x000e220000000800 */
[C---:B-1----:R-:W-:Y:S01]  /*6c10*/  FADD.FTZ R4, R20.reuse, R13 ;  /* 0x0000000d14047221 */ /* 0x042fe20000010000 */
[----:B------:R-:W-:Y:S01]  /*6c20*/  F2FP.BF16.F32.PACK_AB R161, R20, R161 ;  /* 0x000000a114a1723e */ /* 0x000fe200000010ff */
        /* <DEDUP_REMOVED lines=17> */
[----:B------:R-:W-:Y:S01]  /*6d40*/  FMUL.FTZ R149, R149, R9 ;  /* 0x0000000995957220 */ /* 0x000fe20000410000 */
        /* <DEDUP_REMOVED lines=26> */
[----:B------:R3:W-:Y:S01]  /*6ef0*/  STSM.16.M88.4 [R22], R160 ;  /* 0x000000a016007844 */ /* 0x0007e20000000200 */
        /* <DEDUP_REMOVED lines=48> */
[----:B------:R-:W-:Y:S01]  /*7200*/  FMUL.FTZ R142, R142, R8 ;  /* 0x000000088e8e7220 */ /* 0x000fe20000410000 */
[C---:B-1----:R-:W-:Y:S01]  /*7210*/  F2FP.BF16.F32.PACK_AB R166, R177.reuse, R166 ;  /* 0x000000a6b1a6723e */ /* 0x042fe200000010ff */
[----:B------:R-:W-:Y:S01]  /*7220*/  FADD.FTZ R3, R177, R12 ;  /* 0x0000000cb1037221 */ /* 0x000fe20000010000 */
[-C--:B------:R-:W-:Y:S01]  /*7230*/  FMUL.FTZ R143, R143, R8.reuse ;  /* 0x000000088f8f7220 */ /* 0x080fe20000410000 */
[-C--:B------:R-:W-:Y:S01]  /*7240*/  FMUL.FTZ R146, R146, R8.reuse ;  /* 0x0000000892927220 */ /* 0x080fe20000410000 */
[-C--:B------:R-:W-:Y:S01]  /*7250*/  FMUL.FTZ R147, R147, R8.reuse ;  /* 0x0000000893937220 */ /* 0x080fe20000410000 */
[-C--:B------:R-:W-:Y:S01]  /*7260*/  FMUL.FTZ R150, R150, R8.reuse ;  /* 0x0000000896967220 */ /* 0x080fe20000410000 */
[----:B------:R-:W-:Y:S01]  /*7270*/  FMUL.FTZ R151, R151, R8 ;  /* 0x0000000897977220 */ /* 0x000fe20000410000 */
[C---:B--2---:R-:W-:Y:S01]  /*7280*/  F2FP.BF16.F32.PACK_AB R167, R10.reuse, R167 ;  /* 0x000000a70aa7723e */ /* 0x044fe200000010ff */
[----:B------:R-:W-:-:S04]  /*7290*/  FADD.FTZ R4, R10, R11 ;  /* 0x0000000b0a047221 */ /* 0x000fc80000010000 */
[----:B------:R3:W-:Y:S01]  /*72a0*/  STSM.16.M88.4 [R23], R164 ;  /* 0x000000a417007844 */ /* 0x0007e20000000200 */
[----:B------:R-:W-:Y:S05]  /*72b0*/  @!P0 BRA `(.L_x_7278) ;  /* 0x0000000000048947 */ /* 0x000fea0003800000 */
[----:B------:R-:W-:Y:S01]  /*72c0*/  BPT.TRAP 0x1 ;  /* 0x000000040000795c */ /* 0x000fe20000300000 */
.L_x_7278:
[----:B------:R0:W1:Y:S01]  /*72d0*/  SYNCS.PHASECHK.TRANS64.TRYWAIT P1, [UR23+0x28c50], R7 ;  /* 0x028c5007ff0075a7 */ /* 0x0000620008020157 */
[----:B------:R-:W-:Y:S05]  /*72e0*/  @!P0 BRA `(.L_x_7279) ;  /* 0x0000000000048947 */ /* 0x000fea0003800000 */
[----:B------:R-:W-:Y:S01]  /*72f0*/  BPT.TRAP 0x1 ;  /* 0x000000040000795c */ /* 0x000fe20000300000 */
.L_x_7279:
[----:B-1----:R-:W-:Y:S05]  /*7300*/  @P1 BRA `(.L_x_7280) ;  /* 0x0000000000081947 */ /* 0x002fea0003800000 */
[----:B------:R-:W1:Y:S02]  /*7310*/  SYNCS.PHASECHK.TRANS64.TRYWAIT P1, [UR23+0x28c50], R7 ;  /* 0x028c5007ff0075a7 */ /* 0x000e640008020157 */
[----:B-1----:R-:W-:Y:S05]  /*7320*/  @!P1 BRA `(.L_x_7281) ;  /* 0x0000009400cc9947 */ /* 0x002fea0003800000 */
.L_x_7280:
        /* <DEDUP_REMOVED lines=34> */
.L_x_7282:
[----:B------:R-:W-:Y:S01]  /*7550*/  UISETP.GT.AND UP0, UPT, UR21, UR20, UPT ;  /* 0x000000141500728c */ /* 0x000fe2000bf04270 */
[----:B-1----:R-:W-:Y:S01]  /*7560*/  IMAD.MOV.U32 R8, RZ, RZ, R5 ;  /* 0x000000ffff087224 */ /* 0x002fe200078e0005 */
[----:B------:R-:W-:Y:S01]  /*7570*/  UIADD3 UR23, UR23, 0x28c60, URZ ;  /* 0x00028c6017177890 */ /* 0x000fe2000fffe03f */
[----:B------:R-:W-:Y:S01]  /*7580*/  IMAD.MOV.U32 R9, RZ, RZ, R6 ;  /* 0x000000ffff097224 */ /* 0x000fe200078e0006 */
[----:B------:R-:W-:Y:S02]  /*7590*/  UIADD3 UR21, UR21, -0x1, URZ ;  /* 0xffffffff15157890 */ /* 0x000fe4000fffe03f */
[----:B------:R-:W-:Y:S01]  /*75a0*/  PLOP3.LUT P1, PT, PT, PT, UP0, 0x80, 0x0 ;  /* 0x000000000000781c */ /* 0x000fe20003f2f008 */
[----:B------:R-:W-:Y:S01]  /*75b0*/  UPRMT UR23, UR40, 0x654, UR23 ;  /* 0x0000065428177896 */ /* 0x000fe20008000017 */
[----:B------:R-:W-:-:S08]  /*75c0*/  UMOV UR24, UR38 ;  /* 0x0000002600187c82 */ /* 0x000fd00008000000 */
[----:B------:R-:W-:Y:S03]  /*75d0*/  SYNCS.ARRIVE.TRANS64.RED.A1T0 RZ, [UR23], RZ ;  /* 0x000000ffffff79a7 */ /* 0x000fe60008100417 */
[----:B------:R-:W-:Y:S05]  /*75e0*/  @P1 BRA `(.L_x_7283) ;  /* 0xffffffdc00741947 */ /* 0x000fea000383ffff */
.L_x_7272:
[----:B------:R-:W-:-:S13]  /*75f0*/  ISETP.LE.AND P1, PT, RZ, UR21, PT ;  /* 0x00000015ff007c0c */ /* 0x000fda000bf23270 */
[----:B------:R-:W-:Y:S05]  /*7600*/  @!P1 BRA `(.L_x_7284) ;  /* 0x0000001c003c9947 */ /* 0x000fea0003800000 */
[----:B01----:R-:W-:Y:S01]  /*7610*/  MOV R8, R5 ;  /* 0x0000000500087202 */ /* 0x003fe20000000f00 */
[----:B------:R-:W-:Y:S01]  /*7620*/  IMAD.MOV.U32 R191, RZ, RZ, R6 ;  /* 0x000000ffffbf7224 */ /* 0x000fe200078e0006 */
[----:B------:R-:W-:Y:S01]  /*7630*/  UMOV UR23, UR38 ;  /* 0x0000002600177c82 */ /* 0x000fe20008000000 */
[----:B------:R-:W-:Y:S01]  /*7640*/  ULDC UR24, c[0x0][0x9d8] ;  /* 0x0002760000187ab9 */ /* 0x000fe20000000800 */
[----:B------:R-:W-:-:S05]  /*7650*/  ULDC UR20, c[0x0][0x988] ;  /* 0x0002620000147ab9 */ /* 0x000fca0000000800 */
.L_x_7295:
[----:B------:R-:W-:-:S04]  /*7660*/  UIADD3 UR38, UR23, 0x1, URZ ;  /* 0x0000000117267890 */ /* 0x000fc8000fffe03f */
[----:B------:R-:W-:-:S04]  /*7670*/  UISETP.NE.AND UP0, UPT, UR38, 0x2, UPT ;  /* 0x000000022600788c */ /* 0x000fc8000bf05270 */
[----:B------:R-:W-:Y:S02]  /*7680*/  USEL UR6, URZ, 0x1, UP0 ;  /* 0x000000013f067887 */ /* 0x000fe40008000000 */
[----:B------:R-:W-:Y:S02]  /*7690*/  USEL UR38, UR38, URZ, UP0 ;  /* 0x0000003f26267287 */ /* 0x000fe40008000000 */
[----:B------:R-:W-:Y:S01]  /*76a0*/  ULOP3.LUT UR37, UR37, UR6, URZ, 0x3c, !UPT ;  /* 0x0000000625257292 */ /* 0x000fe2000f8e3c3f */
[----:B01----:R-:W-:Y:S11]  /*76b0*/  @!P0 BRA `(.L_x_7285) ;  /* 0x0000000000048947 */ /* 0x003ff60003800000 */
[----:B------:R-:W-:Y:S01]  /*76c0*/  BPT.TRAP 0x1 ;  /* 0x000000040000795c */ /* 0x000fe20000300000 */
.L_x_7285:
[----:B------:R-:W-:Y:S01]  /*76d0*/  ULEA UR22, UR38, UR42, 0x3 ;  /* 0x0000002a26167291 */ /* 0x000fe2000f8e183f */
[----:B------:R-:W-:-:S05]  /*76e0*/  IMAD.U32 R7, RZ, RZ, UR37 ;  /* 0x00000025ff077e24 */ /* 0x000fca000f8e00ff */
[----:B------:R-:W-:-:S04]  /*76f0*/  SHF.L.U32 R7, R7, 0x1f, RZ ;  /* 0x0000001f07077819 */ /* 0x000fc800000006ff */
[----:B------:R0:W1:Y:S01]  /*7700*/  SYNCS.PHASECHK.TRANS64.TRYWAIT P1, [UR22+0x28c30], R7 ;  /* 0x028c3007ff0075a7 */ /* 0x0000620008020156 */
[----:B------:R-:W-:Y:S05]  /*7710*/  @!P0 BRA `(.L_x_7286) ;  /* 0x0000000000048947 */ /* 0x000fea0003800000 */
[----:B------:R-:W-:Y:S01]  /*7720*/  BPT.TRAP 0x1 ;  /* 0x000000040000795c */ /* 0x000fe20000300000 */
.L_x_7286:
[----:B-1----:R-:W-:Y:S05]  /*7730*/  @P1 BRA `(.L_x_7287) ;  /* 0x0000000000081947 */ /* 0x002fea0003800000 */
[----:B------:R-:W1:Y:S02]  /*7740*/  SYNCS.PHASECHK.TRANS64.TRYWAIT P1, [UR22+0x28c30], R7 ;  /* 0x028c3007ff0075a7 */ /* 0x000e640008020156 */
[----:B-1----:R-:W-:Y:S05]  /*7750*/  @!P1 BRA `(.L_x_7288) ;  /* 0x0000009000d89947 */ /* 0x002fea0003800000 */
.L_x_7287:
[----:B------:R-:W-:Y:S01]  /*7760*/  R2UR UR18, R0 ;  /* 0x00000000001272ca */ /* 0x000fe200000e0000 */
[----:B--23--:R-:W-:Y:S01]  /*7770*/  WARPGROUP.ARRIVE ;  /* 0x00000000000079c5 */ /* 0x00cfe20000000000 */
        /* <DEDUP_REMOVED lines=21> */
.L_x_7289:
        /* <DEDUP_REMOVED lines=29> */
[----:B------:R-:W-:Y:S01]  /*7aa0*/  UMOV UR10, UR20 ;  /* 0x00000014000a7c82 */ /* 0x000fe20008000000 */
[----:B------:R-:W1:Y:S01]  /*7ab0*/  MUFU.TANH R157, R157 ;  /* 0x0000009d009d7308 */ /* 0x000e620000002400 */
[----:B--2---:R-:W-:Y:S01]  /*7ac0*/  FMNMX.FTZ R6, R5, R6, !PT ;  /* 0x0000000605067209 */ /* 0x004fe20007810000 */
[----:B------:R-:W-:Y:S01]  /*7ad0*/  FMUL.FTZ R166, R183, UR24 ;  /* 0x00000018b7a67c20 */ /* 0x000fe20008410000 */
[----:B------:R-:W-:-:S04]  /*7ae0*/  UIADD3 UR6, UR22, 0x28c40, URZ ;  /* 0x00028c4016067890 */ /* 0x000fc8000fffe03f */
[----:B------:R-:W-:Y:S01]  /*7af0*/  UPRMT UR6, UR40, 0x654, UR6 ;  /* 0x0000065428067896 */ /* 0x000fe20008000006 */
[----:B------:R-:W2:Y:S01]  /*7b00*/  MUFU.TANH R158, R158 ;  /* 0x0000009e009e7308 */ /* 0x000ea20000002400 */
[----:B---3--:R-:W-:-:S07]  /*7b10*/  FMNMX.FTZ R6, R193, R6, !PT ;  /* 0x00000006c1067209 */ /* 0x008fce0007810000 */
[----:B------:R-:W3:Y:S01]  /*7b20*/  MUFU.TANH R159, R159 ;  /* 0x0000009f009f7308 */ /* 0x000ee20000002400 */
[----:B-1----:R-:W-:Y:S01]  /*7b30*/  FMNMX.FTZ R13, R157, R6, !PT ;  /* 0x000000069d0d7209 */ /* 0x002fe20007810000 */
[----:B------:R-:W-:Y:S06]  /*7b40*/  SYNCS.ARRIVE.TRANS64.RED.A1T0 RZ, [UR6], RZ ;  /* 0x000000ffffff79a7 */ /* 0x000fec0008100406 */
        /* <DEDUP_REMOVED lines=13> */
[----:B--2---:R-:W-:Y:S01]  /*7c20*/  FMNMX.FTZ R15, R168, R13, !PT ;  /* 0x0000000da80f7209 */ /* 0x004fe20007810000 */
[----:B------:R-:W-:Y:S01]  /*7c30*/  FMUL.FTZ R13, R162, UR24 ;  /* 0x00000018a20d7c20 */ /* 0x000fe20008410000 */
[----:B------:R-:W-:-:S05]  /*7c40*/  FMUL.FTZ R162, R179, UR24 ;  /* 0x00000018b3a27c20 */ /* 0x000fca0008410000 */
[----:B------:R-:W2:Y:S01]  /*7c50*/  MUFU.TANH R176, R176 ;  /* 0x000000b000b07308 */ /* 0x000ea20000002400 */
[----:B---3--:R-:W-:-:S07]  /*7c60*/  FMNMX.FTZ R15, R194, R15, !PT ;  /* 0x0000000fc20f7209 */ /* 0x008fce0007810000 */
[----:B------:R-:W3:Y:S01]  /*7c70*/  MUFU.TANH R173, R173 ;  /* 0x000000ad00ad7308 */ /* 0x000ee20000002400 */
[----:B-1----:R-:W-:Y:S01]  /*7c80*/  FMNMX.FTZ R21, R172, R15, !PT ;  /* 0x0000000fac157209 */ /* 0x002fe20007810000 */
[----:B------:R-:W-:-:S06]  /*7c90*/  FMUL.FTZ R15, R163, UR24 ;  /* 0x00000018a30f7c20 */ /* 0x000fcc0008410000 */
[----:B------:R-:W1:Y:S01]  /*7ca0*/  MUFU.TANH R165, R165 ;  /* 0x000000a500a57308 */ /* 0x000e620000002400 */
[----:B--2---:R-:W-:Y:S01]  /*7cb0*/  FMNMX.FTZ R6, R176, R21, !PT ;  /* 0x00000015b0067209 */ /* 0x004fe20007810000 */
[----:B------:R-:W-:-:S06]  /*7cc0*/  FMUL.FTZ R21, R167, UR24 ;  /* 0x00000018a7157c20 */ /* 0x000fcc0008410000 */
[----:B------:R-:W2:Y:S01]  /*7cd0*/  MUFU.TANH R9, R9 ;  /* 0x0000000900097308 */ /* 0x000ea20000002400 */
[----:B---3--:R-:W-:-:S07]  /*7ce0*/  FMNMX.FTZ R6, R173, R6, !PT ;  /* 0x00000006ad067209 */ /* 0x008fce0007810000 */
[----:B------:R-:W3:Y:S01]  /*7cf0*/  MUFU.TANH R10, R10 ;  /* 0x0000000a000a7308 */ /* 0x000ee20000002400 */
[----:B-1----:R-:W-:-:S05]  /*7d00*/  FMNMX.FTZ R6, R165, R6, !PT ;  /* 0x00000006a5067209 */ /* 0x002fca0007810000 */
[----:B------:R-:W1:Y:S02]  /*7d10*/  SHFL.BFLY PT, R155, R6, 0x2, 0x1f ;  /* 0x0c401f00069b7f89 */ /* 0x000e6400000e0000 */
[----:B------:R-:W4:Y:S01]  /*7d20*/  MUFU.TANH R11, R11 ;  /* 0x0000000b000b7308 */ /* 0x000f220000002400 */
[----:B--2---:R-:W-:-:S07]  /*7d30*/  FMNMX.FTZ R163, R9, R8, !PT ;  /* 0x0000000809a37209 */ /* 0x004fce0007810000 */
[----:B------:R-:W2:Y:S08]  /*7d40*/  MUFU.TANH R12, R12 ;  /* 0x0000000c000c7308 */ /* 0x000eb00000002400 */
[----:B------:R-:W5:Y:S01]  /*7d50*/  MUFU.TANH R13, R13 ;  /* 0x0000000d000d7308 */ /* 0x000f620000002400 */
[----:B-1----:R-:W-:Y:S01]  /*7d60*/  FMNMX.FTZ R170, R6, R155, !PT ;  /* 0x0000009b06aa7209 */ /* 0x002fe20007810000 */
[----:B------:R-:W-:-:S06]  /*7d70*/  FMUL.FTZ R155, R175, UR24 ;  /* 0x00000018af9b7c20 */ /* 0x000fcc0008410000 */
[----:B------:R-:W1:Y:S01]  /*7d80*/  MUFU.TANH R15, R15 ;  /* 0x0000000f000f7308 */ /* 0x000e620000002400 */
[----:B---3--:R-:W-:Y:S01]  /*7d90*/  FMNMX.FTZ R6, R10, R163, !PT ;  /* 0x000000a30a067209 */ /* 0x008fe20007810000 */
[----:B------:R-:W-:Y:S01]  /*7da0*/  FMUL.FTZ R163, R182, UR24 ;  /* 0x00000018b6a37c20 */ /* 0x000fe20008410000 */
[----:B------:R-:W3:Y:S02]  /*7db0*/  SHFL.BFLY PT, R171, R170, 0x1, 0x1f ;  /* 0x0c201f00aaab7f89 */ /* 0x000ee400000e0000 */
[----:B----4-:R-:W-:-:S03]  /*7dc0*/  FMNMX.FTZ R167, R11, R6, !PT ;  /* 0x000000060ba77209 */ /* 0x010fc60007810000 */
[----:B------:R-:W4:Y:S01]  /*7dd0*/  MUFU.TANH R20, R20 ;  /* 0x0000001400147308 */ /* 0x000f220000002400 */
[----:B--2---:R-:W-:-:S04]  /*7de0*/  FMNMX.FTZ R6, R12, R167, !PT ;  /* 0x000000a70c067209 */ /* 0x004fc80007810000 */
[----:B-----5:R-:W-:-:S03]  /*7df0*/  FMNMX.FTZ R14, R13, R6, !PT ;  /* 0x000000060d0e7209 */ /* 0x020fc60007810000 */
[----:B------:R-:W2:Y:S01]  /*7e00*/  MUFU.TANH R21, R21 ;  /* 0x0000001500157308 */ /* 0x000ea20000002400 */
[----:B-1----:R-:W-:-:S07]  /*7e10*/  FMNMX.FTZ R167, R15, R14, !PT ;  /* 0x0000000e0fa77209 */ /* 0x002fce0007810000 */
[----:B------:R-:W1:Y:S01]  /*7e20*/  MUFU.TANH R152, R152 ;  /* 0x0000009800987308 */ /* 0x000e620000002400 */
[----:B----4-:R-:W-:Y:S02]  /*7e30*/  FMNMX.FTZ R14, R20, R167, !PT ;  /* 0x000000a7140e7209 */ /* 0x010fe40007810000 */
[----:B---3--:R-:W-:-:S05]  /*7e40*/  FMNMX.FTZ R6, R170, R171, !PT ;  /* 0x000000abaa067209 */ /* 0x008fca0007810000 */
[----:B------:R-:W3:Y:S01]  /*7e50*/  MUFU.TANH R153, R153 ;  /* 0x0000009900997308 */ /* 0x000ee20000002400 */
[C---:B------:R-:W-:Y:S01]  /*7e60*/  FADD.FTZ R170, -R6.reuse, R191 ;  /* 0x000000bf06aa7221 */ /* 0x040fe20000010100 */
[----:B--2---:R-:W-:Y:S01]  /*7e70*/  FMNMX.FTZ R167, R21, R14, !PT ;  /* 0x0000000e15a77209 */ /* 0x004fe20007810000 */
[----:B------:R-:W-:Y:S02]  /*7e80*/  FMUL.FTZ R177, R6, UR10 ;  /* 0x0000000a06b17c20 */ /* 0x000fe40008410000 */
[----:B------:R-:W-:Y:S02]  /*7e90*/  FMUL.FTZ R174, R170, UR10 ;  /* 0x0000000aaaae7c20 */ /* 0x000fe40008410000 */
[--C-:B------:R-:W-:Y:S01]  /*7ea0*/  FFMA.FTZ R175, R5, UR10, -R177.reuse ;  /* 0x0000000a05af7c23 */ /* 0x100fe200080108b1 */
[----:B------:R-:W2:Y:S01]  /*7eb0*/  MUFU.TANH R154, R154 ;  /* 0x0000009a009a7308 */ /* 0x000ea20000002400 */
[----:B-1----:R-:W-:Y:S01]  /*7ec0*/  FMNMX.FTZ R170, R152, R167, !PT ;  /* 0x000000a798aa7209 */ /* 0x002fe20007810000 */
[--C-:B------:R-:W-:Y:S01]  /*7ed0*/  FFMA.FTZ R178, R157, UR10, -R177.reuse ;  /* 0x0000000a9db27c23 */ /* 0x100fe200080108b1 */
[--C-:B------:R-:W-:Y:S01]  /*7ee0*/  FFMA.FTZ R157, R158, UR10, -R177.reuse ;  /* 0x0000000a9e9d7c23 */ /* 0x100fe200080108b1 */
[--C-:B------:R-:W-:Y:S01]  /*7ef0*/  FFMA.FTZ R158, R160, UR10, -R177.reuse ;  /* 0x0000000aa09e7c23 */ /* 0x100fe200080108b1 */
[--C-:B------:R-:W-:Y:S01]  /*7f00*/  FFMA.FTZ R160, R164, UR10, -R177.reuse ;  /* 0x0000000aa4a07c23 */ /* 0x100fe200080108b1 */
[--C-:B------:R-:W-:Y:S01]  /*7f10*/  FFMA.FTZ R164, R172, UR10, -R177.reuse ;  /* 0x0000000aaca47c23 */ /* 0x100fe200080108b1 */
[--C-:B------:R-:W-:Y:S01]  /*7f20*/  FFMA.FTZ R172, R173, UR10, -R177.reuse ;  /* 0x0000000aadac7c23 */ /* 0x100fe200080108b1 */
[----:B------:R-:W1:Y:S01]  /*7f30*/  MUFU.TANH R155, R155 ;  /* 0x0000009b009b7308 */ /* 0x000e620000002400 */
[----:B---3--:R-:W-:Y:S01]  /*7f40*/  FMNMX.FTZ R171, R153, R170, !PT ;  /* 0x000000aa99ab7209 */ /* 0x008fe20007810000 */
[--C-:B------:R-:W-:Y:S01]  /*7f50*/  FFMA.FTZ R173, R165, UR10, -R177.reuse ;  /* 0x0000000aa5ad7c23 */ /* 0x100fe200080108b1 */
[--C-:B------:R-:W-:Y:S01]  /*7f60*/  FFMA.FTZ R167, R192, UR10, -R177.reuse ;  /* 0x0000000ac0a77c23 */ /* 0x100fe200080108b1 */
[----:B------:R-:W-:-:S04]  /*7f70*/  FFMA.FTZ R168, R168, UR10, -R177 ;  /* 0x0000000aa8a87c23 */ /* 0x000fc800080108b1 */
[----:B------:R-:W3:Y:S01]  /*7f80*/  MUFU.TANH R156, R156 ;  /* 0x0000009c009c7308 */ /* 0x000ee20000002400 */
[----:B--2---:R-:W-:Y:S01]  /*7f90*/  FMNMX.FTZ R170, R154, R171, !PT ;  /* 0x000000ab9aaa7209 */ /* 0x004fe20007810000 */
[----:B------:R-:W-:-:S06]  /*7fa0*/  FFMA.FTZ R171, R193, UR10, -R177 ;  /* 0x0000000ac1ab7c23 */ /* 0x000fcc00080108b1 */
[----:B------:R-:W2:Y:S01]  /*7fb0*/  MUFU.TANH R162, R162 ;  /* 0x000000a200a27308 */ /* 0x000ea20000002400 */
[----:B-1----:R-:W-:-:S07]  /*7fc0*/  FMNMX.FTZ R5, R155, R170, !PT ;  /* 0x000000aa9b057209 */ /* 0x002fce0007810000 */
[----:B------:R-:W1:Y:S01]  /*7fd0*/  MUFU.TANH R163, R163 ;  /* 0x000000a300a37308 */ /* 0x000e620000002400 */
[----:B---3--:R-:W-:-:S07]  /*7fe0*/  FMNMX.FTZ R5, R156, R5, !PT ;  /* 0x000000059c057209 */ /* 0x008fce0007810000 */
[----:B------:R-:W3:Y:S08]  /*7ff0*/  MUFU.TANH R166, R166 ;  /* 0x000000a600a67308 */ /* 0x000ef00000002400 */
[----:B------:R2:W4:Y:S08]  /*8000*/  MUFU.EX2 R14, R174 ;  /* 0x000000ae000e7308 */ /* 0x0005300000000800 */
[----:B------:R5:W-:Y:S01]  /*8010*/  MUFU.EX2 R170, R175 ;  /* 0x000000af00aa7308 */ /* 0x000be20000000800 */
[----:B--2---:R-:W-:-:S04]  /*8020*/  FMNMX.FTZ R174, R162, R5, !PT ;  /* 0x00000005a2ae7209 */ /* 0x004fc80007810000 */
[----:B-1----:R-:W-:Y:S01]  /*8030*/  FMNMX.FTZ R5, R163, R174, !PT ;  /* 0x000000aea3057209 */ /* 0x002fe20007810000 */
[--C-:B------:R-:W-:Y:S01]  /*8040*/  FFMA.FTZ R174, R159, UR10, -R177.reuse ;  /* 0x0000000a9fae7c23 */ /* 0x100fe200080108b1 */
[--C-:B------:R-:W-:Y:S01]  /*8050*/  FFMA.FTZ R159, R161, UR10, -R177.reuse ;  /* 0x0000000aa19f7c23 */ /* 0x100fe200080108b1 */
[--C-:B------:R-:W-:Y:S01]  /*8060*/  FFMA.FTZ R161, R169, UR10, -R177.reuse ;  /* 0x0000000aa9a17c23 */ /* 0x100fe200080108b1 */
[----:B---3--:R-:W-:Y:S01]  /*8070*/  FMNMX.FTZ R5, R166, R5, !PT ;  /* 0x00000005a6057209 */ /* 0x008fe20007810000 */
[--C-:B------:R-:W-:Y:S01]  /*8080*/  FFMA.FTZ R169, R194, UR10, -R177.reuse ;  /* 0x0000000ac2a97c23 */ /* 0x100fe200080108b1 */
[----:B-----5:R-:W-:Y:S01]  /*8090*/  FFMA.FTZ R175, R176, UR10, -R177 ;  /* 0x0000000ab0af7c23 */ /* 0x020fe200080108b1 */
[----:B------:R-:W1:Y:S01]  /*80a0*/  MUFU.EX2 R167, R167 ;  /* 0x000000a700a77308 */ /* 0x000e620000000800 */
[-C--:B----4-:R-:W-:Y:S01]  /*80b0*/  FMUL.FTZ R24, R24, R14.reuse ;  /* 0x0000000e18187220 */ /* 0x090fe20000410000 */
[----:B------:R-:W2:Y:S01]  /*80c0*/  SHFL.BFLY PT, R180, R5, 0x2, 0x1f ;  /* 0x0c401f0005b47f89 */ /* 0x000ea200000e0000 */
        /* <DEDUP_REMOVED lines=22> */
[----:B------:R-:W-:Y:S01]  /*8230*/  FMUL.FTZ R64, R64, R14 ;  /* 0x0000000e40407220 */ /* 0x000fe20000410000 */
[----:B--2---:R-:W-:Y:S01]  /*8240*/  FMNMX.FTZ R180, R5, R180, !PT ;  /* 0x000000b405b47209 */ /* 0x004fe20007810000 */
[-C--:B------:R-:W-:Y:S01]  /*8250*/  FMUL.FTZ R65, R65, R14.reuse ;  /* 0x0000000e41417220 */ /* 0x080fe20000410000 */
[-C--:B------:R-:W-:Y:S01]  /*8260*/  FMUL.FTZ R68, R68, R14.reuse ;  /* 0x0000000e44447220 */ /* 0x080fe20000410000 */
[-C--:B------:R-:W-:Y:S01]  /*8270*/  FMUL.FTZ R69, R69, R14.reuse ;  /* 0x0000000e45457220 */ /* 0x080fe20000410000 */
[-C--:B------:R-:W-:Y:S01]  /*8280*/  FMUL.FTZ R72, R72, R14.reuse ;  /* 0x0000000e48487220 */ /* 0x080fe20000410000 */
        /* <DEDUP_REMOVED lines=37> */
[--C-:B------:R-:W-:Y:S01]  /*84e0*/  FFMA.FTZ R179, R12, UR10, -R165.reuse ;  /* 0x0000000a0cb37c23 */ /* 0x100fe200080108a5 */
[--C-:B------:R-:W-:Y:S01]  /*84f0*/  FFMA.FTZ R176, R15, UR10, -R165.reuse ;  /* 0x0000000a0fb07c23 */ /* 0x100fe200080108a5 */
[----:B------:R-:W-:Y:S01]  /*8500*/  MUFU.EX2 R177, R177 ;  /* 0x000000b100b17308 */ /* 0x000fe20000000800 */
[----:B------:R-:W-:Y:S01]  /*8510*/  FFMA.FTZ R11, R13, UR10, -R165 ;  /* 0x0000000a0d0b7c23 */ /* 0x000fe200080108a5 */
[----:B------:R-:W-:-:S02]  /*8520*/  IMAD.MOV R15, RZ, RZ, -R18 ;  /* 0x000000ffff0f7224 */ /* 0x000fc400078e0a12 */
[--C-:B------:R-:W-:Y:S01]  /*8530*/  FFMA.FTZ R12, R20, UR10, -R165.reuse ;  /* 0x0000000a140c7c23 */ /* 0x100fe200080108a5 */
[----:B------:R-:W-:Y:S01]  /*8540*/  FFMA.FTZ R20, R153, UR10, -R165 ;  /* 0x0000000a99147c23 */ /* 0x000fe200080108a5 */
[----:B-1----:R-:W-:Y:S01]  /*8550*/  FFMA.FTZ R153, R14, R3, R167 ;  /* 0x000000030e997223 */ /* 0x002fe200000100a7 */
[--C-:B------:R-:W-:Y:S01]  /*8560*/  FFMA.FTZ R3, R154, UR10, -R165.reuse ;  /* 0x0000000a9a037c23 */ /* 0x100fe200080108a5 */
[----:B------:R-:W-:Y:S01]  /*8570*/  ISETP.NE.AND P1, PT, R2, R15, PT ;  /* 0x0000000f0200720c */ /* 0x000fe20003f25270 */
[----:B------:R-:W1:Y:S01]  /*8580*/  MUFU.EX2 R8, R8 ;  /* 0x0000000800087308 */ /* 0x000e620000000800 */
[----:B------:R-:W-:Y:S01]  /*8590*/  FFMA.FTZ R15, R152, UR10, -R165 ;  /* 0x0000000a980f7c23 */ /* 0x000fe200080108a5 */
[----:B------:R-:W-:Y:S01]  /*85a0*/  FADD.FTZ R154, R170, R153 ;  /* 0x00000099aa9a7221 */ /* 0x000fe20000010000 */
[--C-:B------:R-:W-:Y:S01]  /*85b0*/  FFMA.FTZ R13, R21, UR10, -R165.reuse ;  /* 0x0000000a150d7c23 */ /* 0x100fe200080108a5 */
[----:B------:R-:W-:Y:S02]  /*85c0*/  IMAD.U32 R21, RZ, RZ, UR23 ;  /* 0x00000017ff157e24 */ /* 0x000fe4000f8e00ff */
[--C-:B------:R-:W-:Y:S01]  /*85d0*/  FFMA.FTZ R156, R156, UR10, -R165.reuse ;  /* 0x0000000a9c9c7c23 */ /* 0x100fe200080108a5 */
[--C-:B------:R-:W-:Y:S01]  /*85e0*/  FFMA.FTZ R162, R162, UR10, -R165.reuse ;  /* 0x0000000aa2a27c23 */ /* 0x100fe200080108a5 */
[--C-:B------:R-:W-:Y:S01]  /*85f0*/  FFMA.FTZ R163, R163, UR10, -R165.reuse ;  /* 0x0000000aa3a37c23 */ /* 0x100fe200080108a5 */
[----:B------:R-:W2:Y:S01]  /*8600*/  MUFU.EX2 R9, R9 ;  /* 0x0000000900097308 */ /* 0x000ea20000000800 */
[--C-:B------:R-:W-:Y:S01]  /*8610*/  FFMA.FTZ R180, R166, UR10, -R165.reuse ;  /* 0x0000000aa6b47c23 */ /* 0x100fe200080108a5 */
[-C--:B------:R-:W-:Y:S01]  /*8620*/  FMUL.FTZ R124, R124, R14.reuse ;  /* 0x0000000e7c7c7220 */ /* 0x080fe20000410000 */
[----:B------:R-:W-:Y:S01]  /*8630*/  FMUL.FTZ R125, R125, R14 ;  /* 0x0000000e7d7d7220 */ /* 0x000fe20000410000 */
[----:B------:R-:W-:Y:S01]  /*8640*/  @!P1 LEA R21, R21, R16, 0x6 ;  /* 0x0000001015159211 */ /* 0x000fe200078e30ff */
[-C--:B------:R-:W-:Y:S01]  /*8650*/  FMUL.FTZ R128, R128, R14.reuse ;  /* 0x0000000e80807220 */ /* 0x080fe20000410000 */
[-C--:B------:R-:W-:Y:S01]  /*8660*/  FMUL.FTZ R129, R129, R14.reuse ;  /* 0x0000000e81817220 */ /* 0x080fe20000410000 */
[----:B------:R-:W-:Y:S01]  /*8670*/  FMUL.FTZ R132, R132, R14 ;  /* 0x0000000e84847220 */ /* 0x000fe20000410000 */
[----:B------:R-:W3:Y:S01]  /*8680*/  MUFU.EX2 R10, R10 ;  /* 0x0000000a000a7308 */ /* 0x000ee20000000800 */
[----:B-1----:R-:W-:Y:S01]  /*8690*/  FFMA.FTZ R152, R177, R4, R8 ;  /* 0x00000004b1987223 */ /* 0x002fe20000010008 */
[----:B------:R-:W-:Y:S01]  /*86a0*/  FFMA.FTZ R4, R155, UR10, -R165 ;  /* 0x0000000a9b047c23 */ /* 0x000fe200080108a5 */
[----:B------:R-:W-:Y:S01]  /*86b0*/  FADD.FTZ R155, R171, R154 ;  /* 0x0000009aab9b7221 */ /* 0x000fe20000010000 */
[----:B------:R-:W-:Y:S01]  /*86c0*/  @!P1 LEA R21, R21, UR42, 0x2 ;  /* 0x0000002a15159c11 */ /* 0x000fe2000f8e10ff */
[-C--:B------:R-:W-:Y:S01]  /*86d0*/  FMUL.FTZ R133, R133, R14.reuse ;  /* 0x0000000e85857220 */ /* 0x080fe20000410000 */
[-C--:B------:R-:W-:Y:S01]  /*86e0*/  FMUL.FTZ R136, R136, R14.reuse ;  /* 0x0000000e88887220 */ /* 0x080fe20000410000 */
[----:B------:R-:W-:Y:S01]  /*86f0*/  FADD.FTZ R154, R178, R155 ;  /* 0x0000009bb29a7221 */ /* 0x000fe20000010000 */
[----:B------:R-:W1:Y:S01]  /*8700*/  MUFU.EX2 R179, R179 ;  /* 0x000000b300b37308 */ /* 0x000e620000000800 */
[----:B--2---:R-:W-:Y:S01]  /*8710*/  FADD.FTZ R153, R9, R152 ;  /* 0x0000009809997221 */ /* 0x004fe20000010000 */
[----:B------:R-:W-:Y:S01]  /*8720*/  @!P1 STS [R21+0x28800], R14 ;  /* 0x0288000e15009388 */ /* 0x000fe20000000800 */
[-C--:B------:R-:W-:Y:S01]  /*8730*/  FMUL.FTZ R137, R137, R14.reuse ;  /* 0x0000000e89897220 */ /* 0x080fe20000410000 */
[-C--:B------:R-:W-:Y:S01]  /*8740*/  FMUL.FTZ R140, R140, R14.reuse ;  /* 0x0000000e8c8c7220 */ /* 0x080fe20000410000 */
[-C--:B------:R-:W-:Y:S01]  /*8750*/  FMUL.FTZ R141, R141, R14.reuse ;  /* 0x0000000e8d8d7220 */ /* 0x080fe20000410000 */
[----:B------:R2:W-:Y:S01]  /*8760*/  @!P1 STS [R21+0x28820], R177 ;  /* 0x028820b115009388 */ /* 0x0005e20000000800 */
[-C--:B------:R-:W-:Y:S01]  /*8770*/  FMUL.FTZ R144, R144, R14.reuse ;  /* 0x0000000e90907220 */ /* 0x080fe20000410000 */
[----:B------:R-:W4:Y:S01]  /*8780*/  MUFU.EX2 R11, R11 ;  /* 0x0000000b000b7308 */ /* 0x000f220000000800 */
[----:B---3--:R-:W-:Y:S01]  /*8790*/  FADD.FTZ R152, R10, R153 ;  /* 0x000000990a987221 */ /* 0x008fe20000010000 */
[----:B------:R-:W-:Y:S01]  /*87a0*/  FADD.FTZ R153, R157, R154 ;  /* 0x0000009a9d997221 */ /* 0x000fe20000010000 */
[-C--:B------:R-:W-:Y:S01]  /*87b0*/  FMUL.FTZ R145, R145, R14.reuse ;  /* 0x0000000e91917220 */ /* 0x080fe20000410000 */
[-C--:B------:R-:W-:Y:S01]  /*87c0*/  FMUL.FTZ R148, R148, R14.reuse ;  /* 0x0000000e94947220 */ /* 0x080fe20000410000 */
[----:B------:R-:W-:Y:S01]  /*87d0*/  FMUL.FTZ R149, R149, R14 ;  /* 0x0000000e95957220 */ /* 0x000fe20000410000 */
[----:B------:R-:W-:Y:S01]  /*87e0*/  FADD.FTZ R153, R174, R153 ;  /* 0x00000099ae997221 */ /* 0x000fe20000010000 */
[-C--:B------:R-:W-:Y:S01]  /*87f0*/  FMUL.FTZ R26, R26, R177.reuse ;  /* 0x000000b11a1a7220 */ /* 0x080fe20000410000 */
[----:B------:R-:W3:Y:S01]  /*8800*/  MUFU.EX2 R176, R176 ;  /* 0x000000b000b07308 */ /* 0x000ee20000000800 */
[----:B-1----:R-:W-:Y:S01]  /*8810*/  FADD.FTZ R152, R179, R152 ;  /* 0x00000098b3987221 */ /* 0x002fe20000010000 */
[----:B------:R-:W-:Y:S01]  /*8820*/  FADD.FTZ R154, R158, R153 ;  /* 0x000000999e9a7221 */ /* 0x000fe20000010000 */
[----:B------:R-:W-:Y:S01]  /*8830*/  F2FP.BF16.F32.PACK_AB R158, R159, R158 ;  /* 0x0000009e9f9e723e */ /* 0x000fe200000010ff */
[-C--:B------:R-:W-:Y:S01]  /*8840*/  FMUL.FTZ R27, R27, R177.reuse ;  /* 0x000000b11b1b7220 */ /* 0x080fe20000410000 */
[----:B------:R-:W-:Y:S01]  /*8850*/  FMUL.FTZ R30, R30, R177 ;  /* 0x000000b11e1e7220 */ /* 0x000fe20000410000 */
[----:B------:R-:W-:Y:S01]  /*8860*/  FADD.FTZ R153, R159, R154 ;  /* 0x0000009a9f997221 */ /* 0x000fe20000010000 */
[----:B------:R-:W-:Y:S01]  /*8870*/  F2FP.BF16.F32.PACK_AB R154, R178, R171 ;  /* 0x000000abb29a723e */ /* 0x000fe200000010ff */
[----:B------:R-:W1:Y:S01]  /*8880*/  MUFU.EX2 R12, R12 ;  /* 0x0000000c000c7308 */ /* 0x000e620000000800 */
[----:B----4-:R-:W-:Y:S01]  /*8890*/  FADD.FTZ R155, R11, R152 ;  /* 0x000000980b9b7221 */ /* 0x010fe20000010000 */
        /* <DEDUP_REMOVED lines=17> */
[-C--:B------:R-:W-:Y:S01]  /*89b0*/  FMUL.FTZ R54, R54, R177.reuse ;  /* 0x000000b136367220 */ /* 0x080fe20000410000 */
[-C--:B------:R-:W-:Y:S01]  /*89c0*/  FMUL.FTZ R55, R55, R177.reuse ;  /* 0x000000b137377220 */ /* 0x080fe20000410000 */
[-C--:B------:R-:W-:Y:S01]  /*89d0*/  FMUL.FTZ R58, R58, R177.reuse ;  /* 0x000000b13a3a7220 */ /* 0x080fe20000410000 */
[-C--:B------:R-:W-:Y:S01]  /*89e0*/  FMUL.FTZ R59, R59, R177.reuse ;  /* 0x000000b13b3b7220 */ /* 0x080fe20000410000 */
[-C--:B------:R-:W-:Y:S01]  /*89f0*/  FMUL.FTZ R62, R62, R177.reuse ;  /* 0x000000b13e3e7220 */ /* 0x080fe20000410000 */
[----:B------:R-:W-:Y:S01]  /*8a00*/  MUFU.EX2 R20, R20 ;  /* 0x0000001400147308 */ /* 0x000fe20000000800 */
[C---:B----4-:R-:W-:Y:S01]  /*8a10*/  FADD.FTZ R182, R13.reuse, R182 ;  /* 0x000000b60db67221 */ /* 0x050fe20000010000 */
[----:B------:R-:W-:Y:S01]  /*8a20*/  F2FP.BF16.F32.PACK_AB R159, R13, R12 ;  /* 0x0000000c0d9f723e */ /* 0x000fe200000010ff */
[-C--:B------:R-:W-:Y:S01]  /*8a30*/  FMUL.FTZ R63, R63, R177.reuse ;  /* 0x000000b13f3f7220 */ /* 0x080fe20000410000 */
[-C--:B------:R-:W-:Y:S01]  /*8a40*/  FMUL.FTZ R66, R66, R177.reuse ;  /* 0x000000b142427220 */ /* 0x080fe20000410000 */
[-C--:B------:R-:W-:Y:S01]  /*8a50*/  FMUL.FTZ R67, R67, R177.reuse ;  /* 0x000000b143437220 */ /* 0x080fe20000410000 */
[-C--:B------:R-:W-:Y:S01]  /*8a60*/  FMUL.FTZ R70, R70, R177.reuse ;  /* 0x000000b146467220 */ /* 0x080fe20000410000 */
[-C--:B------:R-:W-:Y:S01]  /*8a70*/  FMUL.FTZ R71, R71, R177.reuse ;  /* 0x000000b147477220 */ /* 0x080fe20000410000 */
        /* <DEDUP_REMOVED lines=41> */
[----:B-----5:R-:W-:Y:S01]  /*8d10*/  FADD.FTZ R156, R160, R153 ;  /* 0x00000099a09c7221 */ /* 0x020fe20000010000 */
[----:B------:R-:W-:Y:S01]  /*8d20*/  F2FP.BF16.F32.PACK_AB R153, R9, R8 ;  /* 0x000000080999723e */ /* 0x000fe200000010ff */
[----:B---3--:R-:W-:Y:S01]  /*8d30*/  FADD.FTZ R9, R15, R182 ;  /* 0x000000b60f097221 */ /* 0x008fe20000010000 */
[----:B------:R-:W-:Y:S01]  /*8d40*/  BAR.SYNC.DEFER_BLOCKING 0xf, 0x100 ;  /* 0x03c4000000007b1d */ /* 0x000fe20000010000 */
[----:B--2---:R-:W-:Y:S01]  /*8d50*/  FADD.FTZ R21, R161, R156 ;  /* 0x0000009ca1157221 */ /* 0x004fe20000010000 */
[----:B------:R-:W-:Y:S01]  /*8d60*/  F2FP.BF16.F32.PACK_AB R156, R174, R157 ;  /* 0x0000009dae9c723e */ /* 0x000fe200000010ff */
[----:B------:R-:W-:Y:S01]  /*8d70*/  FADD.FTZ R8, R20, R9 ;  /* 0x0000000914087221 */ /* 0x000fe20000010000 */
[----:B------:R-:W-:Y:S01]  /*8d80*/  F2FP.BF16.F32.PACK_AB R157, R176, R11 ;  /* 0x0000000bb09d723e */ /* 0x000fe200000010ff */
[----:B-1----:R-:W-:Y:S01]  /*8d90*/  FADD.FTZ R10, R168, R21 ;  /* 0x00000015a80a7221 */ /* 0x002fe20000010000 */
[----:B------:R-:W1:Y:S01]  /*8da0*/  MUFU.EX2 R164, R164 ;  /* 0x000000a400a47308 */ /* 0x000e620000000800 */
[----:B------:R-:W-:Y:S01]  /*8db0*/  FADD.FTZ R9, R3, R8 ;  /* 0x0000000803097221 */ /* 0x000fe20000010000 */
[----:B------:R-:W-:Y:S01]  /*8dc0*/  F2FP.BF16.F32.PACK_AB R160, R161, R160 ;  /* 0x000000a0a1a0723e */ /* 0x000fe200000010ff */
[----:B------:R-:W-:Y:S01]  /*8dd0*/  FMUL.FTZ R143, R143, R177 ;  /* 0x000000b18f8f7220 */ /* 0x000fe20000410000 */
[----:B------:R-:W-:Y:S01]  /*8de0*/  F2FP.BF16.F32.PACK_AB R161, R20, R15 ;  /* 0x0000000f14a1723e */ /* 0x000fe200000010ff */
[----:B----4-:R-:W-:Y:S01]  /*8df0*/  FADD.FTZ R8, R4, R9 ;  /* 0x0000000904087221 */ /* 0x010fe20000010000 */
[-C--:B------:R-:W-:Y:S01]  /*8e00*/  FMUL.FTZ R146, R146, R177.reuse ;  /* 0x000000b192927220 */ /* 0x080fe20000410000 */
[----:B0-----:R-:W-:Y:S01]  /*8e10*/  FADD.FTZ R11, R169, R10 ;  /* 0x0000000aa90b7221 */ /* 0x001fe20000010000 */
[----:B------:R0:W2:Y:S01]  /*8e20*/  MUFU.EX2 R166, R162 ;  /* 0x000000a200a67308 */ /* 0x0000a20000000800 */
[----:B------:R-:W-:Y:S01]  /*8e30*/  FADD.FTZ R9, R165, R8 ;  /* 0x00000008a5097221 */ /* 0x000fe20000010000 */
[-C--:B------:R-:W-:Y:S01]  /*8e40*/  FMUL.FTZ R147, R147, R177.reuse ;  /* 0x000000b193937220 */ /* 0x080fe20000410000 */
[-C--:B------:R-:W-:Y:S01]  /*8e50*/  FMUL.FTZ R150, R150, R177.reuse ;  /* 0x000000b196967220 */ /* 0x080fe20000410000 */
[----:B------:R-:W-:-:S04]  /*8e60*/  FMUL.FTZ R151, R151, R177 ;  /* 0x000000b197977220 */ /* 0x000fc80000410000 */
[----:B------:R-:W3:Y:S01]  /*8e70*/  MUFU.EX2 R175, R175 ;  /* 0x000000af00af7308 */ /* 0x000ee20000000800 */
[----:B-1----:R-:W-:Y:S01]  /*8e80*/  FADD.FTZ R10, R164, R11 ;  /* 0x0000000ba40a7221 */ /* 0x002fe20000010000 */
[----:B0-----:R-:W-:Y:S01]  /*8e90*/  F2FP.BF16.F32.PACK_AB R162, R169, R168 ;  /* 0x000000a8a9a2723e */ /* 0x001fe200000010ff */
[----:B------:R0:W-:Y:S04]  /*8ea0*/  STSM.16.M88.4 [R19+0x26800], R152 ;  /* 0x0268009813007844 */ /* 0x0001e80000000200 */
[----:B------:R0:W-:Y:S01]  /*8eb0*/  STSM.16.M88.4 [R184], R156 ;  /* 0x0000009cb8007844 */ /* 0x0001e20000000200 */
[----:B------:R1:W4:Y:S01]  /*8ec0*/  MUFU.EX2 R167, R163 ;  /* 0x000000a300a77308 */ /* 0x0003220000000800 */
[C---:B--2---:R-:W-:Y:S01]  /*8ed0*/  FADD.FTZ R8, R166.reuse, R9 ;  /* 0x00000009a6087221 */ /* 0x044fe20000010000 */
[----:B------:R-:W-:-:S06]  /*8ee0*/  F2FP.BF16.F32.PACK_AB R165, R166, R165 ;  /* 0x000000a5a6a5723e */ /* 0x000fcc00000010ff */
[----:B------:R-:W2:Y:S01]  /*8ef0*/  MUFU.EX2 R172, R172 ;  /* 0x000000ac00ac7308 */ /* 0x000ea20000000800 */
[C---:B---3--:R-:W-:Y:S01]  /*8f00*/  FADD.FTZ R11, R175.reuse, R10 ;  /* 0x0000000aaf0b7221 */ /* 0x048fe20000010000 */
[----:B-1----:R-:W-:Y:S02]  /*8f10*/  F2FP.BF16.F32.PACK_AB R163, R4, R3 ;  /* 0x0000000304a3723e */ /* 0x002fe400000010ff */
[----:B------:R-:W-:-:S03]  /*8f20*/  F2FP.BF16.F32.PACK_AB R164, R175, R164 ;  /* 0x000000a4afa4723e */ /* 0x000fc600000010ff */
[----:B------:R0:W-:Y:S01]  /*8f30*/  STSM.16.M88.4 [R22], R160 ;  /* 0x000000a016007844 */ /* 0x0001e20000000200 */
[----:B------:R-:W1:Y:S01]  /*8f40*/  MUFU.EX2 R173, R173 ;  /* 0x000000ad00ad7308 */ /* 0x000e620000000800 */
[----:B----4-:R-:W-:-:S07]  /*8f50*/  FADD.FTZ R9, R167, R8 ;  /* 0x00000008a7097221 */ /* 0x010fce0000010000 */
[----:B------:R-:W3:Y:S01]  /*8f60*/  MUFU.EX2 R180, R180 ;  /* 0x000000b400b47308 */ /* 0x000ee20000000800 */
[----:B--2---:R-:W-:Y:S01]  /*8f70*/  FADD.FTZ R4, R172, R11 ;  /* 0x0000000bac047221 */ /* 0x004fe20000010000 */
[----:B-1----:R-:W-:-:S03]  /*8f80*/  F2FP.BF16.F32.PACK_AB R166, R173, R172 ;  /* 0x000000acada6723e */ /* 0x002fc600000010ff */
[----:B------:R-:W-:Y:S01]  /*8f90*/  FADD.FTZ R3, R173, R4 ;  /* 0x00000004ad037221 */ /* 0x000fe20000010000 */
[C---:B---3--:R-:W-:Y:S01]  /*8fa0*/  F2FP.BF16.F32.PACK_AB R167, R180.reuse, R167 ;  /* 0x000000a7b4a7723e */ /* 0x048fe200000010ff */
[----:B------:R-:W-:-:S04]  /*8fb0*/  FADD.FTZ R4, R180, R9 ;  /* 0x00000009b4047221 */ /* 0x000fc80000010000 */
[----:B------:R0:W-:Y:S01]  /*8fc0*/  STSM.16.M88.4 [R23], R164 ;  /* 0x000000a417007844 */ /* 0x0001e20000000200 */
[----:B------:R-:W-:Y:S05]  /*8fd0*/  @!P0 BRA `(.L_x_7290) ;  /* 0x0000000000048947 */ /* 0x000fea0003800000 */
[----:B------:R-:W-:Y:S01]  /*8fe0*/  BPT.TRAP 0x1 ;  /* 0x000000040000795c */ /* 0x000fe20000300000 */
.L_x_7290:
[----:B------:R1:W2:Y:S01]  /*8ff0*/  SYNCS.PHASECHK.TRANS64.TRYWAIT P1, [UR22+0x28c50], R7 ;  /* 0x028c5007ff0075a7 */ /* 0x0002a20008020156 */
[----:B------:R-:W-:Y:S05]  /*9000*/  @!P0 BRA `(.L_x_7291) ;  /* 0x0000000000048947 */ /* 0x000fea0003800000 */
[----:B------:R-:W-:Y:S01]  /*9010*/  BPT.TRAP 0x1 ;  /* 0x000000040000795c */ /* 0x000fe20000300000 */
.L_x_7291:
[----:B--2---:R-:W-:Y:S05]  /*9020*/  @P1 BRA `(.L_x_7292) ;  /* 0x0000000000081947 */ /* 0x004fea0003800000 */
[----:B------:R-:W2:Y:S02]  /*9030*/  SYNCS.PHASECHK.TRANS64.TRYWAIT P1, [UR22+0x28c50], R7 ;  /* 0x028c5007ff0075a7 */ /* 0x000ea40008020156 */
[----:B--2---:R-:W-:Y:S05]  /*9040*/  @!P1 BRA `(.L_x_7293) ;  /* 0x0000007800b49947 */ /* 0x004fea0003800000 */
.L_x_7292:
        /* <DEDUP_REMOVED lines=34> */
.L_x_7294:
[----:B------:R-:W-:Y:S01]  /*9270*/  UIADD3 UR22, UR22, 0x28c60, URZ ;  /* 0x00028c6016167890 */ /* 0x000fe2000fffe03f */
[----:B------:R-:W-:Y:S01]  /*9280*/  ISETP.LT.AND P1, PT, RZ, UR21, PT ;  /* 0x00000015ff007c0c */ /* 0x000fe2000bf21270 */
[----:B------:R-:W-:Y:S01]  /*9290*/  UIADD3 UR21, UR21, -0x1, URZ ;  /* 0xffffffff15157890 */ /* 0x000fe2000fffe03f */
[----:B--2---:R-:W-:Y:S01]  /*92a0*/  IMAD.MOV.U32 R8, RZ, RZ, R5 ;  /* 0x000000ffff087224 */ /* 0x004fe200078e0005 */
[----:B------:R-:W-:Y:S01]  /*92b0*/  UPRMT UR22, UR40, 0x654, UR22 ;  /* 0x0000065428167896 */ /* 0x000fe20008000016 */
[----:B------:R-:W-:Y:S01]  /*92c0*/  IMAD.MOV.U32 R191, RZ, RZ, R6 ;  /* 0x000000ffffbf7224 */ /* 0x000fe200078e0006 */
[----:B------:R-:W-:-:S07]  /*92d0*/  UMOV UR23, UR38 ;  /* 0x0000002600177c82 */ /* 0x000fce0008000000 */
[----:B------:R-:W-:Y:S01]  /*92e0*/  SYNCS.ARRIVE.TRANS64.RED.A1T0 RZ, [UR22], RZ ;  /* 0x000000ffffff79a7 */ /* 0x000fe20008100416 */
[----:B------:R-:W-:Y:S05]  /*92f0*/  @P1 BRA `(.L_x_7295) ;  /* 0xffffffe000d81947 */ /* 0x000fea000383ffff */
.L_x_7284:
[----:B------:R-:W0:Y:S01]  /*9300*/  SHFL.BFLY PT, R0, R3, 0x2, 0x1f ;  /* 0x0c401f0003007f89 */ /* 0x000e2200000e0000 */
[----:B------:R-:W-:Y:S01]  /*9310*/  IMAD.MOV R13, RZ, RZ, -R18 ;  /* 0x000000ffff0d7224 */ /* 0x000fe200078e0a12 */
[----:B------:R-:W-:Y:S01]  /*9320*/  UIADD3 UR36, UR36, 0x1, URZ ;  /* 0x0000000124247890 */ /* 0x000fe2000fffe03f */
[----:B------:R-:W-:Y:S01]  /*9330*/  IMAD.U32 R10, RZ, RZ, UR10 ;  /* 0x0000000aff0a7e24 */ /* 0x000fe2000f8e00ff */
[----:B------:R-:W4:Y:S01]  /*9340*/  SHFL.BFLY PT, R9, R4, 0x2, 0x1f ;  /* 0x0c401f0004097f89 */ /* 0x000f2200000e0000 */
[----:B------:R-:W-:Y:S08]  /*9350*/  BAR.ARV 0x8, 0x100 ;  /* 0x0204000000007b1d */ /* 0x000ff00000002000 */
[----:B------:R-:W-:Y:S01]  /*9360*/  BAR.SYNC.DEFER_BLOCKING 0xf, 0x100 ;  /* 0x03c4000000007b1d */ /* 0x000fe20000010000 */
[----:B------:R-:W-:-:S02]  /*9370*/  ISETP.NE.AND P0, PT, R2, R13, PT ;  /* 0x0000000d0200720c */ /* 0x000fc40003f05270 */
[----:B------:R-:W-:Y:S01]  /*9380*/  MOV R13, UR10 ;  /* 0x0000000a000d7c02 */ /* 0x000fe20008000f00 */
[----:B01----:R-:W-:Y:S01]  /*9390*/  FADD.FTZ R7, R0, R3 ;  /* 0x0000000300077221 */ /* 0x003fe20000010000 */
[----:B------:R-:W-:Y:S01]  /*93a0*/  MOV R3, UR38 ;  /* 0x0000002600037c02 */ /* 0x000fe20008000f00 */
[----:B------:R-:W-:Y:S01]  /*93b0*/  UIADD3 UR38, UR38, 0x1, URZ ;  /* 0x0000000126267890 */ /* 0x000fe2000fffe03f */
[----:B----4-:R-:W-:Y:S02]  /*93c0*/  FADD.FTZ R9, R9, R4 ;  /* 0x0000000409097221 */ /* 0x010fe40000010000 */
[----:B------:R-:W0:Y:S01]  /*93d0*/  SHFL.BFLY PT, R0, R7, 0x1, 0x1f ;  /* 0x0c201f0007007f89 */ /* 0x000e2200000e0000 */
[----:B------:R-:W-:Y:S01]  /*93e0*/  IMAD.MOV.U32 R4, RZ, RZ, RZ ;  /* 0x000000ffff047224 */ /* 0x000fe200078e00ff */
[----:B------:R-:W-:-:S03]  /*93f0*/  UISETP.NE.AND UP0, UPT, UR38, 0x2, UPT ;  /* 0x000000022600788c */ /* 0x000fc6000bf05270 */
[----:B------:R-:W-:Y:S01]  /*9400*/  @!P0 IMAD R3, R3, 0x40, R16 ;  /* 0x0000004003038824 */ /* 0x000fe200078e0210 */
[----:B------:R-:W1:Y:S01]  /*9410*/  SHFL.BFLY PT, R8, R9, 0x1, 0x1f ;  /* 0x0c201f0009087f89 */ /* 0x000e6200000e0000 */
[----:B------:R-:W-:Y:S02]  /*9420*/  USEL UR4, URZ, 0x1, UP0 ;  /* 0x000000013f047887 */ /* 0x000fe40008000000 */
[----:B------:R-:W-:Y:S02]  /*9430*/  USEL UR38, UR38, URZ, UP0 ;  /* 0x0000003f26267287 */ /* 0x000fe40008000000 */
[----:B------:R-:W-:Y:S01]  /*9440*/  ULOP3.LUT UR37, UR37, UR4, URZ, 0x3c, !UPT ;  /* 0x0000000425257292 */ /* 0x000fe2000f8e3c3f */
[----:B0-----:R-:W-:Y:S01]  /*9450*/  FADD.FTZ R11, R7, R0 ;  /* 0x00000000070b7221 */ /* 0x001fe20000010000 */
[----:B------:R-:W-:Y:S02]  /*9460*/  IMAD.MOV.U32 R0, RZ, RZ, RZ ;  /* 0x000000ffff007224 */ /* 0x000fe400078e00ff */
[----:B-1----:R-:W-:-:S02]  /*9470*/  FADD.FTZ R8, R9, R8 ;  /* 0x0000000809087221 */ /* 0x002fc40000010000 */
[----:B------:R-:W-:Y:S02]  /*9480*/  FSETP.NE.FTZ.AND P1, PT, R11, RZ, PT ;  /* 0x000000ff0b00720b */ /* 0x000fe40003f35000 */
[----:B------:R-:W-:Y:S01]  /*9490*/  @!P0 LEA R9, R3, UR42, 0x2 ;  /* 0x0000002a03098c11 */ /* 0x000fe2000f8e10ff */
[----:B------:R-:W-:Y:S01]  /*94a0*/  IMAD.MOV.U32 R3, RZ, RZ, -0x800000 ;  /* 0xff800000ff037424 */ /* 0x000fe200078e00ff */
[----:B------:R-:W-:-:S09]  /*94b0*/  FSETP.NE.FTZ.AND P2, PT, R8, RZ, PT ;  /* 0x000000ff0800720b */ /* 0x000fd20003f55000 */
[----:B------:R-:W0:Y:S08]  /*94c0*/  @P1 MUFU.RCP R0, R11 ;  /* 0x0000000b00001308 */ /* 0x000e300000001000 */
[----:B------:R-:W1:Y:S08]  /*94d0*/  @P2 MUFU.RCP R4, R8 ;  /* 0x0000000800042308 */ /* 0x000e700000001000 */
[----:B------:R-:W4:Y:S01]  /*94e0*/  @P1 MUFU.LG2 R11, R11 ;  /* 0x0000000b000b1308 */ /* 0x000f220000000c00 */
[----:B0-----:R-:W-:Y:S01]  /*94f0*/  @!P0 STS [R9+0x28800], R0 ;  /* 0x0288000009008388 */ /* 0x001fe20000000800 */
[-C--:B------:R-:W-:Y:S01]  /*9500*/  FMUL.FTZ R195, R24, R0.reuse ;  /* 0x0000000018c37220 */ /* 0x080fe20000410000 */
[-C--:B------:R-:W-:Y:S01]  /*9510*/  FMUL.FTZ R21, R25, R0.reuse ;  /* 0x0000000019157220 */ /* 0x080fe20000410000 */
[-C--:B------:R-:W-:Y:S01]  /*9520*/  FMUL.FTZ R192, R28, R0.reuse ;  /* 0x000000001cc07220 */ /* 0x080fe20000410000 */
[-C--:B------:R-:W-:Y:S01]  /*9530*/  FMUL.FTZ R7, R29, R0.reuse ;  /* 0x000000001d077220 */ /* 0x080fe20000410000 */
[-C--:B------:R-:W-:Y:S01]  /*9540*/  FMUL.FTZ R208, R32, R0.reuse ;  /* 0x0000000020d07220 */ /* 0x080fe20000410000 */
[-C--:B------:R-:W-:Y:S01]  /*9550*/  FMUL.FTZ R206, R33, R0.reuse ;  /* 0x0000000021ce7220 */ /* 0x080fe20000410000 */
[----:B------:R4:W0:Y:S01]  /*9560*/  @P2 MUFU.LG2 R12, R8 ;  /* 0x00000008000c2308 */ /* 0x0008220000000c00 */
        /* <DEDUP_REMOVED lines=8> */
[----:B----4-:R-:W-:Y:S01]  /*95f0*/  @P1 FMUL.FTZ R8, R11, 0.69314718246459960938 ;  /* 0x3f3172180b081820 */ /* 0x010fe20000410000 */
[-C--:B------:R-:W-:Y:S01]  /*9600*/  FMUL.FTZ R198, R49, R0.reuse ;  /* 0x0000000031c67220 */ /* 0x080fe20000410000 */
[----:B-1----:R-:W-:Y:S01]  /*9610*/  @P1 FMUL.FTZ R9, R10, 0.69314718246459960938 ;  /* 0x3f3172180a091820 */ /* 0x002fe20000410000 */
[----:B------:R-:W-:Y:S01]  /*9620*/  @P2 FMUL.FTZ R10, R13, 0.69314718246459960938 ;  /* 0x3f3172180d0a2820 */ /* 0x000fe20000410000 */
        /* <DEDUP_REMOVED lines=22> */
[-C--:B--23--:R-:W-:Y:S01]  /*9790*/  FMUL.FTZ R167, R93, R0.reuse ;  /* 0x000000005da77220 */ /* 0x08cfe20000410000 */
        /* <DEDUP_REMOVED lines=97> */
.L_x_7249:
        /* <DEDUP_REMOVED lines=10> */
[----:B------:R-:W1:Y:S01]  /*9e50*/  SHFL.IDX PT, R6, R211, RZ, 0x1f ;  /* 0x00001fffd3067589 */ /* 0x000e6200000e0000 */
[----:B------:R-:W-:Y:S01]  /*9e60*/  IMAD R9, R210, 0x40, R17 ;  /* 0x00000040d2097824 */ /* 0x000fe200078e0211 */
[----:B------:R-:W-:Y:S01]  /*9e70*/  F2FP.BF16.F32.PACK_AB R120, R121, R120 ;  /* 0x000000787978723e */ /* 0x000fe200000010ff */
[----:B------:R-:W-:-:S04]  /*9e80*/  USHF.R.S32.HI UR12, URZ, 0x1f, UR45 ;  /* 0x0000001f3f0c7899 */ /* 0x000fc8000801142d */
[----:B------:R-:W-:Y:S01]  /*9e90*/  BAR.SYNC.DEFER_BLOCKING 0x1, 0x100 ;  /* 0x0044000000007b1d */ /* 0x000fe20000010000 */
[----:B------:R-:W-:Y:S01]  /*9ea0*/  F2FP.BF16.F32.PACK_AB R121, R156, R154 ;  /* 0x0000009a9c79723e */ /* 0x000fe200000010ff */
[----:B------:R-:W-:Y:S01]  /*9eb0*/  USHF.R.S32.HI UR13, URZ, 0x1f, UR43 ;  /* 0x0000001f3f0d7899 */ /* 0x000fe2000801142b */
        /* <DEDUP_REMOVED lines=10> */
[----:B-1----:R-:W-:Y:S01]  /*9f60*/  ISETP.NE.AND P0, PT, R6, RZ, PT ;  /* 0x000000ff0600720c */ /* 0x002fe20003f05270 */
[----:B------:R-:W-:Y:S01]  /*9f70*/  IMAD.U32 R96, RZ, RZ, UR6 ;  /* 0x00000006ff607e24 */ /* 0x000fe2000f8e00ff */
[----:B------:R-:W-:Y:S01]  /*9f80*/  F2FP.BF16.F32.PACK_AB R146, R149, R148 ;  /* 0x000000949592723e */ /* 0x000fe200000010ff */
[----:B------:R-:W-:Y:S01]  /*9f90*/  IMAD.U32 R97, RZ, RZ, UR7 ;  /* 0x00000007ff617e24 */ /* 0x000fe2000f8e00ff */
[----:B------:R-:W-:Y:S01]  /*9fa0*/  F2FP.BF16.F32.PACK_AB R147, R151, R150 ;  /* 0x000000969793723e */ /* 0x000fe200000010ff */
[----:B------:R-:W-:-:S04]  /*9fb0*/  IMAD.WIDE R4, R215, 0x2, R96 ;  /* 0x00000002d7047825 */ /* 0x000fc800078e0260 */
[----:B------:R-:W-:Y:S01]  /*9fc0*/  IMAD.WIDE R96, R9, 0x2, R96 ;  /* 0x0000000209607825 */ /* 0x000fe200078e0260 */
[C---:B------:R-:W-:Y:S02]  /*9fd0*/  IADD3 R45, P2, R4.reuse, 0x20, RZ ;  /* 0x00000020042d7810 */ /* 0x040fe40007f5e0ff */
[C---:B------:R-:W-:Y:S02]  /*9fe0*/  IADD3 R49, P3, R4.reuse, 0x40, RZ ;  /* 0x0000004004317810 */ /* 0x040fe40007f7e0ff */
[C---:B------:R-:W-:Y:S02]  /*9ff0*/  IADD3 R61, P5, R4.reuse, 0x2000, RZ ;  /* 0x00002000043d7810 */ /* 0x040fe40007fbe0ff */
[----:B------:R-:W-:Y:S01]  /*a000*/  LOP3.LUT R12, R45, 0x380, RZ, 0xc0, !PT ;  /* 0x000003802d0c7812 */ /* 0x000fe200078ec0ff */
[--C-:B------:R-:W-:Y:S01]  /*a010*/  IMAD.X R13, RZ, RZ, R5.reuse, P3 ;  /* 0x000000ffff0d7224 */ /* 0x100fe200018e0605 */
[----:B------:R-:W-:Y:S01]  /*a020*/  LOP3.LUT R14, R49, 0x380, RZ, 0xc0, !PT ;  /* 0x00000380310e7812 */ /* 0x000fe200078ec0ff */
[----:B------:R-:W-:Y:S01]  /*a030*/  IMAD.X R25, RZ, RZ, R5, P5 ;  /* 0x000000ffff197224 */ /* 0x000fe200028e0605 */
[----:B------:R-:W-:-:S02]  /*a040*/  IADD3 R53, P4, R4, 0x60, RZ ;  /* 0x0000006004357810 */ /* 0x000fc40007f9e0ff */
[----:B------:R-:W-:Y:S02]  /*a050*/  SHF.R.U64 R12, R12, 0x3, RZ ;  /* 0x000000030c0c7819 */ /* 0x000fe400000012ff */
[----:B------:R-:W-:Y:S01]  /*a060*/  SHF.R.U64 R14, R14, 0x3, RZ ;  /* 0x000000030e0e7819 */ /* 0x000fe200000012ff */
[--C-:B------:R-:W-:Y:S01]  /*a070*/  IMAD.X R15, RZ, RZ, R5.reuse, P4 ;  /* 0x000000ffff0f7224 */ /* 0x100fe200020e0605 */
[----:B------:R-:W-:Y:S02]  /*a080*/  IADD3 R36, P5, R4, 0x4040, RZ ;  /* 0x0000404004247810 */ /* 0x000fe40007fbe0ff */
[----:B------:R-:W-:Y:S02]  /*a090*/  LOP3.LUT R130, R12, R45, RZ, 0x3c, !PT ;  /* 0x0000002d0c827212 */ /* 0x000fe400078e3cff */
[----:B------:R-:W-:Y:S01]  /*a0a0*/  IADD3 R37, P4, R4, 0x4020, RZ ;  /* 0x0000402004257810 */ /* 0x000fe20007f9e0ff */
[----:B------:R-:W-:Y:S01]  /*a0b0*/  IMAD.X R109, RZ, RZ, R5, P5 ;  /* 0x000000ffff6d7224 */ /* 0x000fe200028e0605 */
[----:B------:R-:W-:-:S02]  /*a0c0*/  LOP3.LUT R12, R14, R49, RZ, 0x3c, !PT ;  /* 0x000000310e0c7212 */ /* 0x000fc400078e3cff */
[----:B------:R-:W-:Y:S01]  /*a0d0*/  LOP3.LUT R49, R36, 0x380, RZ, 0xc0, !PT ;  /* 0x0000038024317812 */ /* 0x000fe200078ec0ff */
[--C-:B------:R-:W-:Y:S01]  /*a0e0*/  IMAD.X R105, RZ, RZ, R5.reuse, P4 ;  /* 0x000000ffff697224 */ /* 0x100fe200020e0605 */
[C---:B------:R-:W-:Y:S02]  /*a0f0*/  IADD3 R65, P6, R4.reuse, 0x2020, RZ ;  /* 0x0000202004417810 */ /* 0x040fe40007fde0ff */
[----:B------:R-:W-:Y:S02]  /*a100*/  SHF.R.U64 R49, R49, 0x3, RZ ;  /* 0x0000000331317819 */ /* 0x000fe400000012ff */
[C---:B------:R-:W-:Y:S01]  /*a110*/  IADD3 R10, P4, R4.reuse, 0x6060, RZ ;  /* 0x00006060040a7810 */ /* 0x040fe20007f9e0ff */
[----:B------:R-:W-:Y:S01]  /*a120*/  IMAD.X R29, RZ, RZ, R5, P6 ;  /* 0x000000ffff1d7224 */ /* 0x000fe200030e0605 */
[----:B------:R-:W-:Y:S02]  /*a130*/  IADD3 R69, P1, R4, 0x2040, RZ ;  /* 0x0000204004457810 */ /* 0x000fe40007f3e0ff */
[----:B------:R-:W-:-:S02]  /*a140*/  LOP3.LUT R108, R49, R36, RZ, 0x3c, !PT ;  /* 0x00000024316c7212 */ /* 0x000fc400078e3cff */
[----:B------:R-:W-:Y:S02]  /*a150*/  IADD3 R33, P6, R4, 0x4060, RZ ;  /* 0x0000406004217810 */ /* 0x000fe40007fde0ff */
[----:B------:R-:W-:Y:S02]  /*a160*/  LOP3.LUT R49, R10, 0x380, RZ, 0xc0, !PT ;  /* 0x000003800a317812 */ /* 0x000fe400078ec0ff */
[-C--:B------:R-:W-:Y:S02]  /*a170*/  IADD3.X R41, RZ, R5.reuse, RZ, P1, !PT ;  /* 0x00000005ff297210 */ /* 0x080fe40000ffe4ff */
[----:B------:R-:W-:Y:S02]  /*a180*/  IADD3.X R131, RZ, R5, RZ, P2, !PT ;  /* 0x00000005ff837210 */ /* 0x000fe400017fe4ff */
[C---:B------:R-:W-:Y:S02]  /*a190*/  IADD3 R6, P1, R4.reuse, 0x6000, RZ ;  /* 0x0000600004067810 */ /* 0x040fe40007f3e0ff */
[----:B------:R-:W-:-:S02]  /*a1a0*/  IADD3 R73, P2, R4, 0x2060, RZ ;  /* 0x0000206004497810 */ /* 0x000fc40007f5e0ff */
[----:B------:R-:W-:Y:S01]  /*a1b0*/  LOP3.LUT R24, R53, 0x380, RZ, 0xc0, !PT ;  /* 0x0000038035187812 */ /* 0x000fe200078ec0ff */
[--C-:B------:R-:W-:Y:S01]  /*a1c0*/  IMAD.X R123, RZ, RZ, R5.reuse, P1 ;  /* 0x000000ffff7b7224 */ /* 0x100fe200008e0605 */
[----:B------:R-:W-:Y:S01]  /*a1d0*/  LOP3.LUT R48, R33, 0x380, RZ, 0xc0, !PT ;  /* 0x0000038021307812 */ /* 0x000fe200078ec0ff */
[----:B------:R-:W-:Y:S01]  /*a1e0*/  IMAD.X R57, RZ, RZ, R5, P2 ;  /* 0x000000ffff397224 */ /* 0x000fe200010e0605 */
[----:B------:R-:W-:Y:S02]  /*a1f0*/  SHF.R.U64 R49, R49, 0x3, RZ ;  /* 0x0000000331317819 */ /* 0x000fe400000012ff */
[----:B------:R-:W-:Y:S02]  /*a200*/  SHF.R.U64 R24, R24, 0x3, RZ ;  /* 0x0000000318187819 */ /* 0x000fe400000012ff */
[----:B------:R-:W-:Y:S02]  /*a210*/  LOP3.LUT R44, R73, 0x380, RZ, 0xc0, !PT ;  /* 0x00000380492c7812 */ /* 0x000fe400078ec0ff */
[----:B------:R-:W-:-:S02]  /*a220*/  SHF.R.U64 R48, R48, 0x3, RZ ;  /* 0x0000000330307819 */ /* 0x000fc400000012ff */
[----:B------:R-:W-:Y:S02]  /*a230*/  LOP3.LUT R10, R49, R10, RZ, 0x3c, !PT ;  /* 0x0000000a310a7212 */ /* 0x000fe400078e3cff */
[----:B------:R-:W-:Y:S02]  /*a240*/  IADD3 R49, P1, R96, 0x4000, RZ ;  /* 0x0000400060317810 */ /* 0x000fe40007f3e0ff */
[C---:B------:R-:W-:Y:S02]  /*a250*/  IADD3 R32, P3, R4.reuse, 0x4000, RZ ;  /* 0x0000400004207810 */ /* 0x040fe40007f7e0ff */
[----:B------:R-:W-:Y:S02]  /*a260*/  LOP3.LUT R11, R4, 0x380, RZ, 0xc0, !PT ;  /* 0x00000380040b7812 */ /* 0x000fe400078ec0ff */
[----:B------:R-:W-:Y:S01]  /*a270*/  LOP3.LUT R14, R24, R53, RZ, 0x3c, !PT ;  /* 0x00000035180e7212 */ /* 0x000fe200078e3cff */
[----:B------:R-:W-:Y:S01]  /*a280*/  IMAD.X R101, RZ, RZ, R5, P3 ;  /* 0x000000ffff657224 */ /* 0x000fe200018e0605 */
[----:B------:R-:W-:-:S02]  /*a290*/  SHF.R.U64 R44, R44, 0x3, RZ ;  /* 0x000000032c2c7819 */ /* 0x000fc400000012ff */
[----:B------:R-:W-:Y:S02]  /*a2a0*/  LOP3.LUT R118, R48, R33, RZ, 0x3c, !PT ;  /* 0x0000002130767212 */ /* 0x000fe400078e3cff */
[----:B------:R-:W-:Y:S02]  /*a2b0*/  LOP3.LUT R24, R61, 0x380, RZ, 0xc0, !PT ;  /* 0x000003803d187812 */ /* 0x000fe400078ec0ff */
[----:B------:R-:W-:Y:S02]  /*a2c0*/  LOP3.LUT R28, R65, 0x380, RZ, 0xc0, !PT ;  /* 0x00000380411c7812 */ /* 0x000fe400078ec0ff */
[----:B------:R-:W-:Y:S02]  /*a2d0*/  LOP3.LUT R48, R49, 0x380, RZ, 0xc0, !PT ;  /* 0x0000038031307812 */ /* 0x000fe400078ec0ff */
[C---:B------:R-:W-:Y:S02]  /*a2e0*/  IADD3 R8, P2, R4.reuse, 0x6020, RZ ;  /* 0x0000602004087810 */ /* 0x040fe40007f5e0ff */
[----:B------:R-:W-:-:S02]  /*a2f0*/  IADD3 R20, P3, R4, 0x6040, RZ ;  /* 0x0000604004147810 */ /* 0x000fc40007f7e0ff */
[----:B------:R-:W-:Y:S01]  /*a300*/  SHF.R.U64 R11, R11, 0x3, RZ ;  /* 0x000000030b0b7819 */ /* 0x000fe200000012ff */
[--C-:B------:R-:W-:Y:S01]  /*a310*/  IMAD.X R127, RZ, RZ, R5.reuse, P2 ;  /* 0x000000ffff7f7224 */ /* 0x100fe200010e0605 */
[----:B------:R-:W-:Y:S01]  /*a320*/  LOP3.LUT R56, R44, R73, RZ, 0x3c, !PT ;  /* 0x000000492c387212 */ /* 0x000fe200078e3cff */
[----:B------:R-:W-:Y:S01]  /*a330*/  IMAD.X R9, RZ, RZ, R5, P3 ;  /* 0x000000ffff097224 */ /* 0x000fe200018e0605 */
[----:B------:R-:W-:Y:S02]  /*a340*/  SHF.R.U64 R24, R24, 0x3, RZ ;  /* 0x0000000318187819 */ /* 0x000fe400000012ff */
[----:B------:R-:W-:Y:S02]  /*a350*/  SHF.R.U64 R28, R28, 0x3, RZ ;  /* 0x000000031c1c7819 */ /* 0x000fe400000012ff */
[----:B------:R-:W-:Y:S02]  /*a360*/  LOP3.LUT R44, R37, 0x380, RZ, 0xc0, !PT ;  /* 0x00000380252c7812 */ /* 0x000fe400078ec0ff */
[----:B------:R-:W-:-:S02]  /*a370*/  SHF.R.U64 R48, R48, 0x3, RZ ;  /* 0x0000000330307819 */ /* 0x000fc400000012ff */
[----:B------:R-:W-:Y:S02]  /*a380*/  LOP3.LUT R45, R32, 0x380, RZ, 0xc0, !PT ;  /* 0x00000380202d7812 */ /* 0x000fe400078ec0ff */
[----:B------:R-:W-:Y:S01]  /*a390*/  LOP3.LUT R4, R11, R4, RZ, 0x3c, !PT ;  /* 0x000000040b047212 */ /* 0x000fe200078e3cff */
[----:B------:R-:W-:Y:S01]  /*a3a0*/  IMAD.X R11, RZ, RZ, R5, P4 ;  /* 0x000000ffff0b7224 */ /* 0x000fe200020e0605 */
[----:B------:R-:W-:Y:S02]  /*a3b0*/  IADD3.X R119, RZ, R5, RZ, P6, !PT ;  /* 0x00000005ff777210 */ /* 0x000fe400037fe4ff */
[----:B------:R-:W-:Y:S02]  /*a3c0*/  LOP3.LUT R24, R24, R61, RZ, 0x3c, !PT ;  /* 0x0000003d18187212 */ /* 0x000fe400078e3cff */
[----:B------:R-:W-:Y:S02]  /*a3d0*/  LOP3.LUT R28, R28, R65, RZ, 0x3c, !PT ;  /* 0x000000411c1c7212 */ /* 0x000fe400078e3cff */
[----:B------:R-:W-:-:S02]  /*a3e0*/  SHF.R.U64 R44, R44, 0x3, RZ ;  /* 0x000000032c2c7819 */ /* 0x000fc400000012ff */
[----:B------:R-:W-:Y:S02]  /*a3f0*/  LOP3.LUT R48, R48, R49, RZ, 0x3c, !PT ;  /* 0x0000003130307212 */ /* 0x000fe400078e3cff */
[----:B------:R-:W-:Y:S02]  /*a400*/  SHF.R.U64 R45, R45, 0x3, RZ ;  /* 0x000000032d2d7819 */ /* 0x000fe400000012ff */
[C---:B------:R-:W-:Y:S02]  /*a410*/  IADD3 R65, P4, R96.reuse, 0x1000, RZ ;  /* 0x0000100060417810 */ /* 0x040fe40007f9e0ff */
[C---:B------:R-:W-:Y:S02]  /*a420*/  IADD3 R61, P3, R96.reuse, 0x2000, RZ ;  /* 0x00002000603d7810 */ /* 0x040fe40007f7e0ff */
[C---:B------:R-:W-:Y:S02]  /*a430*/  IADD3 R53, P2, R96.reuse, 0x3000, RZ ;  /* 0x0000300060357810 */ /* 0x040fe40007f5e0ff */
[----:B------:R-:W-:-:S02]  /*a440*/  IADD3 R49, P6, R96, 0x5000, RZ ;  /* 0x0000500060317810 */ /* 0x000fc40007fde0ff */
[----:B------:R-:W-:Y:S02]  /*a450*/  LOP3.LUT R104, R44, R37, RZ, 0x3c, !PT ;  /* 0x000000252c687212 */ /* 0x000fe400078e3cff */
[----:B------:R-:W-:Y:S02]  /*a460*/  LOP3.LUT R100, R45, R32, RZ, 0x3c, !PT ;  /* 0x000000202d647212 */ /* 0x000fe400078e3cff */
[----:B------:R-:W-:Y:S02]  /*a470*/  LOP3.LUT R37, R8, 0x380, RZ, 0xc0, !PT ;  /* 0x0000038008257812 */ /* 0x000fe400078ec0ff */
[----:B------:R-:W-:Y:S02]  /*a480*/  LOP3.LUT R64, R65, 0x380, RZ, 0xc0, !PT ;  /* 0x0000038041407812 */ /* 0x000fe400078ec0ff */
[----:B------:R-:W-:Y:S02]  /*a490*/  LOP3.LUT R60, R61, 0x380, RZ, 0xc0, !PT ;  /* 0x000003803d3c7812 */ /* 0x000fe400078ec0ff */
[----:B------:R-:W-:-:S02]  /*a4a0*/  LOP3.LUT R52, R53, 0x380, RZ, 0xc0, !PT ;  /* 0x0000038035347812 */ /* 0x000fc400078ec0ff */
[----:B------:R-:W-:Y:S02]  /*a4b0*/  LOP3.LUT R44, R49, 0x380, RZ, 0xc0, !PT ;  /* 0x00000380312c7812 */ /* 0x000fe400078ec0ff */
[----:B------:R-:W-:Y:S02]  /*a4c0*/  LOP3.LUT R40, R69, 0x380, RZ, 0xc0, !PT ;  /* 0x0000038045287812 */ /* 0x000fe400078ec0ff */
[----:B------:R-:W-:Y:S02]  /*a4d0*/  LOP3.LUT R33, R6, 0x380, RZ, 0xc0, !PT ;  /* 0x0000038006217812 */ /* 0x000fe400078ec0ff */
[----:B------:R-:W-:Y:S02]  /*a4e0*/  LOP3.LUT R45, R20, 0x380, RZ, 0xc0, !PT ;  /* 0x00000380142d7812 */ /* 0x000fe400078ec0ff */
[----:B------:R-:W-:Y:S02]  /*a4f0*/  SHF.R.U64 R37, R37, 0x3, RZ ;  /* 0x0000000325257819 */ /* 0x000fe400000012ff */
[----:B------:R-:W-:-:S02]  /*a500*/  SHF.R.U64 R64, R64, 0x3, RZ ;  /* 0x0000000340407819 */ /* 0x000fc400000012ff */
[----:B------:R-:W-:Y:S02]  /*a510*/  SHF.R.U64 R60, R60, 0x3, RZ ;  /* 0x000000033c3c7819 */ /* 0x000fe400000012ff */
[----:B------:R-:W-:Y:S02]  /*a520*/  SHF.R.U64 R52, R52, 0x3, RZ ;  /* 0x0000000334347819 */ /* 0x000fe400000012ff */
[----:B------:R-:W-:Y:S02]  /*a530*/  SHF.R.U64 R44, R44, 0x3, RZ ;  /* 0x000000032c2c7819 */ /* 0x000fe400000012ff */
[----:B------:R-:W-:Y:S02]  /*a540*/  SHF.R.U64 R40, R40, 0x3, RZ ;  /* 0x0000000328287819 */ /* 0x000fe400000012ff */
[----:B------:R-:W-:Y:S02]  /*a550*/  SHF.R.U64 R33, R33, 0x3, RZ ;  /* 0x0000000321217819 */ /* 0x000fe400000012ff */
[----:B------:R-:W-:-:S02]  /*a560*/  SHF.R.U64 R45, R45, 0x3, RZ ;  /* 0x000000032d2d7819 */ /* 0x000fc400000012ff */
[----:B------:R-:W-:Y:S02]  /*a570*/  LOP3.LUT R126, R37, R8, RZ, 0x3c, !PT ;  /* 0x00000008257e7212 */ /* 0x000fe400078e3cff */
[----:B------:R-:W-:Y:S02]  /*a580*/  LOP3.LUT R64, R64, R65, RZ, 0x3c, !PT ;  /* 0x0000004140407212 */ /* 0x000fe400078e3cff */
[----:B------:R-:W-:Y:S01]  /*a590*/  LOP3.LUT R60, R60, R61, RZ, 0x3c, !PT ;  /* 0x0000003d3c3c7212 */ /* 0x000fe200078e3cff */
[--C-:B------:R-:W-:Y:S01]  /*a5a0*/  IMAD.X R61, RZ, RZ, R97.reuse, P3 ;  /* 0x000000ffff3d7224 */ /* 0x100fe200018e0661 */
[----:B------:R-:W-:Y:S01]  /*a5b0*/  LOP3.LUT R52, R52, R53, RZ, 0x3c, !PT ;  /* 0x0000003534347212 */ /* 0x000fe200078e3cff */
[--C-:B------:R-:W-:Y:S01]  /*a5c0*/  IMAD.X R53, RZ, RZ, R97.reuse, P2 ;  /* 0x000000ffff357224 */ /* 0x100fe200010e0661 */
[----:B------:R-:W-:Y:S01]  /*a5d0*/  LOP3.LUT R44, R44, R49, RZ, 0x3c, !PT ;  /* 0x000000312c2c7212 */ /* 0x000fe200078e3cff */
[----:B------:R-:W-:Y:S01]  /*a5e0*/  IMAD.X R49, RZ, RZ, R97, P1 ;  /* 0x000000ffff317224 */ /* 0x000fe200008e0661 */
[----:B------:R-:W-:-:S02]  /*a5f0*/  MOV R73, R4 ;  /* 0x0000000400497202 */ /* 0x000fc40000000f00 */
[----:B------:R-:W-:Y:S02]  /*a600*/  LOP3.LUT R40, R40, R69, RZ, 0x3c, !PT ;  /* 0x0000004528287212 */ /* 0x000fe400078e3cff */
[----:B------:R-:W-:Y:S02]  /*a610*/  LOP3.LUT R122, R33, R6, RZ, 0x3c, !PT ;  /* 0x00000006217a7212 */ /* 0x000fe400078e3cff */
[----:B------:R-:W-:Y:S02]  /*a620*/  LOP3.LUT R8, R45, R20, RZ, 0x3c, !PT ;  /* 0x000000142d087212 */ /* 0x000fe400078e3cff */
[----:B------:R-:W-:Y:S02]  /*a630*/  IADD3.X R65, RZ, R97, RZ, P4, !PT ;  /* 0x00000061ff417210 */ /* 0x000fe400027fe4ff */
[----:B------:R-:W-:Y:S02]  /*a640*/  F2FP.BF16.F32.PACK_AB R4, R21, R195 ;  /* 0x000000c31504723e */ /* 0x000fe400000010ff */
[----:B------:R-:W-:-:S02]  /*a650*/  IADD3 R45, P5, R96, 0x6000, RZ ;  /* 0x00006000602d7810 */ /* 0x000fc40007fbe0ff */
[C---:B------:R-:W-:Y:S02]  /*a660*/  IADD3 R37, P4, R96.reuse, 0x7000, RZ ;  /* 0x0000700060257810 */ /* 0x040fe40007f9e0ff */
[C---:B------:R-:W-:Y:S02]  /*a670*/  IADD3 R33, P3, R96.reuse, 0x8000, RZ ;  /* 0x0000800060217810 */ /* 0x040fe40007f7e0ff */
[C---:B------:R-:W-:Y:S02]  /*a680*/  IADD3 R69, P2, R96.reuse, 0x9000, RZ ;  /* 0x0000900060457810 */ /* 0x040fe40007f5e0ff */
[----:B------:R-:W-:Y:S02]  /*a690*/  IADD3 R21, P1, R96, 0xa000, RZ ;  /* 0x0000a00060157810 */ /* 0x000fe40007f3e0ff */
[----:B------:R-:W-:Y:S02]  /*a6a0*/  F2FP.BF16.F32.PACK_AB R6, R7, R192 ;  /* 0x000000c00706723e */ /* 0x000fe400000010ff */
[----:B------:R-:W-:-:S02]  /*a6b0*/  F2FP.BF16.F32.PACK_AB R5, R27, R26 ;  /* 0x0000001a1b05723e */ /* 0x000fc400000010ff */
[----:B------:R-:W-:Y:S02]  /*a6c0*/  F2FP.BF16.F32.PACK_AB R7, R31, R30 ;  /* 0x0000001e1f07723e */ /* 0x000fe400000010ff */
[----:B------:R-:W-:Y:S02]  /*a6d0*/  LOP3.LUT R36, R45, 0x380, RZ, 0xc0, !PT ;  /* 0x000003802d247812 */ /* 0x000fe400078ec0ff */
[----:B------:R-:W-:Y:S01]  /*a6e0*/  LOP3.LUT R32, R37, 0x380, RZ, 0xc0, !PT ;  /* 0x0000038025207812 */ /* 0x000fe200078ec0ff */
[----:B------:R0:W-:Y:S01]  /*a6f0*/  STSM.16.M88.4 [R73], R4 ;  /* 0x0000000449007844 */ /* 0x0001e20000000200 */
[----:B------:R-:W-:Y:S02]  /*a700*/  LOP3.LUT R20, R33, 0x380, RZ, 0xc0, !PT ;  /* 0x0000038021147812 */ /* 0x000fe400078ec0ff */
[----:B------:R-:W-:Y:S02]  /*a710*/  LOP3.LUT R68, R69, 0x380, RZ, 0xc0, !PT ;  /* 0x0000038045447812 */ /* 0x000fe400078ec0ff */
[----:B------:R-:W-:-:S02]  /*a720*/  LOP3.LUT R72, R21, 0x380, RZ, 0xc0, !PT ;  /* 0x0000038015487812 */ /* 0x000fc400078ec0ff */
[----:B------:R-:W-:Y:S02]  /*a730*/  SHF.R.U64 R36, R36, 0x3, RZ ;  /* 0x0000000324247819 */ /* 0x000fe400000012ff */
[----:B------:R-:W-:Y:S02]  /*a740*/  SHF.R.U64 R32, R32, 0x3, RZ ;  /* 0x0000000320207819 */ /* 0x000fe400000012ff */
[----:B------:R-:W-:Y:S02]  /*a750*/  SHF.R.U64 R20, R20, 0x3, RZ ;  /* 0x0000000314147819 */ /* 0x000fe400000012ff */
[----:B------:R-:W-:Y:S02]  /*a760*/  SHF.R.U64 R68, R68, 0x3, RZ ;  /* 0x0000000344447819 */ /* 0x000fe400000012ff */
[----:B------:R-:W-:Y:S01]  /*a770*/  SHF.R.U64 R72, R72, 0x3, RZ ;  /* 0x0000000348487819 */ /* 0x000fe200000012ff */
[----:B0-----:R-:W-:Y:S01]  /*a780*/  IMAD.X R73, RZ, RZ, R97, P1 ;  /* 0x000000ffff497224 */ /* 0x001fe200008e0661 */
[----:B------:R-:W-:-:S02]  /*a790*/  LOP3.LUT R5, R96, 0x380, RZ, 0xc0, !PT ;  /* 0x0000038060057812 */ /* 0x000fc400078ec0ff */
[----:B------:R-:W-:Y:S01]  /*a7a0*/  LOP3.LUT R36, R36, R45, RZ, 0x3c, !PT ;  /* 0x0000002d24247212 */ /* 0x000fe200078e3cff */
[--C-:B------:R-:W-:Y:S01]  /*a7b0*/  IMAD.X R45, RZ, RZ, R97.reuse, P6 ;  /* 0x000000ffff2d7224 */ /* 0x100fe200030e0661 */
[----:B------:R-:W-:Y:S02]  /*a7c0*/  SHF.R.U64 R5, R5, 0x3, RZ ;  /* 0x0000000305057819 */ /* 0x000fe400000012ff */
[----:B------:R-:W-:Y:S02]  /*a7d0*/  LOP3.LUT R32, R32, R37, RZ, 0x3c, !PT ;  /* 0x0000002520207212 */ /* 0x000fe400078e3cff */
        /* <DEDUP_REMOVED lines=14> */
[----:B------:R-:W-:Y:S02]  /*a8c0*/  F2FP.BF16.F32.PACK_AB R4, R206, R208 ;  /* 0x000000d0ce04723e */ /* 0x000fe400000010ff */
[----:B------:R-:W-:Y:S02]  /*a8d0*/  F2FP.BF16.F32.PACK_AB R5, R35, R34 ;  /* 0x000000222305723e */ /* 0x000fe400000010ff */
[----:B------:R-:W-:Y:S02]  /*a8e0*/  F2FP.BF16.F32.PACK_AB R6, R204, R207 ;  /* 0x000000cfcc06723e */ /* 0x000fe400000010ff */
[----:B------:R-:W-:Y:S02]  /*a8f0*/  F2FP.BF16.F32.PACK_AB R7, R39, R38 ;  /* 0x000000262707723e */ /* 0x000fe400000010ff */
[----:B------:R-:W-:-:S02]  /*a900*/  MOV R34, R8 ;  /* 0x0000000800227202 */ /* 0x000fc40000000f00 */
[----:B------:R-:W-:Y:S01]  /*a910*/  MOV R35, R10 ;  /* 0x0000000a00237202 */ /* 0x000fe20000000f00 */
[----:B------:R0:W-:Y:S01]  /*a920*/  STSM.16.M88.4 [R26], R4 ;  /* 0x000000041a007844 */ /* 0x0001e20000000200 */
[----:B------:R-:W-:Y:S02]  /*a930*/  MOV R131, R12 ;  /* 0x0000000c00837202 */ /* 0x000fe40000000f00 */
[----:B------:R-:W-:Y:S02]  /*a940*/  MOV R192, R14 ;  /* 0x0000000e00c07202 */ /* 0x000fe40000000f00 */
[----:B------:R-:W-:Y:S02]  /*a950*/  F2FP.BF16.F32.PACK_AB R8, R202, R205 ;  /* 0x000000cdca08723e */ /* 0x000fe400000010ff */
        /* <DEDUP_REMOVED lines=9> */
[----:B0-----:R-:W-:Y:S01]  /*a9f0*/  F2FP.BF16.F32.PACK_AB R4, R193, R197 ;  /* 0x000000c5c104723e */ /* 0x001fe200000010ff */
[----:B------:R-:W-:Y:S01]  /*aa00*/  STSM.16.M88.4 [R192], R12 ;  /* 0x0000000cc0007844 */ /* 0x000fe20000000200 */
[----:B------:R-:W-:Y:S02]  /*aa10*/  F2FP.BF16.F32.PACK_AB R5, R59, R58 ;  /* 0x0000003a3b05723e */ /* 0x000fe400000010ff */
[----:B------:R-:W-:Y:S02]  /*aa20*/  F2FP.BF16.F32.PACK_AB R6, R183, R194 ;  /* 0x000000c2b706723e */ /* 0x000fe400000010ff */
[----:B------:R-:W-:Y:S02]  /*aa30*/  F2FP.BF16.F32.PACK_AB R7, R63, R62 ;  /* 0x0000003e3f07723e */ /* 0x000fe400000010ff */
[----:B------:R-:W-:Y:S02]  /*aa40*/  MOV R213, R28 ;  /* 0x0000001c00d57202 */ /* 0x000fe40000000f00 */
[----:B------:R-:W-:Y:S01]  /*aa50*/  F2FP.BF16.F32.PACK_AB R24, R181, R191 ;  /* 0x000000bfb518723e */ /* 0x000fe200000010ff */
[----:B------:R-:W-:Y:S01]  /*aa60*/  STSM.16.M88.4 [R195], R4 ;  /* 0x00000004c3007844 */ /* 0x000fe20000000200 */
[----:B------:R-:W-:-:S02]  /*aa70*/  F2FP.BF16.F32.PACK_AB R25, R67, R66 ;  /* 0x000000424319723e */ /* 0x000fc400000010ff */
[----:B------:R-:W-:Y:S02]  /*aa80*/  F2FP.BF16.F32.PACK_AB R26, R179, R182 ;  /* 0x000000b6b31a723e */ /* 0x000fe400000010ff */
[----:B------:R-:W-:Y:S02]  /*aa90*/  F2FP.BF16.F32.PACK_AB R27, R71, R70 ;  /* 0x00000046471b723e */ /* 0x000fe400000010ff */
        /* <DEDUP_REMOVED lines=16> */
[----:B------:R-:W-:Y:S02]  /*aba0*/  MOV R104, R104 ;  /* 0x0000006800687202 */ /* 0x000fe40000000f00 */
[----:B0-----:R-:W-:-:S02]  /*abb0*/  F2FP.BF16.F32.PACK_AB R40, R173, R176 ;  /* 0x000000b0ad28723e */ /* 0x001fc400000010ff */
[----:B------:R-:W-:Y:S02]  /*abc0*/  F2FP.BF16.F32.PACK_AB R4, R165, R168 ;  /* 0x000000a8a504723e */ /* 0x000fe400000010ff */
[----:B------:R-:W-:Y:S01]  /*abd0*/  F2FP.BF16.F32.PACK_AB R5, R99, R98 ;  /* 0x000000626305723e */ /* 0x000fe200000010ff */
[----:B------:R0:W-:Y:S01]  /*abe0*/  STSM.16.M88.4 [R130], R40 ;  /* 0x0000002882007844 */ /* 0x0001e20000000200 */
[----:B------:R-:W-:Y:S02]  /*abf0*/  F2FP.BF16.F32.PACK_AB R6, R163, R166 ;  /* 0x000000a6a306723e */ /* 0x000fe400000010ff */
[----:B------:R-:W-:Y:S01]  /*ac00*/  F2FP.BF16.F32.PACK_AB R7, R103, R102 ;  /* 0x000000666707723e */ /* 0x000fe200000010ff */
[----:B------:R1:W-:Y:S01]  /*ac10*/  STSM.16.M88.4 [R100], R56 ;  /* 0x0000003864007844 */ /* 0x0003e20000000200 */
[----:B------:R-:W-:Y:S02]  /*ac20*/  MOV R108, R108 ;  /* 0x0000006c006c7202 */ /* 0x000fe40000000f00 */
[----:B------:R-:W-:Y:S01]  /*ac30*/  F2FP.BF16.F32.PACK_AB R8, R159, R164 ;  /* 0x000000a49f08723e */ /* 0x000fe200000010ff */
[----:B------:R1:W-:Y:S01]  /*ac40*/  STSM.16.M88.4 [R104], R4 ;  /* 0x0000000468007844 */ /* 0x0003e20000000200 */
        /* <DEDUP_REMOVED lines=9> */
[----:B------:R-:W-:Y:S02]  /*ace0*/  F2FP.BF16.F32.PACK_AB R15, R153, R112 ;  /* 0x00000070990f723e */ /* 0x000fe400000010ff */
[----:B------:R-:W-:Y:S02]  /*acf0*/  F2FP.BF16.F32.PACK_AB R122, R125, R124 ;  /* 0x0000007c7d7a723e */ /* 0x000fe400000010ff */
[----:B------:R-:W-:Y:S01]  /*ad00*/  F2FP.BF16.F32.PACK_AB R123, R158, R157 ;  /* 0x0000009d9e7b723e */ /* 0x000fe200000010ff */
[----:B------:R1:W-:Y:S01]  /*ad10*/  STSM.16.M88.4 [R118], R12 ;  /* 0x0000000c76007844 */ /* 0x0003e20000000200 */
[----:B------:R-:W-:Y:S02]  /*ad20*/  MOV R126, R126 ;  /* 0x0000007e007e7202 */ /* 0x000fe40000000f00 */
[----:B0-----:R-:W-:Y:S01]  /*ad30*/  F2FP.BF16.F32.PACK_AB R130, R133, R132 ;  /* 0x000000848582723e */ /* 0x001fe200000010ff */
[----:B------:R1:W-:Y:S01]  /*ad40*/  STSM.16.M88.4 [R101], R120 ;  /* 0x0000007865007844 */ /* 0x0003e20000000200 */
[----:B------:R-:W-:-:S02]  /*ad50*/  F2FP.BF16.F32.PACK_AB R131, R135, R134 ;  /* 0x000000868783723e */ /* 0x000fc400000010ff */
[----:B------:R-:W-:Y:S02]  /*ad60*/  LOP3.LUT R76, R77, 0x380, RZ, 0xc0, !PT ;  /* 0x000003804d4c7812 */ /* 0x000fe400078ec0ff */
[----:B------:R-:W-:Y:S01]  /*ad70*/  LOP3.LUT R80, R81, 0x380, RZ, 0xc0, !PT ;  /* 0x0000038051507812 */ /* 0x000fe200078ec0ff */
[----:B------:R1:W-:Y:S01]  /*ad80*/  STSM.16.M88.4 [R126], R128 ;  /* 0x000000807e007844 */ /* 0x0003e20000000200 */
[----:B------:R-:W-:Y:S02]  /*ad90*/  LOP3.LUT R84, R85, 0x380, RZ, 0xc0, !PT ;  /* 0x0000038055547812 */ /* 0x000fe400078ec0ff */
[----:B------:R-:W-:Y:S01]  /*ada0*/  LOP3.LUT R88, R89, 0x380, RZ, 0xc0, !PT ;  /* 0x0000038059587812 */ /* 0x000fe200078ec0ff */
[----:B------:R1:W-:Y:S01]  /*adb0*/  STSM.16.M88.4 [R34], R136 ;  /* 0x0000008822007844 */ /* 0x0003e20000000200 */
[----:B------:R-:W-:Y:S02]  /*adc0*/  LOP3.LUT R92, R93, 0x380, RZ, 0xc0, !PT ;  /* 0x000003805d5c7812 */ /* 0x000fe400078ec0ff */
[----:B------:R-:W-:Y:S01]  /*add0*/  SHF.R.U64 R76, R76, 0x3, RZ ;  /* 0x000000034c4c7819 */ /* 0x000fe200000012ff */
[----:B------:R1:W-:Y:S01]  /*ade0*/  STSM.16.M88.4 [R35], R144 ;  /* 0x0000009023007844 */ /* 0x0003e20000000200 */
[----:B------:R-:W-:-:S02]  /*adf0*/  SHF.R.U64 R80, R80, 0x3, RZ ;  /* 0x0000000350507819 */ /* 0x000fc400000012ff */
[----:B------:R-:W-:Y:S02]  /*ae00*/  SHF.R.U64 R84, R84, 0x3, RZ ;  /* 0x0000000354547819 */ /* 0x000fe400000012ff */
[----:B------:R-:W-:Y:S02]  /*ae10*/  SHF.R.U64 R88, R88, 0x3, RZ ;  /* 0x0000000358587819 */ /* 0x000fe400000012ff */
[----:B------:R-:W-:Y:S02]  /*ae20*/  SHF.R.U64 R92, R92, 0x3, RZ ;  /* 0x000000035c5c7819 */ /* 0x000fe400000012ff */
[----:B------:R-:W-:Y:S02]  /*ae30*/  LOP3.LUT R76, R76, R77, RZ, 0x3c, !PT ;  /* 0x0000004d4c4c7212 */ /* 0x000fe400078e3cff */
        /* <DEDUP_REMOVED lines=16> */
[----:B------:R-:W-:Y:S01]  /*af40*/  IADD3 R9, -R18, RZ, RZ ;  /* 0x000000ff12097210 */ /* 0x000fe20007ffe1ff */
[----:B------:R-:W-:Y:S01]  /*af50*/  UIMAD.WIDE.U32 UR6, UR45, UR8, URZ ;  /* 0x000000082d0672a5 */ /* 0x000fe2000f8e003f */
[----:B------:R-:W-:Y:S01]  /*af60*/  IMAD.MOV.U32 R4, RZ, RZ, R10 ;  /* 0x000000ffff047224 */ /* 0x000fe200078e000a */
[----:B------:R-:W-:Y:S01]  /*af70*/  UIMAD UR5, UR45, UR9, UR5 ;  /* 0x000000092d0572a4 */ /* 0x000fe2000f8e0205 */
[----:B------:R-:W-:Y:S01]  /*af80*/  VIADD R13, R16, UR44 ;  /* 0x0000002c100d7c36 */ /* 0x000fe20008000000 */
        /* <DEDUP_REMOVED lines=36> */
.L_x_7298:
        /* <DEDUP_REMOVED lines=21> */
[----:B------:R-:W0:Y:S01]  /*b320*/  @P2 LDC R9, c[0x0][0xbec] ;  /* 0x0002fb00ff092b82 */ /* 0x000e220000000800 */
[----:B------:R-:W-:Y:S01]  /*b330*/  ISETP.GE.AND P0, PT, R188, UR10, PT ;  /* 0x0000000abc007c0c */ /* 0x000fe2000bf06270 */
[----:B------:R1:W5:Y:S04]  /*b340*/  LD.E.128 R4, desc[UR50][R20.64] ;  /* 0x0000003214047980 */ /* 0x000368000c101d00 */
[----:B------:R-:W5:Y:S02]  /*b350*/  LD.E.128 R68, desc[UR50][R68.64] ;  /* 0x0000003244447980 */ /* 0x000f64000c101d00 */
[----:B------:R-:W2:Y:S01]  /*b360*/  @P2 LDC R11, c[0x0][0xbf0] ;  /* 0x0002fc00ff0b2b82 */ /* 0x000ea20000000800 */
[----:B------:R-:W-:Y:S01]  /*b370*/  LOP3.LUT R3, R3, 0x4, R0, 0xe2, !PT ;  /* 0x0000000403037812 */ /* 0x000fe200078ee200 */
[----:B------:R-:W5:Y:S01]  /*b380*/  LD.E.128 R72, desc[UR50][R72.64] ;  /* 0x0000003248487980 */ /* 0x000f62000c101d00 */
[----:B------:R-:W-:-:S02]  /*b390*/  LEA R0, R209, R210, 0x5 ;  /* 0x000000d2d1007211 */ /* 0x000fc400078e28ff */
[----:B------:R-:W-:Y:S01]  /*b3a0*/  SEL R8, RZ, 0xffffffff, P0 ;  /* 0xffffffffff087807 */ /* 0x000fe20000000000 */
[----:B------:R-:W5:Y:S01]  /*b3b0*/  LD.E.128 R76, desc[UR50][R76.64] ;  /* 0x000000324c4c7980 */ /* 0x000f62000c101d00 */
[----:B------:R-:W-:Y:S01]  /*b3c0*/  ISETP.GE.AND P0, PT, R187, UR10, PT ;  /* 0x0000000abb007c0c */ /* 0x000fe2000bf06270 */
[----:B------:R-:W-:Y:S01]  /*b3d0*/  UIMAD UR5, UR12, UR8, URZ ;  /* 0x000000080c0572a4 */ /* 0x000fe2000f8e023f */
[----:B------:R-:W-:Y:S01]  /*b3e0*/  VIADD R14, R0, UR44 ;  /* 0x0000002c000e7c36 */ /* 0x000fe20008000000 */
[----:B------:R-:W5:Y:S01]  /*b3f0*/  LD.E.128 R80, desc[UR50][R80.64] ;  /* 0x0000003250507980 */ /* 0x000f62000c101d00 */
[----:B------:R-:W-:Y:S01]  /*b400*/  SEL R0, RZ, 0xffffffff, P0 ;  /* 0xffffffffff007807 */ /* 0x000fe20000000000 */
[----:B------:R-:W-:Y:S02]  /*b410*/  UIMAD.WIDE.U32 UR6, UR45, UR8, URZ ;  /* 0x000000082d0672a5 */ /* 0x000fe4000f8e003f */
[----:B------:R-:W-:Y:S01]  /*b420*/  UIMAD UR5, UR45, UR9, UR5 ;  /* 0x000000092d0572a4 */ /* 0x000fe2000f8e0205 */
[----:B------:R-:W-:Y:S01]  /*b430*/  IMAD.SHL.U32 R8, R8, 0x8, RZ ;  /* 0x0000000808087824 */ /* 0x000fe200078e00ff */
[----:B------:R-:W5:Y:S01]  /*b440*/  LD.E.128 R84, desc[UR50][R84.64] ;  /* 0x0000003254547980 */ /* 0x000f62000c101d00 */
[----:B------:R-:W-:Y:S01]  /*b450*/  ULDC.64 UR8, c[0x0][0xaf0] ;  /* 0x0002bc0000087ab9 */ /* 0x000fe20000000a00 */
[----:B------:R-:W-:Y:S01]  /*b460*/  IMAD.SHL.U32 R13, R0, 0x10, RZ ;  /* 0x00000010000d7824 */ /* 0x000fe200078e00ff */
[----:B------:R-:W-:Y:S01]  /*b470*/  UIADD3 UR7, UR7, UR5, URZ ;  /* 0x0000000507077290 */ /* 0x000fe2000fffe03f */
[----:B0-----:R-:W-:Y:S01]  /*b480*/  @P2 IMAD.HI.U32 R0, R14, R9, RZ ;  /* 0x000000090e002227 */ /* 0x001fe200078e00ff */
[----:B------:R-:W-:Y:S01]  /*b490*/  UIMAD UR5, UR13, UR8, URZ ;  /* 0x000000080d0572a4 */ /* 0x000fe2000f8e023f */
[----:B------:R-:W-:Y:S01]  /*b4a0*/  LOP3.LUT R8, R8, 0x8, R3, 0xe2, !PT ;  /* 0x0000000808087812 */ /* 0x000fe200078ee203 */
[----:B------:R-:W-:Y:S01]  /*b4b0*/  UIMAD.WIDE.U32 UR6, UR43, UR8, UR6 ;  /* 0x000000082b0672a5 */ /* 0x000fe2000f8e0006 */
[----:B------:R-:W-:Y:S01]  /*b4c0*/  IMAD.MOV.U32 R3, RZ, RZ, R14 ;  /* 0x000000ffff037224 */ /* 0x000fe200078e000e */
[----:B------:R-:W-:Y:S01]  /*b4d0*/  UIMAD UR5, UR43, UR9, UR5 ;  /* 0x000000092b0572a4 */ /* 0x000fe2000f8e0205 */
[----:B--2---:R-:W-:Y:S01]  /*b4e0*/  @P2 SHF.R.U32.HI R3, RZ, R11, R0 ;  /* 0x0000000bff032219 */ /* 0x004fe20000011600 */
[----:B------:R-:W5:Y:S01]  /*b4f0*/  LD.E.128 R88, desc[UR50][R88.64] ;  /* 0x0000003258587980 */ /* 0x000f62000c101d00 */
[----:B------:R-:W-:Y:S01]  /*b500*/  LOP3.LUT R10, R13, 0x10, R8, 0xe2, !PT ;  /* 0x000000100d0a7812 */ /* 0x000fe200078ee208 */
[----:B------:R-:W-:Y:S01]  /*b510*/  UIADD3 UR5, UR7, UR5, URZ ;  /* 0x0000000507057290 */ /* 0x000fe2000fffe03f */
[--C-:B------:R-:W-:Y:S01]  /*b520*/  SHF.R.S32.HI R11, RZ, 0x1f, R3.reuse ;  /* 0x0000001fff0b7819 */ /* 0x100fe20000011403 */
[----:B------:R-:W-:Y:S01]  /*b530*/  IMAD.U32 R9, RZ, RZ, UR7 ;  /* 0x00000007ff097e24 */ /* 0x000fe2000f8e00ff */
[----:B------:R-:W-:Y:S01]  /*b540*/  ISETP.GE.AND P0, PT, R186, UR10, PT ;  /* 0x0000000aba007c0c */ /* 0x000fe2000bf06270 */
[----:B------:R-:W-:Y:S01]  /*b550*/  IMAD.MOV R13, RZ, RZ, -R3 ;  /* 0x000000ffff0d7224 */ /* 0x000fe200078e0a03 */
[----:B------:R-:W-:Y:S01]  /*b560*/  MOV R8, UR6 ;  /* 0x0000000600087c02 */ /* 0x000fe20008000f00 */
[----:B------:R-:W-:Y:S01]  /*b570*/  ULDC.64 UR6, c[0x0][0xae0] ;  /* 0x0002b80000067ab9 */ /* 0x000fe20000000a00 */
[----:B------:R-:W-:Y:S01]  /*b580*/  SEL R0, RZ, 0xffffffff, P0 ;  /* 0xffffffffff007807 */ /* 0x000fe20000000000 */
[----:B------:R-:W-:Y:S01]  /*b590*/  IMAD R12, R11, UR6, RZ ;  /* 0x000000060b0c7c24 */ /* 0x000fe2000f8e02ff */
[----:B------:R-:W5:Y:S01]  /*b5a0*/  LD.E.128 R92, desc[UR50][R92.64] ;  /* 0x000000325c5c7980 */ /* 0x000f62000c101d00 */
[----:B------:R-:W-:Y:S01]  /*b5b0*/  IMAD.U32 R9, RZ, RZ, UR5 ;  /* 0x00000005ff097e24 */ /* 0x000fe2000f8e00ff */
[----:B------:R-:W-:Y:S01]  /*b5c0*/  ISETP.GE.AND P0, PT, R214, UR10, PT ;  /* 0x0000000ad6007c0c */ /* 0x000fe2000bf06270 */
[----:B------:R-:W-:Y:S01]  /*b5d0*/  IMAD R11, R15, R13, R14 ;  /* 0x0000000d0f0b7224 */ /* 0x000fe200078e020e */
[----:B------:R-:W-:Y:S01]  /*b5e0*/  @!PT LDS RZ, [RZ] ;  /* 0x00000000fffff984 */ /* 0x000fe20000000800 */
[----:B------:R-:W-:Y:S01]  /*b5f0*/  @!PT LDS RZ, [RZ] ;  /* 0x00000000fffff984 */ /* 0x000fe20000000800 */
[----:B------:R-:W-:Y:S01]  /*b600*/  @!PT LDS RZ, [RZ] ;  /* 0x00000000fffff984 */ /* 0x000fe20000000800 */
[----:B------:R-:W-:Y:S01]  /*b610*/  @!PT LDS RZ, [RZ] ;  /* 0x00000000fffff984 */ /* 0x000fe20000000800 */
[----:B------:R0:W-:Y:S06]  /*b620*/  MEMBAR.ALL.CTA ;  /* 0x0000000000007992 */ /* 0x0001ec0000008000 */
[----:B0-----:R-:W0:Y:S01]  /*b630*/  FENCE.VIEW.ASYNC.S ;  /* 0x00000000000073c6 */ /* 0x001e220000000000 */
[----:B-1----:R-:W-:Y:S01]  /*b640*/  IMAD.SHL.U32 R21, R0, 0x20, RZ ;  /* 0x0000002000157824 */ /* 0x002fe200078e00ff */
[----:B------:R-:W-:Y:S01]  /*b650*/  ULDC UR8, c[0x0][0xa88] ;  /* 0x0002a20000087ab9 */ /* 0x000fe20000000800 */
[C---:B------:R-:W-:Y:S01]  /*b660*/  IMAD R13, R3.reuse, UR7, R12 ;  /* 0x00000007030d7c24 */ /* 0x040fe2000f8e020c */
[----:B------:R-:W-:Y:S01]  /*b670*/  SHF.R.S32.HI R0, RZ, 0x1f, R11 ;  /* 0x0000001fff007819 */ /* 0x000fe2000001140b */
[----:B------:R-:W-:Y:S01]  /*b680*/  IMAD.WIDE.U32 R8, R3, UR6, R8 ;  /* 0x0000000603087c25 */ /* 0x000fe2000f8e0008 */
[----:B------:R-:W-:Y:S01]  /*b690*/  ULDC.64 UR6, c[0x0][0xad8] ;  /* 0x0002b60000067ab9 */ /* 0x000fe20000000a00 */
[----:B------:R-:W-:Y:S01]  /*b6a0*/  SEL R3, RZ, 0x40, P0 ;  /* 0x00000040ff037807 */ /* 0x000fe20000000000 */
[----:B------:R-:W-:Y:S01]  /*b6b0*/  UIADD3 UR5, UR42, 0x28c20, URZ ;  /* 0x00028c202a057890 */ /* 0x000fe2000fffe03f */
[----:B------:R-:W-:Y:S01]  /*b6c0*/  IMAD R0, R0, UR6, RZ ;  /* 0x0000000600007c24 */ /* 0x000fe2000f8e02ff */
[----:B------:R-:W-:Y:S01]  /*b6d0*/  IADD3 R9, R9, R13, RZ ;  /* 0x0000000d09097210 */ /* 0x000fe20007ffe0ff */
[----:B------:R-:W-:Y:S01]  /*b6e0*/  VIADD R28, R210, UR44 ;  /* 0x0000002cd21c7c36 */ /* 0x000fe20008000000 */
[----:B------:R-:W-:Y:S01]  /*b6f0*/  ISETP.GE.AND P0, PT, R212, UR10, PT ;  /* 0x0000000ad4007c0c */ /* 0x000fe2000bf06270 */
[----:B------:R-:W-:Y:S01]  /*b700*/  IMAD R29, R15, UR8, RZ ;  /* 0x000000080f1d7c24 */ /* 0x000fe2000f8e02ff */
[----:B------:R-:W-:Y:S01]  /*b710*/  UPRMT UR5, URZ, 0x654, UR5 ;  /* 0x000006543f057896 */ /* 0x000fe20008000005 */
[C---:B------:R-:W-:Y:S01]  /*b720*/  IMAD R13, R11.reuse, UR7, R0 ;  /* 0x000000070b0d7c24 */ /* 0x040fe2000f8e0200 */
[----:B------:R-:W-:Y:S01]  /*b730*/  SEL R0, RZ, 0x80, P0 ;  /* 0x00000080ff007807 */ /* 0x000fe20000000000 */
[----:B------:R-:W-:Y:S01]  /*b740*/  IMAD.WIDE.U32 R8, R11, UR6, R8 ;  /* 0x000000060b087c25 */ /* 0x000fe2000f8e0008 */
[----:B------:R-:W-:Y:S01]  /*b750*/  ISETP.GE.AND P0, PT, R28, R29, PT ;  /* 0x0000001d1c00720c */ /* 0x000fe20003f06270 */
[----:B------:R-:W-:Y:S01]  /*b760*/  ULDC.64 UR6, c[0x0][0xa80] ;  /* 0x0002a00000067ab9 */ /* 0x000fe20000000a00 */
[----:B------:R-:W-:Y:S01]  /*b770*/  LOP3.LUT R10, R21, 0x20, R10, 0xe2, !PT ;  /* 0x00000020150a7812 */ /* 0x000fe200078ee20a */
[----:B------:R-:W-:Y:S01]  /*b780*/  IMAD.IADD R9, R9, 0x1, R13 ;  /* 0x0000000109097824 */ /* 0x000fe200078e020d */
[----:B------:R-:W-:Y:S01]  /*b790*/  LEA R26, P1, R8, UR6, 0x1 ;  /* 0x00000006081a7c11 */ /* 0x000fe2000f8208ff */
[----:B------:R-:W-:Y:S01]  /*b7a0*/  BSSY B1, `(.L_x_7299) ;  /* 0x0000027000017945 */ /* 0x000fe20003800000 */
[----:B------:R-:W-:Y:S01]  /*b7b0*/  LOP3.LUT R3, R10, R3, RZ, 0xfc, !PT ;  /* 0x000000030a037212 */ /* 0x000fe200078efcff */
[----:B0-----:R-:W-:Y:S01]  /*b7c0*/  SYNCS.ARRIVE.TRANS64.RED.A1T0 RZ, [UR5], RZ ;  /* 0x000000ffffff79a7 */ /* 0x001fe20008100405 */
[----:B------:R-:W-:Y:S01]  /*b7d0*/  LEA.HI.X R27, R8, UR7, R9, 0x1, P1 ;  /* 0x00000007081b7c11 */ /* 0x000fe200088f0c09 */
[----:B------:R0:W1:Y:S01]  /*b7e0*/  SHFL.IDX PT, R10, R26, RZ, 0x181f ;  /* 0x00181fff1a0a7589 */ /* 0x00006200000e0000 */
[----:B------:R-:W-:-:S03]  /*b7f0*/  LOP3.LUT R0, R3, R0, RZ, 0xfc, !PT ;  /* 0x0000000003007212 */ /* 0x000fc600078efcff */
        /* <DEDUP_REMOVED lines=33> */
.L_x_7300:
[----:B------:R-:W-:Y:S05]  /*ba10*/  BSYNC B1 ;  /* 0x0000000000017941 */ /* 0x000fea0003800000 */
.L_x_7299:
[----:B---3-5:R-:W-:Y:S01]  /*ba20*/  VIADD R4, R28, 0x20 ;  /* 0x000000201c047836 */ /* 0x028fe20000000000 */
        /* <DEDUP_REMOVED lines=20> */
[-C--:B------:R-:W-:Y:S02]  /*bb70*/  @!P2 LEA.HI.X R13, R188, R7.reuse, R221, 0x1, P5 ;  /* 0x00000007bc0da211 */ /* 0x080fe400028f0cdd */
[-C--:B------:R-:W-:Y:S02]  /*bb80*/  @!P0 LEA R14, P3, R186, R6.reuse, 0x1 ;  /* 0x00000006ba0e8211 */ /* 0x080fe400078608ff */
[CC--:B0-----:R-:W-:Y:S01]  /*bb90*/  @!P1 LEA R4, P6, R187.reuse, R6.reuse, 0x1 ;  /* 0x00000006bb049211 */ /* 0x0c1fe200078c08ff */
[----:B------:R4:W-:Y:S01]  /*bba0*/  @!P2 ST.E.128 desc[UR50][R12.64], R32 ;  /* 0x000000200c00a985 */ /* 0x0009e2000c101d32 */
[----:B------:R-:W-:Y:S02]  /*bbb0*/  @P4 LEA R20, P5, R214, R6, 0x1 ;  /* 0x00000006d6144211 */ /* 0x000fe400078a08ff */
[-C--:B------:R-:W-:Y:S02]  /*bbc0*/  @!P1 LEA.HI.X R5, R187, R7.reuse, R220, 0x1, P6 ;  /* 0x00000007bb059211 */ /* 0x080fe400030f0cdc */
[----:B------:R-:W-:-:S02]  /*bbd0*/  @!P0 LEA.HI.X R15, R186, R7, R219, 0x1, P3 ;  /* 0x00000007ba0f8211 */ /* 0x000fc400018f0cdb */
        /* <DEDUP_REMOVED lines=10> */
.L_x_7297:
[----:B------:R-:W0:Y:S01]  /*bc80*/  LDC R10, c[0x0][0xbe8] ;  /* 0x0002fa00ff0a7b82 */ /* 0x000e220000000800 */
[----:B------:R-:W-:Y:S01]  /*bc90*/  ISETP.GE.AND P2, PT, R216, 0x40, PT ;  /* 0x00000040d800780c */ /* 0x000fe20003f46270 */
[----:B------:R-:W-:Y:S01]  /*bca0*/  ULDC UR12, c[0x0][0xac8] ;  /* 0x0002b200000c7ab9 */ /* 0x000fe20000000800 */
[----:B------:R-:W-:Y:S01]  /*bcb0*/  IMAD R0, R209, 0x20, R210 ;  /* 0x00000020d1007824 */ /* 0x000fe200078e02d2 */
[----:B------:R-:W-:Y:S01]  /*bcc0*/  ISETP.GE.AND P4, PT, R17, UR12, PT ;  /* 0x0000000c11007c0c */ /* 0x000fe2000bf86270 */
[----:B------:R-:W-:Y:S01]  /*bcd0*/  USHF.R.S32.HI UR8, URZ, 0x1f, UR45 ;  /* 0x0000001f3f087899 */ /* 0x000fe2000801142d */
[----:B------:R-:W-:Y:S01]  /*bce0*/  ISETP.GE.AND P3, PT, R190, UR12, PT ;  /* 0x0000000cbe007c0c */ /* 0x000fe2000bf66270 */
[----:B------:R-:W-:Y:S01]  /*bcf0*/  USHF.R.S32.HI UR9, URZ, 0x1f, UR43 ;  /* 0x0000001f3f097899 */ /* 0x000fe2000801142b */
[----:B------:R-:W-:Y:S01]  /*bd00*/  BSSY B1, `(.L_x_7302) ;  /* 0x0000031000017945 */ /* 0x000fe20003800000 */
[----:B------:R-:W-:Y:S02]  /*bd10*/  ISETP.GE.AND P1, PT, R189, UR12, PT ;  /* 0x0000000cbd007c0c */ /* 0x000fe4000bf26270 */
[----:B------:R-:W-:-:S02]  /*bd20*/  IADD3 R8, R0, UR44, RZ ;  /* 0x0000002c00087c10 */ /* 0x000fc4000fffe0ff */
[----:B------:R-:W-:Y:S02]  /*bd30*/  SEL R12, RZ, 0x1, P4 ;  /* 0x00000001ff0c7807 */ /* 0x000fe40002000000 */
        /* <DEDUP_REMOVED lines=10> */
[----:B--2---:R-:W-:-:S04]  /*bde0*/  IADD3 R6, R7, -0x80, R6 ;  /* 0xffffff8007067810 */ /* 0x004fc80007ffe006 */
        /* <DEDUP_REMOVED lines=34> */
.L_x_7303:
[----:B------:R-:W-:Y:S05]  /*c010*/  BSYNC B1 ;  /* 0x0000000000017941 */ /* 0x000fea0003800000 */
.L_x_7302:
[----:B------:R-:W-:Y:S01]  /*c020*/  ULDC.64 UR10, c[0x0][0xae8] ;  /* 0x0002ba00000a7ab9 */ /* 0x000fe20000000a00 */
[----:B------:R-:W-:Y:S01]  /*c030*/  SEL R0, RZ, 0xffffffff, P1 ;  /* 0xffffffffff007807 */ /* 0x000fe20000800000 */
[----:B------:R-:W-:Y:S01]  /*c040*/  UIMAD UR5, UR8, UR10, URZ ;  /* 0x0000000a080572a4 */ /* 0x000fe2000f8e023f */
[----:B------:R-:W-:Y:S01]  /*c050*/  IMAD.SHL.U32 R13, R13, 0x2, RZ ;  /* 0x000000020d0d7824 */ /* 0x000fe200078e00ff */
[----:B------:R-:W-:Y:S01]  /*c060*/  UIMAD.WIDE.U32 UR6, UR45, UR10, URZ ;  /* 0x0000000a2d0672a5 */ /* 0x000fe2000f8e003f */
[----:B------:R-:W-:Y:S01]  /*c070*/  SHF.L.U32 R5, R0, 0x2, RZ ;  /* 0x0000000200057819 */ /* 0x000fe200000006ff */
[----:B0-----:R-:W-:Y:S01]  /*c080*/  @P0 IMAD.HI.U32 R0, R8, R9, RZ ;  /* 0x0000000908000227 */ /* 0x001fe200078e00ff */
[----:B------:R-:W-:Y:S01]  /*c090*/  UIMAD UR5, UR45, UR11, UR5 ;  /* 0x0000000b2d0572a4 */ /* 0x000fe2000f8e0205 */
[----:B------:R-:W-:Y:S01]  /*c0a0*/  ISETP.GE.AND P1, PT, R188, UR12, PT ;  /* 0x0000000cbc007c0c */ /* 0x000fe2000bf26270 */
[----:B------:R-:W-:Y:S01]  /*c0b0*/  BSSY B1, `(.L_x_7304) ;  /* 0x0000056000017945 */ /* 0x000fe20003800000 */
[----:B--2---:R-:W-:Y:S01]  /*c0c0*/  IMAD.MOV.U32 R3, RZ, RZ, R8 ;  /* 0x000000ffff037224 */ /* 0x004fe200078e0008 */
[----:B------:R-:W-:Y:S01]  /*c0d0*/  ULDC.64 UR10, c[0x0][0xaf0] ;  /* 0x0002bc00000a7ab9 */ /* 0x000fe20000000a00 */
[----:B------:R-:W-:Y:S01]  /*c0e0*/  UIADD3 UR7, UR7, UR5, URZ ;  /* 0x0000000507077290 */ /* 0x000fe2000fffe03f */
[----:B-1----:R-:W-:Y:S01]  /*c0f0*/  @P0 SHF.R.U32.HI R3, RZ, R11, R0 ;  /* 0x0000000bff030219 */ /* 0x002fe20000011600 */
[----:B------:R-:W-:Y:S01]  /*c100*/  UIMAD UR5, UR9, UR10, URZ ;  /* 0x0000000a090572a4 */ /* 0x000fe2000f8e023f */
[----:B------:R-:W-:Y:S01]  /*c110*/  LOP3.LUT R12, R13, 0x2, R12, 0xe2, !PT ;  /* 0x000000020d0c7812 */ /* 0x000fe200078ee20c */
[----:B------:R-:W-:Y:S01]  /*c120*/  UIMAD.WIDE.U32 UR6, UR43, UR10, UR6 ;  /* 0x0000000a2b0672a5 */ /* 0x000fe2000f8e0006 */
[----:B------:R-:W-:Y:S01]  /*c130*/  SEL R0, RZ, 0xffffffff, P1 ;  /* 0xffffffffff007807 */ /* 0x000fe20000800000 */
[----:B------:R-:W-:Y:S01]  /*c140*/  UIMAD UR5, UR43, UR11, UR5 ;  /* 0x0000000b2b0572a4 */ /* 0x000fe2000f8e0205 */
[----:B------:R-:W-:Y:S01]  /*c150*/  LOP3.LUT R12, R5, 0x4, R12, 0xe2, !PT ;  /* 0x00000004050c7812 */ /* 0x000fe200078ee20c */
[--C-:B------:R-:W-:Y:S01]  /*c160*/  IMAD.MOV R7, RZ, RZ, -R3.reuse ;  /* 0x000000ffff077224 */ /* 0x100fe200078e0a03 */
[----:B------:R-:W-:Y:S01]  /*c170*/  ISETP.GE.AND P1, PT, R187, UR12, PT ;  /* 0x0000000cbb007c0c */ /* 0x000fe2000bf26270 */
[----:B------:R-:W-:Y:S01]  /*c180*/  IMAD.SHL.U32 R5, R0, 0x8, RZ ;  /* 0x0000000800057824 */ /* 0x000fe200078e00ff */
[----:B------:R-:W-:Y:S01]  /*c190*/  UIADD3 UR5, UR7, UR5, URZ ;  /* 0x0000000507057290 */ /* 0x000fe2000fffe03f */
[----:B------:R-:W-:Y:S01]  /*c1a0*/  SHF.R.S32.HI R0, RZ, 0x1f, R3 ;  /* 0x0000001fff007819 */ /* 0x000fe20000011403 */
[----:B------:R-:W-:Y:S01]  /*c1b0*/  IMAD.U32 R4, RZ, RZ, UR6 ;  /* 0x00000006ff047e24 */ /* 0x000fe2000f8e00ff */
[----:B------:R-:W-:Y:S01]  /*c1c0*/  ISETP.GE.AND P0, PT, R186, UR12, PT ;  /* 0x0000000cba007c0c */ /* 0x000fe2000bf06270 */
[----:B------:R-:W-:Y:S01]  /*c1d0*/  IMAD R7, R10, R7, R8 ;  /* 0x000000070a077224 */ /* 0x000fe200078e0208 */
[----:B------:R-:W-:Y:S01]  /*c1e0*/  LOP3.LUT R12, R5, 0x8, R12, 0xe2, !PT ;  /* 0x00000008050c7812 */ /* 0x000fe200078ee20c */
[----:B------:R-:W-:Y:S01]  /*c1f0*/  VIADD R26, R210, UR44 ;  /* 0x0000002cd21a7c36 */ /* 0x000fe20008000000 */
[----:B------:R-:W-:Y:S01]  /*c200*/  MOV R5, UR7 ;  /* 0x0000000700057c02 */ /* 0x000fe20008000f00 */
[----:B------:R-:W-:Y:S01]  /*c210*/  ULDC.64 UR6, c[0x0][0xae0] ;  /* 0x0002b80000067ab9 */ /* 0x000fe20000000a00 */
[----:B------:R-:W-:Y:S01]  /*c220*/  SEL R6, RZ, 0xffffffff, P1 ;  /* 0xffffffffff067807 */ /* 0x000fe20000800000 */
[----:B------:R-:W-:Y:S01]  /*c230*/  IMAD.U32 R5, RZ, RZ, UR5 ;  /* 0x00000005ff057e24 */ /* 0x000fe2000f8e00ff */
[----:B------:R-:W-:Y:S01]  /*c240*/  SEL R8, RZ, 0xffffffff, P0 ;  /* 0xffffffffff087807 */ /* 0x000fe20000000000 */
[----:B------:R-:W-:Y:S01]  /*c250*/  IMAD R0, R0, UR6, RZ ;  /* 0x0000000600007c24 */ /* 0x000fe2000f8e02ff */
        /* <DEDUP_REMOVED lines=8> */
[----:B------:R-:W-:Y:S01]  /*c2e0*/  IMAD.SHL.U32 R3, R8, 0x20, RZ ;  /* 0x0000002008037824 */ /* 0x000fe200078e00ff */
[----:B------:R-:W-:Y:S01]  /*c2f0*/  IADD3 R5, R5, R9, RZ ;  /* 0x0000000905057210 */ /* 0x000fe20007ffe0ff */
[----:B------:R-:W-:Y:S01]  /*c300*/  IMAD R0, R0, UR6, RZ ;  /* 0x0000000600007c24 */ /* 0x000fe2000f8e02ff */
[----:B------:R-:W-:Y:S01]  /*c310*/  ISETP.GE.AND P2, PT, R212, UR12, PT ;  /* 0x0000000cd4007c0c */ /* 0x000fe2000bf46270 */
[----:B------:R-:W-:Y:S01]  /*c320*/  IMAD R25, R10, UR5, RZ ;  /* 0x000000050a197c24 */ /* 0x000fe2000f8e02ff */
[----:B------:R-:W-:Y:S01]  /*c330*/  LOP3.LUT R12, R3, 0x20, R12, 0xe2, !PT ;  /* 0x00000020030c7812 */ /* 0x000fe200078ee20c */
[C---:B------:R-:W-:Y:S01]  /*c340*/  IMAD R3, R7.reuse, UR7, R0 ;  /* 0x0000000707037c24 */ /* 0x040fe2000f8e0200 */
[----:B------:R-:W-:Y:S01]  /*c350*/  SEL R0, RZ, 0x80, P2 ;  /* 0x00000080ff007807 */ /* 0x000fe20001000000 */
[----:B------:R-:W-:Y:S01]  /*c360*/  IMAD.WIDE.U32 R4, R7, UR6, R4 ;  /* 0x0000000607047c25 */ /* 0x000fe2000f8e0004 */
[----:B------:R-:W-:Y:S01]  /*c370*/  SEL R7, RZ, 0x40, P0 ;  /* 0x00000040ff077807 */ /* 0x000fe20000000000 */
[----:B------:R-:W-:Y:S01]  /*c380*/  ULDC.64 UR6, c[0x0][0xa80] ;  /* 0x0002a00000067ab9 */ /* 0x000fe20000000a00 */
[----:B------:R-:W-:Y:S01]  /*c390*/  ISETP.GE.AND P0, PT, R26, R25, PT ;  /* 0x000000191a00720c */ /* 0x000fe20003f06270 */
[----:B------:R-:W-:Y:S01]  /*c3a0*/  IMAD.IADD R3, R5, 0x1, R3 ;  /* 0x0000000105037824 */ /* 0x000fe200078e0203 */
[----:B------:R-:W-:-:S02]  /*c3b0*/  LEA R20, P1, R4, UR6, 0x1 ;  /* 0x0000000604147c11 */ /* 0x000fc4000f8208ff */
[----:B------:R-:W-:Y:S02]  /*c3c0*/  LOP3.LUT R21, R12, R7, RZ, 0xfc, !PT ;  /* 0x000000070c157212 */ /* 0x000fe400078efcff */
[----:B------:R-:W-:Y:S01]  /*c3d0*/  LEA.HI.X R3, R4, UR7, R3, 0x1, P1 ;  /* 0x0000000704037c11 */ /* 0x000fe200088f0c03 */
[----:B------:R0:W1:Y:S01]  /*c3e0*/  SHFL.IDX PT, R6, R20, RZ, 0x181f ;  /* 0x00181fff14067589 */ /* 0x00006200000e0000 */
[----:B------:R-:W-:-:S03]  /*c3f0*/  LOP3.LUT R24, R21, R0, RZ, 0xfc, !PT ;  /* 0x0000000015187212 */ /* 0x000fc600078efcff */
[----:B------:R0:W2:Y:S02]  /*c400*/  SHFL.IDX PT, R7, R3, RZ, 0x181f ;  /* 0x00181fff03077589 */ /* 0x0000a400000e0000 */
        /* <DEDUP_REMOVED lines=32> */
.L_x_7305:
[----:B------:R-:W-:Y:S05]  /*c610*/  BSYNC B1 ;  /* 0x0000000000017941 */ /* 0x000fea0003800000 */
.L_x_7304:
        /* <DEDUP_REMOVED lines=36> */
.L_x_7301:
[----:B------:R-:W-:Y:S05]  /*c860*/  BSYNC B0 ;  /* 0x0000000000007941 */ /* 0x000fea0003800000 */
.L_x_7296:
[----:B------:R-:W-:Y:S02]  /*c870*/  ULDC UR5, c[0x0][0xc38] ;  /* 0x00030e0000057ab9 */ /* 0x000fe40000000800 */
[----:B------:R-:W-:-:S06]  /*c880*/  UISETP.GE.AND UP0, UPT, UR4, UR5, UPT ;  /* 0x000000050400728c */ /* 0x000fcc000bf06270 */
[----:B------:R-:W-:-:S13]  /*c890*/  PLOP3.LUT P0, PT, PT, PT, UP0, 0x80, 0x0 ;  /* 0x000000000000781c */ /* 0x000fda0003f0f008 */
[----:B------:R-:W-:Y:S05]  /*c8a0*/  @!P0 BRA `(.L_x_7306) ;  /* 0xffffff4400a08947 */ /* 0x000fea000383ffff */
[----:B------:R-:W-:Y:S05]  /*c8b0*/  EXIT ;  /* 0x000000000000794d */ /* 0x000fea0003800000 */
.L_x_7244:
[----:B------:R-:W-:-:S08]  /*c8c0*/  NOP ;  /* 0x0000000000007918 */ /* 0x000fd00000000000 */
[----:B------:R-:W0:-:S00]  /*c8d0*/  USETMAXREG.DEALLOC.CTAPOOL 0x28 ;  /* 0x00000028000079c8 */ /* 0x000e0000080e0500 */
[----:B0-----:R-:W-:-:S06]  /*c8e0*/  LOP3.LUT R2, R2, 0x3, RZ, 0xc0, !PT ;  /* 0x0000000302027812 */ /* 0x001fcc00078ec0ff */
[----:B------:R-:W0:Y:S01]  /*c8f0*/  S2UR UR10, SR_CTAID.X ;  /* 0x00000000000a79c3 */ /* 0x000e220000002500 */
[----:B------:R-:W-:Y:S01]  /*c900*/  LOP3.LUT R16, R16, 0xffffdfff, RZ, 0xc0, !PT ;  /* 0xffffdfff10107812 */ /* 0x000fe200078ec0ff */
[----:B------:R-:W-:Y:S01]  /*c910*/  STL [R1+0x4], RZ ;  /* 0x000004ff01007387 */ /* 0x000fe20000100800 */
        /* <DEDUP_REMOVED lines=28> */
[----:B------:R-:W-:Y:S01]  /*cae0*/  IMAD.MOV.U32 R18, RZ, RZ, RZ ;  /* 0x000000ffff127224 */ /* 0x000fe200078e00ff */
[----:B------:R-:W-:Y:S01]  /*caf0*/  ISETP.GE.AND P3, PT, R3, UR4, PT ;  /* 0x0000000403007c0c */ /* 0x000fe2000bf66270 */
[----:B------:R-:W-:Y:S01]  /*cb00*/  UIMAD UR37, UR37, UR38, URZ ;  /* 0x00000026252572a4 */ /* 0x000fe2000f8e023f */
[----:B------:R-:W-:Y:S01]  /*cb10*/  ISETP.GE.AND P2, PT, R4, UR4, PT ;  /* 0x0000000404007c0c */ /* 0x000fe2000bf46270 */
[----:B------:R-:W-:Y:S01]  /*cb20*/  ULDC UR45, c[0x0][0xc] ;  /* 0x00000300002d7ab9 */ /* 0x000fe20000000800 */
[----:B------:R-:W-:Y:S01]  /*cb30*/  SEL R3, RZ, 0xffffffff, P1 ;  /* 0xffffffffff037807 */ /* 0x000fe20000800000 */
[----:B------:R-:W-:Y:S01]  /*cb40*/  ULOP3.LUT UR46, UR39, 0x2, URZ, 0xfc, !UPT ;  /* 0x00000002272e7892 */ /* 0x000fe2000f8efc3f */
[----:B------:R-:W-:-:S02]  /*cb50*/  LOP3.LUT R5, R8, 0x180, RZ, 0xfc, !PT ;  /* 0x0000018008057812 */ /* 0x000fc400078efcff */
[----:B------:R-:W-:Y:S01]  /*cb60*/  @P1 LOP3.LUT R16, R16, 0x40, RZ, 0xfc, !PT ;  /* 0x0000004010101812 */ /* 0x000fe200078efcff */
[----:B------:R-:W-:Y:S01]  /*cb70*/  IMAD.SHL.U32 R3, R3, 0x2, RZ ;  /* 0x0000000203037824 */ /* 0x000fe200078e00ff */
[----:B------:R-:W-:Y:S02]  /*cb80*/  LOP3.LUT R6, R8, 0x1c0, RZ, 0xfc, !PT ;  /* 0x000001c008067812 */ /* 0x000fe400078efcff */
[----:B------:R-:W-:Y:S02]  /*cb90*/  LOP3.LUT R16, R16, 0xffffff7f, RZ, 0xc0, !PT ;  /* 0xffffff7f10107812 */ /* 0x000fe400078ec0ff */
[----:B------:R-:W-:Y:S02]  /*cba0*/  SEL R2, RZ, 0x1, P0 ;  /* 0x00000001ff027807 */ /* 0x000fe40000000000 */
[----:B------:R-:W-:Y:S02]  /*cbb0*/  @P0 LOP3.LUT R16, R16, 0x80, RZ, 0xfc, !PT ;  /* 0x0000008010100812 */ /* 0x000fe400078efcff */
[----:B------:R-:W-:-:S02]  /*cbc0*/  ISETP.GE.AND P1, PT, R5, UR4, PT ;  /* 0x0000000405007c0c */ /* 0x000fc4000bf26270 */
[----:B------:R-:W-:Y:S02]  /*cbd0*/  LOP3.LUT R16, R16, 0xffffffdf, RZ, 0xc0, !PT ;  /* 0xffffffdf10107812 */ /* 0x000fe400078ec0ff */
[----:B------:R-:W-:Y:S02]  /*cbe0*/  ISETP.GE.AND P0, PT, R6, UR4, PT ;  /* 0x0000000406007c0c */ /* 0x000fe4000bf06270 */
[----:B------:R-:W-:Y:S02]  /*cbf0*/  @P3 LOP3.LUT R16, R16, 0x20, RZ, 0xfc, !PT ;  /* 0x0000002010103812 */ /* 0x000fe400078efcff */
[----:B------:R-:W-:Y:S02]  /*cc00*/  LOP3.LUT R5, R8, 0x100, RZ, 0xfc, !PT ;  /* 0x0000010008057812 */ /* 0x000fe400078efcff */
[----:B------:R-:W-:Y:S02]  /*cc10*/  LOP3.LUT R16, R16, 0xffffffef, RZ, 0xc0, !PT ;  /* 0xffffffef10107812 */ /* 0x000fe400078ec0ff */
[----:B------:R-:W-:-:S02]  /*cc20*/  LOP3.LUT R6, R8, 0x140, RZ, 0xfc, !PT ;  /* 0x0000014008067812 */ /* 0x000fc400078efcff */
[----:B------:R-:W-:Y:S02]  /*cc30*/  LOP3.LUT R2, R3, 0x2, R2, 0xe2, !PT ;  /* 0x0000000203027812 */ /* 0x000fe400078ee202 */
[----:B------:R-:W-:Y:S02]  /*cc40*/  @P2 LOP3.LUT R16, R16, 0x10, RZ, 0xfc, !PT ;  /* 0x0000001010102812 */ /* 0x000fe400078efcff */
[----:B------:R-:W-:Y:S02]  /*cc50*/  SEL R3, RZ, 0x4, P3 ;  /* 0x00000004ff037807 */ /* 0x000fe40001800000 */
[----:B------:R-:W-:Y:S02]  /*cc60*/  SEL R4, RZ, 0x8, P2 ;  /* 0x00000008ff047807 */ /* 0x000fe40001000000 */
[----:B------:R-:W-:Y:S02]  /*cc70*/  ISETP.GE.AND P3, PT, R5, UR4, PT ;  /* 0x0000000405007c0c */ /* 0x000fe4000bf66270 */
[----:B------:R-:W-:Y:S01]  /*cc80*/  ISETP.GE.AND P2, PT, R6, UR4, PT ;  /* 0x0000000406007c0c */ /* 0x000fe2000bf46270 */
[----:B------:R-:W-:Y:S01]  /*cc90*/  ULDC.64 UR4, c[0x0][0x418] ;  /* 0x0001060000047ab9 */ /* 0x000fe20000000a00 */
[----:B------:R-:W-:Y:S01]  /*cca0*/  LOP3.LUT R4, R4, R2, R3, 0xfe, !PT ;  /* 0x0000000204047212 */ /* 0x000fe200078efe03 */
[----:B------:R-:W-:Y:S01]  /*ccb0*/  UISETP.NE.U32.AND UP0, UPT, UR4, URZ, UPT ;  /* 0x0000003f0400728c */ /* 0x000fe2000bf05070 */
[----:B------:R-:W-:-:S02]  /*ccc0*/  LOP3.LUT R3, R31, 0x1f8, RZ, 0xc0, !PT ;  /* 0x000001f81f037812 */ /* 0x000fc400078ec0ff */
[----:B------:R-:W-:Y:S01]  /*ccd0*/  LOP3.LUT R16, R16, 0xfffffff7, RZ, 0xc0, !PT ;  /* 0xfffffff710107812 */ /* 0x000fe200078ec0ff */
[----:B------:R-:W-:Y:S01]  /*cce0*/  UISETP.NE.AND.EX UP0, UPT, UR5, URZ, UPT, UP0 ;  /* 0x0000003f0500728c */ /* 0x000fe2000bf05300 */
[----:B------:R-:W-:Y:S01]  /*ccf0*/  LOP3.LUT R2, R3, 0x38, R0, 0x78, !PT ;  /* 0x0000003803027812 */ /* 0x000fe200078e7800 */
[----:B------:R-:W-:Y:S01]  /*cd00*/  ULDC UR4, c[0x0][0x424] ;  /* 0x0001090000047ab9 */ /* 0x000fe20000000800 */
[----:B------:R-:W-:Y:S01]  /*cd10*/  UMOV UR5, 0x400 ;  /* 0x0000040000057882 */ /* 0x000fe20000000000 */
[----:B------:R-:W-:Y:S01]  /*cd20*/  SHF.L.U32 R3, R0, 0x4, RZ ;  /* 0x0000000400037819 */ /* 0x000fe200000006ff */
[----:B0-----:R-:W-:Y:S01]  /*cd30*/  ULEA UR8, UR8, UR5, 0x18 ;  /* 0x0000000508087291 */ /* 0x001fe2000f8ec03f */
[----:B------:R-:W-:Y:S01]  /*cd40*/  LOP3.LUT R31, R2, 0x200, R31, 0xf8, !PT ;  /* 0x00000200021f7812 */ /* 0x000fe200078ef81f */
[----:B------:R-:W-:Y:S01]  /*cd50*/  USEL UR4, UR4, 0x1, UP0 ;  /* 0x0000000104047887 */ /* 0x000fe20008000000 */
[----:B------:R-:W-:Y:S02]  /*cd60*/  LOP3.LUT R0, R36, 0x70, R3, 0xf8, !PT ;  /* 0x0000007024007812 */ /* 0x000fe400078ef803 */
[----:B------:R-:W-:Y:S01]  /*cd70*/  @P3 LOP3.LUT R16, R16, 0x8, RZ, 0xfc, !PT ;  /* 0x0000000810103812 */ /* 0x000fe200078efcff */
[----:B------:R-:W-:Y:S01]  /*cd80*/  UIMAD UR36, UR4, UR6, URZ ;  /* 0x00000006042472a4 */ /* 0x000fe2000f8e023f */
[----:B------:R-:W-:-:S02]  /*cd90*/  MOV R17, UR8 ;  /* 0x0000000800117c02 */ /* 0x000fc40008000f00 */
[----:B------:R-:W-:Y:S01]  /*cda0*/  SEL R7, RZ, 0x40, P1 ;  /* 0x00000040ff077807 */ /* 0x000fe20000800000 */
[----:B------:R-:W-:Y:S01]  /*cdb0*/  UIADD3 UR4, UR36, 0x3f, URZ ;  /* 0x0000003f24047890 */ /* 0x000fe2000fffe03f */
[----:B------:R-:W-:Y:S01]  /*cdc0*/  ISETP.GE.AND P1, PT, R8, UR7, PT ;  /* 0x0000000708007c0c */ /* 0x000fe2000bf26270 */
[----:B------:R-:W-:Y:S01]  /*cdd0*/  IMAD R0, R31, 0x2, R17 ;  /* 0x000000021f007824 */ /* 0x000fe200078e0211 */
[----:B------:R-:W-:Y:S01]  /*cde0*/  LOP3.LUT R16, R16, 0xfffffffb, RZ, 0xc0, !PT ;  /* 0xfffffffb10107812 */ /* 0x000fe200078ec0ff */
[----:B------:R-:W-:Y:S01]  /*cdf0*/  USHF.R.S32.HI UR5, URZ, 0x1f, UR4 ;  /* 0x0000001f3f057899 */ /* 0x000fe20008011404 */
[----:B------:R-:W-:Y:S01]  /*ce00*/  SEL R5, RZ, 0x10, P3 ;  /* 0x00000010ff057807 */ /* 0x000fe20001800000 */
[----:B------:R-:W-:Y:S01]  /*ce10*/  UIADD3 UR38, UR36, 0x40, -UR38 ;  /* 0x0000004024267890 */ /* 0x000fe2000fffe826 */
[----:B------:R-:W-:Y:S01]  /*ce20*/  SEL R6, RZ, 0x20, P2 ;  /* 0x00000020ff067807 */ /* 0x000fe20001000000 */
[----:B------:R1:W-:Y:S01]  /*ce30*/  STL [R1+0x8], R0 ;  /* 0x0000080001007387 */ /* 0x0003e20000100800 */
[----:B------:R-:W-:Y:S01]  /*ce40*/  @P2 LOP3.LUT R16, R16, 0x4, RZ, 0xfc, !PT ;  /* 0x0000000410102812 */ /* 0x000fe200078efcff */
[----:B------:R-:W-:Y:S01]  /*ce50*/  ULEA.HI UR5, UR5, UR4, URZ, 0x6 ;  /* 0x0000000405057291 */ /* 0x000fe2000f8f303f */
[----:B------:R-:W-:-:S02]  /*ce60*/  LOP3.LUT R4, R6, R4, R5, 0xfe, !PT ;  /* 0x0000000406047212 */ /* 0x000fc400078efe05 */
[----:B------:R-:W-:Y:S01]  /*ce70*/  SEL R9, RZ, 0x80, P0 ;  /* 0x00000080ff097807 */ /* 0x000fe20000000000 */
[----:B------:R-:W-:Y:S01]  /*ce80*/  USHF.R.S32.HI UR40, URZ, 0x6, UR5 ;  /* 0x000000063f287899 */ /* 0x000fe20008011405 */
[----:B------:R-:W-:Y:S02]  /*ce90*/  ISETP.GE.AND P0, PT, R8, UR9, PT ;  /* 0x0000000908007c0c */ /* 0x000fe4000bf06270 */
[----:B------:R-:W-:Y:S02]  /*cea0*/  LOP3.LUT R4, R4, R7, RZ, 0xfc, !PT ;  /* 0x0000000704047212 */ /* 0x000fe400078efcff */
[----:B------:R-:W-:Y:S02]  /*ceb0*/  LOP3.LUT R16, R16, 0xfffffffd, RZ, 0xc0, !PT ;  /* 0xfffffffd10107812 */ /* 0x000fe400078ec0ff */
[----:B------:R-:W-:Y:S02]  /*cec0*/  LOP3.LUT R32, R4, R9, RZ, 0xfc, !PT ;  /* 0x0000000904207212 */ /* 0x000fe400078efcff */
[----:B------:R-:W-:-:S02]  /*ced0*/  @P1 LOP3.LUT R16, R16, 0x2, RZ, 0xfc, !PT ;  /* 0x0000000210101812 */ /* 0x000fc400078efcff */
[----:B------:R-:W-:Y:S02]  /*cee0*/  LOP3.LUT R28, R4, 0x40, RZ, 0xc0, !PT ;  /* 0x00000040041c7812 */ /* 0x000fe400078ec0ff */
[----:B------:R-:W-:Y:S02]  /*cef0*/  LOP3.LUT R26, R32, 0x80, RZ, 0xc0, !PT ;  /* 0x00000080201a7812 */ /* 0x000fe400078ec0ff */
[----:B------:R-:W-:Y:S02]  /*cf00*/  LOP3.LUT R16, R16, 0xffffefff, RZ, 0xc0, !PT ;  /* 0xffffefff10107812 */ /* 0x000fe400078ec0ff */
[----:B------:R-:W-:Y:S02]  /*cf10*/  SHF.R.U32.HI R28, RZ, 0x2, R28 ;  /* 0x00000002ff1c7819 */ /* 0x000fe4000001161c */
[----:B------:R-:W-:Y:S02]  /*cf20*/  SHF.R.U32.HI R26, RZ, 0x3, R26 ;  /* 0x00000003ff1a7819 */ /* 0x000fe4000001161a */
[----:B-1----:R-:W-:-:S07]  /*cf30*/  @P0 LOP3.LUT R16, R16, 0x1000, RZ, 0xfc, !PT ;  /* 0x0000100010100812 */ /* 0x002fce00078efcff */
.L_x_7356:
        /* <DEDUP_REMOVED lines=22> */
.L_x_7308:
[----:B------:R-:W-:Y:S01]  /*d0a0*/  ULDC UR8, c[0x0][0xc54] ;  /* 0x0003150000087ab9 */ /* 0x000fe20000000800 */
[----:B------:R-:W-:Y:S01]  /*d0b0*/  UMOV UR6, UR7 ;  /* 0x0000000700067c82 */ /* 0x000fe20008000000 */
[----:B------:R-:W-:-:S11]  /*d0c0*/  UISETP.NE.AND UP0, UPT, UR8, 0x1, UPT ;  /* 0x000000010800788c */ /* 0x000fd6000bf05270 */
[----:B------:R-:W-:Y:S02]  /*d0d0*/  @UP0 ULDC.64 UR10, c[0x0][0xc58] ;  /* 0x00031600000a0ab9 */ /* 0x000fe40000000a00 */
[----:B------:R-:W-:-:S04]  /*d0e0*/  UIMAD.WIDE.U32 UR4, UR7, UR10, URZ ;  /* 0x0000000a070472a5 */ /* 0x000fc8000f8e003f */
[----:B------:R-:W-:-:S04]  /*d0f0*/  @UP0 USHF.R.U32.HI UR6, URZ, UR11, UR5 ;  /* 0x0000000b3f060299 */ /* 0x000fc80008011605 */
[----:B------:R-:W-:-:S12]  /*d100*/  UIMAD UR4, UR6, UR8, URZ ;  /* 0x00000008060472a4 */ /* 0x000fd8000f8e023f */
.L_x_7309:
        /* <DEDUP_REMOVED lines=18> */
[----:B------:R-:W-:Y:S01]  /*d230*/  MOV R3, UR5 ;  /* 0x0000000500037c02 */ /* 0x000fe20008000f00 */
[----:B------:R-:W-:Y:S01]  /*d240*/  IMAD.U32 R2, RZ, RZ, UR4 ;  /* 0x00000004ff027e24 */ /* 0x000fe2000f8e00ff */
[----:B------:R-:W-:Y:S01]  /*d250*/  ULDC UR5, c[0x0][0x448] ;  /* 0x0001120000057ab9 */ /* 0x000fe20000000800 */
        /* <DEDUP_REMOVED lines=13> */
[----:B------:R-:W-:-:S04]  /*d330*/  USHF.R.S32.HI UR4, URZ, 0x1f, UR6 ;  /* 0x0000001f3f047899 */ /* 0x000fc80008011406 */
[----:B------:R-:W-:-:S04]  /*d340*/  ULEA.HI UR4, UR4, UR6, URZ, 0x6 ;  /* 0x0000000604047291 */ /* 0x000fc8000f8f303f */
[----:B------:R-:W-:-:S04]  /*d350*/  USHF.R.S32.HI UR4, URZ, 0x6, UR4 ;  /* 0x000000063f047899 */ /* 0x000fc80008011404 */
        /* <DEDUP_REMOVED lines=21> */
.L_x_7311:
        /* <DEDUP_REMOVED lines=20> */
.L_x_7314:
[----:B------:R-:W-:Y:S05]  /*d5f0*/  BSYNC B6 ;  /* 0x0000000000067941 */ /* 0x000fea0003800000 */
.L_x_7313:
        /* <DEDUP_REMOVED lines=9> */
[----:B------:R-:W-:Y:S01]  /*d690*/  MOV R4, UR6 ;  /* 0x0000000600047c02 */ /* 0x000fe20008000f00 */
[----:B------:R-:W-:Y:S01]  /*d6a0*/  IMAD.U32 R5, RZ, RZ, UR7 ;  /* 0x00000007ff057e24 */ /* 0x000fe2000f8e00ff */
        /* <DEDUP_REMOVED lines=8> */
[----:B-1---5:R-:W-:Y:S05]  /*d730*/  CALL.ABS.NOINC R2 ;  /* 0x0000000002007343 */ /* 0x022fea0003c00000 */
.L_x_7317:
        /* <DEDUP_REMOVED lines=15> */
.L_x_7316:
[----:B------:R-:W-:Y:S05]  /*d830*/  BSYNC B6 ;  /* 0x0000000000067941 */ /* 0x000fea0003800000 */
.L_x_7315:
        /* <DEDUP_REMOVED lines=9> */
[----:B------:R-:W-:Y:S01]  /*d8d0*/  MOV R3, UR5 ;  /* 0x0000000500037c02 */ /* 0x000fe20008000f00 */
[----:B------:R-:W-:Y:S01]  /*d8e0*/  IMAD.U32 R27, RZ, RZ, UR44 ;  /* 0x0000002cff1b7e24 */ /* 0x000fe2000f8e00ff */
[----:B------:R-:W-:-:S03]  /*d8f0*/  ULDC UR4, c[0x0][0xc48] ;  /* 0x0003120000047ab9 */ /* 0x000fc60000000800 */
[----:B------:R1:W5:Y:S01]  /*d900*/  @P0 LDG.E R24, desc[UR50][R2.64] ;  /* 0x0000003202180981 */ /* 0x000362000c1e1900 */
[----:B------:R-:W-:Y:S01]  /*d910*/  UMOV UR5, 0xffffffff ;  /* 0xffffffff00057882 */ /* 0x000fe20000000000 */
[----:B------:R-:W-:Y:S01]  /*d920*/  IMAD.U32 R19, RZ, RZ, UR4 ;  /* 0x00000004ff137e24 */ /* 0x000fe2000f8e00ff */
[----:B------:R-:W-:Y:S01]  /*d930*/  LEA R27, R27, 0xffffffc0, 0x6 ;  /* 0xffffffc01b1b7811 */ /* 0x000fe200078e30ff */
[----:B------:R-:W-:Y:S06]  /*d940*/  BRA.DIV UR5, `(.L_x_7318) ;  /* 0x00000032058c7947 */ /* 0x000fec000b800000 */
.L_x_7373:
        /* <DEDUP_REMOVED lines=9> */
[----:B------:R-:W-:-:S04]  /*d9e0*/  LOP3.LUT R8, R36, 0x70, R8, 0xf8, !PT ;  /* 0x0000007024087812 */ /* 0x000fc800078ef808 */
[----:B------:R-:W-:-:S04]  /*d9f0*/  IADD3 R35, R8, R27, RZ ;  /* 0x0000001b08237210 */ /* 0x000fc80007ffe0ff */
[C---:B------:R-:W-:Y:S01]  /*da00*/  ISETP.GE.AND P0, PT, R35.reuse, UR36, PT ;  /* 0x0000002423007c0c */ /* 0x040fe2000bf06270 */
[----:B------:R-:W-:-:S03]  /*da10*/  IMAD.IADD R35, R35, 0x1, R30 ;  /* 0x0000000123237824 */ /* 0x000fc600078e021e */
[----:B------:R-:W-:Y:S01]  /*da20*/  ISETP.GT.U32.OR P0, PT, R8, 0x3f, P0 ;  /* 0x0000003f0800780c */ /* 0x000fe20000704470 */
[----:B0-----:R-:W-:-:S04]  /*da30*/  @P1 IMAD.HI.U32 R0, R35, R0, RZ ;  /* 0x0000000023001227 */ /* 0x001fc800078e00ff */
[----:B------:R-:W-:Y:S01]  /*da40*/  IMAD.MOV.U32 R9, RZ, RZ, R35 ;  /* 0x000000ffff097224 */ /* 0x000fe200078e0023 */
[----:B-1----:R-:W-:-:S07]  /*da50*/  @P1 SHF.R.U32.HI R9, RZ, R3, R0 ;  /* 0x00000003ff091219 */ /* 0x002fce0000011600 */
[----:B------:R-:W0:Y:S01]  /*da60*/  @!P0 LDC.64 R6, c[0x0][0x428] ;  /* 0x00010a00ff068b82 */ /* 0x000e220000000a00 */
[--C-:B------:R-:W-:Y:S01]  /*da70*/  @!P0 SHF.R.S32.HI R3, RZ, 0x1f, R9.reuse ;  /* 0x0000001fff038819 */ /* 0x100fe20000011409 */
[----:B------:R-:W-:-:S06]  /*da80*/  @!P0 IMAD.MOV.U32 R2, RZ, RZ, R9 ;  /* 0x000000ffff028224 */ /* 0x000fcc00078e0009 */
[----:B------:R-:W1:Y:S01]  /*da90*/  @!P0 LDC.64 R4, c[0x0][0x418] ;  /* 0x00010600ff048b82 */ /* 0x000e620000000a00 */
[-C--:B0-----:R-:W-:Y:S02]  /*daa0*/  @!P0 IMAD R0, R29, R6.reuse, RZ ;  /* 0x000000061d008224 */ /* 0x081fe400078e02ff */
[----:B------:R-:W-:-:S04]  /*dab0*/  @!P0 IMAD.WIDE.U32 R2, R24, R6, R2 ;  /* 0x0000000618028225 */ /* 0x000fc800078e0002 */
[----:B------:R-:W-:Y:S01]  /*dac0*/  @!P0 IMAD R7, R24, R7, R0 ;  /* 0x0000000718078224 */ /* 0x000fe200078e0200 */
[----:B-1----:R-:W-:-:S04]  /*dad0*/  @!P0 LEA R4, P1, R2, R4, 0x2 ;  /* 0x0000000402048211 */ /* 0x002fc800078210ff */
[----:B------:R-:W-:-:S04]  /*dae0*/  @!P0 IADD3 R0, R3, R7, RZ ;  /* 0x0000000703008210 */ /* 0x000fc80007ffe0ff */
[----:B------:R-:W-:Y:S02]  /*daf0*/  @!P0 LEA.HI.X R5, R2, R5, R0, 0x2, P1 ;  /* 0x0000000502058211 */ /* 0x000fe400008f1400 */
[----:B------:R-:W-:Y:S01]  /*db00*/  MOV R2, UR46 ;  /* 0x0000002e00027c02 */ /* 0x000fe20008000f00 */
[----:B------:R-:W-:Y:S02]  /*db10*/  IMAD.MOV R0, RZ, RZ, -R9 ;  /* 0x000000ffff007224 */ /* 0x000fe400078e0a09 */
[----:B------:R0:W5:Y:S01]  /*db20*/  @!P0 LDG.E R34, desc[UR50][R4.64] ;  /* 0x0000003204228981 */ /* 0x000162000c1e1900 */
[----:B------:R-:W-:Y:S01]  /*db30*/  ISETP.NE.AND P2, PT, R2, 0x3, PT ;  /* 0x000000030200780c */ /* 0x000fe20003f45270 */
[----:B------:R-:W-:Y:S01]  /*db40*/  IMAD R35, R10, R0, R35 ;  /* 0x000000000a237224 */ /* 0x000fe200078e0223 */
[----:B------:R-:W-:Y:S01]  /*db50*/  ISETP.GT.U32.AND P0, PT, R8, 0x3f, PT ;  /* 0x0000003f0800780c */ /* 0x000fe20003f04070 */
[----:B------:R-:W-:Y:S01]  /*db60*/  IMAD R0, RZ, RZ, -UR42 ;  /* 0x8000002aff007e24 */ /* 0x000fe2000f8e02ff */
[----:B------:R-:W-:-:S03]  /*db70*/  LOP3.LUT R16, R16, 0xfffffeff, RZ, 0xc0, !PT ;  /* 0xfffffeff10107812 */ /* 0x000fc600078ec0ff */
[----:B------:R-:W-:-:S05]  /*db80*/  IMAD R19, R19, R0, UR41 ;  /* 0x0000002913137e24 */ /* 0x000fca000f8e0200 */
[----:B------:R-:W-:Y:S02]  /*db90*/  SHF.R.S32.HI R23, RZ, 0x1f, R19 ;  /* 0x0000001fff177819 */ /* 0x000fe40000011413 */
[----:B------:R-:W-:-:S04]  /*dba0*/  @P2 LOP3.LUT R16, R16, 0x100, RZ, 0xfc, !PT ;  /* 0x0000010010102812 */ /* 0x000fc800078efcff */
[----:B------:R-:W-:-:S04]  /*dbb0*/  LOP3.LUT R16, R16, 0xfffffffe, RZ, 0xc0, !PT ;  /* 0xfffffffe10107812 */ /* 0x000fc800078ec0ff */
[----:B------:R-:W-:Y:S01]  /*dbc0*/  @P0 LOP3.LUT R16, R16, 0x1, RZ, 0xfc, !PT ;  /* 0x0000000110100812 */ /* 0x000fe200078efcff */
[----:B0-----:R-:W-:Y:S06]  /*dbd0*/  @!P2 BRA `(.L_x_7319) ;  /* 0x000000000004a947 */ /* 0x001fec0003800000 */
[----:B------:R-:W-:Y:S01]  /*dbe0*/  BPT.TRAP 0x1 ;  /* 0x000000040000795c */ /* 0x000fe20000300000 */
.L_x_7319:
[----:B------:R-:W-:Y:S01]  /*dbf0*/  IMAD R25, R18, 0x8, R17 ;  /* 0x0000000812197824 */ /* 0x000fe200078e0211 */
[----:B------:R-:W-:Y:S01]  /*dc00*/  SHF.L.U32 R0, R22, 0x1f, RZ ;  /* 0x0000001f16007819 */ /* 0x000fe200000006ff */
[----:B------:R-:W-:Y:S03]  /*dc10*/  BSSY B0, `(.L_x_7320) ;  /* 0x0000003000007945 */ /* 0x000fe60003800000 */
[----:B------:R-:W0:Y:S02]  /*dc20*/  SYNCS.PHASECHK.TRANS64.TRYWAIT P0, [R25+URZ+0x28c40], R0 ;  /* 0x028c4000190075a7 */ /* 0x000e24000800017f */
[----:B0-----:R-:W-:Y:S05]  /*dc30*/  @!P0 BRA `(.L_x_7321) ;  /* 0x0000002c00fc8947 */ /* 0x001fea0003800000 */
.L_x_7374:
[----:B------:R-:W-:Y:S05]  /*dc40*/  BSYNC B0 ;  /* 0x0000000000007941 */ /* 0x000fea0003800000 */
.L_x_7320:
        /* <DEDUP_REMOVED lines=12> */
[----:B------:R-:W-:Y:S02]  /*dd10*/  IMAD R5, R4, UR4, RZ ;  /* 0x0000000404057c24 */ /* 0x000fe4000f8e02ff */
[----:B------:R-:W-:-:S04]  /*dd20*/  IMAD.WIDE.U32 R2, R34, UR4, R2 ;  /* 0x0000000422027c25 */ /* 0x000fc8000f8e0002 */
[----:B------:R-:W-:Y:S01]  /*dd30*/  IMAD R5, R34, UR5, R5 ;  /* 0x0000000522057c24 */ /* 0x000fe2000f8e0205 */
[----:B------:R-:W-:Y:S01]  /*dd40*/  ULDC.64 UR4, c[0x0][0x308] ;  /* 0x0000c20000047ab9 */ /* 0x000fe20000000a00 */
[----:B0-----:R-:W-:Y:S02]  /*dd50*/  IMAD R4, R18, 0x1000, R31 ;  /* 0x0000100012047824 */ /* 0x001fe400078e021f */
[----:B------:R-:W-:Y:S02]  /*dd60*/  IMAD.IADD R3, R3, 0x1, R5 ;  /* 0x0000000103037824 */ /* 0x000fe400078e0205 */
[----:B------:R-:W-:Y:S02]  /*dd70*/  IMAD R0, R23, UR4, RZ ;  /* 0x0000000417007c24 */ /* 0x000fe4000f8e02ff */
[----:B------:R-:W-:-:S04]  /*dd80*/  IMAD.WIDE.U32 R2, R19, UR4, R2 ;  /* 0x0000000413027c25 */ /* 0x000fc8000f8e0002 */
[----:B------:R-:W-:Y:S01]  /*dd90*/  IMAD R5, R19, UR5, R0 ;  /* 0x0000000513057c24 */ /* 0x000fe2000f8e0200 */
[----:B------:R-:W-:Y:S01]  /*dda0*/  ULDC.64 UR4, c[0x0][0x2e8] ;  /* 0x0000ba0000047ab9 */ /* 0x000fe20000000a00 */
[----:B-1----:R-:W-:Y:S01]  /*ddb0*/  IMAD.SHL.U32 R6, R6, 0x8, RZ ;  /* 0x0000000806067824 */ /* 0x002fe200078e00ff */
[----:B------:R-:W-:Y:S01]  /*ddc0*/  LEA R0, P0, R2, UR4, 0x1 ;  /* 0x0000000402007c11 */ /* 0x000fe2000f8008ff */
[----:B------:R-:W-:Y:S01]  /*ddd0*/  UMOV UR4, 0xffffffff ;  /* 0xffffffff00047882 */ /* 0x000fe20000000000 */
[----:B------:R-:W-:Y:S02]  /*dde0*/  IADD3 R5, R3, R5, RZ ;  /* 0x0000000503057210 */ /* 0x000fe40007ffe0ff */
[----:B------:R-:W-:Y:S02]  /*ddf0*/  LOP3.LUT R6, R6, 0x38, RZ, 0xc0, !PT ;  /* 0x0000003806067812 */ /* 0x000fe400078ec0ff */
[----:B------:R-:W-:Y:S02]  /*de00*/  LEA.HI.X R5, R2, UR5, R5, 0x1, P0 ;  /* 0x0000000502057c11 */ /* 0x000fe400080f0c05 */
[----:B------:R-:W-:Y:S01]  /*de10*/  ISETP.GE.AND P0, PT, R27, 0x1, PT ;  /* 0x000000011b00780c */ /* 0x000fe20003f06270 */
[----:B------:R-:W-:-:S12]  /*de20*/  BRA.DIV UR4, `(.L_x_7322) ;  /* 0x0000002e04947947 */ /* 0x000fd8000b800000 */
[----:B------:R-:W0:Y:S01]  /*de30*/  SHFL.IDX PT, R14, R0, RZ, 0x181f ;  /* 0x00181fff000e7589 */ /* 0x000e2200000e0000 */
[----:B------:R-:W-:-:S03]  /*de40*/  @P0 LEA R7, R4, R17, 0x1 ;  /* 0x0000001104070211 */ /* 0x000fc600078e08ff */
        /* <DEDUP_REMOVED lines=9> */
[----:B0-----:R-:W-:-:S05]  /*dee0*/  @P0 LEA R14, P1, R6, R14, 0x1 ;  /* 0x0000000e060e0211 */ /* 0x001fca00078208ff */
[----:B-1----:R-:W-:Y:S01]  /*def0*/  @P0 IMAD.X R3, RZ, RZ, R2, P1 ;  /* 0x000000ffff030224 */ /* 0x002fe200008e0602 */
[----:B------:R-:W-:Y:S02]  /*df00*/  @P0 MOV R2, R14 ;  /* 0x0000000e00020202 */ /* 0x000fe40000000f00 */
        /* <DEDUP_REMOVED lines=11> */
.L_x_7384:
[----:B------:R-:W-:-:S13]  /*dfc0*/  ISETP.GE.AND P0, PT, R27, 0x31, PT ;  /* 0x000000311b00780c */ /* 0x000fda0003f06270 */
[----:B01----:R-:W-:-:S04]  /*dfd0*/  @P0 LEA R2, P1, R6, R14, 0x1 ;  /* 0x0000000e06020211 */ /* 0x003fc800078208ff */
[----:B------:R-:W-:Y:S01]  /*dfe0*/  @P0 IADD3.X R3, RZ, R5, RZ, P1, !PT ;  /* 0x00000005ff030210 */ /* 0x000fe20000ffe4ff */
[----:B------:R-:W-:-:S05]  /*dff0*/  @P0 IMAD R5, R4, 0x2, R17 ;  /* 0x0000000204050824 */ /* 0x000fca00078e0211 */
[----:B------:R-:W-:Y:S01]  /*e000*/  @!PT LDS RZ, [RZ] ;  /* 0x00000000fffff984 */ /* 0x000fe20000000800 */
[----:B------:R-:W-:Y:S01]  /*e010*/  @!PT LDS RZ, [RZ] ;  /* 0x00000000fffff984 */ /* 0x000fe20000000800 */
[----:B------:R-:W-:Y:S01]  /*e020*/  @!PT LDS RZ, [RZ] ;  /* 0x00000000fffff984 */ /* 0x000fe20000000800 */
[----:B------:R0:W-:Y:S01]  /*e030*/  @P0 LDGSTS.E.BYPASS.LTC128B.128 [R5+0x23c00], desc[UR50][R2.64], !P2 ;  /* 0x23c0000002050fae */ /* 0x0001e2000d101d72 */
[----:B------:R-:W-:Y:S01]  /*e040*/  PLOP3.LUT P0, PT, PT, PT, PT, 0x80, 0x0 ;  /* 0x000000000000781c */ /* 0x000fe20003f0f070 */
[----:B------:R-:W-:-:S12]  /*e050*/  NOP ;  /* 0x0000000000007918 */ /* 0x000fd80000000000 */
.L_x_7323:
        /* <DEDUP_REMOVED lines=11> */
.L_x_7324:
        /* <DEDUP_REMOVED lines=23> */
.L_x_7326:
[----:B------:R-:W-:Y:S05]  /*e280*/  BSYNC B6 ;  /* 0x0000000000067941 */ /* 0x000fea0003800000 */
.L_x_7325:
[----:B------:R2:W5:Y:S01]  /*e290*/  LDL R8, [R1+0x8] ;  /* 0x0000080001087983 */ /* 0x0005620000100800 */
[----:B------:R-:W-:Y:S01]  /*e2a0*/  UISETP.NE.AND UP0, UPT, UR47, URZ, UPT ;  /* 0x0000003f2f00728c */ /* 0x000fe2000bf05270 */
[----:B------:R-:W-:Y:S01]  /*e2b0*/  IMAD.U32 R0, RZ, RZ, UR43 ;  /* 0x0000002bff007e24 */ /* 0x000fe2000f8e00ff */
[----:B------:R-:W-:Y:S01]  /*e2c0*/  LOP3.LUT P5, RZ, R16, 0x1000, RZ, 0xc0, !PT ;  /* 0x0000100010ff7812 */ /* 0x000fe200078ac0ff */
[----:B0-----:R-:W0:Y:S01]  /*e2d0*/  S2R R2, SR_TID.X ;  /* 0x0000000000027919 */ /* 0x001e220000002100 */
[----:B------:R-:W-:Y:S01]  /*e2e0*/  R2UR UR6, R23 ;  /* 0x00000000170672ca */ /* 0x000fe200000e0000 */
[----:B------:R-:W-:Y:S01]  /*e2f0*/  ULDC.64 UR8, c[0x0][0x2d8] ;  /* 0x0000b60000087ab9 */ /* 0x000fe20000000a00 */
[----:B------:R-:W-:-:S05]  /*e300*/  PLOP3.LUT P0, PT, PT, PT, UP0, 0x80, 0x0 ;  /* 0x000000000000781c */ /* 0x000fca0003f0f008 */
[----:B------:R-:W-:Y:S01]  /*e310*/  @UP0 ULDC UR4, c[0x0][0x44c] ;  /* 0x0001130000040ab9 */ /* 0x000fe20000000800 */
[----:B0-----:R-:W-:-:S05]  /*e320*/  IMAD.SHL.U32 R2, R2, 0x10, RZ ;  /* 0x0000001002027824 */ /* 0x001fca00078e00ff */
[----:B------:R-:W-:-:S05]  /*e330*/  LOP3.LUT R2, R36, 0x70, R2, 0xf8, !PT ;  /* 0x0000007024027812 */ /* 0x000fca00078ef802 */
[----:B------:R-:W-:-:S04]  /*e340*/  IMAD R0, R0, 0x40, R2 ;  /* 0x0000004000007824 */ /* 0x000fc800078e0202 */
[----:B------:R-:W-:Y:S01]  /*e350*/  @P0 IMAD.HI.U32 R3, R0, UR4, RZ ;  /* 0x0000000400030c27 */ /* 0x000fe2000f8e00ff */
[----:B------:R-:W-:Y:S01]  /*e360*/  PLOP3.LUT P0, PT, PT, PT, UP0, 0x80, 0x0 ;  /* 0x000000000000781c */ /* 0x000fe20003f0f008 */
[----:B------:R-:W-:Y:S01]  /*e370*/  @UP0 ULDC UR4, c[0x0][0x450] ;  /* 0x0001140000040ab9 */ /* 0x000fe20000000800 */
[----:B------:R-:W-:Y:S02]  /*e380*/  MOV R2, R0 ;  /* 0x0000000000027202 */ /* 0x000fe40000000f00 */
[----:B------:R-:W-:Y:S01]  /*e390*/  R2UR UR7, R19 ;  /* 0x00000000130772ca */ /* 0x000fe200000e0000 */
[----:B------:R-:W-:-:S08]  /*e3a0*/  UIMAD UR6, UR6, UR8, URZ ;  /* 0x00000008060672a4 */ /* 0x000fd0000f8e023f */
[----:B------:R-:W-:Y:S02]  /*e3b0*/  @P0 SHF.R.U32.HI R2, RZ, UR4, R3 ;  /* 0x00000004ff020c19 */ /* 0x000fe40008011603 */
[----:B------:R-:W-:Y:S02]  /*e3c0*/  R2UR UR4, R19 ;  /* 0x00000000130472ca */ /* 0x000fe400000e0000 */
[----:B------:R-:W-:Y:S01]  /*e3d0*/  UIMAD UR7, UR7, UR9, UR6 ;  /* 0x00000009070772a4 */ /* 0x000fe2000f8e0206 */
[----:B------:R-:W0:Y:S01]  /*e3e0*/  S2R R10, SR_TID.X ;  /* 0x00000000000a7919 */ /* 0x000e220000002100 */
[----:B------:R-:W-:Y:S01]  /*e3f0*/  USHF.R.S32.HI UR6, URZ, 0x1f, UR42 ;  /* 0x0000001f3f067899 */ /* 0x000fe2000801142a */
[----:B------:R-:W-:-:S08]  /*e400*/  IMAD.MOV R5, RZ, RZ, -R2 ;  /* 0x000000ffff057224 */ /* 0x000fd000078e0a02 */
        /* <DEDUP_REMOVED lines=30> */
[----:B------:R-:W-:-:S03]  /*e5f0*/  IMAD.U32 R3, RZ, RZ, UR43 ;  /* 0x0000002bff037e24 */ /* 0x000fc6000f8e00ff */
[----:B------:R-:W2:Y:S01]  /*e600*/  SHFL.IDX PT, R2, R5, RZ, 0x181f ;  /* 0x00181fff05027589 */ /* 0x000ea200000e0000 */
[----:B------:R-:W-:-:S04]  /*e610*/  IMAD R4, R3, 0x40, R36 ;  /* 0x0000004003047824 */ /* 0x000fc800078e0224 */
[C---:B------:R-:W-:Y:S01]  /*e620*/  VIADD R6, R4.reuse, 0x10 ;  /* 0x0000001004067836 */ /* 0x040fe20000000000 */
[----:B------:R-:W-:-:S13]  /*e630*/  ISETP.GE.AND P0, PT, R4, UR37, PT ;  /* 0x0000002504007c0c */ /* 0x000fda000bf06270 */
[----:B0-----:R-:W-:-:S04]  /*e640*/  @!P0 LEA R14, P1, R10, R14, 0x1 ;  /* 0x0000000e0a0e8211 */ /* 0x001fc800078208ff */
[----:B--2---:R-:W-:Y:S01]  /*e650*/  @!P0 IADD3.X R3, RZ, R2, RZ, P1, !PT ;  /* 0x00000002ff038210 */ /* 0x004fe20000ffe4ff */
[----:B------:R-:W-:Y:S02]  /*e660*/  @!P0 IMAD.MOV.U32 R2, RZ, RZ, R14 ;  /* 0x000000ffff028224 */ /* 0x000fe400078e000e */
[----:B------:R-:W0:Y:S04]  /*e670*/  SHFL.IDX PT, R14, R0, 0x1, 0x181f ;  /* 0x00381f00000e7f89 */ /* 0x000e2800000e0000 */
[----:B-----5:R2:W-:Y:S01]  /*e680*/  @!P0 LDGSTS.E.BYPASS.LTC128B.128 [R8+0x20400], desc[UR50][R2.64], !P5 ;  /* 0x2040000002088fae */ /* 0x0205e2000e901d72 */
[----:B------:R-:W-:Y:S01]  /*e690*/  ISETP.GE.AND P0, PT, R6, UR37, PT ;  /* 0x0000002506007c0c */ /* 0x000fe2000bf06270 */
[----:B------:R-:W-:Y:S02]  /*e6a0*/  VIADD R6, R4, 0x20 ;  /* 0x0000002004067836 */ /* 0x000fe40000000000 */
[----:B--2---:R-:W2:Y:S10]  /*e6b0*/  SHFL.IDX PT, R2, R5, 0x1, 0x181f ;  /* 0x00381f0005027f89 */ /* 0x004eb400000e0000 */
[----:B0-----:R-:W-:-:S05]  /*e6c0*/  @!P0 LEA R14, P1, R10, R14, 0x1 ;  /* 0x0000000e0a0e8211 */ /* 0x001fca00078208ff */
[----:B--2---:R-:W-:Y:S01]  /*e6d0*/  @!P0 IMAD.X R3, RZ, RZ, R2, P1 ;  /* 0x000000ffff038224 */ /* 0x004fe200008e0602 */
[----:B------:R-:W-:Y:S02]  /*e6e0*/  @!P0 MOV R2, R14 ;  /* 0x0000000e00028202 */ /* 0x000fe40000000f00 */
        /* <DEDUP_REMOVED lines=10> */
.L_x_7393:
[----:B------:R-:W-:-:S04]  /*e790*/  IADD3 R4, R4, 0x30, RZ ;  /* 0x0000003004047810 */ /* 0x000fc80007ffe0ff */
[----:B------:R-:W-:-:S13]  /*e7a0*/  ISETP.GE.AND P0, PT, R4, UR37, PT ;  /* 0x0000002504007c0c */ /* 0x000fda000bf06270 */
[----:B0-2---:R-:W-:-:S05]  /*e7b0*/  @!P0 LEA R2, P1, R10, R14, 0x1 ;  /* 0x0000000e0a028211 */ /* 0x005fca00078208ff */
[----:B------:R-:W-:-:S05]  /*e7c0*/  @!P0 IMAD.X R3, RZ, RZ, R5, P1 ;  /* 0x000000ffff038224 */ /* 0x000fca00008e0605 */
[----:B------:R-:W-:Y:S01]  /*e7d0*/  @!PT LDS RZ, [RZ] ;  /* 0x00000000fffff984 */ /* 0x000fe20000000800 */
[----:B------:R-:W-:Y:S01]  /*e7e0*/  @!PT LDS RZ, [RZ] ;  /* 0x00000000fffff984 */ /* 0x000fe20000000800 */
[----:B------:R-:W-:Y:S01]  /*e7f0*/  @!PT LDS RZ, [RZ] ;  /* 0x00000000fffff984 */ /* 0x000fe20000000800 */
[----:B------:R0:W-:Y:S01]  /*e800*/  @!P0 LDGSTS.E.BYPASS.LTC128B.128 [R8+0x21c00], desc[UR50][R2.64], !P5 ;  /* 0x21c0000002088fae */ /* 0x0001e2000e901d72 */
[----:B------:R-:W-:Y:S01]  /*e810*/  PLOP3.LUT P0, PT, PT, PT, PT, 0x80, 0x0 ;  /* 0x000000000000781c */ /* 0x000fe20003f0f070 */
[----:B------:R-:W-:-:S12]  /*e820*/  NOP ;  /* 0x0000000000007918 */ /* 0x000fd80000000000 */
.L_x_7328:
        /* <DEDUP_REMOVED lines=18> */
.L_x_7394:
[----:B------:R-:W-:Y:S05]  /*e950*/  BSYNC B0 ;  /* 0x0000000000007941 */ /* 0x000fea0003800000 */
.L_x_7329:
[----:B------:R-:W-:-:S04]  /*e960*/  MOV R2, UR46 ;  /* 0x0000002e00027c02 */ /* 0x000fc80008000f00 */
[----:B------:R-:W-:-:S13]  /*e970*/  ISETP.NE.AND P0, PT, R2, 0x3, PT ;  /* 0x000000030200780c */ /* 0x000fda0003f05270 */
[----:B------:R-:W-:Y:S05]  /*e980*/  @!P0 BRA `(.L_x_7331) ;  /* 0x0000000000048947 */ /* 0x000fea0003800000 */
[----:B------:R-:W-:Y:S01]  /*e990*/  BPT.TRAP 0x1 ;  /* 0x000000040000795c */ /* 0x000fe20000300000 */
.L_x_7331:
[----:B0-----:R-:W-:Y:S01]  /*e9a0*/  SHF.L.U32 R0, R22, 0x1f, RZ ;  /* 0x0000001f16007819 */ /* 0x001fe200000006ff */
[----:B------:R-:W-:Y:S03]  /*e9b0*/  BSSY B0, `(.L_x_7332) ;  /* 0x0000003000007945 */ /* 0x000fe60003800000 */
[----:B------:R-:W0:Y:S02]  /*e9c0*/  SYNCS.PHASECHK.TRANS64.TRYWAIT P0, [R25+URZ+0x28c60], R0 ;  /* 0x028c6000190075a7 */ /* 0x000e24000800017f */
[----:B0-----:R-:W-:Y:S05]  /*e9d0*/  @!P0 BRA `(.L_x_7333) ;  /* 0x0000002c00008947 */ /* 0x001fea0003800000 */
.L_x_7395:
[----:B------:R-:W-:Y:S05]  /*e9e0*/  BSYNC B0 ;  /* 0x0000000000007941 */ /* 0x000fea0003800000 */
.L_x_7332:
        /* <DEDUP_REMOVED lines=14> */
[----:B------:R-:W-:Y:S01]  /*ead0*/  IMAD.IADD R3, R3, 0x1, R5 ;  /* 0x0000000103037824 */ /* 0x000fe200078e0205 */
[----:B------:R-:W-:Y:S01]  /*eae0*/  LEA R5, R18, R31, 0xf ;  /* 0x0000001f12057211 */ /* 0x000fe200078e78ff */
[C---:B------:R-:W-:Y:S02]  /*eaf0*/  IMAD R7, R19.reuse, UR5, R0 ;  /* 0x0000000513077c24 */ /* 0x040fe4000f8e0200 */
[----:B------:R-:W-:Y:S01]  /*eb00*/  IMAD.WIDE.U32 R2, R19, UR4, R2 ;  /* 0x0000000413027c25 */ /* 0x000fe2000f8e0002 */
[----:B------:R-:W-:-:S03]  /*eb10*/  ULDC.64 UR4, c[0x0][0x318] ;  /* 0x0000c60000047ab9 */ /* 0x000fc60000000a00 */
[----:B------:R-:W-:Y:S01]  /*eb20*/  IMAD.IADD R7, R3, 0x1, R7 ;  /* 0x0000000103077824 */ /* 0x000fe200078e0207 */
[----:B------:R-:W-:Y:S01]  /*eb30*/  LEA R6, P0, R2, UR4, 0x1 ;  /* 0x0000000402067c11 */ /* 0x000fe2000f8008ff */
[----:B------:R-:W-:-:S03]  /*eb40*/  UMOV UR4, 0xffffffff ;  /* 0xffffffff00047882 */ /* 0x000fc60000000000 */
[----:B------:R-:W-:Y:S02]  /*eb50*/  LEA.HI.X R7, R2, UR5, R7, 0x1, P0 ;  /* 0x0000000502077c11 */ /* 0x000fe400080f0c07 */
[----:B------:R-:W-:-:S13]  /*eb60*/  ISETP.GT.AND P0, PT, R4, -0x1, PT ;  /* 0xffffffff0400780c */ /* 0x000fda0003f04270 */
[----:B------:R-:W-:Y:S01]  /*eb70*/  @P0 LOP3.LUT R16, R16, 0x800, RZ, 0xfc, !PT ;  /* 0x0000080010100812 */ /* 0x000fe200078efcff */
[----:B------:R-:W-:Y:S06]  /*eb80*/  BRA.DIV UR4, `(.L_x_7334) ;  /* 0x0000002a04a87947 */ /* 0x000fec000b800000 */
[----:B------:R-:W0:Y:S01]  /*eb90*/  S2R R2, SR_TID.X ;  /* 0x0000000000027919 */ /* 0x000e220000002100 */
[C---:B------:R-:W-:Y:S02]  /*eba0*/  LOP3.LUT P1, RZ, R32.reuse, 0x1, RZ, 0xc0, !PT ;  /* 0x0000000120ff7812 */ /* 0x040fe4000782c0ff */
[----:B------:R-:W-:Y:S01]  /*ebb0*/  LEA R5, R5, R17, 0x1 ;  /* 0x0000001105057211 */ /* 0x000fe200078e08ff */
[----:B------:R-:W2:Y:S01]  /*ebc0*/  SHFL.IDX PT, R14, R6, RZ, 0x181f ;  /* 0x00181fff060e7589 */ /* 0x000ea200000e0000 */
[C---:B------:R-:W-:Y:S02]  /*ebd0*/  LOP3.LUT P5, RZ, R32.reuse, 0x2, RZ, 0xc0, !PT ;  /* 0x0000000220ff7812 */ /* 0x040fe400078ac0ff */
[C---:B------:R-:W-:Y:S01]  /*ebe0*/  LOP3.LUT P4, RZ, R32.reuse, 0x4, RZ, 0xc0, !PT ;  /* 0x0000000420ff7812 */ /* 0x040fe2000788c0ff */
[----:B------:R-:W3:Y:S01]  /*ebf0*/  SHFL.IDX PT, R3, R7, RZ, 0x181f ;  /* 0x00181fff07037589 */ /* 0x000ee200000e0000 */
[C---:B------:R-:W-:Y:S02]  /*ec00*/  LOP3.LUT P3, RZ, R32.reuse, 0x8, RZ, 0xc0, !PT ;  /* 0x0000000820ff7812 */ /* 0x040fe4000786c0ff */
[----:B------:R-:W-:Y:S01]  /*ec10*/  LOP3.LUT P2, RZ, R32, 0x10, RZ, 0xc0, !PT ;  /* 0x0000001020ff7812 */ /* 0x000fe2000784c0ff */
[----:B------:R-:W-:Y:S01]  /*ec20*/  SHFL.IDX PT, R8, R7, 0x2, 0x181f ;  /* 0x00581f0007087f89 */ /* 0x000fe200000e0000 */
[----:B------:R-:W-:-:S04]  /*ec30*/  LOP3.LUT R16, R16, 0xfffffdff, RZ, 0xc0, !PT ;  /* 0xfffffdff10107812 */ /* 0x000fc800078ec0ff */
        /* <DEDUP_REMOVED lines=70> */
.L_x_7405:
        /* <DEDUP_REMOVED lines=25> */
.L_x_7335:
        /* <DEDUP_REMOVED lines=11> */
.L_x_7336:
[----:B------:R-:W-:Y:S01]  /*f2e0*/  UISETP.GE.AND UP0, UPT, UR44, 0x2, UPT ;  /* 0x000000022c00788c */ /* 0x000fe2000bf06270 */
[----:B------:R0:W-:Y:S05]  /*f2f0*/  SYNCS.ARRIVE.TRANS64.A1T0 RZ, [R25+URZ+0x28c50], RZ ;  /* 0x028c50ff19ff79a7 */ /* 0x0001ea000810003f */
[----:B------:R-:W-:-:S13]  /*f300*/  PLOP3.LUT P0, PT, PT, PT, UP0, 0x40, 0x0 ;  /* 0x000000000000781c */ /* 0x000fda0003f0e808 */
[----:B0-----:R-:W-:Y:S05]  /*f310*/  @P0 BRA `(.L_x_7337) ;  /* 0x0000000c009c0947 */ /* 0x001fea0003800000 */
[----:B------:R-:W-:Y:S01]  /*f320*/  UIADD3 UR4, UR44, -0x2, URZ ;  /* 0xfffffffe2c047890 */ /* 0x000fe2000fffe03f */
[----:B------:R-:W-:Y:S05]  /*f330*/  BSSY B0, `(.L_x_7337) ;  /* 0x00000e5000007945 */ /* 0x000fea0003800000 */
[----:B------:R-:W-:-:S07]  /*f340*/  IMAD.U32 R9, RZ, RZ, UR4 ;  /* 0x00000004ff097e24 */ /* 0x000fce000f8e00ff */
.L_x_7350:
[----:B0-----:R-:W0:Y:S01]  /*f350*/  S2R R2, SR_TID.X ;  /* 0x0000000000027919 */ /* 0x001e220000002100 */
[----:B------:R-:W2:Y:S01]  /*f360*/  LDC R3, c[0x0][0x430] ;  /* 0x00010c00ff037b82 */ /* 0x000ea20000000800 */
[----:B-1----:R-:W-:Y:S01]  /*f370*/  IMAD R8, R9, 0x40, R30 ;  /* 0x0000004009087824 */ /* 0x002fe200078e021e */
[----:B------:R-:W-:Y:S02]  /*f380*/  IADD3 R18, R18, 0x1, RZ ;  /* 0x0000000112127810 */ /* 0x000fe40007ffe0ff */
[----:B--2---:R-:W-:Y:S01]  /*f390*/  ISETP.NE.AND P0, PT, R3, 0x1, PT ;  /* 0x000000010300780c */ /* 0x004fe20003f05270 */
[----:B0-----:R-:W-:-:S05]  /*f3a0*/  IMAD.SHL.U32 R2, R2, 0x10, RZ ;  /* 0x0000001002027824 */ /* 0x001fca00078e00ff */
[----:B------:R-:W-:-:S07]  /*f3b0*/  LOP3.LUT R2, R36, 0x70, R2, 0xf8, !PT ;  /* 0x0000007024027812 */ /* 0x000fce00078ef802 */
[----:B------:R-:W0:Y:S01]  /*f3c0*/  @P0 LDC R3, c[0x0][0x434] ;  /* 0x00010d00ff030b82 */ /* 0x000e220000000800 */
[C---:B------:R-:W-:Y:S02]  /*f3d0*/  ISETP.GT.U32.AND P1, PT, R2.reuse, 0x3f, PT ;  /* 0x0000003f0200780c */ /* 0x040fe40003f24070 */
[----:B------:R-:W-:-:S05]  /*f3e0*/  IADD3 R8, R2, R8, RZ ;  /* 0x0000000802087210 */ /* 0x000fca0007ffe0ff */
        /* <DEDUP_REMOVED lines=10> */
[----:B------:R-:W-:-:S04]  /*f490*/  @!P1 IMAD.WIDE.U32 R2, R24, R4, R2 ;  /* 0x0000000418029225 */ /* 0x000fc800078e0002 */
[----:B------:R-:W-:Y:S02]  /*f4a0*/  @!P1 IMAD.IADD R3, R5, 0x1, R3 ;  /* 0x0000000105039824 */ /* 0x000fe400078e0203 */
[----:B------:R-:W-:Y:S01]  /*f4b0*/  IMAD.MOV.U32 R4, RZ, RZ, RZ ;  /* 0x000000ffff047224 */ /* 0x000fe200078e00ff */
        /* <DEDUP_REMOVED lines=9> */
[----:B------:R-:W-:Y:S01]  /*f550*/  SEL R3, RZ, 0x1, P0 ;  /* 0x00000001ff037807 */ /* 0x000fe20000000000 */
[----:B------:R-:W-:Y:S01]  /*f560*/  IMAD R5, R5, UR4, R8 ;  /* 0x0000000405057c24 */ /* 0x000fe2000f8e0208 */
[----:B------:R-:W-:Y:S01]  /*f570*/  MOV R2, R9 ;  /* 0x0000000900027202 */ /* 0x000fe20000000f00 */
[----:B------:R-:W-:Y:S01]  /*f580*/  VIADD R9, R9, 0xffffffff ;  /* 0xffffffff09097836 */ /* 0x000fe20000000000 */
[----:B------:R-:W-:-:S02]  /*f590*/  SEL R18, R18, RZ, P0 ;  /* 0x000000ff12127207 */ /* 0x000fc40000000000 */
[----:B------:R-:W-:Y:S02]  /*f5a0*/  LOP3.LUT R22, R22, R3, RZ, 0x3c, !PT ;  /* 0x0000000316167212 */ /* 0x000fe400078e3cff */
[----:B------:R-:W-:Y:S01]  /*f5b0*/  ISETP.GT.AND P3, PT, R2, RZ, PT ;  /* 0x000000ff0200720c */ /* 0x000fe20003f64270 */
[----:B0-----:R-:W-:-:S12]  /*f5c0*/  @!P1 BRA `(.L_x_7338) ;  /* 0x0000000000049947 */ /* 0x001fd80003800000 */
[----:B------:R-:W-:Y:S01]  /*f5d0*/  BPT.TRAP 0x1 ;  /* 0x000000040000795c */ /* 0x000fe20000300000 */
.L_x_7338:
[----:B------:R-:W-:Y:S01]  /*f5e0*/  IMAD R8, R18, 0x8, R17 ;  /* 0x0000000812087824 */ /* 0x000fe200078e0211 */
[----:B------:R-:W-:Y:S01]  /*f5f0*/  SHF.L.U32 R20, R22, 0x1f, RZ ;  /* 0x0000001f16147819 */ /* 0x000fe200000006ff */
[----:B------:R-:W-:Y:S01]  /*f600*/  BSSY B1, `(.L_x_7339) ;  /* 0x0000004000017945 */ /* 0x000fe20003800000 */
[----:B------:R-:W-:Y:S02]  /*f610*/  SHF.R.S32.HI R7, RZ, 0x1f, R5 ;  /* 0x0000001fff077819 */ /* 0x000fe40000011405 */
[----:B------:R-:W0:Y:S02]  /*f620*/  SYNCS.PHASECHK.TRANS64.TRYWAIT P0, [R8+URZ+0x28c40], R20 ;  /* 0x028c4014080075a7 */ /* 0x000e24000800017f */
[----:B0-----:R-:W-:Y:S05]  /*f630*/  @!P0 BRA `(.L_x_7340) ;  /* 0x0000002800048947 */ /* 0x001fea0003800000 */
.L_x_7406:
[----:B------:R-:W-:Y:S05]  /*f640*/  BSYNC B1 ;  /* 0x0000000000017941 */ /* 0x000fea0003800000 */
.L_x_7339:
        /* <DEDUP_REMOVED lines=15> */
[----:B------:R-:W-:Y:S02]  /*f740*/  IMAD R6, R18, 0x1000, R31 ;  /* 0x0000100012067824 */ /* 0x000fe400078e021f */
[----:B------:R-:W-:Y:S01]  /*f750*/  IMAD.WIDE.U32 R2, R19, UR4, R2 ;  /* 0x0000000413027c25 */ /* 0x000fe2000f8e0002 */
[----:B------:R-:W-:-:S03]  /*f760*/  ULDC.64 UR4, c[0x0][0x2e8] ;  /* 0x0000ba0000047ab9 */ /* 0x000fc60000000a00 */
[----:B------:R-:W-:Y:S01]  /*f770*/  IMAD.IADD R27, R27, 0x1, R3 ;  /* 0x000000011b1b7824 */ /* 0x000fe200078e0203 */
[----:B------:R-:W-:Y:S01]  /*f780*/  LEA R21, P0, R2, UR4, 0x1 ;  /* 0x0000000402157c11 */ /* 0x000fe2000f8008ff */
[----:B------:R-:W-:-:S03]  /*f790*/  UMOV UR4, 0xffffffff ;  /* 0xffffffff00047882 */ /* 0x000fc60000000000 */
[----:B------:R-:W-:Y:S01]  /*f7a0*/  LEA.HI.X R27, R2, UR5, R27, 0x1, P0 ;  /* 0x00000005021b7c11 */ /* 0x000fe200080f0c1b */
[----:B------:R-:W-:Y:S08]  /*f7b0*/  BRA.DIV UR4, `(.L_x_7341) ;  /* 0x0000002604b87947 */ /* 0x000ff0000b800000 */
[----:B------:R-:W2:Y:S01]  /*f7c0*/  SHFL.IDX PT, R14, R21, RZ, 0x181f ;  /* 0x00181fff150e7589 */ /* 0x000ea200000e0000 */
[----:B-1----:R-:W-:-:S03]  /*f7d0*/  LEA R25, R6, R17, 0x1 ;  /* 0x0000001106197211 */ /* 0x002fc600078e08ff */
[----:B------:R-:W1:Y:S01]  /*f7e0*/  SHFL.IDX PT, R3, R27, RZ, 0x181f ;  /* 0x00181fff1b037589 */ /* 0x000e6200000e0000 */
[----:B--2---:R-:W-:-:S03]  /*f7f0*/  IADD3 R2, P0, R14, R0, RZ ;  /* 0x000000000e027210 */ /* 0x004fc60007f1e0ff */
[----:B------:R-:W2:Y:S02]  /*f800*/  SHFL.IDX PT, R14, R21, 0x1, 0x181f ;  /* 0x00381f00150e7f89 */ /* 0x000ea400000e0000 */
[----:B-1----:R-:W-:-:S05]  /*f810*/  IMAD.X R3, RZ, RZ, R3, P0 ;  /* 0x000000ffff037224 */ /* 0x002fca00000e0603 */
[----:B------:R1:W-:Y:S04]  /*f820*/  LDGSTS.E.BYPASS.LTC128B.128 [R25+0x22400], desc[UR50][R2.64], !P1 ;  /* 0x2240000002197fae */ /* 0x0003e8000c901d72 */
[----:B-1----:R-:W1:Y:S01]  /*f830*/  SHFL.IDX PT, R3, R27, 0x1, 0x181f ;  /* 0x00381f001b037f89 */ /* 0x002e6200000e0000 */
[----:B--2---:R-:W-:-:S03]  /*f840*/  IADD3 R2, P0, R14, R0, RZ ;  /* 0x000000000e027210 */ /* 0x004fc60007f1e0ff */
[----:B------:R-:W2:Y:S02]  /*f850*/  SHFL.IDX PT, R14, R21, 0x2, 0x181f ;  /* 0x00581f00150e7f89 */ /* 0x000ea400000e0000 */
[----:B-1----:R-:W-:-:S05]  /*f860*/  IMAD.X R3, RZ, RZ, R3, P0 ;  /* 0x000000ffff037224 */ /* 0x002fca00000e0603 */
[----:B------:R1:W-:Y:S04]  /*f870*/  LDGSTS.E.BYPASS.LTC128B.128 [R25+0x22c00], desc[UR50][R2.64], !P1 ;  /* 0x22c0000002197fae */ /* 0x0003e8000c901d72 */
[----:B-1----:R-:W1:Y:S01]  /*f880*/  SHFL.IDX PT, R3, R27, 0x2, 0x181f ;  /* 0x00581f001b037f89 */ /* 0x002e6200000e0000 */
[----:B--2---:R-:W-:-:S03]  /*f890*/  IADD3 R2, P0, R14, R0, RZ ;  /* 0x000000000e027210 */ /* 0x004fc60007f1e0ff */
[----:B------:R2:W3:Y:S04]  /*f8a0*/  SHFL.IDX PT, R14, R21, 0x3, 0x181f ;  /* 0x00781f00150e7f89 */ /* 0x0004e800000e0000 */
[----:B------:R-:W4:Y:S01]  /*f8b0*/  SHFL.IDX PT, R27, R27, 0x3, 0x181f ;  /* 0x00781f001b1b7f89 */ /* 0x000f2200000e0000 */
[----:B-1----:R-:W-:-:S05]  /*f8c0*/  IMAD.X R3, RZ, RZ, R3, P0 ;  /* 0x000000ffff037224 */ /* 0x002fca00000e0603 */
[----:B---3--:R2:W-:Y:S02]  /*f8d0*/  LDGSTS.E.BYPASS.LTC128B.128 [R25+0x23400], desc[UR50][R2.64], !P1 ;  /* 0x2340000002197fae */ /* 0x0085e4000c901d72 */
.L_x_7416:
        /* <DEDUP_REMOVED lines=8> */
.L_x_7342:
[----:B------:R-:W-:Y:S02]  /*f960*/  PLOP3.LUT P1, PT, P1, P0, PT, 0xa2, 0x0 ;  /* 0x000000000000781c */ /* 0x000fe40000f21472 */
[----:B------:R-:W-:-:S08]  /*f970*/  @P0 R2UR P1, UR4, R8 ;  /* 0x00000000080402ca */ /* 0x000fd00000020000 */
[----:B------:R-:W-:-:S05]  /*f980*/  @P0 PLOP3.LUT P0, PT, P1, PT, PT, 0x80, 0x0 ;  /* 0x000000000000081c */ /* 0x000fca0000f0f070 */
[----:B------:R-:W-:Y:S01]  /*f990*/  @!P1 SYNCS.ARRIVE.TRANS64.RED.A0T1 RZ, [UR4+0x28c30], RZ ;  /* 0x028c30ffffff99a7 */ /* 0x000fe20008200404 */
[----:B------:R-:W-:Y:S07]  /*f9a0*/  @!P1 ARRIVES.LDGSTSBAR.64.TRANSCNT [UR4+0x28c30] ;  /* 0x028c3000ff0099b0 */ /* 0x000fee0008000a84 */
[----:B------:R-:W-:Y:S05]  /*f9b0*/  @P0 BRA.U.ANY `(.L_x_7342) ;  /* 0xfffffffd00e80947 */ /* 0x000fea000393ffff */
[----:B------:R-:W-:Y:S01]  /*f9c0*/  NOP ;  /* 0x0000000000007918 */ /* 0x000fe20000000000 */
[----:B-1----:R-:W-:-:S04]  /*f9d0*/  MOV R2, UR46 ;  /* 0x0000002e00027c02 */ /* 0x002fc80008000f00 */
[----:B------:R-:W-:-:S13]  /*f9e0*/  ISETP.NE.AND P2, PT, R2, 0x3, PT ;  /* 0x000000030200780c */ /* 0x000fda0003f45270 */
[----:B------:R-:W-:Y:S05]  /*f9f0*/  @!P2 BRA `(.L_x_7343) ;  /* 0x000000000004a947 */ /* 0x000fea0003800000 */
[----:B------:R-:W-:Y:S01]  /*fa00*/  BPT.TRAP 0x1 ;  /* 0x000000040000795c */ /* 0x000fe20000300000 */
.L_x_7343:
[----:B------:R1:W-:Y:S01]  /*fa10*/  SYNCS.ARRIVE.TRANS64.A1T0 RZ, [R8+URZ+0x28c30], RZ ;  /* 0x028c30ff08ff79a7 */ /* 0x0003e2000810003f */
[----:B------:R-:W-:Y:S05]  /*fa20*/  @!P2 BRA `(.L_x_7344) ;  /* 0x000000000004a947 */ /* 0x000fea0003800000 */
[----:B------:R-:W-:Y:S01]  /*fa30*/  BPT.TRAP 0x1 ;  /* 0x000000040000795c */ /* 0x000fe20000300000 */
.L_x_7344:
[----:B------:R-:W2:Y:S01]  /*fa40*/  SYNCS.PHASECHK.TRANS64.TRYWAIT P0, [R8+URZ+0x28c60], R20 ;  /* 0x028c6014080075a7 */ /* 0x000ea2000800017f */
[----:B------:R-:W-:Y:S04]  /*fa50*/  BSSY B1, `(.L_x_7345) ;  /* 0x0000002000017945 */ /* 0x000fe80003800000 */
[----:B--2---:R-:W-:Y:S05]  /*fa60*/  @!P0 BRA `(.L_x_7346) ;  /* 0x0000002800188947 */ /* 0x004fea0003800000 */
.L_x_7417:
[----:B------:R-:W-:Y:S05]  /*fa70*/  BSYNC B1 ;  /* 0x0000000000017941 */ /* 0x000fea0003800000 */
.L_x_7345:
        /* <DEDUP_REMOVED lines=34> */
[----:B------:R-:W0:Y:S02]  /*fca0*/  SHFL.IDX PT, R14, R10, 0x1, 0x181f ;  /* 0x00381f000a0e7f89 */ /* 0x000e2400000e0000 */
[----:B--2---:R-:W-:Y:S02]  /*fcb0*/  IADD3.X R7, RZ, R3, RZ, P0, !PT ;  /* 0x00000003ff077210 */ /* 0x004fe400007fe4ff */
        /* <DEDUP_REMOVED lines=40> */
.L_x_7427:
[----:B--2---:R-:W-:Y:S02]  /*ff40*/  P2R R4, PR, RZ, 0x2 ;  /* 0x00000002ff047803 */ /* 0x004fe40000000000 */
[----:B------:R-:W-:Y:S02]  /*ff50*/  LOP3.LUT P1, RZ, R16, 0x80, RZ, 0xc0, !PT ;  /* 0x0000008010ff7812 */ /* 0x000fe4000782c0ff */
[----:B------:R-:W-:Y:S02]  /*ff60*/  IADD3 R2, P2, R14, R0, RZ ;  /* 0x000000000e027210 */ /* 0x000fe40007f5e0ff */
[----:B------:R-:W-:Y:S02]  /*ff70*/  P2R R5, PR, RZ, 0x8 ;  /* 0x00000008ff057803 */ /* 0x000fe40000000000 */
[----:B------:R-:W-:Y:S02]  /*ff80*/  LOP3.LUT P3, RZ, R16, 0x40, RZ, 0xc0, !PT ;  /* 0x0000004010ff7812 */ /* 0x000fe4000786c0ff */
[----:B------:R-:W-:-:S02]  /*ff90*/  IADD3.X R3, RZ, R20, RZ, P2, !PT ;  /* 0x00000014ff037210 */ /* 0x000fc400017fe4ff */
[C---:B------:R-:W-:Y:S02]  /*ffa0*/  LOP3.LUT P2, RZ, R16.reuse, 0x20, RZ, 0xc0, !PT ;  /* 0x0000002010ff7812 */ /* 0x040fe4000784c0ff */
[----:B------:R-:W-:Y:S01]  /*ffb0*/  LOP3.LUT P6, RZ, R16, 0x10, RZ, 0xc0, !PT ;  /* 0x0000001010ff7812 */ /* 0x000fe200078cc0ff */
        /* <DEDUP_REMOVED lines=15> */
.L_x_7348:
        /* <DEDUP_REMOVED lines=11> */
.L_x_7349:
[----:B------:R0:W-:Y:S01]  /*10160*/  SYNCS.ARRIVE.TRANS64.A1T0 RZ, [R8+URZ+0x28c50], RZ ;  /* 0x028c50ff08ff79a7 */ /* 0x0001e2000810003f */
[----:B------:R-:W-:Y:S05]  /*10170*/  @P3 BRA `(.L_x_7350) ;  /* 0xfffffff000743947 */ /* 0x000fea000383ffff */
[----:B------:R-:W-:Y:S05]  /*10180*/  BSYNC B0 ;  /* 0x0000000000007941 */ /* 0x000fea0003800000 */
.L_x_7337:
        /* <DEDUP_REMOVED lines=21> */
.L_x_7352:
[----:B------:R-:W-:Y:S05]  /*102e0*/  BSYNC B0 ;  /* 0x0000000000007941 */ /* 0x000fea0003800000 */
.L_x_7351:
[----:B------:R-:W-:-:S07]  /*102f0*/  LOP3.LUT R22, R22, R5, RZ, 0x3c, !PT ;  /* 0x0000000516167212 */ /* 0x000fce00078e3cff */
.L_x_7312:
[----:B------:R-:W-:Y:S05]  /*10300*/  BSYNC B7 ;  /* 0x0000000000077941 */ /* 0x000fea0003800000 */
.L_x_7310:
        /* <DEDUP_REMOVED lines=11> */
.L_x_7353:
[----:B------:R-:W-:-:S03]  /*103c0*/  UMOV UR4, 0xffffffff ;  /* 0xffffffff00047882 */ /* 0x000fc60000000000 */
[----:B------:R-:W-:Y:S05]  /*103d0*/  BRA.DIV UR4, `(.L_x_7355) ;  /* 0x0000002604a07947 */ /* 0x000fea000b800000 */
[----:B------:R2:W3:Y:S02]  /*103e0*/  SHFL.IDX PT, R14, R33, RZ, 0x1f ;  /* 0x00001fff210e7589 */ /* 0x0004e400000e0000 */
.L_x_7430:
[----:B------:R-:W4:Y:S01]  /*103f0*/  @!P1 S2R R3, SR_CgaCtaId ;  /* 0x0000000000039919 */ /* 0x000f220000008800 */
[----:B------:R-:W-:Y:S05]  /*10400*/  WARPSYNC.ALL ;  /* 0x0000000000007948 */ /* 0x000fea0003800000 */
[----:B------:R-:W-:Y:S01]  /*10410*/  BAR.SYNC.DEFER_BLOCKING 0x4, 0x180 ;  /* 0x0106000000007b1d */ /* 0x000fe20000010000 */
[----:B------:R-:W-:-:S04]  /*10420*/  @!P1 MOV R0, 0x400 ;  /* 0x0000040000009802 */ /* 0x000fc80000000f00 */
[----:B----4-:R-:W-:-:S05]  /*10430*/  @!P1 LEA R17, R3, R0, 0x18 ;  /* 0x0000000003119211 */ /* 0x010fca00078ec0ff */
[----:B------:R2:W-:Y:S02]  /*10440*/  @!P1 STS [R17+0x28cd0], R33 ;  /* 0x028cd02111009388 */ /* 0x0005e40000000800 */
[----:B--23--:R-:W-:Y:S01]  /*10450*/  MOV R33, R14 ;  /* 0x0000000e00217202 */ /* 0x00cfe20000000f00 */
[----:B------:R-:W-:Y:S06]  /*10460*/  BAR.ARV 0x5, 0x180 ;  /* 0x0146000000007b1d */ /* 0x000fec0000002000 */
.L_x_7354:
[----:B------:R-:W-:Y:S02]  /*10470*/  ULDC UR4, c[0x0][0xc38] ;  /* 0x00030e0000047ab9 */ /* 0x000fe40000000800 */
[----:B---3--:R-:W-:-:S13]  /*10480*/  ISETP.GE.AND P0, PT, R33, UR4, PT ;  /* 0x0000000421007c0c */ /* 0x008fda000bf06270 */
[----:B------:R-:W-:Y:S05]  /*10490*/  @!P0 BRA `(.L_x_7356) ;  /* 0xffffffc800a88947 */ /* 0x000fea000383ffff */
.L_x_7307:
        /* <DEDUP_REMOVED lines=12> */
.L_x_7431:
[----:B------:R-:W-:Y:S05]  /*10560*/  BSYNC B0 ;  /* 0x0000000000007941 */ /* 0x000fea0003800000 */
.L_x_7357:
[----:B------:R-:W-:-:S03]  /*10570*/  UMOV UR4, 0xffffffff ;  /* 0xffffffff00047882 */ /* 0x000fc60000000000 */
[----:B------:R-:W-:Y:S05]  /*10580*/  BRA.DIV UR4, `(.L_x_7359) ;  /* 0x0000002604707947 */ /* 0x000fea000b800000 */
[----:B---3--:R-:W3:Y:S02]  /*10590*/  S2R R0, SR_TID.X ;  /* 0x0000000000007919 */ /* 0x008ee40000002100 */
[----:B---3--:R-:W-:-:S04]  /*105a0*/  SHF.R.U32.HI R0, RZ, 0x5, R0 ;  /* 0x00000005ff007819 */ /* 0x008fc80000011600 */
[----:B------:R-:W-:-:S05]  /*105b0*/  LOP3.LUT R0, R0, 0x3, RZ, 0xc0, !PT ;  /* 0x0000000300007812 */ /* 0x000fca00078ec0ff */
[----:B------:R3:W4:Y:S02]  /*105c0*/  SHFL.IDX PT, R14, R0, RZ, 0x1f ;  /* 0x00001fff000e7589 */ /* 0x00072400000e0000 */
.L_x_7434:
[----:B----4-:R-:W-:Y:S01]  /*105d0*/  ISETP.NE.AND P0, PT, R14, RZ, PT ;  /* 0x000000ff0e00720c */ /* 0x010fe20003f05270 */
[----:B------:R-:W-:-:S12]  /*105e0*/  BSSY B0, `(.L_x_7360) ;  /* 0x0000024000007945 */ /* 0x000fd80003800000 */
[----:B------:R-:W-:Y:S05]  /*105f0*/  @P0 BRA `(.L_x_7361) ;  /* 0x0000000000880947 */ /* 0x000fea0003800000 */
[----:B------:R-:W-:-:S03]  /*10600*/  UMOV UR4, 0xffffffff ;  /* 0xffffffff00047882 */ /* 0x000fc60000000000 */
[----:B------:R-:W-:Y:S05]  /*10610*/  BRA.DIV UR4, `(.L_x_7362) ;  /* 0x0000002604807947 */ /* 0x000fea000b800000 */
[----:B------:R-:W-:-:S13]  /*10620*/  ELECT P6, URZ, PT ;  /* 0x00000000003f782f */ /* 0x000fda00038c0000 */
.L_x_7437:
[----:B------:R-:W-:Y:S05]  /*10630*/  @!P6 BRA `(.L_x_7361) ;  /* 0x000000000078e947 */ /* 0x000fea0003800000 */
[----:B------:R-:W-:-:S06]  /*10640*/  ULOP3.LUT UR4, UR39, 0x2, URZ, 0xfc, !UPT ;  /* 0x0000000227047892 */ /* 0x000fcc000f8efc3f */
[----:B---3--:R-:W-:-:S05]  /*10650*/  IMAD.U32 R0, RZ, RZ, UR4 ;  /* 0x00000004ff007e24 */ /* 0x008fca000f8e00ff */
[----:B------:R-:W-:-:S13]  /*10660*/  ISETP.NE.AND P0, PT, R0, 0x3, PT ;  /* 0x000000030000780c */ /* 0x000fda0003f05270 */
[----:B------:R-:W-:Y:S05]  /*10670*/  @!P0 BRA `(.L_x_7363) ;  /* 0x0000000000048947 */ /* 0x000fea0003800000 */
[----:B------:R-:W-:Y:S01]  /*10680*/  BPT.TRAP 0x1 ;  /* 0x000000040000795c */ /* 0x000fe20000300000 */
.L_x_7363:
[C---:B------:R-:W-:Y:S01]  /*10690*/  LEA R5, R18.reuse, R7, 0x3 ;  /* 0x0000000712057211 */ /* 0x040fe200078e18ff */
[----:B------:R-:W-:Y:S01]  /*106a0*/  VIADD R18, R18, 0x1 ;  /* 0x0000000112127836 */ /* 0x000fe20000000000 */
[----:B------:R-:W-:-:S04]  /*106b0*/  SHF.L.U32 R0, R22, 0x1f, RZ ;  /* 0x0000001f16007819 */ /* 0x000fc800000006ff */
[----:B------:R-:W3:Y:S01]  /*106c0*/  SYNCS.PHASECHK.TRANS64.TRYWAIT P1, [R5+URZ+0x28c40], R0 ;  /* 0x028c4000050075a7 */ /* 0x000ee2000802017f */
[----:B------:R-:W-:-:S04]  /*106d0*/  ISETP.NE.AND P2, PT, R18, 0x2, PT ;  /* 0x000000021200780c */ /* 0x000fc80003f45270 */
[----:B------:R-:W-:Y:S01]  /*106e0*/  SEL R3, RZ, 0x1, P2 ;  /* 0x00000001ff037807 */ /* 0x000fe20001000000 */
[----:B---3--:R-:W-:Y:S08]  /*106f0*/  @!P1 BRA `(.L_x_7364) ;  /* 0x0000002400689947 */ /* 0x008ff00003800000 */
.L_x_7438:
[----:B------:R-:W-:Y:S02]  /*10700*/  SEL R18, R18, RZ, P2 ;  /* 0x000000ff12127207 */ /* 0x000fe40001000000 */
[----:B------:R-:W-:Y:S01]  /*10710*/  LOP3.LUT R2, R22, R3, RZ, 0x3c, !PT ;  /* 0x0000000316027212 */ /* 0x000fe200078e3cff */
[----:B------:R-:W-:Y:S06]  /*10720*/  @!P0 BRA `(.L_x_7365) ;  /* 0x0000000000048947 */ /* 0x000fec0003800000 */
[----:B------:R-:W-:Y:S01]  /*10730*/  BPT.TRAP 0x1 ;  /* 0x000000040000795c */ /* 0x000fe20000300000 */
.L_x_7365:
[----:B------:R-:W-:Y:S01]  /*10740*/  IMAD R3, R18, 0x8, R7 ;  /* 0x0000000812037824 */ /* 0x000fe200078e0207 */
[----:B------:R-:W-:-:S04]  /*10750*/  SHF.L.U32 R2, R2, 0x1f, RZ ;  /* 0x0000001f02027819 */ /* 0x000fc800000006ff */
[----:B------:R-:W4:Y:S02]  /*10760*/  SYNCS.PHASECHK.TRANS64.TRYWAIT P1, [R3+URZ+0x28c40], R2 ;  /* 0x028c4002030075a7 */ /* 0x000f24000802017f */
[----:B----4-:R-:W-:Y:S05]  /*10770*/  @!P1 BRA `(.L_x_7366) ;  /* 0x00000024005c9947 */ /* 0x010fea0003800000 */
.L_x_7439:
[----:B------:R-:W-:Y:S05]  /*10780*/  @!P0 BRA `(.L_x_7367) ;  /* 0x0000000000048947 */ /* 0x000fea0003800000 */
[----:B------:R-:W-:Y:S01]  /*10790*/  BPT.TRAP 0x1 ;  /* 0x000000040000795c */ /* 0x000fe20000300000 */
.L_x_7367:
[----:B------:R-:W0:Y:S02]  /*107a0*/  SYNCS.PHASECHK.TRANS64.TRYWAIT P1, [R5+URZ+0x28c60], R0 ;  /* 0x028c6000050075a7 */ /* 0x000e24000802017f */
[----:B0-----:R-:W-:Y:S05]  /*107b0*/  @!P1 BRA `(.L_x_7368) ;  /* 0x0000002400609947 */ /* 0x001fea0003800000 */
.L_x_7440:
[----:B------:R-:W-:Y:S05]  /*107c0*/  @!P0 BRA `(.L_x_7369) ;  /* 0x0000000000048947 */ /* 0x000fea0003800000 */
[----:B------:R-:W-:Y:S01]  /*107d0*/  BPT.TRAP 0x1 ;  /* 0x000000040000795c */ /* 0x000fe20000300000 */
.L_x_7369:
[----:B------:R0:W0:Y:S02]  /*107e0*/  SYNCS.PHASECHK.TRANS64.TRYWAIT P0, [R3+URZ+0x28c60], R2 ;  /* 0x028c6002030075a7 */ /* 0x000024000800017f */
[----:B0-----:R-:W-:Y:S05]  /*107f0*/  @!P0 NANOSLEEP.SYNCS 0x989680 ;  /* 0x009896800000895d */ /* 0x001fea0003900000 */
[----:B------:R-:W0:Y:S02]  /*10800*/  @!P0 SYNCS.PHASECHK.TRANS64 P0, [R3+URZ+0x28c60], R2 ;  /* 0x028c6002030085a7 */ /* 0x000e24000800007f */
[----:B0-----:R-:W-:Y:S05]  /*10810*/  @!P0 BRA `(.L_x_7369) ;  /* 0xfffffffc00f08947 */ /* 0x001fea000383ffff */
.L_x_7361:
[----:B------:R-:W-:Y:S05]  /*10820*/  BSYNC B0 ;  /* 0x0000000000007941 */ /* 0x000fea0003800000 */
.L_x_7360:
[----:B------:R-:W-:Y:S05]  /*10830*/  EXIT ;  /* 0x000000000000794d */ /* 0x000fea0003800000 */
.L_x_7251:
[----:B0-----:R-:W-:-:S04]  /*10840*/  IMAD.U32 R3, RZ, RZ, UR21 ;  /* 0x00000015ff037e24 */ /* 0x001fc8000f8e00ff */
[----:B------:R0:W1:Y:S03]  /*10850*/  SYNCS.PHASECHK.TRANS64.TRYWAIT P1, [R3+URZ+0x28c50], R0 ;  /* 0x028c5000030075a7 */ /* 0x000066000802017f */
[----:B-1----:R-:W-:Y:S05]  /*10860*/  @!P1 NANOSLEEP.SYNCS 0x989680 ;  /* 0x009896800000995d */ /* 0x002fea0003900000 */
[----:B------:R-:W1:Y:S02]  /*10870*/  @!P1 SYNCS.PHASECHK.TRANS64 P1, [R3+URZ+0x28c50], R0 ;  /* 0x028c5000030095a7 */ /* 0x000e64000802007f */
[----:B-1----:R-:W-:Y:S05]  /*10880*/  @!P1 BRA `(.L_x_7251) ;  /* 0xfffffffc00ec9947 */ /* 0x002fea000383ffff */
[----:B------:R-:W-:Y:S05]  /*10890*/  BRA `(.L_x_7370) ;  /* 0xffffff1000307947 */ /* 0x000fea000383ffff */
.L_x_7257:
[----:B-1----:R-:W-:-:S04]  /*108a0*/  MOV R3, UR21 ;  /* 0x0000001500037c02 */ /* 0x002fc80008000f00 */
[----:B------:R1:W2:Y:S03]  /*108b0*/  SYNCS.PHASECHK.TRANS64.TRYWAIT P1, [R3+URZ+0x28c50], R0 ;  /* 0x028c5000030075a7 */ /* 0x0002a6000802017f */
[----:B--2---:R-:W-:Y:S05]  /*108c0*/  @!P1 NANOSLEEP.SYNCS 0x989680 ;  /* 0x009896800000995d */ /* 0x004fea0003900000 */
[----:B------:R-:W2:Y:S02]  /*108d0*/  @!P1 SYNCS.PHASECHK.TRANS64 P1, [R3+URZ+0x28c50], R0 ;  /* 0x028c5000030095a7 */ /* 0x000ea4000802007f */
[----:B--2---:R-:W-:Y:S05]  /*108e0*/  @!P1 BRA `(.L_x_7257) ;  /* 0xfffffffc00ec9947 */ /* 0x004fea000383ffff */
[----:B------:R-:W-:Y:S05]  /*108f0*/  BRA `(.L_x_7256) ;  /* 0xffffff1c00287947 */ /* 0x000fea000383ffff */
.L_x_7261:
[----:B0-----:R-:W-:-:S04]  /*10900*/  IMAD.U32 R3, RZ, RZ, UR42 ;  /* 0x0000002aff037e24 */ /* 0x001fc8000f8e00ff */
[----:B------:R0:W1:Y:S03]  /*10910*/  SYNCS.PHASECHK.TRANS64.TRYWAIT P1, [R3+URZ+0x28c00], R0 ;  /* 0x028c0000030075a7 */ /* 0x000066000802017f */
[----:B-1----:R-:W-:Y:S05]  /*10920*/  @!P1 NANOSLEEP.SYNCS 0x989680 ;  /* 0x009896800000995d */ /* 0x002fea0003900000 */
[----:B------:R-:W1:Y:S02]  /*10930*/  @!P1 SYNCS.PHASECHK.TRANS64 P1, [R3+URZ+0x28c00], R0 ;  /* 0x028c0000030095a7 */ /* 0x000e64000802007f */
[----:B-1----:R-:W-:Y:S05]  /*10940*/  @!P1 BRA `(.L_x_7261) ;  /* 0xfffffffc00ec9947 */ /* 0x002fea000383ffff */
[----:B------:R-:W-:Y:S05]  /*10950*/  BRA `(.L_x_7371) ;  /* 0xffffff2c00c87947 */ /* 0x000fea000383ffff */
.L_x_7265:
[----:B--2---:R2:W3:Y:S02]  /*10960*/  SYNCS.PHASECHK.TRANS64.TRYWAIT P1, [R7+URZ+0x28c30], R8 ;  /* 0x028c3008070075a7 */ /* 0x0044e4000802017f */
[----:B---3--:R-:W-:Y:S05]  /*10970*/  @!P1 NANOSLEEP.SYNCS 0x989680 ;  /* 0x009896800000995d */ /* 0x008fea0003900000 */
[----:B------:R-:W3:Y:S02]  /*10980*/  @!P1 SYNCS.PHASECHK.TRANS64 P1, [R7+URZ+0x28c30], R8 ;  /* 0x028c3008070095a7 */ /* 0x000ee4000802007f */
[----:B---3--:R-:W-:Y:S05]  /*10990*/  @!P1 BRA `(.L_x_7265) ;  /* 0xfffffffc00f09947 */ /* 0x008fea000383ffff */
[----:B------:R-:W-:Y:S05]  /*109a0*/  BRA `(.L_x_7264) ;  /* 0xffffff2c00e47947 */ /* 0x000fea000383ffff */
.L_x_7270:
[----:B-1----:R1:W3:Y:S02]  /*109b0*/  SYNCS.PHASECHK.TRANS64.TRYWAIT P1, [R7+URZ+0x28c50], R8 ;  /* 0x028c5008070075a7 */ /* 0x0022e4000802017f */
[----:B---3--:R-:W-:Y:S05]  /*109c0*/  @!P1 NANOSLEEP.SYNCS 0x989680 ;  /* 0x009896800000995d */ /* 0x008fea0003900000 */
[----:B------:R-:W3:Y:S02]  /*109d0*/  @!P1 SYNCS.PHASECHK.TRANS64 P1, [R7+URZ+0x28c50], R8 ;  /* 0x028c5008070095a7 */ /* 0x000ee4000802007f */
[----:B---3--:R-:W-:Y:S05]  /*109e0*/  @!P1 BRA `(.L_x_7270) ;  /* 0xfffffffc00f09947 */ /* 0x008fea000383ffff */
[----:B------:R-:W-:Y:S05]  /*109f0*/  BRA `(.L_x_7269) ;  /* 0xffffff44007c7947 */ /* 0x000fea000383ffff */
.L_x_7276:
[----:B-1----:R-:W-:-:S04]  /*10a00*/  IMAD.U32 R6, RZ, RZ, UR23 ;  /* 0x00000017ff067e24 */ /* 0x002fc8000f8e00ff */
[----:B------:R1:W3:Y:S03]  /*10a10*/  SYNCS.PHASECHK.TRANS64.TRYWAIT P1, [R6+URZ+0x28c30], R7 ;  /* 0x028c3007060075a7 */ /* 0x0002e6000802017f */
[----:B---3--:R-:W-:Y:S05]  /*10a20*/  @!P1 NANOSLEEP.SYNCS 0x989680 ;  /* 0x009896800000995d */ /* 0x008fea0003900000 */
[----:B------:R-:W3:Y:S02]  /*10a30*/  @!P1 SYNCS.PHASECHK.TRANS64 P1, [R6+URZ+0x28c30], R7 ;  /* 0x028c3007060095a7 */ /* 0x000ee4000802007f */
[----:B---3--:R-:W-:Y:S05]  /*10a40*/  @!P1 BRA `(.L_x_7276) ;  /* 0xfffffffc00ec9947 */ /* 0x008fea000383ffff */
[----:B------:R-:W-:Y:S05]  /*10a50*/  BRA `(.L_x_7275) ;  /* 0xffffff4800987947 */ /* 0x000fea000383ffff */
.L_x_7281:
[----:B-1----:R-:W-:-:S04]  /*10a60*/  IMAD.U32 R8, RZ, RZ, UR23 ;  /* 0x00000017ff087e24 */ /* 0x002fc8000f8e00ff */
[----:B------:R1:W2:Y:S03]  /*10a70*/  SYNCS.PHASECHK.TRANS64.TRYWAIT P1, [R8+URZ+0x28c50], R7 ;  /* 0x028c5007080075a7 */ /* 0x0002a6000802017f */
[----:B--2---:R-:W-:Y:S05]  /*10a80*/  @!P1 NANOSLEEP.SYNCS 0x989680 ;  /* 0x009896800000995d */ /* 0x004fea0003900000 */
[----:B------:R-:W2:Y:S02]  /*10a90*/  @!P1 SYNCS.PHASECHK.TRANS64 P1, [R8+URZ+0x28c50], R7 ;  /* 0x028c5007080095a7 */ /* 0x000ea4000802007f */
[----:B--2---:R-:W-:Y:S05]  /*10aa0*/  @!P1 BRA `(.L_x_7281) ;  /* 0xfffffffc00ec9947 */ /* 0x004fea000383ffff */
[----:B------:R-:W-:Y:S05]  /*10ab0*/  BRA `(.L_x_7280) ;  /* 0xffffff68001c7947 */ /* 0x000fea000383ffff */
.L_x_7288:
[----:B-1----:R-:W-:-:S04]  /*10ac0*/  MOV R6, UR22 ;  /* 0x0000001600067c02 */ /* 0x002fc80008000f00 */
[----:B------:R1:W4:Y:S03]  /*10ad0*/  SYNCS.PHASECHK.TRANS64.TRYWAIT P1, [R6+URZ+0x28c30], R7 ;  /* 0x028c3007060075a7 */ /* 0x000326000802017f */
[----:B----4-:R-:W-:Y:S05]  /*10ae0*/  @!P1 NANOSLEEP.SYNCS 0x989680 ;  /* 0x009896800000995d */ /* 0x010fea0003900000 */
[----:B------:R-:W4:Y:S02]  /*10af0*/  @!P1 SYNCS.PHASECHK.TRANS64 P1, [R6+URZ+0x28c30], R7 ;  /* 0x028c3007060095a7 */ /* 0x000f24000802007f */
[----:B----4-:R-:W-:Y:S05]  /*10b00*/  @!P1 BRA `(.L_x_7288) ;  /* 0xfffffffc00ec9947 */ /* 0x010fea000383ffff */
[----:B------:R-:W-:Y:S05]  /*10b10*/  BRA `(.L_x_7287) ;  /* 0xffffff6c00107947 */ /* 0x000fea000383ffff */
.L_x_7293:
[----:B--2---:R-:W-:-:S04]  /*10b20*/  IMAD.U32 R8, RZ, RZ, UR22 ;  /* 0x00000016ff087e24 */ /* 0x004fc8000f8e00ff */
[----:B------:R2:W3:Y:S03]  /*10b30*/  SYNCS.PHASECHK.TRANS64.TRYWAIT P1, [R8+URZ+0x28c50], R7 ;  /* 0x028c5007080075a7 */ /* 0x0004e6000802017f */
[----:B---3--:R-:W-:Y:S05]  /*10b40*/  @!P1 NANOSLEEP.SYNCS 0x989680 ;  /* 0x009896800000995d */ /* 0x008fea0003900000 */
[----:B------:R-:W3:Y:S02]  /*10b50*/  @!P1 SYNCS.PHASECHK.TRANS64 P1, [R8+URZ+0x28c50], R7 ;  /* 0x028c5007080095a7 */ /* 0x000ee4000802007f */
[----:B---3--:R-:W-:Y:S05]  /*10b60*/  @!P1 BRA `(.L_x_7293) ;  /* 0xfffffffc00ec9947 */ /* 0x008fea000383ffff */
[----:B------:R-:W-:Y:S05]  /*10b70*/  BRA `(.L_x_7292) ;  /* 0xffffff8400347947 */ /* 0x000fea000383ffff */
.L_x_7318:
[----:B------:R-:W2:Y:S01]  /*10b80*/  S2R R20, SR_TID.X ;  /* 0x0000000000147919 */ /* 0x000ea20000002100 */
[----:B------:R-:W-:Y:S01]  /*10b90*/  IMAD.MOV.U32 R12, RZ, RZ, RZ ;  /* 0x000000ffff0c7224 */ /* 0x000fe200078e00ff */
[----:B------:R-:W-:Y:S01]  /*10ba0*/  MOV R11, 0x1f ;  /* 0x0000001f000b7802 */ /* 0x000fe20000000f00 */
[----:B------:R-:W-:Y:S01]  /*10bb0*/  IMAD.MOV.U32 R15, RZ, RZ, -0x1 ;  /* 0xffffffffff0f7424 */ /* 0x000fe200078e00ff */
[----:B--2---:R-:W-:-:S04]  /*10bc0*/  SHF.R.U32.HI R20, RZ, 0x5, R20 ;  /* 0x00000005ff147819 */ /* 0x004fc80000011614 */
[----:B------:R-:W-:-:S05]  /*10bd0*/  LOP3.LUT R20, R20, 0x3, RZ, 0xc0, !PT ;  /* 0x0000000314147812 */ /* 0x000fca00078ec0ff */
[----:B------:R-:W-:-:S07]  /*10be0*/  IMAD.MOV.U32 R13, RZ, RZ, R20 ;  /* 0x000000ffff0d7224 */ /* 0x000fce00078e0014 */
[----:B01---5:R-:W-:Y:S05]  /*10bf0*/  WARPSYNC.COLLECTIVE R15, `(.L_x_7372) ;  /* 0x000000000f087348 */ /* 0x023fea0003c00000 */
[----:B------:R2:W3:Y:S02]  /*10c00*/  SHFL.IDX P6, R14, R13, R12, R11 ;  /* 0x0000000c0d0e7389 */ /* 0x0004e400000c000b */
[----:B0123-5:R-:W-:Y:S01]  /*10c10*/  ENDCOLLECTIVE ;  /* 0x000000000000791b */ /* 0x02ffe20003800000 */
.L_x_7372:
[----:B------:R-:W-:Y:S05]  /*10c20*/  BRA `(.L_x_7373) ;  /* 0xffffffcc00487947 */ /* 0x000fea000383ffff */
.L_x_7321:
[----:B0-----:R0:W1:Y:S02]  /*10c30*/  SYNCS.PHASECHK.TRANS64.TRYWAIT P0, [R25+URZ+0x28c40], R0 ;  /* 0x028c4000190075a7 */ /* 0x001064000800017f */
[----:B-1----:R-:W-:Y:S05]  /*10c40*/  @!P0 NANOSLEEP.SYNCS 0x989680 ;  /* 0x009896800000895d */ /* 0x002fea0003900000 */
[----:B------:R-:W1:Y:S02]  /*10c50*/  @!P0 SYNCS.PHASECHK.TRANS64 P0, [R25+URZ+0x28c40], R0 ;  /* 0x028c4000190085a7 */ /* 0x000e64000800007f */
[----:B-1----:R-:W-:Y:S05]  /*10c60*/  @!P0 BRA `(.L_x_7321) ;  /* 0xfffffffc00f08947 */ /* 0x002fea000383ffff */
[----:B------:R-:W-:Y:S05]  /*10c70*/  BRA `(.L_x_7374) ;  /* 0xffffffcc00f07947 */ /* 0x000fea000383ffff */
.L_x_7322:
        /* <DEDUP_REMOVED lines=8> */
.L_x_7376:
[----:B------:R-:W-:Y:S05]  /*10d00*/  BSYNC B0 ;  /* 0x0000000000007941 */ /* 0x000fea0003800000 */
.L_x_7375:
[----:B------:R-:W-:Y:S01]  /*10d10*/  IMAD.MOV.U32 R13, RZ, RZ, R0 ;  /* 0x000000ffff0d7224 */ /* 0x000fe200078e0000 */
[----:B------:R-:W-:Y:S01]  /*10d20*/  MOV R12, RZ ;  /* 0x000000ff000c7202 */ /* 0x000fe20000000f00 */
[----:B------:R-:W-:Y:S01]  /*10d30*/  IMAD.MOV.U32 R11, RZ, RZ, 0x181f ;  /* 0x0000181fff0b7424 */ /* 0x000fe200078e00ff */
[----:B------:R-:W-:Y:S01]  /*10d40*/  @P0 LEA R7, R4, R17, 0x1 ;  /* 0x0000001104070211 */ /* 0x000fe200078e08ff */
[----:B------:R-:W-:Y:S02]  /*10d50*/  IMAD.MOV.U32 R15, RZ, RZ, -0x1 ;  /* 0xffffffffff0f7424 */ /* 0x000fe400078e00ff */
[----:B------:R-:W-:-:S07]  /*10d60*/  IMAD.MOV.U32 R2, RZ, RZ, R14 ;  /* 0x000000ffff027224 */ /* 0x000fce00078e000e */
[----:B------:R-:W-:Y:S05]  /*10d70*/  WARPSYNC.COLLECTIVE R15, `(.L_x_7377) ;  /* 0x000000000f087348 */ /* 0x000fea0003c00000 */
[----:B------:R0:W1:Y:S02]  /*10d80*/  SHFL.IDX P6, R14, R13, R12, R11 ;  /* 0x0000000c0d0e7389 */ /* 0x00006400000c000b */
[----:B01----:R-:W-:Y:S01]  /*10d90*/  ENDCOLLECTIVE ;  /* 0x000000000000791b */ /* 0x003fe20003800000 */
.L_x_7377:
        /* <DEDUP_REMOVED lines=8> */
.L_x_7378:
[----:B------:R-:W-:Y:S01]  /*10e20*/  @!PT LDS RZ, [RZ] ;  /* 0x00000000fffff984 */ /* 0x000fe20000000800 */
[----:B------:R-:W-:Y:S01]  /*10e30*/  @!PT LDS RZ, [RZ] ;  /* 0x00000000fffff984 */ /* 0x000fe20000000800 */
[----:B------:R-:W-:Y:S01]  /*10e40*/  @!PT LDS RZ, [RZ] ;  /* 0x00000000fffff984 */ /* 0x000fe20000000800 */
[----:B------:R0:W-:Y:S01]  /*10e50*/  @P0 LDGSTS.E.BYPASS.LTC128B.128 [R7+0x22400], desc[UR50][R2.64], !P2 ;  /* 0x2240000002070fae */ /* 0x0001e2000d101d72 */
[----:B------:R-:W-:Y:S01]  /*10e60*/  ISETP.GE.AND P0, PT, R27, 0x11, PT ;  /* 0x000000111b00780c */ /* 0x000fe20003f06270 */
[----:B------:R-:W-:-:S12]  /*10e70*/  IMAD.MOV.U32 R13, RZ, RZ, R0 ;  /* 0x000000ffff0d7224 */ /* 0x000fd800078e0000 */
[----:B------:R-:W-:Y:S01]  /*10e80*/  @P0 IMAD R9, R4, 0x2, R17 ;  /* 0x0000000204090824 */ /* 0x000fe200078e0211 */
[----:B0-----:R-:W-:-:S07]  /*10e90*/  MOV R2, R14 ;  /* 0x0000000e00027202 */ /* 0x001fce0000000f00 */
[----:B------:R-:W-:Y:S05]  /*10ea0*/  WARPSYNC.COLLECTIVE R15, `(.L_x_7379) ;  /* 0x000000000f087348 */ /* 0x000fea0003c00000 */
[----:B------:R0:W1:Y:S02]  /*10eb0*/  SHFL.IDX P6, R14, R13, R12, R11 ;  /* 0x0000000c0d0e7389 */ /* 0x00006400000c000b */
[----:B01----:R-:W-:Y:S01]  /*10ec0*/  ENDCOLLECTIVE ;  /* 0x000000000000791b */ /* 0x003fe20003800000 */
.L_x_7379:
        /* <DEDUP_REMOVED lines=8> */
.L_x_7380:
        /* <DEDUP_REMOVED lines=11> */
.L_x_7381:
        /* <DEDUP_REMOVED lines=8> */
.L_x_7382:
        /* <DEDUP_REMOVED lines=9> */
.L_x_7383:
[----:B------:R-:W-:Y:S05]  /*11110*/  BRA `(.L_x_7384) ;  /* 0xffffffcc00a87947 */ /* 0x000fea000383ffff */
.L_x_7327:
[----:B------:R-:W-:Y:S01]  /*11120*/  MOV R13, R5 ;  /* 0x00000005000d7202 */ /* 0x000fe20000000f00 */
[----:B------:R-:W-:Y:S02]  /*11130*/  IMAD.MOV.U32 R12, RZ, RZ, RZ ;  /* 0x000000ffff0c7224 */ /* 0x000fe400078e00ff */
[----:B------:R-:W-:Y:S02]  /*11140*/  IMAD.MOV.U32 R11, RZ, RZ, 0x181f ;  /* 0x0000181fff0b7424 */ /* 0x000fe400078e00ff */
[----:B------:R-:W-:Y:S02]  /*11150*/  IMAD.MOV.U32 R15, RZ, RZ, -0x1 ;  /* 0xffffffffff0f7424 */ /* 0x000fe400078e00ff */
[----:B------:R-:W-:-:S07]  /*11160*/  IMAD.U32 R3, RZ, RZ, UR43 ;  /* 0x0000002bff037e24 */ /* 0x000fce000f8e00ff */
[----:B-1---5:R-:W-:Y:S05]  /*11170*/  WARPSYNC.COLLECTIVE R15, `(.L_x_7385) ;  /* 0x000000000f087348 */ /* 0x022fea0003c00000 */
[----:B------:R0:W2:Y:S02]  /*11180*/  SHFL.IDX P6, R14, R13, R12, R11 ;  /* 0x0000000c0d0e7389 */ /* 0x0000a400000c000b */
[----:B012--5:R-:W-:Y:S01]  /*11190*/  ENDCOLLECTIVE ;  /* 0x000000000000791b */ /* 0x027fe20003800000 */
.L_x_7385:
[----:B------:R-:W-:-:S04]  /*111a0*/  IMAD R4, R3, 0x40, R36 ;  /* 0x0000004003047824 */ /* 0x000fc800078e0224 */
[C---:B------:R-:W-:Y:S01]  /*111b0*/  VIADD R6, R4.reuse, 0x10 ;  /* 0x0000001004067836 */ /* 0x040fe20000000000 */
[----:B------:R-:W-:Y:S01]  /*111c0*/  ISETP.GE.AND P0, PT, R4, UR37, PT ;  /* 0x0000002504007c0c */ /* 0x000fe2000bf06270 */
[----:B------:R-:W-:Y:S01]  /*111d0*/  IMAD.MOV.U32 R13, RZ, RZ, R0 ;  /* 0x000000ffff0d7224 */ /* 0x000fe200078e0000 */
[----:B------:R-:W-:-:S11]  /*111e0*/  MOV R2, R14 ;  /* 0x0000000e00027202 */ /* 0x000fd60000000f00 */
[----:B------:R-:W-:Y:S05]  /*111f0*/  WARPSYNC.COLLECTIVE R15, `(.L_x_7386) ;  /* 0x000000000f087348 */ /* 0x000fea0003c00000 */
[----:B------:R0:W1:Y:S02]  /*11200*/  SHFL.IDX P6, R14, R13, R12, R11 ;  /* 0x0000000c0d0e7389 */ /* 0x00006400000c000b */
[----:B01----:R-:W-:Y:S01]  /*11210*/  ENDCOLLECTIVE ;  /* 0x000000000000791b */ /* 0x003fe20003800000 */
.L_x_7386:
        /* <DEDUP_REMOVED lines=8> */
.L_x_7387:
        /* <DEDUP_REMOVED lines=11> */
.L_x_7388:
        /* <DEDUP_REMOVED lines=8> */
.L_x_7389:
[----:B------:R-:W-:Y:S01]  /*113d0*/  @!PT LDS RZ, [RZ] ;  /* 0x00000000fffff984 */ /* 0x000fe20000000800 */
[----:B------:R-:W-:Y:S01]  /*113e0*/  @!PT LDS RZ, [RZ] ;  /* 0x00000000fffff984 */ /* 0x000fe20000000800 */
[----:B------:R-:W-:Y:S01]  /*113f0*/  @!PT LDS RZ, [RZ] ;  /* 0x00000000fffff984 */ /* 0x000fe20000000800 */
[----:B------:R0:W-:Y:S01]  /*11400*/  @!P0 LDGSTS.E.BYPASS.LTC128B.128 [R8+0x20c00], desc[UR50][R2.64], !P5 ;  /* 0x20c0000002088fae */ /* 0x0001e2000e901d72 */
[----:B------:R-:W-:Y:S01]  /*11410*/  ISETP.GE.AND P0, PT, R6, UR37, PT ;  /* 0x0000002506007c0c */ /* 0x000fe2000bf06270 */
[----:B------:R-:W-:Y:S01]  /*11420*/  IMAD.MOV.U32 R13, RZ, RZ, R0 ;  /* 0x000000ffff0d7224 */ /* 0x000fe200078e0000 */
[----:B0-----:R-:W-:-:S11]  /*11430*/  MOV R2, R14 ;  /* 0x0000000e00027202 */ /* 0x001fd60000000f00 */
[----:B------:R-:W-:Y:S05]  /*11440*/  WARPSYNC.COLLECTIVE R15, `(.L_x_7390) ;  /* 0x000000000f087348 */ /* 0x000fea0003c00000 */
[----:B------:R0:W1:Y:S02]  /*11450*/  SHFL.IDX P6, R14, R13, R12, R11 ;  /* 0x0000000c0d0e7389 */ /* 0x00006400000c000b */
[----:B01----:R-:W-:Y:S01]  /*11460*/  ENDCOLLECTIVE ;  /* 0x000000000000791b */ /* 0x003fe20003800000 */
.L_x_7390:
        /* <DEDUP_REMOVED lines=8> */
.L_x_7391:
        /* <DEDUP_REMOVED lines=9> */
.L_x_7392:
[----:B------:R-:W-:Y:S05]  /*11580*/  BRA `(.L_x_7393) ;  /* 0xffffffd000807947 */ /* 0x000fea000383ffff */
.L_x_7330:
[----:B0-----:R0:W2:Y:S02]  /*11590*/  SYNCS.PHASECHK.TRANS64.TRYWAIT P0, [R17+URZ+0x28c20], R0 ;  /* 0x028c2000110075a7 */ /* 0x0010a4000800017f */
[----:B--2---:R-:W-:Y:S05]  /*115a0*/  @!P0 NANOSLEEP.SYNCS 0x989680 ;  /* 0x009896800000895d */ /* 0x004fea0003900000 */
[----:B------:R-:W2:Y:S02]  /*115b0*/  @!P0 SYNCS.PHASECHK.TRANS64 P0, [R17+URZ+0x28c20], R0 ;  /* 0x028c2000110085a7 */ /* 0x000ea4000800007f */
[----:B--2---:R-:W-:Y:S05]  /*115c0*/  @!P0 BRA `(.L_x_7330) ;  /* 0xfffffffc00f08947 */ /* 0x004fea000383ffff */
[----:B------:R-:W-:Y:S05]  /*115d0*/  BRA `(.L_x_7394) ;  /* 0xffffffd000dc7947 */ /* 0x000fea000383ffff */
.L_x_7333:
[----:B0-----:R0:W2:Y:S02]  /*115e0*/  SYNCS.PHASECHK.TRANS64.TRYWAIT P0, [R25+URZ+0x28c60], R0 ;  /* 0x028c6000190075a7 */ /* 0x0010a4000800017f */
[----:B--2---:R-:W-:Y:S05]  /*115f0*/  @!P0 NANOSLEEP.SYNCS 0x989680 ;  /* 0x009896800000895d */ /* 0x004fea0003900000 */
[----:B------:R-:W2:Y:S02]  /*11600*/  @!P0 SYNCS.PHASECHK.TRANS64 P0, [R25+URZ+0x28c60], R0 ;  /* 0x028c6000190085a7 */ /* 0x000ea4000800007f */
[----:B--2---:R-:W-:Y:S05]  /*11610*/  @!P0 BRA `(.L_x_7333) ;  /* 0xfffffffc00f08947 */ /* 0x004fea000383ffff */
[----:B------:R-:W-:Y:S05]  /*11620*/  BRA `(.L_x_7395) ;  /* 0xffffffd000ec7947 */ /* 0x000fea000383ffff */
.L_x_7334:
[----:B------:R-:W-:Y:S01]  /*11630*/  BSSY B0, `(.L_x_7396) ;  /* 0x0000008000007945 */ /* 0x000fe20003800000 */
[----:B------:R-:W-:Y:S01]  /*11640*/  MOV R13, R7 ;  /* 0x00000007000d7202 */ /* 0x000fe20000000f00 */
[----:B------:R-:W-:Y:S02]  /*11650*/  IMAD.MOV.U32 R12, RZ, RZ, RZ ;  /* 0x000000ffff0c7224 */ /* 0x000fe400078e00ff */
[----:B------:R-:W-:Y:S02]  /*11660*/  IMAD.MOV.U32 R11, RZ, RZ, 0x181f ;  /* 0x0000181fff0b7424 */ /* 0x000fe400078e00ff */
[----:B------:R-:W-:-:S07]  /*11670*/  IMAD.MOV.U32 R15, RZ, RZ, -0x1 ;  /* 0xffffffffff0f7424 */ /* 0x000fce00078e00ff */
[----:B-1----:R-:W-:Y:S05]  /*11680*/  WARPSYNC.COLLECTIVE R15, `(.L_x_7397) ;  /* 0x000000000f087348 */ /* 0x002fea0003c00000 */
[----:B------:R0:W2:Y:S02]  /*11690*/  SHFL.IDX P6, R14, R13, R12, R11 ;  /* 0x0000000c0d0e7389 */ /* 0x0000a400000c000b */
[----:B012---:R-:W-:Y:S01]  /*116a0*/  ENDCOLLECTIVE ;  /* 0x000000000000791b */ /* 0x007fe20003800000 */
.L_x_7397:
[----:B------:R-:W-:Y:S05]  /*116b0*/  BSYNC B0 ;  /* 0x0000000000007941 */ /* 0x000fea0003800000 */
.L_x_7396:
[----:B------:R-:W0:Y:S01]  /*116c0*/  S2R R8, SR_TID.X ;  /* 0x0000000000087919 */ /* 0x000e220000002100 */
[----:B------:R-:W-:Y:S01]  /*116d0*/  IMAD.MOV.U32 R13, RZ, RZ, R6 ;  /* 0x000000ffff0d7224 */ /* 0x000fe200078e0006 */
[----:B------:R-:W-:Y:S01]  /*116e0*/  MOV R3, R14 ;  /* 0x0000000e00037202 */ /* 0x000fe20000000f00 */
[----:B------:R-:W-:Y:S01]  /*116f0*/  IMAD.MOV.U32 R12, RZ, RZ, RZ ;  /* 0x000000ffff0c7224 */ /* 0x000fe200078e00ff */
[C---:B------:R-:W-:Y:S01]  /*11700*/  LOP3.LUT P1, RZ, R32.reuse, 0x1, RZ, 0xc0, !PT ;  /* 0x0000000120ff7812 */ /* 0x040fe2000782c0ff */
[----:B------:R-:W-:Y:S01]  /*11710*/  IMAD.MOV.U32 R11, RZ, RZ, 0x181f ;  /* 0x0000181fff0b7424 */ /* 0x000fe200078e00ff */
[----:B------:R-:W-:Y:S01]  /*11720*/  LEA R5, R5, R17, 0x1 ;  /* 0x0000001105057211 */ /* 0x000fe200078e08ff */
[----:B------:R-:W-:Y:S01]  /*11730*/  IMAD.MOV.U32 R15, RZ, RZ, -0x1 ;  /* 0xffffffffff0f7424 */ /* 0x000fe200078e00ff */
[C---:B------:R-:W-:Y:S02]  /*11740*/  LOP3.LUT P5, RZ, R32.reuse, 0x2, RZ, 0xc0, !PT ;  /* 0x0000000220ff7812 */ /* 0x040fe400078ac0ff */
[----:B------:R-:W-:-:S13]  /*11750*/  LOP3.LUT P4, RZ, R32, 0x4, RZ, 0xc0, !PT ;  /* 0x0000000420ff7812 */ /* 0x000fda000788c0ff */
[----:B0-----:R-:W-:Y:S05]  /*11760*/  WARPSYNC.COLLECTIVE R15, `(.L_x_7398) ;  /* 0x000000000f087348 */ /* 0x001fea0003c00000 */
[----:B------:R1:W2:Y:S02]  /*11770*/  SHFL.IDX P6, R14, R13, R12, R11 ;  /* 0x0000000c0d0e7389 */ /* 0x0002a400000c000b */
[----:B012---:R-:W-:Y:S01]  /*11780*/  ENDCOLLECTIVE ;  /* 0x000000000000791b */ /* 0x007fe20003800000 */
.L_x_7398:
[C---:B------:R-:W-:Y:S02]  /*11790*/  LOP3.LUT P3, RZ, R32.reuse, 0x8, RZ, 0xc0, !PT ;  /* 0x0000000820ff7812 */ /* 0x040fe4000786c0ff */
[----:B------:R-:W-:Y:S02]  /*117a0*/  LOP3.LUT P2, RZ, R32, 0x10, RZ, 0xc0, !PT ;  /* 0x0000001020ff7812 */ /* 0x000fe4000784c0ff */
[----:B------:R-:W-:-:S04]  /*117b0*/  LOP3.LUT R16, R16, 0xfffffdff, RZ, 0xc0, !PT ;  /* 0xfffffdff10107812 */ /* 0x000fc800078ec0ff */
[----:B------:R-:W-:Y:S01]  /*117c0*/  @P1 LOP3.LUT R16, R16, 0x200, RZ, 0xfc, !PT ;  /* 0x0000020010101812 */ /* 0x000fe200078efcff */
[----:B------:R-:W-:Y:S02]  /*117d0*/  IMAD.MOV.U32 R13, RZ, RZ, R7 ;  /* 0x000000ffff0d7224 */ /* 0x000fe400078e0007 */
        /* <DEDUP_REMOVED lines=31> */
.L_x_7399:
[----:B------:R-:W-:Y:S01]  /*119d0*/  MOV R13, R6 ;  /* 0x00000006000d7202 */ /* 0x000fe20000000f00 */
[----:B------:R-:W-:-:S07]  /*119e0*/  IMAD.MOV.U32 R3, RZ, RZ, R14 ;  /* 0x000000ffff037224 */ /* 0x000fce00078e000e */
[----:B------:R-:W-:Y:S05]  /*119f0*/  WARPSYNC.COLLECTIVE R15, `(.L_x_7400) ;  /* 0x000000000f087348 */ /* 0x000fea0003c00000 */
[----:B------:R0:W1:Y:S02]  /*11a00*/  SHFL.IDX P6, R14, R13, R12, R11 ;  /* 0x0000000c0d0e7389 */ /* 0x00006400000c000b */
[----:B01----:R-:W-:Y:S01]  /*11a10*/  ENDCOLLECTIVE ;  /* 0x000000000000791b */ /* 0x003fe20003800000 */
.L_x_7400:
        /* <DEDUP_REMOVED lines=28> */
.L_x_7401:
[----:B------:R-:W-:Y:S01]  /*11be0*/  IMAD.MOV.U32 R13, RZ, RZ, R6 ;  /* 0x000000ffff0d7224 */ /* 0x000fe200078e0006 */
[----:B------:R-:W-:-:S07]  /*11bf0*/  MOV R8, R14 ;  /* 0x0000000e00087202 */ /* 0x000fce0000000f00 */
[----:B------:R-:W-:Y:S05]  /*11c00*/  WARPSYNC.COLLECTIVE R15, `(.L_x_7402) ;  /* 0x000000000f087348 */ /* 0x000fea0003c00000 */
[----:B------:R0:W1:Y:S02]  /*11c10*/  SHFL.IDX P6, R14, R13, R12, R11 ;  /* 0x0000000c0d0e7389 */ /* 0x00006400000c000b */
[----:B01----:R-:W-:Y:S01]  /*11c20*/  ENDCOLLECTIVE ;  /* 0x000000000000791b */ /* 0x003fe20003800000 */
.L_x_7402:
[----:B------:R-:W-:Y:S01]  /*11c30*/  IMAD.MOV.U32 R13, RZ, RZ, R7 ;  /* 0x000000ffff0d7224 */ /* 0x000fe200078e0007 */
[----:B------:R-:W-:Y:S02]  /*11c40*/  MOV R12, 0x3 ;  /* 0x00000003000c7802 */ /* 0x000fe40000000f00 */
        /* <DEDUP_REMOVED lines=26> */
.L_x_7403:
[----:B------:R-:W-:Y:S02]  /*11df0*/  IMAD.MOV.U32 R13, RZ, RZ, R6 ;  /* 0x000000ffff0d7224 */ /* 0x000fe400078e0006 */
[----:B------:R-:W-:-:S07]  /*11e00*/  IMAD.MOV.U32 R7, RZ, RZ, R14 ;  /* 0x000000ffff077224 */ /* 0x000fce00078e000e */
[----:B------:R-:W-:Y:S05]  /*11e10*/  WARPSYNC.COLLECTIVE R15, `(.L_x_7404) ;  /* 0x000000000f087348 */ /* 0x000fea0003c00000 */
[----:B------:R0:W1:Y:S02]  /*11e20*/  SHFL.IDX P6, R14, R13, R12, R11 ;  /* 0x0000000c0d0e7389 */ /* 0x00006400000c000b */
[----:B01----:R-:W-:Y:S01]  /*11e30*/  ENDCOLLECTIVE ;  /* 0x000000000000791b */ /* 0x003fe20003800000 */
.L_x_7404:
[----:B------:R-:W-:Y:S05]  /*11e40*/  BRA `(.L_x_7405) ;  /* 0xffffffd000947947 */ /* 0x000fea000383ffff */
.L_x_7340:
[----:B0-----:R0:W2:Y:S02]  /*11e50*/  SYNCS.PHASECHK.TRANS64.TRYWAIT P0, [R8+URZ+0x28c40], R20 ;  /* 0x028c4014080075a7 */ /* 0x0010a4000800017f */
[----:B--2---:R-:W-:Y:S05]  /*11e60*/  @!P0 NANOSLEEP.SYNCS 0x989680 ;  /* 0x009896800000895d */ /* 0x004fea0003900000 */
[----:B------:R-:W2:Y:S02]  /*11e70*/  @!P0 SYNCS.PHASECHK.TRANS64 P0, [R8+URZ+0x28c40], R20 ;  /* 0x028c4014080085a7 */ /* 0x000ea4000800007f */
[----:B--2---:R-:W-:Y:S05]  /*11e80*/  @!P0 BRA `(.L_x_7340) ;  /* 0xfffffffc00f08947 */ /* 0x004fea000383ffff */
[----:B------:R-:W-:Y:S05]  /*11e90*/  BRA `(.L_x_7406) ;  /* 0xffffffd400e87947 */ /* 0x000fea000383ffff */
.L_x_7341:
        /* <DEDUP_REMOVED lines=8> */
.L_x_7408:
[----:B------:R-:W-:Y:S05]  /*11f20*/  BSYNC B1 ;  /* 0x0000000000017941 */ /* 0x000fea0003800000 */
.L_x_7407:
[----:B------:R-:W-:Y:S01]  /*11f30*/  MOV R13, R21 ;  /* 0x00000015000d7202 */ /* 0x000fe20000000f00 */
        /* <DEDUP_REMOVED lines=8> */
.L_x_7409:
[----:B------:R-:W-:Y:S02]  /*11fc0*/  IMAD.MOV.U32 R13, RZ, RZ, R27 ;  /* 0x000000ffff0d7224 */ /* 0x000fe400078e001b */
[----:B------:R-:W-:Y:S01]  /*11fd0*/  IMAD.MOV.U32 R12, RZ, RZ, 0x1 ;  /* 0x00000001ff0c7424 */ /* 0x000fe200078e00ff */
[----:B------:R-:W-:-:S13]  /*11fe0*/  IADD3 R2, P0, R14, R0, RZ ;  /* 0x000000000e027210 */ /* 0x000fda0007f1e0ff */
[----:B------:R-:W-:Y:S05]  /*11ff0*/  WARPSYNC.COLLECTIVE R15, `(.L_x_7410) ;  /* 0x000000000f087348 */ /* 0x000fea0003c00000 */
[----:B------:R0:W1:Y:S02]  /*12000*/  SHFL.IDX P6, R14, R13, R12, R11 ;  /* 0x0000000c0d0e7389 */ /* 0x00006400000c000b */
[----:B01----:R-:W-:Y:S01]  /*12010*/  ENDCOLLECTIVE ;  /* 0x000000000000791b */ /* 0x003fe20003800000 */
.L_x_7410:
[----:B------:R-:W-:-:S05]  /*12020*/  IADD3.X R3, RZ, R3, RZ, P0, !PT ;  /* 0x00000003ff037210 */ /* 0x000fca00007fe4ff */
[----:B------:R-:W-:Y:S01]  /*12030*/  @!PT LDS RZ, [RZ] ;  /* 0x00000000fffff984 */ /* 0x000fe20000000800 */
[----:B------:R-:W-:Y:S01]  /*12040*/  @!PT LDS RZ, [RZ] ;  /* 0x00000000fffff984 */ /* 0x000fe20000000800 */
[----:B------:R-:W-:Y:S01]  /*12050*/  @!PT LDS RZ, [RZ] ;  /* 0x00000000fffff984 */ /* 0x000fe20000000800 */
[----:B------:R0:W-:Y:S01]  /*12060*/  LDGSTS.E.BYPASS.LTC128B.128 [R25+0x22400], desc[UR50][R2.64], !P1 ;  /* 0x2240000002197fae */ /* 0x0001e2000c901d72 */
[----:B------:R-:W-:Y:S01]  /*12070*/  IMAD.MOV.U32 R13, RZ, RZ, R21 ;  /* 0x000000ffff0d7224 */ /* 0x000fe200078e0015 */
[----:B0-----:R-:W-:-:S07]  /*12080*/  MOV R3, R14 ;  /* 0x0000000e00037202 */ /* 0x001fce0000000f00 */
[----:B------:R-:W-:Y:S05]  /*12090*/  WARPSYNC.COLLECTIVE R15, `(.L_x_7411) ;  /* 0x000000000f087348 */ /* 0x000fea0003c00000 */
[----:B------:R0:W1:Y:S02]  /*120a0*/  SHFL.IDX P6, R14, R13, R12, R11 ;  /* 0x0000000c0d0e7389 */ /* 0x00006400000c000b */
[----:B01----:R-:W-:Y:S01]  /*120b0*/  ENDCOLLECTIVE ;  /* 0x000000000000791b */ /* 0x003fe20003800000 */
.L_x_7411:
[----:B------:R-:W-:Y:S01]  /*120c0*/  IMAD.MOV.U32 R13, RZ, RZ, R27 ;  /* 0x000000ffff0d7224 */ /* 0x000fe200078e001b */
[----:B------:R-:W-:Y:S02]  /*120d0*/  MOV R12, 0x2 ;  /* 0x00000002000c7802 */ /* 0x000fe40000000f00 */
[----:B------:R-:W-:-:S13]  /*120e0*/  IADD3 R2, P0, R14, R0, RZ ;  /* 0x000000000e027210 */ /* 0x000fda0007f1e0ff */
[----:B------:R-:W-:Y:S05]  /*120f0*/  WARPSYNC.COLLECTIVE R15, `(.L_x_7412) ;  /* 0x000000000f087348 */ /* 0x000fea0003c00000 */
[----:B------:R0:W1:Y:S02]  /*12100*/  SHFL.IDX P6, R14, R13, R12, R11 ;  /* 0x0000000c0d0e7389 */ /* 0x00006400000c000b */
[----:B01----:R-:W-:Y:S01]  /*12110*/  ENDCOLLECTIVE ;  /* 0x000000000000791b */ /* 0x003fe20003800000 */
.L_x_7412:
        /* <DEDUP_REMOVED lines=10> */
.L_x_7413:
[----:B------:R-:W-:Y:S01]  /*121c0*/  MOV R13, R27 ;  /* 0x0000001b000d7202 */ /* 0x000fe20000000f00 */
[----:B------:R-:W-:Y:S01]  /*121d0*/  IMAD.MOV.U32 R12, RZ, RZ, 0x3 ;  /* 0x00000003ff0c7424 */ /* 0x000fe200078e00ff */
[----:B------:R-:W-:-:S13]  /*121e0*/  IADD3 R2, P0, R14, R0, RZ ;  /* 0x000000000e027210 */ /* 0x000fda0007f1e0ff */
[----:B------:R-:W-:Y:S05]  /*121f0*/  WARPSYNC.COLLECTIVE R15, `(.L_x_7414) ;  /* 0x000000000f087348 */ /* 0x000fea0003c00000 */
[----:B------:R0:W1:Y:S02]  /*12200*/  SHFL.IDX P6, R14, R13, R12, R11 ;  /* 0x0000000c0d0e7389 */ /* 0x00006400000c000b */
[----:B01----:R-:W-:Y:S01]  /*12210*/  ENDCOLLECTIVE ;  /* 0x000000000000791b */ /* 0x003fe20003800000 */
.L_x_7414:
        /* <DEDUP_REMOVED lines=10> */
.L_x_7415:
[----:B------:R-:W-:Y:S05]  /*122c0*/  BRA `(.L_x_7416) ;  /* 0xffffffd400847947 */ /* 0x000fea000383ffff */
.L_x_7346:
[----:B--2---:R2:W3:Y:S02]  /*122d0*/  SYNCS.PHASECHK.TRANS64.TRYWAIT P0, [R8+URZ+0x28c60], R20 ;  /* 0x028c6014080075a7 */ /* 0x0044e4000800017f */
[----:B---3--:R-:W-:Y:S05]  /*122e0*/  @!P0 NANOSLEEP.SYNCS 0x989680 ;  /* 0x009896800000895d */ /* 0x008fea0003900000 */
[----:B------:R-:W3:Y:S02]  /*122f0*/  @!P0 SYNCS.PHASECHK.TRANS64 P0, [R8+URZ+0x28c60], R20 ;  /* 0x028c6014080085a7 */ /* 0x000ee4000800007f */
[----:B---3--:R-:W-:Y:S05]  /*12300*/  @!P0 BRA `(.L_x_7346) ;  /* 0xfffffffc00f08947 */ /* 0x008fea000383ffff */
[----:B------:R-:W-:Y:S05]  /*12310*/  BRA `(.L_x_7417) ;  /* 0xffffffd400d47947 */ /* 0x000fea000383ffff */
.L_x_7347:
        /* <DEDUP_REMOVED lines=8> */
.L_x_7419:
[----:B------:R-:W-:Y:S05]  /*123a0*/  BSYNC B1 ;  /* 0x0000000000017941 */ /* 0x000fea0003800000 */
.L_x_7418:
[----:B------:R-:W-:Y:S01]  /*123b0*/  IMAD.MOV.U32 R13, RZ, RZ, R10 ;  /* 0x000000ffff0d7224 */ /* 0x000fe200078e000a */
[----:B------:R-:W-:Y:S01]  /*123c0*/  MOV R15, 0xffffffff ;  /* 0xffffffff000f7802 */ /* 0x000fe20000000f00 */
[----:B------:R-:W-:Y:S01]  /*123d0*/  IMAD.MOV.U32 R12, RZ, RZ, RZ ;  /* 0x000000ffff0c7224 */ /* 0x000fe200078e00ff */
[----:B------:R-:W-:Y:S01]  /*123e0*/  MOV R3, R14 ;  /* 0x0000000e00037202 */ /* 0x000fe20000000f00 */
[----:B------:R-:W-:Y:S01]  /*123f0*/  IMAD.MOV.U32 R11, RZ, RZ, 0x181f ;  /* 0x0000181fff0b7424 */ /* 0x000fe200078e00ff */
[C---:B------:R-:W-:Y:S01]  /*12400*/  LOP3.LUT P2, RZ, R16.reuse, 0x40, RZ, 0xc0, !PT ;  /* 0x0000004010ff7812 */ /* 0x040fe2000784c0ff */
[----:B------:R-:W-:Y:S01]  /*12410*/  IMAD R21, R21, 0x2, R17 ;  /* 0x0000000215157824 */ /* 0x000fe200078e0211 */
[----:B------:R-:W-:-:S13]  /*12420*/  LOP3.LUT P1, RZ, R16, 0x20, RZ, 0xc0, !PT ;  /* 0x0000002010ff7812 */ /* 0x000fda000782c0ff */
[----:B------:R-:W-:Y:S05]  /*12430*/  WARPSYNC.COLLECTIVE R15, `(.L_x_7420) ;  /* 0x000000000f087348 */ /* 0x000fea0003c00000 */
[----:B------:R0:W1:Y:S02]  /*12440*/  SHFL.IDX P6, R14, R13, R12, R11 ;  /* 0x0000000c0d0e7389 */ /* 0x00006400000c000b */
[----:B01----:R-:W-:Y:S01]  /*12450*/  ENDCOLLECTIVE ;  /* 0x000000000000791b */ /* 0x003fe20003800000 */
.L_x_7420:
[----:B------:R-:W-:Y:S02]  /*12460*/  P2R R4, PR, RZ, 0x8 ;  /* 0x00000008ff047803 */ /* 0x000fe40000000000 */
[----:B------:R-:W-:-:S04]  /*12470*/  LOP3.LUT P3, RZ, R16, 0x10, RZ, 0xc0, !PT ;  /* 0x0000001010ff7812 */ /* 0x000fc8000786c0ff */
[----:B------:R-:W-:Y:S01]  /*12480*/  P2R R5, PR, RZ, 0x8 ;  /* 0x00000008ff057803 */ /* 0x000fe20000000000 */
[----:B------:R-:W-:Y:S01]  /*12490*/  IMAD.MOV.U32 R13, RZ, RZ, R20 ;  /* 0x000000ffff0d7224 */ /* 0x000fe200078e0014 */
[----:B------:R-:W-:Y:S02]  /*124a0*/  MOV R12, 0x1 ;  /* 0x00000001000c7802 */ /* 0x000fe40000000f00 */
        /* <DEDUP_REMOVED lines=11> */
.L_x_7421:
        /* <DEDUP_REMOVED lines=17> */
.L_x_7422:
        /* <DEDUP_REMOVED lines=17> */
.L_x_7423:
        /* <DEDUP_REMOVED lines=14> */
.L_x_7424:
        /* <DEDUP_REMOVED lines=17> */
.L_x_7425:
        /* <DEDUP_REMOVED lines=14> */
.L_x_7426:
[----:B------:R-:W-:Y:S05]  /*12a50*/  BRA `(.L_x_7427) ;  /* 0xffffffd400387947 */ /* 0x000fea000383ffff */
.L_x_7355:
[----:B------:R-:W-:Y:S01]  /*12a60*/  BSSY B0, `(.L_x_7428) ;  /* 0x0000008000007945 */ /* 0x000fe20003800000 */
[----:B------:R-:W-:Y:S01]  /*12a70*/  IMAD.MOV.U32 R13, RZ, RZ, R33 ;  /* 0x000000ffff0d7224 */ /* 0x000fe200078e0021 */
[----:B------:R-:W-:Y:S01]  /*12a80*/  MOV R11, 0x1f ;  /* 0x0000001f000b7802 */ /* 0x000fe20000000f00 */
[----:B------:R-:W-:Y:S02]  /*12a90*/  IMAD.MOV.U32 R12, RZ, RZ, RZ ;  /* 0x000000ffff0c7224 */ /* 0x000fe400078e00ff */
[----:B------:R-:W-:-:S07]  /*12aa0*/  IMAD.MOV.U32 R15, RZ, RZ, -0x1 ;  /* 0xffffffffff0f7424 */ /* 0x000fce00078e00ff */
[----:B01---5:R-:W-:Y:S05]  /*12ab0*/  WARPSYNC.COLLECTIVE R15, `(.L_x_7429) ;  /* 0x000000000f087348 */ /* 0x023fea0003c00000 */
[----:B------:R2:W3:Y:S02]  /*12ac0*/  SHFL.IDX P6, R14, R13, R12, R11 ;  /* 0x0000000c0d0e7389 */ /* 0x0004e400000c000b */
[----:B0123-5:R-:W-:Y:S01]  /*12ad0*/  ENDCOLLECTIVE ;  /* 0x000000000000791b */ /* 0x02ffe20003800000 */
.L_x_7429:
[----:B------:R-:W-:Y:S05]  /*12ae0*/  BSYNC B0 ;  /* 0x0000000000007941 */ /* 0x000fea0003800000 */
.L_x_7428:
[----:B------:R-:W-:Y:S05]  /*12af0*/  BRA `(.L_x_7430) ;  /* 0xffffffd8003c7947 */ /* 0x000fea000383ffff */
.L_x_7358:
[----:B---3--:R3:W4:Y:S02]  /*12b00*/  SYNCS.PHASECHK.TRANS64.TRYWAIT P0, [R7+URZ+0x28c20], R0 ;  /* 0x028c2000070075a7 */ /* 0x008724000800017f */
[----:B----4-:R-:W-:Y:S05]  /*12b10*/  @!P0 NANOSLEEP.SYNCS 0x989680 ;  /* 0x009896800000895d */ /* 0x010fea0003900000 */
[----:B------:R-:W4:Y:S02]  /*12b20*/  @!P0 SYNCS.PHASECHK.TRANS64 P0, [R7+URZ+0x28c20], R0 ;  /* 0x028c2000070085a7 */ /* 0x000f24000800007f */
[----:B----4-:R-:W-:Y:S05]  /*12b30*/  @!P0 BRA `(.L_x_7358) ;  /* 0xfffffffc00f08947 */ /* 0x010fea000383ffff */
[----:B------:R-:W-:Y:S05]  /*12b40*/  BRA `(.L_x_7431) ;  /* 0xffffffd800847947 */ /* 0x000fea000383ffff */
.L_x_7359:
[----:B------:R-:W4:Y:S01]  /*12b50*/  S2R R2, SR_TID.X ;  /* 0x0000000000027919 */ /* 0x000f220000002100 */
[----:B------:R-:W-:Y:S01]  /*12b60*/  BSSY B0, `(.L_x_7432) ;  /* 0x000000a000007945 */ /* 0x000fe20003800000 */
[----:B------:R-:W-:Y:S01]  /*12b70*/  IMAD.MOV.U32 R12, RZ, RZ, RZ ;  /* 0x000000ffff0c7224 */ /* 0x000fe200078e00ff */
[----:B------:R-:W-:Y:S01]  /*12b80*/  MOV R11, 0x1f ;  /* 0x0000001f000b7802 */ /* 0x000fe20000000f00 */
[----:B------:R-:W-:Y:S01]  /*12b90*/  IMAD.MOV.U32 R15, RZ, RZ, -0x1 ;  /* 0xffffffffff0f7424 */ /* 0x000fe200078e00ff */
[----:B----4-:R-:W-:-:S04]  /*12ba0*/  SHF.R.U32.HI R2, RZ, 0x5, R2 ;  /* 0x00000005ff027819 */ /* 0x010fc80000011602 */
[----:B------:R-:W-:-:S05]  /*12bb0*/  LOP3.LUT R2, R2, 0x3, RZ, 0xc0, !PT ;  /* 0x0000000302027812 */ /* 0x000fca00078ec0ff */
[----:B------:R-:W-:-:S07]  /*12bc0*/  IMAD.MOV.U32 R13, RZ, RZ, R2 ;  /* 0x000000ffff0d7224 */ /* 0x000fce00078e0002 */
[----:B0123-5:R-:W-:Y:S05]  /*12bd0*/  WARPSYNC.COLLECTIVE R15, `(.L_x_7433) ;  /* 0x000000000f087348 */ /* 0x02ffea0003c00000 */
[----:B------:R4:W0:Y:S02]  /*12be0*/  SHFL.IDX P6, R14, R13, R12, R11 ;  /* 0x0000000c0d0e7389 */ /* 0x00082400000c000b */
[----:B012345:R-:W-:Y:S01]  /*12bf0*/  ENDCOLLECTIVE ;  /* 0x000000000000791b */ /* 0x03ffe20003800000 */
.L_x_7433:
[----:B------:R-:W-:Y:S05]  /*12c00*/  BSYNC B0 ;  /* 0x0000000000007941 */ /* 0x000fea0003800000 */
.L_x_7432:
[----:B------:R-:W-:Y:S05]  /*12c10*/  BRA `(.L_x_7434) ;  /* 0xffffffd8006c7947 */ /* 0x000fea000383ffff */
.L_x_7362:
[----:B------:R-:W-:Y:S01]  /*12c20*/  BSSY B1, `(.L_x_7435) ;  /* 0x0000006000017945 */ /* 0x000fe20003800000 */
[----:B------:R-:W-:-:S07]  /*12c30*/  IMAD.MOV.U32 R15, RZ, RZ, -0x1 ;  /* 0xffffffffff0f7424 */ /* 0x000fce00078e00ff */
[----:B0123-5:R-:W-:Y:S05]  /*12c40*/  WARPSYNC.COLLECTIVE R15, `(.L_x_7436) ;  /* 0x000000000f0c7348 */ /* 0x02ffea0003c00000 */
[----:B------:R-:W-:Y:S02]  /*12c50*/  ELECT P6, UR62, PT ;  /* 0x00000000003e782f */ /* 0x000fe400038c0000 */
[----:B------:R-:W-:Y:S01]  /*12c60*/  MOV R14, UR62 ;  /* 0x0000003e000e7c02 */ /* 0x000fe20008000f00 */
[----:B0123-5:R-:W-:Y:S10]  /*12c70*/  ENDCOLLECTIVE ;  /* 0x000000000000791b */ /* 0x02fff40003800000 */
.L_x_7436:
[----:B------:R-:W-:Y:S05]  /*12c80*/  BSYNC B1 ;  /* 0x0000000000017941 */ /* 0x000fea0003800000 */
.L_x_7435:
[----:B------:R-:W-:Y:S05]  /*12c90*/  BRA `(.L_x_7437) ;  /* 0xffffffd800647947 */ /* 0x000fea000383ffff */
.L_x_7364:
[----:B---3--:R3:W4:Y:S02]  /*12ca0*/  SYNCS.PHASECHK.TRANS64.TRYWAIT P1, [R5+URZ+0x28c40], R0 ;  /* 0x028c4000050075a7 */ /* 0x008724000802017f */
[----:B----4-:R-:W-:Y:S05]  /*12cb0*/  @!P1 NANOSLEEP.SYNCS 0x989680 ;  /* 0x009896800000995d */ /* 0x010fea0003900000 */
[----:B------:R-:W4:Y:S02]  /*12cc0*/  @!P1 SYNCS.PHASECHK.TRANS64 P1, [R5+URZ+0x28c40], R0 ;  /* 0x028c4000050095a7 */ /* 0x000f24000802007f */
[----:B----4-:R-:W-:Y:S05]  /*12cd0*/  @!P1 BRA `(.L_x_7364) ;  /* 0xfffffffc00f09947 */ /* 0x010fea000383ffff */
[----:B------:R-:W-:Y:S05]  /*12ce0*/  BRA `(.L_x_7438) ;  /* 0xffffffd800847947 */ /* 0x000fea000383ffff */
.L_x_7366:
[----:B----4-:R4:W0:Y:S02]  /*12cf0*/  SYNCS.PHASECHK.TRANS64.TRYWAIT P1, [R3+URZ+0x28c40], R2 ;  /* 0x028c4002030075a7 */ /* 0x010824000802017f */
[----:B0-----:R-:W-:Y:S05]  /*12d00*/  @!P1 NANOSLEEP.SYNCS 0x989680 ;  /* 0x009896800000995d */ /* 0x001fea0003900000 */
[----:B------:R-:W0:Y:S02]  /*12d10*/  @!P1 SYNCS.PHASECHK.TRANS64 P1, [R3+URZ+0x28c40], R2 ;  /* 0x028c4002030095a7 */ /* 0x000e24000802007f */
[----:B0-----:R-:W-:Y:S05]  /*12d20*/  @!P1 BRA `(.L_x_7366) ;  /* 0xfffffffc00f09947 */ /* 0x001fea000383ffff */
[----:B------:R-:W-:Y:S05]  /*12d30*/  BRA `(.L_x_7439) ;  /* 0xffffffd800907947 */ /* 0x000fea000383ffff */
.L_x_7368:
[----:B------:R0:W0:Y:S02]  /*12d40*/  SYNCS.PHASECHK.TRANS64.TRYWAIT P1, [R5+URZ+0x28c60], R0 ;  /* 0x028c6000050075a7 */ /* 0x000024000802017f */
[----:B0-----:R-:W-:Y:S05]  /*12d50*/  @!P1 NANOSLEEP.SYNCS 0x989680 ;  /* 0x009896800000995d */ /* 0x001fea0003900000 */
[----:B------:R-:W0:Y:S02]  /*12d60*/  @!P1 SYNCS.PHASECHK.TRANS64 P1, [R5+URZ+0x28c60], R0 ;  /* 0x028c6000050095a7 */ /* 0x000e24000802007f */
[----:B0-----:R-:W-:Y:S05]  /*12d70*/  @!P1 BRA `(.L_x_7368) ;  /* 0xfffffffc00f09947 */ /* 0x001fea000383ffff */
[----:B------:R-:W-:Y:S05]  /*12d80*/  BRA `(.L_x_7440) ;  /* 0xffffffd8008c7947 */ /* 0x000fea000383ffff */
.L_x_7441:
        /* <DEDUP_REMOVED lines=15> */
.L_x_15657:


//--------------------- .text._ZN7cutlass13device_kernelIN5flash11enable_sm90INS1_16FlashAttnFwdSm90INS1_25CollectiveMainloopFwdSm90ILi2EN4cute5tupleIJNS5_1CILi1EEES8_S8_EEENS6_IJNS7_ILi64EEESA_SA_EEELi512ENS_10bfloat16_tEfNS_4arch4Sm90ELb1ELb0ELb1ELb0ELb1ELb0ELb1ELb0ELb0ELb1ELb0ELb0EEENS1_21CollectiveEpilogueFwdINS6_IJSA_NS7_ILi512EEESA_EEES9_SC_SE_Li256ELb0ELb1ELb0ELb0EEENS1_30DynamicPersistentTileSchedulerILi256ELi128ELb0ELb1ELb1EEEEEEEEEvNT_6ParamsE --------------------------
	.section	.text._ZN7cutlass13device_kernelIN5flash11enable_sm90INS1_16FlashAttnFwdSm90INS1_25CollectiveMainloopFwdSm90ILi2EN4cute5tupleIJNS5_1CILi1EEES8_S8_EEENS6_IJNS7_ILi64EEESA_SA_EEELi512ENS_10bfloat16_tEfNS_4arch4Sm90ELb1ELb0ELb1ELb0ELb1ELb0ELb1ELb0ELb0ELb1ELb0ELb0EEENS1_21CollectiveEpilogueFwdINS6_IJSA_NS7_ILi512EEESA_EEES9_SC_SE_Li256ELb0ELb1ELb0ELb0EEENS1_30DynamicPersistentTileSchedulerILi256ELi128ELb0ELb1ELb1EEEEEEEEEvNT_6ParamsE,"ax",@progbits
	.align	128
.text._ZN7cutlass13device_kernelIN5flash11enable_sm90INS1_16FlashAttnFwdSm90INS1_25CollectiveMainloopFwdSm90ILi2EN4cute5tupleIJNS5_1CILi1EEES8_S8_EEENS6_IJNS7_ILi64EEESA_SA_EEELi512ENS_10bfloat16_tEfNS_4arch4Sm90ELb1ELb0ELb1ELb0ELb1ELb0ELb1ELb0ELb0ELb1ELb0ELb0EEENS1_21CollectiveEpilogueFwdINS6_IJSA_NS7_ILi512EEESA_EEES9_SC_SE_Li256ELb0ELb1ELb0ELb0EEENS1_30DynamicPersistentTileSchedulerILi256ELi128ELb0ELb1ELb1EEEEEEEEEvNT_6ParamsE:
        .type           _ZN7cutlass13device_kernelIN5flash11enable_sm90INS1_16FlashAttnFwdSm90INS1_25CollectiveMainloopFwdSm90ILi2EN4cute5tupleIJNS5_1CILi1EEES8_S8_EEENS6_IJNS7_ILi64EEESA_SA_EEELi512ENS_10bfloat16_tEfNS_4arch4Sm90ELb1ELb0ELb1ELb0ELb1ELb0ELb1ELb0ELb0ELb1ELb0ELb0EEENS1_21CollectiveEpilogueFwdINS6_IJSA_NS7_ILi512EEESA_EEES9_SC_SE_Li256ELb0ELb1ELb0ELb0EEENS1_30DynamicPersistentTileSchedulerILi256ELi128ELb0ELb1ELb1EEEEEEEEEvNT_6ParamsE,@function
        .size           _ZN7cutlass13device_kernelIN5flash11enable_sm90INS1_16FlashAttnFwdSm90INS1_25CollectiveMainloopFwdSm90ILi2EN4cute5tupleIJNS5_1CILi1EEES8_S8_EEENS6_IJNS7_ILi64EEESA_SA_EEELi512ENS_10bfloat16_tEfNS_4arch4Sm90ELb1ELb0ELb1ELb0ELb1ELb0ELb1ELb0ELb0ELb1ELb0ELb0EEENS1_21CollectiveEpilogueFwdINS6_IJSA_NS7_ILi512EEESA_EEES9_SC_SE_Li256ELb0ELb1ELb0ELb0EEENS1_30DynamicPersistentTileSchedulerILi256ELi128ELb0ELb1ELb1EEEEEEEEEvNT_6ParamsE,(.L_x_15658 - _ZN7cutlass13device_kernelIN5flash11enable_sm90INS1_16FlashAttnFwdSm90INS1_25CollectiveMainloopFwdSm90ILi2EN4cute5tupleIJNS5_1CILi1EEES8_S8_EEENS6_IJNS7_ILi64EEESA_SA_EEELi512ENS_10bfloat16_tEfNS_4arch4Sm90ELb1ELb0ELb1ELb0ELb1ELb0ELb1ELb0ELb0ELb1ELb0ELb0EEENS1_21CollectiveEpilogueFwdINS6_IJSA_NS7_ILi512EEESA_EEES9_SC_SE_Li256ELb0ELb1ELb0ELb0EEENS1_30DynamicPersistentTileSchedulerILi256ELi128ELb0ELb1ELb1EEEEEEEEEvNT_6ParamsE)
        .other          _ZN7cutlass13device_kernelIN5flash11enable_sm90INS1_16FlashAttnFwdSm90INS1_25CollectiveMainloopFwdSm90ILi2EN4cute5tupleIJNS5_1CILi1EEES8_S8_EEENS6_IJNS7_ILi64EEESA_SA_EEELi512ENS_10bfloat16_tEfNS_4arch4Sm90ELb1ELb0ELb1ELb0ELb1ELb0ELb1ELb0ELb0ELb1ELb0ELb0EEENS1_21CollectiveEpilogueFwdINS6_IJSA_NS7_ILi512EEESA_EEES9_SC_SE_Li256ELb0ELb1ELb0ELb0EEENS1_30DynamicPersistentTileSchedulerILi256ELi128ELb0ELb1ELb1EEEEEEEEEvNT_6ParamsE,@"STO_CUDA_ENTRY STV_DEFAULT"
_ZN7cutlass13device_kernelIN5flash11enable_sm90INS1_16FlashAttnFwdSm90INS1_25CollectiveMainloopFwdSm90ILi2EN4cute5tupleIJNS5_1CILi1EEES8_S8_EEENS6_IJNS7_ILi64EEESA_SA_EEELi512ENS_10bfloat16_tEfNS_4arch4Sm90ELb1ELb0ELb1ELb0ELb1ELb0ELb1ELb0ELb0ELb1ELb0ELb0EEENS1_21CollectiveEpilogueFwdINS6_IJSA_NS7_ILi512EEESA_EEES9_SC_SE_Li256ELb0ELb1ELb0ELb0EEENS1_30DynamicPersistentTileSchedulerILi256ELi128ELb0ELb1ELb1EEEEEEEEEvNT_6ParamsE:
        /* <DEDUP_REMOVED lines=43> */
.L_x_7442:
        /* <DEDUP_REMOVED lines=22> */
.L_x_7443:
        /* <DEDUP_REMOVED lines=18> */
.L_x_7444:
        /* <DEDUP_REMOVED lines=22> */
.L_x_7445:
        /* <DEDUP_REMOVED lines=23> */
.L_x_7446:
        /* <DEDUP_REMOVED lines=8> */
.L_x_7448:
[----:B------:R-:W-:-:S08]  /*0880*/  NOP ;  /* 0x0000000000007918 */ /* 0x000fd00000000000 */
[----:B------:R-:W0:Y:S02]  /*0890*/  USETMAXREG.TRY_ALLOC.CTAPOOL UP0, 0xe8 ;  /* 0x000000e8000079c8 */ /* 0x000e240008000600 */
[----:B0-----:R-:W-:-:S13]  /*08a0*/  PLOP3.LUT P0, PT, PT, PT, UP0, 0x80, 0x0 ;  /* 0x000000000000781c */ /* 0x001fda0003f0f008 */
[----:B------:R-:W-:Y:S05]  /*08b0*/  @!P0 BRA `(.L_x_7448) ;  /* 0xfffffffc00f08947 */ /* 0x000fea000383ffff */
[----:B------:R-:W0:Y:S01]  /*08c0*/  S2R R2, SR_TID.X ;  /* 0x0000000000027919 */ /* 0x000e220000002100 */
[----:B------:R-:W1:Y:S08]  /*08d0*/  S2UR UR4, SR_CTAID.X ;  /* 0x00000000000479c3 */ /* 0x000e700000002500 */
[----:B------:R-:W-:Y:S06]  /*08e0*/  BAR.ARV 0x4, 0x180 ;  /* 0x0106000000007b1d */ /* 0x000fec0000002000 */
[----:B0-----:R-:W-:-:S04]  /*08f0*/  LOP3.LUT R0, R2, 0xffffff80, RZ, 0xc0, !PT ;  /* 0xffffff8002007812 */ /* 0x001fc800078ec0ff */
[----:B------:R-:W-:Y:S02]  /*0900*/  ISETP.NE.AND P0, PT, R0, 0x80, PT ;  /* 0x000000800000780c */ /* 0x000fe40003f05270 */
[----:B------:R-:W1:Y:S11]  /*0910*/  LDC R0, c[0x0][0xd38] ;  /* 0x00034e00ff007b82 */ /* 0x000e760000000800 */
[----:B------:R-:W-:Y:S06]  /*0920*/  @!P0 BAR.ARV 0x8, 0x100 ;  /* 0x0204000000008b1d */ /* 0x000fec0000002000 */
[----:B------:R-:W-:-:S13]  /*0930*/  ISETP.GE.U32.AND P0, PT, R2, 0x100, PT ;  /* 0x000001000200780c */ /* 0x000fda0003f06070 */
[----:B------:R-:W-:Y:S06]  /*0940*/  @P0 BAR.ARV 0xf, 0x100 ;  /* 0x03c4000000000b1d */ /* 0x000fec0000002000 */
[----:B-1----:R-:W-:-:S13]  /*0950*/  ISETP.LE.AND P0, PT, R0, UR4, PT ;  /* 0x0000000400007c0c */ /* 0x002fda000bf03270 */
[----:B------:R-:W-:Y:S05]  /*0960*/  @P0 EXIT ;  /* 0x000000000000094d */ /* 0x000fea0003800000 */
[----:B------:R-:W-:Y:S01]  /*0970*/  VIADD R222, R2, 0xffffff80 ;  /* 0xffffff8002de7836 */ /* 0x000fe20000000000 */
[----:B------:R-:W0:Y:S01]  /*0980*/  S2R R219, SR_CgaCtaId ;  /* 0x0000000000db7919 */ /* 0x000e220000008800 */
[----:B------:R-:W-:Y:S01]  /*0990*/  IMAD.MOV.U32 R188, RZ, RZ, 0x20 ;  /* 0x00000020ffbc7424 */ /* 0x000fe200078e00ff */
[----:B------:R-:W-:Y:S01]  /*09a0*/  ULOP3.LUT UR40, UR41, 0x1, URZ, 0xfc, !UPT ;  /* 0x0000000129287892 */ /* 0x000fe2000f8efc3f */
[----:B------:R-:W-:Y:S01]  /*09b0*/  IMAD.MOV.U32 R16, RZ, RZ, RZ ;  /* 0x000000ffff107224 */ /* 0x000fe200078e00ff */
[----:B------:R-:W-:Y:S01]  /*09c0*/  SHF.R.S32.HI R3, RZ, 0x1f, R222 ;  /* 0x0000001fff037819 */ /* 0x000fe200000114de */
[----:B------:R-:W-:-:S03]  /*09d0*/  UMOV UR36, URZ ;  /* 0x0000003f00247c82 */ /* 0x000fc60008000000 */
[CC--:B------:R-:W-:Y:S02]  /*09e0*/  LEA.HI R0, R3.reuse, R222.reuse, RZ, 0x4 ;  /* 0x000000de03007211 */ /* 0x0c0fe400078f20ff */
[CC--:B------:R-:W-:Y:S02]  /*09f0*/  LEA.HI R4, R3.reuse, R222.reuse, RZ, 0x5 ;  /* 0x000000de03047211 */ /* 0x0c0fe400078f28ff */
[----:B------:R-:W-:Y:S02]  /*0a00*/  SHF.R.S32.HI R7, RZ, 0x4, R0 ;  /* 0x00000004ff077819 */ /* 0x000fe40000011400 */
[----:B------:R-:W-:Y:S02]  /*0a10*/  LEA.HI R5, R3, R222, RZ, 0x7 ;  /* 0x000000de03057211 */ /* 0x000fe400078f38ff */
[C---:B------:R-:W-:Y:S02]  /*0a20*/  LEA.HI R2, R0.reuse, R7, RZ, 0x1 ;  /* 0x0000000700027211 */ /* 0x040fe400078f08ff */
[----:B------:R-:W-:-:S02]  /*0a30*/  LOP3.LUT R9, R0, 0xfffffff0, RZ, 0xc0, !PT ;  /* 0xfffffff000097812 */ /* 0x000fc400078ec0ff */
[----:B------:R-:W-:Y:S02]  /*0a40*/  LOP3.LUT R2, R2, 0x1ffffffe, RZ, 0xc0, !PT ;  /* 0x1ffffffe02027812 */ /* 0x000fe400078ec0ff */
[--C-:B------:R-:W-:Y:S01]  /*0a50*/  SHF.R.S32.HI R13, RZ, 0x5, R4.reuse ;  /* 0x00000005ff0d7819 */ /* 0x100fe20000011404 */
[----:B------:R-:W-:Y:S01]  /*0a60*/  IMAD.IADD R9, R222, 0x1, -R9 ;  /* 0x00000001de097824 */ /* 0x000fe200078e0a09 */
[----:B------:R-:W-:Y:S01]  /*0a70*/  SHF.R.S32.HI R4, RZ, 0x1f, R4 ;  /* 0x0000001fff047819 */ /* 0x000fe20000011404 */
[----:B------:R-:W-:Y:S01]  /*0a80*/  IMAD.IADD R8, R7, 0x1, -R2 ;  /* 0x0000000107087824 */ /* 0x000fe200078e0a02 */
[----:B------:R-:W-:Y:S02]  /*0a90*/  LOP3.LUT R7, R5, 0xffffff80, RZ, 0xc0, !PT ;  /* 0xffffff8005077812 */ /* 0x000fe400078ec0ff */
[----:B------:R-:W-:Y:S02]  /*0aa0*/  LEA.HI R2, R3, R222, RZ, 0x2 ;  /* 0x000000de03027211 */ /* 0x000fe400078f10ff */
[----:B------:R-:W-:Y:S01]  /*0ab0*/  LEA.HI R4, R4, R13, RZ, 0x2 ;  /* 0x0000000d04047211 */ /* 0x000fe200078f10ff */
[----:B------:R-:W-:Y:S01]  /*0ac0*/  IMAD.IADD R7, R222, 0x1, -R7 ;  /* 0x00000001de077824 */ /* 0x000fe200078e0a07 */
[----:B------:R-:W-:-:S02]  /*0ad0*/  LOP3.LUT R11, R2, 0xfffffffc, RZ, 0xc0, !PT ;  /* 0xfffffffc020b7812 */ /* 0x000fc400078ec0ff */
[----:B------:R-:W-:Y:S02]  /*0ae0*/  SHF.R.S32.HI R216, RZ, 0x7, R5 ;  /* 0x00000007ffd87819 */ /* 0x000fe40000011405 */
[----:B------:R-:W-:Y:S01]  /*0af0*/  LOP3.LUT R4, R4, 0x3ffffc, RZ, 0xc0, !PT ;  /* 0x003ffffc04047812 */ /* 0x000fe200078ec0ff */
[----:B------:R-:W-:Y:S01]  /*0b00*/  IMAD.IADD R11, R222, 0x1, -R11 ;  /* 0x00000001de0b7824 */ /* 0x000fe200078e0a0b */
[--C-:B------:R-:W-:Y:S01]  /*0b10*/  SHF.R.S32.HI R2, RZ, 0x1f, R9.reuse ;  /* 0x0000001fff027819 */ /* 0x100fe20000011409 */
[----:B------:R-:W-:Y:S01]  /*0b20*/  IMAD R15, R216, 0x100, R9 ;  /* 0x00000100d80f7824 */ /* 0x000fe200078e0209 */
[----:B------:R-:W-:Y:S01]  /*0b30*/  SHF.R.S32.HI R0, RZ, 0x1f, R7 ;  /* 0x0000001fff007819 */ /* 0x000fe20000011407 */
[----:B------:R-:W-:Y:S01]  /*0b40*/  IMAD.IADD R10, R13, 0x1, -R4 ;  /* 0x000000010d0a7824 */ /* 0x000fe200078e0a04 */
[----:B------:R-:W-:Y:S02]  /*0b50*/  LEA.HI R6, R2, R9, RZ, 0x3 ;  /* 0x0000000902067211 */ /* 0x000fe400078f18ff */
[----:B------:R-:W-:Y:S01]  /*0b60*/  LEA.HI R2, R0, R7, RZ, 0x2 ;  /* 0x0000000700027211 */ /* 0x000fe200078f10ff */
[----:B------:R-:W-:Y:S01]  /*0b70*/  IMAD R14, R10, 0x10, R15 ;  /* 0x000000100a0e7824 */ /* 0x000fe200078e020f */
[C---:B------:R-:W-:Y:S01]  /*0b80*/  LOP3.LUT R4, R6.reuse, 0xfffffff8, RZ, 0xc0, !PT ;  /* 0xfffffff806047812 */ /* 0x040fe200078ec0ff */
[----:B------:R-:W-:Y:S01]  /*0b90*/  IMAD.SHL.U32 R6, R6, 0x40, RZ ;  /* 0x0000004006067824 */ /* 0x000fe200078e00ff */
[----:B------:R-:W-:-:S02]  /*0ba0*/  LOP3.LUT R10, R2, 0x7ffffffc, RZ, 0xc0, !PT ;  /* 0x7ffffffc020a7812 */ /* 0x000fc400078ec0ff */
[----:B------:R-:W-:Y:S01]  /*0bb0*/  LEA.HI R12, R11, R11, RZ, 0x1 ;  /* 0x0000000b0b0c7211 */ /* 0x000fe200078f08ff */
[----:B------:R-:W-:Y:S01]  /*0bc0*/  IMAD.IADD R9, R9, 0x1, -R4 ;  /* 0x0000000109097824 */ /* 0x000fe200078e0a04 */
[----:B------:R-:W-:Y:S01]  /*0bd0*/  LEA.HI R4, R0, R7, RZ, 0x5 ;  /* 0x0000000700047211 */ /* 0x000fe200078f28ff */
[----:B------:R-:W-:Y:S01]  /*0be0*/  IMAD.IADD R10, R7, 0x1, -R10 ;  /* 0x00000001070a7824 */ /* 0x000fe200078e0a0a */
[----:B------:R-:W-:Y:S02]  /*0bf0*/  LOP3.LUT R12, R12, 0x1ffffffe, RZ, 0xc0, !PT ;  /* 0x1ffffffe0c0c7812 */ /* 0x000fe400078ec0ff */
[--C-:B------:R-:W-:Y:S02]  /*0c00*/  SHF.R.S32.HI R0, RZ, 0x2, R2.reuse ;  /* 0x00000002ff007819 */ /* 0x100fe40000011402 */
[----:B------:R-:W-:Y:S01]  /*0c10*/  SHF.R.S32.HI R7, RZ, 0x1f, R2 ;  /* 0x0000001fff077819 */ /* 0x000fe20000011402 */
[----:B------:R-:W-:Y:S01]  /*0c20*/  IMAD.SHL.U32 R2, R9, 0x40, RZ ;  /* 0x0000004009027824 */ /* 0x000fe200078e00ff */
[----:B------:R-:W-:Y:S01]  /*0c30*/  LOP3.LUT R6, R6, 0x7ffffe00, RZ, 0xc0, !PT ;  /* 0x7ffffe0006067812 */ /* 0x000fe200078ec0ff */
[----:B------:R-:W-:Y:S01]  /*0c40*/  IMAD.IADD R15, R11, 0x1, -R12 ;  /* 0x000000010b0f7824 */ /* 0x000fe200078e0a0c */
[----:B------:R-:W-:Y:S01]  /*0c50*/  LEA.HI R7, R7, R0, RZ, 0x3 ;  /* 0x0000000007077211 */ /* 0x000fe200078f18ff */
[----:B------:R-:W-:Y:S01]  /*0c60*/  IMAD.SHL.U32 R11, R8, 0x8, RZ ;  /* 0x00000008080b7824 */ /* 0x000fe200078e00ff */
[----:B------:R-:W-:Y:S01]  /*0c70*/  LOP3.LUT R2, R2, 0x1c0, RZ, 0xc0, !PT ;  /* 0x000001c002027812 */ /* 0x000fe200078ec0ff */
[----:B------:R-:W-:Y:S01]  /*0c80*/  IMAD R6, R13, 0x400, R6 ;  /* 0x000004000d067824 */ /* 0x000fe200078e0206 */
[----:B------:R-:W-:Y:S01]  /*0c90*/  LOP3.LUT R7, R7, 0xfffffff8, RZ, 0xc0, !PT ;  /* 0xfffffff807077812 */ /* 0x000fe200078ec0ff */
[--C-:B------:R-:W-:Y:S01]  /*0ca0*/  IMAD.U32 R221, R14, 0x40, R11.reuse ;  /* 0x000000400edd7824 */ /* 0x100fe200078e000b */
[----:B------:R-:W-:-:S02]  /*0cb0*/  LOP3.LUT R11, R2, 0x8, R11, 0xf8, !PT ;  /* 0x00000008020b7812 */ /* 0x000fc400078ef80b */
[----:B------:R-:W-:Y:S01]  /*0cc0*/  SHF.R.U32.HI R2, RZ, 0x3, R2 ;  /* 0x00000003ff027819 */ /* 0x000fe20000011602 */
[----:B------:R-:W-:Y:S01]  /*0cd0*/  IMAD.IADD R7, R0, 0x1, -R7 ;  /* 0x0000000100077824 */ /* 0x000fe200078e0a07 */
[----:B------:R-:W-:Y:S02]  /*0ce0*/  SHF.R.S32.HI R4, RZ, 0x5, R4 ;  /* 0x00000005ff047819 */ /* 0x000fe40000011404 */
[----:B------:R-:W-:Y:S02]  /*0cf0*/  LEA.HI R3, R3, R222, RZ, 0x3 ;  /* 0x000000de03037211 */ /* 0x000fe400078f18ff */
[----:B------:R-:W-:Y:S01]  /*0d00*/  LOP3.LUT R11, R11, R2, RZ, 0x3c, !PT ;  /* 0x000000020b0b7212 */ /* 0x000fe200078e3cff */
[----:B------:R-:W-:Y:S01]  /*0d10*/  IMAD R22, R4, 0x10, R7 ;  /* 0x0000001004167824 */ /* 0x000fe200078e0207 */
[----:B------:R-:W-:Y:S01]  /*0d20*/  MOV R0, 0x400 ;  /* 0x0000040000007802 */ /* 0x000fe20000000f00 */
[----:B------:R-:W-:Y:S01]  /*0d30*/  IMAD.MOV.U32 R2, RZ, RZ, RZ ;  /* 0x000000ffff027224 */ /* 0x000fe200078e00ff */
[----:B------:R-:W-:Y:S01]  /*0d40*/  LOP3.LUT R7, R3, 0xfffffff8, RZ, 0xc0, !PT ;  /* 0xfffffff803077812 */ /* 0x000fe200078ec0ff */
[----:B------:R-:W-:Y:S01]  /*0d50*/  IMAD R190, R15, 0x8, R22 ;  /* 0x000000080fbe7824 */ /* 0x000fe200078e0216 */
[----:B------:R-:W-:-:S02]  /*0d60*/  R2P PR, R9, 0x6 ;  /* 0x0000000609007804 */ /* 0x000fc40000000000 */
[----:B------:R-:W-:Y:S01]  /*0d70*/  IADD3 R6, R6, R11, RZ ;  /* 0x0000000b06067210 */ /* 0x000fe20007ffe0ff */
[----:B------:R-:W-:Y:S01]  /*0d80*/  IMAD.IADD R214, R222, 0x1, -R7 ;  /* 0x00000001ded67824 */ /* 0x000fe200078e0a07 */
[----:B0-----:R-:W-:Y:S02]  /*0d90*/  LEA R17, R219, R0, 0x18 ;  /* 0x00000000db117211 */ /* 0x001fe400078ec0ff */
[----:B------:R-:W-:Y:S01]  /*0da0*/  LEA.HI R5, R5, R216, RZ, 0x1 ;  /* 0x000000d805057211 */ /* 0x000fe200078f08ff */
[----:B------:R-:W-:Y:S01]  /*0db0*/  IMAD.SHL.U32 R23, R214, 0x8, RZ ;  /* 0x00000008d6177824 */ /* 0x000fe200078e00ff */
[----:B------:R-:W-:Y:S01]  /*0dc0*/  SEL R188, R188, 0xffffffe0, !P1 ;  /* 0xffffffe0bcbc7807 */ /* 0x000fe20004800000 */
[----:B------:R-:W-:Y:S01]  /*0dd0*/  IMAD R185, R6, 0x2, R17 ;  /* 0x0000000206b97824 */ /* 0x000fe200078e0211 */
[----:B------:R-:W-:Y:S01]  /*0de0*/  LOP3.LUT R5, R5, 0xfffffe, RZ, 0xc0, !PT ;  /* 0x00fffffe05057812 */ /* 0x000fe200078ec0ff */
[----:B------:R-:W-:Y:S01]  /*0df0*/  VIADD R195, R23, 0x40 ;  /* 0x0000004017c37836 */ /* 0x000fe20000000000 */
[----:B------:R-:W-:Y:S01]  /*0e00*/  SHF.R.S32.HI R215, RZ, 0x3, R3 ;  /* 0x00000003ffd77819 */ /* 0x000fe20000011403 */
[----:B------:R-:W-:Y:S01]  /*0e10*/  VIADD R189, R185, 0x36400 ;  /* 0x00036400b9bd7836 */ /* 0x000fe20000000000 */
[----:B------:R-:W-:Y:S01]  /*0e20*/  SHF.L.U32 R18, R10, 0x1, RZ ;  /* 0x000000010a127819 */ /* 0x000fe200000006ff */
[C---:B------:R-:W-:Y:S01]  /*0e30*/  VIADD R194, R23.reuse, 0x80 ;  /* 0x0000008017c27836 */ /* 0x040fe20000000000 */
[----:B------:R-:W-:Y:S01]  /*0e40*/  SHF.R.S32.HI R229, RZ, 0x1f, R195 ;  /* 0x0000001fffe57819 */ /* 0x000fe200000114c3 */
[----:B------:R-:W-:-:S02]  /*0e50*/  VIADD R193, R23, 0xc0 ;  /* 0x000000c017c17836 */ /* 0x000fc40000000000 */
        /* <DEDUP_REMOVED lines=10> */
[----:B------:R-:W-:Y:S01]  /*0f00*/  IMAD.IADD R5, R216, 0x1, -R5 ;  /* 0x00000001d8057824 */ /* 0x000fe200078e0a05 */
[----:B------:R-:W-:Y:S01]  /*0f10*/  SHF.R.S32.HI R223, RZ, 0x1f, R217 ;  /* 0x0000001fffdf7819 */ /* 0x000fe200000114d9 */
[----:B------:R-:W-:-:S02]  /*0f20*/  @P2 VIADD R187, R189, 0xffffffc0 ;  /* 0xffffffc0bdbb2836 */ /* 0x000fc40000000000 */
[----:B------:R-:W-:Y:S02]  /*0f30*/  IMAD.IADD R189, R189, 0x1, R188 ;  /* 0x00000001bdbd7824 */ /* 0x000fe400078e02bc */
[----:B------:R-:W-:Y:S02]  /*0f40*/  IMAD.SHL.U32 R184, R5, 0x100, RZ ;  /* 0x0000010005b87824 */ /* 0x000fe400078e00ff */
[----:B------:R-:W-:-:S07]  /*0f50*/  IMAD.IADD R188, R188, 0x1, R187 ;  /* 0x00000001bcbc7824 */ /* 0x000fce00078e02bb */
.L_x_7504:
        /* <DEDUP_REMOVED lines=21> */
.L_x_7449:
[----:B------:R-:W-:Y:S01]  /*10b0*/  ULDC UR7, c[0x0][0xd54] ;  /* 0x0003550000077ab9 */ /* 0x000fe20000000800 */
[----:B------:R-:W-:Y:S01]  /*10c0*/  UMOV UR6, UR9 ;  /* 0x0000000900067c82 */ /* 0x000fe20008000000 */
[----:B------:R-:W-:-:S11]  /*10d0*/  UISETP.NE.AND UP0, UPT, UR7, 0x1, UPT ;  /* 0x000000010700788c */ /* 0x000fd6000bf05270 */
[----:B------:R-:W-:Y:S02]  /*10e0*/  @UP0 ULDC.64 UR10, c[0x0][0xd58] ;  /* 0x00035600000a0ab9 */ /* 0x000fe40000000a00 */
[----:B------:R-:W-:-:S04]  /*10f0*/  UIMAD.WIDE.U32 UR4, UR9, UR10, URZ ;  /* 0x0000000a090472a5 */ /* 0x000fc8000f8e003f */
[----:B------:R-:W-:-:S04]  /*1100*/  @UP0 USHF.R.U32.HI UR6, URZ, UR11, UR5 ;  /* 0x0000000b3f060299 */ /* 0x000fc80008011605 */
[----:B------:R-:W-:-:S12]  /*1110*/  UIMAD UR4, UR6, UR7, URZ ;  /* 0x00000007060472a4 */ /* 0x000fd8000f8e023f */
.L_x_7450:
[----:B------:R-:W0:Y:S01]  /*1120*/  LDC.64 R4, c[0x0][0x418] ;  /* 0x00010600ff047b82 */ /* 0x000e220000000a00 */
[----:B------:R-:W-:Y:S01]  /*1130*/  ULDC UR37, c[0x0][0xd48] ;  /* 0x0003520000257ab9 */ /* 0x000fe20000000800 */
[----:B------:R-:W-:Y:S02]  /*1140*/  UIADD3 UR4, UR9, -UR4, URZ ;  /* 0x8000000409047290 */ /* 0x000fe4000fffe03f */
[----:B------:R-:W-:Y:S01]  /*1150*/  UISETP.NE.AND UP0, UPT, UR37, 0x1, UPT ;  /* 0x000000012500788c */ /* 0x000fe2000bf05270 */
[----:B------:R-:W-:Y:S01]  /*1160*/  ULDC UR5, c[0x0][0xd54] ;  /* 0x0003550000057ab9 */ /* 0x000fe20000000800 */
[----:B------:R-:W-:Y:S02]  /*1170*/  UISETP.NE.AND UP1, UPT, UR42, 0x1, UPT ;  /* 0x000000012a00788c */ /* 0x000fe4000bf25270 */
[----:B------:R-:W1:Y:S01]  /*1180*/  LDC R186, c[0x0][0x424] ;  /* 0x00010900ffba7b82 */ /* 0x000e620000000800 */
[----:B------:R-:W-:Y:S02]  /*1190*/  UIMAD UR8, UR8, UR5, UR4 ;  /* 0x00000005080872a4 */ /* 0x000fe4000f8e0204 */
[----:B------:R-:W-:Y:S01]  /*11a0*/  ULOP3.LUT UR6, URZ, UR6, URZ, 0x33, !UPT ;  /* 0x000000063f067292 */ /* 0x000fe2000f8e333f */
[----:B------:R-:W-:-:S03]  /*11b0*/  ULDC UR7, c[0x0][0xd3c] ;  /* 0x00034f0000077ab9 */ /* 0x000fc60000000800 */
[----:B------:R-:W-:Y:S01]  /*11c0*/  @UP0 ULDC UR4, c[0x0][0xd4c] ;  /* 0x0003530000040ab9 */ /* 0x000fe20000000800 */
[----:B------:R-:W2:Y:S01]  /*11d0*/  LDC R7, c[0x0][0x2f0] ;  /* 0x0000bc00ff077b82 */ /* 0x000ea20000000800 */
[----:B------:R-:W-:Y:S01]  /*11e0*/  UIMAD.WIDE.U32 UR4, UR8, UR4, URZ ;  /* 0x00000004080472a5 */ /* 0x000fe2000f8e003f */
[----:B------:R-:W-:Y:S01]  /*11f0*/  @UP0 ULDC UR9, c[0x0][0xd50] ;  /* 0x0003540000090ab9 */ /* 0x000fe20000000800 */
[----:B------:R-:W-:Y:S02]  /*1200*/  UMOV UR39, UR8 ;  /* 0x0000000800277c82 */ /* 0x000fe40008000000 */
[----:B------:R-:W-:Y:S02]  /*1210*/  @UP0 USHF.R.U32.HI UR39, URZ, UR9, UR5 ;  /* 0x000000093f270299 */ /* 0x000fe40008011605 */
[----:B------:R-:W-:Y:S01]  /*1220*/  UIADD3 UR6, UR6, UR7, URZ ;  /* 0x0000000706067290 */ /* 0x000fe2000fffe03f */
[----:B0-----:R-:W-:Y:S01]  /*1230*/  ISETP.NE.U32.AND P0, PT, R4, RZ, PT ;  /* 0x000000ff0400720c */ /* 0x001fe20003f05070 */
[----:B------:R-:W-:-:S02]  /*1240*/  UIADD3 UR4, -UR39, URZ, URZ ;  /* 0x0000003f27047290 */ /* 0x000fc4000fffe13f */
[----:B------:R-:W-:Y:S01]  /*1250*/  USHF.L.U32 UR38, UR6, 0x6, URZ ;  /* 0x0000000606267899 */ /* 0x000fe2000800063f */
[----:B------:R-:W-:Y:S01]  /*1260*/  ISETP.NE.AND.EX P0, PT, R5, RZ, PT, P0 ;  /* 0x000000ff0500720c */ /* 0x000fe20003f05300 */
[----:B------:R-:W-:-:S03]  /*1270*/  UIMAD UR37, UR37, UR4, UR8 ;  /* 0x00000004252572a4 */ /* 0x000fc6000f8e0208 */
[----:B-1----:R-:W-:Y:S02]  /*1280*/  SEL R186, R186, 0x1, P0 ;  /* 0x00000001baba7807 */ /* 0x002fe40000000000 */
[----:B------:R-:W-:-:S03]  /*1290*/  PLOP3.LUT P0, PT, PT, PT, UP1, 0x80, 0x0 ;  /* 0x000000000000781c */ /* 0x000fc60003f0f018 */
[----:B--2---:R-:W-:-:S05]  /*12a0*/  IMAD R0, R186, R7, 0x3f ;  /* 0x0000003fba007424 */ /* 0x004fca00078e0207 */
[----:B------:R-:W-:-:S04]  /*12b0*/  SHF.R.S32.HI R3, RZ, 0x1f, R0 ;  /* 0x0000001fff037819 */ /* 0x000fc80000011400 */
[----:B------:R-:W-:-:S04]  /*12c0*/  LEA.HI R3, R3, R0, RZ, 0x6 ;  /* 0x0000000003037211 */ /* 0x000fc800078f30ff */
[----:B------:R-:W-:Y:S01]  /*12d0*/  SHF.R.S32.HI R3, RZ, 0x6, R3 ;  /* 0x00000006ff037819 */ /* 0x000fe20000011403 */
[----:B------:R-:W-:Y:S06]  /*12e0*/  @!P0 BRA `(.L_x_7451) ;  /* 0x0000001c00548947 */ /* 0x000fec0003800000 */
[----:B------:R-:W0:Y:S01]  /*12f0*/  LDC R0, c[0x0][0x448] ;  /* 0x00011200ff007b82 */ /* 0x000e220000000800 */
[----:B------:R-:W-:Y:S01]  /*1300*/  UIADD3 UR4, UR38, 0x3f, URZ ;  /* 0x0000003f26047890 */ /* 0x000fe2000fffe03f */
[----:B------:R-:W-:Y:S02]  /*1310*/  CS2R R150, SRZ ;  /* 0x0000000000967805 */ /* 0x000fe4000001ff00 */
[----:B------:R-:W-:Y:S02]  /*1320*/  CS2R R148, SRZ ;  /* 0x0000000000947805 */ /* 0x000fe4000001ff00 */
[----:B------:R-:W-:Y:S02]  /*1330*/  CS2R R146, SRZ ;  /* 0x0000000000927805 */ /* 0x000fe4000001ff00 */
[----:B------:R-:W-:Y:S02]  /*1340*/  CS2R R144, SRZ ;  /* 0x0000000000907805 */ /* 0x000fe4000001ff00 */
[----:B------:R-:W-:-:S02]  /*1350*/  CS2R R142, SRZ ;  /* 0x00000000008e7805 */ /* 0x000fc4000001ff00 */
[----:B------:R-:W-:Y:S01]  /*1360*/  CS2R R140, SRZ ;  /* 0x00000000008c7805 */ /* 0x000fe2000001ff00 */
[----:B------:R-:W1:Y:S01]  /*1370*/  LDC R5, c[0x0][0x288] ;  /* 0x0000a200ff057b82 */ /* 0x000e620000000800 */
        /* <DEDUP_REMOVED lines=15> */
[----:B0-----:R-:W-:Y:S01]  /*1470*/  ISETP.NE.AND P0, PT, R0, 0x1, PT ;  /* 0x000000010000780c */ /* 0x001fe20003f05270 */
[----:B------:R-:W-:Y:S01]  /*1480*/  IMAD.U32 R0, RZ, RZ, UR4 ;  /* 0x00000004ff007e24 */ /* 0x000fe2000f8e00ff */
[----:B------:R-:W-:Y:S02]  /*1490*/  CS2R R110, SRZ ;  /* 0x00000000006e7805 */ /* 0x000fe4000001ff00 */
[----:B------:R-:W-:-:S02]  /*14a0*/  CS2R R160, SRZ ;  /* 0x0000000000a07805 */ /* 0x000fc4000001ff00 */
[----:B------:R-:W-:Y:S02]  /*14b0*/  CS2R R106, SRZ ;  /* 0x00000000006a7805 */ /* 0x000fe4000001ff00 */
[----:B------:R-:W-:Y:S02]  /*14c0*/  CS2R R162, SRZ ;  /* 0x0000000000a27805 */ /* 0x000fe4000001ff00 */
[----:B------:R-:W-:Y:S02]  /*14d0*/  CS2R R102, SRZ ;  /* 0x0000000000667805 */ /* 0x000fe4000001ff00 */
[----:B------:R-:W-:Y:S02]  /*14e0*/  CS2R R164, SRZ ;  /* 0x0000000000a47805 */ /* 0x000fe4000001ff00 */
[----:B-1----:R-:W-:Y:S02]  /*14f0*/  IADD3 R5, -R5, 0x40, RZ ;  /* 0x0000004005057810 */ /* 0x002fe40007ffe1ff */
[----:B------:R-:W-:-:S02]  /*1500*/  CS2R R98, SRZ ;  /* 0x0000000000627805 */ /* 0x000fc4000001ff00 */
[----:B------:R-:W-:Y:S02]  /*1510*/  CS2R R166, SRZ ;  /* 0x0000000000a67805 */ /* 0x000fe4000001ff00 */
[----:B------:R-:W-:Y:S02]  /*1520*/  CS2R R94, SRZ ;  /* 0x00000000005e7805 */ /* 0x000fe4000001ff00 */
[----:B------:R-:W-:Y:S01]  /*1530*/  CS2R R170, SRZ ;  /* 0x0000000000aa7805 */ /* 0x000fe2000001ff00 */
[----:B------:R-:W0:Y:S01]  /*1540*/  @P0 LDC R4, c[0x0][0x44c] ;  /* 0x00011300ff040b82 */ /* 0x000e220000000800 */
[----:B------:R-:W-:Y:S01]  /*1550*/  IMAD R5, R186, R7, R5 ;  /* 0x00000007ba057224 */ /* 0x000fe200078e0205 */
[----:B------:R-:W-:Y:S01]  /*1560*/  CS2R R90, SRZ ;  /* 0x00000000005a7805 */ /* 0x000fe2000001ff00 */
[----:B------:R-:W-:Y:S01]  /*1570*/  IMAD.MOV.U32 R169, RZ, RZ, RZ ;  /* 0x000000ffffa97224 */ /* 0x000fe200078e00ff */
[----:B------:R-:W-:Y:S02]  /*1580*/  CS2R R172, SRZ ;  /* 0x0000000000ac7805 */ /* 0x000fe4000001ff00 */
[----:B------:R-:W-:-:S02]  /*1590*/  CS2R R86, SRZ ;  /* 0x0000000000567805 */ /* 0x000fc4000001ff00 */
[----:B------:R-:W-:Y:S02]  /*15a0*/  CS2R R174, SRZ ;  /* 0x0000000000ae7805 */ /* 0x000fe4000001ff00 */
[----:B------:R-:W-:Y:S01]  /*15b0*/  CS2R R82, SRZ ;  /* 0x0000000000527805 */ /* 0x000fe2000001ff00 */
[----:B------:R-:W1:Y:S01]  /*15c0*/  @P0 LDC R9, c[0x0][0x450] ;  /* 0x00011400ff090b82 */ /* 0x000e620000000800 */
        /* <DEDUP_REMOVED lines=27> */
[----:B------:R-:W-:Y:S01]  /*1780*/  CS2R R34, SRZ ;  /* 0x0000000000227805 */ /* 0x000fe2000001ff00 */
[----:B------:R-:W-:Y:S01]  /*1790*/  IMAD.IADD R0, R5, 0x1, R0 ;  /* 0x0000000105007824 */ /* 0x000fe200078e0200 */
[----:B------:R-:W-:Y:S01]  /*17a0*/  CS2R R30, SRZ ;  /* 0x00000000001e7805 */ /* 0x000fe2000001ff00 */
[----:B------:R-:W-:Y:S01]  /*17b0*/  IMAD.MOV.U32 R6, RZ, RZ, RZ ;  /* 0x000000ffff067224 */ /* 0x000fe200078e00ff */
[----:B------:R-:W-:Y:S01]  /*17c0*/  CS2R R26, SRZ ;  /* 0x00000000001a7805 */ /* 0x000fe2000001ff00 */
[----:B------:R-:W-:Y:S01]  /*17d0*/  IMAD.MOV.U32 R21, RZ, RZ, RZ ;  /* 0x000000ffff157224 */ /* 0x000fe200078e00ff */
[----:B------:R-:W-:-:S04]  /*17e0*/  SHF.R.S32.HI R5, RZ, 0x1f, R0 ;  /* 0x0000001fff057819 */ /* 0x000fc80000011400 */
[----:B------:R-:W-:Y:S01]  /*17f0*/  LEA.HI R5, R5, R0, RZ, 0x6 ;  /* 0x0000000005057211 */ /* 0x000fe200078f30ff */
[----:B------:R-:W-:-:S03]  /*1800*/  IMAD.MOV.U32 R0, RZ, RZ, RZ ;  /* 0x000000ffff007224 */ /* 0x000fc600078e00ff */
[----:B------:R-:W-:-:S04]  /*1810*/  SHF.R.S32.HI R4, RZ, 0x6, R5 ;  /* 0x00000006ff047819 */ /* 0x000fc80000011405 */
[----:B------:R-:W-:Y:S01]  /*1820*/  VIMNMX R4, R3, R4, PT ;  /* 0x0000000403047248 */ /* 0x000fe20003fe0100 */
[----:B------:R-:W-:-:S03]  /*1830*/  IMAD.MOV.U32 R3, RZ, RZ, RZ ;  /* 0x000000ffff037224 */ /* 0x000fc600078e00ff */
[----:B------:R-:W-:-:S13]  /*1840*/  ISETP.GE.AND P1, PT, R4, 0x1, PT ;  /* 0x000000010400780c */ /* 0x000fda0003f26270 */
[----:B------:R-:W-:Y:S05]  /*1850*/  @!P1 BRA `(.L_x_7452) ;  /* 0x000000c000909947 */ /* 0x000fea0003800000 */
[----:B------:R-:W0:Y:S01]  /*1860*/  SHFL.IDX PT, R0, R216, RZ, 0x1f ;  /* 0x00001fffd8007589 */ /* 0x000e2200000e0000 */
        /* <DEDUP_REMOVED lines=9> */
[----:B------:R-:W-:Y:S01]  /*1900*/  UMOV UR7, 0x40000040 ;  /* 0x4000004000077882 */ /* 0x000fe20000000000 */
[----:B------:R-:W-:Y:S02]  /*1910*/  PLOP3.LUT P2, PT, PT, PT, UP0, 0x80, 0x0 ;  /* 0x000000000000781c */ /* 0x000fe40003f4f008 */
[----:B0-----:R-:W-:-:S04]  /*1920*/  LEA.HI R3, R0, R0, RZ, 0x1 ;  /* 0x0000000000037211 */ /* 0x001fc800078f08ff */
[----:B------:R-:W-:Y:S01]  /*1930*/  LOP3.LUT R3, R3, 0x1fffe, RZ, 0xc0, !PT ;  /* 0x0001fffe03037812 */ /* 0x000fe200078ec0ff */
[----:B------:R-:W-:-:S04]  /*1940*/  WARPGROUP.ARRIVE ;  /* 0x00000000000079c5 */ /* 0x000fc80000000000 */
        /* <DEDUP_REMOVED lines=9> */
[C---:B------:R-:W-:Y:S01]  /*19e0*/  R2UR UR8, R3.reuse ;  /* 0x00000000030872ca */ /* 0x040fe200000e0000 */
[----:B------:R-:W-:Y:S01]  /*19f0*/  VIADD R6, R3, 0x2 ;  /* 0x0000000203067836 */ /* 0x000fe20000000000 */
[----:B------:R-:W-:-:S04]  /*1a00*/  LOP3.LUT R7, R0, 0x2000000, RZ, 0xfc, !PT ;  /* 0x0200000000077812 */ /* 0x000fc800078efcff */
[----:B------:R-:W-:Y:S01]  /*1a10*/  R2UR UR12, R6 ;  /* 0x00000000060c72ca */ /* 0x000fe200000e0000 */
[----:B------:R-:W-:Y:S01]  /*1a20*/  IMAD R0, R2, 0x1000, R7 ;  /* 0x0000100002007824 */ /* 0x000fe200078e0207 */
[C---:B------:R-:W-:Y:S01]  /*1a30*/  IADD3 R6, R3.reuse, 0x4, RZ ;  /* 0x0000000403067810 */ /* 0x040fe20007ffe0ff */
[----:B------:R-:W-:Y:S02]  /*1a40*/  VIADD R3, R3, 0x6 ;  /* 0x0000000603037836 */ /* 0x000fe40000000000 */
[C---:B------:R-:W-:Y:S01]  /*1a50*/  VIADD R5, R0.reuse, 0x80 ;  /* 0x0000008000057836 */ /* 0x040fe20000000000 */
[----:B------:R-:W-:Y:S02]  /*1a60*/  R2UR UR10, R0 ;  /* 0x00000000000a72ca */ /* 0x000fe400000e0000 */
[----:B------:R-:W-:Y:S02]  /*1a70*/  R2UR UR16, R6 ;  /* 0x00000000061072ca */ /* 0x000fe400000e0000 */
[----:B------:R-:W-:Y:S01]  /*1a80*/  R2UR UR14, R5 ;  /* 0x00000000050e72ca */ /* 0x000fe200000e0000 */
[C---:B------:R-:W-:Y:S01]  /*1a90*/  VIADD R5, R0.reuse, 0x100 ;  /* 0x0000010000057836 */ /* 0x040fe20000000000 */
[----:B------:R-:W-:Y:S01]  /*1aa0*/  R2UR UR4, R3 ;  /* 0x00000000030472ca */ /* 0x000fe200000e0000 */
[----:B------:R-:W-:-:S03]  /*1ab0*/  VIADD R0, R0, 0x180 ;  /* 0x0000018000007836 */ /* 0x000fc60000000000 */
[----:B------:R-:W-:Y:S02]  /*1ac0*/  R2UR UR18, R5 ;  /* 0x00000000051272ca */ /* 0x000fe400000e0000 */
[----:B------:R-:W-:Y:S01]  /*1ad0*/  R2UR UR6, R0 ;  /* 0x00000000000672ca */ /* 0x000fe200000e0000 */
[----:B------:R-:W-:Y:S03]  /*1ae0*/  HGMMA.64x256x16.F32.BF16 R24, gdesc[UR8].tnspB, RZ, !UPT, gsb0 ;  /* 0x43e00000081879f0 */ /* 0x000fe6000c0018ff */
        /* <DEDUP_REMOVED lines=16> */
.L_x_7453:
[----:B------:R-:W-:Y:S01]  /*1bf0*/  IMAD R0, R2, 0x8, R17 ;  /* 0x0000000802007824 */ /* 0x000fe200078e0211 */
[----:B------:R-:W-:-:S03]  /*1c00*/  ISETP.GE.AND P0, PT, R4, 0x2, PT ;  /* 0x000000020400780c */ /* 0x000fc60003f06270 */
[----:B------:R-:W-:-:S05]  /*1c10*/  VIADD R0, R0, 0x38860 ;  /* 0x0003886000007836 */ /* 0x000fca0000000000 */
[----:B------:R-:W-:-:S04]  /*1c20*/  PRMT R0, R219, 0x654, R0 ;  /* 0x00000654db007816 */ /* 0x000fc80000000000 */
[----:B------:R0:W-:Y:S01]  /*1c30*/  SYNCS.ARRIVE.TRANS64.RED.A1T0 RZ, [R0+URZ], RZ ;  /* 0x000000ff00ff79a7 */ /* 0x0001e2000810043f */
[----:B------:R-:W-:Y:S05]  /*1c40*/  @!P0 BRA `(.L_x_7454) ;  /* 0x0000000800c08947 */ /* 0x000fea0003800000 */
[----:B------:R-:W-:-:S07]  /*1c50*/  VIADD R4, R4, 0xfffffffe ;  /* 0xfffffffe04047836 */ /* 0x000fce0000000000 */
.L_x_7456:
[----:B------:R-:W-:Y:S01]  /*1c60*/  BAR.SYNC.DEFER_BLOCKING 0xe, 0x100 ;  /* 0x0384000000007b1d */ /* 0x000fe20000010000 */
[----:B01----:R-:W-:Y:S01]  /*1c70*/  IMAD R0, R2, 0x40, R22 ;  /* 0x0000004002007824 */ /* 0x003fe200078e0216 */
[----:B------:R-:W-:Y:S01]  /*1c80*/  ISETP.GT.AND P1, PT, R4, RZ, PT ;  /* 0x000000ff0400720c */ /* 0x000fe20003f24270 */
[----:B------:R-:W-:Y:S02]  /*1c90*/  VIADD R2, R2, 0x1 ;  /* 0x0000000102027836 */ /* 0x000fe40000000000 */
[----:B------:R-:W-:Y:S01]  /*1ca0*/  IMAD R0, R0, 0x4, R17 ;  /* 0x0000000400007824 */ /* 0x000fe200078e0211 */
[----:B------:R-:W-:Y:S01]  /*1cb0*/  UMOV UR11, 0x40000040 ;  /* 0x40000040000b7882 */ /* 0x000fe20000000000 */
[----:B------:R-:W-:Y:S01]  /*1cc0*/  UMOV UR15, 0x40000040 ;  /* 0x40000040000f7882 */ /* 0x000fe20000000000 */
[----:B------:R-:W-:Y:S01]  /*1cd0*/  ISETP.NE.AND P0, PT, R2, 0x2, PT ;  /* 0x000000020200780c */ /* 0x000fe20003f05270 */
[----:B------:R-:W-:Y:S01]  /*1ce0*/  UMOV UR19, 0x40000040 ;  /* 0x4000004000137882 */ /* 0x000fe20000000000 */
[----:B------:R-:W-:Y:S01]  /*1cf0*/  UMOV UR7, 0x40000040 ;  /* 0x4000004000077882 */ /* 0x000fe20000000000 */
[----:B------:R-:W-:Y:S01]  /*1d00*/  VIADD R4, R4, 0xffffffff ;  /* 0xffffffff04047836 */ /* 0x000fe20000000000 */
[----:B------:R-:W-:Y:S01]  /*1d10*/  SEL R2, R2, RZ, P0 ;  /* 0x000000ff02027207 */ /* 0x000fe20000000000 */
[----:B------:R-:W0:Y:S04]  /*1d20*/  LDS R3, [R0+0x38400] ;  /* 0x0384000000037984 */ /* 0x000e280000000800 */
[----:B------:R1:W2:Y:S02]  /*1d30*/  LDS R5, [R0+0x38420] ;  /* 0x0384200000057984 */ /* 0x0002a40000000800 */
[----:B-1----:R-:W-:-:S05]  /*1d40*/  IMAD R0, R2, 0x1000, R7 ;  /* 0x0000100002007824 */ /* 0x002fca00078e0207 */
[----:B------:R-:W-:Y:S01]  /*1d50*/  R2UR UR10, R0 ;  /* 0x00000000000a72ca */ /* 0x000fe200000e0000 */
        /* <DEDUP_REMOVED lines=128> */
[----:B------:R-:W-:-:S05]  /*2560*/  VIADD R3, R0, 0x80 ;  /* 0x0000008000037836 */ /* 0x000fca0000000000 */
[----:B------:R-:W-:Y:S01]  /*2570*/  WARPGROUP.ARRIVE ;  /* 0x00000000000079c5 */ /* 0x000fe20000000000 */
[----:B------:R-:W-:Y:S01]  /*2580*/  R2UR UR14, R3 ;  /* 0x00000000030e72ca */ /* 0x000fe200000e0000 */
[C---:B------:R-:W-:Y:S02]  /*2590*/  VIADD R3, R0.reuse, 0x100 ;  /* 0x0000010000037836 */ /* 0x040fe40000000000 */
[----:B------:R-:W-:Y:S02]  /*25a0*/  VIADD R0, R0, 0x180 ;  /* 0x0000018000007836 */ /* 0x000fe40000000000 */
[----:B------:R-:W-:Y:S01]  /*25b0*/  HGMMA.64x256x16.F32.BF16 R24, gdesc[UR8].tnspB, R24, gsb0 ;  /* 0x43e00000081879f0 */ /* 0x000fe20008001818 */
[----:B------:R-:W-:Y:S02]  /*25c0*/  R2UR UR18, R3 ;  /* 0x00000000031272ca */ /* 0x000fe400000e0000 */
[----:B------:R-:W-:Y:S02]  /*25d0*/  R2UR UR6, R0 ;  /* 0x00000000000672ca */ /* 0x000fe400000e0000 */
[----:B------:R-:W-:-:S04]  /*25e0*/  SEL R3, RZ, 0x1, P0 ;  /* 0x00000001ff037807 */ /* 0x000fc80000000000 */
[----:B------:R-:W-:Y:S01]  /*25f0*/  LOP3.LUT R16, R16, R3, RZ, 0x3c, !PT ;  /* 0x0000000310107212 */ /* 0x000fe200078e3cff */
        /* <DEDUP_REMOVED lines=16> */
.L_x_7455:
[----:B------:R-:W-:-:S04]  /*2700*/  IMAD R0, R2, 0x8, R17 ;  /* 0x0000000802007824 */ /* 0x000fc800078e0211 */
[----:B------:R-:W-:-:S05]  /*2710*/  VIADD R0, R0, 0x38860 ;  /* 0x0003886000007836 */ /* 0x000fca0000000000 */
[----:B------:R-:W-:-:S04]  /*2720*/  PRMT R0, R219, 0x654, R0 ;  /* 0x00000654db007816 */ /* 0x000fc80000000000 */
[----:B------:R1:W-:Y:S01]  /*2730*/  SYNCS.ARRIVE.TRANS64.RED.A1T0 RZ, [R0+URZ], RZ ;  /* 0x000000ff00ff79a7 */ /* 0x0003e2000810043f */
[----:B------:R-:W-:Y:S05]  /*2740*/  @P1 BRA `(.L_x_7456) ;  /* 0xfffffff400441947 */ /* 0x000fea000383ffff */
.L_x_7454:
[----:B------:R-:W-:Y:S01]  /*2750*/  BAR.SYNC.DEFER_BLOCKING 0xe, 0x100 ;  /* 0x0384000000007b1d */ /* 0x000fe20000010000 */
[C---:B01----:R-:W-:Y:S01]  /*2760*/  IMAD R0, R2.reuse, 0x40, R22 ;  /* 0x0000004002007824 */ /* 0x043fe200078e0216 */
[----:B------:R-:W-:Y:S02]  /*2770*/  IADD3 R2, R2, 0x1, RZ ;  /* 0x0000000102027810 */ /* 0x000fe40007ffe0ff */
[----:B------:R-:W-:Y:S01]  /*2780*/  PLOP3.LUT P0, PT, PT, PT, PT, 0x8, 0x0 ;  /* 0x000000000000781c */ /* 0x000fe20003f0e170 */
[----:B------:R-:W-:Y:S01]  /*2790*/  IMAD R17, R0, 0x4, R17 ;  /* 0x0000000400117824 */ /* 0x000fe200078e0211 */
[----:B------:R-:W-:-:S04]  /*27a0*/  ISETP.NE.AND P1, PT, R2, 0x2, PT ;  /* 0x000000020200780c */ /* 0x000fc80003f25270 */
[----:B------:R-:W-:Y:S02]  /*27b0*/  SEL R5, RZ, 0x1, P1 ;  /* 0x00000001ff057807 */ /* 0x000fe40000800000 */
[----:B------:R-:W-:Y:S02]  /*27c0*/  SEL R2, R2, RZ, P1 ;  /* 0x000000ff02027207 */ /* 0x000fe40000800000 */
[----:B------:R-:W-:Y:S01]  /*27d0*/  LOP3.LUT R16, R16, R5, RZ, 0x3c, !PT ;  /* 0x0000000510107212 */ /* 0x000fe200078e3cff */
        /* <DEDUP_REMOVED lines=134> */
.L_x_7451:
        /* <DEDUP_REMOVED lines=24> */
[----:B0-----:R-:W-:Y:S02]  /*31c0*/  ISETP.NE.AND P0, PT, R220, 0x1, PT ;  /* 0x00000001dc00780c */ /* 0x001fe40003f05270 */
[----:B------:R-:W-:Y:S02]  /*31d0*/  CS2R R110, SRZ ;  /* 0x00000000006e7805 */ /* 0x000fe4000001ff00 */
[----:B------:R-:W-:-:S02]  /*31e0*/  CS2R R160, SRZ ;  /* 0x0000000000a07805 */ /* 0x000fc4000001ff00 */
[----:B------:R-:W-:Y:S02]  /*31f0*/  CS2R R106, SRZ ;  /* 0x00000000006a7805 */ /* 0x000fe4000001ff00 */
[----:B------:R-:W-:Y:S02]  /*3200*/  CS2R R162, SRZ ;  /* 0x0000000000a27805 */ /* 0x000fe4000001ff00 */
[----:B------:R-:W-:Y:S02]  /*3210*/  CS2R R102, SRZ ;  /* 0x0000000000667805 */ /* 0x000fe4000001ff00 */
[----:B------:R-:W-:Y:S02]  /*3220*/  CS2R R164, SRZ ;  /* 0x0000000000a47805 */ /* 0x000fe4000001ff00 */
[----:B------:R-:W-:Y:S02]  /*3230*/  CS2R R98, SRZ ;  /* 0x0000000000627805 */ /* 0x000fe4000001ff00 */
[----:B-1----:R-:W-:-:S02]  /*3240*/  IADD3 R6, -R4, 0x40, RZ ;  /* 0x0000004004067810 */ /* 0x002fc40007ffe1ff */
[----:B------:R-:W-:Y:S02]  /*3250*/  CS2R R166, SRZ ;  /* 0x0000000000a67805 */ /* 0x000fe4000001ff00 */
[----:B------:R-:W-:Y:S02]  /*3260*/  CS2R R94, SRZ ;  /* 0x00000000005e7805 */ /* 0x000fe4000001ff00 */
[----:B------:R-:W-:Y:S02]  /*3270*/  CS2R R170, SRZ ;  /* 0x0000000000aa7805 */ /* 0x000fe4000001ff00 */
[----:B------:R-:W-:Y:S01]  /*3280*/  CS2R R90, SRZ ;  /* 0x00000000005a7805 */ /* 0x000fe2000001ff00 */
[----:B------:R-:W0:Y:S01]  /*3290*/  @P0 LDC R0, c[0x0][0x44c] ;  /* 0x00011300ff000b82 */ /* 0x000e220000000800 */
[----:B------:R-:W-:Y:S01]  /*32a0*/  IMAD R7, R186, R7, R6 ;  /* 0x00000007ba077224 */ /* 0x000fe200078e0206 */
[----:B------:R-:W-:Y:S01]  /*32b0*/  CS2R R172, SRZ ;  /* 0x0000000000ac7805 */ /* 0x000fe2000001ff00 */
[----:B------:R-:W-:Y:S01]  /*32c0*/  IMAD.MOV.U32 R169, RZ, RZ, RZ ;  /* 0x000000ffffa97224 */ /* 0x000fe200078e00ff */
        /* <DEDUP_REMOVED lines=23> */
[----:B------:R-:W-:Y:S01]  /*3440*/  CS2R R46, SRZ ;  /* 0x00000000002e7805 */ /* 0x000fe2000001ff00 */
[----:B------:R-:W-:Y:S01]  /*3450*/  IMAD.U32 R0, RZ, RZ, UR4 ;  /* 0x00000004ff007e24 */ /* 0x000fe2000f8e00ff */
[----:B------:R-:W-:Y:S02]  /*3460*/  CS2R R208, SRZ ;  /* 0x0000000000d07805 */ /* 0x000fe4000001ff00 */
[----:B------:R-:W-:Y:S02]  /*3470*/  CS2R R42, SRZ ;  /* 0x00000000002a7805 */ /* 0x000fe4000001ff00 */
[----:B------:R-:W-:Y:S02]  /*3480*/  CS2R R210, SRZ ;  /* 0x0000000000d27805 */ /* 0x000fe4000001ff00 */
[----:B-1----:R-:W-:-:S02]  /*3490*/  @P0 SHF.R.U32.HI R0, RZ, R5, R4 ;  /* 0x00000005ff000219 */ /* 0x002fc40000011604 */
        /* <DEDUP_REMOVED lines=36> */
[----:B------:R-:W-:Y:S01]  /*36e0*/  MOV R10, UR6 ;  /* 0x00000006000a7c02 */ /* 0x000fe20008000f00 */
        /* <DEDUP_REMOVED lines=8> */
.L_x_7457:
[----:B------:R-:W-:Y:S01]  /*3770*/  ULEA.HI UR4, UR36, UR36, URZ, 0x1 ;  /* 0x0000002424047291 */ /* 0x000fe2000f8f083f */
[----:B------:R-:W-:-:S03]  /*3780*/  IMAD.U32 R0, RZ, RZ, UR40 ;  /* 0x00000028ff007e24 */ /* 0x000fc6000f8e00ff */
[----:B------:R-:W-:Y:S02]  /*3790*/  ULOP3.LUT UR4, UR4, 0xfffffffe, URZ, 0xc0, !UPT ;  /* 0xfffffffe04047892 */ /* 0x000fe4000f8ec03f */
[----:B------:R-:W-:Y:S02]  /*37a0*/  ISETP.NE.AND P0, PT, R0, 0x3, PT ;  /* 0x000000030000780c */ /* 0x000fe40003f05270 */
[----:B------:R-:W-:-:S06]  /*37b0*/  UIADD3 UR4, UR36, -UR4, URZ ;  /* 0x8000000424047290 */ /* 0x000fcc000fffe03f */
[----:B------:R-:W-:-:S05]  /*37c0*/  IMAD.U32 R4, RZ, RZ, UR4 ;  /* 0x00000004ff047e24 */ /* 0x000fca000f8e00ff */
[----:B------:R-:W-:-:S04]  /*37d0*/  SHF.L.U32 R4, R4, 0x1f, RZ ;  /* 0x0000001f04047819 */ /* 0x000fc800000006ff */
[----:B------:R-:W0:Y:S02]  /*37e0*/  SYNCS.PHASECHK.TRANS64.TRYWAIT P1, [R17+URZ+0x38800], R4 ;  /* 0x03880004110075a7 */ /* 0x000e24000802017f */
[----:B0-----:R-:W-:Y:S05]  /*37f0*/  @!P1 BRA `(.L_x_7458) ;  /* 0x0000011800d49947 */ /* 0x001fea0003800000 */
.L_x_7572:
[----:B------:R-:W-:Y:S05]  /*3800*/  @!P0 BRA `(.L_x_7459) ;  /* 0x0000000000048947 */ /* 0x000fea0003800000 */
[----:B------:R-:W-:Y:S01]  /*3810*/  BPT.TRAP 0x1 ;  /* 0x000000040000795c */ /* 0x000fe20000300000 */
.L_x_7459:
[----:B------:R-:W-:Y:S01]  /*3820*/  IMAD R9, R2, 0x8, R17 ;  /* 0x0000000802097824 */ /* 0x000fe200078e0211 */
[----:B------:R-:W-:-:S04]  /*3830*/  SHF.L.U32 R6, R16, 0x1f, RZ ;  /* 0x0000001f10067819 */ /* 0x000fc800000006ff */
[----:B------:R1:W2:Y:S01]  /*3840*/  SYNCS.PHASECHK.TRANS64.TRYWAIT P1, [R9+URZ+0x38830], R6 ;  /* 0x03883006090075a7 */ /* 0x0002a2000802017f */
[----:B------:R-:W-:Y:S05]  /*3850*/  @!P0 BRA `(.L_x_7460) ;  /* 0x0000000000048947 */ /* 0x000fea0003800000 */
[----:B------:R-:W-:Y:S01]  /*3860*/  BPT.TRAP 0x1 ;  /* 0x000000040000795c */ /* 0x000fe20000300000 */
.L_x_7460:
[----:B------:R-:W-:-:S05]  /*3870*/  VIADD R0, R17, 0x22400 ;  /* 0x0002240011007836 */ /* 0x000fca0000000000 */
[----:B------:R-:W-:-:S04]  /*3880*/  SHF.R.U32.HI R0, RZ, 0x4, R0 ;  /* 0x00000004ff007819 */ /* 0x000fc80000011600 */
[----:B------:R-:W-:Y:S01]  /*3890*/  LOP3.LUT R0, R0, 0x3fff, RZ, 0xc0, !PT ;  /* 0x00003fff00007812 */ /* 0x000fe200078ec0ff */
[----:B--2---:R-:W-:Y:S06]  /*38a0*/  @P1 BRA `(.L_x_7461) ;  /* 0x0000000000081947 */ /* 0x004fec0003800000 */
[----:B------:R-:W2:Y:S02]  /*38b0*/  SYNCS.PHASECHK.TRANS64.TRYWAIT P1, [R9+URZ+0x38830], R6 ;  /* 0x03883006090075a7 */ /* 0x000ea4000802017f */
[----:B--2---:R-:W-:Y:S05]  /*38c0*/  @!P1 BRA `(.L_x_7462) ;  /* 0x0000011800b49947 */ /* 0x004fea0003800000 */
.L_x_7461:
[----:B------:R-:W-:Y:S05]  /*38d0*/  WARPSYNC.ALL ;  /* 0x0000000000007948 */ /* 0x000fea0003800000 */
[----:B------:R-:W-:Y:S01]  /*38e0*/  LOP3.LUT R0, R0, 0x10000, RZ, 0xfc, !PT ;  /* 0x0001000000007812 */ /* 0x000fe200078efcff */
[----:B------:R-:W-:Y:S01]  /*38f0*/  VIADD R3, R17, 0x20400 ;  /* 0x0002040011037836 */ /* 0x000fe20000000000 */
[----:B------:R-:W-:-:S03]  /*3900*/  WARPGROUP.ARRIVE ;  /* 0x00000000000079c5 */ /* 0x000fc60000000000 */
[----:B------:R-:W-:Y:S01]  /*3910*/  IMAD R5, R2, 0x200, R0 ;  /* 0x0000020002057824 */ /* 0x000fe200078e0200 */
[----:B------:R-:W-:Y:S01]  /*3920*/  UMOV UR11, 0x40000040 ;  /* 0x40000040000b7882 */ /* 0x000fe20000000000 */
[----:B------:R-:W-:Y:S01]  /*3930*/  UMOV UR9, 0x40000040 ;  /* 0x4000004000097882 */ /* 0x000fe20000000000 */
[----:B------:R-:W-:Y:S01]  /*3940*/  SHF.R.U32.HI R3, RZ, 0x4, R3 ;  /* 0x00000004ff037819 */ /* 0x000fe20000011603 */
[----:B------:R-:W-:Y:S01]  /*3950*/  UMOV UR15, 0x40000040 ;  /* 0x40000040000f7882 */ /* 0x000fe20000000000 */
[----:B------:R-:W-:Y:S01]  /*3960*/  R2UR UR10, R5 ;  /* 0x00000000050a72ca */ /* 0x000fe200000e0000 */
[----:B------:R-:W-:Y:S01]  /*3970*/  UMOV UR13, 0x40000040 ;  /* 0x40000040000d7882 */ /* 0x000fe20000000000 */
[----:B------:R-:W-:Y:S01]  /*3980*/  LOP3.LUT R3, R3, 0x3fff, RZ, 0xc0, !PT ;  /* 0x00003fff03037812 */ /* 0x000fe200078ec0ff */
[----:B------:R-:W-:Y:S01]  /*3990*/  UMOV UR19, 0x40000040 ;  /* 0x4000004000137882 */ /* 0x000fe20000000000 */
[----:B------:R-:W-:Y:S01]  /*39a0*/  UMOV UR17, 0x40000040 ;  /* 0x4000004000117882 */ /* 0x000fe20000000000 */
[----:B------:R-:W-:Y:S01]  /*39b0*/  UMOV UR23, 0x40000040 ;  /* 0x4000004000177882 */ /* 0x000fe20000000000 */
[----:B------:R-:W-:Y:S01]  /*39c0*/  LOP3.LUT R3, R3, 0x10000, RZ, 0xfc, !PT ;  /* 0x0001000003037812 */ /* 0x000fe200078efcff */
[----:B------:R-:W-:-:S03]  /*39d0*/  UMOV UR21, 0x40000040 ;  /* 0x4000004000157882 */ /* 0x000fc60000000000 */
[C---:B------:R-:W-:Y:S01]  /*39e0*/  R2UR UR8, R3.reuse ;  /* 0x00000000030872ca */ /* 0x040fe200000e0000 */
[----:B------:R-:W-:Y:S02]  /*39f0*/  VIADD R5, R3, 0x2 ;  /* 0x0000000203057836 */ /* 0x000fe40000000000 */
[----:B------:R-:W-:Y:S02]  /*3a00*/  UIADD3 UR14, UR10, 0x2, URZ ;  /* 0x000000020a0e7890 */ /* 0x000fe4000fffe03f */
[----:B------:R-:W-:Y:S01]  /*3a10*/  UIADD3 UR18, UR10, 0x4, URZ ;  /* 0x000000040a127890 */ /* 0x000fe2000fffe03f */
[----:B------:R-:W-:Y:S01]  /*3a20*/  R2UR UR12, R5 ;  /* 0x00000000050c72ca */ /* 0x000fe200000e0000 */
[C---:B------:R-:W-:Y:S01]  /*3a30*/  VIADD R5, R3.reuse, 0x4 ;  /* 0x0000000403057836 */ /* 0x040fe20000000000 */
[----:B------:R-:W-:Y:S01]  /*3a40*/  UIADD3 UR22, UR10, 0x6, URZ ;  /* 0x000000060a167890 */ /* 0x000fe2000fffe03f */
[----:B------:R-:W-:-:S03]  /*3a50*/  VIADD R3, R3, 0x6 ;  /* 0x0000000603037836 */ /* 0x000fc60000000000 */
[----:B------:R-:W-:Y:S01]  /*3a60*/  R2UR UR16, R5 ;  /* 0x00000000051072ca */ /* 0x000fe200000e0000 */
[----:B------:R-:W-:Y:S01]  /*3a70*/  HGMMA.64x64x16.F32.BF16 R24, gdesc[UR8], RZ, !UPT, gsb0 ;  /* 0x00e00000081879f0 */ /* 0x000fe2000c0018ff */
[----:B------:R-:W-:Y:S02]  /*3a80*/  R2UR UR20, R3 ;  /* 0x00000000031472ca */ /* 0x000fe400000e0000 */
        /* <DEDUP_REMOVED lines=10> */
[----:B------:R-:W3:Y:S02]  /*3b30*/  SYNCS.PHASECHK.TRANS64.TRYWAIT P1, [R17+URZ+0x38810], R4 ;  /* 0x03881004110075a7 */ /* 0x000ee4000802017f */
[----:B---3--:R-:W-:Y:S05]  /*3b40*/  @!P1 BRA `(.L_x_7463) ;  /* 0x0000011800289947 */ /* 0x008fea0003800000 */
.L_x_7573:
[----:B------:R-:W-:Y:S05]  /*3b50*/  @!P0 BRA `(.L_x_7464) ;  /* 0x0000000000048947 */ /* 0x000fea0003800000 */
[----:B------:R-:W-:Y:S01]  /*3b60*/  BPT.TRAP 0x1 ;  /* 0x000000040000795c */ /* 0x000fe20000300000 */
.L_x_7464:
[----:B------:R4:W0:Y:S01]  /*3b70*/  SYNCS.PHASECHK.TRANS64.TRYWAIT P1, [R9+URZ+0x38850], R6 ;  /* 0x03885006090075a7 */ /* 0x000822000802017f */
[----:B------:R-:W-:Y:S05]  /*3b80*/  @!P0 BRA `(.L_x_7465) ;  /* 0x0000000000048947 */ /* 0x000fea0003800000 */
[----:B------:R-:W-:Y:S01]  /*3b90*/  BPT.TRAP 0x1 ;  /* 0x000000040000795c */ /* 0x000fe20000300000 */
.L_x_7465:
[C---:B------:R-:W-:Y:S02]  /*3ba0*/  VIADD R3, R17.reuse, 0x400 ;  /* 0x0000040011037836 */ /* 0x040fe40000000000 */
[----:B0--3--:R-:W-:-:S03]  /*3bb0*/  VIADD R4, R17, 0x26400 ;  /* 0x0002640011047836 */ /* 0x009fc60000000000 */
[----:B------:R-:W-:Y:S02]  /*3bc0*/  SHF.R.U32.HI R3, RZ, 0x4, R3 ;  /* 0x00000004ff037819 */ /* 0x000fe40000011603 */
[----:B------:R-:W-:Y:S02]  /*3bd0*/  SHF.R.U32.HI R4, RZ, 0x4, R4 ;  /* 0x00000004ff047819 */ /* 0x000fe40000011604 */
[----:B------:R-:W-:Y:S02]  /*3be0*/  LOP3.LUT R3, R3, 0x3fff, RZ, 0xc0, !PT ;  /* 0x00003fff03037812 */ /* 0x000fe400078ec0ff */
[----:B------:R-:W-:Y:S02]  /*3bf0*/  LOP3.LUT R5, R4, 0x3fff, RZ, 0xc0, !PT ;  /* 0x00003fff04057812 */ /* 0x000fe400078ec0ff */
[----:B------:R-:W-:Y:S02]  /*3c00*/  LOP3.LUT R4, R3, 0x10000, RZ, 0xfc, !PT ;  /* 0x0001000003047812 */ /* 0x000fe400078efcff */
[----:B------:R-:W-:-:S03]  /*3c10*/  LOP3.LUT R3, R5, 0x10000, RZ, 0xfc, !PT ;  /* 0x0001000005037812 */ /* 0x000fc600078efcff */
[----:B------:R-:W-:Y:S01]  /*3c20*/  IMAD R5, R2, 0x1000, R4 ;  /* 0x0000100002057824 */ /* 0x000fe200078e0204 */
[----:B------:R-:W-:Y:S06]  /*3c30*/  @P1 BRA `(.L_x_7466) ;  /* 0x0000000000081947 */ /* 0x000fec0003800000 */
[----:B------:R-:W0:Y:S02]  /*3c40*/  SYNCS.PHASECHK.TRANS64.TRYWAIT P1, [R9+URZ+0x38850], R6 ;  /* 0x03885006090075a7 */ /* 0x000e24000802017f */
[----:B0-----:R-:W-:Y:S05]  /*3c50*/  @!P1 BRA `(.L_x_7467) ;  /* 0x0000011400f89947 */ /* 0x001fea0003800000 */
.L_x_7466:
[----:B------:R-:W-:Y:S01]  /*3c60*/  R2UR UR24, R3 ;  /* 0x00000000031872ca */ /* 0x000fe200000e0000 */
[----:B------:R-:W-:Y:S01]  /*3c70*/  WARPGROUP.ARRIVE ;  /* 0x00000000000079c5 */ /* 0x000fe20000000000 */
[----:B------:R-:W-:Y:S01]  /*3c80*/  R2UR UR26, R5 ;  /* 0x00000000051a72ca */ /* 0x000fe200000e0000 */
[----:B------:R-:W-:Y:S01]  /*3c90*/  UMOV UR25, 0x40000040 ;  /* 0x4000004000197882 */ /* 0x000fe20000000000 */
[----:B------:R-:W-:Y:S01]  /*3ca0*/  UMOV UR27, 0x40000040 ;  /* 0x40000040001b7882 */ /* 0x000fe20000000000 */
[----:B------:R-:W-:Y:S01]  /*3cb0*/  VIADD R7, R3, 0x2 ;  /* 0x0000000203077836 */ /* 0x000fe20000000000 */
[----:B------:R-:W-:Y:S01]  /*3cc0*/  UMOV UR5, 0x40000040 ;  /* 0x4000004000057882 */ /* 0x000fe20000000000 */
[----:B012-4-:R-:W-:Y:S01]  /*3cd0*/  VIADD R6, R5, 0x2 ;  /* 0x0000000205067836 */ /* 0x017fe20000000000 */
[----:B------:R-:W-:Y:S01]  /*3ce0*/  UMOV UR7, 0x40000040 ;  /* 0x4000004000077882 */ /* 0x000fe20000000000 */
[----:B------:R-:W0:Y:S01]  /*3cf0*/  S2R R8, SR_TID.X ;  /* 0x0000000000087919 */ /* 0x000e220000002100 */
[----:B------:R-:W-:Y:S01]  /*3d00*/  R2UR UR4, R7 ;  /* 0x00000000070472ca */ /* 0x000fe200000e0000 */
[C---:B------:R-:W-:Y:S01]  /*3d10*/  VIADD R11, R5.reuse, 0x800 ;  /* 0x00000800050b7836 */ /* 0x040fe20000000000 */
[----:B------:R-:W-:Y:S01]  /*3d20*/  R2UR UR6, R6 ;  /* 0x00000000060672ca */ /* 0x000fe200000e0000 */
[----:B------:R-:W-:Y:S01]  /*3d30*/  VIADD R6, R5, 0x4 ;  /* 0x0000000405067836 */ /* 0x000fe20000000000 */
[----:B------:R-:W-:Y:S01]  /*3d40*/  IADD3 R7, R3, 0x4, RZ ;  /* 0x0000000403077810 */ /* 0x000fe20007ffe0ff */
[----:B------:R-:W-:Y:S01]  /*3d50*/  HGMMA.64x64x16.F32.BF16 R24, gdesc[UR24], R24, gsb0 ;  /* 0x00e00000181879f0 */ /* 0x000fe20008001818 */
[----:B------:R-:W-:Y:S01]  /*3d60*/  IMAD.MOV.U32 R15, RZ, RZ, 0x40 ;  /* 0x00000040ff0f7424 */ /* 0x000fe200078e00ff */
[----:B0-----:R-:W-:Y:S01]  /*3d70*/  SHF.R.U32.HI R8, RZ, 0x7, R8 ;  /* 0x00000007ff087819 */ /* 0x001fe20000011608 */
[----:B------:R-:W-:-:S02]  /*3d80*/  WARPGROUP.DEPBAR.LE gsb0, 0x0 ;  /* 0x00008000000079c5 */ /* 0x000fc40000010000 */
[----:B------:R-:W-:-:S06]  /*3d90*/  WARPGROUP.ARRIVE ;  /* 0x00000000000079c5 */ /* 0x000fcc0000000000 */
[----:B------:R-:W-:Y:S01]  /*3da0*/  HGMMA.64x64x16.F32.BF16 R24, gdesc[UR4], R24, gsb0 ;  /* 0x00e00000041879f0 */ /* 0x000fe20008001818 */
[----:B------:R-:W-:Y:S01]  /*3db0*/  R2UR UR4, R7 ;  /* 0x00000000070472ca */ /* 0x000fe200000e0000 */
[----:B------:R-:W-:Y:S01]  /*3dc0*/  UMOV UR5, 0x40000040 ;  /* 0x4000004000057882 */ /* 0x000fe20000000000 */
[----:B------:R-:W-:Y:S01]  /*3dd0*/  R2UR UR6, R6 ;  /* 0x00000000060672ca */ /* 0x000fe200000e0000 */
[----:B------:R-:W-:Y:S01]  /*3de0*/  UMOV UR7, 0x40000040 ;  /* 0x4000004000077882 */ /* 0x000fe20000000000 */
[----:B------:R-:W-:Y:S02]  /*3df0*/  VIADD R7, R3, 0x6 ;  /* 0x0000000603077836 */ /* 0x000fe40000000000 */
[----:B------:R-:W-:Y:S01]  /*3e00*/  VIADD R6, R5, 0x6 ;  /* 0x0000000605067836 */ /* 0x000fe20000000000 */
[----:B------:R-:W-:Y:S02]  /*3e10*/  WARPGROUP.DEPBAR.LE gsb0, 0x0 ;  /* 0x00008000000079c5 */ /* 0x000fe40000010000 */
        /* <DEDUP_REMOVED lines=69> */
[----:B------:R-:W-:Y:S01]  /*4270*/  VIADD R7, R3, 0x406 ;  /* 0x0000040603077836 */ /* 0x000fe20000000000 */
[----:B------:R-:W-:Y:S01]  /*4280*/  IADD3 R6, R5, 0x406, RZ ;  /* 0x0000040605067810 */ /* 0x000fe20007ffe0ff */
[----:B------:R-:W-:Y:S02]  /*4290*/  WARPGROUP.DEPBAR.LE gsb0, 0x0 ;  /* 0x00008000000079c5 */ /* 0x000fe40000010000 */
[----:B------:R-:W-:-:S07]  /*42a0*/  WARPGROUP.ARRIVE ;  /* 0x00000000000079c5 */ /* 0x000fce0000000000 */
        /* <DEDUP_REMOVED lines=41> */
[----:B------:R-:W0:Y:S01]  /*4540*/  SHFL.IDX PT, R6, R8, RZ, 0x1f ;  /* 0x00001fff08067589 */ /* 0x000e2200000e0000 */
[----:B------:R-:W-:Y:S01]  /*4550*/  VIADD R7, R3, 0x800 ;  /* 0x0000080003077836 */ /* 0x000fe20000000000 */
[----:B0-----:R-:W-:-:S04]  /*4560*/  ISETP.GT.AND P1, PT, R6, 0x7f, PT ;  /* 0x0000007f0600780c */ /* 0x001fc80003f24270 */
[----:B------:R-:W-:-:S05]  /*4570*/  SEL R6, RZ, 0x2, !P1 ;  /* 0x00000002ff067807 */ /* 0x000fca0004800000 */
[C---:B------:R-:W-:Y:S02]  /*4580*/  IMAD.IADD R8, R6.reuse, 0x1, R7 ;  /* 0x0000000106087824 */ /* 0x040fe400078e0207 */
[----:B------:R-:W-:Y:S01]  /*4590*/  IMAD.IADD R10, R6, 0x1, R11 ;  /* 0x00000001060a7824 */ /* 0x000fe200078e020b */
[----:B------:R-:W-:Y:S02]  /*45a0*/  WARPGROUP.DEPBAR.LE gsb0, 0x0 ;  /* 0x00008000000079c5 */ /* 0x000fe40000010000 */
[----:B------:R-:W-:-:S06]  /*45b0*/  WARPGROUP.ARRIVE ;  /* 0x00000000000079c5 */ /* 0x000fcc0000000000 */
[----:B------:R-:W-:Y:S01]  /*45c0*/  HGMMA.64x64x16.F32.BF16 R24, gdesc[UR4], R24, gsb0 ;  /* 0x00e00000041879f0 */ /* 0x000fe20008001818 */
[----:B------:R-:W-:Y:S01]  /*45d0*/  R2UR UR4, R8 ;  /* 0x00000000080472ca */ /* 0x000fe200000e0000 */
[----:B------:R-:W-:Y:S01]  /*45e0*/  UMOV UR5, 0x40000040 ;  /* 0x4000004000057882 */ /* 0x000fe20000000000 */
[----:B------:R-:W-:Y:S01]  /*45f0*/  R2UR UR6, R10 ;  /* 0x000000000a0672ca */ /* 0x000fe200000e0000 */
[----:B------:R-:W-:Y:S01]  /*4600*/  UMOV UR7, 0x40000040 ;  /* 0x4000004000077882 */ /* 0x000fe20000000000 */
[----:B------:R-:W-:-:S05]  /*4610*/  IMAD.MOV.U32 R10, RZ, RZ, 0x4 ;  /* 0x00000004ff0a7424 */ /* 0x000fca00078e00ff */
[C---:B------:R-:W-:Y:S02]  /*4620*/  SEL R8, R10.reuse, 0x2, P1 ;  /* 0x000000020a087807 */ /* 0x040fe40000800000 */
[----:B------:R-:W-:-:S03]  /*4630*/  SEL R10, R10, 0x6, !P1 ;  /* 0x000000060a0a7807 */ /* 0x000fc60004800000 */
[--C-:B------:R-:W-:Y:S02]  /*4640*/  IMAD.IADD R12, R7, 0x1, R8.reuse ;  /* 0x00000001070c7824 */ /* 0x100fe400078e0208 */
[----:B------:R-:W-:Y:S02]  /*4650*/  IMAD.IADD R13, R11, 0x1, R8 ;  /* 0x000000010b0d7824 */ /* 0x000fe400078e0208 */
[--C-:B------:R-:W-:Y:S02]  /*4660*/  IMAD.IADD R7, R7, 0x1, R10.reuse ;  /* 0x0000000107077824 */ /* 0x100fe400078e020a */
        /* <DEDUP_REMOVED lines=8> */
[----:B------:R-:W-:Y:S02]  /*46f0*/  WARPGROUP.DEPBAR.LE gsb0, 0x0 ;  /* 0x00008000000079c5 */ /* 0x000fe40000010000 */
[----:B------:R-:W-:-:S09]  /*4700*/  WARPGROUP.ARRIVE ;  /* 0x00000000000079c5 */ /* 0x000fd20000000000 */
[----:B------:R-:W-:Y:S01]  /*4710*/  HGMMA.64x64x16.F32.BF16 R24, gdesc[UR4], R24, gsb0 ;  /* 0x00e00000041879f0 */ /* 0x000fe20008001818 */
[----:B------:R-:W-:Y:S01]  /*4720*/  R2UR UR4, R7 ;  /* 0x00000000070472ca */ /* 0x000fe200000e0000 */
[----:B------:R-:W-:Y:S01]  /*4730*/  UMOV UR5, 0x40000040 ;  /* 0x4000004000057882 */ /* 0x000fe20000000000 */
[----:B------:R-:W-:Y:S01]  /*4740*/  R2UR UR6, R11 ;  /* 0x000000000b0672ca */ /* 0x000fe200000e0000 */
[----:B------:R-:W-:Y:S01]  /*4750*/  UMOV UR7, 0x40000040 ;  /* 0x4000004000077882 */ /* 0x000fe20000000000 */
[----:B------:R-:W-:Y:S01]  /*4760*/  IMAD.MOV.U32 R7, RZ, RZ, 0x28 ;  /* 0x00000028ff077424 */ /* 0x000fe200078e00ff */
[----:B------:R-:W-:-:S04]  /*4770*/  MOV R11, 0xa00 ;  /* 0x00000a00000b7802 */ /* 0x000fc80000000f00 */
[----:B------:R-:W-:Y:S02]  /*4780*/  SEL R7, R7, 0x26, P1 ;  /* 0x0000002607077807 */ /* 0x000fe40000800000 */
[----:B------:R-:W-:Y:S02]  /*4790*/  SEL R11, R11, 0x980, P1 ;  /* 0x000009800b0b7807 */ /* 0x000fe40000800000 */
[----:B------:R-:W-:Y:S02]  /*47a0*/  LOP3.LUT R12, R7, 0x6, RZ, 0xc0, !PT ;  /* 0x00000006070c7812 */ /* 0x000fe400078ec0ff */
[----:B------:R-:W-:-:S04]  /*47b0*/  LOP3.LUT R11, R11, 0xa00, RZ, 0xc0, !PT ;  /* 0x00000a000b0b7812 */ /* 0x000fc800078ec0ff */
[CC--:B------:R-:W-:Y:S02]  /*47c0*/  IADD3 R7, R12.reuse, R11.reuse, R3 ;  /* 0x0000000b0c077210 */ /* 0x0c0fe40007ffe003 */
[----:B------:R-:W-:Y:S01]  /*47d0*/  IADD3 R11, R12, R11, R5 ;  /* 0x0000000b0c0b7210 */ /* 0x000fe20007ffe005 */
        /* <DEDUP_REMOVED lines=8> */
[----:B------:R-:W-:Y:S02]  /*4860*/  VIADD R11, R5, 0xa00 ;  /* 0x00000a00050b7836 */ /* 0x000fe40000000000 */
[C---:B------:R-:W-:Y:S02]  /*4870*/  IMAD.IADD R12, R6.reuse, 0x1, R7 ;  /* 0x00000001060c7824 */ /* 0x040fe400078e0207 */
[----:B------:R-:W-:Y:S01]  /*4880*/  IMAD.IADD R13, R6, 0x1, R11 ;  /* 0x00000001060d7824 */ /* 0x000fe200078e020b */
[----:B------:R-:W-:-:S02]  /*4890*/  WARPGROUP.DEPBAR.LE gsb0, 0x0 ;  /* 0x00008000000079c5 */ /* 0x000fc40000010000 */
[----:B------:R-:W-:-:S06]  /*48a0*/  WARPGROUP.ARRIVE ;  /* 0x00000000000079c5 */ /* 0x000fcc0000000000 */
[----:B------:R-:W-:Y:S01]  /*48b0*/  HGMMA.64x64x16.F32.BF16 R24, gdesc[UR4], R24, gsb0 ;  /* 0x00e00000041879f0 */ /* 0x000fe20008001818 */
[----:B------:R-:W-:Y:S01]  /*48c0*/  R2UR UR4, R12 ;  /* 0x000000000c0472ca */ /* 0x000fe200000e0000 */
[----:B------:R-:W-:Y:S01]  /*48d0*/  UMOV UR5, 0x40000040 ;  /* 0x4000004000057882 */ /* 0x000fe20000000000 */
[----:B------:R-:W-:Y:S01]  /*48e0*/  R2UR UR6, R13 ;  /* 0x000000000d0672ca */ /* 0x000fe200000e0000 */
[----:B------:R-:W-:Y:S01]  /*48f0*/  UMOV UR7, 0x40000040 ;  /* 0x4000004000077882 */ /* 0x000fe20000000000 */
[C---:B------:R-:W-:Y:S02]  /*4900*/  IMAD.IADD R12, R8.reuse, 0x1, R7 ;  /* 0x00000001080c7824 */ /* 0x040fe400078e0207 */
[----:B------:R-:W-:Y:S02]  /*4910*/  IMAD.IADD R13, R8, 0x1, R11 ;  /* 0x00000001080d7824 */ /* 0x000fe400078e020b */
        /* <DEDUP_REMOVED lines=16> */
[----:B------:R-:W-:Y:S02]  /*4a20*/  IMAD.MOV.U32 R7, RZ, RZ, 0x30 ;  /* 0x00000030ff077424 */ /* 0x000fe400078e00ff */
[----:B------:R-:W-:-:S03]  /*4a30*/  IMAD.MOV.U32 R11, RZ, RZ, 0xc00 ;  /* 0x00000c00ff0b7424 */ /* 0x000fc600078e00ff */
        /* <DEDUP_REMOVED lines=79> */
[----:B------:R-:W-:-:S04]  /*4f30*/  SEL R6, R15, 0x3e, P1 ;  /* 0x0000003e0f067807 */ /* 0x000fc80000800000 */
[----:B------:R-:W-:Y:S01]  /*4f40*/  LOP3.LUT R6, R6, 0x6, RZ, 0xc0, !PT ;  /* 0x0000000606067812 */ /* 0x000fe200078ec0ff */
        /* <DEDUP_REMOVED lines=8> */
[----:B------:R-:W-:-:S04]  /*4fd0*/  SEL R7, R7, 0xf80, P1 ;  /* 0x00000f8007077807 */ /* 0x000fc80000800000 */
        /* <DEDUP_REMOVED lines=12> */
[----:B------:R-:W-:Y:S03]  /*50a0*/  HGMMA.64x64x16.F32.BF16 R24, gdesc[UR4], R24, gsb0 ;  /* 0x00e00000041879f0 */ /* 0x000fe60008001818 */
[----:B------:R-:W-:Y:S02]  /*50b0*/  WARPGROUP.DEPBAR.LE gsb0, 0x0 ;  /* 0x00008000000079c5 */ /* 0x000fe40000010000 */
[----:B------:R-:W-:Y:S05]  /*50c0*/  @!P0 BRA `(.L_x_7468) ;  /* 0x0000000000048947 */ /* 0x000fea0003800000 */
[----:B------:R-:W-:Y:S01]  /*50d0*/  BPT.TRAP 0x1 ;  /* 0x000000040000795c */ /* 0x000fe20000300000 */
.L_x_7468:
[----:B------:R-:W-:Y:S01]  /*50e0*/  ISETP.NE.AND P5, PT, R220, 0x1, PT ;  /* 0x00000001dc00780c */ /* 0x000fe20003fa5270 */
[----:B------:R-:W-:Y:S01]  /*50f0*/  VIADD R6, R190, UR38 ;  /* 0x00000026be067c36 */ /* 0x000fe20008000000 */
[----:B------:R-:W0:Y:S01]  /*5100*/  LDC R11, c[0x0][0x2f0] ;  /* 0x0000bc00ff0b7b82 */ /* 0x000e220000000800 */
[----:B------:R-:W-:Y:S01]  /*5110*/  ULDC UR4, c[0x0][0xad0] ;  /* 0x0002b40000047ab9 */ /* 0x000fe20000000800 */
[----:B------:R-:W-:Y:S02]  /*5120*/  IMAD.MOV.U32 R7, RZ, RZ, -0x40 ;  /* 0xffffffc0ff077424 */ /* 0x000fe400078e00ff */
[----:B------:R-:W-:Y:S01]  /*5130*/  FMUL.FTZ R25, R25, UR4 ;  /* 0x0000000419197c20 */ /* 0x000fe20008410000 */
[----:B------:R-:W-:Y:S01]  /*5140*/  FMUL.FTZ R24, R24, UR4 ;  /* 0x0000000418187c20 */ /* 0x000fe20008410000 */
[----:B------:R-:W-:Y:S01]  /*5150*/  FMUL.FTZ R28, R28, UR4 ;  /* 0x000000041c1c7c20 */ /* 0x000fe20008410000 */
[----:B------:R-:W-:Y:S02]  /*5160*/  IMAD R7, R168, R7, 0x41 ;  /* 0x00000041a8077424 */ /* 0x000fe400078e0207 */
[----:B------:R-:W-:Y:S01]  /*5170*/  FMUL.FTZ R29, R29, UR4 ;  /* 0x000000041d1d7c20 */ /* 0x000fe20008410000 */
[----:B------:R-:W1:Y:S01]  /*5180*/  LDC R13, c[0x0][0x288] ;  /* 0x0000a200ff0d7b82 */ /* 0x000e620000000800 */
[----:B------:R-:W2:Y:S01]  /*5190*/  MUFU.TANH R12, R24 ;  /* 0x00000018000c7308 */ /* 0x000ea20000002400 */
[----:B------:R-:W-:Y:S01]  /*51a0*/  FMUL.FTZ R32, R32, UR4 ;  /* 0x0000000420207c20 */ /* 0x000fe20008410000 */
        /* <DEDUP_REMOVED lines=13> */
[----:B------:R-:W5:Y:S01]  /*5280*/  @P5 LDC R8, c[0x0][0x450] ;  /* 0x00011400ff085b82 */ /* 0x000f620000000800 */
[----:B0-----:R-:W-:Y:S01]  /*5290*/  IMAD R7, R186, R11, R7 ;  /* 0x0000000bba077224 */ /* 0x001fe200078e0207 */
        /* <DEDUP_REMOVED lines=14> */
[----:B---3--:R-:W-:-:S04]  /*5380*/  @P5 IMAD.HI.U32 R5, R6, R5, RZ ;  /* 0x0000000506055227 */ /* 0x008fc800078e00ff */
[----:B------:R-:W-:Y:S01]  /*5390*/  FMUL.FTZ R50, R50, UR4 ;  /* 0x0000000432327c20 */ /* 0x000fe20008410000 */
[----:B------:R-:W3:Y:S01]  /*53a0*/  MUFU.TANH R21, R32 ;  /* 0x0000002000157308 */ /* 0x000ee20000002400 */
[----:B------:R-:W-:Y:S01]  /*53b0*/  FMUL.FTZ R51, R51, UR4 ;  /* 0x0000000433337c20 */ /* 0x000fe20008410000 */
[----:B------:R-:W-:Y:S01]  /*53c0*/  FMUL.FTZ R54, R54, UR4 ;  /* 0x0000000436367c20 */ /* 0x000fe20008410000 */
[----:B------:R-:W-:Y:S01]  /*53d0*/  FMUL.FTZ R55, R55, UR4 ;  /* 0x0000000437377c20 */ /* 0x000fe20008410000 */
[----:B------:R-:W-:Y:S01]  /*53e0*/  ULDC UR4, c[0x0][0xa80] ;  /* 0x0002a00000047ab9 */ /* 0x000fe20000000800 */
[----:B------:R-:W-:Y:S01]  /*53f0*/  IMAD R202, R2, 0x1000, R19 ;  /* 0x0000100002ca7824 */ /* 0x000fe200078e0213 */
[----:B-----5:R-:W-:Y:S01]  /*5400*/  @P5 SHF.R.U32.HI R6, RZ, R8, R5 ;  /* 0x00000008ff065219 */ /* 0x020fe20000011605 */
[----:B------:R-:W-:Y:S01]  /*5410*/  IMAD R5, R168, -0x40, R15 ;  /* 0xffffffc0a8057824 */ /* 0x000fe200078e020f */
[--C-:B-1----:R-:W-:Y:S01]  /*5420*/  IADD3 R8, R7, -R13, -R18.reuse ;  /* 0x8000000d07087210 */ /* 0x102fe20007ffe812 */
[----:B------:R-:W1:Y:S01]  /*5430*/  MUFU.TANH R24, R33 ;  /* 0x0000002100187308 */ /* 0x000e620000002400 */
[----:B------:R-:W-:Y:S01]  /*5440*/  R2UR UR6, R202 ;  /* 0x00000000ca0672ca */ /* 0x000fe200000e0000 */
[----:B------:R-:W5:Y:S01]  /*5450*/  SHFL.IDX PT, R10, R6, RZ, 0x1c1f ;  /* 0x001c1fff060a7589 */ /* 0x000f6200000e0000 */
[----:B------:R-:W-:Y:S01]  /*5460*/  IMAD R5, R186, R11, R5 ;  /* 0x0000000bba057224 */ /* 0x000fe200078e0205 */
[----:B------:R-:W-:Y:S01]  /*5470*/  UMOV UR7, 0x40000040 ;  /* 0x4000004000077882 */ /* 0x000fe20000000000 */
[----:B------:R-:W-:Y:S01]  /*5480*/  VIADD R206, R202, 0x80 ;  /* 0x00000080cace7836 */ /* 0x000fe20000000000 */
[----:B------:R-:W1:Y:S01]  /*5490*/  SHFL.IDX PT, R6, R6, 0x1, 0x1c1f ;  /* 0x003c1f0006067f89 */ /* 0x000e6200000e0000 */
[----:B------:R-:W-:Y:S01]  /*54a0*/  IMAD.IADD R5, R5, 0x1, -R18 ;  /* 0x0000000105057824 */ /* 0x000fe200078e0a12 */
[----:B------:R-:W1:Y:S08]  /*54b0*/  MUFU.TANH R36, R36 ;  /* 0x0000002400247308 */ /* 0x000e700000002400 */
[----:B------:R-:W1:Y:S08]  /*54c0*/  MUFU.TANH R37, R37 ;  /* 0x0000002500257308 */ /* 0x000e700000002400 */
[----:B------:R-:W-:Y:S01]  /*54d0*/  MUFU.TANH R57, R27 ;  /* 0x0000001b00397308 */ /* 0x000fe20000002400 */
[----:B-----5:R-:W-:-:S04]  /*54e0*/  VIADDMNMX R10, R10, R8, R5, PT ;  /* 0x000000080a0a7246 */ /* 0x020fc80003800105 */
[C---:B------:R-:W-:Y:S02]  /*54f0*/  ISETP.GT.AND P1, PT, R10.reuse, RZ, PT ;  /* 0x000000ff0a00720c */ /* 0x040fe40003f24270 */
[C---:B------:R-:W-:Y:S01]  /*5500*/  ISETP.GT.AND P2, PT, R10.reuse, 0x1, PT ;  /* 0x000000010a00780c */ /* 0x040fe20003f44270 */
[----:B------:R5:W-:Y:S01]  /*5510*/  MUFU.TANH R56, R26 ;  /* 0x0000001a00387308 */ /* 0x000be20000002400 */
[----:B------:R-:W-:Y:S02]  /*5520*/  ISETP.GT.AND P3, PT, R10, 0x8, PT ;  /* 0x000000080a00780c */ /* 0x000fe40003f64270 */
[----:B--2---:R-:W-:Y:S02]  /*5530*/  FSEL R12, R12, -INF , P1 ;  /* 0xff8000000c0c7808 */ /* 0x004fe40000800000 */
[----:B----4-:R-:W-:Y:S02]  /*5540*/  FSEL R15, R25, -INF , P2 ;  /* 0xff800000190f7808 */ /* 0x010fe40001000000 */
[----:B------:R-:W-:Y:S01]  /*5550*/  ISETP.GT.AND P1, PT, R10, 0x9, PT ;  /* 0x000000090a00780c */ /* 0x000fe20003f24270 */
[----:B------:R-:W2:Y:S01]  /*5560*/  MUFU.TANH R27, R40 ;  /* 0x00000028001b7308 */ /* 0x000ea20000002400 */
[----:B0-----:R-:W-:-:S02]  /*5570*/  FSEL R14, R14, -INF , P3 ;  /* 0xff8000000e0e7808 */ /* 0x001fc40001800000 */
[----:B------:R-:W-:Y:S02]  /*5580*/  FMNMX.FTZ R7, R12, R15, !PT ;  /* 0x0000000f0c077209 */ /* 0x000fe40007810000 */
[----:B------:R-:W-:Y:S02]  /*5590*/  ISETP.GT.AND P2, PT, R10, 0x10, PT ;  /* 0x000000100a00780c */ /* 0x000fe40003f44270 */
[----:B------:R-:W-:Y:S01]  /*55a0*/  FSEL R20, R20, -INF , P1 ;  /* 0xff80000014147808 */ /* 0x000fe20000800000 */
[----:B------:R-:W0:Y:S01]  /*55b0*/  MUFU.TANH R41, R41 ;  /* 0x0000002900297308 */ /* 0x000e220000002400 */
[----:B------:R-:W-:Y:S02]  /*55c0*/  FMNMX.FTZ R7, R14, R7, !PT ;  /* 0x000000070e077209 */ /* 0x000fe40007810000 */
[----:B------:R-:W-:Y:S02]  /*55d0*/  ISETP.GT.AND P1, PT, R10, 0x11, PT ;  /* 0x000000110a00780c */ /* 0x000fe40003f24270 */
[----:B---3--:R-:W-:-:S02]  /*55e0*/  FSEL R21, R21, -INF , P2 ;  /* 0xff80000015157808 */ /* 0x008fc40001000000 */
[----:B-----5:R-:W-:Y:S01]  /*55f0*/  FMNMX.FTZ R26, R20, R7, !PT ;  /* 0x00000007141a7209 */ /* 0x020fe20007810000 */
[----:B------:R-:W3:Y:S01]  /*5600*/  MUFU.TANH R29, R44 ;  /* 0x0000002c001d7308 */ /* 0x000ee20000002400 */
[----:B------:R-:W-:Y:S02]  /*5610*/  ISETP.GT.AND P2, PT, R10, 0x18, PT ;  /* 0x000000180a00780c */ /* 0x000fe40003f44270 */
[----:B-1----:R-:W-:Y:S02]  /*5620*/  FSEL R24, R24, -INF , P1 ;  /* 0xff80000018187808 */ /* 0x002fe40000800000 */
[----:B------:R-:W-:Y:S02]  /*5630*/  FMNMX.FTZ R7, R21, R26, !PT ;  /* 0x0000001a15077209 */ /* 0x000fe40007810000 */
[----:B------:R-:W-:Y:S01]  /*5640*/  ISETP.GT.AND P1, PT, R10, 0x19, PT ;  /* 0x000000190a00780c */ /* 0x000fe20003f24270 */
[----:B------:R-:W1:Y:S01]  /*5650*/  MUFU.TANH R45, R45 ;  /* 0x0000002d002d7308 */ /* 0x000e620000002400 */
[----:B------:R-:W-:-:S02]  /*5660*/  FSEL R25, R36, -INF , P2 ;  /* 0xff80000024197808 */ /* 0x000fc40001000000 */
[----:B------:R-:W-:Y:S02]  /*5670*/  FMNMX.FTZ R28, R24, R7, !PT ;  /* 0x00000007181c7209 */ /* 0x000fe40007810000 */
[C---:B------:R-:W-:Y:S02]  /*5680*/  ISETP.GT.AND P2, PT, R10.reuse, 0x20, PT ;  /* 0x000000200a00780c */ /* 0x040fe40003f44270 */
[----:B------:R-:W-:Y:S01]  /*5690*/  FSEL R26, R37, -INF , P1 ;  /* 0xff800000251a7808 */ /* 0x000fe20000800000 */
[----:B------:R4:W-:Y:S01]  /*56a0*/  MUFU.TANH R58, R30 ;  /* 0x0000001e003a7308 */ /* 0x0009e20000002400 */
[----:B------:R-:W-:Y:S02]  /*56b0*/  FMNMX.FTZ R7, R25, R28, !PT ;  /* 0x0000001c19077209 */ /* 0x000fe40007810000 */
[----:B------:R-:W-:Y:S02]  /*56c0*/  ISETP.GT.AND P1, PT, R10, 0x21, PT ;  /* 0x000000210a00780c */ /* 0x000fe40003f24270 */
[----:B--2---:R-:W-:-:S02]  /*56d0*/  FSEL R27, R27, -INF , P2 ;  /* 0xff8000001b1b7808 */ /* 0x004fc40001000000 */
[----:B------:R-:W-:Y:S01]  /*56e0*/  ISETP.GT.AND P2, PT, R10, 0x28, PT ;  /* 0x000000280a00780c */ /* 0x000fe20003f44270 */
[----:B------:R-:W2:Y:S01]  /*56f0*/  MUFU.TANH R48, R48 ;  /* 0x0000003000307308 */ /* 0x000ea20000002400 */
[----:B----4-:R-:W-:Y:S02]  /*5700*/  FMNMX.FTZ R30, R26, R7, !PT ;  /* 0x000000071a1e7209 */ /* 0x010fe40007810000 */
[----:B0-----:R-:W-:Y:S02]  /*5710*/  FSEL R28, R41, -INF , P1 ;  /* 0xff800000291c7808 */ /* 0x001fe40000800000 */
[----:B------:R-:W-:Y:S02]  /*5720*/  FMNMX.FTZ R7, R27, R30, !PT ;  /* 0x0000001e1b077209 */ /* 0x000fe40007810000 */
[----:B------:R-:W-:Y:S01]  /*5730*/  ISETP.GT.AND P1, PT, R10, 0x29, PT ;  /* 0x000000290a00780c */ /* 0x000fe20003f24270 */
[----:B------:R-:W0:Y:S01]  /*5740*/  MUFU.TANH R33, R49 ;  /* 0x0000003100217308 */ /* 0x000e220000002400 */
[----:B---3--:R-:W-:-:S02]  /*5750*/  FSEL R29, R29, -INF , P2 ;  /* 0xff8000001d1d7808 */ /* 0x008fc40001000000 */
[----:B------:R-:W-:Y:S02]  /*5760*/  FMNMX.FTZ R32, R28, R7, !PT ;  /* 0x000000071c207209 */ /* 0x000fe40007810000 */
[C---:B------:R-:W-:Y:S02]  /*5770*/  ISETP.GT.AND P2, PT, R10.reuse, 0x30, PT ;  /* 0x000000300a00780c */ /* 0x040fe40003f44270 */
[----:B-1----:R-:W-:Y:S01]  /*5780*/  FSEL R30, R45, -INF , P1 ;  /* 0xff8000002d1e7808 */ /* 0x002fe20000800000 */
[----:B------:R-:W1:Y:S01]  /*5790*/  MUFU.TANH R36, R52 ;  /* 0x0000003400247308 */ /* 0x000e620000002400 */
[----:B------:R-:W-:Y:S02]  /*57a0*/  FMNMX.FTZ R7, R29, R32, !PT ;  /* 0x000000201d077209 */ /* 0x000fe40007810000 */
[----:B------:R-:W-:Y:S02]  /*57b0*/  ISETP.GT.AND P1, PT, R10, 0x31, PT ;  /* 0x000000310a00780c */ /* 0x000fe40003f24270 */
[----:B--2---:R-:W-:-:S02]  /*57c0*/  FSEL R32, R48, -INF , P2 ;  /* 0xff80000030207808 */ /* 0x004fc40001000000 */
[----:B------:R-:W-:Y:S01]  /*57d0*/  FMNMX.FTZ R7, R30, R7, !PT ;  /* 0x000000071e077209 */ /* 0x000fe20007810000 */
[----:B------:R-:W2:Y:S01]  /*57e0*/  MUFU.TANH R37, R53 ;  /* 0x0000003500257308 */ /* 0x000ea20000002400 */
[----:B------:R-:W-:Y:S02]  /*57f0*/  ISETP.GT.AND P2, PT, R10, 0x38, PT ;  /* 0x000000380a00780c */ /* 0x000fe40003f44270 */
[----:B0-----:R-:W-:Y:S02]  /*5800*/  FSEL R33, R33, -INF , P1 ;  /* 0xff80000021217808 */ /* 0x001fe40000800000 */
[----:B------:R-:W-:Y:S02]  /*5810*/  FMNMX.FTZ R40, R32, R7, !PT ;  /* 0x0000000720287209 */ /* 0x000fe40007810000 */
[----:B------:R-:W-:Y:S01]  /*5820*/  ISETP.GT.AND P1, PT, R10, 0x39, PT ;  /* 0x000000390a00780c */ /* 0x000fe20003f24270 */
[----:B------:R0:W3:Y:S01]  /*5830*/  MUFU.TANH R41, R31 ;  /* 0x0000001f00297308 */ /* 0x0000e20000002400 */
[----:B-1----:R-:W-:-:S02]  /*5840*/  FSEL R36, R36, -INF , P2 ;  /* 0xff80000024247808 */ /* 0x002fc40001000000 */
[----:B------:R-:W-:Y:S02]  /*5850*/  FMNMX.FTZ R7, R33, R40, !PT ;  /* 0x0000002821077209 */ /* 0x000fe40007810000 */
[----:B------:R-:W-:Y:S02]  /*5860*/  VIADDMNMX R6, R6, R8, R5, PT ;  /* 0x0000000806067246 */ /* 0x000fe40003800105 */
[----:B------:R-:W-:Y:S01]  /*5870*/  FMNMX.FTZ R10, R36, R7, !PT ;  /* 0x00000007240a7209 */ /* 0x000fe20007810000 */
[----:B------:R1:W4:Y:S01]  /*5880*/  MUFU.TANH R40, R34 ;  /* 0x0000002200287308 */ /* 0x0003220000002400 */
[----:B--2---:R-:W-:Y:S02]  /*5890*/  FSEL R37, R37, -INF , P1 ;  /* 0xff80000025257808 */ /* 0x004fe40000800000 */
[----:B------:R-:W-:Y:S02]  /*58a0*/  ISETP.GT.AND P1, PT, R6, RZ, PT ;  /* 0x000000ff0600720c */ /* 0x000fe40003f24270 */
[----:B------:R-:W-:-:S02]  /*58b0*/  FMNMX.FTZ R10, R37, R10, !PT ;  /* 0x0000000a250a7209 */ /* 0x000fc40007810000 */
[C---:B------:R-:W-:Y:S01]  /*58c0*/  ISETP.GT.AND P2, PT, R6.reuse, 0x1, PT ;  /* 0x000000010600780c */ /* 0x040fe20003f44270 */
[----:B------:R2:W5:Y:S01]  /*58d0*/  MUFU.TANH R44, R35 ;  /* 0x00000023002c7308 */ /* 0x0005620000002400 */
[----:B------:R-:W-:Y:S01]  /*58e0*/  ISETP.GT.AND P3, PT, R6, 0x8, PT ;  /* 0x000000080600780c */ /* 0x000fe20003f64270 */
[----:B------:R-:W5:Y:S01]  /*58f0*/  SHFL.BFLY PT, R7, R10, 0x2, 0x1f ;  /* 0x0c401f000a077f89 */ /* 0x000f6200000e0000 */
[----:B0-----:R-:W-:Y:S02]  /*5900*/  FSEL R31, R56, -INF , P1 ;  /* 0xff800000381f7808 */ /* 0x001fe40000800000 */
[----:B-1----:R-:W-:Y:S02]  /*5910*/  FSEL R34, R57, -INF , P2 ;  /* 0xff80000039227808 */ /* 0x002fe40001000000 */
[----:B------:R-:W-:Y:S01]  /*5920*/  ISETP.GT.AND P1, PT, R6, 0x9, PT ;  /* 0x000000090600780c */ /* 0x000fe20003f24270 */
[----:B------:R3:W0:Y:S01]  /*5930*/  MUFU.TANH R45, R38 ;  /* 0x00000026002d7308 */ /* 0x0006220000002400 */
[----:B--2---:R-:W-:-:S02]  /*5940*/  FSEL R35, R58, -INF , P3 ;  /* 0xff8000003a237808 */ /* 0x004fc40001800000 */
[----:B------:R-:W-:Y:S02]  /*5950*/  FMNMX.FTZ R8, R31, R34, !PT ;  /* 0x000000221f087209 */ /* 0x000fe40007810000 */
[C---:B------:R-:W-:Y:S02]  /*5960*/  ISETP.GT.AND P2, PT, R6.reuse, 0x10, PT ;  /* 0x000000100600780c */ /* 0x040fe40003f44270 */
[----:B------:R-:W-:Y:S01]  /*5970*/  FMNMX.FTZ R5, R35, R8, !PT ;  /* 0x0000000823057209 */ /* 0x000fe20007810000 */
[----:B------:R4:W1:Y:S01]  /*5980*/  MUFU.TANH R48, R39 ;  /* 0x0000002700307308 */ /* 0x0008620000002400 */
[----:B---3--:R-:W-:Y:S02]  /*5990*/  FSEL R38, R41, -INF , P1 ;  /* 0xff80000029267808 */ /* 0x008fe40000800000 */
[----:B------:R-:W-:Y:S02]  /*59a0*/  ISETP.GT.AND P1, PT, R6, 0x11, PT ;  /* 0x000000110600780c */ /* 0x000fe40003f24270 */
[----:B------:R-:W-:-:S02]  /*59b0*/  FMNMX.FTZ R8, R38, R5, !PT ;  /* 0x0000000526087209 */ /* 0x000fc40007810000 */
[----:B------:R-:W-:Y:S01]  /*59c0*/  ISETP.GT.AND P3, PT, R6, 0x29, PT ;  /* 0x000000290600780c */ /* 0x000fe20003f64270 */
[----:B------:R1:W2:Y:S01]  /*59d0*/  MUFU.TANH R49, R42 ;  /* 0x0000002a00317308 */ /* 0x0002a20000002400 */
[----:B----4-:R-:W-:Y:S02]  /*59e0*/  FSEL R39, R40, -INF , P2 ;  /* 0xff80000028277808 */ /* 0x010fe40001000000 */
[----:B-----5:R-:W-:Y:S02]  /*59f0*/  FMNMX.FTZ R7, R10, R7, !PT ;  /* 0x000000070a077209 */ /* 0x020fe40007810000 */
[----:B------:R-:W-:Y:S02]  /*5a00*/  ISETP.GT.AND P2, PT, R6, 0x18, PT ;  /* 0x000000180600780c */ /* 0x000fe40003f44270 */
[----:B------:R-:W-:Y:S01]  /*5a10*/  FSEL R40, R44, -INF , P1 ;  /* 0xff8000002c287808 */ /* 0x000fe20000800000 */
[----:B------:R2:W3:Y:S01]  /*5a20*/  MUFU.TANH R52, R43 ;  /* 0x0000002b00347308 */ /* 0x0004e20000002400 */
[----:B------:R-:W4:Y:S01]  /*5a30*/  SHFL.BFLY PT, R10, R7, 0x1, 0x1f ;  /* 0x0c201f00070a7f89 */ /* 0x000f2200000e0000 */
[----:B------:R-:W-:-:S02]  /*5a40*/  FMNMX.FTZ R5, R39, R8, !PT ;  /* 0x0000000827057209 */ /* 0x000fc40007810000 */
[----:B------:R-:W-:Y:S02]  /*5a50*/  ISETP.GT.AND P1, PT, R6, 0x19, PT ;  /* 0x000000190600780c */ /* 0x000fe40003f24270 */
[----:B0-----:R-:W-:Y:S02]  /*5a60*/  FSEL R41, R45, -INF , P2 ;  /* 0xff8000002d297808 */ /* 0x001fe40001000000 */
[----:B------:R-:W0:Y:S01]  /*5a70*/  MUFU.TANH R46, R46 ;  /* 0x0000002e002e7308 */ /* 0x000e220000002400 */
[----:B------:R-:W-:Y:S02]  /*5a80*/  FMNMX.FTZ R8, R40, R5, !PT ;  /* 0x0000000528087209 */ /* 0x000fe40007810000 */
[----:B------:R-:W-:Y:S02]  /*5a90*/  ISETP.GT.AND P2, PT, R6, 0x20, PT ;  /* 0x000000200600780c */ /* 0x000fe40003f44270 */
[----:B-1----:R-:W-:Y:S02]  /*5aa0*/  FSEL R42, R48, -INF , P1 ;  /* 0xff800000302a7808 */ /* 0x002fe40000800000 */
[----:B------:R-:W-:Y:S01]  /*5ab0*/  FMNMX.FTZ R5, R41, R8, !PT ;  /* 0x0000000829057209 */ /* 0x000fe20007810000 */
[----:B------:R-:W1:Y:S01]  /*5ac0*/  MUFU.TANH R47, R47 ;  /* 0x0000002f002f7308 */ /* 0x000e620000002400 */
[----:B------:R-:W-:-:S02]  /*5ad0*/  ISETP.GT.AND P1, PT, R6, 0x21, PT ;  /* 0x000000210600780c */ /* 0x000fc40003f24270 */
[----:B--2---:R-:W-:Y:S02]  /*5ae0*/  FSEL R43, R49, -INF , P2 ;  /* 0xff800000312b7808 */ /* 0x004fe40001000000 */
[----:B------:R-:W-:Y:S02]  /*5af0*/  FMNMX.FTZ R8, R42, R5, !PT ;  /* 0x000000052a087209 */ /* 0x000fe40007810000 */
[----:B------:R-:W-:Y:S01]  /*5b00*/  ISETP.GT.AND P2, PT, R6, 0x28, PT ;  /* 0x000000280600780c */ /* 0x000fe20003f44270 */
[----:B------:R-:W2:Y:S01]  /*5b10*/  MUFU.TANH R50, R50 ;  /* 0x0000003200327308 */ /* 0x000ea20000002400 */
[----:B---3--:R-:W-:Y:S02]  /*5b20*/  FSEL R44, R52, -INF , P1 ;  /* 0xff800000342c7808 */ /* 0x008fe40000800000 */
[----:B------:R-:W-:Y:S02]  /*5b30*/  FMNMX.FTZ R5, R43, R8, !PT ;  /* 0x000000082b057209 */ /* 0x000fe40007810000 */
[----:B0-----:R-:W-:-:S02]  /*5b40*/  FSEL R45, R46, -INF , P2 ;  /* 0xff8000002e2d7808 */ /* 0x001fc40001000000 */
[----:B------:R-:W-:Y:S01]  /*5b50*/  FMNMX.FTZ R8, R44, R5, !PT ;  /* 0x000000052c087209 */ /* 0x000fe20007810000 */
[----:B------:R-:W0:Y:S01]  /*5b60*/  MUFU.TANH R51, R51 ;  /* 0x0000003300337308 */ /* 0x000e220000002400 */
[----:B----4-:R-:W-:Y:S02]  /*5b70*/  FMNMX.FTZ R7, R7, R10, !PT ;  /* 0x0000000a07077209 */ /* 0x010fe40007810000 */
[C---:B------:R-:W-:Y:S02]  /*5b80*/  ISETP.GT.AND P1, PT, R6.reuse, 0x30, PT ;  /* 0x000000300600780c */ /* 0x040fe40003f24270 */
[----:B-1----:R-:W-:Y:S01]  /*5b90*/  FSEL R46, R47, -INF , P3 ;  /* 0xff8000002f2e7808 */ /* 0x002fe20001800000 */
[----:B------:R-:W-:Y:S01]  /*5ba0*/  FMUL.FTZ R10, R7, UR4 ;  /* 0x00000004070a7c20 */ /* 0x000fe20008410000 */
[----:B------:R-:W-:Y:S01]  /*5bb0*/  FMNMX.FTZ R5, R45, R8, !PT ;  /* 0x000000082d057209 */ /* 0x000fe20007810000 */
[----:B------:R-:W1:Y:S01]  /*5bc0*/  MUFU.TANH R54, R54 ;  /* 0x0000003600367308 */ /* 0x000e620000002400 */
[----:B------:R-:W-:-:S02]  /*5bd0*/  ISETP.GT.AND P2, PT, R6, 0x31, PT ;  /* 0x000000310600780c */ /* 0x000fc40003f44270 */
[----:B--2---:R-:W-:Y:S02]  /*5be0*/  FSEL R47, R50, -INF , P1 ;  /* 0xff800000322f7808 */ /* 0x004fe40000800000 */
[----:B------:R-:W-:Y:S02]  /*5bf0*/  FMNMX.FTZ R8, R46, R5, !PT ;  /* 0x000000052e087209 */ /* 0x000fe40007810000 */
[----:B------:R-:W-:Y:S01]  /*5c00*/  FSETP.NEU.FTZ.AND P4, PT, R7, -INF , PT ;  /* 0xff8000000700780b */ /* 0x000fe20003f9d000 */
[----:B------:R-:W2:Y:S01]  /*5c10*/  MUFU.TANH R55, R55 ;  /* 0x0000003700377308 */ /* 0x000ea20000002400 */
[----:B0-----:R-:W-:Y:S02]  /*5c20*/  FSEL R48, R51, -INF , P2 ;  /* 0xff80000033307808 */ /* 0x001fe40001000000 */
[----:B------:R-:W-:Y:S02]  /*5c30*/  ISETP.GT.AND P1, PT, R6, 0x38, PT ;  /* 0x000000380600780c */ /* 0x000fe40003f24270 */
[----:B------:R-:W-:-:S02]  /*5c40*/  FMNMX.FTZ R51, R47, R8, !PT ;  /* 0x000000082f337209 */ /* 0x000fc40007810000 */
[----:B------:R-:W-:Y:S02]  /*5c50*/  FSEL R53, R10, RZ, P4 ;  /* 0x000000ff0a357208 */ /* 0x000fe40002000000 */
[----:B------:R-:W-:Y:S02]  /*5c60*/  ISETP.GT.AND P2, PT, R6, 0x39, PT ;  /* 0x000000390600780c */ /* 0x000fe40003f44270 */
[----:B-1----:R-:W-:Y:S01]  /*5c70*/  FSEL R49, R54, -INF , P1 ;  /* 0xff80000036317808 */ /* 0x002fe20000800000 */
[--C-:B------:R-:W-:Y:S01]  /*5c80*/  FFMA.FTZ R6, R15, UR4, -R53.reuse ;  /* 0x000000040f067c23 */ /* 0x100fe20008010835 */
[----:B------:R-:W-:Y:S01]  /*5c90*/  FMNMX.FTZ R8, R48, R51, !PT ;  /* 0x0000003330087209 */ /* 0x000fe20007810000 */
[--C-:B------:R-:W-:Y:S01]  /*5ca0*/  FFMA.FTZ R12, R12, UR4, -R53.reuse ;  /* 0x000000040c0c7c23 */ /* 0x100fe20008010835 */
[--C-:B------:R-:W-:Y:S01]  /*5cb0*/  FFMA.FTZ R10, R14, UR4, -R53.reuse ;  /* 0x000000040e0a7c23 */ /* 0x100fe20008010835 */
[--C-:B------:R-:W-:Y:S01]  /*5cc0*/  FFMA.FTZ R14, R25, UR4, -R53.reuse ;  /* 0x00000004190e7c23 */ /* 0x100fe20008010835 */
[----:B--2---:R-:W-:Y:S01]  /*5cd0*/  FSEL R50, R55, -INF , P2 ;  /* 0xff80000037327808 */ /* 0x004fe20001000000 */
[----:B------:R0:W-:Y:S01]  /*5ce0*/  MUFU.EX2 R5, R12 ;  /* 0x0000000c00057308 */ /* 0x0001e20000000800 */
        /* <DEDUP_REMOVED lines=8> */
[--C-:B0-----:R-:W-:Y:S01]  /*5d70*/  FFMA.FTZ R12, R21, UR4, -R53.reuse ;  /* 0x00000004150c7c23 */ /* 0x101fe20008010835 */
[----:B------:R-:W0:Y:S01]  /*5d80*/  SHFL.BFLY PT, R51, R8, 0x2, 0x1f ;  /* 0x0c401f0008337f89 */ /* 0x000e2200000e0000 */
[--C-:B------:R-:W-:Y:S01]  /*5d90*/  FFMA.FTZ R21, R24, UR4, -R53.reuse ;  /* 0x0000000418157c23 */ /* 0x100fe20008010835 */
[--C-:B------:R-:W-:Y:S01]  /*5da0*/  FFMA.FTZ R172, R32, UR4, -R53.reuse ;  /* 0x0000000420ac7c23 */ /* 0x100fe20008010835 */
[--C-:B------:R-:W-:Y:S01]  /*5db0*/  FFMA.FTZ R175, R33, UR4, -R53.reuse ;  /* 0x0000000421af7c23 */ /* 0x100fe20008010835 */
[--C-:B------:R-:W-:Y:S01]  /*5dc0*/  FFMA.FTZ R174, R36, UR4, -R53.reuse ;  /* 0x0000000424ae7c23 */ /* 0x100fe20008010835 */
[----:B------:R-:W-:Y:S01]  /*5dd0*/  FFMA.FTZ R177, R37, UR4, -R53 ;  /* 0x0000000425b17c23 */ /* 0x000fe20008010835 */
[----:B------:R-:W1:Y:S08]  /*5de0*/  MUFU.EX2 R6, R6 ;  /* 0x0000000600067308 */ /* 0x000e700000000800 */
[----:B------:R-:W-:Y:S08]  /*5df0*/  MUFU.EX2 R10, R10 ;  /* 0x0000000a000a7308 */ /* 0x000ff00000000800 */
[----:B------:R-:W2:Y:S01]  /*5e00*/  MUFU.EX2 R15, R15 ;  /* 0x0000000f000f7308 */ /* 0x000ea20000000800 */
[----:B-1----:R-:W-:Y:S01]  /*5e10*/  F2FP.BF16.F32.PACK_AB R152, R6, R5 ;  /* 0x000000050698723e */ /* 0x002fe200000010ff */
[----:B------:R-:W-:Y:S01]  /*5e20*/  FADD.FTZ R5, R5, R6 ;  /* 0x0000000605057221 */ /* 0x000fe20000010000 */
[----:B0-----:R-:W-:-:S05]  /*5e30*/  FMNMX.FTZ R51, R8, R51, !PT ;  /* 0x0000003308337209 */ /* 0x001fca0007810000 */
[----:B------:R-:W0:Y:S01]  /*5e40*/  SHFL.BFLY PT, R8, R51, 0x1, 0x1f ;  /* 0x0c201f0033087f89 */ /* 0x000e2200000e0000 */
[----:B------:R-:W-:Y:S08]  /*5e50*/  MUFU.EX2 R12, R12 ;  /* 0x0000000c000c7308 */ /* 0x000ff00000000800 */
[----:B------:R-:W1:Y:S01]  /*5e60*/  MUFU.EX2 R21, R21 ;  /* 0x0000001500157308 */ /* 0x000e620000000800 */
[----:B--2---:R-:W-:Y:S01]  /*5e70*/  F2FP.BF16.F32.PACK_AB R154, R15, R10 ;  /* 0x0000000a0f9a723e */ /* 0x004fe200000010ff */
[----:B------:R-:W-:-:S04]  /*5e80*/  FADD.FTZ R10, R10, R5 ;  /* 0x000000050a0a7221 */ /* 0x000fc80000010000 */
[----:B------:R-:W-:Y:S02]  /*5e90*/  FADD.FTZ R15, R15, R10 ;  /* 0x0000000a0f0f7221 */ /* 0x000fe40000010000 */
[----:B------:R-:W-:Y:S01]  /*5ea0*/  MUFU.EX2 R14, R14 ;  /* 0x0000000e000e7308 */ /* 0x000fe20000000800 */
[----:B0-----:R-:W-:-:S07]  /*5eb0*/  FMNMX.FTZ R8, R51, R8, !PT ;  /* 0x0000000833087209 */ /* 0x001fce0007810000 */
[----:B------:R-:W0:Y:S01]  /*5ec0*/  MUFU.EX2 R169, R169 ;  /* 0x000000a900a97308 */ /* 0x000e220000000800 */
[C---:B-1----:R-:W-:Y:S01]  /*5ed0*/  F2FP.BF16.F32.PACK_AB R156, R21.reuse, R12 ;  /* 0x0000000c159c723e */ /* 0x042fe200000010ff */
[----:B------:R-:W-:Y:S01]  /*5ee0*/  FADD.FTZ R12, R12, R15 ;  /* 0x0000000f0c0c7221 */ /* 0x000fe20000010000 */
[C---:B------:R-:W-:Y:S01]  /*5ef0*/  FSETP.NEU.FTZ.AND P1, PT, R8.reuse, -INF , PT ;  /* 0xff8000000800780b */ /* 0x040fe20003f3d000 */
[----:B------:R-:W-:Y:S02]  /*5f00*/  FMUL.FTZ R24, R8, UR4 ;  /* 0x0000000408187c20 */ /* 0x000fe40008410000 */
[----:B------:R-:W-:Y:S02]  /*5f10*/  FADD.FTZ R21, R21, R12 ;  /* 0x0000000c15157221 */ /* 0x000fe40000010000 */
[----:B------:R-:W-:Y:S01]  /*5f20*/  MUFU.EX2 R20, R20 ;  /* 0x0000001400147308 */ /* 0x000fe20000000800 */
[----:B------:R-:W-:Y:S01]  /*5f30*/  FSEL R25, R24, RZ, P1 ;  /* 0x000000ff18197208 */ /* 0x000fe20000800000 */
[----:B------:R-:W-:-:S04]  /*5f40*/  VIADD R24, R9, 0x38840 ;  /* 0x0003884009187836 */ /* 0x000fc80000000000 */
[--C-:B------:R-:W-:Y:S01]  /*5f50*/  FFMA.FTZ R176, R31, UR4, -R25.reuse ;  /* 0x000000041fb07c23 */ /* 0x100fe20008010819 */
[----:B------:R-:W-:Y:S01]  /*5f60*/  PRMT R24, R219, 0x654, R24 ;  /* 0x00000654db187816 */ /* 0x000fe20000000018 */
        /* <DEDUP_REMOVED lines=15> */
[----:B------:R1:W-:Y:S01]  /*6060*/  SYNCS.ARRIVE.TRANS64.RED.A1T0 RZ, [R24+URZ], RZ ;  /* 0x000000ff18ff79a7 */ /* 0x0003e2000810043f */
[----:B------:R-:W-:Y:S01]  /*6070*/  MUFU.EX2 R176, R176 ;  /* 0x000000b000b07308 */ /* 0x000fe20000000800 */
[----:B0-----:R-:W-:Y:S01]  /*6080*/  F2FP.BF16.F32.PACK_AB R158, R169, R14 ;  /* 0x0000000ea99e723e */ /* 0x001fe200000010ff */
[----:B------:R-:W-:-:S04]  /*6090*/  FADD.FTZ R14, R14, R21 ;  /* 0x000000150e0e7221 */ /* 0x000fc80000010000 */
[----:B------:R-:W-:Y:S02]  /*60a0*/  FADD.FTZ R169, R169, R14 ;  /* 0x0000000ea9a97221 */ /* 0x000fe40000010000 */
[----:B------:R-:W0:Y:S08]  /*60b0*/  MUFU.EX2 R179, R179 ;  /* 0x000000b300b37308 */ /* 0x000e300000000800 */
[----:B------:R-:W-:Y:S08]  /*60c0*/  MUFU.EX2 R178, R178 ;  /* 0x000000b200b27308 */ /* 0x000ff00000000800 */
[----:B------:R-:W2:Y:S01]  /*60d0*/  MUFU.EX2 R181, R181 ;  /* 0x000000b500b57308 */ /* 0x000ea20000000800 */
[----:B0-----:R-:W-:Y:S01]  /*60e0*/  F2FP.BF16.F32.PACK_AB R153, R179, R176 ;  /* 0x000000b0b399723e */ /* 0x001fe200000010ff */
[----:B------:R-:W-:-:S06]  /*60f0*/  FADD.FTZ R179, R176, R179 ;  /* 0x000000b3b0b37221 */ /* 0x000fcc0000010000 */
[----:B------:R-:W-:Y:S08]  /*6100*/  MUFU.EX2 R180, R180 ;  /* 0x000000b400b47308 */ /* 0x000ff00000000800 */
[----:B------:R-:W0:Y:S01]  /*6110*/  MUFU.EX2 R183, R183 ;  /* 0x000000b700b77308 */ /* 0x000e220000000800 */
[----:B--2---:R-:W-:Y:S01]  /*6120*/  F2FP.BF16.F32.PACK_AB R155, R181, R178 ;  /* 0x000000b2b59b723e */ /* 0x004fe200000010ff */
[----:B------:R-:W-:Y:S01]  /*6130*/  BAR.SYNC.DEFER_BLOCKING 0xf, 0x100 ;  /* 0x03c4000000007b1d */ /* 0x000fe20000010000 */
[----:B------:R-:W-:-:S04]  /*6140*/  FADD.FTZ R178, R178, R179 ;  /* 0x000000b3b2b27221 */ /* 0x000fc80000010000 */
[----:B------:R-:W-:Y:S01]  /*6150*/  FADD.FTZ R181, R181, R178 ;  /* 0x000000b2b5b57221 */ /* 0x000fe20000010000 */
[----:B------:R-:W-:Y:S08]  /*6160*/  MUFU.EX2 R182, R182 ;  /* 0x000000b600b67308 */ /* 0x000ff00000000800 */
[----:B------:R-:W2:Y:S01]  /*6170*/  MUFU.EX2 R197, R197 ;  /* 0x000000c500c57308 */ /* 0x000ea20000000800 */
[----:B0-----:R-:W-:Y:S01]  /*6180*/  F2FP.BF16.F32.PACK_AB R157, R183, R180 ;  /* 0x000000b4b79d723e */ /* 0x001fe200000010ff */
[----:B------:R-:W-:-:S04]  /*6190*/  FADD.FTZ R180, R180, R181 ;  /* 0x000000b5b4b47221 */ /* 0x000fc80000010000 */
[----:B------:R-:W-:Y:S02]  /*61a0*/  FADD.FTZ R183, R183, R180 ;  /* 0x000000b4b7b77221 */ /* 0x000fe40000010000 */
[----:B------:R-:W0:Y:S01]  /*61b0*/  MUFU.EX2 R171, R171 ;  /* 0x000000ab00ab7308 */ /* 0x000e220000000800 */
[----:B------:R3:W-:Y:S07]  /*61c0*/  STSM.16.M88.4 [R185+0x36400], R152 ;  /* 0x03640098b9007844 */ /* 0x0007ee0000000200 */
[----:B------:R-:W-:Y:S01]  /*61d0*/  MUFU.EX2 R170, R170 ;  /* 0x000000aa00aa7308 */ /* 0x000fe20000000800 */
[----:B--2---:R-:W-:Y:S01]  /*61e0*/  F2FP.BF16.F32.PACK_AB R159, R197, R182 ;  /* 0x000000b6c59f723e */ /* 0x004fe200000010ff */
[----:B------:R-:W-:-:S04]  /*61f0*/  FADD.FTZ R182, R182, R183 ;  /* 0x000000b7b6b67221 */ /* 0x000fc80000010000 */
[----:B------:R3:W-:Y:S01]  /*6200*/  STSM.16.M88.4 [R189], R156 ;  /* 0x0000009cbd007844 */ /* 0x0007e20000000200 */
[----:B------:R-:W-:Y:S01]  /*6210*/  FADD.FTZ R197, R197, R182 ;  /* 0x000000b6c5c57221 */ /* 0x000fe20000010000 */
        /* <DEDUP_REMOVED lines=30> */
[----:B------:R-:W2:Y:S08]  /*6400*/  MUFU.EX2 R204, R204 ;  /* 0x000000cc00cc7308 */ /* 0x000eb00000000800 */
[----:B------:R-:W4:Y:S01]  /*6410*/  MUFU.EX2 R205, R205 ;  /* 0x000000cd00cd7308 */ /* 0x000f220000000800 */
[----:B0-----:R-:W-:Y:S01]  /*6420*/  F2FP.BF16.F32.PACK_AB R165, R203, R200 ;  /* 0x000000c8cba5723e */ /* 0x001fe200000010ff */
[----:B------:R-:W-:-:S04]  /*6430*/  FADD.FTZ R200, R200, R201 ;  /* 0x000000c9c8c87221 */ /* 0x000fc80000010000 */
[----:B------:R-:W-:-:S04]  /*6440*/  FADD.FTZ R203, R203, R200 ;  /* 0x000000c8cbcb7221 */ /* 0x000fc80000010000 */
[----:B--2---:R-:W-:Y:S01]  /*6450*/  FADD.FTZ R6, R204, R203 ;  /* 0x000000cbcc067221 */ /* 0x004fe20000010000 */
[----:B----4-:R-:W-:-:S03]  /*6460*/  F2FP.BF16.F32.PACK_AB R167, R205, R204 ;  /* 0x000000cccda7723e */ /* 0x010fc600000010ff */
[----:B------:R-:W-:Y:S02]  /*6470*/  FADD.FTZ R6, R205, R6 ;  /* 0x00000006cd067221 */ /* 0x000fe40000010000 */
[----:B------:R3:W-:Y:S01]  /*6480*/  STSM.16.M88.4 [R188], R164 ;  /* 0x000000a4bc007844 */ /* 0x0007e20000000200 */
[----:B-1----:R-:W-:-:S06]  /*6490*/  WARPGROUP.ARRIVE ;  /* 0x00000000000079c5 */ /* 0x002fcc0000000000 */
[----:B------:R-:W-:Y:S01]  /*64a0*/  HGMMA.64x256x16.F32.BF16 R24, R152, gdesc[UR4].tnspB, RZ, !UPT, gsb0 ;  /* 0x43e0000498187df0 */ /* 0x000fe2000c0018ff */
[----:B------:R-:W-:Y:S01]  /*64b0*/  R2UR UR6, R206 ;  /* 0x00000000ce0672ca */ /* 0x000fe200000e0000 */
[----:B------:R-:W-:Y:S01]  /*64c0*/  UMOV UR7, 0x40000040 ;  /* 0x4000004000077882 */ /* 0x000fe20000000000 */
[C---:B------:R-:W-:Y:S01]  /*64d0*/  VIADD R206, R202.reuse, 0x100 ;  /* 0x00000100cace7836 */ /* 0x040fe20000000000 */
[----:B------:R-:W-:Y:S01]  /*64e0*/  IADD3 R202, R202, 0x180, RZ ;  /* 0x00000180caca7810 */ /* 0x000fe20007ffe0ff */
[----:B------:R-:W-:Y:S02]  /*64f0*/  WARPGROUP.DEPBAR.LE gsb0, 0x0 ;  /* 0x00008000000079c5 */ /* 0x000fe40000010000 */
[----:B------:R-:W-:-:S15]  /*6500*/  WARPGROUP.ARRIVE ;  /* 0x00000000000079c5 */ /* 0x000fde0000000000 */
[----:B------:R-:W-:-:S06]  /*6510*/  NOP ;  /* 0x0000000000007918 */ /* 0x000fcc0000000000 */
[----:B------:R-:W-:Y:S01]  /*6520*/  HGMMA.64x256x16.F32.BF16 R24, R156, gdesc[UR4].tnspB, R24, gsb0 ;  /* 0x43e000049c187df0 */ /* 0x000fe20008001818 */
[----:B------:R-:W-:Y:S01]  /*6530*/  R2UR UR6, R206 ;  /* 0x00000000ce0672ca */ /* 0x000fe200000e0000 */
[----:B------:R-:W-:Y:S01]  /*6540*/  UMOV UR7, 0x40000040 ;  /* 0x4000004000077882 */ /* 0x000fe20000000000 */
[----:B------:R-:W-:Y:S02]  /*6550*/  WARPGROUP.DEPBAR.LE gsb0, 0x0 ;  /* 0x00008000000079c5 */ /* 0x000fe40000010000 */
[----:B------:R-:W-:-:S15]  /*6560*/  WARPGROUP.ARRIVE ;  /* 0x00000000000079c5 */ /* 0x000fde0000000000 */
[----:B------:R-:W-:-:S08]  /*6570*/  NOP ;  /* 0x0000000000007918 */ /* 0x000fd00000000000 */
[----:B------:R-:W-:Y:S01]  /*6580*/  HGMMA.64x256x16.F32.BF16 R24, R160, gdesc[UR4].tnspB, R24, gsb0 ;  /* 0x43e00004a0187df0 */ /* 0x000fe20008001818 */
[----:B------:R-:W-:Y:S01]  /*6590*/  R2UR UR6, R202 ;  /* 0x00000000ca0672ca */ /* 0x000fe200000e0000 */
        /* <DEDUP_REMOVED lines=14> */
[----:B---3--:R-:W-:Y:S05]  /*6680*/  @!P0 BRA `(.L_x_7469) ;  /* 0x0000000000048947 */ /* 0x008fea0003800000 */
[----:B------:R-:W-:Y:S01]  /*6690*/  BPT.TRAP 0x1 ;  /* 0x000000040000795c */ /* 0x000fe20000300000 */
.L_x_7469:
[----:B------:R-:W0:Y:S01]  /*66a0*/  @P5 LDC R12, c[0x0][0x44c] ;  /* 0x00011300ff0c5b82 */ /* 0x000e220000000800 */
[----:B------:R-:W-:Y:S02]  /*66b0*/  IMAD.U32 R10, RZ, RZ, UR38 ;  /* 0x00000026ff0a7e24 */ /* 0x000fe4000f8e00ff */
[----:B------:R-:W-:Y:S02]  /*66c0*/  IMAD R11, R186, R11, -R13 ;  /* 0x0000000bba0b7224 */ /* 0x000fe400078e0a0d */
[----:B------:R-:W-:-:S03]  /*66d0*/  VIADD R168, R168, 0xfffffffe ;  /* 0xfffffffea8a87836 */ /* 0x000fc60000000000 */
[----:B------:R-:W1:Y:S02]  /*66e0*/  @P5 LDC R15, c[0x0][0x450] ;  /* 0x00011400ff0f5b82 */ /* 0x000e640000000800 */
[----:B------:R-:W-:Y:S01]  /*66f0*/  R2UR UR33, R168 ;  /* 0x00000000a82172ca */ /* 0x000fe200000e0000 */
[----:B0-----:R-:W-:-:S05]  /*6700*/  @P5 IMAD.HI.U32 R12, R12, UR38, RZ ;  /* 0x000000260c0c5c27 */ /* 0x001fca000f8e00ff */
[----:B-1----:R-:W-:-:S05]  /*6710*/  @P5 SHF.R.U32.HI R10, RZ, R15, R12 ;  /* 0x0000000fff0a5219 */ /* 0x002fca000001160c */
[----:B------:R-:W-:-:S05]  /*6720*/  IMAD.IADD R10, R11, 0x1, R10 ;  /* 0x000000010b0a7824 */ /* 0x000fca00078e020a */
[----:B------:R-:W-:-:S04]  /*6730*/  SHF.R.S32.HI R11, RZ, 0x1f, R10 ;  /* 0x0000001fff0b7819 */ /* 0x000fc8000001140a */
[----:B------:R-:W-:Y:S01]  /*6740*/  LEA.HI R11, R11, R10, RZ, 0x6 ;  /* 0x0000000a0b0b7211 */ /* 0x000fe200078f30ff */
[----:B------:R-:W-:-:S03]  /*6750*/  VIADD R10, R9, 0x38860 ;  /* 0x00038860090a7836 */ /* 0x000fc60000000000 */
[----:B------:R-:W-:Y:S02]  /*6760*/  SHF.R.S32.HI R11, RZ, 0x6, R11 ;  /* 0x00000006ff0b7819 */ /* 0x000fe4000001140b */
[----:B------:R-:W-:Y:S02]  /*6770*/  PRMT R10, R219, 0x654, R10 ;  /* 0x00000654db0a7816 */ /* 0x000fe4000000000a */
[----:B------:R-:W-:Y:S02]  /*6780*/  R2UR UR32, R11 ;  /* 0x000000000b2072ca */ /* 0x000fe400000e0000 */
[----:B------:R0:W-:Y:S11]  /*6790*/  SYNCS.ARRIVE.TRANS64.RED.A1T0 RZ, [R10+URZ], RZ ;  /* 0x000000ff0aff79a7 */ /* 0x0001f6000810043f */
[----:B------:R-:W-:-:S04]  /*67a0*/  UISETP.LT.AND UP0, UPT, URZ, UR32, UPT ;  /* 0x000000203f00728c */ /* 0x000fc8000bf01270 */
[----:B------:R-:W-:-:S04]  /*67b0*/  USEL UR32, URZ, UR32, !UP0 ;  /* 0x000000203f207287 */ /* 0x000fc8000c000000 */
[----:B------:R-:W-:-:S06]  /*67c0*/  UISETP.GE.AND UP0, UPT, UR33, UR32, UPT ;  /* 0x000000202100728c */ /* 0x000fcc000bf06270 */
[----:B------:R-:W-:-:S13]  /*67d0*/  PLOP3.LUT P1, PT, PT, PT, UP0, 0x80, 0x0 ;  /* 0x000000000000781c */ /* 0x000fda0003f2f008 */
[----:B0-----:R-:W-:Y:S05]  /*67e0*/  @!P1 BRA `(.L_x_7470) ;  /* 0x0000003400a89947 */ /* 0x001fea0003800000 */
[----:B------:R-:W-:Y:S01]  /*67f0*/  IMAD.MOV.U32 R11, RZ, RZ, R8 ;  /* 0x000000ffff0b7224 */ /* 0x000fe200078e0008 */
[----:B------:R-:W-:Y:S01]  /*6800*/  ULDC UR5, c[0x0][0x288] ;  /* 0x0000a20000057ab9 */ /* 0x000fe20000000800 */
[----:B------:R-:W-:Y:S01]  /*6810*/  IMAD.MOV.U32 R10, RZ, RZ, R7 ;  /* 0x000000ffff0a7224 */ /* 0x000fe200078e0007 */
[----:B------:R-:W-:Y:S01]  /*6820*/  ULDC UR6, c[0x0][0x2f0] ;  /* 0x0000bc0000067ab9 */ /* 0x000fe20000000800 */
[----:B------:R-:W-:Y:S01]  /*6830*/  IMAD.MOV.U32 R13, RZ, RZ, R2 ;  /* 0x000000ffff0d7224 */ /* 0x000fe200078e0002 */
[----:B------:R-:W-:Y:S01]  /*6840*/  ULDC UR7, c[0x0][0xad0] ;  /* 0x0002b40000077ab9 */ /* 0x000fe20000000800 */
[----:B------:R-:W-:-:S05]  /*6850*/  ULDC UR4, c[0x0][0xa80] ;  /* 0x0002a00000047ab9 */ /* 0x000fca0000000800 */
.L_x_7481:
[----:B------:R-:W-:-:S05]  /*6860*/  VIADD R2, R13, 0x1 ;  /* 0x000000010d027836 */ /* 0x000fca0000000000 */
[----:B------:R-:W-:-:S04]  /*6870*/  ISETP.NE.AND P1, PT, R2, 0x2, PT ;  /* 0x000000020200780c */ /* 0x000fc80003f25270 */
[----:B------:R-:W-:Y:S02]  /*6880*/  SEL R7, RZ, 0x1, P1 ;  /* 0x00000001ff077807 */ /* 0x000fe40000800000 */
[----:B------:R-:W-:Y:S02]  /*6890*/  SEL R2, R2, RZ, P1 ;  /* 0x000000ff02027207 */ /* 0x000fe40000800000 */
[----:B------:R-:W-:Y:S01]  /*68a0*/  LOP3.LUT R16, R16, R7, RZ, 0x3c, !PT ;  /* 0x0000000710107212 */ /* 0x000fe200078e3cff */
[----:B------:R-:W-:Y:S06]  /*68b0*/  @!P0 BRA `(.L_x_7471) ;  /* 0x0000000000048947 */ /* 0x000fec0003800000 */
[----:B------:R-:W-:Y:S01]  /*68c0*/  BPT.TRAP 0x1 ;  /* 0x000000040000795c */ /* 0x000fe20000300000 */
.L_x_7471:
[----:B------:R-:W-:Y:S01]  /*68d0*/  IMAD R9, R2, 0x8, R17 ;  /* 0x0000000802097824 */ /* 0x000fe200078e0211 */
[----:B------:R-:W-:-:S04]  /*68e0*/  SHF.L.U32 R8, R16, 0x1f, RZ ;  /* 0x0000001f10087819 */ /* 0x000fc800000006ff */
[----:B------:R0:W1:Y:S01]  /*68f0*/  SYNCS.PHASECHK.TRANS64.TRYWAIT P1, [R9+URZ+0x38830], R8 ;  /* 0x03883008090075a7 */ /* 0x000062000802017f */
[----:B------:R-:W-:Y:S05]  /*6900*/  @!P0 BRA `(.L_x_7472) ;  /* 0x0000000000048947 */ /* 0x000fea0003800000 */
[----:B------:R-:W-:Y:S01]  /*6910*/  BPT.TRAP 0x1 ;  /* 0x000000040000795c */ /* 0x000fe20000300000 */
.L_x_7472:
[----:B------:R-:W-:Y:S01]  /*6920*/  IMAD R7, R2, 0x200, R0 ;  /* 0x0000020002077824 */ /* 0x000fe200078e0200 */
[----:B-1----:R-:W-:Y:S06]  /*6930*/  @P1 BRA `(.L_x_7473) ;  /* 0x0000000000081947 */ /* 0x002fec0003800000 */
[----:B------:R-:W1:Y:S02]  /*6940*/  SYNCS.PHASECHK.TRANS64.TRYWAIT P1, [R9+URZ+0x38830], R8 ;  /* 0x03883008090075a7 */ /* 0x000e64000802017f */
[----:B-1----:R-:W-:Y:S05]  /*6950*/  @!P1 BRA `(.L_x_7474) ;  /* 0x000000e800cc9947 */ /* 0x002fea0003800000 */
.L_x_7473:
[----:B------:R-:W-:Y:S01]  /*6960*/  R2UR UR10, R7 ;  /* 0x00000000070a72ca */ /* 0x000fe200000e0000 */
[----:B------:R-:W-:Y:S01]  /*6970*/  WARPGROUP.ARRIVE ;  /* 0x00000000000079c5 */ /* 0x000fe20000000000 */
[----:B------:R-:W-:Y:S01]  /*6980*/  UMOV UR11, 0x40000040 ;  /* 0x40000040000b7882 */ /* 0x000fe20000000000 */
[----:B------:R-:W-:Y:S01]  /*6990*/  UMOV UR15, 0x40000040 ;  /* 0x40000040000f7882 */ /* 0x000fe20000000000 */
[----:B------:R-:W-:Y:S01]  /*69a0*/  UMOV UR19, 0x40000040 ;  /* 0x4000004000137882 */ /* 0x000fe20000000000 */
[----:B------:R-:W-:-:S08]  /*69b0*/  UMOV UR23, 0x40000040 ;  /* 0x4000004000177882 */ /* 0x000fd00000000000 */
[----:B------:R-:W-:Y:S01]  /*69c0*/  HGMMA.64x64x16.F32.BF16 R152, gdesc[UR8], RZ, !UPT, gsb0 ;  /* 0x00e00000089879f0 */ /* 0x000fe2000c0018ff */
[----:B------:R-:W-:Y:S02]  /*69d0*/  UIADD3 UR14, UR10, 0x2, URZ ;  /* 0x000000020a0e7890 */ /* 0x000fe4000fffe03f */
[----:B------:R-:W-:Y:S02]  /*69e0*/  UIADD3 UR18, UR10, 0x4, URZ ;  /* 0x000000040a127890 */ /* 0x000fe4000fffe03f */
        /* <DEDUP_REMOVED lines=13> */
.L_x_7475:
[----:B------:R2:W3:Y:S01]  /*6ac0*/  SYNCS.PHASECHK.TRANS64.TRYWAIT P1, [R9+URZ+0x38850], R8 ;  /* 0x03885008090075a7 */ /* 0x0004e2000802017f */
[----:B------:R-:W-:Y:S05]  /*6ad0*/  @!P0 BRA `(.L_x_7476) ;  /* 0x0000000000048947 */ /* 0x000fea0003800000 */
[----:B------:R-:W-:Y:S01]  /*6ae0*/  BPT.TRAP 0x1 ;  /* 0x000000040000795c */ /* 0x000fe20000300000 */
.L_x_7476:
[----:B------:R-:W-:Y:S01]  /*6af0*/  IMAD R7, R2, 0x1000, R4 ;  /* 0x0000100002077824 */ /* 0x000fe200078e0204 */
[----:B---3--:R-:W-:Y:S06]  /*6b00*/  @P1 BRA `(.L_x_7477) ;  /* 0x0000000000081947 */ /* 0x008fec0003800000 */
[----:B------:R-:W3:Y:S02]  /*6b10*/  SYNCS.PHASECHK.TRANS64.TRYWAIT P1, [R9+URZ+0x38850], R8 ;  /* 0x03885008090075a7 */ /* 0x000ee4000802017f */
[----:B---3--:R-:W-:Y:S05]  /*6b20*/  @!P1 BRA `(.L_x_7478) ;  /* 0x000000e8006c9947 */ /* 0x008fea0003800000 */
.L_x_7477:
[----:B------:R-:W-:Y:S01]  /*6b30*/  R2UR UR26, R7 ;  /* 0x00000000071a72ca */ /* 0x000fe200000e0000 */
[----:B------:R-:W-:Y:S01]  /*6b40*/  WARPGROUP.ARRIVE ;  /* 0x00000000000079c5 */ /* 0x000fe20000000000 */
[----:B------:R-:W-:Y:S01]  /*6b50*/  UMOV UR27, 0x40000040 ;  /* 0x40000040001b7882 */ /* 0x000fe20000000000 */
[----:B------:R-:W-:Y:S01]  /*6b60*/  VIADD R12, R3, 0x2 ;  /* 0x00000002030c7836 */ /* 0x000fe20000000000 */
[----:B------:R-:W-:Y:S01]  /*6b70*/  UMOV UR29, 0x40000040 ;  /* 0x40000040001d7882 */ /* 0x000fe20000000000 */
[----:B0123--:R-:W-:Y:S01]  /*6b80*/  VIADD R8, R7, 0x2 ;  /* 0x0000000207087836 */ /* 0x00ffe20000000000 */
[----:B------:R-:W-:Y:S01]  /*6b90*/  UMOV UR31, 0x40000040 ;  /* 0x40000040001f7882 */ /* 0x000fe20000000000 */
[----:B------:R-:W0:Y:S01]  /*6ba0*/  S2R R14, SR_TID.X ;  /* 0x00000000000e7919 */ /* 0x000e220000002100 */
[----:B------:R-:W-:Y:S01]  /*6bb0*/  R2UR UR28, R12 ;  /* 0x000000000c1c72ca */ /* 0x000fe200000e0000 */
[----:B------:R-:W-:Y:S01]  /*6bc0*/  VIADD R12, R3, 0x4 ;  /* 0x00000004030c7836 */ /* 0x000fe20000000000 */
[----:B------:R-:W-:Y:S01]  /*6bd0*/  R2UR UR30, R8 ;  /* 0x00000000081e72ca */ /* 0x000fe200000e0000 */
[----:B------:R-:W-:-:S02]  /*6be0*/  VIADD R8, R7, 0x4 ;  /* 0x0000000407087836 */ /* 0x000fc40000000000 */
[----:B------:R-:W-:Y:S01]  /*6bf0*/  HGMMA.64x64x16.F32.BF16 R152, gdesc[UR24], R152, gsb0 ;  /* 0x00e00000189879f0 */ /* 0x000fe20008001898 */
[----:B------:R-:W-:Y:S02]  /*6c00*/  VIADD R21, R3, 0x800 ;  /* 0x0000080003157836 */ /* 0x000fe40000000000 */
[----:B------:R-:W-:Y:S01]  /*6c10*/  VIADD R15, R7, 0x800 ;  /* 0x00000800070f7836 */ /* 0x000fe20000000000 */
[----:B0-----:R-:W-:Y:S01]  /*6c20*/  SHF.R.U32.HI R14, RZ, 0x7, R14 ;  /* 0x00000007ff0e7819 */ /* 0x001fe2000001160e */
        /* <DEDUP_REMOVED lines=124> */
[----:B------:R-:W0:Y:S02]  /*73f0*/  SHFL.IDX PT, R8, R14, RZ, 0x1f ;  /* 0x00001fff0e087589 */ /* 0x000e2400000e0000 */
[----:B0-----:R-:W-:-:S04]  /*7400*/  ISETP.GT.AND P1, PT, R8, 0x7f, PT ;  /* 0x0000007f0800780c */ /* 0x001fc80003f24270 */
[----:B------:R-:W-:-:S05]  /*7410*/  SEL R8, RZ, 0x2, !P1 ;  /* 0x00000002ff087807 */ /* 0x000fca0004800000 */
[----:B------:R-:W-:Y:S02]  /*7420*/  IMAD.IADD R12, R21, 0x1, R8 ;  /* 0x00000001150c7824 */ /* 0x000fe400078e0208 */
        /* <DEDUP_REMOVED lines=11> */
[----:B------:R-:W-:Y:S01]  /*74e0*/  IMAD.IADD R20, R21, 0x1, R12 ;  /* 0x0000000115147824 */ /* 0x000fe200078e020c */
[----:B------:R-:W-:Y:S02]  /*74f0*/  WARPGROUP.DEPBAR.LE gsb0, 0x0 ;  /* 0x00008000000079c5 */ /* 0x000fe40000010000 */
[----:B------:R-:W-:-:S06]  /*7500*/  WARPGROUP.ARRIVE ;  /* 0x00000000000079c5 */ /* 0x000fcc0000000000 */
[----:B------:R-:W-:Y:S01]  /*7510*/  HGMMA.64x64x16.F32.BF16 R152, gdesc[UR28], R152, gsb0 ;  /* 0x00e000001c9879f0 */ /* 0x000fe20008001898 */
[----:B------:R-:W-:Y:S01]  /*7520*/  R2UR UR28, R20 ;  /* 0x00000000141c72ca */ /* 0x000fe200000e0000 */
[C---:B------:R-:W-:Y:S01]  /*7530*/  IMAD.IADD R20, R15.reuse, 0x1, R12 ;  /* 0x000000010f147824 */ /* 0x040fe200078e020c */
[----:B------:R-:W-:Y:S01]  /*7540*/  UMOV UR29, 0x40000040 ;  /* 0x40000040001d7882 */ /* 0x000fe20000000000 */
[----:B------:R-:W-:Y:S01]  /*7550*/  UMOV UR31, 0x40000040 ;  /* 0x40000040001f7882 */ /* 0x000fe20000000000 */
[--C-:B------:R-:W-:Y:S02]  /*7560*/  IMAD.IADD R15, R15, 0x1, R14.reuse ;  /* 0x000000010f0f7824 */ /* 0x100fe400078e020e */
[----:B------:R-:W-:Y:S01]  /*7570*/  R2UR UR30, R20 ;  /* 0x00000000141e72ca */ /* 0x000fe200000e0000 */
[----:B------:R-:W-:Y:S02]  /*7580*/  IMAD.IADD R20, R21, 0x1, R14 ;  /* 0x0000000115147824 */ /* 0x000fe400078e020e */
[----:B------:R-:W-:-:S05]  /*7590*/  IMAD.MOV.U32 R21, RZ, RZ, 0xa00 ;  /* 0x00000a00ff157424 */ /* 0x000fca00078e00ff */
        /* <DEDUP_REMOVED lines=22> */
[----:B------:R-:W-:Y:S02]  /*7700*/  IMAD.IADD R20, R21, 0x1, R8 ;  /* 0x0000000115147824 */ /* 0x000fe400078e0208 */
[----:B------:R-:W-:Y:S01]  /*7710*/  VIADD R15, R7, 0xa00 ;  /* 0x00000a00070f7836 */ /* 0x000fe20000000000 */
[----:B------:R-:W-:Y:S02]  /*7720*/  WARPGROUP.DEPBAR.LE gsb0, 0x0 ;  /* 0x00008000000079c5 */ /* 0x000fe40000010000 */
[----:B------:R-:W-:-:S06]  /*7730*/  WARPGROUP.ARRIVE ;  /* 0x00000000000079c5 */ /* 0x000fcc0000000000 */
[----:B------:R-:W-:Y:S01]  /*7740*/  HGMMA.64x64x16.F32.BF16 R152, gdesc[UR28], R152, gsb0 ;  /* 0x00e000001c9879f0 */ /* 0x000fe20008001898 */
[----:B------:R-:W-:Y:S01]  /*7750*/  R2UR UR28, R20 ;  /* 0x00000000141c72ca */ /* 0x000fe200000e0000 */
[----:B------:R-:W-:Y:S01]  /*7760*/  IMAD.IADD R20, R8, 0x1, R15 ;  /* 0x0000000108147824 */ /* 0x000fe200078e020f */
[----:B------:R-:W-:Y:S01]  /*7770*/  UMOV UR29, 0x40000040 ;  /* 0x40000040001d7882 */ /* 0x000fe20000000000 */
[----:B------:R-:W-:-:S03]  /*7780*/  UMOV UR31, 0x40000040 ;  /* 0x40000040001f7882 */ /* 0x000fc60000000000 */
[----:B------:R-:W-:Y:S02]  /*7790*/  R2UR UR30, R20 ;  /* 0x00000000141e72ca */ /* 0x000fe400000e0000 */
[----:B------:R-:W-:Y:S01]  /*77a0*/  IADD3 R20, R21, R12, RZ ;  /* 0x0000000c15147210 */ /* 0x000fe20007ffe0ff */
[----:B------:R-:W-:Y:S02]  /*77b0*/  WARPGROUP.DEPBAR.LE gsb0, 0x0 ;  /* 0x00008000000079c5 */ /* 0x000fe40000010000 */
[----:B------:R-:W-:-:S08]  /*77c0*/  WARPGROUP.ARRIVE ;  /* 0x00000000000079c5 */ /* 0x000fd00000000000 */
[----:B------:R-:W-:Y:S01]  /*77d0*/  HGMMA.64x64x16.F32.BF16 R152, gdesc[UR28], R152, gsb0 ;  /* 0x00e000001c9879f0 */ /* 0x000fe20008001898 */
[----:B------:R-:W-:Y:S01]  /*77e0*/  R2UR UR28, R20 ;  /* 0x00000000141c72ca */ /* 0x000fe200000e0000 */
[--C-:B------:R-:W-:Y:S01]  /*77f0*/  IMAD.IADD R20, R12, 0x1, R15.reuse ;  /* 0x000000010c147824 */ /* 0x100fe200078e020f */
[----:B------:R-:W-:Y:S01]  /*7800*/  UMOV UR29, 0x40000040 ;  /* 0x40000040001d7882 */ /* 0x000fe20000000000 */
[----:B------:R-:W-:Y:S01]  /*7810*/  UMOV UR31, 0x40000040 ;  /* 0x40000040001f7882 */ /* 0x000fe20000000000 */
[----:B------:R-:W-:Y:S02]  /*7820*/  IMAD.IADD R15, R14, 0x1, R15 ;  /* 0x000000010e0f7824 */ /* 0x000fe400078e020f */
        /* <DEDUP_REMOVED lines=34> */
[----:B------:R-:W-:Y:S01]  /*7a50*/  R2UR UR30, R20 ;  /* 0x00000000141e72ca */ /* 0x000fe200000e0000 */
[----:B------:R-:W-:Y:S01]  /*7a60*/  IMAD.IADD R20, R21, 0x1, R12 ;  /* 0x0000000115147824 */ /* 0x000fe200078e020c */
[----:B------:R-:W-:Y:S02]  /*7a70*/  WARPGROUP.DEPBAR.LE gsb0, 0x0 ;  /* 0x00008000000079c5 */ /* 0x000fe40000010000 */
[----:B------:R-:W-:-:S09]  /*7a80*/  WARPGROUP.ARRIVE ;  /* 0x00000000000079c5 */ /* 0x000fd20000000000 */
        /* <DEDUP_REMOVED lines=32> */
[----:B------:R-:W-:-:S03]  /*7c90*/  IMAD.IADD R20, R21, 0x1, R8 ;  /* 0x0000000115147824 */ /* 0x000fc600078e0208 */
[----:B------:R-:W-:Y:S01]  /*7ca0*/  IADD3 R8, R8, R15, RZ ;  /* 0x0000000f08087210 */ /* 0x000fe20007ffe0ff */
        /* <DEDUP_REMOVED lines=46> */
.L_x_7479:
[----:B------:R-:W-:Y:S01]  /*7f90*/  ISETP.NE.AND P1, PT, R220, 0x1, PT ;  /* 0x00000001dc00780c */ /* 0x000fe20003f25270 */
[----:B------:R-:W-:Y:S01]  /*7fa0*/  FMUL.FTZ R8, R152, UR7 ;  /* 0x0000000798087c20 */ /* 0x000fe20008410000 */
[----:B------:R-:W-:Y:S01]  /*7fb0*/  FMUL.FTZ R198, R153, UR7 ;  /* 0x0000000799c67c20 */ /* 0x000fe20008410000 */
[----:B------:R-:W-:Y:S01]  /*7fc0*/  FMUL.FTZ R12, R155, UR7 ;  /* 0x000000079b0c7c20 */ /* 0x000fe20008410000 */
[----:B------:R-:W-:Y:S02]  /*7fd0*/  VIADD R155, R190, UR38 ;  /* 0x00000026be9b7c36 */ /* 0x000fe40008000000 */
[----:B------:R-:W-:Y:S01]  /*7fe0*/  FMUL.FTZ R7, R154, UR7 ;  /* 0x000000079a077c20 */ /* 0x000fe20008410000 */
[----:B------:R-:W-:Y:S01]  /*7ff0*/  FMUL.FTZ R154, R163, UR7 ;  /* 0x00000007a39a7c20 */ /* 0x000fe20008410000 */
[----:B------:R-:W-:Y:S01]  /*8000*/  UMOV UR10, 0xffffffc0 ;  /* 0xffffffc0000a7882 */ /* 0x000fe20000000000 */
[----:B------:R-:W-:Y:S01]  /*8010*/  FMUL.FTZ R21, R159, UR7 ;  /* 0x000000079f157c20 */ /* 0x000fe20008410000 */
[----:B------:R-:W-:Y:S01]  /*8020*/  UIMAD UR10, UR33, UR10, 0x1 ;  /* 0x00000001210a74a4 */ /* 0x000fe2000f8e020a */
[----:B------:R-:W-:Y:S01]  /*8030*/  FMUL.FTZ R14, R158, UR7 ;  /* 0x000000079e0e7c20 */ /* 0x000fe20008410000 */
[----:B------:R-:W0:Y:S01]  /*8040*/  MUFU.TANH R7, R7 ;  /* 0x0000000700077308 */ /* 0x000e220000002400 */
[----:B------:R-:W-:Y:S01]  /*8050*/  FMUL.FTZ R15, R156, UR7 ;  /* 0x000000079c0f7c20 */ /* 0x000fe20008410000 */
[----:B------:R-:W1:Y:S01]  /*8060*/  @P1 LDC R152, c[0x0][0x44c] ;  /* 0x00011300ff981b82 */ /* 0x000e620000000800 */
[----:B------:R-:W-:Y:S01]  /*8070*/  FMUL.FTZ R20, R162, UR7 ;  /* 0x00000007a2147c20 */ /* 0x000fe20008410000 */
[----:B------:R-:W-:Y:S01]  /*8080*/  IADD3 R159, -R18, UR10, RZ ;  /* 0x0000000a129f7c10 */ /* 0x000fe2000fffe1ff */
[----:B------:R-:W-:Y:S01]  /*8090*/  FMUL.FTZ R158, R167, UR7 ;  /* 0x00000007a79e7c20 */ /* 0x000fe20008410000 */
[----:B------:R-:W-:Y:S01]  /*80a0*/  FMUL.FTZ R170, R170, UR7 ;  /* 0x00000007aaaa7c20 */ /* 0x000fe20008410000 */
[----:B------:R-:W-:Y:S01]  /*80b0*/  FMUL.FTZ R167, R171, UR7 ;  /* 0x00000007aba77c20 */ /* 0x000fe20008410000 */
[----:B------:R-:W2:Y:S01]  /*80c0*/  MUFU.TANH R12, R12 ;  /* 0x0000000c000c7308 */ /* 0x000ea20000002400 */
[----:B------:R-:W-:Y:S01]  /*80d0*/  IMAD R156, R186, UR6, R159 ;  /* 0x00000006ba9c7c24 */ /* 0x000fe2000f8e029f */
[----:B------:R-:W3:Y:S01]  /*80e0*/  @P1 LDC R153, c[0x0][0x450] ;  /* 0x00011400ff991b82 */ /* 0x000ee20000000800 */
[----:B------:R-:W-:Y:S01]  /*80f0*/  FMUL.FTZ R179, R179, UR7 ;  /* 0x00000007b3b37c20 */ /* 0x000fe20008410000 */
        /* <DEDUP_REMOVED lines=14> */
[----:B-1----:R-:W-:-:S04]  /*81e0*/  @P1 IMAD.HI.U32 R152, R155, R152, RZ ;  /* 0x000000989b981227 */ /* 0x002fc800078e00ff */
[----:B------:R-:W-:Y:S01]  /*81f0*/  FMUL.FTZ R181, R181, UR7 ;  /* 0x00000007b5b57c20 */ /* 0x000fe20008410000 */
[----:B------:R-:W-:Y:S01]  /*8200*/  UMOV UR11, 0x40000040 ;  /* 0x40000040000b7882 */ /* 0x000fe20000000000 */
[----:B------:R-:W-:Y:S01]  /*8210*/  IMAD R204, R2, 0x1000, R19 ;  /* 0x0000100002cc7824 */ /* 0x000fe200078e0213 */
[----:B------:R-:W1:Y:S01]  /*8220*/  MUFU.TANH R20, R20 ;  /* 0x0000001400147308 */ /* 0x000e620000002400 */
[----:B---3--:R-:W-:Y:S01]  /*8230*/  @P1 SHF.R.U32.HI R155, RZ, R153, R152 ;  /* 0x00000099ff9b1219 */ /* 0x008fe20000011698 */
[----:B------:R-:W-:Y:S01]  /*8240*/  FMUL.FTZ R153, R166, UR7 ;  /* 0x00000007a6997c20 */ /* 0x000fe20008410000 */
[----:B------:R-:W-:Y:S01]  /*8250*/  FMUL.FTZ R166, R175, UR7 ;  /* 0x00000007afa67c20 */ /* 0x000fe20008410000 */
[C---:B------:R-:W-:Y:S01]  /*8260*/  R2UR UR10, R204.reuse ;  /* 0x00000000cc0a72ca */ /* 0x040fe200000e0000 */
[----:B------:R-:W-:Y:S01]  /*8270*/  VIADD R207, R204, 0x80 ;  /* 0x00000080cccf7836 */ /* 0x000fe20000000000 */
[----:B------:R-:W3:Y:S02]  /*8280*/  SHFL.IDX PT, R163, R155, 0x1, 0x1c1f ;  /* 0x003c1f009ba37f89 */ /* 0x000ee400000e0000 */
[----:B------:R-:W1:Y:S02]  /*8290*/  MUFU.TANH R154, R154 ;  /* 0x0000009a009a7308 */ /* 0x000e640000002400 */
[----:B------:R-:W1:Y:S06]  /*82a0*/  SHFL.IDX PT, R155, R155, RZ, 0x1c1f ;  /* 0x001c1fff9b9b7589 */ /* 0x000e6c00000e0000 */
[----:B------:R-:W1:Y:S08]  /*82b0*/  MUFU.TANH R153, R153 ;  /* 0x0000009900997308 */ /* 0x000e700000002400 */
[----:B------:R-:W1:Y:S01]  /*82c0*/  MUFU.TANH R158, R158 ;  /* 0x0000009e009e7308 */ /* 0x000e620000002400 */
[----:B---3--:R-:W-:Y:S01]  /*82d0*/  IADD3 R152, R163, -UR5, R156 ;  /* 0x80000005a3987c10 */ /* 0x008fe2000fffe09c */
[----:B------:R-:W-:-:S06]  /*82e0*/  FMUL.FTZ R163, R174, UR7 ;  /* 0x00000007aea37c20 */ /* 0x000fcc0008410000 */
[----:B------:R-:W3:Y:S01]  /*82f0*/  MUFU.TANH R170, R170 ;  /* 0x000000aa00aa7308 */ /* 0x000ee20000002400 */
[C---:B------:R-:W-:Y:S02]  /*8300*/  ISETP.GT.AND P1, PT, R152.reuse, RZ, PT ;  /* 0x000000ff9800720c */ /* 0x040fe40003f24270 */
[C---:B------:R-:W-:Y:S02]  /*8310*/  ISETP.GT.AND P2, PT, R152.reuse, 0x1, PT ;  /* 0x000000019800780c */ /* 0x040fe40003f44270 */
[----:B0-----:R-:W-:Y:S02]  /*8320*/  FSEL R162, R7, -INF , P1 ;  /* 0xff80000007a27808 */ /* 0x001fe40000800000 */
[----:B------:R-:W-:Y:S01]  /*8330*/  ISETP.GT.AND P1, PT, R152, 0x8, PT ;  /* 0x000000089800780c */ /* 0x000fe20003f24270 */
[----:B------:R-:W0:Y:S01]  /*8340*/  MUFU.TANH R167, R167 ;  /* 0x000000a700a77308 */ /* 0x000e220000002400 */
[----:B--2---:R-:W-:Y:S02]  /*8350*/  FSEL R12, R12, -INF , P2 ;  /* 0xff8000000c0c7808 */ /* 0x004fe40001000000 */
[----:B------:R-:W-:-:S02]  /*8360*/  FMNMX.FTZ R7, R162, R11, !PT ;  /* 0x0000000ba2077209 */ /* 0x000fc40007810000 */
[----:B------:R-:W-:Y:S02]  /*8370*/  ISETP.GT.AND P2, PT, R152, 0x9, PT ;  /* 0x000000099800780c */ /* 0x000fe40003f44270 */
[----:B----4-:R-:W-:Y:S01]  /*8380*/  FSEL R14, R14, -INF , P1 ;  /* 0xff8000000e0e7808 */ /* 0x010fe20000800000 */
[----:B------:R-:W2:Y:S01]  /*8390*/  MUFU.TANH R163, R163 ;  /* 0x000000a300a37308 */ /* 0x000ea20000002400 */
[----:B------:R-:W-:Y:S01]  /*83a0*/  FMNMX.FTZ R159, R12, R7, !PT ;  /* 0x000000070c9f7209 */ /* 0x000fe20007810000 */
[----:B------:R-:W-:Y:S01]  /*83b0*/  FMUL.FTZ R7, R178, UR7 ;  /* 0x00000007b2077c20 */ /* 0x000fe20008410000 */
[----:B------:R-:W-:Y:S02]  /*83c0*/  ISETP.GT.AND P1, PT, R152, 0x10, PT ;  /* 0x000000109800780c */ /* 0x000fe40003f24270 */
[----:B-----5:R-:W-:Y:S02]  /*83d0*/  FSEL R21, R21, -INF , P2 ;  /* 0xff80000015157808 */ /* 0x020fe40001000000 */
[----:B------:R-:W-:Y:S01]  /*83e0*/  FMNMX.FTZ R174, R14, R159, !PT ;  /* 0x0000009f0eae7209 */ /* 0x000fe20007810000 */
[----:B------:R-:W4:Y:S01]  /*83f0*/  MUFU.TANH R166, R166 ;  /* 0x000000a600a67308 */ /* 0x000f220000002400 */
[----:B------:R-:W-:-:S02]  /*8400*/  ISETP.GT.AND P2, PT, R152, 0x11, PT ;  /* 0x000000119800780c */ /* 0x000fc40003f44270 */
[----:B-1----:R-:W-:Y:S02]  /*8410*/  FSEL R20, R20, -INF , P1 ;  /* 0xff80000014147808 */ /* 0x002fe40000800000 */
[----:B------:R-:W-:Y:S02]  /*8420*/  FMNMX.FTZ R159, R21, R174, !PT ;  /* 0x000000ae159f7209 */ /* 0x000fe40007810000 */
[----:B------:R-:W-:Y:S01]  /*8430*/  ISETP.GT.AND P1, PT, R152, 0x18, PT ;  /* 0x000000189800780c */ /* 0x000fe20003f24270 */
[----:B------:R-:W1:Y:S01]  /*8440*/  MUFU.TANH R7, R7 ;  /* 0x0000000700077308 */ /* 0x000e620000002400 */
[----:B------:R-:W-:Y:S02]  /*8450*/  FSEL R175, R154, -INF , P2 ;  /* 0xff8000009aaf7808 */ /* 0x000fe40001000000 */
[----:B------:R-:W-:Y:S02]  /*8460*/  FMNMX.FTZ R174, R20, R159, !PT ;  /* 0x0000009f14ae7209 */ /* 0x000fe40007810000 */
[----:B------:R-:W-:-:S02]  /*8470*/  ISETP.GT.AND P2, PT, R152, 0x19, PT ;  /* 0x000000199800780c */ /* 0x000fc40003f44270 */
[----:B------:R-:W-:Y:S01]  /*8480*/  FSEL R171, R153, -INF , P1 ;  /* 0xff80000099ab7808 */ /* 0x000fe20000800000 */
[----:B------:R-:W5:Y:S01]  /*8490*/  MUFU.TANH R154, R179 ;  /* 0x000000b3009a7308 */ /* 0x000f620000002400 */
[----:B------:R-:W-:Y:S02]  /*84a0*/  FMNMX.FTZ R178, R175, R174, !PT ;  /* 0x000000aeafb27209 */ /* 0x000fe40007810000 */
[----:B------:R-:W-:Y:S02]  /*84b0*/  ISETP.GT.AND P1, PT, R152, 0x20, PT ;  /* 0x000000209800780c */ /* 0x000fe40003f24270 */
[----:B------:R-:W-:Y:S02]  /*84c0*/  FSEL R174, R158, -INF , P2 ;  /* 0xff8000009eae7808 */ /* 0x000fe40001000000 */
[----:B------:R-:W-:Y:S01]  /*84d0*/  FMNMX.FTZ R153, R171, R178, !PT ;  /* 0x000000b2ab997209 */ /* 0x000fe20007810000 */
[----:B------:R-:W5:Y:S01]  /*84e0*/  MUFU.TANH R182, R182 ;  /* 0x000000b600b67308 */ /* 0x000f620000002400 */
[----:B------:R-:W-:-:S02]  /*84f0*/  ISETP.GT.AND P2, PT, R152, 0x21, PT ;  /* 0x000000219800780c */ /* 0x000fc40003f44270 */
[----:B---3--:R-:W-:Y:S02]  /*8500*/  FSEL R170, R170, -INF , P1 ;  /* 0xff800000aaaa7808 */ /* 0x008fe40000800000 */
[----:B------:R-:W-:Y:S02]  /*8510*/  FMNMX.FTZ R153, R174, R153, !PT ;  /* 0x00000099ae997209 */ /* 0x000fe40007810000 */
[----:B------:R-:W-:Y:S01]  /*8520*/  ISETP.GT.AND P1, PT, R152, 0x28, PT ;  /* 0x000000289800780c */ /* 0x000fe20003f24270 */
[----:B------:R-:W3:Y:S01]  /*8530*/  MUFU.TANH R183, R183 ;  /* 0x000000b700b77308 */ /* 0x000ee20000002400 */
[----:B0-----:R-:W-:Y:S02]  /*8540*/  FSEL R167, R167, -INF , P2 ;  /* 0xff800000a7a77808 */ /* 0x001fe40001000000 */
[----:B------:R-:W-:Y:S02]  /*8550*/  FMNMX.FTZ R158, R170, R153, !PT ;  /* 0x00000099aa9e7209 */ /* 0x000fe40007810000 */
[----:B------:R-:W-:-:S02]  /*8560*/  ISETP.GT.AND P2, PT, R152, 0x29, PT ;  /* 0x000000299800780c */ /* 0x000fc40003f44270 */
[----:B--2---:R-:W-:Y:S01]  /*8570*/  FSEL R163, R163, -INF , P1 ;  /* 0xff800000a3a37808 */ /* 0x004fe20000800000 */
[----:B------:R-:W0:Y:S01]  /*8580*/  MUFU.TANH R8, R8 ;  /* 0x0000000800087308 */ /* 0x000e220000002400 */
[----:B------:R-:W-:Y:S02]  /*8590*/  FMNMX.FTZ R158, R167, R158, !PT ;  /* 0x0000009ea79e7209 */ /* 0x000fe40007810000 */
[----:B------:R-:W-:Y:S02]  /*85a0*/  ISETP.GT.AND P1, PT, R152, 0x30, PT ;  /* 0x000000309800780c */ /* 0x000fe40003f24270 */
[----:B----4-:R-:W-:Y:S02]  /*85b0*/  FSEL R166, R166, -INF , P2 ;  /* 0xff800000a6a67808 */ /* 0x010fe40001000000 */
[----:B------:R-:W-:Y:S01]  /*85c0*/  FMNMX.FTZ R153, R163, R158, !PT ;  /* 0x0000009ea3997209 */ /* 0x000fe20007810000 */
[----:B------:R-:W2:Y:S01]  /*85d0*/  MUFU.TANH R198, R198 ;  /* 0x000000c600c67308 */ /* 0x000ea20000002400 */
[----:B------:R-:W-:-:S02]  /*85e0*/  ISETP.GT.AND P2, PT, R152, 0x31, PT ;  /* 0x000000319800780c */ /* 0x000fc40003f44270 */
[----:B-1----:R-:W-:Y:S02]  /*85f0*/  FSEL R7, R7, -INF , P1 ;  /* 0xff80000007077808 */ /* 0x002fe40000800000 */
[----:B------:R-:W-:Y:S02]  /*8600*/  FMNMX.FTZ R158, R166, R153, !PT ;  /* 0x00000099a69e7209 */ /* 0x000fe40007810000 */
[----:B------:R-:W-:Y:S01]  /*8610*/  ISETP.GT.AND P1, PT, R152, 0x38, PT ;  /* 0x000000389800780c */ /* 0x000fe20003f24270 */
[----:B------:R-:W1:Y:S01]  /*8620*/  MUFU.TANH R15, R15 ;  /* 0x0000000f000f7308 */ /* 0x000e620000002400 */
[----:B-----5:R-:W-:Y:S02]  /*8630*/  FSEL R154, R154, -INF , P2 ;  /* 0xff8000009a9a7808 */ /* 0x020fe40001000000 */
[----:B------:R-:W-:Y:S02]  /*8640*/  FMNMX.FTZ R153, R7, R158, !PT ;  /* 0x0000009e07997209 */ /* 0x000fe40007810000 */
[----:B------:R-:W-:-:S02]  /*8650*/  ISETP.GT.AND P2, PT, R152, 0x39, PT ;  /* 0x000000399800780c */ /* 0x000fc40003f44270 */
[----:B------:R-:W-:Y:S01]  /*8660*/  FSEL R152, R182, -INF , P1 ;  /* 0xff800000b6987808 */ /* 0x000fe20000800000 */
[----:B------:R-:W4:Y:S01]  /*8670*/  MUFU.TANH R197, R197 ;  /* 0x000000c500c57308 */ /* 0x000f220000002400 */
[----:B------:R-:W-:Y:S02]  /*8680*/  FMNMX.FTZ R159, R154, R153, !PT ;  /* 0x000000999a9f7209 */ /* 0x000fe40007810000 */
[----:B---3--:R-:W-:Y:S02]  /*8690*/  FSEL R153, R183, -INF , P2 ;  /* 0xff800000b7997808 */ /* 0x008fe40001000000 */
[----:B------:R-:W-:Y:S01]  /*86a0*/  FMNMX.FTZ R158, R152, R159, !PT ;  /* 0x0000009f989e7209 */ /* 0x000fe20007810000 */
[----:B------:R-:W-:Y:S01]  /*86b0*/  FMUL.FTZ R159, R168, UR7 ;  /* 0x00000007a89f7c20 */ /* 0x000fe20008410000 */
[----:B------:R-:W-:Y:S01]  /*86c0*/  IADD3 R168, R155, -UR5, R156 ;  /* 0x800000059ba87c10 */ /* 0x000fe2000fffe09c */
[----:B------:R-:W3:Y:S01]  /*86d0*/  MUFU.TANH R196, R196 ;  /* 0x000000c400c47308 */ /* 0x000ee20000002400 */
[----:B------:R-:W-:Y:S01]  /*86e0*/  FMNMX.FTZ R178, R153, R158, !PT ;  /* 0x0000009e99b27209 */ /* 0x000fe20007810000 */
[----:B------:R-:W-:Y:S01]  /*86f0*/  FMUL.FTZ R158, R165, UR7 ;  /* 0x00000007a59e7c20 */ /* 0x000fe20008410000 */
[----:B------:R-:W-:-:S02]  /*8700*/  ISETP.GT.AND P1, PT, R168, RZ, PT ;  /* 0x000000ffa800720c */ /* 0x000fc40003f24270 */
[----:B------:R-:W-:Y:S01]  /*8710*/  ISETP.GT.AND P2, PT, R168, 0x1, PT ;  /* 0x00000001a800780c */ /* 0x000fe20003f44270 */
[----:B------:R-:W5:Y:S01]  /*8720*/  SHFL.BFLY PT, R179, R178, 0x2, 0x1f ;  /* 0x0c401f00b2b37f89 */ /* 0x000f6200000e0000 */
[----:B0-----:R-:W-:Y:S01]  /*8730*/  FSEL R183, R8, -INF , P1 ;  /* 0xff80000008b77808 */ /* 0x001fe20000800000 */
[----:B------:R-:W-:Y:S01]  /*8740*/  MUFU.TANH R157, R157 ;  /* 0x0000009d009d7308 */ /* 0x000fe20000002400 */
[----:B------:R-:W-:Y:S02]  /*8750*/  ISETP.GT.AND P1, PT, R168, 0x8, PT ;  /* 0x00000008a800780c */ /* 0x000fe40003f24270 */
[----:B--2---:R-:W-:Y:S02]  /*8760*/  FSEL R198, R198, -INF , P2 ;  /* 0xff800000c6c67808 */ /* 0x004fe40001000000 */
[----:B------:R-:W-:Y:S02]  /*8770*/  FMNMX.FTZ R155, R183, R10, !PT ;  /* 0x0000000ab79b7209 */ /* 0x000fe40007810000 */
[----:B------:R-:W-:Y:S01]  /*8780*/  ISETP.GT.AND P2, PT, R168, 0x9, PT ;  /* 0x00000009a800780c */ /* 0x000fe20003f44270 */
[----:B------:R-:W0:Y:S01]  /*8790*/  MUFU.TANH R164, R164 ;  /* 0x000000a400a47308 */ /* 0x000e220000002400 */
[----:B-1----:R-:W-:-:S02]  /*87a0*/  FSEL R182, R15, -INF , P1 ;  /* 0xff8000000fb67808 */ /* 0x002fc40000800000 */
[----:B------:R-:W-:Y:S02]  /*87b0*/  FMNMX.FTZ R155, R198, R155, !PT ;  /* 0x0000009bc69b7209 */ /* 0x000fe40007810000 */
[----:B------:R-:W-:Y:S02]  /*87c0*/  ISETP.GT.AND P1, PT, R168, 0x10, PT ;  /* 0x00000010a800780c */ /* 0x000fe40003f24270 */
[----:B----4-:R-:W-:Y:S01]  /*87d0*/  FSEL R197, R197, -INF , P2 ;  /* 0xff800000c5c57808 */ /* 0x010fe20001000000 */
[----:B------:R-:W1:Y:S01]  /*87e0*/  MUFU.TANH R158, R158 ;  /* 0x0000009e009e7308 */ /* 0x000e620000002400 */
[----:B------:R-:W-:Y:S02]  /*87f0*/  FMNMX.FTZ R8, R182, R155, !PT ;  /* 0x0000009bb6087209 */ /* 0x000fe40007810000 */
[----:B------:R-:W-:Y:S02]  /*8800*/  ISETP.GT.AND P2, PT, R168, 0x11, PT ;  /* 0x00000011a800780c */ /* 0x000fe40003f44270 */
[----:B---3--:R-:W-:-:S02]  /*8810*/  FSEL R196, R196, -INF , P1 ;  /* 0xff800000c4c47808 */ /* 0x008fc40000800000 */
[----:B-----5:R-:W-:Y:S01]  /*8820*/  FMNMX.FTZ R165, R178, R179, !PT ;  /* 0x000000b3b2a57209 */ /* 0x020fe20007810000 */
[----:B------:R-:W2:Y:S01]  /*8830*/  MUFU.TANH R159, R159 ;  /* 0x0000009f009f7308 */ /* 0x000ea20000002400 */
[----:B------:R-:W-:Y:S02]  /*8840*/  FMNMX.FTZ R155, R197, R8, !PT ;  /* 0x00000008c59b7209 */ /* 0x000fe40007810000 */
[C---:B------:R-:W-:Y:S01]  /*8850*/  ISETP.GT.AND P1, PT, R168.reuse, 0x18, PT ;  /* 0x00000018a800780c */ /* 0x040fe20003f24270 */
[----:B------:R-:W3:Y:S01]  /*8860*/  SHFL.BFLY PT, R156, R165, 0x1, 0x1f ;  /* 0x0c201f00a59c7f89 */ /* 0x000ee200000e0000 */
[----:B------:R-:W-:Y:S02]  /*8870*/  ISETP.GT.AND P3, PT, R168, 0x28, PT ;  /* 0x00000028a800780c */ /* 0x000fe40003f64270 */
[----:B0-----:R-:W-:Y:S01]  /*8880*/  FSEL R164, R164, -INF , P1 ;  /* 0xff800000a4a47808 */ /* 0x001fe20000800000 */
[----:B------:R-:W0:Y:S01]  /*8890*/  MUFU.TANH R160, R160 ;  /* 0x000000a000a07308 */ /* 0x000e220000002400 */
[----:B------:R-:W-:-:S02]  /*88a0*/  ISETP.GT.AND P1, PT, R168, 0x20, PT ;  /* 0x00000020a800780c */ /* 0x000fc40003f24270 */
[----:B------:R-:W-:-:S05]  /*88b0*/  ISETP.GT.AND P4, PT, R168, 0x29, PT ;  /* 0x00000029a800780c */ /* 0x000fca0003f84270 */
[----:B------:R-:W4:Y:S08]  /*88c0*/  MUFU.TANH R161, R161 ;  /* 0x000000a100a17308 */ /* 0x000f300000002400 */
[----:B------:R-:W5:Y:S01]  /*88d0*/  MUFU.TANH R169, R169 ;  /* 0x000000a900a97308 */ /* 0x000f620000002400 */
[----:B---3--:R-:W-:Y:S02]  /*88e0*/  FMNMX.FTZ R8, R165, R156, !PT ;  /* 0x0000009ca5087209 */ /* 0x008fe40007810000 */
[----:B------:R-:W-:-:S02]  /*88f0*/  FSEL R165, R157, -INF , P2 ;  /* 0xff8000009da57808 */ /* 0x000fc40001000000 */
[----:B------:R-:W-:-:S03]  /*8900*/  FMNMX.FTZ R156, R196, R155, !PT ;  /* 0x0000009bc49c7209 */ /* 0x000fc60007810000 */
[----:B------:R-:W3:Y:S01]  /*8910*/  MUFU.TANH R172, R172 ;  /* 0x000000ac00ac7308 */ /* 0x000ee20000002400 */
[----:B------:R-:W-:Y:S01]  /*8920*/  ISETP.GT.AND P2, PT, R168, 0x19, PT ;  /* 0x00000019a800780c */ /* 0x000fe20003f44270 */
[----:B------:R-:W-:Y:S01]  /*8930*/  FMUL.FTZ R179, R8, UR4 ;  /* 0x0000000408b37c20 */ /* 0x000fe20008410000 */
[----:B------:R-:W-:Y:S02]  /*8940*/  FMNMX.FTZ R157, R165, R156, !PT ;  /* 0x0000009ca59d7209 */ /* 0x000fe40007810000 */
[----:B-1----:R-:W-:Y:S02]  /*8950*/  FSEL R155, R158, -INF , P2 ;  /* 0xff8000009e9b7808 */ /* 0x002fe40001000000 */
[----:B------:R-:W-:Y:S01]  /*8960*/  FMNMX.FTZ R158, R164, R157, !PT ;  /* 0x0000009da49e7209 */ /* 0x000fe20007810000 */
[----:B------:R-:W1:Y:S01]  /*8970*/  MUFU.TANH R15, R177 ;  /* 0x000000b1000f7308 */ /* 0x000e620000002400 */
[----:B------:R-:W-:Y:S02]  /*8980*/  ISETP.GT.AND P2, PT, R168, 0x21, PT ;  /* 0x00000021a800780c */ /* 0x000fe40003f44270 */
[----:B--2---:R-:W-:-:S02]  /*8990*/  FSEL R156, R159, -INF , P1 ;  /* 0xff8000009f9c7808 */ /* 0x004fc40000800000 */
[----:B------:R-:W-:Y:S02]  /*89a0*/  FMNMX.FTZ R159, R155, R158, !PT ;  /* 0x0000009e9b9f7209 */ /* 0x000fe40007810000 */
[----:B0-----:R-:W-:Y:S01]  /*89b0*/  FSEL R157, R160, -INF , P2 ;  /* 0xff800000a09d7808 */ /* 0x001fe20001000000 */
[----:B------:R-:W0:Y:S01]  /*89c0*/  MUFU.TANH R173, R173 ;  /* 0x000000ad00ad7308 */ /* 0x000e220000002400 */
[----:B------:R-:W-:Y:S02]  /*89d0*/  FMNMX.FTZ R160, R156, R159, !PT ;  /* 0x0000009f9ca07209 */ /* 0x000fe40007810000 */
[----:B----4-:R-:W-:Y:S02]  /*89e0*/  FSEL R158, R161, -INF , P3 ;  /* 0xff800000a19e7808 */ /* 0x010fe40001800000 */
[----:B------:R-:W-:Y:S02]  /*89f0*/  FMNMX.FTZ R161, R157, R160, !PT ;  /* 0x000000a09da17209 */ /* 0x000fe40007810000 */
[----:B------:R-:W-:Y:S01]  /*8a00*/  ISETP.GT.AND P2, PT, R168, 0x30, PT ;  /* 0x00000030a800780c */ /* 0x000fe20003f44270 */
[----:B------:R-:W2:Y:S01]  /*8a10*/  MUFU.TANH R180, R181 ;  /* 0x000000b500b47308 */ /* 0x000ea20000002400 */
[----:B-----5:R-:W-:-:S02]  /*8a20*/  FSEL R159, R169, -INF , P4 ;  /* 0xff800000a99f7808 */ /* 0x020fc40002000000 */
[----:B------:R-:W-:Y:S02]  /*8a30*/  FMNMX.FTZ R176, R158, R161, !PT ;  /* 0x000000a19eb07209 */ /* 0x000fe40007810000 */
[----:B------:R-:W-:Y:S02]  /*8a40*/  FSETP.NEU.FTZ.AND P1, PT, R8, -INF , PT ;  /* 0xff8000000800780b */ /* 0x000fe40003f3d000 */
[----:B------:R-:W-:Y:S02]  /*8a50*/  ISETP.GT.AND P3, PT, R168, 0x31, PT ;  /* 0x00000031a800780c */ /* 0x000fe40003f64270 */
[----:B---3--:R-:W-:Y:S02]  /*8a60*/  FSEL R160, R172, -INF , P2 ;  /* 0xff800000aca07808 */ /* 0x008fe40001000000 */
[----:B------:R-:W-:Y:S02]  /*8a70*/  FMNMX.FTZ R169, R159, R176, !PT ;  /* 0x000000b09fa97209 */ /* 0x000fe40007810000 */
[----:B------:R-:W-:-:S02]  /*8a80*/  FSEL R179, R179, RZ, P1 ;  /* 0x000000ffb3b37208 */ /* 0x000fc40000800000 */
[----:B------:R-:W-:Y:S02]  /*8a90*/  ISETP.GT.AND P2, PT, R168, 0x38, PT ;  /* 0x00000038a800780c */ /* 0x000fe40003f44270 */
[----:B-1----:R-:W-:Y:S01]  /*8aa0*/  FSEL R161, R15, -INF , P3 ;  /* 0xff8000000fa17808 */ /* 0x002fe20001800000 */
[--C-:B------:R-:W-:Y:S01]  /*8ab0*/  FFMA.FTZ R177, R162, UR4, -R179.reuse ;  /* 0x00000004a2b17c23 */ /* 0x100fe200080108b3 */
[----:B------:R-:W-:Y:S01]  /*8ac0*/  FMNMX.FTZ R172, R160, R169, !PT ;  /* 0x000000a9a0ac7209 */ /* 0x000fe20007810000 */
[--C-:B------:R-:W-:Y:S01]  /*8ad0*/  FFMA.FTZ R12, R12, UR4, -R179.reuse ;  /* 0x000000040c0c7c23 */ /* 0x100fe200080108b3 */
[----:B------:R-:W-:Y:S01]  /*8ae0*/  ISETP.GT.AND P3, PT, R168, 0x39, PT ;  /* 0x00000039a800780c */ /* 0x000fe20003f64270 */
[----:B------:R1:W-:Y:S01]  /*8af0*/  MUFU.EX2 R15, R177 ;  /* 0x000000b1000f7308 */ /* 0x0003e20000000800 */
[----:B0-----:R-:W-:Y:S01]  /*8b00*/  FSEL R162, R173, -INF , P2 ;  /* 0xff800000ada27808 */ /* 0x001fe20001000000 */
[--C-:B------:R-:W-:Y:S01]  /*8b10*/  FFMA.FTZ R168, R171, UR4, -R179.reuse ;  /* 0x00000004aba87c23 */ /* 0x100fe200080108b3 */
[----:B------:R-:W-:Y:S01]  /*8b20*/  FMNMX.FTZ R169, R161, R172, !PT ;  /* 0x000000aca1a97209 */ /* 0x000fe20007810000 */
[--C-:B------:R-:W-:Y:S01]  /*8b30*/  FFMA.FTZ R171, R174, UR4, -R179.reuse ;  /* 0x00000004aeab7c23 */ /* 0x100fe200080108b3 */
[----:B--2---:R-:W-:Y:S01]  /*8b40*/  FSEL R180, R180, -INF , P3 ;  /* 0xff800000b4b47808 */ /* 0x004fe20001800000 */
        /* <DEDUP_REMOVED lines=11> */
[----:B------:R-:W-:Y:S08]  /*8c00*/  MUFU.EX2 R12, R12 ;  /* 0x0000000c000c7308 */ /* 0x000ff00000000800 */
[----:B------:R-:W-:Y:S08]  /*8c10*/  MUFU.EX2 R14, R14 ;  /* 0x0000000e000e7308 */ /* 0x000ff00000000800 */
[----:B------:R-:W-:Y:S01]  /*8c20*/  MUFU.EX2 R21, R21 ;  /* 0x0000001500157308 */ /* 0x000fe20000000800 */
[----:B0-----:R-:W-:Y:S01]  /*8c30*/  FMNMX.FTZ R176, R172, R173, !PT ;  /* 0x000000adacb07209 */ /* 0x001fe20007810000 */
[--C-:B------:R-:W-:Y:S01]  /*8c40*/  FFMA.FTZ R173, R167, UR4, -R179.reuse ;  /* 0x00000004a7ad7c23 */ /* 0x100fe200080108b3 */
[----:B------:R-:W-:-:S05]  /*8c50*/  FFMA.FTZ R172, R163, UR4, -R179 ;  /* 0x00000004a3ac7c23 */ /* 0x000fca00080108b3 */
[----:B------:R-:W-:Y:S01]  /*8c60*/  MUFU.EX2 R20, R20 ;  /* 0x0000001400147308 */ /* 0x000fe20000000800 */
[----:B-1----:R-:W0:Y:S07]  /*8c70*/  SHFL.BFLY PT, R177, R176, 0x1, 0x1f ;  /* 0x0c201f00b0b17f89 */ /* 0x002e2e00000e0000 */
[----:B------:R-:W-:Y:S08]  /*8c80*/  MUFU.EX2 R169, R169 ;  /* 0x000000a900a97308 */ /* 0x000ff00000000800 */
[----:B------:R-:W-:Y:S08]  /*8c90*/  MUFU.EX2 R168, R168 ;  /* 0x000000a800a87308 */ /* 0x000ff00000000800 */
[----:B------:R-:W-:Y:S01]  /*8ca0*/  MUFU.EX2 R171, R171 ;  /* 0x000000ab00ab7308 */ /* 0x000fe20000000800 */
[----:B0-----:R-:W-:Y:S01]  /*8cb0*/  FMNMX.FTZ R7, R176, R177, !PT ;  /* 0x000000b1b0077209 */ /* 0x001fe20007810000 */
[--C-:B------:R-:W-:Y:S01]  /*8cc0*/  FFMA.FTZ R176, R152, UR4, -R179.reuse ;  /* 0x0000000498b07c23 */ /* 0x100fe200080108b3 */
[----:B------:R-:W-:-:S02]  /*8cd0*/  FFMA.FTZ R179, R153, UR4, -R179 ;  /* 0x0000000499b37c23 */ /* 0x000fc400080108b3 */
[C---:B------:R-:W-:Y:S01]  /*8ce0*/  FSETP.NEU.FTZ.AND P2, PT, R7.reuse, -INF , PT ;  /* 0xff8000000700780b */ /* 0x040fe20003f5d000 */
[----:B------:R-:W-:Y:S02]  /*8cf0*/  FMUL.FTZ R152, R7, UR4 ;  /* 0x0000000407987c20 */ /* 0x000fe40008410000 */
[----:B------:R0:W-:Y:S03]  /*8d00*/  MUFU.EX2 R177, R154 ;  /* 0x0000009a00b17308 */ /* 0x0001e60000000800 */
[----:B------:R-:W-:Y:S02]  /*8d10*/  FSEL R153, R152, RZ, P2 ;  /* 0x000000ff98997208 */ /* 0x000fe40001000000 */
[----:B------:R-:W-:-:S03]  /*8d20*/  FSEL R152, R8, RZ, P1 ;  /* 0x000000ff08987208 */ /* 0x000fc60000800000 */
[----:B------:R-:W-:Y:S01]  /*8d30*/  MUFU.EX2 R170, R170 ;  /* 0x000000aa00aa7308 */ /* 0x000fe20000000800 */
[--C-:B------:R-:W-:Y:S01]  /*8d40*/  FFMA.FTZ R199, R155, UR4, -R153.reuse ;  /* 0x000000049bc77c23 */ /* 0x100fe20008010899 */
[----:B------:R-:W-:Y:S01]  /*8d50*/  FSEL R155, R7, RZ, P2 ;  /* 0x000000ff079b7208 */ /* 0x000fe20001000000 */
[----:B------:R-:W-:Y:S01]  /*8d60*/  FFMA.FTZ R201, R157, UR4, -R153 ;  /* 0x000000049dc97c23 */ /* 0x000fe20008010899 */
[----:B------:R-:W-:Y:S02]  /*8d70*/  IMAD.MOV R157, RZ, RZ, -R184 ;  /* 0x000000ffff9d7224 */ /* 0x000fe400078e0ab8 */
[----:B------:R-:W-:Y:S01]  /*8d80*/  FADD.FTZ R152, -R152, R11 ;  /* 0x0000000b98987221 */ /* 0x000fe20000010100 */
[--C-:B------:R-:W-:Y:S01]  /*8d90*/  FFMA.FTZ R200, R156, UR4, -R153.reuse ;  /* 0x000000049cc87c23 */ /* 0x100fe20008010899 */
[----:B------:R-:W-:Y:S01]  /*8da0*/  FADD.FTZ R155, -R155, R10 ;  /* 0x0000000a9b9b7221 */ /* 0x000fe20000010100 */
[----:B------:R-:W-:Y:S01]  /*8db0*/  FFMA.FTZ R178, R183, UR4, -R153 ;  /* 0x00000004b7b27c23 */ /* 0x000fe20008010899 */
[----:B------:R-:W-:Y:S01]  /*8dc0*/  ISETP.NE.AND P1, PT, R18, R157, PT ;  /* 0x0000009d1200720c */ /* 0x000fe20003f25270 */
[----:B0-----:R-:W-:Y:S01]  /*8dd0*/  FMUL.FTZ R154, R152, UR4 ;  /* 0x00000004989a7c20 */ /* 0x001fe20008410000 */
[----:B------:R-:W-:Y:S01]  /*8de0*/  FMUL.FTZ R155, R155, UR4 ;  /* 0x000000049b9b7c20 */ /* 0x000fe20008410000 */
[----:B------:R-:W-:-:S02]  /*8df0*/  VIADD R152, R9, 0x38840 ;  /* 0x0003884009987836 */ /* 0x000fc40000000000 */
[--C-:B------:R-:W-:Y:S01]  /*8e00*/  FFMA.FTZ R181, R198, UR4, -R153.reuse ;  /* 0x00000004c6b57c23 */ /* 0x100fe20008010899 */
[----:B------:R-:W0:Y:S01]  /*8e10*/  MUFU.EX2 R10, R154 ;  /* 0x0000009a000a7308 */ /* 0x000e220000000800 */
[--C-:B------:R-:W-:Y:S01]  /*8e20*/  FFMA.FTZ R182, R182, UR4, -R153.reuse ;  /* 0x00000004b6b67c23 */ /* 0x100fe20008010899 */
[--C-:B------:R-:W-:Y:S01]  /*8e30*/  FFMA.FTZ R183, R197, UR4, -R153.reuse ;  /* 0x00000004c5b77c23 */ /* 0x100fe20008010899 */
[----:B------:R-:W-:Y:S01]  /*8e40*/  PRMT R152, R219, 0x654, R152 ;  /* 0x00000654db987816 */ /* 0x000fe20000000098 */
[--C-:B------:R-:W-:Y:S01]  /*8e50*/  FFMA.FTZ R196, R196, UR4, -R153.reuse ;  /* 0x00000004c4c47c23 */ /* 0x100fe20008010899 */
[--C-:B------:R-:W-:Y:S01]  /*8e60*/  FFMA.FTZ R197, R165, UR4, -R153.reuse ;  /* 0x00000004a5c57c23 */ /* 0x100fe20008010899 */
[--C-:B------:R-:W-:Y:S01]  /*8e70*/  FFMA.FTZ R198, R164, UR4, -R153.reuse ;  /* 0x00000004a4c67c23 */ /* 0x100fe20008010899 */
[----:B------:R-:W-:Y:S01]  /*8e80*/  FFMA.FTZ R202, R158, UR4, -R153 ;  /* 0x000000049eca7c23 */ /* 0x000fe20008010899 */
[----:B------:R1:W2:Y:S01]  /*8e90*/  MUFU.EX2 R205, R155 ;  /* 0x0000009b00cd7308 */ /* 0x0002a20000000800 */
[----:B------:R-:W-:-:S02]  /*8ea0*/  @!P1 IMAD R156, R13, 0x40, R22 ;  /* 0x000000400d9c9824 */ /* 0x000fc400078e0216 */
[--C-:B------:R-:W-:Y:S01]  /*8eb0*/  FFMA.FTZ R203, R159, UR4, -R153.reuse ;  /* 0x000000049fcb7c23 */ /* 0x100fe20008010899 */
[----:B------:R3:W-:Y:S01]  /*8ec0*/  SYNCS.ARRIVE.TRANS64.RED.A1T0 RZ, [R152+URZ], RZ ;  /* 0x000000ff98ff79a7 */ /* 0x0007e2000810043f */
[----:B------:R-:W-:Y:S01]  /*8ed0*/  FFMA.FTZ R206, R161, UR4, -R153 ;  /* 0x00000004a1ce7c23 */ /* 0x000fe20008010899 */
[----:B------:R-:W-:Y:S02]  /*8ee0*/  @!P1 IMAD R156, R156, 0x4, R17 ;  /* 0x000000049c9c9824 */ /* 0x000fe400078e0211 */
[--C-:B------:R-:W-:Y:S01]  /*8ef0*/  FFMA.FTZ R13, R162, UR4, -R153.reuse ;  /* 0x00000004a20d7c23 */ /* 0x100fe20008010899 */
[--C-:B------:R-:W-:Y:S01]  /*8f00*/  FFMA.FTZ R180, R180, UR4, -R153.reuse ;  /* 0x00000004b4b47c23 */ /* 0x100fe20008010899 */
[----:B------:R-:W-:Y:S01]  /*8f10*/  FFMA.FTZ R160, R160, UR4, -R153 ;  /* 0x00000004a0a07c23 */ /* 0x000fe20008010899 */
[----:B------:R-:W-:Y:S01]  /*8f20*/  MUFU.EX2 R178, R178 ;  /* 0x000000b200b27308 */ /* 0x000fe20000000800 */
[----:B0-----:R-:W-:Y:S01]  /*8f30*/  @!P1 STS [R156+0x38420], R10 ;  /* 0x0384200a9c009388 */ /* 0x001fe20000000800 */
[----:B------:R-:W-:Y:S01]  /*8f40*/  F2FP.BF16.F32.PACK_AB R153, R12, R15 ;  /* 0x0000000f0c99723e */ /* 0x000fe200000010ff */
[----:B------:R-:W-:Y:S01]  /*8f50*/  FMUL.FTZ R26, R26, R10 ;  /* 0x0000000a1a1a7220 */ /* 0x000fe20000410000 */
[----:B-1----:R-:W-:Y:S01]  /*8f60*/  F2FP.BF16.F32.PACK_AB R155, R21, R14 ;  /* 0x0000000e159b723e */ /* 0x002fe200000010ff */
[----:B------:R-:W-:Y:S01]  /*8f70*/  FMUL.FTZ R27, R27, R10 ;  /* 0x0000000a1b1b7220 */ /* 0x000fe20000410000 */
[----:B------:R-:W-:Y:S01]  /*8f80*/  F2FP.BF16.F32.PACK_AB R157, R169, R20 ;  /* 0x00000014a99d723e */ /* 0x000fe200000010ff */
[----:B------:R-:W-:Y:S01]  /*8f90*/  FMUL.FTZ R30, R30, R10 ;  /* 0x0000000a1e1e7220 */ /* 0x000fe20000410000 */
[----:B--2---:R0:W-:Y:S01]  /*8fa0*/  @!P1 STS [R156+0x38400], R205 ;  /* 0x038400cd9c009388 */ /* 0x0041e20000000800 */
[----:B------:R-:W3:Y:S01]  /*8fb0*/  MUFU.EX2 R181, R181 ;  /* 0x000000b500b57308 */ /* 0x000ee20000000800 */
[----:B------:R-:W-:Y:S01]  /*8fc0*/  F2FP.BF16.F32.PACK_AB R159, R171, R168 ;  /* 0x000000a8ab9f723e */ /* 0x000fe200000010ff */
        /* <DEDUP_REMOVED lines=14> */
[----:B------:R-:W1:Y:S01]  /*90b0*/  MUFU.EX2 R183, R183 ;  /* 0x000000b700b77308 */ /* 0x000e620000000800 */
[----:B---3--:R-:W-:Y:S01]  /*90c0*/  F2FP.BF16.F32.PACK_AB R152, R181, R178 ;  /* 0x000000b2b598723e */ /* 0x008fe200000010ff */
        /* <DEDUP_REMOVED lines=44> */
[-C--:B------:R-:W-:Y:S01]  /*9390*/  FMUL.FTZ R76, R76, R205.reuse ;  /* 0x000000cd4c4c7220 */ /* 0x080fe20000410000 */
[-C--:B------:R-:W-:Y:S01]  /*93a0*/  FMUL.FTZ R77, R77, R205.reuse ;  /* 0x000000cd4d4d7220 */ /* 0x080fe20000410000 */
        /* <DEDUP_REMOVED lines=80> */
[----:B------:R-:W3:Y:S01]  /*98b0*/  MUFU.EX2 R206, R206 ;  /* 0x000000ce00ce7308 */ /* 0x000ee20000000800 */
[----:B--2---:R-:W-:Y:S01]  /*98c0*/  F2FP.BF16.F32.PACK_AB R160, R201, R200 ;  /* 0x000000c8c9a0723e */ /* 0x004fe200000010ff */
[-C--:B------:R-:W-:Y:S01]  /*98d0*/  FMUL.FTZ R144, R144, R205.reuse ;  /* 0x000000cd90907220 */ /* 0x080fe20000410000 */
[-C--:B------:R-:W-:Y:S01]  /*98e0*/  FMUL.FTZ R145, R145, R205.reuse ;  /* 0x000000cd91917220 */ /* 0x080fe20000410000 */
[-C--:B------:R-:W-:Y:S01]  /*98f0*/  FMUL.FTZ R146, R146, R10.reuse ;  /* 0x0000000a92927220 */ /* 0x080fe20000410000 */
[-C--:B------:R-:W-:Y:S01]  /*9900*/  FMUL.FTZ R147, R147, R10.reuse ;  /* 0x0000000a93937220 */ /* 0x080fe20000410000 */
[-C--:B------:R-:W-:Y:S01]  /*9910*/  FMUL.FTZ R148, R148, R205.reuse ;  /* 0x000000cd94947220 */ /* 0x080fe20000410000 */
[----:B------:R-:W-:Y:S01]  /*9920*/  FMUL.FTZ R149, R149, R205 ;  /* 0x000000cd95957220 */ /* 0x000fe20000410000 */
[----:B------:R-:W-:Y:S01]  /*9930*/  MUFU.EX2 R13, R13 ;  /* 0x0000000d000d7308 */ /* 0x000fe20000000800 */
[-C--:B------:R-:W-:Y:S01]  /*9940*/  FMUL.FTZ R150, R150, R10.reuse ;  /* 0x0000000a96967220 */ /* 0x080fe20000410000 */
[----:B------:R-:W-:Y:S01]  /*9950*/  FMUL.FTZ R151, R151, R10 ;  /* 0x0000000a97977220 */ /* 0x000fe20000410000 */
[----:B-1----:R-:W-:Y:S01]  /*9960*/  F2FP.BF16.F32.PACK_AB R165, R177, R174 ;  /* 0x000000aeb1a5723e */ /* 0x002fe200000010ff */
[----:B------:R1:W-:Y:S01]  /*9970*/  STSM.16.M88.4 [R185+0x36400], R152 ;  /* 0x03640098b9007844 */ /* 0x0003e20000000200 */
[----:B0-----:R-:W-:Y:S01]  /*9980*/  F2FP.BF16.F32.PACK_AB R167, R179, R176 ;  /* 0x000000b0b3a7723e */ /* 0x001fe200000010ff */
[----:B------:R-:W-:Y:S01]  /*9990*/  FFMA.FTZ R15, R10, R6, R15 ;  /* 0x000000060a0f7223 */ /* 0x000fe2000001000f */
[----:B------:R-:W-:Y:S01]  /*99a0*/  FFMA.FTZ R178, R205, R5, R178 ;  /* 0x00000005cdb27223 */ /* 0x000fe200000100b2 */
[----:B------:R-:W0:Y:S01]  /*99b0*/  MUFU.EX2 R180, R180 ;  /* 0x000000b400b47308 */ /* 0x000e220000000800 */
[----:B---3--:R-:W-:Y:S01]  /*99c0*/  F2FP.BF16.F32.PACK_AB R164, R206, R11 ;  /* 0x0000000bcea4723e */ /* 0x008fe200000010ff */
[----:B------:R1:W-:Y:S01]  /*99d0*/  STSM.16.M88.4 [R189], R156 ;  /* 0x0000009cbd007844 */ /* 0x0003e20000000200 */
[----:B------:R-:W-:Y:S01]  /*99e0*/  FADD.FTZ R15, R12, R15 ;  /* 0x0000000f0c0f7221 */ /* 0x000fe20000010000 */
[----:B------:R-:W-:-:S02]  /*99f0*/  FADD.FTZ R181, R181, R178 ;  /* 0x000000b2b5b57221 */ /* 0x000fc40000010000 */
[----:B------:R1:W-:Y:S01]  /*9a00*/  STSM.16.M88.4 [R187], R160 ;  /* 0x000000a0bb007844 */ /* 0x0003e20000000200 */
[----:B------:R-:W-:Y:S01]  /*9a10*/  FADD.FTZ R14, R14, R15 ;  /* 0x0000000f0e0e7221 */ /* 0x000fe20000010000 */
[----:B------:R-:W-:-:S03]  /*9a20*/  FADD.FTZ R182, R182, R181 ;  /* 0x000000b5b6b67221 */ /* 0x000fc60000010000 */
[----:B------:R-:W-:Y:S01]  /*9a30*/  FADD.FTZ R21, R21, R14 ;  /* 0x0000000e15157221 */ /* 0x000fe20000010000 */
[----:B------:R-:W-:-:S03]  /*9a40*/  FADD.FTZ R183, R183, R182 ;  /* 0x000000b6b7b77221 */ /* 0x000fc60000010000 */
[----:B------:R-:W-:Y:S01]  /*9a50*/  FADD.FTZ R20, R20, R21 ;  /* 0x0000001514147221 */ /* 0x000fe20000010000 */
[----:B------:R-:W-:Y:S01]  /*9a60*/  FADD.FTZ R196, R196, R183 ;  /* 0x000000b7c4c47221 */ /* 0x000fe20000010000 */
[----:B0-----:R-:W-:Y:S02]  /*9a70*/  F2FP.BF16.F32.PACK_AB R166, R180, R13 ;  /* 0x0000000db4a6723e */ /* 0x001fe400000010ff */
[----:B------:R-:W-:Y:S01]  /*9a80*/  FADD.FTZ R169, R169, R20 ;  /* 0x00000014a9a97221 */ /* 0x000fe20000010000 */
[----:B------:R-:W-:Y:S02]  /*9a90*/  FADD.FTZ R197, R197, R196 ;  /* 0x000000c4c5c57221 */ /* 0x000fe40000010000 */
[----:B------:R1:W-:Y:S01]  /*9aa0*/  STSM.16.M88.4 [R188], R164 ;  /* 0x000000a4bc007844 */ /* 0x0003e20000000200 */
[----:B------:R-:W-:Y:S01]  /*9ab0*/  WARPGROUP.ARRIVE ;  /* 0x00000000000079c5 */ /* 0x000fe20000000000 */
[----:B------:R-:W-:Y:S01]  /*9ac0*/  FADD.FTZ R168, R168, R169 ;  /* 0x000000a9a8a87221 */ /* 0x000fe20000010000 */
[----:B------:R-:W-:-:S03]  /*9ad0*/  FADD.FTZ R198, R198, R197 ;  /* 0x000000c5c6c67221 */ /* 0x000fc60000010000 */
[----:B------:R-:W-:Y:S01]  /*9ae0*/  FADD.FTZ R171, R171, R168 ;  /* 0x000000a8abab7221 */ /* 0x000fe20000010000 */
[----:B------:R-:W-:Y:S01]  /*9af0*/  HGMMA.64x256x16.F32.BF16 R24, R152, gdesc[UR8].tnspB, R24, gsb0 ;  /* 0x43e0000898187df0 */ /* 0x000fe20008001818 */
[----:B------:R-:W-:Y:S01]  /*9b00*/  R2UR UR10, R207 ;  /* 0x00000000cf0a72ca */ /* 0x000fe200000e0000 */
[----:B------:R-:W-:Y:S01]  /*9b10*/  UMOV UR11, 0x40000040 ;  /* 0x40000040000b7882 */ /* 0x000fe20000000000 */
[C---:B------:R-:W-:Y:S02]  /*9b20*/  VIADD R207, R204.reuse, 0x100 ;  /* 0x00000100cccf7836 */ /* 0x040fe40000000000 */
[----:B------:R-:W-:Y:S01]  /*9b30*/  FADD.FTZ R199, R199, R198 ;  /* 0x000000c6c7c77221 */ /* 0x000fe20000010000 */
[----:B------:R-:W-:Y:S02]  /*9b40*/  VIADD R204, R204, 0x180 ;  /* 0x00000180cccc7836 */ /* 0x000fe40000000000 */
[----:B------:R-:W-:Y:S01]  /*9b50*/  FADD.FTZ R170, R170, R171 ;  /* 0x000000abaaaa7221 */ /* 0x000fe20000010000 */
[----:B------:R-:W-:-:S03]  /*9b60*/  FADD.FTZ R200, R200, R199 ;  /* 0x000000c7c8c87221 */ /* 0x000fc60000010000 */
        /* <DEDUP_REMOVED lines=13> */
[----:B------:R-:W-:Y:S01]  /*9c40*/  FADD.FTZ R5, R180, R5 ;  /* 0x00000005b4057221 */ /* 0x000fe20000010000 */
[----:B------:R-:W-:Y:S02]  /*9c50*/  WARPGROUP.DEPBAR.LE gsb0, 0x0 ;  /* 0x00008000000079c5 */ /* 0x000fe40000010000 */
[----:B------:R-:W-:-:S06]  /*9c60*/  WARPGROUP.ARRIVE ;  /* 0x00000000000079c5 */ /* 0x000fcc0000000000 */
        /* <DEDUP_REMOVED lines=24> */
.L_x_7480:
[----:B------:R-:W-:Y:S01]  /*9df0*/  UISETP.GT.AND UP0, UPT, UR33, UR32, UPT ;  /* 0x000000202100728c */ /* 0x000fe2000bf04270 */
[----:B------:R-:W-:Y:S01]  /*9e00*/  VIADD R10, R9, 0x38860 ;  /* 0x00038860090a7836 */ /* 0x000fe20000000000 */
[----:B------:R-:W-:Y:S01]  /*9e10*/  UIADD3 UR33, UR33, -0x1, URZ ;  /* 0xffffffff21217890 */ /* 0x000fe2000fffe03f */
[----:B------:R-:W-:Y:S01]  /*9e20*/  IMAD.MOV.U32 R11, RZ, RZ, R8 ;  /* 0x000000ffff0b7224 */ /* 0x000fe200078e0008 */
[----:B------:R-:W-:Y:S02]  /*9e30*/  MOV R13, R2 ;  /* 0x00000002000d7202 */ /* 0x000fe40000000f00 */
[----:B------:R-:W-:Y:S02]  /*9e40*/  PLOP3.LUT P1, PT, PT, PT, UP0, 0x80, 0x0 ;  /* 0x000000000000781c */ /* 0x000fe40003f2f008 */
[----:B------:R-:W-:-:S04]  /*9e50*/  PRMT R10, R219, 0x654, R10 ;  /* 0x00000654db0a7816 */ /* 0x000fc8000000000a */
[----:B------:R0:W-:Y:S02]  /*9e60*/  SYNCS.ARRIVE.TRANS64.RED.A1T0 RZ, [R10+URZ], RZ ;  /* 0x000000ff0aff79a7 */ /* 0x0001e4000810043f */
[----:B0-----:R-:W-:-:S05]  /*9e70*/  IMAD.MOV.U32 R10, RZ, RZ, R7 ;  /* 0x000000ffff0a7224 */ /* 0x001fca00078e0007 */
[----:B------:R-:W-:Y:S05]  /*9e80*/  @P1 BRA `(.L_x_7481) ;  /* 0xffffffc800741947 */ /* 0x000fea000383ffff */
.L_x_7470:
[----:B------:R-:W-:-:S13]  /*9e90*/  ISETP.LE.AND P1, PT, RZ, UR33, PT ;  /* 0x00000021ff007c0c */ /* 0x000fda000bf23270 */
[----:B------:R-:W-:Y:S05]  /*9ea0*/  @!P1 BRA `(.L_x_7482) ;  /* 0x0000003000549947 */ /* 0x000fea0003800000 */
[----:B------:R-:W-:Y:S01]  /*9eb0*/  IMAD.MOV.U32 R13, RZ, RZ, R8 ;  /* 0x000000ffff0d7224 */ /* 0x000fe200078e0008 */
[----:B------:R-:W-:Y:S01]  /*9ec0*/  ULDC UR29, c[0x0][0xad0] ;  /* 0x0002b400001d7ab9 */ /* 0x000fe20000000800 */
[----:B------:R-:W-:Y:S01]  /*9ed0*/  IMAD.MOV.U32 R14, RZ, RZ, R7 ;  /* 0x000000ffff0e7224 */ /* 0x000fe200078e0007 */
[----:B------:R-:W-:Y:S01]  /*9ee0*/  ULDC UR28, c[0x0][0xa80] ;  /* 0x0002a000001c7ab9 */ /* 0x000fe20000000800 */
[----:B------:R-:W-:-:S07]  /*9ef0*/  IMAD.MOV.U32 R11, RZ, RZ, R2 ;  /* 0x000000ffff0b7224 */ /* 0x000fce00078e0002 */
.L_x_7493:
[----:B------:R-:W-:-:S05]  /*9f00*/  VIADD R2, R11, 0x1 ;  /* 0x000000010b027836 */ /* 0x000fca0000000000 */
[----:B------:R-:W-:-:S04]  /*9f10*/  ISETP.NE.AND P1, PT, R2, 0x2, PT ;  /* 0x000000020200780c */ /* 0x000fc80003f25270 */
[----:B------:R-:W-:Y:S02]  /*9f20*/  SEL R7, RZ, 0x1, P1 ;  /* 0x00000001ff077807 */ /* 0x000fe40000800000 */
[----:B------:R-:W-:Y:S02]  /*9f30*/  SEL R2, R2, RZ, P1 ;  /* 0x000000ff02027207 */ /* 0x000fe40000800000 */
[----:B------:R-:W-:Y:S01]  /*9f40*/  LOP3.LUT R16, R16, R7, RZ, 0x3c, !PT ;  /* 0x0000000710107212 */ /* 0x000fe200078e3cff */
[----:B0-----:R-:W-:Y:S06]  /*9f50*/  @!P0 BRA `(.L_x_7483) ;  /* 0x0000000000048947 */ /* 0x001fec0003800000 */
[----:B------:R-:W-:Y:S01]  /*9f60*/  BPT.TRAP 0x1 ;  /* 0x000000040000795c */ /* 0x000fe20000300000 */
.L_x_7483:
[----:B------:R-:W-:Y:S01]  /*9f70*/  IMAD R9, R2, 0x8, R17 ;  /* 0x0000000802097824 */ /* 0x000fe200078e0211 */
[----:B------:R-:W-:-:S04]  /*9f80*/  SHF.L.U32 R8, R16, 0x1f, RZ ;  /* 0x0000001f10087819 */ /* 0x000fc800000006ff */
[----:B------:R0:W1:Y:S01]  /*9f90*/  SYNCS.PHASECHK.TRANS64.TRYWAIT P1, [R9+URZ+0x38830], R8 ;  /* 0x03883008090075a7 */ /* 0x000062000802017f */
[----:B------:R-:W-:Y:S05]  /*9fa0*/  @!P0 BRA `(.L_x_7484) ;  /* 0x0000000000048947 */ /* 0x000fea0003800000 */
[----:B------:R-:W-:Y:S01]  /*9fb0*/  BPT.TRAP 0x1 ;  /* 0x000000040000795c */ /* 0x000fe20000300000 */
.L_x_7484:
[----:B------:R-:W-:Y:S01]  /*9fc0*/  IMAD R7, R2, 0x200, R0 ;  /* 0x0000020002077824 */ /* 0x000fe200078e0200 */
[----:B-1----:R-:W-:Y:S06]  /*9fd0*/  @P1 BRA `(.L_x_7485) ;  /* 0x0000000000081947 */ /* 0x002fec0003800000 */
[----:B------:R-:W1:Y:S02]  /*9fe0*/  SYNCS.PHASECHK.TRANS64.TRYWAIT P1, [R9+URZ+0x38830], R8 ;  /* 0x03883008090075a7 */ /* 0x000e64000802017f */
[----:B-1----:R-:W-:Y:S05]  /*9ff0*/  @!P1 BRA `(.L_x_7486) ;  /* 0x000000b4004c9947 */ /* 0x002fea0003800000 */
.L_x_7485:
        /* <DEDUP_REMOVED lines=22> */
.L_x_7487:
[----:B------:R2:W3:Y:S01]  /*a160*/  SYNCS.PHASECHK.TRANS64.TRYWAIT P1, [R9+URZ+0x38850], R8 ;  /* 0x03885008090075a7 */ /* 0x0004e2000802017f */
[----:B------:R-:W-:Y:S05]  /*a170*/  @!P0 BRA `(.L_x_7488) ;  /* 0x0000000000048947 */ /* 0x000fea0003800000 */
[----:B------:R-:W-:Y:S01]  /*a180*/  BPT.TRAP 0x1 ;  /* 0x000000040000795c */ /* 0x000fe20000300000 */
.L_x_7488:
[----:B------:R-:W-:Y:S01]  /*a190*/  IMAD R7, R2, 0x1000, R4 ;  /* 0x0000100002077824 */ /* 0x000fe200078e0204 */
[----:B---3--:R-:W-:Y:S06]  /*a1a0*/  @P1 BRA `(.L_x_7489) ;  /* 0x0000000000081947 */ /* 0x008fec0003800000 */
[----:B------:R-:W3:Y:S02]  /*a1b0*/  SYNCS.PHASECHK.TRANS64.TRYWAIT P1, [R9+URZ+0x38850], R8 ;  /* 0x03885008090075a7 */ /* 0x000ee4000802017f */
[----:B---3--:R-:W-:Y:S05]  /*a1c0*/  @!P1 BRA `(.L_x_7490) ;  /* 0x000000b000ec9947 */ /* 0x008fea0003800000 */
.L_x_7489:
        /* <DEDUP_REMOVED lines=11> */
[----:B------:R-:W-:Y:S01]  /*a280*/  VIADD R8, R7, 0x4 ;  /* 0x0000000407087836 */ /* 0x000fe20000000000 */
[----:B------:R-:W-:Y:S01]  /*a290*/  IADD3 R21, R3, 0x800, RZ ;  /* 0x0000080003157810 */ /* 0x000fe20007ffe0ff */
[----:B------:R-:W-:Y:S01]  /*a2a0*/  HGMMA.64x64x16.F32.BF16 R152, gdesc[UR24], R152, gsb0 ;  /* 0x00e00000189879f0 */ /* 0x000fe20008001898 */
[----:B------:R-:W-:Y:S01]  /*a2b0*/  VIADD R15, R7, 0x800 ;  /* 0x00000800070f7836 */ /* 0x000fe20000000000 */
        /* <DEDUP_REMOVED lines=175> */
[----:B------:R-:W-:Y:S02]  /*adb0*/  IMAD.IADD R20, R21, 0x1, R8 ;  /* 0x0000000115147824 */ /* 0x000fe400078e0208 */
        /* <DEDUP_REMOVED lines=8> */
[----:B------:R-:W-:Y:S02]  /*ae40*/  IMAD.IADD R20, R21, 0x1, R10 ;  /* 0x0000000115147824 */ /* 0x000fe400078e020a */
[--C-:B------:R-:W-:Y:S02]  /*ae50*/  IMAD.IADD R186, R10, 0x1, R15.reuse ;  /* 0x000000010aba7824 */ /* 0x100fe400078e020f */
        /* <DEDUP_REMOVED lines=19> */
[----:B------:R-:W-:-:S04]  /*af90*/  MOV R15, 0x30 ;  /* 0x00000030000f7802 */ /* 0x000fc80000000f00 */
        /* <DEDUP_REMOVED lines=75> */
[----:B------:R-:W-:Y:S01]  /*b450*/  IMAD.IADD R8, R21, 0x1, R12 ;  /* 0x0000000115087824 */ /* 0x000fe200078e020c */
[----:B------:R-:W-:Y:S01]  /*b460*/  IADD3 R12, R12, R15, RZ ;  /* 0x0000000f0c0c7210 */ /* 0x000fe20007ffe0ff */
        /* <DEDUP_REMOVED lines=28> */
.L_x_7491:
        /* <DEDUP_REMOVED lines=81> */
[----:B------:R-:W3:Y:S08]  /*bb40*/  MUFU.TANH R167, R167 ;  /* 0x000000a700a77308 */ /* 0x000ef00000002400 */
[----:B------:R-:W4:Y:S01]  /*bb50*/  MUFU.TANH R176, R176 ;  /* 0x000000b000b07308 */ /* 0x000f220000002400 */
[----:B-1----:R-:W-:-:S02]  /*bb60*/  FMNMX.FTZ R7, R169, R170, !PT ;  /* 0x000000aaa9077209 */ /* 0x002fc40007810000 */
[----:B0-----:R-:W-:-:S03]  /*bb70*/  FMNMX.FTZ R169, R163, R168, !PT ;  /* 0x000000a8a3a97209 */ /* 0x001fc60007810000 */
[C---:B------:R-:W-:Y:S02]  /*bb80*/  FADD.FTZ R168, -R7.reuse, R14 ;  /* 0x0000000e07a87221 */ /* 0x040fe40000010100 */
[----:B------:R-:W0:Y:S01]  /*bb90*/  MUFU.TANH R180, R180 ;  /* 0x000000b400b47308 */ /* 0x000e220000002400 */
[----:B--2---:R-:W-:Y:S01]  /*bba0*/  FMNMX.FTZ R14, R166, R169, !PT ;  /* 0x000000a9a60e7209 */ /* 0x004fe20007810000 */
[----:B------:R-:W-:Y:S01]  /*bbb0*/  FMUL.FTZ R202, R7, UR4 ;  /* 0x0000000407ca7c20 */ /* 0x000fe20008410000 */
[----:B------:R-:W-:Y:S02]  /*bbc0*/  FMUL.FTZ R170, R168, UR4 ;  /* 0x00000004a8aa7c20 */ /* 0x000fe40008410000 */
[----:B---3--:R-:W-:Y:S01]  /*bbd0*/  FMNMX.FTZ R169, R167, R14, !PT ;  /* 0x0000000ea7a97209 */ /* 0x008fe20007810000 */
[----:B------:R-:W-:Y:S01]  /*bbe0*/  FFMA.FTZ R171, R155, UR4, -R202 ;  /* 0x000000049bab7c23 */ /* 0x000fe200080108ca */
[----:B------:R-:W-:Y:S01]  /*bbf0*/  IMAD.MOV R155, RZ, RZ, -R184 ;  /* 0x000000ffff9b7224 */ /* 0x000fe200078e0ab8 */
[----:B------:R-:W1:Y:S01]  /*bc00*/  MUFU.TANH R181, R181 ;  /* 0x000000b500b57308 */ /* 0x000e620000002400 */
[----:B----4-:R-:W-:Y:S01]  /*bc10*/  FMNMX.FTZ R169, R176, R169, !PT ;  /* 0x000000a9b0a97209 */ /* 0x010fe20007810000 */
[--C-:B------:R-:W-:Y:S01]  /*bc20*/  FFMA.FTZ R152, R152, UR4, -R202.reuse ;  /* 0x0000000498987c23 */ /* 0x100fe200080108ca */
[--C-:B------:R-:W-:Y:S01]  /*bc30*/  FFMA.FTZ R179, R154, UR4, -R202.reuse ;  /* 0x000000049ab37c23 */ /* 0x100fe200080108ca */
[----:B------:R-:W-:Y:S01]  /*bc40*/  ISETP.NE.AND P1, PT, R18, R155, PT ;  /* 0x0000009b1200720c */ /* 0x000fe20003f25270 */
[--C-:B------:R-:W-:Y:S01]  /*bc50*/  FFMA.FTZ R21, R21, UR4, -R202.reuse ;  /* 0x0000000415157c23 */ /* 0x100fe200080108ca */
[--C-:B------:R-:W-:Y:S01]  /*bc60*/  FFMA.FTZ R174, R156, UR4, -R202.reuse ;  /* 0x000000049cae7c23 */ /* 0x100fe200080108ca */
        /* <DEDUP_REMOVED lines=11> */
[----:B------:R-:W-:Y:S01]  /*bd20*/  FFMA.FTZ R168, R8, UR4, -R202 ;  /* 0x0000000408a87c23 */ /* 0x000fe200080108ca */
[----:B------:R-:W-:-:S02]  /*bd30*/  @!P1 IMAD R154, R11, 0x40, R22 ;  /* 0x000000400b9a9824 */ /* 0x000fc400078e0216 */
[--C-:B------:R-:W-:Y:S01]  /*bd40*/  FFMA.FTZ R172, R172, UR4, -R202.reuse ;  /* 0x00000004acac7c23 */ /* 0x100fe200080108ca */
[----:B------:R-:W-:Y:S01]  /*bd50*/  FFMA.FTZ R173, R173, UR4, -R202 ;  /* 0x00000004adad7c23 */ /* 0x000fe200080108ca */
[----:B------:R-:W-:Y:S01]  /*bd60*/  @!P1 IMAD R154, R154, 0x4, R17 ;  /* 0x000000049a9a9824 */ /* 0x000fe200078e0211 */
[----:B------:R-:W1:Y:S01]  /*bd70*/  MUFU.TANH R198, R198 ;  /* 0x000000c600c67308 */ /* 0x000e620000002400 */
[----:B--2---:R-:W-:-:S07]  /*bd80*/  FMNMX.FTZ R8, R186, R169, !PT ;  /* 0x000000a9ba087209 */ /* 0x004fce0007810000 */
[----:B------:R-:W2:Y:S01]  /*bd90*/  MUFU.TANH R199, R199 ;  /* 0x000000c700c77308 */ /* 0x000ea20000002400 */
[----:B0-----:R-:W-:-:S07]  /*bda0*/  FMNMX.FTZ R169, R197, R8, !PT ;  /* 0x00000008c5a97209 */ /* 0x001fce0007810000 */
[----:B------:R-:W0:Y:S01]  /*bdb0*/  MUFU.TANH R201, R201 ;  /* 0x000000c900c97308 */ /* 0x000e220000002400 */
[----:B-1----:R-:W-:-:S07]  /*bdc0*/  FMNMX.FTZ R8, R198, R169, !PT ;  /* 0x000000a9c6087209 */ /* 0x002fce0007810000 */
[----:B------:R1:W3:Y:S01]  /*bdd0*/  MUFU.EX2 R14, R170 ;  /* 0x000000aa000e7308 */ /* 0x0002e20000000800 */
[----:B--2---:R-:W-:-:S07]  /*bde0*/  FMNMX.FTZ R8, R199, R8, !PT ;  /* 0x00000008c7087209 */ /* 0x004fce0007810000 */
[----:B------:R2:W-:Y:S01]  /*bdf0*/  MUFU.EX2 R169, R152 ;  /* 0x0000009800a97308 */ /* 0x0005e20000000800 */
[----:B0-----:R-:W-:Y:S01]  /*be00*/  FMNMX.FTZ R8, R201, R8, !PT ;  /* 0x00000008c9087209 */ /* 0x001fe20007810000 */
[----:B-1----:R-:W-:-:S04]  /*be10*/  FFMA.FTZ R170, R153, UR4, -R202 ;  /* 0x0000000499aa7c23 */ /* 0x002fc800080108ca */
[----:B------:R-:W0:Y:S02]  /*be20*/  SHFL.BFLY PT, R153, R8, 0x2, 0x1f ;  /* 0x0c401f0008997f89 */ /* 0x000e2400000e0000 */
[----:B------:R-:W-:Y:S01]  /*be30*/  MUFU.EX2 R21, R21 ;  /* 0x0000001500157308 */ /* 0x000fe20000000800 */
[----:B--2---:R-:W-:Y:S02]  /*be40*/  VIADD R152, R9, 0x38840 ;  /* 0x0003884009987836 */ /* 0x004fe40000000000 */
[-C--:B---3--:R-:W-:Y:S01]  /*be50*/  FMUL.FTZ R24, R24, R14.reuse ;  /* 0x0000000e18187220 */ /* 0x088fe20000410000 */
[-C--:B------:R-:W-:Y:S01]  /*be60*/  FMUL.FTZ R25, R25, R14.reuse ;  /* 0x0000000e19197220 */ /* 0x080fe20000410000 */
[-C--:B------:R-:W-:Y:S01]  /*be70*/  FMUL.FTZ R28, R28, R14.reuse ;  /* 0x0000000e1c1c7220 */ /* 0x080fe20000410000 */
[-C--:B------:R-:W-:Y:S01]  /*be80*/  FMUL.FTZ R29, R29, R14.reuse ;  /* 0x0000000e1d1d7220 */ /* 0x080fe20000410000 */
[----:B------:R-:W-:Y:S01]  /*be90*/  PRMT R152, R219, 0x654, R152 ;  /* 0x00000654db987816 */ /* 0x000fe20000000098 */
[-C--:B------:R-:W-:Y:S01]  /*bea0*/  FMUL.FTZ R32, R32, R14.reuse ;  /* 0x0000000e20207220 */ /* 0x080fe20000410000 */
[----:B------:R-:W1:Y:S01]  /*beb0*/  MUFU.EX2 R168, R168 ;  /* 0x000000a800a87308 */ /* 0x000e620000000800 */
[-C--:B------:R-:W-:Y:S01]  /*bec0*/  FMUL.FTZ R33, R33, R14.reuse ;  /* 0x0000000e21217220 */ /* 0x080fe20000410000 */
[----:B------:R1:W-:Y:S01]  /*bed0*/  SYNCS.ARRIVE.TRANS64.RED.A1T0 RZ, [R152+URZ], RZ ;  /* 0x000000ff98ff79a7 */ /* 0x0003e2000810043f */
[----:B------:R-:W-:Y:S01]  /*bee0*/  @!P1 STS [R154+0x38400], R14 ;  /* 0x0384000e9a009388 */ /* 0x000fe20000000800 */
        /* <DEDUP_REMOVED lines=11> */
[-C--:B------:R-:W-:Y:S01]  /*bfa0*/  FMUL.FTZ R53, R53, R14.reuse ;  /* 0x0000000e35357220 */ /* 0x080fe20000410000 */
[----:B------:R-:W-:Y:S01]  /*bfb0*/  MUFU.EX2 R171, R171 ;  /* 0x000000ab00ab7308 */ /* 0x000fe20000000800 */
[----:B-1----:R-:W-:Y:S01]  /*bfc0*/  F2FP.BF16.F32.PACK_AB R152, R168, R21 ;  /* 0x00000015a898723e */ /* 0x002fe200000010ff */
        /* <DEDUP_REMOVED lines=23> */
[----:B-1----:R-:W-:Y:S01]  /*c140*/  F2FP.BF16.F32.PACK_AB R156, R174, R171 ;  /* 0x000000abae9c723e */ /* 0x002fe200000010ff */
[----:B------:R-:W-:Y:S01]  /*c150*/  FMUL.FTZ R93, R93, R14 ;  /* 0x0000000e5d5d7220 */ /* 0x000fe20000410000 */
[----:B0-----:R-:W-:Y:S01]  /*c160*/  FMNMX.FTZ R8, R153, R8, !PT ;  /* 0x0000000899087209 */ /* 0x001fe20007810000 */
[-C--:B------:R-:W-:Y:S01]  /*c170*/  FMUL.FTZ R96, R96, R14.reuse ;  /* 0x0000000e60607220 */ /* 0x080fe20000410000 */
[-C--:B------:R-:W-:Y:S01]  /*c180*/  FMUL.FTZ R97, R97, R14.reuse ;  /* 0x0000000e61617220 */ /* 0x080fe20000410000 */
[-C--:B------:R-:W-:Y:S01]  /*c190*/  FMUL.FTZ R100, R100, R14.reuse ;  /* 0x0000000e64647220 */ /* 0x080fe20000410000 */
[-C--:B------:R-:W-:Y:S01]  /*c1a0*/  FMUL.FTZ R101, R101, R14.reuse ;  /* 0x0000000e65657220 */ /* 0x080fe20000410000 */
[C---:B------:R-:W-:Y:S01]  /*c1b0*/  FADD.FTZ R13, -R8.reuse, R13 ;  /* 0x0000000d080d7221 */ /* 0x040fe20000010100 */
[----:B------:R-:W-:Y:S01]  /*c1c0*/  FMUL.FTZ R153, R8, UR4 ;  /* 0x0000000408997c20 */ /* 0x000fe20008410000 */
[----:B------:R-:W-:Y:S01]  /*c1d0*/  MUFU.EX2 R177, R177 ;  /* 0x000000b100b17308 */ /* 0x000fe20000000800 */
[-C--:B------:R-:W-:Y:S01]  /*c1e0*/  FMUL.FTZ R104, R104, R14.reuse ;  /* 0x0000000e68687220 */ /* 0x080fe20000410000 */
[----:B------:R-:W-:Y:S01]  /*c1f0*/  FMUL.FTZ R13, R13, UR4 ;  /* 0x000000040d0d7c20 */ /* 0x000fe20008410000 */
[--C-:B------:R-:W-:Y:S01]  /*c200*/  FFMA.FTZ R203, R12, UR4, -R153.reuse ;  /* 0x000000040ccb7c23 */ /* 0x100fe20008010899 */
[--C-:B------:R-:W-:Y:S01]  /*c210*/  FFMA.FTZ R12, R15, UR4, -R153.reuse ;  /* 0x000000040f0c7c23 */ /* 0x100fe20008010899 */
[--C-:B------:R-:W-:Y:S01]  /*c220*/  FFMA.FTZ R10, R10, UR4, -R153.reuse ;  /* 0x000000040a0a7c23 */ /* 0x100fe20008010899 */
[--C-:B------:R-:W-:Y:S01]  /*c230*/  FFMA.FTZ R15, R20, UR4, -R153.reuse ;  /* 0x00000004140f7c23 */ /* 0x100fe20008010899 */
[--C-:B------:R-:W-:Y:S01]  /*c240*/  FFMA.FTZ R209, R180, UR4, -R153.reuse ;  /* 0x00000004b4d17c23 */ /* 0x100fe20008010899 */
        /* <DEDUP_REMOVED lines=13> */
[----:B------:R-:W-:Y:S01]  /*c320*/  IMAD R197, R2, 0x1000, R19 ;  /* 0x0000100002c57824 */ /* 0x000fe200078e0213 */
[----:B--2---:R-:W-:Y:S01]  /*c330*/  F2FP.BF16.F32.PACK_AB R158, R178, R175 ;  /* 0x000000afb29e723e */ /* 0x004fe200000010ff */
[-C--:B------:R-:W-:Y:S01]  /*c340*/  FMUL.FTZ R105, R105, R14.reuse ;  /* 0x0000000e69697220 */ /* 0x080fe20000410000 */
[----:B------:R-:W-:Y:S01]  /*c350*/  FMUL.FTZ R108, R108, R14 ;  /* 0x0000000e6c6c7220 */ /* 0x000fe20000410000 */
[----:B0-----:R0:W-:Y:S01]  /*c360*/  @!P1 STS [R154+0x38420], R13 ;  /* 0x0384200d9a009388 */ /* 0x0011e20000000800 */
[----:B------:R-:W-:Y:S01]  /*c370*/  R2UR UR6, R197 ;  /* 0x00000000c50672ca */ /* 0x000fe200000e0000 */
[-C--:B------:R-:W-:Y:S01]  /*c380*/  FMUL.FTZ R26, R26, R13.reuse ;  /* 0x0000000d1a1a7220 */ /* 0x080fe20000410000 */
[----:B------:R-:W1:Y:S01]  /*c390*/  MUFU.EX2 R203, R203 ;  /* 0x000000cb00cb7308 */ /* 0x000e620000000800 */
[-C--:B------:R-:W-:Y:S01]  /*c3a0*/  FMUL.FTZ R27, R27, R13.reuse ;  /* 0x0000000d1b1b7220 */ /* 0x080fe20000410000 */
[-C--:B------:R-:W-:Y:S01]  /*c3b0*/  FMUL.FTZ R30, R30, R13.reuse ;  /* 0x0000000d1e1e7220 */ /* 0x080fe20000410000 */
[-C--:B------:R-:W-:Y:S01]  /*c3c0*/  FMUL.FTZ R31, R31, R13.reuse ;  /* 0x0000000d1f1f7220 */ /* 0x080fe20000410000 */
[-C--:B------:R-:W-:Y:S01]  /*c3d0*/  FMUL.FTZ R34, R34, R13.reuse ;  /* 0x0000000d22227220 */ /* 0x080fe20000410000 */
[-C--:B------:R-:W-:Y:S01]  /*c3e0*/  FMUL.FTZ R35, R35, R13.reuse ;  /* 0x0000000d23237220 */ /* 0x080fe20000410000 */
[----:B------:R-:W-:Y:S01]  /*c3f0*/  FMUL.FTZ R38, R38, R13 ;  /* 0x0000000d26267220 */ /* 0x000fe20000410000 */
[----:B0-----:R-:W-:Y:S01]  /*c400*/  F2FP.BF16.F32.PACK_AB R154, R170, R169 ;  /* 0x000000a9aa9a723e */ /* 0x001fe200000010ff */
        /* <DEDUP_REMOVED lines=57> */
[----:B0-----:R-:W-:Y:S01]  /*c7a0*/  F2FP.BF16.F32.PACK_AB R159, R207, R202 ;  /* 0x000000cacf9f723e */ /* 0x001fe200000010ff */
        /* <DEDUP_REMOVED lines=40> */
[----:B------:R-:W-:Y:S01]  /*ca30*/  FMUL.FTZ R151, R151, R13 ;  /* 0x0000000d97977220 */ /* 0x000fe20000410000 */
[----:B------:R1:W-:Y:S01]  /*ca40*/  STSM.16.M88.4 [R185+0x36400], R152 ;  /* 0x03640098b9007844 */ /* 0x0003e20000000200 */
[----:B------:R-:W-:-:S02]  /*ca50*/  VIADD R199, R197, 0x80 ;  /* 0x00000080c5c77836 */ /* 0x000fc40000000000 */
[----:B------:R-:W-:Y:S01]  /*ca60*/  FFMA.FTZ R5, R14, R5, R21 ;  /* 0x000000050e057223 */ /* 0x000fe20000010015 */
[----:B------:R-:W-:Y:S01]  /*ca70*/  FFMA.FTZ R6, R13, R6, R10 ;  /* 0x000000060d067223 */ /* 0x000fe2000001000a */
[----:B------:R1:W-:Y:S01]  /*ca80*/  STSM.16.M88.4 [R189], R156 ;  /* 0x0000009cbd007844 */ /* 0x0003e20000000200 */
[----:B------:R-:W-:Y:S01]  /*ca90*/  MUFU.EX2 R183, R183 ;  /* 0x000000b700b77308 */ /* 0x000fe20000000800 */
[----:B------:R-:W-:Y:S01]  /*caa0*/  FADD.FTZ R168, R168, R5 ;  /* 0x00000005a8a87221 */ /* 0x000fe20000010000 */
[----:B------:R-:W-:-:S03]  /*cab0*/  FADD.FTZ R203, R203, R6 ;  /* 0x00000006cbcb7221 */ /* 0x000fc60000010000 */
[----:B------:R-:W-:Y:S01]  /*cac0*/  FADD.FTZ R169, R169, R168 ;  /* 0x000000a8a9a97221 */ /* 0x000fe20000010000 */
[----:B------:R-:W-:Y:S02]  /*cad0*/  FADD.FTZ R12, R12, R203 ;  /* 0x000000cb0c0c7221 */ /* 0x000fe40000010000 */
[----:B------:R-:W2:Y:S01]  /*cae0*/  MUFU.EX2 R200, R200 ;  /* 0x000000c800c87308 */ /* 0x000ea20000000800 */
[----:B0-----:R-:W-:Y:S01]  /*caf0*/  F2FP.BF16.F32.PACK_AB R163, R181, R180 ;  /* 0x000000b4b5a3723e */ /* 0x001fe200000010ff */
        /* <DEDUP_REMOVED lines=9> */
[----:B------:R-:W0:Y:S01]  /*cb90*/  MUFU.EX2 R173, R173 ;  /* 0x000000ad00ad7308 */ /* 0x000e220000000800 */
[----:B--2---:R-:W-:Y:S01]  /*cba0*/  F2FP.BF16.F32.PACK_AB R164, R200, R183 ;  /* 0x000000b7c8a4723e */ /* 0x004fe200000010ff */
        /* <DEDUP_REMOVED lines=9> */
[----:B------:R-:W2:Y:S01]  /*cc40*/  MUFU.EX2 R211, R211 ;  /* 0x000000d300d37308 */ /* 0x000ea20000000800 */
[----:B0-----:R-:W-:Y:S01]  /*cc50*/  F2FP.BF16.F32.PACK_AB R166, R173, R172 ;  /* 0x000000acada6723e */ /* 0x001fe200000010ff */
[----:B------:R-:W-:Y:S01]  /*cc60*/  FADD.FTZ R180, R180, R209 ;  /* 0x000000d1b4b47221 */ /* 0x000fe20000010000 */
[----:B------:R-:W-:-:S03]  /*cc70*/  FADD.FTZ R196, R196, R179 ;  /* 0x000000b3c4c47221 */ /* 0x000fc60000010000 */
[----:B------:R-:W-:Y:S01]  /*cc80*/  FADD.FTZ R181, R181, R180 ;  /* 0x000000b4b5b57221 */ /* 0x000fe20000010000 */
[----:B------:R-:W-:Y:S01]  /*cc90*/  FADD.FTZ R183, R183, R196 ;  /* 0x000000c4b7b77221 */ /* 0x000fe20000010000 */
[----:B------:R-:W-:Y:S03]  /*cca0*/  MUFU.EX2 R11, R11 ;  /* 0x0000000b000b7308 */ /* 0x000fe60000000800 */
[----:B------:R-:W-:-:S04]  /*ccb0*/  FADD.FTZ R183, R200, R183 ;  /* 0x000000b7c8b77221 */ /* 0x000fc80000010000 */
[----:B------:R-:W-:Y:S01]  /*ccc0*/  FADD.FTZ R172, R172, R183 ;  /* 0x000000b7acac7221 */ /* 0x000fe20000010000 */
[----:B------:R-:W0:Y:S01]  /*ccd0*/  MUFU.EX2 R198, R198 ;  /* 0x000000c600c67308 */ /* 0x000e220000000800 */
[----:B--2---:R-:W-:Y:S01]  /*cce0*/  F2FP.BF16.F32.PACK_AB R165, R211, R186 ;  /* 0x000000bad3a5723e */ /* 0x004fe200000010ff */
[----:B------:R-:W-:Y:S01]  /*ccf0*/  FADD.FTZ R186, R186, R181 ;  /* 0x000000b5baba7221 */ /* 0x000fe20000010000 */
[----:B------:R-:W-:-:S03]  /*cd00*/  FADD.FTZ R5, R173, R172 ;  /* 0x000000acad057221 */ /* 0x000fc60000010000 */
[----:B------:R-:W-:Y:S01]  /*cd10*/  FADD.FTZ R186, R211, R186 ;  /* 0x000000bad3ba7221 */ /* 0x000fe20000010000 */
[----:B0-----:R-:W-:-:S03]  /*cd20*/  F2FP.BF16.F32.PACK_AB R167, R198, R11 ;  /* 0x0000000bc6a7723e */ /* 0x001fc600000010ff */
[----:B------:R-:W-:Y:S02]  /*cd30*/  FADD.FTZ R11, R11, R186 ;  /* 0x000000ba0b0b7221 */ /* 0x000fe40000010000 */
[----:B------:R1:W-:Y:S01]  /*cd40*/  STSM.16.M88.4 [R188], R164 ;  /* 0x000000a4bc007844 */ /* 0x0003e20000000200 */
[----:B------:R-:W-:Y:S01]  /*cd50*/  WARPGROUP.ARRIVE ;  /* 0x00000000000079c5 */ /* 0x000fe20000000000 */
[----:B------:R-:W-:-:S05]  /*cd60*/  FADD.FTZ R6, R198, R11 ;  /* 0x0000000bc6067221 */ /* 0x000fca0000010000 */
[----:B------:R-:W-:Y:S01]  /*cd70*/  HGMMA.64x256x16.F32.BF16 R24, R152, gdesc[UR4].tnspB, R24, gsb0 ;  /* 0x43e0000498187df0 */ /* 0x000fe20008001818 */
[----:B------:R-:W-:Y:S01]  /*cd80*/  R2UR UR6, R199 ;  /* 0x00000000c70672ca */ /* 0x000fe200000e0000 */
[----:B------:R-:W-:Y:S01]  /*cd90*/  UMOV UR7, 0x40000040 ;  /* 0x4000004000077882 */ /* 0x000fe20000000000 */
[C---:B------:R-:W-:Y:S02]  /*cda0*/  VIADD R199, R197.reuse, 0x100 ;  /* 0x00000100c5c77836 */ /* 0x040fe40000000000 */
[----:B------:R-:W-:Y:S01]  /*cdb0*/  VIADD R197, R197, 0x180 ;  /* 0x00000180c5c57836 */ /* 0x000fe20000000000 */
[----:B------:R-:W-:Y:S02]  /*cdc0*/  WARPGROUP.DEPBAR.LE gsb0, 0x0 ;  /* 0x00008000000079c5 */ /* 0x000fe40000010000 */
[----:B------:R-:W-:-:S15]  /*cdd0*/  WARPGROUP.ARRIVE ;  /* 0x00000000000079c5 */ /* 0x000fde0000000000 */
[----:B------:R-:W-:-:S05]  /*cde0*/  NOP ;  /* 0x0000000000007918 */ /* 0x000fca0000000000 */
        /* <DEDUP_REMOVED lines=24> */
.L_x_7492:
[----:B------:R-:W-:Y:S01]  /*cf70*/  ISETP.LT.AND P1, PT, RZ, UR33, PT ;  /* 0x00000021ff007c0c */ /* 0x000fe2000bf21270 */
[----:B------:R-:W-:Y:S01]  /*cf80*/  VIADD R10, R9, 0x38860 ;  /* 0x00038860090a7836 */ /* 0x000fe20000000000 */
[----:B------:R-:W-:Y:S01]  /*cf90*/  UIADD3 UR33, UR33, -0x1, URZ ;  /* 0xffffffff21217890 */ /* 0x000fe2000fffe03f */
[----:B------:R-:W-:Y:S02]  /*cfa0*/  IMAD.MOV.U32 R13, RZ, RZ, R8 ;  /* 0x000000ffff0d7224 */ /* 0x000fe400078e0008 */
[----:B------:R-:W-:Y:S01]  /*cfb0*/  IMAD.MOV.U32 R14, RZ, RZ, R7 ;  /* 0x000000ffff0e7224 */ /* 0x000fe200078e0007 */
[----:B------:R-:W-:Y:S01]  /*cfc0*/  PRMT R10, R219, 0x654, R10 ;  /* 0x00000654db0a7816 */ /* 0x000fe2000000000a */
[----:B------:R-:W-:-:S03]  /*cfd0*/  IMAD.MOV.U32 R11, RZ, RZ, R2 ;  /* 0x000000ffff0b7224 */ /* 0x000fc600078e0002 */
[----:B------:R0:W-:Y:S03]  /*cfe0*/  SYNCS.ARRIVE.TRANS64.RED.A1T0 RZ, [R10+URZ], RZ ;  /* 0x000000ff0aff79a7 */ /* 0x0001e6000810043f */
[----:B------:R-:W-:Y:S05]  /*cff0*/  @P1 BRA `(.L_x_7493) ;  /* 0xffffffcc00c01947 */ /* 0x000fea000383ffff */
.L_x_7482:
[----:B------:R-:W1:Y:S01]  /*d000*/  SHFL.BFLY PT, R0, R5, 0x2, 0x1f ;  /* 0x0c401f0005007f89 */ /* 0x000e6200000e0000 */
[----:B------:R-:W-:Y:S01]  /*d010*/  IMAD.U32 R12, RZ, RZ, UR4 ;  /* 0x00000004ff0c7e24 */ /* 0x000fe2000f8e00ff */
[----:B------:R-:W-:Y:S02]  /*d020*/  UIADD3 UR36, UR36, 0x1, URZ ;  /* 0x0000000124247890 */ /* 0x000fe4000fffe03f */
[----:B------:R-:W0:Y:S01]  /*d030*/  SHFL.BFLY PT, R9, R6, 0x2, 0x1f ;  /* 0x0c401f0006097f89 */ /* 0x000e2200000e0000 */
[----:B------:R-:W-:Y:S08]  /*d040*/  BAR.ARV 0x8, 0x100 ;  /* 0x0204000000007b1d */ /* 0x000ff00000002000 */
[----:B------:R-:W-:Y:S01]  /*d050*/  BAR.SYNC.DEFER_BLOCKING 0xf, 0x100 ;  /* 0x03c4000000007b1d */ /* 0x000fe20000010000 */
[----:B-1----:R-:W-:Y:S01]  /*d060*/  FADD.FTZ R4, R0, R5 ;  /* 0x0000000500047221 */ /* 0x002fe20000010000 */
[----:B------:R-:W-:-:S02]  /*d070*/  VIADD R5, R2, 0x1 ;  /* 0x0000000102057836 */ /* 0x000fc40000000000 */
[----:B0-----:R-:W-:Y:S02]  /*d080*/  FADD.FTZ R10, R9, R6 ;  /* 0x00000006090a7221 */ /* 0x001fe40000010000 */
[----:B------:R-:W0:Y:S01]  /*d090*/  SHFL.BFLY PT, R3, R4, 0x1, 0x1f ;  /* 0x0c201f0004037f89 */ /* 0x000e2200000e0000 */
[----:B------:R-:W-:-:S03]  /*d0a0*/  ISETP.NE.AND P1, PT, R5, 0x2, PT ;  /* 0x000000020500780c */ /* 0x000fc60003f25270 */
[----:B------:R-:W1:Y:S01]  /*d0b0*/  SHFL.BFLY PT, R9, R10, 0x1, 0x1f ;  /* 0x0c201f000a097f89 */ /* 0x000e6200000e0000 */
[----:B------:R-:W-:-:S04]  /*d0c0*/  SEL R11, RZ, 0x1, P1 ;  /* 0x00000001ff0b7807 */ /* 0x000fc80000800000 */
[----:B------:R-:W-:Y:S01]  /*d0d0*/  LOP3.LUT R16, R16, R11, RZ, 0x3c, !PT ;  /* 0x0000000b10107212 */ /* 0x000fe200078e3cff */
[----:B0-----:R-:W-:Y:S01]  /*d0e0*/  FADD.FTZ R0, R4, R3 ;  /* 0x0000000304007221 */ /* 0x001fe20000010000 */
[----:B------:R-:W-:Y:S02]  /*d0f0*/  IMAD.MOV R3, RZ, RZ, -R184 ;  /* 0x000000ffff037224 */ /* 0x000fe400078e0ab8 */
[----:B------:R-:W-:Y:S02]  /*d100*/  IMAD.MOV.U32 R4, RZ, RZ, RZ ;  /* 0x000000ffff047224 */ /* 0x000fe400078e00ff */
[----:B-1----:R-:W-:Y:S01]  /*d110*/  FADD.FTZ R9, R10, R9 ;  /* 0x000000090a097221 */ /* 0x002fe20000010000 */
[----:B------:R-:W-:Y:S02]  /*d120*/  FSETP.NE.FTZ.AND P2, PT, R0, RZ, PT ;  /* 0x000000ff0000720b */ /* 0x000fe40003f55000 */
[----:B------:R-:W-:Y:S01]  /*d130*/  ISETP.NE.AND P0, PT, R18, R3, PT ;  /* 0x000000031200720c */ /* 0x000fe20003f05270 */
[----:B------:R-:W-:Y:S01]  /*d140*/  IMAD.MOV.U32 R3, RZ, RZ, RZ ;  /* 0x000000ffff037224 */ /* 0x000fe200078e00ff */
[----:B------:R-:W-:-:S09]  /*d150*/  FSETP.NE.FTZ.AND P3, PT, R9, RZ, PT ;  /* 0x000000ff0900720b */ /* 0x000fd20003f75000 */
[----:B------:R-:W0:Y:S02]  /*d160*/  @P2 MUFU.RCP R3, R0 ;  /* 0x0000000000032308 */ /* 0x000e240000001000 */
[----:B------:R-:W-:-:S05]  /*d170*/  @!P0 LEA R2, R2, R22, 0x6 ;  /* 0x0000001602028211 */ /* 0x000fca00078e30ff */
[----:B------:R-:W-:Y:S01]  /*d180*/  @!P0 IMAD R2, R2, 0x4, R17 ;  /* 0x0000000402028824 */ /* 0x000fe200078e0211 */
        /* <DEDUP_REMOVED lines=17> */
[----:B------:R-:W-:Y:S01]  /*d2a0*/  FMUL.FTZ R206, R48, R3 ;  /* 0x0000000330ce7220 */ /* 0x000fe20000410000 */
[----:B--2---:R-:W-:Y:S01]  /*d2b0*/  @P2 FMUL.FTZ R13, R10, 0.69314718246459960938 ;  /* 0x3f3172180a0d2820 */ /* 0x004fe20000410000 */
[----:B0-----:R-:W-:Y:S01]  /*d2c0*/  @P3 FMUL.FTZ R9, R12, 0.69314718246459960938 ;  /* 0x3f3172180c093820 */ /* 0x001fe20000410000 */
[----:B-1----:R-:W-:-:S02]  /*d2d0*/  IMAD.U32 R2, RZ, RZ, UR4 ;  /* 0x00000004ff027e24 */ /* 0x002fc4000f8e00ff */
[-C--:B------:R-:W-:Y:S01]  /*d2e0*/  FMUL.FTZ R203, R49, R3.reuse ;  /* 0x0000000331cb7220 */ /* 0x080fe20000410000 */
[-C--:B------:R-:W-:Y:S01]  /*d2f0*/  FMUL.FTZ R204, R52, R3.reuse ;  /* 0x0000000334cc7220 */ /* 0x080fe20000410000 */
[-C--:B------:R-:W-:Y:S01]  /*d300*/  FMUL.FTZ R201, R53, R3.reuse ;  /* 0x0000000335c97220 */ /* 0x080fe20000410000 */
[----:B------:R-:W-:Y:S01]  /*d310*/  @P2 FMUL.FTZ R2, R2, 0.69314718246459960938 ;  /* 0x3f31721802022820 */ /* 0x000fe20000410000 */
        /* <DEDUP_REMOVED lines=50> */
[----:B------:R-:W-:Y:S01]  /*d640*/  @P2 FFMA.FTZ R3, R2, R7, R13 ;  /* 0x0000000702032223 */ /* 0x000fe2000001000d */
        /* <DEDUP_REMOVED lines=67> */
[----:B------:R-:W-:Y:S01]  /*da80*/  SEL R2, R5, RZ, P1 ;  /* 0x000000ff05027207 */ /* 0x000fe20000800000 */
[----:B------:R-:W-:Y:S06]  /*da90*/  BAR.ARV 0xe, 0x100 ;  /* 0x0384000000007b1d */ /* 0x000fec0000002000 */
.L_x_7452:
[----:B------:R-:W0:Y:S01]  /*daa0*/  S2R R219, SR_CgaCtaId ;  /* 0x0000000000db7919 */ /* 0x000e220000008800 */
[----:B------:R-:W-:Y:S01]  /*dab0*/  MOV R4, 0x400 ;  /* 0x0000040000047802 */ /* 0x000fe20000000f00 */
[----:B------:R-:W-:Y:S01]  /*dac0*/  BSSY B0, `(.L_x_7494) ;  /* 0x00002a7000007945 */ /* 0x000fe20003800000 */
[----:B------:R-:W-:Y:S02]  /*dad0*/  BAR.SYNC.DEFER_BLOCKING 0x5, 0x180 ;  /* 0x0146000000007b1d */ /* 0x000fe40000010000 */
[----:B0-----:R-:W-:-:S05]  /*dae0*/  LEA R17, R219, R4, 0x18 ;  /* 0x00000004db117211 */ /* 0x001fca00078ec0ff */
[----:B------:R-:W0:Y:S02]  /*daf0*/  LDS R4, [R17+0x388d0] ;  /* 0x0388d00011047984 */ /* 0x000e240000000800 */
[----:B0-----:R-:W-:Y:S01]  /*db00*/  R2UR UR4, R4 ;  /* 0x00000000040472ca */ /* 0x001fe200000e0000 */
[----:B------:R-:W-:Y:S06]  /*db10*/  BAR.ARV 0x4, 0x180 ;  /* 0x0106000000007b1d */ /* 0x000fec0000002000 */
[----:B------:R-:W-:Y:S08]  /*db20*/  @P0 BRA `(.L_x_7495) ;  /* 0x0000001c00880947 */ /* 0x000ff00003800000 */
[----:B------:R-:W0:Y:S01]  /*db30*/  S2R R4, SR_SWINHI ;  /* 0x0000000000047919 */ /* 0x000e220000002f00 */
[----:B------:R-:W-:Y:S01]  /*db40*/  IMAD R7, R215, 0x40, R23 ;  /* 0x00000040d7077824 */ /* 0x000fe200078e0217 */
[----:B------:R-:W-:Y:S01]  /*db50*/  F2FP.BF16.F32.PACK_AB R6, R6, R197 ;  /* 0x000000c50606723e */ /* 0x000fe200000010ff */
[----:B------:R-:W-:Y:S01]  /*db60*/  USHF.R.S32.HI UR12, URZ, 0x1f, UR37 ;  /* 0x0000001f3f0c7899 */ /* 0x000fe20008011425 */
[----:B------:R-:W-:Y:S01]  /*db70*/  BAR.SYNC.DEFER_BLOCKING 0x1, 0x100 ;  /* 0x0044000000007b1d */ /* 0x000fe20000010000 */
[----:B------:R-:W-:Y:S01]  /*db80*/  F2FP.BF16.F32.PACK_AB R128, R129, R128 ;  /* 0x000000808180723e */ /* 0x000fe200000010ff */
[----:B------:R-:W-:Y:S01]  /*db90*/  USHF.R.S32.HI UR13, URZ, 0x1f, UR39 ;  /* 0x0000001f3f0d7899 */ /* 0x000fe20008011427 */
        /* <DEDUP_REMOVED lines=12> */
[----:B0-----:R-:W-:-:S03]  /*dc60*/  MOV R97, R4 ;  /* 0x0000000400617202 */ /* 0x001fc60000000f00 */
        /* <DEDUP_REMOVED lines=8> */
[----:B------:R-:W-:Y:S02]  /*dcf0*/  LOP3.LUT R44, R49, 0x380, RZ, 0xc0, !PT ;  /* 0x00000380312c7812 */ /* 0x000fe400078ec0ff */
[----:B------:R-:W-:Y:S01]  /*dd00*/  SHF.R.U64 R40, R40, 0x3, RZ ;  /* 0x0000000328287819 */ /* 0x000fe200000012ff */
[----:B------:R-:W-:Y:S01]  /*dd10*/  IMAD.X R109, RZ, RZ, R5, P4 ;  /* 0x000000ffff6d7224 */ /* 0x000fe200020e0605 */
[----:B------:R-:W-:-:S02]  /*dd20*/  LOP3.LUT R48, R53, 0x380, RZ, 0xc0, !PT ;  /* 0x0000038035307812 */ /* 0x000fc400078ec0ff */
[----:B------:R-:W-:Y:S02]  /*dd30*/  SHF.R.U64 R44, R44, 0x3, RZ ;  /* 0x000000032c2c7819 */ /* 0x000fe400000012ff */
[C---:B------:R-:W-:Y:S02]  /*dd40*/  IADD3 R37, P6, R4.reuse, 0x2020, RZ ;  /* 0x0000202004257810 */ /* 0x040fe40007fde0ff */
[C---:B------:R-:W-:Y:S02]  /*dd50*/  IADD3 R36, P3, R4.reuse, 0x2000, RZ ;  /* 0x0000200004247810 */ /* 0x040fe40007f7e0ff */
[----:B------:R-:W-:Y:S01]  /*dd60*/  IADD3 R33, P5, R4, 0x2040, RZ ;  /* 0x0000204004217810 */ /* 0x000fe20007fbe0ff */
[--C-:B------:R-:W-:Y:S01]  /*dd70*/  IMAD.X R117, RZ, RZ, R5.reuse, P6 ;  /* 0x000000ffff757224 */ /* 0x100fe200030e0605 */
[----:B------:R-:W-:Y:S01]  /*dd80*/  LOP3.LUT R100, R40, R45, RZ, 0x3c, !PT ;  /* 0x0000002d28647212 */ /* 0x000fe200078e3cff */
[--C-:B------:R-:W-:Y:S01]  /*dd90*/  IMAD.X R113, RZ, RZ, R5.reuse, P3 ;  /* 0x000000ffff717224 */ /* 0x100fe200018e0605 */
[----:B------:R-:W-:Y:S01]  /*dda0*/  SHF.R.U64 R40, R48, 0x3, RZ ;  /* 0x0000000330287819 */ /* 0x000fe200000012ff */
[----:B------:R-:W-:Y:S01]  /*ddb0*/  IMAD.X R123, RZ, RZ, R5, P5 ;  /* 0x000000ffff7b7224 */ /* 0x000fe200028e0605 */
[----:B------:R-:W-:-:S02]  /*ddc0*/  LOP3.LUT R104, R44, R49, RZ, 0x3c, !PT ;  /* 0x000000312c687212 */ /* 0x000fc400078e3cff */
[----:B------:R-:W-:Y:S02]  /*ddd0*/  LOP3.LUT R44, R37, 0x380, RZ, 0xc0, !PT ;  /* 0x00000380252c7812 */ /* 0x000fe400078ec0ff */
[----:B------:R-:W-:Y:S02]  /*dde0*/  IADD3 R14, P2, R4, 0x2060, RZ ;  /* 0x00002060040e7810 */ /* 0x000fe40007f5e0ff */
[----:B------:R-:W-:Y:S02]  /*ddf0*/  LOP3.LUT R45, R36, 0x380, RZ, 0xc0, !PT ;  /* 0x00000380242d7812 */ /* 0x000fe400078ec0ff */
[----:B------:R-:W-:Y:S01]  /*de00*/  LOP3.LUT R48, R33, 0x380, RZ, 0xc0, !PT ;  /* 0x0000038021307812 */ /* 0x000fe200078ec0ff */
[----:B------:R-:W-:Y:S01]  /*de10*/  IMAD.X R127, RZ, RZ, R5, P2 ;  /* 0x000000ffff7f7224 */ /* 0x000fe200010e0605 */
[----:B------:R-:W-:Y:S02]  /*de20*/  LOP3.LUT R108, R40, R53, RZ, 0x3c, !PT ;  /* 0x00000035286c7212 */ /* 0x000fe400078e3cff */
[----:B------:R-:W-:-:S02]  /*de30*/  SHF.R.U64 R40, R44, 0x3, RZ ;  /* 0x000000032c287819 */ /* 0x000fc400000012ff */
[----:B------:R-:W-:Y:S02]  /*de40*/  SHF.R.U64 R45, R45, 0x3, RZ ;  /* 0x000000032d2d7819 */ /* 0x000fe400000012ff */
[----:B------:R-:W-:Y:S02]  /*de50*/  LOP3.LUT R49, R14, 0x380, RZ, 0xc0, !PT ;  /* 0x000003800e317812 */ /* 0x000fe400078ec0ff */
[----:B------:R-:W-:Y:S02]  /*de60*/  SHF.R.U64 R44, R48, 0x3, RZ ;  /* 0x00000003302c7819 */ /* 0x000fe400000012ff */
[C---:B------:R-:W-:Y:S02]  /*de70*/  IADD3 R12, P1, R4.reuse, 0x4000, RZ ;  /* 0x00004000040c7810 */ /* 0x040fe40007f3e0ff */
[C---:B------:R-:W-:Y:S02]  /*de80*/  IADD3 R24, P0, R4.reuse, 0x4020, RZ ;  /* 0x0000402004187810 */ /* 0x040fe40007f1e0ff */
[----:B------:R-:W-:Y:S01]  /*de90*/  IADD3 R20, P4, R4, 0x4040, RZ ;  /* 0x0000404004147810 */ /* 0x000fe20007f9e0ff */
[--C-:B------:R-:W-:Y:S01]  /*dea0*/  IMAD.X R13, RZ, RZ, R5.reuse, P1 ;  /* 0x000000ffff0d7224 */ /* 0x100fe200008e0605 */
[----:B------:R-:W-:Y:S01]  /*deb0*/  LOP3.LUT R116, R40, R37, RZ, 0x3c, !PT ;  /* 0x0000002528747212 */ /* 0x000fe200078e3cff */
[--C-:B------:R-:W-:Y:S01]  /*dec0*/  IMAD.X R15, RZ, RZ, R5.reuse, P0 ;  /* 0x000000ffff0f7224 */ /* 0x100fe200000e0605 */
[----:B------:R-:W-:Y:S01]  /*ded0*/  LOP3.LUT R112, R45, R36, RZ, 0x3c, !PT ;  /* 0x000000242d707212 */ /* 0x000fe200078e3cff */
[----:B------:R-:W-:Y:S01]  /*dee0*/  IMAD.X R25, RZ, RZ, R5, P4 ;  /* 0x000000ffff197224 */ /* 0x000fe200020e0605 */
[----:B------:R-:W-:-:S02]  /*def0*/  SHF.R.U64 R37, R49, 0x3, RZ ;  /* 0x0000000331257819 */ /* 0x000fc400000012ff */
[----:B------:R-:W-:Y:S02]  /*df00*/  LOP3.LUT R122, R44, R33, RZ, 0x3c, !PT ;  /* 0x000000212c7a7212 */ /* 0x000fe400078e3cff */
[----:B------:R-:W-:Y:S02]  /*df10*/  LOP3.LUT R9, R4, 0x380, RZ, 0xc0, !PT ;  /* 0x0000038004097812 */ /* 0x000fe400078ec0ff */
[----:B------:R-:W-:Y:S02]  /*df20*/  LOP3.LUT R33, R12, 0x380, RZ, 0xc0, !PT ;  /* 0x000003800c217812 */ /* 0x000fe400078ec0ff */
[----:B------:R-:W-:Y:S02]  /*df30*/  LOP3.LUT R36, R24, 0x380, RZ, 0xc0, !PT ;  /* 0x0000038018247812 */ /* 0x000fe400078ec0ff */
[----:B------:R-:W-:Y:S02]  /*df40*/  IADD3 R28, P3, R4, 0x4060, RZ ;  /* 0x00004060041c7810 */ /* 0x000fe40007f7e0ff */
[----:B------:R-:W-:-:S02]  /*df50*/  LOP3.LUT R45, R20, 0x380, RZ, 0xc0, !PT ;  /* 0x00000380142d7812 */ /* 0x000fc400078ec0ff */
[----:B------:R-:W-:Y:S01]  /*df60*/  LOP3.LUT R126, R37, R14, RZ, 0x3c, !PT ;  /* 0x0000000e257e7212 */ /* 0x000fe200078e3cff */
[----:B------:R-:W-:Y:S01]  /*df70*/  IMAD.X R29, RZ, RZ, R5, P3 ;  /* 0x000000ffff1d7224 */ /* 0x000fe200018e0605 */
[----:B------:R-:W-:Y:S02]  /*df80*/  IADD3 R8, P2, R4, 0x6040, RZ ;  /* 0x0000604004087810 */ /* 0x000fe40007f5e0ff */
[----:B------:R-:W-:Y:S02]  /*df90*/  SHF.R.U64 R9, R9, 0x3, RZ ;  /* 0x0000000309097819 */ /* 0x000fe400000012ff */
[----:B------:R-:W-:Y:S02]  /*dfa0*/  SHF.R.U64 R33, R33, 0x3, RZ ;  /* 0x0000000321217819 */ /* 0x000fe400000012ff */
[----:B------:R-:W-:Y:S02]  /*dfb0*/  SHF.R.U64 R37, R36, 0x3, RZ ;  /* 0x0000000324257819 */ /* 0x000fe400000012ff */
        /* <DEDUP_REMOVED lines=10> */
[----:B------:R-:W-:-:S02]  /*e060*/  LOP3.LUT R14, R37, R24, RZ, 0x3c, !PT ;  /* 0x00000018250e7212 */ /* 0x000fc400078e3cff */
[----:B------:R-:W-:Y:S02]  /*e070*/  SHF.R.U64 R33, R36, 0x3, RZ ;  /* 0x0000000324217819 */ /* 0x000fe400000012ff */
[----:B------:R-:W-:Y:S02]  /*e080*/  LOP3.LUT R24, R45, R20, RZ, 0x3c, !PT ;  /* 0x000000142d187212 */ /* 0x000fe400078e3cff */
[----:B------:R-:W-:Y:S02]  /*e090*/  LOP3.LUT R20, R10, 0x380, RZ, 0xc0, !PT ;  /* 0x000003800a147812 */ /* 0x000fe400078ec0ff */
[----:B------:R-:W-:Y:S02]  /*e0a0*/  IADD3 R65, P2, R96, 0x1000, RZ ;  /* 0x0000100060417810 */ /* 0x000fe40007f5e0ff */
[----:B------:R-:W-:Y:S02]  /*e0b0*/  LOP3.LUT R28, R33, R28, RZ, 0x3c, !PT ;  /* 0x0000001c211c7212 */ /* 0x000fe400078e3cff */
[----:B------:R-:W-:-:S02]  /*e0c0*/  SHF.R.U64 R33, R20, 0x3, RZ ;  /* 0x0000000314217819 */ /* 0x000fc400000012ff */
[----:B------:R-:W-:Y:S02]  /*e0d0*/  LOP3.LUT R64, R65, 0x380, RZ, 0xc0, !PT ;  /* 0x0000038041407812 */ /* 0x000fe400078ec0ff */
[----:B------:R-:W-:Y:S02]  /*e0e0*/  LOP3.LUT R20, R7, 0x380, RZ, 0xc0, !PT ;  /* 0x0000038007147812 */ /* 0x000fe400078ec0ff */
[----:B------:R-:W-:Y:S02]  /*e0f0*/  LOP3.LUT R37, R32, 0x380, RZ, 0xc0, !PT ;  /* 0x0000038020257812 */ /* 0x000fe400078ec0ff */
[----:B------:R-:W-:Y:S02]  /*e100*/  LOP3.LUT R40, R33, R10, RZ, 0x3c, !PT ;  /* 0x0000000a21287212 */ /* 0x000fe400078e3cff */
[----:B------:R-:W-:Y:S02]  /*e110*/  SHF.R.U64 R64, R64, 0x3, RZ ;  /* 0x0000000340407819 */ /* 0x000fe400000012ff */
[----:B------:R-:W-:-:S02]  /*e120*/  SHF.R.U64 R10, R20, 0x3, RZ ;  /* 0x00000003140a7819 */ /* 0x000fc400000012ff */
[----:B------:R-:W-:Y:S02]  /*e130*/  SHF.R.U64 R37, R37, 0x3, RZ ;  /* 0x0000000325257819 */ /* 0x000fe400000012ff */
[----:B------:R-:W-:Y:S01]  /*e140*/  LOP3.LUT R64, R64, R65, RZ, 0x3c, !PT ;  /* 0x0000004140407212 */ /* 0x000fe200078e3cff */
[----:B------:R-:W-:Y:S01]  /*e150*/  IMAD.X R65, RZ, RZ, R97, P2 ;  /* 0x000000ffff417224 */ /* 0x000fe200010e0661 */
[----:B------:R-:W-:Y:S02]  /*e160*/  LOP3.LUT R10, R10, R7, RZ, 0x3c, !PT ;  /* 0x000000070a0a7212 */ /* 0x000fe400078e3cff */
[C---:B------:R-:W-:Y:S02]  /*e170*/  IADD3 R33, P1, R96.reuse, 0x7000, RZ ;  /* 0x0000700060217810 */ /* 0x040fe40007f3e0ff */
[----:B------:R-:W-:Y:S02]  /*e180*/  IADD3 R7, P2, R96, 0x8000, RZ ;  /* 0x0000800060077810 */ /* 0x000fe40007f5e0ff */
[----:B------:R-:W-:-:S02]  /*e190*/  LOP3.LUT R56, R37, R32, RZ, 0x3c, !PT ;  /* 0x0000002025387212 */ /* 0x000fc400078e3cff */
[----:B------:R-:W-:Y:S02]  /*e1a0*/  LOP3.LUT R32, R33, 0x380, RZ, 0xc0, !PT ;  /* 0x0000038021207812 */ /* 0x000fe400078ec0ff */
[----:B------:R-:W-:Y:S02]  /*e1b0*/  LOP3.LUT R20, R7, 0x380, RZ, 0xc0, !PT ;  /* 0x0000038007147812 */ /* 0x000fe400078ec0ff */
[----:B------:R-:W-:Y:S02]  /*e1c0*/  SHF.R.U64 R32, R32, 0x3, RZ ;  /* 0x0000000320207819 */ /* 0x000fe400000012ff */
[----:B------:R-:W-:Y:S02]  /*e1d0*/  SHF.R.U64 R20, R20, 0x3, RZ ;  /* 0x0000000314147819 */ /* 0x000fe400000012ff */
[----:B------:R-:W-:Y:S02]  /*e1e0*/  LOP3.LUT R32, R32, R33, RZ, 0x3c, !PT ;  /* 0x0000002120207212 */ /* 0x000fe400078e3cff */
[----:B------:R-:W-:-:S02]  /*e1f0*/  IADD3.X R57, RZ, R5, RZ, P5, !PT ;  /* 0x00000005ff397210 */ /* 0x000fc40002ffe4ff */
[----:B------:R-:W-:Y:S02]  /*e200*/  LOP3.LUT R20, R20, R7, RZ, 0x3c, !PT ;  /* 0x0000000714147212 */ /* 0x000fe400078e3cff */
[----:B------:R-:W-:Y:S02]  /*e210*/  MOV R33, R4 ;  /* 0x0000000400217202 */ /* 0x000fe40000000f00 */
[----:B------:R-:W-:Y:S01]  /*e220*/  F2FP.BF16.F32.PACK_AB R4, R21, R200 ;  /* 0x000000c81504723e */ /* 0x000fe200000010ff */
[----:B------:R-:W-:Y:S01]  /*e230*/  IMAD.X R21, RZ, RZ, R97, P2 ;  /* 0x000000ffff157224 */ /* 0x000fe200010e0661 */
[----:B------:R-:W-:Y:S02]  /*e240*/  F2FP.BF16.F32.PACK_AB R5, R27, R26 ;  /* 0x0000001a1b05723e */ /* 0x000fe400000010ff */
[----:B------:R-:W-:Y:S02]  /*e250*/  F2FP.BF16.F32.PACK_AB R7, R31, R30 ;  /* 0x0000001e1f07723e */ /* 0x000fe400000010ff */
[----:B------:R-:W-:-:S02]  /*e260*/  IADD3 R61, P3, R96, 0x2000, RZ ;  /* 0x00002000603d7810 */ /* 0x000fc40007f7e0ff */
[----:B------:R-:W-:Y:S01]  /*e270*/  LOP3.LUT R45, R8, 0x380, RZ, 0xc0, !PT ;  /* 0x00000380082d7812 */ /* 0x000fe200078ec0ff */
[----:B------:R0:W-:Y:S01]  /*e280*/  STSM.16.M88.4 [R33], R4 ;  /* 0x0000000421007844 */ /* 0x0001e20000000200 */
[----:B------:R-:W-:Y:S02]  /*e290*/  LOP3.LUT R60, R61, 0x380, RZ, 0xc0, !PT ;  /* 0x000003803d3c7812 */ /* 0x000fe400078ec0ff */
[----:B------:R-:W-:Y:S01]  /*e2a0*/  SHF.R.U64 R45, R45, 0x3, RZ ;  /* 0x000000032d2d7819 */ /* 0x000fe200000012ff */
[----:B------:R-:W1:Y:S01]  /*e2b0*/  SHFL.IDX PT, R4, R216, RZ, 0x1f ;  /* 0x00001fffd8047589 */ /* 0x000e6200000e0000 */
[----:B------:R-:W-:Y:S02]  /*e2c0*/  SHF.R.U64 R60, R60, 0x3, RZ ;  /* 0x000000033c3c7819 */ /* 0x000fe400000012ff */
[----:B------:R-:W-:Y:S02]  /*e2d0*/  LOP3.LUT R8, R45, R8, RZ, 0x3c, !PT ;  /* 0x000000082d087212 */ /* 0x000fe400078e3cff */
[----:B------:R-:W-:Y:S01]  /*e2e0*/  LOP3.LUT R60, R60, R61, RZ, 0x3c, !PT ;  /* 0x0000003d3c3c7212 */ /* 0x000fe200078e3cff */
[----:B------:R-:W-:Y:S01]  /*e2f0*/  IMAD.X R61, RZ, RZ, R97, P3 ;  /* 0x000000ffff3d7224 */ /* 0x000fe200018e0661 */
[----:B------:R-:W-:-:S02]  /*e300*/  IADD3 R53, P4, R96, 0x3000, RZ ;  /* 0x0000300060357810 */ /* 0x000fc40007f9e0ff */
[C---:B------:R-:W-:Y:S02]  /*e310*/  IADD3 R49, P5, R96.reuse, 0x4000, RZ ;  /* 0x0000400060317810 */ /* 0x040fe40007fbe0ff */
[C---:B------:R-:W-:Y:S01]  /*e320*/  IADD3 R45, P6, R96.reuse, 0x5000, RZ ;  /* 0x00005000602d7810 */ /* 0x040fe20007fde0ff */
[----:B0-----:R-:W-:Y:S01]  /*e330*/  IMAD.X R33, RZ, RZ, R97, P1 ;  /* 0x000000ffff217224 */ /* 0x001fe200008e0661 */
[C---:B------:R-:W-:Y:S02]  /*e340*/  IADD3 R37, P0, R96.reuse, 0x6000, RZ ;  /* 0x0000600060257810 */ /* 0x040fe40007f1e0ff */
[----:B------:R-:W-:Y:S02]  /*e350*/  IADD3 R69, P3, R96, 0x9000, RZ ;  /* 0x0000900060457810 */ /* 0x000fe40007f7e0ff */
        /* <DEDUP_REMOVED lines=23> */
[C---:B------:R-:W-:Y:S02]  /*e4d0*/  IADD3 R77, P5, R96.reuse, 0xb000, RZ ;  /* 0x0000b000604d7810 */ /* 0x040fe40007fbe0ff */
[C---:B------:R-:W-:Y:S02]  /*e4e0*/  IADD3 R81, P6, R96.reuse, 0xc000, RZ ;  /* 0x0000c00060517810 */ /* 0x040fe40007fde0ff */
[C---:B------:R-:W-:Y:S02]  /*e4f0*/  IADD3 R85, P0, R96.reuse, 0xd000, RZ ;  /* 0x0000d00060557810 */ /* 0x040fe40007f1e0ff */
[C---:B------:R-:W-:Y:S02]  /*e500*/  IADD3 R89, P1, R96.reuse, 0xe000, RZ ;  /* 0x0000e00060597810 */ /* 0x040fe40007f3e0ff */
[----:B------:R-:W-:Y:S02]  /*e510*/  IADD3 R93, P2, R96, 0xf000, RZ ;  /* 0x0000f000605d7810 */ /* 0x000fe40007f5e0ff */
[----:B-1----:R-:W-:-:S02]  /*e520*/  ISETP.NE.AND P3, PT, R4, RZ, PT ;  /* 0x000000ff0400720c */ /* 0x002fc40003f65270 */
[----:B------:R-:W-:Y:S02]  /*e530*/  LOP3.LUT R96, R5, R96, RZ, 0x3c, !PT ;  /* 0x0000006005607212 */ /* 0x000fe400078e3cff */
        /* <DEDUP_REMOVED lines=8> */
[----:B------:R-:W-:Y:S02]  /*e5c0*/  MOV R35, R10 ;  /* 0x0000000a00237202 */ /* 0x000fe40000000f00 */
[----:B------:R-:W-:Y:S02]  /*e5d0*/  MOV R105, R104 ;  /* 0x0000006800697202 */ /* 0x000fe40000000f00 */
[----:B------:R-:W-:Y:S02]  /*e5e0*/  MOV R109, R12 ;  /* 0x0000000c006d7202 */ /* 0x000fe40000000f00 */
[----:B------:R-:W-:-:S02]  /*e5f0*/  MOV R100, R14 ;  /* 0x0000000e00647202 */ /* 0x000fc40000000f00 */
[----:B------:R-:W-:Y:S02]  /*e600*/  F2FP.BF16.F32.PACK_AB R8, R207, R210 ;  /* 0x000000d2cf08723e */ /* 0x000fe400000010ff */
        /* <DEDUP_REMOVED lines=9> */
[----:B0-----:R-:W-:Y:S01]  /*e6a0*/  F2FP.BF16.F32.PACK_AB R4, R198, R202 ;  /* 0x000000cac604723e */ /* 0x001fe200000010ff */
[----:B------:R-:W-:Y:S01]  /*e6b0*/  STSM.16.M88.4 [R168], R12 ;  /* 0x0000000ca8007844 */ /* 0x000fe20000000200 */
[----:B------:R-:W-:Y:S02]  /*e6c0*/  F2FP.BF16.F32.PACK_AB R5, R59, R58 ;  /* 0x0000003a3b05723e */ /* 0x000fe400000010ff */
[----:B------:R-:W-:Y:S02]  /*e6d0*/  F2FP.BF16.F32.PACK_AB R6, R183, R199 ;  /* 0x000000c7b706723e */ /* 0x000fe400000010ff */
[----:B------:R-:W-:-:S02]  /*e6e0*/  F2FP.BF16.F32.PACK_AB R7, R63, R62 ;  /* 0x0000003e3f07723e */ /* 0x000fc400000010ff */
[----:B------:R-:W-:Y:S02]  /*e6f0*/  MOV R104, R24 ;  /* 0x0000001800687202 */ /* 0x000fe40000000f00 */
[----:B------:R-:W-:Y:S01]  /*e700*/  MOV R116, R116 ;  /* 0x0000007400747202 */ /* 0x000fe20000000f00 */
[----:B------:R0:W-:Y:S01]  /*e710*/  STSM.16.M88.4 [R112], R4 ;  /* 0x0000000470007844 */ /* 0x0001e20000000200 */
[----:B------:R-:W-:Y:S02]  /*e720*/  MOV R108, R28 ;  /* 0x0000001c006c7202 */ /* 0x000fe40000000f00 */
[----:B------:R-:W-:Y:S02]  /*e730*/  F2FP.BF16.F32.PACK_AB R24, R181, R196 ;  /* 0x000000c4b518723e */ /* 0x000fe400000010ff */
[----:B------:R-:W-:Y:S02]  /*e740*/  F2FP.BF16.F32.PACK_AB R25, R67, R66 ;  /* 0x000000424319723e */ /* 0x000fe400000010ff */
[----:B------:R-:W-:-:S02]  /*e750*/  F2FP.BF16.F32.PACK_AB R26, R179, R182 ;  /* 0x000000b6b31a723e */ /* 0x000fc400000010ff */
[----:B------:R-:W-:Y:S02]  /*e760*/  F2FP.BF16.F32.PACK_AB R27, R71, R70 ;  /* 0x00000046471b723e */ /* 0x000fe400000010ff */
[----:B------:R-:W-:Y:S02]  /*e770*/  MOV R122, R122 ;  /* 0x0000007a007a7202 */ /* 0x000fe40000000f00 */
[----:B------:R-:W-:Y:S01]  /*e780*/  MOV R113, R40 ;  /* 0x0000002800717202 */ /* 0x000fe20000000f00 */
[----:B------:R1:W-:Y:S01]  /*e790*/  STSM.16.M88.4 [R116], R24 ;  /* 0x0000001874007844 */ /* 0x0003e20000000200 */
        /* <DEDUP_REMOVED lines=16> */
[----:B0-----:R-:W-:-:S02]  /*e8a0*/  F2FP.BF16.F32.PACK_AB R4, R164, R167 ;  /* 0x000000a7a404723e */ /* 0x001fc400000010ff */
[----:B------:R-:W-:Y:S01]  /*e8b0*/  F2FP.BF16.F32.PACK_AB R5, R99, R98 ;  /* 0x000000626305723e */ /* 0x000fe200000010ff */
[----:B------:R2:W-:Y:S01]  /*e8c0*/  STSM.16.M88.4 [R109], R56 ;  /* 0x000000386d007844 */ /* 0x0005e20000000200 */
[----:B------:R-:W-:Y:S02]  /*e8d0*/  F2FP.BF16.F32.PACK_AB R6, R162, R165 ;  /* 0x000000a5a206723e */ /* 0x000fe400000010ff */
[----:B------:R-:W-:Y:S02]  /*e8e0*/  F2FP.BF16.F32.PACK_AB R7, R103, R102 ;  /* 0x000000666707723e */ /* 0x000fe400000010ff */
[----:B------:R-:W-:Y:S02]  /*e8f0*/  F2FP.BF16.F32.PACK_AB R8, R160, R163 ;  /* 0x000000a3a008723e */ /* 0x000fe400000010ff */
[----:B------:R-:W-:Y:S01]  /*e900*/  F2FP.BF16.F32.PACK_AB R9, R107, R106 ;  /* 0x0000006a6b09723e */ /* 0x000fe200000010ff */
[----:B------:R2:W-:Y:S01]  /*e910*/  STSM.16.M88.4 [R100], R4 ;  /* 0x0000000464007844 */ /* 0x0005e20000000200 */
[----:B------:R-:W-:-:S02]  /*e920*/  F2FP.BF16.F32.PACK_AB R10, R158, R161 ;  /* 0x000000a19e0a723e */ /* 0x000fc400000010ff */
[----:B------:R-:W-:Y:S02]  /*e930*/  F2FP.BF16.F32.PACK_AB R11, R111, R110 ;  /* 0x0000006e6f0b723e */ /* 0x000fe400000010ff */
[----:B------:R-:W-:Y:S02]  /*e940*/  F2FP.BF16.F32.PACK_AB R12, R156, R159 ;  /* 0x0000009f9c0c723e */ /* 0x000fe400000010ff */
[----:B------:R-:W-:Y:S01]  /*e950*/  F2FP.BF16.F32.PACK_AB R13, R115, R114 ;  /* 0x00000072730d723e */ /* 0x000fe200000010ff */
[----:B------:R2:W-:Y:S01]  /*e960*/  STSM.16.M88.4 [R104], R8 ;  /* 0x0000000868007844 */ /* 0x0005e20000000200 */
[----:B------:R-:W-:Y:S02]  /*e970*/  F2FP.BF16.F32.PACK_AB R14, R154, R157 ;  /* 0x0000009d9a0e723e */ /* 0x000fe400000010ff */
[----:B------:R-:W-:Y:S02]  /*e980*/  F2FP.BF16.F32.PACK_AB R15, R119, R118 ;  /* 0x00000076770f723e */ /* 0x000fe400000010ff */
[----:B-1----:R-:W-:-:S02]  /*e990*/  F2FP.BF16.F32.PACK_AB R24, R121, R155 ;  /* 0x0000009b7918723e */ /* 0x002fc400000010ff */
[----:B------:R-:W-:Y:S01]  /*e9a0*/  F2FP.BF16.F32.PACK_AB R25, R120, R19 ;  /* 0x000000137819723e */ /* 0x000fe200000010ff */
[----:B------:R2:W-:Y:S01]  /*e9b0*/  STSM.16.M88.4 [R108], R12 ;  /* 0x0000000c6c007844 */ /* 0x0005e20000000200 */
[----:B------:R-:W-:Y:S02]  /*e9c0*/  F2FP.BF16.F32.PACK_AB R26, R125, R124 ;  /* 0x0000007c7d1a723e */ /* 0x000fe400000010ff */
[----:B------:R-:W-:Y:S02]  /*e9d0*/  F2FP.BF16.F32.PACK_AB R27, R153, R152 ;  /* 0x00000098991b723e */ /* 0x000fe400000010ff */
[----:B------:R-:W-:Y:S02]  /*e9e0*/  LOP3.LUT R72, R73, 0x380, RZ, 0xc0, !PT ;  /* 0x0000038049487812 */ /* 0x000fe400078ec0ff */
[----:B------:R-:W-:Y:S01]  /*e9f0*/  LOP3.LUT R76, R77, 0x380, RZ, 0xc0, !PT ;  /* 0x000003804d4c7812 */ /* 0x000fe200078ec0ff */
[----:B------:R2:W-:Y:S01]  /*ea00*/  STSM.16.M88.4 [R113], R24 ;  /* 0x0000001871007844 */ /* 0x0005e20000000200 */
[----:B------:R-:W-:-:S02]  /*ea10*/  LOP3.LUT R80, R81, 0x380, RZ, 0xc0, !PT ;  /* 0x0000038051507812 */ /* 0x000fc400078ec0ff */
[----:B------:R-:W-:Y:S01]  /*ea20*/  LOP3.LUT R84, R85, 0x380, RZ, 0xc0, !PT ;  /* 0x0000038055547812 */ /* 0x000fe200078ec0ff */
[----:B------:R2:W-:Y:S01]  /*ea30*/  STSM.16.M88.4 [R101], R128 ;  /* 0x0000008065007844 */ /* 0x0005e20000000200 */
[----:B------:R-:W-:Y:S02]  /*ea40*/  LOP3.LUT R88, R89, 0x380, RZ, 0xc0, !PT ;  /* 0x0000038059587812 */ /* 0x000fe400078ec0ff */
[----:B------:R-:W-:Y:S01]  /*ea50*/  LOP3.LUT R92, R93, 0x380, RZ, 0xc0, !PT ;  /* 0x000003805d5c7812 */ /* 0x000fe200078ec0ff */
[----:B------:R2:W-:Y:S01]  /*ea60*/  STSM.16.M88.4 [R34], R136 ;  /* 0x0000008822007844 */ /* 0x0005e20000000200 */
[----:B------:R-:W-:Y:S02]  /*ea70*/  SHF.R.U64 R72, R72, 0x3, RZ ;  /* 0x0000000348487819 */ /* 0x000fe400000012ff */
[----:B------:R-:W-:Y:S01]  /*ea80*/  SHF.R.U64 R76, R76, 0x3, RZ ;  /* 0x000000034c4c7819 */ /* 0x000fe200000012ff */
[----:B------:R2:W-:Y:S01]  /*ea90*/  STSM.16.M88.4 [R35], R144 ;  /* 0x0000009023007844 */ /* 0x0005e20000000200 */
[----:B------:R-:W-:-:S02]  /*eaa0*/  SHF.R.U64 R80, R80, 0x3, RZ ;  /* 0x0000000350507819 */ /* 0x000fc400000012ff */
        /* <DEDUP_REMOVED lines=15> */
[----:B------:R-:W-:Y:S06]  /*eba0*/  BAR.SYNC.DEFER_BLOCKING 0x1, 0x100 ;  /* 0x0044000000007b1d */ /* 0x000fec0000010000 */
[----:B--2---:R-:W-:Y:S05]  /*ebb0*/  @P3 BRA `(.L_x_7496) ;  /* 0x0000000000b83947 */ /* 0x004fea0003800000 */
[----:B------:R-:W0:Y:S01]  /*ebc0*/  LDC R8, c[0x0][0xce8] ;  /* 0x00033a00ff087b82 */ /* 0x000e220000000800 */
[----:B------:R-:W-:Y:S01]  /*ebd0*/  VIADD R10, R190, UR38 ;  /* 0x00000026be0a7c36 */ /* 0x000fe20008000000 */
[----:B------:R-:W-:Y:S01]  /*ebe0*/  ULDC.64 UR8, c[0x0][0xc90] ;  /* 0x0003240000087ab9 */ /* 0x000fe20000000a00 */
[----:B------:R-:W-:Y:S01]  /*ebf0*/  ULDC.64 UR10, c[0x0][0xc98] ;  /* 0x00032600000a7ab9 */ /* 0x000fe20000000a00 */
[----:B------:R-:W-:Y:S01]  /*ec00*/  UIMAD UR5, UR12, UR8, URZ ;  /* 0x000000080c0572a4 */ /* 0x000fe2000f8e023f */
[----:B------:R-:W-:Y:S01]  /*ec10*/  IMAD.MOV R9, RZ, RZ, -R184 ;  /* 0x000000ffff097224 */ /* 0x000fe200078e0ab8 */
[----:B------:R-:W-:Y:S01]  /*ec20*/  UIMAD.WIDE.U32 UR6, UR37, UR8, URZ ;  /* 0x00000008250672a5 */ /* 0x000fe2000f8e003f */
[----:B------:R-:W-:Y:S01]  /*ec30*/  MOV R4, R10 ;  /* 0x0000000a00047202 */ /* 0x000fe20000000f00 */
        /* <DEDUP_REMOVED lines=38> */
.L_x_7496:
        /* <DEDUP_REMOVED lines=18> */
[----:B------:R-:W5:Y:S04]  /*efc0*/  LD.E.128 R36, desc[UR44][R36.64] ;  /* 0x0000002c24247980 */ /* 0x000f68000c101d00 */
[----:B------:R-:W5:Y:S02]  /*efd0*/  LD.E.128 R32, desc[UR44][R32.64] ;  /* 0x0000002c20207980 */ /* 0x000f64000c101d00 */
[----:B------:R-:W0:Y:S01]  /*efe0*/  @P2 LDC R9, c[0x0][0xcec] ;  /* 0x00033b00ff092b82 */ /* 0x000e220000000800 */
[----:B------:R-:W-:Y:S01]  /*eff0*/  IMAD.SHL.U32 R3, R3, 0x4, RZ ;  /* 0x0000000403037824 */ /* 0x000fe200078e00ff */
[----:B------:R-:W-:Y:S01]  /*f000*/  ISETP.GE.AND P0, PT, R193, UR10, PT ;  /* 0x0000000ac1007c0c */ /* 0x000fe2000bf06270 */
[----:B------:R1:W5:Y:S04]  /*f010*/  LD.E.128 R4, desc[UR44][R20.64] ;  /* 0x0000002c14047980 */ /* 0x000368000c101d00 */
[----:B------:R-:W5:Y:S01]  /*f020*/  LD.E.128 R68, desc[UR44][R68.64] ;  /* 0x0000002c44447980 */ /* 0x000f62000c101d00 */
[----:B------:R-:W2:Y:S01]  /*f030*/  @P2 LDC R11, c[0x0][0xcf0] ;  /* 0x00033c00ff0b2b82 */ /* 0x000ea20000000800 */
[----:B------:R-:W-:Y:S01]  /*f040*/  LOP3.LUT R3, R3, 0x4, R0, 0xe2, !PT ;  /* 0x0000000403037812 */ /* 0x000fe200078ee200 */
[----:B------:R-:W-:Y:S01]  /*f050*/  IMAD R0, R214, 0x20, R215 ;  /* 0x00000020d6007824 */ /* 0x000fe200078e02d7 */
[----:B------:R-:W-:Y:S01]  /*f060*/  SEL R8, RZ, 0xffffffff, P0 ;  /* 0xffffffffff087807 */ /* 0x000fe20000000000 */
[----:B------:R-:W5:Y:S01]  /*f070*/  LD.E.128 R72, desc[UR44][R72.64] ;  /* 0x0000002c48487980 */ /* 0x000f62000c101d00 */
[----:B------:R-:W-:Y:S01]  /*f080*/  ISETP.GE.AND P0, PT, R192, UR10, PT ;  /* 0x0000000ac0007c0c */ /* 0x000fe2000bf06270 */
[----:B------:R-:W-:Y:S01]  /*f090*/  UIMAD UR5, UR12, UR8, URZ ;  /* 0x000000080c0572a4 */ /* 0x000fe2000f8e023f */
[----:B------:R-:W-:Y:S01]  /*f0a0*/  VIADD R14, R0, UR38 ;  /* 0x00000026000e7c36 */ /* 0x000fe20008000000 */
[----:B------:R-:W5:Y:S01]  /*f0b0*/  LD.E.128 R76, desc[UR44][R76.64] ;  /* 0x0000002c4c4c7980 */ /* 0x000f62000c101d00 */
[----:B------:R-:W-:Y:S01]  /*f0c0*/  SEL R0, RZ, 0xffffffff, P0 ;  /* 0xffffffffff007807 */ /* 0x000fe20000000000 */
[----:B------:R-:W-:-:S02]  /*f0d0*/  UIMAD.WIDE.U32 UR6, UR37, UR8, URZ ;  /* 0x00000008250672a5 */ /* 0x000fc4000f8e003f */
        /* <DEDUP_REMOVED lines=19> */
[----:B------:R-:W-:Y:S01]  /*f210*/  IMAD.U32 R9, RZ, RZ, UR7 ;  /* 0x00000007ff097e24 */ /* 0x000fe2000f8e00ff */
[----:B------:R-:W-:Y:S01]  /*f220*/  ULDC.64 UR6, c[0x0][0xbe0] ;  /* 0x0002f80000067ab9 */ /* 0x000fe20000000a00 */
[----:B------:R-:W-:Y:S01]  /*f230*/  IMAD.MOV R13, RZ, RZ, -R3 ;  /* 0x000000ffff0d7224 */ /* 0x000fe200078e0a03 */
[----:B------:R-:W-:Y:S01]  /*f240*/  SEL R0, RZ, 0xffffffff, P0 ;  /* 0xffffffffff007807 */ /* 0x000fe20000000000 */
[----:B------:R-:W-:Y:S01]  /*f250*/  IMAD R12, R11, UR6, RZ ;  /* 0x000000060b0c7c24 */ /* 0x000fe2000f8e02ff */
[----:B------:R-:W5:Y:S01]  /*f260*/  LD.E.128 R88, desc[UR44][R88.64] ;  /* 0x0000002c58587980 */ /* 0x000f62000c101d00 */
[----:B------:R-:W-:Y:S01]  /*f270*/  IMAD.U32 R9, RZ, RZ, UR5 ;  /* 0x00000005ff097e24 */ /* 0x000fe2000f8e00ff */
[----:B------:R-:W-:Y:S01]  /*f280*/  ULDC UR5, c[0x0][0xb88] ;  /* 0x0002e20000057ab9 */ /* 0x000fe20000000800 */
[----:B------:R-:W-:Y:S01]  /*f290*/  IMAD R11, R15, R13, R14 ;  /* 0x0000000d0f0b7224 */ /* 0x000fe200078e020e */
[----:B------:R-:W5:Y:S01]  /*f2a0*/  LD.E.128 R92, desc[UR44][R92.64] ;  /* 0x0000002c5c5c7980 */ /* 0x000f62000c101d00 */
[----:B------:R-:W-:Y:S01]  /*f2b0*/  IMAD.SHL.U32 R19, R0, 0x20, RZ ;  /* 0x0000002000137824 */ /* 0x000fe200078e00ff */
[----:B------:R-:W-:Y:S01]  /*f2c0*/  ISETP.GE.AND P0, PT, R218, UR10, PT ;  /* 0x0000000ada007c0c */ /* 0x000fe2000bf06270 */
[C---:B------:R-:W-:Y:S01]  /*f2d0*/  IMAD R13, R3.reuse, UR7, R12 ;  /* 0x00000007030d7c24 */ /* 0x040fe2000f8e020c */
[----:B------:R-:W-:Y:S01]  /*f2e0*/  @!PT LDS RZ, [RZ] ;  /* 0x00000000fffff984 */ /* 0x000fe20000000800 */
[----:B------:R-:W-:Y:S01]  /*f2f0*/  @!PT LDS RZ, [RZ] ;  /* 0x00000000fffff984 */ /* 0x000fe20000000800 */
[----:B------:R-:W-:Y:S01]  /*f300*/  @!PT LDS RZ, [RZ] ;  /* 0x00000000fffff984 */ /* 0x000fe20000000800 */
[----:B------:R-:W-:Y:S01]  /*f310*/  @!PT LDS RZ, [RZ] ;  /* 0x00000000fffff984 */ /* 0x000fe20000000800 */
[----:B------:R0:W-:Y:S06]  /*f320*/  MEMBAR.ALL.CTA ;  /* 0x0000000000007992 */ /* 0x0001ec0000008000 */
[----:B0-----:R-:W0:Y:S01]  /*f330*/  FENCE.VIEW.ASYNC.S ;  /* 0x00000000000073c6 */ /* 0x001e220000000000 */
[----:B------:R-:W-:Y:S01]  /*f340*/  IMAD.WIDE.U32 R8, R3, UR6, R8 ;  /* 0x0000000603087c25 */ /* 0x000fe2000f8e0008 */
[----:B------:R-:W-:Y:S01]  /*f350*/  SHF.R.S32.HI R0, RZ, 0x1f, R11 ;  /* 0x0000001fff007819 */ /* 0x000fe2000001140b */
[----:B------:R-:W-:Y:S01]  /*f360*/  ULDC.64 UR6, c[0x0][0xbd8] ;  /* 0x0002f60000067ab9 */ /* 0x000fe20000000a00 */
[----:B------:R-:W-:Y:S01]  /*f370*/  LOP3.LUT R10, R19, 0x20, R10, 0xe2, !PT ;  /* 0x00000020130a7812 */ /* 0x000fe200078ee20a */
[----:B------:R-:W-:Y:S01]  /*f380*/  VIADD R27, R215, UR38 ;  /* 0x00000026d71b7c36 */ /* 0x000fe20008000000 */
[----:B------:R-:W-:Y:S01]  /*f390*/  IADD3 R9, R9, R13, RZ ;  /* 0x0000000d09097210 */ /* 0x000fe20007ffe0ff */
[----:B------:R-:W-:Y:S01]  /*f3a0*/  IMAD R0, R0, UR6, RZ ;  /* 0x0000000600007c24 */ /* 0x000fe2000f8e02ff */
[----:B------:R-:W-:Y:S01]  /*f3b0*/  SEL R3, RZ, 0x40, P0 ;  /* 0x00000040ff037807 */ /* 0x000fe20000000000 */
[----:B------:R-:W-:Y:S01]  /*f3c0*/  IMAD R28, R15, UR5, RZ ;  /* 0x000000050f1c7c24 */ /* 0x000fe2000f8e02ff */
[----:B------:R-:W-:Y:S01]  /*f3d0*/  ISETP.GE.AND P0, PT, R217, UR10, PT ;  /* 0x0000000ad9007c0c */ /* 0x000fe2000bf06270 */
[C---:B------:R-:W-:Y:S01]  /*f3e0*/  IMAD R13, R11.reuse, UR7, R0 ;  /* 0x000000070b0d7c24 */ /* 0x040fe2000f8e0200 */
[----:B------:R-:W-:Y:S01]  /*f3f0*/  LOP3.LUT R3, R10, R3, RZ, 0xfc, !PT ;  /* 0x000000030a037212 */ /* 0x000fe200078efcff */
[----:B------:R-:W-:Y:S01]  /*f400*/  IMAD.WIDE.U32 R8, R11, UR6, R8 ;  /* 0x000000060b087c25 */ /* 0x000fe2000f8e0008 */
[----:B------:R-:W-:Y:S01]  /*f410*/  ISETP.GE.AND P1, PT, R27, R28, PT ;  /* 0x0000001c1b00720c */ /* 0x000fe20003f26270 */
[----:B------:R-:W-:Y:S01]  /*f420*/  ULDC.64 UR6, c[0x0][0xb80] ;  /* 0x0002e00000067ab9 */ /* 0x000fe20000000a00 */
[----:B------:R-:W-:Y:S01]  /*f430*/  SEL R10, RZ, 0x80, P0 ;  /* 0x00000080ff0a7807 */ /* 0x000fe20000000000 */
[----:B------:R-:W-:Y:S01]  /*f440*/  VIADD R0, R17, 0x38820 ;  /* 0x0003882011007836 */ /* 0x000fe20000000000 */
[----:B------:R-:W-:Y:S01]  /*f450*/  LEA R19, P2, R8, UR6, 0x1 ;  /* 0x0000000608137c11 */ /* 0x000fe2000f8408ff */
[----:B------:R-:W-:Y:S01]  /*f460*/  IMAD.IADD R9, R9, 0x1, R13 ;  /* 0x0000000109097824 */ /* 0x000fe200078e020d */
[----:B------:R-:W-:Y:S02]  /*f470*/  BSSY B1, `(.L_x_7497) ;  /* 0x0000027000017945 */ /* 0x000fe40003800000 */
[----:B------:R-:W-:-:S02]  /*f480*/  PRMT R0, RZ, 0x654, R0 ;  /* 0x00000654ff007816 */ /* 0x000fc40000000000 */
[----:B------:R-:W-:Y:S02]  /*f490*/  LEA.HI.X R26, R8, UR7, R9, 0x1, P2 ;  /* 0x00000007081a7c11 */ /* 0x000fe400090f0c09 */
[----:B0-----:R0:W-:Y:S03]  /*f4a0*/  SYNCS.ARRIVE.TRANS64.RED.A1T0 RZ, [R0+URZ], RZ ;  /* 0x000000ff00ff79a7 */ /* 0x0011e6000810043f */
[----:B------:R1:W2:Y:S01]  /*f4b0*/  SHFL.IDX PT, R11, R26, RZ, 0x181f ;  /* 0x00181fff1a0b7589 */ /* 0x0002a200000e0000 */
[----:B0-----:R-:W-:-:S03]  /*f4c0*/  LOP3.LUT R0, R3, R10, RZ, 0xfc, !PT ;  /* 0x0000000a03007212 */ /* 0x001fc600078efcff */
[----:B------:R1:W0:Y:S01]  /*f4d0*/  SHFL.IDX PT, R10, R19, RZ, 0x181f ;  /* 0x00181fff130a7589 */ /* 0x00022200000e0000 */
[----:B------:R-:W-:Y:S05]  /*f4e0*/  @P1 BRA `(.L_x_7498) ;  /* 0x00000000007c1947 */ /* 0x000fea0003800000 */
[----:B------:R-:W-:Y:S02]  /*f4f0*/  ISETP.GE.AND P1, PT, R195, UR10, PT ;  /* 0x0000000ac3007c0c */ /* 0x000fe4000bf26270 */
[----:B------:R-:W-:Y:S02]  /*f500*/  ISETP.GE.AND P0, PT, R23, UR10, PT ;  /* 0x0000000a17007c0c */ /* 0x000fe4000bf06270 */
[----:B------:R-:W-:Y:S02]  /*f510*/  ISETP.GE.AND P5, PT, R194, UR10, PT ;  /* 0x0000000ac2007c0c */ /* 0x000fe4000bfa6270 */
[----:B------:R-:W-:-:S07]  /*f520*/  ISETP.GE.AND P3, PT, R193, UR10, PT ;  /* 0x0000000ac1007c0c */ /* 0x000fce000bf66270 */
[-C--:B0-----:R-:W-:Y:S02]  /*f530*/  @!P1 LEA R12, P2, R195, R10.reuse, 0x1 ;  /* 0x0000000ac30c9211 */ /* 0x081fe400078408ff */
        /* <DEDUP_REMOVED lines=10> */
[CC--:B-1----:R-:W-:Y:S01]  /*f5e0*/  @!P3 LEA R20, P6, R193.reuse, R10.reuse, 0x1 ;  /* 0x0000000ac114b211 */ /* 0x0c2fe200078c08ff */
[----:B------:R3:W-:Y:S03]  /*f5f0*/  @!P5 ST.E.128 desc[UR44][R14.64], R48 ;  /* 0x000000300e00d985 */ /* 0x0007e6000c101d2c */
[----:B------:R-:W-:Y:S02]  /*f600*/  @!P3 LEA.HI.X R21, R193, R11, R227, 0x1, P6 ;  /* 0x0000000bc115b211 */ /* 0x000fe400030f0ce3 */
[----:B0-----:R-:W-:-:S03]  /*f610*/  @!P2 LEA R8, P5, R192, R10, 0x1 ;  /* 0x0000000ac008a211 */ /* 0x001fc600078a08ff */
        /* <DEDUP_REMOVED lines=12> */
.L_x_7498:
[----:B------:R-:W-:Y:S05]  /*f6e0*/  BSYNC B1 ;  /* 0x0000000000017941 */ /* 0x000fea0003800000 */
.L_x_7497:
        /* <DEDUP_REMOVED lines=22> */
[CC--:B------:R-:W-:Y:S02]  /*f850*/  @!P0 LEA R14, P3, R191.reuse, R6.reuse, 0x1 ;  /* 0x00000006bf0e8211 */ /* 0x0c0fe400078608ff */
[-C--:B0-----:R-:W-:Y:S01]  /*f860*/  @!P1 LEA R4, P6, R192, R6.reuse, 0x1 ;  /* 0x00000006c0049211 */ /* 0x081fe200078c08ff */
[----:B------:R4:W-:Y:S01]  /*f870*/  @!P2 ST.E.128 desc[UR44][R12.64], R32 ;  /* 0x000000200c00a985 */ /* 0x0009e2000c101d2c */
[----:B-1----:R-:W-:Y:S02]  /*f880*/  @P4 LEA R20, P5, R218, R6, 0x1 ;  /* 0x00000006da144211 */ /* 0x002fe400078a08ff */
        /* <DEDUP_REMOVED lines=12> */
.L_x_7495:
        /* <DEDUP_REMOVED lines=9> */
[----:B------:R-:W-:Y:S01]  /*f9e0*/  ISETP.GE.AND P1, PT, R194, UR12, PT ;  /* 0x0000000cc2007c0c */ /* 0x000fe2000bf26270 */
[----:B------:R-:W-:Y:S01]  /*f9f0*/  VIADD R8, R0, UR38 ;  /* 0x0000002600087c36 */ /* 0x000fe20008000000 */
        /* <DEDUP_REMOVED lines=46> */
.L_x_7501:
[----:B------:R-:W-:Y:S05]  /*fce0*/  BSYNC B1 ;  /* 0x0000000000017941 */ /* 0x000fea0003800000 */
.L_x_7500:
        /* <DEDUP_REMOVED lines=28> */
[----:B------:R-:W-:Y:S01]  /*feb0*/  MOV R5, UR7 ;  /* 0x0000000700057c02 */ /* 0x000fe20008000f00 */
[----:B------:R-:W-:Y:S01]  /*fec0*/  ULDC.64 UR6, c[0x0][0xbe0] ;  /* 0x0002f80000067ab9 */ /* 0x000fe20000000a00 */
[----:B------:R-:W-:Y:S01]  /*fed0*/  SEL R6, RZ, 0xffffffff, P1 ;  /* 0xffffffffff067807 */ /* 0x000fe20000800000 */
        /* <DEDUP_REMOVED lines=18> */
[----:B------:R-:W-:Y:S02]  /*10000*/  VIADD R0, R215, UR38 ;  /* 0x00000026d7007c36 */ /* 0x000fe40008000000 */
[----:B------:R-:W-:-:S02]  /*10010*/  IMAD R25, R10, UR5, RZ ;  /* 0x000000050a197c24 */ /* 0x000fc4000f8e02ff */
        /* <DEDUP_REMOVED lines=44> */
.L_x_7503:
[----:B------:R-:W-:Y:S05]  /*102e0*/  BSYNC B1 ;  /* 0x0000000000017941 */ /* 0x000fea0003800000 */
.L_x_7502:
        /* <DEDUP_REMOVED lines=36> */
.L_x_7499:
[----:B------:R-:W-:Y:S05]  /*10530*/  BSYNC B0 ;  /* 0x0000000000007941 */ /* 0x000fea0003800000 */
.L_x_7494:
[----:B------:R-:W-:Y:S02]  /*10540*/  ULDC UR5, c[0x0][0xd38] ;  /* 0x00034e0000057ab9 */ /* 0x000fe40000000800 */
[----:B------:R-:W-:-:S06]  /*10550*/  UISETP.GE.AND UP0, UPT, UR4, UR5, UPT ;  /* 0x000000050400728c */ /* 0x000fcc000bf06270 */
[----:B------:R-:W-:-:S13]  /*10560*/  PLOP3.LUT P0, PT, PT, PT, UP0, 0x80, 0x0 ;  /* 0x000000000000781c */ /* 0x000fda0003f0f008 */
[----:B------:R-:W-:Y:S05]  /*10570*/  @!P0 BRA `(.L_x_7504) ;  /* 0xffffff0800788947 */ /* 0x000fea000383ffff */
[----:B------:R-:W-:Y:S05]  /*10580*/  EXIT ;  /* 0x000000000000794d */ /* 0x000fea0003800000 */
.L_x_7447:
        /* <DEDUP_REMOVED lines=24> */
[----:B------:R-:W-:Y:S01]  /*10710*/  ULDC UR9, c[0x0][0x2b8] ;  /* 0x0000ae0000097ab9 */ /* 0x000fe20000000800 */
[----:B------:R-:W-:Y:S01]  /*10720*/  ULDC UR38, c[0x0][0x288] ;  /* 0x0000a20000267ab9 */ /* 0x000fe20000000800 */
[----:B------:R-:W-:Y:S01]  /*10730*/  UISETP.NE.AND.EX UP0, UPT, UR7, URZ, UPT, UP0 ;  /* 0x0000003f0700728c */ /* 0x000fe2000bf05300 */
[----:B------:R-:W-:Y:S01]  /*10740*/  IMAD.MOV.U32 R23, RZ, RZ, 0x1 ;  /* 0x00000001ff177424 */ /* 0x000fe200078e00ff */
[----:B------:R-:W-:Y:S01]  /*10750*/  ULDC UR39, c[0x0][0x448] ;  /* 0x0001120000277ab9 */ /* 0x000fe20000000800 */
[----:B------:R-:W-:Y:S01]  /*10760*/  ULDC.64 UR6, c[0x0][0x2f0] ;  /* 0x0000bc0000067ab9 */ /* 0x000fe20000000a00 */
        /* <DEDUP_REMOVED lines=77> */
[----:B------:R-:W-:Y:S02]  /*10c40*/  @P0 LOP3.LUT R16, R16, 0x4, RZ, 0xfc, !PT ;  /* 0x0000000410100812 */ /* 0x000fe400078efcff */
        /* <DEDUP_REMOVED lines=32> */
[----:B------:R2:W-:Y:S01]  /*10e50*/  STL [R1], R0 ;  /* 0x0000000001007387 */ /* 0x0005e20000100800 */
[----:B------:R-:W-:Y:S02]  /*10e60*/  @P1 LOP3.LUT R16, R16, 0x2, RZ, 0xfc, !PT ;  /* 0x0000000210101812 */ /* 0x000fe400078efcff */
[----:B------:R-:W-:-:S02]  /*10e70*/  SHF.R.U32.HI R29, RZ, 0x2, R29 ;  /* 0x00000002ff1d7819 */ /* 0x000fc4000001161d */
[----:B------:R-:W-:Y:S02]  /*10e80*/  LOP3.LUT R16, R16, 0xffefffff, RZ, 0xc0, !PT ;  /* 0xffefffff10107812 */ /* 0x000fe400078ec0ff */
[----:B------:R-:W-:Y:S02]  /*10e90*/  SHF.R.U32.HI R28, RZ, 0x3, R28 ;  /* 0x00000003ff1c7819 */ /* 0x000fe4000001161c */
[----:B------:R-:W-:-:S07]  /*10ea0*/  @P0 LOP3.LUT R16, R16, 0x100000, RZ, 0xfc, !PT ;  /* 0x0010000010100812 */ /* 0x000fce00078efcff */
.L_x_7558:
        /* <DEDUP_REMOVED lines=13> */
[----:B0123-5:R-:W-:Y:S05]  /*10f80*/  @P0 BRA `(.L_x_7506) ;  /* 0x0000000000200947 */ /* 0x02ffea0003800000 */
        /* <DEDUP_REMOVED lines=8> */
.L_x_7506:
[----:B------:R-:W-:Y:S01]  /*11010*/  ULDC UR8, c[0x0][0xd54] ;  /* 0x0003550000087ab9 */ /* 0x000fe20000000800 */
[----:B------:R-:W-:Y:S01]  /*11020*/  UMOV UR6, UR7 ;  /* 0x0000000700067c82 */ /* 0x000fe20008000000 */
[----:B------:R-:W-:-:S11]  /*11030*/  UISETP.NE.AND UP0, UPT, UR8, 0x1, UPT ;  /* 0x000000010800788c */ /* 0x000fd6000bf05270 */
[----:B------:R-:W-:Y:S02]  /*11040*/  @UP0 ULDC.64 UR10, c[0x0][0xd58] ;  /* 0x00035600000a0ab9 */ /* 0x000fe40000000a00 */
[----:B------:R-:W-:-:S04]  /*11050*/  UIMAD.WIDE.U32 UR4, UR7, UR10, URZ ;  /* 0x0000000a070472a5 */ /* 0x000fc8000f8e003f */
[----:B------:R-:W-:-:S04]  /*11060*/  @UP0 USHF.R.U32.HI UR6, URZ, UR11, UR5 ;  /* 0x0000000b3f060299 */ /* 0x000fc80008011605 */
[----:B------:R-:W-:-:S12]  /*11070*/  UIMAD UR4, UR6, UR8, URZ ;  /* 0x00000008060472a4 */ /* 0x000fd8000f8e023f */
.L_x_7507:
[----:B------:R-:W-:Y:S01]  /*11080*/  ULDC UR5, c[0x0][0xd48] ;  /* 0x0003520000057ab9 */ /* 0x000fe20000000800 */
[----:B------:R-:W-:Y:S01]  /*11090*/  ULDC.64 UR8, c[0x0][0xb20] ;  /* 0x0002c80000087ab9 */ /* 0x000fe20000000a00 */
[----:B------:R-:W-:Y:S01]  /*110a0*/  UISETP.NE.AND UP1, UPT, UR5, 0x1, UPT ;  /* 0x000000010500788c */ /* 0x000fe2000bf25270 */
[----:B------:R-:W-:Y:S01]  /*110b0*/  MOV R31, RZ ;  /* 0x000000ff001f7202 */ /* 0x000fe20000000f00 */
        /* <DEDUP_REMOVED lines=54> */
.L_x_7509:
        /* <DEDUP_REMOVED lines=20> */
.L_x_7512:
[----:B------:R-:W-:Y:S05]  /*11560*/  BSYNC B6 ;  /* 0x0000000000067941 */ /* 0x000fea0003800000 */
.L_x_7511:
        /* <DEDUP_REMOVED lines=20> */
.L_x_7515:
        /* <DEDUP_REMOVED lines=15> */
.L_x_7514:
[----:B------:R-:W-:Y:S05]  /*117a0*/  BSYNC B6 ;  /* 0x0000000000067941 */ /* 0x000fea0003800000 */
.L_x_7513:
        /* <DEDUP_REMOVED lines=12> */
[----:B------:R-:W-:Y:S01]  /*11870*/  IMAD.U32 R25, RZ, RZ, UR43 ;  /* 0x0000002bff197e24 */ /* 0x000fe2000f8e00ff */
[----:B------:R-:W-:Y:S01]  /*11880*/  UMOV UR5, 0xffffffff ;  /* 0xffffffff00057882 */ /* 0x000fe20000000000 */
[----:B------:R-:W-:-:S03]  /*11890*/  IMAD.U32 R19, RZ, RZ, UR4 ;  /* 0x00000004ff137e24 */ /* 0x000fc6000f8e00ff */
[----:B------:R-:W-:Y:S01]  /*118a0*/  LEA R25, R25, 0xffffffc0, 0x6 ;  /* 0xffffffc019197811 */ /* 0x000fe200078e30ff */
[----:B------:R-:W-:Y:S06]  /*118b0*/  BRA.DIV UR5, `(.L_x_7516) ;  /* 0x0000003e05447947 */ /* 0x000fec000b800000 */
.L_x_7575:
[----:B------:R-:W2:Y:S01]  /*118c0*/  S2R R0, SR_TID.X ;  /* 0x0000000000007919 */ /* 0x000ea20000002100 */
[----:B0-----:R-:W-:Y:S01]  /*118d0*/  ISETP.NE.AND P1, PT, R10, 0x1, PT ;  /* 0x000000010a00780c */ /* 0x001fe20003f25270 */
[----:B------:R-:W-:Y:S01]  /*118e0*/  IMAD.MOV.U32 R35, RZ, RZ, RZ ;  /* 0x000000ffff237224 */ /* 0x000fe200078e00ff */
[----:B-----5:R-:W-:Y:S01]  /*118f0*/  SHF.R.S32.HI R30, RZ, 0x1f, R26 ;  /* 0x0000001fff1e7819 */ /* 0x020fe2000001141a */
[----:B-1----:R-:W0:Y:S01]  /*11900*/  S2R R2, SR_TID.X ;  /* 0x0000000000027919 */ /* 0x002e220000002100 */
[----:B------:R-:W-:-:S09]  /*11910*/  LOP3.LUT R16, R16, 0xffffdfff, RZ, 0xc0, !PT ;  /* 0xffffdfff10107812 */ /* 0x000fd200078ec0ff */
[----:B------:R-:W1:Y:S01]  /*11920*/  @P1 LDC R5, c[0x0][0x438] ;  /* 0x00010e00ff051b82 */ /* 0x000e620000000800 */
[----:B------:R-:W-:Y:S02]  /*11930*/  @P1 LOP3.LUT R16, R16, 0x2000, RZ, 0xfc, !PT ;  /* 0x0000200010101812 */ /* 0x000fe400078efcff */
[----:B--2---:R-:W-:Y:S01]  /*11940*/  LOP3.LUT R0, R0, 0x7f, RZ, 0xc0, !PT ;  /* 0x0000007f00007812 */ /* 0x004fe200078ec0ff */
[----:B0-----:R-:W-:-:S03]  /*11950*/  IMAD.SHL.U32 R8, R2, 0x10, RZ ;  /* 0x0000001002087824 */ /* 0x001fc600078e00ff */
[----:B------:R-:W-:-:S04]  /*11960*/  SHF.R.U32.HI R0, RZ, 0x3, R0 ;  /* 0x00000003ff007819 */ /* 0x000fc80000011600 */
[----:B------:R-:W-:Y:S02]  /*11970*/  LOP3.LUT R8, R0, 0x70, R8, 0xf8, !PT ;  /* 0x0000007000087812 */ /* 0x000fe400078ef808 */
[----:B------:R-:W0:Y:S02]  /*11980*/  @P1 LDC R0, c[0x0][0x434] ;  /* 0x00010d00ff001b82 */ /* 0x000e240000000800 */
[----:B------:R-:W-:-:S04]  /*11990*/  IADD3 R2, R8, R25, RZ ;  /* 0x0000001908027210 */ /* 0x000fc80007ffe0ff */
[C---:B------:R-:W-:Y:S01]  /*119a0*/  ISETP.GE.AND P0, PT, R2.reuse, UR40, PT ;  /* 0x0000002802007c0c */ /* 0x040fe2000bf06270 */
[----:B------:R-:W-:-:S03]  /*119b0*/  IMAD.IADD R37, R2, 0x1, R31 ;  /* 0x0000000102257824 */ /* 0x000fc600078e021f */
[----:B------:R-:W-:Y:S01]  /*119c0*/  ISETP.GT.U32.OR P0, PT, R8, 0x3f, P0 ;  /* 0x0000003f0800780c */ /* 0x000fe20000704470 */
[----:B------:R-:W-:-:S12]  /*119d0*/  IMAD.MOV.U32 R6, RZ, RZ, R37 ;  /* 0x000000ffff067224 */ /* 0x000fd800078e0025 */
[----:B------:R-:W2:Y:S01]  /*119e0*/  @!P0 LDC.64 R2, c[0x0][0x428] ;  /* 0x00010a00ff028b82 */ /* 0x000ea20000000a00 */
[----:B0-----:R-:W-:-:S05]  /*119f0*/  @P1 IMAD.HI.U32 R0, R37, R0, RZ ;  /* 0x0000000025001227 */ /* 0x001fca00078e00ff */
[----:B-1----:R-:W-:Y:S02]  /*11a00*/  @P1 SHF.R.U32.HI R6, RZ, R5, R0 ;  /* 0x00000005ff061219 */ /* 0x002fe40000011600 */
[----:B------:R-:W0:Y:S02]  /*11a10*/  @!P0 LDC.64 R4, c[0x0][0x418] ;  /* 0x00010600ff048b82 */ /* 0x000e240000000a00 */
[----:B------:R-:W-:Y:S01]  /*11a20*/  @!P0 SHF.R.S32.HI R7, RZ, 0x1f, R6 ;  /* 0x0000001fff078819 */ /* 0x000fe20000011406 */
[----:B--2---:R-:W-:-:S04]  /*11a30*/  @!P0 IMAD R0, R30, R2, RZ ;  /* 0x000000021e008224 */ /* 0x004fc800078e02ff */
[C---:B------:R-:W-:Y:S02]  /*11a40*/  @!P0 IMAD R9, R26.reuse, R3, R0 ;  /* 0x000000031a098224 */ /* 0x040fe400078e0200 */
[----:B------:R-:W-:-:S04]  /*11a50*/  @!P0 IMAD.WIDE.U32 R2, R26, R2, R6 ;  /* 0x000000021a028225 */ /* 0x000fc800078e0006 */
[----:B------:R-:W-:Y:S01]  /*11a60*/  @!P0 IMAD.IADD R0, R3, 0x1, R9 ;  /* 0x0000000103008824 */ /* 0x000fe200078e0209 */
[----:B0-----:R-:W-:-:S04]  /*11a70*/  @!P0 LEA R4, P1, R2, R4, 0x2 ;  /* 0x0000000402048211 */ /* 0x001fc800078210ff */
[----:B------:R-:W-:Y:S01]  /*11a80*/  @!P0 LEA.HI.X R5, R2, R5, R0, 0x2, P1 ;  /* 0x0000000502058211 */ /* 0x000fe200008f1400 */
[----:B------:R-:W-:Y:S02]  /*11a90*/  IMAD.U32 R2, RZ, RZ, UR47 ;  /* 0x0000002fff027e24 */ /* 0x000fe4000f8e00ff */
        /* <DEDUP_REMOVED lines=14> */
.L_x_7517:
[----:B------:R-:W-:Y:S01]  /*11b80*/  IMAD R27, R18, 0x8, R17 ;  /* 0x00000008121b7824 */ /* 0x000fe200078e0211 */
[----:B------:R-:W-:Y:S01]  /*11b90*/  SHF.L.U32 R0, R23, 0x1f, RZ ;  /* 0x0000001f17007819 */ /* 0x000fe200000006ff */
[----:B------:R-:W-:Y:S03]  /*11ba0*/  BSSY B0, `(.L_x_7518) ;  /* 0x0000003000007945 */ /* 0x000fe60003800000 */
[----:B------:R-:W0:Y:S02]  /*11bb0*/  SYNCS.PHASECHK.TRANS64.TRYWAIT P0, [R27+URZ+0x38840], R0 ;  /* 0x038840001b0075a7 */ /* 0x000e24000800017f */
[----:B0-----:R-:W-:Y:S05]  /*11bc0*/  @!P0 BRA `(.L_x_7519) ;  /* 0x0000003800ac8947 */ /* 0x001fea0003800000 */
.L_x_7576:
[----:B------:R-:W-:Y:S05]  /*11bd0*/  BSYNC B0 ;  /* 0x0000000000007941 */ /* 0x000fea0003800000 */
.L_x_7518:
        /* <DEDUP_REMOVED lines=47> */
[----:B-1----:R-:W-:Y:S01]  /*11ed0*/  @P0 IMAD.X R3, RZ, RZ, R2, P1 ;  /* 0x000000ffff030224 */ /* 0x002fe200008e0602 */
[----:B------:R-:W-:-:S05]  /*11ee0*/  @P0 MOV R2, R6 ;  /* 0x0000000600020202 */ /* 0x000fca0000000f00 */
        /* <DEDUP_REMOVED lines=10> */
.L_x_7586:
        /* <DEDUP_REMOVED lines=10> */
.L_x_7521:
        /* <DEDUP_REMOVED lines=11> */
.L_x_7522:
        /* <DEDUP_REMOVED lines=24> */
.L_x_7524:
[----:B------:R-:W-:Y:S05]  /*12260*/  BSYNC B6 ;  /* 0x0000000000067941 */ /* 0x000fea0003800000 */
.L_x_7523:
[----:B------:R-:W2:Y:S01]  /*12270*/  S2R R20, SR_TID.X ;  /* 0x0000000000147919 */ /* 0x000ea20000002100 */
[----:B------:R-:W-:Y:S01]  /*12280*/  UISETP.NE.AND UP0, UPT, UR50, URZ, UPT ;  /* 0x0000003f3200728c */ /* 0x000fe2000bf05270 */
[----:B------:R-:W-:Y:S01]  /*12290*/  IMAD.U32 R34, RZ, RZ, UR42 ;  /* 0x0000002aff227e24 */ /* 0x000fe2000f8e00ff */
[----:B------:R-:W-:Y:S01]  /*122a0*/  R2UR UR6, R24 ;  /* 0x00000000180672ca */ /* 0x000fe200000e0000 */
[----:B------:R-:W-:Y:S01]  /*122b0*/  ULDC.64 UR8, c[0x0][0x2d8] ;  /* 0x0000b60000087ab9 */ /* 0x000fe20000000a00 */
[----:B------:R-:W-:Y:S02]  /*122c0*/  R2UR UR7, R19 ;  /* 0x00000000130772ca */ /* 0x000fe400000e0000 */
[----:B------:R-:W-:Y:S02]  /*122d0*/  PLOP3.LUT P0, PT, PT, PT, UP0, 0x80, 0x0 ;  /* 0x000000000000781c */ /* 0x000fe40003f0f008 */
[----:B------:R-:W-:-:S03]  /*122e0*/  LOP3.LUT P5, RZ, R16, 0x100000, RZ, 0xc0, !PT ;  /* 0x0010000010ff7812 */ /* 0x000fc600078ac0ff */
[----:B------:R-:W-:-:S04]  /*122f0*/  @UP0 ULDC UR4, c[0x0][0x44c] ;  /* 0x0001130000040ab9 */ /* 0x000fc80000000800 */
[----:B------:R-:W-:-:S04]  /*12300*/  UIMAD UR6, UR6, UR8, URZ ;  /* 0x00000008060672a4 */ /* 0x000fc8000f8e023f */
[----:B------:R-:W-:Y:S01]  /*12310*/  UIMAD UR6, UR7, UR9, UR6 ;  /* 0x00000009070672a4 */ /* 0x000fe2000f8e0206 */
[C---:B--2---:R-:W-:Y:S01]  /*12320*/  LOP3.LUT R21, R20.reuse, 0x7f, RZ, 0xc0, !PT ;  /* 0x0000007f14157812 */ /* 0x044fe200078ec0ff */
[----:B------:R-:W-:-:S03]  /*12330*/  IMAD.SHL.U32 R20, R20, 0x10, RZ ;  /* 0x0000001014147824 */ /* 0x000fc600078e00ff */
[----:B------:R-:W-:-:S04]  /*12340*/  SHF.R.U32.HI R21, RZ, 0x3, R21 ;  /* 0x00000003ff157819 */ /* 0x000fc80000011615 */
[----:B------:R-:W-:Y:S02]  /*12350*/  LOP3.LUT R20, R21, 0x70, R20, 0xf8, !PT ;  /* 0x0000007015147812 */ /* 0x000fe400078ef814 */
[----:B------:R-:W2:Y:S02]  /*12360*/  S2R R21, SR_TID.X ;  /* 0x0000000000157919 */ /* 0x000ea40000002100 */
[----:B------:R-:W-:-:S05]  /*12370*/  LEA R34, R34, R20, 0x6 ;  /* 0x0000001422227211 */ /* 0x000fca00078e30ff */
[----:B------:R-:W-:Y:S01]  /*12380*/  @P0 IMAD.HI.U32 R0, R34, UR4, RZ ;  /* 0x0000000422000c27 */ /* 0x000fe2000f8e00ff */
[----:B------:R-:W-:Y:S01]  /*12390*/  PLOP3.LUT P0, PT, PT, PT, UP0, 0x80, 0x0 ;  /* 0x000000000000781c */ /* 0x000fe20003f0f008 */
[----:B------:R-:W-:Y:S02]  /*123a0*/  @UP0 ULDC UR4, c[0x0][0x450] ;  /* 0x0001140000040ab9 */ /* 0x000fe40000000800 */
[----:B------:R-:W-:-:S10]  /*123b0*/  IMAD.MOV.U32 R6, RZ, RZ, R34 ;  /* 0x000000ffff067224 */ /* 0x000fd400078e0022 */
[----:B------:R-:W-:Y:S02]  /*123c0*/  @P0 SHF.R.U32.HI R6, RZ, UR4, R0 ;  /* 0x00000004ff060c19 */ /* 0x000fe40008011600 */
[----:B------:R-:W-:-:S03]  /*123d0*/  R2UR UR4, R19 ;  /* 0x00000000130472ca */ /* 0x000fc600000e0000 */
[----:B------:R-:W-:Y:S02]  /*123e0*/  IMAD.MOV R7, RZ, RZ, -R6 ;  /* 0x000000ffff077224 */ /* 0x000fe400078e0a06 */
[C---:B--2---:R-:W-:Y:S01]  /*123f0*/  IMAD.SHL.U32 R8, R21.reuse, 0x8, RZ ;  /* 0x0000000815087824 */ /* 0x044fe200078e00ff */
[----:B------:R-:W-:-:S07]  /*12400*/  LOP3.LUT R20, R21, 0x7f, RZ, 0xc0, !PT ;  /* 0x0000007f15147812 */ /* 0x000fce00078ec0ff */
[----:B------:R-:W-:Y:S01]  /*12410*/  UIMAD.WIDE.U32 UR4, UR4, UR8, URZ ;  /* 0x00000008040472a5 */ /* 0x000fe2000f8e003f */
[----:B------:R-:W-:Y:S02]  /*12420*/  LOP3.LUT R8, R8, 0x38, RZ, 0xc0, !PT ;  /* 0x0000003808087812 */ /* 0x000fe400078ec0ff */
[----:B------:R-:W-:Y:S01]  /*12430*/  ULDC.64 UR8, c[0x0][0x2e0] ;  /* 0x0000b80000087ab9 */ /* 0x000fe20000000a00 */
[----:B------:R-:W-:Y:S01]  /*12440*/  UIADD3 UR5, UR5, UR6, URZ ;  /* 0x0000000605057290 */ /* 0x000fe2000fffe03f */
[----:B------:R-:W-:Y:S01]  /*12450*/  SHF.R.U32.HI R9, RZ, 0x3, R20 ;  /* 0x00000003ff097819 */ /* 0x000fe20000011614 */
[----:B------:R-:W-:Y:S02]  /*12460*/  UIMAD UR6, UR49, UR8, URZ ;  /* 0x00000008310672a4 */ /* 0x000fe4000f8e023f */
[----:B------:R-:W-:Y:S02]  /*12470*/  UIMAD.WIDE.U32 UR4, UR36, UR8, UR4 ;  /* 0x00000008240472a5 */ /* 0x000fe4000f8e0004 */
[----:B------:R-:W-:-:S04]  /*12480*/  UIMAD UR6, UR36, UR9, UR6 ;  /* 0x00000009240672a4 */ /* 0x000fc8000f8e0206 */
[----:B------:R-:W-:Y:S02]  /*12490*/  UIADD3 UR6, UR5, UR6, URZ ;  /* 0x0000000605067290 */ /* 0x000fe4000fffe03f */
[----:B0-----:R-:W-:Y:S01]  /*124a0*/  IMAD.U32 R5, RZ, RZ, UR5 ;  /* 0x00000005ff057e24 */ /* 0x001fe2000f8e00ff */
[----:B------:R-:W-:Y:S01]  /*124b0*/  SHF.R.S32.HI R5, RZ, 0x1f, R6 ;  /* 0x0000001fff057819 */ /* 0x000fe20000011406 */
[----:B------:R-:W-:Y:S01]  /*124c0*/  IMAD.U32 R4, RZ, RZ, UR4 ;  /* 0x00000004ff047e24 */ /* 0x000fe2000f8e00ff */
[----:B------:R-:W-:Y:S01]  /*124d0*/  ULDC.64 UR4, c[0x0][0x2d0] ;  /* 0x0000b40000047ab9 */ /* 0x000fe20000000a00 */
[----:B------:R-:W-:Y:S01]  /*124e0*/  IMAD.U32 R3, RZ, RZ, UR6 ;  /* 0x00000006ff037e24 */ /* 0x000fe2000f8e00ff */
[----:B------:R-:W-:Y:S01]  /*124f0*/  ULDC UR6, c[0x0][0x448] ;  /* 0x0001120000067ab9 */ /* 0x000fe20000000800 */
[----:B------:R-:W-:Y:S02]  /*12500*/  IMAD R5, R5, UR4, RZ ;  /* 0x0000000405057c24 */ /* 0x000fe4000f8e02ff */
[----:B------:R-:W-:-:S02]  /*12510*/  IMAD R0, R7, UR6, R34 ;  /* 0x0000000607007c24 */ /* 0x000fc4000f8e0222 */
[----:B------:R-:W-:Y:S02]  /*12520*/  IMAD.MOV.U32 R2, RZ, RZ, R4 ;  /* 0x000000ffff027224 */ /* 0x000fe400078e0004 */
[C---:B------:R-:W-:Y:S01]  /*12530*/  IMAD R4, R6.reuse, UR5, R5 ;  /* 0x0000000506047c24 */ /* 0x040fe2000f8e0205 */
[----:B------:R-:W-:Y:S01]  /*12540*/  SHF.R.S32.HI R5, RZ, 0x1f, R0 ;  /* 0x0000001fff057819 */ /* 0x000fe20000011400 */
        /* <DEDUP_REMOVED lines=13> */
[----:B------:R-:W-:Y:S01]  /*12620*/  IMAD.U32 R4, RZ, RZ, UR42 ;  /* 0x0000002aff047e24 */ /* 0x000fe2000f8e00ff */
[----:B------:R-:W-:Y:S02]  /*12630*/  LOP3.LUT R16, R16, 0xfffffeff, RZ, 0xc0, !PT ;  /* 0xfffffeff10107812 */ /* 0x000fe400078ec0ff */
[----:B------:R-:W2:Y:S01]  /*12640*/  SHFL.IDX PT, R2, R5, RZ, 0x181f ;  /* 0x00181fff05027589 */ /* 0x000ea200000e0000 */
[----:B------:R-:W-:-:S05]  /*12650*/  IMAD R4, R4, 0x40, R9 ;  /* 0x0000004004047824 */ /* 0x000fca00078e0209 */
[----:B------:R-:W-:-:S13]  /*12660*/  ISETP.GE.AND P1, PT, R4, UR39, PT ;  /* 0x0000002704007c0c */ /* 0x000fda000bf26270 */
[----:B------:R-:W-:Y:S02]  /*12670*/  @P1 LOP3.LUT R16, R16, 0x100, RZ, 0xfc, !PT ;  /* 0x0000010010101812 */ /* 0x000fe400078efcff */
[----:B0-----:R-:W-:Y:S02]  /*12680*/  @!P1 LEA R6, P0, R8, R14, 0x1 ;  /* 0x0000000e08069211 */ /* 0x001fe400078008ff */
[----:B------:R-:W0:Y:S01]  /*12690*/  SHFL.IDX PT, R14, R0, 0x1, 0x181f ;  /* 0x00381f00000e7f89 */ /* 0x000e2200000e0000 */
[----:B------:R-:W-:Y:S02]  /*126a0*/  LOP3.LUT R16, R16, 0xffffff7f, RZ, 0xc0, !PT ;  /* 0xffffff7f10107812 */ /* 0x000fe400078ec0ff */
        /* <DEDUP_REMOVED lines=20> */
[----:B--2---:R-:W-:Y:S01]  /*127f0*/  @!P1 IADD3.X R3, RZ, R2, RZ, P0, !PT ;  /* 0x00000002ff039210 */ /* 0x004fe200007fe4ff */
[----:B------:R-:W-:-:S05]  /*12800*/  @!P1 IMAD.MOV.U32 R2, RZ, RZ, R6 ;  /* 0x000000ffff029224 */ /* 0x000fca00078e0006 */
[----:B0-----:R3:W-:Y:S02]  /*12810*/  @!P1 LDGSTS.E.BYPASS.LTC128B.128 [R22+0x21400], desc[UR44][R2.64], !P5 ;  /* 0x2140000002169fae */ /* 0x0017e4000e901d6c */
.L_x_7595:
        /* <DEDUP_REMOVED lines=12> */
.L_x_7526:
        /* <DEDUP_REMOVED lines=11> */
[----:B--2---:R-:W-:Y:S05]  /*12990*/  @!P0 BRA `(.L_x_7528) ;  /* 0x0000000000408947 */ /* 0x004fea0003800000 */
        /* <DEDUP_REMOVED lines=16> */
.L_x_7528:
[----:B------:R-:W-:Y:S05]  /*12aa0*/  BSYNC B6 ;  /* 0x0000000000067941 */ /* 0x000fea0003800000 */
.L_x_7527:
[----:B------:R2:W5:Y:S04]  /*12ab0*/  LDL R21, [R1+0x4] ;  /* 0x0000040001157983 */ /* 0x0005680000100800 */
[----:B------:R2:W5:Y:S01]  /*12ac0*/  LDL R20, [R1] ;  /* 0x0000000001147983 */ /* 0x0005620000100800 */
[----:B------:R-:W-:Y:S01]  /*12ad0*/  UISETP.NE.AND UP0, UPT, UR50, URZ, UPT ;  /* 0x0000003f3200728c */ /* 0x000fe2000bf05270 */
[----:B------:R-:W-:Y:S01]  /*12ae0*/  R2UR UR6, R24 ;  /* 0x00000000180672ca */ /* 0x000fe200000e0000 */
[----:B0-----:R-:W-:Y:S01]  /*12af0*/  IMAD.MOV.U32 R2, RZ, RZ, R34 ;  /* 0x000000ffff027224 */ /* 0x001fe200078e0022 */
[----:B------:R-:W-:Y:S01]  /*12b00*/  R2UR UR7, R19 ;  /* 0x00000000130772ca */ /* 0x000fe200000e0000 */
[----:B------:R-:W-:Y:S01]  /*12b10*/  ULDC.64 UR8, c[0x0][0x3d8] ;  /* 0x0000f60000087ab9 */ /* 0x000fe20000000a00 */
[----:B------:R-:W0:Y:S01]  /*12b20*/  S2R R6, SR_TID.X ;  /* 0x0000000000067919 */ /* 0x000e220000002100 */
[----:B------:R-:W-:-:S02]  /*12b30*/  PLOP3.LUT P0, PT, PT, PT, UP0, 0x80, 0x0 ;  /* 0x000000000000781c */ /* 0x000fc40003f0f008 */
[C---:B------:R-:W-:Y:S02]  /*12b40*/  LOP3.LUT P2, RZ, R16.reuse, 0x20000, RZ, 0xc0, !PT ;  /* 0x0002000010ff7812 */ /* 0x040fe4000784c0ff */
[C---:B------:R-:W-:Y:S01]  /*12b50*/  LOP3.LUT P3, RZ, R16.reuse, 0x10000, RZ, 0xc0, !PT ;  /* 0x0001000010ff7812 */ /* 0x040fe2000786c0ff */
[----:B------:R-:W-:Y:S01]  /*12b60*/  @UP0 ULDC UR4, c[0x0][0x44c] ;  /* 0x0001130000040ab9 */ /* 0x000fe20000000800 */
[C---:B------:R-:W-:Y:S02]  /*12b70*/  LOP3.LUT P4, RZ, R16.reuse, 0x8000, RZ, 0xc0, !PT ;  /* 0x0000800010ff7812 */ /* 0x040fe4000788c0ff */
[----:B------:R-:W-:Y:S01]  /*12b80*/  UIMAD UR6, UR6, UR8, URZ ;  /* 0x00000008060672a4 */ /* 0x000fe2000f8e023f */
[----:B------:R-:W-:-:S03]  /*12b90*/  LOP3.LUT P5, RZ, R16, 0x4000, RZ, 0xc0, !PT ;  /* 0x0000400010ff7812 */ /* 0x000fc600078ac0ff */
[----:B------:R-:W-:Y:S01]  /*12ba0*/  UIMAD UR6, UR7, UR9, UR6 ;  /* 0x00000009070672a4 */ /* 0x000fe2000f8e0206 */
[----:B------:R-:W-:Y:S01]  /*12bb0*/  @P0 IMAD.HI.U32 R0, R34, UR4, RZ ;  /* 0x0000000422000c27 */ /* 0x000fe2000f8e00ff */
[----:B------:R-:W-:Y:S01]  /*12bc0*/  PLOP3.LUT P0, PT, PT, PT, UP0, 0x80, 0x0 ;  /* 0x000000000000781c */ /* 0x000fe20003f0f008 */
[----:B------:R-:W-:Y:S01]  /*12bd0*/  @UP0 ULDC UR4, c[0x0][0x450] ;  /* 0x0001140000040ab9 */ /* 0x000fe20000000800 */
[----:B------:R-:W-:-:S11]  /*12be0*/  ULDC UR7, c[0x0][0x448] ;  /* 0x0001120000077ab9 */ /* 0x000fd60000000800 */
[----:B------:R-:W-:Y:S02]  /*12bf0*/  @P0 SHF.R.U32.HI R2, RZ, UR4, R0 ;  /* 0x00000004ff020c19 */ /* 0x000fe40008011600 */
[----:B------:R-:W-:Y:S02]  /*12c00*/  R2UR UR4, R19 ;  /* 0x00000000130472ca */ /* 0x000fe400000e0000 */
[--C-:B------:R-:W-:Y:S01]  /*12c10*/  SHF.R.S32.HI R0, RZ, 0x1f, R2.reuse ;  /* 0x0000001fff007819 */ /* 0x100fe20000011402 */
[----:B------:R-:W-:Y:S02]  /*12c20*/  IMAD.MOV R5, RZ, RZ, -R2 ;  /* 0x000000ffff057224 */ /* 0x000fe400078e0a02 */
[----:B0-----:R-:W-:Y:S02]  /*12c30*/  IMAD.SHL.U32 R8, R6, 0x8, RZ ;  /* 0x0000000806087824 */ /* 0x001fe400078e00ff */
[----:B------:R-:W-:-:S03]  /*12c40*/  IMAD R5, R5, UR7, R34 ;  /* 0x0000000705057c24 */ /* 0x000fc6000f8e0222 */
[----:B------:R-:W-:-:S03]  /*12c50*/  LOP3.LUT R8, R8, 0x38, RZ, 0xc0, !PT ;  /* 0x0000003808087812 */ /* 0x000fc600078ec0ff */
[----:B------:R-:W-:-:S03]  /*12c60*/  UIMAD.WIDE.U32 UR4, UR4, UR8, URZ ;  /* 0x00000008040472a5 */ /* 0x000fc6000f8e003f */
[----:B------:R-:W-:Y:S01]  /*12c70*/  ULDC.64 UR8, c[0x0][0x3e0] ;  /* 0x0000f80000087ab9 */ /* 0x000fe20000000a00 */
[----:B------:R-:W-:Y:S02]  /*12c80*/  UIADD3 UR5, UR5, UR6, URZ ;  /* 0x0000000605057290 */ /* 0x000fe4000fffe03f */
[----:B------:R-:W-:Y:S02]  /*12c90*/  UIMAD UR6, UR49, UR8, URZ ;  /* 0x00000008310672a4 */ /* 0x000fe4000f8e023f */
[----:B------:R-:W-:Y:S02]  /*12ca0*/  UIMAD.WIDE.U32 UR4, UR36, UR8, UR4 ;  /* 0x00000008240472a5 */ /* 0x000fe4000f8e0004 */
[----:B------:R-:W-:-:S03]  /*12cb0*/  UIMAD UR6, UR36, UR9, UR6 ;  /* 0x00000009240672a4 */ /* 0x000fc6000f8e0206 */
[----:B------:R-:W-:Y:S01]  /*12cc0*/  ULDC.64 UR8, c[0x0][0x3d0] ;  /* 0x0000f40000087ab9 */ /* 0x000fe20000000a00 */
[----:B------:R-:W-:Y:S01]  /*12cd0*/  UIADD3 UR5, UR5, UR6, URZ ;  /* 0x0000000605057290 */ /* 0x000fe2000fffe03f */
[----:B------:R-:W-:Y:S01]  /*12ce0*/  IMAD R7, R0, UR8, RZ ;  /* 0x0000000800077c24 */ /* 0x000fe2000f8e02ff */
[----:B------:R-:W-:Y:S01]  /*12cf0*/  SHF.R.S32.HI R0, RZ, 0x1f, R5 ;  /* 0x0000001fff007819 */ /* 0x000fe20000011405 */
[----:B------:R-:W-:Y:S02]  /*12d00*/  IMAD.U32 R3, RZ, RZ, UR8 ;  /* 0x00000008ff037e24 */ /* 0x000fe4000f8e00ff */
        /* <DEDUP_REMOVED lines=12> */
[----:B--2---:R-:W-:Y:S06]  /*12dd0*/  BRA.DIV UR4, `(.L_x_7529) ;  /* 0x0000003204987947 */ /* 0x004fec000b800000 */
[----:B------:R-:W0:Y:S01]  /*12de0*/  SHFL.IDX PT, R14, R0, RZ, 0x181f ;  /* 0x00181fff000e7589 */ /* 0x000e2200000e0000 */
[C---:B------:R-:W-:Y:S02]  /*12df0*/  LOP3.LUT P1, RZ, R16.reuse, 0x40, RZ, 0xc0, !PT ;  /* 0x0000004010ff7812 */ /* 0x040fe4000782c0ff */
[C---:B------:R-:W-:Y:S01]  /*12e00*/  LOP3.LUT P6, RZ, R16.reuse, 0x40000, RZ, 0xc0, !PT ;  /* 0x0004000010ff7812 */ /* 0x040fe200078cc0ff */
[----:B------:R-:W2:Y:S01]  /*12e10*/  SHFL.IDX PT, R2, R4, RZ, 0x181f ;  /* 0x00181fff04027589 */ /* 0x000ea200000e0000 */
[----:B------:R-:W-:Y:S02]  /*12e20*/  P2R R5, PR, RZ, 0x2 ;  /* 0x00000002ff057803 */ /* 0x000fe40000000000 */
[----:B------:R-:W-:-:S04]  /*12e30*/  LOP3.LUT P1, RZ, R16, 0x80, RZ, 0xc0, !PT ;  /* 0x0000008010ff7812 */ /* 0x000fc8000782c0ff */
[----:B------:R-:W-:Y:S02]  /*12e40*/  P2R R6, PR, RZ, 0x2 ;  /* 0x00000002ff067803 */ /* 0x000fe40000000000 */
[----:B------:R-:W-:-:S13]  /*12e50*/  LOP3.LUT P1, RZ, R16, 0x100, RZ, 0xc0, !PT ;  /* 0x0000010010ff7812 */ /* 0x000fda000782c0ff */
[----:B0-----:R-:W-:Y:S02]  /*12e60*/  @!P1 LEA R7, P0, R8, R14, 0x1 ;  /* 0x0000000e08079211 */ /* 0x001fe400078008ff */
[----:B------:R-:W0:Y:S03]  /*12e70*/  SHFL.IDX PT, R14, R0, 0x1, 0x181f ;  /* 0x00381f00000e7f89 */ /* 0x000e2600000e0000 */
[----:B--2---:R-:W-:Y:S01]  /*12e80*/  @!P1 IMAD.X R3, RZ, RZ, R2, P0 ;  /* 0x000000ffff039224 */ /* 0x004fe200000e0602 */
[----:B------:R-:W-:Y:S01]  /*12e90*/  LOP3.LUT P0, RZ, R16, 0x80000, RZ, 0xc0, !PT ;  /* 0x0008000010ff7812 */ /* 0x000fe2000780c0ff */
[----:B------:R-:W-:-:S12]  /*12ea0*/  @!P1 IMAD.MOV.U32 R2, RZ, RZ, R7 ;  /* 0x000000ffff029224 */ /* 0x000fd800078e0007 */
        /* <DEDUP_REMOVED lines=10> */
[----:B------:R-:W-:-:S03]  /*12f50*/  ISETP.NE.AND P1, PT, R6, RZ, PT ;  /* 0x000000ff0600720c */ /* 0x000fc60003f25270 */
[----:B------:R-:W3:Y:S10]  /*12f60*/  SHFL.IDX PT, R6, R4, 0x1, 0x181f ;  /* 0x00381f0004067f89 */ /* 0x000ef400000e0000 */
[----:B0-----:R-:W-:-:S02]  /*12f70*/  @!P1 LEA R7, P0, R8, R14, 0x1 ;  /* 0x0000000e08079211 */ /* 0x001fc400078008ff */
[----:B------:R-:W0:Y:S03]  /*12f80*/  SHFL.IDX PT, R14, R0, 0x2, 0x181f ;  /* 0x00581f00000e7f89 */ /* 0x000e2600000e0000 */
[----:B--2---:R-:W-:Y:S02]  /*12f90*/  @!P1 IMAD.MOV.U32 R2, RZ, RZ, R7 ;  /* 0x000000ffff029224 */ /* 0x004fe400078e0007 */
[----:B---3--:R-:W-:Y:S01]  /*12fa0*/  @!P1 IMAD.X R6, RZ, RZ, R6, P0 ;  /* 0x000000ffff069224 */ /* 0x008fe200000e0606 */
[----:B------:R-:W-:-:S03]  /*12fb0*/  LOP3.LUT P0, RZ, R16, 0x80000, RZ, 0xc0, !PT ;  /* 0x0008000010ff7812 */ /* 0x000fc6000780c0ff */
[----:B------:R-:W-:-:S10]  /*12fc0*/  @!P1 IMAD.MOV.U32 R3, RZ, RZ, R6 ;  /* 0x000000ffff039224 */ /* 0x000fd400078e0006 */
        /* <DEDUP_REMOVED lines=11> */
[----:B------:R-:W3:Y:S04]  /*13080*/  SHFL.IDX PT, R5, R4, 0x2, 0x181f ;  /* 0x00581f0004057f89 */ /* 0x000ee800000e0000 */
[----:B------:R-:W4:Y:S06]  /*13090*/  SHFL.IDX PT, R4, R4, 0x3, 0x181f ;  /* 0x00781f0004047f89 */ /* 0x000f2c00000e0000 */
[----:B0-----:R-:W-:-:S05]  /*130a0*/  @!P1 LEA R14, P0, R8, R14, 0x1 ;  /* 0x0000000e080e9211 */ /* 0x001fca00078008ff */
[----:B--2---:R-:W-:Y:S02]  /*130b0*/  @!P1 IMAD.MOV.U32 R2, RZ, RZ, R14 ;  /* 0x000000ffff029224 */ /* 0x004fe400078e000e */
[----:B------:R0:W2:Y:S01]  /*130c0*/  SHFL.IDX PT, R14, R0, 0x3, 0x181f ;  /* 0x00781f00000e7f89 */ /* 0x0000a200000e0000 */
[----:B---3--:R-:W-:Y:S01]  /*130d0*/  @!P1 IMAD.X R5, RZ, RZ, R5, P0 ;  /* 0x000000ffff059224 */ /* 0x008fe200000e0605 */
        /* <DEDUP_REMOVED lines=11> */
[----:B--2-4-:R0:W-:Y:S02]  /*13190*/  @!P1 LDGSTS.E.BYPASS.LTC128B.128 [R22+0x35400], desc[UR44][R2.64+0x380], P0 ;  /* 0x3540038002169fae */ /* 0x0141e40008101d6c */
.L_x_7605:
        /* <DEDUP_REMOVED lines=20> */
.L_x_7530:
        /* <DEDUP_REMOVED lines=18> */
.L_x_7606:
[----:B------:R-:W-:Y:S05]  /*13400*/  BSYNC B0 ;  /* 0x0000000000007941 */ /* 0x000fea0003800000 */
.L_x_7531:
[----:B------:R-:W-:-:S05]  /*13410*/  IMAD.U32 R2, RZ, RZ, UR47 ;  /* 0x0000002fff027e24 */ /* 0x000fca000f8e00ff */
[----:B------:R-:W-:-:S13]  /*13420*/  ISETP.NE.AND P0, PT, R2, 0x3, PT ;  /* 0x000000030200780c */ /* 0x000fda0003f05270 */
[----:B------:R-:W-:Y:S05]  /*13430*/  @!P0 BRA `(.L_x_7533) ;  /* 0x0000000000048947 */ /* 0x000fea0003800000 */
[----:B------:R-:W-:Y:S01]  /*13440*/  BPT.TRAP 0x1 ;  /* 0x000000040000795c */ /* 0x000fe20000300000 */
.L_x_7533:
[----:B0-----:R-:W-:Y:S01]  /*13450*/  SHF.L.U32 R0, R23, 0x1f, RZ ;  /* 0x0000001f17007819 */ /* 0x001fe200000006ff */
[----:B------:R-:W-:Y:S03]  /*13460*/  BSSY B0, `(.L_x_7534) ;  /* 0x0000003000007945 */ /* 0x000fe60003800000 */
[----:B------:R-:W0:Y:S02]  /*13470*/  SYNCS.PHASECHK.TRANS64.TRYWAIT P0, [R27+URZ+0x38860], R0 ;  /* 0x038860001b0075a7 */ /* 0x000e24000800017f */
[----:B0-----:R-:W-:Y:S05]  /*13480*/  @!P0 BRA `(.L_x_7535) ;  /* 0x0000003000d88947 */ /* 0x001fea0003800000 */
.L_x_7607:
[----:B------:R-:W-:Y:S05]  /*13490*/  BSYNC B0 ;  /* 0x0000000000007941 */ /* 0x000fea0003800000 */
.L_x_7534:
        /* <DEDUP_REMOVED lines=38> */
[----:B------:R-:W-:-:S02]  /*13700*/  @P1 LOP3.LUT R16, R16, 0x40, RZ, 0xfc, !PT ;  /* 0x0000004010101812 */ /* 0x000fc400078efcff */
[----:B0-----:R-:W-:-:S04]  /*13710*/  SHF.L.U32 R2, R2, 0x3, RZ ;  /* 0x0000000302027819 */ /* 0x001fc800000006ff */
        /* <DEDUP_REMOVED lines=68> */
.L_x_7617:
        /* <DEDUP_REMOVED lines=25> */
.L_x_7537:
        /* <DEDUP_REMOVED lines=11> */
.L_x_7538:
[----:B------:R-:W-:Y:S01]  /*13da0*/  UISETP.GE.AND UP0, UPT, UR43, 0x2, UPT ;  /* 0x000000022b00788c */ /* 0x000fe2000bf06270 */
[----:B------:R0:W-:Y:S05]  /*13db0*/  SYNCS.ARRIVE.TRANS64.A1T0 RZ, [R27+URZ+0x38850], RZ ;  /* 0x038850ff1bff79a7 */ /* 0x0001ea000810003f */
[----:B------:R-:W-:-:S13]  /*13dc0*/  PLOP3.LUT P0, PT, PT, PT, UP0, 0x40, 0x0 ;  /* 0x000000000000781c */ /* 0x000fda0003f0e808 */
[----:B0-----:R-:W-:Y:S05]  /*13dd0*/  @P0 BRA `(.L_x_7539) ;  /* 0x0000000c00b00947 */ /* 0x001fea0003800000 */
[----:B------:R-:W-:Y:S01]  /*13de0*/  UIADD3 UR4, UR43, -0x2, URZ ;  /* 0xfffffffe2b047890 */ /* 0x000fe2000fffe03f */
[----:B------:R-:W-:Y:S05]  /*13df0*/  BSSY B0, `(.L_x_7539) ;  /* 0x00000ea000007945 */ /* 0x000fea0003800000 */
[----:B------:R-:W-:-:S07]  /*13e00*/  IMAD.U32 R9, RZ, RZ, UR4 ;  /* 0x00000004ff097e24 */ /* 0x000fce000f8e00ff */
.L_x_7552:
[----:B0-----:R-:W0:Y:S01]  /*13e10*/  S2R R2, SR_TID.X ;  /* 0x0000000000027919 */ /* 0x001e220000002100 */
[----:B--2---:R-:W-:Y:S02]  /*13e20*/  IMAD R8, R9, 0x40, R31 ;  /* 0x0000004009087824 */ /* 0x004fe400078e021f */
        /* <DEDUP_REMOVED lines=23> */
[----:B------:R-:W-:Y:S02]  /*13fa0*/  MOV R11, UR47 ;  /* 0x0000002f000b7c02 */ /* 0x000fe40008000f00 */
[----:B0-----:R-:W-:-:S04]  /*13fb0*/  @!P1 LEA R6, P0, R2, R6, 0x2 ;  /* 0x0000000602069211 */ /* 0x001fc800078010ff */
[----:B------:R-:W-:Y:S02]  /*13fc0*/  @!P1 LEA.HI.X R7, R2, R7, R3, 0x2, P0 ;  /* 0x0000000702079211 */ /* 0x000fe400000f1403 */
[----:B------:R-:W-:-:S03]  /*13fd0*/  ISETP.NE.AND P0, PT, R18, 0x2, PT ;  /* 0x000000021200780c */ /* 0x000fc60003f05270 */
[----:B------:R0:W5:Y:S01]  /*13fe0*/  @!P1 LDG.E R4, desc[UR44][R6.64] ;  /* 0x0000002c06049981 */ /* 0x000162000c1e1900 */
[----:B------:R-:W-:Y:S02]  /*13ff0*/  ISETP.NE.AND P1, PT, R11, 0x3, PT ;  /* 0x000000030b00780c */ /* 0x000fe40003f25270 */
        /* <DEDUP_REMOVED lines=9> */
[----:B------:R-:W-:Y:S01]  /*14090*/  ISETP.GT.AND P3, PT, R2, RZ, PT ;  /* 0x000000ff0200720c */ /* 0x000fe20003f64270 */
[----:B0-----:R-:W-:-:S12]  /*140a0*/  @!P1 BRA `(.L_x_7540) ;  /* 0x0000000000049947 */ /* 0x001fd80003800000 */
[----:B------:R-:W-:Y:S01]  /*140b0*/  BPT.TRAP 0x1 ;  /* 0x000000040000795c */ /* 0x000fe20000300000 */
.L_x_7540:
[----:B------:R-:W-:Y:S01]  /*140c0*/  IMAD R8, R18, 0x8, R17 ;  /* 0x0000000812087824 */ /* 0x000fe200078e0211 */
[----:B------:R-:W-:Y:S01]  /*140d0*/  SHF.L.U32 R20, R23, 0x1f, RZ ;  /* 0x0000001f17147819 */ /* 0x000fe200000006ff */
[----:B------:R-:W-:Y:S01]  /*140e0*/  BSSY B1, `(.L_x_7541) ;  /* 0x0000004000017945 */ /* 0x000fe20003800000 */
[----:B------:R-:W-:Y:S02]  /*140f0*/  SHF.R.S32.HI R7, RZ, 0x1f, R5 ;  /* 0x0000001fff077819 */ /* 0x000fe40000011405 */
[----:B------:R-:W0:Y:S02]  /*14100*/  SYNCS.PHASECHK.TRANS64.TRYWAIT P0, [R8+URZ+0x38840], R20 ;  /* 0x03884014080075a7 */ /* 0x000e24000800017f */
[----:B0-----:R-:W-:Y:S05]  /*14110*/  @!P0 BRA `(.L_x_7542) ;  /* 0x0000002c00d08947 */ /* 0x001fea0003800000 */
.L_x_7618:
[----:B------:R-:W-:Y:S05]  /*14120*/  BSYNC B1 ;  /* 0x0000000000017941 */ /* 0x000fea0003800000 */
.L_x_7541:
        /* <DEDUP_REMOVED lines=18> */
[----:B-1----:R-:W-:Y:S01]  /*14250*/  IMAD.IADD R27, R6, 0x1, R3 ;  /* 0x00000001061b7824 */ /* 0x002fe200078e0203 */
[----:B------:R-:W-:Y:S01]  /*14260*/  UMOV UR4, 0xffffffff ;  /* 0xffffffff00047882 */ /* 0x000fe20000000000 */
[----:B------:R-:W-:-:S03]  /*14270*/  IMAD R6, R18, 0x1000, R32 ;  /* 0x0000100012067824 */ /* 0x000fc600078e0220 */
[----:B------:R-:W-:Y:S01]  /*14280*/  LEA.HI.X R27, R2, UR5, R27, 0x1, P0 ;  /* 0x00000005021b7c11 */ /* 0x000fe200080f0c1b */
        /* <DEDUP_REMOVED lines=20> */
.L_x_7628:
        /* <DEDUP_REMOVED lines=8> */
.L_x_7544:
        /* <DEDUP_REMOVED lines=11> */
.L_x_7545:
[----:B------:R2:W-:Y:S01]  /*14500*/  SYNCS.ARRIVE.TRANS64.A1T0 RZ, [R8+URZ+0x38830], RZ ;  /* 0x038830ff08ff79a7 */ /* 0x0005e2000810003f */
[----:B------:R-:W-:Y:S05]  /*14510*/  @!P2 BRA `(.L_x_7546) ;  /* 0x000000000004a947 */ /* 0x000fea0003800000 */
[----:B------:R-:W-:Y:S01]  /*14520*/  BPT.TRAP 0x1 ;  /* 0x000000040000795c */ /* 0x000fe20000300000 */
.L_x_7546:
[----:B------:R-:W3:Y:S01]  /*14530*/  SYNCS.PHASECHK.TRANS64.TRYWAIT P0, [R8+URZ+0x38860], R20 ;  /* 0x03886014080075a7 */ /* 0x000ee2000800017f */
[----:B------:R-:W-:Y:S04]  /*14540*/  BSSY B1, `(.L_x_7547) ;  /* 0x0000002000017945 */ /* 0x000fe80003800000 */
[----:B---3--:R-:W-:Y:S05]  /*14550*/  @!P0 BRA `(.L_x_7548) ;  /* 0x0000002c00f08947 */ /* 0x008fea0003800000 */
.L_x_7629:
[----:B------:R-:W-:Y:S05]  /*14560*/  BSYNC B1 ;  /* 0x0000000000017941 */ /* 0x000fea0003800000 */
.L_x_7547:
[----:B------:R-:W-:Y:S01]  /*14570*/  ULDC.64 UR4, c[0x0][0x328] ;  /* 0x0000ca0000047ab9 */ /* 0x000fe20000000a00 */
[C---:B------:R-:W-:Y:S01]  /*14580*/  LOP3.LUT P5, RZ, R16.reuse, 0x8, RZ, 0xc0, !PT ;  /* 0x0000000810ff7812 */ /* 0x040fe200078ac0ff */
[----:B------:R-:W-:Y:S01]  /*14590*/  IMAD R2, R7, UR4, RZ ;  /* 0x0000000407027c24 */ /* 0x000fe2000f8e02ff */
[----:B------:R-:W-:Y:S01]  /*145a0*/  LOP3.LUT P4, RZ, R16, 0x4, RZ, 0xc0, !PT ;  /* 0x0000000410ff7812 */ /* 0x000fe2000788c0ff */
[----:B-1----:R-:W-:Y:S02]  /*145b0*/  IMAD R21, R18, 0x7000, R6 ;  /* 0x0000700012157824 */ /* 0x002fe400078e0206 */
        /* <DEDUP_REMOVED lines=24> */
[----:B------:R-:W3:Y:S03]  /*14740*/  SHFL.IDX PT, R2, R10, 0x1, 0x181f ;  /* 0x00381f000a027f89 */ /* 0x000ee600000e0000 */
[----:B------:R-:W-:-:S02]  /*14750*/  LOP3.LUT P3, RZ, R16, 0x200, RZ, 0xc0, !PT ;  /* 0x0000020010ff7812 */ /* 0x000fc4000786c0ff */
[C---:B------:R-:W-:Y:S02]  /*14760*/  LOP3.LUT P6, RZ, R16.reuse, 0x20, RZ, 0xc0, !PT ;  /* 0x0000002010ff7812 */ /* 0x040fe400078cc0ff */
[C---:B------:R-:W-:Y:S02]  /*14770*/  LOP3.LUT P2, RZ, R16.reuse, 0x10, RZ, 0xc0, !PT ;  /* 0x0000001010ff7812 */ /* 0x040fe4000784c0ff */
[----:B------:R-:W-:Y:S02]  /*14780*/  LOP3.LUT R16, R16, 0xff7fffff, RZ, 0xc0, !PT ;  /* 0xff7fffff10107812 */ /* 0x000fe400078ec0ff */
[----:B0-----:R-:W-:-:S05]  /*14790*/  IADD3 R6, P0, R14, R0, RZ ;  /* 0x000000000e067210 */ /* 0x001fca0007f1e0ff */
[----:B------:R-:W-:Y:S01]  /*147a0*/  @P3 LOP3.LUT R16, R16, 0x800000, RZ, 0xfc, !PT ;  /* 0x0080000010103812 */ /* 0x000fe200078efcff */
[----:B------:R-:W-:Y:S01]  /*147b0*/  SHFL.IDX PT, R14, R10, 0x3, 0x181f ;  /* 0x00781f000a0e7f89 */ /* 0x000fe200000e0000 */
[----:B-1----:R-:W-:-:S03]  /*147c0*/  IMAD.X R7, RZ, RZ, R3, P0 ;  /* 0x000000ffff077224 */ /* 0x002fc600000e0603 */
[----:B------:R-:W0:Y:S01]  /*147d0*/  SHFL.IDX PT, R3, R20, 0x1, 0x181f ;  /* 0x00381f0014037f89 */ /* 0x000e2200000e0000 */
[----:B---3--:R-:W-:-:S03]  /*147e0*/  IADD3 R4, P0, R2, R0, RZ ;  /* 0x0000000002047210 */ /* 0x008fc60007f1e0ff */
[----:B------:R-:W1:Y:S04]  /*147f0*/  SHFL.IDX PT, R2, R10, 0x2, 0x181f ;  /* 0x00581f000a027f89 */ /* 0x000e6800000e0000 */
[----:B------:R-:W-:Y:S01]  /*14800*/  LDGSTS.E.BYPASS.LTC128B.128 [R21+0x400], desc[UR44][R6.64], !P1 ;  /* 0x0040000006157fae */ /* 0x000fe2000c901d6c */
[----:B------:R-:W-:-:S03]  /*14810*/  ISETP.NE.U32.AND P1, PT, R28, RZ, PT ;  /* 0x000000ff1c00720c */ /* 0x000fc60003f25070 */
[----:B------:R-:W-:Y:S01]  /*14820*/  LDGSTS.E.BYPASS.LTC128B.128 [R21+0x2400], desc[UR44][R6.64+0x80], !P3 ;  /* 0x0240008006157fae */ /* 0x000fe2000d901d6c */
[----:B------:R-:W-:-:S03]  /*14830*/  LOP3.LUT P3, RZ, R16, 0x400, RZ, 0xc0, !PT ;  /* 0x0000040010ff7812 */ /* 0x000fc6000786c0ff */
[----:B------:R-:W-:Y:S04]  /*14840*/  LDGSTS.E.BYPASS.LTC128B.128 [R21+0x4400], desc[UR44][R6.64+0x100], !P6 ;  /* 0x0440010006157fae */ /* 0x000fe8000f101d6c */
[----:B------:R-:W-:Y:S01]  /*14850*/  LDGSTS.E.BYPASS.LTC128B.128 [R21+0x6400], desc[UR44][R6.64+0x180], !P2 ;  /* 0x0640018006157fae */ /* 0x000fe2000d101d6c */
[----:B0-----:R-:W-:-:S03]  /*14860*/  IADD3.X R5, RZ, R3, RZ, P0, !PT ;  /* 0x00000003ff057210 */ /* 0x001fc600007fe4ff */
[----:B------:R-:W-:Y:S01]  /*14870*/  LDGSTS.E.BYPASS.LTC128B.128 [R21+0x8400], desc[UR44][R6.64+0x200], !P5 ;  /* 0x0840020006157fae */ /* 0x000fe2000e901d6c */
[----:B-1----:R-:W-:-:S03]  /*14880*/  IADD3 R2, P0, R2, R0, RZ ;  /* 0x0000000002027210 */ /* 0x002fc60007f1e0ff */
[----:B------:R-:W0:Y:S04]  /*14890*/  SHFL.IDX PT, R3, R20, 0x2, 0x181f ;  /* 0x00581f0014037f89 */ /* 0x000e2800000e0000 */
[----:B------:R-:W-:Y:S04]  /*148a0*/  LDGSTS.E.BYPASS.LTC128B.128 [R21+0xa400], desc[UR44][R6.64+0x280], !P4 ;  /* 0x0a40028006157fae */ /* 0x000fe8000e101d6c */
[----:B------:R-:W1:Y:S01]  /*148b0*/  SHFL.IDX PT, R20, R20, 0x3, 0x181f ;  /* 0x00781f0014147f89 */ /* 0x000e6200000e0000 */
        /* <DEDUP_REMOVED lines=24> */
[----:B-1----:R3:W-:Y:S02]  /*14a40*/  LDGSTS.E.BYPASS.LTC128B.128 [R21+0xf400], desc[UR44][R2.64+0x380], P1 ;  /* 0x0f40038002157fae */ /* 0x0027e40008901d6c */
.L_x_7639:
[----:B---3--:R-:W-:Y:S02]  /*14a50*/  P2R R4, PR, RZ, 0x2 ;  /* 0x00000002ff047803 */ /* 0x008fe40000000000 */
        /* <DEDUP_REMOVED lines=22> */
.L_x_7550:
        /* <DEDUP_REMOVED lines=11> */
.L_x_7551:
[----:B------:R0:W-:Y:S01]  /*14c70*/  SYNCS.ARRIVE.TRANS64.A1T0 RZ, [R8+URZ+0x38850], RZ ;  /* 0x038850ff08ff79a7 */ /* 0x0001e2000810003f */
[----:B------:R-:W-:Y:S05]  /*14c80*/  @P3 BRA `(.L_x_7552) ;  /* 0xfffffff000603947 */ /* 0x000fea000383ffff */
[----:B------:R-:W-:Y:S05]  /*14c90*/  BSYNC B0 ;  /* 0x0000000000007941 */ /* 0x000fea0003800000 */
.L_x_7539:
[----:B------:R-:W3:Y:S01]  /*14ca0*/  S2R R0, SR_TID.X ;  /* 0x0000000000007919 */ /* 0x000ee20000002100 */
[----:B------:R-:W-:Y:S01]  /*14cb0*/  VIADD R18, R18, 0x1 ;  /* 0x0000000112127836 */ /* 0x000fe20000000000 */
[----:B------:R-:W-:Y:S04]  /*14cc0*/  BSSY B0, `(.L_x_7553) ;  /* 0x0000013000007945 */ /* 0x000fe80003800000 */
[----:B------:R-:W-:-:S04]  /*14cd0*/  ISETP.NE.AND P0, PT, R18, 0x2, PT ;  /* 0x000000021200780c */ /* 0x000fc80003f05270 */
[----:B------:R-:W-:Y:S02]  /*14ce0*/  SEL R18, R18, RZ, P0 ;  /* 0x000000ff12127207 */ /* 0x000fe40000000000 */
[----:B---3--:R-:W-:Y:S02]  /*14cf0*/  LOP3.LUT R2, R0, 0x7f, RZ, 0xc0, !PT ;  /* 0x0000007f00027812 */ /* 0x008fe400078ec0ff */
[----:B------:R-:W-:Y:S02]  /*14d00*/  SEL R0, RZ, 0x1, P0 ;  /* 0x00000001ff007807 */ /* 0x000fe40000000000 */
[----:B------:R-:W-:-:S13]  /*14d10*/  ISETP.NE.AND P1, PT, R2, RZ, PT ;  /* 0x000000ff0200720c */ /* 0x000fda0003f25270 */
[----:B------:R-:W-:Y:S05]  /*14d20*/  @P1 BRA `(.L_x_7554) ;  /* 0x0000000000301947 */ /* 0x000fea0003800000 */
[----:B------:R-:W3:Y:S01]  /*14d30*/  S2R R7, SR_LANEID ;  /* 0x0000000000077919 */ /* 0x000ee20000000000 */
[----:B------:R-:W-:Y:S01]  /*14d40*/  VOTEU.ANY UR4, UPT, PT ;  /* 0x0000000000047886 */ /* 0x000fe200038e0100 */
[----:B------:R-:W4:Y:S01]  /*14d50*/  LDC.64 R2, c[0x0][0xd80] ;  /* 0x00036000ff027b82 */ /* 0x000f220000000a00 */
[----:B------:R-:W3:Y:S08]  /*14d60*/  FLO.U32 R4, UR4 ;  /* 0x0000000400047d00 */ /* 0x000ef000080e0000 */
[----:B------:R-:W4:Y:S01]  /*14d70*/  POPC R5, UR4 ;  /* 0x0000000400057d09 */ /* 0x000f220008000000 */
[----:B---3--:R-:W-:-:S13]  /*14d80*/  ISETP.EQ.U32.AND P0, PT, R4, R7, PT ;  /* 0x000000070400720c */ /* 0x008fda0003f02070 */
[----:B----4-:R-:W3:Y:S01]  /*14d90*/  @P0 ATOMG.E.ADD.STRONG.GPU PT, R3, desc[UR44][R2.64], R5 ;  /* 0x00000005020309a8 */ /* 0x010ee200081ee1ec */
[----:B------:R-:W4:Y:S02]  /*14da0*/  S2R R6, SR_LTMASK ;  /* 0x0000000000067919 */ /* 0x000f240000003900 */
[----:B----4-:R-:W-:-:S04]  /*14db0*/  LOP3.LUT R6, R6, UR4, RZ, 0xc0, !PT ;  /* 0x0000000406067c12 */ /* 0x010fc8000f8ec0ff */
[----:B------:R-:W4:Y:S01]  /*14dc0*/  POPC R7, R6 ;  /* 0x0000000600077309 */ /* 0x000f220000000000 */
[----:B---3--:R-:W4:Y:S02]  /*14dd0*/  SHFL.IDX PT, R4, R3, R4, 0x1f ;  /* 0x00001f0403047589 */ /* 0x008f2400000e0000 */
[----:B----4-:R-:W-:-:S07]  /*14de0*/  IADD3 R36, R4, UR48, R7 ;  /* 0x0000003004247c10 */ /* 0x010fce000fffe007 */
.L_x_7554:
[----:B------:R-:W-:Y:S05]  /*14df0*/  BSYNC B0 ;  /* 0x0000000000007941 */ /* 0x000fea0003800000 */
.L_x_7553:
[----:B------:R-:W-:-:S07]  /*14e00*/  LOP3.LUT R23, R23, R0, RZ, 0x3c, !PT ;  /* 0x0000000017177212 */ /* 0x000fce00078e3cff */
.L_x_7510:
[----:B------:R-:W-:Y:S05]  /*14e10*/  BSYNC B7 ;  /* 0x0000000000077941 */ /* 0x000fea0003800000 */
.L_x_7508:
[----:B------:R-:W-:-:S13]  /*14e20*/  LOP3.LUT P0, RZ, R16, 0x200000, RZ, 0xc0, !PT ;  /* 0x0020000010ff7812 */ /* 0x000fda000780c0ff */
[----:B------:R-:W-:Y:S05]  /*14e30*/  @!P0 BRA `(.L_x_7555) ;  /* 0x0000000000248947 */ /* 0x000fea0003800000 */
[----:B------:R-:W-:Y:S05]  /*14e40*/  WARPSYNC.ALL ;  /* 0x0000000000007948 */ /* 0x000fea0003800000 */
[----:B------:R-:W3:Y:S08]  /*14e50*/  S2UR UR5, SR_CgaCtaId ;  /* 0x00000000000579c3 */ /* 0x000ef00000008800 */
[----:B------:R-:W-:Y:S06]  /*14e60*/  BAR.SYNC.DEFER_BLOCKING 0x5, 0x180 ;  /* 0x0146000000007b1d */ /* 0x000fec0000010000 */
[----:B------:R-:W-:-:S02]  /*14e70*/  UMOV UR4, 0x400 ;  /* 0x0000040000047882 */ /* 0x000fc40000000000 */
[----:B---3--:R-:W-:-:S06]  /*14e80*/  ULEA UR4, UR5, UR4, 0x18 ;  /* 0x0000000405047291 */ /* 0x008fcc000f8ec03f */
[----:B------:R-:W-:-:S05]  /*14e90*/  IMAD.U32 R17, RZ, RZ, UR4 ;  /* 0x00000004ff117e24 */ /* 0x000fca000f8e00ff */
[----:B------:R3:W4:Y:S01]  /*14ea0*/  LDS R36, [R17+0x388d0] ;  /* 0x0388d00011247984 */ /* 0x0007220000000800 */
[----:B------:R-:W-:Y:S06]  /*14eb0*/  BAR.ARV 0x4, 0x180 ;  /* 0x0106000000007b1d */ /* 0x000fec0000002000 */
[----:B------:R-:W-:Y:S05]  /*14ec0*/  BRA `(.L_x_7556) ;  /* 0x00000000002c7947 */ /* 0x000fea0003800000 */
.L_x_7555:
[----:B------:R-:W-:-:S03]  /*14ed0*/  UMOV UR4, 0xffffffff ;  /* 0xffffffff00047882 */ /* 0x000fc60000000000 */
[----:B------:R-:W-:Y:S05]  /*14ee0*/  BRA.DIV UR4, `(.L_x_7557) ;  /* 0x0000002e04747947 */ /* 0x000fea000b800000 */
[----:B------:R3:W4:Y:S02]  /*14ef0*/  SHFL.IDX PT, R14, R36, RZ, 0x1f ;  /* 0x00001fff240e7589 */ /* 0x00072400000e0000 */
.L_x_7642:
[----:B------:R-:W0:Y:S01]  /*14f00*/  @!P1 S2R R3, SR_CgaCtaId ;  /* 0x0000000000039919 */ /* 0x000e220000008800 */
[----:B------:R-:W-:Y:S05]  /*14f10*/  WARPSYNC.ALL ;  /* 0x0000000000007948 */ /* 0x000fea0003800000 */
[----:B------:R-:W-:Y:S01]  /*14f20*/  BAR.SYNC.DEFER_BLOCKING 0x4, 0x180 ;  /* 0x0106000000007b1d */ /* 0x000fe20000010000 */
[----:B------:R-:W-:-:S04]  /*14f30*/  @!P1 MOV R0, 0x400 ;  /* 0x0000040000009802 */ /* 0x000fc80000000f00 */
[----:B0-----:R-:W-:-:S05]  /*14f40*/  @!P1 LEA R17, R3, R0, 0x18 ;  /* 0x0000000003119211 */ /* 0x001fca00078ec0ff */
[----:B------:R3:W-:Y:S02]  /*14f50*/  @!P1 STS [R17+0x388d0], R36 ;  /* 0x0388d02411009388 */ /* 0x0007e40000000800 */
[----:B---34-:R-:W-:Y:S01]  /*14f60*/  IMAD.MOV.U32 R36, RZ, RZ, R14 ;  /* 0x000000ffff247224 */ /* 0x018fe200078e000e */
[----:B------:R-:W-:Y:S06]  /*14f70*/  BAR.ARV 0x5, 0x180 ;  /* 0x0146000000007b1d */ /* 0x000fec0000002000 */
.L_x_7556:
[----:B------:R-:W-:Y:S02]  /*14f80*/  ULDC UR4, c[0x0][0xd38] ;  /* 0x00034e0000047ab9 */ /* 0x000fe40000000800 */
[----:B----4-:R-:W-:-:S13]  /*14f90*/  ISETP.GE.AND P0, PT, R36, UR4, PT ;  /* 0x0000000424007c0c */ /* 0x010fda000bf06270 */
[----:B------:R-:W-:Y:S05]  /*14fa0*/  @!P0 BRA `(.L_x_7558) ;  /* 0xffffffbc00c08947 */ /* 0x000fea000383ffff */
.L_x_7505:
[----:B------:R-:W4:Y:S01]  /*14fb0*/  LDL.LU R0, [R1+0x10] ;  /* 0x0000100001007983 */ /* 0x000f220000300800 */
[----:B------:R-:W-:Y:S01]  /*14fc0*/  BSSY B0, `(.L_x_7559) ;  /* 0x000000b000007945 */ /* 0x000fe20003800000 */
[----:B------:R-:W0:Y:S01]  /*14fd0*/  S2R R5, SR_CgaCtaId ;  /* 0x0000000000057919 */ /* 0x000e220000008800 */
[----:B----4-:R-:W-:-:S05]  /*14fe0*/  VIADD R0, R0, 0x1 ;  /* 0x0000000100007836 */ /* 0x010fca0000000000 */
        /* <DEDUP_REMOVED lines=8> */
.L_x_7643:
[----:B------:R-:W-:Y:S05]  /*15070*/  BSYNC B0 ;  /* 0x0000000000007941 */ /* 0x000fea0003800000 */
.L_x_7559:
[----:B------:R-:W-:-:S03]  /*15080*/  UMOV UR4, 0xffffffff ;  /* 0xffffffff00047882 */ /* 0x000fc60000000000 */
[----:B------:R-:W-:Y:S05]  /*15090*/  BRA.DIV UR4, `(.L_x_7561) ;  /* 0x0000002e04447947 */ /* 0x000fea000b800000 */
[----:B0-----:R-:W0:Y:S02]  /*150a0*/  S2R R0, SR_TID.X ;  /* 0x0000000000007919 */ /* 0x001e240000002100 */
[----:B0-----:R-:W-:-:S04]  /*150b0*/  SHF.R.U32.HI R0, RZ, 0x5, R0 ;  /* 0x00000005ff007819 */ /* 0x001fc80000011600 */
[----:B------:R-:W-:-:S05]  /*150c0*/  LOP3.LUT R0, R0, 0x3, RZ, 0xc0, !PT ;  /* 0x0000000300007812 */ /* 0x000fca00078ec0ff */
[----:B------:R0:W4:Y:S02]  /*150d0*/  SHFL.IDX PT, R14, R0, RZ, 0x1f ;  /* 0x00001fff000e7589 */ /* 0x00012400000e0000 */
.L_x_7646:
[----:B----4-:R-:W-:Y:S01]  /*150e0*/  ISETP.NE.AND P0, PT, R14, RZ, PT ;  /* 0x000000ff0e00720c */ /* 0x010fe20003f05270 */
[----:B------:R-:W-:-:S12]  /*150f0*/  BSSY B0, `(.L_x_7562) ;  /* 0x0000024000007945 */ /* 0x000fd80003800000 */
[----:B------:R-:W-:Y:S05]  /*15100*/  @P0 BRA `(.L_x_7563) ;  /* 0x0000000000880947 */ /* 0x000fea0003800000 */
[----:B------:R-:W-:-:S03]  /*15110*/  UMOV UR4, 0xffffffff ;  /* 0xffffffff00047882 */ /* 0x000fc60000000000 */
[----:B------:R-:W-:Y:S05]  /*15120*/  BRA.DIV UR4, `(.L_x_7564) ;  /* 0x0000002e04547947 */ /* 0x000fea000b800000 */
[----:B------:R-:W-:-:S13]  /*15130*/  ELECT P6, URZ, PT ;  /* 0x00000000003f782f */ /* 0x000fda00038c0000 */
.L_x_7649:
[----:B------:R-:W-:Y:S05]  /*15140*/  @!P6 BRA `(.L_x_7563) ;  /* 0x000000000078e947 */ /* 0x000fea0003800000 */
[----:B------:R-:W-:-:S06]  /*15150*/  ULOP3.LUT UR4, UR41, 0x2, URZ, 0xfc, !UPT ;  /* 0x0000000229047892 */ /* 0x000fcc000f8efc3f */
[----:B0-----:R-:W-:-:S05]  /*15160*/  IMAD.U32 R0, RZ, RZ, UR4 ;  /* 0x00000004ff007e24 */ /* 0x001fca000f8e00ff */
[----:B------:R-:W-:-:S13]  /*15170*/  ISETP.NE.AND P0, PT, R0, 0x3, PT ;  /* 0x000000030000780c */ /* 0x000fda0003f05270 */
[----:B------:R-:W-:Y:S05]  /*15180*/  @!P0 BRA `(.L_x_7565) ;  /* 0x0000000000048947 */ /* 0x000fea0003800000 */
[----:B------:R-:W-:Y:S01]  /*15190*/  BPT.TRAP 0x1 ;  /* 0x000000040000795c */ /* 0x000fe20000300000 */
.L_x_7565:
[C---:B------:R-:W-:Y:S01]  /*151a0*/  IMAD R3, R18.reuse, 0x8, R5 ;  /* 0x0000000812037824 */ /* 0x040fe200078e0205 */
[----:B------:R-:W-:Y:S01]  /*151b0*/  SHF.L.U32 R2, R23, 0x1f, RZ ;  /* 0x0000001f17027819 */ /* 0x000fe200000006ff */
[----:B------:R-:W-:-:S03]  /*151c0*/  VIADD R18, R18, 0x1 ;  /* 0x0000000112127836 */ /* 0x000fc60000000000 */
[----:B------:R-:W0:Y:S02]  /*151d0*/  SYNCS.PHASECHK.TRANS64.TRYWAIT P1, [R3+URZ+0x38840], R2 ;  /* 0x03884002030075a7 */ /* 0x000e24000802017f */
[----:B------:R-:W-:-:S04]  /*151e0*/  ISETP.NE.AND P2, PT, R18, 0x2, PT ;  /* 0x000000021200780c */ /* 0x000fc80003f45270 */
[----:B------:R-:W-:Y:S01]  /*151f0*/  SEL R0, RZ, 0x1, P2 ;  /* 0x00000001ff007807 */ /* 0x000fe20001000000 */
[----:B0-----:R-:W-:Y:S08]  /*15200*/  @!P1 BRA `(.L_x_7566) ;  /* 0x0000002c003c9947 */ /* 0x001ff00003800000 */
.L_x_7650:
[----:B------:R-:W-:Y:S02]  /*15210*/  SEL R18, R18, RZ, P2 ;  /* 0x000000ff12127207 */ /* 0x000fe40001000000 */
[----:B------:R-:W-:Y:S01]  /*15220*/  LOP3.LUT R0, R23, R0, RZ, 0x3c, !PT ;  /* 0x0000000017007212 */ /* 0x000fe200078e3cff */
[----:B------:R-:W-:Y:S06]  /*15230*/  @!P0 BRA `(.L_x_7567) ;  /* 0x0000000000048947 */ /* 0x000fec0003800000 */
[----:B------:R-:W-:Y:S01]  /*15240*/  BPT.TRAP 0x1 ;  /* 0x000000040000795c */ /* 0x000fe20000300000 */
.L_x_7567:
[----:B------:R-:W-:Y:S01]  /*15250*/  IMAD R5, R18, 0x8, R5 ;  /* 0x0000000812057824 */ /* 0x000fe200078e0205 */
[----:B------:R-:W-:-:S04]  /*15260*/  SHF.L.U32 R0, R0, 0x1f, RZ ;  /* 0x0000001f00007819 */ /* 0x000fc800000006ff */
[----:B------:R-:W4:Y:S02]  /*15270*/  SYNCS.PHASECHK.TRANS64.TRYWAIT P1, [R5+URZ+0x38840], R0 ;  /* 0x03884000050075a7 */ /* 0x000f24000802017f */
[----:B----4-:R-:W-:Y:S05]  /*15280*/  @!P1 BRA `(.L_x_7568) ;  /* 0x0000002c00309947 */ /* 0x010fea0003800000 */
.L_x_7651:
[----:B------:R-:W-:Y:S05]  /*15290*/  @!P0 BRA `(.L_x_7569) ;  /* 0x0000000000048947 */ /* 0x000fea0003800000 */
[----:B------:R-:W-:Y:S01]  /*152a0*/  BPT.TRAP 0x1 ;  /* 0x000000040000795c */ /* 0x000fe20000300000 */
.L_x_7569:
[----:B------:R-:W0:Y:S02]  /*152b0*/  SYNCS.PHASECHK.TRANS64.TRYWAIT P1, [R3+URZ+0x38860], R2 ;  /* 0x03886002030075a7 */ /* 0x000e24000802017f */
[----:B0-----:R-:W-:Y:S05]  /*152c0*/  @!P1 BRA `(.L_x_7570) ;  /* 0x0000002c00349947 */ /* 0x001fea0003800000 */
.L_x_7652:
[----:B------:R-:W-:Y:S05]  /*152d0*/  @!P0 BRA `(.L_x_7571) ;  /* 0x0000000000048947 */ /* 0x000fea0003800000 */
[----:B------:R-:W-:Y:S01]  /*152e0*/  BPT.TRAP 0x1 ;  /* 0x000000040000795c */ /* 0x000fe20000300000 */
.L_x_7571:
[----:B------:R0:W0:Y:S02]  /*152f0*/  SYNCS.PHASECHK.TRANS64.TRYWAIT P0, [R5+URZ+0x38860], R0 ;  /* 0x03886000050075a7 */ /* 0x000024000800017f */
[----:B0-----:R-:W-:Y:S05]  /*15300*/  @!P0 NANOSLEEP.SYNCS 0x989680 ;  /* 0x009896800000895d */ /* 0x001fea0003900000 */
[----:B------:R-:W0:Y:S02]  /*15310*/  @!P0 SYNCS.PHASECHK.TRANS64 P0, [R5+URZ+0x38860], R0 ;  /* 0x03886000050085a7 */ /* 0x000e24000800007f */
[----:B0-----:R-:W-:Y:S05]  /*15320*/  @!P0 BRA `(.L_x_7571) ;  /* 0xfffffffc00f08947 */ /* 0x001fea000383ffff */
.L_x_7563:
[----:B------:R-:W-:Y:S05]  /*15330*/  BSYNC B0 ;  /* 0x0000000000007941 */ /* 0x000fea0003800000 */
.L_x_7562:
[----:B------:R-:W-:Y:S05]  /*15340*/  EXIT ;  /* 0x000000000000794d */ /* 0x000fea0003800000 */
.L_x_7458:
[----:B0-----:R0:W1:Y:S02]  /*15350*/  SYNCS.PHASECHK.TRANS64.TRYWAIT P1, [R17+URZ+0x38800], R4 ;  /* 0x03880004110075a7 */ /* 0x001064000802017f */
[----:B-1----:R-:W-:Y:S05]  /*15360*/  @!P1 NANOSLEEP.SYNCS 0x989680 ;  /* 0x009896800000995d */ /* 0x002fea0003900000 */
[----:B------:R-:W1:Y:S02]  /*15370*/  @!P1 SYNCS.PHASECHK.TRANS64 P1, [R17+URZ+0x38800], R4 ;  /* 0x03880004110095a7 */ /* 0x000e64000802007f */
[----:B-1----:R-:W-:Y:S05]  /*15380*/  @!P1 BRA `(.L_x_7458) ;  /* 0xfffffffc00f09947 */ /* 0x002fea000383ffff */
[----:B------:R-:W-:Y:S05]  /*15390*/  BRA `(.L_x_7572) ;  /* 0xfffffee400187947 */ /* 0x000fea000383ffff */
.L_x_7462:
[----:B--2---:R2:W3:Y:S02]  /*153a0*/  SYNCS.PHASECHK.TRANS64.TRYWAIT P1, [R9+URZ+0x38830], R6 ;  /* 0x03883006090075a7 */ /* 0x0044e4000802017f */
[----:B---3--:R-:W-:Y:S05]  /*153b0*/  @!P1 NANOSLEEP.SYNCS 0x989680 ;  /* 0x009896800000995d */ /* 0x008fea0003900000 */
[----:B------:R-:W3:Y:S02]  /*153c0*/  @!P1 SYNCS.PHASECHK.TRANS64 P1, [R9+URZ+0x38830], R6 ;  /* 0x03883006090095a7 */ /* 0x000ee4000802007f */
[----:B---3--:R-:W-:Y:S05]  /*153d0*/  @!P1 BRA `(.L_x_7462) ;  /* 0xfffffffc00f09947 */ /* 0x008fea000383ffff */
[----:B------:R-:W-:Y:S05]  /*153e0*/  BRA `(.L_x_7461) ;  /* 0xfffffee400387947 */ /* 0x000fea000383ffff */
.L_x_7463:
[----:B---3--:R3:W4:Y:S02]  /*153f0*/  SYNCS.PHASECHK.TRANS64.TRYWAIT P1, [R17+URZ+0x38810], R4 ;  /* 0x03881004110075a7 */ /* 0x008724000802017f */
[----:B----4-:R-:W-:Y:S05]  /*15400*/  @!P1 NANOSLEEP.SYNCS 0x989680 ;  /* 0x009896800000995d */ /* 0x010fea0003900000 */
[----:B------:R-:W4:Y:S02]  /*15410*/  @!P1 SYNCS.PHASECHK.TRANS64 P1, [R17+URZ+0x38810], R4 ;  /* 0x03881004110095a7 */ /* 0x000f24000802007f */
[----:B----4-:R-:W-:Y:S05]  /*15420*/  @!P1 BRA `(.L_x_7463) ;  /* 0xfffffffc00f09947 */ /* 0x010fea000383ffff */
[----:B------:R-:W-:Y:S05]  /*15430*/  BRA `(.L_x_7573) ;  /* 0xfffffee400c47947 */ /* 0x000fea000383ffff */
.L_x_7467:
[----:B0-----:R0:W3:Y:S02]  /*15440*/  SYNCS.PHASECHK.TRANS64.TRYWAIT P1, [R9+URZ+0x38850], R6 ;  /* 0x03885006090075a7 */ /* 0x0010e4000802017f */
[----:B---3--:R-:W-:Y:S05]  /*15450*/  @!P1 NANOSLEEP.SYNCS 0x989680 ;  /* 0x009896800000995d */ /* 0x008fea0003900000 */
[----:B------:R-:W3:Y:S02]  /*15460*/  @!P1 SYNCS.PHASECHK.TRANS64 P1, [R9+URZ+0x38850], R6 ;  /* 0x03885006090095a7 */ /* 0x000ee4000802007f */
[----:B---3--:R-:W-:Y:S05]  /*15470*/  @!P1 BRA `(.L_x_7467) ;  /* 0xfffffffc00f09947 */ /* 0x008fea000383ffff */
[----:B------:R-:W-:Y:S05]  /*15480*/  BRA `(.L_x_7466) ;  /* 0xfffffee400f47947 */ /* 0x000fea000383ffff */
.L_x_7474:
[----:B-1----:R1:W2:Y:S02]  /*15490*/  SYNCS.PHASECHK.TRANS64.TRYWAIT P1, [R9+URZ+0x38830], R8 ;  /* 0x03883008090075a7 */ /* 0x0022a4000802017f */
[----:B--2---:R-:W-:Y:S05]  /*154a0*/  @!P1 NANOSLEEP.SYNCS 0x989680 ;  /* 0x009896800000995d */ /* 0x004fea0003900000 */
[----:B------:R-:W2:Y:S02]  /*154b0*/  @!P1 SYNCS.PHASECHK.TRANS64 P1, [R9+URZ+0x38830], R8 ;  /* 0x03883008090095a7 */ /* 0x000ea4000802007f */
[----:B--2---:R-:W-:Y:S05]  /*154c0*/  @!P1 BRA `(.L_x_7474) ;  /* 0xfffffffc00f09947 */ /* 0x004fea000383ffff */
[----:B------:R-:W-:Y:S05]  /*154d0*/  BRA `(.L_x_7473) ;  /* 0xffffff1400207947 */ /* 0x000fea000383ffff */
.L_x_7478:
[----:B---3--:R3:W4:Y:S02]  /*154e0*/  SYNCS.PHASECHK.TRANS64.TRYWAIT P1, [R9+URZ+0x38850], R8 ;  /* 0x03885008090075a7 */ /* 0x008724000802017f */
[----:B----4-:R-:W-:Y:S05]  /*154f0*/  @!P1 NANOSLEEP.SYNCS 0x989680 ;  /* 0x009896800000995d */ /* 0x010fea0003900000 */
[----:B------:R-:W4:Y:S02]  /*15500*/  @!P1 SYNCS.PHASECHK.TRANS64 P1, [R9+URZ+0x38850], R8 ;  /* 0x03885008090095a7 */ /* 0x000f24000802007f */
[----:B----4-:R-:W-:Y:S05]  /*15510*/  @!P1 BRA `(.L_x_7478) ;  /* 0xfffffffc00f09947 */ /* 0x010fea000383ffff */
[----:B------:R-:W-:Y:S05]  /*15520*/  BRA `(.L_x_7477) ;  /* 0xffffff1400807947 */ /* 0x000fea000383ffff */
.L_x_7486:
[----:B-1----:R1:W2:Y:S02]  /*15530*/  SYNCS.PHASECHK.TRANS64.TRYWAIT P1, [R9+URZ+0x38830], R8 ;  /* 0x03883008090075a7 */ /* 0x0022a4000802017f */
[----:B--2---:R-:W-:Y:S05]  /*15540*/  @!P1 NANOSLEEP.SYNCS 0x989680 ;  /* 0x009896800000995d */ /* 0x004fea0003900000 */
[----:B------:R-:W2:Y:S02]  /*15550*/  @!P1 SYNCS.PHASECHK.TRANS64 P1, [R9+URZ+0x38830], R8 ;  /* 0x03883008090095a7 */ /* 0x000ea4000802007f */
[----:B--2---:R-:W-:Y:S05]  /*15560*/  @!P1 BRA `(.L_x_7486) ;  /* 0xfffffffc00f09947 */ /* 0x004fea000383ffff */
[----:B------:R-:W-:Y:S05]  /*15570*/  BRA `(.L_x_7485) ;  /* 0xffffff4800a07947 */ /* 0x000fea000383ffff */
.L_x_7490:
[----:B---3--:R3:W4:Y:S02]  /*15580*/  SYNCS.PHASECHK.TRANS64.TRYWAIT P1, [R9+URZ+0x38850], R8 ;  /* 0x03885008090075a7 */ /* 0x008724000802017f */
[----:B----4-:R-:W-:Y:S05]  /*15590*/  @!P1 NANOSLEEP.SYNCS 0x989680 ;  /* 0x009896800000995d */ /* 0x010fea0003900000 */
[----:B------:R-:W4:Y:S02]  /*155a0*/  @!P1 SYNCS.PHASECHK.TRANS64 P1, [R9+URZ+0x38850], R8 ;  /* 0x03885008090095a7 */ /* 0x000f24000802007f */
[----:B----4-:R-:W-:Y:S05]  /*155b0*/  @!P1 BRA `(.L_x_7490) ;  /* 0xfffffffc00f09947 */ /* 0x010fea000383ffff */
[----:B------:R-:W-:Y:S05]  /*155c0*/  BRA `(.L_x_7489) ;  /* 0xffffff4c00007947 */ /* 0x000fea000383ffff */
.L_x_7516:
        /* <DEDUP_REMOVED lines=10> */
.L_x_7574:
[----:B------:R-:W-:Y:S05]  /*15670*/  BRA `(.L_x_7575) ;  /* 0xffffffc000907947 */ /* 0x000fea000383ffff */
.L_x_7519:
[----:B0-----:R0:W1:Y:S02]  /*15680*/  SYNCS.PHASECHK.TRANS64.TRYWAIT P0, [R27+URZ+0x38840], R0 ;  /* 0x038840001b0075a7 */ /* 0x001064000800017f */
[----:B-1----:R-:W-:Y:S05]  /*15690*/  @!P0 NANOSLEEP.SYNCS 0x989680 ;  /* 0x009896800000895d */ /* 0x002fea0003900000 */
[----:B------:R-:W1:Y:S02]  /*156a0*/  @!P0 SYNCS.PHASECHK.TRANS64 P0, [R27+URZ+0x38840], R0 ;  /* 0x038840001b0085a7 */ /* 0x000e64000800007f */
[----:B-1----:R-:W-:Y:S05]  /*156b0*/  @!P0 BRA `(.L_x_7519) ;  /* 0xfffffffc00f08947 */ /* 0x002fea000383ffff */
[----:B------:R-:W-:Y:S05]  /*156c0*/  BRA `(.L_x_7576) ;  /* 0xffffffc400407947 */ /* 0x000fea000383ffff */
.L_x_7520:
        /* <DEDUP_REMOVED lines=8> */
.L_x_7578:
[----:B------:R-:W-:Y:S05]  /*15750*/  BSYNC B0 ;  /* 0x0000000000007941 */ /* 0x000fea0003800000 */
.L_x_7577:
        /* <DEDUP_REMOVED lines=9> */
.L_x_7579:
[----:B------:R-:W-:Y:S02]  /*157f0*/  IMAD.MOV.U32 R13, RZ, RZ, R5 ;  /* 0x000000ffff0d7224 */ /* 0x000fe400078e0005 */
[----:B------:R-:W-:Y:S01]  /*15800*/  IMAD.MOV.U32 R12, RZ, RZ, 0x1 ;  /* 0x00000001ff0c7424 */ /* 0x000fe200078e00ff */
[----:B------:R-:W-:-:S13]  /*15810*/  @P0 LEA R6, P1, R8, R14, 0x1 ;  /* 0x0000000e08060211 */ /* 0x000fda00078208ff */
[----:B------:R-:W-:Y:S05]  /*15820*/  WARPSYNC.COLLECTIVE R15, `(.L_x_7580) ;  /* 0x000000000f087348 */ /* 0x000fea0003c00000 */
[----:B------:R0:W1:Y:S02]  /*15830*/  SHFL.IDX P6, R14, R13, R12, R11 ;  /* 0x0000000c0d0e7389 */ /* 0x00006400000c000b */
[----:B01----:R-:W-:Y:S01]  /*15840*/  ENDCOLLECTIVE ;  /* 0x000000000000791b */ /* 0x003fe20003800000 */
.L_x_7580:
        /* <DEDUP_REMOVED lines=12> */
.L_x_7581:
[----:B------:R-:W-:Y:S02]  /*15910*/  @P0 IMAD R9, R4, 0x2, R17 ;  /* 0x0000000204090824 */ /* 0x000fe400078e0211 */
[----:B------:R-:W-:Y:S02]  /*15920*/  IMAD.MOV.U32 R13, RZ, RZ, R5 ;  /* 0x000000ffff0d7224 */ /* 0x000fe400078e0005 */
[----:B------:R-:W-:Y:S01]  /*15930*/  IMAD.MOV.U32 R12, RZ, RZ, 0x2 ;  /* 0x00000002ff0c7424 */ /* 0x000fe200078e00ff */
[----:B------:R-:W-:-:S13]  /*15940*/  @P0 LEA R6, P1, R8, R14, 0x1 ;  /* 0x0000000e08060211 */ /* 0x000fda00078208ff */
[----:B------:R-:W-:Y:S05]  /*15950*/  WARPSYNC.COLLECTIVE R15, `(.L_x_7582) ;  /* 0x000000000f087348 */ /* 0x000fea0003c00000 */
[----:B------:R0:W1:Y:S02]  /*15960*/  SHFL.IDX P6, R14, R13, R12, R11 ;  /* 0x0000000c0d0e7389 */ /* 0x00006400000c000b */
[----:B01----:R-:W-:Y:S01]  /*15970*/  ENDCOLLECTIVE ;  /* 0x000000000000791b */ /* 0x003fe20003800000 */
.L_x_7582:
[----:B------:R-:W-:Y:S01]  /*15980*/  @P0 IMAD.X R3, RZ, RZ, R2, P1 ;  /* 0x000000ffff030224 */ /* 0x000fe200008e0602 */
[----:B------:R-:W-:-:S05]  /*15990*/  @P0 MOV R2, R6 ;  /* 0x0000000600020202 */ /* 0x000fca0000000f00 */
        /* <DEDUP_REMOVED lines=11> */
.L_x_7583:
[----:B------:R-:W-:Y:S02]  /*15a50*/  IMAD.MOV.U32 R13, RZ, RZ, R5 ;  /* 0x000000ffff0d7224 */ /* 0x000fe400078e0005 */
[----:B------:R-:W-:Y:S01]  /*15a60*/  IMAD.MOV.U32 R12, RZ, RZ, 0x3 ;  /* 0x00000003ff0c7424 */ /* 0x000fe200078e00ff */
[----:B------:R-:W-:-:S13]  /*15a70*/  @P0 LEA R6, P1, R8, R14, 0x1 ;  /* 0x0000000e08060211 */ /* 0x000fda00078208ff */
[----:B------:R-:W-:Y:S05]  /*15a80*/  WARPSYNC.COLLECTIVE R15, `(.L_x_7584) ;  /* 0x000000000f087348 */ /* 0x000fea0003c00000 */
[----:B------:R0:W1:Y:S02]  /*15a90*/  SHFL.IDX P6, R14, R13, R12, R11 ;  /* 0x0000000c0d0e7389 */ /* 0x00006400000c000b */
[----:B01----:R-:W-:Y:S01]  /*15aa0*/  ENDCOLLECTIVE ;  /* 0x000000000000791b */ /* 0x003fe20003800000 */
.L_x_7584:
        /* <DEDUP_REMOVED lines=11> */
.L_x_7585:
[----:B------:R-:W-:Y:S05]  /*15b60*/  BRA `(.L_x_7586) ;  /* 0xffffffc400087947 */ /* 0x000fea000383ffff */
.L_x_7525:
[----:B------:R-:W-:Y:S01]  /*15b70*/  IMAD.MOV.U32 R13, RZ, RZ, R5 ;  /* 0x000000ffff0d7224 */ /* 0x000fe200078e0005 */
[----:B------:R-:W-:Y:S01]  /*15b80*/  MOV R4, UR42 ;  /* 0x0000002a00047c02 */ /* 0x000fe20008000f00 */
[----:B------:R-:W-:Y:S01]  /*15b90*/  IMAD.MOV.U32 R12, RZ, RZ, RZ ;  /* 0x000000ffff0c7224 */ /* 0x000fe200078e00ff */
[----:B------:R-:W-:Y:S01]  /*15ba0*/  LOP3.LUT R16, R16, 0xfffffeff, RZ, 0xc0, !PT ;  /* 0xfffffeff10107812 */ /* 0x000fe200078ec0ff */
[----:B------:R-:W-:Y:S02]  /*15bb0*/  IMAD.MOV.U32 R11, RZ, RZ, 0x181f ;  /* 0x0000181fff0b7424 */ /* 0x000fe400078e00ff */
[----:B------:R-:W-:Y:S02]  /*15bc0*/  IMAD.MOV.U32 R15, RZ, RZ, -0x1 ;  /* 0xffffffffff0f7424 */ /* 0x000fe400078e00ff */
[----:B------:R-:W-:-:S07]  /*15bd0*/  IMAD R4, R4, 0x40, R9 ;  /* 0x0000004004047824 */ /* 0x000fce00078e0209 */
[----:B-1----:R-:W-:Y:S05]  /*15be0*/  WARPSYNC.COLLECTIVE R15, `(.L_x_7587) ;  /* 0x000000000f087348 */ /* 0x002fea0003c00000 */
[----:B------:R0:W2:Y:S02]  /*15bf0*/  SHFL.IDX P6, R14, R13, R12, R11 ;  /* 0x0000000c0d0e7389 */ /* 0x0000a400000c000b */
[----:B012---:R-:W-:Y:S01]  /*15c00*/  ENDCOLLECTIVE ;  /* 0x000000000000791b */ /* 0x007fe20003800000 */
.L_x_7587:
        /* <DEDUP_REMOVED lines=8> */
.L_x_7588:
[----:B------:R-:W-:Y:S02]  /*15c90*/  IMAD.MOV.U32 R13, RZ, RZ, R5 ;  /* 0x000000ffff0d7224 */ /* 0x000fe400078e0005 */
[----:B------:R-:W-:Y:S01]  /*15ca0*/  IMAD.MOV.U32 R12, RZ, RZ, 0x1 ;  /* 0x00000001ff0c7424 */ /* 0x000fe200078e00ff */
[----:B------:R-:W-:-:S13]  /*15cb0*/  @!P1 LEA R6, P0, R8, R14, 0x1 ;  /* 0x0000000e08069211 */ /* 0x000fda00078008ff */
[----:B------:R-:W-:Y:S05]  /*15cc0*/  WARPSYNC.COLLECTIVE R15, `(.L_x_7589) ;  /* 0x000000000f087348 */ /* 0x000fea0003c00000 */
[----:B------:R0:W1:Y:S02]  /*15cd0*/  SHFL.IDX P6, R14, R13, R12, R11 ;  /* 0x0000000c0d0e7389 */ /* 0x00006400000c000b */
[----:B01----:R-:W-:Y:S01]  /*15ce0*/  ENDCOLLECTIVE ;  /* 0x000000000000791b */ /* 0x003fe20003800000 */
.L_x_7589:
        /* <DEDUP_REMOVED lines=14> */
.L_x_7590:
[----:B------:R-:W-:Y:S01]  /*15dd0*/  LOP3.LUT R16, R16, 0xffffffbf, RZ, 0xc0, !PT ;  /* 0xffffffbf10107812 */ /* 0x000fe200078ec0ff */
[----:B------:R-:W-:Y:S02]  /*15de0*/  IMAD.MOV.U32 R13, RZ, RZ, R5 ;  /* 0x000000ffff0d7224 */ /* 0x000fe400078e0005 */
[----:B------:R-:W-:Y:S01]  /*15df0*/  IMAD.MOV.U32 R12, RZ, RZ, 0x2 ;  /* 0x00000002ff0c7424 */ /* 0x000fe200078e00ff */
[----:B------:R-:W-:-:S13]  /*15e00*/  @!P1 LEA R6, P0, R8, R14, 0x1 ;  /* 0x0000000e08069211 */ /* 0x000fda00078008ff */
[----:B------:R-:W-:Y:S05]  /*15e10*/  WARPSYNC.COLLECTIVE R15, `(.L_x_7591) ;  /* 0x000000000f087348 */ /* 0x000fea0003c00000 */
[----:B------:R0:W1:Y:S02]  /*15e20*/  SHFL.IDX P6, R14, R13, R12, R11 ;  /* 0x0000000c0d0e7389 */ /* 0x00006400000c000b */
[----:B01----:R-:W-:Y:S01]  /*15e30*/  ENDCOLLECTIVE ;  /* 0x000000000000791b */ /* 0x003fe20003800000 */
.L_x_7591:
        /* <DEDUP_REMOVED lines=14> */
.L_x_7592:
[----:B------:R-:W-:Y:S01]  /*15f20*/  MOV R13, R5 ;  /* 0x00000005000d7202 */ /* 0x000fe20000000f00 */
[----:B------:R-:W-:Y:S01]  /*15f30*/  IMAD.MOV.U32 R12, RZ, RZ, 0x3 ;  /* 0x00000003ff0c7424 */ /* 0x000fe200078e00ff */
[----:B------:R-:W-:-:S13]  /*15f40*/  @!P1 LEA R6, P0, R8, R14, 0x1 ;  /* 0x0000000e08069211 */ /* 0x000fda00078008ff */
[----:B------:R-:W-:Y:S05]  /*15f50*/  WARPSYNC.COLLECTIVE R15, `(.L_x_7593) ;  /* 0x000000000f087348 */ /* 0x000fea0003c00000 */
[----:B------:R0:W1:Y:S02]  /*15f60*/  SHFL.IDX P6, R14, R13, R12, R11 ;  /* 0x0000000c0d0e7389 */ /* 0x00006400000c000b */
[----:B01----:R-:W-:Y:S01]  /*15f70*/  ENDCOLLECTIVE ;  /* 0x000000000000791b */ /* 0x003fe20003800000 */
.L_x_7593:
        /* <DEDUP_REMOVED lines=11> */
.L_x_7594:
[----:B------:R-:W-:Y:S05]  /*16030*/  BRA `(.L_x_7595) ;  /* 0xffffffc400f87947 */ /* 0x000fea000383ffff */
.L_x_7529:
        /* <DEDUP_REMOVED lines=8> */
.L_x_7597:
[----:B------:R-:W-:Y:S05]  /*160c0*/  BSYNC B0 ;  /* 0x0000000000007941 */ /* 0x000fea0003800000 */
.L_x_7596:
[----:B------:R-:W-:Y:S01]  /*160d0*/  IMAD.MOV.U32 R13, RZ, RZ, R0 ;  /* 0x000000ffff0d7224 */ /* 0x000fe200078e0000 */
[----:B------:R-:W-:Y:S01]  /*160e0*/  LOP3.LUT P1, RZ, R16, 0x100, RZ, 0xc0, !PT ;  /* 0x0000010010ff7812 */ /* 0x000fe2000782c0ff */
[----:B------:R-:W-:Y:S01]  /*160f0*/  IMAD.MOV.U32 R12, RZ, RZ, RZ ;  /* 0x000000ffff0c7224 */ /* 0x000fe200078e00ff */
[----:B------:R-:W-:Y:S01]  /*16100*/  P2R R5, PR, RZ, 0x4 ;  /* 0x00000004ff057803 */ /* 0x000fe20000000000 */
[----:B------:R-:W-:Y:S02]  /*16110*/  IMAD.MOV.U32 R11, RZ, RZ, 0x181f ;  /* 0x0000181fff0b7424 */ /* 0x000fe400078e00ff */
[----:B------:R-:W-:Y:S02]  /*16120*/  IMAD.MOV.U32 R15, RZ, RZ, -0x1 ;  /* 0xffffffffff0f7424 */ /* 0x000fe400078e00ff */
[----:B------:R-:W-:-:S07]  /*16130*/  IMAD.MOV.U32 R2, RZ, RZ, R14 ;  /* 0x000000ffff027224 */ /* 0x000fce00078e000e */
[----:B------:R-:W-:Y:S05]  /*16140*/  WARPSYNC.COLLECTIVE R15, `(.L_x_7598) ;  /* 0x000000000f087348 */ /* 0x000fea0003c00000 */
[----:B------:R0:W1:Y:S02]  /*16150*/  SHFL.IDX P6, R14, R13, R12, R11 ;  /* 0x0000000c0d0e7389 */ /* 0x00006400000c000b */
[----:B01----:R-:W-:Y:S01]  /*16160*/  ENDCOLLECTIVE ;  /* 0x000000000000791b */ /* 0x003fe20003800000 */
.L_x_7598:
[----:B------:R-:W-:Y:S02]  /*16170*/  IMAD.MOV.U32 R13, RZ, RZ, R4 ;  /* 0x000000ffff0d7224 */ /* 0x000fe400078e0004 */
[----:B------:R-:W-:Y:S01]  /*16180*/  IMAD.MOV.U32 R12, RZ, RZ, 0x1 ;  /* 0x00000001ff0c7424 */ /* 0x000fe200078e00ff */
[----:B------:R-:W-:Y:S02]  /*16190*/  @!P1 LEA R7, P0, R8, R14, 0x1 ;  /* 0x0000000e08079211 */ /* 0x000fe400078008ff */
[----:B------:R-:W-:-:S03]  /*161a0*/  LOP3.LUT P6, RZ, R16, 0x40000, RZ, 0xc0, !PT ;  /* 0x0004000010ff7812 */ /* 0x000fc600078cc0ff */
[----:B------:R-:W-:Y:S01]  /*161b0*/  @!P1 IMAD.X R3, RZ, RZ, R2, P0 ;  /* 0x000000ffff039224 */ /* 0x000fe200000e0602 */
[----:B------:R-:W-:Y:S01]  /*161c0*/  LOP3.LUT P0, RZ, R16, 0x80000, RZ, 0xc0, !PT ;  /* 0x0008000010ff7812 */ /* 0x000fe2000780c0ff */
[----:B------:R-:W-:-:S12]  /*161d0*/  @!P1 IMAD.MOV.U32 R2, RZ, RZ, R7 ;  /* 0x000000ffff029224 */ /* 0x000fd800078e0007 */
        /* <DEDUP_REMOVED lines=9> */
.L_x_7599:
[----:B------:R-:W-:Y:S01]  /*16270*/  @!PT LDS RZ, [RZ] ;  /* 0x00000000fffff984 */ /* 0x000fe20000000800 */
[----:B------:R-:W-:Y:S01]  /*16280*/  @!PT LDS RZ, [RZ] ;  /* 0x00000000fffff984 */ /* 0x000fe20000000800 */
[----:B------:R-:W-:Y:S01]  /*16290*/  @!PT LDS RZ, [RZ] ;  /* 0x00000000fffff984 */ /* 0x000fe20000000800 */
[----:B------:R0:W-:Y:S01]  /*162a0*/  @!P1 LDGSTS.E.BYPASS.LTC128B.128 [R22+0x2a400], desc[UR44][R2.64+0x100], !P2 ;  /* 0x2a40010002169fae */ /* 0x0001e2000d101d6c */
[----:B------:R-:W-:-:S03]  /*162b0*/  LOP3.LUT P2, RZ, R16, 0x80000, RZ, 0xc0, !PT ;  /* 0x0008000010ff7812 */ /* 0x000fc6000784c0ff */
        /* <DEDUP_REMOVED lines=10> */
.L_x_7600:
        /* <DEDUP_REMOVED lines=14> */
[----:B------:R-:W-:-:S04]  /*16440*/  ISETP.NE.AND P2, PT, R5, RZ, PT ;  /* 0x000000ff0500720c */ /* 0x000fc80003f45270 */
        /* <DEDUP_REMOVED lines=12> */
.L_x_7601:
[----:B------:R-:W-:Y:S02]  /*16510*/  IMAD.MOV.U32 R13, RZ, RZ, R0 ;  /* 0x000000ffff0d7224 */ /* 0x000fe400078e0000 */
[----:B------:R-:W-:-:S07]  /*16520*/  IMAD.MOV.U32 R5, RZ, RZ, R14 ;  /* 0x000000ffff057224 */ /* 0x000fce00078e000e */
[----:B------:R-:W-:Y:S05]  /*16530*/  WARPSYNC.COLLECTIVE R15, `(.L_x_7602) ;  /* 0x000000000f087348 */ /* 0x000fea0003c00000 */
[----:B------:R0:W1:Y:S02]  /*16540*/  SHFL.IDX P6, R14, R13, R12, R11 ;  /* 0x0000000c0d0e7389 */ /* 0x00006400000c000b */
[----:B01----:R-:W-:Y:S01]  /*16550*/  ENDCOLLECTIVE ;  /* 0x000000000000791b */ /* 0x003fe20003800000 */
.L_x_7602:
        /* <DEDUP_REMOVED lines=17> */
.L_x_7603:
        /* <DEDUP_REMOVED lines=14> */
.L_x_7604:
[----:B------:R-:W-:Y:S01]  /*16750*/  @!PT LDS RZ, [RZ] ;  /* 0x00000000fffff984 */ /* 0x000fe20000000800 */
[----:B------:R-:W-:Y:S01]  /*16760*/  @!PT LDS RZ, [RZ] ;  /* 0x00000000fffff984 */ /* 0x000fe20000000800 */
[----:B------:R-:W-:Y:S01]  /*16770*/  @!PT LDS RZ, [RZ] ;  /* 0x00000000fffff984 */ /* 0x000fe20000000800 */
[----:B------:R2:W-:Y:S01]  /*16780*/  @!P1 LDGSTS.E.BYPASS.LTC128B.128 [R22+0x35400], desc[UR44][R2.64+0x380], P0 ;  /* 0x3540038002169fae */ /* 0x0005e20008101d6c */
[----:B------:R-:W-:Y:S05]  /*16790*/  BRA `(.L_x_7605) ;  /* 0xffffffc800807947 */ /* 0x000fea000383ffff */
.L_x_7532:
[----:B0-----:R0:W2:Y:S02]  /*167a0*/  SYNCS.PHASECHK.TRANS64.TRYWAIT P0, [R17+URZ+0x38820], R0 ;  /* 0x03882000110075a7 */ /* 0x0010a4000800017f */
[----:B--2---:R-:W-:Y:S05]  /*167b0*/  @!P0 NANOSLEEP.SYNCS 0x989680 ;  /* 0x009896800000895d */ /* 0x004fea0003900000 */
[----:B------:R-:W2:Y:S02]  /*167c0*/  @!P0 SYNCS.PHASECHK.TRANS64 P0, [R17+URZ+0x38820], R0 ;  /* 0x03882000110085a7 */ /* 0x000ea4000800007f */
[----:B--2---:R-:W-:Y:S05]  /*167d0*/  @!P0 BRA `(.L_x_7532) ;  /* 0xfffffffc00f08947 */ /* 0x004fea000383ffff */
[----:B------:R-:W-:Y:S05]  /*167e0*/  BRA `(.L_x_7606) ;  /* 0xffffffcc00047947 */ /* 0x000fea000383ffff */
.L_x_7535:
[----:B0-----:R0:W2:Y:S02]  /*167f0*/  SYNCS.PHASECHK.TRANS64.TRYWAIT P0, [R27+URZ+0x38860], R0 ;  /* 0x038860001b0075a7 */ /* 0x0010a4000800017f */
[----:B--2---:R-:W-:Y:S05]  /*16800*/  @!P0 NANOSLEEP.SYNCS 0x989680 ;  /* 0x009896800000895d */ /* 0x004fea0003900000 */
[----:B------:R-:W2:Y:S02]  /*16810*/  @!P0 SYNCS.PHASECHK.TRANS64 P0, [R27+URZ+0x38860], R0 ;  /* 0x038860001b0085a7 */ /* 0x000ea4000800007f */
[----:B--2---:R-:W-:Y:S05]  /*16820*/  @!P0 BRA `(.L_x_7535) ;  /* 0xfffffffc00f08947 */ /* 0x004fea000383ffff */
[----:B------:R-:W-:Y:S05]  /*16830*/  BRA `(.L_x_7607) ;  /* 0xffffffcc00147947 */ /* 0x000fea000383ffff */
.L_x_7536:
        /* <DEDUP_REMOVED lines=8> */
.L_x_7609:
[----:B------:R-:W-:Y:S05]  /*168c0*/  BSYNC B0 ;  /* 0x0000000000007941 */ /* 0x000fea0003800000 */
.L_x_7608:
        /* <DEDUP_REMOVED lines=15> */
.L_x_7610:
        /* <DEDUP_REMOVED lines=34> */
.L_x_7611:
[----:B------:R-:W-:Y:S02]  /*16be0*/  IMAD.MOV.U32 R13, RZ, RZ, R6 ;  /* 0x000000ffff0d7224 */ /* 0x000fe400078e0006 */
[----:B------:R-:W-:-:S07]  /*16bf0*/  IMAD.MOV.U32 R3, RZ, RZ, R14 ;  /* 0x000000ffff037224 */ /* 0x000fce00078e000e */
[----:B------:R-:W-:Y:S05]  /*16c00*/  WARPSYNC.COLLECTIVE R15, `(.L_x_7612) ;  /* 0x000000000f087348 */ /* 0x000fea0003c00000 */
[----:B------:R0:W1:Y:S02]  /*16c10*/  SHFL.IDX P6, R14, R13, R12, R11 ;  /* 0x0000000c0d0e7389 */ /* 0x00006400000c000b */
[----:B01----:R-:W-:Y:S01]  /*16c20*/  ENDCOLLECTIVE ;  /* 0x000000000000791b */ /* 0x003fe20003800000 */
.L_x_7612:
        /* <DEDUP_REMOVED lines=28> */
.L_x_7613:
[----:B------:R-:W-:Y:S01]  /*16df0*/  MOV R13, R6 ;  /* 0x00000006000d7202 */ /* 0x000fe20000000f00 */
[----:B------:R-:W-:-:S07]  /*16e00*/  IMAD.MOV.U32 R8, RZ, RZ, R14 ;  /* 0x000000ffff087224 */ /* 0x000fce00078e000e */
[----:B------:R-:W-:Y:S05]  /*16e10*/  WARPSYNC.COLLECTIVE R15, `(.L_x_7614) ;  /* 0x000000000f087348 */ /* 0x000fea0003c00000 */
[----:B------:R0:W1:Y:S02]  /*16e20*/  SHFL.IDX P6, R14, R13, R12, R11 ;  /* 0x0000000c0d0e7389 */ /* 0x00006400000c000b */
[----:B01----:R-:W-:Y:S01]  /*16e30*/  ENDCOLLECTIVE ;  /* 0x000000000000791b */ /* 0x003fe20003800000 */
.L_x_7614:
        /* <DEDUP_REMOVED lines=28> */
.L_x_7615:
[----:B------:R-:W-:Y:S02]  /*17000*/  IMAD.MOV.U32 R13, RZ, RZ, R6 ;  /* 0x000000ffff0d7224 */ /* 0x000fe400078e0006 */
[----:B------:R-:W-:-:S07]  /*17010*/  IMAD.MOV.U32 R7, RZ, RZ, R14 ;  /* 0x000000ffff077224 */ /* 0x000fce00078e000e */
[----:B------:R-:W-:Y:S05]  /*17020*/  WARPSYNC.COLLECTIVE R15, `(.L_x_7616) ;  /* 0x000000000f087348 */ /* 0x000fea0003c00000 */
[----:B------:R0:W1:Y:S02]  /*17030*/  SHFL.IDX P6, R14, R13, R12, R11 ;  /* 0x0000000c0d0e7389 */ /* 0x00006400000c000b */
[----:B01----:R-:W-:Y:S01]  /*17040*/  ENDCOLLECTIVE ;  /* 0x000000000000791b */ /* 0x003fe20003800000 */
.L_x_7616:
[----:B------:R-:W-:Y:S05]  /*17050*/  BRA `(.L_x_7617) ;  /* 0xffffffc800c07947 */ /* 0x000fea000383ffff */
.L_x_7542:
[----:B0-----:R0:W2:Y:S02]  /*17060*/  SYNCS.PHASECHK.TRANS64.TRYWAIT P0, [R8+URZ+0x38840], R20 ;  /* 0x03884014080075a7 */ /* 0x0010a4000800017f */
[----:B--2---:R-:W-:Y:S05]  /*17070*/  @!P0 NANOSLEEP.SYNCS 0x989680 ;  /* 0x009896800000895d */ /* 0x004fea0003900000 */
[----:B------:R-:W2:Y:S02]  /*17080*/  @!P0 SYNCS.PHASECHK.TRANS64 P0, [R8+URZ+0x38840], R20 ;  /* 0x03884014080085a7 */ /* 0x000ea4000800007f */
[----:B--2---:R-:W-:Y:S05]  /*17090*/  @!P0 BRA `(.L_x_7542) ;  /* 0xfffffffc00f08947 */ /* 0x004fea000383ffff */
[----:B------:R-:W-:Y:S05]  /*170a0*/  BRA `(.L_x_7618) ;  /* 0xffffffd0001c7947 */ /* 0x000fea000383ffff */
.L_x_7543:
        /* <DEDUP_REMOVED lines=8> */
.L_x_7620:
[----:B------:R-:W-:Y:S05]  /*17130*/  BSYNC B1 ;  /* 0x0000000000017941 */ /* 0x000fea0003800000 */
.L_x_7619:
        /* <DEDUP_REMOVED lines=9> */
.L_x_7621:
[----:B------:R-:W-:Y:S01]  /*171d0*/  MOV R13, R27 ;  /* 0x0000001b000d7202 */ /* 0x000fe20000000f00 */
[----:B------:R-:W-:Y:S02]  /*171e0*/  IMAD.MOV.U32 R12, RZ, RZ, 0x1 ;  /* 0x00000001ff0c7424 */ /* 0x000fe400078e00ff */
[----:B------:R-:W-:-:S07]  /*171f0*/  IMAD.MOV.U32 R2, RZ, RZ, R14 ;  /* 0x000000ffff027224 */ /* 0x000fce00078e000e */
[----:B------:R-:W-:Y:S05]  /*17200*/  WARPSYNC.COLLECTIVE R15, `(.L_x_7622) ;  /* 0x000000000f087348 */ /* 0x000fea0003c00000 */
[----:B------:R0:W1:Y:S02]  /*17210*/  SHFL.IDX P6, R14, R13, R12, R11 ;  /* 0x0000000c0d0e7389 */ /* 0x00006400000c000b */
[----:B01----:R-:W-:Y:S01]  /*17220*/  ENDCOLLECTIVE ;  /* 0x000000000000791b */ /* 0x003fe20003800000 */
.L_x_7622:
        /* <DEDUP_REMOVED lines=11> */
.L_x_7623:
[----:B------:R-:W-:Y:S02]  /*172e0*/  IMAD.MOV.U32 R13, RZ, RZ, R27 ;  /* 0x000000ffff0d7224 */ /* 0x000fe400078e001b */
[----:B------:R-:W-:Y:S02]  /*172f0*/  IMAD.MOV.U32 R12, RZ, RZ, 0x2 ;  /* 0x00000002ff0c7424 */ /* 0x000fe400078e00ff */
[----:B------:R-:W-:-:S07]  /*17300*/  IMAD.MOV.U32 R2, RZ, RZ, R14 ;  /* 0x000000ffff027224 */ /* 0x000fce00078e000e */
[----:B------:R-:W-:Y:S05]  /*17310*/  WARPSYNC.COLLECTIVE R15, `(.L_x_7624) ;  /* 0x000000000f087348 */ /* 0x000fea0003c00000 */
[----:B------:R0:W1:Y:S02]  /*17320*/  SHFL.IDX P6, R14, R13, R12, R11 ;  /* 0x0000000c0d0e7389 */ /* 0x00006400000c000b */
[----:B01----:R-:W-:Y:S01]  /*17330*/  ENDCOLLECTIVE ;  /* 0x000000000000791b */ /* 0x003fe20003800000 */
.L_x_7624:
        /* <DEDUP_REMOVED lines=11> */
.L_x_7625:
[----:B------:R-:W-:Y:S02]  /*173f0*/  IMAD.MOV.U32 R13, RZ, RZ, R27 ;  /* 0x000000ffff0d7224 */ /* 0x000fe400078e001b */
[----:B------:R-:W-:Y:S02]  /*17400*/  IMAD.MOV.U32 R12, RZ, RZ, 0x3 ;  /* 0x00000003ff0c7424 */ /* 0x000fe400078e00ff */
[----:B------:R-:W-:-:S07]  /*17410*/  IMAD.MOV.U32 R2, RZ, RZ, R14 ;  /* 0x000000ffff027224 */ /* 0x000fce00078e000e */
[----:B------:R-:W-:Y:S05]  /*17420*/  WARPSYNC.COLLECTIVE R15, `(.L_x_7626) ;  /* 0x000000000f087348 */ /* 0x000fea0003c00000 */
[----:B------:R0:W1:Y:S02]  /*17430*/  SHFL.IDX P6, R14, R13, R12, R11 ;  /* 0x0000000c0d0e7389 */ /* 0x00006400000c000b */
[----:B01----:R-:W-:Y:S01]  /*17440*/  ENDCOLLECTIVE ;  /* 0x000000000000791b */ /* 0x003fe20003800000 */
.L_x_7626:
        /* <DEDUP_REMOVED lines=11> */
.L_x_7627:
[----:B------:R-:W-:Y:S01]  /*17500*/  IMAD.MOV.U32 R2, RZ, RZ, R14 ;  /* 0x000000ffff027224 */ /* 0x000fe200078e000e */
[----:B------:R-:W-:Y:S06]  /*17510*/  BRA `(.L_x_7628) ;  /* 0xffffffcc00ac7947 */ /* 0x000fec000383ffff */
.L_x_7548:
[----:B---3--:R3:W4:Y:S02]  /*17520*/  SYNCS.PHASECHK.TRANS64.TRYWAIT P0, [R8+URZ+0x38860], R20 ;  /* 0x03886014080075a7 */ /* 0x008724000800017f */
[----:B----4-:R-:W-:Y:S05]  /*17530*/  @!P0 NANOSLEEP.SYNCS 0x989680 ;  /* 0x009896800000895d */ /* 0x010fea0003900000 */
[----:B------:R-:W4:Y:S02]  /*17540*/  @!P0 SYNCS.PHASECHK.TRANS64 P0, [R8+URZ+0x38860], R20 ;  /* 0x03886014080085a7 */ /* 0x000f24000800007f */
[----:B----4-:R-:W-:Y:S05]  /*17550*/  @!P0 BRA `(.L_x_7548) ;  /* 0xfffffffc00f08947 */ /* 0x010fea000383ffff */
[----:B------:R-:W-:Y:S05]  /*17560*/  BRA `(.L_x_7629) ;  /* 0xffffffcc00fc7947 */ /* 0x000fea000383ffff */
.L_x_7549:
[----:B------:R-:W-:Y:S01]  /*17570*/  BSSY B1, `(.L_x_7630) ;  /* 0x0000008000017945 */ /* 0x000fe20003800000 */
[----:B------:R-:W-:Y:S01]  /*17580*/  IMAD.MOV.U32 R13, RZ, RZ, R20 ;  /* 0x000000ffff0d7224 */ /* 0x000fe200078e0014 */
[----:B------:R-:W-:Y:S01]  /*17590*/  MOV R12, RZ ;  /* 0x000000ff000c7202 */ /* 0x000fe20000000f00 */
[----:B------:R-:W-:Y:S02]  /*175a0*/  IMAD.MOV.U32 R11, RZ, RZ, 0x181f ;  /* 0x0000181fff0b7424 */ /* 0x000fe400078e00ff */
[----:B------:R-:W-:-:S07]  /*175b0*/  IMAD.MOV.U32 R15, RZ, RZ, -0x1 ;  /* 0xffffffffff0f7424 */ /* 0x000fce00078e00ff */
[----:B--2---:R-:W-:Y:S05]  /*175c0*/  WARPSYNC.COLLECTIVE R15, `(.L_x_7631) ;  /* 0x000000000f087348 */ /* 0x004fea0003c00000 */
[----:B------:R0:W1:Y:S02]  /*175d0*/  SHFL.IDX P6, R14, R13, R12, R11 ;  /* 0x0000000c0d0e7389 */ /* 0x00006400000c000b */
[----:B012---:R-:W-:Y:S01]  /*175e0*/  ENDCOLLECTIVE ;  /* 0x000000000000791b */ /* 0x007fe20003800000 */
.L_x_7631:
[----:B------:R-:W-:Y:S05]  /*175f0*/  BSYNC B1 ;  /* 0x0000000000017941 */ /* 0x000fea0003800000 */
.L_x_7630:
        /* <DEDUP_REMOVED lines=13> */
.L_x_7632:
        /* <DEDUP_REMOVED lines=14> */
.L_x_7633:
        /* <DEDUP_REMOVED lines=17> */
.L_x_7634:
        /* <DEDUP_REMOVED lines=18> */
.L_x_7635:
        /* <DEDUP_REMOVED lines=10> */
[----:B0-----:R-:W-:-:S07]  /*17a80*/  MOV R3, R14 ;  /* 0x0000000e00037202 */ /* 0x001fce0000000f00 */
[----:B------:R-:W-:Y:S05]  /*17a90*/  WARPSYNC.COLLECTIVE R15, `(.L_x_7636) ;  /* 0x000000000f087348 */ /* 0x000fea0003c00000 */
[----:B------:R0:W1:Y:S02]  /*17aa0*/  SHFL.IDX P6, R14, R13, R12, R11 ;  /* 0x0000000c0d0e7389 */ /* 0x00006400000c000b */
[----:B01----:R-:W-:Y:S01]  /*17ab0*/  ENDCOLLECTIVE ;  /* 0x000000000000791b */ /* 0x003fe20003800000 */
.L_x_7636:
        /* <DEDUP_REMOVED lines=17> */
.L_x_7637:
        /* <DEDUP_REMOVED lines=14> */
.L_x_7638:
[----:B------:R-:W-:Y:S05]  /*17cb0*/  BRA `(.L_x_7639) ;  /* 0xffffffcc00647947 */ /* 0x000fea000383ffff */
.L_x_7557:
[----:B------:R-:W-:Y:S01]  /*17cc0*/  BSSY B0, `(.L_x_7640) ;  /* 0x0000008000007945 */ /* 0x000fe20003800000 */
[----:B------:R-:W-:Y:S02]  /*17cd0*/  IMAD.MOV.U32 R13, RZ, RZ, R36 ;  /* 0x000000ffff0d7224 */ /* 0x000fe400078e0024 */
[----:B------:R-:W-:Y:S02]  /*17ce0*/  IMAD.MOV.U32 R12, RZ, RZ, RZ ;  /* 0x000000ffff0c7224 */ /* 0x000fe400078e00ff */
[----:B------:R-:W-:Y:S02]  /*17cf0*/  IMAD.MOV.U32 R11, RZ, RZ, 0x1f ;  /* 0x0000001fff0b7424 */ /* 0x000fe400078e00ff */
[----:B------:R-:W-:-:S07]  /*17d00*/  IMAD.MOV.U32 R15, RZ, RZ, -0x1 ;  /* 0xffffffffff0f7424 */ /* 0x000fce00078e00ff */
[----:B012--5:R-:W-:Y:S05]  /*17d10*/  WARPSYNC.COLLECTIVE R15, `(.L_x_7641) ;  /* 0x000000000f087348 */ /* 0x027fea0003c00000 */
[----:B------:R3:W4:Y:S02]  /*17d20*/  SHFL.IDX P6, R14, R13, R12, R11 ;  /* 0x0000000c0d0e7389 */ /* 0x00072400000c000b */
[----:B012345:R-:W-:Y:S01]  /*17d30*/  ENDCOLLECTIVE ;  /* 0x000000000000791b */ /* 0x03ffe20003800000 */
.L_x_7641:
[----:B------:R-:W-:Y:S05]  /*17d40*/  BSYNC B0 ;  /* 0x0000000000007941 */ /* 0x000fea0003800000 */
.L_x_7640:
[----:B------:R-:W-:Y:S05]  /*17d50*/  BRA `(.L_x_7642) ;  /* 0xffffffd000687947 */ /* 0x000fea000383ffff */
.L_x_7560:
[----:B0-----:R0:W4:Y:S02]  /*17d60*/  SYNCS.PHASECHK.TRANS64.TRYWAIT P0, [R5+URZ+0x38820], R0 ;  /* 0x03882000050075a7 */ /* 0x001124000800017f */
[----:B----4-:R-:W-:Y:S05]  /*17d70*/  @!P0 NANOSLEEP.SYNCS 0x989680 ;  /* 0x009896800000895d */ /* 0x010fea0003900000 */
[----:B------:R-:W4:Y:S02]  /*17d80*/  @!P0 SYNCS.PHASECHK.TRANS64 P0, [R5+URZ+0x38820], R0 ;  /* 0x03882000050085a7 */ /* 0x000f24000800007f */
[----:B----4-:R-:W-:Y:S05]  /*17d90*/  @!P0 BRA `(.L_x_7560) ;  /* 0xfffffffc00f08947 */ /* 0x010fea000383ffff */
[----:B------:R-:W-:Y:S05]  /*17da0*/  BRA `(.L_x_7643) ;  /* 0xffffffd000b07947 */ /* 0x000fea000383ffff */
.L_x_7561:
[----:B------:R-:W4:Y:S01]  /*17db0*/  S2R R2, SR_TID.X ;  /* 0x0000000000027919 */ /* 0x000f220000002100 */
[----:B------:R-:W-:Y:S01]  /*17dc0*/  BSSY B0, `(.L_x_7644) ;  /* 0x000000a000007945 */ /* 0x000fe20003800000 */
[----:B------:R-:W-:Y:S02]  /*17dd0*/  IMAD.MOV.U32 R12, RZ, RZ, RZ ;  /* 0x000000ffff0c7224 */ /* 0x000fe400078e00ff */
        /* <DEDUP_REMOVED lines=8> */
.L_x_7645:
[----:B------:R-:W-:Y:S05]  /*17e60*/  BSYNC B0 ;  /* 0x0000000000007941 */ /* 0x000fea0003800000 */
.L_x_7644:
[----:B------:R-:W-:Y:S05]  /*17e70*/  BRA `(.L_x_7646) ;  /* 0xffffffd000987947 */ /* 0x000fea000383ffff */
.L_x_7564:
[----:B------:R-:W-:Y:S01]  /*17e80*/  BSSY B1, `(.L_x_7647) ;  /* 0x0000006000017945 */ /* 0x000fe20003800000 */
[----:B------:R-:W-:-:S07]  /*17e90*/  IMAD.MOV.U32 R15, RZ, RZ, -0x1 ;  /* 0xffffffffff0f7424 */ /* 0x000fce00078e00ff */
[----:B0123-5:R-:W-:Y:S05]  /*17ea0*/  WARPSYNC.COLLECTIVE R15, `(.L_x_7648) ;  /* 0x000000000f0c7348 */ /* 0x02ffea0003c00000 */
[----:B------:R-:W-:Y:S02]  /*17eb0*/  ELECT P6, UR62, PT ;  /* 0x00000000003e782f */ /* 0x000fe400038c0000 */
[----:B------:R-:W-:Y:S01]  /*17ec0*/  MOV R14, UR62 ;  /* 0x0000003e000e7c02 */ /* 0x000fe20008000f00 */
[----:B0123-5:R-:W-:Y:S10]  /*17ed0*/  ENDCOLLECTIVE ;  /* 0x000000000000791b */ /* 0x02fff40003800000 */
.L_x_7648:
[----:B------:R-:W-:Y:S05]  /*17ee0*/  BSYNC B1 ;  /* 0x0000000000017941 */ /* 0x000fea0003800000 */
.L_x_7647:
[----:B------:R-:W-:Y:S05]  /*17ef0*/  BRA `(.L_x_7649) ;  /* 0xffffffd000907947 */ /* 0x000fea000383ffff */
.L_x_7566:
[----:B0-----:R0:W4:Y:S02]  /*17f00*/  SYNCS.PHASECHK.TRANS64.TRYWAIT P1, [R3+URZ+0x38840], R2 ;  /* 0x03884002030075a7 */ /* 0x001124000802017f */
[----:B----4-:R-:W-:Y:S05]  /*17f10*/  @!P1 NANOSLEEP.SYNCS 0x989680 ;  /* 0x009896800000995d */ /* 0x010fea0003900000 */
[----:B------:R-:W4:Y:S02]  /*17f20*/  @!P1 SYNCS.PHASECHK.TRANS64 P1, [R3+URZ+0x38840], R2 ;  /* 0x03884002030095a7 */ /* 0x000f24000802007f */
[----:B----4-:R-:W-:Y:S05]  /*17f30*/  @!P1 BRA `(.L_x_7566) ;  /* 0xfffffffc00f09947 */ /* 0x010fea000383ffff */
[----:B------:R-:W-:Y:S05]  /*17f40*/  BRA `(.L_x_7650) ;  /* 0xffffffd000b07947 */ /* 0x000fea000383ffff */
.L_x_7568:
[----:B----4-:R4:W0:Y:S02]  /*17f50*/  SYNCS.PHASECHK.TRANS64.TRYWAIT P1, [R5+URZ+0x38840], R0 ;  /* 0x03884000050075a7 */ /* 0x010824000802017f */
[----:B0-----:R-:W-:Y:S05]  /*17f60*/  @!P1 NANOSLEEP.SYNCS 0x989680 ;  /* 0x009896800000995d */ /* 0x001fea0003900000 */
[----:B------:R-:W0:Y:S02]  /*17f70*/  @!P1 SYNCS.PHASECHK.TRANS64 P1, [R5+URZ+0x38840], R0 ;  /* 0x03884000050095a7 */ /* 0x000e24000802007f */
[----:B0-----:R-:W-:Y:S05]  /*17f80*/  @!P1 BRA `(.L_x_7568) ;  /* 0xfffffffc00f09947 */ /* 0x001fea000383ffff */
[----:B------:R-:W-:Y:S05]  /*17f90*/  BRA `(.L_x_7651) ;  /* 0xffffffd000bc7947 */ /* 0x000fea000383ffff */
.L_x_7570:
[----:B------:R0:W0:Y:S02]  /*17fa0*/  SYNCS.PHASECHK.TRANS64.TRYWAIT P1, [R3+URZ+0x38860], R2 ;  /* 0x03886002030075a7 */ /* 0x000024000802017f */
[----:B0-----:R-:W-:Y:S05]  /*17fb0*/  @!P1 NANOSLEEP.SYNCS 0x989680 ;  /* 0x009896800000995d */ /* 0x001fea0003900000 */
[----:B------:R-:W0:Y:S02]  /*17fc0*/  @!P1 SYNCS.PHASECHK.TRANS64 P1, [R3+URZ+0x38860], R2 ;  /* 0x03886002030095a7 */ /* 0x000e24000802007f */
[----:B0-----:R-:W-:Y:S05]  /*17fd0*/  @!P1 BRA `(.L_x_7570) ;  /* 0xfffffffc00f09947 */ /* 0x001fea000383ffff */
[----:B------:R-:W-:Y:S05]  /*17fe0*/  BRA `(.L_x_7652) ;  /* 0xffffffd000b87947 */ /* 0x000fea000383ffff */
.L_x_7653:
        /* <DEDUP_REMOVED lines=9> */
.L_x_15658:


//--------------------- .text._ZN7cutlass13device_kernelIN5flash11enable_sm90INS1_16FlashAttnFwdSm90INS1_25CollectiveMainloopFwdSm90ILi2EN4cute5tupleIJNS5_1CILi1EEES8_S8_EEENS6_IJNS7_ILi64EEESA_SA_EEELi512ENS_10bfloat16_tEfNS_4arch4Sm90ELb1ELb0ELb1ELb1ELb1ELb0ELb0ELb0ELb0ELb1ELb0ELb0EEENS1_21CollectiveEpilogueFwdINS6_IJSA_NS7_ILi512EEESA_EEES9_SC_SE_Li256ELb1ELb1ELb0ELb0EEENS1_36VarlenDynamicPersistentTileSchedulerILi64ELi64ELi256ELi128ELb0ELb1ELb1ELb1ELb1ELb1EEEEEEEEEvNT_6ParamsE --------------------------
	.section	.text._ZN7cutlass13device_kernelIN5flash11enable_sm90INS1_16FlashAttnFwdSm90INS1_25CollectiveMainloopFwdSm90ILi2EN4cute5tupleIJNS5_1CILi1EEES8_S8_EEENS6_IJNS7_ILi64EEESA_SA_EEELi512ENS_10bfloat16_tEfNS_4arch4Sm90ELb1ELb0ELb1ELb1ELb1ELb0ELb0ELb0ELb0ELb1ELb0ELb0EEENS1_21CollectiveEpilogueFwdINS6_IJSA_NS7_ILi512EEESA_EEES9_SC_SE_Li256ELb1ELb1ELb0ELb0EEENS1_36VarlenDynamicPersistentTileSchedulerILi64ELi64ELi256ELi128ELb0ELb1ELb1ELb1ELb1ELb1EEEEEEEEEvNT_6ParamsE,"ax",@progbits
	.align	128
.text._ZN7cutlass13device_kernelIN5flash11enable_sm90INS1_16FlashAttnFwdSm90INS1_25CollectiveMainloopFwdSm90ILi2EN4cute5tupleIJNS5_1CILi1EEES8_S8_EEENS6_IJNS7_ILi64EEESA_SA_EEELi512ENS_10bfloat16_tEfNS_4arch4Sm90ELb1ELb0ELb1ELb1ELb1ELb0ELb0ELb0ELb0ELb1ELb0ELb0EEENS1_21CollectiveEpilogueFwdINS6_IJSA_NS7_ILi512EEESA_EEES9_SC_SE_Li256ELb1ELb1ELb0ELb0EEENS1_36VarlenDynamicPersistentTileSchedulerILi64ELi64ELi256ELi128ELb0ELb1ELb1ELb1ELb1ELb1EEEEEEEEEvNT_6ParamsE:
        .type           _ZN7cutlass13device_kernelIN5flash11enable_sm90INS1_16FlashAttnFwdSm90INS1_25CollectiveMainloopFwdSm90ILi2EN4cute5tupleIJNS5_1CILi1EEES8_S8_EEENS6_IJNS7_ILi64EEESA_SA_EEELi512ENS_10bfloat16_tEfNS_4arch4Sm90ELb1ELb0ELb1ELb1ELb1ELb0ELb0ELb0ELb0ELb1ELb0ELb0EEENS1_21CollectiveEpilogueFwdINS6_IJSA_NS7_ILi512EEESA_EEES9_SC_SE_Li256ELb1ELb1ELb0ELb0EEENS1_36VarlenDynamicPersistentTileSchedulerILi64ELi64ELi256ELi128ELb0ELb1ELb1ELb1ELb1ELb1EEEEEEEEEvNT_6ParamsE,@function
        .size           _ZN7cutlass13device_kernelIN5flash11enable_sm90INS1_16FlashAttnFwdSm90INS1_25CollectiveMainloopFwdSm90ILi2EN4cute5tupleIJNS5_1CILi1EEES8_S8_EEENS6_IJNS7_ILi64EEESA_SA_EEELi512ENS_10bfloat16_tEfNS_4arch4Sm90ELb1ELb0ELb1ELb1ELb1ELb0ELb0ELb0ELb0ELb1ELb0ELb0EEENS1_21CollectiveEpilogueFwdINS6_IJSA_NS7_ILi512EEESA_EEES9_SC_SE_Li256ELb1ELb1ELb0ELb0EEENS1_36VarlenDynamicPersistentTileSchedulerILi64ELi64ELi256ELi128ELb0ELb1ELb1ELb1ELb1ELb1EEEEEEEEEvNT_6ParamsE,(.L_x_15659 - _ZN7cutlass13device_kernelIN5flash11enable_sm90INS1_16FlashAttnFwdSm90INS1_25CollectiveMainloopFwdSm90ILi2EN4cute5tupleIJNS5_1CILi1EEES8_S8_EEENS6_IJNS7_ILi64EEESA_SA_EEELi512ENS_10bfloat16_tEfNS_4arch4Sm90ELb1ELb0ELb1ELb1ELb1ELb0ELb0ELb0ELb0ELb1ELb0ELb0EEENS1_21CollectiveEpilogueFwdINS6_IJSA_NS7_ILi512EEESA_EEES9_SC_SE_Li256ELb1ELb1ELb0ELb0EEENS1_36VarlenDynamicPersistentTileSchedulerILi64ELi64ELi256ELi128ELb0ELb1ELb1ELb1ELb1ELb1EEEEEEEEEvNT_6ParamsE)
        .other          _ZN7cutlass13device_kernelIN5flash11enable_sm90INS1_16FlashAttnFwdSm90INS1_25CollectiveMainloopFwdSm90ILi2EN4cute5tupleIJNS5_1CILi1EEES8_S8_EEENS6_IJNS7_ILi64EEESA_SA_EEELi512ENS_10bfloat16_tEfNS_4arch4Sm90ELb1ELb0ELb1ELb1ELb1ELb0ELb0ELb0ELb0ELb1ELb0ELb0EEENS1_21CollectiveEpilogueFwdINS6_IJSA_NS7_ILi512EEESA_EEES9_SC_SE_Li256ELb1ELb1ELb0ELb0EEENS1_36VarlenDynamicPersistentTileSchedulerILi64ELi64ELi256ELi128ELb0ELb1ELb1ELb1ELb1ELb1EEEEEEEEEvNT_6ParamsE,@"STO_CUDA_ENTRY STV_DEFAULT"
_ZN7cutlass13device_kernelIN5flash11enable_sm90INS1_16FlashAttnFwdSm90INS1_25CollectiveMainloopFwdSm90ILi2EN4cute5tupleIJNS5_1CILi1EEES8_S8_EEENS6_IJNS7_ILi64EEESA_SA_EEELi512ENS_10bfloat16_tEfNS_4arch4Sm90ELb1ELb0ELb1ELb1ELb1ELb0ELb0ELb0ELb0ELb1ELb0ELb0EEENS1_21CollectiveEpilogueFwdINS6_IJSA_NS7_ILi512EEESA_EEES9_SC_SE_Li256ELb1ELb1ELb0ELb0EEENS1_36VarlenDynamicPersistentTileSchedulerILi64ELi64ELi256ELi128ELb0ELb1ELb1ELb1ELb1ELb1EEEEEEEEEvNT_6ParamsE:
        /* <DEDUP_REMOVED lines=41> */
.L_x_7654:
        /* <DEDUP_REMOVED lines=22> */
.L_x_7655:
        /* <DEDUP_REMOVED lines=18> */
.L_x_7656:
        /* <DEDUP_REMOVED lines=22> */
.L_x_7657:
        /* <DEDUP_REMOVED lines=23> */
.L_x_7658:
        /* <DEDUP_REMOVED lines=8> */
.L_x_7660:
        /* <DEDUP_REMOVED lines=27> */
[----:B------:R-:W-:Y:S01]  /*0a10*/  LEA.HI R3, R0, R197, RZ, 0x4 ;  /* 0x000000c500037211 */ /* 0x000fe200078f20ff */
[----:B------:R-:W-:-:S03]  /*0a20*/  UMOV UR38, URZ ;  /* 0x0000003f00267c82 */ /* 0x000fc60008000000 */
[----:B------:R-:W-:Y:S02]  /*0a30*/  SHF.R.S32.HI R2, RZ, 0x4, R3 ;  /* 0x00000004ff027819 */ /* 0x000fe40000011403 */
[C---:B------:R-:W-:Y:S02]  /*0a40*/  LOP3.LUT R6, R3.reuse, 0xfffffff0, RZ, 0xc0, !PT ;  /* 0xfffffff003067812 */ /* 0x040fe400078ec0ff */
[----:B------:R-:W-:-:S03]  /*0a50*/  LEA.HI R4, R3, R2, RZ, 0x1 ;  /* 0x0000000203047211 */ /* 0x000fc600078f08ff */
[----:B------:R-:W-:Y:S01]  /*0a60*/  IMAD.IADD R6, R197, 0x1, -R6 ;  /* 0x00000001c5067824 */ /* 0x000fe200078e0a06 */
[----:B------:R-:W-:Y:S02]  /*0a70*/  LOP3.LUT R5, R4, 0x1ffffffe, RZ, 0xc0, !PT ;  /* 0x1ffffffe04057812 */ /* 0x000fe400078ec0ff */
[----:B------:R-:W-:-:S03]  /*0a80*/  LEA.HI R4, R0, R197, RZ, 0x5 ;  /* 0x000000c500047211 */ /* 0x000fc600078f28ff */
[----:B------:R-:W-:Y:S01]  /*0a90*/  IMAD.IADD R10, R2, 0x1, -R5 ;  /* 0x00000001020a7824 */ /* 0x000fe200078e0a05 */
[CC--:B------:R-:W-:Y:S02]  /*0aa0*/  LEA.HI R5, R0.reuse, R197.reuse, RZ, 0x2 ;  /* 0x000000c500057211 */ /* 0x0c0fe400078f10ff */
[----:B------:R-:W-:Y:S02]  /*0ab0*/  LEA.HI R2, R0, R197, RZ, 0x7 ;  /* 0x000000c500027211 */ /* 0x000fe400078f38ff */
[--C-:B------:R-:W-:Y:S02]  /*0ac0*/  SHF.R.S32.HI R12, RZ, 0x5, R4.reuse ;  /* 0x00000005ff0c7819 */ /* 0x100fe40000011404 */
[----:B------:R-:W-:Y:S02]  /*0ad0*/  SHF.R.S32.HI R3, RZ, 0x1f, R4 ;  /* 0x0000001fff037819 */ /* 0x000fe40000011404 */
[----:B------:R-:W-:Y:S02]  /*0ae0*/  LOP3.LUT R8, R5, 0xfffffffc, RZ, 0xc0, !PT ;  /* 0xfffffffc05087812 */ /* 0x000fe400078ec0ff */
[----:B------:R-:W-:-:S02]  /*0af0*/  LOP3.LUT R4, R2, 0xffffff80, RZ, 0xc0, !PT ;  /* 0xffffff8002047812 */ /* 0x000fc400078ec0ff */
[----:B------:R-:W-:Y:S01]  /*0b00*/  LEA.HI R5, R3, R12, RZ, 0x2 ;  /* 0x0000000c03057211 */ /* 0x000fe200078f10ff */
[C---:B------:R-:W-:Y:S01]  /*0b10*/  IMAD.IADD R8, R197.reuse, 0x1, -R8 ;  /* 0x00000001c5087824 */ /* 0x040fe200078e0a08 */
[----:B------:R-:W-:Y:S01]  /*0b20*/  SHF.R.S32.HI R193, RZ, 0x7, R2 ;  /* 0x00000007ffc17819 */ /* 0x000fe20000011402 */
[----:B------:R-:W-:Y:S01]  /*0b30*/  IMAD.IADD R4, R197, 0x1, -R4 ;  /* 0x00000001c5047824 */ /* 0x000fe200078e0a04 */
[----:B------:R-:W-:Y:S02]  /*0b40*/  LOP3.LUT R5, R5, 0x3ffffc, RZ, 0xc0, !PT ;  /* 0x003ffffc05057812 */ /* 0x000fe400078ec0ff */
[----:B------:R-:W-:Y:S02]  /*0b50*/  SHF.R.S32.HI R3, RZ, 0x1f, R6 ;  /* 0x0000001fff037819 */ /* 0x000fe40000011406 */
[----:B------:R-:W-:Y:S01]  /*0b60*/  LEA R14, R193, R6, 0x8 ;  /* 0x00000006c10e7211 */ /* 0x000fe200078e40ff */
[----:B------:R-:W-:Y:S01]  /*0b70*/  IMAD.IADD R5, R12, 0x1, -R5 ;  /* 0x000000010c057824 */ /* 0x000fe200078e0a05 */
[----:B------:R-:W-:-:S02]  /*0b80*/  LEA.HI R9, R8, R8, RZ, 0x1 ;  /* 0x0000000808097211 */ /* 0x000fc400078f08ff */
[----:B------:R-:W-:Y:S01]  /*0b90*/  LEA.HI R7, R3, R6, RZ, 0x3 ;  /* 0x0000000603077211 */ /* 0x000fe200078f18ff */
[----:B------:R-:W-:Y:S01]  /*0ba0*/  IMAD R14, R5, 0x10, R14 ;  /* 0x00000010050e7824 */ /* 0x000fe200078e020e */
[----:B------:R-:W-:Y:S02]  /*0bb0*/  SHF.R.S32.HI R3, RZ, 0x1f, R4 ;  /* 0x0000001fff037819 */ /* 0x000fe40000011404 */
[----:B------:R-:W-:Y:S02]  /*0bc0*/  LOP3.LUT R11, R9, 0x1ffffffe, RZ, 0xc0, !PT ;  /* 0x1ffffffe090b7812 */ /* 0x000fe400078ec0ff */
[C---:B------:R-:W-:Y:S01]  /*0bd0*/  LOP3.LUT R9, R7.reuse, 0xfffffff8, RZ, 0xc0, !PT ;  /* 0xfffffff807097812 */ /* 0x040fe200078ec0ff */
[----:B------:R-:W-:Y:S01]  /*0be0*/  IMAD.SHL.U32 R7, R7, 0x40, RZ ;  /* 0x0000004007077824 */ /* 0x000fe200078e00ff */
[----:B------:R-:W-:Y:S01]  /*0bf0*/  LEA.HI R5, R3, R4, RZ, 0x2 ;  /* 0x0000000403057211 */ /* 0x000fe200078f10ff */
[----:B------:R-:W-:Y:S01]  /*0c00*/  IMAD.IADD R185, R8, 0x1, -R11 ;  /* 0x0000000108b97824 */ /* 0x000fe200078e0a0b */
[----:B------:R-:W-:Y:S01]  /*0c10*/  LEA.HI R0, R0, R197, RZ, 0x3 ;  /* 0x000000c500007211 */ /* 0x000fe200078f18ff */
[----:B------:R-:W-:Y:S01]  /*0c20*/  IMAD.IADD R9, R6, 0x1, -R9 ;  /* 0x0000000106097824 */ /* 0x000fe200078e0a09 */
[----:B------:R-:W-:-:S02]  /*0c30*/  LOP3.LUT R11, R5, 0x7ffffffc, RZ, 0xc0, !PT ;  /* 0x7ffffffc050b7812 */ /* 0x000fc400078ec0ff */
[----:B------:R-:W-:Y:S02]  /*0c40*/  LEA.HI R6, R3, R4, RZ, 0x5 ;  /* 0x0000000403067211 */ /* 0x000fe400078f28ff */
[----:B------:R-:W-:Y:S01]  /*0c50*/  SHF.R.S32.HI R3, RZ, 0x2, R5 ;  /* 0x00000002ff037819 */ /* 0x000fe20000011405 */
[----:B------:R-:W-:Y:S01]  /*0c60*/  IMAD.IADD R11, R4, 0x1, -R11 ;  /* 0x00000001040b7824 */ /* 0x000fe200078e0a0b */
[----:B------:R-:W-:Y:S02]  /*0c70*/  SHF.L.U32 R4, R9, 0x6, RZ ;  /* 0x0000000609047819 */ /* 0x000fe400000006ff */
[----:B------:R-:W-:Y:S01]  /*0c80*/  SHF.R.S32.HI R8, RZ, 0x1f, R5 ;  /* 0x0000001fff087819 */ /* 0x000fe20000011405 */
[----:B------:R-:W-:Y:S01]  /*0c90*/  IMAD.SHL.U32 R5, R10, 0x8, RZ ;  /* 0x000000080a057824 */ /* 0x000fe200078e00ff */
[----:B------:R-:W-:Y:S02]  /*0ca0*/  LOP3.LUT R4, R4, 0x1c0, RZ, 0xc0, !PT ;  /* 0x000001c004047812 */ /* 0x000fe400078ec0ff */
[----:B------:R-:W-:Y:S01]  /*0cb0*/  LOP3.LUT R7, R7, 0x7ffffe00, RZ, 0xc0, !PT ;  /* 0x7ffffe0007077812 */ /* 0x000fe200078ec0ff */
[--C-:B------:R-:W-:Y:S01]  /*0cc0*/  IMAD.U32 R196, R14, 0x40, R5.reuse ;  /* 0x000000400ec47824 */ /* 0x100fe200078e0005 */
[----:B------:R-:W-:-:S02]  /*0cd0*/  LOP3.LUT R5, R4, 0x8, R5, 0xf8, !PT ;  /* 0x0000000804057812 */ /* 0x000fc400078ef805 */
[----:B------:R-:W-:Y:S01]  /*0ce0*/  SHF.R.U32.HI R4, RZ, 0x3, R4 ;  /* 0x00000003ff047819 */ /* 0x000fe20000011604 */
[----:B------:R-:W-:Y:S01]  /*0cf0*/  IMAD R7, R12, 0x400, R7 ;  /* 0x000004000c077824 */ /* 0x000fe200078e0207 */
[----:B------:R-:W-:Y:S02]  /*0d00*/  LEA.HI R8, R8, R3, RZ, 0x3 ;  /* 0x0000000308087211 */ /* 0x000fe400078f18ff */
[----:B------:R-:W-:Y:S02]  /*0d10*/  LOP3.LUT R4, R5, R4, RZ, 0x3c, !PT ;  /* 0x0000000405047212 */ /* 0x000fe400078e3cff */
[----:B------:R-:W-:Y:S02]  /*0d20*/  LOP3.LUT R8, R8, 0xfffffff8, RZ, 0xc0, !PT ;  /* 0xfffffff808087812 */ /* 0x000fe400078ec0ff */
[----:B------:R-:W-:Y:S01]  /*0d30*/  R2P PR, R9, 0x6 ;  /* 0x0000000609007804 */ /* 0x000fe20000000000 */
[----:B------:R-:W-:Y:S01]  /*0d40*/  IMAD.IADD R4, R7, 0x1, R4 ;  /* 0x0000000107047824 */ /* 0x000fe200078e0204 */
[----:B------:R-:W-:Y:S01]  /*0d50*/  LEA.HI R2, R2, R193, RZ, 0x1 ;  /* 0x000000c102027211 */ /* 0x000fe200078f08ff */
[----:B------:R-:W-:Y:S01]  /*0d60*/  IMAD.IADD R3, R3, 0x1, -R8 ;  /* 0x0000000103037824 */ /* 0x000fe200078e0a08 */
[----:B------:R-:W-:-:S02]  /*0d70*/  LOP3.LUT R8, R0, 0xfffffff8, RZ, 0xc0, !PT ;  /* 0xfffffff800087812 */ /* 0x000fc400078ec0ff */
[----:B------:R-:W-:Y:S02]  /*0d80*/  LEA R19, R4, UR41, 0x1 ;  /* 0x0000002904137c11 */ /* 0x000fe4000f8e08ff */
[----:B------:R-:W-:Y:S02]  /*0d90*/  IADD3 R191, R197, -R8, RZ ;  /* 0x80000008c5bf7210 */ /* 0x000fe40007ffe0ff */
[----:B------:R-:W-:Y:S01]  /*0da0*/  LOP3.LUT R2, R2, 0xfffffe, RZ, 0xc0, !PT ;  /* 0x00fffffe02027812 */ /* 0x000fe200078ec0ff */
[----:B------:R-:W-:Y:S01]  /*0db0*/  VIADD R184, R19, 0x26800 ;  /* 0x0002680013b87836 */ /* 0x000fe20000000000 */
[----:B------:R-:W-:Y:S01]  /*0dc0*/  SHF.R.S32.HI R6, RZ, 0x5, R6 ;  /* 0x00000005ff067819 */ /* 0x000fe20000011406 */
[----:B------:R-:W-:Y:S01]  /*0dd0*/  IMAD.SHL.U32 R17, R191, 0x8, RZ ;  /* 0x00000008bf117824 */ /* 0x000fe200078e00ff */
[----:B------:R-:W-:Y:S01]  /*0de0*/  SEL R23, R23, 0xffffffe0, !P1 ;  /* 0xffffffe017177807 */ /* 0x000fe20004800000 */
[----:B------:R-:W-:Y:S01]  /*0df0*/  VIADD R22, R19, 0x26840 ;  /* 0x0002684013167836 */ /* 0x000fe20000000000 */
[----:B------:R-:W-:Y:S01]  /*0e00*/  @P2 IADD3 R22, R184, -0x40, RZ ;  /* 0xffffffc0b8162810 */ /* 0x000fe20007ffe0ff */
[----:B------:R-:W-:Y:S01]  /*0e10*/  IMAD.IADD R2, R193, 0x1, -R2 ;  /* 0x00000001c1027824 */ /* 0x000fe200078e0a02 */
        /* <DEDUP_REMOVED lines=17> */
[----:B------:R-:W-:-:S02]  /*0f30*/  IMAD.IADD R184, R184, 0x1, R23 ;  /* 0x00000001b8b87824 */ /* 0x000fc400078e0217 */
[----:B------:R-:W-:Y:S02]  /*0f40*/  IMAD.SHL.U32 R2, R11, 0x2, RZ ;  /* 0x000000020b027824 */ /* 0x000fe400078e00ff */
[----:B------:R-:W-:Y:S02]  /*0f50*/  IMAD R185, R185, 0x8, R16 ;  /* 0x00000008b9b97824 */ /* 0x000fe400078e0210 */
[----:B------:R-:W-:-:S07]  /*0f60*/  IMAD.IADD R23, R23, 0x1, R22 ;  /* 0x0000000117177824 */ /* 0x000fce00078e0216 */
.L_x_7724:
[----:B------:R-:W-:Y:S01]  /*0f70*/  ULDC.64 UR8, c[0x0][0xc88] ;  /* 0x0003220000087ab9 */ /* 0x000fe20000000a00 */
[----:B------:R-:W-:Y:S01]  /*0f80*/  ULDC.64 UR10, c[0x0][0xa18] ;  /* 0x00028600000a7ab9 */ /* 0x000fe20000000a00 */
[----:B------:R-:W-:Y:S02]  /*0f90*/  UIMAD.WIDE UR8, UR7, 0x4, UR8 ;  /* 0x00000004070878a5 */ /* 0x000fe4000f8e0208 */
[----:B------:R-:W-:Y:S01]  /*0fa0*/  UISETP.NE.U32.AND UP1, UPT, UR10, URZ, UPT ;  /* 0x0000003f0a00728c */ /* 0x000fe2000bf25070 */
[----:B------:R-:W-:Y:S01]  /*0fb0*/  ULDC UR4, c[0x0][0x424] ;  /* 0x0001090000047ab9 */ /* 0x000fe20000000800 */
[----:B------:R-:W-:Y:S02]  /*0fc0*/  ULDC UR7, c[0x0][0x2f0] ;  /* 0x0000bc0000077ab9 */ /* 0x000fe40000000800 */
[----:B0-2-4-:R-:W-:Y:S02]  /*0fd0*/  IMAD.U32 R4, RZ, RZ, UR8 ;  /* 0x00000008ff047e24 */ /* 0x015fe4000f8e00ff */
[----:B------:R-:W-:Y:S01]  /*0fe0*/  IMAD.U32 R5, RZ, RZ, UR9 ;  /* 0x00000009ff057e24 */ /* 0x000fe2000f8e00ff */
[----:B------:R-:W-:-:S04]  /*0ff0*/  ULDC.64 UR8, c[0x0][0xa28] ;  /* 0x00028a0000087ab9 */ /* 0x000fc80000000a00 */
[----:B------:R-:W2:Y:S01]  /*1000*/  LDG.E R4, desc[UR50][R4.64] ;  /* 0x0000003204047981 */ /* 0x000ea2000c1e1900 */
[----:B------:R-:W-:Y:S02]  /*1010*/  UISETP.NE.U32.AND UP0, UPT, UR8, URZ, UPT ;  /* 0x0000003f0800728c */ /* 0x000fe4000bf05070 */
[----:B------:R-:W-:Y:S02]  /*1020*/  UISETP.NE.AND.EX UP1, UPT, UR11, URZ, UPT, UP1 ;  /* 0x0000003f0b00728c */ /* 0x000fe4000bf25310 */
[----:B------:R-:W-:-:S04]  /*1030*/  UISETP.NE.AND.EX UP0, UPT, UR9, URZ, UPT, UP0 ;  /* 0x0000003f0900728c */ /* 0x000fc8000bf05300 */
[----:B------:R-:W-:Y:S02]  /*1040*/  PLOP3.LUT P2, PT, PT, PT, UP1, 0x80, 0x0 ;  /* 0x000000000000781c */ /* 0x000fe40003f4f018 */
[----:B------:R-:W-:Y:S02]  /*1050*/  PLOP3.LUT P0, PT, PT, PT, UP0, 0x80, 0x0 ;  /* 0x000000000000781c */ /* 0x000fe40003f0f008 */
[----:B--2---:R-:W-:-:S13]  /*1060*/  R2UR UR42, R4 ;  /* 0x00000000042a72ca */ /* 0x004fda00000e0000 */
[----:B------:R-:W-:Y:S02]  /*1070*/  USHF.R.S32.HI UR43, URZ, 0x1f, UR42 ;  /* 0x0000001f3f2b7899 */ /* 0x000fe4000801142a */
[----:B------:R-:W-:-:S04]  /*1080*/  @UP0 ULEA UR8, UP2, UR42, UR8, 0x2 ;  /* 0x000000082a080291 */ /* 0x000fc8000f84103f */
[----:B------:R-:W-:Y:S02]  /*1090*/  @UP0 ULEA.HI.X UR9, UR42, UR9, UR43, 0x2, UP2 ;  /* 0x000000092a090291 */ /* 0x000fe400090f142b */
[----:B------:R-:W-:Y:S01]  /*10a0*/  @UP1 ULEA UR10, UP0, UR42, UR10, 0x2 ;  /* 0x0000000a2a0a1291 */ /* 0x000fe2000f80103f */
[----:B------:R-:W-:-:S03]  /*10b0*/  MOV R4, UR8 ;  /* 0x0000000800047c02 */ /* 0x000fc60008000f00 */
[----:B------:R-:W-:Y:S01]  /*10c0*/  @UP1 ULEA.HI.X UR11, UR42, UR11, UR43, 0x2, UP0 ;  /* 0x0000000b2a0b1291 */ /* 0x000fe200080f142b */
[----:B------:R-:W-:Y:S01]  /*10d0*/  IMAD.U32 R5, RZ, RZ, UR9 ;  /* 0x00000009ff057e24 */ /* 0x000fe2000f8e00ff */
[----:B------:R-:W-:Y:S01]  /*10e0*/  ULDC.64 UR8, c[0x0][0x418] ;  /* 0x0001060000087ab9 */ /* 0x000fe20000000a00 */
[----:B-1----:R-:W-:-:S03]  /*10f0*/  IMAD.U32 R6, RZ, RZ, UR10 ;  /* 0x0000000aff067e24 */ /* 0x002fc6000f8e00ff */
[----:B---3--:R-:W-:Y:S01]  /*1100*/  IMAD.U32 R7, RZ, RZ, UR11 ;  /* 0x0000000bff077e24 */ /* 0x008fe2000f8e00ff */
[----:B------:R-:W2:Y:S04]  /*1110*/  @P0 LDG.E R4, desc[UR50][R4.64] ;  /* 0x0000003204040981 */ /* 0x000ea8000c1e1900 */
[----:B------:R-:W3:Y:S01]  /*1120*/  @P2 LDG.E R6, desc[UR50][R6.64] ;  /* 0x0000003206062981 */ /* 0x000ee2000c1e1900 */
[----:B------:R-:W-:Y:S01]  /*1130*/  UISETP.NE.U32.AND UP0, UPT, UR8, URZ, UPT ;  /* 0x0000003f0800728c */ /* 0x000fe2000bf05070 */
[----:B------:R-:W-:Y:S01]  /*1140*/  UMOV UR49, URZ ;  /* 0x0000003f00317c82 */ /* 0x000fe20008000000 */
[----:B------:R-:W-:Y:S02]  /*1150*/  UMOV UR44, UR6 ;  /* 0x00000006002c7c82 */ /* 0x000fe40008000000 */
[----:B------:R-:W-:-:S03]  /*1160*/  UISETP.NE.AND.EX UP0, UPT, UR9, URZ, UPT, UP0 ;  /* 0x0000003f0900728c */ /* 0x000fc6000bf05300 */
[----:B------:R-:W-:Y:S01]  /*1170*/  ULDC.64 UR8, c[0x0][0xa20] ;  /* 0x0002880000087ab9 */ /* 0x000fe20000000a00 */
[----:B------:R-:W-:Y:S01]  /*1180*/  USEL UR4, UR4, 0x1, UP0 ;  /* 0x0000000104047887 */ /* 0x000fe20008000000 */
[----:B------:R-:W-:-:S03]  /*1190*/  ISETP.NE.U32.AND P1, PT, RZ, UR8, PT ;  /* 0x00000008ff007c0c */ /* 0x000fc6000bf25070 */
        /* <DEDUP_REMOVED lines=19> */
.L_x_7661:
[----:B------:R-:W-:Y:S05]  /*12d0*/  @!P1 BRA `(.L_x_7662) ;  /* 0x00000000001c9947 */ /* 0x000fea0003800000 */
[----:B------:R-:W-:-:S04]  /*12e0*/  ULEA UR4, UP0, UR42, UR8, 0x2 ;  /* 0x000000082a047291 */ /* 0x000fc8000f80103f */
[----:B------:R-:W-:Y:S02]  /*12f0*/  ULEA.HI.X UR6, UR42, UR9, UR43, 0x2, UP0 ;  /* 0x000000092a067291 */ /* 0x000fe400080f142b */
[----:B------:R-:W-:-:S04]  /*1300*/  IMAD.U32 R4, RZ, RZ, UR4 ;  /* 0x00000004ff047e24 */ /* 0x000fc8000f8e00ff */
[----:B------:R-:W-:-:S05]  /*1310*/  MOV R5, UR6 ;  /* 0x0000000600057c02 */ /* 0x000fca0008000f00 */
[----:B------:R-:W2:Y:S02]  /*1320*/  LDG.E R4, desc[UR50][R4.64] ;  /* 0x0000003204047981 */ /* 0x000ea4000c1e1900 */
[----:B--2---:R-:W-:Y:S01]  /*1330*/  R2UR UR4, R4 ;  /* 0x00000000040472ca */ /* 0x004fe200000e0000 */
[----:B------:R-:W-:-:S14]  /*1340*/  BRA `(.L_x_7663) ;  /* 0x0000000000347947 */ /* 0x000fdc0003800000 */
.L_x_7662:
        /* <DEDUP_REMOVED lines=13> */
.L_x_7663:
        /* <DEDUP_REMOVED lines=9> */
[----:B------:R-:W0:Y:S01]  /*14b0*/  LDC R0, c[0x0][0x448] ;  /* 0x00011200ff007b82 */ /* 0x000e220000000800 */
[----:B------:R-:W-:Y:S01]  /*14c0*/  UIADD3 UR4, UR45, 0x3f, URZ ;  /* 0x0000003f2d047890 */ /* 0x000fe2000fffe03f */
[----:B------:R-:W-:Y:S01]  /*14d0*/  CS2R R20, SRZ ;  /* 0x0000000000147805 */ /* 0x000fe2000001ff00 */
[----:B------:R-:W-:Y:S01]  /*14e0*/  UIADD3 UR49, UR49, 0x40, -UR52 ;  /* 0x0000004031317890 */ /* 0x000fe2000fffe834 */
        /* <DEDUP_REMOVED lines=20> */
[----:B0-----:R-:W-:Y:S01]  /*1630*/  ISETP.NE.AND P0, PT, R0, 0x1, PT ;  /* 0x000000010000780c */ /* 0x001fe20003f05270 */
[----:B------:R-:W-:Y:S01]  /*1640*/  IMAD.U32 R0, RZ, RZ, UR4 ;  /* 0x00000004ff007e24 */ /* 0x000fe2000f8e00ff */
        /* <DEDUP_REMOVED lines=11> */
[----:B------:R-:W0:Y:S01]  /*1700*/  @P0 LDC R3, c[0x0][0x44c] ;  /* 0x00011300ff030b82 */ /* 0x000e220000000800 */
[----:B------:R-:W-:Y:S02]  /*1710*/  CS2R R42, SRZ ;  /* 0x00000000002a7805 */ /* 0x000fe4000001ff00 */
[----:B------:R-:W-:-:S02]  /*1720*/  CS2R R92, SRZ ;  /* 0x00000000005c7805 */ /* 0x000fc4000001ff00 */
[----:B------:R-:W-:Y:S02]  /*1730*/  CS2R R90, SRZ ;  /* 0x00000000005a7805 */ /* 0x000fe4000001ff00 */
[----:B------:R-:W-:Y:S02]  /*1740*/  CS2R R88, SRZ ;  /* 0x0000000000587805 */ /* 0x000fe4000001ff00 */
[----:B------:R-:W-:Y:S02]  /*1750*/  CS2R R86, SRZ ;  /* 0x0000000000567805 */ /* 0x000fe4000001ff00 */
[----:B------:R-:W-:Y:S02]  /*1760*/  CS2R R84, SRZ ;  /* 0x0000000000547805 */ /* 0x000fe4000001ff00 */
[----:B------:R-:W-:Y:S01]  /*1770*/  CS2R R82, SRZ ;  /* 0x0000000000527805 */ /* 0x000fe2000001ff00 */
[----:B------:R-:W1:Y:S01]  /*1780*/  @P0 LDC R4, c[0x0][0x450] ;  /* 0x00011400ff040b82 */ /* 0x000e620000000800 */
        /* <DEDUP_REMOVED lines=15> */
[----:B0-----:R-:W-:Y:S01]  /*1880*/  @P0 IMAD.HI.U32 R3, R3, UR4, RZ ;  /* 0x0000000403030c27 */ /* 0x001fe2000f8e00ff */
[----:B------:R-:W-:Y:S02]  /*1890*/  CS2R R10, SRZ ;  /* 0x00000000000a7805 */ /* 0x000fe4000001ff00 */
[----:B------:R-:W-:Y:S02]  /*18a0*/  CS2R R8, SRZ ;  /* 0x0000000000087805 */ /* 0x000fe4000001ff00 */
[----:B------:R-:W-:Y:S02]  /*18b0*/  CS2R R164, SRZ ;  /* 0x0000000000a47805 */ /* 0x000fe4000001ff00 */
[----:B------:R-:W-:-:S02]  /*18c0*/  CS2R R38, SRZ ;  /* 0x0000000000267805 */ /* 0x000fc4000001ff00 */
[----:B------:R-:W-:Y:S02]  /*18d0*/  CS2R R166, SRZ ;  /* 0x0000000000a67805 */ /* 0x000fe4000001ff00 */
[----:B------:R-:W-:Y:S02]  /*18e0*/  CS2R R34, SRZ ;  /* 0x0000000000227805 */ /* 0x000fe4000001ff00 */
[----:B------:R-:W-:Y:S02]  /*18f0*/  CS2R R168, SRZ ;  /* 0x0000000000a87805 */ /* 0x000fe4000001ff00 */
[----:B-1----:R-:W-:Y:S01]  /*1900*/  @P0 SHF.R.U32.HI R0, RZ, R4, R3 ;  /* 0x00000004ff000219 */ /* 0x002fe20000011603 */
[----:B------:R-:W-:Y:S01]  /*1910*/  IMAD.MOV.U32 R3, RZ, RZ, RZ ;  /* 0x000000ffff037224 */ /* 0x000fe200078e00ff */
[----:B------:R-:W-:Y:S02]  /*1920*/  PLOP3.LUT P0, PT, PT, PT, PT, 0x80, 0x0 ;  /* 0x000000000000781c */ /* 0x000fe40003f0f070 */
[----:B------:R-:W-:Y:S01]  /*1930*/  CS2R R30, SRZ ;  /* 0x00000000001e7805 */ /* 0x000fe2000001ff00 */
[----:B------:R-:W-:Y:S01]  /*1940*/  IMAD.MOV.U32 R28, RZ, RZ, RZ ;  /* 0x000000ffff1c7224 */ /* 0x000fe200078e00ff */
[----:B------:R-:W-:Y:S01]  /*1950*/  CS2R R170, SRZ ;  /* 0x0000000000aa7805 */ /* 0x000fe2000001ff00 */
[----:B------:R-:W-:Y:S01]  /*1960*/  VIADD R0, R0, UR49 ;  /* 0x0000003100007c36 */ /* 0x000fe20008000000 */
[----:B------:R-:W-:-:S04]  /*1970*/  CS2R R26, SRZ ;  /* 0x00000000001a7805 */ /* 0x000fc8000001ff00 */
[----:B------:R-:W-:-:S04]  /*1980*/  SHF.R.S32.HI R5, RZ, 0x1f, R0 ;  /* 0x0000001fff057819 */ /* 0x000fc80000011400 */
[----:B------:R-:W-:-:S04]  /*1990*/  LEA.HI R5, R5, R0, RZ, 0x6 ;  /* 0x0000000005057211 */ /* 0x000fc800078f30ff */
        /* <DEDUP_REMOVED lines=18> */
.L_x_7666:
[----:B------:R-:W-:Y:S01]  /*1ac0*/  ULEA UR21, UR38, UR41, 0x3 ;  /* 0x0000002926157291 */ /* 0x000fe2000f8e183f */
[----:B------:R-:W-:-:S04]  /*1ad0*/  MOV R3, UR37 ;  /* 0x0000002500037c02 */ /* 0x000fc80008000f00 */
[----:B------:R-:W-:-:S04]  /*1ae0*/  SHF.L.U32 R3, R3, 0x1f, RZ ;  /* 0x0000001f03037819 */ /* 0x000fc800000006ff */
[----:B------:R-:W0:Y:S02]  /*1af0*/  SYNCS.PHASECHK.TRANS64.TRYWAIT P1, [UR21+0x28c50], R3 ;  /* 0x028c5003ff0075a7 */ /* 0x000e240008020155 */
[----:B0-----:R-:W-:Y:S05]  /*1b00*/  @!P1 BRA `(.L_x_7667) ;  /* 0x0000010c00189947 */ /* 0x001fea0003800000 */
.L_x_7809:
        /* <DEDUP_REMOVED lines=38> */
.L_x_7668:
[----:B------:R-:W-:Y:S01]  /*1d70*/  UIADD3 UR6, UR21, 0x28c60, URZ ;  /* 0x00028c6015067890 */ /* 0x000fe2000fffe03f */
[----:B------:R-:W-:-:S03]  /*1d80*/  ISETP.GE.AND P1, PT, R0, 0x2, PT ;  /* 0x000000020000780c */ /* 0x000fc60003f26270 */
[----:B------:R-:W-:-:S09]  /*1d90*/  UPRMT UR6, UR40, 0x654, UR6 ;  /* 0x0000065428067896 */ /* 0x000fd20008000006 */
[----:B------:R-:W-:Y:S01]  /*1da0*/  SYNCS.ARRIVE.TRANS64.RED.A1T0 RZ, [UR6], RZ ;  /* 0x000000ffffff79a7 */ /* 0x000fe20008100406 */
[----:B------:R-:W-:Y:S05]  /*1db0*/  @!P1 BRA `(.L_x_7669) ;  /* 0x0000000800dc9947 */ /* 0x000fea0003800000 */
[----:B------:R-:W-:-:S07]  /*1dc0*/  VIADD R0, R0, 0xfffffffe ;  /* 0xfffffffe00007836 */ /* 0x000fce0000000000 */
.L_x_7675:
        /* <DEDUP_REMOVED lines=143> */
.L_x_7670:
[----:B------:R-:W-:Y:S01]  /*26c0*/  ULEA UR21, UR38, UR41, 0x3 ;  /* 0x0000002926157291 */ /* 0x000fe2000f8e183f */
[----:B------:R-:W-:-:S05]  /*26d0*/  IMAD.U32 R3, RZ, RZ, UR37 ;  /* 0x00000025ff037e24 */ /* 0x000fca000f8e00ff */
[----:B------:R-:W-:-:S04]  /*26e0*/  SHF.L.U32 R3, R3, 0x1f, RZ ;  /* 0x0000001f03037819 */ /* 0x000fc800000006ff */
[----:B------:R0:W1:Y:S01]  /*26f0*/  SYNCS.PHASECHK.TRANS64.TRYWAIT P1, [UR21+0x28c50], R3 ;  /* 0x028c5003ff0075a7 */ /* 0x0000620008020155 */
[----:B------:R-:W-:Y:S05]  /*2700*/  @!P0 BRA `(.L_x_7671) ;  /* 0x0000000000048947 */ /* 0x000fea0003800000 */
[----:B------:R-:W-:Y:S01]  /*2710*/  BPT.TRAP 0x1 ;  /* 0x000000040000795c */ /* 0x000fe20000300000 */
.L_x_7671:
[----:B-1----:R-:W-:Y:S05]  /*2720*/  @P1 BRA `(.L_x_7672) ;  /* 0x0000000000081947 */ /* 0x002fea0003800000 */
[----:B------:R-:W1:Y:S02]  /*2730*/  SYNCS.PHASECHK.TRANS64.TRYWAIT P1, [UR21+0x28c50], R3 ;  /* 0x028c5003ff0075a7 */ /* 0x000e640008020155 */
[----:B-1----:R-:W-:Y:S05]  /*2740*/  @!P1 BRA `(.L_x_7673) ;  /* 0x0000010000209947 */ /* 0x002fea0003800000 */
.L_x_7672:
        /* <DEDUP_REMOVED lines=26> */
.L_x_7674:
[----:B------:R-:W-:-:S04]  /*28f0*/  UIADD3 UR6, UR21, 0x28c60, URZ ;  /* 0x00028c6015067890 */ /* 0x000fc8000fffe03f */
[----:B------:R-:W-:-:S09]  /*2900*/  UPRMT UR6, UR40, 0x654, UR6 ;  /* 0x0000065428067896 */ /* 0x000fd20008000006 */
[----:B------:R-:W-:Y:S01]  /*2910*/  SYNCS.ARRIVE.TRANS64.RED.A1T0 RZ, [UR6], RZ ;  /* 0x000000ffffff79a7 */ /* 0x000fe20008100406 */
[----:B------:R-:W-:Y:S05]  /*2920*/  @P2 BRA `(.L_x_7675) ;  /* 0xfffffff400282947 */ /* 0x000fea000383ffff */
.L_x_7669:
[----:B------:R-:W-:Y:S01]  /*2930*/  BAR.SYNC.DEFER_BLOCKING 0xe, 0x100 ;  /* 0x0384000000007b1d */ /* 0x000fe20000010000 */
[----:B01----:R-:W-:Y:S01]  /*2940*/  IMAD.U32 R3, RZ, RZ, UR38 ;  /* 0x00000026ff037e24 */ /* 0x003fe2000f8e00ff */
[----:B------:R-:W-:Y:S01]  /*2950*/  UIADD3 UR38, UR38, 0x1, URZ ;  /* 0x0000000126267890 */ /* 0x000fe2000fffe03f */
[----:B------:R-:W-:Y:S01]  /*2960*/  PLOP3.LUT P0, PT, PT, PT, PT, 0x8, 0x0 ;  /* 0x000000000000781c */ /* 0x000fe20003f0e170 */
[----:B------:R-:W-:Y:S02]  /*2970*/  IMAD.MOV.U32 R20, RZ, RZ, RZ ;  /* 0x000000ffff147224 */ /* 0x000fe400078e00ff */
        /* <DEDUP_REMOVED lines=139> */
.L_x_7664:
[----:B------:R-:W-:Y:S01]  /*3230*/  ULDC UR4, c[0x0][0x448] ;  /* 0x0001120000047ab9 */ /* 0x000fe20000000800 */
[----:B------:R-:W-:Y:S01]  /*3240*/  UIADD3 UR6, UR45, 0x3f, URZ ;  /* 0x0000003f2d067890 */ /* 0x000fe2000fffe03f */
[----:B------:R-:W-:Y:S01]  /*3250*/  PLOP3.LUT P0, PT, PT, PT, PT, 0x80, 0x0 ;  /* 0x000000000000781c */ /* 0x000fe20003f0f070 */
[----:B------:R-:W-:Y:S01]  /*3260*/  UISETP.NE.AND UP0, UPT, UR4, 0x1, UPT ;  /* 0x000000010400788c */ /* 0x000fe2000bf05270 */
[----:B------:R-:W-:Y:S01]  /*3270*/  IMAD.MOV.U32 R3, RZ, RZ, RZ ;  /* 0x000000ffff037224 */ /* 0x000fe200078e00ff */
[----:B------:R-:W-:Y:S01]  /*3280*/  UIADD3 UR7, UR49, 0x40, -UR52 ;  /* 0x0000004031077890 */ /* 0x000fe2000fffe834 */
[----:B------:R-:W-:Y:S01]  /*3290*/  CS2R R20, SRZ ;  /* 0x0000000000147805 */ /* 0x000fe2000001ff00 */
[----:B------:R-:W-:Y:S01]  /*32a0*/  UP2UR UR53, UPR, URZ, 0x1 ;  /* 0x000000013f357883 */ /* 0x000fe20008000000 */
[----:B------:R-:W-:Y:S02]  /*32b0*/  CS2R R150, SRZ ;  /* 0x0000000000967805 */ /* 0x000fe4000001ff00 */
[----:B------:R-:W-:-:S02]  /*32c0*/  CS2R R148, SRZ ;  /* 0x0000000000947805 */ /* 0x000fc4000001ff00 */
[----:B------:R-:W-:Y:S02]  /*32d0*/  CS2R R146, SRZ ;  /* 0x0000000000927805 */ /* 0x000fe4000001ff00 */
[----:B------:R-:W-:Y:S02]  /*32e0*/  CS2R R144, SRZ ;  /* 0x0000000000907805 */ /* 0x000fe4000001ff00 */
[----:B------:R-:W-:Y:S02]  /*32f0*/  CS2R R142, SRZ ;  /* 0x00000000008e7805 */ /* 0x000fe4000001ff00 */
[----:B------:R-:W-:Y:S01]  /*3300*/  CS2R R140, SRZ ;  /* 0x00000000008c7805 */ /* 0x000fe2000001ff00 */
[----:B------:R-:W-:Y:S01]  /*3310*/  @UP0 ULDC UR4, c[0x0][0x44c] ;  /* 0x0001130000040ab9 */ /* 0x000fe20000000800 */
[----:B------:R-:W-:Y:S01]  /*3320*/  @UP0 ULDC UR8, c[0x0][0x450] ;  /* 0x0001140000080ab9 */ /* 0x000fe20000000800 */
[----:B------:R-:W-:Y:S01]  /*3330*/  UIMAD.WIDE.U32 UR4, UR6, UR4, URZ ;  /* 0x00000004060472a5 */ /* 0x000fe2000f8e003f */
[----:B------:R-:W-:-:S02]  /*3340*/  CS2R R138, SRZ ;  /* 0x00000000008a7805 */ /* 0x000fc4000001ff00 */
[----:B------:R-:W-:Y:S02]  /*3350*/  CS2R R136, SRZ ;  /* 0x0000000000887805 */ /* 0x000fe4000001ff00 */
[----:B------:R-:W-:Y:S01]  /*3360*/  CS2R R134, SRZ ;  /* 0x0000000000867805 */ /* 0x000fe2000001ff00 */
[----:B------:R-:W-:Y:S01]  /*3370*/  @UP0 USHF.R.U32.HI UR6, URZ, UR8, UR5 ;  /* 0x000000083f060299 */ /* 0x000fe20008011605 */
[----:B------:R-:W-:Y:S02]  /*3380*/  CS2R R132, SRZ ;  /* 0x0000000000847805 */ /* 0x000fe4000001ff00 */
[----:B------:R-:W-:Y:S02]  /*3390*/  CS2R R130, SRZ ;  /* 0x0000000000827805 */ /* 0x000fe4000001ff00 */
[----:B------:R-:W-:Y:S01]  /*33a0*/  CS2R R128, SRZ ;  /* 0x0000000000807805 */ /* 0x000fe2000001ff00 */
[----:B------:R-:W-:Y:S01]  /*33b0*/  UIADD3 UR6, UR7, UR6, URZ ;  /* 0x0000000607067290 */ /* 0x000fe2000fffe03f */
[----:B------:R-:W-:-:S02]  /*33c0*/  CS2R R126, SRZ ;  /* 0x00000000007e7805 */ /* 0x000fc4000001ff00 */
[----:B------:R-:W-:Y:S02]  /*33d0*/  CS2R R124, SRZ ;  /* 0x00000000007c7805 */ /* 0x000fe4000001ff00 */
[----:B------:R-:W-:Y:S01]  /*33e0*/  CS2R R160, SRZ ;  /* 0x0000000000a07805 */ /* 0x000fe2000001ff00 */
[----:B------:R-:W-:Y:S01]  /*33f0*/  USHF.R.S32.HI UR4, URZ, 0x1f, UR6 ;  /* 0x0000001f3f047899 */ /* 0x000fe20008011406 */
[----:B------:R-:W-:Y:S02]  /*3400*/  CS2R R120, SRZ ;  /* 0x0000000000787805 */ /* 0x000fe4000001ff00 */
[----:B------:R-:W-:Y:S02]  /*3410*/  CS2R R158, SRZ ;  /* 0x00000000009e7805 */ /* 0x000fe4000001ff00 */
[----:B------:R-:W-:Y:S01]  /*3420*/  CS2R R116, SRZ ;  /* 0x0000000000747805 */ /* 0x000fe2000001ff00 */
[----:B------:R-:W-:Y:S01]  /*3430*/  ULEA.HI UR4, UR4, UR6, URZ, 0x6 ;  /* 0x0000000604047291 */ /* 0x000fe2000f8f303f */
[----:B------:R-:W-:-:S02]  /*3440*/  CS2R R156, SRZ ;  /* 0x00000000009c7805 */ /* 0x000fc4000001ff00 */
[----:B------:R-:W-:Y:S02]  /*3450*/  CS2R R112, SRZ ;  /* 0x0000000000707805 */ /* 0x000fe4000001ff00 */
[----:B------:R-:W-:Y:S01]  /*3460*/  CS2R R154, SRZ ;  /* 0x00000000009a7805 */ /* 0x000fe2000001ff00 */
[----:B------:R-:W-:Y:S01]  /*3470*/  USHF.R.S32.HI UR4, URZ, 0x6, UR4 ;  /* 0x000000063f047899 */ /* 0x000fe20008011404 */
[----:B------:R-:W-:Y:S02]  /*3480*/  CS2R R152, SRZ ;  /* 0x0000000000987805 */ /* 0x000fe4000001ff00 */
[----:B------:R-:W-:Y:S02]  /*3490*/  CS2R R108, SRZ ;  /* 0x00000000006c7805 */ /* 0x000fe4000001ff00 */
[----:B------:R-:W-:Y:S01]  /*34a0*/  CS2R R58, SRZ ;  /* 0x00000000003a7805 */ /* 0x000fe2000001ff00 */
[----:B------:R-:W-:Y:S01]  /*34b0*/  UISETP.LT.AND UP0, UPT, UR54, UR4, UPT ;  /* 0x000000043600728c */ /* 0x000fe2000bf01270 */
[----:B------:R-:W-:-:S02]  /*34c0*/  CS2R R104, SRZ ;  /* 0x0000000000687805 */ /* 0x000fc4000001ff00 */
[----:B------:R-:W-:Y:S02]  /*34d0*/  CS2R R56, SRZ ;  /* 0x0000000000387805 */ /* 0x000fe4000001ff00 */
[----:B------:R-:W-:Y:S01]  /*34e0*/  CS2R R54, SRZ ;  /* 0x0000000000367805 */ /* 0x000fe2000001ff00 */
[----:B------:R-:W-:Y:S01]  /*34f0*/  USEL UR54, UR54, UR4, UP0 ;  /* 0x0000000436367287 */ /* 0x000fe20008000000 */
[----:B------:R-:W-:Y:S02]  /*3500*/  CS2R R100, SRZ ;  /* 0x0000000000647805 */ /* 0x000fe4000001ff00 */
[----:B------:R-:W-:Y:S02]  /*3510*/  CS2R R50, SRZ ;  /* 0x0000000000327805 */ /* 0x000fe4000001ff00 */
[----:B------:R-:W-:Y:S01]  /*3520*/  CS2R R46, SRZ ;  /* 0x00000000002e7805 */ /* 0x000fe2000001ff00 */
[----:B------:R-:W-:Y:S01]  /*3530*/  UISETP.GE.AND UP0, UPT, UR54, 0x1, UPT ;  /* 0x000000013600788c */ /* 0x000fe2000bf06270 */
[----:B------:R-:W-:-:S02]  /*3540*/  CS2R R96, SRZ ;  /* 0x0000000000607805 */ /* 0x000fc4000001ff00 */
[----:B------:R-:W-:Y:S02]  /*3550*/  CS2R R42, SRZ ;  /* 0x00000000002a7805 */ /* 0x000fe4000001ff00 */
[----:B------:R-:W-:Y:S02]  /*3560*/  CS2R R92, SRZ ;  /* 0x00000000005c7805 */ /* 0x000fe4000001ff00 */
[----:B------:R-:W-:Y:S02]  /*3570*/  CS2R R90, SRZ ;  /* 0x00000000005a7805 */ /* 0x000fe4000001ff00 */
[----:B------:R-:W-:Y:S02]  /*3580*/  CS2R R88, SRZ ;  /* 0x0000000000587805 */ /* 0x000fe4000001ff00 */
[----:B------:R-:W-:Y:S02]  /*3590*/  PLOP3.LUT P1, PT, PT, PT, UP0, 0x80, 0x0 ;  /* 0x000000000000781c */ /* 0x000fe40003f2f008 */
        /* <DEDUP_REMOVED lines=60> */
.L_x_7676:
        /* <DEDUP_REMOVED lines=9> */
.L_x_7810:
[----:B------:R-:W-:Y:S05]  /*39f0*/  @!P0 BRA `(.L_x_7678) ;  /* 0x0000000000048947 */ /* 0x000fea0003800000 */
[----:B------:R-:W-:Y:S01]  /*3a00*/  BPT.TRAP 0x1 ;  /* 0x000000040000795c */ /* 0x000fe20000300000 */
.L_x_7678:
[----:B------:R-:W-:Y:S02]  /*3a10*/  IMAD.U32 R7, RZ, RZ, UR38 ;  /* 0x00000026ff077e24 */ /* 0x000fe4000f8e00ff */
[----:B------:R-:W-:-:S03]  /*3a20*/  IMAD.U32 R8, RZ, RZ, UR37 ;  /* 0x00000025ff087e24 */ /* 0x000fc6000f8e00ff */
[----:B------:R-:W-:Y:S02]  /*3a30*/  LEA R7, R7, UR41, 0x3 ;  /* 0x0000002907077c11 */ /* 0x000fe4000f8e18ff */
[----:B------:R-:W-:-:S04]  /*3a40*/  SHF.L.U32 R8, R8, 0x1f, RZ ;  /* 0x0000001f08087819 */ /* 0x000fc800000006ff */
[----:B------:R1:W2:Y:S01]  /*3a50*/  SYNCS.PHASECHK.TRANS64.TRYWAIT P1, [R7+URZ+0x28c30], R8 ;  /* 0x028c3008070075a7 */ /* 0x0002a2000802017f */
[----:B------:R-:W-:Y:S05]  /*3a60*/  @!P0 BRA `(.L_x_7679) ;  /* 0x0000000000048947 */ /* 0x000fea0003800000 */
[----:B------:R-:W-:Y:S01]  /*3a70*/  BPT.TRAP 0x1 ;  /* 0x000000040000795c */ /* 0x000fe20000300000 */
.L_x_7679:
[----:B--2---:R-:W-:Y:S05]  /*3a80*/  @P1 BRA `(.L_x_7680) ;  /* 0x0000000000081947 */ /* 0x004fea0003800000 */
[----:B------:R-:W2:Y:S02]  /*3a90*/  SYNCS.PHASECHK.TRANS64.TRYWAIT P1, [R7+URZ+0x28c30], R8 ;  /* 0x028c3008070075a7 */ /* 0x000ea4000802017f */
[----:B--2---:R-:W-:Y:S05]  /*3aa0*/  @!P1 BRA `(.L_x_7681) ;  /* 0x000000ec00789947 */ /* 0x004fea0003800000 */
.L_x_7680:
        /* <DEDUP_REMOVED lines=40> */
.L_x_7682:
[----:B------:R-:W-:Y:S01]  /*3d30*/  UISETP.NE.AND UP0, UPT, UR53, URZ, UPT ;  /* 0x0000003f3500728c */ /* 0x000fe2000bf05270 */
[----:B------:R-:W-:Y:S01]  /*3d40*/  IADD3 R3, R185, UR45, RZ ;  /* 0x0000002db9037c10 */ /* 0x000fe2000fffe0ff */
[----:B------:R-:W-:Y:S02]  /*3d50*/  ULDC UR10, c[0x0][0x9d8] ;  /* 0x00027600000a7ab9 */ /* 0x000fe40000000800 */
        /* <DEDUP_REMOVED lines=8> */
[----:B------:R-:W-:Y:S01]  /*3de0*/  FMUL.FTZ R34, R34, UR10 ;  /* 0x0000000a22227c20 */ /* 0x000fe20008410000 */
        /* <DEDUP_REMOVED lines=17> */
[----:B------:R-:W-:Y:S01]  /*3f00*/  FMUL.FTZ R51, R51, UR10 ;  /* 0x0000000a33337c20 */ /* 0x000fe20008410000 */
[----:B------:R-:W-:Y:S01]  /*3f10*/  UIADD3 UR7, UR49, 0x1, UR6 ;  /* 0x0000000131077890 */ /* 0x000fe2000fffe006 */
[----:B------:R-:W-:Y:S01]  /*3f20*/  FMUL.FTZ R54, R54, UR10 ;  /* 0x0000000a36367c20 */ /* 0x000fe20008410000 */
[----:B------:R-:W-:Y:S01]  /*3f30*/  IMAD.U32 R5, RZ, RZ, UR6 ;  /* 0x00000006ff057e24 */ /* 0x000fe2000f8e00ff */
[----:B------:R-:W5:Y:S01]  /*3f40*/  MUFU.TANH R31, R31 ;  /* 0x0000001f001f7308 */ /* 0x000f620000002400 */
[----:B------:R-:W-:Y:S01]  /*3f50*/  FMUL.FTZ R55, R55, UR10 ;  /* 0x0000000a37377c20 */ /* 0x000fe20008410000 */
[----:B------:R-:W1:Y:S01]  /*3f60*/  SHFL.IDX PT, R3, R3, RZ, 0x1c1f ;  /* 0x001c1fff03037589 */ /* 0x000e6200000e0000 */
[----:B------:R-:W-:Y:S01]  /*3f70*/  IMAD.U32 R13, RZ, RZ, UR7 ;  /* 0x00000007ff0d7e24 */ /* 0x000fe2000f8e00ff */
[----:B------:R-:W-:Y:S01]  /*3f80*/  IADD3 R4, -R2, UR49, R5 ;  /* 0x0000003102047c10 */ /* 0x000fe2000fffe105 */
[----:B------:R-:W-:Y:S01]  /*3f90*/  FMUL.FTZ R24, R24, UR10 ;  /* 0x0000000a18187c20 */ /* 0x000fe20008410000 */
        /* <DEDUP_REMOVED lines=22> */
[----:B------:R-:W-:Y:S01]  /*4100*/  ULDC UR10, c[0x0][0x988] ;  /* 0x00026200000a7ab9 */ /* 0x000fe20000000800 */
[----:B0-----:R-:W-:-:S02]  /*4110*/  FSEL R27, R26, -INF , P1 ;  /* 0xff8000001a1b7808 */ /* 0x001fc40000800000 */
[----:B---3--:R-:W-:Y:S02]  /*4120*/  FSEL R28, R9, -INF , P2 ;  /* 0xff800000091c7808 */ /* 0x008fe40001000000 */
[----:B------:R-:W-:Y:S01]  /*4130*/  ISETP.GT.AND P1, PT, R6, 0x9, PT ;  /* 0x000000090600780c */ /* 0x000fe20003f24270 */
[----:B------:R-:W0:Y:S01]  /*4140*/  MUFU.TANH R38, R38 ;  /* 0x0000002600267308 */ /* 0x000e220000002400 */
[----:B------:R-:W-:Y:S02]  /*4150*/  FSEL R30, R30, -INF , P3 ;  /* 0xff8000001e1e7808 */ /* 0x000fe40001800000 */
[----:B------:R-:W-:Y:S02]  /*4160*/  FMNMX.FTZ R9, R27, R28, !PT ;  /* 0x0000001c1b097209 */ /* 0x000fe40007810000 */
[----:B------:R-:W-:Y:S02]  /*4170*/  ISETP.GT.AND P2, PT, R6, 0x10, PT ;  /* 0x000000100600780c */ /* 0x000fe40003f44270 */
[----:B-----5:R-:W-:Y:S01]  /*4180*/  FSEL R31, R31, -INF , P1 ;  /* 0xff8000001f1f7808 */ /* 0x020fe20000800000 */
[----:B------:R-:W3:Y:S01]  /*4190*/  MUFU.TANH R39, R39 ;  /* 0x0000002700277308 */ /* 0x000ee20000002400 */
        /* <DEDUP_REMOVED lines=9> */
[----:B------:R-:W4:Y:S01]  /*4230*/  MUFU.TANH R43, R43 ;  /* 0x0000002b002b7308 */ /* 0x000f220000002400 */
[----:B0-----:R-:W-:Y:S02]  /*4240*/  FSEL R38, R38, -INF , P2 ;  /* 0xff80000026267808 */ /* 0x001fe40001000000 */
[----:B------:R-:W-:Y:S02]  /*4250*/  FMNMX.FTZ R9, R35, R10, !PT ;  /* 0x0000000a23097209 */ /* 0x000fe40007810000 */
[----:B------:R-:W-:Y:S02]  /*4260*/  ISETP.GT.AND P2, PT, R6, 0x20, PT ;  /* 0x000000200600780c */ /* 0x000fe40003f44270 */
[----:B---3--:R-:W-:Y:S01]  /*4270*/  FSEL R39, R39, -INF , P1 ;  /* 0xff80000027277808 */ /* 0x008fe20000800000 */
[----:B------:R-:W0:Y:S01]  /*4280*/  MUFU.TANH R46, R46 ;  /* 0x0000002e002e7308 */ /* 0x000e220000002400 */
        /* <DEDUP_REMOVED lines=9> */
[----:B------:R-:W3:Y:S01]  /*4320*/  MUFU.TANH R50, R50 ;  /* 0x0000003200327308 */ /* 0x000ee20000002400 */
[----:B0-----:R-:W-:Y:S02]  /*4330*/  FSEL R46, R46, -INF , P2 ;  /* 0xff8000002e2e7808 */ /* 0x001fe40001000000 */
[----:B------:R-:W-:Y:S02]  /*4340*/  FMNMX.FTZ R9, R43, R10, !PT ;  /* 0x0000000a2b097209 */ /* 0x000fe40007810000 */
[----:B------:R-:W-:Y:S02]  /*4350*/  ISETP.GT.AND P2, PT, R6, 0x30, PT ;  /* 0x000000300600780c */ /* 0x000fe40003f44270 */
[----:B------:R-:W-:Y:S01]  /*4360*/  FMNMX.FTZ R10, R46, R9, !PT ;  /* 0x000000092e0a7209 */ /* 0x000fe20007810000 */
[----:B------:R-:W0:Y:S01]  /*4370*/  MUFU.TANH R51, R51 ;  /* 0x0000003300337308 */ /* 0x000e220000002400 */
[----:B--2---:R-:W-:-:S02]  /*4380*/  FSEL R47, R47, -INF , P1 ;  /* 0xff8000002f2f7808 */ /* 0x004fc40000800000 */
[----:B------:R-:W-:Y:S02]  /*4390*/  ISETP.GT.AND P1, PT, R6, 0x31, PT ;  /* 0x000000310600780c */ /* 0x000fe40003f24270 */
[----:B------:R-:W-:Y:S02]  /*43a0*/  FMNMX.FTZ R9, R47, R10, !PT ;  /* 0x0000000a2f097209 */ /* 0x000fe40007810000 */
[----:B-1----:R-:W-:Y:S01]  /*43b0*/  VIADDMNMX R3, R3, R5, R4, PT ;  /* 0x0000000503037246 */ /* 0x002fe20003800104 */
[----:B------:R-:W1:Y:S01]  /*43c0*/  MUFU.TANH R54, R54 ;  /* 0x0000003600367308 */ /* 0x000e620000002400 */
[----:B---3--:R-:W-:Y:S02]  /*43d0*/  FSEL R50, R50, -INF , P2 ;  /* 0xff80000032327808 */ /* 0x008fe40001000000 */
[----:B------:R-:W-:Y:S02]  /*43e0*/  ISETP.GT.AND P2, PT, R6, 0x38, PT ;  /* 0x000000380600780c */ /* 0x000fe40003f44270 */
[----:B------:R-:W-:-:S02]  /*43f0*/  FMNMX.FTZ R10, R50, R9, !PT ;  /* 0x00000009320a7209 */ /* 0x000fc40007810000 */
[----:B------:R-:W-:Y:S01]  /*4400*/  ISETP.GT.AND P3, PT, R3, 0x8, PT ;  /* 0x000000080300780c */ /* 0x000fe20003f64270 */
[----:B------:R-:W2:Y:S01]  /*4410*/  MUFU.TANH R55, R55 ;  /* 0x0000003700377308 */ /* 0x000ea20000002400 */
[----:B0-----:R-:W-:Y:S02]  /*4420*/  FSEL R51, R51, -INF , P1 ;  /* 0xff80000033337808 */ /* 0x001fe40000800000 */
[----:B------:R-:W-:Y:S02]  /*4430*/  ISETP.GT.AND P1, PT, R6, 0x39, PT ;  /* 0x000000390600780c */ /* 0x000fe40003f24270 */
[----:B------:R-:W-:Y:S02]  /*4440*/  FMNMX.FTZ R9, R51, R10, !PT ;  /* 0x0000000a33097209 */ /* 0x000fe40007810000 */
[----:B------:R-:W-:Y:S01]  /*4450*/  FSEL R10, R11, -INF , P3 ;  /* 0xff8000000b0a7808 */ /* 0x000fe20001800000 */
[----:B------:R-:W0:Y:S01]  /*4460*/  MUFU.TANH R24, R24 ;  /* 0x0000001800187308 */ /* 0x000e220000002400 */
[----:B-1----:R-:W-:-:S02]  /*4470*/  FSEL R54, R54, -INF , P2 ;  /* 0xff80000036367808 */ /* 0x002fc40001000000 */
[C---:B------:R-:W-:Y:S02]  /*4480*/  ISETP.GT.AND P2, PT, R3.reuse, 0x1, PT ;  /* 0x000000010300780c */ /* 0x040fe40003f44270 */
[----:B------:R-:W-:Y:S02]  /*4490*/  FMNMX.FTZ R6, R54, R9, !PT ;  /* 0x0000000936067209 */ /* 0x000fe40007810000 */
[----:B------:R-:W-:Y:S01]  /*44a0*/  ISETP.GT.AND P3, PT, R3, 0x29, PT ;  /* 0x000000290300780c */ /* 0x000fe20003f64270 */
[----:B------:R-:W-:Y:S01]  /*44b0*/  MUFU.TANH R25, R25 ;  /* 0x0000001900197308 */ /* 0x000fe20000002400 */
[----:B--2---:R-:W-:Y:S02]  /*44c0*/  FSEL R55, R55, -INF , P1 ;  /* 0xff80000037377808 */ /* 0x004fe40000800000 */
[----:B------:R-:W-:Y:S02]  /*44d0*/  ISETP.GT.AND P1, PT, R3, RZ, PT ;  /* 0x000000ff0300720c */ /* 0x000fe40003f24270 */
[----:B------:R-:W-:-:S02]  /*44e0*/  FMNMX.FTZ R6, R55, R6, !PT ;  /* 0x0000000637067209 */ /* 0x000fc40007810000 */
        /* <DEDUP_REMOVED lines=190> */
.L_x_7683:
[----:B------:R0:W1:Y:S01]  /*50d0*/  SYNCS.PHASECHK.TRANS64.TRYWAIT P1, [R7+URZ+0x28c50], R8 ;  /* 0x028c5008070075a7 */ /* 0x000062000802017f */
[----:B------:R-:W-:Y:S05]  /*50e0*/  @!P0 BRA `(.L_x_7684) ;  /* 0x0000000000048947 */ /* 0x000fea0003800000 */
[----:B------:R-:W-:Y:S01]  /*50f0*/  BPT.TRAP 0x1 ;  /* 0x000000040000795c */ /* 0x000fe20000300000 */
.L_x_7684:
[----:B-1----:R-:W-:Y:S05]  /*5100*/  @P1 BRA `(.L_x_7685) ;  /* 0x0000000000081947 */ /* 0x002fea0003800000 */
[----:B------:R-:W1:Y:S02]  /*5110*/  SYNCS.PHASECHK.TRANS64.TRYWAIT P1, [R7+URZ+0x28c50], R8 ;  /* 0x028c5008070075a7 */ /* 0x000e64000802017f */
[----:B-1----:R-:W-:Y:S05]  /*5120*/  @!P1 BRA `(.L_x_7686) ;  /* 0x000000d400ec9947 */ /* 0x002fea0003800000 */
.L_x_7685:
        /* <DEDUP_REMOVED lines=34> */
.L_x_7687:
[----:B------:R-:W-:Y:S01]  /*5350*/  UISETP.NE.AND UP0, UPT, UR53, URZ, UPT ;  /* 0x0000003f3500728c */ /* 0x000fe2000bf05270 */
[----:B------:R-:W-:Y:S01]  /*5360*/  R2UR UR14, R7 ;  /* 0x00000000070e72ca */ /* 0x000fe200000e0000 */
[----:B------:R-:W-:Y:S01]  /*5370*/  UMOV UR11, UR45 ;  /* 0x0000002d000b7c82 */ /* 0x000fe20008000000 */
[----:B------:R-:W-:-:S08]  /*5380*/  UIADD3 UR21, UR54, -0x2, URZ ;  /* 0xfffffffe36157890 */ /* 0x000fd0000fffe03f */
[----:B------:R-:W-:Y:S01]  /*5390*/  @UP0 ULDC UR6, c[0x0][0x44c] ;  /* 0x0001130000060ab9 */ /* 0x000fe20000000800 */
[----:B------:R-:W-:Y:S01]  /*53a0*/  @UP0 ULDC UR15, c[0x0][0x450] ;  /* 0x00011400000f0ab9 */ /* 0x000fe20000000800 */
[----:B------:R-:W-:Y:S02]  /*53b0*/  UIMAD.WIDE.U32 UR6, UR45, UR6, URZ ;  /* 0x000000062d0672a5 */ /* 0x000fe4000f8e003f */
[----:B------:R-:W-:Y:S02]  /*53c0*/  UIADD3 UR6, UR14, 0x28c60, URZ ;  /* 0x00028c600e067890 */ /* 0x000fe4000fffe03f */
[----:B------:R-:W-:Y:S02]  /*53d0*/  @UP0 USHF.R.U32.HI UR11, URZ, UR15, UR7 ;  /* 0x0000000f3f0b0299 */ /* 0x000fe40008011607 */
[----:B------:R-:W-:Y:S02]  /*53e0*/  UPRMT UR6, UR40, 0x654, UR6 ;  /* 0x0000065428067896 */ /* 0x000fe40008000006 */
[----:B------:R-:W-:-:S04]  /*53f0*/  UIADD3 UR7, UR11, UR49, -UR52 ;  /* 0x000000310b077290 */ /* 0x000fc8000fffe834 */
        /* <DEDUP_REMOVED lines=9> */
[----:B01----:R-:W-:Y:S01]  /*5490*/  IMAD.MOV.U32 R8, RZ, RZ, R5 ;  /* 0x000000ffff087224 */ /* 0x003fe200078e0005 */
[----:B------:R-:W-:Y:S01]  /*54a0*/  UMOV UR24, UR38 ;  /* 0x0000002600187c82 */ /* 0x000fe20008000000 */
[----:B------:R-:W-:Y:S01]  /*54b0*/  IMAD.MOV.U32 R9, RZ, RZ, R6 ;  /* 0x000000ffff097224 */ /* 0x000fe200078e0006 */
[----:B------:R-:W-:Y:S01]  /*54c0*/  ULDC UR25, c[0x0][0x9d8] ;  /* 0x0002760000197ab9 */ /* 0x000fe20000000800 */
[----:B------:R-:W-:-:S05]  /*54d0*/  ULDC UR22, c[0x0][0x988] ;  /* 0x0002620000167ab9 */ /* 0x000fca0000000800 */
.L_x_7699:
[----:B------:R-:W-:-:S04]  /*54e0*/  UIADD3 UR38, UR24, 0x1, URZ ;  /* 0x0000000118267890 */ /* 0x000fc8000fffe03f */
[----:B------:R-:W-:-:S04]  /*54f0*/  UISETP.NE.AND UP0, UPT, UR38, 0x2, UPT ;  /* 0x000000022600788c */ /* 0x000fc8000bf05270 */
[----:B------:R-:W-:Y:S02]  /*5500*/  USEL UR6, URZ, 0x1, UP0 ;  /* 0x000000013f067887 */ /* 0x000fe40008000000 */
[----:B------:R-:W-:Y:S02]  /*5510*/  USEL UR38, UR38, URZ, UP0 ;  /* 0x0000003f26267287 */ /* 0x000fe40008000000 */
[----:B------:R-:W-:Y:S01]  /*5520*/  ULOP3.LUT UR37, UR37, UR6, URZ, 0x3c, !UPT ;  /* 0x0000000625257292 */ /* 0x000fe2000f8e3c3f */
[----:B0--3--:R-:W-:Y:S11]  /*5530*/  @!P0 BRA `(.L_x_7689) ;  /* 0x0000000000048947 */ /* 0x009ff60003800000 */
[----:B------:R-:W-:Y:S01]  /*5540*/  BPT.TRAP 0x1 ;  /* 0x000000040000795c */ /* 0x000fe20000300000 */
.L_x_7689:
[----:B------:R-:W-:Y:S01]  /*5550*/  ULEA UR23, UR38, UR41, 0x3 ;  /* 0x0000002926177291 */ /* 0x000fe2000f8e183f */
[----:B------:R-:W-:-:S05]  /*5560*/  IMAD.U32 R7, RZ, RZ, UR37 ;  /* 0x00000025ff077e24 */ /* 0x000fca000f8e00ff */
[----:B------:R-:W-:-:S04]  /*5570*/  SHF.L.U32 R7, R7, 0x1f, RZ ;  /* 0x0000001f07077819 */ /* 0x000fc800000006ff */
[----:B------:R0:W1:Y:S01]  /*5580*/  SYNCS.PHASECHK.TRANS64.TRYWAIT P1, [UR23+0x28c30], R7 ;  /* 0x028c3007ff0075a7 */ /* 0x0000620008020157 */
[----:B------:R-:W-:Y:S05]  /*5590*/  @!P0 BRA `(.L_x_7690) ;  /* 0x0000000000048947 */ /* 0x000fea0003800000 */
[----:B------:R-:W-:Y:S01]  /*55a0*/  BPT.TRAP 0x1 ;  /* 0x000000040000795c */ /* 0x000fe20000300000 */
.L_x_7690:
[----:B-1----:R-:W-:Y:S05]  /*55b0*/  @P1 BRA `(.L_x_7691) ;  /* 0x0000000000081947 */ /* 0x002fea0003800000 */
[----:B------:R-:W1:Y:S02]  /*55c0*/  SYNCS.PHASECHK.TRANS64.TRYWAIT P1, [UR23+0x28c30], R7 ;  /* 0x028c3007ff0075a7 */ /* 0x000e640008020157 */
[----:B-1----:R-:W-:Y:S05]  /*55d0*/  @!P1 BRA `(.L_x_7692) ;  /* 0x000000d000d49947 */ /* 0x002fea0003800000 */
.L_x_7691:
        /* <DEDUP_REMOVED lines=23> */
.L_x_7693:
[----:B------:R-:W-:Y:S01]  /*5750*/  UISETP.NE.AND UP0, UPT, UR53, URZ, UPT ;  /* 0x0000003f3500728c */ /* 0x000fe2000bf05270 */
[----:B------:R-:W-:Y:S01]  /*5760*/  IADD3 R10, R185, UR45, RZ ;  /* 0x0000002db90a7c10 */ /* 0x000fe2000fffe0ff */
[----:B-1----:R-:W-:Y:S01]  /*5770*/  FMUL.FTZ R6, R162, UR25 ;  /* 0x00000019a2067c20 */ /* 0x002fe20008410000 */
[----:B------:R-:W-:Y:S01]  /*5780*/  FMUL.FTZ R154, R154, UR25 ;  /* 0x000000199a9a7c20 */ /* 0x000fe20008410000 */
[----:B------:R-:W-:Y:S02]  /*5790*/  IMAD.U32 R15, RZ, RZ, UR49 ;  /* 0x00000031ff0f7e24 */ /* 0x000fe4000f8e00ff */
[----:B------:R-:W-:Y:S01]  /*57a0*/  FMUL.FTZ R155, R155, UR25 ;  /* 0x000000199b9b7c20 */ /* 0x000fe20008410000 */
[----:B------:R-:W-:Y:S01]  /*57b0*/  PLOP3.LUT P1, PT, PT, PT, UP0, 0x80, 0x0 ;  /* 0x000000000000781c */ /* 0x000fe20003f2f008 */
[----:B------:R-:W-:Y:S01]  /*57c0*/  IMAD.MOV.U32 R162, RZ, RZ, R10 ;  /* 0x000000ffffa27224 */ /* 0x000fe200078e000a */
        /* <DEDUP_REMOVED lines=9> */
[----:B------:R-:W1:Y:S01]  /*5860*/  MUFU.TANH R155, R155 ;  /* 0x0000009b009b7308 */ /* 0x000e620000002400 */
        /* <DEDUP_REMOVED lines=8> */
[----:B------:R2:W-:Y:S01]  /*58f0*/  MUFU.TANH R152, R10 ;  /* 0x0000000a00987308 */ /* 0x0005e20000002400 */
[----:B------:R-:W-:Y:S01]  /*5900*/  UIMAD UR6, UR21, UR6, 0x1 ;  /* 0x00000001150674a4 */ /* 0x000fe2000f8e0206 */
[----:B------:R-:W-:Y:S01]  /*5910*/  FMUL.FTZ R175, R175, UR25 ;  /* 0x00000019afaf7c20 */ /* 0x000fe20008410000 */
[----:B------:R-:W2:Y:S01]  /*5920*/  SHFL.IDX PT, R11, R162, 0x1, 0x1c1f ;  /* 0x003c1f00a20b7f89 */ /* 0x000ea200000e0000 */
[----:B------:R-:W-:Y:S01]  /*5930*/  FMUL.FTZ R178, R178, UR25 ;  /* 0x00000019b2b27c20 */ /* 0x000fe20008410000 */
[----:B------:R-:W-:Y:S01]  /*5940*/  FMUL.FTZ R179, R179, UR25 ;  /* 0x00000019b3b37c20 */ /* 0x000fe20008410000 */
[----:B------:R-:W-:Y:S01]  /*5950*/  FMUL.FTZ R182, R182, UR25 ;  /* 0x00000019b6b67c20 */ /* 0x000fe20008410000 */
[----:B------:R-:W-:Y:S01]  /*5960*/  IADD3 R166, R15, UR6, -R2 ;  /* 0x000000060fa67c10 */ /* 0x000fe2000fffe802 */
[----:B------:R-:W3:Y:S01]  /*5970*/  MUFU.TANH R158, R158 ;  /* 0x0000009e009e7308 */ /* 0x000ee20000002400 */
[----:B------:R-:W-:Y:S01]  /*5980*/  FMUL.FTZ R183, R183, UR25 ;  /* 0x00000019b7b77c20 */ /* 0x000fe20008410000 */
[----:B------:R-:W-:Y:S01]  /*5990*/  FMUL.FTZ R157, R157, UR25 ;  /* 0x000000199d9d7c20 */ /* 0x000fe20008410000 */
[----:B------:R-:W-:Y:S01]  /*59a0*/  FMUL.FTZ R160, R160, UR25 ;  /* 0x00000019a0a07c20 */ /* 0x000fe20008410000 */
[----:B------:R-:W-:-:S02]  /*59b0*/  VIADD R166, R166, -UR52 ;  /* 0x80000034a6a67c36 */ /* 0x000fc40008000000 */
[----:B------:R-:W-:Y:S01]  /*59c0*/  FMUL.FTZ R161, R161, UR25 ;  /* 0x00000019a1a17c20 */ /* 0x000fe20008410000 */
        /* <DEDUP_REMOVED lines=12> */
[----:B------:R-:W-:Y:S01]  /*5a90*/  UMOV UR10, UR22 ;  /* 0x00000016000a7c82 */ /* 0x000fe20008000000 */
[----:B--2---:R-:W-:Y:S01]  /*5aa0*/  IMAD.IADD R10, R166, 0x1, R11 ;  /* 0x00000001a60a7824 */ /* 0x004fe200078e020b */
[----:B------:R-:W-:-:S04]  /*5ab0*/  UIADD3 UR6, UR23, 0x28c40, URZ ;  /* 0x00028c4017067890 */ /* 0x000fc8000fffe03f */
[C---:B------:R-:W-:Y:S01]  /*5ac0*/  ISETP.GT.AND P1, PT, R10.reuse, RZ, PT ;  /* 0x000000ff0a00720c */ /* 0x040fe20003f24270 */
[----:B------:R2:W0:Y:S01]  /*5ad0*/  MUFU.TANH R153, R163 ;  /* 0x000000a300997308 */ /* 0x0004220000002400 */
[----:B------:R-:W-:Y:S01]  /*5ae0*/  ISETP.GT.AND P2, PT, R10, 0x1, PT ;  /* 0x000000010a00780c */ /* 0x000fe20003f44270 */
[----:B------:R-:W-:-:S03]  /*5af0*/  UPRMT UR6, UR40, 0x654, UR6 ;  /* 0x0000065428067896 */ /* 0x000fc60008000006 */
[----:B-1----:R-:W-:Y:S02]  /*5b00*/  FSEL R159, R155, -INF , P2 ;  /* 0xff8000009b9f7808 */ /* 0x002fe40001000000 */
[----:B------:R-:W-:Y:S01]  /*5b10*/  ISETP.GT.AND P2, PT, R10, 0x9, PT ;  /* 0x000000090a00780c */ /* 0x000fe20003f44270 */
[----:B------:R1:W0:Y:S01]  /*5b20*/  MUFU.TANH R21, R167 ;  /* 0x000000a700157308 */ /* 0x0002220000002400 */
[----:B--2---:R-:W-:Y:S02]  /*5b30*/  FSEL R163, R154, -INF , P1 ;  /* 0xff8000009aa37808 */ /* 0x004fe40000800000 */
[----:B------:R-:W-:Y:S01]  /*5b40*/  ISETP.GT.AND P1, PT, R10, 0x8, PT ;  /* 0x000000080a00780c */ /* 0x000fe20003f24270 */
[----:B------:R-:W-:Y:S01]  /*5b50*/  SYNCS.ARRIVE.TRANS64.RED.A1T0 RZ, [UR6], RZ ;  /* 0x000000ffffff79a7 */ /* 0x000fe20008100406 */
[----:B------:R-:W-:Y:S02]  /*5b60*/  FMNMX.FTZ R6, R163, R8, !PT ;  /* 0x00000008a3067209 */ /* 0x000fe40007810000 */
[----:B---3--:R-:W-:Y:S01]  /*5b70*/  FSEL R155, R158, -INF , P1 ;  /* 0xff8000009e9b7808 */ /* 0x008fe20000800000 */
[----:B------:R-:W2:Y:S01]  /*5b80*/  MUFU.TANH R20, R170 ;  /* 0x000000aa00147308 */ /* 0x000ea20000002400 */
[----:B------:R-:W-:Y:S01]  /*5b90*/  FMNMX.FTZ R6, R159, R6, !PT ;  /* 0x000000069f067209 */ /* 0x000fe20007810000 */
[----:B-1----:R-:W-:Y:S01]  /*5ba0*/  FMUL.FTZ R167, R156, UR25 ;  /* 0x000000199ca77c20 */ /* 0x002fe20008410000 */
[----:B------:R-:W-:-:S02]  /*5bb0*/  ISETP.GT.AND P1, PT, R10, 0x10, PT ;  /* 0x000000100a00780c */ /* 0x000fc40003f24270 */
[----:B----4-:R-:W-:Y:S02]  /*5bc0*/  FSEL R158, R12, -INF , P2 ;  /* 0xff8000000c9e7808 */ /* 0x010fe40001000000 */
[----:B------:R-:W-:Y:S01]  /*5bd0*/  FMNMX.FTZ R11, R155, R6, !PT ;  /* 0x000000069b0b7209 */ /* 0x000fe20007810000 */
[----:B------:R-:W1:Y:S01]  /*5be0*/  MUFU.TANH R15, R171 ;  /* 0x000000ab000f7308 */ /* 0x000e620000002400 */
[----:B------:R-:W-:Y:S02]  /*5bf0*/  ISETP.GT.AND P2, PT, R10, 0x11, PT ;  /* 0x000000110a00780c */ /* 0x000fe40003f44270 */
[----:B-----5:R-:W-:Y:S02]  /*5c00*/  FSEL R154, R13, -INF , P1 ;  /* 0xff8000000d9a7808 */ /* 0x020fe40000800000 */
[----:B------:R-:W-:Y:S02]  /*5c10*/  FMNMX.FTZ R11, R158, R11, !PT ;  /* 0x0000000b9e0b7209 */ /* 0x000fe40007810000 */
[----:B------:R-:W-:Y:S01]  /*5c20*/  ISETP.GT.AND P1, PT, R10, 0x18, PT ;  /* 0x000000180a00780c */ /* 0x000fe20003f24270 */
[----:B------:R-:W3:Y:S01]  /*5c30*/  MUFU.TANH R14, R174 ;  /* 0x000000ae000e7308 */ /* 0x000ee20000002400 */
[----:B0-----:R-:W-:-:S02]  /*5c40*/  FSEL R153, R153, -INF , P2 ;  /* 0xff80000099997808 */ /* 0x001fc40001000000 */
[----:B------:R-:W-:Y:S02]  /*5c50*/  FMNMX.FTZ R6, R154, R11, !PT ;  /* 0x0000000b9a067209 */ /* 0x000fe40007810000 */
[----:B------:R-:W-:Y:S02]  /*5c60*/  ISETP.GT.AND P2, PT, R10, 0x19, PT ;  /* 0x000000190a00780c */ /* 0x000fe40003f44270 */
[----:B------:R-:W-:Y:S01]  /*5c70*/  FSEL R152, R152, -INF , P1 ;  /* 0xff80000098987808 */ /* 0x000fe20000800000 */
[----:B------:R-:W0:Y:S01]  /*5c80*/  MUFU.TANH R175, R175 ;  /* 0x000000af00af7308 */ /* 0x000e220000002400 */
[----:B------:R-:W-:Y:S02]  /*5c90*/  FMNMX.FTZ R11, R153, R6, !PT ;  /* 0x00000006990b7209 */ /* 0x000fe40007810000 */
[----:B------:R-:W-:Y:S02]  /*5ca0*/  ISETP.GT.AND P1, PT, R10, 0x20, PT ;  /* 0x000000200a00780c */ /* 0x000fe40003f24270 */
[----:B------:R-:W-:-:S02]  /*5cb0*/  FSEL R21, R21, -INF , P2 ;  /* 0xff80000015157808 */ /* 0x000fc40001000000 */
[----:B------:R-:W-:Y:S01]  /*5cc0*/  FMNMX.FTZ R6, R152, R11, !PT ;  /* 0x0000000b98067209 */ /* 0x000fe20007810000 */
[----:B------:R-:W4:Y:S01]  /*5cd0*/  MUFU.TANH R13, R178 ;  /* 0x000000b2000d7308 */ /* 0x000f220000002400 */
[----:B------:R-:W-:Y:S02]  /*5ce0*/  ISETP.GT.AND P2, PT, R10, 0x21, PT ;  /* 0x000000210a00780c */ /* 0x000fe40003f44270 */
[----:B--2---:R-:W-:Y:S02]  /*5cf0*/  FSEL R20, R20, -INF , P1 ;  /* 0xff80000014147808 */ /* 0x004fe40000800000 */
[----:B------:R-:W-:Y:S02]  /*5d00*/  FMNMX.FTZ R11, R21, R6, !PT ;  /* 0x00000006150b7209 */ /* 0x000fe40007810000 */
[----:B------:R-:W-:Y:S01]  /*5d10*/  ISETP.GT.AND P1, PT, R10, 0x28, PT ;  /* 0x000000280a00780c */ /* 0x000fe20003f24270 */
[----:B------:R-:W2:Y:S01]  /*5d20*/  MUFU.TANH R179, R179 ;  /* 0x000000b300b37308 */ /* 0x000ea20000002400 */
[----:B-1----:R-:W-:-:S02]  /*5d30*/  FSEL R15, R15, -INF , P2 ;  /* 0xff8000000f0f7808 */ /* 0x002fc40001000000 */
[----:B------:R-:W-:Y:S02]  /*5d40*/  FMNMX.FTZ R6, R20, R11, !PT ;  /* 0x0000000b14067209 */ /* 0x000fe40007810000 */
[----:B------:R-:W-:Y:S02]  /*5d50*/  ISETP.GT.AND P2, PT, R10, 0x29, PT ;  /* 0x000000290a00780c */ /* 0x000fe40003f44270 */
[----:B---3--:R-:W-:Y:S01]  /*5d60*/  FSEL R14, R14, -INF , P1 ;  /* 0xff8000000e0e7808 */ /* 0x008fe20000800000 */
[----:B------:R-:W1:Y:S01]  /*5d70*/  MUFU.TANH R182, R182 ;  /* 0x000000b600b67308 */ /* 0x000e620000002400 */
[----:B------:R-:W-:Y:S02]  /*5d80*/  FMNMX.FTZ R11, R15, R6, !PT ;  /* 0x000000060f0b7209 */ /* 0x000fe40007810000 */
[----:B------:R-:W-:Y:S02]  /*5d90*/  ISETP.GT.AND P1, PT, R10, 0x30, PT ;  /* 0x000000300a00780c */ /* 0x000fe40003f24270 */
[----:B0-----:R-:W-:-:S02]  /*5da0*/  FSEL R6, R175, -INF , P2 ;  /* 0xff800000af067808 */ /* 0x001fc40001000000 */
[----:B------:R-:W-:Y:S01]  /*5db0*/  FMNMX.FTZ R11, R14, R11, !PT ;  /* 0x0000000b0e0b7209 */ /* 0x000fe20007810000 */
[----:B------:R-:W0:Y:S01]  /*5dc0*/  MUFU.TANH R183, R183 ;  /* 0x000000b700b77308 */ /* 0x000e220000002400 */
[----:B------:R-:W-:Y:S02]  /*5dd0*/  ISETP.GT.AND P2, PT, R10, 0x31, PT ;  /* 0x000000310a00780c */ /* 0x000fe40003f44270 */
[----:B----4-:R-:W-:Y:S02]  /*5de0*/  FSEL R13, R13, -INF , P1 ;  /* 0xff8000000d0d7808 */ /* 0x010fe40000800000 */
[----:B------:R-:W-:Y:S02]  /*5df0*/  FMNMX.FTZ R12, R6, R11, !PT ;  /* 0x0000000b060c7209 */ /* 0x000fe40007810000 */
[----:B------:R-:W-:Y:S01]  /*5e00*/  ISETP.GT.AND P1, PT, R10, 0x38, PT ;  /* 0x000000380a00780c */ /* 0x000fe20003f24270 */
[----:B------:R-:W3:Y:S01]  /*5e10*/  MUFU.TANH R5, R5 ;  /* 0x0000000500057308 */ /* 0x000ee20000002400 */
[----:B--2---:R-:W-:-:S02]  /*5e20*/  FSEL R11, R179, -INF , P2 ;  /* 0xff800000b30b7808 */ /* 0x004fc40001000000 */
[----:B------:R-:W-:Y:S02]  /*5e30*/  FMNMX.FTZ R156, R13, R12, !PT ;  /* 0x0000000c0d9c7209 */ /* 0x000fe40007810000 */
[----:B-1----:R-:W-:Y:S02]  /*5e40*/  FSEL R12, R182, -INF , P1 ;  /* 0xff800000b60c7808 */ /* 0x002fe40000800000 */
[----:B------:R-:W-:Y:S01]  /*5e50*/  FMNMX.FTZ R171, R11, R156, !PT ;  /* 0x0000009c0bab7209 */ /* 0x000fe20007810000 */
[----:B------:R-:W1:Y:S01]  /*5e60*/  MUFU.TANH R205, R205 ;  /* 0x000000cd00cd7308 */ /* 0x000e620000002400 */
[----:B------:R-:W-:Y:S02]  /*5e70*/  ISETP.GT.AND P2, PT, R10, 0x39, PT ;  /* 0x000000390a00780c */ /* 0x000fe40003f44270 */
[----:B------:R-:W-:Y:S02]  /*5e80*/  FMNMX.FTZ R171, R12, R171, !PT ;  /* 0x000000ab0cab7209 */ /* 0x000fe40007810000 */
[----:B0-----:R-:W-:-:S03]  /*5e90*/  FSEL R10, R183, -INF , P2 ;  /* 0xff800000b70a7808 */ /* 0x001fc60001000000 */
[----:B------:R0:W-:Y:S01]  /*5ea0*/  MUFU.TANH R174, R157 ;  /* 0x0000009d00ae7308 */ /* 0x0001e20000002400 */
[----:B------:R-:W-:Y:S02]  /*5eb0*/  FMNMX.FTZ R156, R10, R171, !PT ;  /* 0x000000ab0a9c7209 */ /* 0x000fe40007810000 */
[----:B------:R-:W0:Y:S04]  /*5ec0*/  SHFL.IDX PT, R171, R162, RZ, 0x1c1f ;  /* 0x001c1fffa2ab7589 */ /* 0x000e2800000e0000 */
[----:B------:R-:W2:Y:S01]  /*5ed0*/  SHFL.BFLY PT, R175, R156, 0x2, 0x1f ;  /* 0x0c401f009caf7f89 */ /* 0x000ea200000e0000 */
[----:B------:R-:W4:Y:S08]  /*5ee0*/  MUFU.TANH R167, R167 ;  /* 0x000000a700a77308 */ /* 0x000f300000002400 */
[----:B------:R4:W5:Y:S08]  /*5ef0*/  MUFU.TANH R178, R160 ;  /* 0x000000a000b27308 */ /* 0x0009700000002400 */
[----:B------:R-:W5:Y:S01]  /*5f00*/  MUFU.TANH R161, R161 ;  /* 0x000000a100a17308 */ /* 0x000f620000002400 */
[----:B0-----:R-:W-:Y:S01]  /*5f10*/  IMAD.IADD R157, R166, 0x1, R171 ;  /* 0x00000001a69d7824 */ /* 0x001fe200078e02ab */
[----:B--2---:R-:W-:-:S06]  /*5f20*/  FMNMX.FTZ R175, R156, R175, !PT ;  /* 0x000000af9caf7209 */ /* 0x004fcc0007810000 */
[----:B------:R5:W0:Y:S01]  /*5f30*/  MUFU.TANH R179, R164 ;  /* 0x000000a400b37308 */ /* 0x000a220000002400 */
[C---:B------:R-:W-:Y:S02]  /*5f40*/  ISETP.GT.AND P1, PT, R157.reuse, RZ, PT ;  /* 0x000000ff9d00720c */ /* 0x040fe40003f24270 */
[----:B------:R-:W-:Y:S01]  /*5f50*/  ISETP.GT.AND P2, PT, R157, 0x1, PT ;  /* 0x000000019d00780c */ /* 0x000fe20003f44270 */
[----:B------:R-:W2:Y:S01]  /*5f60*/  SHFL.BFLY PT, R170, R175, 0x1, 0x1f ;  /* 0x0c201f00afaa7f89 */ /* 0x000ea200000e0000 */
[----:B---3--:R-:W-:Y:S02]  /*5f70*/  FSEL R156, R5, -INF , P1 ;  /* 0xff800000059c7808 */ /* 0x008fe40000800000 */
[----:B------:R-:W-:Y:S01]  /*5f80*/  ISETP.GT.AND P1, PT, R157, 0x8, PT ;  /* 0x000000089d00780c */ /* 0x000fe20003f24270 */
[----:B------:R-:W3:Y:S01]  /*5f90*/  MUFU.TANH R165, R165 ;  /* 0x000000a500a57308 */ /* 0x000ee20000002400 */
[----:B-1----:R-:W-:Y:S02]  /*5fa0*/  FSEL R205, R205, -INF , P2 ;  /* 0xff800000cdcd7808 */ /* 0x002fe40001000000 */
[----:B------:R-:W-:-:S02]  /*5fb0*/  FMNMX.FTZ R162, R156, R9, !PT ;  /* 0x000000099ca27209 */ /* 0x000fc40007810000 */
[----:B------:R-:W-:Y:S02]  /*5fc0*/  ISETP.GT.AND P2, PT, R157, 0x9, PT ;  /* 0x000000099d00780c */ /* 0x000fe40003f44270 */
[----:B----4-:R-:W-:Y:S01]  /*5fd0*/  FSEL R160, R167, -INF , P1 ;  /* 0xff800000a7a07808 */ /* 0x010fe20000800000 */
[----:B------:R-:W1:Y:S01]  /*5fe0*/  MUFU.TANH R182, R168 ;  /* 0x000000a800b67308 */ /* 0x000e620000002400 */
[----:B------:R-:W-:Y:S02]  /*5ff0*/  FMNMX.FTZ R5, R205, R162, !PT ;  /* 0x000000a2cd057209 */ /* 0x000fe40007810000 */
[C---:B------:R-:W-:Y:S02]  /*6000*/  ISETP.GT.AND P1, PT, R157.reuse, 0x10, PT ;  /* 0x000000109d00780c */ /* 0x040fe40003f24270 */
[----:B------:R-:W-:Y:S02]  /*6010*/  FSEL R162, R174, -INF , P2 ;  /* 0xff800000aea27808 */ /* 0x000fe40001000000 */
[----:B------:R-:W-:Y:S01]  /*6020*/  FMNMX.FTZ R5, R160, R5, !PT ;  /* 0x00000005a0057209 */ /* 0x000fe20007810000 */
[----:B------:R0:W4:Y:S01]  /*6030*/  MUFU.TANH R171, R169 ;  /* 0x000000a900ab7308 */ /* 0x0001220000002400 */
[----:B------:R-:W-:-:S02]  /*6040*/  ISETP.GT.AND P2, PT, R157, 0x11, PT ;  /* 0x000000119d00780c */ /* 0x000fc40003f44270 */
[----:B-----5:R-:W-:Y:S02]  /*6050*/  FSEL R164, R178, -INF , P1 ;  /* 0xff800000b2a47808 */ /* 0x020fe40000800000 */
[----:B------:R-:W-:Y:S02]  /*6060*/  FMNMX.FTZ R5, R162, R5, !PT ;  /* 0x00000005a2057209 */ /* 0x000fe40007810000 */
[----:B------:R-:W-:Y:S01]  /*6070*/  ISETP.GT.AND P1, PT, R157, 0x18, PT ;  /* 0x000000189d00780c */ /* 0x000fe20003f24270 */
[----:B------:R-:W5:Y:S01]  /*6080*/  MUFU.TANH R172, R172 ;  /* 0x000000ac00ac7308 */ /* 0x000f620000002400 */
[----:B------:R-:W-:Y:S02]  /*6090*/  FSEL R166, R161, -INF , P2 ;  /* 0xff800000a1a67808 */ /* 0x000fe40001000000 */
[----:B------:R-:W-:Y:S02]  /*60a0*/  FMNMX.FTZ R5, R164, R5, !PT ;  /* 0x00000005a4057209 */ /* 0x000fe40007810000 */
[----:B------:R-:W-:-:S02]  /*60b0*/  ISETP.GT.AND P2, PT, R157, 0x19, PT ;  /* 0x000000199d00780c */ /* 0x000fc40003f44270 */
[----:B0-----:R-:W-:Y:S01]  /*60c0*/  FSEL R169, R179, -INF , P1 ;  /* 0xff800000b3a97808 */ /* 0x001fe20000800000 */
[----:B------:R1:W0:Y:S01]  /*60d0*/  MUFU.TANH R167, R173 ;  /* 0x000000ad00a77308 */ /* 0x0002220000002400 */
[----:B------:R-:W-:Y:S02]  /*60e0*/  FMNMX.FTZ R168, R166, R5, !PT ;  /* 0x00000005a6a87209 */ /* 0x000fe40007810000 */
[----:B------:R-:W-:Y:S02]  /*60f0*/  ISETP.GT.AND P1, PT, R157, 0x20, PT ;  /* 0x000000209d00780c */ /* 0x000fe40003f24270 */
[----:B---3--:R-:W-:Y:S02]  /*6100*/  FSEL R174, R165, -INF , P2 ;  /* 0xff800000a5ae7808 */ /* 0x008fe40001000000 */
[----:B------:R-:W-:Y:S01]  /*6110*/  FMNMX.FTZ R161, R169, R168, !PT ;  /* 0x000000a8a9a17209 */ /* 0x000fe20007810000 */
[----:B------:R3:W3:Y:S01]  /*6120*/  MUFU.TANH R178, R176 ;  /* 0x000000b000b27308 */ /* 0x0006e20000002400 */
[----:B--2---:R-:W-:-:S02]  /*6130*/  FMNMX.FTZ R5, R175, R170, !PT ;  /* 0x000000aaaf057209 */ /* 0x004fc40007810000 */
[C---:B------:R-:W-:Y:S02]  /*6140*/  ISETP.GT.AND P2, PT, R157.reuse, 0x21, PT ;  /* 0x000000219d00780c */ /* 0x040fe40003f44270 */
[----:B-1----:R-:W-:Y:S02]  /*6150*/  FSEL R173, R182, -INF , P1 ;  /* 0xff800000b6ad7808 */ /* 0x002fe40000800000 */
[----:B------:R-:W-:Y:S01]  /*6160*/  FMNMX.FTZ R170, R174, R161, !PT ;  /* 0x000000a1aeaa7209 */ /* 0x000fe20007810000 */
[----:B------:R-:W1:Y:S01]  /*6170*/  MUFU.TANH R177, R177 ;  /* 0x000000b100b17308 */ /* 0x000e620000002400 */
[----:B------:R-:W-:Y:S02]  /*6180*/  ISETP.GT.AND P1, PT, R157, 0x28, PT ;  /* 0x000000289d00780c */ /* 0x000fe40003f24270 */
[----:B----4-:R-:W-:Y:S02]  /*6190*/  FSEL R168, R171, -INF , P2 ;  /* 0xff800000aba87808 */ /* 0x010fe40001000000 */
[----:B------:R-:W-:-:S02]  /*61a0*/  FMNMX.FTZ R161, R173, R170, !PT ;  /* 0x000000aaada17209 */ /* 0x000fc40007810000 */
[C---:B------:R-:W-:Y:S01]  /*61b0*/  ISETP.GT.AND P2, PT, R157.reuse, 0x29, PT ;  /* 0x000000299d00780c */ /* 0x040fe20003f44270 */
[----:B------:R2:W4:Y:S01]  /*61c0*/  MUFU.TANH R165, R180 ;  /* 0x000000b400a57308 */ /* 0x0005220000002400 */
[----:B-----5:R-:W-:Y:S02]  /*61d0*/  FSEL R170, R172, -INF , P1 ;  /* 0xff800000acaa7808 */ /* 0x020fe40000800000 */
[----:B------:R-:W-:Y:S02]  /*61e0*/  FMNMX.FTZ R161, R168, R161, !PT ;  /* 0x000000a1a8a17209 */ /* 0x000fe40007810000 */
[----:B------:R-:W-:Y:S02]  /*61f0*/  ISETP.GT.AND P1, PT, R157, 0x30, PT ;  /* 0x000000309d00780c */ /* 0x000fe40003f24270 */
[----:B0-----:R-:W-:Y:S01]  /*6200*/  FSEL R171, R167, -INF , P2 ;  /* 0xff800000a7ab7808 */ /* 0x001fe20001000000 */
[----:B------:R-:W0:Y:S01]  /*6210*/  MUFU.TANH R181, R181 ;  /* 0x000000b500b57308 */ /* 0x000e220000002400 */
[----:B---3--:R-:W-:Y:S01]  /*6220*/  FMNMX.FTZ R176, R170, R161, !PT ;  /* 0x000000a1aab07209 */ /* 0x008fe20007810000 */
[----:B--2---:R-:W-:Y:S01]  /*6230*/  FMUL.FTZ R180, R5, UR10 ;  /* 0x0000000a05b47c20 */ /* 0x004fe20008410000 */
[----:B------:R-:W-:-:S02]  /*6240*/  ISETP.GT.AND P2, PT, R157, 0x31, PT ;  /* 0x000000319d00780c */ /* 0x000fc40003f44270 */
[----:B------:R-:W-:Y:S02]  /*6250*/  FSEL R172, R178, -INF , P1 ;  /* 0xff800000b2ac7808 */ /* 0x000fe40000800000 */
[----:B------:R-:W-:Y:S02]  /*6260*/  FMNMX.FTZ R161, R171, R176, !PT ;  /* 0x000000b0aba17209 */ /* 0x000fe40007810000 */
[----:B------:R-:W-:Y:S02]  /*6270*/  ISETP.GT.AND P3, PT, R157, 0x38, PT ;  /* 0x000000389d00780c */ /* 0x000fe40003f64270 */
[----:B-1----:R-:W-:Y:S02]  /*6280*/  FSEL R175, R177, -INF , P2 ;  /* 0xff800000b1af7808 */ /* 0x002fe40001000000 */
[----:B------:R-:W-:Y:S02]  /*6290*/  FMNMX.FTZ R178, R172, R161, !PT ;  /* 0x000000a1acb27209 */ /* 0x000fe40007810000 */
[----:B------:R-:W-:-:S02]  /*62a0*/  ISETP.GT.AND P1, PT, R157, 0x39, PT ;  /* 0x000000399d00780c */ /* 0x000fc40003f24270 */
[----:B----4-:R-:W-:Y:S02]  /*62b0*/  FSEL R176, R165, -INF , P3 ;  /* 0xff800000a5b07808 */ /* 0x010fe40001800000 */
[----:B------:R-:W-:Y:S02]  /*62c0*/  FMNMX.FTZ R157, R175, R178, !PT ;  /* 0x000000b2af9d7209 */ /* 0x000fe40007810000 */
[----:B0-----:R-:W-:Y:S02]  /*62d0*/  FSEL R177, R181, -INF , P1 ;  /* 0xff800000b5b17808 */ /* 0x001fe40000800000 */
[----:B------:R-:W-:Y:S02]  /*62e0*/  FMNMX.FTZ R178, R176, R157, !PT ;  /* 0x0000009db0b27209 */ /* 0x000fe40007810000 */
[----:B------:R-:W-:Y:S02]  /*62f0*/  FSETP.NEU.FTZ.AND P4, PT, R5, -INF , PT ;  /* 0xff8000000500780b */ /* 0x000fe40003f9d000 */
[----:B------:R-:W-:-:S02]  /*6300*/  FMNMX.FTZ R161, R177, R178, !PT ;  /* 0x000000b2b1a17209 */ /* 0x000fc40007810000 */
        /* <DEDUP_REMOVED lines=270> */
.L_x_7694:
[----:B------:R0:W1:Y:S01]  /*73f0*/  SYNCS.PHASECHK.TRANS64.TRYWAIT P1, [UR23+0x28c50], R7 ;  /* 0x028c5007ff0075a7 */ /* 0x0000620008020157 */
[----:B------:R-:W-:Y:S05]  /*7400*/  @!P0 BRA `(.L_x_7695) ;  /* 0x0000000000048947 */ /* 0x000fea0003800000 */
[----:B------:R-:W-:Y:S01]  /*7410*/  BPT.TRAP 0x1 ;  /* 0x000000040000795c */ /* 0x000fe20000300000 */
.L_x_7695:
[----:B-1----:R-:W-:Y:S05]  /*7420*/  @P1 BRA `(.L_x_7696) ;  /* 0x0000000000081947 */ /* 0x002fea0003800000 */
[----:B------:R-:W1:Y:S02]  /*7430*/  SYNCS.PHASECHK.TRANS64.TRYWAIT P1, [UR23+0x28c50], R7 ;  /* 0x028c5007ff0075a7 */ /* 0x000e640008020157 */
[----:B-1----:R-:W-:Y:S05]  /*7440*/  @!P1 BRA `(.L_x_7697) ;  /* 0x000000b400509947 */ /* 0x002fea0003800000 */
.L_x_7696:
        /* <DEDUP_REMOVED lines=34> */
.L_x_7698:
        /* <DEDUP_REMOVED lines=10> */
.L_x_7688:
[----:B------:R-:W-:-:S13]  /*7710*/  ISETP.LE.AND P1, PT, RZ, UR21, PT ;  /* 0x00000015ff007c0c */ /* 0x000fda000bf23270 */
[----:B------:R-:W-:Y:S05]  /*7720*/  @!P1 BRA `(.L_x_7700) ;  /* 0x0000001c003c9947 */ /* 0x000fea0003800000 */
[----:B01----:R-:W-:Y:S01]  /*7730*/  IMAD.MOV.U32 R8, RZ, RZ, R5 ;  /* 0x000000ffff087224 */ /* 0x003fe200078e0005 */
[----:B------:R-:W-:Y:S01]  /*7740*/  MOV R205, R6 ;  /* 0x0000000600cd7202 */ /* 0x000fe20000000f00 */
[----:B------:R-:W-:Y:S01]  /*7750*/  UMOV UR23, UR38 ;  /* 0x0000002600177c82 */ /* 0x000fe20008000000 */
[----:B------:R-:W-:Y:S01]  /*7760*/  ULDC UR24, c[0x0][0x9d8] ;  /* 0x0002760000187ab9 */ /* 0x000fe20000000800 */
[----:B------:R-:W-:-:S05]  /*7770*/  ULDC UR20, c[0x0][0x988] ;  /* 0x0002620000147ab9 */ /* 0x000fca0000000800 */
.L_x_7711:
[----:B------:R-:W-:-:S04]  /*7780*/  UIADD3 UR38, UR23, 0x1, URZ ;  /* 0x0000000117267890 */ /* 0x000fc8000fffe03f */
[----:B------:R-:W-:-:S04]  /*7790*/  UISETP.NE.AND UP0, UPT, UR38, 0x2, UPT ;  /* 0x000000022600788c */ /* 0x000fc8000bf05270 */
[----:B------:R-:W-:Y:S02]  /*77a0*/  USEL UR6, URZ, 0x1, UP0 ;  /* 0x000000013f067887 */ /* 0x000fe40008000000 */
[----:B------:R-:W-:Y:S02]  /*77b0*/  USEL UR38, UR38, URZ, UP0 ;  /* 0x0000003f26267287 */ /* 0x000fe40008000000 */
[----:B------:R-:W-:Y:S01]  /*77c0*/  ULOP3.LUT UR37, UR37, UR6, URZ, 0x3c, !UPT ;  /* 0x0000000625257292 */ /* 0x000fe2000f8e3c3f */
[----:B01----:R-:W-:Y:S11]  /*77d0*/  @!P0 BRA `(.L_x_7701) ;  /* 0x0000000000048947 */ /* 0x003ff60003800000 */
[----:B------:R-:W-:Y:S01]  /*77e0*/  BPT.TRAP 0x1 ;  /* 0x000000040000795c */ /* 0x000fe20000300000 */
.L_x_7701:
[----:B------:R-:W-:Y:S01]  /*77f0*/  ULEA UR22, UR38, UR41, 0x3 ;  /* 0x0000002926167291 */ /* 0x000fe2000f8e183f */
[----:B------:R-:W-:-:S05]  /*7800*/  IMAD.U32 R7, RZ, RZ, UR37 ;  /* 0x00000025ff077e24 */ /* 0x000fca000f8e00ff */
[----:B------:R-:W-:-:S04]  /*7810*/  SHF.L.U32 R7, R7, 0x1f, RZ ;  /* 0x0000001f07077819 */ /* 0x000fc800000006ff */
[----:B------:R0:W1:Y:S01]  /*7820*/  SYNCS.PHASECHK.TRANS64.TRYWAIT P1, [UR22+0x28c30], R7 ;  /* 0x028c3007ff0075a7 */ /* 0x0000620008020156 */
[----:B------:R-:W-:Y:S05]  /*7830*/  @!P0 BRA `(.L_x_7702) ;  /* 0x0000000000048947 */ /* 0x000fea0003800000 */
[----:B------:R-:W-:Y:S01]  /*7840*/  BPT.TRAP 0x1 ;  /* 0x000000040000795c */ /* 0x000fe20000300000 */
.L_x_7702:
[----:B-1----:R-:W-:Y:S05]  /*7850*/  @P1 BRA `(.L_x_7703) ;  /* 0x0000000000081947 */ /* 0x002fea0003800000 */
[----:B------:R-:W1:Y:S02]  /*7860*/  SYNCS.PHASECHK.TRANS64.TRYWAIT P1, [UR22+0x28c30], R7 ;  /* 0x028c3007ff0075a7 */ /* 0x000e640008020156 */
[----:B-1----:R-:W-:Y:S05]  /*7870*/  @!P1 BRA `(.L_x_7704) ;  /* 0x000000b0005c9947 */ /* 0x002fea0003800000 */
.L_x_7703:
        /* <DEDUP_REMOVED lines=23> */
.L_x_7705:
        /* <DEDUP_REMOVED lines=212> */
[----:B------:R-:W-:Y:S01]  /*8730*/  FFMA.FTZ R180, R166, UR10, -R165 ;  /* 0x0000000aa6b47c23 */ /* 0x000fe200080108a5 */
[-C--:B------:R-:W-:Y:S01]  /*8740*/  FMUL.FTZ R124, R124, R14.reuse ;  /* 0x0000000e7c7c7220 */ /* 0x080fe20000410000 */
[----:B------:R-:W-:Y:S01]  /*8750*/  FMUL.FTZ R125, R125, R14 ;  /* 0x0000000e7d7d7220 */ /* 0x000fe20000410000 */
[----:B------:R-:W-:-:S02]  /*8760*/  @!P1 IMAD R21, R21, 0x40, R16 ;  /* 0x0000004015159824 */ /* 0x000fc400078e0210 */
        /* <DEDUP_REMOVED lines=154> */
.L_x_7706:
[----:B------:R1:W2:Y:S01]  /*9110*/  SYNCS.PHASECHK.TRANS64.TRYWAIT P1, [UR22+0x28c50], R7 ;  /* 0x028c5007ff0075a7 */ /* 0x0002a20008020156 */
[----:B------:R-:W-:Y:S05]  /*9120*/  @!P0 BRA `(.L_x_7707) ;  /* 0x0000000000048947 */ /* 0x000fea0003800000 */
[----:B------:R-:W-:Y:S01]  /*9130*/  BPT.TRAP 0x1 ;  /* 0x000000040000795c */ /* 0x000fe20000300000 */
.L_x_7707:
[----:B--2---:R-:W-:Y:S05]  /*9140*/  @P1 BRA `(.L_x_7708) ;  /* 0x0000000000081947 */ /* 0x004fea0003800000 */
[----:B------:R-:W2:Y:S02]  /*9150*/  SYNCS.PHASECHK.TRANS64.TRYWAIT P1, [UR22+0x28c50], R7 ;  /* 0x028c5007ff0075a7 */ /* 0x000ea40008020156 */
[----:B--2---:R-:W-:Y:S05]  /*9160*/  @!P1 BRA `(.L_x_7709) ;  /* 0x0000009800389947 */ /* 0x004fea0003800000 */
.L_x_7708:
        /* <DEDUP_REMOVED lines=34> */
.L_x_7710:
[----:B------:R-:W-:Y:S01]  /*9390*/  UIADD3 UR22, UR22, 0x28c60, URZ ;  /* 0x00028c6016167890 */ /* 0x000fe2000fffe03f */
[----:B------:R-:W-:Y:S01]  /*93a0*/  ISETP.LT.AND P1, PT, RZ, UR21, PT ;  /* 0x00000015ff007c0c */ /* 0x000fe2000bf21270 */
[----:B------:R-:W-:Y:S01]  /*93b0*/  UIADD3 UR21, UR21, -0x1, URZ ;  /* 0xffffffff15157890 */ /* 0x000fe2000fffe03f */
[----:B--2---:R-:W-:Y:S01]  /*93c0*/  IMAD.MOV.U32 R8, RZ, RZ, R5 ;  /* 0x000000ffff087224 */ /* 0x004fe200078e0005 */
[----:B------:R-:W-:Y:S01]  /*93d0*/  UPRMT UR22, UR40, 0x654, UR22 ;  /* 0x0000065428167896 */ /* 0x000fe20008000016 */
[----:B------:R-:W-:Y:S01]  /*93e0*/  MOV R205, R6 ;  /* 0x0000000600cd7202 */ /* 0x000fe20000000f00 */
[----:B------:R-:W-:-:S07]  /*93f0*/  UMOV UR23, UR38 ;  /* 0x0000002600177c82 */ /* 0x000fce0008000000 */
[----:B------:R-:W-:Y:S01]  /*9400*/  SYNCS.ARRIVE.TRANS64.RED.A1T0 RZ, [UR22], RZ ;  /* 0x000000ffffff79a7 */ /* 0x000fe20008100416 */
[----:B------:R-:W-:Y:S05]  /*9410*/  @P1 BRA `(.L_x_7711) ;  /* 0xffffffe000d81947 */ /* 0x000fea000383ffff */
.L_x_7700:
[----:B------:R-:W4:Y:S01]  /*9420*/  SHFL.BFLY PT, R0, R3, 0x2, 0x1f ;  /* 0x0c401f0003007f89 */ /* 0x000f2200000e0000 */
[----:B------:R-:W-:Y:S01]  /*9430*/  IMAD.MOV R11, RZ, RZ, -R18 ;  /* 0x000000ffff0b7224 */ /* 0x000fe200078e0a12 */
[----:B------:R-:W-:Y:S01]  /*9440*/  UIADD3 UR36, UR36, 0x1, URZ ;  /* 0x0000000124247890 */ /* 0x000fe2000fffe03f */
[----:B------:R-:W-:Y:S01]  /*9450*/  IMAD.U32 R13, RZ, RZ, UR10 ;  /* 0x0000000aff0d7e24 */ /* 0x000fe2000f8e00ff */
[----:B01----:R-:W0:Y:S01]  /*9460*/  SHFL.BFLY PT, R7, R4, 0x2, 0x1f ;  /* 0x0c401f0004077f89 */ /* 0x003e2200000e0000 */
        /* <DEDUP_REMOVED lines=19> */
[----:B------:R-:W-:Y:S02]  /*95a0*/  IMAD.MOV.U32 R0, RZ, RZ, RZ ;  /* 0x000000ffff007224 */ /* 0x000fe400078e00ff */
[----:B-1----:R-:W-:Y:S02]  /*95b0*/  FADD.FTZ R7, R8, R7 ;  /* 0x0000000708077221 */ /* 0x002fe40000010000 */
[----:B------:R-:W-:-:S03]  /*95c0*/  FSETP.NE.FTZ.AND P1, PT, R9, RZ, PT ;  /* 0x000000ff0900720b */ /* 0x000fc60003f35000 */
[----:B------:R-:W-:-:S10]  /*95d0*/  FSETP.NE.FTZ.AND P2, PT, R7, RZ, PT ;  /* 0x000000ff0700720b */ /* 0x000fd40003f55000 */
[----:B------:R-:W0:Y:S08]  /*95e0*/  @P1 MUFU.RCP R11, R9 ;  /* 0x00000009000b1308 */ /* 0x000e300000001000 */
[----:B------:R-:W1:Y:S08]  /*95f0*/  @P2 MUFU.RCP R0, R7 ;  /* 0x0000000700002308 */ /* 0x000e700000001000 */
[----:B------:R-:W4:Y:S01]  /*9600*/  @P2 MUFU.LG2 R7, R7 ;  /* 0x0000000700072308 */ /* 0x000f220000000c00 */
[-C--:B0-----:R-:W-:Y:S01]  /*9610*/  FMUL.FTZ R168, R32, R11.reuse ;  /* 0x0000000b20a87220 */ /* 0x081fe20000410000 */
[----:B------:R-:W-:Y:S01]  /*9620*/  @!P0 STS [R4+0x28800], R11 ;  /* 0x0288000b04008388 */ /* 0x000fe20000000800 */
[-C--:B------:R-:W-:Y:S01]  /*9630*/  FMUL.FTZ R170, R28, R11.reuse ;  /* 0x0000000b1caa7220 */ /* 0x080fe20000410000 */
[-C--:B------:R-:W-:Y:S01]  /*9640*/  FMUL.FTZ R28, R29, R11.reuse ;  /* 0x0000000b1d1c7220 */ /* 0x080fe20000410000 */
[----:B------:R-:W-:Y:S01]  /*9650*/  MOV R29, UR10 ;  /* 0x0000000a001d7c02 */ /* 0x000fe20008000f00 */
[-C--:B------:R-:W-:Y:S01]  /*9660*/  FMUL.FTZ R171, R24, R11.reuse ;  /* 0x0000000b18ab7220 */ /* 0x080fe20000410000 */
[-C--:B------:R-:W-:Y:S01]  /*9670*/  FMUL.FTZ R169, R25, R11.reuse ;  /* 0x0000000b19a97220 */ /* 0x080fe20000410000 */
[----:B------:R-:W0:Y:S01]  /*9680*/  @P1 MUFU.LG2 R32, R9 ;  /* 0x0000000900201308 */ /* 0x000e220000000c00 */
[----:B-1----:R1:W-:Y:S01]  /*9690*/  @!P0 STS [R4+0x28820], R0 ;  /* 0x0288200004008388 */ /* 0x0023e20000000800 */
[----:B------:R-:W-:Y:S01]  /*96a0*/  @P1 FMUL.FTZ R29, R29, 0.69314718246459960938 ;  /* 0x3f3172181d1d1820 */ /* 0x000fe20000410000 */
[-C--:B--23--:R-:W-:Y:S01]  /*96b0*/  FMUL.FTZ R166, R33, R11.reuse ;  /* 0x0000000b21a67220 */ /* 0x08cfe20000410000 */
        /* <DEDUP_REMOVED lines=129> */
.L_x_7665:
        /* <DEDUP_REMOVED lines=30> */
[----:B------:R-:W-:Y:S01]  /*a0b0*/  ULDC.64 UR8, c[0x0][0xc00] ;  /* 0x0003000000087ab9 */ /* 0x000fe20000000a00 */
[----:B------:R-:W-:Y:S01]  /*a0c0*/  F2FP.BF16.F32.PACK_AB R66, R69, R68 ;  /* 0x000000444542723e */ /* 0x000fe200000010ff */
[----:B------:R-:W-:Y:S01]  /*a0d0*/  UISETP.NE.U32.AND UP0, UPT, UR8, URZ, UPT ;  /* 0x0000003f0800728c */ /* 0x000fe2000bf05070 */
[----:B------:R-:W-:Y:S01]  /*a0e0*/  IMAD.WIDE R4, R196, 0x2, R172 ;  /* 0x00000002c4047825 */ /* 0x000fe200078e02ac */
[----:B------:R-:W-:-:S02]  /*a0f0*/  F2FP.BF16.F32.PACK_AB R67, R71, R70 ;  /* 0x000000464743723e */ /* 0x000fc400000010ff */
[----:B------:R-:W-:Y:S01]  /*a100*/  F2FP.BF16.F32.PACK_AB R73, R75, R74 ;  /* 0x0000004a4b49723e */ /* 0x000fe200000010ff */
[----:B------:R-:W-:Y:S01]  /*a110*/  UISETP.NE.AND.EX UP0, UPT, UR9, URZ, UPT, UP0 ;  /* 0x0000003f0900728c */ /* 0x000fe2000bf05300 */
[C---:B------:R-:W-:Y:S02]  /*a120*/  IADD3 R175, P1, R4.reuse, 0x20, RZ ;  /* 0x0000002004af7810 */ /* 0x040fe40007f3e0ff */
[C---:B------:R-:W-:Y:S01]  /*a130*/  IADD3 R177, P0, R4.reuse, 0x40, RZ ;  /* 0x0000004004b17810 */ /* 0x040fe20007f1e0ff */
[----:B------:R-:W-:Y:S01]  /*a140*/  ULDC.64 UR8, c[0x0][0xc00] ;  /* 0x0003000000087ab9 */ /* 0x000fe20000000a00 */
[----:B------:R-:W-:Y:S01]  /*a150*/  LOP3.LUT R36, R175, 0x380, RZ, 0xc0, !PT ;  /* 0x00000380af247812 */ /* 0x000fe200078ec0ff */
[----:B------:R-:W-:Y:S01]  /*a160*/  UIMAD.WIDE UR8, UR42, 0x4, UR8 ;  /* 0x000000042a0878a5 */ /* 0x000fe2000f8e0208 */
[----:B------:R-:W-:Y:S01]  /*a170*/  IADD3 R183, P6, R4, 0x2020, RZ ;  /* 0x0000202004b77810 */ /* 0x000fe20007fde0ff */
[----:B------:R-:W-:Y:S01]  /*a180*/  IMAD.X R41, RZ, RZ, R5, P0 ;  /* 0x000000ffff297224 */ /* 0x000fe200000e0605 */
[----:B------:R-:W-:-:S02]  /*a190*/  SHF.R.U64 R36, R36, 0x3, RZ ;  /* 0x0000000324247819 */ /* 0x000fc400000012ff */
[C---:B------:R-:W-:Y:S01]  /*a1a0*/  IADD3 R6, P0, R4.reuse, 0x4020, RZ ;  /* 0x0000402004067810 */ /* 0x040fe20007f1e0ff */
[--C-:B------:R-:W-:Y:S01]  /*a1b0*/  IMAD.X R53, RZ, RZ, R5.reuse, P6 ;  /* 0x000000ffff357224 */ /* 0x100fe200030e0605 */
[C---:B------:R-:W-:Y:S02]  /*a1c0*/  LOP3.LUT R29, R4.reuse, 0x380, RZ, 0xc0, !PT ;  /* 0x00000380041d7812 */ /* 0x040fe400078ec0ff */
[----:B------:R-:W-:Y:S01]  /*a1d0*/  IADD3.X R37, RZ, R5, RZ, P1, !PT ;  /* 0x00000005ff257210 */ /* 0x000fe20000ffe4ff */
[--C-:B------:R-:W-:Y:S01]  /*a1e0*/  IMAD.X R107, RZ, RZ, R5.reuse, P0 ;  /* 0x000000ffff6b7224 */ /* 0x100fe200000e0605 */
[C---:B------:R-:W-:Y:S02]  /*a1f0*/  IADD3 R179, P4, R4.reuse, 0x60, RZ ;  /* 0x0000006004b37810 */ /* 0x040fe40007f9e0ff */
        /* <DEDUP_REMOVED lines=20> */
[----:B------:R-:W-:Y:S01]  /*a340*/  IMAD.X R115, RZ, RZ, R5, P3 ;  /* 0x000000ffff737224 */ /* 0x000fe200018e0605 */
[----:B------:R-:W-:-:S02]  /*a350*/  IADD3 R32, P1, R4, 0x6060, RZ ;  /* 0x0000606004207810 */ /* 0x000fc40007f3e0ff */
[----:B------:R-:W-:Y:S02]  /*a360*/  SHF.R.U64 R175, R175, 0x3, RZ ;  /* 0x00000003afaf7819 */ /* 0x000fe400000012ff */
[----:B------:R-:W-:Y:S01]  /*a370*/  LOP3.LUT R4, R29, R4, RZ, 0x3c, !PT ;  /* 0x000000041d047212 */ /* 0x000fe200078e3cff */
[--C-:B------:R-:W-:Y:S01]  /*a380*/  IMAD.X R29, RZ, RZ, R5.reuse, P2 ;  /* 0x000000ffff1d7224 */ /* 0x100fe200010e0605 */
[----:B------:R-:W-:Y:S01]  /*a390*/  LOP3.LUT R40, R177, 0x380, RZ, 0xc0, !PT ;  /* 0x00000380b1287812 */ /* 0x000fe200078ec0ff */
[----:B------:R-:W-:Y:S01]  /*a3a0*/  IMAD.X R33, RZ, RZ, R5, P1 ;  /* 0x000000ffff217224 */ /* 0x000fe200008e0605 */
[----:B------:R-:W-:Y:S02]  /*a3b0*/  LOP3.LUT R44, R179, 0x380, RZ, 0xc0, !PT ;  /* 0x00000380b32c7812 */ /* 0x000fe400078ec0ff */
[----:B------:R-:W-:Y:S02]  /*a3c0*/  SHF.R.U64 R118, R118, 0x3, RZ ;  /* 0x0000000376767819 */ /* 0x000fe400000012ff */
[----:B------:R-:W-:-:S02]  /*a3d0*/  LOP3.LUT R48, R181, 0x380, RZ, 0xc0, !PT ;  /* 0x00000380b5307812 */ /* 0x000fc400078ec0ff */
[----:B------:R-:W-:Y:S02]  /*a3e0*/  LOP3.LUT R106, R175, R6, RZ, 0x3c, !PT ;  /* 0x00000006af6a7212 */ /* 0x000fe400078e3cff */
[-C--:B------:R-:W-:Y:S02]  /*a3f0*/  IADD3.X R123, RZ, R5.reuse, RZ, P5, !PT ;  /* 0x00000005ff7b7210 */ /* 0x080fe40002ffe4ff */
[----:B------:R-:W-:Y:S02]  /*a400*/  SHF.R.U64 R40, R40, 0x3, RZ ;  /* 0x0000000328287819 */ /* 0x000fe400000012ff */
[----:B------:R-:W-:Y:S02]  /*a410*/  SHF.R.U64 R44, R44, 0x3, RZ ;  /* 0x000000032c2c7819 */ /* 0x000fe400000012ff */
[----:B------:R-:W-:Y:S02]  /*a420*/  LOP3.LUT R52, R183, 0x380, RZ, 0xc0, !PT ;  /* 0x00000380b7347812 */ /* 0x000fe400078ec0ff */
[----:B------:R-:W-:-:S02]  /*a430*/  MOV R175, R4 ;  /* 0x0000000400af7202 */ /* 0x000fc40000000f00 */
[----:B------:R-:W-:Y:S02]  /*a440*/  LOP3.LUT R94, R205, 0x380, RZ, 0xc0, !PT ;  /* 0x00000380cd5e7812 */ /* 0x000fe400078ec0ff */
[----:B------:R-:W-:Y:S02]  /*a450*/  LOP3.LUT R118, R118, R7, RZ, 0x3c, !PT ;  /* 0x0000000776767212 */ /* 0x000fe400078e3cff */
[----:B------:R-:W-:Y:S02]  /*a460*/  F2FP.BF16.F32.PACK_AB R5, R27, R26 ;  /* 0x0000001a1b05723e */ /* 0x000fe400000010ff */
[----:B------:R-:W-:Y:S02]  /*a470*/  LOP3.LUT R98, R207, 0x380, RZ, 0xc0, !PT ;  /* 0x00000380cf627812 */ /* 0x000fe400078ec0ff */
[----:B------:R-:W-:Y:S02]  /*a480*/  F2FP.BF16.F32.PACK_AB R4, R169, R171 ;  /* 0x000000aba904723e */ /* 0x000fe400000010ff */
[----:B------:R-:W-:-:S02]  /*a490*/  LOP3.LUT R27, R0, 0x380, RZ, 0xc0, !PT ;  /* 0x00000380001b7812 */ /* 0x000fc400078ec0ff */
[----:B------:R-:W-:Y:S02]  /*a4a0*/  F2FP.BF16.F32.PACK_AB R6, R28, R170 ;  /* 0x000000aa1c06723e */ /* 0x000fe400000010ff */
[----:B------:R-:W-:Y:S02]  /*a4b0*/  F2FP.BF16.F32.PACK_AB R7, R31, R30 ;  /* 0x0000001e1f07723e */ /* 0x000fe400000010ff */
[----:B------:R-:W-:Y:S02]  /*a4c0*/  SHF.R.U64 R48, R48, 0x3, RZ ;  /* 0x0000000330307819 */ /* 0x000fe400000012ff */
[----:B------:R-:W-:Y:S01]  /*a4d0*/  LOP3.LUT R102, R209, 0x380, RZ, 0xc0, !PT ;  /* 0x00000380d1667812 */ /* 0x000fe200078ec0ff */
[----:B------:R0:W-:Y:S01]  /*a4e0*/  STSM.16.M88.4 [R175], R4 ;  /* 0x00000004af007844 */ /* 0x0001e20000000200 */
[----:B------:R-:W-:Y:S02]  /*a4f0*/  LOP3.LUT R40, R40, R177, RZ, 0x3c, !PT ;  /* 0x000000b128287212 */ /* 0x000fe400078e3cff */
[----:B------:R-:W-:-:S02]  /*a500*/  LOP3.LUT R44, R44, R179, RZ, 0x3c, !PT ;  /* 0x000000b32c2c7212 */ /* 0x000fc400078e3cff */
[----:B------:R-:W-:Y:S02]  /*a510*/  SHF.R.U64 R52, R52, 0x3, RZ ;  /* 0x0000000334347819 */ /* 0x000fe400000012ff */
[----:B------:R-:W-:Y:S02]  /*a520*/  SHF.R.U64 R94, R94, 0x3, RZ ;  /* 0x000000035e5e7819 */ /* 0x000fe400000012ff */
[----:B------:R-:W-:Y:S02]  /*a530*/  LOP3.LUT R177, R110, 0x380, RZ, 0xc0, !PT ;  /* 0x000003806eb17812 */ /* 0x000fe400078ec0ff */
[----:B------:R-:W-:Y:S02]  /*a540*/  LOP3.LUT R179, R114, 0x380, RZ, 0xc0, !PT ;  /* 0x0000038072b37812 */ /* 0x000fe400078ec0ff */
        /* <DEDUP_REMOVED lines=13> */
[----:B------:R-:W-:Y:S02]  /*a620*/  SHF.R.U64 R179, R179, 0x3, RZ ;  /* 0x00000003b3b37819 */ /* 0x000fe400000012ff */
[----:B------:R-:W-:-:S02]  /*a630*/  LOP3.LUT R169, R174, 0x380, RZ, 0xc0, !PT ;  /* 0x00000380aea97812 */ /* 0x000fc400078ec0ff */
[----:B------:R-:W-:Y:S02]  /*a640*/  MOV R40, R40 ;  /* 0x0000002800287202 */ /* 0x000fe40000000f00 */
[----:B------:R-:W-:Y:S02]  /*a650*/  LOP3.LUT R98, R98, R207, RZ, 0x3c, !PT ;  /* 0x000000cf62627212 */ /* 0x000fe400078e3cff */
[----:B------:R-:W-:Y:S01]  /*a660*/  LOP3.LUT R171, R32, 0x380, RZ, 0xc0, !PT ;  /* 0x0000038020ab7812 */ /* 0x000fe200078ec0ff */
[----:B------:R-:W-:Y:S01]  /*a670*/  STSM.16.M88.4 [R40], R8 ;  /* 0x0000000828007844 */ /* 0x000fe20000000200 */
[----:B------:R-:W-:Y:S02]  /*a680*/  LOP3.LUT R122, R27, R0, RZ, 0x3c, !PT ;  /* 0x000000001b7a7212 */ /* 0x000fe400078e3cff */
[----:B------:R-:W-:Y:S02]  /*a690*/  MOV R44, R44 ;  /* 0x0000002c002c7202 */ /* 0x000fe40000000f00 */
[----:B------:R-:W-:Y:S01]  /*a6a0*/  LOP3.LUT R102, R102, R209, RZ, 0x3c, !PT ;  /* 0x000000d166667212 */ /* 0x000fe200078e3cff */
[----:B0-----:R-:W-:Y:S01]  /*a6b0*/  IMAD.U32 R4, RZ, RZ, UR8 ;  /* 0x00000008ff047e24 */ /* 0x001fe2000f8e00ff */
[----:B------:R-:W-:Y:S01]  /*a6c0*/  MOV R48, R48 ;  /* 0x0000003000307202 */ /* 0x000fe20000000f00 */
[----:B------:R0:W-:Y:S01]  /*a6d0*/  STSM.16.M88.4 [R44], R12 ;  /* 0x0000000c2c007844 */ /* 0x0001e20000000200 */
[----:B------:R-:W-:Y:S01]  /*a6e0*/  F2FP.BF16.F32.PACK_AB R26, R61, R60 ;  /* 0x0000003c3d1a723e */ /* 0x000fe200000010ff */
[----:B------:R-:W-:Y:S01]  /*a6f0*/  IMAD.U32 R5, RZ, RZ, UR9 ;  /* 0x00000009ff057e24 */ /* 0x000fe2000f8e00ff */
[----:B------:R-:W-:Y:S01]  /*a700*/  F2FP.BF16.F32.PACK_AB R27, R63, R62 ;  /* 0x0000003e3f1b723e */ /* 0x000fe200000010ff */
[----:B------:R-:W-:Y:S01]  /*a710*/  ULDC.64 UR8, c[0x0][0xc08] ;  /* 0x0003020000087ab9 */ /* 0x000fe20000000a00 */
[----:B------:R-:W-:-:S02]  /*a720*/  MOV R52, R52 ;  /* 0x0000003400347202 */ /* 0x000fc40000000f00 */
[----:B------:R-:W-:Y:S01]  /*a730*/  F2FP.BF16.F32.PACK_AB R80, R81, R80 ;  /* 0x000000505150723e */ /* 0x000fe200000010ff */
[----:B------:R-:W-:Y:S01]  /*a740*/  STSM.16.M88.4 [R48], R24 ;  /* 0x0000001830007844 */ /* 0x000fe20000000200 */
[----:B------:R-:W-:Y:S02]  /*a750*/  LOP3.LUT R110, R177, R110, RZ, 0x3c, !PT ;  /* 0x0000006eb16e7212 */ /* 0x000fe400078e3cff */
[----:B------:R-:W-:Y:S01]  /*a760*/  LOP3.LUT R114, R179, R114, RZ, 0x3c, !PT ;  /* 0x00000072b3727212 */ /* 0x000fe200078e3cff */
[----:B------:R-:W-:Y:S01]  /*a770*/  STSM.16.M88.4 [R52], R64 ;  /* 0x0000004034007844 */ /* 0x000fe20000000200 */
[----:B------:R-:W-:Y:S02]  /*a780*/  SHF.R.U64 R169, R169, 0x3, RZ ;  /* 0x00000003a9a97819 */ /* 0x000fe400000012ff */
[----:B------:R-:W-:Y:S02]  /*a790*/  MOV R94, R94 ;  /* 0x0000005e005e7202 */ /* 0x000fe40000000f00 */
[----:B------:R-:W-:-:S02]  /*a7a0*/  F2FP.BF16.F32.PACK_AB R74, R77, R76 ;  /* 0x0000004c4d4a723e */ /* 0x000fc400000010ff */
[----:B------:R-:W-:Y:S02]  /*a7b0*/  F2FP.BF16.F32.PACK_AB R75, R79, R78 ;  /* 0x0000004e4f4b723e */ /* 0x000fe400000010ff */
[----:B------:R-:W-:Y:S02]  /*a7c0*/  F2FP.BF16.F32.PACK_AB R81, R83, R82 ;  /* 0x000000525351723e */ /* 0x000fe400000010ff */
[----:B------:R-:W-:Y:S01]  /*a7d0*/  F2FP.BF16.F32.PACK_AB R88, R89, R88 ;  /* 0x000000585958723e */ /* 0x000fe200000010ff */
[----:B------:R-:W-:Y:S01]  /*a7e0*/  STSM.16.M88.4 [R94], R72 ;  /* 0x000000485e007844 */ /* 0x000fe20000000200 */
[----:B------:R-:W-:Y:S02]  /*a7f0*/  SHF.R.U64 R171, R171, 0x3, RZ ;  /* 0x00000003abab7819 */ /* 0x000fe400000012ff */
[----:B------:R-:W-:Y:S02]  /*a800*/  MOV R36, R98 ;  /* 0x0000006200247202 */ /* 0x000fe40000000f00 */
        /* <DEDUP_REMOVED lines=8> */
[----:B------:R-:W-:Y:S01]  /*a890*/  MOV R31, R106 ;  /* 0x0000006a001f7202 */ /* 0x000fe20000000f00 */
[----:B------:R-:W-:Y:S01]  /*a8a0*/  STSM.16.M88.4 [R102], R88 ;  /* 0x0000005866007844 */ /* 0x000fe20000000200 */
[----:B------:R-:W-:Y:S02]  /*a8b0*/  F2FP.BF16.F32.PACK_AB R97, R50, R46 ;  /* 0x0000002e3261723e */ /* 0x000fe400000010ff */
[----:B------:R-:W-:Y:S02]  /*a8c0*/  F2FP.BF16.F32.PACK_AB R98, R101, R100 ;  /* 0x000000646562723e */ /* 0x000fe400000010ff */
[----:B------:R-:W-:Y:S02]  /*a8d0*/  F2FP.BF16.F32.PACK_AB R99, R56, R54 ;  /* 0x000000363863723e */ /* 0x000fe400000010ff */
[----:B------:R-:W-:Y:S02]  /*a8e0*/  F2FP.BF16.F32.PACK_AB R104, R105, R104 ;  /* 0x000000686968723e */ /* 0x000fe400000010ff */
[----:B------:R-:W-:Y:S01]  /*a8f0*/  LOP3.LUT R28, R169, R174, RZ, 0x3c, !PT ;  /* 0x000000aea91c7212 */ /* 0x000fe200078e3cff */
[----:B------:R-:W-:Y:S01]  /*a900*/  STSM.16.M88.4 [R31], R96 ;  /* 0x000000601f007844 */ /* 0x000fe20000000200 */
[----:B------:R-:W-:-:S02]  /*a910*/  MOV R110, R110 ;  /* 0x0000006e006e7202 */ /* 0x000fc40000000f00 */
[----:B------:R-:W-:Y:S02]  /*a920*/  MOV R30, R114 ;  /* 0x00000072001e7202 */ /* 0x000fe40000000f00 */
[----:B------:R-:W-:Y:S02]  /*a930*/  F2FP.BF16.F32.PACK_AB R105, R152, R58 ;  /* 0x0000003a9869723e */ /* 0x000fe400000010ff */
[----:B------:R-:W-:Y:S02]  /*a940*/  F2FP.BF16.F32.PACK_AB R106, R109, R108 ;  /* 0x0000006c6d6a723e */ /* 0x000fe400000010ff */
[----:B------:R-:W-:Y:S02]  /*a950*/  F2FP.BF16.F32.PACK_AB R107, R154, R153 ;  /* 0x000000999a6b723e */ /* 0x000fe400000010ff */
[----:B------:R-:W-:Y:S02]  /*a960*/  F2FP.BF16.F32.PACK_AB R112, R113, R112 ;  /* 0x000000707170723e */ /* 0x000fe400000010ff */
[----:B------:R-:W-:Y:S01]  /*a970*/  LOP3.LUT R32, R171, R32, RZ, 0x3c, !PT ;  /* 0x00000020ab207212 */ /* 0x000fe200078e3cff */
[----:B------:R-:W-:Y:S01]  /*a980*/  STSM.16.M88.4 [R110], R104 ;  /* 0x000000686e007844 */ /* 0x000fe20000000200 */
[----:B------:R-:W-:-:S02]  /*a990*/  MOV R0, R122 ;  /* 0x0000007a00007202 */ /* 0x000fc40000000f00 */
[----:B------:R-:W-:Y:S02]  /*a9a0*/  F2FP.BF16.F32.PACK_AB R113, R157, R156 ;  /* 0x0000009c9d71723e */ /* 0x000fe400000010ff */
        /* <DEDUP_REMOVED lines=16> */
[----:B------:R1:W-:Y:S01]  /*aab0*/  STSM.16.M88.4 [R0], R128 ;  /* 0x0000008000007844 */ /* 0x0003e20000000200 */
[----:B------:R-:W-:Y:S02]  /*aac0*/  MOV R28, R28 ;  /* 0x0000001c001c7202 */ /* 0x000fe40000000f00 */
[----:B------:R-:W-:Y:S02]  /*aad0*/  F2FP.BF16.F32.PACK_AB R138, R141, R140 ;  /* 0x0000008c8d8a723e */ /* 0x000fe400000010ff */
[----:B------:R-:W-:-:S02]  /*aae0*/  F2FP.BF16.F32.PACK_AB R139, R143, R142 ;  /* 0x0000008e8f8b723e */ /* 0x000fc400000010ff */
        /* <DEDUP_REMOVED lines=14> */
[----:B0-----:R-:W-:Y:S01]  /*abd0*/  IMAD.U32 R14, RZ, RZ, UR8 ;  /* 0x00000008ff0e7e24 */ /* 0x001fe2000f8e00ff */
[----:B-1----:R-:W-:-:S03]  /*abe0*/  MOV R0, UR4 ;  /* 0x0000000400007c02 */ /* 0x002fc60008000f00 */
[----:B------:R-:W-:Y:S01]  /*abf0*/  IMAD.U32 R15, RZ, RZ, UR9 ;  /* 0x00000009ff0f7e24 */ /* 0x000fe2000f8e00ff */
[----:B------:R-:W4:Y:S01]  /*ac00*/  @P0 LDG.E R6, desc[UR50][R4.64] ;  /* 0x0000003204060981 */ /* 0x000f22000c1e1900 */
        /* <DEDUP_REMOVED lines=13> */
[----:B--2---:R-:W-:Y:S02]  /*ace0*/  LOP3.LUT R28, R29, 0x380, RZ, 0xc0, !PT ;  /* 0x000003801d1c7812 */ /* 0x004fe400078ec0ff */
[----:B---3--:R-:W-:-:S02]  /*acf0*/  LOP3.LUT R32, R33, 0x380, RZ, 0xc0, !PT ;  /* 0x0000038021207812 */ /* 0x008fc400078ec0ff */
        /* <DEDUP_REMOVED lines=14> */
[----:B----4-:R-:W-:Y:S01]  /*ade0*/  @P0 R2UR UR4, R6 ;  /* 0x00000000060402ca */ /* 0x010fe200000e0000 */
[----:B0-----:R-:W-:-:S14]  /*adf0*/  @P6 BRA `(.L_x_7714) ;  /* 0x0000000000106947 */ /* 0x001fdc0003800000 */
[----:B------:R-:W-:Y:S05]  /*ae00*/  @!P0 BRA `(.L_x_7714) ;  /* 0x00000000000c8947 */ /* 0x000fea0003800000 */
[----:B------:R-:W2:Y:S04]  /*ae10*/  LDG.E R7, desc[UR50][R4.64] ;  /* 0x0000003204077981 */ /* 0x000ea8000c1e1900 */
[----:B-----5:R-:W2:Y:S02]  /*ae20*/  LDG.E R0, desc[UR50][R4.64+0x4] ;  /* 0x0000043204007981 */ /* 0x020ea4000c1e1900 */
[----:B--2---:R-:W-:-:S07]  /*ae30*/  IMAD.IADD R0, R0, 0x1, -R7 ;  /* 0x0000000100007824 */ /* 0x004fce00078e0a07 */
.L_x_7714:
        /* <DEDUP_REMOVED lines=23> */
[----:B------:R-:W-:Y:S01]  /*afb0*/  IMAD.X R41, RZ, RZ, R173, P0 ;  /* 0x000000ffff297224 */ /* 0x000fe200000e06ad */
[----:B0-----:R-:W-:Y:S02]  /*afc0*/  ISETP.NE.AND P6, PT, R4, RZ, PT ;  /* 0x000000ff0400720c */ /* 0x001fe40003fc5270 */
[----:B------:R-:W-:Y:S02]  /*afd0*/  IADD3.X R25, RZ, R173, RZ, P2, !PT ;  /* 0x000000adff197210 */ /* 0x000fe400017fe4ff */
[----:B------:R-:W-:Y:S02]  /*afe0*/  LOP3.LUT R48, R48, R49, RZ, 0x3c, !PT ;  /* 0x0000003130307212 */ /* 0x000fe400078e3cff */
[----:B------:R-:W-:-:S02]  /*aff0*/  IADD3 R57, P2, R172, 0xa000, RZ ;  /* 0x0000a000ac397810 */ /* 0x000fc40007f5e0ff */
[C---:B------:R-:W-:Y:S02]  /*b000*/  IADD3 R53, P3, R172.reuse, 0xb000, RZ ;  /* 0x0000b000ac357810 */ /* 0x040fe40007f7e0ff */
[C---:B------:R-:W-:Y:S02]  /*b010*/  IADD3 R65, P4, R172.reuse, 0xc000, RZ ;  /* 0x0000c000ac417810 */ /* 0x040fe40007f9e0ff */
[C---:B------:R-:W-:Y:S02]  /*b020*/  IADD3 R61, P5, R172.reuse, 0xd000, RZ ;  /* 0x0000d000ac3d7810 */ /* 0x040fe40007fbe0ff */
[C---:B------:R-:W-:Y:S02]  /*b030*/  IADD3 R73, P0, R172.reuse, 0xe000, RZ ;  /* 0x0000e000ac497810 */ /* 0x040fe40007f1e0ff */
[----:B------:R-:W-:Y:S02]  /*b040*/  IADD3.X R49, RZ, R173, RZ, P1, !PT ;  /* 0x000000adff317210 */ /* 0x000fe40000ffe4ff */
        /* <DEDUP_REMOVED lines=26> */
[----:B------:R-:W-:Y:S02]  /*b1f0*/  IADD3.X R69, RZ, R173, RZ, P1, !PT ;  /* 0x000000adff457210 */ /* 0x000fe40000ffe4ff */
[----:B------:R-:W-:Y:S01]  /*b200*/  LOP3.LUT R68, R4, R5, RZ, 0x3c, !PT ;  /* 0x0000000504447212 */ /* 0x000fe200078e3cff */
[----:B------:R-:W-:Y:S06]  /*b210*/  @P6 BRA `(.L_x_7715) ;  /* 0x0000000000bc6947 */ /* 0x000fec0003800000 */
[----:B------:R-:W0:Y:S01]  /*b220*/  LDC R11, c[0x0][0xbe8] ;  /* 0x0002fa00ff0b7b82 */ /* 0x000e220000000800 */
[----:B------:R-:W-:Y:S01]  /*b230*/  VIADD R10, R185, UR45 ;  /* 0x0000002db90a7c36 */ /* 0x000fe20008000000 */
[----:B------:R-:W-:Y:S01]  /*b240*/  ULDC.64 UR12, c[0x0][0xb90] ;  /* 0x0002e400000c7ab9 */ /* 0x000fe20000000a00 */
[----:B------:R-:W-:Y:S01]  /*b250*/  UMOV UR8, UR4 ;  /* 0x0000000400087c82 */ /* 0x000fe20008000000 */
[----:B------:R-:W-:Y:S01]  /*b260*/  UIMAD UR10, UR15, UR12, URZ ;  /* 0x0000000c0f0a72a4 */ /* 0x000fe2000f8e023f */
[----:B------:R-:W-:Y:S01]  /*b270*/  IMAD.MOV.U32 R4, RZ, RZ, R10 ;  /* 0x000000ffff047224 */ /* 0x000fe200078e000a */
[----:B------:R-:W-:Y:S01]  /*b280*/  UMOV UR9, UR14 ;  /* 0x0000000e00097c82 */ /* 0x000fe20008000000 */
[----:B------:R-:W-:Y:S01]  /*b290*/  IADD3 R21, -R18, RZ, RZ ;  /* 0x000000ff12157210 */ /* 0x000fe20007ffe1ff */
        /* <DEDUP_REMOVED lines=39> */
.L_x_7715:
        /* <DEDUP_REMOVED lines=9> */
[----:B------:R-:W-:Y:S01]  /*b5a0*/  IMAD.SHL.U32 R20, R20, 0x2, RZ ;  /* 0x0000000214147824 */ /* 0x000fe200078e00ff */
[----:B------:R-:W5:Y:S04]  /*b5b0*/  LD.E.128 R12, desc[UR50][R12.64] ;  /* 0x000000320c0c7980 */ /* 0x000f68000c101d00 */
[----:B------:R-:W5:Y:S04]  /*b5c0*/  LD.E.128 R24, desc[UR50][R24.64] ;  /* 0x0000003218187980 */ /* 0x000f68000c101d00 */
[----:B------:R-:W5:Y:S01]  /*b5d0*/  LD.E.128 R28, desc[UR50][R28.64] ;  /* 0x000000321c1c7980 */ /* 0x000f62000c101d00 */
[----:B-1----:R-:W-:-:S03]  /*b5e0*/  ISETP.NE.AND P2, PT, R81, 0x1, PT ;  /* 0x000000015100780c */ /* 0x002fc60003f45270 */
[----:B------:R-:W5:Y:S01]  /*b5f0*/  LD.E.128 R32, desc[UR50][R32.64] ;  /* 0x0000003220207980 */ /* 0x000f62000c101d00 */
[----:B------:R-:W-:Y:S02]  /*b600*/  ISETP.GE.AND P0, PT, R189, UR16, PT ;  /* 0x00000010bd007c0c */ /* 0x000fe4000bf06270 */
[----:B------:R-:W-:Y:S01]  /*b610*/  LOP3.LUT R3, R20, 0x2, R3, 0xe2, !PT ;  /* 0x0000000214037812 */ /* 0x000fe200078ee203 */
[----:B------:R-:W5:Y:S01]  /*b620*/  LD.E.128 R36, desc[UR50][R36.64] ;  /* 0x0000003224247980 */ /* 0x000f62000c101d00 */
[----:B------:R-:W-:-:S03]  /*b630*/  SEL R20, RZ, 0xffffffff, P0 ;  /* 0xffffffffff147807 */ /* 0x000fc60000000000 */
[----:B------:R-:W5:Y:S02]  /*b640*/  LD.E.128 R40, desc[UR50][R40.64] ;  /* 0x0000003228287980 */ /* 0x000f64000c101d00 */
[----:B------:R-:W1:Y:S01]  /*b650*/  @P2 LDC R77, c[0x0][0xbec] ;  /* 0x0002fb00ff4d2b82 */ /* 0x000e620000000800 */
[----:B------:R-:W-:Y:S01]  /*b660*/  UIMAD UR10, UR14, UR12, URZ ;  /* 0x0000000c0e0a72a4 */ /* 0x000fe2000f8e023f */
[----:B------:R-:W-:Y:S01]  /*b670*/  IMAD.SHL.U32 R20, R20, 0x4, RZ ;  /* 0x0000000414147824 */ /* 0x000fe200078e00ff */
[----:B------:R-:W5:Y:S04]  /*b680*/  LD.E.128 R44, desc[UR50][R44.64] ;  /* 0x000000322c2c7980 */ /* 0x000f68000c101d00 */
[----:B------:R-:W5:Y:S01]  /*b690*/  LD.E.128 R48, desc[UR50][R48.64] ;  /* 0x0000003230307980 */ /* 0x000f62000c101d00 */
[----:B------:R-:W2:Y:S01]  /*b6a0*/  @P2 LDC R79, c[0x0][0xbf0] ;  /* 0x0002fc00ff4f2b82 */ /* 0x000ea20000000800 */
[----:B------:R-:W-:Y:S01]  /*b6b0*/  ISETP.GE.AND P0, PT, R188, UR16, PT ;  /* 0x00000010bc007c0c */ /* 0x000fe2000bf06270 */
[----:B------:R-:W-:Y:S01]  /*b6c0*/  UIMAD.WIDE.U32 UR8, UR4, UR12, URZ ;  /* 0x0000000c040872a5 */ /* 0x000fe2000f8e003f */
[----:B------:R-:W-:Y:S01]  /*b6d0*/  LOP3.LUT R20, R20, 0x4, R3, 0xe2, !PT ;  /* 0x0000000414147812 */ /* 0x000fe200078ee203 */
[----:B------:R-:W-:Y:S01]  /*b6e0*/  UIMAD UR10, UR4, UR13, UR10 ;  /* 0x0000000d040a72a4 */ /* 0x000fe2000f8e020a */
[----:B------:R-:W-:Y:S01]  /*b6f0*/  SEL R21, RZ, 0xffffffff, P0 ;  /* 0xffffffffff157807 */ /* 0x000fe20000000000 */
[----:B------:R-:W-:Y:S01]  /*b700*/  IMAD R3, R191, 0x20, R192 ;  /* 0x00000020bf037824 */ /* 0x000fe200078e02c0 */
[----:B------:R-:W-:Y:S01]  /*b710*/  ULDC.64 UR12, c[0x0][0xae8] ;  /* 0x0002ba00000c7ab9 */ /* 0x000fe20000000a00 */
[----:B------:R-:W-:Y:S01]  /*b720*/  UIADD3 UR9, UR9, UR10, URZ ;  /* 0x0000000a09097290 */ /* 0x000fe2000fffe03f */
[----:B------:R-:W-:Y:S01]  /*b730*/  ISETP.GE.AND P0, PT, R187, UR16, PT ;  /* 0x00000010bb007c0c */ /* 0x000fe2000bf06270 */
[----:B------:R-:W-:Y:S01]  /*b740*/  UIMAD UR4, UR15, UR12, URZ ;  /* 0x0000000c0f0472a4 */ /* 0x000fe2000f8e023f */
[----:B------:R-:W-:Y:S01]  /*b750*/  SHF.L.U32 R21, R21, 0x3, RZ ;  /* 0x0000000315157819 */ /* 0x000fe200000006ff */
[----:B------:R-:W-:Y:S01]  /*b760*/  VIADD R82, R3, UR45 ;  /* 0x0000002d03527c36 */ /* 0x000fe20008000000 */
[----:B------:R-:W-:Y:S01]  /*b770*/  UIMAD.WIDE.U32 UR8, UR44, UR12, UR8 ;  /* 0x0000000c2c0872a5 */ /* 0x000fe2000f8e0008 */
[----:B------:R-:W-:Y:S01]  /*b780*/  SEL R3, RZ, 0xffffffff, P0 ;  /* 0xffffffffff037807 */ /* 0x000fe20000000000 */
[----:B------:R-:W-:Y:S01]  /*b790*/  UIMAD UR4, UR44, UR13, UR4 ;  /* 0x0000000d2c0472a4 */ /* 0x000fe2000f8e0204 */
[----:B------:R-:W-:Y:S01]  /*b7a0*/  LOP3.LUT R21, R21, 0x8, R20, 0xe2, !PT ;  /* 0x0000000815157812 */ /* 0x000fe200078ee214 */
[----:B------:R-:W-:Y:S01]  /*b7b0*/  ULDC.64 UR10, c[0x0][0xaf0] ;  /* 0x0002bc00000a7ab9 */ /* 0x000fe20000000a00 */
[----:B-1----:R-:W-:Y:S01]  /*b7c0*/  @P2 IMAD.HI.U32 R20, R82, R77, RZ ;  /* 0x0000004d52142227 */ /* 0x002fe200078e00ff */
[----:B------:R-:W-:Y:S01]  /*b7d0*/  UIMAD UR43, UR43, UR10, URZ ;  /* 0x0000000a2b2b72a4 */ /* 0x000fe2000f8e023f */
[----:B------:R-:W5:Y:S01]  /*b7e0*/  LD.E.128 R56, desc[UR50][R56.64] ;  /* 0x0000003238387980 */ /* 0x000f62000c101d00 */
[----:B------:R-:W-:Y:S01]  /*b7f0*/  UIADD3 UR9, UR9, UR4, URZ ;  /* 0x0000000409097290 */ /* 0x000fe2000fffe03f */
[----:B------:R-:W-:Y:S01]  /*b800*/  IMAD.SHL.U32 R76, R3, 0x10, RZ ;  /* 0x00000010034c7824 */ /* 0x000fe200078e00ff */
[----:B------:R-:W-:Y:S01]  /*b810*/  UIMAD UR4, UR42, UR11, UR43 ;  /* 0x0000000b2a0472a4 */ /* 0x000fe2000f8e022b */
[----:B------:R-:W-:Y:S01]  /*b820*/  IMAD.MOV.U32 R3, RZ, RZ, R82 ;  /* 0x000000ffff037224 */ /* 0x000fe200078e0052 */
[----:B--2---:R-:W-:Y:S01]  /*b830*/  @P2 SHF.R.U32.HI R3, RZ, R79, R20 ;  /* 0x0000004fff032219 */ /* 0x004fe20000011614 */
[----:B------:R-:W-:Y:S01]  /*b840*/  UIMAD.WIDE.U32 UR42, UR42, UR10, UR8 ;  /* 0x0000000a2a2a72a5 */ /* 0x000fe2000f8e0008 */
[----:B------:R-:W-:Y:S01]  /*b850*/  ISETP.GE.AND P0, PT, R186, UR16, PT ;  /* 0x00000010ba007c0c */ /* 0x000fe2000bf06270 */
[----:B------:R-:W5:Y:S01]  /*b860*/  LD.E.128 R52, desc[UR50][R52.64] ;  /* 0x0000003234347980 */ /* 0x000f62000c101d00 */
[--C-:B------:R-:W-:Y:S01]  /*b870*/  SHF.R.S32.HI R77, RZ, 0x1f, R3.reuse ;  /* 0x0000001fff4d7819 */ /* 0x100fe20000011403 */
[----:B------:R-:W-:Y:S01]  /*b880*/  UIADD3 UR4, UR43, UR4, URZ ;  /* 0x000000042b047290 */ /* 0x000fe2000fffe03f */
[----:B------:R-:W-:Y:S01]  /*b890*/  IMAD.MOV R79, RZ, RZ, -R3 ;  /* 0x000000ffff4f7224 */ /* 0x000fe200078e0a03 */
[----:B------:R-:W-:Y:S01]  /*b8a0*/  ULDC.64 UR8, c[0x0][0xae0] ;  /* 0x0002b80000087ab9 */ /* 0x000fe20000000a00 */
[----:B------:R-:W-:Y:S01]  /*b8b0*/  LOP3.LUT R76, R76, 0x10, R21, 0xe2, !PT ;  /* 0x000000104c4c7812 */ /* 0x000fe200078ee215 */
[----:B------:R-:W-:Y:S01]  /*b8c0*/  IMAD R80, R77, UR8, RZ ;  /* 0x000000084d507c24 */ /* 0x000fe2000f8e02ff */
[----:B------:R-:W-:Y:S01]  /*b8d0*/  SEL R78, RZ, 0xffffffff, P0 ;  /* 0xffffffffff4e7807 */ /* 0x000fe20000000000 */
[----:B------:R-:W-:Y:S01]  /*b8e0*/  IMAD.U32 R21, RZ, RZ, UR43 ;  /* 0x0000002bff157e24 */ /* 0x000fe2000f8e00ff */
[----:B------:R-:W-:Y:S01]  /*b8f0*/  MOV R21, UR4 ;  /* 0x0000000400157c02 */ /* 0x000fe20008000f00 */
[----:B------:R-:W-:Y:S01]  /*b900*/  IMAD R77, R81, R79, R82 ;  /* 0x0000004f514d7224 */ /* 0x000fe200078e0252 */
[----:B------:R-:W5:Y:S01]  /*b910*/  LD.E.128 R64, desc[UR50][R64.64] ;  /* 0x0000003240407980 */ /* 0x000f62000c101d00 */
[----:B------:R-:W-:-:S02]  /*b920*/  IMAD.U32 R20, RZ, RZ, UR42 ;  /* 0x0000002aff147e24 */ /* 0x000fc4000f8e00ff */
[----:B------:R-:W-:Y:S01]  /*b930*/  IMAD.SHL.U32 R83, R78, 0x20, RZ ;  /* 0x000000204e537824 */ /* 0x000fe200078e00ff */
[----:B------:R-:W5:Y:S01]  /*b940*/  LD.E.128 R60, desc[UR50][R60.64] ;  /* 0x000000323c3c7980 */ /* 0x000f62000c101d00 */
[----:B------:R-:W-:-:S03]  /*b950*/  SHF.R.S32.HI R78, RZ, 0x1f, R77 ;  /* 0x0000001fff4e7819 */ /* 0x000fc6000001144d */
        /* <DEDUP_REMOVED lines=67> */
.L_x_7717:
[----:B------:R-:W-:Y:S05]  /*bd90*/  BSYNC B1 ;  /* 0x0000000000017941 */ /* 0x000fea0003800000 */
.L_x_7716:
[----:B---3--:R-:W-:Y:S01]  /*bda0*/  IADD3 R4, R86, 0x20, RZ ;  /* 0x0000002056047810 */ /* 0x008fe20007ffe0ff */
[----:B------:R4:W3:Y:S03]  /*bdb0*/  SHFL.IDX PT, R7, R85, 0x1, 0x181f ;  /* 0x00381f0055077f89 */ /* 0x0008e600000e0000 */
        /* <DEDUP_REMOVED lines=36> */
.L_x_7713:
        /* <DEDUP_REMOVED lines=21> */
[----:B------:R-:W-:-:S05]  /*c150*/  IMAD.U32 R7, RZ, RZ, UR9 ;  /* 0x00000009ff077e24 */ /* 0x000fca000f8e00ff */
        /* <DEDUP_REMOVED lines=10> */
[----:B--2---:R-:W-:-:S07]  /*c200*/  IADD3 R0, -R3, R0, RZ ;  /* 0x0000000003007210 */ /* 0x004fce0007ffe1ff */
.L_x_7719:
[----:B------:R-:W-:Y:S01]  /*c210*/  USEL UR42, UR42, URZ, !UP0 ;  /* 0x0000003f2a2a7287 */ /* 0x000fe2000c000000 */
[----:B------:R-:W-:Y:S01]  /*c220*/  BSSY B1, `(.L_x_7720) ;  /* 0x000002c000017945 */ /* 0x000fe20003800000 */
[----:B------:R-:W-:-:S03]  /*c230*/  USEL UR43, UR43, URZ, !UP0 ;  /* 0x0000003f2b2b7287 */ /* 0x000fc6000c000000 */
[----:B------:R-:W-:Y:S09]  /*c240*/  @P0 BRA `(.L_x_7721) ;  /* 0x0000000000a40947 */ /* 0x000ff20003800000 */
        /* <DEDUP_REMOVED lines=38> */
[----:B------:R-:W-:Y:S02]  /*c4b0*/  LEA.HI.X R7, R4, UR9, R3, 0x2, P0 ;  /* 0x0000000904077c11 */ /* 0x000fe400080f1403 */
[----:B------:R-:W-:-:S05]  /*c4c0*/  MOV R3, 0xff800000 ;  /* 0xff80000000037802 */ /* 0x000fca0000000f00 */
[----:B------:R0:W-:Y:S02]  /*c4d0*/  STG.E desc[UR50][R6.64], R3 ;  /* 0x0000000306007986 */ /* 0x0001e4000c101932 */
.L_x_7721:
[----:B------:R-:W-:Y:S05]  /*c4e0*/  BSYNC B1 ;  /* 0x0000000000017941 */ /* 0x000fea0003800000 */
.L_x_7720:
        /* <DEDUP_REMOVED lines=23> */
[----:B------:R-:W-:Y:S01]  /*c660*/  VIADD R8, R3, UR45 ;  /* 0x0000002d03087c36 */ /* 0x000fe20008000000 */
[----:B------:R-:W-:Y:S01]  /*c670*/  UIMAD.WIDE.U32 UR8, UR44, UR14, UR8 ;  /* 0x0000000e2c0872a5 */ /* 0x000fe2000f8e0008 */
[----:B------:R-:W-:Y:S01]  /*c680*/  IMAD.SHL.U32 R9, R6, 0x4, RZ ;  /* 0x0000000406097824 */ /* 0x000fe200078e00ff */
[----:B------:R-:W-:Y:S01]  /*c690*/  ULDC.64 UR10, c[0x0][0xaf0] ;  /* 0x0002bc00000a7ab9 */ /* 0x000fe20000000a00 */
[----:B------:R-:W-:Y:S01]  /*c6a0*/  SEL R10, RZ, 0xffffffff, P1 ;  /* 0xffffffffff0a7807 */ /* 0x000fe20000800000 */
[----:B------:R-:W-:Y:S01]  /*c6b0*/  UIMAD UR43, UR43, UR10, URZ ;  /* 0x0000000a2b2b72a4 */ /* 0x000fe2000f8e023f */
[----:B------:R-:W-:Y:S01]  /*c6c0*/  IMAD.MOV.U32 R3, RZ, RZ, R8 ;  /* 0x000000ffff037224 */ /* 0x000fe200078e0008 */
[----:B------:R-:W-:Y:S01]  /*c6d0*/  UIADD3 UR9, UR9, UR4, URZ ;  /* 0x0000000409097290 */ /* 0x000fe2000fffe03f */
[----:B------:R-:W-:Y:S01]  /*c6e0*/  LOP3.LUT R9, R9, 0x4, R4, 0xe2, !PT ;  /* 0x0000000409097812 */ /* 0x000fe200078ee204 */
[----:B------:R-:W-:Y:S01]  /*c6f0*/  UIMAD UR4, UR42, UR11, UR43 ;  /* 0x0000000b2a0472a4 */ /* 0x000fe2000f8e022b */
[----:B------:R-:W-:Y:S01]  /*c700*/  SHF.L.U32 R10, R10, 0x3, RZ ;  /* 0x000000030a0a7819 */ /* 0x000fe200000006ff */
[----:B------:R-:W-:Y:S01]  /*c710*/  UIMAD.WIDE.U32 UR42, UR42, UR10, UR8 ;  /* 0x0000000a2a2a72a5 */ /* 0x000fe2000f8e0008 */
[----:B------:R-:W-:Y:S01]  /*c720*/  VIADD R26, R192, UR45 ;  /* 0x0000002dc01a7c36 */ /* 0x000fe20008000000 */
[----:B------:R-:W-:Y:S01]  /*c730*/  ISETP.GE.AND P2, PT, R194, UR13, PT ;  /* 0x0000000dc2007c0c */ /* 0x000fe2000bf46270 */
[----:B0-----:R-:W-:Y:S01]  /*c740*/  @P0 IMAD.HI.U32 R6, R8, R5, RZ ;  /* 0x0000000508060227 */ /* 0x001fe200078e00ff */
[----:B------:R-:W-:Y:S01]  /*c750*/  UIADD3 UR4, UR43, UR4, URZ ;  /* 0x000000042b047290 */ /* 0x000fe2000fffe03f */
[----:B------:R-:W-:Y:S01]  /*c760*/  LOP3.LUT R10, R10, 0x8, R9, 0xe2, !PT ;  /* 0x000000080a0a7812 */ /* 0x000fe200078ee209 */
[----:B------:R-:W-:Y:S01]  /*c770*/  ULDC.64 UR8, c[0x0][0xae0] ;  /* 0x0002b80000087ab9 */ /* 0x000fe20000000a00 */
[----:B------:R-:W-:Y:S01]  /*c780*/  IMAD.U32 R5, RZ, RZ, UR43 ;  /* 0x0000002bff057e24 */ /* 0x000fe2000f8e00ff */
[----:B------:R-:W-:Y:S01]  /*c790*/  SEL R0, RZ, 0x80, P2 ;  /* 0x00000080ff007807 */ /* 0x000fe20001000000 */
[----:B------:R-:W-:Y:S01]  /*c7a0*/  IMAD.U32 R4, RZ, RZ, UR42 ;  /* 0x0000002aff047e24 */ /* 0x000fe2000f8e00ff */
[----:B------:R-:W-:Y:S01]  /*c7b0*/  BSSY B1, `(.L_x_7722) ;  /* 0x0000042000017945 */ /* 0x000fe20003800000 */
[----:B-1----:R-:W-:Y:S01]  /*c7c0*/  @P0 SHF.R.U32.HI R3, RZ, R7, R6 ;  /* 0x00000007ff030219 */ /* 0x002fe20000011606 */
[----:B------:R-:W-:Y:S01]  /*c7d0*/  IMAD.U32 R5, RZ, RZ, UR4 ;  /* 0x00000004ff057e24 */ /* 0x000fe2000f8e00ff */
[----:B------:R-:W-:-:S02]  /*c7e0*/  ISETP.GE.AND P0, PT, R187, UR13, PT ;  /* 0x0000000dbb007c0c */ /* 0x000fc4000bf06270 */
        /* <DEDUP_REMOVED lines=13> */
[----:B------:R-:W-:Y:S01]  /*c8c0*/  LOP3.LUT R10, R13, 0x10, R10, 0xe2, !PT ;  /* 0x000000100d0a7812 */ /* 0x000fe200078ee20a */
[----:B------:R-:W-:Y:S01]  /*c8d0*/  IMAD.IADD R5, R5, 0x1, R9 ;  /* 0x0000000105057824 */ /* 0x000fe200078e0209 */
[----:B------:R-:W-:Y:S01]  /*c8e0*/  SHF.L.U32 R13, R8, 0x5, RZ ;  /* 0x00000005080d7819 */ /* 0x000fe200000006ff */
[----:B------:R-:W-:-:S02]  /*c8f0*/  IMAD R6, R3, UR8, RZ ;  /* 0x0000000803067c24 */ /* 0x000fc4000f8e02ff */
        /* <DEDUP_REMOVED lines=45> */
.L_x_7723:
[----:B------:R-:W-:Y:S05]  /*cbd0*/  BSYNC B1 ;  /* 0x0000000000017941 */ /* 0x000fea0003800000 */
.L_x_7722:
        /* <DEDUP_REMOVED lines=36> */
.L_x_7718:
[----:B------:R-:W-:Y:S05]  /*ce20*/  BSYNC B0 ;  /* 0x0000000000007941 */ /* 0x000fea0003800000 */
.L_x_7712:
[----:B------:R-:W-:Y:S02]  /*ce30*/  ULDC UR4, c[0x0][0xc3c] ;  /* 0x00030f0000047ab9 */ /* 0x000fe40000000800 */
[----:B------:R-:W-:-:S06]  /*ce40*/  UISETP.GE.AND UP0, UPT, UR7, UR4, UPT ;  /* 0x000000040700728c */ /* 0x000fcc000bf06270 */
[----:B------:R-:W-:-:S13]  /*ce50*/  PLOP3.LUT P0, PT, PT, PT, UP0, 0x80, 0x0 ;  /* 0x000000000000781c */ /* 0x000fda0003f0f008 */
[----:B------:R-:W-:Y:S05]  /*ce60*/  @!P0 BRA `(.L_x_7724) ;  /* 0xffffff4000408947 */ /* 0x000fea000383ffff */
[----:B------:R-:W-:Y:S05]  /*ce70*/  EXIT ;  /* 0x000000000000794d */ /* 0x000fea0003800000 */
.L_x_7659:
        /* <DEDUP_REMOVED lines=16> */
.L_x_7725:
        /* <DEDUP_REMOVED lines=32> */
[----:B-1----:R-:W-:-:S05]  /*d180*/  IMAD R6, R6, UR5, RZ ;  /* 0x0000000506067c24 */ /* 0x002fca000f8e02ff */
[----:B0-----:R-:W-:Y:S02]  /*d190*/  ISETP.GT.AND P6, PT, R6, UR6, PT ;  /* 0x0000000606007c0c */ /* 0x001fe4000bfc4270 */
[----:B------:R-:W-:-:S11]  /*d1a0*/  MOV R3, R6 ;  /* 0x0000000600037202 */ /* 0x000fd60000000f00 */
[----:B------:R-:W-:Y:S05]  /*d1b0*/  @P6 BRA `(.L_x_7727) ;  /* 0x0000000000906947 */ /* 0x000fea0003800000 */
[----:B------:R-:W-:Y:S01]  /*d1c0*/  IMAD.MOV.U32 R6, RZ, RZ, R3 ;  /* 0x000000ffff067224 */ /* 0x000fe200078e0003 */
[----:B------:R-:W-:Y:S01]  /*d1d0*/  UMOV UR4, URZ ;  /* 0x0000003f00047c82 */ /* 0x000fe20008000000 */
[----:B------:R-:W-:-:S05]  /*d1e0*/  ULDC UR5, c[0x0][0xc38] ;  /* 0x00030e0000057ab9 */ /* 0x000fca0000000800 */
.L_x_7731:
        /* <DEDUP_REMOVED lines=12> */
.L_x_7730:
[----:B------:R-:W-:Y:S05]  /*d2b0*/  BSYNC B0 ;  /* 0x0000000000007941 */ /* 0x000fea0003800000 */
.L_x_7729:
[----:B0----5:R-:W0:Y:S02]  /*d2c0*/  SHFL.UP PT, R2, R4, 0x1, RZ ;  /* 0x0420000004027989 */ /* 0x021e2400000e00ff */
        /* <DEDUP_REMOVED lines=19> */
.L_x_7727:
        /* <DEDUP_REMOVED lines=15> */
[----:B0-----:R-:W-:-:S06]  /*d4f0*/  IADD3 R11, R10, 0xffffffe, RZ ;  /* 0x0ffffffe0a0b7810 */ /* 0x001fcc0007ffe0ff */
[----:B------:R0:W1:Y:S01]  /*d500*/  F2I.FTZ.U32.TRUNC.NTZ R3, R11 ;  /* 0x0000000b00037305 */ /* 0x000062000021f000 */
[----:B------:R-:W-:Y:S05]  /*d510*/  @!P0 BRA `(.L_x_7732) ;  /* 0x0000000000088947 */ /* 0x000fea0003800000 */
[----:B------:R-:W-:-:S05]  /*d520*/  VIADD R9, R15, 0xffffffff ;  /* 0xffffffff0f097836 */ /* 0x000fca0000000000 */
[----:B------:R2:W3:Y:S02]  /*d530*/  SHFL.IDX PT, R16, R8, R9, 0x1f ;  /* 0x00001f0908107589 */ /* 0x0004e400000e0000 */
.L_x_7732:
        /* <DEDUP_REMOVED lines=9> */
[----:B------:R-:W-:Y:S01]  /*d5d0*/  IMAD.MOV.U32 R3, RZ, RZ, R8 ;  /* 0x000000ffff037224 */ /* 0x000fe200078e0008 */
[----:B------:R-:W-:-:S03]  /*d5e0*/  MOV R8, R10 ;  /* 0x0000000a00087202 */ /* 0x000fc60000000f00 */
        /* <DEDUP_REMOVED lines=23> */
[----:B0-----:R-:W-:-:S06]  /*d760*/  IADD3 R3, R7, 0xffffffe, RZ ;  /* 0x0ffffffe07037810 */ /* 0x001fcc0007ffe0ff */
        /* <DEDUP_REMOVED lines=21> */
[----:B------:R-:W-:-:S03]  /*d8c0*/  IMAD R18, R2, R18, R3 ;  /* 0x0000001202127224 */ /* 0x000fc600078e0203 */
[----:B------:R-:W-:Y:S01]  /*d8d0*/  IADD3 R17, R4, R17, RZ ;  /* 0x0000001104117210 */ /* 0x000fe20007ffe0ff */
[----:B------:R-:W-:Y:S06]  /*d8e0*/  BRA `(.L_x_7733) ;  /* 0x0000000000147947 */ /* 0x000fec0003800000 */
.L_x_7728:
[----:B------:R-:W-:Y:S01]  /*d8f0*/  ULDC UR4, c[0x0][0xc3c] ;  /* 0x00030f0000047ab9 */ /* 0x000fe20000000800 */
[----:B------:R-:W-:Y:S02]  /*d900*/  IMAD.MOV.U32 R17, RZ, RZ, RZ ;  /* 0x000000ffff117224 */ /* 0x000fe400078e00ff */
[----:B------:R-:W-:Y:S02]  /*d910*/  IMAD.U32 R16, RZ, RZ, UR6 ;  /* 0x00000006ff107e24 */ /* 0x000fe4000f8e00ff */
[----:B------:R-:W-:Y:S02]  /*d920*/  IMAD.MOV.U32 R18, RZ, RZ, RZ ;  /* 0x000000ffff127224 */ /* 0x000fe400078e00ff */
[----:B------:R-:W-:-:S07]  /*d930*/  IMAD.U32 R19, RZ, RZ, UR4 ;  /* 0x00000004ff137e24 */ /* 0x000fce000f8e00ff */
.L_x_7733:
[----:B------:R-:W-:-:S13]  /*d940*/  ISETP.NE.AND P0, PT, R5, RZ, PT ;  /* 0x000000ff0500720c */ /* 0x000fda0003f05270 */
[----:B------:R-:W0:Y:S01]  /*d950*/  @!P0 S2R R3, SR_CgaCtaId ;  /* 0x0000000000038919 */ /* 0x000e220000008800 */
[----:B------:R-:W-:-:S04]  /*d960*/  @!P0 MOV R2, 0x400 ;  /* 0x0000040000028802 */ /* 0x000fc80000000f00 */
[----:B0-----:R-:W-:-:S05]  /*d970*/  @!P0 LEA R2, R3, R2, 0x18 ;  /* 0x0000000203028211 */ /* 0x001fca00078ec0ff */
[----:B------:R0:W-:Y:S01]  /*d980*/  @!P0 STS.128 [R2+0x28cd0], R16 ;  /* 0x028cd01002008388 */ /* 0x0001e20000000c00 */
[----:B------:R-:W-:Y:S06]  /*d990*/  BAR.ARV 0x5, 0x180 ;  /* 0x0146000000007b1d */ /* 0x000fec0000002000 */
.L_x_7726:
[----:B------:R2:W-:Y:S01]  /*d9a0*/  STL [R1+0x24], RZ ;  /* 0x000024ff01007387 */ /* 0x0005e20000100800 */
[----:B------:R-:W-:Y:S01]  /*d9b0*/  ULDC UR4, c[0x0][0xc3c] ;  /* 0x00030f0000047ab9 */ /* 0x000fe20000000800 */
[----:B------:R-:W-:Y:S01]  /*d9c0*/  IMAD.MOV.U32 R25, RZ, RZ, 0x1 ;  /* 0x00000001ff197424 */ /* 0x000fe200078e00ff */
[----:B-1----:R-:W-:Y:S02]  /*d9d0*/  ISETP.GE.AND P0, PT, R19, UR4, PT ;  /* 0x0000000413007c0c */ /* 0x002fe4000bf06270 */
[----:B------:R-:W-:-:S11]  /*d9e0*/  MOV R24, RZ ;  /* 0x000000ff00187202 */ /* 0x000fd60000000f00 */
[----:B--2---:R-:W-:Y:S05]  /*d9f0*/  @P0 BRA `(.L_x_7734) ;  /* 0x0000004800740947 */ /* 0x004fea0003800000 */
[----:B------:R-:W1:Y:S01]  /*da00*/  S2UR UR5, SR_CgaCtaId ;  /* 0x00000000000579c3 */ /* 0x000e620000008800 */
[C---:B0-----:R-:W-:Y:S01]  /*da10*/  IMAD.SHL.U32 R2, R0.reuse, 0x8, RZ ;  /* 0x0000000800027824 */ /* 0x041fe200078e00ff */
[----:B------:R-:W-:Y:S01]  /*da20*/  UMOV UR4, 0x400 ;  /* 0x0000040000047882 */ /* 0x000fe20000000000 */
[C---:B------:R-:W-:Y:S01]  /*da30*/  LOP3.LUT R4, R0.reuse, 0x7f, RZ, 0xc0, !PT ;  /* 0x0000007f00047812 */ /* 0x040fe200078ec0ff */
[----:B------:R-:W-:Y:S01]  /*da40*/  IMAD.SHL.U32 R5, R0, 0x10, RZ ;  /* 0x0000001000057824 */ /* 0x000fe200078e00ff */
[----:B------:R0:W-:Y:S01]  /*da50*/  STL [R1+0x24], RZ ;  /* 0x000024ff01007387 */ /* 0x0001e20000100800 */
[C---:B------:R-:W-:Y:S01]  /*da60*/  LOP3.LUT R3, R2.reuse, 0x1f8, RZ, 0xc0, !PT ;  /* 0x000001f802037812 */ /* 0x040fe200078ec0ff */
[----:B------:R-:W-:Y:S01]  /*da70*/  BSSY B8, `(.L_x_7734) ;  /* 0x0000495000087945 */ /* 0x000fe20003800000 */
[----:B------:R-:W-:Y:S01]  /*da80*/  SHF.R.U32.HI R36, RZ, 0x3, R4 ;  /* 0x00000003ff247819 */ /* 0x000fe20000011604 */
[----:B------:R-:W-:Y:S01]  /*da90*/  IMAD.MOV.U32 R25, RZ, RZ, 0x1 ;  /* 0x00000001ff197424 */ /* 0x000fe200078e00ff */
[----:B------:R-:W-:Y:S01]  /*daa0*/  LOP3.LUT R3, R3, 0x38, R0, 0x78, !PT ;  /* 0x0000003803037812 */ /* 0x000fe200078e7800 */
[----:B------:R-:W-:Y:S01]  /*dab0*/  IMAD.MOV.U32 R24, RZ, RZ, RZ ;  /* 0x000000ffff187224 */ /* 0x000fe200078e00ff */
        /* <DEDUP_REMOVED lines=13> */
[----:B------:R-:W-:-:S04]  /*db90*/  LOP3.LUT R2, R0, 0x1c0, RZ, 0xfc, !PT ;  /* 0x000001c000027812 */ /* 0x000fc800078efcff */
[----:B------:R-:W-:-:S05]  /*dba0*/  LEA R0, R33, R23, 0x1 ;  /* 0x0000001721007211 */ /* 0x000fca00078e08ff */
[----:B------:R0:W-:Y:S02]  /*dbb0*/  STL [R1+0x2c], R0 ;  /* 0x00002c0001007387 */ /* 0x0001e40000100800 */
.L_x_7795:
[----:B-1----:R-:W1:Y:S02]  /*dbc0*/  LDC.64 R30, c[0x0][0xc88] ;  /* 0x00032200ff1e7b82 */ /* 0x002e640000000a00 */
[----:B-1----:R-:W-:-:S06]  /*dbd0*/  IMAD.WIDE R30, R19, 0x4, R30 ;  /* 0x00000004131e7825 */ /* 0x002fcc00078e021e */
[----:B------:R1:W0:Y:S01]  /*dbe0*/  LDG.E R30, desc[UR50][R30.64] ;  /* 0x000000321e1e7981 */ /* 0x000222000c1e1900 */
[----:B------:R-:W-:Y:S05]  /*dbf0*/  YIELD ;  /* 0x0000000000007946 */ /* 0x000fea0003800000 */
[----:B------:R-:W-:Y:S01]  /*dc00*/  ULDC.64 UR4, c[0x0][0xa28] ;  /* 0x00028a0000047ab9 */ /* 0x000fe20000000a00 */
[----:B------:R-:W-:Y:S01]  /*dc10*/  ULDC.64 UR6, c[0x0][0xa18] ;  /* 0x0002860000067ab9 */ /* 0x000fe20000000a00 */
[----:B------:R-:W-:Y:S01]  /*dc20*/  ISETP.NE.U32.AND P0, PT, RZ, UR4, PT ;  /* 0x00000004ff007c0c */ /* 0x000fe2000bf05070 */
[----:B-1----:R-:W-:-:S03]  /*dc30*/  IMAD.MOV.U32 R31, RZ, RZ, RZ ;  /* 0x000000ffff1f7224 */ /* 0x002fc600078e00ff */
[----:B------:R-:W-:Y:S01]  /*dc40*/  ISETP.NE.AND.EX P0, PT, RZ, UR5, PT, P0 ;  /* 0x00000005ff007c0c */ /* 0x000fe2000bf05300 */
[----:B------:R-:W-:Y:S01]  /*dc50*/  IMAD.MOV.U32 R37, RZ, RZ, RZ ;  /* 0x000000ffff257224 */ /* 0x000fe200078e00ff */
[----:B0-----:R-:W-:-:S11]  /*dc60*/  SHF.R.S32.HI R0, RZ, 0x1f, R30 ;  /* 0x0000001fff007819 */ /* 0x001fd6000001141e */
        /* <DEDUP_REMOVED lines=19> */
[----:B--2---:R-:W2:Y:S01]  /*dda0*/  @P0 LDG.E R4, desc[UR50][R4.64] ;  /* 0x0000003204040981 */ /* 0x004ea2000c1e1900 */
[----:B------:R-:W-:-:S03]  /*ddb0*/  UISETP.NE.U32.AND UP0, UPT, UR4, URZ, UPT ;  /* 0x0000003f0400728c */ /* 0x000fc6000bf05070 */
[----:B------:R-:W-:Y:S01]  /*ddc0*/  ULDC UR4, c[0x0][0x424] ;  /* 0x0001090000047ab9 */ /* 0x000fe20000000800 */
[----:B------:R-:W-:-:S03]  /*ddd0*/  UISETP.NE.AND.EX UP0, UPT, UR5, URZ, UPT, UP0 ;  /* 0x0000003f0500728c */ /* 0x000fc6000bf05300 */
[----:B------:R-:W-:Y:S01]  /*dde0*/  ULDC UR5, c[0x0][0x2f0] ;  /* 0x0000bc0000057ab9 */ /* 0x000fe20000000800 */
[----:B------:R-:W-:-:S04]  /*ddf0*/  USEL UR4, UR4, 0x1, UP0 ;  /* 0x0000000104047887 */ /* 0x000fc80008000000 */
[----:B------:R-:W-:-:S06]  /*de00*/  UIMAD UR4, UR4, UR5, URZ ;  /* 0x00000005040472a4 */ /* 0x000fcc000f8e023f */
[----:B0-----:R-:W-:Y:S01]  /*de10*/  IMAD.U32 R0, RZ, RZ, UR4 ;  /* 0x00000004ff007e24 */ /* 0x001fe2000f8e00ff */
[----:B--2---:R1:W-:Y:S01]  /*de20*/  @P0 STL [R1], R4 ;  /* 0x0000000401000387 */ /* 0x0043e20000100800 */
[----:B---34-:R-:W-:Y:S05]  /*de30*/  @P0 BRA `(.L_x_7735) ;  /* 0x0000000000200947 */ /* 0x018fea0003800000 */
[----:B------:R-:W-:Y:S02]  /*de40*/  ULDC UR4, c[0x0][0x288] ;  /* 0x0000a20000047ab9 */ /* 0x000fe40000000800 */
[----:B-1----:R-:W-:-:S05]  /*de50*/  IMAD.U32 R4, RZ, RZ, UR4 ;  /* 0x00000004ff047e24 */ /* 0x002fca000f8e00ff */
[----:B------:R0:W-:Y:S01]  /*de60*/  STL [R1], R4 ;  /* 0x0000000401007387 */ /* 0x0001e20000100800 */
[----:B------:R-:W-:Y:S05]  /*de70*/  @!P2 BRA `(.L_x_7735) ;  /* 0x000000000010a947 */ /* 0x000fea0003800000 */
[----:B------:R-:W2:Y:S04]  /*de80*/  LDG.E R5, desc[UR50][R2.64] ;  /* 0x0000003202057981 */ /* 0x000ea8000c1e1900 */
[----:B0-----:R-:W2:Y:S02]  /*de90*/  LDG.E R4, desc[UR50][R2.64+0x4] ;  /* 0x0000043202047981 */ /* 0x001ea4000c1e1900 */
[----:B--2---:R-:W-:-:S05]  /*dea0*/  IADD3 R2, -R5, R4, RZ ;  /* 0x0000000405027210 */ /* 0x004fca0007ffe1ff */
[----:B------:R2:W-:Y:S02]  /*deb0*/  STL [R1], R2 ;  /* 0x0000000201007387 */ /* 0x0005e40000100800 */
.L_x_7735:
[----:B------:R-:W-:Y:S01]  /*dec0*/  ULDC.64 UR4, c[0x0][0xa20] ;  /* 0x0002880000047ab9 */ /* 0x000fe20000000a00 */
[----:B------:R-:W-:Y:S01]  /*ded0*/  IMAD.MOV.U32 R28, RZ, RZ, R30 ;  /* 0x000000ffff1c7224 */ /* 0x000fe200078e001e */
[----:B------:R-:W-:-:S04]  /*dee0*/  ISETP.NE.U32.AND P0, PT, RZ, UR4, PT ;  /* 0x00000004ff007c0c */ /* 0x000fc8000bf05070 */
[----:B------:R-:W-:-:S13]  /*def0*/  ISETP.NE.AND.EX P0, PT, RZ, UR5, PT, P0 ;  /* 0x00000005ff007c0c */ /* 0x000fda000bf05300 */
[----:B------:R-:W-:Y:S05]  /*df00*/  @!P0 BRA `(.L_x_7736) ;  /* 0x0000000000108947 */ /* 0x000fea0003800000 */
[----:B-12---:R-:W-:-:S04]  /*df10*/  IADD3 R2, P0, R26, UR4, RZ ;  /* 0x000000041a027c10 */ /* 0x006fc8000ff1e0ff */
[----:B------:R-:W-:-:S05]  /*df20*/  IADD3.X R3, R27, UR5, RZ, P0, !PT ;  /* 0x000000051b037c10 */ /* 0x000fca00087fe4ff */
[----:B------:R1:W5:Y:S01]  /*df30*/  LDG.E R0, desc[UR50][R2.64] ;  /* 0x0000003202007981 */ /* 0x000362000c1e1900 */
[----:B------:R-:W-:Y:S05]  /*df40*/  BRA `(.L_x_7737) ;  /* 0x0000000000247947 */ /* 0x000fea0003800000 */
.L_x_7736:
[----:B------:R-:W-:Y:S02]  /*df50*/  ULDC.64 UR4, c[0x0][0xa08] ;  /* 0x0002820000047ab9 */ /* 0x000fe40000000a00 */
[----:B------:R-:W-:-:S04]  /*df60*/  ISETP.NE.U32.AND P0, PT, RZ, UR4, PT ;  /* 0x00000004ff007c0c */ /* 0x000fc8000bf05070 */
[----:B------:R-:W-:-:S13]  /*df70*/  ISETP.NE.AND.EX P0, PT, RZ, UR5, PT, P0 ;  /* 0x00000005ff007c0c */ /* 0x000fda000bf05300 */
[----:B------:R-:W-:Y:S05]  /*df80*/  @!P0 BRA `(.L_x_7737) ;  /* 0x0000000000148947 */ /* 0x000fea0003800000 */
[----:B-12---:R-:W1:Y:S02]  /*df90*/  LDC.64 R2, c[0x0][0xa08] ;  /* 0x00028200ff027b82 */ /* 0x006e640000000a00 */
[----:B-1----:R-:W-:-:S05]  /*dfa0*/  IMAD.WIDE R2, R28, 0x4, R2 ;  /* 0x000000041c027825 */ /* 0x002fca00078e0202 */
[----:B------:R-:W2:Y:S04]  /*dfb0*/  LDG.E R0, desc[UR50][R2.64] ;  /* 0x0000003202007981 */ /* 0x000ea8000c1e1900 */
[----:B------:R-:W2:Y:S02]  /*dfc0*/  LDG.E R5, desc[UR50][R2.64+0x4] ;  /* 0x0000043202057981 */ /* 0x000ea4000c1e1900 */
[----:B--2---:R-:W-:-:S07]  /*dfd0*/  IMAD.IADD R0, R5, 0x1, -R0 ;  /* 0x0000000105007824 */ /* 0x004fce00078e0a00 */
.L_x_7737:
[----:B------:R-:W3:Y:S01]  /*dfe0*/  LDL R6, [R1] ;  /* 0x0000000001067983 */ /* 0x000ee20000100800 */
[----:B-12---:R-:W1:Y:S01]  /*dff0*/  LDC R2, c[0x0][0x448] ;  /* 0x00011200ff027b82 */ /* 0x006e620000000800 */
[----:B-----5:R-:W-:Y:S01]  /*e000*/  IMAD.IADD R29, R0, 0x1, -R31 ;  /* 0x00000001001d7824 */ /* 0x020fe200078e0a1f */
[----:B------:R-:W-:Y:S01]  /*e010*/  LOP3.LUT R22, R22, 0xfffffdff, RZ, 0xc0, !PT ;  /* 0xfffffdff16167812 */ /* 0x000fe200078ec0ff */
[----:B------:R-:W-:Y:S01]  /*e020*/  BSSY B7, `(.L_x_7738) ;  /* 0x0000378000077945 */ /* 0x000fe20003800000 */
[----:B-1----:R-:W-:Y:S01]  /*e030*/  ISETP.NE.AND P0, PT, R2, 0x1, PT ;  /* 0x000000010200780c */ /* 0x002fe20003f05270 */
[----:B------:R-:W-:-:S04]  /*e040*/  IMAD.SHL.U32 R2, R17, 0x40, RZ ;  /* 0x0000004011027824 */ /* 0x000fc800078e00ff */
[----:B------:R-:W-:-:S08]  /*e050*/  VIADD R2, R2, 0x3f ;  /* 0x0000003f02027836 */ /* 0x000fd00000000000 */
[----:B------:R-:W0:Y:S01]  /*e060*/  @P0 LDC R5, c[0x0][0x44c] ;  /* 0x00011300ff050b82 */ /* 0x000e220000000800 */
[----:B------:R-:W-:-:S07]  /*e070*/  @P0 LOP3.LUT R22, R22, 0x200, RZ, 0xfc, !PT ;  /* 0x0000020016160812 */ /* 0x000fce00078efcff */
[----:B------:R-:W1:Y:S01]  /*e080*/  @P0 LDC R3, c[0x0][0x450] ;  /* 0x00011400ff030b82 */ /* 0x000e620000000800 */
[----:B0-----:R-:W-:-:S05]  /*e090*/  @P0 IMAD.HI.U32 R4, R2, R5, RZ ;  /* 0x0000000502040227 */ /* 0x001fca00078e00ff */
[----:B-1----:R-:W-:Y:S02]  /*e0a0*/  @P0 SHF.R.U32.HI R2, RZ, R3, R4 ;  /* 0x00000003ff020219 */ /* 0x002fe40000011604 */
[----:B---3--:R-:W-:-:S04]  /*e0b0*/  IADD3 R3, R29, 0x40, -R6 ;  /* 0x000000401d037810 */ /* 0x008fc80007ffe806 */
[----:B------:R-:W-:-:S04]  /*e0c0*/  IADD3 R2, R3, R2, RZ ;  /* 0x0000000203027210 */ /* 0x000fc80007ffe0ff */
[----:B------:R-:W-:-:S04]  /*e0d0*/  SHF.R.S32.HI R3, RZ, 0x1f, R2 ;  /* 0x0000001fff037819 */ /* 0x000fc80000011402 */
[----:B------:R-:W-:Y:S01]  /*e0e0*/  LEA.HI R0, R3, R2, RZ, 0x6 ;  /* 0x0000000203007211 */ /* 0x000fe200078f30ff */
[----:B------:R-:W-:-:S03]  /*e0f0*/  VIADD R2, R29, 0x3f ;  /* 0x0000003f1d027836 */ /* 0x000fc60000000000 */
[----:B------:R-:W-:Y:S02]  /*e100*/  SHF.R.S32.HI R0, RZ, 0x6, R0 ;  /* 0x00000006ff007819 */ /* 0x000fe40000011400 */
[----:B------:R-:W-:-:S04]  /*e110*/  SHF.R.S32.HI R3, RZ, 0x1f, R2 ;  /* 0x0000001fff037819 */ /* 0x000fc80000011402 */
[----:B------:R-:W-:-:S04]  /*e120*/  LEA.HI R3, R3, R2, RZ, 0x6 ;  /* 0x0000000203037211 */ /* 0x000fc800078f30ff */
[----:B------:R-:W-:-:S04]  /*e130*/  SHF.R.S32.HI R3, RZ, 0x6, R3 ;  /* 0x00000006ff037819 */ /* 0x000fc80000011403 */
        /* <DEDUP_REMOVED lines=21> */
.L_x_7739:
        /* <DEDUP_REMOVED lines=20> */
.L_x_7742:
[----:B------:R-:W-:Y:S05]  /*e3d0*/  BSYNC B6 ;  /* 0x0000000000067941 */ /* 0x000fea0003800000 */
.L_x_7741:
        /* <DEDUP_REMOVED lines=20> */
.L_x_7745:
        /* <DEDUP_REMOVED lines=15> */
.L_x_7744:
[----:B------:R-:W-:Y:S05]  /*e610*/  BSYNC B6 ;  /* 0x0000000000067941 */ /* 0x000fea0003800000 */
.L_x_7743:
[----:B------:R-:W0:Y:S01]  /*e620*/  S2R R20, SR_TID.X ;  /* 0x0000000000147919 */ /* 0x000e220000002100 */
[----:B------:R-:W-:Y:S01]  /*e630*/  ULDC.64 UR4, c[0x0][0x9f8] ;  /* 0x00027e0000047ab9 */ /* 0x000fe20000000a00 */
[----:B------:R-:W1:Y:S01]  /*e640*/  LDC R10, c[0x0][0x430] ;  /* 0x00010c00ff0a7b82 */ /* 0x000e620000000800 */
[----:B------:R-:W-:-:S04]  /*e650*/  ISETP.NE.U32.AND P0, PT, RZ, UR4, PT ;  /* 0x00000004ff007c0c */ /* 0x000fc8000bf05070 */
[----:B------:R-:W-:-:S13]  /*e660*/  ISETP.NE.AND.EX P0, PT, RZ, UR5, PT, P0 ;  /* 0x00000005ff007c0c */ /* 0x000fda000bf05300 */
[----:B------:R-:W-:Y:S01]  /*e670*/  @P0 IADD3 R26, P1, R26, UR4, RZ ;  /* 0x000000041a1a0c10 */ /* 0x000fe2000ff3e0ff */
[----:B------:R-:W-:-:S03]  /*e680*/  ULDC UR4, c[0x0][0x320] ;  /* 0x0000c80000047ab9 */ /* 0x000fc60000000800 */
[----:B------:R-:W-:-:S05]  /*e690*/  @P0 IADD3.X R27, R27, UR5, RZ, P1, !PT ;  /* 0x000000051b1b0c10 */ /* 0x000fca0008ffe4ff */
[----:B------:R2:W5:Y:S01]  /*e6a0*/  @P0 LDG.E R28, desc[UR50][R26.64] ;  /* 0x000000321a1c0981 */ /* 0x000562000c1e1900 */
[----:B------:R-:W-:Y:S01]  /*e6b0*/  LOP3.LUT R22, R22, 0xffffffbf, RZ, 0xc0, !PT ;  /* 0xffffffbf16167812 */ /* 0x000fe200078ec0ff */
[----:B------:R-:W-:Y:S01]  /*e6c0*/  UMOV UR5, 0xffffffff ;  /* 0xffffffff00057882 */ /* 0x000fe20000000000 */
[----:B0-----:R-:W-:Y:S01]  /*e6d0*/  IMAD.SHL.U32 R20, R20, 0x8, RZ ;  /* 0x0000000814147824 */ /* 0x001fe200078e00ff */
[----:B------:R-:W0:Y:S01]  /*e6e0*/  S2R R2, SR_TID.X ;  /* 0x0000000000027919 */ /* 0x000e220000002100 */
[----:B------:R-:W-:-:S03]  /*e6f0*/  LEA R0, R34, 0xffffffc0, 0x6 ;  /* 0xffffffc022007811 */ /* 0x000fc600078e30ff */
[----:B------:R-:W-:-:S04]  /*e700*/  LOP3.LUT R20, R20, 0x38, RZ, 0xc0, !PT ;  /* 0x0000003814147812 */ /* 0x000fc800078ec0ff */
[C---:B------:R-:W-:Y:S02]  /*e710*/  LOP3.LUT R32, R20.reuse, 0x180, RZ, 0xfc, !PT ;  /* 0x0000018014207812 */ /* 0x040fe400078efcff */
[C---:B------:R-:W-:Y:S02]  /*e720*/  LOP3.LUT R21, R20.reuse, 0x40, RZ, 0xfc, !PT ;  /* 0x0000004014157812 */ /* 0x040fe400078efcff */
[----:B------:R-:W-:Y:S02]  /*e730*/  LOP3.LUT R20, R20, 0x1c0, RZ, 0xfc, !PT ;  /* 0x000001c014147812 */ /* 0x000fe400078efcff */
[----:B------:R-:W-:Y:S02]  /*e740*/  ISETP.GE.AND P3, PT, R21, UR4, PT ;  /* 0x0000000415007c0c */ /* 0x000fe4000bf66270 */
[----:B------:R-:W-:Y:S02]  /*e750*/  ISETP.GE.AND P0, PT, R20, UR4, PT ;  /* 0x0000000414007c0c */ /* 0x000fe4000bf06270 */
[----:B------:R-:W3:Y:S01]  /*e760*/  S2R R20, SR_TID.X ;  /* 0x0000000000147919 */ /* 0x000ee20000002100 */
[----:B------:R-:W-:-:S02]  /*e770*/  ISETP.GE.AND P1, PT, R32, UR4, PT ;  /* 0x0000000420007c0c */ /* 0x000fc4000bf26270 */
[----:B------:R-:W-:Y:S02]  /*e780*/  SEL R8, RZ, 0x80, P0 ;  /* 0x00000080ff087807 */ /* 0x000fe40000000000 */
[----:B------:R-:W-:-:S04]  /*e790*/  SEL R6, RZ, 0x40, P1 ;  /* 0x00000040ff067807 */ /* 0x000fc80000800000 */
[----:B------:R-:W-:-:S04]  /*e7a0*/  @P3 LOP3.LUT R22, R22, 0x40, RZ, 0xfc, !PT ;  /* 0x0000004016163812 */ /* 0x000fc800078efcff */
[----:B------:R-:W-:Y:S01]  /*e7b0*/  LOP3.LUT R22, R22, 0xffffff7f, RZ, 0xc0, !PT ;  /* 0xffffff7f16167812 */ /* 0x000fe200078ec0ff */
[----:B0-----:R-:W-:-:S05]  /*e7c0*/  IMAD.SHL.U32 R2, R2, 0x8, RZ ;  /* 0x0000000802027824 */ /* 0x001fca00078e00ff */
[----:B------:R-:W-:-:S04]  /*e7d0*/  LOP3.LUT R2, R2, 0x38, RZ, 0xc0, !PT ;  /* 0x0000003802027812 */ /* 0x000fc800078ec0ff */
[----:B------:R-:W-:Y:S01]  /*e7e0*/  ISETP.GE.AND P2, PT, R2, UR4, PT ;  /* 0x0000000402007c0c */ /* 0x000fe2000bf46270 */
[----:B---3--:R-:W-:-:S12]  /*e7f0*/  IMAD.SHL.U32 R20, R20, 0x8, RZ ;  /* 0x0000000814147824 */ /* 0x008fd800078e00ff */
[----:B------:R-:W-:Y:S02]  /*e800*/  @P2 LOP3.LUT R22, R22, 0x80, RZ, 0xfc, !PT ;  /* 0x0000008016162812 */ /* 0x000fe400078efcff */
[----:B------:R-:W-:Y:S02]  /*e810*/  LOP3.LUT R20, R20, 0x38, RZ, 0xc0, !PT ;  /* 0x0000003814147812 */ /* 0x000fe400078ec0ff */
[----:B------:R-:W-:Y:S02]  /*e820*/  LOP3.LUT R22, R22, 0xffffffdf, RZ, 0xc0, !PT ;  /* 0xffffffdf16167812 */ /* 0x000fe400078ec0ff */
[----:B------:R-:W-:Y:S02]  /*e830*/  LOP3.LUT R21, R20, 0x80, RZ, 0xfc, !PT ;  /* 0x0000008014157812 */ /* 0x000fe400078efcff */
[----:B------:R-:W0:Y:S02]  /*e840*/  S2R R20, SR_TID.X ;  /* 0x0000000000147919 */ /* 0x000e240000002100 */
[----:B------:R-:W-:-:S13]  /*e850*/  ISETP.GE.AND P5, PT, R21, UR4, PT ;  /* 0x0000000415007c0c */ /* 0x000fda000bfa6270 */
[----:B------:R-:W-:-:S04]  /*e860*/  @P5 LOP3.LUT R22, R22, 0x20, RZ, 0xfc, !PT ;  /* 0x0000002016165812 */ /* 0x000fc800078efcff */
[----:B------:R-:W-:Y:S01]  /*e870*/  LOP3.LUT R22, R22, 0xffffffef, RZ, 0xc0, !PT ;  /* 0xffffffef16167812 */ /* 0x000fe200078ec0ff */
[----:B0-----:R-:W-:-:S05]  /*e880*/  IMAD.SHL.U32 R20, R20, 0x8, RZ ;  /* 0x0000000814147824 */ /* 0x001fca00078e00ff */
[----:B------:R-:W-:-:S04]  /*e890*/  LOP3.LUT R20, R20, 0x38, RZ, 0xc0, !PT ;  /* 0x0000003814147812 */ /* 0x000fc800078ec0ff */
[----:B------:R-:W-:Y:S02]  /*e8a0*/  LOP3.LUT R21, R20, 0xc0, RZ, 0xfc, !PT ;  /* 0x000000c014157812 */ /* 0x000fe400078efcff */
[----:B------:R-:W0:Y:S02]  /*e8b0*/  S2R R20, SR_TID.X ;  /* 0x0000000000147919 */ /* 0x000e240000002100 */
[----:B------:R-:W-:Y:S02]  /*e8c0*/  ISETP.GE.AND P4, PT, R21, UR4, PT ;  /* 0x0000000415007c0c */ /* 0x000fe4000bf86270 */
[C---:B------:R-:W-:Y:S02]  /*e8d0*/  LOP3.LUT R21, R2.reuse, 0x100, RZ, 0xfc, !PT ;  /* 0x0000010002157812 */ /* 0x040fe400078efcff */
[----:B------:R-:W-:Y:S02]  /*e8e0*/  LOP3.LUT R2, R2, 0x140, RZ, 0xfc, !PT ;  /* 0x0000014002027812 */ /* 0x000fe400078efcff */
[----:B------:R-:W-:-:S02]  /*e8f0*/  ISETP.GE.AND P3, PT, R21, UR4, PT ;  /* 0x0000000415007c0c */ /* 0x000fc4000bf66270 */
[----:B------:R-:W-:-:S05]  /*e900*/  ISETP.GE.AND P2, PT, R2, UR4, PT ;  /* 0x0000000402007c0c */ /* 0x000fca000bf46270 */
[----:B------:R-:W-:-:S04]  /*e910*/  @P4 LOP3.LUT R22, R22, 0x10, RZ, 0xfc, !PT ;  /* 0x0000001016164812 */ /* 0x000fc800078efcff */
[----:B------:R-:W-:-:S04]  /*e920*/  LOP3.LUT R22, R22, 0xfffffffb, RZ, 0xc0, !PT ;  /* 0xfffffffb16167812 */ /* 0x000fc800078ec0ff */
[----:B------:R-:W-:-:S04]  /*e930*/  @P2 LOP3.LUT R22, R22, 0x4, RZ, 0xfc, !PT ;  /* 0x0000000416162812 */ /* 0x000fc800078efcff */
[----:B------:R-:W-:-:S04]  /*e940*/  LOP3.LUT R22, R22, 0xfffffff7, RZ, 0xc0, !PT ;  /* 0xfffffff716167812 */ /* 0x000fc800078ec0ff */
[----:B------:R-:W-:Y:S01]  /*e950*/  @P3 LOP3.LUT R22, R22, 0x8, RZ, 0xfc, !PT ;  /* 0x0000000816163812 */ /* 0x000fe200078efcff */
[----:B0-----:R-:W-:-:S05]  /*e960*/  IMAD.SHL.U32 R20, R20, 0x10, RZ ;  /* 0x0000001014147824 */ /* 0x001fca00078e00ff */
[----:B------:R-:W-:-:S04]  /*e970*/  LOP3.LUT R20, R36, 0x70, R20, 0xf8, !PT ;  /* 0x0000007024147812 */ /* 0x000fc800078ef814 */
[----:B------:R-:W-:Y:S01]  /*e980*/  IADD3 R35, R20, R0, RZ ;  /* 0x0000000014237210 */ /* 0x000fe20007ffe0ff */
[----:B-12---:R-:W-:Y:S06]  /*e990*/  BRA.DIV UR5, `(.L_x_7746) ;  /* 0x0000004205447947 */ /* 0x006fec000b800000 */
.L_x_7813:
        /* <DEDUP_REMOVED lines=38> */
[----:B------:R-:W-:Y:S01]  /*ec00*/  LOP3.LUT R2, R4, R2, R3, 0xfe, !PT ;  /* 0x0000000204027212 */ /* 0x000fe200078efe03 */
[----:B------:R-:W-:-:S03]  /*ec10*/  IMAD.U32 R3, RZ, RZ, UR36 ;  /* 0x00000024ff037e24 */ /* 0x000fc6000f8e00ff */
[----:B------:R-:W-:Y:S01]  /*ec20*/  LOP3.LUT R6, R2, R6, RZ, 0xfc, !PT ;  /* 0x0000000602067212 */ /* 0x000fe200078efcff */
[----:B------:R-:W-:Y:S01]  /*ec30*/  IMAD.MOV R2, RZ, RZ, -R7 ;  /* 0x000000ffff027224 */ /* 0x000fe200078e0a07 */
[----:B------:R-:W-:-:S03]  /*ec40*/  ISETP.NE.AND P0, PT, R3, 0x3, PT ;  /* 0x000000030300780c */ /* 0x000fc60003f05270 */
[----:B------:R-:W-:Y:S01]  /*ec50*/  IMAD R35, R10, R2, R35 ;  /* 0x000000020a237224 */ /* 0x000fe200078e0223 */
[----:B------:R-:W-:Y:S01]  /*ec60*/  LOP3.LUT R2, R6, R8, RZ, 0xfc, !PT ;  /* 0x0000000806027212 */ /* 0x000fe200078efcff */
[----:B------:R0:W-:Y:S04]  /*ec70*/  STL [R1+0x28], R6 ;  /* 0x0000280601007387 */ /* 0x0001e80000100800 */
[----:B------:R0:W-:Y:S04]  /*ec80*/  STL [R1+0x4], R2 ;  /* 0x0000040201007387 */ /* 0x0001e80000100800 */
[----:B------:R-:W-:-:S04]  /*ec90*/  @P0 LOP3.LUT R22, R22, 0x400, RZ, 0xfc, !PT ;  /* 0x0000040016160812 */ /* 0x000fc800078efcff */
[----:B------:R-:W-:-:S04]  /*eca0*/  LOP3.LUT R22, R22, 0xfffffffe, RZ, 0xc0, !PT ;  /* 0xfffffffe16167812 */ /* 0x000fc800078ec0ff */
[----:B------:R-:W-:Y:S01]  /*ecb0*/  @P1 LOP3.LUT R22, R22, 0x1, RZ, 0xfc, !PT ;  /* 0x0000000116161812 */ /* 0x000fe200078efcff */
[----:B0-----:R-:W-:Y:S06]  /*ecc0*/  @!P0 BRA `(.L_x_7747) ;  /* 0x0000000000048947 */ /* 0x001fec0003800000 */
[----:B------:R-:W-:Y:S01]  /*ecd0*/  BPT.TRAP 0x1 ;  /* 0x000000040000795c */ /* 0x000fe20000300000 */
.L_x_7747:
[----:B------:R-:W-:Y:S01]  /*ece0*/  IADD3 R29, -R36, R29, -R0 ;  /* 0x0000001d241d7210 */ /* 0x000fe20007ffe900 */
[----:B------:R-:W-:Y:S01]  /*ecf0*/  IMAD R27, R24, 0x8, R23 ;  /* 0x00000008181b7824 */ /* 0x000fe200078e0217 */
[----:B------:R-:W-:Y:S01]  /*ed00*/  SHF.L.U32 R0, R25, 0x1f, RZ ;  /* 0x0000001f19007819 */ /* 0x000fe200000006ff */
[----:B------:R-:W-:Y:S03]  /*ed10*/  BSSY B0, `(.L_x_7748) ;  /* 0x0000003000007945 */ /* 0x000fe60003800000 */
[----:B------:R-:W0:Y:S02]  /*ed20*/  SYNCS.PHASECHK.TRANS64.TRYWAIT P0, [R27+URZ+0x28c40], R0 ;  /* 0x028c40001b0075a7 */ /* 0x000e24000800017f */
[----:B0-----:R-:W-:Y:S05]  /*ed30*/  @!P0 BRA `(.L_x_7749) ;  /* 0x0000003c00908947 */ /* 0x001fea0003800000 */
.L_x_7814:
[----:B------:R-:W-:Y:S05]  /*ed40*/  BSYNC B0 ;  /* 0x0000000000007941 */ /* 0x000fea0003800000 */
.L_x_7748:
[----:B------:R-:W1:Y:S01]  /*ed50*/  S2R R7, SR_TID.X ;  /* 0x0000000000077919 */ /* 0x000e620000002100 */
[----:B0-----:R-:W-:Y:S01]  /*ed60*/  SHF.R.S32.HI R0, RZ, 0x1f, R35 ;  /* 0x0000001fff007819 */ /* 0x001fe20000011423 */
[----:B------:R-:W-:Y:S01]  /*ed70*/  ULDC.64 UR4, c[0x0][0x300] ;  /* 0x0000c00000047ab9 */ /* 0x000fe20000000a00 */
[----:B-----5:R-:W-:Y:S01]  /*ed80*/  SHF.R.S32.HI R4, RZ, 0x1f, R34 ;  /* 0x0000001fff047819 */ /* 0x020fe20000011422 */
[----:B------:R-:W-:Y:S01]  /*ed90*/  IMAD.WIDE.U32 R2, R35, UR4, RZ ;  /* 0x0000000423027c25 */ /* 0x000fe2000f8e00ff */
[----:B------:R-:W-:Y:S01]  /*eda0*/  LOP3.LUT R22, R22, 0xfffffffd, RZ, 0xc0, !PT ;  /* 0xfffffffd16167812 */ /* 0x000fe200078ec0ff */
[----:B------:R0:W-:Y:S02]  /*edb0*/  STL [R1+0x1c], R0 ;  /* 0x00001c0001007387 */ /* 0x0001e40000100800 */
[----:B------:R-:W-:Y:S02]  /*edc0*/  IMAD R5, R24, 0x1000, R33 ;  /* 0x0000100018057824 */ /* 0x000fe400078e0221 */
[----:B------:R2:W-:Y:S01]  /*edd0*/  STL [R1+0x20], R4 ;  /* 0x0000200401007387 */ /* 0x0005e20000100800 */
[----:B0-----:R-:W-:-:S04]  /*ede0*/  IMAD R0, R0, UR4, RZ ;  /* 0x0000000400007c24 */ /* 0x001fc8000f8e02ff */
[----:B------:R-:W-:Y:S01]  /*edf0*/  IMAD R0, R35, UR5, R0 ;  /* 0x0000000523007c24 */ /* 0x000fe2000f8e0200 */
[----:B------:R-:W-:-:S03]  /*ee00*/  ULDC.64 UR4, c[0x0][0x310] ;  /* 0x0000c40000047ab9 */ /* 0x000fc60000000a00 */
[----:B------:R-:W-:Y:S02]  /*ee10*/  IMAD.IADD R3, R3, 0x1, R0 ;  /* 0x0000000103037824 */ /* 0x000fe400078e0200 */
[----:B------:R-:W-:Y:S02]  /*ee20*/  IMAD R0, R4, UR4, RZ ;  /* 0x0000000404007c24 */ /* 0x000fe4000f8e02ff */
[----:B------:R-:W-:-:S04]  /*ee30*/  IMAD.WIDE.U32 R2, R34, UR4, R2 ;  /* 0x0000000422027c25 */ /* 0x000fc8000f8e0002 */
[----:B------:R-:W-:Y:S01]  /*ee40*/  IMAD R0, R34, UR5, R0 ;  /* 0x0000000522007c24 */ /* 0x000fe2000f8e0200 */
[----:B------:R-:W-:Y:S01]  /*ee50*/  ULDC.64 UR4, c[0x0][0x308] ;  /* 0x0000c20000047ab9 */ /* 0x000fe20000000a00 */
[----:B-1----:R-:W-:Y:S02]  /*ee60*/  IMAD.SHL.U32 R7, R7, 0x8, RZ ;  /* 0x0000000807077824 */ /* 0x002fe400078e00ff */
[----:B------:R-:W-:Y:S02]  /*ee70*/  IMAD.IADD R3, R3, 0x1, R0 ;  /* 0x0000000103037824 */ /* 0x000fe400078e0200 */
[----:B------:R-:W-:Y:S01]  /*ee80*/  IMAD R0, R26, UR4, RZ ;  /* 0x000000041a007c24 */ /* 0x000fe2000f8e02ff */
[----:B------:R-:W-:Y:S01]  /*ee90*/  LOP3.LUT R7, R7, 0x38, RZ, 0xc0, !PT ;  /* 0x0000003807077812 */ /* 0x000fe200078ec0ff */
[----:B------:R-:W-:-:S04]  /*eea0*/  IMAD.WIDE.U32 R2, R18, UR4, R2 ;  /* 0x0000000412027c25 */ /* 0x000fc8000f8e0002 */
[----:B------:R-:W-:Y:S01]  /*eeb0*/  IMAD R0, R18, UR5, R0 ;  /* 0x0000000512007c24 */ /* 0x000fe2000f8e0200 */
[----:B------:R-:W-:-:S04]  /*eec0*/  ULDC.64 UR4, c[0x0][0x2e8] ;  /* 0x0000ba0000047ab9 */ /* 0x000fc80000000a00 */
[----:B--2---:R-:W-:Y:S02]  /*eed0*/  IADD3 R4, R3, R0, RZ ;  /* 0x0000000003047210 */ /* 0x004fe40007ffe0ff */
        /* <DEDUP_REMOVED lines=40> */
.L_x_7824:
        /* <DEDUP_REMOVED lines=10> */
.L_x_7751:
        /* <DEDUP_REMOVED lines=11> */
.L_x_7752:
[----:B------:R1:W5:Y:S01]  /*f2b0*/  LDL.LU R0, [R1+0xc] ;  /* 0x00000c0001007983 */ /* 0x0003620000300800 */
[----:B------:R-:W-:Y:S01]  /*f2c0*/  LOP3.LUT P0, RZ, R22, 0x100, RZ, 0xc0, !PT ;  /* 0x0000010016ff7812 */ /* 0x000fe2000780c0ff */
[----:B------:R1:W-:Y:S02]  /*f2d0*/  SYNCS.ARRIVE.TRANS64.A1T0 RZ, [R27+URZ+0x28c30], RZ ;  /* 0x028c30ff1bff79a7 */ /* 0x0003e4000810003f */
[----:B0-----:R1:W5:Y:S10]  /*f2e0*/  LDL R3, [R1+0x4] ;  /* 0x0000040001037983 */ /* 0x0013740000100800 */
[----:B------:R-:W-:Y:S05]  /*f2f0*/  WARPSYNC.ALL ;  /* 0x0000000000007948 */ /* 0x000fea0003800000 */
[----:B------:R-:W-:Y:S01]  /*f300*/  SEL R2, R30, RZ, !P0 ;  /* 0x000000ff1e027207 */ /* 0x000fe20004000000 */
[----:B------:R-:W-:Y:S01]  /*f310*/  ULDC.64 UR4, c[0x0][0x298] ;  /* 0x0000a60000047ab9 */ /* 0x000fe20000000a00 */
[----:B------:R-:W-:Y:S01]  /*f320*/  BSSY B6, `(.L_x_7753) ;  /* 0x0000020000067945 */ /* 0x000fe20003800000 */
[----:B------:R-:W-:Y:S02]  /*f330*/  IMAD.WIDE.U32 R4, R37, UR4, RZ ;  /* 0x0000000425047c25 */ /* 0x000fe4000f8e00ff */
[----:B------:R0:W-:Y:S02]  /*f340*/  STL [R1+0x18], R2 ;  /* 0x0000180201007387 */ /* 0x0001e40000100800 */
[----:B0-----:R-:W-:Y:S01]  /*f350*/  IADD3 R2, R23, 0x20400, RZ ;  /* 0x0002040017027810 */ /* 0x001fe20007ffe0ff */
[----:B------:R-:W-:Y:S01]  /*f360*/  BAR.SYNC.DEFER_BLOCKING 0x8, 0x100 ;  /* 0x0204000000007b1d */ /* 0x000fe20000010000 */
[----:B-----5:R-:W-:-:S02]  /*f370*/  SEL R0, R0, RZ, !P0 ;  /* 0x000000ff00007207 */ /* 0x020fc40004000000 */
[----:B------:R-:W-:Y:S02]  /*f380*/  LOP3.LUT P0, RZ, R2, 0x3ff, RZ, 0xc0, !PT ;  /* 0x000003ff02ff7812 */ /* 0x000fe4000780c0ff */
[----:B------:R-:W-:Y:S01]  /*f390*/  PRMT R30, R3, 0x8880, RZ ;  /* 0x00008880031e7816 */ /* 0x000fe200000000ff */
[----:B------:R0:W-:Y:S03]  /*f3a0*/  STL [R1+0xc], R0 ;  /* 0x00000c0001007387 */ /* 0x0001e60000100800 */
[----:B------:R-:W-:Y:S01]  /*f3b0*/  PRMT R30, R30, 0x7710, RZ ;  /* 0x000077101e1e7816 */ /* 0x000fe200000000ff */
[----:B------:R2:W-:Y:S01]  /*f3c0*/  STL.64 [R1+0x10], R4 ;  /* 0x0000100401007387 */ /* 0x0005e20000100a00 */
[----:B0-----:R-:W-:-:S05]  /*f3d0*/  SHF.R.S32.HI R0, RZ, 0x1f, R37 ;  /* 0x0000001fff007819 */ /* 0x001fca0000011425 */
[----:B------:R-:W-:-:S04]  /*f3e0*/  IMAD R0, R0, UR4, RZ ;  /* 0x0000000400007c24 */ /* 0x000fc8000f8e02ff */
[----:B------:R-:W-:-:S04]  /*f3f0*/  IMAD R0, R37, UR5, R0 ;  /* 0x0000000525007c24 */ /* 0x000fc8000f8e0200 */
[----:B------:R-:W-:Y:S01]  /*f400*/  IMAD.IADD R37, R5, 0x1, R0 ;  /* 0x0000000105257824 */ /* 0x000fe200078e0200 */
[----:B--2---:R-:W-:Y:S06]  /*f410*/  @!P0 BRA `(.L_x_7754) ;  /* 0x0000000000408947 */ /* 0x004fec0003800000 */
        /* <DEDUP_REMOVED lines=16> */
.L_x_7754:
[----:B------:R-:W-:Y:S05]  /*f520*/  BSYNC B6 ;  /* 0x0000000000067941 */ /* 0x000fea0003800000 */
.L_x_7753:
[----:B------:R-:W2:Y:S01]  /*f530*/  LDL.LU.64 R2, [R1+0x10] ;  /* 0x0000100001027983 */ /* 0x000ea20000300a00 */
[----:B------:R-:W-:Y:S01]  /*f540*/  ULDC.64 UR4, c[0x0][0x2d8] ;  /* 0x0000b60000047ab9 */ /* 0x000fe20000000a00 */
[----:B------:R-:W0:Y:S02]  /*f550*/  LDC R21, c[0x0][0x448] ;  /* 0x00011200ff157b82 */ /* 0x000e240000000800 */
[----:B------:R-:W3:Y:S04]  /*f560*/  LDL.LU R4, [R1+0xc] ;  /* 0x00000c0001047983 */ /* 0x000ee80000300800 */
[----:B------:R-:W4:Y:S01]  /*f570*/  LDL.LU R20, [R1+0x18] ;  /* 0x0000180001147983 */ /* 0x000f220000300800 */
[----:B------:R-:W-:-:S03]  /*f580*/  IMAD R0, R26, UR4, RZ ;  /* 0x000000041a007c24 */ /* 0x000fc6000f8e02ff */
[----:B------:R0:W5:Y:S01]  /*f590*/  LDL R9, [R1] ;  /* 0x0000000001097983 */ /* 0x0001620000100800 */
[----:B------:R-:W-:-:S03]  /*f5a0*/  IMAD R0, R18, UR5, R0 ;  /* 0x0000000512007c24 */ /* 0x000fc6000f8e0200 */
[----:B------:R0:W5:Y:S02]  /*f5b0*/  LDL R7, [R1+0x2c] ;  /* 0x00002c0001077983 */ /* 0x0001640000100800 */
[----:B0-----:R-:W-:-:S13]  /*f5c0*/  ISETP.NE.AND P6, PT, R21, 0x1, PT ;  /* 0x000000011500780c */ /* 0x001fda0003fc5270 */
[----:B------:R-:W0:Y:S01]  /*f5d0*/  @P6 LDC R6, c[0x0][0x44c] ;  /* 0x00011300ff066b82 */ /* 0x000e220000000800 */
[----:B------:R-:W1:Y:S02]  /*f5e0*/  S2R R8, SR_TID.X ;  /* 0x0000000000087919 */ /* 0x000e640000002100 */
[----:B-1----:R-:W-:-:S05]  /*f5f0*/  IMAD.SHL.U32 R8, R8, 0x8, RZ ;  /* 0x0000000808087824 */ /* 0x002fca00078e00ff */
[----:B------:R-:W-:Y:S01]  /*f600*/  LOP3.LUT R8, R8, 0x38, RZ, 0xc0, !PT ;  /* 0x0000003808087812 */ /* 0x000fe200078ec0ff */
[----:B--2---:R-:W-:Y:S02]  /*f610*/  IMAD.MOV.U32 R3, RZ, RZ, R37 ;  /* 0x000000ffff037224 */ /* 0x004fe400078e0025 */
[----:B------:R-:W-:Y:S01]  /*f620*/  IMAD.WIDE.U32 R2, R18, UR4, R2 ;  /* 0x0000000412027c25 */ /* 0x000fe2000f8e0002 */
[----:B------:R-:W-:-:S04]  /*f630*/  ULDC.64 UR4, c[0x0][0x2e0] ;  /* 0x0000b80000047ab9 */ /* 0x000fc80000000a00 */
[----:B------:R-:W-:Y:S01]  /*f640*/  IADD3 R3, R3, R0, RZ ;  /* 0x0000000003037210 */ /* 0x000fe20007ffe0ff */
        /* <DEDUP_REMOVED lines=12> */
[----:B--2---:R-:W-:Y:S02]  /*f710*/  @P6 SHF.R.U32.HI R4, RZ, R0, R6 ;  /* 0x00000000ff046219 */ /* 0x004fe40000011606 */
[----:B------:R-:W0:Y:S03]  /*f720*/  LDC R6, c[0x0][0x448] ;  /* 0x00011200ff067b82 */ /* 0x000e260000000800 */
[----:B------:R-:W-:Y:S02]  /*f730*/  IMAD.MOV R0, RZ, RZ, -R4 ;  /* 0x000000ffff007224 */ /* 0x000fe400078e0a04 */
[----:B------:R-:W-:-:S04]  /*f740*/  IMAD.WIDE.U32 R2, R4, UR4, R2 ;  /* 0x0000000404027c25 */ /* 0x000fc8000f8e0002 */
[----:B0-----:R-:W-:Y:S01]  /*f750*/  IMAD R0, R6, R0, R5 ;  /* 0x0000000006007224 */ /* 0x001fe200078e0205 */
[----:B------:R-:W-:-:S05]  /*f760*/  SHF.R.S32.HI R5, RZ, 0x1f, R4 ;  /* 0x0000001fff057819 */ /* 0x000fca0000011404 */
        /* <DEDUP_REMOVED lines=50> */
.L_x_7833:
        /* <DEDUP_REMOVED lines=10> */
.L_x_7756:
        /* <DEDUP_REMOVED lines=18> */
.L_x_7834:
[----:B------:R-:W-:Y:S05]  /*fc50*/  BSYNC B0 ;  /* 0x0000000000007941 */ /* 0x000fea0003800000 */
.L_x_7757:
[----:B------:R-:W-:-:S05]  /*fc60*/  IMAD.U32 R2, RZ, RZ, UR36 ;  /* 0x00000024ff027e24 */ /* 0x000fca000f8e00ff */
[----:B------:R-:W-:-:S13]  /*fc70*/  ISETP.NE.AND P0, PT, R2, 0x3, PT ;  /* 0x000000030200780c */ /* 0x000fda0003f05270 */
[----:B------:R-:W-:Y:S05]  /*fc80*/  @!P0 BRA `(.L_x_7759) ;  /* 0x0000000000048947 */ /* 0x000fea0003800000 */
[----:B------:R-:W-:Y:S01]  /*fc90*/  BPT.TRAP 0x1 ;  /* 0x000000040000795c */ /* 0x000fe20000300000 */
.L_x_7759:
[----:B0-----:R-:W-:Y:S01]  /*fca0*/  SHF.L.U32 R0, R25, 0x1f, RZ ;  /* 0x0000001f19007819 */ /* 0x001fe200000006ff */
[----:B------:R-:W-:Y:S03]  /*fcb0*/  BSSY B0, `(.L_x_7760) ;  /* 0x0000003000007945 */ /* 0x000fe60003800000 */
[----:B------:R-:W0:Y:S02]  /*fcc0*/  SYNCS.PHASECHK.TRANS64.TRYWAIT P0, [R27+URZ+0x28c60], R0 ;  /* 0x028c60001b0075a7 */ /* 0x000e24000800017f */
[----:B0-----:R-:W-:Y:S05]  /*fcd0*/  @!P0 BRA `(.L_x_7761) ;  /* 0x0000003800648947 */ /* 0x001fea0003800000 */
.L_x_7835:
[----:B------:R-:W-:Y:S05]  /*fce0*/  BSYNC B0 ;  /* 0x0000000000007941 */ /* 0x000fea0003800000 */
.L_x_7760:
[----:B------:R-:W0:Y:S01]  /*fcf0*/  LDL.LU R2, [R1+0x1c] ;  /* 0x00001c0001027983 */ /* 0x000e220000300800 */
[----:B------:R-:W-:-:S03]  /*fd00*/  ULDC.64 UR4, c[0x0][0x328] ;  /* 0x0000ca0000047ab9 */ /* 0x000fc60000000a00 */
[----:B------:R-:W2:Y:S01]  /*fd10*/  LDL.LU R4, [R1+0x20] ;  /* 0x0000200001047983 */ /* 0x000ea20000300800 */
[----:B------:R-:W-:Y:S02]  /*fd20*/  IMAD R5, R24, 0x8000, R33 ;  /* 0x0000800018057824 */ /* 0x000fe400078e0221 */
        /* <DEDUP_REMOVED lines=107> */
.L_x_7845:
        /* <DEDUP_REMOVED lines=34> */
.L_x_7763:
        /* <DEDUP_REMOVED lines=11> */
.L_x_7764:
[----:B------:R-:W2:Y:S01]  /*106b0*/  LDL R2, [R1+0x8] ;  /* 0x0000080001027983 */ /* 0x000ea20000100800 */
[----:B------:R1:W-:Y:S01]  /*106c0*/  SYNCS.ARRIVE.TRANS64.A1T0 RZ, [R27+URZ+0x28c50], RZ ;  /* 0x028c50ff1bff79a7 */ /* 0x0003e2000810003f */
[----:B------:R-:W-:Y:S01]  /*106d0*/  BSSY B0, `(.L_x_7765) ;  /* 0x00000f5000007945 */ /* 0x000fe20003800000 */
[----:B--2---:R-:W-:-:S13]  /*106e0*/  ISETP.GE.AND P0, PT, R2, 0x2, PT ;  /* 0x000000020200780c */ /* 0x004fda0003f06270 */
[----:B-1----:R-:W-:Y:S05]  /*106f0*/  @!P0 BRA `(.L_x_7766) ;  /* 0x0000000c00c88947 */ /* 0x002fea0003800000 */
[----:B0-----:R-:W2:Y:S04]  /*10700*/  LDL.LU R4, [R1+0x28] ;  /* 0x0000280001047983 */ /* 0x001ea80000300800 */
[----:B------:R-:W3:Y:S01]  /*10710*/  LDL.LU R3, [R1+0x4] ;  /* 0x0000040001037983 */ /* 0x000ee20000300800 */
[----:B------:R-:W-:Y:S01]  /*10720*/  VIADD R7, R2, 0xfffffffe ;  /* 0xfffffffe02077836 */ /* 0x000fe20000000000 */
[----:B--2---:R-:W-:Y:S02]  /*10730*/  LOP3.LUT R30, R4, 0x40, RZ, 0xc0, !PT ;  /* 0x00000040041e7812 */ /* 0x004fe400078ec0ff */
[----:B---3--:R-:W-:Y:S02]  /*10740*/  LOP3.LUT R29, R3, 0x80, RZ, 0xc0, !PT ;  /* 0x00000080031d7812 */ /* 0x008fe400078ec0ff */
[----:B------:R-:W-:-:S02]  /*10750*/  SHF.R.U32.HI R30, RZ, 0x2, R30 ;  /* 0x00000002ff1e7819 */ /* 0x000fc4000001161e */
[----:B------:R-:W-:-:S07]  /*10760*/  SHF.R.U32.HI R29, RZ, 0x3, R29 ;  /* 0x00000003ff1d7819 */ /* 0x000fce000001161d */
.L_x_7779:
[----:B------:R-:W0:Y:S01]  /*10770*/  S2R R4, SR_TID.X ;  /* 0x0000000000047919 */ /* 0x000e220000002100 */
[----:B-1----:R-:W1:Y:S01]  /*10780*/  LDC R2, c[0x0][0x430] ;  /* 0x00010c00ff027b82 */ /* 0x002e620000000800 */
[----:B--23--:R-:W-:Y:S01]  /*10790*/  IMAD R6, R7, 0x40, R31 ;  /* 0x0000004007067824 */ /* 0x00cfe200078e021f */
[----:B------:R-:W-:Y:S01]  /*107a0*/  MOV R11, UR36 ;  /* 0x00000024000b7c02 */ /* 0x000fe20008000f00 */
[----:B------:R-:W-:Y:S01]  /*107b0*/  VIADD R24, R24, 0x1 ;  /* 0x0000000118187836 */ /* 0x000fe20000000000 */
[----:B------:R-:W-:Y:S05]  /*107c0*/  YIELD ;  /* 0x0000000000007946 */ /* 0x000fea0003800000 */
[----:B------:R-:W-:Y:S01]  /*107d0*/  ULDC UR4, c[0x0][0x430] ;  /* 0x00010c0000047ab9 */ /* 0x000fe20000000800 */
[----:B-1----:R-:W-:Y:S01]  /*107e0*/  ISETP.NE.AND P0, PT, R2, 0x1, PT ;  /* 0x000000010200780c */ /* 0x002fe20003f05270 */
[----:B0-----:R-:W-:-:S05]  /*107f0*/  IMAD.SHL.U32 R4, R4, 0x10, RZ ;  /* 0x0000001004047824 */ /* 0x001fca00078e00ff */
[----:B------:R-:W-:-:S07]  /*10800*/  LOP3.LUT R4, R36, 0x70, R4, 0xf8, !PT ;  /* 0x0000007024047812 */ /* 0x000fce00078ef804 */
[----:B------:R-:W0:Y:S01]  /*10810*/  @P0 LDC R3, c[0x0][0x434] ;  /* 0x00010d00ff030b82 */ /* 0x000e220000000800 */
[C---:B------:R-:W-:Y:S02]  /*10820*/  ISETP.GT.U32.AND P1, PT, R4.reuse, 0x3f, PT ;  /* 0x0000003f0400780c */ /* 0x040fe40003f24070 */
[----:B------:R-:W-:-:S05]  /*10830*/  IADD3 R6, R4, R6, RZ ;  /* 0x0000000604067210 */ /* 0x000fca0007ffe0ff */
        /* <DEDUP_REMOVED lines=28> */
.L_x_7767:
[----:B------:R-:W-:Y:S01]  /*10a00*/  IMAD R6, R24, 0x8, R23 ;  /* 0x0000000818067824 */ /* 0x000fe200078e0217 */
[----:B------:R-:W-:Y:S01]  /*10a10*/  SHF.L.U32 R17, R25, 0x1f, RZ ;  /* 0x0000001f19117819 */ /* 0x000fe200000006ff */
[----:B------:R-:W-:Y:S01]  /*10a20*/  BSSY B1, `(.L_x_7768) ;  /* 0x0000004000017945 */ /* 0x000fe20003800000 */
[----:B------:R-:W-:Y:S02]  /*10a30*/  SHF.R.S32.HI R9, RZ, 0x1f, R5 ;  /* 0x0000001fff097819 */ /* 0x000fe40000011405 */
[----:B------:R-:W0:Y:S02]  /*10a40*/  SYNCS.PHASECHK.TRANS64.TRYWAIT P0, [R6+URZ+0x28c40], R17 ;  /* 0x028c4011060075a7 */ /* 0x000e24000800017f */
[----:B0-----:R-:W-:Y:S05]  /*10a50*/  @!P0 BRA `(.L_x_7769) ;  /* 0x0000003400448947 */ /* 0x001fea0003800000 */
.L_x_7846:
[----:B------:R-:W-:Y:S05]  /*10a60*/  BSYNC B1 ;  /* 0x0000000000017941 */ /* 0x000fea0003800000 */
.L_x_7768:
        /* <DEDUP_REMOVED lines=38> */
[----:B-1----:R-:W-:-:S04]  /*10cd0*/  IADD3 R2, P0, R2, R0, RZ ;  /* 0x0000000002027210 */ /* 0x002fc80007f1e0ff */
[----:B--2---:R-:W-:-:S05]  /*10ce0*/  IADD3.X R3, RZ, R3, RZ, P0, !PT ;  /* 0x00000003ff037210 */ /* 0x004fca00007fe4ff */
[----:B------:R1:W-:Y:S04]  /*10cf0*/  LDGSTS.E.BYPASS.LTC128B.128 [R21+0x23400], desc[UR50][R2.64], !P1 ;  /* 0x2340000002157fae */ /* 0x0003e8000c901d72 */
[----:B-1-3--:R1:W2:Y:S02]  /*10d00*/  SHFL.IDX PT, R2, R20, 0x3, 0x181f ;  /* 0x00781f0014027f89 */ /* 0x00a2a400000e0000 */
.L_x_7856:
        /* <DEDUP_REMOVED lines=8> */
.L_x_7771:
        /* <DEDUP_REMOVED lines=11> */
.L_x_7772:
[----:B------:R2:W-:Y:S01]  /*10e40*/  SYNCS.ARRIVE.TRANS64.A1T0 RZ, [R6+URZ+0x28c30], RZ ;  /* 0x028c30ff06ff79a7 */ /* 0x0005e2000810003f */
[----:B------:R-:W-:Y:S05]  /*10e50*/  @!P2 BRA `(.L_x_7773) ;  /* 0x000000000004a947 */ /* 0x000fea0003800000 */
[----:B------:R-:W-:Y:S01]  /*10e60*/  BPT.TRAP 0x1 ;  /* 0x000000040000795c */ /* 0x000fe20000300000 */
.L_x_7773:
[----:B------:R-:W3:Y:S01]  /*10e70*/  SYNCS.PHASECHK.TRANS64.TRYWAIT P0, [R6+URZ+0x28c60], R17 ;  /* 0x028c6011060075a7 */ /* 0x000ee2000800017f */
[----:B------:R-:W-:Y:S04]  /*10e80*/  BSSY B1, `(.L_x_7774) ;  /* 0x0000002000017945 */ /* 0x000fe80003800000 */
[----:B---3--:R-:W-:Y:S05]  /*10e90*/  @!P0 BRA `(.L_x_7775) ;  /* 0x0000003400648947 */ /* 0x008fea0003800000 */
.L_x_7857:
[----:B------:R-:W-:Y:S05]  /*10ea0*/  BSYNC B1 ;  /* 0x0000000000017941 */ /* 0x000fea0003800000 */
.L_x_7774:
        /* <DEDUP_REMOVED lines=38> */
[----:B------:R-:W-:Y:S02]  /*11110*/  @P3 LOP3.LUT R22, R22, 0x10000, RZ, 0xfc, !PT ;  /* 0x0001000016163812 */ /* 0x000fe400078efcff */
[----:B---3--:R-:W-:Y:S02]  /*11120*/  IADD3.X R3, RZ, R3, RZ, P0, !PT ;  /* 0x00000003ff037210 */ /* 0x008fe400007fe4ff */
[----:B------:R-:W-:-:S03]  /*11130*/  ISETP.NE.U32.AND P0, PT, R30, RZ, PT ;  /* 0x000000ff1e00720c */ /* 0x000fc60003f05070 */
        /* <DEDUP_REMOVED lines=40> */
.L_x_7867:
        /* <DEDUP_REMOVED lines=25> */
.L_x_7777:
        /* <DEDUP_REMOVED lines=11> */
.L_x_7778:
[----:B------:R3:W-:Y:S01]  /*11600*/  SYNCS.ARRIVE.TRANS64.A1T0 RZ, [R6+URZ+0x28c50], RZ ;  /* 0x028c50ff06ff79a7 */ /* 0x0007e2000810003f */
[----:B------:R-:W-:Y:S05]  /*11610*/  @P3 BRA `(.L_x_7779) ;  /* 0xfffffff000543947 */ /* 0x000fea000383ffff */
.L_x_7766:
[----:B------:R-:W-:Y:S05]  /*11620*/  BSYNC B0 ;  /* 0x0000000000007941 */ /* 0x000fea0003800000 */
.L_x_7765:
        /* <DEDUP_REMOVED lines=21> */
.L_x_7781:
[----:B------:R-:W-:Y:S05]  /*11780*/  BSYNC B0 ;  /* 0x0000000000007941 */ /* 0x000fea0003800000 */
.L_x_7780:
[----:B------:R-:W-:-:S07]  /*11790*/  SEL R24, R24, RZ, P0 ;  /* 0x000000ff18187207 */ /* 0x000fce0000000000 */
.L_x_7740:
[----:B------:R-:W-:Y:S05]  /*117a0*/  BSYNC B7 ;  /* 0x0000000000077941 */ /* 0x000fea0003800000 */
.L_x_7738:
        /* <DEDUP_REMOVED lines=11> */
.L_x_7782:
        /* <DEDUP_REMOVED lines=23> */
[----:B0-----:R-:W-:-:S04]  /*119d0*/  SEL R5, R14, RZ, P2 ;  /* 0x000000ff0e057207 */ /* 0x001fc80001000000 */
[----:B--23--:R-:W-:Y:S02]  /*119e0*/  IADD3 R6, R4, R5, RZ ;  /* 0x0000000504067210 */ /* 0x00cfe40007ffe0ff */
        /* <DEDUP_REMOVED lines=11> */
.L_x_7877:
[----:B------:R-:W-:Y:S02]  /*11aa0*/  ULDC UR4, c[0x0][0xc38] ;  /* 0x00030e0000047ab9 */ /* 0x000fe40000000800 */
[----:B------:R-:W-:-:S04]  /*11ab0*/  IMAD.U32 R4, RZ, RZ, UR4 ;  /* 0x00000004ff047e24 */ /* 0x000fc8000f8e00ff */
[----:B--2---:R-:W-:-:S04]  /*11ac0*/  IMAD R14, R14, R4, RZ ;  /* 0x000000040e0e7224 */ /* 0x004fc800078e02ff */
[----:B------:R-:W-:-:S05]  /*11ad0*/  IMAD.IADD R5, R5, 0x1, R14 ;  /* 0x0000000105057824 */ /* 0x000fca00078e020e */
[----:B------:R-:W-:-:S13]  /*11ae0*/  ISETP.GT.AND P6, PT, R5, R0, PT ;  /* 0x000000000500720c */ /* 0x000fda0003fc4270 */
[----:B------:R-:W-:Y:S05]  /*11af0*/  @P6 BRA `(.L_x_7785) ;  /* 0x00000000009c6947 */ /* 0x000fea0003800000 */
.L_x_7790:
[----:B0-----:R-:W0:Y:S01]  /*11b00*/  LDC R2, c[0x0][0xc3c] ;  /* 0x00030f00ff027b82 */ /* 0x001e220000000800 */
[----:B------:R-:W-:-:S04]  /*11b10*/  IADD3 R19, R19, 0x1f, RZ ;  /* 0x0000001f13137810 */ /* 0x000fc80007ffe0ff */
        /* <DEDUP_REMOVED lines=12> */
.L_x_7788:
[----:B------:R-:W-:Y:S05]  /*11be0*/  BSYNC B0 ;  /* 0x0000000000007941 */ /* 0x000fea0003800000 */
.L_x_7787:
        /* <DEDUP_REMOVED lines=18> */
.L_x_7885:
[----:B------:R-:W-:Y:S02]  /*11d10*/  ULDC UR4, c[0x0][0xc38] ;  /* 0x00030e0000047ab9 */ /* 0x000fe40000000800 */
[----:B------:R-:W-:-:S04]  /*11d20*/  IMAD.U32 R4, RZ, RZ, UR4 ;  /* 0x00000004ff047e24 */ /* 0x000fc8000f8e00ff */
[----:B--2---:R-:W-:-:S04]  /*11d30*/  IMAD R14, R14, R4, RZ ;  /* 0x000000040e0e7224 */ /* 0x004fc800078e02ff */
[----:B------:R-:W-:-:S05]  /*11d40*/  IMAD.IADD R5, R14, 0x1, R5 ;  /* 0x000000010e057824 */ /* 0x000fca00078e0205 */
[----:B------:R-:W-:-:S13]  /*11d50*/  ISETP.GT.AND P6, PT, R5, R0, PT ;  /* 0x000000000500720c */ /* 0x000fda0003fc4270 */
[----:B------:R-:W-:Y:S05]  /*11d60*/  @!P6 BRA `(.L_x_7790) ;  /* 0xfffffffc0064e947 */ /* 0x000fea000383ffff */
.L_x_7785:
        /* <DEDUP_REMOVED lines=8> */
.L_x_7889:
[----:B------:R-:W-:Y:S01]  /*11df0*/  ISETP.NE.AND P0, PT, R3, RZ, PT ;  /* 0x000000ff0300720c */ /* 0x000fe20003f05270 */
[----:B------:R-:W-:-:S12]  /*11e00*/  IMAD.MOV.U32 R14, RZ, RZ, RZ ;  /* 0x000000ffff0e7224 */ /* 0x000fd800078e00ff */
[----:B------:R-:W-:Y:S05]  /*11e10*/  @!P0 BRA `(.L_x_7792) ;  /* 0x0000000000108947 */ /* 0x000fea0003800000 */
[----:B------:R-:W-:Y:S01]  /*11e20*/  UMOV UR4, 0xffffffff ;  /* 0xffffffff00047882 */ /* 0x000fe20000000000 */
[----:B------:R-:W-:Y:S02]  /*11e30*/  IADD3 R12, R6, -0x1, RZ ;  /* 0xffffffff060c7810 */ /* 0x000fe40007ffe0ff */
[----:B------:R-:W-:Y:S05]  /*11e40*/  BRA.DIV UR4, `(.L_x_7793) ;  /* 0x0000003604907947 */ /* 0x000fea000b800000 */
[----:B------:R4:W0:Y:S02]  /*11e50*/  SHFL.IDX PT, R14, R2, R12, 0x1f ;  /* 0x00001f0c020e7589 */ /* 0x00082400000e0000 */
.L_x_7792:
        /* <DEDUP_REMOVED lines=17> */
[----:B------:R-:W-:Y:S02]  /*11f70*/  IABS R3, R5 ;  /* 0x0000000500037213 */ /* 0x000fe40000000000 */
[----:B------:R-:W-:-:S03]  /*11f80*/  IADD3 R0, RZ, -R0, RZ ;  /* 0x80000000ff007210 */ /* 0x000fc60007ffe0ff */
        /* <DEDUP_REMOVED lines=35> */
[----:B------:R-:W-:Y:S01]  /*121c0*/  @!P1 IMAD.IADD R6, R6, 0x1, -R7 ;  /* 0x0000000106069824 */ /* 0x000fe200078e0a07 */
[----:B------:R-:W-:Y:S02]  /*121d0*/  @!P1 IADD3 R2, R2, 0x1, RZ ;  /* 0x0000000102029810 */ /* 0x000fe40007ffe0ff */
        /* <DEDUP_REMOVED lines=10> */
.L_x_7786:
[----:B------:R-:W-:Y:S01]  /*12280*/  UMOV UR4, URZ ;  /* 0x0000003f00047c82 */ /* 0x000fe20008000000 */
[----:B------:R-:W-:Y:S01]  /*12290*/  UMOV UR5, URZ ;  /* 0x0000003f00057c82 */ /* 0x000fe20008000000 */
[----:B------:R-:W-:Y:S01]  /*122a0*/  ULDC UR6, c[0x0][0xc3c] ;  /* 0x00030f0000067ab9 */ /* 0x000fe20000000800 */
[----:B------:R-:W-:Y:S01]  /*122b0*/  MOV R16, R0 ;  /* 0x0000000000107202 */ /* 0x000fe20000000f00 */
[----:B------:R-:W-:Y:S02]  /*122c0*/  IMAD.U32 R17, RZ, RZ, UR4 ;  /* 0x00000004ff117e24 */ /* 0x000fe4000f8e00ff */
[----:B------:R-:W-:Y:S02]  /*122d0*/  IMAD.U32 R18, RZ, RZ, UR5 ;  /* 0x00000005ff127e24 */ /* 0x000fe4000f8e00ff */
[----:B------:R-:W-:-:S07]  /*122e0*/  IMAD.U32 R19, RZ, RZ, UR6 ;  /* 0x00000006ff137e24 */ /* 0x000fce000f8e00ff */
.L_x_7794:
        /* <DEDUP_REMOVED lines=10> */
.L_x_7783:
[----:B------:R-:W-:Y:S02]  /*12390*/  ULDC UR4, c[0x0][0xc3c] ;  /* 0x00030f0000047ab9 */ /* 0x000fe40000000800 */
[----:B0-----:R-:W-:-:S13]  /*123a0*/  ISETP.GE.AND P0, PT, R19, UR4, PT ;  /* 0x0000000413007c0c */ /* 0x001fda000bf06270 */
[----:B------:R-:W-:Y:S05]  /*123b0*/  @!P0 BRA `(.L_x_7795) ;  /* 0xffffffb800008947 */ /* 0x000fea000383ffff */
[----:B------:R-:W-:Y:S05]  /*123c0*/  BSYNC B8 ;  /* 0x0000000000087941 */ /* 0x000fea0003800000 */
.L_x_7734:
        /* <DEDUP_REMOVED lines=12> */
.L_x_7892:
[----:B------:R-:W-:Y:S05]  /*12490*/  BSYNC B0 ;  /* 0x0000000000007941 */ /* 0x000fea0003800000 */
.L_x_7796:
[----:B------:R-:W-:-:S03]  /*124a0*/  UMOV UR4, 0xffffffff ;  /* 0xffffffff00047882 */ /* 0x000fc60000000000 */
[----:B------:R-:W-:Y:S05]  /*124b0*/  BRA.DIV UR4, `(.L_x_7798) ;  /* 0x00000032042c7947 */ /* 0x000fea000b800000 */
[----:B0-----:R-:W0:Y:S02]  /*124c0*/  S2R R0, SR_TID.X ;  /* 0x0000000000007919 */ /* 0x001e240000002100 */
[----:B0-----:R-:W-:-:S04]  /*124d0*/  SHF.R.U32.HI R0, RZ, 0x5, R0 ;  /* 0x00000005ff007819 */ /* 0x001fc80000011600 */
[----:B------:R-:W-:-:S05]  /*124e0*/  LOP3.LUT R0, R0, 0x3, RZ, 0xc0, !PT ;  /* 0x0000000300007812 */ /* 0x000fca00078ec0ff */
[----:B------:R0:W1:Y:S02]  /*124f0*/  SHFL.IDX PT, R14, R0, RZ, 0x1f ;  /* 0x00001fff000e7589 */ /* 0x00006400000e0000 */
.L_x_7895:
[----:B-1----:R-:W-:Y:S01]  /*12500*/  ISETP.NE.AND P0, PT, R14, RZ, PT ;  /* 0x000000ff0e00720c */ /* 0x002fe20003f05270 */
[----:B------:R-:W-:-:S12]  /*12510*/  BSSY B0, `(.L_x_7799) ;  /* 0x0000024000007945 */ /* 0x000fd80003800000 */
[----:B------:R-:W-:Y:S05]  /*12520*/  @P0 BRA `(.L_x_7800) ;  /* 0x0000000000880947 */ /* 0x000fea0003800000 */
[----:B------:R-:W-:-:S03]  /*12530*/  UMOV UR4, 0xffffffff ;  /* 0xffffffff00047882 */ /* 0x000fc60000000000 */
[----:B------:R-:W-:Y:S05]  /*12540*/  BRA.DIV UR4, `(.L_x_7801) ;  /* 0x00000032043c7947 */ /* 0x000fea000b800000 */
[----:B------:R-:W-:-:S13]  /*12550*/  ELECT P6, URZ, PT ;  /* 0x00000000003f782f */ /* 0x000fda00038c0000 */
.L_x_7898:
[----:B------:R-:W-:Y:S05]  /*12560*/  @!P6 BRA `(.L_x_7800) ;  /* 0x000000000078e947 */ /* 0x000fea0003800000 */
[----:B------:R-:W-:-:S06]  /*12570*/  ULOP3.LUT UR4, UR39, 0x2, URZ, 0xfc, !UPT ;  /* 0x0000000227047892 */ /* 0x000fcc000f8efc3f */
[----:B0-----:R-:W-:-:S04]  /*12580*/  MOV R0, UR4 ;  /* 0x0000000400007c02 */ /* 0x001fc80008000f00 */
[----:B------:R-:W-:-:S13]  /*12590*/  ISETP.NE.AND P0, PT, R0, 0x3, PT ;  /* 0x000000030000780c */ /* 0x000fda0003f05270 */
[----:B------:R-:W-:Y:S05]  /*125a0*/  @!P0 BRA `(.L_x_7802) ;  /* 0x0000000000048947 */ /* 0x000fea0003800000 */
[----:B------:R-:W-:Y:S01]  /*125b0*/  BPT.TRAP 0x1 ;  /* 0x000000040000795c */ /* 0x000fe20000300000 */
.L_x_7802:
[C---:B------:R-:W-:Y:S01]  /*125c0*/  IMAD R3, R24.reuse, 0x8, R5 ;  /* 0x0000000818037824 */ /* 0x040fe200078e0205 */
[----:B------:R-:W-:Y:S01]  /*125d0*/  SHF.L.U32 R2, R25, 0x1f, RZ ;  /* 0x0000001f19027819 */ /* 0x000fe200000006ff */
[----:B------:R-:W-:-:S03]  /*125e0*/  VIADD R24, R24, 0x1 ;  /* 0x0000000118187836 */ /* 0x000fc60000000000 */
[----:B------:R-:W0:Y:S02]  /*125f0*/  SYNCS.PHASECHK.TRANS64.TRYWAIT P1, [R3+URZ+0x28c40], R2 ;  /* 0x028c4002030075a7 */ /* 0x000e24000802017f */
[----:B------:R-:W-:-:S04]  /*12600*/  ISETP.NE.AND P2, PT, R24, 0x2, PT ;  /* 0x000000021800780c */ /* 0x000fc80003f45270 */
[----:B------:R-:W-:Y:S01]  /*12610*/  SEL R0, RZ, 0x1, P2 ;  /* 0x00000001ff007807 */ /* 0x000fe20001000000 */
[----:B0-----:R-:W-:Y:S08]  /*12620*/  @!P1 BRA `(.L_x_7803) ;  /* 0x0000003000249947 */ /* 0x001ff00003800000 */
.L_x_7899:
[----:B------:R-:W-:Y:S02]  /*12630*/  SEL R24, R24, RZ, P2 ;  /* 0x000000ff18187207 */ /* 0x000fe40001000000 */
[----:B------:R-:W-:Y:S01]  /*12640*/  LOP3.LUT R0, R25, R0, RZ, 0x3c, !PT ;  /* 0x0000000019007212 */ /* 0x000fe200078e3cff */
[----:B------:R-:W-:Y:S06]  /*12650*/  @!P0 BRA `(.L_x_7804) ;  /* 0x0000000000048947 */ /* 0x000fec0003800000 */
[----:B------:R-:W-:Y:S01]  /*12660*/  BPT.TRAP 0x1 ;  /* 0x000000040000795c */ /* 0x000fe20000300000 */
.L_x_7804:
[----:B------:R-:W-:Y:S01]  /*12670*/  IMAD R5, R24, 0x8, R5 ;  /* 0x0000000818057824 */ /* 0x000fe200078e0205 */
[----:B------:R-:W-:-:S04]  /*12680*/  SHF.L.U32 R0, R0, 0x1f, RZ ;  /* 0x0000001f00007819 */ /* 0x000fc800000006ff */
[----:B------:R-:W1:Y:S02]  /*12690*/  SYNCS.PHASECHK.TRANS64.TRYWAIT P1, [R5+URZ+0x28c40], R0 ;  /* 0x028c4000050075a7 */ /* 0x000e64000802017f */
[----:B-1----:R-:W-:Y:S05]  /*126a0*/  @!P1 BRA `(.L_x_7805) ;  /* 0x0000003000189947 */ /* 0x002fea0003800000 */
.L_x_7900:
[----:B------:R-:W-:Y:S05]  /*126b0*/  @!P0 BRA `(.L_x_7806) ;  /* 0x0000000000048947 */ /* 0x000fea0003800000 */
[----:B------:R-:W-:Y:S01]  /*126c0*/  BPT.TRAP 0x1 ;  /* 0x000000040000795c */ /* 0x000fe20000300000 */
.L_x_7806:
[----:B------:R-:W5:Y:S02]  /*126d0*/  SYNCS.PHASECHK.TRANS64.TRYWAIT P1, [R3+URZ+0x28c60], R2 ;  /* 0x028c6002030075a7 */ /* 0x000f64000802017f */
[----:B-----5:R-:W-:Y:S05]  /*126e0*/  @!P1 BRA `(.L_x_7807) ;  /* 0x00000030001c9947 */ /* 0x020fea0003800000 */
.L_x_7901:
[----:B------:R-:W-:Y:S05]  /*126f0*/  @!P0 BRA `(.L_x_7808) ;  /* 0x0000000000048947 */ /* 0x000fea0003800000 */
[----:B------:R-:W-:Y:S01]  /*12700*/  BPT.TRAP 0x1 ;  /* 0x000000040000795c */ /* 0x000fe20000300000 */
.L_x_7808:
[----:B------:R0:W0:Y:S02]  /*12710*/  SYNCS.PHASECHK.TRANS64.TRYWAIT P0, [R5+URZ+0x28c60], R0 ;  /* 0x028c6000050075a7 */ /* 0x000024000800017f */
[----:B0-----:R-:W-:Y:S05]  /*12720*/  @!P0 NANOSLEEP.SYNCS 0x989680 ;  /* 0x009896800000895d */ /* 0x001fea0003900000 */
[----:B------:R-:W0:Y:S02]  /*12730*/  @!P0 SYNCS.PHASECHK.TRANS64 P0, [R5+URZ+0x28c60], R0 ;  /* 0x028c6000050085a7 */ /* 0x000e24000800007f */
[----:B0-----:R-:W-:Y:S05]  /*12740*/  @!P0 BRA `(.L_x_7808) ;  /* 0xfffffffc00f08947 */ /* 0x001fea000383ffff */
.L_x_7800:
[----:B------:R-:W-:Y:S05]  /*12750*/  BSYNC B0 ;  /* 0x0000000000007941 */ /* 0x000fea0003800000 */
.L_x_7799:
[----:B------:R-:W-:Y:S05]  /*12760*/  EXIT ;  /* 0x000000000000794d */ /* 0x000fea0003800000 */
.L_x_7667:
[----:B0-----:R-:W-:-:S04]  /*12770*/  IMAD.U32 R4, RZ, RZ, UR21 ;  /* 0x00000015ff047e24 */ /* 0x001fc8000f8e00ff */
[----:B------:R0:W1:Y:S03]  /*12780*/  SYNCS.PHASECHK.TRANS64.TRYWAIT P1, [R4+URZ+0x28c50], R3 ;  /* 0x028c5003040075a7 */ /* 0x000066000802017f */
[----:B-1----:R-:W-:Y:S05]  /*12790*/  @!P1 NANOSLEEP.SYNCS 0x989680 ;  /* 0x009896800000995d */ /* 0x002fea0003900000 */
[----:B------:R-:W1:Y:S02]  /*127a0*/  @!P1 SYNCS.PHASECHK.TRANS64 P1, [R4+URZ+0x28c50], R3 ;  /* 0x028c5003040095a7 */ /* 0x000e64000802007f */
[----:B-1----:R-:W-:Y:S05]  /*127b0*/  @!P1 BRA `(.L_x_7667) ;  /* 0xfffffffc00ec9947 */ /* 0x002fea000383ffff */
[----:B------:R-:W-:Y:S05]  /*127c0*/  BRA `(.L_x_7809) ;  /* 0xfffffef000d07947 */ /* 0x000fea000383ffff */
.L_x_7673:
[----:B-1----:R-:W-:-:S04]  /*127d0*/  IMAD.U32 R4, RZ, RZ, UR21 ;  /* 0x00000015ff047e24 */ /* 0x002fc8000f8e00ff */
[----:B------:R1:W2:Y:S03]  /*127e0*/  SYNCS.PHASECHK.TRANS64.TRYWAIT P1, [R4+URZ+0x28c50], R3 ;  /* 0x028c5003040075a7 */ /* 0x0002a6000802017f */
[----:B--2---:R-:W-:Y:S05]  /*127f0*/  @!P1 NANOSLEEP.SYNCS 0x989680 ;  /* 0x009896800000995d */ /* 0x004fea0003900000 */
[----:B------:R-:W2:Y:S02]  /*12800*/  @!P1 SYNCS.PHASECHK.TRANS64 P1, [R4+URZ+0x28c50], R3 ;  /* 0x028c5003040095a7 */ /* 0x000ea4000802007f */
[----:B--2---:R-:W-:Y:S05]  /*12810*/  @!P1 BRA `(.L_x_7673) ;  /* 0xfffffffc00ec9947 */ /* 0x004fea000383ffff */
[----:B------:R-:W-:Y:S05]  /*12820*/  BRA `(.L_x_7672) ;  /* 0xfffffefc00c87947 */ /* 0x000fea000383ffff */
.L_x_7677:
[----:B0-----:R-:W-:-:S04]  /*12830*/  MOV R3, UR41 ;  /* 0x0000002900037c02 */ /* 0x001fc80008000f00 */
[----:B------:R0:W1:Y:S03]  /*12840*/  SYNCS.PHASECHK.TRANS64.TRYWAIT P1, [R3+URZ+0x28c00], R0 ;  /* 0x028c0000030075a7 */ /* 0x000066000802017f */
[----:B-1----:R-:W-:Y:S05]  /*12850*/  @!P1 NANOSLEEP.SYNCS 0x989680 ;  /* 0x009896800000995d */ /* 0x002fea0003900000 */
[----:B------:R-:W1:Y:S02]  /*12860*/  @!P1 SYNCS.PHASECHK.TRANS64 P1, [R3+URZ+0x28c00], R0 ;  /* 0x028c0000030095a7 */ /* 0x000e64000802007f */
[----:B-1----:R-:W-:Y:S05]  /*12870*/  @!P1 BRA `(.L_x_7677) ;  /* 0xfffffffc00ec9947 */ /* 0x002fea000383ffff */
[----:B------:R-:W-:Y:S05]  /*12880*/  BRA `(.L_x_7810) ;  /* 0xffffff1000587947 */ /* 0x000fea000383ffff */
.L_x_7681:
[----:B--2---:R2:W3:Y:S02]  /*12890*/  SYNCS.PHASECHK.TRANS64.TRYWAIT P1, [R7+URZ+0x28c30], R8 ;  /* 0x028c3008070075a7 */ /* 0x0044e4000802017f */
[----:B---3--:R-:W-:Y:S05]  /*128a0*/  @!P1 NANOSLEEP.SYNCS 0x989680 ;  /* 0x009896800000995d */ /* 0x008fea0003900000 */
[----:B------:R-:W3:Y:S02]  /*128b0*/  @!P1 SYNCS.PHASECHK.TRANS64 P1, [R7+URZ+0x28c30], R8 ;  /* 0x028c3008070095a7 */ /* 0x000ee4000802007f */
[----:B---3--:R-:W-:Y:S05]  /*128c0*/  @!P1 BRA `(.L_x_7681) ;  /* 0xfffffffc00f09947 */ /* 0x008fea000383ffff */
[----:B------:R-:W-:Y:S05]  /*128d0*/  BRA `(.L_x_7680) ;  /* 0xffffff1000747947 */ /* 0x000fea000383ffff */
.L_x_7686:
[----:B-1----:R1:W3:Y:S02]  /*128e0*/  SYNCS.PHASECHK.TRANS64.TRYWAIT P1, [R7+URZ+0x28c50], R8 ;  /* 0x028c5008070075a7 */ /* 0x0022e4000802017f */
[----:B---3--:R-:W-:Y:S05]  /*128f0*/  @!P1 NANOSLEEP.SYNCS 0x989680 ;  /* 0x009896800000995d */ /* 0x008fea0003900000 */
[----:B------:R-:W3:Y:S02]  /*12900*/  @!P1 SYNCS.PHASECHK.TRANS64 P1, [R7+URZ+0x28c50], R8 ;  /* 0x028c5008070095a7 */ /* 0x000ee4000802007f */
[----:B---3--:R-:W-:Y:S05]  /*12910*/  @!P1 BRA `(.L_x_7686) ;  /* 0xfffffffc00f09947 */ /* 0x008fea000383ffff */
[----:B------:R-:W-:Y:S05]  /*12920*/  BRA `(.L_x_7685) ;  /* 0xffffff2800007947 */ /* 0x000fea000383ffff */
.L_x_7692:
[----:B-1----:R-:W-:-:S04]  /*12930*/  IMAD.U32 R6, RZ, RZ, UR23 ;  /* 0x00000017ff067e24 */ /* 0x002fc8000f8e00ff */
[----:B------:R1:W3:Y:S03]  /*12940*/  SYNCS.PHASECHK.TRANS64.TRYWAIT P1, [R6+URZ+0x28c30], R7 ;  /* 0x028c3007060075a7 */ /* 0x0002e6000802017f */
[----:B---3--:R-:W-:Y:S05]  /*12950*/  @!P1 NANOSLEEP.SYNCS 0x989680 ;  /* 0x009896800000995d */ /* 0x008fea0003900000 */
[----:B------:R-:W3:Y:S02]  /*12960*/  @!P1 SYNCS.PHASECHK.TRANS64 P1, [R6+URZ+0x28c30], R7 ;  /* 0x028c3007060095a7 */ /* 0x000ee4000802007f */
[----:B---3--:R-:W-:Y:S05]  /*12970*/  @!P1 BRA `(.L_x_7692) ;  /* 0xfffffffc00ec9947 */ /* 0x008fea000383ffff */
[----:B------:R-:W-:Y:S05]  /*12980*/  BRA `(.L_x_7691) ;  /* 0xffffff2c00147947 */ /* 0x000fea000383ffff */
.L_x_7697:
[----:B-1----:R-:W-:-:S04]  /*12990*/  IMAD.U32 R8, RZ, RZ, UR23 ;  /* 0x00000017ff087e24 */ /* 0x002fc8000f8e00ff */
[----:B------:R1:W2:Y:S03]  /*129a0*/  SYNCS.PHASECHK.TRANS64.TRYWAIT P1, [R8+URZ+0x28c50], R7 ;  /* 0x028c5007080075a7 */ /* 0x0002a6000802017f */
[----:B--2---:R-:W-:Y:S05]  /*129b0*/  @!P1 NANOSLEEP.SYNCS 0x989680 ;  /* 0x009896800000995d */ /* 0x004fea0003900000 */
[----:B------:R-:W2:Y:S02]  /*129c0*/  @!P1 SYNCS.PHASECHK.TRANS64 P1, [R8+URZ+0x28c50], R7 ;  /* 0x028c5007080095a7 */ /* 0x000ea4000802007f */
[----:B--2---:R-:W-:Y:S05]  /*129d0*/  @!P1 BRA `(.L_x_7697) ;  /* 0xfffffffc00ec9947 */ /* 0x004fea000383ffff */
[----:B------:R-:W-:Y:S05]  /*129e0*/  BRA `(.L_x_7696) ;  /* 0xffffff4800987947 */ /* 0x000fea000383ffff */
.L_x_7704:
[----:B-1----:R-:W-:-:S04]  /*129f0*/  IMAD.U32 R6, RZ, RZ, UR22 ;  /* 0x00000016ff067e24 */ /* 0x002fc8000f8e00ff */
[----:B------:R1:W4:Y:S03]  /*12a00*/  SYNCS.PHASECHK.TRANS64.TRYWAIT P1, [R6+URZ+0x28c30], R7 ;  /* 0x028c3007060075a7 */ /* 0x000326000802017f */
[----:B----4-:R-:W-:Y:S05]  /*12a10*/  @!P1 NANOSLEEP.SYNCS 0x989680 ;  /* 0x009896800000995d */ /* 0x010fea0003900000 */
[----:B------:R-:W4:Y:S02]  /*12a20*/  @!P1 SYNCS.PHASECHK.TRANS64 P1, [R6+URZ+0x28c30], R7 ;  /* 0x028c3007060095a7 */ /* 0x000f24000802007f */
[----:B----4-:R-:W-:Y:S05]  /*12a30*/  @!P1 BRA `(.L_x_7704) ;  /* 0xfffffffc00ec9947 */ /* 0x010fea000383ffff */
[----:B------:R-:W-:Y:S05]  /*12a40*/  BRA `(.L_x_7703) ;  /* 0xffffff4c008c7947 */ /* 0x000fea000383ffff */
.L_x_7709:
[----:B--2---:R-:W-:-:S04]  /*12a50*/  IMAD.U32 R8, RZ, RZ, UR22 ;  /* 0x00000016ff087e24 */ /* 0x004fc8000f8e00ff */
[----:B------:R2:W3:Y:S03]  /*12a60*/  SYNCS.PHASECHK.TRANS64.TRYWAIT P1, [R8+URZ+0x28c50], R7 ;  /* 0x028c5007080075a7 */ /* 0x0004e6000802017f */
[----:B---3--:R-:W-:Y:S05]  /*12a70*/  @!P1 NANOSLEEP.SYNCS 0x989680 ;  /* 0x009896800000995d */ /* 0x008fea0003900000 */
[----:B------:R-:W3:Y:S02]  /*12a80*/  @!P1 SYNCS.PHASECHK.TRANS64 P1, [R8+URZ+0x28c50], R7 ;  /* 0x028c5007080095a7 */ /* 0x000ee4000802007f */
[----:B---3--:R-:W-:Y:S05]  /*12a90*/  @!P1 BRA `(.L_x_7709) ;  /* 0xfffffffc00ec9947 */ /* 0x008fea000383ffff */
[----:B------:R-:W-:Y:S05]  /*12aa0*/  BRA `(.L_x_7708) ;  /* 0xffffff6400b07947 */ /* 0x000fea000383ffff */
.L_x_7746:
        /* <DEDUP_REMOVED lines=11> */
.L_x_7812:
[----:B------:R-:W-:Y:S05]  /*12b60*/  BSYNC B0 ;  /* 0x0000000000007941 */ /* 0x000fea0003800000 */
.L_x_7811:
[----:B------:R-:W-:Y:S05]  /*12b70*/  BRA `(.L_x_7813) ;  /* 0xffffffbc00887947 */ /* 0x000fea000383ffff */
.L_x_7749:
[----:B0-----:R0:W1:Y:S02]  /*12b80*/  SYNCS.PHASECHK.TRANS64.TRYWAIT P0, [R27+URZ+0x28c40], R0 ;  /* 0x028c40001b0075a7 */ /* 0x001064000800017f */
[----:B-1----:R-:W-:Y:S05]  /*12b90*/  @!P0 NANOSLEEP.SYNCS 0x989680 ;  /* 0x009896800000895d */ /* 0x002fea0003900000 */
[----:B------:R-:W1:Y:S02]  /*12ba0*/  @!P0 SYNCS.PHASECHK.TRANS64 P0, [R27+URZ+0x28c40], R0 ;  /* 0x028c40001b0085a7 */ /* 0x000e64000800007f */
[----:B-1----:R-:W-:Y:S05]  /*12bb0*/  @!P0 BRA `(.L_x_7749) ;  /* 0xfffffffc00f08947 */ /* 0x002fea000383ffff */
[----:B------:R-:W-:Y:S05]  /*12bc0*/  BRA `(.L_x_7814) ;  /* 0xffffffc0005c7947 */ /* 0x000fea000383ffff */
.L_x_7750:
        /* <DEDUP_REMOVED lines=8> */
.L_x_7816:
[----:B------:R-:W-:Y:S05]  /*12c50*/  BSYNC B0 ;  /* 0x0000000000007941 */ /* 0x000fea0003800000 */
.L_x_7815:
        /* <DEDUP_REMOVED lines=9> */
.L_x_7817:
[----:B------:R-:W-:Y:S02]  /*12cf0*/  IMAD.MOV.U32 R13, RZ, RZ, R4 ;  /* 0x000000ffff0d7224 */ /* 0x000fe400078e0004 */
[----:B------:R-:W-:Y:S01]  /*12d00*/  IMAD.MOV.U32 R12, RZ, RZ, 0x1 ;  /* 0x00000001ff0c7424 */ /* 0x000fe200078e00ff */
[----:B------:R-:W-:-:S07]  /*12d10*/  MOV R3, R14 ;  /* 0x0000000e00037202 */ /* 0x000fce0000000f00 */
[----:B------:R-:W-:Y:S05]  /*12d20*/  WARPSYNC.COLLECTIVE R15, `(.L_x_7818) ;  /* 0x000000000f087348 */ /* 0x000fea0003c00000 */
[----:B------:R0:W1:Y:S02]  /*12d30*/  SHFL.IDX P6, R14, R13, R12, R11 ;  /* 0x0000000c0d0e7389 */ /* 0x00006400000c000b */
[----:B01----:R-:W-:Y:S01]  /*12d40*/  ENDCOLLECTIVE ;  /* 0x000000000000791b */ /* 0x003fe20003800000 */
.L_x_7818:
        /* <DEDUP_REMOVED lines=15> */
.L_x_7819:
[----:B------:R-:W-:Y:S02]  /*12e40*/  @P0 IMAD R6, R5, 0x2, R23 ;  /* 0x0000000205060824 */ /* 0x000fe400078e0217 */
[----:B------:R-:W-:Y:S02]  /*12e50*/  IMAD.MOV.U32 R13, RZ, RZ, R4 ;  /* 0x000000ffff0d7224 */ /* 0x000fe400078e0004 */
[----:B------:R-:W-:Y:S02]  /*12e60*/  IMAD.MOV.U32 R12, RZ, RZ, 0x2 ;  /* 0x00000002ff0c7424 */ /* 0x000fe400078e00ff */
[----:B------:R-:W-:-:S07]  /*12e70*/  IMAD.MOV.U32 R3, RZ, RZ, R14 ;  /* 0x000000ffff037224 */ /* 0x000fce00078e000e */
[----:B------:R-:W-:Y:S05]  /*12e80*/  WARPSYNC.COLLECTIVE R15, `(.L_x_7820) ;  /* 0x000000000f087348 */ /* 0x000fea0003c00000 */
[----:B------:R0:W1:Y:S02]  /*12e90*/  SHFL.IDX P6, R14, R13, R12, R11 ;  /* 0x0000000c0d0e7389 */ /* 0x00006400000c000b */
[----:B01----:R-:W-:Y:S01]  /*12ea0*/  ENDCOLLECTIVE ;  /* 0x000000000000791b */ /* 0x003fe20003800000 */
.L_x_7820:
        /* <DEDUP_REMOVED lines=15> */
.L_x_7821:
[----:B------:R-:W-:Y:S02]  /*12fa0*/  @P0 IMAD R6, R5, 0x2, R23 ;  /* 0x0000000205060824 */ /* 0x000fe400078e0217 */
[----:B------:R-:W-:Y:S01]  /*12fb0*/  IMAD.MOV.U32 R13, RZ, RZ, R4 ;  /* 0x000000ffff0d7224 */ /* 0x000fe200078e0004 */
[----:B------:R-:W-:Y:S01]  /*12fc0*/  MOV R12, 0x3 ;  /* 0x00000003000c7802 */ /* 0x000fe20000000f00 */
[----:B------:R-:W-:-:S07]  /*12fd0*/  IMAD.MOV.U32 R3, RZ, RZ, R14 ;  /* 0x000000ffff037224 */ /* 0x000fce00078e000e */
[----:B------:R-:W-:Y:S05]  /*12fe0*/  WARPSYNC.COLLECTIVE R15, `(.L_x_7822) ;  /* 0x000000000f087348 */ /* 0x000fea0003c00000 */
[----:B------:R0:W1:Y:S02]  /*12ff0*/  SHFL.IDX P6, R14, R13, R12, R11 ;  /* 0x0000000c0d0e7389 */ /* 0x00006400000c000b */
[----:B01----:R-:W-:Y:S01]  /*13000*/  ENDCOLLECTIVE ;  /* 0x000000000000791b */ /* 0x003fe20003800000 */
.L_x_7822:
        /* <DEDUP_REMOVED lines=10> */
.L_x_7823:
[----:B------:R-:W-:Y:S01]  /*130b0*/  @!PT LDS RZ, [RZ] ;  /* 0x00000000fffff984 */ /* 0x000fe20000000800 */
[----:B------:R-:W-:Y:S01]  /*130c0*/  @!PT LDS RZ, [RZ] ;  /* 0x00000000fffff984 */ /* 0x000fe20000000800 */
[----:B------:R-:W-:Y:S01]  /*130d0*/  @!PT LDS RZ, [RZ] ;  /* 0x00000000fffff984 */ /* 0x000fe20000000800 */
[----:B------:R0:W-:Y:S01]  /*130e0*/  @P0 LDGSTS.E.BYPASS.LTC128B.128 [R6+0x23400], desc[UR50][R2.64], !P2 ;  /* 0x2340000002060fae */ /* 0x0001e2000d101d72 */
[----:B------:R-:W-:Y:S01]  /*130f0*/  IMAD.MOV.U32 R0, RZ, RZ, R14 ;  /* 0x000000ffff007224 */ /* 0x000fe200078e000e */
[----:B------:R-:W-:Y:S06]  /*13100*/  BRA `(.L_x_7824) ;  /* 0xffffffc000147947 */ /* 0x000fec000383ffff */
.L_x_7755:
        /* <DEDUP_REMOVED lines=9> */
.L_x_7825:
[C---:B------:R-:W-:Y:S01]  /*131a0*/  VIADD R6, R17.reuse, 0x10 ;  /* 0x0000001011067836 */ /* 0x040fe20000000000 */
[----:B------:R-:W-:Y:S01]  /*131b0*/  ISETP.GE.AND P0, PT, R17, R5, PT ;  /* 0x000000051100720c */ /* 0x000fe20003f06270 */
[----:B------:R-:W-:Y:S02]  /*131c0*/  IMAD.MOV.U32 R13, RZ, RZ, R0 ;  /* 0x000000ffff0d7224 */ /* 0x000fe400078e0000 */
[----:B------:R-:W-:-:S10]  /*131d0*/  IMAD.MOV.U32 R2, RZ, RZ, R14 ;  /* 0x000000ffff027224 */ /* 0x000fd400078e000e */
[----:B------:R-:W-:Y:S05]  /*131e0*/  WARPSYNC.COLLECTIVE R15, `(.L_x_7826) ;  /* 0x000000000f087348 */ /* 0x000fea0003c00000 */
[----:B------:R0:W1:Y:S02]  /*131f0*/  SHFL.IDX P6, R14, R13, R12, R11 ;  /* 0x0000000c0d0e7389 */ /* 0x00006400000c000b */
[----:B01----:R-:W-:Y:S01]  /*13200*/  ENDCOLLECTIVE ;  /* 0x000000000000791b */ /* 0x003fe20003800000 */
.L_x_7826:
[----:B------:R-:W-:Y:S02]  /*13210*/  IMAD.MOV.U32 R13, RZ, RZ, R4 ;  /* 0x000000ffff0d7224 */ /* 0x000fe400078e0004 */
[----:B------:R-:W-:Y:S02]  /*13220*/  IMAD.MOV.U32 R12, RZ, RZ, 0x1 ;  /* 0x00000001ff0c7424 */ /* 0x000fe400078e00ff */
[----:B------:R-:W-:-:S07]  /*13230*/  IMAD.MOV.U32 R3, RZ, RZ, R14 ;  /* 0x000000ffff037224 */ /* 0x000fce00078e000e */
[----:B------:R-:W-:Y:S05]  /*13240*/  WARPSYNC.COLLECTIVE R15, `(.L_x_7827) ;  /* 0x000000000f087348 */ /* 0x000fea0003c00000 */
[----:B------:R0:W1:Y:S02]  /*13250*/  SHFL.IDX P6, R14, R13, R12, R11 ;  /* 0x0000000c0d0e7389 */ /* 0x00006400000c000b */
[----:B01----:R-:W-:Y:S01]  /*13260*/  ENDCOLLECTIVE ;  /* 0x000000000000791b */ /* 0x003fe20003800000 */
.L_x_7827:
        /* <DEDUP_REMOVED lines=15> */
.L_x_7828:
[----:B------:R-:W-:Y:S02]  /*13360*/  IMAD.MOV.U32 R13, RZ, RZ, R4 ;  /* 0x000000ffff0d7224 */ /* 0x000fe400078e0004 */
[----:B------:R-:W-:Y:S01]  /*13370*/  IMAD.MOV.U32 R12, RZ, RZ, 0x2 ;  /* 0x00000002ff0c7424 */ /* 0x000fe200078e00ff */
[----:B------:R-:W-:-:S07]  /*13380*/  MOV R3, R14 ;  /* 0x0000000e00037202 */ /* 0x000fce0000000f00 */
[----:B------:R-:W-:Y:S05]  /*13390*/  WARPSYNC.COLLECTIVE R15, `(.L_x_7829) ;  /* 0x000000000f087348 */ /* 0x000fea0003c00000 */
[----:B------:R0:W1:Y:S02]  /*133a0*/  SHFL.IDX P6, R14, R13, R12, R11 ;  /* 0x0000000c0d0e7389 */ /* 0x00006400000c000b */
[----:B01----:R-:W-:Y:S01]  /*133b0*/  ENDCOLLECTIVE ;  /* 0x000000000000791b */ /* 0x003fe20003800000 */
.L_x_7829:
        /* <DEDUP_REMOVED lines=16> */
.L_x_7830:
[----:B------:R-:W-:Y:S02]  /*134c0*/  IMAD.MOV.U32 R13, RZ, RZ, R4 ;  /* 0x000000ffff0d7224 */ /* 0x000fe400078e0004 */
[----:B------:R-:W-:Y:S02]  /*134d0*/  IMAD.MOV.U32 R12, RZ, RZ, 0x3 ;  /* 0x00000003ff0c7424 */ /* 0x000fe400078e00ff */
[----:B------:R-:W-:-:S07]  /*134e0*/  IMAD.MOV.U32 R3, RZ, RZ, R14 ;  /* 0x000000ffff037224 */ /* 0x000fce00078e000e */
[----:B------:R-:W-:Y:S05]  /*134f0*/  WARPSYNC.COLLECTIVE R15, `(.L_x_7831) ;  /* 0x000000000f087348 */ /* 0x000fea0003c00000 */
[----:B------:R0:W1:Y:S02]  /*13500*/  SHFL.IDX P6, R14, R13, R12, R11 ;  /* 0x0000000c0d0e7389 */ /* 0x00006400000c000b */
[----:B01----:R-:W-:Y:S01]  /*13510*/  ENDCOLLECTIVE ;  /* 0x000000000000791b */ /* 0x003fe20003800000 */
.L_x_7831:
        /* <DEDUP_REMOVED lines=10> */
.L_x_7832:
[----:B------:R-:W-:Y:S01]  /*135c0*/  @!PT LDS RZ, [RZ] ;  /* 0x00000000fffff984 */ /* 0x000fe20000000800 */
[----:B------:R-:W-:Y:S01]  /*135d0*/  @!PT LDS RZ, [RZ] ;  /* 0x00000000fffff984 */ /* 0x000fe20000000800 */
[----:B------:R-:W-:Y:S01]  /*135e0*/  @!PT LDS RZ, [RZ] ;  /* 0x00000000fffff984 */ /* 0x000fe20000000800 */
[----:B------:R1:W-:Y:S01]  /*135f0*/  @!P0 LDGSTS.E.BYPASS.LTC128B.128 [R7+0x21400], desc[UR50][R2.64], !P1 ;  /* 0x2140000002078fae */ /* 0x0003e2000c901d72 */
[----:B------:R-:W-:Y:S01]  /*13600*/  IMAD.MOV.U32 R0, RZ, RZ, R14 ;  /* 0x000000ffff007224 */ /* 0x000fe200078e000e */
[----:B------:R-:W-:Y:S06]  /*13610*/  BRA `(.L_x_7833) ;  /* 0xffffffc4001c7947 */ /* 0x000fec000383ffff */
.L_x_7758:
[----:B0-----:R0:W1:Y:S02]  /*13620*/  SYNCS.PHASECHK.TRANS64.TRYWAIT P0, [R23+URZ+0x28c20], R0 ;  /* 0x028c2000170075a7 */ /* 0x001064000800017f */
[----:B-1----:R-:W-:Y:S05]  /*13630*/  @!P0 NANOSLEEP.SYNCS 0x989680 ;  /* 0x009896800000895d */ /* 0x002fea0003900000 */
[----:B------:R-:W1:Y:S02]  /*13640*/  @!P0 SYNCS.PHASECHK.TRANS64 P0, [R23+URZ+0x28c20], R0 ;  /* 0x028c2000170085a7 */ /* 0x000e64000800007f */
[----:B-1----:R-:W-:Y:S05]  /*13650*/  @!P0 BRA `(.L_x_7758) ;  /* 0xfffffffc00f08947 */ /* 0x002fea000383ffff */
[----:B------:R-:W-:Y:S05]  /*13660*/  BRA `(.L_x_7834) ;  /* 0xffffffc400787947 */ /* 0x000fea000383ffff */
.L_x_7761:
[----:B0-----:R0:W1:Y:S02]  /*13670*/  SYNCS.PHASECHK.TRANS64.TRYWAIT P0, [R27+URZ+0x28c60], R0 ;  /* 0x028c60001b0075a7 */ /* 0x001064000800017f */
[----:B-1----:R-:W-:Y:S05]  /*13680*/  @!P0 NANOSLEEP.SYNCS 0x989680 ;  /* 0x009896800000895d */ /* 0x002fea0003900000 */
[----:B------:R-:W1:Y:S02]  /*13690*/  @!P0 SYNCS.PHASECHK.TRANS64 P0, [R27+URZ+0x28c60], R0 ;  /* 0x028c60001b0085a7 */ /* 0x000e64000800007f */
[----:B-1----:R-:W-:Y:S05]  /*136a0*/  @!P0 BRA `(.L_x_7761) ;  /* 0xfffffffc00f08947 */ /* 0x002fea000383ffff */
[----:B------:R-:W-:Y:S05]  /*136b0*/  BRA `(.L_x_7835) ;  /* 0xffffffc400887947 */ /* 0x000fea000383ffff */
.L_x_7762:
        /* <DEDUP_REMOVED lines=8> */
.L_x_7837:
[----:B------:R-:W-:Y:S05]  /*13740*/  BSYNC B0 ;  /* 0x0000000000007941 */ /* 0x000fea0003800000 */
.L_x_7836:
        /* <DEDUP_REMOVED lines=14> */
.L_x_7838:
        /* <DEDUP_REMOVED lines=41> */
.L_x_7839:
[----:B------:R-:W-:Y:S01]  /*13ac0*/  IMAD.MOV.U32 R13, RZ, RZ, R4 ;  /* 0x000000ffff0d7224 */ /* 0x000fe200078e0004 */
[----:B------:R-:W-:-:S07]  /*13ad0*/  MOV R3, R14 ;  /* 0x0000000e00037202 */ /* 0x000fce0000000f00 */
[----:B------:R-:W-:Y:S05]  /*13ae0*/  WARPSYNC.COLLECTIVE R15, `(.L_x_7840) ;  /* 0x000000000f087348 */ /* 0x000fea0003c00000 */
[----:B------:R0:W1:Y:S02]  /*13af0*/  SHFL.IDX P6, R14, R13, R12, R11 ;  /* 0x0000000c0d0e7389 */ /* 0x00006400000c000b */
[----:B01----:R-:W-:Y:S01]  /*13b00*/  ENDCOLLECTIVE ;  /* 0x000000000000791b */ /* 0x003fe20003800000 */
.L_x_7840:
        /* <DEDUP_REMOVED lines=29> */
.L_x_7841:
[----:B------:R-:W-:Y:S01]  /*13ce0*/  IMAD.MOV.U32 R13, RZ, RZ, R4 ;  /* 0x000000ffff0d7224 */ /* 0x000fe200078e0004 */
[----:B------:R-:W-:-:S07]  /*13cf0*/  MOV R7, R14 ;  /* 0x0000000e00077202 */ /* 0x000fce0000000f00 */
[----:B------:R-:W-:Y:S05]  /*13d00*/  WARPSYNC.COLLECTIVE R15, `(.L_x_7842) ;  /* 0x000000000f087348 */ /* 0x000fea0003c00000 */
[----:B------:R0:W1:Y:S02]  /*13d10*/  SHFL.IDX P6, R14, R13, R12, R11 ;  /* 0x0000000c0d0e7389 */ /* 0x00006400000c000b */
[----:B01----:R-:W-:Y:S01]  /*13d20*/  ENDCOLLECTIVE ;  /* 0x000000000000791b */ /* 0x003fe20003800000 */
.L_x_7842:
        /* <DEDUP_REMOVED lines=29> */
.L_x_7843:
[----:B------:R-:W-:Y:S01]  /*13f00*/  IMAD.MOV.U32 R13, RZ, RZ, R4 ;  /* 0x000000ffff0d7224 */ /* 0x000fe200078e0004 */
[----:B------:R-:W-:-:S07]  /*13f10*/  MOV R6, R14 ;  /* 0x0000000e00067202 */ /* 0x000fce0000000f00 */
[----:B------:R-:W-:Y:S05]  /*13f20*/  WARPSYNC.COLLECTIVE R15, `(.L_x_7844) ;  /* 0x000000000f087348 */ /* 0x000fea0003c00000 */
[----:B------:R0:W1:Y:S02]  /*13f30*/  SHFL.IDX P6, R14, R13, R12, R11 ;  /* 0x0000000c0d0e7389 */ /* 0x00006400000c000b */
[----:B01----:R-:W-:Y:S01]  /*13f40*/  ENDCOLLECTIVE ;  /* 0x000000000000791b */ /* 0x003fe20003800000 */
.L_x_7844:
[----:B------:R-:W-:Y:S01]  /*13f50*/  IMAD.MOV.U32 R2, RZ, RZ, R14 ;  /* 0x000000ffff027224 */ /* 0x000fe200078e000e */
[----:B------:R-:W-:Y:S06]  /*13f60*/  BRA `(.L_x_7845) ;  /* 0xffffffc4001c7947 */ /* 0x000fec000383ffff */
.L_x_7769:
[----:B0-----:R0:W1:Y:S02]  /*13f70*/  SYNCS.PHASECHK.TRANS64.TRYWAIT P0, [R6+URZ+0x28c40], R17 ;  /* 0x028c4011060075a7 */ /* 0x001064000800017f */
[----:B-1----:R-:W-:Y:S05]  /*13f80*/  @!P0 NANOSLEEP.SYNCS 0x989680 ;  /* 0x009896800000895d */ /* 0x002fea0003900000 */
[----:B------:R-:W1:Y:S02]  /*13f90*/  @!P0 SYNCS.PHASECHK.TRANS64 P0, [R6+URZ+0x28c40], R17 ;  /* 0x028c4011060085a7 */ /* 0x000e64000800007f */
[----:B-1----:R-:W-:Y:S05]  /*13fa0*/  @!P0 BRA `(.L_x_7769) ;  /* 0xfffffffc00f08947 */ /* 0x002fea000383ffff */
[----:B------:R-:W-:Y:S05]  /*13fb0*/  BRA `(.L_x_7846) ;  /* 0xffffffc800a87947 */ /* 0x000fea000383ffff */
.L_x_7770:
        /* <DEDUP_REMOVED lines=8> */
.L_x_7848:
[----:B------:R-:W-:Y:S05]  /*14040*/  BSYNC B1 ;  /* 0x0000000000017941 */ /* 0x000fea0003800000 */
.L_x_7847:
        /* <DEDUP_REMOVED lines=9> */
.L_x_7849:
[----:B------:R-:W-:Y:S02]  /*140e0*/  IMAD.MOV.U32 R13, RZ, RZ, R27 ;  /* 0x000000ffff0d7224 */ /* 0x000fe400078e001b */
[----:B------:R-:W-:Y:S01]  /*140f0*/  IMAD.MOV.U32 R12, RZ, RZ, 0x1 ;  /* 0x00000001ff0c7424 */ /* 0x000fe200078e00ff */
[----:B------:R-:W-:-:S07]  /*14100*/  MOV R2, R14 ;  /* 0x0000000e00027202 */ /* 0x000fce0000000f00 */
[----:B------:R-:W-:Y:S05]  /*14110*/  WARPSYNC.COLLECTIVE R15, `(.L_x_7850) ;  /* 0x000000000f087348 */ /* 0x000fea0003c00000 */
[----:B------:R0:W1:Y:S02]  /*14120*/  SHFL.IDX P6, R14, R13, R12, R11 ;  /* 0x0000000c0d0e7389 */ /* 0x00006400000c000b */
[----:B01----:R-:W-:Y:S01]  /*14130*/  ENDCOLLECTIVE ;  /* 0x000000000000791b */ /* 0x003fe20003800000 */
.L_x_7850:
        /* <DEDUP_REMOVED lines=11> */
.L_x_7851:
[----:B------:R-:W-:Y:S02]  /*141f0*/  IMAD.MOV.U32 R13, RZ, RZ, R27 ;  /* 0x000000ffff0d7224 */ /* 0x000fe400078e001b */
[----:B------:R-:W-:Y:S02]  /*14200*/  IMAD.MOV.U32 R12, RZ, RZ, 0x2 ;  /* 0x00000002ff0c7424 */ /* 0x000fe400078e00ff */
[----:B------:R-:W-:-:S07]  /*14210*/  IMAD.MOV.U32 R2, RZ, RZ, R14 ;  /* 0x000000ffff027224 */ /* 0x000fce00078e000e */
[----:B------:R-:W-:Y:S05]  /*14220*/  WARPSYNC.COLLECTIVE R15, `(.L_x_7852) ;  /* 0x000000000f087348 */ /* 0x000fea0003c00000 */
[----:B------:R0:W1:Y:S02]  /*14230*/  SHFL.IDX P6, R14, R13, R12, R11 ;  /* 0x0000000c0d0e7389 */ /* 0x00006400000c000b */
[----:B01----:R-:W-:Y:S01]  /*14240*/  ENDCOLLECTIVE ;  /* 0x000000000000791b */ /* 0x003fe20003800000 */
.L_x_7852:
        /* <DEDUP_REMOVED lines=11> */
.L_x_7853:
[----:B------:R-:W-:Y:S02]  /*14300*/  IMAD.MOV.U32 R13, RZ, RZ, R27 ;  /* 0x000000ffff0d7224 */ /* 0x000fe400078e001b */
[----:B------:R-:W-:Y:S02]  /*14310*/  IMAD.MOV.U32 R12, RZ, RZ, 0x3 ;  /* 0x00000003ff0c7424 */ /* 0x000fe400078e00ff */
[----:B------:R-:W-:-:S07]  /*14320*/  IMAD.MOV.U32 R2, RZ, RZ, R14 ;  /* 0x000000ffff027224 */ /* 0x000fce00078e000e */
[----:B------:R-:W-:Y:S05]  /*14330*/  WARPSYNC.COLLECTIVE R15, `(.L_x_7854) ;  /* 0x000000000f087348 */ /* 0x000fea0003c00000 */
[----:B------:R0:W1:Y:S02]  /*14340*/  SHFL.IDX P6, R14, R13, R12, R11 ;  /* 0x0000000c0d0e7389 */ /* 0x00006400000c000b */
[----:B01----:R-:W-:Y:S01]  /*14350*/  ENDCOLLECTIVE ;  /* 0x000000000000791b */ /* 0x003fe20003800000 */
.L_x_7854:
        /* <DEDUP_REMOVED lines=11> */
.L_x_7855:
[----:B------:R-:W-:Y:S01]  /*14410*/  IMAD.MOV.U32 R2, RZ, RZ, R14 ;  /* 0x000000ffff027224 */ /* 0x000fe200078e000e */
[----:B------:R-:W-:Y:S06]  /*14420*/  BRA `(.L_x_7856) ;  /* 0xffffffc800387947 */ /* 0x000fec000383ffff */
.L_x_7775:
[----:B---3--:R3:W4:Y:S02]  /*14430*/  SYNCS.PHASECHK.TRANS64.TRYWAIT P0, [R6+URZ+0x28c60], R17 ;  /* 0x028c6011060075a7 */ /* 0x008724000800017f */
[----:B----4-:R-:W-:Y:S05]  /*14440*/  @!P0 NANOSLEEP.SYNCS 0x989680 ;  /* 0x009896800000895d */ /* 0x010fea0003900000 */
[----:B------:R-:W4:Y:S02]  /*14450*/  @!P0 SYNCS.PHASECHK.TRANS64 P0, [R6+URZ+0x28c60], R17 ;  /* 0x028c6011060085a7 */ /* 0x000f24000800007f */
[----:B----4-:R-:W-:Y:S05]  /*14460*/  @!P0 BRA `(.L_x_7775) ;  /* 0xfffffffc00f08947 */ /* 0x010fea000383ffff */
[----:B------:R-:W-:Y:S05]  /*14470*/  BRA `(.L_x_7857) ;  /* 0xffffffc800887947 */ /* 0x000fea000383ffff */
.L_x_7776:
        /* <DEDUP_REMOVED lines=8> */
.L_x_7859:
[----:B------:R-:W-:Y:S05]  /*14500*/  BSYNC B1 ;  /* 0x0000000000017941 */ /* 0x000fea0003800000 */
.L_x_7858:
        /* <DEDUP_REMOVED lines=12> */
.L_x_7860:
        /* <DEDUP_REMOVED lines=18> */
.L_x_7861:
        /* <DEDUP_REMOVED lines=16> */
.L_x_7862:
        /* <DEDUP_REMOVED lines=19> */
.L_x_7863:
        /* <DEDUP_REMOVED lines=14> */
.L_x_7864:
        /* <DEDUP_REMOVED lines=16> */
.L_x_7865:
        /* <DEDUP_REMOVED lines=14> */
.L_x_7866:
[----:B------:R-:W-:Y:S05]  /*14be0*/  BRA `(.L_x_7867) ;  /* 0xffffffc400f47947 */ /* 0x000fea000383ffff */
.L_x_7784:
        /* <DEDUP_REMOVED lines=8> */
.L_x_7869:
[----:B------:R-:W-:Y:S05]  /*14c70*/  BSYNC B0 ;  /* 0x0000000000007941 */ /* 0x000fea0003800000 */
.L_x_7868:
        /* <DEDUP_REMOVED lines=9> */
.L_x_7870:
[----:B------:R-:W-:Y:S02]  /*14d10*/  ULDC UR4, c[0x0][0xc3c] ;  /* 0x00030f0000047ab9 */ /* 0x000fe40000000800 */
[----:B------:R-:W-:-:S13]  /*14d20*/  ISETP.GE.OR P1, PT, R7, UR4, !P0 ;  /* 0x0000000407007c0c */ /* 0x000fda000c726670 */
[----:B------:R-:W0:Y:S01]  /*14d30*/  @!P1 LDC.64 R2, c[0x0][0xc80] ;  /* 0x00032000ff029b82 */ /* 0x000e220000000a00 */
[----:B------:R-:W-:Y:S01]  /*14d40*/  IMAD.MOV.U32 R17, RZ, RZ, RZ ;  /* 0x000000ffff117224 */ /* 0x000fe200078e00ff */
[----:B------:R-:W-:Y:S01]  /*14d50*/  MOV R11, RZ ;  /* 0x000000ff000b7202 */ /* 0x000fe20000000f00 */
        /* <DEDUP_REMOVED lines=13> */
.L_x_7871:
[----:B------:R-:W-:Y:S01]  /*14e30*/  IMAD.MOV.U32 R12, RZ, RZ, 0x2 ;  /* 0x00000002ff0c7424 */ /* 0x000fe200078e00ff */
[----:B------:R-:W-:-:S05]  /*14e40*/  SEL R4, R14, RZ, P1 ;  /* 0x000000ff0e047207 */ /* 0x000fca0000800000 */
[----:B------:R-:W-:-:S04]  /*14e50*/  IMAD.IADD R4, R17, 0x1, R4 ;  /* 0x0000000111047824 */ /* 0x000fc800078e0204 */
[----:B------:R-:W-:-:S07]  /*14e60*/  IMAD.MOV.U32 R13, RZ, RZ, R4 ;  /* 0x000000ffff0d7224 */ /* 0x000fce00078e0004 */
[----:B------:R-:W-:Y:S05]  /*14e70*/  WARPSYNC.COLLECTIVE R15, `(.L_x_7872) ;  /* 0x000000000f087348 */ /* 0x000fea0003c00000 */
[----:B------:R0:W1:Y:S02]  /*14e80*/  SHFL.UP P6, R14, R13, R12, R11 ;  /* 0x0400000c0d0e7389 */ /* 0x00006400000c000b */
[----:B01----:R-:W-:Y:S01]  /*14e90*/  ENDCOLLECTIVE ;  /* 0x000000000000791b */ /* 0x003fe20003800000 */
.L_x_7872:
[----:B------:R-:W-:Y:S02]  /*14ea0*/  MOV R12, 0x4 ;  /* 0x00000004000c7802 */ /* 0x000fe40000000f00 */
[----:B------:R-:W-:-:S05]  /*14eb0*/  SEL R3, R14, RZ, P2 ;  /* 0x000000ff0e037207 */ /* 0x000fca0001000000 */
[----:B------:R-:W-:-:S04]  /*14ec0*/  IMAD.IADD R6, R4, 0x1, R3 ;  /* 0x0000000104067824 */ /* 0x000fc800078e0203 */
[----:B------:R-:W-:-:S07]  /*14ed0*/  IMAD.MOV.U32 R13, RZ, RZ, R6 ;  /* 0x000000ffff0d7224 */ /* 0x000fce00078e0006 */
[----:B------:R-:W-:Y:S05]  /*14ee0*/  WARPSYNC.COLLECTIVE R15, `(.L_x_7873) ;  /* 0x000000000f087348 */ /* 0x000fea0003c00000 */
[----:B------:R0:W1:Y:S02]  /*14ef0*/  SHFL.UP P6, R14, R13, R12, R11 ;  /* 0x0400000c0d0e7389 */ /* 0x00006400000c000b */
[----:B01----:R-:W-:Y:S01]  /*14f00*/  ENDCOLLECTIVE ;  /* 0x000000000000791b */ /* 0x003fe20003800000 */
.L_x_7873:
[----:B------:R-:W-:Y:S01]  /*14f10*/  IMAD.MOV.U32 R12, RZ, RZ, 0x8 ;  /* 0x00000008ff0c7424 */ /* 0x000fe200078e00ff */
[----:B------:R-:W-:-:S05]  /*14f20*/  SEL R3, R14, RZ, P3 ;  /* 0x000000ff0e037207 */ /* 0x000fca0001800000 */
[----:B------:R-:W-:-:S04]  /*14f30*/  IMAD.IADD R2, R6, 0x1, R3 ;  /* 0x0000000106027824 */ /* 0x000fc800078e0203 */
[----:B------:R-:W-:-:S07]  /*14f40*/  IMAD.MOV.U32 R13, RZ, RZ, R2 ;  /* 0x000000ffff0d7224 */ /* 0x000fce00078e0002 */
[----:B------:R-:W-:Y:S05]  /*14f50*/  WARPSYNC.COLLECTIVE R15, `(.L_x_7874) ;  /* 0x000000000f087348 */ /* 0x000fea0003c00000 */
[----:B------:R0:W1:Y:S02]  /*14f60*/  SHFL.UP P6, R14, R13, R12, R11 ;  /* 0x0400000c0d0e7389 */ /* 0x00006400000c000b */
[----:B01----:R-:W-:Y:S01]  /*14f70*/  ENDCOLLECTIVE ;  /* 0x000000000000791b */ /* 0x003fe20003800000 */
.L_x_7874:
[----:B------:R-:W-:Y:S02]  /*14f80*/  MOV R12, 0x10 ;  /* 0x00000010000c7802 */ /* 0x000fe40000000f00 */
[----:B------:R-:W-:-:S05]  /*14f90*/  SEL R3, R14, RZ, P4 ;  /* 0x000000ff0e037207 */ /* 0x000fca0002000000 */
[----:B------:R-:W-:-:S04]  /*14fa0*/  IMAD.IADD R3, R2, 0x1, R3 ;  /* 0x0000000102037824 */ /* 0x000fc800078e0203 */
[----:B------:R-:W-:-:S07]  /*14fb0*/  IMAD.MOV.U32 R13, RZ, RZ, R3 ;  /* 0x000000ffff0d7224 */ /* 0x000fce00078e0003 */
[----:B------:R-:W-:Y:S05]  /*14fc0*/  WARPSYNC.COLLECTIVE R15, `(.L_x_7875) ;  /* 0x000000000f087348 */ /* 0x000fea0003c00000 */
[----:B------:R0:W1:Y:S02]  /*14fd0*/  SHFL.UP P6, R14, R13, R12, R11 ;  /* 0x0400000c0d0e7389 */ /* 0x00006400000c000b */
[----:B01----:R-:W-:Y:S01]  /*14fe0*/  ENDCOLLECTIVE ;  /* 0x000000000000791b */ /* 0x003fe20003800000 */
.L_x_7875:
        /* <DEDUP_REMOVED lines=8> */
.L_x_7876:
[----:B------:R-:W-:Y:S05]  /*15070*/  BRA `(.L_x_7877) ;  /* 0xffffffc800887947 */ /* 0x000fea000383ffff */
.L_x_7789:
        /* <DEDUP_REMOVED lines=8> */
.L_x_7879:
[----:B------:R-:W-:Y:S05]  /*15100*/  BSYNC B0 ;  /* 0x0000000000007941 */ /* 0x000fea0003800000 */
.L_x_7878:
        /* <DEDUP_REMOVED lines=8> */
.L_x_7880:
[----:B------:R-:W-:Y:S01]  /*15190*/  IMAD.MOV.U32 R12, RZ, RZ, 0x4 ;  /* 0x00000004ff0c7424 */ /* 0x000fe200078e00ff */
[----:B------:R-:W-:-:S05]  /*151a0*/  SEL R2, R14, RZ, P2 ;  /* 0x000000ff0e027207 */ /* 0x000fca0001000000 */
[----:B------:R-:W-:-:S04]  /*151b0*/  IMAD.IADD R2, R13, 0x1, R2 ;  /* 0x000000010d027824 */ /* 0x000fc800078e0202 */
[----:B------:R-:W-:-:S07]  /*151c0*/  IMAD.MOV.U32 R13, RZ, RZ, R2 ;  /* 0x000000ffff0d7224 */ /* 0x000fce00078e0002 */
[----:B------:R-:W-:Y:S05]  /*151d0*/  WARPSYNC.COLLECTIVE R15, `(.L_x_7881) ;  /* 0x000000000f087348 */ /* 0x000fea0003c00000 */
[----:B------:R0:W1:Y:S02]  /*151e0*/  SHFL.UP P6, R14, R13, R12, R11 ;  /* 0x0400000c0d0e7389 */ /* 0x00006400000c000b */
[----:B01----:R-:W-:Y:S01]  /*151f0*/  ENDCOLLECTIVE ;  /* 0x000000000000791b */ /* 0x003fe20003800000 */
.L_x_7881:
[----:B------:R-:W-:Y:S02]  /*15200*/  MOV R12, 0x8 ;  /* 0x00000008000c7802 */ /* 0x000fe40000000f00 */
[----:B------:R-:W-:-:S05]  /*15210*/  SEL R3, R14, RZ, P3 ;  /* 0x000000ff0e037207 */ /* 0x000fca0001800000 */
[----:B------:R-:W-:-:S04]  /*15220*/  IMAD.IADD R3, R2, 0x1, R3 ;  /* 0x0000000102037824 */ /* 0x000fc800078e0203 */
[----:B------:R-:W-:-:S07]  /*15230*/  IMAD.MOV.U32 R13, RZ, RZ, R3 ;  /* 0x000000ffff0d7224 */ /* 0x000fce00078e0003 */
[----:B------:R-:W-:Y:S05]  /*15240*/  WARPSYNC.COLLECTIVE R15, `(.L_x_7882) ;  /* 0x000000000f087348 */ /* 0x000fea0003c00000 */
[----:B------:R0:W1:Y:S02]  /*15250*/  SHFL.UP P6, R14, R13, R12, R11 ;  /* 0x0400000c0d0e7389 */ /* 0x00006400000c000b */
[----:B01----:R-:W-:Y:S01]  /*15260*/  ENDCOLLECTIVE ;  /* 0x000000000000791b */ /* 0x003fe20003800000 */
.L_x_7882:
[----:B------:R-:W-:Y:S01]  /*15270*/  IMAD.MOV.U32 R12, RZ, RZ, 0x10 ;  /* 0x00000010ff0c7424 */ /* 0x000fe200078e00ff */
[----:B------:R-:W-:-:S05]  /*15280*/  SEL R4, R14, RZ, P4 ;  /* 0x000000ff0e047207 */ /* 0x000fca0002000000 */
[----:B------:R-:W-:-:S04]  /*15290*/  IMAD.IADD R4, R3, 0x1, R4 ;  /* 0x0000000103047824 */ /* 0x000fc800078e0204 */
[----:B------:R-:W-:-:S07]  /*152a0*/  IMAD.MOV.U32 R13, RZ, RZ, R4 ;  /* 0x000000ffff0d7224 */ /* 0x000fce00078e0004 */
[----:B------:R-:W-:Y:S05]  /*152b0*/  WARPSYNC.COLLECTIVE R15, `(.L_x_7883) ;  /* 0x000000000f087348 */ /* 0x000fea0003c00000 */
[----:B------:R0:W1:Y:S02]  /*152c0*/  SHFL.UP P6, R14, R13, R12, R11 ;  /* 0x0400000c0d0e7389 */ /* 0x00006400000c000b */
[----:B01----:R-:W-:Y:S01]  /*152d0*/  ENDCOLLECTIVE ;  /* 0x000000000000791b */ /* 0x003fe20003800000 */
.L_x_7883:
        /* <DEDUP_REMOVED lines=8> */
.L_x_7884:
[----:B------:R-:W-:Y:S05]  /*15360*/  BRA `(.L_x_7885) ;  /* 0xffffffc800687947 */ /* 0x000fea000383ffff */
.L_x_7791:
[----:B------:R-:W-:Y:S01]  /*15370*/  BSSY B0, `(.L_x_7886) ;  /* 0x0000006000007945 */ /* 0x000fe20003800000 */
[----:B------:R-:W-:Y:S01]  /*15380*/  PLOP3.LUT P6, PT, P6, PT, PT, 0x8, 0x0 ;  /* 0x000000000000781c */ /* 0x000fe200037ce170 */
[----:B------:R-:W-:-:S12]  /*15390*/  IMAD.MOV.U32 R15, RZ, RZ, -0x1 ;  /* 0xffffffffff0f7424 */ /* 0x000fd800078e00ff */
[----:B01----:R-:W-:Y:S05]  /*153a0*/  WARPSYNC.COLLECTIVE R15, `(.L_x_7887) ;  /* 0x000000000f087348 */ /* 0x003fea0003c00000 */
[----:B------:R-:W-:Y:S01]  /*153b0*/  VOTE.ANY R14, PT, P6 ;  /* 0x00000000000e7806 */ /* 0x000fe200030e0100 */
[----:B01----:R-:W-:Y:S06]  /*153c0*/  ENDCOLLECTIVE ;  /* 0x000000000000791b */ /* 0x003fec0003800000 */
.L_x_7887:
[----:B------:R-:W-:Y:S05]  /*153d0*/  BSYNC B0 ;  /* 0x0000000000007941 */ /* 0x000fea0003800000 */
.L_x_7886:
        /* <DEDUP_REMOVED lines=9> */
.L_x_7888:
[----:B------:R-:W-:Y:S01]  /*15470*/  IMAD.MOV.U32 R17, RZ, RZ, R14 ;  /* 0x000000ffff117224 */ /* 0x000fe200078e000e */
[----:B------:R-:W-:Y:S06]  /*15480*/  BRA `(.L_x_7889) ;  /* 0xffffffc800587947 */ /* 0x000fec000383ffff */
.L_x_7793:
[----:B------:R-:W-:Y:S01]  /*15490*/  BSSY B0, `(.L_x_7890) ;  /* 0x0000007000007945 */ /* 0x000fe20003800000 */
[----:B------:R-:W-:Y:S02]  /*154a0*/  IMAD.MOV.U32 R13, RZ, RZ, R2 ;  /* 0x000000ffff0d7224 */ /* 0x000fe400078e0002 */
[----:B------:R-:W-:Y:S02]  /*154b0*/  IMAD.MOV.U32 R11, RZ, RZ, 0x1f ;  /* 0x0000001fff0b7424 */ /* 0x000fe400078e00ff */
[----:B------:R-:W-:-:S07]  /*154c0*/  IMAD.MOV.U32 R15, RZ, RZ, -0x1 ;  /* 0xffffffffff0f7424 */ /* 0x000fce00078e00ff */
[----:B0123--:R-:W-:Y:S05]  /*154d0*/  WARPSYNC.COLLECTIVE R15, `(.L_x_7891) ;  /* 0x000000000f087348 */ /* 0x00ffea0003c00000 */
[----:B------:R4:W0:Y:S02]  /*154e0*/  SHFL.IDX P6, R14, R13, R12, R11 ;  /* 0x0000000c0d0e7389 */ /* 0x00082400000c000b */
[----:B01234-:R-:W-:Y:S01]  /*154f0*/  ENDCOLLECTIVE ;  /* 0x000000000000791b */ /* 0x01ffe20003800000 */
.L_x_7891:
[----:B------:R-:W-:Y:S05]  /*15500*/  BSYNC B0 ;  /* 0x0000000000007941 */ /* 0x000fea0003800000 */
.L_x_7890:
[----:B------:R-:W-:Y:S05]  /*15510*/  BRA `(.L_x_7792) ;  /* 0xffffffc800507947 */ /* 0x000fea000383ffff */
.L_x_7797:
[----:B0-----:R0:W1:Y:S02]  /*15520*/  SYNCS.PHASECHK.TRANS64.TRYWAIT P0, [R5+URZ+0x28c20], R0 ;  /* 0x028c2000050075a7 */ /* 0x001064000800017f */
[----:B-1----:R-:W-:Y:S05]  /*15530*/  @!P0 NANOSLEEP.SYNCS 0x989680 ;  /* 0x009896800000895d */ /* 0x002fea0003900000 */
[----:B------:R-:W1:Y:S02]  /*15540*/  @!P0 SYNCS.PHASECHK.TRANS64 P0, [R5+URZ+0x28c20], R0 ;  /* 0x028c2000050085a7 */ /* 0x000e64000800007f */
[----:B-1----:R-:W-:Y:S05]  /*15550*/  @!P0 BRA `(.L_x_7797) ;  /* 0xfffffffc00f08947 */ /* 0x002fea000383ffff */
[----:B------:R-:W-:Y:S05]  /*15560*/  BRA `(.L_x_7892) ;  /* 0xffffffcc00c87947 */ /* 0x000fea000383ffff */
.L_x_7798:
        /* <DEDUP_REMOVED lines=11> */
.L_x_7894:
[----:B------:R-:W-:Y:S05]  /*15620*/  BSYNC B0 ;  /* 0x0000000000007941 */ /* 0x000fea0003800000 */
.L_x_7893:
[----:B------:R-:W-:Y:S05]  /*15630*/  BRA `(.L_x_7895) ;  /* 0xffffffcc00b07947 */ /* 0x000fea000383ffff */
.L_x_7801:
[----:B------:R-:W-:Y:S01]  /*15640*/  BSSY B1, `(.L_x_7896) ;  /* 0x0000006000017945 */ /* 0x000fe20003800000 */
[----:B------:R-:W-:-:S07]  /*15650*/  IMAD.MOV.U32 R15, RZ, RZ, -0x1 ;  /* 0xffffffffff0f7424 */ /* 0x000fce00078e00ff */
[----:B0-234-:R-:W-:Y:S05]  /*15660*/  WARPSYNC.COLLECTIVE R15, `(.L_x_7897) ;  /* 0x000000000f0c7348 */ /* 0x01dfea0003c00000 */
[----:B------:R-:W-:Y:S02]  /*15670*/  ELECT P6, UR62, PT ;  /* 0x00000000003e782f */ /* 0x000fe400038c0000 */
[----:B------:R-:W-:Y:S01]  /*15680*/  MOV R14, UR62 ;  /* 0x0000003e000e7c02 */ /* 0x000fe20008000f00 */
[----:B0-234-:R-:W-:Y:S10]  /*15690*/  ENDCOLLECTIVE ;  /* 0x000000000000791b */ /* 0x01dff40003800000 */
.L_x_7897:
[----:B------:R-:W-:Y:S05]  /*156a0*/  BSYNC B1 ;  /* 0x0000000000017941 */ /* 0x000fea0003800000 */
.L_x_7896:
[----:B------:R-:W-:Y:S05]  /*156b0*/  BRA `(.L_x_7898) ;  /* 0xffffffcc00a87947 */ /* 0x000fea000383ffff */
.L_x_7803:
[----:B0-----:R0:W1:Y:S02]  /*156c0*/  SYNCS.PHASECHK.TRANS64.TRYWAIT P1, [R3+URZ+0x28c40], R2 ;  /* 0x028c4002030075a7 */ /* 0x001064000802017f */
[----:B-1----:R-:W-:Y:S05]  /*156d0*/  @!P1 NANOSLEEP.SYNCS 0x989680 ;  /* 0x009896800000995d */ /* 0x002fea0003900000 */
[----:B------:R-:W1:Y:S02]  /*156e0*/  @!P1 SYNCS.PHASECHK.TRANS64 P1, [R3+URZ+0x28c40], R2 ;  /* 0x028c4002030095a7 */ /* 0x000e64000802007f */
[----:B-1----:R-:W-:Y:S05]  /*156f0*/  @!P1 BRA `(.L_x_7803) ;  /* 0xfffffffc00f09947 */ /* 0x002fea000383ffff */
[----:B------:R-:W-:Y:S05]  /*15700*/  BRA `(.L_x_7899) ;  /* 0xffffffcc00c87947 */ /* 0x000fea000383ffff */
.L_x_7805:
[----:B-1----:R1:W0:Y:S02]  /*15710*/  SYNCS.PHASECHK.TRANS64.TRYWAIT P1, [R5+URZ+0x28c40], R0 ;  /* 0x028c4000050075a7 */ /* 0x002224000802017f */
[----:B0-----:R-:W-:Y:S05]  /*15720*/  @!P1 NANOSLEEP.SYNCS 0x989680 ;  /* 0x009896800000995d */ /* 0x001fea0003900000 */
[----:B------:R-:W0:Y:S02]  /*15730*/  @!P1 SYNCS.PHASECHK.TRANS64 P1, [R5+URZ+0x28c40], R0 ;  /* 0x028c4000050095a7 */ /* 0x000e24000802007f */
[----:B0-----:R-:W-:Y:S05]  /*15740*/  @!P1 BRA `(.L_x_7805) ;  /* 0xfffffffc00f09947 */ /* 0x001fea000383ffff */
[----:B------:R-:W-:Y:S05]  /*15750*/  BRA `(.L_x_7900) ;  /* 0xffffffcc00d47947 */ /* 0x000fea000383ffff */
.L_x_7807:
[----:B------:R0:W0:Y:S02]  /*15760*/  SYNCS.PHASECHK.TRANS64.TRYWAIT P1, [R3+URZ+0x28c60], R2 ;  /* 0x028c6002030075a7 */ /* 0x000024000802017f */
[----:B0-----:R-:W-:Y:S05]  /*15770*/  @!P1 NANOSLEEP.SYNCS 0x989680 ;  /* 0x009896800000995d */ /* 0x001fea0003900000 */
[----:B------:R-:W0:Y:S02]  /*15780*/  @!P1 SYNCS.PHASECHK.TRANS64 P1, [R3+URZ+0x28c60], R2 ;  /* 0x028c6002030095a7 */ /* 0x000e24000802007f */
[----:B0-----:R-:W-:Y:S05]  /*15790*/  @!P1 BRA `(.L_x_7807) ;  /* 0xfffffffc00f09947 */ /* 0x001fea000383ffff */
[----:B------:R-:W-:Y:S05]  /*157a0*/  BRA `(.L_x_7901) ;  /* 0xffffffcc00d07947 */ /* 0x000fea000383ffff */
.L_x_7902:
        /* <DEDUP_REMOVED lines=13> */
.L_x_15659:


//--------------------- .text._ZN7cutlass13device_kernelIN5flash11enable_sm90INS1_16FlashAttnFwdSm90INS1_25CollectiveMainloopFwdSm90ILi2EN4cute5tupleIJNS5_1CILi1EEES8_S8_EEENS6_IJNS7_ILi64EEESA_SA_EEELi512ENS_10bfloat16_tEfNS_4arch4Sm90ELb1ELb0ELb1ELb1ELb1ELb1ELb0ELb0ELb0ELb1ELb0ELb0EEENS1_21CollectiveEpilogueFwdINS6_IJSA_NS7_ILi512EEESA_EEES9_SC_SE_Li256ELb1ELb1ELb0ELb0EEENS1_36VarlenDynamicPersistentTileSchedulerILi64ELi64ELi256ELi128ELb0ELb1ELb1ELb1ELb1ELb1EEEEEEEEEvNT_6ParamsE --------------------------
	.section	.text._ZN7cutlass13device_kernelIN5flash11enable_sm90INS1_16FlashAttnFwdSm90INS1_25CollectiveMainloopFwdSm90ILi2EN4cute5tupleIJNS5_1CILi1EEES8_S8_EEENS6_IJNS7_ILi64EEESA_SA_EEELi512ENS_10bfloat16_tEfNS_4arch4Sm90ELb1ELb0ELb1ELb1ELb1ELb1ELb0ELb0ELb0ELb1ELb0ELb0EEENS1_21CollectiveEpilogueFwdINS6_IJSA_NS7_ILi512EEESA_EEES9_SC_SE_Li256ELb1ELb1ELb0ELb0EEENS1_36VarlenDynamicPersistentTileSchedulerILi64ELi64ELi256ELi128ELb0ELb1ELb1ELb1ELb1ELb1EEEEEEEEEvNT_6ParamsE,"ax",@progbits
	.align	128
.text._ZN7cutlass13device_kernelIN5flash11enable_sm90INS1_16FlashAttnFwdSm90INS1_25CollectiveMainloopFwdSm90ILi2EN4cute5tupleIJNS5_1CILi1EEES8_S8_EEENS6_IJNS7_ILi64EEESA_SA_EEELi512ENS_10bfloat16_tEfNS_4arch4Sm90ELb1ELb0ELb1ELb1ELb1ELb1ELb0ELb0ELb0ELb1ELb0ELb0EEENS1_21CollectiveEpilogueFwdINS6_IJSA_NS7_ILi512EEESA_EEES9_SC_SE_Li256ELb1ELb1ELb0ELb0EEENS1_36VarlenDynamicPersistentTileSchedulerILi64ELi64ELi256ELi128ELb0ELb1ELb1ELb1ELb1ELb1EEEEEEEEEvNT_6ParamsE:
        .type           _ZN7cutlass13device_kernelIN5flash11enable_sm90INS1_16FlashAttnFwdSm90INS1_25CollectiveMainloopFwdSm90ILi2EN4cute5tupleIJNS5_1CILi1EEES8_S8_EEENS6_IJNS7_ILi64EEESA_SA_EEELi512ENS_10bfloat16_tEfNS_4arch4Sm90ELb1ELb0ELb1ELb1ELb1ELb1ELb0ELb0ELb0ELb1ELb0ELb0EEENS1_21CollectiveEpilogueFwdINS6_IJSA_NS7_ILi512EEESA_EEES9_SC_SE_Li256ELb1ELb1ELb0ELb0EEENS1_36VarlenDynamicPersistentTileSchedulerILi64ELi64ELi256ELi128ELb0ELb1ELb1ELb1ELb1ELb1EEEEEEEEEvNT_6ParamsE,@function
        .size           _ZN7cutlass13device_kernelIN5flash11enable_sm90INS1_16FlashAttnFwdSm90INS1_25CollectiveMainloopFwdSm90ILi2EN4cute5tupleIJNS5_1CILi1EEES8_S8_EEENS6_IJNS7_ILi64EEESA_SA_EEELi512ENS_10bfloat16_tEfNS_4arch4Sm90ELb1ELb0ELb1ELb1ELb1ELb1ELb0ELb0ELb0ELb1ELb0ELb0EEENS1_21CollectiveEpilogueFwdINS6_IJSA_NS7_ILi512EEESA_EEES9_SC_SE_Li256ELb1ELb1ELb0ELb0EEENS1_36VarlenDynamicPersistentTileSchedulerILi64ELi64ELi256ELi128ELb0ELb1ELb1ELb1ELb1ELb1EEEEEEEEEvNT_6ParamsE,(.L_x_15660 - _ZN7cutlass13device_kernelIN5flash11enable_sm90INS1_16FlashAttnFwdSm90INS1_25CollectiveMainloopFwdSm90ILi2EN4cute5tupleIJNS5_1CILi1EEES8_S8_EEENS6_IJNS7_ILi64EEESA_SA_EEELi512ENS_10bfloat16_tEfNS_4arch4Sm90ELb1ELb0ELb1ELb1ELb1ELb1ELb0ELb0ELb0ELb1ELb0ELb0EEENS1_21CollectiveEpilogueFwdINS6_IJSA_NS7_ILi512EEESA_EEES9_SC_SE_Li256ELb1ELb1ELb0ELb0EEENS1_36VarlenDynamicPersistentTileSchedulerILi64ELi64ELi256ELi128ELb0ELb1ELb1ELb1ELb1ELb1EEEEEEEEEvNT_6ParamsE)
        .other          _ZN7cutlass13device_kernelIN5flash11enable_sm90INS1_16FlashAttnFwdSm90INS1_25CollectiveMainloopFwdSm90ILi2EN4cute5tupleIJNS5_1CILi1EEES8_S8_EEENS6_IJNS7_ILi64EEESA_SA_EEELi512ENS_10bfloat16_tEfNS_4arch4Sm90ELb1ELb0ELb1ELb1ELb1ELb1ELb0ELb0ELb0ELb1ELb0ELb0EEENS1_21CollectiveEpilogueFwdINS6_IJSA_NS7_ILi512EEESA_EEES9_SC_SE_Li256ELb1ELb1ELb0ELb0EEENS1_36VarlenDynamicPersistentTileSchedulerILi64ELi64ELi256ELi128ELb0ELb1ELb1ELb1ELb1ELb1EEEEEEEEEvNT_6ParamsE,@"STO_CUDA_ENTRY STV_DEFAULT"
_ZN7cutlass13device_kernelIN5flash11enable_sm90INS1_16FlashAttnFwdSm90INS1_25CollectiveMainloopFwdSm90ILi2EN4cute5tupleIJNS5_1CILi1EEES8_S8_EEENS6_IJNS7_ILi64EEESA_SA_EEELi512ENS_10bfloat16_tEfNS_4arch4Sm90ELb1ELb0ELb1ELb1ELb1ELb1ELb0ELb0ELb0ELb1ELb0ELb0EEENS1_21CollectiveEpilogueFwdINS6_IJSA_NS7_ILi512EEESA_EEES9_SC_SE_Li256ELb1ELb1ELb0ELb0EEENS1_36VarlenDynamicPersistentTileSchedulerILi64ELi64ELi256ELi128ELb0ELb1ELb1ELb1ELb1ELb1EEEEEEEEEvNT_6ParamsE:
        /* <DEDUP_REMOVED lines=17> */
.L_x_7904:
[----:B------:R-:W-:Y:S05]  /*0110*/  BSYNC B0 ;  /* 0x0000000000007941 */ /* 0x000fea0003800000 */
.L_x_7903:
[----:B------:R-:W0:Y:S01]  /*0120*/  SHFL.IDX PT, R3, R2, RZ, 0x1f ;  /* 0x00001fff02037589 */ /* 0x000e2200000e0000 */
[----:B------:R-:W-:Y:S01]  /*0130*/  VOTEU.ANY UP0, P0 ;  /* 0x00000000003f7886 */ /* 0x000fe20000000100 */
[----:B------:R-:W-:Y:S01]  /*0140*/  UMOV UR4, 0x80 ;  /* 0x0000008000047882 */ /* 0x000fe20000000000 */
[----:B------:R-:W-:Y:S01]  /*0150*/  UMOV UR7, 0x100 ;  /* 0x0000010000077882 */ /* 0x000fe20000000000 */
[----:B------:R-:W-:Y:S02]  /*0160*/  VOTEU.ANY UP1, P0 ;  /* 0x00000000003f7886 */ /* 0x000fe40000020100 */
[----:B------:R-:W1:Y:S01]  /*0170*/  @UP0 S2UR UR8, SR_CgaCtaId ;  /* 0x00000000000809c3 */ /* 0x000e620000008800 */
[----:B------:R-:W-:Y:S01]  /*0180*/  @UP0 UMOV UR6, 0x400 ;  /* 0x0000040000060882 */ /* 0x000fe20000000000 */
[----:B------:R-:W-:-:S04]  /*0190*/  @UP0 UIADD3 UR4, -UR4, 0x100000, URZ ;  /* 0x0010000004040890 */ /* 0x000fc8000fffe13f */
[----:B------:R-:W-:Y:S02]  /*01a0*/  @UP0 USHF.L.U32 UR5, UR4, 0xb, URZ ;  /* 0x0000000b04050899 */ /* 0x000fe4000800063f */
[----:B------:R-:W-:Y:S01]  /*01b0*/  @UP0 USHF.L.U32 UR4, UR4, 0x1, URZ ;  /* 0x0000000104040899 */ /* 0x000fe2000800063f */
[----:B0-----:R-:W-:Y:S02]  /*01c0*/  ISETP.NE.AND P1, PT, R3, RZ, PT ;  /* 0x000000ff0300720c */ /* 0x001fe40003f25270 */
[----:B------:R-:W-:Y:S01]  /*01d0*/  SHF.R.U32.HI R3, RZ, 0x7, R0 ;  /* 0x00000007ff037819 */ /* 0x000fe20000011600 */
[----:B-1----:R-:W-:-:S04]  /*01e0*/  @UP0 ULEA UR8, UR8, UR6, 0x18 ;  /* 0x0000000608080291 */ /* 0x002fc8000f8ec03f */
[----:B------:R-:W0:Y:S01]  /*01f0*/  SHFL.IDX PT, R5, R3, RZ, 0x1f ;  /* 0x00001fff03057589 */ /* 0x000e2200000e0000 */
[----:B------:R-:W-:-:S04]  /*0200*/  @UP0 UIADD3 UR6, -UR7, 0x100000, URZ ;  /* 0x0010000007060890 */ /* 0x000fc8000fffe13f */
[----:B------:R-:W-:Y:S02]  /*0210*/  @UP0 USHF.L.U32 UR7, UR6, 0xb, URZ ;  /* 0x0000000b06070899 */ /* 0x000fe4000800063f */
[----:B------:R-:W-:Y:S01]  /*0220*/  @UP0 USHF.L.U32 UR6, UR6, 0x1, URZ ;  /* 0x0000000106060899 */ /* 0x000fe2000800063f */
[----:B------:R-:W-:Y:S01]  /*0230*/  VOTEU.ANY UP0, P0 ;  /* 0x00000000003f7886 */ /* 0x000fe20000000100 */
[----:B------:R-:W1:Y:S04]  /*0240*/  FENCE.VIEW.ASYNC.S ;  /* 0x00000000000073c6 */ /* 0x000e680000000000 */
[----:B-1----:R1:W2:Y:S01]  /*0250*/  @UP0 SYNCS.EXCH.64 URZ, [UR8+0x28c00], UR4 ;  /* 0x028c0004083f05b2 */ /* 0x0022a20008000100 */
[----:B0-----:R1:W-:Y:S05]  /*0260*/  STL [R1+0x58], R5 ;  /* 0x0000580501007387 */ /* 0x0013ea0000100800 */
[----:B------:R1:W0:Y:S01]  /*0270*/  @UP1 SYNCS.EXCH.64 URZ, [UR8+0x28c20], UR6 ;  /* 0x028c2006083f15b2 */ /* 0x0002220008000100 */
[----:B------:R-:W-:Y:S05]  /*0280*/  @P1 BRA `(.L_x_7905) ;  /* 0x0000000000381947 */ /* 0x000fea0003800000 */
[----:B-1----:R-:W1:Y:S01]  /*0290*/  S2UR UR5, SR_CgaCtaId ;  /* 0x00000000000579c3 */ /* 0x002e620000008800 */
[----:B------:R-:W-:Y:S01]  /*02a0*/  UMOV UR4, 0x400 ;  /* 0x0000040000047882 */ /* 0x000fe20000000000 */
[----:B------:R-:W-:Y:S01]  /*02b0*/  UMOV UR7, 0x80 ;  /* 0x0000008000077882 */ /* 0x000fe20000000000 */
[----:B------:R-:W-:Y:S01]  /*02c0*/  ELECT P0, URZ, PT ;  /* 0x00000000003f782f */ /* 0x000fe20003800000 */
[----:B-1----:R-:W-:Y:S02]  /*02d0*/  ULEA UR6, UR5, UR4, 0x18 ;  /* 0x0000000405067291 */ /* 0x002fe4000f8ec03f */
[----:B------:R-:W-:-:S04]  /*02e0*/  UIADD3 UR4, -UR7, 0x100000, URZ ;  /* 0x0010000007047890 */ /* 0x000fc8000fffe13f */
[----:B------:R-:W-:Y:S02]  /*02f0*/  USHF.L.U32 UR5, UR4, 0xb, URZ ;  /* 0x0000000b04057899 */ /* 0x000fe4000800063f */
[----:B------:R-:W-:Y:S01]  /*0300*/  USHF.L.U32 UR4, UR4, 0x1, URZ ;  /* 0x0000000104047899 */ /* 0x000fe2000800063f */
[----:B------:R-:W1:Y:S11]  /*0310*/  FENCE.VIEW.ASYNC.S ;  /* 0x00000000000073c6 */ /* 0x000e760000000000 */
[----:B-1----:R3:W4:Y:S01]  /*0320*/  SYNCS.EXCH.64 URZ, [UR6+0x28c30], UR4 ;  /* 0x028c3004063f75b2 */ /* 0x0027220008000100 */
[----:B------:R3:W1:Y:S01]  /*0330*/  SYNCS.EXCH.64 URZ, [UR6+0x28c40], UR4 ;  /* 0x028c4004063f75b2 */ /* 0x0006620008000100 */
[----:B------:R3:W0:Y:S01]  /*0340*/  SYNCS.EXCH.64 URZ, [UR6+0x28c38], UR4 ;  /* 0x028c3804063f75b2 */ /* 0x0006220008000100 */
[----:B------:R3:W0:Y:S02]  /*0350*/  SYNCS.EXCH.64 URZ, [UR6+0x28c48], UR4 ;  /* 0x028c4804063f75b2 */ /* 0x0006240008000100 */
[----:B---3--:R-:W-:Y:S01]  /*0360*/  NOP ;  /* 0x0000000000007918 */ /* 0x008fe20000000000 */
.L_x_7905:
[----:B------:R-:W3:Y:S01]  /*0370*/  SHFL.IDX PT, R4, R2, RZ, 0x1f ;  /* 0x00001fff02047589 */ /* 0x000ee200000e0000 */
[----:B------:R-:W-:Y:S01]  /*0380*/  NOP ;  /* 0x0000000000007918 */ /* 0x000fe20000000000 */
[----:B---3--:R-:W-:-:S13]  /*0390*/  ISETP.NE.AND P0, PT, R4, RZ, PT ;  /* 0x000000ff0400720c */ /* 0x008fda0003f05270 */
[----:B------:R-:W-:Y:S05]  /*03a0*/  @P0 BRA `(.L_x_7906) ;  /* 0x0000000000480947 */ /* 0x000fea0003800000 */
[----:B-1----:R-:W1:Y:S01]  /*03b0*/  S2UR UR5, SR_CgaCtaId ;  /* 0x00000000000579c3 */ /* 0x002e620000008800 */
[----:B------:R-:W-:Y:S01]  /*03c0*/  UMOV UR4, 0x400 ;  /* 0x0000040000047882 */ /* 0x000fe20000000000 */
[----:B------:R-:W-:Y:S01]  /*03d0*/  UMOV UR6, 0x80 ;  /* 0x0000008000067882 */ /* 0x000fe20000000000 */
[----:B------:R-:W-:Y:S01]  /*03e0*/  UMOV UR7, 0x100 ;  /* 0x0000010000077882 */ /* 0x000fe20000000000 */
[----:B------:R-:W-:Y:S01]  /*03f0*/  ELECT P0, URZ, PT ;  /* 0x00000000003f782f */ /* 0x000fe20003800000 */
[----:B-1----:R-:W-:Y:S02]  /*0400*/  ULEA UR8, UR5, UR4, 0x18 ;  /* 0x0000000405087291 */ /* 0x002fe4000f8ec03f */
[----:B------:R-:W-:-:S04]  /*0410*/  UIADD3 UR4, -UR6, 0x100000, URZ ;  /* 0x0010000006047890 */ /* 0x000fc8000fffe13f */
[----:B------:R-:W-:Y:S02]  /*0420*/  USHF.L.U32 UR5, UR4, 0xb, URZ ;  /* 0x0000000b04057899 */ /* 0x000fe4000800063f */
[----:B------:R-:W-:Y:S02]  /*0430*/  USHF.L.U32 UR4, UR4, 0x1, URZ ;  /* 0x0000000104047899 */ /* 0x000fe4000800063f */
[----:B------:R-:W-:-:S04]  /*0440*/  UIADD3 UR6, -UR7, 0x100000, URZ ;  /* 0x0010000007067890 */ /* 0x000fc8000fffe13f */
[----:B------:R-:W-:Y:S02]  /*0450*/  USHF.L.U32 UR7, UR6, 0xb, URZ ;  /* 0x0000000b06077899 */ /* 0x000fe4000800063f */
[----:B------:R-:W-:Y:S01]  /*0460*/  USHF.L.U32 UR6, UR6, 0x1, URZ ;  /* 0x0000000106067899 */ /* 0x000fe2000800063f */
[----:B------:R-:W1:Y:S03]  /*0470*/  FENCE.VIEW.ASYNC.S ;  /* 0x00000000000073c6 */ /* 0x000e660000000000 */
[----:B-1----:R3:W1:Y:S08]  /*0480*/  SYNCS.EXCH.64 URZ, [UR8+0x28c50], UR4 ;  /* 0x028c5004083f75b2 */ /* 0x0026700008000100 */
[----:B------:R3:W0:Y:S01]  /*0490*/  SYNCS.EXCH.64 URZ, [UR8+0x28c60], UR6 ;  /* 0x028c6006083f75b2 */ /* 0x0006220008000100 */
[----:B------:R3:W0:Y:S01]  /*04a0*/  SYNCS.EXCH.64 URZ, [UR8+0x28c58], UR4 ;  /* 0x028c5804083f75b2 */ /* 0x0006220008000100 */
[----:B------:R3:W0:Y:S02]  /*04b0*/  SYNCS.EXCH.64 URZ, [UR8+0x28c68], UR6 ;  /* 0x028c6806083f75b2 */ /* 0x0006240008000100 */
[----:B---3--:R-:W-:Y:S01]  /*04c0*/  NOP ;  /* 0x0000000000007918 */ /* 0x008fe20000000000 */
.L_x_7906:
[----:B------:R-:W3:Y:S01]  /*04d0*/  SHFL.IDX PT, R4, R2, RZ, 0x1f ;  /* 0x00001fff02047589 */ /* 0x000ee200000e0000 */
[----:B------:R-:W-:Y:S01]  /*04e0*/  NOP ;  /* 0x0000000000007918 */ /* 0x000fe20000000000 */
[----:B---3--:R-:W-:-:S13]  /*04f0*/  ISETP.NE.AND P0, PT, R4, RZ, PT ;  /* 0x000000ff0400720c */ /* 0x008fda0003f05270 */
        /* <DEDUP_REMOVED lines=10> */
[----:B-1----:R3:W1:Y:S01]  /*05a0*/  SYNCS.EXCH.64 URZ, [UR6+0x28c70], UR4 ;  /* 0x028c7004063f75b2 */ /* 0x0026620008000100 */
[----:B------:R3:W0:Y:S01]  /*05b0*/  SYNCS.EXCH.64 URZ, [UR6+0x28c80], UR4 ;  /* 0x028c8004063f75b2 */ /* 0x0006220008000100 */
[----:B------:R3:W0:Y:S01]  /*05c0*/  SYNCS.EXCH.64 URZ, [UR6+0x28c78], UR4 ;  /* 0x028c7804063f75b2 */ /* 0x0006220008000100 */
[----:B------:R3:W0:Y:S02]  /*05d0*/  SYNCS.EXCH.64 URZ, [UR6+0x28c88], UR4 ;  /* 0x028c8804063f75b2 */ /* 0x0006240008000100 */
[----:B---3--:R-:W-:Y:S01]  /*05e0*/  NOP ;  /* 0x0000000000007918 */ /* 0x008fe20000000000 */
.L_x_7907:
        /* <DEDUP_REMOVED lines=22> */
.L_x_7908:
        /* <DEDUP_REMOVED lines=22> */
.L_x_7909:
[----:B------:R-:W-:Y:S01]  /*08b0*/  ISETP.NE.AND P0, PT, R5, RZ, PT ;  /* 0x000000ff0500720c */ /* 0x000fe20003f05270 */
[----:B------:R-:W-:Y:S01]  /*08c0*/  IMAD.MOV.U32 R37, RZ, RZ, 0x1 ;  /* 0x00000001ff257424 */ /* 0x000fe200078e00ff */
[----:B------:R-:W-:Y:S01]  /*08d0*/  NOP ;  /* 0x0000000000007918 */ /* 0x000fe20000000000 */
[----:B------:R-:W-:Y:S01]  /*08e0*/  ULDC.64 UR40, c[0x0][0x208] ;  /* 0x0000820000287ab9 */ /* 0x000fe20000000a00 */
[----:B------:R-:W-:Y:S02]  /*08f0*/  BSSY B9, `(.L_x_7910) ;  /* 0x0001ad7000097945 */ /* 0x000fe40003800000 */
[----:B------:R-:W-:Y:S01]  /*0900*/  SEL R37, R37, 0x2, !P0 ;  /* 0x0000000225257807 */ /* 0x000fe20004000000 */
[----:B012-4-:R-:W-:Y:S06]  /*0910*/  BAR.SYNC.DEFER_BLOCKING 0x0 ;  /* 0x0000000000007b1d */ /* 0x017fec0000010000 */
[----:B------:R-:W-:Y:S05]  /*0920*/  @!P0 BRA `(.L_x_7911) ;  /* 0x0000013400c48947 */ /* 0x000fea0003800000 */
.L_x_7912:
        /* <DEDUP_REMOVED lines=45> */
[----:B------:R-:W-:Y:S01]  /*0c00*/  LOP3.LUT R12, R10, 0xfffffff8, RZ, 0xc0, !PT ;  /* 0xfffffff80a0c7812 */ /* 0x000fe200078ec0ff */
[----:B------:R-:W-:Y:S01]  /*0c10*/  IMAD.SHL.U32 R14, R14, 0x8, RZ ;  /* 0x000000080e0e7824 */ /* 0x000fe200078e00ff */
[----:B------:R-:W-:Y:S01]  /*0c20*/  SHF.R.S32.HI R15, RZ, 0x7, R3 ;  /* 0x00000007ff0f7819 */ /* 0x000fe20000011403 */
[----:B------:R-:W-:Y:S01]  /*0c30*/  IMAD.SHL.U32 R10, R10, 0x40, RZ ;  /* 0x000000400a0a7824 */ /* 0x000fe200078e00ff */
[----:B------:R-:W-:Y:S01]  /*0c40*/  LOP3.LUT R13, R13, 0x3ffffc, RZ, 0xc0, !PT ;  /* 0x003ffffc0d0d7812 */ /* 0x000fe200078ec0ff */
[----:B------:R-:W-:Y:S01]  /*0c50*/  IMAD.IADD R12, R9, 0x1, -R12 ;  /* 0x00000001090c7824 */ /* 0x000fe200078e0a0c */
[----:B------:R-:W-:Y:S01]  /*0c60*/  LEA.HI R8, R8, R7, RZ, 0x3 ;  /* 0x0000000708087211 */ /* 0x000fe200078f18ff */
        /* <DEDUP_REMOVED lines=8> */
[----:B------:R-:W-:Y:S01]  /*0cf0*/  IMAD.IADD R8, R7, 0x1, -R8 ;  /* 0x0000000107087824 */ /* 0x000fe200078e0a08 */
[----:B------:R-:W-:Y:S01]  /*0d00*/  LOP3.LUT R9, R9, 0x1c0, RZ, 0xc0, !PT ;  /* 0x000001c009097812 */ /* 0x000fe200078ec0ff */
[----:B------:R-:W-:Y:S01]  /*0d10*/  IMAD.IADD R11, R4, 0x1, -R11 ;  /* 0x00000001040b7824 */ /* 0x000fe200078e0a0b */
[CC--:B------:R-:W-:Y:S01]  /*0d20*/  LEA.HI R4, R0.reuse, R20.reuse, RZ, 0x3 ;  /* 0x0000001400047211 */ /* 0x0c0fe200078f18ff */
[----:B------:R-:W-:Y:S01]  /*0d30*/  IMAD.U32 R7, R13, 0x40, R14 ;  /* 0x000000400d077824 */ /* 0x000fe200078e000e */
[----:B------:R-:W-:Y:S01]  /*0d40*/  LEA.HI R0, R0, R20, RZ, 0x2 ;  /* 0x0000001400007211 */ /* 0x000fe200078f10ff */
[----:B------:R-:W-:Y:S01]  /*0d50*/  IMAD R193, R5, 0x10, R8 ;  /* 0x0000001005c17824 */ /* 0x000fe200078e0208 */
[----:B------:R-:W-:Y:S01]  /*0d60*/  SHF.R.S32.HI R5, RZ, 0x3, R4 ;  /* 0x00000003ff057819 */ /* 0x000fe20000011404 */
[----:B------:R-:W-:Y:S01]  /*0d70*/  IMAD.SHL.U32 R192, R11, 0x2, RZ ;  /* 0x000000020bc07824 */ /* 0x000fe200078e00ff */
[----:B------:R-:W-:Y:S01]  /*0d80*/  LOP3.LUT R14, R9, 0x8, R14, 0xf8, !PT ;  /* 0x00000008090e7812 */ /* 0x000fe200078ef80e */
[----:B------:R0:W-:Y:S01]  /*0d90*/  STL [R1+0x60], R7 ;  /* 0x0000600701007387 */ /* 0x0001e20000100800 */
[----:B------:R-:W-:-:S02]  /*0da0*/  LOP3.LUT R4, R4, 0xfffffff8, RZ, 0xc0, !PT ;  /* 0xfffffff804047812 */ /* 0x000fc400078ec0ff */
[----:B------:R-:W-:Y:S01]  /*0db0*/  SHF.R.U32.HI R9, RZ, 0x3, R9 ;  /* 0x00000003ff097819 */ /* 0x000fe20000011609 */
[----:B------:R-:W-:Y:S01]  /*0dc0*/  STL [R1+0x48], RZ ;  /* 0x000048ff01007387 */ /* 0x000fe20000100800 */
[--C-:B------:R-:W-:Y:S02]  /*0dd0*/  SHF.R.S32.HI R190, RZ, 0x2, R0.reuse ;  /* 0x00000002ffbe7819 */ /* 0x100fe40000011400 */
[----:B------:R-:W-:Y:S02]  /*0de0*/  SHF.R.S32.HI R5, RZ, 0x1f, R0 ;  /* 0x0000001fff057819 */ /* 0x000fe40000011400 */
[----:B------:R-:W-:Y:S02]  /*0df0*/  LOP3.LUT R0, R0, 0xfffffffc, RZ, 0xc0, !PT ;  /* 0xfffffffc00007812 */ /* 0x000fe400078ec0ff */
[----:B0-----:R-:W-:Y:S01]  /*0e00*/  LOP3.LUT R7, R10, 0x7ffffe00, RZ, 0xc0, !PT ;  /* 0x7ffffe000a077812 */ /* 0x001fe200078ec0ff */
[----:B------:R-:W-:Y:S01]  /*0e10*/  IMAD.IADD R10, R20, 0x1, -R4 ;  /* 0x00000001140a7824 */ /* 0x000fe200078e0a04 */
[----:B------:R-:W-:Y:S01]  /*0e20*/  LOP3.LUT R14, R14, R9, RZ, 0x3c, !PT ;  /* 0x000000090e0e7212 */ /* 0x000fe200078e3cff */
[----:B------:R-:W-:Y:S01]  /*0e30*/  VIADD R9, R190, 0x20 ;  /* 0x00000020be097836 */ /* 0x000fe20000000000 */
[----:B------:R-:W-:Y:S01]  /*0e40*/  LEA.HI R3, R3, R15, RZ, 0x1 ;  /* 0x0000000f03037211 */ /* 0x000fe200078f08ff */
[----:B------:R-:W-:Y:S01]  /*0e50*/  IMAD.IADD R8, R20, 0x1, -R0 ;  /* 0x0000000114087824 */ /* 0x000fe200078e0a00 */
[----:B------:R-:W-:Y:S01]  /*0e60*/  LEA.HI R5, R5, R190, RZ, 0x3 ;  /* 0x000000be05057211 */ /* 0x000fe200078f18ff */
[----:B------:R-:W-:Y:S01]  /*0e70*/  IMAD.SHL.U32 R197, R10, 0x8, RZ ;  /* 0x000000080ac57824 */ /* 0x000fe200078e00ff */
[----:B------:R-:W-:Y:S01]  /*0e80*/  SHF.R.S32.HI R6, RZ, 0x1f, R9 ;  /* 0x0000001fff067819 */ /* 0x000fe20000011409 */
[----:B------:R-:W-:Y:S01]  /*0e90*/  IMAD.SHL.U32 R16, R8, 0x8, RZ ;  /* 0x0000000808107824 */ /* 0x000fe200078e00ff */
[----:B------:R-:W-:Y:S01]  /*0ea0*/  LOP3.LUT R3, R3, 0xfffffe, RZ, 0xc0, !PT ;  /* 0x00fffffe03037812 */ /* 0x000fe200078ec0ff */
[----:B------:R-:W-:Y:S01]  /*0eb0*/  IMAD.SHL.U32 R4, R9, 0x40, RZ ;  /* 0x0000004009047824 */ /* 0x000fe200078e00ff */
[----:B------:R-:W-:Y:S01]  /*0ec0*/  LOP3.LUT R5, R5, 0xfffffff8, RZ, 0xc0, !PT ;  /* 0xfffffff805057812 */ /* 0x000fe200078ec0ff */
[C---:B------:R-:W-:Y:S01]  /*0ed0*/  VIADD R35, R197.reuse, 0x80 ;  /* 0x00000080c5237836 */ /* 0x040fe20000000000 */
[----:B------:R-:W-:Y:S01]  /*0ee0*/  LEA.HI R6, R6, R9, RZ, 0x3 ;  /* 0x0000000906067211 */ /* 0x000fe200078f18ff */
[----:B------:R-:W-:Y:S01]  /*0ef0*/  IMAD.SHL.U32 R186, R8, 0x4, RZ ;  /* 0x0000000408ba7824 */ /* 0x000fe200078e00ff */
[----:B------:R-:W-:Y:S01]  /*0f00*/  LOP3.LUT R4, R4, 0x1c0, RZ, 0xc0, !PT ;  /* 0x000001c004047812 */ /* 0x000fe200078ec0ff */
[C---:B------:R-:W-:Y:S01]  /*0f10*/  VIADD R34, R197.reuse, 0xc0 ;  /* 0x000000c0c5227836 */ /* 0x040fe20000000000 */
[----:B------:R-:W-:Y:S01]  /*0f20*/  SHF.R.S32.HI R37, RZ, 0x1f, R35 ;  /* 0x0000001fff257819 */ /* 0x000fe20000011423 */
[----:B------:R-:W-:Y:S01]  /*0f30*/  VIADD R214, R16, 0x40 ;  /* 0x0000004010d67836 */ /* 0x000fe20000000000 */
[----:B------:R-:W-:Y:S01]  /*0f40*/  SHF.R.U32.HI R24, RZ, 0x3, R4 ;  /* 0x00000003ff187819 */ /* 0x000fe20000011604 */
[C---:B------:R-:W-:Y:S01]  /*0f50*/  VIADD R33, R197.reuse, 0x100 ;  /* 0x00000100c5217836 */ /* 0x040fe20000000000 */
[----:B------:R-:W-:Y:S01]  /*0f60*/  SHF.R.S32.HI R35, RZ, 0x1f, R34 ;  /* 0x0000001fff237819 */ /* 0x000fe20000011422 */
[----:B------:R-:W-:Y:S01]  /*0f70*/  VIADD R32, R197, 0x140 ;  /* 0x00000140c5207836 */ /* 0x000fe20000000000 */
[----:B------:R-:W-:Y:S01]  /*0f80*/  LEA.HI R0, R8, R8, RZ, 0x1 ;  /* 0x0000000808007211 */ /* 0x000fe200078f08ff */
[----:B------:R-:W-:Y:S01]  /*0f90*/  IMAD.IADD R3, R15, 0x1, -R3 ;  /* 0x000000010f037824 */ /* 0x000fe200078e0a03 */
[----:B------:R-:W-:Y:S01]  /*0fa0*/  SHF.R.S32.HI R34, RZ, 0x1f, R33 ;  /* 0x0000001fff227819 */ /* 0x000fe20000011421 */
[----:B------:R-:W-:Y:S01]  /*0fb0*/  VIADD R212, R16, 0x60 ;  /* 0x0000006010d47836 */ /* 0x000fe20000000000 */
[----:B------:R-:W-:Y:S01]  /*0fc0*/  SHF.R.S32.HI R33, RZ, 0x1f, R32 ;  /* 0x0000001fff217819 */ /* 0x000fe20000011420 */
[C---:B------:R-:W-:Y:S01]  /*0fd0*/  VIADD R36, R197.reuse, 0x40 ;  /* 0x00000040c5247836 */ /* 0x040fe20000000000 */
        /* <DEDUP_REMOVED lines=8> */
[----:B------:R-:W-:Y:S01]  /*1060*/  IADD3 R205, R16, 0x120, RZ ;  /* 0x0000012010cd7810 */ /* 0x000fe20007ffe0ff */
[----:B------:R-:W-:Y:S01]  /*1070*/  IMAD.IADD R191, R190, 0x1, -R5 ;  /* 0x00000001bebf7824 */ /* 0x000fe200078e0a05 */
[----:B------:R-:W-:Y:S01]  /*1080*/  SHF.R.S32.HI R5, RZ, 0x1f, R214 ;  /* 0x0000001fff057819 */ /* 0x000fe200000114d6 */
[----:B------:R-:W-:Y:S01]  /*1090*/  IMAD.SHL.U32 R6, R6, 0x40, RZ ;  /* 0x0000004006067824 */ /* 0x000fe200078e00ff */
[----:B------:R-:W-:Y:S01]  /*10a0*/  SHF.R.S32.HI R36, RZ, 0x1f, R196 ;  /* 0x0000001fff247819 */ /* 0x000fe200000114c4 */
[----:B------:R-:W-:Y:S01]  /*10b0*/  IMAD.SHL.U32 R215, R3, 0x100, RZ ;  /* 0x0000010003d77824 */ /* 0x000fe200078e00ff */
[----:B------:R-:W-:Y:S01]  /*10c0*/  LOP3.LUT R3, R4, 0x38, R16, 0xf8, !PT ;  /* 0x0000003804037812 */ /* 0x000fe200078ef810 */
[C---:B------:R-:W-:Y:S01]  /*10d0*/  VIADD R210, R16.reuse, 0xa0 ;  /* 0x000000a010d27836 */ /* 0x040fe20000000000 */
[----:B------:R-:W-:Y:S01]  /*10e0*/  SHF.R.S32.HI R4, RZ, 0x1f, R211 ;  /* 0x0000001fff047819 */ /* 0x000fe200000114d3 */
[C---:B------:R-:W-:Y:S01]  /*10f0*/  VIADD R208, R16.reuse, 0xc0 ;  /* 0x000000c010d07836 */ /* 0x040fe20000000000 */
[----:B------:R-:W-:Y:S01]  /*1100*/  SHF.R.S32.HI R30, RZ, 0x1f, R28 ;  /* 0x0000001fff1e7819 */ /* 0x000fe2000001141c */
[----:B------:R-:W-:Y:S01]  /*1110*/  VIADD R207, R16, 0xe0 ;  /* 0x000000e010cf7836 */ /* 0x000fe20000000000 */
[----:B------:R-:W-:Y:S01]  /*1120*/  SHF.L.U64.HI R28, R214, 0x1, R5 ;  /* 0x00000001d61c7819 */ /* 0x000fe20000010205 */
[----:B------:R-:W-:Y:S01]  /*1130*/  STL [R1+0x50], R36 ;  /* 0x0000502401007387 */ /* 0x000fe20000100800 */
[----:B------:R-:W-:Y:S01]  /*1140*/  LOP3.LUT R6, R6, 0xfffffe00, RZ, 0xc0, !PT ;  /* 0xfffffe0006067812 */ /* 0x000fe200078ec0ff */
[----:B------:R-:W-:Y:S01]  /*1150*/  VIADD R206, R16, 0x100 ;  /* 0x0000010010ce7836 */ /* 0x000fe20000000000 */
[----:B------:R-:W-:Y:S01]  /*1160*/  SHF.L.U64.HI R5, R212, 0x1, R9 ;  /* 0x00000001d4057819 */ /* 0x000fe20000010209 */
[----:B------:R-:W-:Y:S01]  /*1170*/  STL [R1], R28 ;  /* 0x0000001c01007387 */ /* 0x000fe20000100800 */
[----:B------:R-:W-:Y:S01]  /*1180*/  SHF.L.U64.HI R4, R211, 0x1, R4 ;  /* 0x00000001d3047819 */ /* 0x000fe20000010204 */
[----:B------:R-:W-:Y:S01]  /*1190*/  IMAD.IADD R0, R8, 0x1, -R0 ;  /* 0x0000000108007824 */ /* 0x000fe200078e0a00 */
[----:B------:R-:W-:Y:S01]  /*11a0*/  SHF.R.S32.HI R13, RZ, 0x1f, R210 ;  /* 0x0000001fff0d7819 */ /* 0x000fe200000114d2 */
[----:B------:R-:W-:Y:S01]  /*11b0*/  STL [R1+0x5c], R6 ;  /* 0x00005c0601007387 */ /* 0x000fe20000100800 */
[----:B------:R-:W-:Y:S01]  /*11c0*/  SHF.R.S32.HI R15, RZ, 0x1f, R208 ;  /* 0x0000001fff0f7819 */ /* 0x000fe200000114d0 */
[C---:B------:R-:W-:Y:S01]  /*11d0*/  VIADD R204, R16.reuse, 0x140 ;  /* 0x0000014010cc7836 */ /* 0x040fe20000000000 */
[----:B------:R-:W-:Y:S01]  /*11e0*/  SHF.R.S32.HI R8, RZ, 0x1f, R207 ;  /* 0x0000001fff087819 */ /* 0x000fe200000114cf */
[----:B------:R0:W-:Y:S01]  /*11f0*/  STL [R1+0x4], R5 ;  /* 0x0000040501007387 */ /* 0x0001e20000100800 */
[----:B------:R-:W-:Y:S01]  /*1200*/  SHF.R.S32.HI R21, RZ, 0x1f, R206 ;  /* 0x0000001fff157819 */ /* 0x000fe200000114ce */
[C---:B------:R-:W-:Y:S01]  /*1210*/  VIADD R203, R16.reuse, 0x160 ;  /* 0x0000016010cb7836 */ /* 0x040fe20000000000 */
[----:B------:R-:W-:Y:S01]  /*1220*/  SHF.R.S32.HI R10, RZ, 0x1f, R205 ;  /* 0x0000001fff0a7819 */ /* 0x000fe200000114cd */
[----:B------:R1:W-:Y:S01]  /*1230*/  STL [R1+0x8], R4 ;  /* 0x0000080401007387 */ /* 0x0003e20000100800 */
[----:B------:R-:W-:Y:S01]  /*1240*/  VIADD R202, R16, 0x180 ;  /* 0x0000018010ca7836 */ /* 0x000fe20000000000 */
[----:B------:R-:W-:Y:S01]  /*1250*/  SHF.L.U64.HI R8, R207, 0x1, R8 ;  /* 0x00000001cf087819 */ /* 0x000fe20000010208 */
[----:B------:R-:W-:Y:S01]  /*1260*/  IMAD R7, R228, 0x400, R7 ;  /* 0x00000400e4077824 */ /* 0x000fe200078e0207 */
[----:B------:R-:W-:Y:S01]  /*1270*/  R2P PR, R12, 0x6 ;  /* 0x000000060c007804 */ /* 0x000fe20000000000 */
[----:B------:R-:W-:Y:S01]  /*1280*/  VIADD R201, R16, 0x1a0 ;  /* 0x000001a010c97836 */ /* 0x000fe20000000000 */
[----:B0-----:R-:W-:Y:S01]  /*1290*/  SHF.L.U64.HI R5, R210, 0x1, R13 ;  /* 0x00000001d2057819 */ /* 0x001fe2000001020d */
[C---:B------:R-:W-:Y:S01]  /*12a0*/  VIADD R227, R16.reuse, 0x1c0 ;  /* 0x000001c010e37836 */ /* 0x040fe20000000000 */
[----:B------:R-:W-:Y:S01]  /*12b0*/  SHF.R.S32.HI R29, RZ, 0x1f, R204 ;  /* 0x0000001fff1d7819 */ /* 0x000fe200000114cc */
[----:B------:R-:W-:Y:S01]  /*12c0*/  VIADD R223, R16, 0x1e0 ;  /* 0x000001e010df7836 */ /* 0x000fe20000000000 */
[----:B-1----:R-:W-:Y:S01]  /*12d0*/  SHF.L.U64.HI R4, R208, 0x1, R15 ;  /* 0x00000001d0047819 */ /* 0x002fe2000001020f */
[----:B------:R0:W-:Y:S01]  /*12e0*/  STL [R1+0xc], R5 ;  /* 0x00000c0501007387 */ /* 0x0001e20000100800 */
[----:B------:R-:W-:Y:S01]  /*12f0*/  SHF.R.S32.HI R12, RZ, 0x1f, R203 ;  /* 0x0000001fff0c7819 */ /* 0x000fe200000114cb */
[----:B------:R-:W-:Y:S01]  /*1300*/  VIADD R23, R16, 0x20 ;  /* 0x0000002010177836 */ /* 0x000fe20000000000 */
[----:B------:R-:W-:Y:S01]  /*1310*/  SHF.R.S32.HI R31, RZ, 0x1f, R202 ;  /* 0x0000001fff1f7819 */ /* 0x000fe200000114ca */
[----:B------:R1:W-:Y:S01]  /*1320*/  STL [R1+0x10], R4 ;  /* 0x0000100401007387 */ /* 0x0003e20000100800 */
[----:B------:R-:W-:Y:S01]  /*1330*/  IADD3 R7, R7, R14, RZ ;  /* 0x0000000e07077210 */ /* 0x000fe20007ffe0ff */
[----:B------:R-:W-:Y:S01]  /*1340*/  IMAD R229, R0, 0x8, R193 ;  /* 0x0000000800e57824 */ /* 0x000fe200078e02c1 */
[----:B------:R-:W-:Y:S01]  /*1350*/  SHF.R.S32.HI R14, RZ, 0x1f, R201 ;  /* 0x0000001fff0e7819 */ /* 0x000fe200000114c9 */
[----:B------:R2:W-:Y:S01]  /*1360*/  STL [R1+0x14], R8 ;  /* 0x0000140801007387 */ /* 0x0005e20000100800 */
[----:B------:R-:W-:Y:S01]  /*1370*/  SHF.R.S32.HI R20, RZ, 0x1f, R227 ;  /* 0x0000001fff147819 */ /* 0x000fe200000114e3 */
[----:B------:R-:W-:Y:S01]  /*1380*/  IMAD R216, R7, 0x2, R2 ;  /* 0x0000000207d87824 */ /* 0x000fe200078e0202 */
[----:B0-----:R-:W-:-:S02]  /*1390*/  SHF.L.U64.HI R5, R206, 0x1, R21 ;  /* 0x00000001ce057819 */ /* 0x001fc40000010215 */
[----:B------:R-:W-:Y:S01]  /*13a0*/  SHF.R.S32.HI R22, RZ, 0x1f, R223 ;  /* 0x0000001fff167819 */ /* 0x000fe200000114df */
[----:B------:R-:W-:Y:S01]  /*13b0*/  VIADD R217, R216, 0x26840 ;  /* 0x00026840d8d97836 */ /* 0x000fe20000000000 */
[----:B-1----:R-:W-:Y:S01]  /*13c0*/  SHF.L.U64.HI R4, R205, 0x1, R10 ;  /* 0x00000001cd047819 */ /* 0x002fe2000001020a */
[----:B------:R0:W-:Y:S01]  /*13d0*/  STL [R1+0x18], R5 ;  /* 0x0000180501007387 */ /* 0x0001e20000100800 */
[----:B------:R-:W-:Y:S02]  /*13e0*/  LOP3.LUT R3, R6, R3, R24, 0xf6, !PT ;  /* 0x0000000306037212 */ /* 0x000fe400078ef618 */
[----:B--2---:R-:W-:Y:S01]  /*13f0*/  SHF.L.U64.HI R8, R204, 0x1, R29 ;  /* 0x00000001cc087819 */ /* 0x004fe2000001021d */
[----:B------:R1:W-:Y:S01]  /*1400*/  STL [R1+0x1c], R4 ;  /* 0x00001c0401007387 */ /* 0x0003e20000100800 */
[----:B------:R-:W-:Y:S01]  /*1410*/  SHF.L.U64.HI R7, R201, 0x1, R14 ;  /* 0x00000001c9077819 */ /* 0x000fe2000001020e */
[----:B------:R-:W-:Y:S01]  /*1420*/  IMAD R3, R3, 0x2, R2 ;  /* 0x0000000203037824 */ /* 0x000fe200078e0202 */
[----:B------:R-:W-:Y:S01]  /*1430*/  IADD3 R222, R216, 0x26800, RZ ;  /* 0x00026800d8de7810 */ /* 0x000fe20007ffe0ff */
[----:B------:R-:W-:Y:S01]  /*1440*/  STL [R1+0x20], R8 ;  /* 0x0000200801007387 */ /* 0x000fe20000100800 */
[----:B------:R-:W-:-:S02]  /*1450*/  SEL R221, R221, 0xffffffe0, !P1 ;  /* 0xffffffe0dddd7807 */ /* 0x000fc40004800000 */
[----:B0-----:R-:W-:Y:S01]  /*1460*/  SHF.L.U64.HI R5, R203, 0x1, R12 ;  /* 0x00000001cb057819 */ /* 0x001fe2000001020c */
[C---:B------:R-:W-:Y:S01]  /*1470*/  @P2 VIADD R217, R222.reuse, 0xffffffc0 ;  /* 0xffffffc0ded92836 */ /* 0x040fe20000000000 */
[----:B------:R-:W-:Y:S01]  /*1480*/  SHF.R.S32.HI R17, RZ, 0x1f, R16 ;  /* 0x0000001fff117819 */ /* 0x000fe20000011410 */
[----:B------:R-:W-:Y:S01]  /*1490*/  IMAD.IADD R222, R222, 0x1, R221 ;  /* 0x00000001dede7824 */ /* 0x000fe200078e02dd */
[----:B-1----:R-:W-:Y:S01]  /*14a0*/  SHF.L.U64.HI R4, R202, 0x1, R31 ;  /* 0x00000001ca047819 */ /* 0x002fe2000001021f */
[----:B------:R0:W-:Y:S01]  /*14b0*/  STL [R1+0x24], R5 ;  /* 0x0000240501007387 */ /* 0x0001e20000100800 */
[----:B------:R-:W-:Y:S01]  /*14c0*/  SHF.R.S32.HI R194, RZ, 0x1f, R23 ;  /* 0x0000001fffc27819 */ /* 0x000fe20000011417 */
[----:B------:R-:W-:Y:S02]  /*14d0*/  IMAD.IADD R221, R221, 0x1, R217 ;  /* 0x00000001dddd7824 */ /* 0x000fe400078e02d9 */
[----:B------:R1:W-:Y:S04]  /*14e0*/  STL [R1+0x28], R4 ;  /* 0x0000280401007387 */ /* 0x0003e80000100800 */
[----:B------:R2:W-:Y:S01]  /*14f0*/  STL [R1+0x2c], R7 ;  /* 0x00002c0701007387 */ /* 0x0005e20000100800 */
[----:B0-----:R-:W-:-:S02]  /*1500*/  SHF.L.U64.HI R5, R227, 0x1, R20 ;  /* 0x00000001e3057819 */ /* 0x001fc40000010214 */
[----:B-1----:R-:W-:-:S03]  /*1510*/  SHF.L.U64.HI R4, R223, 0x1, R22 ;  /* 0x00000001df047819 */ /* 0x002fc60000010216 */
[----:B------:R2:W-:Y:S04]  /*1520*/  STL [R1+0x30], R5 ;  /* 0x0000300501007387 */ /* 0x0005e80000100800 */
[----:B------:R2:W-:Y:S04]  /*1530*/  STL [R1+0x34], R4 ;  /* 0x0000340401007387 */ /* 0x0005e80000100800 */
[----:B------:R2:W-:Y:S02]  /*1540*/  STL [R1+0x54], R3 ;  /* 0x0000540301007387 */ /* 0x0005e40000100800 */
.L_x_8060:
[----:B0123--:R-:W0:Y:S01]  /*1550*/  LDC.64 R4, c[0x0][0xc88] ;  /* 0x00032200ff047b82 */ /* 0x00fe220000000a00 */
[----:B------:R-:W-:Y:S01]  /*1560*/  ULDC.64 UR4, c[0x0][0xa28] ;  /* 0x00028a0000047ab9 */ /* 0x000fe20000000a00 */
[----:B------:R-:W-:Y:S01]  /*1570*/  ULDC.64 UR8, c[0x0][0xa18] ;  /* 0x0002860000087ab9 */ /* 0x000fe20000000a00 */
[----:B------:R-:W-:Y:S01]  /*1580*/  ULDC.64 UR6, c[0x0][0xa08] ;  /* 0x0002820000067ab9 */ /* 0x000fe20000000a00 */
[----:B0-----:R-:W-:-:S05]  /*1590*/  IMAD.WIDE R4, R27, 0x4, R4 ;  /* 0x000000041b047825 */ /* 0x001fca00078e0204 */
[----:B------:R-:W2:Y:S01]  /*15a0*/  LDG.E R0, desc[UR40][R4.64] ;  /* 0x0000002804007981 */ /* 0x000ea2000c1e1900 */
[----:B------:R-:W-:Y:S01]  /*15b0*/  ISETP.NE.U32.AND P2, PT, RZ, UR4, PT ;  /* 0x00000004ff007c0c */ /* 0x000fe2000bf45070 */
[----:B----4-:R-:W-:Y:S01]  /*15c0*/  IMAD.MOV.U32 R29, RZ, RZ, RZ ;  /* 0x000000ffff1d7224 */ /* 0x010fe200078e00ff */
        /* <DEDUP_REMOVED lines=14> */
[----:B------:R1:W-:Y:S01]  /*16b0*/  STL [R1+0x3c], R31 ;  /* 0x00003c1f01007387 */ /* 0x0003e20000100800 */
        /* <DEDUP_REMOVED lines=8> */
[----:B------:R-:W-:-:S03]  /*1740*/  @P1 IADD3.X R7, R30, UR9, RZ, P2, !PT ;  /* 0x000000091e071c10 */ /* 0x000fc600097fe4ff */
[----:B------:R1:W-:Y:S01]  /*1750*/  STL [R1+0x38], R26 ;  /* 0x0000381a01007387 */ /* 0x0003e20000100800 */
[----:B------:R-:W-:Y:S01]  /*1760*/  UISETP.NE.U32.AND UP0, UPT, UR4, URZ, UPT ;  /* 0x0000003f0400728c */ /* 0x000fe2000bf05070 */
[----:B------:R-:W-:Y:S02]  /*1770*/  ULDC.64 UR8, c[0x0][0xa20] ;  /* 0x0002880000087ab9 */ /* 0x000fe40000000a00 */
[----:B------:R1:W5:Y:S01]  /*1780*/  @P1 LDG.E R198, desc[UR40][R6.64] ;  /* 0x0000002806c61981 */ /* 0x000362000c1e1900 */
[----:B------:R-:W-:Y:S01]  /*1790*/  UISETP.NE.AND.EX UP0, UPT, UR5, URZ, UPT, UP0 ;  /* 0x0000003f0500728c */ /* 0x000fe2000bf05300 */
[----:B------:R-:W-:Y:S01]  /*17a0*/  ISETP.NE.U32.AND P2, PT, RZ, UR8, PT ;  /* 0x00000008ff007c0c */ /* 0x000fe2000bf45070 */
[----:B------:R-:W-:Y:S01]  /*17b0*/  ULDC UR4, c[0x0][0x424] ;  /* 0x0001090000047ab9 */ /* 0x000fe20000000800 */
[----:B------:R-:W-:Y:S01]  /*17c0*/  ULDC UR5, c[0x0][0x2f0] ;  /* 0x0000bc0000057ab9 */ /* 0x000fe20000000800 */
[----:B------:R-:W-:Y:S01]  /*17d0*/  USEL UR4, UR4, 0x1, UP0 ;  /* 0x0000000104047887 */ /* 0x000fe20008000000 */
[----:B------:R-:W-:Y:S01]  /*17e0*/  ISETP.NE.AND.EX P2, PT, RZ, UR9, PT, P2 ;  /* 0x00000009ff007c0c */ /* 0x000fe2000bf45320 */
[----:B------:R-:W-:-:S02]  /*17f0*/  IMAD.MOV.U32 R38, RZ, RZ, R0 ;  /* 0x000000ffff267224 */ /* 0x000fc400078e0000 */
[----:B------:R-:W-:-:S03]  /*1800*/  UIMAD UR4, UR4, UR5, URZ ;  /* 0x00000005040472a4 */ /* 0x000fc6000f8e023f */
[----:B------:R-:W-:Y:S01]  /*1810*/  ULDC UR5, c[0x0][0x348] ;  /* 0x0000d20000057ab9 */ /* 0x000fe20000000800 */
[----:B-1----:R-:W-:Y:S08]  /*1820*/  @P1 BRA `(.L_x_7914) ;  /* 0x0000000000241947 */ /* 0x002ff00003800000 */
        /* <DEDUP_REMOVED lines=9> */
.L_x_7914:
[----:B------:R-:W-:Y:S02]  /*18c0*/  IMAD.U32 R27, RZ, RZ, UR5 ;  /* 0x00000005ff1b7e24 */ /* 0x000fe4000f8e00ff */
[----:B------:R-:W-:Y:S01]  /*18d0*/  IMAD.U32 R28, RZ, RZ, UR4 ;  /* 0x00000004ff1c7e24 */ /* 0x000fe2000f8e00ff */
[----:B------:R-:W-:Y:S06]  /*18e0*/  @!P2 BRA `(.L_x_7915) ;  /* 0x000000000010a947 */ /* 0x000fec0003800000 */
[----:B------:R-:W-:-:S04]  /*18f0*/  IADD3 R4, P0, R31, UR8, RZ ;  /* 0x000000081f047c10 */ /* 0x000fc8000ff1e0ff */
[----:B------:R-:W-:-:S05]  /*1900*/  IADD3.X R5, R30, UR9, RZ, P0, !PT ;  /* 0x000000091e057c10 */ /* 0x000fca00087fe4ff */
[----:B------:R0:W5:Y:S01]  /*1910*/  LDG.E R28, desc[UR40][R4.64] ;  /* 0x00000028041c7981 */ /* 0x000162000c1e1900 */
[----:B------:R-:W-:Y:S05]  /*1920*/  BRA `(.L_x_7916) ;  /* 0x0000000000107947 */ /* 0x000fea0003800000 */
.L_x_7915:
[----:B------:R-:W-:Y:S05]  /*1930*/  @!P0 BRA `(.L_x_7916) ;  /* 0x00000000000c8947 */ /* 0x000fea0003800000 */
[----:B------:R-:W2:Y:S04]  /*1940*/  LDG.E R5, desc[UR40][R8.64] ;  /* 0x0000002808057981 */ /* 0x000ea8000c1e1900 */
[----:B------:R-:W2:Y:S02]  /*1950*/  LDG.E R28, desc[UR40][R8.64+0x4] ;  /* 0x00000428081c7981 */ /* 0x000ea4000c1e1900 */
[----:B--2---:R-:W-:-:S07]  /*1960*/  IMAD.IADD R28, R28, 0x1, -R5 ;  /* 0x000000011c1c7824 */ /* 0x004fce00078e0a05 */
.L_x_7916:
        /* <DEDUP_REMOVED lines=16> */
[----:B------:R-:W-:Y:S01]  /*1a70*/  IMAD.SHL.U32 R200, R25, 0x40, RZ ;  /* 0x0000004019c87824 */ /* 0x000fe200078e00ff */
[----:B------:R-:W-:Y:S01]  /*1a80*/  PLOP3.LUT P3, PT, PT, PT, PT, 0x80, 0x0 ;  /* 0x000000000000781c */ /* 0x000fe20003f6f070 */
[----:B------:R-:W-:Y:S02]  /*1a90*/  IMAD.IADD R8, R28, 0x1, -R3 ;  /* 0x000000011c087824 */ /* 0x000fe400078e0a03 */
[----:B0-----:R-:W-:Y:S02]  /*1aa0*/  VIADD R4, R200, 0x3f ;  /* 0x0000003fc8047836 */ /* 0x001fe40000000000 */
[----:B------:R-:W-:-:S05]  /*1ab0*/  IMAD.MOV R39, RZ, RZ, -R8 ;  /* 0x000000ffff277224 */ /* 0x000fca00078e0a08 */
[----:B------:R-:W-:Y:S01]  /*1ac0*/  VIMNMX R39, RZ, R39, !PT ;  /* 0x00000027ff277248 */ /* 0x000fe20007fe0100 */
[----:B------:R-:W0:Y:S08]  /*1ad0*/  @P1 LDC R11, c[0x0][0x44c] ;  /* 0x00011300ff0b1b82 */ /* 0x000e300000000800 */
[----:B------:R-:W1:Y:S01]  /*1ae0*/  @P1 LDC R5, c[0x0][0x450] ;  /* 0x00011400ff051b82 */ /* 0x000e620000000800 */
[----:B--2---:R-:W-:Y:S01]  /*1af0*/  @P0 IADD3 R27, -R0, R9, RZ ;  /* 0x00000009001b0210 */ /* 0x004fe20007ffe1ff */
[----:B0-----:R-:W-:-:S04]  /*1b00*/  @P1 IMAD.HI.U32 R0, R4, R11, RZ ;  /* 0x0000000b04001227 */ /* 0x001fc800078e00ff */
[----:B------:R-:W-:Y:S01]  /*1b10*/  IMAD.IADD R199, R8, 0x1, R27 ;  /* 0x0000000108c77824 */ /* 0x000fe200078e021b */
[----:B-1----:R-:W-:-:S03]  /*1b20*/  @P1 SHF.R.U32.HI R4, RZ, R5, R0 ;  /* 0x00000005ff041219 */ /* 0x002fc60000011600 */
[C---:B------:R-:W-:Y:S01]  /*1b30*/  VIADD R0, R199.reuse, 0x3f ;  /* 0x0000003fc7007836 */ /* 0x040fe20000000000 */
[----:B------:R-:W-:-:S04]  /*1b40*/  IADD3 R40, R199, 0x40, -R198 ;  /* 0x00000040c7287810 */ /* 0x000fc80007ffe8c6 */
[----:B------:R-:W-:Y:S01]  /*1b50*/  SHF.R.S32.HI R3, RZ, 0x1f, R0 ;  /* 0x0000001fff037819 */ /* 0x000fe20000011400 */
[----:B------:R-:W-:-:S03]  /*1b60*/  IMAD.IADD R4, R40, 0x1, R4 ;  /* 0x0000000128047824 */ /* 0x000fc600078e0204 */
[----:B------:R-:W-:Y:S02]  /*1b70*/  LEA.HI R3, R3, R0, RZ, 0x6 ;  /* 0x0000000003037211 */ /* 0x000fe400078f30ff */
[----:B------:R-:W-:Y:S02]  /*1b80*/  SHF.R.S32.HI R5, RZ, 0x1f, R4 ;  /* 0x0000001fff057819 */ /* 0x000fe40000011404 */
[----:B------:R-:W-:Y:S02]  /*1b90*/  SHF.R.S32.HI R209, RZ, 0x6, R3 ;  /* 0x00000006ffd17819 */ /* 0x000fe40000011403 */
[----:B------:R-:W-:-:S04]  /*1ba0*/  LEA.HI R5, R5, R4, RZ, 0x6 ;  /* 0x0000000405057211 */ /* 0x000fc800078f30ff */
[----:B------:R-:W-:-:S04]  /*1bb0*/  SHF.R.S32.HI R0, RZ, 0x6, R5 ;  /* 0x00000006ff007819 */ /* 0x000fc80000011405 */
[----:B------:R-:W-:-:S05]  /*1bc0*/  VIMNMX R0, R209, R0, PT ;  /* 0x00000000d1007248 */ /* 0x000fca0003fe0100 */
[----:B------:R-:W-:-:S05]  /*1bd0*/  IMAD R0, R0, 0x40, -R8 ;  /* 0x0000004000007824 */ /* 0x000fca00078e0a08 */
[----:B------:R-:W-:-:S04]  /*1be0*/  VIMNMX R0, R0, R27, PT ;  /* 0x0000001b00007248 */ /* 0x000fc80003fe0100 */
        /* <DEDUP_REMOVED lines=29> */
.L_x_7919:
[----:B------:R-:W-:Y:S05]  /*1dc0*/  BSYNC B6 ;  /* 0x0000000000067941 */ /* 0x000fea0003800000 */
.L_x_7918:
[----:B------:R-:W-:Y:S01]  /*1dd0*/  VIADD R0, R2, 0x400 ;  /* 0x0000040002007836 */ /* 0x000fe20000000000 */
[----:B------:R-:W-:Y:S04]  /*1de0*/  BSSY B6, `(.L_x_7920) ;  /* 0x0000013000067945 */ /* 0x000fe80003800000 */
[----:B------:R-:W-:-:S13]  /*1df0*/  LOP3.LUT P0, RZ, R0, 0x3ff, RZ, 0xc0, !PT ;  /* 0x000003ff00ff7812 */ /* 0x000fda000780c0ff */
        /* <DEDUP_REMOVED lines=17> */
.L_x_7921:
[----:B------:R-:W-:Y:S05]  /*1f10*/  BSYNC B6 ;  /* 0x0000000000067941 */ /* 0x000fea0003800000 */
.L_x_7920:
        /* <DEDUP_REMOVED lines=9> */
[----:B------:R-:W-:Y:S01]  /*1fb0*/  @P0 IADD3.X R7, R30, UR5, RZ, P1, !PT ;  /* 0x000000051e070c10 */ /* 0x000fe20008ffe4ff */
[----:B------:R-:W-:-:S04]  /*1fc0*/  ULDC UR4, c[0x0][0x2f4] ;  /* 0x0000bd0000047ab9 */ /* 0x000fc80000000800 */
[----:B------:R4:W3:Y:S01]  /*1fd0*/  @P0 LDG.E R38, desc[UR40][R6.64] ;  /* 0x0000002806260981 */ /* 0x0008e2000c1e1900 */
[CC--:B0-----:R-:W-:Y:S01]  /*1fe0*/  IMAD R0, R3.reuse, R42.reuse, RZ ;  /* 0x0000002a03007224 */ /* 0x0c1fe200078e02ff */
[----:B------:R-:W-:Y:S01]  /*1ff0*/  SHF.L.U64.HI R41, R42, 0x6, R43 ;  /* 0x000000062a297819 */ /* 0x000fe2000001022b */
[----:B------:R-:W-:Y:S01]  /*2000*/  IMAD.WIDE.U32 R32, R190, R42, R16 ;  /* 0x0000002abe207225 */ /* 0x000fe200078e0010 */
[----:B------:R-:W0:Y:S01]  /*2010*/  S2R R30, SR_TID.X ;  /* 0x00000000001e7919 */ /* 0x000e220000002100 */
[----:B-1----:R-:W-:Y:S02]  /*2020*/  SHF.L.U64.HI R44, R4, 0x6, R5 ;  /* 0x00000006042c7819 */ /* 0x002fe40000010205 */
[----:B------:R-:W-:Y:S01]  /*2030*/  IMAD R3, R3, R4, RZ ;  /* 0x0000000403037224 */ /* 0x000fe200078e02ff */
[----:B------:R-:W-:Y:S01]  /*2040*/  SHF.R.S32.HI R187, RZ, 0x1f, R186 ;  /* 0x0000001fffbb7819 */ /* 0x000fe200000114ba */
[C---:B------:R-:W-:Y:S01]  /*2050*/  IMAD R9, R190.reuse, R43, R0 ;  /* 0x0000002bbe097224 */ /* 0x040fe200078e0200 */
[----:B----45:R-:W-:Y:S01]  /*2060*/  SHF.R.S32.HI R7, RZ, 0x1f, R24 ;  /* 0x0000001fff077819 */ /* 0x030fe20000011418 */
[----:B------:R-:W-:Y:S01]  /*2070*/  IMAD R11, R190, R5, R3 ;  /* 0x00000005be0b7224 */ /* 0x000fe200078e0203 */
[----:B------:R-:W-:Y:S01]  /*2080*/  ISETP.GE.AND P2, PT, R16, UR4, PT ;  /* 0x0000000410007c0c */ /* 0x000fe2000bf46270 */
[----:B------:R-:W-:Y:S01]  /*2090*/  IMAD.WIDE.U32 R20, R190, R42, R186 ;  /* 0x0000002abe147225 */ /* 0x000fe200078e00ba */
[----:B--2---:R-:W-:-:S02]  /*20a0*/  ISETP.GE.AND P0, PT, R16, R13, PT ;  /* 0x0000000d1000720c */ /* 0x004fc40003f06270 */
[----:B------:R-:W-:Y:S01]  /*20b0*/  SHF.R.S32.HI R47, RZ, 0x1f, R26 ;  /* 0x0000001fff2f7819 */ /* 0x000fe2000001141a */
[----:B------:R-:W-:Y:S01]  /*20c0*/  IMAD R8, R7, R42, RZ ;  /* 0x0000002a07087224 */ /* 0x000fe200078e02ff */
[----:B------:R-:W-:Y:S01]  /*20d0*/  SEL R3, R13, RZ, P0 ;  /* 0x000000ff0d037207 */ /* 0x000fe20000000000 */
[-C--:B------:R-:W-:Y:S01]  /*20e0*/  IMAD R7, R7, R4.reuse, RZ ;  /* 0x0000000407077224 */ /* 0x080fe200078e02ff */
[----:B------:R-:W-:Y:S01]  /*20f0*/  ISETP.GE.AND P1, PT, R23, UR4, PT ;  /* 0x0000000417007c0c */ /* 0x000fe2000bf26270 */
[----:B------:R-:W-:Y:S01]  /*2100*/  IMAD R53, R24, R43, R8 ;  /* 0x0000002b18357224 */ /* 0x000fe200078e0208 */
[----:B------:R-:W-:Y:S01]  /*2110*/  P2R R62, PR, RZ, 0x4 ;  /* 0x00000004ff3e7803 */ /* 0x000fe20000000000 */
[----:B------:R-:W-:Y:S02]  /*2120*/  IMAD.IADD R3, R16, 0x1, R3 ;  /* 0x0000000110037824 */ /* 0x000fe400078e0203 */
[----:B------:R-:W-:Y:S01]  /*2130*/  IMAD R7, R24, R5, R7 ;  /* 0x0000000518077224 */ /* 0x000fe200078e0207 */
[----:B---3--:R-:W-:Y:S01]  /*2140*/  LEA.HI R49, R49, 0x8, RZ, 0x19 ;  /* 0x0000000831317811 */ /* 0x008fe200078fc8ff */
[----:B------:R-:W-:Y:S01]  /*2150*/  IMAD.WIDE.U32 R34, R190, R4, R186 ;  /* 0x00000004be227225 */ /* 0x000fe200078e00ba */
[----:B------:R-:W-:-:S03]  /*2160*/  SHF.R.S32.HI R6, RZ, 0x1f, R3 ;  /* 0x0000001fff067819 */ /* 0x000fc60000011403 */
[----:B------:R-:W-:Y:S01]  /*2170*/  IMAD.WIDE.U32 R36, R190, R4, R16 ;  /* 0x00000004be247225 */ /* 0x000fe200078e0010 */
[----:B------:R-:W-:-:S03]  /*2180*/  LEA.HI R3, R6, R3, RZ, 0x3 ;  /* 0x0000000306037211 */ /* 0x000fc600078f18ff */
[----:B------:R-:W-:Y:S01]  /*2190*/  IMAD.SHL.U32 R6, R191, 0x40, RZ ;  /* 0x00000040bf067824 */ /* 0x000fe200078e00ff */
[----:B------:R-:W-:Y:S01]  /*21a0*/  LOP3.LUT R55, R3, 0xfffffff8, RZ, 0xc0, !PT ;  /* 0xfffffff803377812 */ /* 0x000fe200078ec0ff */
[----:B0-----:R-:W-:Y:S02]  /*21b0*/  VIADD R30, R30, 0xffffff80 ;  /* 0xffffff801e1e7836 */ /* 0x001fe40000000000 */
[----:B------:R-:W-:Y:S01]  /*21c0*/  IMAD.IADD R21, R21, 0x1, R9 ;  /* 0x0000000115157824 */ /* 0x000fe200078e0209 */
[----:B------:R-:W-:Y:S01]  /*21d0*/  LOP3.LUT R43, R6, 0x1c0, RZ, 0xc0, !PT ;  /* 0x000001c0062b7812 */ /* 0x000fe200078ec0ff */
[----:B------:R-:W-:Y:S01]  /*21e0*/  IMAD.IADD R33, R9, 0x1, R33 ;  /* 0x0000000109217824 */ /* 0x000fe200078e0221 */
[----:B------:R-:W-:Y:S01]  /*21f0*/  SHF.R.S32.HI R10, RZ, 0x1f, R30 ;  /* 0x0000001fff0a7819 */ /* 0x000fe2000001141e */
[----:B------:R-:W-:Y:S01]  /*2200*/  IMAD.IADD R35, R35, 0x1, R11 ;  /* 0x0000000123237824 */ /* 0x000fe200078e020b */
[----:B------:R-:W-:Y:S01]  /*2210*/  SHF.R.U32.HI R46, RZ, 0x3, R43 ;  /* 0x00000003ff2e7819 */ /* 0x000fe2000001162b */
[----:B------:R-:W-:Y:S01]  /*2220*/  IMAD.IADD R37, R11, 0x1, R37 ;  /* 0x000000010b257824 */ /* 0x000fe200078e0225 */
[----:B------:R-:W-:Y:S01]  /*2230*/  LOP3.LUT R5, R43, 0x18, R16, 0xf8, !PT ;  /* 0x000000182b057812 */ /* 0x000fe200078ef810 */
[----:B------:R-:W-:Y:S01]  /*2240*/  IMAD.WIDE.U32 R20, R24, R42, R20 ;  /* 0x0000002a18147225 */ /* 0x000fe200078e0014 */
[----:B------:R-:W-:-:S02]  /*2250*/  LEA.HI R10, R10, R30, RZ, 0x2 ;  /* 0x0000001e0a0a7211 */ /* 0x000fc400078f10ff */
[----:B------:R-:W-:Y:S01]  /*2260*/  LOP3.LUT R5, R5, R46, RZ, 0x3c, !PT ;  /* 0x0000002e05057212 */ /* 0x000fe200078e3cff */
[----:B------:R-:W-:Y:S01]  /*2270*/  IMAD.WIDE.U32 R32, R24, R42, R32 ;  /* 0x0000002a18207225 */ /* 0x000fe200078e0020 */
[----:B------:R-:W-:Y:S02]  /*2280*/  LOP3.LUT R10, R10, 0xfffffffc, RZ, 0xc0, !PT ;  /* 0xfffffffc0a0a7812 */ /* 0x000fe400078ec0ff */
[----:B------:R-:W-:Y:S01]  /*2290*/  SHF.R.S32.HI R60, RZ, 0x1f, R55 ;  /* 0x0000001fff3c7819 */ /* 0x000fe20000011437 */
[----:B------:R-:W-:Y:S01]  /*22a0*/  IMAD R51, R228, 0x200, R5 ;  /* 0x00000200e4337824 */ /* 0x000fe200078e0205 */
[----:B------:R-:W-:Y:S01]  /*22b0*/  LOP3.LUT R5, R43, 0x38, R3, 0xf8, !PT ;  /* 0x000000382b057812 */ /* 0x000fe200078ef803 */
[----:B------:R-:W-:Y:S02]  /*22c0*/  IMAD.IADD R10, R30, 0x1, -R10 ;  /* 0x000000011e0a7824 */ /* 0x000fe400078e0a0a */
[----:B------:R-:W-:Y:S01]  /*22d0*/  IMAD.WIDE.U32 R34, R24, R4, R34 ;  /* 0x0000000418227225 */ /* 0x000fe200078e0022 */
[----:B------:R-:W-:-:S02]  /*22e0*/  LOP3.LUT R5, R5, R46, RZ, 0x3c, !PT ;  /* 0x0000002e05057212 */ /* 0x000fc400078e3cff */
[----:B------:R-:W-:Y:S01]  /*22f0*/  LEA R48, R10, R190, 0x6 ;  /* 0x000000be0a307211 */ /* 0x000fe200078e30ff */
[----:B------:R-:W-:-:S04]  /*2300*/  IMAD.WIDE.U32 R36, R24, R4, R36 ;  /* 0x0000000418247225 */ /* 0x000fc800078e0024 */
[----:B------:R-:W-:Y:S02]  /*2310*/  IMAD.IADD R52, R21, 0x1, R53 ;  /* 0x0000000115347824 */ /* 0x000fe400078e0235 */
[----:B------:R-:W-:Y:S02]  /*2320*/  IMAD.IADD R0, R29, 0x1, R28 ;  /* 0x000000011d007824 */ /* 0x000fe400078e021c */
[----:B------:R-:W-:Y:S02]  /*2330*/  IMAD.SHL.U32 R42, R42, 0x40, RZ ;  /* 0x000000402a2a7824 */ /* 0x000fe400078e00ff */
[----:B------:R-:W-:Y:S02]  /*2340*/  IMAD.SHL.U32 R45, R4, 0x40, RZ ;  /* 0x00000040042d7824 */ /* 0x000fe400078e00ff */
[----:B------:R-:W-:Y:S02]  /*2350*/  IMAD.SHL.U32 R50, R13, 0x2, RZ ;  /* 0x000000020d327824 */ /* 0x000fe400078e00ff */
[----:B------:R-:W-:-:S02]  /*2360*/  IMAD.IADD R53, R53, 0x1, R33 ;  /* 0x0000000135357824 */ /* 0x000fc400078e0221 */
[----:B------:R-:W-:Y:S02]  /*2370*/  IMAD.IADD R54, R35, 0x1, R7 ;  /* 0x0000000123367824 */ /* 0x000fe400078e0207 */
[----:B------:R-:W-:Y:S02]  /*2380*/  IMAD.IADD R58, R7, 0x1, R37 ;  /* 0x00000001073a7824 */ /* 0x000fe400078e0225 */
[----:B------:R-:W-:Y:S01]  /*2390*/  IMAD R61, R228, 0x200, R5 ;  /* 0x00000200e43d7824 */ /* 0x000fe200078e0205 */
[----:B------:R-:W-:-:S07]  /*23a0*/  SHF.R.S32.HI R59, RZ, 0x1f, R38 ;  /* 0x0000001fff3b7819 */ /* 0x000fce0000011426 */
.L_x_7954:
        /* <DEDUP_REMOVED lines=12> */
[----:B---3--:R-:W3:Y:S08]  /*2470*/  @P3 LDC R9, c[0x0][0x434] ;  /* 0x00010d00ff093b82 */ /* 0x008ef00000000800 */
        /* <DEDUP_REMOVED lines=28> */
[----:B------:R-:W-:-:S03]  /*2640*/  ISETP.NE.AND P3, PT, RZ, UR6, PT ;  /* 0x00000006ff007c0c */ /* 0x000fc6000bf65270 */
        /* <DEDUP_REMOVED lines=12> */
[-C--:B------:R-:W-:Y:S01]  /*2710*/  IMAD R9, R41, R25.reuse, RZ ;  /* 0x0000001929097224 */ /* 0x080fe200078e02ff */
[----:B------:R-:W-:Y:S01]  /*2720*/  LEA R70, P4, R6, UR4, 0x1 ;  /* 0x0000000406467c11 */ /* 0x000fe2000f8808ff */
[----:B------:R-:W-:Y:S01]  /*2730*/  IMAD.WIDE.U32 R4, R42, R25, RZ ;  /* 0x000000192a047225 */ /* 0x000fe200078e00ff */
[----:B------:R-:W-:-:S03]  /*2740*/  IADD3 R69, R7, R69, RZ ;  /* 0x0000004507457210 */ /* 0x000fc60007ffe0ff */
[----:B------:R-:W-:Y:S01]  /*2750*/  IMAD R9, R10, R42, R9 ;  /* 0x0000002a0a097224 */ /* 0x000fe200078e0209 */
[----:B------:R-:W-:-:S03]  /*2760*/  LEA.HI.X R69, R6, UR5, R69, 0x1, P4 ;  /* 0x0000000506457c11 */ /* 0x000fc6000a0f0c45 */
[----:B------:R-:W-:Y:S01]  /*2770*/  IMAD.IADD R11, R5, 0x1, R9 ;  /* 0x00000001050b7824 */ /* 0x000fe200078e0209 */
        /* <DEDUP_REMOVED lines=32> */
.L_x_7926:
[----:B------:R-:W-:Y:S05]  /*2980*/  BSYNC B1 ;  /* 0x0000000000017941 */ /* 0x000fea0003800000 */
.L_x_7925:
        /* <DEDUP_REMOVED lines=12> */
[----:B------:R-:W-:-:S04]  /*2a50*/  PRMT R82, R82, 0x5410, R5 ;  /* 0x0000541052527816 */ /* 0x000fc80000000005 */
[----:B------:R-:W-:Y:S01]  /*2a60*/  PRMT R78, R6, 0x5410, R7 ;  /* 0x00005410064e7816 */ /* 0x000fe20000000007 */
[----:B------:R-:W-:Y:S06]  /*2a70*/  @!P3 BRA `(.L_x_7927) ;  /* 0x000000000004b947 */ /* 0x000fec0003800000 */
[----:B------:R-:W-:Y:S01]  /*2a80*/  BPT.TRAP 0x1 ;  /* 0x000000040000795c */ /* 0x000fe20000300000 */
.L_x_7927:
[----:B------:R-:W-:Y:S01]  /*2a90*/  IMAD R63, R184, 0x8, R2 ;  /* 0x00000008b83f7824 */ /* 0x000fe200078e0202 */
[----:B------:R-:W-:Y:S01]  /*2aa0*/  SHF.L.U32 R74, R189, 0x1f, RZ ;  /* 0x0000001fbd4a7819 */ /* 0x000fe200000006ff */
[----:B------:R-:W-:Y:S03]  /*2ab0*/  BSSY B1, `(.L_x_7928) ;  /* 0x0000003000017945 */ /* 0x000fe60003800000 */
[----:B------:R-:W0:Y:S02]  /*2ac0*/  SYNCS.PHASECHK.TRANS64.TRYWAIT P5, [R63+URZ+0x28c90], R74 ;  /* 0x028c904a3f0075a7 */ /* 0x000e2400080a017f */
[----:B0-----:R-:W-:Y:S05]  /*2ad0*/  @!P5 BRA `(.L_x_7929) ;  /* 0x0000018800e8d947 */ /* 0x001fea0003800000 */
.L_x_8189:
[----:B------:R-:W-:Y:S05]  /*2ae0*/  BSYNC B1 ;  /* 0x0000000000017941 */ /* 0x000fea0003800000 */
.L_x_7928:
[----:B------:R-:W-:-:S03]  /*2af0*/  UMOV UR4, 0xffffffff ;  /* 0xffffffff00047882 */ /* 0x000fc60000000000 */
[----:B------:R-:W-:Y:S05]  /*2b00*/  BRA.DIV UR4, `(.L_x_7930) ;  /* 0x0000018a04f07947 */ /* 0x000fea000b800000 */
[----:B------:R-:W1:Y:S04]  /*2b10*/  SHFL.IDX PT, R69, R69, RZ, 0x1c1f ;  /* 0x001c1fff45457589 */ /* 0x000e6800000e0000 */
[----:B------:R2:W3:Y:S02]  /*2b20*/  SHFL.IDX PT, R14, R70, RZ, 0x1c1f ;  /* 0x001c1fff460e7589 */ /* 0x0004e400000e0000 */
.L_x_8193:
        /* <DEDUP_REMOVED lines=29> */
[----:B------:R-:W-:Y:S01]  /*2d00*/  SHF.L.U32 R70, R57, 0x10, RZ ;  /* 0x0000001039467819 */ /* 0x000fe200000006ff */
[----:B------:R-:W-:Y:S01]  /*2d10*/  FMUL.FTZ R78, R7, R56 ;  /* 0x00000038074e7220 */ /* 0x000fe20000410000 */
[----:B------:R-:W-:-:S02]  /*2d20*/  IMAD.U32 R6, R5, 0x10000, RZ ;  /* 0x0001000005067824 */ /* 0x000fc400078e00ff */
[CC--:B------:R-:W-:Y:S01]  /*2d30*/  FMUL.FTZ R7, R13.reuse, R77.reuse ;  /* 0x0000004d0d077220 */ /* 0x0c0fe20000410000 */
[----:B------:R-:W-:Y:S01]  /*2d40*/  LOP3.LUT R76, R76, 0xffff0000, RZ, 0xc0, !PT ;  /* 0xffff00004c4c7812 */ /* 0x000fe200078ec0ff */
[-C--:B------:R-:W-:Y:S01]  /*2d50*/  FMUL.FTZ R13, R13, R70.reuse ;  /* 0x000000460d0d7220 */ /* 0x080fe20000410000 */
[----:B------:R-:W-:Y:S01]  /*2d60*/  LOP3.LUT R57, R57, 0xffff0000, RZ, 0xc0, !PT ;  /* 0xffff000039397812 */ /* 0x000fe200078ec0ff */
[C---:B------:R-:W-:Y:S01]  /*2d70*/  IMAD.U32 R5, R4.reuse, 0x10000, RZ ;  /* 0x0001000004057824 */ /* 0x040fe200078e00ff */
[----:B------:R-:W-:Y:S01]  /*2d80*/  LOP3.LUT R4, R4, 0xffff0000, RZ, 0xc0, !PT ;  /* 0xffff000004047812 */ /* 0x000fe200078ec0ff */
[----:B------:R-:W-:Y:S01]  /*2d90*/  FFMA.FTZ R7, R12, R70, -R7 ;  /* 0x000000460c077223 */ /* 0x000fe20000010807 */
[----:B------:R-:W-:Y:S01]  /*2da0*/  FFMA.FTZ R79, R6, R56, -R79 ;  /* 0x00000038064f7223 */ /* 0x000fe2000001084f */
[----:B------:R-:W-:Y:S01]  /*2db0*/  FFMA.FTZ R12, R12, R77, R13 ;  /* 0x0000004d0c0c7223 */ /* 0x000fe2000001000d */
[CC--:B------:R-:W-:Y:S01]  /*2dc0*/  FMUL.FTZ R56, R30.reuse, R76.reuse ;  /* 0x0000004c1e387220 */ /* 0x0c0fe20000410000 */
        /* <DEDUP_REMOVED lines=12> */
[----:B------:R-:W-:Y:S02]  /*2e90*/  IMAD.MOV.U32 R7, RZ, RZ, R13 ;  /* 0x000000ffff077224 */ /* 0x000fe400078e000d */
[----:B------:R-:W-:Y:S02]  /*2ea0*/  IMAD.MOV.U32 R6, RZ, RZ, R12 ;  /* 0x000000ffff067224 */ /* 0x000fe400078e000c */
[----:B------:R-:W-:-:S07]  /*2eb0*/  IMAD.MOV.U32 R5, RZ, RZ, R78 ;  /* 0x000000ffff057224 */ /* 0x000fce00078e004e */
.L_x_7935:
[----:B------:R-:W-:Y:S05]  /*2ec0*/  BSYNC B2 ;  /* 0x0000000000027941 */ /* 0x000fea0003800000 */
.L_x_7934:
[----:B0-----:R4:W-:Y:S02]  /*2ed0*/  ST.E.128 desc[UR40][R10.64], R4 ;  /* 0x000000040a007985 */ /* 0x0019e4000c101d28 */
.L_x_7933:
[----:B------:R-:W-:Y:S05]  /*2ee0*/  BSYNC B1 ;  /* 0x0000000000017941 */ /* 0x000fea0003800000 */
.L_x_7932:
        /* <DEDUP_REMOVED lines=58> */
.L_x_7937:
[----:B------:R-:W-:Y:S05]  /*3290*/  BSYNC B1 ;  /* 0x0000000000017941 */ /* 0x000fea0003800000 */
.L_x_7936:
[----:B-1----:R1:W-:Y:S01]  /*32a0*/  ST.E.128 desc[UR40][R10.64], R4 ;  /* 0x000000040a007985 */ /* 0x0023e2000c101d28 */
[----:B------:R-:W-:Y:S05]  /*32b0*/  BRA `(.L_x_7931) ;  /* 0x0000000c009c7947 */ /* 0x000fea0003800000 */
.L_x_7924:
[----:B------:R-:W-:-:S05]  /*32c0*/  IMAD R68, R25, -0x40, R27 ;  /* 0xffffffc019447824 */ /* 0x000fca00078e021b */
[----:B------:R-:W-:-:S04]  /*32d0*/  VIMNMX R68, R68, 0x40, PT ;  /* 0x0000004044447848 */ /* 0x000fc80003fe0100 */
[----:B------:R-:W-:-:S04]  /*32e0*/  ISETP.GE.AND P4, PT, R190, R68, PT ;  /* 0x00000044be00720c */ /* 0x000fc80003f86270 */
[----:B------:R-:W-:-:S13]  /*32f0*/  ISETP.GE.OR P3, PT, R16, R71, P4 ;  /* 0x000000471000720c */ /* 0x000fda0002766670 */
[----:B------:R-:W0:Y:S01]  /*3300*/  @!P3 LDC.64 R12, c[0x0][0x3e8] ;  /* 0x0000fa00ff0cbb82 */ /* 0x000e220000000a00 */
[----:B------:R-:W-:Y:S01]  /*3310*/  @!P3 IADD3 R6, P5, R32, R4, RZ ;  /* 0x000000042006b210 */ /* 0x000fe20007fbe0ff */
[----:B------:R-:W-:Y:S01]  /*3320*/  @!P3 IMAD R4, R44, R25, RZ ;  /* 0x000000192c04b224 */ /* 0x000fe200078e02ff */
[----:B------:R-:W-:-:S03]  /*3330*/  @!P3 MOV R5, R58 ;  /* 0x0000003a0005b202 */ /* 0x000fc60000000f00 */
        /* <DEDUP_REMOVED lines=34> */
.L_x_7938:
[----:B------:R-:W-:Y:S01]  /*3560*/  IMAD R63, R184, 0x8, R2 ;  /* 0x00000008b83f7824 */ /* 0x000fe200078e0202 */
[----:B------:R-:W-:Y:S01]  /*3570*/  SHF.L.U32 R74, R189, 0x1f, RZ ;  /* 0x0000001fbd4a7819 */ /* 0x000fe200000006ff */
[----:B------:R-:W-:Y:S03]  /*3580*/  BSSY B1, `(.L_x_7939) ;  /* 0x0000003000017945 */ /* 0x000fe60003800000 */
[----:B------:R-:W0:Y:S02]  /*3590*/  SYNCS.PHASECHK.TRANS64.TRYWAIT P6, [R63+URZ+0x28c90], R74 ;  /* 0x028c904a3f0075a7 */ /* 0x000e2400080c017f */
[----:B0-----:R-:W-:Y:S05]  /*35a0*/  @!P6 BRA `(.L_x_7940) ;  /* 0x000001800090e947 */ /* 0x001fea0003800000 */
.L_x_8194:
[----:B------:R-:W-:Y:S05]  /*35b0*/  BSYNC B1 ;  /* 0x0000000000017941 */ /* 0x000fea0003800000 */
.L_x_7939:
[----:B------:R-:W-:-:S03]  /*35c0*/  UMOV UR4, 0xffffffff ;  /* 0xffffffff00047882 */ /* 0x000fc60000000000 */
[----:B------:R-:W-:Y:S05]  /*35d0*/  BRA.DIV UR4, `(.L_x_7941) ;  /* 0x0000018204987947 */ /* 0x000fea000b800000 */
[----:B------:R-:W1:Y:S04]  /*35e0*/  SHFL.IDX PT, R69, R69, RZ, 0x1c1f ;  /* 0x001c1fff45457589 */ /* 0x000e6800000e0000 */
[----:B------:R-:W2:Y:S02]  /*35f0*/  SHFL.IDX PT, R70, R70, RZ, 0x1c1f ;  /* 0x001c1fff46467589 */ /* 0x000ea400000e0000 */
.L_x_8198:
        /* <DEDUP_REMOVED lines=29> */
[----:B------:R-:W-:Y:S01]  /*37d0*/  PRMT R73, R75, 0x5410, R73 ;  /* 0x000054104b497816 */ /* 0x000fe20000000049 */
[----:B------:R-:W-:Y:S01]  /*37e0*/  IMAD.U32 R4, R10, 0x10000, RZ ;  /* 0x000100000a047824 */ /* 0x000fe200078e00ff */
[----:B------:R-:W-:-:S02]  /*37f0*/  PRMT R80, R81, 0x5432, R80 ;  /* 0x0000543251507816 */ /* 0x000fc40000000050 */
[----:B------:R-:W-:Y:S02]  /*3800*/  SHF.R.U64 R79, R28, 0x10, R29 ;  /* 0x000000101c4f7819 */ /* 0x000fe4000000121d */
[----:B------:R-:W-:Y:S02]  /*3810*/  SHF.R.U32.HI R78, RZ, 0x10, R7 ;  /* 0x00000010ff4e7819 */ /* 0x000fe40000011607 */
[----:B------:R-:W-:Y:S02]  /*3820*/  SHF.R.U32.HI R83, RZ, 0x10, R31 ;  /* 0x00000010ff537819 */ /* 0x000fe4000001161f */
[----:B--2---:R-:W-:Y:S02]  /*3830*/  SHF.L.U32 R28, R13, 0x10, RZ ;  /* 0x000000100d1c7819 */ /* 0x004fe400000006ff */
[----:B------:R-:W-:Y:S01]  /*3840*/  PRMT R72, R75, 0x5432, R72 ;  /* 0x000054324b487816 */ /* 0x000fe20000000048 */
[----:B------:R-:W-:Y:S01]  /*3850*/  IMAD.U32 R75, R73, 0x10000, RZ ;  /* 0x00010000494b7824 */ /* 0x000fe200078e00ff */
[----:B------:R-:W-:Y:S01]  /*3860*/  PRMT R77, R81, 0x5410, R77 ;  /* 0x00005410514d7816 */ /* 0x000fe2000000004d */
[----:B------:R-:W-:Y:S01]  /*3870*/  IMAD.U32 R81, R80, 0x10000, RZ ;  /* 0x0001000050517824 */ /* 0x000fe200078e00ff */
[----:B------:R-:W-:Y:S01]  /*3880*/  SHF.R.U64 R82, R30, 0x10, R31 ;  /* 0x000000101e527819 */ /* 0x000fe2000000121f */
[----:B------:R-:W-:Y:S01]  /*3890*/  FMUL.FTZ R87, R28, R75 ;  /* 0x0000004b1c577220 */ /* 0x000fe20000410000 */
[----:B------:R-:W-:Y:S01]  /*38a0*/  LOP3.LUT R29, R13, 0xffff0000, RZ, 0xc0, !PT ;  /* 0xffff00000d1d7812 */ /* 0x000fe200078ec0ff */
[----:B------:R-:W-:Y:S01]  /*38b0*/  IMAD.U32 R30, R15, 0x10000, RZ ;  /* 0x000100000f1e7824 */ /* 0x000fe200078e00ff */
[----:B------:R-:W-:Y:S01]  /*38c0*/  LOP3.LUT R80, R80, 0xffff0000, RZ, 0xc0, !PT ;  /* 0xffff000050507812 */ /* 0x000fe200078ec0ff */
[-C--:B------:R-:W-:Y:S01]  /*38d0*/  FFMA.FTZ R87, R6, R81.reuse, R87 ;  /* 0x0000005106577223 */ /* 0x080fe20000010057 */
[C---:B------:R-:W-:Y:S01]  /*38e0*/  PRMT R78, R85.reuse, 0x5432, R78 ;  /* 0x00005432554e7816 */ /* 0x040fe2000000004e */
[----:B------:R-:W-:Y:S01]  /*38f0*/  IMAD.U32 R13, R12, 0x10000, RZ ;  /* 0x000100000c0d7824 */ /* 0x000fe200078e00ff */
[----:B------:R-:W-:Y:S01]  /*3900*/  PRMT R79, R85, 0x5410, R79 ;  /* 0x00005410554f7816 */ /* 0x000fe2000000004f */
[----:B------:R-:W-:Y:S01]  /*3910*/  FMUL.FTZ R85, R28, R81 ;  /* 0x000000511c557220 */ /* 0x000fe20000410000 */
[----:B------:R-:W-:-:S02]  /*3920*/  PRMT R83, R84, 0x5410, R83 ;  /* 0x0000541054537816 */ /* 0x000fc40000000053 */
[----:B------:R-:W-:Y:S01]  /*3930*/  LOP3.LUT R7, R9, 0xffff0000, RZ, 0xc0, !PT ;  /* 0xffff000009077812 */ /* 0x000fe200078ec0ff */
[----:B------:R-:W-:Y:S01]  /*3940*/  FFMA.FTZ R85, R6, R75, -R85 ;  /* 0x0000004b06557223 */ /* 0x000fe20000010855 */
[----:B------:R-:W-:Y:S01]  /*3950*/  PRMT R82, R84, 0x5432, R82 ;  /* 0x0000543254527816 */ /* 0x000fe20000000052 */
[----:B------:R-:W-:Y:S01]  /*3960*/  FMUL.FTZ R84, R29, R80 ;  /* 0x000000501d547220 */ /* 0x000fe20000410000 */
[----:B------:R-:W-:Y:S01]  /*3970*/  LOP3.LUT R28, R73, 0xffff0000, RZ, 0xc0, !PT ;  /* 0xffff0000491c7812 */ /* 0x000fe200078ec0ff */
[----:B------:R-:W-:Y:S01]  /*3980*/  IMAD.U32 R73, R83, 0x10000, RZ ;  /* 0x0001000053497824 */ /* 0x000fe200078e00ff */
[----:B------:R-:W-:Y:S01]  /*3990*/  LOP3.LUT R31, R15, 0xffff0000, RZ, 0xc0, !PT ;  /* 0xffff00000f1f7812 */ /* 0x000fe200078ec0ff */
[C---:B------:R-:W-:Y:S01]  /*39a0*/  IMAD.U32 R6, R78.reuse, 0x10000, RZ ;  /* 0x000100004e067824 */ /* 0x040fe200078e00ff */
[----:B------:R-:W-:Y:S01]  /*39b0*/  LOP3.LUT R78, R78, 0xffff0000, RZ, 0xc0, !PT ;  /* 0xffff00004e4e7812 */ /* 0x000fe200078ec0ff */
[-C--:B------:R-:W-:Y:S01]  /*39c0*/  FMUL.FTZ R88, R29, R28.reuse ;  /* 0x0000001c1d587220 */ /* 0x080fe20000410000 */
[----:B------:R-:W-:Y:S01]  /*39d0*/  FFMA.FTZ R86, R7, R28, -R84 ;  /* 0x0000001c07567223 */ /* 0x000fe20000010854 */
[C---:B------:R-:W-:Y:S01]  /*39e0*/  FMUL.FTZ R28, R30.reuse, R73 ;  /* 0x000000491e1c7220 */ /* 0x040fe20000410000 */
[----:B------:R-:W-:Y:S01]  /*39f0*/  IMAD.U32 R9, R11, 0x10000, RZ ;  /* 0x000100000b097824 */ /* 0x000fe200078e00ff */
[----:B------:R-:W-:Y:S01]  /*3a00*/  LOP3.LUT R84, R83, 0xffff0000, RZ, 0xc0, !PT ;  /* 0xffff000053547812 */ /* 0x000fe200078ec0ff */
[-C--:B------:R-:W-:Y:S01]  /*3a10*/  FMUL.FTZ R30, R30, R6.reuse ;  /* 0x000000061e1e7220 */ /* 0x080fe20000410000 */
[----:B------:R-:W-:Y:S01]  /*3a20*/  LOP3.LUT R11, R11, 0xffff0000, RZ, 0xc0, !PT ;  /* 0xffff00000b0b7812 */ /* 0x000fe200078ec0ff */
[----:B------:R-:W-:Y:S01]  /*3a30*/  FFMA.FTZ R75, R9, R6, -R28 ;  /* 0x00000006094b7223 */ /* 0x000fe2000001081c */
[----:B------:R-:W-:-:S02]  /*3a40*/  IMAD.U32 R28, R79, 0x10000, RZ ;  /* 0x000100004f1c7824 */ /* 0x000fc400078e00ff */
[----:B------:R-:W-:Y:S01]  /*3a50*/  FFMA.FTZ R73, R9, R73, R30 ;  /* 0x0000004909497223 */ /* 0x000fe2000001001e */
[----:B------:R-:W-:Y:S01]  /*3a60*/  FMUL.FTZ R30, R31, R84 ;  /* 0x000000541f1e7220 */ /* 0x000fe20000410000 */
[----:B------:R-:W-:Y:S01]  /*3a70*/  LOP3.LUT R12, R12, 0xffff0000, RZ, 0xc0, !PT ;  /* 0xffff00000c0c7812 */ /* 0x000fe200078ec0ff */
        /* <DEDUP_REMOVED lines=9> */
[----:B------:R-:W-:Y:S01]  /*3b10*/  FMUL.FTZ R9, R12, R79 ;  /* 0x0000004f0c097220 */ /* 0x000fe20000410000 */
[----:B------:R-:W-:Y:S01]  /*3b20*/  FFMA.FTZ R80, R11, R84, R80 ;  /* 0x000000540b507223 */ /* 0x000fe20000010050 */
[----:B------:R-:W-:-:S02]  /*3b30*/  IMAD.U32 R15, R14, 0x10000, RZ ;  /* 0x000100000e0f7824 */ /* 0x000fc400078e00ff */
[C---:B------:R-:W-:Y:S01]  /*3b40*/  FFMA.FTZ R30, R5.reuse, R6, -R30 ;  /* 0x00000006051e7223 */ /* 0x040fe2000001081e */
[----:B------:R-:W-:Y:S01]  /*3b50*/  FFMA.FTZ R13, R5, R28, R13 ;  /* 0x0000001c050d7223 */ /* 0x000fe2000001000d */
[-C--:B------:R-:W-:Y:S01]  /*3b60*/  FMUL.FTZ R11, R12, R7.reuse ;  /* 0x000000070c0b7220 */ /* 0x080fe20000410000 */
[----:B------:R-:W-:Y:S01]  /*3b70*/  FFMA.FTZ R9, R8, R7, -R9 ;  /* 0x0000000708097223 */ /* 0x000fe20000010809 */
[----:B------:R-:W-:Y:S01]  /*3b80*/  LOP3.LUT R14, R14, 0xffff0000, RZ, 0xc0, !PT ;  /* 0xffff00000e0e7812 */ /* 0x000fe200078ec0ff */
        /* <DEDUP_REMOVED lines=27> */
.L_x_7943:
[----:B------:R-:W-:Y:S05]  /*3d40*/  BSYNC B1 ;  /* 0x0000000000017941 */ /* 0x000fea0003800000 */
.L_x_7942:
[----:B-1----:R1:W-:Y:S01]  /*3d50*/  ST.E.128 desc[UR40][R56.64], R8 ;  /* 0x0000000838007985 */ /* 0x0023e2000c101d28 */
[----:B------:R-:W-:Y:S01]  /*3d60*/  ISETP.GE.AND P4, PT, R76, R71, PT ;  /* 0x000000474c00720c */ /* 0x000fe20003f86270 */
[----:B------:R-:W-:Y:S01]  /*3d70*/  IMAD.MOV.U32 R4, RZ, RZ, R70 ;  /* 0x000000ffff047224 */ /* 0x000fe200078e0046 */
[----:B------:R-:W-:-:S11]  /*3d80*/  MOV R5, R69 ;  /* 0x0000004500057202 */ /* 0x000fd60000000f00 */
[----:B------:R-:W-:Y:S05]  /*3d90*/  @P4 BRA `(.L_x_7931) ;  /* 0x0000000000e44947 */ /* 0x000fea0003800000 */
[----:B------:R-:W-:-:S05]  /*3da0*/  IMAD.WIDE R4, R76, 0x2, R4 ;  /* 0x000000024c047825 */ /* 0x000fca00078e0204 */
[----:B--2---:R2:W-:Y:S01]  /*3db0*/  ST.E.128 desc[UR40][R4.64], R12 ;  /* 0x0000000c04007985 */ /* 0x0045e2000c101d28 */
[----:B------:R-:W-:Y:S05]  /*3dc0*/  BRA `(.L_x_7931) ;  /* 0x0000000000d87947 */ /* 0x000fea0003800000 */
.L_x_7923:
[----:B------:R-:W-:-:S13]  /*3dd0*/  ISETP.NE.AND P3, PT, R185, 0x3, PT ;  /* 0x00000003b900780c */ /* 0x000fda0003f65270 */
[----:B------:R-:W-:Y:S05]  /*3de0*/  @!P3 BRA `(.L_x_7944) ;  /* 0x000000000004b947 */ /* 0x000fea0003800000 */
[----:B------:R-:W-:Y:S01]  /*3df0*/  BPT.TRAP 0x1 ;  /* 0x000000040000795c */ /* 0x000fe20000300000 */
.L_x_7944:
[----:B------:R-:W-:Y:S01]  /*3e00*/  IMAD R63, R184, 0x8, R2 ;  /* 0x00000008b83f7824 */ /* 0x000fe200078e0202 */
[----:B------:R-:W-:Y:S01]  /*3e10*/  SHF.L.U32 R74, R189, 0x1f, RZ ;  /* 0x0000001fbd4a7819 */ /* 0x000fe200000006ff */
[----:B------:R-:W-:Y:S01]  /*3e20*/  BSSY B1, `(.L_x_7945) ;  /* 0x0000004000017945 */ /* 0x000fe20003800000 */
[----:B------:R-:W-:Y:S02]  /*3e30*/  SHF.R.S32.HI R67, RZ, 0x1f, R65 ;  /* 0x0000001fff437819 */ /* 0x000fe40000011441 */
[----:B------:R-:W1:Y:S02]  /*3e40*/  SYNCS.PHASECHK.TRANS64.TRYWAIT P4, [R63+URZ+0x28c90], R74 ;  /* 0x028c904a3f0075a7 */ /* 0x000e64000808017f */
[----:B-1----:R-:W-:Y:S05]  /*3e50*/  @!P4 BRA `(.L_x_7946) ;  /* 0x0000017800c4c947 */ /* 0x002fea0003800000 */
.L_x_8199:
[----:B------:R-:W-:Y:S05]  /*3e60*/  BSYNC B1 ;  /* 0x0000000000017941 */ /* 0x000fea0003800000 */
.L_x_7945:
        /* <DEDUP_REMOVED lines=26> */
.L_x_8203:
        /* <DEDUP_REMOVED lines=18> */
.L_x_7931:
[----:B------:R-:W-:Y:S05]  /*4130*/  BSYNC B0 ;  /* 0x0000000000007941 */ /* 0x000fea0003800000 */
.L_x_7922:
        /* <DEDUP_REMOVED lines=17> */
.L_x_7949:
[----:B------:R-:W-:Y:S05]  /*4250*/  BSYNC B0 ;  /* 0x0000000000007941 */ /* 0x000fea0003800000 */
.L_x_7948:
[----:B------:R-:W1:Y:S01]  /*4260*/  SYNCS.PHASECHK.TRANS64.TRYWAIT P3, [R63+URZ+0x28cb0], R74 ;  /* 0x028cb04a3f0075a7 */ /* 0x000e62000806017f */
[----:B------:R-:W-:Y:S04]  /*4270*/  BSSY B0, `(.L_x_7950) ;  /* 0x0000002000007945 */ /* 0x000fe80003800000 */
[----:B-1----:R-:W-:Y:S05]  /*4280*/  @!P3 BRA `(.L_x_7951) ;  /* 0x000001780010b947 */ /* 0x002fea0003800000 */
.L_x_8204:
[----:B------:R-:W-:Y:S05]  /*4290*/  BSYNC B0 ;  /* 0x0000000000007941 */ /* 0x000fea0003800000 */
.L_x_7950:
        /* <DEDUP_REMOVED lines=18> */
[----:B------:R-:W-:Y:S02]  /*43c0*/  LEA.HI.X R11, R4, UR5, R11, 0x1, P3 ;  /* 0x00000005040b7c11 */ /* 0x000fe400098f0c0b */
[----:B------:R-:W-:Y:S01]  /*43d0*/  ISETP.GT.AND P3, PT, R68, R190, PT ;  /* 0x000000be4400720c */ /* 0x000fe20003f64270 */
[----:B------:R-:W0:Y:S04]  /*43e0*/  SHFL.IDX PT, R10, R10, RZ, 0x1c1f ;  /* 0x001c1fff0a0a7589 */ /* 0x000e2800000e0000 */
[----:B------:R-:W2:Y:S08]  /*43f0*/  SHFL.IDX PT, R11, R11, RZ, 0x1c1f ;  /* 0x001c1fff0b0b7589 */ /* 0x000eb000000e0000 */
[----:B------:R-:W-:Y:S05]  /*4400*/  @!P3 BRA `(.L_x_7953) ;  /* 0x000000040094b947 */ /* 0x000fea0003800000 */
[----:B---3--:R-:W3:Y:S01]  /*4410*/  LDL R14, [R1] ;  /* 0x00000000010e7983 */ /* 0x008ee20000100800 */
[----:B------:R-:W-:-:S03]  /*4420*/  ULDC UR4, c[0x0][0x320] ;  /* 0x0000c80000047ab9 */ /* 0x000fc60000000800 */
[----:B------:R-:W4:Y:S04]  /*4430*/  LDL R31, [R1+0x4] ;  /* 0x00000400011f7983 */ /* 0x000f280000100800 */
[----:B------:R-:W5:Y:S04]  /*4440*/  LDL R30, [R1+0x8] ;  /* 0x00000800011e7983 */ /* 0x000f680000100800 */
[----:B------:R-:W5:Y:S01]  /*4450*/  LDL R29, [R1+0xc] ;  /* 0x00000c00011d7983 */ /* 0x000f620000100800 */
[----:B------:R-:W-:Y:S01]  /*4460*/  ISETP.GE.AND P5, PT, R16, UR4, PT ;  /* 0x0000000410007c0c */ /* 0x000fe2000bfa6270 */
[----:B------:R-:W-:-:S02]  /*4470*/  IMAD R9, R184, 0x8000, R51 ;  /* 0x00008000b8097824 */ /* 0x000fc400078e0233 */
[----:B------:R-:W5:Y:S02]  /*4480*/  LDL R28, [R1+0x10] ;  /* 0x00001000011c7983 */ /* 0x000f640000100800 */
[----:B------:R-:W-:Y:S01]  /*4490*/  IMAD R12, R9, 0x2, R2 ;  /* 0x00000002090c7824 */ /* 0x000fe200078e0202 */
[----:B------:R-:W-:Y:S01]  /*44a0*/  LOP3.LUT P3, RZ, R191, 0x4, RZ, 0xc0, !PT ;  /* 0x00000004bfff7812 */ /* 0x000fe2000786c0ff */
[----:B------:R-:W5:Y:S01]  /*44b0*/  LDL R15, [R1+0x14] ;  /* 0x00001400010f7983 */ /* 0x000f620000100800 */
[----:B------:R-:W-:-:S03]  /*44c0*/  VIADD R13, R9, 0x20 ;  /* 0x00000020090d7836 */ /* 0x000fc60000000000 */
[----:B------:R-:W5:Y:S04]  /*44d0*/  LDL R56, [R1+0x1c] ;  /* 0x00001c0001387983 */ /* 0x000f680000100800 */
[----:B------:R-:W1:Y:S04]  /*44e0*/  @!P5 LDS.128 R4, [R12+0x400] ;  /* 0x000400000c04d984 */ /* 0x000e680000000c00 */
        /* <DEDUP_REMOVED lines=13> */
[----:B---3--:R-:W-:Y:S02]  /*45c0*/  @!P5 IMAD.X R9, R11, 0x1, R14, P3 ;  /* 0x000000010b09d824 */ /* 0x008fe400018e060e */
[----:B------:R-:W2:Y:S01]  /*45d0*/  LDL R14, [R1+0x18] ;  /* 0x00001800010e7983 */ /* 0x000ea20000100800 */
[----:B------:R-:W-:-:S03]  /*45e0*/  ISETP.GE.AND P3, PT, R212, UR4, PT ;  /* 0x00000004d4007c0c */ /* 0x000fc6000bf66270 */
[----:B-1----:R0:W-:Y:S10]  /*45f0*/  @!P5 ST.E.128 desc[UR40][R8.64], R4 ;  /* 0x000000040800d985 */ /* 0x0021f4000c101d28 */
[----:B------:R-:W1:Y:S01]  /*4600*/  @!P3 LDS.128 R4, [R13+0x2400] ;  /* 0x002400000d04b984 */ /* 0x000e620000000c00 */
[----:B0-----:R-:W-:-:S05]  /*4610*/  @!P3 LEA R8, P5, R212, R10, 0x1 ;  /* 0x0000000ad408b211 */ /* 0x001fca00078a08ff */
[----:B----4-:R-:W-:Y:S01]  /*4620*/  @!P3 IMAD.X R9, R11, 0x1, R31, P5 ;  /* 0x000000010b09b824 */ /* 0x010fe200028e061f */
[C---:B------:R-:W-:Y:S01]  /*4630*/  ISETP.GE.AND P5, PT, R211.reuse, UR4, PT ;  /* 0x00000004d3007c0c */ /* 0x040fe2000bfa6270 */
[----:B------:R-:W3:Y:S04]  /*4640*/  LDL R31, [R1+0x20] ;  /* 0x00002000011f7983 */ /* 0x000ee80000100800 */
[----:B-1----:R0:W-:Y:S08]  /*4650*/  @!P3 ST.E.128 desc[UR40][R8.64], R4 ;  /* 0x000000040800b985 */ /* 0x0021f0000c101d28 */
[----:B------:R-:W1:Y:S01]  /*4660*/  @!P5 LDS.128 R4, [R12+0x4400] ;  /* 0x004400000c04d984 */ /* 0x000e620000000c00 */
[----:B0-----:R-:W-:-:S04]  /*4670*/  @!P5 LEA R8, P3, R211, R10, 0x1 ;  /* 0x0000000ad308d211 */ /* 0x001fc800078608ff */
[----:B-----5:R-:W-:Y:S02]  /*4680*/  @!P5 IADD3.X R9, R11, R30, RZ, P3, !PT ;  /* 0x0000001e0b09d210 */ /* 0x020fe40001ffe4ff */
[----:B------:R-:W4:Y:S01]  /*4690*/  LDL R30, [R1+0x24] ;  /* 0x00002400011e7983 */ /* 0x000f220000100800 */
        /* <DEDUP_REMOVED lines=58> */
[----:B--2---:R-:W-:-:S05]  /*4a40*/  @!P3 IMAD.X R9, R11, 0x1, R14, P5 ;  /* 0x000000010b09b824 */ /* 0x004fca00028e060e */
[----:B-1----:R4:W-:Y:S03]  /*4a50*/  @!P3 ST.E.128 desc[UR40][R8.64], R4 ;  /* 0x000000040800b985 */ /* 0x0029e6000c101d28 */
.L_x_7953:
[----:B------:R-:W-:Y:S05]  /*4a60*/  BSYNC B0 ;  /* 0x0000000000007941 */ /* 0x000fea0003800000 */
.L_x_7952:
[----:B------:R-:W-:Y:S01]  /*4a70*/  @!PT LDS RZ, [RZ] ;  /* 0x00000000fffff984 */ /* 0x000fe20000000800 */
[----:B------:R-:W-:Y:S01]  /*4a80*/  @!PT LDS RZ, [RZ] ;  /* 0x00000000fffff984 */ /* 0x000fe20000000800 */
[----:B------:R-:W-:Y:S01]  /*4a90*/  @!PT LDS RZ, [RZ] ;  /* 0x00000000fffff984 */ /* 0x000fe20000000800 */
[----:B------:R-:W-:Y:S01]  /*4aa0*/  @!PT LDS RZ, [RZ] ;  /* 0x00000000fffff984 */ /* 0x000fe20000000800 */
[----:B------:R5:W-:Y:S06]  /*4ab0*/  MEMBAR.ALL.CTA ;  /* 0x0000000000007992 */ /* 0x000bec0000008000 */
[----:B-----5:R-:W5:Y:S01]  /*4ac0*/  FENCE.VIEW.ASYNC.S ;  /* 0x00000000000073c6 */ /* 0x020f620000000000 */
[----:B-1----:R-:W-:Y:S01]  /*4ad0*/  @!P4 VIADD R63, R63, 0x28cc0 ;  /* 0x00028cc03f3fc836 */ /* 0x002fe20000000000 */
[----:B-----5:R1:W-:Y:S04]  /*4ae0*/  BAR.SYNC.DEFER_BLOCKING R49, 0x80 ;  /* 0x000200310000751d */ /* 0x0203e80000010000 */
[----:B------:R-:W-:Y:S01]  /*4af0*/  @!P4 PRMT R63, RZ, 0x654, R63 ;  /* 0x00000654ff3fc816 */ /* 0x000fe2000000003f */
[----:B------:R-:W-:Y:S01]  /*4b00*/  VIADD R184, R184, 0x1 ;  /* 0x00000001b8b87836 */ /* 0x000fe20000000000 */
[----:B------:R-:W-:-:S02]  /*4b10*/  PLOP3.LUT P3, PT, PT, PT, PT, 0x8, 0x0 ;  /* 0x000000000000781c */ /* 0x000fc40003f6e170 */
[----:B------:R1:W-:Y:S02]  /*4b20*/  @!P4 SYNCS.ARRIVE.TRANS64.RED.A1T0 RZ, [R63+URZ], RZ ;  /* 0x000000ff3fffc9a7 */ /* 0x0003e4000810043f */
[----:B------:R-:W-:-:S04]  /*4b30*/  ISETP.NE.AND P4, PT, R184, 0x2, PT ;  /* 0x00000002b800780c */ /* 0x000fc80003f85270 */
[----:B----4-:R-:W-:Y:S02]  /*4b40*/  SEL R4, RZ, 0x1, P4 ;  /* 0x00000001ff047807 */ /* 0x010fe40002000000 */
[----:B------:R-:W-:Y:S02]  /*4b50*/  SEL R184, R184, RZ, P4 ;  /* 0x000000ffb8b87207 */ /* 0x000fe40002000000 */
[----:B------:R-:W-:Y:S01]  /*4b60*/  LOP3.LUT R189, R189, R4, RZ, 0x3c, !PT ;  /* 0x00000004bdbd7212 */ /* 0x000fe200078e3cff */
[----:B-1----:R-:W-:Y:S06]  /*4b70*/  @P2 BRA `(.L_x_7954) ;  /* 0xffffffd8000c2947 */ /* 0x002fec000383ffff */
.L_x_7917:
[----:B------:R-:W4:Y:S01]  /*4b80*/  LDL R4, [R1+0x58] ;  /* 0x0000580001047983 */ /* 0x000f220000100800 */
[----:B------:R-:W-:Y:S01]  /*4b90*/  BSSY B0, `(.L_x_7955) ;  /* 0x0000005000007945 */ /* 0x000fe20003800000 */
[----:B----4-:R-:W-:-:S03]  /*4ba0*/  ISETP.NE.AND P0, PT, R4, 0x1, PT ;  /* 0x000000010400780c */ /* 0x010fc60003f05270 */
[----:B------:R-:W-:Y:S10]  /*4bb0*/  @P3 BRA `(.L_x_7956) ;  /* 0x0000000000083947 */ /* 0x000ff40003800000 */
[----:B------:R-:W1:Y:S02]  /*4bc0*/  FENCE.VIEW.ASYNC.G ;  /* 0x00000000000073c6 */ /* 0x000e640000000100 */
[----:B-1----:R-:W-:Y:S06]  /*4bd0*/  BAR.ARV 0xc, 0x180 ;  /* 0x0306000000007b1d */ /* 0x002fec0000002000 */
.L_x_7956:
[----:B------:R-:W-:Y:S05]  /*4be0*/  BSYNC B0 ;  /* 0x0000000000007941 */ /* 0x000fea0003800000 */
.L_x_7955:
[----:B------:R-:W-:Y:S04]  /*4bf0*/  BSSY B7, `(.L_x_7957) ;  /* 0x0000c19000077945 */ /* 0x000fe80003800000 */
[----:B------:R-:W-:Y:S05]  /*4c00*/  @!P0 BRA `(.L_x_7958) ;  /* 0x0000002000048947 */ /* 0x000fea0003800000 */
[----:B------:R-:W1:Y:S01]  /*4c10*/  LDC R0, c[0x0][0x448] ;  /* 0x00011200ff007b82 */ /* 0x000e620000000800 */
[----:B------:R-:W-:Y:S01]  /*4c20*/  VIADD R3, R200, 0x3f ;  /* 0x0000003fc8037836 */ /* 0x000fe20000000000 */
        /* <DEDUP_REMOVED lines=22> */
[----:B-1----:R-:W-:Y:S02]  /*4d90*/  ISETP.NE.AND P0, PT, R0, 0x1, PT ;  /* 0x000000010000780c */ /* 0x002fe40003f05270 */
[----:B------:R-:W-:-:S02]  /*4da0*/  CS2R R108, SRZ ;  /* 0x00000000006c7805 */ /* 0x000fc4000001ff00 */
[----:B------:R-:W-:Y:S02]  /*4db0*/  CS2R R106, SRZ ;  /* 0x00000000006a7805 */ /* 0x000fe4000001ff00 */
[----:B------:R-:W-:Y:S02]  /*4dc0*/  CS2R R104, SRZ ;  /* 0x0000000000687805 */ /* 0x000fe4000001ff00 */
[----:B------:R-:W-:Y:S02]  /*4dd0*/  CS2R R102, SRZ ;  /* 0x0000000000667805 */ /* 0x000fe4000001ff00 */
[----:B------:R-:W-:Y:S01]  /*4de0*/  CS2R R100, SRZ ;  /* 0x0000000000647805 */ /* 0x000fe2000001ff00 */
[----:B------:R-:W-:Y:S01]  /*4df0*/  IMAD.MOV.U32 R99, RZ, RZ, RZ ;  /* 0x000000ffff637224 */ /* 0x000fe200078e00ff */
[----:B------:R-:W-:Y:S02]  /*4e00*/  MOV R96, RZ ;  /* 0x000000ff00607202 */ /* 0x000fe40000000f00 */
[----:B------:R-:W-:-:S02]  /*4e10*/  CS2R R94, SRZ ;  /* 0x00000000005e7805 */ /* 0x000fc4000001ff00 */
[----:B------:R-:W-:Y:S01]  /*4e20*/  CS2R R92, SRZ ;  /* 0x00000000005c7805 */ /* 0x000fe2000001ff00 */
[----:B------:R-:W-:Y:S01]  /*4e30*/  IMAD.MOV.U32 R91, RZ, RZ, RZ ;  /* 0x000000ffff5b7224 */ /* 0x000fe200078e00ff */
[----:B------:R-:W-:Y:S02]  /*4e40*/  CS2R R36, SRZ ;  /* 0x0000000000247805 */ /* 0x000fe4000001ff00 */
[----:B------:R-:W-:Y:S01]  /*4e50*/  CS2R R88, SRZ ;  /* 0x0000000000587805 */ /* 0x000fe2000001ff00 */
[----:B------:R-:W1:Y:S01]  /*4e60*/  @P0 LDC R0, c[0x0][0x44c] ;  /* 0x00011300ff000b82 */ /* 0x000e620000000800 */
[----:B------:R-:W-:Y:S02]  /*4e70*/  CS2R R86, SRZ ;  /* 0x0000000000567805 */ /* 0x000fe4000001ff00 */
[----:B------:R-:W-:Y:S01]  /*4e80*/  CS2R R84, SRZ ;  /* 0x0000000000547805 */ /* 0x000fe2000001ff00 */
[----:B------:R-:W-:Y:S01]  /*4e90*/  IMAD.MOV.U32 R83, RZ, RZ, RZ ;  /* 0x000000ffff537224 */ /* 0x000fe200078e00ff */
[----:B------:R-:W-:-:S02]  /*4ea0*/  CS2R R32, SRZ ;  /* 0x0000000000207805 */ /* 0x000fc4000001ff00 */
[----:B------:R-:W-:Y:S02]  /*4eb0*/  CS2R R80, SRZ ;  /* 0x0000000000507805 */ /* 0x000fe4000001ff00 */
[----:B------:R-:W-:Y:S02]  /*4ec0*/  CS2R R78, SRZ ;  /* 0x00000000004e7805 */ /* 0x000fe4000001ff00 */
[----:B------:R-:W-:Y:S01]  /*4ed0*/  CS2R R76, SRZ ;  /* 0x00000000004c7805 */ /* 0x000fe2000001ff00 */
[----:B------:R-:W4:Y:S01]  /*4ee0*/  @P0 LDC R5, c[0x0][0x450] ;  /* 0x00011400ff050b82 */ /* 0x000f220000000800 */
[----:B------:R-:W-:Y:S01]  /*4ef0*/  IMAD.MOV.U32 R75, RZ, RZ, RZ ;  /* 0x000000ffff4b7224 */ /* 0x000fe200078e00ff */
[----:B------:R-:W-:Y:S02]  /*4f00*/  CS2R R28, SRZ ;  /* 0x00000000001c7805 */ /* 0x000fe4000001ff00 */
[----:B------:R-:W-:Y:S01]  /*4f10*/  CS2R R72, SRZ ;  /* 0x0000000000487805 */ /* 0x000fe2000001ff00 */
[----:B------:R-:W-:Y:S01]  /*4f20*/  IMAD.MOV.U32 R71, RZ, RZ, RZ ;  /* 0x000000ffff477224 */ /* 0x000fe200078e00ff */
[----:B---3--:R-:W-:-:S02]  /*4f30*/  CS2R R14, SRZ ;  /* 0x00000000000e7805 */ /* 0x008fc4000001ff00 */
        /* <DEDUP_REMOVED lines=9> */
[----:B------:R-:W-:Y:S01]  /*4fd0*/  CS2R R162, SRZ ;  /* 0x0000000000a27805 */ /* 0x000fe2000001ff00 */
[----:B-1----:R-:W-:Y:S01]  /*4fe0*/  @P0 IMAD.HI.U32 R0, R3, R0, RZ ;  /* 0x0000000003000227 */ /* 0x002fe200078e00ff */
[----:B------:R-:W-:Y:S02]  /*4ff0*/  CS2R R50, SRZ ;  /* 0x0000000000327805 */ /* 0x000fe4000001ff00 */
[----:B------:R-:W-:Y:S02]  /*5000*/  CS2R R46, SRZ ;  /* 0x00000000002e7805 */ /* 0x000fe4000001ff00 */
[----:B------:R-:W-:Y:S01]  /*5010*/  CS2R R152, SRZ ;  /* 0x0000000000987805 */ /* 0x000fe2000001ff00 */
[----:B------:R-:W-:Y:S01]  /*5020*/  IMAD.MOV.U32 R164, RZ, RZ, RZ ;  /* 0x000000ffffa47224 */ /* 0x000fe200078e00ff */
[----:B------:R-:W-:-:S02]  /*5030*/  CS2R R156, SRZ ;  /* 0x00000000009c7805 */ /* 0x000fc4000001ff00 */
[----:B------:R-:W-:Y:S02]  /*5040*/  CS2R R42, SRZ ;  /* 0x00000000002a7805 */ /* 0x000fe4000001ff00 */
[----:B------:R-:W-:Y:S02]  /*5050*/  CS2R R154, SRZ ;  /* 0x00000000009a7805 */ /* 0x000fe4000001ff00 */
[----:B----4-:R-:W-:Y:S01]  /*5060*/  @P0 SHF.R.U32.HI R3, RZ, R5, R0 ;  /* 0x00000005ff030219 */ /* 0x010fe20000011600 */
[----:B------:R-:W-:Y:S01]  /*5070*/  IMAD.MOV.U32 R39, RZ, RZ, RZ ;  /* 0x000000ffff277224 */ /* 0x000fe200078e00ff */
[----:B------:R-:W-:Y:S02]  /*5080*/  PLOP3.LUT P0, PT, PT, PT, PT, 0x80, 0x0 ;  /* 0x000000000000781c */ /* 0x000fe40003f0f070 */
[----:B0-2---:R-:W-:Y:S01]  /*5090*/  CS2R R10, SRZ ;  /* 0x00000000000a7805 */ /* 0x005fe2000001ff00 */
[----:B------:R-:W-:Y:S01]  /*50a0*/  IMAD.MOV.U32 R35, RZ, RZ, RZ ;  /* 0x000000ffff237224 */ /* 0x000fe200078e00ff */
        /* <DEDUP_REMOVED lines=24> */
[----:B------:R-:W-:-:S04]  /*5230*/  IMAD R3, R3, 0x8000, R2 ;  /* 0x0000800003037824 */ /* 0x000fc800078e0202 */
[----:B------:R-:W-:-:S05]  /*5240*/  VIADD R3, R3, 0x400 ;  /* 0x0000040003037836 */ /* 0x000fca0000000000 */
[----:B------:R-:W-:-:S04]  /*5250*/  SHF.R.U32.HI R3, RZ, 0x4, R3 ;  /* 0x00000004ff037819 */ /* 0x000fc80000011603 */
[----:B------:R-:W-:-:S04]  /*5260*/  LOP3.LUT R0, R3, 0x3fff, RZ, 0xc0, !PT ;  /* 0x00003fff03007812 */ /* 0x000fc800078ec0ff */
[----:B------:R-:W-:Y:S01]  /*5270*/  LOP3.LUT R0, R0, 0x2000000, RZ, 0xfc, !PT ;  /* 0x0200000000007812 */ /* 0x000fe200078efcff */
[----:B------:R-:W-:Y:S06]  /*5280*/  @!P0 BRA `(.L_x_7960) ;  /* 0x0000000000048947 */ /* 0x000fec0003800000 */
[----:B------:R-:W-:Y:S01]  /*5290*/  BPT.TRAP 0x1 ;  /* 0x000000040000795c */ /* 0x000fe20000300000 */
.L_x_7960:
        /* <DEDUP_REMOVED lines=11> */
.L_x_8205:
[----:B------:R-:W-:Y:S05]  /*5350*/  BSYNC B0 ;  /* 0x0000000000007941 */ /* 0x000fea0003800000 */
.L_x_7961:
[----:B------:R-:W-:Y:S01]  /*5360*/  BAR.SYNC.DEFER_BLOCKING 0xe, 0x100 ;  /* 0x0384000000007b1d */ /* 0x000fe20000010000 */
[----:B------:R-:W-:Y:S01]  /*5370*/  MOV R5, 0x40000040 ;  /* 0x4000004000057802 */ /* 0x000fe20000000f00 */
[C---:B0-----:R-:W-:Y:S01]  /*5380*/  VIADD R8, R6.reuse, 0x80 ;  /* 0x0000008006087836 */ /* 0x041fe20000000000 */
[----:B------:R-:W-:Y:S01]  /*5390*/  R2UR UR6, R6 ;  /* 0x00000000060672ca */ /* 0x000fe200000e0000 */
[----:B------:R-:W-:Y:S01]  /*53a0*/  IMAD.MOV.U32 R9, RZ, RZ, 0x40000040 ;  /* 0x40000040ff097424 */ /* 0x000fe200078e00ff */
[----:B------:R-:W-:Y:S01]  /*53b0*/  R2UR UR7, R7 ;  /* 0x00000000070772ca */ /* 0x000fe200000e0000 */
[C---:B------:R-:W-:Y:S01]  /*53c0*/  VIADD R10, R4.reuse, 0x2 ;  /* 0x00000002040a7836 */ /* 0x040fe20000000000 */
[----:B------:R-:W-:Y:S01]  /*53d0*/  R2UR UR4, R4 ;  /* 0x00000000040472ca */ /* 0x000fe200000e0000 */
[----:B------:R-:W-:Y:S01]  /*53e0*/  IMAD.MOV.U32 R11, RZ, RZ, 0x40000040 ;  /* 0x40000040ff0b7424 */ /* 0x000fe200078e00ff */
[----:B------:R-:W-:Y:S01]  /*53f0*/  R2UR UR5, R5 ;  /* 0x00000000050572ca */ /* 0x000fe200000e0000 */
[----:B------:R-:W-:Y:S01]  /*5400*/  IMAD.MOV.U32 R7, RZ, RZ, 0x40000040 ;  /* 0x40000040ff077424 */ /* 0x000fe200078e00ff */
[----:B-----5:R-:W-:-:S11]  /*5410*/  WARPGROUP.ARRIVE ;  /* 0x00000000000079c5 */ /* 0x020fd60000000000 */
        /* <DEDUP_REMOVED lines=11> */
[----:B------:R-:W-:-:S03]  /*54d0*/  IMAD.MOV.U32 R9, RZ, RZ, 0x40000040 ;  /* 0x40000040ff097424 */ /* 0x000fc600078e00ff */
[----:B------:R-:W-:Y:S02]  /*54e0*/  R2UR UR8, R8 ;  /* 0x00000000080872ca */ /* 0x000fe400000e0000 */
[----:B------:R-:W-:Y:S01]  /*54f0*/  R2UR UR9, R9 ;  /* 0x00000000090972ca */ /* 0x000fe200000e0000 */
[----:B------:R-:W-:Y:S02]  /*5500*/  WARPGROUP.DEPBAR.LE gsb0, 0x0 ;  /* 0x00008000000079c5 */ /* 0x000fe40000010000 */
[----:B------:R-:W-:-:S08]  /*5510*/  WARPGROUP.ARRIVE ;  /* 0x00000000000079c5 */ /* 0x000fd00000000000 */
        /* <DEDUP_REMOVED lines=19> */
.L_x_7963:
[----:B------:R-:W-:Y:S01]  /*5650*/  ISETP.GE.AND P1, PT, R12, 0x2, PT ;  /* 0x000000020c00780c */ /* 0x000fe20003f26270 */
[----:B------:R-:W-:Y:S01]  /*5660*/  VIADD R3, R3, 0x28c60 ;  /* 0x00028c6003037836 */ /* 0x000fe20000000000 */
[----:B------:R-:W-:Y:S04]  /*5670*/  BSSY B0, `(.L_x_7964) ;  /* 0x00000cb000007945 */ /* 0x000fe80003800000 */
[----:B------:R-:W-:-:S04]  /*5680*/  PRMT R3, R188, 0x654, R3 ;  /* 0x00000654bc037816 */ /* 0x000fc80000000003 */
[----:B------:R0:W-:Y:S03]  /*5690*/  SYNCS.ARRIVE.TRANS64.RED.A1T0 RZ, [R3+URZ], RZ ;  /* 0x000000ff03ff79a7 */ /* 0x0001e6000810043f */
[----:B------:R-:W-:Y:S05]  /*56a0*/  @!P1 BRA `(.L_x_7965) ;  /* 0x0000000c001c9947 */ /* 0x000fea0003800000 */
[----:B0-----:R-:W-:-:S07]  /*56b0*/  VIADD R3, R12, 0xfffffffe ;  /* 0xfffffffe0c037836 */ /* 0x001fce0000000000 */
.L_x_7972:
[----:B------:R-:W-:Y:S01]  /*56c0*/  BAR.SYNC.DEFER_BLOCKING 0xe, 0x100 ;  /* 0x0384000000007b1d */ /* 0x000fe20000010000 */
[C---:B-1----:R-:W-:Y:S01]  /*56d0*/  IMAD R13, R18.reuse, 0x40, R193 ;  /* 0x00000040120d7824 */ /* 0x042fe200078e02c1 */
[----:B------:R-:W-:Y:S01]  /*56e0*/  ISETP.GT.AND P2, PT, R3, RZ, PT ;  /* 0x000000ff0300720c */ /* 0x000fe20003f44270 */
[----:B------:R-:W-:Y:S02]  /*56f0*/  VIADD R18, R18, 0x1 ;  /* 0x0000000112127836 */ /* 0x000fe40000000000 */
[----:B------:R-:W-:Y:S02]  /*5700*/  IMAD R12, R13, 0x4, R2 ;  /* 0x000000040d0c7824 */ /* 0x000fe400078e0202 */
[----:B------:R-:W-:Y:S01]  /*5710*/  VIADD R3, R3, 0xffffffff ;  /* 0xffffffff03037836 */ /* 0x000fe20000000000 */
        /* <DEDUP_REMOVED lines=136> */
.L_x_7966:
[----:B------:R-:W-:Y:S01]  /*5fa0*/  IMAD R20, R18, 0x8, R2 ;  /* 0x0000000812147824 */ /* 0x000fe200078e0202 */
[----:B------:R-:W-:-:S04]  /*5fb0*/  SHF.L.U32 R12, R19, 0x1f, RZ ;  /* 0x0000001f130c7819 */ /* 0x000fc800000006ff */
[----:B------:R0:W1:Y:S01]  /*5fc0*/  SYNCS.PHASECHK.TRANS64.TRYWAIT P1, [R20+URZ+0x28c50], R12 ;  /* 0x028c500c140075a7 */ /* 0x000062000802017f */
[----:B------:R-:W-:Y:S05]  /*5fd0*/  @!P0 BRA `(.L_x_7967) ;  /* 0x0000000000048947 */ /* 0x000fea0003800000 */
[----:B------:R-:W-:Y:S01]  /*5fe0*/  BPT.TRAP 0x1 ;  /* 0x000000040000795c */ /* 0x000fe20000300000 */
.L_x_7967:
[----:B------:R-:W-:Y:S04]  /*5ff0*/  BSSY B1, `(.L_x_7968) ;  /* 0x0000004000017945 */ /* 0x000fe80003800000 */
[----:B-1----:R-:W-:Y:S05]  /*6000*/  @P1 BRA `(.L_x_7969) ;  /* 0x0000000000081947 */ /* 0x002fea0003800000 */
[----:B------:R-:W1:Y:S02]  /*6010*/  SYNCS.PHASECHK.TRANS64.TRYWAIT P1, [R20+URZ+0x28c50], R12 ;  /* 0x028c500c140075a7 */ /* 0x000e64000802017f */
[----:B-1----:R-:W-:Y:S05]  /*6020*/  @!P1 BRA `(.L_x_7970) ;  /* 0x0000015800d09947 */ /* 0x002fea0003800000 */
.L_x_7969:
[----:B------:R-:W-:Y:S05]  /*6030*/  BSYNC B1 ;  /* 0x0000000000017941 */ /* 0x000fea0003800000 */
.L_x_7968:
[----:B------:R-:W-:Y:S01]  /*6040*/  IMAD.MOV.U32 R13, RZ, RZ, 0x40000040 ;  /* 0x40000040ff0d7424 */ /* 0x000fe200078e00ff */
[----:B01----:R-:W-:Y:S01]  /*6050*/  LEA R12, R18, R0, 0xc ;  /* 0x00000000120c7211 */ /* 0x003fe200078e60ff */
[----:B------:R-:W-:Y:S01]  /*6060*/  WARPGROUP.ARRIVE ;  /* 0x00000000000079c5 */ /* 0x000fe20000000000 */
[----:B------:R-:W-:Y:S01]  /*6070*/  R2UR UR4, R4 ;  /* 0x00000000040472ca */ /* 0x000fe200000e0000 */
[----:B------:R-:W-:Y:S01]  /*6080*/  IMAD.MOV.U32 R15, RZ, RZ, 0x40000040 ;  /* 0x40000040ff0f7424 */ /* 0x000fe200078e00ff */
[C---:B------:R-:W-:Y:S01]  /*6090*/  R2UR UR6, R12.reuse ;  /* 0x000000000c0672ca */ /* 0x040fe200000e0000 */
[----:B------:R-:W-:Y:S01]  /*60a0*/  VIADD R14, R12, 0x80 ;  /* 0x000000800c0e7836 */ /* 0x000fe20000000000 */
[----:B------:R-:W-:Y:S01]  /*60b0*/  R2UR UR7, R13 ;  /* 0x000000000d0772ca */ /* 0x000fe200000e0000 */
[----:B------:R-:W-:Y:S01]  /*60c0*/  IMAD.MOV.U32 R13, RZ, RZ, 0x40000040 ;  /* 0x40000040ff0d7424 */ /* 0x000fe200078e00ff */
[----:B------:R-:W-:-:S13]  /*60d0*/  R2UR UR5, R5 ;  /* 0x00000000050572ca */ /* 0x000fda00000e0000 */
        /* <DEDUP_REMOVED lines=32> */
.L_x_7971:
[----:B------:R-:W-:-:S05]  /*62e0*/  VIADD R13, R20, 0x28c60 ;  /* 0x00028c60140d7836 */ /* 0x000fca0000000000 */
[----:B------:R-:W-:-:S04]  /*62f0*/  PRMT R13, R188, 0x654, R13 ;  /* 0x00000654bc0d7816 */ /* 0x000fc8000000000d */
[----:B------:R1:W-:Y:S01]  /*6300*/  SYNCS.ARRIVE.TRANS64.RED.A1T0 RZ, [R13+URZ], RZ ;  /* 0x000000ff0dff79a7 */ /* 0x0003e2000810043f */
[----:B------:R-:W-:Y:S05]  /*6310*/  @P2 BRA `(.L_x_7972) ;  /* 0xfffffff000e82947 */ /* 0x000fea000383ffff */
.L_x_7965:
[----:B------:R-:W-:Y:S05]  /*6320*/  BSYNC B0 ;  /* 0x0000000000007941 */ /* 0x000fea0003800000 */
.L_x_7964:
[----:B------:R-:W-:Y:S01]  /*6330*/  BAR.SYNC.DEFER_BLOCKING 0xe, 0x100 ;  /* 0x0384000000007b1d */ /* 0x000fe20000010000 */
[C---:B0-----:R-:W-:Y:S01]  /*6340*/  IMAD R3, R18.reuse, 0x40, R193 ;  /* 0x0000004012037824 */ /* 0x041fe200078e02c1 */
[----:B------:R-:W-:Y:S01]  /*6350*/  PLOP3.LUT P0, PT, PT, PT, PT, 0x8, 0x0 ;  /* 0x000000000000781c */ /* 0x000fe20003f0e170 */
[----:B------:R-:W-:Y:S02]  /*6360*/  VIADD R18, R18, 0x1 ;  /* 0x0000000112127836 */ /* 0x000fe40000000000 */
[----:B------:R-:W-:-:S03]  /*6370*/  IMAD R3, R3, 0x4, R2 ;  /* 0x0000000403037824 */ /* 0x000fc600078e0202 */
[----:B------:R-:W-:-:S04]  /*6380*/  ISETP.NE.AND P1, PT, R18, 0x2, PT ;  /* 0x000000021200780c */ /* 0x000fc80003f25270 */
[----:B------:R-:W-:Y:S01]  /*6390*/  SEL R18, R18, RZ, P1 ;  /* 0x000000ff12127207 */ /* 0x000fe20000800000 */
[----:B------:R-:W0:Y:S04]  /*63a0*/  LDS R2, [R3+0x28800] ;  /* 0x0288000003027984 */ /* 0x000e280000000800 */
[----:B------:R2:W3:Y:S02]  /*63b0*/  LDS R0, [R3+0x28820] ;  /* 0x0288200003007984 */ /* 0x0004e40000000800 */
[----:B--2---:R-:W-:Y:S02]  /*63c0*/  IMAD.MOV.U32 R3, RZ, RZ, RZ ;  /* 0x000000ffff037224 */ /* 0x004fe400078e00ff */
[-C--:B0-----:R-:W-:Y:S01]  /*63d0*/  FMUL.FTZ R154, R28, R2.reuse ;  /* 0x000000021c9a7220 */ /* 0x081fe20000410000 */
[-C--:B------:R-:W-:Y:S01]  /*63e0*/  FMUL.FTZ R159, R60, R2.reuse ;  /* 0x000000023c9f7220 */ /* 0x080fe20000410000 */
[-C--:B------:R-:W-:Y:S01]  /*63f0*/  FMUL.FTZ R152, R29, R2.reuse ;  /* 0x000000021d987220 */ /* 0x080fe20000410000 */
        /* <DEDUP_REMOVED lines=70> */
[----:B------:R-:W-:Y:S01]  /*6860*/  FMUL.FTZ R8, R25, R2 ;  /* 0x0000000219087220 */ /* 0x000fe20000410000 */
        /* <DEDUP_REMOVED lines=59> */
.L_x_7958:
        /* <DEDUP_REMOVED lines=122> */
.L_x_7974:
[----:B------:R-:W-:Y:S05]  /*73c0*/  BSYNC B6 ;  /* 0x0000000000067941 */ /* 0x000fea0003800000 */
.L_x_7973:
        /* <DEDUP_REMOVED lines=13> */
.L_x_7978:
[----:B-1----:R1:W2:Y:S02]  /*74a0*/  SYNCS.PHASECHK.TRANS64.TRYWAIT P0, [R2+URZ+0x28c00], R3 ;  /* 0x028c0003020075a7 */ /* 0x0022a4000800017f */
[----:B--2---:R-:W-:Y:S05]  /*74b0*/  @!P0 NANOSLEEP.SYNCS 0x989680 ;  /* 0x009896800000895d */ /* 0x004fea0003900000 */
[----:B------:R-:W2:Y:S02]  /*74c0*/  @!P0 SYNCS.PHASECHK.TRANS64 P0, [R2+URZ+0x28c00], R3 ;  /* 0x028c0003020085a7 */ /* 0x000ea4000800007f */
[----:B--2---:R-:W-:Y:S05]  /*74d0*/  @!P0 BRA `(.L_x_7978) ;  /* 0xfffffffc00f08947 */ /* 0x004fea000383ffff */
.L_x_7977:
[----:B------:R-:W-:Y:S05]  /*74e0*/  BSYNC B0 ;  /* 0x0000000000007941 */ /* 0x000fea0003800000 */
.L_x_7976:
[----:B------:R-:W-:Y:S05]  /*74f0*/  BRA `(.L_x_7979) ;  /* 0x0000002c00d87947 */ /* 0x000fea0003800000 */
.L_x_7975:
        /* <DEDUP_REMOVED lines=31> */
.L_x_7981:
[----:B------:R-:W-:Y:S05]  /*76f0*/  BSYNC B6 ;  /* 0x0000000000067941 */ /* 0x000fea0003800000 */
.L_x_7980:
        /* <DEDUP_REMOVED lines=13> */
[----:B0-----:R-:W-:-:S02]  /*77d0*/  ISETP.NE.AND P0, PT, R35, 0x1, PT ;  /* 0x000000012300780c */ /* 0x001fc40003f05270 */
[----:B-1----:R-:W-:-:S11]  /*77e0*/  IADD3 R21, R21, -0x80, RZ ;  /* 0xffffff8015157810 */ /* 0x002fd60007ffe0ff */
        /* <DEDUP_REMOVED lines=30> */
.L_x_8211:
        /* <DEDUP_REMOVED lines=16> */
[----:B------:R-:W-:Y:S01]  /*7ad0*/  @!P3 IMAD.SHL.U32 R33, R196, 0x2, RZ ;  /* 0x00000002c421b824 */ /* 0x000fe200078e00ff */
        /* <DEDUP_REMOVED lines=14> */
.L_x_7986:
[----:B------:R-:W-:Y:S05]  /*7bc0*/  BSYNC B1 ;  /* 0x0000000000017941 */ /* 0x000fea0003800000 */
.L_x_7985:
[----:B-1---5:R-:W-:Y:S01]  /*7bd0*/  IMAD.MOV.U32 R8, RZ, RZ, R27 ;  /* 0x000000ffff087224 */ /* 0x022fe200078e001b */
[----:B------:R-:W-:Y:S01]  /*7be0*/  UMOV UR4, 0xffffffff ;  /* 0xffffffff00047882 */ /* 0x000fe20000000000 */
[----:B--2---:R-:W-:Y:S02]  /*7bf0*/  IMAD.MOV.U32 R0, RZ, RZ, R20 ;  /* 0x000000ffff007224 */ /* 0x004fe400078e0014 */
[----:B------:R-:W-:Y:S01]  /*7c00*/  IMAD.MOV.U32 R3, RZ, RZ, R21 ;  /* 0x000000ffff037224 */ /* 0x000fe200078e0015 */
[----:B------:R-:W-:Y:S01]  /*7c10*/  PRMT R41, R41, 0x5410, R8 ;  /* 0x0000541029297816 */ /* 0x000fe20000000008 */
[----:B---3--:R-:W-:Y:S02]  /*7c20*/  IMAD.MOV.U32 R5, RZ, RZ, R26 ;  /* 0x000000ffff057224 */ /* 0x008fe400078e001a */
[----:B------:R-:W-:Y:S01]  /*7c30*/  IMAD.MOV.U32 R8, RZ, RZ, R29 ;  /* 0x000000ffff087224 */ /* 0x000fe200078e001d */
[----:B------:R-:W-:Y:S01]  /*7c40*/  PRMT R42, R3, 0x5410, R0 ;  /* 0x00005410032a7816 */ /* 0x000fe20000000000 */
[----:B------:R-:W-:Y:S01]  /*7c50*/  IMAD.MOV.U32 R0, RZ, RZ, R24 ;  /* 0x000000ffff007224 */ /* 0x000fe200078e0018 */
[----:B------:R-:W-:Y:S01]  /*7c60*/  PRMT R40, R40, 0x5410, R5 ;  /* 0x0000541028287816 */ /* 0x000fe20000000005 */
[----:B------:R-:W-:Y:S01]  /*7c70*/  IMAD.MOV.U32 R5, RZ, RZ, R28 ;  /* 0x000000ffff057224 */ /* 0x000fe200078e001c */
[----:B------:R-:W-:-:S02]  /*7c80*/  MOV R3, R25 ;  /* 0x0000001900037202 */ /* 0x000fc40000000f00 */
[----:B------:R-:W-:Y:S02]  /*7c90*/  PRMT R40, R8, 0x7610, R40 ;  /* 0x0000761008287816 */ /* 0x000fe40000000028 */
[----:B------:R-:W-:Y:S02]  /*7ca0*/  CS2R R8, SRZ ;  /* 0x0000000000087805 */ /* 0x000fe4000001ff00 */
[----:B------:R-:W-:Y:S02]  /*7cb0*/  PRMT R44, R0, 0x5410, R3 ;  /* 0x00005410002c7816 */ /* 0x000fe40000000003 */
[----:B------:R-:W-:Y:S01]  /*7cc0*/  PRMT R43, R43, 0x5410, R5 ;  /* 0x000054102b2b7816 */ /* 0x000fe20000000005 */
[----:B------:R-:W-:Y:S06]  /*7cd0*/  BRA.DIV UR4, `(.L_x_7987) ;  /* 0x0000014204287947 */ /* 0x000fec000b800000 */
[----:B------:R1:W2:Y:S04]  /*7ce0*/  SHFL.IDX PT, R3, R6, 0x1, 0x1c1f ;  /* 0x003c1f0006037f89 */ /* 0x0002a800000e0000 */
[----:B------:R1:W3:Y:S04]  /*7cf0*/  SHFL.IDX PT, R0, R4, 0x1, 0x1c1f ;  /* 0x003c1f0004007f89 */ /* 0x0002e800000e0000 */
[----:B------:R1:W0:Y:S04]  /*7d00*/  SHFL.IDX PT, R5, R10, 0x1, 0x1c1f ;  /* 0x003c1f000a057f89 */ /* 0x00022800000e0000 */
[----:B----4-:R1:W4:Y:S02]  /*7d10*/  SHFL.IDX PT, R14, R7, 0x1, 0x1c1f ;  /* 0x003c1f00070e7f89 */ /* 0x01032400000e0000 */
.L_x_8217:
        /* <DEDUP_REMOVED lines=21> */
[----:B------:R-:W-:Y:S01]  /*7e70*/  @!P3 IMAD.SHL.U32 R7, R196, 0x2, RZ ;  /* 0x00000002c407b824 */ /* 0x000fe200078e00ff */
        /* <DEDUP_REMOVED lines=14> */
.L_x_7989:
[----:B------:R-:W-:Y:S05]  /*7f60*/  BSYNC B1 ;  /* 0x0000000000017941 */ /* 0x000fea0003800000 */
.L_x_7988:
        /* <DEDUP_REMOVED lines=16> */
[----:B------:R-:W-:Y:S01]  /*8070*/  IMAD R3, R228, 0x200, R3 ;  /* 0x00000200e4037824 */ /* 0x000fe200078e0203 */
[----:B------:R-:W-:Y:S01]  /*8080*/  PRMT R15, R0, 0x7610, R15 ;  /* 0x00007610000f7816 */ /* 0x000fe2000000000f */
[----:B------:R-:W-:Y:S01]  /*8090*/  IMAD.MOV.U32 R0, RZ, RZ, R11 ;  /* 0x000000ffff007224 */ /* 0x000fe200078e000b */
[----:B------:R-:W-:Y:S01]  /*80a0*/  LOP3.LUT P2, RZ, R191, 0x4, RZ, 0xc0, !PT ;  /* 0x00000004bfff7812 */ /* 0x000fe2000784c0ff */
[----:B------:R-:W-:Y:S01]  /*80b0*/  IMAD.MOV.U32 R4, RZ, RZ, R12 ;  /* 0x000000ffff047224 */ /* 0x000fe200078e000c */
[----:B------:R-:W-:-:S02]  /*80c0*/  LEA R3, R3, R2, 0x1 ;  /* 0x0000000203037211 */ /* 0x000fc400078e08ff */
[----:B------:R-:W-:Y:S02]  /*80d0*/  PRMT R33, R0, 0x7610, R33 ;  /* 0x0000761000217816 */ /* 0x000fe40000000021 */
[----:B------:R-:W-:Y:S01]  /*80e0*/  PRMT R46, R4, 0x7610, R46 ;  /* 0x00007610042e7816 */ /* 0x000fe2000000002e */
[C---:B------:R-:W-:Y:S01]  /*80f0*/  VIADD R4, R3.reuse, 0x20400 ;  /* 0x0002040003047836 */ /* 0x040fe20000000000 */
[----:B------:R-:W-:Y:S01]  /*8100*/  ISETP.GE.AND P1, PT, R190, R35, PT ;  /* 0x00000023be00720c */ /* 0x000fe20003f26270 */
[----:B------:R-:W-:Y:S01]  /*8110*/  VIADD R0, R3, 0x20440 ;  /* 0x0002044003007836 */ /* 0x000fe20000000000 */
[----:B-1----:R-:W-:Y:S11]  /*8120*/  @!P0 BRA `(.L_x_7991) ;  /* 0x0000013c00848947 */ /* 0x002ff60003800000 */
.L_x_8218:
[----:B------:R-:W-:Y:S05]  /*8130*/  BSYNC B1 ;  /* 0x0000000000017941 */ /* 0x000fea0003800000 */
.L_x_7990:
        /* <DEDUP_REMOVED lines=11> */
[--C-:B------:R-:W-:Y:S02]  /*81f0*/  SHF.R.U32.HI R36, RZ, 0x10, R27.reuse ;  /* 0x00000010ff247819 */ /* 0x100fe4000001161b */
[----:B------:R-:W-:Y:S02]  /*8200*/  SHF.R.U64 R34, R26, 0x10, R27 ;  /* 0x000000101a227819 */ /* 0x000fe4000000121b */
[C---:B------:R-:W-:Y:S02]  /*8210*/  PRMT R39, R40.reuse, 0x5410, R39 ;  /* 0x0000541028277816 */ /* 0x040fe40000000027 */
[----:B------:R-:W-:Y:S02]  /*8220*/  PRMT R36, R41, 0x5432, R36 ;  /* 0x0000543229247816 */ /* 0x000fe40000000024 */
[----:B------:R-:W-:Y:S01]  /*8230*/  PRMT R34, R40, 0x5432, R34 ;  /* 0x0000543228227816 */ /* 0x000fe20000000022 */
[C---:B------:R-:W-:Y:S01]  /*8240*/  IMAD.U32 R40, R39.reuse, 0x10000, RZ ;  /* 0x0001000027287824 */ /* 0x040fe200078e00ff */
[----:B------:R-:W-:Y:S01]  /*8250*/  SHF.R.U64 R38, R28, 0x10, R29 ;  /* 0x000000101c267819 */ /* 0x000fe2000000121d */
[----:B0-----:R-:W-:Y:S01]  /*8260*/  IMAD.U32 R37, R36, 0x10000, RZ ;  /* 0x0001000024257824 */ /* 0x001fe200078e00ff */
[----:B------:R-:W-:-:S02]  /*8270*/  LOP3.LUT R39, R39, 0xffff0000, RZ, 0xc0, !PT ;  /* 0xffff000027277812 */ /* 0x000fc400078ec0ff */
[----:B------:R-:W-:Y:S02]  /*8280*/  LOP3.LUT R36, R36, 0xffff0000, RZ, 0xc0, !PT ;  /* 0xffff000024247812 */ /* 0x000fe400078ec0ff */
        /* <DEDUP_REMOVED lines=34> */
.L_x_7995:
[----:B------:R-:W-:Y:S05]  /*84b0*/  BSYNC B2 ;  /* 0x0000000000027941 */ /* 0x000fea0003800000 */
.L_x_7994:
[----:B------:R-:W-:Y:S05]  /*84c0*/  @P1 BRA `(.L_x_7993) ;  /* 0x0000000000b81947 */ /* 0x000fea0003800000 */
[----:B-1----:R-:W1:Y:S01]  /*84d0*/  LDS.128 R4, [R0] ;  /* 0x0000000000047984 */ /* 0x002e620000000c00 */
[----:B------:R-:W-:Y:S02]  /*84e0*/  SHF.R.U32.HI R34, RZ, 0x10, R25 ;  /* 0x00000010ff227819 */ /* 0x000fe40000011619 */
[----:B------:R-:W-:Y:S02]  /*84f0*/  SHF.R.U32.HI R27, RZ, 0x10, R21 ;  /* 0x00000010ff1b7819 */ /* 0x000fe40000011615 */
[----:B------:R-:W-:Y:S02]  /*8500*/  PRMT R34, R44, 0x5432, R34 ;  /* 0x000054322c227816 */ /* 0x000fe40000000022 */
[----:B------:R-:W-:Y:S02]  /*8510*/  PRMT R27, R42, 0x5410, R27 ;  /* 0x000054102a1b7816 */ /* 0x000fe4000000001b */
[----:B------:R-:W-:Y:S01]  /*8520*/  SHF.R.U64 R26, R20, 0x10, R21 ;  /* 0x00000010141a7819 */ /* 0x000fe20000001215 */
[----:B------:R-:W-:Y:S01]  /*8530*/  IMAD.U32 R36, R34, 0x10000, RZ ;  /* 0x0001000022247824 */ /* 0x000fe200078e00ff */
[----:B------:R-:W-:Y:S01]  /*8540*/  SHF.R.U64 R29, R24, 0x10, R25 ;  /* 0x00000010181d7819 */ /* 0x000fe20000001219 */
[----:B------:R-:W-:Y:S01]  /*8550*/  IMAD.U32 R28, R27, 0x10000, RZ ;  /* 0x000100001b1c7824 */ /* 0x000fe200078e00ff */
[----:B------:R-:W-:-:S02]  /*8560*/  PRMT R26, R42, 0x5432, R26 ;  /* 0x000054322a1a7816 */ /* 0x000fc4000000001a */
[----:B------:R-:W-:Y:S02]  /*8570*/  LOP3.LUT R34, R34, 0xffff0000, RZ, 0xc0, !PT ;  /* 0xffff000022227812 */ /* 0x000fe400078ec0ff */
[----:B------:R-:W-:Y:S02]  /*8580*/  LOP3.LUT R27, R27, 0xffff0000, RZ, 0xc0, !PT ;  /* 0xffff00001b1b7812 */ /* 0x000fe400078ec0ff */
[----:B------:R-:W-:Y:S02]  /*8590*/  PRMT R29, R44, 0x5410, R29 ;  /* 0x000054102c1d7816 */ /* 0x000fe4000000001d */
[C---:B-1----:R-:W-:Y:S01]  /*85a0*/  LOP3.LUT R21, R6.reuse, 0xffff0000, RZ, 0xc0, !PT ;  /* 0xffff000006157812 */ /* 0x042fe200078ec0ff */
[----:B------:R-:W-:Y:S01]  /*85b0*/  IMAD.U32 R20, R6, 0x10000, RZ ;  /* 0x0001000006147824 */ /* 0x000fe200078e00ff */
[C---:B------:R-:W-:Y:S01]  /*85c0*/  LOP3.LUT R25, R7.reuse, 0xffff0000, RZ, 0xc0, !PT ;  /* 0xffff000007197812 */ /* 0x040fe200078ec0ff */
[----:B------:R-:W-:Y:S02]  /*85d0*/  IMAD.U32 R24, R7, 0x10000, RZ ;  /* 0x0001000007187824 */ /* 0x000fe400078e00ff */
[C---:B0-----:R-:W-:Y:S01]  /*85e0*/  FMUL.FTZ R37, R21.reuse, R36 ;  /* 0x0000002415257220 */ /* 0x041fe20000410000 */
[----:B------:R-:W-:Y:S01]  /*85f0*/  FMUL.FTZ R21, R21, R28 ;  /* 0x0000001c15157220 */ /* 0x000fe20000410000 */
[C---:B------:R-:W-:Y:S01]  /*8600*/  IMAD.U32 R6, R4.reuse, 0x10000, RZ ;  /* 0x0001000004067824 */ /* 0x040fe200078e00ff */
[----:B------:R-:W-:Y:S01]  /*8610*/  LOP3.LUT R4, R4, 0xffff0000, RZ, 0xc0, !PT ;  /* 0xffff000004047812 */ /* 0x000fe200078ec0ff */
[----:B------:R-:W-:-:S02]  /*8620*/  IMAD.U32 R7, R5, 0x10000, RZ ;  /* 0x0001000005077824 */ /* 0x000fc400078e00ff */
[C---:B------:R-:W-:Y:S01]  /*8630*/  FFMA.FTZ R36, R20.reuse, R36, R21 ;  /* 0x0000002414247223 */ /* 0x040fe20000010015 */
[----:B------:R-:W-:Y:S01]  /*8640*/  FFMA.FTZ R37, R20, R28, -R37 ;  /* 0x0000001c14257223 */ /* 0x000fe20000010825 */
[C---:B------:R-:W-:Y:S01]  /*8650*/  SHF.L.U32 R21, R26.reuse, 0x10, RZ ;  /* 0x000000101a157819 */ /* 0x040fe200000006ff */
[-C--:B------:R-:W-:Y:S01]  /*8660*/  FMUL.FTZ R39, R25, R34.reuse ;  /* 0x0000002219277220 */ /* 0x080fe20000410000 */
[----:B------:R-:W-:Y:S01]  /*8670*/  LOP3.LUT R5, R5, 0xffff0000, RZ, 0xc0, !PT ;  /* 0xffff000005057812 */ /* 0x000fe200078ec0ff */
[-C--:B------:R-:W-:Y:S01]  /*8680*/  FMUL.FTZ R41, R25, R27.reuse ;  /* 0x0000001b19297220 */ /* 0x080fe20000410000 */
[C---:B------:R-:W-:Y:S01]  /*8690*/  LOP3.LUT R20, R29.reuse, 0xffff0000, RZ, 0xc0, !PT ;  /* 0xffff00001d147812 */ /* 0x040fe200078ec0ff */
[----:B------:R-:W-:Y:S01]  /*86a0*/  IMAD.U32 R25, R29, 0x10000, RZ ;  /* 0x000100001d197824 */ /* 0x000fe200078e00ff */
[----:B------:R-:W-:Y:S01]  /*86b0*/  LOP3.LUT R26, R26, 0xffff0000, RZ, 0xc0, !PT ;  /* 0xffff00001a1a7812 */ /* 0x000fe200078ec0ff */
        /* <DEDUP_REMOVED lines=15> */
.L_x_7993:
[----:B------:R-:W-:Y:S05]  /*87b0*/  BSYNC B1 ;  /* 0x0000000000017941 */ /* 0x000fea0003800000 */
.L_x_7992:
        /* <DEDUP_REMOVED lines=54> */
.L_x_7998:
[----:B------:R-:W-:Y:S05]  /*8b20*/  BSYNC B1 ;  /* 0x0000000000017941 */ /* 0x000fea0003800000 */
.L_x_7997:
        /* <DEDUP_REMOVED lines=48> */
.L_x_7983:
        /* <DEDUP_REMOVED lines=13> */
[----:B------:R-:W1:Y:S03]  /*8f00*/  @P0 LDC R0, c[0x0][0x44c] ;  /* 0x00011300ff000b82 */ /* 0x000e660000000800 */
[----:B------:R-:W-:-:S05]  /*8f10*/  LEA R3, R3, R38, 0x5 ;  /* 0x0000002603037211 */ /* 0x000fca00078e28ff */
        /* <DEDUP_REMOVED lines=45> */
[----:B------:R-:W-:Y:S02]  /*91f0*/  IMAD.MOV.U32 R0, RZ, RZ, R30 ;  /* 0x000000ffff007224 */ /* 0x000fe400078e001e */
[----:B------:R-:W-:Y:S02]  /*9200*/  IMAD.MOV.U32 R3, RZ, RZ, R31 ;  /* 0x000000ffff037224 */ /* 0x000fe400078e001f */
[----:B------:R-:W-:Y:S01]  /*9210*/  @!P1 IMAD.MOV.U32 R32, RZ, RZ, R10 ;  /* 0x000000ffff209224 */ /* 0x000fe200078e000a */
[----:B------:R-:W-:Y:S01]  /*9220*/  PRMT R41, R0, 0x7610, R41 ;  /* 0x0000761000297816 */ /* 0x000fe20000000029 */
[----:B------:R-:W-:Y:S01]  /*9230*/  @!P1 IMAD.MOV.U32 R33, RZ, RZ, R11 ;  /* 0x000000ffff219224 */ /* 0x000fe200078e000b */
[----:B------:R-:W-:Y:S01]  /*9240*/  PRMT R34, R34, 0x5410, R3 ;  /* 0x0000541022227816 */ /* 0x000fe20000000003 */
[----:B------:R0:W2:Y:S01]  /*9250*/  SHFL.IDX PT, R0, R26, 0x1, 0x1c1f ;  /* 0x003c1f001a007f89 */ /* 0x0000a200000e0000 */
[----:B------:R-:W-:-:S02]  /*9260*/  IMAD.MOV.U32 R8, RZ, RZ, R32 ;  /* 0x000000ffff087224 */ /* 0x000fc400078e0020 */
[----:B---3--:R-:W-:Y:S01]  /*9270*/  @!P1 IMAD.MOV.U32 R20, RZ, RZ, R4 ;  /* 0x000000ffff149224 */ /* 0x008fe200078e0004 */
[----:B------:R0:W3:Y:S01]  /*9280*/  SHFL.IDX PT, R3, R25, 0x1, 0x1c1f ;  /* 0x003c1f0019037f89 */ /* 0x0000e200000e0000 */
[----:B------:R-:W-:Y:S01]  /*9290*/  @!P1 IMAD.MOV.U32 R21, RZ, RZ, R5 ;  /* 0x000000ffff159224 */ /* 0x000fe200078e0005 */
[----:B------:R-:W-:Y:S01]  /*92a0*/  @!P1 MOV R28, R6 ;  /* 0x00000006001c9202 */ /* 0x000fe20000000f00 */
[----:B------:R-:W-:Y:S01]  /*92b0*/  @!P1 IMAD.MOV.U32 R29, RZ, RZ, R7 ;  /* 0x000000ffff1d9224 */ /* 0x000fe200078e0007 */
[----:B------:R-:W-:Y:S01]  /*92c0*/  PRMT R34, R8, 0x7610, R34 ;  /* 0x0000761008227816 */ /* 0x000fe20000000022 */
[----:B------:R-:W-:Y:S02]  /*92d0*/  IMAD.MOV.U32 R4, RZ, RZ, R20 ;  /* 0x000000ffff047224 */ /* 0x000fe400078e0014 */
[----:B------:R-:W-:Y:S02]  /*92e0*/  IMAD.MOV.U32 R5, RZ, RZ, R21 ;  /* 0x000000ffff057224 */ /* 0x000fe400078e0015 */
[----:B------:R-:W-:-:S02]  /*92f0*/  IMAD.MOV.U32 R7, RZ, RZ, R29 ;  /* 0x000000ffff077224 */ /* 0x000fc400078e001d */
[----:B------:R-:W-:Y:S01]  /*9300*/  IMAD.MOV.U32 R9, RZ, RZ, R33 ;  /* 0x000000ffff097224 */ /* 0x000fe200078e0021 */
[----:B------:R-:W-:Y:S01]  /*9310*/  PRMT R41, R41, 0x5410, R5 ;  /* 0x0000541029297816 */ /* 0x000fe20000000005 */
[----:B------:R-:W-:Y:S01]  /*9320*/  IMAD.MOV.U32 R6, RZ, RZ, R28 ;  /* 0x000000ffff067224 */ /* 0x000fe200078e001c */
[----:B------:R-:W-:Y:S02]  /*9330*/  PRMT R39, R7, 0x5410, R4 ;  /* 0x0000541007277816 */ /* 0x000fe40000000004 */
[----:B------:R-:W-:Y:S02]  /*9340*/  CS2R R4, SRZ ;  /* 0x0000000000047805 */ /* 0x000fe4000001ff00 */
[----:B------:R-:W-:Y:S02]  /*9350*/  PRMT R36, R9, 0x7610, R36 ;  /* 0x0000761009247816 */ /* 0x000fe40000000024 */
[----:B012-4-:R-:W-:-:S07]  /*9360*/  PRMT R43, R43, 0x5410, R6 ;  /* 0x000054102b2b7816 */ /* 0x017fce0000000006 */
.L_x_8228:
        /* <DEDUP_REMOVED lines=18> */
[-C--:B---3--:R-:W-:Y:S02]  /*9490*/  IADD3 R8, P1, R3, R4.reuse, RZ ;  /* 0x0000000403087210 */ /* 0x088fe40007f3e0ff */
[----:B------:R-:W-:-:S03]  /*94a0*/  IADD3 R4, P2, R14, R4, RZ ;  /* 0x000000040e047210 */ /* 0x000fc60007f5e0ff */
[--C-:B------:R-:W-:Y:S02]  /*94b0*/  IMAD.X R9, R0, 0x1, R5.reuse, P1 ;  /* 0x0000000100097824 */ /* 0x100fe400008e0605 */
[----:B------:R-:W-:-:S04]  /*94c0*/  IMAD.X R5, R24, 0x1, R5, P2 ;  /* 0x0000000118057824 */ /* 0x000fc800010e0605 */
[----:B------:R-:W5:Y:S04]  /*94d0*/  LD.E.128 R8, desc[UR40][R8.64] ;  /* 0x0000002808087980 */ /* 0x000f68000c101d00 */
[----:B------:R-:W5:Y:S02]  /*94e0*/  LD.E.128 R4, desc[UR40][R4.64] ;  /* 0x0000002804047980 */ /* 0x000f64000c101d00 */
.L_x_8001:
[----:B------:R-:W-:Y:S05]  /*94f0*/  BSYNC B1 ;  /* 0x0000000000017941 */ /* 0x000fea0003800000 */
.L_x_8000:
[----:B------:R-:W0:Y:S01]  /*9500*/  SYNCS.PHASECHK.TRANS64.TRYWAIT P1, [R2+URZ+0x28c00], R13 ;  /* 0x028c000d020075a7 */ /* 0x000e22000802017f */
[----:B-----5:R-:W-:Y:S01]  /*9510*/  IMAD.MOV.U32 R0, RZ, RZ, R4 ;  /* 0x000000ffff007224 */ /* 0x020fe200078e0004 */
[----:B------:R-:W-:Y:S01]  /*9520*/  VIADDMNMX R35, R35, -R200, 0x40, PT ;  /* 0x0000004023237446 */ /* 0x000fe200038009c8 */
[----:B---3--:R-:W-:Y:S01]  /*9530*/  IMAD.MOV.U32 R3, RZ, RZ, R5 ;  /* 0x000000ffff037224 */ /* 0x008fe200078e0005 */
[----:B------:R-:W-:Y:S01]  /*9540*/  BSSY B1, `(.L_x_8002) ;  /* 0x0000010000017945 */ /* 0x000fe20003800000 */
[C---:B------:R-:W-:Y:S01]  /*9550*/  VIADD R12, R190.reuse, 0x20 ;  /* 0x00000020be0c7836 */ /* 0x040fe20000000000 */
[-C--:B------:R-:W-:Y:S01]  /*9560*/  ISETP.GE.OR P2, PT, R190, R35.reuse, P0 ;  /* 0x00000023be00720c */ /* 0x080fe20000746670 */
[----:B------:R-:W-:Y:S01]  /*9570*/  IMAD.MOV.U32 R14, RZ, RZ, R9 ;  /* 0x000000ffff0e7224 */ /* 0x000fe200078e0009 */
[----:B------:R-:W-:Y:S01]  /*9580*/  PRMT R52, R52, 0x5410, R0 ;  /* 0x0000541034347816 */ /* 0x000fe20000000000 */
[----:B------:R-:W-:Y:S01]  /*9590*/  IMAD.MOV.U32 R0, RZ, RZ, R6 ;  /* 0x000000ffff007224 */ /* 0x000fe200078e0006 */
[----:B------:R-:W-:Y:S01]  /*95a0*/  PRMT R53, R53, 0x5410, R3 ;  /* 0x0000541035357816 */ /* 0x000fe20000000003 */
[----:B------:R-:W-:Y:S01]  /*95b0*/  IMAD.MOV.U32 R3, RZ, RZ, R7 ;  /* 0x000000ffff037224 */ /* 0x000fe200078e0007 */
[----:B------:R-:W-:Y:S01]  /*95c0*/  ISETP.GE.OR P0, PT, R12, R35, P0 ;  /* 0x000000230c00720c */ /* 0x000fe20000706670 */
[----:B------:R-:W-:Y:S01]  /*95d0*/  IMAD.MOV.U32 R12, RZ, RZ, R8 ;  /* 0x000000ffff0c7224 */ /* 0x000fe200078e0008 */
[----:B------:R-:W-:Y:S01]  /*95e0*/  PRMT R52, R0, 0x7610, R52 ;  /* 0x0000761000347816 */ /* 0x000fe20000000034 */
[----:B------:R-:W-:Y:S01]  /*95f0*/  IMAD.MOV.U32 R0, RZ, RZ, R10 ;  /* 0x000000ffff007224 */ /* 0x000fe200078e000a */
[----:B------:R-:W-:Y:S01]  /*9600*/  PRMT R53, R3, 0x7610, R53 ;  /* 0x0000761003357816 */ /* 0x000fe20000000035 */
[----:B------:R-:W-:Y:S01]  /*9610*/  IMAD.MOV.U32 R3, RZ, RZ, R11 ;  /* 0x000000ffff037224 */ /* 0x000fe200078e000b */
[----:B------:R-:W-:Y:S01]  /*9620*/  PRMT R54, R12, 0x5410, R14 ;  /* 0x000054100c367816 */ /* 0x000fe2000000000e */
[----:B0-----:R-:W-:Y:S06]  /*9630*/  @!P1 BRA `(.L_x_8003) ;  /* 0x0000012c00c09947 */ /* 0x001fec0003800000 */
.L_x_8229:
[----:B------:R-:W-:Y:S05]  /*9640*/  BSYNC B1 ;  /* 0x0000000000017941 */ /* 0x000fea0003800000 */
.L_x_8002:
[----:B------:R-:W-:Y:S04]  /*9650*/  BSSY B1, `(.L_x_8004) ;  /* 0x000006a000017945 */ /* 0x000fe80003800000 */
[----:B------:R-:W-:Y:S05]  /*9660*/  @P2 BRA `(.L_x_8005) ;  /* 0x0000000400a02947 */ /* 0x000fea0003800000 */
[----:B------:R-:W-:Y:S01]  /*9670*/  SHF.L.U32 R12, R191, 0x6, RZ ;  /* 0x00000006bf0c7819 */ /* 0x000fe200000006ff */
[----:B------:R-:W-:Y:S01]  /*9680*/  IMAD.IADD R14, R16, 0x1, R37 ;  /* 0x00000001100e7824 */ /* 0x000fe200078e0225 */
[----:B------:R-:W-:Y:S02]  /*9690*/  SHF.R.U64 R35, R30, 0x10, R31 ;  /* 0x000000101e237819 */ /* 0x000fe4000000121f */
[----:B------:R-:W-:Y:S02]  /*96a0*/  LOP3.LUT R15, R12, 0x1c0, RZ, 0xc0, !PT ;  /* 0x000001c00c0f7812 */ /* 0x000fe400078ec0ff */
[----:B------:R-:W-:Y:S02]  /*96b0*/  SHF.R.U64 R40, R20, 0x10, R21 ;  /* 0x0000001014287819 */ /* 0x000fe40000001215 */
[----:B------:R-:W-:Y:S02]  /*96c0*/  SHF.R.U32.HI R25, RZ, 0x3, R15 ;  /* 0x00000003ff197819 */ /* 0x000fe4000001160f */
[----:B------:R-:W-:-:S02]  /*96d0*/  LOP3.LUT R14, R15, 0x38, R14, 0xf8, !PT ;  /* 0x000000380f0e7812 */ /* 0x000fc400078ef80e */
[----:B------:R-:W-:Y:S02]  /*96e0*/  LOP3.LUT R12, R15, 0x38, R16, 0xf8, !PT ;  /* 0x000000380f0c7812 */ /* 0x000fe400078ef810 */
[-C--:B------:R-:W-:Y:S02]  /*96f0*/  LOP3.LUT R15, R14, R25.reuse, RZ, 0x3c, !PT ;  /* 0x000000190e0f7212 */ /* 0x080fe400078e3cff */
[----:B0-----:R-:W-:Y:S02]  /*9700*/  LOP3.LUT R13, R12, R25, RZ, 0x3c, !PT ;  /* 0x000000190c0d7212 */ /* 0x001fe400078e3cff */
[----:B------:R-:W-:Y:S01]  /*9710*/  SHF.R.U32.HI R42, RZ, 0x10, R21 ;  /* 0x00000010ff2a7819 */ /* 0x000fe20000011615 */
[C---:B------:R-:W-:Y:S01]  /*9720*/  IMAD R25, R228.reuse, 0x200, R15 ;  /* 0x00000200e4197824 */ /* 0x040fe200078e020f */
[----:B------:R-:W-:Y:S01]  /*9730*/  SHF.R.U32.HI R45, RZ, 0x10, R29 ;  /* 0x00000010ff2d7819 */ /* 0x000fe2000001161d */
[----:B------:R-:W-:Y:S01]  /*9740*/  IMAD R13, R228, 0x200, R13 ;  /* 0x00000200e40d7824 */ /* 0x000fe200078e020d */
[----:B------:R-:W-:Y:S01]  /*9750*/  PRMT R35, R41, 0x5410, R35 ;  /* 0x0000541029237816 */ /* 0x000fe20000000023 */
[----:B------:R-:W-:Y:S01]  /*9760*/  IMAD R51, R25, 0x2, R2 ;  /* 0x0000000219337824 */ /* 0x000fe200078e0202 */
[----:B------:R-:W-:Y:S01]  /*9770*/  PRMT R40, R39, 0x5432, R40 ;  /* 0x0000543227287816 */ /* 0x000fe20000000028 */
[----:B------:R-:W-:Y:S01]  /*9780*/  IMAD R50, R13, 0x2, R2 ;  /* 0x000000020d327824 */ /* 0x000fe200078e0202 */
[----:B------:R-:W-:-:S02]  /*9790*/  PRMT R42, R41, 0x5432, R42 ;  /* 0x00005432292a7816 */ /* 0x000fc4000000002a */
[----:B------:R-:W0:Y:S01]  /*97a0*/  LDS.128 R24, [R51+0x20400] ;  /* 0x0204000033187984 */ /* 0x000e220000000c00 */
[----:B------:R-:W-:Y:S01]  /*97b0*/  PRMT R45, R39, 0x5410, R45 ;  /* 0x00005410272d7816 */ /* 0x000fe2000000002d */
[----:B------:R-:W-:Y:S01]  /*97c0*/  IMAD.U32 R41, R40, 0x10000, RZ ;  /* 0x0001000028297824 */ /* 0x000fe200078e00ff */
[----:B------:R-:W-:Y:S01]  /*97d0*/  SHF.R.U32.HI R38, RZ, 0x10, R31 ;  /* 0x00000010ff267819 */ /* 0x000fe2000001161f */
[----:B------:R-:W1:Y:S01]  /*97e0*/  LDS.128 R12, [R50+0x20400] ;  /* 0x02040000320c7984 */ /* 0x000e620000000c00 */
[----:B------:R-:W-:Y:S01]  /*97f0*/  IMAD.U32 R39, R35, 0x10000, RZ ;  /* 0x0001000023277824 */ /* 0x000fe200078e00ff */
[----:B------:R-:W-:Y:S02]  /*9800*/  SHF.R.U64 R31, R32, 0x10, R33 ;  /* 0x00000010201f7819 */ /* 0x000fe40000001221 */
[----:B------:R-:W-:Y:S02]  /*9810*/  SHF.R.U64 R44, R28, 0x10, R29 ;  /* 0x000000101c2c7819 */ /* 0x000fe4000000121d */
[----:B------:R-:W-:-:S02]  /*9820*/  PRMT R38, R34, 0x5432, R38 ;  /* 0x0000543222267816 */ /* 0x000fc40000000026 */
[----:B------:R-:W-:Y:S02]  /*9830*/  PRMT R34, R34, 0x5410, R31 ;  /* 0x0000541022227816 */ /* 0x000fe4000000001f */
[----:B------:R-:W-:Y:S02]  /*9840*/  PRMT R44, R43, 0x5432, R44 ;  /* 0x000054322b2c7816 */ /* 0x000fe4000000002c */
[----:B------:R-:W-:Y:S02]  /*9850*/  LOP3.LUT R43, R40, 0xffff0000, RZ, 0xc0, !PT ;  /* 0xffff0000282b7812 */ /* 0x000fe400078ec0ff */
[----:B------:R-:W-:Y:S02]  /*9860*/  LOP3.LUT R35, R35, 0xffff0000, RZ, 0xc0, !PT ;  /* 0xffff000023237812 */ /* 0x000fe400078ec0ff */
[----:B------:R-:W-:-:S04]  /*9870*/  SHF.R.U32.HI R33, RZ, 0x10, R33 ;  /* 0x00000010ff217819 */ /* 0x000fc80000011621 */
[----:B------:R-:W-:Y:S01]  /*9880*/  PRMT R36, R36, 0x5410, R33 ;  /* 0x0000541024247816 */ /* 0x000fe20000000021 */
        /* <DEDUP_REMOVED lines=25> */
[----:B------:R-:W-:-:S02]  /*9a20*/  IMAD.U32 R31, R44, 0x10000, RZ ;  /* 0x000100002c1f7824 */ /* 0x000fc400078e00ff */
[----:B------:R-:W-:Y:S01]  /*9a30*/  FMUL.FTZ R12, R25, R42 ;  /* 0x0000002a190c7220 */ /* 0x000fe20000410000 */
[----:B------:R-:W-:Y:S01]  /*9a40*/  IMAD.U32 R21, R34, 0x10000, RZ ;  /* 0x0001000022157824 */ /* 0x000fe200078e00ff */
[----:B------:R-:W-:Y:S01]  /*9a50*/  SHF.L.U32 R20, R45, 0x10, RZ ;  /* 0x000000102d147819 */ /* 0x000fe200000006ff */
[----:B------:R-:W-:Y:S02]  /*9a60*/  IMAD.U32 R33, R27, 0x10000, RZ ;  /* 0x000100001b217824 */ /* 0x000fe400078e00ff */
[-C--:B------:R-:W-:Y:S01]  /*9a70*/  FMUL.FTZ R48, R25, R38.reuse ;  /* 0x0000002619307220 */ /* 0x080fe20000410000 */
[----:B------:R-:W-:Y:S01]  /*9a80*/  FMUL.FTZ R39, R32, R31 ;  /* 0x0000001f20277220 */ /* 0x000fe20000410000 */
[----:B------:R-:W-:Y:S02]  /*9a90*/  IMAD.U32 R28, R14, 0x10000, RZ ;  /* 0x000100000e1c7824 */ /* 0x000fe400078e00ff */
[----:B------:R-:W-:Y:S01]  /*9aa0*/  FFMA.FTZ R25, R13, R38, -R12 ;  /* 0x000000260d197223 */ /* 0x000fe2000001080c */
[----:B------:R-:W-:Y:S01]  /*9ab0*/  FMUL.FTZ R32, R32, R21 ;  /* 0x0000001520207220 */ /* 0x000fe20000410000 */
[----:B------:R-:W-:-:S02]  /*9ac0*/  IMAD.U32 R29, R15, 0x10000, RZ ;  /* 0x000100000f1d7824 */ /* 0x000fc400078e00ff */
[C---:B------:R-:W-:Y:S01]  /*9ad0*/  FMUL.FTZ R38, R33.reuse, R20 ;  /* 0x0000001421267220 */ /* 0x040fe20000410000 */
[----:B------:R-:W-:Y:S02]  /*9ae0*/  IMAD.U32 R12, R36, 0x10000, RZ ;  /* 0x00010000240c7824 */ /* 0x000fe400078e00ff */
[C---:B------:R-:W-:Y:S01]  /*9af0*/  FFMA.FTZ R39, R28.reuse, R21, -R39 ;  /* 0x000000151c277223 */ /* 0x040fe20000010827 */
[----:B------:R-:W-:Y:S01]  /*9b00*/  FFMA.FTZ R32, R28, R31, R32 ;  /* 0x0000001f1c207223 */ /* 0x000fe20000010020 */
[----:B------:R-:W-:Y:S01]  /*9b10*/  LOP3.LUT R26, R26, 0xffff0000, RZ, 0xc0, !PT ;  /* 0xffff00001a1a7812 */ /* 0x000fe200078ec0ff */
[-C--:B------:R-:W-:Y:S01]  /*9b20*/  FMUL.FTZ R28, R33, R12.reuse ;  /* 0x0000000c211c7220 */ /* 0x080fe20000410000 */
[----:B------:R-:W-:Y:S01]  /*9b30*/  FFMA.FTZ R38, R29, R12, -R38 ;  /* 0x0000000c1d267223 */ /* 0x000fe20000010826 */
[----:B------:R-:W-:Y:S01]  /*9b40*/  LOP3.LUT R27, R27, 0xffff0000, RZ, 0xc0, !PT ;  /* 0xffff00001b1b7812 */ /* 0x000fe200078ec0ff */
[----:B------:R-:W-:Y:S01]  /*9b50*/  FFMA.FTZ R35, R13, R42, R48 ;  /* 0x0000002a0d237223 */ /* 0x000fe20000010030 */
[----:B------:R-:W-:Y:S01]  /*9b60*/  LOP3.LUT R21, R44, 0xffff0000, RZ, 0xc0, !PT ;  /* 0xffff00002c157812 */ /* 0x000fe200078ec0ff */
[----:B------:R-:W-:Y:S01]  /*9b70*/  FFMA.FTZ R28, R29, R20, R28 ;  /* 0x000000141d1c7223 */ /* 0x000fe2000001001c */
        /* <DEDUP_REMOVED lines=23> */
.L_x_8005:
[----:B------:R-:W-:Y:S05]  /*9cf0*/  BSYNC B1 ;  /* 0x0000000000017941 */ /* 0x000fea0003800000 */
.L_x_8004:
        /* <DEDUP_REMOVED lines=31> */
[----:B------:R-:W-:Y:S02]  /*9ef0*/  PRMT R29, R20, 0x5410, R29 ;  /* 0x00005410141d7816 */ /* 0x000fe4000000001d */
[----:B------:R-:W-:Y:S02]  /*9f00*/  SHF.L.U32 R30, R28, 0x10, RZ ;  /* 0x000000101c1e7819 */ /* 0x000fe400000006ff */
        /* <DEDUP_REMOVED lines=76> */
.L_x_7996:
[----:B------:R-:W-:Y:S05]  /*a3d0*/  BSYNC B0 ;  /* 0x0000000000007941 */ /* 0x000fea0003800000 */
.L_x_7982:
        /* <DEDUP_REMOVED lines=8> */
.L_x_7979:
[----:B------:R-:W-:-:S13]  /*a460*/  ISETP.NE.AND P0, PT, R185, 0x3, PT ;  /* 0x00000003b900780c */ /* 0x000fda0003f05270 */
[----:B------:R-:W-:Y:S05]  /*a470*/  @!P0 BRA `(.L_x_8006) ;  /* 0x0000000000048947 */ /* 0x000fea0003800000 */
[----:B------:R-:W-:Y:S01]  /*a480*/  BPT.TRAP 0x1 ;  /* 0x000000040000795c */ /* 0x000fe20000300000 */
.L_x_8006:
[----:B------:R-:W-:Y:S01]  /*a490*/  IMAD R20, R18, 0x8, R2 ;  /* 0x0000000812147824 */ /* 0x000fe200078e0202 */
[----:B------:R-:W-:-:S04]  /*a4a0*/  SHF.L.U32 R21, R19, 0x1f, RZ ;  /* 0x0000001f13157819 */ /* 0x000fc800000006ff */
[----:B------:R4:W0:Y:S01]  /*a4b0*/  SYNCS.PHASECHK.TRANS64.TRYWAIT P1, [R20+URZ+0x28c30], R21 ;  /* 0x028c3015140075a7 */ /* 0x000822000802017f */
[----:B------:R-:W-:Y:S05]  /*a4c0*/  @!P0 BRA `(.L_x_8007) ;  /* 0x0000000000048947 */ /* 0x000fea0003800000 */
[----:B------:R-:W-:Y:S01]  /*a4d0*/  BPT.TRAP 0x1 ;  /* 0x000000040000795c */ /* 0x000fe20000300000 */
.L_x_8007:
[C---:B--2---:R-:W-:Y:S02]  /*a4e0*/  VIADD R0, R2.reuse, 0x22400 ;  /* 0x0002240002007836 */ /* 0x044fe40000000000 */
[----:B01-3--:R-:W-:-:S03]  /*a4f0*/  VIADD R3, R2, 0x20400 ;  /* 0x0002040002037836 */ /* 0x00bfc60000000000 */
[----:B------:R-:W-:Y:S02]  /*a500*/  SHF.R.U32.HI R0, RZ, 0x4, R0 ;  /* 0x00000004ff007819 */ /* 0x000fe40000011600 */
[----:B------:R-:W-:Y:S02]  /*a510*/  SHF.R.U32.HI R3, RZ, 0x4, R3 ;  /* 0x00000004ff037819 */ /* 0x000fe40000011603 */
[----:B------:R-:W-:Y:S02]  /*a520*/  LOP3.LUT R0, R0, 0x3fff, RZ, 0xc0, !PT ;  /* 0x00003fff00007812 */ /* 0x000fe400078ec0ff */
[----:B------:R-:W-:Y:S02]  /*a530*/  LOP3.LUT R3, R3, 0x3fff, RZ, 0xc0, !PT ;  /* 0x00003fff03037812 */ /* 0x000fe400078ec0ff */
[----:B------:R-:W-:Y:S01]  /*a540*/  LOP3.LUT R12, R0, 0x10000, RZ, 0xfc, !PT ;  /* 0x00010000000c7812 */ /* 0x000fe200078efcff */
[----:B------:R-:W-:Y:S06]  /*a550*/  @P1 BRA `(.L_x_8008) ;  /* 0x0000000000081947 */ /* 0x000fec0003800000 */
[----:B------:R-:W0:Y:S02]  /*a560*/  SYNCS.PHASECHK.TRANS64.TRYWAIT P1, [R20+URZ+0x28c30], R21 ;  /* 0x028c3015140075a7 */ /* 0x000e24000802017f */
[----:B0-----:R-:W-:Y:S05]  /*a570*/  @!P1 BRA `(.L_x_8009) ;  /* 0x0000012000049947 */ /* 0x001fea0003800000 */
.L_x_8008:
        /* <DEDUP_REMOVED lines=12> */
[----:B------:R-:W-:-:S02]  /*a640*/  IMAD.MOV.U32 R11, RZ, RZ, 0x40000040 ;  /* 0x40000040ff0b7424 */ /* 0x000fc400078e00ff */
[----:B------:R-:W-:Y:S02]  /*a650*/  IMAD.MOV.U32 R7, RZ, RZ, 0x40000040 ;  /* 0x40000040ff077424 */ /* 0x000fe400078e00ff */
[----:B------:R-:W-:Y:S02]  /*a660*/  VIADD R8, R4, 0x4 ;  /* 0x0000000404087836 */ /* 0x000fe40000000000 */
[----:B------:R-:W-:Y:S02]  /*a670*/  IMAD.MOV.U32 R9, RZ, RZ, 0x40000040 ;  /* 0x40000040ff097424 */ /* 0x000fe400078e00ff */
[----:B------:R-:W-:-:S04]  /*a680*/  IMAD.MOV.U32 R15, RZ, RZ, 0x40000040 ;  /* 0x40000040ff0f7424 */ /* 0x000fc800078e00ff */
[----:B------:R-:W-:Y:S01]  /*a690*/  HGMMA.64x64x16.F32.BF16 R24, gdesc[UR4], RZ, !UPT, gsb0 ;  /* 0x00e00000041879f0 */ /* 0x000fe2000c0018ff */
[----:B------:R-:W-:Y:S02]  /*a6a0*/  R2UR UR4, R10 ;  /* 0x000000000a0472ca */ /* 0x000fe400000e0000 */
[----:B------:R-:W-:Y:S02]  /*a6b0*/  R2UR UR5, R11 ;  /* 0x000000000b0572ca */ /* 0x000fe400000e0000 */
[----:B------:R-:W-:Y:S01]  /*a6c0*/  R2UR UR6, R6 ;  /* 0x00000000060672ca */ /* 0x000fe200000e0000 */
[C---:B------:R-:W-:Y:S01]  /*a6d0*/  VIADD R6, R14.reuse, 0x4 ;  /* 0x000000040e067836 */ /* 0x040fe20000000000 */
[----:B------:R-:W-:Y:S01]  /*a6e0*/  R2UR UR7, R7 ;  /* 0x00000000070772ca */ /* 0x000fe200000e0000 */
[----:B------:R-:W-:Y:S01]  /*a6f0*/  IMAD.MOV.U32 R7, RZ, RZ, 0x40000040 ;  /* 0x40000040ff077424 */ /* 0x000fe200078e00ff */
[----:B------:R-:W-:Y:S01]  /*a700*/  IADD3 R14, R14, 0x6, RZ ;  /* 0x000000060e0e7810 */ /* 0x000fe20007ffe0ff */
[----:B------:R-:W-:-:S02]  /*a710*/  WARPGROUP.DEPBAR.LE gsb0, 0x0 ;  /* 0x00008000000079c5 */ /* 0x000fc40000010000 */
[----:B------:R-:W-:-:S08]  /*a720*/  WARPGROUP.ARRIVE ;  /* 0x00000000000079c5 */ /* 0x000fd00000000000 */
        /* <DEDUP_REMOVED lines=20> */
.L_x_8010:
[----:B------:R-:W1:Y:S01]  /*a870*/  LDC R0, c[0x0][0x448] ;  /* 0x00011200ff007b82 */ /* 0x000e620000000800 */
[----:B------:R-:W-:Y:S01]  /*a880*/  ULDC UR4, c[0x0][0x9d8] ;  /* 0x0002760000047ab9 */ /* 0x000fe20000000800 */
[----:B------:R-:W-:Y:S01]  /*a890*/  LOP3.LUT R22, R22, 0xfffffffd, RZ, 0xc0, !PT ;  /* 0xfffffffd16167812 */ /* 0x000fe200078ec0ff */
        /* <DEDUP_REMOVED lines=18> */
[----:B------:R-:W-:Y:S01]  /*a9c0*/  FMUL.FTZ R55, R55, UR4 ;  /* 0x0000000437377c20 */ /* 0x000fe20008410000 */
[----:B------:R-:W-:Y:S01]  /*a9d0*/  FMUL.FTZ R29, R29, UR4 ;  /* 0x000000041d1d7c20 */ /* 0x000fe20008410000 */
[----:B------:R-:W-:Y:S01]  /*a9e0*/  FMUL.FTZ R32, R32, UR4 ;  /* 0x0000000420207c20 */ /* 0x000fe20008410000 */
[----:B-1----:R-:W-:Y:S01]  /*a9f0*/  ISETP.NE.AND P1, PT, R0, 0x1, PT ;  /* 0x000000010000780c */ /* 0x002fe20003f25270 */
[----:B------:R-:W-:Y:S01]  /*aa00*/  IMAD.IADD R0, R229, 0x1, R200 ;  /* 0x00000001e5007824 */ /* 0x000fe200078e02c8 */
[----:B------:R-:W1:Y:S01]  /*aa10*/  MUFU.TANH R30, R30 ;  /* 0x0000001e001e7308 */ /* 0x000e620000002400 */
[----:B------:R-:W-:Y:S01]  /*aa20*/  FMUL.FTZ R33, R33, UR4 ;  /* 0x0000000421217c20 */ /* 0x000fe20008410000 */
[----:B------:R-:W-:Y:S01]  /*aa30*/  FMUL.FTZ R36, R36, UR4 ;  /* 0x0000000424247c20 */ /* 0x000fe20008410000 */
[----:B------:R-:W-:-:S02]  /*aa40*/  IMAD.MOV.U32 R57, RZ, RZ, R0 ;  /* 0x000000ffff397224 */ /* 0x000fc400078e0000 */
[----:B------:R-:W-:Y:S01]  /*aa50*/  FMUL.FTZ R37, R37, UR4 ;  /* 0x0000000425257c20 */ /* 0x000fe20008410000 */
[----:B------:R-:W-:Y:S01]  /*aa60*/  FMUL.FTZ R40, R40, UR4 ;  /* 0x0000000428287c20 */ /* 0x000fe20008410000 */
[----:B------:R-:W-:Y:S01]  /*aa70*/  FMUL.FTZ R44, R44, UR4 ;  /* 0x000000042c2c7c20 */ /* 0x000fe20008410000 */
[----:B------:R-:W-:Y:S01]  /*aa80*/  FMUL.FTZ R41, R41, UR4 ;  /* 0x0000000429297c20 */ /* 0x000fe20008410000 */
[----:B------:R0:W4:Y:S01]  /*aa90*/  MUFU.TANH R58, R31 ;  /* 0x0000001f003a7308 */ /* 0x0001220000002400 */
[----:B------:R-:W-:Y:S01]  /*aaa0*/  FMUL.FTZ R48, R48, UR4 ;  /* 0x0000000430307c20 */ /* 0x000fe20008410000 */
[----:B------:R-:W-:Y:S01]  /*aab0*/  FMUL.FTZ R45, R45, UR4 ;  /* 0x000000042d2d7c20 */ /* 0x000fe20008410000 */
[----:B------:R-:W2:Y:S01]  /*aac0*/  @P1 LDC R15, c[0x0][0x44c] ;  /* 0x00011300ff0f1b82 */ /* 0x000ea20000000800 */
[----:B------:R-:W-:Y:S01]  /*aad0*/  @P1 LOP3.LUT R22, R22, 0x2, RZ, 0xfc, !PT ;  /* 0x0000000216161812 */ /* 0x000fe200078efcff */
[----:B------:R-:W-:Y:S01]  /*aae0*/  FMUL.FTZ R49, R49, UR4 ;  /* 0x0000000431317c20 */ /* 0x000fe20008410000 */
[----:B------:R-:W-:Y:S01]  /*aaf0*/  FMUL.FTZ R52, R52, UR4 ;  /* 0x0000000434347c20 */ /* 0x000fe20008410000 */
[----:B------:R-:W-:Y:S01]  /*ab00*/  FMUL.FTZ R53, R53, UR4 ;  /* 0x0000000435357c20 */ /* 0x000fe20008410000 */
[----:B------:R-:W4:Y:S03]  /*ab10*/  MUFU.TANH R34, R34 ;  /* 0x0000002200227308 */ /* 0x000f260000002400 */
[----:B------:R-:W3:Y:S05]  /*ab20*/  @P1 LDC R59, c[0x0][0x450] ;  /* 0x00011400ff3b1b82 */ /* 0x000eea0000000800 */
[----:B------:R-:W4:Y:S08]  /*ab30*/  MUFU.TANH R35, R35 ;  /* 0x0000002300237308 */ /* 0x000f300000002400 */
[----:B------:R-:W4:Y:S01]  /*ab40*/  MUFU.TANH R38, R38 ;  /* 0x0000002600267308 */ /* 0x000f220000002400 */
[----:B--2---:R-:W-:-:S04]  /*ab50*/  @P1 IMAD.HI.U32 R14, R0, R15, RZ ;  /* 0x0000000f000e1227 */ /* 0x004fc800078e00ff */
[----:B------:R-:W-:-:S03]  /*ab60*/  IMAD.MOV.U32 R0, RZ, RZ, -0x40 ;  /* 0xffffffc0ff007424 */ /* 0x000fc600078e00ff */
[----:B------:R-:W2:Y:S01]  /*ab70*/  MUFU.TANH R39, R39 ;  /* 0x0000002700277308 */ /* 0x000ea20000002400 */
[----:B---3--:R-:W-:Y:S01]  /*ab80*/  @P1 SHF.R.U32.HI R57, RZ, R59, R14 ;  /* 0x0000003bff391219 */ /* 0x008fe2000001160e */
[----:B------:R-:W-:-:S04]  /*ab90*/  IMAD R0, R209, R0, 0x40 ;  /* 0x00000040d1007424 */ /* 0x000fc800078e0200 */
[----:B------:R-:W0:Y:S01]  /*aba0*/  SHFL.IDX PT, R14, R57, 0x1, 0x1c1f ;  /* 0x003c1f00390e7f89 */ /* 0x000e2200000e0000 */
[----:B------:R-:W-:Y:S01]  /*abb0*/  IADD3 R15, R199, 0x1, R0 ;  /* 0x00000001c70f7810 */ /* 0x000fe20007ffe000 */
[----:B------:R-:W3:Y:S01]  /*abc0*/  MUFU.TANH R24, R42 ;  /* 0x0000002a00187308 */ /* 0x000ee20000002400 */
[----:B------:R-:W-:Y:S01]  /*abd0*/  IADD3 R27, -R192, R0, R199 ;  /* 0x00000000c01b7210 */ /* 0x000fe20007ffe1c7 */
[----:B------:R-:W-:Y:S01]  /*abe0*/  FMUL.FTZ R0, R50, UR4 ;  /* 0x0000000432007c20 */ /* 0x000fe20008410000 */
[----:B------:R-:W-:Y:S01]  /*abf0*/  IADD3 R64, -R198, R15, -R192 ;  /* 0x0000000fc6407210 */ /* 0x000fe20007ffe9c0 */
[----:B------:R-:W3:Y:S04]  /*ac00*/  SHFL.IDX PT, R57, R57, RZ, 0x1c1f ;  /* 0x001c1fff39397589 */ /* 0x000ee800000e0000 */
[----:B------:R2:W-:Y:S08]  /*ac10*/  MUFU.TANH R26, R46 ;  /* 0x0000002e001a7308 */ /* 0x0005f00000002400 */
[----:B------:R-:W3:Y:S01]  /*ac20*/  MUFU.TANH R43, R43 ;  /* 0x0000002b002b7308 */ /* 0x000ee20000002400 */
[----:B0-----:R-:W-:-:S07]  /*ac30*/  VIADDMNMX R31, R14, R64, R27, PT ;  /* 0x000000400e1f7246 */ /* 0x001fce000380011b */
[----:B------:R-:W-:Y:S01]  /*ac40*/  MUFU.TANH R0, R0 ;  /* 0x0000000000007308 */ /* 0x000fe20000002400 */
[C---:B------:R-:W-:Y:S02]  /*ac50*/  ISETP.GT.AND P1, PT, R31.reuse, RZ, PT ;  /* 0x000000ff1f00720c */ /* 0x040fe40003f24270 */
[C---:B------:R-:W-:Y:S02]  /*ac60*/  ISETP.GT.AND P2, PT, R31.reuse, 0x1, PT ;  /* 0x000000011f00780c */ /* 0x040fe40003f44270 */
[----:B------:R-:W-:Y:S02]  /*ac70*/  ISETP.GT.AND P3, PT, R31, 0x8, PT ;  /* 0x000000081f00780c */ /* 0x000fe40003f64270 */
[----:B------:R-:W-:Y:S01]  /*ac80*/  FSEL R25, R25, -INF , P1 ;  /* 0xff80000019197808 */ /* 0x000fe20000800000 */
[----:B------:R-:W-:Y:S01]  /*ac90*/  MUFU.TANH R51, R51 ;  /* 0x0000003300337308 */ /* 0x000fe20000002400 */
[----:B-----5:R-:W-:Y:S02]  /*aca0*/  FSEL R62, R62, -INF , P2 ;  /* 0xff8000003e3e7808 */ /* 0x020fe40001000000 */
[----:B------:R-:W-:-:S02]  /*acb0*/  ISETP.GT.AND P1, PT, R31, 0x9, PT ;  /* 0x000000091f00780c */ /* 0x000fc40003f24270 */
[----:B-1----:R-:W-:Y:S02]  /*acc0*/  FSEL R60, R30, -INF , P3 ;  /* 0xff8000001e3c7808 */ /* 0x002fe40001800000 */
[----:B------:R-:W-:Y:S01]  /*acd0*/  FMNMX.FTZ R15, R25, R62, !PT ;  /* 0x0000003e190f7209 */ /* 0x000fe20007810000 */
[----:B------:R-:W0:Y:S01]  /*ace0*/  MUFU.TANH R30, R47 ;  /* 0x0000002f001e7308 */ /* 0x000e220000002400 */
[C---:B------:R-:W-:Y:S02]  /*acf0*/  ISETP.GT.AND P2, PT, R31.reuse, 0x10, PT ;  /* 0x000000101f00780c */ /* 0x040fe40003f44270 */
[----:B----4-:R-:W-:Y:S02]  /*ad00*/  FSEL R58, R58, -INF , P1 ;  /* 0xff8000003a3a7808 */ /* 0x010fe40000800000 */
[----:B------:R-:W-:Y:S02]  /*ad10*/  FMNMX.FTZ R15, R60, R15, !PT ;  /* 0x0000000f3c0f7209 */ /* 0x000fe40007810000 */
[----:B------:R-:W-:Y:S01]  /*ad20*/  ISETP.GT.AND P1, PT, R31, 0x11, PT ;  /* 0x000000111f00780c */ /* 0x000fe20003f24270 */
[----:B------:R-:W-:Y:S01]  /*ad30*/  MUFU.TANH R55, R55 ;  /* 0x0000003700377308 */ /* 0x000fe20000002400 */
[----:B--2---:R-:W-:-:S02]  /*ad40*/  FSEL R46, R34, -INF , P2 ;  /* 0xff800000222e7808 */ /* 0x004fc40001000000 */
[----:B------:R-:W-:Y:S02]  /*ad50*/  FMNMX.FTZ R15, R58, R15, !PT ;  /* 0x0000000f3a0f7209 */ /* 0x000fe40007810000 */
[----:B------:R-:W-:Y:S02]  /*ad60*/  ISETP.GT.AND P2, PT, R31, 0x18, PT ;  /* 0x000000181f00780c */ /* 0x000fe40003f44270 */
[----:B------:R-:W-:Y:S01]  /*ad70*/  FSEL R56, R35, -INF , P1 ;  /* 0xff80000023387808 */ /* 0x000fe20000800000 */
[----:B------:R-:W1:Y:S01]  /*ad80*/  MUFU.TANH R34, R54 ;  /* 0x0000003600227308 */ /* 0x000e620000002400 */
[----:B------:R-:W-:Y:S02]  /*ad90*/  FMNMX.FTZ R15, R46, R15, !PT ;  /* 0x0000000f2e0f7209 */ /* 0x000fe40007810000 */
[----:B------:R-:W-:Y:S02]  /*ada0*/  ISETP.GT.AND P1, PT, R31, 0x19, PT ;  /* 0x000000191f00780c */ /* 0x000fe40003f24270 */
[----:B------:R-:W-:-:S02]  /*adb0*/  FSEL R42, R38, -INF , P2 ;  /* 0xff800000262a7808 */ /* 0x000fc40001000000 */
[----:B------:R-:W-:Y:S01]  /*adc0*/  FMNMX.FTZ R15, R56, R15, !PT ;  /* 0x0000000f380f7209 */ /* 0x000fe20007810000 */
[----:B------:R-:W2:Y:S01]  /*add0*/  MUFU.TANH R3, R3 ;  /* 0x0000000300037308 */ /* 0x000ea20000002400 */
[----:B------:R-:W-:Y:S02]  /*ade0*/  ISETP.GT.AND P2, PT, R31, 0x20, PT ;  /* 0x000000201f00780c */ /* 0x000fe40003f44270 */
[----:B------:R-:W-:Y:S02]  /*adf0*/  FSEL R50, R39, -INF , P1 ;  /* 0xff80000027327808 */ /* 0x000fe40000800000 */
[----:B------:R-:W-:Y:S02]  /*ae00*/  FMNMX.FTZ R15, R42, R15, !PT ;  /* 0x0000000f2a0f7209 */ /* 0x000fe40007810000 */
[----:B------:R-:W-:Y:S01]  /*ae10*/  ISETP.GT.AND P1, PT, R31, 0x21, PT ;  /* 0x000000211f00780c */ /* 0x000fe20003f24270 */
[----:B------:R-:W4:Y:S01]  /*ae20*/  MUFU.TANH R13, R13 ;  /* 0x0000000d000d7308 */ /* 0x000f220000002400 */
[----:B---3--:R-:W-:-:S02]  /*ae30*/  FSEL R38, R24, -INF , P2 ;  /* 0xff80000018267808 */ /* 0x008fc40001000000 */
[----:B------:R-:W-:Y:S02]  /*ae40*/  FMNMX.FTZ R15, R50, R15, !PT ;  /* 0x0000000f320f7209 */ /* 0x000fe40007810000 */
[----:B------:R-:W-:Y:S02]  /*ae50*/  ISETP.GT.AND P2, PT, R31, 0x28, PT ;  /* 0x000000281f00780c */ /* 0x000fe40003f44270 */
[----:B------:R-:W-:Y:S01]  /*ae60*/  FSEL R14, R43, -INF , P1 ;  /* 0xff8000002b0e7808 */ /* 0x000fe20000800000 */
[----:B------:R-:W-:Y:S01]  /*ae70*/  MUFU.TANH R29, R29 ;  /* 0x0000001d001d7308 */ /* 0x000fe20000002400 */
[----:B------:R-:W-:Y:S02]  /*ae80*/  FMNMX.FTZ R15, R38, R15, !PT ;  /* 0x0000000f260f7209 */ /* 0x000fe40007810000 */
[----:B------:R-:W-:Y:S02]  /*ae90*/  ISETP.GT.AND P1, PT, R31, 0x29, PT ;  /* 0x000000291f00780c */ /* 0x000fe40003f24270 */
[----:B------:R-:W-:-:S02]  /*aea0*/  FSEL R24, R26, -INF , P2 ;  /* 0xff8000001a187808 */ /* 0x000fc40001000000 */
[----:B------:R-:W-:Y:S01]  /*aeb0*/  FMNMX.FTZ R15, R14, R15, !PT ;  /* 0x0000000f0e0f7209 */ /* 0x000fe20007810000 */
[----:B------:R-:W-:Y:S01]  /*aec0*/  MUFU.TANH R33, R33 ;  /* 0x0000002100217308 */ /* 0x000fe20000002400 */
[C---:B------:R-:W-:Y:S02]  /*aed0*/  ISETP.GT.AND P2, PT, R31.reuse, 0x30, PT ;  /* 0x000000301f00780c */ /* 0x040fe40003f44270 */
[----:B0-----:R-:W-:Y:S02]  /*aee0*/  FSEL R30, R30, -INF , P1 ;  /* 0xff8000001e1e7808 */ /* 0x001fe40000800000 */
[----:B------:R-:W-:Y:S01]  /*aef0*/  FMNMX.FTZ R35, R24, R15, !PT ;  /* 0x0000000f18237209 */ /* 0x000fe20007810000 */
[----:B------:R-:W-:Y:S01]  /*af00*/  FMUL.FTZ R15, R28, UR4 ;  /* 0x000000041c0f7c20 */ /* 0x000fe20008410000 */
[----:B------:R-:W-:Y:S01]  /*af10*/  ISETP.GT.AND P1, PT, R31, 0x31, PT ;  /* 0x000000311f00780c */ /* 0x000fe20003f24270 */
[----:B------:R-:W-:Y:S01]  /*af20*/  MUFU.TANH R43, R36 ;  /* 0x00000024002b7308 */ /* 0x000fe20000002400 */
[----:B------:R-:W-:Y:S01]  /*af30*/  FSEL R28, R0, -INF , P2 ;  /* 0xff800000001c7808 */ /* 0x000fe20001000000 */
[----:B------:R-:W-:Y:S01]  /*af40*/  ULDC UR4, c[0x0][0x988] ;  /* 0x0002620000047ab9 */ /* 0x000fe20000000800 */
[----:B------:R-:W-:-:S02]  /*af50*/  FMNMX.FTZ R35, R30, R35, !PT ;  /* 0x000000231e237209 */ /* 0x000fc40007810000 */
[----:B------:R-:W-:Y:S02]  /*af60*/  ISETP.GT.AND P2, PT, R31, 0x38, PT ;  /* 0x000000381f00780c */ /* 0x000fe40003f44270 */
[----:B------:R-:W-:Y:S01]  /*af70*/  FSEL R26, R51, -INF , P1 ;  /* 0xff800000331a7808 */ /* 0x000fe20000800000 */
[----:B------:R-:W0:Y:S01]  /*af80*/  MUFU.TANH R39, R15 ;  /* 0x0000000f00277308 */ /* 0x000e220000002400 */
[----:B------:R-:W-:Y:S02]  /*af90*/  FMNMX.FTZ R35, R28, R35, !PT ;  /* 0x000000231c237209 */ /* 0x000fe40007810000 */
[----:B------:R-:W-:Y:S02]  /*afa0*/  ISETP.GT.AND P1, PT, R31, 0x39, PT ;  /* 0x000000391f00780c */ /* 0x000fe40003f24270 */
[----:B-1----:R-:W-:Y:S02]  /*afb0*/  FSEL R34, R34, -INF , P2 ;  /* 0xff80000022227808 */ /* 0x002fe40001000000 */
[----:B------:R-:W-:Y:S01]  /*afc0*/  FMNMX.FTZ R35, R26, R35, !PT ;  /* 0x000000231a237209 */ /* 0x000fe20007810000 */
[----:B------:R2:W1:Y:S01]  /*afd0*/  MUFU.TANH R31, R32 ;  /* 0x00000020001f7308 */ /* 0x0004620000002400 */
[----:B------:R-:W-:-:S02]  /*afe0*/  FSEL R0, R55, -INF , P1 ;  /* 0xff80000037007808 */ /* 0x000fc40000800000 */
[----:B------:R-:W-:Y:S02]  /*aff0*/  FMNMX.FTZ R35, R34, R35, !PT ;  /* 0x0000002322237209 */ /* 0x000fe40007810000 */
[----:B------:R-:W-:Y:S02]  /*b000*/  VIADDMNMX R27, R57, R64, R27, PT ;  /* 0x00000040391b7246 */ /* 0x000fe4000380011b */
[----:B------:R-:W-:Y:S01]  /*b010*/  FMNMX.FTZ R35, R0, R35, !PT ;  /* 0x0000002300237209 */ /* 0x000fe20007810000 */
[----:B------:R-:W3:Y:S01]  /*b020*/  MUFU.TANH R37, R37 ;  /* 0x0000002500257308 */ /* 0x000ee20000002400 */
[C---:B------:R-:W-:Y:S02]  /*b030*/  ISETP.GT.AND P1, PT, R27.reuse, RZ, PT ;  /* 0x000000ff1b00720c */ /* 0x040fe40003f24270 */
[----:B------:R-:W-:Y:S01]  /*b040*/  ISETP.GT.AND P2, PT, R27, 0x1, PT ;  /* 0x000000011b00780c */ /* 0x000fe20003f44270 */
[----:B------:R-:W5:Y:S01]  /*b050*/  SHFL.BFLY PT, R54, R35, 0x2, 0x1f ;  /* 0x0c401f0023367f89 */ /* 0x000f6200000e0000 */
[----:B--2---:R-:W-:-:S02]  /*b060*/  FSEL R32, R3, -INF , P1 ;  /* 0xff80000003207808 */ /* 0x004fc40000800000 */
[----:B------:R-:W-:Y:S01]  /*b070*/  ISETP.GT.AND P3, PT, R27, 0x8, PT ;  /* 0x000000081b00780c */ /* 0x000fe20003f64270 */
[----:B------:R2:W-:Y:S01]  /*b080*/  MUFU.TANH R66, R40 ;  /* 0x0000002800427308 */ /* 0x0005e20000002400 */
[----:B----4-:R-:W-:Y:S02]  /*b090*/  FSEL R3, R13, -INF , P2 ;  /* 0xff8000000d037808 */ /* 0x010fe40001000000 */
[----:B------:R-:W-:Y:S02]  /*b0a0*/  ISETP.GT.AND P1, PT, R27, 0x9, PT ;  /* 0x000000091b00780c */ /* 0x000fe40003f24270 */
[----:B0-----:R-:W-:Y:S02]  /*b0b0*/  FSEL R36, R39, -INF , P3 ;  /* 0xff80000027247808 */ /* 0x001fe40001800000 */
[----:B------:R-:W-:Y:S01]  /*b0c0*/  FMNMX.FTZ R13, R32, R3, !PT ;  /* 0x00000003200d7209 */ /* 0x000fe20007810000 */
[----:B------:R1:W-:Y:S01]  /*b0d0*/  MUFU.TANH R68, R44 ;  /* 0x0000002c00447308 */ /* 0x0003e20000002400 */
[----:B------:R-:W-:-:S02]  /*b0e0*/  ISETP.GT.AND P2, PT, R27, 0x10, PT ;  /* 0x000000101b00780c */ /* 0x000fc40003f44270 */
[----:B--2---:R-:W-:Y:S02]  /*b0f0*/  FSEL R40, R29, -INF , P1 ;  /* 0xff8000001d287808 */ /* 0x004fe40000800000 */
[----:B------:R-:W-:Y:S02]  /*b100*/  FMNMX.FTZ R13, R36, R13, !PT ;  /* 0x0000000d240d7209 */ /* 0x000fe40007810000 */
[----:B------:R-:W-:Y:S01]  /*b110*/  ISETP.GT.AND P1, PT, R27, 0x11, PT ;  /* 0x000000111b00780c */ /* 0x000fe20003f24270 */
[----:B------:R-:W-:Y:S01]  /*b120*/  MUFU.TANH R41, R41 ;  /* 0x0000002900297308 */ /* 0x000fe20000002400 */
[----:B-1----:R-:W-:Y:S02]  /*b130*/  FSEL R44, R31, -INF , P2 ;  /* 0xff8000001f2c7808 */ /* 0x002fe40001000000 */
[----:B------:R-:W-:Y:S02]  /*b140*/  FMNMX.FTZ R13, R40, R13, !PT ;  /* 0x0000000d280d7209 */ /* 0x000fe40007810000 */
[----:B-----5:R-:W-:-:S02]  /*b150*/  FMNMX.FTZ R54, R35, R54, !PT ;  /* 0x0000003623367209 */ /* 0x020fc40007810000 */
[C---:B------:R-:W-:Y:S01]  /*b160*/  ISETP.GT.AND P2, PT, R27.reuse, 0x18, PT ;  /* 0x000000181b00780c */ /* 0x040fe20003f44270 */
[----:B------:R0:W-:Y:S01]  /*b170*/  MUFU.TANH R72, R48 ;  /* 0x0000003000487308 */ /* 0x0001e20000002400 */
[----:B------:R-:W-:Y:S01]  /*b180*/  FMNMX.FTZ R13, R44, R13, !PT ;  /* 0x0000000d2c0d7209 */ /* 0x000fe20007810000 */
[----:B------:R-:W1:Y:S01]  /*b190*/  SHFL.BFLY PT, R15, R54, 0x1, 0x1f ;  /* 0x0c201f00360f7f89 */ /* 0x000e6200000e0000 */
[----:B------:R-:W-:-:S05]  /*b1a0*/  ISETP.GT.AND P3, PT, R27, 0x29, PT ;  /* 0x000000291b00780c */ /* 0x000fca0003f64270 */
[----:B------:R-:W2:Y:S01]  /*b1b0*/  MUFU.TANH R45, R45 ;  /* 0x0000002d002d7308 */ /* 0x000ea20000002400 */
[----:B0-----:R-:W-:Y:S02]  /*b1c0*/  FSEL R48, R33, -INF , P1 ;  /* 0xff80000021307808 */ /* 0x001fe40000800000 */
[----:B------:R-:W-:Y:S02]  /*b1d0*/  ISETP.GT.AND P1, PT, R27, 0x19, PT ;  /* 0x000000191b00780c */ /* 0x000fe40003f24270 */
[----:B------:R-:W-:Y:S01]  /*b1e0*/  FMNMX.FTZ R29, R48, R13, !PT ;  /* 0x0000000d301d7209 */ /* 0x000fe20007810000 */
[----:B------:R-:W-:Y:S01]  /*b1f0*/  IMAD.U32 R13, RZ, RZ, UR4 ;  /* 0x00000004ff0d7e24 */ /* 0x000fe2000f8e00ff */
[----:B---3--:R-:W-:Y:S01]  /*b200*/  FSEL R64, R37, -INF , P1 ;  /* 0xff80000025407808 */ /* 0x008fe20000800000 */
[----:B------:R-:W0:Y:S01]  /*b210*/  MUFU.TANH R49, R49 ;  /* 0x0000003100317308 */ /* 0x000e220000002400 */
[----:B------:R-:W-:-:S07]  /*b220*/  ISETP.GT.AND P1, PT, R27, 0x21, PT ;  /* 0x000000211b00780c */ /* 0x000fce0003f24270 */
[----:B------:R3:W4:Y:S01]  /*b230*/  MUFU.TANH R76, R52 ;  /* 0x00000034004c7308 */ /* 0x0007220000002400 */
[----:B--2---:R-:W-:Y:S02]  /*b240*/  FSEL R70, R45, -INF , P3 ;  /* 0xff8000002d467808 */ /* 0x004fe40001800000 */
[----:B-1----:R-:W-:Y:S02]  /*b250*/  FMNMX.FTZ R15, R54, R15, !PT ;  /* 0x0000000f360f7209 */ /* 0x002fe40007810000 */
[----:B------:R-:W-:Y:S02]  /*b260*/  FSEL R54, R43, -INF , P2 ;  /* 0xff8000002b367808 */ /* 0x000fe40001000000 */
[----:B------:R-:W-:Y:S01]  /*b270*/  ISETP.GT.AND P2, PT, R27, 0x20, PT ;  /* 0x000000201b00780c */ /* 0x000fe20003f44270 */
[----:B------:R-:W1:Y:S01]  /*b280*/  MUFU.TANH R53, R53 ;  /* 0x0000003500357308 */ /* 0x000e620000002400 */
[----:B------:R-:W-:Y:S01]  /*b290*/  FMNMX.FTZ R29, R54, R29, !PT ;  /* 0x0000001d361d7209 */ /* 0x000fe20007810000 */
[----:B------:R-:W-:Y:S01]  /*b2a0*/  FMUL.FTZ R31, R15, R13 ;  /* 0x0000000d0f1f7220 */ /* 0x000fe20000410000 */
[----:B------:R-:W-:-:S02]  /*b2b0*/  FSEL R66, R66, -INF , P2 ;  /* 0xff80000042427808 */ /* 0x000fc40001000000 */
[----:B------:R-:W-:Y:S02]  /*b2c0*/  FMNMX.FTZ R29, R64, R29, !PT ;  /* 0x0000001d401d7209 */ /* 0x000fe40007810000 */
[----:B------:R-:W-:Y:S02]  /*b2d0*/  ISETP.GT.AND P2, PT, R27, 0x28, PT ;  /* 0x000000281b00780c */ /* 0x000fe40003f44270 */
[----:B---3--:R-:W-:Y:S02]  /*b2e0*/  FSEL R52, R41, -INF , P1 ;  /* 0xff80000029347808 */ /* 0x008fe40000800000 */
[----:B------:R-:W-:Y:S02]  /*b2f0*/  FMNMX.FTZ R29, R66, R29, !PT ;  /* 0x0000001d421d7209 */ /* 0x000fe40007810000 */
[----:B------:R-:W-:Y:S02]  /*b300*/  FSEL R68, R68, -INF , P2 ;  /* 0xff80000044447808 */ /* 0x000fe40001000000 */
[----:B------:R-:W-:-:S02]  /*b310*/  FMNMX.FTZ R29, R52, R29, !PT ;  /* 0x0000001d341d7209 */ /* 0x000fc40007810000 */
[C---:B------:R-:W-:Y:S02]  /*b320*/  ISETP.GT.AND P1, PT, R27.reuse, 0x30, PT ;  /* 0x000000301b00780c */ /* 0x040fe40003f24270 */
[----:B------:R-:W-:Y:S02]  /*b330*/  FMNMX.FTZ R29, R68, R29, !PT ;  /* 0x0000001d441d7209 */ /* 0x000fe40007810000 */
[----:B------:R-:W-:Y:S02]  /*b340*/  ISETP.GT.AND P2, PT, R27, 0x31, PT ;  /* 0x000000311b00780c */ /* 0x000fe40003f44270 */
[----:B------:R-:W-:Y:S02]  /*b350*/  FSEL R72, R72, -INF , P1 ;  /* 0xff80000048487808 */ /* 0x000fe40000800000 */
[----:B------:R-:W-:Y:S02]  /*b360*/  FMNMX.FTZ R29, R70, R29, !PT ;  /* 0x0000001d461d7209 */ /* 0x000fe40007810000 */
[----:B------:R-:W-:-:S02]  /*b370*/  FSETP.NEU.FTZ.AND P4, PT, R15, -INF , PT ;  /* 0xff8000000f00780b */ /* 0x000fc40003f9d000 */
[----:B------:R-:W-:Y:S02]  /*b380*/  ISETP.GT.AND P1, PT, R27, 0x38, PT ;  /* 0x000000381b00780c */ /* 0x000fe40003f24270 */
[----:B0-----:R-:W-:Y:S02]  /*b390*/  FSEL R74, R49, -INF , P2 ;  /* 0xff800000314a7808 */ /* 0x001fe40001000000 */
[----:B------:R-:W-:Y:S02]  /*b3a0*/  FMNMX.FTZ R29, R72, R29, !PT ;  /* 0x0000001d481d7209 */ /* 0x000fe40007810000 */
[----:B------:R-:W-:Y:S02]  /*b3b0*/  FSEL R31, R31, RZ, P4 ;  /* 0x000000ff1f1f7208 */ /* 0x000fe40002000000 */
[----:B------:R-:W-:Y:S02]  /*b3c0*/  ISETP.GT.AND P2, PT, R27, 0x39, PT ;  /* 0x000000391b00780c */ /* 0x000fe40003f44270 */
[----:B----4-:R-:W-:Y:S01]  /*b3d0*/  FSEL R76, R76, -INF , P1 ;  /* 0xff8000004c4c7808 */ /* 0x010fe20000800000 */
[--C-:B------:R-:W-:Y:S01]  /*b3e0*/  FFMA.FTZ R27, R62, R13, -R31.reuse ;  /* 0x0000000d3e1b7223 */ /* 0x100fe2000001081f */
[----:B------:R-:W-:Y:S01]  /*b3f0*/  FMNMX.FTZ R29, R74, R29, !PT ;  /* 0x0000001d4a1d7209 */ /* 0x000fe20007810000 */
[--C-:B------:R-:W-:Y:S01]  /*b400*/  FFMA.FTZ R25, R25, R13, -R31.reuse ;  /* 0x0000000d19197223 */ /* 0x100fe2000001081f */
[----:B-1----:R-:W-:Y:S01]  /*b410*/  FSEL R62, R53, -INF , P2 ;  /* 0xff800000353e7808 */ /* 0x002fe20001000000 */
[----:B------:R0:W-:Y:S01]  /*b420*/  MUFU.EX2 R78, R27 ;  /* 0x0000001b004e7308 */ /* 0x0001e20000000800 */
[----:B------:R-:W-:Y:S01]  /*b430*/  FMNMX.FTZ R29, R76, R29, !PT ;  /* 0x0000001d4c1d7209 */ /* 0x000fe20007810000 */
[-CC-:B------:R-:W-:Y:S01]  /*b440*/  FFMA.FTZ R60, R60, R13.reuse, -R31.reuse ;  /* 0x0000000d3c3c7223 */ /* 0x180fe2000001081f */
[-CC-:B------:R-:W-:Y:S01]  /*b450*/  FFMA.FTZ R46, R46, R13.reuse, -R31.reuse ;  /* 0x0000000d2e2e7223 */ /* 0x180fe2000001081f */
[--C-:B------:R-:W-:Y:S01]  /*b460*/  FFMA.FTZ R0, R0, R13, -R31.reuse ;  /* 0x0000000d00007223 */ /* 0x100fe2000001081f */
[----:B------:R-:W-:Y:S01]  /*b470*/  FMNMX.FTZ R29, R62, R29, !PT ;  /* 0x0000001d3e1d7209 */ /* 0x000fe20007810000 */
[-CC-:B------:R-:W-:Y:S01]  /*b480*/  FFMA.FTZ R56, R56, R13.reuse, -R31.reuse ;  /* 0x0000000d38387223 */ /* 0x180fe2000001081f */
[-CC-:B------:R-:W-:Y:S01]  /*b490*/  FFMA.FTZ R42, R42, R13.reuse, -R31.reuse ;  /* 0x0000000d2a2a7223 */ /* 0x180fe2000001081f */
[----:B------:R1:W2:Y:S01]  /*b4a0*/  MUFU.EX2 R165, R25 ;  /* 0x0000001900a57308 */ /* 0x0002a20000000800 */
[-CC-:B0-----:R-:W-:Y:S01]  /*b4b0*/  FFMA.FTZ R27, R14, R13.reuse, -R31.reuse ;  /* 0x0000000d0e1b7223 */ /* 0x181fe2000001081f */
[-CC-:B------:R-:W-:Y:S01]  /*b4c0*/  FFMA.FTZ R50, R50, R13.reuse, -R31.reuse ;  /* 0x0000000d32327223 */ /* 0x180fe2000001081f */
[-CC-:B------:R-:W-:Y:S01]  /*b4d0*/  FFMA.FTZ R38, R38, R13.reuse, -R31.reuse ;  /* 0x0000000d26267223 */ /* 0x180fe2000001081f */
[-CC-:B------:R-:W-:Y:S01]  /*b4e0*/  FFMA.FTZ R30, R30, R13.reuse, -R31.reuse ;  /* 0x0000000d1e1e7223 */ /* 0x180fe2000001081f */
[-CC-:B------:R-:W-:Y:S01]  /*b4f0*/  FFMA.FTZ R28, R28, R13.reuse, -R31.reuse ;  /* 0x0000000d1c1c7223 */ /* 0x180fe2000001081f */
[-CC-:B------:R-:W-:Y:S01]  /*b500*/  FFMA.FTZ R26, R26, R13.reuse, -R31.reuse ;  /* 0x0000000d1a1a7223 */ /* 0x180fe2000001081f */
[-CC-:B------:R-:W-:Y:S01]  /*b510*/  FFMA.FTZ R34, R34, R13.reuse, -R31.reuse ;  /* 0x0000000d22227223 */ /* 0x180fe2000001081f */
[----:B------:R-:W0:Y:S01]  /*b520*/  MUFU.EX2 R60, R60 ;  /* 0x0000003c003c7308 */ /* 0x000e220000000800 */
[----:B-1----:R-:W-:-:S02]  /*b530*/  FFMA.FTZ R25, R58, R13, -R31 ;  /* 0x0000000d3a197223 */ /* 0x002fc4000001081f */
[----:B------:R-:W1:Y:S05]  /*b540*/  SHFL.BFLY PT, R58, R29, 0x2, 0x1f ;  /* 0x0c401f001d3a7f89 */ /* 0x000e6a00000e0000 */
[----:B------:R3:W4:Y:S08]  /*b550*/  MUFU.EX2 R167, R25 ;  /* 0x0000001900a77308 */ /* 0x0007300000000800 */
[----:B------:R-:W-:Y:S08]  /*b560*/  MUFU.EX2 R157, R27 ;  /* 0x0000001b009d7308 */ /* 0x000ff00000000800 */
[----:B------:R-:W5:Y:S01]  /*b570*/  MUFU.EX2 R46, R46 ;  /* 0x0000002e002e7308 */ /* 0x000f620000000800 */
[----:B-1----:R-:W-:Y:S01]  /*b580*/  FMNMX.FTZ R58, R29, R58, !PT ;  /* 0x0000003a1d3a7209 */ /* 0x002fe20007810000 */
[----:B------:R-:W-:-:S04]  /*b590*/  FFMA.FTZ R29, R24, R13, -R31 ;  /* 0x0000000d181d7223 */ /* 0x000fc8000001081f */
[----:B---3--:R-:W1:Y:S02]  /*b5a0*/  SHFL.BFLY PT, R25, R58, 0x1, 0x1f ;  /* 0x0c201f003a197f89 */ /* 0x008e6400000e0000 */
[----:B------:R-:W-:Y:S08]  /*b5b0*/  MUFU.EX2 R159, R29 ;  /* 0x0000001d009f7308 */ /* 0x000ff00000000800 */
[----:B------:R-:W-:Y:S08]  /*b5c0*/  MUFU.EX2 R41, R0 ;  /* 0x0000000000297308 */ /* 0x000ff00000000800 */
[----:B------:R-:W-:Y:S01]  /*b5d0*/  MUFU.EX2 R161, R56 ;  /* 0x0000003800a17308 */ /* 0x000fe20000000800 */
[----:B-1----:R-:W-:-:S07]  /*b5e0*/  FMNMX.FTZ R14, R58, R25, !PT ;  /* 0x000000193a0e7209 */ /* 0x002fce0007810000 */
        /* <DEDUP_REMOVED lines=20> */
[-CC-:B------:R-:W-:Y:S01]  /*b730*/  FFMA.FTZ R72, R72, R13.reuse, -R25.reuse ;  /* 0x0000000d48487223 */ /* 0x180fe20000010819 */
[-CC-:B------:R-:W-:Y:S01]  /*b740*/  FFMA.FTZ R74, R74, R13.reuse, -R25.reuse ;  /* 0x0000000d4a4a7223 */ /* 0x180fe20000010819 */
[----:B------:R-:W-:Y:S01]  /*b750*/  FFMA.FTZ R76, R76, R13, -R25 ;  /* 0x0000000d4c4c7223 */ /* 0x000fe20000010819 */
[----:B0-----:R-:W-:Y:S01]  /*b760*/  FADD.FTZ R0, R60, R3 ;  /* 0x000000033c007221 */ /* 0x001fe20000010000 */
[----:B------:R-:W-:-:S02]  /*b770*/  VIADD R3, R20, 0x28c40 ;  /* 0x00028c4014037836 */ /* 0x000fc40000000000 */
[----:B------:R-:W-:Y:S01]  /*b780*/  FFMA.FTZ R25, R62, R13, -R25 ;  /* 0x0000000d3e197223 */ /* 0x000fe20000010819 */
[----:B------:R-:W0:Y:S01]  /*b790*/  MUFU.EX2 R36, R36 ;  /* 0x0000002400247308 */ /* 0x000e220000000800 */
[C---:B----4-:R-:W-:Y:S01]  /*b7a0*/  FADD.FTZ R45, R167.reuse, R0 ;  /* 0x00000000a72d7221 */ /* 0x050fe20000010000 */
[----:B------:R-:W-:Y:S02]  /*b7b0*/  F2FP.BF16.F32.PACK_AB R165, R78, R165 ;  /* 0x000000a54ea5723e */ /* 0x000fe400000010ff */
[----:B------:R-:W-:Y:S01]  /*b7c0*/  PRMT R3, R188, 0x654, R3 ;  /* 0x00000654bc037816 */ /* 0x000fe20000000003 */
[----:B-----5:R-:W-:Y:S01]  /*b7d0*/  FADD.FTZ R24, R46, R45 ;  /* 0x0000002d2e187221 */ /* 0x020fe20000010000 */
[----:B------:R-:W-:Y:S02]  /*b7e0*/  F2FP.BF16.F32.PACK_AB R167, R167, R60 ;  /* 0x0000003ca7a7723e */ /* 0x000fe400000010ff */
[----:B------:R-:W2:Y:S01]  /*b7f0*/  MUFU.EX2 R29, R40 ;  /* 0x00000028001d7308 */ /* 0x000ea20000000800 */
[----:B-1----:R-:W-:Y:S01]  /*b800*/  FADD.FTZ R43, R32, R27 ;  /* 0x0000001b202b7221 */ /* 0x002fe20000010000 */
[----:B------:R-:W-:Y:S01]  /*b810*/  FADD.FTZ R45, R161, R24 ;  /* 0x00000018a12d7221 */ /* 0x000fe20000010000 */
[----:B------:R1:W-:Y:S01]  /*b820*/  SYNCS.ARRIVE.TRANS64.RED.A1T0 RZ, [R3+URZ], RZ ;  /* 0x000000ff03ff79a7 */ /* 0x0003e2000810043f */
[----:B------:R-:W-:-:S02]  /*b830*/  F2FP.BF16.F32.PACK_AB R164, R27, R32 ;  /* 0x000000201ba4723e */ /* 0x000fc400000010ff */
[----:B------:R-:W-:Y:S01]  /*b840*/  FADD.FTZ R24, R42, R45 ;  /* 0x0000002d2a187221 */ /* 0x000fe20000010000 */
[----:B------:R-:W-:Y:S01]  /*b850*/  F2FP.BF16.F32.PACK_AB R161, R161, R46 ;  /* 0x0000002ea1a1723e */ /* 0x000fe200000010ff */
[----:B------:R-:W3:Y:S01]  /*b860*/  MUFU.EX2 R44, R44 ;  /* 0x0000002c002c7308 */ /* 0x000ee20000000800 */
[----:B0-----:R-:W-:Y:S01]  /*b870*/  FADD.FTZ R0, R36, R43 ;  /* 0x0000002b24007221 */ /* 0x001fe20000010000 */
[C---:B------:R-:W-:Y:S01]  /*b880*/  FADD.FTZ R45, R163.reuse, R24 ;  /* 0x00000018a32d7221 */ /* 0x040fe20000010000 */
[----:B------:R-:W-:-:S05]  /*b890*/  F2FP.BF16.F32.PACK_AB R163, R163, R42 ;  /* 0x0000002aa3a3723e */ /* 0x000fca00000010ff */
[----:B------:R-:W0:Y:S01]  /*b8a0*/  MUFU.EX2 R31, R48 ;  /* 0x00000030001f7308 */ /* 0x000e220000000800 */
[C---:B--2---:R-:W-:Y:S01]  /*b8b0*/  FADD.FTZ R43, R29.reuse, R0 ;  /* 0x000000001d2b7221 */ /* 0x044fe20000010000 */
[----:B------:R-:W-:Y:S01]  /*b8c0*/  F2FP.BF16.F32.PACK_AB R166, R29, R36 ;  /* 0x000000241da6723e */ /* 0x000fe200000010ff */
[----:B------:R-:W-:Y:S06]  /*b8d0*/  BAR.SYNC.DEFER_BLOCKING 0xf, 0x100 ;  /* 0x03c4000000007b1d */ /* 0x000fec0000010000 */
[----:B------:R-:W2:Y:S01]  /*b8e0*/  MUFU.EX2 R54, R54 ;  /* 0x0000003600367308 */ /* 0x000ea20000000800 */
[----:B---3--:R-:W-:-:S07]  /*b8f0*/  FADD.FTZ R0, R44, R43 ;  /* 0x0000002b2c007221 */ /* 0x008fce0000010000 */
[----:B------:R-:W3:Y:S01]  /*b900*/  MUFU.EX2 R33, R64 ;  /* 0x0000004000217308 */ /* 0x000ee20000000800 */
[C---:B0-----:R-:W-:Y:S01]  /*b910*/  FADD.FTZ R43, R31.reuse, R0 ;  /* 0x000000001f2b7221 */ /* 0x041fe20000010000 */
[----:B------:R-:W-:-:S06]  /*b920*/  F2FP.BF16.F32.PACK_AB R160, R31, R44 ;  /* 0x0000002c1fa0723e */ /* 0x000fcc00000010ff */
[----:B------:R-:W0:Y:S01]  /*b930*/  MUFU.EX2 R38, R38 ;  /* 0x0000002600267308 */ /* 0x000e220000000800 */
[----:B--2---:R-:W-:Y:S01]  /*b940*/  FADD.FTZ R0, R54, R43 ;  /* 0x0000002b36007221 */ /* 0x004fe20000010000 */
[----:B------:R2:W-:Y:S06]  /*b950*/  STSM.16.M88.4 [R216+0x26800], R164 ;  /* 0x026800a4d8007844 */ /* 0x0005ec0000000200 */
[----:B------:R-:W4:Y:S01]  /*b960*/  MUFU.EX2 R66, R66 ;  /* 0x0000004200427308 */ /* 0x000f220000000800 */
[C---:B---3--:R-:W-:Y:S01]  /*b970*/  FADD.FTZ R43, R33.reuse, R0 ;  /* 0x00000000212b7221 */ /* 0x048fe20000010000 */
[----:B------:R-:W-:-:S05]  /*b980*/  F2FP.BF16.F32.PACK_AB R162, R33, R54 ;  /* 0x0000003621a2723e */ /* 0x000fca00000010ff */
[----:B------:R2:W-:Y:S01]  /*b990*/  STSM.16.M88.4 [R222], R160 ;  /* 0x000000a0de007844 */ /* 0x0005e20000000200 */
[----:B------:R-:W3:Y:S01]  /*b9a0*/  MUFU.EX2 R35, R52 ;  /* 0x0000003400237308 */ /* 0x000ee20000000800 */
[----:B0-----:R-:W-:-:S04]  /*b9b0*/  FADD.FTZ R24, R38, R45 ;  /* 0x0000002d26187221 */ /* 0x001fc80000010000 */
[C---:B------:R-:W-:Y:S01]  /*b9c0*/  FADD.FTZ R24, R157.reuse, R24 ;  /* 0x000000189d187221 */ /* 0x040fe20000010000 */
[----:B------:R-:W-:Y:S02]  /*b9d0*/  F2FP.BF16.F32.PACK_AB R157, R157, R38 ;  /* 0x000000269d9d723e */ /* 0x000fe400000010ff */
[----:B------:R-:W0:Y:S01]  /*b9e0*/  MUFU.EX2 R68, R68 ;  /* 0x0000004400447308 */ /* 0x000e220000000800 */
[----:B----4-:R-:W-:Y:S01]  /*b9f0*/  FADD.FTZ R0, R66, R43 ;  /* 0x0000002b42007221 */ /* 0x010fe20000010000 */
[----:B------:R-:W-:-:S06]  /*ba00*/  FADD.FTZ R29, R159, R24 ;  /* 0x000000189f1d7221 */ /* 0x000fcc0000010000 */
[----:B------:R-:W4:Y:S01]  /*ba10*/  MUFU.EX2 R37, R70 ;  /* 0x0000004600257308 */ /* 0x000f220000000800 */
[C---:B---3--:R-:W-:Y:S01]  /*ba20*/  FADD.FTZ R27, R35.reuse, R0 ;  /* 0x00000000231b7221 */ /* 0x048fe20000010000 */
[----:B------:R-:W-:-:S06]  /*ba30*/  F2FP.BF16.F32.PACK_AB R156, R35, R66 ;  /* 0x00000042239c723e */ /* 0x000fcc00000010ff */
[----:B------:R-:W3:Y:S01]  /*ba40*/  MUFU.EX2 R30, R30 ;  /* 0x0000001e001e7308 */ /* 0x000ee20000000800 */
[----:B0-----:R-:W-:-:S07]  /*ba50*/  FADD.FTZ R0, R68, R27 ;  /* 0x0000001b44007221 */ /* 0x001fce0000010000 */
[----:B------:R-:W-:Y:S01]  /*ba60*/  MUFU.EX2 R28, R28 ;  /* 0x0000001c001c7308 */ /* 0x000fe20000000800 */
[C---:B----4-:R-:W-:Y:S01]  /*ba70*/  F2FP.BF16.F32.PACK_AB R158, R37.reuse, R68 ;  /* 0x00000044259e723e */ /* 0x050fe200000010ff */
[----:B------:R-:W-:-:S06]  /*ba80*/  FADD.FTZ R37, R37, R0 ;  /* 0x0000000025257221 */ /* 0x000fcc0000010000 */
[----:B------:R-:W0:Y:S01]  /*ba90*/  MUFU.EX2 R39, R26 ;  /* 0x0000001a00277308 */ /* 0x000e220000000800 */
[C---:B---3--:R-:W-:Y:S01]  /*baa0*/  FADD.FTZ R29, R30.reuse, R29 ;  /* 0x0000001d1e1d7221 */ /* 0x048fe20000010000 */
[----:B------:R-:W-:-:S05]  /*bab0*/  F2FP.BF16.F32.PACK_AB R159, R30, R159 ;  /* 0x0000009f1e9f723e */ /* 0x000fca00000010ff */
[----:B------:R2:W-:Y:S01]  /*bac0*/  STSM.16.M88.4 [R217], R156 ;  /* 0x0000009cd9007844 */ /* 0x0005e20000000200 */
[----:B------:R-:W-:Y:S08]  /*bad0*/  MUFU.EX2 R72, R72 ;  /* 0x0000004800487308 */ /* 0x000ff00000000800 */
[----:B-1----:R-:W1:Y:S01]  /*bae0*/  MUFU.EX2 R3, R74 ;  /* 0x0000004a00037308 */ /* 0x002e620000000800 */
[----:B0-----:R-:W-:Y:S01]  /*baf0*/  F2FP.BF16.F32.PACK_AB R153, R39, R28 ;  /* 0x0000001c2799723e */ /* 0x001fe200000010ff */
[----:B------:R-:W-:-:S04]  /*bb00*/  FADD.FTZ R28, R28, R29 ;  /* 0x0000001d1c1c7221 */ /* 0x000fc80000010000 */
[----:B------:R-:W-:Y:S02]  /*bb10*/  FADD.FTZ R39, R39, R28 ;  /* 0x0000001c27277221 */ /* 0x000fe40000010000 */
[----:B------:R-:W0:Y:S08]  /*bb20*/  MUFU.EX2 R34, R34 ;  /* 0x0000002200227308 */ /* 0x000e300000000800 */
[----:B------:R-:W3:Y:S01]  /*bb30*/  MUFU.EX2 R76, R76 ;  /* 0x0000004c004c7308 */ /* 0x000ee20000000800 */
[----:B-1----:R-:W-:Y:S01]  /*bb40*/  F2FP.BF16.F32.PACK_AB R152, R3, R72 ;  /* 0x000000480398723e */ /* 0x002fe200000010ff */
[----:B------:R-:W-:-:S04]  /*bb50*/  FADD.FTZ R72, R72, R37 ;  /* 0x0000002548487221 */ /* 0x000fc80000010000 */
[----:B------:R-:W-:Y:S02]  /*bb60*/  FADD.FTZ R3, R3, R72 ;  /* 0x0000004803037221 */ /* 0x000fe40000010000 */
[----:B------:R-:W1:Y:S01]  /*bb70*/  MUFU.EX2 R25, R25 ;  /* 0x0000001900197308 */ /* 0x000e620000000800 */
[----:B0-----:R-:W-:Y:S01]  /*bb80*/  F2FP.BF16.F32.PACK_AB R155, R41, R34 ;  /* 0x00000022299b723e */ /* 0x001fe200000010ff */
[----:B------:R-:W-:Y:S01]  /*bb90*/  FADD.FTZ R34, R34, R39 ;  /* 0x0000002722227221 */ /* 0x000fe20000010000 */
[----:B---3--:R-:W-:-:S03]  /*bba0*/  FADD.FTZ R0, R76, R3 ;  /* 0x000000034c007221 */ /* 0x008fc60000010000 */
[----:B------:R-:W-:Y:S01]  /*bbb0*/  FADD.FTZ R3, R41, R34 ;  /* 0x0000002229037221 */ /* 0x000fe20000010000 */
[C---:B-1----:R-:W-:Y:S01]  /*bbc0*/  F2FP.BF16.F32.PACK_AB R154, R25.reuse, R76 ;  /* 0x0000004c199a723e */ /* 0x042fe200000010ff */
[----:B------:R-:W-:-:S04]  /*bbd0*/  FADD.FTZ R0, R25, R0 ;  /* 0x0000000019007221 */ /* 0x000fc80000010000 */
[----:B------:R2:W-:Y:S01]  /*bbe0*/  STSM.16.M88.4 [R221], R152 ;  /* 0x00000098dd007844 */ /* 0x0005e20000000200 */
[----:B------:R-:W-:Y:S05]  /*bbf0*/  @!P0 BRA `(.L_x_8011) ;  /* 0x0000000000048947 */ /* 0x000fea0003800000 */
[----:B------:R-:W-:Y:S01]  /*bc00*/  BPT.TRAP 0x1 ;  /* 0x000000040000795c */ /* 0x000fe20000300000 */
.L_x_8011:
[----:B------:R0:W1:Y:S01]  /*bc10*/  SYNCS.PHASECHK.TRANS64.TRYWAIT P1, [R20+URZ+0x28c50], R21 ;  /* 0x028c5015140075a7 */ /* 0x000062000802017f */
[----:B------:R-:W-:Y:S05]  /*bc20*/  @!P0 BRA `(.L_x_8012) ;  /* 0x0000000000048947 */ /* 0x000fea0003800000 */
[----:B------:R-:W-:Y:S01]  /*bc30*/  BPT.TRAP 0x1 ;  /* 0x000000040000795c */ /* 0x000fe20000300000 */
.L_x_8012:
[----:B------:R-:W-:Y:S01]  /*bc40*/  ULDC UR38, c[0x0][0x9d8] ;  /* 0x0002760000267ab9 */ /* 0x000fe20000000800 */
[----:B------:R-:W-:Y:S01]  /*bc50*/  ULDC UR39, c[0x0][0x9d8] ;  /* 0x0002760000277ab9 */ /* 0x000fe20000000800 */
[----:B------:R-:W-:Y:S01]  /*bc60*/  ULDC UR36, c[0x0][0x988] ;  /* 0x0002620000247ab9 */ /* 0x000fe20000000800 */
[----:B------:R-:W-:Y:S01]  /*bc70*/  ULDC UR37, c[0x0][0x988] ;  /* 0x0002620000257ab9 */ /* 0x000fe20000000800 */
[----:B------:R-:W-:Y:S01]  /*bc80*/  BSSY B0, `(.L_x_8013) ;  /* 0x0000006000007945 */ /* 0x000fe20003800000 */
[----:B------:R-:W-:Y:S02]  /*bc90*/  IMAD R28, R18, 0x1000, R195 ;  /* 0x00001000121c7824 */ /* 0x000fe400078e02c3 */
[----:B------:R-:W-:Y:S01]  /*bca0*/  IMAD.MOV.U32 R29, RZ, RZ, 0x40000040 ;  /* 0x40000040ff1d7424 */ /* 0x000fe200078e00ff */
[----:B-1----:R-:W-:Y:S06]  /*bcb0*/  @P1 BRA `(.L_x_8014) ;  /* 0x0000000000081947 */ /* 0x002fec0003800000 */
[----:B------:R-:W1:Y:S02]  /*bcc0*/  SYNCS.PHASECHK.TRANS64.TRYWAIT P1, [R20+URZ+0x28c50], R21 ;  /* 0x028c5015140075a7 */ /* 0x000e64000802017f */
[----:B-1----:R-:W-:Y:S05]  /*bcd0*/  @!P1 BRA `(.L_x_8015) ;  /* 0x0000010800409947 */ /* 0x002fea0003800000 */
.L_x_8014:
[----:B------:R-:W-:Y:S05]  /*bce0*/  BSYNC B0 ;  /* 0x0000000000007941 */ /* 0x000fea0003800000 */
.L_x_8013:
        /* <DEDUP_REMOVED lines=39> */
.L_x_8016:
[----:B01----:R-:W0:Y:S01]  /*bf60*/  LDC R21, c[0x0][0x448] ;  /* 0x00011200ff157b82 */ /* 0x003e220000000800 */
[----:B------:R-:W-:Y:S01]  /*bf70*/  VIADD R20, R20, 0x28c60 ;  /* 0x00028c6014147836 */ /* 0x000fe20000000000 */
[----:B------:R-:W-:Y:S01]  /*bf80*/  BSSY B1, `(.L_x_8017) ;  /* 0x000024e000017945 */ /* 0x000fe20003800000 */
[----:B--2---:R-:W-:Y:S02]  /*bf90*/  IMAD.MOV.U32 R152, RZ, RZ, R200 ;  /* 0x000000ffff987224 */ /* 0x004fe400078e00c8 */
[----:B------:R-:W-:Y:S01]  /*bfa0*/  VIADD R209, R209, 0xfffffffe ;  /* 0xfffffffed1d17836 */ /* 0x000fe20000000000 */
[----:B------:R-:W-:-:S04]  /*bfb0*/  PRMT R20, R188, 0x654, R20 ;  /* 0x00000654bc147816 */ /* 0x000fc80000000014 */
[----:B------:R1:W-:Y:S01]  /*bfc0*/  SYNCS.ARRIVE.TRANS64.RED.A1T0 RZ, [R20+URZ], RZ ;  /* 0x000000ff14ff79a7 */ /* 0x0003e2000810043f */
[----:B0-----:R-:W-:-:S13]  /*bfd0*/  ISETP.NE.AND P1, PT, R21, 0x1, PT ;  /* 0x000000011500780c */ /* 0x001fda0003f25270 */
[----:B------:R-:W0:Y:S08]  /*bfe0*/  @P1 LDC R21, c[0x0][0x44c] ;  /* 0x00011300ff151b82 */ /* 0x000e300000000800 */
[----:B-1----:R-:W1:Y:S01]  /*bff0*/  @P1 LDC R20, c[0x0][0x450] ;  /* 0x00011400ff141b82 */ /* 0x002e620000000800 */
[----:B0-----:R-:W-:-:S05]  /*c000*/  @P1 IMAD.HI.U32 R21, R200, R21, RZ ;  /* 0x00000015c8151227 */ /* 0x001fca00078e00ff */
[----:B-1----:R-:W-:-:S04]  /*c010*/  @P1 SHF.R.U32.HI R152, RZ, R20, R21 ;  /* 0x00000014ff981219 */ /* 0x002fc80000011615 */
[----:B------:R-:W-:-:S04]  /*c020*/  IADD3 R20, R152, R199, -R198 ;  /* 0x000000c798147210 */ /* 0x000fc80007ffe8c6 */
[----:B------:R-:W-:-:S04]  /*c030*/  SHF.R.S32.HI R21, RZ, 0x1f, R20 ;  /* 0x0000001fff157819 */ /* 0x000fc80000011414 */
[----:B------:R-:W-:-:S04]  /*c040*/  LEA.HI R20, R21, R20, RZ, 0x6 ;  /* 0x0000001415147211 */ /* 0x000fc800078f30ff */
[----:B------:R-:W-:-:S04]  /*c050*/  SHF.R.S32.HI R20, RZ, 0x6, R20 ;  /* 0x00000006ff147819 */ /* 0x000fc80000011414 */
[----:B------:R-:W-:-:S04]  /*c060*/  VIMNMX R20, RZ, R20, !PT ;  /* 0x00000014ff147248 */ /* 0x000fc80007fe0100 */
[----:B------:R-:W-:-:S13]  /*c070*/  ISETP.GE.AND P1, PT, R209, R20, PT ;  /* 0x00000014d100720c */ /* 0x000fda0003f26270 */
[----:B------:R-:W-:Y:S05]  /*c080*/  @!P1 BRA `(.L_x_8018) ;  /* 0x0000002000f49947 */ /* 0x000fea0003800000 */
[----:B------:R-:W-:Y:S01]  /*c090*/  BSSY B0, `(.L_x_8019) ;  /* 0x000023b000007945 */ /* 0x000fe20003800000 */
[----:B------:R-:W-:Y:S01]  /*c0a0*/  IMAD.MOV.U32 R220, RZ, RZ, R15 ;  /* 0x000000ffffdc7224 */ /* 0x000fe200078e000f */
[----:B------:R-:W-:Y:S01]  /*c0b0*/  MOV R218, R14 ;  /* 0x0000000e00da7202 */ /* 0x000fe20000000f00 */
[----:B------:R-:W-:Y:S02]  /*c0c0*/  IMAD.MOV.U32 R21, RZ, RZ, R209 ;  /* 0x000000ffff157224 */ /* 0x000fe400078e00d1 */
[----:B------:R-:W-:-:S07]  /*c0d0*/  IMAD.MOV.U32 R219, RZ, RZ, R18 ;  /* 0x000000ffffdb7224 */ /* 0x000fce00078e0012 */
.L_x_8032:
[----:B------:R-:W-:-:S05]  /*c0e0*/  VIADD R18, R219, 0x1 ;  /* 0x00000001db127836 */ /* 0x000fca0000000000 */
[----:B------:R-:W-:-:S04]  /*c0f0*/  ISETP.NE.AND P1, PT, R18, 0x2, PT ;  /* 0x000000021200780c */ /* 0x000fc80003f25270 */
[----:B------:R-:W-:Y:S02]  /*c100*/  SEL R13, RZ, 0x1, P1 ;  /* 0x00000001ff0d7807 */ /* 0x000fe40000800000 */
[----:B------:R-:W-:Y:S02]  /*c110*/  SEL R18, R18, RZ, P1 ;  /* 0x000000ff12127207 */ /* 0x000fe40000800000 */
[----:B------:R-:W-:Y:S01]  /*c120*/  LOP3.LUT R19, R19, R13, RZ, 0x3c, !PT ;  /* 0x0000000d13137212 */ /* 0x000fe200078e3cff */
[----:B0-----:R-:W-:Y:S06]  /*c130*/  @!P0 BRA `(.L_x_8020) ;  /* 0x0000000000048947 */ /* 0x001fec0003800000 */
[----:B------:R-:W-:Y:S01]  /*c140*/  BPT.TRAP 0x1 ;  /* 0x000000040000795c */ /* 0x000fe20000300000 */
.L_x_8020:
[----:B------:R-:W-:Y:S01]  /*c150*/  IMAD R209, R18, 0x8, R2 ;  /* 0x0000000812d17824 */ /* 0x000fe200078e0202 */
[----:B------:R-:W-:-:S04]  /*c160*/  SHF.L.U32 R213, R19, 0x1f, RZ ;  /* 0x0000001f13d57819 */ /* 0x000fc800000006ff */
[----:B------:R0:W1:Y:S01]  /*c170*/  SYNCS.PHASECHK.TRANS64.TRYWAIT P1, [R209+URZ+0x28c30], R213 ;  /* 0x028c30d5d10075a7 */ /* 0x000062000802017f */
[----:B------:R-:W-:Y:S05]  /*c180*/  @!P0 BRA `(.L_x_8021) ;  /* 0x0000000000048947 */ /* 0x000fea0003800000 */
[----:B------:R-:W-:Y:S01]  /*c190*/  BPT.TRAP 0x1 ;  /* 0x000000040000795c */ /* 0x000fe20000300000 */
.L_x_8021:
[----:B------:R-:W-:Y:S01]  /*c1a0*/  BSSY B2, `(.L_x_8022) ;  /* 0x0000006000027945 */ /* 0x000fe20003800000 */
[----:B------:R-:W-:Y:S02]  /*c1b0*/  IMAD R154, R18, 0x200, R12 ;  /* 0x00000200129a7824 */ /* 0x000fe400078e020c */
[----:B------:R-:W-:Y:S01]  /*c1c0*/  IMAD.MOV.U32 R155, RZ, RZ, 0x40000040 ;  /* 0x40000040ff9b7424 */ /* 0x000fe200078e00ff */
[----:B-1----:R-:W-:Y:S06]  /*c1d0*/  @P1 BRA `(.L_x_8023) ;  /* 0x0000000000081947 */ /* 0x002fec0003800000 */
[----:B------:R-:W1:Y:S02]  /*c1e0*/  SYNCS.PHASECHK.TRANS64.TRYWAIT P1, [R209+URZ+0x28c30], R213 ;  /* 0x028c30d5d10075a7 */ /* 0x000e64000802017f */
[----:B-1----:R-:W-:Y:S05]  /*c1f0*/  @!P1 BRA `(.L_x_8024) ;  /* 0x00000104000c9947 */ /* 0x002fea0003800000 */
.L_x_8023:
[----:B------:R-:W-:Y:S05]  /*c200*/  BSYNC B2 ;  /* 0x0000000000027941 */ /* 0x000fea0003800000 */
.L_x_8022:
        /* <DEDUP_REMOVED lines=14> */
[----:B------:R-:W-:Y:S01]  /*c2f0*/  WARPGROUP.ARRIVE ;  /* 0x00000000000079c5 */ /* 0x000fe20000000000 */
[----:B------:R-:W-:Y:S02]  /*c300*/  R2UR UR8, R10 ;  /* 0x000000000a0872ca */ /* 0x000fe400000e0000 */
[----:B------:R-:W-:Y:S02]  /*c310*/  R2UR UR9, R11 ;  /* 0x000000000b0972ca */ /* 0x000fe400000e0000 */
[----:B------:R-:W-:Y:S01]  /*c320*/  R2UR UR14, R14 ;  /* 0x000000000e0e72ca */ /* 0x000fe200000e0000 */
[----:B------:R-:W-:Y:S01]  /*c330*/  HGMMA.64x64x16.F32.BF16 R152, gdesc[UR4], RZ, !UPT, gsb0 ;  /* 0x00e00000049879f0 */ /* 0x000fe2000c0018ff */
[----:B------:R-:W-:Y:S02]  /*c340*/  R2UR UR15, R15 ;  /* 0x000000000f0f72ca */ /* 0x000fe400000e0000 */
[----:B------:R-:W-:-:S02]  /*c350*/  R2UR UR12, R8 ;  /* 0x00000000080c72ca */ /* 0x000fc400000e0000 */
        /* <DEDUP_REMOVED lines=15> */
.L_x_8025:
[----:B------:R-:W2:Y:S01]  /*c450*/  LDC R13, c[0x0][0x448] ;  /* 0x00011200ff0d7b82 */ /* 0x000ea20000000800 */
        /* <DEDUP_REMOVED lines=21> */
[----:B--2---:R-:W-:Y:S01]  /*c5b0*/  ISETP.NE.AND P1, PT, R13, 0x1, PT ;  /* 0x000000010d00780c */ /* 0x004fe20003f25270 */
[----:B------:R-:W-:-:S03]  /*c5c0*/  IMAD.IADD R13, R229, 0x1, R200 ;  /* 0x00000001e50d7824 */ /* 0x000fc600078e02c8 */
[----:B------:R-:W-:Y:S08]  /*c5d0*/  MUFU.TANH R169, R169 ;  /* 0x000000a900a97308 */ /* 0x000ff00000002400 */
[----:B------:R-:W-:Y:S01]  /*c5e0*/  MUFU.TANH R173, R173 ;  /* 0x000000ad00ad7308 */ /* 0x000fe20000002400 */
[----:B------:R-:W2:Y:S07]  /*c5f0*/  @P1 LDC R15, c[0x0][0x44c] ;  /* 0x00011300ff0f1b82 */ /* 0x000eae0000000800 */
[----:B------:R-:W-:Y:S01]  /*c600*/  MUFU.TANH R177, R177 ;  /* 0x000000b100b17308 */ /* 0x000fe20000002400 */
[----:B------:R-:W3:Y:S01]  /*c610*/  @P1 LDC R14, c[0x0][0x450] ;  /* 0x00011400ff0e1b82 */ /* 0x000ee20000000800 */
[----:B--2---:R-:W-:-:S05]  /*c620*/  @P1 IMAD.HI.U32 R15, R13, R15, RZ ;  /* 0x0000000f0d0f1227 */ /* 0x004fca00078e00ff */
[----:B---3--:R-:W-:Y:S01]  /*c630*/  @P1 SHF.R.U32.HI R13, RZ, R14, R15 ;  /* 0x0000000eff0d1219 */ /* 0x008fe2000001160f */
[----:B------:R-:W-:Y:S01]  /*c640*/  FMUL.FTZ R14, R152, UR39 ;  /* 0x00000027980e7c20 */ /* 0x000fe20008410000 */
[----:B------:R-:W-:Y:S01]  /*c650*/  FMUL.FTZ R152, R154, UR39 ;  /* 0x000000279a987c20 */ /* 0x000fe20008410000 */
[----:B------:R-:W-:Y:S01]  /*c660*/  FMUL.FTZ R154, R157, UR39 ;  /* 0x000000279d9a7c20 */ /* 0x000fe20008410000 */
[----:B------:R-:W-:Y:S01]  /*c670*/  FMUL.FTZ R157, R161, UR39 ;  /* 0x00000027a19d7c20 */ /* 0x000fe20008410000 */
[----:B------:R-:W-:Y:S01]  /*c680*/  FMUL.FTZ R15, R153, UR39 ;  /* 0x00000027990f7c20 */ /* 0x000fe20008410000 */
[----:B------:R-:W2:Y:S01]  /*c690*/  SHFL.IDX PT, R161, R13, RZ, 0x1c1f ;  /* 0x001c1fff0da17589 */ /* 0x000ea200000e0000 */
[----:B------:R-:W-:Y:S01]  /*c6a0*/  FMUL.FTZ R153, R156, UR39 ;  /* 0x000000279c997c20 */ /* 0x000fe20008410000 */
[----:B------:R-:W-:Y:S01]  /*c6b0*/  FMUL.FTZ R156, R160, UR39 ;  /* 0x00000027a09c7c20 */ /* 0x000fe20008410000 */
[----:B------:R-:W-:Y:S01]  /*c6c0*/  FMUL.FTZ R160, R164, UR39 ;  /* 0x00000027a4a07c20 */ /* 0x000fe20008410000 */
[----:B------:R-:W-:Y:S01]  /*c6d0*/  IMAD.MOV.U32 R164, RZ, RZ, -0x40 ;  /* 0xffffffc0ffa47424 */ /* 0x000fe200078e00ff */
[----:B------:R3:W4:Y:S01]  /*c6e0*/  SHFL.IDX PT, R225, R13, 0x1, 0x1c1f ;  /* 0x003c1f000de17f89 */ /* 0x00072200000e0000 */
[----:B------:R-:W5:Y:S02]  /*c6f0*/  MUFU.TANH R14, R14 ;  /* 0x0000000e000e7308 */ /* 0x000f640000002400 */
[----:B------:R-:W-:-:S05]  /*c700*/  IMAD R164, R21, R164, 0x1 ;  /* 0x0000000115a47424 */ /* 0x000fca00078e02a4 */
[----:B------:R-:W-:Y:S01]  /*c710*/  IADD3 R164, R199, R164, -R192 ;  /* 0x000000a4c7a47210 */ /* 0x000fe20007ffe8c0 */
[----:B------:R-:W0:Y:S01]  /*c720*/  MUFU.TANH R153, R153 ;  /* 0x0000009900997308 */ /* 0x000e220000002400 */
[----:B---3--:R-:W-:-:S03]  /*c730*/  FMUL.FTZ R13, R165, UR39 ;  /* 0x00000027a50d7c20 */ /* 0x008fc60008410000 */
[----:B------:R-:W-:-:S04]  /*c740*/  IMAD.IADD R164, R164, 0x1, -R198 ;  /* 0x00000001a4a47824 */ /* 0x000fc800078e0ac6 */
[----:B------:R-:W3:Y:S01]  /*c750*/  MUFU.TANH R152, R152 ;  /* 0x0000009800987308 */ /* 0x000ee20000002400 */
[----:B--2---:R-:W-:-:S05]  /*c760*/  IMAD.IADD R168, R164, 0x1, R161 ;  /* 0x00000001a4a87824 */ /* 0x004fca00078e02a1 */
[----:B------:R-:W-:Y:S01]  /*c770*/  ISETP.GT.AND P5, PT, R168, RZ, PT ;  /* 0x000000ffa800720c */ /* 0x000fe20003fa4270 */
[----:B----4-:R-:W-:Y:S01]  /*c780*/  IMAD.IADD R225, R164, 0x1, R225 ;  /* 0x00000001a4e17824 */ /* 0x010fe200078e02e1 */
[----:B------:R-:W-:Y:S01]  /*c790*/  ISETP.GT.AND P3, PT, R168, 0x8, PT ;  /* 0x00000008a800780c */ /* 0x000fe20003f64270 */
[----:B------:R-:W2:Y:S01]  /*c7a0*/  MUFU.TANH R13, R13 ;  /* 0x0000000d000d7308 */ /* 0x000ea20000002400 */
[----:B-----5:R-:W-:Y:S02]  /*c7b0*/  FSEL R161, R14, -INF , P5 ;  /* 0xff8000000ea17808 */ /* 0x020fe40002800000 */
[----:B0-----:R-:W-:Y:S02]  /*c7c0*/  FSEL R165, R153, -INF , P3 ;  /* 0xff80000099a57808 */ /* 0x001fe40001800000 */
[----:B------:R-:W-:Y:S02]  /*c7d0*/  ISETP.GT.AND P6, PT, R225, RZ, PT ;  /* 0x000000ffe100720c */ /* 0x000fe40003fc4270 */
[----:B------:R-:W-:Y:S01]  /*c7e0*/  ISETP.GT.AND P3, PT, R168, 0x19, PT ;  /* 0x00000019a800780c */ /* 0x000fe20003f64270 */
[----:B------:R-:W0:Y:S01]  /*c7f0*/  MUFU.TANH R14, R155 ;  /* 0x0000009b000e7308 */ /* 0x000e220000002400 */
[----:B---3--:R-:W-:-:S02]  /*c800*/  FSEL R152, R152, -INF , P6 ;  /* 0xff80000098987808 */ /* 0x008fc40003000000 */
[----:B------:R-:W-:Y:S02]  /*c810*/  ISETP.GT.AND P6, PT, R225, 0x1, PT ;  /* 0x00000001e100780c */ /* 0x000fe40003fc4270 */
[C---:B------:R-:W-:Y:S02]  /*c820*/  ISETP.GT.AND P4, PT, R168.reuse, 0x1, PT ;  /* 0x00000001a800780c */ /* 0x040fe40003f84270 */
[----:B------:R-:W-:Y:S01]  /*c830*/  ISETP.GT.AND P2, PT, R168, 0x9, PT ;  /* 0x00000009a800780c */ /* 0x000fe20003f44270 */
[----:B------:R-:W3:Y:S01]  /*c840*/  MUFU.TANH R153, R158 ;  /* 0x0000009e00997308 */ /* 0x000ee20000002400 */
[----:B--2---:R-:W-:Y:S02]  /*c850*/  FSEL R226, R13, -INF , P3 ;  /* 0xff8000000de27808 */ /* 0x004fe40001800000 */
[----:B------:R-:W-:Y:S02]  /*c860*/  FMNMX.FTZ R13, R152, R220, !PT ;  /* 0x000000dc980d7209 */ /* 0x000fe40007810000 */
[----:B------:R-:W-:-:S02]  /*c870*/  ISETP.GT.AND P1, PT, R168, 0x10, PT ;  /* 0x00000010a800780c */ /* 0x000fc40003f24270 */
[----:B------:R-:W-:Y:S01]  /*c880*/  ISETP.GT.AND P5, PT, R168, 0x11, PT ;  /* 0x00000011a800780c */ /* 0x000fe20003fa4270 */
[----:B------:R-:W2:Y:S01]  /*c890*/  MUFU.TANH R155, R159 ;  /* 0x0000009f009b7308 */ /* 0x000ea20000002400 */
[----:B0-----:R-:W-:Y:S02]  /*c8a0*/  FSEL R14, R14, -INF , P6 ;  /* 0xff8000000e0e7808 */ /* 0x001fe40003000000 */
[----:B------:R-:W-:Y:S02]  /*c8b0*/  ISETP.GT.AND P6, PT, R225, 0x8, PT ;  /* 0x00000008e100780c */ /* 0x000fe40003fc4270 */
[----:B------:R-:W-:Y:S02]  /*c8c0*/  FMNMX.FTZ R13, R14, R13, !PT ;  /* 0x0000000d0e0d7209 */ /* 0x000fe40007810000 */
[----:B------:R-:W-:Y:S01]  /*c8d0*/  ISETP.GT.AND P3, PT, R168, 0x31, PT ;  /* 0x00000031a800780c */ /* 0x000fe20003f64270 */
[----:B------:R-:W0:Y:S01]  /*c8e0*/  MUFU.TANH R158, R162 ;  /* 0x000000a2009e7308 */ /* 0x000e220000002400 */
[----:B---3--:R-:W-:-:S02]  /*c8f0*/  FSEL R153, R153, -INF , P6 ;  /* 0xff80000099997808 */ /* 0x008fc40003000000 */
[----:B------:R-:W-:Y:S02]  /*c900*/  ISETP.GT.AND P6, PT, R225, 0x9, PT ;  /* 0x00000009e100780c */ /* 0x000fe40003fc4270 */
[----:B------:R-:W-:Y:S02]  /*c910*/  FMNMX.FTZ R13, R153, R13, !PT ;  /* 0x0000000d990d7209 */ /* 0x000fe40007810000 */
[----:B------:R-:W-:Y:S01]  /*c920*/  FSEL R177, R177, -INF , P3 ;  /* 0xff800000b1b17808 */ /* 0x000fe20001800000 */
[----:B------:R-:W3:Y:S01]  /*c930*/  MUFU.TANH R159, R163 ;  /* 0x000000a3009f7308 */ /* 0x000ee20000002400 */
        /* <DEDUP_REMOVED lines=8> */
[----:B---3--:R-:W-:Y:S02]  /*c9c0*/  FSEL R159, R159, -INF , P6 ;  /* 0xff8000009f9f7808 */ /* 0x008fe40003000000 */
[----:B------:R-:W-:Y:S02]  /*c9d0*/  ISETP.GT.AND P6, PT, R225, 0x18, PT ;  /* 0x00000018e100780c */ /* 0x000fe40003fc4270 */
[----:B------:R-:W-:-:S03]  /*c9e0*/  FMNMX.FTZ R13, R159, R13, !PT ;  /* 0x0000000d9f0d7209 */ /* 0x000fc60007810000 */
        /* <DEDUP_REMOVED lines=37> */
[----:B--2---:R-:W-:-:S04]  /*cc40*/  FSEL R179, R179, -INF , P6 ;  /* 0xff800000b3b37808 */ /* 0x004fc80003000000 */
[----:B------:R-:W-:-:S03]  /*cc50*/  FMNMX.FTZ R13, R179, R13, !PT ;  /* 0x0000000db30d7209 */ /* 0x000fc60007810000 */
[----:B------:R-:W2:Y:S01]  /*cc60*/  MUFU.TANH R156, R156 ;  /* 0x0000009c009c7308 */ /* 0x000ea20000002400 */
[----:B0-----:R-:W-:Y:S02]  /*cc70*/  FSEL R164, R15, -INF , P4 ;  /* 0xff8000000fa47808 */ /* 0x001fe40002000000 */
[----:B------:R-:W0:Y:S01]  /*cc80*/  SHFL.BFLY PT, R15, R13, 0x2, 0x1f ;  /* 0x0c401f000d0f7f89 */ /* 0x000e2200000e0000 */
[----:B------:R-:W-:-:S04]  /*cc90*/  ISETP.GT.AND P4, PT, R168, 0x18, PT ;  /* 0x00000018a800780c */ /* 0x000fc80003f84270 */
[----:B------:R-:W4:Y:S01]  /*cca0*/  MUFU.TANH R157, R157 ;  /* 0x0000009d009d7308 */ /* 0x000f220000002400 */
[----:B---3--:R-:W-:Y:S02]  /*ccb0*/  FSEL R154, R154, -INF , P2 ;  /* 0xff8000009a9a7808 */ /* 0x008fe40001000000 */
[----:B------:R-:W-:-:S04]  /*ccc0*/  ISETP.GT.AND P2, PT, R168, 0x20, PT ;  /* 0x00000020a800780c */ /* 0x000fc80003f44270 */
[----:B------:R-:W-:Y:S01]  /*ccd0*/  FSEL R224, R224, -INF , P2 ;  /* 0xff800000e0e07808 */ /* 0x000fe20001000000 */
[----:B------:R-:W3:Y:S01]  /*cce0*/  MUFU.TANH R160, R160 ;  /* 0x000000a000a07308 */ /* 0x000ee20000002400 */
[----:B--2---:R-:W-:Y:S02]  /*ccf0*/  FSEL R156, R156, -INF , P1 ;  /* 0xff8000009c9c7808 */ /* 0x004fe40000800000 */
[C---:B------:R-:W-:Y:S02]  /*cd00*/  ISETP.GT.AND P1, PT, R168.reuse, 0x21, PT ;  /* 0x00000021a800780c */ /* 0x040fe40003f24270 */
[----:B------:R-:W-:Y:S02]  /*cd10*/  ISETP.GT.AND P2, PT, R168, 0x38, PT ;  /* 0x00000038a800780c */ /* 0x000fe40003f44270 */
[----:B------:R-:W-:Y:S02]  /*cd20*/  FSEL R169, R169, -INF , P1 ;  /* 0xff800000a9a97808 */ /* 0x000fe40000800000 */
[----:B----4-:R-:W-:-:S02]  /*cd30*/  FSEL R157, R157, -INF , P5 ;  /* 0xff8000009d9d7808 */ /* 0x010fc40002800000 */
[----:B0-----:R-:W-:Y:S02]  /*cd40*/  FMNMX.FTZ R15, R13, R15, !PT ;  /* 0x0000000f0d0f7209 */ /* 0x001fe40007810000 */
[C---:B------:R-:W-:Y:S02]  /*cd50*/  ISETP.GT.AND P5, PT, R168.reuse, 0x29, PT ;  /* 0x00000029a800780c */ /* 0x040fe40003fa4270 */
[----:B------:R-:W-:Y:S01]  /*cd60*/  ISETP.GT.AND P1, PT, R168, 0x39, PT ;  /* 0x00000039a800780c */ /* 0x000fe20003f24270 */
[----:B------:R-:W0:Y:S01]  /*cd70*/  SHFL.BFLY PT, R13, R15, 0x1, 0x1f ;  /* 0x0c201f000f0d7f89 */ /* 0x000e2200000e0000 */
[----:B---3--:R-:W-:Y:S02]  /*cd80*/  FSEL R160, R160, -INF , P4 ;  /* 0xff800000a0a07808 */ /* 0x008fe40002000000 */
[----:B------:R-:W-:Y:S02]  /*cd90*/  ISETP.GT.AND P4, PT, R168, 0x30, PT ;  /* 0x00000030a800780c */ /* 0x000fe40003f84270 */
[----:B------:R-:W-:-:S02]  /*cda0*/  FSEL R173, R173, -INF , P5 ;  /* 0xff800000adad7808 */ /* 0x000fc40002800000 */
[----:B0-----:R-:W-:Y:S01]  /*cdb0*/  FMNMX.FTZ R15, R15, R13, !PT ;  /* 0x0000000d0f0f7209 */ /* 0x001fe20007810000 */
[----:B------:R-:W-:-:S03]  /*cdc0*/  IMAD.U32 R13, RZ, RZ, UR37 ;  /* 0x00000025ff0d7e24 */ /* 0x000fc6000f8e00ff */
[C---:B------:R-:W-:Y:S01]  /*cdd0*/  FSETP.NEU.FTZ.AND P6, PT, R15.reuse, -INF , PT ;  /* 0xff8000000f00780b */ /* 0x040fe20003fdd000 */
[----:B------:R-:W-:-:S03]  /*cde0*/  FMUL.FTZ R182, R15, R13 ;  /* 0x0000000d0fb67220 */ /* 0x000fc60000410000 */
[----:B------:R-:W-:Y:S02]  /*cdf0*/  FSEL R183, R15, RZ, P6 ;  /* 0x000000ff0fb77208 */ /* 0x000fe40003000000 */
[----:B------:R-:W-:Y:S02]  /*ce00*/  FSEL R182, R182, RZ, P6 ;  /* 0x000000ffb6b67208 */ /* 0x000fe40003000000 */
[----:B------:R-:W-:Y:S01]  /*ce10*/  ISETP.GT.AND P6, PT, R168, 0x28, PT ;  /* 0x00000028a800780c */ /* 0x000fe20003fc4270 */
[----:B------:R-:W-:Y:S01]  /*ce20*/  FADD.FTZ R183, -R183, R220 ;  /* 0x000000dcb7b77221 */ /* 0x000fe20000010100 */
[----:B------:R0:W2:Y:S01]  /*ce30*/  MUFU.TANH R168, R172 ;  /* 0x000000ac00a87308 */ /* 0x0000a20000002400 */
        /* <DEDUP_REMOVED lines=16> */
[----:B--2---:R-:W-:Y:S01]  /*cf40*/  FSEL R168, R168, -INF , P6 ;  /* 0xff800000a8a87808 */ /* 0x004fe20003000000 */
[-CC-:B------:R-:W-:Y:S01]  /*cf50*/  FFMA.FTZ R175, R175, R13.reuse, -R182.reuse ;  /* 0x0000000dafaf7223 */ /* 0x180fe200000108b6 */
[-CC-:B------:R-:W-:Y:S01]  /*cf60*/  FFMA.FTZ R178, R178, R13.reuse, -R182.reuse ;  /* 0x0000000db2b27223 */ /* 0x180fe200000108b6 */
[----:B------:R-:W-:-:S04]  /*cf70*/  FFMA.FTZ R179, R179, R13, -R182 ;  /* 0x0000000db3b37223 */ /* 0x000fc800000108b6 */
[----:B------:R-:W2:Y:S08]  /*cf80*/  MUFU.EX2 R14, R14 ;  /* 0x0000000e000e7308 */ /* 0x000eb00000000800 */
[----:B------:R-:W3:Y:S01]  /*cf90*/  MUFU.EX2 R172, R172 ;  /* 0x000000ac00ac7308 */ /* 0x000ee20000000800 */
[----:B0-----:R-:W-:Y:S01]  /*cfa0*/  FFMA.FTZ R3, R170, R3, R152 ;  /* 0x00000003aa037223 */ /* 0x001fe20000010098 */
[-C--:B------:R-:W-:Y:S01]  /*cfb0*/  FMUL.FTZ R26, R26, R170.reuse ;  /* 0x000000aa1a1a7220 */ /* 0x080fe20000410000 */
        /* <DEDUP_REMOVED lines=8> */
[----:B------:R-:W-:-:S02]  /*d040*/  VIADD R14, R209, 0x28c40 ;  /* 0x00028c40d10e7836 */ /* 0x000fc40000000000 */
[----:B------:R-:W-:Y:S01]  /*d050*/  FMUL.FTZ R152, R176, UR39 ;  /* 0x00000027b0987c20 */ /* 0x000fe20008410000 */
[----:B------:R-:W-:Y:S01]  /*d060*/  FMUL.FTZ R176, R180, UR39 ;  /* 0x00000027b4b07c20 */ /* 0x000fe20008410000 */
[----:B------:R-:W-:Y:S01]  /*d070*/  FMUL.FTZ R180, R181, UR39 ;  /* 0x00000027b5b47c20 */ /* 0x000fe20008410000 */
[-C--:B------:R-:W-:Y:S01]  /*d080*/  FMUL.FTZ R38, R38, R170.reuse ;  /* 0x000000aa26267220 */ /* 0x080fe20000410000 */
[----:B------:R-:W-:Y:S01]  /*d090*/  PRMT R14, R188, 0x654, R14 ;  /* 0x00000654bc0e7816 */ /* 0x000fe2000000000e */
[----:B---3--:R-:W-:Y:S01]  /*d0a0*/  FADD.FTZ R3, R172, R3 ;  /* 0x00000003ac037221 */ /* 0x008fe20000010000 */
[----:B------:R-:W2:Y:S01]  /*d0b0*/  MUFU.TANH R152, R152 ;  /* 0x0000009800987308 */ /* 0x000ea20000002400 */
[-C--:B------:R-:W-:Y:S01]  /*d0c0*/  FMUL.FTZ R39, R39, R170.reuse ;  /* 0x000000aa27277220 */ /* 0x080fe20000410000 */
[----:B------:R3:W-:Y:S01]  /*d0d0*/  SYNCS.ARRIVE.TRANS64.RED.A1T0 RZ, [R14+URZ], RZ ;  /* 0x000000ff0eff79a7 */ /* 0x0007e2000810043f */
[-C--:B------:R-:W-:Y:S01]  /*d0e0*/  FMUL.FTZ R42, R42, R170.reuse ;  /* 0x000000aa2a2a7220 */ /* 0x080fe20000410000 */
[-C--:B------:R-:W-:Y:S01]  /*d0f0*/  FMUL.FTZ R43, R43, R170.reuse ;  /* 0x000000aa2b2b7220 */ /* 0x080fe20000410000 */
[-C--:B------:R-:W-:Y:S01]  /*d100*/  FMUL.FTZ R46, R46, R170.reuse ;  /* 0x000000aa2e2e7220 */ /* 0x080fe20000410000 */
[----:B------:R-:W-:Y:S01]  /*d110*/  FMUL.FTZ R47, R47, R170 ;  /* 0x000000aa2f2f7220 */ /* 0x000fe20000410000 */
[C---:B0-----:R-:W-:Y:S01]  /*d120*/  FADD.FTZ R3, R155.reuse, R3 ;  /* 0x000000039b037221 */ /* 0x041fe20000010000 */
[----:B------:R-:W0:Y:S01]  /*d130*/  MUFU.TANH R176, R176 ;  /* 0x000000b000b07308 */ /* 0x000e220000002400 */
[----:B------:R-:W-:Y:S01]  /*d140*/  F2FP.BF16.F32.PACK_AB R155, R155, R172 ;  /* 0x000000ac9b9b723e */ /* 0x000fe200000010ff */
[----:B------:R-:W-:Y:S01]  /*d150*/  FMUL.FTZ R50, R50, R170 ;  /* 0x000000aa32327220 */ /* 0x000fe20000410000 */
[----:B---3--:R-:W-:Y:S01]  /*d160*/  FMNMX.FTZ R14, R161, R218, !PT ;  /* 0x000000daa10e7209 */ /* 0x008fe20007810000 */
[-C--:B------:R-:W-:Y:S01]  /*d170*/  FMUL.FTZ R51, R51, R170.reuse ;  /* 0x000000aa33337220 */ /* 0x080fe20000410000 */
[-C--:B------:R-:W-:Y:S01]  /*d180*/  FMUL.FTZ R54, R54, R170.reuse ;  /* 0x000000aa36367220 */ /* 0x080fe20000410000 */
[----:B------:R-:W-:Y:S01]  /*d190*/  FMUL.FTZ R55, R55, R170 ;  /* 0x000000aa37377220 */ /* 0x000fe20000410000 */
[----:B------:R-:W-:Y:S01]  /*d1a0*/  FMNMX.FTZ R14, R164, R14, !PT ;  /* 0x0000000ea40e7209 */ /* 0x000fe20007810000 */
[----:B------:R-:W3:Y:S01]  /*d1b0*/  MUFU.TANH R180, R180 ;  /* 0x000000b400b47308 */ /* 0x000ee20000002400 */
[----:B--2---:R-:W-:Y:S01]  /*d1c0*/  FSEL R152, R152, -INF , P4 ;  /* 0xff80000098987808 */ /* 0x004fe20002000000 */
[----:B------:R-:W-:Y:S01]  /*d1d0*/  FMUL.FTZ R58, R58, R170 ;  /* 0x000000aa3a3a7220 */ /* 0x000fe20000410000 */
[----:B------:R-:W-:Y:S01]  /*d1e0*/  FMNMX.FTZ R14, R165, R14, !PT ;  /* 0x0000000ea50e7209 */ /* 0x000fe20007810000 */
[-C--:B------:R-:W-:Y:S01]  /*d1f0*/  FMUL.FTZ R59, R59, R170.reuse ;  /* 0x000000aa3b3b7220 */ /* 0x080fe20000410000 */
[-C--:B------:R-:W-:Y:S01]  /*d200*/  FMUL.FTZ R62, R62, R170.reuse ;  /* 0x000000aa3e3e7220 */ /* 0x080fe20000410000 */
[----:B------:R-:W-:Y:S01]  /*d210*/  FMUL.FTZ R63, R63, R170 ;  /* 0x000000aa3f3f7220 */ /* 0x000fe20000410000 */
[----:B------:R-:W-:Y:S01]  /*d220*/  FMNMX.FTZ R14, R154, R14, !PT ;  /* 0x0000000e9a0e7209 */ /* 0x000fe20007810000 */
[----:B------:R-:W-:Y:S01]  /*d230*/  MUFU.EX2 R181, R163 ;  /* 0x000000a300b57308 */ /* 0x000fe20000000800 */
[----:B0-----:R-:W-:Y:S01]  /*d240*/  FSEL R176, R176, -INF , P2 ;  /* 0xff800000b0b07808 */ /* 0x001fe20001000000 */
[----:B------:R-:W-:Y:S01]  /*d250*/  FMUL.FTZ R66, R66, R170 ;  /* 0x000000aa42427220 */ /* 0x000fe20000410000 */
[----:B------:R-:W-:Y:S01]  /*d260*/  FMNMX.FTZ R14, R156, R14, !PT ;  /* 0x0000000e9c0e7209 */ /* 0x000fe20007810000 */
[-C--:B------:R-:W-:Y:S01]  /*d270*/  FMUL.FTZ R67, R67, R170.reuse ;  /* 0x000000aa43437220 */ /* 0x080fe20000410000 */
[-C--:B------:R-:W-:Y:S01]  /*d280*/  FMUL.FTZ R70, R70, R170.reuse ;  /* 0x000000aa46467220 */ /* 0x080fe20000410000 */
[----:B------:R-:W-:Y:S01]  /*d290*/  FMUL.FTZ R71, R71, R170 ;  /* 0x000000aa47477220 */ /* 0x000fe20000410000 */
[----:B------:R-:W-:Y:S01]  /*d2a0*/  FMNMX.FTZ R14, R157, R14, !PT ;  /* 0x0000000e9d0e7209 */ /* 0x000fe20007810000 */
[----:B------:R-:W0:Y:S01]  /*d2b0*/  MUFU.EX2 R158, R158 ;  /* 0x0000009e009e7308 */ /* 0x000e220000000800 */
[----:B---3--:R-:W-:Y:S01]  /*d2c0*/  FSEL R180, R180, -INF , P1 ;  /* 0xff800000b4b47808 */ /* 0x008fe20000800000 */
[----:B------:R-:W-:Y:S01]  /*d2d0*/  FMUL.FTZ R74, R74, R170 ;  /* 0x000000aa4a4a7220 */ /* 0x000fe20000410000 */
[----:B------:R-:W-:Y:S01]  /*d2e0*/  FMNMX.FTZ R14, R160, R14, !PT ;  /* 0x0000000ea00e7209 */ /* 0x000fe20007810000 */
[-C--:B------:R-:W-:Y:S01]  /*d2f0*/  FMUL.FTZ R75, R75, R170.reuse ;  /* 0x000000aa4b4b7220 */ /* 0x080fe20000410000 */
[-C--:B------:R-:W-:Y:S01]  /*d300*/  FMUL.FTZ R78, R78, R170.reuse ;  /* 0x000000aa4e4e7220 */ /* 0x080fe20000410000 */
[----:B------:R-:W-:Y:S01]  /*d310*/  FMUL.FTZ R79, R79, R170 ;  /* 0x000000aa4f4f7220 */ /* 0x000fe20000410000 */
[----:B------:R-:W-:Y:S01]  /*d320*/  FMNMX.FTZ R14, R226, R14, !PT ;  /* 0x0000000ee20e7209 */ /* 0x000fe20007810000 */
[----:B------:R-:W2:Y:S01]  /*d330*/  MUFU.EX2 R159, R159 ;  /* 0x0000009f009f7308 */ /* 0x000ea20000000800 */
[-C--:B------:R-:W-:Y:S01]  /*d340*/  FMUL.FTZ R82, R82, R170.reuse ;  /* 0x000000aa52527220 */ /* 0x080fe20000410000 */
[----:B------:R-:W-:Y:S01]  /*d350*/  FMUL.FTZ R83, R83, R170 ;  /* 0x000000aa53537220 */ /* 0x000fe20000410000 */
[----:B------:R-:W-:Y:S01]  /*d360*/  FMNMX.FTZ R14, R224, R14, !PT ;  /* 0x0000000ee00e7209 */ /* 0x000fe20007810000 */
[-C--:B------:R-:W-:Y:S01]  /*d370*/  FMUL.FTZ R86, R86, R170.reuse ;  /* 0x000000aa56567220 */ /* 0x080fe20000410000 */
[-C--:B------:R-:W-:Y:S01]  /*d380*/  FMUL.FTZ R87, R87, R170.reuse ;  /* 0x000000aa57577220 */ /* 0x080fe20000410000 */
[----:B------:R-:W-:Y:S01]  /*d390*/  FMUL.FTZ R90, R90, R170 ;  /* 0x000000aa5a5a7220 */ /* 0x000fe20000410000 */
[----:B------:R-:W-:Y:S01]  /*d3a0*/  FMNMX.FTZ R14, R169, R14, !PT ;  /* 0x0000000ea90e7209 */ /* 0x000fe20007810000 */
[----:B------:R-:W3:Y:S01]  /*d3b0*/  MUFU.EX2 R162, R162 ;  /* 0x000000a200a27308 */ /* 0x000ee20000000800 */
[----:B0-----:R-:W-:Y:S01]  /*d3c0*/  FADD.FTZ R3, R158, R3 ;  /* 0x000000039e037221 */ /* 0x001fe20000010000 */
[----:B------:R-:W-:Y:S01]  /*d3d0*/  FMUL.FTZ R91, R91, R170 ;  /* 0x000000aa5b5b7220 */ /* 0x000fe20000410000 */
[----:B------:R-:W-:Y:S01]  /*d3e0*/  FMNMX.FTZ R14, R168, R14, !PT ;  /* 0x0000000ea80e7209 */ /* 0x000fe20007810000 */
[-C--:B------:R-:W-:Y:S01]  /*d3f0*/  FMUL.FTZ R94, R94, R170.reuse ;  /* 0x000000aa5e5e7220 */ /* 0x080fe20000410000 */
[-C--:B------:R-:W-:Y:S01]  /*d400*/  FMUL.FTZ R95, R95, R170.reuse ;  /* 0x000000aa5f5f7220 */ /* 0x080fe20000410000 */
[----:B------:R-:W-:Y:S01]  /*d410*/  FMUL.FTZ R98, R98, R170 ;  /* 0x000000aa62627220 */ /* 0x000fe20000410000 */
[----:B------:R-:W-:Y:S01]  /*d420*/  FMNMX.FTZ R14, R173, R14, !PT ;  /* 0x0000000ead0e7209 */ /* 0x000fe20007810000 */
[----:B------:R-:W-:Y:S01]  /*d430*/  MUFU.EX2 R166, R166 ;  /* 0x000000a600a67308 */ /* 0x000fe20000000800 */
[----:B--2---:R-:W-:Y:S01]  /*d440*/  FADD.FTZ R3, R159, R3 ;  /* 0x000000039f037221 */ /* 0x004fe20000010000 */
[----:B------:R-:W-:Y:S01]  /*d450*/  FMUL.FTZ R99, R99, R170 ;  /* 0x000000aa63637220 */ /* 0x000fe20000410000 */
[----:B------:R-:W-:Y:S01]  /*d460*/  FMNMX.FTZ R14, R152, R14, !PT ;  /* 0x0000000e980e7209 */ /* 0x000fe20007810000 */
[-C--:B------:R-:W-:Y:S01]  /*d470*/  FMUL.FTZ R102, R102, R170.reuse ;  /* 0x000000aa66667220 */ /* 0x080fe20000410000 */
[-C--:B------:R-:W-:Y:S01]  /*d480*/  FMUL.FTZ R103, R103, R170.reuse ;  /* 0x000000aa67677220 */ /* 0x080fe20000410000 */
[----:B------:R-:W-:Y:S01]  /*d490*/  FMUL.FTZ R106, R106, R170 ;  /* 0x000000aa6a6a7220 */ /* 0x000fe20000410000 */
[----:B------:R-:W-:Y:S01]  /*d4a0*/  FMNMX.FTZ R14, R177, R14, !PT ;  /* 0x0000000eb10e7209 */ /* 0x000fe20007810000 */
[----:B------:R-:W-:Y:S01]  /*d4b0*/  MUFU.EX2 R167, R167 ;  /* 0x000000a700a77308 */ /* 0x000fe20000000800 */
[----:B---3--:R-:W-:Y:S01]  /*d4c0*/  FADD.FTZ R3, R162, R3 ;  /* 0x00000003a2037221 */ /* 0x008fe20000010000 */
[----:B------:R-:W-:Y:S01]  /*d4d0*/  FMUL.FTZ R107, R107, R170 ;  /* 0x000000aa6b6b7220 */ /* 0x000fe20000410000 */
[----:B------:R-:W-:Y:S01]  /*d4e0*/  FMNMX.FTZ R14, R176, R14, !PT ;  /* 0x0000000eb00e7209 */ /* 0x000fe20007810000 */
[-C--:B------:R-:W-:Y:S01]  /*d4f0*/  FMUL.FTZ R110, R110, R170.reuse ;  /* 0x000000aa6e6e7220 */ /* 0x080fe20000410000 */
[-C--:B------:R-:W-:Y:S01]  /*d500*/  FMUL.FTZ R111, R111, R170.reuse ;  /* 0x000000aa6f6f7220 */ /* 0x080fe20000410000 */
[----:B------:R-:W-:Y:S01]  /*d510*/  FMUL.FTZ R114, R114, R170 ;  /* 0x000000aa72727220 */ /* 0x000fe20000410000 */
[----:B------:R-:W-:Y:S01]  /*d520*/  FMNMX.FTZ R14, R180, R14, !PT ;  /* 0x0000000eb40e7209 */ /* 0x000fe20007810000 */
[----:B------:R-:W-:Y:S01]  /*d530*/  MUFU.EX2 R171, R171 ;  /* 0x000000ab00ab7308 */ /* 0x000fe20000000800 */
[-C--:B------:R-:W-:Y:S01]  /*d540*/  FMUL.FTZ R115, R115, R170.reuse ;  /* 0x000000aa73737220 */ /* 0x080fe20000410000 */
[-C--:B------:R-:W-:Y:S01]  /*d550*/  FMUL.FTZ R118, R118, R170.reuse ;  /* 0x000000aa76767220 */ /* 0x080fe20000410000 */
[-C--:B------:R-:W-:Y:S01]  /*d560*/  FMUL.FTZ R119, R119, R170.reuse ;  /* 0x000000aa77777220 */ /* 0x080fe20000410000 */
[----:B------:R-:W0:Y:S01]  /*d570*/  SHFL.BFLY PT, R172, R14, 0x2, 0x1f ;  /* 0x0c401f000eac7f89 */ /* 0x000e2200000e0000 */
        /* <DEDUP_REMOVED lines=17> */
[----:B------:R-:W-:-:S02]  /*d690*/  FMUL.FTZ R151, R151, R170 ;  /* 0x000000aa97977220 */ /* 0x000fc40000410000 */
[----:B------:R-:W-:Y:S01]  /*d6a0*/  MUFU.EX2 R178, R178 ;  /* 0x000000b200b27308 */ /* 0x000fe20000000800 */
[----:B0-----:R-:W-:-:S05]  /*d6b0*/  FMNMX.FTZ R14, R14, R172, !PT ;  /* 0x000000ac0e0e7209 */ /* 0x001fca0007810000 */
[----:B------:R-:W0:Y:S02]  /*d6c0*/  SHFL.BFLY PT, R172, R14, 0x1, 0x1f ;  /* 0x0c201f000eac7f89 */ /* 0x000e2400000e0000 */
[----:B0-----:R-:W-:Y:S02]  /*d6d0*/  FMNMX.FTZ R14, R14, R172, !PT ;  /* 0x000000ac0e0e7209 */ /* 0x001fe40007810000 */
[----:B------:R-:W-:Y:S02]  /*d6e0*/  IADD3 R172, -R215, RZ, RZ ;  /* 0x000000ffd7ac7210 */ /* 0x000fe40007ffe1ff */
[----:B------:R-:W-:Y:S02]  /*d6f0*/  FSETP.NEU.FTZ.AND P2, PT, R14, -INF , PT ;  /* 0xff8000000e00780b */ /* 0x000fe40003f5d000 */
[----:B------:R-:W-:Y:S02]  /*d700*/  ISETP.NE.AND P1, PT, R192, R172, PT ;  /* 0x000000acc000720c */ /* 0x000fe40003f25270 */
[----:B------:R-:W-:-:S05]  /*d710*/  FSEL R163, R14, RZ, P2 ;  /* 0x000000ff0ea37208 */ /* 0x000fca0001000000 */
[----:B------:R-:W-:-:S04]  /*d720*/  FADD.FTZ R163, -R163, R218 ;  /* 0x000000daa3a37221 */ /* 0x000fc80000010100 */
[----:B------:R-:W-:Y:S02]  /*d730*/  FMUL.FTZ R163, R163, R13 ;  /* 0x0000000da3a37220 */ /* 0x000fe40000410000 */
[----:B------:R-:W-:Y:S02]  /*d740*/  @!P1 IMAD R182, R219, 0x40, R193 ;  /* 0x00000040dbb69824 */ /* 0x000fe400078e02c1 */
[----:B------:R-:W0:Y:S02]  /*d750*/  MUFU.EX2 R172, R163 ;  /* 0x000000a300ac7308 */ /* 0x000e240000000800 */
[----:B------:R-:W-:-:S05]  /*d760*/  @!P1 IMAD R182, R182, 0x4, R2 ;  /* 0x00000004b6b69824 */ /* 0x000fca00078e0202 */
[----:B------:R-:W-:Y:S01]  /*d770*/  @!P1 STS [R182+0x28820], R170 ;  /* 0x028820aab6009388 */ /* 0x000fe20000000800 */
[----:B------:R-:W-:Y:S03]  /*d780*/  MUFU.EX2 R163, R220 ;  /* 0x000000dc00a37308 */ /* 0x000fe60000000800 */
        /* <DEDUP_REMOVED lines=15> */
[----:B------:R-:W-:Y:S01]  /*d880*/  FSEL R182, R182, RZ, P2 ;  /* 0x000000ffb6b67208 */ /* 0x000fe20001000000 */
[-C--:B------:R-:W-:Y:S01]  /*d890*/  FMUL.FTZ R49, R49, R172.reuse ;  /* 0x000000ac31317220 */ /* 0x080fe20000410000 */
[-C--:B------:R-:W-:Y:S01]  /*d8a0*/  FMUL.FTZ R52, R52, R172.reuse ;  /* 0x000000ac34347220 */ /* 0x080fe20000410000 */
[-C--:B------:R-:W-:Y:S01]  /*d8b0*/  FMUL.FTZ R53, R53, R172.reuse ;  /* 0x000000ac35357220 */ /* 0x080fe20000410000 */
        /* <DEDUP_REMOVED lines=18> */
[----:B------:R-:W-:Y:S01]  /*d9e0*/  FFMA.FTZ R180, R180, R13, -R182 ;  /* 0x0000000db4b47223 */ /* 0x000fe200000108b6 */
[-C--:B------:R-:W-:Y:S01]  /*d9f0*/  FMUL.FTZ R57, R57, R172.reuse ;  /* 0x000000ac39397220 */ /* 0x080fe20000410000 */
[-C--:B------:R-:W-:Y:S01]  /*da00*/  FMUL.FTZ R60, R60, R172.reuse ;  /* 0x000000ac3c3c7220 */ /* 0x080fe20000410000 */
[----:B------:R-:W3:Y:S01]  /*da10*/  MUFU.EX2 R165, R165 ;  /* 0x000000a500a57308 */ /* 0x000ee20000000800 */
        /* <DEDUP_REMOVED lines=24> */
[----:B-----5:R-:W-:Y:S01]  /*dba0*/  F2FP.BF16.F32.PACK_AB R157, R159, R158 ;  /* 0x0000009e9f9d723e */ /* 0x020fe200000010ff */
[----:B0-----:R-:W-:Y:S01]  /*dbb0*/  FFMA.FTZ R158, R172, R0, R152 ;  /* 0x00000000ac9e7223 */ /* 0x001fe20000010098 */
[C---:B------:R-:W-:Y:S01]  /*dbc0*/  FADD.FTZ R0, R181.reuse, R3 ;  /* 0x00000003b5007221 */ /* 0x040fe20000010000 */
[----:B------:R-:W-:Y:S01]  /*dbd0*/  F2FP.BF16.F32.PACK_AB R159, R181, R162 ;  /* 0x000000a2b59f723e */ /* 0x000fe200000010ff */
[----:B------:R-:W-:Y:S01]  /*dbe0*/  FMUL.FTZ R104, R104, R172 ;  /* 0x000000ac68687220 */ /* 0x000fe20000410000 */
[C---:B--2---:R-:W-:Y:S01]  /*dbf0*/  FADD.FTZ R158, R164.reuse, R158 ;  /* 0x0000009ea49e7221 */ /* 0x044fe20000010000 */
[----:B------:R-:W-:Y:S01]  /*dc00*/  F2FP.BF16.F32.PACK_AB R152, R164, R152 ;  /* 0x00000098a498723e */ /* 0x000fe200000010ff */
[----:B------:R-:W0:Y:S01]  /*dc10*/  MUFU.EX2 R160, R160 ;  /* 0x000000a000a07308 */ /* 0x000e220000000800 */
[-C--:B------:R-:W-:Y:S01]  /*dc20*/  FMUL.FTZ R105, R105, R172.reuse ;  /* 0x000000ac69697220 */ /* 0x080fe20000410000 */
[----:B---3--:R-:W-:Y:S01]  /*dc30*/  FADD.FTZ R158, R165, R158 ;  /* 0x0000009ea59e7221 */ /* 0x008fe20000010000 */
[-C--:B------:R-:W-:Y:S01]  /*dc40*/  FMUL.FTZ R108, R108, R172.reuse ;  /* 0x000000ac6c6c7220 */ /* 0x080fe20000410000 */
[-C--:B------:R-:W-:Y:S01]  /*dc50*/  FMUL.FTZ R109, R109, R172.reuse ;  /* 0x000000ac6d6d7220 */ /* 0x080fe20000410000 */
[----:B------:R-:W-:Y:S01]  /*dc60*/  FMUL.FTZ R112, R112, R172 ;  /* 0x000000ac70707220 */ /* 0x000fe20000410000 */
[C---:B----4-:R-:W-:Y:S01]  /*dc70*/  FADD.FTZ R158, R154.reuse, R158 ;  /* 0x0000009e9a9e7221 */ /* 0x050fe20000010000 */
[----:B------:R-:W-:Y:S01]  /*dc80*/  F2FP.BF16.F32.PACK_AB R154, R154, R165 ;  /* 0x000000a59a9a723e */ /* 0x000fe200000010ff */
[----:B------:R-:W2:Y:S01]  /*dc90*/  MUFU.EX2 R226, R226 ;  /* 0x000000e200e27308 */ /* 0x000ea20000000800 */
[----:B------:R-:W-:Y:S01]  /*dca0*/  BAR.SYNC.DEFER_BLOCKING 0xf, 0x100 ;  /* 0x03c4000000007b1d */ /* 0x000fe20000010000 */
[----:B-1----:R-:W-:Y:S01]  /*dcb0*/  FADD.FTZ R158, R156, R158 ;  /* 0x0000009e9c9e7221 */ /* 0x002fe20000010000 */
[----:B------:R-:W-:Y:S01]  /*dcc0*/  F2FP.BF16.F32.PACK_AB R156, R161, R156 ;  /* 0x0000009ca19c723e */ /* 0x000fe200000010ff */
[----:B------:R-:W-:Y:S01]  /*dcd0*/  FMUL.FTZ R113, R113, R172 ;  /* 0x000000ac71717220 */ /* 0x000fe20000410000 */
[----:B------:R-:W-:Y:S01]  /*dce0*/  F2FP.BF16.F32.PACK_AB R165, R175, R174 ;  /* 0x000000aeafa5723e */ /* 0x000fe200000010ff */
[----:B------:R-:W-:Y:S01]  /*dcf0*/  FADD.FTZ R158, R161, R158 ;  /* 0x0000009ea19e7221 */ /* 0x000fe20000010000 */
[----:B------:R-:W-:Y:S01]  /*dd00*/  F2FP.BF16.F32.PACK_AB R161, R167, R166 ;  /* 0x000000a6a7a1723e */ /* 0x000fe200000010ff */
[----:B------:R-:W1:Y:S01]  /*dd10*/  MUFU.EX2 R224, R224 ;  /* 0x000000e000e07308 */ /* 0x000e620000000800 */
[-C--:B------:R-:W-:Y:S01]  /*dd20*/  FMUL.FTZ R116, R116, R172.reuse ;  /* 0x000000ac74747220 */ /* 0x080fe20000410000 */
[----:B0-----:R-:W-:Y:S01]  /*dd30*/  FADD.FTZ R158, R160, R158 ;  /* 0x0000009ea09e7221 */ /* 0x001fe20000010000 */
        /* <DEDUP_REMOVED lines=14> */
[----:B-1----:R-:W-:Y:S01]  /*de20*/  FADD.FTZ R160, R224, R3 ;  /* 0x00000003e0a07221 */ /* 0x002fe20000010000 */
[----:B------:R-:W-:Y:S01]  /*de30*/  FADD.FTZ R3, R166, R0 ;  /* 0x00000000a6037221 */ /* 0x000fe20000010000 */
[----:B------:R1:W-:Y:S01]  /*de40*/  STSM.16.M88.4 [R216+0x26800], R152 ;  /* 0x02680098d8007844 */ /* 0x0003e20000000200 */
[-C--:B------:R-:W-:Y:S01]  /*de50*/  FMUL.FTZ R137, R137, R172.reuse ;  /* 0x000000ac89897220 */ /* 0x080fe20000410000 */
[----:B------:R-:W-:Y:S01]  /*de60*/  FMUL.FTZ R140, R140, R172 ;  /* 0x000000ac8c8c7220 */ /* 0x000fe20000410000 */
[----:B------:R-:W-:Y:S01]  /*de70*/  FADD.FTZ R3, R167, R3 ;  /* 0x00000003a7037221 */ /* 0x000fe20000010000 */
[----:B------:R1:W-:Y:S01]  /*de80*/  STSM.16.M88.4 [R222], R156 ;  /* 0x0000009cde007844 */ /* 0x0003e20000000200 */
[----:B------:R-:W3:Y:S01]  /*de90*/  MUFU.EX2 R162, R173 ;  /* 0x000000ad00a27308 */ /* 0x000ee20000000800 */
[----:B0-----:R-:W-:Y:S01]  /*dea0*/  FADD.FTZ R0, R169, R160 ;  /* 0x000000a0a9007221 */ /* 0x001fe20000010000 */
[----:B------:R-:W-:Y:S01]  /*deb0*/  FADD.FTZ R3, R163, R3 ;  /* 0x00000003a3037221 */ /* 0x000fe20000010000 */
[----:B------:R-:W-:Y:S01]  /*dec0*/  F2FP.BF16.F32.PACK_AB R160, R169, R224 ;  /* 0x000000e0a9a0723e */ /* 0x000fe200000010ff */
[-C--:B------:R-:W-:Y:S01]  /*ded0*/  FMUL.FTZ R141, R141, R172.reuse ;  /* 0x000000ac8d8d7220 */ /* 0x080fe20000410000 */
[C---:B------:R-:W-:Y:S01]  /*dee0*/  F2FP.BF16.F32.PACK_AB R163, R171.reuse, R163 ;  /* 0x000000a3aba3723e */ /* 0x040fe200000010ff */
[----:B------:R-:W-:Y:S01]  /*def0*/  FADD.FTZ R3, R171, R3 ;  /* 0x00000003ab037221 */ /* 0x000fe20000010000 */
[-C--:B------:R-:W-:Y:S01]  /*df00*/  FMUL.FTZ R144, R144, R172.reuse ;  /* 0x000000ac90907220 */ /* 0x080fe20000410000 */
[----:B------:R-:W0:Y:S01]  /*df10*/  MUFU.EX2 R164, R183 ;  /* 0x000000b700a47308 */ /* 0x000e220000000800 */
[----:B--2---:R-:W-:Y:S01]  /*df20*/  FADD.FTZ R0, R168, R0 ;  /* 0x00000000a8007221 */ /* 0x004fe20000010000 */
[----:B------:R-:W-:Y:S01]  /*df30*/  FADD.FTZ R3, R174, R3 ;  /* 0x00000003ae037221 */ /* 0x000fe20000010000 */
[-C--:B------:R-:W-:Y:S01]  /*df40*/  FMUL.FTZ R145, R145, R172.reuse ;  /* 0x000000ac91917220 */ /* 0x080fe20000410000 */
[-C--:B------:R-:W-:Y:S01]  /*df50*/  FMUL.FTZ R148, R148, R172.reuse ;  /* 0x000000ac94947220 */ /* 0x080fe20000410000 */
[----:B------:R-:W-:Y:S01]  /*df60*/  FMUL.FTZ R149, R149, R172 ;  /* 0x000000ac95957220 */ /* 0x000fe20000410000 */
[----:B------:R-:W-:-:S02]  /*df70*/  FADD.FTZ R3, R175, R3 ;  /* 0x00000003af037221 */ /* 0x000fc40000010000 */
[----:B------:R-:W2:Y:S01]  /*df80*/  MUFU.EX2 R177, R177 ;  /* 0x000000b100b17308 */ /* 0x000ea20000000800 */
[----:B---3--:R-:W-:Y:S01]  /*df90*/  FADD.FTZ R0, R162, R0 ;  /* 0x00000000a2007221 */ /* 0x008fe20000010000 */
[----:B------:R-:W-:Y:S01]  /*dfa0*/  FADD.FTZ R3, R178, R3 ;  /* 0x00000003b2037221 */ /* 0x000fe20000010000 */
[----:B------:R-:W-:-:S05]  /*dfb0*/  F2FP.BF16.F32.PACK_AB R162, R162, R168 ;  /* 0x000000a8a2a2723e */ /* 0x000fca00000010ff */
[----:B------:R-:W3:Y:S01]  /*dfc0*/  MUFU.EX2 R176, R176 ;  /* 0x000000b000b07308 */ /* 0x000ee20000000800 */
[----:B0-----:R-:W-:Y:S01]  /*dfd0*/  FADD.FTZ R0, R164, R0 ;  /* 0x00000000a4007221 */ /* 0x001fe20000010000 */
[----:B------:R1:W-:Y:S06]  /*dfe0*/  STSM.16.M88.4 [R217], R160 ;  /* 0x000000a0d9007844 */ /* 0x0003ec0000000200 */
[----:B------:R-:W0:Y:S01]  /*dff0*/  MUFU.EX2 R166, R180 ;  /* 0x000000b400a67308 */ /* 0x000e220000000800 */
[C---:B--2---:R-:W-:Y:S01]  /*e000*/  FADD.FTZ R0, R177.reuse, R0 ;  /* 0x00000000b1007221 */ /* 0x044fe20000010000 */
[----:B------:R-:W-:-:S06]  /*e010*/  F2FP.BF16.F32.PACK_AB R164, R177, R164 ;  /* 0x000000a4b1a4723e */ /* 0x000fcc00000010ff */
[----:B------:R-:W2:Y:S01]  /*e020*/  MUFU.EX2 R167, R179 ;  /* 0x000000b300a77308 */ /* 0x000ea20000000800 */
[----:B---3--:R-:W-:-:S04]  /*e030*/  FADD.FTZ R0, R176, R0 ;  /* 0x00000000b0007221 */ /* 0x008fc80000010000 */
[C---:B0-----:R-:W-:Y:S01]  /*e040*/  FADD.FTZ R0, R166.reuse, R0 ;  /* 0x00000000a6007221 */ /* 0x041fe20000010000 */
[----:B------:R-:W-:Y:S01]  /*e050*/  F2FP.BF16.F32.PACK_AB R166, R166, R176 ;  /* 0x000000b0a6a6723e */ /* 0x000fe200000010ff */
[C---:B--2---:R-:W-:Y:S01]  /*e060*/  FADD.FTZ R3, R167.reuse, R3 ;  /* 0x00000003a7037221 */ /* 0x044fe20000010000 */
[----:B------:R-:W-:-:S05]  /*e070*/  F2FP.BF16.F32.PACK_AB R167, R167, R178 ;  /* 0x000000b2a7a7723e */ /* 0x000fca00000010ff */
[----:B------:R1:W-:Y:S01]  /*e080*/  STSM.16.M88.4 [R221], R164 ;  /* 0x000000a4dd007844 */ /* 0x0003e20000000200 */
[----:B------:R-:W-:Y:S05]  /*e090*/  @!P0 BRA `(.L_x_8026) ;  /* 0x0000000000048947 */ /* 0x000fea0003800000 */
[----:B------:R-:W-:Y:S01]  /*e0a0*/  BPT.TRAP 0x1 ;  /* 0x000000040000795c */ /* 0x000fe20000300000 */
.L_x_8026:
[----:B------:R0:W2:Y:S01]  /*e0b0*/  SYNCS.PHASECHK.TRANS64.TRYWAIT P1, [R209+URZ+0x28c50], R213 ;  /* 0x028c50d5d10075a7 */ /* 0x0000a2000802017f */
[----:B------:R-:W-:Y:S05]  /*e0c0*/  @!P0 BRA `(.L_x_8027) ;  /* 0x0000000000048947 */ /* 0x000fea0003800000 */
[----:B------:R-:W-:Y:S01]  /*e0d0*/  BPT.TRAP 0x1 ;  /* 0x000000040000795c */ /* 0x000fe20000300000 */
.L_x_8027:
[----:B------:R-:W-:Y:S04]  /*e0e0*/  BSSY B2, `(.L_x_8028) ;  /* 0x0000004000027945 */ /* 0x000fe80003800000 */
[----:B--2---:R-:W-:Y:S05]  /*e0f0*/  @P1 BRA `(.L_x_8029) ;  /* 0x0000000000081947 */ /* 0x004fea0003800000 */
[----:B------:R-:W2:Y:S02]  /*e100*/  SYNCS.PHASECHK.TRANS64.TRYWAIT P1, [R209+URZ+0x28c50], R213 ;  /* 0x028c50d5d10075a7 */ /* 0x000ea4000802017f */
[----:B--2---:R-:W-:Y:S05]  /*e110*/  @!P1 BRA `(.L_x_8030) ;  /* 0x000000e400589947 */ /* 0x004fea0003800000 */
.L_x_8029:
[----:B------:R-:W-:Y:S05]  /*e120*/  BSYNC B2 ;  /* 0x0000000000027941 */ /* 0x000fea0003800000 */
.L_x_8028:
        /* <DEDUP_REMOVED lines=8> */
[----:B-1----:R-:W-:Y:S01]  /*e1b0*/  VIADD R152, R168, 0x80 ;  /* 0x00000080a8987836 */ /* 0x002fe20000000000 */
        /* <DEDUP_REMOVED lines=31> */
.L_x_8031:
[----:B------:R-:W-:Y:S01]  /*e3b0*/  ISETP.GT.AND P1, PT, R21, R20, PT ;  /* 0x000000141500720c */ /* 0x000fe20003f24270 */
[----:B0-2---:R-:W-:Y:S02]  /*e3c0*/  VIADD R209, R209, 0x28c60 ;  /* 0x00028c60d1d17836 */ /* 0x005fe40000000000 */
        /* <DEDUP_REMOVED lines=8> */
.L_x_8019:
[----:B0-----:R-:W-:-:S07]  /*e450*/  IMAD.MOV.U32 R209, RZ, RZ, R21 ;  /* 0x000000ffffd17224 */ /* 0x001fce00078e0015 */
.L_x_8018:
[----:B------:R-:W-:Y:S05]  /*e460*/  BSYNC B1 ;  /* 0x0000000000017941 */ /* 0x000fea0003800000 */
.L_x_8017:
[----:B------:R-:W-:Y:S01]  /*e470*/  ISETP.GE.AND P1, PT, R209, RZ, PT ;  /* 0x000000ffd100720c */ /* 0x000fe20003f26270 */
[----:B------:R-:W-:-:S12]  /*e480*/  BSSY B0, `(.L_x_8033) ;  /* 0x00001e6000007945 */ /* 0x000fd80003800000 */
[----:B------:R-:W-:Y:S05]  /*e490*/  @!P1 BRA `(.L_x_8034) ;  /* 0x0000001c00909947 */ /* 0x000fea0003800000 */
[----:B------:R-:W-:Y:S02]  /*e4a0*/  IMAD.MOV.U32 R21, RZ, RZ, R15 ;  /* 0x000000ffff157224 */ /* 0x000fe400078e000f */
[----:B------:R-:W-:Y:S02]  /*e4b0*/  IMAD.MOV.U32 R213, RZ, RZ, R14 ;  /* 0x000000ffffd57224 */ /* 0x000fe400078e000e */
[----:B------:R-:W-:-:S07]  /*e4c0*/  IMAD.MOV.U32 R199, RZ, RZ, R18 ;  /* 0x000000ffffc77224 */ /* 0x000fce00078e0012 */
.L_x_8047:
[----:B------:R-:W-:-:S04]  /*e4d0*/  IADD3 R18, R199, 0x1, RZ ;  /* 0x00000001c7127810 */ /* 0x000fc80007ffe0ff */
[----:B------:R-:W-:-:S04]  /*e4e0*/  ISETP.NE.AND P1, PT, R18, 0x2, PT ;  /* 0x000000021200780c */ /* 0x000fc80003f25270 */
[----:B------:R-:W-:Y:S02]  /*e4f0*/  SEL R13, RZ, 0x1, P1 ;  /* 0x00000001ff0d7807 */ /* 0x000fe40000800000 */
[----:B------:R-:W-:Y:S02]  /*e500*/  SEL R18, R18, RZ, P1 ;  /* 0x000000ff12127207 */ /* 0x000fe40000800000 */
[----:B------:R-:W-:Y:S01]  /*e510*/  LOP3.LUT R19, R19, R13, RZ, 0x3c, !PT ;  /* 0x0000000d13137212 */ /* 0x000fe200078e3cff */
[----:B0-----:R-:W-:Y:S06]  /*e520*/  @!P0 BRA `(.L_x_8035) ;  /* 0x0000000000048947 */ /* 0x001fec0003800000 */
[----:B------:R-:W-:Y:S01]  /*e530*/  BPT.TRAP 0x1 ;  /* 0x000000040000795c */ /* 0x000fe20000300000 */
.L_x_8035:
[----:B------:R-:W-:Y:S01]  /*e540*/  IMAD R198, R18, 0x8, R2 ;  /* 0x0000000812c67824 */ /* 0x000fe200078e0202 */
[----:B------:R-:W-:-:S04]  /*e550*/  SHF.L.U32 R20, R19, 0x1f, RZ ;  /* 0x0000001f13147819 */ /* 0x000fc800000006ff */
[----:B------:R0:W1:Y:S01]  /*e560*/  SYNCS.PHASECHK.TRANS64.TRYWAIT P1, [R198+URZ+0x28c30], R20 ;  /* 0x028c3014c60075a7 */ /* 0x000062000802017f */
[----:B------:R-:W-:Y:S05]  /*e570*/  @!P0 BRA `(.L_x_8036) ;  /* 0x0000000000048947 */ /* 0x000fea0003800000 */
[----:B------:R-:W-:Y:S01]  /*e580*/  BPT.TRAP 0x1 ;  /* 0x000000040000795c */ /* 0x000fe20000300000 */
.L_x_8036:
[----:B------:R-:W-:Y:S01]  /*e590*/  BSSY B1, `(.L_x_8037) ;  /* 0x0000006000017945 */ /* 0x000fe20003800000 */
[----:B------:R-:W-:Y:S02]  /*e5a0*/  IMAD R154, R18, 0x200, R12 ;  /* 0x00000200129a7824 */ /* 0x000fe400078e020c */
[----:B------:R-:W-:Y:S01]  /*e5b0*/  IMAD.MOV.U32 R155, RZ, RZ, 0x40000040 ;  /* 0x40000040ff9b7424 */ /* 0x000fe200078e00ff */
[----:B-1----:R-:W-:Y:S06]  /*e5c0*/  @P1 BRA `(.L_x_8038) ;  /* 0x0000000000081947 */ /* 0x002fec0003800000 */
[----:B------:R-:W1:Y:S02]  /*e5d0*/  SYNCS.PHASECHK.TRANS64.TRYWAIT P1, [R198+URZ+0x28c30], R20 ;  /* 0x028c3014c60075a7 */ /* 0x000e64000802017f */
[----:B-1----:R-:W-:Y:S05]  /*e5e0*/  @!P1 BRA `(.L_x_8039) ;  /* 0x000000e000389947 */ /* 0x002fea0003800000 */
.L_x_8038:
[----:B------:R-:W-:Y:S05]  /*e5f0*/  BSYNC B1 ;  /* 0x0000000000017941 */ /* 0x000fea0003800000 */
.L_x_8037:
        /* <DEDUP_REMOVED lines=36> */
.L_x_8040:
        /* <DEDUP_REMOVED lines=120> */
[----:B------:R-:W-:Y:S01]  /*efc0*/  FMUL.FTZ R178, R183, UR38 ;  /* 0x00000026b7b27c20 */ /* 0x000fe20008410000 */
        /* <DEDUP_REMOVED lines=23> */
[-C--:B------:R-:W-:Y:S01]  /*f140*/  FMUL.FTZ R93, R93, R173.reuse ;  /* 0x000000ad5d5d7220 */ /* 0x080fe20000410000 */
        /* <DEDUP_REMOVED lines=76> */
[----:B------:R-:W-:-:S04]  /*f610*/  @!P1 IMAD R179, R199, 0x40, R193 ;  /* 0x00000040c7b39824 */ /* 0x000fc800078e02c1 */
[----:B------:R-:W-:Y:S01]  /*f620*/  FADD.FTZ R21, -R15, R21 ;  /* 0x000000150f157221 */ /* 0x000fe20000010100 */
        /* <DEDUP_REMOVED lines=90> */
[----:B0-----:R-:W-:Y:S01]  /*fbd0*/  FADD.FTZ R159, R0, R158 ;  /* 0x0000009e009f7221 */ /* 0x001fe20000010000 */
[----:B------:R-:W-:Y:S01]  /*fbe0*/  F2FP.BF16.F32.PACK_AB R158, R164, R161 ;  /* 0x000000a1a49e723e */ /* 0x000fe200000010ff */
[----:B------:R0:W-:Y:S01]  /*fbf0*/  STSM.16.M88.4 [R216+0x26800], R152 ;  /* 0x02680098d8007844 */ /* 0x0001e20000000200 */
[-C--:B------:R-:W-:Y:S01]  /*fc00*/  FMUL.FTZ R123, R123, R21.reuse ;  /* 0x000000157b7b7220 */ /* 0x080fe20000410000 */
[-C--:B------:R-:W-:Y:S01]  /*fc10*/  FMUL.FTZ R126, R126, R21.reuse ;  /* 0x000000157e7e7220 */ /* 0x080fe20000410000 */
[-C--:B------:R-:W-:Y:S01]  /*fc20*/  FMUL.FTZ R127, R127, R21.reuse ;  /* 0x000000157f7f7220 */ /* 0x080fe20000410000 */
[----:B------:R-:W-:Y:S01]  /*fc30*/  FMUL.FTZ R130, R130, R21 ;  /* 0x0000001582827220 */ /* 0x000fe20000410000 */
        /* <DEDUP_REMOVED lines=22> */
[----:B------:R-:W-:Y:S01]  /*fda0*/  FMUL.FTZ R143, R143, R21 ;  /* 0x000000158f8f7220 */ /* 0x000fe20000410000 */
        /* <DEDUP_REMOVED lines=12> */
[----:B------:R-:W-:-:S04]  /*fe70*/  FMUL.FTZ R151, R151, R21 ;  /* 0x0000001597977220 */ /* 0x000fc80000410000 */
[----:B------:R0:W-:Y:S01]  /*fe80*/  STSM.16.M88.4 [R217], R160 ;  /* 0x000000a0d9007844 */ /* 0x0001e20000000200 */
[----:B------:R-:W2:Y:S01]  /*fe90*/  MUFU.EX2 R167, R175 ;  /* 0x000000af00a77308 */ /* 0x000ea20000000800 */
[----:B---3--:R-:W-:Y:S01]  /*fea0*/  FADD.FTZ R3, R171, R164 ;  /* 0x000000a4ab037221 */ /* 0x008fe20000010000 */
[----:B------:R-:W-:-:S06]  /*feb0*/  F2FP.BF16.F32.PACK_AB R164, R218, R176 ;  /* 0x000000b0daa4723e */ /* 0x000fcc00000010ff */
        /* <DEDUP_REMOVED lines=9> */
.L_x_8041:
[----:B------:R1:W2:Y:S01]  /*ff50*/  SYNCS.PHASECHK.TRANS64.TRYWAIT P1, [R198+URZ+0x28c50], R20 ;  /* 0x028c5014c60075a7 */ /* 0x0002a2000802017f */
[----:B------:R-:W-:Y:S05]  /*ff60*/  @!P0 BRA `(.L_x_8042) ;  /* 0x0000000000048947 */ /* 0x000fea0003800000 */
[----:B------:R-:W-:Y:S01]  /*ff70*/  BPT.TRAP 0x1 ;  /* 0x000000040000795c */ /* 0x000fe20000300000 */
.L_x_8042:
[----:B------:R-:W-:Y:S04]  /*ff80*/  BSSY B1, `(.L_x_8043) ;  /* 0x0000004000017945 */ /* 0x000fe80003800000 */
[----:B--2---:R-:W-:Y:S05]  /*ff90*/  @P1 BRA `(.L_x_8044) ;  /* 0x0000000000081947 */ /* 0x004fea0003800000 */
[----:B------:R-:W2:Y:S02]  /*ffa0*/  SYNCS.PHASECHK.TRANS64.TRYWAIT P1, [R198+URZ+0x28c50], R20 ;  /* 0x028c5014c60075a7 */ /* 0x000ea4000802017f */
[----:B--2---:R-:W-:Y:S05]  /*ffb0*/  @!P1 BRA `(.L_x_8045) ;  /* 0x000000c400d89947 */ /* 0x004fea0003800000 */
.L_x_8044:
[----:B------:R-:W-:Y:S05]  /*ffc0*/  BSYNC B1 ;  /* 0x0000000000017941 */ /* 0x000fea0003800000 */
.L_x_8043:
[----:B-12---:R-:W-:Y:S01]  /*ffd0*/  IMAD R20, R18, 0x1000, R195 ;  /* 0x0000100012147824 */ /* 0x006fe200078e02c3 */
        /* <DEDUP_REMOVED lines=13> */
[----:B------:R-:W-:Y:S01]  /*100b0*/  VIADD R20, R20, 0x180 ;  /* 0x0000018014147836 */ /* 0x000fe20000000000 */
[----:B------:R-:W-:-:S14]  /*100c0*/  MOV R153, 0x40000040 ;  /* 0x4000004000997802 */ /* 0x000fdc0000000f00 */
        /* <DEDUP_REMOVED lines=24> */
.L_x_8046:
[C---:B------:R-:W-:Y:S01]  /*10250*/  ISETP.GT.AND P1, PT, R209.reuse, RZ, PT ;  /* 0x000000ffd100720c */ /* 0x040fe20003f24270 */
[----:B------:R-:W-:Y:S02]  /*10260*/  VIADD R198, R198, 0x28c60 ;  /* 0x00028c60c6c67836 */ /* 0x000fe40000000000 */
[----:B------:R-:W-:Y:S02]  /*10270*/  VIADD R209, R209, 0xffffffff ;  /* 0xffffffffd1d17836 */ /* 0x000fe40000000000 */
[----:B------:R-:W-:Y:S01]  /*10280*/  IMAD.MOV.U32 R21, RZ, RZ, R15 ;  /* 0x000000ffff157224 */ /* 0x000fe200078e000f */
[----:B------:R-:W-:Y:S01]  /*10290*/  PRMT R198, R188, 0x654, R198 ;  /* 0x00000654bcc67816 */ /* 0x000fe200000000c6 */
[----:B------:R-:W-:Y:S02]  /*102a0*/  IMAD.MOV.U32 R213, RZ, RZ, R14 ;  /* 0x000000ffffd57224 */ /* 0x000fe400078e000e */
[----:B------:R-:W-:Y:S01]  /*102b0*/  IMAD.MOV.U32 R199, RZ, RZ, R18 ;  /* 0x000000ffffc77224 */ /* 0x000fe200078e0012 */
[----:B------:R0:W-:Y:S03]  /*102c0*/  SYNCS.ARRIVE.TRANS64.RED.A1T0 RZ, [R198+URZ], RZ ;  /* 0x000000ffc6ff79a7 */ /* 0x0001e6000810043f */
[----:B------:R-:W-:Y:S05]  /*102d0*/  @P1 BRA `(.L_x_8047) ;  /* 0xffffffe0007c1947 */ /* 0x000fea000383ffff */
.L_x_8034:
[----:B------:R-:W-:Y:S05]  /*102e0*/  BSYNC B0 ;  /* 0x0000000000007941 */ /* 0x000fea0003800000 */
.L_x_8033:
[----:B------:R-:W2:Y:S04]  /*102f0*/  LDL.LU R20, [R1+0x48] ;  /* 0x0000480001147983 */ /* 0x000ea80000300800 */
[----:B------:R-:W1:Y:S04]  /*10300*/  SHFL.BFLY PT, R5, R0, 0x2, 0x1f ;  /* 0x0c401f0000057f89 */ /* 0x000e6800000e0000 */
[----:B------:R-:W3:Y:S01]  /*10310*/  SHFL.BFLY PT, R4, R3, 0x2, 0x1f ;  /* 0x0c401f0003047f89 */ /* 0x000ee200000e0000 */
[----:B-1----:R-:W-:Y:S01]  /*10320*/  FADD.FTZ R5, R5, R0 ;  /* 0x0000000005057221 */ /* 0x002fe20000010000 */
[----:B------:R-:W-:-:S02]  /*10330*/  IMAD.MOV.U32 R0, RZ, RZ, -0x800000 ;  /* 0xff800000ff007424 */ /* 0x000fc400078e00ff */
[----:B---3--:R-:W-:Y:S02]  /*10340*/  FADD.FTZ R4, R4, R3 ;  /* 0x0000000304047221 */ /* 0x008fe40000010000 */
[----:B------:R-:W1:Y:S04]  /*10350*/  SHFL.BFLY PT, R6, R5, 0x1, 0x1f ;  /* 0x0c201f0005067f89 */ /* 0x000e6800000e0000 */
[----:B------:R-:W3:Y:S01]  /*10360*/  SHFL.BFLY PT, R7, R4, 0x1, 0x1f ;  /* 0x0c201f0004077f89 */ /* 0x000ee200000e0000 */
[----:B-1----:R-:W-:Y:S01]  /*10370*/  FADD.FTZ R6, R5, R6 ;  /* 0x0000000605067221 */ /* 0x002fe20000010000 */
[----:B------:R-:W-:Y:S02]  /*10380*/  IMAD.MOV R5, RZ, RZ, -R215 ;  /* 0x000000ffff057224 */ /* 0x000fe400078e0ad7 */
[----:B---3--:R-:W-:Y:S01]  /*10390*/  FADD.FTZ R7, R4, R7 ;  /* 0x0000000704077221 */ /* 0x008fe20000010000 */
[----:B------:R-:W-:Y:S08]  /*103a0*/  BAR.ARV 0x8, 0x100 ;  /* 0x0204000000007b1d */ /* 0x000ff00000002000 */
[----:B------:R-:W-:Y:S01]  /*103b0*/  BAR.SYNC.DEFER_BLOCKING 0xf, 0x100 ;  /* 0x03c4000000007b1d */ /* 0x000fe20000010000 */
[----:B------:R-:W-:-:S02]  /*103c0*/  FSETP.NE.FTZ.AND P0, PT, R6, RZ, PT ;  /* 0x000000ff0600720b */ /* 0x000fc40003f15000 */
[----:B------:R-:W-:Y:S02]  /*103d0*/  FSETP.NE.FTZ.AND P1, PT, R7, RZ, PT ;  /* 0x000000ff0700720b */ /* 0x000fe40003f35000 */
[----:B------:R-:W-:-:S09]  /*103e0*/  ISETP.NE.AND P2, PT, R192, R5, PT ;  /* 0x00000005c000720c */ /* 0x000fd20003f45270 */
[----:B------:R-:W1:Y:S01]  /*103f0*/  @P0 MUFU.LG2 R8, R6 ;  /* 0x0000000600080308 */ /* 0x000e620000000c00 */
[C---:B------:R-:W-:Y:S01]  /*10400*/  @P0 FMUL.FTZ R3, R13.reuse, 0.69314718246459960938 ;  /* 0x3f3172180d030820 */ /* 0x040fe20000410000 */
[----:B------:R-:W-:-:S06]  /*10410*/  @P1 FMUL.FTZ R13, R13, 0.69314718246459960938 ;  /* 0x3f3172180d0d1820 */ /* 0x000fcc0000410000 */
[----:B------:R-:W3:Y:S01]  /*10420*/  @P1 MUFU.LG2 R9, R7 ;  /* 0x0000000700091308 */ /* 0x000ee20000000c00 */
[----:B-1----:R-:W-:-:S04]  /*10430*/  @P0 FMUL.FTZ R8, R8, 0.69314718246459960938 ;  /* 0x3f31721808080820 */ /* 0x002fc80000410000 */
[----:B------:R-:W-:Y:S01]  /*10440*/  @P0 FFMA.FTZ R0, R3, R14, R8 ;  /* 0x0000000e03000223 */ /* 0x000fe20000010008 */
[----:B------:R-:W-:Y:S02]  /*10450*/  IMAD.MOV.U32 R3, RZ, RZ, -0x800000 ;  /* 0xff800000ff037424 */ /* 0x000fe400078e00ff */
[----:B---3--:R-:W-:Y:S01]  /*10460*/  @P1 FMUL.FTZ R4, R9, 0.69314718246459960938 ;  /* 0x3f31721809041820 */ /* 0x008fe20000410000 */
[C---:B------:R-:W-:Y:S02]  /*10470*/  @!P2 IMAD R9, R18.reuse, 0x40, R193 ;  /* 0x000000401209a824 */ /* 0x040fe400078e02c1 */
[----:B------:R-:W-:Y:S02]  /*10480*/  VIADD R18, R18, 0x1 ;  /* 0x0000000112127836 */ /* 0x000fe40000000000 */
[----:B------:R-:W-:Y:S01]  /*10490*/  @P1 FFMA.FTZ R3, R13, R15, R4 ;  /* 0x0000000f0d031223 */ /* 0x000fe20000010004 */
[----:B------:R-:W-:Y:S01]  /*104a0*/  CS2R R4, SRZ ;  /* 0x0000000000047805 */ /* 0x000fe2000001ff00 */
[----:B------:R-:W-:-:S05]  /*104b0*/  @!P2 IMAD R9, R9, 0x4, R2 ;  /* 0x000000040909a824 */ /* 0x000fca00078e0202 */
[----:B------:R-:W1:Y:S01]  /*104c0*/  @P0 MUFU.RCP R5, R6 ;  /* 0x0000000600050308 */ /* 0x000e620000001000 */
[----:B------:R-:W-:-:S07]  /*104d0*/  PLOP3.LUT P0, PT, PT, PT, PT, 0x8, 0x0 ;  /* 0x000000000000781c */ /* 0x000fce0003f0e170 */
[----:B------:R-:W3:Y:S01]  /*104e0*/  @P1 MUFU.RCP R4, R7 ;  /* 0x0000000700041308 */ /* 0x000ee20000001000 */
[----:B------:R-:W-:-:S04]  /*104f0*/  ISETP.NE.AND P1, PT, R18, 0x2, PT ;  /* 0x000000021200780c */ /* 0x000fc80003f25270 */
[----:B------:R-:W-:Y:S02]  /*10500*/  SEL R2, RZ, 0x1, P1 ;  /* 0x00000001ff027807 */ /* 0x000fe40000800000 */
[----:B------:R-:W-:Y:S01]  /*10510*/  SEL R18, R18, RZ, P1 ;  /* 0x000000ff12127207 */ /* 0x000fe20000800000 */
        /* <DEDUP_REMOVED lines=8> */
[----:B---3--:R3:W-:Y:S01]  /*105a0*/  @!P2 STS [R9+0x28820], R4 ;  /* 0x028820040900a388 */ /* 0x0087e20000000800 */
        /* <DEDUP_REMOVED lines=58> */
[-C--:B-1----:R-:W-:Y:S01]  /*10950*/  FMUL.FTZ R5, R26, R4.reuse ;  /* 0x000000041a057220 */ /* 0x082fe20000410000 */
[-C--:B------:R-:W-:Y:S01]  /*10960*/  FMUL.FTZ R6, R27, R4.reuse ;  /* 0x000000041b067220 */ /* 0x080fe20000410000 */
[-C--:B------:R-:W-:Y:S01]  /*10970*/  FMUL.FTZ R7, R30, R4.reuse ;  /* 0x000000041e077220 */ /* 0x080fe20000410000 */
[-C--:B------:R-:W-:Y:S01]  /*10980*/  FMUL.FTZ R31, R31, R4.reuse ;  /* 0x000000041f1f7220 */ /* 0x080fe20000410000 */
        /* <DEDUP_REMOVED lines=60> */
[----:B--2---:R-:W-:-:S05]  /*10d50*/  VIADD R20, R20, 0x1 ;  /* 0x0000000114147836 */ /* 0x004fca0000000000 */
[----:B------:R1:W-:Y:S01]  /*10d60*/  STL [R1+0x48], R20 ;  /* 0x0000481401007387 */ /* 0x0003e20000100800 */
[----:B------:R-:W-:Y:S06]  /*10d70*/  BAR.ARV 0xe, 0x100 ;  /* 0x0384000000007b1d */ /* 0x000fec0000002000 */
.L_x_7959:
[----:B------:R-:W-:Y:S05]  /*10d80*/  BSYNC B7 ;  /* 0x0000000000077941 */ /* 0x000fea0003800000 */
.L_x_7957:
[----:B------:R-:W2:Y:S08]  /*10d90*/  S2UR UR4, SR_CgaCtaId ;  /* 0x00000000000479c3 */ /* 0x000eb00000008800 */
[----:B------:R-:W-:Y:S01]  /*10da0*/  BAR.SYNC.DEFER_BLOCKING 0x5, 0x180 ;  /* 0x0146000000007b1d */ /* 0x000fe20000010000 */
[----:B------:R-:W-:-:S05]  /*10db0*/  MOV R21, 0x400 ;  /* 0x0000040000157802 */ /* 0x000fca0000000f00 */
[----:B------:R-:W-:Y:S01]  /*10dc0*/  BSSY B0, `(.L_x_8048) ;  /* 0x0000323000007945 */ /* 0x000fe20003800000 */
[----:B--2---:R-:W-:-:S05]  /*10dd0*/  IMAD.U32 R188, RZ, RZ, UR4 ;  /* 0x00000004ffbc7e24 */ /* 0x004fca000f8e00ff */
[----:B------:R-:W-:-:S05]  /*10de0*/  LEA R2, R188, R21, 0x18 ;  /* 0x00000015bc027211 */ /* 0x000fca00078ec0ff */
[----:B-----5:R2:W3:Y:S01]  /*10df0*/  LDS.128 R24, [R2+0x28cd0] ;  /* 0x028cd00002187984 */ /* 0x0204e20000000c00 */
[----:B------:R-:W-:Y:S06]  /*10e00*/  BAR.ARV 0x4, 0x180 ;  /* 0x0106000000007b1d */ /* 0x000fec0000002000 */
[----:B------:R-:W-:Y:S05]  /*10e10*/  @P0 BRA `(.L_x_8049) ;  /* 0x0000002000980947 */ /* 0x000fea0003800000 */
[----:B------:R-:W4:Y:S01]  /*10e20*/  LDL R12, [R1+0x60] ;  /* 0x00006000010c7983 */ /* 0x000f220000100800 */
[----:B------:R-:W0:Y:S01]  /*10e30*/  S2R R45, SR_SWINHI ;  /* 0x00000000002d7919 */ /* 0x000e220000002f00 */
[----:B------:R-:W-:Y:S01]  /*10e40*/  F2FP.BF16.F32.PACK_AB R7, R31, R7 ;  /* 0x000000071f07723e */ /* 0x000fe200000010ff */
[----:B------:R-:W-:Y:S01]  /*10e50*/  ULDC.64 UR4, c[0x0][0xc00] ;  /* 0x0003000000047ab9 */ /* 0x000fe20000000a00 */
[----:B------:R-:W-:Y:S01]  /*10e60*/  F2FP.BF16.F32.PACK_AB R4, R8, R10 ;  /* 0x0000000a0804723e */ /* 0x000fe200000010ff */
[----:B------:R-:W2:Y:S04]  /*10e70*/  LDL.LU R82, [R1+0x3c] ;  /* 0x00003c0001527983 */ /* 0x000ea80000300800 */
[----:B------:R-:W2:Y:S01]  /*10e80*/  LDL.LU R74, [R1+0x40] ;  /* 0x00004000014a7983 */ /* 0x000ea20000300800 */
[----:B-1----:R-:W-:-:S02]  /*10e90*/  MOV R20, R2 ;  /* 0x0000000200147202 */ /* 0x002fc40000000f00 */
[----:B0-----:R-:W-:Y:S02]  /*10ea0*/  MOV R21, R45 ;  /* 0x0000002d00157202 */ /* 0x001fe40000000f00 */
[----:B------:R-:W-:Y:S02]  /*10eb0*/  F2FP.BF16.F32.PACK_AB R5, R6, R5 ;  /* 0x000000050605723e */ /* 0x000fe400000010ff */
[----:B------:R-:W-:Y:S02]  /*10ec0*/  F2FP.BF16.F32.PACK_AB R6, R152, R154 ;  /* 0x0000009a9806723e */ /* 0x000fe400000010ff */
[----:B------:R-:W-:Y:S02]  /*10ed0*/  F2FP.BF16.F32.PACK_AB R8, R14, R32 ;  /* 0x000000200e08723e */ /* 0x000fe400000010ff */
[----:B------:R-:W-:Y:S02]  /*10ee0*/  F2FP.BF16.F32.PACK_AB R9, R35, R9 ;  /* 0x000000092309723e */ /* 0x000fe400000010ff */
[----:B------:R-:W-:Y:S01]  /*10ef0*/  F2FP.BF16.F32.PACK_AB R11, R39, R11 ;  /* 0x0000000b270b723e */ /* 0x000fe200000010ff */
[----:B------:R-:W0:Y:S01]  /*10f00*/  S2R R90, SR_TID.X ;  /* 0x00000000005a7919 */ /* 0x000e220000002100 */
        /* <DEDUP_REMOVED lines=12> */
[----:B0-----:R-:W-:-:S05]  /*10fd0*/  VIADD R90, R90, 0xffffff80 ;  /* 0xffffff805a5a7836 */ /* 0x001fca0000000000 */
[----:B------:R-:W-:-:S04]  /*10fe0*/  SHF.R.S32.HI R98, RZ, 0x1f, R90 ;  /* 0x0000001fff627819 */ /* 0x000fc8000001145a */
[----:B------:R-:W-:-:S04]  /*10ff0*/  LEA.HI R98, R98, R90, RZ, 0x3 ;  /* 0x0000005a62627211 */ /* 0x000fc800078f18ff */
[----:B------:R-:W-:Y:S01]  /*11000*/  SHF.R.S32.HI R98, RZ, 0x3, R98 ;  /* 0x00000003ff627819 */ /* 0x000fe20000011462 */
[----:B------:R-:W-:Y:S01]  /*11010*/  IMAD.MOV.U32 R80, RZ, RZ, RZ ;  /* 0x000000ffff507224 */ /* 0x000fe200078e00ff */
[----:B------:R-:W-:Y:S01]  /*11020*/  BAR.SYNC.DEFER_BLOCKING 0x1, 0x100 ;  /* 0x0044000000007b1d */ /* 0x000fe20000010000 */
[----:B----4-:R-:W-:-:S03]  /*11030*/  IMAD.WIDE R44, R12, 0x2, R20 ;  /* 0x000000020c2c7825 */ /* 0x010fc600078e0214 */
[----:B------:R-:W-:Y:S01]  /*11040*/  LOP3.LUT R49, R44, 0x380, RZ, 0xc0, !PT ;  /* 0x000003802c317812 */ /* 0x000fe200078ec0ff */
[----:B------:R-:W-:-:S03]  /*11050*/  IMAD.MOV.U32 R31, RZ, RZ, R45 ;  /* 0x000000ffff1f7224 */ /* 0x000fc600078e002d */
[----:B------:R-:W-:-:S04]  /*11060*/  SHF.R.U64 R49, R49, 0x3, RZ ;  /* 0x0000000331317819 */ /* 0x000fc800000012ff */
[----:B------:R-:W-:-:S04]  /*11070*/  LOP3.LUT R30, R49, R44, RZ, 0x3c, !PT ;  /* 0x0000002c311e7212 */ /* 0x000fc800078e3cff */
[----:B------:R-:W-:Y:S02]  /*11080*/  MOV R30, R30 ;  /* 0x0000001e001e7202 */ /* 0x000fe40000000f00 */
[----:B------:R-:W-:-:S04]  /*11090*/  IADD3 R31, P0, R44, 0x20, RZ ;  /* 0x000000202c1f7810 */ /* 0x000fc80007f1e0ff */
[----:B------:R-:W-:Y:S01]  /*110a0*/  LOP3.LUT R10, R31, 0x380, RZ, 0xc0, !PT ;  /* 0x000003801f0a7812 */ /* 0x000fe200078ec0ff */
[----:B------:R0:W-:Y:S03]  /*110b0*/  STSM.16.M88.4 [R30], R4 ;  /* 0x000000041e007844 */ /* 0x0001e60000000200 */
[----:B------:R-:W-:Y:S01]  /*110c0*/  SHF.R.U64 R10, R10, 0x3, RZ ;  /* 0x000000030a0a7819 */ /* 0x000fe200000012ff */
[----:B0-----:R-:W-:-:S03]  /*110d0*/  IMAD.X R5, RZ, RZ, R45, P0 ;  /* 0x000000ffff057224 */ /* 0x001fc600000e062d */
[----:B------:R-:W-:-:S04]  /*110e0*/  LOP3.LUT R4, R10, R31, RZ, 0x3c, !PT ;  /* 0x0000001f0a047212 */ /* 0x000fc800078e3cff */
[----:B------:R-:W-:Y:S02]  /*110f0*/  MOV R12, R4 ;  /* 0x00000004000c7202 */ /* 0x000fe40000000f00 */
[----:B------:R-:W-:-:S04]  /*11100*/  IADD3 R5, P0, R44, 0x40, RZ ;  /* 0x000000402c057810 */ /* 0x000fc80007f1e0ff */
[----:B------:R-:W-:Y:S02]  /*11110*/  LOP3.LUT R4, R5, 0x380, RZ, 0xc0, !PT ;  /* 0x0000038005047812 */ /* 0x000fe400078ec0ff */
[----:B------:R-:W-:Y:S02]  /*11120*/  IADD3 R6, P4, R44, 0x60, RZ ;  /* 0x000000602c067810 */ /* 0x000fe40007f9e0ff */
[----:B------:R-:W-:-:S04]  /*11130*/  SHF.R.U64 R4, R4, 0x3, RZ ;  /* 0x0000000304047819 */ /* 0x000fc800000012ff */
[----:B------:R-:W-:Y:S02]  /*11140*/  LOP3.LUT R4, R4, R5, RZ, 0x3c, !PT ;  /* 0x0000000504047212 */ /* 0x000fe400078e3cff */
[----:B------:R-:W-:Y:S02]  /*11150*/  LOP3.LUT R5, R6, 0x380, RZ, 0xc0, !PT ;  /* 0x0000038006057812 */ /* 0x000fe400078ec0ff */
[----:B------:R-:W-:Y:S02]  /*11160*/  F2FP.BF16.F32.PACK_AB R10, R28, R36 ;  /* 0x000000241c0a723e */ /* 0x000fe400000010ff */
[----:B------:R-:W-:Y:S02]  /*11170*/  SHF.R.U64 R5, R5, 0x3, RZ ;  /* 0x0000000305057819 */ /* 0x000fe400000012ff */
[----:B------:R-:W-:Y:S01]  /*11180*/  IADD3 R14, P5, R44, 0x2000, RZ ;  /* 0x000020002c0e7810 */ /* 0x000fe20007fbe0ff */
[----:B------:R0:W-:Y:S03]  /*11190*/  STSM.16.M88.4 [R12], R8 ;  /* 0x000000080c007844 */ /* 0x0001e60000000200 */
[----:B------:R-:W-:-:S04]  /*111a0*/  LOP3.LUT R7, R14, 0x380, RZ, 0xc0, !PT ;  /* 0x000003800e077812 */ /* 0x000fc800078ec0ff */
[----:B------:R-:W-:Y:S02]  /*111b0*/  SHF.R.U64 R7, R7, 0x3, RZ ;  /* 0x0000000307077819 */ /* 0x000fe400000012ff */
[----:B0-----:R-:W-:Y:S01]  /*111c0*/  LOP3.LUT R8, R5, R6, RZ, 0x3c, !PT ;  /* 0x0000000605087212 */ /* 0x001fe200078e3cff */
[----:B------:R-:W-:Y:S01]  /*111d0*/  IMAD.X R5, RZ, RZ, R45, P0 ;  /* 0x000000ffff057224 */ /* 0x000fe200000e062d */
[----:B------:R-:W-:-:S04]  /*111e0*/  IADD3 R57, P0, R44, 0x2040, RZ ;  /* 0x000020402c397810 */ /* 0x000fc80007f1e0ff */
[----:B------:R-:W-:Y:S02]  /*111f0*/  LOP3.LUT R56, R57, 0x380, RZ, 0xc0, !PT ;  /* 0x0000038039387812 */ /* 0x000fe400078ec0ff */
[----:B------:R-:W-:Y:S02]  /*11200*/  LOP3.LUT R10, R7, R14, RZ, 0x3c, !PT ;  /* 0x0000000e070a7212 */ /* 0x000fe400078e3cff */
[----:B------:R-:W-:Y:S02]  /*11210*/  MOV R9, R4 ;  /* 0x0000000400097202 */ /* 0x000fe40000000f00 */
[----:B------:R-:W-:Y:S02]  /*11220*/  F2FP.BF16.F32.PACK_AB R4, R155, R157 ;  /* 0x0000009d9b04723e */ /* 0x000fe400000010ff */
[----:B------:R-:W-:Y:S02]  /*11230*/  IADD3 R31, P6, R44, 0x2020, RZ ;  /* 0x000020202c1f7810 */ /* 0x000fe40007fde0ff */
[----:B------:R-:W-:-:S02]  /*11240*/  F2FP.BF16.F32.PACK_AB R5, R43, R42 ;  /* 0x0000002a2b05723e */ /* 0x000fc400000010ff */
[----:B------:R-:W-:Y:S02]  /*11250*/  F2FP.BF16.F32.PACK_AB R6, R153, R156 ;  /* 0x0000009c9906723e */ /* 0x000fe400000010ff */
[----:B------:R-:W-:Y:S02]  /*11260*/  F2FP.BF16.F32.PACK_AB R7, R47, R46 ;  /* 0x0000002e2f07723e */ /* 0x000fe400000010ff */
[----:B------:R-:W-:Y:S02]  /*11270*/  SHF.R.U64 R56, R56, 0x3, RZ ;  /* 0x0000000338387819 */ /* 0x000fe400000012ff */
[C---:B------:R-:W-:Y:S02]  /*11280*/  IADD3 R53, P1, R44.reuse, 0x2060, RZ ;  /* 0x000020602c357810 */ /* 0x040fe40007f3e0ff */
[----:B------:R-:W-:Y:S01]  /*11290*/  IADD3 R49, P2, R44, 0x4000, RZ ;  /* 0x000040002c317810 */ /* 0x000fe20007f5e0ff */
[----:B------:R0:W-:Y:S01]  /*112a0*/  STSM.16.M88.4 [R9], R4 ;  /* 0x0000000409007844 */ /* 0x0001e20000000200 */
[----:B------:R-:W-:-:S02]  /*112b0*/  LOP3.LUT R30, R31, 0x380, RZ, 0xc0, !PT ;  /* 0x000003801f1e7812 */ /* 0x000fc400078ec0ff */
[----:B------:R-:W-:Y:S01]  /*112c0*/  LOP3.LUT R56, R56, R57, RZ, 0x3c, !PT ;  /* 0x0000003938387212 */ /* 0x000fe200078e3cff */
[----:B------:R-:W-:Y:S01]  /*112d0*/  IMAD.X R57, RZ, RZ, R45, P0 ;  /* 0x000000ffff397224 */ /* 0x000fe200000e062d */
[----:B------:R-:W-:Y:S02]  /*112e0*/  LOP3.LUT R52, R53, 0x380, RZ, 0xc0, !PT ;  /* 0x0000038035347812 */ /* 0x000fe400078ec0ff */
[----:B------:R-:W-:Y:S02]  /*112f0*/  LOP3.LUT R48, R49, 0x380, RZ, 0xc0, !PT ;  /* 0x0000038031307812 */ /* 0x000fe400078ec0ff */
[----:B------:R-:W-:Y:S02]  /*11300*/  SHF.R.U64 R30, R30, 0x3, RZ ;  /* 0x000000031e1e7819 */ /* 0x000fe400000012ff */
[----:B------:R-:W-:Y:S02]  /*11310*/  SHF.R.U64 R52, R52, 0x3, RZ ;  /* 0x0000000334347819 */ /* 0x000fe400000012ff */
[----:B------:R-:W-:-:S02]  /*11320*/  SHF.R.U64 R48, R48, 0x3, RZ ;  /* 0x0000000330307819 */ /* 0x000fc400000012ff */
[----:B0-----:R-:W-:Y:S01]  /*11330*/  IADD3 R7, P0, R44, 0x6020, RZ ;  /* 0x000060202c077810 */ /* 0x001fe20007f1e0ff */
[--C-:B------:R-:W-:Y:S01]  /*11340*/  IMAD.X R9, RZ, RZ, R45.reuse, P4 ;  /* 0x000000ffff097224 */ /* 0x100fe200020e062d */
[----:B------:R-:W-:Y:S02]  /*11350*/  LOP3.LUT R30, R30, R31, RZ, 0x3c, !PT ;  /* 0x0000001f1e1e7212 */ /* 0x000fe400078e3cff */
[----:B------:R-:W-:Y:S01]  /*11360*/  LOP3.LUT R6, R7, 0x380, RZ, 0xc0, !PT ;  /* 0x0000038007067812 */ /* 0x000fe200078ec0ff */
        /* <DEDUP_REMOVED lines=9> */
[----:B------:R-:W-:Y:S02]  /*11400*/  IADD3 R39, P6, R44, 0x6000, RZ ;  /* 0x000060002c277810 */ /* 0x000fe40007fde0ff */
[----:B------:R-:W-:Y:S02]  /*11410*/  SHF.R.U64 R6, R6, 0x3, RZ ;  /* 0x0000000306067819 */ /* 0x000fe400000012ff */
[----:B------:R-:W-:-:S02]  /*11420*/  IADD3 R4, P1, R44, 0x6040, RZ ;  /* 0x000060402c047810 */ /* 0x000fc40007f3e0ff */
[----:B------:R-:W-:Y:S02]  /*11430*/  IADD3 R44, P2, R44, 0x6060, RZ ;  /* 0x000060602c2c7810 */ /* 0x000fe40007f5e0ff */
[----:B------:R-:W-:Y:S02]  /*11440*/  LOP3.LUT R46, R47, 0x380, RZ, 0xc0, !PT ;  /* 0x000003802f2e7812 */ /* 0x000fe400078ec0ff */
[----:B------:R-:W-:Y:S02]  /*11450*/  LOP3.LUT R6, R6, R7, RZ, 0x3c, !PT ;  /* 0x0000000706067212 */ /* 0x000fe400078e3cff */
[----:B------:R-:W-:Y:S02]  /*11460*/  LOP3.LUT R7, R4, 0x380, RZ, 0xc0, !PT ;  /* 0x0000038004077812 */ /* 0x000fe400078ec0ff */
[----:B------:R-:W-:Y:S02]  /*11470*/  LOP3.LUT R5, R44, 0x380, RZ, 0xc0, !PT ;  /* 0x000003802c057812 */ /* 0x000fe400078ec0ff */
[----:B------:R-:W-:-:S02]  /*11480*/  SHF.R.U64 R46, R46, 0x3, RZ ;  /* 0x000000032e2e7819 */ /* 0x000fc400000012ff */
[----:B------:R-:W-:Y:S02]  /*11490*/  SHF.R.U64 R7, R7, 0x3, RZ ;  /* 0x0000000307077819 */ /* 0x000fe400000012ff */
[----:B------:R-:W-:Y:S02]  /*114a0*/  SHF.R.U64 R5, R5, 0x3, RZ ;  /* 0x0000000305057819 */ /* 0x000fe400000012ff */
[----:B------:R-:W-:Y:S02]  /*114b0*/  LOP3.LUT R34, R35, 0x380, RZ, 0xc0, !PT ;  /* 0x0000038023227812 */ /* 0x000fe400078ec0ff */
[----:B------:R-:W-:Y:S02]  /*114c0*/  LOP3.LUT R38, R39, 0x380, RZ, 0xc0, !PT ;  /* 0x0000038027267812 */ /* 0x000fe400078ec0ff */
[----:B------:R-:W-:Y:S02]  /*114d0*/  LOP3.LUT R42, R43, 0x380, RZ, 0xc0, !PT ;  /* 0x000003802b2a7812 */ /* 0x000fe400078ec0ff */
[----:B------:R-:W-:Y:S01]  /*114e0*/  LOP3.LUT R46, R46, R47, RZ, 0x3c, !PT ;  /* 0x0000002f2e2e7212 */ /* 0x000fe200078e3cff */
        /* <DEDUP_REMOVED lines=8> */
[----:B------:R-:W-:Y:S01]  /*11570*/  LOP3.LUT R34, R34, R35, RZ, 0x3c, !PT ;  /* 0x0000002322227212 */ /* 0x000fe200078e3cff */
[--C-:B------:R-:W-:Y:S01]  /*11580*/  IMAD.X R35, RZ, RZ, R45.reuse, P3 ;  /* 0x000000ffff237224 */ /* 0x100fe200018e062d */
[----:B------:R-:W-:Y:S02]  /*11590*/  MOV R47, R46 ;  /* 0x0000002e002f7202 */ /* 0x000fe40000000f00 */
[----:B------:R-:W-:Y:S01]  /*115a0*/  LOP3.LUT R38, R38, R39, RZ, 0x3c, !PT ;  /* 0x0000002726267212 */ /* 0x000fe200078e3cff */
[----:B------:R-:W-:Y:S01]  /*115b0*/  IMAD.X R39, RZ, RZ, R45, P6 ;  /* 0x000000ffff277224 */ /* 0x000fe200030e062d */
[----:B---3--:R-:W-:-:S02]  /*115c0*/  MOV R24, R6 ;  /* 0x0000000600187202 */ /* 0x008fc40000000f00 */
[----:B------:R-:W-:Y:S02]  /*115d0*/  MOV R46, R4 ;  /* 0x00000004002e7202 */ /* 0x000fe40000000f00 */
[----:B------:R-:W-:Y:S01]  /*115e0*/  LOP3.LUT R42, R42, R43, RZ, 0x3c, !PT ;  /* 0x0000002b2a2a7212 */ /* 0x000fe200078e3cff */
[----:B------:R-:W-:Y:S01]  /*115f0*/  IMAD.X R43, RZ, RZ, R45, P5 ;  /* 0x000000ffff2b7224 */ /* 0x000fe200028e062d */
[----:B------:R-:W-:Y:S02]  /*11600*/  MOV R36, R8 ;  /* 0x0000000800247202 */ /* 0x000fe40000000f00 */
[----:B------:R-:W-:Y:S02]  /*11610*/  F2FP.BF16.F32.PACK_AB R4, R162, R164 ;  /* 0x000000a4a204723e */ /* 0x000fe400000010ff */
[----:B------:R-:W-:Y:S02]  /*11620*/  F2FP.BF16.F32.PACK_AB R5, R51, R50 ;  /* 0x000000323305723e */ /* 0x000fe400000010ff */
[----:B------:R-:W-:-:S02]  /*11630*/  F2FP.BF16.F32.PACK_AB R6, R160, R163 ;  /* 0x000000a3a006723e */ /* 0x000fc400000010ff */
[----:B------:R-:W-:Y:S02]  /*11640*/  F2FP.BF16.F32.PACK_AB R7, R55, R54 ;  /* 0x000000363707723e */ /* 0x000fe400000010ff */
[----:B------:R-:W-:Y:S02]  /*11650*/  MOV R66, R10 ;  /* 0x0000000a00427202 */ /* 0x000fe40000000f00 */
[----:B------:R-:W-:Y:S02]  /*11660*/  F2FP.BF16.F32.PACK_AB R8, R158, R161 ;  /* 0x000000a19e08723e */ /* 0x000fe400000010ff */
[----:B------:R-:W-:Y:S02]  /*11670*/  F2FP.BF16.F32.PACK_AB R9, R59, R58 ;  /* 0x0000003a3b09723e */ /* 0x000fe400000010ff */
[----:B------:R-:W-:Y:S02]  /*11680*/  F2FP.BF16.F32.PACK_AB R10, R61, R159 ;  /* 0x0000009f3d0a723e */ /* 0x000fe400000010ff */
[----:B------:R-:W-:-:S02]  /*11690*/  F2FP.BF16.F32.PACK_AB R11, R63, R62 ;  /* 0x0000003e3f0b723e */ /* 0x000fc400000010ff */
[----:B------:R-:W-:Y:S02]  /*116a0*/  MOV R70, R30 ;  /* 0x0000001e00467202 */ /* 0x000fe40000000f00 */
[----:B------:R-:W-:Y:S02]  /*116b0*/  MOV R56, R56 ;  /* 0x0000003800387202 */ /* 0x000fe40000000f00 */
[----:B------:R-:W-:Y:S02]  /*116c0*/  MOV R48, R48 ;  /* 0x0000003000307202 */ /* 0x000fe40000000f00 */
[----:B------:R-:W-:Y:S02]  /*116d0*/  F2FP.BF16.F32.PACK_AB R12, R65, R64 ;  /* 0x00000040410c723e */ /* 0x000fe400000010ff */
[----:B------:R-:W-:Y:S01]  /*116e0*/  F2FP.BF16.F32.PACK_AB R14, R69, R68 ;  /* 0x00000044450e723e */ /* 0x000fe200000010ff */
[----:B------:R0:W-:Y:S01]  /*116f0*/  STSM.16.M88.4 [R36], R4 ;  /* 0x0000000424007844 */ /* 0x0001e20000000200 */
[----:B------:R-:W-:-:S02]  /*11700*/  MOV R57, R52 ;  /* 0x0000003400397202 */ /* 0x000fc40000000f00 */
[----:B------:R-:W-:Y:S02]  /*11710*/  MOV R49, R34 ;  /* 0x0000002200317202 */ /* 0x000fe40000000f00 */
[----:B------:R-:W-:Y:S02]  /*11720*/  F2FP.BF16.F32.PACK_AB R28, R73, R72 ;  /* 0x00000048491c723e */ /* 0x000fe400000010ff */
[----:B------:R-:W-:Y:S02]  /*11730*/  F2FP.BF16.F32.PACK_AB R30, R77, R76 ;  /* 0x0000004c4d1e723e */ /* 0x000fe400000010ff */
[----:B------:R-:W-:Y:S02]  /*11740*/  F2FP.BF16.F32.PACK_AB R31, R79, R78 ;  /* 0x0000004e4f1f723e */ /* 0x000fe400000010ff */
[----:B------:R-:W-:Y:S02]  /*11750*/  MOV R53, R38 ;  /* 0x0000002600357202 */ /* 0x000fe40000000f00 */
[----:B------:R-:W-:-:S02]  /*11760*/  F2FP.BF16.F32.PACK_AB R34, R85, R84 ;  /* 0x000000545522723e */ /* 0x000fc400000010ff */
[----:B------:R-:W-:Y:S01]  /*11770*/  F2FP.BF16.F32.PACK_AB R35, R87, R86 ;  /* 0x000000565723723e */ /* 0x000fe200000010ff */
[----:B------:R1:W-:Y:S01]  /*11780*/  STSM.16.M88.4 [R66], R8 ;  /* 0x0000000842007844 */ /* 0x0003e20000000200 */
[----:B------:R-:W-:Y:S02]  /*11790*/  MOV R52, R42 ;  /* 0x0000002a00347202 */ /* 0x000fe40000000f00 */
[----:B0-----:R-:W-:Y:S02]  /*117a0*/  F2FP.BF16.F32.PACK_AB R36, R89, R88 ;  /* 0x000000585924723e */ /* 0x001fe400000010ff */
[----:B------:R-:W-:Y:S02]  /*117b0*/  F2FP.BF16.F32.PACK_AB R38, R93, R92 ;  /* 0x0000005c5d26723e */ /* 0x000fe400000010ff */
[----:B------:R-:W-:Y:S01]  /*117c0*/  F2FP.BF16.F32.PACK_AB R39, R95, R94 ;  /* 0x0000005e5f27723e */ /* 0x000fe200000010ff */
[----:B------:R0:W-:Y:S01]  /*117d0*/  STSM.16.M88.4 [R70], R12 ;  /* 0x0000000c46007844 */ /* 0x0001e20000000200 */
[----:B------:R-:W-:-:S02]  /*117e0*/  F2FP.BF16.F32.PACK_AB R42, R101, R100 ;  /* 0x00000064652a723e */ /* 0x000fc400000010ff */
[----:B------:R-:W-:Y:S01]  /*117f0*/  F2FP.BF16.F32.PACK_AB R43, R103, R102 ;  /* 0x00000066672b723e */ /* 0x000fe200000010ff */
[----:B------:R3:W-:Y:S01]  /*11800*/  STSM.16.M88.4 [R56], R28 ;  /* 0x0000001c38007844 */ /* 0x0007e20000000200 */
[----:B------:R-:W-:Y:S02]  /*11810*/  F2FP.BF16.F32.PACK_AB R4, R105, R104 ;  /* 0x000000686904723e */ /* 0x000fe400000010ff */
[----:B------:R-:W-:Y:S02]  /*11820*/  F2FP.BF16.F32.PACK_AB R5, R107, R106 ;  /* 0x0000006a6b05723e */ /* 0x000fe400000010ff */
[----:B------:R-:W-:Y:S02]  /*11830*/  F2FP.BF16.F32.PACK_AB R6, R109, R108 ;  /* 0x0000006c6d06723e */ /* 0x000fe400000010ff */
[----:B------:R-:W-:Y:S01]  /*11840*/  F2FP.BF16.F32.PACK_AB R7, R111, R110 ;  /* 0x0000006e6f07723e */ /* 0x000fe200000010ff */
[----:B------:R-:W-:Y:S01]  /*11850*/  STSM.16.M88.4 [R57], R32 ;  /* 0x0000002039007844 */ /* 0x000fe20000000200 */
[----:B------:R-:W-:Y:S01]  /*11860*/  IMAD.X R45, RZ, RZ, R45, P2 ;  /* 0x000000ffff2d7224 */ /* 0x000fe200010e062d */
[----:B-1----:R-:W-:-:S02]  /*11870*/  F2FP.BF16.F32.PACK_AB R8, R113, R112 ;  /* 0x000000707108723e */ /* 0x002fc400000010ff */
[----:B------:R-:W-:Y:S01]  /*11880*/  STSM.16.M88.4 [R48], R36 ;  /* 0x0000002430007844 */ /* 0x000fe20000000200 */
[----:B------:R-:W-:Y:S02]  /*11890*/  F2FP.BF16.F32.PACK_AB R9, R115, R114 ;  /* 0x000000727309723e */ /* 0x000fe400000010ff */
[----:B------:R-:W-:Y:S01]  /*118a0*/  F2FP.BF16.F32.PACK_AB R10, R117, R116 ;  /* 0x00000074750a723e */ /* 0x000fe200000010ff */
[----:B------:R-:W-:Y:S01]  /*118b0*/  STSM.16.M88.4 [R49], R40 ;  /* 0x0000002831007844 */ /* 0x000fe20000000200 */
[----:B------:R-:W-:Y:S02]  /*118c0*/  F2FP.BF16.F32.PACK_AB R11, R119, R118 ;  /* 0x00000076770b723e */ /* 0x000fe400000010ff */
[----:B0-----:R-:W-:Y:S01]  /*118d0*/  F2FP.BF16.F32.PACK_AB R12, R121, R120 ;  /* 0x00000078790c723e */ /* 0x001fe200000010ff */
[----:B------:R2:W-:Y:S01]  /*118e0*/  STSM.16.M88.4 [R47], R4 ;  /* 0x000000042f007844 */ /* 0x0005e20000000200 */
[----:B------:R-:W-:Y:S02]  /*118f0*/  F2FP.BF16.F32.PACK_AB R13, R123, R122 ;  /* 0x0000007a7b0d723e */ /* 0x000fe400000010ff */
[----:B------:R-:W-:-:S02]  /*11900*/  F2FP.BF16.F32.PACK_AB R14, R125, R124 ;  /* 0x0000007c7d0e723e */ /* 0x000fc400000010ff */
[----:B------:R-:W-:Y:S02]  /*11910*/  F2FP.BF16.F32.PACK_AB R15, R127, R126 ;  /* 0x0000007e7f0f723e */ /* 0x000fe400000010ff */
[----:B------:R-:W-:Y:S02]  /*11920*/  ISETP.NE.U32.AND P0, PT, RZ, UR4, PT ;  /* 0x00000004ff007c0c */ /* 0x000fe4000bf05070 */
[----:B---3--:R-:W-:Y:S02]  /*11930*/  F2FP.BF16.F32.PACK_AB R28, R129, R128 ;  /* 0x00000080811c723e */ /* 0x008fe400000010ff */
[----:B------:R-:W-:Y:S02]  /*11940*/  F2FP.BF16.F32.PACK_AB R29, R131, R130 ;  /* 0x00000082831d723e */ /* 0x000fe400000010ff */
[----:B------:R-:W-:Y:S02]  /*11950*/  F2FP.BF16.F32.PACK_AB R30, R133, R132 ;  /* 0x00000084851e723e */ /* 0x000fe400000010ff */
[----:B------:R-:W-:-:S02]  /*11960*/  F2FP.BF16.F32.PACK_AB R31, R135, R134 ;  /* 0x00000086871f723e */ /* 0x000fc400000010ff */
[----:B--2---:R-:W-:Y:S02]  /*11970*/  IADD3 R4, P1, R82, UR4, RZ ;  /* 0x0000000452047c10 */ /* 0x004fe4000ff3e0ff */
[----:B------:R-:W-:Y:S02]  /*11980*/  F2FP.BF16.F32.PACK_AB R32, R137, R136 ;  /* 0x000000888920723e */ /* 0x000fe400000010ff */
[----:B------:R-:W-:Y:S02]  /*11990*/  F2FP.BF16.F32.PACK_AB R33, R139, R138 ;  /* 0x0000008a8b21723e */ /* 0x000fe400000010ff */
[----:B------:R-:W-:Y:S02]  /*119a0*/  F2FP.BF16.F32.PACK_AB R34, R141, R140 ;  /* 0x0000008c8d22723e */ /* 0x000fe400000010ff */
[----:B------:R-:W-:Y:S01]  /*119b0*/  F2FP.BF16.F32.PACK_AB R35, R143, R142 ;  /* 0x0000008e8f23723e */ /* 0x000fe200000010ff */
[----:B------:R-:W-:Y:S01]  /*119c0*/  STSM.16.M88.4 [R52], R8 ;  /* 0x0000000834007844 */ /* 0x000fe20000000200 */
[----:B------:R-:W-:-:S02]  /*119d0*/  MOV R44, R44 ;  /* 0x0000002c002c7202 */ /* 0x000fc40000000f00 */
[----:B------:R-:W-:Y:S01]  /*119e0*/  ISETP.NE.AND.EX P0, PT, RZ, UR5, PT, P0 ;  /* 0x00000005ff007c0c */ /* 0x000fe2000bf05300 */
[----:B------:R-:W-:Y:S01]  /*119f0*/  STSM.16.M88.4 [R53], R12 ;  /* 0x0000000c35007844 */ /* 0x000fe20000000200 */
[----:B------:R-:W-:Y:S01]  /*11a00*/  IADD3.X R5, R74, UR5, RZ, P1, !PT ;  /* 0x000000054a057c10 */ /* 0x000fe20008ffe4ff */
[----:B------:R-:W-:Y:S02]  /*11a10*/  ULDC.64 UR4, c[0x0][0xc08] ;  /* 0x0003020000047ab9 */ /* 0x000fe40000000a00 */
[----:B------:R0:W-:Y:S01]  /*11a20*/  STSM.16.M88.4 [R24], R28 ;  /* 0x0000001c18007844 */ /* 0x0001e20000000200 */
[----:B------:R-:W-:-:S03]  /*11a30*/  ISETP.NE.U32.AND P6, PT, RZ, UR4, PT ;  /* 0x00000004ff007c0c */ /* 0x000fc6000bfc5070 */
[----:B------:R1:W-:Y:S01]  /*11a40*/  STSM.16.M88.4 [R46], R32 ;  /* 0x000000202e007844 */ /* 0x0003e20000000200 */
[----:B------:R-:W-:-:S03]  /*11a50*/  ISETP.NE.AND.EX P6, PT, RZ, UR5, PT, P6 ;  /* 0x00000005ff007c0c */ /* 0x000fc6000bfc5360 */
[----:B------:R2:W-:Y:S01]  /*11a60*/  STSM.16.M88.4 [R44], R144 ;  /* 0x000000902c007844 */ /* 0x0005e20000000200 */
[----:B------:R-:W-:Y:S01]  /*11a70*/  BAR.SYNC.DEFER_BLOCKING 0x1, 0x100 ;  /* 0x0044000000007b1d */ /* 0x000fe20000010000 */
[----:B------:R-:W-:-:S08]  /*11a80*/  IMAD R7, R98, 0x40, R197 ;  /* 0x0000004062077824 */ /* 0x000fd000078e02c5 */
[----:B------:R-:W-:Y:S01]  /*11a90*/  @P6 IADD3 R6, P4, R82, UR4, RZ ;  /* 0x0000000452066c10 */ /* 0x000fe2000ff9e0ff */
[----:B------:R-:W-:Y:S01]  /*11aa0*/  ULDC UR4, c[0x0][0xa88] ;  /* 0x0002a20000047ab9 */ /* 0x000fe20000000800 */
[----:B------:R-:W-:Y:S02]  /*11ab0*/  IMAD.WIDE R20, R7, 0x2, R20 ;  /* 0x0000000207147825 */ /* 0x000fe400078e0214 */
[----:B------:R-:W-:Y:S02]  /*11ac0*/  @P6 IADD3.X R7, R74, UR5, RZ, P4, !PT ;  /* 0x000000054a076c10 */ /* 0x000fe4000a7fe4ff */
[----:B0-----:R-:W-:Y:S01]  /*11ad0*/  IMAD.U32 R24, RZ, RZ, UR4 ;  /* 0x00000004ff187e24 */ /* 0x001fe2000f8e00ff */
[----:B------:R0:W5:Y:S05]  /*11ae0*/  @P0 LDG.E R80, desc[UR40][R4.64] ;  /* 0x0000002804500981 */ /* 0x00016a000c1e1900 */
[----:B------:R0:W5:Y:S01]  /*11af0*/  @P6 LDG.E R24, desc[UR40][R6.64] ;  /* 0x0000002806186981 */ /* 0x000162000c1e1900 */
[----:B------:R-:W-:-:S02]  /*11b00*/  IADD3 R9, P1, R20, 0x1000, RZ ;  /* 0x0000100014097810 */ /* 0x000fc40007f3e0ff */
[C---:B------:R-:W-:Y:S02]  /*11b10*/  IADD3 R13, P2, R20.reuse, 0x2000, RZ ;  /* 0x00002000140d7810 */ /* 0x040fe40007f5e0ff */
[C---:B------:R-:W-:Y:S02]  /*11b20*/  IADD3 R29, P3, R20.reuse, 0x3000, RZ ;  /* 0x00003000141d7810 */ /* 0x040fe40007f7e0ff */
[----:B-1----:R-:W-:Y:S02]  /*11b30*/  IADD3 R33, P4, R20, 0x4000, RZ ;  /* 0x0000400014217810 */ /* 0x002fe40007f9e0ff */
        /* <DEDUP_REMOVED lines=8> */
[----:B------:R-:W-:-:S02]  /*11bc0*/  IADD3 R37, P5, R20, 0x5000, RZ ;  /* 0x0000500014257810 */ /* 0x000fc40007fbe0ff */
        /* <DEDUP_REMOVED lines=8> */
[----:B------:R-:W-:Y:S02]  /*11c50*/  P2R R10, PR, RZ, 0x20 ;  /* 0x00000020ff0a7803 */ /* 0x000fe40000000000 */
[----:B------:R-:W-:-:S02]  /*11c60*/  IADD3 R41, P1, R20, 0x6000, RZ ;  /* 0x0000600014297810 */ /* 0x000fc40007f3e0ff */
[C---:B------:R-:W-:Y:S02]  /*11c70*/  IADD3 R45, P2, R20.reuse, 0x7000, RZ ;  /* 0x00007000142d7810 */ /* 0x040fe40007f5e0ff */
[C---:B------:R-:W-:Y:S02]  /*11c80*/  IADD3 R49, P3, R20.reuse, 0x8000, RZ ;  /* 0x0000800014317810 */ /* 0x040fe40007f7e0ff */
[C---:B------:R-:W-:Y:S02]  /*11c90*/  IADD3 R53, P4, R20.reuse, 0x9000, RZ ;  /* 0x0000900014357810 */ /* 0x040fe40007f9e0ff */
[----:B------:R-:W-:Y:S02]  /*11ca0*/  IADD3 R57, P5, R20, 0xa000, RZ ;  /* 0x0000a00014397810 */ /* 0x000fe40007fbe0ff */
[----:B------:R-:W-:Y:S02]  /*11cb0*/  LOP3.LUT R36, R37, 0x380, RZ, 0xc0, !PT ;  /* 0x0000038025247812 */ /* 0x000fe400078ec0ff */
[----:B------:R-:W-:-:S02]  /*11cc0*/  LOP3.LUT R40, R41, 0x380, RZ, 0xc0, !PT ;  /* 0x0000038029287812 */ /* 0x000fc400078ec0ff */
[----:B--2---:R-:W-:Y:S02]  /*11cd0*/  LOP3.LUT R44, R45, 0x380, RZ, 0xc0, !PT ;  /* 0x000003802d2c7812 */ /* 0x004fe400078ec0ff */
        /* <DEDUP_REMOVED lines=19> */
[----:B--2---:R-:W-:-:S07]  /*11e10*/  IADD3 R24, -R7, R24, RZ ;  /* 0x0000001807187210 */ /* 0x004fce0007ffe1ff */
.L_x_8050:
[----:B------:R-:W-:Y:S01]  /*11e20*/  ISETP.NE.AND P6, PT, R10, RZ, PT ;  /* 0x000000ff0a00720c */ /* 0x000fe20003fc5270 */
[----:B------:R-:W2:Y:S04]  /*11e30*/  LDL.LU R11, [R1+0x44] ;  /* 0x00004400010b7983 */ /* 0x000ea80000300800 */
[----:B------:R-:W3:Y:S01]  /*11e40*/  LDL.LU R10, [R1+0x4c] ;  /* 0x00004c00010a7983 */ /* 0x000ee20000300800 */
[----:B------:R-:W0:Y:S01]  /*11e50*/  S2R R5, SR_TID.X ;  /* 0x0000000000057919 */ /* 0x000e220000002100 */
[--C-:B------:R-:W-:Y:S02]  /*11e60*/  IMAD.X R57, RZ, RZ, R21.reuse, P5 ;  /* 0x000000ffff397224 */ /* 0x100fe400028e0615 */
[----:B------:R-:W-:Y:S01]  /*11e70*/  IMAD.X R37, RZ, RZ, R21, P6 ;  /* 0x000000ffff257224 */ /* 0x000fe200030e0615 */
[----:B------:R-:W4:Y:S01]  /*11e80*/  LDL R84, [R1+0x38] ;  /* 0x0000380001547983 */ /* 0x000f220000100800 */
        /* <DEDUP_REMOVED lines=44> */
[----:B------:R-:W0:Y:S01]  /*12150*/  LDC R35, c[0x0][0xbe8] ;  /* 0x0002fa00ff237b82 */ /* 0x000e220000000800 */
[----:B------:R-:W-:Y:S01]  /*12160*/  ULDC.64 UR4, c[0x0][0xb90] ;  /* 0x0002e40000047ab9 */ /* 0x000fe20000000a00 */
[----:B------:R-:W-:Y:S02]  /*12170*/  IMAD.IADD R20, R229, 0x1, R200 ;  /* 0x00000001e5147824 */ /* 0x000fe400078e02c8 */
[----:B------:R-:W-:Y:S02]  /*12180*/  IMAD R10, R83, UR4, RZ ;  /* 0x00000004530a7c24 */ /* 0x000fe4000f8e02ff */
[----:B------:R-:W-:Y:S02]  /*12190*/  IMAD.MOV.U32 R6, RZ, RZ, R80 ;  /* 0x000000ffff067224 */ /* 0x000fe400078e0050 */
[----:B------:R-:W-:Y:S02]  /*121a0*/  IMAD R15, R84, UR5, R10 ;  /* 0x00000005540f7c24 */ /* 0x000fe4000f8e020a */
[----:B------:R-:W-:-:S02]  /*121b0*/  IMAD.MOV.U32 R7, RZ, RZ, R21 ;  /* 0x000000ffff077224 */ /* 0x000fc400078e0015 */
[----:B------:R-:W-:Y:S02]  /*121c0*/  IMAD.IADD R30, R193, 0x1, R200 ;  /* 0x00000001c11e7824 */ /* 0x000fe400078e02c8 */
[----:B------:R-:W-:Y:S01]  /*121d0*/  IMAD.WIDE.U32 R6, R84, UR4, R6 ;  /* 0x0000000454067c25 */ /* 0x000fe2000f8e0006 */
[----:B------:R-:W-:-:S03]  /*121e0*/  ULDC.64 UR4, c[0x0][0xb98] ;  /* 0x0002e60000047ab9 */ /* 0x000fc60000000a00 */
[----:B------:R-:W-:Y:S02]  /*121f0*/  IMAD.IADD R7, R7, 0x1, R15 ;  /* 0x0000000107077824 */ /* 0x000fe400078e020f */
[----:B------:R-:W-:Y:S01]  /*12200*/  IMAD.WIDE.U32 R6, R81, UR4, R6 ;  /* 0x0000000451067c25 */ /* 0x000fe2000f8e0006 */
[----:B0-----:R-:W-:-:S13]  /*12210*/  ISETP.NE.AND P0, PT, R35, 0x1, PT ;  /* 0x000000012300780c */ /* 0x001fda0003f05270 */
[----:B------:R-:W0:Y:S08]  /*12220*/  @P0 LDC R11, c[0x0][0xbec] ;  /* 0x0002fb00ff0b0b82 */ /* 0x000e300000000800 */
        /* <DEDUP_REMOVED lines=19> */
[----:B------:R-:W-:-:S03]  /*12360*/  VIADD R14, R30, 0x8 ;  /* 0x000000081e0e7836 */ /* 0x000fc60000000000 */
[----:B------:R-:W-:Y:S02]  /*12370*/  IADD3 R7, R7, R15, RZ ;  /* 0x0000000f07077210 */ /* 0x000fe40007ffe0ff */
        /* <DEDUP_REMOVED lines=8> */
[----:B------:R-:W1:Y:S06]  /*12400*/  SHFL.IDX PT, R11, R20, 0x1, 0x1c1f ;  /* 0x003c1f00140b7f89 */ /* 0x000e6c00000e0000 */
[----:B0-----:R0:W-:Y:S04]  /*12410*/  @!P1 ST.E desc[UR40][R6.64], R0 ;  /* 0x0000000006009985 */ /* 0x0011e8000c101928 */
[----:B-1----:R0:W-:Y:S02]  /*12420*/  @!P0 ST.E desc[UR40][R10.64], R3 ;  /* 0x000000030a008985 */ /* 0x0021e4000c101928 */
.L_x_8051:
[----:B------:R-:W1:Y:S01]  /*12430*/  LDC R85, c[0x0][0xbe8] ;  /* 0x0002fa00ff557b82 */ /* 0x000e620000000800 */
        /* <DEDUP_REMOVED lines=13> */
[----:B-1----:R-:W-:Y:S01]  /*12510*/  ISETP.NE.AND P1, PT, R85, 0x1, PT ;  /* 0x000000015500780c */ /* 0x002fe20003f25270 */
        /* <DEDUP_REMOVED lines=8> */
[----:B------:R-:W1:Y:S01]  /*125a0*/  @P1 LDC R87, c[0x0][0xbec] ;  /* 0x0002fb00ff571b82 */ /* 0x000e620000000800 */
[----:B------:R-:W-:Y:S01]  /*125b0*/  LOP3.LUT R84, R84, 0xfffffff8, RZ, 0xc0, !PT ;  /* 0xfffffff854547812 */ /* 0x000fe200078ec0ff */
[----:B------:R-:W5:Y:S04]  /*125c0*/  LD.E.128 R48, desc[UR40][R48.64] ;  /* 0x0000002830307980 */ /* 0x000f68000c101d00 */
[----:B------:R-:W5:Y:S02]  /*125d0*/  LD.E.128 R52, desc[UR40][R52.64] ;  /* 0x0000002834347980 */ /* 0x000f64000c101d00 */
[----:B------:R-:W2:Y:S01]  /*125e0*/  @P1 LDC R89, c[0x0][0xbf0] ;  /* 0x0002fc00ff591b82 */ /* 0x000ea20000000800 */
[----:B------:R-:W-:Y:S01]  /*125f0*/  IMAD.IADD R84, R90, 0x1, -R84 ;  /* 0x000000015a547824 */ /* 0x000fe200078e0a54 */
[----:B------:R-:W5:Y:S03]  /*12600*/  LD.E.128 R56, desc[UR40][R56.64] ;  /* 0x0000002838387980 */ /* 0x000f66000c101d00 */
[----:B------:R-:W-:Y:S01]  /*12610*/  IMAD R3, R84, 0x20, R98 ;  /* 0x0000002054037824 */ /* 0x000fe200078e0262 */
[----:B------:R-:W5:Y:S01]  /*12620*/  LD.E.128 R60, desc[UR40][R60.64] ;  /* 0x000000283c3c7980 */ /* 0x000f62000c101d00 */
[----:B------:R-:W-:-:S02]  /*12630*/  VIADD R99, R197, 0x40 ;  /* 0x00000040c5637836 */ /* 0x000fc40000000000 */
[----:B------:R-:W-:Y:S01]  /*12640*/  IMAD.IADD R84, R200, 0x1, R3 ;  /* 0x00000001c8547824 */ /* 0x000fe200078e0203 */
[----:B------:R-:W5:Y:S01]  /*12650*/  LD.E.128 R64, desc[UR40][R64.64] ;  /* 0x0000002840407980 */ /* 0x000f62000c101d00 */
[----:B------:R-:W-:Y:S01]  /*12660*/  IMAD.IADD R21, R21, 0x1, R83 ;  /* 0x0000000115157824 */ /* 0x000fe200078e0253 */
[-C--:B0-----:R-:W-:Y:S01]  /*12670*/  ISETP.GE.AND P0, PT, R99, R0.reuse, PT ;  /* 0x000000006300720c */ /* 0x081fe20003f06270 */
[----:B------:R-:W-:Y:S01]  /*12680*/  IMAD R82, R82, UR4, RZ ;  /* 0x0000000452527c24 */ /* 0x000fe2000f8e02ff */
[----:B------:R-:W5:Y:S01]  /*12690*/  LD.E.128 R68, desc[UR40][R68.64] ;  /* 0x0000002844447980 */ /* 0x000f62000c101d00 */
[----:B------:R-:W-:Y:S02]  /*126a0*/  VIADD R97, R197, 0x80 ;  /* 0x00000080c5617836 */ /* 0x000fe40000000000 */
[----:B-1----:R-:W-:Y:S01]  /*126b0*/  @P1 IMAD.HI.U32 R80, R84, R87, RZ ;  /* 0x0000005754501227 */ /* 0x002fe200078e00ff */
[----:B------:R-:W5:Y:S03]  /*126c0*/  LD.E.128 R72, desc[UR40][R72.64] ;  /* 0x0000002848487980 */ /* 0x000f66000c101d00 */
[C---:B------:R-:W-:Y:S01]  /*126d0*/  IMAD R83, R81.reuse, UR5, R82 ;  /* 0x0000000551537c24 */ /* 0x040fe2000f8e0252 */
[----:B------:R-:W5:Y:S01]  /*126e0*/  LD.E.128 R76, desc[UR40][R76.64] ;  /* 0x000000284c4c7980 */ /* 0x000f62000c101d00 */
[----:B------:R-:W-:Y:S01]  /*126f0*/  IMAD.WIDE.U32 R20, R81, UR4, R20 ;  /* 0x0000000451147c25 */ /* 0x000fe2000f8e0014 */
[----:B------:R-:W-:Y:S01]  /*12700*/  SEL R81, RZ, 0xffffffff, P0 ;  /* 0xffffffffff517807 */ /* 0x000fe20000000000 */
[----:B------:R-:W-:Y:S01]  /*12710*/  ULDC.64 UR4, c[0x0][0xae0] ;  /* 0x0002b80000047ab9 */ /* 0x000fe20000000a00 */
[-C--:B------:R-:W-:Y:S01]  /*12720*/  ISETP.GE.AND P0, PT, R97, R0.reuse, PT ;  /* 0x000000006100720c */ /* 0x080fe20003f06270 */
[----:B------:R-:W-:Y:S01]  /*12730*/  IMAD.MOV.U32 R3, RZ, RZ, R84 ;  /* 0x000000ffff037224 */ /* 0x000fe200078e0054 */
[----:B--2---:R-:W-:Y:S01]  /*12740*/  @P1 SHF.R.U32.HI R3, RZ, R89, R80 ;  /* 0x00000059ff031219 */ /* 0x004fe20000011650 */
[C---:B------:R-:W-:Y:S01]  /*12750*/  VIADD R95, R197.reuse, 0xc0 ;  /* 0x000000c0c55f7836 */ /* 0x040fe20000000000 */
[-C--:B------:R-:W-:Y:S01]  /*12760*/  ISETP.GE.AND P1, PT, R197, R0.reuse, PT ;  /* 0x00000000c500720c */ /* 0x080fe20003f26270 */
[----:B------:R-:W-:Y:S01]  /*12770*/  IMAD.SHL.U32 R87, R81, 0x2, RZ ;  /* 0x0000000251577824 */ /* 0x000fe200078e00ff */
[----:B------:R-:W-:Y:S01]  /*12780*/  SEL R82, RZ, 0xffffffff, P0 ;  /* 0xffffffffff527807 */ /* 0x000fe20000000000 */
[----:B------:R-:W-:Y:S01]  /*12790*/  IMAD.IADD R21, R21, 0x1, R83 ;  /* 0x0000000115157824 */ /* 0x000fe200078e0253 */
[----:B------:R-:W-:Y:S01]  /*127a0*/  SEL R80, RZ, 0x1, P1 ;  /* 0x00000001ff507807 */ /* 0x000fe20000800000 */
[--C-:B------:R-:W-:Y:S01]  /*127b0*/  IMAD.MOV R83, RZ, RZ, -R3.reuse ;  /* 0x000000ffff537224 */ /* 0x100fe200078e0a03 */
[-C--:B------:R-:W-:Y:S01]  /*127c0*/  ISETP.GE.AND P0, PT, R95, R0.reuse, PT ;  /* 0x000000005f00720c */ /* 0x080fe20003f06270 */
[----:B------:R-:W-:Y:S01]  /*127d0*/  VIADD R93, R197, 0x100 ;  /* 0x00000100c55d7836 */ /* 0x000fe20000000000 */
[----:B------:R-:W-:Y:S01]  /*127e0*/  LOP3.LUT R80, R87, 0x2, R80, 0xe2, !PT ;  /* 0x0000000257507812 */ /* 0x000fe200078ee250 */
[----:B------:R-:W-:Y:S01]  /*127f0*/  IMAD.SHL.U32 R87, R82, 0x4, RZ ;  /* 0x0000000452577824 */ /* 0x000fe200078e00ff */
[----:B------:R-:W-:Y:S01]  /*12800*/  SEL R82, RZ, 0xffffffff, P0 ;  /* 0xffffffffff527807 */ /* 0x000fe20000000000 */
[----:B------:R-:W-:Y:S01]  /*12810*/  IMAD R81, R85, R83, R84 ;  /* 0x0000005355517224 */ /* 0x000fe200078e0254 */
[----:B------:R-:W-:Y:S01]  /*12820*/  SHF.R.S32.HI R83, RZ, 0x1f, R3 ;  /* 0x0000001fff537819 */ /* 0x000fe20000011403 */
[----:B------:R-:W-:Y:S01]  /*12830*/  VIADD R91, R197, 0x140 ;  /* 0x00000140c55b7836 */ /* 0x000fe20000000000 */
[-C--:B------:R-:W-:Y:S01]  /*12840*/  ISETP.GE.AND P0, PT, R93, R0.reuse, PT ;  /* 0x000000005d00720c */ /* 0x080fe20003f06270 */
[----:B------:R-:W-:Y:S01]  /*12850*/  IMAD.WIDE.U32 R20, R3, UR4, R20 ;  /* 0x0000000403147c25 */ /* 0x000fe2000f8e0014 */
[----:B------:R-:W-:Y:S01]  /*12860*/  LOP3.LUT R80, R87, 0x4, R80, 0xe2, !PT ;  /* 0x0000000457507812 */ /* 0x000fe200078ee250 */
[----:B------:R-:W-:Y:S01]  /*12870*/  @!PT LDS RZ, [RZ] ;  /* 0x00000000fffff984 */ /* 0x000fe20000000800 */
[----:B------:R-:W-:Y:S01]  /*12880*/  @!PT LDS RZ, [RZ] ;  /* 0x00000000fffff984 */ /* 0x000fe20000000800 */
[----:B------:R-:W-:Y:S01]  /*12890*/  @!PT LDS RZ, [RZ] ;  /* 0x00000000fffff984 */ /* 0x000fe20000000800 */
[----:B------:R-:W-:Y:S01]  /*128a0*/  @!PT LDS RZ, [RZ] ;  /* 0x00000000fffff984 */ /* 0x000fe20000000800 */
[----:B------:R0:W-:Y:S06]  /*128b0*/  MEMBAR.ALL.CTA ;  /* 0x0000000000007992 */ /* 0x0001ec0000008000 */
[----:B0-----:R-:W0:Y:S01]  /*128c0*/  FENCE.VIEW.ASYNC.S ;  /* 0x00000000000073c6 */ /* 0x001e220000000000 */
[----:B------:R-:W-:Y:S01]  /*128d0*/  BSSY B1, `(.L_x_8052) ;  /* 0x0000054000017945 */ /* 0x000fe20003800000 */
[----:B------:R-:W-:Y:S01]  /*128e0*/  IMAD.SHL.U32 R87, R82, 0x8, RZ ;  /* 0x0000000852577824 */ /* 0x000fe200078e00ff */
[----:B------:R-:W-:Y:S01]  /*128f0*/  SEL R82, RZ, 0xffffffff, P0 ;  /* 0xffffffffff527807 */ /* 0x000fe20000000000 */
[----:B------:R-:W-:Y:S01]  /*12900*/  IMAD R84, R83, UR4, RZ ;  /* 0x0000000453547c24 */ /* 0x000fe2000f8e02ff */
[-C--:B------:R-:W-:Y:S01]  /*12910*/  ISETP.GE.AND P0, PT, R91, R0.reuse, PT ;  /* 0x000000005b00720c */ /* 0x080fe20003f06270 */
[----:B------:R-:W-:Y:S01]  /*12920*/  VIADD R90, R197, 0x180 ;  /* 0x00000180c55a7836 */ /* 0x000fe20000000000 */
[----:B------:R-:W-:Y:S01]  /*12930*/  LOP3.LUT R80, R87, 0x8, R80, 0xe2, !PT ;  /* 0x0000000857507812 */ /* 0x000fe200078ee250 */
[----:B------:R-:W-:Y:S01]  /*12940*/  IMAD R83, R3, UR5, R84 ;  /* 0x0000000503537c24 */ /* 0x000fe2000f8e0254 */
[----:B------:R-:W-:Y:S01]  /*12950*/  SEL R3, RZ, 0xffffffff, P0 ;  /* 0xffffffffff037807 */ /* 0x000fe20000000000 */
[----:B------:R-:W-:Y:S01]  /*12960*/  ULDC.64 UR4, c[0x0][0xad8] ;  /* 0x0002b60000047ab9 */ /* 0x000fe20000000a00 */
[----:B------:R-:W-:Y:S01]  /*12970*/  SHF.L.U32 R87, R82, 0x4, RZ ;  /* 0x0000000452577819 */ /* 0x000fe200000006ff */
[----:B------:R-:W-:Y:S01]  /*12980*/  IMAD.IADD R21, R21, 0x1, R83 ;  /* 0x0000000115157824 */ /* 0x000fe200078e0253 */
[----:B------:R-:W-:Y:S01]  /*12990*/  SHF.R.S32.HI R82, RZ, 0x1f, R81 ;  /* 0x0000001fff527819 */ /* 0x000fe20000011451 */
[----:B------:R-:W-:Y:S01]  /*129a0*/  IMAD.SHL.U32 R3, R3, 0x20, RZ ;  /* 0x0000002003037824 */ /* 0x000fe200078e00ff */
[----:B------:R-:W-:Y:S01]  /*129b0*/  LOP3.LUT R80, R87, 0x10, R80, 0xe2, !PT ;  /* 0x0000001057507812 */ /* 0x000fe200078ee250 */
[----:B------:R-:W-:Y:S01]  /*129c0*/  IMAD R87, R24, R85, RZ ;  /* 0x0000005518577224 */ /* 0x000fe200078e02ff */
[----:B------:R-:W-:Y:S01]  /*129d0*/  ISETP.GE.AND P0, PT, R90, R0, PT ;  /* 0x000000005a00720c */ /* 0x000fe20003f06270 */
[----:B------:R-:W-:Y:S01]  /*129e0*/  IMAD R82, R82, UR4, RZ ;  /* 0x0000000452527c24 */ /* 0x000fe2000f8e02ff */
[----:B------:R-:W-:Y:S01]  /*129f0*/  LOP3.LUT R80, R3, 0x20, R80, 0xe2, !PT ;  /* 0x0000002003507812 */ /* 0x000fe200078ee250 */
[----:B------:R-:W-:Y:S01]  /*12a00*/  IMAD.IADD R200, R98, 0x1, R200 ;  /* 0x0000000162c87824 */ /* 0x000fe200078e02c8 */
[----:B------:R-:W-:Y:S01]  /*12a10*/  SEL R3, RZ, 0x40, P0 ;  /* 0x00000040ff037807 */ /* 0x000fe20000000000 */
        /* <DEDUP_REMOVED lines=8> */
[C---:B------:R-:W-:Y:S01]  /*12aa0*/  LEA R84, P2, R20.reuse, UR4, 0x1 ;  /* 0x0000000414547c11 */ /* 0x040fe2000f8408ff */
[----:B------:R-:W-:Y:S01]  /*12ab0*/  IMAD.IADD R81, R21, 0x1, R83 ;  /* 0x0000000115517824 */ /* 0x000fe200078e0253 */
[----:B------:R-:W-:Y:S01]  /*12ac0*/  SEL R21, RZ, 0x80, P0 ;  /* 0x00000080ff157807 */ /* 0x000fe20000000000 */
[C---:B------:R-:W-:Y:S01]  /*12ad0*/  VIADD R88, R197.reuse, 0x1c0 ;  /* 0x000001c0c5587836 */ /* 0x040fe20000000000 */
[----:B------:R-:W-:Y:S01]  /*12ae0*/  PRMT R3, RZ, 0x654, R3 ;  /* 0x00000654ff037816 */ /* 0x000fe20000000003 */
[C---:B------:R-:W-:Y:S01]  /*12af0*/  VIADD R89, R197.reuse, 0x180 ;  /* 0x00000180c5597836 */ /* 0x040fe20000000000 */
[----:B------:R-:W-:Y:S01]  /*12b00*/  LEA.HI.X R85, R20, UR5, R81, 0x1, P2 ;  /* 0x0000000514557c11 */ /* 0x000fe200090f0c51 */
[C---:B------:R-:W-:Y:S01]  /*12b10*/  VIADD R92, R197.reuse, 0x140 ;  /* 0x00000140c55c7836 */ /* 0x040fe20000000000 */
[----:B0-----:R0:W-:Y:S01]  /*12b20*/  SYNCS.ARRIVE.TRANS64.RED.A1T0 RZ, [R3+URZ], RZ ;  /* 0x000000ff03ff79a7 */ /* 0x0011e2000810043f */
[C---:B------:R-:W-:Y:S01]  /*12b30*/  VIADD R94, R197.reuse, 0x100 ;  /* 0x00000100c55e7836 */ /* 0x040fe20000000000 */
[----:B------:R1:W2:Y:S01]  /*12b40*/  SHFL.IDX PT, R20, R84, RZ, 0x181f ;  /* 0x00181fff54147589 */ /* 0x0002a200000e0000 */
[C---:B------:R-:W-:Y:S01]  /*12b50*/  VIADD R96, R197.reuse, 0xc0 ;  /* 0x000000c0c5607836 */ /* 0x040fe20000000000 */
[----:B------:R-:W-:Y:S01]  /*12b60*/  SHF.R.S32.HI R88, RZ, 0x1f, R88 ;  /* 0x0000001fff587819 */ /* 0x000fe20000011458 */
[C---:B------:R-:W-:Y:S01]  /*12b70*/  VIADD R98, R197.reuse, 0x80 ;  /* 0x00000080c5627836 */ /* 0x040fe20000000000 */
[----:B------:R-:W-:Y:S01]  /*12b80*/  SHF.R.S32.HI R89, RZ, 0x1f, R89 ;  /* 0x0000001fff597819 */ /* 0x000fe20000011459 */
[----:B------:R-:W-:Y:S01]  /*12b90*/  VIADD R100, R197, 0x40 ;  /* 0x00000040c5647836 */ /* 0x000fe20000000000 */
[----:B0-----:R-:W-:-:S02]  /*12ba0*/  LOP3.LUT R3, R24, R21, RZ, 0xfc, !PT ;  /* 0x0000001518037212 */ /* 0x001fc400078efcff */
[----:B------:R1:W0:Y:S01]  /*12bb0*/  SHFL.IDX PT, R21, R85, RZ, 0x181f ;  /* 0x00181fff55157589 */ /* 0x00022200000e0000 */
[----:B------:R-:W-:Y:S02]  /*12bc0*/  SHF.R.S32.HI R92, RZ, 0x1f, R92 ;  /* 0x0000001fff5c7819 */ /* 0x000fe4000001145c */
[----:B------:R-:W-:Y:S02]  /*12bd0*/  SHF.R.S32.HI R94, RZ, 0x1f, R94 ;  /* 0x0000001fff5e7819 */ /* 0x000fe4000001145e */
[----:B------:R-:W-:Y:S02]  /*12be0*/  SHF.R.S32.HI R96, RZ, 0x1f, R96 ;  /* 0x0000001fff607819 */ /* 0x000fe40000011460 */
[----:B------:R-:W-:Y:S02]  /*12bf0*/  SHF.R.S32.HI R98, RZ, 0x1f, R98 ;  /* 0x0000001fff627819 */ /* 0x000fe40000011462 */
[----:B------:R-:W-:Y:S01]  /*12c00*/  SHF.R.S32.HI R100, RZ, 0x1f, R100 ;  /* 0x0000001fff647819 */ /* 0x000fe20000011464 */
[----:B-1----:R-:W-:Y:S06]  /*12c10*/  @P1 BRA `(.L_x_8053) ;  /* 0x00000000007c1947 */ /* 0x002fec0003800000 */
[-C--:B------:R-:W-:Y:S02]  /*12c20*/  ISETP.GE.AND P1, PT, R99, R0.reuse, PT ;  /* 0x000000006300720c */ /* 0x080fe40003f26270 */
[-C--:B------:R-:W-:Y:S02]  /*12c30*/  ISETP.GE.AND P0, PT, R197, R0.reuse, PT ;  /* 0x00000000c500720c */ /* 0x080fe40003f06270 */
[-C--:B------:R-:W-:Y:S02]  /*12c40*/  ISETP.GE.AND P5, PT, R97, R0.reuse, PT ;  /* 0x000000006100720c */ /* 0x080fe40003fa6270 */
[----:B------:R-:W-:-:S07]  /*12c50*/  ISETP.GE.AND P3, PT, R95, R0, PT ;  /* 0x000000005f00720c */ /* 0x000fce0003f66270 */
[----:B--2---:R-:W-:Y:S02]  /*12c60*/  @!P1 LEA R80, P2, R99, R20, 0x1 ;  /* 0x0000001463509211 */ /* 0x004fe400078408ff */
        /* <DEDUP_REMOVED lines=14> */
[-C--:B-1----:R-:W-:Y:S01]  /*12d50*/  @!P1 LEA R12, P6, R91, R20.reuse, 0x1 ;  /* 0x000000145b0c9211 */ /* 0x082fe200078c08ff */
        /* <DEDUP_REMOVED lines=11> */
.L_x_8053:
[----:B------:R-:W-:Y:S05]  /*12e10*/  BSYNC B1 ;  /* 0x0000000000017941 */ /* 0x000fea0003800000 */
.L_x_8052:
[----:B---3-5:R-:W-:Y:S01]  /*12e20*/  VIADD R6, R200, 0x20 ;  /* 0x00000020c8067836 */ /* 0x028fe20000000000 */
[----:B------:R4:W1:Y:S04]  /*12e30*/  SHFL.IDX PT, R5, R85, 0x1, 0x181f ;  /* 0x00381f0055057f89 */ /* 0x00086800000e0000 */
[----:B------:R-:W-:Y:S01]  /*12e40*/  ISETP.GE.AND P0, PT, R6, R87, PT ;  /* 0x000000570600720c */ /* 0x000fe20003f06270 */
[----:B------:R4:W3:-:S12]  /*12e50*/  SHFL.IDX PT, R4, R84, 0x1, 0x181f ;  /* 0x00381f0054047f89 */ /* 0x0008d800000e0000 */
[----:B----4-:R-:W-:Y:S05]  /*12e60*/  @P0 BRA `(.L_x_8054) ;  /* 0x0000001000600947 */ /* 0x010fea0003800000 */
[-C--:B------:R-:W-:Y:S02]  /*12e70*/  ISETP.GE.AND P5, PT, R99, R0.reuse, PT ;  /* 0x000000006300720c */ /* 0x080fe40003fa6270 */
[-C--:B------:R-:W-:Y:S02]  /*12e80*/  ISETP.GE.AND P6, PT, R197, R0.reuse, PT ;  /* 0x00000000c500720c */ /* 0x080fe40003fc6270 */
[-C--:B------:R-:W-:Y:S02]  /*12e90*/  ISETP.GE.AND P3, PT, R97, R0.reuse, PT ;  /* 0x000000006100720c */ /* 0x080fe40003f66270 */
[-C--:B------:R-:W-:Y:S02]  /*12ea0*/  ISETP.GE.AND P2, PT, R95, R0.reuse, PT ;  /* 0x000000005f00720c */ /* 0x080fe40003f46270 */
[-C--:B------:R-:W-:Y:S02]  /*12eb0*/  ISETP.GE.AND P1, PT, R93, R0.reuse, PT ;  /* 0x000000005d00720c */ /* 0x080fe40003f26270 */
[----:B------:R-:W-:-:S03]  /*12ec0*/  ISETP.GE.AND P0, PT, R91, R0, PT ;  /* 0x000000005b00720c */ /* 0x000fc60003f06270 */
[-C--:B---3--:R-:W-:Y:S02]  /*12ed0*/  @!P5 LEA R12, P4, R99, R4.reuse, 0x1 ;  /* 0x00000004630cd211 */ /* 0x088fe400078808ff */
[----:B-1----:R-:W-:Y:S02]  /*12ee0*/  @!P6 IMAD.WIDE R6, R197, 0x2, R4 ;  /* 0x00000002c506e825 */ /* 0x002fe400078e0204 */
        /* <DEDUP_REMOVED lines=10> */
[-C--:B0-----:R-:W-:Y:S02]  /*12f90*/  @!P2 LEA.HI.X R21, R95, R5.reuse, R96, 0x1, P5 ;  /* 0x000000055f15a211 */ /* 0x081fe400028f0c60 */
[----:B------:R-:W-:-:S02]  /*12fa0*/  @!P1 LEA.HI.X R33, R93, R5, R94, 0x1, P6 ;  /* 0x000000055d219211 */ /* 0x000fc400030f0c5e */
[----:B------:R-:W-:Y:S01]  /*12fb0*/  @!P0 LEA.HI.X R35, R91, R5, R92, 0x1, P3 ;  /* 0x000000055b238211 */ /* 0x000fe200018f0c5c */
[----:B------:R4:W-:Y:S01]  /*12fc0*/  @!P2 ST.E.128 desc[UR40][R20.64], R44 ;  /* 0x0000002c1400a985 */ /* 0x0009e2000c101d28 */
[----:B-1----:R-:W-:-:S03]  /*12fd0*/  @P4 LEA R6, P5, R90, R4, 0x1 ;  /* 0x000000045a064211 */ /* 0x002fc600078a08ff */
        /* <DEDUP_REMOVED lines=10> */
.L_x_8049:
[----:B------:R-:W4:Y:S01]  /*13080*/  LDL.LU R6, [R1+0x3c] ;  /* 0x00003c0001067983 */ /* 0x000f220000300800 */
[----:B------:R-:W-:Y:S01]  /*13090*/  ULDC.64 UR4, c[0x0][0xc00] ;  /* 0x0003000000047ab9 */ /* 0x000fe20000000a00 */
[----:B------:R-:W-:Y:S01]  /*130a0*/  IMAD.MOV.U32 R3, RZ, RZ, RZ ;  /* 0x000000ffff037224 */ /* 0x000fe200078e00ff */
[----:B------:R-:W0:Y:S01]  /*130b0*/  LDC R21, c[0x0][0xbe8] ;  /* 0x0002fa00ff157b82 */ /* 0x000e220000000800 */
[----:B------:R-:W2:Y:S01]  /*130c0*/  LDL.LU R0, [R1+0x40] ;  /* 0x0000400001007983 */ /* 0x000ea20000300800 */
[----:B------:R-:W-:-:S04]  /*130d0*/  ISETP.NE.U32.AND P0, PT, RZ, UR4, PT ;  /* 0x00000004ff007c0c */ /* 0x000fc8000bf05070 */
[----:B------:R-:W-:Y:S02]  /*130e0*/  ISETP.NE.AND.EX P0, PT, RZ, UR5, PT, P0 ;  /* 0x00000005ff007c0c */ /* 0x000fe4000bf05300 */
[----:B----4-:R-:W-:-:S04]  /*130f0*/  IADD3 R4, P1, R6, UR4, RZ ;  /* 0x0000000406047c10 */ /* 0x010fc8000ff3e0ff */
[----:B--2---:R-:W-:Y:S01]  /*13100*/  IADD3.X R5, R0, UR5, RZ, P1, !PT ;  /* 0x0000000500057c10 */ /* 0x004fe20008ffe4ff */
[----:B------:R-:W-:Y:S02]  /*13110*/  ULDC.64 UR4, c[0x0][0xc08] ;  /* 0x0003020000047ab9 */ /* 0x000fe40000000a00 */
[----:B------:R-:W-:-:S04]  /*13120*/  ISETP.NE.U32.AND P1, PT, RZ, UR4, PT ;  /* 0x00000004ff007c0c */ /* 0x000fc8000bf25070 */
[----:B------:R2:W5:Y:S01]  /*13130*/  @P0 LDG.E R3, desc[UR40][R4.64] ;  /* 0x0000002804030981 */ /* 0x000562000c1e1900 */
[----:B------:R-:W-:Y:S01]  /*13140*/  ISETP.NE.AND.EX P1, PT, RZ, UR5, PT, P1 ;  /* 0x00000005ff007c0c */ /* 0x000fe2000bf25310 */
[----:B------:R-:W4:-:S12]  /*13150*/  S2R R28, SR_TID.X ;  /* 0x00000000001c7919 */ /* 0x000f180000002100 */
[----:B------:R-:W-:Y:S01]  /*13160*/  @P1 IADD3 R6, P2, R6, UR4, RZ ;  /* 0x0000000406061c10 */ /* 0x000fe2000ff5e0ff */
[----:B------:R-:W-:-:S03]  /*13170*/  ULDC UR4, c[0x0][0xa88] ;  /* 0x0002a20000047ab9 */ /* 0x000fc60000000800 */
[----:B------:R-:W-:Y:S01]  /*13180*/  @P1 IADD3.X R7, R0, UR5, RZ, P2, !PT ;  /* 0x0000000500071c10 */ /* 0x000fe200097fe4ff */
[----:B------:R-:W-:-:S06]  /*13190*/  IMAD.U32 R0, RZ, RZ, UR4 ;  /* 0x00000004ff007e24 */ /* 0x000fcc000f8e00ff */
[----:B------:R2:W5:Y:S01]  /*131a0*/  @P1 LDG.E R0, desc[UR40][R6.64] ;  /* 0x0000002806001981 */ /* 0x000562000c1e1900 */
[----:B----4-:R-:W-:-:S05]  /*131b0*/  VIADD R28, R28, 0xffffff80 ;  /* 0xffffff801c1c7836 */ /* 0x010fca0000000000 */
[----:B------:R-:W-:Y:S01]  /*131c0*/  ISETP.GE.AND P2, PT, R28, 0x40, PT ;  /* 0x000000401c00780c */ /* 0x000fe20003f46270 */
[----:B0-2---:R-:W-:-:S12]  /*131d0*/  @P1 BRA `(.L_x_8055) ;  /* 0x0000000000101947 */ /* 0x005fd80003800000 */
[----:B------:R-:W-:Y:S05]  /*131e0*/  @!P0 BRA `(.L_x_8055) ;  /* 0x00000000000c8947 */ /* 0x000fea0003800000 */
[----:B------:R-:W2:Y:S04]  /*131f0*/  LDG.E R7, desc[UR40][R4.64] ;  /* 0x0000002804077981 */ /* 0x000ea8000c1e1900 */
[----:B-----5:R-:W2:Y:S02]  /*13200*/  LDG.E R0, desc[UR40][R4.64+0x4] ;  /* 0x0000042804007981 */ /* 0x020ea4000c1e1900 */
[----:B--2---:R-:W-:-:S07]  /*13210*/  IMAD.IADD R0, R0, 0x1, -R7 ;  /* 0x0000000100007824 */ /* 0x004fce00078e0a07 */
.L_x_8055:
[----:B------:R-:W2:Y:S04]  /*13220*/  LDL.LU R5, [R1+0x44] ;  /* 0x0000440001057983 */ /* 0x000ea80000300800 */
[----:B------:R-:W4:Y:S04]  /*13230*/  LDL.LU R4, [R1+0x4c] ;  /* 0x00004c0001047983 */ /* 0x000f280000300800 */
[----:B------:R-:W3:Y:S01]  /*13240*/  LDL R29, [R1+0x38] ;  /* 0x00003800011d7983 */ /* 0x000ee20000100800 */
[----:B------:R-:W-:Y:S01]  /*13250*/  BSSY B1, `(.L_x_8056) ;  /* 0x000002d000017945 */ /* 0x000fe20003800000 */
[----:B-----5:R-:W-:-:S02]  /*13260*/  SHF.R.S32.HI R10, RZ, 0x1f, R3 ;  /* 0x0000001fff0a7819 */ /* 0x020fc40000011403 */
[----:B--2---:R-:W-:Y:S02]  /*13270*/  SEL R13, R5, RZ, !P0 ;  /* 0x000000ff050d7207 */ /* 0x004fe40004000000 */
[----:B----4-:R-:W-:Y:S02]  /*13280*/  SEL R14, R4, RZ, !P0 ;  /* 0x000000ff040e7207 */ /* 0x010fe40004000000 */
[----:B---3--:R-:W-:Y:S01]  /*13290*/  SHF.R.S32.HI R12, RZ, 0x1f, R29 ;  /* 0x0000001fff0c7819 */ /* 0x008fe2000001141d */
[----:B------:R-:W-:Y:S06]  /*132a0*/  @P2 BRA `(.L_x_8057) ;  /* 0x00000000009c2947 */ /* 0x000fec0003800000 */
[----:B------:R-:W0:Y:S01]  /*132b0*/  S2R R11, SR_TID.X ;  /* 0x00000000000b7919 */ /* 0x000e220000002100 */
[----:B-1----:R-:W1:Y:S02]  /*132c0*/  LDC R20, c[0x0][0xbe8] ;  /* 0x0002fa00ff147b82 */ /* 0x002e640000000800 */
[----:B-1----:R-:W-:Y:S01]  /*132d0*/  IMAD R4, R0, R20, RZ ;  /* 0x0000001400047224 */ /* 0x002fe200078e02ff */
[----:B0-----:R-:W-:-:S04]  /*132e0*/  IADD3 R11, R200, -0x80, R11 ;  /* 0xffffff80c80b7810 */ /* 0x001fc80007ffe00b */
[----:B------:R-:W-:-:S13]  /*132f0*/  ISETP.GE.AND P0, PT, R11, R4, PT ;  /* 0x000000040b00720c */ /* 0x000fda0003f06270 */
[----:B------:R-:W-:Y:S05]  /*13300*/  @P0 BRA `(.L_x_8057) ;  /* 0x0000000000840947 */ /* 0x000fea0003800000 */
[----:B------:R-:W-:Y:S01]  /*13310*/  ISETP.NE.AND P0, PT, R20, 0x1, PT ;  /* 0x000000011400780c */ /* 0x000fe20003f05270 */
[----:B------:R-:W-:Y:S01]  /*13320*/  ULDC.64 UR4, c[0x0][0xb90] ;  /* 0x0002e40000047ab9 */ /* 0x000fe20000000a00 */
[----:B------:R-:W-:Y:S01]  /*13330*/  IMAD.MOV.U32 R4, RZ, RZ, R3 ;  /* 0x000000ffff047224 */ /* 0x000fe200078e0003 */
[----:B------:R-:W-:Y:S01]  /*13340*/  MOV R7, R11 ;  /* 0x0000000b00077202 */ /* 0x000fe20000000f00 */
[----:B------:R-:W-:Y:S02]  /*13350*/  IMAD R8, R12, UR4, RZ ;  /* 0x000000040c087c24 */ /* 0x000fe4000f8e02ff */
[----:B------:R-:W-:Y:S02]  /*13360*/  IMAD.MOV.U32 R5, RZ, RZ, R10 ;  /* 0x000000ffff057224 */ /* 0x000fe400078e000a */
[C---:B------:R-:W-:Y:S02]  /*13370*/  IMAD R9, R29.reuse, UR5, R8 ;  /* 0x000000051d097c24 */ /* 0x040fe4000f8e0208 */
[----:B------:R-:W-:Y:S01]  /*13380*/  IMAD.WIDE.U32 R4, R29, UR4, R4 ;  /* 0x000000041d047c25 */ /* 0x000fe2000f8e0004 */
[----:B------:R-:W-:-:S02]  /*13390*/  ULDC.64 UR4, c[0x0][0xb98] ;  /* 0x0002e60000047ab9 */ /* 0x000fc40000000a00 */
[----:B------:R-:W0:Y:S01]  /*133a0*/  @P0 LDC R6, c[0x0][0xbec] ;  /* 0x0002fb00ff060b82 */ /* 0x000e220000000800 */
[----:B------:R-:W-:Y:S02]  /*133b0*/  IMAD.IADD R5, R5, 0x1, R9 ;  /* 0x0000000105057824 */ /* 0x000fe400078e0209 */
[----:B------:R-:W-:-:S05]  /*133c0*/  IMAD.WIDE.U32 R4, R13, UR4, R4 ;  /* 0x000000040d047c25 */ /* 0x000fca000f8e0004 */
[----:B------:R-:W1:Y:S01]  /*133d0*/  @P0 LDC R15, c[0x0][0xbf0] ;  /* 0x0002fc00ff0f0b82 */ /* 0x000e620000000800 */
[----:B0-----:R-:W-:-:S05]  /*133e0*/  @P0 IMAD.HI.U32 R6, R11, R6, RZ ;  /* 0x000000060b060227 */ /* 0x001fca00078e00ff */
[----:B-1----:R-:W-:Y:S01]  /*133f0*/  @P0 SHF.R.U32.HI R7, RZ, R15, R6 ;  /* 0x0000000fff070219 */ /* 0x002fe20000011606 */
        /* <DEDUP_REMOVED lines=18> */
.L_x_8057:
[----:B------:R-:W-:Y:S05]  /*13520*/  BSYNC B1 ;  /* 0x0000000000017941 */ /* 0x000fea0003800000 */
.L_x_8056:
[----:B------:R-:W-:Y:S01]  /*13530*/  ISETP.NE.AND P0, PT, R21, 0x1, PT ;  /* 0x000000011500780c */ /* 0x000fe20003f05270 */
[----:B------:R-:W2:Y:S01]  /*13540*/  LDC R24, c[0x0][0xac8] ;  /* 0x0002b200ff187b82 */ /* 0x000ea20000000800 */
[----:B------:R-:W-:Y:S01]  /*13550*/  ULDC.64 UR4, c[0x0][0xaa0] ;  /* 0x0002a80000047ab9 */ /* 0x000fe20000000a00 */
[--C-:B0-----:R-:W-:Y:S01]  /*13560*/  SHF.R.S32.HI R7, RZ, 0x1f, R28.reuse ;  /* 0x0000001fff077819 */ /* 0x101fe2000001141c */
[----:B------:R-:W-:Y:S01]  /*13570*/  IMAD R6, R10, UR4, RZ ;  /* 0x000000040a067c24 */ /* 0x000fe2000f8e02ff */
        /* <DEDUP_REMOVED lines=11> */
[----:B------:R-:W-:Y:S01]  /*13630*/  IMAD R3, R12, UR4, RZ ;  /* 0x000000040c037c24 */ /* 0x000fe2000f8e02ff */
[C---:B------:R-:W-:Y:S01]  /*13640*/  IADD3 R36, R197.reuse, 0x100, RZ ;  /* 0x00000100c5247810 */ /* 0x040fe20007ffe0ff */
[----:B------:R-:W-:-:S02]  /*13650*/  VIADD R42, R197, 0x40 ;  /* 0x00000040c52a7836 */ /* 0x000fc40000000000 */
        /* <DEDUP_REMOVED lines=11> */
[----:B------:R-:W-:Y:S01]  /*13710*/  IMAD.IADD R8, R200, 0x1, R7 ;  /* 0x00000001c8087824 */ /* 0x000fe200078e0207 */
[----:B------:R-:W-:Y:S01]  /*13720*/  SEL R7, RZ, 0x1, P2 ;  /* 0x00000001ff077807 */ /* 0x000fe20001000000 */
[----:B------:R-:W-:Y:S02]  /*13730*/  VIADD R40, R197, 0x80 ;  /* 0x00000080c5287836 */ /* 0x000fe40000000000 */
[C---:B------:R-:W-:Y:S02]  /*13740*/  IMAD R3, R13.reuse, UR5, R3 ;  /* 0x000000050d037c24 */ /* 0x040fe4000f8e0203 */
[----:B------:R-:W-:Y:S01]  /*13750*/  IMAD.WIDE.U32 R4, R13, UR4, R4 ;  /* 0x000000040d047c25 */ /* 0x000fe2000f8e0004 */
[----:B------:R-:W-:Y:S01]  /*13760*/  ISETP.GE.AND P2, PT, R40, R24, PT ;  /* 0x000000182800720c */ /* 0x000fe20003f46270 */
[----:B------:R-:W-:-:S02]  /*13770*/  ULDC.64 UR4, c[0x0][0xae0] ;  /* 0x0002b80000047ab9 */ /* 0x000fc40000000a00 */
[----:B0-----:R-:W-:-:S04]  /*13780*/  @P0 IMAD.HI.U32 R6, R8, R9, RZ ;  /* 0x0000000908060227 */ /* 0x001fc800078e00ff */
[----:B------:R-:W-:Y:S02]  /*13790*/  IMAD.SHL.U32 R10, R10, 0x2, RZ ;  /* 0x000000020a0a7824 */ /* 0x000fe400078e00ff */
[----:B------:R-:W-:Y:S02]  /*137a0*/  VIADD R38, R197, 0xc0 ;  /* 0x000000c0c5267836 */ /* 0x000fe40000000000 */
[----:B------:R-:W-:Y:S01]  /*137b0*/  IMAD.IADD R5, R5, 0x1, R3 ;  /* 0x0000000105057824 */ /* 0x000fe200078e0203 */
[----:B------:R-:W-:Y:S01]  /*137c0*/  LOP3.LUT R9, R10, 0x2, R7, 0xe2, !PT ;  /* 0x000000020a097812 */ /* 0x000fe200078ee207 */
[----:B------:R-:W-:Y:S01]  /*137d0*/  IMAD.MOV.U32 R3, RZ, RZ, R8 ;  /* 0x000000ffff037224 */ /* 0x000fe200078e0008 */
[----:B---3--:R-:W-:Y:S01]  /*137e0*/  @P0 SHF.R.U32.HI R3, RZ, R11, R6 ;  /* 0x0000000bff030219 */ /* 0x008fe20000011606 */
[----:B------:R-:W-:Y:S01]  /*137f0*/  IMAD R29, R0, R21, RZ ;  /* 0x00000015001d7224 */ /* 0x000fe200078e02ff */
[----:B------:R-:W-:Y:S01]  /*13800*/  ISETP.GE.AND P1, PT, R38, R24, PT ;  /* 0x000000182600720c */ /* 0x000fe20003f26270 */
[----:B------:R-:W-:Y:S01]  /*13810*/  VIADD R34, R197, 0x140 ;  /* 0x00000140c5227836 */ /* 0x000fe20000000000 */
[----:B------:R-:W-:Y:S01]  /*13820*/  SEL R10, RZ, 0xffffffff, P2 ;  /* 0xffffffffff0a7807 */ /* 0x000fe20001000000 */
[--C-:B------:R-:W-:Y:S01]  /*13830*/  IMAD.MOV R7, RZ, RZ, -R3.reuse ;  /* 0x000000ffff077224 */ /* 0x100fe200078e0a03 */
[----:B------:R-:W-:Y:S01]  /*13840*/  SHF.R.S32.HI R6, RZ, 0x1f, R3 ;  /* 0x0000001fff067819 */ /* 0x000fe20000011403 */
[----:B------:R-:W-:Y:S01]  /*13850*/  IMAD.WIDE.U32 R4, R3, UR4, R4 ;  /* 0x0000000403047c25 */ /* 0x000fe2000f8e0004 */
[----:B------:R-:W-:-:S02]  /*13860*/  SEL R11, RZ, 0xffffffff, P1 ;  /* 0xffffffffff0b7807 */ /* 0x000fc40000800000 */
[-C--:B------:R-:W-:Y:S01]  /*13870*/  ISETP.GE.AND P0, PT, R36, R24.reuse, PT ;  /* 0x000000182400720c */ /* 0x080fe20003f06270 */
[----:B------:R-:W-:Y:S02]  /*13880*/  IMAD.SHL.U32 R10, R10, 0x4, RZ ;  /* 0x000000040a0a7824 */ /* 0x000fe400078e00ff */
        /* <DEDUP_REMOVED lines=12> */
[----:B------:R-:W-:-:S02]  /*13950*/  IMAD.IADD R5, R5, 0x1, R9 ;  /* 0x0000000105057824 */ /* 0x000fc400078e0209 */
[----:B------:R-:W-:Y:S01]  /*13960*/  IMAD R0, R0, UR4, RZ ;  /* 0x0000000400007c24 */ /* 0x000fe2000f8e02ff */
[----:B------:R-:W-:Y:S01]  /*13970*/  SEL R8, RZ, 0xffffffff, P0 ;  /* 0xffffffffff087807 */ /* 0x000fe20000000000 */
[----:B------:R-:W-:Y:S01]  /*13980*/  IMAD.IADD R200, R15, 0x1, R200 ;  /* 0x000000010fc87824 */ /* 0x000fe200078e02c8 */
[----:B------:R-:W-:Y:S01]  /*13990*/  ISETP.GE.AND P0, PT, R32, R24, PT ;  /* 0x000000182000720c */ /* 0x000fe20003f06270 */
[----:B------:R-:W-:Y:S01]  /*139a0*/  IMAD.WIDE.U32 R4, R7, UR4, R4 ;  /* 0x0000000407047c25 */ /* 0x000fe2000f8e0004 */
[----:B------:R-:W-:-:S03]  /*139b0*/  LOP3.LUT R6, R6, 0x10, R3, 0xe2, !PT ;  /* 0x0000001006067812 */ /* 0x000fc600078ee203 */
[----:B------:R-:W-:Y:S01]  /*139c0*/  IMAD R3, R7, UR5, R0 ;  /* 0x0000000507037c24 */ /* 0x000fe2000f8e0200 */
[----:B------:R-:W-:Y:S01]  /*139d0*/  SEL R7, RZ, 0x40, P0 ;  /* 0x00000040ff077807 */ /* 0x000fe20000000000 */
[----:B------:R-:W-:Y:S01]  /*139e0*/  IMAD.SHL.U32 R9, R8, 0x20, RZ ;  /* 0x0000002008097824 */ /* 0x000fe200078e00ff */
[----:B------:R-:W-:Y:S01]  /*139f0*/  ISETP.GE.AND P0, PT, R200, R29, PT ;  /* 0x0000001dc800720c */ /* 0x000fe20003f06270 */
[----:B------:R-:W-:Y:S01]  /*13a00*/  ULDC.64 UR4, c[0x0][0xa80] ;  /* 0x0002a00000047ab9 */ /* 0x000fe20000000a00 */
[----:B------:R-:W-:Y:S01]  /*13a10*/  VIADD R30, R197, 0x1c0 ;  /* 0x000001c0c51e7836 */ /* 0x000fe20000000000 */
[----:B-1----:R-:W-:Y:S01]  /*13a20*/  LEA R20, P1, R4, UR4, 0x1 ;  /* 0x0000000404147c11 */ /* 0x002fe2000f8208ff */
[----:B------:R-:W-:Y:S01]  /*13a30*/  IMAD.IADD R3, R5, 0x1, R3 ;  /* 0x0000000105037824 */ /* 0x000fe200078e0203 */
[----:B------:R-:W-:Y:S01]  /*13a40*/  LOP3.LUT R6, R9, 0x20, R6, 0xe2, !PT ;  /* 0x0000002009067812 */ /* 0x000fe200078ee206 */
[C---:B------:R-:W-:Y:S01]  /*13a50*/  VIADD R31, R197.reuse, 0x1c0 ;  /* 0x000001c0c51f7836 */ /* 0x040fe20000000000 */
[----:B------:R-:W-:Y:S01]  /*13a60*/  ISETP.GE.AND P2, PT, R30, R24, PT ;  /* 0x000000181e00720c */ /* 0x000fe20003f46270 */
[C---:B------:R-:W-:Y:S01]  /*13a70*/  VIADD R33, R197.reuse, 0x180 ;  /* 0x00000180c5217836 */ /* 0x040fe20000000000 */
[----:B------:R-:W-:Y:S01]  /*13a80*/  LEA.HI.X R3, R4, UR5, R3, 0x1, P1 ;  /* 0x0000000504037c11 */ /* 0x000fe200088f0c03 */
[C---:B------:R-:W-:Y:S01]  /*13a90*/  VIADD R35, R197.reuse, 0x140 ;  /* 0x00000140c5237836 */ /* 0x040fe20000000000 */
[----:B------:R-:W-:Y:S01]  /*13aa0*/  LOP3.LUT R21, R6, R7, RZ, 0xfc, !PT ;  /* 0x0000000706157212 */ /* 0x000fe200078efcff */
[C---:B------:R-:W-:Y:S01]  /*13ab0*/  VIADD R37, R197.reuse, 0x100 ;  /* 0x00000100c5257836 */ /* 0x040fe20000000000 */
[----:B------:R-:W-:Y:S01]  /*13ac0*/  SEL R0, RZ, 0x80, P2 ;  /* 0x00000080ff007807 */ /* 0x000fe20001000000 */
[C---:B------:R-:W-:Y:S01]  /*13ad0*/  VIADD R39, R197.reuse, 0xc0 ;  /* 0x000000c0c5277836 */ /* 0x040fe20000000000 */
[----:B------:R0:W1:Y:S01]  /*13ae0*/  SHFL.IDX PT, R6, R20, RZ, 0x181f ;  /* 0x00181fff14067589 */ /* 0x00006200000e0000 */
[----:B------:R-:W-:Y:S01]  /*13af0*/  VIADD R41, R197, 0x80 ;  /* 0x00000080c5297836 */ /* 0x000fe20000000000 */
[----:B------:R-:W-:Y:S01]  /*13b00*/  LOP3.LUT R28, R21, R0, RZ, 0xfc, !PT ;  /* 0x00000000151c7212 */ /* 0x000fe200078efcff */
[----:B------:R-:W-:Y:S01]  /*13b10*/  VIADD R43, R197, 0x40 ;  /* 0x00000040c52b7836 */ /* 0x000fe20000000000 */
[----:B------:R0:W2:Y:S01]  /*13b20*/  SHFL.IDX PT, R7, R3, RZ, 0x181f ;  /* 0x00181fff03077589 */ /* 0x0000a200000e0000 */
        /* <DEDUP_REMOVED lines=39> */
.L_x_8059:
[----:B------:R-:W-:Y:S05]  /*13da0*/  BSYNC B1 ;  /* 0x0000000000017941 */ /* 0x000fea0003800000 */
.L_x_8058:
[----:B------:R-:W-:Y:S01]  /*13db0*/  VIADD R0, R200, 0x20 ;  /* 0x00000020c8007836 */ /* 0x000fe20000000000 */
[----:B--23--:R0:W2:Y:S04]  /*13dc0*/  SHFL.IDX PT, R7, R3, 0x1, 0x181f ;  /* 0x00381f0003077f89 */ /* 0x00c0a800000e0000 */
[----:B------:R-:W-:Y:S01]  /*13dd0*/  ISETP.GE.AND P0, PT, R0, R29, PT ;  /* 0x0000001d0000720c */ /* 0x000fe20003f06270 */
[----:B-1----:R0:W1:-:S12]  /*13de0*/  SHFL.IDX PT, R6, R20, 0x1, 0x181f ;  /* 0x00381f0014067f89 */ /* 0x00205800000e0000 */
[----:B0-----:R-:W-:Y:S05]  /*13df0*/  @P0 BRA `(.L_x_8054) ;  /* 0x00000000007c0947 */ /* 0x001fea0003800000 */
[-C--:B------:R-:W-:Y:S02]  /*13e00*/  ISETP.GE.AND P6, PT, R197, R24.reuse, PT ;  /* 0x00000018c500720c */ /* 0x080fe40003fc6270 */
[-C--:B------:R-:W-:Y:S02]  /*13e10*/  ISETP.GE.AND P5, PT, R42, R24.reuse, PT ;  /* 0x000000182a00720c */ /* 0x080fe40003fa6270 */
[-C--:B------:R-:W-:Y:S02]  /*13e20*/  ISETP.GE.AND P4, PT, R40, R24.reuse, PT ;  /* 0x000000182800720c */ /* 0x080fe40003f86270 */
[-C--:B------:R-:W-:Y:S02]  /*13e30*/  ISETP.GE.AND P3, PT, R38, R24.reuse, PT ;  /* 0x000000182600720c */ /* 0x080fe40003f66270 */
[-C--:B------:R-:W-:Y:S02]  /*13e40*/  ISETP.GE.AND P2, PT, R36, R24.reuse, PT ;  /* 0x000000182400720c */ /* 0x080fe40003f46270 */
[----:B------:R-:W-:-:S03]  /*13e50*/  ISETP.GE.AND P1, PT, R34, R24, PT ;  /* 0x000000182200720c */ /* 0x000fc60003f26270 */
[----:B-12---:R-:W-:Y:S02]  /*13e60*/  @!P6 IMAD.WIDE R4, R197, 0x2, R6 ;  /* 0x00000002c504e825 */ /* 0x006fe400078e0206 */
        /* <DEDUP_REMOVED lines=24> */
.L_x_8054:
[----:B------:R-:W-:Y:S05]  /*13ff0*/  BSYNC B0 ;  /* 0x0000000000007941 */ /* 0x000fea0003800000 */
.L_x_8048:
[----:B------:R-:W-:Y:S02]  /*14000*/  ULDC UR4, c[0x0][0xc3c] ;  /* 0x00030f0000047ab9 */ /* 0x000fe40000000800 */
[----:B------:R-:W-:-:S13]  /*14010*/  ISETP.GE.AND P0, PT, R27, UR4, PT ;  /* 0x000000041b007c0c */ /* 0x000fda000bf06270 */
[----:B------:R-:W-:Y:S05]  /*14020*/  @!P0 BRA `(.L_x_8060) ;  /* 0xfffffed400488947 */ /* 0x000fea000383ffff */
[----:B------:R-:W-:Y:S05]  /*14030*/  BRA `(.L_x_7913) ;  /* 0x0000007400887947 */ /* 0x000fea0003800000 */
.L_x_7911:
        /* <DEDUP_REMOVED lines=16> */
.L_x_8061:
        /* <DEDUP_REMOVED lines=41> */
.L_x_8067:
        /* <DEDUP_REMOVED lines=12> */
.L_x_8066:
[----:B------:R-:W-:Y:S05]  /*14490*/  BSYNC B0 ;  /* 0x0000000000007941 */ /* 0x000fea0003800000 */
.L_x_8065:
        /* <DEDUP_REMOVED lines=20> */
.L_x_8063:
        /* <DEDUP_REMOVED lines=20> */
.L_x_8068:
[----:B---3--:R-:W-:Y:S01]  /*14720*/  IMAD R16, R16, UR5, R13 ;  /* 0x0000000510107c24 */ /* 0x008fe2000f8e020d */
[----:B------:R-:W-:Y:S02]  /*14730*/  IABS R2, R6 ;  /* 0x0000000600027213 */ /* 0x000fe40000000000 */
[----:B01----:R-:W-:Y:S02]  /*14740*/  IADD3 R11, RZ, -R3, RZ ;  /* 0x80000003ff0b7210 */ /* 0x003fe40007ffe0ff */
        /* <DEDUP_REMOVED lines=56> */
.L_x_8064:
[----:B------:R-:W-:Y:S02]  /*14ad0*/  IMAD.MOV.U32 R17, RZ, RZ, RZ ;  /* 0x000000ffff117224 */ /* 0x000fe400078e00ff */
[----:B------:R-:W-:Y:S02]  /*14ae0*/  IMAD.U32 R16, RZ, RZ, UR6 ;  /* 0x00000006ff107e24 */ /* 0x000fe4000f8e00ff */
[----:B------:R-:W-:-:S07]  /*14af0*/  IMAD.MOV.U32 R18, RZ, RZ, RZ ;  /* 0x000000ffff127224 */ /* 0x000fce00078e00ff */
.L_x_8069:
[----:B------:R-:W-:-:S13]  /*14b00*/  ISETP.NE.AND P0, PT, R5, RZ, PT ;  /* 0x000000ff0500720c */ /* 0x000fda0003f05270 */
[----:B------:R-:W0:Y:S01]  /*14b10*/  @!P0 S2R R3, SR_CgaCtaId ;  /* 0x0000000000038919 */ /* 0x000e220000008800 */
[----:B------:R-:W-:-:S04]  /*14b20*/  @!P0 MOV R2, 0x400 ;  /* 0x0000040000028802 */ /* 0x000fc80000000f00 */
[----:B0-----:R-:W-:-:S05]  /*14b30*/  @!P0 LEA R2, R3, R2, 0x18 ;  /* 0x0000000203028211 */ /* 0x001fca00078ec0ff */
[----:B------:R0:W-:Y:S01]  /*14b40*/  @!P0 STS.128 [R2+0x28cd0], R16 ;  /* 0x028cd01002008388 */ /* 0x0001e20000000c00 */
[----:B------:R-:W-:Y:S06]  /*14b50*/  BAR.ARV 0x5, 0x180 ;  /* 0x0146000000007b1d */ /* 0x000fec0000002000 */
.L_x_8062:
        /* <DEDUP_REMOVED lines=12> */
[C---:B------:R-:W-:Y:S01]  /*14c20*/  LOP3.LUT R3, R2.reuse, 0x1f8, RZ, 0xc0, !PT ;  /* 0x000001f802037812 */ /* 0x040fe200078ec0ff */
[----:B------:R-:W-:Y:S01]  /*14c30*/  IMAD.SHL.U32 R35, R5, 0x8, RZ ;  /* 0x0000000805237824 */ /* 0x000fe200078e00ff */
[----:B------:R-:W-:Y:S01]  /*14c40*/  LOP3.LUT R2, R2, 0x38, RZ, 0xc0, !PT ;  /* 0x0000003802027812 */ /* 0x000fe200078ec0ff */
[----:B------:R-:W-:Y:S01]  /*14c50*/  IMAD.MOV.U32 R28, RZ, RZ, 0x1 ;  /* 0x00000001ff1c7424 */ /* 0x000fe200078e00ff */
[----:B------:R-:W-:Y:S01]  /*14c60*/  LOP3.LUT R4, R3, 0x38, R0, 0x78, !PT ;  /* 0x0000003803047812 */ /* 0x000fe200078e7800 */
[----:B------:R-:W-:Y:S01]  /*14c70*/  IMAD.SHL.U32 R0, R0, 0x10, RZ ;  /* 0x0000001000007824 */ /* 0x000fe200078e00ff */
[----:B------:R-:W-:-:S02]  /*14c80*/  SHF.R.U32.HI R3, RZ, 0x3, R5 ;  /* 0x00000003ff037819 */ /* 0x000fc40000011605 */
[----:B------:R-:W-:Y:S02]  /*14c90*/  CS2R R24, SRZ ;  /* 0x0000000000187805 */ /* 0x000fe4000001ff00 */
[----:B------:R-:W-:Y:S01]  /*14ca0*/  LOP3.LUT R35, R4, 0x200, R35, 0xf8, !PT ;  /* 0x0000020004237812 */ /* 0x000fe200078ef823 */
[----:B------:R-:W-:Y:S01]  /*14cb0*/  IMAD.MOV.U32 R26, RZ, RZ, 0x1 ;  /* 0x00000001ff1a7424 */ /* 0x000fe200078e00ff */
[----:B------:R-:W-:Y:S01]  /*14cc0*/  LOP3.LUT R0, R3, 0x70, R0, 0xf8, !PT ;  /* 0x0000007003007812 */ /* 0x000fe200078ef800 */
[----:B------:R-:W-:Y:S01]  /*14cd0*/  ULDC.64 UR38, c[0x0][0x198] ;  /* 0x0000660000267ab9 */ /* 0x000fe20000000a00 */
[C---:B------:R-:W-:Y:S01]  /*14ce0*/  LOP3.LUT R0, R2.reuse, 0xc0, RZ, 0xfc, !PT ;  /* 0x000000c002007812 */ /* 0x040fe200078efcff */
[----:B------:R-:W-:Y:S01]  /*14cf0*/  ULDC UR36, c[0x0][0xc] ;  /* 0x0000030000247ab9 */ /* 0x000fe20000000800 */
[C---:B------:R-:W-:Y:S02]  /*14d00*/  LOP3.LUT R0, R2.reuse, 0x140, RZ, 0xfc, !PT ;  /* 0x0000014002007812 */ /* 0x040fe400078efcff */
[----:B------:R-:W-:Y:S01]  /*14d10*/  LOP3.LUT R3, R2, 0x40, RZ, 0xfc, !PT ;  /* 0x0000004002037812 */ /* 0x000fe200078efcff */
[----:B-1----:R-:W-:Y:S01]  /*14d20*/  ULEA UR4, UR5, UR4, 0x18 ;  /* 0x0000000405047291 */ /* 0x002fe2000f8ec03f */
[----:B------:R-:W-:-:S02]  /*14d30*/  LOP3.LUT R4, R37, 0x2, RZ, 0xfc, !PT ;  /* 0x0000000225047812 */ /* 0x000fc400078efcff */
[C---:B------:R-:W-:Y:S02]  /*14d40*/  LOP3.LUT R3, R2.reuse, 0x100, RZ, 0xfc, !PT ;  /* 0x0000010002037812 */ /* 0x040fe400078efcff */
[C---:B------:R-:W-:Y:S01]  /*14d50*/  LOP3.LUT R4, R2.reuse, 0x80, RZ, 0xfc, !PT ;  /* 0x0000008002047812 */ /* 0x040fe200078efcff */
[----:B------:R-:W-:Y:S01]  /*14d60*/  IMAD.U32 R23, RZ, RZ, UR4 ;  /* 0x00000004ff177e24 */ /* 0x000fe2000f8e00ff */
[C---:B------:R-:W-:Y:S02]  /*14d70*/  LOP3.LUT R3, R2.reuse, 0x180, RZ, 0xfc, !PT ;  /* 0x0000018002037812 */ /* 0x040fe400078efcff */
[----:B------:R-:W-:Y:S01]  /*14d80*/  LOP3.LUT R2, R2, 0x1c0, RZ, 0xfc, !PT ;  /* 0x000001c002027812 */ /* 0x000fe200078efcff */
[----:B------:R-:W-:-:S05]  /*14d90*/  IMAD R0, R35, 0x2, R23 ;  /* 0x0000000223007824 */ /* 0x000fca00078e0217 */
[----:B------:R0:W-:Y:S02]  /*14da0*/  STL [R1+0x38], R0 ;  /* 0x0000380001007387 */ /* 0x0001e40000100800 */
.L_x_8177:
[----:B-1----:R-:W1:Y:S02]  /*14db0*/  LDC.64 R32, c[0x0][0xc88] ;  /* 0x00032200ff207b82 */ /* 0x002e640000000a00 */
[----:B-1----:R-:W-:-:S06]  /*14dc0*/  IMAD.WIDE R32, R19, 0x4, R32 ;  /* 0x0000000413207825 */ /* 0x002fcc00078e0220 */
[----:B------:R1:W0:Y:S01]  /*14dd0*/  LDG.E R32, desc[UR40][R32.64] ;  /* 0x0000002820207981 */ /* 0x000222000c1e1900 */
[----:B------:R-:W-:Y:S05]  /*14de0*/  YIELD ;  /* 0x0000000000007946 */ /* 0x000fea0003800000 */
[----:B------:R-:W-:Y:S01]  /*14df0*/  ULDC.64 UR4, c[0x0][0xa28] ;  /* 0x00028a0000047ab9 */ /* 0x000fe20000000a00 */
[----:B--23--:R-:W-:Y:S01]  /*14e00*/  IMAD.MOV.U32 R6, RZ, RZ, RZ ;  /* 0x000000ffff067224 */ /* 0x00cfe200078e00ff */
[----:B------:R-:W-:Y:S01]  /*14e10*/  ISETP.NE.U32.AND P0, PT, RZ, UR4, PT ;  /* 0x00000004ff007c0c */ /* 0x000fe2000bf05070 */
[----:B------:R-:W-:Y:S01]  /*14e20*/  ULDC.64 UR8, c[0x0][0xa18] ;  /* 0x0002860000087ab9 */ /* 0x000fe20000000a00 */
[----:B-1----:R-:W-:Y:S01]  /*14e30*/  IMAD.MOV.U32 R33, RZ, RZ, RZ ;  /* 0x000000ffff217224 */ /* 0x002fe200078e00ff */
[----:B------:R-:W-:Y:S01]  /*14e40*/  ULDC.64 UR6, c[0x0][0xa10] ;  /* 0x0002840000067ab9 */ /* 0x000fe20000000a00 */
[----:B------:R-:W-:-:S02]  /*14e50*/  ISETP.NE.AND.EX P0, PT, RZ, UR5, PT, P0 ;  /* 0x00000005ff007c0c */ /* 0x000fc4000bf05300 */
        /* <DEDUP_REMOVED lines=38> */
[----:B------:R-:W-:Y:S01]  /*150c0*/  MOV R9, R8 ;  /* 0x0000000800097202 */ /* 0x000fe20000000f00 */
[----:B----4-:R-:W-:Y:S06]  /*150d0*/  @P2 BRA `(.L_x_8071) ;  /* 0x0000000000142947 */ /* 0x010fec0003800000 */
[----:B------:R-:W-:Y:S05]  /*150e0*/  @!P0 BRA `(.L_x_8071) ;  /* 0x0000000000108947 */ /* 0x000fea0003800000 */
[----:B0-----:R-:W2:Y:S04]  /*150f0*/  LDG.E R8, desc[UR40][R2.64] ;  /* 0x0000002802087981 */ /* 0x001ea8000c1e1900 */
[----:B------:R-:W2:Y:S02]  /*15100*/  LDG.E R2, desc[UR40][R2.64+0x4] ;  /* 0x0000042802027981 */ /* 0x000ea4000c1e1900 */
[----:B--2---:R-:W-:-:S05]  /*15110*/  IMAD.IADD R9, R2, 0x1, -R8 ;  /* 0x0000000102097824 */ /* 0x004fca00078e0a08 */
[----:B------:R1:W-:Y:S02]  /*15120*/  STL [R1+0x10], R9 ;  /* 0x0000100901007387 */ /* 0x0003e40000100800 */
.L_x_8071:
        /* <DEDUP_REMOVED lines=9> */
.L_x_8072:
        /* <DEDUP_REMOVED lines=9> */
.L_x_8073:
[----:B--2---:R-:W2:Y:S01]  /*15250*/  @P1 LDG.E R2, desc[UR40][R4.64] ;  /* 0x0000002804021981 */ /* 0x004ea2000c1e1900 */
[----:B------:R-:W3:Y:S03]  /*15260*/  LDC R3, c[0x0][0x448] ;  /* 0x00011200ff037b82 */ /* 0x000ee60000000800 */
[----:B------:R4:W2:Y:S01]  /*15270*/  @P1 LDG.E R5, desc[UR40][R4.64+0x4] ;  /* 0x0000042804051981 */ /* 0x0008a2000c1e1900 */
[----:B-----5:R-:W-:Y:S01]  /*15280*/  IMAD.IADD R7, R7, 0x1, -R33 ;  /* 0x0000000107077824 */ /* 0x020fe200078e0a21 */
[----:B------:R-:W-:Y:S01]  /*15290*/  BSSY B0, `(.L_x_8074) ;  /* 0x00001ba000007945 */ /* 0x000fe20003800000 */
[----:B---3--:R-:W-:-:S13]  /*152a0*/  ISETP.NE.AND P0, PT, R3, 0x1, PT ;  /* 0x000000010300780c */ /* 0x008fda0003f05270 */
[----:B----4-:R-:W3:Y:S08]  /*152b0*/  @P0 LDC R4, c[0x0][0x44c] ;  /* 0x00011300ff040b82 */ /* 0x010ef00000000800 */
[----:B------:R-:W4:Y:S01]  /*152c0*/  @P0 LDC R3, c[0x0][0x450] ;  /* 0x00011400ff030b82 */ /* 0x000f220000000800 */
[----:B--2---:R-:W-:Y:S02]  /*152d0*/  @P1 IMAD.IADD R6, R5, 0x1, -R2 ;  /* 0x0000000105061824 */ /* 0x004fe400078e0a02 */
[----:B------:R-:W-:-:S02]  /*152e0*/  IMAD.SHL.U32 R2, R17, 0x40, RZ ;  /* 0x0000004011027824 */ /* 0x000fc400078e00ff */
[----:B------:R-:W-:Y:S02]  /*152f0*/  IMAD.IADD R31, R7, 0x1, R6 ;  /* 0x00000001071f7824 */ /* 0x000fe400078e0206 */
[----:B------:R-:W-:Y:S02]  /*15300*/  VIADD R2, R2, 0x3f ;  /* 0x0000003f02027836 */ /* 0x000fe40000000000 */
[----:B------:R-:W-:Y:S02]  /*15310*/  VIADD R5, R31, 0x3f ;  /* 0x0000003f1f057836 */ /* 0x000fe40000000000 */
[----:B---3--:R-:W-:-:S05]  /*15320*/  @P0 IMAD.HI.U32 R4, R2, R4, RZ ;  /* 0x0000000402040227 */ /* 0x008fca00078e00ff */
[----:B----4-:R-:W-:Y:S02]  /*15330*/  @P0 SHF.R.U32.HI R2, RZ, R3, R4 ;  /* 0x00000003ff020219 */ /* 0x010fe40000011604 */
[----:B------:R-:W-:Y:S02]  /*15340*/  IADD3 R4, R31, 0x40, -R9 ;  /* 0x000000401f047810 */ /* 0x000fe40007ffe809 */
[----:B------:R-:W-:-:S03]  /*15350*/  SHF.R.S32.HI R3, RZ, 0x1f, R5 ;  /* 0x0000001fff037819 */ /* 0x000fc60000011405 */
[----:B------:R-:W-:Y:S01]  /*15360*/  IMAD.IADD R2, R4, 0x1, R2 ;  /* 0x0000000104027824 */ /* 0x000fe200078e0202 */
[----:B------:R-:W-:-:S04]  /*15370*/  LEA.HI R5, R3, R5, RZ, 0x6 ;  /* 0x0000000503057211 */ /* 0x000fc800078f30ff */
[----:B------:R-:W-:Y:S02]  /*15380*/  SHF.R.S32.HI R3, RZ, 0x1f, R2 ;  /* 0x0000001fff037819 */ /* 0x000fe40000011402 */
[----:B------:R-:W-:Y:S02]  /*15390*/  SHF.R.S32.HI R5, RZ, 0x6, R5 ;  /* 0x00000006ff057819 */ /* 0x000fe40000011405 */
[----:B------:R-:W-:-:S04]  /*153a0*/  LEA.HI R3, R3, R2, RZ, 0x6 ;  /* 0x0000000203037211 */ /* 0x000fc800078f30ff */
[----:B------:R-:W-:-:S04]  /*153b0*/  SHF.R.S32.HI R3, RZ, 0x6, R3 ;  /* 0x00000006ff037819 */ /* 0x000fc80000011403 */
[----:B------:R-:W-:-:S05]  /*153c0*/  VIMNMX R2, R5, R3, PT ;  /* 0x0000000305027248 */ /* 0x000fca0003fe0100 */
[--C-:B------:R-:W-:Y:S02]  /*153d0*/  IMAD R2, R2, 0x40, -R7.reuse ;  /* 0x0000004002027824 */ /* 0x100fe400078e0a07 */
[----:B------:R-:W-:-:S03]  /*153e0*/  IMAD.MOV R7, RZ, RZ, -R7 ;  /* 0x000000ffff077224 */ /* 0x000fc600078e0a07 */
[----:B------:R-:W-:Y:S02]  /*153f0*/  VIMNMX R2, R2, R6, PT ;  /* 0x0000000602027248 */ /* 0x000fe40003fe0100 */
[----:B------:R-:W-:-:S04]  /*15400*/  VIMNMX R7, RZ, R7, !PT ;  /* 0x00000007ff077248 */ /* 0x000fc80007fe0100 */
        /* <DEDUP_REMOVED lines=13> */
[----:B------:R-:W2:Y:S02]  /*154e0*/  S2R R3, SR_TID.X ;  /* 0x0000000000037919 */ /* 0x000ea40000002100 */
[----:B--2---:R-:W-:-:S04]  /*154f0*/  SHF.R.U32.HI R3, RZ, 0x5, R3 ;  /* 0x00000005ff037819 */ /* 0x004fc80000011603 */
[----:B------:R-:W-:-:S05]  /*15500*/  LOP3.LUT R3, R3, 0x3, RZ, 0xc0, !PT ;  /* 0x0000000303037812 */ /* 0x000fca00078ec0ff */
[----:B------:R2:W3:Y:S02]  /*15510*/  SHFL.IDX PT, R14, R3, RZ, 0x1f ;  /* 0x00001fff030e7589 */ /* 0x0004e400000e0000 */
.L_x_8232:
[----:B---3--:R-:W-:Y:S02]  /*15520*/  ISETP.NE.AND P0, PT, R14, RZ, PT ;  /* 0x000000ff0e00720c */ /* 0x008fe40003f05270 */
[----:B------:R-:W-:-:S11]  /*15530*/  PLOP3.LUT P6, PT, PT, PT, PT, 0x8, 0x0 ;  /* 0x000000000000781c */ /* 0x000fd60003fce170 */
[----:B------:R-:W-:Y:S05]  /*15540*/  @P0 BRA `(.L_x_8077) ;  /* 0x00000000000c0947 */ /* 0x000fea0003800000 */
[----:B------:R-:W-:-:S03]  /*15550*/  UMOV UR4, 0xffffffff ;  /* 0xffffffff00047882 */ /* 0x000fc60000000000 */
[----:B------:R-:W-:Y:S05]  /*15560*/  BRA.DIV UR4, `(.L_x_8078) ;  /* 0x0000007204b47947 */ /* 0x000fea000b800000 */
[----:B------:R-:W-:-:S13]  /*15570*/  ELECT P6, URZ, PT ;  /* 0x00000000003f782f */ /* 0x000fda00038c0000 */
.L_x_8077:
[----:B--2---:R-:W2:Y:S01]  /*15580*/  LDL R3, [R1+0x20] ;  /* 0x0000200001037983 */ /* 0x004ea20000100800 */
[----:B------:R-:W-:Y:S01]  /*15590*/  BSSY B1, `(.L_x_8079) ;  /* 0x0000008000017945 */ /* 0x000fe20003800000 */
[----:B--2---:R-:W-:-:S05]  /*155a0*/  VIADD R3, R3, 0x1 ;  /* 0x0000000103037836 */ /* 0x004fca0000000000 */
[----:B0-----:R-:W-:-:S04]  /*155b0*/  LEA.HI R8, R3, R3, RZ, 0x1 ;  /* 0x0000000303087211 */ /* 0x001fc800078f08ff */
[----:B------:R-:W-:-:S05]  /*155c0*/  LOP3.LUT R8, R8, 0xfffffffe, RZ, 0xc0, !PT ;  /* 0xfffffffe08087812 */ /* 0x000fca00078ec0ff */
[----:B------:R-:W-:-:S05]  /*155d0*/  IMAD.IADD R3, R3, 0x1, -R8 ;  /* 0x0000000103037824 */ /* 0x000fca00078e0a08 */
[----:B------:R-:W-:-:S04]  /*155e0*/  SHF.L.U32 R3, R3, 0x1f, RZ ;  /* 0x0000001f03037819 */ /* 0x000fc800000006ff */
[----:B------:R-:W0:Y:S02]  /*155f0*/  SYNCS.PHASECHK.TRANS64.TRYWAIT P0, [R23+URZ+0x28c20], R3 ;  /* 0x028c2003170075a7 */ /* 0x000e24000800017f */
[----:B0-----:R-:W-:Y:S05]  /*15600*/  @!P0 BRA `(.L_x_8080) ;  /* 0x0000007000ac8947 */ /* 0x001fea0003800000 */
.L_x_8235:
[----:B------:R-:W-:Y:S05]  /*15610*/  BSYNC B1 ;  /* 0x0000000000017941 */ /* 0x000fea0003800000 */
.L_x_8079:
[----:B------:R-:W-:Y:S04]  /*15620*/  BSSY B1, `(.L_x_8081) ;  /* 0x00000b7000017945 */ /* 0x000fe80003800000 */
[----:B------:R-:W-:Y:S05]  /*15630*/  @!P6 BRA `(.L_x_8082) ;  /* 0x0000000800d4e947 */ /* 0x000fea0003800000 */
[----:B0-----:R-:W-:Y:S01]  /*15640*/  LEA R3, R24, R23, 0x3 ;  /* 0x0000001718037211 */ /* 0x001fe200078e18ff */
[----:B-1----:R-:W0:Y:S01]  /*15650*/  S2R R9, SR_TID.X ;  /* 0x0000000000097919 */ /* 0x002e220000002100 */
[----:B------:R-:W-:Y:S01]  /*15660*/  SHF.L.U32 R8, R28, 0x1f, RZ ;  /* 0x0000001f1c087819 */ /* 0x000fe200000006ff */
[----:B------:R-:W-:Y:S03]  /*15670*/  BSSY B2, `(.L_x_8083) ;  /* 0x0000005000027945 */ /* 0x000fe60003800000 */
[----:B------:R-:W1:Y:S01]  /*15680*/  SYNCS.PHASECHK.TRANS64.TRYWAIT P0, [R3+URZ+0x28ca0], R8 ;  /* 0x028ca008030075a7 */ /* 0x000e62000800017f */
[----:B0-----:R-:W-:-:S04]  /*15690*/  LOP3.LUT R9, R9, 0x7f, RZ, 0xc0, !PT ;  /* 0x0000007f09097812 */ /* 0x001fc800078ec0ff */
[----:B------:R-:W-:Y:S01]  /*156a0*/  ISETP.NE.AND P1, PT, R9, RZ, PT ;  /* 0x000000ff0900720c */ /* 0x000fe20003f25270 */
[----:B-1----:R-:W-:-:S12]  /*156b0*/  @!P0 BRA `(.L_x_8084) ;  /* 0x0000007000948947 */ /* 0x002fd80003800000 */
.L_x_8236:
[----:B------:R-:W-:Y:S05]  /*156c0*/  BSYNC B2 ;  /* 0x0000000000027941 */ /* 0x000fea0003800000 */
.L_x_8083:
        /* <DEDUP_REMOVED lines=9> */
.L_x_8086:
[----:B------:R-:W-:Y:S05]  /*15760*/  BSYNC B2 ;  /* 0x0000000000027941 */ /* 0x000fea0003800000 */
.L_x_8085:
        /* <DEDUP_REMOVED lines=12> */
.L_x_8087:
        /* <DEDUP_REMOVED lines=13> */
.L_x_8237:
[----:B------:R-:W-:Y:S05]  /*15900*/  BSYNC B2 ;  /* 0x0000000000027941 */ /* 0x000fea0003800000 */
.L_x_8088:
        /* <DEDUP_REMOVED lines=11> */
.L_x_8091:
[----:B------:R-:W-:Y:S05]  /*159c0*/  BSYNC B2 ;  /* 0x0000000000027941 */ /* 0x000fea0003800000 */
.L_x_8090:
        /* <DEDUP_REMOVED lines=9> */
.L_x_8092:
        /* <DEDUP_REMOVED lines=15> */
.L_x_8093:
        /* <DEDUP_REMOVED lines=15> */
.L_x_8094:
        /* <DEDUP_REMOVED lines=15> */
.L_x_8095:
        /* <DEDUP_REMOVED lines=15> */
.L_x_8096:
        /* <DEDUP_REMOVED lines=15> */
.L_x_8097:
        /* <DEDUP_REMOVED lines=11> */
[----:B------:R-:W-:Y:S01]  /*15fc0*/  UMOV UR10, 0x180 ;  /* 0x00000180000a7882 */ /* 0x000fe20000000000 */
[----:B------:R-:W-:Y:S02]  /*15fd0*/  R2UR UR7, R13 ;  /* 0x000000000d0772ca */ /* 0x000fe400000e0000 */
[----:B------:R-:W-:Y:S02]  /*15fe0*/  PLOP3.LUT P0, PT, PT, PT, PT, 0x80, 0x0 ;  /* 0x000000000000781c */ /* 0x000fe40003f0f070 */
[----:B------:R-:W-:-:S11]  /*15ff0*/  IADD3 R10, R8, 0xc400, RZ ;  /* 0x0000c400080a7810 */ /* 0x000fd60007ffe0ff */
.L_x_8098:
        /* <DEDUP_REMOVED lines=15> */
.L_x_8099:
        /* <DEDUP_REMOVED lines=10> */
.L_x_8082:
[----:B------:R-:W-:Y:S05]  /*16190*/  BSYNC B1 ;  /* 0x0000000000017941 */ /* 0x000fea0003800000 */
.L_x_8081:
        /* <DEDUP_REMOVED lines=9> */
.L_x_8119:
[----:B------:R-:W-:Y:S05]  /*16230*/  YIELD ;  /* 0x0000000000007946 */ /* 0x000fea0003800000 */
[----:B------:R-:W-:Y:S04]  /*16240*/  BSSY B1, `(.L_x_8100) ;  /* 0x00000b6000017945 */ /* 0x000fe80003800000 */
[----:B------:R-:W-:Y:S05]  /*16250*/  @!P6 BRA `(.L_x_8101) ;  /* 0x0000000800d0e947 */ /* 0x000fea0003800000 */
[----:B------:R-:W-:Y:S01]  /*16260*/  IMAD R8, R24, 0x8, R23 ;  /* 0x0000000818087824 */ /* 0x000fe200078e0217 */
[----:B------:R-:W-:Y:S01]  /*16270*/  SHF.L.U32 R2, R28, 0x1f, RZ ;  /* 0x0000001f1c027819 */ /* 0x000fe200000006ff */
[----:B0-----:R-:W0:Y:S01]  /*16280*/  S2R R3, SR_TID.X ;  /* 0x0000000000037919 */ /* 0x001e220000002100 */
[----:B------:R-:W-:Y:S02]  /*16290*/  BSSY B2, `(.L_x_8102) ;  /* 0x0000005000027945 */ /* 0x000fe40003800000 */
[----:B------:R-:W2:Y:S01]  /*162a0*/  SYNCS.PHASECHK.TRANS64.TRYWAIT P1, [R8+URZ+0x28ca0], R2 ;  /* 0x028ca002080075a7 */ /* 0x000ea2000802017f */
[----:B0-----:R-:W-:-:S04]  /*162b0*/  LOP3.LUT R3, R3, 0x7f, RZ, 0xc0, !PT ;  /* 0x0000007f03037812 */ /* 0x001fc800078ec0ff */
[----:B------:R-:W-:Y:S01]  /*162c0*/  ISETP.NE.AND P2, PT, R3, RZ, PT ;  /* 0x000000ff0300720c */ /* 0x000fe20003f45270 */
[----:B--2---:R-:W-:-:S12]  /*162d0*/  @!P1 BRA `(.L_x_8103) ;  /* 0x0000006400b49947 */ /* 0x004fd80003800000 */
.L_x_8238:
[----:B------:R-:W-:Y:S05]  /*162e0*/  BSYNC B2 ;  /* 0x0000000000027941 */ /* 0x000fea0003800000 */
.L_x_8102:
[----:B------:R-:W-:Y:S04]  /*162f0*/  BSSY B2, `(.L_x_8104) ;  /* 0x0000009000027945 */ /* 0x000fe80003800000 */
[----:B------:R-:W-:Y:S05]  /*16300*/  @P2 BRA `(.L_x_8105) ;  /* 0x00000000001c2947 */ /* 0x000fea0003800000 */
[----:B-1----:R-:W1:Y:S01]  /*16310*/  S2R R9, SR_TID.X ;  /* 0x0000000000097919 */ /* 0x002e620000002100 */
[----:B------:R-:W-:-:S04]  /*16320*/  IMAD.MOV.U32 R3, RZ, RZ, 0x2000 ;  /* 0x00002000ff037424 */ /* 0x000fc800078e00ff */
[----:B------:R2:W-:Y:S01]  /*16330*/  SYNCS.ARRIVE.TRANS64 RZ, [R8+URZ+0x28c90], R3 ;  /* 0x028c900308ff79a7 */ /* 0x0005e2000800003f */
[----:B-1----:R-:W-:-:S04]  /*16340*/  LOP3.LUT R9, R9, 0x1f, RZ, 0xc0, !PT ;  /* 0x0000001f09097812 */ /* 0x002fc800078ec0ff */
[----:B------:R-:W-:-:S13]  /*16350*/  ISETP.NE.AND P1, PT, R9, RZ, PT ;  /* 0x000000ff0900720c */ /* 0x000fda0003f25270 */
[----:B--2---:R-:W-:Y:S05]  /*16360*/  @!P1 BRA `(.L_x_8105) ;  /* 0x0000000000049947 */ /* 0x004fea0003800000 */
[----:B------:R-:W-:Y:S01]  /*16370*/  BPT.TRAP 0x1 ;  /* 0x000000040000795c */ /* 0x000fe20000300000 */
.L_x_8105:
[----:B------:R-:W-:Y:S05]  /*16380*/  BSYNC B2 ;  /* 0x0000000000027941 */ /* 0x000fea0003800000 */
.L_x_8104:
        /* <DEDUP_REMOVED lines=8> */
[----:B-1----:R-:W-:Y:S01]  /*16410*/  VIADD R9, R8, 0x28c90 ;  /* 0x00028c9008097836 */ /* 0x002fe20000000000 */
[----:B------:R-:W-:Y:S01]  /*16420*/  UMOV UR6, 0x0 ;  /* 0x0000000000067882 */ /* 0x000fe20000000000 */
[----:B------:R-:W-:-:S10]  /*16430*/  UMOV UR7, 0x12f00000 ;  /* 0x12f0000000077882 */ /* 0x000fd40000000000 */
.L_x_8106:
        /* <DEDUP_REMOVED lines=13> */
.L_x_8239:
[----:B------:R-:W-:Y:S05]  /*16510*/  BSYNC B2 ;  /* 0x0000000000027941 */ /* 0x000fea0003800000 */
.L_x_8107:
        /* <DEDUP_REMOVED lines=11> */
.L_x_8110:
[----:B------:R-:W-:Y:S05]  /*165d0*/  BSYNC B2 ;  /* 0x0000000000027941 */ /* 0x000fea0003800000 */
.L_x_8109:
        /* <DEDUP_REMOVED lines=9> */
.L_x_8111:
        /* <DEDUP_REMOVED lines=15> */
.L_x_8112:
        /* <DEDUP_REMOVED lines=15> */
.L_x_8113:
        /* <DEDUP_REMOVED lines=15> */
.L_x_8114:
        /* <DEDUP_REMOVED lines=15> */
.L_x_8115:
        /* <DEDUP_REMOVED lines=15> */
.L_x_8116:
        /* <DEDUP_REMOVED lines=15> */
.L_x_8117:
        /* <DEDUP_REMOVED lines=15> */
.L_x_8118:
        /* <DEDUP_REMOVED lines=10> */
.L_x_8101:
[----:B------:R-:W-:Y:S05]  /*16da0*/  BSYNC B1 ;  /* 0x0000000000017941 */ /* 0x000fea0003800000 */
.L_x_8100:
        /* <DEDUP_REMOVED lines=8> */
.L_x_8075:
[----:B------:R-:W-:Y:S05]  /*16e30*/  BSYNC B0 ;  /* 0x0000000000007941 */ /* 0x000fea0003800000 */
.L_x_8074:
[----:B------:R-:W2:Y:S01]  /*16e40*/  LDC R0, c[0x0][0x448] ;  /* 0x00011200ff007b82 */ /* 0x000ea20000000800 */
[----:B------:R-:W-:Y:S01]  /*16e50*/  LEA R2, R17, 0x3f, 0x6 ;  /* 0x0000003f11027811 */ /* 0x000fe200078e30ff */
[----:B------:R-:W-:Y:S05]  /*16e60*/  @!P0 WARPSYNC.ALL ;  /* 0x0000000000008948 */ /* 0x000fea0003800000 */
[----:B------:R-:W-:Y:S01]  /*16e70*/  BSSY B7, `(.L_x_8120) ;  /* 0x0000386000077945 */ /* 0x000fe20003800000 */
[----:B------:R-:W-:Y:S01]  /*16e80*/  @!P0 BAR.SYNC.DEFER_BLOCKING 0xc, 0x180 ;  /* 0x0306000000008b1d */ /* 0x000fe20000010000 */
[----:B--2---:R-:W-:-:S13]  /*16e90*/  ISETP.NE.AND P1, PT, R0, 0x1, PT ;  /* 0x000000010000780c */ /* 0x004fda0003f25270 */
[----:B0-----:R-:W0:Y:S08]  /*16ea0*/  @P1 LDC R3, c[0x0][0x44c] ;  /* 0x00011300ff031b82 */ /* 0x001e300000000800 */
[----:B------:R-:W2:Y:S01]  /*16eb0*/  @P1 LDC R0, c[0x0][0x450] ;  /* 0x00011400ff001b82 */ /* 0x000ea20000000800 */
[----:B0-----:R-:W-:-:S05]  /*16ec0*/  @P1 IMAD.HI.U32 R3, R2, R3, RZ ;  /* 0x0000000302031227 */ /* 0x001fca00078e00ff */
[----:B--2---:R-:W-:-:S05]  /*16ed0*/  @P1 SHF.R.U32.HI R2, RZ, R0, R3 ;  /* 0x00000000ff021219 */ /* 0x004fca0000011603 */
[----:B------:R-:W-:-:S05]  /*16ee0*/  IMAD.IADD R2, R4, 0x1, R2 ;  /* 0x0000000104027824 */ /* 0x000fca00078e0202 */
        /* <DEDUP_REMOVED lines=24> */
.L_x_8121:
        /* <DEDUP_REMOVED lines=20> */
.L_x_8124:
[----:B------:R-:W-:Y:S05]  /*171b0*/  BSYNC B6 ;  /* 0x0000000000067941 */ /* 0x000fea0003800000 */
.L_x_8123:
        /* <DEDUP_REMOVED lines=19> */
[----:B-12---:R-:W-:Y:S05]  /*172f0*/  CALL.ABS.NOINC R2 ;  /* 0x0000000002007343 */ /* 0x006fea0003c00000 */
.L_x_8127:
        /* <DEDUP_REMOVED lines=15> */
.L_x_8126:
[----:B------:R-:W-:Y:S05]  /*173f0*/  BSYNC B6 ;  /* 0x0000000000067941 */ /* 0x000fea0003800000 */
.L_x_8125:
[----:B------:R-:W2:Y:S01]  /*17400*/  LDL R21, [R1+0x14] ;  /* 0x0000140001157983 */ /* 0x000ea20000100800 */
[----:B------:R-:W-:Y:S01]  /*17410*/  ULDC.64 UR4, c[0x0][0x9f8] ;  /* 0x00027e0000047ab9 */ /* 0x000fe20000000a00 */
[----:B------:R-:W0:Y:S01]  /*17420*/  LDC R10, c[0x0][0x430] ;  /* 0x00010c00ff0a7b82 */ /* 0x000e220000000800 */
[----:B------:R-:W-:Y:S01]  /*17430*/  ISETP.NE.U32.AND P0, PT, RZ, UR4, PT ;  /* 0x00000004ff007c0c */ /* 0x000fe2000bf05070 */
[----:B------:R-:W3:Y:S03]  /*17440*/  S2R R20, SR_TID.X ;  /* 0x0000000000147919 */ /* 0x000ee60000002100 */
[----:B------:R-:W-:-:S13]  /*17450*/  ISETP.NE.AND.EX P0, PT, RZ, UR5, PT, P0 ;  /* 0x00000005ff007c0c */ /* 0x000fda000bf05300 */
[----:B------:R-:W-:Y:S01]  /*17460*/  @P0 IADD3 R2, P1, R27, UR4, RZ ;  /* 0x000000041b020c10 */ /* 0x000fe2000ff3e0ff */
[----:B------:R-:W4:Y:S01]  /*17470*/  S2R R11, SR_TID.X ;  /* 0x00000000000b7919 */ /* 0x000f220000002100 */
[----:B------:R-:W-:Y:S02]  /*17480*/  ULDC UR4, c[0x0][0x320] ;  /* 0x0000c80000047ab9 */ /* 0x000fe40000000800 */
[----:B------:R-:W-:-:S05]  /*17490*/  @P0 IADD3.X R3, R29, UR5, RZ, P1, !PT ;  /* 0x000000051d030c10 */ /* 0x000fca0008ffe4ff */
[----:B------:R1:W2:Y:S01]  /*174a0*/  @P0 LDG.E R30, desc[UR40][R2.64] ;  /* 0x00000028021e0981 */ /* 0x0002a2000c1e1900 */
[----:B---3--:R-:W-:-:S04]  /*174b0*/  LOP3.LUT R20, R20, 0x7f, RZ, 0xc0, !PT ;  /* 0x0000007f14147812 */ /* 0x008fc800078ec0ff */
[----:B------:R-:W-:Y:S02]  /*174c0*/  SHF.R.U32.HI R34, RZ, 0x3, R20 ;  /* 0x00000003ff227819 */ /* 0x000fe40000011614 */
[----:B------:R-:W3:Y:S01]  /*174d0*/  S2R R20, SR_TID.X ;  /* 0x0000000000147919 */ /* 0x000ee20000002100 */
[----:B0-----:R-:W-:-:S13]  /*174e0*/  ISETP.NE.AND P1, PT, R10, 0x1, PT ;  /* 0x000000010a00780c */ /* 0x001fda0003f25270 */
[----:B-1----:R-:W0:Y:S08]  /*174f0*/  @P1 LDC R3, c[0x0][0x434] ;  /* 0x00010d00ff031b82 */ /* 0x002e300000000800 */
[----:B------:R-:W1:Y:S01]  /*17500*/  @P1 LDC R2, c[0x0][0x438] ;  /* 0x00010e00ff021b82 */ /* 0x000e620000000800 */
[----:B---3--:R-:W-:-:S05]  /*17510*/  IMAD.SHL.U32 R20, R20, 0x10, RZ ;  /* 0x0000001014147824 */ /* 0x008fca00078e00ff */
[----:B------:R-:W-:Y:S01]  /*17520*/  LOP3.LUT R20, R34, 0x70, R20, 0xf8, !PT ;  /* 0x0000007022147812 */ /* 0x000fe200078ef814 */
[----:B----4-:R-:W-:-:S05]  /*17530*/  IMAD.SHL.U32 R11, R11, 0x8, RZ ;  /* 0x000000080b0b7824 */ /* 0x010fca00078e00ff */
[----:B------:R-:W-:Y:S02]  /*17540*/  LOP3.LUT R11, R11, 0x38, RZ, 0xc0, !PT ;  /* 0x000000380b0b7812 */ /* 0x000fe400078ec0ff */
[----:B------:R-:W-:Y:S01]  /*17550*/  LOP3.LUT R22, R22, 0xffffffbf, RZ, 0xc0, !PT ;  /* 0xffffffbf16167812 */ /* 0x000fe200078ec0ff */
[----:B------:R-:W3:Y:S01]  /*17560*/  S2R R12, SR_TID.X ;  /* 0x00000000000c7919 */ /* 0x000ee20000002100 */
[----:B------:R-:W-:Y:S02]  /*17570*/  IMAD.MOV.U32 R36, RZ, RZ, RZ ;  /* 0x000000ffff247224 */ /* 0x000fe400078e00ff */
[----:B---3--:R-:W-:-:S05]  /*17580*/  IMAD.SHL.U32 R12, R12, 0x8, RZ ;  /* 0x000000080c0c7824 */ /* 0x008fca00078e00ff */
[----:B------:R-:W-:-:S04]  /*17590*/  LOP3.LUT R12, R12, 0x38, RZ, 0xc0, !PT ;  /* 0x000000380c0c7812 */ /* 0x000fc800078ec0ff */
[----:B------:R-:W-:Y:S02]  /*175a0*/  LOP3.LUT R12, R12, 0x180, RZ, 0xfc, !PT ;  /* 0x000001800c0c7812 */ /* 0x000fe400078efcff */
[----:B--2---:R-:W-:Y:S02]  /*175b0*/  LEA R27, R21, 0xffffffc0, 0x6 ;  /* 0xffffffc0151b7811 */ /* 0x004fe400078e30ff */
[----:B------:R-:W2:Y:S02]  /*175c0*/  S2R R21, SR_TID.X ;  /* 0x0000000000157919 */ /* 0x000ea40000002100 */
[----:B--2---:R-:W-:-:S05]  /*175d0*/  IMAD.SHL.U32 R21, R21, 0x8, RZ ;  /* 0x0000000815157824 */ /* 0x004fca00078e00ff */
[----:B------:R-:W-:-:S04]  /*175e0*/  LOP3.LUT R21, R21, 0x38, RZ, 0xc0, !PT ;  /* 0x0000003815157812 */ /* 0x000fc800078ec0ff */
[----:B------:R-:W-:-:S04]  /*175f0*/  LOP3.LUT R21, R21, 0x40, RZ, 0xfc, !PT ;  /* 0x0000004015157812 */ /* 0x000fc800078efcff */
[----:B------:R-:W-:Y:S02]  /*17600*/  ISETP.GE.AND P2, PT, R21, UR4, PT ;  /* 0x0000000415007c0c */ /* 0x000fe4000bf46270 */
[----:B------:R-:W2:Y:S01]  /*17610*/  S2R R21, SR_TID.X ;  /* 0x0000000000157919 */ /* 0x000ea20000002100 */
[----:B------:R-:W-:-:S05]  /*17620*/  IADD3 R4, R20, R27, RZ ;  /* 0x0000001b14047210 */ /* 0x000fca0007ffe0ff */
[C---:B------:R-:W-:Y:S01]  /*17630*/  IMAD.IADD R0, R4.reuse, 0x1, R33 ;  /* 0x0000000104007824 */ /* 0x040fe200078e0221 */
[----:B------:R-:W-:-:S03]  /*17640*/  ISETP.GE.AND P0, PT, R4, R31, PT ;  /* 0x0000001f0400720c */ /* 0x000fc60003f06270 */
[----:B0-----:R-:W-:Y:S01]  /*17650*/  @P1 IMAD.HI.U32 R3, R0, R3, RZ ;  /* 0x0000000300031227 */ /* 0x001fe200078e00ff */
[----:B------:R-:W-:-:S03]  /*17660*/  ISETP.GT.U32.OR P0, PT, R20, 0x3f, P0 ;  /* 0x0000003f1400780c */ /* 0x000fc60000704470 */
[----:B------:R-:W-:Y:S01]  /*17670*/  IMAD.MOV.U32 R8, RZ, RZ, R0 ;  /* 0x000000ffff087224 */ /* 0x000fe200078e0000 */
[----:B-1----:R-:W-:Y:S02]  /*17680*/  @P1 SHF.R.U32.HI R8, RZ, R2, R3 ;  /* 0x00000002ff081219 */ /* 0x002fe40000011603 */
[----:B------:R-:W-:Y:S02]  /*17690*/  ISETP.GE.AND P1, PT, R11, UR4, PT ;  /* 0x000000040b007c0c */ /* 0x000fe4000bf26270 */
[----:B------:R-:W-:Y:S02]  /*176a0*/  @P2 LOP3.LUT R22, R22, 0x40, RZ, 0xfc, !PT ;  /* 0x0000004016162812 */ /* 0x000fe400078efcff */
[----:B------:R-:W-:Y:S01]  /*176b0*/  SEL R9, RZ, 0xffffffff, P2 ;  /* 0xffffffffff097807 */ /* 0x000fe20001000000 */
[----:B--2---:R-:W-:Y:S02]  /*176c0*/  IMAD.SHL.U32 R21, R21, 0x8, RZ ;  /* 0x0000000815157824 */ /* 0x004fe400078e00ff */
[----:B------:R-:W0:Y:S03]  /*176d0*/  @!P0 LDC.64 R2, c[0x0][0x428] ;  /* 0x00010a00ff028b82 */ /* 0x000e260000000a00 */
[----:B------:R-:W-:-:S02]  /*176e0*/  LOP3.LUT R21, R21, 0x38, RZ, 0xc0, !PT ;  /* 0x0000003815157812 */ /* 0x000fc400078ec0ff */
[----:B------:R-:W-:Y:S02]  /*176f0*/  LOP3.LUT R22, R22, 0xffffff7f, RZ, 0xc0, !PT ;  /* 0xffffff7f16167812 */ /* 0x000fe400078ec0ff */
[C---:B------:R-:W-:Y:S02]  /*17700*/  LOP3.LUT R34, R21.reuse, 0x80, RZ, 0xfc, !PT ;  /* 0x0000008015227812 */ /* 0x040fe400078efcff */
[----:B------:R-:W-:Y:S02]  /*17710*/  LOP3.LUT R21, R21, 0xc0, RZ, 0xfc, !PT ;  /* 0x000000c015157812 */ /* 0x000fe400078efcff */
[----:B------:R-:W-:Y:S02]  /*17720*/  @P1 LOP3.LUT R22, R22, 0x80, RZ, 0xfc, !PT ;  /* 0x0000008016161812 */ /* 0x000fe400078efcff */
[----:B------:R-:W-:Y:S01]  /*17730*/  SEL R4, RZ, 0x1, P1 ;  /* 0x00000001ff047807 */ /* 0x000fe20000800000 */
[----:B------:R-:W-:Y:S01]  /*17740*/  IMAD.SHL.U32 R9, R9, 0x2, RZ ;  /* 0x0000000209097824 */ /* 0x000fe200078e00ff */
[----:B------:R-:W-:-:S02]  /*17750*/  ISETP.GE.AND P1, PT, R21, UR4, PT ;  /* 0x0000000415007c0c */ /* 0x000fc4000bf26270 */
[----:B------:R-:W1:Y:S01]  /*17760*/  S2R R21, SR_TID.X ;  /* 0x0000000000157919 */ /* 0x000e620000002100 */
[----:B------:R-:W-:Y:S02]  /*17770*/  ISETP.GE.AND P2, PT, R34, UR4, PT ;  /* 0x0000000422007c0c */ /* 0x000fe4000bf46270 */
[----:B------:R-:W-:Y:S02]  /*17780*/  LOP3.LUT R9, R9, 0x2, R4, 0xe2, !PT ;  /* 0x0000000209097812 */ /* 0x000fe400078ee204 */
[----:B------:R-:W2:Y:S01]  /*17790*/  @!P0 LDC.64 R4, c[0x0][0x418] ;  /* 0x00010600ff048b82 */ /* 0x000ea20000000a00 */
[----:B------:R-:W-:Y:S02]  /*177a0*/  SEL R6, RZ, 0x4, P2 ;  /* 0x00000004ff067807 */ /* 0x000fe40001000000 */
[----:B------:R-:W-:Y:S02]  /*177b0*/  SEL R7, RZ, 0x8, P1 ;  /* 0x00000008ff077807 */ /* 0x000fe40000800000 */
[----:B------:R-:W-:-:S02]  /*177c0*/  SHF.R.S32.HI R34, RZ, 0x1f, R30 ;  /* 0x0000001fff227819 */ /* 0x000fc4000001141e */
        /* <DEDUP_REMOVED lines=22> */
[----:B------:R-:W-:Y:S02]  /*17930*/  SEL R5, RZ, 0x20, P2 ;  /* 0x00000020ff057807 */ /* 0x000fe40001000000 */
[----:B------:R-:W-:Y:S02]  /*17940*/  SEL R3, RZ, 0x40, P0 ;  /* 0x00000040ff037807 */ /* 0x000fe40000000000 */
[----:B------:R-:W-:-:S04]  /*17950*/  LOP3.LUT R4, R5, R9, R4, 0xfe, !PT ;  /* 0x0000000905047212 */ /* 0x000fc800078efe04 */
[----:B------:R-:W-:Y:S01]  /*17960*/  LOP3.LUT R6, R4, R3, RZ, 0xfc, !PT ;  /* 0x0000000304067212 */ /* 0x000fe200078efcff */
[----:B------:R-:W-:Y:S01]  /*17970*/  IMAD.MOV R3, RZ, RZ, -R8 ;  /* 0x000000ffff037224 */ /* 0x000fe200078e0a08 */
[----:B------:R-:W-:-:S03]  /*17980*/  LOP3.LUT R14, R21, 0x1c0, RZ, 0xfc, !PT ;  /* 0x000001c0150e7812 */ /* 0x000fc600078efcff */
[----:B------:R-:W-:Y:S01]  /*17990*/  IMAD R0, R10, R3, R0 ;  /* 0x000000030a007224 */ /* 0x000fe200078e0200 */
[----:B------:R0:W-:Y:S01]  /*179a0*/  STL [R1+0x34], R6 ;  /* 0x0000340601007387 */ /* 0x0001e20000100800 */
[----:B------:R-:W-:-:S03]  /*179b0*/  LOP3.LUT R22, R22, 0xfffffff7, RZ, 0xc0, !PT ;  /* 0xfffffff716167812 */ /* 0x000fc600078ec0ff */
[----:B------:R0:W-:Y:S01]  /*179c0*/  STL [R1], R0 ;  /* 0x0000000001007387 */ /* 0x0001e20000100800 */
[----:B------:R-:W-:Y:S01]  /*179d0*/  ISETP.GE.AND P0, PT, R14, UR4, PT ;  /* 0x000000040e007c0c */ /* 0x000fe2000bf06270 */
[----:B------:R-:W-:Y:S01]  /*179e0*/  ULDC UR4, c[0x0][0x2f4] ;  /* 0x0000bd0000047ab9 */ /* 0x000fe20000000800 */
[----:B------:R-:W-:Y:S02]  /*179f0*/  @P3 LOP3.LUT R22, R22, 0x8, RZ, 0xfc, !PT ;  /* 0x0000000816163812 */ /* 0x000fe400078efcff */
[----:B------:R-:W-:Y:S02]  /*17a00*/  SEL R2, RZ, 0x80, P0 ;  /* 0x00000080ff027807 */ /* 0x000fe40000000000 */
[----:B------:R-:W-:Y:S02]  /*17a10*/  ISETP.GE.AND P0, PT, R11, UR4, PT ;  /* 0x000000040b007c0c */ /* 0x000fe4000bf06270 */
[----:B------:R-:W-:Y:S01]  /*17a20*/  LOP3.LUT R22, R22, 0xfffffffb, RZ, 0xc0, !PT ;  /* 0xfffffffb16167812 */ /* 0x000fe200078ec0ff */
[----:B------:R-:W-:-:S03]  /*17a30*/  UMOV UR5, 0xffffffff ;  /* 0xffffffff00057882 */ /* 0x000fc60000000000 */
[----:B------:R-:W-:-:S04]  /*17a40*/  @P2 LOP3.LUT R22, R22, 0x4, RZ, 0xfc, !PT ;  /* 0x0000000416162812 */ /* 0x000fc800078efcff */
[----:B------:R-:W-:-:S04]  /*17a50*/  LOP3.LUT R22, R22, 0xfffffffd, RZ, 0xc0, !PT ;  /* 0xfffffffd16167812 */ /* 0x000fc800078ec0ff */
[----:B------:R-:W-:Y:S01]  /*17a60*/  @P0 LOP3.LUT R22, R22, 0x2, RZ, 0xfc, !PT ;  /* 0x0000000216160812 */ /* 0x000fe200078efcff */
[----:B0-----:R-:W-:Y:S06]  /*17a70*/  BRA.DIV UR5, `(.L_x_8128) ;  /* 0x0000004e05f47947 */ /* 0x001fec000b800000 */
.L_x_8242:
        /* <DEDUP_REMOVED lines=12> */
.L_x_8129:
[----:B------:R-:W0:Y:S01]  /*17b40*/  S2R R0, SR_TID.X ;  /* 0x0000000000007919 */ /* 0x000e220000002100 */
[----:B------:R-:W-:Y:S01]  /*17b50*/  BSSY B0, `(.L_x_8130) ;  /* 0x0000008000007945 */ /* 0x000fe20003800000 */
[----:B0-----:R-:W-:-:S04]  /*17b60*/  LOP3.LUT R0, R0, 0x7f, RZ, 0xc0, !PT ;  /* 0x0000007f00007812 */ /* 0x001fc800078ec0ff */
[----:B------:R-:W-:-:S04]  /*17b70*/  SHF.R.U32.HI R0, RZ, 0x3, R0 ;  /* 0x00000003ff007819 */ /* 0x000fc80000011600 */
[----:B------:R-:W-:Y:S01]  /*17b80*/  IADD3 R27, -R0, R31, -R27 ;  /* 0x0000001f001b7210 */ /* 0x000fe20007ffe91b */
[----:B------:R-:W-:Y:S01]  /*17b90*/  IMAD R31, R25, 0x8, R23 ;  /* 0x00000008191f7824 */ /* 0x000fe200078e0217 */
[----:B------:R-:W-:-:S04]  /*17ba0*/  SHF.L.U32 R0, R26, 0x1f, RZ ;  /* 0x0000001f1a007819 */ /* 0x000fc800000006ff */
[----:B------:R-:W0:Y:S02]  /*17bb0*/  SYNCS.PHASECHK.TRANS64.TRYWAIT P0, [R31+URZ+0x28c40], R0 ;  /* 0x028c40001f0075a7 */ /* 0x000e24000800017f */
[----:B0-----:R-:W-:Y:S05]  /*17bc0*/  @!P0 BRA `(.L_x_8131) ;  /* 0x0000004c00d48947 */ /* 0x001fea0003800000 */
.L_x_8243:
[----:B------:R-:W-:Y:S05]  /*17bd0*/  BSYNC B0 ;  /* 0x0000000000007941 */ /* 0x000fea0003800000 */
.L_x_8130:
        /* <DEDUP_REMOVED lines=63> */
.L_x_8253:
[----:B------:R-:W-:-:S13]  /*17fd0*/  ISETP.GE.AND P0, PT, R27, 0x31, PT ;  /* 0x000000311b00780c */ /* 0x000fda0003f06270 */
[----:B0-----:R-:W-:Y:S01]  /*17fe0*/  @P0 LEA R2, P1, R7, R0, 0x1 ;  /* 0x0000000007020211 */ /* 0x001fe200078208ff */
        /* <DEDUP_REMOVED lines=8> */
.L_x_8133:
        /* <DEDUP_REMOVED lines=11> */
.L_x_8134:
        /* <DEDUP_REMOVED lines=43> */
.L_x_8136:
[----:B------:R-:W-:Y:S05]  /*183d0*/  BSYNC B6 ;  /* 0x0000000000067941 */ /* 0x000fea0003800000 */
.L_x_8135:
        /* <DEDUP_REMOVED lines=10> */
[----:B--2---:R-:W-:Y:S01]  /*18480*/  MOV R3, R0 ;  /* 0x0000000000037202 */ /* 0x004fe20000000f00 */
        /* <DEDUP_REMOVED lines=81> */
.L_x_8262:
        /* <DEDUP_REMOVED lines=10> */
.L_x_8138:
        /* <DEDUP_REMOVED lines=18> */
.L_x_8263:
[----:B------:R-:W-:Y:S05]  /*18b60*/  BSYNC B0 ;  /* 0x0000000000007941 */ /* 0x000fea0003800000 */
.L_x_8139:
[----:B------:R-:W-:-:S04]  /*18b70*/  LOP3.LUT R2, R37, 0x2, RZ, 0xfc, !PT ;  /* 0x0000000225027812 */ /* 0x000fc800078efcff */
[----:B------:R-:W-:-:S13]  /*18b80*/  ISETP.NE.AND P0, PT, R2, 0x3, PT ;  /* 0x000000030200780c */ /* 0x000fda0003f05270 */
[----:B------:R-:W-:Y:S05]  /*18b90*/  @!P0 BRA `(.L_x_8141) ;  /* 0x0000000000048947 */ /* 0x000fea0003800000 */
[----:B------:R-:W-:Y:S01]  /*18ba0*/  BPT.TRAP 0x1 ;  /* 0x000000040000795c */ /* 0x000fe20000300000 */
.L_x_8141:
[----:B0-----:R-:W-:Y:S01]  /*18bb0*/  SHF.L.U32 R0, R26, 0x1f, RZ ;  /* 0x0000001f1a007819 */ /* 0x001fe200000006ff */
[----:B------:R-:W-:Y:S03]  /*18bc0*/  BSSY B0, `(.L_x_8142) ;  /* 0x0000003000007945 */ /* 0x000fe60003800000 */
[----:B------:R-:W0:Y:S02]  /*18bd0*/  SYNCS.PHASECHK.TRANS64.TRYWAIT P0, [R31+URZ+0x28c60], R0 ;  /* 0x028c60001f0075a7 */ /* 0x000e24000800017f */
[----:B0-----:R-:W-:Y:S05]  /*18be0*/  @!P0 BRA `(.L_x_8143) ;  /* 0x0000004800888947 */ /* 0x001fea0003800000 */
.L_x_8264:
[----:B------:R-:W-:Y:S05]  /*18bf0*/  BSYNC B0 ;  /* 0x0000000000007941 */ /* 0x000fea0003800000 */
.L_x_8142:
        /* <DEDUP_REMOVED lines=112> */
.L_x_8274:
        /* <DEDUP_REMOVED lines=34> */
.L_x_8145:
        /* <DEDUP_REMOVED lines=11> */
.L_x_8146:
[----:B------:R-:W2:Y:S01]  /*195d0*/  LDL R2, [R1+0x14] ;  /* 0x0000140001027983 */ /* 0x000ea20000100800 */
[----:B------:R1:W-:Y:S01]  /*195e0*/  SYNCS.ARRIVE.TRANS64.A1T0 RZ, [R31+URZ+0x28c50], RZ ;  /* 0x028c50ff1fff79a7 */ /* 0x0003e2000810003f */
[----:B------:R-:W-:Y:S01]  /*195f0*/  BSSY B0, `(.L_x_8147) ;  /* 0x00000f6000007945 */ /* 0x000fe20003800000 */
[----:B--2---:R-:W-:-:S13]  /*19600*/  ISETP.GE.AND P0, PT, R2, 0x2, PT ;  /* 0x000000020200780c */ /* 0x004fda0003f06270 */
[----:B-1----:R-:W-:Y:S05]  /*19610*/  @!P0 BRA `(.L_x_8148) ;  /* 0x0000000c00cc8947 */ /* 0x002fea0003800000 */
[----:B------:R-:W2:Y:S04]  /*19620*/  LDL.LU R4, [R1+0x34] ;  /* 0x0000340001047983 */ /* 0x000ea80000300800 */
[----:B------:R-:W3:Y:S01]  /*19630*/  LDL.LU R3, [R1+0xc] ;  /* 0x00000c0001037983 */ /* 0x000ee20000300800 */
[----:B------:R-:W-:Y:S01]  /*19640*/  VIADD R7, R2, 0xfffffffe ;  /* 0xfffffffe02077836 */ /* 0x000fe20000000000 */
[----:B--2---:R-:W-:Y:S02]  /*19650*/  LOP3.LUT R32, R4, 0x40, RZ, 0xc0, !PT ;  /* 0x0000004004207812 */ /* 0x004fe400078ec0ff */
[----:B---3--:R-:W-:Y:S02]  /*19660*/  LOP3.LUT R31, R3, 0x80, RZ, 0xc0, !PT ;  /* 0x00000080031f7812 */ /* 0x008fe400078ec0ff */
[----:B------:R-:W-:-:S02]  /*19670*/  SHF.R.U32.HI R32, RZ, 0x2, R32 ;  /* 0x00000002ff207819 */ /* 0x000fc40000011620 */
[----:B------:R-:W-:-:S07]  /*19680*/  SHF.R.U32.HI R31, RZ, 0x3, R31 ;  /* 0x00000003ff1f7819 */ /* 0x000fce000001161f */
.L_x_8161:
        /* <DEDUP_REMOVED lines=25> */
[----:B------:R-:W0:Y:S03]  /*19820*/  @!P1 LDC.64 R8, c[0x0][0x418] ;  /* 0x00010600ff089b82 */ /* 0x000e260000000a00 */
[----:B------:R-:W-:Y:S01]  /*19830*/  @!P1 IADD3 R3, R4, R3, RZ ;  /* 0x0000000304039210 */ /* 0x000fe20007ffe0ff */
        /* <DEDUP_REMOVED lines=15> */
.L_x_8149:
[----:B------:R-:W-:Y:S01]  /*19930*/  IMAD R6, R25, 0x8, R23 ;  /* 0x0000000819067824 */ /* 0x000fe200078e0217 */
[----:B------:R-:W-:Y:S01]  /*19940*/  SHF.L.U32 R17, R26, 0x1f, RZ ;  /* 0x0000001f1a117819 */ /* 0x000fe200000006ff */
[----:B------:R-:W-:Y:S01]  /*19950*/  BSSY B1, `(.L_x_8150) ;  /* 0x0000004000017945 */ /* 0x000fe20003800000 */
[----:B------:R-:W-:Y:S02]  /*19960*/  SHF.R.S32.HI R9, RZ, 0x1f, R5 ;  /* 0x0000001fff097819 */ /* 0x000fe40000011405 */
[----:B------:R-:W0:Y:S02]  /*19970*/  SYNCS.PHASECHK.TRANS64.TRYWAIT P0, [R6+URZ+0x28c40], R17 ;  /* 0x028c4011060075a7 */ /* 0x000e24000800017f */
[----:B0-----:R-:W-:Y:S05]  /*19980*/  @!P0 BRA `(.L_x_8151) ;  /* 0x0000004400608947 */ /* 0x001fea0003800000 */
.L_x_8275:
[----:B------:R-:W-:Y:S05]  /*19990*/  BSYNC B1 ;  /* 0x0000000000017941 */ /* 0x000fea0003800000 */
.L_x_8150:
        /* <DEDUP_REMOVED lines=42> */
.L_x_8285:
        /* <DEDUP_REMOVED lines=8> */
.L_x_8153:
        /* <DEDUP_REMOVED lines=11> */
.L_x_8154:
[----:B------:R2:W-:Y:S01]  /*19d70*/  SYNCS.ARRIVE.TRANS64.A1T0 RZ, [R6+URZ+0x28c30], RZ ;  /* 0x028c30ff06ff79a7 */ /* 0x0005e2000810003f */
[----:B------:R-:W-:Y:S05]  /*19d80*/  @!P2 BRA `(.L_x_8155) ;  /* 0x000000000004a947 */ /* 0x000fea0003800000 */
[----:B------:R-:W-:Y:S01]  /*19d90*/  BPT.TRAP 0x1 ;  /* 0x000000040000795c */ /* 0x000fe20000300000 */
.L_x_8155:
[----:B------:R-:W3:Y:S01]  /*19da0*/  SYNCS.PHASECHK.TRANS64.TRYWAIT P0, [R6+URZ+0x28c60], R17 ;  /* 0x028c6011060075a7 */ /* 0x000ee2000800017f */
[----:B------:R-:W-:Y:S04]  /*19db0*/  BSSY B1, `(.L_x_8156) ;  /* 0x0000002000017945 */ /* 0x000fe80003800000 */
[----:B---3--:R-:W-:Y:S05]  /*19dc0*/  @!P0 BRA `(.L_x_8157) ;  /* 0x0000004400808947 */ /* 0x008fea0003800000 */
.L_x_8286:
[----:B------:R-:W-:Y:S05]  /*19dd0*/  BSYNC B1 ;  /* 0x0000000000017941 */ /* 0x000fea0003800000 */
.L_x_8156:
        /* <DEDUP_REMOVED lines=24> */
[C---:B------:R-:W-:Y:S02]  /*19f60*/  LOP3.LUT P1, RZ, R22.reuse, 0x80, RZ, 0xc0, !PT ;  /* 0x0000008016ff7812 */ /* 0x040fe4000782c0ff */
[C---:B------:R-:W-:Y:S01]  /*19f70*/  LOP3.LUT P2, RZ, R22.reuse, 0x40, RZ, 0xc0, !PT ;  /* 0x0000004016ff7812 */ /* 0x040fe2000784c0ff */
[----:B------:R-:W3:Y:S01]  /*19f80*/  SHFL.IDX PT, R3, R10, RZ, 0x181f ;  /* 0x00181fff0a037589 */ /* 0x000ee200000e0000 */
[----:B------:R-:W-:Y:S02]  /*19f90*/  LOP3.LUT R22, R22, 0xffffdfff, RZ, 0xc0, !PT ;  /* 0xffffdfff16167812 */ /* 0x000fe400078ec0ff */
[----:B------:R-:W-:Y:S01]  /*19fa0*/  LEA R17, R17, R23, 0x1 ;  /* 0x0000001711117211 */ /* 0x000fe200078e08ff */
        /* <DEDUP_REMOVED lines=52> */
.L_x_8296:
        /* <DEDUP_REMOVED lines=25> */
.L_x_8159:
        /* <DEDUP_REMOVED lines=11> */
.L_x_8160:
[----:B------:R3:W-:Y:S01]  /*1a530*/  SYNCS.ARRIVE.TRANS64.A1T0 RZ, [R6+URZ+0x28c50], RZ ;  /* 0x028c50ff06ff79a7 */ /* 0x0007e2000810003f */
[----:B------:R-:W-:Y:S05]  /*1a540*/  @P3 BRA `(.L_x_8161) ;  /* 0xfffffff000503947 */ /* 0x000fea000383ffff */
.L_x_8148:
[----:B------:R-:W-:Y:S05]  /*1a550*/  BSYNC B0 ;  /* 0x0000000000007941 */ /* 0x000fea0003800000 */
.L_x_8147:
        /* <DEDUP_REMOVED lines=21> */
.L_x_8163:
[----:B------:R-:W-:Y:S05]  /*1a6b0*/  BSYNC B0 ;  /* 0x0000000000007941 */ /* 0x000fea0003800000 */
.L_x_8162:
[----:B------:R-:W-:-:S07]  /*1a6c0*/  SEL R25, R25, RZ, P0 ;  /* 0x000000ff19197207 */ /* 0x000fce0000000000 */
.L_x_8122:
[----:B------:R-:W-:Y:S05]  /*1a6d0*/  BSYNC B7 ;  /* 0x0000000000077941 */ /* 0x000fea0003800000 */
.L_x_8120:
        /* <DEDUP_REMOVED lines=11> */
.L_x_8164:
        /* <DEDUP_REMOVED lines=36> */
.L_x_8306:
[----:B------:R-:W-:Y:S02]  /*1a9d0*/  ULDC UR4, c[0x0][0xc38] ;  /* 0x00030e0000047ab9 */ /* 0x000fe40000000800 */
[----:B------:R-:W-:-:S04]  /*1a9e0*/  IMAD.U32 R4, RZ, RZ, UR4 ;  /* 0x00000004ff047e24 */ /* 0x000fc8000f8e00ff */
[----:B--2---:R-:W-:-:S04]  /*1a9f0*/  IMAD R5, R14, R4, RZ ;  /* 0x000000040e057224 */ /* 0x004fc800078e02ff */
[----:B------:R-:W-:-:S05]  /*1aa00*/  IMAD.IADD R16, R16, 0x1, R5 ;  /* 0x0000000110107824 */ /* 0x000fca00078e0205 */
[----:B------:R-:W-:-:S13]  /*1aa10*/  ISETP.GT.AND P6, PT, R16, R0, PT ;  /* 0x000000001000720c */ /* 0x000fda0003fc4270 */
[----:B------:R-:W-:Y:S05]  /*1aa20*/  @P6 BRA `(.L_x_8167) ;  /* 0x00000000009c6947 */ /* 0x000fea0003800000 */
.L_x_8172:
[----:B------:R-:W2:Y:S01]  /*1aa30*/  LDC R4, c[0x0][0xc3c] ;  /* 0x00030f00ff047b82 */ /* 0x000ea20000000800 */
[----:B------:R-:W-:-:S05]  /*1aa40*/  VIADD R19, R19, 0x1f ;  /* 0x0000001f13137836 */ /* 0x000fca0000000000 */
[----:B--2---:R-:W-:-:S13]  /*1aa50*/  ISETP.GE.AND P6, PT, R19, R4, PT ;  /* 0x000000041300720c */ /* 0x004fda0003fc6270 */
[----:B------:R-:W-:Y:S05]  /*1aa60*/  @P6 BRA `(.L_x_8168) ;  /* 0x0000000400d06947 */ /* 0x000fea0003800000 */
[----:B------:R-:W2:Y:S01]  /*1aa70*/  S2R R2, SR_TID.X ;  /* 0x0000000000027919 */ /* 0x000ea20000002100 */
[----:B------:R-:W-:Y:S01]  /*1aa80*/  BSSY B0, `(.L_x_8169) ;  /* 0x0000009000007945 */ /* 0x000fe20003800000 */
[----:B--2---:R-:W-:-:S05]  /*1aa90*/  LOP3.LUT R2, R2, 0x1f, RZ, 0xc0, !PT ;  /* 0x0000001f02027812 */ /* 0x004fca00078ec0ff */
[----:B------:R-:W-:Y:S02]  /*1aaa0*/  IMAD.IADD R5, R19, 0x1, R2 ;  /* 0x0000000113057824 */ /* 0x000fe400078e0202 */
[----:B------:R-:W-:-:S03]  /*1aab0*/  IMAD.MOV.U32 R2, RZ, RZ, RZ ;  /* 0x000000ffff027224 */ /* 0x000fc600078e00ff */
[----:B------:R-:W-:-:S13]  /*1aac0*/  ISETP.GE.OR P6, PT, R5, R4, !P0 ;  /* 0x000000040500720c */ /* 0x000fda00047c6670 */
[----:B------:R-:W-:Y:S05]  /*1aad0*/  @P6 BRA `(.L_x_8170) ;  /* 0x00000000000c6947 */ /* 0x000fea0003800000 */
[----:B0-----:R-:W0:Y:S02]  /*1aae0*/  LDC.64 R2, c[0x0][0xc80] ;  /* 0x00032000ff027b82 */ /* 0x001e240000000a00 */
[----:B0-----:R-:W-:-:S06]  /*1aaf0*/  IMAD.WIDE R2, R5, 0x4, R2 ;  /* 0x0000000405027825 */ /* 0x001fcc00078e0202 */
[----:B------:R2:W5:Y:S02]  /*1ab00*/  LDG.E R2, desc[UR40][R2.64] ;  /* 0x0000002802027981 */ /* 0x000564000c1e1900 */
.L_x_8170:
[----:B------:R-:W-:Y:S05]  /*1ab10*/  BSYNC B0 ;  /* 0x0000000000007941 */ /* 0x000fea0003800000 */
.L_x_8169:
[----:B------:R-:W-:-:S03]  /*1ab20*/  UMOV UR4, 0xffffffff ;  /* 0xffffffff00047882 */ /* 0x000fc60000000000 */
[----:B------:R-:W-:Y:S05]  /*1ab30*/  BRA.DIV UR4, `(.L_x_8171) ;  /* 0x0000004604387947 */ /* 0x000fea000b800000 */
[----:B-----5:R-:W3:Y:S02]  /*1ab40*/  SHFL.UP PT, R14, R2, 0x1, RZ ;  /* 0x04200000020e7989 */ /* 0x020ee400000e00ff */
[----:B---3--:R-:W-:-:S04]  /*1ab50*/  SEL R13, R14, RZ, P1 ;  /* 0x000000ff0e0d7207 */ /* 0x008fc80000800000 */
[----:B------:R-:W-:-:S05]  /*1ab60*/  IADD3 R13, R2, R13, RZ ;  /* 0x0000000d020d7210 */ /* 0x000fca0007ffe0ff */
[----:B------:R-:W3:Y:S02]  /*1ab70*/  SHFL.UP PT, R14, R13, 0x2, RZ ;  /* 0x044000000d0e7989 */ /* 0x000ee400000e00ff */
[----:B---3--:R-:W-:-:S05]  /*1ab80*/  SEL R14, R14, RZ, P2 ;  /* 0x000000ff0e0e7207 */ /* 0x008fca0001000000 */
[----:B0-2---:R-:W-:-:S05]  /*1ab90*/  IMAD.IADD R3, R13, 0x1, R14 ;  /* 0x000000010d037824 */ /* 0x005fca00078e020e */
        /* <DEDUP_REMOVED lines=10> */
.L_x_8314:
[----:B------:R-:W-:Y:S02]  /*1ac40*/  ULDC UR4, c[0x0][0xc38] ;  /* 0x00030e0000047ab9 */ /* 0x000fe40000000800 */
[----:B------:R-:W-:-:S04]  /*1ac50*/  IMAD.U32 R4, RZ, RZ, UR4 ;  /* 0x00000004ff047e24 */ /* 0x000fc8000f8e00ff */
[----:B--2---:R-:W-:-:S04]  /*1ac60*/  IMAD R5, R14, R4, RZ ;  /* 0x000000040e057224 */ /* 0x004fc800078e02ff */
[----:B------:R-:W-:-:S05]  /*1ac70*/  IMAD.IADD R16, R5, 0x1, R16 ;  /* 0x0000000105107824 */ /* 0x000fca00078e0210 */
[----:B------:R-:W-:-:S13]  /*1ac80*/  ISETP.GT.AND P6, PT, R16, R0, PT ;  /* 0x000000001000720c */ /* 0x000fda0003fc4270 */
[----:B------:R-:W-:Y:S05]  /*1ac90*/  @!P6 BRA `(.L_x_8172) ;  /* 0xfffffffc0064e947 */ /* 0x000fea000383ffff */
.L_x_8167:
        /* <DEDUP_REMOVED lines=8> */
.L_x_8318:
[----:B------:R-:W-:Y:S01]  /*1ad20*/  ISETP.NE.AND P0, PT, R6, RZ, PT ;  /* 0x000000ff0600720c */ /* 0x000fe20003f05270 */
[----:B------:R-:W-:-:S12]  /*1ad30*/  IMAD.MOV.U32 R6, RZ, RZ, RZ ;  /* 0x000000ffff067224 */ /* 0x000fd800078e00ff */
[----:B------:R-:W-:Y:S05]  /*1ad40*/  @!P0 BRA `(.L_x_8174) ;  /* 0x0000000000108947 */ /* 0x000fea0003800000 */
[----:B------:R-:W-:Y:S01]  /*1ad50*/  UMOV UR4, 0xffffffff ;  /* 0xffffffff00047882 */ /* 0x000fe20000000000 */
[----:B------:R-:W-:Y:S02]  /*1ad60*/  VIADD R12, R5, 0xffffffff ;  /* 0xffffffff050c7836 */ /* 0x000fe40000000000 */
[----:B------:R-:W-:Y:S05]  /*1ad70*/  BRA.DIV UR4, `(.L_x_8175) ;  /* 0x0000004604ac7947 */ /* 0x000fea000b800000 */
[----:B------:R4:W0:Y:S02]  /*1ad80*/  SHFL.IDX PT, R6, R3, R12, 0x1f ;  /* 0x00001f0c03067589 */ /* 0x00082400000e0000 */
.L_x_8174:
[----:B0-2-4-:R-:W0:Y:S01]  /*1ad90*/  LDC.64 R2, c[0x0][0xc90] ;  /* 0x00032400ff027b82 */ /* 0x015e220000000a00 */
[----:B------:R-:W-:-:S04]  /*1ada0*/  IMAD.IADD R19, R5, 0x1, R19 ;  /* 0x0000000105137824 */ /* 0x000fc800078e0213 */
[----:B0-----:R-:W-:-:S05]  /*1adb0*/  IMAD.WIDE R2, R19, 0x4, R2 ;  /* 0x0000000413027825 */ /* 0x001fca00078e0202 */
[----:B------:R0:W3:Y:S01]  /*1adc0*/  LDG.E R7, desc[UR40][R2.64] ;  /* 0x0000002802077981 */ /* 0x0000e2000c1e1900 */
[----:B------:R-:W-:-:S04]  /*1add0*/  IMAD R16, R6, R4, R16 ;  /* 0x0000000406107224 */ /* 0x000fc800078e0210 */
[----:B------:R-:W-:Y:S02]  /*1ade0*/  IMAD.IADD R0, R0, 0x1, -R16 ;  /* 0x0000000100007824 */ /* 0x000fe400078e0a10 */
[----:B0-----:R-:W-:Y:S02]  /*1adf0*/  IMAD.MOV.U32 R2, RZ, RZ, RZ ;  /* 0x000000ffff027224 */ /* 0x001fe400078e00ff */
[----:B---3--:R-:W-:-:S05]  /*1ae00*/  IMAD R5, R17, R7, RZ ;  /* 0x0000000711057224 */ /* 0x008fca00078e02ff */
[-C--:B------:R-:W-:Y:S02]  /*1ae10*/  IABS R8, R5.reuse ;  /* 0x0000000500087213 */ /* 0x080fe40000000000 */
[----:B------:R-:W-:Y:S02]  /*1ae20*/  IABS R6, R5 ;  /* 0x0000000500067213 */ /* 0x000fe40000000000 */
[----:B-1----:R-:W0:Y:S03]  /*1ae30*/  I2F.RP R9, R8 ;  /* 0x0000000800097306 */ /* 0x002e260000209400 */
[----:B------:R-:W-:-:S05]  /*1ae40*/  IMAD.MOV R6, RZ, RZ, -R6 ;  /* 0x000000ffff067224 */ /* 0x000fca00078e0a06 */
[----:B0-----:R-:W0:Y:S02]  /*1ae50*/  MUFU.RCP R9, R9 ;  /* 0x0000000900097308 */ /* 0x001e240000001000 */
[----:B0-----:R-:W-:-:S06]  /*1ae60*/  VIADD R10, R9, 0xffffffe ;  /* 0x0ffffffe090a7836 */ /* 0x001fcc0000000000 */
[----:B------:R-:W0:Y:S02]  /*1ae70*/  F2I.FTZ.U32.TRUNC.NTZ R3, R10 ;  /* 0x0000000a00037305 */ /* 0x000e24000021f000 */
        /* <DEDUP_REMOVED lines=40> */
[C---:B------:R-:W-:Y:S01]  /*1b100*/  LOP3.LUT R0, R5.reuse, R4, RZ, 0x3c, !PT ;  /* 0x0000000405007212 */ /* 0x040fe200078e3cff */
[----:B------:R-:W-:-:S03]  /*1b110*/  IMAD.IADD R5, R5, 0x1, R6 ;  /* 0x0000000105057824 */ /* 0x000fc600078e0206 */
[----:B------:R-:W-:-:S07]  /*1b120*/  ISETP.GE.AND P2, PT, R0, RZ, PT ;  /* 0x000000ff0000720c */ /* 0x000fce0003f46270 */
[----:B------:R-:W-:-:S06]  /*1b130*/  @P0 VIADD R2, R2, 0x1 ;  /* 0x0000000102020836 */ /* 0x000fcc0000000000 */
[----:B------:R-:W-:Y:S01]  /*1b140*/  @!P2 IMAD.MOV R2, RZ, RZ, -R2 ;  /* 0x000000ffff02a224 */ /* 0x000fe200078e0a02 */
[----:B------:R-:W-:Y:S01]  /*1b150*/  @!P1 LOP3.LUT R2, RZ, R4, RZ, 0x33, !PT ;  /* 0x00000004ff029212 */ /* 0x000fe200078e33ff */
[----:B------:R-:W-:-:S04]  /*1b160*/  IMAD.MOV R4, RZ, RZ, -R4 ;  /* 0x000000ffff047224 */ /* 0x000fc800078e0a04 */
[----:B------:R-:W-:Y:S01]  /*1b170*/  IMAD R18, R2, R4, R5 ;  /* 0x0000000402127224 */ /* 0x000fe200078e0205 */
[----:B------:R-:W-:-:S05]  /*1b180*/  LOP3.LUT R2, RZ, R2, RZ, 0x33, !PT ;  /* 0x00000002ff027212 */ /* 0x000fca00078e33ff */
[----:B------:R-:W-:Y:S01]  /*1b190*/  IMAD.IADD R17, R17, 0x1, R2 ;  /* 0x0000000111117824 */ /* 0x000fe200078e0202 */
[----:B------:R-:W-:Y:S06]  /*1b1a0*/  BRA `(.L_x_8176) ;  /* 0x00000000001c7947 */ /* 0x000fec0003800000 */
.L_x_8168:
[----:B------:R-:W-:Y:S01]  /*1b1b0*/  UMOV UR4, URZ ;  /* 0x0000003f00047c82 */ /* 0x000fe20008000000 */
[----:B------:R-:W-:Y:S01]  /*1b1c0*/  UMOV UR5, URZ ;  /* 0x0000003f00057c82 */ /* 0x000fe20008000000 */
[----:B------:R-:W-:Y:S01]  /*1b1d0*/  ULDC UR6, c[0x0][0xc3c] ;  /* 0x00030f0000067ab9 */ /* 0x000fe20000000800 */
[----:B------:R-:W-:Y:S02]  /*1b1e0*/  IMAD.MOV.U32 R16, RZ, RZ, R0 ;  /* 0x000000ffff107224 */ /* 0x000fe400078e0000 */
[----:B------:R-:W-:Y:S02]  /*1b1f0*/  IMAD.U32 R17, RZ, RZ, UR4 ;  /* 0x00000004ff117e24 */ /* 0x000fe4000f8e00ff */
[----:B------:R-:W-:Y:S02]  /*1b200*/  IMAD.U32 R18, RZ, RZ, UR5 ;  /* 0x00000005ff127e24 */ /* 0x000fe4000f8e00ff */
[----:B------:R-:W-:-:S07]  /*1b210*/  IMAD.U32 R19, RZ, RZ, UR6 ;  /* 0x00000006ff137e24 */ /* 0x000fce000f8e00ff */
.L_x_8176:
        /* <DEDUP_REMOVED lines=10> */
.L_x_8165:
[----:B------:R-:W-:Y:S02]  /*1b2c0*/  ULDC UR4, c[0x0][0xc3c] ;  /* 0x00030f0000047ab9 */ /* 0x000fe40000000800 */
[----:B0-----:R-:W-:-:S13]  /*1b2d0*/  ISETP.GE.AND P0, PT, R19, UR4, PT ;  /* 0x0000000413007c0c */ /* 0x001fda000bf06270 */
[----:B------:R-:W-:Y:S05]  /*1b2e0*/  @!P0 BRA `(.L_x_8177) ;  /* 0xffffff9800b08947 */ /* 0x000fea000383ffff */
[----:B------:R-:W-:Y:S05]  /*1b2f0*/  BSYNC B8 ;  /* 0x0000000000087941 */ /* 0x000fea0003800000 */
.L_x_8070:
[----:B------:R-:W5:Y:S01]  /*1b300*/  LDL.LU R0, [R1+0x20] ;  /* 0x0000200001007983 */ /* 0x000f620000300800 */
[----:B------:R-:W-:Y:S01]  /*1b310*/  BSSY B0, `(.L_x_8178) ;  /* 0x000000b000007945 */ /* 0x000fe20003800000 */
[----:B------:R-:W1:Y:S01]  /*1b320*/  S2R R5, SR_CgaCtaId ;  /* 0x0000000000057919 */ /* 0x000e620000008800 */
[----:B-----5:R-:W-:-:S05]  /*1b330*/  VIADD R0, R0, 0x1 ;  /* 0x0000000100007836 */ /* 0x020fca0000000000 */
[----:B0-----:R-:W-:-:S04]  /*1b340*/  LEA.HI R2, R0, R0, RZ, 0x1 ;  /* 0x0000000000027211 */ /* 0x001fc800078f08ff */
[----:B------:R-:W-:Y:S02]  /*1b350*/  LOP3.LUT R3, R2, 0xfffffffe, RZ, 0xc0, !PT ;  /* 0xfffffffe02037812 */ /* 0x000fe400078ec0ff */
[----:B------:R-:W-:Y:S02]  /*1b360*/  MOV R2, 0x400 ;  /* 0x0000040000027802 */ /* 0x000fe40000000f00 */
[----:B------:R-:W-:Y:S02]  /*1b370*/  IADD3 R0, R0, -R3, RZ ;  /* 0x8000000300007210 */ /* 0x000fe40007ffe0ff */
[----:B-1----:R-:W-:Y:S02]  /*1b380*/  LEA R4, R5, R2, 0x18 ;  /* 0x0000000205047211 */ /* 0x002fe400078ec0ff */
[----:B------:R-:W-:-:S04]  /*1b390*/  SHF.L.U32 R0, R0, 0x1f, RZ ;  /* 0x0000001f00007819 */ /* 0x000fc800000006ff */
[----:B------:R-:W0:Y:S02]  /*1b3a0*/  SYNCS.PHASECHK.TRANS64.TRYWAIT P0, [R4+URZ+0x28c20], R0 ;  /* 0x028c2000040075a7 */ /* 0x000e24000800017f */
[----:B0-----:R-:W-:Y:S05]  /*1b3b0*/  @!P0 BRA `(.L_x_8179) ;  /* 0x0000004000448947 */ /* 0x001fea0003800000 */
.L_x_8321:
[----:B------:R-:W-:Y:S05]  /*1b3c0*/  BSYNC B0 ;  /* 0x0000000000007941 */ /* 0x000fea0003800000 */
.L_x_8178:
[----:B------:R-:W-:-:S03]  /*1b3d0*/  UMOV UR4, 0xffffffff ;  /* 0xffffffff00047882 */ /* 0x000fc60000000000 */
[----:B------:R-:W-:Y:S05]  /*1b3e0*/  BRA.DIV UR4, `(.L_x_8180) ;  /* 0x00000042044c7947 */ /* 0x000fea000b800000 */
[----:B0-----:R-:W0:Y:S02]  /*1b3f0*/  S2R R0, SR_TID.X ;  /* 0x0000000000007919 */ /* 0x001e240000002100 */
[----:B0-----:R-:W-:-:S04]  /*1b400*/  SHF.R.U32.HI R0, RZ, 0x5, R0 ;  /* 0x00000005ff007819 */ /* 0x001fc80000011600 */
[----:B------:R-:W-:-:S05]  /*1b410*/  LOP3.LUT R0, R0, 0x3, RZ, 0xc0, !PT ;  /* 0x0000000300007812 */ /* 0x000fca00078ec0ff */
[----:B------:R0:W1:Y:S02]  /*1b420*/  SHFL.IDX PT, R14, R0, RZ, 0x1f ;  /* 0x00001fff000e7589 */ /* 0x00006400000e0000 */
.L_x_8324:
[----:B-1----:R-:W-:-:S13]  /*1b430*/  ISETP.NE.AND P0, PT, R14, RZ, PT ;  /* 0x000000ff0e00720c */ /* 0x002fda0003f05270 */
[----:B------:R-:W-:Y:S05]  /*1b440*/  @P0 BRA `(.L_x_7913) ;  /* 0x0000000000840947 */ /* 0x000fea0003800000 */
[----:B------:R-:W-:-:S03]  /*1b450*/  UMOV UR4, 0xffffffff ;  /* 0xffffffff00047882 */ /* 0x000fc60000000000 */
[----:B------:R-:W-:Y:S05]  /*1b460*/  BRA.DIV UR4, `(.L_x_8181) ;  /* 0x0000004204607947 */ /* 0x000fea000b800000 */
[----:B------:R-:W-:-:S13]  /*1b470*/  ELECT P6, URZ, PT ;  /* 0x00000000003f782f */ /* 0x000fda00038c0000 */
.L_x_8327:
[----:B------:R-:W-:Y:S05]  /*1b480*/  @!P6 BRA `(.L_x_7913) ;  /* 0x000000000074e947 */ /* 0x000fea0003800000 */
[----:B------:R-:W-:-:S04]  /*1b490*/  LOP3.LUT R37, R37, 0x2, RZ, 0xfc, !PT ;  /* 0x0000000225257812 */ /* 0x000fc800078efcff */
[----:B------:R-:W-:-:S13]  /*1b4a0*/  ISETP.NE.AND P0, PT, R37, 0x3, PT ;  /* 0x000000032500780c */ /* 0x000fda0003f05270 */
[----:B------:R-:W-:Y:S05]  /*1b4b0*/  @!P0 BRA `(.L_x_8182) ;  /* 0x0000000000048947 */ /* 0x000fea0003800000 */
[----:B------:R-:W-:Y:S01]  /*1b4c0*/  BPT.TRAP 0x1 ;  /* 0x000000040000795c */ /* 0x000fe20000300000 */
.L_x_8182:
[C---:B------:R-:W-:Y:S01]  /*1b4d0*/  IMAD R5, R25.reuse, 0x8, R4 ;  /* 0x0000000819057824 */ /* 0x040fe200078e0204 */
[----:B0-----:R-:W-:Y:S01]  /*1b4e0*/  SHF.L.U32 R0, R26, 0x1f, RZ ;  /* 0x0000001f1a007819 */ /* 0x001fe200000006ff */
[----:B------:R-:W-:-:S03]  /*1b4f0*/  VIADD R25, R25, 0x1 ;  /* 0x0000000119197836 */ /* 0x000fc60000000000 */
[----:B------:R-:W0:Y:S02]  /*1b500*/  SYNCS.PHASECHK.TRANS64.TRYWAIT P1, [R5+URZ+0x28c40], R0 ;  /* 0x028c4000050075a7 */ /* 0x000e24000802017f */
[----:B------:R-:W-:-:S04]  /*1b510*/  ISETP.NE.AND P2, PT, R25, 0x2, PT ;  /* 0x000000021900780c */ /* 0x000fc80003f45270 */
[----:B------:R-:W-:Y:S01]  /*1b520*/  SEL R3, RZ, 0x1, P2 ;  /* 0x00000001ff037807 */ /* 0x000fe20001000000 */
[----:B0-----:R-:W-:Y:S08]  /*1b530*/  @!P1 BRA `(.L_x_8183) ;  /* 0x00000040004c9947 */ /* 0x001ff00003800000 */
.L_x_8328:
[----:B------:R-:W-:Y:S02]  /*1b540*/  SEL R25, R25, RZ, P2 ;  /* 0x000000ff19197207 */ /* 0x000fe40001000000 */
[----:B------:R-:W-:Y:S01]  /*1b550*/  LOP3.LUT R2, R26, R3, RZ, 0x3c, !PT ;  /* 0x000000031a027212 */ /* 0x000fe200078e3cff */
[----:B------:R-:W-:Y:S06]  /*1b560*/  @!P0 BRA `(.L_x_8184) ;  /* 0x0000000000048947 */ /* 0x000fec0003800000 */
[----:B------:R-:W-:Y:S01]  /*1b570*/  BPT.TRAP 0x1 ;  /* 0x000000040000795c */ /* 0x000fe20000300000 */
.L_x_8184:
[----:B------:R-:W-:Y:S01]  /*1b580*/  IMAD R25, R25, 0x8, R4 ;  /* 0x0000000819197824 */ /* 0x000fe200078e0204 */
[----:B------:R-:W-:-:S04]  /*1b590*/  SHF.L.U32 R2, R2, 0x1f, RZ ;  /* 0x0000001f02027819 */ /* 0x000fc800000006ff */
[----:B------:R-:W1:Y:S02]  /*1b5a0*/  SYNCS.PHASECHK.TRANS64.TRYWAIT P1, [R25+URZ+0x28c40], R2 ;  /* 0x028c4002190075a7 */ /* 0x000e64000802017f */
[----:B-1----:R-:W-:Y:S05]  /*1b5b0*/  @!P1 BRA `(.L_x_8185) ;  /* 0x0000004000409947 */ /* 0x002fea0003800000 */
.L_x_8329:
[----:B------:R-:W-:Y:S05]  /*1b5c0*/  @!P0 BRA `(.L_x_8186) ;  /* 0x0000000000048947 */ /* 0x000fea0003800000 */
[----:B------:R-:W-:Y:S01]  /*1b5d0*/  BPT.TRAP 0x1 ;  /* 0x000000040000795c */ /* 0x000fe20000300000 */
.L_x_8186:
[----:B------:R-:W5:Y:S02]  /*1b5e0*/  SYNCS.PHASECHK.TRANS64.TRYWAIT P1, [R5+URZ+0x28c60], R0 ;  /* 0x028c6000050075a7 */ /* 0x000f64000802017f */
[----:B-----5:R-:W-:Y:S05]  /*1b5f0*/  @!P1 BRA `(.L_x_8187) ;  /* 0x0000004000449947 */ /* 0x020fea0003800000 */
.L_x_8330:
[----:B------:R-:W-:Y:S05]  /*1b600*/  @!P0 BRA `(.L_x_8188) ;  /* 0x0000000000048947 */ /* 0x000fea0003800000 */
[----:B------:R-:W-:Y:S01]  /*1b610*/  BPT.TRAP 0x1 ;  /* 0x000000040000795c */ /* 0x000fe20000300000 */
.L_x_8188:
[----:B------:R0:W0:Y:S02]  /*1b620*/  SYNCS.PHASECHK.TRANS64.TRYWAIT P0, [R25+URZ+0x28c60], R2 ;  /* 0x028c6002190075a7 */ /* 0x000024000800017f */
[----:B0-----:R-:W-:Y:S05]  /*1b630*/  @!P0 NANOSLEEP.SYNCS 0x989680 ;  /* 0x009896800000895d */ /* 0x001fea0003900000 */
[----:B------:R-:W0:Y:S02]  /*1b640*/  @!P0 SYNCS.PHASECHK.TRANS64 P0, [R25+URZ+0x28c60], R2 ;  /* 0x028c6002190085a7 */ /* 0x000e24000800007f */
[----:B0-----:R-:W-:Y:S05]  /*1b650*/  @!P0 BRA `(.L_x_8188) ;  /* 0xfffffffc00f08947 */ /* 0x001fea000383ffff */
.L_x_7913:
[----:B------:R-:W-:Y:S05]  /*1b660*/  BSYNC B9 ;  /* 0x0000000000097941 */ /* 0x000fea0003800000 */
.L_x_7910:
[----:B------:R-:W-:Y:S05]  /*1b670*/  EXIT ;  /* 0x000000000000794d */ /* 0x000fea0003800000 */
.L_x_7929:
[----:B0-----:R0:W1:Y:S02]  /*1b680*/  SYNCS.PHASECHK.TRANS64.TRYWAIT P5, [R63+URZ+0x28c90], R74 ;  /* 0x028c904a3f0075a7 */ /* 0x00106400080a017f */
[----:B-1----:R-:W-:Y:S05]  /*1b690*/  @!P5 NANOSLEEP.SYNCS 0x989680 ;  /* 0x009896800000d95d */ /* 0x002fea0003900000 */
[----:B------:R-:W1:Y:S02]  /*1b6a0*/  @!P5 SYNCS.PHASECHK.TRANS64 P5, [R63+URZ+0x28c90], R74 ;  /* 0x028c904a3f00d5a7 */ /* 0x000e6400080a007f */
[----:B-1----:R-:W-:Y:S05]  /*1b6b0*/  @!P5 BRA `(.L_x_7929) ;  /* 0xfffffffc00f0d947 */ /* 0x002fea000383ffff */
[----:B------:R-:W-:Y:S05]  /*1b6c0*/  BRA `(.L_x_8189) ;  /* 0xfffffe7400047947 */ /* 0x000fea000383ffff */
.L_x_7930:
        /* <DEDUP_REMOVED lines=8> */
.L_x_8191:
[----:B------:R-:W-:Y:S05]  /*1b750*/  BSYNC B1 ;  /* 0x0000000000017941 */ /* 0x000fea0003800000 */
.L_x_8190:
        /* <DEDUP_REMOVED lines=8> */
.L_x_8192:
[----:B------:R-:W-:Y:S05]  /*1b7e0*/  BRA `(.L_x_8193) ;  /* 0xfffffe7000d07947 */ /* 0x000fea000383ffff */
.L_x_7940:
[----:B0-----:R0:W1:Y:S02]  /*1b7f0*/  SYNCS.PHASECHK.TRANS64.TRYWAIT P6, [R63+URZ+0x28c90], R74 ;  /* 0x028c904a3f0075a7 */ /* 0x00106400080c017f */
[----:B-1----:R-:W-:Y:S05]  /*1b800*/  @!P6 NANOSLEEP.SYNCS 0x989680 ;  /* 0x009896800000e95d */ /* 0x002fea0003900000 */
[----:B------:R-:W1:Y:S02]  /*1b810*/  @!P6 SYNCS.PHASECHK.TRANS64 P6, [R63+URZ+0x28c90], R74 ;  /* 0x028c904a3f00e5a7 */ /* 0x000e6400080c007f */
[----:B-1----:R-:W-:Y:S05]  /*1b820*/  @!P6 BRA `(.L_x_7940) ;  /* 0xfffffffc00f0e947 */ /* 0x002fea000383ffff */
[----:B------:R-:W-:Y:S05]  /*1b830*/  BRA `(.L_x_8194) ;  /* 0xfffffe7c005c7947 */ /* 0x000fea000383ffff */
.L_x_7941:
        /* <DEDUP_REMOVED lines=8> */
.L_x_8196:
[----:B------:R-:W-:Y:S05]  /*1b8c0*/  BSYNC B1 ;  /* 0x0000000000017941 */ /* 0x000fea0003800000 */
.L_x_8195:
        /* <DEDUP_REMOVED lines=8> */
.L_x_8197:
[----:B------:R-:W-:Y:S01]  /*1b950*/  IMAD.MOV.U32 R70, RZ, RZ, R14 ;  /* 0x000000ffff467224 */ /* 0x000fe200078e000e */
[----:B------:R-:W-:Y:S06]  /*1b960*/  BRA `(.L_x_8198) ;  /* 0xfffffe7c00247947 */ /* 0x000fec000383ffff */
.L_x_7946:
[----:B-1----:R1:W2:Y:S02]  /*1b970*/  SYNCS.PHASECHK.TRANS64.TRYWAIT P4, [R63+URZ+0x28c90], R74 ;  /* 0x028c904a3f0075a7 */ /* 0x0022a4000808017f */
[----:B--2---:R-:W-:Y:S05]  /*1b980*/  @!P4 NANOSLEEP.SYNCS 0x989680 ;  /* 0x009896800000c95d */ /* 0x004fea0003900000 */
[----:B------:R-:W2:Y:S02]  /*1b990*/  @!P4 SYNCS.PHASECHK.TRANS64 P4, [R63+URZ+0x28c90], R74 ;  /* 0x028c904a3f00c5a7 */ /* 0x000ea4000808007f */
[----:B--2---:R-:W-:Y:S05]  /*1b9a0*/  @!P4 BRA `(.L_x_7946) ;  /* 0xfffffffc00f0c947 */ /* 0x004fea000383ffff */
[----:B------:R-:W-:Y:S05]  /*1b9b0*/  BRA `(.L_x_8199) ;  /* 0xfffffe8400287947 */ /* 0x000fea000383ffff */
.L_x_7947:
[----:B------:R-:W-:Y:S01]  /*1b9c0*/  BSSY B1, `(.L_x_8200) ;  /* 0x0000007000017945 */ /* 0x000fe20003800000 */
[----:B------:R-:W-:Y:S02]  /*1b9d0*/  IMAD.MOV.U32 R12, RZ, RZ, RZ ;  /* 0x000000ffff0c7224 */ /* 0x000fe400078e00ff */
[----:B------:R-:W-:Y:S02]  /*1b9e0*/  IMAD.MOV.U32 R11, RZ, RZ, 0x1c1f ;  /* 0x00001c1fff0b7424 */ /* 0x000fe400078e00ff */
[----:B------:R-:W-:-:S07]  /*1b9f0*/  IMAD.MOV.U32 R15, RZ, RZ, -0x1 ;  /* 0xffffffffff0f7424 */ /* 0x000fce00078e00ff */
[----:B-1----:R-:W-:Y:S05]  /*1ba00*/  WARPSYNC.COLLECTIVE R15, `(.L_x_8201) ;  /* 0x000000000f087348 */ /* 0x002fea0003c00000 */
[----:B------:R0:W2:Y:S02]  /*1ba10*/  SHFL.IDX P6, R14, R13, R12, R11 ;  /* 0x0000000c0d0e7389 */ /* 0x0000a400000c000b */
[----:B012---:R-:W-:Y:S01]  /*1ba20*/  ENDCOLLECTIVE ;  /* 0x000000000000791b */ /* 0x007fe20003800000 */
.L_x_8201:
[----:B------:R-:W-:Y:S05]  /*1ba30*/  BSYNC B1 ;  /* 0x0000000000017941 */ /* 0x000fea0003800000 */
.L_x_8200:
        /* <DEDUP_REMOVED lines=8> */
.L_x_8202:
[----:B------:R-:W-:Y:S05]  /*1bac0*/  BRA `(.L_x_8203) ;  /* 0xfffffe8400507947 */ /* 0x000fea000383ffff */
.L_x_7951:
[----:B-1----:R1:W2:Y:S02]  /*1bad0*/  SYNCS.PHASECHK.TRANS64.TRYWAIT P3, [R63+URZ+0x28cb0], R74 ;  /* 0x028cb04a3f0075a7 */ /* 0x0022a4000806017f */
[----:B--2---:R-:W-:Y:S05]  /*1bae0*/  @!P3 NANOSLEEP.SYNCS 0x989680 ;  /* 0x009896800000b95d */ /* 0x004fea0003900000 */
[----:B------:R-:W2:Y:S02]  /*1baf0*/  @!P3 SYNCS.PHASECHK.TRANS64 P3, [R63+URZ+0x28cb0], R74 ;  /* 0x028cb04a3f00b5a7 */ /* 0x000ea4000806007f */
[----:B--2---:R-:W-:Y:S05]  /*1bb00*/  @!P3 BRA `(.L_x_7951) ;  /* 0xfffffffc00f0b947 */ /* 0x004fea000383ffff */
[----:B------:R-:W-:Y:S05]  /*1bb10*/  BRA `(.L_x_8204) ;  /* 0xfffffe8400dc7947 */ /* 0x000fea000383ffff */
.L_x_7962:
[----:B0-----:R0:W1:Y:S02]  /*1bb20*/  SYNCS.PHASECHK.TRANS64.TRYWAIT P1, [R3+URZ+0x28c50], R8 ;  /* 0x028c5008030075a7 */ /* 0x001064000802017f */
[----:B-1----:R-:W-:Y:S05]  /*1bb30*/  @!P1 NANOSLEEP.SYNCS 0x989680 ;  /* 0x009896800000995d */ /* 0x002fea0003900000 */
[----:B------:R-:W1:Y:S02]  /*1bb40*/  @!P1 SYNCS.PHASECHK.TRANS64 P1, [R3+URZ+0x28c50], R8 ;  /* 0x028c5008030095a7 */ /* 0x000e64000802007f */
[----:B-1----:R-:W-:Y:S05]  /*1bb50*/  @!P1 BRA `(.L_x_7962) ;  /* 0xfffffffc00f09947 */ /* 0x002fea000383ffff */
[----:B------:R-:W-:Y:S05]  /*1bb60*/  BRA `(.L_x_8205) ;  /* 0xfffffe9400f87947 */ /* 0x000fea000383ffff */
.L_x_7970:
[----:B-1----:R1:W2:Y:S02]  /*1bb70*/  SYNCS.PHASECHK.TRANS64.TRYWAIT P1, [R20+URZ+0x28c50], R12 ;  /* 0x028c500c140075a7 */ /* 0x0022a4000802017f */
[----:B--2---:R-:W-:Y:S05]  /*1bb80*/  @!P1 NANOSLEEP.SYNCS 0x989680 ;  /* 0x009896800000995d */ /* 0x004fea0003900000 */
[----:B------:R-:W2:Y:S02]  /*1bb90*/  @!P1 SYNCS.PHASECHK.TRANS64 P1, [R20+URZ+0x28c50], R12 ;  /* 0x028c500c140095a7 */ /* 0x000ea4000802007f */
[----:B--2---:R-:W-:Y:S05]  /*1bba0*/  @!P1 BRA `(.L_x_7970) ;  /* 0xfffffffc00f09947 */ /* 0x004fea000383ffff */
[----:B------:R-:W-:Y:S05]  /*1bbb0*/  BRA `(.L_x_7969) ;  /* 0xfffffea4001c7947 */ /* 0x000fea000383ffff */
.L_x_7984:
        /* <DEDUP_REMOVED lines=8> */
.L_x_8207:
[----:B------:R-:W-:Y:S05]  /*1bc40*/  BSYNC B1 ;  /* 0x0000000000017941 */ /* 0x000fea0003800000 */
.L_x_8206:
        /* <DEDUP_REMOVED lines=8> */
.L_x_8208:
[----:B------:R-:W-:Y:S02]  /*1bcd0*/  IMAD.MOV.U32 R13, RZ, RZ, R10 ;  /* 0x000000ffff0d7224 */ /* 0x000fe400078e000a */
[----:B------:R-:W-:-:S07]  /*1bce0*/  IMAD.MOV.U32 R0, RZ, RZ, R14 ;  /* 0x000000ffff007224 */ /* 0x000fce00078e000e */
[----:B------:R-:W-:Y:S05]  /*1bcf0*/  WARPSYNC.COLLECTIVE R15, `(.L_x_8209) ;  /* 0x000000000f087348 */ /* 0x000fea0003c00000 */
[----:B------:R0:W1:Y:S02]  /*1bd00*/  SHFL.IDX P6, R14, R13, R12, R11 ;  /* 0x0000000c0d0e7389 */ /* 0x00006400000c000b */
[----:B01----:R-:W-:Y:S01]  /*1bd10*/  ENDCOLLECTIVE ;  /* 0x000000000000791b */ /* 0x003fe20003800000 */
.L_x_8209:
[----:B------:R-:W-:Y:S02]  /*1bd20*/  IMAD.MOV.U32 R13, RZ, RZ, R7 ;  /* 0x000000ffff0d7224 */ /* 0x000fe400078e0007 */
[----:B------:R-:W-:-:S07]  /*1bd30*/  IMAD.MOV.U32 R5, RZ, RZ, R14 ;  /* 0x000000ffff057224 */ /* 0x000fce00078e000e */
[----:B------:R-:W-:Y:S05]  /*1bd40*/  WARPSYNC.COLLECTIVE R15, `(.L_x_8210) ;  /* 0x000000000f087348 */ /* 0x000fea0003c00000 */
[----:B------:R0:W1:Y:S02]  /*1bd50*/  SHFL.IDX P6, R14, R13, R12, R11 ;  /* 0x0000000c0d0e7389 */ /* 0x00006400000c000b */
[----:B01----:R-:W-:Y:S01]  /*1bd60*/  ENDCOLLECTIVE ;  /* 0x000000000000791b */ /* 0x003fe20003800000 */
.L_x_8210:
[----:B------:R-:W-:Y:S05]  /*1bd70*/  BRA `(.L_x_8211) ;  /* 0xfffffebc00147947 */ /* 0x000fea000383ffff */
.L_x_7987:
        /* <DEDUP_REMOVED lines=8> */
.L_x_8213:
[----:B------:R-:W-:Y:S05]  /*1be00*/  BSYNC B1 ;  /* 0x0000000000017941 */ /* 0x000fea0003800000 */
.L_x_8212:
        /* <DEDUP_REMOVED lines=8> */
.L_x_8214:
[----:B------:R-:W-:Y:S02]  /*1be90*/  IMAD.MOV.U32 R13, RZ, RZ, R10 ;  /* 0x000000ffff0d7224 */ /* 0x000fe400078e000a */
[----:B------:R-:W-:-:S07]  /*1bea0*/  IMAD.MOV.U32 R0, RZ, RZ, R14 ;  /* 0x000000ffff007224 */ /* 0x000fce00078e000e */
[----:B------:R-:W-:Y:S05]  /*1beb0*/  WARPSYNC.COLLECTIVE R15, `(.L_x_8215) ;  /* 0x000000000f087348 */ /* 0x000fea0003c00000 */
[----:B------:R0:W1:Y:S02]  /*1bec0*/  SHFL.IDX P6, R14, R13, R12, R11 ;  /* 0x0000000c0d0e7389 */ /* 0x00006400000c000b */
[----:B01----:R-:W-:Y:S01]  /*1bed0*/  ENDCOLLECTIVE ;  /* 0x000000000000791b */ /* 0x003fe20003800000 */
.L_x_8215:
[----:B------:R-:W-:Y:S02]  /*1bee0*/  IMAD.MOV.U32 R13, RZ, RZ, R7 ;  /* 0x000000ffff0d7224 */ /* 0x000fe400078e0007 */
[----:B------:R-:W-:-:S07]  /*1bef0*/  IMAD.MOV.U32 R5, RZ, RZ, R14 ;  /* 0x000000ffff057224 */ /* 0x000fce00078e000e */
[----:B------:R-:W-:Y:S05]  /*1bf00*/  WARPSYNC.COLLECTIVE R15, `(.L_x_8216) ;  /* 0x000000000f087348 */ /* 0x000fea0003c00000 */
[----:B------:R0:W1:Y:S02]  /*1bf10*/  SHFL.IDX P6, R14, R13, R12, R11 ;  /* 0x0000000c0d0e7389 */ /* 0x00006400000c000b */
[----:B01----:R-:W-:Y:S01]  /*1bf20*/  ENDCOLLECTIVE ;  /* 0x000000000000791b */ /* 0x003fe20003800000 */
.L_x_8216:
[----:B------:R-:W-:Y:S05]  /*1bf30*/  BRA `(.L_x_8217) ;  /* 0xfffffebc00787947 */ /* 0x000fea000383ffff */
.L_x_7991:
[----:B0-----:R0:W1:Y:S02]  /*1bf40*/  SYNCS.PHASECHK.TRANS64.TRYWAIT P0, [R2+URZ+0x28c00], R37 ;  /* 0x028c0025020075a7 */ /* 0x001064000800017f */
[----:B-1----:R-:W-:Y:S05]  /*1bf50*/  @!P0 NANOSLEEP.SYNCS 0x989680 ;  /* 0x009896800000895d */ /* 0x002fea0003900000 */
[----:B------:R-:W1:Y:S02]  /*1bf60*/  @!P0 SYNCS.PHASECHK.TRANS64 P0, [R2+URZ+0x28c00], R37 ;  /* 0x028c0025020085a7 */ /* 0x000e64000800007f */
[----:B-1----:R-:W-:Y:S05]  /*1bf70*/  @!P0 BRA `(.L_x_7991) ;  /* 0xfffffffc00f08947 */ /* 0x002fea000383ffff */
[----:B------:R-:W-:Y:S05]  /*1bf80*/  BRA `(.L_x_8218) ;  /* 0xfffffec000687947 */ /* 0x000fea000383ffff */
.L_x_7999:
[----:B------:R-:W0:Y:S01]  /*1bf90*/  LDC R37, c[0x0][0x3f4] ;  /* 0x0000fd00ff257b82 */ /* 0x000e220000000800 */
        /* <DEDUP_REMOVED lines=8> */
.L_x_8220:
[----:B------:R-:W-:Y:S05]  /*1c020*/  BSYNC B1 ;  /* 0x0000000000017941 */ /* 0x000fea0003800000 */
.L_x_8219:
        /* <DEDUP_REMOVED lines=10> */
.L_x_8221:
        /* <DEDUP_REMOVED lines=8> */
.L_x_8222:
[----:B------:R-:W-:-:S05]  /*1c150*/  @!P1 IADD3 R6, P2, R3, R5, RZ ;  /* 0x0000000503069210 */ /* 0x000fca0007f5e0ff */
[----:B------:R-:W-:Y:S02]  /*1c160*/  @!P1 IMAD.X R7, R0, 0x1, R21, P2 ;  /* 0x0000000100079824 */ /* 0x000fe400010e0615 */
[----:B------:R-:W-:Y:S02]  /*1c170*/  IMAD.MOV.U32 R13, RZ, RZ, R27 ;  /* 0x000000ffff0d7224 */ /* 0x000fe400078e001b */
[----:B------:R-:W-:-:S07]  /*1c180*/  IMAD.MOV.U32 R4, RZ, RZ, R14 ;  /* 0x000000ffff047224 */ /* 0x000fce00078e000e */
[----:B------:R-:W-:Y:S05]  /*1c190*/  WARPSYNC.COLLECTIVE R15, `(.L_x_8223) ;  /* 0x000000000f087348 */ /* 0x000fea0003c00000 */
[----:B------:R0:W1:Y:S02]  /*1c1a0*/  SHFL.IDX P6, R14, R13, R12, R11 ;  /* 0x0000000c0d0e7389 */ /* 0x00006400000c000b */
[----:B01----:R-:W-:Y:S01]  /*1c1b0*/  ENDCOLLECTIVE ;  /* 0x000000000000791b */ /* 0x003fe20003800000 */
.L_x_8223:
        /* <DEDUP_REMOVED lines=19> */
.L_x_8224:
[----:B------:R-:W-:Y:S01]  /*1c2f0*/  @!P1 IMAD.MOV.U32 R32, RZ, RZ, R10 ;  /* 0x000000ffff209224 */ /* 0x000fe200078e000a */
[----:B------:R-:W-:Y:S01]  /*1c300*/  MOV R0, R30 ;  /* 0x0000001e00007202 */ /* 0x000fe20000000f00 */
[----:B------:R-:W-:Y:S02]  /*1c310*/  IMAD.MOV.U32 R3, RZ, RZ, R31 ;  /* 0x000000ffff037224 */ /* 0x000fe400078e001f */
[----:B------:R-:W-:Y:S01]  /*1c320*/  IMAD.MOV.U32 R8, RZ, RZ, R32 ;  /* 0x000000ffff087224 */ /* 0x000fe200078e0020 */
[----:B------:R-:W-:Y:S01]  /*1c330*/  PRMT R41, R0, 0x7610, R41 ;  /* 0x0000761000297816 */ /* 0x000fe20000000029 */
[----:B------:R-:W-:Y:S01]  /*1c340*/  IMAD.MOV.U32 R9, RZ, RZ, R33 ;  /* 0x000000ffff097224 */ /* 0x000fe200078e0021 */
[----:B------:R-:W-:-:S04]  /*1c350*/  PRMT R34, R34, 0x5410, R3 ;  /* 0x0000541022227816 */ /* 0x000fc80000000003 */
[----:B------:R-:W-:Y:S01]  /*1c360*/  PRMT R34, R8, 0x7610, R34 ;  /* 0x0000761008227816 */ /* 0x000fe20000000022 */
[----:B------:R-:W-:Y:S01]  /*1c370*/  IMAD.MOV.U32 R13, RZ, RZ, R25 ;  /* 0x000000ffff0d7224 */ /* 0x000fe200078e0019 */
[----:B------:R-:W-:Y:S02]  /*1c380*/  PRMT R36, R9, 0x7610, R36 ;  /* 0x0000761009247816 */ /* 0x000fe40000000024 */
[----:B------:R-:W-:Y:S01]  /*1c390*/  @!P1 MOV R29, R7 ;  /* 0x00000007001d9202 */ /* 0x000fe20000000f00 */
[----:B------:R-:W-:Y:S02]  /*1c3a0*/  @!P1 IMAD.MOV.U32 R20, RZ, RZ, R4 ;  /* 0x000000ffff149224 */ /* 0x000fe400078e0004 */
[----:B------:R-:W-:Y:S02]  /*1c3b0*/  @!P1 IMAD.MOV.U32 R21, RZ, RZ, R5 ;  /* 0x000000ffff159224 */ /* 0x000fe400078e0005 */
[----:B------:R-:W-:Y:S02]  /*1c3c0*/  @!P1 IMAD.MOV.U32 R28, RZ, RZ, R6 ;  /* 0x000000ffff1c9224 */ /* 0x000fe400078e0006 */
[----:B------:R-:W-:-:S07]  /*1c3d0*/  IMAD.MOV.U32 R0, RZ, RZ, R14 ;  /* 0x000000ffff007224 */ /* 0x000fce00078e000e */
[----:B------:R-:W-:Y:S05]  /*1c3e0*/  WARPSYNC.COLLECTIVE R15, `(.L_x_8225) ;  /* 0x000000000f087348 */ /* 0x000fea0003c00000 */
[----:B------:R0:W1:Y:S02]  /*1c3f0*/  SHFL.IDX P6, R14, R13, R12, R11 ;  /* 0x0000000c0d0e7389 */ /* 0x00006400000c000b */
[----:B01----:R-:W-:Y:S01]  /*1c400*/  ENDCOLLECTIVE ;  /* 0x000000000000791b */ /* 0x003fe20003800000 */
.L_x_8225:
[----:B------:R-:W-:Y:S02]  /*1c410*/  IMAD.MOV.U32 R4, RZ, RZ, R20 ;  /* 0x000000ffff047224 */ /* 0x000fe400078e0014 */
[----:B------:R-:W-:Y:S02]  /*1c420*/  IMAD.MOV.U32 R5, RZ, RZ, R21 ;  /* 0x000000ffff057224 */ /* 0x000fe400078e0015 */
[----:B------:R-:W-:Y:S02]  /*1c430*/  IMAD.MOV.U32 R7, RZ, RZ, R29 ;  /* 0x000000ffff077224 */ /* 0x000fe400078e001d */
[----:B------:R-:W-:Y:S01]  /*1c440*/  IMAD.MOV.U32 R6, RZ, RZ, R28 ;  /* 0x000000ffff067224 */ /* 0x000fe200078e001c */
[----:B------:R-:W-:Y:S02]  /*1c450*/  PRMT R41, R41, 0x5410, R5 ;  /* 0x0000541029297816 */ /* 0x000fe40000000005 */
[----:B------:R-:W-:Y:S02]  /*1c460*/  PRMT R39, R7, 0x5410, R4 ;  /* 0x0000541007277816 */ /* 0x000fe40000000004 */
[----:B------:R-:W-:-:S02]  /*1c470*/  CS2R R4, SRZ ;  /* 0x0000000000047805 */ /* 0x000fc4000001ff00 */
[----:B------:R-:W-:Y:S01]  /*1c480*/  PRMT R43, R43, 0x5410, R6 ;  /* 0x000054102b2b7816 */ /* 0x000fe20000000006 */
[----:B------:R-:W-:Y:S02]  /*1c490*/  IMAD.MOV.U32 R13, RZ, RZ, R24 ;  /* 0x000000ffff0d7224 */ /* 0x000fe400078e0018 */
[----:B------:R-:W-:-:S07]  /*1c4a0*/  IMAD.MOV.U32 R3, RZ, RZ, R14 ;  /* 0x000000ffff037224 */ /* 0x000fce00078e000e */
[----:B------:R-:W-:Y:S05]  /*1c4b0*/  WARPSYNC.COLLECTIVE R15, `(.L_x_8226) ;  /* 0x000000000f087348 */ /* 0x000fea0003c00000 */
[----:B------:R0:W1:Y:S02]  /*1c4c0*/  SHFL.IDX P6, R14, R13, R12, R11 ;  /* 0x0000000c0d0e7389 */ /* 0x00006400000c000b */
[----:B01----:R-:W-:Y:S01]  /*1c4d0*/  ENDCOLLECTIVE ;  /* 0x000000000000791b */ /* 0x003fe20003800000 */
.L_x_8226:
[----:B------:R-:W-:Y:S02]  /*1c4e0*/  IMAD.MOV.U32 R13, RZ, RZ, R27 ;  /* 0x000000ffff0d7224 */ /* 0x000fe400078e001b */
[----:B------:R-:W-:-:S07]  /*1c4f0*/  IMAD.MOV.U32 R24, RZ, RZ, R14 ;  /* 0x000000ffff187224 */ /* 0x000fce00078e000e */
[----:B------:R-:W-:Y:S05]  /*1c500*/  WARPSYNC.COLLECTIVE R15, `(.L_x_8227) ;  /* 0x000000000f087348 */ /* 0x000fea0003c00000 */
[----:B------:R0:W1:Y:S02]  /*1c510*/  SHFL.IDX P6, R14, R13, R12, R11 ;  /* 0x0000000c0d0e7389 */ /* 0x00006400000c000b */
[----:B01----:R-:W-:Y:S01]  /*1c520*/  ENDCOLLECTIVE ;  /* 0x000000000000791b */ /* 0x003fe20003800000 */
.L_x_8227:
[----:B------:R-:W-:Y:S05]  /*1c530*/  BRA `(.L_x_8228) ;  /* 0xfffffecc008c7947 */ /* 0x000fea000383ffff */
.L_x_8003:
[----:B0-----:R0:W1:Y:S02]  /*1c540*/  SYNCS.PHASECHK.TRANS64.TRYWAIT P1, [R2+URZ+0x28c00], R13 ;  /* 0x028c000d020075a7 */ /* 0x001064000802017f */
[----:B-1----:R-:W-:Y:S05]  /*1c550*/  @!P1 NANOSLEEP.SYNCS 0x989680 ;  /* 0x009896800000995d */ /* 0x002fea0003900000 */
[----:B------:R-:W1:Y:S02]  /*1c560*/  @!P1 SYNCS.PHASECHK.TRANS64 P1, [R2+URZ+0x28c00], R13 ;  /* 0x028c000d020095a7 */ /* 0x000e64000802007f */
[----:B-1----:R-:W-:Y:S05]  /*1c570*/  @!P1 BRA `(.L_x_8003) ;  /* 0xfffffffc00f09947 */ /* 0x002fea000383ffff */
[----:B------:R-:W-:Y:S05]  /*1c580*/  BRA `(.L_x_8229) ;  /* 0xfffffed0002c7947 */ /* 0x000fea000383ffff */
.L_x_8009:
[----:B0-----:R0:W1:Y:S02]  /*1c590*/  SYNCS.PHASECHK.TRANS64.TRYWAIT P1, [R20+URZ+0x28c30], R21 ;  /* 0x028c3015140075a7 */ /* 0x001064000802017f */
[----:B-1----:R-:W-:Y:S05]  /*1c5a0*/  @!P1 NANOSLEEP.SYNCS 0x989680 ;  /* 0x009896800000995d */ /* 0x002fea0003900000 */
[----:B------:R-:W1:Y:S02]  /*1c5b0*/  @!P1 SYNCS.PHASECHK.TRANS64 P1, [R20+URZ+0x28c30], R21 ;  /* 0x028c3015140095a7 */ /* 0x000e64000802007f */
[----:B-1----:R-:W-:Y:S05]  /*1c5c0*/  @!P1 BRA `(.L_x_8009) ;  /* 0xfffffffc00f09947 */ /* 0x002fea000383ffff */
[----:B------:R-:W-:Y:S05]  /*1c5d0*/  BRA `(.L_x_8008) ;  /* 0xfffffedc00e87947 */ /* 0x000fea000383ffff */
.L_x_8015:
[----:B-1----:R1:W3:Y:S02]  /*1c5e0*/  SYNCS.PHASECHK.TRANS64.TRYWAIT P1, [R20+URZ+0x28c50], R21 ;  /* 0x028c5015140075a7 */ /* 0x0022e4000802017f */
[----:B---3--:R-:W-:Y:S05]  /*1c5f0*/  @!P1 NANOSLEEP.SYNCS 0x989680 ;  /* 0x009896800000995d */ /* 0x008fea0003900000 */
[----:B------:R-:W3:Y:S02]  /*1c600*/  @!P1 SYNCS.PHASECHK.TRANS64 P1, [R20+URZ+0x28c50], R21 ;  /* 0x028c5015140095a7 */ /* 0x000ee4000802007f */
[----:B---3--:R-:W-:Y:S05]  /*1c610*/  @!P1 BRA `(.L_x_8015) ;  /* 0xfffffffc00f09947 */ /* 0x008fea000383ffff */
[----:B------:R-:W-:Y:S05]  /*1c620*/  BRA `(.L_x_8014) ;  /* 0xfffffef400ac7947 */ /* 0x000fea000383ffff */
.L_x_8024:
[----:B-1----:R1:W2:Y:S02]  /*1c630*/  SYNCS.PHASECHK.TRANS64.TRYWAIT P1, [R209+URZ+0x28c30], R213 ;  /* 0x028c30d5d10075a7 */ /* 0x0022a4000802017f */
[----:B--2---:R-:W-:Y:S05]  /*1c640*/  @!P1 NANOSLEEP.SYNCS 0x989680 ;  /* 0x009896800000995d */ /* 0x004fea0003900000 */
[----:B------:R-:W2:Y:S02]  /*1c650*/  @!P1 SYNCS.PHASECHK.TRANS64 P1, [R209+URZ+0x28c30], R213 ;  /* 0x028c30d5d10095a7 */ /* 0x000ea4000802007f */
[----:B--2---:R-:W-:Y:S05]  /*1c660*/  @!P1 BRA `(.L_x_8024) ;  /* 0xfffffffc00f09947 */ /* 0x004fea000383ffff */
[----:B------:R-:W-:Y:S05]  /*1c670*/  BRA `(.L_x_8023) ;  /* 0xfffffef800e07947 */ /* 0x000fea000383ffff */
.L_x_8030:
[----:B--2---:R2:W3:Y:S02]  /*1c680*/  SYNCS.PHASECHK.TRANS64.TRYWAIT P1, [R209+URZ+0x28c50], R213 ;  /* 0x028c50d5d10075a7 */ /* 0x0044e4000802017f */
[----:B---3--:R-:W-:Y:S05]  /*1c690*/  @!P1 NANOSLEEP.SYNCS 0x989680 ;  /* 0x009896800000995d */ /* 0x008fea0003900000 */
[----:B------:R-:W3:Y:S02]  /*1c6a0*/  @!P1 SYNCS.PHASECHK.TRANS64 P1, [R209+URZ+0x28c50], R213 ;  /* 0x028c50d5d10095a7 */ /* 0x000ee4000802007f */
[----:B---3--:R-:W-:Y:S05]  /*1c6b0*/  @!P1 BRA `(.L_x_8030) ;  /* 0xfffffffc00f09947 */ /* 0x008fea000383ffff */
[----:B------:R-:W-:Y:S05]  /*1c6c0*/  BRA `(.L_x_8029) ;  /* 0xffffff1800947947 */ /* 0x000fea000383ffff */
.L_x_8039:
[----:B-1----:R1:W2:Y:S02]  /*1c6d0*/  SYNCS.PHASECHK.TRANS64.TRYWAIT P1, [R198+URZ+0x28c30], R20 ;  /* 0x028c3014c60075a7 */ /* 0x0022a4000802017f */
[----:B--2---:R-:W-:Y:S05]  /*1c6e0*/  @!P1 NANOSLEEP.SYNCS 0x989680 ;  /* 0x009896800000995d */ /* 0x004fea0003900000 */
[----:B------:R-:W2:Y:S02]  /*1c6f0*/  @!P1 SYNCS.PHASECHK.TRANS64 P1, [R198+URZ+0x28c30], R20 ;  /* 0x028c3014c60095a7 */ /* 0x000ea4000802007f */
[----:B--2---:R-:W-:Y:S05]  /*1c700*/  @!P1 BRA `(.L_x_8039) ;  /* 0xfffffffc00f09947 */ /* 0x004fea000383ffff */
[----:B------:R-:W-:Y:S05]  /*1c710*/  BRA `(.L_x_8038) ;  /* 0xffffff1c00b47947 */ /* 0x000fea000383ffff */
.L_x_8045:
[----:B--2---:R2:W3:Y:S02]  /*1c720*/  SYNCS.PHASECHK.TRANS64.TRYWAIT P1, [R198+URZ+0x28c50], R20 ;  /* 0x028c5014c60075a7 */ /* 0x0044e4000802017f */
[----:B---3--:R-:W-:Y:S05]  /*1c730*/  @!P1 NANOSLEEP.SYNCS 0x989680 ;  /* 0x009896800000995d */ /* 0x008fea0003900000 */
[----:B------:R-:W3:Y:S02]  /*1c740*/  @!P1 SYNCS.PHASECHK.TRANS64 P1, [R198+URZ+0x28c50], R20 ;  /* 0x028c5014c60095a7 */ /* 0x000ee4000802007f */
[----:B---3--:R-:W-:Y:S05]  /*1c750*/  @!P1 BRA `(.L_x_8045) ;  /* 0xfffffffc00f09947 */ /* 0x008fea000383ffff */
[----:B------:R-:W-:Y:S05]  /*1c760*/  BRA `(.L_x_8044) ;  /* 0xffffff3800147947 */ /* 0x000fea000383ffff */
.L_x_8076:
        /* <DEDUP_REMOVED lines=11> */
.L_x_8231:
[----:B------:R-:W-:Y:S05]  /*1c820*/  BSYNC B1 ;  /* 0x0000000000017941 */ /* 0x000fea0003800000 */
.L_x_8230:
[----:B------:R-:W-:Y:S05]  /*1c830*/  BRA `(.L_x_8232) ;  /* 0xffffff8c00387947 */ /* 0x000fea000383ffff */
.L_x_8078:
[----:B------:R-:W-:Y:S01]  /*1c840*/  BSSY B1, `(.L_x_8233) ;  /* 0x0000006000017945 */ /* 0x000fe20003800000 */
[----:B------:R-:W-:-:S07]  /*1c850*/  IMAD.MOV.U32 R15, RZ, RZ, -0x1 ;  /* 0xffffffffff0f7424 */ /* 0x000fce00078e00ff */
[----:B012---:R-:W-:Y:S05]  /*1c860*/  WARPSYNC.COLLECTIVE R15, `(.L_x_8234) ;  /* 0x000000000f0c7348 */ /* 0x007fea0003c00000 */
[----:B------:R-:W-:Y:S02]  /*1c870*/  ELECT P6, UR62, PT ;  /* 0x00000000003e782f */ /* 0x000fe400038c0000 */
[----:B------:R-:W-:Y:S01]  /*1c880*/  MOV R14, UR62 ;  /* 0x0000003e000e7c02 */ /* 0x000fe20008000f00 */
[----:B012---:R-:W-:Y:S10]  /*1c890*/  ENDCOLLECTIVE ;  /* 0x000000000000791b */ /* 0x007ff40003800000 */
.L_x_8234:
[----:B------:R-:W-:Y:S05]  /*1c8a0*/  BSYNC B1 ;  /* 0x0000000000017941 */ /* 0x000fea0003800000 */
.L_x_8233:
[----:B------:R-:W-:Y:S05]  /*1c8b0*/  BRA `(.L_x_8077) ;  /* 0xffffff8c00307947 */ /* 0x000fea000383ffff */
.L_x_8080:
[----:B0-----:R0:W2:Y:S02]  /*1c8c0*/  SYNCS.PHASECHK.TRANS64.TRYWAIT P0, [R23+URZ+0x28c20], R3 ;  /* 0x028c2003170075a7 */ /* 0x0010a4000800017f */
[----:B--2---:R-:W-:Y:S05]  /*1c8d0*/  @!P0 NANOSLEEP.SYNCS 0x989680 ;  /* 0x009896800000895d */ /* 0x004fea0003900000 */
[----:B------:R-:W2:Y:S02]  /*1c8e0*/  @!P0 SYNCS.PHASECHK.TRANS64 P0, [R23+URZ+0x28c20], R3 ;  /* 0x028c2003170085a7 */ /* 0x000ea4000800007f */
[----:B--2---:R-:W-:Y:S05]  /*1c8f0*/  @!P0 BRA `(.L_x_8080) ;  /* 0xfffffffc00f08947 */ /* 0x004fea000383ffff */
[----:B------:R-:W-:Y:S05]  /*1c900*/  BRA `(.L_x_8235) ;  /* 0xffffff8c00407947 */ /* 0x000fea000383ffff */
.L_x_8084:
[----:B0-----:R0:W1:Y:S02]  /*1c910*/  SYNCS.PHASECHK.TRANS64.TRYWAIT P0, [R3+URZ+0x28ca0], R8 ;  /* 0x028ca008030075a7 */ /* 0x001064000800017f */
[----:B-1----:R-:W-:Y:S05]  /*1c920*/  @!P0 NANOSLEEP.SYNCS 0x989680 ;  /* 0x009896800000895d */ /* 0x002fea0003900000 */
[----:B------:R-:W1:Y:S02]  /*1c930*/  @!P0 SYNCS.PHASECHK.TRANS64 P0, [R3+URZ+0x28ca0], R8 ;  /* 0x028ca008030085a7 */ /* 0x000e64000800007f */
[----:B-1----:R-:W-:Y:S05]  /*1c940*/  @!P0 BRA `(.L_x_8084) ;  /* 0xfffffffc00f08947 */ /* 0x002fea000383ffff */
[----:B------:R-:W-:Y:S05]  /*1c950*/  BRA `(.L_x_8236) ;  /* 0xffffff8c00587947 */ /* 0x000fea000383ffff */
.L_x_8089:
[----:B-1----:R1:W2:Y:S02]  /*1c960*/  SYNCS.PHASECHK.TRANS64.TRYWAIT P0, [R3+URZ+0x28cc0], R8 ;  /* 0x028cc008030075a7 */ /* 0x0022a4000800017f */
[----:B--2---:R-:W-:Y:S05]  /*1c970*/  @!P0 NANOSLEEP.SYNCS 0x989680 ;  /* 0x009896800000895d */ /* 0x004fea0003900000 */
[----:B------:R-:W2:Y:S02]  /*1c980*/  @!P0 SYNCS.PHASECHK.TRANS64 P0, [R3+URZ+0x28cc0], R8 ;  /* 0x028cc008030085a7 */ /* 0x000ea4000800007f */
[----:B--2---:R-:W-:Y:S05]  /*1c990*/  @!P0 BRA `(.L_x_8089) ;  /* 0xfffffffc00f08947 */ /* 0x004fea000383ffff */
[----:B------:R-:W-:Y:S05]  /*1c9a0*/  BRA `(.L_x_8237) ;  /* 0xffffff8c00d47947 */ /* 0x000fea000383ffff */
.L_x_8103:
[----:B0-----:R0:W2:Y:S02]  /*1c9b0*/  SYNCS.PHASECHK.TRANS64.TRYWAIT P1, [R8+URZ+0x28ca0], R2 ;  /* 0x028ca002080075a7 */ /* 0x0010a4000802017f */
[----:B--2---:R-:W-:Y:S05]  /*1c9c0*/  @!P1 NANOSLEEP.SYNCS 0x989680 ;  /* 0x009896800000995d */ /* 0x004fea0003900000 */
[----:B------:R-:W2:Y:S02]  /*1c9d0*/  @!P1 SYNCS.PHASECHK.TRANS64 P1, [R8+URZ+0x28ca0], R2 ;  /* 0x028ca002080095a7 */ /* 0x000ea4000802007f */
[----:B--2---:R-:W-:Y:S05]  /*1c9e0*/  @!P1 BRA `(.L_x_8103) ;  /* 0xfffffffc00f09947 */ /* 0x004fea000383ffff */
[----:B------:R-:W-:Y:S05]  /*1c9f0*/  BRA `(.L_x_8238) ;  /* 0xffffff9800387947 */ /* 0x000fea000383ffff */
.L_x_8108:
[----:B-1----:R1:W2:Y:S02]  /*1ca00*/  SYNCS.PHASECHK.TRANS64.TRYWAIT P1, [R8+URZ+0x28cc0], R2 ;  /* 0x028cc002080075a7 */ /* 0x0022a4000802017f */
[----:B--2---:R-:W-:Y:S05]  /*1ca10*/  @!P1 NANOSLEEP.SYNCS 0x989680 ;  /* 0x009896800000995d */ /* 0x004fea0003900000 */
[----:B------:R-:W2:Y:S02]  /*1ca20*/  @!P1 SYNCS.PHASECHK.TRANS64 P1, [R8+URZ+0x28cc0], R2 ;  /* 0x028cc002080095a7 */ /* 0x000ea4000802007f */
[----:B--2---:R-:W-:Y:S05]  /*1ca30*/  @!P1 BRA `(.L_x_8108) ;  /* 0xfffffffc00f09947 */ /* 0x004fea000383ffff */
[----:B------:R-:W-:Y:S05]  /*1ca40*/  BRA `(.L_x_8239) ;  /* 0xffffff9800b07947 */ /* 0x000fea000383ffff */
.L_x_8128:
        /* <DEDUP_REMOVED lines=11> */
.L_x_8241:
[----:B------:R-:W-:Y:S05]  /*1cb00*/  BSYNC B0 ;  /* 0x0000000000007941 */ /* 0x000fea0003800000 */
.L_x_8240:
[----:B------:R-:W-:Y:S05]  /*1cb10*/  BRA `(.L_x_8242) ;  /* 0xffffffac00d87947 */ /* 0x000fea000383ffff */
.L_x_8131:
[----:B0-----:R0:W1:Y:S02]  /*1cb20*/  SYNCS.PHASECHK.TRANS64.TRYWAIT P0, [R31+URZ+0x28c40], R0 ;  /* 0x028c40001f0075a7 */ /* 0x001064000800017f */
[----:B-1----:R-:W-:Y:S05]  /*1cb30*/  @!P0 NANOSLEEP.SYNCS 0x989680 ;  /* 0x009896800000895d */ /* 0x002fea0003900000 */
[----:B------:R-:W1:Y:S02]  /*1cb40*/  @!P0 SYNCS.PHASECHK.TRANS64 P0, [R31+URZ+0x28c40], R0 ;  /* 0x028c40001f0085a7 */ /* 0x000e64000800007f */
[----:B-1----:R-:W-:Y:S05]  /*1cb50*/  @!P0 BRA `(.L_x_8131) ;  /* 0xfffffffc00f08947 */ /* 0x002fea000383ffff */
[----:B------:R-:W-:Y:S05]  /*1cb60*/  BRA `(.L_x_8243) ;  /* 0xffffffb000187947 */ /* 0x000fea000383ffff */
.L_x_8132:
        /* <DEDUP_REMOVED lines=8> */
.L_x_8245:
[----:B------:R-:W-:Y:S05]  /*1cbf0*/  BSYNC B0 ;  /* 0x0000000000007941 */ /* 0x000fea0003800000 */
.L_x_8244:
        /* <DEDUP_REMOVED lines=9> */
.L_x_8246:
[----:B------:R-:W-:Y:S02]  /*1cc90*/  IMAD.MOV.U32 R13, RZ, RZ, R4 ;  /* 0x000000ffff0d7224 */ /* 0x000fe400078e0004 */
[----:B------:R-:W-:Y:S02]  /*1cca0*/  IMAD.MOV.U32 R12, RZ, RZ, 0x1 ;  /* 0x00000001ff0c7424 */ /* 0x000fe400078e00ff */
[----:B------:R-:W-:-:S07]  /*1ccb0*/  IMAD.MOV.U32 R3, RZ, RZ, R14 ;  /* 0x000000ffff037224 */ /* 0x000fce00078e000e */
[----:B------:R-:W-:Y:S05]  /*1ccc0*/  WARPSYNC.COLLECTIVE R15, `(.L_x_8247) ;  /* 0x000000000f087348 */ /* 0x000fea0003c00000 */
[----:B------:R0:W1:Y:S02]  /*1ccd0*/  SHFL.IDX P6, R14, R13, R12, R11 ;  /* 0x0000000c0d0e7389 */ /* 0x00006400000c000b */
[----:B01----:R-:W-:Y:S01]  /*1cce0*/  ENDCOLLECTIVE ;  /* 0x000000000000791b */ /* 0x003fe20003800000 */
.L_x_8247:
        /* <DEDUP_REMOVED lines=15> */
.L_x_8248:
[----:B------:R-:W-:Y:S02]  /*1cde0*/  @P0 IMAD R6, R5, 0x2, R23 ;  /* 0x0000000205060824 */ /* 0x000fe400078e0217 */
[----:B------:R-:W-:Y:S02]  /*1cdf0*/  IMAD.MOV.U32 R13, RZ, RZ, R4 ;  /* 0x000000ffff0d7224 */ /* 0x000fe400078e0004 */
[----:B------:R-:W-:Y:S02]  /*1ce00*/  IMAD.MOV.U32 R12, RZ, RZ, 0x2 ;  /* 0x00000002ff0c7424 */ /* 0x000fe400078e00ff */
[----:B------:R-:W-:-:S07]  /*1ce10*/  IMAD.MOV.U32 R3, RZ, RZ, R14 ;  /* 0x000000ffff037224 */ /* 0x000fce00078e000e */
[----:B------:R-:W-:Y:S05]  /*1ce20*/  WARPSYNC.COLLECTIVE R15, `(.L_x_8249) ;  /* 0x000000000f087348 */ /* 0x000fea0003c00000 */
[----:B------:R0:W1:Y:S02]  /*1ce30*/  SHFL.IDX P6, R14, R13, R12, R11 ;  /* 0x0000000c0d0e7389 */ /* 0x00006400000c000b */
[----:B01----:R-:W-:Y:S01]  /*1ce40*/  ENDCOLLECTIVE ;  /* 0x000000000000791b */ /* 0x003fe20003800000 */
.L_x_8249:
        /* <DEDUP_REMOVED lines=15> */
.L_x_8250:
[----:B------:R-:W-:Y:S02]  /*1cf40*/  @P0 IMAD R6, R5, 0x2, R23 ;  /* 0x0000000205060824 */ /* 0x000fe400078e0217 */
[----:B------:R-:W-:Y:S02]  /*1cf50*/  IMAD.MOV.U32 R13, RZ, RZ, R4 ;  /* 0x000000ffff0d7224 */ /* 0x000fe400078e0004 */
[----:B------:R-:W-:Y:S02]  /*1cf60*/  IMAD.MOV.U32 R12, RZ, RZ, 0x3 ;  /* 0x00000003ff0c7424 */ /* 0x000fe400078e00ff */
[----:B------:R-:W-:-:S07]  /*1cf70*/  IMAD.MOV.U32 R3, RZ, RZ, R14 ;  /* 0x000000ffff037224 */ /* 0x000fce00078e000e */
[----:B------:R-:W-:Y:S05]  /*1cf80*/  WARPSYNC.COLLECTIVE R15, `(.L_x_8251) ;  /* 0x000000000f087348 */ /* 0x000fea0003c00000 */
[----:B------:R0:W1:Y:S02]  /*1cf90*/  SHFL.IDX P6, R14, R13, R12, R11 ;  /* 0x0000000c0d0e7389 */ /* 0x00006400000c000b */
[----:B01----:R-:W-:Y:S01]  /*1cfa0*/  ENDCOLLECTIVE ;  /* 0x000000000000791b */ /* 0x003fe20003800000 */
.L_x_8251:
[----:B------:R-:W-:-:S04]  /*1cfb0*/  @P0 LEA R3, P1, R7, R3, 0x1 ;  /* 0x0000000307030211 */ /* 0x000fc800078208ff */
[----:B------:R-:W-:-:S04]  /*1cfc0*/  @P0 IADD3.X R2, RZ, R2, RZ, P1, !PT ;  /* 0x00000002ff020210 */ /* 0x000fc80000ffe4ff */
[----:B------:R-:W-:Y:S01]  /*1cfd0*/  @P0 LOP3.LUT R3, R3, R2, RZ, 0x3c, !PT ;  /* 0x0000000203030212 */ /* 0x000fe200078e3cff */
[----:B------:R-:W-:-:S03]  /*1cfe0*/  IMAD.MOV.U32 R13, RZ, RZ, R0 ;  /* 0x000000ffff0d7224 */ /* 0x000fc600078e0000 */
[----:B------:R-:W-:-:S04]  /*1cff0*/  @P0 LOP3.LUT R2, R3, R2, RZ, 0x3c, !PT ;  /* 0x0000000203020212 */ /* 0x000fc800078e3cff */
[----:B------:R-:W-:Y:S01]  /*1d000*/  @P0 LOP3.LUT R3, R3, R2, RZ, 0x3c, !PT ;  /* 0x0000000203030212 */ /* 0x000fe200078e3cff */
[----:B------:R-:W-:-:S04]  /*1d010*/  IMAD.MOV.U32 R4, RZ, RZ, R14 ;  /* 0x000000ffff047224 */ /* 0x000fc800078e000e */
[----:B------:R-:W-:Y:S01]  /*1d020*/  @!PT LDS RZ, [RZ] ;  /* 0x00000000fffff984 */ /* 0x000fe20000000800 */
[----:B------:R-:W-:Y:S01]  /*1d030*/  @!PT LDS RZ, [RZ] ;  /* 0x00000000fffff984 */ /* 0x000fe20000000800 */
[----:B------:R-:W-:Y:S01]  /*1d040*/  @!PT LDS RZ, [RZ] ;  /* 0x00000000fffff984 */ /* 0x000fe20000000800 */
[----:B------:R0:W-:Y:S03]  /*1d050*/  @P0 LDGSTS.E.BYPASS.LTC128B.128 [R6+0x23400], desc[UR40][R2.64], !P2 ;  /* 0x2340000002060fae */ /* 0x0001e6000d101d68 */
[----:B0-----:R-:W-:Y:S05]  /*1d060*/  WARPSYNC.COLLECTIVE R15, `(.L_x_8252) ;  /* 0x000000000f087348 */ /* 0x001fea0003c00000 */
[----:B------:R1:W2:Y:S02]  /*1d070*/  SHFL.IDX P6, R14, R13, R12, R11 ;  /* 0x0000000c0d0e7389 */ /* 0x0002a400000c000b */
[----:B012---:R-:W-:Y:S01]  /*1d080*/  ENDCOLLECTIVE ;  /* 0x000000000000791b */ /* 0x007fe20003800000 */
.L_x_8252:
[----:B------:R-:W-:Y:S01]  /*1d090*/  IMAD.MOV.U32 R0, RZ, RZ, R14 ;  /* 0x000000ffff007224 */ /* 0x000fe200078e000e */
[----:B------:R-:W-:Y:S06]  /*1d0a0*/  BRA `(.L_x_8253) ;  /* 0xffffffac00c87947 */ /* 0x000fec000383ffff */
.L_x_8137:
        /* <DEDUP_REMOVED lines=9> */
.L_x_8254:
[C---:B------:R-:W-:Y:S01]  /*1d140*/  VIADD R6, R17.reuse, 0x10 ;  /* 0x0000001011067836 */ /* 0x040fe20000000000 */
[----:B------:R-:W-:Y:S01]  /*1d150*/  ISETP.GE.AND P0, PT, R17, R3, PT ;  /* 0x000000031100720c */ /* 0x000fe20003f06270 */
[----:B------:R-:W-:Y:S02]  /*1d160*/  IMAD.MOV.U32 R13, RZ, RZ, R0 ;  /* 0x000000ffff0d7224 */ /* 0x000fe400078e0000 */
[----:B------:R-:W-:-:S10]  /*1d170*/  IMAD.MOV.U32 R4, RZ, RZ, R14 ;  /* 0x000000ffff047224 */ /* 0x000fd400078e000e */
[----:B------:R-:W-:Y:S05]  /*1d180*/  WARPSYNC.COLLECTIVE R15, `(.L_x_8255) ;  /* 0x000000000f087348 */ /* 0x000fea0003c00000 */
[----:B------:R0:W1:Y:S02]  /*1d190*/  SHFL.IDX P6, R14, R13, R12, R11 ;  /* 0x0000000c0d0e7389 */ /* 0x00006400000c000b */
[----:B01----:R-:W-:Y:S01]  /*1d1a0*/  ENDCOLLECTIVE ;  /* 0x000000000000791b */ /* 0x003fe20003800000 */
.L_x_8255:
[----:B------:R-:W-:Y:S02]  /*1d1b0*/  IMAD.MOV.U32 R13, RZ, RZ, R2 ;  /* 0x000000ffff0d7224 */ /* 0x000fe400078e0002 */
[----:B------:R-:W-:Y:S02]  /*1d1c0*/  IMAD.MOV.U32 R12, RZ, RZ, 0x1 ;  /* 0x00000001ff0c7424 */ /* 0x000fe400078e00ff */
[----:B------:R-:W-:-:S07]  /*1d1d0*/  IMAD.MOV.U32 R5, RZ, RZ, R14 ;  /* 0x000000ffff057224 */ /* 0x000fce00078e000e */
[----:B------:R-:W-:Y:S05]  /*1d1e0*/  WARPSYNC.COLLECTIVE R15, `(.L_x_8256) ;  /* 0x000000000f087348 */ /* 0x000fea0003c00000 */
[----:B------:R0:W1:Y:S02]  /*1d1f0*/  SHFL.IDX P6, R14, R13, R12, R11 ;  /* 0x0000000c0d0e7389 */ /* 0x00006400000c000b */
[----:B01----:R-:W-:Y:S01]  /*1d200*/  ENDCOLLECTIVE ;  /* 0x000000000000791b */ /* 0x003fe20003800000 */
.L_x_8256:
        /* <DEDUP_REMOVED lines=15> */
.L_x_8257:
[----:B------:R-:W-:Y:S02]  /*1d300*/  IMAD.MOV.U32 R13, RZ, RZ, R2 ;  /* 0x000000ffff0d7224 */ /* 0x000fe400078e0002 */
[----:B------:R-:W-:Y:S02]  /*1d310*/  IMAD.MOV.U32 R12, RZ, RZ, 0x2 ;  /* 0x00000002ff0c7424 */ /* 0x000fe400078e00ff */
[----:B------:R-:W-:-:S07]  /*1d320*/  IMAD.MOV.U32 R5, RZ, RZ, R14 ;  /* 0x000000ffff057224 */ /* 0x000fce00078e000e */
[----:B------:R-:W-:Y:S05]  /*1d330*/  WARPSYNC.COLLECTIVE R15, `(.L_x_8258) ;  /* 0x000000000f087348 */ /* 0x000fea0003c00000 */
[----:B------:R0:W1:Y:S02]  /*1d340*/  SHFL.IDX P6, R14, R13, R12, R11 ;  /* 0x0000000c0d0e7389 */ /* 0x00006400000c000b */
[----:B01----:R-:W-:Y:S01]  /*1d350*/  ENDCOLLECTIVE ;  /* 0x000000000000791b */ /* 0x003fe20003800000 */
.L_x_8258:
        /* <DEDUP_REMOVED lines=16> */
.L_x_8259:
[----:B------:R-:W-:Y:S02]  /*1d460*/  IMAD.MOV.U32 R13, RZ, RZ, R2 ;  /* 0x000000ffff0d7224 */ /* 0x000fe400078e0002 */
[----:B------:R-:W-:Y:S02]  /*1d470*/  IMAD.MOV.U32 R12, RZ, RZ, 0x3 ;  /* 0x00000003ff0c7424 */ /* 0x000fe400078e00ff */
[----:B------:R-:W-:-:S07]  /*1d480*/  IMAD.MOV.U32 R5, RZ, RZ, R14 ;  /* 0x000000ffff057224 */ /* 0x000fce00078e000e */
[----:B------:R-:W-:Y:S05]  /*1d490*/  WARPSYNC.COLLECTIVE R15, `(.L_x_8260) ;  /* 0x000000000f087348 */ /* 0x000fea0003c00000 */
[----:B------:R0:W1:Y:S02]  /*1d4a0*/  SHFL.IDX P6, R14, R13, R12, R11 ;  /* 0x0000000c0d0e7389 */ /* 0x00006400000c000b */
[----:B01----:R-:W-:Y:S01]  /*1d4b0*/  ENDCOLLECTIVE ;  /* 0x000000000000791b */ /* 0x003fe20003800000 */
.L_x_8260:
        /* <DEDUP_REMOVED lines=14> */
.L_x_8261:
[----:B------:R-:W-:Y:S01]  /*1d5a0*/  IMAD.MOV.U32 R0, RZ, RZ, R14 ;  /* 0x000000ffff007224 */ /* 0x000fe200078e000e */
[----:B------:R-:W-:Y:S06]  /*1d5b0*/  BRA `(.L_x_8262) ;  /* 0xffffffb000f87947 */ /* 0x000fec000383ffff */
.L_x_8140:
[----:B0-----:R0:W1:Y:S02]  /*1d5c0*/  SYNCS.PHASECHK.TRANS64.TRYWAIT P0, [R23+URZ+0x28c20], R0 ;  /* 0x028c2000170075a7 */ /* 0x001064000800017f */
[----:B-1----:R-:W-:Y:S05]  /*1d5d0*/  @!P0 NANOSLEEP.SYNCS 0x989680 ;  /* 0x009896800000895d */ /* 0x002fea0003900000 */
[----:B------:R-:W1:Y:S02]  /*1d5e0*/  @!P0 SYNCS.PHASECHK.TRANS64 P0, [R23+URZ+0x28c20], R0 ;  /* 0x028c2000170085a7 */ /* 0x000e64000800007f */
[----:B-1----:R-:W-:Y:S05]  /*1d5f0*/  @!P0 BRA `(.L_x_8140) ;  /* 0xfffffffc00f08947 */ /* 0x002fea000383ffff */
[----:B------:R-:W-:Y:S05]  /*1d600*/  BRA `(.L_x_8263) ;  /* 0xffffffb400547947 */ /* 0x000fea000383ffff */
.L_x_8143:
[----:B0-----:R0:W1:Y:S02]  /*1d610*/  SYNCS.PHASECHK.TRANS64.TRYWAIT P0, [R31+URZ+0x28c60], R0 ;  /* 0x028c60001f0075a7 */ /* 0x001064000800017f */
[----:B-1----:R-:W-:Y:S05]  /*1d620*/  @!P0 NANOSLEEP.SYNCS 0x989680 ;  /* 0x009896800000895d */ /* 0x002fea0003900000 */
[----:B------:R-:W1:Y:S02]  /*1d630*/  @!P0 SYNCS.PHASECHK.TRANS64 P0, [R31+URZ+0x28c60], R0 ;  /* 0x028c60001f0085a7 */ /* 0x000e64000800007f */
[----:B-1----:R-:W-:Y:S05]  /*1d640*/  @!P0 BRA `(.L_x_8143) ;  /* 0xfffffffc00f08947 */ /* 0x002fea000383ffff */
[----:B------:R-:W-:Y:S05]  /*1d650*/  BRA `(.L_x_8264) ;  /* 0xffffffb400647947 */ /* 0x000fea000383ffff */
.L_x_8144:
        /* <DEDUP_REMOVED lines=8> */
.L_x_8266:
[----:B------:R-:W-:Y:S05]  /*1d6e0*/  BSYNC B0 ;  /* 0x0000000000007941 */ /* 0x000fea0003800000 */
.L_x_8265:
        /* <DEDUP_REMOVED lines=15> */
.L_x_8267:
        /* <DEDUP_REMOVED lines=40> */
.L_x_8268:
[----:B------:R-:W-:Y:S02]  /*1da60*/  IMAD.MOV.U32 R13, RZ, RZ, R5 ;  /* 0x000000ffff0d7224 */ /* 0x000fe400078e0005 */
[----:B------:R-:W-:-:S07]  /*1da70*/  IMAD.MOV.U32 R3, RZ, RZ, R14 ;  /* 0x000000ffff037224 */ /* 0x000fce00078e000e */
[----:B------:R-:W-:Y:S05]  /*1da80*/  WARPSYNC.COLLECTIVE R15, `(.L_x_8269) ;  /* 0x000000000f087348 */ /* 0x000fea0003c00000 */
[----:B------:R0:W1:Y:S02]  /*1da90*/  SHFL.IDX P6, R14, R13, R12, R11 ;  /* 0x0000000c0d0e7389 */ /* 0x00006400000c000b */
[----:B01----:R-:W-:Y:S01]  /*1daa0*/  ENDCOLLECTIVE ;  /* 0x000000000000791b */ /* 0x003fe20003800000 */
.L_x_8269:
        /* <DEDUP_REMOVED lines=29> */
.L_x_8270:
[----:B------:R-:W-:Y:S01]  /*1dc80*/  IMAD.MOV.U32 R13, RZ, RZ, R5 ;  /* 0x000000ffff0d7224 */ /* 0x000fe200078e0005 */
[----:B------:R-:W-:-:S07]  /*1dc90*/  MOV R7, R14 ;  /* 0x0000000e00077202 */ /* 0x000fce0000000f00 */
[----:B------:R-:W-:Y:S05]  /*1dca0*/  WARPSYNC.COLLECTIVE R15, `(.L_x_8271) ;  /* 0x000000000f087348 */ /* 0x000fea0003c00000 */
[----:B------:R0:W1:Y:S02]  /*1dcb0*/  SHFL.IDX P6, R14, R13, R12, R11 ;  /* 0x0000000c0d0e7389 */ /* 0x00006400000c000b */
[----:B01----:R-:W-:Y:S01]  /*1dcc0*/  ENDCOLLECTIVE ;  /* 0x000000000000791b */ /* 0x003fe20003800000 */
.L_x_8271:
        /* <DEDUP_REMOVED lines=29> */
.L_x_8272:
[----:B------:R-:W-:Y:S02]  /*1dea0*/  IMAD.MOV.U32 R13, RZ, RZ, R5 ;  /* 0x000000ffff0d7224 */ /* 0x000fe400078e0005 */
[----:B------:R-:W-:-:S07]  /*1deb0*/  IMAD.MOV.U32 R6, RZ, RZ, R14 ;  /* 0x000000ffff067224 */ /* 0x000fce00078e000e */
[----:B------:R-:W-:Y:S05]  /*1dec0*/  WARPSYNC.COLLECTIVE R15, `(.L_x_8273) ;  /* 0x000000000f087348 */ /* 0x000fea0003c00000 */
[----:B------:R0:W1:Y:S02]  /*1ded0*/  SHFL.IDX P6, R14, R13, R12, R11 ;  /* 0x0000000c0d0e7389 */ /* 0x00006400000c000b */
[----:B01----:R-:W-:Y:S01]  /*1dee0*/  ENDCOLLECTIVE ;  /* 0x000000000000791b */ /* 0x003fe20003800000 */
.L_x_8273:
[----:B------:R-:W-:Y:S01]  /*1def0*/  IMAD.MOV.U32 R2, RZ, RZ, R14 ;  /* 0x000000ffff027224 */ /* 0x000fe200078e000e */
[----:B------:R-:W-:Y:S06]  /*1df00*/  BRA `(.L_x_8274) ;  /* 0xffffffb000fc7947 */ /* 0x000fec000383ffff */
.L_x_8151:
[----:B0-----:R0:W1:Y:S02]  /*1df10*/  SYNCS.PHASECHK.TRANS64.TRYWAIT P0, [R6+URZ+0x28c40], R17 ;  /* 0x028c4011060075a7 */ /* 0x001064000800017f */
[----:B-1----:R-:W-:Y:S05]  /*1df20*/  @!P0 NANOSLEEP.SYNCS 0x989680 ;  /* 0x009896800000895d */ /* 0x002fea0003900000 */
[----:B------:R-:W1:Y:S02]  /*1df30*/  @!P0 SYNCS.PHASECHK.TRANS64 P0, [R6+URZ+0x28c40], R17 ;  /* 0x028c4011060085a7 */ /* 0x000e64000800007f */
[----:B-1----:R-:W-:Y:S05]  /*1df40*/  @!P0 BRA `(.L_x_8151) ;  /* 0xfffffffc00f08947 */ /* 0x002fea000383ffff */
[----:B------:R-:W-:Y:S05]  /*1df50*/  BRA `(.L_x_8275) ;  /* 0xffffffb8008c7947 */ /* 0x000fea000383ffff */
.L_x_8152:
        /* <DEDUP_REMOVED lines=8> */
.L_x_8277:
[----:B------:R-:W-:Y:S05]  /*1dfe0*/  BSYNC B1 ;  /* 0x0000000000017941 */ /* 0x000fea0003800000 */
.L_x_8276:
        /* <DEDUP_REMOVED lines=9> */
.L_x_8278:
[----:B------:R-:W-:Y:S02]  /*1e080*/  IMAD.MOV.U32 R13, RZ, RZ, R27 ;  /* 0x000000ffff0d7224 */ /* 0x000fe400078e001b */
[----:B------:R-:W-:Y:S02]  /*1e090*/  IMAD.MOV.U32 R12, RZ, RZ, 0x1 ;  /* 0x00000001ff0c7424 */ /* 0x000fe400078e00ff */
[----:B------:R-:W-:-:S07]  /*1e0a0*/  IMAD.MOV.U32 R2, RZ, RZ, R14 ;  /* 0x000000ffff027224 */ /* 0x000fce00078e000e */
[----:B------:R-:W-:Y:S05]  /*1e0b0*/  WARPSYNC.COLLECTIVE R15, `(.L_x_8279) ;  /* 0x000000000f087348 */ /* 0x000fea0003c00000 */
[----:B------:R0:W1:Y:S02]  /*1e0c0*/  SHFL.IDX P6, R14, R13, R12, R11 ;  /* 0x0000000c0d0e7389 */ /* 0x00006400000c000b */
[----:B01----:R-:W-:Y:S01]  /*1e0d0*/  ENDCOLLECTIVE ;  /* 0x000000000000791b */ /* 0x003fe20003800000 */
.L_x_8279:
[----:B------:R-:W-:-:S04]  /*1e0e0*/  IADD3 R2, P0, R2, R0, RZ ;  /* 0x0000000002027210 */ /* 0x000fc80007f1e0ff */
[----:B------:R-:W-:-:S05]  /*1e0f0*/  IADD3.X R3, RZ, R3, RZ, P0, !PT ;  /* 0x00000003ff037210 */ /* 0x000fca00007fe4ff */
        /* <DEDUP_REMOVED lines=9> */
.L_x_8280:
[----:B------:R-:W-:Y:S02]  /*1e190*/  IMAD.MOV.U32 R13, RZ, RZ, R27 ;  /* 0x000000ffff0d7224 */ /* 0x000fe400078e001b */
[----:B------:R-:W-:Y:S02]  /*1e1a0*/  IMAD.MOV.U32 R12, RZ, RZ, 0x2 ;  /* 0x00000002ff0c7424 */ /* 0x000fe400078e00ff */
[----:B------:R-:W-:-:S07]  /*1e1b0*/  IMAD.MOV.U32 R2, RZ, RZ, R14 ;  /* 0x000000ffff027224 */ /* 0x000fce00078e000e */
[----:B------:R-:W-:Y:S05]  /*1e1c0*/  WARPSYNC.COLLECTIVE R15, `(.L_x_8281) ;  /* 0x000000000f087348 */ /* 0x000fea0003c00000 */
[----:B------:R0:W1:Y:S02]  /*1e1d0*/  SHFL.IDX P6, R14, R13, R12, R11 ;  /* 0x0000000c0d0e7389 */ /* 0x00006400000c000b */
[----:B01----:R-:W-:Y:S01]  /*1e1e0*/  ENDCOLLECTIVE ;  /* 0x000000000000791b */ /* 0x003fe20003800000 */
.L_x_8281:
        /* <DEDUP_REMOVED lines=11> */
.L_x_8282:
[----:B------:R-:W-:Y:S02]  /*1e2a0*/  IMAD.MOV.U32 R13, RZ, RZ, R27 ;  /* 0x000000ffff0d7224 */ /* 0x000fe400078e001b */
[----:B------:R-:W-:Y:S02]  /*1e2b0*/  IMAD.MOV.U32 R12, RZ, RZ, 0x3 ;  /* 0x00000003ff0c7424 */ /* 0x000fe400078e00ff */
[----:B------:R-:W-:-:S07]  /*1e2c0*/  IMAD.MOV.U32 R2, RZ, RZ, R14 ;  /* 0x000000ffff027224 */ /* 0x000fce00078e000e */
[----:B------:R-:W-:Y:S05]  /*1e2d0*/  WARPSYNC.COLLECTIVE R15, `(.L_x_8283) ;  /* 0x000000000f087348 */ /* 0x000fea0003c00000 */
[----:B------:R0:W1:Y:S02]  /*1e2e0*/  SHFL.IDX P6, R14, R13, R12, R11 ;  /* 0x0000000c0d0e7389 */ /* 0x00006400000c000b */
[----:B01----:R-:W-:Y:S01]  /*1e2f0*/  ENDCOLLECTIVE ;  /* 0x000000000000791b */ /* 0x003fe20003800000 */
.L_x_8283:
        /* <DEDUP_REMOVED lines=11> */
.L_x_8284:
[----:B------:R-:W-:Y:S01]  /*1e3b0*/  IMAD.MOV.U32 R2, RZ, RZ, R14 ;  /* 0x000000ffff027224 */ /* 0x000fe200078e000e */
[----:B------:R-:W-:Y:S06]  /*1e3c0*/  BRA `(.L_x_8285) ;  /* 0xffffffb8001c7947 */ /* 0x000fec000383ffff */
.L_x_8157:
[----:B---3--:R3:W4:Y:S02]  /*1e3d0*/  SYNCS.PHASECHK.TRANS64.TRYWAIT P0, [R6+URZ+0x28c60], R17 ;  /* 0x028c6011060075a7 */ /* 0x008724000800017f */
[----:B----4-:R-:W-:Y:S05]  /*1e3e0*/  @!P0 NANOSLEEP.SYNCS 0x989680 ;  /* 0x009896800000895d */ /* 0x010fea0003900000 */
[----:B------:R-:W4:Y:S02]  /*1e3f0*/  @!P0 SYNCS.PHASECHK.TRANS64 P0, [R6+URZ+0x28c60], R17 ;  /* 0x028c6011060085a7 */ /* 0x000f24000800007f */
[----:B----4-:R-:W-:Y:S05]  /*1e400*/  @!P0 BRA `(.L_x_8157) ;  /* 0xfffffffc00f08947 */ /* 0x010fea000383ffff */
[----:B------:R-:W-:Y:S05]  /*1e410*/  BRA `(.L_x_8286) ;  /* 0xffffffb8006c7947 */ /* 0x000fea000383ffff */
.L_x_8158:
[----:B------:R-:W-:Y:S01]  /*1e420*/  BSSY B1, `(.L_x_8287) ;  /* 0x0000008000017945 */ /* 0x000fe20003800000 */
[----:B------:R-:W-:Y:S01]  /*1e430*/  MOV R13, R10 ;  /* 0x0000000a000d7202 */ /* 0x000fe20000000f00 */
[----:B------:R-:W-:Y:S02]  /*1e440*/  IMAD.MOV.U32 R12, RZ, RZ, RZ ;  /* 0x000000ffff0c7224 */ /* 0x000fe400078e00ff */
[----:B------:R-:W-:Y:S02]  /*1e450*/  IMAD.MOV.U32 R11, RZ, RZ, 0x181f ;  /* 0x0000181fff0b7424 */ /* 0x000fe400078e00ff */
[----:B------:R-:W-:-:S07]  /*1e460*/  IMAD.MOV.U32 R15, RZ, RZ, -0x1 ;  /* 0xffffffffff0f7424 */ /* 0x000fce00078e00ff */
[----:B-12---:R-:W-:Y:S05]  /*1e470*/  WARPSYNC.COLLECTIVE R15, `(.L_x_8288) ;  /* 0x000000000f087348 */ /* 0x006fea0003c00000 */
[----:B------:R0:W3:Y:S02]  /*1e480*/  SHFL.IDX P6, R14, R13, R12, R11 ;  /* 0x0000000c0d0e7389 */ /* 0x0000e400000c000b */
[----:B0123--:R-:W-:Y:S01]  /*1e490*/  ENDCOLLECTIVE ;  /* 0x000000000000791b */ /* 0x00ffe20003800000 */
.L_x_8288:
[----:B------:R-:W-:Y:S05]  /*1e4a0*/  BSYNC B1 ;  /* 0x0000000000017941 */ /* 0x000fea0003800000 */
.L_x_8287:
        /* <DEDUP_REMOVED lines=13> */
.L_x_8289:
        /* <DEDUP_REMOVED lines=17> */
.L_x_8290:
        /* <DEDUP_REMOVED lines=16> */
.L_x_8291:
        /* <DEDUP_REMOVED lines=19> */
.L_x_8292:
        /* <DEDUP_REMOVED lines=14> */
.L_x_8293:
        /* <DEDUP_REMOVED lines=16> */
.L_x_8294:
        /* <DEDUP_REMOVED lines=14> */
.L_x_8295:
[----:B------:R-:W-:Y:S05]  /*1eb80*/  BRA `(.L_x_8296) ;  /* 0xffffffb400d87947 */ /* 0x000fea000383ffff */
.L_x_8166:
        /* <DEDUP_REMOVED lines=8> */
.L_x_8298:
[----:B------:R-:W-:Y:S05]  /*1ec10*/  BSYNC B0 ;  /* 0x0000000000007941 */ /* 0x000fea0003800000 */
.L_x_8297:
        /* <DEDUP_REMOVED lines=9> */
.L_x_8299:
        /* <DEDUP_REMOVED lines=11> */
[----:B0-----:R-:W-:Y:S01]  /*1ed60*/  IMAD.MOV.U32 R2, RZ, RZ, RZ ;  /* 0x000000ffff027224 */ /* 0x001fe200078e00ff */
[----:B--2---:R-:W-:Y:S02]  /*1ed70*/  @!P1 MOV R2, R3 ;  /* 0x0000000300029202 */ /* 0x004fe40000000f00 */
[----:B------:R-:W-:-:S03]  /*1ed80*/  ISETP.NE.AND P1, PT, R7, RZ, PT ;  /* 0x000000ff0700720c */ /* 0x000fc60003f25270 */
[----:B------:R-:W-:-:S10]  /*1ed90*/  IMAD.MOV.U32 R13, RZ, RZ, R2 ;  /* 0x000000ffff0d7224 */ /* 0x000fd400078e0002 */
[----:B------:R-:W-:Y:S05]  /*1eda0*/  WARPSYNC.COLLECTIVE R15, `(.L_x_8300) ;  /* 0x000000000f087348 */ /* 0x000fea0003c00000 */
[----:B------:R0:W1:Y:S02]  /*1edb0*/  SHFL.UP P6, R14, R13, R12, R11 ;  /* 0x0400000c0d0e7389 */ /* 0x00006400000c000b */
[----:B01----:R-:W-:Y:S01]  /*1edc0*/  ENDCOLLECTIVE ;  /* 0x000000000000791b */ /* 0x003fe20003800000 */
.L_x_8300:
[----:B------:R-:W-:Y:S01]  /*1edd0*/  IMAD.MOV.U32 R12, RZ, RZ, 0x2 ;  /* 0x00000002ff0c7424 */ /* 0x000fe200078e00ff */
[----:B------:R-:W-:-:S05]  /*1ede0*/  SEL R5, R14, RZ, P1 ;  /* 0x000000ff0e057207 */ /* 0x000fca0000800000 */
[----:B------:R-:W-:-:S04]  /*1edf0*/  IMAD.IADD R4, R2, 0x1, R5 ;  /* 0x0000000102047824 */ /* 0x000fc800078e0205 */
[----:B------:R-:W-:-:S07]  /*1ee00*/  IMAD.MOV.U32 R13, RZ, RZ, R4 ;  /* 0x000000ffff0d7224 */ /* 0x000fce00078e0004 */
[----:B------:R-:W-:Y:S05]  /*1ee10*/  WARPSYNC.COLLECTIVE R15, `(.L_x_8301) ;  /* 0x000000000f087348 */ /* 0x000fea0003c00000 */
[----:B------:R0:W1:Y:S02]  /*1ee20*/  SHFL.UP P6, R14, R13, R12, R11 ;  /* 0x0400000c0d0e7389 */ /* 0x00006400000c000b */
[----:B01----:R-:W-:Y:S01]  /*1ee30*/  ENDCOLLECTIVE ;  /* 0x000000000000791b */ /* 0x003fe20003800000 */
.L_x_8301:
[----:B------:R-:W-:Y:S01]  /*1ee40*/  IMAD.MOV.U32 R12, RZ, RZ, 0x4 ;  /* 0x00000004ff0c7424 */ /* 0x000fe200078e00ff */
[----:B------:R-:W-:-:S05]  /*1ee50*/  SEL R5, R14, RZ, P2 ;  /* 0x000000ff0e057207 */ /* 0x000fca0001000000 */
[----:B------:R-:W-:-:S04]  /*1ee60*/  IMAD.IADD R5, R4, 0x1, R5 ;  /* 0x0000000104057824 */ /* 0x000fc800078e0205 */
[----:B------:R-:W-:-:S07]  /*1ee70*/  IMAD.MOV.U32 R13, RZ, RZ, R5 ;  /* 0x000000ffff0d7224 */ /* 0x000fce00078e0005 */
[----:B------:R-:W-:Y:S05]  /*1ee80*/  WARPSYNC.COLLECTIVE R15, `(.L_x_8302) ;  /* 0x000000000f087348 */ /* 0x000fea0003c00000 */
[----:B------:R0:W1:Y:S02]  /*1ee90*/  SHFL.UP P6, R14, R13, R12, R11 ;  /* 0x0400000c0d0e7389 */ /* 0x00006400000c000b */
[----:B01----:R-:W-:Y:S01]  /*1eea0*/  ENDCOLLECTIVE ;  /* 0x000000000000791b */ /* 0x003fe20003800000 */
.L_x_8302:
[----:B------:R-:W-:Y:S01]  /*1eeb0*/  IMAD.MOV.U32 R12, RZ, RZ, 0x8 ;  /* 0x00000008ff0c7424 */ /* 0x000fe200078e00ff */
[----:B------:R-:W-:-:S05]  /*1eec0*/  SEL R6, R14, RZ, P3 ;  /* 0x000000ff0e067207 */ /* 0x000fca0001800000 */
[----:B------:R-:W-:-:S04]  /*1eed0*/  IMAD.IADD R6, R5, 0x1, R6 ;  /* 0x0000000105067824 */ /* 0x000fc800078e0206 */
[----:B------:R-:W-:-:S07]  /*1eee0*/  IMAD.MOV.U32 R13, RZ, RZ, R6 ;  /* 0x000000ffff0d7224 */ /* 0x000fce00078e0006 */
[----:B------:R-:W-:Y:S05]  /*1eef0*/  WARPSYNC.COLLECTIVE R15, `(.L_x_8303) ;  /* 0x000000000f087348 */ /* 0x000fea0003c00000 */
[----:B------:R0:W1:Y:S02]  /*1ef00*/  SHFL.UP P6, R14, R13, R12, R11 ;  /* 0x0400000c0d0e7389 */ /* 0x00006400000c000b */
[----:B01----:R-:W-:Y:S01]  /*1ef10*/  ENDCOLLECTIVE ;  /* 0x000000000000791b */ /* 0x003fe20003800000 */
.L_x_8303:
[----:B------:R-:W-:Y:S01]  /*1ef20*/  IMAD.MOV.U32 R12, RZ, RZ, 0x10 ;  /* 0x00000010ff0c7424 */ /* 0x000fe200078e00ff */
[----:B------:R-:W-:-:S05]  /*1ef30*/  SEL R3, R14, RZ, P4 ;  /* 0x000000ff0e037207 */ /* 0x000fca0002000000 */
[----:B------:R-:W-:-:S04]  /*1ef40*/  IMAD.IADD R4, R6, 0x1, R3 ;  /* 0x0000000106047824 */ /* 0x000fc800078e0203 */
[----:B------:R-:W-:-:S07]  /*1ef50*/  IMAD.MOV.U32 R13, RZ, RZ, R4 ;  /* 0x000000ffff0d7224 */ /* 0x000fce00078e0004 */
[----:B------:R-:W-:Y:S05]  /*1ef60*/  WARPSYNC.COLLECTIVE R15, `(.L_x_8304) ;  /* 0x000000000f087348 */ /* 0x000fea0003c00000 */
[----:B------:R0:W1:Y:S02]  /*1ef70*/  SHFL.UP P6, R14, R13, R12, R11 ;  /* 0x0400000c0d0e7389 */ /* 0x00006400000c000b */
[----:B01----:R-:W-:Y:S01]  /*1ef80*/  ENDCOLLECTIVE ;  /* 0x000000000000791b */ /* 0x003fe20003800000 */
.L_x_8304:
        /* <DEDUP_REMOVED lines=8> */
.L_x_8305:
[----:B------:R-:W-:Y:S05]  /*1f010*/  BRA `(.L_x_8306) ;  /* 0xffffffb8006c7947 */ /* 0x000fea000383ffff */
.L_x_8171:
[----:B------:R-:W-:Y:S01]  /*1f020*/  BSSY B0, `(.L_x_8307) ;  /* 0x0000008000007945 */ /* 0x000fe20003800000 */
[----:B-----5:R-:W-:Y:S01]  /*1f030*/  MOV R13, R2 ;  /* 0x00000002000d7202 */ /* 0x020fe20000000f00 */
[----:B------:R-:W-:Y:S02]  /*1f040*/  IMAD.MOV.U32 R12, RZ, RZ, 0x1 ;  /* 0x00000001ff0c7424 */ /* 0x000fe400078e00ff */
[----:B------:R-:W-:Y:S02]  /*1f050*/  IMAD.MOV.U32 R11, RZ, RZ, RZ ;  /* 0x000000ffff0b7224 */ /* 0x000fe400078e00ff */
[----:B------:R-:W-:-:S07]  /*1f060*/  IMAD.MOV.U32 R15, RZ, RZ, -0x1 ;  /* 0xffffffffff0f7424 */ /* 0x000fce00078e00ff */
[----:B012---:R-:W-:Y:S05]  /*1f070*/  WARPSYNC.COLLECTIVE R15, `(.L_x_8308) ;  /* 0x000000000f087348 */ /* 0x007fea0003c00000 */
[----:B------:R3:W4:Y:S02]  /*1f080*/  SHFL.UP P6, R14, R13, R12, R11 ;  /* 0x0400000c0d0e7389 */ /* 0x00072400000c000b */
[----:B01234-:R-:W-:Y:S01]  /*1f090*/  ENDCOLLECTIVE ;  /* 0x000000000000791b */ /* 0x01ffe20003800000 */
.L_x_8308:
[----:B------:R-:W-:Y:S05]  /*1f0a0*/  BSYNC B0 ;  /* 0x0000000000007941 */ /* 0x000fea0003800000 */
.L_x_8307:
        /* <DEDUP_REMOVED lines=8> */
.L_x_8309:
[----:B------:R-:W-:Y:S01]  /*1f130*/  IMAD.MOV.U32 R12, RZ, RZ, 0x4 ;  /* 0x00000004ff0c7424 */ /* 0x000fe200078e00ff */
[----:B------:R-:W-:-:S05]  /*1f140*/  SEL R14, R14, RZ, P2 ;  /* 0x000000ff0e0e7207 */ /* 0x000fca0001000000 */
[----:B------:R-:W-:-:S04]  /*1f150*/  IMAD.IADD R3, R13, 0x1, R14 ;  /* 0x000000010d037824 */ /* 0x000fc800078e020e */
[----:B------:R-:W-:-:S07]  /*1f160*/  IMAD.MOV.U32 R13, RZ, RZ, R3 ;  /* 0x000000ffff0d7224 */ /* 0x000fce00078e0003 */
[----:B------:R-:W-:Y:S05]  /*1f170*/  WARPSYNC.COLLECTIVE R15, `(.L_x_8310) ;  /* 0x000000000f087348 */ /* 0x000fea0003c00000 */
[----:B------:R0:W1:Y:S02]  /*1f180*/  SHFL.UP P6, R14, R13, R12, R11 ;  /* 0x0400000c0d0e7389 */ /* 0x00006400000c000b */
[----:B01----:R-:W-:Y:S01]  /*1f190*/  ENDCOLLECTIVE ;  /* 0x000000000000791b */ /* 0x003fe20003800000 */
.L_x_8310:
[----:B------:R-:W-:Y:S01]  /*1f1a0*/  IMAD.MOV.U32 R12, RZ, RZ, 0x8 ;  /* 0x00000008ff0c7424 */ /* 0x000fe200078e00ff */
[----:B------:R-:W-:-:S05]  /*1f1b0*/  SEL R4, R14, RZ, P3 ;  /* 0x000000ff0e047207 */ /* 0x000fca0001800000 */
[----:B------:R-:W-:-:S04]  /*1f1c0*/  IMAD.IADD R4, R3, 0x1, R4 ;  /* 0x0000000103047824 */ /* 0x000fc800078e0204 */
[----:B------:R-:W-:-:S07]  /*1f1d0*/  IMAD.MOV.U32 R13, RZ, RZ, R4 ;  /* 0x000000ffff0d7224 */ /* 0x000fce00078e0004 */
[----:B------:R-:W-:Y:S05]  /*1f1e0*/  WARPSYNC.COLLECTIVE R15, `(.L_x_8311) ;  /* 0x000000000f087348 */ /* 0x000fea0003c00000 */
[----:B------:R0:W1:Y:S02]  /*1f1f0*/  SHFL.UP P6, R14, R13, R12, R11 ;  /* 0x0400000c0d0e7389 */ /* 0x00006400000c000b */
[----:B01----:R-:W-:Y:S01]  /*1f200*/  ENDCOLLECTIVE ;  /* 0x000000000000791b */ /* 0x003fe20003800000 */
.L_x_8311:
[----:B------:R-:W-:Y:S01]  /*1f210*/  IMAD.MOV.U32 R12, RZ, RZ, 0x10 ;  /* 0x00000010ff0c7424 */ /* 0x000fe200078e00ff */
[----:B------:R-:W-:-:S05]  /*1f220*/  SEL R5, R14, RZ, P4 ;  /* 0x000000ff0e057207 */ /* 0x000fca0002000000 */
[----:B------:R-:W-:-:S04]  /*1f230*/  IMAD.IADD R5, R4, 0x1, R5 ;  /* 0x0000000104057824 */ /* 0x000fc800078e0205 */
[----:B------:R-:W-:-:S07]  /*1f240*/  IMAD.MOV.U32 R13, RZ, RZ, R5 ;  /* 0x000000ffff0d7224 */ /* 0x000fce00078e0005 */
[----:B------:R-:W-:Y:S05]  /*1f250*/  WARPSYNC.COLLECTIVE R15, `(.L_x_8312) ;  /* 0x000000000f087348 */ /* 0x000fea0003c00000 */
[----:B------:R0:W1:Y:S02]  /*1f260*/  SHFL.UP P6, R14, R13, R12, R11 ;  /* 0x0400000c0d0e7389 */ /* 0x00006400000c000b */
[----:B01----:R-:W-:Y:S01]  /*1f270*/  ENDCOLLECTIVE ;  /* 0x000000000000791b */ /* 0x003fe20003800000 */
.L_x_8312:
        /* <DEDUP_REMOVED lines=8> */
.L_x_8313:
[----:B------:R-:W-:Y:S05]  /*1f300*/  BRA `(.L_x_8314) ;  /* 0xffffffb8004c7947 */ /* 0x000fea000383ffff */
.L_x_8173:
[----:B------:R-:W-:Y:S01]  /*1f310*/  BSSY B0, `(.L_x_8315) ;  /* 0x0000006000007945 */ /* 0x000fe20003800000 */
[----:B------:R-:W-:Y:S01]  /*1f320*/  PLOP3.LUT P6, PT, P6, PT, PT, 0x8, 0x0 ;  /* 0x000000000000781c */ /* 0x000fe200037ce170 */
[----:B------:R-:W-:-:S12]  /*1f330*/  IMAD.MOV.U32 R15, RZ, RZ, -0x1 ;  /* 0xffffffffff0f7424 */ /* 0x000fd800078e00ff */
[----:B01----:R-:W-:Y:S05]  /*1f340*/  WARPSYNC.COLLECTIVE R15, `(.L_x_8316) ;  /* 0x000000000f087348 */ /* 0x003fea0003c00000 */
[----:B------:R-:W-:Y:S01]  /*1f350*/  VOTE.ANY R14, PT, P6 ;  /* 0x00000000000e7806 */ /* 0x000fe200030e0100 */
[----:B01----:R-:W-:Y:S06]  /*1f360*/  ENDCOLLECTIVE ;  /* 0x000000000000791b */ /* 0x003fec0003800000 */
.L_x_8316:
[----:B------:R-:W-:Y:S05]  /*1f370*/  BSYNC B0 ;  /* 0x0000000000007941 */ /* 0x000fea0003800000 */
.L_x_8315:
        /* <DEDUP_REMOVED lines=9> */
.L_x_8317:
[----:B------:R-:W-:Y:S01]  /*1f410*/  IMAD.MOV.U32 R17, RZ, RZ, R14 ;  /* 0x000000ffff117224 */ /* 0x000fe200078e000e */
[----:B------:R-:W-:Y:S06]  /*1f420*/  BRA `(.L_x_8318) ;  /* 0xffffffb8003c7947 */ /* 0x000fec000383ffff */
.L_x_8175:
[----:B------:R-:W-:Y:S01]  /*1f430*/  BSSY B0, `(.L_x_8319) ;  /* 0x0000007000007945 */ /* 0x000fe20003800000 */
[----:B------:R-:W-:Y:S02]  /*1f440*/  IMAD.MOV.U32 R13, RZ, RZ, R3 ;  /* 0x000000ffff0d7224 */ /* 0x000fe400078e0003 */
[----:B------:R-:W-:Y:S02]  /*1f450*/  IMAD.MOV.U32 R11, RZ, RZ, 0x1f ;  /* 0x0000001fff0b7424 */ /* 0x000fe400078e00ff */
[----:B------:R-:W-:-:S07]  /*1f460*/  IMAD.MOV.U32 R15, RZ, RZ, -0x1 ;  /* 0xffffffffff0f7424 */ /* 0x000fce00078e00ff */
[----:B0123--:R-:W-:Y:S05]  /*1f470*/  WARPSYNC.COLLECTIVE R15, `(.L_x_8320) ;  /* 0x000000000f087348 */ /* 0x00ffea0003c00000 */
[----:B------:R4:W0:Y:S02]  /*1f480*/  SHFL.IDX P6, R14, R13, R12, R11 ;  /* 0x0000000c0d0e7389 */ /* 0x00082400000c000b */
[----:B01234-:R-:W-:Y:S01]  /*1f490*/  ENDCOLLECTIVE ;  /* 0x000000000000791b */ /* 0x01ffe20003800000 */
.L_x_8320:
[----:B------:R-:W-:Y:S05]  /*1f4a0*/  BSYNC B0 ;  /* 0x0000000000007941 */ /* 0x000fea0003800000 */
.L_x_8319:
[----:B------:R-:W-:Y:S01]  /*1f4b0*/  IMAD.MOV.U32 R6, RZ, RZ, R14 ;  /* 0x000000ffff067224 */ /* 0x000fe200078e000e */
[----:B------:R-:W-:Y:S06]  /*1f4c0*/  BRA `(.L_x_8174) ;  /* 0xffffffb800307947 */ /* 0x000fec000383ffff */
.L_x_8179:
[----:B0-----:R0:W1:Y:S02]  /*1f4d0*/  SYNCS.PHASECHK.TRANS64.TRYWAIT P0, [R4+URZ+0x28c20], R0 ;  /* 0x028c2000040075a7 */ /* 0x001064000800017f */
[----:B-1----:R-:W-:Y:S05]  /*1f4e0*/  @!P0 NANOSLEEP.SYNCS 0x989680 ;  /* 0x009896800000895d */ /* 0x002fea0003900000 */
[----:B------:R-:W1:Y:S02]  /*1f4f0*/  @!P0 SYNCS.PHASECHK.TRANS64 P0, [R4+URZ+0x28c20], R0 ;  /* 0x028c2000040085a7 */ /* 0x000e64000800007f */
[----:B-1----:R-:W-:Y:S05]  /*1f500*/  @!P0 BRA `(.L_x_8179) ;  /* 0xfffffffc00f08947 */ /* 0x002fea000383ffff */
[----:B------:R-:W-:Y:S05]  /*1f510*/  BRA `(.L_x_8321) ;  /* 0xffffffbc00a87947 */ /* 0x000fea000383ffff */
.L_x_8180:
        /* <DEDUP_REMOVED lines=11> */
.L_x_8323:
[----:B------:R-:W-:Y:S05]  /*1f5d0*/  BSYNC B0 ;  /* 0x0000000000007941 */ /* 0x000fea0003800000 */
.L_x_8322:
[----:B------:R-:W-:Y:S05]  /*1f5e0*/  BRA `(.L_x_8324) ;  /* 0xffffffbc00907947 */ /* 0x000fea000383ffff */
.L_x_8181:
[----:B------:R-:W-:Y:S01]  /*1f5f0*/  BSSY B0, `(.L_x_8325) ;  /* 0x0000006000007945 */ /* 0x000fe20003800000 */
[----:B------:R-:W-:-:S07]  /*1f600*/  IMAD.MOV.U32 R15, RZ, RZ, -0x1 ;  /* 0xffffffffff0f7424 */ /* 0x000fce00078e00ff */
[----:B0-234-:R-:W-:Y:S05]  /*1f610*/  WARPSYNC.COLLECTIVE R15, `(.L_x_8326) ;  /* 0x000000000f0c7348 */ /* 0x01dfea0003c00000 */
[----:B------:R-:W-:Y:S02]  /*1f620*/  ELECT P6, UR62, PT ;  /* 0x00000000003e782f */ /* 0x000fe400038c0000 */
[----:B------:R-:W-:Y:S01]  /*1f630*/  MOV R14, UR62 ;  /* 0x0000003e000e7c02 */ /* 0x000fe20008000f00 */
[----:B0-234-:R-:W-:Y:S10]  /*1f640*/  ENDCOLLECTIVE ;  /* 0x000000000000791b */ /* 0x01dff40003800000 */
.L_x_8326:
[----:B------:R-:W-:Y:S05]  /*1f650*/  BSYNC B0 ;  /* 0x0000000000007941 */ /* 0x000fea0003800000 */
.L_x_8325:
[----:B------:R-:W-:Y:S05]  /*1f660*/  BRA `(.L_x_8327) ;  /* 0xffffffbc00847947 */ /* 0x000fea000383ffff */
.L_x_8183:
[----:B0-----:R0:W1:Y:S02]  /*1f670*/  SYNCS.PHASECHK.TRANS64.TRYWAIT P1, [R5+URZ+0x28c40], R0 ;  /* 0x028c4000050075a7 */ /* 0x001064000802017f */
[----:B-1----:R-:W-:Y:S05]  /*1f680*/  @!P1 NANOSLEEP.SYNCS 0x989680 ;  /* 0x009896800000995d */ /* 0x002fea0003900000 */
[----:B------:R-:W1:Y:S02]  /*1f690*/  @!P1 SYNCS.PHASECHK.TRANS64 P1, [R5+URZ+0x28c40], R0 ;  /* 0x028c4000050095a7 */ /* 0x000e64000802007f */
[----:B-1----:R-:W-:Y:S05]  /*1f6a0*/  @!P1 BRA `(.L_x_8183) ;  /* 0xfffffffc00f09947 */ /* 0x002fea000383ffff */
[----:B------:R-:W-:Y:S05]  /*1f6b0*/  BRA `(.L_x_8328) ;  /* 0xffffffbc00a07947 */ /* 0x000fea000383ffff */
.L_x_8185:
[----:B-1----:R1:W0:Y:S02]  /*1f6c0*/  SYNCS.PHASECHK.TRANS64.TRYWAIT P1, [R25+URZ+0x28c40], R2 ;  /* 0x028c4002190075a7 */ /* 0x002224000802017f */
[----:B0-----:R-:W-:Y:S05]  /*1f6d0*/  @!P1 NANOSLEEP.SYNCS 0x989680 ;  /* 0x009896800000995d */ /* 0x001fea0003900000 */
[----:B------:R-:W0:Y:S02]  /*1f6e0*/  @!P1 SYNCS.PHASECHK.TRANS64 P1, [R25+URZ+0x28c40], R2 ;  /* 0x028c4002190095a7 */ /* 0x000e24000802007f */
[----:B0-----:R-:W-:Y:S05]  /*1f6f0*/  @!P1 BRA `(.L_x_8185) ;  /* 0xfffffffc00f09947 */ /* 0x001fea000383ffff */
[----:B------:R-:W-:Y:S05]  /*1f700*/  BRA `(.L_x_8329) ;  /* 0xffffffbc00ac7947 */ /* 0x000fea000383ffff */
.L_x_8187:
[----:B------:R0:W0:Y:S02]  /*1f710*/  SYNCS.PHASECHK.TRANS64.TRYWAIT P1, [R5+URZ+0x28c60], R0 ;  /* 0x028c6000050075a7 */ /* 0x000024000802017f */
[----:B0-----:R-:W-:Y:S05]  /*1f720*/  @!P1 NANOSLEEP.SYNCS 0x989680 ;  /* 0x009896800000995d */ /* 0x001fea0003900000 */
[----:B------:R-:W0:Y:S02]  /*1f730*/  @!P1 SYNCS.PHASECHK.TRANS64 P1, [R5+URZ+0x28c60], R0 ;  /* 0x028c6000050095a7 */ /* 0x000e24000802007f */
[----:B0-----:R-:W-:Y:S05]  /*1f740*/  @!P1 BRA `(.L_x_8187) ;  /* 0xfffffffc00f09947 */ /* 0x001fea000383ffff */
[----:B------:R-:W-:Y:S05]  /*1f750*/  BRA `(.L_x_8330) ;  /* 0xffffffbc00a87947 */ /* 0x000fea000383ffff */
.L_x_8331:
        /* <DEDUP_REMOVED lines=10> */
.L_x_15660:


//--------------------- .text._ZN7cutlass13device_kernelIN5flash11enable_sm90INS1_16FlashAttnFwdSm90INS1_25CollectiveMainloopFwdSm90ILi2EN4cute5tupleIJNS5_1CILi1EEES8_S8_EEENS6_IJNS7_ILi64EEESA_SA_EEELi512ENS_10bfloat16_tEfNS_4arch4Sm90ELb1ELb0ELb1ELb1ELb1ELb0ELb1ELb0ELb0ELb1ELb0ELb0EEENS1_21CollectiveEpilogueFwdINS6_IJSA_NS7_ILi512EEESA_EEES9_SC_SE_Li256ELb1ELb1ELb0ELb0EEENS1_36VarlenDynamicPersistentTileSchedulerILi64ELi64ELi256ELi128ELb0ELb1ELb1ELb1ELb1ELb1EEEEEEEEEvNT_6ParamsE --------------------------
	.section	.text._ZN7cutlass13device_kernelIN5flash11enable_sm90INS1_16FlashAttnFwdSm90INS1_25CollectiveMainloopFwdSm90ILi2EN4cute5tupleIJNS5_1CILi1EEES8_S8_EEENS6_IJNS7_ILi64EEESA_SA_EEELi512ENS_10bfloat16_tEfNS_4arch4Sm90ELb1ELb0ELb1ELb1ELb1ELb0ELb1ELb0ELb0ELb1ELb0ELb0EEENS1_21CollectiveEpilogueFwdINS6_IJSA_NS7_ILi512EEESA_EEES9_SC_SE_Li256ELb1ELb1ELb0ELb0EEENS1_36VarlenDynamicPersistentTileSchedulerILi64ELi64ELi256ELi128ELb0ELb1ELb1ELb1ELb1ELb1EEEEEEEEEvNT_6ParamsE,"ax",@progbits
	.align	128
.text._ZN7cutlass13device_kernelIN5flash11enable_sm90INS1_16FlashAttnFwdSm90INS1_25CollectiveMainloopFwdSm90ILi2EN4cute5tupleIJNS5_1CILi1EEES8_S8_EEENS6_IJNS7_ILi64EEESA_SA_EEELi512ENS_10bfloat16_tEfNS_4arch4Sm90ELb1ELb0ELb1ELb1ELb1ELb0ELb1ELb0ELb0ELb1ELb0ELb0EEENS1_21CollectiveEpilogueFwdINS6_IJSA_NS7_ILi512EEESA_EEES9_SC_SE_Li256ELb1ELb1ELb0ELb0EEENS1_36VarlenDynamicPersistentTileSchedulerILi64ELi64ELi256ELi128ELb0ELb1ELb1ELb1ELb1ELb1EEEEEEEEEvNT_6ParamsE:
        .type           _ZN7cutlass13device_kernelIN5flash11enable_sm90INS1_16FlashAttnFwdSm90INS1_25CollectiveMainloopFwdSm90ILi2EN4cute5tupleIJNS5_1CILi1EEES8_S8_EEENS6_IJNS7_ILi64EEESA_SA_EEELi512ENS_10bfloat16_tEfNS_4arch4Sm90ELb1ELb0ELb1ELb1ELb1ELb0ELb1ELb0ELb0ELb1ELb0ELb0EEENS1_21CollectiveEpilogueFwdINS6_IJSA_NS7_ILi512EEESA_EEES9_SC_SE_Li256ELb1ELb1ELb0ELb0EEENS1_36VarlenDynamicPersistentTileSchedulerILi64ELi64ELi256ELi128ELb0ELb1ELb1ELb1ELb1ELb1EEEEEEEEEvNT_6ParamsE,@function
        .size           _ZN7cutlass13device_kernelIN5flash11enable_sm90INS1_16FlashAttnFwdSm90INS1_25CollectiveMainloopFwdSm90ILi2EN4cute5tupleIJNS5_1CILi1EEES8_S8_EEENS6_IJNS7_ILi64EEESA_SA_EEELi512ENS_10bfloat16_tEfNS_4arch4Sm90ELb1ELb0ELb1ELb1ELb1ELb0ELb1ELb0ELb0ELb1ELb0ELb0EEENS1_21CollectiveEpilogueFwdINS6_IJSA_NS7_ILi512EEESA_EEES9_SC_SE_Li256ELb1ELb1ELb0ELb0EEENS1_36VarlenDynamicPersistentTileSchedulerILi64ELi64ELi256ELi128ELb0ELb1ELb1ELb1ELb1ELb1EEEEEEEEEvNT_6ParamsE,(.L_x_15661 - _ZN7cutlass13device_kernelIN5flash11enable_sm90INS1_16FlashAttnFwdSm90INS1_25CollectiveMainloopFwdSm90ILi2EN4cute5tupleIJNS5_1CILi1EEES8_S8_EEENS6_IJNS7_ILi64EEESA_SA_EEELi512ENS_10bfloat16_tEfNS_4arch4Sm90ELb1ELb0ELb1ELb1ELb1ELb0ELb1ELb0ELb0ELb1ELb0ELb0EEENS1_21CollectiveEpilogueFwdINS6_IJSA_NS7_ILi512EEESA_EEES9_SC_SE_Li256ELb1ELb1ELb0ELb0EEENS1_36VarlenDynamicPersistentTileSchedulerILi64ELi64ELi256ELi128ELb0ELb1ELb1ELb1ELb1ELb1EEEEEEEEEvNT_6ParamsE)
        .other          _ZN7cutlass13device_kernelIN5flash11enable_sm90INS1_16FlashAttnFwdSm90INS1_25CollectiveMainloopFwdSm90ILi2EN4cute5tupleIJNS5_1CILi1EEES8_S8_EEENS6_IJNS7_ILi64EEESA_SA_EEELi512ENS_10bfloat16_tEfNS_4arch4Sm90ELb1ELb0ELb1ELb1ELb1ELb0ELb1ELb0ELb0ELb1ELb0ELb0EEENS1_21CollectiveEpilogueFwdINS6_IJSA_NS7_ILi512EEESA_EEES9_SC_SE_Li256ELb1ELb1ELb0ELb0EEENS1_36VarlenDynamicPersistentTileSchedulerILi64ELi64ELi256ELi128ELb0ELb1ELb1ELb1ELb1ELb1EEEEEEEEEvNT_6ParamsE,@"STO_CUDA_ENTRY STV_DEFAULT"
_ZN7cutlass13device_kernelIN5flash11enable_sm90INS1_16FlashAttnFwdSm90INS1_25CollectiveMainloopFwdSm90ILi2EN4cute5tupleIJNS5_1CILi1EEES8_S8_EEENS6_IJNS7_ILi64EEESA_SA_EEELi512ENS_10bfloat16_tEfNS_4arch4Sm90ELb1ELb0ELb1ELb1ELb1ELb0ELb1ELb0ELb0ELb1ELb0ELb0EEENS1_21CollectiveEpilogueFwdINS6_IJSA_NS7_ILi512EEESA_EEES9_SC_SE_Li256ELb1ELb1ELb0ELb0EEENS1_36VarlenDynamicPersistentTileSchedulerILi64ELi64ELi256ELi128ELb0ELb1ELb1ELb1ELb1ELb1EEEEEEEEEvNT_6ParamsE:
        /* <DEDUP_REMOVED lines=43> */
.L_x_8332:
        /* <DEDUP_REMOVED lines=22> */
.L_x_8333:
        /* <DEDUP_REMOVED lines=18> */
.L_x_8334:
        /* <DEDUP_REMOVED lines=22> */
.L_x_8335:
        /* <DEDUP_REMOVED lines=23> */
.L_x_8336:
        /* <DEDUP_REMOVED lines=8> */
.L_x_8338:
[----:B------:R-:W-:-:S08]  /*0880*/  NOP ;  /* 0x0000000000007918 */ /* 0x000fd00000000000 */
[----:B------:R-:W0:Y:S02]  /*0890*/  USETMAXREG.TRY_ALLOC.CTAPOOL UP0, 0xe8 ;  /* 0x000000e8000079c8 */ /* 0x000e240008000600 */
[----:B0-----:R-:W-:-:S13]  /*08a0*/  PLOP3.LUT P0, PT, PT, PT, UP0, 0x80, 0x0 ;  /* 0x000000000000781c */ /* 0x001fda0003f0f008 */
[----:B------:R-:W-:Y:S05]  /*08b0*/  @!P0 BRA `(.L_x_8338) ;  /* 0xfffffffc00f08947 */ /* 0x000fea000383ffff */
[----:B------:R-:W0:Y:S01]  /*08c0*/  S2R R2, SR_TID.X ;  /* 0x0000000000027919 */ /* 0x000e220000002100 */
[----:B------:R-:W-:Y:S01]  /*08d0*/  MOV R17, 0x400 ;  /* 0x0000040000117802 */ /* 0x000fe20000000f00 */
[----:B------:R-:W-:Y:S01]  /*08e0*/  ULDC UR4, c[0x0][0xd3c] ;  /* 0x00034f0000047ab9 */ /* 0x000fe20000000800 */
[----:B------:R-:W1:Y:S01]  /*08f0*/  S2R R202, SR_CgaCtaId ;  /* 0x0000000000ca7919 */ /* 0x000e620000008800 */
[----:B0-----:R-:W-:-:S04]  /*0900*/  LOP3.LUT R0, R2, 0xffffff80, RZ, 0xc0, !PT ;  /* 0xffffff8002007812 */ /* 0x001fc800078ec0ff */
[----:B------:R-:W-:Y:S02]  /*0910*/  ISETP.NE.AND P0, PT, R0, 0x80, PT ;  /* 0x000000800000780c */ /* 0x000fe40003f05270 */
[----:B-1----:R-:W-:-:S11]  /*0920*/  LEA R17, R202, R17, 0x18 ;  /* 0x00000011ca117211 */ /* 0x002fd600078ec0ff */
[----:B------:R-:W-:Y:S06]  /*0930*/  @!P0 BAR.ARV 0x8, 0x100 ;  /* 0x0204000000008b1d */ /* 0x000fec0000002000 */
[----:B------:R-:W-:-:S13]  /*0940*/  ISETP.GE.U32.AND P0, PT, R2, 0x100, PT ;  /* 0x000001000200780c */ /* 0x000fda0003f06070 */
[----:B------:R-:W-:Y:S08]  /*0950*/  @P0 BAR.ARV 0xf, 0x100 ;  /* 0x03c4000000000b1d */ /* 0x000ff00000002000 */
[----:B------:R-:W-:Y:S06]  /*0960*/  BAR.SYNC.DEFER_BLOCKING 0x5, 0x180 ;  /* 0x0146000000007b1d */ /* 0x000fec0000010000 */
[----:B------:R-:W0:Y:S02]  /*0970*/  LDS.128 R12, [R17+0x388d0] ;  /* 0x0388d000110c7984 */ /* 0x000e240000000c00 */
[----:B------:R-:W-:Y:S06]  /*0980*/  BAR.ARV 0x4, 0x180 ;  /* 0x0106000000007b1d */ /* 0x000fec0000002000 */
[----:B0-----:R-:W-:-:S13]  /*0990*/  ISETP.GE.AND P0, PT, R15, UR4, PT ;  /* 0x000000040f007c0c */ /* 0x001fda000bf06270 */
[----:B------:R-:W-:Y:S05]  /*09a0*/  @P0 EXIT ;  /* 0x000000000000094d */ /* 0x000fea0003800000 */
[----:B------:R-:W-:Y:S01]  /*09b0*/  VIADD R205, R2, 0xffffff80 ;  /* 0xffffff8002cd7836 */ /* 0x000fe20000000000 */
[----:B------:R-:W-:Y:S01]  /*09c0*/  R2UR UR6, R14 ;  /* 0x000000000e0672ca */ /* 0x000fe200000e0000 */
[----:B------:R-:W-:Y:S01]  /*09d0*/  IMAD.MOV.U32 R189, RZ, RZ, 0x20 ;  /* 0x00000020ffbd7424 */ /* 0x000fe200078e00ff */
[----:B------:R-:W-:Y:S01]  /*09e0*/  R2UR UR5, R13 ;  /* 0x000000000d0572ca */ /* 0x000fe200000e0000 */
[----:B------:R-:W-:Y:S01]  /*09f0*/  IMAD.MOV.U32 R16, RZ, RZ, RZ ;  /* 0x000000ffff107224 */ /* 0x000fe200078e00ff */
[----:B------:R-:W-:Y:S01]  /*0a00*/  SHF.R.S32.HI R0, RZ, 0x1f, R205 ;  /* 0x0000001fff007819 */ /* 0x000fe200000114cd */
[----:B------:R-:W-:Y:S01]  /*0a10*/  ULOP3.LUT UR41, UR42, 0x1, URZ, 0xfc, !UPT ;  /* 0x000000012a297892 */ /* 0x000fe2000f8efc3f */
[----:B------:R-:W-:Y:S02]  /*0a20*/  UMOV UR36, URZ ;  /* 0x0000003f00247c82 */ /* 0x000fe40008000000 */
[CC--:B------:R-:W-:Y:S02]  /*0a30*/  LEA.HI R3, R0.reuse, R205.reuse, RZ, 0x4 ;  /* 0x000000cd00037211 */ /* 0x0c0fe400078f20ff */
[----:B------:R-:W-:-:S02]  /*0a40*/  LEA.HI R198, R0, R205, RZ, 0x3 ;  /* 0x000000cd00c67211 */ /* 0x000fc400078f18ff */
[----:B------:R-:W-:Y:S02]  /*0a50*/  SHF.R.S32.HI R2, RZ, 0x4, R3 ;  /* 0x00000004ff027819 */ /* 0x000fe40000011403 */
[C---:B------:R-:W-:Y:S02]  /*0a60*/  LOP3.LUT R6, R3.reuse, 0xfffffff0, RZ, 0xc0, !PT ;  /* 0xfffffff003067812 */ /* 0x040fe400078ec0ff */
[----:B------:R-:W-:-:S03]  /*0a70*/  LEA.HI R4, R3, R2, RZ, 0x1 ;  /* 0x0000000203047211 */ /* 0x000fc600078f08ff */
[----:B------:R-:W-:Y:S01]  /*0a80*/  IMAD.IADD R6, R205, 0x1, -R6 ;  /* 0x00000001cd067824 */ /* 0x000fe200078e0a06 */
[----:B------:R-:W-:Y:S02]  /*0a90*/  LOP3.LUT R5, R4, 0x1ffffffe, RZ, 0xc0, !PT ;  /* 0x1ffffffe04057812 */ /* 0x000fe400078ec0ff */
[----:B------:R-:W-:-:S03]  /*0aa0*/  LEA.HI R4, R0, R205, RZ, 0x5 ;  /* 0x000000cd00047211 */ /* 0x000fc600078f28ff */
[----:B------:R-:W-:Y:S01]  /*0ab0*/  IMAD.IADD R8, R2, 0x1, -R5 ;  /* 0x0000000102087824 */ /* 0x000fe200078e0a05 */
[-C--:B------:R-:W-:Y:S02]  /*0ac0*/  LEA.HI R2, R0, R205.reuse, RZ, 0x7 ;  /* 0x000000cd00027211 */ /* 0x080fe400078f38ff */
[--C-:B------:R-:W-:Y:S01]  /*0ad0*/  SHF.R.S32.HI R10, RZ, 0x5, R4.reuse ;  /* 0x00000005ff0a7819 */ /* 0x100fe20000011404 */
[----:B------:R-:W-:Y:S01]  /*0ae0*/  IMAD.SHL.U32 R8, R8, 0x8, RZ ;  /* 0x0000000808087824 */ /* 0x000fe200078e00ff */
[----:B------:R-:W-:Y:S02]  /*0af0*/  SHF.R.S32.HI R3, RZ, 0x1f, R4 ;  /* 0x0000001fff037819 */ /* 0x000fe40000011404 */
        /* <DEDUP_REMOVED lines=13> */
[-C--:B------:R-:W-:Y:S01]  /*0bd0*/  LEA.HI R5, R3, R4.reuse, RZ, 0x2 ;  /* 0x0000000403057211 */ /* 0x080fe200078f10ff */
[----:B------:R-:W-:Y:S01]  /*0be0*/  IMAD R203, R11, 0x10, R14 ;  /* 0x000000100bcb7824 */ /* 0x000fe200078e020e */
[C---:B------:R-:W-:Y:S01]  /*0bf0*/  LOP3.LUT R9, R7.reuse, 0xfffffff8, RZ, 0xc0, !PT ;  /* 0xfffffff807097812 */ /* 0x040fe200078ec0ff */
[----:B------:R-:W-:Y:S01]  /*0c00*/  IMAD.SHL.U32 R7, R7, 0x40, RZ ;  /* 0x0000004007077824 */ /* 0x000fe200078e00ff */
[----:B------:R-:W-:Y:S01]  /*0c10*/  LOP3.LUT R11, R5, 0x7ffffffc, RZ, 0xc0, !PT ;  /* 0x7ffffffc050b7812 */ /* 0x000fe200078ec0ff */
[----:B------:R-:W-:Y:S01]  /*0c20*/  IMAD.U32 R203, R203, 0x40, R8 ;  /* 0x00000040cbcb7824 */ /* 0x000fe200078e0008 */
[----:B------:R-:W-:Y:S01]  /*0c30*/  LOP3.LUT R0, R198, 0xfffffff8, RZ, 0xc0, !PT ;  /* 0xfffffff8c6007812 */ /* 0x000fe200078ec0ff */
[----:B------:R-:W-:Y:S01]  /*0c40*/  IMAD.IADD R9, R6, 0x1, -R9 ;  /* 0x0000000106097824 */ /* 0x000fe200078e0a09 */
[----:B------:R-:W-:Y:S01]  /*0c50*/  LEA.HI R6, R3, R4, RZ, 0x5 ;  /* 0x0000000403067211 */ /* 0x000fe200078f28ff */
[----:B------:R-:W-:Y:S01]  /*0c60*/  IMAD.IADD R11, R4, 0x1, -R11 ;  /* 0x00000001040b7824 */ /* 0x000fe200078e0a0b */
[--C-:B------:R-:W-:Y:S01]  /*0c70*/  SHF.R.S32.HI R3, RZ, 0x2, R5.reuse ;  /* 0x00000002ff037819 */ /* 0x100fe20000011405 */
[----:B------:R-:W-:Y:S01]  /*0c80*/  IMAD.IADD R197, R205, 0x1, -R0 ;  /* 0x00000001cdc57824 */ /* 0x000fe200078e0a00 */
[----:B------:R-:W-:Y:S01]  /*0c90*/  SHF.R.S32.HI R4, RZ, 0x1f, R5 ;  /* 0x0000001fff047819 */ /* 0x000fe20000011405 */
[----:B------:R-:W-:Y:S01]  /*0ca0*/  IMAD.SHL.U32 R5, R9, 0x40, RZ ;  /* 0x0000004009057824 */ /* 0x000fe200078e00ff */
[----:B------:R-:W-:Y:S01]  /*0cb0*/  LOP3.LUT R7, R7, 0x7ffffe00, RZ, 0xc0, !PT ;  /* 0x7ffffe0007077812 */ /* 0x000fe200078ec0ff */
[----:B------:R-:W-:Y:S01]  /*0cc0*/  IMAD.SHL.U32 R23, R197, 0x8, RZ ;  /* 0x00000008c5177824 */ /* 0x000fe200078e00ff */
[----:B------:R-:W-:Y:S01]  /*0cd0*/  LEA.HI R4, R4, R3, RZ, 0x3 ;  /* 0x0000000304047211 */ /* 0x000fe200078f18ff */
[----:B------:R-:W-:Y:S01]  /*0ce0*/  IMAD.SHL.U32 R18, R11, 0x2, RZ ;  /* 0x000000020b127824 */ /* 0x000fe200078e00ff */
[----:B------:R-:W-:Y:S01]  /*0cf0*/  LOP3.LUT R5, R5, 0x1c0, RZ, 0xc0, !PT ;  /* 0x000001c005057812 */ /* 0x000fe200078ec0ff */
[----:B------:R-:W-:Y:S01]  /*0d00*/  IMAD R7, R10, 0x400, R7 ;  /* 0x000004000a077824 */ /* 0x000fe200078e0207 */
[----:B------:R-:W-:Y:S01]  /*0d10*/  R2P PR, R9, 0x6 ;  /* 0x0000000609007804 */ /* 0x000fe20000000000 */
[----:B------:R-:W-:Y:S01]  /*0d20*/  VIADD R196, R23, 0x40 ;  /* 0x0000004017c47836 */ /* 0x000fe20000000000 */
[----:B------:R-:W-:Y:S01]  /*0d30*/  LOP3.LUT R8, R5, 0x8, R8, 0xf8, !PT ;  /* 0x0000000805087812 */ /* 0x000fe200078ef808 */
[C---:B------:R-:W-:Y:S01]  /*0d40*/  VIADD R195, R23.reuse, 0x80 ;  /* 0x0000008017c37836 */ /* 0x040fe20000000000 */
[----:B------:R-:W-:Y:S01]  /*0d50*/  SHF.R.U32.HI R5, RZ, 0x3, R5 ;  /* 0x00000003ff057819 */ /* 0x000fe20000011605 */
[C---:B------:R-:W-:Y:S01]  /*0d60*/  VIADD R194, R23.reuse, 0xc0 ;  /* 0x000000c017c27836 */ /* 0x040fe20000000000 */
[----:B------:R-:W-:Y:S01]  /*0d70*/  LEA.HI R13, R12, R12, RZ, 0x1 ;  /* 0x0000000c0c0d7211 */ /* 0x000fe200078f08ff */
[C---:B------:R-:W-:Y:S01]  /*0d80*/  VIADD R193, R23.reuse, 0x100 ;  /* 0x0000010017c17836 */ /* 0x040fe20000000000 */
[----:B------:R-:W-:Y:S01]  /*0d90*/  LOP3.LUT R8, R8, R5, RZ, 0x3c, !PT ;  /* 0x0000000508087212 */ /* 0x000fe200078e3cff */
[C---:B------:R-:W-:Y:S01]  /*0da0*/  VIADD R192, R23.reuse, 0x140 ;  /* 0x0000014017c07836 */ /* 0x040fe20000000000 */
[----:B------:R-:W-:Y:S01]  /*0db0*/  LOP3.LUT R4, R4, 0xfffffff8, RZ, 0xc0, !PT ;  /* 0xfffffff804047812 */ /* 0x000fe200078ec0ff */
[----:B------:R-:W-:Y:S01]  /*0dc0*/  VIADD R201, R23, 0x180 ;  /* 0x0000018017c97836 */ /* 0x000fe20000000000 */
[----:B------:R-:W-:Y:S01]  /*0dd0*/  LEA.HI R2, R2, R199, RZ, 0x1 ;  /* 0x000000c702027211 */ /* 0x000fe200078f08ff */
[----:B------:R-:W-:Y:S01]  /*0de0*/  IMAD.IADD R8, R7, 0x1, R8 ;  /* 0x0000000107087824 */ /* 0x000fe200078e0208 */
[----:B------:R-:W-:Y:S01]  /*0df0*/  LOP3.LUT R13, R13, 0x1ffffffe, RZ, 0xc0, !PT ;  /* 0x1ffffffe0d0d7812 */ /* 0x000fe200078ec0ff */
[----:B------:R-:W-:Y:S01]  /*0e00*/  IMAD.IADD R3, R3, 0x1, -R4 ;  /* 0x0000000103037824 */ /* 0x000fe200078e0a04 */
[----:B------:R-:W-:Y:S01]  /*0e10*/  SHF.R.S32.HI R6, RZ, 0x5, R6 ;  /* 0x00000005ff067819 */ /* 0x000fe20000011406 */
[----:B------:R-:W-:Y:S01]  /*0e20*/  IMAD R185, R8, 0x2, R17 ;  /* 0x0000000208b97824 */ /* 0x000fe200078e0211 */
[----:B------:R-:W-:Y:S01]  /*0e30*/  LOP3.LUT R0, R2, 0xfffffe, RZ, 0xc0, !PT ;  /* 0x00fffffe02007812 */ /* 0x000fe200078ec0ff */
[----:B------:R-:W-:Y:S01]  /*0e40*/  VIADD R200, R23, 0x1c0 ;  /* 0x000001c017c87836 */ /* 0x000fe20000000000 */
[----:B------:R-:W-:Y:S01]  /*0e50*/  SEL R189, R189, 0xffffffe0, !P1 ;  /* 0xffffffe0bdbd7807 */ /* 0x000fe20004800000 */
        /* <DEDUP_REMOVED lines=8> */
[----:B------:R-:W-:Y:S01]  /*0ee0*/  IMAD.IADD R0, R199, 0x1, -R0 ;  /* 0x00000001c7007824 */ /* 0x000fe200078e0a00 */
[----:B------:R-:W-:Y:S01]  /*0ef0*/  SHF.R.S32.HI R209, RZ, 0x1f, R193 ;  /* 0x0000001fffd17819 */ /* 0x000fe200000114c1 */
[C---:B------:R-:W-:Y:S01]  /*0f00*/  @P2 VIADD R188, R190.reuse, 0xffffffc0 ;  /* 0xffffffc0bebc2836 */ /* 0x040fe20000000000 */
[----:B------:R-:W-:Y:S01]  /*0f10*/  SHF.R.S32.HI R208, RZ, 0x1f, R192 ;  /* 0x0000001fffd07819 */ /* 0x000fe200000114c0 */
[----:B------:R-:W-:Y:S01]  /*0f20*/  IMAD.IADD R190, R190, 0x1, R189 ;  /* 0x00000001bebe7824 */ /* 0x000fe200078e02bd */
[----:B------:R-:W-:Y:S01]  /*0f30*/  SHF.R.S32.HI R207, RZ, 0x1f, R201 ;  /* 0x0000001fffcf7819 */ /* 0x000fe200000114c9 */
[----:B------:R-:W-:Y:S01]  /*0f40*/  IMAD.MOV.U32 R7, RZ, RZ, R15 ;  /* 0x000000ffff077224 */ /* 0x000fe200078e000f */
[----:B------:R-:W-:Y:S01]  /*0f50*/  SHF.R.S32.HI R206, RZ, 0x1f, R200 ;  /* 0x0000001fffce7819 */ /* 0x000fe200000114c8 */
[----:B------:R-:W-:-:S02]  /*0f60*/  IMAD.MOV.U32 R2, RZ, RZ, RZ ;  /* 0x000000ffff027224 */ /* 0x000fc400078e00ff */
[----:B------:R-:W-:Y:S02]  /*0f70*/  IMAD.SHL.U32 R184, R0, 0x100, RZ ;  /* 0x0000010000b87824 */ /* 0x000fe400078e00ff */
[----:B------:R-:W-:Y:S02]  /*0f80*/  IMAD R191, R13, 0x8, R22 ;  /* 0x000000080dbf7824 */ /* 0x000fe400078e0216 */
[----:B------:R-:W-:-:S07]  /*0f90*/  IMAD.IADD R189, R189, 0x1, R188 ;  /* 0x00000001bdbd7824 */ /* 0x000fce00078e02bc */
.L_x_8397:
[----:B0-2-4-:R-:W0:Y:S01]  /*0fa0*/  LDC.64 R4, c[0x0][0xd88] ;  /* 0x00036200ff047b82 */ /* 0x015e220000000a00 */
[----:B------:R-:W-:Y:S01]  /*0fb0*/  ULDC.64 UR8, c[0x0][0xb20] ;  /* 0x0002c80000087ab9 */ /* 0x000fe20000000a00 */
[----:B------:R-:W-:-:S06]  /*0fc0*/  ULDC.64 UR10, c[0x0][0xb10] ;  /* 0x0002c400000a7ab9 */ /* 0x000fcc0000000a00 */
[----:B-1-3--:R-:W1:Y:S08]  /*0fd0*/  LDC.64 R8, c[0x0][0x418] ;  /* 0x00010600ff087b82 */ /* 0x00ae700000000a00 */
[----:B------:R-:W2:Y:S01]  /*0fe0*/  LDC R0, c[0x0][0x424] ;  /* 0x00010900ff007b82 */ /* 0x000ea20000000800 */
[----:B0-----:R-:W-:Y:S01]  /*0ff0*/  IMAD.WIDE R4, R7, 0x4, R4 ;  /* 0x0000000407047825 */ /* 0x001fe200078e0204 */
[----:B------:R-:W-:-:S06]  /*1000*/  UISETP.NE.U32.AND UP0, UPT, UR8, URZ, UPT ;  /* 0x0000003f0800728c */ /* 0x000fcc000bf05070 */
[----:B------:R-:W0:Y:S01]  /*1010*/  LDC R7, c[0x0][0x2f0] ;  /* 0x0000bc00ff077b82 */ /* 0x000e220000000800 */
[----:B------:R-:W3:Y:S01]  /*1020*/  LDG.E R4, desc[UR44][R4.64] ;  /* 0x0000002c04047981 */ /* 0x000ee2000c1e1900 */
[----:B------:R-:W-:Y:S01]  /*1030*/  UISETP.NE.AND.EX UP0, UPT, UR9, URZ, UPT, UP0 ;  /* 0x0000003f0900728c */ /* 0x000fe2000bf05300 */
[----:B------:R-:W-:Y:S01]  /*1040*/  IMAD.MOV.U32 R6, RZ, RZ, RZ ;  /* 0x000000ffff067224 */ /* 0x000fe200078e00ff */
[----:B------:R-:W-:-:S04]  /*1050*/  UISETP.NE.U32.AND UP1, UPT, UR10, URZ, UPT ;  /* 0x0000003f0a00728c */ /* 0x000fc8000bf25070 */
[----:B------:R-:W-:Y:S01]  /*1060*/  UISETP.NE.AND.EX UP1, UPT, UR11, URZ, UPT, UP1 ;  /* 0x0000003f0b00728c */ /* 0x000fe2000bf25310 */
[----:B------:R-:W-:-:S05]  /*1070*/  PLOP3.LUT P0, PT, PT, PT, UP0, 0x80, 0x0 ;  /* 0x000000000000781c */ /* 0x000fca0003f0f008 */
[----:B------:R-:W-:Y:S02]  /*1080*/  PLOP3.LUT P2, PT, PT, PT, UP1, 0x80, 0x0 ;  /* 0x000000000000781c */ /* 0x000fe40003f4f018 */
[----:B---3--:R-:W-:-:S13]  /*1090*/  R2UR UR40, R4 ;  /* 0x00000000042872ca */ /* 0x008fda00000e0000 */
[----:B------:R-:W-:Y:S02]  /*10a0*/  USHF.R.S32.HI UR39, URZ, 0x1f, UR40 ;  /* 0x0000001f3f277899 */ /* 0x000fe40008011428 */
[----:B------:R-:W-:-:S04]  /*10b0*/  @UP0 ULEA UR8, UP2, UR40, UR8, 0x2 ;  /* 0x0000000828080291 */ /* 0x000fc8000f84103f */
[----:B------:R-:W-:Y:S02]  /*10c0*/  @UP0 ULEA.HI.X UR9, UR40, UR9, UR39, 0x2, UP2 ;  /* 0x0000000928090291 */ /* 0x000fe400090f1427 */
[----:B------:R-:W-:Y:S01]  /*10d0*/  @UP1 ULEA UR10, UP0, UR40, UR10, 0x2 ;  /* 0x0000000a280a1291 */ /* 0x000fe2000f80103f */
[----:B------:R-:W-:-:S03]  /*10e0*/  IMAD.U32 R4, RZ, RZ, UR8 ;  /* 0x00000008ff047e24 */ /* 0x000fc6000f8e00ff */
[----:B------:R-:W-:Y:S01]  /*10f0*/  @UP1 ULEA.HI.X UR11, UR40, UR11, UR39, 0x2, UP0 ;  /* 0x0000000b280b1291 */ /* 0x000fe200080f1427 */
[----:B------:R-:W-:Y:S01]  /*1100*/  IMAD.U32 R5, RZ, RZ, UR9 ;  /* 0x00000009ff057e24 */ /* 0x000fe2000f8e00ff */
[----:B------:R-:W-:Y:S01]  /*1110*/  ULDC.64 UR8, c[0x0][0xb18] ;  /* 0x0002c60000087ab9 */ /* 0x000fe20000000a00 */
[----:B------:R-:W-:-:S03]  /*1120*/  IMAD.U32 R186, RZ, RZ, UR10 ;  /* 0x0000000affba7e24 */ /* 0x000fc6000f8e00ff */
[----:B------:R-:W-:Y:S01]  /*1130*/  IMAD.U32 R187, RZ, RZ, UR11 ;  /* 0x0000000bffbb7e24 */ /* 0x000fe2000f8e00ff */
[----:B------:R3:W5:Y:S04]  /*1140*/  @P0 LDG.E R6, desc[UR44][R4.64] ;  /* 0x0000002c04060981 */ /* 0x000768000c1e1900 */
[----:B------:R3:W5:Y:S01]  /*1150*/  @P2 LDG.E R186, desc[UR44][R186.64] ;  /* 0x0000002cbaba2981 */ /* 0x000762000c1e1900 */
[----:B-1----:R-:W-:Y:S01]  /*1160*/  ISETP.NE.U32.AND P0, PT, R8, RZ, PT ;  /* 0x000000ff0800720c */ /* 0x002fe20003f05070 */
[----:B------:R-:W-:Y:S01]  /*1170*/  UMOV UR38, UR6 ;  /* 0x0000000600267c82 */ /* 0x000fe20008000000 */
[----:B------:R-:W-:Y:S02]  /*1180*/  ISETP.NE.U32.AND P1, PT, RZ, UR8, PT ;  /* 0x00000008ff007c0c */ /* 0x000fe4000bf25070 */
[----:B------:R-:W-:-:S02]  /*1190*/  ISETP.NE.AND.EX P0, PT, R9, RZ, PT, P0 ;  /* 0x000000ff0900720c */ /* 0x000fc40003f05300 */
[----:B------:R-:W-:Y:S02]  /*11a0*/  ISETP.NE.AND.EX P1, PT, RZ, UR9, PT, P1 ;  /* 0x00000009ff007c0c */ /* 0x000fe4000bf25310 */
[----:B--2---:R-:W-:Y:S01]  /*11b0*/  SEL R0, R0, 0x1, P0 ;  /* 0x0000000100007807 */ /* 0x004fe20000000000 */
[----:B0--3--:R-:W-:Y:S10]  /*11c0*/  @P2 BRA `(.L_x_8339) ;  /* 0x0000000000302947 */ /* 0x009ff40003800000 */
[----:B------:R-:W-:Y:S01]  /*11d0*/  ULDC.64 UR6, c[0x0][0xaf8] ;  /* 0x0002be0000067ab9 */ /* 0x000fe20000000a00 */
[----:B-----5:R-:W0:Y:S01]  /*11e0*/  LDC R186, c[0x0][0x288] ;  /* 0x0000a200ffba7b82 */ /* 0x020e220000000800 */
[----:B------:R-:W-:-:S04]  /*11f0*/  ISETP.NE.U32.AND P0, PT, RZ, UR6, PT ;  /* 0x00000006ff007c0c */ /* 0x000fc8000bf05070 */
[----:B------:R-:W-:-:S13]  /*1200*/  ISETP.NE.AND.EX P0, PT, RZ, UR7, PT, P0 ;  /* 0x00000007ff007c0c */ /* 0x000fda000bf05300 */
[----:B------:R-:W-:Y:S05]  /*1210*/  @!P0 BRA `(.L_x_8339) ;  /* 0x00000000001c8947 */ /* 0x000fea0003800000 */
[----:B------:R-:W-:Y:S02]  /*1220*/  ULDC.64 UR6, c[0x0][0xaf8] ;  /* 0x0002be0000067ab9 */ /* 0x000fe40000000a00 */
[----:B------:R-:W-:-:S06]  /*1230*/  UIMAD.WIDE UR6, UR40, 0x4, UR6 ;  /* 0x00000004280678a5 */ /* 0x000fcc000f8e0206 */
[----:B------:R-:W-:Y:S02]  /*1240*/  IMAD.U32 R4, RZ, RZ, UR6 ;  /* 0x00000006ff047e24 */ /* 0x000fe4000f8e00ff */
[----:B------:R-:W-:-:S05]  /*1250*/  IMAD.U32 R5, RZ, RZ, UR7 ;  /* 0x00000007ff057e24 */ /* 0x000fca000f8e00ff */
[----:B0-----:R-:W2:Y:S04]  /*1260*/  LDG.E R186, desc[UR44][R4.64] ;  /* 0x0000002c04ba7981 */ /* 0x001ea8000c1e1900 */
[----:B------:R-:W2:Y:S02]  /*1270*/  LDG.E R3, desc[UR44][R4.64+0x4] ;  /* 0x0000042c04037981 */ /* 0x000ea4000c1e1900 */
[----:B--2---:R-:W-:-:S07]  /*1280*/  IMAD.IADD R186, R3, 0x1, -R186 ;  /* 0x0000000103ba7824 */ /* 0x004fce00078e0aba */
.L_x_8339:
[----:B------:R-:W-:Y:S01]  /*1290*/  IMAD R187, R0, R7, RZ ;  /* 0x0000000700bb7224 */ /* 0x000fe200078e02ff */
[----:B------:R-:W-:Y:S06]  /*12a0*/  @!P1 BRA `(.L_x_8340) ;  /* 0x0000000000189947 */ /* 0x000fec0003800000 */
[----:B------:R-:W-:-:S04]  /*12b0*/  ULEA UR4, UP0, UR40, UR8, 0x2 ;  /* 0x0000000828047291 */ /* 0x000fc8000f80103f */
[----:B------:R-:W-:Y:S02]  /*12c0*/  ULEA.HI.X UR6, UR40, UR9, UR39, 0x2, UP0 ;  /* 0x0000000928067291 */ /* 0x000fe400080f1427 */
[----:B------:R-:W-:-:S04]  /*12d0*/  IMAD.U32 R4, RZ, RZ, UR4 ;  /* 0x00000004ff047e24 */ /* 0x000fc8000f8e00ff */
[----:B------:R-:W-:-:S05]  /*12e0*/  IMAD.U32 R5, RZ, RZ, UR6 ;  /* 0x00000006ff057e24 */ /* 0x000fca000f8e00ff */
[----:B------:R1:W5:Y:S01]  /*12f0*/  LDG.E R187, desc[UR44][R4.64] ;  /* 0x0000002c04bb7981 */ /* 0x000362000c1e1900 */
[----:B------:R-:W-:Y:S05]  /*1300*/  BRA `(.L_x_8341) ;  /* 0x00000000002c7947 */ /* 0x000fea0003800000 */
.L_x_8340:
[----:B------:R-:W-:Y:S02]  /*1310*/  ULDC.64 UR6, c[0x0][0xb00] ;  /* 0x0002c00000067ab9 */ /* 0x000fe40000000a00 */
        /* <DEDUP_REMOVED lines=8> */
[----:B------:R-:W2:Y:S02]  /*13a0*/  LDG.E R0, desc[UR44][R4.64+0x4] ;  /* 0x0000042c04007981 */ /* 0x000ea4000c1e1900 */
[----:B--2---:R-:W-:-:S07]  /*13b0*/  IMAD.IADD R187, R0, 0x1, -R187 ;  /* 0x0000000100bb7824 */ /* 0x004fce00078e0abb */
.L_x_8341:
[----:B------:R-:W-:Y:S01]  /*13c0*/  UISETP.NE.AND UP0, UPT, UR43, 0x1, UPT ;  /* 0x000000012b00788c */ /* 0x000fe2000bf05270 */
[----:B-----5:R-:W-:Y:S01]  /*13d0*/  IMAD.IADD R187, R187, 0x1, -R6 ;  /* 0x00000001bbbb7824 */ /* 0x020fe200078e0a06 */
[----:B------:R-:W-:-:S03]  /*13e0*/  USHF.L.U32 UR37, UR5, 0x6, URZ ;  /* 0x0000000605257899 */ /* 0x000fc6000800063f */
[----:B------:R-:W-:Y:S01]  /*13f0*/  VIADD R0, R187, 0x3f ;  /* 0x0000003fbb007836 */ /* 0x000fe20000000000 */
[----:B------:R-:W-:-:S04]  /*1400*/  PLOP3.LUT P0, PT, PT, PT, UP0, 0x80, 0x0 ;  /* 0x000000000000781c */ /* 0x000fc80003f0f008 */
[----:B------:R-:W-:-:S04]  /*1410*/  SHF.R.S32.HI R3, RZ, 0x1f, R0 ;  /* 0x0000001fff037819 */ /* 0x000fc80000011400 */
[----:B------:R-:W-:-:S04]  /*1420*/  LEA.HI R3, R3, R0, RZ, 0x6 ;  /* 0x0000000003037211 */ /* 0x000fc800078f30ff */
[----:B------:R-:W-:Y:S01]  /*1430*/  SHF.R.S32.HI R168, RZ, 0x6, R3 ;  /* 0x00000006ffa87819 */ /* 0x000fe20000011403 */
[----:B------:R-:W-:Y:S06]  /*1440*/  @!P0 BRA `(.L_x_8342) ;  /* 0x0000001c00548947 */ /* 0x000fec0003800000 */
[----:B------:R-:W2:Y:S01]  /*1450*/  LDC R0, c[0x0][0x448] ;  /* 0x00011200ff007b82 */ /* 0x000ea20000000800 */
[----:B------:R-:W-:Y:S01]  /*1460*/  UIADD3 UR4, UR37, 0x3f, URZ ;  /* 0x0000003f25047890 */ /* 0x000fe2000fffe03f */
[----:B0-----:R-:W-:Y:S02]  /*1470*/  IADD3 R187, R187, 0x40, -R186 ;  /* 0x00000040bbbb7810 */ /* 0x001fe40007ffe8ba */
        /* <DEDUP_REMOVED lines=21> */
[----:B--2---:R-:W-:Y:S01]  /*15d0*/  ISETP.NE.AND P0, PT, R0, 0x1, PT ;  /* 0x000000010000780c */ /* 0x004fe20003f05270 */
[----:B------:R-:W-:Y:S01]  /*15e0*/  IMAD.U32 R0, RZ, RZ, UR4 ;  /* 0x00000004ff007e24 */ /* 0x000fe2000f8e00ff */
        /* <DEDUP_REMOVED lines=19> */
[----:B-1----:R-:W1:Y:S01]  /*1720*/  @P0 LDC R4, c[0x0][0x450] ;  /* 0x00011400ff040b82 */ /* 0x002e620000000800 */
        /* <DEDUP_REMOVED lines=16> */
[----:B0-----:R-:W-:Y:S01]  /*1830*/  @P0 IMAD.HI.U32 R3, R3, UR4, RZ ;  /* 0x0000000403030c27 */ /* 0x001fe2000f8e00ff */
[----:B------:R-:W-:-:S02]  /*1840*/  CS2R R170, SRZ ;  /* 0x0000000000aa7805 */ /* 0x000fc4000001ff00 */
[----:B------:R-:W-:Y:S02]  /*1850*/  CS2R R32, SRZ ;  /* 0x0000000000207805 */ /* 0x000fe4000001ff00 */
[----:B------:R-:W-:Y:S02]  /*1860*/  CS2R R172, SRZ ;  /* 0x0000000000ac7805 */ /* 0x000fe4000001ff00 */
[----:B------:R-:W-:Y:S01]  /*1870*/  CS2R R38, SRZ ;  /* 0x0000000000267805 */ /* 0x000fe2000001ff00 */
[----:B------:R-:W-:Y:S01]  /*1880*/  IMAD.MOV.U32 R35, RZ, RZ, RZ ;  /* 0x000000ffff237224 */ /* 0x000fe200078e00ff */
[----:B------:R-:W-:Y:S02]  /*1890*/  CS2R R28, SRZ ;  /* 0x00000000001c7805 */ /* 0x000fe4000001ff00 */
[----:B-1----:R-:W-:Y:S02]  /*18a0*/  @P0 SHF.R.U32.HI R0, RZ, R4, R3 ;  /* 0x00000004ff000219 */ /* 0x002fe40000011603 */
[----:B------:R-:W-:-:S02]  /*18b0*/  CS2R R174, SRZ ;  /* 0x0000000000ae7805 */ /* 0x000fc4000001ff00 */
[----:B------:R-:W-:Y:S01]  /*18c0*/  PLOP3.LUT P0, PT, PT, PT, PT, 0x80, 0x0 ;  /* 0x000000000000781c */ /* 0x000fe20003f0f070 */
[----:B------:R-:W-:Y:S01]  /*18d0*/  IMAD.MOV.U32 R31, RZ, RZ, RZ ;  /* 0x000000ffff1f7224 */ /* 0x000fe200078e00ff */
[----:B------:R-:W-:Y:S01]  /*18e0*/  CS2R R10, SRZ ;  /* 0x00000000000a7805 */ /* 0x000fe2000001ff00 */
[----:B------:R-:W-:Y:S02]  /*18f0*/  IMAD.IADD R0, R187, 0x1, R0 ;  /* 0x00000001bb007824 */ /* 0x000fe400078e0200 */
[----:B------:R-:W-:Y:S02]  /*1900*/  IMAD.MOV.U32 R27, RZ, RZ, RZ ;  /* 0x000000ffff1b7224 */ /* 0x000fe400078e00ff */
[----:B------:R-:W-:Y:S01]  /*1910*/  IMAD.MOV.U32 R9, RZ, RZ, RZ ;  /* 0x000000ffff097224 */ /* 0x000fe200078e00ff */
[----:B------:R-:W-:Y:S01]  /*1920*/  SHF.R.S32.HI R3, RZ, 0x1f, R0 ;  /* 0x0000001fff037819 */ /* 0x000fe20000011400 */
[----:B------:R-:W-:Y:S02]  /*1930*/  IMAD.MOV.U32 R20, RZ, RZ, RZ ;  /* 0x000000ffff147224 */ /* 0x000fe400078e00ff */
[----:B------:R-:W-:Y:S01]  /*1940*/  IMAD.MOV.U32 R176, RZ, RZ, RZ ;  /* 0x000000ffffb07224 */ /* 0x000fe200078e00ff */
        /* <DEDUP_REMOVED lines=35> */
[----:B------:R-:W-:Y:S02]  /*1b80*/  IMAD R0, R2, 0x1000, R7 ;  /* 0x0000100002007824 */ /* 0x000fe400078e0207 */
[C---:B------:R-:W-:Y:S02]  /*1b90*/  VIADD R6, R3.reuse, 0x4 ;  /* 0x0000000403067836 */ /* 0x040fe40000000000 */
[C---:B------:R-:W-:Y:S01]  /*1ba0*/  VIADD R5, R0.reuse, 0x80 ;  /* 0x0000008000057836 */ /* 0x040fe20000000000 */
[----:B------:R-:W-:Y:S01]  /*1bb0*/  R2UR UR14, R0 ;  /* 0x00000000000e72ca */ /* 0x000fe200000e0000 */
[----:B------:R-:W-:Y:S01]  /*1bc0*/  VIADD R3, R3, 0x6 ;  /* 0x0000000603037836 */ /* 0x000fe20000000000 */
        /* <DEDUP_REMOVED lines=24> */
.L_x_8344:
[----:B------:R-:W-:Y:S01]  /*1d50*/  IMAD R0, R2, 0x8, R17 ;  /* 0x0000000802007824 */ /* 0x000fe200078e0211 */
[----:B------:R-:W-:-:S03]  /*1d60*/  ISETP.GE.AND P0, PT, R4, 0x2, PT ;  /* 0x000000020400780c */ /* 0x000fc60003f06270 */
[----:B------:R-:W-:-:S05]  /*1d70*/  VIADD R3, R0, 0x38860 ;  /* 0x0003886000037836 */ /* 0x000fca0000000000 */
[----:B------:R-:W-:-:S04]  /*1d80*/  PRMT R3, R202, 0x654, R3 ;  /* 0x00000654ca037816 */ /* 0x000fc80000000003 */
[----:B------:R0:W-:Y:S01]  /*1d90*/  SYNCS.ARRIVE.TRANS64.RED.A1T0 RZ, [R3+URZ], RZ ;  /* 0x000000ff03ff79a7 */ /* 0x0001e2000810043f */
[----:B------:R-:W-:Y:S05]  /*1da0*/  @!P0 BRA `(.L_x_8345) ;  /* 0x0000000800c08947 */ /* 0x000fea0003800000 */
[----:B------:R-:W-:-:S07]  /*1db0*/  VIADD R4, R4, 0xfffffffe ;  /* 0xfffffffe04047836 */ /* 0x000fce0000000000 */
.L_x_8347:
[----:B------:R-:W-:Y:S01]  /*1dc0*/  BAR.SYNC.DEFER_BLOCKING 0xe, 0x100 ;  /* 0x0384000000007b1d */ /* 0x000fe20000010000 */
[----:B------:R-:W-:Y:S01]  /*1dd0*/  IMAD R0, R2, 0x40, R22 ;  /* 0x0000004002007824 */ /* 0x000fe200078e0216 */
        /* <DEDUP_REMOVED lines=10> */
[----:B01----:R-:W0:Y:S04]  /*1e80*/  LDS R3, [R0+0x38400] ;  /* 0x0384000000037984 */ /* 0x003e280000000800 */
        /* <DEDUP_REMOVED lines=157> */
.L_x_8346:
[----:B------:R-:W-:-:S04]  /*2860*/  IMAD R0, R2, 0x8, R17 ;  /* 0x0000000802007824 */ /* 0x000fc800078e0211 */
[----:B------:R-:W-:-:S05]  /*2870*/  VIADD R3, R0, 0x38860 ;  /* 0x0003886000037836 */ /* 0x000fca0000000000 */
[----:B------:R-:W-:-:S04]  /*2880*/  PRMT R3, R202, 0x654, R3 ;  /* 0x00000654ca037816 */ /* 0x000fc80000000003 */
[----:B------:R1:W-:Y:S01]  /*2890*/  SYNCS.ARRIVE.TRANS64.RED.A1T0 RZ, [R3+URZ], RZ ;  /* 0x000000ff03ff79a7 */ /* 0x0003e2000810043f */
[----:B------:R-:W-:Y:S05]  /*28a0*/  @P1 BRA `(.L_x_8347) ;  /* 0xfffffff400441947 */ /* 0x000fea000383ffff */
.L_x_8345:
        /* <DEDUP_REMOVED lines=143> */
.L_x_8342:
[----:B------:R-:W2:Y:S01]  /*31a0*/  LDC R204, c[0x0][0x448] ;  /* 0x00011200ffcc7b82 */ /* 0x000ea20000000800 */
[----:B------:R-:W-:Y:S01]  /*31b0*/  UIADD3 UR4, UR37, 0x3f, URZ ;  /* 0x0000003f25047890 */ /* 0x000fe2000fffe03f */
[----:B01----:R-:W-:Y:S02]  /*31c0*/  IADD3 R5, R187, 0x40, -R186 ;  /* 0x00000040bb057810 */ /* 0x003fe40007ffe8ba */
        /* <DEDUP_REMOVED lines=21> */
[----:B--2---:R-:W-:-:S02]  /*3320*/  ISETP.NE.AND P0, PT, R204, 0x1, PT ;  /* 0x00000001cc00780c */ /* 0x004fc40003f05270 */
        /* <DEDUP_REMOVED lines=9> */
[----:B------:R-:W-:Y:S02]  /*33c0*/  CS2R R98, SRZ ;  /* 0x0000000000627805 */ /* 0x000fe4000001ff00 */
[----:B------:R-:W-:Y:S02]  /*33d0*/  CS2R R96, SRZ ;  /* 0x0000000000607805 */ /* 0x000fe4000001ff00 */
[----:B------:R-:W-:Y:S01]  /*33e0*/  CS2R R94, SRZ ;  /* 0x00000000005e7805 */ /* 0x000fe2000001ff00 */
[----:B------:R-:W0:Y:S01]  /*33f0*/  @P0 LDC R0, c[0x0][0x44c] ;  /* 0x00011300ff000b82 */ /* 0x000e220000000800 */
[----:B------:R-:W-:-:S02]  /*3400*/  CS2R R92, SRZ ;  /* 0x00000000005c7805 */ /* 0x000fc4000001ff00 */
[----:B------:R-:W-:Y:S02]  /*3410*/  CS2R R90, SRZ ;  /* 0x00000000005a7805 */ /* 0x000fe4000001ff00 */
        /* <DEDUP_REMOVED lines=24> */
[----:B------:R-:W-:Y:S01]  /*35a0*/  CS2R R172, SRZ ;  /* 0x0000000000ac7805 */ /* 0x000fe2000001ff00 */
[----:B------:R-:W-:Y:S01]  /*35b0*/  IMAD.U32 R0, RZ, RZ, UR4 ;  /* 0x00000004ff007e24 */ /* 0x000fe2000f8e00ff */
[----:B------:R-:W-:Y:S01]  /*35c0*/  CS2R R38, SRZ ;  /* 0x0000000000267805 */ /* 0x000fe2000001ff00 */
[----:B------:R-:W-:Y:S01]  /*35d0*/  IMAD.MOV.U32 R35, RZ, RZ, RZ ;  /* 0x000000ffff237224 */ /* 0x000fe200078e00ff */
[----:B------:R-:W-:Y:S02]  /*35e0*/  CS2R R28, SRZ ;  /* 0x00000000001c7805 */ /* 0x000fe4000001ff00 */
[----:B-1----:R-:W-:Y:S02]  /*35f0*/  @P0 SHF.R.U32.HI R0, RZ, R4, R3 ;  /* 0x00000004ff000219 */ /* 0x002fe40000011603 */
[----:B------:R-:W-:-:S02]  /*3600*/  CS2R R174, SRZ ;  /* 0x0000000000ae7805 */ /* 0x000fc4000001ff00 */
[----:B------:R-:W-:Y:S02]  /*3610*/  PLOP3.LUT P0, PT, PT, PT, PT, 0x80, 0x0 ;  /* 0x000000000000781c */ /* 0x000fe40003f0f070 */
[----:B------:R-:W-:Y:S02]  /*3620*/  CS2R R10, SRZ ;  /* 0x00000000000a7805 */ /* 0x000fe4000001ff00 */
[----:B------:R-:W-:Y:S01]  /*3630*/  MOV R31, RZ ;  /* 0x000000ff001f7202 */ /* 0x000fe20000000f00 */
[----:B------:R-:W-:Y:S02]  /*3640*/  IMAD.IADD R0, R5, 0x1, R0 ;  /* 0x0000000105007824 */ /* 0x000fe400078e0200 */
[----:B------:R-:W-:Y:S02]  /*3650*/  IMAD.MOV.U32 R27, RZ, RZ, RZ ;  /* 0x000000ffff1b7224 */ /* 0x000fe400078e00ff */
[----:B------:R-:W-:Y:S01]  /*3660*/  IMAD.MOV.U32 R9, RZ, RZ, RZ ;  /* 0x000000ffff097224 */ /* 0x000fe200078e00ff */
[----:B------:R-:W-:Y:S01]  /*3670*/  SHF.R.S32.HI R3, RZ, 0x1f, R0 ;  /* 0x0000001fff037819 */ /* 0x000fe20000011400 */
[----:B------:R-:W-:-:S02]  /*3680*/  IMAD.MOV.U32 R20, RZ, RZ, RZ ;  /* 0x000000ffff147224 */ /* 0x000fc400078e00ff */
        /* <DEDUP_REMOVED lines=36> */
.L_x_8348:
        /* <DEDUP_REMOVED lines=9> */
.L_x_8488:
[----:B------:R-:W-:Y:S05]  /*3960*/  @!P0 BRA `(.L_x_8350) ;  /* 0x0000000000048947 */ /* 0x000fea0003800000 */
[----:B------:R-:W-:Y:S01]  /*3970*/  BPT.TRAP 0x1 ;  /* 0x000000040000795c */ /* 0x000fe20000300000 */
.L_x_8350:
[----:B------:R-:W-:Y:S01]  /*3980*/  IMAD R9, R2, 0x8, R17 ;  /* 0x0000000802097824 */ /* 0x000fe200078e0211 */
[----:B------:R-:W-:-:S04]  /*3990*/  SHF.L.U32 R6, R16, 0x1f, RZ ;  /* 0x0000001f10067819 */ /* 0x000fc800000006ff */
[----:B------:R1:W2:Y:S01]  /*39a0*/  SYNCS.PHASECHK.TRANS64.TRYWAIT P1, [R9+URZ+0x38830], R6 ;  /* 0x03883006090075a7 */ /* 0x0002a2000802017f */
[----:B------:R-:W-:Y:S05]  /*39b0*/  @!P0 BRA `(.L_x_8351) ;  /* 0x0000000000048947 */ /* 0x000fea0003800000 */
[----:B------:R-:W-:Y:S01]  /*39c0*/  BPT.TRAP 0x1 ;  /* 0x000000040000795c */ /* 0x000fe20000300000 */
.L_x_8351:
[----:B------:R-:W-:-:S05]  /*39d0*/  VIADD R0, R17, 0x22400 ;  /* 0x0002240011007836 */ /* 0x000fca0000000000 */
[----:B------:R-:W-:-:S04]  /*39e0*/  SHF.R.U32.HI R0, RZ, 0x4, R0 ;  /* 0x00000004ff007819 */ /* 0x000fc80000011600 */
[----:B------:R-:W-:Y:S01]  /*39f0*/  LOP3.LUT R0, R0, 0x3fff, RZ, 0xc0, !PT ;  /* 0x00003fff00007812 */ /* 0x000fe200078ec0ff */
[----:B--2---:R-:W-:Y:S06]  /*3a00*/  @P1 BRA `(.L_x_8352) ;  /* 0x0000000000081947 */ /* 0x004fec0003800000 */
[----:B------:R-:W2:Y:S02]  /*3a10*/  SYNCS.PHASECHK.TRANS64.TRYWAIT P1, [R9+URZ+0x38830], R6 ;  /* 0x03883006090075a7 */ /* 0x000ea4000802017f */
[----:B--2---:R-:W-:Y:S05]  /*3a20*/  @!P1 BRA `(.L_x_8353) ;  /* 0x00000138002c9947 */ /* 0x004fea0003800000 */
.L_x_8352:
        /* <DEDUP_REMOVED lines=40> */
.L_x_8489:
[----:B------:R-:W-:Y:S05]  /*3cb0*/  @!P0 BRA `(.L_x_8355) ;  /* 0x0000000000048947 */ /* 0x000fea0003800000 */
[----:B------:R-:W-:Y:S01]  /*3cc0*/  BPT.TRAP 0x1 ;  /* 0x000000040000795c */ /* 0x000fe20000300000 */
.L_x_8355:
[----:B------:R4:W0:Y:S01]  /*3cd0*/  SYNCS.PHASECHK.TRANS64.TRYWAIT P1, [R9+URZ+0x38850], R6 ;  /* 0x03885006090075a7 */ /* 0x000822000802017f */
[----:B------:R-:W-:Y:S05]  /*3ce0*/  @!P0 BRA `(.L_x_8356) ;  /* 0x0000000000048947 */ /* 0x000fea0003800000 */
[----:B------:R-:W-:Y:S01]  /*3cf0*/  BPT.TRAP 0x1 ;  /* 0x000000040000795c */ /* 0x000fe20000300000 */
.L_x_8356:
        /* <DEDUP_REMOVED lines=12> */
.L_x_8357:
        /* <DEDUP_REMOVED lines=11> */
[----:B------:R-:W-:Y:S01]  /*3e70*/  VIADD R7, R3, 0x4 ;  /* 0x0000000403077836 */ /* 0x000fe20000000000 */
[----:B------:R-:W-:Y:S01]  /*3e80*/  R2UR UR26, R6 ;  /* 0x00000000061a72ca */ /* 0x000fe200000e0000 */
[----:B------:R-:W-:-:S02]  /*3e90*/  VIADD R6, R5, 0x4 ;  /* 0x0000000405067836 */ /* 0x000fc40000000000 */
[----:B------:R-:W-:Y:S01]  /*3ea0*/  HGMMA.64x64x16.F32.BF16 R24, gdesc[UR20], R24, gsb0 ;  /* 0x00e00000141879f0 */ /* 0x000fe20008001818 */
        /* <DEDUP_REMOVED lines=277> */
[----:B------:R-:W-:-:S02]  /*5000*/  IMAD.IADD R10, R10, 0x1, R11 ;  /* 0x000000010a0a7824 */ /* 0x000fc400078e020b */
[----:B------:R-:W-:Y:S01]  /*5010*/  IMAD.MOV.U32 R11, RZ, RZ, 0x40 ;  /* 0x00000040ff0b7424 */ /* 0x000fe200078e00ff */
[----:B------:R-:W-:Y:S02]  /*5020*/  WARPGROUP.DEPBAR.LE gsb0, 0x0 ;  /* 0x00008000000079c5 */ /* 0x000fe40000010000 */
        /* <DEDUP_REMOVED lines=33> */
.L_x_8359:
[----:B------:R-:W-:Y:S01]  /*5240*/  ISETP.NE.AND P5, PT, R204, 0x1, PT ;  /* 0x00000001cc00780c */ /* 0x000fe20003fa5270 */
[----:B------:R-:W-:Y:S01]  /*5250*/  VIADD R5, R191, UR37 ;  /* 0x00000025bf057c36 */ /* 0x000fe20008000000 */
[----:B------:R-:W-:Y:S01]  /*5260*/  ULDC UR6, c[0x0][0xad0] ;  /* 0x0002b40000067ab9 */ /* 0x000fe20000000800 */
[----:B------:R-:W-:Y:S01]  /*5270*/  ULDC UR28, c[0x0][0xa80] ;  /* 0x0002a000001c7ab9 */ /* 0x000fe20000000800 */
        /* <DEDUP_REMOVED lines=9> */
[----:B------:R-:W1:Y:S01]  /*5310*/  @P5 LDC R6, c[0x0][0x44c] ;  /* 0x00011300ff065b82 */ /* 0x000e620000000800 */
[----:B------:R-:W-:Y:S01]  /*5320*/  FMUL.FTZ R40, R40, UR6 ;  /* 0x0000000628287c20 */ /* 0x000fe20008410000 */
[----:B------:R-:W-:Y:S01]  /*5330*/  FMUL.FTZ R41, R41, UR6 ;  /* 0x0000000629297c20 */ /* 0x000fe20008410000 */
[----:B------:R-:W-:Y:S01]  /*5340*/  FMUL.FTZ R44, R44, UR6 ;  /* 0x000000062c2c7c20 */ /* 0x000fe20008410000 */
[----:B------:R-:W2:Y:S01]  /*5350*/  MUFU.TANH R25, R25 ;  /* 0x0000001900197308 */ /* 0x000ea20000002400 */
[----:B------:R-:W-:Y:S01]  /*5360*/  FMUL.FTZ R45, R45, UR6 ;  /* 0x000000062d2d7c20 */ /* 0x000fe20008410000 */
[----:B------:R-:W-:Y:S01]  /*5370*/  FMUL.FTZ R26, R26, UR6 ;  /* 0x000000061a1a7c20 */ /* 0x000fe20008410000 */
[----:B------:R-:W-:Y:S01]  /*5380*/  FMUL.FTZ R48, R48, UR6 ;  /* 0x0000000630307c20 */ /* 0x000fe20008410000 */
[----:B------:R-:W3:Y:S01]  /*5390*/  @P5 LDC R7, c[0x0][0x450] ;  /* 0x00011400ff075b82 */ /* 0x000ee20000000800 */
        /* <DEDUP_REMOVED lines=15> */
[----:B-1----:R-:W-:-:S04]  /*5490*/  @P5 IMAD.HI.U32 R6, R5, R6, RZ ;  /* 0x0000000605065227 */ /* 0x002fc800078e00ff */
[----:B------:R-:W-:Y:S01]  /*54a0*/  FMUL.FTZ R47, R47, UR6 ;  /* 0x000000062f2f7c20 */ /* 0x000fe20008410000 */
[----:B------:R-:W-:Y:S01]  /*54b0*/  FMUL.FTZ R50, R50, UR6 ;  /* 0x0000000632327c20 */ /* 0x000fe20008410000 */
[----:B------:R-:W-:Y:S01]  /*54c0*/  FMUL.FTZ R51, R51, UR6 ;  /* 0x0000000633337c20 */ /* 0x000fe20008410000 */
[----:B------:R-:W1:Y:S01]  /*54d0*/  MUFU.TANH R14, R32 ;  /* 0x00000020000e7308 */ /* 0x000e620000002400 */
[----:B------:R-:W-:Y:S01]  /*54e0*/  FMUL.FTZ R54, R54, UR6 ;  /* 0x0000000636367c20 */ /* 0x000fe20008410000 */
[----:B------:R-:W-:Y:S01]  /*54f0*/  FMUL.FTZ R55, R55, UR6 ;  /* 0x0000000637377c20 */ /* 0x000fe20008410000 */
[----:B------:R-:W-:Y:S01]  /*5500*/  IMAD R217, R2, 0x1000, R19 ;  /* 0x0000100002d97824 */ /* 0x000fe200078e0213 */
[----:B---3--:R-:W-:Y:S01]  /*5510*/  @P5 SHF.R.U32.HI R5, RZ, R7, R6 ;  /* 0x00000007ff055219 */ /* 0x008fe20000011606 */
[----:B------:R-:W-:Y:S01]  /*5520*/  IMAD R6, R168, -0x40, R11 ;  /* 0xffffffc0a8067824 */ /* 0x000fe200078e020b */
[----:B------:R-:W-:Y:S02]  /*5530*/  UMOV UR7, 0x40000040 ;  /* 0x4000004000077882 */ /* 0x000fe40000000000 */
[----:B------:R-:W3:Y:S01]  /*5540*/  MUFU.TANH R33, R33 ;  /* 0x0000002100217308 */ /* 0x000ee20000002400 */
[----:B------:R-:W0:Y:S01]  /*5550*/  SHFL.IDX PT, R8, R5, RZ, 0x1c1f ;  /* 0x001c1fff05087589 */ /* 0x000e2200000e0000 */
[----:B------:R-:W-:-:S02]  /*5560*/  IADD3 R7, R187, 0x1, R6 ;  /* 0x00000001bb077810 */ /* 0x000fc40007ffe006 */
[----:B------:R-:W-:Y:S01]  /*5570*/  IADD3 R6, -R18, R6, R187 ;  /* 0x0000000612067210 */ /* 0x000fe20007ffe1bb */
[----:B------:R-:W3:Y:S01]  /*5580*/  SHFL.IDX PT, R5, R5, 0x1, 0x1c1f ;  /* 0x003c1f0005057f89 */ /* 0x000ee200000e0000 */
[----:B------:R-:W-:Y:S02]  /*5590*/  IADD3 R7, -R186, R7, -R18 ;  /* 0x00000007ba077210 */ /* 0x000fe40007ffe912 */
[----:B------:R-:W3:Y:S01]  /*55a0*/  MUFU.TANH R36, R36 ;  /* 0x0000002400247308 */ /* 0x000ee20000002400 */
[C---:B------:R-:W-:Y:S02]  /*55b0*/  R2UR UR6, R217.reuse ;  /* 0x00000000d90672ca */ /* 0x040fe400000e0000 */
[----:B------:R-:W-:-:S05]  /*55c0*/  IADD3 R221, R217, 0x80, RZ ;  /* 0x00000080d9dd7810 */ /* 0x000fca0007ffe0ff */
[----:B------:R-:W3:Y:S08]  /*55d0*/  MUFU.TANH R37, R37 ;  /* 0x0000002500257308 */ /* 0x000ef00000002400 */
[----:B------:R-:W3:Y:S01]  /*55e0*/  MUFU.TANH R40, R40 ;  /* 0x0000002800287308 */ /* 0x000ee20000002400 */
[----:B0-----:R-:W-:-:S04]  /*55f0*/  VIADDMNMX R8, R8, R7, R6, PT ;  /* 0x0000000708087246 */ /* 0x001fc80003800106 */
[C---:B------:R-:W-:Y:S02]  /*5600*/  ISETP.GT.AND P1, PT, R8.reuse, RZ, PT ;  /* 0x000000ff0800720c */ /* 0x040fe40003f24270 */
[C---:B------:R-:W-:Y:S01]  /*5610*/  ISETP.GT.AND P2, PT, R8.reuse, 0x1, PT ;  /* 0x000000010800780c */ /* 0x040fe20003f44270 */
[----:B------:R-:W0:Y:S01]  /*5620*/  MUFU.TANH R41, R41 ;  /* 0x0000002900297308 */ /* 0x000e220000002400 */
[----:B------:R-:W-:Y:S02]  /*5630*/  ISETP.GT.AND P3, PT, R8, 0x8, PT ;  /* 0x000000080800780c */ /* 0x000fe40003f64270 */
[----:B------:R-:W-:Y:S02]  /*5640*/  FSEL R10, R10, -INF , P1 ;  /* 0xff8000000a0a7808 */ /* 0x000fe40000800000 */
[----:B--2---:R-:W-:Y:S02]  /*5650*/  FSEL R11, R25, -INF , P2 ;  /* 0xff800000190b7808 */ /* 0x004fe40001000000 */
[----:B------:R-:W-:Y:S01]  /*5660*/  ISETP.GT.AND P1, PT, R8, 0x9, PT ;  /* 0x000000090800780c */ /* 0x000fe20003f24270 */
[----:B------:R-:W2:Y:S01]  /*5670*/  MUFU.TANH R44, R44 ;  /* 0x0000002c002c7308 */ /* 0x000ea20000002400 */
[----:B----4-:R-:W-:-:S02]  /*5680*/  FSEL R12, R12, -INF , P3 ;  /* 0xff8000000c0c7808 */ /* 0x010fc40001800000 */
[----:B------:R-:W-:Y:S02]  /*5690*/  FMNMX.FTZ R15, R10, R11, !PT ;  /* 0x0000000b0a0f7209 */ /* 0x000fe40007810000 */
[----:B------:R-:W-:Y:S02]  /*56a0*/  ISETP.GT.AND P2, PT, R8, 0x10, PT ;  /* 0x000000100800780c */ /* 0x000fe40003f44270 */
[----:B-----5:R-:W-:Y:S01]  /*56b0*/  FSEL R13, R13, -INF , P1 ;  /* 0xff8000000d0d7808 */ /* 0x020fe20000800000 */
[----:B------:R4:W-:Y:S01]  /*56c0*/  MUFU.TANH R56, R26 ;  /* 0x0000001a00387308 */ /* 0x0009e20000002400 */
[----:B------:R-:W-:Y:S02]  /*56d0*/  FMNMX.FTZ R20, R12, R15, !PT ;  /* 0x0000000f0c147209 */ /* 0x000fe40007810000 */
[----:B------:R-:W-:Y:S02]  /*56e0*/  ISETP.GT.AND P1, PT, R8, 0x11, PT ;  /* 0x000000110800780c */ /* 0x000fe40003f24270 */
[----:B-1----:R-:W-:-:S02]  /*56f0*/  FSEL R14, R14, -INF , P2 ;  /* 0xff8000000e0e7808 */ /* 0x002fc40001000000 */
[----:B------:R-:W-:Y:S01]  /*5700*/  FMNMX.FTZ R21, R13, R20, !PT ;  /* 0x000000140d157209 */ /* 0x000fe20007810000 */
[----:B------:R-:W1:Y:S01]  /*5710*/  MUFU.TANH R45, R45 ;  /* 0x0000002d002d7308 */ /* 0x000e620000002400 */
[----:B------:R-:W-:Y:S02]  /*5720*/  ISETP.GT.AND P2, PT, R8, 0x18, PT ;  /* 0x000000180800780c */ /* 0x000fe40003f44270 */
[----:B---3--:R-:W-:Y:S02]  /*5730*/  FSEL R15, R33, -INF , P1 ;  /* 0xff800000210f7808 */ /* 0x008fe40000800000 */
[----:B------:R-:W-:Y:S02]  /*5740*/  FMNMX.FTZ R24, R14, R21, !PT ;  /* 0x000000150e187209 */ /* 0x000fe40007810000 */
[----:B------:R-:W-:Y:S01]  /*5750*/  ISETP.GT.AND P1, PT, R8, 0x19, PT ;  /* 0x000000190800780c */ /* 0x000fe20003f24270 */
[----:B------:R3:W-:Y:S01]  /*5760*/  MUFU.TANH R57, R27 ;  /* 0x0000001b00397308 */ /* 0x0007e20000002400 */
[----:B------:R-:W-:-:S02]  /*5770*/  FSEL R20, R36, -INF , P2 ;  /* 0xff80000024147808 */ /* 0x000fc40001000000 */
[----:B------:R-:W-:Y:S02]  /*5780*/  FMNMX.FTZ R25, R15, R24, !PT ;  /* 0x000000180f197209 */ /* 0x000fe40007810000 */
[----:B------:R-:W-:Y:S02]  /*5790*/  ISETP.GT.AND P2, PT, R8, 0x20, PT ;  /* 0x000000200800780c */ /* 0x000fe40003f44270 */
[----:B------:R-:W-:Y:S01]  /*57a0*/  FSEL R21, R37, -INF , P1 ;  /* 0xff80000025157808 */ /* 0x000fe20000800000 */
[----:B------:R-:W5:Y:S01]  /*57b0*/  MUFU.TANH R48, R48 ;  /* 0x0000003000307308 */ /* 0x000f620000002400 */
[----:B----4-:R-:W-:Y:S02]  /*57c0*/  FMNMX.FTZ R26, R20, R25, !PT ;  /* 0x00000019141a7209 */ /* 0x010fe40007810000 */
[----:B------:R-:W-:Y:S02]  /*57d0*/  ISETP.GT.AND P1, PT, R8, 0x21, PT ;  /* 0x000000210800780c */ /* 0x000fe40003f24270 */
[----:B------:R-:W-:-:S02]  /*57e0*/  FSEL R24, R40, -INF , P2 ;  /* 0xff80000028187808 */ /* 0x000fc40001000000 */
[----:B---3--:R-:W-:Y:S01]  /*57f0*/  FMNMX.FTZ R27, R21, R26, !PT ;  /* 0x0000001a151b7209 */ /* 0x008fe20007810000 */
[----:B------:R-:W3:Y:S01]  /*5800*/  MUFU.TANH R49, R49 ;  /* 0x0000003100317308 */ /* 0x000ee20000002400 */
[----:B------:R-:W-:Y:S02]  /*5810*/  ISETP.GT.AND P2, PT, R8, 0x28, PT ;  /* 0x000000280800780c */ /* 0x000fe40003f44270 */
[----:B0-----:R-:W-:Y:S02]  /*5820*/  FSEL R25, R41, -INF , P1 ;  /* 0xff80000029197808 */ /* 0x001fe40000800000 */
[----:B------:R-:W-:Y:S02]  /*5830*/  FMNMX.FTZ R28, R24, R27, !PT ;  /* 0x0000001b181c7209 */ /* 0x000fe40007810000 */
[----:B------:R-:W-:Y:S01]  /*5840*/  ISETP.GT.AND P1, PT, R8, 0x29, PT ;  /* 0x000000290800780c */ /* 0x000fe20003f24270 */
[----:B------:R-:W0:Y:S01]  /*5850*/  MUFU.TANH R52, R52 ;  /* 0x0000003400347308 */ /* 0x000e220000002400 */
[----:B--2---:R-:W-:-:S02]  /*5860*/  FSEL R26, R44, -INF , P2 ;  /* 0xff8000002c1a7808 */ /* 0x004fc40001000000 */
[----:B------:R-:W-:Y:S02]  /*5870*/  FMNMX.FTZ R29, R25, R28, !PT ;  /* 0x0000001c191d7209 */ /* 0x000fe40007810000 */
[C---:B------:R-:W-:Y:S02]  /*5880*/  ISETP.GT.AND P2, PT, R8.reuse, 0x30, PT ;  /* 0x000000300800780c */ /* 0x040fe40003f44270 */
[----:B-1----:R-:W-:Y:S01]  /*5890*/  FSEL R27, R45, -INF , P1 ;  /* 0xff8000002d1b7808 */ /* 0x002fe20000800000 */
[----:B------:R1:W-:Y:S01]  /*58a0*/  MUFU.TANH R58, R30 ;  /* 0x0000001e003a7308 */ /* 0x0003e20000002400 */
[----:B------:R-:W-:Y:S02]  /*58b0*/  ISETP.GT.AND P1, PT, R8, 0x31, PT ;  /* 0x000000310800780c */ /* 0x000fe40003f24270 */
[----:B-----5:R-:W-:Y:S02]  /*58c0*/  FSEL R28, R48, -INF , P2 ;  /* 0xff800000301c7808 */ /* 0x020fe40001000000 */
[----:B------:R-:W-:-:S02]  /*58d0*/  ISETP.GT.AND P2, PT, R8, 0x38, PT ;  /* 0x000000380800780c */ /* 0x000fc40003f44270 */
[----:B------:R-:W-:Y:S01]  /*58e0*/  VIADDMNMX R6, R5, R7, R6, PT ;  /* 0x0000000705067246 */ /* 0x000fe20003800106 */
[----:B------:R-:W2:Y:S01]  /*58f0*/  MUFU.TANH R53, R53 ;  /* 0x0000003500357308 */ /* 0x000ea20000002400 */
[----:B-1----:R-:W-:Y:S02]  /*5900*/  FMNMX.FTZ R30, R26, R29, !PT ;  /* 0x0000001d1a1e7209 */ /* 0x002fe40007810000 */
[----:B---3--:R-:W-:Y:S02]  /*5910*/  FSEL R29, R49, -INF , P1 ;  /* 0xff800000311d7808 */ /* 0x008fe40000800000 */
[----:B------:R-:W-:Y:S02]  /*5920*/  FMNMX.FTZ R33, R27, R30, !PT ;  /* 0x0000001e1b217209 */ /* 0x000fe40007810000 */
[----:B------:R-:W-:Y:S01]  /*5930*/  ISETP.GT.AND P1, PT, R8, 0x39, PT ;  /* 0x000000390800780c */ /* 0x000fe20003f24270 */
[----:B------:R-:W-:Y:S01]  /*5940*/  MUFU.TANH R44, R38 ;  /* 0x00000026002c7308 */ /* 0x000fe20000002400 */
[----:B------:R-:W-:-:S02]  /*5950*/  FMNMX.FTZ R32, R28, R33, !PT ;  /* 0x000000211c207209 */ /* 0x000fc40007810000 */
[----:B0-----:R-:W-:Y:S02]  /*5960*/  FSEL R30, R52, -INF , P2 ;  /* 0xff800000341e7808 */ /* 0x001fe40001000000 */
[----:B------:R-:W-:Y:S02]  /*5970*/  FMNMX.FTZ R33, R29, R32, !PT ;  /* 0x000000201d217209 */ /* 0x000fe40007810000 */
[----:B------:R-:W-:Y:S01]  /*5980*/  ISETP.GT.AND P2, PT, R6, 0x1, PT ;  /* 0x000000010600780c */ /* 0x000fe20003f44270 */
[----:B------:R0:W1:Y:S01]  /*5990*/  MUFU.TANH R36, R31 ;  /* 0x0000001f00247308 */ /* 0x0000620000002400 */
[----:B--2---:R-:W-:Y:S02]  /*59a0*/  FSEL R32, R53, -INF , P1 ;  /* 0xff80000035207808 */ /* 0x004fe40000800000 */
[----:B------:R-:W-:Y:S02]  /*59b0*/  FMNMX.FTZ R33, R30, R33, !PT ;  /* 0x000000211e217209 */ /* 0x000fe40007810000 */
[----:B------:R-:W-:-:S02]  /*59c0*/  ISETP.GT.AND P1, PT, R6, RZ, PT ;  /* 0x000000ff0600720c */ /* 0x000fc40003f24270 */
[----:B------:R-:W-:Y:S01]  /*59d0*/  FMNMX.FTZ R33, R32, R33, !PT ;  /* 0x0000002120217209 */ /* 0x000fe20007810000 */
[----:B------:R2:W3:Y:S01]  /*59e0*/  MUFU.TANH R40, R34 ;  /* 0x0000002200287308 */ /* 0x0004e20000002400 */
[----:B------:R-:W-:Y:S02]  /*59f0*/  ISETP.GT.AND P3, PT, R6, 0x8, PT ;  /* 0x000000080600780c */ /* 0x000fe40003f64270 */
[----:B0-----:R-:W-:Y:S01]  /*5a00*/  FSEL R31, R56, -INF , P1 ;  /* 0xff800000381f7808 */ /* 0x001fe20000800000 */
[----:B------:R-:W0:Y:S01]  /*5a10*/  SHFL.BFLY PT, R8, R33, 0x2, 0x1f ;  /* 0x0c401f0021087f89 */ /* 0x000e2200000e0000 */
[----:B------:R-:W-:-:S03]  /*5a20*/  ISETP.GT.AND P1, PT, R6, 0x9, PT ;  /* 0x000000090600780c */ /* 0x000fc60003f24270 */
[----:B------:R1:W4:Y:S01]  /*5a30*/  MUFU.TANH R41, R35 ;  /* 0x0000002300297308 */ /* 0x0003220000002400 */
[----:B--2---:R-:W-:Y:S02]  /*5a40*/  FSEL R34, R57, -INF , P2 ;  /* 0xff80000039227808 */ /* 0x004fe40001000000 */
[----:B------:R-:W-:-:S05]  /*5a50*/  ISETP.GT.AND P2, PT, R6, 0x10, PT ;  /* 0x000000100600780c */ /* 0x000fca0003f44270 */
[----:B------:R-:W2:Y:S01]  /*5a60*/  MUFU.TANH R39, R39 ;  /* 0x0000002700277308 */ /* 0x000ea20000002400 */
[----:B-1----:R-:W-:Y:S02]  /*5a70*/  FSEL R35, R36, -INF , P1 ;  /* 0xff80000024237808 */ /* 0x002fe40000800000 */
[----:B------:R-:W-:Y:S02]  /*5a80*/  ISETP.GT.AND P1, PT, R6, 0x11, PT ;  /* 0x000000110600780c */ /* 0x000fe40003f24270 */
[----:B---3--:R-:W-:Y:S02]  /*5a90*/  FSEL R36, R40, -INF , P2 ;  /* 0xff80000028247808 */ /* 0x008fe40001000000 */
[----:B------:R-:W-:Y:S01]  /*5aa0*/  ISETP.GT.AND P2, PT, R6, 0x18, PT ;  /* 0x000000180600780c */ /* 0x000fe20003f44270 */
[----:B------:R-:W1:Y:S01]  /*5ab0*/  MUFU.TANH R42, R42 ;  /* 0x0000002a002a7308 */ /* 0x000e620000002400 */
[----:B0-----:R-:W-:Y:S02]  /*5ac0*/  FMNMX.FTZ R37, R33, R8, !PT ;  /* 0x0000000821257209 */ /* 0x001fe40007810000 */
[----:B------:R-:W-:-:S02]  /*5ad0*/  FSEL R33, R58, -INF , P3 ;  /* 0xff8000003a217808 */ /* 0x000fc40001800000 */
[----:B------:R-:W-:Y:S01]  /*5ae0*/  FMNMX.FTZ R8, R31, R34, !PT ;  /* 0x000000221f087209 */ /* 0x000fe20007810000 */
[----:B------:R-:W0:Y:S02]  /*5af0*/  SHFL.BFLY PT, R38, R37, 0x1, 0x1f ;  /* 0x0c201f0025267f89 */ /* 0x000e2400000e0000 */
[----:B------:R-:W3:Y:S01]  /*5b00*/  MUFU.TANH R43, R43 ;  /* 0x0000002b002b7308 */ /* 0x000ee20000002400 */
[----:B------:R-:W-:Y:S02]  /*5b10*/  ISETP.GT.AND P3, PT, R6, 0x29, PT ;  /* 0x000000290600780c */ /* 0x000fe40003f64270 */
[----:B------:R-:W-:-:S04]  /*5b20*/  FMNMX.FTZ R8, R33, R8, !PT ;  /* 0x0000000821087209 */ /* 0x000fc80007810000 */
[----:B------:R-:W-:Y:S01]  /*5b30*/  FMNMX.FTZ R5, R35, R8, !PT ;  /* 0x0000000823057209 */ /* 0x000fe20007810000 */
[----:B------:R-:W5:Y:S03]  /*5b40*/  MUFU.TANH R46, R46 ;  /* 0x0000002e002e7308 */ /* 0x000f660000002400 */
[----:B------:R-:W-:-:S05]  /*5b50*/  FMNMX.FTZ R8, R36, R5, !PT ;  /* 0x0000000524087209 */ /* 0x000fca0007810000 */
[----:B------:R-:W5:Y:S01]  /*5b60*/  MUFU.TANH R47, R47 ;  /* 0x0000002f002f7308 */ /* 0x000f620000002400 */
[----:B0-----:R-:W-:-:S07]  /*5b70*/  FMNMX.FTZ R7, R37, R38, !PT ;  /* 0x0000002625077209 */ /* 0x001fce0007810000 */
[----:B------:R-:W0:Y:S01]  /*5b80*/  MUFU.TANH R50, R50 ;  /* 0x0000003200327308 */ /* 0x000e220000002400 */
[----:B----4-:R-:W-:Y:S02]  /*5b90*/  FSEL R37, R41, -INF , P1 ;  /* 0xff80000029257808 */ /* 0x010fe40000800000 */
[----:B------:R-:W-:Y:S02]  /*5ba0*/  ISETP.GT.AND P1, PT, R6, 0x19, PT ;  /* 0x000000190600780c */ /* 0x000fe40003f24270 */
[----:B------:R-:W-:Y:S02]  /*5bb0*/  FSEL R38, R44, -INF , P2 ;  /* 0xff8000002c267808 */ /* 0x000fe40001000000 */
[----:B------:R-:W-:Y:S01]  /*5bc0*/  FMNMX.FTZ R5, R37, R8, !PT ;  /* 0x0000000825057209 */ /* 0x000fe20007810000 */
[----:B------:R4:W0:Y:S01]  /*5bd0*/  MUFU.TANH R45, R51 ;  /* 0x00000033002d7308 */ /* 0x0008220000002400 */
[----:B------:R-:W-:Y:S02]  /*5be0*/  ISETP.GT.AND P2, PT, R6, 0x20, PT ;  /* 0x000000200600780c */ /* 0x000fe40003f44270 */
[----:B--2---:R-:W-:-:S02]  /*5bf0*/  FSEL R39, R39, -INF , P1 ;  /* 0xff80000027277808 */ /* 0x004fc40000800000 */
[----:B------:R-:W-:Y:S02]  /*5c00*/  FMNMX.FTZ R8, R38, R5, !PT ;  /* 0x0000000526087209 */ /* 0x000fe40007810000 */
[----:B------:R-:W-:Y:S01]  /*5c10*/  ISETP.GT.AND P1, PT, R6, 0x21, PT ;  /* 0x000000210600780c */ /* 0x000fe20003f24270 */
[----:B------:R-:W2:Y:S01]  /*5c20*/  MUFU.TANH R54, R54 ;  /* 0x0000003600367308 */ /* 0x000ea20000002400 */
[----:B-1----:R-:W-:Y:S02]  /*5c30*/  FSEL R40, R42, -INF , P2 ;  /* 0xff8000002a287808 */ /* 0x002fe40001000000 */
[----:B------:R-:W-:Y:S02]  /*5c40*/  FMNMX.FTZ R5, R39, R8, !PT ;  /* 0x0000000827057209 */ /* 0x000fe40007810000 */
[----:B------:R-:W-:Y:S02]  /*5c50*/  ISETP.GT.AND P2, PT, R6, 0x28, PT ;  /* 0x000000280600780c */ /* 0x000fe40003f44270 */
[----:B---3--:R-:W-:Y:S01]  /*5c60*/  FSEL R41, R43, -INF , P1 ;  /* 0xff8000002b297808 */ /* 0x008fe20000800000 */
[C---:B------:R-:W-:Y:S01]  /*5c70*/  FMUL.FTZ R43, R7.reuse, UR28 ;  /* 0x0000001c072b7c20 */ /* 0x040fe20008410000 */
[----:B------:R-:W-:Y:S01]  /*5c80*/  FMNMX.FTZ R8, R40, R5, !PT ;  /* 0x0000000528087209 */ /* 0x000fe20007810000 */
[----:B------:R-:W1:Y:S01]  /*5c90*/  MUFU.TANH R55, R55 ;  /* 0x0000003700377308 */ /* 0x000e620000002400 */
[----:B------:R-:W-:-:S02]  /*5ca0*/  FSETP.NEU.FTZ.AND P4, PT, R7, -INF , PT ;  /* 0xff8000000700780b */ /* 0x000fc40003f9d000 */
[----:B-----5:R-:W-:Y:S02]  /*5cb0*/  FSEL R42, R46, -INF , P2 ;  /* 0xff8000002e2a7808 */ /* 0x020fe40001000000 */
[----:B------:R-:W-:Y:S02]  /*5cc0*/  FMNMX.FTZ R5, R41, R8, !PT ;  /* 0x0000000829057209 */ /* 0x000fe40007810000 */
[----:B----4-:R-:W-:Y:S02]  /*5cd0*/  FSEL R51, R43, RZ, P4 ;  /* 0x000000ff2b337208 */ /* 0x010fe40002000000 */
[----:B------:R-:W-:Y:S02]  /*5ce0*/  ISETP.GT.AND P1, PT, R6, 0x30, PT ;  /* 0x000000300600780c */ /* 0x000fe40003f24270 */
[----:B------:R-:W-:Y:S01]  /*5cf0*/  FSEL R43, R47, -INF , P3 ;  /* 0xff8000002f2b7808 */ /* 0x000fe20001800000 */
[--C-:B------:R-:W-:Y:S01]  /*5d00*/  FFMA.FTZ R169, R26, UR28, -R51.reuse ;  /* 0x0000001c1aa97c23 */ /* 0x100fe20008010833 */
[----:B------:R-:W-:Y:S01]  /*5d10*/  FMNMX.FTZ R8, R42, R5, !PT ;  /* 0x000000052a087209 */ /* 0x000fe20007810000 */
[--C-:B------:R-:W-:Y:S01]  /*5d20*/  FFMA.FTZ R5, R10, UR28, -R51.reuse ;  /* 0x0000001c0a057c23 */ /* 0x100fe20008010833 */
[----:B------:R-:W-:Y:S01]  /*5d30*/  ISETP.GT.AND P2, PT, R6, 0x31, PT ;  /* 0x000000310600780c */ /* 0x000fe20003f44270 */
[--C-:B------:R-:W-:Y:S01]  /*5d40*/  FFMA.FTZ R10, R12, UR28, -R51.reuse ;  /* 0x0000001c0c0a7c23 */ /* 0x100fe20008010833 */
[----:B0-----:R-:W-:Y:S01]  /*5d50*/  FSEL R44, R50, -INF , P1 ;  /* 0xff800000322c7808 */ /* 0x001fe20000800000 */
[--C-:B------:R-:W-:Y:S01]  /*5d60*/  FFMA.FTZ R12, R14, UR28, -R51.reuse ;  /* 0x0000001c0e0c7c23 */ /* 0x100fe20008010833 */
[----:B------:R-:W-:Y:S01]  /*5d70*/  FMNMX.FTZ R47, R43, R8, !PT ;  /* 0x000000082b2f7209 */ /* 0x000fe20007810000 */
[--C-:B------:R-:W-:Y:S01]  /*5d80*/  FFMA.FTZ R14, R20, UR28, -R51.reuse ;  /* 0x0000001c140e7c23 */ /* 0x100fe20008010833 */
[----:B------:R-:W-:Y:S01]  /*5d90*/  ISETP.GT.AND P1, PT, R6, 0x38, PT ;  /* 0x000000380600780c */ /* 0x000fe20003f24270 */
[--C-:B------:R-:W-:Y:S01]  /*5da0*/  FFMA.FTZ R20, R24, UR28, -R51.reuse ;  /* 0x0000001c18147c23 */ /* 0x100fe20008010833 */
[----:B------:R-:W-:Y:S01]  /*5db0*/  FSEL R45, R45, -INF , P2 ;  /* 0xff8000002d2d7808 */ /* 0x000fe20001000000 */
[--C-:B------:R-:W-:Y:S01]  /*5dc0*/  FFMA.FTZ R170, R27, UR28, -R51.reuse ;  /* 0x0000001c1baa7c23 */ /* 0x100fe20008010833 */
[----:B------:R-:W-:Y:S01]  /*5dd0*/  FMNMX.FTZ R8, R44, R47, !PT ;  /* 0x0000002f2c087209 */ /* 0x000fe20007810000 */
[--C-:B------:R-:W-:Y:S01]  /*5de0*/  FFMA.FTZ R171, R28, UR28, -R51.reuse ;  /* 0x0000001c1cab7c23 */ /* 0x100fe20008010833 */
[----:B------:R-:W-:Y:S01]  /*5df0*/  ISETP.GT.AND P2, PT, R6, 0x39, PT ;  /* 0x000000390600780c */ /* 0x000fe20003f44270 */
[--C-:B------:R-:W-:Y:S01]  /*5e00*/  FFMA.FTZ R6, R11, UR28, -R51.reuse ;  /* 0x0000001c0b067c23 */ /* 0x100fe20008010833 */
[----:B--2---:R-:W-:Y:S01]  /*5e10*/  FSEL R46, R54, -INF , P1 ;  /* 0xff800000362e7808 */ /* 0x004fe20000800000 */
[--C-:B------:R-:W-:Y:S01]  /*5e20*/  FFMA.FTZ R172, R29, UR28, -R51.reuse ;  /* 0x0000001c1dac7c23 */ /* 0x100fe20008010833 */
[----:B------:R-:W-:Y:S01]  /*5e30*/  FMNMX.FTZ R11, R45, R8, !PT ;  /* 0x000000082d0b7209 */ /* 0x000fe20007810000 */
[--C-:B------:R-:W-:Y:S01]  /*5e40*/  FFMA.FTZ R173, R30, UR28, -R51.reuse ;  /* 0x0000001c1ead7c23 */ /* 0x100fe20008010833 */
[----:B-1----:R-:W-:Y:S01]  /*5e50*/  FSEL R47, R55, -INF , P2 ;  /* 0xff800000372f7808 */ /* 0x002fe20001000000 */
[--C-:B------:R-:W-:Y:S01]  /*5e60*/  FFMA.FTZ R174, R32, UR28, -R51.reuse ;  /* 0x0000001c20ae7c23 */ /* 0x100fe20008010833 */
[----:B------:R-:W-:Y:S01]  /*5e70*/  FMNMX.FTZ R8, R46, R11, !PT ;  /* 0x0000000b2e087209 */ /* 0x000fe20007810000 */
[--C-:B------:R-:W-:Y:S01]  /*5e80*/  FFMA.FTZ R11, R13, UR28, -R51.reuse ;  /* 0x0000001c0d0b7c23 */ /* 0x100fe20008010833 */
[--C-:B------:R-:W-:Y:S01]  /*5e90*/  FFMA.FTZ R13, R15, UR28, -R51.reuse ;  /* 0x0000001c0f0d7c23 */ /* 0x100fe20008010833 */
[--C-:B------:R-:W-:Y:S01]  /*5ea0*/  FFMA.FTZ R15, R21, UR28, -R51.reuse ;  /* 0x0000001c150f7c23 */ /* 0x100fe20008010833 */
[----:B------:R-:W-:Y:S01]  /*5eb0*/  FMNMX.FTZ R8, R47, R8, !PT ;  /* 0x000000082f087209 */ /* 0x000fe20007810000 */
[----:B------:R-:W-:Y:S01]  /*5ec0*/  FFMA.FTZ R21, R25, UR28, -R51 ;  /* 0x0000001c19157c23 */ /* 0x000fe20008010833 */
[----:B------:R-:W-:Y:S01]  /*5ed0*/  VIADD R25, R9, 0x38840 ;  /* 0x0003884009197836 */ /* 0x000fe20000000000 */
[----:B------:R-:W-:Y:S02]  /*5ee0*/  MUFU.EX2 R5, R5 ;  /* 0x0000000500057308 */ /* 0x000fe40000000800 */
[----:B------:R-:W0:Y:S02]  /*5ef0*/  SHFL.BFLY PT, R49, R8, 0x2, 0x1f ;  /* 0x0c401f0008317f89 */ /* 0x000e2400000e0000 */
[----:B------:R-:W-:-:S04]  /*5f00*/  PRMT R25, R202, 0x654, R25 ;  /* 0x00000654ca197816 */ /* 0x000fc80000000019 */
[----:B------:R1:W-:Y:S01]  /*5f10*/  SYNCS.ARRIVE.TRANS64.RED.A1T0 RZ, [R25+URZ], RZ ;  /* 0x000000ff19ff79a7 */ /* 0x0003e2000810043f */
[----:B------:R-:W2:Y:S08]  /*5f20*/  MUFU.EX2 R6, R6 ;  /* 0x0000000600067308 */ /* 0x000eb00000000800 */
[----:B------:R-:W-:Y:S08]  /*5f30*/  MUFU.EX2 R10, R10 ;  /* 0x0000000a000a7308 */ /* 0x000ff00000000800 */
[----:B------:R-:W3:Y:S01]  /*5f40*/  MUFU.EX2 R11, R11 ;  /* 0x0000000b000b7308 */ /* 0x000ee20000000800 */
[----:B0-----:R-:W-:-:S02]  /*5f50*/  FMNMX.FTZ R49, R8, R49, !PT ;  /* 0x0000003108317209 */ /* 0x001fc40007810000 */
[----:B--2---:R-:W-:Y:S01]  /*5f60*/  F2FP.BF16.F32.PACK_AB R152, R6, R5 ;  /* 0x000000050698723e */ /* 0x004fe200000010ff */
[----:B------:R-:W-:Y:S02]  /*5f70*/  FADD.FTZ R5, R5, R6 ;  /* 0x0000000605057221 */ /* 0x000fe40000010000 */
[----:B------:R-:W0:Y:S02]  /*5f80*/  SHFL.BFLY PT, R8, R49, 0x1, 0x1f ;  /* 0x0c201f0031087f89 */ /* 0x000e2400000e0000 */
[----:B------:R-:W-:Y:S08]  /*5f90*/  MUFU.EX2 R12, R12 ;  /* 0x0000000c000c7308 */ /* 0x000ff00000000800 */
[----:B------:R-:W2:Y:S01]  /*5fa0*/  MUFU.EX2 R13, R13 ;  /* 0x0000000d000d7308 */ /* 0x000ea20000000800 */
[----:B---3--:R-:W-:Y:S01]  /*5fb0*/  F2FP.BF16.F32.PACK_AB R154, R11, R10 ;  /* 0x0000000a0b9a723e */ /* 0x008fe200000010ff */
[----:B------:R-:W-:-:S04]  /*5fc0*/  FADD.FTZ R10, R10, R5 ;  /* 0x000000050a0a7221 */ /* 0x000fc80000010000 */
[----:B------:R-:W-:Y:S02]  /*5fd0*/  FADD.FTZ R11, R11, R10 ;  /* 0x0000000a0b0b7221 */ /* 0x000fe40000010000 */
[----:B------:R-:W-:Y:S01]  /*5fe0*/  MUFU.EX2 R14, R14 ;  /* 0x0000000e000e7308 */ /* 0x000fe20000000800 */
[----:B0-----:R-:W-:-:S07]  /*5ff0*/  FMNMX.FTZ R8, R49, R8, !PT ;  /* 0x0000000831087209 */ /* 0x001fce0007810000 */
[----:B------:R-:W0:Y:S01]  /*6000*/  MUFU.EX2 R15, R15 ;  /* 0x0000000f000f7308 */ /* 0x000e220000000800 */
[C---:B--2---:R-:W-:Y:S01]  /*6010*/  F2FP.BF16.F32.PACK_AB R156, R13.reuse, R12 ;  /* 0x0000000c0d9c723e */ /* 0x044fe200000010ff */
[----:B------:R-:W-:Y:S01]  /*6020*/  FADD.FTZ R12, R12, R11 ;  /* 0x0000000b0c0c7221 */ /* 0x000fe20000010000 */
[C---:B------:R-:W-:Y:S01]  /*6030*/  FMUL.FTZ R24, R8.reuse, UR28 ;  /* 0x0000001c08187c20 */ /* 0x040fe20008410000 */
[----:B------:R-:W-:Y:S02]  /*6040*/  FSETP.NEU.FTZ.AND P1, PT, R8, -INF , PT ;  /* 0xff8000000800780b */ /* 0x000fe40003f3d000 */
[----:B------:R-:W-:Y:S02]  /*6050*/  FADD.FTZ R13, R13, R12 ;  /* 0x0000000c0d0d7221 */ /* 0x000fe40000010000 */
[----:B------:R-:W-:Y:S01]  /*6060*/  FSEL R24, R24, RZ, P1 ;  /* 0x000000ff18187208 */ /* 0x000fe20000800000 */
[----:B------:R-:W-:Y:S04]  /*6070*/  MUFU.EX2 R20, R20 ;  /* 0x0000001400147308 */ /* 0x000fe80000000800 */
        /* <DEDUP_REMOVED lines=64> */
[----:B------:R-:W4:Y:S01]  /*6480*/  MUFU.EX2 R174, R174 ;  /* 0x000000ae00ae7308 */ /* 0x000f220000000800 */
[----:B0-----:R-:W-:Y:S01]  /*6490*/  F2FP.BF16.F32.PACK_AB R164, R172, R171 ;  /* 0x000000abaca4723e */ /* 0x001fe200000010ff */
[----:B------:R-:W-:-:S04]  /*64a0*/  FADD.FTZ R171, R171, R170 ;  /* 0x000000aaabab7221 */ /* 0x000fc80000010000 */
[----:B------:R-:W-:Y:S02]  /*64b0*/  FADD.FTZ R172, R172, R171 ;  /* 0x000000abacac7221 */ /* 0x000fe40000010000 */
[----:B------:R-:W-:Y:S02]  /*64c0*/  MUFU.EX2 R215, R215 ;  /* 0x000000d700d77308 */ /* 0x000fe40000000800 */
[----:B--2---:R-:W-:-:S06]  /*64d0*/  FADD.FTZ R5, R173, R172 ;  /* 0x000000acad057221 */ /* 0x004fcc0000010000 */
[----:B------:R-:W0:Y:S01]  /*64e0*/  MUFU.EX2 R218, R218 ;  /* 0x000000da00da7308 */ /* 0x000e220000000800 */
[C---:B----4-:R-:W-:Y:S01]  /*64f0*/  F2FP.BF16.F32.PACK_AB R166, R174.reuse, R173 ;  /* 0x000000adaea6723e */ /* 0x050fe200000010ff */
        /* <DEDUP_REMOVED lines=9> */
[----:B-1----:R-:W-:Y:S01]  /*6590*/  WARPGROUP.ARRIVE ;  /* 0x00000000000079c5 */ /* 0x002fe20000000000 */
[----:B------:R-:W-:-:S05]  /*65a0*/  FADD.FTZ R6, R220, R219 ;  /* 0x000000dbdc067221 */ /* 0x000fca0000010000 */
[----:B------:R-:W-:Y:S01]  /*65b0*/  HGMMA.64x256x16.F32.BF16 R24, R152, gdesc[UR4].tnspB, RZ, !UPT, gsb0 ;  /* 0x43e0000498187df0 */ /* 0x000fe2000c0018ff */
        /* <DEDUP_REMOVED lines=31> */
.L_x_8360:
[----:B------:R-:W0:Y:S01]  /*67b0*/  @P5 LDC R11, c[0x0][0x44c] ;  /* 0x00011300ff0b5b82 */ /* 0x000e220000000800 */
[----:B------:R-:W-:Y:S02]  /*67c0*/  IMAD.U32 R10, RZ, RZ, UR37 ;  /* 0x00000025ff0a7e24 */ /* 0x000fe4000f8e00ff */
[----:B------:R-:W-:Y:S02]  /*67d0*/  VIADD R168, R168, 0xfffffffe ;  /* 0xfffffffea8a87836 */ /* 0x000fe40000000000 */
[----:B------:R-:W-:-:S03]  /*67e0*/  VIADD R9, R9, 0x38860 ;  /* 0x0003886009097836 */ /* 0x000fc60000000000 */
[----:B------:R-:W1:Y:S01]  /*67f0*/  @P5 LDC R12, c[0x0][0x450] ;  /* 0x00011400ff0c5b82 */ /* 0x000e620000000800 */
[----:B------:R-:W-:Y:S02]  /*6800*/  R2UR UR31, R168 ;  /* 0x00000000a81f72ca */ /* 0x000fe400000e0000 */
[----:B------:R-:W-:-:S04]  /*6810*/  PRMT R9, R202, 0x654, R9 ;  /* 0x00000654ca097816 */ /* 0x000fc80000000009 */
[----:B------:R2:W-:Y:S01]  /*6820*/  SYNCS.ARRIVE.TRANS64.RED.A1T0 RZ, [R9+URZ], RZ ;  /* 0x000000ff09ff79a7 */ /* 0x0005e2000810043f */
[----:B0-----:R-:W-:-:S05]  /*6830*/  @P5 IMAD.HI.U32 R11, R11, UR37, RZ ;  /* 0x000000250b0b5c27 */ /* 0x001fca000f8e00ff */
[----:B-1----:R-:W-:-:S04]  /*6840*/  @P5 SHF.R.U32.HI R10, RZ, R12, R11 ;  /* 0x0000000cff0a5219 */ /* 0x002fc8000001160b */
[----:B------:R-:W-:-:S04]  /*6850*/  IADD3 R10, R10, R187, -R186 ;  /* 0x000000bb0a0a7210 */ /* 0x000fc80007ffe8ba */
[----:B------:R-:W-:-:S04]  /*6860*/  SHF.R.S32.HI R11, RZ, 0x1f, R10 ;  /* 0x0000001fff0b7819 */ /* 0x000fc8000001140a */
[----:B------:R-:W-:-:S04]  /*6870*/  LEA.HI R11, R11, R10, RZ, 0x6 ;  /* 0x0000000a0b0b7211 */ /* 0x000fc800078f30ff */
[----:B------:R-:W-:-:S04]  /*6880*/  SHF.R.S32.HI R11, RZ, 0x6, R11 ;  /* 0x00000006ff0b7819 */ /* 0x000fc8000001140b */
[----:B------:R-:W-:-:S13]  /*6890*/  R2UR UR30, R11 ;  /* 0x000000000b1e72ca */ /* 0x000fda00000e0000 */
[----:B------:R-:W-:-:S04]  /*68a0*/  UISETP.LT.AND UP0, UPT, URZ, UR30, UPT ;  /* 0x0000001e3f00728c */ /* 0x000fc8000bf01270 */
[----:B------:R-:W-:-:S04]  /*68b0*/  USEL UR30, URZ, UR30, !UP0 ;  /* 0x0000001e3f1e7287 */ /* 0x000fc8000c000000 */
[----:B------:R-:W-:-:S06]  /*68c0*/  UISETP.GE.AND UP0, UPT, UR31, UR30, UPT ;  /* 0x0000001e1f00728c */ /* 0x000fcc000bf06270 */
[----:B------:R-:W-:-:S13]  /*68d0*/  PLOP3.LUT P1, PT, PT, PT, UP0, 0x80, 0x0 ;  /* 0x000000000000781c */ /* 0x000fda0003f2f008 */
[----:B--2---:R-:W-:Y:S05]  /*68e0*/  @!P1 BRA `(.L_x_8361) ;  /* 0x0000003400a09947 */ /* 0x004fea0003800000 */
[----:B------:R-:W-:Y:S01]  /*68f0*/  IMAD.MOV.U32 R11, RZ, RZ, R8 ;  /* 0x000000ffff0b7224 */ /* 0x000fe200078e0008 */
[----:B------:R-:W-:Y:S01]  /*6900*/  ULDC UR29, c[0x0][0xad0] ;  /* 0x0002b400001d7ab9 */ /* 0x000fe20000000800 */
[----:B------:R-:W-:Y:S01]  /*6910*/  IMAD.MOV.U32 R10, RZ, RZ, R7 ;  /* 0x000000ffff0a7224 */ /* 0x000fe200078e0007 */
[----:B------:R-:W-:Y:S01]  /*6920*/  ULDC UR28, c[0x0][0xa80] ;  /* 0x0002a000001c7ab9 */ /* 0x000fe20000000800 */
[----:B------:R-:W-:-:S07]  /*6930*/  IMAD.MOV.U32 R13, RZ, RZ, R2 ;  /* 0x000000ffff0d7224 */ /* 0x000fce00078e0002 */
.L_x_8372:
[----:B------:R-:W-:-:S05]  /*6940*/  VIADD R2, R13, 0x1 ;  /* 0x000000010d027836 */ /* 0x000fca0000000000 */
[----:B------:R-:W-:-:S04]  /*6950*/  ISETP.NE.AND P1, PT, R2, 0x2, PT ;  /* 0x000000020200780c */ /* 0x000fc80003f25270 */
[----:B------:R-:W-:Y:S02]  /*6960*/  SEL R7, RZ, 0x1, P1 ;  /* 0x00000001ff077807 */ /* 0x000fe40000800000 */
[----:B------:R-:W-:Y:S02]  /*6970*/  SEL R2, R2, RZ, P1 ;  /* 0x000000ff02027207 */ /* 0x000fe40000800000 */
[----:B------:R-:W-:Y:S01]  /*6980*/  LOP3.LUT R16, R16, R7, RZ, 0x3c, !PT ;  /* 0x0000000710107212 */ /* 0x000fe200078e3cff */
[----:B0-----:R-:W-:Y:S06]  /*6990*/  @!P0 BRA `(.L_x_8362) ;  /* 0x0000000000048947 */ /* 0x001fec0003800000 */
[----:B------:R-:W-:Y:S01]  /*69a0*/  BPT.TRAP 0x1 ;  /* 0x000000040000795c */ /* 0x000fe20000300000 */
.L_x_8362:
[----:B------:R-:W-:Y:S01]  /*69b0*/  IMAD R9, R2, 0x8, R17 ;  /* 0x0000000802097824 */ /* 0x000fe200078e0211 */
[----:B------:R-:W-:-:S04]  /*69c0*/  SHF.L.U32 R8, R16, 0x1f, RZ ;  /* 0x0000001f10087819 */ /* 0x000fc800000006ff */
[----:B------:R0:W1:Y:S01]  /*69d0*/  SYNCS.PHASECHK.TRANS64.TRYWAIT P1, [R9+URZ+0x38830], R8 ;  /* 0x03883008090075a7 */ /* 0x000062000802017f */
[----:B------:R-:W-:Y:S05]  /*69e0*/  @!P0 BRA `(.L_x_8363) ;  /* 0x0000000000048947 */ /* 0x000fea0003800000 */
[----:B------:R-:W-:Y:S01]  /*69f0*/  BPT.TRAP 0x1 ;  /* 0x000000040000795c */ /* 0x000fe20000300000 */
.L_x_8363:
[----:B------:R-:W-:Y:S01]  /*6a00*/  IMAD R7, R2, 0x200, R0 ;  /* 0x0000020002077824 */ /* 0x000fe200078e0200 */
[----:B-1----:R-:W-:Y:S06]  /*6a10*/  @P1 BRA `(.L_x_8364) ;  /* 0x0000000000081947 */ /* 0x002fec0003800000 */
[----:B------:R-:W1:Y:S02]  /*6a20*/  SYNCS.PHASECHK.TRANS64.TRYWAIT P1, [R9+URZ+0x38830], R8 ;  /* 0x03883008090075a7 */ /* 0x000e64000802017f */
[----:B-1----:R-:W-:Y:S05]  /*6a30*/  @!P1 BRA `(.L_x_8365) ;  /* 0x0000010800649947 */ /* 0x002fea0003800000 */
.L_x_8364:
        /* <DEDUP_REMOVED lines=22> */
.L_x_8366:
[----:B------:R2:W3:Y:S01]  /*6ba0*/  SYNCS.PHASECHK.TRANS64.TRYWAIT P1, [R9+URZ+0x38850], R8 ;  /* 0x03885008090075a7 */ /* 0x0004e2000802017f */
[----:B------:R-:W-:Y:S05]  /*6bb0*/  @!P0 BRA `(.L_x_8367) ;  /* 0x0000000000048947 */ /* 0x000fea0003800000 */
[----:B------:R-:W-:Y:S01]  /*6bc0*/  BPT.TRAP 0x1 ;  /* 0x000000040000795c */ /* 0x000fe20000300000 */
.L_x_8367:
[----:B------:R-:W-:Y:S01]  /*6bd0*/  IMAD R7, R2, 0x1000, R4 ;  /* 0x0000100002077824 */ /* 0x000fe200078e0204 */
[----:B---3--:R-:W-:Y:S06]  /*6be0*/  @P1 BRA `(.L_x_8368) ;  /* 0x0000000000081947 */ /* 0x008fec0003800000 */
[----:B------:R-:W3:Y:S02]  /*6bf0*/  SYNCS.PHASECHK.TRANS64.TRYWAIT P1, [R9+URZ+0x38850], R8 ;  /* 0x03885008090075a7 */ /* 0x000ee4000802017f */
[----:B---3--:R-:W-:Y:S05]  /*6c00*/  @!P1 BRA `(.L_x_8369) ;  /* 0x0000010800049947 */ /* 0x008fea0003800000 */
.L_x_8368:
        /* <DEDUP_REMOVED lines=190> */
[----:B------:R-:W-:Y:S02]  /*77f0*/  WARPGROUP.DEPBAR.LE gsb0, 0x0 ;  /* 0x00008000000079c5 */ /* 0x000fe40000010000 */
[----:B------:R-:W-:-:S08]  /*7800*/  WARPGROUP.ARRIVE ;  /* 0x00000000000079c5 */ /* 0x000fd00000000000 */
[----:B------:R-:W-:Y:S01]  /*7810*/  HGMMA.64x64x16.F32.BF16 R152, gdesc[UR24], R152, gsb0 ;  /* 0x00e00000189879f0 */ /* 0x000fe20008001898 */
[----:B------:R-:W-:Y:S01]  /*7820*/  R2UR UR24, R15 ;  /* 0x000000000f1872ca */ /* 0x000fe200000e0000 */
[----:B------:R-:W-:Y:S01]  /*7830*/  VIADD R15, R7, 0xa00 ;  /* 0x00000a00070f7836 */ /* 0x000fe20000000000 */
[----:B------:R-:W-:Y:S01]  /*7840*/  UMOV UR25, 0x40000040 ;  /* 0x4000004000197882 */ /* 0x000fe20000000000 */
[----:B------:R-:W-:Y:S02]  /*7850*/  UMOV UR27, 0x40000040 ;  /* 0x40000040001b7882 */ /* 0x000fe40000000000 */
[----:B------:R-:W-:-:S05]  /*7860*/  IMAD.IADD R20, R8, 0x1, R15 ;  /* 0x0000000108147824 */ /* 0x000fca00078e020f */
        /* <DEDUP_REMOVED lines=128> */
.L_x_8370:
[----:B------:R-:W-:Y:S01]  /*8070*/  ISETP.NE.AND P1, PT, R204, 0x1, PT ;  /* 0x00000001cc00780c */ /* 0x000fe20003f25270 */
[----:B------:R-:W-:Y:S01]  /*8080*/  FMUL.FTZ R12, R155, UR29 ;  /* 0x0000001d9b0c7c20 */ /* 0x000fe20008410000 */
[----:B------:R-:W-:Y:S01]  /*8090*/  FMUL.FTZ R7, R154, UR29 ;  /* 0x0000001d9a077c20 */ /* 0x000fe20008410000 */
[----:B------:R-:W-:Y:S02]  /*80a0*/  VIADD R154, R191, UR37 ;  /* 0x00000025bf9a7c36 */ /* 0x000fe40008000000 */
[----:B------:R-:W-:Y:S01]  /*80b0*/  FMUL.FTZ R8, R152, UR29 ;  /* 0x0000001d98087c20 */ /* 0x000fe20008410000 */
[----:B------:R-:W-:Y:S01]  /*80c0*/  UMOV UR6, 0xffffffc0 ;  /* 0xffffffc000067882 */ /* 0x000fe20000000000 */
[----:B------:R-:W-:Y:S01]  /*80d0*/  FMUL.FTZ R14, R158, UR29 ;  /* 0x0000001d9e0e7c20 */ /* 0x000fe20008410000 */
[----:B------:R-:W-:Y:S01]  /*80e0*/  UIMAD UR6, UR31, UR6, 0x1 ;  /* 0x000000011f0674a4 */ /* 0x000fe2000f8e0206 */
[----:B------:R-:W0:Y:S01]  /*80f0*/  MUFU.TANH R7, R7 ;  /* 0x0000000700077308 */ /* 0x000e220000002400 */
[----:B------:R-:W-:Y:S01]  /*8100*/  FMUL.FTZ R21, R159, UR29 ;  /* 0x0000001d9f157c20 */ /* 0x000fe20008410000 */
[----:B------:R-:W-:Y:S01]  /*8110*/  FMUL.FTZ R20, R162, UR29 ;  /* 0x0000001da2147c20 */ /* 0x000fe20008410000 */
[----:B------:R-:W-:Y:S01]  /*8120*/  FMUL.FTZ R15, R153, UR29 ;  /* 0x0000001d990f7c20 */ /* 0x000fe20008410000 */
[----:B------:R-:W-:Y:S01]  /*8130*/  FMUL.FTZ R153, R163, UR29 ;  /* 0x0000001da3997c20 */ /* 0x000fe20008410000 */
[----:B------:R-:W1:Y:S01]  /*8140*/  @P1 LDC R155, c[0x0][0x44c] ;  /* 0x00011300ff9b1b82 */ /* 0x000e620000000800 */
[----:B------:R-:W-:Y:S01]  /*8150*/  FMUL.FTZ R213, R156, UR29 ;  /* 0x0000001d9cd57c20 */ /* 0x000fe20008410000 */
[----:B------:R-:W-:Y:S01]  /*8160*/  FMUL.FTZ R156, R166, UR29 ;  /* 0x0000001da69c7c20 */ /* 0x000fe20008410000 */
[----:B------:R-:W2:Y:S01]  /*8170*/  MUFU.TANH R12, R12 ;  /* 0x0000000c000c7308 */ /* 0x000ea20000002400 */
[----:B------:R-:W-:Y:S01]  /*8180*/  FMUL.FTZ R159, R167, UR29 ;  /* 0x0000001da79f7c20 */ /* 0x000fe20008410000 */
[----:B------:R-:W-:Y:S01]  /*8190*/  FMUL.FTZ R170, R170, UR29 ;  /* 0x0000001daaaa7c20 */ /* 0x000fe20008410000 */
[----:B------:R-:W-:Y:S01]  /*81a0*/  FMUL.FTZ R166, R174, UR29 ;  /* 0x0000001daea67c20 */ /* 0x000fe20008410000 */
[----:B------:R-:W-:Y:S01]  /*81b0*/  FMUL.FTZ R162, R171, UR29 ;  /* 0x0000001daba27c20 */ /* 0x000fe20008410000 */
[----:B------:R-:W3:Y:S01]  /*81c0*/  @P1 LDC R215, c[0x0][0x450] ;  /* 0x00011400ffd71b82 */ /* 0x000ee20000000800 */
[----:B------:R-:W-:Y:S01]  /*81d0*/  FMUL.FTZ R167, R175, UR29 ;  /* 0x0000001dafa77c20 */ /* 0x000fe20008410000 */
[----:B------:R-:W-:Y:S01]  /*81e0*/  FMUL.FTZ R179, R179, UR29 ;  /* 0x0000001db3b37c20 */ /* 0x000fe20008410000 */
[----:B------:R-:W4:Y:S01]  /*81f0*/  MUFU.TANH R14, R14 ;  /* 0x0000000e000e7308 */ /* 0x000f220000002400 */
[----:B------:R-:W-:Y:S01]  /*8200*/  FMUL.FTZ R183, R183, UR29 ;  /* 0x0000001db7b77c20 */ /* 0x000fe20008410000 */
[----:B------:R-:W-:Y:S01]  /*8210*/  FMUL.FTZ R214, R157, UR29 ;  /* 0x0000001d9dd67c20 */ /* 0x000fe20008410000 */
[----:B------:R-:W-:Y:S01]  /*8220*/  FMUL.FTZ R164, R164, UR29 ;  /* 0x0000001da4a47c20 */ /* 0x000fe20008410000 */
[----:B------:R-:W-:Y:S01]  /*8230*/  FMUL.FTZ R176, R176, UR29 ;  /* 0x0000001db0b07c20 */ /* 0x000fe20008410000 */
[----:B------:R-:W-:Y:S01]  /*8240*/  IMAD R221, R2, 0x1000, R19 ;  /* 0x0000100002dd7824 */ /* 0x000fe200078e0213 */
[----:B------:R-:W-:-:S02]  /*8250*/  UMOV UR7, 0x40000040 ;  /* 0x4000004000077882 */ /* 0x000fc40000000000 */
[----:B------:R-:W5:Y:S01]  /*8260*/  MUFU.TANH R21, R21 ;  /* 0x0000001500157308 */ /* 0x000f620000002400 */
[----:B------:R-:W-:Y:S02]  /*8270*/  VIADD R223, R221, 0x80 ;  /* 0x00000080dddf7836 */ /* 0x000fe40000000000 */
[----:B-1----:R-:W-:Y:S01]  /*8280*/  @P1 IMAD.HI.U32 R152, R154, R155, RZ ;  /* 0x0000009b9a981227 */ /* 0x002fe200078e00ff */
[----:B------:R-:W-:-:S04]  /*8290*/  IADD3 R155, R187, UR6, -R18 ;  /* 0x00000006bb9b7c10 */ /* 0x000fc8000fffe812 */
[----:B------:R-:W1:Y:S01]  /*82a0*/  MUFU.TANH R20, R20 ;  /* 0x0000001400147308 */ /* 0x000e620000002400 */
[----:B------:R-:W-:Y:S01]  /*82b0*/  R2UR UR6, R221 ;  /* 0x00000000dd0672ca */ /* 0x000fe200000e0000 */
[----:B------:R-:W-:Y:S01]  /*82c0*/  IMAD.IADD R155, R155, 0x1, -R186 ;  /* 0x000000019b9b7824 */ /* 0x000fe200078e0aba */
[----:B---3--:R-:W-:-:S05]  /*82d0*/  @P1 SHF.R.U32.HI R154, RZ, R215, R152 ;  /* 0x000000d7ff9a1219 */ /* 0x008fca0000011698 */
[----:B------:R-:W3:Y:S01]  /*82e0*/  MUFU.TANH R153, R153 ;  /* 0x0000009900997308 */ /* 0x000ee20000002400 */
[----:B------:R-:W0:Y:S04]  /*82f0*/  SHFL.IDX PT, R152, R154, 0x1, 0x1c1f ;  /* 0x003c1f009a987f89 */ /* 0x000e2800000e0000 */
[----:B------:R-:W-:Y:S03]  /*8300*/  SHFL.IDX PT, R154, R154, RZ, 0x1c1f ;  /* 0x001c1fff9a9a7589 */ /* 0x000fe600000e0000 */
[----:B------:R-:W3:Y:S08]  /*8310*/  MUFU.TANH R156, R156 ;  /* 0x0000009c009c7308 */ /* 0x000ef00000002400 */
[----:B------:R-:W3:Y:S08]  /*8320*/  MUFU.TANH R159, R159 ;  /* 0x0000009f009f7308 */ /* 0x000ef00000002400 */
[----:B------:R-:W3:Y:S01]  /*8330*/  MUFU.TANH R170, R170 ;  /* 0x000000aa00aa7308 */ /* 0x000ee20000002400 */
[----:B0-----:R-:W-:-:S05]  /*8340*/  IMAD.IADD R152, R155, 0x1, R152 ;  /* 0x000000019b987824 */ /* 0x001fca00078e0298 */
[C---:B------:R-:W-:Y:S02]  /*8350*/  ISETP.GT.AND P1, PT, R152.reuse, RZ, PT ;  /* 0x000000ff9800720c */ /* 0x040fe40003f24270 */
[----:B------:R-:W0:Y:S01]  /*8360*/  MUFU.TANH R162, R162 ;  /* 0x000000a200a27308 */ /* 0x000e220000002400 */
[C---:B------:R-:W-:Y:S02]  /*8370*/  ISETP.GT.AND P2, PT, R152.reuse, 0x1, PT ;  /* 0x000000019800780c */ /* 0x040fe40003f44270 */
[----:B------:R-:W-:Y:S02]  /*8380*/  FSEL R158, R7, -INF , P1 ;  /* 0xff800000079e7808 */ /* 0x000fe40000800000 */
[----:B------:R-:W-:Y:S02]  /*8390*/  ISETP.GT.AND P1, PT, R152, 0x8, PT ;  /* 0x000000089800780c */ /* 0x000fe40003f24270 */
[----:B--2---:R-:W-:Y:S01]  /*83a0*/  FSEL R12, R12, -INF , P2 ;  /* 0xff8000000c0c7808 */ /* 0x004fe20001000000 */
[----:B------:R-:W2:Y:S01]  /*83b0*/  MUFU.TANH R166, R166 ;  /* 0x000000a600a67308 */ /* 0x000ea20000002400 */
[----:B------:R-:W-:-:S02]  /*83c0*/  FMNMX.FTZ R7, R158, R11, !PT ;  /* 0x0000000b9e077209 */ /* 0x000fc40007810000 */
[----:B------:R-:W-:Y:S02]  /*83d0*/  ISETP.GT.AND P2, PT, R152, 0x9, PT ;  /* 0x000000099800780c */ /* 0x000fe40003f44270 */
[----:B----4-:R-:W-:Y:S02]  /*83e0*/  FSEL R14, R14, -INF , P1 ;  /* 0xff8000000e0e7808 */ /* 0x010fe40000800000 */
[----:B------:R-:W-:Y:S01]  /*83f0*/  FMNMX.FTZ R163, R12, R7, !PT ;  /* 0x000000070ca37209 */ /* 0x000fe20007810000 */
[----:B------:R-:W-:Y:S01]  /*8400*/  FMUL.FTZ R7, R178, UR29 ;  /* 0x0000001db2077c20 */ /* 0x000fe20008410000 */
[----:B------:R-:W-:Y:S01]  /*8410*/  ISETP.GT.AND P1, PT, R152, 0x10, PT ;  /* 0x000000109800780c */ /* 0x000fe20003f24270 */
[----:B------:R-:W4:Y:S01]  /*8420*/  MUFU.TANH R167, R167 ;  /* 0x000000a700a77308 */ /* 0x000f220000002400 */
[----:B-----5:R-:W-:Y:S02]  /*8430*/  FSEL R21, R21, -INF , P2 ;  /* 0xff80000015157808 */ /* 0x020fe40001000000 */
[----:B------:R-:W-:-:S02]  /*8440*/  FMNMX.FTZ R174, R14, R163, !PT ;  /* 0x000000a30eae7209 */ /* 0x000fc40007810000 */
[----:B------:R-:W-:Y:S02]  /*8450*/  ISETP.GT.AND P2, PT, R152, 0x11, PT ;  /* 0x000000119800780c */ /* 0x000fe40003f44270 */
[----:B-1----:R-:W-:Y:S01]  /*8460*/  FSEL R20, R20, -INF , P1 ;  /* 0xff80000014147808 */ /* 0x002fe20000800000 */
[----:B------:R-:W1:Y:S01]  /*8470*/  MUFU.TANH R7, R7 ;  /* 0x0000000700077308 */ /* 0x000e620000002400 */
[----:B------:R-:W-:Y:S02]  /*8480*/  FMNMX.FTZ R163, R21, R174, !PT ;  /* 0x000000ae15a37209 */ /* 0x000fe40007810000 */
[----:B------:R-:W-:Y:S02]  /*8490*/  ISETP.GT.AND P1, PT, R152, 0x18, PT ;  /* 0x000000189800780c */ /* 0x000fe40003f24270 */
[----:B---3--:R-:W-:Y:S02]  /*84a0*/  FSEL R178, R153, -INF , P2 ;  /* 0xff80000099b27808 */ /* 0x008fe40001000000 */
[----:B------:R-:W-:Y:S01]  /*84b0*/  FMNMX.FTZ R163, R20, R163, !PT ;  /* 0x000000a314a37209 */ /* 0x000fe20007810000 */
[----:B------:R-:W3:Y:S01]  /*84c0*/  MUFU.TANH R153, R179 ;  /* 0x000000b300997308 */ /* 0x000ee20000002400 */
[----:B------:R-:W-:-:S02]  /*84d0*/  ISETP.GT.AND P2, PT, R152, 0x19, PT ;  /* 0x000000199800780c */ /* 0x000fc40003f44270 */
[----:B------:R-:W-:Y:S01]  /*84e0*/  FSEL R171, R156, -INF , P1 ;  /* 0xff8000009cab7808 */ /* 0x000fe20000800000 */
[----:B------:R-:W-:Y:S01]  /*84f0*/  FMUL.FTZ R156, R182, UR29 ;  /* 0x0000001db69c7c20 */ /* 0x000fe20008410000 */
[----:B------:R-:W-:Y:S02]  /*8500*/  FMNMX.FTZ R174, R178, R163, !PT ;  /* 0x000000a3b2ae7209 */ /* 0x000fe40007810000 */
[C---:B------:R-:W-:Y:S01]  /*8510*/  ISETP.GT.AND P1, PT, R152.reuse, 0x20, PT ;  /* 0x000000209800780c */ /* 0x040fe20003f24270 */
[----:B------:R5:W-:Y:S01]  /*8520*/  MUFU.TANH R163, R183 ;  /* 0x000000b700a37308 */ /* 0x000be20000002400 */
[----:B------:R-:W-:Y:S02]  /*8530*/  FSEL R175, R159, -INF , P2 ;  /* 0xff8000009faf7808 */ /* 0x000fe40001000000 */
[----:B------:R-:W-:Y:S02]  /*8540*/  FMNMX.FTZ R174, R171, R174, !PT ;  /* 0x000000aeabae7209 */ /* 0x000fe40007810000 */
[----:B------:R-:W-:-:S02]  /*8550*/  ISETP.GT.AND P2, PT, R152, 0x21, PT ;  /* 0x000000219800780c */ /* 0x000fc40003f44270 */
[----:B------:R-:W-:Y:S01]  /*8560*/  FSEL R170, R170, -INF , P1 ;  /* 0xff800000aaaa7808 */ /* 0x000fe20000800000 */
[----:B------:R-:W3:Y:S01]  /*8570*/  MUFU.TANH R156, R156 ;  /* 0x0000009c009c7308 */ /* 0x000ee20000002400 */
[----:B------:R-:W-:Y:S01]  /*8580*/  FMNMX.FTZ R159, R175, R174, !PT ;  /* 0x000000aeaf9f7209 */ /* 0x000fe20007810000 */
[----:B-----5:R-:W-:Y:S01]  /*8590*/  FMUL.FTZ R183, R160, UR29 ;  /* 0x0000001da0b77c20 */ /* 0x020fe20008410000 */
[----:B------:R-:W-:Y:S02]  /*85a0*/  ISETP.GT.AND P1, PT, R152, 0x28, PT ;  /* 0x000000289800780c */ /* 0x000fe40003f24270 */
[----:B0-----:R-:W-:Y:S02]  /*85b0*/  FSEL R174, R162, -INF , P2 ;  /* 0xff800000a2ae7808 */ /* 0x001fe40001000000 */
[----:B------:R-:W-:Y:S01]  /*85c0*/  FMNMX.FTZ R159, R170, R159, !PT ;  /* 0x0000009faa9f7209 */ /* 0x000fe20007810000 */
[----:B------:R-:W0:Y:S01]  /*85d0*/  MUFU.TANH R8, R8 ;  /* 0x0000000800087308 */ /* 0x000e220000002400 */
[----:B------:R-:W-:-:S02]  /*85e0*/  ISETP.GT.AND P2, PT, R152, 0x29, PT ;  /* 0x000000299800780c */ /* 0x000fc40003f44270 */
[----:B--2---:R-:W-:Y:S02]  /*85f0*/  FSEL R166, R166, -INF , P1 ;  /* 0xff800000a6a67808 */ /* 0x004fe40000800000 */
[----:B------:R-:W-:Y:S02]  /*8600*/  FMNMX.FTZ R159, R174, R159, !PT ;  /* 0x0000009fae9f7209 */ /* 0x000fe40007810000 */
[----:B------:R-:W-:Y:S01]  /*8610*/  ISETP.GT.AND P1, PT, R152, 0x30, PT ;  /* 0x000000309800780c */ /* 0x000fe20003f24270 */
[----:B------:R-:W2:Y:S01]  /*8620*/  MUFU.TANH R15, R15 ;  /* 0x0000000f000f7308 */ /* 0x000ea20000002400 */
[----:B----4-:R-:W-:Y:S02]  /*8630*/  FSEL R167, R167, -INF , P2 ;  /* 0xff800000a7a77808 */ /* 0x010fe40001000000 */
[----:B------:R-:W-:Y:S02]  /*8640*/  FMNMX.FTZ R162, R166, R159, !PT ;  /* 0x0000009fa6a27209 */ /* 0x000fe40007810000 */
[----:B------:R-:W-:-:S02]  /*8650*/  ISETP.GT.AND P2, PT, R152, 0x31, PT ;  /* 0x000000319800780c */ /* 0x000fc40003f44270 */
[----:B-1----:R-:W-:Y:S01]  /*8660*/  FSEL R7, R7, -INF , P1 ;  /* 0xff80000007077808 */ /* 0x002fe20000800000 */
[----:B------:R-:W1:Y:S01]  /*8670*/  MUFU.TANH R213, R213 ;  /* 0x000000d500d57308 */ /* 0x000e620000002400 */
[----:B------:R-:W-:Y:S02]  /*8680*/  FMNMX.FTZ R182, R167, R162, !PT ;  /* 0x000000a2a7b67209 */ /* 0x000fe40007810000 */
[----:B---3--:R-:W-:Y:S02]  /*8690*/  FSEL R162, R153, -INF , P2 ;  /* 0xff80000099a27808 */ /* 0x008fe40001000000 */
[C---:B------:R-:W-:Y:S02]  /*86a0*/  ISETP.GT.AND P1, PT, R152.reuse, 0x38, PT ;  /* 0x000000389800780c */ /* 0x040fe40003f24270 */
[----:B------:R-:W-:Y:S01]  /*86b0*/  FMNMX.FTZ R153, R7, R182, !PT ;  /* 0x000000b607997209 */ /* 0x000fe20007810000 */
[----:B------:R-:W3:Y:S01]  /*86c0*/  MUFU.TANH R214, R214 ;  /* 0x000000d600d67308 */ /* 0x000ee20000002400 */
[----:B------:R-:W-:-:S02]  /*86d0*/  ISETP.GT.AND P2, PT, R152, 0x39, PT ;  /* 0x000000399800780c */ /* 0x000fc40003f44270 */
[----:B------:R-:W-:Y:S01]  /*86e0*/  FSEL R152, R156, -INF , P1 ;  /* 0xff8000009c987808 */ /* 0x000fe20000800000 */
[----:B------:R-:W-:Y:S01]  /*86f0*/  FMUL.FTZ R156, R161, UR29 ;  /* 0x0000001da19c7c20 */ /* 0x000fe20008410000 */
[----:B------:R-:W-:Y:S01]  /*8700*/  FMNMX.FTZ R157, R162, R153, !PT ;  /* 0x00000099a29d7209 */ /* 0x000fe20007810000 */
[----:B------:R-:W-:Y:S01]  /*8710*/  FMUL.FTZ R161, R168, UR29 ;  /* 0x0000001da8a17c20 */ /* 0x000fe20008410000 */
[----:B------:R-:W-:Y:S01]  /*8720*/  FSEL R153, R163, -INF , P2 ;  /* 0xff800000a3997808 */ /* 0x000fe20001000000 */
[----:B------:R-:W-:Y:S01]  /*8730*/  FMUL.FTZ R163, R165, UR29 ;  /* 0x0000001da5a37c20 */ /* 0x000fe20008410000 */
[----:B------:R-:W-:Y:S01]  /*8740*/  FMNMX.FTZ R160, R152, R157, !PT ;  /* 0x0000009d98a07209 */ /* 0x000fe20007810000 */
[----:B------:R-:W4:Y:S01]  /*8750*/  MUFU.TANH R183, R183 ;  /* 0x000000b700b77308 */ /* 0x000f220000002400 */
[----:B------:R-:W-:Y:S01]  /*8760*/  FMUL.FTZ R157, R169, UR29 ;  /* 0x0000001da99d7c20 */ /* 0x000fe20008410000 */
[----:B------:R-:W-:Y:S01]  /*8770*/  FMUL.FTZ R168, R173, UR29 ;  /* 0x0000001dada87c20 */ /* 0x000fe20008410000 */
[----:B------:R-:W-:Y:S01]  /*8780*/  FMNMX.FTZ R159, R153, R160, !PT ;  /* 0x000000a0999f7209 */ /* 0x000fe20007810000 */
[----:B------:R-:W-:Y:S01]  /*8790*/  FMUL.FTZ R160, R172, UR29 ;  /* 0x0000001daca07c20 */ /* 0x000fe20008410000 */
[----:B------:R-:W-:Y:S01]  /*87a0*/  FMUL.FTZ R172, R180, UR29 ;  /* 0x0000001db4ac7c20 */ /* 0x000fe20008410000 */
[----:B------:R-:W-:Y:S01]  /*87b0*/  FMUL.FTZ R169, R177, UR29 ;  /* 0x0000001db1a97c20 */ /* 0x000fe20008410000 */
[----:B------:R-:W-:Y:S01]  /*87c0*/  FMUL.FTZ R173, R181, UR29 ;  /* 0x0000001db5ad7c20 */ /* 0x000fe20008410000 */
[----:B------:R-:W5:Y:S01]  /*87d0*/  SHFL.BFLY PT, R182, R159, 0x2, 0x1f ;  /* 0x0c401f009fb67f89 */ /* 0x000f6200000e0000 */
[----:B------:R-:W4:Y:S08]  /*87e0*/  MUFU.TANH R156, R156 ;  /* 0x0000009c009c7308 */ /* 0x000f300000002400 */
[----:B------:R-:W4:Y:S08]  /*87f0*/  MUFU.TANH R164, R164 ;  /* 0x000000a400a47308 */ /* 0x000f300000002400 */
[----:B------:R-:W4:Y:S01]  /*8800*/  MUFU.TANH R163, R163 ;  /* 0x000000a300a37308 */ /* 0x000f220000002400 */
[----:B-----5:R-:W-:Y:S01]  /*8810*/  FMNMX.FTZ R165, R159, R182, !PT ;  /* 0x000000b69fa57209 */ /* 0x020fe20007810000 */
[----:B------:R-:W-:-:S06]  /*8820*/  IMAD.IADD R159, R155, 0x1, R154 ;  /* 0x000000019b9f7824 */ /* 0x000fcc00078e029a */
[----:B------:R-:W5:Y:S01]  /*8830*/  MUFU.TANH R161, R161 ;  /* 0x000000a100a17308 */ /* 0x000f620000002400 */
[----:B------:R-:W5:Y:S01]  /*8840*/  SHFL.BFLY PT, R182, R165, 0x1, 0x1f ;  /* 0x0c201f00a5b67f89 */ /* 0x000f6200000e0000 */
[C---:B------:R-:W-:Y:S02]  /*8850*/  ISETP.GT.AND P1, PT, R159.reuse, RZ, PT ;  /* 0x000000ff9f00720c */ /* 0x040fe40003f24270 */
[C---:B------:R-:W-:Y:S02]  /*8860*/  ISETP.GT.AND P2, PT, R159.reuse, 0x1, PT ;  /* 0x000000019f00780c */ /* 0x040fe40003f44270 */
[----:B0-----:R-:W-:Y:S02]  /*8870*/  FSEL R179, R8, -INF , P1 ;  /* 0xff80000008b37808 */ /* 0x001fe40000800000 */
[----:B------:R-:W0:Y:S01]  /*8880*/  MUFU.TANH R157, R157 ;  /* 0x0000009d009d7308 */ /* 0x000e220000002400 */
        /* <DEDUP_REMOVED lines=9> */
[----:B------:R-:W1:Y:S01]  /*8920*/  MUFU.TANH R168, R168 ;  /* 0x000000a800a87308 */ /* 0x000e620000002400 */
[----:B------:R-:W-:-:S02]  /*8930*/  FMNMX.FTZ R155, R213, R8, !PT ;  /* 0x00000008d59b7209 */ /* 0x000fc40007810000 */
[----:B------:R-:W-:Y:S02]  /*8940*/  ISETP.GT.AND P2, PT, R159, 0x11, PT ;  /* 0x000000119f00780c */ /* 0x000fe40003f44270 */
[----:B----4-:R-:W-:Y:S02]  /*8950*/  FSEL R183, R183, -INF , P1 ;  /* 0xff800000b7b77808 */ /* 0x010fe40000800000 */
[----:B------:R-:W-:Y:S01]  /*8960*/  FMNMX.FTZ R154, R214, R155, !PT ;  /* 0x0000009bd69a7209 */ /* 0x000fe20007810000 */
[----:B------:R-:W3:Y:S01]  /*8970*/  MUFU.TANH R15, R176 ;  /* 0x000000b0000f7308 */ /* 0x000ee20000002400 */
[----:B-----5:R-:W-:Y:S02]  /*8980*/  FMNMX.FTZ R8, R165, R182, !PT ;  /* 0x000000b6a5087209 */ /* 0x020fe40007810000 */
[----:B------:R-:W-:Y:S02]  /*8990*/  ISETP.GT.AND P1, PT, R159, 0x18, PT ;  /* 0x000000189f00780c */ /* 0x000fe40003f24270 */
[----:B------:R-:W-:Y:S01]  /*89a0*/  FSEL R165, R156, -INF , P2 ;  /* 0xff8000009ca57808 */ /* 0x000fe20001000000 */
[----:B------:R-:W-:Y:S01]  /*89b0*/  FMUL.FTZ R181, R8, UR28 ;  /* 0x0000001c08b57c20 */ /* 0x000fe20008410000 */
[----:B------:R-:W-:Y:S01]  /*89c0*/  FMNMX.FTZ R154, R183, R154, !PT ;  /* 0x0000009ab79a7209 */ /* 0x000fe20007810000 */
[----:B------:R-:W4:Y:S01]  /*89d0*/  MUFU.TANH R169, R169 ;  /* 0x000000a900a97308 */ /* 0x000f220000002400 */
[----:B------:R-:W-:-:S02]  /*89e0*/  ISETP.GT.AND P2, PT, R159, 0x19, PT ;  /* 0x000000199f00780c */ /* 0x000fc40003f44270 */
[----:B------:R-:W-:Y:S02]  /*89f0*/  FSEL R164, R164, -INF , P1 ;  /* 0xff800000a4a47808 */ /* 0x000fe40000800000 */
[----:B------:R-:W-:Y:S02]  /*8a00*/  FMNMX.FTZ R155, R165, R154, !PT ;  /* 0x0000009aa59b7209 */ /* 0x000fe40007810000 */
[----:B------:R-:W-:Y:S01]  /*8a10*/  ISETP.GT.AND P1, PT, R159, 0x20, PT ;  /* 0x000000209f00780c */ /* 0x000fe20003f24270 */
[----:B------:R-:W5:Y:S01]  /*8a20*/  MUFU.TANH R172, R172 ;  /* 0x000000ac00ac7308 */ /* 0x000f620000002400 */
[----:B------:R-:W-:Y:S02]  /*8a30*/  FSEL R163, R163, -INF , P2 ;  /* 0xff800000a3a37808 */ /* 0x000fe40001000000 */
[----:B------:R-:W-:Y:S02]  /*8a40*/  FMNMX.FTZ R154, R164, R155, !PT ;  /* 0x0000009ba49a7209 */ /* 0x000fe40007810000 */
[----:B------:R-:W-:-:S02]  /*8a50*/  ISETP.GT.AND P2, PT, R159, 0x21, PT ;  /* 0x000000219f00780c */ /* 0x000fc40003f44270 */
[----:B------:R-:W-:Y:S01]  /*8a60*/  FSEL R161, R161, -INF , P1 ;  /* 0xff800000a1a17808 */ /* 0x000fe20000800000 */
[----:B------:R-:W5:Y:S01]  /*8a70*/  MUFU.TANH R173, R173 ;  /* 0x000000ad00ad7308 */ /* 0x000f620000002400 */
[----:B------:R-:W-:Y:S02]  /*8a80*/  FMNMX.FTZ R156, R163, R154, !PT ;  /* 0x0000009aa39c7209 */ /* 0x000fe40007810000 */
[----:B------:R-:W-:Y:S02]  /*8a90*/  ISETP.GT.AND P3, PT, R159, 0x28, PT ;  /* 0x000000289f00780c */ /* 0x000fe40003f64270 */
[----:B0-----:R-:W-:Y:S02]  /*8aa0*/  FSEL R154, R157, -INF , P2 ;  /* 0xff8000009d9a7808 */ /* 0x001fe40001000000 */
[----:B------:R-:W-:Y:S02]  /*8ab0*/  FMNMX.FTZ R157, R161, R156, !PT ;  /* 0x0000009ca19d7209 */ /* 0x000fe40007810000 */
[----:B--2---:R-:W-:-:S02]  /*8ac0*/  FSEL R155, R160, -INF , P3 ;  /* 0xff800000a09b7808 */ /* 0x004fc40001800000 */
[C---:B------:R-:W-:Y:S02]  /*8ad0*/  ISETP.GT.AND P4, PT, R159.reuse, 0x29, PT ;  /* 0x000000299f00780c */ /* 0x040fe40003f84270 */
[----:B------:R-:W-:Y:S02]  /*8ae0*/  FMNMX.FTZ R160, R154, R157, !PT ;  /* 0x0000009d9aa07209 */ /* 0x000fe40007810000 */
[----:B------:R-:W-:Y:S02]  /*8af0*/  FSETP.NEU.FTZ.AND P1, PT, R8, -INF , PT ;  /* 0xff8000000800780b */ /* 0x000fe40003f3d000 */
[----:B------:R-:W-:Y:S02]  /*8b00*/  ISETP.GT.AND P2, PT, R159, 0x30, PT ;  /* 0x000000309f00780c */ /* 0x000fe40003f44270 */
[----:B-1----:R-:W-:Y:S02]  /*8b10*/  FSEL R156, R168, -INF , P4 ;  /* 0xff800000a89c7808 */ /* 0x002fe40002000000 */
[----:B------:R-:W-:-:S02]  /*8b20*/  FMNMX.FTZ R177, R155, R160, !PT ;  /* 0x000000a09bb17209 */ /* 0x000fc40007810000 */
[----:B------:R-:W-:Y:S02]  /*8b30*/  FSEL R181, R181, RZ, P1 ;  /* 0x000000ffb5b57208 */ /* 0x000fe40000800000 */
[----:B------:R-:W-:Y:S02]  /*8b40*/  ISETP.GT.AND P3, PT, R159, 0x31, PT ;  /* 0x000000319f00780c */ /* 0x000fe40003f64270 */
[----:B---3--:R-:W-:Y:S01]  /*8b50*/  FSEL R157, R15, -INF , P2 ;  /* 0xff8000000f9d7808 */ /* 0x008fe20001000000 */
[--C-:B------:R-:W-:Y:S01]  /*8b60*/  FFMA.FTZ R15, R158, UR28, -R181.reuse ;  /* 0x0000001c9e0f7c23 */ /* 0x100fe200080108b5 */
[----:B------:R-:W-:Y:S01]  /*8b70*/  FMNMX.FTZ R160, R156, R177, !PT ;  /* 0x000000b19ca07209 */ /* 0x000fe20007810000 */
[--C-:B------:R-:W-:Y:S01]  /*8b80*/  FFMA.FTZ R12, R12, UR28, -R181.reuse ;  /* 0x0000001c0c0c7c23 */ /* 0x100fe200080108b5 */
[----:B----4-:R-:W-:Y:S01]  /*8b90*/  FSEL R158, R169, -INF , P3 ;  /* 0xff800000a99e7808 */ /* 0x010fe20001800000 */
[--C-:B------:R-:W-:Y:S01]  /*8ba0*/  FFMA.FTZ R14, R14, UR28, -R181.reuse ;  /* 0x0000001c0e0e7c23 */ /* 0x100fe200080108b5 */
[----:B------:R-:W-:Y:S01]  /*8bb0*/  ISETP.GT.AND P2, PT, R159, 0x38, PT ;  /* 0x000000389f00780c */ /* 0x000fe20003f44270 */
[--C-:B------:R-:W-:Y:S01]  /*8bc0*/  FFMA.FTZ R21, R21, UR28, -R181.reuse ;  /* 0x0000001c15157c23 */ /* 0x100fe200080108b5 */
[----:B------:R-:W-:Y:S01]  /*8bd0*/  FMNMX.FTZ R169, R157, R160, !PT ;  /* 0x000000a09da97209 */ /* 0x000fe20007810000 */
[--C-:B------:R-:W-:Y:S01]  /*8be0*/  FFMA.FTZ R20, R20, UR28, -R181.reuse ;  /* 0x0000001c14147c23 */ /* 0x100fe200080108b5 */
[----:B------:R-:W-:Y:S01]  /*8bf0*/  ISETP.GT.AND P3, PT, R159, 0x39, PT ;  /* 0x000000399f00780c */ /* 0x000fe20003f64270 */
[--C-:B------:R-:W-:Y:S01]  /*8c00*/  FFMA.FTZ R170, R170, UR28, -R181.reuse ;  /* 0x0000001caaaa7c23 */ /* 0x100fe200080108b5 */
[----:B-----5:R-:W-:Y:S01]  /*8c10*/  FSEL R159, R172, -INF , P2 ;  /* 0xff800000ac9f7808 */ /* 0x020fe20001000000 */
[----:B------:R-:W-:Y:S01]  /*8c20*/  FFMA.FTZ R162, R162, UR28, -R181 ;  /* 0x0000001ca2a27c23 */ /* 0x000fe200080108b5 */
[----:B------:R-:W-:Y:S01]  /*8c30*/  FMNMX.FTZ R168, R158, R169, !PT ;  /* 0x000000a99ea87209 */ /* 0x000fe20007810000 */
[----:B------:R-:W-:Y:S01]  /*8c40*/  MUFU.EX2 R15, R15 ;  /* 0x0000000f000f7308 */ /* 0x000fe20000000800 */
[----:B------:R-:W-:-:S02]  /*8c50*/  FSEL R160, R173, -INF , P3 ;  /* 0xff800000ada07808 */ /* 0x000fc40001800000 */
[----:B------:R-:W-:Y:S01]  /*8c60*/  FMNMX.FTZ R169, R159, R168, !PT ;  /* 0x000000a89fa97209 */ /* 0x000fe20007810000 */
[--C-:B------:R-:W-:Y:S01]  /*8c70*/  FFMA.FTZ R168, R171, UR28, -R181.reuse ;  /* 0x0000001caba87c23 */ /* 0x100fe200080108b5 */
[--C-:B------:R-:W-:Y:S01]  /*8c80*/  FFMA.FTZ R171, R175, UR28, -R181.reuse ;  /* 0x0000001cafab7c23 */ /* 0x100fe200080108b5 */
[--C-:B------:R-:W-:Y:S01]  /*8c90*/  FFMA.FTZ R175, R167, UR28, -R181.reuse ;  /* 0x0000001ca7af7c23 */ /* 0x100fe200080108b5 */
[----:B------:R-:W-:Y:S01]  /*8ca0*/  FMNMX.FTZ R172, R160, R169, !PT ;  /* 0x000000a9a0ac7209 */ /* 0x000fe20007810000 */
[--C-:B------:R-:W-:Y:S01]  /*8cb0*/  FFMA.FTZ R169, R178, UR28, -R181.reuse ;  /* 0x0000001cb2a97c23 */ /* 0x100fe200080108b5 */
[----:B------:R-:W-:Y:S03]  /*8cc0*/  MUFU.EX2 R12, R12 ;  /* 0x0000000c000c7308 */ /* 0x000fe60000000800 */
[----:B------:R-:W0:Y:S05]  /*8cd0*/  SHFL.BFLY PT, R173, R172, 0x2, 0x1f ;  /* 0x0c401f00acad7f89 */ /* 0x000e2a00000e0000 */
[----:B------:R-:W-:Y:S08]  /*8ce0*/  MUFU.EX2 R14, R14 ;  /* 0x0000000e000e7308 */ /* 0x000ff00000000800 */
[----:B------:R-:W-:Y:S08]  /*8cf0*/  MUFU.EX2 R21, R21 ;  /* 0x0000001500157308 */ /* 0x000ff00000000800 */
[----:B------:R-:W-:Y:S01]  /*8d00*/  MUFU.EX2 R20, R20 ;  /* 0x0000001400147308 */ /* 0x000fe20000000800 */
[----:B0-----:R-:W-:Y:S01]  /*8d10*/  FMNMX.FTZ R176, R172, R173, !PT ;  /* 0x000000adacb07209 */ /* 0x001fe20007810000 */
[--C-:B------:R-:W-:Y:S01]  /*8d20*/  FFMA.FTZ R173, R174, UR28, -R181.reuse ;  /* 0x0000001caead7c23 */ /* 0x100fe200080108b5 */
[--C-:B------:R-:W-:Y:S01]  /*8d30*/  FFMA.FTZ R174, R7, UR28, -R181.reuse ;  /* 0x0000001c07ae7c23 */ /* 0x100fe200080108b5 */
[----:B------:R-:W-:-:S02]  /*8d40*/  FFMA.FTZ R172, R166, UR28, -R181 ;  /* 0x0000001ca6ac7c23 */ /* 0x000fc400080108b5 */
[----:B------:R-:W0:Y:S02]  /*8d50*/  SHFL.BFLY PT, R177, R176, 0x1, 0x1f ;  /* 0x0c201f00b0b17f89 */ /* 0x000e2400000e0000 */
[----:B------:R-:W-:Y:S08]  /*8d60*/  MUFU.EX2 R169, R169 ;  /* 0x000000a900a97308 */ /* 0x000ff00000000800 */
[----:B------:R-:W-:Y:S08]  /*8d70*/  MUFU.EX2 R168, R168 ;  /* 0x000000a800a87308 */ /* 0x000ff00000000800 */
[----:B------:R-:W-:Y:S01]  /*8d80*/  MUFU.EX2 R171, R171 ;  /* 0x000000ab00ab7308 */ /* 0x000fe20000000800 */
[----:B0-----:R-:W-:Y:S01]  /*8d90*/  FMNMX.FTZ R7, R176, R177, !PT ;  /* 0x000000b1b0077209 */ /* 0x001fe20007810000 */
[--C-:B------:R-:W-:Y:S01]  /*8da0*/  FFMA.FTZ R176, R152, UR28, -R181.reuse ;  /* 0x0000001c98b07c23 */ /* 0x100fe200080108b5 */
[----:B------:R-:W-:-:S05]  /*8db0*/  FFMA.FTZ R181, R153, UR28, -R181 ;  /* 0x0000001c99b57c23 */ /* 0x000fca00080108b5 */
[----:B------:R-:W-:Y:S01]  /*8dc0*/  MUFU.EX2 R170, R170 ;  /* 0x000000aa00aa7308 */ /* 0x000fe20000000800 */
[C---:B------:R-:W-:Y:S01]  /*8dd0*/  FSETP.NEU.FTZ.AND P2, PT, R7.reuse, -INF , PT ;  /* 0xff8000000700780b */ /* 0x040fe20003f5d000 */
[----:B------:R-:W-:-:S03]  /*8de0*/  FMUL.FTZ R152, R7, UR28 ;  /* 0x0000001c07987c20 */ /* 0x000fc60008410000 */
[----:B------:R-:W-:Y:S02]  /*8df0*/  FSEL R153, R7, RZ, P2 ;  /* 0x000000ff07997208 */ /* 0x000fe40001000000 */
[----:B------:R-:W-:Y:S01]  /*8e00*/  FSEL R152, R152, RZ, P2 ;  /* 0x000000ff98987208 */ /* 0x000fe20001000000 */
[----:B------:R-:W-:Y:S02]  /*8e10*/  MUFU.EX2 R173, R173 ;  /* 0x000000ad00ad7308 */ /* 0x000fe40000000800 */
[----:B------:R-:W-:Y:S02]  /*8e20*/  FADD.FTZ R153, -R153, R10 ;  /* 0x0000000a99997221 */ /* 0x000fe40000010100 */
[--C-:B------:R-:W-:Y:S01]  /*8e30*/  FFMA.FTZ R218, R154, UR28, -R152.reuse ;  /* 0x0000001c9ada7c23 */ /* 0x100fe20008010898 */
[----:B------:R-:W-:Y:S01]  /*8e40*/  FSEL R154, R8, RZ, P1 ;  /* 0x000000ff089a7208 */ /* 0x000fe20000800000 */
[----:B------:R-:W-:Y:S01]  /*8e50*/  FFMA.FTZ R217, R155, UR28, -R152 ;  /* 0x0000001c9bd97c23 */ /* 0x000fe20008010898 */
[----:B------:R-:W-:-:S02]  /*8e60*/  IMAD.MOV R155, RZ, RZ, -R184 ;  /* 0x000000ffff9b7224 */ /* 0x000fc400078e0ab8 */
[----:B------:R-:W-:Y:S01]  /*8e70*/  FMUL.FTZ R219, R153, UR28 ;  /* 0x0000001c99db7c20 */ /* 0x000fe20008410000 */
[--C-:B------:R-:W-:Y:S01]  /*8e80*/  FFMA.FTZ R220, R156, UR28, -R152.reuse ;  /* 0x0000001c9cdc7c23 */ /* 0x100fe20008010898 */
[----:B------:R-:W-:Y:S01]  /*8e90*/  FADD.FTZ R154, -R154, R11 ;  /* 0x0000000b9a9a7221 */ /* 0x000fe20000010100 */
[----:B------:R-:W-:Y:S01]  /*8ea0*/  VIADD R153, R9, 0x38840 ;  /* 0x0003884009997836 */ /* 0x000fe20000000000 */
[----:B------:R-:W-:Y:S01]  /*8eb0*/  ISETP.NE.AND P1, PT, R18, R155, PT ;  /* 0x0000009b1200720c */ /* 0x000fe20003f25270 */
[--C-:B------:R-:W-:Y:S01]  /*8ec0*/  FFMA.FTZ R182, R179, UR28, -R152.reuse ;  /* 0x0000001cb3b67c23 */ /* 0x100fe20008010898 */
[----:B------:R-:W-:Y:S01]  /*8ed0*/  FMUL.FTZ R154, R154, UR28 ;  /* 0x0000001c9a9a7c20 */ /* 0x000fe20008410000 */
[----:B------:R-:W0:Y:S01]  /*8ee0*/  MUFU.EX2 R219, R219 ;  /* 0x000000db00db7308 */ /* 0x000e220000000800 */
[----:B------:R-:W-:Y:S01]  /*8ef0*/  PRMT R153, R202, 0x654, R153 ;  /* 0x00000654ca997816 */ /* 0x000fe20000000099 */
[--C-:B------:R-:W-:Y:S01]  /*8f00*/  FFMA.FTZ R178, R180, UR28, -R152.reuse ;  /* 0x0000001cb4b27c23 */ /* 0x100fe20008010898 */
[--C-:B------:R-:W-:Y:S01]  /*8f10*/  FFMA.FTZ R179, R213, UR28, -R152.reuse ;  /* 0x0000001cd5b37c23 */ /* 0x100fe20008010898 */
[--C-:B------:R-:W-:Y:S01]  /*8f20*/  FFMA.FTZ R180, R214, UR28, -R152.reuse ;  /* 0x0000001cd6b47c23 */ /* 0x100fe20008010898 */
[--C-:B------:R-:W-:Y:S01]  /*8f30*/  FFMA.FTZ R183, R183, UR28, -R152.reuse ;  /* 0x0000001cb7b77c23 */ /* 0x100fe20008010898 */
[--C-:B------:R-:W-:Y:S01]  /*8f40*/  FFMA.FTZ R214, R165, UR28, -R152.reuse ;  /* 0x0000001ca5d67c23 */ /* 0x100fe20008010898 */
[--C-:B------:R-:W-:Y:S01]  /*8f50*/  FFMA.FTZ R213, R164, UR28, -R152.reuse ;  /* 0x0000001ca4d57c23 */ /* 0x100fe20008010898 */
[----:B------:R-:W1:Y:S01]  /*8f60*/  MUFU.EX2 R10, R154 ;  /* 0x0000009a000a7308 */ /* 0x000e620000000800 */
[----:B------:R-:W-:Y:S01]  /*8f70*/  FFMA.FTZ R216, R163, UR28, -R152 ;  /* 0x0000001ca3d87c23 */ /* 0x000fe20008010898 */
[----:B------:R-:W-:-:S02]  /*8f80*/  @!P1 IMAD R156, R13, 0x40, R22 ;  /* 0x000000400d9c9824 */ /* 0x000fc400078e0216 */
[--C-:B------:R-:W-:Y:S01]  /*8f90*/  FFMA.FTZ R215, R161, UR28, -R152.reuse ;  /* 0x0000001ca1d77c23 */ /* 0x100fe20008010898 */
[----:B------:R2:W-:Y:S01]  /*8fa0*/  SYNCS.ARRIVE.TRANS64.RED.A1T0 RZ, [R153+URZ], RZ ;  /* 0x000000ff99ff79a7 */ /* 0x0005e2000810043f */
[--C-:B------:R-:W-:Y:S01]  /*8fb0*/  FFMA.FTZ R222, R158, UR28, -R152.reuse ;  /* 0x0000001c9ede7c23 */ /* 0x100fe20008010898 */
[----:B------:R-:W-:Y:S02]  /*8fc0*/  @!P1 IMAD R156, R156, 0x4, R17 ;  /* 0x000000049c9c9824 */ /* 0x000fe400078e0211 */
[--C-:B------:R-:W-:Y:S01]  /*8fd0*/  FFMA.FTZ R13, R159, UR28, -R152.reuse ;  /* 0x0000001c9f0d7c23 */ /* 0x100fe20008010898 */
[--C-:B------:R-:W-:Y:S01]  /*8fe0*/  FFMA.FTZ R224, R160, UR28, -R152.reuse ;  /* 0x0000001ca0e07c23 */ /* 0x100fe20008010898 */
[----:B------:R-:W-:Y:S01]  /*8ff0*/  FFMA.FTZ R157, R157, UR28, -R152 ;  /* 0x0000001c9d9d7c23 */ /* 0x000fe20008010898 */
[----:B------:R-:W-:Y:S01]  /*9000*/  MUFU.EX2 R182, R182 ;  /* 0x000000b600b67308 */ /* 0x000fe20000000800 */
[----:B0-----:R-:W-:Y:S01]  /*9010*/  @!P1 STS [R156+0x38400], R219 ;  /* 0x038400db9c009388 */ /* 0x001fe20000000800 */
[----:B--2---:R-:W-:Y:S01]  /*9020*/  F2FP.BF16.F32.PACK_AB R153, R12, R15 ;  /* 0x0000000f0c99723e */ /* 0x004fe200000010ff */
[-C--:B------:R-:W-:Y:S01]  /*9030*/  FMUL.FTZ R24, R24, R219.reuse ;  /* 0x000000db18187220 */ /* 0x080fe20000410000 */
[----:B------:R-:W-:Y:S01]  /*9040*/  F2FP.BF16.F32.PACK_AB R155, R21, R14 ;  /* 0x0000000e159b723e */ /* 0x000fe200000010ff */
[-C--:B------:R-:W-:Y:S01]  /*9050*/  FMUL.FTZ R25, R25, R219.reuse ;  /* 0x000000db19197220 */ /* 0x080fe20000410000 */
[----:B------:R-:W-:Y:S01]  /*9060*/  F2FP.BF16.F32.PACK_AB R159, R171, R168 ;  /* 0x000000a8ab9f723e */ /* 0x000fe200000010ff */
[----:B-1----:R0:W-:Y:S01]  /*9070*/  @!P1 STS [R156+0x38420], R10 ;  /* 0x0384200a9c009388 */ /* 0x0021e20000000800 */
[----:B------:R-:W1:Y:S01]  /*9080*/  MUFU.EX2 R178, R178 ;  /* 0x000000b200b27308 */ /* 0x000e620000000800 */
        /* <DEDUP_REMOVED lines=31> */
[----:B------:R-:W0:Y:S01]  /*9280*/  MUFU.EX2 R214, R214 ;  /* 0x000000d600d67308 */ /* 0x000e220000000800 */
[----:B--2---:R-:W-:Y:S01]  /*9290*/  F2FP.BF16.F32.PACK_AB R154, R180, R179 ;  /* 0x000000b3b49a723e */ /* 0x004fe200000010ff */
        /* <DEDUP_REMOVED lines=120> */
[-C--:B------:R-:W-:Y:S01]  /*9a20*/  FMUL.FTZ R150, R150, R10.reuse ;  /* 0x0000000a96967220 */ /* 0x080fe20000410000 */
[----:B------:R-:W-:Y:S01]  /*9a30*/  FMUL.FTZ R151, R151, R10 ;  /* 0x0000000a97977220 */ /* 0x000fe20000410000 */
[----:B-1----:R-:W-:Y:S01]  /*9a40*/  F2FP.BF16.F32.PACK_AB R165, R177, R174 ;  /* 0x000000aeb1a5723e */ /* 0x002fe200000010ff */
[----:B------:R1:W-:Y:S01]  /*9a50*/  STSM.16.M88.4 [R185+0x36400], R152 ;  /* 0x03640098b9007844 */ /* 0x0003e20000000200 */
[----:B0-----:R-:W-:Y:S01]  /*9a60*/  F2FP.BF16.F32.PACK_AB R167, R181, R176 ;  /* 0x000000b0b5a7723e */ /* 0x001fe200000010ff */
[----:B------:R-:W-:Y:S01]  /*9a70*/  FFMA.FTZ R15, R10, R6, R15 ;  /* 0x000000060a0f7223 */ /* 0x000fe2000001000f */
[----:B------:R-:W0:Y:S01]  /*9a80*/  MUFU.EX2 R224, R224 ;  /* 0x000000e000e07308 */ /* 0x000e220000000800 */
[----:B---3--:R-:W-:Y:S01]  /*9a90*/  F2FP.BF16.F32.PACK_AB R164, R222, R11 ;  /* 0x0000000bdea4723e */ /* 0x008fe200000010ff */
[----:B------:R1:W-:Y:S01]  /*9aa0*/  STSM.16.M88.4 [R190], R156 ;  /* 0x0000009cbe007844 */ /* 0x0003e20000000200 */
[----:B------:R-:W-:Y:S01]  /*9ab0*/  FFMA.FTZ R5, R219, R5, R182 ;  /* 0x00000005db057223 */ /* 0x000fe200000100b6 */
        /* <DEDUP_REMOVED lines=19> */
[----:B------:R-:W-:Y:S02]  /*9bf0*/  VIADD R223, R221, 0x100 ;  /* 0x00000100dddf7836 */ /* 0x000fe40000000000 */
        /* <DEDUP_REMOVED lines=45> */
.L_x_8371:
[----:B------:R-:W-:Y:S01]  /*9ed0*/  UISETP.GT.AND UP0, UPT, UR31, UR30, UPT ;  /* 0x0000001e1f00728c */ /* 0x000fe2000bf04270 */
[----:B------:R-:W-:Y:S01]  /*9ee0*/  VIADD R9, R9, 0x38860 ;  /* 0x0003886009097836 */ /* 0x000fe20000000000 */
[----:B------:R-:W-:Y:S01]  /*9ef0*/  UIADD3 UR31, UR31, -0x1, URZ ;  /* 0xffffffff1f1f7890 */ /* 0x000fe2000fffe03f */
[----:B------:R-:W-:Y:S02]  /*9f00*/  IMAD.MOV.U32 R11, RZ, RZ, R8 ;  /* 0x000000ffff0b7224 */ /* 0x000fe400078e0008 */
[----:B------:R-:W-:Y:S01]  /*9f10*/  IMAD.MOV.U32 R10, RZ, RZ, R7 ;  /* 0x000000ffff0a7224 */ /* 0x000fe200078e0007 */
[----:B------:R-:W-:Y:S01]  /*9f20*/  PLOP3.LUT P1, PT, PT, PT, UP0, 0x80, 0x0 ;  /* 0x000000000000781c */ /* 0x000fe20003f2f008 */
[----:B------:R-:W-:Y:S01]  /*9f30*/  IMAD.MOV.U32 R13, RZ, RZ, R2 ;  /* 0x000000ffff0d7224 */ /* 0x000fe200078e0002 */
[----:B------:R-:W-:-:S04]  /*9f40*/  PRMT R9, R202, 0x654, R9 ;  /* 0x00000654ca097816 */ /* 0x000fc80000000009 */
[----:B------:R0:W-:Y:S07]  /*9f50*/  SYNCS.ARRIVE.TRANS64.RED.A1T0 RZ, [R9+URZ], RZ ;  /* 0x000000ff09ff79a7 */ /* 0x0001ee000810043f */
[----:B------:R-:W-:Y:S05]  /*9f60*/  @P1 BRA `(.L_x_8372) ;  /* 0xffffffc800741947 */ /* 0x000fea000383ffff */
.L_x_8361:
[----:B------:R-:W-:-:S13]  /*9f70*/  ISETP.LE.AND P1, PT, RZ, UR31, PT ;  /* 0x0000001fff007c0c */ /* 0x000fda000bf23270 */
[----:B------:R-:W-:Y:S05]  /*9f80*/  @!P1 BRA `(.L_x_8373) ;  /* 0x0000003000509947 */ /* 0x000fea0003800000 */
[----:B------:R-:W-:Y:S01]  /*9f90*/  IMAD.MOV.U32 R13, RZ, RZ, R8 ;  /* 0x000000ffff0d7224 */ /* 0x000fe200078e0008 */
[----:B------:R-:W-:Y:S01]  /*9fa0*/  ULDC UR29, c[0x0][0xad0] ;  /* 0x0002b400001d7ab9 */ /* 0x000fe20000000800 */
[----:B------:R-:W-:Y:S01]  /*9fb0*/  IMAD.MOV.U32 R14, RZ, RZ, R7 ;  /* 0x000000ffff0e7224 */ /* 0x000fe200078e0007 */
[----:B------:R-:W-:Y:S01]  /*9fc0*/  ULDC UR28, c[0x0][0xa80] ;  /* 0x0002a000001c7ab9 */ /* 0x000fe20000000800 */
[----:B------:R-:W-:-:S07]  /*9fd0*/  IMAD.MOV.U32 R11, RZ, RZ, R2 ;  /* 0x000000ffff0b7224 */ /* 0x000fce00078e0002 */
.L_x_8384:
[----:B------:R-:W-:-:S05]  /*9fe0*/  VIADD R2, R11, 0x1 ;  /* 0x000000010b027836 */ /* 0x000fca0000000000 */
[----:B------:R-:W-:-:S04]  /*9ff0*/  ISETP.NE.AND P1, PT, R2, 0x2, PT ;  /* 0x000000020200780c */ /* 0x000fc80003f25270 */
[----:B------:R-:W-:Y:S02]  /*a000*/  SEL R7, RZ, 0x1, P1 ;  /* 0x00000001ff077807 */ /* 0x000fe40000800000 */
[----:B------:R-:W-:Y:S02]  /*a010*/  SEL R2, R2, RZ, P1 ;  /* 0x000000ff02027207 */ /* 0x000fe40000800000 */
[----:B------:R-:W-:Y:S01]  /*a020*/  LOP3.LUT R16, R16, R7, RZ, 0x3c, !PT ;  /* 0x0000000710107212 */ /* 0x000fe200078e3cff */
[----:B-1----:R-:W-:Y:S06]  /*a030*/  @!P0 BRA `(.L_x_8374) ;  /* 0x0000000000048947 */ /* 0x002fec0003800000 */
[----:B------:R-:W-:Y:S01]  /*a040*/  BPT.TRAP 0x1 ;  /* 0x000000040000795c */ /* 0x000fe20000300000 */
.L_x_8374:
[----:B0-----:R-:W-:Y:S02]  /*a050*/  LEA R9, R2, R17, 0x3 ;  /* 0x0000001102097211 */ /* 0x001fe400078e18ff */
[----:B------:R-:W-:-:S04]  /*a060*/  SHF.L.U32 R8, R16, 0x1f, RZ ;  /* 0x0000001f10087819 */ /* 0x000fc800000006ff */
[----:B------:R0:W1:Y:S01]  /*a070*/  SYNCS.PHASECHK.TRANS64.TRYWAIT P1, [R9+URZ+0x38830], R8 ;  /* 0x03883008090075a7 */ /* 0x000062000802017f */
[----:B------:R-:W-:Y:S05]  /*a080*/  @!P0 BRA `(.L_x_8375) ;  /* 0x0000000000048947 */ /* 0x000fea0003800000 */
[----:B------:R-:W-:Y:S01]  /*a090*/  BPT.TRAP 0x1 ;  /* 0x000000040000795c */ /* 0x000fe20000300000 */
.L_x_8375:
[----:B------:R-:W-:Y:S01]  /*a0a0*/  IMAD R7, R2, 0x200, R0 ;  /* 0x0000020002077824 */ /* 0x000fe200078e0200 */
[----:B-1----:R-:W-:Y:S06]  /*a0b0*/  @P1 BRA `(.L_x_8376) ;  /* 0x0000000000081947 */ /* 0x002fec0003800000 */
[----:B------:R-:W1:Y:S02]  /*a0c0*/  SYNCS.PHASECHK.TRANS64.TRYWAIT P1, [R9+URZ+0x38830], R8 ;  /* 0x03883008090075a7 */ /* 0x000e64000802017f */
[----:B-1----:R-:W-:Y:S05]  /*a0d0*/  @!P1 BRA `(.L_x_8377) ;  /* 0x000000d000e49947 */ /* 0x002fea0003800000 */
.L_x_8376:
        /* <DEDUP_REMOVED lines=22> */
.L_x_8378:
[----:B------:R2:W3:Y:S01]  /*a240*/  SYNCS.PHASECHK.TRANS64.TRYWAIT P1, [R9+URZ+0x38850], R8 ;  /* 0x03885008090075a7 */ /* 0x0004e2000802017f */
[----:B------:R-:W-:Y:S05]  /*a250*/  @!P0 BRA `(.L_x_8379) ;  /* 0x0000000000048947 */ /* 0x000fea0003800000 */
[----:B------:R-:W-:Y:S01]  /*a260*/  BPT.TRAP 0x1 ;  /* 0x000000040000795c */ /* 0x000fe20000300000 */
.L_x_8379:
[----:B------:R-:W-:Y:S01]  /*a270*/  IMAD R7, R2, 0x1000, R4 ;  /* 0x0000100002077824 */ /* 0x000fe200078e0204 */
[----:B---3--:R-:W-:Y:S06]  /*a280*/  @P1 BRA `(.L_x_8380) ;  /* 0x0000000000081947 */ /* 0x008fec0003800000 */
[----:B------:R-:W3:Y:S02]  /*a290*/  SYNCS.PHASECHK.TRANS64.TRYWAIT P1, [R9+URZ+0x38850], R8 ;  /* 0x03885008090075a7 */ /* 0x000ee4000802017f */
[----:B---3--:R-:W-:Y:S05]  /*a2a0*/  @!P1 BRA `(.L_x_8381) ;  /* 0x000000d000849947 */ /* 0x008fea0003800000 */
.L_x_8380:
        /* <DEDUP_REMOVED lines=326> */
.L_x_8382:
        /* <DEDUP_REMOVED lines=40> */
[----:B------:R-:W-:-:S06]  /*b990*/  UMOV UR7, 0x40000040 ;  /* 0x4000004000077882 */ /* 0x000fcc0000000000 */
        /* <DEDUP_REMOVED lines=49> */
[--C-:B------:R-:W-:Y:S01]  /*bcb0*/  FFMA.FTZ R21, R21, UR28, -R217.reuse ;  /* 0x0000001c15157c23 */ /* 0x100fe200080108d9 */
[--C-:B------:R-:W-:Y:S01]  /*bcc0*/  FFMA.FTZ R174, R156, UR28, -R217.reuse ;  /* 0x0000001c9cae7c23 */ /* 0x100fe200080108d9 */
[----:B------:R-:W1:Y:S01]  /*bcd0*/  MUFU.TANH R181, R181 ;  /* 0x000000b500b57308 */ /* 0x000e620000002400 */
[----:B----4-:R-:W-:Y:S01]  /*bce0*/  FMNMX.FTZ R169, R176, R169, !PT ;  /* 0x000000a9b0a97209 */ /* 0x010fe20007810000 */
[--C-:B------:R-:W-:Y:S01]  /*bcf0*/  FFMA.FTZ R175, R157, UR28, -R217.reuse ;  /* 0x0000001c9daf7c23 */ /* 0x100fe200080108d9 */
[--C-:B------:R-:W-:Y:S01]  /*bd00*/  FFMA.FTZ R178, R158, UR28, -R217.reuse ;  /* 0x0000001c9eb27c23 */ /* 0x100fe200080108d9 */
[--C-:B------:R-:W-:Y:S01]  /*bd10*/  FFMA.FTZ R177, R159, UR28, -R217.reuse ;  /* 0x0000001c9fb17c23 */ /* 0x100fe200080108d9 */
        /* <DEDUP_REMOVED lines=8> */
[----:B------:R-:W-:-:S03]  /*bda0*/  FFMA.FTZ R173, R173, UR28, -R217 ;  /* 0x0000001cadad7c23 */ /* 0x000fc600080108d9 */
[----:B------:R-:W0:Y:S01]  /*bdb0*/  MUFU.TANH R187, R187 ;  /* 0x000000bb00bb7308 */ /* 0x000e220000002400 */
[----:B-1----:R-:W-:Y:S01]  /*bdc0*/  FMNMX.FTZ R169, R181, R168, !PT ;  /* 0x000000a8b5a97209 */ /* 0x002fe20007810000 */
[----:B------:R-:W-:-:S06]  /*bdd0*/  FFMA.FTZ R168, R8, UR28, -R217 ;  /* 0x0000001c08a87c23 */ /* 0x000fcc00080108d9 */
[----:B------:R-:W1:Y:S01]  /*bde0*/  MUFU.TANH R213, R213 ;  /* 0x000000d500d57308 */ /* 0x000e620000002400 */
[----:B--2---:R-:W-:Y:S01]  /*bdf0*/  FMNMX.FTZ R8, R186, R169, !PT ;  /* 0x000000a9ba087209 */ /* 0x004fe20007810000 */
[----:B------:R-:W-:-:S06]  /*be00*/  FFMA.FTZ R169, R152, UR28, -R217 ;  /* 0x0000001c98a97c23 */ /* 0x000fcc00080108d9 */
[----:B------:R-:W2:Y:S01]  /*be10*/  MUFU.TANH R215, R215 ;  /* 0x000000d700d77308 */ /* 0x000ea20000002400 */
[----:B0-----:R-:W-:-:S07]  /*be20*/  FMNMX.FTZ R8, R187, R8, !PT ;  /* 0x00000008bb087209 */ /* 0x001fce0007810000 */
[----:B------:R-:W0:Y:S01]  /*be30*/  MUFU.TANH R216, R216 ;  /* 0x000000d800d87308 */ /* 0x000e220000002400 */
[----:B-1----:R-:W-:-:S07]  /*be40*/  FMNMX.FTZ R8, R213, R8, !PT ;  /* 0x00000008d5087209 */ /* 0x002fce0007810000 */
[----:B------:R1:W3:Y:S01]  /*be50*/  MUFU.EX2 R14, R170 ;  /* 0x000000aa000e7308 */ /* 0x0002e20000000800 */
[----:B--2---:R-:W-:-:S07]  /*be60*/  FMNMX.FTZ R171, R215, R8, !PT ;  /* 0x00000008d7ab7209 */ /* 0x004fce0007810000 */
[----:B------:R-:W-:Y:S01]  /*be70*/  MUFU.EX2 R21, R21 ;  /* 0x0000001500157308 */ /* 0x000fe20000000800 */
[----:B0-----:R-:W-:Y:S01]  /*be80*/  FMNMX.FTZ R8, R216, R171, !PT ;  /* 0x000000abd8087209 */ /* 0x001fe20007810000 */
[--C-:B-1----:R-:W-:Y:S01]  /*be90*/  FFMA.FTZ R170, R153, UR28, -R217.reuse ;  /* 0x0000001c99aa7c23 */ /* 0x102fe200080108d9 */
[----:B------:R-:W-:Y:S01]  /*bea0*/  FFMA.FTZ R171, R155, UR28, -R217 ;  /* 0x0000001c9bab7c23 */ /* 0x000fe200080108d9 */
[----:B------:R-:W-:Y:S02]  /*beb0*/  IMAD.MOV R155, RZ, RZ, -R184 ;  /* 0x000000ffff9b7224 */ /* 0x000fe400078e0ab8 */
[----:B------:R-:W0:Y:S02]  /*bec0*/  SHFL.BFLY PT, R153, R8, 0x2, 0x1f ;  /* 0x0c401f0008997f89 */ /* 0x000e2400000e0000 */
[----:B------:R-:W-:Y:S01]  /*bed0*/  MUFU.EX2 R168, R168 ;  /* 0x000000a800a87308 */ /* 0x000fe20000000800 */
[----:B------:R-:W-:Y:S01]  /*bee0*/  ISETP.NE.AND P1, PT, R18, R155, PT ;  /* 0x0000009b1200720c */ /* 0x000fe20003f25270 */
[----:B------:R-:W-:-:S02]  /*bef0*/  VIADD R155, R9, 0x38840 ;  /* 0x00038840099b7836 */ /* 0x000fc40000000000 */
[-C--:B---3--:R-:W-:Y:S01]  /*bf00*/  FMUL.FTZ R24, R24, R14.reuse ;  /* 0x0000000e18187220 */ /* 0x088fe20000410000 */
[-C--:B------:R-:W-:Y:S01]  /*bf10*/  FMUL.FTZ R25, R25, R14.reuse ;  /* 0x0000000e19197220 */ /* 0x080fe20000410000 */
[-C--:B------:R-:W-:Y:S01]  /*bf20*/  FMUL.FTZ R28, R28, R14.reuse ;  /* 0x0000000e1c1c7220 */ /* 0x080fe20000410000 */
[-C--:B------:R-:W-:Y:S01]  /*bf30*/  FMUL.FTZ R29, R29, R14.reuse ;  /* 0x0000000e1d1d7220 */ /* 0x080fe20000410000 */
[----:B------:R-:W-:Y:S01]  /*bf40*/  PRMT R155, R202, 0x654, R155 ;  /* 0x00000654ca9b7816 */ /* 0x000fe2000000009b */
[----:B------:R-:W-:Y:S01]  /*bf50*/  MUFU.EX2 R169, R169 ;  /* 0x000000a900a97308 */ /* 0x000fe20000000800 */
[-C--:B------:R-:W-:Y:S01]  /*bf60*/  FMUL.FTZ R32, R32, R14.reuse ;  /* 0x0000000e20207220 */ /* 0x080fe20000410000 */
[-C--:B------:R-:W-:Y:S01]  /*bf70*/  FMUL.FTZ R33, R33, R14.reuse ;  /* 0x0000000e21217220 */ /* 0x080fe20000410000 */
[----:B------:R1:W-:Y:S01]  /*bf80*/  SYNCS.ARRIVE.TRANS64.RED.A1T0 RZ, [R155+URZ], RZ ;  /* 0x000000ff9bff79a7 */ /* 0x0003e2000810043f */
[-C--:B------:R-:W-:Y:S01]  /*bf90*/  FMUL.FTZ R36, R36, R14.reuse ;  /* 0x0000000e24247220 */ /* 0x080fe20000410000 */
[----:B------:R-:W-:Y:S01]  /*bfa0*/  FMUL.FTZ R37, R37, R14 ;  /* 0x0000000e25257220 */ /* 0x000fe20000410000 */
[----:B------:R-:W-:-:S02]  /*bfb0*/  @!P1 IMAD R152, R11, 0x40, R22 ;  /* 0x000000400b989824 */ /* 0x000fc400078e0216 */
[-C--:B------:R-:W-:Y:S01]  /*bfc0*/  FMUL.FTZ R40, R40, R14.reuse ;  /* 0x0000000e28287220 */ /* 0x080fe20000410000 */
[----:B------:R-:W2:Y:S01]  /*bfd0*/  MUFU.EX2 R170, R170 ;  /* 0x000000aa00aa7308 */ /* 0x000ea20000000800 */
[-C--:B------:R-:W-:Y:S01]  /*bfe0*/  FMUL.FTZ R41, R41, R14.reuse ;  /* 0x0000000e29297220 */ /* 0x080fe20000410000 */
[----:B------:R-:W-:Y:S02]  /*bff0*/  @!P1 IMAD R152, R152, 0x4, R17 ;  /* 0x0000000498989824 */ /* 0x000fe400078e0211 */
[-C--:B------:R-:W-:Y:S01]  /*c000*/  FMUL.FTZ R44, R44, R14.reuse ;  /* 0x0000000e2c2c7220 */ /* 0x080fe20000410000 */
[-C--:B------:R-:W-:Y:S01]  /*c010*/  FMUL.FTZ R45, R45, R14.reuse ;  /* 0x0000000e2d2d7220 */ /* 0x080fe20000410000 */
[-C--:B------:R-:W-:Y:S01]  /*c020*/  FMUL.FTZ R48, R48, R14.reuse ;  /* 0x0000000e30307220 */ /* 0x080fe20000410000 */
[----:B0-----:R-:W-:Y:S01]  /*c030*/  FMNMX.FTZ R153, R8, R153, !PT ;  /* 0x0000009908997209 */ /* 0x001fe20007810000 */
[----:B------:R-:W-:Y:S01]  /*c040*/  @!P1 STS [R152+0x38400], R14 ;  /* 0x0384000e98009388 */ /* 0x000fe20000000800 */
        /* <DEDUP_REMOVED lines=25> */
[----:B---3--:R-:W-:Y:S01]  /*c1e0*/  F2FP.BF16.F32.PACK_AB R156, R174, R171 ;  /* 0x000000abae9c723e */ /* 0x008fe200000010ff */
        /* <DEDUP_REMOVED lines=36> */
[----:B------:R-:W2:Y:S01]  /*c430*/  MUFU.EX2 R217, R217 ;  /* 0x000000d900d97308 */ /* 0x000ea20000000800 */
        /* <DEDUP_REMOVED lines=106> */
[----:B------:R-:W-:Y:S01]  /*cae0*/  FMUL.FTZ R149, R149, R14 ;  /* 0x0000000e95957220 */ /* 0x000fe20000410000 */
[-C--:B------:R-:W-:Y:S01]  /*caf0*/  FMUL.FTZ R150, R150, R13.reuse ;  /* 0x0000000d96967220 */ /* 0x080fe20000410000 */
[----:B------:R-:W-:Y:S01]  /*cb00*/  FMUL.FTZ R151, R151, R13 ;  /* 0x0000000d97977220 */ /* 0x000fe20000410000 */
[----:B------:R0:W-:Y:S01]  /*cb10*/  STSM.16.M88.4 [R185+0x36400], R152 ;  /* 0x03640098b9007844 */ /* 0x0001e20000000200 */
[----:B------:R-:W-:Y:S01]  /*cb20*/  VIADD R215, R187, 0x80 ;  /* 0x00000080bbd77836 */ /* 0x000fe20000000000 */
[----:B------:R-:W-:Y:S01]  /*cb30*/  MUFU.EX2 R183, R183 ;  /* 0x000000b700b77308 */ /* 0x000fe20000000800 */
[----:B------:R-:W-:Y:S01]  /*cb40*/  FFMA.FTZ R5, R14, R5, R21 ;  /* 0x000000050e057223 */ /* 0x000fe20000010015 */
[----:B------:R0:W-:Y:S01]  /*cb50*/  STSM.16.M88.4 [R190], R156 ;  /* 0x0000009cbe007844 */ /* 0x0001e20000000200 */
[----:B------:R-:W-:-:S02]  /*cb60*/  FFMA.FTZ R6, R13, R6, R10 ;  /* 0x000000060d067223 */ /* 0x000fc4000001000a */
[----:B------:R-:W-:Y:S02]  /*cb70*/  FADD.FTZ R168, R168, R5 ;  /* 0x00000005a8a87221 */ /* 0x000fe40000010000 */
[----:B------:R-:W-:Y:S01]  /*cb80*/  FADD.FTZ R217, R217, R6 ;  /* 0x00000006d9d97221 */ /* 0x000fe20000010000 */
[----:B------:R-:W2:Y:S01]  /*cb90*/  MUFU.EX2 R214, R214 ;  /* 0x000000d600d67308 */ /* 0x000ea20000000800 */
[----:B-1----:R-:W-:Y:S01]  /*cba0*/  F2FP.BF16.F32.PACK_AB R163, R181, R180 ;  /* 0x000000b4b5a3723e */ /* 0x002fe200000010ff */
        /* <DEDUP_REMOVED lines=9> */
[----:B------:R-:W1:Y:S01]  /*cc40*/  MUFU.EX2 R173, R173 ;  /* 0x000000ad00ad7308 */ /* 0x000e620000000800 */
        /* <DEDUP_REMOVED lines=11> */
[----:B-1----:R-:W-:Y:S01]  /*cd00*/  F2FP.BF16.F32.PACK_AB R166, R173, R172 ;  /* 0x000000acada6723e */ /* 0x002fe200000010ff */
[----:B------:R-:W-:Y:S01]  /*cd10*/  FADD.FTZ R223, R223, R176 ;  /* 0x000000b0dfdf7221 */ /* 0x000fe20000010000 */
[----:B------:R-:W-:-:S03]  /*cd20*/  FADD.FTZ R179, R179, R182 ;  /* 0x000000b6b3b37221 */ /* 0x000fc60000010000 */
[----:B------:R-:W-:Y:S01]  /*cd30*/  FADD.FTZ R180, R180, R223 ;  /* 0x000000dfb4b47221 */ /* 0x000fe20000010000 */
[----:B------:R-:W-:Y:S01]  /*cd40*/  FADD.FTZ R204, R204, R179 ;  /* 0x000000b3cccc7221 */ /* 0x000fe20000010000 */
[----:B------:R-:W-:Y:S02]  /*cd50*/  MUFU.EX2 R11, R11 ;  /* 0x0000000b000b7308 */ /* 0x000fe40000000800 */
[----:B------:R-:W-:Y:S01]  /*cd60*/  FADD.FTZ R181, R181, R180 ;  /* 0x000000b4b5b57221 */ /* 0x000fe20000010000 */
[----:B------:R-:W-:-:S04]  /*cd70*/  FADD.FTZ R183, R183, R204 ;  /* 0x000000ccb7b77221 */ /* 0x000fc80000010000 */
[----:B------:R-:W-:Y:S01]  /*cd80*/  FADD.FTZ R183, R214, R183 ;  /* 0x000000b7d6b77221 */ /* 0x000fe20000010000 */
[----:B------:R-:W1:Y:S01]  /*cd90*/  MUFU.EX2 R216, R216 ;  /* 0x000000d800d87308 */ /* 0x000e620000000800 */
[----:B--2---:R-:W-:Y:S01]  /*cda0*/  F2FP.BF16.F32.PACK_AB R165, R213, R186 ;  /* 0x000000bad5a5723e */ /* 0x004fe200000010ff */
[----:B------:R-:W-:Y:S01]  /*cdb0*/  FADD.FTZ R186, R186, R181 ;  /* 0x000000b5baba7221 */ /* 0x000fe20000010000 */
[----:B------:R-:W-:-:S03]  /*cdc0*/  FADD.FTZ R172, R172, R183 ;  /* 0x000000b7acac7221 */ /* 0x000fc60000010000 */
[----:B------:R-:W-:Y:S01]  /*cdd0*/  FADD.FTZ R186, R213, R186 ;  /* 0x000000bad5ba7221 */ /* 0x000fe20000010000 */
[----:B------:R-:W-:Y:S01]  /*cde0*/  FADD.FTZ R5, R173, R172 ;  /* 0x000000acad057221 */ /* 0x000fe20000010000 */
[----:B-1----:R-:W-:Y:S02]  /*cdf0*/  F2FP.BF16.F32.PACK_AB R167, R216, R11 ;  /* 0x0000000bd8a7723e */ /* 0x002fe400000010ff */
[----:B------:R-:W-:-:S03]  /*ce00*/  FADD.FTZ R11, R11, R186 ;  /* 0x000000ba0b0b7221 */ /* 0x000fc60000010000 */
        /* <DEDUP_REMOVED lines=35> */
.L_x_8383:
        /* <DEDUP_REMOVED lines=9> */
.L_x_8373:
[----:B------:R-:W2:Y:S01]  /*d0d0*/  SHFL.BFLY PT, R0, R5, 0x2, 0x1f ;  /* 0x0c401f0005007f89 */ /* 0x000ea200000e0000 */
[----:B------:R-:W-:-:S03]  /*d0e0*/  UIADD3 UR36, UR36, 0x1, URZ ;  /* 0x0000000124247890 */ /* 0x000fc6000fffe03f */
[----:B01----:R-:W0:Y:S01]  /*d0f0*/  SHFL.BFLY PT, R9, R6, 0x2, 0x1f ;  /* 0x0c401f0006097f89 */ /* 0x003e2200000e0000 */
[----:B------:R-:W-:Y:S08]  /*d100*/  BAR.ARV 0x8, 0x100 ;  /* 0x0204000000007b1d */ /* 0x000ff00000002000 */
[----:B------:R-:W-:Y:S01]  /*d110*/  BAR.SYNC.DEFER_BLOCKING 0xf, 0x100 ;  /* 0x03c4000000007b1d */ /* 0x000fe20000010000 */
[----:B--2---:R-:W-:Y:S01]  /*d120*/  FADD.FTZ R4, R0, R5 ;  /* 0x0000000500047221 */ /* 0x004fe20000010000 */
[----:B------:R-:W-:-:S02]  /*d130*/  VIADD R5, R2, 0x1 ;  /* 0x0000000102057836 */ /* 0x000fc40000000000 */
[----:B0-----:R-:W-:Y:S02]  /*d140*/  FADD.FTZ R9, R9, R6 ;  /* 0x0000000609097221 */ /* 0x001fe40000010000 */
[----:B------:R-:W0:Y:S01]  /*d150*/  SHFL.BFLY PT, R3, R4, 0x1, 0x1f ;  /* 0x0c201f0004037f89 */ /* 0x000e2200000e0000 */
[----:B------:R-:W-:-:S03]  /*d160*/  ISETP.NE.AND P1, PT, R5, 0x2, PT ;  /* 0x000000020500780c */ /* 0x000fc60003f25270 */
[----:B------:R-:W1:Y:S01]  /*d170*/  SHFL.BFLY PT, R10, R9, 0x1, 0x1f ;  /* 0x0c201f00090a7f89 */ /* 0x000e6200000e0000 */
[----:B0-----:R-:W-:Y:S01]  /*d180*/  FADD.FTZ R0, R4, R3 ;  /* 0x0000000304007221 */ /* 0x001fe20000010000 */
[----:B------:R-:W-:Y:S02]  /*d190*/  IMAD.MOV R3, RZ, RZ, -R184 ;  /* 0x000000ffff037224 */ /* 0x000fe400078e0ab8 */
[----:B------:R-:W-:Y:S02]  /*d1a0*/  IMAD.MOV.U32 R4, RZ, RZ, RZ ;  /* 0x000000ffff047224 */ /* 0x000fe400078e00ff */
[----:B-1----:R-:W-:Y:S01]  /*d1b0*/  FADD.FTZ R6, R9, R10 ;  /* 0x0000000a09067221 */ /* 0x002fe20000010000 */
[----:B------:R-:W-:Y:S02]  /*d1c0*/  FSETP.NE.FTZ.AND P2, PT, R0, RZ, PT ;  /* 0x000000ff0000720b */ /* 0x000fe40003f55000 */
[----:B------:R-:W-:Y:S01]  /*d1d0*/  ISETP.NE.AND P0, PT, R18, R3, PT ;  /* 0x000000031200720c */ /* 0x000fe20003f05270 */
[----:B------:R-:W-:Y:S01]  /*d1e0*/  IMAD.MOV.U32 R3, RZ, RZ, RZ ;  /* 0x000000ffff037224 */ /* 0x000fe200078e00ff */
[----:B------:R-:W-:-:S02]  /*d1f0*/  FSETP.NE.FTZ.AND P3, PT, R6, RZ, PT ;  /* 0x000000ff0600720b */ /* 0x000fc40003f75000 */
[----:B------:R-:W-:-:S04]  /*d200*/  SEL R9, RZ, 0x1, P1 ;  /* 0x00000001ff097807 */ /* 0x000fc80000800000 */
[----:B------:R-:W-:Y:S01]  /*d210*/  LOP3.LUT R16, R16, R9, RZ, 0x3c, !PT ;  /* 0x0000000910107212 */ /* 0x000fe200078e3cff */
[----:B------:R-:W-:Y:S02]  /*d220*/  IMAD.U32 R9, RZ, RZ, UR28 ;  /* 0x0000001cff097e24 */ /* 0x000fe4000f8e00ff */
[----:B------:R-:W0:Y:S02]  /*d230*/  @P2 MUFU.RCP R3, R0 ;  /* 0x0000000000032308 */ /* 0x000e240000001000 */
[----:B------:R-:W-:-:S04]  /*d240*/  @!P0 IMAD R2, R2, 0x40, R22 ;  /* 0x0000004002028824 */ /* 0x000fc800078e0216 */
[----:B------:R-:W-:Y:S02]  /*d250*/  @!P0 IMAD R2, R2, 0x4, R17 ;  /* 0x0000000402028824 */ /* 0x000fe400078e0211 */
        /* <DEDUP_REMOVED lines=76> */
[----:B------:R-:W-:Y:S02]  /*d720*/  IMAD.MOV.U32 R0, RZ, RZ, -0x800000 ;  /* 0xff800000ff007424 */ /* 0x000fe400078e00ff */
[-C--:B------:R-:W-:Y:S01]  /*d730*/  FMUL.FTZ R25, R50, R4.reuse ;  /* 0x0000000432197220 */ /* 0x080fe20000410000 */
[-C--:B------:R-:W-:Y:S01]  /*d740*/  FMUL.FTZ R13, R58, R4.reuse ;  /* 0x000000043a0d7220 */ /* 0x080fe20000410000 */
[-C--:B------:R-:W-:Y:S01]  /*d750*/  FMUL.FTZ R15, R62, R4.reuse ;  /* 0x000000043e0f7220 */ /* 0x080fe20000410000 */
[----:B------:R-:W-:Y:S01]  /*d760*/  @P2 FFMA.FTZ R3, R2, R7, R17 ;  /* 0x0000000702032223 */ /* 0x000fe20000010011 */
        /* <DEDUP_REMOVED lines=64> */
.L_x_8343:
[----:B------:R-:W0:Y:S01]  /*db70*/  S2R R202, SR_CgaCtaId ;  /* 0x0000000000ca7919 */ /* 0x000e220000008800 */
[----:B------:R-:W-:Y:S01]  /*db80*/  MOV R17, 0x400 ;  /* 0x0000040000117802 */ /* 0x000fe20000000f00 */
[----:B------:R-:W-:Y:S01]  /*db90*/  BSSY B0, `(.L_x_8385) ;  /* 0x00002f1000007945 */ /* 0x000fe20003800000 */
[----:B------:R-:W-:Y:S02]  /*dba0*/  BAR.SYNC.DEFER_BLOCKING 0x5, 0x180 ;  /* 0x0146000000007b1d */ /* 0x000fe40000010000 */
[----:B0-----:R-:W-:-:S05]  /*dbb0*/  LEA R17, R202, R17, 0x18 ;  /* 0x00000011ca117211 */ /* 0x001fca00078ec0ff */
[----:B------:R-:W0:Y:S02]  /*dbc0*/  LDS.128 R4, [R17+0x388d0] ;  /* 0x0388d00011047984 */ /* 0x000e240000000c00 */
[----:B0-----:R-:W-:Y:S02]  /*dbd0*/  R2UR UR5, R5 ;  /* 0x00000000050572ca */ /* 0x001fe400000e0000 */
[----:B------:R-:W-:Y:S01]  /*dbe0*/  R2UR UR6, R6 ;  /* 0x00000000060672ca */ /* 0x000fe200000e0000 */
[----:B------:R-:W-:Y:S06]  /*dbf0*/  BAR.ARV 0x4, 0x180 ;  /* 0x0106000000007b1d */ /* 0x000fec0000002000 */
[----:B------:R-:W-:Y:S08]  /*dc00*/  @P0 BRA `(.L_x_8386) ;  /* 0x00000020001c0947 */ /* 0x000ff00003800000 */
[----:B------:R-:W0:Y:S01]  /*dc10*/  S2R R6, SR_SWINHI ;  /* 0x0000000000067919 */ /* 0x000e220000002f00 */
[----:B------:R-:W-:Y:S01]  /*dc20*/  F2FP.BF16.F32.PACK_AB R9, R27, R9 ;  /* 0x000000091b09723e */ /* 0x000fe200000010ff */
[----:B------:R-:W-:Y:S01]  /*dc30*/  ULDC.64 UR8, c[0x0][0xd00] ;  /* 0x0003400000087ab9 */ /* 0x000fe20000000a00 */
[----:B------:R-:W-:Y:S01]  /*dc40*/  F2FP.BF16.F32.PACK_AB R10, R10, R175 ;  /* 0x000000af0a0a723e */ /* 0x000fe200000010ff */
[----:B------:R-:W-:Y:S01]  /*dc50*/  UISETP.NE.U32.AND UP0, UPT, UR8, URZ, UPT ;  /* 0x0000003f0800728c */ /* 0x000fe2000bf05070 */
[----:B------:R-:W-:Y:S02]  /*dc60*/  F2FP.BF16.F32.PACK_AB R11, R31, R11 ;  /* 0x0000000b1f0b723e */ /* 0x000fe400000010ff */
[----:B------:R-:W-:Y:S01]  /*dc70*/  F2FP.BF16.F32.PACK_AB R28, R28, R174 ;  /* 0x000000ae1c1c723e */ /* 0x000fe200000010ff */
[----:B------:R-:W-:Y:S01]  /*dc80*/  UISETP.NE.AND.EX UP0, UPT, UR9, URZ, UPT, UP0 ;  /* 0x0000003f0900728c */ /* 0x000fe2000bf05300 */
[----:B------:R-:W-:Y:S02]  /*dc90*/  F2FP.BF16.F32.PACK_AB R29, R35, R29 ;  /* 0x0000001d231d723e */ /* 0x000fe400000010ff */
[----:B------:R-:W-:Y:S01]  /*dca0*/  F2FP.BF16.F32.PACK_AB R31, R39, R38 ;  /* 0x00000026271f723e */ /* 0x000fe200000010ff */
[----:B------:R-:W-:Y:S01]  /*dcb0*/  ULDC.64 UR8, c[0x0][0xd00] ;  /* 0x0003400000087ab9 */ /* 0x000fe20000000a00 */
[----:B------:R-:W-:Y:S01]  /*dcc0*/  F2FP.BF16.F32.PACK_AB R32, R32, R172 ;  /* 0x000000ac2020723e */ /* 0x000fe200000010ff */
[----:B------:R-:W-:Y:S01]  /*dcd0*/  UIMAD.WIDE UR8, UR40, 0x4, UR8 ;  /* 0x00000004280878a5 */ /* 0x000fe2000f8e0208 */
        /* <DEDUP_REMOVED lines=10> */
[----:B0-----:R-:W-:Y:S02]  /*dd80*/  MOV R5, R6 ;  /* 0x0000000600057202 */ /* 0x001fe40000000f00 */
[----:B------:R-:W-:Y:S02]  /*dd90*/  F2FP.BF16.F32.PACK_AB R81, R83, R82 ;  /* 0x000000525351723e */ /* 0x000fe400000010ff */
        /* <DEDUP_REMOVED lines=15> */
[----:B------:R-:W-:Y:S01]  /*de90*/  IMAD.X R57, RZ, RZ, R123, P6 ;  /* 0x000000ffff397224 */ /* 0x000fe200030e067b */
[----:B------:R-:W-:Y:S02]  /*dea0*/  LOP3.LUT R52, R183, 0x380, RZ, 0xc0, !PT ;  /* 0x00000380b7347812 */ /* 0x000fe400078ec0ff */
[----:B------:R-:W-:Y:S02]  /*deb0*/  LOP3.LUT R177, R56, 0x380, RZ, 0xc0, !PT ;  /* 0x0000038038b17812 */ /* 0x000fe400078ec0ff */
[----:B------:R-:W-:-:S02]  /*dec0*/  IADD3 R181, P4, R122, 0x60, RZ ;  /* 0x000000607ab57810 */ /* 0x000fc40007f9e0ff */
[C---:B------:R-:W-:Y:S02]  /*ded0*/  LOP3.LUT R21, R122.reuse, 0x380, RZ, 0xc0, !PT ;  /* 0x000003807a157812 */ /* 0x040fe400078ec0ff */
[C---:B------:R-:W-:Y:S01]  /*dee0*/  IADD3 R60, P5, R122.reuse, 0x2040, RZ ;  /* 0x000020407a3c7810 */ /* 0x040fe20007fbe0ff */
[--C-:B------:R-:W-:Y:S01]  /*def0*/  IMAD.X R49, RZ, RZ, R123.reuse, P4 ;  /* 0x000000ffff317224 */ /* 0x100fe200020e067b */
[C---:B------:R-:W-:Y:S02]  /*df00*/  IADD3 R64, P2, R122.reuse, 0x2060, RZ ;  /* 0x000020607a407810 */ /* 0x040fe40007f5e0ff */
[----:B------:R-:W-:Y:S01]  /*df10*/  IADD3 R68, P1, R122, 0x4000, RZ ;  /* 0x000040007a447810 */ /* 0x000fe20007f3e0ff */
[--C-:B------:R-:W-:Y:S01]  /*df20*/  IMAD.X R61, RZ, RZ, R123.reuse, P5 ;  /* 0x000000ffff3d7224 */ /* 0x100fe200028e067b */
[----:B------:R-:W-:Y:S01]  /*df30*/  SHF.R.U64 R44, R44, 0x3, RZ ;  /* 0x000000032c2c7819 */ /* 0x000fe200000012ff */
[--C-:B------:R-:W-:Y:S01]  /*df40*/  IMAD.X R65, RZ, RZ, R123.reuse, P2 ;  /* 0x000000ffff417224 */ /* 0x100fe200010e067b */
[----:B------:R-:W-:Y:S01]  /*df50*/  SHF.R.U64 R52, R52, 0x3, RZ ;  /* 0x0000000334347819 */ /* 0x000fe200000012ff */
[----:B------:R-:W-:Y:S01]  /*df60*/  IMAD.X R69, RZ, RZ, R123, P1 ;  /* 0x000000ffff457224 */ /* 0x000fe200008e067b */
[----:B------:R-:W-:-:S02]  /*df70*/  SHF.R.U64 R177, R177, 0x3, RZ ;  /* 0x00000003b1b17819 */ /* 0x000fc400000012ff */
[----:B------:R-:W-:Y:S02]  /*df80*/  IADD3 R8, P0, R122, 0x4020, RZ ;  /* 0x000040207a087810 */ /* 0x000fe40007f1e0ff */
[----:B------:R-:W-:Y:S02]  /*df90*/  LOP3.LUT R48, R181, 0x380, RZ, 0xc0, !PT ;  /* 0x00000380b5307812 */ /* 0x000fe400078ec0ff */
[----:B------:R-:W-:Y:S02]  /*dfa0*/  SHF.R.U64 R21, R21, 0x3, RZ ;  /* 0x0000000315157819 */ /* 0x000fe400000012ff */
[----:B------:R-:W-:Y:S02]  /*dfb0*/  LOP3.LUT R44, R44, R179, RZ, 0x3c, !PT ;  /* 0x000000b32c2c7212 */ /* 0x000fe400078e3cff */
[----:B------:R-:W-:Y:S02]  /*dfc0*/  LOP3.LUT R52, R52, R183, RZ, 0x3c, !PT ;  /* 0x000000b734347212 */ /* 0x000fe400078e3cff */
[----:B------:R-:W-:-:S02]  /*dfd0*/  LOP3.LUT R56, R177, R56, RZ, 0x3c, !PT ;  /* 0x00000038b1387212 */ /* 0x000fc400078e3cff */
[----:B------:R-:W-:Y:S02]  /*dfe0*/  LOP3.LUT R179, R60, 0x380, RZ, 0xc0, !PT ;  /* 0x000003803cb37812 */ /* 0x000fe400078ec0ff */
[----:B------:R-:W-:Y:S02]  /*dff0*/  LOP3.LUT R183, R68, 0x380, RZ, 0xc0, !PT ;  /* 0x0000038044b77812 */ /* 0x000fe400078ec0ff */
[----:B------:R-:W-:Y:S02]  /*e000*/  LOP3.LUT R177, R8, 0x380, RZ, 0xc0, !PT ;  /* 0x0000038008b17812 */ /* 0x000fe400078ec0ff */
        /* <DEDUP_REMOVED lines=12> */
[--C-:B------:R-:W-:Y:S01]  /*e0d0*/  IMAD.X R21, RZ, RZ, R123.reuse, P2 ;  /* 0x000000ffff157224 */ /* 0x100fe200010e067b */
[----:B------:R-:W-:Y:S01]  /*e0e0*/  SHF.R.U64 R179, R179, 0x3, RZ ;  /* 0x00000003b3b37819 */ /* 0x000fe200000012ff */
[----:B------:R-:W-:Y:S01]  /*e0f0*/  IMAD.X R37, RZ, RZ, R123, P1 ;  /* 0x000000ffff257224 */ /* 0x000fe200008e067b */
[----:B------:R-:W-:Y:S02]  /*e100*/  SHF.R.U64 R183, R183, 0x3, RZ ;  /* 0x00000003b7b77819 */ /* 0x000fe400000012ff */
[----:B------:R-:W-:Y:S02]  /*e110*/  SHF.R.U64 R177, R177, 0x3, RZ ;  /* 0x00000003b1b17819 */ /* 0x000fe400000012ff */
[----:B------:R-:W-:Y:S02]  /*e120*/  LOP3.LUT R48, R48, R181, RZ, 0x3c, !PT ;  /* 0x000000b530307212 */ /* 0x000fe400078e3cff */
[----:B------:R-:W-:-:S02]  /*e130*/  IADD3.X R103, RZ, R123, RZ, P0, !PT ;  /* 0x0000007bff677210 */ /* 0x000fc400007fe4ff */
[----:B------:R-:W-:Y:S02]  /*e140*/  LOP3.LUT R181, R64, 0x380, RZ, 0xc0, !PT ;  /* 0x0000038040b57812 */ /* 0x000fe400078ec0ff */
[----:B------:R-:W-:Y:S02]  /*e150*/  MOV R122, R122 ;  /* 0x0000007a007a7202 */ /* 0x000fe40000000f00 */
[----:B------:R-:W-:Y:S02]  /*e160*/  LOP3.LUT R123, R30, 0x380, RZ, 0xc0, !PT ;  /* 0x000003801e7b7812 */ /* 0x000fe400078ec0ff */
[----:B------:R-:W-:Y:S02]  /*e170*/  LOP3.LUT R60, R179, R60, RZ, 0x3c, !PT ;  /* 0x0000003cb33c7212 */ /* 0x000fe400078e3cff */
[----:B------:R-:W-:Y:S02]  /*e180*/  LOP3.LUT R68, R183, R68, RZ, 0x3c, !PT ;  /* 0x00000044b7447212 */ /* 0x000fe400078e3cff */
[----:B------:R-:W-:-:S02]  /*e190*/  LOP3.LUT R102, R177, R8, RZ, 0x3c, !PT ;  /* 0x00000008b1667212 */ /* 0x000fc400078e3cff */
[----:B------:R-:W-:Y:S02]  /*e1a0*/  LOP3.LUT R179, R36, 0x380, RZ, 0xc0, !PT ;  /* 0x0000038024b37812 */ /* 0x000fe400078ec0ff */
[----:B------:R-:W-:Y:S02]  /*e1b0*/  LOP3.LUT R183, R34, 0x380, RZ, 0xc0, !PT ;  /* 0x0000038022b77812 */ /* 0x000fe400078ec0ff */
[----:B------:R-:W-:Y:S01]  /*e1c0*/  F2FP.BF16.F32.PACK_AB R8, R20, R176 ;  /* 0x000000b01408723e */ /* 0x000fe200000010ff */
[----:B------:R-:W-:Y:S01]  /*e1d0*/  BAR.SYNC.DEFER_BLOCKING 0x1, 0x100 ;  /* 0x0044000000007b1d */ /* 0x000fe20000010000 */
[----:B------:R-:W-:Y:S02]  /*e1e0*/  SHF.R.U64 R181, R181, 0x3, RZ ;  /* 0x00000003b5b57819 */ /* 0x000fe400000012ff */
[----:B------:R-:W-:Y:S02]  /*e1f0*/  LOP3.LUT R27, R6, 0x380, RZ, 0xc0, !PT ;  /* 0x00000380061b7812 */ /* 0x000fe400078ec0ff */
[----:B------:R-:W-:-:S02]  /*e200*/  LOP3.LUT R20, R26, 0x380, RZ, 0xc0, !PT ;  /* 0x000003801a147812 */ /* 0x000fc400078ec0ff */
[----:B------:R-:W-:Y:S02]  /*e210*/  SHF.R.U64 R123, R123, 0x3, RZ ;  /* 0x000000037b7b7819 */ /* 0x000fe400000012ff */
[----:B------:R-:W-:Y:S02]  /*e220*/  SHF.R.U64 R179, R179, 0x3, RZ ;  /* 0x00000003b3b37819 */ /* 0x000fe400000012ff */
[----:B------:R-:W-:Y:S02]  /*e230*/  SHF.R.U64 R183, R183, 0x3, RZ ;  /* 0x00000003b7b77819 */ /* 0x000fe400000012ff */
[----:B------:R-:W-:Y:S02]  /*e240*/  LOP3.LUT R64, R181, R64, RZ, 0x3c, !PT ;  /* 0x00000040b5407212 */ /* 0x000fe400078e3cff */
[----:B------:R-:W-:Y:S02]  /*e250*/  SHF.R.U64 R27, R27, 0x3, RZ ;  /* 0x000000031b1b7819 */ /* 0x000fe400000012ff */
[----:B------:R-:W-:-:S02]  /*e260*/  SHF.R.U64 R175, R20, 0x3, RZ ;  /* 0x0000000314af7819 */ /* 0x000fc400000012ff */
[----:B------:R-:W-:Y:S02]  /*e270*/  LOP3.LUT R181, R110, 0x380, RZ, 0xc0, !PT ;  /* 0x000003806eb57812 */ /* 0x000fe400078ec0ff */
[----:B------:R-:W-:Y:S02]  /*e280*/  LOP3.LUT R20, R123, R30, RZ, 0x3c, !PT ;  /* 0x0000001e7b147212 */ /* 0x000fe400078e3cff */
[----:B------:R-:W-:Y:S01]  /*e290*/  MOV R41, R40 ;  /* 0x0000002800297202 */ /* 0x000fe20000000f00 */
[----:B------:R0:W-:Y:S01]  /*e2a0*/  STSM.16.M88.4 [R122], R8 ;  /* 0x000000087a007844 */ /* 0x0001e20000000200 */
[----:B------:R-:W-:Y:S02]  /*e2b0*/  F2FP.BF16.F32.PACK_AB R30, R171, R173 ;  /* 0x000000adab1e723e */ /* 0x000fe400000010ff */
[----:B------:R-:W-:Y:S02]  /*e2c0*/  LOP3.LUT R106, R179, R36, RZ, 0x3c, !PT ;  /* 0x00000024b36a7212 */ /* 0x000fe400078e3cff */
[----:B------:R-:W-:Y:S01]  /*e2d0*/  LOP3.LUT R114, R183, R34, RZ, 0x3c, !PT ;  /* 0x00000022b7727212 */ /* 0x000fe200078e3cff */
[----:B------:R1:W-:Y:S01]  /*e2e0*/  STSM.16.M88.4 [R41], R28 ;  /* 0x0000001c29007844 */ /* 0x0003e20000000200 */
[----:B------:R-:W-:-:S02]  /*e2f0*/  LOP3.LUT R118, R27, R6, RZ, 0x3c, !PT ;  /* 0x000000061b767212 */ /* 0x000fc400078e3cff */
[----:B------:R-:W-:Y:S02]  /*e300*/  LOP3.LUT R36, R175, R26, RZ, 0x3c, !PT ;  /* 0x0000001aaf247212 */ /* 0x000fe400078e3cff */
[----:B------:R-:W-:Y:S02]  /*e310*/  MOV R44, R44 ;  /* 0x0000002c002c7202 */ /* 0x000fe40000000f00 */
[----:B------:R-:W-:Y:S02]  /*e320*/  F2FP.BF16.F32.PACK_AB R34, R167, R170 ;  /* 0x000000aaa722723e */ /* 0x000fe400000010ff */
[----:B------:R-:W-:Y:S02]  /*e330*/  SHF.R.U64 R181, R181, 0x3, RZ ;  /* 0x00000003b5b57819 */ /* 0x000fe400000012ff */
[----:B------:R-:W-:Y:S01]  /*e340*/  MOV R48, R48 ;  /* 0x0000003000307202 */ /* 0x000fe20000000f00 */
[----:B------:R-:W-:Y:S01]  /*e350*/  STSM.16.M88.4 [R44], R32 ;  /* 0x000000202c007844 */ /* 0x000fe20000000200 */
[----:B------:R-:W-:-:S02]  /*e360*/  F2FP.BF16.F32.PACK_AB R26, R164, R166 ;  /* 0x000000a6a41a723e */ /* 0x000fc400000010ff */
[----:B------:R-:W-:Y:S02]  /*e370*/  F2FP.BF16.F32.PACK_AB R27, R55, R54 ;  /* 0x00000036371b723e */ /* 0x000fe400000010ff */
[----:B------:R-:W-:Y:S02]  /*e380*/  MOV R52, R52 ;  /* 0x0000003400347202 */ /* 0x000fe40000000f00 */
[----:B------:R-:W-:Y:S01]  /*e390*/  MOV R56, R56 ;  /* 0x0000003800387202 */ /* 0x000fe20000000f00 */
[----:B------:R-:W-:Y:S01]  /*e3a0*/  STSM.16.M88.4 [R48], R24 ;  /* 0x0000001830007844 */ /* 0x000fe20000000200 */
[----:B0-----:R-:W-:Y:S02]  /*e3b0*/  F2FP.BF16.F32.PACK_AB R8, R160, R162 ;  /* 0x000000a2a008723e */ /* 0x001fe400000010ff */
[----:B------:R-:W-:Y:S01]  /*e3c0*/  F2FP.BF16.F32.PACK_AB R9, R67, R66 ;  /* 0x000000424309723e */ /* 0x000fe200000010ff */
[----:B------:R-:W-:Y:S01]  /*e3d0*/  STSM.16.M88.4 [R52], R12 ;  /* 0x0000000c34007844 */ /* 0x000fe20000000200 */
[----:B------:R-:W-:-:S02]  /*e3e0*/  F2FP.BF16.F32.PACK_AB R10, R152, R161 ;  /* 0x000000a1980a723e */ /* 0x000fc400000010ff */
[----:B------:R-:W-:Y:S02]  /*e3f0*/  F2FP.BF16.F32.PACK_AB R11, R71, R70 ;  /* 0x00000046470b723e */ /* 0x000fe400000010ff */
[----:B------:R-:W-:Y:S02]  /*e400*/  MOV R60, R60 ;  /* 0x0000003c003c7202 */ /* 0x000fe40000000f00 */
[----:B-1----:R-:W-:Y:S01]  /*e410*/  F2FP.BF16.F32.PACK_AB R28, R73, R155 ;  /* 0x0000009b491c723e */ /* 0x002fe200000010ff */
[----:B------:R0:W-:Y:S01]  /*e420*/  STSM.16.M88.4 [R56], R8 ;  /* 0x0000000838007844 */ /* 0x0001e20000000200 */
[----:B------:R-:W-:Y:S02]  /*e430*/  F2FP.BF16.F32.PACK_AB R29, R75, R74 ;  /* 0x0000004a4b1d723e */ /* 0x000fe400000010ff */
[----:B------:R-:W-:Y:S02]  /*e440*/  F2FP.BF16.F32.PACK_AB R30, R77, R76 ;  /* 0x0000004c4d1e723e */ /* 0x000fe400000010ff */
[----:B------:R-:W-:-:S02]  /*e450*/  F2FP.BF16.F32.PACK_AB R31, R79, R78 ;  /* 0x0000004e4f1f723e */ /* 0x000fc400000010ff */
[----:B------:R-:W-:Y:S02]  /*e460*/  LOP3.LUT R110, R181, R110, RZ, 0x3c, !PT ;  /* 0x0000006eb56e7212 */ /* 0x000fe400078e3cff */
[----:B------:R-:W-:Y:S01]  /*e470*/  MOV R64, R64 ;  /* 0x0000004000407202 */ /* 0x000fe20000000f00 */
[----:B------:R-:W-:Y:S01]  /*e480*/  STSM.16.M88.4 [R60], R28 ;  /* 0x0000001c3c007844 */ /* 0x000fe20000000200 */
[----:B------:R-:W-:Y:S02]  /*e490*/  F2FP.BF16.F32.PACK_AB R89, R91, R90 ;  /* 0x0000005a5b59723e */ /* 0x000fe400000010ff */
[----:B------:R-:W-:Y:S01]  /*e4a0*/  F2FP.BF16.F32.PACK_AB R96, R97, R96 ;  /* 0x000000606160723e */ /* 0x000fe200000010ff */
[----:B------:R-:W-:Y:S01]  /*e4b0*/  STSM.16.M88.4 [R64], R80 ;  /* 0x0000005040007844 */ /* 0x000fe20000000200 */
[----:B------:R-:W-:Y:S01]  /*e4c0*/  MOV R68, R68 ;  /* 0x0000004400447202 */ /* 0x000fe20000000f00 */
[----:B0-----:R-:W-:Y:S01]  /*e4d0*/  IMAD.U32 R10, RZ, RZ, UR8 ;  /* 0x00000008ff0a7e24 */ /* 0x001fe2000f8e00ff */
[----:B------:R-:W-:Y:S01]  /*e4e0*/  F2FP.BF16.F32.PACK_AB R90, R93, R92 ;  /* 0x0000005c5d5a723e */ /* 0x000fe200000010ff */
[----:B------:R-:W-:Y:S01]  /*e4f0*/  IMAD.U32 R11, RZ, RZ, UR9 ;  /* 0x00000009ff0b7e24 */ /* 0x000fe2000f8e00ff */
[----:B------:R-:W-:Y:S01]  /*e500*/  F2FP.BF16.F32.PACK_AB R91, R95, R94 ;  /* 0x0000005e5f5b723e */ /* 0x000fe200000010ff */
[----:B------:R-:W-:Y:S01]  /*e510*/  ULDC.64 UR8, c[0x0][0xd08] ;  /* 0x0003420000087ab9 */ /* 0x000fe20000000a00 */
[----:B------:R-:W-:-:S02]  /*e520*/  F2FP.BF16.F32.PACK_AB R97, R99, R98 ;  /* 0x000000626361723e */ /* 0x000fc400000010ff */
[----:B------:R-:W-:Y:S01]  /*e530*/  MOV R102, R102 ;  /* 0x0000006600667202 */ /* 0x000fe20000000f00 */
[----:B------:R-:W-:Y:S01]  /*e540*/  STSM.16.M88.4 [R68], R88 ;  /* 0x0000005844007844 */ /* 0x000fe20000000200 */
        /* <DEDUP_REMOVED lines=21> */
[----:B------:R-:W-:Y:S02]  /*e6a0*/  F2FP.BF16.F32.PACK_AB R129, R131, R130 ;  /* 0x000000828381723e */ /* 0x000fe400000010ff */
[----:B------:R-:W-:Y:S01]  /*e6b0*/  F2FP.BF16.F32.PACK_AB R136, R137, R136 ;  /* 0x000000888988723e */ /* 0x000fe200000010ff */
[----:B------:R0:W-:Y:S01]  /*e6c0*/  STSM.16.M88.4 [R6], R120 ;  /* 0x0000007806007844 */ /* 0x0001e20000000200 */
        /* <DEDUP_REMOVED lines=13> */
[----:B------:R-:W-:Y:S01]  /*e7a0*/  F2FP.BF16.F32.PACK_AB R147, R151, R150 ;  /* 0x000000969793723e */ /* 0x000fe200000010ff */
[----:B------:R-:W-:Y:S01]  /*e7b0*/  UISETP.NE.U32.AND UP1, UPT, UR8, URZ, UPT ;  /* 0x0000003f0800728c */ /* 0x000fe2000bf25070 */
[----:B------:R-:W-:-:S03]  /*e7c0*/  PLOP3.LUT P0, PT, PT, PT, UP0, 0x80, 0x0 ;  /* 0x000000000000781c */ /* 0x000fc60003f0f008 */
[----:B------:R1:W-:Y:S01]  /*e7d0*/  STSM.16.M88.4 [R36], R144 ;  /* 0x0000009024007844 */ /* 0x0003e20000000200 */
[----:B------:R-:W-:Y:S01]  /*e7e0*/  BAR.SYNC.DEFER_BLOCKING 0x1, 0x100 ;  /* 0x0044000000007b1d */ /* 0x000fe20000010000 */
[----:B------:R-:W-:Y:S01]  /*e7f0*/  UISETP.NE.AND.EX UP1, UPT, UR9, URZ, UPT, UP1 ;  /* 0x0000003f0900728c */ /* 0x000fe2000bf25310 */
[----:B------:R-:W-:-:S05]  /*e800*/  IMAD R9, R198, 0x40, R23 ;  /* 0x00000040c6097824 */ /* 0x000fca00078e0217 */
[----:B------:R-:W-:-:S05]  /*e810*/  PLOP3.LUT P6, PT, PT, PT, UP1, 0x80, 0x0 ;  /* 0x000000000000781c */ /* 0x000fca0003fcf018 */
[----:B------:R-:W-:-:S04]  /*e820*/  @UP1 ULEA UR8, UP2, UR40, UR8, 0x2 ;  /* 0x0000000828081291 */ /* 0x000fc8000f84103f */
[----:B------:R-:W-:Y:S01]  /*e830*/  @UP1 ULEA.HI.X UR9, UR40, UR9, UR39, 0x2, UP2 ;  /* 0x0000000928091291 */ /* 0x000fe200090f1427 */
[----:B------:R-:W-:Y:S01]  /*e840*/  IMAD.WIDE R8, R9, 0x2, R4 ;  /* 0x0000000209087825 */ /* 0x000fe200078e0204 */
[----:B------:R-:W-:-:S03]  /*e850*/  ULDC UR4, c[0x0][0xb88] ;  /* 0x0002e20000047ab9 */ /* 0x000fc60000000800 */
[----:B------:R-:W-:Y:S01]  /*e860*/  IMAD.U32 R4, RZ, RZ, UR4 ;  /* 0x00000004ff047e24 */ /* 0x000fe2000f8e00ff */
[----:B------:R-:W2:Y:S01]  /*e870*/  @P0 LDG.E R13, desc[UR44][R10.64] ;  /* 0x0000002c0a0d0981 */ /* 0x000ea2000c1e1900 */
[----:B------:R-:W-:Y:S01]  /*e880*/  IMAD.U32 R14, RZ, RZ, UR8 ;  /* 0x00000008ff0e7e24 */ /* 0x000fe2000f8e00ff */
[C---:B------:R-:W-:Y:S01]  /*e890*/  IADD3 R5, P2, R8.reuse, 0x1000, RZ ;  /* 0x0000100008057810 */ /* 0x040fe20007f5e0ff */
[----:B------:R-:W-:Y:S01]  /*e8a0*/  IMAD.U32 R15, RZ, RZ, UR9 ;  /* 0x00000009ff0f7e24 */ /* 0x000fe2000f8e00ff */
[C---:B------:R-:W-:Y:S02]  /*e8b0*/  IADD3 R25, P1, R8.reuse, 0x2000, RZ ;  /* 0x0000200008197810 */ /* 0x040fe40007f3e0ff */
[----:B0-----:R-:W-:Y:S02]  /*e8c0*/  P2R R6, PR, RZ, 0x4 ;  /* 0x00000004ff067803 */ /* 0x001fe40000000000 */
[----:B------:R0:W5:Y:S01]  /*e8d0*/  @P6 LDG.E R4, desc[UR44][R14.64] ;  /* 0x0000002c0e046981 */ /* 0x000162000c1e1900 */
[----:B------:R-:W-:-:S02]  /*e8e0*/  IADD3 R29, P2, R8, 0x3000, RZ ;  /* 0x00003000081d7810 */ /* 0x000fc40007f5e0ff */
[C---:B------:R-:W-:Y:S02]  /*e8f0*/  IADD3 R33, P3, R8.reuse, 0x4000, RZ ;  /* 0x0000400008217810 */ /* 0x040fe40007f7e0ff */
[C---:B------:R-:W-:Y:S02]  /*e900*/  IADD3 R37, P4, R8.reuse, 0x5000, RZ ;  /* 0x0000500008257810 */ /* 0x040fe40007f9e0ff */
[----:B------:R-:W-:Y:S02]  /*e910*/  IADD3 R41, P5, R8, 0x6000, RZ ;  /* 0x0000600008297810 */ /* 0x000fe40007fbe0ff */
[----:B------:R-:W-:Y:S02]  /*e920*/  LOP3.LUT R12, R5, 0x380, RZ, 0xc0, !PT ;  /* 0x00000380050c7812 */ /* 0x000fe400078ec0ff */
[----:B------:R-:W-:Y:S02]  /*e930*/  LOP3.LUT R24, R25, 0x380, RZ, 0xc0, !PT ;  /* 0x0000038019187812 */ /* 0x000fe400078ec0ff */
[----:B------:R-:W-:-:S02]  /*e940*/  LOP3.LUT R28, R29, 0x380, RZ, 0xc0, !PT ;  /* 0x000003801d1c7812 */ /* 0x000fc400078ec0ff */
[----:B------:R-:W-:Y:S02]  /*e950*/  LOP3.LUT R32, R33, 0x380, RZ, 0xc0, !PT ;  /* 0x0000038021207812 */ /* 0x000fe400078ec0ff */
[----:B-1----:R-:W-:Y:S02]  /*e960*/  LOP3.LUT R36, R37, 0x380, RZ, 0xc0, !PT ;  /* 0x0000038025247812 */ /* 0x002fe400078ec0ff */
[----:B------:R-:W-:Y:S01]  /*e970*/  LOP3.LUT R40, R41, 0x380, RZ, 0xc0, !PT ;  /* 0x0000038029287812 */ /* 0x000fe200078ec0ff */
[----:B------:R-:W-:Y:S01]  /*e980*/  UMOV UR4, URZ ;  /* 0x0000003f00047c82 */ /* 0x000fe20008000000 */
[----:B------:R-:W-:Y:S02]  /*e990*/  SHF.R.U64 R12, R12, 0x3, RZ ;  /* 0x000000030c0c7819 */ /* 0x000fe400000012ff */
[----:B------:R-:W-:Y:S02]  /*e9a0*/  SHF.R.U64 R24, R24, 0x3, RZ ;  /* 0x0000000318187819 */ /* 0x000fe400000012ff */
[----:B------:R-:W-:-:S02]  /*e9b0*/  SHF.R.U64 R28, R28, 0x3, RZ ;  /* 0x000000031c1c7819 */ /* 0x000fc400000012ff */
[----:B------:R-:W-:Y:S02]  /*e9c0*/  SHF.R.U64 R32, R32, 0x3, RZ ;  /* 0x0000000320207819 */ /* 0x000fe400000012ff */
[----:B------:R-:W-:Y:S02]  /*e9d0*/  SHF.R.U64 R36, R36, 0x3, RZ ;  /* 0x0000000324247819 */ /* 0x000fe400000012ff */
[----:B------:R-:W-:Y:S02]  /*e9e0*/  SHF.R.U64 R40, R40, 0x3, RZ ;  /* 0x0000000328287819 */ /* 0x000fe400000012ff */
[----:B------:R-:W-:Y:S02]  /*e9f0*/  LOP3.LUT R12, R12, R5, RZ, 0x3c, !PT ;  /* 0x000000050c0c7212 */ /* 0x000fe400078e3cff */
[----:B------:R-:W-:Y:S02]  /*ea00*/  LOP3.LUT R24, R24, R25, RZ, 0x3c, !PT ;  /* 0x0000001918187212 */ /* 0x000fe400078e3cff */
[----:B------:R-:W-:-:S02]  /*ea10*/  LOP3.LUT R28, R28, R29, RZ, 0x3c, !PT ;  /* 0x0000001d1c1c7212 */ /* 0x000fc400078e3cff */
[----:B------:R-:W-:Y:S02]  /*ea20*/  LOP3.LUT R32, R32, R33, RZ, 0x3c, !PT ;  /* 0x0000002120207212 */ /* 0x000fe400078e3cff */
[----:B------:R-:W-:Y:S02]  /*ea30*/  LOP3.LUT R36, R36, R37, RZ, 0x3c, !PT ;  /* 0x0000002524247212 */ /* 0x000fe400078e3cff */
[----:B------:R-:W-:Y:S02]  /*ea40*/  LOP3.LUT R40, R40, R41, RZ, 0x3c, !PT ;  /* 0x0000002928287212 */ /* 0x000fe400078e3cff */
[----:B--2---:R-:W-:Y:S01]  /*ea50*/  @P0 R2UR UR4, R13 ;  /* 0x000000000d0402ca */ /* 0x004fe200000e0000 */
[----:B0-----:R-:W-:-:S14]  /*ea60*/  @P6 BRA `(.L_x_8387) ;  /* 0x0000000000106947 */ /* 0x001fdc0003800000 */
[----:B------:R-:W-:Y:S05]  /*ea70*/  @!P0 BRA `(.L_x_8387) ;  /* 0x00000000000c8947 */ /* 0x000fea0003800000 */
[----:B------:R-:W2:Y:S04]  /*ea80*/  LDG.E R5, desc[UR44][R10.64] ;  /* 0x0000002c0a057981 */ /* 0x000ea8000c1e1900 */
[----:B-----5:R-:W2:Y:S02]  /*ea90*/  LDG.E R4, desc[UR44][R10.64+0x4] ;  /* 0x0000042c0a047981 */ /* 0x020ea4000c1e1900 */
[----:B--2---:R-:W-:-:S07]  /*eaa0*/  IMAD.IADD R4, R4, 0x1, -R5 ;  /* 0x0000000104047824 */ /* 0x004fce00078e0a05 */
.L_x_8387:
        /* <DEDUP_REMOVED lines=26> */
[----:B------:R-:W-:Y:S01]  /*ec50*/  LOP3.LUT R52, R52, R53, RZ, 0x3c, !PT ;  /* 0x0000003534347212 */ /* 0x000fe200078e3cff */
[----:B------:R-:W-:Y:S01]  /*ec60*/  IMAD.X R53, RZ, RZ, R9, P1 ;  /* 0x000000ffff357224 */ /* 0x000fe200008e0609 */
[C---:B------:R-:W-:Y:S02]  /*ec70*/  IADD3 R57, P2, R8.reuse, 0xa000, RZ ;  /* 0x0000a00008397810 */ /* 0x040fe40007f5e0ff */
[C---:B------:R-:W-:Y:S02]  /*ec80*/  IADD3 R61, P3, R8.reuse, 0xb000, RZ ;  /* 0x0000b000083d7810 */ /* 0x040fe40007f7e0ff */
[C---:B------:R-:W-:Y:S02]  /*ec90*/  IADD3 R65, P4, R8.reuse, 0xc000, RZ ;  /* 0x0000c00008417810 */ /* 0x040fe40007f9e0ff */
[C---:B------:R-:W-:Y:S02]  /*eca0*/  IADD3 R69, P5, R8.reuse, 0xd000, RZ ;  /* 0x0000d00008457810 */ /* 0x040fe40007fbe0ff */
[----:B------:R-:W-:-:S02]  /*ecb0*/  IADD3 R73, P0, R8, 0xe000, RZ ;  /* 0x0000e00008497810 */ /* 0x000fc40007f1e0ff */
[----:B------:R-:W-:Y:S02]  /*ecc0*/  IADD3 R6, P1, R8, 0xf000, RZ ;  /* 0x0000f00008067810 */ /* 0x000fe40007f3e0ff */
[----:B------:R-:W-:Y:S02]  /*ecd0*/  LOP3.LUT R56, R57, 0x380, RZ, 0xc0, !PT ;  /* 0x0000038039387812 */ /* 0x000fe400078ec0ff */
[----:B------:R-:W-:Y:S01]  /*ece0*/  LOP3.LUT R60, R61, 0x380, RZ, 0xc0, !PT ;  /* 0x000003803d3c7812 */ /* 0x000fe200078ec0ff */
[----:B------:R-:W-:Y:S01]  /*ecf0*/  IMAD.X R77, RZ, RZ, R9, P1 ;  /* 0x000000ffff4d7224 */ /* 0x000fe200008e0609 */
[----:B------:R-:W-:Y:S02]  /*ed00*/  LOP3.LUT R64, R65, 0x380, RZ, 0xc0, !PT ;  /* 0x0000038041407812 */ /* 0x000fe400078ec0ff */
        /* <DEDUP_REMOVED lines=32> */
[----:B------:R-:W-:Y:S01]  /*ef10*/  ULDC.64 UR12, c[0x0][0xc98] ;  /* 0x00032600000c7ab9 */ /* 0x000fe20000000a00 */
[----:B------:R-:W-:Y:S01]  /*ef20*/  UIMAD.WIDE.U32 UR8, UR38, UR10, UR8 ;  /* 0x0000000a260872a5 */ /* 0x000fe2000f8e0008 */
[----:B------:R-:W-:Y:S01]  /*ef30*/  VIADD R21, R22, UR37 ;  /* 0x0000002516157c36 */ /* 0x000fe20008000000 */
[----:B------:R-:W-:-:S02]  /*ef40*/  UIMAD UR7, UR38, UR11, UR7 ;  /* 0x0000000b260772a4 */ /* 0x000fc4000f8e0207 */
[----:B------:R-:W-:Y:S02]  /*ef50*/  UIMAD UR10, UR39, UR12, URZ ;  /* 0x0000000c270a72a4 */ /* 0x000fe4000f8e023f */
[----:B------:R-:W-:Y:S02]  /*ef60*/  UIADD3 UR9, UR9, UR7, URZ ;  /* 0x0000000709097290 */ /* 0x000fe4000fffe03f */
[----:B------:R-:W-:Y:S02]  /*ef70*/  UIMAD UR10, UR40, UR13, UR10 ;  /* 0x0000000d280a72a4 */ /* 0x000fe4000f8e020a */
[----:B------:R-:W-:Y:S01]  /*ef80*/  UIMAD.WIDE.U32 UR8, UR40, UR12, UR8 ;  /* 0x0000000c280872a5 */ /* 0x000fe2000f8e0008 */
        /* <DEDUP_REMOVED lines=10> */
[----:B------:R-:W-:-:S03]  /*f030*/  IMAD.U32 R14, RZ, RZ, UR10 ;  /* 0x0000000aff0e7e24 */ /* 0x000fc6000f8e00ff */
        /* <DEDUP_REMOVED lines=21> */
.L_x_8388:
[----:B------:R-:W1:Y:S01]  /*f190*/  LDC R81, c[0x0][0xce8] ;  /* 0x00033a00ff517b82 */ /* 0x000e620000000800 */
[----:B------:R-:W-:Y:S01]  /*f1a0*/  ULDC UR12, c[0x0][0xbc8] ;  /* 0x0002f200000c7ab9 */ /* 0x000fe20000000800 */
[----:B------:R-:W-:Y:S01]  /*f1b0*/  ULDC.64 UR10, c[0x0][0xba0] ;  /* 0x0002e800000a7ab9 */ /* 0x000fe20000000a00 */
[----:B------:R-:W-:Y:S01]  /*f1c0*/  ISETP.GE.AND P0, PT, R196, UR12, PT ;  /* 0x0000000cc4007c0c */ /* 0x000fe2000bf06270 */
[----:B0-----:R-:W5:Y:S01]  /*f1d0*/  LD.E.128 R8, desc[UR44][R10.64] ;  /* 0x0000002c0a087980 */ /* 0x001f62000c101d00 */
[----:B------:R-:W-:Y:S02]  /*f1e0*/  ISETP.GE.AND P1, PT, R23, UR12, PT ;  /* 0x0000000c17007c0c */ /* 0x000fe4000bf26270 */
[----:B------:R-:W-:Y:S01]  /*f1f0*/  SEL R3, RZ, 0xffffffff, P0 ;  /* 0xffffffffff037807 */ /* 0x000fe20000000000 */
        /* <DEDUP_REMOVED lines=10> */
[----:B------:R-:W-:-:S03]  /*f2a0*/  SEL R3, RZ, 0xffffffff, P0 ;  /* 0xffffffffff037807 */ /* 0x000fc60000000000 */
[----:B------:R-:W5:Y:S04]  /*f2b0*/  LD.E.128 R40, desc[UR44][R40.64] ;  /* 0x0000002c28287980 */ /* 0x000f68000c101d00 */
[----:B------:R-:W5:Y:S02]  /*f2c0*/  LD.E.128 R44, desc[UR44][R44.64] ;  /* 0x0000002c2c2c7980 */ /* 0x000f64000c101d00 */
[----:B------:R-:W0:Y:S01]  /*f2d0*/  @P2 LDC R19, c[0x0][0xcec] ;  /* 0x00033b00ff132b82 */ /* 0x000e220000000800 */
[----:B------:R-:W-:Y:S01]  /*f2e0*/  IMAD.SHL.U32 R3, R3, 0x4, RZ ;  /* 0x0000000403037824 */ /* 0x000fe200078e00ff */
[----:B------:R-:W-:Y:S01]  /*f2f0*/  ISETP.GE.AND P0, PT, R194, UR12, PT ;  /* 0x0000000cc2007c0c */ /* 0x000fe2000bf06270 */
[----:B------:R-:W-:Y:S01]  /*f300*/  UIMAD UR7, UR14, UR10, URZ ;  /* 0x0000000a0e0772a4 */ /* 0x000fe2000f8e023f */
[----:B------:R-:W5:Y:S04]  /*f310*/  LD.E.128 R48, desc[UR44][R48.64] ;  /* 0x0000002c30307980 */ /* 0x000f68000c101d00 */
[----:B------:R-:W1:Y:S01]  /*f320*/  @P2 LDC R21, c[0x0][0xcf0] ;  /* 0x00033c00ff152b82 */ /* 0x000e620000000800 */
[----:B------:R-:W-:Y:S01]  /*f330*/  LOP3.LUT R3, R3, 0x4, R0, 0xe2, !PT ;  /* 0x0000000403037812 */ /* 0x000fe200078ee200 */
[----:B------:R-:W-:Y:S01]  /*f340*/  UIMAD.WIDE.U32 UR8, UR4, UR10, URZ ;  /* 0x0000000a040872a5 */ /* 0x000fe2000f8e003f */
[----:B------:R-:W-:Y:S01]  /*f350*/  SEL R5, RZ, 0xffffffff, P0 ;  /* 0xffffffffff057807 */ /* 0x000fe20000000000 */
[----:B------:R-:W-:Y:S01]  /*f360*/  UIMAD UR7, UR4, UR11, UR7 ;  /* 0x0000000b040772a4 */ /* 0x000fe2000f8e0207 */
[----:B------:R-:W-:Y:S01]  /*f370*/  IMAD R0, R197, 0x20, R198 ;  /* 0x00000020c5007824 */ /* 0x000fe200078e02c6 */
[----:B------:R-:W-:Y:S01]  /*f380*/  ISETP.GE.AND P0, PT, R193, UR12, PT ;  /* 0x0000000cc1007c0c */ /* 0x000fe2000bf06270 */
[----:B------:R-:W-:Y:S01]  /*f390*/  ULDC.64 UR10, c[0x0][0xbe8] ;  /* 0x0002fa00000a7ab9 */ /* 0x000fe20000000a00 */
[----:B------:R-:W-:Y:S01]  /*f3a0*/  UIADD3 UR9, UR9, UR7, URZ ;  /* 0x0000000709097290 */ /* 0x000fe2000fffe03f */
[----:B------:R-:W-:Y:S01]  /*f3b0*/  IMAD.SHL.U32 R6, R5, 0x8, RZ ;  /* 0x0000000805067824 */ /* 0x000fe200078e00ff */
[----:B------:R-:W-:Y:S01]  /*f3c0*/  UIMAD UR4, UR15, UR10, URZ ;  /* 0x0000000a0f0472a4 */ /* 0x000fe2000f8e023f */
[----:B------:R-:W-:Y:S01]  /*f3d0*/  VIADD R82, R0, UR37 ;  /* 0x0000002500527c36 */ /* 0x000fe20008000000 */
[----:B------:R-:W-:Y:S01]  /*f3e0*/  SEL R0, RZ, 0xffffffff, P0 ;  /* 0xffffffffff007807 */ /* 0x000fe20000000000 */
[----:B------:R-:W-:Y:S01]  /*f3f0*/  UIMAD.WIDE.U32 UR8, UR38, UR10, UR8 ;  /* 0x0000000a260872a5 */ /* 0x000fe2000f8e0008 */
[----:B------:R-:W-:Y:S01]  /*f400*/  LOP3.LUT R5, R6, 0x8, R3, 0xe2, !PT ;  /* 0x0000000806057812 */ /* 0x000fe200078ee203 */
[----:B------:R-:W-:Y:S01]  /*f410*/  UIMAD UR4, UR38, UR11, UR4 ;  /* 0x0000000b260472a4 */ /* 0x000fe2000f8e0204 */
[----:B------:R-:W5:Y:S01]  /*f420*/  LD.E.128 R52, desc[UR44][R52.64] ;  /* 0x0000002c34347980 */ /* 0x000f62000c101d00 */
[----:B------:R-:W-:Y:S01]  /*f430*/  IMAD.SHL.U32 R6, R0, 0x10, RZ ;  /* 0x0000001000067824 */ /* 0x000fe200078e00ff */
[----:B------:R-:W-:Y:S01]  /*f440*/  ULDC.64 UR10, c[0x0][0xbf0] ;  /* 0x0002fc00000a7ab9 */ /* 0x000fe20000000a00 */
[----:B0-----:R-:W-:Y:S01]  /*f450*/  @P2 IMAD.HI.U32 R0, R82, R19, RZ ;  /* 0x0000001352002227 */ /* 0x001fe200078e00ff */
[----:B------:R-:W-:Y:S01]  /*f460*/  UIADD3 UR9, UR9, UR4, URZ ;  /* 0x0000000409097290 */ /* 0x000fe2000fffe03f */
[----:B------:R-:W5:Y:S01]  /*f470*/  LD.E.128 R56, desc[UR44][R56.64] ;  /* 0x0000002c38387980 */ /* 0x000f62000c101d00 */
[----:B------:R-:W-:Y:S01]  /*f480*/  UIMAD UR4, UR39, UR10, URZ ;  /* 0x0000000a270472a4 */ /* 0x000fe2000f8e023f */
[----:B------:R-:W-:Y:S01]  /*f490*/  IMAD.MOV.U32 R3, RZ, RZ, R82 ;  /* 0x000000ffff037224 */ /* 0x000fe200078e0052 */
[----:B------:R-:W-:Y:S01]  /*f4a0*/  UIMAD.WIDE.U32 UR8, UR40, UR10, UR8 ;  /* 0x0000000a280872a5 */ /* 0x000fe2000f8e0008 */
[----:B-1----:R-:W-:Y:S01]  /*f4b0*/  @P2 SHF.R.U32.HI R3, RZ, R21, R0 ;  /* 0x00000015ff032219 */ /* 0x002fe20000011600 */
[----:B------:R-:W-:Y:S01]  /*f4c0*/  UIMAD UR4, UR40, UR11, UR4 ;  /* 0x0000000b280472a4 */ /* 0x000fe2000f8e0204 */
[----:B------:R-:W-:Y:S01]  /*f4d0*/  LOP3.LUT R6, R6, 0x10, R5, 0xe2, !PT ;  /* 0x0000001006067812 */ /* 0x000fe200078ee205 */
[----:B------:R-:W5:Y:S01]  /*f4e0*/  LD.E.128 R60, desc[UR44][R60.64] ;  /* 0x0000002c3c3c7980 */ /* 0x000f62000c101d00 */
        /* <DEDUP_REMOVED lines=17> */
[C---:B------:R-:W-:Y:S01]  /*f600*/  IMAD R19, R3.reuse, UR9, R80 ;  /* 0x0000000903137c24 */ /* 0x040fe2000f8e0250 */
[----:B------:R-:W-:Y:S01]  /*f610*/  IADD3 R87, R198, UR37, RZ ;  /* 0x00000025c6577c10 */ /* 0x000fe2000fffe0ff */
[----:B------:R-:W-:Y:S01]  /*f620*/  IMAD.WIDE.U32 R20, R3, UR8, R20 ;  /* 0x0000000803147c25 */ /* 0x000fe2000f8e0014 */
[----:B------:R-:W-:Y:S01]  /*f630*/  @!PT LDS RZ, [RZ] ;  /* 0x00000000fffff984 */ /* 0x000fe20000000800 */
[----:B------:R-:W-:Y:S01]  /*f640*/  @!PT LDS RZ, [RZ] ;  /* 0x00000000fffff984 */ /* 0x000fe20000000800 */
[----:B------:R-:W-:Y:S01]  /*f650*/  @!PT LDS RZ, [RZ] ;  /* 0x00000000fffff984 */ /* 0x000fe20000000800 */
[----:B------:R-:W-:Y:S01]  /*f660*/  @!PT LDS RZ, [RZ] ;  /* 0x00000000fffff984 */ /* 0x000fe20000000800 */
[----:B------:R0:W-:Y:S06]  /*f670*/  MEMBAR.ALL.CTA ;  /* 0x0000000000007992 */ /* 0x0001ec0000008000 */
[----:B0-----:R-:W0:Y:S01]  /*f680*/  FENCE.VIEW.ASYNC.S ;  /* 0x00000000000073c6 */ /* 0x001e220000000000 */
[----:B------:R-:W-:Y:S01]  /*f690*/  ULDC.64 UR8, c[0x0][0xbd8] ;  /* 0x0002f60000087ab9 */ /* 0x000fe20000000a00 */
[----:B------:R-:W-:Y:S01]  /*f6a0*/  ISETP.GE.AND P0, PT, R201, UR12, PT ;  /* 0x0000000cc9007c0c */ /* 0x000fe2000bf06270 */
[----:B------:R-:W-:Y:S01]  /*f6b0*/  IMAD R0, R0, UR8, RZ ;  /* 0x0000000800007c24 */ /* 0x000fe2000f8e02ff */
[----:B------:R-:W-:Y:S01]  /*f6c0*/  LOP3.LUT R6, R83, 0x20, R6, 0xe2, !PT ;  /* 0x0000002053067812 */ /* 0x000fe200078ee206 */
[----:B------:R-:W-:Y:S01]  /*f6d0*/  IMAD.IADD R21, R21, 0x1, R19 ;  /* 0x0000000115157824 */ /* 0x000fe200078e0213 */
[----:B------:R-:W-:Y:S01]  /*f6e0*/  SEL R3, RZ, 0x40, P0 ;  /* 0x00000040ff037807 */ /* 0x000fe20000000000 */
[----:B-----5:R-:W-:Y:S01]  /*f6f0*/  IMAD R88, R4, R81, RZ ;  /* 0x0000005104587224 */ /* 0x020fe200078e02ff */
[----:B------:R-:W-:Y:S01]  /*f700*/  ISETP.GE.AND P0, PT, R200, UR12, PT ;  /* 0x0000000cc8007c0c */ /* 0x000fe2000bf06270 */
[C---:B------:R-:W-:Y:S01]  /*f710*/  IMAD R19, R5.reuse, UR9, R0 ;  /* 0x0000000905137c24 */ /* 0x040fe2000f8e0200 */
[----:B------:R-:W-:Y:S01]  /*f720*/  LOP3.LUT R3, R6, R3, RZ, 0xfc, !PT ;  /* 0x0000000306037212 */ /* 0x000fe200078efcff */
[----:B------:R-:W-:Y:S01]  /*f730*/  IMAD.WIDE.U32 R4, R5, UR8, R20 ;  /* 0x0000000805047c25 */ /* 0x000fe2000f8e0014 */
[----:B------:R-:W-:Y:S01]  /*f740*/  ISETP.GE.AND P1, PT, R87, R88, PT ;  /* 0x000000585700720c */ /* 0x000fe20003f26270 */
[----:B------:R-:W-:Y:S01]  /*f750*/  ULDC.64 UR8, c[0x0][0xb80] ;  /* 0x0002e00000087ab9 */ /* 0x000fe20000000a00 */
[----:B------:R-:W-:Y:S01]  /*f760*/  SEL R6, RZ, 0x80, P0 ;  /* 0x00000080ff067807 */ /* 0x000fe20000000000 */
[----:B------:R-:W-:Y:S01]  /*f770*/  IMAD.IADD R5, R5, 0x1, R19 ;  /* 0x0000000105057824 */ /* 0x000fe200078e0213 */
[----:B------:R-:W-:Y:S01]  /*f780*/  LEA R19, P2, R4, UR8, 0x1 ;  /* 0x0000000804137c11 */ /* 0x000fe2000f8408ff */
[----:B------:R-:W-:Y:S01]  /*f790*/  VIADD R0, R17, 0x38820 ;  /* 0x0003882011007836 */ /* 0x000fe20000000000 */
[----:B------:R-:W-:Y:S01]  /*f7a0*/  BSSY B1, `(.L_x_8389) ;  /* 0x0000027000017945 */ /* 0x000fe20003800000 */
[----:B------:R-:W-:-:S02]  /*f7b0*/  LOP3.LUT R6, R3, R6, RZ, 0xfc, !PT ;  /* 0x0000000603067212 */ /* 0x000fc400078efcff */
[----:B------:R-:W-:Y:S01]  /*f7c0*/  LEA.HI.X R86, R4, UR9, R5, 0x1, P2 ;  /* 0x0000000904567c11 */ /* 0x000fe200090f0c05 */
[----:B0-----:R0:W1:Y:S01]  /*f7d0*/  SHFL.IDX PT, R20, R19, RZ, 0x181f ;  /* 0x00181fff13147589 */ /* 0x00106200000e0000 */
[----:B------:R-:W-:-:S03]  /*f7e0*/  PRMT R0, RZ, 0x654, R0 ;  /* 0x00000654ff007816 */ /* 0x000fc60000000000 */
[----:B------:R0:W2:Y:S01]  /*f7f0*/  SHFL.IDX PT, R21, R86, RZ, 0x181f ;  /* 0x00181fff56157589 */ /* 0x0000a200000e0000 */
[----:B------:R0:W-:Y:S01]  /*f800*/  SYNCS.ARRIVE.TRANS64.RED.A1T0 RZ, [R0+URZ], RZ ;  /* 0x000000ff00ff79a7 */ /* 0x0001e2000810043f */
        /* <DEDUP_REMOVED lines=32> */
.L_x_8390:
[----:B------:R-:W-:Y:S05]  /*fa10*/  BSYNC B1 ;  /* 0x0000000000017941 */ /* 0x000fea0003800000 */
.L_x_8389:
[----:B0-----:R-:W-:Y:S01]  /*fa20*/  VIADD R0, R87, 0x20 ;  /* 0x0000002057007836 */ /* 0x001fe20000000000 */
[----:B---3--:R4:W0:Y:S04]  /*fa30*/  SHFL.IDX PT, R9, R86, 0x1, 0x181f ;  /* 0x00381f0056097f89 */ /* 0x00882800000e0000 */
[----:B------:R-:W-:Y:S01]  /*fa40*/  ISETP.GE.AND P0, PT, R0, R88, PT ;  /* 0x000000580000720c */ /* 0x000fe20003f06270 */
[----:B------:R4:W3:-:S12]  /*fa50*/  SHFL.IDX PT, R8, R19, 0x1, 0x181f ;  /* 0x00381f0013087f89 */ /* 0x0008d800000e0000 */
        /* <DEDUP_REMOVED lines=34> */
.L_x_8386:
        /* <DEDUP_REMOVED lines=33> */
.L_x_8392:
        /* <DEDUP_REMOVED lines=45> */
.L_x_8394:
[----:B------:R-:W-:Y:S05]  /*10160*/  BSYNC B1 ;  /* 0x0000000000017941 */ /* 0x000fea0003800000 */
.L_x_8393:
        /* <DEDUP_REMOVED lines=28> */
[----:B------:R-:W-:Y:S01]  /*10330*/  UIADD3 UR9, UR9, UR4, URZ ;  /* 0x0000000409097290 */ /* 0x000fe2000fffe03f */
[----:B------:R-:W-:Y:S01]  /*10340*/  IMAD.MOV.U32 R3, RZ, RZ, R8 ;  /* 0x000000ffff037224 */ /* 0x000fe200078e0008 */
[----:B------:R-:W-:Y:S01]  /*10350*/  UIMAD UR4, UR39, UR10, URZ ;  /* 0x0000000a270472a4 */ /* 0x000fe2000f8e023f */
[----:B------:R-:W-:Y:S01]  /*10360*/  LOP3.LUT R10, R15, 0x4, R4, 0xe2, !PT ;  /* 0x000000040f0a7812 */ /* 0x000fe200078ee204 */
[----:B------:R-:W-:Y:S01]  /*10370*/  UIMAD.WIDE.U32 UR8, UR40, UR10, UR8 ;  /* 0x0000000a280872a5 */ /* 0x000fe2000f8e0008 */
[----:B------:R-:W-:Y:S01]  /*10380*/  IMAD.SHL.U32 R11, R11, 0x8, RZ ;  /* 0x000000080b0b7824 */ /* 0x000fe200078e00ff */
[----:B------:R-:W-:Y:S01]  /*10390*/  UIMAD UR4, UR40, UR11, UR4 ;  /* 0x0000000b280472a4 */ /* 0x000fe2000f8e0204 */
[----:B------:R-:W-:Y:S01]  /*103a0*/  VIADD R26, R198, UR37 ;  /* 0x00000025c61a7c36 */ /* 0x000fe20008000000 */
[----:B------:R-:W-:Y:S01]  /*103b0*/  ISETP.GE.AND P2, PT, R200, UR14, PT ;  /* 0x0000000ec8007c0c */ /* 0x000fe2000bf46270 */
[----:B0-----:R-:W-:Y:S01]  /*103c0*/  @P0 IMAD.HI.U32 R6, R8, R5, RZ ;  /* 0x0000000508060227 */ /* 0x001fe200078e00ff */
[----:B------:R-:W-:Y:S01]  /*103d0*/  UIADD3 UR4, UR9, UR4, URZ ;  /* 0x0000000409047290 */ /* 0x000fe2000fffe03f */
[----:B------:R-:W-:Y:S01]  /*103e0*/  LOP3.LUT R10, R11, 0x8, R10, 0xe2, !PT ;  /* 0x000000080b0a7812 */ /* 0x000fe200078ee20a */
[----:B------:R-:W-:Y:S01]  /*103f0*/  BSSY B1, `(.L_x_8395) ;  /* 0x0000046000017945 */ /* 0x000fe20003800000 */
[----:B------:R-:W-:Y:S01]  /*10400*/  IMAD.U32 R4, RZ, RZ, UR8 ;  /* 0x00000008ff047e24 */ /* 0x000fe2000f8e00ff */
[----:B------:R-:W-:Y:S01]  /*10410*/  SEL R0, RZ, 0x80, P2 ;  /* 0x00000080ff007807 */ /* 0x000fe20001000000 */
[----:B------:R-:W-:Y:S01]  /*10420*/  IMAD.U32 R5, RZ, RZ, UR9 ;  /* 0x00000009ff057e24 */ /* 0x000fe2000f8e00ff */
[----:B------:R-:W-:Y:S01]  /*10430*/  ULDC.64 UR8, c[0x0][0xbe0] ;  /* 0x0002f80000087ab9 */ /* 0x000fe20000000a00 */
        /* <DEDUP_REMOVED lines=17> */
[----:B------:R-:W-:-:S02]  /*10550*/  IMAD.IADD R5, R5, 0x1, R11 ;  /* 0x0000000105057824 */ /* 0x000fc400078e020b */
[----:B------:R-:W-:Y:S02]  /*10560*/  IMAD R6, R3, UR8, RZ ;  /* 0x0000000803067c24 */ /* 0x000fe4000f8e02ff */
        /* <DEDUP_REMOVED lines=46> */
.L_x_8396:
[----:B------:R-:W-:Y:S05]  /*10850*/  BSYNC B1 ;  /* 0x0000000000017941 */ /* 0x000fea0003800000 */
.L_x_8395:
        /* <DEDUP_REMOVED lines=36> */
.L_x_8391:
[----:B------:R-:W-:Y:S05]  /*10aa0*/  BSYNC B0 ;  /* 0x0000000000007941 */ /* 0x000fea0003800000 */
.L_x_8385:
[----:B------:R-:W-:Y:S02]  /*10ab0*/  ULDC UR4, c[0x0][0xd3c] ;  /* 0x00034f0000047ab9 */ /* 0x000fe40000000800 */
[----:B------:R-:W-:-:S13]  /*10ac0*/  ISETP.GE.AND P0, PT, R7, UR4, PT ;  /* 0x0000000407007c0c */ /* 0x000fda000bf06270 */
[----:B------:R-:W-:Y:S05]  /*10ad0*/  @!P0 BRA `(.L_x_8397) ;  /* 0xffffff0400308947 */ /* 0x000fea000383ffff */
[----:B------:R-:W-:Y:S05]  /*10ae0*/  EXIT ;  /* 0x000000000000794d */ /* 0x000fea0003800000 */
.L_x_8337:
        /* <DEDUP_REMOVED lines=16> */
.L_x_8398:
        /* <DEDUP_REMOVED lines=40> */
.L_x_8404:
        /* <DEDUP_REMOVED lines=12> */
.L_x_8403:
[----:B------:R-:W-:Y:S05]  /*10f30*/  BSYNC B0 ;  /* 0x0000000000007941 */ /* 0x000fea0003800000 */
.L_x_8402:
        /* <DEDUP_REMOVED lines=20> */
.L_x_8400:
        /* <DEDUP_REMOVED lines=20> */
.L_x_8405:
        /* <DEDUP_REMOVED lines=59> */
.L_x_8401:
[----:B------:R-:W-:Y:S01]  /*11570*/  ULDC UR4, c[0x0][0xd3c] ;  /* 0x00034f0000047ab9 */ /* 0x000fe20000000800 */
[----:B------:R-:W-:Y:S02]  /*11580*/  IMAD.MOV.U32 R17, RZ, RZ, RZ ;  /* 0x000000ffff117224 */ /* 0x000fe400078e00ff */
[----:B------:R-:W-:Y:S02]  /*11590*/  IMAD.U32 R16, RZ, RZ, UR6 ;  /* 0x00000006ff107e24 */ /* 0x000fe4000f8e00ff */
[----:B------:R-:W-:Y:S02]  /*115a0*/  IMAD.MOV.U32 R18, RZ, RZ, RZ ;  /* 0x000000ffff127224 */ /* 0x000fe400078e00ff */
[----:B------:R-:W-:-:S07]  /*115b0*/  IMAD.U32 R19, RZ, RZ, UR4 ;  /* 0x00000004ff137e24 */ /* 0x000fce000f8e00ff */
.L_x_8406:
[----:B------:R-:W-:-:S13]  /*115c0*/  ISETP.NE.AND P0, PT, R5, RZ, PT ;  /* 0x000000ff0500720c */ /* 0x000fda0003f05270 */
[----:B------:R-:W0:Y:S01]  /*115d0*/  @!P0 S2R R3, SR_CgaCtaId ;  /* 0x0000000000038919 */ /* 0x000e220000008800 */
[----:B------:R-:W-:-:S04]  /*115e0*/  @!P0 MOV R0, 0x400 ;  /* 0x0000040000008802 */ /* 0x000fc80000000f00 */
[----:B0-----:R-:W-:-:S05]  /*115f0*/  @!P0 LEA R0, R3, R0, 0x18 ;  /* 0x0000000003008211 */ /* 0x001fca00078ec0ff */
[----:B------:R0:W-:Y:S01]  /*11600*/  @!P0 STS.128 [R0+0x388d0], R16 ;  /* 0x0388d01000008388 */ /* 0x0001e20000000c00 */
[----:B------:R-:W-:Y:S06]  /*11610*/  BAR.ARV 0x5, 0x180 ;  /* 0x0146000000007b1d */ /* 0x000fec0000002000 */
.L_x_8399:
[----:B------:R2:W-:Y:S01]  /*11620*/  STL [R1+0x20], RZ ;  /* 0x000020ff01007387 */ /* 0x0005e20000100800 */
[----:B------:R-:W-:Y:S01]  /*11630*/  ULDC UR4, c[0x0][0xd3c] ;  /* 0x00034f0000047ab9 */ /* 0x000fe20000000800 */
[----:B------:R-:W-:Y:S01]  /*11640*/  IMAD.MOV.U32 R26, RZ, RZ, 0x1 ;  /* 0x00000001ff1a7424 */ /* 0x000fe200078e00ff */
[----:B-1----:R-:W-:Y:S01]  /*11650*/  ISETP.GE.AND P0, PT, R19, UR4, PT ;  /* 0x0000000413007c0c */ /* 0x002fe2000bf06270 */
[----:B------:R-:W-:-:S12]  /*11660*/  IMAD.MOV.U32 R24, RZ, RZ, RZ ;  /* 0x000000ffff187224 */ /* 0x000fd800078e00ff */
[----:B--2---:R-:W-:Y:S05]  /*11670*/  @P0 BRA `(.L_x_8407) ;  /* 0x00000058001c0947 */ /* 0x004fea0003800000 */
[----:B------:R-:W1:Y:S01]  /*11680*/  S2R R5, SR_TID.X ;  /* 0x0000000000057919 */ /* 0x000e620000002100 */
        /* <DEDUP_REMOVED lines=10> */
[C---:B-1----:R-:W-:Y:S01]  /*11730*/  LOP3.LUT R4, R5.reuse, 0x7f, RZ, 0xc0, !PT ;  /* 0x0000007f05047812 */ /* 0x042fe200078ec0ff */
[----:B0-----:R-:W-:-:S05]  /*11740*/  IMAD.SHL.U32 R0, R5, 0x8, RZ ;  /* 0x0000000805007824 */ /* 0x001fca00078e00ff */
        /* <DEDUP_REMOVED lines=15> */
.L_x_8474:
        /* <DEDUP_REMOVED lines=48> */
.L_x_8408:
        /* <DEDUP_REMOVED lines=9> */
.L_x_8409:
        /* <DEDUP_REMOVED lines=9> */
.L_x_8410:
[----:B------:R-:W3:Y:S01]  /*11c60*/  LDL R4, [R1+0x8] ;  /* 0x0000080001047983 */ /* 0x000ee20000100800 */
[----:B012---:R-:W0:Y:S01]  /*11c70*/  LDC R0, c[0x0][0x448] ;  /* 0x00011200ff007b82 */ /* 0x007e220000000800 */
[----:B-----5:R-:W-:Y:S01]  /*11c80*/  IMAD.IADD R30, R7, 0x1, -R32 ;  /* 0x00000001071e7824 */ /* 0x020fe200078e0a20 */
[----:B------:R-:W-:Y:S01]  /*11c90*/  LOP3.LUT R22, R22, 0xfffff7ff, RZ, 0xc0, !PT ;  /* 0xfffff7ff16167812 */ /* 0x000fe200078ec0ff */
[----:B------:R-:W-:Y:S01]  /*11ca0*/  BSSY B7, `(.L_x_8411) ;  /* 0x0000462000077945 */ /* 0x000fe20003800000 */
        /* <DEDUP_REMOVED lines=8> */
[C---:B------:R-:W-:Y:S01]  /*11d30*/  VIADD R2, R30.reuse, 0x3f ;  /* 0x0000003f1e027836 */ /* 0x040fe20000000000 */
[----:B---3--:R-:W-:-:S05]  /*11d40*/  IADD3 R3, R30, 0x40, -R4 ;  /* 0x000000401e037810 */ /* 0x008fca0007ffe804 */
[----:B------:R-:W-:-:S05]  /*11d50*/  IMAD.IADD R0, R3, 0x1, R0 ;  /* 0x0000000103007824 */ /* 0x000fca00078e0200 */
[----:B------:R-:W-:-:S04]  /*11d60*/  SHF.R.S32.HI R3, RZ, 0x1f, R0 ;  /* 0x0000001fff037819 */ /* 0x000fc80000011400 */
[----:B------:R-:W-:Y:S02]  /*11d70*/  LEA.HI R0, R3, R0, RZ, 0x6 ;  /* 0x0000000003007211 */ /* 0x000fe400078f30ff */
[----:B------:R-:W-:Y:S02]  /*11d80*/  SHF.R.S32.HI R3, RZ, 0x1f, R2 ;  /* 0x0000001fff037819 */ /* 0x000fe40000011402 */
[----:B------:R-:W-:Y:S02]  /*11d90*/  SHF.R.S32.HI R0, RZ, 0x6, R0 ;  /* 0x00000006ff007819 */ /* 0x000fe40000011400 */
        /* <DEDUP_REMOVED lines=23> */
.L_x_8412:
        /* <DEDUP_REMOVED lines=20> */
.L_x_8415:
[----:B------:R-:W-:Y:S05]  /*12050*/  BSYNC B6 ;  /* 0x0000000000067941 */ /* 0x000fea0003800000 */
.L_x_8414:
        /* <DEDUP_REMOVED lines=20> */
.L_x_8418:
        /* <DEDUP_REMOVED lines=15> */
.L_x_8417:
[----:B------:R-:W-:Y:S05]  /*12290*/  BSYNC B6 ;  /* 0x0000000000067941 */ /* 0x000fea0003800000 */
.L_x_8416:
        /* <DEDUP_REMOVED lines=17> */
[C---:B------:R-:W-:Y:S02]  /*123b0*/  LOP3.LUT R21, R20.reuse, 0x40, RZ, 0xfc, !PT ;  /* 0x0000004014157812 */ /* 0x040fe400078efcff */
[----:B------:R-:W-:Y:S02]  /*123c0*/  LOP3.LUT R20, R20, 0x1c0, RZ, 0xfc, !PT ;  /* 0x000001c014147812 */ /* 0x000fe400078efcff */
[----:B------:R-:W-:Y:S02]  /*123d0*/  ISETP.GE.AND P3, PT, R21, UR4, PT ;  /* 0x0000000415007c0c */ /* 0x000fe4000bf66270 */
[----:B------:R-:W-:Y:S01]  /*123e0*/  ISETP.GE.AND P0, PT, R20, UR4, PT ;  /* 0x0000000414007c0c */ /* 0x000fe2000bf06270 */
[----:B------:R-:W1:Y:S01]  /*123f0*/  S2R R21, SR_TID.X ;  /* 0x0000000000157919 */ /* 0x000e620000002100 */
[----:B------:R-:W-:-:S02]  /*12400*/  LOP3.LUT R33, R33, 0x38, RZ, 0xc0, !PT ;  /* 0x0000003821217812 */ /* 0x000fc400078ec0ff */
[----:B------:R-:W-:Y:S01]  /*12410*/  ISETP.GE.AND P1, PT, R4, UR4, PT ;  /* 0x0000000404007c0c */ /* 0x000fe2000bf26270 */
[----:B------:R-:W3:Y:S01]  /*12420*/  S2R R20, SR_TID.X ;  /* 0x0000000000147919 */ /* 0x000ee20000002100 */
[----:B------:R-:W-:Y:S02]  /*12430*/  ISETP.GE.AND P2, PT, R33, UR4, PT ;  /* 0x0000000421007c0c */ /* 0x000fe4000bf46270 */
[----:B------:R-:W-:-:S03]  /*12440*/  SEL R6, RZ, 0x40, P1 ;  /* 0x00000040ff067807 */ /* 0x000fc60000800000 */
[----:B------:R-:W-:-:S04]  /*12450*/  @P3 LOP3.LUT R22, R22, 0x200, RZ, 0xfc, !PT ;  /* 0x0000020016163812 */ /* 0x000fc800078efcff */
[----:B------:R-:W-:-:S04]  /*12460*/  LOP3.LUT R22, R22, 0xfffffbff, RZ, 0xc0, !PT ;  /* 0xfffffbff16167812 */ /* 0x000fc800078ec0ff */
[----:B------:R-:W-:-:S04]  /*12470*/  @P2 LOP3.LUT R22, R22, 0x400, RZ, 0xfc, !PT ;  /* 0x0000040016162812 */ /* 0x000fc800078efcff */
[----:B------:R-:W-:Y:S01]  /*12480*/  LOP3.LUT R22, R22, 0xffffffdf, RZ, 0xc0, !PT ;  /* 0xffffffdf16167812 */ /* 0x000fe200078ec0ff */
[----:B---3--:R-:W-:-:S05]  /*12490*/  IMAD.SHL.U32 R20, R20, 0x8, RZ ;  /* 0x0000000814147824 */ /* 0x008fca00078e00ff */
        /* <DEDUP_REMOVED lines=8> */
[----:B-1----:R-:W-:Y:S01]  /*12520*/  IMAD.SHL.U32 R20, R21, 0x10, RZ ;  /* 0x0000001015147824 */ /* 0x002fe200078e00ff */
[----:B------:R-:W-:-:S02]  /*12530*/  SEL R31, RZ, 0x80, P0 ;  /* 0x00000080ff1f7807 */ /* 0x000fc40000000000 */
        /* <DEDUP_REMOVED lines=9> */
[----:B------:R-:W-:-:S04]  /*125d0*/  LOP3.LUT R22, R22, 0xfffffffb, RZ, 0xc0, !PT ;  /* 0xfffffffb16167812 */ /* 0x000fc800078ec0ff */
[----:B------:R-:W-:-:S04]  /*125e0*/  @P2 LOP3.LUT R22, R22, 0x4, RZ, 0xfc, !PT ;  /* 0x0000000416162812 */ /* 0x000fc800078efcff */
[----:B------:R-:W-:-:S04]  /*125f0*/  LOP3.LUT R22, R22, 0xfffffff7, RZ, 0xc0, !PT ;  /* 0xfffffff716167812 */ /* 0x000fc800078ec0ff */
[----:B------:R-:W-:Y:S02]  /*12600*/  @P3 LOP3.LUT R22, R22, 0x8, RZ, 0xfc, !PT ;  /* 0x0000000816163812 */ /* 0x000fe400078efcff */
[----:B--2---:R-:W-:-:S05]  /*12610*/  LEA R0, R0, 0xffffffc0, 0x6 ;  /* 0xffffffc000007811 */ /* 0x004fca00078e30ff */
[----:B------:R-:W-:Y:S01]  /*12620*/  IMAD.IADD R7, R20, 0x1, R0 ;  /* 0x0000000114077824 */ /* 0x000fe200078e0200 */
[----:B0---4-:R-:W-:Y:S06]  /*12630*/  BRA.DIV UR5, `(.L_x_8419) ;  /* 0x0000004e05b47947 */ /* 0x011fec000b800000 */
.L_x_8492:
        /* <DEDUP_REMOVED lines=46> */
[----:B------:R0:W-:Y:S05]  /*12920*/  STL [R1], R2 ;  /* 0x0000000201007387 */ /* 0x0001ea0000100800 */
[----:B------:R-:W-:-:S04]  /*12930*/  @P0 LOP3.LUT R22, R22, 0x1000, RZ, 0xfc, !PT ;  /* 0x0000100016160812 */ /* 0x000fc800078efcff */
[----:B------:R-:W-:-:S04]  /*12940*/  LOP3.LUT R22, R22, 0xfffffffe, RZ, 0xc0, !PT ;  /* 0xfffffffe16167812 */ /* 0x000fc800078ec0ff */
[----:B------:R-:W-:Y:S01]  /*12950*/  @P1 LOP3.LUT R22, R22, 0x1, RZ, 0xfc, !PT ;  /* 0x0000000116161812 */ /* 0x000fe200078efcff */
[----:B0-----:R-:W-:Y:S06]  /*12960*/  @!P0 BRA `(.L_x_8420) ;  /* 0x0000000000048947 */ /* 0x001fec0003800000 */
[----:B------:R-:W-:Y:S01]  /*12970*/  BPT.TRAP 0x1 ;  /* 0x000000040000795c */ /* 0x000fe20000300000 */
.L_x_8420:
        /* <DEDUP_REMOVED lines=9> */
.L_x_8493:
[----:B------:R-:W-:Y:S05]  /*12a10*/  BSYNC B0 ;  /* 0x0000000000007941 */ /* 0x000fea0003800000 */
.L_x_8421:
[----:B------:R-:W0:Y:S01]  /*12a20*/  LDL R2, [R1] ;  /* 0x0000000001027983 */ /* 0x000e220000100800 */
[----:B------:R-:W-:Y:S01]  /*12a30*/  ULDC.64 UR4, c[0x0][0x300] ;  /* 0x0000c00000047ab9 */ /* 0x000fe20000000a00 */
[----:B-----5:R-:W-:Y:S01]  /*12a40*/  SHF.R.S32.HI R4, RZ, 0x1f, R37 ;  /* 0x0000001fff047819 */ /* 0x020fe20000011425 */
[----:B------:R-:W1:Y:S01]  /*12a50*/  S2R R5, SR_TID.X ;  /* 0x0000000000057919 */ /* 0x000e620000002100 */
[----:B------:R-:W-:Y:S01]  /*12a60*/  LOP3.LUT R22, R22, 0xfffffffd, RZ, 0xc0, !PT ;  /* 0xfffffffd16167812 */ /* 0x000fe200078ec0ff */
[----:B-1----:R-:W-:Y:S02]  /*12a70*/  IMAD.SHL.U32 R7, R5, 0x8, RZ ;  /* 0x0000000805077824 */ /* 0x002fe400078e00ff */
[----:B------:R-:W-:-:S03]  /*12a80*/  IMAD R5, R24, 0x1000, R34 ;  /* 0x0000100018057824 */ /* 0x000fc600078e0222 */
        /* <DEDUP_REMOVED lines=59> */
.L_x_8503:
        /* <DEDUP_REMOVED lines=10> */
.L_x_8424:
        /* <DEDUP_REMOVED lines=11> */
.L_x_8425:
        /* <DEDUP_REMOVED lines=31> */
.L_x_8427:
[----:B------:R-:W-:Y:S05]  /*13180*/  BSYNC B6 ;  /* 0x0000000000067941 */ /* 0x000fea0003800000 */
.L_x_8426:
[----:B------:R-:W2:Y:S01]  /*13190*/  LDL R4, [R1+0x10] ;  /* 0x0000100001047983 */ /* 0x000ea20000100800 */
[----:B0-----:R-:W0:Y:S01]  /*131a0*/  S2R R2, SR_TID.X ;  /* 0x0000000000027919 */ /* 0x001e220000002100 */
[----:B------:R-:W-:Y:S01]  /*131b0*/  IMAD.MOV.U32 R21, RZ, RZ, R35 ;  /* 0x000000ffff157224 */ /* 0x000fe200078e0023 */
[----:B------:R-:W-:Y:S01]  /*131c0*/  ULDC.64 UR4, c[0x0][0x298] ;  /* 0x0000a60000047ab9 */ /* 0x000fe20000000a00 */
[----:B------:R-:W3:Y:S01]  /*131d0*/  LDC R5, c[0x0][0x448] ;  /* 0x00011200ff057b82 */ /* 0x000ee20000000800 */
[----:B------:R-:W4:Y:S04]  /*131e0*/  LDL R20, [R1+0x4] ;  /* 0x0000040001147983 */ /* 0x000f280000100800 */
[----:B------:R0:W5:Y:S02]  /*131f0*/  LDL R9, [R1+0x8] ;  /* 0x0000080001097983 */ /* 0x0001640000100800 */
[----:B0-----:R-:W-:-:S04]  /*13200*/  LOP3.LUT R2, R2, 0x7f, RZ, 0xc0, !PT ;  /* 0x0000007f02027812 */ /* 0x001fc800078ec0ff */
[----:B------:R-:W-:Y:S02]  /*13210*/  SHF.R.U32.HI R0, RZ, 0x3, R2 ;  /* 0x00000003ff007819 */ /* 0x000fe40000011602 */
[----:B------:R-:W0:Y:S01]  /*13220*/  LDC R2, c[0x0][0x448] ;  /* 0x00011200ff027b82 */ /* 0x000e220000000800 */
[----:B------:R-:W1:Y:S01]  /*13230*/  S2R R35, SR_TID.X ;  /* 0x0000000000237919 */ /* 0x000e620000002100 */
[----:B0-----:R-:W-:-:S13]  /*13240*/  ISETP.NE.AND P6, PT, R2, 0x1, PT ;  /* 0x000000010200780c */ /* 0x001fda0003fc5270 */
[----:B------:R-:W0:Y:S01]  /*13250*/  @P6 LDC R3, c[0x0][0x44c] ;  /* 0x00011300ff036b82 */ /* 0x000e220000000800 */
[----:B-1----:R-:W-:-:S07]  /*13260*/  IMAD.SHL.U32 R35, R35, 0x10, RZ ;  /* 0x0000001023237824 */ /* 0x002fce00078e00ff */
[----:B------:R-:W1:Y:S01]  /*13270*/  @P6 LDC R2, c[0x0][0x450] ;  /* 0x00011400ff026b82 */ /* 0x000e620000000800 */
[----:B------:R-:W-:-:S05]  /*13280*/  LOP3.LUT R35, R0, 0x70, R35, 0xf8, !PT ;  /* 0x0000007000237812 */ /* 0x000fca00078ef823 */
[----:B------:R-:W-:-:S04]  /*13290*/  IMAD R35, R17, 0x40, R35 ;  /* 0x0000004011237824 */ /* 0x000fc800078e0223 */
[----:B------:R-:W-:Y:S02]  /*132a0*/  IMAD.MOV.U32 R0, RZ, RZ, R35 ;  /* 0x000000ffff007224 */ /* 0x000fe400078e0023 */
[----:B0-----:R-:W-:-:S05]  /*132b0*/  @P6 IMAD.HI.U32 R3, R35, R3, RZ ;  /* 0x0000000323036227 */ /* 0x001fca00078e00ff */
[----:B-1----:R-:W-:Y:S01]  /*132c0*/  @P6 SHF.R.U32.HI R0, RZ, R2, R3 ;  /* 0x00000002ff006219 */ /* 0x002fe20000011603 */
[----:B------:R-:W-:Y:S01]  /*132d0*/  IMAD.WIDE.U32 R2, R36, UR4, RZ ;  /* 0x0000000424027c25 */ /* 0x000fe2000f8e00ff */
[----:B------:R-:W0:Y:S03]  /*132e0*/  S2R R6, SR_TID.X ;  /* 0x0000000000067919 */ /* 0x000e260000002100 */
[----:B0-----:R-:W-:-:S05]  /*132f0*/  IMAD.SHL.U32 R7, R6, 0x8, RZ ;  /* 0x0000000806077824 */ /* 0x001fca00078e00ff */
        /* <DEDUP_REMOVED lines=21> */
[----:B---3--:R-:W-:Y:S02]  /*13450*/  IMAD R0, R5, R0, R35 ;  /* 0x0000000005007224 */ /* 0x008fe400078e0223 */
        /* <DEDUP_REMOVED lines=15> */
[----:B-----5:R-:W-:Y:S01]  /*13550*/  IMAD R3, R9, R5, RZ ;  /* 0x0000000509037224 */ /* 0x020fe200078e02ff */
[----:B------:R-:W-:Y:S01]  /*13560*/  SHFL.IDX PT, R4, R2, RZ, 0x181f ;  /* 0x00181fff02047589 */ /* 0x000fe200000e0000 */
[----:B------:R-:W-:Y:S01]  /*13570*/  IMAD R17, R17, 0x40, R8 ;  /* 0x0000004011117824 */ /* 0x000fe200078e0208 */
[----:B------:R-:W-:Y:S02]  /*13580*/  LOP3.LUT R22, R22, 0xfffffeff, RZ, 0xc0, !PT ;  /* 0xfffffeff16167812 */ /* 0x000fe400078ec0ff */
[----:B------:R-:W0:Y:S02]  /*13590*/  SHFL.IDX PT, R5, R0, RZ, 0x181f ;  /* 0x00181fff00057589 */ /* 0x000e2400000e0000 */
[----:B------:R-:W-:-:S13]  /*135a0*/  ISETP.GE.AND P2, PT, R17, R3, PT ;  /* 0x000000031100720c */ /* 0x000fda0003f46270 */
[----:B------:R-:W-:-:S04]  /*135b0*/  @P2 LOP3.LUT R22, R22, 0x100, RZ, 0xfc, !PT ;  /* 0x0000010016162812 */ /* 0x000fc800078efcff */
[----:B------:R-:W-:Y:S02]  /*135c0*/  LOP3.LUT R22, R22, 0xffffff7f, RZ, 0xc0, !PT ;  /* 0xffffff7f16167812 */ /* 0x000fe400078ec0ff */
[----:B0-----:R-:W-:-:S05]  /*135d0*/  @!P2 LEA R5, P1, R7, R5, 0x1 ;  /* 0x000000050705a211 */ /* 0x001fca00078208ff */
[----:B------:R-:W-:-:S05]  /*135e0*/  @!P2 IMAD.X R4, RZ, RZ, R4, P1 ;  /* 0x000000ffff04a224 */ /* 0x000fca00008e0604 */
        /* <DEDUP_REMOVED lines=30> */
.L_x_8512:
        /* <DEDUP_REMOVED lines=12> */
.L_x_8429:
        /* <DEDUP_REMOVED lines=28> */
.L_x_8431:
[----:B------:R-:W-:Y:S05]  /*13a50*/  BSYNC B6 ;  /* 0x0000000000067941 */ /* 0x000fea0003800000 */
.L_x_8430:
        /* <DEDUP_REMOVED lines=59> */
[----:B------:R-:W-:Y:S02]  /*13e10*/  LOP3.LUT R7, R17, 0x100, RZ, 0xfc, !PT ;  /* 0x0000010011077812 */ /* 0x000fe400078efcff */
[----:B------:R-:W-:-:S04]  /*13e20*/  SHF.L.U32 R17, R10, 0x3, RZ ;  /* 0x000000030a117819 */ /* 0x000fc800000006ff */
[----:B------:R-:W-:Y:S01]  /*13e30*/  LOP3.LUT R17, R17, 0x38, RZ, 0xc0, !PT ;  /* 0x0000003811117812 */ /* 0x000fe200078ec0ff */
[----:B------:R-:W-:Y:S01]  /*13e40*/  IMAD.SHL.U32 R20, R9, 0x8, RZ ;  /* 0x0000000809147824 */ /* 0x000fe200078e00ff */
[----:B------:R-:W-:Y:S02]  /*13e50*/  ISETP.GE.AND P2, PT, R7, UR4, PT ;  /* 0x0000000407007c0c */ /* 0x000fe4000bf46270 */
[----:B------:R-:W-:Y:S02]  /*13e60*/  ISETP.GE.AND P1, PT, R8, UR4, PT ;  /* 0x0000000408007c0c */ /* 0x000fe4000bf26270 */
[----:B------:R-:W-:Y:S01]  /*13e70*/  LOP3.LUT R7, R17, 0xc0, RZ, 0xfc, !PT ;  /* 0x000000c011077812 */ /* 0x000fe200078efcff */
[----:B------:R-:W-:Y:S01]  /*13e80*/  IMAD.SHL.U32 R17, R9, 0x8, RZ ;  /* 0x0000000809117824 */ /* 0x000fe200078e00ff */
[----:B------:R-:W-:Y:S02]  /*13e90*/  LOP3.LUT R20, R20, 0x38, RZ, 0xc0, !PT ;  /* 0x0000003814147812 */ /* 0x000fe400078ec0ff */
[----:B------:R-:W-:-:S02]  /*13ea0*/  LEA.HI.X R6, R2, UR5, R6, 0x1, P0 ;  /* 0x0000000502067c11 */ /* 0x000fc400080f0c06 */
[----:B------:R-:W-:Y:S02]  /*13eb0*/  LOP3.LUT R17, R17, 0x38, RZ, 0xc0, !PT ;  /* 0x0000003811117812 */ /* 0x000fe400078ec0ff */
[----:B------:R-:W-:Y:S02]  /*13ec0*/  SEL R2, RZ, 0x1, P1 ;  /* 0x00000001ff027807 */ /* 0x000fe40000800000 */
[----:B------:R-:W-:Y:S02]  /*13ed0*/  SEL R3, RZ, 0x4, P4 ;  /* 0x00000004ff037807 */ /* 0x000fe40002000000 */
[----:B------:R-:W-:Y:S02]  /*13ee0*/  SEL R4, RZ, 0x2, P5 ;  /* 0x00000002ff047807 */ /* 0x000fe40002800000 */
[----:B------:R-:W-:Y:S02]  /*13ef0*/  ISETP.GE.AND P3, PT, R7, UR4, PT ;  /* 0x0000000407007c0c */ /* 0x000fe4000bf66270 */
[----:B------:R-:W-:-:S02]  /*13f00*/  LOP3.LUT R7, R20, 0x180, RZ, 0xfc, !PT ;  /* 0x0000018014077812 */ /* 0x000fc400078efcff */
[----:B------:R-:W-:Y:S02]  /*13f10*/  LOP3.LUT R9, R17, 0x140, RZ, 0xfc, !PT ;  /* 0x0000014011097812 */ /* 0x000fe400078efcff */
[----:B------:R-:W-:Y:S02]  /*13f20*/  IADD3 R2, R3, R4, R2 ;  /* 0x0000000403027210 */ /* 0x000fe40007ffe002 */
[----:B------:R-:W-:Y:S02]  /*13f30*/  SEL R3, RZ, 0x10, P2 ;  /* 0x00000010ff037807 */ /* 0x000fe40001000000 */
[----:B------:R-:W-:Y:S02]  /*13f40*/  SEL R4, RZ, 0x8, P3 ;  /* 0x00000008ff047807 */ /* 0x000fe40001800000 */
[----:B------:R-:W-:Y:S02]  /*13f50*/  @P1 LOP3.LUT R22, R22, 0x800, RZ, 0xfc, !PT ;  /* 0x0000080016161812 */ /* 0x000fe400078efcff */
[----:B------:R-:W-:-:S02]  /*13f60*/  ISETP.GE.AND P0, PT, R7, UR4, PT ;  /* 0x0000000407007c0c */ /* 0x000fc4000bf06270 */
        /* <DEDUP_REMOVED lines=83> */
.L_x_8522:
        /* <DEDUP_REMOVED lines=23> */
.L_x_8434:
[----:B------:R-:W-:Y:S05]  /*14610*/  BSYNC B0 ;  /* 0x0000000000007941 */ /* 0x000fea0003800000 */
.L_x_8433:
[----:B------:R-:W-:Y:S01]  /*14620*/  NOP ;  /* 0x0000000000007918 */ /* 0x000fe20000000000 */
[----:B------:R-:W-:-:S13]  /*14630*/  PLOP3.LUT P0, PT, PT, PT, PT, 0x80, 0x0 ;  /* 0x000000000000781c */ /* 0x000fda0003f0f070 */
.L_x_8435:
        /* <DEDUP_REMOVED lines=18> */
.L_x_8523:
[----:B------:R-:W-:Y:S05]  /*14760*/  BSYNC B0 ;  /* 0x0000000000007941 */ /* 0x000fea0003800000 */
.L_x_8436:
[----:B------:R-:W-:-:S05]  /*14770*/  IMAD.U32 R2, RZ, RZ, UR36 ;  /* 0x00000024ff027e24 */ /* 0x000fca000f8e00ff */
[----:B------:R-:W-:-:S13]  /*14780*/  ISETP.NE.AND P0, PT, R2, 0x3, PT ;  /* 0x000000030200780c */ /* 0x000fda0003f05270 */
[----:B------:R-:W-:Y:S05]  /*14790*/  @!P0 BRA `(.L_x_8438) ;  /* 0x0000000000048947 */ /* 0x000fea0003800000 */
[----:B------:R-:W-:Y:S01]  /*147a0*/  BPT.TRAP 0x1 ;  /* 0x000000040000795c */ /* 0x000fe20000300000 */
.L_x_8438:
[----:B0-----:R-:W-:Y:S01]  /*147b0*/  SHF.L.U32 R0, R26, 0x1f, RZ ;  /* 0x0000001f1a007819 */ /* 0x001fe200000006ff */
[----:B------:R-:W-:Y:S03]  /*147c0*/  BSSY B0, `(.L_x_8439) ;  /* 0x0000003000007945 */ /* 0x000fe60003800000 */
[----:B------:R-:W0:Y:S02]  /*147d0*/  SYNCS.PHASECHK.TRANS64.TRYWAIT P0, [R27+URZ+0x38860], R0 ;  /* 0x038860001b0075a7 */ /* 0x000e24000800017f */
[----:B0-----:R-:W-:Y:S05]  /*147e0*/  @!P0 BRA `(.L_x_8440) ;  /* 0x0000004400088947 */ /* 0x001fea0003800000 */
.L_x_8524:
[----:B------:R-:W-:Y:S05]  /*147f0*/  BSYNC B0 ;  /* 0x0000000000007941 */ /* 0x000fea0003800000 */
.L_x_8439:
        /* <DEDUP_REMOVED lines=110> */
.L_x_8534:
[C---:B------:R-:W-:Y:S02]  /*14ee0*/  LOP3.LUT P6, RZ, R22.reuse, 0x40, RZ, 0xc0, !PT ;  /* 0x0000004016ff7812 */ /* 0x040fe400078cc0ff */
[----:B------:R-:W-:Y:S02]  /*14ef0*/  LOP3.LUT R22, R22, 0xfffffeff, RZ, 0xc0, !PT ;  /* 0xfffffeff16167812 */ /* 0x000fe400078ec0ff */
[C---:B------:R-:W-:Y:S02]  /*14f00*/  ISETP.LT.OR P6, PT, R30.reuse, 0x31, P6 ;  /* 0x000000311e00780c */ /* 0x040fe400037c1670 */
[----:B------:R-:W-:-:S11]  /*14f10*/  ISETP.LT.OR P5, PT, R30, 0x31, !P5 ;  /* 0x000000311e00780c */ /* 0x000fd60006fa1670 */
[----:B------:R-:W-:Y:S02]  /*14f20*/  @P6 LOP3.LUT R22, R22, 0x100, RZ, 0xfc, !PT ;  /* 0x0000010016166812 */ /* 0x000fe400078efcff */
[----:B------:R-:W-:Y:S02]  /*14f30*/  ISETP.LT.OR P6, PT, R30, 0x31, !P4 ;  /* 0x000000311e00780c */ /* 0x000fe400067c1670 */
[----:B------:R-:W-:Y:S02]  /*14f40*/  LOP3.LUT R22, R22, 0xffbfffff, RZ, 0xc0, !PT ;  /* 0xffbfffff16167812 */ /* 0x000fe400078ec0ff */
[----:B------:R-:W-:Y:S02]  /*14f50*/  ISETP.LT.OR P4, PT, R30, 0x31, !P2 ;  /* 0x000000311e00780c */ /* 0x000fe40005781670 */
        /* <DEDUP_REMOVED lines=26> */
.L_x_8442:
        /* <DEDUP_REMOVED lines=11> */
.L_x_8443:
[----:B------:R-:W2:Y:S01]  /*151b0*/  LDL R3, [R1+0xc] ;  /* 0x00000c0001037983 */ /* 0x000ea20000100800 */
[----:B------:R1:W-:Y:S01]  /*151c0*/  SYNCS.ARRIVE.TRANS64.A1T0 RZ, [R27+URZ+0x38850], RZ ;  /* 0x038850ff1bff79a7 */ /* 0x0003e2000810003f */
[----:B------:R-:W-:Y:S01]  /*151d0*/  BSSY B0, `(.L_x_8444) ;  /* 0x00000f7000007945 */ /* 0x000fe20003800000 */
[----:B--2---:R-:W-:-:S13]  /*151e0*/  ISETP.GE.AND P0, PT, R3, 0x2, PT ;  /* 0x000000020300780c */ /* 0x004fda0003f06270 */
[----:B-1----:R-:W-:Y:S05]  /*151f0*/  @!P0 BRA `(.L_x_8445) ;  /* 0x0000000c00d08947 */ /* 0x002fea0003800000 */
[----:B------:R-:W2:Y:S01]  /*15200*/  LDL.LU R2, [R1+0x24] ;  /* 0x0000240001027983 */ /* 0x000ea20000300800 */
[----:B------:R-:W-:Y:S01]  /*15210*/  LOP3.LUT R30, R31, 0x80, RZ, 0xc0, !PT ;  /* 0x000000801f1e7812 */ /* 0x000fe200078ec0ff */
[----:B------:R-:W-:-:S03]  /*15220*/  VIADD R7, R3, 0xfffffffe ;  /* 0xfffffffe03077836 */ /* 0x000fc60000000000 */
[----:B------:R-:W-:Y:S02]  /*15230*/  SHF.R.U32.HI R30, RZ, 0x3, R30 ;  /* 0x00000003ff1e7819 */ /* 0x000fe4000001161e */
[----:B--2---:R-:W-:-:S04]  /*15240*/  LOP3.LUT R2, R2, 0x40, RZ, 0xc0, !PT ;  /* 0x0000004002027812 */ /* 0x004fc800078ec0ff */
[----:B------:R-:W-:-:S07]  /*15250*/  SHF.R.U32.HI R31, RZ, 0x2, R2 ;  /* 0x00000002ff1f7819 */ /* 0x000fce0000011602 */
.L_x_8458:
        /* <DEDUP_REMOVED lines=16> */
[----:B------:R-:W-:-:S04]  /*15360*/  IMAD.IADD R6, R4, 0x1, R6 ;  /* 0x0000000104067824 */ /* 0x000fc800078e0206 */
[----:B------:R-:W-:-:S05]  /*15370*/  IMAD.MOV.U32 R10, RZ, RZ, R6 ;  /* 0x000000ffff0a7224 */ /* 0x000fca00078e0006 */
        /* <DEDUP_REMOVED lines=26> */
.L_x_8446:
[----:B------:R-:W-:Y:S01]  /*15520*/  IMAD R6, R24, 0x8, R23 ;  /* 0x0000000818067824 */ /* 0x000fe200078e0217 */
[----:B------:R-:W-:Y:S01]  /*15530*/  SHF.L.U32 R17, R26, 0x1f, RZ ;  /* 0x0000001f1a117819 */ /* 0x000fe200000006ff */
[----:B------:R-:W-:Y:S01]  /*15540*/  BSSY B1, `(.L_x_8447) ;  /* 0x0000004000017945 */ /* 0x000fe20003800000 */
[----:B------:R-:W-:Y:S02]  /*15550*/  SHF.R.S32.HI R9, RZ, 0x1f, R5 ;  /* 0x0000001fff097819 */ /* 0x000fe40000011405 */
[----:B------:R-:W0:Y:S02]  /*15560*/  SYNCS.PHASECHK.TRANS64.TRYWAIT P0, [R6+URZ+0x38840], R17 ;  /* 0x03884011060075a7 */ /* 0x000e24000800017f */
[----:B0-----:R-:W-:Y:S05]  /*15570*/  @!P0 BRA `(.L_x_8448) ;  /* 0x0000003c00e08947 */ /* 0x001fea0003800000 */
.L_x_8535:
[----:B------:R-:W-:Y:S05]  /*15580*/  BSYNC B1 ;  /* 0x0000000000017941 */ /* 0x000fea0003800000 */
.L_x_8447:
        /* <DEDUP_REMOVED lines=42> */
.L_x_8545:
        /* <DEDUP_REMOVED lines=8> */
.L_x_8450:
        /* <DEDUP_REMOVED lines=11> */
.L_x_8451:
[----:B------:R2:W-:Y:S01]  /*15960*/  SYNCS.ARRIVE.TRANS64.A1T0 RZ, [R6+URZ+0x38830], RZ ;  /* 0x038830ff06ff79a7 */ /* 0x0005e2000810003f */
[----:B------:R-:W-:Y:S05]  /*15970*/  @!P2 BRA `(.L_x_8452) ;  /* 0x000000000004a947 */ /* 0x000fea0003800000 */
[----:B------:R-:W-:Y:S01]  /*15980*/  BPT.TRAP 0x1 ;  /* 0x000000040000795c */ /* 0x000fe20000300000 */
.L_x_8452:
[----:B------:R-:W3:Y:S01]  /*15990*/  SYNCS.PHASECHK.TRANS64.TRYWAIT P0, [R6+URZ+0x38860], R17 ;  /* 0x03886011060075a7 */ /* 0x000ee2000800017f */
[----:B------:R-:W-:Y:S04]  /*159a0*/  BSSY B1, `(.L_x_8453) ;  /* 0x0000002000017945 */ /* 0x000fe80003800000 */
[----:B---3--:R-:W-:Y:S05]  /*159b0*/  @!P0 BRA `(.L_x_8454) ;  /* 0x0000004000008947 */ /* 0x008fea0003800000 */
.L_x_8546:
[----:B------:R-:W-:Y:S05]  /*159c0*/  BSYNC B1 ;  /* 0x0000000000017941 */ /* 0x000fea0003800000 */
.L_x_8453:
        /* <DEDUP_REMOVED lines=46> */
[C---:B------:R-:W-:Y:S02]  /*15cb0*/  LOP3.LUT P3, RZ, R22.reuse, 0x400, RZ, 0xc0, !PT ;  /* 0x0000040016ff7812 */ /* 0x040fe4000786c0ff */
[----:B-----5:R-:W-:Y:S01]  /*15cc0*/  IADD3.X R5, RZ, R5, RZ, P2, !PT ;  /* 0x00000005ff057210 */ /* 0x020fe200017fe4ff */
[----:B------:R-:W-:Y:S01]  /*15cd0*/  LDGSTS.E.BYPASS.LTC128B.128 [R17+0x6400], desc[UR44][R2.64+0x180], !P6 ;  /* 0x0640018002117fae */ /* 0x000fe2000f101d6c */
[----:B------:R-:W-:-:S03]  /*15ce0*/  LOP3.LUT P2, RZ, R22, 0x200, RZ, 0xc0, !PT ;  /* 0x0000020016ff7812 */ /* 0x000fc6000784c0ff */
        /* <DEDUP_REMOVED lines=31> */
.L_x_8556:
        /* <DEDUP_REMOVED lines=25> */
.L_x_8456:
        /* <DEDUP_REMOVED lines=11> */
.L_x_8457:
[----:B------:R3:W-:Y:S01]  /*16120*/  SYNCS.ARRIVE.TRANS64.A1T0 RZ, [R6+URZ+0x38850], RZ ;  /* 0x038850ff06ff79a7 */ /* 0x0007e2000810003f */
[----:B------:R-:W-:Y:S05]  /*16130*/  @P3 BRA `(.L_x_8458) ;  /* 0xfffffff000483947 */ /* 0x000fea000383ffff */
.L_x_8445:
[----:B------:R-:W-:Y:S05]  /*16140*/  BSYNC B0 ;  /* 0x0000000000007941 */ /* 0x000fea0003800000 */
.L_x_8444:
        /* <DEDUP_REMOVED lines=21> */
.L_x_8460:
[----:B------:R-:W-:Y:S05]  /*162a0*/  BSYNC B0 ;  /* 0x0000000000007941 */ /* 0x000fea0003800000 */
.L_x_8459:
[----:B------:R-:W-:-:S07]  /*162b0*/  SEL R24, R24, RZ, P0 ;  /* 0x000000ff18187207 */ /* 0x000fce0000000000 */
.L_x_8413:
[----:B------:R-:W-:Y:S05]  /*162c0*/  BSYNC B7 ;  /* 0x0000000000077941 */ /* 0x000fea0003800000 */
.L_x_8411:
        /* <DEDUP_REMOVED lines=11> */
.L_x_8461:
        /* <DEDUP_REMOVED lines=36> */
.L_x_8566:
[----:B------:R-:W-:Y:S02]  /*165c0*/  ULDC UR4, c[0x0][0xd38] ;  /* 0x00034e0000047ab9 */ /* 0x000fe40000000800 */
[----:B------:R-:W-:-:S04]  /*165d0*/  IMAD.U32 R4, RZ, RZ, UR4 ;  /* 0x00000004ff047e24 */ /* 0x000fc8000f8e00ff */
[----:B--2---:R-:W-:-:S04]  /*165e0*/  IMAD R14, R14, R4, RZ ;  /* 0x000000040e0e7224 */ /* 0x004fc800078e02ff */
[----:B------:R-:W-:-:S05]  /*165f0*/  IMAD.IADD R5, R5, 0x1, R14 ;  /* 0x0000000105057824 */ /* 0x000fca00078e020e */
[----:B------:R-:W-:-:S13]  /*16600*/  ISETP.GT.AND P6, PT, R5, R0, PT ;  /* 0x000000000500720c */ /* 0x000fda0003fc4270 */
[----:B------:R-:W-:Y:S05]  /*16610*/  @P6 BRA `(.L_x_8464) ;  /* 0x00000000009c6947 */ /* 0x000fea0003800000 */
.L_x_8469:
        /* <DEDUP_REMOVED lines=14> */
.L_x_8467:
[----:B------:R-:W-:Y:S05]  /*16700*/  BSYNC B0 ;  /* 0x0000000000007941 */ /* 0x000fea0003800000 */
.L_x_8466:
        /* <DEDUP_REMOVED lines=18> */
.L_x_8574:
[----:B------:R-:W-:Y:S02]  /*16830*/  ULDC UR4, c[0x0][0xd38] ;  /* 0x00034e0000047ab9 */ /* 0x000fe40000000800 */
[----:B------:R-:W-:-:S04]  /*16840*/  IMAD.U32 R4, RZ, RZ, UR4 ;  /* 0x00000004ff047e24 */ /* 0x000fc8000f8e00ff */
[----:B--2---:R-:W-:-:S04]  /*16850*/  IMAD R14, R14, R4, RZ ;  /* 0x000000040e0e7224 */ /* 0x004fc800078e02ff */
[----:B------:R-:W-:-:S05]  /*16860*/  IMAD.IADD R5, R14, 0x1, R5 ;  /* 0x000000010e057824 */ /* 0x000fca00078e0205 */
[----:B------:R-:W-:-:S13]  /*16870*/  ISETP.GT.AND P6, PT, R5, R0, PT ;  /* 0x000000000500720c */ /* 0x000fda0003fc4270 */
[----:B------:R-:W-:Y:S05]  /*16880*/  @!P6 BRA `(.L_x_8469) ;  /* 0xfffffffc0064e947 */ /* 0x000fea000383ffff */
.L_x_8464:
        /* <DEDUP_REMOVED lines=8> */
.L_x_8578:
[----:B------:R-:W-:Y:S01]  /*16910*/  ISETP.NE.AND P0, PT, R3, RZ, PT ;  /* 0x000000ff0300720c */ /* 0x000fe20003f05270 */
[----:B------:R-:W-:-:S12]  /*16920*/  IMAD.MOV.U32 R14, RZ, RZ, RZ ;  /* 0x000000ffff0e7224 */ /* 0x000fd800078e00ff */
[----:B------:R-:W-:Y:S05]  /*16930*/  @!P0 BRA `(.L_x_8471) ;  /* 0x0000000000108947 */ /* 0x000fea0003800000 */
[----:B------:R-:W-:Y:S01]  /*16940*/  UMOV UR4, 0xffffffff ;  /* 0xffffffff00047882 */ /* 0x000fe20000000000 */
[----:B------:R-:W-:Y:S02]  /*16950*/  VIADD R12, R6, 0xffffffff ;  /* 0xffffffff060c7836 */ /* 0x000fe40000000000 */
[----:B------:R-:W-:Y:S05]  /*16960*/  BRA.DIV UR4, `(.L_x_8472) ;  /* 0x00000042042c7947 */ /* 0x000fea000b800000 */
[----:B------:R4:W0:Y:S02]  /*16970*/  SHFL.IDX PT, R14, R2, R12, 0x1f ;  /* 0x00001f0c020e7589 */ /* 0x00082400000e0000 */
.L_x_8471:
        /* <DEDUP_REMOVED lines=66> */
.L_x_8465:
[----:B------:R-:W-:Y:S01]  /*16da0*/  UMOV UR4, URZ ;  /* 0x0000003f00047c82 */ /* 0x000fe20008000000 */
[----:B------:R-:W-:Y:S01]  /*16db0*/  UMOV UR5, URZ ;  /* 0x0000003f00057c82 */ /* 0x000fe20008000000 */
[----:B------:R-:W-:Y:S01]  /*16dc0*/  ULDC UR6, c[0x0][0xd3c] ;  /* 0x00034f0000067ab9 */ /* 0x000fe20000000800 */
[----:B------:R-:W-:Y:S01]  /*16dd0*/  MOV R16, R0 ;  /* 0x0000000000107202 */ /* 0x000fe20000000f00 */
[----:B------:R-:W-:Y:S02]  /*16de0*/  IMAD.U32 R17, RZ, RZ, UR4 ;  /* 0x00000004ff117e24 */ /* 0x000fe4000f8e00ff */
[----:B------:R-:W-:Y:S02]  /*16df0*/  IMAD.U32 R18, RZ, RZ, UR5 ;  /* 0x00000005ff127e24 */ /* 0x000fe4000f8e00ff */
[----:B------:R-:W-:-:S07]  /*16e00*/  IMAD.U32 R19, RZ, RZ, UR6 ;  /* 0x00000006ff137e24 */ /* 0x000fce000f8e00ff */
.L_x_8473:
        /* <DEDUP_REMOVED lines=10> */
.L_x_8462:
[----:B------:R-:W-:Y:S02]  /*16eb0*/  ULDC UR4, c[0x0][0xd3c] ;  /* 0x00034f0000047ab9 */ /* 0x000fe40000000800 */
[----:B0-----:R-:W-:-:S13]  /*16ec0*/  ISETP.GE.AND P0, PT, R19, UR4, PT ;  /* 0x0000000413007c0c */ /* 0x001fda000bf06270 */
[----:B------:R-:W-:Y:S05]  /*16ed0*/  @!P0 BRA `(.L_x_8474) ;  /* 0xffffffa800588947 */ /* 0x000fea000383ffff */
[----:B------:R-:W-:Y:S05]  /*16ee0*/  BSYNC B8 ;  /* 0x0000000000087941 */ /* 0x000fea0003800000 */
.L_x_8407:
        /* <DEDUP_REMOVED lines=12> */
.L_x_8581:
[----:B------:R-:W-:Y:S05]  /*16fb0*/  BSYNC B0 ;  /* 0x0000000000007941 */ /* 0x000fea0003800000 */
.L_x_8475:
[----:B------:R-:W-:-:S03]  /*16fc0*/  UMOV UR4, 0xffffffff ;  /* 0xffffffff00047882 */ /* 0x000fc60000000000 */
[----:B------:R-:W-:Y:S05]  /*16fd0*/  BRA.DIV UR4, `(.L_x_8477) ;  /* 0x0000003a04c87947 */ /* 0x000fea000b800000 */
[----:B------:R-:W0:Y:S02]  /*16fe0*/  S2R R0, SR_TID.X ;  /* 0x0000000000007919 */ /* 0x000e240000002100 */
[----:B0-----:R-:W-:-:S04]  /*16ff0*/  SHF.R.U32.HI R0, RZ, 0x5, R0 ;  /* 0x00000005ff007819 */ /* 0x001fc80000011600 */
[----:B------:R-:W-:-:S05]  /*17000*/  LOP3.LUT R0, R0, 0x3, RZ, 0xc0, !PT ;  /* 0x0000000300007812 */ /* 0x000fca00078ec0ff */
[----:B------:R0:W0:Y:S02]  /*17010*/  SHFL.IDX PT, R14, R0, RZ, 0x1f ;  /* 0x00001fff000e7589 */ /* 0x00002400000e0000 */
.L_x_8584:
[----:B0-----:R-:W-:Y:S01]  /*17020*/  ISETP.NE.AND P0, PT, R14, RZ, PT ;  /* 0x000000ff0e00720c */ /* 0x001fe20003f05270 */
[----:B------:R-:W-:-:S12]  /*17030*/  BSSY B0, `(.L_x_8478) ;  /* 0x0000024000007945 */ /* 0x000fd80003800000 */
[----:B------:R-:W-:Y:S05]  /*17040*/  @P0 BRA `(.L_x_8479) ;  /* 0x0000000000880947 */ /* 0x000fea0003800000 */
[----:B------:R-:W-:-:S03]  /*17050*/  UMOV UR4, 0xffffffff ;  /* 0xffffffff00047882 */ /* 0x000fc60000000000 */
[----:B------:R-:W-:Y:S05]  /*17060*/  BRA.DIV UR4, `(.L_x_8480) ;  /* 0x0000003a04d87947 */ /* 0x000fea000b800000 */
[----:B------:R-:W-:-:S13]  /*17070*/  ELECT P6, URZ, PT ;  /* 0x00000000003f782f */ /* 0x000fda00038c0000 */
.L_x_8587:
[----:B------:R-:W-:Y:S05]  /*17080*/  @!P6 BRA `(.L_x_8479) ;  /* 0x000000000078e947 */ /* 0x000fea0003800000 */
[----:B------:R-:W-:-:S06]  /*17090*/  ULOP3.LUT UR4, UR42, 0x2, URZ, 0xfc, !UPT ;  /* 0x000000022a047892 */ /* 0x000fcc000f8efc3f */
[----:B------:R-:W-:-:S05]  /*170a0*/  IMAD.U32 R0, RZ, RZ, UR4 ;  /* 0x00000004ff007e24 */ /* 0x000fca000f8e00ff */
[----:B------:R-:W-:-:S13]  /*170b0*/  ISETP.NE.AND P0, PT, R0, 0x3, PT ;  /* 0x000000030000780c */ /* 0x000fda0003f05270 */
[----:B------:R-:W-:Y:S05]  /*170c0*/  @!P0 BRA `(.L_x_8481) ;  /* 0x0000000000048947 */ /* 0x000fea0003800000 */
[----:B------:R-:W-:Y:S01]  /*170d0*/  BPT.TRAP 0x1 ;  /* 0x000000040000795c */ /* 0x000fe20000300000 */
.L_x_8481:
[----:B------:R-:W-:Y:S01]  /*170e0*/  IMAD R5, R24, 0x8, R7 ;  /* 0x0000000818057824 */ /* 0x000fe200078e0207 */
[----:B------:R-:W-:Y:S01]  /*170f0*/  SHF.L.U32 R0, R26, 0x1f, RZ ;  /* 0x0000001f1a007819 */ /* 0x000fe200000006ff */
[----:B------:R-:W-:-:S03]  /*17100*/  VIADD R24, R24, 0x1 ;  /* 0x0000000118187836 */ /* 0x000fc60000000000 */
[----:B------:R-:W0:Y:S02]  /*17110*/  SYNCS.PHASECHK.TRANS64.TRYWAIT P1, [R5+URZ+0x38840], R0 ;  /* 0x03884000050075a7 */ /* 0x000e24000802017f */
[----:B------:R-:W-:-:S04]  /*17120*/  ISETP.NE.AND P2, PT, R24, 0x2, PT ;  /* 0x000000021800780c */ /* 0x000fc80003f45270 */
[----:B------:R-:W-:Y:S01]  /*17130*/  SEL R3, RZ, 0x1, P2 ;  /* 0x00000001ff037807 */ /* 0x000fe20001000000 */
[----:B0-----:R-:W-:Y:S08]  /*17140*/  @!P1 BRA `(.L_x_8482) ;  /* 0x0000003800c09947 */ /* 0x001ff00003800000 */
.L_x_8588:
[----:B------:R-:W-:Y:S02]  /*17150*/  SEL R24, R24, RZ, P2 ;  /* 0x000000ff18187207 */ /* 0x000fe40001000000 */
[----:B------:R-:W-:Y:S01]  /*17160*/  LOP3.LUT R2, R26, R3, RZ, 0x3c, !PT ;  /* 0x000000031a027212 */ /* 0x000fe200078e3cff */
[----:B------:R-:W-:Y:S06]  /*17170*/  @!P0 BRA `(.L_x_8483) ;  /* 0x0000000000048947 */ /* 0x000fec0003800000 */
[----:B------:R-:W-:Y:S01]  /*17180*/  BPT.TRAP 0x1 ;  /* 0x000000040000795c */ /* 0x000fe20000300000 */
.L_x_8483:
[----:B------:R-:W-:Y:S01]  /*17190*/  IMAD R3, R24, 0x8, R7 ;  /* 0x0000000818037824 */ /* 0x000fe200078e0207 */
[----:B------:R-:W-:-:S04]  /*171a0*/  SHF.L.U32 R2, R2, 0x1f, RZ ;  /* 0x0000001f02027819 */ /* 0x000fc800000006ff */
[----:B------:R-:W0:Y:S02]  /*171b0*/  SYNCS.PHASECHK.TRANS64.TRYWAIT P1, [R3+URZ+0x38840], R2 ;  /* 0x03884002030075a7 */ /* 0x000e24000802017f */
[----:B0-----:R-:W-:Y:S05]  /*171c0*/  @!P1 BRA `(.L_x_8484) ;  /* 0x0000003800b49947 */ /* 0x001fea0003800000 */
.L_x_8589:
[----:B------:R-:W-:Y:S05]  /*171d0*/  @!P0 BRA `(.L_x_8485) ;  /* 0x0000000000048947 */ /* 0x000fea0003800000 */
[----:B------:R-:W-:Y:S01]  /*171e0*/  BPT.TRAP 0x1 ;  /* 0x000000040000795c */ /* 0x000fe20000300000 */
.L_x_8485:
[----:B------:R-:W0:Y:S02]  /*171f0*/  SYNCS.PHASECHK.TRANS64.TRYWAIT P1, [R5+URZ+0x38860], R0 ;  /* 0x03886000050075a7 */ /* 0x000e24000802017f */
[----:B0-----:R-:W-:Y:S05]  /*17200*/  @!P1 BRA `(.L_x_8486) ;  /* 0x0000003800b89947 */ /* 0x001fea0003800000 */
.L_x_8590:
[----:B------:R-:W-:Y:S05]  /*17210*/  @!P0 BRA `(.L_x_8487) ;  /* 0x0000000000048947 */ /* 0x000fea0003800000 */
[----:B------:R-:W-:Y:S01]  /*17220*/  BPT.TRAP 0x1 ;  /* 0x000000040000795c */ /* 0x000fe20000300000 */
.L_x_8487:
[----:B------:R0:W0:Y:S02]  /*17230*/  SYNCS.PHASECHK.TRANS64.TRYWAIT P0, [R3+URZ+0x38860], R2 ;  /* 0x03886002030075a7 */ /* 0x000024000800017f */
[----:B0-----:R-:W-:Y:S05]  /*17240*/  @!P0 NANOSLEEP.SYNCS 0x989680 ;  /* 0x009896800000895d */ /* 0x001fea0003900000 */
[----:B------:R-:W0:Y:S02]  /*17250*/  @!P0 SYNCS.PHASECHK.TRANS64 P0, [R3+URZ+0x38860], R2 ;  /* 0x03886002030085a7 */ /* 0x000e24000800007f */
[----:B0-----:R-:W-:Y:S05]  /*17260*/  @!P0 BRA `(.L_x_8487) ;  /* 0xfffffffc00f08947 */ /* 0x001fea000383ffff */
.L_x_8479:
[----:B------:R-:W-:Y:S05]  /*17270*/  BSYNC B0 ;  /* 0x0000000000007941 */ /* 0x000fea0003800000 */
.L_x_8478:
[----:B------:R-:W-:Y:S05]  /*17280*/  EXIT ;  /* 0x000000000000794d */ /* 0x000fea0003800000 */
.L_x_8349:
[----:B0-----:R0:W1:Y:S02]  /*17290*/  SYNCS.PHASECHK.TRANS64.TRYWAIT P1, [R17+URZ+0x38800], R4 ;  /* 0x03880004110075a7 */ /* 0x001064000802017f */
[----:B-1----:R-:W-:Y:S05]  /*172a0*/  @!P1 NANOSLEEP.SYNCS 0x989680 ;  /* 0x009896800000995d */ /* 0x002fea0003900000 */
[----:B------:R-:W1:Y:S02]  /*172b0*/  @!P1 SYNCS.PHASECHK.TRANS64 P1, [R17+URZ+0x38800], R4 ;  /* 0x03880004110095a7 */ /* 0x000e64000802007f */
[----:B-1----:R-:W-:Y:S05]  /*172c0*/  @!P1 BRA `(.L_x_8349) ;  /* 0xfffffffc00f09947 */ /* 0x002fea000383ffff */
[----:B------:R-:W-:Y:S05]  /*172d0*/  BRA `(.L_x_8488) ;  /* 0xfffffec400a07947 */ /* 0x000fea000383ffff */
.L_x_8353:
[----:B--2---:R2:W3:Y:S02]  /*172e0*/  SYNCS.PHASECHK.TRANS64.TRYWAIT P1, [R9+URZ+0x38830], R6 ;  /* 0x03883006090075a7 */ /* 0x0044e4000802017f */
[----:B---3--:R-:W-:Y:S05]  /*172f0*/  @!P1 NANOSLEEP.SYNCS 0x989680 ;  /* 0x009896800000995d */ /* 0x008fea0003900000 */
[----:B------:R-:W3:Y:S02]  /*17300*/  @!P1 SYNCS.PHASECHK.TRANS64 P1, [R9+URZ+0x38830], R6 ;  /* 0x03883006090095a7 */ /* 0x000ee4000802007f */
[----:B---3--:R-:W-:Y:S05]  /*17310*/  @!P1 BRA `(.L_x_8353) ;  /* 0xfffffffc00f09947 */ /* 0x008fea000383ffff */
[----:B------:R-:W-:Y:S05]  /*17320*/  BRA `(.L_x_8352) ;  /* 0xfffffec400c07947 */ /* 0x000fea000383ffff */
.L_x_8354:
[----:B---3--:R3:W4:Y:S02]  /*17330*/  SYNCS.PHASECHK.TRANS64.TRYWAIT P1, [R17+URZ+0x38810], R4 ;  /* 0x03881004110075a7 */ /* 0x008724000802017f */
[----:B----4-:R-:W-:Y:S05]  /*17340*/  @!P1 NANOSLEEP.SYNCS 0x989680 ;  /* 0x009896800000995d */ /* 0x010fea0003900000 */
[----:B------:R-:W4:Y:S02]  /*17350*/  @!P1 SYNCS.PHASECHK.TRANS64 P1, [R17+URZ+0x38810], R4 ;  /* 0x03881004110095a7 */ /* 0x000f24000802007f */
[----:B----4-:R-:W-:Y:S05]  /*17360*/  @!P1 BRA `(.L_x_8354) ;  /* 0xfffffffc00f09947 */ /* 0x010fea000383ffff */
[----:B------:R-:W-:Y:S05]  /*17370*/  BRA `(.L_x_8489) ;  /* 0xfffffec8004c7947 */ /* 0x000fea000383ffff */
.L_x_8358:
[----:B0-----:R0:W3:Y:S02]  /*17380*/  SYNCS.PHASECHK.TRANS64.TRYWAIT P1, [R9+URZ+0x38850], R6 ;  /* 0x03885006090075a7 */ /* 0x0010e4000802017f */
[----:B---3--:R-:W-:Y:S05]  /*17390*/  @!P1 NANOSLEEP.SYNCS 0x989680 ;  /* 0x009896800000995d */ /* 0x008fea0003900000 */
[----:B------:R-:W3:Y:S02]  /*173a0*/  @!P1 SYNCS.PHASECHK.TRANS64 P1, [R9+URZ+0x38850], R6 ;  /* 0x03885006090095a7 */ /* 0x000ee4000802007f */
[----:B---3--:R-:W-:Y:S05]  /*173b0*/  @!P1 BRA `(.L_x_8358) ;  /* 0xfffffffc00f09947 */ /* 0x008fea000383ffff */
[----:B------:R-:W-:Y:S05]  /*173c0*/  BRA `(.L_x_8357) ;  /* 0xfffffec8007c7947 */ /* 0x000fea000383ffff */
.L_x_8365:
[----:B-1----:R1:W2:Y:S02]  /*173d0*/  SYNCS.PHASECHK.TRANS64.TRYWAIT P1, [R9+URZ+0x38830], R8 ;  /* 0x03883008090075a7 */ /* 0x0022a4000802017f */
[----:B--2---:R-:W-:Y:S05]  /*173e0*/  @!P1 NANOSLEEP.SYNCS 0x989680 ;  /* 0x009896800000995d */ /* 0x004fea0003900000 */
[----:B------:R-:W2:Y:S02]  /*173f0*/  @!P1 SYNCS.PHASECHK.TRANS64 P1, [R9+URZ+0x38830], R8 ;  /* 0x03883008090095a7 */ /* 0x000ea4000802007f */
[----:B--2---:R-:W-:Y:S05]  /*17400*/  @!P1 BRA `(.L_x_8365) ;  /* 0xfffffffc00f09947 */ /* 0x004fea000383ffff */
[----:B------:R-:W-:Y:S05]  /*17410*/  BRA `(.L_x_8364) ;  /* 0xfffffef400887947 */ /* 0x000fea000383ffff */
.L_x_8369:
[----:B---3--:R3:W4:Y:S02]  /*17420*/  SYNCS.PHASECHK.TRANS64.TRYWAIT P1, [R9+URZ+0x38850], R8 ;  /* 0x03885008090075a7 */ /* 0x008724000802017f */
[----:B----4-:R-:W-:Y:S05]  /*17430*/  @!P1 NANOSLEEP.SYNCS 0x989680 ;  /* 0x009896800000995d */ /* 0x010fea0003900000 */
[----:B------:R-:W4:Y:S02]  /*17440*/  @!P1 SYNCS.PHASECHK.TRANS64 P1, [R9+URZ+0x38850], R8 ;  /* 0x03885008090095a7 */ /* 0x000f24000802007f */
[----:B----4-:R-:W-:Y:S05]  /*17450*/  @!P1 BRA `(.L_x_8369) ;  /* 0xfffffffc00f09947 */ /* 0x010fea000383ffff */
[----:B------:R-:W-:Y:S05]  /*17460*/  BRA `(.L_x_8368) ;  /* 0xfffffef400e87947 */ /* 0x000fea000383ffff */
.L_x_8377:
[----:B-1----:R1:W2:Y:S02]  /*17470*/  SYNCS.PHASECHK.TRANS64.TRYWAIT P1, [R9+URZ+0x38830], R8 ;  /* 0x03883008090075a7 */ /* 0x0022a4000802017f */
[----:B--2---:R-:W-:Y:S05]  /*17480*/  @!P1 NANOSLEEP.SYNCS 0x989680 ;  /* 0x009896800000995d */ /* 0x004fea0003900000 */
[----:B------:R-:W2:Y:S02]  /*17490*/  @!P1 SYNCS.PHASECHK.TRANS64 P1, [R9+URZ+0x38830], R8 ;  /* 0x03883008090095a7 */ /* 0x000ea4000802007f */
[----:B--2---:R-:W-:Y:S05]  /*174a0*/  @!P1 BRA `(.L_x_8377) ;  /* 0xfffffffc00f09947 */ /* 0x004fea000383ffff */
[----:B------:R-:W-:Y:S05]  /*174b0*/  BRA `(.L_x_8376) ;  /* 0xffffff2c00087947 */ /* 0x000fea000383ffff */
.L_x_8381:
[----:B---3--:R3:W4:Y:S02]  /*174c0*/  SYNCS.PHASECHK.TRANS64.TRYWAIT P1, [R9+URZ+0x38850], R8 ;  /* 0x03885008090075a7 */ /* 0x008724000802017f */
[----:B----4-:R-:W-:Y:S05]  /*174d0*/  @!P1 NANOSLEEP.SYNCS 0x989680 ;  /* 0x009896800000995d */ /* 0x010fea0003900000 */
[----:B------:R-:W4:Y:S02]  /*174e0*/  @!P1 SYNCS.PHASECHK.TRANS64 P1, [R9+URZ+0x38850], R8 ;  /* 0x03885008090095a7 */ /* 0x000f24000802007f */
[----:B----4-:R-:W-:Y:S05]  /*174f0*/  @!P1 BRA `(.L_x_8381) ;  /* 0xfffffffc00f09947 */ /* 0x010fea000383ffff */
[----:B------:R-:W-:Y:S05]  /*17500*/  BRA `(.L_x_8380) ;  /* 0xffffff2c00687947 */ /* 0x000fea000383ffff */
.L_x_8419:
        /* <DEDUP_REMOVED lines=10> */
.L_x_8491:
[----:B------:R-:W-:Y:S05]  /*175b0*/  BSYNC B0 ;  /* 0x0000000000007941 */ /* 0x000fea0003800000 */
.L_x_8490:
[----:B------:R-:W-:Y:S05]  /*175c0*/  BRA `(.L_x_8492) ;  /* 0xffffffb0001c7947 */ /* 0x000fea000383ffff */
.L_x_8422:
[----:B0-----:R0:W1:Y:S02]  /*175d0*/  SYNCS.PHASECHK.TRANS64.TRYWAIT P0, [R27+URZ+0x38840], R0 ;  /* 0x038840001b0075a7 */ /* 0x001064000800017f */
[----:B-1----:R-:W-:Y:S05]  /*175e0*/  @!P0 NANOSLEEP.SYNCS 0x989680 ;  /* 0x009896800000895d */ /* 0x002fea0003900000 */
[----:B------:R-:W1:Y:S02]  /*175f0*/  @!P0 SYNCS.PHASECHK.TRANS64 P0, [R27+URZ+0x38840], R0 ;  /* 0x038840001b0085a7 */ /* 0x000e64000800007f */
[----:B-1----:R-:W-:Y:S05]  /*17600*/  @!P0 BRA `(.L_x_8422) ;  /* 0xfffffffc00f08947 */ /* 0x002fea000383ffff */
[----:B------:R-:W-:Y:S05]  /*17610*/  BRA `(.L_x_8493) ;  /* 0xffffffb000fc7947 */ /* 0x000fea000383ffff */
.L_x_8423:
        /* <DEDUP_REMOVED lines=8> */
.L_x_8495:
[----:B------:R-:W-:Y:S05]  /*176a0*/  BSYNC B0 ;  /* 0x0000000000007941 */ /* 0x000fea0003800000 */
.L_x_8494:
        /* <DEDUP_REMOVED lines=9> */
.L_x_8496:
[----:B------:R-:W-:Y:S02]  /*17740*/  IMAD.MOV.U32 R13, RZ, RZ, R4 ;  /* 0x000000ffff0d7224 */ /* 0x000fe400078e0004 */
[----:B------:R-:W-:Y:S02]  /*17750*/  IMAD.MOV.U32 R12, RZ, RZ, 0x1 ;  /* 0x00000001ff0c7424 */ /* 0x000fe400078e00ff */
[----:B------:R-:W-:-:S07]  /*17760*/  IMAD.MOV.U32 R3, RZ, RZ, R14 ;  /* 0x000000ffff037224 */ /* 0x000fce00078e000e */
[----:B------:R-:W-:Y:S05]  /*17770*/  WARPSYNC.COLLECTIVE R15, `(.L_x_8497) ;  /* 0x000000000f087348 */ /* 0x000fea0003c00000 */
[----:B------:R0:W1:Y:S02]  /*17780*/  SHFL.IDX P6, R14, R13, R12, R11 ;  /* 0x0000000c0d0e7389 */ /* 0x00006400000c000b */
[----:B01----:R-:W-:Y:S01]  /*17790*/  ENDCOLLECTIVE ;  /* 0x000000000000791b */ /* 0x003fe20003800000 */
.L_x_8497:
        /* <DEDUP_REMOVED lines=15> */
.L_x_8498:
[----:B------:R-:W-:Y:S02]  /*17890*/  @P0 IMAD R6, R5, 0x2, R23 ;  /* 0x0000000205060824 */ /* 0x000fe400078e0217 */
[----:B------:R-:W-:Y:S02]  /*178a0*/  IMAD.MOV.U32 R13, RZ, RZ, R4 ;  /* 0x000000ffff0d7224 */ /* 0x000fe400078e0004 */
[----:B------:R-:W-:Y:S02]  /*178b0*/  IMAD.MOV.U32 R12, RZ, RZ, 0x2 ;  /* 0x00000002ff0c7424 */ /* 0x000fe400078e00ff */
[----:B------:R-:W-:-:S07]  /*178c0*/  IMAD.MOV.U32 R3, RZ, RZ, R14 ;  /* 0x000000ffff037224 */ /* 0x000fce00078e000e */
[----:B------:R-:W-:Y:S05]  /*178d0*/  WARPSYNC.COLLECTIVE R15, `(.L_x_8499) ;  /* 0x000000000f087348 */ /* 0x000fea0003c00000 */
[----:B------:R0:W1:Y:S02]  /*178e0*/  SHFL.IDX P6, R14, R13, R12, R11 ;  /* 0x0000000c0d0e7389 */ /* 0x00006400000c000b */
[----:B01----:R-:W-:Y:S01]  /*178f0*/  ENDCOLLECTIVE ;  /* 0x000000000000791b */ /* 0x003fe20003800000 */
.L_x_8499:
        /* <DEDUP_REMOVED lines=15> */
.L_x_8500:
[----:B------:R-:W-:Y:S02]  /*179f0*/  @P0 IMAD R6, R5, 0x2, R23 ;  /* 0x0000000205060824 */ /* 0x000fe400078e0217 */
[----:B------:R-:W-:Y:S02]  /*17a00*/  IMAD.MOV.U32 R13, RZ, RZ, R4 ;  /* 0x000000ffff0d7224 */ /* 0x000fe400078e0004 */
[----:B------:R-:W-:Y:S02]  /*17a10*/  IMAD.MOV.U32 R12, RZ, RZ, 0x3 ;  /* 0x00000003ff0c7424 */ /* 0x000fe400078e00ff */
[----:B------:R-:W-:-:S07]  /*17a20*/  IMAD.MOV.U32 R3, RZ, RZ, R14 ;  /* 0x000000ffff037224 */ /* 0x000fce00078e000e */
[----:B------:R-:W-:Y:S05]  /*17a30*/  WARPSYNC.COLLECTIVE R15, `(.L_x_8501) ;  /* 0x000000000f087348 */ /* 0x000fea0003c00000 */
[----:B------:R0:W1:Y:S02]  /*17a40*/  SHFL.IDX P6, R14, R13, R12, R11 ;  /* 0x0000000c0d0e7389 */ /* 0x00006400000c000b */
[----:B01----:R-:W-:Y:S01]  /*17a50*/  ENDCOLLECTIVE ;  /* 0x000000000000791b */ /* 0x003fe20003800000 */
.L_x_8501:
        /* <DEDUP_REMOVED lines=10> */
.L_x_8502:
[----:B------:R-:W-:Y:S01]  /*17b00*/  @!PT LDS RZ, [RZ] ;  /* 0x00000000fffff984 */ /* 0x000fe20000000800 */
[----:B------:R-:W-:Y:S01]  /*17b10*/  @!PT LDS RZ, [RZ] ;  /* 0x00000000fffff984 */ /* 0x000fe20000000800 */
[----:B------:R-:W-:Y:S01]  /*17b20*/  @!PT LDS RZ, [RZ] ;  /* 0x00000000fffff984 */ /* 0x000fe20000000800 */
[----:B------:R0:W-:Y:S01]  /*17b30*/  @P0 LDGSTS.E.BYPASS.LTC128B.128 [R6+0x23400], desc[UR44][R2.64], !P2 ;  /* 0x2340000002060fae */ /* 0x0001e2000d101d6c */
[----:B------:R-:W-:Y:S01]  /*17b40*/  IMAD.MOV.U32 R0, RZ, RZ, R14 ;  /* 0x000000ffff007224 */ /* 0x000fe200078e000e */
[----:B------:R-:W-:Y:S06]  /*17b50*/  BRA `(.L_x_8503) ;  /* 0xffffffb000b87947 */ /* 0x000fec000383ffff */
.L_x_8428:
        /* <DEDUP_REMOVED lines=10> */
.L_x_8504:
        /* <DEDUP_REMOVED lines=9> */
.L_x_8505:
[----:B------:R-:W-:Y:S02]  /*17c90*/  IMAD.MOV.U32 R13, RZ, RZ, R2 ;  /* 0x000000ffff0d7224 */ /* 0x000fe400078e0002 */
[----:B------:R-:W-:Y:S01]  /*17ca0*/  IMAD.MOV.U32 R12, RZ, RZ, 0x1 ;  /* 0x00000001ff0c7424 */ /* 0x000fe200078e00ff */
[----:B------:R-:W-:-:S07]  /*17cb0*/  MOV R5, R14 ;  /* 0x0000000e00057202 */ /* 0x000fce0000000f00 */
[----:B------:R-:W-:Y:S05]  /*17cc0*/  WARPSYNC.COLLECTIVE R15, `(.L_x_8506) ;  /* 0x000000000f087348 */ /* 0x000fea0003c00000 */
[----:B------:R0:W1:Y:S02]  /*17cd0*/  SHFL.IDX P6, R14, R13, R12, R11 ;  /* 0x0000000c0d0e7389 */ /* 0x00006400000c000b */
[----:B01----:R-:W-:Y:S01]  /*17ce0*/  ENDCOLLECTIVE ;  /* 0x000000000000791b */ /* 0x003fe20003800000 */
.L_x_8506:
        /* <DEDUP_REMOVED lines=15> */
.L_x_8507:
        /* <DEDUP_REMOVED lines=8> */
.L_x_8508:
        /* <DEDUP_REMOVED lines=16> */
.L_x_8509:
[----:B------:R-:W-:Y:S01]  /*17f60*/  @P2 LOP3.LUT R22, R22, 0x40, RZ, 0xfc, !PT ;  /* 0x0000004016162812 */ /* 0x000fe200078efcff */
[----:B------:R-:W-:Y:S02]  /*17f70*/  IMAD.MOV.U32 R13, RZ, RZ, R2 ;  /* 0x000000ffff0d7224 */ /* 0x000fe400078e0002 */
[----:B------:R-:W-:Y:S02]  /*17f80*/  IMAD.MOV.U32 R12, RZ, RZ, 0x3 ;  /* 0x00000003ff0c7424 */ /* 0x000fe400078e00ff */
[----:B------:R-:W-:-:S07]  /*17f90*/  IMAD.MOV.U32 R5, RZ, RZ, R14 ;  /* 0x000000ffff057224 */ /* 0x000fce00078e000e */
[----:B------:R-:W-:Y:S05]  /*17fa0*/  WARPSYNC.COLLECTIVE R15, `(.L_x_8510) ;  /* 0x000000000f087348 */ /* 0x000fea0003c00000 */
[----:B------:R0:W1:Y:S02]  /*17fb0*/  SHFL.IDX P6, R14, R13, R12, R11 ;  /* 0x0000000c0d0e7389 */ /* 0x00006400000c000b */
[----:B01----:R-:W-:Y:S01]  /*17fc0*/  ENDCOLLECTIVE ;  /* 0x000000000000791b */ /* 0x003fe20003800000 */
.L_x_8510:
        /* <DEDUP_REMOVED lines=14> */
.L_x_8511:
[----:B------:R-:W-:Y:S01]  /*180b0*/  IMAD.MOV.U32 R0, RZ, RZ, R14 ;  /* 0x000000ffff007224 */ /* 0x000fe200078e000e */
[----:B------:R-:W-:Y:S06]  /*180c0*/  BRA `(.L_x_8512) ;  /* 0xffffffb400c07947 */ /* 0x000fec000383ffff */
.L_x_8432:
        /* <DEDUP_REMOVED lines=47> */
.L_x_8514:
[----:B------:R-:W-:Y:S05]  /*183c0*/  BSYNC B0 ;  /* 0x0000000000007941 */ /* 0x000fea0003800000 */
.L_x_8513:
        /* <DEDUP_REMOVED lines=11> */
.L_x_8515:
        /* <DEDUP_REMOVED lines=39> */
.L_x_8516:
[----:B------:R-:W-:Y:S02]  /*186f0*/  IMAD.MOV.U32 R13, RZ, RZ, R0 ;  /* 0x000000ffff0d7224 */ /* 0x000fe400078e0000 */
[----:B------:R-:W-:-:S07]  /*18700*/  IMAD.MOV.U32 R7, RZ, RZ, R14 ;  /* 0x000000ffff077224 */ /* 0x000fce00078e000e */
[----:B------:R-:W-:Y:S05]  /*18710*/  WARPSYNC.COLLECTIVE R15, `(.L_x_8517) ;  /* 0x000000000f087348 */ /* 0x000fea0003c00000 */
[----:B------:R0:W1:Y:S02]  /*18720*/  SHFL.IDX P6, R14, R13, R12, R11 ;  /* 0x0000000c0d0e7389 */ /* 0x00006400000c000b */
[----:B01----:R-:W-:Y:S01]  /*18730*/  ENDCOLLECTIVE ;  /* 0x000000000000791b */ /* 0x003fe20003800000 */
.L_x_8517:
        /* <DEDUP_REMOVED lines=33> */
.L_x_8518:
[----:B------:R-:W-:Y:S02]  /*18950*/  IMAD.MOV.U32 R13, RZ, RZ, R0 ;  /* 0x000000ffff0d7224 */ /* 0x000fe400078e0000 */
[----:B------:R-:W-:-:S07]  /*18960*/  IMAD.MOV.U32 R7, RZ, RZ, R14 ;  /* 0x000000ffff077224 */ /* 0x000fce00078e000e */
[----:B------:R-:W-:Y:S05]  /*18970*/  WARPSYNC.COLLECTIVE R15, `(.L_x_8519) ;  /* 0x000000000f087348 */ /* 0x000fea0003c00000 */
[----:B------:R0:W1:Y:S02]  /*18980*/  SHFL.IDX P6, R14, R13, R12, R11 ;  /* 0x0000000c0d0e7389 */ /* 0x00006400000c000b */
[----:B01----:R-:W-:Y:S01]  /*18990*/  ENDCOLLECTIVE ;  /* 0x000000000000791b */ /* 0x003fe20003800000 */
.L_x_8519:
        /* <DEDUP_REMOVED lines=27> */
.L_x_8520:
[----:B------:R-:W-:Y:S02]  /*18b50*/  IMAD.MOV.U32 R13, RZ, RZ, R0 ;  /* 0x000000ffff0d7224 */ /* 0x000fe400078e0000 */
[----:B------:R-:W-:-:S07]  /*18b60*/  IMAD.MOV.U32 R6, RZ, RZ, R14 ;  /* 0x000000ffff067224 */ /* 0x000fce00078e000e */
[----:B------:R-:W-:Y:S05]  /*18b70*/  WARPSYNC.COLLECTIVE R15, `(.L_x_8521) ;  /* 0x000000000f087348 */ /* 0x000fea0003c00000 */
[----:B------:R0:W1:Y:S02]  /*18b80*/  SHFL.IDX P6, R14, R13, R12, R11 ;  /* 0x0000000c0d0e7389 */ /* 0x00006400000c000b */
[----:B01----:R-:W-:Y:S01]  /*18b90*/  ENDCOLLECTIVE ;  /* 0x000000000000791b */ /* 0x003fe20003800000 */
.L_x_8521:
[----:B------:R-:W-:Y:S01]  /*18ba0*/  IMAD.MOV.U32 R0, RZ, RZ, R14 ;  /* 0x000000ffff007224 */ /* 0x000fe200078e000e */
[----:B------:R-:W-:Y:S06]  /*18bb0*/  BRA `(.L_x_8522) ;  /* 0xffffffb800387947 */ /* 0x000fec000383ffff */
.L_x_8437:
[----:B0-----:R0:W1:Y:S02]  /*18bc0*/  SYNCS.PHASECHK.TRANS64.TRYWAIT P0, [R23+URZ+0x38820], R0 ;  /* 0x03882000170075a7 */ /* 0x001064000800017f */
[----:B-1----:R-:W-:Y:S05]  /*18bd0*/  @!P0 NANOSLEEP.SYNCS 0x989680 ;  /* 0x009896800000895d */ /* 0x002fea0003900000 */
[----:B------:R-:W1:Y:S02]  /*18be0*/  @!P0 SYNCS.PHASECHK.TRANS64 P0, [R23+URZ+0x38820], R0 ;  /* 0x03882000170085a7 */ /* 0x000e64000800007f */
[----:B-1----:R-:W-:Y:S05]  /*18bf0*/  @!P0 BRA `(.L_x_8437) ;  /* 0xfffffffc00f08947 */ /* 0x002fea000383ffff */
[----:B------:R-:W-:Y:S05]  /*18c00*/  BRA `(.L_x_8523) ;  /* 0xffffffb800d47947 */ /* 0x000fea000383ffff */
.L_x_8440:
[----:B0-----:R0:W1:Y:S02]  /*18c10*/  SYNCS.PHASECHK.TRANS64.TRYWAIT P0, [R27+URZ+0x38860], R0 ;  /* 0x038860001b0075a7 */ /* 0x001064000800017f */
[----:B-1----:R-:W-:Y:S05]  /*18c20*/  @!P0 NANOSLEEP.SYNCS 0x989680 ;  /* 0x009896800000895d */ /* 0x002fea0003900000 */
[----:B------:R-:W1:Y:S02]  /*18c30*/  @!P0 SYNCS.PHASECHK.TRANS64 P0, [R27+URZ+0x38860], R0 ;  /* 0x038860001b0085a7 */ /* 0x000e64000800007f */
[----:B-1----:R-:W-:Y:S05]  /*18c40*/  @!P0 BRA `(.L_x_8440) ;  /* 0xfffffffc00f08947 */ /* 0x002fea000383ffff */
[----:B------:R-:W-:Y:S05]  /*18c50*/  BRA `(.L_x_8524) ;  /* 0xffffffb800e47947 */ /* 0x000fea000383ffff */
.L_x_8441:
        /* <DEDUP_REMOVED lines=8> */
.L_x_8526:
[----:B------:R-:W-:Y:S05]  /*18ce0*/  BSYNC B0 ;  /* 0x0000000000007941 */ /* 0x000fea0003800000 */
.L_x_8525:
        /* <DEDUP_REMOVED lines=15> */
.L_x_8527:
        /* <DEDUP_REMOVED lines=39> */
.L_x_8528:
[----:B------:R-:W-:Y:S02]  /*19050*/  IMAD.MOV.U32 R13, RZ, RZ, R4 ;  /* 0x000000ffff0d7224 */ /* 0x000fe400078e0004 */
[----:B------:R-:W-:-:S07]  /*19060*/  IMAD.MOV.U32 R3, RZ, RZ, R14 ;  /* 0x000000ffff037224 */ /* 0x000fce00078e000e */
[----:B------:R-:W-:Y:S05]  /*19070*/  WARPSYNC.COLLECTIVE R15, `(.L_x_8529) ;  /* 0x000000000f087348 */ /* 0x000fea0003c00000 */
[----:B------:R0:W1:Y:S02]  /*19080*/  SHFL.IDX P6, R14, R13, R12, R11 ;  /* 0x0000000c0d0e7389 */ /* 0x00006400000c000b */
[----:B01----:R-:W-:Y:S01]  /*19090*/  ENDCOLLECTIVE ;  /* 0x000000000000791b */ /* 0x003fe20003800000 */
.L_x_8529:
        /* <DEDUP_REMOVED lines=29> */
.L_x_8530:
[----:B------:R-:W-:Y:S02]  /*19270*/  IMAD.MOV.U32 R13, RZ, RZ, R4 ;  /* 0x000000ffff0d7224 */ /* 0x000fe400078e0004 */
[----:B------:R-:W-:-:S07]  /*19280*/  IMAD.MOV.U32 R7, RZ, RZ, R14 ;  /* 0x000000ffff077224 */ /* 0x000fce00078e000e */
[----:B------:R-:W-:Y:S05]  /*19290*/  WARPSYNC.COLLECTIVE R15, `(.L_x_8531) ;  /* 0x000000000f087348 */ /* 0x000fea0003c00000 */
[----:B------:R0:W1:Y:S02]  /*192a0*/  SHFL.IDX P6, R14, R13, R12, R11 ;  /* 0x0000000c0d0e7389 */ /* 0x00006400000c000b */
[----:B01----:R-:W-:Y:S01]  /*192b0*/  ENDCOLLECTIVE ;  /* 0x000000000000791b */ /* 0x003fe20003800000 */
.L_x_8531:
        /* <DEDUP_REMOVED lines=29> */
.L_x_8532:
[----:B------:R-:W-:Y:S02]  /*19490*/  IMAD.MOV.U32 R13, RZ, RZ, R4 ;  /* 0x000000ffff0d7224 */ /* 0x000fe400078e0004 */
[----:B------:R-:W-:-:S07]  /*194a0*/  IMAD.MOV.U32 R6, RZ, RZ, R14 ;  /* 0x000000ffff067224 */ /* 0x000fce00078e000e */
[----:B------:R-:W-:Y:S05]  /*194b0*/  WARPSYNC.COLLECTIVE R15, `(.L_x_8533) ;  /* 0x000000000f087348 */ /* 0x000fea0003c00000 */
[----:B------:R0:W1:Y:S02]  /*194c0*/  SHFL.IDX P6, R14, R13, R12, R11 ;  /* 0x0000000c0d0e7389 */ /* 0x00006400000c000b */
[----:B01----:R-:W-:Y:S01]  /*194d0*/  ENDCOLLECTIVE ;  /* 0x000000000000791b */ /* 0x003fe20003800000 */
.L_x_8533:
[----:B------:R-:W-:Y:S01]  /*194e0*/  IMAD.MOV.U32 R2, RZ, RZ, R14 ;  /* 0x000000ffff027224 */ /* 0x000fe200078e000e */
[----:B------:R-:W-:Y:S06]  /*194f0*/  BRA `(.L_x_8534) ;  /* 0xffffffb800787947 */ /* 0x000fec000383ffff */
.L_x_8448:
[----:B0-----:R0:W1:Y:S02]  /*19500*/  SYNCS.PHASECHK.TRANS64.TRYWAIT P0, [R6+URZ+0x38840], R17 ;  /* 0x03884011060075a7 */ /* 0x001064000800017f */
[----:B-1----:R-:W-:Y:S05]  /*19510*/  @!P0 NANOSLEEP.SYNCS 0x989680 ;  /* 0x009896800000895d */ /* 0x002fea0003900000 */
[----:B------:R-:W1:Y:S02]  /*19520*/  @!P0 SYNCS.PHASECHK.TRANS64 P0, [R6+URZ+0x38840], R17 ;  /* 0x03884011060085a7 */ /* 0x000e64000800007f */
[----:B-1----:R-:W-:Y:S05]  /*19530*/  @!P0 BRA `(.L_x_8448) ;  /* 0xfffffffc00f08947 */ /* 0x002fea000383ffff */
[----:B------:R-:W-:Y:S05]  /*19540*/  BRA `(.L_x_8535) ;  /* 0xffffffc0000c7947 */ /* 0x000fea000383ffff */
.L_x_8449:
        /* <DEDUP_REMOVED lines=8> */
.L_x_8537:
[----:B------:R-:W-:Y:S05]  /*195d0*/  BSYNC B1 ;  /* 0x0000000000017941 */ /* 0x000fea0003800000 */
.L_x_8536:
        /* <DEDUP_REMOVED lines=9> */
.L_x_8538:
[----:B------:R-:W-:Y:S02]  /*19670*/  IMAD.MOV.U32 R13, RZ, RZ, R27 ;  /* 0x000000ffff0d7224 */ /* 0x000fe400078e001b */
[----:B------:R-:W-:Y:S02]  /*19680*/  IMAD.MOV.U32 R12, RZ, RZ, 0x1 ;  /* 0x00000001ff0c7424 */ /* 0x000fe400078e00ff */
[----:B------:R-:W-:-:S07]  /*19690*/  IMAD.MOV.U32 R2, RZ, RZ, R14 ;  /* 0x000000ffff027224 */ /* 0x000fce00078e000e */
[----:B------:R-:W-:Y:S05]  /*196a0*/  WARPSYNC.COLLECTIVE R15, `(.L_x_8539) ;  /* 0x000000000f087348 */ /* 0x000fea0003c00000 */
[----:B------:R0:W1:Y:S02]  /*196b0*/  SHFL.IDX P6, R14, R13, R12, R11 ;  /* 0x0000000c0d0e7389 */ /* 0x00006400000c000b */
[----:B01----:R-:W-:Y:S01]  /*196c0*/  ENDCOLLECTIVE ;  /* 0x000000000000791b */ /* 0x003fe20003800000 */
.L_x_8539:
        /* <DEDUP_REMOVED lines=11> */
.L_x_8540:
[----:B------:R-:W-:Y:S02]  /*19780*/  IMAD.MOV.U32 R13, RZ, RZ, R27 ;  /* 0x000000ffff0d7224 */ /* 0x000fe400078e001b */
[----:B------:R-:W-:Y:S02]  /*19790*/  IMAD.MOV.U32 R12, RZ, RZ, 0x2 ;  /* 0x00000002ff0c7424 */ /* 0x000fe400078e00ff */
[----:B------:R-:W-:-:S07]  /*197a0*/  IMAD.MOV.U32 R2, RZ, RZ, R14 ;  /* 0x000000ffff027224 */ /* 0x000fce00078e000e */
[----:B------:R-:W-:Y:S05]  /*197b0*/  WARPSYNC.COLLECTIVE R15, `(.L_x_8541) ;  /* 0x000000000f087348 */ /* 0x000fea0003c00000 */
[----:B------:R0:W1:Y:S02]  /*197c0*/  SHFL.IDX P6, R14, R13, R12, R11 ;  /* 0x0000000c0d0e7389 */ /* 0x00006400000c000b */
[----:B01----:R-:W-:Y:S01]  /*197d0*/  ENDCOLLECTIVE ;  /* 0x000000000000791b */ /* 0x003fe20003800000 */
.L_x_8541:
        /* <DEDUP_REMOVED lines=11> */
.L_x_8542:
[----:B------:R-:W-:Y:S02]  /*19890*/  IMAD.MOV.U32 R13, RZ, RZ, R27 ;  /* 0x000000ffff0d7224 */ /* 0x000fe400078e001b */
[----:B------:R-:W-:Y:S02]  /*198a0*/  IMAD.MOV.U32 R12, RZ, RZ, 0x3 ;  /* 0x00000003ff0c7424 */ /* 0x000fe400078e00ff */
[----:B------:R-:W-:-:S07]  /*198b0*/  IMAD.MOV.U32 R2, RZ, RZ, R14 ;  /* 0x000000ffff027224 */ /* 0x000fce00078e000e */
[----:B------:R-:W-:Y:S05]  /*198c0*/  WARPSYNC.COLLECTIVE R15, `(.L_x_8543) ;  /* 0x000000000f087348 */ /* 0x000fea0003c00000 */
[----:B------:R0:W1:Y:S02]  /*198d0*/  SHFL.IDX P6, R14, R13, R12, R11 ;  /* 0x0000000c0d0e7389 */ /* 0x00006400000c000b */
[----:B01----:R-:W-:Y:S01]  /*198e0*/  ENDCOLLECTIVE ;  /* 0x000000000000791b */ /* 0x003fe20003800000 */
.L_x_8543:
        /* <DEDUP_REMOVED lines=11> */
.L_x_8544:
[----:B------:R-:W-:Y:S01]  /*199a0*/  IMAD.MOV.U32 R2, RZ, RZ, R14 ;  /* 0x000000ffff027224 */ /* 0x000fe200078e000e */
[----:B------:R-:W-:Y:S06]  /*199b0*/  BRA `(.L_x_8545) ;  /* 0xffffffbc009c7947 */ /* 0x000fec000383ffff */
.L_x_8454:
[----:B---3--:R3:W4:Y:S02]  /*199c0*/  SYNCS.PHASECHK.TRANS64.TRYWAIT P0, [R6+URZ+0x38860], R17 ;  /* 0x03886011060075a7 */ /* 0x008724000800017f */
[----:B----4-:R-:W-:Y:S05]  /*199d0*/  @!P0 NANOSLEEP.SYNCS 0x989680 ;  /* 0x009896800000895d */ /* 0x010fea0003900000 */
[----:B------:R-:W4:Y:S02]  /*199e0*/  @!P0 SYNCS.PHASECHK.TRANS64 P0, [R6+URZ+0x38860], R17 ;  /* 0x03886011060085a7 */ /* 0x000f24000800007f */
[----:B----4-:R-:W-:Y:S05]  /*199f0*/  @!P0 BRA `(.L_x_8454) ;  /* 0xfffffffc00f08947 */ /* 0x010fea000383ffff */
[----:B------:R-:W-:Y:S05]  /*19a00*/  BRA `(.L_x_8546) ;  /* 0xffffffbc00ec7947 */ /* 0x000fea000383ffff */
.L_x_8455:
        /* <DEDUP_REMOVED lines=8> */
.L_x_8548:
[----:B------:R-:W-:Y:S05]  /*19a90*/  BSYNC B1 ;  /* 0x0000000000017941 */ /* 0x000fea0003800000 */
.L_x_8547:
        /* <DEDUP_REMOVED lines=13> */
.L_x_8549:
        /* <DEDUP_REMOVED lines=17> */
.L_x_8550:
        /* <DEDUP_REMOVED lines=16> */
.L_x_8551:
        /* <DEDUP_REMOVED lines=19> */
.L_x_8552:
        /* <DEDUP_REMOVED lines=14> */
.L_x_8553:
        /* <DEDUP_REMOVED lines=16> */
.L_x_8554:
        /* <DEDUP_REMOVED lines=14> */
.L_x_8555:
[----:B------:R-:W-:Y:S05]  /*1a170*/  BRA `(.L_x_8556) ;  /* 0xffffffbc00587947 */ /* 0x000fea000383ffff */
.L_x_8463:
        /* <DEDUP_REMOVED lines=8> */
.L_x_8558:
[----:B------:R-:W-:Y:S05]  /*1a200*/  BSYNC B0 ;  /* 0x0000000000007941 */ /* 0x000fea0003800000 */
.L_x_8557:
        /* <DEDUP_REMOVED lines=9> */
.L_x_8559:
        /* <DEDUP_REMOVED lines=18> */
.L_x_8560:
[----:B------:R-:W-:Y:S02]  /*1a3c0*/  MOV R12, 0x2 ;  /* 0x00000002000c7802 */ /* 0x000fe40000000f00 */
[----:B------:R-:W-:-:S05]  /*1a3d0*/  SEL R4, R14, RZ, P1 ;  /* 0x000000ff0e047207 */ /* 0x000fca0000800000 */
[----:B------:R-:W-:-:S04]  /*1a3e0*/  IMAD.IADD R4, R17, 0x1, R4 ;  /* 0x0000000111047824 */ /* 0x000fc800078e0204 */
[----:B------:R-:W-:-:S07]  /*1a3f0*/  IMAD.MOV.U32 R13, RZ, RZ, R4 ;  /* 0x000000ffff0d7224 */ /* 0x000fce00078e0004 */
[----:B------:R-:W-:Y:S05]  /*1a400*/  WARPSYNC.COLLECTIVE R15, `(.L_x_8561) ;  /* 0x000000000f087348 */ /* 0x000fea0003c00000 */
[----:B------:R0:W1:Y:S02]  /*1a410*/  SHFL.UP P6, R14, R13, R12, R11 ;  /* 0x0400000c0d0e7389 */ /* 0x00006400000c000b */
[----:B01----:R-:W-:Y:S01]  /*1a420*/  ENDCOLLECTIVE ;  /* 0x000000000000791b */ /* 0x003fe20003800000 */
.L_x_8561:
[----:B------:R-:W-:Y:S01]  /*1a430*/  IMAD.MOV.U32 R12, RZ, RZ, 0x4 ;  /* 0x00000004ff0c7424 */ /* 0x000fe200078e00ff */
[----:B------:R-:W-:-:S05]  /*1a440*/  SEL R3, R14, RZ, P2 ;  /* 0x000000ff0e037207 */ /* 0x000fca0001000000 */
[----:B------:R-:W-:-:S04]  /*1a450*/  IMAD.IADD R6, R4, 0x1, R3 ;  /* 0x0000000104067824 */ /* 0x000fc800078e0203 */
[----:B------:R-:W-:-:S07]  /*1a460*/  IMAD.MOV.U32 R13, RZ, RZ, R6 ;  /* 0x000000ffff0d7224 */ /* 0x000fce00078e0006 */
[----:B------:R-:W-:Y:S05]  /*1a470*/  WARPSYNC.COLLECTIVE R15, `(.L_x_8562) ;  /* 0x000000000f087348 */ /* 0x000fea0003c00000 */
[----:B------:R0:W1:Y:S02]  /*1a480*/  SHFL.UP P6, R14, R13, R12, R11 ;  /* 0x0400000c0d0e7389 */ /* 0x00006400000c000b */
[----:B01----:R-:W-:Y:S01]  /*1a490*/  ENDCOLLECTIVE ;  /* 0x000000000000791b */ /* 0x003fe20003800000 */
.L_x_8562:
[----:B------:R-:W-:Y:S01]  /*1a4a0*/  IMAD.MOV.U32 R12, RZ, RZ, 0x8 ;  /* 0x00000008ff0c7424 */ /* 0x000fe200078e00ff */
[----:B------:R-:W-:-:S05]  /*1a4b0*/  SEL R3, R14, RZ, P3 ;  /* 0x000000ff0e037207 */ /* 0x000fca0001800000 */
[----:B------:R-:W-:-:S04]  /*1a4c0*/  IMAD.IADD R2, R6, 0x1, R3 ;  /* 0x0000000106027824 */ /* 0x000fc800078e0203 */
[----:B------:R-:W-:-:S07]  /*1a4d0*/  IMAD.MOV.U32 R13, RZ, RZ, R2 ;  /* 0x000000ffff0d7224 */ /* 0x000fce00078e0002 */
[----:B------:R-:W-:Y:S05]  /*1a4e0*/  WARPSYNC.COLLECTIVE R15, `(.L_x_8563) ;  /* 0x000000000f087348 */ /* 0x000fea0003c00000 */
[----:B------:R0:W1:Y:S02]  /*1a4f0*/  SHFL.UP P6, R14, R13, R12, R11 ;  /* 0x0400000c0d0e7389 */ /* 0x00006400000c000b */
[----:B01----:R-:W-:Y:S01]  /*1a500*/  ENDCOLLECTIVE ;  /* 0x000000000000791b */ /* 0x003fe20003800000 */
.L_x_8563:
[----:B------:R-:W-:Y:S01]  /*1a510*/  IMAD.MOV.U32 R12, RZ, RZ, 0x10 ;  /* 0x00000010ff0c7424 */ /* 0x000fe200078e00ff */
[----:B------:R-:W-:-:S05]  /*1a520*/  SEL R3, R14, RZ, P4 ;  /* 0x000000ff0e037207 */ /* 0x000fca0002000000 */
[----:B------:R-:W-:-:S04]  /*1a530*/  IMAD.IADD R3, R2, 0x1, R3 ;  /* 0x0000000102037824 */ /* 0x000fc800078e0203 */
[----:B------:R-:W-:-:S07]  /*1a540*/  IMAD.MOV.U32 R13, RZ, RZ, R3 ;  /* 0x000000ffff0d7224 */ /* 0x000fce00078e0003 */
[----:B------:R-:W-:Y:S05]  /*1a550*/  WARPSYNC.COLLECTIVE R15, `(.L_x_8564) ;  /* 0x000000000f087348 */ /* 0x000fea0003c00000 */
[----:B------:R0:W1:Y:S02]  /*1a560*/  SHFL.UP P6, R14, R13, R12, R11 ;  /* 0x0400000c0d0e7389 */ /* 0x00006400000c000b */
[----:B01----:R-:W-:Y:S01]  /*1a570*/  ENDCOLLECTIVE ;  /* 0x000000000000791b */ /* 0x003fe20003800000 */
.L_x_8564:
        /* <DEDUP_REMOVED lines=8> */
.L_x_8565:
[----:B------:R-:W-:Y:S05]  /*1a600*/  BRA `(.L_x_8566) ;  /* 0xffffffbc00ec7947 */ /* 0x000fea000383ffff */
.L_x_8468:
        /* <DEDUP_REMOVED lines=8> */
.L_x_8568:
[----:B------:R-:W-:Y:S05]  /*1a690*/  BSYNC B0 ;  /* 0x0000000000007941 */ /* 0x000fea0003800000 */
.L_x_8567:
        /* <DEDUP_REMOVED lines=8> */
.L_x_8569:
[----:B------:R-:W-:Y:S01]  /*1a720*/  IMAD.MOV.U32 R12, RZ, RZ, 0x4 ;  /* 0x00000004ff0c7424 */ /* 0x000fe200078e00ff */
[----:B------:R-:W-:-:S05]  /*1a730*/  SEL R2, R14, RZ, P2 ;  /* 0x000000ff0e027207 */ /* 0x000fca0001000000 */
[----:B------:R-:W-:-:S04]  /*1a740*/  IMAD.IADD R2, R13, 0x1, R2 ;  /* 0x000000010d027824 */ /* 0x000fc800078e0202 */
[----:B------:R-:W-:-:S07]  /*1a750*/  IMAD.MOV.U32 R13, RZ, RZ, R2 ;  /* 0x000000ffff0d7224 */ /* 0x000fce00078e0002 */
[----:B------:R-:W-:Y:S05]  /*1a760*/  WARPSYNC.COLLECTIVE R15, `(.L_x_8570) ;  /* 0x000000000f087348 */ /* 0x000fea0003c00000 */
[----:B------:R0:W1:Y:S02]  /*1a770*/  SHFL.UP P6, R14, R13, R12, R11 ;  /* 0x0400000c0d0e7389 */ /* 0x00006400000c000b */
[----:B01----:R-:W-:Y:S01]  /*1a780*/  ENDCOLLECTIVE ;  /* 0x000000000000791b */ /* 0x003fe20003800000 */
.L_x_8570:
[----:B------:R-:W-:Y:S01]  /*1a790*/  IMAD.MOV.U32 R12, RZ, RZ, 0x8 ;  /* 0x00000008ff0c7424 */ /* 0x000fe200078e00ff */
[----:B------:R-:W-:-:S05]  /*1a7a0*/  SEL R3, R14, RZ, P3 ;  /* 0x000000ff0e037207 */ /* 0x000fca0001800000 */
[----:B------:R-:W-:-:S04]  /*1a7b0*/  IMAD.IADD R3, R2, 0x1, R3 ;  /* 0x0000000102037824 */ /* 0x000fc800078e0203 */
[----:B------:R-:W-:-:S07]  /*1a7c0*/  IMAD.MOV.U32 R13, RZ, RZ, R3 ;  /* 0x000000ffff0d7224 */ /* 0x000fce00078e0003 */
[----:B------:R-:W-:Y:S05]  /*1a7d0*/  WARPSYNC.COLLECTIVE R15, `(.L_x_8571) ;  /* 0x000000000f087348 */ /* 0x000fea0003c00000 */
[----:B------:R0:W1:Y:S02]  /*1a7e0*/  SHFL.UP P6, R14, R13, R12, R11 ;  /* 0x0400000c0d0e7389 */ /* 0x00006400000c000b */
[----:B01----:R-:W-:Y:S01]  /*1a7f0*/  ENDCOLLECTIVE ;  /* 0x000000000000791b */ /* 0x003fe20003800000 */
.L_x_8571:
[----:B------:R-:W-:Y:S01]  /*1a800*/  IMAD.MOV.U32 R12, RZ, RZ, 0x10 ;  /* 0x00000010ff0c7424 */ /* 0x000fe200078e00ff */
[----:B------:R-:W-:-:S05]  /*1a810*/  SEL R4, R14, RZ, P4 ;  /* 0x000000ff0e047207 */ /* 0x000fca0002000000 */
[----:B------:R-:W-:-:S04]  /*1a820*/  IMAD.IADD R4, R3, 0x1, R4 ;  /* 0x0000000103047824 */ /* 0x000fc800078e0204 */
[----:B------:R-:W-:-:S07]  /*1a830*/  IMAD.MOV.U32 R13, RZ, RZ, R4 ;  /* 0x000000ffff0d7224 */ /* 0x000fce00078e0004 */
[----:B------:R-:W-:Y:S05]  /*1a840*/  WARPSYNC.COLLECTIVE R15, `(.L_x_8572) ;  /* 0x000000000f087348 */ /* 0x000fea0003c00000 */
[----:B------:R0:W1:Y:S02]  /*1a850*/  SHFL.UP P6, R14, R13, R12, R11 ;  /* 0x0400000c0d0e7389 */ /* 0x00006400000c000b */
[----:B01----:R-:W-:Y:S01]  /*1a860*/  ENDCOLLECTIVE ;  /* 0x000000000000791b */ /* 0x003fe20003800000 */
.L_x_8572:
        /* <DEDUP_REMOVED lines=8> */
.L_x_8573:
[----:B------:R-:W-:Y:S05]  /*1a8f0*/  BRA `(.L_x_8574) ;  /* 0xffffffbc00cc7947 */ /* 0x000fea000383ffff */
.L_x_8470:
[----:B------:R-:W-:Y:S01]  /*1a900*/  BSSY B0, `(.L_x_8575) ;  /* 0x0000006000007945 */ /* 0x000fe20003800000 */
[----:B------:R-:W-:Y:S01]  /*1a910*/  PLOP3.LUT P6, PT, P6, PT, PT, 0x8, 0x0 ;  /* 0x000000000000781c */ /* 0x000fe200037ce170 */
[----:B------:R-:W-:-:S12]  /*1a920*/  IMAD.MOV.U32 R15, RZ, RZ, -0x1 ;  /* 0xffffffffff0f7424 */ /* 0x000fd800078e00ff */
[----:B01----:R-:W-:Y:S05]  /*1a930*/  WARPSYNC.COLLECTIVE R15, `(.L_x_8576) ;  /* 0x000000000f087348 */ /* 0x003fea0003c00000 */
[----:B------:R-:W-:Y:S01]  /*1a940*/  VOTE.ANY R14, PT, P6 ;  /* 0x00000000000e7806 */ /* 0x000fe200030e0100 */
[----:B01----:R-:W-:Y:S06]  /*1a950*/  ENDCOLLECTIVE ;  /* 0x000000000000791b */ /* 0x003fec0003800000 */
.L_x_8576:
[----:B------:R-:W-:Y:S05]  /*1a960*/  BSYNC B0 ;  /* 0x0000000000007941 */ /* 0x000fea0003800000 */
.L_x_8575:
        /* <DEDUP_REMOVED lines=9> */
.L_x_8577:
[----:B------:R-:W-:Y:S01]  /*1aa00*/  IMAD.MOV.U32 R17, RZ, RZ, R14 ;  /* 0x000000ffff117224 */ /* 0x000fe200078e000e */
[----:B------:R-:W-:Y:S06]  /*1aa10*/  BRA `(.L_x_8578) ;  /* 0xffffffbc00bc7947 */ /* 0x000fec000383ffff */
.L_x_8472:
[----:B------:R-:W-:Y:S01]  /*1aa20*/  BSSY B0, `(.L_x_8579) ;  /* 0x0000007000007945 */ /* 0x000fe20003800000 */
[----:B------:R-:W-:Y:S02]  /*1aa30*/  IMAD.MOV.U32 R13, RZ, RZ, R2 ;  /* 0x000000ffff0d7224 */ /* 0x000fe400078e0002 */
[----:B------:R-:W-:Y:S02]  /*1aa40*/  IMAD.MOV.U32 R11, RZ, RZ, 0x1f ;  /* 0x0000001fff0b7424 */ /* 0x000fe400078e00ff */
[----:B------:R-:W-:-:S07]  /*1aa50*/  IMAD.MOV.U32 R15, RZ, RZ, -0x1 ;  /* 0xffffffffff0f7424 */ /* 0x000fce00078e00ff */
[----:B0123--:R-:W-:Y:S05]  /*1aa60*/  WARPSYNC.COLLECTIVE R15, `(.L_x_8580) ;  /* 0x000000000f087348 */ /* 0x00ffea0003c00000 */
[----:B------:R4:W0:Y:S02]  /*1aa70*/  SHFL.IDX P6, R14, R13, R12, R11 ;  /* 0x0000000c0d0e7389 */ /* 0x00082400000c000b */
[----:B01234-:R-:W-:Y:S01]  /*1aa80*/  ENDCOLLECTIVE ;  /* 0x000000000000791b */ /* 0x01ffe20003800000 */
.L_x_8580:
[----:B------:R-:W-:Y:S05]  /*1aa90*/  BSYNC B0 ;  /* 0x0000000000007941 */ /* 0x000fea0003800000 */
.L_x_8579:
[----:B------:R-:W-:Y:S05]  /*1aaa0*/  BRA `(.L_x_8471) ;  /* 0xffffffbc00b47947 */ /* 0x000fea000383ffff */
.L_x_8476:
[----:B------:R0:W0:Y:S02]  /*1aab0*/  SYNCS.PHASECHK.TRANS64.TRYWAIT P0, [R7+URZ+0x38820], R0 ;  /* 0x03882000070075a7 */ /* 0x000024000800017f */
[----:B0-----:R-:W-:Y:S05]  /*1aac0*/  @!P0 NANOSLEEP.SYNCS 0x989680 ;  /* 0x009896800000895d */ /* 0x001fea0003900000 */
[----:B------:R-:W0:Y:S02]  /*1aad0*/  @!P0 SYNCS.PHASECHK.TRANS64 P0, [R7+URZ+0x38820], R0 ;  /* 0x03882000070085a7 */ /* 0x000e24000800007f */
[----:B0-----:R-:W-:Y:S05]  /*1aae0*/  @!P0 BRA `(.L_x_8476) ;  /* 0xfffffffc00f08947 */ /* 0x001fea000383ffff */
[----:B------:R-:W-:Y:S05]  /*1aaf0*/  BRA `(.L_x_8581) ;  /* 0xffffffc4002c7947 */ /* 0x000fea000383ffff */
.L_x_8477:
        /* <DEDUP_REMOVED lines=11> */
.L_x_8583:
[----:B------:R-:W-:Y:S05]  /*1abb0*/  BSYNC B0 ;  /* 0x0000000000007941 */ /* 0x000fea0003800000 */
.L_x_8582:
[----:B------:R-:W-:Y:S05]  /*1abc0*/  BRA `(.L_x_8584) ;  /* 0xffffffc400147947 */ /* 0x000fea000383ffff */
.L_x_8480:
[----:B------:R-:W-:Y:S01]  /*1abd0*/  BSSY B1, `(.L_x_8585) ;  /* 0x0000006000017945 */ /* 0x000fe20003800000 */
[----:B------:R-:W-:-:S07]  /*1abe0*/  IMAD.MOV.U32 R15, RZ, RZ, -0x1 ;  /* 0xffffffffff0f7424 */ /* 0x000fce00078e00ff */
[----:B-1234-:R-:W-:Y:S05]  /*1abf0*/  WARPSYNC.COLLECTIVE R15, `(.L_x_8586) ;  /* 0x000000000f0c7348 */ /* 0x01efea0003c00000 */
[----:B------:R-:W-:Y:S02]  /*1ac00*/  ELECT P6, UR62, PT ;  /* 0x00000000003e782f */ /* 0x000fe400038c0000 */
[----:B------:R-:W-:Y:S01]  /*1ac10*/  MOV R14, UR62 ;  /* 0x0000003e000e7c02 */ /* 0x000fe20008000f00 */
[----:B-1234-:R-:W-:Y:S10]  /*1ac20*/  ENDCOLLECTIVE ;  /* 0x000000000000791b */ /* 0x01eff40003800000 */
.L_x_8586:
[----:B------:R-:W-:Y:S05]  /*1ac30*/  BSYNC B1 ;  /* 0x0000000000017941 */ /* 0x000fea0003800000 */
.L_x_8585:
[----:B------:R-:W-:Y:S05]  /*1ac40*/  BRA `(.L_x_8587) ;  /* 0xffffffc4000c7947 */ /* 0x000fea000383ffff */
.L_x_8482:
[----:B------:R0:W0:Y:S02]  /*1ac50*/  SYNCS.PHASECHK.TRANS64.TRYWAIT P1, [R5+URZ+0x38840], R0 ;  /* 0x03884000050075a7 */ /* 0x000024000802017f */
[----:B0-----:R-:W-:Y:S05]  /*1ac60*/  @!P1 NANOSLEEP.SYNCS 0x989680 ;  /* 0x009896800000995d */ /* 0x001fea0003900000 */
[----:B------:R-:W0:Y:S02]  /*1ac70*/  @!P1 SYNCS.PHASECHK.TRANS64 P1, [R5+URZ+0x38840], R0 ;  /* 0x03884000050095a7 */ /* 0x000e24000802007f */
[----:B0-----:R-:W-:Y:S05]  /*1ac80*/  @!P1 BRA `(.L_x_8482) ;  /* 0xfffffffc00f09947 */ /* 0x001fea000383ffff */
[----:B------:R-:W-:Y:S05]  /*1ac90*/  BRA `(.L_x_8588) ;  /* 0xffffffc4002c7947 */ /* 0x000fea000383ffff */
.L_x_8484:
[----:B------:R0:W0:Y:S02]  /*1aca0*/  SYNCS.PHASECHK.TRANS64.TRYWAIT P1, [R3+URZ+0x38840], R2 ;  /* 0x03884002030075a7 */ /* 0x000024000802017f */
[----:B0-----:R-:W-:Y:S05]  /*1acb0*/  @!P1 NANOSLEEP.SYNCS 0x989680 ;  /* 0x009896800000995d */ /* 0x001fea0003900000 */
[----:B------:R-:W0:Y:S02]  /*1acc0*/  @!P1 SYNCS.PHASECHK.TRANS64 P1, [R3+URZ+0x38840], R2 ;  /* 0x03884002030095a7 */ /* 0x000e24000802007f */
[----:B0-----:R-:W-:Y:S05]  /*1acd0*/  @!P1 BRA `(.L_x_8484) ;  /* 0xfffffffc00f09947 */ /* 0x001fea000383ffff */
[----:B------:R-:W-:Y:S05]  /*1ace0*/  BRA `(.L_x_8589) ;  /* 0xffffffc400387947 */ /* 0x000fea000383ffff */
.L_x_8486:
[----:B------:R0:W0:Y:S02]  /*1acf0*/  SYNCS.PHASECHK.TRANS64.TRYWAIT P1, [R5+URZ+0x38860], R0 ;  /* 0x03886000050075a7 */ /* 0x000024000802017f */
[----:B0-----:R-:W-:Y:S05]  /*1ad00*/  @!P1 NANOSLEEP.SYNCS 0x989680 ;  /* 0x009896800000995d */ /* 0x001fea0003900000 */
[----:B------:R-:W0:Y:S02]  /*1ad10*/  @!P1 SYNCS.PHASECHK.TRANS64 P1, [R5+URZ+0x38860], R0 ;  /* 0x03886000050095a7 */ /* 0x000e24000802007f */
[----:B0-----:R-:W-:Y:S05]  /*1ad20*/  @!P1 BRA `(.L_x_8486) ;  /* 0xfffffffc00f09947 */ /* 0x001fea000383ffff */
[----:B------:R-:W-:Y:S05]  /*1ad30*/  BRA `(.L_x_8590) ;  /* 0xffffffc400347947 */ /* 0x000fea000383ffff */
.L_x_8591:
        /* <DEDUP_REMOVED lines=12> */
.L_x_15661:


//--------------------- .text._ZN7cutlass13device_kernelIN5flash11enable_sm90INS1_16FlashAttnFwdSm90INS1_25CollectiveMainloopFwdSm90ILi2EN4cute5tupleIJNS5_1CILi1EEES8_S8_EEENS6_IJNS7_ILi64EEESA_SA_EEELi512ENS_10bfloat16_tEfNS_4arch4Sm90ELb1ELb0ELb1ELb1ELb1ELb1ELb1ELb0ELb0ELb1ELb0ELb0EEENS1_21CollectiveEpilogueFwdINS6_IJSA_NS7_ILi512EEESA_EEES9_SC_SE_Li256ELb1ELb1ELb0ELb0EEENS1_36VarlenDynamicPersistentTileSchedulerILi64ELi64ELi256ELi128ELb0ELb1ELb1ELb1ELb1ELb1EEEEEEEEEvNT_6ParamsE --------------------------
	.section	.text._ZN7cutlass13device_kernelIN5flash11enable_sm90INS1_16FlashAttnFwdSm90INS1_25CollectiveMainloopFwdSm90ILi2EN4cute5tupleIJNS5_1CILi1EEES8_S8_EEENS6_IJNS7_ILi64EEESA_SA_EEELi512ENS_10bfloat16_tEfNS_4arch4Sm90ELb1ELb0ELb1ELb1ELb1ELb1ELb1ELb0ELb0ELb1ELb0ELb0EEENS1_21CollectiveEpilogueFwdINS6_IJSA_NS7_ILi512EEESA_EEES9_SC_SE_Li256ELb1ELb1ELb0ELb0EEENS1_36VarlenDynamicPersistentTileSchedulerILi64ELi64ELi256ELi128ELb0ELb1ELb1ELb1ELb1ELb1EEEEEEEEEvNT_6ParamsE,"ax",@progbits
	.align	128
.text._ZN7cutlass13device_kernelIN5flash11enable_sm90INS1_16FlashAttnFwdSm90INS1_25CollectiveMainloopFwdSm90ILi2EN4cute5tupleIJNS5_1CILi1EEES8_S8_EEENS6_IJNS7_ILi64EEESA_SA_EEELi512ENS_10bfloat16_tEfNS_4arch4Sm90ELb1ELb0ELb1ELb1ELb1ELb1ELb1ELb0ELb0ELb1ELb0ELb0EEENS1_21CollectiveEpilogueFwdINS6_IJSA_NS7_ILi512EEESA_EEES9_SC_SE_Li256ELb1ELb1ELb0ELb0EEENS1_36VarlenDynamicPersistentTileSchedulerILi64ELi64ELi256ELi128ELb0ELb1ELb1ELb1ELb1ELb1EEEEEEEEEvNT_6ParamsE:
        .type           _ZN7cutlass13device_kernelIN5flash11enable_sm90INS1_16FlashAttnFwdSm90INS1_25CollectiveMainloopFwdSm90ILi2EN4cute5tupleIJNS5_1CILi1EEES8_S8_EEENS6_IJNS7_ILi64EEESA_SA_EEELi512ENS_10bfloat16_tEfNS_4arch4Sm90ELb1ELb0ELb1ELb1ELb1ELb1ELb1ELb0ELb0ELb1ELb0ELb0EEENS1_21CollectiveEpilogueFwdINS6_IJSA_NS7_ILi512EEESA_EEES9_SC_SE_Li256ELb1ELb1ELb0ELb0EEENS1_36VarlenDynamicPersistentTileSchedulerILi64ELi64ELi256ELi128ELb0ELb1ELb1ELb1ELb1ELb1EEEEEEEEEvNT_6ParamsE,@function
        .size           _ZN7cutlass13device_kernelIN5flash11enable_sm90INS1_16FlashAttnFwdSm90INS1_25CollectiveMainloopFwdSm90ILi2EN4cute5tupleIJNS5_1CILi1EEES8_S8_EEENS6_IJNS7_ILi64EEESA_SA_EEELi512ENS_10bfloat16_tEfNS_4arch4Sm90ELb1ELb0ELb1ELb1ELb1ELb1ELb1ELb0ELb0ELb1ELb0ELb0EEENS1_21CollectiveEpilogueFwdINS6_IJSA_NS7_ILi512EEESA_EEES9_SC_SE_Li256ELb1ELb1ELb0ELb0EEENS1_36VarlenDynamicPersistentTileSchedulerILi64ELi64ELi256ELi128ELb0ELb1ELb1ELb1ELb1ELb1EEEEEEEEEvNT_6ParamsE,(.L_x_15662 - _ZN7cutlass13device_kernelIN5flash11enable_sm90INS1_16FlashAttnFwdSm90INS1_25CollectiveMainloopFwdSm90ILi2EN4cute5tupleIJNS5_1CILi1EEES8_S8_EEENS6_IJNS7_ILi64EEESA_SA_EEELi512ENS_10bfloat16_tEfNS_4arch4Sm90ELb1ELb0ELb1ELb1ELb1ELb1ELb1ELb0ELb0ELb1ELb0ELb0EEENS1_21CollectiveEpilogueFwdINS6_IJSA_NS7_ILi512EEESA_EEES9_SC_SE_Li256ELb1ELb1ELb0ELb0EEENS1_36VarlenDynamicPersistentTileSchedulerILi64ELi64ELi256ELi128ELb0ELb1ELb1ELb1ELb1ELb1EEEEEEEEEvNT_6ParamsE)
        .other          _ZN7cutlass13device_kernelIN5flash11enable_sm90INS1_16FlashAttnFwdSm90INS1_25CollectiveMainloopFwdSm90ILi2EN4cute5tupleIJNS5_1CILi1EEES8_S8_EEENS6_IJNS7_ILi64EEESA_SA_EEELi512ENS_10bfloat16_tEfNS_4arch4Sm90ELb1ELb0ELb1ELb1ELb1ELb1ELb1ELb0ELb0ELb1ELb0ELb0EEENS1_21CollectiveEpilogueFwdINS6_IJSA_NS7_ILi512EEESA_EEES9_SC_SE_Li256ELb1ELb1ELb0ELb0EEENS1_36VarlenDynamicPersistentTileSchedulerILi64ELi64ELi256ELi128ELb0ELb1ELb1ELb1ELb1ELb1EEEEEEEEEvNT_6ParamsE,@"STO_CUDA_ENTRY STV_DEFAULT"
_ZN7cutlass13device_kernelIN5flash11enable_sm90INS1_16FlashAttnFwdSm90INS1_25CollectiveMainloopFwdSm90ILi2EN4cute5tupleIJNS5_1CILi1EEES8_S8_EEENS6_IJNS7_ILi64EEESA_SA_EEELi512ENS_10bfloat16_tEfNS_4arch4Sm90ELb1ELb0ELb1ELb1ELb1ELb1ELb1ELb0ELb0ELb1ELb0ELb0EEENS1_21CollectiveEpilogueFwdINS6_IJSA_NS7_ILi512EEESA_EEES9_SC_SE_Li256ELb1ELb1ELb0ELb0EEENS1_36VarlenDynamicPersistentTileSchedulerILi64ELi64ELi256ELi128ELb0ELb1ELb1ELb1ELb1ELb1EEEEEEEEEvNT_6ParamsE:
        /* <DEDUP_REMOVED lines=17> */
.L_x_8593:
[----:B------:R-:W-:Y:S05]  /*0110*/  BSYNC B0 ;  /* 0x0000000000007941 */ /* 0x000fea0003800000 */
.L_x_8592:
        /* <DEDUP_REMOVED lines=39> */
.L_x_8594:
        /* <DEDUP_REMOVED lines=22> */
.L_x_8595:
        /* <DEDUP_REMOVED lines=18> */
.L_x_8596:
        /* <DEDUP_REMOVED lines=22> */
.L_x_8597:
        /* <DEDUP_REMOVED lines=22> */
.L_x_8598:
        /* <DEDUP_REMOVED lines=9> */
.L_x_8601:
[----:B------:R-:W-:-:S08]  /*0960*/  NOP ;  /* 0x0000000000007918 */ /* 0x000fd00000000000 */
[----:B------:R-:W0:Y:S02]  /*0970*/  USETMAXREG.TRY_ALLOC.CTAPOOL UP0, 0xe8 ;  /* 0x000000e8000079c8 */ /* 0x000e240008000600 */
[----:B0-----:R-:W-:-:S13]  /*0980*/  PLOP3.LUT P0, PT, PT, PT, UP0, 0x80, 0x0 ;  /* 0x000000000000781c */ /* 0x001fda0003f0f008 */
[----:B------:R-:W-:Y:S05]  /*0990*/  @!P0 BRA `(.L_x_8601) ;  /* 0xfffffffc00f08947 */ /* 0x000fea000383ffff */
[----:B------:R-:W-:Y:S01]  /*09a0*/  SHF.R.U32.HI R2, RZ, 0x7, R0 ;  /* 0x00000007ff027819 */ /* 0x000fe20000011600 */
[----:B------:R-:W0:Y:S01]  /*09b0*/  S2UR UR4, SR_CgaCtaId ;  /* 0x00000000000479c3 */ /* 0x000e220000008800 */
[----:B------:R-:W-:Y:S02]  /*09c0*/  MOV R18, 0x400 ;  /* 0x0000040000127802 */ /* 0x000fe40000000f00 */
[----:B------:R-:W-:-:S13]  /*09d0*/  ISETP.NE.AND P0, PT, R2, 0x1, PT ;  /* 0x000000010200780c */ /* 0x000fda0003f05270 */
        /* <DEDUP_REMOVED lines=12> */
[----:B------:R-:W-:Y:S02]  /*0aa0*/  VIADD R16, R0, 0xffffff80 ;  /* 0xffffff8000107836 */ /* 0x000fe40000000000 */
[----:B------:R-:W-:Y:S02]  /*0ab0*/  IMAD.MOV.U32 R228, RZ, RZ, 0x20 ;  /* 0x00000020ffe47424 */ /* 0x000fe400078e00ff */
[----:B------:R-:W-:Y:S01]  /*0ac0*/  IMAD.MOV.U32 R185, RZ, RZ, RZ ;  /* 0x000000ffffb97224 */ /* 0x000fe200078e00ff */
[----:B------:R-:W-:Y:S01]  /*0ad0*/  SHF.R.S32.HI R0, RZ, 0x1f, R16 ;  /* 0x0000001fff007819 */ /* 0x000fe20000011410 */
[----:B------:R-:W-:Y:S02]  /*0ae0*/  IMAD.MOV.U32 R190, RZ, RZ, RZ ;  /* 0x000000ffffbe7224 */ /* 0x000fe400078e00ff */
[----:B------:R-:W-:Y:S01]  /*0af0*/  IMAD.MOV.U32 R23, RZ, RZ, RZ ;  /* 0x000000ffff177224 */ /* 0x000fe200078e00ff */
[----:B------:R-:W-:-:S02]  /*0b00*/  LEA.HI R2, R0, R16, RZ, 0x7 ;  /* 0x0000001000027211 */ /* 0x000fc400078f38ff */
        /* <DEDUP_REMOVED lines=33> */
[----:B------:R-:W-:Y:S01]  /*0d20*/  IMAD.IADD R11, R8, 0x1, -R11 ;  /* 0x00000001080b7824 */ /* 0x000fe200078e0a0b */
[----:B------:R-:W-:Y:S01]  /*0d30*/  LOP3.LUT R9, R9, 0x7ffffe00, RZ, 0xc0, !PT ;  /* 0x7ffffe0009097812 */ /* 0x000fe200078ec0ff */
[----:B------:R-:W-:Y:S01]  /*0d40*/  IMAD.U32 R6, R12, 0x40, R13 ;  /* 0x000000400c067824 */ /* 0x000fe200078e000d */
[----:B------:R-:W-:Y:S01]  /*0d50*/  LOP3.LUT R2, R2, 0xfffffe, RZ, 0xc0, !PT ;  /* 0x00fffffe02027812 */ /* 0x000fe200078ec0ff */
[C---:B------:R-:W-:Y:S01]  /*0d60*/  IMAD.SHL.U32 R8, R11.reuse, 0x40, RZ ;  /* 0x000000400b087824 */ /* 0x040fe200078e00ff */
[----:B------:R-:W-:Y:S01]  /*0d70*/  R2P PR, R11, 0x6 ;  /* 0x000000060b007804 */ /* 0x000fe20000000000 */
[----:B------:R-:W-:Y:S01]  /*0d80*/  IMAD R194, R4, 0x10, R7 ;  /* 0x0000001004c27824 */ /* 0x000fe200078e0207 */
[----:B------:R0:W-:Y:S01]  /*0d90*/  STL [R1+0x70], R6 ;  /* 0x0000700601007387 */ /* 0x0001e20000100800 */
[----:B------:R-:W-:Y:S01]  /*0da0*/  IMAD R9, R20, 0x400, R9 ;  /* 0x0000040014097824 */ /* 0x000fe200078e0209 */
[----:B------:R-:W-:Y:S01]  /*0db0*/  LOP3.LUT R8, R8, 0x1c0, RZ, 0xc0, !PT ;  /* 0x000001c008087812 */ /* 0x000fe200078ec0ff */
[----:B------:R-:W-:Y:S01]  /*0dc0*/  IMAD.IADD R2, R14, 0x1, -R2 ;  /* 0x000000010e027824 */ /* 0x000fe200078e0a02 */
[----:B------:R-:W-:Y:S01]  /*0dd0*/  STL [R1+0x58], RZ ;  /* 0x000058ff01007387 */ /* 0x000fe20000100800 */
[----:B------:R-:W-:-:S02]  /*0de0*/  SEL R228, R228, 0xffffffe0, !P1 ;  /* 0xffffffe0e4e47807 */ /* 0x000fc40004800000 */
[----:B------:R-:W-:Y:S01]  /*0df0*/  LOP3.LUT R13, R8, 0x8, R13, 0xf8, !PT ;  /* 0x00000008080d7812 */ /* 0x000fe200078ef80d */
[----:B------:R-:W-:Y:S01]  /*0e00*/  IMAD.SHL.U32 R225, R2, 0x100, RZ ;  /* 0x0000010002e17824 */ /* 0x000fe200078e00ff */
[----:B------:R-:W-:Y:S02]  /*0e10*/  SHF.R.U32.HI R8, RZ, 0x3, R8 ;  /* 0x00000003ff087819 */ /* 0x000fe40000011608 */
[----:B0-----:R-:W-:Y:S02]  /*0e20*/  LOP3.LUT R6, R5, 0x7ffffffc, RZ, 0xc0, !PT ;  /* 0x7ffffffc05067812 */ /* 0x001fe400078ec0ff */
[----:B------:R-:W-:-:S03]  /*0e30*/  LOP3.LUT R8, R13, R8, RZ, 0x3c, !PT ;  /* 0x000000080d087212 */ /* 0x000fc600078e3cff */
[----:B------:R-:W-:Y:S01]  /*0e40*/  IMAD.IADD R6, R3, 0x1, -R6 ;  /* 0x0000000103067824 */ /* 0x000fe200078e0a06 */
[CC--:B------:R-:W-:Y:S01]  /*0e50*/  LEA.HI R3, R0.reuse, R16.reuse, RZ, 0x3 ;  /* 0x0000001000037211 */ /* 0x0c0fe200078f18ff */
[----:B------:R-:W-:Y:S01]  /*0e60*/  IMAD.IADD R9, R9, 0x1, R8 ;  /* 0x0000000109097824 */ /* 0x000fe200078e0208 */
[----:B------:R-:W-:Y:S01]  /*0e70*/  LEA.HI R0, R0, R16, RZ, 0x2 ;  /* 0x0000001000007211 */ /* 0x000fe200078f10ff */
[----:B------:R-:W-:Y:S01]  /*0e80*/  IMAD.SHL.U32 R193, R6, 0x2, RZ ;  /* 0x0000000206c17824 */ /* 0x000fe200078e00ff */
[----:B------:R-:W-:Y:S01]  /*0e90*/  SHF.R.S32.HI R4, RZ, 0x3, R3 ;  /* 0x00000003ff047819 */ /* 0x000fe20000011403 */
[----:B------:R-:W-:Y:S01]  /*0ea0*/  IMAD R226, R9, 0x2, R18 ;  /* 0x0000000209e27824 */ /* 0x000fe200078e0212 */
[--C-:B------:R-:W-:Y:S02]  /*0eb0*/  SHF.R.S32.HI R191, RZ, 0x2, R0.reuse ;  /* 0x00000002ffbf7819 */ /* 0x100fe40000011400 */
[----:B------:R-:W-:Y:S01]  /*0ec0*/  SHF.R.S32.HI R4, RZ, 0x1f, R0 ;  /* 0x0000001fff047819 */ /* 0x000fe20000011400 */
[----:B------:R-:W-:Y:S01]  /*0ed0*/  VIADD R229, R226, 0x36400 ;  /* 0x00036400e2e57836 */ /* 0x000fe20000000000 */
[----:B------:R-:W-:Y:S01]  /*0ee0*/  LOP3.LUT R3, R3, 0xfffffff8, RZ, 0xc0, !PT ;  /* 0xfffffff803037812 */ /* 0x000fe200078ec0ff */
[----:B------:R-:W-:Y:S01]  /*0ef0*/  VIADD R8, R191, 0x20 ;  /* 0x00000020bf087836 */ /* 0x000fe20000000000 */
[----:B------:R-:W-:Y:S01]  /*0f00*/  LOP3.LUT R0, R0, 0xfffffffc, RZ, 0xc0, !PT ;  /* 0xfffffffc00007812 */ /* 0x000fe200078ec0ff */
[----:B------:R-:W-:Y:S01]  /*0f10*/  VIADD R227, R226, 0x36440 ;  /* 0x00036440e2e37836 */ /* 0x000fe20000000000 */
[----:B------:R-:W-:Y:S01]  /*0f20*/  LEA.HI R4, R4, R191, RZ, 0x3 ;  /* 0x000000bf04047211 */ /* 0x000fe200078f18ff */
[C---:B------:R-:W-:Y:S01]  /*0f30*/  IMAD.IADD R10, R16.reuse, 0x1, -R3 ;  /* 0x00000001100a7824 */ /* 0x040fe200078e0a03 */
[----:B------:R-:W-:Y:S01]  /*0f40*/  SHF.R.S32.HI R5, RZ, 0x1f, R8 ;  /* 0x0000001fff057819 */ /* 0x000fe20000011408 */
[----:B------:R-:W-:Y:S01]  /*0f50*/  IMAD.IADD R7, R16, 0x1, -R0 ;  /* 0x0000000110077824 */ /* 0x000fe200078e0a00 */
[----:B------:R-:W-:Y:S01]  /*0f60*/  LOP3.LUT R4, R4, 0xfffffff8, RZ, 0xc0, !PT ;  /* 0xfffffff804047812 */ /* 0x000fe200078ec0ff */
[----:B------:R-:W-:Y:S01]  /*0f70*/  IMAD.SHL.U32 R209, R10, 0x8, RZ ;  /* 0x000000080ad17824 */ /* 0x000fe200078e00ff */
[----:B------:R-:W-:Y:S01]  /*0f80*/  LEA.HI R5, R5, R8, RZ, 0x3 ;  /* 0x0000000805057211 */ /* 0x000fe200078f18ff */
[C---:B------:R-:W-:Y:S01]  /*0f90*/  IMAD.SHL.U32 R16, R7.reuse, 0x8, RZ ;  /* 0x0000000807107824 */ /* 0x040fe200078e00ff */
[----:B------:R-:W-:Y:S01]  /*0fa0*/  LEA.HI R0, R7, R7, RZ, 0x1 ;  /* 0x0000000707007211 */ /* 0x000fe200078f08ff */
[----:B------:R-:W-:-:S02]  /*0fb0*/  IMAD.SHL.U32 R3, R8, 0x40, RZ ;  /* 0x0000004008037824 */ /* 0x000fc400078e00ff */
[----:B------:R-:W-:Y:S01]  /*0fc0*/  VIADD R36, R209, 0x80 ;  /* 0x00000080d1247836 */ /* 0x000fe20000000000 */
[----:B------:R-:W-:Y:S01]  /*0fd0*/  LOP3.LUT R0, R0, 0x1ffffffe, RZ, 0xc0, !PT ;  /* 0x1ffffffe00007812 */ /* 0x000fe200078ec0ff */
[----:B------:R-:W-:Y:S01]  /*0fe0*/  IMAD.SHL.U32 R188, R7, 0x4, RZ ;  /* 0x0000000407bc7824 */ /* 0x000fe200078e00ff */
[----:B------:R-:W-:Y:S01]  /*0ff0*/  SHF.R.S32.HI R17, RZ, 0x1f, R16 ;  /* 0x0000001fff117819 */ /* 0x000fe20000011410 */
[C---:B------:R-:W-:Y:S01]  /*1000*/  VIADD R35, R209.reuse, 0xc0 ;  /* 0x000000c0d1237836 */ /* 0x040fe20000000000 */
[----:B------:R-:W-:Y:S01]  /*1010*/  SHF.R.S32.HI R38, RZ, 0x1f, R36 ;  /* 0x0000001fff267819 */ /* 0x000fe20000011424 */
[----:B------:R-:W-:Y:S02]  /*1020*/  VIADD R224, R16, 0x40 ;  /* 0x0000004010e07836 */ /* 0x000fe40000000000 */
[C---:B------:R-:W-:Y:S01]  /*1030*/  VIADD R34, R209.reuse, 0x100 ;  /* 0x00000100d1227836 */ /* 0x040fe20000000000 */
[----:B------:R-:W-:Y:S01]  /*1040*/  SHF.R.S32.HI R36, RZ, 0x1f, R35 ;  /* 0x0000001fff247819 */ /* 0x000fe20000011423 */
[----:B------:R-:W-:-:S02]  /*1050*/  VIADD R33, R209, 0x140 ;  /* 0x00000140d1217836 */ /* 0x000fc40000000000 */
[----:B------:R-:W-:Y:S01]  /*1060*/  IMAD.IADD R192, R191, 0x1, -R4 ;  /* 0x00000001bfc07824 */ /* 0x000fe200078e0a04 */
[----:B------:R-:W-:Y:S01]  /*1070*/  LOP3.LUT R4, R3, 0x1c0, RZ, 0xc0, !PT ;  /* 0x000001c003047812 */ /* 0x000fe200078ec0ff */
        /* <DEDUP_REMOVED lines=12> */
[----:B------:R-:W-:Y:S01]  /*1140*/  IMAD.IADD R3, R7, 0x1, -R0 ;  /* 0x0000000107037824 */ /* 0x000fe200078e0a00 */
[----:B------:R-:W-:Y:S01]  /*1150*/  SHF.R.S32.HI R7, RZ, 0x1f, R224 ;  /* 0x0000001fff077819 */ /* 0x000fe200000114e0 */
[----:B------:R-:W-:Y:S01]  /*1160*/  IMAD.SHL.U32 R5, R5, 0x40, RZ ;  /* 0x0000004005057824 */ /* 0x000fe200078e00ff */
[----:B------:R-:W-:Y:S01]  /*1170*/  SHF.R.S32.HI R37, RZ, 0x1f, R206 ;  /* 0x0000001fff257819 */ /* 0x000fe200000114ce */
[C---:B------:R-:W-:Y:S01]  /*1180*/  VIADD R30, R16.reuse, 0x1c0 ;  /* 0x000001c0101e7836 */ /* 0x040fe20000000000 */
[----:B------:R-:W-:Y:S01]  /*1190*/  SHF.R.S32.HI R32, RZ, 0x1f, R31 ;  /* 0x0000001fff207819 */ /* 0x000fe2000001141f */
[----:B------:R-:W-:Y:S01]  /*11a0*/  VIADD R28, R16, 0x1e0 ;  /* 0x000001e0101c7836 */ /* 0x000fe20000000000 */
[----:B------:R-:W-:Y:S01]  /*11b0*/  SHF.L.U64.HI R31, R224, 0x1, R7 ;  /* 0x00000001e01f7819 */ /* 0x000fe20000010207 */
[C---:B------:R-:W-:Y:S01]  /*11c0*/  VIADD R221, R16.reuse, 0xa0 ;  /* 0x000000a010dd7836 */ /* 0x040fe20000000000 */
[----:B------:R-:W-:Y:S01]  /*11d0*/  LOP3.LUT R5, R5, 0xfffffe00, RZ, 0xc0, !PT ;  /* 0xfffffe0005057812 */ /* 0x000fe200078ec0ff */
[C---:B------:R-:W-:Y:S01]  /*11e0*/  VIADD R220, R16.reuse, 0xc0 ;  /* 0x000000c010dc7836 */ /* 0x040fe20000000000 */
[----:B------:R-:W-:Y:S01]  /*11f0*/  STL [R1+0x4], R30 ;  /* 0x0000041e01007387 */ /* 0x000fe20000100800 */
[----:B------:R-:W-:Y:S01]  /*1200*/  SHF.L.U64.HI R7, R223, 0x1, R2 ;  /* 0x00000001df077819 */ /* 0x000fe20000010202 */
[----:B------:R-:W-:Y:S01]  /*1210*/  VIADD R219, R16, 0xe0 ;  /* 0x000000e010db7836 */ /* 0x000fe20000000000 */
[----:B------:R-:W-:Y:S01]  /*1220*/  LOP3.LUT R0, R4, 0x38, R16, 0xf8, !PT ;  /* 0x0000003804007812 */ /* 0x000fe200078ef810 */
[----:B------:R-:W-:Y:S01]  /*1230*/  STL [R1], R28 ;  /* 0x0000001c01007387 */ /* 0x000fe20000100800 */
[----:B------:R-:W-:Y:S01]  /*1240*/  SHF.R.U32.HI R24, RZ, 0x3, R4 ;  /* 0x00000003ff187819 */ /* 0x000fe20000011604 */
[----:B------:R-:W-:Y:S01]  /*1250*/  VIADD R218, R16, 0x100 ;  /* 0x0000010010da7836 */ /* 0x000fe20000000000 */
[----:B------:R-:W-:Y:S01]  /*1260*/  SHF.L.U64.HI R2, R222, 0x1, R11 ;  /* 0x00000001de027819 */ /* 0x000fe2000001020b */
[----:B------:R-:W-:Y:S01]  /*1270*/  STL [R1+0x60], R37 ;  /* 0x0000602501007387 */ /* 0x000fe20000100800 */
[----:B------:R-:W-:Y:S01]  /*1280*/  SHF.R.S32.HI R4, RZ, 0x1f, R221 ;  /* 0x0000001fff047819 */ /* 0x000fe200000114dd */
[C---:B------:R-:W-:Y:S01]  /*1290*/  VIADD R217, R16.reuse, 0x120 ;  /* 0x0000012010d97836 */ /* 0x040fe20000000000 */
[----:B------:R-:W-:Y:S01]  /*12a0*/  SHF.R.S32.HI R13, RZ, 0x1f, R220 ;  /* 0x0000001fff0d7819 */ /* 0x000fe200000114dc */
[----:B------:R-:W-:Y:S01]  /*12b0*/  STL [R1+0x10], R31 ;  /* 0x0000101f01007387 */ /* 0x000fe20000100800 */
[----:B------:R-:W-:Y:S01]  /*12c0*/  SHF.L.U64.HI R4, R221, 0x1, R4 ;  /* 0x00000001dd047819 */ /* 0x000fe20000010204 */
        /* <DEDUP_REMOVED lines=9> */
[C---:B------:R-:W-:Y:S01]  /*1360*/  VIADD R213, R16.reuse, 0x1a0 ;  /* 0x000001a010d57836 */ /* 0x040fe20000000000 */
[----:B------:R1:W-:Y:S01]  /*1370*/  STL [R1+0x18], R2 ;  /* 0x0000180201007387 */ /* 0x0003e20000100800 */
[----:B------:R-:W-:Y:S01]  /*1380*/  SHF.R.S32.HI R12, RZ, 0x1f, R215 ;  /* 0x0000001fff0c7819 */ /* 0x000fe200000114d7 */
[----:B------:R-:W-:Y:S01]  /*1390*/  VIADD R184, R16, 0x20 ;  /* 0x0000002010b87836 */ /* 0x000fe20000000000 */
[----:B------:R-:W-:Y:S01]  /*13a0*/  SHF.R.S32.HI R29, RZ, 0x1f, R214 ;  /* 0x0000001fff1d7819 */ /* 0x000fe200000114d6 */
[----:B------:R3:W-:Y:S01]  /*13b0*/  STL [R1+0x1c], R4 ;  /* 0x00001c0401007387 */ /* 0x0007e20000100800 */
[----:B------:R-:W-:Y:S01]  /*13c0*/  SHF.R.S32.HI R14, RZ, 0x1f, R213 ;  /* 0x0000001fff0e7819 */ /* 0x000fe200000114d5 */
[----:B------:R-:W-:Y:S01]  /*13d0*/  @P2 VIADD R227, R229, 0xffffffc0 ;  /* 0xffffffc0e5e32836 */ /* 0x000fe20000000000 */
[----:B0-----:R-:W-:Y:S01]  /*13e0*/  SHF.L.U64.HI R7, R219, 0x1, R8 ;  /* 0x00000001db077819 */ /* 0x001fe20000010208 */
[----:B------:R-:W-:Y:S01]  /*13f0*/  IMAD.IADD R229, R229, 0x1, R228 ;  /* 0x00000001e5e57824 */ /* 0x000fe200078e02e4 */
[----:B------:R-:W-:Y:S01]  /*1400*/  SHF.R.S32.HI R20, RZ, 0x1f, R30 ;  /* 0x0000001fff147819 */ /* 0x000fe2000001141e */
[----:B------:R-:W-:Y:S01]  /*1410*/  IMAD.IADD R228, R228, 0x1, R227 ;  /* 0x00000001e4e47824 */ /* 0x000fe200078e02e3 */
[----:B-1----:R-:W-:-:S02]  /*1420*/  SHF.L.U64.HI R2, R220, 0x1, R13 ;  /* 0x00000001dc027819 */ /* 0x002fc4000001020d */
[----:B------:R-:W-:Y:S02]  /*1430*/  SHF.R.S32.HI R22, RZ, 0x1f, R28 ;  /* 0x0000001fff167819 */ /* 0x000fe4000001141c */
[----:B---3--:R-:W-:Y:S01]  /*1440*/  SHF.L.U64.HI R4, R218, 0x1, R15 ;  /* 0x00000001da047819 */ /* 0x008fe2000001020f */
[----:B------:R0:W-:Y:S01]  /*1450*/  STL [R1+0x20], R2 ;  /* 0x0000200201007387 */ /* 0x0001e20000100800 */
[----:B------:R-:W-:Y:S01]  /*1460*/  LOP3.LUT R5, R5, R0, R24, 0xf6, !PT ;  /* 0x0000000005057212 */ /* 0x000fe200078ef618 */
[----:B------:R-:W-:Y:S01]  /*1470*/  IMAD R0, R3, 0x8, R194 ;  /* 0x0000000803007824 */ /* 0x000fe200078e02c2 */
[----:B------:R-:W-:Y:S01]  /*1480*/  SHF.R.S32.HI R195, RZ, 0x1f, R184 ;  /* 0x0000001fffc37819 */ /* 0x000fe200000114b8 */
[----:B------:R1:W-:Y:S04]  /*1490*/  STL [R1+0x24], R7 ;  /* 0x0000240701007387 */ /* 0x0003e80000100800 */
[----:B------:R3:W-:Y:S01]  /*14a0*/  STL [R1+0x28], R4 ;  /* 0x0000280401007387 */ /* 0x0007e20000100800 */
[----:B0-----:R-:W-:-:S02]  /*14b0*/  SHF.L.U64.HI R2, R217, 0x1, R10 ;  /* 0x00000001d9027819 */ /* 0x001fc4000001020a */
[----:B-1----:R-:W-:-:S03]  /*14c0*/  SHF.L.U64.HI R7, R216, 0x1, R21 ;  /* 0x00000001d8077819 */ /* 0x002fc60000010215 */
[----:B------:R0:W-:Y:S01]  /*14d0*/  STL [R1+0x2c], R2 ;  /* 0x00002c0201007387 */ /* 0x0001e20000100800 */
[----:B---3--:R-:W-:-:S03]  /*14e0*/  SHF.L.U64.HI R4, R215, 0x1, R12 ;  /* 0x00000001d7047819 */ /* 0x008fc6000001020c */
[----:B------:R1:W-:Y:S04]  /*14f0*/  STL [R1+0x30], R7 ;  /* 0x0000300701007387 */ /* 0x0003e80000100800 */
[----:B------:R3:W-:Y:S01]  /*1500*/  STL [R1+0x34], R4 ;  /* 0x0000340401007387 */ /* 0x0007e20000100800 */
[----:B0-----:R-:W-:Y:S02]  /*1510*/  SHF.L.U64.HI R2, R214, 0x1, R29 ;  /* 0x00000001d6027819 */ /* 0x001fe4000001021d */
[----:B-1----:R-:W-:-:S03]  /*1520*/  SHF.L.U64.HI R7, R213, 0x1, R14 ;  /* 0x00000001d5077819 */ /* 0x002fc6000001020e */
[----:B------:R0:W-:Y:S01]  /*1530*/  STL [R1+0x38], R2 ;  /* 0x0000380201007387 */ /* 0x0001e20000100800 */
[----:B---3--:R-:W-:-:S03]  /*1540*/  SHF.L.U64.HI R4, R30, 0x1, R20 ;  /* 0x000000011e047819 */ /* 0x008fc60000010214 */
[----:B------:R-:W-:Y:S04]  /*1550*/  STL [R1+0x3c], R7 ;  /* 0x00003c0701007387 */ /* 0x000fe80000100800 */
[----:B------:R-:W-:Y:S01]  /*1560*/  STL [R1+0x40], R4 ;  /* 0x0000400401007387 */ /* 0x000fe20000100800 */
[----:B0-----:R-:W-:-:S05]  /*1570*/  SHF.L.U64.HI R2, R28, 0x1, R22 ;  /* 0x000000011c027819 */ /* 0x001fca0000010216 */
[----:B------:R0:W-:Y:S02]  /*1580*/  STL [R1+0x44], R2 ;  /* 0x0000440201007387 */ /* 0x0001e40000100800 */
[----:B0-----:R-:W-:-:S05]  /*1590*/  IMAD R2, R5, 0x2, R18 ;  /* 0x0000000205027824 */ /* 0x001fca00078e0212 */
[----:B------:R0:W-:Y:S04]  /*15a0*/  STL [R1+0x64], R2 ;  /* 0x0000640201007387 */ /* 0x0001e80000100800 */
[----:B------:R0:W-:Y:S01]  /*15b0*/  STL [R1+0x8], R0 ;  /* 0x0000080001007387 */ /* 0x0001e20000100800 */
[----:B--2---:R-:W-:Y:S01]  /*15c0*/  LOP3.LUT R186, R19, 0x1, RZ, 0xfc, !PT ;  /* 0x0000000113ba7812 */ /* 0x004fe200078efcff */
[----:B0-----:R-:W-:-:S07]  /*15d0*/  IMAD.MOV.U32 R19, RZ, RZ, RZ ;  /* 0x000000ffff137224 */ /* 0x001fce00078e00ff */
.L_x_8741:
[----:B01-34-:R-:W0:Y:S01]  /*15e0*/  LDC.64 R2, c[0x0][0xd88] ;  /* 0x00036200ff027b82 */ /* 0x01be220000000a00 */
        /* <DEDUP_REMOVED lines=15> */
[C---:B------:R-:W-:Y:S01]  /*16e0*/  @P2 LEA R2, P3, R0.reuse, UR4, 0x2 ;  /* 0x0000000400022c11 */ /* 0x040fe2000f8610ff */
[----:B------:R-:W-:Y:S01]  /*16f0*/  STL [R1+0x54], R0 ;  /* 0x0000540001007387 */ /* 0x000fe20000100800 */
[C-C-:B------:R-:W-:Y:S02]  /*1700*/  SHF.L.U64.HI R30, R0.reuse, 0x2, R4.reuse ;  /* 0x00000002001e7819 */ /* 0x140fe40000010204 */
[----:B------:R-:W-:Y:S01]  /*1710*/  @P2 LEA.HI.X R3, R0, UR5, R4, 0x2, P3 ;  /* 0x0000000500032c11 */ /* 0x000fe200098f1404 */
[----:B------:R0:W-:Y:S01]  /*1720*/  STL [R1+0x5c], R4 ;  /* 0x00005c0401007387 */ /* 0x0001e20000100800 */
[----:B------:R-:W-:Y:S01]  /*1730*/  IADD3 R6, P4, R31, UR6, RZ ;  /* 0x000000061f067c10 */ /* 0x000fe2000ff9e0ff */
[----:B------:R-:W-:-:S02]  /*1740*/  ULDC UR4, c[0x0][0x288] ;  /* 0x0000a20000047ab9 */ /* 0x000fc40000000800 */
[----:B------:R1:W5:Y:S01]  /*1750*/  @P2 LDG.E R9, desc[UR40][R2.64] ;  /* 0x0000002802092981 */ /* 0x000362000c1e1900 */
[----:B------:R-:W-:Y:S01]  /*1760*/  IMAD.U32 R207, RZ, RZ, UR4 ;  /* 0x00000004ffcf7e24 */ /* 0x000fe2000f8e00ff */
[----:B------:R-:W-:Y:S01]  /*1770*/  IADD3.X R7, R30, UR7, RZ, P4, !PT ;  /* 0x000000071e077c10 */ /* 0x000fe2000a7fe4ff */
[----:B------:R-:W-:Y:S01]  /*1780*/  ULDC.64 UR4, c[0x0][0x418] ;  /* 0x0001060000047ab9 */ /* 0x000fe20000000a00 */
[----:B------:R1:W-:Y:S01]  /*1790*/  STL [R1+0x4c], R31 ;  /* 0x00004c1f01007387 */ /* 0x0003e20000100800 */
[----:B0-----:R-:W-:-:S03]  /*17a0*/  @P1 IADD3 R4, P2, R31, UR8, RZ ;  /* 0x000000081f041c10 */ /* 0x001fc6000ff5e0ff */
[----:B------:R1:W5:Y:S01]  /*17b0*/  @P0 LDG.E R29, desc[UR40][R6.64] ;  /* 0x00000028061d0981 */ /* 0x000362000c1e1900 */
[----:B------:R-:W-:Y:S01]  /*17c0*/  @P1 IADD3.X R5, R30, UR9, RZ, P2, !PT ;  /* 0x000000091e051c10 */ /* 0x000fe200097fe4ff */
[----:B------:R-:W-:Y:S02]  /*17d0*/  UISETP.NE.U32.AND UP0, UPT, UR4, URZ, UPT ;  /* 0x0000003f0400728c */ /* 0x000fe4000bf05070 */
[----:B------:R1:W-:Y:S01]  /*17e0*/  STL [R1+0x50], R30 ;  /* 0x0000501e01007387 */ /* 0x0003e20000100800 */
[----:B------:R-:W-:Y:S01]  /*17f0*/  ULDC.64 UR8, c[0x0][0xb18] ;  /* 0x0002c60000087ab9 */ /* 0x000fe20000000a00 */
[----:B------:R-:W-:Y:S02]  /*1800*/  ULDC UR4, c[0x0][0x424] ;  /* 0x0001090000047ab9 */ /* 0x000fe40000000800 */
[----:B------:R1:W5:Y:S04]  /*1810*/  @P1 LDG.E R207, desc[UR40][R4.64] ;  /* 0x0000002804cf1981 */ /* 0x000368000c1e1900 */
[----:B------:R1:W-:Y:S01]  /*1820*/  STL [R1+0x48], R26 ;  /* 0x0000481a01007387 */ /* 0x0003e20000100800 */
[----:B------:R-:W-:Y:S01]  /*1830*/  UISETP.NE.AND.EX UP0, UPT, UR5, URZ, UPT, UP0 ;  /* 0x0000003f0500728c */ /* 0x000fe2000bf05300 */
[----:B------:R-:W-:-:S02]  /*1840*/  ISETP.NE.U32.AND P2, PT, RZ, UR8, PT ;  /* 0x00000008ff007c0c */ /* 0x000fc4000bf45070 */
[----:B------:R-:W-:Y:S01]  /*1850*/  ULDC UR5, c[0x0][0x2f0] ;  /* 0x0000bc0000057ab9 */ /* 0x000fe20000000800 */
[----:B------:R-:W-:Y:S01]  /*1860*/  USEL UR4, UR4, 0x1, UP0 ;  /* 0x0000000104047887 */ /* 0x000fe20008000000 */
[----:B------:R-:W-:-:S03]  /*1870*/  ISETP.NE.AND.EX P2, PT, RZ, UR9, PT, P2 ;  /* 0x00000009ff007c0c */ /* 0x000fc6000bf45320 */
[----:B------:R-:W-:-:S03]  /*1880*/  UIMAD UR4, UR4, UR5, URZ ;  /* 0x00000005040472a4 */ /* 0x000fc6000f8e023f */
[----:B------:R-:W-:Y:S01]  /*1890*/  ULDC UR5, c[0x0][0x348] ;  /* 0x0000d20000057ab9 */ /* 0x000fe20000000800 */
[----:B------:R-:W-:Y:S01]  /*18a0*/  IMAD.MOV.U32 R36, RZ, RZ, R0 ;  /* 0x000000ffff247224 */ /* 0x000fe200078e0000 */
[----:B-1----:R-:W-:Y:S07]  /*18b0*/  @P1 BRA `(.L_x_8603) ;  /* 0x0000000000241947 */ /* 0x002fee0003800000 */
        /* <DEDUP_REMOVED lines=9> */
.L_x_8603:
[----:B------:R-:W-:Y:S02]  /*1950*/  IMAD.U32 R27, RZ, RZ, UR5 ;  /* 0x00000005ff1b7e24 */ /* 0x000fe4000f8e00ff */
[----:B------:R-:W-:Y:S01]  /*1960*/  IMAD.U32 R28, RZ, RZ, UR4 ;  /* 0x00000004ff1c7e24 */ /* 0x000fe2000f8e00ff */
[----:B------:R-:W-:Y:S06]  /*1970*/  @!P2 BRA `(.L_x_8604) ;  /* 0x000000000010a947 */ /* 0x000fec0003800000 */
[----:B------:R-:W-:-:S04]  /*1980*/  IADD3 R2, P0, R31, UR8, RZ ;  /* 0x000000081f027c10 */ /* 0x000fc8000ff1e0ff */
[----:B------:R-:W-:-:S05]  /*1990*/  IADD3.X R3, R30, UR9, RZ, P0, !PT ;  /* 0x000000091e037c10 */ /* 0x000fca00087fe4ff */
[----:B------:R0:W5:Y:S01]  /*19a0*/  LDG.E R28, desc[UR40][R2.64] ;  /* 0x00000028021c7981 */ /* 0x000162000c1e1900 */
[----:B------:R-:W-:Y:S05]  /*19b0*/  BRA `(.L_x_8605) ;  /* 0x0000000000107947 */ /* 0x000fea0003800000 */
.L_x_8604:
[----:B------:R-:W-:Y:S05]  /*19c0*/  @!P0 BRA `(.L_x_8605) ;  /* 0x00000000000c8947 */ /* 0x000fea0003800000 */
[----:B------:R-:W2:Y:S04]  /*19d0*/  LDG.E R3, desc[UR40][R6.64] ;  /* 0x0000002806037981 */ /* 0x000ea8000c1e1900 */
[----:B------:R-:W2:Y:S02]  /*19e0*/  LDG.E R28, desc[UR40][R6.64+0x4] ;  /* 0x00000428061c7981 */ /* 0x000ea4000c1e1900 */
[----:B--2---:R-:W-:-:S07]  /*19f0*/  IMAD.IADD R28, R28, 0x1, -R3 ;  /* 0x000000011c1c7824 */ /* 0x004fce00078e0a03 */
.L_x_8605:
        /* <DEDUP_REMOVED lines=24> */
[----:B--2---:R-:W-:-:S02]  /*1b80*/  @P0 IMAD.IADD R27, R7, 0x1, -R0 ;  /* 0x00000001071b0824 */ /* 0x004fc400078e0a00 */
        /* <DEDUP_REMOVED lines=8> */
[----:B---3--:R-:W-:Y:S02]  /*1c10*/  SHF.R.S32.HI R5, RZ, 0x1f, R2 ;  /* 0x0000001fff057819 */ /* 0x008fe40000011402 */
        /* <DEDUP_REMOVED lines=35> */
.L_x_8608:
[----:B------:R-:W-:Y:S05]  /*1e50*/  BSYNC B6 ;  /* 0x0000000000067941 */ /* 0x000fea0003800000 */
.L_x_8607:
        /* <DEDUP_REMOVED lines=20> */
.L_x_8610:
[----:B------:R-:W-:Y:S05]  /*1fa0*/  BSYNC B6 ;  /* 0x0000000000067941 */ /* 0x000fea0003800000 */
.L_x_8609:
        /* <DEDUP_REMOVED lines=14> */
[-C--:B------:R-:W-:Y:S01]  /*2090*/  IMAD R0, R9, R4.reuse, RZ ;  /* 0x0000000409007224 */ /* 0x080fe200078e02ff */
[----:B------:R-:W-:Y:S01]  /*20a0*/  SHF.L.U64.HI R40, R4, 0x6, R5 ;  /* 0x0000000604287819 */ /* 0x000fe20000010205 */
[C---:B------:R-:W-:Y:S01]  /*20b0*/  IMAD.WIDE.U32 R6, R191.reuse, R4, R188 ;  /* 0x00000004bf067225 */ /* 0x040fe200078e00bc */
[----:B------:R-:W3:Y:S01]  /*20c0*/  S2R R30, SR_TID.X ;  /* 0x00000000001e7919 */ /* 0x000ee20000002100 */
[----:B------:R-:W-:Y:S01]  /*20d0*/  LOP3.LUT R42, R42, 0x1c0, RZ, 0xc0, !PT ;  /* 0x000001c02a2a7812 */ /* 0x000fe200078ec0ff */
[----:B------:R-:W-:Y:S01]  /*20e0*/  ULDC UR4, c[0x0][0x2f4] ;  /* 0x0000bd0000047ab9 */ /* 0x000fe20000000800 */
[----:B------:R-:W-:Y:S01]  /*20f0*/  IMAD R11, R191, R5, R0 ;  /* 0x00000005bf0b7224 */ /* 0x000fe200078e0200 */
[----:B-1----:R-:W-:Y:S01]  /*2100*/  SHF.L.U64.HI R43, R44, 0x6, R45 ;  /* 0x000000062c2b7819 */ /* 0x002fe2000001022d */
[----:B------:R-:W-:Y:S01]  /*2110*/  IMAD R8, R9, R44, RZ ;  /* 0x0000002c09087224 */ /* 0x000fe200078e02ff */
[C---:B--2---:R-:W-:Y:S01]  /*2120*/  ISETP.GE.AND P0, PT, R16.reuse, R49, PT ;  /* 0x000000311000720c */ /* 0x044fe20003f06270 */
[----:B0-----:R-:W-:Y:S01]  /*2130*/  IMAD.IADD R3, R7, 0x1, R11 ;  /* 0x0000000107037824 */ /* 0x001fe200078e020b */
[----:B-----5:R-:W-:Y:S01]  /*2140*/  SHF.R.S32.HI R9, RZ, 0x1f, R24 ;  /* 0x0000001fff097819 */ /* 0x020fe20000011418 */
[----:B------:R-:W-:Y:S01]  /*2150*/  IMAD R13, R191, R45, R8 ;  /* 0x0000002dbf0d7224 */ /* 0x000fe200078e0208 */
[----:B------:R-:W-:Y:S01]  /*2160*/  SEL R7, R49, RZ, P0 ;  /* 0x000000ff31077207 */ /* 0x000fe20000000000 */
[----:B------:R-:W-:Y:S01]  /*2170*/  IMAD.MOV.U32 R2, RZ, RZ, R6 ;  /* 0x000000ffff027224 */ /* 0x000fe200078e0006 */
[----:B------:R-:W-:Y:S01]  /*2180*/  ISETP.GE.AND P2, PT, R16, UR4, PT ;  /* 0x0000000410007c0c */ /* 0x000fe2000bf46270 */
[----:B------:R-:W-:Y:S01]  /*2190*/  IMAD R8, R9, R4, RZ ;  /* 0x0000000409087224 */ /* 0x000fe200078e02ff */
[----:B------:R-:W-:Y:S01]  /*21a0*/  SHF.R.S32.HI R46, RZ, 0x1f, R26 ;  /* 0x0000001fff2e7819 */ /* 0x000fe2000001141a */
[----:B------:R-:W-:Y:S01]  /*21b0*/  IMAD.IADD R21, R11, 0x1, R21 ;  /* 0x000000010b157824 */ /* 0x000fe200078e0215 */
[----:B------:R-:W-:Y:S01]  /*21c0*/  ISETP.GE.AND P1, PT, R184, UR4, PT ;  /* 0x00000004b8007c0c */ /* 0x000fe2000bf26270 */
[----:B------:R-:W-:Y:S01]  /*21d0*/  IMAD R9, R9, R44, RZ ;  /* 0x0000002c09097224 */ /* 0x000fe200078e02ff */
[----:B------:R-:W-:Y:S01]  /*21e0*/  P2R R61, PR, RZ, 0x4 ;  /* 0x00000004ff3d7803 */ /* 0x000fe20000000000 */
[----:B------:R-:W-:Y:S01]  /*21f0*/  IMAD.IADD R7, R16, 0x1, R7 ;  /* 0x0000000110077824 */ /* 0x000fe200078e0207 */
[----:B---3--:R-:W-:Y:S01]  /*2200*/  SHF.R.U32.HI R12, RZ, 0x7, R12 ;  /* 0x00000007ff0c7819 */ /* 0x008fe2000001160c */
[----:B------:R-:W-:-:S03]  /*2210*/  IMAD.WIDE.U32 R2, R24, R4, R2 ;  /* 0x0000000418027225 */ /* 0x000fc600078e0002 */
[----:B------:R-:W-:Y:S01]  /*2220*/  SHF.R.S32.HI R6, RZ, 0x1f, R7 ;  /* 0x0000001fff067819 */ /* 0x000fe20000011407 */
[----:B------:R-:W-:-:S03]  /*2230*/  IMAD.WIDE.U32 R20, R24, R4, R20 ;  /* 0x0000000418147225 */ /* 0x000fc600078e0014 */
[----:B------:R-:W-:Y:S01]  /*2240*/  LEA.HI R39, R6, R7, RZ, 0x3 ;  /* 0x0000000706277211 */ /* 0x000fe200078f18ff */
[----:B------:R-:W-:Y:S01]  /*2250*/  IMAD.SHL.U32 R41, R4, 0x40, RZ ;  /* 0x0000004004297824 */ /* 0x000fe200078e00ff */
[----:B------:R-:W-:Y:S01]  /*2260*/  LOP3.LUT R4, R42, 0x18, R16, 0xf8, !PT ;  /* 0x000000182a047812 */ /* 0x000fe200078ef810 */
[----:B------:R-:W-:Y:S01]  /*2270*/  IMAD R9, R24, R45, R9 ;  /* 0x0000002d18097224 */ /* 0x000fe200078e0209 */
[----:B------:R-:W-:Y:S01]  /*2280*/  SHF.R.U32.HI R45, RZ, 0x3, R42 ;  /* 0x00000003ff2d7819 */ /* 0x000fe2000001162a */
[----:B------:R-:W-:Y:S01]  /*2290*/  VIADD R30, R30, 0xffffff80 ;  /* 0xffffff801e1e7836 */ /* 0x000fe20000000000 */
[----:B------:R-:W-:Y:S01]  /*22a0*/  LOP3.LUT R54, R39, 0xfffffff8, RZ, 0xc0, !PT ;  /* 0xfffffff827367812 */ /* 0x000fe200078ec0ff */
[CC--:B------:R-:W-:Y:S01]  /*22b0*/  IMAD.WIDE.U32 R32, R191.reuse, R44.reuse, R188 ;  /* 0x0000002cbf207225 */ /* 0x0c0fe200078e00bc */
[----:B------:R-:W-:Y:S02]  /*22c0*/  LOP3.LUT R4, R4, R45, RZ, 0x3c, !PT ;  /* 0x0000002d04047212 */ /* 0x000fe400078e3cff */
[----:B------:R-:W-:Y:S01]  /*22d0*/  SHF.R.S32.HI R10, RZ, 0x1f, R30 ;  /* 0x0000001fff0a7819 */ /* 0x000fe2000001141e */
[----:B------:R-:W-:Y:S01]  /*22e0*/  IMAD.WIDE.U32 R34, R191, R44, R16 ;  /* 0x0000002cbf227225 */ /* 0x000fe200078e0010 */
[----:B------:R-:W-:-:S02]  /*22f0*/  SHF.R.S32.HI R59, RZ, 0x1f, R54 ;  /* 0x0000001fff3b7819 */ /* 0x000fc40000011436 */
[----:B------:R-:W-:Y:S01]  /*2300*/  LEA.HI R10, R10, R30, RZ, 0x2 ;  /* 0x0000001e0a0a7211 */ /* 0x000fe200078f10ff */
[----:B------:R-:W-:Y:S02]  /*2310*/  IMAD.IADD R33, R33, 0x1, R13 ;  /* 0x0000000121217824 */ /* 0x000fe400078e020d */
[----:B------:R-:W-:Y:S01]  /*2320*/  IMAD.IADD R35, R13, 0x1, R35 ;  /* 0x000000010d237824 */ /* 0x000fe200078e0223 */
[----:B------:R-:W-:Y:S01]  /*2330*/  LOP3.LUT R10, R10, 0xfffffffc, RZ, 0xc0, !PT ;  /* 0xfffffffc0a0a7812 */ /* 0x000fe200078ec0ff */
[C---:B------:R-:W-:Y:S02]  /*2340*/  IMAD R7, R24.reuse, R5, R8 ;  /* 0x0000000518077224 */ /* 0x040fe400078e0208 */
[----:B------:R-:W-:-:S04]  /*2350*/  IMAD.WIDE.U32 R32, R24, R44, R32 ;  /* 0x0000002c18207225 */ /* 0x000fc800078e0020 */
[----:B------:R-:W-:Y:S02]  /*2360*/  IMAD.IADD R10, R30, 0x1, -R10 ;  /* 0x000000011e0a7824 */ /* 0x000fe400078e0a0a */
[----:B------:R-:W0:Y:S01]  /*2370*/  S2R R30, SR_TID.X ;  /* 0x00000000001e7919 */ /* 0x000e220000002100 */
[----:B------:R-:W-:-:S04]  /*2380*/  IMAD.WIDE.U32 R34, R24, R44, R34 ;  /* 0x0000002c18227225 */ /* 0x000fc800078e0022 */
[----:B------:R-:W-:Y:S02]  /*2390*/  IMAD R48, R10, 0x40, R191 ;  /* 0x000000400a307824 */ /* 0x000fe400078e02bf */
[----:B------:R-:W-:Y:S02]  /*23a0*/  IMAD.IADD R0, R29, 0x1, R28 ;  /* 0x000000011d007824 */ /* 0x000fe400078e021c */
[----:B------:R-:W-:Y:S02]  /*23b0*/  IMAD.SHL.U32 R44, R44, 0x40, RZ ;  /* 0x000000402c2c7824 */ /* 0x000fe400078e00ff */
[----:B------:R-:W-:Y:S02]  /*23c0*/  VIADD R47, R12, 0x8 ;  /* 0x000000080c2f7836 */ /* 0x000fe40000000000 */
[----:B------:R-:W-:Y:S02]  /*23d0*/  IMAD.SHL.U32 R49, R49, 0x2, RZ ;  /* 0x0000000231317824 */ /* 0x000fe400078e00ff */
[----:B------:R-:W-:-:S02]  /*23e0*/  IMAD.IADD R51, R3, 0x1, R7 ;  /* 0x0000000103337824 */ /* 0x000fc400078e0207 */
[----:B------:R-:W-:Y:S02]  /*23f0*/  IMAD.IADD R52, R7, 0x1, R21 ;  /* 0x0000000107347824 */ /* 0x000fe400078e0215 */
[----:B------:R-:W-:Y:S02]  /*2400*/  IMAD.IADD R53, R33, 0x1, R9 ;  /* 0x0000000121357824 */ /* 0x000fe400078e0209 */
[----:B------:R-:W-:Y:S02]  /*2410*/  IMAD.IADD R55, R9, 0x1, R35 ;  /* 0x0000000109377824 */ /* 0x000fe400078e0223 */
[----:B0-----:R-:W-:-:S05]  /*2420*/  VIADD R30, R30, 0xffffff80 ;  /* 0xffffff801e1e7836 */ /* 0x001fca0000000000 */
[----:B------:R-:W-:-:S04]  /*2430*/  SHF.R.S32.HI R10, RZ, 0x1f, R30 ;  /* 0x0000001fff0a7819 */ /* 0x000fc8000001141e */
[----:B------:R-:W-:-:S04]  /*2440*/  LEA.HI R10, R10, R30, RZ, 0x5 ;  /* 0x0000001e0a0a7211 */ /* 0x000fc800078f28ff */
[----:B------:R-:W-:-:S05]  /*2450*/  SHF.R.S32.HI R10, RZ, 0x5, R10 ;  /* 0x00000005ff0a7819 */ /* 0x000fca000001140a */
[----:B------:R-:W-:Y:S01]  /*2460*/  IMAD R50, R10, 0x200, R4 ;  /* 0x000002000a327824 */ /* 0x000fe200078e0204 */
[----:B------:R-:W-:-:S04]  /*2470*/  LOP3.LUT R4, R42, 0x38, R39, 0xf8, !PT ;  /* 0x000000382a047812 */ /* 0x000fc800078ef827 */
[----:B------:R-:W-:-:S05]  /*2480*/  LOP3.LUT R4, R4, R45, RZ, 0x3c, !PT ;  /* 0x0000002d04047212 */ /* 0x000fca00078e3cff */
[----:B------:R-:W-:Y:S01]  /*2490*/  IMAD R60, R10, 0x200, R4 ;  /* 0x000002000a3c7824 */ /* 0x000fe200078e0204 */
[----:B----4-:R-:W-:-:S07]  /*24a0*/  SHF.R.S32.HI R58, RZ, 0x1f, R36 ;  /* 0x0000001fff3a7819 */ /* 0x010fce0000011424 */
.L_x_8643:
[----:B0-----:R-:W0:Y:S01]  /*24b0*/  LDC R64, c[0x0][0x430] ;  /* 0x00010c00ff407b82 */ /* 0x001e220000000800 */
        /* <DEDUP_REMOVED lines=92> */
.L_x_8615:
[----:B------:R-:W-:Y:S05]  /*2a80*/  BSYNC B1 ;  /* 0x0000000000017941 */ /* 0x000fea0003800000 */
.L_x_8614:
[----:B------:R-:W-:Y:S01]  /*2a90*/  ISETP.NE.AND P3, PT, R186, 0x3, PT ;  /* 0x00000003ba00780c */ /* 0x000fe20003f65270 */
[----:B0----5:R-:W-:Y:S02]  /*2aa0*/  IMAD.MOV.U32 R4, RZ, RZ, R8 ;  /* 0x000000ffff047224 */ /* 0x021fe400078e0008 */
[----:B------:R-:W-:Y:S02]  /*2ab0*/  IMAD.MOV.U32 R5, RZ, RZ, R9 ;  /* 0x000000ffff057224 */ /* 0x000fe400078e0009 */
        /* <DEDUP_REMOVED lines=15> */
.L_x_8616:
[----:B------:R-:W-:Y:S01]  /*2bb0*/  IMAD R62, R185, 0x8, R18 ;  /* 0x00000008b93e7824 */ /* 0x000fe200078e0212 */
[----:B------:R-:W-:Y:S01]  /*2bc0*/  SHF.L.U32 R75, R190, 0x1f, RZ ;  /* 0x0000001fbe4b7819 */ /* 0x000fe200000006ff */
[----:B------:R-:W-:Y:S03]  /*2bd0*/  BSSY B1, `(.L_x_8617) ;  /* 0x0000003000017945 */ /* 0x000fe60003800000 */
[----:B------:R-:W0:Y:S02]  /*2be0*/  SYNCS.PHASECHK.TRANS64.TRYWAIT P5, [R62+URZ+0x38890], R75 ;  /* 0x0388904b3e0075a7 */ /* 0x000e2400080a017f */
[----:B0-----:R-:W-:Y:S05]  /*2bf0*/  @!P5 BRA `(.L_x_8618) ;  /* 0x000001e40000d947 */ /* 0x001fea0003800000 */
.L_x_8876:
[----:B------:R-:W-:Y:S05]  /*2c00*/  BSYNC B1 ;  /* 0x0000000000017941 */ /* 0x000fea0003800000 */
.L_x_8617:
[----:B------:R-:W-:-:S03]  /*2c10*/  UMOV UR4, 0xffffffff ;  /* 0xffffffff00047882 */ /* 0x000fc60000000000 */
[----:B------:R-:W-:Y:S05]  /*2c20*/  BRA.DIV UR4, `(.L_x_8619) ;  /* 0x000001e604087947 */ /* 0x000fea000b800000 */
[----:B------:R1:W2:Y:S04]  /*2c30*/  SHFL.IDX PT, R71, R68, RZ, 0x1c1f ;  /* 0x001c1fff44477589 */ /* 0x0002a800000e0000 */
[----:B------:R1:W3:Y:S02]  /*2c40*/  SHFL.IDX PT, R14, R69, RZ, 0x1c1f ;  /* 0x001c1fff450e7589 */ /* 0x0002e400000e0000 */
.L_x_8880:
        /* <DEDUP_REMOVED lines=56> */
.L_x_8624:
[----:B------:R-:W-:Y:S05]  /*2fd0*/  BSYNC B2 ;  /* 0x0000000000027941 */ /* 0x000fea0003800000 */
.L_x_8623:
[----:B0-----:R4:W-:Y:S02]  /*2fe0*/  ST.E.128 desc[UR40][R10.64], R4 ;  /* 0x000000040a007985 */ /* 0x0019e4000c101d28 */
.L_x_8622:
[----:B------:R-:W-:Y:S05]  /*2ff0*/  BSYNC B1 ;  /* 0x0000000000017941 */ /* 0x000fea0003800000 */
.L_x_8621:
        /* <DEDUP_REMOVED lines=8> */
[----:B--2---:R-:W-:-:S03]  /*3080*/  LEA.HI.X R11, R184, R71, R195, 0x1, P4 ;  /* 0x00000047b80b7211 */ /* 0x004fc600020f0cc3 */
[----:B------:R-:W-:-:S06]  /*3090*/  IMAD R4, R73, 0x2, R18 ;  /* 0x0000000249047824 */ /* 0x000fcc00078e0212 */
[----:B------:R-:W2:Y:S01]  /*30a0*/  LDS.128 R4, [R4+0x22400] ;  /* 0x0224000004047984 */ /* 0x000ea20000000c00 */
[----:B------:R-:W-:Y:S05]  /*30b0*/  @P5 BRA `(.L_x_8626) ;  /* 0x0000000000b85947 */ /* 0x000fea0003800000 */
[----:B------:R-:W-:Y:S01]  /*30c0*/  SHF.R.U64 R14, R8, 0x10, R9 ;  /* 0x00000010080e7819 */ /* 0x000fe20000001209 */
[----:B--2---:R-:W-:Y:S01]  /*30d0*/  IMAD.U32 R12, R7, 0x10000, RZ ;  /* 0x00010000070c7824 */ /* 0x004fe200078e00ff */
        /* <DEDUP_REMOVED lines=44> */
.L_x_8626:
[----:B------:R-:W-:Y:S05]  /*33a0*/  BSYNC B1 ;  /* 0x0000000000017941 */ /* 0x000fea0003800000 */
.L_x_8625:
[----:B--2---:R2:W-:Y:S01]  /*33b0*/  ST.E.128 desc[UR40][R10.64], R4 ;  /* 0x000000040a007985 */ /* 0x0045e2000c101d28 */
[----:B------:R-:W-:Y:S05]  /*33c0*/  BRA `(.L_x_8620) ;  /* 0x0000000c00ac7947 */ /* 0x000fea0003800000 */
.L_x_8613:
        /* <DEDUP_REMOVED lines=42> */
.L_x_8627:
[----:B------:R-:W-:Y:S01]  /*3670*/  IMAD R62, R185, 0x8, R18 ;  /* 0x00000008b93e7824 */ /* 0x000fe200078e0212 */
[----:B------:R-:W-:Y:S01]  /*3680*/  SHF.L.U32 R75, R190, 0x1f, RZ ;  /* 0x0000001fbe4b7819 */ /* 0x000fe200000006ff */
[----:B------:R-:W-:Y:S03]  /*3690*/  BSSY B1, `(.L_x_8628) ;  /* 0x0000003000017945 */ /* 0x000fe60003800000 */
[----:B------:R-:W0:Y:S02]  /*36a0*/  SYNCS.PHASECHK.TRANS64.TRYWAIT P6, [R62+URZ+0x38890], R75 ;  /* 0x0388904b3e0075a7 */ /* 0x000e2400080c017f */
[----:B0-----:R-:W-:Y:S05]  /*36b0*/  @!P6 BRA `(.L_x_8629) ;  /* 0x000001d800ace947 */ /* 0x001fea0003800000 */
.L_x_8881:
[----:B------:R-:W-:Y:S05]  /*36c0*/  BSYNC B1 ;  /* 0x0000000000017941 */ /* 0x000fea0003800000 */
.L_x_8628:
[----:B------:R-:W-:-:S03]  /*36d0*/  UMOV UR4, 0xffffffff ;  /* 0xffffffff00047882 */ /* 0x000fc60000000000 */
[----:B------:R-:W-:Y:S05]  /*36e0*/  BRA.DIV UR4, `(.L_x_8630) ;  /* 0x000001da04b47947 */ /* 0x000fea000b800000 */
[----:B------:R-:W1:Y:S04]  /*36f0*/  SHFL.IDX PT, R68, R68, RZ, 0x1c1f ;  /* 0x001c1fff44447589 */ /* 0x000e6800000e0000 */
[----:B------:R-:W2:Y:S02]  /*3700*/  SHFL.IDX PT, R69, R69, RZ, 0x1c1f ;  /* 0x001c1fff45457589 */ /* 0x000ea400000e0000 */
.L_x_8885:
        /* <DEDUP_REMOVED lines=15> */
[----:B------:R-:W-:Y:S02]  /*3800*/  IMAD.SHL.U32 R71, R8, 0x8, RZ ;  /* 0x0000000808477824 */ /* 0x000fe400078e00ff */
[----:B---3--:R-:W-:-:S03]  /*3810*/  VIADD R11, R11, 0xffffff80 ;  /* 0xffffff800b0b7836 */ /* 0x008fc60000000000 */
[----:B------:R-:W-:Y:S02]  /*3820*/  LOP3.LUT R8, R42, 0x38, R71, 0xf8, !PT ;  /* 0x000000382a087812 */ /* 0x000fe400078ef847 */
[----:B------:R-:W-:Y:S02]  /*3830*/  SHF.R.S32.HI R10, RZ, 0x1f, R11 ;  /* 0x0000001fff0a7819 */ /* 0x000fe4000001140b */
[----:B------:R-:W-:Y:S02]  /*3840*/  LOP3.LUT R8, R8, R45, RZ, 0x3c, !PT ;  /* 0x0000002d08087212 */ /* 0x000fe400078e3cff */
[----:B------:R-:W-:-:S04]  /*3850*/  LEA.HI R10, R10, R11, RZ, 0x5 ;  /* 0x0000000b0a0a7211 */ /* 0x000fc800078f28ff */
[----:B------:R-:W-:-:S05]  /*3860*/  SHF.R.S32.HI R10, RZ, 0x5, R10 ;  /* 0x00000005ff0a7819 */ /* 0x000fca000001140a */
[----:B------:R-:W-:-:S04]  /*3870*/  IMAD R8, R10, 0x200, R8 ;  /* 0x000002000a087824 */ /* 0x000fc800078e0208 */
[----:B------:R-:W-:Y:S02]  /*3880*/  IMAD.IADD R73, R73, 0x1, R8 ;  /* 0x0000000149497824 */ /* 0x000fe400078e0208 */
[----:B------:R-:W1:Y:S02]  /*3890*/  LDS.128 R8, [R9+0x22400] ;  /* 0x0224000009087984 */ /* 0x000e640000000c00 */
[----:B------:R-:W-:-:S05]  /*38a0*/  IMAD R73, R73, 0x2, R18 ;  /* 0x0000000249497824 */ /* 0x000fca00078e0212 */
[----:B------:R2:W3:Y:S01]  /*38b0*/  LDS.128 R12, [R73+0x22400] ;  /* 0x02240000490c7984 */ /* 0x0004e20000000c00 */
[----:B------:R-:W-:Y:S05]  /*38c0*/  @P5 BRA `(.L_x_8632) ;  /* 0x0000000400705947 */ /* 0x000fea0003800000 */
[----:B--2---:R-:W-:Y:S02]  /*38d0*/  SHF.R.U32.HI R73, RZ, 0x10, R5 ;  /* 0x00000010ff497819 */ /* 0x004fe40000011605 */
        /* <DEDUP_REMOVED lines=37> */
[CC--:B------:R-:W-:Y:S01]  /*3b30*/  FMUL.FTZ R28, R30.reuse, R73.reuse ;  /* 0x000000491e1c7220 */ /* 0x0c0fe20000410000 */
[----:B------:R-:W-:Y:S01]  /*3b40*/  IMAD.U32 R9, R11, 0x10000, RZ ;  /* 0x000100000b097824 */ /* 0x000fe200078e00ff */
[----:B------:R-:W-:Y:S01]  /*3b50*/  LOP3.LUT R84, R83, 0xffff0000, RZ, 0xc0, !PT ;  /* 0xffff000053547812 */ /* 0x000fe200078ec0ff */
[----:B------:R-:W-:Y:S01]  /*3b60*/  FMUL.FTZ R30, R30, R6 ;  /* 0x000000061e1e7220 */ /* 0x000fe20000410000 */
[----:B------:R-:W-:Y:S01]  /*3b70*/  LOP3.LUT R76, R76, 0xffff0000, RZ, 0xc0, !PT ;  /* 0xffff00004c4c7812 */ /* 0x000fe200078ec0ff */
[----:B------:R-:W-:Y:S01]  /*3b80*/  FFMA.FTZ R88, R7, R80, R88 ;  /* 0x0000005007587223 */ /* 0x000fe20000010058 */
[----:B------:R-:W-:Y:S01]  /*3b90*/  LOP3.LUT R11, R11, 0xffff0000, RZ, 0xc0, !PT ;  /* 0xffff00000b0b7812 */ /* 0x000fe200078ec0ff */
[C---:B------:R-:W-:Y:S01]  /*3ba0*/  FFMA.FTZ R77, R9.reuse, R6, -R28 ;  /* 0x00000006094d7223 */ /* 0x040fe2000001081c */
[----:B------:R-:W-:Y:S01]  /*3bb0*/  FFMA.FTZ R73, R9, R73, R30 ;  /* 0x0000004909497223 */ /* 0x000fe2000001001e */
[----:B------:R-:W-:Y:S01]  /*3bc0*/  LOP3.LUT R12, R12, 0xffff0000, RZ, 0xc0, !PT ;  /* 0xffff00000c0c7812 */ /* 0x000fe200078ec0ff */
[C---:B------:R-:W-:Y:S01]  /*3bd0*/  FMUL.FTZ R30, R31.reuse, R84 ;  /* 0x000000541f1e7220 */ /* 0x040fe20000410000 */
[----:B------:R-:W-:Y:S01]  /*3be0*/  FMUL.FTZ R80, R31, R76 ;  /* 0x0000004c1f507220 */ /* 0x000fe20000410000 */
[C---:B------:R-:W-:Y:S01]  /*3bf0*/  LOP3.LUT R9, R78.reuse, 0xffff0000, RZ, 0xc0, !PT ;  /* 0xffff00004e097812 */ /* 0x040fe200078ec0ff */
[----:B------:R-:W-:Y:S01]  /*3c00*/  IMAD.U32 R28, R78, 0x10000, RZ ;  /* 0x000100004e1c7824 */ /* 0x000fe200078e00ff */
[----:B------:R-:W-:Y:S01]  /*3c10*/  LOP3.LUT R8, R8, 0xffff0000, RZ, 0xc0, !PT ;  /* 0xffff000008087812 */ /* 0x000fe200078ec0ff */
[----:B------:R-:W-:-:S02]  /*3c20*/  IMAD.U32 R6, R72, 0x10000, RZ ;  /* 0x0001000048067824 */ /* 0x000fc400078e00ff */
[C---:B------:R-:W-:Y:S01]  /*3c30*/  FFMA.FTZ R76, R11.reuse, R76, -R30 ;  /* 0x0000004c0b4c7223 */ /* 0x040fe2000001081e */
[----:B------:R-:W-:Y:S01]  /*3c40*/  LOP3.LUT R7, R72, 0xffff0000, RZ, 0xc0, !PT ;  /* 0xffff000048077812 */ /* 0x000fe200078ec0ff */
[----:B------:R-:W-:Y:S01]  /*3c50*/  FFMA.FTZ R80, R11, R84, R80 ;  /* 0x000000540b507223 */ /* 0x000fe20000010050 */
[C---:B------:R-:W-:Y:S01]  /*3c60*/  FMUL.FTZ R30, R13.reuse, R28 ;  /* 0x0000001c0d1e7220 */ /* 0x040fe20000410000 */
[----:B------:R-:W-:Y:S01]  /*3c70*/  FMUL.FTZ R11, R12, R9 ;  /* 0x000000090c0b7220 */ /* 0x000fe20000410000 */
[-C--:B------:R-:W-:Y:S01]  /*3c80*/  FMUL.FTZ R13, R13, R6.reuse ;  /* 0x000000060d0d7220 */ /* 0x080fe20000410000 */
[----:B------:R-:W-:Y:S02]  /*3c90*/  IMAD.U32 R15, R14, 0x10000, RZ ;  /* 0x000100000e0f7824 */ /* 0x000fe400078e00ff */
[C---:B------:R-:W-:Y:S01]  /*3ca0*/  FFMA.FTZ R30, R5.reuse, R6, -R30 ;  /* 0x00000006051e7223 */ /* 0x040fe2000001081e */
[-C--:B------:R-:W-:Y:S01]  /*3cb0*/  FMUL.FTZ R31, R12, R7.reuse ;  /* 0x000000070c1f7220 */ /* 0x080fe20000410000 */
[----:B------:R-:W-:Y:S01]  /*3cc0*/  FFMA.FTZ R29, R8, R7, -R11 ;  /* 0x00000007081d7223 */ /* 0x000fe2000001080b */
[----:B------:R-:W-:Y:S01]  /*3cd0*/  LOP3.LUT R14, R14, 0xffff0000, RZ, 0xc0, !PT ;  /* 0xffff00000e0e7812 */ /* 0x000fe200078ec0ff */
[----:B------:R-:W-:Y:S01]  /*3ce0*/  FFMA.FTZ R13, R5, R28, R13 ;  /* 0x0000001c050d7223 */ /* 0x000fe2000001000d */
        /* <DEDUP_REMOVED lines=26> */
.L_x_8632:
[----:B------:R-:W-:Y:S05]  /*3e90*/  BSYNC B1 ;  /* 0x0000000000017941 */ /* 0x000fea0003800000 */
.L_x_8631:
        /* <DEDUP_REMOVED lines=8> */
.L_x_8612:
[----:B------:R-:W-:-:S13]  /*3f20*/  ISETP.NE.AND P3, PT, R186, 0x3, PT ;  /* 0x00000003ba00780c */ /* 0x000fda0003f65270 */
[----:B------:R-:W-:Y:S05]  /*3f30*/  @!P3 BRA `(.L_x_8633) ;  /* 0x000000000004b947 */ /* 0x000fea0003800000 */
[----:B------:R-:W-:Y:S01]  /*3f40*/  BPT.TRAP 0x1 ;  /* 0x000000040000795c */ /* 0x000fe20000300000 */
.L_x_8633:
[----:B------:R-:W-:Y:S01]  /*3f50*/  IMAD R62, R185, 0x8, R18 ;  /* 0x00000008b93e7824 */ /* 0x000fe200078e0212 */
[----:B------:R-:W-:Y:S01]  /*3f60*/  SHF.L.U32 R75, R190, 0x1f, RZ ;  /* 0x0000001fbe4b7819 */ /* 0x000fe200000006ff */
[----:B------:R-:W-:Y:S01]  /*3f70*/  BSSY B1, `(.L_x_8634) ;  /* 0x0000004000017945 */ /* 0x000fe20003800000 */
[----:B------:R-:W-:Y:S02]  /*3f80*/  SHF.R.S32.HI R66, RZ, 0x1f, R64 ;  /* 0x0000001fff427819 */ /* 0x000fe40000011440 */
[----:B------:R-:W1:Y:S02]  /*3f90*/  SYNCS.PHASECHK.TRANS64.TRYWAIT P4, [R62+URZ+0x38890], R75 ;  /* 0x0388904b3e0075a7 */ /* 0x000e64000808017f */
[----:B-1----:R-:W-:Y:S05]  /*3fa0*/  @!P4 BRA `(.L_x_8635) ;  /* 0x000001d000d0c947 */ /* 0x002fea0003800000 */
.L_x_8886:
[----:B------:R-:W-:Y:S05]  /*3fb0*/  BSYNC B1 ;  /* 0x0000000000017941 */ /* 0x000fea0003800000 */
.L_x_8634:
        /* <DEDUP_REMOVED lines=26> */
.L_x_8890:
        /* <DEDUP_REMOVED lines=18> */
.L_x_8620:
[----:B------:R-:W-:Y:S05]  /*4280*/  BSYNC B0 ;  /* 0x0000000000007941 */ /* 0x000fea0003800000 */
.L_x_8611:
[----:B0-234-:R-:W0:Y:S01]  /*4290*/  S2R R4, SR_TID.X ;  /* 0x0000000000047919 */ /* 0x01de220000002100 */
        /* <DEDUP_REMOVED lines=16> */
.L_x_8638:
[----:B------:R-:W-:Y:S05]  /*43a0*/  BSYNC B0 ;  /* 0x0000000000007941 */ /* 0x000fea0003800000 */
.L_x_8637:
[----:B------:R-:W2:Y:S01]  /*43b0*/  SYNCS.PHASECHK.TRANS64.TRYWAIT P3, [R62+URZ+0x388b0], R75 ;  /* 0x0388b04b3e0075a7 */ /* 0x000ea2000806017f */
[----:B------:R-:W-:Y:S04]  /*43c0*/  BSSY B0, `(.L_x_8639) ;  /* 0x0000002000007945 */ /* 0x000fe80003800000 */
[----:B--2---:R-:W-:Y:S05]  /*43d0*/  @!P3 BRA `(.L_x_8640) ;  /* 0x000001d0001cb947 */ /* 0x004fea0003800000 */
.L_x_8891:
[----:B------:R-:W-:Y:S05]  /*43e0*/  BSYNC B0 ;  /* 0x0000000000007941 */ /* 0x000fea0003800000 */
.L_x_8639:
        /* <DEDUP_REMOVED lines=21> */
[----:B------:R-:W1:Y:S08]  /*4540*/  SHFL.IDX PT, R10, R10, RZ, 0x1c1f ;  /* 0x001c1fff0a0a7589 */ /* 0x000e7000000e0000 */
[----:B------:R-:W-:Y:S05]  /*4550*/  @!P3 BRA `(.L_x_8642) ;  /* 0x00000004009cb947 */ /* 0x000fea0003800000 */
[----:B------:R-:W3:Y:S01]  /*4560*/  LDL R31, [R1+0x10] ;  /* 0x00001000011f7983 */ /* 0x000ee20000100800 */
[----:B------:R-:W-:-:S03]  /*4570*/  ULDC UR4, c[0x0][0x320] ;  /* 0x0000c80000047ab9 */ /* 0x000fc60000000800 */
[----:B------:R-:W4:Y:S04]  /*4580*/  LDL R14, [R1+0x14] ;  /* 0x00001400010e7983 */ /* 0x000f280000100800 */
[----:B------:R-:W5:Y:S01]  /*4590*/  LDL R30, [R1+0x18] ;  /* 0x00001800011e7983 */ /* 0x000f620000100800 */
[----:B------:R-:W-:Y:S01]  /*45a0*/  ISETP.GE.AND P5, PT, R16, UR4, PT ;  /* 0x0000000410007c0c */ /* 0x000fe2000bfa6270 */
[----:B------:R-:W-:Y:S01]  /*45b0*/  IMAD R9, R185, 0x8000, R50 ;  /* 0x00008000b9097824 */ /* 0x000fe200078e0232 */
[----:B------:R-:W-:Y:S01]  /*45c0*/  LOP3.LUT P3, RZ, R192, 0x4, RZ, 0xc0, !PT ;  /* 0x00000004c0ff7812 */ /* 0x000fe2000786c0ff */
[----:B------:R-:W2:Y:S02]  /*45d0*/  LDL R29, [R1+0x1c] ;  /* 0x00001c00011d7983 */ /* 0x000ea40000100800 */
[----:B------:R-:W-:-:S02]  /*45e0*/  IMAD R12, R9, 0x2, R18 ;  /* 0x00000002090c7824 */ /* 0x000fc400078e0212 */
[----:B------:R-:W2:Y:S04]  /*45f0*/  LDL R28, [R1+0x20] ;  /* 0x00002000011c7983 */ /* 0x000ea80000100800 */
[----:B------:R-:W2:Y:S01]  /*4600*/  LDL R15, [R1+0x24] ;  /* 0x00002400010f7983 */ /* 0x000ea20000100800 */
[----:B------:R-:W-:-:S03]  /*4610*/  VIADD R13, R9, 0x20 ;  /* 0x00000020090d7836 */ /* 0x000fc60000000000 */
[----:B------:R-:W1:Y:S01]  /*4620*/  @!P5 LDS.128 R4, [R12+0x400] ;  /* 0x000400000c04d984 */ /* 0x000e620000000c00 */
[----:B------:R-:W-:Y:S01]  /*4630*/  @P3 VIADD R13, R9, 0xffffffe0 ;  /* 0xffffffe0090d3836 */ /* 0x000fe20000000000 */
[CC--:B0-----:R-:W-:Y:S02]  /*4640*/  @!P5 LEA R8, P3, R16.reuse, R11.reuse, 0x1 ;  /* 0x0000000b1008d211 */ /* 0x0c1fe400078608ff */
[----:B------:R-:W2:Y:S01]  /*4650*/  LDL R63, [R1+0x2c] ;  /* 0x00002c00013f7983 */ /* 0x000ea20000100800 */
[----:B------:R-:W-:Y:S01]  /*4660*/  IMAD R13, R13, 0x2, R18 ;  /* 0x000000020d0d7824 */ /* 0x000fe200078e0212 */
[----:B-1----:R-:W-:Y:S02]  /*4670*/  @!P5 LEA.HI.X R9, R16, R10, R17, 0x1, P3 ;  /* 0x0000000a1009d211 */ /* 0x002fe400018f0c11 */
[C---:B------:R-:W-:Y:S01]  /*4680*/  ISETP.GE.AND P3, PT, R184.reuse, UR4, PT ;  /* 0x00000004b8007c0c */ /* 0x040fe2000bf66270 */
[----:B------:R-:W2:Y:S04]  /*4690*/  LDL R57, [R1+0x30] ;  /* 0x0000300001397983 */ /* 0x000ea80000100800 */
[----:B------:R-:W2:Y:S04]  /*46a0*/  LDL R56, [R1+0x34] ;  /* 0x0000340001387983 */ /* 0x000ea80000100800 */
[----:B------:R0:W-:Y:S04]  /*46b0*/  @!P5 ST.E.128 desc[UR40][R8.64], R4 ;  /* 0x000000040800d985 */ /* 0x0001e8000c101d28 */
[----:B------:R-:W1:Y:S01]  /*46c0*/  @!P3 LDS.128 R4, [R13+0x400] ;  /* 0x000400000d04b984 */ /* 0x000e620000000c00 */
[----:B0-----:R-:W-:-:S04]  /*46d0*/  @!P3 LEA R8, P5, R184, R11, 0x1 ;  /* 0x0000000bb808b211 */ /* 0x001fc800078a08ff */
[----:B------:R-:W-:Y:S02]  /*46e0*/  @!P3 LEA.HI.X R9, R184, R10, R195, 0x1, P5 ;  /* 0x0000000ab809b211 */ /* 0x000fe400028f0cc3 */
[----:B------:R-:W-:-:S03]  /*46f0*/  ISETP.GE.AND P5, PT, R224, UR4, PT ;  /* 0x00000004e0007c0c */ /* 0x000fc6000bfa6270 */
[----:B-1----:R0:W-:Y:S10]  /*4700*/  @!P3 ST.E.128 desc[UR40][R8.64], R4 ;  /* 0x000000040800b985 */ /* 0x0021f4000c101d28 */
[----:B------:R-:W1:Y:S01]  /*4710*/  @!P5 LDS.128 R4, [R12+0x2400] ;  /* 0x002400000c04d984 */ /* 0x000e620000000c00 */
[----:B0-----:R-:W-:-:S05]  /*4720*/  @!P5 LEA R8, P3, R224, R11, 0x1 ;  /* 0x0000000be008d211 */ /* 0x001fca00078608ff */
[----:B---3--:R-:W-:Y:S01]  /*4730*/  @!P5 IMAD.X R9, R10, 0x1, R31, P3 ;  /* 0x000000010a09d824 */ /* 0x008fe200018e061f */
[C---:B------:R-:W-:Y:S01]  /*4740*/  ISETP.GE.AND P3, PT, R223.reuse, UR4, PT ;  /* 0x00000004df007c0c */ /* 0x040fe2000bf66270 */
[----:B------:R-:W3:Y:S04]  /*4750*/  LDL R31, [R1+0x38] ;  /* 0x00003800011f7983 */ /* 0x000ee80000100800 */
[----:B-1----:R0:W-:Y:S08]  /*4760*/  @!P5 ST.E.128 desc[UR40][R8.64], R4 ;  /* 0x000000040800d985 */ /* 0x0021f0000c101d28 */
        /* <DEDUP_REMOVED lines=14> */
[----:B--2---:R-:W-:Y:S01]  /*4850*/  @!P3 IMAD.X R9, R10, 0x1, R29, P5 ;  /* 0x000000010a09b824 */ /* 0x004fe200028e061d */
[C---:B------:R-:W-:Y:S01]  /*4860*/  ISETP.GE.AND P5, PT, R220.reuse, UR4, PT ;  /* 0x00000004dc007c0c */ /* 0x040fe2000bfa6270 */
[----:B------:R-:W2:Y:S04]  /*4870*/  LDL R29, [R1+0x4] ;  /* 0x00000400011d7983 */ /* 0x000ea80000100800 */
[----:B-1----:R0:W-:Y:S08]  /*4880*/  @!P3 ST.E.128 desc[UR40][R8.64], R4 ;  /* 0x000000040800b985 */ /* 0x0021f0000c101d28 */
[----:B------:R-:W1:Y:S01]  /*4890*/  @!P5 LDS.128 R4, [R12+0x6400] ;  /* 0x006400000c04d984 */ /* 0x000e620000000c00 */
[----:B0-----:R-:W-:-:S05]  /*48a0*/  @!P5 LEA R8, P3, R220, R11, 0x1 ;  /* 0x0000000bdc08d211 */ /* 0x001fca00078608ff */
[----:B------:R-:W-:Y:S01]  /*48b0*/  @!P5 IMAD.X R9, R10, 0x1, R28, P3 ;  /* 0x000000010a09d824 */ /* 0x000fe200018e061c */
[C---:B------:R-:W-:Y:S01]  /*48c0*/  ISETP.GE.AND P3, PT, R219.reuse, UR4, PT ;  /* 0x00000004db007c0c */ /* 0x040fe2000bf66270 */
[----:B------:R-:W2:Y:S04]  /*48d0*/  LDL R28, [R1+0x40] ;  /* 0x00004000011c7983 */ /* 0x000ea80000100800 */
[----:B-1----:R0:W-:Y:S08]  /*48e0*/  @!P5 ST.E.128 desc[UR40][R8.64], R4 ;  /* 0x000000040800d985 */ /* 0x0021f0000c101d28 */
[----:B------:R-:W1:Y:S01]  /*48f0*/  @!P3 LDS.128 R4, [R13+0x6400] ;  /* 0x006400000d04b984 */ /* 0x000e620000000c00 */
[----:B0-----:R-:W-:-:S05]  /*4900*/  @!P3 LEA R8, P5, R219, R11, 0x1 ;  /* 0x0000000bdb08b211 */ /* 0x001fca00078a08ff */
[----:B------:R-:W-:Y:S02]  /*4910*/  @!P3 IMAD.X R9, R10, 0x1, R15, P5 ;  /* 0x000000010a09b824 */ /* 0x000fe400028e060f */
[----:B------:R-:W2:Y:S01]  /*4920*/  LDL R15, [R1] ;  /* 0x00000000010f7983 */ /* 0x000ea20000100800 */
        /* <DEDUP_REMOVED lines=30> */
[----:B-----5:R-:W-:Y:S01]  /*4b10*/  @!P3 IMAD.X R9, R10, 0x1, R30, P5 ;  /* 0x000000010a09b824 */ /* 0x020fe200028e061e */
[----:B--2---:R-:W-:-:S04]  /*4b20*/  ISETP.GE.AND P5, PT, R29, UR4, PT ;  /* 0x000000041d007c0c */ /* 0x004fc8000bfa6270 */
        /* <DEDUP_REMOVED lines=8> */
[----:B----4-:R-:W-:-:S05]  /*4bb0*/  @!P3 IMAD.X R9, R10, 0x1, R14, P5 ;  /* 0x000000010a09b824 */ /* 0x010fca00028e060e */
[----:B-1----:R3:W-:Y:S03]  /*4bc0*/  @!P3 ST.E.128 desc[UR40][R8.64], R4 ;  /* 0x000000040800b985 */ /* 0x0027e6000c101d28 */
.L_x_8642:
[----:B------:R-:W-:Y:S05]  /*4bd0*/  BSYNC B0 ;  /* 0x0000000000007941 */ /* 0x000fea0003800000 */
.L_x_8641:
[----:B------:R-:W-:Y:S01]  /*4be0*/  @!PT LDS RZ, [RZ] ;  /* 0x00000000fffff984 */ /* 0x000fe20000000800 */
[----:B------:R-:W-:Y:S01]  /*4bf0*/  @!PT LDS RZ, [RZ] ;  /* 0x00000000fffff984 */ /* 0x000fe20000000800 */
[----:B------:R-:W-:Y:S01]  /*4c00*/  @!PT LDS RZ, [RZ] ;  /* 0x00000000fffff984 */ /* 0x000fe20000000800 */
[----:B------:R-:W-:Y:S01]  /*4c10*/  @!PT LDS RZ, [RZ] ;  /* 0x00000000fffff984 */ /* 0x000fe20000000800 */
[----:B------:R4:W-:Y:S06]  /*4c20*/  MEMBAR.ALL.CTA ;  /* 0x0000000000007992 */ /* 0x0009ec0000008000 */
[----:B----4-:R-:W4:Y:S01]  /*4c30*/  FENCE.VIEW.ASYNC.S ;  /* 0x00000000000073c6 */ /* 0x010f220000000000 */
[----:B--2---:R-:W-:Y:S01]  /*4c40*/  @!P4 VIADD R62, R62, 0x388c0 ;  /* 0x000388c03e3ec836 */ /* 0x004fe20000000000 */
        /* <DEDUP_REMOVED lines=9> */
[----:B--2---:R-:W-:Y:S06]  /*4ce0*/  @P2 BRA `(.L_x_8643) ;  /* 0xffffffd400f02947 */ /* 0x004fec000383ffff */
.L_x_8606:
[----:B------:R-:W2:Y:S01]  /*4cf0*/  LDL R4, [R1+0x68] ;  /* 0x0000680001047983 */ /* 0x000ea20000100800 */
[----:B------:R-:W-:Y:S01]  /*4d00*/  BSSY B0, `(.L_x_8644) ;  /* 0x0000005000007945 */ /* 0x000fe20003800000 */
[----:B--2---:R-:W-:-:S03]  /*4d10*/  ISETP.NE.AND P0, PT, R4, 0x1, PT ;  /* 0x000000010400780c */ /* 0x004fc60003f05270 */
[----:B------:R-:W-:Y:S10]  /*4d20*/  @P3 BRA `(.L_x_8645) ;  /* 0x0000000000083947 */ /* 0x000ff40003800000 */
[----:B------:R-:W2:Y:S02]  /*4d30*/  FENCE.VIEW.ASYNC.G ;  /* 0x00000000000073c6 */ /* 0x000ea40000000100 */
[----:B--2---:R-:W-:Y:S06]  /*4d40*/  BAR.ARV 0xc, 0x180 ;  /* 0x0306000000007b1d */ /* 0x004fec0000002000 */
.L_x_8645:
[----:B------:R-:W-:Y:S05]  /*4d50*/  BSYNC B0 ;  /* 0x0000000000007941 */ /* 0x000fea0003800000 */
.L_x_8644:
[----:B------:R-:W-:Y:S04]  /*4d60*/  BSSY B7, `(.L_x_8646) ;  /* 0x00010a3000077945 */ /* 0x000fe80003800000 */
[----:B------:R-:W-:Y:S05]  /*4d70*/  @!P0 BRA `(.L_x_8647) ;  /* 0x0000001c00b08947 */ /* 0x000fea0003800000 */
[----:B------:R-:W2:Y:S01]  /*4d80*/  LDC R0, c[0x0][0x448] ;  /* 0x00011200ff007b82 */ /* 0x000ea20000000800 */
[----:B------:R-:W-:Y:S01]  /*4d90*/  VIADD R3, R212, 0x3f ;  /* 0x0000003fd4037836 */ /* 0x000fe20000000000 */
        /* <DEDUP_REMOVED lines=35> */
[----:B------:R-:W2:Y:S01]  /*4fd0*/  @P0 LDC R0, c[0x0][0x44c] ;  /* 0x00011300ff000b82 */ /* 0x000ea20000000800 */
[----:B------:R-:W-:Y:S02]  /*4fe0*/  CS2R R86, SRZ ;  /* 0x0000000000567805 */ /* 0x000fe4000001ff00 */
[----:B------:R-:W-:Y:S01]  /*4ff0*/  CS2R R84, SRZ ;  /* 0x0000000000547805 */ /* 0x000fe2000001ff00 */
[----:B------:R-:W-:Y:S01]  /*5000*/  IMAD.MOV.U32 R83, RZ, RZ, RZ ;  /* 0x000000ffff537224 */ /* 0x000fe200078e00ff */
[----:B------:R-:W-:-:S02]  /*5010*/  CS2R R32, SRZ ;  /* 0x0000000000207805 */ /* 0x000fc4000001ff00 */
[----:B------:R-:W-:Y:S02]  /*5020*/  CS2R R80, SRZ ;  /* 0x0000000000507805 */ /* 0x000fe4000001ff00 */
[----:B------:R-:W-:Y:S02]  /*5030*/  CS2R R78, SRZ ;  /* 0x00000000004e7805 */ /* 0x000fe4000001ff00 */
[----:B------:R-:W-:Y:S01]  /*5040*/  CS2R R76, SRZ ;  /* 0x00000000004c7805 */ /* 0x000fe2000001ff00 */
[----:B------:R-:W3:Y:S01]  /*5050*/  @P0 LDC R5, c[0x0][0x450] ;  /* 0x00011400ff050b82 */ /* 0x000ee20000000800 */
[----:B------:R-:W-:Y:S01]  /*5060*/  IMAD.MOV.U32 R75, RZ, RZ, RZ ;  /* 0x000000ffff4b7224 */ /* 0x000fe200078e00ff */
[----:B------:R-:W-:Y:S02]  /*5070*/  CS2R R28, SRZ ;  /* 0x00000000001c7805 */ /* 0x000fe4000001ff00 */
[----:B------:R-:W-:Y:S01]  /*5080*/  CS2R R72, SRZ ;  /* 0x0000000000487805 */ /* 0x000fe2000001ff00 */
[----:B------:R-:W-:Y:S01]  /*5090*/  IMAD.MOV.U32 R71, RZ, RZ, RZ ;  /* 0x000000ffff477224 */ /* 0x000fe200078e00ff */
[----:B------:R-:W-:-:S02]  /*50a0*/  CS2R R14, SRZ ;  /* 0x00000000000e7805 */ /* 0x000fc4000001ff00 */
[----:B------:R-:W-:Y:S01]  /*50b0*/  CS2R R68, SRZ ;  /* 0x0000000000447805 */ /* 0x000fe2000001ff00 */
[----:B------:R-:W-:Y:S01]  /*50c0*/  IMAD.MOV.U32 R67, RZ, RZ, RZ ;  /* 0x000000ffff437224 */ /* 0x000fe200078e00ff */
        /* <DEDUP_REMOVED lines=8> */
[----:B--2---:R-:W-:Y:S01]  /*5150*/  @P0 IMAD.HI.U32 R0, R3, R0, RZ ;  /* 0x0000000003000227 */ /* 0x004fe200078e00ff */
[----:B------:R-:W-:Y:S02]  /*5160*/  CS2R R160, SRZ ;  /* 0x0000000000a07805 */ /* 0x000fe4000001ff00 */
[----:B------:R-:W-:Y:S02]  /*5170*/  CS2R R50, SRZ ;  /* 0x0000000000327805 */ /* 0x000fe4000001ff00 */
[----:B------:R-:W-:-:S02]  /*5180*/  CS2R R46, SRZ ;  /* 0x00000000002e7805 */ /* 0x000fc4000001ff00 */
[----:B------:R-:W-:Y:S02]  /*5190*/  CS2R R42, SRZ ;  /* 0x00000000002a7805 */ /* 0x000fe4000001ff00 */
[----:B------:R-:W-:Y:S01]  /*51a0*/  CS2R R154, SRZ ;  /* 0x00000000009a7805 */ /* 0x000fe2000001ff00 */
[----:B------:R-:W-:Y:S01]  /*51b0*/  IMAD.MOV.U32 R39, RZ, RZ, RZ ;  /* 0x000000ffff277224 */ /* 0x000fe200078e00ff */
[----:B01----:R-:W-:Y:S02]  /*51c0*/  CS2R R10, SRZ ;  /* 0x00000000000a7805 */ /* 0x003fe4000001ff00 */
[----:B---3--:R-:W-:Y:S01]  /*51d0*/  @P0 SHF.R.U32.HI R3, RZ, R5, R0 ;  /* 0x00000005ff030219 */ /* 0x008fe20000011600 */
[----:B------:R-:W-:Y:S01]  /*51e0*/  IMAD.MOV.U32 R35, RZ, RZ, RZ ;  /* 0x000000ffff237224 */ /* 0x000fe200078e00ff */
[----:B------:R-:W-:Y:S02]  /*51f0*/  PLOP3.LUT P0, PT, PT, PT, PT, 0x80, 0x0 ;  /* 0x000000000000781c */ /* 0x000fe40003f0f070 */
[----:B------:R-:W-:-:S02]  /*5200*/  CS2R R8, SRZ ;  /* 0x0000000000087805 */ /* 0x000fc4000001ff00 */
[----:B------:R-:W-:Y:S01]  /*5210*/  CS2R R152, SRZ ;  /* 0x0000000000987805 */ /* 0x000fe2000001ff00 */
[----:B------:R-:W-:Y:S01]  /*5220*/  IMAD.IADD R3, R38, 0x1, R3 ;  /* 0x0000000126037824 */ /* 0x000fe200078e0203 */
[----:B------:R-:W-:Y:S01]  /*5230*/  CS2R R6, SRZ ;  /* 0x0000000000067805 */ /* 0x000fe2000001ff00 */
[----:B------:R-:W-:Y:S02]  /*5240*/  IMAD.MOV.U32 R31, RZ, RZ, RZ ;  /* 0x000000ffff1f7224 */ /* 0x000fe400078e00ff */
[----:B------:R-:W-:Y:S01]  /*5250*/  IMAD.MOV.U32 R5, RZ, RZ, RZ ;  /* 0x000000ffff057224 */ /* 0x000fe200078e00ff */
[----:B------:R-:W-:-:S04]  /*5260*/  SHF.R.S32.HI R0, RZ, 0x1f, R3 ;  /* 0x0000001fff007819 */ /* 0x000fc80000011403 */
[----:B------:R-:W-:Y:S02]  /*5270*/  LEA.HI R0, R0, R3, RZ, 0x6 ;  /* 0x0000000300007211 */ /* 0x000fe400078f30ff */
[----:B------:R-:W-:Y:S02]  /*5280*/  CS2R R2, SRZ ;  /* 0x0000000000027805 */ /* 0x000fe4000001ff00 */
[----:B------:R-:W-:-:S04]  /*5290*/  SHF.R.S32.HI R0, RZ, 0x6, R0 ;  /* 0x00000006ff007819 */ /* 0x000fc80000011400 */
[----:B------:R-:W-:Y:S01]  /*52a0*/  VIMNMX R4, R169, R0, PT ;  /* 0x00000000a9047248 */ /* 0x000fe20003fe0100 */
[----:B------:R-:W-:-:S03]  /*52b0*/  IMAD.MOV.U32 R0, RZ, RZ, RZ ;  /* 0x000000ffff007224 */ /* 0x000fc600078e00ff */
[----:B------:R-:W-:-:S13]  /*52c0*/  ISETP.GE.AND P1, PT, R4, 0x1, PT ;  /* 0x000000010400780c */ /* 0x000fda0003f26270 */
        /* <DEDUP_REMOVED lines=25> */
[----:B------:R-:W-:Y:S01]  /*5460*/  LOP3.LUT R0, R3, 0x3fff, RZ, 0xc0, !PT ;  /* 0x00003fff03007812 */ /* 0x000fe200078ec0ff */
[----:B------:R-:W-:Y:S01]  /*5470*/  IMAD.MOV.U32 R3, RZ, RZ, 0x40000040 ;  /* 0x40000040ff037424 */ /* 0x000fe200078e00ff */
[C---:B------:R-:W-:Y:S01]  /*5480*/  R2UR UR4, R2.reuse ;  /* 0x00000000020472ca */ /* 0x040fe200000e0000 */
[----:B------:R-:W-:Y:S01]  /*5490*/  VIADD R10, R2, 0x2 ;  /* 0x00000002020a7836 */ /* 0x000fe20000000000 */
[----:B------:R-:W-:-:S02]  /*54a0*/  LOP3.LUT R0, R0, 0x2000000, RZ, 0xfc, !PT ;  /* 0x0200000000007812 */ /* 0x000fc400078efcff */
[----:B------:R-:W-:-:S03]  /*54b0*/  R2UR UR5, R3 ;  /* 0x00000000030572ca */ /* 0x000fc600000e0000 */
[----:B------:R-:W-:-:S04]  /*54c0*/  IMAD R6, R19, 0x1000, R0 ;  /* 0x0000100013067824 */ /* 0x000fc800078e0200 */
[C---:B------:R-:W-:Y:S01]  /*54d0*/  VIADD R8, R6.reuse, 0x80 ;  /* 0x0000008006087836 */ /* 0x040fe20000000000 */
[----:B------:R-:W-:-:S13]  /*54e0*/  R2UR UR6, R6 ;  /* 0x00000000060672ca */ /* 0x000fda00000e0000 */
        /* <DEDUP_REMOVED lines=35> */
.L_x_8649:
        /* <DEDUP_REMOVED lines=8> */
.L_x_8653:
[----:B------:R-:W-:Y:S01]  /*57a0*/  BAR.SYNC.DEFER_BLOCKING 0xe, 0x100 ;  /* 0x0384000000007b1d */ /* 0x000fe20000010000 */
[C---:B-1----:R-:W-:Y:S01]  /*57b0*/  IMAD R4, R19.reuse, 0x40, R194 ;  /* 0x0000004013047824 */ /* 0x042fe200078e02c2 */
[----:B------:R-:W-:Y:S01]  /*57c0*/  R2UR UR4, R2 ;  /* 0x00000000020472ca */ /* 0x000fe200000e0000 */
[----:B------:R-:W-:Y:S01]  /*57d0*/  VIADD R19, R19, 0x1 ;  /* 0x0000000113137836 */ /* 0x000fe20000000000 */
[----:B------:R-:W-:Y:S01]  /*57e0*/  R2UR UR5, R3 ;  /* 0x00000000030572ca */ /* 0x000fe200000e0000 */
[----:B------:R-:W-:Y:S01]  /*57f0*/  IMAD R4, R4, 0x4, R18 ;  /* 0x0000000404047824 */ /* 0x000fe200078e0212 */
[C---:B------:R-:W-:Y:S01]  /*5800*/  ISETP.GT.AND P1, PT, R14.reuse, RZ, PT ;  /* 0x000000ff0e00720c */ /* 0x040fe20003f24270 */
[----:B------:R-:W-:Y:S01]  /*5810*/  IMAD.MOV.U32 R13, RZ, RZ, 0x40000040 ;  /* 0x40000040ff0d7424 */ /* 0x000fe200078e00ff */
[----:B------:R-:W-:Y:S01]  /*5820*/  ISETP.NE.AND P0, PT, R19, 0x2, PT ;  /* 0x000000021300780c */ /* 0x000fe20003f05270 */
[----:B------:R-:W-:-:S03]  /*5830*/  VIADD R14, R14, 0xffffffff ;  /* 0xffffffff0e0e7836 */ /* 0x000fc60000000000 */
        /* <DEDUP_REMOVED lines=132> */
[----:B------:R-:W-:Y:S02]  /*6080*/  IMAD.MOV.U32 R5, RZ, RZ, 0x40000040 ;  /* 0x40000040ff057424 */ /* 0x000fe400078e00ff */
[C---:B------:R-:W-:Y:S01]  /*6090*/  VIADD R12, R4.reuse, 0x80 ;  /* 0x00000080040c7836 */ /* 0x040fe20000000000 */
[----:B------:R-:W-:Y:S01]  /*60a0*/  R2UR UR6, R4 ;  /* 0x00000000040672ca */ /* 0x000fe200000e0000 */
[----:B------:R-:W-:Y:S01]  /*60b0*/  WARPGROUP.ARRIVE ;  /* 0x00000000000079c5 */ /* 0x000fe20000000000 */
[----:B------:R-:W-:Y:S01]  /*60c0*/  R2UR UR7, R5 ;  /* 0x00000000050772ca */ /* 0x000fe200000e0000 */
[----:B------:R-:W-:-:S12]  /*60d0*/  IMAD.MOV.U32 R5, RZ, RZ, 0x40000040 ;  /* 0x40000040ff057424 */ /* 0x000fd800078e00ff */
        /* <DEDUP_REMOVED lines=23> */
[----:B------:R-:W-:Y:S02]  /*6250*/  R2UR UR5, R7 ;  /* 0x00000000070572ca */ /* 0x000fe400000e0000 */
[----:B------:R-:W-:-:S04]  /*6260*/  SEL R4, RZ, 0x1, P0 ;  /* 0x00000001ff047807 */ /* 0x000fc80000000000 */
[----:B------:R-:W-:Y:S01]  /*6270*/  LOP3.LUT R23, R23, R4, RZ, 0x3c, !PT ;  /* 0x0000000417177212 */ /* 0x000fe200078e3cff */
[----:B------:R-:W-:Y:S02]  /*6280*/  WARPGROUP.DEPBAR.LE gsb0, 0x0 ;  /* 0x00008000000079c5 */ /* 0x000fe40000010000 */
[----:B------:R-:W-:-:S12]  /*6290*/  WARPGROUP.ARRIVE ;  /* 0x00000000000079c5 */ /* 0x000fd80000000000 */
[----:B------:R-:W-:Y:S03]  /*62a0*/  HGMMA.64x256x16.F32.BF16 R24, gdesc[UR4].tnspB, R24, gsb0 ;  /* 0x43e00000041879f0 */ /* 0x000fe60008001818 */
[----:B------:R-:W-:Y:S02]  /*62b0*/  WARPGROUP.DEPBAR.LE gsb0, 0x0 ;  /* 0x00008000000079c5 */ /* 0x000fe40000010000 */
[----:B------:R-:W-:Y:S06]  /*62c0*/  BAR.ARV 0xf, 0x100 ;  /* 0x03c4000000007b1d */ /* 0x000fec0000002000 */
[----:B------:R-:W-:Y:S05]  /*62d0*/  @!P2 BRA `(.L_x_8652) ;  /* 0x000000000004a947 */ /* 0x000fea0003800000 */
[----:B------:R-:W-:Y:S01]  /*62e0*/  BPT.TRAP 0x1 ;  /* 0x000000040000795c */ /* 0x000fe20000300000 */
.L_x_8652:
[----:B------:R-:W-:-:S04]  /*62f0*/  IMAD R4, R19, 0x8, R18 ;  /* 0x0000000813047824 */ /* 0x000fc800078e0212 */
[----:B------:R-:W-:-:S05]  /*6300*/  VIADD R4, R4, 0x38860 ;  /* 0x0003886004047836 */ /* 0x000fca0000000000 */
[----:B------:R-:W-:-:S04]  /*6310*/  PRMT R4, R187, 0x654, R4 ;  /* 0x00000654bb047816 */ /* 0x000fc80000000004 */
[----:B------:R1:W-:Y:S01]  /*6320*/  SYNCS.ARRIVE.TRANS64.RED.A1T0 RZ, [R4+URZ], RZ ;  /* 0x000000ff04ff79a7 */ /* 0x0003e2000810043f */
[----:B------:R-:W-:Y:S05]  /*6330*/  @P1 BRA `(.L_x_8653) ;  /* 0xfffffff400181947 */ /* 0x000fea000383ffff */
.L_x_8651:
[----:B------:R-:W-:Y:S05]  /*6340*/  BSYNC B0 ;  /* 0x0000000000007941 */ /* 0x000fea0003800000 */
.L_x_8650:
        /* <DEDUP_REMOVED lines=8> */
[----:B------:R-:W0:Y:S01]  /*63d0*/  LDS R0, [R3+0x38420] ;  /* 0x0384200003007984 */ /* 0x000e220000000800 */
[-C--:B--2---:R-:W-:Y:S01]  /*63e0*/  FMUL.FTZ R155, R28, R2.reuse ;  /* 0x000000021c9b7220 */ /* 0x084fe20000410000 */
[-C--:B------:R-:W-:Y:S01]  /*63f0*/  FMUL.FTZ R152, R29, R2.reuse ;  /* 0x000000021d987220 */ /* 0x080fe20000410000 */
[-C--:B------:R-:W-:Y:S01]  /*6400*/  FMUL.FTZ R10, R33, R2.reuse ;  /* 0x00000002210a7220 */ /* 0x080fe20000410000 */
[-C--:B------:R-:W-:Y:S01]  /*6410*/  FMUL.FTZ R14, R37, R2.reuse ;  /* 0x00000002250e7220 */ /* 0x080fe20000410000 */
[----:B------:R-:W-:Y:S01]  /*6420*/  FMUL.FTZ R28, R41, R2 ;  /* 0x00000002291c7220 */ /* 0x000fe20000410000 */
        /* <DEDUP_REMOVED lines=125> */
[----:B------:R-:W-:-:S02]  /*6c00*/  IMAD.MOV.U32 R2, RZ, RZ, RZ ;  /* 0x000000ffff027224 */ /* 0x000fc400078e00ff */
[----:B------:R-:W-:Y:S01]  /*6c10*/  IMAD.MOV.U32 R0, RZ, RZ, RZ ;  /* 0x000000ffff007224 */ /* 0x000fe200078e00ff */
[----:B------:R-:W-:Y:S06]  /*6c20*/  BAR.ARV 0xf, 0x100 ;  /* 0x03c4000000007b1d */ /* 0x000fec0000002000 */
[----:B------:R-:W-:Y:S05]  /*6c30*/  BRA `(.L_x_8648) ;  /* 0x000000e800d47947 */ /* 0x000fea0003800000 */
.L_x_8647:
        /* <DEDUP_REMOVED lines=120> */
.L_x_8655:
[----:B------:R-:W-:Y:S05]  /*73c0*/  BSYNC B6 ;  /* 0x0000000000067941 */ /* 0x000fea0003800000 */
.L_x_8654:
        /* <DEDUP_REMOVED lines=13> */
.L_x_8659:
[----:B-1----:R1:W2:Y:S02]  /*74a0*/  SYNCS.PHASECHK.TRANS64.TRYWAIT P0, [R18+URZ+0x38800], R3 ;  /* 0x03880003120075a7 */ /* 0x0022a4000800017f */
[----:B--2---:R-:W-:Y:S05]  /*74b0*/  @!P0 NANOSLEEP.SYNCS 0x989680 ;  /* 0x009896800000895d */ /* 0x004fea0003900000 */
[----:B------:R-:W2:Y:S02]  /*74c0*/  @!P0 SYNCS.PHASECHK.TRANS64 P0, [R18+URZ+0x38800], R3 ;  /* 0x03880003120085a7 */ /* 0x000ea4000800007f */
[----:B--2---:R-:W-:Y:S05]  /*74d0*/  @!P0 BRA `(.L_x_8659) ;  /* 0xfffffffc00f08947 */ /* 0x004fea000383ffff */
.L_x_8658:
[----:B------:R-:W-:Y:S05]  /*74e0*/  BSYNC B0 ;  /* 0x0000000000007941 */ /* 0x000fea0003800000 */
.L_x_8657:
[----:B------:R-:W-:Y:S05]  /*74f0*/  BRA `(.L_x_8660) ;  /* 0x0000002c00f47947 */ /* 0x000fea0003800000 */
.L_x_8656:
        /* <DEDUP_REMOVED lines=31> */
.L_x_8662:
[----:B------:R-:W-:Y:S05]  /*76f0*/  BSYNC B6 ;  /* 0x0000000000067941 */ /* 0x000fea0003800000 */
.L_x_8661:
        /* <DEDUP_REMOVED lines=19> */
[----:B------:R-:W-:Y:S02]  /*7830*/  IMAD R5, R2, 0x20, R36 ;  /* 0x0000002002057824 */ /* 0x000fe400078e0224 */
[----:B------:R-:W-:Y:S02]  /*7840*/  IMAD.MOV.U32 R2, RZ, RZ, R24 ;  /* 0x000000ffff027224 */ /* 0x000fe400078e0018 */
        /* <DEDUP_REMOVED lines=9> */
[----:B------:R-:W-:-:S04]  /*78e0*/  IMAD.WIDE.U32 R2, R5, UR6, R2 ;  /* 0x0000000605027c25 */ /* 0x000fc8000f8e0002 */
[----:B------:R-:W-:Y:S01]  /*78f0*/  IMAD R11, R5, UR7, R0 ;  /* 0x00000007050b7c24 */ /* 0x000fe2000f8e0200 */
[----:B------:R-:W-:Y:S01]  /*7900*/  ULDC.64 UR6, c[0x0][0x400] ;  /* 0x0001000000067ab9 */ /* 0x000fe20000000a00 */
[----:B------:R-:W-:Y:S01]  /*7910*/  IMAD.IADD R5, R7, 0x1, R9 ;  /* 0x0000000107057824 */ /* 0x000fe200078e0209 */
[----:B------:R-:W-:Y:S01]  /*7920*/  LEA R0, P0, R6, UR4, 0x1 ;  /* 0x0000000406007c11 */ /* 0x000fe2000f8008ff */
[----:B------:R-:W-:Y:S01]  /*7930*/  IMAD.IADD R7, R3, 0x1, R11 ;  /* 0x0000000103077824 */ /* 0x000fe200078e020b */
[----:B------:R-:W-:Y:S01]  /*7940*/  LEA R4, P1, R2, UR6, 0x1 ;  /* 0x0000000602047c11 */ /* 0x000fe2000f8208ff */
[----:B------:R-:W-:Y:S01]  /*7950*/  UMOV UR4, 0xffffffff ;  /* 0xffffffff00047882 */ /* 0x000fe20000000000 */
[----:B------:R-:W-:Y:S02]  /*7960*/  LEA.HI.X R6, R6, UR5, R5, 0x1, P0 ;  /* 0x0000000506067c11 */ /* 0x000fe400080f0c05 */
[----:B------:R-:W-:Y:S01]  /*7970*/  LEA.HI.X R7, R2, UR7, R7, 0x1, P1 ;  /* 0x0000000702077c11 */ /* 0x000fe200088f0c07 */
[----:B------:R-:W-:Y:S08]  /*7980*/  BRA.DIV UR4, `(.L_x_8665) ;  /* 0x0000019a04c47947 */ /* 0x000ff0000b800000 */
[----:B------:R0:W1:Y:S04]  /*7990*/  SHFL.IDX PT, R3, R6, RZ, 0x1c1f ;  /* 0x001c1fff06037589 */ /* 0x00006800000e0000 */
[----:B------:R0:W2:Y:S04]  /*79a0*/  SHFL.IDX PT, R2, R0, RZ, 0x1c1f ;  /* 0x001c1fff00027589 */ /* 0x0000a800000e0000 */
[----:B------:R0:W3:Y:S04]  /*79b0*/  SHFL.IDX PT, R5, R7, RZ, 0x1c1f ;  /* 0x001c1fff07057589 */ /* 0x0000e800000e0000 */
[----:B------:R0:W4:Y:S02]  /*79c0*/  SHFL.IDX PT, R14, R4, RZ, 0x1c1f ;  /* 0x001c1fff040e7589 */ /* 0x00012400000e0000 */
.L_x_8897:
        /* <DEDUP_REMOVED lines=10> */
[----:B------:R-:W-:Y:S02]  /*7a70*/  CS2R R28, SRZ ;  /* 0x00000000001c7805 */ /* 0x000fe4000001ff00 */
[----:B------:R-:W-:Y:S02]  /*7a80*/  ISETP.GE.AND P3, PT, R206, UR4, PT ;  /* 0x00000004ce007c0c */ /* 0x000fe4000bf66270 */
[----:B------:R-:W-:Y:S01]  /*7a90*/  ISETP.GE.AND P2, PT, R188, UR4, PT ;  /* 0x00000004bc007c0c */ /* 0x000fe2000bf46270 */
[----:B---3--:R-:W-:-:S10]  /*7aa0*/  IMAD.MOV.U32 R15, RZ, RZ, R5 ;  /* 0x000000ffff0f7224 */ /* 0x008fd400078e0005 */
[----:B------:R-:W-:Y:S02]  /*7ab0*/  @!P3 IMAD.SHL.U32 R13, R206, 0x2, RZ ;  /* 0x00000002ce0db824 */ /* 0x000fe400078e00ff */
[----:B-12---:R-:W-:-:S03]  /*7ac0*/  @!P2 IMAD.WIDE R8, R188, 0x2, R2 ;  /* 0x00000002bc08a825 */ /* 0x006fc600078e0202 */
[-C--:B------:R-:W-:Y:S02]  /*7ad0*/  @!P3 IADD3 R2, P0, R2, R13.reuse, RZ ;  /* 0x0000000d0202b210 */ /* 0x080fe40007f1e0ff */
[----:B----4-:R-:W-:Y:S02]  /*7ae0*/  @!P3 IADD3 R12, P1, R14, R13, RZ ;  /* 0x0000000d0e0cb210 */ /* 0x010fe40007f3e0ff */
[----:B------:R-:W-:Y:S02]  /*7af0*/  CS2R R26, SRZ ;  /* 0x00000000001a7805 */ /* 0x000fe4000001ff00 */
[----:B------:R-:W-:Y:S01]  /*7b00*/  CS2R R24, SRZ ;  /* 0x0000000000187805 */ /* 0x000fe2000001ff00 */
[----:B------:R1:W5:Y:S01]  /*7b10*/  @!P2 LD.E.64 R28, desc[UR40][R8.64] ;  /* 0x00000028081ca980 */ /* 0x000362000c101b00 */
[----:B------:R-:W-:Y:S01]  /*7b20*/  @!P3 SHF.L.U64.HI R20, R206, 0x1, R10 ;  /* 0x00000001ce14b819 */ /* 0x000fe2000001020a */
[----:B------:R-:W-:-:S04]  /*7b30*/  @!P2 IMAD.WIDE R10, R188, 0x2, R14 ;  /* 0x00000002bc0aa825 */ /* 0x000fc800078e020e */
[--C-:B------:R-:W-:Y:S01]  /*7b40*/  @!P3 IMAD.X R3, R3, 0x1, R20.reuse, P0 ;  /* 0x000000010303b824 */ /* 0x100fe200000e0614 */
[----:B------:R1:W5:Y:S01]  /*7b50*/  @!P2 LD.E.64 R26, desc[UR40][R10.64] ;  /* 0x000000280a1aa980 */ /* 0x000362000c101b00 */
[----:B------:R-:W-:Y:S01]  /*7b60*/  @!P3 IMAD.X R13, R5, 0x1, R20, P1 ;  /* 0x00000001050db824 */ /* 0x000fe200008e0614 */
[----:B------:R-:W-:Y:S02]  /*7b70*/  CS2R R20, SRZ ;  /* 0x0000000000147805 */ /* 0x000fe4000001ff00 */
[----:B------:R1:W5:Y:S04]  /*7b80*/  @!P3 LD.E.64 R24, desc[UR40][R2.64] ;  /* 0x000000280218b980 */ /* 0x000368000c101b00 */
[----:B------:R1:W5:Y:S02]  /*7b90*/  @!P3 LD.E.64 R20, desc[UR40][R12.64] ;  /* 0x000000280c14b980 */ /* 0x000364000c101b00 */
.L_x_8667:
[----:B------:R-:W-:Y:S05]  /*7ba0*/  BSYNC B1 ;  /* 0x0000000000017941 */ /* 0x000fea0003800000 */
.L_x_8666:
        /* <DEDUP_REMOVED lines=13> */
[----:B------:R-:W-:Y:S02]  /*7c80*/  PRMT R45, R2, 0x7610, R45 ;  /* 0x00007610022d7816 */ /* 0x000fe4000000002d */
[----:B------:R-:W-:Y:S01]  /*7c90*/  PRMT R46, R3, 0x7610, R46 ;  /* 0x00007610032e7816 */ /* 0x000fe2000000002e */
[----:B------:R-:W-:Y:S06]  /*7ca0*/  BRA.DIV UR4, `(.L_x_8668) ;  /* 0x0000019a046c7947 */ /* 0x000fec000b800000 */
[----:B------:R1:W2:Y:S04]  /*7cb0*/  SHFL.IDX PT, R3, R6, 0x1, 0x1c1f ;  /* 0x003c1f0006037f89 */ /* 0x0002a800000e0000 */
[----:B------:R1:W3:Y:S04]  /*7cc0*/  SHFL.IDX PT, R2, R0, 0x1, 0x1c1f ;  /* 0x003c1f0000027f89 */ /* 0x0002e800000e0000 */
[----:B------:R1:W1:Y:S04]  /*7cd0*/  SHFL.IDX PT, R5, R7, 0x1, 0x1c1f ;  /* 0x003c1f0007057f89 */ /* 0x00026800000e0000 */
[----:B0-----:R-:W0:Y:S02]  /*7ce0*/  SHFL.IDX PT, R4, R4, 0x1, 0x1c1f ;  /* 0x003c1f0004047f89 */ /* 0x001e2400000e0000 */
.L_x_8903:
[----:B-1----:R-:W5:Y:S01]  /*7cf0*/  LDL R6, [R1+0x58] ;  /* 0x0000580001067983 */ /* 0x002f620000100800 */
[----:B------:R-:W-:Y:S01]  /*7d00*/  VIADD R36, R36, 0x20 ;  /* 0x0000002024247836 */ /* 0x000fe20000000000 */
[----:B------:R-:W-:Y:S01]  /*7d10*/  BSSY B1, `(.L_x_8669) ;  /* 0x000001f000017945 */ /* 0x000fe20003800000 */
[----:B------:R-:W-:Y:S01]  /*7d20*/  IMAD.SHL.U32 R34, R192, 0x40, RZ ;  /* 0x00000040c0227824 */ /* 0x000fe200078e00ff */
[----:B------:R-:W-:Y:S02]  /*7d30*/  CS2R R12, SRZ ;  /* 0x00000000000c7805 */ /* 0x000fe4000001ff00 */
[----:B------:R-:W-:Y:S02]  /*7d40*/  CS2R R10, SRZ ;  /* 0x00000000000a7805 */ /* 0x000fe4000001ff00 */
[----:B------:R-:W-:Y:S02]  /*7d50*/  ISETP.GE.AND P0, PT, R36, R37, PT ;  /* 0x000000252400720c */ /* 0x000fe40003f06270 */
[----:B----4-:R-:W-:-:S02]  /*7d60*/  CS2R R14, SRZ ;  /* 0x00000000000e7805 */ /* 0x010fc4000001ff00 */
[----:B-----5:R-:W-:-:S04]  /*7d70*/  LEA.HI R0, R6, R6, RZ, 0x1 ;  /* 0x0000000606007211 */ /* 0x020fc800078f08ff */
[----:B------:R-:W-:-:S05]  /*7d80*/  LOP3.LUT R0, R0, 0xfffffffe, RZ, 0xc0, !PT ;  /* 0xfffffffe00007812 */ /* 0x000fca00078ec0ff */
[----:B------:R-:W-:-:S05]  /*7d90*/  IMAD.IADD R0, R6, 0x1, -R0 ;  /* 0x0000000106007824 */ /* 0x000fca00078e0a00 */
[----:B------:R-:W-:Y:S01]  /*7da0*/  SHF.L.U32 R35, R0, 0x1f, RZ ;  /* 0x0000001f00237819 */ /* 0x000fe200000006ff */
[----:B------:R-:W-:Y:S06]  /*7db0*/  @P0 BRA `(.L_x_8670) ;  /* 0x0000000000500947 */ /* 0x000fec0003800000 */
[----:B------:R-:W4:Y:S01]  /*7dc0*/  LDL R6, [R1+0x60] ;  /* 0x0000600001067983 */ /* 0x000f220000100800 */
[----:B------:R-:W-:Y:S01]  /*7dd0*/  ULDC UR4, c[0x0][0x3f4] ;  /* 0x0000fd0000047ab9 */ /* 0x000fe20000000800 */
[----:B------:R-:W-:Y:S02]  /*7de0*/  CS2R R12, SRZ ;  /* 0x00000000000c7805 */ /* 0x000fe4000001ff00 */
[----:B------:R-:W-:Y:S02]  /*7df0*/  ISETP.GE.AND P3, PT, R206, UR4, PT ;  /* 0x00000004ce007c0c */ /* 0x000fe4000bf66270 */
[----:B------:R-:W-:-:S11]  /*7e00*/  ISETP.GE.AND P2, PT, R188, UR4, PT ;  /* 0x00000004bc007c0c */ /* 0x000fd6000bf46270 */
[----:B------:R-:W-:Y:S02]  /*7e10*/  @!P3 IMAD.SHL.U32 R7, R206, 0x2, RZ ;  /* 0x00000002ce07b824 */ /* 0x000fe400078e00ff */
[----:B--23--:R-:W-:-:S03]  /*7e20*/  @!P2 IMAD.WIDE R32, R188, 0x2, R2 ;  /* 0x00000002bc20a825 */ /* 0x00cfc600078e0202 */
[----:B------:R-:W-:Y:S02]  /*7e30*/  @!P3 IADD3 R2, P0, R2, R7, RZ ;  /* 0x000000070202b210 */ /* 0x000fe40007f1e0ff */
[----:B------:R-:W-:Y:S02]  /*7e40*/  CS2R R14, SRZ ;  /* 0x00000000000e7805 */ /* 0x000fe4000001ff00 */
[----:B------:R-:W-:Y:S01]  /*7e50*/  CS2R R8, SRZ ;  /* 0x0000000000087805 */ /* 0x000fe2000001ff00 */
[----:B0-----:R-:W-:Y:S01]  /*7e60*/  @!P2 IMAD.WIDE R30, R188, 0x2, R4 ;  /* 0x00000002bc1ea825 */ /* 0x001fe200078e0204 */
[----:B------:R1:W5:Y:S04]  /*7e70*/  @!P2 LD.E.64 R12, desc[UR40][R32.64] ;  /* 0x00000028200ca980 */ /* 0x000368000c101b00 */
[----:B------:R1:W5:Y:S01]  /*7e80*/  @!P2 LD.E.64 R14, desc[UR40][R30.64] ;  /* 0x000000281e0ea980 */ /* 0x000362000c101b00 */
[----:B----4-:R-:W-:-:S02]  /*7e90*/  @!P3 SHF.L.U64.HI R10, R206, 0x1, R6 ;  /* 0x00000001ce0ab819 */ /* 0x010fc40000010206 */
[----:B------:R-:W-:-:S03]  /*7ea0*/  @!P3 IADD3 R6, P1, R4, R7, RZ ;  /* 0x000000070406b210 */ /* 0x000fc60007f3e0ff */
[--C-:B------:R-:W-:Y:S02]  /*7eb0*/  @!P3 IMAD.X R3, R3, 0x1, R10.reuse, P0 ;  /* 0x000000010303b824 */ /* 0x100fe400000e060a */
[----:B------:R-:W-:Y:S01]  /*7ec0*/  @!P3 IMAD.X R7, R5, 0x1, R10, P1 ;  /* 0x000000010507b824 */ /* 0x000fe200008e060a */
[----:B------:R-:W-:Y:S02]  /*7ed0*/  CS2R R10, SRZ ;  /* 0x00000000000a7805 */ /* 0x000fe4000001ff00 */
[----:B------:R1:W5:Y:S04]  /*7ee0*/  @!P3 LD.E.64 R8, desc[UR40][R2.64] ;  /* 0x000000280208b980 */ /* 0x000368000c101b00 */
[----:B------:R1:W5:Y:S02]  /*7ef0*/  @!P3 LD.E.64 R10, desc[UR40][R6.64] ;  /* 0x00000028060ab980 */ /* 0x000364000c101b00 */
.L_x_8670:
[----:B------:R-:W-:Y:S05]  /*7f00*/  BSYNC B1 ;  /* 0x0000000000017941 */ /* 0x000fea0003800000 */
.L_x_8669:
[----:B------:R-:W4:Y:S01]  /*7f10*/  S2R R36, SR_TID.X ;  /* 0x0000000000247919 */ /* 0x000f220000002100 */
[----:B------:R-:W4:Y:S01]  /*7f20*/  SYNCS.PHASECHK.TRANS64.TRYWAIT P0, [R18+URZ+0x38800], R35 ;  /* 0x03880023120075a7 */ /* 0x000f22000800017f */
[----:B-12---:R-:W-:Y:S01]  /*7f30*/  LOP3.LUT R3, R34, 0x1c0, RZ, 0xc0, !PT ;  /* 0x000001c022037812 */ /* 0x006fe200078ec0ff */
        /* <DEDUP_REMOVED lines=13> */
[----:B------:R-:W-:Y:S01]  /*8010*/  PRMT R30, R6, 0x5410, R4 ;  /* 0x00005410061e7816 */ /* 0x000fe20000000004 */
[----:B------:R-:W-:Y:S01]  /*8020*/  IMAD.MOV.U32 R4, RZ, RZ, R14 ;  /* 0x000000ffff047224 */ /* 0x000fe200078e000e */
[----:B------:R-:W-:-:S02]  /*8030*/  PRMT R31, R3, 0x7610, R31 ;  /* 0x00007610031f7816 */ /* 0x000fc4000000001f */
[----:B------:R-:W-:Y:S02]  /*8040*/  LOP3.LUT P2, RZ, R192, 0x4, RZ, 0xc0, !PT ;  /* 0x00000004c0ff7812 */ /* 0x000fe4000784c0ff */
[----:B------:R-:W-:Y:S02]  /*8050*/  PRMT R48, R4, 0x7610, R48 ;  /* 0x0000761004307816 */ /* 0x000fe40000000030 */
[----:B------:R-:W-:Y:S01]  /*8060*/  ISETP.GE.AND P1, PT, R191, R34, PT ;  /* 0x00000022bf00720c */ /* 0x000fe20003f26270 */
[----:B----4-:R-:W-:-:S05]  /*8070*/  VIADD R36, R36, 0xffffff80 ;  /* 0xffffff8024247836 */ /* 0x010fca0000000000 */
        /* <DEDUP_REMOVED lines=10> */
.L_x_8904:
[----:B------:R-:W-:Y:S05]  /*8120*/  BSYNC B1 ;  /* 0x0000000000017941 */ /* 0x000fea0003800000 */
.L_x_8671:
        /* <DEDUP_REMOVED lines=12> */
[----:B0-----:R-:W-:Y:S02]  /*81f0*/  SHF.R.U64 R35, R28, 0x10, R29 ;  /* 0x000000101c237819 */ /* 0x001fe4000000121d */
[----:B------:R-:W-:Y:S02]  /*8200*/  PRMT R39, R41, 0x5410, R39 ;  /* 0x0000541029277816 */ /* 0x000fe40000000027 */
[----:B------:R-:W-:Y:S02]  /*8210*/  PRMT R36, R40, 0x5432, R36 ;  /* 0x0000543228247816 */ /* 0x000fe40000000024 */
[----:B------:R-:W-:-:S02]  /*8220*/  SHF.R.U64 R38, R26, 0x10, R27 ;  /* 0x000000101a267819 */ /* 0x000fc4000000121b */
[----:B------:R-:W-:Y:S01]  /*8230*/  PRMT R35, R40, 0x5410, R35 ;  /* 0x0000541028237816 */ /* 0x000fe20000000023 */
[----:B------:R-:W-:Y:S01]  /*8240*/  IMAD.U32 R40, R39, 0x10000, RZ ;  /* 0x0001000027287824 */ /* 0x000fe200078e00ff */
[----:B------:R-:W-:Y:S01]  /*8250*/  PRMT R38, R41, 0x5432, R38 ;  /* 0x0000543229267816 */ /* 0x000fe20000000026 */
[C---:B------:R-:W-:Y:S01]  /*8260*/  IMAD.U32 R37, R36.reuse, 0x10000, RZ ;  /* 0x0001000024257824 */ /* 0x040fe200078e00ff */
[----:B------:R-:W-:Y:S02]  /*8270*/  LOP3.LUT R39, R39, 0xffff0000, RZ, 0xc0, !PT ;  /* 0xffff000027277812 */ /* 0x000fe400078ec0ff */
[----:B------:R-:W-:Y:S02]  /*8280*/  LOP3.LUT R36, R36, 0xffff0000, RZ, 0xc0, !PT ;  /* 0xffff000024247812 */ /* 0x000fe400078ec0ff */
[C---:B-1----:R-:W-:Y:S01]  /*8290*/  LOP3.LUT R27, R6.reuse, 0xffff0000, RZ, 0xc0, !PT ;  /* 0xffff0000061b7812 */ /* 0x042fe200078ec0ff */
        /* <DEDUP_REMOVED lines=8> */
[----:B------:R-:W-:Y:S01]  /*8320*/  FMUL.FTZ R37, R29, R36 ;  /* 0x000000241d257220 */ /* 0x000fe20000410000 */
        /* <DEDUP_REMOVED lines=23> */
.L_x_8676:
[----:B------:R-:W-:Y:S05]  /*84a0*/  BSYNC B2 ;  /* 0x0000000000027941 */ /* 0x000fea0003800000 */
.L_x_8675:
[----:B------:R-:W-:Y:S05]  /*84b0*/  @P1 BRA `(.L_x_8674) ;  /* 0x0000000000b81947 */ /* 0x000fea0003800000 */
[----:B-1----:R-:W1:Y:S01]  /*84c0*/  LDS.128 R4, [R2] ;  /* 0x0000000002047984 */ /* 0x002e620000000c00 */
[----:B0-----:R-:W-:Y:S02]  /*84d0*/  SHF.R.U32.HI R35, RZ, 0x10, R21 ;  /* 0x00000010ff237819 */ /* 0x001fe40000011615 */
[----:B------:R-:W-:Y:S02]  /*84e0*/  SHF.R.U32.HI R27, RZ, 0x10, R25 ;  /* 0x00000010ff1b7819 */ /* 0x000fe40000011619 */
        /* <DEDUP_REMOVED lines=16> */
[C---:B------:R-:W-:Y:S01]  /*85f0*/  IMAD.U32 R6, R4.reuse, 0x10000, RZ ;  /* 0x0001000004067824 */ /* 0x040fe200078e00ff */
[----:B------:R-:W-:Y:S01]  /*8600*/  LOP3.LUT R4, R4, 0xffff0000, RZ, 0xc0, !PT ;  /* 0xffff000004047812 */ /* 0x000fe200078ec0ff */
[----:B------:R-:W-:-:S02]  /*8610*/  IMAD.U32 R7, R5, 0x10000, RZ ;  /* 0x0001000005077824 */ /* 0x000fc400078e00ff */
[C---:B------:R-:W-:Y:S01]  /*8620*/  FFMA.FTZ R36, R20.reuse, R36, R21 ;  /* 0x0000002414247223 */ /* 0x040fe20000010015 */
[----:B------:R-:W-:Y:S01]  /*8630*/  FFMA.FTZ R37, R20, R28, -R37 ;  /* 0x0000001c14257223 */ /* 0x000fe20000010825 */
[C---:B------:R-:W-:Y:S01]  /*8640*/  IMAD.U32 R21, R26.reuse, 0x10000, RZ ;  /* 0x000100001a157824 */ /* 0x040fe200078e00ff */
[----:B------:R-:W-:Y:S01]  /*8650*/  LOP3.LUT R5, R5, 0xffff0000, RZ, 0xc0, !PT ;  /* 0xffff000005057812 */ /* 0x000fe200078ec0ff */
[C---:B------:R-:W-:Y:S01]  /*8660*/  FMUL.FTZ R39, R25.reuse, R35 ;  /* 0x0000002319277220 */ /* 0x040fe20000410000 */
        /* <DEDUP_REMOVED lines=19> */
.L_x_8674:
[----:B------:R-:W-:Y:S05]  /*87a0*/  BSYNC B1 ;  /* 0x0000000000017941 */ /* 0x000fea0003800000 */
.L_x_8673:
        /* <DEDUP_REMOVED lines=54> */
.L_x_8679:
[----:B------:R-:W-:Y:S05]  /*8b10*/  BSYNC B1 ;  /* 0x0000000000017941 */ /* 0x000fea0003800000 */
.L_x_8678:
        /* <DEDUP_REMOVED lines=48> */
.L_x_8664:
        /* <DEDUP_REMOVED lines=47> */
[----:B--2---:R-:W-:Y:S02]  /*9110*/  @!P1 IMAD.X R5, R0, 0x1, R4, P2 ;  /* 0x0000000100059824 */ /* 0x004fe400010e0604 */
[----:B------:R-:W-:Y:S02]  /*9120*/  @!P1 IMAD.MOV.U32 R8, RZ, RZ, R2 ;  /* 0x000000ffff089224 */ /* 0x000fe400078e0002 */
[----:B------:R-:W-:Y:S01]  /*9130*/  @!P1 IMAD.MOV.U32 R9, RZ, RZ, R5 ;  /* 0x000000ffff099224 */ /* 0x000fe200078e0005 */
[----:B---3--:R-:W-:-:S05]  /*9140*/  @!P1 IADD3 R14, P2, R14, R7, RZ ;  /* 0x000000070e0e9210 */ /* 0x008fca0007f5e0ff */
[----:B------:R-:W2:Y:S01]  /*9150*/  @!P1 LD.E.128 R8, desc[UR40][R8.64] ;  /* 0x0000002808089980 */ /* 0x000ea2000c101d00 */
[----:B----4-:R-:W-:-:S04]  /*9160*/  @!P1 IMAD.X R3, R3, 0x1, R4, P2 ;  /* 0x0000000103039824 */ /* 0x010fc800010e0604 */
[----:B------:R-:W-:-:S05]  /*9170*/  @!P1 IMAD.MOV.U32 R15, RZ, RZ, R3 ;  /* 0x000000ffff0f9224 */ /* 0x000fca00078e0003 */
[----:B------:R0:W3:Y:S01]  /*9180*/  @!P1 LD.E.128 R4, desc[UR40][R14.64] ;  /* 0x000000280e049980 */ /* 0x0000e2000c101d00 */
[----:B------:R-:W-:Y:S02]  /*9190*/  CS2R R28, SRZ ;  /* 0x00000000001c7805 */ /* 0x000fe4000001ff00 */
[----:B------:R-:W-:Y:S02]  /*91a0*/  CS2R R30, SRZ ;  /* 0x00000000001e7805 */ /* 0x000fe4000001ff00 */
[----:B------:R-:W-:Y:S01]  /*91b0*/  CS2R R20, SRZ ;  /* 0x0000000000147805 */ /* 0x000fe2000001ff00 */
[----:B------:R-:W1:Y:S04]  /*91c0*/  SHFL.IDX PT, R25, R25, 0x1, 0x1c1f ;  /* 0x003c1f0019197f89 */ /* 0x000e6800000e0000 */
[----:B------:R-:W4:Y:S04]  /*91d0*/  SHFL.IDX PT, R24, R24, 0x1, 0x1c1f ;  /* 0x003c1f0018187f89 */ /* 0x000f2800000e0000 */
[----:B0-----:R0:W0:Y:S04]  /*91e0*/  SHFL.IDX PT, R14, R27, 0x1, 0x1c1f ;  /* 0x003c1f001b0e7f89 */ /* 0x00102800000e0000 */
[----:B------:R-:W0:Y:S01]  /*91f0*/  SHFL.IDX PT, R26, R26, 0x1, 0x1c1f ;  /* 0x003c1f001a1a7f89 */ /* 0x000e2200000e0000 */
[----:B--2---:R-:W-:-:S02]  /*9200*/  @!P1 IMAD.MOV.U32 R28, RZ, RZ, R8 ;  /* 0x000000ffff1c9224 */ /* 0x004fc400078e0008 */
[----:B------:R-:W-:Y:S02]  /*9210*/  @!P1 IMAD.MOV.U32 R29, RZ, RZ, R9 ;  /* 0x000000ffff1d9224 */ /* 0x000fe400078e0009 */
[----:B------:R-:W-:Y:S02]  /*9220*/  IMAD.MOV.U32 R0, RZ, RZ, R28 ;  /* 0x000000ffff007224 */ /* 0x000fe400078e001c */
[----:B------:R-:W-:Y:S02]  /*9230*/  IMAD.MOV.U32 R2, RZ, RZ, R29 ;  /* 0x000000ffff027224 */ /* 0x000fe400078e001d */
[----:B------:R-:W-:Y:S01]  /*9240*/  @!P1 IMAD.MOV.U32 R30, RZ, RZ, R10 ;  /* 0x000000ffff1e9224 */ /* 0x000fe200078e000a */
[----:B------:R-:W-:Y:S01]  /*9250*/  PRMT R41, R0, 0x7610, R41 ;  /* 0x0000761000297816 */ /* 0x000fe20000000029 */
[----:B---3--:R-:W-:Y:S01]  /*9260*/  @!P1 IMAD.MOV.U32 R20, RZ, RZ, R4 ;  /* 0x000000ffff149224 */ /* 0x008fe200078e0004 */
[----:B------:R-:W-:Y:S01]  /*9270*/  PRMT R32, R32, 0x5410, R2 ;  /* 0x0000541020207816 */ /* 0x000fe20000000002 */
[----:B------:R-:W-:Y:S01]  /*9280*/  IMAD.MOV.U32 R0, RZ, RZ, R30 ;  /* 0x000000ffff007224 */ /* 0x000fe200078e001e */
[----:B------:R-:W-:Y:S01]  /*9290*/  CS2R R2, SRZ ;  /* 0x0000000000027805 */ /* 0x000fe2000001ff00 */
[----:B------:R-:W-:-:S02]  /*92a0*/  @!P1 IMAD.MOV.U32 R21, RZ, RZ, R5 ;  /* 0x000000ffff159224 */ /* 0x000fc400078e0005 */
[----:B------:R-:W-:Y:S01]  /*92b0*/  @!P1 IMAD.MOV.U32 R2, RZ, RZ, R6 ;  /* 0x000000ffff029224 */ /* 0x000fe200078e0006 */
[----:B------:R-:W-:Y:S01]  /*92c0*/  PRMT R32, R0, 0x7610, R32 ;  /* 0x0000761000207816 */ /* 0x000fe20000000020 */
[----:B------:R-:W-:Y:S02]  /*92d0*/  @!P1 IMAD.MOV.U32 R31, RZ, RZ, R11 ;  /* 0x000000ffff1f9224 */ /* 0x000fe400078e000b */
[----:B------:R-:W-:Y:S02]  /*92e0*/  @!P1 IMAD.MOV.U32 R3, RZ, RZ, R7 ;  /* 0x000000ffff039224 */ /* 0x000fe400078e0007 */
        /* <DEDUP_REMOVED lines=9> */
[----:B01--4-:R-:W-:-:S07]  /*9380*/  PRMT R45, R45, 0x5410, R6 ;  /* 0x000054102d2d7816 */ /* 0x013fce0000000006 */
.L_x_8914:
        /* <DEDUP_REMOVED lines=24> */
.L_x_8682:
[----:B------:R-:W-:Y:S05]  /*9510*/  BSYNC B1 ;  /* 0x0000000000017941 */ /* 0x000fea0003800000 */
.L_x_8681:
[----:B------:R-:W0:Y:S01]  /*9520*/  SYNCS.PHASECHK.TRANS64.TRYWAIT P1, [R18+URZ+0x38800], R13 ;  /* 0x0388000d120075a7 */ /* 0x000e22000802017f */
[----:B------:R-:W-:Y:S01]  /*9530*/  VIADDMNMX R12, R33, -R212, 0x40, PT ;  /* 0x00000040210c7446 */ /* 0x000fe200038009d4 */
[C---:B------:R-:W-:Y:S01]  /*9540*/  VIADD R24, R191.reuse, 0x20 ;  /* 0x00000020bf187836 */ /* 0x040fe20000000000 */
[----:B------:R-:W-:Y:S01]  /*9550*/  BSSY B1, `(.L_x_8683) ;  /* 0x0000011000017945 */ /* 0x000fe20003800000 */
[----:B-----5:R-:W-:Y:S01]  /*9560*/  IMAD.MOV.U32 R14, RZ, RZ, R4 ;  /* 0x000000ffff0e7224 */ /* 0x020fe200078e0004 */
[-C--:B------:R-:W-:Y:S01]  /*9570*/  ISETP.GE.OR P2, PT, R191, R12.reuse, P0 ;  /* 0x0000000cbf00720c */ /* 0x080fe20000746670 */
        /* <DEDUP_REMOVED lines=13> */
[----:B0-----:R-:W-:Y:S06]  /*9650*/  @!P1 BRA `(.L_x_8684) ;  /* 0x0000018400fc9947 */ /* 0x001fec0003800000 */
.L_x_8915:
[----:B------:R-:W-:Y:S05]  /*9660*/  BSYNC B1 ;  /* 0x0000000000017941 */ /* 0x000fea0003800000 */
.L_x_8683:
[----:B------:R-:W-:Y:S04]  /*9670*/  BSSY B1, `(.L_x_8685) ;  /* 0x000006f000017945 */ /* 0x000fe80003800000 */
[----:B------:R-:W-:Y:S05]  /*9680*/  @P2 BRA `(.L_x_8686) ;  /* 0x0000000400b42947 */ /* 0x000fea0003800000 */
[----:B------:R-:W1:Y:S01]  /*9690*/  S2R R25, SR_TID.X ;  /* 0x0000000000197919 */ /* 0x000e620000002100 */
[----:B------:R-:W-:Y:S01]  /*96a0*/  IMAD.SHL.U32 R12, R192, 0x40, RZ ;  /* 0x00000040c00c7824 */ /* 0x000fe200078e00ff */
[----:B------:R-:W-:Y:S01]  /*96b0*/  SHF.R.U64 R37, R28, 0x10, R29 ;  /* 0x000000101c257819 */ /* 0x000fe2000000121d */
[----:B0-----:R-:W-:Y:S01]  /*96c0*/  IMAD.IADD R13, R16, 0x1, R35 ;  /* 0x00000001100d7824 */ /* 0x001fe200078e0223 */
[--C-:B------:R-:W-:Y:S02]  /*96d0*/  SHF.R.U64 R40, R20, 0x10, R21.reuse ;  /* 0x0000001014287819 */ /* 0x100fe40000001215 */
[----:B------:R-:W-:Y:S02]  /*96e0*/  LOP3.LUT R14, R12, 0x1c0, RZ, 0xc0, !PT ;  /* 0x000001c00c0e7812 */ /* 0x000fe400078ec0ff */
[----:B------:R-:W-:Y:S02]  /*96f0*/  SHF.R.U32.HI R42, RZ, 0x10, R21 ;  /* 0x00000010ff2a7819 */ /* 0x000fe40000011615 */
[----:B------:R-:W-:-:S02]  /*9700*/  LOP3.LUT R12, R14, 0x38, R16, 0xf8, !PT ;  /* 0x000000380e0c7812 */ /* 0x000fc400078ef810 */
[----:B------:R-:W-:Y:S02]  /*9710*/  SHF.R.U32.HI R15, RZ, 0x3, R14 ;  /* 0x00000003ff0f7819 */ /* 0x000fe4000001160e */
[----:B------:R-:W-:Y:S02]  /*9720*/  LOP3.LUT R14, R14, 0x38, R13, 0xf8, !PT ;  /* 0x000000380e0e7812 */ /* 0x000fe400078ef80d */
[-C--:B------:R-:W-:Y:S02]  /*9730*/  LOP3.LUT R12, R12, R15.reuse, RZ, 0x3c, !PT ;  /* 0x0000000f0c0c7212 */ /* 0x080fe400078e3cff */
[----:B------:R-:W-:Y:S02]  /*9740*/  LOP3.LUT R14, R14, R15, RZ, 0x3c, !PT ;  /* 0x0000000f0e0e7212 */ /* 0x000fe400078e3cff */
[----:B------:R-:W-:Y:S02]  /*9750*/  SHF.R.U64 R43, R2, 0x10, R3 ;  /* 0x00000010022b7819 */ /* 0x000fe40000001203 */
[----:B------:R-:W-:-:S02]  /*9760*/  PRMT R37, R41, 0x5410, R37 ;  /* 0x0000541029257816 */ /* 0x000fc40000000025 */
[----:B------:R-:W-:Y:S02]  /*9770*/  PRMT R40, R39, 0x5432, R40 ;  /* 0x0000543227287816 */ /* 0x000fe40000000028 */
[----:B------:R-:W-:Y:S02]  /*9780*/  SHF.R.U32.HI R44, RZ, 0x10, R3 ;  /* 0x00000010ff2c7819 */ /* 0x000fe40000011603 */
[----:B------:R-:W-:Y:S01]  /*9790*/  PRMT R42, R41, 0x5432, R42 ;  /* 0x00005432292a7816 */ /* 0x000fe2000000002a */
[C---:B------:R-:W-:Y:S01]  /*97a0*/  IMAD.U32 R41, R40.reuse, 0x10000, RZ ;  /* 0x0001000028297824 */ /* 0x040fe200078e00ff */
[----:B------:R-:W-:Y:S01]  /*97b0*/  PRMT R43, R39, 0x5410, R43 ;  /* 0x00005410272b7816 */ /* 0x000fe2000000002b */
[----:B------:R-:W-:Y:S01]  /*97c0*/  IMAD.U32 R39, R37, 0x10000, RZ ;  /* 0x0001000025277824 */ /* 0x000fe200078e00ff */
[----:B------:R-:W-:Y:S01]  /*97d0*/  SHF.R.U32.HI R38, RZ, 0x10, R29 ;  /* 0x00000010ff267819 */ /* 0x000fe2000001161d */
[----:B-1----:R-:W-:Y:S01]  /*97e0*/  VIADD R25, R25, 0xffffff80 ;  /* 0xffffff8019197836 */ /* 0x002fe20000000000 */
[----:B------:R-:W-:-:S02]  /*97f0*/  LOP3.LUT R40, R40, 0xffff0000, RZ, 0xc0, !PT ;  /* 0xffff000028287812 */ /* 0x000fc400078ec0ff */
[----:B------:R-:W-:Y:S02]  /*9800*/  SHF.R.U64 R29, R30, 0x10, R31 ;  /* 0x000000101e1d7819 */ /* 0x000fe4000000121f */
[----:B------:R-:W-:Y:S02]  /*9810*/  SHF.R.S32.HI R24, RZ, 0x1f, R25 ;  /* 0x0000001fff187819 */ /* 0x000fe40000011419 */
[----:B------:R-:W-:Y:S02]  /*9820*/  PRMT R44, R45, 0x5432, R44 ;  /* 0x000054322d2c7816 */ /* 0x000fe4000000002c */
[----:B------:R-:W-:Y:S02]  /*9830*/  LEA.HI R24, R24, R25, RZ, 0x5 ;  /* 0x0000001918187211 */ /* 0x000fe400078f28ff */
[----:B------:R-:W-:Y:S02]  /*9840*/  PRMT R38, R32, 0x5432, R38 ;  /* 0x0000543220267816 */ /* 0x000fe40000000026 */
[----:B------:R-:W-:-:S02]  /*9850*/  SHF.R.S32.HI R24, RZ, 0x5, R24 ;  /* 0x00000005ff187819 */ /* 0x000fc40000011418 */
[----:B------:R-:W-:Y:S02]  /*9860*/  LOP3.LUT R37, R37, 0xffff0000, RZ, 0xc0, !PT ;  /* 0xffff000025257812 */ /* 0x000fe400078ec0ff */
[----:B------:R-:W-:Y:S01]  /*9870*/  PRMT R32, R32, 0x5410, R29 ;  /* 0x0000541020207816 */ /* 0x000fe2000000001d */
        /* <DEDUP_REMOVED lines=24> */
[----:B------:R-:W-:Y:S02]  /*9a00*/  IMAD.U32 R12, R13, 0x10000, RZ ;  /* 0x000100000d0c7824 */ /* 0x000fe400078e00ff */
[----:B------:R-:W-:Y:S01]  /*9a10*/  FMUL.FTZ R29, R29, R2 ;  /* 0x000000021d1d7220 */ /* 0x000fe20000410000 */
[----:B------:R-:W-:Y:S01]  /*9a20*/  LOP3.LUT R42, R42, 0xffff0000, RZ, 0xc0, !PT ;  /* 0xffff00002a2a7812 */ /* 0x000fe200078ec0ff */
[----:B------:R-:W-:Y:S01]  /*9a30*/  IMAD.U32 R30, R26, 0x10000, RZ ;  /* 0x000100001a1e7824 */ /* 0x000fe200078e00ff */
[----:B------:R-:W-:Y:S01]  /*9a40*/  LOP3.LUT R38, R38, 0xffff0000, RZ, 0xc0, !PT ;  /* 0xffff000026267812 */ /* 0x000fe200078ec0ff */
[C---:B------:R-:W-:Y:S01]  /*9a50*/  FFMA.FTZ R28, R12.reuse, R28, R29 ;  /* 0x0000001c0c1c7223 */ /* 0x040fe2000001001d */
[----:B------:R-:W-:Y:S01]  /*9a60*/  LOP3.LUT R13, R13, 0xffff0000, RZ, 0xc0, !PT ;  /* 0xffff00000d0d7812 */ /* 0x000fe200078ec0ff */
[----:B------:R-:W-:Y:S01]  /*9a70*/  FFMA.FTZ R24, R3, R40, R24 ;  /* 0x0000002803187223 */ /* 0x000fe20000010018 */
[----:B------:R-:W-:Y:S01]  /*9a80*/  FFMA.FTZ R37, R12, R2, -R37 ;  /* 0x000000020c257223 */ /* 0x000fe20000010825 */
[----:B------:R-:W-:-:S02]  /*9a90*/  IMAD.U32 R29, R43, 0x10000, RZ ;  /* 0x000100002b1d7824 */ /* 0x000fc400078e00ff */
[C---:B------:R-:W-:Y:S01]  /*9aa0*/  FMUL.FTZ R2, R25.reuse, R42 ;  /* 0x0000002a19027220 */ /* 0x040fe20000410000 */
[----:B------:R-:W-:Y:S02]  /*9ab0*/  IMAD.U32 R3, R32, 0x10000, RZ ;  /* 0x0001000020037824 */ /* 0x000fe400078e00ff */
[-C--:B------:R-:W-:Y:S01]  /*9ac0*/  FMUL.FTZ R40, R25, R38.reuse ;  /* 0x0000002619287220 */ /* 0x080fe20000410000 */
[----:B------:R-:W-:Y:S01]  /*9ad0*/  FMUL.FTZ R39, R30, R29 ;  /* 0x0000001d1e277220 */ /* 0x000fe20000410000 */
[----:B------:R-:W-:Y:S02]  /*9ae0*/  IMAD.U32 R20, R14, 0x10000, RZ ;  /* 0x000100000e147824 */ /* 0x000fe400078e00ff */
[----:B------:R-:W-:Y:S01]  /*9af0*/  FFMA.FTZ R38, R13, R38, -R2 ;  /* 0x000000260d267223 */ /* 0x000fe20000010802 */
[----:B------:R-:W-:Y:S01]  /*9b00*/  FMUL.FTZ R30, R30, R3 ;  /* 0x000000031e1e7220 */ /* 0x000fe20000410000 */
[----:B------:R-:W-:Y:S01]  /*9b10*/  IMAD.U32 R31, R27, 0x10000, RZ ;  /* 0x000100001b1f7824 */ /* 0x000fe200078e00ff */
[----:B------:R-:W-:Y:S01]  /*9b20*/  LOP3.LUT R26, R26, 0xffff0000, RZ, 0xc0, !PT ;  /* 0xffff00001a1a7812 */ /* 0x000fe200078ec0ff */
[----:B------:R-:W-:-:S02]  /*9b30*/  IMAD.U32 R2, R34, 0x10000, RZ ;  /* 0x0001000022027824 */ /* 0x000fc400078e00ff */
[----:B------:R-:W-:Y:S01]  /*9b40*/  FFMA.FTZ R39, R20, R3, -R39 ;  /* 0x0000000314277223 */ /* 0x000fe20000010827 */
[----:B------:R-:W-:Y:S02]  /*9b50*/  IMAD.U32 R12, R44, 0x10000, RZ ;  /* 0x000100002c0c7824 */ /* 0x000fe400078e00ff */
[----:B------:R-:W-:Y:S01]  /*9b60*/  FFMA.FTZ R30, R20, R29, R30 ;  /* 0x0000001d141e7223 */ /* 0x000fe2000001001e */
        /* <DEDUP_REMOVED lines=9> */
[----:B------:R-:W-:Y:S01]  /*9c00*/  FFMA.FTZ R20, R21, R12, R20 ;  /* 0x0000000c15147223 */ /* 0x000fe20000010014 */
[----:B------:R-:W-:Y:S01]  /*9c10*/  LOP3.LUT R14, R14, 0xffff0000, RZ, 0xc0, !PT ;  /* 0xffff00000e0e7812 */ /* 0x000fe200078ec0ff */
[C---:B------:R-:W-:Y:S01]  /*9c20*/  FMUL.FTZ R13, R26.reuse, R43 ;  /* 0x0000002b1a0d7220 */ /* 0x040fe20000410000 */
[----:B------:R-:W-:Y:S01]  /*9c30*/  LOP3.LUT R15, R15, 0xffff0000, RZ, 0xc0, !PT ;  /* 0xffff00000f0f7812 */ /* 0x000fe200078ec0ff */
[C---:B------:R-:W-:Y:S01]  /*9c40*/  FMUL.FTZ R12, R27.reuse, R44 ;  /* 0x0000002c1b0c7220 */ /* 0x040fe20000410000 */
[-C--:B------:R-:W-:Y:S01]  /*9c50*/  FMUL.FTZ R26, R26, R3.reuse ;  /* 0x000000031a1a7220 */ /* 0x080fe20000410000 */
[----:B------:R-:W-:Y:S01]  /*9c60*/  FMUL.FTZ R27, R27, R34 ;  /* 0x000000221b1b7220 */ /* 0x000fe20000410000 */
[----:B------:R-:W-:Y:S01]  /*9c70*/  FFMA.FTZ R40, R21, R2, -R40 ;  /* 0x0000000215287223 */ /* 0x000fe20000010828 */
        /* <DEDUP_REMOVED lines=14> */
.L_x_8686:
[----:B------:R-:W-:Y:S05]  /*9d60*/  BSYNC B1 ;  /* 0x0000000000017941 */ /* 0x000fea0003800000 */
.L_x_8685:
[----:B------:R-:W-:Y:S02]  /*9d70*/  PRMT R20, R33, 0x7610, R20 ;  /* 0x0000761021147816 */ /* 0x000fe40000000014 */
[----:B------:R-:W-:Y:S01]  /*9d80*/  PRMT R30, R36, 0x7610, R30 ;  /* 0x00007610241e7816 */ /* 0x000fe2000000001e */
[----:B------:R-:W-:Y:S06]  /*9d90*/  @P0 BRA `(.L_x_8677) ;  /* 0x0000000400a80947 */ /* 0x000fec0003800000 */
[----:B------:R-:W2:Y:S01]  /*9da0*/  LDL R3, [R1+0x6c] ;  /* 0x00006c0001037983 */ /* 0x000ea20000100800 */
[C---:B-1----:R-:W-:Y:S02]  /*9db0*/  VIADD R12, R191.reuse, 0x20 ;  /* 0x00000020bf0c7836 */ /* 0x042fe40000000000 */
[----:B0-----:R-:W-:Y:S01]  /*9dc0*/  VIADD R13, R191, 0x20 ;  /* 0x00000020bf0d7836 */ /* 0x001fe20000000000 */
        /* <DEDUP_REMOVED lines=103> */
.L_x_8677:
[----:B------:R-:W-:Y:S05]  /*a440*/  BSYNC B0 ;  /* 0x0000000000007941 */ /* 0x000fea0003800000 */
.L_x_8663:
        /* <DEDUP_REMOVED lines=8> */
.L_x_8660:
[----:B------:R-:W-:-:S13]  /*a4d0*/  ISETP.NE.AND P0, PT, R186, 0x3, PT ;  /* 0x00000003ba00780c */ /* 0x000fda0003f05270 */
[----:B------:R-:W-:Y:S05]  /*a4e0*/  @!P0 BRA `(.L_x_8687) ;  /* 0x0000000000048947 */ /* 0x000fea0003800000 */
[----:B------:R-:W-:Y:S01]  /*a4f0*/  BPT.TRAP 0x1 ;  /* 0x000000040000795c */ /* 0x000fe20000300000 */
.L_x_8687:
[----:B-1----:R-:W-:Y:S01]  /*a500*/  IMAD R15, R19, 0x8, R18 ;  /* 0x00000008130f7824 */ /* 0x002fe200078e0212 */
[----:B------:R-:W-:-:S04]  /*a510*/  SHF.L.U32 R12, R23, 0x1f, RZ ;  /* 0x0000001f170c7819 */ /* 0x000fc800000006ff */
[----:B------:R1:W4:Y:S01]  /*a520*/  SYNCS.PHASECHK.TRANS64.TRYWAIT P1, [R15+URZ+0x38830], R12 ;  /* 0x0388300c0f0075a7 */ /* 0x000322000802017f */
[----:B------:R-:W-:Y:S05]  /*a530*/  @!P0 BRA `(.L_x_8688) ;  /* 0x0000000000048947 */ /* 0x000fea0003800000 */
[----:B------:R-:W-:Y:S01]  /*a540*/  BPT.TRAP 0x1 ;  /* 0x000000040000795c */ /* 0x000fe20000300000 */
.L_x_8688:
[C---:B--2---:R-:W-:Y:S02]  /*a550*/  VIADD R2, R18.reuse, 0x22400 ;  /* 0x0002240012027836 */ /* 0x044fe40000000000 */
[----:B0--3--:R-:W-:-:S03]  /*a560*/  VIADD R3, R18, 0x20400 ;  /* 0x0002040012037836 */ /* 0x009fc60000000000 */
[----:B------:R-:W-:Y:S02]  /*a570*/  SHF.R.U32.HI R2, RZ, 0x4, R2 ;  /* 0x00000004ff027819 */ /* 0x000fe40000011602 */
[----:B------:R-:W-:Y:S02]  /*a580*/  SHF.R.U32.HI R3, RZ, 0x4, R3 ;  /* 0x00000004ff037819 */ /* 0x000fe40000011603 */
[----:B------:R-:W-:Y:S02]  /*a590*/  LOP3.LUT R2, R2, 0x3fff, RZ, 0xc0, !PT ;  /* 0x00003fff02027812 */ /* 0x000fe400078ec0ff */
[----:B------:R-:W-:Y:S02]  /*a5a0*/  LOP3.LUT R3, R3, 0x3fff, RZ, 0xc0, !PT ;  /* 0x00003fff03037812 */ /* 0x000fe400078ec0ff */
[----:B------:R-:W-:Y:S01]  /*a5b0*/  LOP3.LUT R204, R2, 0x10000, RZ, 0xfc, !PT ;  /* 0x0001000002cc7812 */ /* 0x000fe200078efcff */
[----:B----4-:R-:W-:Y:S06]  /*a5c0*/  @P1 BRA `(.L_x_8689) ;  /* 0x0000000000081947 */ /* 0x010fec0003800000 */
[----:B------:R-:W0:Y:S02]  /*a5d0*/  SYNCS.PHASECHK.TRANS64.TRYWAIT P1, [R15+URZ+0x38830], R12 ;  /* 0x0388300c0f0075a7 */ /* 0x000e24000802017f */
[----:B0-----:R-:W-:Y:S05]  /*a5e0*/  @!P1 BRA `(.L_x_8690) ;  /* 0x00000178002c9947 */ /* 0x001fea0003800000 */
.L_x_8689:
[----:B------:R-:W-:Y:S01]  /*a5f0*/  LOP3.LUT R4, R3, 0x10000, RZ, 0xfc, !PT ;  /* 0x0001000003047812 */ /* 0x000fe200078efcff */
[----:B------:R-:W-:Y:S01]  /*a600*/  IMAD R2, R19, 0x200, R204 ;  /* 0x0000020013027824 */ /* 0x000fe200078e02cc */
[----:B------:R-:W-:Y:S05]  /*a610*/  WARPSYNC.ALL ;  /* 0x0000000000007948 */ /* 0x000fea0003800000 */
[----:B------:R-:W-:Y:S01]  /*a620*/  IMAD.MOV.U32 R5, RZ, RZ, 0x40000040 ;  /* 0x40000040ff057424 */ /* 0x000fe200078e00ff */
[----:B------:R-:W-:Y:S01]  /*a630*/  R2UR UR4, R4 ;  /* 0x00000000040472ca */ /* 0x000fe200000e0000 */
[----:B------:R-:W-:Y:S01]  /*a640*/  IMAD.MOV.U32 R3, RZ, RZ, 0x40000040 ;  /* 0x40000040ff037424 */ /* 0x000fe200078e00ff */
[----:B------:R-:W-:Y:S01]  /*a650*/  R2UR UR6, R2 ;  /* 0x00000000020672ca */ /* 0x000fe200000e0000 */
[----:B-----5:R-:W-:Y:S01]  /*a660*/  WARPGROUP.ARRIVE ;  /* 0x00000000000079c5 */ /* 0x020fe20000000000 */
[----:B------:R-:W-:Y:S01]  /*a670*/  R2UR UR5, R5 ;  /* 0x00000000050572ca */ /* 0x000fe200000e0000 */
[----:B------:R-:W-:Y:S01]  /*a680*/  VIADD R10, R4, 0x2 ;  /* 0x00000002040a7836 */ /* 0x000fe20000000000 */
[----:B------:R-:W-:Y:S01]  /*a690*/  R2UR UR7, R3 ;  /* 0x00000000030772ca */ /* 0x000fe200000e0000 */
[----:B------:R-:W-:Y:S01]  /*a6a0*/  VIADD R6, R2, 0x2 ;  /* 0x0000000202067836 */ /* 0x000fe20000000000 */
[----:B------:R-:W-:Y:S01]  /*a6b0*/  BSSY B0, `(.L_x_8691) ;  /* 0x0000025000007945 */ /* 0x000fe20003800000 */
[----:B------:R-:W-:-:S02]  /*a6c0*/  IMAD.MOV.U32 R11, RZ, RZ, 0x40000040 ;  /* 0x40000040ff0b7424 */ /* 0x000fc400078e00ff */
        /* <DEDUP_REMOVED lines=27> */
[----:B------:R-:W-:Y:S02]  /*a880*/  R2UR UR7, R3 ;  /* 0x00000000030772ca */ /* 0x000fe400000e0000 */
[----:B------:R-:W-:Y:S01]  /*a890*/  SHF.L.U32 R3, R0, 0x1f, RZ ;  /* 0x0000001f00037819 */ /* 0x000fe200000006ff */
[----:B------:R-:W-:-:S02]  /*a8a0*/  WARPGROUP.DEPBAR.LE gsb0, 0x0 ;  /* 0x00008000000079c5 */ /* 0x000fc40000010000 */
[----:B------:R-:W-:-:S08]  /*a8b0*/  WARPGROUP.ARRIVE ;  /* 0x00000000000079c5 */ /* 0x000fd00000000000 */
[----:B------:R-:W-:Y:S03]  /*a8c0*/  HGMMA.64x64x16.F32.BF16 R24, gdesc[UR4], R24, gsb0 ;  /* 0x00e00000041879f0 */ /* 0x000fe60008001818 */
[----:B------:R-:W-:Y:S02]  /*a8d0*/  WARPGROUP.DEPBAR.LE gsb0, 0x0 ;  /* 0x00008000000079c5 */ /* 0x000fe40000010000 */
[----:B------:R-:W2:Y:S02]  /*a8e0*/  SYNCS.PHASECHK.TRANS64.TRYWAIT P1, [R18+URZ+0x38810], R3 ;  /* 0x03881003120075a7 */ /* 0x000ea4000802017f */
[----:B--2---:R-:W-:Y:S05]  /*a8f0*/  @!P1 BRA `(.L_x_8692) ;  /* 0x00000174007c9947 */ /* 0x004fea0003800000 */
.L_x_8916:
[----:B------:R-:W-:Y:S05]  /*a900*/  BSYNC B0 ;  /* 0x0000000000007941 */ /* 0x000fea0003800000 */
.L_x_8691:
[----:B------:R-:W-:Y:S05]  /*a910*/  @!P0 BRA `(.L_x_8693) ;  /* 0x0000000000048947 */ /* 0x000fea0003800000 */
[----:B------:R-:W-:Y:S01]  /*a920*/  BPT.TRAP 0x1 ;  /* 0x000000040000795c */ /* 0x000fe20000300000 */
.L_x_8693:
[----:B------:R3:W4:Y:S01]  /*a930*/  SYNCS.PHASECHK.TRANS64.TRYWAIT P1, [R15+URZ+0x38850], R12 ;  /* 0x0388500c0f0075a7 */ /* 0x000722000802017f */
[----:B------:R-:W-:Y:S05]  /*a940*/  @!P0 BRA `(.L_x_8694) ;  /* 0x0000000000048947 */ /* 0x000fea0003800000 */
[----:B------:R-:W-:Y:S01]  /*a950*/  BPT.TRAP 0x1 ;  /* 0x000000040000795c */ /* 0x000fe20000300000 */
.L_x_8694:
[----:B------:R-:W-:-:S05]  /*a960*/  VIADD R0, R18, 0x400 ;  /* 0x0000040012007836 */ /* 0x000fca0000000000 */
[----:B------:R-:W-:-:S04]  /*a970*/  SHF.R.U32.HI R0, RZ, 0x4, R0 ;  /* 0x00000004ff007819 */ /* 0x000fc80000011600 */
[----:B------:R-:W-:Y:S01]  /*a980*/  LOP3.LUT R0, R0, 0x3fff, RZ, 0xc0, !PT ;  /* 0x00003fff00007812 */ /* 0x000fe200078ec0ff */
[----:B----4-:R-:W-:Y:S06]  /*a990*/  @P1 BRA `(.L_x_8695) ;  /* 0x0000000000081947 */ /* 0x010fec0003800000 */
[----:B------:R-:W4:Y:S02]  /*a9a0*/  SYNCS.PHASECHK.TRANS64.TRYWAIT P1, [R15+URZ+0x38850], R12 ;  /* 0x0388500c0f0075a7 */ /* 0x000f24000802017f */
[----:B----4-:R-:W-:Y:S05]  /*a9b0*/  @!P1 BRA `(.L_x_8696) ;  /* 0x0000017400609947 */ /* 0x010fea0003800000 */
.L_x_8695:
[----:B------:R-:W-:Y:S05]  /*a9c0*/  WARPSYNC.ALL ;  /* 0x0000000000007948 */ /* 0x000fea0003800000 */
[----:B------:R-:W-:Y:S01]  /*a9d0*/  LOP3.LUT R205, R0, 0x10000, RZ, 0xfc, !PT ;  /* 0x0001000000cd7812 */ /* 0x000fe200078efcff */
[----:B------:R-:W-:Y:S01]  /*a9e0*/  VIADD R0, R18, 0x26400 ;  /* 0x0002640012007836 */ /* 0x000fe20000000000 */
[----:B------:R-:W-:-:S03]  /*a9f0*/  WARPGROUP.ARRIVE ;  /* 0x00000000000079c5 */ /* 0x000fc60000000000 */
[----:B01-34-:R-:W-:-:S03]  /*aa00*/  IMAD R12, R19, 0x1000, R205 ;  /* 0x00001000130c7824 */ /* 0x01bfc600078e02cd */
[----:B------:R-:W0:Y:S01]  /*aa10*/  S2R R14, SR_TID.X ;  /* 0x00000000000e7919 */ /* 0x000e220000002100 */
[----:B------:R-:W-:Y:S01]  /*aa20*/  IMAD.MOV.U32 R13, RZ, RZ, 0x40000040 ;  /* 0x40000040ff0d7424 */ /* 0x000fe200078e00ff */
[----:B------:R-:W-:Y:S01]  /*aa30*/  SHF.R.U32.HI R0, RZ, 0x4, R0 ;  /* 0x00000004ff007819 */ /* 0x000fe20000011600 */
[----:B--2---:R-:W-:Y:S01]  /*aa40*/  IMAD.MOV.U32 R3, RZ, RZ, 0x40000040 ;  /* 0x40000040ff037424 */ /* 0x004fe200078e00ff */
[C---:B------:R-:W-:Y:S01]  /*aa50*/  R2UR UR6, R12.reuse ;  /* 0x000000000c0672ca */ /* 0x040fe200000e0000 */
[----:B------:R-:W-:Y:S01]  /*aa60*/  VIADD R20, R12, 0x2 ;  /* 0x000000020c147836 */ /* 0x000fe20000000000 */
[----:B------:R-:W-:Y:S01]  /*aa70*/  LOP3.LUT R0, R0, 0x3fff, RZ, 0xc0, !PT ;  /* 0x00003fff00007812 */ /* 0x000fe200078ec0ff */
[----:B------:R-:W-:Y:S01]  /*aa80*/  IMAD.MOV.U32 R21, RZ, RZ, 0x40000040 ;  /* 0x40000040ff157424 */ /* 0x000fe200078e00ff */
[----:B------:R-:W-:Y:S01]  /*aa90*/  R2UR UR7, R13 ;  /* 0x000000000d0772ca */ /* 0x000fe200000e0000 */
[----:B------:R-:W-:Y:S01]  /*aaa0*/  IMAD.MOV.U32 R57, RZ, RZ, 0x40000040 ;  /* 0x40000040ff397424 */ /* 0x000fe200078e00ff */
[----:B------:R-:W-:Y:S01]  /*aab0*/  LOP3.LUT R2, R0, 0x10000, RZ, 0xfc, !PT ;  /* 0x0001000000027812 */ /* 0x000fe200078efcff */
[----:B------:R-:W-:Y:S01]  /*aac0*/  VIADD R59, R12, 0x800 ;  /* 0x000008000c3b7836 */ /* 0x000fe20000000000 */
[----:B------:R-:W-:Y:S01]  /*aad0*/  R2UR UR5, R3 ;  /* 0x00000000030572ca */ /* 0x000fe200000e0000 */
[----:B------:R-:W-:Y:S01]  /*aae0*/  IMAD.MOV.U32 R58, RZ, RZ, 0x4 ;  /* 0x00000004ff3a7424 */ /* 0x000fe200078e00ff */
[C---:B------:R-:W-:Y:S01]  /*aaf0*/  R2UR UR4, R2.reuse ;  /* 0x00000000020472ca */ /* 0x040fe200000e0000 */
[----:B------:R-:W-:-:S02]  /*ab00*/  VIADD R56, R2, 0x2 ;  /* 0x0000000202387836 */ /* 0x000fc40000000000 */
[----:B------:R-:W-:-:S10]  /*ab10*/  VIADD R13, R2, 0x800 ;  /* 0x00000800020d7836 */ /* 0x000fd40000000000 */
        /* <DEDUP_REMOVED lines=9> */
[----:B0-----:R-:W-:-:S05]  /*abb0*/  SHF.R.U32.HI R14, RZ, 0x7, R14 ;  /* 0x00000007ff0e7819 */ /* 0x001fca000001160e */
[----:B------:R-:W0:Y:S02]  /*abc0*/  SHFL.IDX PT, R0, R14, RZ, 0x1f ;  /* 0x00001fff0e007589 */ /* 0x000e2400000e0000 */
[----:B0-----:R-:W-:-:S04]  /*abd0*/  ISETP.GT.AND P1, PT, R0, 0x7f, PT ;  /* 0x0000007f0000780c */ /* 0x001fc80003f24270 */
        /* <DEDUP_REMOVED lines=181> */
[----:B------:R-:W-:-:S04]  /*b730*/  SEL R13, R13, 0x26, P1 ;  /* 0x000000260d0d7807 */ /* 0x000fc80000800000 */
[----:B------:R-:W-:Y:S01]  /*b740*/  LOP3.LUT R13, R13, 0x6, RZ, 0xc0, !PT ;  /* 0x000000060d0d7812 */ /* 0x000fe200078ec0ff */
        /* <DEDUP_REMOVED lines=162> */
[----:B------:R-:W-:Y:S01]  /*c170*/  IMAD.MOV.U32 R56, RZ, RZ, 0x40 ;  /* 0x00000040ff387424 */ /* 0x000fe200078e00ff */
[----:B------:R-:W-:-:S04]  /*c180*/  R2UR UR5, R57 ;  /* 0x00000000390572ca */ /* 0x000fc800000e0000 */
        /* <DEDUP_REMOVED lines=18> */
.L_x_8697:
[----:B------:R-:W2:Y:S01]  /*c2b0*/  LDL R0, [R1+0x8] ;  /* 0x0000080001007983 */ /* 0x000ea20000100800 */
[----:B------:R-:W0:Y:S01]  /*c2c0*/  LDC R12, c[0x0][0x448] ;  /* 0x00011200ff0c7b82 */ /* 0x000e220000000800 */
[----:B------:R-:W-:Y:S01]  /*c2d0*/  ULDC UR4, c[0x0][0xad0] ;  /* 0x0002b40000047ab9 */ /* 0x000fe20000000800 */
[----:B------:R-:W-:Y:S01]  /*c2e0*/  LOP3.LUT R22, R22, 0xfffffffd, RZ, 0xc0, !PT ;  /* 0xfffffffd16167812 */ /* 0x000fe200078ec0ff */
        /* <DEDUP_REMOVED lines=21> */
[----:B0-----:R-:W-:Y:S01]  /*c440*/  ISETP.NE.AND P5, PT, R12, 0x1, PT ;  /* 0x000000010c00780c */ /* 0x001fe20003fa5270 */
        /* <DEDUP_REMOVED lines=12> */
[----:B------:R-:W1:Y:S01]  /*c510*/  @P5 LDC R21, c[0x0][0x44c] ;  /* 0x00011300ff155b82 */ /* 0x000e620000000800 */
[----:B------:R-:W-:Y:S01]  /*c520*/  FMUL.FTZ R55, R55, UR4 ;  /* 0x0000000437377c20 */ /* 0x000fe20008410000 */
[----:B------:R-:W-:-:S03]  /*c530*/  @P5 LOP3.LUT R22, R22, 0x2, RZ, 0xfc, !PT ;  /* 0x0000000216165812 */ /* 0x000fc600078efcff */
[----:B------:R3:W5:Y:S03]  /*c540*/  MUFU.TANH R26, R32 ;  /* 0x00000020001a7308 */ /* 0x0007660000002400 */
[----:B------:R-:W0:Y:S05]  /*c550*/  @P5 LDC R57, c[0x0][0x450] ;  /* 0x00011400ff395b82 */ /* 0x000e2a0000000800 */
[----:B------:R-:W5:Y:S08]  /*c560*/  MUFU.TANH R33, R33 ;  /* 0x0000002100217308 */ /* 0x000f700000002400 */
[----:B------:R-:W-:Y:S08]  /*c570*/  MUFU.TANH R37, R37 ;  /* 0x0000002500257308 */ /* 0x000ff00000002400 */
        /* <DEDUP_REMOVED lines=16> */
[----:B------:R-:W-:Y:S01]  /*c680*/  MUFU.TANH R55, R55 ;  /* 0x0000003700377308 */ /* 0x000fe20000002400 */
[----:B--2---:R-:W-:-:S04]  /*c690*/  IMAD.IADD R0, R0, 0x1, R212 ;  /* 0x0000000100007824 */ /* 0x004fc800078e02d4 */
[----:B-1----:R-:W-:-:S04]  /*c6a0*/  @P5 IMAD.HI.U32 R12, R0, R21, RZ ;  /* 0x00000015000c5227 */ /* 0x002fc800078e00ff */
[----:B------:R-:W-:Y:S01]  /*c6b0*/  IMAD.MOV.U32 R27, RZ, RZ, R0 ;  /* 0x000000ffff1b7224 */ /* 0x000fe200078e0000 */
[----:B0-----:R-:W-:Y:S01]  /*c6c0*/  @P5 SHF.R.U32.HI R27, RZ, R57, R12 ;  /* 0x00000039ff1b5219 */ /* 0x001fe2000001160c */
[----:B------:R-:W-:Y:S01]  /*c6d0*/  IMAD R21, R169, -0x40, R56 ;  /* 0xffffffc0a9157824 */ /* 0x000fe200078e0238 */
[----:B------:R0:W1:Y:S03]  /*c6e0*/  MUFU.TANH R57, R36 ;  /* 0x0000002400397308 */ /* 0x0000660000002400 */
[----:B------:R-:W3:Y:S01]  /*c6f0*/  SHFL.IDX PT, R12, R27, RZ, 0x1c1f ;  /* 0x001c1fff1b0c7589 */ /* 0x000ee200000e0000 */
[----:B------:R-:W-:Y:S02]  /*c700*/  IADD3 R0, R210, 0x1, R21 ;  /* 0x00000001d2007810 */ /* 0x000fe40007ffe015 */
[----:B----4-:R-:W-:Y:S01]  /*c710*/  IADD3 R29, -R193, R21, R210 ;  /* 0x00000015c11d7210 */ /* 0x010fe20007ffe1d2 */
[----:B------:R-:W2:Y:S01]  /*c720*/  SHFL.IDX PT, R27, R27, 0x1, 0x1c1f ;  /* 0x003c1f001b1b7f89 */ /* 0x000ea200000e0000 */
[----:B------:R-:W-:Y:S01]  /*c730*/  IADD3 R62, -R207, R0, -R193 ;  /* 0x00000000cf3e7210 */ /* 0x000fe20007ffe9c1 */
[----:B------:R-:W-:-:S03]  /*c740*/  FMUL.FTZ R0, R48, UR4 ;  /* 0x0000000430007c20 */ /* 0x000fc60008410000 */
[----:B---3--:R-:W-:-:S04]  /*c750*/  VIADDMNMX R32, R12, R62, R29, PT ;  /* 0x0000003e0c207246 */ /* 0x008fc8000380011d */
[C---:B------:R-:W-:Y:S02]  /*c760*/  ISETP.GT.AND P1, PT, R32.reuse, RZ, PT ;  /* 0x000000ff2000720c */ /* 0x040fe40003f24270 */
[C---:B------:R-:W-:Y:S02]  /*c770*/  ISETP.GT.AND P2, PT, R32.reuse, 0x1, PT ;  /* 0x000000012000780c */ /* 0x040fe40003f44270 */
[----:B------:R-:W-:Y:S02]  /*c780*/  ISETP.GT.AND P3, PT, R32, 0x8, PT ;  /* 0x000000082000780c */ /* 0x000fe40003f64270 */
[----:B------:R-:W-:Y:S02]  /*c790*/  FSEL R21, R24, -INF , P1 ;  /* 0xff80000018157808 */ /* 0x000fe40000800000 */
[----:B------:R-:W-:Y:S01]  /*c7a0*/  FSEL R60, R25, -INF , P2 ;  /* 0xff800000193c7808 */ /* 0x000fe20001000000 */
[----:B------:R-:W3:Y:S01]  /*c7b0*/  MUFU.TANH R24, R45 ;  /* 0x0000002d00187308 */ /* 0x000ee20000002400 */
[----:B------:R-:W-:-:S02]  /*c7c0*/  ISETP.GT.AND P1, PT, R32, 0x9, PT ;  /* 0x000000092000780c */ /* 0x000fc40003f24270 */
[----:B------:R-:W-:Y:S02]  /*c7d0*/  FSEL R58, R28, -INF , P3 ;  /* 0xff8000001c3a7808 */ /* 0x000fe40001800000 */
[----:B------:R-:W-:Y:S02]  /*c7e0*/  FMNMX.FTZ R25, R21, R60, !PT ;  /* 0x0000003c15197209 */ /* 0x000fe40007810000 */
[----:B------:R-:W-:Y:S01]  /*c7f0*/  ISETP.GT.AND P2, PT, R32, 0x10, PT ;  /* 0x000000102000780c */ /* 0x000fe20003f44270 */
[----:B------:R-:W-:Y:S01]  /*c800*/  MUFU.TANH R28, R49 ;  /* 0x00000031001c7308 */ /* 0x000fe20000002400 */
[----:B-----5:R-:W-:Y:S02]  /*c810*/  FSEL R56, R20, -INF , P1 ;  /* 0xff80000014387808 */ /* 0x020fe40000800000 */
[----:B------:R-:W-:Y:S02]  /*c820*/  FMNMX.FTZ R25, R58, R25, !PT ;  /* 0x000000193a197209 */ /* 0x000fe40007810000 */
[----:B------:R-:W-:-:S02]  /*c830*/  ISETP.GT.AND P1, PT, R32, 0x11, PT ;  /* 0x000000112000780c */ /* 0x000fc40003f24270 */
[----:B0-----:R-:W-:Y:S01]  /*c840*/  FSEL R36, R26, -INF , P2 ;  /* 0xff8000001a247808 */ /* 0x001fe20001000000 */
[----:B------:R-:W-:Y:S01]  /*c850*/  MUFU.TANH R45, R34 ;  /* 0x00000022002d7308 */ /* 0x000fe20000002400 */
[----:B------:R-:W-:Y:S02]  /*c860*/  FMNMX.FTZ R25, R56, R25, !PT ;  /* 0x0000001938197209 */ /* 0x000fe40007810000 */
[----:B------:R-:W-:Y:S02]  /*c870*/  ISETP.GT.AND P2, PT, R32, 0x18, PT ;  /* 0x000000182000780c */ /* 0x000fe40003f44270 */
[----:B------:R-:W-:Y:S02]  /*c880*/  FSEL R48, R33, -INF , P1 ;  /* 0xff80000021307808 */ /* 0x000fe40000800000 */
[----:B------:R-:W-:Y:S01]  /*c890*/  FMNMX.FTZ R25, R36, R25, !PT ;  /* 0x0000001924197209 */ /* 0x000fe20007810000 */
[----:B------:R0:W4:Y:S01]  /*c8a0*/  MUFU.TANH R26, R0 ;  /* 0x00000000001a7308 */ /* 0x0001220000002400 */
[----:B------:R-:W-:-:S02]  /*c8b0*/  ISETP.GT.AND P1, PT, R32, 0x19, PT ;  /* 0x000000192000780c */ /* 0x000fc40003f24270 */
[----:B-1----:R-:W-:Y:S02]  /*c8c0*/  FSEL R40, R57, -INF , P2 ;  /* 0xff80000039287808 */ /* 0x002fe40001000000 */
[----:B------:R-:W-:Y:S02]  /*c8d0*/  FMNMX.FTZ R25, R48, R25, !PT ;  /* 0x0000001930197209 */ /* 0x000fe40007810000 */
[----:B------:R-:W-:Y:S01]  /*c8e0*/  ISETP.GT.AND P2, PT, R32, 0x20, PT ;  /* 0x000000202000780c */ /* 0x000fe20003f44270 */
[----:B------:R-:W-:Y:S01]  /*c8f0*/  MUFU.TANH R49, R38 ;  /* 0x0000002600317308 */ /* 0x000fe20000002400 */
[----:B------:R-:W-:Y:S02]  /*c900*/  FSEL R44, R37, -INF , P1 ;  /* 0xff800000252c7808 */ /* 0x000fe40000800000 */
[----:B------:R-:W-:Y:S02]  /*c910*/  FMNMX.FTZ R25, R40, R25, !PT ;  /* 0x0000001928197209 */ /* 0x000fe40007810000 */
[----:B------:R-:W-:-:S02]  /*c920*/  ISETP.GT.AND P1, PT, R32, 0x21, PT ;  /* 0x000000212000780c */ /* 0x000fc40003f24270 */
[----:B------:R-:W-:Y:S02]  /*c930*/  FSEL R12, R59, -INF , P2 ;  /* 0xff8000003b0c7808 */ /* 0x000fe40001000000 */
[----:B------:R-:W-:Y:S02]  /*c940*/  FMNMX.FTZ R25, R44, R25, !PT ;  /* 0x000000192c197209 */ /* 0x000fe40007810000 */
[----:B------:R-:W-:Y:S02]  /*c950*/  ISETP.GT.AND P2, PT, R32, 0x28, PT ;  /* 0x000000282000780c */ /* 0x000fe40003f44270 */
[----:B0-----:R-:W-:Y:S02]  /*c960*/  FSEL R0, R41, -INF , P1 ;  /* 0xff80000029007808 */ /* 0x001fe40000800000 */
[----:B------:R-:W-:Y:S01]  /*c970*/  FMNMX.FTZ R25, R12, R25, !PT ;  /* 0x000000190c197209 */ /* 0x000fe20007810000 */
[----:B------:R-:W-:Y:S01]  /*c980*/  MUFU.TANH R41, R31 ;  /* 0x0000001f00297308 */ /* 0x000fe20000002400 */
[----:B------:R-:W-:-:S02]  /*c990*/  ISETP.GT.AND P1, PT, R32, 0x29, PT ;  /* 0x000000292000780c */ /* 0x000fc40003f24270 */
[----:B------:R-:W-:Y:S02]  /*c9a0*/  FSEL R20, R61, -INF , P2 ;  /* 0xff8000003d147808 */ /* 0x000fe40001000000 */
[----:B------:R-:W-:Y:S02]  /*c9b0*/  FMNMX.FTZ R25, R0, R25, !PT ;  /* 0x0000001900197209 */ /* 0x000fe40007810000 */
[----:B------:R-:W-:Y:S02]  /*c9c0*/  ISETP.GT.AND P2, PT, R32, 0x30, PT ;  /* 0x000000302000780c */ /* 0x000fe40003f44270 */
[----:B---3--:R-:W-:Y:S02]  /*c9d0*/  FSEL R24, R24, -INF , P1 ;  /* 0xff80000018187808 */ /* 0x008fe40000800000 */
[----:B------:R-:W-:Y:S01]  /*c9e0*/  FMNMX.FTZ R33, R20, R25, !PT ;  /* 0x0000001914217209 */ /* 0x000fe20007810000 */
[----:B------:R-:W-:Y:S01]  /*c9f0*/  FMUL.FTZ R25, R30, UR4 ;  /* 0x000000041e197c20 */ /* 0x000fe20008410000 */
[----:B------:R-:W-:Y:S01]  /*ca00*/  ISETP.GT.AND P1, PT, R32, 0x31, PT ;  /* 0x000000312000780c */ /* 0x000fe20003f24270 */
[----:B------:R-:W-:Y:S01]  /*ca10*/  ULDC UR4, c[0x0][0xa80] ;  /* 0x0002a00000047ab9 */ /* 0x000fe20000000800 */
[----:B----4-:R-:W-:Y:S01]  /*ca20*/  FSEL R26, R26, -INF , P2 ;  /* 0xff8000001a1a7808 */ /* 0x010fe20001000000 */
[----:B------:R0:W1:Y:S01]  /*ca30*/  MUFU.TANH R37, R25 ;  /* 0x0000001900257308 */ /* 0x0000620000002400 */
[----:B------:R-:W-:-:S02]  /*ca40*/  FMNMX.FTZ R33, R24, R33, !PT ;  /* 0x0000002118217209 */ /* 0x000fc40007810000 */
[----:B------:R-:W-:Y:S02]  /*ca50*/  ISETP.GT.AND P2, PT, R32, 0x38, PT ;  /* 0x000000382000780c */ /* 0x000fe40003f44270 */
[----:B------:R-:W-:Y:S02]  /*ca60*/  FSEL R28, R28, -INF , P1 ;  /* 0xff8000001c1c7808 */ /* 0x000fe40000800000 */
[----:B------:R-:W-:Y:S02]  /*ca70*/  FMNMX.FTZ R33, R26, R33, !PT ;  /* 0x000000211a217209 */ /* 0x000fe40007810000 */
[----:B------:R-:W-:Y:S02]  /*ca80*/  ISETP.GT.AND P1, PT, R32, 0x39, PT ;  /* 0x000000392000780c */ /* 0x000fe40003f24270 */
[----:B------:R-:W-:Y:S02]  /*ca90*/  FSEL R30, R52, -INF , P2 ;  /* 0xff800000341e7808 */ /* 0x000fe40001000000 */
[----:B------:R-:W-:-:S02]  /*caa0*/  FMNMX.FTZ R33, R28, R33, !PT ;  /* 0x000000211c217209 */ /* 0x000fc40007810000 */
[----:B------:R-:W-:Y:S02]  /*cab0*/  FSEL R32, R53, -INF , P1 ;  /* 0xff80000035207808 */ /* 0x000fe40000800000 */
[----:B------:R-:W-:Y:S02]  /*cac0*/  FMNMX.FTZ R33, R30, R33, !PT ;  /* 0x000000211e217209 */ /* 0x000fe40007810000 */
[----:B--2---:R-:W-:Y:S02]  /*cad0*/  VIADDMNMX R29, R27, R62, R29, PT ;  /* 0x0000003e1b1d7246 */ /* 0x004fe4000380011d */
[----:B------:R-:W-:Y:S02]  /*cae0*/  FMNMX.FTZ R33, R32, R33, !PT ;  /* 0x0000002120217209 */ /* 0x000fe40007810000 */
[C---:B------:R-:W-:Y:S02]  /*caf0*/  ISETP.GT.AND P1, PT, R29.reuse, RZ, PT ;  /* 0x000000ff1d00720c */ /* 0x040fe40003f24270 */
[C---:B------:R-:W-:Y:S01]  /*cb00*/  ISETP.GT.AND P2, PT, R29.reuse, 0x1, PT ;  /* 0x000000011d00780c */ /* 0x040fe20003f44270 */
[----:B------:R-:W2:Y:S01]  /*cb10*/  SHFL.BFLY PT, R52, R33, 0x2, 0x1f ;  /* 0x0c401f0021347f89 */ /* 0x000ea200000e0000 */
[----:B------:R-:W-:-:S02]  /*cb20*/  ISETP.GT.AND P3, PT, R29, 0x8, PT ;  /* 0x000000081d00780c */ /* 0x000fc40003f64270 */
[----:B------:R-:W-:Y:S02]  /*cb30*/  FSEL R34, R13, -INF , P1 ;  /* 0xff8000000d227808 */ /* 0x000fe40000800000 */
[----:B0-----:R-:W-:Y:S02]  /*cb40*/  FSEL R25, R14, -INF , P2 ;  /* 0xff8000000e197808 */ /* 0x001fe40001000000 */
[----:B------:R-:W-:Y:S02]  /*cb50*/  ISETP.GT.AND P1, PT, R29, 0x9, PT ;  /* 0x000000091d00780c */ /* 0x000fe40003f24270 */
[----:B-1----:R-:W-:Y:S02]  /*cb60*/  FSEL R38, R37, -INF , P3 ;  /* 0xff80000025267808 */ /* 0x002fe40001800000 */
[----:B------:R-:W-:Y:S02]  /*cb70*/  FMNMX.FTZ R13, R34, R25, !PT ;  /* 0x00000019220d7209 */ /* 0x000fe40007810000 */
[----:B------:R-:W-:-:S02]  /*cb80*/  ISETP.GT.AND P2, PT, R29, 0x10, PT ;  /* 0x000000101d00780c */ /* 0x000fc40003f44270 */
[----:B------:R-:W-:Y:S02]  /*cb90*/  FSEL R42, R41, -INF , P1 ;  /* 0xff800000292a7808 */ /* 0x000fe40000800000 */
[----:B------:R-:W-:Y:S02]  /*cba0*/  FMNMX.FTZ R13, R38, R13, !PT ;  /* 0x0000000d260d7209 */ /* 0x000fe40007810000 */
[----:B------:R-:W-:Y:S02]  /*cbb0*/  ISETP.GT.AND P1, PT, R29, 0x11, PT ;  /* 0x000000111d00780c */ /* 0x000fe40003f24270 */
[----:B------:R-:W-:Y:S02]  /*cbc0*/  FSEL R46, R45, -INF , P2 ;  /* 0xff8000002d2e7808 */ /* 0x000fe40001000000 */
[----:B------:R-:W-:Y:S02]  /*cbd0*/  FMNMX.FTZ R13, R42, R13, !PT ;  /* 0x0000000d2a0d7209 */ /* 0x000fe40007810000 */
[----:B--2---:R-:W-:-:S02]  /*cbe0*/  FMNMX.FTZ R52, R33, R52, !PT ;  /* 0x0000003421347209 */ /* 0x004fc40007810000 */
[----:B------:R-:W-:Y:S02]  /*cbf0*/  ISETP.GT.AND P2, PT, R29, 0x18, PT ;  /* 0x000000181d00780c */ /* 0x000fe40003f44270 */
[----:B------:R-:W-:Y:S01]  /*cc00*/  FSEL R50, R35, -INF , P1 ;  /* 0xff80000023327808 */ /* 0x000fe20000800000 */
[----:B------:R-:W0:Y:S01]  /*cc10*/  SHFL.BFLY PT, R31, R52, 0x1, 0x1f ;  /* 0x0c201f00341f7f89 */ /* 0x000e2200000e0000 */
[----:B------:R-:W-:Y:S02]  /*cc20*/  FMNMX.FTZ R13, R46, R13, !PT ;  /* 0x0000000d2e0d7209 */ /* 0x000fe40007810000 */
[----:B------:R-:W-:Y:S02]  /*cc30*/  ISETP.GT.AND P1, PT, R29, 0x19, PT ;  /* 0x000000191d00780c */ /* 0x000fe40003f24270 */
[----:B------:R-:W-:Y:S01]  /*cc40*/  FMNMX.FTZ R27, R50, R13, !PT ;  /* 0x0000000d321b7209 */ /* 0x000fe20007810000 */
[----:B------:R-:W-:Y:S01]  /*cc50*/  IMAD.U32 R13, RZ, RZ, UR4 ;  /* 0x00000004ff0d7e24 */ /* 0x000fe2000f8e00ff */
[----:B------:R-:W-:-:S02]  /*cc60*/  FSEL R62, R39, -INF , P1 ;  /* 0xff800000273e7808 */ /* 0x000fc40000800000 */
[C---:B------:R-:W-:Y:S02]  /*cc70*/  ISETP.GT.AND P1, PT, R29.reuse, 0x21, PT ;  /* 0x000000211d00780c */ /* 0x040fe40003f24270 */
[----:B------:R-:W-:Y:S02]  /*cc80*/  ISETP.GT.AND P3, PT, R29, 0x29, PT ;  /* 0x000000291d00780c */ /* 0x000fe40003f64270 */
[----:B------:R-:W-:Y:S02]  /*cc90*/  FSEL R54, R43, -INF , P1 ;  /* 0xff8000002b367808 */ /* 0x000fe40000800000 */
[----:B------:R-:W-:Y:S02]  /*cca0*/  ISETP.GT.AND P1, PT, R29, 0x30, PT ;  /* 0x000000301d00780c */ /* 0x000fe40003f24270 */
[----:B------:R-:W-:Y:S02]  /*ccb0*/  FSEL R68, R47, -INF , P3 ;  /* 0xff8000002f447808 */ /* 0x000fe40001800000 */
[----:B------:R-:W-:-:S02]  /*ccc0*/  FSEL R70, R70, -INF , P1 ;  /* 0xff80000046467808 */ /* 0x000fc40000800000 */
[----:B------:R-:W-:Y:S02]  /*ccd0*/  ISETP.GT.AND P1, PT, R29, 0x38, PT ;  /* 0x000000381d00780c */ /* 0x000fe40003f24270 */
[----:B0-----:R-:W-:Y:S02]  /*cce0*/  FMNMX.FTZ R14, R52, R31, !PT ;  /* 0x0000001f340e7209 */ /* 0x001fe40007810000 */
[----:B------:R-:W-:Y:S02]  /*ccf0*/  FSEL R52, R49, -INF , P2 ;  /* 0xff80000031347808 */ /* 0x000fe40001000000 */
[----:B------:R-:W-:Y:S01]  /*cd00*/  ISETP.GT.AND P2, PT, R29, 0x20, PT ;  /* 0x000000201d00780c */ /* 0x000fe20003f44270 */
[----:B------:R-:W-:Y:S01]  /*cd10*/  FMUL.FTZ R31, R14, R13 ;  /* 0x0000000d0e1f7220 */ /* 0x000fe20000410000 */
[----:B------:R-:W-:Y:S02]  /*cd20*/  FMNMX.FTZ R27, R52, R27, !PT ;  /* 0x0000001b341b7209 */ /* 0x000fe40007810000 */
[----:B------:R-:W-:-:S02]  /*cd30*/  FSEL R64, R64, -INF , P2 ;  /* 0xff80000040407808 */ /* 0x000fc40001000000 */
[----:B------:R-:W-:Y:S02]  /*cd40*/  FMNMX.FTZ R27, R62, R27, !PT ;  /* 0x0000001b3e1b7209 */ /* 0x000fe40007810000 */
[----:B------:R-:W-:Y:S02]  /*cd50*/  ISETP.GT.AND P2, PT, R29, 0x28, PT ;  /* 0x000000281d00780c */ /* 0x000fe40003f44270 */
[----:B------:R-:W-:Y:S02]  /*cd60*/  FMNMX.FTZ R27, R64, R27, !PT ;  /* 0x0000001b401b7209 */ /* 0x000fe40007810000 */
[----:B------:R-:W-:Y:S02]  /*cd70*/  FSEL R66, R66, -INF , P2 ;  /* 0xff80000042427808 */ /* 0x000fe40001000000 */
[----:B------:R-:W-:Y:S02]  /*cd80*/  FMNMX.FTZ R27, R54, R27, !PT ;  /* 0x0000001b361b7209 */ /* 0x000fe40007810000 */
[----:B------:R-:W-:-:S02]  /*cd90*/  FSETP.NEU.FTZ.AND P4, PT, R14, -INF , PT ;  /* 0xff8000000e00780b */ /* 0x000fc40003f9d000 */
[----:B------:R-:W-:Y:S02]  /*cda0*/  FMNMX.FTZ R27, R66, R27, !PT ;  /* 0x0000001b421b7209 */ /* 0x000fe40007810000 */
[----:B------:R-:W-:Y:S02]  /*cdb0*/  ISETP.GT.AND P2, PT, R29, 0x31, PT ;  /* 0x000000311d00780c */ /* 0x000fe40003f44270 */
[----:B------:R-:W-:Y:S02]  /*cdc0*/  FMNMX.FTZ R27, R68, R27, !PT ;  /* 0x0000001b441b7209 */ /* 0x000fe40007810000 */
[----:B------:R-:W-:Y:S02]  /*cdd0*/  FSEL R39, R31, RZ, P4 ;  /* 0x000000ff1f277208 */ /* 0x000fe40002000000 */
[----:B------:R-:W-:Y:S02]  /*cde0*/  FSEL R72, R51, -INF , P2 ;  /* 0xff80000033487808 */ /* 0x000fe40001000000 */
[----:B------:R-:W-:Y:S01]  /*cdf0*/  FMNMX.FTZ R27, R70, R27, !PT ;  /* 0x0000001b461b7209 */ /* 0x000fe20007810000 */
[-CC-:B------:R-:W-:Y:S01]  /*ce00*/  FFMA.FTZ R164, R21, R13.reuse, -R39.reuse ;  /* 0x0000000d15a47223 */ /* 0x180fe20000010827 */
[----:B------:R-:W-:Y:S01]  /*ce10*/  ISETP.GT.AND P2, PT, R29, 0x39, PT ;  /* 0x000000391d00780c */ /* 0x000fe20003f44270 */
[-CC-:B------:R-:W-:Y:S01]  /*ce20*/  FFMA.FTZ R31, R60, R13.reuse, -R39.reuse ;  /* 0x0000000d3c1f7223 */ /* 0x180fe20000010827 */
[----:B------:R-:W-:Y:S01]  /*ce30*/  FSEL R74, R74, -INF , P1 ;  /* 0xff8000004a4a7808 */ /* 0x000fe20000800000 */
[--C-:B------:R-:W-:Y:S01]  /*ce40*/  FFMA.FTZ R29, R56, R13, -R39.reuse ;  /* 0x0000000d381d7223 */ /* 0x100fe20000010827 */
[----:B------:R-:W-:Y:S01]  /*ce50*/  FMNMX.FTZ R21, R72, R27, !PT ;  /* 0x0000001b48157209 */ /* 0x000fe20007810000 */
[-CC-:B------:R-:W-:Y:S01]  /*ce60*/  FFMA.FTZ R33, R0, R13.reuse, -R39.reuse ;  /* 0x0000000d00217223 */ /* 0x180fe20000010827 */
[----:B------:R-:W-:Y:S01]  /*ce70*/  FSEL R60, R55, -INF , P2 ;  /* 0xff800000373c7808 */ /* 0x000fe20001000000 */
        /* <DEDUP_REMOVED lines=11> */
[----:B------:R1:W2:Y:S01]  /*cf30*/  MUFU.EX2 R27, R31 ;  /* 0x0000001f001b7308 */ /* 0x0002a20000000800 */
[-CC-:B------:R-:W-:Y:S01]  /*cf40*/  FFMA.FTZ R152, R26, R13.reuse, -R39.reuse ;  /* 0x0000000d1a987223 */ /* 0x180fe20000010827 */
[-CC-:B------:R-:W-:Y:S01]  /*cf50*/  FFMA.FTZ R37, R28, R13.reuse, -R39.reuse ;  /* 0x0000000d1c257223 */ /* 0x180fe20000010827 */
[----:B------:R-:W-:Y:S01]  /*cf60*/  FFMA.FTZ R154, R30, R13, -R39 ;  /* 0x0000000d1e9a7223 */ /* 0x000fe20000010827 */
[----:B------:R-:W-:-:S04]  /*cf70*/  IMAD R20, R19, 0x1000, R208 ;  /* 0x0000100013147824 */ /* 0x000fc800078e02d0 */
[----:B------:R-:W-:Y:S01]  /*cf80*/  MUFU.EX2 R166, R166 ;  /* 0x000000a600a67308 */ /* 0x000fe20000000800 */
[-CC-:B-1----:R-:W-:Y:S01]  /*cf90*/  FFMA.FTZ R31, R44, R13.reuse, -R39.reuse ;  /* 0x0000000d2c1f7223 */ /* 0x182fe20000010827 */
[----:B------:R-:W-:Y:S01]  /*cfa0*/  FFMA.FTZ R39, R32, R13, -R39 ;  /* 0x0000000d20277223 */ /* 0x000fe20000010827 */
[C---:B------:R-:W-:Y:S01]  /*cfb0*/  VIADD R24, R20.reuse, 0x80 ;  /* 0x0000008014187836 */ /* 0x040fe20000000000 */
[----:B------:R-:W-:-:S04]  /*cfc0*/  R2UR UR6, R20 ;  /* 0x00000000140672ca */ /* 0x000fc800000e0000 */
[----:B------:R-:W-:Y:S01]  /*cfd0*/  MUFU.EX2 R29, R29 ;  /* 0x0000001d001d7308 */ /* 0x000fe20000000800 */
[----:B------:R-:W-:Y:S01]  /*cfe0*/  R2UR UR10, R24 ;  /* 0x00000000180a72ca */ /* 0x000fe200000e0000 */
[C---:B------:R-:W-:Y:S02]  /*cff0*/  VIADD R24, R20.reuse, 0x100 ;  /* 0x0000010014187836 */ /* 0x040fe40000000000 */
[----:B------:R-:W-:Y:S01]  /*d000*/  VIADD R20, R20, 0x180 ;  /* 0x0000018014147836 */ /* 0x000fe20000000000 */
[----:B0-----:R-:W-:-:S03]  /*d010*/  FMNMX.FTZ R56, R21, R56, !PT ;  /* 0x0000003815387209 */ /* 0x001fc60007810000 */
[----:B------:R-:W-:Y:S01]  /*d020*/  MUFU.EX2 R160, R160 ;  /* 0x000000a000a07308 */ /* 0x000fe20000000800 */
[----:B------:R-:W-:Y:S02]  /*d030*/  R2UR UR14, R24 ;  /* 0x00000000180e72ca */ /* 0x000fe400000e0000 */
[----:B------:R-:W-:Y:S01]  /*d040*/  R2UR UR18, R20 ;  /* 0x00000000141272ca */ /* 0x000fe200000e0000 */
[----:B------:R-:W0:Y:S04]  /*d050*/  SHFL.BFLY PT, R21, R56, 0x1, 0x1f ;  /* 0x0c201f0038157f89 */ /* 0x000e2800000e0000 */
        /* <DEDUP_REMOVED lines=8> */
[----:B------:R-:W-:-:S04]  /*d0e0*/  VIADD R0, R15, 0x38840 ;  /* 0x000388400f007836 */ /* 0x000fc80000000000 */
        /* <DEDUP_REMOVED lines=19> */
[----:B------:R-:W-:Y:S01]  /*d220*/  IMAD.MOV.U32 R21, RZ, RZ, 0x40000040 ;  /* 0x40000040ff157424 */ /* 0x000fe200078e00ff */
[----:B------:R-:W-:-:S04]  /*d230*/  PRMT R0, R187, 0x654, R0 ;  /* 0x00000654bb007816 */ /* 0x000fc80000000000 */
[----:B------:R-:W3:Y:S01]  /*d240*/  MUFU.EX2 R38, R38 ;  /* 0x0000002600267308 */ /* 0x000ee20000000800 */
[----:B------:R-:W-:Y:S01]  /*d250*/  R2UR UR7, R21 ;  /* 0x00000000150772ca */ /* 0x000fe200000e0000 */
[----:B--2---:R-:W-:Y:S01]  /*d260*/  FADD.FTZ R21, R164, R27 ;  /* 0x0000001ba4157221 */ /* 0x004fe20000010000 */
[----:B------:R2:W-:Y:S01]  /*d270*/  SYNCS.ARRIVE.TRANS64.RED.A1T0 RZ, [R0+URZ], RZ ;  /* 0x000000ff00ff79a7 */ /* 0x0005e2000810043f */
[----:B0-----:R-:W-:Y:S01]  /*d280*/  IMAD.MOV.U32 R25, RZ, RZ, 0x40000040 ;  /* 0x40000040ff197424 */ /* 0x001fe200078e00ff */
[----:B------:R-:W-:-:S03]  /*d290*/  F2FP.BF16.F32.PACK_AB R164, R27, R164 ;  /* 0x000000a41ba4723e */ /* 0x000fc600000010ff */
[----:B------:R-:W0:Y:S01]  /*d2a0*/  MUFU.EX2 R167, R42 ;  /* 0x0000002a00a77308 */ /* 0x000e220000000800 */
[----:B-1----:R-:W-:Y:S01]  /*d2b0*/  FADD.FTZ R43, R34, R165 ;  /* 0x000000a5222b7221 */ /* 0x002fe20000010000 */
[C---:B------:R-:W-:Y:S01]  /*d2c0*/  R2UR UR11, R25.reuse ;  /* 0x00000000190b72ca */ /* 0x040fe200000e0000 */
[----:B--2---:R-:W-:Y:S01]  /*d2d0*/  FADD.FTZ R0, R166, R21 ;  /* 0x00000015a6007221 */ /* 0x004fe20000010000 */
[----:B------:R-:W-:Y:S02]  /*d2e0*/  R2UR UR15, R25 ;  /* 0x00000000190f72ca */ /* 0x000fe400000e0000 */
[C---:B------:R-:W-:Y:S01]  /*d2f0*/  F2FP.BF16.F32.PACK_AB R166, R29.reuse, R166 ;  /* 0x000000a61da6723e */ /* 0x040fe200000010ff */
[----:B------:R-:W-:Y:S01]  /*d300*/  FADD.FTZ R21, R29, R0 ;  /* 0x000000001d157221 */ /* 0x000fe20000010000 */
[----:B------:R-:W1:Y:S01]  /*d310*/  MUFU.EX2 R46, R46 ;  /* 0x0000002e002e7308 */ /* 0x000e620000000800 */
[----:B---3--:R-:W-:Y:S01]  /*d320*/  FADD.FTZ R12, R38, R43 ;  /* 0x0000002b260c7221 */ /* 0x008fe20000010000 */
[----:B------:R-:W-:Y:S01]  /*d330*/  F2FP.BF16.F32.PACK_AB R165, R165, R34 ;  /* 0x00000022a5a5723e */ /* 0x000fe200000010ff */
[----:B------:R-:W-:Y:S01]  /*d340*/  FADD.FTZ R0, R160, R21 ;  /* 0x00000015a0007221 */ /* 0x000fe20000010000 */
[----:B------:R-:W-:Y:S01]  /*d350*/  IMAD.MOV.U32 R21, RZ, RZ, 0x40000040 ;  /* 0x40000040ff157424 */ /* 0x000fe200078e00ff */
[----:B------:R-:W-:-:S02]  /*d360*/  F2FP.BF16.F32.PACK_AB R160, R41, R160 ;  /* 0x000000a029a0723e */ /* 0x000fc400000010ff */
[----:B------:R-:W-:Y:S01]  /*d370*/  FADD.FTZ R25, R41, R0 ;  /* 0x0000000029197221 */ /* 0x000fe20000010000 */
[----:B------:R-:W2:Y:S01]  /*d380*/  MUFU.EX2 R161, R50 ;  /* 0x0000003200a17308 */ /* 0x000ea20000000800 */
[----:B0-----:R-:W-:Y:S01]  /*d390*/  FADD.FTZ R43, R167, R12 ;  /* 0x0000000ca72b7221 */ /* 0x001fe20000010000 */
[----:B------:R-:W-:Y:S01]  /*d3a0*/  R2UR UR19, R21 ;  /* 0x00000000151372ca */ /* 0x000fe200000e0000 */
[----:B------:R-:W-:Y:S01]  /*d3b0*/  FADD.FTZ R0, R162, R25 ;  /* 0x00000019a2007221 */ /* 0x000fe20000010000 */
[----:B------:R-:W-:Y:S01]  /*d3c0*/  F2FP.BF16.F32.PACK_AB R167, R167, R38 ;  /* 0x00000026a7a7723e */ /* 0x000fe200000010ff */
[----:B------:R-:W-:Y:S01]  /*d3d0*/  BAR.SYNC.DEFER_BLOCKING 0xf, 0x100 ;  /* 0x03c4000000007b1d */ /* 0x000fe20000010000 */
[C---:B------:R-:W-:Y:S01]  /*d3e0*/  F2FP.BF16.F32.PACK_AB R162, R31.reuse, R162 ;  /* 0x000000a21fa2723e */ /* 0x040fe200000010ff */
[----:B------:R-:W-:Y:S01]  /*d3f0*/  FADD.FTZ R21, R31, R0 ;  /* 0x000000001f157221 */ /* 0x000fe20000010000 */
[----:B-1----:R-:W-:-:S03]  /*d400*/  FADD.FTZ R12, R46, R43 ;  /* 0x0000002b2e0c7221 */ /* 0x002fc60000010000 */
[----:B------:R-:W0:Y:S01]  /*d410*/  MUFU.EX2 R52, R52 ;  /* 0x0000003400347308 */ /* 0x000e220000000800 */
[----:B------:R-:W-:Y:S01]  /*d420*/  FADD.FTZ R0, R156, R21 ;  /* 0x000000159c007221 */ /* 0x000fe20000010000 */
[----:B------:R-:W-:-:S03]  /*d430*/  F2FP.BF16.F32.PACK_AB R156, R33, R156 ;  /* 0x0000009c219c723e */ /* 0x000fc600000010ff */
[----:B------:R-:W-:Y:S01]  /*d440*/  FADD.FTZ R21, R33, R0 ;  /* 0x0000000021157221 */ /* 0x000fe20000010000 */
[C---:B--2---:R-:W-:Y:S01]  /*d450*/  FADD.FTZ R43, R161.reuse, R12 ;  /* 0x0000000ca12b7221 */ /* 0x044fe20000010000 */
[----:B------:R-:W-:Y:S01]  /*d460*/  F2FP.BF16.F32.PACK_AB R161, R161, R46 ;  /* 0x0000002ea1a1723e */ /* 0x000fe200000010ff */
[----:B------:R-:W1:Y:S08]  /*d470*/  MUFU.EX2 R163, R62 ;  /* 0x0000003e00a37308 */ /* 0x000e700000000800 */
[----:B------:R-:W2:Y:S01]  /*d480*/  MUFU.EX2 R64, R64 ;  /* 0x0000004000407308 */ /* 0x000ea20000000800 */
[----:B0-----:R-:W-:Y:S01]  /*d490*/  FADD.FTZ R12, R52, R43 ;  /* 0x0000002b340c7221 */ /* 0x001fe20000010000 */
[----:B------:R0:W-:Y:S06]  /*d4a0*/  STSM.16.M88.4 [R226+0x36400], R164 ;  /* 0x036400a4e2007844 */ /* 0x0001ec0000000200 */
[----:B------:R-:W3:Y:S01]  /*d4b0*/  MUFU.EX2 R157, R54 ;  /* 0x00000036009d7308 */ /* 0x000ee20000000800 */
[C---:B-1----:R-:W-:Y:S01]  /*d4c0*/  FADD.FTZ R25, R163.reuse, R12 ;  /* 0x0000000ca3197221 */ /* 0x042fe20000010000 */
[----:B------:R-:W-:-:S05]  /*d4d0*/  F2FP.BF16.F32.PACK_AB R163, R163, R52 ;  /* 0x00000034a3a3723e */ /* 0x000fca00000010ff */
[----:B------:R0:W-:Y:S01]  /*d4e0*/  STSM.16.M88.4 [R229], R160 ;  /* 0x000000a0e5007844 */ /* 0x0001e20000000200 */
[----:B------:R-:W1:Y:S01]  /*d4f0*/  MUFU.EX2 R66, R66 ;  /* 0x0000004200427308 */ /* 0x000e620000000800 */
[----:B--2---:R-:W-:-:S07]  /*d500*/  FADD.FTZ R12, R64, R25 ;  /* 0x00000019400c7221 */ /* 0x004fce0000010000 */
[----:B------:R-:W2:Y:S01]  /*d510*/  MUFU.EX2 R158, R158 ;  /* 0x0000009e009e7308 */ /* 0x000ea20000000800 */
[C---:B---3--:R-:W-:Y:S01]  /*d520*/  FADD.FTZ R25, R157.reuse, R12 ;  /* 0x0000000c9d197221 */ /* 0x048fe20000010000 */
[----:B------:R-:W-:-:S06]  /*d530*/  F2FP.BF16.F32.PACK_AB R157, R157, R64 ;  /* 0x000000409d9d723e */ /* 0x000fcc00000010ff */
[----:B------:R-:W3:Y:S01]  /*d540*/  MUFU.EX2 R159, R68 ;  /* 0x00000044009f7308 */ /* 0x000ee20000000800 */
[----:B-1----:R-:W-:-:S07]  /*d550*/  FADD.FTZ R12, R66, R25 ;  /* 0x00000019420c7221 */ /* 0x002fce0000010000 */
[----:B------:R-:W1:Y:S01]  /*d560*/  MUFU.EX2 R35, R35 ;  /* 0x0000002300237308 */ /* 0x000e620000000800 */
[----:B--2---:R-:W-:-:S07]  /*d570*/  FADD.FTZ R0, R158, R21 ;  /* 0x000000159e007221 */ /* 0x004fce0000010000 */
[----:B------:R-:W2:Y:S01]  /*d580*/  MUFU.EX2 R70, R70 ;  /* 0x0000004600467308 */ /* 0x000ea20000000800 */
[C---:B---3--:R-:W-:Y:S01]  /*d590*/  FADD.FTZ R25, R159.reuse, R12 ;  /* 0x0000000c9f197221 */ /* 0x048fe20000010000 */
[----:B------:R-:W-:-:S06]  /*d5a0*/  F2FP.BF16.F32.PACK_AB R159, R159, R66 ;  /* 0x000000429f9f723e */ /* 0x000fcc00000010ff */
[----:B------:R-:W3:Y:S01]  /*d5b0*/  MUFU.EX2 R152, R152 ;  /* 0x0000009800987308 */ /* 0x000ee20000000800 */
[C---:B-1----:R-:W-:Y:S01]  /*d5c0*/  FADD.FTZ R21, R35.reuse, R0 ;  /* 0x0000000023157221 */ /* 0x042fe20000010000 */
[----:B------:R-:W-:-:S05]  /*d5d0*/  F2FP.BF16.F32.PACK_AB R158, R35, R158 ;  /* 0x0000009e239e723e */ /* 0x000fca00000010ff */
[----:B------:R0:W-:Y:S01]  /*d5e0*/  STSM.16.M88.4 [R227], R156 ;  /* 0x0000009ce3007844 */ /* 0x0001e20000000200 */
[----:B------:R-:W1:Y:S01]  /*d5f0*/  MUFU.EX2 R153, R72 ;  /* 0x0000004800997308 */ /* 0x000e620000000800 */
[----:B--2---:R-:W-:-:S07]  /*d600*/  FADD.FTZ R12, R70, R25 ;  /* 0x00000019460c7221 */ /* 0x004fce0000010000 */
[----:B------:R-:W2:Y:S01]  /*d610*/  MUFU.EX2 R37, R37 ;  /* 0x0000002500257308 */ /* 0x000ea20000000800 */
[----:B---3--:R-:W-:-:S07]  /*d620*/  FADD.FTZ R0, R152, R21 ;  /* 0x0000001598007221 */ /* 0x008fce0000010000 */
[----:B------:R-:W3:Y:S01]  /*d630*/  MUFU.EX2 R74, R74 ;  /* 0x0000004a004a7308 */ /* 0x000ee20000000800 */
[C---:B-1----:R-:W-:Y:S01]  /*d640*/  FADD.FTZ R25, R153.reuse, R12 ;  /* 0x0000000c99197221 */ /* 0x042fe20000010000 */
[----:B------:R-:W-:-:S06]  /*d650*/  F2FP.BF16.F32.PACK_AB R153, R153, R70 ;  /* 0x000000469999723e */ /* 0x000fcc00000010ff */
[----:B------:R-:W1:Y:S01]  /*d660*/  MUFU.EX2 R154, R154 ;  /* 0x0000009a009a7308 */ /* 0x000e620000000800 */
[C---:B--2---:R-:W-:Y:S01]  /*d670*/  FADD.FTZ R21, R37.reuse, R0 ;  /* 0x0000000025157221 */ /* 0x044fe20000010000 */
[----:B------:R-:W-:-:S06]  /*d680*/  F2FP.BF16.F32.PACK_AB R152, R37, R152 ;  /* 0x000000982598723e */ /* 0x000fcc00000010ff */
[----:B------:R-:W2:Y:S01]  /*d690*/  MUFU.EX2 R155, R60 ;  /* 0x0000003c009b7308 */ /* 0x000ea20000000800 */
[----:B---3--:R-:W-:-:S07]  /*d6a0*/  FADD.FTZ R12, R74, R25 ;  /* 0x000000194a0c7221 */ /* 0x008fce0000010000 */
[----:B------:R-:W3:Y:S01]  /*d6b0*/  MUFU.EX2 R39, R39 ;  /* 0x0000002700277308 */ /* 0x000ee20000000800 */
[----:B-1----:R-:W-:Y:S01]  /*d6c0*/  FADD.FTZ R0, R154, R21 ;  /* 0x000000159a007221 */ /* 0x002fe20000010000 */
[C---:B--2---:R-:W-:Y:S01]  /*d6d0*/  FADD.FTZ R12, R155.reuse, R12 ;  /* 0x0000000c9b0c7221 */ /* 0x044fe20000010000 */
[----:B------:R-:W-:Y:S02]  /*d6e0*/  F2FP.BF16.F32.PACK_AB R155, R155, R74 ;  /* 0x0000004a9b9b723e */ /* 0x000fe400000010ff */
[C---:B---3--:R-:W-:Y:S01]  /*d6f0*/  F2FP.BF16.F32.PACK_AB R154, R39.reuse, R154 ;  /* 0x0000009a279a723e */ /* 0x048fe200000010ff */
[----:B------:R-:W-:-:S04]  /*d700*/  FADD.FTZ R0, R39, R0 ;  /* 0x0000000027007221 */ /* 0x000fc80000010000 */
        /* <DEDUP_REMOVED lines=26> */
.L_x_8698:
[----:B------:R-:W-:Y:S01]  /*d8b0*/  VIADD R15, R15, 0x38860 ;  /* 0x000388600f0f7836 */ /* 0x000fe20000000000 */
[----:B------:R-:W0:Y:S01]  /*d8c0*/  @P5 LDC R20, c[0x0][0x44c] ;  /* 0x00011300ff145b82 */ /* 0x000e220000000800 */
[----:B------:R-:W-:Y:S01]  /*d8d0*/  IMAD.MOV.U32 R21, RZ, RZ, R212 ;  /* 0x000000ffff157224 */ /* 0x000fe200078e00d4 */
[----:B------:R-:W-:Y:S01]  /*d8e0*/  ULDC UR38, c[0x0][0xad0] ;  /* 0x0002b40000267ab9 */ /* 0x000fe20000000800 */
[----:B------:R-:W-:Y:S01]  /*d8f0*/  ULDC UR39, c[0x0][0xad0] ;  /* 0x0002b40000277ab9 */ /* 0x000fe20000000800 */
[----:B------:R-:W-:Y:S01]  /*d900*/  PRMT R15, R187, 0x654, R15 ;  /* 0x00000654bb0f7816 */ /* 0x000fe2000000000f */
[----:B------:R-:W-:Y:S01]  /*d910*/  ULDC UR36, c[0x0][0xa80] ;  /* 0x0002a00000247ab9 */ /* 0x000fe20000000800 */
[----:B------:R-:W-:Y:S01]  /*d920*/  ULDC UR37, c[0x0][0xa80] ;  /* 0x0002a00000257ab9 */ /* 0x000fe20000000800 */
[----:B------:R-:W-:Y:S01]  /*d930*/  BSSY B1, `(.L_x_8699) ;  /* 0x00003cd000017945 */ /* 0x000fe20003800000 */
[----:B------:R1:W-:Y:S02]  /*d940*/  SYNCS.ARRIVE.TRANS64.RED.A1T0 RZ, [R15+URZ], RZ ;  /* 0x000000ff0fff79a7 */ /* 0x0003e4000810043f */
[----:B-1----:R-:W1:Y:S01]  /*d950*/  @P5 LDC R15, c[0x0][0x450] ;  /* 0x00011400ff0f5b82 */ /* 0x002e620000000800 */
[----:B0-----:R-:W-:-:S05]  /*d960*/  @P5 IMAD.HI.U32 R20, R212, R20, RZ ;  /* 0x00000014d4145227 */ /* 0x001fca00078e00ff */
[----:B-1----:R-:W-:-:S04]  /*d970*/  @P5 SHF.R.U32.HI R21, RZ, R15, R20 ;  /* 0x0000000fff155219 */ /* 0x002fc80000011614 */
[----:B------:R-:W-:-:S04]  /*d980*/  IADD3 R15, R21, R210, -R207 ;  /* 0x000000d2150f7210 */ /* 0x000fc80007ffe8cf */
[----:B------:R-:W-:-:S04]  /*d990*/  SHF.R.S32.HI R20, RZ, 0x1f, R15 ;  /* 0x0000001fff147819 */ /* 0x000fc8000001140f */
[----:B------:R-:W-:Y:S01]  /*d9a0*/  LEA.HI R20, R20, R15, RZ, 0x6 ;  /* 0x0000000f14147211 */ /* 0x000fe200078f30ff */
[----:B------:R-:W-:-:S03]  /*d9b0*/  VIADD R15, R169, 0xfffffffe ;  /* 0xfffffffea90f7836 */ /* 0x000fc60000000000 */
[----:B------:R-:W-:-:S04]  /*d9c0*/  SHF.R.S32.HI R211, RZ, 0x6, R20 ;  /* 0x00000006ffd37819 */ /* 0x000fc80000011414 */
[----:B------:R-:W-:-:S04]  /*d9d0*/  VIMNMX R211, RZ, R211, !PT ;  /* 0x000000d3ffd37248 */ /* 0x000fc80007fe0100 */
[----:B------:R-:W-:-:S13]  /*d9e0*/  ISETP.GE.AND P1, PT, R15, R211, PT ;  /* 0x000000d30f00720c */ /* 0x000fda0003f26270 */
[----:B------:R-:W-:Y:S05]  /*d9f0*/  @!P1 BRA `(.L_x_8700) ;  /* 0x0000003c00009947 */ /* 0x000fea0003800000 */
[----:B------:R-:W-:Y:S01]  /*da00*/  BSSY B0, `(.L_x_8700) ;  /* 0x00003bf000007945 */ /* 0x000fe20003800000 */
[----:B------:R-:W-:Y:S02]  /*da10*/  IMAD.MOV.U32 R197, RZ, RZ, R168 ;  /* 0x000000ffffc57224 */ /* 0x000fe400078e00a8 */
[----:B------:R-:W-:Y:S02]  /*da20*/  IMAD.MOV.U32 R21, RZ, RZ, R14 ;  /* 0x000000ffff157224 */ /* 0x000fe400078e000e */
[----:B------:R-:W-:-:S07]  /*da30*/  IMAD.MOV.U32 R196, RZ, RZ, R19 ;  /* 0x000000ffffc47224 */ /* 0x000fce00078e0013 */
.L_x_8713:
[----:B------:R-:W-:-:S05]  /*da40*/  VIADD R19, R196, 0x1 ;  /* 0x00000001c4137836 */ /* 0x000fca0000000000 */
[----:B------:R-:W-:-:S04]  /*da50*/  ISETP.NE.AND P1, PT, R19, 0x2, PT ;  /* 0x000000021300780c */ /* 0x000fc80003f25270 */
[----:B------:R-:W-:Y:S02]  /*da60*/  SEL R13, RZ, 0x1, P1 ;  /* 0x00000001ff0d7807 */ /* 0x000fe40000800000 */
[----:B------:R-:W-:Y:S02]  /*da70*/  SEL R19, R19, RZ, P1 ;  /* 0x000000ff13137207 */ /* 0x000fe40000800000 */
[----:B------:R-:W-:Y:S01]  /*da80*/  LOP3.LUT R23, R23, R13, RZ, 0x3c, !PT ;  /* 0x0000000d17177212 */ /* 0x000fe200078e3cff */
[----:B0-----:R-:W-:Y:S06]  /*da90*/  @!P0 BRA `(.L_x_8701) ;  /* 0x0000000000048947 */ /* 0x001fec0003800000 */
[----:B------:R-:W-:Y:S01]  /*daa0*/  BPT.TRAP 0x1 ;  /* 0x000000040000795c */ /* 0x000fe20000300000 */
.L_x_8701:
[----:B------:R-:W-:Y:S01]  /*dab0*/  IMAD R20, R19, 0x8, R18 ;  /* 0x0000000813147824 */ /* 0x000fe200078e0212 */
[----:B------:R-:W-:-:S04]  /*dac0*/  SHF.L.U32 R13, R23, 0x1f, RZ ;  /* 0x0000001f170d7819 */ /* 0x000fc800000006ff */
[----:B------:R0:W1:Y:S01]  /*dad0*/  SYNCS.PHASECHK.TRANS64.TRYWAIT P1, [R20+URZ+0x38830], R13 ;  /* 0x0388300d140075a7 */ /* 0x000062000802017f */
[----:B------:R-:W-:Y:S05]  /*dae0*/  @!P0 BRA `(.L_x_8702) ;  /* 0x0000000000048947 */ /* 0x000fea0003800000 */
[----:B------:R-:W-:Y:S01]  /*daf0*/  BPT.TRAP 0x1 ;  /* 0x000000040000795c */ /* 0x000fe20000300000 */
.L_x_8702:
[----:B------:R-:W-:Y:S01]  /*db00*/  BSSY B2, `(.L_x_8703) ;  /* 0x0000006000027945 */ /* 0x000fe20003800000 */
[----:B------:R-:W-:Y:S02]  /*db10*/  IMAD R156, R19, 0x200, R204 ;  /* 0x00000200139c7824 */ /* 0x000fe400078e02cc */
[----:B------:R-:W-:Y:S01]  /*db20*/  IMAD.MOV.U32 R157, RZ, RZ, 0x40000040 ;  /* 0x40000040ff9d7424 */ /* 0x000fe200078e00ff */
[----:B-1----:R-:W-:Y:S06]  /*db30*/  @P1 BRA `(.L_x_8704) ;  /* 0x0000000000081947 */ /* 0x002fec0003800000 */
[----:B------:R-:W1:Y:S02]  /*db40*/  SYNCS.PHASECHK.TRANS64.TRYWAIT P1, [R20+URZ+0x38830], R13 ;  /* 0x0388300d140075a7 */ /* 0x000e64000802017f */
[----:B-1----:R-:W-:Y:S05]  /*db50*/  @!P1 BRA `(.L_x_8705) ;  /* 0x00000144000c9947 */ /* 0x002fea0003800000 */
.L_x_8704:
[----:B------:R-:W-:Y:S05]  /*db60*/  BSYNC B2 ;  /* 0x0000000000027941 */ /* 0x000fea0003800000 */
.L_x_8703:
        /* <DEDUP_REMOVED lines=36> */
.L_x_8706:
[----:B------:R2:W3:Y:S01]  /*ddb0*/  SYNCS.PHASECHK.TRANS64.TRYWAIT P1, [R20+URZ+0x38850], R13 ;  /* 0x0388500d140075a7 */ /* 0x0004e2000802017f */
[----:B------:R-:W-:Y:S05]  /*ddc0*/  @!P0 BRA `(.L_x_8707) ;  /* 0x0000000000048947 */ /* 0x000fea0003800000 */
[----:B------:R-:W-:Y:S01]  /*ddd0*/  BPT.TRAP 0x1 ;  /* 0x000000040000795c */ /* 0x000fe20000300000 */
.L_x_8707:
[----:B------:R-:W-:Y:S04]  /*dde0*/  BSSY B2, `(.L_x_8708) ;  /* 0x0000004000027945 */ /* 0x000fe80003800000 */
[----:B---3--:R-:W-:Y:S05]  /*ddf0*/  @P1 BRA `(.L_x_8709) ;  /* 0x0000000000081947 */ /* 0x008fea0003800000 */
[----:B------:R-:W3:Y:S02]  /*de00*/  SYNCS.PHASECHK.TRANS64.TRYWAIT P1, [R20+URZ+0x38850], R13 ;  /* 0x0388500d140075a7 */ /* 0x000ee4000802017f */
[----:B---3--:R-:W-:Y:S05]  /*de10*/  @!P1 BRA `(.L_x_8710) ;  /* 0x0000014000709947 */ /* 0x008fea0003800000 */
.L_x_8709:
[----:B------:R-:W-:Y:S05]  /*de20*/  BSYNC B2 ;  /* 0x0000000000027941 */ /* 0x000fea0003800000 */
.L_x_8708:
[----:B------:R-:W-:Y:S01]  /*de30*/  IMAD R198, R19, 0x1000, R205 ;  /* 0x0000100013c67824 */ /* 0x000fe200078e02cd */
[----:B------:R-:W-:Y:S01]  /*de40*/  R2UR UR4, R2 ;  /* 0x00000000020472ca */ /* 0x000fe200000e0000 */
[----:B------:R-:W-:Y:S01]  /*de50*/  IMAD.MOV.U32 R199, RZ, RZ, 0x40000040 ;  /* 0x40000040ffc77424 */ /* 0x000fe200078e00ff */
[----:B------:R-:W-:Y:S01]  /*de60*/  R2UR UR5, R3 ;  /* 0x00000000030572ca */ /* 0x000fe200000e0000 */
[----:B------:R-:W-:Y:S01]  /*de70*/  WARPGROUP.ARRIVE ;  /* 0x00000000000079c5 */ /* 0x000fe20000000000 */
[----:B------:R-:W-:Y:S01]  /*de80*/  R2UR UR6, R198 ;  /* 0x00000000c60672ca */ /* 0x000fe200000e0000 */
[----:B------:R-:W-:Y:S01]  /*de90*/  VIADD R200, R2, 0x2 ;  /* 0x0000000202c87836 */ /* 0x000fe20000000000 */
[----:B------:R-:W-:Y:S01]  /*dea0*/  R2UR UR7, R199 ;  /* 0x00000000c70772ca */ /* 0x000fe200000e0000 */
[----:B------:R-:W-:Y:S02]  /*deb0*/  IMAD.MOV.U32 R201, RZ, RZ, 0x40000040 ;  /* 0x40000040ffc97424 */ /* 0x000fe400078e00ff */
[----:B------:R-:W4:Y:S01]  /*dec0*/  S2R R14, SR_TID.X ;  /* 0x00000000000e7919 */ /* 0x000f220000002100 */
[----:B------:R-:W-:-:S02]  /*ded0*/  VIADD R202, R198, 0x800 ;  /* 0x00000800c6ca7836 */ /* 0x000fc40000000000 */
[----:B------:R-:W-:-:S07]  /*dee0*/  VIADD R203, R2, 0x800 ;  /* 0x0000080002cb7836 */ /* 0x000fce0000000000 */
        /* <DEDUP_REMOVED lines=9> */
[----:B----4-:R-:W-:-:S05]  /*df80*/  SHF.R.U32.HI R14, RZ, 0x7, R14 ;  /* 0x00000007ff0e7819 */ /* 0x010fca000001160e */
[----:B0123--:R0:W1:Y:S02]  /*df90*/  SHFL.IDX PT, R13, R14, RZ, 0x1f ;  /* 0x00001fff0e0d7589 */ /* 0x00f06400000e0000 */
[----:B0-----:R-:W-:Y:S01]  /*dfa0*/  IMAD.MOV.U32 R14, RZ, RZ, 0x4 ;  /* 0x00000004ff0e7424 */ /* 0x001fe200078e00ff */
        /* <DEDUP_REMOVED lines=208> */
[----:B------:R-:W-:Y:S02]  /*ecb0*/  VIADD R203, R198, 0xa00 ;  /* 0x00000a00c6cb7836 */ /* 0x000fe40000000000 */
[----:B------:R-:W-:Y:S01]  /*ecc0*/  IMAD.IADD R200, R202, 0x1, R13 ;  /* 0x00000001cac87824 */ /* 0x000fe200078e020d */
[----:B------:R-:W-:-:S02]  /*ecd0*/  WARPGROUP.DEPBAR.LE gsb0, 0x0 ;  /* 0x00008000000079c5 */ /* 0x000fc40000010000 */
[----:B------:R-:W-:-:S07]  /*ece0*/  WARPGROUP.ARRIVE ;  /* 0x00000000000079c5 */ /* 0x000fce0000000000 */
        /* <DEDUP_REMOVED lines=123> */
[----:B------:R-:W-:Y:S01]  /*f4a0*/  IMAD.IADD R202, R14, 0x1, R202 ;  /* 0x000000010eca7824 */ /* 0x000fe200078e02ca */
[----:B------:R-:W-:Y:S01]  /*f4b0*/  R2UR UR6, R200 ;  /* 0x00000000c80672ca */ /* 0x000fe200000e0000 */
[----:B------:R-:W-:Y:S01]  /*f4c0*/  IMAD.IADD R200, R203, 0x1, R14 ;  /* 0x00000001cbc87824 */ /* 0x000fe200078e020e */
[----:B------:R-:W-:Y:S01]  /*f4d0*/  R2UR UR7, R201 ;  /* 0x00000000c90772ca */ /* 0x000fe200000e0000 */
[----:B------:R-:W-:-:S02]  /*f4e0*/  IMAD.MOV.U32 R201, RZ, RZ, 0x40000040 ;  /* 0x40000040ffc97424 */ /* 0x000fc400078e00ff */
        /* <DEDUP_REMOVED lines=28> */
.L_x_8711:
[----:B------:R-:W2:Y:S01]  /*f6b0*/  LDL R13, [R1+0x8] ;  /* 0x00000800010d7983 */ /* 0x000ea20000100800 */
[----:B------:R-:W0:Y:S02]  /*f6c0*/  LDC R14, c[0x0][0x448] ;  /* 0x00011200ff0e7b82 */ /* 0x000e240000000800 */
[----:B0-----:R-:W-:-:S13]  /*f6d0*/  ISETP.NE.AND P1, PT, R14, 0x1, PT ;  /* 0x000000010e00780c */ /* 0x001fda0003f25270 */
[----:B------:R-:W0:Y:S08]  /*f6e0*/  @P1 LDC R198, c[0x0][0x44c] ;  /* 0x00011300ffc61b82 */ /* 0x000e300000000800 */
[----:B------:R-:W1:Y:S01]  /*f6f0*/  @P1 LDC R14, c[0x0][0x450] ;  /* 0x00011400ff0e1b82 */ /* 0x000e620000000800 */
[----:B------:R-:W-:Y:S01]  /*f700*/  FMUL.FTZ R155, R155, UR39 ;  /* 0x000000279b9b7c20 */ /* 0x000fe20008410000 */
[----:B------:R-:W-:Y:S01]  /*f710*/  FMUL.FTZ R158, R158, UR39 ;  /* 0x000000279e9e7c20 */ /* 0x000fe20008410000 */
[----:B------:R-:W-:-:S04]  /*f720*/  FMUL.FTZ R159, R159, UR39 ;  /* 0x000000279f9f7c20 */ /* 0x000fc80008410000 */
[----:B------:R-:W-:Y:S01]  /*f730*/  MUFU.TANH R155, R155 ;  /* 0x0000009b009b7308 */ /* 0x000fe20000002400 */
[----:B------:R-:W-:-:S07]  /*f740*/  FMUL.FTZ R162, R162, UR39 ;  /* 0x00000027a2a27c20 */ /* 0x000fce0008410000 */
        /* <DEDUP_REMOVED lines=20> */
[----:B------:R-:W-:Y:S08]  /*f890*/  MUFU.TANH R178, R178 ;  /* 0x000000b200b27308 */ /* 0x000ff00000002400 */
[----:B------:R-:W-:Y:S08]  /*f8a0*/  MUFU.TANH R179, R179 ;  /* 0x000000b300b37308 */ /* 0x000ff00000002400 */
[----:B------:R-:W-:Y:S01]  /*f8b0*/  MUFU.TANH R182, R182 ;  /* 0x000000b600b67308 */ /* 0x000fe20000002400 */
[----:B--2---:R-:W-:-:S04]  /*f8c0*/  IMAD.IADD R13, R13, 0x1, R212 ;  /* 0x000000010d0d7824 */ /* 0x004fc800078e02d4 */
[----:B0-----:R-:W-:-:S05]  /*f8d0*/  @P1 IMAD.HI.U32 R198, R13, R198, RZ ;  /* 0x000000c60dc61227 */ /* 0x001fca00078e00ff */
[----:B-1----:R-:W-:Y:S01]  /*f8e0*/  @P1 SHF.R.U32.HI R13, RZ, R14, R198 ;  /* 0x0000000eff0d1219 */ /* 0x002fe200000116c6 */
[----:B------:R-:W-:Y:S01]  /*f8f0*/  FMUL.FTZ R198, R152, UR39 ;  /* 0x0000002798c67c20 */ /* 0x000fe20008410000 */
[----:B------:R-:W-:-:S03]  /*f900*/  FMUL.FTZ R152, R153, UR39 ;  /* 0x0000002799987c20 */ /* 0x000fc60008410000 */
[----:B------:R-:W-:Y:S04]  /*f910*/  SHFL.IDX PT, R153, R13, RZ, 0x1c1f ;  /* 0x001c1fff0d997589 */ /* 0x000fe800000e0000 */
[----:B------:R-:W0:Y:S01]  /*f920*/  SHFL.IDX PT, R13, R13, 0x1, 0x1c1f ;  /* 0x003c1f000d0d7f89 */ /* 0x000e2200000e0000 */
[----:B------:R-:W-:Y:S01]  /*f930*/  FMUL.FTZ R14, R154, UR39 ;  /* 0x000000279a0e7c20 */ /* 0x000fe20008410000 */
[----:B------:R-:W-:Y:S01]  /*f940*/  FMUL.FTZ R154, R156, UR39 ;  /* 0x000000279c9a7c20 */ /* 0x000fe20008410000 */
[----:B------:R-:W-:-:S04]  /*f950*/  IMAD.MOV.U32 R156, RZ, RZ, -0x40 ;  /* 0xffffffc0ff9c7424 */ /* 0x000fc800078e00ff */
[----:B------:R-:W-:Y:S01]  /*f960*/  IMAD R156, R15, R156, 0x1 ;  /* 0x000000010f9c7424 */ /* 0x000fe200078e029c */
[----:B------:R-:W1:Y:S04]  /*f970*/  MUFU.TANH R14, R14 ;  /* 0x0000000e000e7308 */ /* 0x000e680000002400 */
[----:B------:R-:W-:-:S05]  /*f980*/  IADD3 R156, R210, R156, -R193 ;  /* 0x0000009cd29c7210 */ /* 0x000fca0007ffe8c1 */
[----:B------:R-:W-:-:S04]  /*f990*/  IMAD.IADD R156, R156, 0x1, -R207 ;  /* 0x000000019c9c7824 */ /* 0x000fc800078e0acf */
[----:B0-----:R-:W-:-:S05]  /*f9a0*/  IMAD.IADD R13, R156, 0x1, R13 ;  /* 0x000000019c0d7824 */ /* 0x001fca00078e020d */
[----:B------:R-:W-:-:S04]  /*f9b0*/  ISETP.GT.AND P6, PT, R13, RZ, PT ;  /* 0x000000ff0d00720c */ /* 0x000fc80003fc4270 */
[----:B-1----:R-:W-:Y:S02]  /*f9c0*/  FSEL R14, R14, -INF , P6 ;  /* 0xff8000000e0e7808 */ /* 0x002fe40003000000 */
[----:B------:R-:W-:-:S04]  /*f9d0*/  ISETP.GT.AND P6, PT, R13, 0x1, PT ;  /* 0x000000010d00780c */ /* 0x000fc80003fc4270 */
[----:B------:R-:W-:Y:S02]  /*f9e0*/  FSEL R155, R155, -INF , P6 ;  /* 0xff8000009b9b7808 */ /* 0x000fe40003000000 */
        /* <DEDUP_REMOVED lines=26> */
[----:B------:R-:W-:Y:S02]  /*fb90*/  ISETP.GT.AND P6, PT, R13, 0x39, PT ;  /* 0x000000390d00780c */ /* 0x000fe40003fc4270 */
[----:B------:R-:W-:-:S04]  /*fba0*/  FMNMX.FTZ R13, R14, R197, !PT ;  /* 0x000000c50e0d7209 */ /* 0x000fc80007810000 */
[----:B------:R-:W-:-:S04]  /*fbb0*/  FMNMX.FTZ R13, R155, R13, !PT ;  /* 0x0000000d9b0d7209 */ /* 0x000fc80007810000 */
[----:B------:R-:W-:-:S04]  /*fbc0*/  FMNMX.FTZ R13, R158, R13, !PT ;  /* 0x0000000d9e0d7209 */ /* 0x000fc80007810000 */
[----:B------:R-:W-:-:S04]  /*fbd0*/  FMNMX.FTZ R13, R159, R13, !PT ;  /* 0x0000000d9f0d7209 */ /* 0x000fc80007810000 */
[----:B------:R-:W-:-:S04]  /*fbe0*/  FMNMX.FTZ R13, R162, R13, !PT ;  /* 0x0000000da20d7209 */ /* 0x000fc80007810000 */
[----:B------:R-:W-:-:S04]  /*fbf0*/  FMNMX.FTZ R13, R163, R13, !PT ;  /* 0x0000000da30d7209 */ /* 0x000fc80007810000 */
[----:B------:R-:W-:-:S04]  /*fc00*/  FMNMX.FTZ R13, R166, R13, !PT ;  /* 0x0000000da60d7209 */ /* 0x000fc80007810000 */
[----:B------:R-:W-:Y:S01]  /*fc10*/  FMNMX.FTZ R13, R167, R13, !PT ;  /* 0x0000000da70d7209 */ /* 0x000fe20007810000 */
[----:B------:R-:W-:-:S03]  /*fc20*/  FMUL.FTZ R183, R183, UR39 ;  /* 0x00000027b7b77c20 */ /* 0x000fc60008410000 */
[----:B------:R-:W-:Y:S01]  /*fc30*/  FMNMX.FTZ R13, R170, R13, !PT ;  /* 0x0000000daa0d7209 */ /* 0x000fe20007810000 */
[----:B------:R-:W-:-:S03]  /*fc40*/  FMUL.FTZ R157, R157, UR39 ;  /* 0x000000279d9d7c20 */ /* 0x000fc60008410000 */
[----:B------:R-:W-:Y:S01]  /*fc50*/  FMNMX.FTZ R13, R171, R13, !PT ;  /* 0x0000000dab0d7209 */ /* 0x000fe20007810000 */
[----:B------:R-:W0:Y:S01]  /*fc60*/  MUFU.TANH R183, R183 ;  /* 0x000000b700b77308 */ /* 0x000e220000002400 */
[----:B------:R-:W-:Y:S01]  /*fc70*/  FMUL.FTZ R165, R165, UR39 ;  /* 0x00000027a5a57c20 */ /* 0x000fe20008410000 */
[----:B------:R-:W-:Y:S01]  /*fc80*/  FMUL.FTZ R168, R168, UR39 ;  /* 0x00000027a8a87c20 */ /* 0x000fe20008410000 */
[----:B------:R-:W-:-:S05]  /*fc90*/  FMNMX.FTZ R13, R174, R13, !PT ;  /* 0x0000000dae0d7209 */ /* 0x000fca0007810000 */
[----:B------:R-:W1:Y:S01]  /*fca0*/  MUFU.TANH R152, R152 ;  /* 0x0000009800987308 */ /* 0x000e620000002400 */
[----:B------:R-:W-:-:S07]  /*fcb0*/  FMNMX.FTZ R13, R175, R13, !PT ;  /* 0x0000000daf0d7209 */ /* 0x000fce0007810000 */
[----:B------:R-:W2:Y:S01]  /*fcc0*/  MUFU.TANH R154, R154 ;  /* 0x0000009a009a7308 */ /* 0x000ea20000002400 */
[----:B------:R-:W-:Y:S01]  /*fcd0*/  IMAD.IADD R153, R156, 0x1, R153 ;  /* 0x000000019c997824 */ /* 0x000fe200078e0299 */
[----:B------:R-:W-:-:S06]  /*fce0*/  FMNMX.FTZ R13, R178, R13, !PT ;  /* 0x0000000db20d7209 */ /* 0x000fcc0007810000 */
[----:B------:R-:W3:Y:S01]  /*fcf0*/  MUFU.TANH R157, R157 ;  /* 0x0000009d009d7308 */ /* 0x000ee20000002400 */
[----:B------:R-:W-:-:S07]  /*fd00*/  FMNMX.FTZ R13, R179, R13, !PT ;  /* 0x0000000db30d7209 */ /* 0x000fce0007810000 */
[----:B------:R-:W4:Y:S01]  /*fd10*/  MUFU.TANH R165, R165 ;  /* 0x000000a500a57308 */ /* 0x000f220000002400 */
[----:B------:R-:W-:-:S07]  /*fd20*/  ISETP.GT.AND P4, PT, R153, 0x1, PT ;  /* 0x000000019900780c */ /* 0x000fce0003f84270 */
[----:B------:R-:W5:Y:S01]  /*fd30*/  MUFU.TANH R168, R168 ;  /* 0x000000a800a87308 */ /* 0x000f620000002400 */
[C---:B------:R-:W-:Y:S02]  /*fd40*/  ISETP.GT.AND P3, PT, R153.reuse, 0x8, PT ;  /* 0x000000089900780c */ /* 0x040fe40003f64270 */
[----:B------:R-:W-:Y:S02]  /*fd50*/  ISETP.GT.AND P2, PT, R153, 0x9, PT ;  /* 0x000000099900780c */ /* 0x000fe40003f44270 */
[----:B0-----:R-:W-:Y:S02]  /*fd60*/  FSEL R183, R183, -INF , P6 ;  /* 0xff800000b7b77808 */ /* 0x001fe40003000000 */
[----:B------:R-:W-:Y:S01]  /*fd70*/  FMNMX.FTZ R13, R182, R13, !PT ;  /* 0x0000000db60d7209 */ /* 0x000fe20007810000 */
[----:B------:R-:W-:Y:S01]  /*fd80*/  FMUL.FTZ R200, R161, UR39 ;  /* 0x00000027a1c87c20 */ /* 0x000fe20008410000 */
[----:B-1----:R-:W-:Y:S02]  /*fd90*/  FSEL R156, R152, -INF , P4 ;  /* 0xff800000989c7808 */ /* 0x002fe40002000000 */
[----:B--2---:R-:W-:-:S02]  /*fda0*/  FSEL R152, R154, -INF , P3 ;  /* 0xff8000009a987808 */ /* 0x004fc40001800000 */
[----:B------:R-:W-:Y:S02]  /*fdb0*/  ISETP.GT.AND P3, PT, R153, 0x19, PT ;  /* 0x000000199900780c */ /* 0x000fe40003f64270 */
[----:B---3--:R-:W-:Y:S02]  /*fdc0*/  FSEL R161, R157, -INF , P2 ;  /* 0xff8000009da17808 */ /* 0x008fe40001000000 */
[----:B------:R-:W-:Y:S02]  /*fdd0*/  ISETP.GT.AND P2, PT, R153, 0x20, PT ;  /* 0x000000209900780c */ /* 0x000fe40003f44270 */
[----:B------:R-:W-:Y:S02]  /*fde0*/  FMNMX.FTZ R13, R183, R13, !PT ;  /* 0x0000000db70d7209 */ /* 0x000fe40007810000 */
[----:B----4-:R-:W-:Y:S02]  /*fdf0*/  FSEL R157, R165, -INF , P3 ;  /* 0xff800000a59d7808 */ /* 0x010fe40001800000 */
[----:B-----5:R-:W-:-:S02]  /*fe00*/  FSEL R165, R168, -INF , P2 ;  /* 0xff800000a8a57808 */ /* 0x020fc40001000000 */
[----:B------:R-:W0:Y:S01]  /*fe10*/  SHFL.BFLY PT, R168, R13, 0x2, 0x1f ;  /* 0x0c401f000da87f89 */ /* 0x000e2200000e0000 */
[----:B------:R-:W-:Y:S01]  /*fe20*/  FMUL.FTZ R199, R160, UR39 ;  /* 0x00000027a0c77c20 */ /* 0x000fe20008410000 */
[----:B------:R-:W1:Y:S01]  /*fe30*/  MUFU.TANH R198, R198 ;  /* 0x000000c600c67308 */ /* 0x000e620000002400 */
[----:B0-----:R-:W-:-:S05]  /*fe40*/  FMNMX.FTZ R168, R13, R168, !PT ;  /* 0x000000a80da87209 */ /* 0x001fca0007810000 */
[----:B------:R-:W0:Y:S02]  /*fe50*/  SHFL.BFLY PT, R13, R168, 0x1, 0x1f ;  /* 0x0c201f00a80d7f89 */ /* 0x000e2400000e0000 */
[----:B------:R-:W2:Y:S01]  /*fe60*/  MUFU.TANH R199, R199 ;  /* 0x000000c700c77308 */ /* 0x000ea20000002400 */
[C---:B------:R-:W-:Y:S02]  /*fe70*/  ISETP.GT.AND P5, PT, R153.reuse, RZ, PT ;  /* 0x000000ff9900720c */ /* 0x040fe40003fa4270 */
[----:B------:R-:W-:Y:S02]  /*fe80*/  ISETP.GT.AND P1, PT, R153, 0x10, PT ;  /* 0x000000109900780c */ /* 0x000fe40003f24270 */
[----:B-1----:R-:W-:-:S03]  /*fe90*/  FSEL R160, R198, -INF , P5 ;  /* 0xff800000c6a07808 */ /* 0x002fc60002800000 */
[----:B------:R-:W1:Y:S01]  /*fea0*/  MUFU.TANH R200, R200 ;  /* 0x000000c800c87308 */ /* 0x000e620000002400 */
[----:B------:R-:W-:Y:S01]  /*feb0*/  FMUL.FTZ R201, R164, UR39 ;  /* 0x00000027a4c97c20 */ /* 0x000fe20008410000 */
[----:B------:R-:W-:Y:S01]  /*fec0*/  FMUL.FTZ R202, R169, UR39 ;  /* 0x00000027a9ca7c20 */ /* 0x000fe20008410000 */
[----:B0-----:R-:W-:-:S04]  /*fed0*/  FMNMX.FTZ R168, R168, R13, !PT ;  /* 0x0000000da8a87209 */ /* 0x001fc80007810000 */
[C---:B------:R-:W-:Y:S02]  /*fee0*/  FSETP.NEU.FTZ.AND P6, PT, R168.reuse, -INF , PT ;  /* 0xff800000a800780b */ /* 0x040fe40003fdd000 */
[----:B--2---:R-:W-:Y:S02]  /*fef0*/  FSEL R198, R199, -INF , P1 ;  /* 0xff800000c7c67808 */ /* 0x004fe40000800000 */
[C---:B------:R-:W-:Y:S01]  /*ff00*/  FSEL R199, R168.reuse, RZ, P6 ;  /* 0x000000ffa8c77208 */ /* 0x040fe20003000000 */
[----:B------:R-:W-:Y:S01]  /*ff10*/  IMAD.U32 R13, RZ, RZ, UR37 ;  /* 0x00000025ff0d7e24 */ /* 0x000fe2000f8e00ff */
[----:B------:R-:W0:Y:S03]  /*ff20*/  MUFU.TANH R201, R201 ;  /* 0x000000c900c97308 */ /* 0x000e260000002400 */
[----:B------:R-:W-:Y:S01]  /*ff30*/  FADD.FTZ R199, -R199, R197 ;  /* 0x000000c5c7c77221 */ /* 0x000fe20000010100 */
[----:B------:R-:W-:Y:S01]  /*ff40*/  FMUL.FTZ R197, R168, R13 ;  /* 0x0000000da8c57220 */ /* 0x000fe20000410000 */
[----:B------:R-:W-:-:S03]  /*ff50*/  ISETP.GT.AND P5, PT, R153, 0x11, PT ;  /* 0x000000119900780c */ /* 0x000fc60003fa4270 */
[----:B------:R-:W2:Y:S01]  /*ff60*/  MUFU.TANH R202, R202 ;  /* 0x000000ca00ca7308 */ /* 0x000ea20000002400 */
[----:B------:R-:W-:Y:S02]  /*ff70*/  FSEL R197, R197, RZ, P6 ;  /* 0x000000ffc5c57208 */ /* 0x000fe40003000000 */
[----:B-1----:R-:W-:-:S03]  /*ff80*/  FSEL R164, R200, -INF , P5 ;  /* 0xff800000c8a47808 */ /* 0x002fc60002800000 */
[-CC-:B------:R-:W-:Y:S01]  /*ff90*/  FFMA.FTZ R200, R174, R13.reuse, -R197.reuse ;  /* 0x0000000daec87223 */ /* 0x180fe200000108c5 */
[-CC-:B------:R-:W-:Y:S01]  /*ffa0*/  FFMA.FTZ R14, R14, R13.reuse, -R197.reuse ;  /* 0x0000000d0e0e7223 */ /* 0x180fe200000108c5 */
[-C--:B------:R-:W-:Y:S01]  /*ffb0*/  FMUL.FTZ R174, R199, R13.reuse ;  /* 0x0000000dc7ae7220 */ /* 0x080fe20000410000 */
[C---:B------:R-:W-:Y:S02]  /*ffc0*/  ISETP.GT.AND P4, PT, R153.reuse, 0x18, PT ;  /* 0x000000189900780c */ /* 0x040fe40003f84270 */
[----:B------:R-:W-:Y:S01]  /*ffd0*/  ISETP.GT.AND P1, PT, R153, 0x21, PT ;  /* 0x000000219900780c */ /* 0x000fe20003f24270 */
[-CC-:B------:R-:W-:Y:S01]  /*ffe0*/  FFMA.FTZ R155, R155, R13.reuse, -R197.reuse ;  /* 0x0000000d9b9b7223 */ /* 0x180fe200000108c5 */
[----:B------:R-:W-:Y:S01]  /*fff0*/  MUFU.EX2 R14, R14 ;  /* 0x0000000e000e7308 */ /* 0x000fe20000000800 */
[----:B0-----:R-:W-:Y:S01]  /*10000*/  FSEL R169, R201, -INF , P4 ;  /* 0xff800000c9a97808 */ /* 0x001fe20002000000 */
[----:B------:R-:W-:Y:S01]  /*10010*/  FFMA.FTZ R158, R158, R13, -R197 ;  /* 0x0000000d9e9e7223 */ /* 0x000fe200000108c5 */
[----:B------:R-:W-:-:S02]  /*10020*/  ISETP.GT.AND P5, PT, R153, 0x29, PT ;  /* 0x000000299900780c */ /* 0x000fc40003fa4270 */
[----:B--2---:R-:W-:-:S03]  /*10030*/  FSEL R154, R202, -INF , P1 ;  /* 0xff800000ca9a7808 */ /* 0x004fc60000800000 */
[----:B------:R-:W0:Y:S01]  /*10040*/  MUFU.EX2 R174, R174 ;  /* 0x000000ae00ae7308 */ /* 0x000e220000000800 */
[C---:B------:R-:W-:Y:S02]  /*10050*/  ISETP.GT.AND P4, PT, R153.reuse, 0x30, PT ;  /* 0x000000309900780c */ /* 0x040fe40003f84270 */
[C---:B------:R-:W-:Y:S02]  /*10060*/  ISETP.GT.AND P3, PT, R153.reuse, 0x31, PT ;  /* 0x000000319900780c */ /* 0x040fe40003f64270 */
[C---:B------:R-:W-:Y:S02]  /*10070*/  ISETP.GT.AND P2, PT, R153.reuse, 0x38, PT ;  /* 0x000000389900780c */ /* 0x040fe40003f44270 */
[C---:B------:R-:W-:Y:S02]  /*10080*/  ISETP.GT.AND P1, PT, R153.reuse, 0x39, PT ;  /* 0x000000399900780c */ /* 0x040fe40003f24270 */
[----:B------:R-:W-:Y:S02]  /*10090*/  ISETP.GT.AND P6, PT, R153, 0x28, PT ;  /* 0x000000289900780c */ /* 0x000fe40003fc4270 */
[----:B------:R-:W1:Y:S01]  /*100a0*/  MUFU.EX2 R153, R155 ;  /* 0x0000009b00997308 */ /* 0x000e620000000800 */
[----:B------:R-:W-:-:S07]  /*100b0*/  FFMA.FTZ R159, R159, R13, -R197 ;  /* 0x0000000d9f9f7223 */ /* 0x000fce00000108c5 */
[----:B------:R-:W2:Y:S01]  /*100c0*/  MUFU.EX2 R155, R158 ;  /* 0x0000009e009b7308 */ /* 0x000ea20000000800 */
[----:B0-----:R-:W-:-:S07]  /*100d0*/  FFMA.FTZ R12, R174, R12, R14 ;  /* 0x0000000cae0c7223 */ /* 0x001fce000001000e */
[----:B------:R-:W0:Y:S01]  /*100e0*/  MUFU.EX2 R159, R159 ;  /* 0x0000009f009f7308 */ /* 0x000e220000000800 */
[----:B-1----:R-:W-:-:S04]  /*100f0*/  FADD.FTZ R12, R153, R12 ;  /* 0x0000000c990c7221 */ /* 0x002fc80000010000 */
[----:B--2---:R-:W-:-:S04]  /*10100*/  FADD.FTZ R12, R155, R12 ;  /* 0x0000000c9b0c7221 */ /* 0x004fc80000010000 */
[----:B0-----:R-:W-:Y:S01]  /*10110*/  FADD.FTZ R158, R159, R12 ;  /* 0x0000000c9f9e7221 */ /* 0x001fe20000010000 */
[----:B------:R-:W-:-:S05]  /*10120*/  VIADD R12, R20, 0x38840 ;  /* 0x00038840140c7836 */ /* 0x000fca0000000000 */
[----:B------:R-:W-:-:S04]  /*10130*/  PRMT R12, R187, 0x654, R12 ;  /* 0x00000654bb0c7816 */ /* 0x000fc8000000000c */
[----:B------:R0:W-:Y:S01]  /*10140*/  SYNCS.ARRIVE.TRANS64.RED.A1T0 RZ, [R12+URZ], RZ ;  /* 0x000000ff0cff79a7 */ /* 0x0001e2000810043f */
[----:B------:R-:W-:Y:S02]  /*10150*/  F2FP.BF16.F32.PACK_AB R153, R153, R14 ;  /* 0x0000000e9999723e */ /* 0x000fe400000010ff */
[----:B0-----:R-:W-:-:S04]  /*10160*/  FMNMX.FTZ R12, R160, R21, !PT ;  /* 0x00000015a00c7209 */ /* 0x001fc80007810000 */
[----:B------:R-:W-:-:S04]  /*10170*/  FMNMX.FTZ R14, R156, R12, !PT ;  /* 0x0000000c9c0e7209 */ /* 0x000fc80007810000 */
[----:B------:R-:W-:Y:S01]  /*10180*/  FMNMX.FTZ R14, R152, R14, !PT ;  /* 0x0000000e980e7209 */ /* 0x000fe20007810000 */
[----:B------:R-:W-:-:S03]  /*10190*/  FMUL.FTZ R172, R172, UR39 ;  /* 0x00000027acac7c20 */ /* 0x000fc60008410000 */
[----:B------:R-:W-:Y:S01]  /*101a0*/  FMNMX.FTZ R14, R161, R14, !PT ;  /* 0x0000000ea10e7209 */ /* 0x000fe20007810000 */
[----:B------:R-:W-:-:S03]  /*101b0*/  FMUL.FTZ R173, R173, UR39 ;  /* 0x00000027adad7c20 */ /* 0x000fc60008410000 */
[----:B------:R-:W-:Y:S01]  /*101c0*/  FMNMX.FTZ R14, R198, R14, !PT ;  /* 0x0000000ec60e7209 */ /* 0x000fe20007810000 */
[----:B------:R-:W0:Y:S03]  /*101d0*/  MUFU.TANH R172, R172 ;  /* 0x000000ac00ac7308 */ /* 0x000e260000002400 */
[----:B------:R-:W-:-:S05]  /*101e0*/  FMNMX.FTZ R14, R164, R14, !PT ;  /* 0x0000000ea40e7209 */ /* 0x000fca0007810000 */
[----:B------:R1:W2:Y:S01]  /*101f0*/  MUFU.TANH R12, R173 ;  /* 0x000000ad000c7308 */ /* 0x0002a20000002400 */
[----:B------:R-:W-:Y:S01]  /*10200*/  FMNMX.FTZ R14, R169, R14, !PT ;  /* 0x0000000ea90e7209 */ /* 0x000fe20007810000 */
[----:B-1----:R-:W-:Y:S01]  /*10210*/  FMUL.FTZ R173, R176, UR39 ;  /* 0x00000027b0ad7c20 */ /* 0x002fe20008410000 */
[----:B------:R-:W-:Y:S02]  /*10220*/  FMUL.FTZ R176, R177, UR39 ;  /* 0x00000027b1b07c20 */ /* 0x000fe40008410000 */
[----:B------:R-:W-:Y:S01]  /*10230*/  FMNMX.FTZ R14, R157, R14, !PT ;  /* 0x0000000e9d0e7209 */ /* 0x000fe20007810000 */
[----:B------:R-:W-:Y:S02]  /*10240*/  FMUL.FTZ R177, R180, UR39 ;  /* 0x00000027b4b17c20 */ /* 0x000fe40008410000 */
[----:B------:R-:W1:Y:S01]  /*10250*/  MUFU.TANH R173, R173 ;  /* 0x000000ad00ad7308 */ /* 0x000e620000002400 */
[----:B------:R-:W-:Y:S01]  /*10260*/  FMNMX.FTZ R14, R165, R14, !PT ;  /* 0x0000000ea50e7209 */ /* 0x000fe20007810000 */
[----:B------:R-:W-:Y:S01]  /*10270*/  FMUL.FTZ R181, R181, UR39 ;  /* 0x00000027b5b57c20 */ /* 0x000fe20008410000 */
[----:B0-----:R-:W-:-:S05]  /*10280*/  FSEL R172, R172, -INF , P6 ;  /* 0xff800000acac7808 */ /* 0x001fca0003000000 */
[----:B------:R-:W0:Y:S01]  /*10290*/  MUFU.TANH R176, R176 ;  /* 0x000000b000b07308 */ /* 0x000e220000002400 */
[----:B------:R-:W-:Y:S02]  /*102a0*/  FMNMX.FTZ R14, R154, R14, !PT ;  /* 0x0000000e9a0e7209 */ /* 0x000fe40007810000 */
[----:B--2---:R-:W-:-:S05]  /*102b0*/  FSEL R180, R12, -INF , P5 ;  /* 0xff8000000cb47808 */ /* 0x004fca0002800000 */
[----:B------:R-:W2:Y:S01]  /*102c0*/  MUFU.TANH R177, R177 ;  /* 0x000000b100b17308 */ /* 0x000ea20000002400 */
[----:B------:R-:W-:Y:S02]  /*102d0*/  FMNMX.FTZ R14, R172, R14, !PT ;  /* 0x0000000eac0e7209 */ /* 0x000fe40007810000 */
[----:B-1----:R-:W-:-:S05]  /*102e0*/  FSEL R173, R173, -INF , P4 ;  /* 0xff800000adad7808 */ /* 0x002fca0002000000 */
[----:B------:R-:W1:Y:S01]  /*102f0*/  MUFU.TANH R181, R181 ;  /* 0x000000b500b57308 */ /* 0x000e620000002400 */
[----:B------:R-:W-:Y:S02]  /*10300*/  FMNMX.FTZ R14, R180, R14, !PT ;  /* 0x0000000eb40e7209 */ /* 0x000fe40007810000 */
[----:B0-----:R-:W-:Y:S02]  /*10310*/  FSEL R176, R176, -INF , P3 ;  /* 0xff800000b0b07808 */ /* 0x001fe40001800000 */
[----:B------:R-:W-:Y:S02]  /*10320*/  FMNMX.FTZ R14, R173, R14, !PT ;  /* 0x0000000ead0e7209 */ /* 0x000fe40007810000 */
[----:B--2---:R-:W-:Y:S02]  /*10330*/  FSEL R177, R177, -INF , P2 ;  /* 0xff800000b1b17808 */ /* 0x004fe40001000000 */
[----:B------:R-:W-:-:S04]  /*10340*/  FMNMX.FTZ R14, R176, R14, !PT ;  /* 0x0000000eb00e7209 */ /* 0x000fc80007810000 */
[----:B------:R-:W-:Y:S02]  /*10350*/  FMNMX.FTZ R14, R177, R14, !PT ;  /* 0x0000000eb10e7209 */ /* 0x000fe40007810000 */
[----:B-1----:R-:W-:-:S04]  /*10360*/  FSEL R181, R181, -INF , P1 ;  /* 0xff800000b5b57808 */ /* 0x002fc80000800000 */
[----:B------:R-:W-:-:S05]  /*10370*/  FMNMX.FTZ R14, R181, R14, !PT ;  /* 0x0000000eb50e7209 */ /* 0x000fca0007810000 */
[----:B------:R-:W0:Y:S02]  /*10380*/  SHFL.BFLY PT, R12, R14, 0x2, 0x1f ;  /* 0x0c401f000e0c7f89 */ /* 0x000e2400000e0000 */
[----:B0-----:R-:W-:-:S05]  /*10390*/  FMNMX.FTZ R14, R14, R12, !PT ;  /* 0x0000000c0e0e7209 */ /* 0x001fca0007810000 */
[----:B------:R-:W0:Y:S02]  /*103a0*/  SHFL.BFLY PT, R12, R14, 0x1, 0x1f ;  /* 0x0c201f000e0c7f89 */ /* 0x000e2400000e0000 */
[----:B0-----:R-:W-:Y:S01]  /*103b0*/  FMNMX.FTZ R14, R14, R12, !PT ;  /* 0x0000000c0e0e7209 */ /* 0x001fe20007810000 */
[----:B------:R-:W-:-:S03]  /*103c0*/  IMAD.MOV R12, RZ, RZ, -R225 ;  /* 0x000000ffff0c7224 */ /* 0x000fc600078e0ae1 */
[C---:B------:R-:W-:Y:S02]  /*103d0*/  FSETP.NEU.FTZ.AND P2, PT, R14.reuse, -INF , PT ;  /* 0xff8000000e00780b */ /* 0x040fe40003f5d000 */
[----:B------:R-:W-:Y:S02]  /*103e0*/  ISETP.NE.AND P1, PT, R193, R12, PT ;  /* 0x0000000cc100720c */ /* 0x000fe40003f25270 */
[----:B------:R-:W-:-:S05]  /*103f0*/  FSEL R12, R14, RZ, P2 ;  /* 0x000000ff0e0c7208 */ /* 0x000fca0001000000 */
[----:B------:R-:W-:-:S04]  /*10400*/  FADD.FTZ R21, -R12, R21 ;  /* 0x000000150c157221 */ /* 0x000fc80000010100 */
[-C--:B------:R-:W-:Y:S01]  /*10410*/  FMUL.FTZ R21, R21, R13.reuse ;  /* 0x0000000d15157220 */ /* 0x080fe20000410000 */
[-CC-:B------:R-:W-:Y:S01]  /*10420*/  FFMA.FTZ R162, R162, R13.reuse, -R197.reuse ;  /* 0x0000000da2a27223 */ /* 0x180fe200000108c5 */
[----:B------:R-:W-:-:S04]  /*10430*/  FFMA.FTZ R170, R170, R13, -R197 ;  /* 0x0000000daaaa7223 */ /* 0x000fc800000108c5 */
[----:B------:R-:W0:Y:S01]  /*10440*/  MUFU.EX2 R21, R21 ;  /* 0x0000001500157308 */ /* 0x000e220000000800 */
[----:B------:R-:W-:-:S07]  /*10450*/  F2FP.BF16.F32.PACK_AB R155, R159, R155 ;  /* 0x0000009b9f9b723e */ /* 0x000fce00000010ff */
[----:B------:R-:W-:Y:S08]  /*10460*/  MUFU.EX2 R159, R162 ;  /* 0x000000a2009f7308 */ /* 0x000ff00000000800 */
[----:B------:R1:W-:Y:S02]  /*10470*/  MUFU.EX2 R162, R170 ;  /* 0x000000aa00a27308 */ /* 0x0003e40000000800 */
[----:B-1----:R-:W-:-:S04]  /*10480*/  @!P1 IMAD R170, R196, 0x40, R194 ;  /* 0x00000040c4aa9824 */ /* 0x002fc800078e02c2 */
[----:B------:R-:W-:-:S05]  /*10490*/  @!P1 IMAD R170, R170, 0x4, R18 ;  /* 0x00000004aaaa9824 */ /* 0x000fca00078e0212 */
[----:B0-----:R-:W-:Y:S04]  /*104a0*/  @!P1 STS [R170+0x38400], R21 ;  /* 0x03840015aa009388 */ /* 0x001fe80000000800 */
[----:B------:R0:W-:Y:S02]  /*104b0*/  @!P1 STS [R170+0x38420], R174 ;  /* 0x038420aeaa009388 */ /* 0x0001e40000000800 */
[----:B0-----:R-:W-:-:S05]  /*104c0*/  FMUL.FTZ R170, R14, R13 ;  /* 0x0000000d0eaa7220 */ /* 0x001fca0000410000 */
[----:B------:R-:W-:-:S05]  /*104d0*/  FSEL R170, R170, RZ, P2 ;  /* 0x000000ffaaaa7208 */ /* 0x000fca0001000000 */
[-CC-:B------:R-:W-:Y:S01]  /*104e0*/  FFMA.FTZ R160, R160, R13.reuse, -R170.reuse ;  /* 0x0000000da0a07223 */ /* 0x180fe200000108aa */
[-CC-:B------:R-:W-:Y:S01]  /*104f0*/  FFMA.FTZ R156, R156, R13.reuse, -R170.reuse ;  /* 0x0000000d9c9c7223 */ /* 0x180fe200000108aa */
[----:B------:R-:W-:-:S04]  /*10500*/  FFMA.FTZ R152, R152, R13, -R170 ;  /* 0x0000000d98987223 */ /* 0x000fc800000108aa */
[----:B------:R-:W0:Y:S01]  /*10510*/  MUFU.EX2 R160, R160 ;  /* 0x000000a000a07308 */ /* 0x000e220000000800 */
[-CC-:B------:R-:W-:Y:S01]  /*10520*/  FFMA.FTZ R161, R161, R13.reuse, -R170.reuse ;  /* 0x0000000da1a17223 */ /* 0x180fe200000108aa */
[----:B------:R-:W-:-:S06]  /*10530*/  FFMA.FTZ R198, R198, R13, -R170 ;  /* 0x0000000dc6c67223 */ /* 0x000fcc00000108aa */
[----:B------:R-:W1:Y:S01]  /*10540*/  MUFU.EX2 R156, R156 ;  /* 0x0000009c009c7308 */ /* 0x000e620000000800 */
[-C--:B------:R-:W-:Y:S01]  /*10550*/  FFMA.FTZ R163, R163, R13.reuse, -R197 ;  /* 0x0000000da3a37223 */ /* 0x080fe200000108c5 */
[----:B------:R-:W-:-:S06]  /*10560*/  FFMA.FTZ R164, R164, R13, -R170 ;  /* 0x0000000da4a47223 */ /* 0x000fcc00000108aa */
[----:B------:R0:W2:Y:S01]  /*10570*/  MUFU.EX2 R196, R152 ;  /* 0x0000009800c47308 */ /* 0x0000a20000000800 */
[-C--:B------:R-:W-:Y:S01]  /*10580*/  FFMA.FTZ R166, R166, R13.reuse, -R197 ;  /* 0x0000000da6a67223 */ /* 0x080fe200000108c5 */
[----:B------:R-:W-:-:S06]  /*10590*/  FFMA.FTZ R169, R169, R13, -R170 ;  /* 0x0000000da9a97223 */ /* 0x000fcc00000108aa */
[----:B------:R-:W3:Y:S01]  /*105a0*/  MUFU.EX2 R161, R161 ;  /* 0x000000a100a17308 */ /* 0x000ee20000000800 */
[----:B0-----:R-:W-:Y:S01]  /*105b0*/  FFMA.FTZ R152, R21, R0, R160 ;  /* 0x0000000015987223 */ /* 0x001fe200000100a0 */
[----:B------:R-:W-:-:S06]  /*105c0*/  FFMA.FTZ R154, R154, R13, -R170 ;  /* 0x0000000d9a9a7223 */ /* 0x000fcc00000108aa */
[----:B------:R-:W0:Y:S01]  /*105d0*/  MUFU.EX2 R198, R198 ;  /* 0x000000c600c67308 */ /* 0x000e220000000800 */
[----:B-1----:R-:W-:Y:S01]  /*105e0*/  FADD.FTZ R152, R156, R152 ;  /* 0x000000989c987221 */ /* 0x002fe20000010000 */
[-CC-:B------:R-:W-:Y:S01]  /*105f0*/  FFMA.FTZ R167, R167, R13.reuse, -R197.reuse ;  /* 0x0000000da7a77223 */ /* 0x180fe200000108c5 */
[-CC-:B------:R-:W-:Y:S01]  /*10600*/  FFMA.FTZ R171, R171, R13.reuse, -R197.reuse ;  /* 0x0000000dabab7223 */ /* 0x180fe200000108c5 */
[-CC-:B------:R-:W-:Y:S01]  /*10610*/  FFMA.FTZ R175, R175, R13.reuse, -R197.reuse ;  /* 0x0000000dafaf7223 */ /* 0x180fe200000108c5 */
[-CC-:B------:R-:W-:Y:S01]  /*10620*/  FFMA.FTZ R178, R178, R13.reuse, -R197.reuse ;  /* 0x0000000db2b27223 */ /* 0x180fe200000108c5 */
[-CC-:B------:R-:W-:Y:S02]  /*10630*/  FFMA.FTZ R179, R179, R13.reuse, -R197.reuse ;  /* 0x0000000db3b37223 */ /* 0x180fe400000108c5 */
[----:B------:R-:W1:Y:S01]  /*10640*/  MUFU.EX2 R163, R163 ;  /* 0x000000a300a37308 */ /* 0x000e620000000800 */
[-CC-:B------:R-:W-:Y:S01]  /*10650*/  FFMA.FTZ R182, R182, R13.reuse, -R197.reuse ;  /* 0x0000000db6b67223 */ /* 0x180fe200000108c5 */
[-C--:B------:R-:W-:Y:S01]  /*10660*/  FFMA.FTZ R183, R183, R13.reuse, -R197 ;  /* 0x0000000db7b77223 */ /* 0x080fe200000108c5 */
[----:B------:R-:W-:-:S05]  /*10670*/  FFMA.FTZ R157, R157, R13, -R170 ;  /* 0x0000000d9d9d7223 */ /* 0x000fca00000108aa */
[----:B------:R-:W4:Y:S01]  /*10680*/  MUFU.EX2 R164, R164 ;  /* 0x000000a400a47308 */ /* 0x000f220000000800 */
[-CC-:B------:R-:W-:Y:S01]  /*10690*/  FFMA.FTZ R165, R165, R13.reuse, -R170.reuse ;  /* 0x0000000da5a57223 */ /* 0x180fe200000108aa */
[-CC-:B------:R-:W-:Y:S01]  /*106a0*/  FFMA.FTZ R172, R172, R13.reuse, -R170.reuse ;  /* 0x0000000dacac7223 */ /* 0x180fe200000108aa */
[----:B------:R-:W-:-:S05]  /*106b0*/  FFMA.FTZ R180, R180, R13, -R170 ;  /* 0x0000000db4b47223 */ /* 0x000fca00000108aa */
[----:B------:R-:W-:Y:S01]  /*106c0*/  MUFU.EX2 R197, R169 ;  /* 0x000000a900c57308 */ /* 0x000fe20000000800 */
[-CC-:B------:R-:W-:Y:S01]  /*106d0*/  FFMA.FTZ R173, R173, R13.reuse, -R170.reuse ;  /* 0x0000000dadad7223 */ /* 0x180fe200000108aa */
[-CC-:B------:R-:W-:Y:S01]  /*106e0*/  FFMA.FTZ R176, R176, R13.reuse, -R170.reuse ;  /* 0x0000000db0b07223 */ /* 0x180fe200000108aa */
[-CC-:B------:R-:W-:Y:S01]  /*106f0*/  FFMA.FTZ R177, R177, R13.reuse, -R170.reuse ;  /* 0x0000000db1b17223 */ /* 0x180fe200000108aa */
[----:B------:R-:W-:-:S04]  /*10700*/  FFMA.FTZ R181, R181, R13, -R170 ;  /* 0x0000000db5b57223 */ /* 0x000fc800000108aa */
[----:B------:R-:W5:Y:S08]  /*10710*/  MUFU.EX2 R166, R166 ;  /* 0x000000a600a67308 */ /* 0x000f700000000800 */
[----:B------:R2:W-:Y:S01]  /*10720*/  MUFU.EX2 R169, R154 ;  /* 0x0000009a00a97308 */ /* 0x0005e20000000800 */
[----:B------:R-:W-:Y:S01]  /*10730*/  FADD.FTZ R158, R159, R158 ;  /* 0x0000009e9f9e7221 */ /* 0x000fe20000010000 */
[----:B--2---:R-:W-:-:S06]  /*10740*/  FADD.FTZ R154, R196, R152 ;  /* 0x00000098c49a7221 */ /* 0x004fcc0000010000 */
[----:B------:R-:W2:Y:S01]  /*10750*/  MUFU.EX2 R167, R167 ;  /* 0x000000a700a77308 */ /* 0x000ea20000000800 */
[----:B---3--:R-:W-:Y:S01]  /*10760*/  FADD.FTZ R154, R161, R154 ;  /* 0x0000009aa19a7221 */ /* 0x008fe20000010000 */
[----:B------:R-:W-:-:S06]  /*10770*/  F2FP.BF16.F32.PACK_AB R152, R156, R160 ;  /* 0x000000a09c98723e */ /* 0x000fcc00000010ff */
[----:B------:R-:W3:Y:S01]  /*10780*/  MUFU.EX2 R199, R157 ;  /* 0x0000009d00c77308 */ /* 0x000ee20000000800 */
[----:B0-----:R-:W-:Y:S01]  /*10790*/  FADD.FTZ R156, R198, R154 ;  /* 0x0000009ac69c7221 */ /* 0x001fe20000010000 */
[----:B-1----:R-:W-:-:S06]  /*107a0*/  FADD.FTZ R158, R163, R158 ;  /* 0x0000009ea39e7221 */ /* 0x002fcc0000010000 */
[----:B------:R0:W-:Y:S01]  /*107b0*/  MUFU.EX2 R12, R171 ;  /* 0x000000ab000c7308 */ /* 0x0001e20000000800 */
[----:B----4-:R-:W-:-:S07]  /*107c0*/  FADD.FTZ R156, R164, R156 ;  /* 0x0000009ca49c7221 */ /* 0x010fce0000010000 */
[----:B------:R-:W1:Y:S08]  /*107d0*/  MUFU.EX2 R165, R165 ;  /* 0x000000a500a57308 */ /* 0x000e700000000800 */
[----:B------:R-:W-:Y:S08]  /*107e0*/  MUFU.EX2 R200, R200 ;  /* 0x000000c800c87308 */ /* 0x000ff00000000800 */
[----:B------:R-:W-:Y:S08]  /*107f0*/  MUFU.EX2 R175, R175 ;  /* 0x000000af00af7308 */ /* 0x000ff00000000800 */
[----:B------:R-:W-:Y:S08]  /*10800*/  MUFU.EX2 R172, R172 ;  /* 0x000000ac00ac7308 */ /* 0x000ff00000000800 */
[----:B------:R-:W4:Y:S01]  /*10810*/  MUFU.EX2 R180, R180 ;  /* 0x000000b400b47308 */ /* 0x000f220000000800 */
[----:B-----5:R-:W-:-:S07]  /*10820*/  FADD.FTZ R158, R166, R158 ;  /* 0x0000009ea69e7221 */ /* 0x020fce0000010000 */
[----:B------:R-:W-:Y:S01]  /*10830*/  MUFU.EX2 R178, R178 ;  /* 0x000000b200b27308 */ /* 0x000fe20000000800 */
[----:B------:R-:W-:-:S07]  /*10840*/  FADD.FTZ R160, R197, R156 ;  /* 0x0000009cc5a07221 */ /* 0x000fce0000010000 */
[----:B------:R-:W-:Y:S08]  /*10850*/  MUFU.EX2 R179, R179 ;  /* 0x000000b300b37308 */ /* 0x000ff00000000800 */
[----:B------:R-:W-:Y:S08]  /*10860*/  MUFU.EX2 R182, R182 ;  /* 0x000000b600b67308 */ /* 0x000ff00000000800 */
[----:B------:R-:W-:Y:S08]  /*10870*/  MUFU.EX2 R183, R183 ;  /* 0x000000b700b77308 */ /* 0x000ff00000000800 */
[----:B------:R-:W-:Y:S08]  /*10880*/  MUFU.EX2 R173, R173 ;  /* 0x000000ad00ad7308 */ /* 0x000ff00000000800 */
[----:B------:R-:W5:Y:S08]  /*10890*/  MUFU.EX2 R176, R176 ;  /* 0x000000b000b07308 */ /* 0x000f700000000800 */
[----:B------:R-:W-:Y:S08]  /*108a0*/  MUFU.EX2 R177, R177 ;  /* 0x000000b100b17308 */ /* 0x000ff00000000800 */
[----:B------:R-:W5:Y:S01]  /*108b0*/  MUFU.EX2 R181, R181 ;  /* 0x000000b500b57308 */ /* 0x000f620000000800 */
[----:B------:R-:W-:-:S02]  /*108c0*/  IMAD R170, R19, 0x1000, R208 ;  /* 0x0000100013aa7824 */ /* 0x000fc400078e02d0 */
[----:B--2---:R-:W-:Y:S01]  /*108d0*/  FADD.FTZ R0, R167, R158 ;  /* 0x0000009ea7007221 */ /* 0x004fe20000010000 */
[----:B0-----:R-:W-:Y:S02]  /*108e0*/  IMAD.MOV.U32 R171, RZ, RZ, 0x40000040 ;  /* 0x40000040ffab7424 */ /* 0x001fe400078e00ff */
[----:B---3--:R-:W-:Y:S01]  /*108f0*/  FADD.FTZ R160, R199, R160 ;  /* 0x000000a0c7a07221 */ /* 0x008fe20000010000 */
[----:B------:R-:W-:Y:S01]  /*10900*/  F2FP.BF16.F32.PACK_AB R157, R163, R159 ;  /* 0x0000009fa39d723e */ /* 0x000fe200000010ff */
[-C--:B------:R-:W-:Y:S01]  /*10910*/  FMUL.FTZ R24, R24, R21.reuse ;  /* 0x0000001518187220 */ /* 0x080fe20000410000 */
[----:B------:R-:W-:Y:S01]  /*10920*/  F2FP.BF16.F32.PACK_AB R154, R161, R196 ;  /* 0x000000c4a19a723e */ /* 0x000fe200000010ff */
[----:B------:R-:W-:Y:S01]  /*10930*/  BAR.SYNC.DEFER_BLOCKING 0xf, 0x100 ;  /* 0x03c4000000007b1d */ /* 0x000fe20000010000 */
        /* <DEDUP_REMOVED lines=63> */
[----:B------:R-:W-:Y:S01]  /*10d30*/  F2FP.BF16.F32.PACK_AB R159, R167, R166 ;  /* 0x000000a6a79f723e */ /* 0x000fe200000010ff */
[----:B-1----:R-:W-:Y:S01]  /*10d40*/  FADD.FTZ R21, R165, R160 ;  /* 0x000000a0a5157221 */ /* 0x002fe20000010000 */
[----:B------:R-:W-:Y:S01]  /*10d50*/  F2FP.BF16.F32.PACK_AB R156, R164, R198 ;  /* 0x000000c6a49c723e */ /* 0x000fe200000010ff */
[----:B------:R-:W-:Y:S01]  /*10d60*/  FADD.FTZ R0, R162, R0 ;  /* 0x00000000a2007221 */ /* 0x000fe20000010000 */
[----:B------:R-:W-:-:S02]  /*10d70*/  F2FP.BF16.F32.PACK_AB R158, R199, R197 ;  /* 0x000000c5c79e723e */ /* 0x000fc400000010ff */
[----:B------:R-:W-:Y:S01]  /*10d80*/  F2FP.BF16.F32.PACK_AB R161, R12, R162 ;  /* 0x000000a20ca1723e */ /* 0x000fe200000010ff */
[-C--:B------:R-:W-:Y:S01]  /*10d90*/  FMUL.FTZ R26, R26, R174.reuse ;  /* 0x000000ae1a1a7220 */ /* 0x080fe20000410000 */
[----:B------:R-:W-:Y:S01]  /*10da0*/  R2UR UR6, R170 ;  /* 0x00000000aa0672ca */ /* 0x000fe200000e0000 */
[-C--:B------:R-:W-:Y:S01]  /*10db0*/  FMUL.FTZ R27, R27, R174.reuse ;  /* 0x000000ae1b1b7220 */ /* 0x080fe20000410000 */
[----:B------:R-:W-:Y:S01]  /*10dc0*/  R2UR UR7, R171 ;  /* 0x00000000ab0772ca */ /* 0x000fe200000e0000 */
[-C--:B------:R-:W-:Y:S01]  /*10dd0*/  FMUL.FTZ R30, R30, R174.reuse ;  /* 0x000000ae1e1e7220 */ /* 0x080fe20000410000 */
[----:B------:R-:W-:Y:S01]  /*10de0*/  F2FP.BF16.F32.PACK_AB R160, R169, R165 ;  /* 0x000000a5a9a0723e */ /* 0x000fe200000010ff */
[----:B------:R-:W-:Y:S01]  /*10df0*/  FMUL.FTZ R31, R31, R174 ;  /* 0x000000ae1f1f7220 */ /* 0x000fe20000410000 */
[----:B----4-:R-:W-:Y:S01]  /*10e00*/  F2FP.BF16.F32.PACK_AB R162, R180, R172 ;  /* 0x000000acb4a2723e */ /* 0x010fe200000010ff */
[----:B------:R-:W-:Y:S01]  /*10e10*/  FMUL.FTZ R34, R34, R174 ;  /* 0x000000ae22227220 */ /* 0x000fe20000410000 */
[----:B------:R-:W-:Y:S01]  /*10e20*/  F2FP.BF16.F32.PACK_AB R163, R175, R200 ;  /* 0x000000c8afa3723e */ /* 0x000fe200000010ff */
        /* <DEDUP_REMOVED lines=59> */
[----:B-----5:R-:W-:-:S02]  /*111e0*/  F2FP.BF16.F32.PACK_AB R164, R176, R173 ;  /* 0x000000adb0a4723e */ /* 0x020fc400000010ff */
[----:B------:R-:W-:Y:S02]  /*111f0*/  F2FP.BF16.F32.PACK_AB R165, R179, R178 ;  /* 0x000000b2b3a5723e */ /* 0x000fe400000010ff */
[----:B------:R-:W-:Y:S02]  /*11200*/  F2FP.BF16.F32.PACK_AB R166, R181, R177 ;  /* 0x000000b1b5a6723e */ /* 0x000fe400000010ff */
[----:B------:R-:W-:Y:S01]  /*11210*/  F2FP.BF16.F32.PACK_AB R167, R183, R182 ;  /* 0x000000b6b7a7723e */ /* 0x000fe200000010ff */
[----:B------:R0:W-:Y:S04]  /*11220*/  STSM.16.M88.4 [R226+0x36400], R152 ;  /* 0x03640098e2007844 */ /* 0x0001e80000000200 */
[----:B------:R1:W-:Y:S04]  /*11230*/  STSM.16.M88.4 [R229], R156 ;  /* 0x0000009ce5007844 */ /* 0x0003e80000000200 */
[----:B------:R1:W-:Y:S04]  /*11240*/  STSM.16.M88.4 [R227], R160 ;  /* 0x000000a0e3007844 */ /* 0x0003e80000000200 */
[----:B------:R1:W-:Y:S01]  /*11250*/  STSM.16.M88.4 [R228], R164 ;  /* 0x000000a4e4007844 */ /* 0x0003e20000000200 */
[----:B------:R-:W-:-:S06]  /*11260*/  WARPGROUP.ARRIVE ;  /* 0x00000000000079c5 */ /* 0x000fcc0000000000 */
[----:B------:R-:W-:Y:S03]  /*11270*/  HGMMA.64x256x16.F32.BF16 R24, R152, gdesc[UR4].tnspB, R24, gsb0 ;  /* 0x43e0000498187df0 */ /* 0x000fe60008001818 */
[----:B------:R-:W-:Y:S02]  /*11280*/  WARPGROUP.DEPBAR.LE gsb0, 0x0 ;  /* 0x00008000000079c5 */ /* 0x000fe40000010000 */
[----:B0-----:R-:W-:Y:S02]  /*11290*/  VIADD R152, R170, 0x80 ;  /* 0x00000080aa987836 */ /* 0x001fe40000000000 */
[----:B------:R-:W-:-:S03]  /*112a0*/  IMAD.MOV.U32 R153, RZ, RZ, 0x40000040 ;  /* 0x40000040ff997424 */ /* 0x000fc600078e00ff */
[----:B------:R-:W-:Y:S02]  /*112b0*/  R2UR UR6, R152 ;  /* 0x00000000980672ca */ /* 0x000fe400000e0000 */
[----:B------:R-:W-:Y:S01]  /*112c0*/  R2UR UR7, R153 ;  /* 0x00000000990772ca */ /* 0x000fe200000e0000 */
[----:B------:R-:W-:-:S15]  /*112d0*/  WARPGROUP.ARRIVE ;  /* 0x00000000000079c5 */ /* 0x000fde0000000000 */
[----:B------:R-:W-:Y:S01]  /*112e0*/  HGMMA.64x256x16.F32.BF16 R24, R156, gdesc[UR4].tnspB, R24, gsb0 ;  /* 0x43e000049c187df0 */ /* 0x000fe20008001818 */
[----:B------:R-:W-:Y:S02]  /*112f0*/  VIADD R152, R170, 0x100 ;  /* 0x00000100aa987836 */ /* 0x000fe40000000000 */
[----:B------:R-:W-:-:S03]  /*11300*/  IMAD.MOV.U32 R153, RZ, RZ, 0x40000040 ;  /* 0x40000040ff997424 */ /* 0x000fc600078e00ff */
[----:B------:R-:W-:Y:S02]  /*11310*/  R2UR UR6, R152 ;  /* 0x00000000980672ca */ /* 0x000fe400000e0000 */
[----:B------:R-:W-:Y:S01]  /*11320*/  R2UR UR7, R153 ;  /* 0x00000000990772ca */ /* 0x000fe200000e0000 */
[----:B------:R-:W-:Y:S02]  /*11330*/  VIADD R170, R170, 0x180 ;  /* 0x00000180aaaa7836 */ /* 0x000fe40000000000 */
[----:B------:R-:W-:Y:S01]  /*11340*/  IMAD.MOV.U32 R171, RZ, RZ, 0x40000040 ;  /* 0x40000040ffab7424 */ /* 0x000fe200078e00ff */
[----:B------:R-:W-:Y:S02]  /*11350*/  WARPGROUP.DEPBAR.LE gsb0, 0x0 ;  /* 0x00008000000079c5 */ /* 0x000fe40000010000 */
[----:B------:R-:W-:-:S14]  /*11360*/  WARPGROUP.ARRIVE ;  /* 0x00000000000079c5 */ /* 0x000fdc0000000000 */
[----:B------:R-:W-:Y:S01]  /*11370*/  HGMMA.64x256x16.F32.BF16 R24, R160, gdesc[UR4].tnspB, R24, gsb0 ;  /* 0x43e00004a0187df0 */ /* 0x000fe20008001818 */
[----:B------:R-:W-:Y:S02]  /*11380*/  R2UR UR6, R170 ;  /* 0x00000000aa0672ca */ /* 0x000fe400000e0000 */
[----:B------:R-:W-:Y:S01]  /*11390*/  R2UR UR7, R171 ;  /* 0x00000000ab0772ca */ /* 0x000fe200000e0000 */
        /* <DEDUP_REMOVED lines=28> */
.L_x_8712:
[C---:B------:R-:W-:Y:S01]  /*11560*/  ISETP.GT.AND P1, PT, R15.reuse, R211, PT ;  /* 0x000000d30f00720c */ /* 0x040fe20003f24270 */
        /* <DEDUP_REMOVED lines=9> */
.L_x_8700:
[----:B------:R-:W-:Y:S05]  /*11600*/  BSYNC B1 ;  /* 0x0000000000017941 */ /* 0x000fea0003800000 */
.L_x_8699:
[----:B------:R-:W-:Y:S01]  /*11610*/  ISETP.GE.AND P1, PT, R15, RZ, PT ;  /* 0x000000ff0f00720c */ /* 0x000fe20003f26270 */
[----:B------:R-:W-:-:S12]  /*11620*/  BSSY B0, `(.L_x_8714) ;  /* 0x000036c000007945 */ /* 0x000fd80003800000 */
[----:B------:R-:W-:Y:S05]  /*11630*/  @!P1 BRA `(.L_x_8715) ;  /* 0x0000003400a89947 */ /* 0x000fea0003800000 */
[----:B------:R-:W-:Y:S02]  /*11640*/  IMAD.MOV.U32 R21, RZ, RZ, R168 ;  /* 0x000000ffff157224 */ /* 0x000fe400078e00a8 */
[----:B------:R-:W-:Y:S02]  /*11650*/  IMAD.MOV.U32 R197, RZ, RZ, R14 ;  /* 0x000000ffffc57224 */ /* 0x000fe400078e000e */
[----:B------:R-:W-:-:S07]  /*11660*/  IMAD.MOV.U32 R196, RZ, RZ, R19 ;  /* 0x000000ffffc47224 */ /* 0x000fce00078e0013 */
.L_x_8728:
[----:B------:R-:W-:-:S05]  /*11670*/  VIADD R19, R196, 0x1 ;  /* 0x00000001c4137836 */ /* 0x000fca0000000000 */
[----:B------:R-:W-:-:S04]  /*11680*/  ISETP.NE.AND P1, PT, R19, 0x2, PT ;  /* 0x000000021300780c */ /* 0x000fc80003f25270 */
[----:B------:R-:W-:Y:S02]  /*11690*/  SEL R13, RZ, 0x1, P1 ;  /* 0x00000001ff0d7807 */ /* 0x000fe40000800000 */
[----:B------:R-:W-:Y:S02]  /*116a0*/  SEL R19, R19, RZ, P1 ;  /* 0x000000ff13137207 */ /* 0x000fe40000800000 */
[----:B------:R-:W-:Y:S01]  /*116b0*/  LOP3.LUT R23, R23, R13, RZ, 0x3c, !PT ;  /* 0x0000000d17177212 */ /* 0x000fe200078e3cff */
[----:B-1----:R-:W-:Y:S06]  /*116c0*/  @!P0 BRA `(.L_x_8716) ;  /* 0x0000000000048947 */ /* 0x002fec0003800000 */
[----:B------:R-:W-:Y:S01]  /*116d0*/  BPT.TRAP 0x1 ;  /* 0x000000040000795c */ /* 0x000fe20000300000 */
.L_x_8716:
[----:B0-----:R-:W-:Y:S01]  /*116e0*/  IMAD R20, R19, 0x8, R18 ;  /* 0x0000000813147824 */ /* 0x001fe200078e0212 */
[----:B------:R-:W-:-:S04]  /*116f0*/  SHF.L.U32 R13, R23, 0x1f, RZ ;  /* 0x0000001f170d7819 */ /* 0x000fc800000006ff */
[----:B------:R0:W1:Y:S01]  /*11700*/  SYNCS.PHASECHK.TRANS64.TRYWAIT P1, [R20+URZ+0x38830], R13 ;  /* 0x0388300d140075a7 */ /* 0x000062000802017f */
[----:B------:R-:W-:Y:S05]  /*11710*/  @!P0 BRA `(.L_x_8717) ;  /* 0x0000000000048947 */ /* 0x000fea0003800000 */
[----:B------:R-:W-:Y:S01]  /*11720*/  BPT.TRAP 0x1 ;  /* 0x000000040000795c */ /* 0x000fe20000300000 */
.L_x_8717:
[----:B------:R-:W-:Y:S01]  /*11730*/  BSSY B1, `(.L_x_8718) ;  /* 0x0000006000017945 */ /* 0x000fe20003800000 */
[----:B------:R-:W-:Y:S02]  /*11740*/  IMAD R156, R19, 0x200, R204 ;  /* 0x00000200139c7824 */ /* 0x000fe400078e02cc */
[----:B------:R-:W-:Y:S01]  /*11750*/  IMAD.MOV.U32 R157, RZ, RZ, 0x40000040 ;  /* 0x40000040ff9d7424 */ /* 0x000fe200078e00ff */
[----:B-1----:R-:W-:Y:S06]  /*11760*/  @P1 BRA `(.L_x_8719) ;  /* 0x0000000000081947 */ /* 0x002fec0003800000 */
[----:B------:R-:W1:Y:S02]  /*11770*/  SYNCS.PHASECHK.TRANS64.TRYWAIT P1, [R20+URZ+0x38830], R13 ;  /* 0x0388300d140075a7 */ /* 0x000e64000802017f */
[----:B-1----:R-:W-:Y:S05]  /*11780*/  @!P1 BRA `(.L_x_8720) ;  /* 0x0000010800289947 */ /* 0x002fea0003800000 */
.L_x_8719:
[----:B------:R-:W-:Y:S05]  /*11790*/  BSYNC B1 ;  /* 0x0000000000017941 */ /* 0x000fea0003800000 */
.L_x_8718:
        /* <DEDUP_REMOVED lines=36> */
.L_x_8721:
[----:B------:R2:W3:Y:S01]  /*119e0*/  SYNCS.PHASECHK.TRANS64.TRYWAIT P1, [R20+URZ+0x38850], R13 ;  /* 0x0388500d140075a7 */ /* 0x0004e2000802017f */
[----:B------:R-:W-:Y:S05]  /*119f0*/  @!P0 BRA `(.L_x_8722) ;  /* 0x0000000000048947 */ /* 0x000fea0003800000 */
[----:B------:R-:W-:Y:S01]  /*11a00*/  BPT.TRAP 0x1 ;  /* 0x000000040000795c */ /* 0x000fe20000300000 */
.L_x_8722:
[----:B------:R-:W-:Y:S04]  /*11a10*/  BSSY B1, `(.L_x_8723) ;  /* 0x0000004000017945 */ /* 0x000fe80003800000 */
[----:B---3--:R-:W-:Y:S05]  /*11a20*/  @P1 BRA `(.L_x_8724) ;  /* 0x0000000000081947 */ /* 0x008fea0003800000 */
[----:B------:R-:W3:Y:S02]  /*11a30*/  SYNCS.PHASECHK.TRANS64.TRYWAIT P1, [R20+URZ+0x38850], R13 ;  /* 0x0388500d140075a7 */ /* 0x000ee4000802017f */
[----:B---3--:R-:W-:Y:S05]  /*11a40*/  @!P1 BRA `(.L_x_8725) ;  /* 0x00000104008c9947 */ /* 0x008fea0003800000 */
.L_x_8724:
[----:B------:R-:W-:Y:S05]  /*11a50*/  BSYNC B1 ;  /* 0x0000000000017941 */ /* 0x000fea0003800000 */
.L_x_8723:
        /* <DEDUP_REMOVED lines=392> */
.L_x_8726:
        /* <DEDUP_REMOVED lines=83> */
[----:B------:R-:W-:-:S02]  /*13810*/  FFMA.FTZ R181, R181, R13, -R197 ;  /* 0x0000000db5b57223 */ /* 0x000fc400000108c5 */
        /* <DEDUP_REMOVED lines=36> */
[-C--:B------:R-:W-:Y:S01]  /*13a60*/  FMUL.FTZ R45, R45, R157.reuse ;  /* 0x0000009d2d2d7220 */ /* 0x080fe20000410000 */
[-C--:B------:R-:W-:Y:S01]  /*13a70*/  FMUL.FTZ R48, R48, R157.reuse ;  /* 0x0000009d30307220 */ /* 0x080fe20000410000 */
[-C--:B------:R-:W-:Y:S01]  /*13a80*/  FMUL.FTZ R49, R49, R157.reuse ;  /* 0x0000009d31317220 */ /* 0x080fe20000410000 */
[-C--:B------:R-:W-:Y:S01]  /*13a90*/  FMUL.FTZ R52, R52, R157.reuse ;  /* 0x0000009d34347220 */ /* 0x080fe20000410000 */
[-C--:B------:R-:W-:Y:S01]  /*13aa0*/  FMUL.FTZ R53, R53, R157.reuse ;  /* 0x0000009d35357220 */ /* 0x080fe20000410000 */
[----:B------:R-:W-:Y:S01]  /*13ab0*/  FMUL.FTZ R56, R56, R157 ;  /* 0x0000009d38387220 */ /* 0x000fe20000410000 */
[----:B0-----:R-:W-:Y:S01]  /*13ac0*/  FMNMX.FTZ R168, R154, R21, !PT ;  /* 0x000000159aa87209 */ /* 0x001fe20007810000 */
[----:B------:R-:W0:Y:S01]  /*13ad0*/  MUFU.TANH R167, R167 ;  /* 0x000000a700a77308 */ /* 0x000e220000002400 */
[-C--:B------:R-:W-:Y:S01]  /*13ae0*/  FMUL.FTZ R57, R57, R157.reuse ;  /* 0x0000009d39397220 */ /* 0x080fe20000410000 */
[-C--:B------:R-:W-:Y:S01]  /*13af0*/  FMUL.FTZ R60, R60, R157.reuse ;  /* 0x0000009d3c3c7220 */ /* 0x080fe20000410000 */
[----:B------:R-:W-:Y:S01]  /*13b00*/  FMNMX.FTZ R168, R155, R168, !PT ;  /* 0x000000a89ba87209 */ /* 0x000fe20007810000 */
[-C--:B------:R-:W-:Y:S01]  /*13b10*/  FMUL.FTZ R61, R61, R157.reuse ;  /* 0x0000009d3d3d7220 */ /* 0x080fe20000410000 */
        /* <DEDUP_REMOVED lines=64> */
[----:B------:R-:W-:-:S03]  /*13f20*/  FMUL.FTZ R149, R149, R157 ;  /* 0x0000009d95957220 */ /* 0x000fc60000410000 */
[----:B------:R-:W1:Y:S01]  /*13f30*/  MUFU.EX2 R160, R160 ;  /* 0x000000a000a07308 */ /* 0x000e620000000800 */
[----:B0-----:R-:W-:-:S05]  /*13f40*/  FMNMX.FTZ R168, R182, R168, !PT ;  /* 0x000000a8b6a87209 */ /* 0x001fca0007810000 */
        /* <DEDUP_REMOVED lines=17> */
[----:B--2---:R-:W-:Y:S01]  /*14060*/  FMNMX.FTZ R168, R168, R183, !PT ;  /* 0x000000b7a8a87209 */ /* 0x004fe20007810000 */
[----:B------:R-:W-:-:S04]  /*14070*/  @!P1 IMAD R183, R196, 0x40, R194 ;  /* 0x00000040c4b79824 */ /* 0x000fc800078e02c2 */
[C---:B------:R-:W-:Y:S01]  /*14080*/  FADD.FTZ R21, -R168.reuse, R21 ;  /* 0x00000015a8157221 */ /* 0x040fe20000010100 */
[----:B------:R-:W2:Y:S01]  /*14090*/  MUFU.EX2 R176, R176 ;  /* 0x000000b000b07308 */ /* 0x000ea20000000800 */
[----:B------:R-:W-:Y:S02]  /*140a0*/  @!P1 IMAD R183, R183, 0x4, R18 ;  /* 0x00000004b7b79824 */ /* 0x000fe400078e0212 */
[-C--:B------:R-:W-:Y:S01]  /*140b0*/  FMUL.FTZ R197, R168, R13.reuse ;  /* 0x0000000da8c57220 */ /* 0x080fe20000410000 */
[-C--:B------:R-:W-:Y:S01]  /*140c0*/  FMUL.FTZ R21, R21, R13.reuse ;  /* 0x0000000d15157220 */ /* 0x080fe20000410000 */
[----:B-1----:R-:W-:Y:S01]  /*140d0*/  FADD.FTZ R0, R172, R0 ;  /* 0x00000000ac007221 */ /* 0x002fe20000010000 */
[----:B------:R-:W-:Y:S01]  /*140e0*/  @!P1 STS [R183+0x38400], R157 ;  /* 0x0384009db7009388 */ /* 0x000fe20000000800 */
        /* <DEDUP_REMOVED lines=15> */
[----:B------:R-:W-:Y:S01]  /*141e0*/  FFMA.FTZ R159, R182, R13, -R197 ;  /* 0x0000000db69f7223 */ /* 0x000fe200000108c5 */
[----:B0-----:R-:W-:Y:S01]  /*141f0*/  FADD.FTZ R0, R173, R0 ;  /* 0x00000000ad007221 */ /* 0x001fe20000010000 */
[----:B------:R-:W0:Y:S01]  /*14200*/  MUFU.EX2 R166, R180 ;  /* 0x000000b400a67308 */ /* 0x000e220000000800 */
[----:B------:R-:W-:-:S02]  /*14210*/  IMAD R170, R19, 0x1000, R208 ;  /* 0x0000100013aa7824 */ /* 0x000fc400078e02d0 */
[----:B--2---:R-:W-:Y:S01]  /*14220*/  FADD.FTZ R0, R176, R0 ;  /* 0x00000000b0007221 */ /* 0x004fe20000010000 */
[----:B------:R-:W-:Y:S02]  /*14230*/  IMAD.MOV.U32 R171, RZ, RZ, 0x40000040 ;  /* 0x40000040ffab7424 */ /* 0x000fe400078e00ff */
[----:B------:R-:W-:Y:S01]  /*14240*/  R2UR UR6, R170 ;  /* 0x00000000aa0672ca */ /* 0x000fe200000e0000 */
[----:B-1----:R-:W-:Y:S01]  /*14250*/  FADD.FTZ R0, R177, R0 ;  /* 0x00000000b1007221 */ /* 0x002fe20000010000 */
[----:B------:R-:W-:Y:S01]  /*14260*/  MUFU.EX2 R200, R200 ;  /* 0x000000c800c87308 */ /* 0x000fe20000000800 */
[----:B---3--:R1:W-:Y:S01]  /*14270*/  @!P1 STS [R183+0x38420], R21 ;  /* 0x03842015b7009388 */ /* 0x0083e20000000800 */
[----:B------:R-:W-:Y:S01]  /*14280*/  R2UR UR7, R171 ;  /* 0x00000000ab0772ca */ /* 0x000fe200000e0000 */
[-C--:B------:R-:W-:Y:S01]  /*14290*/  FMUL.FTZ R26, R26, R21.reuse ;  /* 0x000000151a1a7220 */ /* 0x080fe20000410000 */
[-C--:B------:R-:W-:Y:S01]  /*142a0*/  FMUL.FTZ R27, R27, R21.reuse ;  /* 0x000000151b1b7220 */ /* 0x080fe20000410000 */
[-C--:B------:R-:W-:Y:S01]  /*142b0*/  FMUL.FTZ R30, R30, R21.reuse ;  /* 0x000000151e1e7220 */ /* 0x080fe20000410000 */
[-C--:B------:R-:W-:Y:S01]  /*142c0*/  FMUL.FTZ R31, R31, R21.reuse ;  /* 0x000000151f1f7220 */ /* 0x080fe20000410000 */
[-C--:B------:R-:W-:Y:S01]  /*142d0*/  FMUL.FTZ R34, R34, R21.reuse ;  /* 0x0000001522227220 */ /* 0x080fe20000410000 */
[----:B------:R-:W-:Y:S01]  /*142e0*/  MUFU.EX2 R202, R202 ;  /* 0x000000ca00ca7308 */ /* 0x000fe20000000800 */
[----:B0-----:R-:W-:Y:S01]  /*142f0*/  FADD.FTZ R0, R166, R0 ;  /* 0x00000000a6007221 */ /* 0x001fe20000010000 */
[----:B------:R-:W-:Y:S01]  /*14300*/  FMUL.FTZ R35, R35, R21 ;  /* 0x0000001523237220 */ /* 0x000fe20000410000 */
[-CC-:B-1----:R-:W-:Y:S01]  /*14310*/  FFMA.FTZ R183, R167, R13.reuse, -R197.reuse ;  /* 0x0000000da7b77223 */ /* 0x182fe200000108c5 */
[----:B------:R-:W-:Y:S01]  /*14320*/  FFMA.FTZ R167, R178, R13, -R197 ;  /* 0x0000000db2a77223 */ /* 0x000fe200000108c5 */
        /* <DEDUP_REMOVED lines=30> */
[----:B------:R-:W-:Y:S01]  /*14510*/  F2FP.BF16.F32.PACK_AB R156, R161, R160 ;  /* 0x000000a0a19c723e */ /* 0x000fe200000010ff */
[----:B------:R-:W-:Y:S01]  /*14520*/  FMUL.FTZ R86, R86, R21 ;  /* 0x0000001556567220 */ /* 0x000fe20000410000 */
        /* <DEDUP_REMOVED lines=30> */
[----:B------:R-:W-:Y:S01]  /*14710*/  F2FP.BF16.F32.PACK_AB R164, R177, R176 ;  /* 0x000000b0b1a4723e */ /* 0x000fe200000010ff */
        /* <DEDUP_REMOVED lines=11> */
[----:B------:R-:W-:Y:S01]  /*147d0*/  IMAD.MOV.U32 R171, RZ, RZ, 0x40000040 ;  /* 0x40000040ffab7424 */ /* 0x000fe200078e00ff */
[----:B------:R-:W-:Y:S01]  /*147e0*/  MUFU.EX2 R180, R201 ;  /* 0x000000c900b47308 */ /* 0x000fe20000000800 */
[----:B0-----:R-:W-:Y:S01]  /*147f0*/  F2FP.BF16.F32.PACK_AB R153, R202, R200 ;  /* 0x000000c8ca99723e */ /* 0x001fe200000010ff */
[----:B------:R-:W-:Y:S01]  /*14800*/  FFMA.FTZ R12, R21, R12, R200 ;  /* 0x0000000c150c7223 */ /* 0x000fe200000100c8 */
[----:B------:R-:W-:-:S03]  /*14810*/  FADD.FTZ R0, R197, R0 ;  /* 0x00000000c5007221 */ /* 0x000fc60000010000 */
[----:B------:R-:W-:Y:S02]  /*14820*/  FADD.FTZ R12, R202, R12 ;  /* 0x0000000cca0c7221 */ /* 0x000fe40000010000 */
[----:B------:R0:W2:Y:S01]  /*14830*/  MUFU.EX2 R198, R162 ;  /* 0x000000a200c67308 */ /* 0x0000a20000000800 */
[----:B-1----:R-:W-:Y:S01]  /*14840*/  F2FP.BF16.F32.PACK_AB R157, R179, R178 ;  /* 0x000000b2b39d723e */ /* 0x002fe200000010ff */
[----:B------:R-:W-:-:S04]  /*14850*/  FADD.FTZ R12, R174, R12 ;  /* 0x0000000cae0c7221 */ /* 0x000fc80000010000 */
[----:B------:R-:W-:Y:S02]  /*14860*/  FADD.FTZ R12, R175, R12 ;  /* 0x0000000caf0c7221 */ /* 0x000fe40000010000 */
[----:B------:R2:W-:Y:S01]  /*14870*/  MUFU.EX2 R169, R163 ;  /* 0x000000a300a97308 */ /* 0x0005e20000000800 */
[----:B0-----:R-:W-:Y:S01]  /*14880*/  F2FP.BF16.F32.PACK_AB R162, R173, R172 ;  /* 0x000000acada2723e */ /* 0x001fe200000010ff */
[----:B------:R-:W-:-:S04]  /*14890*/  FADD.FTZ R12, R178, R12 ;  /* 0x0000000cb20c7221 */ /* 0x000fc80000010000 */
[----:B------:R-:W-:Y:S02]  /*148a0*/  FADD.FTZ R12, R179, R12 ;  /* 0x0000000cb30c7221 */ /* 0x000fe40000010000 */
[----:B------:R-:W0:Y:S01]  /*148b0*/  MUFU.EX2 R172, R167 ;  /* 0x000000a700ac7308 */ /* 0x000e220000000800 */
[----:B--2---:R-:W-:Y:S01]  /*148c0*/  F2FP.BF16.F32.PACK_AB R163, R198, R196 ;  /* 0x000000c4c6a3723e */ /* 0x004fe200000010ff */
[----:B------:R-:W-:-:S04]  /*148d0*/  FADD.FTZ R12, R180, R12 ;  /* 0x0000000cb40c7221 */ /* 0x000fc80000010000 */
[----:B------:R-:W-:Y:S02]  /*148e0*/  FADD.FTZ R12, R181, R12 ;  /* 0x0000000cb50c7221 */ /* 0x000fe40000010000 */
[----:B------:R1:W-:Y:S02]  /*148f0*/  MUFU.EX2 R173, R155 ;  /* 0x0000009b00ad7308 */ /* 0x0003e40000000800 */
[----:B------:R-:W-:-:S04]  /*14900*/  FADD.FTZ R12, R182, R12 ;  /* 0x0000000cb60c7221 */ /* 0x000fc80000010000 */
[----:B------:R-:W-:Y:S02]  /*14910*/  FADD.FTZ R12, R183, R12 ;  /* 0x0000000cb70c7221 */ /* 0x000fe40000010000 */
[----:B------:R2:W3:Y:S01]  /*14920*/  MUFU.EX2 R176, R159 ;  /* 0x0000009f00b07308 */ /* 0x0004e20000000800 */
[----:B-1----:R-:W-:Y:S01]  /*14930*/  F2FP.BF16.F32.PACK_AB R155, R175, R174 ;  /* 0x000000aeaf9b723e */ /* 0x002fe200000010ff */
[----:B------:R-:W-:Y:S01]  /*14940*/  BAR.SYNC.DEFER_BLOCKING 0xf, 0x100 ;  /* 0x03c4000000007b1d */ /* 0x000fe20000010000 */
[----:B0-----:R-:W-:Y:S01]  /*14950*/  F2FP.BF16.F32.PACK_AB R165, R172, R169 ;  /* 0x000000a9aca5723e */ /* 0x001fe200000010ff */
[----:B------:R-:W-:-:S04]  /*14960*/  FADD.FTZ R12, R196, R12 ;  /* 0x0000000cc40c7221 */ /* 0x000fc80000010000 */
[----:B------:R-:W-:Y:S01]  /*14970*/  FADD.FTZ R12, R198, R12 ;  /* 0x0000000cc60c7221 */ /* 0x000fe20000010000 */
[----:B--2---:R-:W-:-:S03]  /*14980*/  F2FP.BF16.F32.PACK_AB R159, R181, R180 ;  /* 0x000000b4b59f723e */ /* 0x004fc600000010ff */
[----:B------:R-:W-:-:S04]  /*14990*/  FADD.FTZ R12, R169, R12 ;  /* 0x0000000ca90c7221 */ /* 0x000fc80000010000 */
[----:B------:R-:W-:Y:S01]  /*149a0*/  FADD.FTZ R12, R172, R12 ;  /* 0x0000000cac0c7221 */ /* 0x000fe20000010000 */
[----:B---3--:R-:W-:-:S03]  /*149b0*/  F2FP.BF16.F32.PACK_AB R167, R176, R173 ;  /* 0x000000adb0a7723e */ /* 0x008fc600000010ff */
[----:B------:R-:W-:-:S04]  /*149c0*/  FADD.FTZ R12, R173, R12 ;  /* 0x0000000cad0c7221 */ /* 0x000fc80000010000 */
        /* <DEDUP_REMOVED lines=40> */
.L_x_8727:
        /* <DEDUP_REMOVED lines=9> */
.L_x_8715:
[----:B------:R-:W-:Y:S05]  /*14ce0*/  BSYNC B0 ;  /* 0x0000000000007941 */ /* 0x000fea0003800000 */
.L_x_8714:
[----:B01----:R-:W2:Y:S04]  /*14cf0*/  LDL.LU R20, [R1+0x58] ;  /* 0x0000580001147983 */ /* 0x003ea80000300800 */
[----:B------:R-:W0:Y:S04]  /*14d00*/  SHFL.BFLY PT, R3, R0, 0x2, 0x1f ;  /* 0x0c401f0000037f89 */ /* 0x000e2800000e0000 */
[----:B------:R-:W1:Y:S01]  /*14d10*/  SHFL.BFLY PT, R5, R12, 0x2, 0x1f ;  /* 0x0c401f000c057f89 */ /* 0x000e6200000e0000 */
[----:B0-----:R-:W-:Y:S01]  /*14d20*/  FADD.FTZ R3, R3, R0 ;  /* 0x0000000003037221 */ /* 0x001fe20000010000 */
[----:B------:R-:W-:-:S02]  /*14d30*/  IMAD.MOV.U32 R0, RZ, RZ, -0x800000 ;  /* 0xff800000ff007424 */ /* 0x000fc400078e00ff */
[----:B-1----:R-:W-:Y:S02]  /*14d40*/  FADD.FTZ R4, R5, R12 ;  /* 0x0000000c05047221 */ /* 0x002fe40000010000 */
        /* <DEDUP_REMOVED lines=9> */
[C---:B------:R-:W-:Y:S01]  /*14de0*/  @P0 FMUL.FTZ R9, R13.reuse, 0.69314718246459960938 ;  /* 0x3f3172180d090820 */ /* 0x040fe20000410000 */
[----:B------:R-:W-:-:S06]  /*14df0*/  @P1 FMUL.FTZ R4, R13, 0.69314718246459960938 ;  /* 0x3f3172180d041820 */ /* 0x000fcc0000410000 */
[----:B------:R-:W1:Y:S01]  /*14e00*/  @P1 MUFU.LG2 R6, R7 ;  /* 0x0000000700061308 */ /* 0x000e620000000c00 */
[----:B0-----:R-:W-:-:S04]  /*14e10*/  @P0 FMUL.FTZ R2, R2, 0.69314718246459960938 ;  /* 0x3f31721802020820 */ /* 0x001fc80000410000 */
[----:B------:R-:W-:Y:S01]  /*14e20*/  @P0 FFMA.FTZ R0, R9, R14, R2 ;  /* 0x0000000e09000223 */ /* 0x000fe20000010002 */
[----:B------:R-:W-:Y:S02]  /*14e30*/  IMAD.MOV.U32 R2, RZ, RZ, -0x800000 ;  /* 0xff800000ff027424 */ /* 0x000fe400078e00ff */
[----:B-1----:R-:W-:-:S04]  /*14e40*/  @P1 FMUL.FTZ R3, R6, 0.69314718246459960938 ;  /* 0x3f31721806031820 */ /* 0x002fc80000410000 */
[----:B------:R-:W-:Y:S01]  /*14e50*/  @P1 FFMA.FTZ R2, R4, R168, R3 ;  /* 0x000000a804021223 */ /* 0x000fe20000010003 */
[----:B------:R-:W-:Y:S02]  /*14e60*/  IMAD.MOV R4, RZ, RZ, -R225 ;  /* 0x000000ffff047224 */ /* 0x000fe400078e0ae1 */
[----:B------:R-:W-:-:S03]  /*14e70*/  IMAD.MOV.U32 R3, RZ, RZ, RZ ;  /* 0x000000ffff037224 */ /* 0x000fc600078e00ff */
[----:B------:R-:W-:Y:S01]  /*14e80*/  ISETP.NE.AND P2, PT, R193, R4, PT ;  /* 0x00000004c100720c */ /* 0x000fe20003f45270 */
[----:B------:R-:W-:Y:S02]  /*14e90*/  IMAD.MOV.U32 R4, RZ, RZ, RZ ;  /* 0x000000ffff047224 */ /* 0x000fe400078e00ff */
[----:B------:R-:W0:Y:S01]  /*14ea0*/  @P0 MUFU.RCP R3, R5 ;  /* 0x0000000500030308 */ /* 0x000e220000001000 */
[----:B------:R-:W-:-:S07]  /*14eb0*/  PLOP3.LUT P0, PT, PT, PT, PT, 0x8, 0x0 ;  /* 0x000000000000781c */ /* 0x000fce0003f0e170 */
[----:B------:R-:W1:Y:S02]  /*14ec0*/  @P1 MUFU.RCP R4, R7 ;  /* 0x0000000700041308 */ /* 0x000e640000001000 */
[C---:B------:R-:W-:Y:S02]  /*14ed0*/  @!P2 IMAD R9, R19.reuse, 0x40, R194 ;  /* 0x000000401309a824 */ /* 0x040fe400078e02c2 */
[----:B------:R-:W-:Y:S02]  /*14ee0*/  VIADD R19, R19, 0x1 ;  /* 0x0000000113137836 */ /* 0x000fe40000000000 */
[----:B------:R-:W-:-:S03]  /*14ef0*/  @!P2 IMAD R9, R9, 0x4, R18 ;  /* 0x000000040909a824 */ /* 0x000fc600078e0212 */
[----:B------:R-:W-:Y:S01]  /*14f00*/  ISETP.NE.AND P1, PT, R19, 0x2, PT ;  /* 0x000000021300780c */ /* 0x000fe20003f25270 */
[-C--:B0-----:R-:W-:Y:S01]  /*14f10*/  FMUL.FTZ R155, R28, R3.reuse ;  /* 0x000000031c9b7220 */ /* 0x081fe20000410000 */
[----:B------:R0:W-:Y:S01]  /*14f20*/  @!P2 STS [R9+0x38400], R3 ;  /* 0x038400030900a388 */ /* 0x0001e20000000800 */
        /* <DEDUP_REMOVED lines=65> */
[-C--:B0-----:R-:W-:Y:S01]  /*15340*/  FMUL.FTZ R3, R27, R4.reuse ;  /* 0x000000041b037220 */ /* 0x081fe20000410000 */
        /* <DEDUP_REMOVED lines=62> */
[----:B------:R-:W-:-:S02]  /*15730*/  SEL R4, RZ, 0x1, P1 ;  /* 0x00000001ff047807 */ /* 0x000fc40000800000 */
[----:B------:R-:W-:Y:S02]  /*15740*/  SEL R19, R19, RZ, P1 ;  /* 0x000000ff13137207 */ /* 0x000fe40000800000 */
[----:B------:R-:W-:Y:S01]  /*15750*/  LOP3.LUT R23, R23, R4, RZ, 0x3c, !PT ;  /* 0x0000000417177212 */ /* 0x000fe200078e3cff */
[----:B--2---:R-:W-:-:S05]  /*15760*/  VIADD R20, R20, 0x1 ;  /* 0x0000000114147836 */ /* 0x004fca0000000000 */
[----:B------:R0:W-:Y:S01]  /*15770*/  STL [R1+0x58], R20 ;  /* 0x0000581401007387 */ /* 0x0001e20000100800 */
[----:B------:R-:W-:Y:S06]  /*15780*/  BAR.ARV 0xe, 0x100 ;  /* 0x0384000000007b1d */ /* 0x000fec0000002000 */
.L_x_8648:
[----:B------:R-:W-:Y:S05]  /*15790*/  BSYNC B7 ;  /* 0x0000000000077941 */ /* 0x000fea0003800000 */
.L_x_8646:
        /* <DEDUP_REMOVED lines=10> */
[----:B------:R-:W2:Y:S01]  /*15840*/  S2R R45, SR_SWINHI ;  /* 0x00000000002d7919 */ /* 0x000ea20000002f00 */
[----:B------:R-:W-:Y:S01]  /*15850*/  F2FP.BF16.F32.PACK_AB R7, R31, R7 ;  /* 0x000000071f07723e */ /* 0x000fe200000010ff */
[----:B------:R-:W-:Y:S01]  /*15860*/  ULDC.64 UR4, c[0x0][0xd00] ;  /* 0x0003400000047ab9 */ /* 0x000fe20000000a00 */
[----:B-1----:R-:W-:Y:S01]  /*15870*/  F2FP.BF16.F32.PACK_AB R4, R6, R8 ;  /* 0x000000080604723e */ /* 0x002fe200000010ff */
[----:B------:R-:W3:Y:S04]  /*15880*/  LDL.LU R70, [R1+0x4c] ;  /* 0x00004c0001467983 */ /* 0x000ee80000300800 */
[----:B------:R-:W3:Y:S01]  /*15890*/  LDL.LU R66, [R1+0x50] ;  /* 0x0000500001427983 */ /* 0x000ee20000300800 */
[----:B------:R-:W-:-:S02]  /*158a0*/  F2FP.BF16.F32.PACK_AB R5, R3, R5 ;  /* 0x000000050305723e */ /* 0x000fc400000010ff */
[----:B0-----:R-:W-:Y:S02]  /*158b0*/  MOV R20, R18 ;  /* 0x0000001200147202 */ /* 0x001fe40000000f00 */
[----:B--2---:R-:W-:Y:S02]  /*158c0*/  MOV R21, R45 ;  /* 0x0000002d00157202 */ /* 0x004fe40000000f00 */
[----:B------:R-:W-:Y:S02]  /*158d0*/  F2FP.BF16.F32.PACK_AB R6, R152, R155 ;  /* 0x0000009b9806723e */ /* 0x000fe400000010ff */
[----:B------:R-:W-:Y:S02]  /*158e0*/  F2FP.BF16.F32.PACK_AB R11, R39, R11 ;  /* 0x0000000b270b723e */ /* 0x000fe400000010ff */
[----:B------:R-:W-:Y:S02]  /*158f0*/  F2FP.BF16.F32.PACK_AB R8, R10, R153 ;  /* 0x000000990a08723e */ /* 0x000fe400000010ff */
[----:B------:R-:W-:-:S02]  /*15900*/  F2FP.BF16.F32.PACK_AB R9, R35, R9 ;  /* 0x000000092309723e */ /* 0x000fc400000010ff */
[----:B------:R-:W-:Y:S01]  /*15910*/  F2FP.BF16.F32.PACK_AB R10, R14, R36 ;  /* 0x000000240e0a723e */ /* 0x000fe200000010ff */
[----:B------:R-:W0:Y:S01]  /*15920*/  S2R R90, SR_TID.X ;  /* 0x00000000005a7919 */ /* 0x000e220000002100 */
        /* <DEDUP_REMOVED lines=18> */
[----:B0-----:R-:W-:Y:S01]  /*15a50*/  VIADD R90, R90, 0xffffff80 ;  /* 0xffffff805a5a7836 */ /* 0x001fe20000000000 */
[----:B------:R-:W-:Y:S02]  /*15a60*/  F2FP.BF16.F32.PACK_AB R146, R149, R148 ;  /* 0x000000949592723e */ /* 0x000fe400000010ff */
[----:B------:R-:W-:Y:S02]  /*15a70*/  F2FP.BF16.F32.PACK_AB R147, R151, R150 ;  /* 0x000000969793723e */ /* 0x000fe400000010ff */
[----:B------:R-:W-:-:S04]  /*15a80*/  SHF.R.S32.HI R97, RZ, 0x1f, R90 ;  /* 0x0000001fff617819 */ /* 0x000fc8000001145a */
[----:B------:R-:W-:-:S04]  /*15a90*/  LEA.HI R97, R97, R90, RZ, 0x3 ;  /* 0x0000005a61617211 */ /* 0x000fc800078f18ff */
[----:B------:R-:W-:Y:S01]  /*15aa0*/  SHF.R.S32.HI R97, RZ, 0x3, R97 ;  /* 0x00000003ff617819 */ /* 0x000fe20000011461 */
[----:B------:R-:W-:Y:S01]  /*15ab0*/  BAR.SYNC.DEFER_BLOCKING 0x1, 0x100 ;  /* 0x0044000000007b1d */ /* 0x000fe20000010000 */
[----:B----4-:R-:W-:-:S03]  /*15ac0*/  IMAD.WIDE R44, R30, 0x2, R20 ;  /* 0x000000021e2c7825 */ /* 0x010fc600078e0214 */
[----:B------:R-:W-:Y:S01]  /*15ad0*/  LOP3.LUT R49, R44, 0x380, RZ, 0xc0, !PT ;  /* 0x000003802c317812 */ /* 0x000fe200078ec0ff */
[----:B------:R-:W-:-:S03]  /*15ae0*/  IMAD.MOV.U32 R31, RZ, RZ, R45 ;  /* 0x000000ffff1f7224 */ /* 0x000fc600078e002d */
[----:B------:R-:W-:-:S04]  /*15af0*/  SHF.R.U64 R49, R49, 0x3, RZ ;  /* 0x0000000331317819 */ /* 0x000fc800000012ff */
[----:B------:R-:W-:Y:S02]  /*15b00*/  LOP3.LUT R30, R49, R44, RZ, 0x3c, !PT ;  /* 0x0000002c311e7212 */ /* 0x000fe400078e3cff */
[----:B---3--:R-:W-:Y:S02]  /*15b10*/  IADD3 R24, P0, R44, 0x20, RZ ;  /* 0x000000202c187810 */ /* 0x008fe40007f1e0ff */
[----:B------:R-:W-:-:S05]  /*15b20*/  MOV R30, R30 ;  /* 0x0000001e001e7202 */ /* 0x000fca0000000f00 */
[----:B------:R0:W-:Y:S01]  /*15b30*/  STSM.16.M88.4 [R30], R4 ;  /* 0x000000041e007844 */ /* 0x0001e20000000200 */
[----:B------:R-:W-:Y:S01]  /*15b40*/  LOP3.LUT R3, R24, 0x380, RZ, 0xc0, !PT ;  /* 0x0000038018037812 */ /* 0x000fe200078ec0ff */
        /* <DEDUP_REMOVED lines=42> */
[C---:B0-----:R-:W-:Y:S02]  /*15df0*/  IADD3 R9, P0, R44.reuse, 0x4020, RZ ;  /* 0x000040202c097810 */ /* 0x041fe40007f1e0ff */
[C---:B------:R-:W-:Y:S02]  /*15e00*/  IADD3 R11, P2, R44.reuse, 0x6000, RZ ;  /* 0x000060002c0b7810 */ /* 0x040fe40007f5e0ff */
[C---:B-1----:R-:W-:Y:S02]  /*15e10*/  IADD3 R6, P6, R44.reuse, 0x6020, RZ ;  /* 0x000060202c067810 */ /* 0x042fe40007fde0ff */
        /* <DEDUP_REMOVED lines=40> */
[----:B------:R-:W-:Y:S02]  /*160a0*/  F2FP.BF16.F32.PACK_AB R4, R159, R161 ;  /* 0x000000a19f04723e */ /* 0x000fe400000010ff */
[----:B------:R-:W-:Y:S02]  /*160b0*/  F2FP.BF16.F32.PACK_AB R5, R51, R50 ;  /* 0x000000323305723e */ /* 0x000fe400000010ff */
[----:B------:R-:W-:Y:S02]  /*160c0*/  F2FP.BF16.F32.PACK_AB R6, R157, R160 ;  /* 0x000000a09d06723e */ /* 0x000fe400000010ff */
[----:B------:R-:W-:-:S02]  /*160d0*/  F2FP.BF16.F32.PACK_AB R7, R55, R54 ;  /* 0x000000363707723e */ /* 0x000fc400000010ff */
[----:B------:R-:W-:Y:S02]  /*160e0*/  LOP3.LUT R3, R44, 0x380, RZ, 0xc0, !PT ;  /* 0x000003802c037812 */ /* 0x000fe400078ec0ff */
[----:B------:R-:W-:Y:S02]  /*160f0*/  MOV R36, R48 ;  /* 0x0000003000247202 */ /* 0x000fe40000000f00 */
[----:B------:R-:W-:Y:S02]  /*16100*/  F2FP.BF16.F32.PACK_AB R8, R156, R158 ;  /* 0x0000009e9c08723e */ /* 0x000fe400000010ff */
[----:B------:R-:W-:Y:S02]  /*16110*/  F2FP.BF16.F32.PACK_AB R9, R59, R58 ;  /* 0x0000003a3b09723e */ /* 0x000fe400000010ff */
[----:B------:R-:W-:Y:S02]  /*16120*/  F2FP.BF16.F32.PACK_AB R10, R61, R60 ;  /* 0x0000003c3d0a723e */ /* 0x000fe400000010ff */
[----:B------:R-:W-:-:S02]  /*16130*/  F2FP.BF16.F32.PACK_AB R11, R63, R62 ;  /* 0x0000003e3f0b723e */ /* 0x000fc400000010ff */
[----:B------:R-:W-:Y:S02]  /*16140*/  MOV R49, R30 ;  /* 0x0000001e00317202 */ /* 0x000fe40000000f00 */
[----:B------:R-:W-:Y:S02]  /*16150*/  F2FP.BF16.F32.PACK_AB R12, R65, R64 ;  /* 0x00000040410c723e */ /* 0x000fe400000010ff */
[----:B------:R-:W-:Y:S02]  /*16160*/  MOV R48, R34 ;  /* 0x0000002200307202 */ /* 0x000fe40000000f00 */
[----:B------:R-:W-:Y:S02]  /*16170*/  F2FP.BF16.F32.PACK_AB R28, R73, R72 ;  /* 0x00000048491c723e */ /* 0x000fe400000010ff */
[----:B------:R-:W-:Y:S02]  /*16180*/  F2FP.BF16.F32.PACK_AB R30, R77, R76 ;  /* 0x0000004c4d1e723e */ /* 0x000fe400000010ff */
[----:B------:R-:W-:Y:S01]  /*16190*/  F2FP.BF16.F32.PACK_AB R31, R79, R78 ;  /* 0x0000004e4f1f723e */ /* 0x000fe200000010ff */
[----:B------:R-:W-:Y:S01]  /*161a0*/  STSM.16.M88.4 [R56], R4 ;  /* 0x0000000438007844 */ /* 0x000fe20000000200 */
[----:B------:R-:W-:-:S02]  /*161b0*/  F2FP.BF16.F32.PACK_AB R32, R81, R80 ;  /* 0x000000505120723e */ /* 0x000fc400000010ff */
        /* <DEDUP_REMOVED lines=11> */
[----:B0-----:R-:W-:Y:S02]  /*16270*/  F2FP.BF16.F32.PACK_AB R38, R93, R92 ;  /* 0x0000005c5d26723e */ /* 0x001fe400000010ff */
[----:B------:R-:W-:Y:S02]  /*16280*/  F2FP.BF16.F32.PACK_AB R4, R105, R104 ;  /* 0x000000686904723e */ /* 0x000fe400000010ff */
[----:B------:R-:W-:Y:S02]  /*16290*/  F2FP.BF16.F32.PACK_AB R5, R107, R106 ;  /* 0x0000006a6b05723e */ /* 0x000fe400000010ff */
[----:B-1----:R-:W-:-:S02]  /*162a0*/  F2FP.BF16.F32.PACK_AB R36, R89, R88 ;  /* 0x000000585924723e */ /* 0x002fc400000010ff */
[----:B------:R-:W-:Y:S02]  /*162b0*/  F2FP.BF16.F32.PACK_AB R6, R109, R108 ;  /* 0x0000006c6d06723e */ /* 0x000fe400000010ff */
[----:B--2---:R-:W-:Y:S02]  /*162c0*/  F2FP.BF16.F32.PACK_AB R39, R95, R94 ;  /* 0x0000005e5f27723e */ /* 0x004fe400000010ff */
[----:B------:R-:W-:Y:S01]  /*162d0*/  F2FP.BF16.F32.PACK_AB R7, R111, R110 ;  /* 0x0000006e6f07723e */ /* 0x000fe200000010ff */
[----:B------:R-:W-:Y:S02]  /*162e0*/  IMAD.X R45, RZ, RZ, R45, P1 ;  /* 0x000000ffff2d7224 */ /* 0x000fe400008e062d */
[----:B------:R-:W-:Y:S01]  /*162f0*/  STSM.16.M88.4 [R3], R36 ;  /* 0x0000002403007844 */ /* 0x000fe20000000200 */
[----:B------:R-:W-:Y:S02]  /*16300*/  F2FP.BF16.F32.PACK_AB R8, R113, R112 ;  /* 0x000000707108723e */ /* 0x000fe400000010ff */
[----:B------:R-:W-:Y:S01]  /*16310*/  F2FP.BF16.F32.PACK_AB R9, R115, R114 ;  /* 0x000000727309723e */ /* 0x000fe200000010ff */
[----:B------:R-:W-:Y:S01]  /*16320*/  STSM.16.M88.4 [R46], R40 ;  /* 0x000000282e007844 */ /* 0x000fe20000000200 */
[----:B------:R-:W-:-:S02]  /*16330*/  F2FP.BF16.F32.PACK_AB R10, R117, R116 ;  /* 0x00000074750a723e */ /* 0x000fc400000010ff */
[----:B------:R-:W-:Y:S01]  /*16340*/  F2FP.BF16.F32.PACK_AB R11, R119, R118 ;  /* 0x00000076770b723e */ /* 0x000fe200000010ff */
[----:B------:R0:W-:Y:S01]  /*16350*/  STSM.16.M88.4 [R48], R4 ;  /* 0x0000000430007844 */ /* 0x0001e20000000200 */
[----:B------:R-:W-:Y:S02]  /*16360*/  F2FP.BF16.F32.PACK_AB R12, R121, R120 ;  /* 0x00000078790c723e */ /* 0x000fe400000010ff */
[----:B------:R-:W-:Y:S02]  /*16370*/  F2FP.BF16.F32.PACK_AB R13, R123, R122 ;  /* 0x0000007a7b0d723e */ /* 0x000fe400000010ff */
[----:B------:R-:W-:Y:S02]  /*16380*/  F2FP.BF16.F32.PACK_AB R14, R125, R124 ;  /* 0x0000007c7d0e723e */ /* 0x000fe400000010ff */
[----:B------:R-:W-:Y:S02]  /*16390*/  F2FP.BF16.F32.PACK_AB R15, R127, R126 ;  /* 0x0000007e7f0f723e */ /* 0x000fe400000010ff */
[----:B------:R-:W-:Y:S01]  /*163a0*/  ISETP.NE.U32.AND P0, PT, RZ, UR4, PT ;  /* 0x00000004ff007c0c */ /* 0x000fe2000bf05070 */
[----:B------:R1:W-:Y:S01]  /*163b0*/  STSM.16.M88.4 [R49], R8 ;  /* 0x0000000831007844 */ /* 0x0003e20000000200 */
[----:B------:R-:W-:-:S02]  /*163c0*/  MOV R44, R44 ;  /* 0x0000002c002c7202 */ /* 0x000fc40000000f00 */
[----:B0-----:R-:W-:Y:S01]  /*163d0*/  IADD3 R4, P1, R70, UR4, RZ ;  /* 0x0000000446047c10 */ /* 0x001fe2000ff3e0ff */
[----:B------:R0:W-:Y:S01]  /*163e0*/  STSM.16.M88.4 [R52], R12 ;  /* 0x0000000c34007844 */ /* 0x0001e20000000200 */
[----:B------:R-:W-:Y:S02]  /*163f0*/  ISETP.NE.AND.EX P0, PT, RZ, UR5, PT, P0 ;  /* 0x00000005ff007c0c */ /* 0x000fe4000bf05300 */
[----:B------:R-:W-:Y:S01]  /*16400*/  IADD3.X R5, R66, UR5, RZ, P1, !PT ;  /* 0x0000000542057c10 */ /* 0x000fe20008ffe4ff */
[----:B------:R-:W-:Y:S01]  /*16410*/  ULDC.64 UR4, c[0x0][0xd08] ;  /* 0x0003420000047ab9 */ /* 0x000fe20000000a00 */
[----:B------:R-:W-:Y:S01]  /*16420*/  STSM.16.M88.4 [R24], R128 ;  /* 0x0000008018007844 */ /* 0x000fe20000000200 */
[----:B------:R-:W-:-:S03]  /*16430*/  ISETP.NE.U32.AND P6, PT, RZ, UR4, PT ;  /* 0x00000004ff007c0c */ /* 0x000fc6000bfc5070 */
[----:B------:R-:W-:Y:S01]  /*16440*/  STSM.16.M88.4 [R47], R136 ;  /* 0x000000882f007844 */ /* 0x000fe20000000200 */
[----:B------:R-:W-:-:S03]  /*16450*/  ISETP.NE.AND.EX P6, PT, RZ, UR5, PT, P6 ;  /* 0x00000005ff007c0c */ /* 0x000fc6000bfc5360 */
[----:B------:R2:W-:Y:S01]  /*16460*/  STSM.16.M88.4 [R44], R144 ;  /* 0x000000902c007844 */ /* 0x0005e20000000200 */
[----:B------:R-:W-:Y:S02]  /*16470*/  IMAD R7, R97, 0x40, R209 ;  /* 0x0000004061077824 */ /* 0x000fe400078e02d1 */
[----:B------:R-:W-:Y:S01]  /*16480*/  IMAD.MOV.U32 R80, RZ, RZ, RZ ;  /* 0x000000ffff507224 */ /* 0x000fe200078e00ff */
[----:B------:R-:W-:Y:S01]  /*16490*/  BAR.SYNC.DEFER_BLOCKING 0x1, 0x100 ;  /* 0x0044000000007b1d */ /* 0x000fe20000010000 */
[----:B------:R-:W-:-:S05]  /*164a0*/  IMAD.WIDE R6, R7, 0x2, R20 ;  /* 0x0000000207067825 */ /* 0x000fca00078e0214 */
[----:B-1----:R-:W-:Y:S01]  /*164b0*/  @P6 IADD3 R10, P4, R70, UR4, RZ ;  /* 0x00000004460a6c10 */ /* 0x002fe2000ff9e0ff */
[----:B------:R-:W-:Y:S02]  /*164c0*/  ULDC UR4, c[0x0][0xb88] ;  /* 0x0002e20000047ab9 */ /* 0x000fe40000000800 */
[----:B------:R-:W-:Y:S01]  /*164d0*/  IMAD.U32 R20, RZ, RZ, UR4 ;  /* 0x00000004ff147e24 */ /* 0x000fe2000f8e00ff */
[----:B------:R-:W-:Y:S01]  /*164e0*/  @P6 IADD3.X R11, R66, UR5, RZ, P4, !PT ;  /* 0x00000005420b6c10 */ /* 0x000fe2000a7fe4ff */
[----:B------:R1:W5:Y:S04]  /*164f0*/  @P0 LDG.E R80, desc[UR40][R4.64] ;  /* 0x0000002804500981 */ /* 0x000368000c1e1900 */
[----:B------:R1:W5:Y:S01]  /*16500*/  @P6 LDG.E R20, desc[UR40][R10.64] ;  /* 0x000000280a146981 */ /* 0x000362000c1e1900 */
[----:B------:R-:W-:-:S02]  /*16510*/  IADD3 R9, P1, R6, 0x1000, RZ ;  /* 0x0000100006097810 */ /* 0x000fc40007f3e0ff */
[C---:B0-----:R-:W-:Y:S02]  /*16520*/  IADD3 R13, P2, R6.reuse, 0x2000, RZ ;  /* 0x00002000060d7810 */ /* 0x041fe40007f5e0ff */
[C---:B------:R-:W-:Y:S02]  /*16530*/  IADD3 R29, P3, R6.reuse, 0x3000, RZ ;  /* 0x00003000061d7810 */ /* 0x040fe40007f7e0ff */
[----:B------:R-:W-:Y:S02]  /*16540*/  IADD3 R33, P4, R6, 0x4000, RZ ;  /* 0x0000400006217810 */ /* 0x000fe40007f9e0ff */
        /* <DEDUP_REMOVED lines=41> */
[----:B-1----:R-:W-:Y:S06]  /*167e0*/  @P6 BRA `(.L_x_8731) ;  /* 0x0000000000106947 */ /* 0x002fec0003800000 */
[----:B------:R-:W-:Y:S05]  /*167f0*/  @!P0 BRA `(.L_x_8731) ;  /* 0x00000000000c8947 */ /* 0x000fea0003800000 */
[----:B------:R-:W2:Y:S04]  /*16800*/  LDG.E R3, desc[UR40][R4.64] ;  /* 0x0000002804037981 */ /* 0x000ea8000c1e1900 */
[----:B-----5:R-:W2:Y:S02]  /*16810*/  LDG.E R20, desc[UR40][R4.64+0x4] ;  /* 0x0000042804147981 */ /* 0x020ea4000c1e1900 */
[----:B--2---:R-:W-:-:S07]  /*16820*/  IMAD.IADD R20, R20, 0x1, -R3 ;  /* 0x0000000114147824 */ /* 0x004fce00078e0a03 */
.L_x_8731:
[----:B------:R-:W-:Y:S01]  /*16830*/  ISETP.NE.AND P6, PT, R14, RZ, PT ;  /* 0x000000ff0e00720c */ /* 0x000fe20003fc5270 */
[----:B------:R-:W0:Y:S01]  /*16840*/  S2R R4, SR_TID.X ;  /* 0x0000000000047919 */ /* 0x000e220000002100 */
[----:B------:R-:W2:Y:S01]  /*16850*/  LDL.LU R14, [R1+0x54] ;  /* 0x00005400010e7983 */ /* 0x000ea20000300800 */
[--C-:B------:R-:W-:Y:S02]  /*16860*/  IMAD.X R57, RZ, RZ, R7.reuse, P5 ;  /* 0x000000ffff397224 */ /* 0x100fe400028e0607 */
[----:B------:R-:W-:Y:S01]  /*16870*/  IMAD.X R37, RZ, RZ, R7, P6 ;  /* 0x000000ffff257224 */ /* 0x000fe200030e0607 */
[----:B------:R-:W3:Y:S04]  /*16880*/  LDL.LU R11, [R1+0x5c] ;  /* 0x00005c00010b7983 */ /* 0x000ee80000300800 */
        /* <DEDUP_REMOVED lines=49> */
[----:B------:R-:W-:Y:S02]  /*16ba0*/  IMAD R10, R81, UR4, RZ ;  /* 0x00000004510a7c24 */ /* 0x000fe4000f8e02ff */
[----:B------:R-:W-:Y:S02]  /*16bb0*/  IMAD.MOV.U32 R7, RZ, RZ, R3 ;  /* 0x000000ffff077224 */ /* 0x000fe400078e0003 */
[C---:B------:R-:W-:Y:S02]  /*16bc0*/  IMAD R15, R82.reuse, UR5, R10 ;  /* 0x00000005520f7c24 */ /* 0x040fe4000f8e020a */
[----:B------:R-:W-:Y:S01]  /*16bd0*/  IMAD.WIDE.U32 R6, R82, UR4, R6 ;  /* 0x0000000452067c25 */ /* 0x000fe2000f8e0006 */
[----:B------:R-:W-:-:S03]  /*16be0*/  ULDC.64 UR4, c[0x0][0xc98] ;  /* 0x0003260000047ab9 */ /* 0x000fc60000000a00 */
[----:B------:R-:W-:Y:S02]  /*16bf0*/  IMAD.IADD R7, R7, 0x1, R15 ;  /* 0x0000000107077824 */ /* 0x000fe400078e020f */
[----:B------:R-:W-:Y:S02]  /*16c00*/  IMAD.IADD R34, R194, 0x1, R212 ;  /* 0x00000001c2227824 */ /* 0x000fe400078e02d4 */
[----:B------:R-:W-:Y:S01]  /*16c10*/  IMAD.WIDE.U32 R6, R21, UR4, R6 ;  /* 0x0000000415067c25 */ /* 0x000fe2000f8e0006 */
[----:B0-----:R-:W-:-:S13]  /*16c20*/  ISETP.NE.AND P0, PT, R35, 0x1, PT ;  /* 0x000000012300780c */ /* 0x001fda0003f05270 */
[----:B------:R-:W0:Y:S08]  /*16c30*/  @P0 LDC R11, c[0x0][0xcec] ;  /* 0x00033b00ff0b0b82 */ /* 0x000e300000000800 */
[----:B------:R-:W1:Y:S01]  /*16c40*/  @P0 LDC R31, c[0x0][0xcf0] ;  /* 0x00033c00ff1f0b82 */ /* 0x000e620000000800 */
[----:B--2---:R-:W-:-:S04]  /*16c50*/  IMAD.IADD R30, R14, 0x1, R212 ;  /* 0x000000010e1e7824 */ /* 0x004fc800078e02d4 */
        /* <DEDUP_REMOVED lines=28> */
[----:B------:R-:W1:Y:S06]  /*16e20*/  SHFL.IDX PT, R11, R30, 0x1, 0x1c1f ;  /* 0x003c1f001e0b7f89 */ /* 0x000e6c00000e0000 */
[----:B0-----:R0:W-:Y:S04]  /*16e30*/  @!P1 ST.E desc[UR40][R6.64], R0 ;  /* 0x0000000006009985 */ /* 0x0011e8000c101928 */
[----:B-1----:R0:W-:Y:S02]  /*16e40*/  @!P0 ST.E desc[UR40][R10.64], R2 ;  /* 0x000000020a008985 */ /* 0x0021e4000c101928 */
.L_x_8732:
        /* <DEDUP_REMOVED lines=29> */
[----:B------:R-:W5:Y:S01]  /*17020*/  LD.E.128 R56, desc[UR40][R56.64] ;  /* 0x0000002838387980 */ /* 0x000f62000c101d00 */
[----:B------:R-:W-:-:S02]  /*17030*/  IMAD.IADD R3, R3, 0x1, R81 ;  /* 0x0000000103037824 */ /* 0x000fc400078e0251 */
[----:B------:R-:W-:Y:S01]  /*17040*/  IMAD R81, R82, 0x20, R97 ;  /* 0x0000002052517824 */ /* 0x000fe200078e0261 */
[----:B------:R-:W5:Y:S01]  /*17050*/  LD.E.128 R60, desc[UR40][R60.64] ;  /* 0x000000283c3c7980 */ /* 0x000f62000c101d00 */
[----:B------:R-:W-:Y:S02]  /*17060*/  IMAD R24, R24, UR4, RZ ;  /* 0x0000000418187c24 */ /* 0x000fe4000f8e02ff */
[----:B------:R-:W-:Y:S01]  /*17070*/  VIADD R98, R209, 0x40 ;  /* 0x00000040d1627836 */ /* 0x000fe20000000000 */
[----:B------:R-:W5:Y:S01]  /*17080*/  LD.E.128 R64, desc[UR40][R64.64] ;  /* 0x0000002840407980 */ /* 0x000f62000c101d00 */
[----:B------:R-:W-:Y:S02]  /*17090*/  IMAD.IADD R82, R212, 0x1, R81 ;  /* 0x00000001d4527824 */ /* 0x000fe400078e0251 */
[----:B------:R-:W-:Y:S01]  /*170a0*/  IMAD R83, R21, UR5, R24 ;  /* 0x0000000515537c24 */ /* 0x000fe2000f8e0218 */
[----:B0-----:R-:W-:Y:S01]  /*170b0*/  ISETP.GE.AND P0, PT, R98, R0, PT ;  /* 0x000000006200720c */ /* 0x001fe20003f06270 */
[----:B------:R-:W-:Y:S01]  /*170c0*/  VIADD R96, R209, 0x80 ;  /* 0x00000080d1607836 */ /* 0x000fe20000000000 */
[----:B------:R-:W5:Y:S01]  /*170d0*/  LD.E.128 R68, desc[UR40][R68.64] ;  /* 0x0000002844447980 */ /* 0x000f62000c101d00 */
[----:B-1----:R-:W-:Y:S01]  /*170e0*/  @P1 IMAD.HI.U32 R24, R82, R87, RZ ;  /* 0x0000005752181227 */ /* 0x002fe200078e00ff */
[----:B------:R-:W-:-:S02]  /*170f0*/  SEL R80, RZ, 0xffffffff, P0 ;  /* 0xffffffffff507807 */ /* 0x000fc40000000000 */
[----:B------:R-:W5:Y:S01]  /*17100*/  LD.E.128 R72, desc[UR40][R72.64] ;  /* 0x0000002848487980 */ /* 0x000f62000c101d00 */
[----:B------:R-:W-:Y:S01]  /*17110*/  IMAD.WIDE.U32 R2, R21, UR4, R2 ;  /* 0x0000000415027c25 */ /* 0x000fe2000f8e0002 */
[-C--:B------:R-:W-:Y:S01]  /*17120*/  ISETP.GE.AND P0, PT, R96, R0.reuse, PT ;  /* 0x000000006000720c */ /* 0x080fe20003f06270 */
[----:B------:R-:W-:Y:S01]  /*17130*/  ULDC.64 UR4, c[0x0][0xbe0] ;  /* 0x0002f80000047ab9 */ /* 0x000fe20000000a00 */
[----:B------:R-:W5:Y:S01]  /*17140*/  LD.E.128 R76, desc[UR40][R76.64] ;  /* 0x000000284c4c7980 */ /* 0x000f62000c101d00 */
[----:B------:R-:W-:Y:S01]  /*17150*/  IMAD.MOV.U32 R21, RZ, RZ, R82 ;  /* 0x000000ffff157224 */ /* 0x000fe200078e0052 */
[----:B--2---:R-:W-:Y:S01]  /*17160*/  @P1 SHF.R.U32.HI R21, RZ, R89, R24 ;  /* 0x00000059ff151219 */ /* 0x004fe20000011618 */
[C---:B------:R-:W-:Y:S01]  /*17170*/  VIADD R94, R209.reuse, 0xc0 ;  /* 0x000000c0d15e7836 */ /* 0x040fe20000000000 */
[-C--:B------:R-:W-:Y:S01]  /*17180*/  ISETP.GE.AND P1, PT, R209, R0.reuse, PT ;  /* 0x00000000d100720c */ /* 0x080fe20003f26270 */
[----:B------:R-:W-:Y:S01]  /*17190*/  IMAD.IADD R3, R3, 0x1, R83 ;  /* 0x0000000103037824 */ /* 0x000fe200078e0253 */
[----:B------:R-:W-:Y:S01]  /*171a0*/  @!PT LDS RZ, [RZ] ;  /* 0x00000000fffff984 */ /* 0x000fe20000000800 */
[----:B------:R-:W-:Y:S01]  /*171b0*/  @!PT LDS RZ, [RZ] ;  /* 0x00000000fffff984 */ /* 0x000fe20000000800 */
[----:B------:R-:W-:Y:S01]  /*171c0*/  @!PT LDS RZ, [RZ] ;  /* 0x00000000fffff984 */ /* 0x000fe20000000800 */
[----:B------:R-:W-:Y:S01]  /*171d0*/  @!PT LDS RZ, [RZ] ;  /* 0x00000000fffff984 */ /* 0x000fe20000000800 */
[----:B------:R0:W-:Y:S06]  /*171e0*/  MEMBAR.ALL.CTA ;  /* 0x0000000000007992 */ /* 0x0001ec0000008000 */
[----:B0-----:R-:W0:Y:S01]  /*171f0*/  FENCE.VIEW.ASYNC.S ;  /* 0x00000000000073c6 */ /* 0x001e220000000000 */
[----:B------:R-:W-:Y:S01]  /*17200*/  IMAD.SHL.U32 R83, R80, 0x2, RZ ;  /* 0x0000000250537824 */ /* 0x000fe200078e00ff */
[----:B------:R-:W-:Y:S01]  /*17210*/  SEL R24, RZ, 0x1, P1 ;  /* 0x00000001ff187807 */ /* 0x000fe20000800000 */
[--C-:B------:R-:W-:Y:S01]  /*17220*/  IMAD.MOV R81, RZ, RZ, -R21.reuse ;  /* 0x000000ffff517224 */ /* 0x100fe200078e0a15 */
[----:B------:R-:W-:Y:S01]  /*17230*/  SEL R80, RZ, 0xffffffff, P0 ;  /* 0xffffffffff507807 */ /* 0x000fe20000000000 */
[----:B------:R-:W-:Y:S01]  /*17240*/  VIADD R92, R209, 0x100 ;  /* 0x00000100d15c7836 */ /* 0x000fe20000000000 */
[-C--:B------:R-:W-:Y:S01]  /*17250*/  ISETP.GE.AND P0, PT, R94, R0.reuse, PT ;  /* 0x000000005e00720c */ /* 0x080fe20003f06270 */
[----:B------:R-:W-:Y:S01]  /*17260*/  IMAD R81, R85, R81, R82 ;  /* 0x0000005155517224 */ /* 0x000fe200078e0252 */
[----:B------:R-:W-:Y:S01]  /*17270*/  LOP3.LUT R24, R83, 0x2, R24, 0xe2, !PT ;  /* 0x0000000253187812 */ /* 0x000fe200078ee218 */
[----:B------:R-:W-:Y:S01]  /*17280*/  IMAD.SHL.U32 R83, R80, 0x4, RZ ;  /* 0x0000000450537824 */ /* 0x000fe200078e00ff */
[----:B------:R-:W-:Y:S01]  /*17290*/  SEL R80, RZ, 0xffffffff, P0 ;  /* 0xffffffffff507807 */ /* 0x000fe20000000000 */
[----:B------:R-:W-:Y:S01]  /*172a0*/  VIADD R90, R209, 0x140 ;  /* 0x00000140d15a7836 */ /* 0x000fe20000000000 */
[----:B------:R-:W-:Y:S01]  /*172b0*/  SHF.R.S32.HI R82, RZ, 0x1f, R21 ;  /* 0x0000001fff527819 */ /* 0x000fe20000011415 */
[----:B------:R-:W-:Y:S01]  /*172c0*/  IMAD.WIDE.U32 R2, R21, UR4, R2 ;  /* 0x0000000415027c25 */ /* 0x000fe2000f8e0002 */
[-C--:B------:R-:W-:Y:S01]  /*172d0*/  ISETP.GE.AND P0, PT, R92, R0.reuse, PT ;  /* 0x000000005c00720c */ /* 0x080fe20003f06270 */
[----:B------:R-:W-:Y:S01]  /*172e0*/  BSSY B1, `(.L_x_8733) ;  /* 0x0000055000017945 */ /* 0x000fe20003800000 */
[----:B------:R-:W-:Y:S01]  /*172f0*/  LOP3.LUT R24, R83, 0x4, R24, 0xe2, !PT ;  /* 0x0000000453187812 */ /* 0x000fe200078ee218 */
        /* <DEDUP_REMOVED lines=17> */
[----:B------:R-:W-:Y:S01]  /*17410*/  IMAD R85, R20, R85, RZ ;  /* 0x0000005514557224 */ /* 0x000fe200078e02ff */
[----:B------:R-:W-:Y:S01]  /*17420*/  SEL R21, RZ, 0x40, P0 ;  /* 0x00000040ff157807 */ /* 0x000fe20000000000 */
[----:B------:R-:W-:Y:S02]  /*17430*/  IMAD.IADD R212, R97, 0x1, R212 ;  /* 0x0000000161d47824 */ /* 0x000fe400078e02d4 */
[----:B------:R-:W-:Y:S01]  /*17440*/  VIADD R86, R209, 0x1c0 ;  /* 0x000001c0d1567836 */ /* 0x000fe20000000000 */
[----:B------:R-:W-:Y:S01]  /*17450*/  LOP3.LUT R24, R24, R21, RZ, 0xfc, !PT ;  /* 0x0000001518187212 */ /* 0x000fe200078efcff */
[C---:B------:R-:W-:Y:S01]  /*17460*/  IMAD R83, R81.reuse, UR5, R80 ;  /* 0x0000000551537c24 */ /* 0x040fe2000f8e0250 */
[----:B------:R-:W-:Y:S01]  /*17470*/  ISETP.GE.AND P1, PT, R212, R85, PT ;  /* 0x00000055d400720c */ /* 0x000fe20003f26270 */
[----:B------:R-:W-:Y:S01]  /*17480*/  IMAD.WIDE.U32 R2, R81, UR4, R2 ;  /* 0x0000000451027c25 */ /* 0x000fe2000f8e0002 */
[----:B------:R-:W-:Y:S01]  /*17490*/  ULDC.64 UR4, c[0x0][0xb80] ;  /* 0x0002e00000047ab9 */ /* 0x000fe20000000a00 */
[----:B------:R-:W-:-:S02]  /*174a0*/  ISETP.GE.AND P0, PT, R86, R0, PT ;  /* 0x000000005600720c */ /* 0x000fc40003f06270 */
[----:B------:R-:W-:Y:S01]  /*174b0*/  IMAD.IADD R21, R3, 0x1, R83 ;  /* 0x0000000103157824 */ /* 0x000fe200078e0253 */
[----:B------:R-:W-:Y:S01]  /*174c0*/  LEA R83, P2, R2, UR4, 0x1 ;  /* 0x0000000402537c11 */ /* 0x000fe2000f8408ff */
[----:B------:R-:W-:Y:S01]  /*174d0*/  VIADD R20, R18, 0x38820 ;  /* 0x0003882012147836 */ /* 0x000fe20000000000 */
[----:B------:R-:W-:Y:S01]  /*174e0*/  SEL R3, RZ, 0x80, P0 ;  /* 0x00000080ff037807 */ /* 0x000fe20000000000 */
[C---:B------:R-:W-:Y:S01]  /*174f0*/  VIADD R87, R209.reuse, 0x1c0 ;  /* 0x000001c0d1577836 */ /* 0x040fe20000000000 */
[----:B------:R-:W-:Y:S01]  /*17500*/  LEA.HI.X R84, R2, UR5, R21, 0x1, P2 ;  /* 0x0000000502547c11 */ /* 0x000fe200090f0c15 */
[C---:B------:R-:W-:Y:S01]  /*17510*/  VIADD R89, R209.reuse, 0x180 ;  /* 0x00000180d1597836 */ /* 0x040fe20000000000 */
[----:B------:R-:W-:Y:S01]  /*17520*/  PRMT R20, RZ, 0x654, R20 ;  /* 0x00000654ff147816 */ /* 0x000fe20000000014 */
[C---:B------:R-:W-:Y:S01]  /*17530*/  VIADD R91, R209.reuse, 0x140 ;  /* 0x00000140d15b7836 */ /* 0x040fe20000000000 */
[----:B------:R-:W-:Y:S01]  /*17540*/  LOP3.LUT R82, R24, R3, RZ, 0xfc, !PT ;  /* 0x0000000318527212 */ /* 0x000fe200078efcff */
[C---:B------:R-:W-:Y:S01]  /*17550*/  VIADD R93, R209.reuse, 0x100 ;  /* 0x00000100d15d7836 */ /* 0x040fe20000000000 */
[----:B0-----:R0:W-:Y:S01]  /*17560*/  SYNCS.ARRIVE.TRANS64.RED.A1T0 RZ, [R20+URZ], RZ ;  /* 0x000000ff14ff79a7 */ /* 0x0011e2000810043f */
[C---:B------:R-:W-:Y:S01]  /*17570*/  VIADD R95, R209.reuse, 0xc0 ;  /* 0x000000c0d15f7836 */ /* 0x040fe20000000000 */
[----:B------:R0:W1:Y:S01]  /*17580*/  SHFL.IDX PT, R2, R83, RZ, 0x181f ;  /* 0x00181fff53027589 */ /* 0x00006200000e0000 */
[C---:B------:R-:W-:Y:S01]  /*17590*/  VIADD R97, R209.reuse, 0x80 ;  /* 0x00000080d1617836 */ /* 0x040fe20000000000 */
[----:B------:R-:W-:Y:S01]  /*175a0*/  SHF.R.S32.HI R87, RZ, 0x1f, R87 ;  /* 0x0000001fff577819 */ /* 0x000fe20000011457 */
[----:B------:R-:W-:Y:S01]  /*175b0*/  VIADD R99, R209, 0x40 ;  /* 0x00000040d1637836 */ /* 0x000fe20000000000 */
[----:B------:R0:W2:Y:S01]  /*175c0*/  SHFL.IDX PT, R3, R84, RZ, 0x181f ;  /* 0x00181fff54037589 */ /* 0x0000a200000e0000 */
[----:B------:R-:W-:-:S02]  /*175d0*/  SHF.R.S32.HI R89, RZ, 0x1f, R89 ;  /* 0x0000001fff597819 */ /* 0x000fc40000011459 */
        /* <DEDUP_REMOVED lines=10> */
[C---:B-1----:R-:W-:Y:S02]  /*17680*/  @!P1 LEA R20, P2, R98.reuse, R2, 0x1 ;  /* 0x0000000262149211 */ /* 0x042fe400078408ff */
[----:B--2---:R-:W-:Y:S02]  /*17690*/  @!P0 IMAD.WIDE R80, R209, 0x2, R2 ;  /* 0x00000002d1508825 */ /* 0x004fe400078e0202 */
        /* <DEDUP_REMOVED lines=25> */
.L_x_8734:
[----:B------:R-:W-:Y:S05]  /*17830*/  BSYNC B1 ;  /* 0x0000000000017941 */ /* 0x000fea0003800000 */
.L_x_8733:
[----:B0----5:R-:W-:Y:S01]  /*17840*/  VIADD R4, R212, 0x20 ;  /* 0x00000020d4047836 */ /* 0x021fe20000000000 */
[----:B--2---:R0:W4:Y:S04]  /*17850*/  SHFL.IDX PT, R3, R84, 0x1, 0x181f ;  /* 0x00381f0054037f89 */ /* 0x00412800000e0000 */
        /* <DEDUP_REMOVED lines=9> */
[CC--:B-1----:R-:W-:Y:S02]  /*178f0*/  @!P5 LEA R6, P4, R98.reuse, R2.reuse, 0x1 ;  /* 0x000000026206d211 */ /* 0x0c2fe400078808ff */
[----:B----4-:R-:W-:Y:S02]  /*17900*/  @!P6 IMAD.WIDE R4, R209, 0x2, R2 ;  /* 0x00000002d104e825 */ /* 0x010fe400078e0202 */
[----:B------:R-:W-:Y:S02]  /*17910*/  @!P5 LEA.HI.X R7, R98, R3, R99, 0x1, P4 ;  /* 0x000000036207d211 */ /* 0x000fe400020f0c63 */
[----:B------:R-:W-:Y:S01]  /*17920*/  LOP3.LUT P4, RZ, R24, 0x40, RZ, 0xc0, !PT ;  /* 0x0000004018ff7812 */ /* 0x000fe2000788c0ff */
[----:B------:R0:W-:Y:S01]  /*17930*/  @!P6 ST.E.128 desc[UR40][R4.64], R8 ;  /* 0x000000080400e985 */ /* 0x0001e2000c101d28 */
[----:B------:R-:W-:-:S03]  /*17940*/  @!P3 LEA R12, P6, R96, R2, 0x1 ;  /* 0x00000002600cb211 */ /* 0x000fc600078c08ff */
[----:B------:R1:W-:Y:S01]  /*17950*/  @!P5 ST.E.128 desc[UR40][R6.64], R28 ;  /* 0x0000001c0600d985 */ /* 0x0003e2000c101d28 */
[-C--:B------:R-:W-:Y:S02]  /*17960*/  @!P3 LEA.HI.X R13, R96, R3.reuse, R97, 0x1, P6 ;  /* 0x00000003600db211 */ /* 0x080fe400030f0c61 */
[-C--:B------:R-:W-:Y:S02]  /*17970*/  @!P2 LEA R14, P5, R94, R2.reuse, 0x1 ;  /* 0x000000025e0ea211 */ /* 0x080fe400078a08ff */
        /* <DEDUP_REMOVED lines=18> */
.L_x_8730:
[----:B-1----:R-:W4:Y:S01]  /*17aa0*/  LDL.LU R4, [R1+0x4c] ;  /* 0x00004c0001047983 */ /* 0x002f220000300800 */
[----:B------:R-:W-:Y:S01]  /*17ab0*/  ULDC.64 UR4, c[0x0][0xd00] ;  /* 0x0003400000047ab9 */ /* 0x000fe20000000a00 */
[----:B------:R-:W-:Y:S01]  /*17ac0*/  IMAD.MOV.U32 R6, RZ, RZ, RZ ;  /* 0x000000ffff067224 */ /* 0x000fe200078e00ff */
[----:B------:R-:W1:Y:S01]  /*17ad0*/  LDC R29, c[0x0][0xce8] ;  /* 0x00033a00ff1d7b82 */ /* 0x000e620000000800 */
        /* <DEDUP_REMOVED lines=9> */
[----:B---3--:R-:W3:-:S12]  /*17b70*/  S2R R24, SR_TID.X ;  /* 0x0000000000187919 */ /* 0x008ed80000002100 */
[----:B------:R-:W-:Y:S01]  /*17b80*/  @P1 IADD3 R4, P2, R4, UR4, RZ ;  /* 0x0000000404041c10 */ /* 0x000fe2000ff5e0ff */
[----:B------:R-:W-:-:S03]  /*17b90*/  ULDC UR4, c[0x0][0xb88] ;  /* 0x0002e20000047ab9 */ /* 0x000fc60000000800 */
[----:B------:R-:W-:Y:S01]  /*17ba0*/  @P1 IADD3.X R5, R0, UR5, RZ, P2, !PT ;  /* 0x0000000500051c10 */ /* 0x000fe200097fe4ff */
[----:B------:R-:W-:-:S06]  /*17bb0*/  IMAD.U32 R0, RZ, RZ, UR4 ;  /* 0x00000004ff007e24 */ /* 0x000fcc000f8e00ff */
[----:B------:R2:W5:Y:S01]  /*17bc0*/  @P1 LDG.E R0, desc[UR40][R4.64] ;  /* 0x0000002804001981 */ /* 0x000562000c1e1900 */
[----:B---3--:R-:W-:-:S05]  /*17bd0*/  VIADD R24, R24, 0xffffff80 ;  /* 0xffffff8018187836 */ /* 0x008fca0000000000 */
[----:B------:R-:W-:Y:S01]  /*17be0*/  ISETP.GE.AND P2, PT, R24, 0x40, PT ;  /* 0x000000401800780c */ /* 0x000fe20003f46270 */
[----:B-12---:R-:W-:-:S12]  /*17bf0*/  @P1 BRA `(.L_x_8736) ;  /* 0x0000000000101947 */ /* 0x006fd80003800000 */
[----:B------:R-:W-:Y:S05]  /*17c00*/  @!P0 BRA `(.L_x_8736) ;  /* 0x00000000000c8947 */ /* 0x000fea0003800000 */
[----:B------:R-:W2:Y:S04]  /*17c10*/  LDG.E R5, desc[UR40][R2.64] ;  /* 0x0000002802057981 */ /* 0x000ea8000c1e1900 */
[----:B-----5:R-:W2:Y:S02]  /*17c20*/  LDG.E R0, desc[UR40][R2.64+0x4] ;  /* 0x0000042802007981 */ /* 0x020ea4000c1e1900 */
[----:B--2---:R-:W-:-:S07]  /*17c30*/  IMAD.IADD R0, R0, 0x1, -R5 ;  /* 0x0000000100007824 */ /* 0x004fce00078e0a05 */
.L_x_8736:
[----:B------:R-:W2:Y:S04]  /*17c40*/  LDL.LU R3, [R1+0x54] ;  /* 0x0000540001037983 */ /* 0x000ea80000300800 */
[----:B------:R-:W3:Y:S04]  /*17c50*/  LDL.LU R2, [R1+0x5c] ;  /* 0x00005c0001027983 */ /* 0x000ee80000300800 */
[----:B------:R-:W4:Y:S01]  /*17c60*/  LDL R14, [R1+0x48] ;  /* 0x00004800010e7983 */ /* 0x000f220000100800 */
[----:B------:R-:W-:Y:S01]  /*17c70*/  BSSY B1, `(.L_x_8737) ;  /* 0x000002d000017945 */ /* 0x000fe20003800000 */
[----:B-----5:R-:W-:-:S02]  /*17c80*/  SHF.R.S32.HI R11, RZ, 0x1f, R6 ;  /* 0x0000001fff0b7819 */ /* 0x020fc40000011406 */
[----:B--2---:R-:W-:Y:S02]  /*17c90*/  SEL R13, R3, RZ, !P0 ;  /* 0x000000ff030d7207 */ /* 0x004fe40004000000 */
[----:B---3--:R-:W-:Y:S02]  /*17ca0*/  SEL R12, R2, RZ, !P0 ;  /* 0x000000ff020c7207 */ /* 0x008fe40004000000 */
[----:B----4-:R-:W-:Y:S01]  /*17cb0*/  SHF.R.S32.HI R10, RZ, 0x1f, R14 ;  /* 0x0000001fff0a7819 */ /* 0x010fe2000001140e */
[----:B------:R-:W-:Y:S06]  /*17cc0*/  @P2 BRA `(.L_x_8738) ;  /* 0x00000000009c2947 */ /* 0x000fec0003800000 */
[----:B------:R-:W1:Y:S01]  /*17cd0*/  S2R R3, SR_TID.X ;  /* 0x0000000000037919 */ /* 0x000e620000002100 */
[----:B------:R-:W2:Y:S02]  /*17ce0*/  LDC R9, c[0x0][0xce8] ;  /* 0x00033a00ff097b82 */ /* 0x000ea40000000800 */
[----:B--2---:R-:W-:Y:S01]  /*17cf0*/  IMAD R2, R0, R9, RZ ;  /* 0x0000000900027224 */ /* 0x004fe200078e02ff */
        /* <DEDUP_REMOVED lines=10> */
[----:B------:R-:W1:Y:S01]  /*17da0*/  @P0 LDC R15, c[0x0][0xcec] ;  /* 0x00033b00ff0f0b82 */ /* 0x000e620000000800 */
[----:B------:R-:W-:Y:S01]  /*17db0*/  IMAD R7, R14, UR5, R7 ;  /* 0x000000050e077c24 */ /* 0x000fe2000f8e0207 */
[----:B------:R-:W-:-:S03]  /*17dc0*/  ULDC.64 UR4, c[0x0][0xc98] ;  /* 0x0003260000047ab9 */ /* 0x000fc60000000a00 */
[----:B------:R-:W-:-:S03]  /*17dd0*/  IMAD.IADD R3, R3, 0x1, R7 ;  /* 0x0000000103037824 */ /* 0x000fc600078e0207 */
[----:B------:R-:W2:Y:S01]  /*17de0*/  @P0 LDC R21, c[0x0][0xcf0] ;  /* 0x00033c00ff150b82 */ /* 0x000ea20000000800 */
[----:B------:R-:W-:-:S04]  /*17df0*/  IMAD.WIDE.U32 R2, R13, UR4, R2 ;  /* 0x000000040d027c25 */ /* 0x000fc8000f8e0002 */
[----:B-1----:R-:W-:-:S05]  /*17e00*/  @P0 IMAD.HI.U32 R4, R8, R15, RZ ;  /* 0x0000000f08040227 */ /* 0x002fca00078e00ff */
[----:B--2---:R-:W-:Y:S01]  /*17e10*/  @P0 SHF.R.U32.HI R5, RZ, R21, R4 ;  /* 0x00000015ff050219 */ /* 0x004fe20000011604 */
        /* <DEDUP_REMOVED lines=18> */
.L_x_8738:
[----:B------:R-:W-:Y:S05]  /*17f40*/  BSYNC B1 ;  /* 0x0000000000017941 */ /* 0x000fea0003800000 */
.L_x_8737:
[----:B------:R-:W-:Y:S01]  /*17f50*/  ISETP.NE.AND P0, PT, R29, 0x1, PT ;  /* 0x000000011d00780c */ /* 0x000fe20003f05270 */
[----:B------:R-:W-:Y:S01]  /*17f60*/  ULDC.64 UR4, c[0x0][0xba0] ;  /* 0x0002e80000047ab9 */ /* 0x000fe20000000a00 */
[----:B0-----:R-:W0:Y:S01]  /*17f70*/  LDC R20, c[0x0][0xbc8] ;  /* 0x0002f200ff147b82 */ /* 0x001e220000000800 */
[----:B-1----:R-:W-:Y:S01]  /*17f80*/  IMAD R5, R11, UR4, RZ ;  /* 0x000000040b057c24 */ /* 0x002fe2000f8e02ff */
[----:B------:R-:W-:Y:S01]  /*17f90*/  SHF.R.S32.HI R7, RZ, 0x1f, R24 ;  /* 0x0000001fff077819 */ /* 0x000fe20000011418 */
[C---:B------:R-:W-:Y:S01]  /*17fa0*/  IMAD.WIDE.U32 R2, R6.reuse, UR4, RZ ;  /* 0x0000000406027c25 */ /* 0x040fe2000f8e00ff */
[----:B------:R-:W-:Y:S02]  /*17fb0*/  BSSY B1, `(.L_x_8739) ;  /* 0x0000081000017945 */ /* 0x000fe40003800000 */
[----:B------:R-:W-:Y:S01]  /*17fc0*/  LEA.HI R7, R7, R24, RZ, 0x3 ;  /* 0x0000001807077211 */ /* 0x000fe200078f18ff */
[----:B------:R-:W-:Y:S01]  /*17fd0*/  IMAD R5, R6, UR5, R5 ;  /* 0x0000000506057c24 */ /* 0x000fe2000f8e0205 */
[----:B------:R-:W-:Y:S01]  /*17fe0*/  ULDC.64 UR4, c[0x0][0xbe8] ;  /* 0x0002fa0000047ab9 */ /* 0x000fe20000000a00 */
[----:B------:R-:W-:Y:S01]  /*17ff0*/  VIADD R42, R209, 0x40 ;  /* 0x00000040d12a7836 */ /* 0x000fe20000000000 */
[----:B------:R-:W-:Y:S01]  /*18000*/  LOP3.LUT R7, R7, 0xfffffff8, RZ, 0xc0, !PT ;  /* 0xfffffff807077812 */ /* 0x000fe200078ec0ff */
[----:B------:R-:W-:Y:S01]  /*18010*/  IMAD.IADD R3, R3, 0x1, R5 ;  /* 0x0000000103037824 */ /* 0x000fe200078e0205 */
[----:B------:R-:W1:Y:S01]  /*18020*/  @P0 LDC R9, c[0x0][0xcec] ;  /* 0x00033b00ff090b82 */ /* 0x000e620000000800 */
[----:B------:R-:W-:-:S02]  /*18030*/  IMAD R4, R10, UR4, RZ ;  /* 0x000000040a047c24 */ /* 0x000fc4000f8e02ff */
[----:B------:R-:W-:-:S04]  /*18040*/  IMAD.WIDE.U32 R2, R14, UR4, R2 ;  /* 0x000000040e027c25 */ /* 0x000fc8000f8e0002 */
[----:B------:R-:W-:Y:S01]  /*18050*/  IMAD R5, R14, UR5, R4 ;  /* 0x000000050e057c24 */ /* 0x000fe2000f8e0204 */
[----:B------:R-:W-:Y:S01]  /*18060*/  SHF.R.S32.HI R14, RZ, 0x1f, R24 ;  /* 0x0000001fff0e7819 */ /* 0x000fe20000011418 */
[----:B------:R-:W2:Y:S01]  /*18070*/  @P0 LDC R11, c[0x0][0xcf0] ;  /* 0x00033c00ff0b0b82 */ /* 0x000ea20000000800 */
[----:B------:R-:W-:Y:S01]  /*18080*/  IMAD.IADD R7, R24, 0x1, -R7 ;  /* 0x0000000118077824 */ /* 0x000fe200078e0a07 */
[----:B------:R-:W-:Y:S01]  /*18090*/  ULDC.64 UR4, c[0x0][0xbf0] ;  /* 0x0002fc0000047ab9 */ /* 0x000fe20000000a00 */
[----:B------:R-:W-:Y:S01]  /*180a0*/  LEA.HI R14, R14, R24, RZ, 0x3 ;  /* 0x000000180e0e7211 */ /* 0x000fe200078f18ff */
[----:B------:R-:W-:Y:S01]  /*180b0*/  IMAD.IADD R3, R3, 0x1, R5 ;  /* 0x0000000103037824 */ /* 0x000fe200078e0205 */
[-C--:B0-----:R-:W-:Y:S01]  /*180c0*/  ISETP.GE.AND P1, PT, R42, R20.reuse, PT ;  /* 0x000000142a00720c */ /* 0x081fe20003f26270 */
[----:B------:R-:W-:Y:S01]  /*180d0*/  IMAD R4, R12, UR4, RZ ;  /* 0x000000040c047c24 */ /* 0x000fe2000f8e02ff */
[----:B------:R-:W-:Y:S01]  /*180e0*/  SHF.R.S32.HI R14, RZ, 0x3, R14 ;  /* 0x00000003ff0e7819 */ /* 0x000fe2000001140e */
[C---:B------:R-:W-:Y:S01]  /*180f0*/  VIADD R40, R209.reuse, 0x80 ;  /* 0x00000080d1287836 */ /* 0x040fe20000000000 */
[----:B------:R-:W-:Y:S01]  /*18100*/  ISETP.GE.AND P2, PT, R209, R20, PT ;  /* 0x00000014d100720c */ /* 0x000fe20003f46270 */
[----:B------:R-:W-:Y:S01]  /*18110*/  IMAD R5, R13, UR5, R4 ;  /* 0x000000050d057c24 */ /* 0x000fe2000f8e0204 */
[----:B------:R-:W-:Y:S01]  /*18120*/  SEL R8, RZ, 0xffffffff, P1 ;  /* 0xffffffffff087807 */ /* 0x000fe20000800000 */
[----:B------:R-:W-:-:S02]  /*18130*/  IMAD R7, R7, 0x20, R14 ;  /* 0x0000002007077824 */ /* 0x000fc400078e020e */
[----:B------:R-:W-:Y:S01]  /*18140*/  IMAD.WIDE.U32 R2, R13, UR4, R2 ;  /* 0x000000040d027c25 */ /* 0x000fe2000f8e0002 */
[----:B------:R-:W-:-:S03]  /*18150*/  ULDC.64 UR4, c[0x0][0xbe0] ;  /* 0x0002f80000047ab9 */ /* 0x000fc60000000a00 */
[----:B------:R-:W-:Y:S01]  /*18160*/  IMAD.IADD R6, R212, 0x1, R7 ;  /* 0x00000001d4067824 */ /* 0x000fe200078e0207 */
[----:B------:R-:W-:Y:S01]  /*18170*/  SEL R7, RZ, 0x1, P2 ;  /* 0x00000001ff077807 */ /* 0x000fe20001000000 */
[----:B------:R-:W-:Y:S01]  /*18180*/  IMAD.IADD R3, R3, 0x1, R5 ;  /* 0x0000000103037824 */ /* 0x000fe200078e0205 */
[----:B------:R-:W-:Y:S01]  /*18190*/  ISETP.GE.AND P2, PT, R40, R20, PT ;  /* 0x000000142800720c */ /* 0x000fe20003f46270 */
[----:B-1----:R-:W-:-:S03]  /*181a0*/  @P0 IMAD.HI.U32 R4, R6, R9, RZ ;  /* 0x0000000906040227 */ /* 0x002fc600078e00ff */
[----:B------:R-:W-:Y:S01]  /*181b0*/  SEL R9, RZ, 0xffffffff, P2 ;  /* 0xffffffffff097807 */ /* 0x000fe20001000000 */
[----:B------:R-:W-:Y:S01]  /*181c0*/  IMAD.MOV.U32 R5, RZ, RZ, R6 ;  /* 0x000000ffff057224 */ /* 0x000fe200078e0006 */
[----:B--2---:R-:W-:Y:S01]  /*181d0*/  @P0 SHF.R.U32.HI R5, RZ, R11, R4 ;  /* 0x0000000bff050219 */ /* 0x004fe20000011604 */
[C---:B------:R-:W-:Y:S02]  /*181e0*/  VIADD R38, R209.reuse, 0xc0 ;  /* 0x000000c0d1267836 */ /* 0x040fe40000000000 */
[----:B------:R-:W-:Y:S01]  /*181f0*/  IMAD.SHL.U32 R8, R8, 0x2, RZ ;  /* 0x0000000208087824 */ /* 0x000fe200078e00ff */
[----:B------:R-:W-:Y:S01]  /*18200*/  SHF.R.S32.HI R4, RZ, 0x1f, R5 ;  /* 0x0000001fff047819 */ /* 0x000fe20000011405 */
[----:B------:R-:W-:Y:S01]  /*18210*/  VIADD R36, R209, 0x100 ;  /* 0x00000100d1247836 */ /* 0x000fe20000000000 */
[-C--:B------:R-:W-:Y:S01]  /*18220*/  ISETP.GE.AND P1, PT, R38, R20.reuse, PT ;  /* 0x000000142600720c */ /* 0x080fe20003f26270 */
[----:B------:R-:W-:Y:S01]  /*18230*/  IMAD.SHL.U32 R9, R9, 0x4, RZ ;  /* 0x0000000409097824 */ /* 0x000fe200078e00ff */
[----:B------:R-:W-:Y:S01]  /*18240*/  LOP3.LUT R8, R8, 0x2, R7, 0xe2, !PT ;  /* 0x0000000208087812 */ /* 0x000fe200078ee207 */
[----:B------:R-:W-:Y:S01]  /*18250*/  IMAD.MOV R7, RZ, RZ, -R5 ;  /* 0x000000ffff077224 */ /* 0x000fe200078e0a05 */
[----:B------:R-:W-:Y:S01]  /*18260*/  SEL R10, RZ, 0xffffffff, P1 ;  /* 0xffffffffff0a7807 */ /* 0x000fe20000800000 */
[----:B------:R-:W-:Y:S01]  /*18270*/  IMAD R4, R4, UR4, RZ ;  /* 0x0000000404047c24 */ /* 0x000fe2000f8e02ff */
[----:B------:R-:W-:Y:S01]  /*18280*/  ISETP.GE.AND P0, PT, R36, R20, PT ;  /* 0x000000142400720c */ /* 0x000fe20003f06270 */
[----:B------:R-:W-:Y:S01]  /*18290*/  IMAD R7, R29, R7, R6 ;  /* 0x000000071d077224 */ /* 0x000fe200078e0206 */
[----:B------:R-:W-:Y:S01]  /*182a0*/  LOP3.LUT R8, R9, 0x4, R8, 0xe2, !PT ;  /* 0x0000000409087812 */ /* 0x000fe200078ee208 */
[----:B------:R-:W-:-:S02]  /*182b0*/  VIADD R34, R209, 0x140 ;  /* 0x00000140d1227836 */ /* 0x000fc40000000000 */
[C---:B------:R-:W-:Y:S01]  /*182c0*/  IMAD R9, R5.reuse, UR5, R4 ;  /* 0x0000000505097c24 */ /* 0x040fe2000f8e0204 */
[----:B------:R-:W-:Y:S01]  /*182d0*/  SEL R4, RZ, 0xffffffff, P0 ;  /* 0xffffffffff047807 */ /* 0x000fe20000000000 */
[----:B------:R-:W-:Y:S01]  /*182e0*/  IMAD R31, R0, R29, RZ ;  /* 0x0000001d001f7224 */ /* 0x000fe200078e02ff */
[----:B------:R-:W-:Y:S01]  /*182f0*/  SHF.R.S32.HI R0, RZ, 0x1f, R7 ;  /* 0x0000001fff007819 */ /* 0x000fe20000011407 */
[----:B------:R-:W-:Y:S01]  /*18300*/  IMAD.SHL.U32 R11, R10, 0x8, RZ ;  /* 0x000000080a0b7824 */ /* 0x000fe200078e00ff */
[----:B------:R-:W-:Y:S01]  /*18310*/  ISETP.GE.AND P0, PT, R34, R20, PT ;  /* 0x000000142200720c */ /* 0x000fe20003f06270 */
[----:B------:R-:W-:Y:S01]  /*18320*/  IMAD.WIDE.U32 R2, R5, UR4, R2 ;  /* 0x0000000405027c25 */ /* 0x000fe2000f8e0002 */
[----:B------:R-:W-:Y:S02]  /*18330*/  ULDC.64 UR4, c[0x0][0xbd8] ;  /* 0x0002f60000047ab9 */ /* 0x000fe40000000a00 */
[----:B------:R-:W-:Y:S01]  /*18340*/  LOP3.LUT R8, R11, 0x8, R8, 0xe2, !PT ;  /* 0x000000080b087812 */ /* 0x000fe200078ee208 */
[----:B------:R-:W-:-:S02]  /*18350*/  VIADD R32, R209, 0x180 ;  /* 0x00000180d1207836 */ /* 0x000fc40000000000 */
[----:B------:R-:W-:Y:S01]  /*18360*/  IMAD.SHL.U32 R5, R4, 0x10, RZ ;  /* 0x0000001004057824 */ /* 0x000fe200078e00ff */
[----:B------:R-:W-:Y:S01]  /*18370*/  SEL R4, RZ, 0xffffffff, P0 ;  /* 0xffffffffff047807 */ /* 0x000fe20000000000 */
[----:B------:R-:W-:Y:S01]  /*18380*/  IMAD.IADD R3, R3, 0x1, R9 ;  /* 0x0000000103037824 */ /* 0x000fe200078e0209 */
[----:B------:R-:W-:Y:S01]  /*18390*/  ISETP.GE.AND P0, PT, R32, R20, PT ;  /* 0x000000142000720c */ /* 0x000fe20003f06270 */
[----:B------:R-:W-:Y:S01]  /*183a0*/  IMAD R0, R0, UR4, RZ ;  /* 0x0000000400007c24 */ /* 0x000fe2000f8e02ff */
[----:B------:R-:W-:Y:S01]  /*183b0*/  LOP3.LUT R8, R5, 0x10, R8, 0xe2, !PT ;  /* 0x0000001005087812 */ /* 0x000fe200078ee208 */
[----:B------:R-:W-:Y:S02]  /*183c0*/  IMAD.IADD R212, R14, 0x1, R212 ;  /* 0x000000010ed47824 */ /* 0x000fe400078e02d4 */
        /* <DEDUP_REMOVED lines=63> */
.L_x_8740:
[----:B------:R-:W-:Y:S05]  /*187c0*/  BSYNC B1 ;  /* 0x0000000000017941 */ /* 0x000fea0003800000 */
.L_x_8739:
        /* <DEDUP_REMOVED lines=36> */
.L_x_8735:
[----:B------:R-:W-:Y:S05]  /*18a10*/  BSYNC B0 ;  /* 0x0000000000007941 */ /* 0x000fea0003800000 */
.L_x_8729:
[----:B------:R-:W-:Y:S02]  /*18a20*/  ULDC UR4, c[0x0][0xd3c] ;  /* 0x00034f0000047ab9 */ /* 0x000fe40000000800 */
[----:B------:R-:W-:-:S13]  /*18a30*/  ISETP.GE.AND P0, PT, R27, UR4, PT ;  /* 0x000000041b007c0c */ /* 0x000fda000bf06270 */
[----:B------:R-:W-:Y:S05]  /*18a40*/  @!P0 BRA `(.L_x_8741) ;  /* 0xfffffe8800e48947 */ /* 0x000fea000383ffff */
[----:B------:R-:W-:Y:S05]  /*18a50*/  BRA `(.L_x_8602) ;  /* 0x0000008400607947 */ /* 0x000fea0003800000 */
.L_x_8600:
        /* <DEDUP_REMOVED lines=16> */
.L_x_8742:
        /* <DEDUP_REMOVED lines=41> */
.L_x_8748:
        /* <DEDUP_REMOVED lines=12> */
.L_x_8747:
[----:B------:R-:W-:Y:S05]  /*18eb0*/  BSYNC B0 ;  /* 0x0000000000007941 */ /* 0x000fea0003800000 */
.L_x_8746:
        /* <DEDUP_REMOVED lines=20> */
.L_x_8744:
        /* <DEDUP_REMOVED lines=20> */
.L_x_8749:
        /* <DEDUP_REMOVED lines=59> */
.L_x_8745:
[----:B------:R-:W-:Y:S02]  /*194f0*/  IMAD.MOV.U32 R17, RZ, RZ, RZ ;  /* 0x000000ffff117224 */ /* 0x000fe400078e00ff */
[----:B------:R-:W-:Y:S02]  /*19500*/  IMAD.U32 R16, RZ, RZ, UR6 ;  /* 0x00000006ff107e24 */ /* 0x000fe4000f8e00ff */
[----:B------:R-:W-:-:S07]  /*19510*/  IMAD.MOV.U32 R18, RZ, RZ, RZ ;  /* 0x000000ffff127224 */ /* 0x000fce00078e00ff */
.L_x_8750:
[----:B------:R-:W-:-:S13]  /*19520*/  ISETP.NE.AND P0, PT, R5, RZ, PT ;  /* 0x000000ff0500720c */ /* 0x000fda0003f05270 */
[----:B------:R-:W0:Y:S01]  /*19530*/  @!P0 S2R R3, SR_CgaCtaId ;  /* 0x0000000000038919 */ /* 0x000e220000008800 */
[----:B------:R-:W-:-:S04]  /*19540*/  @!P0 MOV R2, 0x400 ;  /* 0x0000040000028802 */ /* 0x000fc80000000f00 */
[----:B0-----:R-:W-:-:S05]  /*19550*/  @!P0 LEA R2, R3, R2, 0x18 ;  /* 0x0000000203028211 */ /* 0x001fca00078ec0ff */
[----:B------:R0:W-:Y:S01]  /*19560*/  @!P0 STS.128 [R2+0x388d0], R16 ;  /* 0x0388d01002008388 */ /* 0x0001e20000000c00 */
[----:B------:R-:W-:Y:S06]  /*19570*/  BAR.ARV 0x5, 0x180 ;  /* 0x0146000000007b1d */ /* 0x000fec0000002000 */
.L_x_8743:
[----:B------:R2:W-:Y:S01]  /*19580*/  STL [R1+0x2c], RZ ;  /* 0x00002cff01007387 */ /* 0x0005e20000100800 */
[----:B------:R-:W-:Y:S01]  /*19590*/  ULDC UR4, c[0x0][0xd3c] ;  /* 0x00034f0000047ab9 */ /* 0x000fe20000000800 */
[----:B------:R-:W-:Y:S01]  /*195a0*/  IMAD.MOV.U32 R28, RZ, RZ, 0x1 ;  /* 0x00000001ff1c7424 */ /* 0x000fe200078e00ff */
[----:B-1----:R-:W-:Y:S01]  /*195b0*/  ISETP.GE.AND P0, PT, R19, UR4, PT ;  /* 0x0000000413007c0c */ /* 0x002fe2000bf06270 */
[----:B------:R-:W-:-:S12]  /*195c0*/  IMAD.MOV.U32 R25, RZ, RZ, RZ ;  /* 0x000000ffff197224 */ /* 0x000fd800078e00ff */
[----:B--2---:R-:W-:Y:S05]  /*195d0*/  @P0 BRA `(.L_x_8751) ;  /* 0x0000007400a40947 */ /* 0x004fea0003800000 */
[----:B------:R-:W2:Y:S01]  /*195e0*/  LDL R4, [R1+0x8] ;  /* 0x0000080001047983 */ /* 0x000ea20000100800 */
[----:B------:R-:W1:Y:S01]  /*195f0*/  S2UR UR5, SR_CgaCtaId ;  /* 0x00000000000579c3 */ /* 0x000e620000008800 */
[C---:B0-----:R-:W-:Y:S01]  /*19600*/  IMAD.SHL.U32 R2, R0.reuse, 0x8, RZ ;  /* 0x0000000800027824 */ /* 0x041fe200078e00ff */
        /* <DEDUP_REMOVED lines=17> */
[----:B-1----:R-:W-:Y:S01]  /*19720*/  ULEA UR4, UR5, UR4, 0x18 ;  /* 0x0000000405047291 */ /* 0x002fe2000f8ec03f */
        /* <DEDUP_REMOVED lines=11> */
.L_x_8864:
[----:B------:R-:W0:Y:S02]  /*197e0*/  LDC.64 R2, c[0x0][0xd88] ;  /* 0x00036200ff027b82 */ /* 0x000e240000000a00 */
[----:B0-----:R-:W-:-:S05]  /*197f0*/  IMAD.WIDE R2, R19, 0x4, R2 ;  /* 0x0000000413027825 */ /* 0x001fca00078e0202 */
[----:B--2---:R-:W2:Y:S01]  /*19800*/  LDG.E R37, desc[UR40][R2.64] ;  /* 0x0000002802257981 */ /* 0x004ea2000c1e1900 */
[----:B------:R-:W-:Y:S05]  /*19810*/  YIELD ;  /* 0x0000000000007946 */ /* 0x000fea0003800000 */
[----:B------:R-:W-:Y:S01]  /*19820*/  ULDC.64 UR4, c[0x0][0xb20] ;  /* 0x0002c80000047ab9 */ /* 0x000fe20000000a00 */
[----:B------:R-:W-:Y:S01]  /*19830*/  IMAD.MOV.U32 R34, RZ, RZ, RZ ;  /* 0x000000ffff227224 */ /* 0x000fe200078e00ff */
[----:B------:R-:W-:Y:S01]  /*19840*/  ISETP.NE.U32.AND P0, PT, RZ, UR4, PT ;  /* 0x00000004ff007c0c */ /* 0x000fe2000bf05070 */
[----:B-1-3--:R-:W-:Y:S01]  /*19850*/  IMAD.MOV.U32 R6, RZ, RZ, RZ ;  /* 0x000000ffff067224 */ /* 0x00afe200078e00ff */
        /* <DEDUP_REMOVED lines=44> */
[----:B0-----:R-:W2:Y:S04]  /*19b20*/  LDG.E R8, desc[UR40][R2.64] ;  /* 0x0000002802087981 */ /* 0x001ea8000c1e1900 */
[----:B------:R-:W2:Y:S02]  /*19b30*/  LDG.E R2, desc[UR40][R2.64+0x4] ;  /* 0x0000042802027981 */ /* 0x000ea4000c1e1900 */
[----:B--2---:R-:W-:-:S05]  /*19b40*/  IMAD.IADD R9, R2, 0x1, -R8 ;  /* 0x0000000102097824 */ /* 0x004fca00078e0a08 */
[----:B------:R1:W-:Y:S02]  /*19b50*/  STL [R1+0x10], R9 ;  /* 0x0000100901007387 */ /* 0x0003e40000100800 */
.L_x_8752:
        /* <DEDUP_REMOVED lines=9> */
.L_x_8753:
        /* <DEDUP_REMOVED lines=9> */
.L_x_8754:
        /* <DEDUP_REMOVED lines=45> */
.L_x_8919:
[----:B---3--:R-:W-:Y:S02]  /*19f50*/  ISETP.NE.AND P0, PT, R14, RZ, PT ;  /* 0x000000ff0e00720c */ /* 0x008fe40003f05270 */
[----:B------:R-:W-:-:S11]  /*19f60*/  PLOP3.LUT P6, PT, PT, PT, PT, 0x8, 0x0 ;  /* 0x000000000000781c */ /* 0x000fd60003fce170 */
[----:B------:R-:W-:Y:S05]  /*19f70*/  @P0 BRA `(.L_x_8758) ;  /* 0x00000000000c0947 */ /* 0x000fea0003800000 */
[----:B------:R-:W-:-:S03]  /*19f80*/  UMOV UR4, 0xffffffff ;  /* 0xffffffff00047882 */ /* 0x000fc60000000000 */
[----:B------:R-:W-:Y:S05]  /*19f90*/  BRA.DIV UR4, `(.L_x_8759) ;  /* 0x0000008204807947 */ /* 0x000fea000b800000 */
[----:B------:R-:W-:-:S13]  /*19fa0*/  ELECT P6, URZ, PT ;  /* 0x00000000003f782f */ /* 0x000fda00038c0000 */
.L_x_8758:
        /* <DEDUP_REMOVED lines=9> */
.L_x_8922:
[----:B------:R-:W-:Y:S05]  /*1a040*/  BSYNC B1 ;  /* 0x0000000000017941 */ /* 0x000fea0003800000 */
.L_x_8760:
[----:B------:R-:W-:Y:S04]  /*1a050*/  BSSY B1, `(.L_x_8762) ;  /* 0x00000b7000017945 */ /* 0x000fe80003800000 */
[----:B------:R-:W-:Y:S05]  /*1a060*/  @!P6 BRA `(.L_x_8763) ;  /* 0x0000000800d4e947 */ /* 0x000fea0003800000 */
[----:B0-----:R-:W-:Y:S01]  /*1a070*/  IMAD R3, R24, 0x8, R23 ;  /* 0x0000000818037824 */ /* 0x001fe200078e0217 */
[----:B------:R-:W-:Y:S01]  /*1a080*/  SHF.L.U32 R8, R29, 0x1f, RZ ;  /* 0x0000001f1d087819 */ /* 0x000fe200000006ff */
[----:B-1----:R-:W0:Y:S01]  /*1a090*/  S2R R9, SR_TID.X ;  /* 0x0000000000097919 */ /* 0x002e220000002100 */
[----:B------:R-:W-:Y:S02]  /*1a0a0*/  BSSY B2, `(.L_x_8764) ;  /* 0x0000005000027945 */ /* 0x000fe40003800000 */
[----:B------:R-:W1:Y:S01]  /*1a0b0*/  SYNCS.PHASECHK.TRANS64.TRYWAIT P0, [R3+URZ+0x388a0], R8 ;  /* 0x0388a008030075a7 */ /* 0x000e62000800017f */
[----:B0-----:R-:W-:-:S04]  /*1a0c0*/  LOP3.LUT R9, R9, 0x7f, RZ, 0xc0, !PT ;  /* 0x0000007f09097812 */ /* 0x001fc800078ec0ff */
[----:B------:R-:W-:Y:S01]  /*1a0d0*/  ISETP.NE.AND P1, PT, R9, RZ, PT ;  /* 0x000000ff0900720c */ /* 0x000fe20003f25270 */
[----:B-1----:R-:W-:-:S12]  /*1a0e0*/  @!P0 BRA `(.L_x_8765) ;  /* 0x0000008000608947 */ /* 0x002fd80003800000 */
.L_x_8923:
[----:B------:R-:W-:Y:S05]  /*1a0f0*/  BSYNC B2 ;  /* 0x0000000000027941 */ /* 0x000fea0003800000 */
.L_x_8764:
        /* <DEDUP_REMOVED lines=9> */
.L_x_8767:
[----:B------:R-:W-:Y:S05]  /*1a190*/  BSYNC B2 ;  /* 0x0000000000027941 */ /* 0x000fea0003800000 */
.L_x_8766:
        /* <DEDUP_REMOVED lines=12> */
.L_x_8768:
        /* <DEDUP_REMOVED lines=13> */
.L_x_8924:
[----:B------:R-:W-:Y:S05]  /*1a330*/  BSYNC B2 ;  /* 0x0000000000027941 */ /* 0x000fea0003800000 */
.L_x_8769:
        /* <DEDUP_REMOVED lines=11> */
.L_x_8772:
[----:B------:R-:W-:Y:S05]  /*1a3f0*/  BSYNC B2 ;  /* 0x0000000000027941 */ /* 0x000fea0003800000 */
.L_x_8771:
        /* <DEDUP_REMOVED lines=9> */
.L_x_8773:
        /* <DEDUP_REMOVED lines=15> */
.L_x_8774:
        /* <DEDUP_REMOVED lines=15> */
.L_x_8775:
        /* <DEDUP_REMOVED lines=15> */
.L_x_8776:
        /* <DEDUP_REMOVED lines=15> */
.L_x_8777:
        /* <DEDUP_REMOVED lines=15> */
.L_x_8778:
        /* <DEDUP_REMOVED lines=15> */
.L_x_8779:
        /* <DEDUP_REMOVED lines=15> */
.L_x_8780:
        /* <DEDUP_REMOVED lines=10> */
.L_x_8763:
[----:B------:R-:W-:Y:S05]  /*1abc0*/  BSYNC B1 ;  /* 0x0000000000017941 */ /* 0x000fea0003800000 */
.L_x_8762:
        /* <DEDUP_REMOVED lines=9> */
.L_x_8800:
        /* <DEDUP_REMOVED lines=11> */
.L_x_8925:
[----:B------:R-:W-:Y:S05]  /*1ad10*/  BSYNC B2 ;  /* 0x0000000000027941 */ /* 0x000fea0003800000 */
.L_x_8783:
        /* <DEDUP_REMOVED lines=9> */
.L_x_8786:
[----:B------:R-:W-:Y:S05]  /*1adb0*/  BSYNC B2 ;  /* 0x0000000000027941 */ /* 0x000fea0003800000 */
.L_x_8785:
        /* <DEDUP_REMOVED lines=11> */
.L_x_8787:
        /* <DEDUP_REMOVED lines=13> */
.L_x_8926:
[----:B------:R-:W-:Y:S05]  /*1af40*/  BSYNC B2 ;  /* 0x0000000000027941 */ /* 0x000fea0003800000 */
.L_x_8788:
        /* <DEDUP_REMOVED lines=11> */
.L_x_8791:
[----:B------:R-:W-:Y:S05]  /*1b000*/  BSYNC B2 ;  /* 0x0000000000027941 */ /* 0x000fea0003800000 */
.L_x_8790:
        /* <DEDUP_REMOVED lines=9> */
.L_x_8792:
        /* <DEDUP_REMOVED lines=15> */
.L_x_8793:
        /* <DEDUP_REMOVED lines=15> */
.L_x_8794:
        /* <DEDUP_REMOVED lines=15> */
.L_x_8795:
        /* <DEDUP_REMOVED lines=15> */
.L_x_8796:
        /* <DEDUP_REMOVED lines=15> */
.L_x_8797:
        /* <DEDUP_REMOVED lines=15> */
.L_x_8798:
        /* <DEDUP_REMOVED lines=15> */
.L_x_8799:
        /* <DEDUP_REMOVED lines=10> */
.L_x_8782:
[----:B------:R-:W-:Y:S05]  /*1b7d0*/  BSYNC B1 ;  /* 0x0000000000017941 */ /* 0x000fea0003800000 */
.L_x_8781:
        /* <DEDUP_REMOVED lines=8> */
.L_x_8756:
[----:B------:R-:W-:Y:S05]  /*1b860*/  BSYNC B0 ;  /* 0x0000000000007941 */ /* 0x000fea0003800000 */
.L_x_8755:
        /* <DEDUP_REMOVED lines=35> */
.L_x_8802:
        /* <DEDUP_REMOVED lines=20> */
.L_x_8805:
[----:B------:R-:W-:Y:S05]  /*1bbe0*/  BSYNC B6 ;  /* 0x0000000000067941 */ /* 0x000fea0003800000 */
.L_x_8804:
        /* <DEDUP_REMOVED lines=20> */
.L_x_8808:
        /* <DEDUP_REMOVED lines=15> */
.L_x_8807:
[----:B------:R-:W-:Y:S05]  /*1be20*/  BSYNC B6 ;  /* 0x0000000000067941 */ /* 0x000fea0003800000 */
.L_x_8806:
[----:B------:R-:W-:Y:S01]  /*1be30*/  ULDC.64 UR4, c[0x0][0xaf0] ;  /* 0x0002bc0000047ab9 */ /* 0x000fe20000000a00 */
[----:B------:R-:W0:Y:S01]  /*1be40*/  S2R R20, SR_TID.X ;  /* 0x0000000000147919 */ /* 0x000e220000002100 */
[----:B------:R-:W-:Y:S01]  /*1be50*/  ISETP.NE.U32.AND P0, PT, RZ, UR4, PT ;  /* 0x00000004ff007c0c */ /* 0x000fe2000bf05070 */
[----:B------:R-:W2:Y:S03]  /*1be60*/  LDC R10, c[0x0][0x430] ;  /* 0x00010c00ff0a7b82 */ /* 0x000ea60000000800 */
[----:B------:R-:W-:-:S13]  /*1be70*/  ISETP.NE.AND.EX P0, PT, RZ, UR5, PT, P0 ;  /* 0x00000005ff007c0c */ /* 0x000fda000bf05300 */
[----:B------:R-:W-:Y:S01]  /*1be80*/  @P0 IADD3 R2, P1, R27, UR4, RZ ;  /* 0x000000041b020c10 */ /* 0x000fe2000ff3e0ff */
[----:B------:R-:W3:Y:S01]  /*1be90*/  S2R R11, SR_TID.X ;  /* 0x00000000000b7919 */ /* 0x000ee20000002100 */
[----:B------:R-:W-:Y:S02]  /*1bea0*/  ULDC UR4, c[0x0][0x320] ;  /* 0x0000c80000047ab9 */ /* 0x000fe40000000800 */
[----:B------:R-:W-:-:S05]  /*1beb0*/  @P0 IADD3.X R3, R30, UR5, RZ, P1, !PT ;  /* 0x000000051e030c10 */ /* 0x000fca0008ffe4ff */
[----:B------:R4:W5:Y:S01]  /*1bec0*/  @P0 LDG.E R32, desc[UR40][R2.64] ;  /* 0x0000002802200981 */ /* 0x000962000c1e1900 */
[----:B0-----:R-:W-:-:S04]  /*1bed0*/  LOP3.LUT R20, R20, 0x7f, RZ, 0xc0, !PT ;  /* 0x0000007f14147812 */ /* 0x001fc800078ec0ff */
[----:B------:R-:W-:Y:S02]  /*1bee0*/  SHF.R.U32.HI R21, RZ, 0x3, R20 ;  /* 0x00000003ff157819 */ /* 0x000fe40000011614 */
[----:B------:R-:W0:Y:S02]  /*1bef0*/  S2R R20, SR_TID.X ;  /* 0x0000000000147919 */ /* 0x000e240000002100 */
[----:B0-----:R-:W-:-:S05]  /*1bf00*/  IMAD.SHL.U32 R20, R20, 0x10, RZ ;  /* 0x0000001014147824 */ /* 0x001fca00078e00ff */
[----:B------:R-:W-:Y:S02]  /*1bf10*/  LOP3.LUT R20, R21, 0x70, R20, 0xf8, !PT ;  /* 0x0000007015147812 */ /* 0x000fe400078ef814 */
[----:B------:R-:W0:Y:S01]  /*1bf20*/  S2R R21, SR_TID.X ;  /* 0x0000000000157919 */ /* 0x000e220000002100 */
[----:B--2---:R-:W-:Y:S02]  /*1bf30*/  ISETP.NE.AND P1, PT, R10, 0x1, PT ;  /* 0x000000010a00780c */ /* 0x004fe40003f25270 */
[----:B------:R-:W-:-:S11]  /*1bf40*/  LEA R27, R35, 0xffffffc0, 0x6 ;  /* 0xffffffc0231b7811 */ /* 0x000fd600078e30ff */
[----:B----4-:R-:W2:Y:S01]  /*1bf50*/  @P1 LDC R3, c[0x0][0x434] ;  /* 0x00010d00ff031b82 */ /* 0x010ea20000000800 */
[----:B0-----:R-:W-:-:S07]  /*1bf60*/  IMAD.SHL.U32 R21, R21, 0x8, RZ ;  /* 0x0000000815157824 */ /* 0x001fce00078e00ff */
[----:B------:R-:W0:Y:S01]  /*1bf70*/  @P1 LDC R2, c[0x0][0x438] ;  /* 0x00010e00ff021b82 */ /* 0x000e220000000800 */
[----:B------:R-:W-:-:S04]  /*1bf80*/  LOP3.LUT R21, R21, 0x38, RZ, 0xc0, !PT ;  /* 0x0000003815157812 */ /* 0x000fc800078ec0ff */
[----:B------:R-:W-:-:S04]  /*1bf90*/  LOP3.LUT R21, R21, 0x40, RZ, 0xfc, !PT ;  /* 0x0000004015157812 */ /* 0x000fc800078efcff */
[----:B------:R-:W-:Y:S02]  /*1bfa0*/  ISETP.GE.AND P2, PT, R21, UR4, PT ;  /* 0x0000000415007c0c */ /* 0x000fe4000bf46270 */
[----:B------:R-:W4:Y:S01]  /*1bfb0*/  S2R R21, SR_TID.X ;  /* 0x0000000000157919 */ /* 0x000f220000002100 */
[----:B------:R-:W-:-:S05]  /*1bfc0*/  IMAD.IADD R4, R20, 0x1, R27 ;  /* 0x0000000114047824 */ /* 0x000fca00078e021b */
[C---:B------:R-:W-:Y:S01]  /*1bfd0*/  ISETP.GE.AND P0, PT, R4.reuse, R31, PT ;  /* 0x0000001f0400720c */ /* 0x040fe20003f06270 */
[----:B------:R-:W-:Y:S02]  /*1bfe0*/  IMAD.IADD R0, R4, 0x1, R34 ;  /* 0x0000000104007824 */ /* 0x000fe400078e0222 */
[----:B---3--:R-:W-:Y:S01]  /*1bff0*/  IMAD.SHL.U32 R11, R11, 0x8, RZ ;  /* 0x000000080b0b7824 */ /* 0x008fe200078e00ff */
[----:B------:R-:W-:Y:S01]  /*1c000*/  ISETP.GT.U32.OR P0, PT, R20, 0x3f, P0 ;  /* 0x0000003f1400780c */ /* 0x000fe20000704470 */
[----:B--2---:R-:W-:-:S03]  /*1c010*/  @P1 IMAD.HI.U32 R3, R0, R3, RZ ;  /* 0x0000000300031227 */ /* 0x004fc600078e00ff */
[----:B------:R-:W-:Y:S01]  /*1c020*/  LOP3.LUT R11, R11, 0x38, RZ, 0xc0, !PT ;  /* 0x000000380b0b7812 */ /* 0x000fe200078ec0ff */
[----:B------:R-:W-:Y:S01]  /*1c030*/  IMAD.MOV.U32 R8, RZ, RZ, R0 ;  /* 0x000000ffff087224 */ /* 0x000fe200078e0000 */
[----:B0-----:R-:W-:Y:S02]  /*1c040*/  @P1 SHF.R.U32.HI R8, RZ, R2, R3 ;  /* 0x00000002ff081219 */ /* 0x001fe40000011603 */
[----:B------:R-:W-:Y:S02]  /*1c050*/  ISETP.GE.AND P1, PT, R11, UR4, PT ;  /* 0x000000040b007c0c */ /* 0x000fe4000bf26270 */
[----:B------:R-:W-:Y:S02]  /*1c060*/  LOP3.LUT R22, R22, 0xffffffbf, RZ, 0xc0, !PT ;  /* 0xffffffbf16167812 */ /* 0x000fe400078ec0ff */
[----:B-1----:R-:W-:Y:S01]  /*1c070*/  SEL R9, RZ, 0xffffffff, P2 ;  /* 0xffffffffff097807 */ /* 0x002fe20001000000 */
[----:B------:R-:W0:Y:S01]  /*1c080*/  @!P0 LDC.64 R2, c[0x0][0x428] ;  /* 0x00010a00ff028b82 */ /* 0x000e220000000a00 */
[----:B------:R-:W-:Y:S01]  /*1c090*/  @P2 LOP3.LUT R22, R22, 0x40, RZ, 0xfc, !PT ;  /* 0x0000004016162812 */ /* 0x000fe200078efcff */
[----:B----4-:R-:W-:Y:S01]  /*1c0a0*/  IMAD.SHL.U32 R21, R21, 0x8, RZ ;  /* 0x0000000815157824 */ /* 0x010fe200078e00ff */
        /* <DEDUP_REMOVED lines=64> */
.L_x_8929:
        /* <DEDUP_REMOVED lines=11> */
.L_x_8810:
        /* <DEDUP_REMOVED lines=9> */
.L_x_8930:
[----:B------:R-:W-:Y:S05]  /*1c5f0*/  BSYNC B0 ;  /* 0x0000000000007941 */ /* 0x000fea0003800000 */
.L_x_8811:
        /* <DEDUP_REMOVED lines=64> */
.L_x_8940:
        /* <DEDUP_REMOVED lines=10> */
.L_x_8814:
        /* <DEDUP_REMOVED lines=11> */
.L_x_8815:
        /* <DEDUP_REMOVED lines=34> */
.L_x_8817:
[----:B------:R-:W-:Y:S05]  /*1cd70*/  BSYNC B6 ;  /* 0x0000000000067941 */ /* 0x000fea0003800000 */
.L_x_8816:
        /* <DEDUP_REMOVED lines=95> */
.L_x_8949:
        /* <DEDUP_REMOVED lines=11> */
.L_x_8819:
        /* <DEDUP_REMOVED lines=28> */
.L_x_8821:
[----:B------:R-:W-:Y:S05]  /*1d5e0*/  BSYNC B6 ;  /* 0x0000000000067941 */ /* 0x000fea0003800000 */
.L_x_8820:
        /* <DEDUP_REMOVED lines=193> */
.L_x_8959:
        /* <DEDUP_REMOVED lines=26> */
.L_x_8824:
[----:B------:R-:W-:Y:S05]  /*1e3a0*/  BSYNC B0 ;  /* 0x0000000000007941 */ /* 0x000fea0003800000 */
.L_x_8823:
[----:B------:R-:W-:Y:S01]  /*1e3b0*/  NOP ;  /* 0x0000000000007918 */ /* 0x000fe20000000000 */
[----:B------:R-:W-:-:S13]  /*1e3c0*/  PLOP3.LUT P0, PT, PT, PT, PT, 0x80, 0x0 ;  /* 0x000000000000781c */ /* 0x000fda0003f0f070 */
.L_x_8825:
        /* <DEDUP_REMOVED lines=18> */
.L_x_8960:
[----:B------:R-:W-:Y:S05]  /*1e4f0*/  BSYNC B0 ;  /* 0x0000000000007941 */ /* 0x000fea0003800000 */
.L_x_8826:
[----:B------:R-:W2:Y:S02]  /*1e500*/  LDL R2, [R1+0x50] ;  /* 0x0000500001027983 */ /* 0x000ea40000100800 */
[----:B--2---:R-:W-:-:S13]  /*1e510*/  ISETP.NE.AND P0, PT, R2, 0x3, PT ;  /* 0x000000030200780c */ /* 0x004fda0003f05270 */
[----:B------:R-:W-:Y:S05]  /*1e520*/  @!P0 BRA `(.L_x_8828) ;  /* 0x0000000000048947 */ /* 0x000fea0003800000 */
[----:B------:R-:W-:Y:S01]  /*1e530*/  BPT.TRAP 0x1 ;  /* 0x000000040000795c */ /* 0x000fe20000300000 */
.L_x_8828:
[----:B-1----:R-:W-:Y:S01]  /*1e540*/  SHF.L.U32 R0, R28, 0x1f, RZ ;  /* 0x0000001f1c007819 */ /* 0x002fe200000006ff */
[----:B------:R-:W-:Y:S03]  /*1e550*/  BSSY B0, `(.L_x_8829) ;  /* 0x0000003000007945 */ /* 0x000fe60003800000 */
[----:B------:R-:W1:Y:S02]  /*1e560*/  SYNCS.PHASECHK.TRANS64.TRYWAIT P0, [R31+URZ+0x38860], R0 ;  /* 0x038860001f0075a7 */ /* 0x000e64000800017f */
[----:B-1----:R-:W-:Y:S05]  /*1e570*/  @!P0 BRA `(.L_x_8830) ;  /* 0x0000005400388947 */ /* 0x002fea0003800000 */
.L_x_8961:
[----:B------:R-:W-:Y:S05]  /*1e580*/  BSYNC B0 ;  /* 0x0000000000007941 */ /* 0x000fea0003800000 */
.L_x_8829:
        /* <DEDUP_REMOVED lines=111> */
.L_x_8971:
        /* <DEDUP_REMOVED lines=34> */
.L_x_8832:
        /* <DEDUP_REMOVED lines=11> */
.L_x_8833:
        /* <DEDUP_REMOVED lines=11> */
.L_x_8848:
        /* <DEDUP_REMOVED lines=42> */
.L_x_8836:
[----:B------:R-:W-:Y:S01]  /*1f2a0*/  IMAD R6, R25, 0x8, R23 ;  /* 0x0000000819067824 */ /* 0x000fe200078e0217 */
[----:B------:R-:W-:Y:S01]  /*1f2b0*/  SHF.L.U32 R21, R28, 0x1f, RZ ;  /* 0x0000001f1c157819 */ /* 0x000fe200000006ff */
[----:B------:R-:W-:Y:S01]  /*1f2c0*/  BSSY B1, `(.L_x_8837) ;  /* 0x0000004000017945 */ /* 0x000fe20003800000 */
[----:B------:R-:W-:Y:S02]  /*1f2d0*/  SHF.R.S32.HI R9, RZ, 0x1f, R5 ;  /* 0x0000001fff097819 */ /* 0x000fe40000011405 */
[----:B------:R-:W0:Y:S02]  /*1f2e0*/  SYNCS.PHASECHK.TRANS64.TRYWAIT P0, [R6+URZ+0x38840], R21 ;  /* 0x03884015060075a7 */ /* 0x000e24000800017f */
[----:B0-----:R-:W-:Y:S05]  /*1f2f0*/  @!P0 BRA `(.L_x_8838) ;  /* 0x0000005000148947 */ /* 0x001fea0003800000 */
.L_x_8972:
[----:B------:R-:W-:Y:S05]  /*1f300*/  BSYNC B1 ;  /* 0x0000000000017941 */ /* 0x000fea0003800000 */
.L_x_8837:
        /* <DEDUP_REMOVED lines=42> */
.L_x_8982:
        /* <DEDUP_REMOVED lines=8> */
.L_x_8840:
        /* <DEDUP_REMOVED lines=11> */
.L_x_8841:
[----:B------:R2:W-:Y:S01]  /*1f6e0*/  SYNCS.ARRIVE.TRANS64.A1T0 RZ, [R6+URZ+0x38830], RZ ;  /* 0x038830ff06ff79a7 */ /* 0x0005e2000810003f */
[----:B------:R-:W-:Y:S05]  /*1f6f0*/  @!P2 BRA `(.L_x_8842) ;  /* 0x000000000004a947 */ /* 0x000fea0003800000 */
[----:B------:R-:W-:Y:S01]  /*1f700*/  BPT.TRAP 0x1 ;  /* 0x000000040000795c */ /* 0x000fe20000300000 */
.L_x_8842:
[----:B------:R-:W3:Y:S01]  /*1f710*/  SYNCS.PHASECHK.TRANS64.TRYWAIT P0, [R6+URZ+0x38860], R21 ;  /* 0x03886015060075a7 */ /* 0x000ee2000800017f */
[----:B------:R-:W-:Y:S04]  /*1f720*/  BSSY B1, `(.L_x_8843) ;  /* 0x0000002000017945 */ /* 0x000fe80003800000 */
[----:B---3--:R-:W-:Y:S05]  /*1f730*/  @!P0 BRA `(.L_x_8844) ;  /* 0x0000005000348947 */ /* 0x008fea0003800000 */
.L_x_8983:
[----:B------:R-:W-:Y:S05]  /*1f740*/  BSYNC B1 ;  /* 0x0000000000017941 */ /* 0x000fea0003800000 */
.L_x_8843:
        /* <DEDUP_REMOVED lines=81> */
.L_x_8993:
        /* <DEDUP_REMOVED lines=25> */
.L_x_8846:
        /* <DEDUP_REMOVED lines=11> */
.L_x_8847:
[----:B------:R1:W-:Y:S01]  /*1fea0*/  SYNCS.ARRIVE.TRANS64.A1T0 RZ, [R6+URZ+0x38850], RZ ;  /* 0x038850ff06ff79a7 */ /* 0x0003e2000810003f */
[----:B------:R-:W-:Y:S05]  /*1feb0*/  @P3 BRA `(.L_x_8848) ;  /* 0xfffffff000503947 */ /* 0x000fea000383ffff */
.L_x_8835:
[----:B------:R-:W-:Y:S05]  /*1fec0*/  BSYNC B0 ;  /* 0x0000000000007941 */ /* 0x000fea0003800000 */
.L_x_8834:
        /* <DEDUP_REMOVED lines=21> */
.L_x_8850:
[----:B------:R-:W-:Y:S05]  /*20020*/  BSYNC B0 ;  /* 0x0000000000007941 */ /* 0x000fea0003800000 */
.L_x_8849:
[----:B------:R-:W-:-:S07]  /*20030*/  SEL R25, R25, RZ, P0 ;  /* 0x000000ff19197207 */ /* 0x000fce0000000000 */
.L_x_8803:
[----:B------:R-:W-:Y:S05]  /*20040*/  BSYNC B7 ;  /* 0x0000000000077941 */ /* 0x000fea0003800000 */
.L_x_8801:
        /* <DEDUP_REMOVED lines=11> */
.L_x_8851:
        /* <DEDUP_REMOVED lines=26> */
[----:B------:R-:W1:Y:S02]  /*202a0*/  SHFL.UP PT, R14, R5, 0x4, RZ ;  /* 0x04800000050e7989 */ /* 0x000e6400000e00ff */
[----:B-123--:R-:W-:-:S05]  /*202b0*/  SEL R6, R14, RZ, P3 ;  /* 0x000000ff0e067207 */ /* 0x00efca0001800000 */
        /* <DEDUP_REMOVED lines=8> */
.L_x_9003:
[----:B------:R-:W-:Y:S02]  /*20340*/  ULDC UR4, c[0x0][0xd38] ;  /* 0x00034e0000047ab9 */ /* 0x000fe40000000800 */
[----:B------:R-:W-:-:S04]  /*20350*/  IMAD.U32 R4, RZ, RZ, UR4 ;  /* 0x00000004ff047e24 */ /* 0x000fc8000f8e00ff */
[----:B-1----:R-:W-:-:S04]  /*20360*/  IMAD R5, R14, R4, RZ ;  /* 0x000000040e057224 */ /* 0x002fc800078e02ff */
[----:B------:R-:W-:-:S05]  /*20370*/  IMAD.IADD R16, R16, 0x1, R5 ;  /* 0x0000000110107824 */ /* 0x000fca00078e0205 */
[----:B------:R-:W-:-:S13]  /*20380*/  ISETP.GT.AND P6, PT, R16, R0, PT ;  /* 0x000000001000720c */ /* 0x000fda0003fc4270 */
[----:B------:R-:W-:Y:S05]  /*20390*/  @P6 BRA `(.L_x_8854) ;  /* 0x00000000009c6947 */ /* 0x000fea0003800000 */
.L_x_8859:
        /* <DEDUP_REMOVED lines=14> */
.L_x_8857:
[----:B------:R-:W-:Y:S05]  /*20480*/  BSYNC B0 ;  /* 0x0000000000007941 */ /* 0x000fea0003800000 */
.L_x_8856:
        /* <DEDUP_REMOVED lines=18> */
.L_x_9011:
[----:B------:R-:W-:Y:S02]  /*205b0*/  ULDC UR4, c[0x0][0xd38] ;  /* 0x00034e0000047ab9 */ /* 0x000fe40000000800 */
[----:B------:R-:W-:-:S04]  /*205c0*/  IMAD.U32 R4, RZ, RZ, UR4 ;  /* 0x00000004ff047e24 */ /* 0x000fc8000f8e00ff */
[----:B-1----:R-:W-:-:S04]  /*205d0*/  IMAD R5, R14, R4, RZ ;  /* 0x000000040e057224 */ /* 0x002fc800078e02ff */
[----:B------:R-:W-:-:S05]  /*205e0*/  IMAD.IADD R16, R5, 0x1, R16 ;  /* 0x0000000105107824 */ /* 0x000fca00078e0210 */
[----:B------:R-:W-:-:S13]  /*205f0*/  ISETP.GT.AND P6, PT, R16, R0, PT ;  /* 0x000000001000720c */ /* 0x000fda0003fc4270 */
[----:B------:R-:W-:Y:S05]  /*20600*/  @!P6 BRA `(.L_x_8859) ;  /* 0xfffffffc0064e947 */ /* 0x000fea000383ffff */
.L_x_8854:
        /* <DEDUP_REMOVED lines=8> */
.L_x_9015:
[----:B------:R-:W-:Y:S01]  /*20690*/  ISETP.NE.AND P0, PT, R6, RZ, PT ;  /* 0x000000ff0600720c */ /* 0x000fe20003f05270 */
[----:B------:R-:W-:-:S12]  /*206a0*/  IMAD.MOV.U32 R6, RZ, RZ, RZ ;  /* 0x000000ffff067224 */ /* 0x000fd800078e00ff */
[----:B------:R-:W-:Y:S05]  /*206b0*/  @!P0 BRA `(.L_x_8861) ;  /* 0x0000000000108947 */ /* 0x000fea0003800000 */
[----:B------:R-:W-:Y:S01]  /*206c0*/  UMOV UR4, 0xffffffff ;  /* 0xffffffff00047882 */ /* 0x000fe20000000000 */
[----:B------:R-:W-:Y:S02]  /*206d0*/  VIADD R12, R5, 0xffffffff ;  /* 0xffffffff050c7836 */ /* 0x000fe40000000000 */
[----:B------:R-:W-:Y:S05]  /*206e0*/  BRA.DIV UR4, `(.L_x_8862) ;  /* 0x0000005204607947 */ /* 0x000fea000b800000 */
[----:B------:R3:W4:Y:S02]  /*206f0*/  SHFL.IDX PT, R6, R3, R12, 0x1f ;  /* 0x00001f0c03067589 */ /* 0x00072400000e0000 */
.L_x_8861:
[----:B01-3--:R-:W0:Y:S01]  /*20700*/  LDC.64 R2, c[0x0][0xd90] ;  /* 0x00036400ff027b82 */ /* 0x00be220000000a00 */
[----:B------:R-:W-:-:S04]  /*20710*/  IMAD.IADD R19, R5, 0x1, R19 ;  /* 0x0000000105137824 */ /* 0x000fc800078e0213 */
[----:B0-----:R-:W-:-:S05]  /*20720*/  IMAD.WIDE R2, R19, 0x4, R2 ;  /* 0x0000000413027825 */ /* 0x001fca00078e0202 */
[----:B------:R0:W2:Y:S01]  /*20730*/  LDG.E R7, desc[UR40][R2.64] ;  /* 0x0000002802077981 */ /* 0x0000a2000c1e1900 */
[----:B----4-:R-:W-:-:S04]  /*20740*/  IMAD R16, R6, R4, R16 ;  /* 0x0000000406107224 */ /* 0x010fc800078e0210 */
[----:B------:R-:W-:Y:S02]  /*20750*/  IMAD.IADD R0, R0, 0x1, -R16 ;  /* 0x0000000100007824 */ /* 0x000fe400078e0a10 */
[----:B0-----:R-:W-:Y:S02]  /*20760*/  IMAD.MOV.U32 R2, RZ, RZ, RZ ;  /* 0x000000ffff027224 */ /* 0x001fe400078e00ff */
[----:B--2---:R-:W-:-:S05]  /*20770*/  IMAD R5, R17, R7, RZ ;  /* 0x0000000711057224 */ /* 0x004fca00078e02ff */
        /* <DEDUP_REMOVED lines=58> */
.L_x_8855:
[----:B------:R-:W-:Y:S01]  /*20b20*/  UMOV UR4, URZ ;  /* 0x0000003f00047c82 */ /* 0x000fe20008000000 */
[----:B------:R-:W-:Y:S01]  /*20b30*/  UMOV UR5, URZ ;  /* 0x0000003f00057c82 */ /* 0x000fe20008000000 */
[----:B------:R-:W-:Y:S01]  /*20b40*/  ULDC UR6, c[0x0][0xd3c] ;  /* 0x00034f0000067ab9 */ /* 0x000fe20000000800 */
[----:B------:R-:W-:Y:S02]  /*20b50*/  IMAD.MOV.U32 R16, RZ, RZ, R0 ;  /* 0x000000ffff107224 */ /* 0x000fe400078e0000 */
[----:B------:R-:W-:Y:S02]  /*20b60*/  IMAD.U32 R17, RZ, RZ, UR4 ;  /* 0x00000004ff117e24 */ /* 0x000fe4000f8e00ff */
[----:B------:R-:W-:Y:S02]  /*20b70*/  IMAD.U32 R18, RZ, RZ, UR5 ;  /* 0x00000005ff127e24 */ /* 0x000fe4000f8e00ff */
[----:B------:R-:W-:-:S07]  /*20b80*/  IMAD.U32 R19, RZ, RZ, UR6 ;  /* 0x00000006ff137e24 */ /* 0x000fce000f8e00ff */
.L_x_8863:
        /* <DEDUP_REMOVED lines=10> */
.L_x_8852:
[----:B------:R-:W-:Y:S02]  /*20c30*/  ULDC UR4, c[0x0][0xd3c] ;  /* 0x00034f0000047ab9 */ /* 0x000fe40000000800 */
[----:B0-----:R-:W-:-:S13]  /*20c40*/  ISETP.GE.AND P0, PT, R19, UR4, PT ;  /* 0x0000000413007c0c */ /* 0x001fda000bf06270 */
[----:B------:R-:W-:Y:S05]  /*20c50*/  @!P0 BRA `(.L_x_8864) ;  /* 0xffffff8800e08947 */ /* 0x000fea000383ffff */
[----:B------:R-:W-:Y:S05]  /*20c60*/  BSYNC B8 ;  /* 0x0000000000087941 */ /* 0x000fea0003800000 */
.L_x_8751:
        /* <DEDUP_REMOVED lines=12> */
.L_x_9018:
[----:B------:R-:W-:Y:S05]  /*20d30*/  BSYNC B0 ;  /* 0x0000000000007941 */ /* 0x000fea0003800000 */
.L_x_8865:
[----:B------:R-:W-:-:S03]  /*20d40*/  UMOV UR4, 0xffffffff ;  /* 0xffffffff00047882 */ /* 0x000fc60000000000 */
[----:B------:R-:W-:Y:S05]  /*20d50*/  BRA.DIV UR4, `(.L_x_8867) ;  /* 0x0000004e04007947 */ /* 0x000fea000b800000 */
[----:B0-----:R-:W0:Y:S02]  /*20d60*/  S2R R0, SR_TID.X ;  /* 0x0000000000007919 */ /* 0x001e240000002100 */
[----:B0-----:R-:W-:-:S04]  /*20d70*/  SHF.R.U32.HI R0, RZ, 0x5, R0 ;  /* 0x00000005ff007819 */ /* 0x001fc80000011600 */
[----:B------:R-:W-:-:S05]  /*20d80*/  LOP3.LUT R0, R0, 0x3, RZ, 0xc0, !PT ;  /* 0x0000000300007812 */ /* 0x000fca00078ec0ff */
[----:B------:R0:W1:Y:S02]  /*20d90*/  SHFL.IDX PT, R14, R0, RZ, 0x1f ;  /* 0x00001fff000e7589 */ /* 0x00006400000e0000 */
.L_x_9021:
[----:B-1----:R-:W-:-:S13]  /*20da0*/  ISETP.NE.AND P0, PT, R14, RZ, PT ;  /* 0x000000ff0e00720c */ /* 0x002fda0003f05270 */
[----:B------:R-:W-:Y:S05]  /*20db0*/  @P0 BRA `(.L_x_8602) ;  /* 0x0000000000880947 */ /* 0x000fea0003800000 */
[----:B------:R-:W-:-:S03]  /*20dc0*/  UMOV UR4, 0xffffffff ;  /* 0xffffffff00047882 */ /* 0x000fc60000000000 */
[----:B------:R-:W-:Y:S05]  /*20dd0*/  BRA.DIV UR4, `(.L_x_8868) ;  /* 0x0000004e04147947 */ /* 0x000fea000b800000 */
[----:B------:R-:W-:-:S13]  /*20de0*/  ELECT P6, URZ, PT ;  /* 0x00000000003f782f */ /* 0x000fda00038c0000 */
.L_x_9024:
[----:B------:R-:W-:Y:S05]  /*20df0*/  @!P6 BRA `(.L_x_8602) ;  /* 0x000000000078e947 */ /* 0x000fea0003800000 */
[----:B0-----:R-:W5:Y:S02]  /*20e00*/  LDL.LU R0, [R1+0x8] ;  /* 0x0000080001007983 */ /* 0x001f640000300800 */
[----:B-----5:R-:W-:-:S04]  /*20e10*/  LOP3.LUT R0, R0, 0x2, RZ, 0xfc, !PT ;  /* 0x0000000200007812 */ /* 0x020fc800078efcff */
[----:B------:R-:W-:-:S13]  /*20e20*/  ISETP.NE.AND P0, PT, R0, 0x3, PT ;  /* 0x000000030000780c */ /* 0x000fda0003f05270 */
[----:B------:R-:W-:Y:S05]  /*20e30*/  @!P0 BRA `(.L_x_8869) ;  /* 0x0000000000048947 */ /* 0x000fea0003800000 */
[----:B------:R-:W-:Y:S01]  /*20e40*/  BPT.TRAP 0x1 ;  /* 0x000000040000795c */ /* 0x000fe20000300000 */
.L_x_8869:
[C---:B------:R-:W-:Y:S01]  /*20e50*/  IMAD R5, R25.reuse, 0x8, R4 ;  /* 0x0000000819057824 */ /* 0x040fe200078e0204 */
[----:B------:R-:W-:Y:S01]  /*20e60*/  SHF.L.U32 R0, R28, 0x1f, RZ ;  /* 0x0000001f1c007819 */ /* 0x000fe200000006ff */
[----:B------:R-:W-:-:S03]  /*20e70*/  VIADD R25, R25, 0x1 ;  /* 0x0000000119197836 */ /* 0x000fc60000000000 */
[----:B------:R-:W0:Y:S02]  /*20e80*/  SYNCS.PHASECHK.TRANS64.TRYWAIT P1, [R5+URZ+0x38840], R0 ;  /* 0x03884000050075a7 */ /* 0x000e24000802017f */
[----:B------:R-:W-:-:S04]  /*20e90*/  ISETP.NE.AND P2, PT, R25, 0x2, PT ;  /* 0x000000021900780c */ /* 0x000fc80003f45270 */
[----:B------:R-:W-:Y:S01]  /*20ea0*/  SEL R3, RZ, 0x1, P2 ;  /* 0x00000001ff037807 */ /* 0x000fe20001000000 */
[----:B0-----:R-:W-:Y:S08]  /*20eb0*/  @!P1 BRA `(.L_x_8870) ;  /* 0x0000004800fc9947 */ /* 0x001ff00003800000 */
.L_x_9025:
[----:B------:R-:W-:Y:S02]  /*20ec0*/  SEL R25, R25, RZ, P2 ;  /* 0x000000ff19197207 */ /* 0x000fe40001000000 */
[----:B------:R-:W-:Y:S01]  /*20ed0*/  LOP3.LUT R2, R28, R3, RZ, 0x3c, !PT ;  /* 0x000000031c027212 */ /* 0x000fe200078e3cff */
[----:B------:R-:W-:Y:S06]  /*20ee0*/  @!P0 BRA `(.L_x_8871) ;  /* 0x0000000000048947 */ /* 0x000fec0003800000 */
[----:B------:R-:W-:Y:S01]  /*20ef0*/  BPT.TRAP 0x1 ;  /* 0x000000040000795c */ /* 0x000fe20000300000 */
.L_x_8871:
[----:B------:R-:W-:Y:S01]  /*20f00*/  IMAD R25, R25, 0x8, R4 ;  /* 0x0000000819197824 */ /* 0x000fe200078e0204 */
[----:B------:R-:W-:-:S04]  /*20f10*/  SHF.L.U32 R2, R2, 0x1f, RZ ;  /* 0x0000001f02027819 */ /* 0x000fc800000006ff */
[----:B------:R-:W1:Y:S02]  /*20f20*/  SYNCS.PHASECHK.TRANS64.TRYWAIT P1, [R25+URZ+0x38840], R2 ;  /* 0x03884002190075a7 */ /* 0x000e64000802017f */
[----:B-1----:R-:W-:Y:S05]  /*20f30*/  @!P1 BRA `(.L_x_8872) ;  /* 0x0000004800f09947 */ /* 0x002fea0003800000 */
.L_x_9026:
[----:B------:R-:W-:Y:S05]  /*20f40*/  @!P0 BRA `(.L_x_8873) ;  /* 0x0000000000048947 */ /* 0x000fea0003800000 */
[----:B------:R-:W-:Y:S01]  /*20f50*/  BPT.TRAP 0x1 ;  /* 0x000000040000795c */ /* 0x000fe20000300000 */
.L_x_8873:
[----:B------:R-:W5:Y:S02]  /*20f60*/  SYNCS.PHASECHK.TRANS64.TRYWAIT P1, [R5+URZ+0x38860], R0 ;  /* 0x03886000050075a7 */ /* 0x000f64000802017f */
[----:B-----5:R-:W-:Y:S05]  /*20f70*/  @!P1 BRA `(.L_x_8874) ;  /* 0x0000004800f49947 */ /* 0x020fea0003800000 */
.L_x_9027:
[----:B------:R-:W-:Y:S05]  /*20f80*/  @!P0 BRA `(.L_x_8875) ;  /* 0x0000000000048947 */ /* 0x000fea0003800000 */
[----:B------:R-:W-:Y:S01]  /*20f90*/  BPT.TRAP 0x1 ;  /* 0x000000040000795c */ /* 0x000fe20000300000 */
.L_x_8875:
[----:B------:R0:W0:Y:S02]  /*20fa0*/  SYNCS.PHASECHK.TRANS64.TRYWAIT P0, [R25+URZ+0x38860], R2 ;  /* 0x03886002190075a7 */ /* 0x000024000800017f */
[----:B0-----:R-:W-:Y:S05]  /*20fb0*/  @!P0 NANOSLEEP.SYNCS 0x989680 ;  /* 0x009896800000895d */ /* 0x001fea0003900000 */
[----:B------:R-:W0:Y:S02]  /*20fc0*/  @!P0 SYNCS.PHASECHK.TRANS64 P0, [R25+URZ+0x38860], R2 ;  /* 0x03886002190085a7 */ /* 0x000e24000800007f */
[----:B0-----:R-:W-:Y:S05]  /*20fd0*/  @!P0 BRA `(.L_x_8875) ;  /* 0xfffffffc00f08947 */ /* 0x001fea000383ffff */
.L_x_8602:
[----:B------:R-:W-:Y:S05]  /*20fe0*/  BSYNC B9 ;  /* 0x0000000000097941 */ /* 0x000fea0003800000 */
.L_x_8599:
[----:B------:R-:W-:Y:S05]  /*20ff0*/  EXIT ;  /* 0x000000000000794d */ /* 0x000fea0003800000 */
.L_x_8618:
[----:B0-----:R0:W1:Y:S02]  /*21000*/  SYNCS.PHASECHK.TRANS64.TRYWAIT P5, [R62+URZ+0x38890], R75 ;  /* 0x0388904b3e0075a7 */ /* 0x00106400080a017f */
[----:B-1----:R-:W-:Y:S05]  /*21010*/  @!P5 NANOSLEEP.SYNCS 0x989680 ;  /* 0x009896800000d95d */ /* 0x002fea0003900000 */
[----:B------:R-:W1:Y:S02]  /*21020*/  @!P5 SYNCS.PHASECHK.TRANS64 P5, [R62+URZ+0x38890], R75 ;  /* 0x0388904b3e00d5a7 */ /* 0x000e6400080a007f */
[----:B-1----:R-:W-:Y:S05]  /*21030*/  @!P5 BRA `(.L_x_8618) ;  /* 0xfffffffc00f0d947 */ /* 0x002fea000383ffff */
[----:B------:R-:W-:Y:S05]  /*21040*/  BRA `(.L_x_8876) ;  /* 0xfffffe1800ec7947 */ /* 0x000fea000383ffff */
.L_x_8619:
        /* <DEDUP_REMOVED lines=8> */
.L_x_8878:
[----:B------:R-:W-:Y:S05]  /*210d0*/  BSYNC B1 ;  /* 0x0000000000017941 */ /* 0x000fea0003800000 */
.L_x_8877:
        /* <DEDUP_REMOVED lines=8> */
.L_x_8879:
[----:B------:R-:W-:Y:S05]  /*21160*/  BRA `(.L_x_8880) ;  /* 0xfffffe1800b87947 */ /* 0x000fea000383ffff */
.L_x_8629:
[----:B0-----:R0:W1:Y:S02]  /*21170*/  SYNCS.PHASECHK.TRANS64.TRYWAIT P6, [R62+URZ+0x38890], R75 ;  /* 0x0388904b3e0075a7 */ /* 0x00106400080c017f */
[----:B-1----:R-:W-:Y:S05]  /*21180*/  @!P6 NANOSLEEP.SYNCS 0x989680 ;  /* 0x009896800000e95d */ /* 0x002fea0003900000 */
[----:B------:R-:W1:Y:S02]  /*21190*/  @!P6 SYNCS.PHASECHK.TRANS64 P6, [R62+URZ+0x38890], R75 ;  /* 0x0388904b3e00e5a7 */ /* 0x000e6400080c007f */
[----:B-1----:R-:W-:Y:S05]  /*211a0*/  @!P6 BRA `(.L_x_8629) ;  /* 0xfffffffc00f0e947 */ /* 0x002fea000383ffff */
[----:B------:R-:W-:Y:S05]  /*211b0*/  BRA `(.L_x_8881) ;  /* 0xfffffe2400407947 */ /* 0x000fea000383ffff */
.L_x_8630:
        /* <DEDUP_REMOVED lines=8> */
.L_x_8883:
[----:B------:R-:W-:Y:S05]  /*21240*/  BSYNC B1 ;  /* 0x0000000000017941 */ /* 0x000fea0003800000 */
.L_x_8882:
        /* <DEDUP_REMOVED lines=8> */
.L_x_8884:
[----:B------:R-:W-:Y:S01]  /*212d0*/  IMAD.MOV.U32 R69, RZ, RZ, R14 ;  /* 0x000000ffff457224 */ /* 0x000fe200078e000e */
[----:B------:R-:W-:Y:S06]  /*212e0*/  BRA `(.L_x_8885) ;  /* 0xfffffe2400087947 */ /* 0x000fec000383ffff */
.L_x_8635:
[----:B-1----:R1:W2:Y:S02]  /*212f0*/  SYNCS.PHASECHK.TRANS64.TRYWAIT P4, [R62+URZ+0x38890], R75 ;  /* 0x0388904b3e0075a7 */ /* 0x0022a4000808017f */
[----:B--2---:R-:W-:Y:S05]  /*21300*/  @!P4 NANOSLEEP.SYNCS 0x989680 ;  /* 0x009896800000c95d */ /* 0x004fea0003900000 */
[----:B------:R-:W2:Y:S02]  /*21310*/  @!P4 SYNCS.PHASECHK.TRANS64 P4, [R62+URZ+0x38890], R75 ;  /* 0x0388904b3e00c5a7 */ /* 0x000ea4000808007f */
[----:B--2---:R-:W-:Y:S05]  /*21320*/  @!P4 BRA `(.L_x_8635) ;  /* 0xfffffffc00f0c947 */ /* 0x004fea000383ffff */
[----:B------:R-:W-:Y:S05]  /*21330*/  BRA `(.L_x_8886) ;  /* 0xfffffe2c001c7947 */ /* 0x000fea000383ffff */
.L_x_8636:
[----:B------:R-:W-:Y:S01]  /*21340*/  BSSY B1, `(.L_x_8887) ;  /* 0x0000007000017945 */ /* 0x000fe20003800000 */
[----:B------:R-:W-:Y:S02]  /*21350*/  IMAD.MOV.U32 R12, RZ, RZ, RZ ;  /* 0x000000ffff0c7224 */ /* 0x000fe400078e00ff */
[----:B------:R-:W-:Y:S02]  /*21360*/  IMAD.MOV.U32 R11, RZ, RZ, 0x1c1f ;  /* 0x00001c1fff0b7424 */ /* 0x000fe400078e00ff */
[----:B------:R-:W-:-:S07]  /*21370*/  IMAD.MOV.U32 R15, RZ, RZ, -0x1 ;  /* 0xffffffffff0f7424 */ /* 0x000fce00078e00ff */
[----:B-1----:R-:W-:Y:S05]  /*21380*/  WARPSYNC.COLLECTIVE R15, `(.L_x_8888) ;  /* 0x000000000f087348 */ /* 0x002fea0003c00000 */
[----:B------:R0:W2:Y:S02]  /*21390*/  SHFL.IDX P6, R14, R13, R12, R11 ;  /* 0x0000000c0d0e7389 */ /* 0x0000a400000c000b */
[----:B012---:R-:W-:Y:S01]  /*213a0*/  ENDCOLLECTIVE ;  /* 0x000000000000791b */ /* 0x007fe20003800000 */
.L_x_8888:
[----:B------:R-:W-:Y:S05]  /*213b0*/  BSYNC B1 ;  /* 0x0000000000017941 */ /* 0x000fea0003800000 */
.L_x_8887:
        /* <DEDUP_REMOVED lines=8> */
.L_x_8889:
[----:B------:R-:W-:Y:S05]  /*21440*/  BRA `(.L_x_8890) ;  /* 0xfffffe2c00447947 */ /* 0x000fea000383ffff */
.L_x_8640:
[----:B--2---:R2:W3:Y:S02]  /*21450*/  SYNCS.PHASECHK.TRANS64.TRYWAIT P3, [R62+URZ+0x388b0], R75 ;  /* 0x0388b04b3e0075a7 */ /* 0x0044e4000806017f */
[----:B---3--:R-:W-:Y:S05]  /*21460*/  @!P3 NANOSLEEP.SYNCS 0x989680 ;  /* 0x009896800000b95d */ /* 0x008fea0003900000 */
[----:B------:R-:W3:Y:S02]  /*21470*/  @!P3 SYNCS.PHASECHK.TRANS64 P3, [R62+URZ+0x388b0], R75 ;  /* 0x0388b04b3e00b5a7 */ /* 0x000ee4000806007f */
[----:B---3--:R-:W-:Y:S05]  /*21480*/  @!P3 BRA `(.L_x_8640) ;  /* 0xfffffffc00f0b947 */ /* 0x008fea000383ffff */
[----:B------:R-:W-:Y:S05]  /*21490*/  BRA `(.L_x_8891) ;  /* 0xfffffe2c00d07947 */ /* 0x000fea000383ffff */
.L_x_8665:
        /* <DEDUP_REMOVED lines=8> */
.L_x_8893:
[----:B------:R-:W-:Y:S05]  /*21520*/  BSYNC B1 ;  /* 0x0000000000017941 */ /* 0x000fea0003800000 */
.L_x_8892:
        /* <DEDUP_REMOVED lines=8> */
.L_x_8894:
[----:B------:R-:W-:Y:S02]  /*215b0*/  IMAD.MOV.U32 R13, RZ, RZ, R7 ;  /* 0x000000ffff0d7224 */ /* 0x000fe400078e0007 */
[----:B------:R-:W-:-:S07]  /*215c0*/  IMAD.MOV.U32 R2, RZ, RZ, R14 ;  /* 0x000000ffff027224 */ /* 0x000fce00078e000e */
[----:B------:R-:W-:Y:S05]  /*215d0*/  WARPSYNC.COLLECTIVE R15, `(.L_x_8895) ;  /* 0x000000000f087348 */ /* 0x000fea0003c00000 */
[----:B------:R0:W1:Y:S02]  /*215e0*/  SHFL.IDX P6, R14, R13, R12, R11 ;  /* 0x0000000c0d0e7389 */ /* 0x00006400000c000b */
[----:B01----:R-:W-:Y:S01]  /*215f0*/  ENDCOLLECTIVE ;  /* 0x000000000000791b */ /* 0x003fe20003800000 */
.L_x_8895:
[----:B------:R-:W-:Y:S02]  /*21600*/  IMAD.MOV.U32 R13, RZ, RZ, R4 ;  /* 0x000000ffff0d7224 */ /* 0x000fe400078e0004 */
[----:B------:R-:W-:-:S07]  /*21610*/  IMAD.MOV.U32 R5, RZ, RZ, R14 ;  /* 0x000000ffff057224 */ /* 0x000fce00078e000e */
[----:B------:R-:W-:Y:S05]  /*21620*/  WARPSYNC.COLLECTIVE R15, `(.L_x_8896) ;  /* 0x000000000f087348 */ /* 0x000fea0003c00000 */
[----:B------:R0:W1:Y:S02]  /*21630*/  SHFL.IDX P6, R14, R13, R12, R11 ;  /* 0x0000000c0d0e7389 */ /* 0x00006400000c000b */
[----:B01----:R-:W-:Y:S01]  /*21640*/  ENDCOLLECTIVE ;  /* 0x000000000000791b */ /* 0x003fe20003800000 */
.L_x_8896:
[----:B------:R-:W-:Y:S05]  /*21650*/  BRA `(.L_x_8897) ;  /* 0xfffffe6000dc7947 */ /* 0x000fea000383ffff */
.L_x_8668:
        /* <DEDUP_REMOVED lines=8> */
.L_x_8899:
[----:B------:R-:W-:Y:S05]  /*216e0*/  BSYNC B1 ;  /* 0x0000000000017941 */ /* 0x000fea0003800000 */
.L_x_8898:
        /* <DEDUP_REMOVED lines=8> */
.L_x_8900:
[----:B------:R-:W-:Y:S02]  /*21770*/  IMAD.MOV.U32 R13, RZ, RZ, R7 ;  /* 0x000000ffff0d7224 */ /* 0x000fe400078e0007 */
[----:B------:R-:W-:-:S07]  /*21780*/  IMAD.MOV.U32 R2, RZ, RZ, R14 ;  /* 0x000000ffff027224 */ /* 0x000fce00078e000e */
[----:B------:R-:W-:Y:S05]  /*21790*/  WARPSYNC.COLLECTIVE R15, `(.L_x_8901) ;  /* 0x000000000f087348 */ /* 0x000fea0003c00000 */
[----:B------:R0:W1:Y:S02]  /*217a0*/  SHFL.IDX P6, R14, R13, R12, R11 ;  /* 0x0000000c0d0e7389 */ /* 0x00006400000c000b */
[----:B01----:R-:W-:Y:S01]  /*217b0*/  ENDCOLLECTIVE ;  /* 0x000000000000791b */ /* 0x003fe20003800000 */
.L_x_8901:
[----:B------:R-:W-:Y:S02]  /*217c0*/  IMAD.MOV.U32 R13, RZ, RZ, R4 ;  /* 0x000000ffff0d7224 */ /* 0x000fe400078e0004 */
[----:B------:R-:W-:-:S07]  /*217d0*/  IMAD.MOV.U32 R5, RZ, RZ, R14 ;  /* 0x000000ffff057224 */ /* 0x000fce00078e000e */
[----:B------:R-:W-:Y:S05]  /*217e0*/  WARPSYNC.COLLECTIVE R15, `(.L_x_8902) ;  /* 0x000000000f087348 */ /* 0x000fea0003c00000 */
[----:B------:R0:W1:Y:S02]  /*217f0*/  SHFL.IDX P6, R14, R13, R12, R11 ;  /* 0x0000000c0d0e7389 */ /* 0x00006400000c000b */
[----:B01----:R-:W-:Y:S01]  /*21800*/  ENDCOLLECTIVE ;  /* 0x000000000000791b */ /* 0x003fe20003800000 */
.L_x_8902:
[----:B------:R-:W-:Y:S01]  /*21810*/  IMAD.MOV.U32 R4, RZ, RZ, R14 ;  /* 0x000000ffff047224 */ /* 0x000fe200078e000e */
[----:B------:R-:W-:Y:S06]  /*21820*/  BRA `(.L_x_8903) ;  /* 0xfffffe6400307947 */ /* 0x000fec000383ffff */
.L_x_8672:
[----:B0-----:R0:W1:Y:S02]  /*21830*/  SYNCS.PHASECHK.TRANS64.TRYWAIT P0, [R18+URZ+0x38800], R35 ;  /* 0x03880023120075a7 */ /* 0x001064000800017f */
[----:B-1----:R-:W-:Y:S05]  /*21840*/  @!P0 NANOSLEEP.SYNCS 0x989680 ;  /* 0x009896800000895d */ /* 0x002fea0003900000 */
[----:B------:R-:W1:Y:S02]  /*21850*/  @!P0 SYNCS.PHASECHK.TRANS64 P0, [R18+URZ+0x38800], R35 ;  /* 0x03880023120085a7 */ /* 0x000e64000800007f */
[----:B-1----:R-:W-:Y:S05]  /*21860*/  @!P0 BRA `(.L_x_8672) ;  /* 0xfffffffc00f08947 */ /* 0x002fea000383ffff */
[----:B------:R-:W-:Y:S05]  /*21870*/  BRA `(.L_x_8904) ;  /* 0xfffffe6800287947 */ /* 0x000fea000383ffff */
.L_x_8680:
        /* <DEDUP_REMOVED lines=9> */
.L_x_8906:
[----:B------:R-:W-:Y:S05]  /*21910*/  BSYNC B1 ;  /* 0x0000000000017941 */ /* 0x000fea0003800000 */
.L_x_8905:
        /* <DEDUP_REMOVED lines=10> */
.L_x_8907:
        /* <DEDUP_REMOVED lines=8> */
.L_x_8908:
[----:B------:R-:W-:-:S05]  /*21a40*/  @!P1 IADD3 R2, P2, R2, R7, RZ ;  /* 0x0000000702029210 */ /* 0x000fca0007f5e0ff */
[----:B------:R-:W-:Y:S02]  /*21a50*/  @!P1 IMAD.X R5, R0, 0x1, R4, P2 ;  /* 0x0000000100059824 */ /* 0x000fe400010e0604 */
[----:B------:R-:W-:Y:S02]  /*21a60*/  @!P1 IMAD.MOV.U32 R8, RZ, RZ, R2 ;  /* 0x000000ffff089224 */ /* 0x000fe400078e0002 */
[----:B------:R-:W-:Y:S02]  /*21a70*/  @!P1 IMAD.MOV.U32 R9, RZ, RZ, R5 ;  /* 0x000000ffff099224 */ /* 0x000fe400078e0005 */
[----:B------:R-:W-:Y:S02]  /*21a80*/  IMAD.MOV.U32 R13, RZ, RZ, R27 ;  /* 0x000000ffff0d7224 */ /* 0x000fe400078e001b */
[----:B------:R-:W-:-:S07]  /*21a90*/  IMAD.MOV.U32 R3, RZ, RZ, R14 ;  /* 0x000000ffff037224 */ /* 0x000fce00078e000e */
[----:B------:R-:W-:Y:S05]  /*21aa0*/  WARPSYNC.COLLECTIVE R15, `(.L_x_8909) ;  /* 0x000000000f087348 */ /* 0x000fea0003c00000 */
[----:B------:R0:W1:Y:S02]  /*21ab0*/  SHFL.IDX P6, R14, R13, R12, R11 ;  /* 0x0000000c0d0e7389 */ /* 0x00006400000c000b */
[----:B01----:R-:W-:Y:S01]  /*21ac0*/  ENDCOLLECTIVE ;  /* 0x000000000000791b */ /* 0x003fe20003800000 */
.L_x_8909:
        /* <DEDUP_REMOVED lines=9> */
[----:B------:R-:W-:Y:S01]  /*21b60*/  CS2R R20, SRZ ;  /* 0x0000000000147805 */ /* 0x000fe2000001ff00 */
[----:B0-----:R-:W-:Y:S02]  /*21b70*/  IMAD.MOV.U32 R15, RZ, RZ, -0x1 ;  /* 0xffffffffff0f7424 */ /* 0x001fe400078e00ff */
[----:B--2---:R-:W-:Y:S02]  /*21b80*/  @!P1 IMAD.MOV.U32 R31, RZ, RZ, R11 ;  /* 0x000000ffff1f9224 */ /* 0x004fe400078e000b */
[----:B------:R-:W-:-:S02]  /*21b90*/  IMAD.MOV.U32 R11, RZ, RZ, 0x1c1f ;  /* 0x00001c1fff0b7424 */ /* 0x000fc400078e00ff */
[----:B------:R-:W-:Y:S02]  /*21ba0*/  @!P1 IMAD.MOV.U32 R28, RZ, RZ, R8 ;  /* 0x000000ffff1c9224 */ /* 0x000fe400078e0008 */
[----:B------:R-:W-:-:S07]  /*21bb0*/  @!P1 IMAD.MOV.U32 R29, RZ, RZ, R9 ;  /* 0x000000ffff1d9224 */ /* 0x000fce00078e0009 */
[----:B-----5:R-:W-:Y:S05]  /*21bc0*/  WARPSYNC.COLLECTIVE R15, `(.L_x_8910) ;  /* 0x000000000f087348 */ /* 0x020fea0003c00000 */
[----:B------:R0:W1:Y:S02]  /*21bd0*/  SHFL.IDX P6, R14, R13, R12, R11 ;  /* 0x0000000c0d0e7389 */ /* 0x00006400000c000b */
[----:B01---5:R-:W-:Y:S01]  /*21be0*/  ENDCOLLECTIVE ;  /* 0x000000000000791b */ /* 0x023fe20003800000 */
.L_x_8910:
[----:B------:R-:W-:Y:S02]  /*21bf0*/  IMAD.MOV.U32 R0, RZ, RZ, R28 ;  /* 0x000000ffff007224 */ /* 0x000fe400078e001c */
[----:B------:R-:W-:Y:S02]  /*21c00*/  IMAD.MOV.U32 R2, RZ, RZ, R29 ;  /* 0x000000ffff027224 */ /* 0x000fe400078e001d */
[----:B------:R-:W-:Y:S01]  /*21c10*/  @!P1 IMAD.MOV.U32 R30, RZ, RZ, R10 ;  /* 0x000000ffff1e9224 */ /* 0x000fe200078e000a */
[----:B------:R-:W-:Y:S01]  /*21c20*/  PRMT R41, R0, 0x7610, R41 ;  /* 0x0000761000297816 */ /* 0x000fe20000000029 */
[----:B------:R-:W-:Y:S01]  /*21c30*/  IMAD.MOV.U32 R8, RZ, RZ, R31 ;  /* 0x000000ffff087224 */ /* 0x000fe200078e001f */
[----:B------:R-:W-:Y:S01]  /*21c40*/  PRMT R32, R32, 0x5410, R2 ;  /* 0x0000541020207816 */ /* 0x000fe20000000002 */
[----:B------:R-:W-:Y:S01]  /*21c50*/  IMAD.MOV.U32 R0, RZ, RZ, R30 ;  /* 0x000000ffff007224 */ /* 0x000fe200078e001e */
[----:B------:R-:W-:Y:S02]  /*21c60*/  CS2R R2, SRZ ;  /* 0x0000000000027805 */ /* 0x000fe4000001ff00 */
[----:B------:R-:W-:Y:S01]  /*21c70*/  PRMT R34, R8, 0x7610, R34 ;  /* 0x0000761008227816 */ /* 0x000fe20000000022 */
[----:B------:R-:W-:Y:S01]  /*21c80*/  IMAD.MOV.U32 R13, RZ, RZ, R25 ;  /* 0x000000ffff0d7224 */ /* 0x000fe200078e0019 */
[----:B------:R-:W-:Y:S01]  /*21c90*/  PRMT R32, R0, 0x7610, R32 ;  /* 0x0000761000207816 */ /* 0x000fe20000000020 */
[----:B------:R-:W-:-:S02]  /*21ca0*/  @!P1 IMAD.MOV.U32 R20, RZ, RZ, R4 ;  /* 0x000000ffff149224 */ /* 0x000fc400078e0004 */
[----:B------:R-:W-:Y:S02]  /*21cb0*/  @!P1 IMAD.MOV.U32 R21, RZ, RZ, R5 ;  /* 0x000000ffff159224 */ /* 0x000fe400078e0005 */
[----:B------:R-:W-:Y:S02]  /*21cc0*/  @!P1 IMAD.MOV.U32 R2, RZ, RZ, R6 ;  /* 0x000000ffff029224 */ /* 0x000fe400078e0006 */
[----:B------:R-:W-:Y:S02]  /*21cd0*/  @!P1 IMAD.MOV.U32 R3, RZ, RZ, R7 ;  /* 0x000000ffff039224 */ /* 0x000fe400078e0007 */
[----:B------:R-:W-:-:S07]  /*21ce0*/  IMAD.MOV.U32 R24, RZ, RZ, R14 ;  /* 0x000000ffff187224 */ /* 0x000fce00078e000e */
[----:B------:R-:W-:Y:S05]  /*21cf0*/  WARPSYNC.COLLECTIVE R15, `(.L_x_8911) ;  /* 0x000000000f087348 */ /* 0x000fea0003c00000 */
[----:B------:R0:W1:Y:S02]  /*21d00*/  SHFL.IDX P6, R14, R13, R12, R11 ;  /* 0x0000000c0d0e7389 */ /* 0x00006400000c000b */
[----:B01----:R-:W-:Y:S01]  /*21d10*/  ENDCOLLECTIVE ;  /* 0x000000000000791b */ /* 0x003fe20003800000 */
.L_x_8911:
        /* <DEDUP_REMOVED lines=13> */
.L_x_8912:
[----:B------:R-:W-:Y:S02]  /*21df0*/  IMAD.MOV.U32 R13, RZ, RZ, R27 ;  /* 0x000000ffff0d7224 */ /* 0x000fe400078e001b */
[----:B------:R-:W-:-:S07]  /*21e00*/  IMAD.MOV.U32 R26, RZ, RZ, R14 ;  /* 0x000000ffff1a7224 */ /* 0x000fce00078e000e */
[----:B------:R-:W-:Y:S05]  /*21e10*/  WARPSYNC.COLLECTIVE R15, `(.L_x_8913) ;  /* 0x000000000f087348 */ /* 0x000fea0003c00000 */
[----:B------:R0:W1:Y:S02]  /*21e20*/  SHFL.IDX P6, R14, R13, R12, R11 ;  /* 0x0000000c0d0e7389 */ /* 0x00006400000c000b */
[----:B01----:R-:W-:Y:S01]  /*21e30*/  ENDCOLLECTIVE ;  /* 0x000000000000791b */ /* 0x003fe20003800000 */
.L_x_8913:
[----:B------:R-:W-:Y:S05]  /*21e40*/  BRA `(.L_x_8914) ;  /* 0xfffffe7400507947 */ /* 0x000fea000383ffff */
.L_x_8684:
[----:B0-----:R0:W1:Y:S02]  /*21e50*/  SYNCS.PHASECHK.TRANS64.TRYWAIT P1, [R18+URZ+0x38800], R13 ;  /* 0x0388000d120075a7 */ /* 0x001064000802017f */
[----:B-1----:R-:W-:Y:S05]  /*21e60*/  @!P1 NANOSLEEP.SYNCS 0x989680 ;  /* 0x009896800000995d */ /* 0x002fea0003900000 */
[----:B------:R-:W1:Y:S02]  /*21e70*/  @!P1 SYNCS.PHASECHK.TRANS64 P1, [R18+URZ+0x38800], R13 ;  /* 0x0388000d120095a7 */ /* 0x000e64000802007f */
[----:B-1----:R-:W-:Y:S05]  /*21e80*/  @!P1 BRA `(.L_x_8684) ;  /* 0xfffffffc00f09947 */ /* 0x002fea000383ffff */
[----:B------:R-:W-:Y:S05]  /*21e90*/  BRA `(.L_x_8915) ;  /* 0xfffffe7400f07947 */ /* 0x000fea000383ffff */
.L_x_8690:
[----:B0-----:R0:W2:Y:S02]  /*21ea0*/  SYNCS.PHASECHK.TRANS64.TRYWAIT P1, [R15+URZ+0x38830], R12 ;  /* 0x0388300c0f0075a7 */ /* 0x0010a4000802017f */
[----:B--2---:R-:W-:Y:S05]  /*21eb0*/  @!P1 NANOSLEEP.SYNCS 0x989680 ;  /* 0x009896800000995d */ /* 0x004fea0003900000 */
[----:B------:R-:W2:Y:S02]  /*21ec0*/  @!P1 SYNCS.PHASECHK.TRANS64 P1, [R15+URZ+0x38830], R12 ;  /* 0x0388300c0f0095a7 */ /* 0x000ea4000802007f */
[----:B--2---:R-:W-:Y:S05]  /*21ed0*/  @!P1 BRA `(.L_x_8690) ;  /* 0xfffffffc00f09947 */ /* 0x004fea000383ffff */
[----:B------:R-:W-:Y:S05]  /*21ee0*/  BRA `(.L_x_8689) ;  /* 0xfffffe8400c07947 */ /* 0x000fea000383ffff */
.L_x_8692:
[----:B--2---:R2:W3:Y:S02]  /*21ef0*/  SYNCS.PHASECHK.TRANS64.TRYWAIT P1, [R18+URZ+0x38810], R3 ;  /* 0x03881003120075a7 */ /* 0x0044e4000802017f */
[----:B---3--:R-:W-:Y:S05]  /*21f00*/  @!P1 NANOSLEEP.SYNCS 0x989680 ;  /* 0x009896800000995d */ /* 0x008fea0003900000 */
[----:B------:R-:W3:Y:S02]  /*21f10*/  @!P1 SYNCS.PHASECHK.TRANS64 P1, [R18+URZ+0x38810], R3 ;  /* 0x03881003120095a7 */ /* 0x000ee4000802007f */
[----:B---3--:R-:W-:Y:S05]  /*21f20*/  @!P1 BRA `(.L_x_8692) ;  /* 0xfffffffc00f09947 */ /* 0x008fea000383ffff */
[----:B------:R-:W-:Y:S05]  /*21f30*/  BRA `(.L_x_8916) ;  /* 0xfffffe8800707947 */ /* 0x000fea000383ffff */
.L_x_8696:
[----:B----4-:R4:W0:Y:S02]  /*21f40*/  SYNCS.PHASECHK.TRANS64.TRYWAIT P1, [R15+URZ+0x38850], R12 ;  /* 0x0388500c0f0075a7 */ /* 0x010824000802017f */
[----:B0-----:R-:W-:Y:S05]  /*21f50*/  @!P1 NANOSLEEP.SYNCS 0x989680 ;  /* 0x009896800000995d */ /* 0x001fea0003900000 */
[----:B------:R-:W0:Y:S02]  /*21f60*/  @!P1 SYNCS.PHASECHK.TRANS64 P1, [R15+URZ+0x38850], R12 ;  /* 0x0388500c0f0095a7 */ /* 0x000e24000802007f */
[----:B0-----:R-:W-:Y:S05]  /*21f70*/  @!P1 BRA `(.L_x_8696) ;  /* 0xfffffffc00f09947 */ /* 0x001fea000383ffff */
[----:B------:R-:W-:Y:S05]  /*21f80*/  BRA `(.L_x_8695) ;  /* 0xfffffe88008c7947 */ /* 0x000fea000383ffff */
.L_x_8705:
[----:B-1----:R1:W2:Y:S02]  /*21f90*/  SYNCS.PHASECHK.TRANS64.TRYWAIT P1, [R20+URZ+0x38830], R13 ;  /* 0x0388300d140075a7 */ /* 0x0022a4000802017f */
[----:B--2---:R-:W-:Y:S05]  /*21fa0*/  @!P1 NANOSLEEP.SYNCS 0x989680 ;  /* 0x009896800000995d */ /* 0x004fea0003900000 */
[----:B------:R-:W2:Y:S02]  /*21fb0*/  @!P1 SYNCS.PHASECHK.TRANS64 P1, [R20+URZ+0x38830], R13 ;  /* 0x0388300d140095a7 */ /* 0x000ea4000802007f */
[----:B--2---:R-:W-:Y:S05]  /*21fc0*/  @!P1 BRA `(.L_x_8705) ;  /* 0xfffffffc00f09947 */ /* 0x004fea000383ffff */
[----:B------:R-:W-:Y:S05]  /*21fd0*/  BRA `(.L_x_8704) ;  /* 0xfffffeb800e07947 */ /* 0x000fea000383ffff */
.L_x_8710:
[----:B---3--:R3:W4:Y:S02]  /*21fe0*/  SYNCS.PHASECHK.TRANS64.TRYWAIT P1, [R20+URZ+0x38850], R13 ;  /* 0x0388500d140075a7 */ /* 0x008724000802017f */
[----:B----4-:R-:W-:Y:S05]  /*21ff0*/  @!P1 NANOSLEEP.SYNCS 0x989680 ;  /* 0x009896800000995d */ /* 0x010fea0003900000 */
[----:B------:R-:W4:Y:S02]  /*22000*/  @!P1 SYNCS.PHASECHK.TRANS64 P1, [R20+URZ+0x38850], R13 ;  /* 0x0388500d140095a7 */ /* 0x000f24000802007f */
[----:B----4-:R-:W-:Y:S05]  /*22010*/  @!P1 BRA `(.L_x_8710) ;  /* 0xfffffffc00f09947 */ /* 0x010fea000383ffff */
[----:B------:R-:W-:Y:S05]  /*22020*/  BRA `(.L_x_8709) ;  /* 0xfffffebc007c7947 */ /* 0x000fea000383ffff */
.L_x_8720:
[----:B-1----:R1:W2:Y:S02]  /*22030*/  SYNCS.PHASECHK.TRANS64.TRYWAIT P1, [R20+URZ+0x38830], R13 ;  /* 0x0388300d140075a7 */ /* 0x0022a4000802017f */
[----:B--2---:R-:W-:Y:S05]  /*22040*/  @!P1 NANOSLEEP.SYNCS 0x989680 ;  /* 0x009896800000995d */ /* 0x004fea0003900000 */
[----:B------:R-:W2:Y:S02]  /*22050*/  @!P1 SYNCS.PHASECHK.TRANS64 P1, [R20+URZ+0x38830], R13 ;  /* 0x0388300d140095a7 */ /* 0x000ea4000802007f */
[----:B--2---:R-:W-:Y:S05]  /*22060*/  @!P1 BRA `(.L_x_8720) ;  /* 0xfffffffc00f09947 */ /* 0x004fea000383ffff */
[----:B------:R-:W-:Y:S05]  /*22070*/  BRA `(.L_x_8719) ;  /* 0xfffffef400c47947 */ /* 0x000fea000383ffff */
.L_x_8725:
[----:B---3--:R3:W4:Y:S02]  /*22080*/  SYNCS.PHASECHK.TRANS64.TRYWAIT P1, [R20+URZ+0x38850], R13 ;  /* 0x0388500d140075a7 */ /* 0x008724000802017f */
[----:B----4-:R-:W-:Y:S05]  /*22090*/  @!P1 NANOSLEEP.SYNCS 0x989680 ;  /* 0x009896800000995d */ /* 0x010fea0003900000 */
[----:B------:R-:W4:Y:S02]  /*220a0*/  @!P1 SYNCS.PHASECHK.TRANS64 P1, [R20+URZ+0x38850], R13 ;  /* 0x0388500d140095a7 */ /* 0x000f24000802007f */
[----:B----4-:R-:W-:Y:S05]  /*220b0*/  @!P1 BRA `(.L_x_8725) ;  /* 0xfffffffc00f09947 */ /* 0x010fea000383ffff */
[----:B------:R-:W-:Y:S05]  /*220c0*/  BRA `(.L_x_8724) ;  /* 0xfffffef800607947 */ /* 0x000fea000383ffff */
.L_x_8757:
        /* <DEDUP_REMOVED lines=11> */
.L_x_8918:
[----:B------:R-:W-:Y:S05]  /*22180*/  BSYNC B1 ;  /* 0x0000000000017941 */ /* 0x000fea0003800000 */
.L_x_8917:
[----:B------:R-:W-:Y:S05]  /*22190*/  BRA `(.L_x_8919) ;  /* 0xffffff7c006c7947 */ /* 0x000fea000383ffff */
.L_x_8759:
[----:B------:R-:W-:Y:S01]  /*221a0*/  BSSY B1, `(.L_x_8920) ;  /* 0x0000006000017945 */ /* 0x000fe20003800000 */
[----:B------:R-:W-:-:S07]  /*221b0*/  IMAD.MOV.U32 R15, RZ, RZ, -0x1 ;  /* 0xffffffffff0f7424 */ /* 0x000fce00078e00ff */
[----:B012---:R-:W-:Y:S05]  /*221c0*/  WARPSYNC.COLLECTIVE R15, `(.L_x_8921) ;  /* 0x000000000f0c7348 */ /* 0x007fea0003c00000 */
[----:B------:R-:W-:Y:S02]  /*221d0*/  ELECT P6, UR62, PT ;  /* 0x00000000003e782f */ /* 0x000fe400038c0000 */
[----:B------:R-:W-:Y:S01]  /*221e0*/  MOV R14, UR62 ;  /* 0x0000003e000e7c02 */ /* 0x000fe20008000f00 */
[----:B012---:R-:W-:Y:S10]  /*221f0*/  ENDCOLLECTIVE ;  /* 0x000000000000791b */ /* 0x007ff40003800000 */
.L_x_8921:
[----:B------:R-:W-:Y:S05]  /*22200*/  BSYNC B1 ;  /* 0x0000000000017941 */ /* 0x000fea0003800000 */
.L_x_8920:
[----:B------:R-:W-:Y:S05]  /*22210*/  BRA `(.L_x_8758) ;  /* 0xffffff7c00647947 */ /* 0x000fea000383ffff */
.L_x_8761:
[----:B0-----:R0:W2:Y:S02]  /*22220*/  SYNCS.PHASECHK.TRANS64.TRYWAIT P0, [R23+URZ+0x38820], R3 ;  /* 0x03882003170075a7 */ /* 0x0010a4000800017f */
[----:B--2---:R-:W-:Y:S05]  /*22230*/  @!P0 NANOSLEEP.SYNCS 0x989680 ;  /* 0x009896800000895d */ /* 0x004fea0003900000 */
[----:B------:R-:W2:Y:S02]  /*22240*/  @!P0 SYNCS.PHASECHK.TRANS64 P0, [R23+URZ+0x38820], R3 ;  /* 0x03882003170085a7 */ /* 0x000ea4000800007f */
[----:B--2---:R-:W-:Y:S05]  /*22250*/  @!P0 BRA `(.L_x_8761) ;  /* 0xfffffffc00f08947 */ /* 0x004fea000383ffff */
[----:B------:R-:W-:Y:S05]  /*22260*/  BRA `(.L_x_8922) ;  /* 0xffffff7c00747947 */ /* 0x000fea000383ffff */
.L_x_8765:
[----:B0-----:R0:W1:Y:S02]  /*22270*/  SYNCS.PHASECHK.TRANS64.TRYWAIT P0, [R3+URZ+0x388a0], R8 ;  /* 0x0388a008030075a7 */ /* 0x001064000800017f */
[----:B-1----:R-:W-:Y:S05]  /*22280*/  @!P0 NANOSLEEP.SYNCS 0x989680 ;  /* 0x009896800000895d */ /* 0x002fea0003900000 */
[----:B------:R-:W1:Y:S02]  /*22290*/  @!P0 SYNCS.PHASECHK.TRANS64 P0, [R3+URZ+0x388a0], R8 ;  /* 0x0388a008030085a7 */ /* 0x000e64000800007f */
[----:B-1----:R-:W-:Y:S05]  /*222a0*/  @!P0 BRA `(.L_x_8765) ;  /* 0xfffffffc00f08947 */ /* 0x002fea000383ffff */
[----:B------:R-:W-:Y:S05]  /*222b0*/  BRA `(.L_x_8923) ;  /* 0xffffff7c008c7947 */ /* 0x000fea000383ffff */
.L_x_8770:
[----:B-1----:R1:W2:Y:S02]  /*222c0*/  SYNCS.PHASECHK.TRANS64.TRYWAIT P0, [R3+URZ+0x388c0], R8 ;  /* 0x0388c008030075a7 */ /* 0x0022a4000800017f */
[----:B--2---:R-:W-:Y:S05]  /*222d0*/  @!P0 NANOSLEEP.SYNCS 0x989680 ;  /* 0x009896800000895d */ /* 0x004fea0003900000 */
[----:B------:R-:W2:Y:S02]  /*222e0*/  @!P0 SYNCS.PHASECHK.TRANS64 P0, [R3+URZ+0x388c0], R8 ;  /* 0x0388c008030085a7 */ /* 0x000ea4000800007f */
[----:B--2---:R-:W-:Y:S05]  /*222f0*/  @!P0 BRA `(.L_x_8770) ;  /* 0xfffffffc00f08947 */ /* 0x004fea000383ffff */
[----:B------:R-:W-:Y:S05]  /*22300*/  BRA `(.L_x_8924) ;  /* 0xffffff8000087947 */ /* 0x000fea000383ffff */
.L_x_8784:
[----:B0-----:R0:W2:Y:S02]  /*22310*/  SYNCS.PHASECHK.TRANS64.TRYWAIT P1, [R8+URZ+0x388a0], R2 ;  /* 0x0388a002080075a7 */ /* 0x0010a4000802017f */
[----:B--2---:R-:W-:Y:S05]  /*22320*/  @!P1 NANOSLEEP.SYNCS 0x989680 ;  /* 0x009896800000995d */ /* 0x004fea0003900000 */
[----:B------:R-:W2:Y:S02]  /*22330*/  @!P1 SYNCS.PHASECHK.TRANS64 P1, [R8+URZ+0x388a0], R2 ;  /* 0x0388a002080095a7 */ /* 0x000ea4000802007f */
[----:B--2---:R-:W-:Y:S05]  /*22340*/  @!P1 BRA `(.L_x_8784) ;  /* 0xfffffffc00f09947 */ /* 0x004fea000383ffff */
[----:B------:R-:W-:Y:S05]  /*22350*/  BRA `(.L_x_8925) ;  /* 0xffffff88006c7947 */ /* 0x000fea000383ffff */
.L_x_8789:
[----:B-1----:R1:W2:Y:S02]  /*22360*/  SYNCS.PHASECHK.TRANS64.TRYWAIT P1, [R8+URZ+0x388c0], R2 ;  /* 0x0388c002080075a7 */ /* 0x0022a4000802017f */
[----:B--2---:R-:W-:Y:S05]  /*22370*/  @!P1 NANOSLEEP.SYNCS 0x989680 ;  /* 0x009896800000995d */ /* 0x004fea0003900000 */
[----:B------:R-:W2:Y:S02]  /*22380*/  @!P1 SYNCS.PHASECHK.TRANS64 P1, [R8+URZ+0x388c0], R2 ;  /* 0x0388c002080095a7 */ /* 0x000ea4000802007f */
[----:B--2---:R-:W-:Y:S05]  /*22390*/  @!P1 BRA `(.L_x_8789) ;  /* 0xfffffffc00f09947 */ /* 0x004fea000383ffff */
[----:B------:R-:W-:Y:S05]  /*223a0*/  BRA `(.L_x_8926) ;  /* 0xffffff8800e47947 */ /* 0x000fea000383ffff */
.L_x_8809:
        /* <DEDUP_REMOVED lines=11> */
.L_x_8928:
[----:B------:R-:W-:Y:S05]  /*22460*/  BSYNC B0 ;  /* 0x0000000000007941 */ /* 0x000fea0003800000 */
.L_x_8927:
[----:B------:R-:W-:Y:S05]  /*22470*/  BRA `(.L_x_8929) ;  /* 0xffffffa0000c7947 */ /* 0x000fea000383ffff */
.L_x_8812:
[----:B0-----:R0:W1:Y:S02]  /*22480*/  SYNCS.PHASECHK.TRANS64.TRYWAIT P0, [R31+URZ+0x38840], R0 ;  /* 0x038840001f0075a7 */ /* 0x001064000800017f */
[----:B-1----:R-:W-:Y:S05]  /*22490*/  @!P0 NANOSLEEP.SYNCS 0x989680 ;  /* 0x009896800000895d */ /* 0x002fea0003900000 */
[----:B------:R-:W1:Y:S02]  /*224a0*/  @!P0 SYNCS.PHASECHK.TRANS64 P0, [R31+URZ+0x38840], R0 ;  /* 0x038840001f0085a7 */ /* 0x000e64000800007f */
[----:B-1----:R-:W-:Y:S05]  /*224b0*/  @!P0 BRA `(.L_x_8812) ;  /* 0xfffffffc00f08947 */ /* 0x002fea000383ffff */
[----:B------:R-:W-:Y:S05]  /*224c0*/  BRA `(.L_x_8930) ;  /* 0xffffffa000487947 */ /* 0x000fea000383ffff */
.L_x_8813:
        /* <DEDUP_REMOVED lines=8> */
.L_x_8932:
[----:B------:R-:W-:Y:S05]  /*22550*/  BSYNC B0 ;  /* 0x0000000000007941 */ /* 0x000fea0003800000 */
.L_x_8931:
        /* <DEDUP_REMOVED lines=9> */
.L_x_8933:
[----:B------:R-:W-:Y:S02]  /*225f0*/  IMAD.MOV.U32 R13, RZ, RZ, R4 ;  /* 0x000000ffff0d7224 */ /* 0x000fe400078e0004 */
[----:B------:R-:W-:Y:S02]  /*22600*/  IMAD.MOV.U32 R12, RZ, RZ, 0x1 ;  /* 0x00000001ff0c7424 */ /* 0x000fe400078e00ff */
[----:B------:R-:W-:-:S07]  /*22610*/  IMAD.MOV.U32 R3, RZ, RZ, R14 ;  /* 0x000000ffff037224 */ /* 0x000fce00078e000e */
[----:B------:R-:W-:Y:S05]  /*22620*/  WARPSYNC.COLLECTIVE R15, `(.L_x_8934) ;  /* 0x000000000f087348 */ /* 0x000fea0003c00000 */
[----:B------:R0:W1:Y:S02]  /*22630*/  SHFL.IDX P6, R14, R13, R12, R11 ;  /* 0x0000000c0d0e7389 */ /* 0x00006400000c000b */
[----:B01----:R-:W-:Y:S01]  /*22640*/  ENDCOLLECTIVE ;  /* 0x000000000000791b */ /* 0x003fe20003800000 */
.L_x_8934:
        /* <DEDUP_REMOVED lines=15> */
.L_x_8935:
[----:B------:R-:W-:Y:S02]  /*22740*/  @P0 IMAD R6, R5, 0x2, R23 ;  /* 0x0000000205060824 */ /* 0x000fe400078e0217 */
[----:B------:R-:W-:Y:S02]  /*22750*/  IMAD.MOV.U32 R13, RZ, RZ, R4 ;  /* 0x000000ffff0d7224 */ /* 0x000fe400078e0004 */
[----:B------:R-:W-:Y:S02]  /*22760*/  IMAD.MOV.U32 R12, RZ, RZ, 0x2 ;  /* 0x00000002ff0c7424 */ /* 0x000fe400078e00ff */
[----:B------:R-:W-:-:S07]  /*22770*/  IMAD.MOV.U32 R3, RZ, RZ, R14 ;  /* 0x000000ffff037224 */ /* 0x000fce00078e000e */
[----:B------:R-:W-:Y:S05]  /*22780*/  WARPSYNC.COLLECTIVE R15, `(.L_x_8936) ;  /* 0x000000000f087348 */ /* 0x000fea0003c00000 */
[----:B------:R0:W1:Y:S02]  /*22790*/  SHFL.IDX P6, R14, R13, R12, R11 ;  /* 0x0000000c0d0e7389 */ /* 0x00006400000c000b */
[----:B01----:R-:W-:Y:S01]  /*227a0*/  ENDCOLLECTIVE ;  /* 0x000000000000791b */ /* 0x003fe20003800000 */
.L_x_8936:
        /* <DEDUP_REMOVED lines=15> */
.L_x_8937:
[----:B------:R-:W-:Y:S02]  /*228a0*/  @P0 IMAD R6, R5, 0x2, R23 ;  /* 0x0000000205060824 */ /* 0x000fe400078e0217 */
[----:B------:R-:W-:Y:S02]  /*228b0*/  IMAD.MOV.U32 R13, RZ, RZ, R4 ;  /* 0x000000ffff0d7224 */ /* 0x000fe400078e0004 */
[----:B------:R-:W-:Y:S02]  /*228c0*/  IMAD.MOV.U32 R12, RZ, RZ, 0x3 ;  /* 0x00000003ff0c7424 */ /* 0x000fe400078e00ff */
[----:B------:R-:W-:-:S07]  /*228d0*/  IMAD.MOV.U32 R3, RZ, RZ, R14 ;  /* 0x000000ffff037224 */ /* 0x000fce00078e000e */
[----:B------:R-:W-:Y:S05]  /*228e0*/  WARPSYNC.COLLECTIVE R15, `(.L_x_8938) ;  /* 0x000000000f087348 */ /* 0x000fea0003c00000 */
[----:B------:R0:W1:Y:S02]  /*228f0*/  SHFL.IDX P6, R14, R13, R12, R11 ;  /* 0x0000000c0d0e7389 */ /* 0x00006400000c000b */
[----:B01----:R-:W-:Y:S01]  /*22900*/  ENDCOLLECTIVE ;  /* 0x000000000000791b */ /* 0x003fe20003800000 */
.L_x_8938:
        /* <DEDUP_REMOVED lines=10> */
.L_x_8939:
[----:B------:R-:W-:Y:S01]  /*229b0*/  @!PT LDS RZ, [RZ] ;  /* 0x00000000fffff984 */ /* 0x000fe20000000800 */
[----:B------:R-:W-:Y:S01]  /*229c0*/  @!PT LDS RZ, [RZ] ;  /* 0x00000000fffff984 */ /* 0x000fe20000000800 */
[----:B------:R-:W-:Y:S01]  /*229d0*/  @!PT LDS RZ, [RZ] ;  /* 0x00000000fffff984 */ /* 0x000fe20000000800 */
[----:B------:R0:W-:Y:S01]  /*229e0*/  @P0 LDGSTS.E.BYPASS.LTC128B.128 [R6+0x23400], desc[UR40][R2.64], !P2 ;  /* 0x2340000002060fae */ /* 0x0001e2000d101d68 */
[----:B------:R-:W-:Y:S01]  /*229f0*/  IMAD.MOV.U32 R0, RZ, RZ, R14 ;  /* 0x000000ffff007224 */ /* 0x000fe200078e000e */
[----:B------:R-:W-:Y:S06]  /*22a00*/  BRA `(.L_x_8940) ;  /* 0xffffff9c00fc7947 */ /* 0x000fec000383ffff */
.L_x_8818:
        /* <DEDUP_REMOVED lines=9> */
.L_x_8941:
        /* <DEDUP_REMOVED lines=10> */
.L_x_8942:
[----:B------:R-:W-:Y:S02]  /*22b40*/  IMAD.MOV.U32 R13, RZ, RZ, R3 ;  /* 0x000000ffff0d7224 */ /* 0x000fe400078e0003 */
[----:B------:R-:W-:Y:S02]  /*22b50*/  IMAD.MOV.U32 R12, RZ, RZ, 0x1 ;  /* 0x00000001ff0c7424 */ /* 0x000fe400078e00ff */
[----:B------:R-:W-:-:S07]  /*22b60*/  IMAD.MOV.U32 R4, RZ, RZ, R14 ;  /* 0x000000ffff047224 */ /* 0x000fce00078e000e */
[----:B------:R-:W-:Y:S05]  /*22b70*/  WARPSYNC.COLLECTIVE R15, `(.L_x_8943) ;  /* 0x000000000f087348 */ /* 0x000fea0003c00000 */
[----:B------:R0:W1:Y:S02]  /*22b80*/  SHFL.IDX P6, R14, R13, R12, R11 ;  /* 0x0000000c0d0e7389 */ /* 0x00006400000c000b */
[----:B01----:R-:W-:Y:S01]  /*22b90*/  ENDCOLLECTIVE ;  /* 0x000000000000791b */ /* 0x003fe20003800000 */
.L_x_8943:
        /* <DEDUP_REMOVED lines=12> */
.L_x_8944:
[----:B------:R-:W-:Y:S02]  /*22c60*/  IMAD.MOV.U32 R13, RZ, RZ, R3 ;  /* 0x000000ffff0d7224 */ /* 0x000fe400078e0003 */
[----:B------:R-:W-:Y:S02]  /*22c70*/  IMAD.MOV.U32 R12, RZ, RZ, 0x2 ;  /* 0x00000002ff0c7424 */ /* 0x000fe400078e00ff */
[----:B------:R-:W-:-:S07]  /*22c80*/  IMAD.MOV.U32 R5, RZ, RZ, R14 ;  /* 0x000000ffff057224 */ /* 0x000fce00078e000e */
[----:B------:R-:W-:Y:S05]  /*22c90*/  WARPSYNC.COLLECTIVE R15, `(.L_x_8945) ;  /* 0x000000000f087348 */ /* 0x000fea0003c00000 */
[----:B------:R0:W1:Y:S02]  /*22ca0*/  SHFL.IDX P6, R14, R13, R12, R11 ;  /* 0x0000000c0d0e7389 */ /* 0x00006400000c000b */
[----:B01----:R-:W-:Y:S01]  /*22cb0*/  ENDCOLLECTIVE ;  /* 0x000000000000791b */ /* 0x003fe20003800000 */
.L_x_8945:
        /* <DEDUP_REMOVED lines=10> */
.L_x_8946:
        /* <DEDUP_REMOVED lines=11> */
.L_x_8947:
        /* <DEDUP_REMOVED lines=10> */
.L_x_8948:
[----:B------:R-:W-:Y:S01]  /*22eb0*/  @!PT LDS RZ, [RZ] ;  /* 0x00000000fffff984 */ /* 0x000fe20000000800 */
[----:B------:R-:W-:Y:S01]  /*22ec0*/  @!PT LDS RZ, [RZ] ;  /* 0x00000000fffff984 */ /* 0x000fe20000000800 */
[----:B------:R-:W-:Y:S01]  /*22ed0*/  @!PT LDS RZ, [RZ] ;  /* 0x00000000fffff984 */ /* 0x000fe20000000800 */
[----:B------:R0:W-:Y:S01]  /*22ee0*/  @!P0 LDGSTS.E.BYPASS.LTC128B.128 [R26+0x21400], desc[UR40][R4.64], !P1 ;  /* 0x21400000041a8fae */ /* 0x0001e2000c901d68 */
[----:B------:R-:W-:Y:S01]  /*22ef0*/  IMAD.MOV.U32 R0, RZ, RZ, R14 ;  /* 0x000000ffff007224 */ /* 0x000fe200078e000e */
[----:B------:R-:W-:Y:S06]  /*22f00*/  BRA `(.L_x_8949) ;  /* 0xffffffa400187947 */ /* 0x000fec000383ffff */
.L_x_8822:
        /* <DEDUP_REMOVED lines=45> */
.L_x_8951:
[----:B------:R-:W-:Y:S05]  /*231e0*/  BSYNC B0 ;  /* 0x0000000000007941 */ /* 0x000fea0003800000 */
.L_x_8950:
        /* <DEDUP_REMOVED lines=11> */
.L_x_8952:
        /* <DEDUP_REMOVED lines=39> */
.L_x_8953:
        /* <DEDUP_REMOVED lines=8> */
.L_x_8954:
        /* <DEDUP_REMOVED lines=33> */
.L_x_8955:
[----:B------:R-:W-:Y:S02]  /*237a0*/  IMAD.MOV.U32 R13, RZ, RZ, R5 ;  /* 0x000000ffff0d7224 */ /* 0x000fe400078e0005 */
[----:B------:R-:W-:-:S07]  /*237b0*/  IMAD.MOV.U32 R8, RZ, RZ, R14 ;  /* 0x000000ffff087224 */ /* 0x000fce00078e000e */
[----:B------:R-:W-:Y:S05]  /*237c0*/  WARPSYNC.COLLECTIVE R15, `(.L_x_8956) ;  /* 0x000000000f087348 */ /* 0x000fea0003c00000 */
[----:B------:R0:W1:Y:S02]  /*237d0*/  SHFL.IDX P6, R14, R13, R12, R11 ;  /* 0x0000000c0d0e7389 */ /* 0x00006400000c000b */
[----:B01----:R-:W-:Y:S01]  /*237e0*/  ENDCOLLECTIVE ;  /* 0x000000000000791b */ /* 0x003fe20003800000 */
.L_x_8956:
        /* <DEDUP_REMOVED lines=23> */
.L_x_8957:
        /* <DEDUP_REMOVED lines=9> */
.L_x_8958:
[----:B------:R-:W-:Y:S01]  /*239f0*/  IMAD.MOV.U32 R2, RZ, RZ, R14 ;  /* 0x000000ffff027224 */ /* 0x000fe200078e000e */
[----:B------:R-:W-:Y:S06]  /*23a00*/  BRA `(.L_x_8959) ;  /* 0xffffffa400fc7947 */ /* 0x000fec000383ffff */
.L_x_8827:
[----:B-1----:R1:W2:Y:S02]  /*23a10*/  SYNCS.PHASECHK.TRANS64.TRYWAIT P0, [R23+URZ+0x38820], R0 ;  /* 0x03882000170075a7 */ /* 0x0022a4000800017f */
[----:B--2---:R-:W-:Y:S05]  /*23a20*/  @!P0 NANOSLEEP.SYNCS 0x989680 ;  /* 0x009896800000895d */ /* 0x004fea0003900000 */
[----:B------:R-:W2:Y:S02]  /*23a30*/  @!P0 SYNCS.PHASECHK.TRANS64 P0, [R23+URZ+0x38820], R0 ;  /* 0x03882000170085a7 */ /* 0x000ea4000800007f */
[----:B--2---:R-:W-:Y:S05]  /*23a40*/  @!P0 BRA `(.L_x_8827) ;  /* 0xfffffffc00f08947 */ /* 0x004fea000383ffff */
[----:B------:R-:W-:Y:S05]  /*23a50*/  BRA `(.L_x_8960) ;  /* 0xffffffa800a47947 */ /* 0x000fea000383ffff */
.L_x_8830:
[----:B-1----:R1:W2:Y:S02]  /*23a60*/  SYNCS.PHASECHK.TRANS64.TRYWAIT P0, [R31+URZ+0x38860], R0 ;  /* 0x038860001f0075a7 */ /* 0x0022a4000800017f */
[----:B--2---:R-:W-:Y:S05]  /*23a70*/  @!P0 NANOSLEEP.SYNCS 0x989680 ;  /* 0x009896800000895d */ /* 0x004fea0003900000 */
[----:B------:R-:W2:Y:S02]  /*23a80*/  @!P0 SYNCS.PHASECHK.TRANS64 P0, [R31+URZ+0x38860], R0 ;  /* 0x038860001f0085a7 */ /* 0x000ea4000800007f */
[----:B--2---:R-:W-:Y:S05]  /*23a90*/  @!P0 BRA `(.L_x_8830) ;  /* 0xfffffffc00f08947 */ /* 0x004fea000383ffff */
[----:B------:R-:W-:Y:S05]  /*23aa0*/  BRA `(.L_x_8961) ;  /* 0xffffffa800b47947 */ /* 0x000fea000383ffff */
.L_x_8831:
        /* <DEDUP_REMOVED lines=8> */
.L_x_8963:
[----:B------:R-:W-:Y:S05]  /*23b30*/  BSYNC B0 ;  /* 0x0000000000007941 */ /* 0x000fea0003800000 */
.L_x_8962:
        /* <DEDUP_REMOVED lines=15> */
.L_x_8964:
        /* <DEDUP_REMOVED lines=39> */
.L_x_8965:
[----:B------:R-:W-:Y:S02]  /*23ea0*/  IMAD.MOV.U32 R13, RZ, RZ, R5 ;  /* 0x000000ffff0d7224 */ /* 0x000fe400078e0005 */
[----:B------:R-:W-:-:S07]  /*23eb0*/  IMAD.MOV.U32 R3, RZ, RZ, R14 ;  /* 0x000000ffff037224 */ /* 0x000fce00078e000e */
[----:B------:R-:W-:Y:S05]  /*23ec0*/  WARPSYNC.COLLECTIVE R15, `(.L_x_8966) ;  /* 0x000000000f087348 */ /* 0x000fea0003c00000 */
[----:B------:R0:W1:Y:S02]  /*23ed0*/  SHFL.IDX P6, R14, R13, R12, R11 ;  /* 0x0000000c0d0e7389 */ /* 0x00006400000c000b */
[----:B01----:R-:W-:Y:S01]  /*23ee0*/  ENDCOLLECTIVE ;  /* 0x000000000000791b */ /* 0x003fe20003800000 */
.L_x_8966:
        /* <DEDUP_REMOVED lines=29> */
.L_x_8967:
[----:B------:R-:W-:Y:S02]  /*240c0*/  IMAD.MOV.U32 R13, RZ, RZ, R5 ;  /* 0x000000ffff0d7224 */ /* 0x000fe400078e0005 */
[----:B------:R-:W-:-:S07]  /*240d0*/  IMAD.MOV.U32 R7, RZ, RZ, R14 ;  /* 0x000000ffff077224 */ /* 0x000fce00078e000e */
[----:B------:R-:W-:Y:S05]  /*240e0*/  WARPSYNC.COLLECTIVE R15, `(.L_x_8968) ;  /* 0x000000000f087348 */ /* 0x000fea0003c00000 */
[----:B------:R0:W1:Y:S02]  /*240f0*/  SHFL.IDX P6, R14, R13, R12, R11 ;  /* 0x0000000c0d0e7389 */ /* 0x00006400000c000b */
[----:B01----:R-:W-:Y:S01]  /*24100*/  ENDCOLLECTIVE ;  /* 0x000000000000791b */ /* 0x003fe20003800000 */
.L_x_8968:
        /* <DEDUP_REMOVED lines=29> */
.L_x_8969:
[----:B------:R-:W-:Y:S02]  /*242e0*/  IMAD.MOV.U32 R13, RZ, RZ, R5 ;  /* 0x000000ffff0d7224 */ /* 0x000fe400078e0005 */
[----:B------:R-:W-:-:S07]  /*242f0*/  IMAD.MOV.U32 R6, RZ, RZ, R14 ;  /* 0x000000ffff067224 */ /* 0x000fce00078e000e */
[----:B------:R-:W-:Y:S05]  /*24300*/  WARPSYNC.COLLECTIVE R15, `(.L_x_8970) ;  /* 0x000000000f087348 */ /* 0x000fea0003c00000 */
[----:B------:R0:W1:Y:S02]  /*24310*/  SHFL.IDX P6, R14, R13, R12, R11 ;  /* 0x0000000c0d0e7389 */ /* 0x00006400000c000b */
[----:B01----:R-:W-:Y:S01]  /*24320*/  ENDCOLLECTIVE ;  /* 0x000000000000791b */ /* 0x003fe20003800000 */
.L_x_8970:
[----:B------:R-:W-:Y:S01]  /*24330*/  IMAD.MOV.U32 R2, RZ, RZ, R14 ;  /* 0x000000ffff027224 */ /* 0x000fe200078e000e */
[----:B------:R-:W-:Y:S06]  /*24340*/  BRA `(.L_x_8971) ;  /* 0xffffffa8004c7947 */ /* 0x000fec000383ffff */
.L_x_8838:
[----:B0-----:R0:W1:Y:S02]  /*24350*/  SYNCS.PHASECHK.TRANS64.TRYWAIT P0, [R6+URZ+0x38840], R21 ;  /* 0x03884015060075a7 */ /* 0x001064000800017f */
[----:B-1----:R-:W-:Y:S05]  /*24360*/  @!P0 NANOSLEEP.SYNCS 0x989680 ;  /* 0x009896800000895d */ /* 0x002fea0003900000 */
[----:B------:R-:W1:Y:S02]  /*24370*/  @!P0 SYNCS.PHASECHK.TRANS64 P0, [R6+URZ+0x38840], R21 ;  /* 0x03884015060085a7 */ /* 0x000e64000800007f */
[----:B-1----:R-:W-:Y:S05]  /*24380*/  @!P0 BRA `(.L_x_8838) ;  /* 0xfffffffc00f08947 */ /* 0x002fea000383ffff */
[----:B------:R-:W-:Y:S05]  /*24390*/  BRA `(.L_x_8972) ;  /* 0xffffffac00d87947 */ /* 0x000fea000383ffff */
.L_x_8839:
        /* <DEDUP_REMOVED lines=8> */
.L_x_8974:
[----:B------:R-:W-:Y:S05]  /*24420*/  BSYNC B1 ;  /* 0x0000000000017941 */ /* 0x000fea0003800000 */
.L_x_8973:
        /* <DEDUP_REMOVED lines=9> */
.L_x_8975:
[----:B------:R-:W-:Y:S02]  /*244c0*/  IMAD.MOV.U32 R13, RZ, RZ, R27 ;  /* 0x000000ffff0d7224 */ /* 0x000fe400078e001b */
[----:B------:R-:W-:Y:S02]  /*244d0*/  IMAD.MOV.U32 R12, RZ, RZ, 0x1 ;  /* 0x00000001ff0c7424 */ /* 0x000fe400078e00ff */
[----:B------:R-:W-:-:S07]  /*244e0*/  IMAD.MOV.U32 R2, RZ, RZ, R14 ;  /* 0x000000ffff027224 */ /* 0x000fce00078e000e */
[----:B------:R-:W-:Y:S05]  /*244f0*/  WARPSYNC.COLLECTIVE R15, `(.L_x_8976) ;  /* 0x000000000f087348 */ /* 0x000fea0003c00000 */
[----:B------:R0:W1:Y:S02]  /*24500*/  SHFL.IDX P6, R14, R13, R12, R11 ;  /* 0x0000000c0d0e7389 */ /* 0x00006400000c000b */
[----:B01----:R-:W-:Y:S01]  /*24510*/  ENDCOLLECTIVE ;  /* 0x000000000000791b */ /* 0x003fe20003800000 */
.L_x_8976:
        /* <DEDUP_REMOVED lines=11> */
.L_x_8977:
[----:B------:R-:W-:Y:S02]  /*245d0*/  IMAD.MOV.U32 R13, RZ, RZ, R27 ;  /* 0x000000ffff0d7224 */ /* 0x000fe400078e001b */
[----:B------:R-:W-:Y:S02]  /*245e0*/  IMAD.MOV.U32 R12, RZ, RZ, 0x2 ;  /* 0x00000002ff0c7424 */ /* 0x000fe400078e00ff */
[----:B------:R-:W-:-:S07]  /*245f0*/  IMAD.MOV.U32 R2, RZ, RZ, R14 ;  /* 0x000000ffff027224 */ /* 0x000fce00078e000e */
[----:B------:R-:W-:Y:S05]  /*24600*/  WARPSYNC.COLLECTIVE R15, `(.L_x_8978) ;  /* 0x000000000f087348 */ /* 0x000fea0003c00000 */
[----:B------:R0:W1:Y:S02]  /*24610*/  SHFL.IDX P6, R14, R13, R12, R11 ;  /* 0x0000000c0d0e7389 */ /* 0x00006400000c000b */
[----:B01----:R-:W-:Y:S01]  /*24620*/  ENDCOLLECTIVE ;  /* 0x000000000000791b */ /* 0x003fe20003800000 */
.L_x_8978:
        /* <DEDUP_REMOVED lines=11> */
.L_x_8979:
[----:B------:R-:W-:Y:S02]  /*246e0*/  IMAD.MOV.U32 R13, RZ, RZ, R27 ;  /* 0x000000ffff0d7224 */ /* 0x000fe400078e001b */
[----:B------:R-:W-:Y:S02]  /*246f0*/  IMAD.MOV.U32 R12, RZ, RZ, 0x3 ;  /* 0x00000003ff0c7424 */ /* 0x000fe400078e00ff */
[----:B------:R-:W-:-:S07]  /*24700*/  IMAD.MOV.U32 R2, RZ, RZ, R14 ;  /* 0x000000ffff027224 */ /* 0x000fce00078e000e */
[----:B------:R-:W-:Y:S05]  /*24710*/  WARPSYNC.COLLECTIVE R15, `(.L_x_8980) ;  /* 0x000000000f087348 */ /* 0x000fea0003c00000 */
[----:B------:R0:W1:Y:S02]  /*24720*/  SHFL.IDX P6, R14, R13, R12, R11 ;  /* 0x0000000c0d0e7389 */ /* 0x00006400000c000b */
[----:B01----:R-:W-:Y:S01]  /*24730*/  ENDCOLLECTIVE ;  /* 0x000000000000791b */ /* 0x003fe20003800000 */
.L_x_8980:
        /* <DEDUP_REMOVED lines=11> */
.L_x_8981:
[----:B------:R-:W-:Y:S01]  /*247f0*/  IMAD.MOV.U32 R2, RZ, RZ, R14 ;  /* 0x000000ffff027224 */ /* 0x000fe200078e000e */
[----:B------:R-:W-:Y:S06]  /*24800*/  BRA `(.L_x_8982) ;  /* 0xffffffac00687947 */ /* 0x000fec000383ffff */
.L_x_8844:
[----:B---3--:R3:W4:Y:S02]  /*24810*/  SYNCS.PHASECHK.TRANS64.TRYWAIT P0, [R6+URZ+0x38860], R21 ;  /* 0x03886015060075a7 */ /* 0x008724000800017f */
[----:B----4-:R-:W-:Y:S05]  /*24820*/  @!P0 NANOSLEEP.SYNCS 0x989680 ;  /* 0x009896800000895d */ /* 0x010fea0003900000 */
[----:B------:R-:W4:Y:S02]  /*24830*/  @!P0 SYNCS.PHASECHK.TRANS64 P0, [R6+URZ+0x38860], R21 ;  /* 0x03886015060085a7 */ /* 0x000f24000800007f */
[----:B----4-:R-:W-:Y:S05]  /*24840*/  @!P0 BRA `(.L_x_8844) ;  /* 0xfffffffc00f08947 */ /* 0x010fea000383ffff */
[----:B------:R-:W-:Y:S05]  /*24850*/  BRA `(.L_x_8983) ;  /* 0xffffffac00b87947 */ /* 0x000fea000383ffff */
.L_x_8845:
        /* <DEDUP_REMOVED lines=8> */
.L_x_8985:
[----:B------:R-:W-:Y:S05]  /*248e0*/  BSYNC B1 ;  /* 0x0000000000017941 */ /* 0x000fea0003800000 */
.L_x_8984:
        /* <DEDUP_REMOVED lines=13> */
.L_x_8986:
        /* <DEDUP_REMOVED lines=17> */
.L_x_8987:
        /* <DEDUP_REMOVED lines=16> */
.L_x_8988:
        /* <DEDUP_REMOVED lines=19> */
.L_x_8989:
        /* <DEDUP_REMOVED lines=14> */
.L_x_8990:
        /* <DEDUP_REMOVED lines=16> */
.L_x_8991:
        /* <DEDUP_REMOVED lines=14> */
.L_x_8992:
[----:B------:R-:W-:Y:S05]  /*24fc0*/  BRA `(.L_x_8993) ;  /* 0xffffffac00247947 */ /* 0x000fea000383ffff */
.L_x_8853:
        /* <DEDUP_REMOVED lines=8> */
.L_x_8995:
[----:B------:R-:W-:Y:S05]  /*25050*/  BSYNC B0 ;  /* 0x0000000000007941 */ /* 0x000fea0003800000 */
.L_x_8994:
        /* <DEDUP_REMOVED lines=9> */
.L_x_8996:
        /* <DEDUP_REMOVED lines=18> */
.L_x_8997:
[----:B------:R-:W-:Y:S01]  /*25210*/  IMAD.MOV.U32 R12, RZ, RZ, 0x2 ;  /* 0x00000002ff0c7424 */ /* 0x000fe200078e00ff */
[----:B------:R-:W-:-:S05]  /*25220*/  SEL R5, R14, RZ, P1 ;  /* 0x000000ff0e057207 */ /* 0x000fca0000800000 */
[----:B------:R-:W-:-:S04]  /*25230*/  IMAD.IADD R4, R2, 0x1, R5 ;  /* 0x0000000102047824 */ /* 0x000fc800078e0205 */
[----:B------:R-:W-:-:S07]  /*25240*/  IMAD.MOV.U32 R13, RZ, RZ, R4 ;  /* 0x000000ffff0d7224 */ /* 0x000fce00078e0004 */
[----:B------:R-:W-:Y:S05]  /*25250*/  WARPSYNC.COLLECTIVE R15, `(.L_x_8998) ;  /* 0x000000000f087348 */ /* 0x000fea0003c00000 */
[----:B------:R0:W1:Y:S02]  /*25260*/  SHFL.UP P6, R14, R13, R12, R11 ;  /* 0x0400000c0d0e7389 */ /* 0x00006400000c000b */
[----:B01----:R-:W-:Y:S01]  /*25270*/  ENDCOLLECTIVE ;  /* 0x000000000000791b */ /* 0x003fe20003800000 */
.L_x_8998:
[----:B------:R-:W-:Y:S01]  /*25280*/  IMAD.MOV.U32 R12, RZ, RZ, 0x4 ;  /* 0x00000004ff0c7424 */ /* 0x000fe200078e00ff */
[----:B------:R-:W-:-:S05]  /*25290*/  SEL R5, R14, RZ, P2 ;  /* 0x000000ff0e057207 */ /* 0x000fca0001000000 */
[----:B------:R-:W-:-:S04]  /*252a0*/  IMAD.IADD R5, R4, 0x1, R5 ;  /* 0x0000000104057824 */ /* 0x000fc800078e0205 */
[----:B------:R-:W-:-:S07]  /*252b0*/  IMAD.MOV.U32 R13, RZ, RZ, R5 ;  /* 0x000000ffff0d7224 */ /* 0x000fce00078e0005 */
[----:B------:R-:W-:Y:S05]  /*252c0*/  WARPSYNC.COLLECTIVE R15, `(.L_x_8999) ;  /* 0x000000000f087348 */ /* 0x000fea0003c00000 */
[----:B------:R0:W1:Y:S02]  /*252d0*/  SHFL.UP P6, R14, R13, R12, R11 ;  /* 0x0400000c0d0e7389 */ /* 0x00006400000c000b */
[----:B01----:R-:W-:Y:S01]  /*252e0*/  ENDCOLLECTIVE ;  /* 0x000000000000791b */ /* 0x003fe20003800000 */
.L_x_8999:
[----:B------:R-:W-:Y:S01]  /*252f0*/  IMAD.MOV.U32 R12, RZ, RZ, 0x8 ;  /* 0x00000008ff0c7424 */ /* 0x000fe200078e00ff */
[----:B------:R-:W-:-:S05]  /*25300*/  SEL R6, R14, RZ, P3 ;  /* 0x000000ff0e067207 */ /* 0x000fca0001800000 */
[----:B------:R-:W-:-:S04]  /*25310*/  IMAD.IADD R6, R5, 0x1, R6 ;  /* 0x0000000105067824 */ /* 0x000fc800078e0206 */
[----:B------:R-:W-:-:S07]  /*25320*/  IMAD.MOV.U32 R13, RZ, RZ, R6 ;  /* 0x000000ffff0d7224 */ /* 0x000fce00078e0006 */
[----:B------:R-:W-:Y:S05]  /*25330*/  WARPSYNC.COLLECTIVE R15, `(.L_x_9000) ;  /* 0x000000000f087348 */ /* 0x000fea0003c00000 */
[----:B------:R0:W1:Y:S02]  /*25340*/  SHFL.UP P6, R14, R13, R12, R11 ;  /* 0x0400000c0d0e7389 */ /* 0x00006400000c000b */
[----:B01----:R-:W-:Y:S01]  /*25350*/  ENDCOLLECTIVE ;  /* 0x000000000000791b */ /* 0x003fe20003800000 */
.L_x_9000:
[----:B------:R-:W-:Y:S01]  /*25360*/  IMAD.MOV.U32 R12, RZ, RZ, 0x10 ;  /* 0x00000010ff0c7424 */ /* 0x000fe200078e00ff */
[----:B------:R-:W-:-:S05]  /*25370*/  SEL R3, R14, RZ, P4 ;  /* 0x000000ff0e037207 */ /* 0x000fca0002000000 */
[----:B------:R-:W-:-:S04]  /*25380*/  IMAD.IADD R4, R6, 0x1, R3 ;  /* 0x0000000106047824 */ /* 0x000fc800078e0203 */
[----:B------:R-:W-:-:S07]  /*25390*/  IMAD.MOV.U32 R13, RZ, RZ, R4 ;  /* 0x000000ffff0d7224 */ /* 0x000fce00078e0004 */
[----:B------:R-:W-:Y:S05]  /*253a0*/  WARPSYNC.COLLECTIVE R15, `(.L_x_9001) ;  /* 0x000000000f087348 */ /* 0x000fea0003c00000 */
[----:B------:R0:W1:Y:S02]  /*253b0*/  SHFL.UP P6, R14, R13, R12, R11 ;  /* 0x0400000c0d0e7389 */ /* 0x00006400000c000b */
[----:B01----:R-:W-:Y:S01]  /*253c0*/  ENDCOLLECTIVE ;  /* 0x000000000000791b */ /* 0x003fe20003800000 */
.L_x_9001:
        /* <DEDUP_REMOVED lines=8> */
.L_x_9002:
[----:B------:R-:W-:Y:S05]  /*25450*/  BRA `(.L_x_9003) ;  /* 0xffffffac00b87947 */ /* 0x000fea000383ffff */
.L_x_8858:
        /* <DEDUP_REMOVED lines=8> */
.L_x_9005:
[----:B------:R-:W-:Y:S05]  /*254e0*/  BSYNC B0 ;  /* 0x0000000000007941 */ /* 0x000fea0003800000 */
.L_x_9004:
        /* <DEDUP_REMOVED lines=8> */
.L_x_9006:
[----:B------:R-:W-:Y:S01]  /*25570*/  IMAD.MOV.U32 R12, RZ, RZ, 0x4 ;  /* 0x00000004ff0c7424 */ /* 0x000fe200078e00ff */
[----:B------:R-:W-:-:S05]  /*25580*/  SEL R14, R14, RZ, P2 ;  /* 0x000000ff0e0e7207 */ /* 0x000fca0001000000 */
[----:B------:R-:W-:-:S04]  /*25590*/  IMAD.IADD R3, R13, 0x1, R14 ;  /* 0x000000010d037824 */ /* 0x000fc800078e020e */
[----:B------:R-:W-:-:S07]  /*255a0*/  IMAD.MOV.U32 R13, RZ, RZ, R3 ;  /* 0x000000ffff0d7224 */ /* 0x000fce00078e0003 */
[----:B------:R-:W-:Y:S05]  /*255b0*/  WARPSYNC.COLLECTIVE R15, `(.L_x_9007) ;  /* 0x000000000f087348 */ /* 0x000fea0003c00000 */
[----:B------:R0:W1:Y:S02]  /*255c0*/  SHFL.UP P6, R14, R13, R12, R11 ;  /* 0x0400000c0d0e7389 */ /* 0x00006400000c000b */
[----:B01----:R-:W-:Y:S01]  /*255d0*/  ENDCOLLECTIVE ;  /* 0x000000000000791b */ /* 0x003fe20003800000 */
.L_x_9007:
[----:B------:R-:W-:Y:S01]  /*255e0*/  IMAD.MOV.U32 R12, RZ, RZ, 0x8 ;  /* 0x00000008ff0c7424 */ /* 0x000fe200078e00ff */
[----:B------:R-:W-:-:S05]  /*255f0*/  SEL R4, R14, RZ, P3 ;  /* 0x000000ff0e047207 */ /* 0x000fca0001800000 */
[----:B------:R-:W-:-:S04]  /*25600*/  IMAD.IADD R4, R3, 0x1, R4 ;  /* 0x0000000103047824 */ /* 0x000fc800078e0204 */
[----:B------:R-:W-:-:S07]  /*25610*/  IMAD.MOV.U32 R13, RZ, RZ, R4 ;  /* 0x000000ffff0d7224 */ /* 0x000fce00078e0004 */
[----:B------:R-:W-:Y:S05]  /*25620*/  WARPSYNC.COLLECTIVE R15, `(.L_x_9008) ;  /* 0x000000000f087348 */ /* 0x000fea0003c00000 */
[----:B------:R0:W1:Y:S02]  /*25630*/  SHFL.UP P6, R14, R13, R12, R11 ;  /* 0x0400000c0d0e7389 */ /* 0x00006400000c000b */
[----:B01----:R-:W-:Y:S01]  /*25640*/  ENDCOLLECTIVE ;  /* 0x000000000000791b */ /* 0x003fe20003800000 */
.L_x_9008:
[----:B------:R-:W-:Y:S01]  /*25650*/  IMAD.MOV.U32 R12, RZ, RZ, 0x10 ;  /* 0x00000010ff0c7424 */ /* 0x000fe200078e00ff */
[----:B------:R-:W-:-:S05]  /*25660*/  SEL R5, R14, RZ, P4 ;  /* 0x000000ff0e057207 */ /* 0x000fca0002000000 */
[----:B------:R-:W-:-:S04]  /*25670*/  IMAD.IADD R5, R4, 0x1, R5 ;  /* 0x0000000104057824 */ /* 0x000fc800078e0205 */
[----:B------:R-:W-:-:S07]  /*25680*/  IMAD.MOV.U32 R13, RZ, RZ, R5 ;  /* 0x000000ffff0d7224 */ /* 0x000fce00078e0005 */
[----:B------:R-:W-:Y:S05]  /*25690*/  WARPSYNC.COLLECTIVE R15, `(.L_x_9009) ;  /* 0x000000000f087348 */ /* 0x000fea0003c00000 */
[----:B------:R0:W1:Y:S02]  /*256a0*/  SHFL.UP P6, R14, R13, R12, R11 ;  /* 0x0400000c0d0e7389 */ /* 0x00006400000c000b */
[----:B01----:R-:W-:Y:S01]  /*256b0*/  ENDCOLLECTIVE ;  /* 0x000000000000791b */ /* 0x003fe20003800000 */
.L_x_9009:
        /* <DEDUP_REMOVED lines=8> */
.L_x_9010:
[----:B------:R-:W-:Y:S05]  /*25740*/  BRA `(.L_x_9011) ;  /* 0xffffffac00987947 */ /* 0x000fea000383ffff */
.L_x_8860:
[----:B------:R-:W-:Y:S01]  /*25750*/  BSSY B0, `(.L_x_9012) ;  /* 0x0000006000007945 */ /* 0x000fe20003800000 */
[----:B------:R-:W-:Y:S01]  /*25760*/  PLOP3.LUT P6, PT, P6, PT, PT, 0x8, 0x0 ;  /* 0x000000000000781c */ /* 0x000fe200037ce170 */
[----:B------:R-:W-:-:S12]  /*25770*/  IMAD.MOV.U32 R15, RZ, RZ, -0x1 ;  /* 0xffffffffff0f7424 */ /* 0x000fd800078e00ff */
[----:B0-----:R-:W-:Y:S05]  /*25780*/  WARPSYNC.COLLECTIVE R15, `(.L_x_9013) ;  /* 0x000000000f087348 */ /* 0x001fea0003c00000 */
[----:B------:R-:W-:Y:S01]  /*25790*/  VOTE.ANY R14, PT, P6 ;  /* 0x00000000000e7806 */ /* 0x000fe200030e0100 */
[----:B0-----:R-:W-:Y:S06]  /*257a0*/  ENDCOLLECTIVE ;  /* 0x000000000000791b */ /* 0x001fec0003800000 */
.L_x_9013:
[----:B------:R-:W-:Y:S05]  /*257b0*/  BSYNC B0 ;  /* 0x0000000000007941 */ /* 0x000fea0003800000 */
.L_x_9012:
        /* <DEDUP_REMOVED lines=9> */
.L_x_9014:
[----:B------:R-:W-:Y:S01]  /*25850*/  IMAD.MOV.U32 R17, RZ, RZ, R14 ;  /* 0x000000ffff117224 */ /* 0x000fe200078e000e */
[----:B------:R-:W-:Y:S06]  /*25860*/  BRA `(.L_x_9015) ;  /* 0xffffffac00887947 */ /* 0x000fec000383ffff */
.L_x_8862:
[----:B------:R-:W-:Y:S01]  /*25870*/  BSSY B0, `(.L_x_9016) ;  /* 0x0000007000007945 */ /* 0x000fe20003800000 */
[----:B------:R-:W-:Y:S02]  /*25880*/  IMAD.MOV.U32 R13, RZ, RZ, R3 ;  /* 0x000000ffff0d7224 */ /* 0x000fe400078e0003 */
[----:B------:R-:W-:Y:S02]  /*25890*/  IMAD.MOV.U32 R11, RZ, RZ, 0x1f ;  /* 0x0000001fff0b7424 */ /* 0x000fe400078e00ff */
[----:B------:R-:W-:-:S07]  /*258a0*/  IMAD.MOV.U32 R15, RZ, RZ, -0x1 ;  /* 0xffffffffff0f7424 */ /* 0x000fce00078e00ff */
[----:B012---:R-:W-:Y:S05]  /*258b0*/  WARPSYNC.COLLECTIVE R15, `(.L_x_9017) ;  /* 0x000000000f087348 */ /* 0x007fea0003c00000 */
[----:B------:R3:W4:Y:S02]  /*258c0*/  SHFL.IDX P6, R14, R13, R12, R11 ;  /* 0x0000000c0d0e7389 */ /* 0x00072400000c000b */
[----:B01234-:R-:W-:Y:S01]  /*258d0*/  ENDCOLLECTIVE ;  /* 0x000000000000791b */ /* 0x01ffe20003800000 */
.L_x_9017:
[----:B------:R-:W-:Y:S05]  /*258e0*/  BSYNC B0 ;  /* 0x0000000000007941 */ /* 0x000fea0003800000 */
.L_x_9016:
[----:B------:R-:W-:Y:S01]  /*258f0*/  IMAD.MOV.U32 R6, RZ, RZ, R14 ;  /* 0x000000ffff067224 */ /* 0x000fe200078e000e */
[----:B------:R-:W-:Y:S06]  /*25900*/  BRA `(.L_x_8861) ;  /* 0xffffffac007c7947 */ /* 0x000fec000383ffff */
.L_x_8866:
[----:B0-----:R0:W1:Y:S02]  /*25910*/  SYNCS.PHASECHK.TRANS64.TRYWAIT P0, [R4+URZ+0x38820], R0 ;  /* 0x03882000040075a7 */ /* 0x001064000800017f */
[----:B-1----:R-:W-:Y:S05]  /*25920*/  @!P0 NANOSLEEP.SYNCS 0x989680 ;  /* 0x009896800000895d */ /* 0x002fea0003900000 */
[----:B------:R-:W1:Y:S02]  /*25930*/  @!P0 SYNCS.PHASECHK.TRANS64 P0, [R4+URZ+0x38820], R0 ;  /* 0x03882000040085a7 */ /* 0x000e64000800007f */
[----:B-1----:R-:W-:Y:S05]  /*25940*/  @!P0 BRA `(.L_x_8866) ;  /* 0xfffffffc00f08947 */ /* 0x002fea000383ffff */
[----:B------:R-:W-:Y:S05]  /*25950*/  BRA `(.L_x_9018) ;  /* 0xffffffb000f47947 */ /* 0x000fea000383ffff */
.L_x_8867:
        /* <DEDUP_REMOVED lines=11> */
.L_x_9020:
[----:B------:R-:W-:Y:S05]  /*25a10*/  BSYNC B0 ;  /* 0x0000000000007941 */ /* 0x000fea0003800000 */
.L_x_9019:
[----:B------:R-:W-:Y:S05]  /*25a20*/  BRA `(.L_x_9021) ;  /* 0xffffffb000dc7947 */ /* 0x000fea000383ffff */
.L_x_8868:
[----:B------:R-:W-:Y:S01]  /*25a30*/  BSSY B0, `(.L_x_9022) ;  /* 0x0000006000007945 */ /* 0x000fe20003800000 */
[----:B------:R-:W-:-:S07]  /*25a40*/  IMAD.MOV.U32 R15, RZ, RZ, -0x1 ;  /* 0xffffffffff0f7424 */ /* 0x000fce00078e00ff */
[----:B0-234-:R-:W-:Y:S05]  /*25a50*/  WARPSYNC.COLLECTIVE R15, `(.L_x_9023) ;  /* 0x000000000f0c7348 */ /* 0x01dfea0003c00000 */
[----:B------:R-:W-:Y:S02]  /*25a60*/  ELECT P6, UR62, PT ;  /* 0x00000000003e782f */ /* 0x000fe400038c0000 */
[----:B------:R-:W-:Y:S01]  /*25a70*/  MOV R14, UR62 ;  /* 0x0000003e000e7c02 */ /* 0x000fe20008000f00 */
[----:B0-234-:R-:W-:Y:S10]  /*25a80*/  ENDCOLLECTIVE ;  /* 0x000000000000791b */ /* 0x01dff40003800000 */
.L_x_9023:
[----:B------:R-:W-:Y:S05]  /*25a90*/  BSYNC B0 ;  /* 0x0000000000007941 */ /* 0x000fea0003800000 */
.L_x_9022:
[----:B------:R-:W-:Y:S05]  /*25aa0*/  BRA `(.L_x_9024) ;  /* 0xffffffb000d07947 */ /* 0x000fea000383ffff */
.L_x_8870:
[----:B0-----:R0:W1:Y:S02]  /*25ab0*/  SYNCS.PHASECHK.TRANS64.TRYWAIT P1, [R5+URZ+0x38840], R0 ;  /* 0x03884000050075a7 */ /* 0x001064000802017f */
[----:B-1----:R-:W-:Y:S05]  /*25ac0*/  @!P1 NANOSLEEP.SYNCS 0x989680 ;  /* 0x009896800000995d */ /* 0x002fea0003900000 */
[----:B------:R-:W1:Y:S02]  /*25ad0*/  @!P1 SYNCS.PHASECHK.TRANS64 P1, [R5+URZ+0x38840], R0 ;  /* 0x03884000050095a7 */ /* 0x000e64000802007f */
[----:B-1----:R-:W-:Y:S05]  /*25ae0*/  @!P1 BRA `(.L_x_8870) ;  /* 0xfffffffc00f09947 */ /* 0x002fea000383ffff */
[----:B------:R-:W-:Y:S05]  /*25af0*/  BRA `(.L_x_9025) ;  /* 0xffffffb000f07947 */ /* 0x000fea000383ffff */
.L_x_8872:
[----:B-1----:R1:W0:Y:S02]  /*25b00*/  SYNCS.PHASECHK.TRANS64.TRYWAIT P1, [R25+URZ+0x38840], R2 ;  /* 0x03884002190075a7 */ /* 0x002224000802017f */
[----:B0-----:R-:W-:Y:S05]  /*25b10*/  @!P1 NANOSLEEP.SYNCS 0x989680 ;  /* 0x009896800000995d */ /* 0x001fea0003900000 */
[----:B------:R-:W0:Y:S02]  /*25b20*/  @!P1 SYNCS.PHASECHK.TRANS64 P1, [R25+URZ+0x38840], R2 ;  /* 0x03884002190095a7 */ /* 0x000e24000802007f */
[----:B0-----:R-:W-:Y:S05]  /*25b30*/  @!P1 BRA `(.L_x_8872) ;  /* 0xfffffffc00f09947 */ /* 0x001fea000383ffff */
[----:B------:R-:W-:Y:S05]  /*25b40*/  BRA `(.L_x_9026) ;  /* 0xffffffb000fc7947 */ /* 0x000fea000383ffff */
.L_x_8874:
[----:B------:R0:W0:Y:S02]  /*25b50*/  SYNCS.PHASECHK.TRANS64.TRYWAIT P1, [R5+URZ+0x38860], R0 ;  /* 0x03886000050075a7 */ /* 0x000024000802017f */
[----:B0-----:R-:W-:Y:S05]  /*25b60*/  @!P1 NANOSLEEP.SYNCS 0x989680 ;  /* 0x009896800000995d */ /* 0x001fea0003900000 */
[----:B------:R-:W0:Y:S02]  /*25b70*/  @!P1 SYNCS.PHASECHK.TRANS64 P1, [R5+URZ+0x38860], R0 ;  /* 0x03886000050095a7 */ /* 0x000e24000802007f */
[----:B0-----:R-:W-:Y:S05]  /*25b80*/  @!P1 BRA `(.L_x_8874) ;  /* 0xfffffffc00f09947 */ /* 0x001fea000383ffff */
[----:B------:R-:W-:Y:S05]  /*25b90*/  BRA `(.L_x_9027) ;  /* 0xffffffb000f87947 */ /* 0x000fea000383ffff */
.L_x_9028:
        /* <DEDUP_REMOVED lines=14> */
.L_x_15662:


//--------------------- .text._ZN7cutlass13device_kernelIN5flash11enable_sm90INS1_16FlashAttnFwdSm90INS1_25CollectiveMainloopFwdSm90ILi2EN4cute5tupleIJNS5_1CILi1EEES8_S8_EEENS6_IJNS7_ILi128EEENS7_ILi96EEENS7_ILi64EEEEEELi256ENS_10bfloat16_tEfNS_4arch4Sm90ELb0ELb0ELb1ELb0ELb1ELb0ELb0ELb1ELb0ELb1ELb0ELb0EEENS1_21CollectiveEpilogueFwdINS6_IJSA_NS7_ILi256EEESB_EEES9_SE_SG_Li256ELb0ELb1ELb0ELb0EEENS1_29StaticPersistentTileSchedulerILb0EEEEEEEEEvNT_6ParamsE --------------------------
	.section	.text._ZN7cutlass13device_kernelIN5flash11enable_sm90INS1_16FlashAttnFwdSm90INS1_25CollectiveMainloopFwdSm90ILi2EN4cute5tupleIJNS5_1CILi1EEES8_S8_EEENS6_IJNS7_ILi128EEENS7_ILi96EEENS7_ILi64EEEEEELi256ENS_10bfloat16_tEfNS_4arch4Sm90ELb0ELb0ELb1ELb0ELb1ELb0ELb0ELb1ELb0ELb1ELb0ELb0EEENS1_21CollectiveEpilogueFwdINS6_IJSA_NS7_ILi256EEESB_EEES9_SE_SG_Li256ELb0ELb1ELb0ELb0EEENS1_29StaticPersistentTileSchedulerILb0EEEEEEEEEvNT_6ParamsE,"ax",@progbits
	.align	128
.text._ZN7cutlass13device_kernelIN5flash11enable_sm90INS1_16FlashAttnFwdSm90INS1_25CollectiveMainloopFwdSm90ILi2EN4cute5tupleIJNS5_1CILi1EEES8_S8_EEENS6_IJNS7_ILi128EEENS7_ILi96EEENS7_ILi64EEEEEELi256ENS_10bfloat16_tEfNS_4arch4Sm90ELb0ELb0ELb1ELb0ELb1ELb0ELb0ELb1ELb0ELb1ELb0ELb0EEENS1_21CollectiveEpilogueFwdINS6_IJSA_NS7_ILi256EEESB_EEES9_SE_SG_Li256ELb0ELb1ELb0ELb0EEENS1_29StaticPersistentTileSchedulerILb0EEEEEEEEEvNT_6ParamsE:
        .type           _ZN7cutlass13device_kernelIN5flash11enable_sm90INS1_16FlashAttnFwdSm90INS1_25CollectiveMainloopFwdSm90ILi2EN4cute5tupleIJNS5_1CILi1EEES8_S8_EEENS6_IJNS7_ILi128EEENS7_ILi96EEENS7_ILi64EEEEEELi256ENS_10bfloat16_tEfNS_4arch4Sm90ELb0ELb0ELb1ELb0ELb1ELb0ELb0ELb1ELb0ELb1ELb0ELb0EEENS1_21CollectiveEpilogueFwdINS6_IJSA_NS7_ILi256EEESB_EEES9_SE_SG_Li256ELb0ELb1ELb0ELb0EEENS1_29StaticPersistentTileSchedulerILb0EEEEEEEEEvNT_6ParamsE,@function
        .size           _ZN7cutlass13device_kernelIN5flash11enable_sm90INS1_16FlashAttnFwdSm90INS1_25CollectiveMainloopFwdSm90ILi2EN4cute5tupleIJNS5_1CILi1EEES8_S8_EEENS6_IJNS7_ILi128EEENS7_ILi96EEENS7_ILi64EEEEEELi256ENS_10bfloat16_tEfNS_4arch4Sm90ELb0ELb0ELb1ELb0ELb1ELb0ELb0ELb1ELb0ELb1ELb0ELb0EEENS1_21CollectiveEpilogueFwdINS6_IJSA_NS7_ILi256EEESB_EEES9_SE_SG_Li256ELb0ELb1ELb0ELb0EEENS1_29StaticPersistentTileSchedulerILb0EEEEEEEEEvNT_6ParamsE,(.L_x_15663 - _ZN7cutlass13device_kernelIN5flash11enable_sm90INS1_16FlashAttnFwdSm90INS1_25CollectiveMainloopFwdSm90ILi2EN4cute5tupleIJNS5_1CILi1EEES8_S8_EEENS6_IJNS7_ILi128EEENS7_ILi96EEENS7_ILi64EEEEEELi256ENS_10bfloat16_tEfNS_4arch4Sm90ELb0ELb0ELb1ELb0ELb1ELb0ELb0ELb1ELb0ELb1ELb0ELb0EEENS1_21CollectiveEpilogueFwdINS6_IJSA_NS7_ILi256EEESB_EEES9_SE_SG_Li256ELb0ELb1ELb0ELb0EEENS1_29StaticPersistentTileSchedulerILb0EEEEEEEEEvNT_6ParamsE)
        .other          _ZN7cutlass13device_kernelIN5flash11enable_sm90INS1_16FlashAttnFwdSm90INS1_25CollectiveMainloopFwdSm90ILi2EN4cute5tupleIJNS5_1CILi1EEES8_S8_EEENS6_IJNS7_ILi128EEENS7_ILi96EEENS7_ILi64EEEEEELi256ENS_10bfloat16_tEfNS_4arch4Sm90ELb0ELb0ELb1ELb0ELb1ELb0ELb0ELb1ELb0ELb1ELb0ELb0EEENS1_21CollectiveEpilogueFwdINS6_IJSA_NS7_ILi256EEESB_EEES9_SE_SG_Li256ELb0ELb1ELb0ELb0EEENS1_29StaticPersistentTileSchedulerILb0EEEEEEEEEvNT_6ParamsE,@"STO_CUDA_ENTRY STV_DEFAULT"
_ZN7cutlass13device_kernelIN5flash11enable_sm90INS1_16FlashAttnFwdSm90INS1_25CollectiveMainloopFwdSm90ILi2EN4cute5tupleIJNS5_1CILi1EEES8_S8_EEENS6_IJNS7_ILi128EEENS7_ILi96EEENS7_ILi64EEEEEELi256ENS_10bfloat16_tEfNS_4arch4Sm90ELb0ELb0ELb1ELb0ELb1ELb0ELb0ELb1ELb0ELb1ELb0ELb0EEENS1_21CollectiveEpilogueFwdINS6_IJSA_NS7_ILi256EEESB_EEES9_SE_SG_Li256ELb0ELb1ELb0ELb0EEENS1_29StaticPersistentTileSchedulerILb0EEEEEEEEEvNT_6ParamsE:
        /* <DEDUP_REMOVED lines=13> */
[----:B------:R-:W-:-:S04]  /*00d0*/  VOTEU.ALL UP1, P0 ;  /* 0x00000000003f7886 */ /* 0x000fc80000020000 */
        /* <DEDUP_REMOVED lines=31> */
.L_x_9029:
        /* <DEDUP_REMOVED lines=22> */
.L_x_9030:
        /* <DEDUP_REMOVED lines=18> */
.L_x_9031:
        /* <DEDUP_REMOVED lines=22> */
.L_x_9032:
        /* <DEDUP_REMOVED lines=23> */
.L_x_9033:
        /* <DEDUP_REMOVED lines=8> */
.L_x_9035:
[----:B------:R-:W-:-:S08]  /*08a0*/  NOP ;  /* 0x0000000000007918 */ /* 0x000fd00000000000 */
[----:B------:R-:W0:Y:S02]  /*08b0*/  USETMAXREG.TRY_ALLOC.CTAPOOL UP0, 0xe8 ;  /* 0x000000e8000079c8 */ /* 0x000e240008000600 */
[----:B0-----:R-:W-:-:S13]  /*08c0*/  PLOP3.LUT P0, PT, PT, PT, UP0, 0x80, 0x0 ;  /* 0x000000000000781c */ /* 0x001fda0003f0f008 */
[----:B------:R-:W-:Y:S05]  /*08d0*/  @!P0 BRA `(.L_x_9035) ;  /* 0xfffffffc00f08947 */ /* 0x000fea000383ffff */
[----:B------:R-:W-:Y:S01]  /*08e0*/  SHF.R.U32.HI R0, RZ, 0x7, R19 ;  /* 0x00000007ff007819 */ /* 0x000fe20000011613 */
[----:B------:R-:W0:Y:S08]  /*08f0*/  S2UR UR45, SR_CTAID.X ;  /* 0x00000000002d79c3 */ /* 0x000e300000002500 */
[----:B------:R-:W-:Y:S06]  /*0900*/  BAR.ARV 0x8, 0x180 ;  /* 0x0206000000007b1d */ /* 0x000fec0000002000 */
[----:B------:R-:W-:-:S02]  /*0910*/  ISETP.NE.AND P0, PT, R0, 0x1, PT ;  /* 0x000000010000780c */ /* 0x000fc40003f05270 */
[----:B------:R-:W0:Y:S11]  /*0920*/  LDC R0, c[0x0][0xc34] ;  /* 0x00030d00ff007b82 */ /* 0x000e360000000800 */
[----:B------:R-:W-:Y:S06]  /*0930*/  @!P0 BAR.ARV 0x9, 0x100 ;  /* 0x0244000000008b1d */ /* 0x000fec0000002000 */
[----:B0-----:R-:W-:-:S13]  /*0940*/  ISETP.LE.AND P0, PT, R0, UR45, PT ;  /* 0x0000002d00007c0c */ /* 0x001fda000bf03270 */
[----:B------:R-:W-:Y:S05]  /*0950*/  @P0 EXIT ;  /* 0x000000000000094d */ /* 0x000fea0003800000 */
[----:B------:R-:W-:Y:S01]  /*0960*/  VIADD R19, R19, 0xffffff80 ;  /* 0xffffff8013137836 */ /* 0x000fe20000000000 */
[----:B------:R-:W-:Y:S01]  /*0970*/  ULOP3.LUT UR47, UR38, 0x1, URZ, 0xfc, !UPT ;  /* 0x00000001262f7892 */ /* 0x000fe2000f8efc3f */
[----:B------:R-:W-:Y:S01]  /*0980*/  UMOV UR46, URZ ;  /* 0x0000003f002e7c82 */ /* 0x000fe20008000000 */
[----:B------:R-:W-:Y:S02]  /*0990*/  UMOV UR36, URZ ;  /* 0x0000003f00247c82 */ /* 0x000fe40008000000 */
[----:B------:R-:W-:Y:S01]  /*09a0*/  SHF.R.S32.HI R0, RZ, 0x1f, R19 ;  /* 0x0000001fff007819 */ /* 0x000fe20000011413 */
[----:B------:R-:W-:-:S03]  /*09b0*/  UMOV UR37, URZ ;  /* 0x0000003f00257c82 */ /* 0x000fc60008000000 */
[CC--:B------:R-:W-:Y:S02]  /*09c0*/  LEA.HI R3, R0.reuse, R19.reuse, RZ, 0x7 ;  /* 0x0000001300037211 */ /* 0x0c0fe400078f38ff */
[-C--:B------:R-:W-:Y:S02]  /*09d0*/  LEA.HI R4, R0, R19.reuse, RZ, 0x5 ;  /* 0x0000001300047211 */ /* 0x080fe400078f28ff */
[----:B------:R-:W-:Y:S02]  /*09e0*/  LOP3.LUT R2, R3, 0xffffff80, RZ, 0xc0, !PT ;  /* 0xffffff8003027812 */ /* 0x000fe400078ec0ff */
[----:B------:R-:W-:Y:S01]  /*09f0*/  SHF.R.S32.HI R206, RZ, 0x7, R3 ;  /* 0x00000007ffce7819 */ /* 0x000fe20000011403 */
[----:B------:R-:W-:Y:S01]  /*0a00*/  IMAD.SHL.U32 R6, R4, 0x20, RZ ;  /* 0x0000002004067824 */ /* 0x000fe200078e00ff */
[CC--:B------:R-:W-:Y:S01]  /*0a10*/  LEA.HI R200, R0.reuse, R19.reuse, RZ, 0x3 ;  /* 0x0000001300c87211 */ /* 0x0c0fe200078f18ff */
[----:B------:R-:W-:Y:S01]  /*0a20*/  IMAD.IADD R205, R19, 0x1, -R2 ;  /* 0x0000000113cd7824 */ /* 0x000fe200078e0a02 */
[----:B------:R-:W-:-:S02]  /*0a30*/  LEA.HI R2, R0, R19, RZ, 0x4 ;  /* 0x0000001300027211 */ /* 0x000fc400078f20ff */
[----:B------:R-:W-:Y:S02]  /*0a40*/  LOP3.LUT R7, R6, 0xfffffc00, RZ, 0xc0, !PT ;  /* 0xfffffc0006077812 */ /* 0x000fe400078ec0ff */
[----:B------:R-:W-:Y:S02]  /*0a50*/  SHF.R.S32.HI R8, RZ, 0x1f, R205 ;  /* 0x0000001fff087819 */ /* 0x000fe400000114cd */
[----:B------:R-:W-:Y:S02]  /*0a60*/  LOP3.LUT R4, R2, 0x3fffff0, RZ, 0xc0, !PT ;  /* 0x03fffff002047812 */ /* 0x000fe400078ec0ff */
[----:B------:R-:W-:Y:S02]  /*0a70*/  LEA.HI R9, R8, R205, RZ, 0x2 ;  /* 0x000000cd08097211 */ /* 0x000fe400078f10ff */
[----:B------:R-:W-:Y:S01]  /*0a80*/  SHF.R.S32.HI R5, RZ, 0x4, R2 ;  /* 0x00000004ff057819 */ /* 0x000fe20000011402 */
[----:B------:R-:W-:Y:S01]  /*0a90*/  IMAD.IADD R4, R19, 0x1, -R4 ;  /* 0x0000000113047824 */ /* 0x000fe200078e0a04 */
[----:B------:R-:W-:-:S02]  /*0aa0*/  SHF.R.S32.HI R10, RZ, 0x2, R9 ;  /* 0x00000002ff0a7819 */ /* 0x000fc40000011409 */
[----:B------:R-:W-:Y:S01]  /*0ab0*/  SHF.R.S32.HI R11, RZ, 0x1f, R9 ;  /* 0x0000001fff0b7819 */ /* 0x000fe20000011409 */
[----:B------:R-:W-:Y:S01]  /*0ac0*/  IMAD R7, R4, 0x40, R7 ;  /* 0x0000004004077824 */ /* 0x000fe200078e0207 */
[----:B------:R-:W-:Y:S02]  /*0ad0*/  LEA.HI R6, R0, R19, RZ, 0x2 ;  /* 0x0000001300067211 */ /* 0x000fe400078f10ff */
[----:B------:R-:W-:Y:S02]  /*0ae0*/  LEA.HI R2, R2, R5, RZ, 0x1 ;  /* 0x0000000502027211 */ /* 0x000fe400078f08ff */
[----:B------:R-:W-:Y:S02]  /*0af0*/  LEA.HI R11, R11, R10, RZ, 0x3 ;  /* 0x0000000a0b0b7211 */ /* 0x000fe400078f18ff */
[----:B------:R-:W-:Y:S02]  /*0b00*/  LOP3.LUT R6, R6, 0xfffffffc, RZ, 0xc0, !PT ;  /* 0xfffffffc06067812 */ /* 0x000fe400078ec0ff */
[----:B------:R-:W-:-:S02]  /*0b10*/  LOP3.LUT R2, R2, 0x1ffffffe, RZ, 0xc0, !PT ;  /* 0x1ffffffe02027812 */ /* 0x000fc400078ec0ff */
[----:B------:R-:W-:Y:S01]  /*0b20*/  LOP3.LUT R11, R11, 0xfffffff8, RZ, 0xc0, !PT ;  /* 0xfffffff80b0b7812 */ /* 0x000fe200078ec0ff */
[----:B------:R-:W-:Y:S01]  /*0b30*/  IMAD.IADD R6, R19, 0x1, -R6 ;  /* 0x0000000113067824 */ /* 0x000fe200078e0a06 */
[----:B------:R-:W-:Y:S02]  /*0b40*/  LEA.HI R8, R8, R205, RZ, 0x5 ;  /* 0x000000cd08087211 */ /* 0x000fe400078f28ff */
[----:B------:R-:W-:Y:S01]  /*0b50*/  LEA.HI R3, R3, R206, RZ, 0x1 ;  /* 0x000000ce03037211 */ /* 0x000fe200078f08ff */
[----:B------:R-:W-:Y:S01]  /*0b60*/  IMAD.IADD R11, R10, 0x1, -R11 ;  /* 0x000000010a0b7824 */ /* 0x000fe200078e0a0b */
[----:B------:R-:W-:Y:S02]  /*0b70*/  LOP3.LUT R4, R200, 0xfffffff8, RZ, 0xc0, !PT ;  /* 0xfffffff8c8047812 */ /* 0x000fe400078ec0ff */
[----:B------:R-:W-:Y:S02]  /*0b80*/  IADD3 R2, R5, -R2, RZ ;  /* 0x8000000205027210 */ /* 0x000fe40007ffe0ff */
[----:B------:R-:W-:Y:S01]  /*0b90*/  SHF.R.S32.HI R8, RZ, 0x5, R8 ;  /* 0x00000005ff087819 */ /* 0x000fe20000011408 */
[----:B------:R-:W-:Y:S01]  /*0ba0*/  IMAD.IADD R19, R19, 0x1, -R4 ;  /* 0x0000000113137824 */ /* 0x000fe200078e0a04 */
[----:B------:R-:W-:Y:S01]  /*0bb0*/  LOP3.LUT R3, R3, 0x3fffffe, RZ, 0xc0, !PT ;  /* 0x03fffffe03037812 */ /* 0x000fe200078ec0ff */
[----:B------:R-:W-:Y:S01]  /*0bc0*/  IMAD R210, R2, 0x8, R7 ;  /* 0x0000000802d27824 */ /* 0x000fe200078e0207 */
[----:B------:R-:W-:Y:S01]  /*0bd0*/  LEA.HI R0, R6, R6, RZ, 0x1 ;  /* 0x0000000606007211 */ /* 0x000fe200078f08ff */
[----:B------:R-:W-:Y:S01]  /*0be0*/  IMAD R8, R8, 0x10, R11 ;  /* 0x0000001008087824 */ /* 0x000fe200078e020b */
[----:B------:R-:W-:Y:S01]  /*0bf0*/  LOP3.LUT R208, R9, 0x7ffffffc, RZ, 0xc0, !PT ;  /* 0x7ffffffc09d07812 */ /* 0x000fe200078ec0ff */
[----:B------:R-:W-:Y:S01]  /*0c00*/  IMAD.IADD R3, R206, 0x1, -R3 ;  /* 0x00000001ce037824 */ /* 0x000fe200078e0a03 */
[----:B------:R-:W-:Y:S01]  /*0c10*/  LOP3.LUT R5, R0, 0x1ffffffe, RZ, 0xc0, !PT ;  /* 0x1ffffffe00057812 */ /* 0x000fe200078ec0ff */
[----:B------:R-:W-:Y:S01]  /*0c20*/  IMAD.SHL.U32 R2, R19, 0x8, RZ ;  /* 0x0000000813027824 */ /* 0x000fe200078e00ff */
[----:B------:R-:W-:Y:S01]  /*0c30*/  SHF.R.S32.HI R200, RZ, 0x3, R200 ;  /* 0x00000003ffc87819 */ /* 0x000fe200000114c8 */
[----:B------:R-:W-:Y:S01]  /*0c40*/  IMAD R207, R3, 0x40, R8 ;  /* 0x0000004003cf7824 */ /* 0x000fe200078e0208 */
[----:B------:R-:W-:Y:S01]  /*0c50*/  IADD3 R6, R6, -R5, RZ ;  /* 0x8000000506067210 */ /* 0x000fe20007ffe0ff */
[----:B------:R-:W-:-:S02]  /*0c60*/  VIADD R18, R2, 0x40 ;  /* 0x0000004002127836 */ /* 0x000fc40000000000 */
[----:B------:R-:W-:Y:S01]  /*0c70*/  VIADD R17, R2, 0x80 ;  /* 0x0000008002117836 */ /* 0x000fe20000000000 */
[----:B------:R-:W-:Y:S01]  /*0c80*/  LEA R209, R6, R207, 0x3 ;  /* 0x000000cf06d17211 */ /* 0x000fe200078e18ff */
[----:B------:R-:W-:Y:S01]  /*0c90*/  VIADD R16, R2, 0xc0 ;  /* 0x000000c002107836 */ /* 0x000fe20000000000 */
[----:B------:R-:W-:Y:S01]  /*0ca0*/  SHF.R.S32.HI R214, RZ, 0x1f, R18 ;  /* 0x0000001fffd67819 */ /* 0x000fe20000011412 */
[----:B------:R-:W-:Y:S01]  /*0cb0*/  IMAD.IADD R208, R205, 0x1, -R208 ;  /* 0x00000001cdd07824 */ /* 0x000fe200078e0ad0 */
[----:B------:R-:W-:Y:S02]  /*0cc0*/  SHF.R.S32.HI R213, RZ, 0x1f, R17 ;  /* 0x0000001fffd57819 */ /* 0x000fe40000011411 */
[----:B------:R-:W-:-:S07]  /*0cd0*/  SHF.R.S32.HI R212, RZ, 0x1f, R16 ;  /* 0x0000001fffd47819 */ /* 0x000fce0000011410 */
.L_x_9068:
[----:B0-----:R-:W0:Y:S01]  /*0ce0*/  SHFL.IDX PT, R0, R206, RZ, 0x1f ;  /* 0x00001fffce007589 */ /* 0x001e2200000e0000 */
[----:B-1----:R-:W1:Y:S01]  /*0cf0*/  S2UR UR39, SR_CgaCtaId ;  /* 0x00000000002779c3 */ /* 0x002e620000008800 */
[----:B------:R-:W-:Y:S01]  /*0d00*/  ULDC.64 UR6, c[0x0][0x418] ;  /* 0x0001060000067ab9 */ /* 0x000fe20000000a00 */
[----:B------:R-:W-:Y:S01]  /*0d10*/  ULDC UR4, c[0x0][0xc38] ;  /* 0x00030e0000047ab9 */ /* 0x000fe20000000800 */
[----:B------:R-:W-:Y:S02]  /*0d20*/  UISETP.NE.U32.AND UP0, UPT, UR6, URZ, UPT ;  /* 0x0000003f0600728c */ /* 0x000fe4000bf05070 */
[----:B------:R-:W-:Y:S01]  /*0d30*/  UISETP.NE.AND UP1, UPT, UR4, 0x1, UPT ;  /* 0x000000010400788c */ /* 0x000fe2000bf25270 */
[----:B------:R-:W-:Y:S02]  /*0d40*/  UMOV UR41, 0x400 ;  /* 0x0000040000297882 */ /* 0x000fe40000000000 */
[----:B------:R-:W-:Y:S01]  /*0d50*/  ULDC UR4, c[0x0][0xc44] ;  /* 0x0003110000047ab9 */ /* 0x000fe20000000800 */
[----:B------:R-:W-:-:S02]  /*0d60*/  UISETP.NE.AND.EX UP0, UPT, UR7, URZ, UPT, UP0 ;  /* 0x0000003f0700728c */ /* 0x000fc4000bf05300 */
[----:B------:R-:W-:Y:S01]  /*0d70*/  UISETP.NE.AND UP2, UPT, UR4, 0x1, UPT ;  /* 0x000000010400788c */ /* 0x000fe2000bf45270 */
[----:B------:R-:W-:Y:S01]  /*0d80*/  ULDC UR42, c[0x0][0x424] ;  /* 0x00010900002a7ab9 */ /* 0x000fe20000000800 */
[----:B------:R-:W-:Y:S01]  /*0d90*/  ULDC UR10, c[0x0][0x2f0] ;  /* 0x0000bc00000a7ab9 */ /* 0x000fe20000000800 */
[----:B------:R-:W-:Y:S02]  /*0da0*/  USEL UR42, UR42, 0x1, UP0 ;  /* 0x000000012a2a7887 */ /* 0x000fe40008000000 */
[----:B------:R-:W-:Y:S01]  /*0db0*/  @UP1 ULDC UR4, c[0x0][0xc3c] ;  /* 0x00030f0000041ab9 */ /* 0x000fe20000000800 */
[----:B------:R-:W-:Y:S01]  /*0dc0*/  @UP1 ULDC UR12, c[0x0][0xc40] ;  /* 0x00031000000c1ab9 */ /* 0x000fe20000000800 */
[----:B------:R-:W-:Y:S02]  /*0dd0*/  UIMAD.WIDE.U32 UR4, UR45, UR4, URZ ;  /* 0x000000042d0472a5 */ /* 0x000fe4000f8e003f */
[----:B------:R-:W-:Y:S01]  /*0de0*/  UIMAD UR42, UR42, UR10, URZ ;  /* 0x0000000a2a2a72a4 */ /* 0x000fe2000f8e023f */
[----:B0-----:R-:W-:Y:S01]  /*0df0*/  R2UR UR6, R0 ;  /* 0x00000000000672ca */ /* 0x001fe200000e0000 */
[----:B-1----:R-:W-:Y:S01]  /*0e00*/  ULEA UR41, UR39, UR41, 0x18 ;  /* 0x0000002927297291 */ /* 0x002fe2000f8ec03f */
[----:B------:R-:W-:Y:S01]  /*0e10*/  UMOV UR40, UR45 ;  /* 0x0000002d00287c82 */ /* 0x000fe20008000000 */
[----:B------:R-:W-:-:S02]  /*0e20*/  @UP1 USHF.R.U32.HI UR40, URZ, UR12, UR5 ;  /* 0x0000000c3f281299 */ /* 0x000fc40008011605 */
[----:B------:R-:W-:Y:S01]  /*0e30*/  UIADD3 UR11, UR41, 0x18400, URZ ;  /* 0x00018400290b7890 */ /* 0x000fe2000fffe03f */
[----:B------:R-:W-:-:S03]  /*0e40*/  @UP2 ULDC.64 UR8, c[0x0][0xc48] ;  /* 0x0003120000082ab9 */ /* 0x000fc60000000a00 */
[----:B------:R-:W-:Y:S02]  /*0e50*/  ULOP3.LUT UP0, URZ, UR11, 0x1bf, URZ, 0xc0, !UPT ;  /* 0x000001bf0b3f7892 */ /* 0x000fe4000f80c03f */
[----:B------:R-:W-:Y:S02]  /*0e60*/  UIMAD.WIDE.U32 UR4, UR40, UR8, URZ ;  /* 0x00000008280472a5 */ /* 0x000fe4000f8e003f */
[----:B------:R-:W-:Y:S02]  /*0e70*/  ULEA.HI UR7, UR6, UR6, URZ, 0x1 ;  /* 0x0000000606077291 */ /* 0x000fe4000f8f083f */
[----:B------:R-:W-:Y:S01]  /*0e80*/  PLOP3.LUT P0, PT, PT, PT, UP0, 0x80, 0x0 ;  /* 0x000000000000781c */ /* 0x000fe20003f0f008 */
[----:B------:R-:W-:Y:S01]  /*0e90*/  UMOV UR43, UR40 ;  /* 0x00000028002b7c82 */ /* 0x000fe20008000000 */
[----:B------:R-:W-:Y:S02]  /*0ea0*/  ULOP3.LUT UR7, UR7, 0x1e, URZ, 0xc0, !UPT ;  /* 0x0000001e07077892 */ /* 0x000fe4000f8ec03f */
[----:B------:R-:W-:-:S02]  /*0eb0*/  @UP2 USHF.R.U32.HI UR43, URZ, UR9, UR5 ;  /* 0x000000093f2b2299 */ /* 0x000fc40008011605 */
[----:B------:R-:W-:Y:S02]  /*0ec0*/  UIADD3 UR7, UR6, -UR7, URZ ;  /* 0x8000000706077290 */ /* 0x000fe4000fffe03f */
[----:B------:R-:W-:Y:S02]  /*0ed0*/  UIADD3 UR6, UR42, 0x5f, URZ ;  /* 0x0000005f2a067890 */ /* 0x000fe4000fffe03f */
[----:B------:R-:W-:Y:S02]  /*0ee0*/  ULEA UR8, UR7, UR11, 0xd ;  /* 0x0000000b07087291 */ /* 0x000fe4000f8e683f */
[----:B------:R-:W-:Y:S02]  /*0ef0*/  UIMAD.WIDE UR6, UR6, 0x2aaaaaab, URZ ;  /* 0x2aaaaaab060678a5 */ /* 0x000fe4000f8e023f */
[----:B------:R-:W-:Y:S02]  /*0f00*/  USHF.R.U32.HI UR8, URZ, 0x4, UR8 ;  /* 0x000000043f087899 */ /* 0x000fe40008011608 */
[----:B------:R-:W-:-:S02]  /*0f10*/  USHF.R.U32.HI UR44, URZ, 0x1f, UR7 ;  /* 0x0000001f3f2c7899 */ /* 0x000fc40008011607 */
[----:B------:R-:W-:Y:S02]  /*0f20*/  ULOP3.LUT UR50, UR8, 0x3fff, URZ, 0xc0, !UPT ;  /* 0x00003fff08327892 */ /* 0x000fe4000f8ec03f */
[----:B------:R-:W-:Y:S01]  /*0f30*/  ULEA.HI.SX32 UR44, UR7, UR44, 0x1c ;  /* 0x0000002c072c7291 */ /* 0x000fe2000f8fe23f */
[----:B--234-:R-:W-:Y:S11]  /*0f40*/  @!P0 BRA `(.L_x_9036) ;  /* 0x0000000000408947 */ /* 0x01cff60003800000 */
        /* <DEDUP_REMOVED lines=16> */
.L_x_9036:
[----:B------:R-:W-:Y:S01]  /*1050*/  ULOP3.LUT UR4, UR46, 0x1, URZ, 0xc0, !UPT ;  /* 0x000000012e047892 */ /* 0x000fe2000f8ec03f */
[----:B------:R-:W0:Y:S05]  /*1060*/  S2R R20, SR_TID.X ;  /* 0x0000000000147919 */ /* 0x000e2a0000002100 */
[----:B------:R-:W-:-:S05]  /*1070*/  IMAD.U32 R0, RZ, RZ, UR4 ;  /* 0x00000004ff007e24 */ /* 0x000fca000f8e00ff */
[----:B------:R-:W-:-:S04]  /*1080*/  SHF.L.U32 R0, R0, 0x1f, RZ ;  /* 0x0000001f00007819 */ /* 0x000fc800000006ff */
[----:B------:R-:W1:Y:S01]  /*1090*/  SYNCS.PHASECHK.TRANS64.TRYWAIT P0, [UR41+0x22800], R0 ;  /* 0x02280000ff0075a7 */ /* 0x000e620008000169 */
[----:B0-----:R-:W-:-:S05]  /*10a0*/  SHF.R.U32.HI R20, RZ, 0x7, R20 ;  /* 0x00000007ff147819 */ /* 0x001fca0000011614 */
[----:B------:R-:W-:Y:S01]  /*10b0*/  VIADD R7, R20, 0x8 ;  /* 0x0000000814077836 */ /* 0x000fe20000000000 */
[----:B-1----:R-:W-:Y:S06]  /*10c0*/  @!P0 BRA `(.L_x_9037) ;  /* 0x000000a800648947 */ /* 0x002fec0003800000 */
.L_x_9118:
[----:B0-----:R-:W-:Y:S01]  /*10d0*/  IMAD.U32 R0, RZ, RZ, UR47 ;  /* 0x0000002fff007e24 */ /* 0x001fe2000f8e00ff */
[----:B------:R-:W-:Y:S05]  /*10e0*/  WARPSYNC.ALL ;  /* 0x0000000000007948 */ /* 0x000fea0003800000 */
[----:B------:R0:W-:Y:S01]  /*10f0*/  BAR.SYNC.DEFER_BLOCKING R7, 0x100 ;  /* 0x000400070000751d */ /* 0x0001e20000010000 */
[----:B------:R-:W-:-:S13]  /*1100*/  ISETP.NE.AND P0, PT, R0, 0x3, PT ;  /* 0x000000030000780c */ /* 0x000fda0003f05270 */
[----:B0-----:R-:W-:Y:S05]  /*1110*/  @!P0 BRA `(.L_x_9038) ;  /* 0x0000000000048947 */ /* 0x001fea0003800000 */
[----:B------:R-:W-:Y:S01]  /*1120*/  BPT.TRAP 0x1 ;  /* 0x000000040000795c */ /* 0x000fe20000300000 */
.L_x_9038:
[----:B------:R-:W-:Y:S01]  /*1130*/  ULEA UR22, UR37, UR41, 0x3 ;  /* 0x0000002925167291 */ /* 0x000fe2000f8e183f */
[----:B------:R-:W-:-:S05]  /*1140*/  IMAD.U32 R8, RZ, RZ, UR36 ;  /* 0x00000024ff087e24 */ /* 0x000fca000f8e00ff */
[----:B------:R-:W-:-:S04]  /*1150*/  SHF.L.U32 R8, R8, 0x1f, RZ ;  /* 0x0000001f08087819 */ /* 0x000fc800000006ff */
[----:B------:R0:W1:Y:S01]  /*1160*/  SYNCS.PHASECHK.TRANS64.TRYWAIT P1, [UR22+0x22830], R8 ;  /* 0x02283008ff0075a7 */ /* 0x0000620008020156 */
[----:B------:R-:W-:Y:S05]  /*1170*/  @!P0 BRA `(.L_x_9039) ;  /* 0x0000000000048947 */ /* 0x000fea0003800000 */
[----:B------:R-:W-:Y:S01]  /*1180*/  BPT.TRAP 0x1 ;  /* 0x000000040000795c */ /* 0x000fe20000300000 */
.L_x_9039:
[----:B-1----:R-:W-:Y:S05]  /*1190*/  @P1 BRA `(.L_x_9040) ;  /* 0x0000000000081947 */ /* 0x002fea0003800000 */
[----:B------:R-:W1:Y:S02]  /*11a0*/  SYNCS.PHASECHK.TRANS64.TRYWAIT P1, [UR22+0x22830], R8 ;  /* 0x02283008ff0075a7 */ /* 0x000e640008020156 */
[----:B-1----:R-:W-:Y:S05]  /*11b0*/  @!P1 BRA `(.L_x_9041) ;  /* 0x000000a800409947 */ /* 0x002fea0003800000 */
.L_x_9040:
[----:B------:R-:W-:Y:S01]  /*11c0*/  UIADD3 UR4, UR41, 0x1c400, URZ ;  /* 0x0001c40029047890 */ /* 0x000fe2000fffe03f */
[----:B------:R-:W-:Y:S01]  /*11d0*/  WARPGROUP.ARRIVE ;  /* 0x00000000000079c5 */ /* 0x000fe20000000000 */
[----:B------:R-:W-:Y:S01]  /*11e0*/  UMOV UR5, 0x40000040 ;  /* 0x4000004000057882 */ /* 0x000fe20000000000 */
[----:B------:R-:W-:Y:S01]  /*11f0*/  UMOV UR7, 0x40000040 ;  /* 0x4000004000077882 */ /* 0x000fe20000000000 */
[----:B------:R-:W-:-:S03]  /*1200*/  USHF.R.U32.HI UR4, URZ, 0x4, UR4 ;  /* 0x000000043f047899 */ /* 0x000fc60008011604 */
[----:B------:R-:W2:Y:S01]  /*1210*/  S2R R0, SR_TID.X ;  /* 0x0000000000007919 */ /* 0x000ea20000002100 */
[----:B------:R-:W-:Y:S01]  /*1220*/  UMOV UR9, 0x40000040 ;  /* 0x4000004000097882 */ /* 0x000fe20000000000 */
[----:B------:R-:W-:Y:S01]  /*1230*/  UMOV UR11, 0x40000040 ;  /* 0x40000040000b7882 */ /* 0x000fe20000000000 */
[----:B------:R-:W-:Y:S01]  /*1240*/  ULOP3.LUT UR4, UR4, 0x3fff, URZ, 0xc0, !UPT ;  /* 0x00003fff04047892 */ /* 0x000fe2000f8ec03f */
[----:B------:R-:W-:Y:S01]  /*1250*/  UMOV UR13, 0x40000040 ;  /* 0x40000040000d7882 */ /* 0x000fe20000000000 */
[----:B------:R-:W-:Y:S02]  /*1260*/  UMOV UR15, 0x40000040 ;  /* 0x40000040000f7882 */ /* 0x000fe40000000000 */
[----:B------:R-:W-:Y:S02]  /*1270*/  ULOP3.LUT UR20, UR4, 0x10000, URZ, 0xfc, !UPT ;  /* 0x0001000004147892 */ /* 0x000fe4000f8efc3f */
[----:B------:R-:W-:Y:S02]  /*1280*/  ULOP3.LUT UR4, UR50, 0x10000, URZ, 0xfc, !UPT ;  /* 0x0001000032047892 */ /* 0x000fe4000f8efc3f */
[----:B------:R-:W-:-:S02]  /*1290*/  UIMAD UR6, UR37, 0x300, UR20 ;  /* 0x00000300250678a4 */ /* 0x000fc4000f8e0214 */
[----:B------:R-:W-:Y:S02]  /*12a0*/  UIADD3 UR8, UR4, 0x2, URZ ;  /* 0x0000000204087890 */ /* 0x000fe4000fffe03f */
[----:B------:R-:W-:Y:S02]  /*12b0*/  UIADD3 UR10, UR6, 0x2, URZ ;  /* 0x00000002060a7890 */ /* 0x000fe4000fffe03f */
[----:B------:R-:W-:Y:S02]  /*12c0*/  UIADD3 UR12, UR4, 0x4, URZ ;  /* 0x00000004040c7890 */ /* 0x000fe4000fffe03f */
[----:B------:R-:W-:Y:S02]  /*12d0*/  UIADD3 UR14, UR6, 0x4, URZ ;  /* 0x00000004060e7890 */ /* 0x000fe4000fffe03f */
[----:B------:R-:W-:Y:S01]  /*12e0*/  HGMMA.64x96x16.F32.BF16 R24, gdesc[UR4], RZ, !UPT, gsb0 ;  /* 0x01600000041879f0 */ /* 0x000fe2000c0018ff */
[----:B------:R-:W-:Y:S02]  /*12f0*/  UIADD3 UR16, UR4, 0x6, URZ ;  /* 0x0000000604107890 */ /* 0x000fe4000fffe03f */
[----:B------:R-:W-:Y:S01]  /*1300*/  UIADD3 UR18, UR6, 0x6, URZ ;  /* 0x0000000606127890 */ /* 0x000fe2000fffe03f */
[----:B------:R-:W-:Y:S01]  /*1310*/  UMOV UR17, 0x40000040 ;  /* 0x4000004000117882 */ /* 0x000fe20000000000 */
[----:B------:R-:W-:Y:S01]  /*1320*/  UMOV UR19, 0x40000040 ;  /* 0x4000004000137882 */ /* 0x000fe20000000000 */
[----:B--2---:R-:W-:-:S04]  /*1330*/  SHF.R.U32.HI R0, RZ, 0x7, R0 ;  /* 0x00000007ff007819 */ /* 0x004fc80000011600 */
[----:B------:R-:W-:Y:S01]  /*1340*/  IADD3 R0, -R0, 0xb, RZ ;  /* 0x0000000b00007810 */ /* 0x000fe20007ffe1ff */
        /* <DEDUP_REMOVED lines=10> */
[----:B------:R2:W-:Y:S06]  /*13f0*/  BAR.ARV R0, 0x100 ;  /* 0x000400000000751d */ /* 0x0005ec0000002000 */
[----:B------:R-:W-:Y:S05]  /*1400*/  @!P0 BRA `(.L_x_9042) ;  /* 0x0000000000048947 */ /* 0x000fea0003800000 */
[----:B------:R-:W-:Y:S01]  /*1410*/  BPT.TRAP 0x1 ;  /* 0x000000040000795c */ /* 0x000fe20000300000 */
.L_x_9042:
[----:B------:R-:W-:Y:S01]  /*1420*/  ULDC UR7, c[0x0][0x9d8] ;  /* 0x0002760000077ab9 */ /* 0x000fe20000000800 */
[----:B------:R-:W-:Y:S01]  /*1430*/  UIMAD UR6, UR44, -0x60, UR42 ;  /* 0xffffffa02c0678a4 */ /* 0x000fe2000f8e022a */
[----:B------:R-:W-:Y:S01]  /*1440*/  FMUL.FTZ R24, R24, UR7 ;  /* 0x0000000718187c20 */ /* 0x000fe20008410000 */
[----:B------:R-:W-:Y:S01]  /*1450*/  FMUL.FTZ R25, R25, UR7 ;  /* 0x0000000719197c20 */ /* 0x000fe20008410000 */
[----:B------:R-:W-:Y:S01]  /*1460*/  FMUL.FTZ R28, R28, UR7 ;  /* 0x000000071c1c7c20 */ /* 0x000fe20008410000 */
[----:B------:R-:W-:Y:S01]  /*1470*/  UIADD3 UR6, UR6, 0x60, URZ ;  /* 0x0000006006067890 */ /* 0x000fe2000fffe03f */
[----:B------:R-:W-:Y:S01]  /*1480*/  FMUL.FTZ R29, R29, UR7 ;  /* 0x000000071d1d7c20 */ /* 0x000fe20008410000 */
[----:B------:R-:W-:Y:S01]  /*1490*/  FMUL.FTZ R32, R32, UR7 ;  /* 0x0000000720207c20 */ /* 0x000fe20008410000 */
[----:B------:R-:W3:Y:S01]  /*14a0*/  MUFU.TANH R24, R24 ;  /* 0x0000001800187308 */ /* 0x000ee20000002400 */
[----:B------:R-:W-:Y:S01]  /*14b0*/  FMUL.FTZ R26, R26, UR7 ;  /* 0x000000071a1a7c20 */ /* 0x000fe20008410000 */
[----:B------:R-:W-:Y:S01]  /*14c0*/  FMUL.FTZ R33, R33, UR7 ;  /* 0x0000000721217c20 */ /* 0x000fe20008410000 */
[----:B-1----:R-:W-:Y:S01]  /*14d0*/  MOV R3, UR6 ;  /* 0x0000000600037c02 */ /* 0x002fe20008000f00 */
[----:B------:R-:W-:Y:S01]  /*14e0*/  FMUL.FTZ R27, R27, UR7 ;  /* 0x000000071b1b7c20 */ /* 0x000fe20008410000 */
[----:B------:R-:W-:Y:S01]  /*14f0*/  FMUL.FTZ R36, R36, UR7 ;  /* 0x0000000724247c20 */ /* 0x000fe20008410000 */
[----:B------:R-:W-:Y:S01]  /*1500*/  FMUL.FTZ R30, R30, UR7 ;  /* 0x000000071e1e7c20 */ /* 0x000fe20008410000 */
[----:B------:R-:W-:Y:S01]  /*1510*/  FMUL.FTZ R37, R37, UR7 ;  /* 0x0000000725257c20 */ /* 0x000fe20008410000 */
[----:B------:R-:W1:Y:S01]  /*1520*/  MUFU.TANH R25, R25 ;  /* 0x0000001900197308 */ /* 0x000e620000002400 */
[----:B------:R-:W-:-:S02]  /*1530*/  IMAD R3, R208, -0x2, R3 ;  /* 0xfffffffed0037824 */ /* 0x000fc400078e0203 */
[----:B------:R-:W-:Y:S01]  /*1540*/  FMUL.FTZ R31, R31, UR7 ;  /* 0x000000071f1f7c20 */ /* 0x000fe20008410000 */
[----:B------:R-:W-:Y:S01]  /*1550*/  FMUL.FTZ R40, R40, UR7 ;  /* 0x0000000728287c20 */ /* 0x000fe20008410000 */
[----:B------:R-:W-:Y:S01]  /*1560*/  FMUL.FTZ R34, R34, UR7 ;  /* 0x0000000722227c20 */ /* 0x000fe20008410000 */
[----:B------:R-:W-:Y:S01]  /*1570*/  FMUL.FTZ R41, R41, UR7 ;  /* 0x0000000729297c20 */ /* 0x000fe20008410000 */
[----:B------:R-:W-:Y:S01]  /*1580*/  ISETP.GT.AND P6, PT, R3, RZ, PT ;  /* 0x000000ff0300720c */ /* 0x000fe20003fc4270 */
[----:B------:R-:W-:Y:S01]  /*1590*/  FMUL.FTZ R35, R35, UR7 ;  /* 0x0000000723237c20 */ /* 0x000fe20008410000 */
[----:B------:R-:W4:Y:S01]  /*15a0*/  MUFU.TANH R28, R28 ;  /* 0x0000001c001c7308 */ /* 0x000f220000002400 */
[C---:B------:R-:W-:Y:S01]  /*15b0*/  ISETP.GT.AND P5, PT, R3.reuse, 0x1, PT ;  /* 0x000000010300780c */ /* 0x040fe20003fa4270 */
[----:B------:R-:W-:Y:S01]  /*15c0*/  FMUL.FTZ R44, R44, UR7 ;  /* 0x000000072c2c7c20 */ /* 0x000fe20008410000 */
[----:B------:R-:W-:Y:S01]  /*15d0*/  ISETP.GT.AND P4, PT, R3, 0x8, PT ;  /* 0x000000080300780c */ /* 0x000fe20003f84270 */
[----:B------:R-:W-:Y:S01]  /*15e0*/  FMUL.FTZ R38, R38, UR7 ;  /* 0x0000000726267c20 */ /* 0x000fe20008410000 */
[----:B---3--:R-:W-:Y:S01]  /*15f0*/  FSEL R24, R24, -INF , P6 ;  /* 0xff80000018187808 */ /* 0x008fe20003000000 */
[----:B------:R-:W-:Y:S01]  /*1600*/  FMUL.FTZ R45, R45, UR7 ;  /* 0x000000072d2d7c20 */ /* 0x000fe20008410000 */
[----:B------:R-:W-:Y:S01]  /*1610*/  ISETP.GT.AND P3, PT, R3, 0x9, PT ;  /* 0x000000090300780c */ /* 0x000fe20003f64270 */
[----:B------:R-:W3:Y:S01]  /*1620*/  MUFU.TANH R29, R29 ;  /* 0x0000001d001d7308 */ /* 0x000ee20000002400 */
[----:B-1----:R-:W-:Y:S01]  /*1630*/  FSEL R25, R25, -INF , P5 ;  /* 0xff80000019197808 */ /* 0x002fe20002800000 */
[----:B------:R-:W-:Y:S01]  /*1640*/  FMUL.FTZ R39, R39, UR7 ;  /* 0x0000000727277c20 */ /* 0x000fe20008410000 */
[C---:B------:R-:W-:Y:S01]  /*1650*/  ISETP.GT.AND P2, PT, R3.reuse, 0x10, PT ;  /* 0x000000100300780c */ /* 0x040fe20003f44270 */
[----:B------:R-:W-:Y:S01]  /*1660*/  FMUL.FTZ R48, R48, UR7 ;  /* 0x0000000730307c20 */ /* 0x000fe20008410000 */
[----:B------:R-:W-:Y:S01]  /*1670*/  FMNMX.FTZ R5, R24, R25, !PT ;  /* 0x0000001918057209 */ /* 0x000fe20007810000 */
[----:B------:R-:W-:Y:S01]  /*1680*/  FMUL.FTZ R42, R42, UR7 ;  /* 0x000000072a2a7c20 */ /* 0x000fe20008410000 */
[----:B------:R-:W-:Y:S01]  /*1690*/  ISETP.GT.AND P1, PT, R3, 0x11, PT ;  /* 0x000000110300780c */ /* 0x000fe20003f24270 */
[----:B------:R-:W1:Y:S01]  /*16a0*/  MUFU.TANH R32, R32 ;  /* 0x0000002000207308 */ /* 0x000e620000002400 */
        /* <DEDUP_REMOVED lines=16> */
[----:B-1----:R-:W-:Y:S01]  /*17b0*/  FSEL R32, R32, -INF , P2 ;  /* 0xff80000020207808 */ /* 0x002fe20001000000 */
[----:B------:R-:W-:Y:S01]  /*17c0*/  FMUL.FTZ R60, R60, UR7 ;  /* 0x000000073c3c7c20 */ /* 0x000fe20008410000 */
[----:B------:R-:W-:Y:S01]  /*17d0*/  FMUL.FTZ R54, R54, UR7 ;  /* 0x0000000736367c20 */ /* 0x000fe20008410000 */
[----:B------:R-:W-:Y:S01]  /*17e0*/  FMUL.FTZ R61, R61, UR7 ;  /* 0x000000073d3d7c20 */ /* 0x000fe20008410000 */
[----:B------:R-:W-:Y:S01]  /*17f0*/  FMNMX.FTZ R4, R32, R5, !PT ;  /* 0x0000000520047209 */ /* 0x000fe20007810000 */
[----:B------:R-:W-:Y:S01]  /*1800*/  FMUL.FTZ R55, R55, UR7 ;  /* 0x0000000737377c20 */ /* 0x000fe20008410000 */
[----:B------:R-:W-:Y:S01]  /*1810*/  FMUL.FTZ R64, R64, UR7 ;  /* 0x0000000740407c20 */ /* 0x000fe20008410000 */
[----:B------:R-:W1:Y:S01]  /*1820*/  MUFU.TANH R27, R27 ;  /* 0x0000001b001b7308 */ /* 0x000e620000002400 */
[----:B----4-:R-:W-:Y:S01]  /*1830*/  FSEL R26, R26, -INF , P6 ;  /* 0xff8000001a1a7808 */ /* 0x010fe20003000000 */
[----:B------:R-:W-:Y:S01]  /*1840*/  FMUL.FTZ R58, R58, UR7 ;  /* 0x000000073a3a7c20 */ /* 0x000fe20008410000 */
[----:B------:R-:W-:Y:S01]  /*1850*/  ISETP.GT.AND P6, PT, R3, 0x18, PT ;  /* 0x000000180300780c */ /* 0x000fe20003fc4270 */
[----:B------:R-:W-:Y:S01]  /*1860*/  FMUL.FTZ R65, R65, UR7 ;  /* 0x0000000741417c20 */ /* 0x000fe20008410000 */
[----:B------:R-:W-:Y:S01]  /*1870*/  FMUL.FTZ R59, R59, UR7 ;  /* 0x000000073b3b7c20 */ /* 0x000fe20008410000 */
        /* <DEDUP_REMOVED lines=13> */
[----:B------:R-:W-:Y:S01]  /*1950*/  ISETP.GT.AND P5, PT, R3, 0x19, PT ;  /* 0x000000190300780c */ /* 0x000fe20003fa4270 */
[----:B------:R-:W-:Y:S01]  /*1960*/  ULDC UR10, c[0x0][0x988] ;  /* 0x00026200000a7ab9 */ /* 0x000fe20000000800 */
[----:B------:R-:W-:Y:S01]  /*1970*/  P2R R9, PR, RZ, 0x1 ;  /* 0x00000001ff097803 */ /* 0x000fe20000000000 */
[----:B------:R-:W-:-:S02]  /*1980*/  UIADD3 UR6, UR22, 0x22840, URZ ;  /* 0x0002284016067890 */ /* 0x000fc4000fffe03f */
[----:B------:R-:W1:Y:S01]  /*1990*/  MUFU.TANH R37, R37 ;  /* 0x0000002500257308 */ /* 0x000e620000002400 */
[----:B----4-:R-:W-:Y:S01]  /*19a0*/  FSEL R36, R36, -INF , P6 ;  /* 0xff80000024247808 */ /* 0x010fe20003000000 */
[----:B------:R-:W-:-:S03]  /*19b0*/  UPRMT UR6, UR39, 0x654, UR6 ;  /* 0x0000065427067896 */ /* 0x000fc60008000006 */
[----:B------:R-:W-:-:S03]  /*19c0*/  FMNMX.FTZ R4, R36, R5, !PT ;  /* 0x0000000524047209 */ /* 0x000fc60007810000 */
[----:B------:R-:W4:Y:S01]  /*19d0*/  MUFU.TANH R31, R31 ;  /* 0x0000001f001f7308 */ /* 0x000f220000002400 */
[----:B---3--:R-:W-:Y:S02]  /*19e0*/  FSEL R30, R30, -INF , P4 ;  /* 0xff8000001e1e7808 */ /* 0x008fe40002000000 */
[----:B------:R-:W-:Y:S01]  /*19f0*/  ISETP.GT.AND P4, PT, R3, 0x20, PT ;  /* 0x000000200300780c */ /* 0x000fe20003f84270 */
[----:B------:R-:W-:Y:S04]  /*1a00*/  SYNCS.ARRIVE.TRANS64.RED.A1T0 RZ, [UR6], RZ ;  /* 0x000000ffffff79a7 */ /* 0x000fe80008100406 */
[----:B------:R-:W3:Y:S01]  /*1a10*/  MUFU.TANH R40, R40 ;  /* 0x0000002800287308 */ /* 0x000ee20000002400 */
[----:B-1----:R-:W-:-:S04]  /*1a20*/  FSEL R37, R37, -INF , P5 ;  /* 0xff80000025257808 */ /* 0x002fc80002800000 */
[----:B------:R-:W-:-:S03]  /*1a30*/  FMNMX.FTZ R5, R37, R4, !PT ;  /* 0x0000000425057209 */ /* 0x000fc60007810000 */
[----:B------:R-:W1:Y:S01]  /*1a40*/  MUFU.TANH R34, R34 ;  /* 0x0000002200227308 */ /* 0x000e620000002400 */
[----:B----4-:R-:W-:Y:S02]  /*1a50*/  FSEL R31, R31, -INF , P3 ;  /* 0xff8000001f1f7808 */ /* 0x010fe40001800000 */
[----:B------:R-:W-:-:S05]  /*1a60*/  ISETP.GT.AND P3, PT, R3, 0x21, PT ;  /* 0x000000210300780c */ /* 0x000fca0003f64270 */
[----:B------:R-:W4:Y:S01]  /*1a70*/  MUFU.TANH R41, R41 ;  /* 0x0000002900297308 */ /* 0x000f220000002400 */
[----:B---3--:R-:W-:-:S04]  /*1a80*/  FSEL R40, R40, -INF , P4 ;  /* 0xff80000028287808 */ /* 0x008fc80002000000 */
[----:B------:R-:W-:-:S03]  /*1a90*/  FMNMX.FTZ R4, R40, R5, !PT ;  /* 0x0000000528047209 */ /* 0x000fc60007810000 */
[----:B------:R-:W3:Y:S01]  /*1aa0*/  MUFU.TANH R35, R35 ;  /* 0x0000002300237308 */ /* 0x000ee20000002400 */
[----:B-1----:R-:W-:Y:S02]  /*1ab0*/  FSEL R34, R34, -INF , P2 ;  /* 0xff80000022227808 */ /* 0x002fe40001000000 */
[----:B------:R-:W-:-:S05]  /*1ac0*/  ISETP.GT.AND P2, PT, R3, 0x28, PT ;  /* 0x000000280300780c */ /* 0x000fca0003f44270 */
[----:B------:R-:W1:Y:S01]  /*1ad0*/  MUFU.TANH R44, R44 ;  /* 0x0000002c002c7308 */ /* 0x000e620000002400 */
[----:B----4-:R-:W-:-:S04]  /*1ae0*/  FSEL R41, R41, -INF , P3 ;  /* 0xff80000029297808 */ /* 0x010fc80001800000 */
[----:B------:R-:W-:-:S03]  /*1af0*/  FMNMX.FTZ R5, R41, R4, !PT ;  /* 0x0000000429057209 */ /* 0x000fc60007810000 */
[----:B------:R-:W4:Y:S01]  /*1b00*/  MUFU.TANH R38, R38 ;  /* 0x0000002600267308 */ /* 0x000f220000002400 */
[----:B---3--:R-:W-:Y:S02]  /*1b10*/  FSEL R35, R35, -INF , P1 ;  /* 0xff80000023237808 */ /* 0x008fe40000800000 */
[----:B------:R-:W-:-:S05]  /*1b20*/  ISETP.GT.AND P1, PT, R3, 0x29, PT ;  /* 0x000000290300780c */ /* 0x000fca0003f24270 */
        /* <DEDUP_REMOVED lines=67> */
[----:B----4-:R-:W-:-:S07]  /*1f60*/  FSEL R65, R65, -INF , P3 ;  /* 0xff80000041417808 */ /* 0x010fce0001800000 */
[----:B------:R-:W4:Y:S01]  /*1f70*/  MUFU.TANH R69, R69 ;  /* 0x0000004500457308 */ /* 0x000f220000002400 */
[----:B---3--:R-:W-:Y:S02]  /*1f80*/  FSEL R59, R59, -INF , P1 ;  /* 0xff8000003b3b7808 */ /* 0x008fe40000800000 */
[----:B------:R-:W-:Y:S02]  /*1f90*/  ISETP.GT.AND P1, PT, R3, 0x59, PT ;  /* 0x000000590300780c */ /* 0x000fe40003f24270 */
[----:B------:R-:W-:-:S03]  /*1fa0*/  FMNMX.FTZ R3, R65, R4, !PT ;  /* 0x0000000441037209 */ /* 0x000fc60007810000 */
[----:B------:R-:W3:Y:S01]  /*1fb0*/  MUFU.TANH R62, R62 ;  /* 0x0000003e003e7308 */ /* 0x000ee20000002400 */
[----:B-1----:R-:W-:-:S04]  /*1fc0*/  FSEL R68, R68, -INF , P2 ;  /* 0xff80000044447808 */ /* 0x002fc80001000000 */
[----:B------:R-:W-:-:S03]  /*1fd0*/  FMNMX.FTZ R4, R68, R3, !PT ;  /* 0x0000000344047209 */ /* 0x000fc60007810000 */
[----:B------:R-:W1:Y:S01]  /*1fe0*/  MUFU.TANH R63, R63 ;  /* 0x0000003f003f7308 */ /* 0x000e620000002400 */
[----:B----4-:R-:W-:-:S04]  /*1ff0*/  FSEL R69, R69, -INF , P1 ;  /* 0xff80000045457808 */ /* 0x010fc80000800000 */
[----:B------:R-:W-:-:S03]  /*2000*/  FMNMX.FTZ R4, R69, R4, !PT ;  /* 0x0000000445047209 */ /* 0x000fc60007810000 */
[----:B------:R-:W4:Y:S01]  /*2010*/  MUFU.TANH R66, R66 ;  /* 0x0000004200427308 */ /* 0x000f220000002400 */
[----:B---3--:R-:W-:Y:S01]  /*2020*/  FSEL R62, R62, -INF , P6 ;  /* 0xff8000003e3e7808 */ /* 0x008fe20003000000 */
[----:B------:R-:W3:Y:S06]  /*2030*/  SHFL.BFLY PT, R3, R4, 0x2, 0x1f ;  /* 0x0c401f0004037f89 */ /* 0x000eec00000e0000 */
[----:B------:R-:W5:Y:S01]  /*2040*/  MUFU.TANH R67, R67 ;  /* 0x0000004300437308 */ /* 0x000f620000002400 */
[----:B-1----:R-:W-:-:S07]  /*2050*/  FSEL R63, R63, -INF , P5 ;  /* 0xff8000003f3f7808 */ /* 0x002fce0002800000 */
[----:B------:R-:W1:Y:S01]  /*2060*/  MUFU.TANH R70, R70 ;  /* 0x0000004600467308 */ /* 0x000e620000002400 */
[----:B----4-:R-:W-:-:S07]  /*2070*/  FSEL R66, R66, -INF , P4 ;  /* 0xff80000042427808 */ /* 0x010fce0002000000 */
[----:B------:R-:W4:Y:S01]  /*2080*/  MUFU.TANH R71, R71 ;  /* 0x0000004700477308 */ /* 0x000f220000002400 */
[----:B-----5:R-:W-:Y:S02]  /*2090*/  FSEL R67, R67, -INF , P3 ;  /* 0xff80000043437808 */ /* 0x020fe40001800000 */
[----:B---3--:R-:W-:-:S05]  /*20a0*/  FMNMX.FTZ R5, R4, R3, !PT ;  /* 0x0000000304057209 */ /* 0x008fca0007810000 */
[----:B------:R-:W3:Y:S01]  /*20b0*/  SHFL.BFLY PT, R6, R5, 0x1, 0x1f ;  /* 0x0c201f0005067f89 */ /* 0x000ee200000e0000 */
[----:B-1----:R-:W-:Y:S02]  /*20c0*/  FSEL R70, R70, -INF , P2 ;  /* 0xff80000046467808 */ /* 0x002fe40001000000 */
[----:B----4-:R-:W-:Y:S02]  /*20d0*/  FSEL R71, R71, -INF , P1 ;  /* 0xff80000047477808 */ /* 0x010fe40000800000 */
[----:B---3--:R-:W-:Y:S02]  /*20e0*/  FMNMX.FTZ R3, R5, R6, !PT ;  /* 0x0000000605037209 */ /* 0x008fe40007810000 */
[----:B------:R-:W-:Y:S02]  /*20f0*/  FMNMX.FTZ R5, R26, R27, !PT ;  /* 0x0000001b1a057209 */ /* 0x000fe40007810000 */
[C---:B------:R-:W-:Y:S01]  /*2100*/  FSETP.NEU.FTZ.AND P0, PT, R3.reuse, -INF , PT ;  /* 0xff8000000300780b */ /* 0x040fe20003f1d000 */
[----:B------:R-:W-:Y:S01]  /*2110*/  FMUL.FTZ R6, R3, UR10 ;  /* 0x0000000a03067c20 */ /* 0x000fe20008410000 */
[----:B------:R-:W-:-:S04]  /*2120*/  FMNMX.FTZ R4, R30, R5, !PT ;  /* 0x000000051e047209 */ /* 0x000fc80007810000 */
[----:B------:R-:W-:Y:S02]  /*2130*/  FMNMX.FTZ R5, R31, R4, !PT ;  /* 0x000000041f057209 */ /* 0x000fe40007810000 */
[----:B------:R-:W-:Y:S02]  /*2140*/  FSEL R6, R6, RZ, P0 ;  /* 0x000000ff06067208 */ /* 0x000fe40000000000 */
[----:B------:R-:W-:Y:S02]  /*2150*/  FMNMX.FTZ R4, R34, R5, !PT ;  /* 0x0000000522047209 */ /* 0x000fe40007810000 */
[----:B------:R-:W-:Y:S01]  /*2160*/  ISETP.NE.AND P0, PT, R9, RZ, PT ;  /* 0x000000ff0900720c */ /* 0x000fe20003f05270 */
        /* <DEDUP_REMOVED lines=13> */
[----:B------:R-:W-:Y:S01]  /*2240*/  FMNMX.FTZ R4, R42, R5, !PT ;  /* 0x000000052a047209 */ /* 0x000fe20007810000 */
[----:B------:R-:W1:Y:S01]  /*2250*/  MUFU.EX2 R25, R25 ;  /* 0x0000001900197308 */ /* 0x000e620000000800 */
[--C-:B------:R-:W-:Y:S01]  /*2260*/  FFMA.FTZ R41, R41, UR10, -R6.reuse ;  /* 0x0000000a29297c23 */ /* 0x100fe20008010806 */
        /* <DEDUP_REMOVED lines=14> */
[----:B------:R-:W3:Y:S01]  /*2350*/  MUFU.EX2 R29, R29 ;  /* 0x0000001d001d7308 */ /* 0x000ee20000000800 */
[--C-:B------:R-:W-:Y:S01]  /*2360*/  FFMA.FTZ R61, R61, UR10, -R6.reuse ;  /* 0x0000000a3d3d7c23 */ /* 0x100fe20008010806 */
[--C-:B------:R-:W-:Y:S01]  /*2370*/  FFMA.FTZ R64, R64, UR10, -R6.reuse ;  /* 0x0000000a40407c23 */ /* 0x100fe20008010806 */
[----:B------:R-:W-:Y:S01]  /*2380*/  FMNMX.FTZ R5, R51, R4, !PT ;  /* 0x0000000433057209 */ /* 0x000fe20007810000 */
[--C-:B------:R-:W-:Y:S01]  /*2390*/  FFMA.FTZ R65, R65, UR10, -R6.reuse ;  /* 0x0000000a41417c23 */ /* 0x100fe20008010806 */
[--C-:B------:R-:W-:Y:S01]  /*23a0*/  FFMA.FTZ R68, R68, UR10, -R6.reuse ;  /* 0x0000000a44447c23 */ /* 0x100fe20008010806 */
[----:B------:R-:W-:Y:S01]  /*23b0*/  FFMA.FTZ R6, R69, UR10, -R6 ;  /* 0x0000000a45067c23 */ /* 0x000fe20008010806 */
[----:B------:R-:W-:Y:S01]  /*23c0*/  FMNMX.FTZ R4, R54, R5, !PT ;  /* 0x0000000536047209 */ /* 0x000fe20007810000 */
[----:B------:R-:W-:Y:S01]  /*23d0*/  MUFU.EX2 R32, R32 ;  /* 0x0000002000207308 */ /* 0x000fe20000000800 */
[----:B-1----:R-:W-:Y:S01]  /*23e0*/  FADD.FTZ R11, R24, R25 ;  /* 0x00000019180b7221 */ /* 0x002fe20000010000 */
[----:B------:R-:W-:-:S02]  /*23f0*/  F2FP.BF16.F32.PACK_AB R152, R25, R24 ;  /* 0x000000181998723e */ /* 0x000fc400000010ff */
[----:B------:R-:W-:-:S04]  /*2400*/  FMNMX.FTZ R5, R55, R4, !PT ;  /* 0x0000000437057209 */ /* 0x000fc80007810000 */
[----:B------:R-:W-:Y:S01]  /*2410*/  FMNMX.FTZ R4, R58, R5, !PT ;  /* 0x000000053a047209 */ /* 0x000fe20007810000 */
[----:B------:R-:W1:Y:S01]  /*2420*/  MUFU.EX2 R33, R33 ;  /* 0x0000002100217308 */ /* 0x000e620000000800 */
[----:B---3--:R-:W-:Y:S02]  /*2430*/  F2FP.BF16.F32.PACK_AB R154, R29, R28 ;  /* 0x0000001c1d9a723e */ /* 0x008fe400000010ff */
[----:B------:R-:W-:-:S04]  /*2440*/  FMNMX.FTZ R5, R59, R4, !PT ;  /* 0x000000043b057209 */ /* 0x000fc80007810000 */
[----:B------:R-:W-:Y:S01]  /*2450*/  FMNMX.FTZ R4, R62, R5, !PT ;  /* 0x000000053e047209 */ /* 0x000fe20007810000 */
[----:B------:R-:W-:Y:S03]  /*2460*/  MUFU.EX2 R36, R36 ;  /* 0x0000002400247308 */ /* 0x000fe60000000800 */
[----:B------:R-:W-:-:S04]  /*2470*/  FMNMX.FTZ R5, R63, R4, !PT ;  /* 0x000000043f057209 */ /* 0x000fc80007810000 */
[----:B------:R-:W-:Y:S01]  /*2480*/  FMNMX.FTZ R4, R66, R5, !PT ;  /* 0x0000000542047209 */ /* 0x000fe20007810000 */
[----:B------:R-:W3:Y:S01]  /*2490*/  MUFU.EX2 R37, R37 ;  /* 0x0000002500257308 */ /* 0x000ee20000000800 */
[----:B-1----:R-:W-:Y:S02]  /*24a0*/  F2FP.BF16.F32.PACK_AB R156, R33, R32 ;  /* 0x00000020219c723e */ /* 0x002fe400000010ff */
[----:B------:R-:W-:-:S04]  /*24b0*/  FMNMX.FTZ R5, R67, R4, !PT ;  /* 0x0000000443057209 */ /* 0x000fc80007810000 */
[----:B------:R-:W-:Y:S01]  /*24c0*/  FMNMX.FTZ R4, R70, R5, !PT ;  /* 0x0000000546047209 */ /* 0x000fe20007810000 */
[----:B------:R-:W-:Y:S03]  /*24d0*/  MUFU.EX2 R40, R40 ;  /* 0x0000002800287308 */ /* 0x000fe60000000800 */
[----:B------:R-:W-:-:S05]  /*24e0*/  FMNMX.FTZ R4, R71, R4, !PT ;  /* 0x0000000447047209 */ /* 0x000fca0007810000 */
[----:B------:R-:W1:Y:S01]  /*24f0*/  SHFL.BFLY PT, R5, R4, 0x2, 0x1f ;  /* 0x0c401f0004057f89 */ /* 0x000e6200000e0000 */
[----:B------:R-:W4:Y:S01]  /*2500*/  MUFU.EX2 R41, R41 ;  /* 0x0000002900297308 */ /* 0x000f220000000800 */
[----:B---3--:R-:W-:-:S07]  /*2510*/  F2FP.BF16.F32.PACK_AB R158, R37, R36 ;  /* 0x00000024259e723e */ /* 0x008fce00000010ff */
[----:B------:R-:W-:Y:S08]  /*2520*/  MUFU.EX2 R44, R44 ;  /* 0x0000002c002c7308 */ /* 0x000ff00000000800 */
[----:B------:R-:W3:Y:S01]  /*2530*/  MUFU.EX2 R45, R45 ;  /* 0x0000002d002d7308 */ /* 0x000ee20000000800 */
[----:B----4-:R-:W-:Y:S02]  /*2540*/  F2FP.BF16.F32.PACK_AB R160, R41, R40 ;  /* 0x0000002829a0723e */ /* 0x010fe400000010ff */
[----:B-1----:R-:W-:-:S05]  /*2550*/  FMNMX.FTZ R5, R4, R5, !PT ;  /* 0x0000000504057209 */ /* 0x002fca0007810000 */
[----:B------:R-:W-:Y:S01]  /*2560*/  MUFU.EX2 R48, R48 ;  /* 0x0000003000307308 */ /* 0x000fe20000000800 */
[----:B------:R-:W1:Y:S07]  /*2570*/  SHFL.BFLY PT, R4, R5, 0x1, 0x1f ;  /* 0x0c201f0005047f89 */ /* 0x000e6e00000e0000 */
[----:B------:R-:W4:Y:S01]  /*2580*/  MUFU.EX2 R49, R49 ;  /* 0x0000003100317308 */ /* 0x000f220000000800 */
[----:B---3--:R-:W-:-:S07]  /*2590*/  F2FP.BF16.F32.PACK_AB R162, R45, R44 ;  /* 0x0000002c2da2723e */ /* 0x008fce00000010ff */
[----:B------:R-:W-:Y:S08]  /*25a0*/  MUFU.EX2 R52, R52 ;  /* 0x0000003400347308 */ /* 0x000ff00000000800 */
[----:B------:R-:W3:Y:S01]  /*25b0*/  MUFU.EX2 R53, R53 ;  /* 0x0000003500357308 */ /* 0x000ee20000000800 */
[----:B----4-:R-:W-:Y:S02]  /*25c0*/  F2FP.BF16.F32.PACK_AB R164, R49, R48 ;  /* 0x0000003031a4723e */ /* 0x010fe400000010ff */
[----:B-1----:R-:W-:-:S04]  /*25d0*/  FMNMX.FTZ R4, R5, R4, !PT ;  /* 0x0000000405047209 */ /* 0x002fc80007810000 */
[C---:B------:R-:W-:Y:S01]  /*25e0*/  FSETP.NEU.FTZ.AND P1, PT, R4.reuse, -INF , PT ;  /* 0xff8000000400780b */ /* 0x040fe20003f3d000 */
[----:B------:R-:W-:Y:S01]  /*25f0*/  FMUL.FTZ R5, R4, UR10 ;  /* 0x0000000a04057c20 */ /* 0x000fe20008410000 */
[----:B------:R-:W-:Y:S04]  /*2600*/  MUFU.EX2 R56, R56 ;  /* 0x0000003800387308 */ /* 0x000fe80000000800 */
[----:B------:R-:W-:Y:S02]  /*2610*/  FSEL R9, R5, RZ, P1 ;  /* 0x000000ff05097208 */ /* 0x000fe40000800000 */
[----:B---3--:R-:W-:Y:S02]  /*2620*/  F2FP.BF16.F32.PACK_AB R166, R53, R52 ;  /* 0x0000003435a6723e */ /* 0x008fe400000010ff */
        /* <DEDUP_REMOVED lines=9> */
[----:B-1----:R-:W-:Y:S01]  /*26c0*/  FADD.FTZ R6, R28, R11 ;  /* 0x0000000b1c067221 */ /* 0x002fe20000010000 */
[--C-:B------:R-:W-:Y:S01]  /*26d0*/  FFMA.FTZ R39, R39, UR10, -R9.reuse ;  /* 0x0000000a27277c23 */ /* 0x100fe20008010809 */
[--C-:B------:R-:W-:Y:S01]  /*26e0*/  FFMA.FTZ R42, R42, UR10, -R9.reuse ;  /* 0x0000000a2a2a7c23 */ /* 0x100fe20008010809 */
[--C-:B------:R-:W-:Y:S01]  /*26f0*/  FFMA.FTZ R43, R43, UR10, -R9.reuse ;  /* 0x0000000a2b2b7c23 */ /* 0x100fe20008010809 */
[----:B------:R-:W-:Y:S01]  /*2700*/  FADD.FTZ R11, R29, R6 ;  /* 0x000000061d0b7221 */ /* 0x000fe20000010000 */
[--C-:B------:R-:W-:Y:S01]  /*2710*/  FFMA.FTZ R46, R46, UR10, -R9.reuse ;  /* 0x0000000a2e2e7c23 */ /* 0x100fe20008010809 */
[----:B------:R-:W-:Y:S01]  /*2720*/  FFMA.FTZ R47, R47, UR10, -R9 ;  /* 0x0000000a2f2f7c23 */ /* 0x000fe20008010809 */
[----:B------:R-:W1:Y:S01]  /*2730*/  MUFU.EX2 R27, R27 ;  /* 0x0000001b001b7308 */ /* 0x000e620000000800 */
[----:B------:R-:W-:Y:S01]  /*2740*/  FADD.FTZ R6, R32, R11 ;  /* 0x0000000b20067221 */ /* 0x000fe20000010000 */
[--C-:B------:R-:W-:Y:S01]  /*2750*/  FFMA.FTZ R50, R50, UR10, -R9.reuse ;  /* 0x0000000a32327c23 */ /* 0x100fe20008010809 */
[--C-:B------:R-:W-:Y:S01]  /*2760*/  FFMA.FTZ R51, R51, UR10, -R9.reuse ;  /* 0x0000000a33337c23 */ /* 0x100fe20008010809 */
[--C-:B------:R-:W-:Y:S01]  /*2770*/  FFMA.FTZ R54, R54, UR10, -R9.reuse ;  /* 0x0000000a36367c23 */ /* 0x100fe20008010809 */
[----:B------:R-:W-:Y:S01]  /*2780*/  FADD.FTZ R13, R33, R6 ;  /* 0x00000006210d7221 */ /* 0x000fe20000010000 */
[--C-:B------:R-:W-:Y:S01]  /*2790*/  FFMA.FTZ R55, R55, UR10, -R9.reuse ;  /* 0x0000000a37377c23 */ /* 0x100fe20008010809 */
[----:B------:R-:W-:Y:S01]  /*27a0*/  FFMA.FTZ R58, R58, UR10, -R9 ;  /* 0x0000000a3a3a7c23 */ /* 0x000fe20008010809 */
[----:B------:R-:W3:Y:S01]  /*27b0*/  MUFU.EX2 R30, R30 ;  /* 0x0000001e001e7308 */ /* 0x000ee20000000800 */
[----:B------:R-:W-:Y:S01]  /*27c0*/  FADD.FTZ R10, R36, R13 ;  /* 0x0000000d240a7221 */ /* 0x000fe20000010000 */
[--C-:B------:R-:W-:Y:S01]  /*27d0*/  FFMA.FTZ R59, R59, UR10, -R9.reuse ;  /* 0x0000000a3b3b7c23 */ /* 0x100fe20008010809 */
[--C-:B------:R-:W-:Y:S01]  /*27e0*/  FFMA.FTZ R62, R62, UR10, -R9.reuse ;  /* 0x0000000a3e3e7c23 */ /* 0x100fe20008010809 */
[--C-:B------:R-:W-:Y:S01]  /*27f0*/  FFMA.FTZ R63, R63, UR10, -R9.reuse ;  /* 0x0000000a3f3f7c23 */ /* 0x100fe20008010809 */
[----:B------:R-:W-:Y:S01]  /*2800*/  FADD.FTZ R13, R37, R10 ;  /* 0x0000000a250d7221 */ /* 0x000fe20000010000 */
[--C-:B------:R-:W-:Y:S01]  /*2810*/  FFMA.FTZ R66, R66, UR10, -R9.reuse ;  /* 0x0000000a42427c23 */ /* 0x100fe20008010809 */
[----:B------:R-:W-:Y:S01]  /*2820*/  FFMA.FTZ R67, R67, UR10, -R9 ;  /* 0x0000000a43437c23 */ /* 0x000fe20008010809 */
[----:B------:R-:W4:Y:S01]  /*2830*/  MUFU.EX2 R31, R31 ;  /* 0x0000001f001f7308 */ /* 0x000f220000000800 */
[----:B-1----:R-:W-:Y:S01]  /*2840*/  FADD.FTZ R11, R26, R27 ;  /* 0x0000001b1a0b7221 */ /* 0x002fe20000010000 */
[----:B------:R-:W-:Y:S01]  /*2850*/  FADD.FTZ R10, R40, R13 ;  /* 0x0000000d280a7221 */ /* 0x000fe20000010000 */
[--C-:B------:R-:W-:Y:S01]  /*2860*/  FFMA.FTZ R70, R70, UR10, -R9.reuse ;  /* 0x0000000a46467c23 */ /* 0x100fe20008010809 */
[----:B------:R-:W-:Y:S01]  /*2870*/  FFMA.FTZ R9, R71, UR10, -R9 ;  /* 0x0000000a47097c23 */ /* 0x000fe20008010809 */
[----:B------:R-:W-:Y:S01]  /*2880*/  F2FP.BF16.F32.PACK_AB R153, R27, R26 ;  /* 0x0000001a1b99723e */ /* 0x000fe200000010ff */
[----:B------:R-:W-:-:S02]  /*2890*/  FADD.FTZ R13, R41, R10 ;  /* 0x0000000a290d7221 */ /* 0x000fc40000010000 */
[----:B------:R-:W1:Y:S01]  /*28a0*/  MUFU.EX2 R34, R34 ;  /* 0x0000002200227308 */ /* 0x000e620000000800 */
[----:B---3--:R-:W-:Y:S01]  /*28b0*/  FADD.FTZ R6, R30, R11 ;  /* 0x0000000b1e067221 */ /* 0x008fe20000010000 */
[----:B------:R-:W-:-:S04]  /*28c0*/  FADD.FTZ R10, R44, R13 ;  /* 0x0000000d2c0a7221 */ /* 0x000fc80000010000 */
[----:B------:R-:W-:Y:S02]  /*28d0*/  FADD.FTZ R13, R45, R10 ;  /* 0x0000000a2d0d7221 */ /* 0x000fe40000010000 */
[----:B------:R-:W3:Y:S01]  /*28e0*/  MUFU.EX2 R35, R35 ;  /* 0x0000002300237308 */ /* 0x000ee20000000800 */
[C---:B----4-:R-:W-:Y:S01]  /*28f0*/  FADD.FTZ R11, R31.reuse, R6 ;  /* 0x000000061f0b7221 */ /* 0x050fe20000010000 */
[----:B------:R-:W-:Y:S01]  /*2900*/  FADD.FTZ R10, R48, R13 ;  /* 0x0000000d300a7221 */ /* 0x000fe20000010000 */
[----:B------:R-:W-:-:S03]  /*2910*/  F2FP.BF16.F32.PACK_AB R155, R31, R30 ;  /* 0x0000001e1f9b723e */ /* 0x000fc600000010ff */
[----:B------:R-:W-:Y:S02]  /*2920*/  FADD.FTZ R13, R49, R10 ;  /* 0x0000000a310d7221 */ /* 0x000fe40000010000 */
[----:B------:R-:W4:Y:S01]  /*2930*/  MUFU.EX2 R38, R38 ;  /* 0x0000002600267308 */ /* 0x000f220000000800 */
[----:B-1----:R-:W-:Y:S01]  /*2940*/  FADD.FTZ R6, R34, R11 ;  /* 0x0000000b22067221 */ /* 0x002fe20000010000 */
[----:B------:R-:W-:-:S04]  /*2950*/  FADD.FTZ R10, R52, R13 ;  /* 0x0000000d340a7221 */ /* 0x000fc80000010000 */
[----:B------:R-:W-:Y:S02]  /*2960*/  FADD.FTZ R13, R53, R10 ;  /* 0x0000000a350d7221 */ /* 0x000fe40000010000 */
[----:B------:R-:W1:Y:S01]  /*2970*/  MUFU.EX2 R39, R39 ;  /* 0x0000002700277308 */ /* 0x000e620000000800 */
[C---:B---3--:R-:W-:Y:S01]  /*2980*/  FADD.FTZ R11, R35.reuse, R6 ;  /* 0x00000006230b7221 */ /* 0x048fe20000010000 */
[----:B------:R-:W-:Y:S01]  /*2990*/  FADD.FTZ R10, R56, R13 ;  /* 0x0000000d380a7221 */ /* 0x000fe20000010000 */
[----:B------:R-:W-:-:S05]  /*29a0*/  F2FP.BF16.F32.PACK_AB R157, R35, R34 ;  /* 0x00000022239d723e */ /* 0x000fca00000010ff */
[----:B------:R-:W3:Y:S01]  /*29b0*/  MUFU.EX2 R42, R42 ;  /* 0x0000002a002a7308 */ /* 0x000ee20000000800 */
[----:B----4-:R-:W-:-:S07]  /*29c0*/  FADD.FTZ R6, R38, R11 ;  /* 0x0000000b26067221 */ /* 0x010fce0000010000 */
[----:B------:R-:W4:Y:S01]  /*29d0*/  MUFU.EX2 R43, R43 ;  /* 0x0000002b002b7308 */ /* 0x000f220000000800 */
[C---:B-1----:R-:W-:Y:S01]  /*29e0*/  FADD.FTZ R11, R39.reuse, R6 ;  /* 0x00000006270b7221 */ /* 0x042fe20000010000 */
[----:B------:R-:W-:-:S06]  /*29f0*/  F2FP.BF16.F32.PACK_AB R159, R39, R38 ;  /* 0x00000026279f723e */ /* 0x000fcc00000010ff */
[----:B------:R-:W1:Y:S01]  /*2a00*/  MUFU.EX2 R46, R46 ;  /* 0x0000002e002e7308 */ /* 0x000e620000000800 */
[----:B---3--:R-:W-:-:S07]  /*2a10*/  FADD.FTZ R6, R42, R11 ;  /* 0x0000000b2a067221 */ /* 0x008fce0000010000 */
[----:B------:R-:W3:Y:S01]  /*2a20*/  MUFU.EX2 R47, R47 ;  /* 0x0000002f002f7308 */ /* 0x000ee20000000800 */
[C---:B----4-:R-:W-:Y:S01]  /*2a30*/  FADD.FTZ R11, R43.reuse, R6 ;  /* 0x000000062b0b7221 */ /* 0x050fe20000010000 */
[----:B------:R-:W-:-:S06]  /*2a40*/  F2FP.BF16.F32.PACK_AB R161, R43, R42 ;  /* 0x0000002a2ba1723e */ /* 0x000fcc00000010ff */
[----:B------:R-:W4:Y:S01]  /*2a50*/  MUFU.EX2 R50, R50 ;  /* 0x0000003200327308 */ /* 0x000f220000000800 */
[----:B-1----:R-:W-:-:S07]  /*2a60*/  FADD.FTZ R6, R46, R11 ;  /* 0x0000000b2e067221 */ /* 0x002fce0000010000 */
[----:B------:R-:W1:Y:S01]  /*2a70*/  MUFU.EX2 R51, R51 ;  /* 0x0000003300337308 */ /* 0x000e620000000800 */
[C---:B---3--:R-:W-:Y:S01]  /*2a80*/  FADD.FTZ R11, R47.reuse, R6 ;  /* 0x000000062f0b7221 */ /* 0x048fe20000010000 */
[----:B------:R-:W-:-:S06]  /*2a90*/  F2FP.BF16.F32.PACK_AB R163, R47, R46 ;  /* 0x0000002e2fa3723e */ /* 0x000fcc00000010ff */
[----:B------:R-:W3:Y:S01]  /*2aa0*/  MUFU.EX2 R57, R57 ;  /* 0x0000003900397308 */ /* 0x000ee20000000800 */
[----:B----4-:R-:W-:-:S07]  /*2ab0*/  FADD.FTZ R6, R50, R11 ;  /* 0x0000000b32067221 */ /* 0x010fce0000010000 */
[----:B------:R-:W4:Y:S01]  /*2ac0*/  MUFU.EX2 R54, R54 ;  /* 0x0000003600367308 */ /* 0x000f220000000800 */
[C---:B-1----:R-:W-:Y:S01]  /*2ad0*/  FADD.FTZ R11, R51.reuse, R6 ;  /* 0x00000006330b7221 */ /* 0x042fe20000010000 */
[----:B------:R-:W-:-:S06]  /*2ae0*/  F2FP.BF16.F32.PACK_AB R165, R51, R50 ;  /* 0x0000003233a5723e */ /* 0x000fcc00000010ff */
[----:B------:R-:W1:Y:S01]  /*2af0*/  MUFU.EX2 R60, R60 ;  /* 0x0000003c003c7308 */ /* 0x000e620000000800 */
[C---:B---3--:R-:W-:Y:S01]  /*2b00*/  FADD.FTZ R13, R57.reuse, R10 ;  /* 0x0000000a390d7221 */ /* 0x048fe20000010000 */
[----:B------:R-:W-:-:S06]  /*2b10*/  F2FP.BF16.F32.PACK_AB R168, R57, R56 ;  /* 0x0000003839a8723e */ /* 0x000fcc00000010ff */
[----:B------:R-:W3:Y:S01]  /*2b20*/  MUFU.EX2 R55, R55 ;  /* 0x0000003700377308 */ /* 0x000ee20000000800 */
[----:B----4-:R-:W-:-:S07]  /*2b30*/  FADD.FTZ R6, R54, R11 ;  /* 0x0000000b36067221 */ /* 0x010fce0000010000 */
[----:B------:R-:W4:Y:S01]  /*2b40*/  MUFU.EX2 R61, R61 ;  /* 0x0000003d003d7308 */ /* 0x000f220000000800 */
[----:B-1----:R-:W-:-:S07]  /*2b50*/  FADD.FTZ R10, R60, R13 ;  /* 0x0000000d3c0a7221 */ /* 0x002fce0000010000 */
[----:B------:R-:W1:Y:S01]  /*2b60*/  MUFU.EX2 R58, R58 ;  /* 0x0000003a003a7308 */ /* 0x000e620000000800 */
[C---:B---3--:R-:W-:Y:S01]  /*2b70*/  FADD.FTZ R11, R55.reuse, R6 ;  /* 0x00000006370b7221 */ /* 0x048fe20000010000 */
[----:B------:R-:W-:-:S06]  /*2b80*/  F2FP.BF16.F32.PACK_AB R167, R55, R54 ;  /* 0x0000003637a7723e */ /* 0x000fcc00000010ff */
[----:B------:R-:W3:Y:S01]  /*2b90*/  MUFU.EX2 R64, R64 ;  /* 0x0000004000407308 */ /* 0x000ee20000000800 */
[C---:B----4-:R-:W-:Y:S01]  /*2ba0*/  FADD.FTZ R13, R61.reuse, R10 ;  /* 0x0000000a3d0d7221 */ /* 0x050fe20000010000 */
[----:B------:R-:W-:-:S06]  /*2bb0*/  F2FP.BF16.F32.PACK_AB R170, R61, R60 ;  /* 0x0000003c3daa723e */ /* 0x000fcc00000010ff */
[----:B------:R-:W4:Y:S01]  /*2bc0*/  MUFU.EX2 R59, R59 ;  /* 0x0000003b003b7308 */ /* 0x000f220000000800 */
[----:B-1----:R-:W-:-:S07]  /*2bd0*/  FADD.FTZ R6, R58, R11 ;  /* 0x0000000b3a067221 */ /* 0x002fce0000010000 */
[----:B------:R-:W1:Y:S01]  /*2be0*/  MUFU.EX2 R65, R65 ;  /* 0x0000004100417308 */ /* 0x000e620000000800 */
[----:B---3--:R-:W-:-:S07]  /*2bf0*/  FADD.FTZ R10, R64, R13 ;  /* 0x0000000d400a7221 */ /* 0x008fce0000010000 */
[----:B------:R-:W3:Y:S01]  /*2c00*/  MUFU.EX2 R62, R62 ;  /* 0x0000003e003e7308 */ /* 0x000ee20000000800 */
[C---:B----4-:R-:W-:Y:S01]  /*2c10*/  FADD.FTZ R11, R59.reuse, R6 ;  /* 0x000000063b0b7221 */ /* 0x050fe20000010000 */
[----:B------:R-:W-:-:S06]  /*2c20*/  F2FP.BF16.F32.PACK_AB R169, R59, R58 ;  /* 0x0000003a3ba9723e */ /* 0x000fcc00000010ff */
[----:B------:R-:W4:Y:S01]  /*2c30*/  MUFU.EX2 R68, R68 ;  /* 0x0000004400447308 */ /* 0x000f220000000800 */
[C---:B-1----:R-:W-:Y:S01]  /*2c40*/  FADD.FTZ R13, R65.reuse, R10 ;  /* 0x0000000a410d7221 */ /* 0x042fe20000010000 */
[----:B------:R-:W-:-:S06]  /*2c50*/  F2FP.BF16.F32.PACK_AB R172, R65, R64 ;  /* 0x0000004041ac723e */ /* 0x000fcc00000010ff */
[----:B------:R-:W1:Y:S01]  /*2c60*/  MUFU.EX2 R63, R63 ;  /* 0x0000003f003f7308 */ /* 0x000e620000000800 */
[----:B---3--:R-:W-:-:S07]  /*2c70*/  FADD.FTZ R6, R62, R11 ;  /* 0x0000000b3e067221 */ /* 0x008fce0000010000 */
[----:B------:R-:W3:Y:S01]  /*2c80*/  MUFU.EX2 R66, R66 ;  /* 0x0000004200427308 */ /* 0x000ee20000000800 */
[----:B----4-:R-:W-:Y:S01]  /*2c90*/  FADD.FTZ R10, R68, R13 ;  /* 0x0000000d440a7221 */ /* 0x010fe20000010000 */
[----:B------:R-:W-:-:S06]  /*2ca0*/  F2FP.BF16.F32.PACK_AB R174, R5, R68 ;  /* 0x0000004405ae723e */ /* 0x000fcc00000010ff */
[----:B------:R-:W4:Y:S01]  /*2cb0*/  MUFU.EX2 R67, R67 ;  /* 0x0000004300437308 */ /* 0x000f220000000800 */
[----:B-1----:R-:W-:Y:S01]  /*2cc0*/  FADD.FTZ R11, R63, R6 ;  /* 0x000000063f0b7221 */ /* 0x002fe20000010000 */
[----:B------:R-:W-:Y:S01]  /*2cd0*/  FADD.FTZ R6, R5, R10 ;  /* 0x0000000a05067221 */ /* 0x000fe20000010000 */
[----:B------:R-:W-:-:S05]  /*2ce0*/  F2FP.BF16.F32.PACK_AB R171, R63, R62 ;  /* 0x0000003e3fab723e */ /* 0x000fca00000010ff */
[----:B------:R-:W1:Y:S01]  /*2cf0*/  MUFU.EX2 R70, R70 ;  /* 0x0000004600467308 */ /* 0x000e620000000800 */
[----:B---3--:R-:W-:-:S07]  /*2d00*/  FADD.FTZ R10, R66, R11 ;  /* 0x0000000b420a7221 */ /* 0x008fce0000010000 */
[----:B------:R-:W3:Y:S01]  /*2d10*/  MUFU.EX2 R9, R9 ;  /* 0x0000000900097308 */ /* 0x000ee20000000800 */
[C---:B----4-:R-:W-:Y:S01]  /*2d20*/  FADD.FTZ R5, R67.reuse, R10 ;  /* 0x0000000a43057221 */ /* 0x050fe20000010000 */
[----:B------:R-:W-:-:S03]  /*2d30*/  F2FP.BF16.F32.PACK_AB R173, R67, R66 ;  /* 0x0000004243ad723e */ /* 0x000fc600000010ff */
[----:B-1----:R-:W-:-:S04]  /*2d40*/  FADD.FTZ R10, R70, R5 ;  /* 0x00000005460a7221 */ /* 0x002fc80000010000 */
[C---:B---3--:R-:W-:Y:S01]  /*2d50*/  FADD.FTZ R5, R9.reuse, R10 ;  /* 0x0000000a09057221 */ /* 0x048fe20000010000 */
[----:B------:R-:W-:Y:S01]  /*2d60*/  F2FP.BF16.F32.PACK_AB R175, R9, R70 ;  /* 0x0000004609af723e */ /* 0x000fe200000010ff */
[----:B------:R-:W-:Y:S06]  /*2d70*/  @!P0 BRA `(.L_x_9043) ;  /* 0x0000000000048947 */ /* 0x000fec0003800000 */
[----:B------:R-:W-:Y:S01]  /*2d80*/  BPT.TRAP 0x1 ;  /* 0x000000040000795c */ /* 0x000fe20000300000 */
.L_x_9043:
[----:B------:R1:W3:Y:S01]  /*2d90*/  SYNCS.PHASECHK.TRANS64.TRYWAIT P1, [UR22+0x22850], R8 ;  /* 0x02285008ff0075a7 */ /* 0x0002e20008020156 */
[----:B------:R-:W-:Y:S05]  /*2da0*/  @!P0 BRA `(.L_x_9044) ;  /* 0x0000000000048947 */ /* 0x000fea0003800000 */
[----:B------:R-:W-:Y:S01]  /*2db0*/  BPT.TRAP 0x1 ;  /* 0x000000040000795c */ /* 0x000fe20000300000 */
.L_x_9044:
[----:B---3--:R-:W-:Y:S05]  /*2dc0*/  @P1 BRA `(.L_x_9045) ;  /* 0x0000000000081947 */ /* 0x008fea0003800000 */
[----:B------:R-:W3:Y:S02]  /*2dd0*/  SYNCS.PHASECHK.TRANS64.TRYWAIT P1, [UR22+0x22850], R8 ;  /* 0x02285008ff0075a7 */ /* 0x000ee40008020156 */
[----:B---3--:R-:W-:Y:S05]  /*2de0*/  @!P1 BRA `(.L_x_9046) ;  /* 0x0000008c004c9947 */ /* 0x008fea0003800000 */
.L_x_9045:
[----:B------:R4:W-:Y:S01]  /*2df0*/  BAR.SYNC.DEFER_BLOCKING R7, 0x100 ;  /* 0x000400070000751d */ /* 0x0009e20000010000 */
[----:B------:R-:W-:-:S04]  /*2e00*/  UIADD3 UR41, UR41, 0x400, URZ ;  /* 0x0000040029297890 */ /* 0x000fc8000fffe03f */
[----:B------:R-:W-:Y:S01]  /*2e10*/  USHF.R.U32.HI UR41, URZ, 0x4, UR41 ;  /* 0x000000043f297899 */ /* 0x000fe20008011629 */
[----:B------:R-:W-:-:S03]  /*2e20*/  UMOV UR7, 0x40000040 ;  /* 0x4000004000077882 */ /* 0x000fc60000000000 */
[----:B------:R-:W-:-:S04]  /*2e30*/  ULOP3.LUT UR21, UR41, 0x3fff, URZ, 0xc0, !UPT ;  /* 0x00003fff29157892 */ /* 0x000fc8000f8ec03f */
[----:B------:R-:W-:-:S04]  /*2e40*/  ULOP3.LUT UR21, UR21, 0x3000000, URZ, 0xfc, !UPT ;  /* 0x0300000015157892 */ /* 0x000fc8000f8efc3f */
[----:B------:R-:W-:Y:S01]  /*2e50*/  UIMAD UR11, UR37, 0xc00, UR21 ;  /* 0x00000c00250b78a4 */ /* 0x000fe2000f8e0215 */
[----:B------:R-:W-:-:S06]  /*2e60*/  WARPGROUP.ARRIVE ;  /* 0x00000000000079c5 */ /* 0x000fcc0000000000 */
        /* <DEDUP_REMOVED lines=33> */
[----:B----4-:R-:W-:Y:S05]  /*3080*/  @!P0 BRA `(.L_x_9047) ;  /* 0x0000000000048947 */ /* 0x010fea0003800000 */
[----:B------:R-:W-:Y:S01]  /*3090*/  BPT.TRAP 0x1 ;  /* 0x000000040000795c */ /* 0x000fe20000300000 */
.L_x_9047:
[----:B------:R-:W4:Y:S01]  /*30a0*/  S2UR UR6, SR_CgaCtaId ;  /* 0x00000000000679c3 */ /* 0x000f220000008800 */
[----:B------:R-:W-:Y:S02]  /*30b0*/  UISETP.GE.AND UP0, UPT, UR42, 0x61, UPT ;  /* 0x000000612a00788c */ /* 0x000fe4000bf06270 */
[----:B------:R-:W-:-:S04]  /*30c0*/  UIADD3 UR22, UR22, 0x22860, URZ ;  /* 0x0002286016167890 */ /* 0x000fc8000fffe03f */
[----:B------:R-:W-:Y:S01]  /*30d0*/  PLOP3.LUT P1, PT, PT, PT, UP0, 0x80, 0x0 ;  /* 0x000000000000781c */ /* 0x000fe20003f2f008 */
[----:B----4-:R-:W-:-:S09]  /*30e0*/  UPRMT UR22, UR6, 0x654, UR22 ;  /* 0x0000065406167896 */ /* 0x010fd20008000016 */
[----:B------:R-:W-:Y:S01]  /*30f0*/  SYNCS.ARRIVE.TRANS64.RED.A1T0 RZ, [UR22], RZ ;  /* 0x000000ffffff79a7 */ /* 0x000fe20008100416 */
[----:B------:R-:W-:Y:S02]  /*3100*/  UMOV UR22, 0x400 ;  /* 0x0000040000167882 */ /* 0x000fe40000000000 */
[----:B------:R-:W-:Y:S01]  /*3110*/  ULEA UR22, UR6, UR22, 0x18 ;  /* 0x0000001606167291 */ /* 0x000fe2000f8ec03f */
[----:B------:R-:W-:Y:S11]  /*3120*/  @!P1 BRA `(.L_x_9048) ;  /* 0x0000002000f09947 */ /* 0x000ff60003800000 */
[----:B------:R-:W-:Y:S01]  /*3130*/  IMAD.MOV.U32 R7, RZ, RZ, R4 ;  /* 0x000000ffff077224 */ /* 0x000fe200078e0004 */
[----:B------:R-:W-:Y:S01]  /*3140*/  UIADD3 UR44, UR44, -0x2, URZ ;  /* 0xfffffffe2c2c7890 */ /* 0x000fe2000fffe03f */
[----:B01-3--:R-:W-:Y:S01]  /*3150*/  IMAD.MOV.U32 R8, RZ, RZ, R3 ;  /* 0x000000ffff087224 */ /* 0x00bfe200078e0003 */
[----:B------:R-:W-:Y:S01]  /*3160*/  ULDC UR26, c[0x0][0x9d8] ;  /* 0x00027600001a7ab9 */ /* 0x000fe20000000800 */
[----:B------:R-:W-:-:S09]  /*3170*/  ULDC UR23, c[0x0][0x988] ;  /* 0x0002620000177ab9 */ /* 0x000fd20000000800 */
.L_x_9059:
[----:B------:R-:W-:Y:S01]  /*3180*/  UIADD3 UR37, UR37, 0x1, URZ ;  /* 0x0000000125257890 */ /* 0x000fe2000fffe03f */
[----:B--2---:R-:W-:Y:S01]  /*3190*/  IMAD.U32 R0, RZ, RZ, UR44 ;  /* 0x0000002cff007e24 */ /* 0x004fe2000f8e00ff */
        /* <DEDUP_REMOVED lines=8> */
.L_x_9049:
[----:B------:R-:W0:Y:S01]  /*3220*/  S2UR UR24, SR_CgaCtaId ;  /* 0x00000000001879c3 */ /* 0x000e220000008800 */
[----:B------:R-:W-:Y:S01]  /*3230*/  IMAD.U32 R0, RZ, RZ, UR36 ;  /* 0x00000024ff007e24 */ /* 0x000fe2000f8e00ff */
[----:B------:R-:W-:-:S04]  /*3240*/  UMOV UR22, 0x400 ;  /* 0x0000040000167882 */ /* 0x000fc80000000000 */
[----:B------:R-:W-:-:S04]  /*3250*/  SHF.L.U32 R0, R0, 0x1f, RZ ;  /* 0x0000001f00007819 */ /* 0x000fc800000006ff */
[----:B------:R-:W-:-:S13]  /*3260*/  R2UR UR27, R0 ;  /* 0x00000000001b72ca */ /* 0x000fda00000e0000 */
[----:B------:R-:W-:Y:S01]  /*3270*/  IMAD.U32 R0, RZ, RZ, UR27 ;  /* 0x0000001bff007e24 */ /* 0x000fe2000f8e00ff */
[----:B0-----:R-:W-:-:S04]  /*3280*/  ULEA UR22, UR24, UR22, 0x18 ;  /* 0x0000001618167291 */ /* 0x001fc8000f8ec03f */
[----:B------:R-:W-:-:S09]  /*3290*/  ULEA UR25, UR37, UR22, 0x3 ;  /* 0x0000001625197291 */ /* 0x000fd2000f8e183f */
[----:B------:R0:W1:Y:S01]  /*32a0*/  SYNCS.PHASECHK.TRANS64.TRYWAIT P2, [UR25+0x22830], R0 ;  /* 0x02283000ff0075a7 */ /* 0x0000620008040159 */
[----:B------:R-:W-:Y:S05]  /*32b0*/  @!P0 BRA `(.L_x_9050) ;  /* 0x0000000000048947 */ /* 0x000fea0003800000 */
[----:B------:R-:W-:Y:S01]  /*32c0*/  BPT.TRAP 0x1 ;  /* 0x000000040000795c */ /* 0x000fe20000300000 */
.L_x_9050:
[----:B-1----:R-:W-:Y:S05]  /*32d0*/  @P2 BRA `(.L_x_9051) ;  /* 0x00000000000c2947 */ /* 0x002fea0003800000 */
[----:B0-----:R-:W-:-:S04]  /*32e0*/  IMAD.U32 R0, RZ, RZ, UR27 ;  /* 0x0000001bff007e24 */ /* 0x001fc8000f8e00ff */
[----:B------:R-:W0:Y:S02]  /*32f0*/  SYNCS.PHASECHK.TRANS64.TRYWAIT P2, [UR25+0x22830], R0 ;  /* 0x02283000ff0075a7 */ /* 0x000e240008040159 */
[----:B0-----:R-:W-:Y:S05]  /*3300*/  @!P2 BRA `(.L_x_9052) ;  /* 0x00000088001ca947 */ /* 0x001fea0003800000 */
.L_x_9051:
[----:B------:R-:W-:Y:S01]  /*3310*/  UIMAD UR6, UR37, 0x300, UR20 ;  /* 0x00000300250678a4 */ /* 0x000fe2000f8e0214 */
[----:B------:R-:W-:Y:S01]  /*3320*/  WARPGROUP.ARRIVE ;  /* 0x00000000000079c5 */ /* 0x000fe20000000000 */
[----:B------:R-:W-:Y:S01]  /*3330*/  UMOV UR7, 0x40000040 ;  /* 0x4000004000077882 */ /* 0x000fe20000000000 */
[----:B------:R-:W-:Y:S01]  /*3340*/  UMOV UR11, 0x40000040 ;  /* 0x40000040000b7882 */ /* 0x000fe20000000000 */
[----:B------:R-:W-:-:S03]  /*3350*/  UIADD3 UR10, UR6, 0x2, URZ ;  /* 0x00000002060a7890 */ /* 0x000fc6000fffe03f */
[----:B------:R-:W1:Y:S01]  /*3360*/  S2R R202, SR_TID.X ;  /* 0x0000000000ca7919 */ /* 0x000e620000002100 */
[----:B------:R-:W-:Y:S01]  /*3370*/  UIADD3 UR14, UR6, 0x4, URZ ;  /* 0x00000004060e7890 */ /* 0x000fe2000fffe03f */
[----:B------:R-:W-:Y:S01]  /*3380*/  UMOV UR15, 0x40000040 ;  /* 0x40000040000f7882 */ /* 0x000fe20000000000 */
[----:B------:R-:W-:Y:S01]  /*3390*/  HGMMA.64x96x16.F32.BF16 R152, gdesc[UR4], RZ, !UPT, gsb0 ;  /* 0x01600000049879f0 */ /* 0x000fe2000c0018ff */
[----:B------:R-:W-:Y:S01]  /*33a0*/  UIADD3 UR18, UR6, 0x6, URZ ;  /* 0x0000000606127890 */ /* 0x000fe2000fffe03f */
[----:B------:R-:W-:Y:S01]  /*33b0*/  UMOV UR19, 0x40000040 ;  /* 0x4000004000137882 */ /* 0x000fe20000000000 */
[----:B-1----:R-:W-:-:S04]  /*33c0*/  SHF.R.U32.HI R202, RZ, 0x7, R202 ;  /* 0x00000007ffca7819 */ /* 0x002fc800000116ca */
[----:B0-----:R-:W-:Y:S01]  /*33d0*/  IADD3 R0, -R202, 0xb, RZ ;  /* 0x0000000bca007810 */ /* 0x001fe20007ffe1ff */
        /* <DEDUP_REMOVED lines=13> */
.L_x_9053:
        /* <DEDUP_REMOVED lines=41> */
[----:B------:R-:W-:Y:S01]  /*3740*/  UMOV UR10, UR23 ;  /* 0x00000017000a7c82 */ /* 0x000fe20008000000 */
[----:B------:R-:W-:Y:S01]  /*3750*/  FMUL.FTZ R181, R186, UR26 ;  /* 0x0000001abab57c20 */ /* 0x000fe20008410000 */
[----:B------:R-:W-:Y:S01]  /*3760*/  FMUL.FTZ R185, R194, UR26 ;  /* 0x0000001ac2b97c20 */ /* 0x000fe20008410000 */
[----:B------:R-:W-:Y:S01]  /*3770*/  FMUL.FTZ R186, R195, UR26 ;  /* 0x0000001ac3ba7c20 */ /* 0x000fe20008410000 */
[----:B------:R-:W-:Y:S01]  /*3780*/  FMUL.FTZ R188, R199, UR26 ;  /* 0x0000001ac7bc7c20 */ /* 0x000fe20008410000 */
[----:B------:R-:W3:Y:S01]  /*3790*/  MUFU.TANH R22, R22 ;  /* 0x0000001600167308 */ /* 0x000ee20000002400 */
[----:B-1----:R-:W-:Y:S01]  /*37a0*/  FMNMX.FTZ R3, R13, R170, !PT ;  /* 0x000000aa0d037209 */ /* 0x002fe20007810000 */
[----:B------:R-:W-:Y:S01]  /*37b0*/  FMUL.FTZ R170, R189, UR26 ;  /* 0x0000001abdaa7c20 */ /* 0x000fe20008410000 */
[----:B------:R-:W-:-:S04]  /*37c0*/  UIADD3 UR6, UR25, 0x22840, URZ ;  /* 0x0002284019067890 */ /* 0x000fc8000fffe03f */
[----:B------:R-:W-:Y:S01]  /*37d0*/  UPRMT UR6, UR24, 0x654, UR6 ;  /* 0x0000065418067896 */ /* 0x000fe20008000006 */
[----:B------:R-:W1:Y:S01]  /*37e0*/  MUFU.TANH R152, R152 ;  /* 0x0000009800987308 */ /* 0x000e620000002400 */
[----:B--2---:R-:W-:-:S07]  /*37f0*/  FMNMX.FTZ R3, R20, R3, !PT ;  /* 0x0000000314037209 */ /* 0x004fce0007810000 */
[----:B------:R-:W2:Y:S01]  /*3800*/  MUFU.TANH R154, R154 ;  /* 0x0000009a009a7308 */ /* 0x000ea20000002400 */
[----:B---3--:R-:W-:Y:S01]  /*3810*/  FMNMX.FTZ R3, R22, R3, !PT ;  /* 0x0000000316037209 */ /* 0x008fe20007810000 */
[----:B------:R-:W-:Y:S06]  /*3820*/  SYNCS.ARRIVE.TRANS64.RED.A1T0 RZ, [UR6], RZ ;  /* 0x000000ffffff79a7 */ /* 0x000fec0008100406 */
        /* <DEDUP_REMOVED lines=34> */
[----:B--2---:R-:W-:-:S07]  /*3a50*/  FMNMX.FTZ R180, R170, R3, !PT ;  /* 0x00000003aab47209 */ /* 0x004fce0007810000 */
[----:B------:R-:W2:Y:S01]  /*3a60*/  MUFU.TANH R176, R176 ;  /* 0x000000b000b07308 */ /* 0x000ea20000002400 */
[----:B---3--:R-:W-:-:S07]  /*3a70*/  FMNMX.FTZ R180, R173, R180, !PT ;  /* 0x000000b4adb47209 */ /* 0x008fce0007810000 */
[----:B------:R-:W3:Y:S01]  /*3a80*/  MUFU.TANH R172, R172 ;  /* 0x000000ac00ac7308 */ /* 0x000ee20000002400 */
[----:B-1----:R-:W-:Y:S01]  /*3a90*/  FMNMX.FTZ R3, R171, R180, !PT ;  /* 0x000000b4ab037209 */ /* 0x002fe20007810000 */
[----:B------:R-:W-:Y:S01]  /*3aa0*/  FMUL.FTZ R180, R183, UR26 ;  /* 0x0000001ab7b47c20 */ /* 0x000fe20008410000 */
[----:B------:R-:W-:-:S05]  /*3ab0*/  FMUL.FTZ R183, R190, UR26 ;  /* 0x0000001abeb77c20 */ /* 0x000fca0008410000 */
[----:B------:R-:W1:Y:S01]  /*3ac0*/  MUFU.TANH R10, R10 ;  /* 0x0000000a000a7308 */ /* 0x000e620000002400 */
[----:B--2---:R-:W-:-:S07]  /*3ad0*/  FMNMX.FTZ R3, R176, R3, !PT ;  /* 0x00000003b0037209 */ /* 0x004fce0007810000 */
[----:B------:R-:W2:Y:S01]  /*3ae0*/  MUFU.TANH R11, R11 ;  /* 0x0000000b000b7308 */ /* 0x000ea20000002400 */
[----:B---3--:R-:W-:-:S05]  /*3af0*/  FMNMX.FTZ R3, R172, R3, !PT ;  /* 0x00000003ac037209 */ /* 0x008fca0007810000 */
[----:B------:R-:W3:Y:S02]  /*3b00*/  SHFL.BFLY PT, R184, R3, 0x2, 0x1f ;  /* 0x0c401f0003b87f89 */ /* 0x000ee400000e0000 */
[----:B------:R-:W4:Y:S08]  /*3b10*/  MUFU.TANH R14, R14 ;  /* 0x0000000e000e7308 */ /* 0x000f300000002400 */
[----:B------:R-:W5:Y:S08]  /*3b20*/  MUFU.TANH R15, R15 ;  /* 0x0000000f000f7308 */ /* 0x000f700000002400 */
[----:B------:R-:W0:Y:S01]  /*3b30*/  MUFU.TANH R21, R21 ;  /* 0x0000001500157308 */ /* 0x000e220000002400 */
[----:B---3--:R-:W-:Y:S01]  /*3b40*/  FMNMX.FTZ R177, R3, R184, !PT ;  /* 0x000000b803b17209 */ /* 0x008fe20007810000 */
[----:B------:R-:W-:-:S06]  /*3b50*/  FMUL.FTZ R184, R191, UR26 ;  /* 0x0000001abfb87c20 */ /* 0x000fcc0008410000 */
[----:B------:R-:W3:Y:S01]  /*3b60*/  MUFU.TANH R23, R23 ;  /* 0x0000001700177308 */ /* 0x000ee20000002400 */
[----:B------:R-:W1:Y:S07]  /*3b70*/  SHFL.BFLY PT, R190, R177, 0x1, 0x1f ;  /* 0x0c201f00b1be7f89 */ /* 0x000e6e00000e0000 */
[----:B------:R-:W3:Y:S08]  /*3b80*/  MUFU.TANH R153, R153 ;  /* 0x0000009900997308 */ /* 0x000ef00000002400 */
[----:B------:R-:W3:Y:S08]  /*3b90*/  MUFU.TANH R155, R155 ;  /* 0x0000009b009b7308 */ /* 0x000ef00000002400 */
[----:B------:R-:W3:Y:S01]  /*3ba0*/  MUFU.TANH R157, R157 ;  /* 0x0000009d009d7308 */ /* 0x000ee20000002400 */
[----:B-1----:R-:W-:-:S05]  /*3bb0*/  FMNMX.FTZ R3, R177, R190, !PT ;  /* 0x000000beb1037209 */ /* 0x002fca0007810000 */
[C---:B------:R-:W-:Y:S01]  /*3bc0*/  FADD.FTZ R8, -R3.reuse, R8 ;  /* 0x0000000803087221 */ /* 0x040fe20000010100 */
[----:B------:R-:W-:Y:S01]  /*3bd0*/  FMUL.FTZ R215, R3, UR10 ;  /* 0x0000000a03d77c20 */ /* 0x000fe20008410000 */
[----:B------:R-:W1:Y:S02]  /*3be0*/  MUFU.TANH R158, R158 ;  /* 0x0000009e009e7308 */ /* 0x000e640000002400 */
[----:B------:R-:W-:Y:S01]  /*3bf0*/  FMUL.FTZ R177, R8, UR10 ;  /* 0x0000000a08b17c20 */ /* 0x000fe20008410000 */
[----:B------:R-:W-:Y:S01]  /*3c00*/  FMNMX.FTZ R8, R10, R7, !PT ;  /* 0x000000070a087209 */ /* 0x000fe20007810000 */
[--C-:B------:R-:W-:Y:S01]  /*3c10*/  FFMA.FTZ R192, R9, UR10, -R215.reuse ;  /* 0x0000000a09c07c23 */ /* 0x100fe200080108d7 */
[--C-:B------:R-:W-:Y:S01]  /*3c20*/  FFMA.FTZ R203, R4, UR10, -R215.reuse ;  /* 0x0000000a04cb7c23 */ /* 0x100fe200080108d7 */
[--C-:B------:R-:W-:Y:S01]  /*3c30*/  FFMA.FTZ R195, R161, UR10, -R215.reuse ;  /* 0x0000000aa1c37c23 */ /* 0x100fe200080108d7 */
[----:B--2---:R-:W-:Y:S01]  /*3c40*/  FMNMX.FTZ R9, R11, R8, !PT ;  /* 0x000000080b097209 */ /* 0x004fe20007810000 */
[----:B------:R-:W2:Y:S01]  /*3c50*/  MUFU.TANH R159, R159 ;  /* 0x0000009f009f7308 */ /* 0x000ea20000002400 */
[--C-:B------:R-:W-:Y:S01]  /*3c60*/  FFMA.FTZ R189, R152, UR10, -R215.reuse ;  /* 0x0000000a98bd7c23 */ /* 0x100fe200080108d7 */
[--C-:B------:R-:W-:Y:S01]  /*3c70*/  FFMA.FTZ R196, R154, UR10, -R215.reuse ;  /* 0x0000000a9ac47c23 */ /* 0x100fe200080108d7 */
[----:B----4-:R-:W-:Y:S01]  /*3c80*/  FMNMX.FTZ R8, R14, R9, !PT ;  /* 0x000000090e087209 */ /* 0x010fe20007810000 */
[--C-:B------:R-:W-:Y:S01]  /*3c90*/  FFMA.FTZ R154, R176, UR10, -R215.reuse ;  /* 0x0000000ab09a7c23 */ /* 0x100fe200080108d7 */
[--C-:B------:R-:W-:Y:S01]  /*3ca0*/  FFMA.FTZ R198, R12, UR10, -R215.reuse ;  /* 0x0000000a0cc67c23 */ /* 0x100fe200080108d7 */
[--C-:B------:R-:W-:Y:S01]  /*3cb0*/  FFMA.FTZ R191, R22, UR10, -R215.reuse ;  /* 0x0000000a16bf7c23 */ /* 0x100fe200080108d7 */
[----:B-----5:R-:W-:Y:S01]  /*3cc0*/  FMNMX.FTZ R8, R15, R8, !PT ;  /* 0x000000080f087209 */ /* 0x020fe20007810000 */
[----:B------:R-:W4:Y:S01]  /*3cd0*/  MUFU.TANH R174, R174 ;  /* 0x000000ae00ae7308 */ /* 0x000f220000002400 */
[--C-:B------:R-:W-:Y:S01]  /*3ce0*/  FFMA.FTZ R211, R13, UR10, -R215.reuse ;  /* 0x0000000a0dd37c23 */ /* 0x100fe200080108d7 */
[--C-:B------:R-:W-:Y:S01]  /*3cf0*/  FFMA.FTZ R22, R156, UR10, -R215.reuse ;  /* 0x0000000a9c167c23 */ /* 0x100fe200080108d7 */
[----:B0-----:R-:W-:Y:S01]  /*3d00*/  FMNMX.FTZ R8, R21, R8, !PT ;  /* 0x0000000815087209 */ /* 0x001fe20007810000 */
[--C-:B------:R-:W-:Y:S01]  /*3d10*/  FFMA.FTZ R190, R20, UR10, -R215.reuse ;  /* 0x0000000a14be7c23 */ /* 0x100fe200080108d7 */
[--C-:B------:R-:W-:Y:S01]  /*3d20*/  FFMA.FTZ R193, R160, UR10, -R215.reuse ;  /* 0x0000000aa0c17c23 */ /* 0x100fe200080108d7 */
[--C-:B------:R-:W-:Y:S01]  /*3d30*/  FFMA.FTZ R201, R164, UR10, -R215.reuse ;  /* 0x0000000aa4c97c23 */ /* 0x100fe200080108d7 */
[----:B---3--:R-:W-:Y:S01]  /*3d40*/  FMNMX.FTZ R8, R23, R8, !PT ;  /* 0x0000000817087209 */ /* 0x008fe20007810000 */
[----:B------:R-:W0:Y:S01]  /*3d50*/  MUFU.TANH R175, R175 ;  /* 0x000000af00af7308 */ /* 0x000e220000002400 */
[--C-:B------:R-:W-:Y:S01]  /*3d60*/  FFMA.FTZ R162, R162, UR10, -R215.reuse ;  /* 0x0000000aa2a27c23 */ /* 0x100fe200080108d7 */
[--C-:B------:R-:W-:Y:S01]  /*3d70*/  FFMA.FTZ R20, R163, UR10, -R215.reuse ;  /* 0x0000000aa3147c23 */ /* 0x100fe200080108d7 */
[----:B------:R-:W-:Y:S01]  /*3d80*/  FMNMX.FTZ R8, R153, R8, !PT ;  /* 0x0000000899087209 */ /* 0x000fe20007810000 */
[--C-:B------:R-:W-:Y:S01]  /*3d90*/  FFMA.FTZ R199, R170, UR10, -R215.reuse ;  /* 0x0000000aaac77c23 */ /* 0x100fe200080108d7 */
[--C-:B------:R-:W-:Y:S01]  /*3da0*/  FFMA.FTZ R13, R165, UR10, -R215.reuse ;  /* 0x0000000aa50d7c23 */ /* 0x100fe200080108d7 */
[--C-:B------:R-:W-:Y:S01]  /*3db0*/  FFMA.FTZ R172, R172, UR10, -R215.reuse ;  /* 0x0000000aacac7c23 */ /* 0x100fe200080108d7 */
[----:B------:R-:W-:Y:S01]  /*3dc0*/  FMNMX.FTZ R8, R155, R8, !PT ;  /* 0x000000089b087209 */ /* 0x000fe20007810000 */
[----:B------:R-:W3:Y:S01]  /*3dd0*/  MUFU.TANH R178, R178 ;  /* 0x000000b200b27308 */ /* 0x000ee20000002400 */
[--C-:B------:R-:W-:Y:S01]  /*3de0*/  FFMA.FTZ R197, R167, UR10, -R215.reuse ;  /* 0x0000000aa7c57c23 */ /* 0x100fe200080108d7 */
[--C-:B------:R-:W-:Y:S01]  /*3df0*/  FFMA.FTZ R166, R166, UR10, -R215.reuse ;  /* 0x0000000aa6a67c23 */ /* 0x100fe200080108d7 */
[----:B------:R-:W-:Y:S01]  /*3e00*/  FMNMX.FTZ R9, R157, R8, !PT ;  /* 0x000000089d097209 */ /* 0x000fe20007810000 */
[--C-:B------:R-:W-:Y:S01]  /*3e10*/  FFMA.FTZ R168, R168, UR10, -R215.reuse ;  /* 0x0000000aa8a87c23 */ /* 0x100fe200080108d7 */
[--C-:B------:R-:W-:Y:S01]  /*3e20*/  FFMA.FTZ R12, R169, UR10, -R215.reuse ;  /* 0x0000000aa90c7c23 */ /* 0x100fe200080108d7 */
[----:B------:R-:W-:Y:S01]  /*3e30*/  FFMA.FTZ R194, R171, UR10, -R215 ;  /* 0x0000000aabc27c23 */ /* 0x000fe200080108d7 */
[----:B-1----:R-:W-:Y:S01]  /*3e40*/  FMNMX.FTZ R4, R158, R9, !PT ;  /* 0x000000099e047209 */ /* 0x002fe20007810000 */
[----:B------:R-:W1:Y:S03]  /*3e50*/  MUFU.TANH R179, R179 ;  /* 0x000000b300b37308 */ /* 0x000e660000002400 */
[----:B--2---:R-:W-:-:S04]  /*3e60*/  FMNMX.FTZ R9, R159, R4, !PT ;  /* 0x000000049f097209 */ /* 0x004fc80007810000 */
[----:B----4-:R-:W-:Y:S01]  /*3e70*/  FMNMX.FTZ R4, R174, R9, !PT ;  /* 0x00000009ae047209 */ /* 0x010fe20007810000 */
[----:B------:R-:W2:Y:S03]  /*3e80*/  MUFU.TANH R180, R180 ;  /* 0x000000b400b47308 */ /* 0x000ea60000002400 */
[----:B0-----:R-:W-:-:S04]  /*3e90*/  FMNMX.FTZ R9, R175, R4, !PT ;  /* 0x00000004af097209 */ /* 0x001fc80007810000 */
[----:B---3--:R-:W-:Y:S01]  /*3ea0*/  FMNMX.FTZ R4, R178, R9, !PT ;  /* 0x00000009b2047209 */ /* 0x008fe20007810000 */
[----:B------:R-:W0:Y:S03]  /*3eb0*/  MUFU.TANH R181, R181 ;  /* 0x000000b500b57308 */ /* 0x000e260000002400 */
[----:B-1----:R-:W-:-:S05]  /*3ec0*/  FMNMX.FTZ R9, R179, R4, !PT ;  /* 0x00000004b3097209 */ /* 0x002fca0007810000 */
        /* <DEDUP_REMOVED lines=15> */
[----:B0-----:R-:W-:-:S07]  /*3fc0*/  FMNMX.FTZ R9, R187, R4, !PT ;  /* 0x00000004bb097209 */ /* 0x001fce0007810000 */
[----:B------:R-:W0:Y:S01]  /*3fd0*/  MUFU.EX2 R192, R192 ;  /* 0x000000c000c07308 */ /* 0x000e220000000800 */
[----:B-1----:R-:W-:-:S05]  /*3fe0*/  FMNMX.FTZ R9, R188, R9, !PT ;  /* 0x00000009bc097209 */ /* 0x002fca0007810000 */
[----:B------:R-:W1:Y:S02]  /*3ff0*/  SHFL.BFLY PT, R4, R9, 0x2, 0x1f ;  /* 0x0c401f0009047f89 */ /* 0x000e6400000e0000 */
[----:B------:R-:W3:Y:S01]  /*4000*/  MUFU.EX2 R203, R203 ;  /* 0x000000cb00cb7308 */ /* 0x000ee20000000800 */
[-C--:B--2---:R-:W-:Y:S01]  /*4010*/  FMUL.FTZ R24, R24, R177.reuse ;  /* 0x000000b118187220 */ /* 0x084fe20000410000 */
        /* <DEDUP_REMOVED lines=20> */
[----:B-1----:R-:W-:Y:S01]  /*4160*/  FMNMX.FTZ R8, R9, R4, !PT ;  /* 0x0000000409087209 */ /* 0x002fe20007810000 */
[----:B------:R-:W-:Y:S01]  /*4170*/  FFMA.FTZ R9, R173, UR10, -R215 ;  /* 0x0000000aad097c23 */ /* 0x000fe200080108d7 */
[----:B------:R-:W-:Y:S01]  /*4180*/  MUFU.EX2 R190, R190 ;  /* 0x000000be00be7308 */ /* 0x000fe20000000800 */
[-C--:B------:R-:W-:Y:S01]  /*4190*/  FMUL.FTZ R60, R60, R177.reuse ;  /* 0x000000b13c3c7220 */ /* 0x080fe20000410000 */
[-C--:B------:R-:W-:Y:S01]  /*41a0*/  FMUL.FTZ R61, R61, R177.reuse ;  /* 0x000000b13d3d7220 */ /* 0x080fe20000410000 */
[----:B------:R-:W1:Y:S01]  /*41b0*/  SHFL.BFLY PT, R161, R8, 0x1, 0x1f ;  /* 0x0c201f0008a17f89 */ /* 0x000e6200000e0000 */
        /* <DEDUP_REMOVED lines=22> */
[----:B------:R-:W-:Y:S01]  /*4320*/  FMUL.FTZ R101, R101, R177 ;  /* 0x000000b165657220 */ /* 0x000fe20000410000 */
[----:B-1----:R-:W-:Y:S01]  /*4330*/  FMNMX.FTZ R4, R8, R161, !PT ;  /* 0x000000a108047209 */ /* 0x002fe20007810000 */
[-C--:B------:R-:W-:Y:S01]  /*4340*/  FMUL.FTZ R104, R104, R177.reuse ;  /* 0x000000b168687220 */ /* 0x080fe20000410000 */
[-C--:B------:R-:W-:Y:S01]  /*4350*/  FMUL.FTZ R105, R105, R177.reuse ;  /* 0x000000b169697220 */ /* 0x080fe20000410000 */
[-C--:B------:R-:W-:Y:S01]  /*4360*/  FMUL.FTZ R108, R108, R177.reuse ;  /* 0x000000b16c6c7220 */ /* 0x080fe20000410000 */
[-C--:B------:R-:W-:Y:S01]  /*4370*/  FMUL.FTZ R109, R109, R177.reuse ;  /* 0x000000b16d6d7220 */ /* 0x080fe20000410000 */
[----:B------:R-:W-:Y:S01]  /*4380*/  FADD.FTZ R152, -R4, R7 ;  /* 0x0000000704987221 */ /* 0x000fe20000010100 */
[----:B------:R-:W-:Y:S01]  /*4390*/  MUFU.EX2 R8, R154 ;  /* 0x0000009a00087308 */ /* 0x000fe20000000800 */
[-C--:B------:R-:W-:Y:S01]  /*43a0*/  FMUL.FTZ R112, R112, R177.reuse ;  /* 0x000000b170707220 */ /* 0x080fe20000410000 */
[-C--:B------:R-:W-:Y:S01]  /*43b0*/  FMUL.FTZ R113, R113, R177.reuse ;  /* 0x000000b171717220 */ /* 0x080fe20000410000 */
[----:B------:R-:W-:Y:S01]  /*43c0*/  FMUL.FTZ R176, R152, UR10 ;  /* 0x0000000a98b07c20 */ /* 0x000fe20008410000 */
[----:B------:R-:W-:Y:S01]  /*43d0*/  FMUL.FTZ R152, R4, UR10 ;  /* 0x0000000a04987c20 */ /* 0x000fe20008410000 */
[-C--:B------:R-:W-:Y:S01]  /*43e0*/  FMUL.FTZ R116, R116, R177.reuse ;  /* 0x000000b174747220 */ /* 0x080fe20000410000 */
[-C--:B------:R-:W-:Y:S01]  /*43f0*/  FMUL.FTZ R117, R117, R177.reuse ;  /* 0x000000b175757220 */ /* 0x080fe20000410000 */
[----:B------:R-:W-:Y:S01]  /*4400*/  FMUL.FTZ R120, R120, R177 ;  /* 0x000000b178787220 */ /* 0x000fe20000410000 */
[--C-:B------:R-:W-:Y:S01]  /*4410*/  FFMA.FTZ R161, R10, UR10, -R152.reuse ;  /* 0x0000000a0aa17c23 */ /* 0x100fe20008010898 */
[--C-:B------:R-:W-:Y:S01]  /*4420*/  FFMA.FTZ R10, R11, UR10, -R152.reuse ;  /* 0x0000000a0b0a7c23 */ /* 0x100fe20008010898 */
[----:B------:R-:W-:Y:S01]  /*4430*/  MUFU.EX2 R176, R176 ;  /* 0x000000b000b07308 */ /* 0x000fe20000000800 */
[--C-:B------:R-:W-:Y:S01]  /*4440*/  FFMA.FTZ R11, R14, UR10, -R152.reuse ;  /* 0x0000000a0e0b7c23 */ /* 0x100fe20008010898 */
[--C-:B------:R-:W-:Y:S01]  /*4450*/  FFMA.FTZ R156, R15, UR10, -R152.reuse ;  /* 0x0000000a0f9c7c23 */ /* 0x100fe20008010898 */
[--C-:B------:R-:W-:Y:S01]  /*4460*/  FFMA.FTZ R14, R21, UR10, -R152.reuse ;  /* 0x0000000a150e7c23 */ /* 0x100fe20008010898 */
[--C-:B------:R-:W-:Y:S01]  /*4470*/  FFMA.FTZ R15, R23, UR10, -R152.reuse ;  /* 0x0000000a170f7c23 */ /* 0x100fe20008010898 */
[----:B------:R-:W-:Y:S01]  /*4480*/  FFMA.FTZ R21, R153, UR10, -R152 ;  /* 0x0000000a99157c23 */ /* 0x000fe20008010898 */
[----:B---3--:R-:W-:Y:S01]  /*4490*/  FADD.FTZ R153, R203, R6 ;  /* 0x00000006cb997221 */ /* 0x008fe20000010000 */
[--C-:B------:R-:W-:Y:S01]  /*44a0*/  FFMA.FTZ R160, R155, UR10, -R152.reuse ;  /* 0x0000000a9ba07c23 */ /* 0x100fe20008010898 */
[----:B------:R-:W1:Y:S01]  /*44b0*/  MUFU.EX2 R161, R161 ;  /* 0x000000a100a17308 */ /* 0x000e620000000800 */
[--C-:B------:R-:W-:Y:S01]  /*44c0*/  FFMA.FTZ R164, R158, UR10, -R152.reuse ;  /* 0x0000000a9ea47c23 */ /* 0x100fe20008010898 */
[----:B--2---:R-:W-:Y:S01]  /*44d0*/  FADD.FTZ R158, R198, R153 ;  /* 0x00000099c69e7221 */ /* 0x004fe20000010000 */
[--C-:B------:R-:W-:Y:S01]  /*44e0*/  FFMA.FTZ R23, R157, UR10, -R152.reuse ;  /* 0x0000000a9d177c23 */ /* 0x100fe20008010898 */
[--C-:B------:R-:W-:Y:S01]  /*44f0*/  FFMA.FTZ R163, R159, UR10, -R152.reuse ;  /* 0x0000000a9fa37c23 */ /* 0x100fe20008010898 */
[----:B------:R-:W-:Y:S01]  /*4500*/  FFMA.FTZ R170, R174, UR10, -R152 ;  /* 0x0000000aaeaa7c23 */ /* 0x000fe20008010898 */
[----:B0-----:R-:W-:Y:S01]  /*4510*/  FADD.FTZ R153, R211, R158 ;  /* 0x0000009ed3997221 */ /* 0x001fe20000010000 */
        /* <DEDUP_REMOVED lines=10> */
[----:B-1----:R-:W-:Y:S01]  /*45c0*/  FFMA.FTZ R5, R176, R5, R161 ;  /* 0x00000005b0057223 */ /* 0x002fe200000100a1 */
[--C-:B------:R-:W-:Y:S01]  /*45d0*/  FFMA.FTZ R186, R186, UR10, -R152.reuse ;  /* 0x0000000ababa7c23 */ /* 0x100fe20008010898 */
[--C-:B------:R-:W-:Y:S01]  /*45e0*/  FFMA.FTZ R187, R187, UR10, -R152.reuse ;  /* 0x0000000abbbb7c23 */ /* 0x100fe20008010898 */
[----:B------:R-:W-:Y:S01]  /*45f0*/  FFMA.FTZ R188, R188, UR10, -R152 ;  /* 0x0000000abcbc7c23 */ /* 0x000fe20008010898 */
[-C--:B------:R-:W-:Y:S01]  /*4600*/  FMUL.FTZ R121, R121, R177.reuse ;  /* 0x000000b179797220 */ /* 0x080fe20000410000 */
[-C--:B------:R-:W-:Y:S01]  /*4610*/  FMUL.FTZ R124, R124, R177.reuse ;  /* 0x000000b17c7c7220 */ /* 0x080fe20000410000 */
[-C--:B------:R-:W-:Y:S01]  /*4620*/  FMUL.FTZ R125, R125, R177.reuse ;  /* 0x000000b17d7d7220 */ /* 0x080fe20000410000 */
[----:B------:R-:W1:Y:S01]  /*4630*/  MUFU.EX2 R156, R156 ;  /* 0x0000009c009c7308 */ /* 0x000e620000000800 */
        /* <DEDUP_REMOVED lines=16> */
[C---:B-1----:R-:W-:Y:S01]  /*4740*/  FADD.FTZ R5, R156.reuse, R5 ;  /* 0x000000059c057221 */ /* 0x042fe20000010000 */
[----:B------:R-:W-:Y:S01]  /*4750*/  F2FP.BF16.F32.PACK_AB R155, R156, R11 ;  /* 0x0000000b9c9b723e */ /* 0x000fe200000010ff */
[-C--:B------:R-:W-:Y:S01]  /*4760*/  FMUL.FTZ R148, R148, R177.reuse ;  /* 0x000000b194947220 */ /* 0x080fe20000410000 */
[----:B------:R-:W-:Y:S01]  /*4770*/  F2FP.BF16.F32.PACK_AB R156, R191, R190 ;  /* 0x000000bebf9c723e */ /* 0x000fe200000010ff */
[----:B------:R-:W-:Y:S01]  /*4780*/  FMUL.FTZ R149, R149, R177 ;  /* 0x000000b195957220 */ /* 0x000fe20000410000 */
[-C--:B------:R-:W-:Y:S01]  /*4790*/  FMUL.FTZ R26, R26, R176.reuse ;  /* 0x000000b01a1a7220 */ /* 0x080fe20000410000 */
[-C--:B------:R-:W-:Y:S01]  /*47a0*/  FMUL.FTZ R27, R27, R176.reuse ;  /* 0x000000b01b1b7220 */ /* 0x080fe20000410000 */
[----:B------:R-:W1:Y:S01]  /*47b0*/  MUFU.EX2 R21, R21 ;  /* 0x0000001500157308 */ /* 0x000e620000000800 */
[----:B0-----:R-:W-:Y:S01]  /*47c0*/  FADD.FTZ R158, R14, R5 ;  /* 0x000000050e9e7221 */ /* 0x001fe20000010000 */
[----:B------:R-:W-:Y:S01]  /*47d0*/  FADD.FTZ R5, R189, R154 ;  /* 0x0000009abd057221 */ /* 0x000fe20000010000 */
[-C--:B------:R-:W-:Y:S01]  /*47e0*/  FMUL.FTZ R30, R30, R176.reuse ;  /* 0x000000b01e1e7220 */ /* 0x080fe20000410000 */
[-C--:B------:R-:W-:Y:S01]  /*47f0*/  FMUL.FTZ R31, R31, R176.reuse ;  /* 0x000000b01f1f7220 */ /* 0x080fe20000410000 */
[-C--:B------:R-:W-:Y:S01]  /*4800*/  FMUL.FTZ R34, R34, R176.reuse ;  /* 0x000000b022227220 */ /* 0x080fe20000410000 */
[----:B------:R-:W-:Y:S01]  /*4810*/  FADD.FTZ R5, R196, R5 ;  /* 0x00000005c4057221 */ /* 0x000fe20000010000 */
        /* <DEDUP_REMOVED lines=34> */
[----:B-1----:R-:W-:Y:S01]  /*4a40*/  FADD.FTZ R5, R23, R154 ;  /* 0x0000009a17057221 */ /* 0x002fe20000010000 */
[----:B------:R-:W-:Y:S01]  /*4a50*/  F2FP.BF16.F32.PACK_AB R154, R211, R198 ;  /* 0x000000c6d39a723e */ /* 0x000fe200000010ff */
[-C--:B------:R-:W-:Y:S01]  /*4a60*/  FMUL.FTZ R82, R82, R176.reuse ;  /* 0x000000b052527220 */ /* 0x080fe20000410000 */
[-C--:B------:R-:W-:Y:S01]  /*4a70*/  FMUL.FTZ R83, R83, R176.reuse ;  /* 0x000000b053537220 */ /* 0x080fe20000410000 */
[-C--:B------:R-:W-:Y:S01]  /*4a80*/  FMUL.FTZ R86, R86, R176.reuse ;  /* 0x000000b056567220 */ /* 0x080fe20000410000 */
[-C--:B------:R-:W-:Y:S01]  /*4a90*/  FMUL.FTZ R87, R87, R176.reuse ;  /* 0x000000b057577220 */ /* 0x080fe20000410000 */
[----:B------:R-:W-:Y:S01]  /*4aa0*/  FMUL.FTZ R90, R90, R176 ;  /* 0x000000b05a5a7220 */ /* 0x000fe20000410000 */
[----:B------:R-:W-:Y:S01]  /*4ab0*/  MUFU.EX2 R162, R162 ;  /* 0x000000a200a27308 */ /* 0x000fe20000000800 */
        /* <DEDUP_REMOVED lines=40> */
[----:B0-----:R-:W-:Y:S01]  /*4d40*/  FFMA.FTZ R172, R178, UR10, -R152 ;  /* 0x0000000ab2ac7c23 */ /* 0x001fe20008010898 */
[----:B------:R-:W-:Y:S01]  /*4d50*/  FADD.FTZ R178, R162, R153 ;  /* 0x00000099a2b27221 */ /* 0x000fe20000010000 */
[----:B-1----:R-:W-:Y:S01]  /*4d60*/  FADD.FTZ R158, R170, R5 ;  /* 0x00000005aa9e7221 */ /* 0x002fe20000010000 */
[----:B------:R-:W-:-:S02]  /*4d70*/  F2FP.BF16.F32.PACK_AB R153, R10, R161 ;  /* 0x000000a10a99723e */ /* 0x000fc400000010ff */
[----:B------:R-:W-:Y:S01]  /*4d80*/  FADD.FTZ R11, R195, R178 ;  /* 0x000000b2c30b7221 */ /* 0x000fe20000010000 */
[----:B------:R-:W-:Y:S01]  /*4d90*/  F2FP.BF16.F32.PACK_AB R161, R164, R23 ;  /* 0x00000017a4a1723e */ /* 0x000fe200000010ff */
[----:B------:R-:W0:Y:S01]  /*4da0*/  MUFU.EX2 R165, R165 ;  /* 0x000000a500a57308 */ /* 0x000e220000000800 */
[----:B------:R-:W-:Y:S02]  /*4db0*/  F2FP.BF16.F32.PACK_AB R163, R170, R163 ;  /* 0x000000a3aaa3723e */ /* 0x000fe400000010ff */
[----:B------:R-:W-:Y:S02]  /*4dc0*/  F2FP.BF16.F32.PACK_AB R152, R203, R192 ;  /* 0x000000c0cb98723e */ /* 0x000fe400000010ff */
[----:B------:R-:W-:-:S03]  /*4dd0*/  F2FP.BF16.F32.PACK_AB R162, R195, R162 ;  /* 0x000000a2c3a2723e */ /* 0x000fc600000010ff */
[----:B------:R-:W1:Y:S01]  /*4de0*/  MUFU.EX2 R201, R201 ;  /* 0x000000c900c97308 */ /* 0x000e620000000800 */
[----:B--2---:R-:W-:-:S07]  /*4df0*/  FADD.FTZ R178, R20, R11 ;  /* 0x0000000b14b27221 */ /* 0x004fce0000010000 */
[----:B------:R-:W2:Y:S01]  /*4e00*/  MUFU.EX2 R172, R172 ;  /* 0x000000ac00ac7308 */ /* 0x000ea20000000800 */
[----:B0-----:R-:W-:Y:S01]  /*4e10*/  FADD.FTZ R5, R165, R158 ;  /* 0x0000009ea5057221 */ /* 0x001fe20000010000 */
[----:B------:R-:W-:-:S06]  /*4e20*/  F2FP.BF16.F32.PACK_AB R158, R196, R189 ;  /* 0x000000bdc49e723e */ /* 0x000fcc00000010ff */
        /* <DEDUP_REMOVED lines=25> */
[----:B------:R-:W-:Y:S02]  /*4fc0*/  F2FP.BF16.F32.PACK_AB R169, R174, R169 ;  /* 0x000000a9aea9723e */ /* 0x000fe400000010ff */
[----:B------:R-:W-:-:S04]  /*4fd0*/  F2FP.BF16.F32.PACK_AB R174, R7, R8 ;  /* 0x0000000807ae723e */ /* 0x000fc800000010ff */
        /* <DEDUP_REMOVED lines=16> */
[----:B------:R-:W-:-:S03]  /*50e0*/  F2FP.BF16.F32.PACK_AB R172, R194, R9 ;  /* 0x00000009c2ac723e */ /* 0x000fc600000010ff */
[----:B------:R-:W-:-:S03]  /*50f0*/  FADD.FTZ R10, R8, R5 ;  /* 0x00000005080a7221 */ /* 0x000fc60000010000 */
[----:B------:R-:W2:Y:S01]  /*5100*/  MUFU.EX2 R188, R188 ;  /* 0x000000bc00bc7308 */ /* 0x000ea20000000800 */
[C---:B0-----:R-:W-:Y:S01]  /*5110*/  FADD.FTZ R6, R186.reuse, R11 ;  /* 0x0000000bba067221 */ /* 0x041fe20000010000 */
[----:B------:R-:W-:-:S03]  /*5120*/  F2FP.BF16.F32.PACK_AB R173, R186, R173 ;  /* 0x000000adbaad723e */ /* 0x000fc600000010ff */
[----:B-1----:R-:W-:Y:S01]  /*5130*/  FADD.FTZ R5, R175, R6 ;  /* 0x00000006af057221 */ /* 0x002fe20000010000 */
[----:B------:R-:W-:-:S03]  /*5140*/  FADD.FTZ R6, R7, R10 ;  /* 0x0000000a07067221 */ /* 0x000fc60000010000 */
[C---:B--2---:R-:W-:Y:S01]  /*5150*/  FADD.FTZ R5, R188.reuse, R5 ;  /* 0x00000005bc057221 */ /* 0x044fe20000010000 */
[----:B------:R-:W-:Y:S01]  /*5160*/  F2FP.BF16.F32.PACK_AB R175, R188, R175 ;  /* 0x000000afbcaf723e */ /* 0x000fe200000010ff */
[----:B------:R-:W-:Y:S06]  /*5170*/  @!P0 BRA `(.L_x_9054) ;  /* 0x0000000000048947 */ /* 0x000fec0003800000 */
[----:B------:R-:W-:Y:S01]  /*5180*/  BPT.TRAP 0x1 ;  /* 0x000000040000795c */ /* 0x000fe20000300000 */
.L_x_9054:
[----:B------:R-:W-:-:S04]  /*5190*/  MOV R7, UR27 ;  /* 0x0000001b00077c02 */ /* 0x000fc80008000f00 */
[----:B------:R0:W1:Y:S01]  /*51a0*/  SYNCS.PHASECHK.TRANS64.TRYWAIT P2, [UR25+0x22850], R7 ;  /* 0x02285007ff0075a7 */ /* 0x0000620008040159 */
[----:B------:R-:W-:Y:S05]  /*51b0*/  @!P0 BRA `(.L_x_9055) ;  /* 0x0000000000048947 */ /* 0x000fea0003800000 */
[----:B------:R-:W-:Y:S01]  /*51c0*/  BPT.TRAP 0x1 ;  /* 0x000000040000795c */ /* 0x000fe20000300000 */
.L_x_9055:
[----:B0-----:R-:W-:Y:S01]  /*51d0*/  VIADD R7, R202, 0x8 ;  /* 0x00000008ca077836 */ /* 0x001fe20000000000 */
[----:B-1----:R-:W-:Y:S06]  /*51e0*/  @P2 BRA `(.L_x_9056) ;  /* 0x00000000000c2947 */ /* 0x002fec0003800000 */
[----:B------:R-:W-:-:S04]  /*51f0*/  IMAD.U32 R8, RZ, RZ, UR27 ;  /* 0x0000001bff087e24 */ /* 0x000fc8000f8e00ff */
[----:B------:R-:W0:Y:S02]  /*5200*/  SYNCS.PHASECHK.TRANS64.TRYWAIT P2, [UR25+0x22850], R8 ;  /* 0x02285008ff0075a7 */ /* 0x000e240008040159 */
[----:B0-----:R-:W-:Y:S05]  /*5210*/  @!P2 BRA `(.L_x_9057) ;  /* 0x000000680074a947 */ /* 0x001fea0003800000 */
.L_x_9056:
[----:B------:R1:W-:Y:S01]  /*5220*/  BAR.SYNC.DEFER_BLOCKING R7, 0x100 ;  /* 0x000400070000751d */ /* 0x0003e20000010000 */
[----:B------:R-:W-:-:S05]  /*5230*/  UIMAD UR11, UR37, 0xc00, UR21 ;  /* 0x00000c00250b78a4 */ /* 0x000fca000f8e0215 */
[----:B------:R-:W-:Y:S02]  /*5240*/  UMOV UR7, 0x40000040 ;  /* 0x4000004000077882 */ /* 0x000fe40000000000 */
[----:B------:R-:W-:Y:S01]  /*5250*/  UMOV UR6, UR11 ;  /* 0x0000000b00067c82 */ /* 0x000fe20008000000 */
[----:B------:R-:W-:-:S06]  /*5260*/  WARPGROUP.ARRIVE ;  /* 0x00000000000079c5 */ /* 0x000fcc0000000000 */
        /* <DEDUP_REMOVED lines=32> */
[----:B-1----:R-:W-:Y:S05]  /*5470*/  @!P0 BRA `(.L_x_9058) ;  /* 0x0000000000048947 */ /* 0x002fea0003800000 */
[----:B------:R-:W-:Y:S01]  /*5480*/  BPT.TRAP 0x1 ;  /* 0x000000040000795c */ /* 0x000fe20000300000 */
.L_x_9058:
[----:B------:R-:W-:Y:S01]  /*5490*/  UIADD3 UR25, UR25, 0x22860, URZ ;  /* 0x0002286019197890 */ /* 0x000fe2000fffe03f */
[----:B------:R-:W-:Y:S02]  /*54a0*/  IMAD.MOV.U32 R7, RZ, RZ, R4 ;  /* 0x000000ffff077224 */ /* 0x000fe400078e0004 */
[----:B0-----:R-:W-:Y:S01]  /*54b0*/  IMAD.MOV.U32 R8, RZ, RZ, R3 ;  /* 0x000000ffff087224 */ /* 0x001fe200078e0003 */
[----:B------:R-:W-:-:S09]  /*54c0*/  UPRMT UR25, UR24, 0x654, UR25 ;  /* 0x0000065418197896 */ /* 0x000fd20008000019 */
[----:B------:R-:W-:Y:S01]  /*54d0*/  SYNCS.ARRIVE.TRANS64.RED.A1T0 RZ, [UR25], RZ ;  /* 0x000000ffffff79a7 */ /* 0x000fe20008100419 */
[----:B------:R-:W-:Y:S05]  /*54e0*/  @P1 BRA `(.L_x_9059) ;  /* 0xffffffdc00241947 */ /* 0x000fea000383ffff */
.L_x_9048:
[----:B------:R-:W4:Y:S01]  /*54f0*/  SHFL.BFLY PT, R7, R6, 0x2, 0x1f ;  /* 0x0c401f0006077f89 */ /* 0x000f2200000e0000 */
[----:B------:R-:W0:Y:S01]  /*5500*/  S2UR UR6, SR_SWINHI ;  /* 0x00000000000679c3 */ /* 0x000e220000002f00 */
[----:B------:R-:W-:Y:S01]  /*5510*/  IMAD.U32 R12, RZ, RZ, UR10 ;  /* 0x0000000aff0c7e24 */ /* 0x000fe2000f8e00ff */
[----:B------:R-:W-:Y:S01]  /*5520*/  ULDC.64 UR8, c[0x0][0xae8] ;  /* 0x0002ba0000087ab9 */ /* 0x000fe20000000a00 */
[----:B------:R-:W1:Y:S01]  /*5530*/  SHFL.BFLY PT, R10, R5, 0x2, 0x1f ;  /* 0x0c401f00050a7f89 */ /* 0x000e6200000e0000 */
[----:B------:R-:W-:Y:S01]  /*5540*/  IMAD.U32 R22, RZ, RZ, UR10 ;  /* 0x0000000aff167e24 */ /* 0x000fe2000f8e00ff */
[----:B------:R-:W-:-:S03]  /*5550*/  ULDC UR10, c[0x0][0xc44] ;  /* 0x00031100000a7ab9 */ /* 0x000fc60000000800 */
[----:B------:R2:W-:Y:S08]  /*5560*/  BAR.ARV R0, 0x100 ;  /* 0x000400000000751d */ /* 0x0005f00000002000 */
[----:B------:R-:W3:Y:S01]  /*5570*/  LDC R211, c[0x0][0xbe8] ;  /* 0x0002fa00ffd37b82 */ /* 0x000ee20000000800 */
[----:B--2---:R-:W-:Y:S02]  /*5580*/  IMAD.MOV.U32 R0, RZ, RZ, RZ ;  /* 0x000000ffff007224 */ /* 0x004fe400078e00ff */
[----:B----4-:R-:W-:Y:S01]  /*5590*/  FADD.FTZ R7, R7, R6 ;  /* 0x0000000607077221 */ /* 0x010fe20000010000 */
[----:B------:R-:W-:Y:S01]  /*55a0*/  UMOV UR4, UR22 ;  /* 0x0000001600047c82 */ /* 0x000fe20008000000 */
[----:B0-----:R-:W-:Y:S01]  /*55b0*/  UMOV UR5, UR6 ;  /* 0x0000000600057c82 */ /* 0x001fe20008000000 */
[----:B------:R-:W-:Y:S01]  /*55c0*/  IMAD.MOV.U32 R6, RZ, RZ, -0x800000 ;  /* 0xff800000ff067424 */ /* 0x000fe200078e00ff */
[----:B------:R-:W-:Y:S01]  /*55d0*/  ULDC.64 UR6, c[0x0][0xb90] ;  /* 0x0002e40000067ab9 */ /* 0x000fe20000000a00 */
[----:B-1----:R-:W-:Y:S01]  /*55e0*/  FADD.FTZ R10, R10, R5 ;  /* 0x000000050a0a7221 */ /* 0x002fe20000010000 */
[----:B---3--:R-:W0:Y:S01]  /*55f0*/  SHFL.BFLY PT, R8, R7, 0x1, 0x1f ;  /* 0x0c201f0007087f89 */ /* 0x008e2200000e0000 */
[----:B------:R-:W-:-:S02]  /*5600*/  IMAD.U32 R11, RZ, RZ, UR5 ;  /* 0x00000005ff0b7e24 */ /* 0x000fc4000f8e00ff */
[----:B------:R-:W-:Y:S01]  /*5610*/  IMAD.MOV.U32 R5, RZ, RZ, -0x800000 ;  /* 0xff800000ff057424 */ /* 0x000fe200078e00ff */
[----:B------:R-:W1:Y:S01]  /*5620*/  SHFL.BFLY PT, R9, R10, 0x1, 0x1f ;  /* 0x0c201f000a097f89 */ /* 0x000e6200000e0000 */
[----:B0-----:R-:W-:Y:S01]  /*5630*/  FADD.FTZ R13, R7, R8 ;  /* 0x00000008070d7221 */ /* 0x001fe20000010000 */
[----:B------:R-:W-:Y:S02]  /*5640*/  IMAD.MOV.U32 R8, RZ, RZ, RZ ;  /* 0x000000ffff087224 */ /* 0x000fe400078e00ff */
[----:B-1----:R-:W-:Y:S01]  /*5650*/  FADD.FTZ R14, R10, R9 ;  /* 0x000000090a0e7221 */ /* 0x002fe20000010000 */
[----:B------:R-:W-:Y:S08]  /*5660*/  BAR.ARV 0x8, 0x180 ;  /* 0x0206000000007b1d */ /* 0x000ff00000002000 */
[----:B------:R-:W-:Y:S01]  /*5670*/  BAR.SYNC.DEFER_BLOCKING 0x1, 0x100 ;  /* 0x0044000000007b1d */ /* 0x000fe20000010000 */
[----:B------:R-:W-:Y:S01]  /*5680*/  FSETP.NE.FTZ.AND P0, PT, R13, RZ, PT ;  /* 0x000000ff0d00720b */ /* 0x000fe20003f15000 */
[----:B------:R-:W-:Y:S01]  /*5690*/  IMAD.U32 R10, RZ, RZ, UR4 ;  /* 0x00000004ff0a7e24 */ /* 0x000fe2000f8e00ff */
[----:B------:R-:W-:Y:S01]  /*56a0*/  FSETP.NE.FTZ.AND P1, PT, R14, RZ, PT ;  /* 0x000000ff0e00720b */ /* 0x000fe20003f35000 */
[----:B------:R-:W-:Y:S01]  /*56b0*/  UIADD3 UR4, -UR43, URZ, URZ ;  /* 0x0000003f2b047290 */ /* 0x000fe2000fffe13f */
[----:B------:R-:W-:-:S03]  /*56c0*/  LEA R9, R200, R2, 0x6 ;  /* 0x00000002c8097211 */ /* 0x000fc600078e30ff */
[----:B------:R-:W-:-:S04]  /*56d0*/  UIMAD UR10, UR10, UR4, UR40 ;  /* 0x000000040a0a72a4 */ /* 0x000fc8000f8e0228 */
[----:B------:R-:W-:Y:S02]  /*56e0*/  USHF.R.S32.HI UR11, URZ, 0x1f, UR10 ;  /* 0x0000001f3f0b7899 */ /* 0x000fe4000801140a */
[----:B------:R-:W0:Y:S01]  /*56f0*/  @P0 MUFU.RCP R8, R13 ;  /* 0x0000000d00080308 */ /* 0x000e220000001000 */
[----:B------:R-:W-:Y:S01]  /*5700*/  @P0 FMUL.FTZ R12, R12, 0.69314718246459960938 ;  /* 0x3f3172180c0c0820 */ /* 0x000fe20000410000 */
[----:B------:R-:W-:Y:S01]  /*5710*/  @P1 FMUL.FTZ R22, R22, 0.69314718246459960938 ;  /* 0x3f31721816161820 */ /* 0x000fe20000410000 */
[----:B------:R-:W-:Y:S02]  /*5720*/  UIMAD.WIDE.U32 UR4, UR10, UR6, URZ ;  /* 0x000000060a0472a5 */ /* 0x000fe4000f8e003f */
[----:B------:R-:W-:-:S03]  /*5730*/  UIMAD UR6, UR11, UR6, URZ ;  /* 0x000000060b0672a4 */ /* 0x000fc6000f8e023f */
[----:B------:R-:W-:Y:S01]  /*5740*/  @P1 MUFU.RCP R0, R14 ;  /* 0x0000000e00001308 */ /* 0x000fe20000001000 */
[----:B------:R-:W-:Y:S02]  /*5750*/  UIMAD UR6, UR10, UR7, UR6 ;  /* 0x000000070a0672a4 */ /* 0x000fe4000f8e0206 */
[----:B------:R-:W-:-:S05]  /*5760*/  USHF.R.S32.HI UR7, URZ, 0x1f, UR43 ;  /* 0x0000001f3f077899 */ /* 0x000fca000801142b */
[----:B------:R-:W1:Y:S01]  /*5770*/  @P0 MUFU.LG2 R13, R13 ;  /* 0x0000000d000d0308 */ /* 0x000e620000000c00 */
[-C--:B0-----:R-:W-:Y:S01]  /*5780*/  FMUL.FTZ R180, R29, R8.reuse ;  /* 0x000000081db47220 */ /* 0x081fe20000410000 */
[-C--:B------:R-:W-:Y:S01]  /*5790*/  FMUL.FTZ R25, R25, R8.reuse ;  /* 0x0000000819197220 */ /* 0x080fe20000410000 */
[-C--:B------:R-:W-:Y:S01]  /*57a0*/  FMUL.FTZ R24, R24, R8.reuse ;  /* 0x0000000818187220 */ /* 0x080fe20000410000 */
[-C--:B------:R-:W-:Y:S01]  /*57b0*/  FMUL.FTZ R28, R28, R8.reuse ;  /* 0x000000081c1c7220 */ /* 0x080fe20000410000 */
[-C--:B------:R-:W-:Y:S01]  /*57c0*/  FMUL.FTZ R33, R33, R8.reuse ;  /* 0x0000000821217220 */ /* 0x080fe20000410000 */
[-C--:B------:R-:W-:Y:S01]  /*57d0*/  FMUL.FTZ R32, R32, R8.reuse ;  /* 0x0000000820207220 */ /* 0x080fe20000410000 */
[-C--:B------:R-:W-:Y:S01]  /*57e0*/  FMUL.FTZ R29, R37, R8.reuse ;  /* 0x00000008251d7220 */ /* 0x080fe20000410000 */
[----:B------:R-:W0:Y:S01]  /*57f0*/  @P1 MUFU.LG2 R14, R14 ;  /* 0x0000000e000e1308 */ /* 0x000e220000000c00 */
        /* <DEDUP_REMOVED lines=57> */
[----:B------:R-:W-:-:S04]  /*5b90*/  IMAD.WIDE R8, R9, 0x2, R10 ;  /* 0x0000000209087825 */ /* 0x000fc800078e020a */
[----:B-1----:R-:W-:Y:S01]  /*5ba0*/  @P0 FMUL.FTZ R13, R13, 0.69314718246459960938 ;  /* 0x3f3172180d0d0820 */ /* 0x002fe20000410000 */
[----:B0-----:R-:W-:Y:S01]  /*5bb0*/  @P1 FMUL.FTZ R15, R14, 0.69314718246459960938 ;  /* 0x3f3172180e0f1820 */ /* 0x001fe20000410000 */
[----:B------:R-:W-:Y:S01]  /*5bc0*/  FMUL.FTZ R7, R99, R0 ;  /* 0x0000000063077220 */ /* 0x000fe20000410000 */
[----:B------:R-:W-:-:S04]  /*5bd0*/  IMAD.WIDE R10, R210, 0x2, R10 ;  /* 0x00000002d20a7825 */ /* 0x000fc800078e020a */
[----:B------:R-:W-:Y:S01]  /*5be0*/  FMUL.FTZ R77, R103, R0 ;  /* 0x00000000674d7220 */ /* 0x000fe20000410000 */
[----:B------:R-:W-:Y:S01]  /*5bf0*/  @P0 FFMA.FTZ R6, R12, R3, R13 ;  /* 0x000000030c060223 */ /* 0x000fe2000001000d */
[----:B------:R-:W-:Y:S01]  /*5c00*/  @P1 FFMA.FTZ R5, R22, R4, R15 ;  /* 0x0000000416051223 */ /* 0x000fe2000001000f */
[-C--:B------:R-:W-:Y:S01]  /*5c10*/  FMUL.FTZ R167, R127, R0.reuse ;  /* 0x000000007fa77220 */ /* 0x080fe20000410000 */
[C---:B------:R-:W-:Y:S01]  /*5c20*/  IADD3 R21, P3, R10.reuse, 0xc060, RZ ;  /* 0x0000c0600a157810 */ /* 0x040fe20007f7e0ff */
[-C--:B------:R-:W-:Y:S01]  /*5c30*/  FMUL.FTZ R169, R131, R0.reuse ;  /* 0x0000000083a97220 */ /* 0x080fe20000410000 */
[C---:B------:R-:W-:Y:S01]  /*5c40*/  IADD3 R103, P4, R10.reuse, 0xc040, RZ ;  /* 0x0000c0400a677810 */ /* 0x040fe20007f9e0ff */
[-C--:B------:R-:W-:Y:S01]  /*5c50*/  FMUL.FTZ R171, R135, R0.reuse ;  /* 0x0000000087ab7220 */ /* 0x080fe20000410000 */
[----:B------:R-:W-:Y:S01]  /*5c60*/  LOP3.LUT R20, R21, 0x380, RZ, 0xc0, !PT ;  /* 0x0000038015147812 */ /* 0x000fe200078ec0ff */
[-C--:B------:R-:W-:Y:S01]  /*5c70*/  FMUL.FTZ R173, R139, R0.reuse ;  /* 0x000000008bad7220 */ /* 0x080fe20000410000 */
[----:B------:R-:W-:Y:S01]  /*5c80*/  IADD3 R52, P5, R10, 0xc020, RZ ;  /* 0x0000c0200a347810 */ /* 0x000fe20007fbe0ff */
[-C--:B------:R-:W-:Y:S01]  /*5c90*/  FMUL.FTZ R175, R143, R0.reuse ;  /* 0x000000008faf7220 */ /* 0x080fe20000410000 */
[----:B------:R-:W-:Y:S01]  /*5ca0*/  SHF.R.U64 R20, R20, 0x3, RZ ;  /* 0x0000000314147819 */ /* 0x000fe200000012ff */
[-C--:B------:R-:W-:Y:S01]  /*5cb0*/  FMUL.FTZ R177, R147, R0.reuse ;  /* 0x0000000093b17220 */ /* 0x080fe20000410000 */
[----:B------:R-:W-:Y:S01]  /*5cc0*/  IADD3 R99, P6, R10, 0xc000, RZ ;  /* 0x0000c0000a637810 */ /* 0x000fe20007fde0ff */
[--C-:B------:R-:W-:Y:S01]  /*5cd0*/  IMAD.X R23, RZ, RZ, R11.reuse, P4 ;  /* 0x000000ffff177224 */ /* 0x100fe200020e060b */
[----:B------:R-:W-:Y:S01]  /*5ce0*/  LOP3.LUT R20, R20, R21, RZ, 0x3c, !PT ;  /* 0x0000001514147212 */ /* 0x000fe200078e3cff */
[--C-:B------:R-:W-:Y:S01]  /*5cf0*/  IMAD.X R127, RZ, RZ, R11.reuse, P5 ;  /* 0x000000ffff7f7224 */ /* 0x100fe200028e060b */
[C---:B------:R-:W-:Y:S01]  /*5d00*/  IADD3 R73, P0, R10.reuse, 0x8060, RZ ;  /* 0x000080600a497810 */ /* 0x040fe20007f1e0ff */
[--C-:B------:R-:W-:Y:S01]  /*5d10*/  IMAD.X R131, RZ, RZ, R11.reuse, P6 ;  /* 0x000000ffff837224 */ /* 0x100fe200030e060b */
[C---:B------:R-:W-:Y:S01]  /*5d20*/  IADD3 R13, P1, R10.reuse, 0x20, RZ ;  /* 0x000000200a0d7810 */ /* 0x040fe20007f3e0ff */
[-C--:B------:R-:W-:Y:S01]  /*5d30*/  FMUL.FTZ R179, R151, R0.reuse ;  /* 0x0000000097b37220 */ /* 0x080fe20000410000 */
[C---:B------:R-:W-:Y:S01]  /*5d40*/  IADD3 R69, P2, R10.reuse, 0x8040, RZ ;  /* 0x000080400a457810 */ /* 0x040fe20007f5e0ff */
[--C-:B------:R-:W-:Y:S01]  /*5d50*/  IMAD.X R135, RZ, RZ, R11.reuse, P0 ;  /* 0x000000ffff877224 */ /* 0x100fe200000e060b */
[-C--:B------:R-:W-:Y:S01]  /*5d60*/  IADD3.X R21, RZ, R11.reuse, RZ, P3, !PT ;  /* 0x0000000bff157210 */ /* 0x080fe20001ffe4ff */
[--C-:B------:R-:W-:Y:S01]  /*5d70*/  IMAD.X R139, RZ, RZ, R11.reuse, P1 ;  /* 0x000000ffff8b7224 */ /* 0x100fe200008e060b */
[C---:B------:R-:W-:Y:S01]  /*5d80*/  LOP3.LUT R165, R10.reuse, 0x380, RZ, 0xc0, !PT ;  /* 0x000003800aa57812 */ /* 0x040fe200078ec0ff */
[--C-:B------:R-:W-:Y:S01]  /*5d90*/  IMAD.X R143, RZ, RZ, R11.reuse, P2 ;  /* 0x000000ffff8f7224 */ /* 0x100fe200010e060b */
[----:B------:R-:W-:Y:S01]  /*5da0*/  IADD3 R14, P3, R10, 0x8020, RZ ;  /* 0x000080200a0e7810 */ /* 0x000fe20007f7e0ff */
[-C--:B------:R-:W-:Y:S01]  /*5db0*/  FMUL.FTZ R170, R130, R0.reuse ;  /* 0x0000000082aa7220 */ /* 0x080fe20000410000 */
[----:B------:R-:W-:Y:S01]  /*5dc0*/  IADD3 R65, P4, R10, 0x8000, RZ ;  /* 0x000080000a417810 */ /* 0x000fe20007f9e0ff */
[-C--:B------:R-:W-:Y:S01]  /*5dd0*/  FMUL.FTZ R168, R126, R0.reuse ;  /* 0x000000007ea87220 */ /* 0x080fe20000410000 */
[----:B------:R-:W-:Y:S01]  /*5de0*/  IADD3 R61, P5, R10, 0x4060, RZ ;  /* 0x000040600a3d7810 */ /* 0x000fe20007fbe0ff */
[-C--:B------:R-:W-:Y:S01]  /*5df0*/  FMUL.FTZ R172, R134, R0.reuse ;  /* 0x0000000086ac7220 */ /* 0x080fe20000410000 */
[C---:B------:R-:W-:Y:S01]  /*5e00*/  IADD3 R15, P6, R10.reuse, 0x40, RZ ;  /* 0x000000400a0f7810 */ /* 0x040fe20007fde0ff */
[--C-:B------:R-:W-:Y:S01]  /*5e10*/  IMAD.X R151, RZ, RZ, R11.reuse, P4 ;  /* 0x000000ffff977224 */ /* 0x100fe200020e060b */
[C---:B------:R-:W-:Y:S01]  /*5e20*/  IADD3 R12, P0, R10.reuse, 0x4040, RZ ;  /* 0x000040400a0c7810 */ /* 0x040fe20007f1e0ff */
[--C-:B------:R-:W-:Y:S01]  /*5e30*/  IMAD.X R153, RZ, RZ, R11.reuse, P5 ;  /* 0x000000ffff997224 */ /* 0x100fe200028e060b */
[C---:B------:R-:W-:Y:S01]  /*5e40*/  IADD3 R57, P1, R10.reuse, 0x4020, RZ ;  /* 0x000040200a397810 */ /* 0x040fe20007f3e0ff */
[--C-:B------:R-:W-:Y:S01]  /*5e50*/  IMAD.X R155, RZ, RZ, R11.reuse, P6 ;  /* 0x000000ffff9b7224 */ /* 0x100fe200030e060b */
[C---:B------:R-:W-:Y:S01]  /*5e60*/  IADD3 R53, P2, R10.reuse, 0x4000, RZ ;  /* 0x000040000a357810 */ /* 0x040fe20007f5e0ff */
[--C-:B------:R-:W-:Y:S01]  /*5e70*/  IMAD.X R157, RZ, RZ, R11.reuse, P0 ;  /* 0x000000ffff9d7224 */ /* 0x100fe200000e060b */
[-C--:B------:R-:W-:Y:S01]  /*5e80*/  IADD3.X R147, RZ, R11.reuse, RZ, P3, !PT ;  /* 0x0000000bff937210 */ /* 0x080fe20001ffe4ff */
[--C-:B------:R-:W-:Y:S01]  /*5e90*/  IMAD.X R159, RZ, RZ, R11.reuse, P1 ;  /* 0x000000ffff9f7224 */ /* 0x100fe200008e060b */
[----:B------:R-:W-:Y:S01]  /*5ea0*/  SHF.R.U64 R165, R165, 0x3, RZ ;  /* 0x00000003a5a57819 */ /* 0x000fe200000012ff */
[--C-:B------:R-:W-:Y:S01]  /*5eb0*/  IMAD.X R161, RZ, RZ, R11.reuse, P2 ;  /* 0x000000ffffa17224 */ /* 0x100fe200010e060b */
[----:B------:R-:W-:Y:S01]  /*5ec0*/  IADD3 R3, P3, R10, 0x60, RZ ;  /* 0x000000600a037810 */ /* 0x000fe20007f7e0ff */
[----:B------:R-:W-:Y:S01]  /*5ed0*/  FMUL.FTZ R174, R138, R0 ;  /* 0x000000008aae7220 */ /* 0x000fe20000410000 */
[----:B------:R-:W-:Y:S01]  /*5ee0*/  LOP3.LUT R164, R165, R10, RZ, 0x3c, !PT ;  /* 0x0000000aa5a47212 */ /* 0x000fe200078e3cff */
[----:B------:R-:W-:Y:S01]  /*5ef0*/  IMAD.MOV.U32 R165, RZ, RZ, R11 ;  /* 0x000000ffffa57224 */ /* 0x000fe200078e000b */
[----:B------:R-:W-:Y:S01]  /*5f00*/  LOP3.LUT R4, R99, 0x380, RZ, 0xc0, !PT ;  /* 0x0000038063047812 */ /* 0x000fe200078ec0ff */
[-C--:B------:R-:W-:Y:S01]  /*5f10*/  FMUL.FTZ R176, R142, R0.reuse ;  /* 0x000000008eb07220 */ /* 0x080fe20000410000 */
[----:B------:R-:W-:Y:S01]  /*5f20*/  IADD3.X R163, RZ, R11, RZ, P3, !PT ;  /* 0x0000000bffa37210 */ /* 0x000fe20001ffe4ff */
[-C--:B------:R-:W-:Y:S01]  /*5f30*/  FMUL.FTZ R27, R27, R0.reuse ;  /* 0x000000001b1b7220 */ /* 0x080fe20000410000 */
[----:B------:R-:W-:Y:S01]  /*5f40*/  LOP3.LUT R11, R52, 0x380, RZ, 0xc0, !PT ;  /* 0x00000380340b7812 */ /* 0x000fe200078ec0ff */
[-C--:B------:R-:W-:Y:S01]  /*5f50*/  FMUL.FTZ R26, R26, R0.reuse ;  /* 0x000000001a1a7220 */ /* 0x080fe20000410000 */
[----:B------:R-:W-:Y:S01]  /*5f60*/  SHF.R.U64 R4, R4, 0x3, RZ ;  /* 0x0000000304047819 */ /* 0x000fe200000012ff */
[-C--:B------:R-:W-:Y:S01]  /*5f70*/  FMUL.FTZ R31, R31, R0.reuse ;  /* 0x000000001f1f7220 */ /* 0x080fe20000410000 */
[----:B------:R-:W-:Y:S01]  /*5f80*/  LOP3.LUT R10, R73, 0x380, RZ, 0xc0, !PT ;  /* 0x00000380490a7812 */ /* 0x000fe200078ec0ff */
[-C--:B------:R-:W-:Y:S01]  /*5f90*/  FMUL.FTZ R30, R30, R0.reuse ;  /* 0x000000001e1e7220 */ /* 0x080fe20000410000 */
[----:B------:R-:W-:Y:S01]  /*5fa0*/  SHF.R.U64 R11, R11, 0x3, RZ ;  /* 0x000000030b0b7819 */ /* 0x000fe200000012ff */
[-C--:B------:R-:W-:Y:S01]  /*5fb0*/  FMUL.FTZ R35, R35, R0.reuse ;  /* 0x0000000023237220 */ /* 0x080fe20000410000 */
[----:B------:R-:W-:Y:S01]  /*5fc0*/  LOP3.LUT R130, R4, R99, RZ, 0x3c, !PT ;  /* 0x0000006304827212 */ /* 0x000fe200078e3cff */
[-C--:B------:R-:W-:Y:S01]  /*5fd0*/  FMUL.FTZ R34, R34, R0.reuse ;  /* 0x0000000022227220 */ /* 0x080fe20000410000 */
[----:B------:R-:W-:Y:S01]  /*5fe0*/  SHF.R.U64 R10, R10, 0x3, RZ ;  /* 0x000000030a0a7819 */ /* 0x000fe200000012ff */
[-C--:B------:R-:W-:Y:S01]  /*5ff0*/  FMUL.FTZ R39, R39, R0.reuse ;  /* 0x0000000027277220 */ /* 0x080fe20000410000 */
[----:B------:R-:W-:Y:S01]  /*6000*/  LOP3.LUT R4, R13, 0x380, RZ, 0xc0, !PT ;  /* 0x000003800d047812 */ /* 0x000fe200078ec0ff */
[----:B------:R-:W-:Y:S01]  /*6010*/  FMUL.FTZ R38, R38, R0 ;  /* 0x0000000026267220 */ /* 0x000fe20000410000 */
[----:B------:R-:W-:Y:S01]  /*6020*/  LOP3.LUT R126, R11, R52, RZ, 0x3c, !PT ;  /* 0x000000340b7e7212 */ /* 0x000fe200078e3cff */
[-C--:B------:R-:W-:Y:S01]  /*6030*/  FMUL.FTZ R43, R43, R0.reuse ;  /* 0x000000002b2b7220 */ /* 0x080fe20000410000 */
[----:B------:R-:W-:Y:S01]  /*6040*/  LOP3.LUT R52, R69, 0x380, RZ, 0xc0, !PT ;  /* 0x0000038045347812 */ /* 0x000fe200078ec0ff */
[-C--:B------:R-:W-:Y:S01]  /*6050*/  FMUL.FTZ R42, R42, R0.reuse ;  /* 0x000000002a2a7220 */ /* 0x080fe20000410000 */
[----:B------:R-:W-:Y:S01]  /*6060*/  LOP3.LUT R134, R10, R73, RZ, 0x3c, !PT ;  /* 0x000000490a867212 */ /* 0x000fe200078e3cff */
[-C--:B------:R-:W-:Y:S01]  /*6070*/  FMUL.FTZ R47, R47, R0.reuse ;  /* 0x000000002f2f7220 */ /* 0x080fe20000410000 */
[----:B------:R-:W-:Y:S01]  /*6080*/  SHF.R.U64 R4, R4, 0x3, RZ ;  /* 0x0000000304047819 */ /* 0x000fe200000012ff */
[-C--:B------:R-:W-:Y:S01]  /*6090*/  FMUL.FTZ R46, R46, R0.reuse ;  /* 0x000000002e2e7220 */ /* 0x080fe20000410000 */
[----:B------:R-:W-:Y:S01]  /*60a0*/  LOP3.LUT R10, R65, 0x380, RZ, 0xc0, !PT ;  /* 0x00000380410a7812 */ /* 0x000fe200078ec0ff */
[-C--:B------:R-:W-:Y:S01]  /*60b0*/  FMUL.FTZ R51, R51, R0.reuse ;  /* 0x0000000033337220 */ /* 0x080fe20000410000 */
[----:B------:R-:W-:Y:S01]  /*60c0*/  SHF.R.U64 R52, R52, 0x3, RZ ;  /* 0x0000000334347819 */ /* 0x000fe200000012ff */
[-C--:B------:R-:W-:Y:S01]  /*60d0*/  FMUL.FTZ R50, R50, R0.reuse ;  /* 0x0000000032327220 */ /* 0x080fe20000410000 */
[----:B------:R-:W-:Y:S01]  /*60e0*/  LOP3.LUT R11, R14, 0x380, RZ, 0xc0, !PT ;  /* 0x000003800e0b7812 */ /* 0x000fe200078ec0ff */
[-C--:B------:R-:W-:Y:S01]  /*60f0*/  FMUL.FTZ R55, R55, R0.reuse ;  /* 0x0000000037377220 */ /* 0x080fe20000410000 */
[----:B------:R-:W-:Y:S01]  /*6100*/  LOP3.LUT R138, R4, R13, RZ, 0x3c, !PT ;  /* 0x0000000d048a7212 */ /* 0x000fe200078e3cff */
[-C--:B------:R-:W-:Y:S01]  /*6110*/  FMUL.FTZ R54, R54, R0.reuse ;  /* 0x0000000036367220 */ /* 0x080fe20000410000 */
[----:B------:R-:W-:Y:S01]  /*6120*/  SHF.R.U64 R4, R10, 0x3, RZ ;  /* 0x000000030a047819 */ /* 0x000fe200000012ff */
[-C--:B------:R-:W-:Y:S01]  /*6130*/  FMUL.FTZ R59, R59, R0.reuse ;  /* 0x000000003b3b7220 */ /* 0x080fe20000410000 */
        /* <DEDUP_REMOVED lines=33> */
[----:B------:R-:W-:Y:S01]  /*6350*/  SHF.R.U64 R11, R11, 0x3, RZ ;  /* 0x000000030b0b7819 */ /* 0x000fe200000012ff */
[----:B------:R-:W-:Y:S01]  /*6360*/  FMUL.FTZ R0, R150, R0 ;  /* 0x0000000096007220 */ /* 0x000fe20000410000 */
[----:B------:R-:W-:-:S02]  /*6370*/  IADD3 R69, P2, R8, 0x7000, RZ ;  /* 0x0000700008457810 */ /* 0x000fc40007f5e0ff */
[----:B------:R-:W-:Y:S02]  /*6380*/  LOP3.LUT R150, R4, R65, RZ, 0x3c, !PT ;  /* 0x0000004104967212 */ /* 0x000fe400078e3cff */
[----:B------:R-:W-:Y:S02]  /*6390*/  LOP3.LUT R4, R15, 0x380, RZ, 0xc0, !PT ;  /* 0x000003800f047812 */ /* 0x000fe400078ec0ff */
[----:B------:R-:W-:Y:S02]  /*63a0*/  LOP3.LUT R146, R11, R14, RZ, 0x3c, !PT ;  /* 0x0000000e0b927212 */ /* 0x000fe400078e3cff */
[----:B------:R-:W-:Y:S02]  /*63b0*/  LOP3.LUT R68, R69, 0x380, RZ, 0xc0, !PT ;  /* 0x0000038045447812 */ /* 0x000fe400078ec0ff */
[----:B------:R-:W-:Y:S02]  /*63c0*/  LOP3.LUT R11, R12, 0x380, RZ, 0xc0, !PT ;  /* 0x000003800c0b7812 */ /* 0x000fe400078ec0ff */
[----:B------:R-:W-:-:S02]  /*63d0*/  LOP3.LUT R10, R61, 0x380, RZ, 0xc0, !PT ;  /* 0x000003803d0a7812 */ /* 0x000fc400078ec0ff */
[----:B------:R-:W-:Y:S02]  /*63e0*/  SHF.R.U64 R4, R4, 0x3, RZ ;  /* 0x0000000304047819 */ /* 0x000fe400000012ff */
[----:B------:R-:W-:Y:S02]  /*63f0*/  SHF.R.U64 R68, R68, 0x3, RZ ;  /* 0x0000000344447819 */ /* 0x000fe400000012ff */
[----:B------:R-:W-:Y:S02]  /*6400*/  SHF.R.U64 R11, R11, 0x3, RZ ;  /* 0x000000030b0b7819 */ /* 0x000fe400000012ff */
[----:B------:R-:W-:Y:S02]  /*6410*/  SHF.R.U64 R10, R10, 0x3, RZ ;  /* 0x000000030a0a7819 */ /* 0x000fe400000012ff */
[----:B------:R-:W-:Y:S02]  /*6420*/  IADD3 R13, P3, R8, 0x1000, RZ ;  /* 0x00001000080d7810 */ /* 0x000fe40007f7e0ff */
[----:B------:R-:W-:-:S02]  /*6430*/  LOP3.LUT R154, R4, R15, RZ, 0x3c, !PT ;  /* 0x0000000f049a7212 */ /* 0x000fc400078e3cff */
[----:B------:R-:W-:Y:S02]  /*6440*/  LOP3.LUT R4, R53, 0x380, RZ, 0xc0, !PT ;  /* 0x0000038035047812 */ /* 0x000fe400078ec0ff */
[----:B------:R-:W-:Y:S01]  /*6450*/  LOP3.LUT R68, R68, R69, RZ, 0x3c, !PT ;  /* 0x0000004544447212 */ /* 0x000fe200078e3cff */
[----:B------:R-:W-:Y:S01]  /*6460*/  IMAD.X R69, RZ, RZ, R9, P2 ;  /* 0x000000ffff457224 */ /* 0x000fe200010e0609 */
[----:B------:R-:W-:Y:S01]  /*6470*/  LOP3.LUT R156, R11, R12, RZ, 0x3c, !PT ;  /* 0x0000000c0b9c7212 */ /* 0x000fe200078e3cff */
[----:B------:R-:W-:Y:S01]  /*6480*/  IMAD.U32 R11, RZ, RZ, UR5 ;  /* 0x00000005ff0b7e24 */ /* 0x000fe2000f8e00ff */
[----:B------:R-:W-:Y:S02]  /*6490*/  LOP3.LUT R152, R10, R61, RZ, 0x3c, !PT ;  /* 0x0000003d0a987212 */ /* 0x000fe400078e3cff */
[----:B------:R-:W-:Y:S02]  /*64a0*/  LOP3.LUT R12, R13, 0x380, RZ, 0xc0, !PT ;  /* 0x000003800d0c7812 */ /* 0x000fe400078ec0ff */
[----:B------:R-:W-:-:S02]  /*64b0*/  IADD3 R119, P2, R8, 0xe000, RZ ;  /* 0x0000e00008777810 */ /* 0x000fc40007f5e0ff */
[----:B------:R-:W-:Y:S02]  /*64c0*/  LOP3.LUT R10, R57, 0x380, RZ, 0xc0, !PT ;  /* 0x00000380390a7812 */ /* 0x000fe400078ec0ff */
[----:B------:R-:W-:Y:S02]  /*64d0*/  SHF.R.U64 R4, R4, 0x3, RZ ;  /* 0x0000000304047819 */ /* 0x000fe400000012ff */
[----:B------:R-:W-:Y:S02]  /*64e0*/  LOP3.LUT R22, R103, 0x380, RZ, 0xc0, !PT ;  /* 0x0000038067167812 */ /* 0x000fe400078ec0ff */
[----:B------:R-:W-:Y:S02]  /*64f0*/  SHF.R.U64 R12, R12, 0x3, RZ ;  /* 0x000000030c0c7819 */ /* 0x000fe400000012ff */
[----:B------:R-:W-:Y:S02]  /*6500*/  LOP3.LUT R118, R119, 0x380, RZ, 0xc0, !PT ;  /* 0x0000038077767812 */ /* 0x000fe400078ec0ff */
[----:B------:R-:W-:-:S02]  /*6510*/  SHF.R.U64 R10, R10, 0x3, RZ ;  /* 0x000000030a0a7819 */ /* 0x000fc400000012ff */
[----:B------:R-:W-:Y:S02]  /*6520*/  LOP3.LUT R160, R4, R53, RZ, 0x3c, !PT ;  /* 0x0000003504a07212 */ /* 0x000fe400078e3cff */
[----:B------:R-:W-:Y:S02]  /*6530*/  SHF.R.U64 R22, R22, 0x3, RZ ;  /* 0x0000000316167819 */ /* 0x000fe400000012ff */
[----:B------:R-:W-:Y:S02]  /*6540*/  LOP3.LUT R4, R3, 0x380, RZ, 0xc0, !PT ;  /* 0x0000038003047812 */ /* 0x000fe400078ec0ff */
[----:B------:R-:W-:Y:S01]  /*6550*/  LOP3.LUT R12, R12, R13, RZ, 0x3c, !PT ;  /* 0x0000000d0c0c7212 */ /* 0x000fe200078e3cff */
[----:B------:R-:W-:Y:S01]  /*6560*/  IMAD.X R13, RZ, RZ, R9, P3 ;  /* 0x000000ffff0d7224 */ /* 0x000fe200018e0609 */
[----:B------:R-:W-:Y:S02]  /*6570*/  SHF.R.U64 R118, R118, 0x3, RZ ;  /* 0x0000000376767819 */ /* 0x000fe400000012ff */
[----:B------:R-:W-:Y:S01]  /*6580*/  LOP3.LUT R158, R10, R57, RZ, 0x3c, !PT ;  /* 0x000000390a9e7212 */ /* 0x000fe200078e3cff */
[----:B------:R-:W-:Y:S01]  /*6590*/  IMAD.U32 R10, RZ, RZ, UR4 ;  /* 0x00000004ff0a7e24 */ /* 0x000fe2000f8e00ff */
[C---:B------:R-:W-:Y:S01]  /*65a0*/  IADD3 R15, P4, R8.reuse, 0x2000, RZ ;  /* 0x00002000080f7810 */ /* 0x040fe20007f9e0ff */
[----:B------:R-:W-:Y:S01]  /*65b0*/  UIADD3 UR4, UR5, UR6, URZ ;  /* 0x0000000605047290 */ /* 0x000fe2000fffe03f */
[----:B------:R-:W-:-:S02]  /*65c0*/  IADD3 R53, P5, R8, 0x3000, RZ ;  /* 0x0000300008357810 */ /* 0x000fc40007fbe0ff */
[C---:B------:R-:W-:Y:S01]  /*65d0*/  IADD3 R57, P6, R8.reuse, 0x4000, RZ ;  /* 0x0000400008397810 */ /* 0x040fe20007fde0ff */
[----:B------:R-:W-:Y:S01]  /*65e0*/  ULDC UR6, c[0x0][0xa88] ;  /* 0x0002a20000067ab9 */ /* 0x000fe20000000800 */
[C---:B------:R-:W-:Y:S01]  /*65f0*/  IADD3 R61, P0, R8.reuse, 0x5000, RZ ;  /* 0x00005000083d7810 */ /* 0x040fe20007f1e0ff */
[----:B------:R-:W-:Y:S01]  /*6600*/  IMAD.U32 R11, RZ, RZ, UR4 ;  /* 0x00000004ff0b7e24 */ /* 0x000fe2000f8e00ff */
[C---:B------:R-:W-:Y:S01]  /*6610*/  IADD3 R65, P1, R8.reuse, 0x6000, RZ ;  /* 0x0000600008417810 */ /* 0x040fe20007f3e0ff */
[----:B------:R-:W-:Y:S01]  /*6620*/  ULDC.64 UR4, c[0x0][0xb88] ;  /* 0x0002e20000047ab9 */ /* 0x000fe20000000a00 */
[----:B------:R-:W-:Y:S02]  /*6630*/  IADD3 R73, P3, R8, 0x8000, RZ ;  /* 0x0000800008497810 */ /* 0x000fe40007f7e0ff */
[----:B------:R-:W-:Y:S02]  /*6640*/  LOP3.LUT R22, R22, R103, RZ, 0x3c, !PT ;  /* 0x0000006716167212 */ /* 0x000fe400078e3cff */
[----:B------:R-:W-:-:S02]  /*6650*/  SHF.R.U64 R4, R4, 0x3, RZ ;  /* 0x0000000304047819 */ /* 0x000fc400000012ff */
[----:B------:R-:W-:Y:S01]  /*6660*/  LOP3.LUT R118, R118, R119, RZ, 0x3c, !PT ;  /* 0x0000007776767212 */ /* 0x000fe200078e3cff */
[----:B------:R-:W-:Y:S01]  /*6670*/  IMAD.X R119, RZ, RZ, R9, P2 ;  /* 0x000000ffff777224 */ /* 0x000fe200010e0609 */
[----:B------:R-:W-:Y:S02]  /*6680*/  LOP3.LUT R14, R15, 0x380, RZ, 0xc0, !PT ;  /* 0x000003800f0e7812 */ /* 0x000fe400078ec0ff */
[----:B------:R-:W-:Y:S02]  /*6690*/  LOP3.LUT R52, R53, 0x380, RZ, 0xc0, !PT ;  /* 0x0000038035347812 */ /* 0x000fe400078ec0ff */
[----:B------:R-:W-:Y:S02]  /*66a0*/  LOP3.LUT R56, R57, 0x380, RZ, 0xc0, !PT ;  /* 0x0000038039387812 */ /* 0x000fe400078ec0ff */
[----:B------:R-:W-:Y:S02]  /*66b0*/  LOP3.LUT R60, R61, 0x380, RZ, 0xc0, !PT ;  /* 0x000003803d3c7812 */ /* 0x000fe400078ec0ff */
[----:B------:R-:W-:-:S02]  /*66c0*/  LOP3.LUT R64, R65, 0x380, RZ, 0xc0, !PT ;  /* 0x0000038041407812 */ /* 0x000fc400078ec0ff */
[----:B------:R-:W-:Y:S02]  /*66d0*/  LOP3.LUT R72, R73, 0x380, RZ, 0xc0, !PT ;  /* 0x0000038049487812 */ /* 0x000fe400078ec0ff */
[----:B------:R-:W-:Y:S02]  /*66e0*/  ISETP.NE.AND P2, PT, R211, 0x1, PT ;  /* 0x00000001d300780c */ /* 0x000fe40003f45270 */
[----:B------:R-:W-:Y:S02]  /*66f0*/  LOP3.LUT R162, R4, R3, RZ, 0x3c, !PT ;  /* 0x0000000304a27212 */ /* 0x000fe400078e3cff */
[----:B------:R-:W-:Y:S02]  /*6700*/  MOV R4, R22 ;  /* 0x0000001600047202 */ /* 0x000fe40000000f00 */
[----:B------:R-:W-:Y:S01]  /*6710*/  LOP3.LUT R3, R8, 0x380, RZ, 0xc0, !PT ;  /* 0x0000038008037812 */ /* 0x000fe200078ec0ff */
[----:B------:R-:W0:Y:S01]  /*6720*/  LDC R22, c[0x0][0xc38] ;  /* 0x00030e00ff167b82 */ /* 0x000e220000000800 */
[----:B------:R-:W-:-:S02]  /*6730*/  SHF.R.U64 R14, R14, 0x3, RZ ;  /* 0x000000030e0e7819 */ /* 0x000fc400000012ff */
[----:B------:R-:W-:Y:S02]  /*6740*/  SHF.R.U64 R52, R52, 0x3, RZ ;  /* 0x0000000334347819 */ /* 0x000fe400000012ff */
[----:B------:R-:W-:Y:S02]  /*6750*/  SHF.R.U64 R56, R56, 0x3, RZ ;  /* 0x0000000338387819 */ /* 0x000fe400000012ff */
[----:B------:R-:W-:Y:S02]  /*6760*/  SHF.R.U64 R60, R60, 0x3, RZ ;  /* 0x000000033c3c7819 */ /* 0x000fe400000012ff */
[----:B------:R-:W-:Y:S02]  /*6770*/  SHF.R.U64 R64, R64, 0x3, RZ ;  /* 0x0000000340407819 */ /* 0x000fe400000012ff */
[----:B------:R-:W-:Y:S02]  /*6780*/  SHF.R.U64 R72, R72, 0x3, RZ ;  /* 0x0000000348487819 */ /* 0x000fe400000012ff */
[----:B------:R-:W-:-:S02]  /*6790*/  SHF.R.U64 R3, R3, 0x3, RZ ;  /* 0x0000000303037819 */ /* 0x000fc400000012ff */
[----:B------:R-:W-:Y:S01]  /*67a0*/  LOP3.LUT R14, R14, R15, RZ, 0x3c, !PT ;  /* 0x0000000f0e0e7212 */ /* 0x000fe200078e3cff */
[--C-:B------:R-:W-:Y:S01]  /*67b0*/  IMAD.X R15, RZ, RZ, R9.reuse, P4 ;  /* 0x000000ffff0f7224 */ /* 0x100fe200020e0609 */
        /* <DEDUP_REMOVED lines=14> */
[C---:B------:R-:W-:Y:S02]  /*68a0*/  IADD3 R115, P1, R8.reuse, 0xd000, RZ ;  /* 0x0000d00008737810 */ /* 0x040fe40007f3e0ff */
[----:B------:R-:W-:-:S02]  /*68b0*/  IADD3 R123, P3, R8, 0xf000, RZ ;  /* 0x0000f000087b7810 */ /* 0x000fc40007f7e0ff */
[----:B------:R-:W-:Y:S02]  /*68c0*/  LOP3.LUT R8, R3, R8, RZ, 0x3c, !PT ;  /* 0x0000000803087212 */ /* 0x000fe400078e3cff */
[----:B------:R-:W-:Y:S02]  /*68d0*/  MOV R3, R20 ;  /* 0x0000001400037202 */ /* 0x000fe40000000f00 */
[----:B------:R-:W1:Y:S01]  /*68e0*/  @P2 LDC R20, c[0x0][0xbec] ;  /* 0x0002fb00ff142b82 */ /* 0x000e620000000800 */
[----:B------:R-:W-:Y:S01]  /*68f0*/  MOV R126, R126 ;  /* 0x0000007e007e7202 */ /* 0x000fe20000000f00 */
[----:B------:R-:W-:Y:S01]  /*6900*/  IMAD R127, RZ, RZ, -UR40 ;  /* 0x80000028ff7f7e24 */ /* 0x000fe2000f8e02ff */
[----:B------:R-:W-:Y:S02]  /*6910*/  F2FP.BF16.F32.PACK_AB R32, R33, R32 ;  /* 0x000000202120723e */ /* 0x000fe400000010ff */
[----:B------:R-:W-:Y:S01]  /*6920*/  F2FP.BF16.F32.PACK_AB R33, R35, R34 ;  /* 0x000000222321723e */ /* 0x000fe200000010ff */
[----:B0-----:R-:W-:Y:S01]  /*6930*/  IMAD R127, R22, R127, UR45 ;  /* 0x0000002d167f7e24 */ /* 0x001fe2000f8e027f */
[----:B------:R-:W-:Y:S01]  /*6940*/  F2FP.BF16.F32.PACK_AB R35, R39, R38 ;  /* 0x000000262723723e */ /* 0x000fe200000010ff */
[----:B------:R-:W0:Y:S01]  /*6950*/  @P2 LDC R21, c[0x0][0xbf0] ;  /* 0x0002fc00ff152b82 */ /* 0x000e220000000800 */
[----:B------:R-:W-:-:S02]  /*6960*/  F2FP.BF16.F32.PACK_AB R40, R41, R40 ;  /* 0x000000282928723e */ /* 0x000fc400000010ff */
[----:B------:R-:W-:Y:S02]  /*6970*/  F2FP.BF16.F32.PACK_AB R41, R43, R42 ;  /* 0x0000002a2b29723e */ /* 0x000fe400000010ff */
[----:B------:R-:W-:Y:S02]  /*6980*/  F2FP.BF16.F32.PACK_AB R43, R47, R46 ;  /* 0x0000002e2f2b723e */ /* 0x000fe400000010ff */
[----:B------:R-:W-:Y:S01]  /*6990*/  LEA R47, R127, R209, 0x7 ;  /* 0x000000d17f2f7211 */ /* 0x000fe200078e38ff */
[----:B------:R-:W2:Y:S01]  /*69a0*/  LDC.64 R38, c[0x0][0xb98] ;  /* 0x0002e600ff267b82 */ /* 0x000ea20000000a00 */
[----:B------:R-:W-:Y:S02]  /*69b0*/  F2FP.BF16.F32.PACK_AB R24, R25, R24 ;  /* 0x000000181918723e */ /* 0x000fe400000010ff */
[----:B------:R-:W-:Y:S02]  /*69c0*/  F2FP.BF16.F32.PACK_AB R25, R27, R26 ;  /* 0x0000001a1b19723e */ /* 0x000fe400000010ff */
[----:B------:R-:W-:-:S02]  /*69d0*/  MOV R164, R164 ;  /* 0x000000a400a47202 */ /* 0x000fc40000000f00 */
[----:B------:R-:W-:Y:S01]  /*69e0*/  F2FP.BF16.F32.PACK_AB R26, R180, R28 ;  /* 0x0000001cb41a723e */ /* 0x000fe200000010ff */
[----:B-1----:R-:W-:Y:S01]  /*69f0*/  @P2 IMAD.HI.U32 R20, R47, R20, RZ ;  /* 0x000000142f142227 */ /* 0x002fe200078e00ff */
[----:B------:R-:W-:Y:S02]  /*6a00*/  F2FP.BF16.F32.PACK_AB R27, R31, R30 ;  /* 0x0000001e1f1b723e */ /* 0x000fe400000010ff */
[----:B------:R-:W-:Y:S01]  /*6a10*/  F2FP.BF16.F32.PACK_AB R42, R45, R44 ;  /* 0x0000002c2d2a723e */ /* 0x000fe200000010ff */
[----:B------:R-:W-:Y:S01]  /*6a20*/  IMAD.MOV.U32 R45, RZ, RZ, R47 ;  /* 0x000000ffff2d7224 */ /* 0x000fe200078e002f */
[----:B------:R-:W-:Y:S01]  /*6a30*/  MOV R138, R138 ;  /* 0x0000008a008a7202 */ /* 0x000fe20000000f00 */
[----:B------:R-:W-:Y:S01]  /*6a40*/  STSM.16.M88.4 [R164], R24 ;  /* 0x00000018a4007844 */ /* 0x000fe20000000200 */
[----:B------:R-:W-:Y:S02]  /*6a50*/  F2FP.BF16.F32.PACK_AB R34, R29, R36 ;  /* 0x000000241d22723e */ /* 0x000fe400000010ff */
[----:B0-----:R-:W-:-:S02]  /*6a60*/  @P2 SHF.R.U32.HI R45, RZ, R21, R20 ;  /* 0x00000015ff2d2219 */ /* 0x001fc40000011614 */
[----:B------:R-:W-:Y:S01]  /*6a70*/  LOP3.LUT R110, R111, 0x380, RZ, 0xc0, !PT ;  /* 0x000003806f6e7812 */ /* 0x000fe200078ec0ff */
[----:B------:R0:W-:Y:S01]  /*6a80*/  STSM.16.M88.4 [R138], R32 ;  /* 0x000000208a007844 */ /* 0x0001e20000000200 */
[----:B------:R-:W-:Y:S02]  /*6a90*/  F2FP.BF16.F32.PACK_AB R48, R49, R48 ;  /* 0x000000303130723e */ /* 0x000fe400000010ff */
[----:B------:R-:W-:Y:S01]  /*6aa0*/  MOV R154, R154 ;  /* 0x0000009a009a7202 */ /* 0x000fe20000000f00 */
[----:B--2---:R-:W-:Y:S01]  /*6ab0*/  IMAD.WIDE.U32 R10, R38, UR43, R10 ;  /* 0x0000002b260a7c25 */ /* 0x004fe2000f8e000a */
[----:B------:R-:W-:Y:S02]  /*6ac0*/  F2FP.BF16.F32.PACK_AB R49, R51, R50 ;  /* 0x000000323331723e */ /* 0x000fe400000010ff */
[----:B------:R-:W-:Y:S01]  /*6ad0*/  MOV R162, R162 ;  /* 0x000000a200a27202 */ /* 0x000fe20000000f00 */
[----:B------:R-:W-:Y:S01]  /*6ae0*/  STSM.16.M88.4 [R154], R40 ;  /* 0x000000289a007844 */ /* 0x000fe20000000200 */
[----:B------:R-:W-:-:S02]  /*6af0*/  F2FP.BF16.F32.PACK_AB R50, R204, R186 ;  /* 0x000000bacc32723e */ /* 0x000fc400000010ff */
[----:B------:R-:W-:Y:S02]  /*6b00*/  F2FP.BF16.F32.PACK_AB R51, R55, R54 ;  /* 0x000000363733723e */ /* 0x000fe400000010ff */
[----:B------:R-:W-:Y:S02]  /*6b10*/  MOV R160, R160 ;  /* 0x000000a000a07202 */ /* 0x000fe40000000f00 */
[----:B------:R-:W-:Y:S01]  /*6b20*/  F2FP.BF16.F32.PACK_AB R20, R203, R185 ;  /* 0x000000b9cb14723e */ /* 0x000fe200000010ff */
[----:B0-----:R-:W-:Y:S01]  /*6b30*/  IMAD.MOV R34, RZ, RZ, -R45 ;  /* 0x000000ffff227224 */ /* 0x001fe200078e0a2d */
[----:B------:R-:W-:Y:S01]  /*6b40*/  F2FP.BF16.F32.PACK_AB R21, R59, R58 ;  /* 0x0000003a3b15723e */ /* 0x000fe200000010ff */
[----:B------:R-:W-:Y:S01]  /*6b50*/  IMAD R32, R38, UR7, RZ ;  /* 0x0000000726207c24 */ /* 0x000fe2000f8e02ff */
[----:B------:R-:W-:Y:S01]  /*6b60*/  F2FP.BF16.F32.PACK_AB R22, R202, R184 ;  /* 0x000000b8ca16723e */ /* 0x000fe200000010ff */
[----:B------:R-:W-:Y:S01]  /*6b70*/  IMAD R33, R211, R34, R47 ;  /* 0x00000022d3217224 */ /* 0x000fe200078e022f */
[----:B------:R-:W-:Y:S01]  /*6b80*/  F2FP.BF16.F32.PACK_AB R23, R63, R62 ;  /* 0x0000003e3f17723e */ /* 0x000fe200000010ff */
[----:B------:R-:W-:Y:S01]  /*6b90*/  STSM.16.M88.4 [R162], R48 ;  /* 0x00000030a2007844 */ /* 0x000fe20000000200 */
[----:B------:R-:W-:Y:S01]  /*6ba0*/  SHF.R.U64 R110, R110, 0x3, RZ ;  /* 0x000000036e6e7819 */ /* 0x000fe200000012ff */
[----:B------:R-:W-:Y:S01]  /*6bb0*/  IMAD R32, R39, UR43, R32 ;  /* 0x0000002b27207c24 */ /* 0x000fe2000f8e0220 */
[----:B------:R-:W-:Y:S01]  /*6bc0*/  MOV R158, R158 ;  /* 0x0000009e009e7202 */ /* 0x000fe20000000f00 */
[----:B------:R-:W-:Y:S01]  /*6bd0*/  STSM.16.M88.4 [R160], R20 ;  /* 0x00000014a0007844 */ /* 0x000fe20000000200 */
[----:B------:R-:W-:-:S02]  /*6be0*/  F2FP.BF16.F32.PACK_AB R24, R201, R183 ;  /* 0x000000b7c918723e */ /* 0x000fc400000010ff */
[----:B------:R-:W-:Y:S02]  /*6bf0*/  F2FP.BF16.F32.PACK_AB R25, R67, R66 ;  /* 0x000000424319723e */ /* 0x000fe400000010ff */
[----:B------:R-:W-:Y:S02]  /*6c00*/  F2FP.BF16.F32.PACK_AB R26, R199, R182 ;  /* 0x000000b6c71a723e */ /* 0x000fe400000010ff */
[----:B------:R-:W-:Y:S02]  /*6c10*/  F2FP.BF16.F32.PACK_AB R27, R71, R70 ;  /* 0x00000046471b723e */ /* 0x000fe400000010ff */
[----:B------:R-:W-:Y:S01]  /*6c20*/  LOP3.LUT R110, R110, R111, RZ, 0x3c, !PT ;  /* 0x0000006f6e6e7212 */ /* 0x000fe200078e3cff */
[----:B------:R-:W-:Y:S01]  /*6c30*/  IMAD.X R111, RZ, RZ, R9, P0 ;  /* 0x000000ffff6f7224 */ /* 0x000fe200000e0609 */
[----:B------:R-:W-:Y:S01]  /*6c40*/  F2FP.BF16.F32.PACK_AB R80, R81, R80 ;  /* 0x000000505150723e */ /* 0x000fe200000010ff */
[----:B------:R0:W-:Y:S01]  /*6c50*/  STSM.16.M88.4 [R158], R24 ;  /* 0x000000189e007844 */ /* 0x0001e20000000200 */
        /* <DEDUP_REMOVED lines=8> */
[----:B------:R-:W-:Y:S01]  /*6ce0*/  MOV R152, R152 ;  /* 0x0000009800987202 */ /* 0x000fe20000000f00 */
[----:B0-----:R-:W-:Y:S01]  /*6cf0*/  IMAD R26, R127, 0x80, R207 ;  /* 0x000000807f1a7824 */ /* 0x001fe200078e02cf */
[----:B------:R-:W-:-:S02]  /*6d00*/  F2FP.BF16.F32.PACK_AB R82, R196, R84 ;  /* 0x00000054c452723e */ /* 0x000fc400000010ff */
[----:B------:R-:W-:Y:S02]  /*6d10*/  F2FP.BF16.F32.PACK_AB R83, R87, R86 ;  /* 0x000000565753723e */ /* 0x000fe400000010ff */
[----:B------:R-:W-:Y:S02]  /*6d20*/  SHF.R.S32.HI R25, RZ, 0x1f, R45 ;  /* 0x0000001fff197819 */ /* 0x000fe4000001142d */
[----:B------:R-:W-:Y:S01]  /*6d30*/  SHF.R.S32.HI R7, RZ, 0x1f, R33 ;  /* 0x0000001fff077819 */ /* 0x000fe20000011421 */
[----:B------:R-:W-:Y:S01]  /*6d40*/  STSM.16.M88.4 [R152], R80 ;  /* 0x0000005098007844 */ /* 0x000fe20000000200 */
[----:B------:R-:W-:Y:S02]  /*6d50*/  IADD3 R10, P0, R45, R10, RZ ;  /* 0x0000000a2d0a7210 */ /* 0x000fe40007f1e0ff */
[----:B------:R-:W-:Y:S01]  /*6d60*/  LOP3.LUT R114, R115, 0x380, RZ, 0xc0, !PT ;  /* 0x0000038073727812 */ /* 0x000fe200078ec0ff */
[----:B------:R-:W-:Y:S01]  /*6d70*/  IMAD R24, R7, UR4, RZ ;  /* 0x0000000407187c24 */ /* 0x000fe2000f8e02ff */
[----:B------:R-:W-:Y:S01]  /*6d80*/  MOV R150, R150 ;  /* 0x0000009600967202 */ /* 0x000fe20000000f00 */
[----:B------:R-:W-:Y:S01]  /*6d90*/  IMAD R7, R211, UR6, RZ ;  /* 0x00000006d3077c24 */ /* 0x000fe2000f8e02ff */
[----:B------:R-:W-:-:S02]  /*6da0*/  F2FP.BF16.F32.PACK_AB R20, R195, R88 ;  /* 0x00000058c314723e */ /* 0x000fc400000010ff */
[----:B------:R-:W-:Y:S02]  /*6db0*/  F2FP.BF16.F32.PACK_AB R21, R91, R90 ;  /* 0x0000005a5b15723e */ /* 0x000fe400000010ff */
[----:B------:R-:W-:Y:S02]  /*6dc0*/  F2FP.BF16.F32.PACK_AB R22, R194, R92 ;  /* 0x0000005cc216723e */ /* 0x000fe400000010ff */
[----:B------:R-:W-:Y:S02]  /*6dd0*/  F2FP.BF16.F32.PACK_AB R23, R95, R94 ;  /* 0x0000005e5f17723e */ /* 0x000fe400000010ff */
[----:B------:R-:W-:Y:S02]  /*6de0*/  LOP3.LUT R122, R123, 0x380, RZ, 0xc0, !PT ;  /* 0x000003807b7a7812 */ /* 0x000fe400078ec0ff */
[----:B------:R-:W-:Y:S01]  /*6df0*/  IADD3.X R11, R25, R11, R32, P0, !PT ;  /* 0x0000000b190b7210 */ /* 0x000fe200007fe420 */
[----:B------:R0:W-:Y:S01]  /*6e00*/  STSM.16.M88.4 [R150], R20 ;  /* 0x0000001496007844 */ /* 0x0001e20000000200 */
[----:B------:R-:W-:Y:S01]  /*6e10*/  SHF.R.U64 R114, R114, 0x3, RZ ;  /* 0x0000000372727819 */ /* 0x000fe200000012ff */
[----:B------:R-:W-:Y:S01]  /*6e20*/  IMAD R25, R33, UR5, R24 ;  /* 0x0000000521197c24 */ /* 0x000fe2000f8e0218 */
[----:B------:R-:W-:Y:S01]  /*6e30*/  LOP3.LUT P0, RZ, R205, 0x3, RZ, 0xc0, !PT ;  /* 0x00000003cdff7812 */ /* 0x000fe2000780c0ff */
[----:B------:R-:W-:Y:S01]  /*6e40*/  IMAD.WIDE.U32 R10, R33, UR4, R10 ;  /* 0x00000004210a7c25 */ /* 0x000fe2000f8e000a */
[----:B------:R-:W-:Y:S01]  /*6e50*/  SHF.R.U64 R122, R122, 0x3, RZ ;  /* 0x000000037a7a7819 */ /* 0x000fe200000012ff */
[----:B------:R-:W-:Y:S01]  /*6e60*/  ULDC.64 UR4, c[0x0][0xb50] ;  /* 0x0002d40000047ab9 */ /* 0x000fe20000000a00 */
[----:B------:R-:W-:Y:S01]  /*6e70*/  LOP3.LUT R114, R114, R115, RZ, 0x3c, !PT ;  /* 0x0000007372727212 */ /* 0x000fe200078e3cff */
[----:B------:R-:W-:Y:S01]  /*6e80*/  IMAD.X R115, RZ, RZ, R9, P1 ;  /* 0x000000ffff737224 */ /* 0x000fe200008e0609 */
[----:B------:R-:W-:Y:S01]  /*6e90*/  MOV R146, R146 ;  /* 0x0000009200927202 */ /* 0x000fe20000000f00 */
[----:B------:R-:W-:Y:S01]  /*6ea0*/  IMAD.IADD R11, R11, 0x1, R25 ;  /* 0x000000010b0b7824 */ /* 0x000fe200078e0219 */
[----:B------:R-:W-:-:S02]  /*6eb0*/  F2FP.BF16.F32.PACK_AB R36, R193, R96 ;  /* 0x00000060c124723e */ /* 0x000fc400000010ff */
[----:B------:R-:W-:Y:S02]  /*6ec0*/  F2FP.BF16.F32.PACK_AB R38, R192, R100 ;  /* 0x00000064c026723e */ /* 0x000fe400000010ff */
[----:B------:R-:W-:Y:S01]  /*6ed0*/  F2FP.BF16.F32.PACK_AB R39, R77, R85 ;  /* 0x000000554d27723e */ /* 0x000fe200000010ff */
[C---:B0-----:R-:W-:Y:S01]  /*6ee0*/  VIADD R20, R26.reuse, 0x8 ;  /* 0x000000081a147836 */ /* 0x041fe20000000000 */
[----:B------:R-:W-:Y:S02]  /*6ef0*/  ISETP.GE.OR P1, PT, R26, R7, P0 ;  /* 0x000000071a00720c */ /* 0x000fe40000726670 */
[----:B------:R-:W-:Y:S01]  /*6f00*/  LOP3.LUT R122, R122, R123, RZ, 0x3c, !PT ;  /* 0x0000007b7a7a7212 */ /* 0x000fe200078e3cff */
[----:B------:R-:W-:Y:S01]  /*6f10*/  IMAD.X R123, RZ, RZ, R9, P3 ;  /* 0x000000ffff7b7224 */ /* 0x000fe200018e0609 */
[----:B------:R-:W-:Y:S01]  /*6f20*/  MOV R142, R142 ;  /* 0x0000008e008e7202 */ /* 0x000fe20000000f00 */
[----:B------:R-:W-:Y:S01]  /*6f30*/  STSM.16.M88.4 [R146], R36 ;  /* 0x0000002492007844 */ /* 0x000fe20000000200 */
[----:B------:R-:W-:-:S02]  /*6f40*/  F2FP.BF16.F32.PACK_AB R88, R191, R104 ;  /* 0x00000068bf58723e */ /* 0x000fc400000010ff */
[----:B------:R-:W-:Y:S02]  /*6f50*/  F2FP.BF16.F32.PACK_AB R89, R89, R93 ;  /* 0x0000005d5959723e */ /* 0x000fe400000010ff */
[----:B------:R-:W-:Y:S02]  /*6f60*/  F2FP.BF16.F32.PACK_AB R90, R190, R108 ;  /* 0x0000006cbe5a723e */ /* 0x000fe400000010ff */
[----:B------:R-:W-:Y:S02]  /*6f70*/  F2FP.BF16.F32.PACK_AB R91, R97, R101 ;  /* 0x00000065615b723e */ /* 0x000fe400000010ff */
[----:B------:R-:W-:Y:S02]  /*6f80*/  ISETP.GE.OR P0, PT, R20, R7, P0 ;  /* 0x000000071400720c */ /* 0x000fe40000706670 */
[----:B------:R-:W-:Y:S01]  /*6f90*/  MOV R134, R134 ;  /* 0x0000008600867202 */ /* 0x000fe20000000f00 */
[----:B------:R-:W-:Y:S01]  /*6fa0*/  STSM.16.M88.4 [R142], R88 ;  /* 0x000000588e007844 */ /* 0x000fe20000000200 */
[----:B------:R-:W-:-:S02]  /*6fb0*/  F2FP.BF16.F32.PACK_AB R20, R189, R112 ;  /* 0x00000070bd14723e */ /* 0x000fc400000010ff */
[----:B------:R-:W-:Y:S02]  /*6fc0*/  F2FP.BF16.F32.PACK_AB R21, R105, R109 ;  /* 0x0000006d6915723e */ /* 0x000fe400000010ff */
[----:B------:R-:W-:Y:S02]  /*6fd0*/  F2FP.BF16.F32.PACK_AB R22, R188, R116 ;  /* 0x00000074bc16723e */ /* 0x000fe400000010ff */
[----:B------:R-:W-:Y:S02]  /*6fe0*/  F2FP.BF16.F32.PACK_AB R23, R113, R117 ;  /* 0x000000757117723e */ /* 0x000fe400000010ff */
[----:B------:R-:W-:Y:S02]  /*6ff0*/  F2FP.BF16.F32.PACK_AB R165, R121, R166 ;  /* 0x000000a679a5723e */ /* 0x000fe400000010ff */
[----:B------:R-:W-:Y:S01]  /*7000*/  MOV R130, R130 ;  /* 0x0000008200827202 */ /* 0x000fe20000000f00 */
[----:B------:R-:W-:Y:S01]  /*7010*/  STSM.16.M88.4 [R134], R20 ;  /* 0x0000001486007844 */ /* 0x000fe20000000200 */
[----:B------:R-:W-:-:S02]  /*7020*/  LEA R24, P3, R10, UR4, 0x2 ;  /* 0x000000040a187c11 */ /* 0x000fc4000f8610ff */
[----:B------:R-:W-:Y:S02]  /*7030*/  F2FP.BF16.F32.PACK_AB R164, R187, R120 ;  /* 0x00000078bba4723e */ /* 0x000fe400000010ff */
[----:B------:R-:W-:Y:S01]  /*7040*/  F2FP.BF16.F32.PACK_AB R166, R125, R124 ;  /* 0x0000007c7da6723e */ /* 0x000fe200000010ff */
[----:B------:R-:W-:Y:S01]  /*7050*/  SHFL.IDX PT, R32, R24, RZ, 0x1c1f ;  /* 0x001c1fff18207589 */ /* 0x000fe200000e0000 */
[----:B------:R-:W-:Y:S02]  /*7060*/  F2FP.BF16.F32.PACK_AB R167, R167, R168 ;  /* 0x000000a8a7a7723e */ /* 0x000fe400000010ff */
[----:B------:R-:W-:Y:S01]  /*7070*/  F2FP.BF16.F32.PACK_AB R169, R169, R170 ;  /* 0x000000aaa9a9723e */ /* 0x000fe200000010ff */
[----:B------:R-:W-:Y:S01]  /*7080*/  SHFL.IDX PT, R34, R24, 0x1, 0x1c1f ;  /* 0x003c1f0018227f89 */ /* 0x000fe200000e0000 */
[----:B------:R-:W-:Y:S02]  /*7090*/  F2FP.BF16.F32.PACK_AB R168, R129, R128 ;  /* 0x0000008081a8723e */ /* 0x000fe400000010ff */
[----:B------:R-:W-:Y:S01]  /*70a0*/  F2FP.BF16.F32.PACK_AB R170, R133, R132 ;  /* 0x0000008485aa723e */ /* 0x000fe200000010ff */
[----:B------:R-:W-:Y:S01]  /*70b0*/  STSM.16.M88.4 [R130], R164 ;  /* 0x000000a482007844 */ /* 0x000fe20000000200 */
        /* <DEDUP_REMOVED lines=9> */
[----:B------:R-:W-:-:S02]  /*7150*/  F2FP.BF16.F32.PACK_AB R178, R149, R148 ;  /* 0x0000009495b2723e */ /* 0x000fc400000010ff */
[----:B------:R-:W-:Y:S02]  /*7160*/  F2FP.BF16.F32.PACK_AB R179, R179, R0 ;  /* 0x00000000b3b3723e */ /* 0x000fe400000010ff */
[----:B------:R-:W-:Y:S02]  /*7170*/  LEA.HI.X R11, R10, UR5, R11, 0x2, P3 ;  /* 0x000000050a0b7c11 */ /* 0x000fe400098f140b */
[----:B------:R-:W-:Y:S01]  /*7180*/  LOP3.LUT R98, R99, 0x380, RZ, 0xc0, !PT ;  /* 0x0000038063627812 */ /* 0x000fe200078ec0ff */
[----:B------:R1:W-:Y:S01]  /*7190*/  STSM.16.M88.4 [R3], R176 ;  /* 0x000000b003007844 */ /* 0x0003e20000000200 */
[----:B------:R-:W-:Y:S02]  /*71a0*/  LOP3.LUT R102, R103, 0x380, RZ, 0xc0, !PT ;  /* 0x0000038067667812 */ /* 0x000fe400078ec0ff */
[----:B------:R-:W-:Y:S01]  /*71b0*/  LOP3.LUT R106, R107, 0x380, RZ, 0xc0, !PT ;  /* 0x000003806b6a7812 */ /* 0x000fe200078ec0ff */
[----:B------:R-:W2:Y:S01]  /*71c0*/  SHFL.IDX PT, R33, R11, RZ, 0x1c1f ;  /* 0x001c1fff0b217589 */ /* 0x000ea200000e0000 */
[----:B0-----:R-:W0:Y:S08]  /*71d0*/  @P2 LDC R4, c[0x0][0xbec] ;  /* 0x0002fb00ff042b82 */ /* 0x001e300000000800 */
[----:B------:R-:W-:Y:S01]  /*71e0*/  BAR.SYNC.DEFER_BLOCKING 0x1, 0x100 ;  /* 0x0044000000007b1d */ /* 0x000fe20000010000 */
[----:B------:R-:W-:Y:S01]  /*71f0*/  IMAD R0, R19, 0x20, R200 ;  /* 0x0000002013007824 */ /* 0x000fe200078e02c8 */
[----:B------:R-:W-:Y:S01]  /*7200*/  UIMAD UR6, UR11, UR8, URZ ;  /* 0x000000080b0672a4 */ /* 0x000fe2000f8e023f */
[----:B------:R-:W-:Y:S01]  /*7210*/  SHF.R.U64 R98, R98, 0x3, RZ ;  /* 0x0000000362627819 */ /* 0x000fe200000012ff */
[----:B------:R-:W-:Y:S01]  /*7220*/  UIMAD.WIDE.U32 UR4, UR10, UR8, URZ ;  /* 0x000000080a0472a5 */ /* 0x000fe2000f8e003f */
[----:B------:R-:W-:-:S03]  /*7230*/  SHF.R.U64 R102, R102, 0x3, RZ ;  /* 0x0000000366667819 */ /* 0x000fc600000012ff */
[----:B-1----:R-:W1:Y:S01]  /*7240*/  @P2 LDC R3, c[0x0][0xbf0] ;  /* 0x0002fc00ff032b82 */ /* 0x002e620000000800 */
[----:B------:R-:W3:Y:S01]  /*7250*/  SHFL.IDX PT, R35, R11, 0x1, 0x1c1f ;  /* 0x003c1f000b237f89 */ /* 0x000ee200000e0000 */
[----:B------:R-:W-:Y:S01]  /*7260*/  UIMAD UR6, UR10, UR9, UR6 ;  /* 0x000000090a0672a4 */ /* 0x000fe2000f8e0206 */
[----:B------:R-:W-:Y:S02]  /*7270*/  SHF.R.U64 R106, R106, 0x3, RZ ;  /* 0x000000036a6a7819 */ /* 0x000fe400000012ff */
[----:B------:R-:W-:Y:S01]  /*7280*/  ULDC.64 UR8, c[0x0][0xaf0] ;  /* 0x0002bc0000087ab9 */ /* 0x000fe20000000a00 */
[----:B--2---:R-:W-:Y:S01]  /*7290*/  @!P1 ST.E desc[UR48][R32.64], R6 ;  /* 0x0000000620009985 */ /* 0x004fe2000c101930 */
[----:B------:R-:W-:Y:S01]  /*72a0*/  UIADD3 UR5, UR5, UR6, URZ ;  /* 0x0000000605057290 */ /* 0x000fe2000fffe03f */
[----:B------:R-:W-:Y:S02]  /*72b0*/  LOP3.LUT R98, R98, R99, RZ, 0x3c, !PT ;  /* 0x0000006362627212 */ /* 0x000fe400078e3cff */
[----:B------:R-:W-:-:S02]  /*72c0*/  LOP3.LUT R102, R102, R103, RZ, 0x3c, !PT ;  /* 0x0000006766667212 */ /* 0x000fc400078e3cff */
[----:B------:R-:W-:Y:S01]  /*72d0*/  LOP3.LUT R106, R106, R107, RZ, 0x3c, !PT ;  /* 0x0000006b6a6a7212 */ /* 0x000fe200078e3cff */
[----:B---3--:R2:W-:Y:S01]  /*72e0*/  @!P0 ST.E desc[UR48][R34.64], R5 ;  /* 0x0000000522008985 */ /* 0x0085e2000c101930 */
[----:B------:R-:W-:Y:S01]  /*72f0*/  UIMAD UR6, UR7, UR8, URZ ;  /* 0x00000008070672a4 */ /* 0x000fe2000f8e023f */
[--C-:B------:R-:W-:Y:S01]  /*7300*/  IMAD.X R99, RZ, RZ, R9.reuse, P4 ;  /* 0x000000ffff637224 */ /* 0x100fe200020e0609 */
[----:B------:R-:W-:Y:S01]  /*7310*/  UIMAD.WIDE.U32 UR4, UR43, UR8, UR4 ;  /* 0x000000082b0472a5 */ /* 0x000fe2000f8e0004 */
[----:B------:R3:W5:Y:S01]  /*7320*/  LD.E.128 R24, desc[UR48][R12.64] ;  /* 0x000000300c187980 */ /* 0x000762000c101d00 */
[----:B------:R-:W-:Y:S01]  /*7330*/  IADD3.X R103, RZ, R9, RZ, P5, !PT ;  /* 0x00000009ff677210 */ /* 0x000fe20002ffe4ff */
[----:B------:R-:W-:Y:S01]  /*7340*/  IMAD.X R107, RZ, RZ, R9, P6 ;  /* 0x000000ffff6b7224 */ /* 0x000fe200030e0609 */
[----:B--2---:R-:W-:Y:S01]  /*7350*/  LEA R5, R127, R0, 0x7 ;  /* 0x000000007f057211 */ /* 0x004fe200078e38ff */
[----:B------:R-:W-:Y:S01]  /*7360*/  UIMAD UR6, UR43, UR9, UR6 ;  /* 0x000000092b0672a4 */ /* 0x000fe2000f8e0206 */
[----:B---3--:R-:W2:Y:S01]  /*7370*/  LDC.64 R12, c[0x0][0xae0] ;  /* 0x0002b800ff0c7b82 */ /* 0x008ea20000000a00 */
[----:B------:R-:W5:Y:S02]  /*7380*/  LD.E.128 R8, desc[UR48][R8.64] ;  /* 0x0000003008087980 */ /* 0x000f64000c101d00 */
[----:B0-----:R-:W-:-:S02]  /*7390*/  @P2 IMAD.HI.U32 R0, R5, R4, RZ ;  /* 0x0000000405002227 */ /* 0x001fc400078e00ff */
[----:B------:R0:W5:Y:S02]  /*73a0*/  LD.E.128 R28, desc[UR48][R14.64] ;  /* 0x000000300e1c7980 */ /* 0x000164000c101d00 */
[--C-:B------:R-:W-:Y:S01]  /*73b0*/  IMAD.MOV.U32 R4, RZ, RZ, R5.reuse ;  /* 0x000000ffff047224 */ /* 0x100fe200078e0005 */
[----:B-1----:R-:W-:Y:S01]  /*73c0*/  @P2 SHF.R.U32.HI R4, RZ, R3, R0 ;  /* 0x00000003ff042219 */ /* 0x002fe20000011600 */
[----:B------:R-:W5:Y:S03]  /*73d0*/  LD.E.128 R52, desc[UR48][R52.64] ;  /* 0x0000003034347980 */ /* 0x000f66000c101d00 */
[--C-:B------:R-:W-:Y:S01]  /*73e0*/  SHF.R.S32.HI R3, RZ, 0x1f, R4.reuse ;  /* 0x0000001fff037819 */ /* 0x100fe20000011404 */
[----:B------:R-:W-:Y:S01]  /*73f0*/  IMAD.MOV R0, RZ, RZ, -R4 ;  /* 0x000000ffff007224 */ /* 0x000fe200078e0a04 */
[----:B------:R-:W-:Y:S01]  /*7400*/  UIADD3 UR5, UR5, UR6, URZ ;  /* 0x0000000605057290 */ /* 0x000fe2000fffe03f */
[----:B------:R-:W5:Y:S02]  /*7410*/  LD.E.128 R56, desc[UR48][R56.64] ;  /* 0x0000003038387980 */ /* 0x000f64000c101d00 */
[----:B------:R-:W-:Y:S01]  /*7420*/  IMAD R211, R211, R0, R5 ;  /* 0x00000000d3d37224 */ /* 0x000fe200078e0205 */
[----:B------:R-:W-:Y:S01]  /*7430*/  ULDC.64 UR6, c[0x0][0xad8] ;  /* 0x0002b60000067ab9 */ /* 0x000fe20000000a00 */
[----:B------:R-:W5:Y:S04]  /*7440*/  LD.E.128 R60, desc[UR48][R60.64] ;  /* 0x000000303c3c7980 */ /* 0x000f68000c101d00 */
[----:B------:R-:W5:Y:S01]  /*7450*/  LD.E.128 R64, desc[UR48][R64.64] ;  /* 0x0000003040407980 */ /* 0x000f62000c101d00 */
[----:B--2---:R-:W-:Y:S01]  /*7460*/  IMAD R3, R3, R12, RZ ;  /* 0x0000000c03037224 */ /* 0x004fe200078e02ff */
[----:B------:R-:W-:-:S02]  /*7470*/  SHF.R.S32.HI R0, RZ, 0x1f, R211 ;  /* 0x0000001fff007819 */ /* 0x000fc400000114d3 */
[----:B------:R-:W5:Y:S01]  /*7480*/  LD.E.128 R68, desc[UR48][R68.64] ;  /* 0x0000003044447980 */ /* 0x000f62000c101d00 */
[----:B------:R-:W-:-:S03]  /*7490*/  IMAD R3, R4, R13, R3 ;  /* 0x0000000d04037224 */ /* 0x000fc600078e0203 */
[----:B------:R-:W5:Y:S01]  /*74a0*/  LD.E.128 R72, desc[UR48][R72.64] ;  /* 0x0000003048487980 */ /* 0x000f62000c101d00 */
[----:B------:R-:W-:-:S03]  /*74b0*/  IMAD.WIDE.U32 R4, R4, R12, UR4 ;  /* 0x0000000404047e25 */ /* 0x000fc6000f8e000c */
[----:B------:R-:W5:Y:S04]  /*74c0*/  LD.E.128 R96, desc[UR48][R98.64] ;  /* 0x0000003062607980 */ /* 0x000f68000c101d00 */
[----:B------:R-:W5:Y:S04]  /*74d0*/  LD.E.128 R100, desc[UR48][R102.64] ;  /* 0x0000003066647980 */ /* 0x000f68000c101d00 */
[----:B------:R-:W5:Y:S04]  /*74e0*/  LD.E.128 R104, desc[UR48][R106.64] ;  /* 0x000000306a687980 */ /* 0x000f68000c101d00 */
[----:B------:R-:W5:Y:S04]  /*74f0*/  LD.E.128 R108, desc[UR48][R110.64] ;  /* 0x000000306e6c7980 */ /* 0x000f68000c101d00 */
[----:B------:R-:W5:Y:S04]  /*7500*/  LD.E.128 R112, desc[UR48][R114.64] ;  /* 0x0000003072707980 */ /* 0x000f68000c101d00 */
[----:B------:R-:W5:Y:S04]  /*7510*/  LD.E.128 R116, desc[UR48][R118.64] ;  /* 0x0000003076747980 */ /* 0x000f68000c101d00 */
[----:B------:R-:W5:Y:S01]  /*7520*/  LD.E.128 R120, desc[UR48][R122.64] ;  /* 0x000000307a787980 */ /* 0x000f62000c101d00 */
[----:B------:R-:W-:Y:S01]  /*7530*/  @!PT LDS RZ, [RZ] ;  /* 0x00000000fffff984 */ /* 0x000fe20000000800 */
[----:B------:R-:W-:Y:S01]  /*7540*/  @!PT LDS RZ, [RZ] ;  /* 0x00000000fffff984 */ /* 0x000fe20000000800 */
[----:B------:R-:W-:Y:S01]  /*7550*/  @!PT LDS RZ, [RZ] ;  /* 0x00000000fffff984 */ /* 0x000fe20000000800 */
[----:B------:R-:W-:Y:S01]  /*7560*/  @!PT LDS RZ, [RZ] ;  /* 0x00000000fffff984 */ /* 0x000fe20000000800 */
[----:B------:R1:W-:Y:S06]  /*7570*/  MEMBAR.ALL.CTA ;  /* 0x0000000000007992 */ /* 0x0003ec0000008000 */
[----:B-1----:R-:W1:Y:S01]  /*7580*/  FENCE.VIEW.ASYNC.S ;  /* 0x00000000000073c6 */ /* 0x002e620000000000 */
[----:B------:R-:W-:-:S02]  /*7590*/  IMAD.IADD R5, R5, 0x1, R3 ;  /* 0x0000000105057824 */ /* 0x000fc400078e0203 */
[----:B------:R-:W-:Y:S02]  /*75a0*/  IMAD R6, R0, UR6, RZ ;  /* 0x0000000600067c24 */ /* 0x000fe4000f8e02ff */
[----:B------:R-:W-:Y:S01]  /*75b0*/  IMAD R32, R127, 0x80, R200 ;  /* 0x000000807f207824 */ /* 0x000fe200078e02c8 */
[----:B------:R-:W-:Y:S01]  /*75c0*/  UIADD3 UR22, UR22, 0x22820, URZ ;  /* 0x0002282016167890 */ /* 0x000fe2000fffe03f */
[C---:B------:R-:W-:Y:S02]  /*75d0*/  IMAD R3, R211.reuse, UR7, R6 ;  /* 0x00000007d3037c24 */ /* 0x040fe4000f8e0206 */
[----:B------:R-:W-:Y:S01]  /*75e0*/  IMAD.WIDE.U32 R4, R211, UR6, R4 ;  /* 0x00000006d3047c25 */ /* 0x000fe2000f8e0004 */
[----:B------:R-:W-:Y:S01]  /*75f0*/  UIADD3 UR37, UR37, 0x1, URZ ;  /* 0x0000000125257890 */ /* 0x000fe2000fffe03f */
[C---:B------:R-:W-:Y:S01]  /*7600*/  ISETP.GE.AND P2, PT, R32.reuse, R7, PT ;  /* 0x000000072000720c */ /* 0x040fe20003f46270 */
[----:B------:R-:W-:Y:S01]  /*7610*/  ULDC.64 UR6, c[0x0][0xa80] ;  /* 0x0002a00000067ab9 */ /* 0x000fe20000000a00 */
[----:B------:R-:W-:Y:S01]  /*7620*/  UPRMT UR22, URZ, 0x654, UR22 ;  /* 0x000006543f167896 */ /* 0x000fe20008000016 */
[----:B------:R-:W-:Y:S01]  /*7630*/  IADD3 R3, R5, R3, RZ ;  /* 0x0000000305037210 */ /* 0x000fe20007ffe0ff */
[----:B------:R-:W-:Y:S01]  /*7640*/  VIADD R0, R32, 0x20 ;  /* 0x0000002020007836 */ /* 0x000fe20000000000 */
[----:B------:R-:W-:Y:S01]  /*7650*/  LEA R6, P3, R4, UR6, 0x1 ;  /* 0x0000000604067c11 */ /* 0x000fe2000f8608ff */
[----:B------:R-:W-:-:S03]  /*7660*/  UISETP.NE.AND UP0, UPT, UR37, 0x2, UPT ;  /* 0x000000022500788c */ /* 0x000fc6000bf05270 */
        /* <DEDUP_REMOVED lines=16> */
[----:B------:R-:W-:Y:S02]  /*7770*/  ISETP.GE.AND P3, PT, R17, UR4, PT ;  /* 0x0000000411007c0c */ /* 0x000fe4000bf66270 */
[----:B------:R-:W-:Y:S02]  /*7780*/  ISETP.GE.AND P2, PT, R16, UR4, PT ;  /* 0x0000000410007c0c */ /* 0x000fe4000bf46270 */
[----:B------:R-:W-:-:S07]  /*7790*/  ISETP.GE.AND P5, PT, R2, UR4, PT ;  /* 0x0000000402007c0c */ /* 0x000fce000bfa6270 */
[----:B01----:R-:W-:-:S04]  /*77a0*/  @!P4 LEA R14, P6, R18, R12, 0x1 ;  /* 0x0000000c120ec211 */ /* 0x003fc800078c08ff */
[----:B--2---:R-:W-:Y:S02]  /*77b0*/  @!P4 LEA.HI.X R15, R18, R13, R214, 0x1, P6 ;  /* 0x0000000d120fc211 */ /* 0x004fe400030f0cd6 */
[----:B------:R-:W-:Y:S01]  /*77c0*/  @!P3 LEA R20, P6, R17, R12, 0x1 ;  /* 0x0000000c1114b211 */ /* 0x000fe200078c08ff */
[----:B------:R-:W-:-:S03]  /*77d0*/  @!P5 IMAD.WIDE R4, R2, 0x2, R12 ;  /* 0x000000020204d825 */ /* 0x000fc600078e020c */
[-C--:B------:R-:W-:Y:S02]  /*77e0*/  @!P3 LEA.HI.X R21, R17, R13.reuse, R213, 0x1, P6 ;  /* 0x0000000d1115b211 */ /* 0x080fe400030f0cd5 */
[C---:B------:R-:W-:Y:S01]  /*77f0*/  @!P2 LEA R22, P6, R16.reuse, R12, 0x1 ;  /* 0x0000000c1016a211 */ /* 0x040fe200078c08ff */
[----:B-----5:R3:W-:Y:S03]  /*7800*/  @!P5 ST.E.128 desc[UR48][R4.64], R8 ;  /* 0x000000080400d985 */ /* 0x0207e6000c101d30 */
[----:B------:R-:W-:Y:S01]  /*7810*/  @!P2 LEA.HI.X R23, R16, R13, R212, 0x1, P6 ;  /* 0x0000000d1017a211 */ /* 0x000fe200030f0cd4 */
[----:B------:R3:W-:Y:S04]  /*7820*/  @!P4 ST.E.128 desc[UR48][R14.64], R56 ;  /* 0x000000380e00c985 */ /* 0x0007e8000c101d30 */
[----:B------:R3:W-:Y:S04]  /*7830*/  @!P3 ST.E.128 desc[UR48][R20.64], R72 ;  /* 0x000000481400b985 */ /* 0x0007e8000c101d30 */
[----:B------:R3:W-:Y:S02]  /*7840*/  @!P2 ST.E.128 desc[UR48][R22.64], R108 ;  /* 0x0000006c1600a985 */ /* 0x0007e4000c101d30 */
.L_x_9061:
[----:B------:R-:W-:Y:S05]  /*7850*/  BSYNC B0 ;  /* 0x0000000000007941 */ /* 0x000fea0003800000 */
.L_x_9060:
[----:B---3-5:R3:W4:Y:S01]  /*7860*/  SHFL.IDX PT, R9, R3, 0x1, 0x181f ;  /* 0x00381f0003097f89 */ /* 0x02872200000e0000 */
[----:B------:R-:W-:Y:S03]  /*7870*/  BSSY B0, `(.L_x_9062) ;  /* 0x0000013000007945 */ /* 0x000fe60003800000 */
[----:B------:R3:W0:Y:S01]  /*7880*/  SHFL.IDX PT, R8, R6, 0x1, 0x181f ;  /* 0x00381f0006087f89 */ /* 0x00062200000e0000 */
[----:B------:R-:W-:Y:S05]  /*7890*/  @P1 BRA `(.L_x_9063) ;  /* 0x0000000000401947 */ /* 0x000fea0003800000 */
[----:B------:R-:W-:Y:S02]  /*78a0*/  ULDC UR4, c[0x0][0xac8] ;  /* 0x0002b20000047ab9 */ /* 0x000fe40000000800 */
[----:B------:R-:W-:Y:S02]  /*78b0*/  ISETP.GE.AND P3, PT, R18, UR4, PT ;  /* 0x0000000412007c0c */ /* 0x000fe4000bf66270 */
[----:B------:R-:W-:Y:S02]  /*78c0*/  ISETP.GE.AND P2, PT, R17, UR4, PT ;  /* 0x0000000411007c0c */ /* 0x000fe4000bf46270 */
[----:B------:R-:W-:Y:S02]  /*78d0*/  ISETP.GE.AND P1, PT, R16, UR4, PT ;  /* 0x0000000410007c0c */ /* 0x000fe4000bf26270 */
[----:B------:R-:W-:-:S07]  /*78e0*/  ISETP.GE.AND P4, PT, R2, UR4, PT ;  /* 0x0000000402007c0c */ /* 0x000fce000bf86270 */
[CC--:B0-----:R-:W-:Y:S02]  /*78f0*/  @!P3 LEA R10, P6, R18.reuse, R8.reuse, 0x1 ;  /* 0x00000008120ab211 */ /* 0x0c1fe400078c08ff */
[CC--:B-1----:R-:W-:Y:S02]  /*7900*/  @!P2 LEA R12, P5, R17.reuse, R8.reuse, 0x1 ;  /* 0x00000008110ca211 */ /* 0x0c2fe400078a08ff */
[-C--:B----4-:R-:W-:Y:S02]  /*7910*/  @!P3 LEA.HI.X R11, R18, R9.reuse, R214, 0x1, P6 ;  /* 0x00000009120bb211 */ /* 0x090fe400030f0cd6 */
[----:B------:R-:W-:Y:S01]  /*7920*/  @!P1 LEA R14, P6, R16, R8, 0x1 ;  /* 0x00000008100e9211 */ /* 0x000fe200078c08ff */
[----:B------:R-:W-:Y:S01]  /*7930*/  @!P4 IMAD.WIDE R4, R2, 0x2, R8 ;  /* 0x000000020204c825 */ /* 0x000fe200078e0208 */
[-C--:B--2---:R-:W-:Y:S02]  /*7940*/  @!P2 LEA.HI.X R13, R17, R9.reuse, R213, 0x1, P5 ;  /* 0x00000009110da211 */ /* 0x084fe400028f0cd5 */
[----:B------:R-:W-:-:S02]  /*7950*/  @!P1 LEA.HI.X R15, R16, R9, R212, 0x1, P6 ;  /* 0x00000009100f9211 */ /* 0x000fc400030f0cd4 */
[----:B------:R0:W-:Y:S04]  /*7960*/  @!P4 ST.E.128 desc[UR48][R4.64], R24 ;  /* 0x000000180400c985 */ /* 0x0001e8000c101d30 */
[----:B------:R0:W-:Y:S04]  /*7970*/  @!P3 ST.E.128 desc[UR48][R10.64], R60 ;  /* 0x0000003c0a00b985 */ /* 0x0001e8000c101d30 */
[----:B------:R0:W-:Y:S04]  /*7980*/  @!P2 ST.E.128 desc[UR48][R12.64], R96 ;  /* 0x000000600c00a985 */ /* 0x0001e8000c101d30 */
[----:B------:R0:W-:Y:S02]  /*7990*/  @!P1 ST.E.128 desc[UR48][R14.64], R112 ;  /* 0x000000700e009985 */ /* 0x0001e4000c101d30 */
.L_x_9063:
[----:B------:R-:W-:Y:S05]  /*79a0*/  BSYNC B0 ;  /* 0x0000000000007941 */ /* 0x000fea0003800000 */
.L_x_9062:
[----:B----4-:R4:W1:Y:S01]  /*79b0*/  SHFL.IDX PT, R9, R3, 0x2, 0x181f ;  /* 0x00581f0003097f89 */ /* 0x01086200000e0000 */
[----:B------:R-:W-:Y:S03]  /*79c0*/  BSSY B0, `(.L_x_9064) ;  /* 0x0000013000007945 */ /* 0x000fe60003800000 */
[----:B0-----:R4:W0:Y:S01]  /*79d0*/  SHFL.IDX PT, R8, R6, 0x2, 0x181f ;  /* 0x00581f0006087f89 */ /* 0x00182200000e0000 */
[----:B------:R-:W-:Y:S05]  /*79e0*/  @P0 BRA `(.L_x_9065) ;  /* 0x0000000000400947 */ /* 0x000fea0003800000 */
[----:B------:R-:W-:Y:S02]  /*79f0*/  ULDC UR4, c[0x0][0xac8] ;  /* 0x0002b20000047ab9 */ /* 0x000fe40000000800 */
[----:B------:R-:W-:Y:S02]  /*7a00*/  ISETP.GE.AND P4, PT, R18, UR4, PT ;  /* 0x0000000412007c0c */ /* 0x000fe4000bf86270 */
[----:B------:R-:W-:Y:S02]  /*7a10*/  ISETP.GE.AND P5, PT, R17, UR4, PT ;  /* 0x0000000411007c0c */ /* 0x000fe4000bfa6270 */
[----:B------:R-:W-:Y:S02]  /*7a20*/  ISETP.GE.AND P6, PT, R16, UR4, PT ;  /* 0x0000000410007c0c */ /* 0x000fe4000bfc6270 */
[----:B------:R-:W-:-:S07]  /*7a30*/  ISETP.GE.AND P3, PT, R2, UR4, PT ;  /* 0x0000000402007c0c */ /* 0x000fce000bf66270 */
[-C--:B0-----:R-:W-:Y:S02]  /*7a40*/  @!P4 LEA R10, P0, R18, R8.reuse, 0x1 ;  /* 0x00000008120ac211 */ /* 0x081fe400078008ff */
[CC--:B-1----:R-:W-:Y:S02]  /*7a50*/  @!P5 LEA R12, P1, R17.reuse, R8.reuse, 0x1 ;  /* 0x00000008110cd211 */ /* 0x0c2fe400078208ff */
[----:B------:R-:W-:Y:S02]  /*7a60*/  @!P6 LEA R14, P2, R16, R8, 0x1 ;  /* 0x00000008100ee211 */ /* 0x000fe400078408ff */
[----:B------:R-:W-:Y:S01]  /*7a70*/  @!P3 IMAD.WIDE R4, R2, 0x2, R8 ;  /* 0x000000020204b825 */ /* 0x000fe200078e0208 */
[-C--:B------:R-:W-:Y:S02]  /*7a80*/  @!P4 LEA.HI.X R11, R18, R9.reuse, R214, 0x1, P0 ;  /* 0x00000009120bc211 */ /* 0x080fe400000f0cd6 */
[-C--:B--2---:R-:W-:Y:S02]  /*7a90*/  @!P5 LEA.HI.X R13, R17, R9.reuse, R213, 0x1, P1 ;  /* 0x00000009110dd211 */ /* 0x084fe400008f0cd5 */
[----:B------:R-:W-:Y:S01]  /*7aa0*/  @!P6 LEA.HI.X R15, R16, R9, R212, 0x1, P2 ;  /* 0x00000009100fe211 */ /* 0x000fe200010f0cd4 */
[----:B------:R0:W-:Y:S04]  /*7ab0*/  @!P3 ST.E.128 desc[UR48][R4.64], R28 ;  /* 0x0000001c0400b985 */ /* 0x0001e8000c101d30 */
[----:B------:R0:W-:Y:S04]  /*7ac0*/  @!P4 ST.E.128 desc[UR48][R10.64], R64 ;  /* 0x000000400a00c985 */ /* 0x0001e8000c101d30 */
[----:B------:R0:W-:Y:S04]  /*7ad0*/  @!P5 ST.E.128 desc[UR48][R12.64], R100 ;  /* 0x000000640c00d985 */ /* 0x0001e8000c101d30 */
[----:B------:R0:W-:Y:S02]  /*7ae0*/  @!P6 ST.E.128 desc[UR48][R14.64], R116 ;  /* 0x000000740e00e985 */ /* 0x0001e4000c101d30 */
.L_x_9065:
[----:B------:R-:W-:Y:S05]  /*7af0*/  BSYNC B0 ;  /* 0x0000000000007941 */ /* 0x000fea0003800000 */
.L_x_9064:
[----:B------:R-:W-:Y:S01]  /*7b00*/  VIADD R0, R32, 0x60 ;  /* 0x0000006020007836 */ /* 0x000fe20000000000 */
[----:B-1----:R1:W1:Y:S01]  /*7b10*/  SHFL.IDX PT, R9, R3, 0x3, 0x181f ;  /* 0x00781f0003097f89 */ /* 0x00226200000e0000 */
[----:B------:R-:W-:Y:S01]  /*7b20*/  UIADD3 UR46, UR46, 0x1, URZ ;  /* 0x000000012e2e7890 */ /* 0x000fe2000fffe03f */
[----:B------:R-:W-:Y:S02]  /*7b30*/  BSSY B0, `(.L_x_9066) ;  /* 0x0000014000007945 */ /* 0x000fe40003800000 */
[----:B------:R-:W-:Y:S01]  /*7b40*/  ISETP.GE.AND P0, PT, R0, R7, PT ;  /* 0x000000070000720c */ /* 0x000fe20003f06270 */
[----:B0-----:R0:W0:-:S12]  /*7b50*/  SHFL.IDX PT, R8, R6, 0x3, 0x181f ;  /* 0x00781f0006087f89 */ /* 0x00101800000e0000 */
[----:B------:R-:W-:Y:S05]  /*7b60*/  @P0 BRA `(.L_x_9067) ;  /* 0x0000000000400947 */ /* 0x000fea0003800000 */
[----:B------:R-:W-:Y:S02]  /*7b70*/  ULDC UR4, c[0x0][0xac8] ;  /* 0x0002b20000047ab9 */ /* 0x000fe40000000800 */
[----:B------:R-:W-:Y:S02]  /*7b80*/  ISETP.GE.AND P4, PT, R18, UR4, PT ;  /* 0x0000000412007c0c */ /* 0x000fe4000bf86270 */
[----:B------:R-:W-:Y:S02]  /*7b90*/  ISETP.GE.AND P5, PT, R17, UR4, PT ;  /* 0x0000000411007c0c */ /* 0x000fe4000bfa6270 */
[----:B------:R-:W-:Y:S02]  /*7ba0*/  ISETP.GE.AND P6, PT, R16, UR4, PT ;  /* 0x0000000410007c0c */ /* 0x000fe4000bfc6270 */
[----:B------:R-:W-:-:S07]  /*7bb0*/  ISETP.GE.AND P3, PT, R2, UR4, PT ;  /* 0x0000000402007c0c */ /* 0x000fce000bf66270 */
[-C--:B0--34-:R-:W-:Y:S02]  /*7bc0*/  @!P4 LEA R6, P0, R18, R8.reuse, 0x1 ;  /* 0x000000081206c211 */ /* 0x099fe400078008ff */
[CC--:B------:R-:W-:Y:S02]  /*7bd0*/  @!P5 LEA R10, P1, R17.reuse, R8.reuse, 0x1 ;  /* 0x00000008110ad211 */ /* 0x0c0fe400078208ff */
[----:B------:R-:W-:Y:S02]  /*7be0*/  @!P6 LEA R12, P2, R16, R8, 0x1 ;  /* 0x00000008100ce211 */ /* 0x000fe400078408ff */
[----:B-1----:R-:W-:Y:S01]  /*7bf0*/  @!P3 IMAD.WIDE R4, R2, 0x2, R8 ;  /* 0x000000020204b825 */ /* 0x002fe200078e0208 */
[-C--:B------:R-:W-:Y:S02]  /*7c00*/  @!P4 LEA.HI.X R7, R18, R9.reuse, R214, 0x1, P0 ;  /* 0x000000091207c211 */ /* 0x080fe400000f0cd6 */
[-C--:B------:R-:W-:Y:S02]  /*7c10*/  @!P5 LEA.HI.X R11, R17, R9.reuse, R213, 0x1, P1 ;  /* 0x00000009110bd211 */ /* 0x080fe400008f0cd5 */
[----:B--2---:R-:W-:Y:S01]  /*7c20*/  @!P6 LEA.HI.X R13, R16, R9, R212, 0x1, P2 ;  /* 0x00000009100de211 */ /* 0x004fe200010f0cd4 */
[----:B------:R0:W-:Y:S04]  /*7c30*/  @!P3 ST.E.128 desc[UR48][R4.64], R52 ;  /* 0x000000340400b985 */ /* 0x0001e8000c101d30 */
[----:B------:R0:W-:Y:S04]  /*7c40*/  @!P4 ST.E.128 desc[UR48][R6.64], R68 ;  /* 0x000000440600c985 */ /* 0x0001e8000c101d30 */
[----:B------:R0:W-:Y:S04]  /*7c50*/  @!P5 ST.E.128 desc[UR48][R10.64], R104 ;  /* 0x000000680a00d985 */ /* 0x0001e8000c101d30 */
[----:B------:R0:W-:Y:S02]  /*7c60*/  @!P6 ST.E.128 desc[UR48][R12.64], R120 ;  /* 0x000000780c00e985 */ /* 0x0001e4000c101d30 */
.L_x_9067:
[----:B------:R-:W-:Y:S05]  /*7c70*/  BSYNC B0 ;  /* 0x0000000000007941 */ /* 0x000fea0003800000 */
.L_x_9066:
[----:B------:R-:W5:Y:S02]  /*7c80*/  LDC R0, c[0x0][0xc34] ;  /* 0x00030d00ff007b82 */ /* 0x000f640000000800 */
[----:B-----5:R-:W-:-:S13]  /*7c90*/  ISETP.LE.AND P0, PT, R0, UR45, PT ;  /* 0x0000002d00007c0c */ /* 0x020fda000bf03270 */
[----:B------:R-:W-:Y:S05]  /*7ca0*/  @!P0 BRA `(.L_x_9068) ;  /* 0xffffff90000c8947 */ /* 0x000fea000383ffff */
[----:B------:R-:W-:Y:S05]  /*7cb0*/  EXIT ;  /* 0x000000000000794d */ /* 0x000fea0003800000 */
.L_x_9034:
        /* <DEDUP_REMOVED lines=10> */
[----:B------:R-:W-:Y:S01]  /*7d60*/  ULDC.64 UR4, c[0x0][0x418] ;  /* 0x0001060000047ab9 */ /* 0x000fe20000000a00 */
[----:B------:R-:W-:Y:S01]  /*7d70*/  ULDC UR9, c[0x0][0x320] ;  /* 0x0000c80000097ab9 */ /* 0x000fe20000000800 */
[----:B------:R-:W-:Y:S01]  /*7d80*/  UISETP.NE.U32.AND UP0, UPT, UR4, URZ, UPT ;  /* 0x0000003f0400728c */ /* 0x000fe2000bf05070 */
[----:B------:R-:W0:Y:S01]  /*7d90*/  S2UR UR8, SR_CgaCtaId ;  /* 0x00000000000879c3 */ /* 0x000e220000008800 */
[----:B------:R-:W-:Y:S01]  /*7da0*/  LOP3.LUT R5, R31, 0x38, RZ, 0xc0, !PT ;  /* 0x000000381f057812 */ /* 0x000fe200078ec0ff */
[----:B------:R-:W-:Y:S01]  /*7db0*/  ULDC UR4, c[0x0][0x424] ;  /* 0x0001090000047ab9 */ /* 0x000fe20000000800 */
[----:B------:R-:W-:Y:S01]  /*7dc0*/  UISETP.NE.AND.EX UP0, UPT, UR5, URZ, UPT, UP0 ;  /* 0x0000003f0500728c */ /* 0x000fe2000bf05300 */
[----:B------:R-:W-:Y:S01]  /*7dd0*/  LOP3.LUT R16, R16, 0xffffffef, RZ, 0xc0, !PT ;  /* 0xffffffef10107812 */ /* 0x000fe200078ec0ff */
[----:B------:R-:W-:Y:S01]  /*7de0*/  ULDC.64 UR6, c[0x0][0x2f0] ;  /* 0x0000bc0000067ab9 */ /* 0x000fe20000000a00 */
[C---:B------:R-:W-:Y:S01]  /*7df0*/  LOP3.LUT R0, R5.reuse, 0x40, RZ, 0xfc, !PT ;  /* 0x0000004005007812 */ /* 0x040fe200078efcff */
[----:B------:R-:W-:Y:S01]  /*7e00*/  USEL UR4, UR4, 0x1, UP0 ;  /* 0x0000000104047887 */ /* 0x000fe20008000000 */
[C---:B------:R-:W-:Y:S01]  /*7e10*/  LOP3.LUT R2, R5.reuse, 0x80, RZ, 0xfc, !PT ;  /* 0x0000008005027812 */ /* 0x040fe200078efcff */
[----:B------:R-:W-:Y:S01]  /*7e20*/  UMOV UR37, 0x400 ;  /* 0x0000040000257882 */ /* 0x000fe20000000000 */
[----:B------:R-:W-:Y:S01]  /*7e30*/  ISETP.GE.AND P2, PT, R0, UR9, PT ;  /* 0x0000000900007c0c */ /* 0x000fe2000bf46270 */
[----:B------:R-:W-:Y:S01]  /*7e40*/  UIMAD UR36, UR4, UR6, URZ ;  /* 0x00000006042472a4 */ /* 0x000fe2000f8e023f */
[----:B------:R-:W-:Y:S01]  /*7e50*/  ISETP.GE.AND P1, PT, R2, UR9, PT ;  /* 0x0000000902007c0c */ /* 0x000fe2000bf26270 */
[----:B------:R1:W-:Y:S01]  /*7e60*/  STL [R1+0x4], RZ ;  /* 0x000004ff01007387 */ /* 0x0003e20000100800 */
[C---:B------:R-:W-:Y:S01]  /*7e70*/  ISETP.GE.AND P3, PT, R5.reuse, UR9, PT ;  /* 0x0000000905007c0c */ /* 0x040fe2000bf66270 */
[----:B------:R-:W-:Y:S01]  /*7e80*/  UIADD3 UR4, UR36, 0x5f, URZ ;  /* 0x0000005f24047890 */ /* 0x000fe2000fffe03f */
[----:B------:R-:W-:Y:S01]  /*7e90*/  LOP3.LUT R0, R5, 0xc0, RZ, 0xfc, !PT ;  /* 0x000000c005007812 */ /* 0x000fe200078efcff */
[----:B------:R-:W-:Y:S01]  /*7ea0*/  ULDC UR10, c[0x0][0x2b8] ;  /* 0x0000ae00000a7ab9 */ /* 0x000fe20000000800 */
[----:B------:R-:W-:Y:S01]  /*7eb0*/  SHF.R.U32.HI R36, RZ, 0x3, R19 ;  /* 0x00000003ff247819 */ /* 0x000fe20000011613 */
[----:B------:R-:W-:Y:S01]  /*7ec0*/  UIMAD.WIDE UR4, UR4, 0x2aaaaaab, URZ ;  /* 0x2aaaaaab040478a5 */ /* 0x000fe2000f8e023f */
[----:B------:R-:W-:Y:S01]  /*7ed0*/  ISETP.GE.AND P0, PT, R0, UR9, PT ;  /* 0x0000000900007c0c */ /* 0x000fe2000bf06270 */
[----:B------:R-:W-:Y:S01]  /*7ee0*/  IMAD.U32 R37, RZ, RZ, UR11 ;  /* 0x0000000bff257e24 */ /* 0x000fe2000f8e00ff */
[----:B------:R-:W-:Y:S01]  /*7ef0*/  SEL R4, RZ, 0x1, P3 ;  /* 0x00000001ff047807 */ /* 0x000fe20001800000 */
[----:B------:R-:W-:Y:S01]  /*7f00*/  USHF.R.U32.HI UR6, URZ, 0x1f, UR5 ;  /* 0x0000001f3f067899 */ /* 0x000fe20008011605 */
[----:B------:R-:W-:Y:S01]  /*7f10*/  @P2 LOP3.LUT R16, R16, 0x10, RZ, 0xfc, !PT ;  /* 0x0000001010102812 */ /* 0x000fe200078efcff */
[----:B0-----:R-:W-:Y:S01]  /*7f20*/  ULEA UR37, UR8, UR37, 0x18 ;  /* 0x0000002508257291 */ /* 0x001fe2000f8ec03f */
[----:B------:R-:W-:Y:S01]  /*7f30*/  SEL R2, RZ, 0x2, P2 ;  /* 0x00000002ff027807 */ /* 0x000fe20001000000 */
[----:B------:R-:W-:Y:S01]  /*7f40*/  ULEA.HI.SX32 UR6, UR5, UR6, 0x1c ;  /* 0x0000000605067291 */ /* 0x000fe2000f8fe23f */
[----:B------:R-:W-:Y:S01]  /*7f50*/  LOP3.LUT R16, R16, 0xfffffff7, RZ, 0xc0, !PT ;  /* 0xfffffff710107812 */ /* 0x000fe200078ec0ff */
[----:B------:R-:W-:Y:S01]  /*7f60*/  IMAD.MOV.U32 R27, RZ, RZ, 0x1 ;  /* 0x00000001ff1b7424 */ /* 0x000fe200078e00ff */
[----:B------:R-:W-:Y:S01]  /*7f70*/  SEL R3, RZ, 0x4, P1 ;  /* 0x00000004ff037807 */ /* 0x000fe20000800000 */
[----:B------:R-:W-:Y:S01]  /*7f80*/  UIADD3 UR5, UR6, -0x1, URZ ;  /* 0xffffffff06057890 */ /* 0x000fe2000fffe03f */
[----:B------:R-:W-:Y:S01]  /*7f90*/  @P1 LOP3.LUT R16, R16, 0x8, RZ, 0xfc, !PT ;  /* 0x0000000810101812 */ /* 0x000fe200078efcff */
[----:B------:R-:W-:Y:S01]  /*7fa0*/  IMAD.MOV.U32 R17, RZ, RZ, RZ ;  /* 0x000000ffff117224 */ /* 0x000fe200078e00ff */
[----:B------:R-:W-:Y:S01]  /*7fb0*/  LOP3.LUT R36, R36, 0xf, RZ, 0xc0, !PT ;  /* 0x0000000f24247812 */ /* 0x000fe200078ec0ff */
[----:B------:R-:W-:Y:S01]  /*7fc0*/  UIMAD UR8, UR5, -0x60, UR36 ;  /* 0xffffffa0050878a4 */ /* 0x000fe2000f8e0224 */
[----:B------:R-:W-:Y:S01]  /*7fd0*/  LOP3.LUT R16, R16, 0xfffffffd, RZ, 0xc0, !PT ;  /* 0xfffffffd10107812 */ /* 0x000fe200078ec0ff */
[----:B------:R-:W-:Y:S01]  /*7fe0*/  ULDC UR39, c[0x0][0x448] ;  /* 0x0001120000277ab9 */ /* 0x000fe20000000800 */
[----:B------:R-:W-:Y:S01]  /*7ff0*/  IADD3 R3, R3, R2, R4 ;  /* 0x0000000203037210 */ /* 0x000fe20007ffe004 */
[----:B------:R-:W-:Y:S01]  /*8000*/  ULDC UR4, c[0x0][0x288] ;  /* 0x0000a20000047ab9 */ /* 0x000fe20000000800 */
[----:B------:R-:W-:Y:S01]  /*8010*/  @P3 LOP3.LUT R16, R16, 0x2, RZ, 0xfc, !PT ;  /* 0x0000000210103812 */ /* 0x000fe200078efcff */
[----:B------:R-:W-:Y:S01]  /*8020*/  ULOP3.LUT UR41, UR38, 0x2, URZ, 0xfc, !UPT ;  /* 0x0000000226297892 */ /* 0x000fe2000f8efc3f */
[----:B------:R-:W-:Y:S01]  /*8030*/  SEL R2, RZ, 0x8, P0 ;  /* 0x00000008ff027807 */ /* 0x000fe20000000000 */
[----:B------:R-:W-:Y:S01]  /*8040*/  ULDC UR42, c[0x0][0xc] ;  /* 0x00000300002a7ab9 */ /* 0x000fe20000000800 */
[----:B------:R-:W-:Y:S01]  /*8050*/  LOP3.LUT R16, R16, 0xfffffffb, RZ, 0xc0, !PT ;  /* 0xfffffffb10107812 */ /* 0x000fe200078ec0ff */
[----:B------:R-:W-:Y:S01]  /*8060*/  UIMAD UR39, UR39, UR4, URZ ;  /* 0x00000004272772a4 */ /* 0x000fe2000f8e023f */
[----:B------:R-:W-:Y:S01]  /*8070*/  IADD3 R34, -R36, UR8, RZ ;  /* 0x0000000824227c10 */ /* 0x000fe2000fffe1ff */
[----:B------:R-:W-:Y:S01]  /*8080*/  IMAD.IADD R2, R2, 0x1, R3 ;  /* 0x0000000102027824 */ /* 0x000fe200078e0203 */
[----:B------:R-:W-:Y:S01]  /*8090*/  @P0 LOP3.LUT R16, R16, 0x4, RZ, 0xfc, !PT ;  /* 0x0000000410100812 */ /* 0x000fe200078efcff */
[----:B------:R-:W-:Y:S01]  /*80a0*/  UIADD3 UR40, UR6, -0x2, URZ ;  /* 0xfffffffe06287890 */ /* 0x000fe2000fffe03f */
[----:B------:R-:W-:-:S02]  /*80b0*/  ISETP.GE.AND P0, PT, R5, UR9, PT ;  /* 0x0000000905007c0c */ /* 0x000fc4000bf06270 */
[----:B------:R-:W-:Y:S02]  /*80c0*/  LOP3.LUT R35, R35, 0xfffffffb, RZ, 0xc0, !PT ;  /* 0xfffffffb23237812 */ /* 0x000fe400078ec0ff */
[C---:B------:R-:W-:Y:S02]  /*80d0*/  ISETP.LT.OR P3, PT, R34.reuse, 0x1, P0 ;  /* 0x000000012200780c */ /* 0x040fe40000761670 */
[C---:B------:R-:W-:Y:S02]  /*80e0*/  ISETP.LT.OR P2, PT, R34.reuse, 0x11, P0 ;  /* 0x000000112200780c */ /* 0x040fe40000741670 */
[----:B------:R-:W-:Y:S02]  /*80f0*/  ISETP.LT.OR P1, PT, R34, 0x21, P0 ;  /* 0x000000212200780c */ /* 0x000fe40000721670 */
[----:B------:R-:W-:Y:S02]  /*8100*/  LOP3.LUT R16, R16, 0xefffffff, RZ, 0xc0, !PT ;  /* 0xefffffff10107812 */ /* 0x000fe400078ec0ff */
[----:B------:R-:W-:-:S02]  /*8110*/  LOP3.LUT R0, R31, 0x1f8, RZ, 0xc0, !PT ;  /* 0x000001f81f007812 */ /* 0x000fc400078ec0ff */
[----:B------:R-:W-:Y:S02]  /*8120*/  SHF.L.U32 R3, R19, 0x4, RZ ;  /* 0x0000000413037819 */ /* 0x000fe400000006ff */
[----:B------:R-:W-:Y:S02]  /*8130*/  LOP3.LUT R0, R0, 0x38, R19, 0x78, !PT ;  /* 0x0000003800007812 */ /* 0x000fe400078e7813 */
[----:B------:R-:W-:Y:S02]  /*8140*/  @P3 LOP3.LUT R35, R35, 0x4, RZ, 0xfc, !PT ;  /* 0x0000000423233812 */ /* 0x000fe400078efcff */
[----:B------:R-:W-:Y:S02]  /*8150*/  ISETP.LT.OR P3, PT, R34, 0x31, P0 ;  /* 0x000000312200780c */ /* 0x000fe40000761670 */
[----:B------:R-:W-:Y:S02]  /*8160*/  LOP3.LUT R35, R35, 0xfffffffd, RZ, 0xc0, !PT ;  /* 0xfffffffd23237812 */ /* 0x000fe400078ec0ff */
[----:B------:R-:W-:Y:S01]  /*8170*/  LOP3.LUT R28, R36, 0x70, R3, 0xf8, !PT ;  /* 0x00000070241c7812 */ /* 0x000fe200078ef803 */
[----:B------:R-:W-:Y:S01]  /*8180*/  IMAD.U32 R3, RZ, RZ, UR5 ;  /* 0x00000005ff037e24 */ /* 0x000fe2000f8e00ff */
[----:B------:R-:W-:-:S02]  /*8190*/  @P2 LOP3.LUT R35, R35, 0x2, RZ, 0xfc, !PT ;  /* 0x0000000223232812 */ /* 0x000fc400078efcff */
[----:B------:R-:W-:Y:S02]  /*81a0*/  ISETP.LT.OR P2, PT, R34, 0x41, P0 ;  /* 0x000000412200780c */ /* 0x000fe40000741670 */
[----:B------:R-:W-:Y:S02]  /*81b0*/  LOP3.LUT R35, R35, 0xfffffffe, RZ, 0xc0, !PT ;  /* 0xfffffffe23237812 */ /* 0x000fe400078ec0ff */
[----:B------:R-:W-:Y:S01]  /*81c0*/  LOP3.LUT R31, R0, 0x200, R31, 0xf8, !PT ;  /* 0x00000200001f7812 */ /* 0x000fe200078ef81f */
[----:B------:R-:W-:Y:S01]  /*81d0*/  IMAD R0, R3, 0x60, R28 ;  /* 0x0000006003007824 */ /* 0x000fe200078e021c */
[----:B------:R-:W-:Y:S02]  /*81e0*/  @P1 LOP3.LUT R35, R35, 0x1, RZ, 0xfc, !PT ;  /* 0x0000000123231812 */ /* 0x000fe400078efcff */
[----:B------:R-:W-:Y:S02]  /*81f0*/  ISETP.LT.OR P1, PT, R34, 0x51, P0 ;  /* 0x000000512200780c */ /* 0x000fe40000721670 */
[----:B------:R-:W-:Y:S01]  /*8200*/  LOP3.LUT P0, RZ, R2, 0x2, RZ, 0xc0, !PT ;  /* 0x0000000202ff7812 */ /* 0x000fe2000780c0ff */
[----:B------:R1:W-:Y:S01]  /*8210*/  STL [R1+0x8], R0 ;  /* 0x0000080001007387 */ /* 0x0003e20000100800 */
[----:B------:R-:W-:-:S02]  /*8220*/  @P3 LOP3.LUT R16, R16, 0x10000000, RZ, 0xfc, !PT ;  /* 0x1000000010103812 */ /* 0x000fc400078efcff */
[----:B------:R-:W-:Y:S02]  /*8230*/  ISETP.LT.OR P3, PT, R34, 0x1, !P0 ;  /* 0x000000012200780c */ /* 0x000fe40004761670 */
[----:B------:R-:W-:Y:S02]  /*8240*/  LOP3.LUT R16, R16, 0xffbfffff, RZ, 0xc0, !PT ;  /* 0xffbfffff10107812 */ /* 0x000fe400078ec0ff */
[----:B------:R-:W-:Y:S02]  /*8250*/  LOP3.LUT R35, R35, 0xffffffbf, RZ, 0xc0, !PT ;  /* 0xffffffbf23237812 */ /* 0x000fe400078ec0ff */
[----:B------:R-:W-:Y:S02]  /*8260*/  @P2 LOP3.LUT R16, R16, 0x400000, RZ, 0xfc, !PT ;  /* 0x0040000010102812 */ /* 0x000fe400078efcff */
[----:B------:R-:W-:Y:S02]  /*8270*/  ISETP.LT.OR P2, PT, R34, 0x11, !P0 ;  /* 0x000000112200780c */ /* 0x000fe40004741670 */
[----:B------:R-:W-:-:S02]  /*8280*/  LOP3.LUT R16, R16, 0x7fffffff, RZ, 0xc0, !PT ;  /* 0x7fffffff10107812 */ /* 0x000fc400078ec0ff */
[----:B------:R-:W-:Y:S02]  /*8290*/  @P1 LOP3.LUT R35, R35, 0x40, RZ, 0xfc, !PT ;  /* 0x0000004023231812 */ /* 0x000fe400078efcff */
[----:B------:R-:W-:Y:S02]  /*82a0*/  @P3 LOP3.LUT R16, R16, 0x80000000, RZ, 0xfc, !PT ;  /* 0x8000000010103812 */ /* 0x000fe400078efcff */
[----:B------:R-:W-:Y:S02]  /*82b0*/  ISETP.LT.OR P1, PT, R34, 0x21, !P0 ;  /* 0x000000212200780c */ /* 0x000fe40004721670 */
[----:B------:R-:W-:Y:S02]  /*82c0*/  LOP3.LUT R16, R16, 0xbfffffff, RZ, 0xc0, !PT ;  /* 0xbfffffff10107812 */ /* 0x000fe400078ec0ff */
[----:B------:R-:W-:Y:S02]  /*82d0*/  ISETP.LT.OR P3, PT, R34, 0x31, !P0 ;  /* 0x000000312200780c */ /* 0x000fe40004761670 */
[----:B------:R-:W-:-:S02]  /*82e0*/  @P2 LOP3.LUT R16, R16, 0x40000000, RZ, 0xfc, !PT ;  /* 0x4000000010102812 */ /* 0x000fc400078efcff */
[----:B------:R-:W-:Y:S02]  /*82f0*/  ISETP.LT.OR P2, PT, R34, 0x41, !P0 ;  /* 0x000000412200780c */ /* 0x000fe40004741670 */
[----:B------:R-:W-:Y:S02]  /*8300*/  LOP3.LUT R16, R16, 0xdfffffff, RZ, 0xc0, !PT ;  /* 0xdfffffff10107812 */ /* 0x000fe400078ec0ff */
[----:B------:R-:W-:Y:S02]  /*8310*/  LOP3.LUT R35, R35, 0xffffffdf, RZ, 0xc0, !PT ;  /* 0xffffffdf23237812 */ /* 0x000fe400078ec0ff */
[----:B------:R-:W-:Y:S02]  /*8320*/  @P1 LOP3.LUT R16, R16, 0x20000000, RZ, 0xfc, !PT ;  /* 0x2000000010101812 */ /* 0x000fe400078efcff */
[----:B------:R-:W-:Y:S02]  /*8330*/  ISETP.LT.OR P1, PT, R34, 0x51, !P0 ;  /* 0x000000512200780c */ /* 0x000fe40004721670 */
[----:B------:R-:W-:-:S02]  /*8340*/  LOP3.LUT R16, R16, 0xf7ffffff, RZ, 0xc0, !PT ;  /* 0xf7ffffff10107812 */ /* 0x000fc400078ec0ff */
[----:B------:R-:W-:Y:S02]  /*8350*/  LOP3.LUT P0, RZ, R2, 0x4, RZ, 0xc0, !PT ;  /* 0x0000000402ff7812 */ /* 0x000fe4000780c0ff */
[----:B------:R-:W-:Y:S02]  /*8360*/  @P3 LOP3.LUT R16, R16, 0x8000000, RZ, 0xfc, !PT ;  /* 0x0800000010103812 */ /* 0x000fe400078efcff */
[----:B------:R-:W-:Y:S02]  /*8370*/  ISETP.LT.OR P3, PT, R34, 0x1, !P0 ;  /* 0x000000012200780c */ /* 0x000fe40004761670 */
[----:B------:R-:W-:Y:S02]  /*8380*/  LOP3.LUT R16, R16, 0xfffdffff, RZ, 0xc0, !PT ;  /* 0xfffdffff10107812 */ /* 0x000fe400078ec0ff */
[----:B------:R-:W-:Y:S02]  /*8390*/  LEA R4, R31, UR37, 0x1 ;  /* 0x000000251f047c11 */ /* 0x000fe4000f8e08ff */
[----:B------:R-:W-:-:S02]  /*83a0*/  @P2 LOP3.LUT R16, R16, 0x20000, RZ, 0xfc, !PT ;  /* 0x0002000010102812 */ /* 0x000fc400078efcff */
[----:B------:R-:W-:Y:S02]  /*83b0*/  ISETP.LT.OR P2, PT, R34, 0x11, !P0 ;  /* 0x000000112200780c */ /* 0x000fe40004741670 */
[----:B------:R-:W-:Y:S02]  /*83c0*/  LOP3.LUT R16, R16, 0xfbffffff, RZ, 0xc0, !PT ;  /* 0xfbffffff10107812 */ /* 0x000fe400078ec0ff */
[----:B------:R-:W-:Y:S02]  /*83d0*/  @P1 LOP3.LUT R35, R35, 0x20, RZ, 0xfc, !PT ;  /* 0x0000002023231812 */ /* 0x000fe400078efcff */
[----:B------:R-:W-:Y:S02]  /*83e0*/  @P3 LOP3.LUT R16, R16, 0x4000000, RZ, 0xfc, !PT ;  /* 0x0400000010103812 */ /* 0x000fe400078efcff */
[----:B------:R-:W-:Y:S02]  /*83f0*/  ISETP.LT.OR P1, PT, R34, 0x21, !P0 ;  /* 0x000000212200780c */ /* 0x000fe40004721670 */
[----:B------:R-:W-:-:S02]  /*8400*/  LOP3.LUT R16, R16, 0xfdffffff, RZ, 0xc0, !PT ;  /* 0xfdffffff10107812 */ /* 0x000fc400078ec0ff */
[----:B------:R-:W-:Y:S02]  /*8410*/  ISETP.LT.OR P3, PT, R34, 0x31, !P0 ;  /* 0x000000312200780c */ /* 0x000fe40004761670 */
[----:B------:R-:W-:Y:S02]  /*8420*/  @P2 LOP3.LUT R16, R16, 0x2000000, RZ, 0xfc, !PT ;  /* 0x0200000010102812 */ /* 0x000fe400078efcff */
[----:B------:R-:W-:Y:S02]  /*8430*/  ISETP.LT.OR P2, PT, R34, 0x41, !P0 ;  /* 0x000000412200780c */ /* 0x000fe40004741670 */
[----:B------:R-:W-:Y:S02]  /*8440*/  LOP3.LUT R16, R16, 0xfeffffff, RZ, 0xc0, !PT ;  /* 0xfeffffff10107812 */ /* 0x000fe400078ec0ff */
[----:B------:R-:W-:Y:S02]  /*8450*/  LOP3.LUT R35, R35, 0xffffffef, RZ, 0xc0, !PT ;  /* 0xffffffef23237812 */ /* 0x000fe400078ec0ff */
[----:B------:R-:W-:-:S02]  /*8460*/  @P1 LOP3.LUT R16, R16, 0x1000000, RZ, 0xfc, !PT ;  /* 0x0100000010101812 */ /* 0x000fc400078efcff */
[----:B------:R-:W-:Y:S02]  /*8470*/  ISETP.LT.OR P1, PT, R34, 0x51, !P0 ;  /* 0x000000512200780c */ /* 0x000fe40004721670 */
[----:B------:R-:W-:Y:S02]  /*8480*/  LOP3.LUT R16, R16, 0xff7fffff, RZ, 0xc0, !PT ;  /* 0xff7fffff10107812 */ /* 0x000fe400078ec0ff */
[----:B------:R-:W-:Y:S02]  /*8490*/  LOP3.LUT P0, RZ, R2, 0x8, RZ, 0xc0, !PT ;  /* 0x0000000802ff7812 */ /* 0x000fe4000780c0ff */
[----:B------:R-:W-:Y:S02]  /*84a0*/  @P3 LOP3.LUT R16, R16, 0x800000, RZ, 0xfc, !PT ;  /* 0x0080000010103812 */ /* 0x000fe400078efcff */
[----:B------:R-:W-:Y:S02]  /*84b0*/  ISETP.LT.OR P3, PT, R34, 0x1, !P0 ;  /* 0x000000012200780c */ /* 0x000fe40004761670 */
[----:B------:R-:W-:-:S03]  /*84c0*/  LOP3.LUT R16, R16, 0xfffeffff, RZ, 0xc0, !PT ;  /* 0xfffeffff10107812 */ /* 0x000fc600078ec0ff */
        /* <DEDUP_REMOVED lines=11> */
[----:B------:R-:W-:-:S04]  /*8580*/  LOP3.LUT R16, R16, 0xfff7ffff, RZ, 0xc0, !PT ;  /* 0xfff7ffff10107812 */ /* 0x000fc800078ec0ff */
        /* <DEDUP_REMOVED lines=9> */
[----:B------:R-:W-:Y:S02]  /*8620*/  ISETP.GE.AND P1, PT, R34, 0x1, PT ;  /* 0x000000012200780c */ /* 0x000fe40003f26270 */
[----:B------:R-:W-:Y:S02]  /*8630*/  LOP3.LUT R16, R16, 0xffffff7f, RZ, 0xc0, !PT ;  /* 0xffffff7f10107812 */ /* 0x000fe400078ec0ff */
[----:B------:R-:W-:-:S07]  /*8640*/  ISETP.GE.AND P0, PT, R34, 0x11, PT ;  /* 0x000000112200780c */ /* 0x000fce0003f06270 */
[----:B------:R-:W-:Y:S02]  /*8650*/  @P2 LOP3.LUT R16, R16, 0x80, RZ, 0xfc, !PT ;  /* 0x0000008010102812 */ /* 0x000fe400078efcff */
[----:B------:R-:W-:Y:S02]  /*8660*/  ISETP.GE.AND P2, PT, R34, 0x21, PT ;  /* 0x000000212200780c */ /* 0x000fe40003f46270 */
[----:B------:R-:W-:-:S04]  /*8670*/  LOP3.LUT R16, R16, 0xffffefff, RZ, 0xc0, !PT ;  /* 0xffffefff10107812 */ /* 0x000fc800078ec0ff */
        /* <DEDUP_REMOVED lines=20> */
.L_x_9104:
[----:B0-----:R-:W0:Y:S01]  /*87c0*/  LDC R0, c[0x0][0xc38] ;  /* 0x00030e00ff007b82 */ /* 0x001e220000000800 */
[----:B------:R-:W-:Y:S01]  /*87d0*/  IMAD.MOV.U32 R23, RZ, RZ, R37 ;  /* 0x000000ffff177224 */ /* 0x000fe200078e0025 */
[----:B------:R-:W-:Y:S05]  /*87e0*/  YIELD ;  /* 0x0000000000007946 */ /* 0x000fea0003800000 */
[----:B------:R-:W-:Y:S01]  /*87f0*/  ULDC.64 UR4, c[0x0][0xa28] ;  /* 0x00028a0000047ab9 */ /* 0x000fe20000000a00 */
[----:B------:R-:W-:Y:S02]  /*8800*/  MOV R32, RZ ;  /* 0x000000ff00207202 */ /* 0x000fe40000000f00 */
[----:B0-----:R-:W-:-:S13]  /*8810*/  ISETP.NE.AND P0, PT, R0, 0x1, PT ;  /* 0x000000010000780c */ /* 0x001fda0003f05270 */
[----:B------:R-:W0:Y:S08]  /*8820*/  @P0 LDC R0, c[0x0][0xc3c] ;  /* 0x00030f00ff000b82 */ /* 0x000e300000000800 */
[----:B-1----:R-:W1:Y:S01]  /*8830*/  @P0 LDC R3, c[0x0][0xc40] ;  /* 0x00031000ff030b82 */ /* 0x002e620000000800 */
[----:B0-----:R-:W-:-:S05]  /*8840*/  @P0 IMAD.HI.U32 R0, R37, R0, RZ ;  /* 0x0000000025000227 */ /* 0x001fca00078e00ff */
[----:B-1----:R-:W-:Y:S02]  /*8850*/  @P0 SHF.R.U32.HI R23, RZ, R3, R0 ;  /* 0x00000003ff170219 */ /* 0x002fe40000011600 */
[----:B------:R-:W0:Y:S03]  /*8860*/  LDC R0, c[0x0][0xc44] ;  /* 0x00031100ff007b82 */ /* 0x000e260000000800 */
[----:B--2---:R-:W-:Y:S01]  /*8870*/  IMAD.MOV.U32 R18, RZ, RZ, R23 ;  /* 0x000000ffff127224 */ /* 0x004fe200078e0017 */
        /* <DEDUP_REMOVED lines=17> */
[----:B------:R-:W-:Y:S01]  /*8990*/  MOV R8, 0x70 ;  /* 0x0000007000087802 */ /* 0x000fe20000000f00 */
        /* <DEDUP_REMOVED lines=8> */
[----:B------:R-:W-:-:S07]  /*8a20*/  IMAD.MOV.U32 R13, RZ, RZ, RZ ;  /* 0x000000ffff0d7224 */ /* 0x000fce00078e00ff */
[----:B------:R-:W-:-:S07]  /*8a30*/  LEPC R20, `(.L_x_9070) ;  /* 0x000000001014794e */ /* 0x000fce0000000000 */
[----:B0----5:R-:W-:Y:S05]  /*8a40*/  CALL.ABS.NOINC R2 ;  /* 0x0000000002007343 */ /* 0x021fea0003c00000 */
.L_x_9070:
[----:B------:R-:W-:-:S04]  /*8a50*/  UIADD3 UR4, UR37, 0x400, URZ ;  /* 0x0000040025047890 */ /* 0x000fc8000fffe03f */
[----:B------:R-:W-:-:S06]  /*8a60*/  ULOP3.LUT UP0, URZ, UR4, 0x3ff, URZ, 0xc0, !UPT ;  /* 0x000003ff043f7892 */ /* 0x000fcc000f80c03f */
[----:B------:R-:W-:-:S13]  /*8a70*/  PLOP3.LUT P0, PT, PT, PT, UP0, 0x80, 0x0 ;  /* 0x000000000000781c */ /* 0x000fda0003f0f008 */
        /* <DEDUP_REMOVED lines=17> */
.L_x_9072:
[----:B------:R0:W1:Y:S01]  /*8b90*/  LDC.64 R2, c[0x4][R19] ;  /* 0x0100000013027b82 */ /* 0x0000620000000a00 */
[----:B------:R-:W-:Y:S01]  /*8ba0*/  ULDC.64 UR4, c[0x4][0xf0] ;  /* 0x01003c0000047ab9 */ /* 0x000fe20000000a00 */
[----:B------:R-:W-:Y:S01]  /*8bb0*/  ULDC.64 UR6, c[0x4][0xf8] ;  /* 0x01003e0000067ab9 */ /* 0x000fe20000000a00 */
[----:B------:R-:W-:Y:S01]  /*8bc0*/  IMAD.U32 R4, RZ, RZ, UR4 ;  /* 0x00000004ff047e24 */ /* 0x000fe2000f8e00ff */
[----:B------:R-:W-:Y:S01]  /*8bd0*/  MOV R6, UR6 ;  /* 0x0000000600067c02 */ /* 0x000fe20008000f00 */
[----:B------:R-:W-:Y:S01]  /*8be0*/  IMAD.U32 R5, RZ, RZ, UR5 ;  /* 0x00000005ff057e24 */ /* 0x000fe2000f8e00ff */
[----:B------:R-:W-:Y:S01]  /*8bf0*/  ULDC.64 UR4, c[0x4][0x18] ;  /* 0x0100060000047ab9 */ /* 0x000fe20000000a00 */
[----:B------:R-:W-:Y:S02]  /*8c00*/  IMAD.U32 R7, RZ, RZ, UR7 ;  /* 0x00000007ff077e24 */ /* 0x000fe4000f8e00ff */
[----:B------:R-:W-:Y:S02]  /*8c10*/  IMAD.U32 R10, RZ, RZ, UR4 ;  /* 0x00000004ff0a7e24 */ /* 0x000fe4000f8e00ff */
[----:B------:R-:W-:-:S02]  /*8c20*/  IMAD.U32 R11, RZ, RZ, UR5 ;  /* 0x00000005ff0b7e24 */ /* 0x000fc4000f8e00ff */
[----:B------:R-:W-:Y:S02]  /*8c30*/  IMAD.MOV.U32 R8, RZ, RZ, 0x70 ;  /* 0x00000070ff087424 */ /* 0x000fe400078e00ff */
[----:B------:R-:W-:Y:S02]  /*8c40*/  IMAD.MOV.U32 R12, RZ, RZ, 0x1 ;  /* 0x00000001ff0c7424 */ /* 0x000fe400078e00ff */
[----:B0-----:R-:W-:-:S07]  /*8c50*/  IMAD.MOV.U32 R13, RZ, RZ, RZ ;  /* 0x000000ffff0d7224 */ /* 0x001fce00078e00ff */
[----:B------:R-:W-:-:S07]  /*8c60*/  LEPC R20, `(.L_x_9071) ;  /* 0x000000001014794e */ /* 0x000fce0000000000 */
[----:B-1----:R-:W-:Y:S05]  /*8c70*/  CALL.ABS.NOINC R2 ;  /* 0x0000000002007343 */ /* 0x002fea0003c00000 */
.L_x_9071:
[----:B------:R-:W-:Y:S01]  /*8c80*/  ULDC.64 UR4, c[0x0][0x9f8] ;  /* 0x00027e0000047ab9 */ /* 0x000fe20000000a00 */
[----:B------:R-:W-:Y:S01]  /*8c90*/  MOV R30, R18 ;  /* 0x00000012001e7202 */ /* 0x000fe20000000f00 */
[----:B------:R-:W0:Y:S01]  /*8ca0*/  LDC R8, c[0x0][0x430] ;  /* 0x00010c00ff087b82 */ /* 0x000e220000000800 */
[----:B------:R-:W-:Y:S01]  /*8cb0*/  ISETP.NE.U32.AND P0, PT, RZ, UR4, PT ;  /* 0x00000004ff007c0c */ /* 0x000fe2000bf05070 */
[----:B------:R-:W-:Y:S01]  /*8cc0*/  IMAD.MOV R0, RZ, RZ, -R18 ;  /* 0x000000ffff007224 */ /* 0x000fe200078e0a12 */
[----:B------:R-:W-:Y:S02]  /*8cd0*/  ULDC UR4, c[0x0][0xc44] ;  /* 0x0003110000047ab9 */ /* 0x000fe40000000800 */
[----:B------:R-:W-:-:S13]  /*8ce0*/  ISETP.NE.AND.EX P0, PT, RZ, UR5, PT, P0 ;  /* 0x00000005ff007c0c */ /* 0x000fda000bf05300 */
[----:B------:R-:W1:Y:S02]  /*8cf0*/  @P0 LDC.64 R2, c[0x0][0x9f8] ;  /* 0x00027e00ff020b82 */ /* 0x000e640000000a00 */
[----:B-1----:R-:W-:-:S05]  /*8d00*/  @P0 IMAD.WIDE R2, R18, 0x4, R2 ;  /* 0x0000000412020825 */ /* 0x002fca00078e0202 */
[----:B------:R1:W5:Y:S01]  /*8d10*/  @P0 LDG.E R30, desc[UR48][R2.64] ;  /* 0x00000030021e0981 */ /* 0x000362000c1e1900 */
[----:B------:R-:W-:Y:S01]  /*8d20*/  UMOV UR5, 0xffffffff ;  /* 0xffffffff00057882 */ /* 0x000fe20000000000 */
[----:B------:R-:W-:Y:S02]  /*8d30*/  IMAD R19, R0, UR4, R23 ;  /* 0x0000000400137c24 */ /* 0x000fe4000f8e0217 */
[----:B0-----:R-:W-:Y:S05]  /*8d40*/  BRA.DIV UR5, `(.L_x_9073) ;  /* 0x0000002e05c47947 */ /* 0x001fea000b800000 */
.L_x_9121:
        /* <DEDUP_REMOVED lines=8> */
[----:B-1----:R-:W1:Y:S08]  /*8dd0*/  @P0 LDC R3, c[0x0][0x438] ;  /* 0x00010e00ff030b82 */ /* 0x002e700000000800 */
[----:B------:R-:W3:Y:S01]  /*8de0*/  @P1 LDC.64 R6, c[0x0][0x428] ;  /* 0x00010a00ff061b82 */ /* 0x000ee20000000a00 */
[----:B--2---:R-:W-:-:S07]  /*8df0*/  IMAD.IADD R25, R4, 0x1, R32 ;  /* 0x0000000104197824 */ /* 0x004fce00078e0220 */
[----:B------:R-:W2:Y:S01]  /*8e00*/  @P1 LDC.64 R4, c[0x0][0x418] ;  /* 0x00010600ff041b82 */ /* 0x000ea20000000a00 */
[----:B0-----:R-:W-:-:S04]  /*8e10*/  @P0 IMAD.HI.U32 R0, R25, R0, RZ ;  /* 0x0000000019000227 */ /* 0x001fc800078e00ff */
[----:B------:R-:W-:Y:S01]  /*8e20*/  IMAD.MOV.U32 R9, RZ, RZ, R25 ;  /* 0x000000ffff097224 */ /* 0x000fe200078e0019 */
[----:B-1----:R-:W-:Y:S01]  /*8e30*/  @P0 SHF.R.U32.HI R9, RZ, R3, R0 ;  /* 0x00000003ff090219 */ /* 0x002fe20000011600 */
[----:B---3--:R-:W-:-:S03]  /*8e40*/  @P1 IMAD R0, R33, R6, RZ ;  /* 0x0000000621001224 */ /* 0x008fc600078e02ff */
[--C-:B------:R-:W-:Y:S01]  /*8e50*/  @P1 SHF.R.S32.HI R3, RZ, 0x1f, R9.reuse ;  /* 0x0000001fff031819 */ /* 0x100fe20000011409 */
[----:B------:R-:W-:Y:S02]  /*8e60*/  @P1 IMAD.MOV.U32 R2, RZ, RZ, R9 ;  /* 0x000000ffff021224 */ /* 0x000fe400078e0009 */
[C---:B------:R-:W-:Y:S02]  /*8e70*/  @P1 IMAD R7, R30.reuse, R7, R0 ;  /* 0x000000071e071224 */ /* 0x040fe400078e0200 */
[----:B------:R-:W-:-:S04]  /*8e80*/  @P1 IMAD.WIDE.U32 R2, R30, R6, R2 ;  /* 0x000000061e021225 */ /* 0x000fc800078e0002 */
[----:B------:R-:W-:Y:S01]  /*8e90*/  @P1 IMAD.IADD R0, R3, 0x1, R7 ;  /* 0x0000000103001824 */ /* 0x000fe200078e0207 */
[----:B--2---:R-:W-:-:S04]  /*8ea0*/  @P1 LEA R4, P0, R2, R4, 0x2 ;  /* 0x0000000402041211 */ /* 0x004fc800078010ff */
[----:B------:R-:W-:-:S05]  /*8eb0*/  @P1 LEA.HI.X R5, R2, R5, R0, 0x2, P0 ;  /* 0x0000000502051211 */ /* 0x000fca00000f1400 */
[----:B------:R0:W5:Y:S01]  /*8ec0*/  @P1 LDG.E R24, desc[UR48][R4.64] ;  /* 0x0000003004181981 */ /* 0x000162000c1e1900 */
[----:B------:R-:W-:Y:S01]  /*8ed0*/  IMAD.U32 R2, RZ, RZ, UR41 ;  /* 0x00000029ff027e24 */ /* 0x000fe2000f8e00ff */
[----:B------:R-:W-:Y:S02]  /*8ee0*/  IADD3 R0, -R9, RZ, RZ ;  /* 0x000000ff09007210 */ /* 0x000fe40007ffe1ff */
[----:B------:R-:W-:Y:S02]  /*8ef0*/  LOP3.LUT R16, R16, 0xffffffdf, RZ, 0xc0, !PT ;  /* 0xffffffdf10107812 */ /* 0x000fe400078ec0ff */
[----:B------:R-:W-:Y:S01]  /*8f00*/  ISETP.NE.AND P0, PT, R2, 0x3, PT ;  /* 0x000000030200780c */ /* 0x000fe20003f05270 */
[----:B------:R-:W-:Y:S01]  /*8f10*/  IMAD R25, R8, R0, R25 ;  /* 0x0000000008197224 */ /* 0x000fe200078e0219 */
[----:B------:R-:W-:-:S11]  /*8f20*/  SHF.R.S32.HI R29, RZ, 0x1f, R19 ;  /* 0x0000001fff1d7819 */ /* 0x000fd60000011413 */
[----:B------:R-:W-:Y:S01]  /*8f30*/  @P0 LOP3.LUT R16, R16, 0x20, RZ, 0xfc, !PT ;  /* 0x0000002010100812 */ /* 0x000fe200078efcff */
[----:B0-----:R-:W-:Y:S06]  /*8f40*/  @!P0 BRA `(.L_x_9074) ;  /* 0x0000000000048947 */ /* 0x001fec0003800000 */
[----:B------:R-:W-:Y:S01]  /*8f50*/  BPT.TRAP 0x1 ;  /* 0x000000040000795c */ /* 0x000fe20000300000 */
.L_x_9074:
[----:B------:R-:W-:Y:S01]  /*8f60*/  LEA R22, R17, UR37, 0x3 ;  /* 0x0000002511167c11 */ /* 0x000fe2000f8e18ff */
[----:B------:R-:W-:Y:S01]  /*8f70*/  BSSY B0, `(.L_x_9075) ;  /* 0x0000004000007945 */ /* 0x000fe20003800000 */
[----:B------:R-:W-:-:S04]  /*8f80*/  SHF.L.U32 R3, R27, 0x1f, RZ ;  /* 0x0000001f1b037819 */ /* 0x000fc800000006ff */
[----:B------:R-:W0:Y:S02]  /*8f90*/  SYNCS.PHASECHK.TRANS64.TRYWAIT P0, [R22+URZ+0x22840], R3 ;  /* 0x02284003160075a7 */ /* 0x000e24000800017f */
[----:B0-----:R-:W-:Y:S05]  /*8fa0*/  @!P0 BRA `(.L_x_9076) ;  /* 0x0000002c00608947 */ /* 0x001fea0003800000 */
.L_x_9122:
[----:B------:R-:W-:Y:S05]  /*8fb0*/  BSYNC B0 ;  /* 0x0000000000007941 */ /* 0x000fea0003800000 */
.L_x_9075:
[----:B------:R-:W-:Y:S01]  /*8fc0*/  SHF.R.S32.HI R26, RZ, 0x1f, R25 ;  /* 0x0000001fff1a7819 */ /* 0x000fe20000011419 */
[----:B------:R-:W1:Y:S01]  /*8fd0*/  S2R R20, SR_TID.X ;  /* 0x0000000000147919 */ /* 0x000e620000002100 */
[----:B------:R-:W-:Y:S01]  /*8fe0*/  ULDC.64 UR4, c[0x0][0x300] ;  /* 0x0000c00000047ab9 */ /* 0x000fe20000000a00 */
[----:B-----5:R-:W-:Y:S01]  /*8ff0*/  SHF.R.S32.HI R4, RZ, 0x1f, R24 ;  /* 0x0000001fff047819 */ /* 0x020fe20000011418 */
[----:B0-----:R-:W-:Y:S01]  /*9000*/  IMAD.WIDE.U32 R2, R25, UR4, RZ ;  /* 0x0000000419027c25 */ /* 0x001fe2000f8e00ff */
[----:B------:R-:W-:-:S03]  /*9010*/  LOP3.LUT P1, RZ, R16, 0x1, RZ, 0xc0, !PT ;  /* 0x0000000110ff7812 */ /* 0x000fc6000782c0ff */
[----:B------:R-:W-:Y:S01]  /*9020*/  IMAD R0, R26, UR4, RZ ;  /* 0x000000041a007c24 */ /* 0x000fe2000f8e02ff */
        /* <DEDUP_REMOVED lines=25> */
[C---:B------:R-:W-:Y:S02]  /*91c0*/  ISETP.GE.AND P4, PT, R34.reuse, 0x21, PT ;  /* 0x000000212200780c */ /* 0x040fe40003f86270 */
[----:B------:R-:W-:Y:S01]  /*91d0*/  ISETP.GE.AND P3, PT, R34, 0x31, PT ;  /* 0x000000312200780c */ /* 0x000fe20003f66270 */
[----:B------:R-:W-:Y:S04]  /*91e0*/  SHFL.IDX PT, R6, R5, 0x1, 0x181f ;  /* 0x00381f0005067f89 */ /* 0x000fe800000e0000 */
[----:B------:R-:W-:Y:S02]  /*91f0*/  SHFL.IDX PT, R9, R5, 0x2, 0x181f ;  /* 0x00581f0005097f89 */ /* 0x000fe400000e0000 */
[----:B------:R-:W-:-:S02]  /*9200*/  @P2 LEA R7, R4, UR37, 0x1 ;  /* 0x0000002504072c11 */ /* 0x000fc4000f8e08ff */
[----:B------:R-:W-:Y:S02]  /*9210*/  @P5 LEA R12, R4, UR37, 0x1 ;  /* 0x00000025040c5c11 */ /* 0x000fe4000f8e08ff */
[----:B0-----:R-:W-:Y:S02]  /*9220*/  @P2 LEA R2, P0, R20, R14, 0x1 ;  /* 0x0000000e14022211 */ /* 0x001fe400078008ff */
[----:B------:R-:W0:Y:S03]  /*9230*/  SHFL.IDX PT, R14, R0, 0x1, 0x181f ;  /* 0x00381f00000e7f89 */ /* 0x000e2600000e0000 */
[----:B-1----:R-:W-:-:S05]  /*9240*/  @P2 IMAD.X R3, RZ, RZ, R3, P0 ;  /* 0x000000ffff032224 */ /* 0x002fca00000e0603 */
[----:B------:R1:W-:Y:S01]  /*9250*/  @P2 LDGSTS.E.BYPASS.LTC128B.128 [R7+0x1c400], desc[UR48][R2.64], !P1 ;  /* 0x1c40000002072fae */ /* 0x0003e2000c901d70 */
[----:B------:R-:W-:-:S03]  /*9260*/  ISETP.GE.AND P2, PT, R34, 0x41, PT ;  /* 0x000000412200780c */ /* 0x000fc60003f46270 */
[----:B-1----:R-:W-:Y:S01]  /*9270*/  SHFL.IDX PT, R7, R5, 0x3, 0x181f ;  /* 0x00781f0005077f89 */ /* 0x002fe200000e0000 */
[----:B0-----:R-:W-:-:S03]  /*9280*/  @P5 LEA R11, P0, R20, R14, 0x1 ;  /* 0x0000000e140b5211 */ /* 0x001fc600078008ff */
[----:B------:R-:W0:Y:S01]  /*9290*/  SHFL.IDX PT, R14, R0, 0x2, 0x181f ;  /* 0x00581f00000e7f89 */ /* 0x000e2200000e0000 */
[----:B------:R-:W-:Y:S01]  /*92a0*/  @P5 IADD3.X R6, RZ, R6, RZ, P0, !PT ;  /* 0x00000006ff065210 */ /* 0x000fe200007fe4ff */
[----:B------:R-:W-:-:S04]  /*92b0*/  @P5 IMAD.MOV.U32 R2, RZ, RZ, R11 ;  /* 0x000000ffff025224 */ /* 0x000fc800078e000b */
[----:B------:R-:W-:-:S05]  /*92c0*/  @P5 IMAD.MOV.U32 R3, RZ, RZ, R6 ;  /* 0x000000ffff035224 */ /* 0x000fca00078e0006 */
[----:B------:R1:W-:Y:S01]  /*92d0*/  @P5 LDGSTS.E.BYPASS.LTC128B.128 [R12+0x1cc00], desc[UR48][R2.64], !P1 ;  /* 0x1cc00000020c5fae */ /* 0x0003e2000c901d70 */
[----:B0-----:R-:W-:-:S03]  /*92e0*/  @P4 LEA R10, P0, R20, R14, 0x1 ;  /* 0x0000000e140a4211 */ /* 0x001fc600078008ff */
[----:B-1----:R-:W-:Y:S01]  /*92f0*/  SHFL.IDX PT, R2, R5, 0x4, 0x181f ;  /* 0x00981f0005027f89 */ /* 0x002fe200000e0000 */
[----:B------:R-:W-:-:S03]  /*9300*/  @P4 LEA R12, R4, UR37, 0x1 ;  /* 0x00000025040c4c11 */ /* 0x000fc6000f8e08ff */
[----:B------:R-:W0:Y:S01]  /*9310*/  SHFL.IDX PT, R14, R0, 0x3, 0x181f ;  /* 0x00781f00000e7f89 */ /* 0x000e2200000e0000 */
[----:B------:R-:W-:-:S03]  /*9320*/  @P4 IMAD.X R9, RZ, RZ, R9, P0 ;  /* 0x000000ffff094224 */ /* 0x000fc600000e0609 */
[----:B------:R-:W-:Y:S02]  /*9330*/  SHFL.IDX PT, R5, R5, 0x5, 0x181f ;  /* 0x00b81f0005057f89 */ /* 0x000fe400000e0000 */
[----:B------:R-:W-:Y:S02]  /*9340*/  @P4 MOV R3, R9 ;  /* 0x0000000900034202 */ /* 0x000fe40000000f00 */
[----:B------:R-:W-:Y:S02]  /*9350*/  @P3 LEA R9, R4, UR37, 0x1 ;  /* 0x0000002504093c11 */ /* 0x000fe4000f8e08ff */
[C---:B0-----:R-:W-:Y:S02]  /*9360*/  @P3 LEA R8, P0, R20.reuse, R14, 0x1 ;  /* 0x0000000e14083211 */ /* 0x041fe400078008ff */
[----:B------:R-:W0:Y:S03]  /*9370*/  SHFL.IDX PT, R14, R0, 0x4, 0x181f ;  /* 0x00981f00000e7f89 */ /* 0x000e2600000e0000 */
[----:B------:R-:W-:Y:S01]  /*9380*/  @P3 IMAD.X R7, RZ, RZ, R7, P0 ;  /* 0x000000ffff073224 */ /* 0x000fe200000e0607 */
[----:B0-----:R-:W-:-:S02]  /*9390*/  @P2 LEA R6, P0, R20, R14, 0x1 ;  /* 0x0000000e14062211 */ /* 0x001fc400078008ff */
[----:B------:R0:W1:Y:S03]  /*93a0*/  SHFL.IDX PT, R14, R0, 0x5, 0x181f ;  /* 0x00b81f00000e7f89 */ /* 0x00006600000e0000 */
[----:B------:R-:W-:Y:S02]  /*93b0*/  @P2 IMAD.X R11, RZ, RZ, R2, P0 ;  /* 0x000000ffff0b2224 */ /* 0x000fe400000e0602 */
[----:B------:R-:W-:-:S05]  /*93c0*/  @P4 IMAD.MOV.U32 R2, RZ, RZ, R10 ;  /* 0x000000ffff024224 */ /* 0x000fca00078e000a */
[----:B------:R2:W-:Y:S02]  /*93d0*/  @P4 LDGSTS.E.BYPASS.LTC128B.128 [R12+0x1d400], desc[UR48][R2.64], !P1 ;  /* 0x1d400000020c4fae */ /* 0x0005e4000c901d70 */
[----:B--2---:R-:W-:Y:S02]  /*93e0*/  @P3 IMAD.MOV.U32 R2, RZ, RZ, R8 ;  /* 0x000000ffff023224 */ /* 0x004fe400078e0008 */
[----:B------:R-:W-:Y:S01]  /*93f0*/  @P3 IMAD.MOV.U32 R3, RZ, RZ, R7 ;  /* 0x000000ffff033224 */ /* 0x000fe200078e0007 */
[----:B------:R-:W-:-:S04]  /*9400*/  @P2 LEA R7, R4, UR37, 0x1 ;  /* 0x0000002504072c11 */ /* 0x000fc8000f8e08ff */
[----:B------:R2:W-:Y:S02]  /*9410*/  @P3 LDGSTS.E.BYPASS.LTC128B.128 [R9+0x1dc00], desc[UR48][R2.64], !P1 ;  /* 0x1dc0000002093fae */ /* 0x0005e4000c901d70 */
[----:B--2---:R-:W-:Y:S02]  /*9420*/  @P2 IMAD.MOV.U32 R2, RZ, RZ, R6 ;  /* 0x000000ffff022224 */ /* 0x004fe400078e0006 */
[----:B------:R-:W-:-:S05]  /*9430*/  @P2 IMAD.MOV.U32 R3, RZ, RZ, R11 ;  /* 0x000000ffff032224 */ /* 0x000fca00078e000b */
[----:B-1----:R0:W-:Y:S02]  /*9440*/  @P2 LDGSTS.E.BYPASS.LTC128B.128 [R7+0x1e400], desc[UR48][R2.64], !P1 ;  /* 0x1e40000002072fae */ /* 0x0021e4000c901d70 */
.L_x_9136:
        /* <DEDUP_REMOVED lines=10> */
.L_x_9078:
        /* <DEDUP_REMOVED lines=11> */
.L_x_9079:
        /* <DEDUP_REMOVED lines=23> */
.L_x_9080:
[----:B0-----:R-:W0:Y:S01]  /*9710*/  LDC R5, c[0x0][0x448] ;  /* 0x00011200ff057b82 */ /* 0x001e220000000800 */
[----:B------:R-:W-:Y:S01]  /*9720*/  IMAD.MOV R0, RZ, RZ, -R23 ;  /* 0x000000ffff007224 */ /* 0x000fe200078e0a17 */
[----:B------:R-:W-:Y:S01]  /*9730*/  ULDC UR4, c[0x0][0xc38] ;  /* 0x00030e0000047ab9 */ /* 0x000fe20000000800 */
[----:B------:R-:W2:Y:S01]  /*9740*/  S2R R21, SR_TID.X ;  /* 0x0000000000157919 */ /* 0x000ea20000002100 */
[----:B------:R-:W-:Y:S01]  /*9750*/  LOP3.LUT P5, RZ, R16, 0x2000, RZ, 0xc0, !PT ;  /* 0x0000200010ff7812 */ /* 0x000fe200078ac0ff */
[----:B------:R-:W-:Y:S01]  /*9760*/  IMAD R0, R0, UR4, R37 ;  /* 0x0000000400007c24 */ /* 0x000fe2000f8e0225 */
[----:B------:R-:W-:Y:S01]  /*9770*/  ULDC.64 UR4, c[0x0][0x2d8] ;  /* 0x0000b60000047ab9 */ /* 0x000fe20000000a00 */
[----:B------:R-:W-:Y:S02]  /*9780*/  LEA R20, R31, UR37, 0x1 ;  /* 0x000000251f147c11 */ /* 0x000fe4000f8e08ff */
[----:B------:R-:W-:-:S05]  /*9790*/  IMAD.SHL.U32 R0, R0, 0x80, RZ ;  /* 0x0000008000007824 */ /* 0x000fca00078e00ff */
[----:B------:R-:W-:-:S05]  /*97a0*/  LOP3.LUT R6, R28, R0, RZ, 0xfc, !PT ;  /* 0x000000001c067212 */ /* 0x000fca00078efcff */
[----:B------:R-:W-:Y:S01]  /*97b0*/  IMAD.MOV.U32 R4, RZ, RZ, R6 ;  /* 0x000000ffff047224 */ /* 0x000fe200078e0006 */
[----:B0-----:R-:W-:Y:S01]  /*97c0*/  ISETP.NE.AND P0, PT, R5, 0x1, PT ;  /* 0x000000010500780c */ /* 0x001fe20003f05270 */
[----:B--2---:R-:W-:-:S12]  /*97d0*/  IMAD.SHL.U32 R21, R21, 0x8, RZ ;  /* 0x0000000815157824 */ /* 0x004fd800078e00ff */
[----:B------:R-:W0:Y:S01]  /*97e0*/  @P0 LDC R3, c[0x0][0x44c] ;  /* 0x00011300ff030b82 */ /* 0x000e220000000800 */
[----:B------:R-:W-:-:S07]  /*97f0*/  LOP3.LUT R21, R21, 0x38, RZ, 0xc0, !PT ;  /* 0x0000003815157812 */ /* 0x000fce00078ec0ff */
[----:B------:R-:W2:Y:S01]  /*9800*/  @P0 LDC R7, c[0x0][0x450] ;  /* 0x00011400ff070b82 */ /* 0x000ea20000000800 */
[----:B0-----:R-:W-:-:S05]  /*9810*/  @P0 IMAD.HI.U32 R2, R6, R3, RZ ;  /* 0x0000000306020227 */ /* 0x001fca00078e00ff */
[----:B--2---:R-:W-:Y:S01]  /*9820*/  @P0 SHF.R.U32.HI R4, RZ, R7, R2 ;  /* 0x00000007ff040219 */ /* 0x004fe20000011602 */
[----:B------:R-:W-:Y:S01]  /*9830*/  IMAD R2, R29, UR4, RZ ;  /* 0x000000041d027c24 */ /* 0x000fe2000f8e02ff */
[----:B------:R-:W-:-:S03]  /*9840*/  SHF.R.S32.HI R7, RZ, 0x1f, R18 ;  /* 0x0000001fff077819 */ /* 0x000fc60000011412 */
[C---:B------:R-:W-:Y:S02]  /*9850*/  IMAD R9, R19.reuse, UR5, R2 ;  /* 0x0000000513097c24 */ /* 0x040fe4000f8e0202 */
[----:B------:R-:W-:Y:S01]  /*9860*/  IMAD.WIDE.U32 R2, R19, UR4, RZ ;  /* 0x0000000413027c25 */ /* 0x000fe2000f8e00ff */
[----:B------:R-:W-:-:S03]  /*9870*/  ULDC.64 UR4, c[0x0][0x2e0] ;  /* 0x0000b80000047ab9 */ /* 0x000fc60000000a00 */
[----:B------:R-:W-:Y:S02]  /*9880*/  IMAD.IADD R3, R3, 0x1, R9 ;  /* 0x0000000103037824 */ /* 0x000fe400078e0209 */
[----:B------:R-:W-:Y:S02]  /*9890*/  IMAD R7, R7, UR4, RZ ;  /* 0x0000000407077c24 */ /* 0x000fe4000f8e02ff */
[----:B------:R-:W-:Y:S02]  /*98a0*/  IMAD.MOV R8, RZ, RZ, -R4 ;  /* 0x000000ffff087224 */ /* 0x000fe400078e0a04 */
[C---:B------:R-:W-:Y:S02]  /*98b0*/  IMAD R7, R18.reuse, UR5, R7 ;  /* 0x0000000512077c24 */ /* 0x040fe4000f8e0207 */
[----:B------:R-:W-:Y:S01]  /*98c0*/  IMAD.WIDE.U32 R2, R18, UR4, R2 ;  /* 0x0000000412027c25 */ /* 0x000fe2000f8e0002 */
[----:B------:R-:W-:-:S03]  /*98d0*/  ULDC.64 UR4, c[0x0][0x2d0] ;  /* 0x0000b40000047ab9 */ /* 0x000fc60000000a00 */
[----:B------:R-:W-:Y:S01]  /*98e0*/  IMAD R5, R5, R8, R6 ;  /* 0x0000000805057224 */ /* 0x000fe200078e0206 */
[----:B------:R-:W-:Y:S02]  /*98f0*/  SHF.R.S32.HI R6, RZ, 0x1f, R4 ;  /* 0x0000001fff067819 */ /* 0x000fe40000011404 */
[----:B------:R-:W-:-:S03]  /*9900*/  IADD3 R3, R3, R7, RZ ;  /* 0x0000000703037210 */ /* 0x000fc60007ffe0ff */
        /* <DEDUP_REMOVED lines=16> */
[----:B------:R-:W-:-:S03]  /*9a10*/  IMAD.IADD R0, R36, 0x1, R0 ;  /* 0x0000000124007824 */ /* 0x000fc600078e0200 */
        /* <DEDUP_REMOVED lines=16> */
[----:B------:R-:W-:Y:S01]  /*9b20*/  ISETP.GE.AND P0, PT, R7, UR39, PT ;  /* 0x0000002707007c0c */ /* 0x000fe2000bf06270 */
[----:B------:R-:W-:-:S12]  /*9b30*/  VIADD R7, R0, 0x30 ;  /* 0x0000003000077836 */ /* 0x000fd80000000000 */
[----:B0-----:R-:W-:Y:S02]  /*9b40*/  @!P0 LEA R2, P1, R21, R14, 0x1 ;  /* 0x0000000e15028211 */ /* 0x001fe400078208ff */
[----:B------:R-:W0:Y:S03]  /*9b50*/  SHFL.IDX PT, R14, R4, 0x3, 0x181f ;  /* 0x00781f00040e7f89 */ /* 0x000e2600000e0000 */
[----:B--2---:R-:W-:Y:S02]  /*9b60*/  @!P0 IMAD.X R3, RZ, RZ, R6, P1 ;  /* 0x000000ffff038224 */ /* 0x004fe400008e0606 */
        /* <DEDUP_REMOVED lines=12> */
[----:B------:R-:W0:Y:S02]  /*9c30*/  SHFL.IDX PT, R14, R4, 0x5, 0x181f ;  /* 0x00b81f00040e7f89 */ /* 0x000e2400000e0000 */
[----:B--2---:R-:W-:Y:S02]  /*9c40*/  @!P0 IADD3.X R3, RZ, R6, RZ, P1, !PT ;  /* 0x00000006ff038210 */ /* 0x004fe40000ffe4ff */
        /* <DEDUP_REMOVED lines=9> */
[----:B------:R-:W-:-:S13]  /*9ce0*/  ISETP.GE.AND P0, PT, R7, UR39, PT ;  /* 0x0000002707007c0c */ /* 0x000fda000bf06270 */
[----:B0-----:R-:W-:Y:S02]  /*9cf0*/  @!P0 LEA R2, P1, R21, R14, 0x1 ;  /* 0x0000000e15028211 */ /* 0x001fe400078208ff */
[----:B------:R0:W3:Y:S03]  /*9d00*/  SHFL.IDX PT, R14, R4, 0x7, 0x181f ;  /* 0x00f81f00040e7f89 */ /* 0x0000e600000e0000 */
[----:B--2---:R-:W-:Y:S02]  /*9d10*/  @!P0 IMAD.X R3, RZ, RZ, R6, P1 ;  /* 0x000000ffff038224 */ /* 0x004fe400008e0606 */
[----:B------:R0:W2:Y:S04]  /*9d20*/  SHFL.IDX PT, R6, R5, 0x7, 0x181f ;  /* 0x00f81f0005067f89 */ /* 0x0000a800000e0000 */
[----:B------:R0:W-:Y:S02]  /*9d30*/  @!P0 LDGSTS.E.BYPASS.LTC128B.128 [R20+0x1b400], desc[UR48][R2.64], !P5 ;  /* 0x1b40000002148fae */ /* 0x0001e4000e901d70 */
.L_x_9153:
[----:B0-----:R-:W4:Y:S01]  /*9d40*/  LDL R5, [R1+0x4] ;  /* 0x0000040001057983 */ /* 0x001f220000100800 */
[----:B------:R-:W-:-:S05]  /*9d50*/  VIADD R0, R0, 0x70 ;  /* 0x0000007000007836 */ /* 0x000fca0000000000 */
[----:B------:R-:W-:-:S13]  /*9d60*/  ISETP.GE.AND P0, PT, R0, UR39, PT ;  /* 0x0000002700007c0c */ /* 0x000fda000bf06270 */
[----:B---3--:R-:W-:-:S05]  /*9d70*/  @!P0 LEA R2, P1, R21, R14, 0x1 ;  /* 0x0000000e15028211 */ /* 0x008fca00078208ff */
[----:B--2---:R-:W-:-:S05]  /*9d80*/  @!P0 IMAD.X R3, RZ, RZ, R6, P1 ;  /* 0x000000ffff038224 */ /* 0x004fca00008e0606 */
[----:B------:R-:W-:Y:S01]  /*9d90*/  @!PT LDS RZ, [RZ] ;  /* 0x00000000fffff984 */ /* 0x000fe20000000800 */
[----:B------:R-:W-:Y:S01]  /*9da0*/  @!PT LDS RZ, [RZ] ;  /* 0x00000000fffff984 */ /* 0x000fe20000000800 */
[----:B------:R-:W-:Y:S01]  /*9db0*/  @!PT LDS RZ, [RZ] ;  /* 0x00000000fffff984 */ /* 0x000fe20000000800 */
[----:B------:R0:W-:Y:S01]  /*9dc0*/  @!P0 LDGSTS.E.BYPASS.LTC128B.128 [R20+0x1bc00], desc[UR48][R2.64], !P5 ;  /* 0x1bc0000002148fae */ /* 0x0001e2000e901d70 */
[----:B------:R-:W-:Y:S01]  /*9dd0*/  NOP ;  /* 0x0000000000007918 */ /* 0x000fe20000000000 */
[----:B------:R-:W-:Y:S02]  /*9de0*/  SYNCS.ARRIVE.TRANS64.RED.A0T1 RZ, [UR37+0x22800], RZ ;  /* 0x022800ffffff79a7 */ /* 0x000fe40008200425 */
[----:B------:R-:W-:Y:S01]  /*9df0*/  ARRIVES.LDGSTSBAR.64.TRANSCNT [UR37+0x22800] ;  /* 0x02280000ff0079b0 */ /* 0x000fe20008000aa5 */
[----:B----4-:R-:W-:-:S04]  /*9e00*/  LOP3.LUT R0, R5, 0x1, RZ, 0xc, !PT ;  /* 0x0000000105007812 */ /* 0x010fc800078e0cff */
[----:B------:R-:W-:Y:S01]  /*9e10*/  SHF.L.U32 R0, R0, 0x1f, RZ ;  /* 0x0000001f00007819 */ /* 0x000fe200000006ff */
[----:B------:R-:W-:Y:S01]  /*9e20*/  NOP ;  /* 0x0000000000007918 */ /* 0x000fe20000000000 */
[----:B------:R-:W-:Y:S01]  /*9e30*/  SYNCS.ARRIVE.TRANS64.A1T0 RZ, [UR37+0x22800], RZ ;  /* 0x022800ffffff79a7 */ /* 0x000fe20008100025 */
[----:B------:R-:W-:Y:S01]  /*9e40*/  BSSY B0, `(.L_x_9082) ;  /* 0x0000003000007945 */ /* 0x000fe20003800000 */
[----:B------:R-:W2:Y:S03]  /*9e50*/  SYNCS.PHASECHK.TRANS64.TRYWAIT P0, [UR37+0x22820], R0 ;  /* 0x02282000ff0075a7 */ /* 0x000ea60008000165 */
[----:B0-2---:R-:W-:Y:S05]  /*9e60*/  @!P0 BRA `(.L_x_9083) ;  /* 0x0000002c00cc8947 */ /* 0x005fea0003800000 */
.L_x_9154:
[----:B------:R-:W-:Y:S05]  /*9e70*/  BSYNC B0 ;  /* 0x0000000000007941 */ /* 0x000fea0003800000 */
.L_x_9082:
[----:B------:R-:W-:-:S04]  /*9e80*/  MOV R2, UR41 ;  /* 0x0000002900027c02 */ /* 0x000fc80008000f00 */
[----:B------:R-:W-:-:S13]  /*9e90*/  ISETP.NE.AND P0, PT, R2, 0x3, PT ;  /* 0x000000030200780c */ /* 0x000fda0003f05270 */
[----:B------:R-:W-:Y:S05]  /*9ea0*/  @!P0 BRA `(.L_x_9084) ;  /* 0x0000000000048947 */ /* 0x000fea0003800000 */
[----:B------:R-:W-:Y:S01]  /*9eb0*/  BPT.TRAP 0x1 ;  /* 0x000000040000795c */ /* 0x000fe20000300000 */
.L_x_9084:
[----:B0-----:R-:W-:Y:S01]  /*9ec0*/  SHF.L.U32 R3, R27, 0x1f, RZ ;  /* 0x0000001f1b037819 */ /* 0x001fe200000006ff */
[----:B------:R-:W-:Y:S03]  /*9ed0*/  BSSY B0, `(.L_x_9085) ;  /* 0x0000003000007945 */ /* 0x000fe60003800000 */
[----:B------:R-:W0:Y:S02]  /*9ee0*/  SYNCS.PHASECHK.TRANS64.TRYWAIT P0, [R22+URZ+0x22860], R3 ;  /* 0x02286003160075a7 */ /* 0x000e24000800017f */
[----:B0-----:R-:W-:Y:S05]  /*9ef0*/  @!P0 BRA `(.L_x_9086) ;  /* 0x0000002c00c08947 */ /* 0x001fea0003800000 */
.L_x_9155:
[----:B------:R-:W-:Y:S05]  /*9f00*/  BSYNC B0 ;  /* 0x0000000000007941 */ /* 0x000fea0003800000 */
.L_x_9085:
[----:B------:R-:W2:Y:S01]  /*9f10*/  LDL.LU R0, [R1] ;  /* 0x0000000001007983 */ /* 0x000ea20000300800 */
[----:B------:R-:W-:Y:S01]  /*9f20*/  ULDC.64 UR4, c[0x0][0x328] ;  /* 0x0000ca0000047ab9 */ /* 0x000fe20000000a00 */
[----:B------:R-:W-:Y:S02]  /*9f30*/  IMAD R6, R17, 0x6000, R31 ;  /* 0x0000600011067824 */ /* 0x000fe400078e021f */
[----:B------:R-:W-:Y:S02]  /*9f40*/  IMAD R26, R26, UR4, RZ ;  /* 0x000000041a1a7c24 */ /* 0x000fe4000f8e02ff */
[----:B0-----:R-:W-:-:S04]  /*9f50*/  IMAD.WIDE.U32 R2, R25, UR4, RZ ;  /* 0x0000000419027c25 */ /* 0x001fc8000f8e00ff */
[----:B------:R-:W-:Y:S01]  /*9f60*/  IMAD R5, R25, UR5, R26 ;  /* 0x0000000519057c24 */ /* 0x000fe2000f8e021a */
[----:B------:R-:W-:-:S03]  /*9f70*/  ULDC.64 UR4, c[0x0][0x338] ;  /* 0x0000ce0000047ab9 */ /* 0x000fc60000000a00 */
[----:B------:R-:W-:Y:S02]  /*9f80*/  IMAD.IADD R3, R3, 0x1, R5 ;  /* 0x0000000103037824 */ /* 0x000fe400078e0205 */
[----:B------:R-:W-:-:S04]  /*9f90*/  IMAD.WIDE.U32 R2, R24, UR4, R2 ;  /* 0x0000000418027c25 */ /* 0x000fc8000f8e0002 */
[----:B--2---:R-:W-:-:S04]  /*9fa0*/  IMAD R5, R0, UR4, RZ ;  /* 0x0000000400057c24 */ /* 0x004fc8000f8e02ff */
        /* <DEDUP_REMOVED lines=12> */
[----:B------:R-:W-:Y:S01]  /*a070*/  LOP3.LUT P6, RZ, R16, 0x800000, RZ, 0xc0, !PT ;  /* 0x0080000010ff7812 */ /* 0x000fe200078cc0ff */
[----:B------:R-:W0:Y:S01]  /*a080*/  S2R R4, SR_TID.X ;  /* 0x0000000000047919 */ /* 0x000e220000002100 */
[----:B------:R-:W-:Y:S02]  /*a090*/  LEA R6, R6, UR37, 0x1 ;  /* 0x0000002506067c11 */ /* 0x000fe4000f8e08ff */
[----:B------:R-:W-:Y:S01]  /*a0a0*/  P2R R20, PR, RZ, 0x40 ;  /* 0x00000040ff147803 */ /* 0x000fe20000000000 */
[----:B------:R-:W2:Y:S01]  /*a0b0*/  SHFL.IDX PT, R2, R8, RZ, 0x181f ;  /* 0x00181fff08027589 */ /* 0x000ea200000e0000 */
        /* <DEDUP_REMOVED lines=11> */
[----:B------:R3:W-:Y:S01]  /*a170*/  STL [R1+0xc], R17 ;  /* 0x00000c1101007387 */ /* 0x0007e20000100800 */
[----:B------:R-:W-:-:S02]  /*a180*/  P2R R9, PR, RZ, 0x40 ;  /* 0x00000040ff097803 */ /* 0x000fc40000000000 */
[C---:B------:R-:W-:Y:S01]  /*a190*/  LOP3.LUT P6, RZ, R16.reuse, 0x20000000, RZ, 0xc0, !PT ;  /* 0x2000000010ff7812 */ /* 0x040fe200078cc0ff */
[----:B------:R-:W4:Y:S01]  /*a1a0*/  SHFL.IDX PT, R3, R7, RZ, 0x181f ;  /* 0x00181fff07037589 */ /* 0x000f2200000e0000 */
[C---:B------:R-:W-:Y:S02]  /*a1b0*/  LOP3.LUT P2, RZ, R16.reuse, 0x10000, RZ, 0xc0, !PT ;  /* 0x0001000010ff7812 */ /* 0x040fe4000784c0ff */
[----:B------:R-:W-:Y:S02]  /*a1c0*/  P2R R23, PR, RZ, 0x40 ;  /* 0x00000040ff177803 */ /* 0x000fe40000000000 */
[----:B------:R-:W-:Y:S02]  /*a1d0*/  LOP3.LUT P6, RZ, R35, 0x1, RZ, 0xc0, !PT ;  /* 0x0000000123ff7812 */ /* 0x000fe400078cc0ff */
[----:B------:R-:W-:Y:S01]  /*a1e0*/  LOP3.LUT P1, RZ, R16, 0x8000, RZ, 0xc0, !PT ;  /* 0x0000800010ff7812 */ /* 0x000fe2000782c0ff */
[----:B0-----:R-:W-:Y:S01]  /*a1f0*/  IMAD.SHL.U32 R4, R4, 0x8, RZ ;  /* 0x0000000804047824 */ /* 0x001fe200078e00ff */
[----:B------:R-:W-:-:S02]  /*a200*/  P2R R24, PR, RZ, 0x40 ;  /* 0x00000040ff187803 */ /* 0x000fc40000000000 */
[----:B------:R-:W-:Y:S02]  /*a210*/  LOP3.LUT P6, RZ, R16, 0x100000, RZ, 0xc0, !PT ;  /* 0x0010000010ff7812 */ /* 0x000fe400078cc0ff */
[----:B------:R-:W-:Y:S02]  /*a220*/  LOP3.LUT R4, R4, 0x38, RZ, 0xc0, !PT ;  /* 0x0000003804047812 */ /* 0x000fe400078ec0ff */
[----:B------:R-:W-:Y:S02]  /*a230*/  P2R R25, PR, RZ, 0x40 ;  /* 0x00000040ff197803 */ /* 0x000fe40000000000 */
[----:B------:R-:W-:-:S04]  /*a240*/  LOP3.LUT P6, RZ, R16, 0x2000000, RZ, 0xc0, !PT ;  /* 0x0200000010ff7812 */ /* 0x000fc800078cc0ff */
[----:B------:R-:W-:Y:S02]  /*a250*/  P2R R26, PR, RZ, 0x40 ;  /* 0x00000040ff1a7803 */ /* 0x000fe40000000000 */
[----:B------:R-:W-:-:S04]  /*a260*/  LOP3.LUT P6, RZ, R16, 0x40000000, RZ, 0xc0, !PT ;  /* 0x4000000010ff7812 */ /* 0x000fc800078cc0ff */
[----:B------:R-:W-:Y:S02]  /*a270*/  P2R R0, PR, RZ, 0x40 ;  /* 0x00000040ff007803 */ /* 0x000fe40000000000 */
[----:B------:R-:W-:-:S03]  /*a280*/  LOP3.LUT P6, RZ, R35, 0x2, RZ, 0xc0, !PT ;  /* 0x0000000223ff7812 */ /* 0x000fc600078cc0ff */
[----:B------:R0:W-:Y:S01]  /*a290*/  STL [R1], R0 ;  /* 0x0000000001007387 */ /* 0x0001e20000100800 */
[----:B---3--:R-:W-:Y:S02]  /*a2a0*/  P2R R17, PR, RZ, 0x40 ;  /* 0x00000040ff117803 */ /* 0x008fe40000000000 */
[----:B------:R-:W-:-:S04]  /*a2b0*/  LOP3.LUT P6, RZ, R16, 0x200000, RZ, 0xc0, !PT ;  /* 0x0020000010ff7812 */ /* 0x000fc800078cc0ff */
[----:B------:R-:W-:Y:S02]  /*a2c0*/  P2R R19, PR, RZ, 0x40 ;  /* 0x00000040ff137803 */ /* 0x000fe40000000000 */
[----:B------:R-:W-:Y:S01]  /*a2d0*/  LOP3.LUT P6, RZ, R16, 0x4000000, RZ, 0xc0, !PT ;  /* 0x0400000010ff7812 */ /* 0x000fe200078cc0ff */
[----:B0-----:R-:W-:-:S03]  /*a2e0*/  IMAD.SHL.U32 R0, R4, 0x2, RZ ;  /* 0x0000000204007824 */ /* 0x001fc600078e00ff */
[----:B-1----:R-:W-:Y:S02]  /*a2f0*/  P2R R22, PR, RZ, 0x40 ;  /* 0x00000040ff167803 */ /* 0x002fe40000000000 */
[----:B------:R-:W-:Y:S02]  /*a300*/  LOP3.LUT P6, RZ, R16, 0x80000000, RZ, 0xc0, !PT ;  /* 0x8000000010ff7812 */ /* 0x000fe400078cc0ff */
[----:B--2---:R-:W-:Y:S02]  /*a310*/  IADD3 R14, P0, R2, R0, RZ ;  /* 0x00000000020e7210 */ /* 0x004fe40007f1e0ff */
[----:B------:R-:W-:Y:S01]  /*a320*/  P2R R27, PR, RZ, 0x40 ;  /* 0x00000040ff1b7803 */ /* 0x000fe20000000000 */
[----:B------:R-:W0:Y:S01]  /*a330*/  SHFL.IDX PT, R2, R8, 0x1, 0x181f ;  /* 0x00381f0008027f89 */ /* 0x000e2200000e0000 */
[----:B------:R-:W-:Y:S01]  /*a340*/  LOP3.LUT P6, RZ, R35, 0x4, RZ, 0xc0, !PT ;  /* 0x0000000423ff7812 */ /* 0x000fe200078cc0ff */
[----:B----4-:R-:W-:Y:S02]  /*a350*/  IMAD.X R15, RZ, RZ, R3, P0 ;  /* 0x000000ffff0f7224 */ /* 0x010fe400000e0603 */
[----:B------:R-:W1:Y:S10]  /*a360*/  SHFL.IDX PT, R3, R7, 0x1, 0x181f ;  /* 0x00381f0007037f89 */ /* 0x000e7400000e0000 */
[----:B------:R-:W-:Y:S01]  /*a370*/  LDGSTS.E.BYPASS.LTC128B.128 [R6+0x400], desc[UR48][R14.64], !P6 ;  /* 0x004000000e067fae */ /* 0x000fe2000f101d70 */
[----:B------:R-:W-:-:S03]  /*a380*/  ISETP.NE.AND P6, PT, R27, RZ, PT ;  /* 0x000000ff1b00720c */ /* 0x000fc60003fc5270 */
[----:B------:R-:W5:Y:S01]  /*a390*/  LDL.LU R27, [R1+0x18] ;  /* 0x00001800011b7983 */ /* 0x000f620000300800 */
[----:B0-----:R-:W-:-:S03]  /*a3a0*/  IADD3 R12, P0, R2, R0, RZ ;  /* 0x00000000020c7210 */ /* 0x001fc60007f1e0ff */
[----:B------:R-:W0:Y:S01]  /*a3b0*/  SHFL.IDX PT, R2, R8, 0x2, 0x181f ;  /* 0x00581f0008027f89 */ /* 0x000e2200000e0000 */
[----:B-1----:R-:W-:-:S05]  /*a3c0*/  IADD3.X R13, RZ, R3, RZ, P0, !PT ;  /* 0x00000003ff0d7210 */ /* 0x002fca00007fe4ff */
[----:B------:R-:W-:Y:S01]  /*a3d0*/  LDGSTS.E.BYPASS.LTC128B.128 [R6+0x3400], desc[UR48][R14.64+0x80], !P6 ;  /* 0x034000800e067fae */ /* 0x000fe2000f101d70 */
[----:B------:R-:W-:-:S03]  /*a3e0*/  ISETP.NE.AND P6, PT, R22, RZ, PT ;  /* 0x000000ff1600720c */ /* 0x000fc60003fc5270 */
[----:B------:R-:W5:Y:S04]  /*a3f0*/  LDL.LU R22, [R1+0x14] ;  /* 0x0000140001167983 */ /* 0x000f680000300800 */
[----:B------:R-:W1:Y:S06]  /*a400*/  SHFL.IDX PT, R3, R7, 0x2, 0x181f ;  /* 0x00581f0007037f89 */ /* 0x000e6c00000e0000 */
[----:B------:R-:W-:Y:S01]  /*a410*/  LDGSTS.E.BYPASS.LTC128B.128 [R6+0x6400], desc[UR48][R14.64+0x100], !P6 ;  /* 0x064001000e067fae */ /* 0x000fe2000f101d70 */
[----:B------:R-:W-:-:S03]  /*a420*/  ISETP.NE.AND P6, PT, R19, RZ, PT ;  /* 0x000000ff1300720c */ /* 0x000fc60003fc5270 */
[----:B------:R-:W5:Y:S01]  /*a430*/  LDL.LU R19, [R1+0x10] ;  /* 0x0000100001137983 */ /* 0x000f620000300800 */
[----:B0-----:R-:W-:-:S03]  /*a440*/  IADD3 R10, P0, R2, R0, RZ ;  /* 0x00000000020a7210 */ /* 0x001fc60007f1e0ff */
[----:B------:R-:W0:Y:S06]  /*a450*/  SHFL.IDX PT, R2, R8, 0x3, 0x181f ;  /* 0x00781f0008027f89 */ /* 0x000e2c00000e0000 */
[----:B------:R2:W-:Y:S01]  /*a460*/  LDGSTS.E.BYPASS.LTC128B.128 [R6+0x9400], desc[UR48][R14.64+0x180], !P6 ;  /* 0x094001800e067fae */ /* 0x0005e2000f101d70 */
[----:B-1----:R-:W-:-:S03]  /*a470*/  IMAD.X R11, RZ, RZ, R3, P0 ;  /* 0x000000ffff0b7224 */ /* 0x002fc600000e0603 */
[----:B------:R-:W3:Y:S01]  /*a480*/  LDL.LU R15, [R1] ;  /* 0x00000000010f7983 */ /* 0x000ee20000300800 */
[----:B------:R-:W-:-:S03]  /*a490*/  ISETP.NE.AND P6, PT, R17, RZ, PT ;  /* 0x000000ff1100720c */ /* 0x000fc60003fc5270 */
[----:B------:R1:W5:Y:S01]  /*a4a0*/  LDL.LU R17, [R1+0xc] ;  /* 0x00000c0001117983 */ /* 0x0003620000300800 */
[----:B0-----:R-:W-:-:S03]  /*a4b0*/  IADD3 R4, P0, R2, R0, RZ ;  /* 0x0000000002047210 */ /* 0x001fc60007f1e0ff */
[----:B------:R-:W0:Y:S04]  /*a4c0*/  SHFL.IDX PT, R3, R7, 0x3, 0x181f ;  /* 0x00781f0007037f89 */ /* 0x000e2800000e0000 */
[----:B------:R-:W4:Y:S04]  /*a4d0*/  SHFL.IDX PT, R2, R8, 0x4, 0x181f ;  /* 0x00981f0008027f89 */ /* 0x000f2800000e0000 */
[----:B------:R1:W-:Y:S01]  /*a4e0*/  LDGSTS.E.BYPASS.LTC128B.128 [R6+0xc00], desc[UR48][R12.64], !P6 ;  /* 0x00c000000c067fae */ /* 0x0003e2000f101d70 */
[----:B0-----:R-:W-:-:S03]  /*a4f0*/  IMAD.X R5, RZ, RZ, R3, P0 ;  /* 0x000000ffff057224 */ /* 0x001fc600000e0603 */
[----:B------:R-:W0:Y:S01]  /*a500*/  SHFL.IDX PT, R3, R7, 0x4, 0x181f ;  /* 0x00981f0007037f89 */ /* 0x000e2200000e0000 */
[----:B----4-:R-:W-:-:S03]  /*a510*/  IADD3 R2, P0, R2, R0, RZ ;  /* 0x0000000002027210 */ /* 0x010fc60007f1e0ff */
[----:B--2---:R1:W2:Y:S02]  /*a520*/  SHFL.IDX PT, R14, R8, 0x5, 0x181f ;  /* 0x00b81f00080e7f89 */ /* 0x0042a400000e0000 */
[----:B0-----:R-:W-:Y:S01]  /*a530*/  IMAD.X R3, RZ, RZ, R3, P0 ;  /* 0x000000ffff037224 */ /* 0x001fe200000e0603 */
[----:B------:R-:W-:Y:S01]  /*a540*/  LOP3.LUT P0, RZ, R16, 0x8000000, RZ, 0xc0, !PT ;  /* 0x0800000010ff7812 */ /* 0x000fe2000780c0ff */
[----:B------:R-:W0:Y:S01]  /*a550*/  SHFL.IDX PT, R7, R7, 0x5, 0x181f ;  /* 0x00b81f0007077f89 */ /* 0x000e2200000e0000 */
[----:B---3--:R-:W-:-:S13]  /*a560*/  ISETP.NE.AND P6, PT, R15, RZ, PT ;  /* 0x000000ff0f00720c */ /* 0x008fda0003fc5270 */
        /* <DEDUP_REMOVED lines=16> */
[----:B------:R1:W-:Y:S10]  /*a670*/  LDGSTS.E.BYPASS.LTC128B.128 [R6+0x4c00], desc[UR48][R4.64+0x80], !P0 ;  /* 0x04c0008004067fae */ /* 0x0003f4000c101d70 */
[----:B------:R1:W-:Y:S04]  /*a680*/  LDGSTS.E.BYPASS.LTC128B.128 [R6+0x7c00], desc[UR48][R4.64+0x100], !P6 ;  /* 0x07c0010004067fae */ /* 0x0003e8000f101d70 */
[----:B------:R1:W-:Y:S04]  /*a690*/  LDGSTS.E.BYPASS.LTC128B.128 [R6+0xac00], desc[UR48][R4.64+0x180], !P5 ;  /* 0x0ac0018004067fae */ /* 0x0003e8000e901d70 */
[----:B------:R1:W-:Y:S04]  /*a6a0*/  LDGSTS.E.BYPASS.LTC128B.128 [R6+0x2400], desc[UR48][R2.64], !P4 ;  /* 0x0240000002067fae */ /* 0x0003e8000e101d70 */
[----:B------:R1:W-:Y:S04]  /*a6b0*/  LDGSTS.E.BYPASS.LTC128B.128 [R6+0x5400], desc[UR48][R2.64+0x80], !P3 ;  /* 0x0540008002067fae */ /* 0x0003e8000d901d70 */
[----:B------:R1:W-:Y:S04]  /*a6c0*/  LDGSTS.E.BYPASS.LTC128B.128 [R6+0x8400], desc[UR48][R2.64+0x100], !P2 ;  /* 0x0840010002067fae */ /* 0x0003e8000d101d70 */
[----:B0-2---:R1:W-:Y:S02]  /*a6d0*/  LDGSTS.E.BYPASS.LTC128B.128 [R6+0xb400], desc[UR48][R2.64+0x180], !P1 ;  /* 0x0b40018002067fae */ /* 0x0053e4000c901d70 */
.L_x_9169:
[C---:B------:R-:W-:Y:S02]  /*a6e0*/  LOP3.LUT P4, RZ, R35.reuse, 0x40, RZ, 0xc0, !PT ;  /* 0x0000004023ff7812 */ /* 0x040fe4000788c0ff */
[C---:B------:R-:W-:Y:S02]  /*a6f0*/  LOP3.LUT P3, RZ, R35.reuse, 0x20, RZ, 0xc0, !PT ;  /* 0x0000002023ff7812 */ /* 0x040fe4000786c0ff */
[C---:B------:R-:W-:Y:S02]  /*a700*/  LOP3.LUT P2, RZ, R35.reuse, 0x10, RZ, 0xc0, !PT ;  /* 0x0000001023ff7812 */ /* 0x040fe4000784c0ff */
[----:B------:R-:W-:Y:S02]  /*a710*/  LOP3.LUT P1, RZ, R35, 0x8, RZ, 0xc0, !PT ;  /* 0x0000000823ff7812 */ /* 0x000fe4000782c0ff */
[----:B-1----:R-:W-:-:S05]  /*a720*/  IADD3 R2, P0, R14, R0, RZ ;  /* 0x000000000e027210 */ /* 0x002fca0007f1e0ff */
[----:B------:R-:W-:Y:S01]  /*a730*/  IMAD.X R3, RZ, RZ, R7, P0 ;  /* 0x000000ffff037224 */ /* 0x000fe200000e0607 */
[----:B------:R-:W-:-:S04]  /*a740*/  PLOP3.LUT P0, PT, PT, PT, PT, 0x80, 0x0 ;  /* 0x000000000000781c */ /* 0x000fc80003f0f070 */
[----:B------:R-:W-:Y:S01]  /*a750*/  @!PT LDS RZ, [RZ] ;  /* 0x00000000fffff984 */ /* 0x000fe20000000800 */
[----:B------:R-:W-:Y:S01]  /*a760*/  @!PT LDS RZ, [RZ] ;  /* 0x00000000fffff984 */ /* 0x000fe20000000800 */
[----:B------:R-:W-:Y:S01]  /*a770*/  @!PT LDS RZ, [RZ] ;  /* 0x00000000fffff984 */ /* 0x000fe20000000800 */
[----:B------:R0:W-:Y:S04]  /*a780*/  LDGSTS.E.BYPASS.LTC128B.128 [R6+0x2c00], desc[UR48][R2.64], !P4 ;  /* 0x02c0000002067fae */ /* 0x0001e8000e101d70 */
[----:B------:R0:W-:Y:S04]  /*a790*/  LDGSTS.E.BYPASS.LTC128B.128 [R6+0x5c00], desc[UR48][R2.64+0x80], !P3 ;  /* 0x05c0008002067fae */ /* 0x0001e8000d901d70 */
[----:B------:R0:W-:Y:S04]  /*a7a0*/  LDGSTS.E.BYPASS.LTC128B.128 [R6+0x8c00], desc[UR48][R2.64+0x100], !P2 ;  /* 0x08c0010002067fae */ /* 0x0001e8000d101d70 */
[----:B------:R0:W-:Y:S01]  /*a7b0*/  LDGSTS.E.BYPASS.LTC128B.128 [R6+0xbc00], desc[UR48][R2.64+0x180], !P1 ;  /* 0x0bc0018002067fae */ /* 0x0001e2000c901d70 */
[----:B------:R-:W-:Y:S01]  /*a7c0*/  NOP ;  /* 0x0000000000007918 */ /* 0x000fe20000000000 */
.L_x_9088:
        /* <DEDUP_REMOVED lines=11> */
.L_x_9089:
        /* <DEDUP_REMOVED lines=10> */
[----:B------:R-:W-:-:S07]  /*a920*/  MOV R20, UR40 ;  /* 0x0000002800147c02 */ /* 0x000fce0008000f00 */
.L_x_9103:
[----:B------:R-:W0:Y:S01]  /*a930*/  LDC R2, c[0x0][0x430] ;  /* 0x00010c00ff027b82 */ /* 0x000e220000000800 */
[----:B------:R-:W-:Y:S01]  /*a940*/  ISETP.GT.U32.AND P0, PT, R28, 0x5f, PT ;  /* 0x0000005f1c00780c */ /* 0x000fe20003f04070 */
[----:B------:R-:W-:Y:S01]  /*a950*/  IMAD R3, R20, 0x60, R32 ;  /* 0x0000006014037824 */ /* 0x000fe200078e0220 */
[----:B------:R-:W-:Y:S01]  /*a960*/  ULDC UR4, c[0x0][0x430] ;  /* 0x00010c0000047ab9 */ /* 0x000fe20000000800 */
[----:B------:R-:W-:Y:S02]  /*a970*/  IMAD.U32 R10, RZ, RZ, UR41 ;  /* 0x00000029ff0a7e24 */ /* 0x000fe4000f8e00ff */
[----:B------:R-:W-:-:S04]  /*a980*/  IMAD.IADD R8, R28, 0x1, R3 ;  /* 0x000000011c087824 */ /* 0x000fc800078e0203 */
[----:B------:R-:W-:-:S04]  /*a990*/  IMAD.MOV.U32 R9, RZ, RZ, R8 ;  /* 0x000000ffff097224 */ /* 0x000fc800078e0008 */
[----:B-1----:R-:W1:Y:S01]  /*a9a0*/  @!P0 LDC.64 R4, c[0x0][0x428] ;  /* 0x00010a00ff048b82 */ /* 0x002e620000000a00 */
[----:B0-----:R-:W-:-:S13]  /*a9b0*/  ISETP.NE.AND P1, PT, R2, 0x1, PT ;  /* 0x000000010200780c */ /* 0x001fda0003f25270 */
[----:B------:R-:W0:Y:S08]  /*a9c0*/  @P1 LDC R7, c[0x0][0x434] ;  /* 0x00010d00ff071b82 */ /* 0x000e300000000800 */
[----:B--2---:R-:W2:Y:S01]  /*a9d0*/  @P1 LDC R3, c[0x0][0x438] ;  /* 0x00010e00ff031b82 */ /* 0x004ea20000000800 */
[----:B0-----:R-:W-:-:S07]  /*a9e0*/  @P1 IMAD.HI.U32 R2, R8, R7, RZ ;  /* 0x0000000708021227 */ /* 0x001fce00078e00ff */
[----:B------:R-:W0:Y:S01]  /*a9f0*/  @!P0 LDC.64 R6, c[0x0][0x418] ;  /* 0x00010600ff068b82 */ /* 0x000e220000000a00 */
[----:B--2---:R-:W-:Y:S01]  /*aa00*/  @P1 SHF.R.U32.HI R9, RZ, R3, R2 ;  /* 0x00000003ff091219 */ /* 0x004fe20000011602 */
[----:B-1----:R-:W-:-:S03]  /*aa10*/  @!P0 IMAD R2, R33, R4, RZ ;  /* 0x0000000421028224 */ /* 0x002fc600078e02ff */
[--C-:B------:R-:W-:Y:S01]  /*aa20*/  @!P0 SHF.R.S32.HI R3, RZ, 0x1f, R9.reuse ;  /* 0x0000001fff038819 */ /* 0x100fe20000011409 */
        /* <DEDUP_REMOVED lines=8> */
[----:B------:R-:W-:Y:S02]  /*aab0*/  ISETP.NE.AND P2, PT, R10, 0x3, PT ;  /* 0x000000030a00780c */ /* 0x000fe40003f45270 */
[----:B------:R-:W-:-:S05]  /*aac0*/  IADD3 R5, -R9, RZ, RZ ;  /* 0x000000ff09057210 */ /* 0x000fca0007ffe1ff */
[----:B------:R-:W-:-:S06]  /*aad0*/  IMAD R5, R5, UR4, R8 ;  /* 0x0000000405057c24 */ /* 0x000fcc000f8e0208 */
[----:B0-----:R-:W-:Y:S05]  /*aae0*/  @!P2 BRA `(.L_x_9091) ;  /* 0x000000000004a947 */ /* 0x001fea0003800000 */
[----:B------:R-:W-:Y:S01]  /*aaf0*/  BPT.TRAP 0x1 ;  /* 0x000000040000795c */ /* 0x000fe20000300000 */
.L_x_9091:
[----:B------:R-:W-:Y:S01]  /*ab00*/  LEA R18, R17, UR37, 0x3 ;  /* 0x0000002511127c11 */ /* 0x000fe2000f8e18ff */
[----:B------:R-:W-:Y:S01]  /*ab10*/  BSSY B1, `(.L_x_9092) ;  /* 0x0000005000017945 */ /* 0x000fe20003800000 */
[----:B------:R-:W-:Y:S02]  /*ab20*/  SHF.L.U32 R26, R27, 0x1f, RZ ;  /* 0x0000001f1b1a7819 */ /* 0x000fe400000006ff */
[----:B------:R-:W-:Y:S02]  /*ab30*/  SHF.R.S32.HI R23, RZ, 0x1f, R5 ;  /* 0x0000001fff177819 */ /* 0x000fe40000011405 */
[----:B------:R-:W0:Y:S02]  /*ab40*/  SYNCS.PHASECHK.TRANS64.TRYWAIT P0, [R18+URZ+0x22840], R26 ;  /* 0x0228401a120075a7 */ /* 0x000e24000800017f */
[----:B0-----:R-:W-:Y:S05]  /*ab50*/  @!P0 BRA `(.L_x_9093) ;  /* 0x0000002800f88947 */ /* 0x001fea0003800000 */
.L_x_9170:
[----:B------:R-:W-:Y:S05]  /*ab60*/  BSYNC B1 ;  /* 0x0000000000017941 */ /* 0x000fea0003800000 */
.L_x_9092:
        /* <DEDUP_REMOVED lines=24> */
[----:B------:R-:W-:-:S03]  /*acf0*/  LEA R22, R22, UR37, 0x1 ;  /* 0x0000002516167c11 */ /* 0x000fc6000f8e08ff */
[----:B------:R-:W2:Y:S04]  /*ad00*/  SHFL.IDX PT, R3, R24, RZ, 0x181f ;  /* 0x00181fff18037589 */ /* 0x000ea800000e0000 */
[----:B------:R-:W-:Y:S04]  /*ad10*/  SHFL.IDX PT, R6, R24, 0x1, 0x181f ;  /* 0x00381f0018067f89 */ /* 0x000fe800000e0000 */
[----:B------:R-:W-:Y:S01]  /*ad20*/  SHFL.IDX PT, R10, R21, 0x2, 0x181f ;  /* 0x00581f00150a7f89 */ /* 0x000fe200000e0000 */
[----:B-1----:R-:W-:-:S03]  /*ad30*/  IADD3 R2, P0, R14, R0, RZ ;  /* 0x000000000e027210 */ /* 0x002fc60007f1e0ff */
[----:B------:R-:W1:Y:S02]  /*ad40*/  SHFL.IDX PT, R14, R21, 0x1, 0x181f ;  /* 0x00381f00150e7f89 */ /* 0x000e6400000e0000 */
[----:B--2---:R-:W-:-:S05]  /*ad50*/  IMAD.X R3, RZ, RZ, R3, P0 ;  /* 0x000000ffff037224 */ /* 0x004fca00000e0603 */
[----:B------:R2:W-:Y:S04]  /*ad60*/  LDGSTS.E.BYPASS.LTC128B.128 [R22+0x1c400], desc[UR48][R2.64], !P1 ;  /* 0x1c40000002167fae */ /* 0x0005e8000c901d70 */
[----:B--2---:R-:W-:Y:S01]  /*ad70*/  SHFL.IDX PT, R2, R21, 0x3, 0x181f ;  /* 0x00781f0015027f89 */ /* 0x004fe200000e0000 */
[----:B-1----:R-:W-:-:S03]  /*ad80*/  IADD3 R8, P0, R14, R0, RZ ;  /* 0x000000000e087210 */ /* 0x002fc60007f1e0ff */
[----:B------:R-:W-:Y:S02]  /*ad90*/  SHFL.IDX PT, R3, R24, 0x3, 0x181f ;  /* 0x00781f0018037f89 */ /* 0x000fe400000e0000 */
[----:B------:R-:W-:Y:S01]  /*ada0*/  IMAD.X R9, RZ, RZ, R6, P0 ;  /* 0x000000ffff097224 */ /* 0x000fe200000e0606 */
[-C--:B------:R-:W-:Y:S01]  /*adb0*/  IADD3 R10, P0, R10, R0.reuse, RZ ;  /* 0x000000000a0a7210 */ /* 0x080fe20007f1e0ff */
[----:B------:R-:W1:Y:S04]  /*adc0*/  SHFL.IDX PT, R6, R24, 0x2, 0x181f ;  /* 0x00581f0018067f89 */ /* 0x000e6800000e0000 */
[----:B------:R2:W-:Y:S04]  /*add0*/  LDGSTS.E.BYPASS.LTC128B.128 [R22+0x1cc00], desc[UR48][R8.64], !P1 ;  /* 0x1cc0000008167fae */ /* 0x0005e8000c901d70 */
[----:B------:R-:W-:Y:S01]  /*ade0*/  SHFL.IDX PT, R14, R21, 0x5, 0x181f ;  /* 0x00b81f00150e7f89 */ /* 0x000fe200000e0000 */
[----:B-1----:R-:W-:Y:S01]  /*adf0*/  IMAD.X R11, RZ, RZ, R6, P0 ;  /* 0x000000ffff0b7224 */ /* 0x002fe200000e0606 */
[----:B------:R-:W-:-:S02]  /*ae00*/  IADD3 R6, P0, R2, R0, RZ ;  /* 0x0000000002067210 */ /* 0x000fc40007f1e0ff */
[----:B------:R-:W1:Y:S02]  /*ae10*/  SHFL.IDX PT, R2, R21, 0x4, 0x181f ;  /* 0x00981f0015027f89 */ /* 0x000e6400000e0000 */
[----:B------:R-:W-:Y:S02]  /*ae20*/  IADD3.X R7, RZ, R3, RZ, P0, !PT ;  /* 0x00000003ff077210 */ /* 0x000fe400007fe4ff */
[----:B------:R-:W3:Y:S04]  /*ae30*/  SHFL.IDX PT, R3, R24, 0x4, 0x181f ;  /* 0x00981f0018037f89 */ /* 0x000ee800000e0000 */
[----:B------:R2:W-:Y:S04]  /*ae40*/  LDGSTS.E.BYPASS.LTC128B.128 [R22+0x1d400], desc[UR48][R10.64], !P1 ;  /* 0x1d4000000a167fae */ /* 0x0005e8000c901d70 */
[----:B------:R2:W-:Y:S04]  /*ae50*/  LDGSTS.E.BYPASS.LTC128B.128 [R22+0x1dc00], desc[UR48][R6.64], !P1 ;  /* 0x1dc0000006167fae */ /* 0x0005e8000c901d70 */
[----:B------:R-:W4:Y:S01]  /*ae60*/  SHFL.IDX PT, R24, R24, 0x5, 0x181f ;  /* 0x00b81f0018187f89 */ /* 0x000f2200000e0000 */
[----:B-1----:R-:W-:-:S05]  /*ae70*/  IADD3 R2, P0, R2, R0, RZ ;  /* 0x0000000002027210 */ /* 0x002fca0007f1e0ff */
[----:B---3--:R-:W-:-:S05]  /*ae80*/  IMAD.X R3, RZ, RZ, R3, P0 ;  /* 0x000000ffff037224 */ /* 0x008fca00000e0603 */
[----:B------:R2:W-:Y:S03]  /*ae90*/  LDGSTS.E.BYPASS.LTC128B.128 [R22+0x1e400], desc[UR48][R2.64], !P1 ;  /* 0x1e40000002167fae */ /* 0x0005e6000c901d70 */
.L_x_9184:
        /* <DEDUP_REMOVED lines=8> */
.L_x_9095:
        /* <DEDUP_REMOVED lines=11> */
.L_x_9096:
[----:B------:R1:W-:Y:S01]  /*afd0*/  SYNCS.ARRIVE.TRANS64.A1T0 RZ, [R18+URZ+0x22830], RZ ;  /* 0x022830ff12ff79a7 */ /* 0x0003e2000810003f */
[----:B------:R-:W-:Y:S05]  /*afe0*/  @!P2 BRA `(.L_x_9097) ;  /* 0x000000000004a947 */ /* 0x000fea0003800000 */
[----:B------:R-:W-:Y:S01]  /*aff0*/  BPT.TRAP 0x1 ;  /* 0x000000040000795c */ /* 0x000fe20000300000 */
.L_x_9097:
[----:B------:R-:W2:Y:S01]  /*b000*/  SYNCS.PHASECHK.TRANS64.TRYWAIT P0, [R18+URZ+0x22860], R26 ;  /* 0x0228601a120075a7 */ /* 0x000ea2000800017f */
[----:B------:R-:W-:Y:S04]  /*b010*/  BSSY B1, `(.L_x_9098) ;  /* 0x0000002000017945 */ /* 0x000fe80003800000 */
[----:B--2---:R-:W-:Y:S05]  /*b020*/  @!P0 BRA `(.L_x_9099) ;  /* 0x0000002c00708947 */ /* 0x004fea0003800000 */
.L_x_9185:
[----:B------:R-:W-:Y:S05]  /*b030*/  BSYNC B1 ;  /* 0x0000000000017941 */ /* 0x000fea0003800000 */
.L_x_9098:
[----:B------:R-:W-:Y:S01]  /*b040*/  ULDC.64 UR4, c[0x0][0x328] ;  /* 0x0000ca0000047ab9 */ /* 0x000fe20000000a00 */
[C---:B------:R-:W-:Y:S01]  /*b050*/  LOP3.LUT P4, RZ, R16.reuse, 0x2, RZ, 0xc0, !PT ;  /* 0x0000000210ff7812 */ /* 0x040fe2000788c0ff */
[----:B------:R-:W-:Y:S01]  /*b060*/  IMAD R2, R23, UR4, RZ ;  /* 0x0000000417027c24 */ /* 0x000fe2000f8e02ff */
[C---:B------:R-:W-:Y:S01]  /*b070*/  LOP3.LUT P3, RZ, R16.reuse, 0x10, RZ, 0xc0, !PT ;  /* 0x0000001010ff7812 */ /* 0x040fe2000786c0ff */
[----:B------:R-:W-:Y:S01]  /*b080*/  IMAD R22, R17, 0x6000, R31 ;  /* 0x0000600011167824 */ /* 0x000fe200078e021f */
[C---:B------:R-:W-:Y:S01]  /*b090*/  LOP3.LUT P2, RZ, R16.reuse, 0x8, RZ, 0xc0, !PT ;  /* 0x0000000810ff7812 */ /* 0x040fe2000784c0ff */
[C---:B------:R-:W-:Y:S01]  /*b0a0*/  IMAD R7, R5.reuse, UR5, R2 ;  /* 0x0000000505077c24 */ /* 0x040fe2000f8e0202 */
[----:B------:R-:W-:Y:S01]  /*b0b0*/  LOP3.LUT P1, RZ, R16, 0x4, RZ, 0xc0, !PT ;  /* 0x0000000410ff7812 */ /* 0x000fe2000782c0ff */
        /* <DEDUP_REMOVED lines=17> */
[----:B------:R-:W3:Y:S01]  /*b1d0*/  SHFL.IDX PT, R14, R21, RZ, 0x181f ;  /* 0x00181fff150e7589 */ /* 0x000ee200000e0000 */
[----:B------:R-:W-:-:S03]  /*b1e0*/  LEA R22, R22, UR37, 0x1 ;  /* 0x0000002516167c11 */ /* 0x000fc6000f8e08ff */
[----:B------:R-:W4:Y:S04]  /*b1f0*/  SHFL.IDX PT, R3, R23, RZ, 0x181f ;  /* 0x00181fff17037589 */ /* 0x000f2800000e0000 */
[----:B------:R-:W-:Y:S01]  /*b200*/  SHFL.IDX PT, R2, R21, 0x4, 0x181f ;  /* 0x00981f0015027f89 */ /* 0x000fe200000e0000 */
[----:B---3--:R-:W-:-:S03]  /*b210*/  IADD3 R10, P0, R14, R0, RZ ;  /* 0x000000000e0a7210 */ /* 0x008fc60007f1e0ff */
[----:B------:R-:W3:Y:S01]  /*b220*/  SHFL.IDX PT, R14, R21, 0x1, 0x181f ;  /* 0x00381f00150e7f89 */ /* 0x000ee200000e0000 */
[----:B----4-:R-:W-:-:S03]  /*b230*/  IADD3.X R11, RZ, R3, RZ, P0, !PT ;  /* 0x00000003ff0b7210 */ /* 0x010fc600007fe4ff */
[----:B------:R-:W4:Y:S04]  /*b240*/  SHFL.IDX PT, R3, R23, 0x1, 0x181f ;  /* 0x00381f0017037f89 */ /* 0x000f2800000e0000 */
[----:B------:R0:W-:Y:S04]  /*b250*/  LDGSTS.E.BYPASS.LTC128B.128 [R22+0x400], desc[UR48][R10.64], !P4 ;  /* 0x004000000a167fae */ /* 0x0001e8000e101d70 */
[----:B------:R0:W-:Y:S04]  /*b260*/  LDGSTS.E.BYPASS.LTC128B.128 [R22+0x3400], desc[UR48][R10.64+0x80], !P3 ;  /* 0x034000800a167fae */ /* 0x0001e8000d901d70 */
[----:B------:R0:W-:Y:S04]  /*b270*/  LDGSTS.E.BYPASS.LTC128B.128 [R22+0x6400], desc[UR48][R10.64+0x100], !P2 ;  /* 0x064001000a167fae */ /* 0x0001e8000d101d70 */
[----:B------:R0:W-:Y:S01]  /*b280*/  LDGSTS.E.BYPASS.LTC128B.128 [R22+0x9400], desc[UR48][R10.64+0x180], !P1 ;  /* 0x094001800a167fae */ /* 0x0001e2000c901d70 */
[----:B---3--:R-:W-:-:S03]  /*b290*/  IADD3 R8, P0, R14, R0, RZ ;  /* 0x000000000e087210 */ /* 0x008fc60007f1e0ff */
[----:B------:R-:W3:Y:S02]  /*b2a0*/  SHFL.IDX PT, R14, R21, 0x2, 0x181f ;  /* 0x00581f00150e7f89 */ /* 0x000ee400000e0000 */
[----:B----4-:R-:W-:Y:S02]  /*b2b0*/  IMAD.X R9, RZ, RZ, R3, P0 ;  /* 0x000000ffff097224 */ /* 0x010fe400000e0603 */
        /* <DEDUP_REMOVED lines=14> */
[----:B------:R-:W-:Y:S02]  /*b3a0*/  SHFL.IDX PT, R14, R21, 0x5, 0x181f ;  /* 0x00b81f00150e7f89 */ /* 0x000fe400000e0000 */
[----:B----4-:R-:W-:Y:S01]  /*b3b0*/  IMAD.X R5, RZ, RZ, R3, P0 ;  /* 0x000000ffff057224 */ /* 0x010fe200000e0603 */
[----:B------:R-:W-:Y:S01]  /*b3c0*/  IADD3 R2, P0, R2, R0, RZ ;  /* 0x0000000002027210 */ /* 0x000fe20007f1e0ff */
[----:B------:R-:W3:Y:S04]  /*b3d0*/  SHFL.IDX PT, R3, R23, 0x4, 0x181f ;  /* 0x00981f0017037f89 */ /* 0x000ee800000e0000 */
[----:B------:R0:W-:Y:S04]  /*b3e0*/  LDGSTS.E.BYPASS.LTC128B.128 [R22+0x1c00], desc[UR48][R4.64], !P4 ;  /* 0x01c0000004167fae */ /* 0x0001e8000e101d70 */
[----:B------:R0:W-:Y:S04]  /*b3f0*/  LDGSTS.E.BYPASS.LTC128B.128 [R22+0x4c00], desc[UR48][R4.64+0x80], !P3 ;  /* 0x04c0008004167fae */ /* 0x0001e8000d901d70 */
[----:B------:R0:W-:Y:S04]  /*b400*/  LDGSTS.E.BYPASS.LTC128B.128 [R22+0x7c00], desc[UR48][R4.64+0x100], !P2 ;  /* 0x07c0010004167fae */ /* 0x0001e8000d101d70 */
[----:B------:R0:W-:Y:S04]  /*b410*/  LDGSTS.E.BYPASS.LTC128B.128 [R22+0xac00], desc[UR48][R4.64+0x180], !P1 ;  /* 0x0ac0018004167fae */ /* 0x0001e8000c901d70 */
[----:B------:R-:W4:Y:S01]  /*b420*/  SHFL.IDX PT, R23, R23, 0x5, 0x181f ;  /* 0x00b81f0017177f89 */ /* 0x000f2200000e0000 */
[----:B---3--:R-:W-:-:S05]  /*b430*/  IMAD.X R3, RZ, RZ, R3, P0 ;  /* 0x000000ffff037224 */ /* 0x008fca00000e0603 */
[----:B------:R0:W-:Y:S04]  /*b440*/  LDGSTS.E.BYPASS.LTC128B.128 [R22+0x2400], desc[UR48][R2.64], !P4 ;  /* 0x0240000002167fae */ /* 0x0001e8000e101d70 */
[----:B------:R0:W-:Y:S04]  /*b450*/  LDGSTS.E.BYPASS.LTC128B.128 [R22+0x5400], desc[UR48][R2.64+0x80], !P3 ;  /* 0x0540008002167fae */ /* 0x0001e8000d901d70 */
[----:B------:R0:W-:Y:S04]  /*b460*/  LDGSTS.E.BYPASS.LTC128B.128 [R22+0x8400], desc[UR48][R2.64+0x100], !P2 ;  /* 0x0840010002167fae */ /* 0x0001e8000d101d70 */
[----:B------:R0:W-:Y:S02]  /*b470*/  LDGSTS.E.BYPASS.LTC128B.128 [R22+0xb400], desc[UR48][R2.64+0x180], !P1 ;  /* 0x0b40018002167fae */ /* 0x0001e4000c901d70 */
.L_x_9199:
[----:B0-----:R-:W-:-:S05]  /*b480*/  IADD3 R2, P0, R14, R0, RZ ;  /* 0x000000000e027210 */ /* 0x001fca0007f1e0ff */
[----:B----4-:R-:W-:Y:S01]  /*b490*/  IMAD.X R3, RZ, RZ, R23, P0 ;  /* 0x000000ffff037224 */ /* 0x010fe200000e0617 */
        /* <DEDUP_REMOVED lines=9> */
.L_x_9101:
        /* <DEDUP_REMOVED lines=11> */
.L_x_9102:
[----:B------:R-:W-:Y:S01]  /*b5e0*/  IADD3 R17, R17, 0x1, RZ ;  /* 0x0000000111117810 */ /* 0x000fe20007ffe0ff */
[----:B------:R0:W-:Y:S03]  /*b5f0*/  SYNCS.ARRIVE.TRANS64.A1T0 RZ, [R18+URZ+0x22850], RZ ;  /* 0x022850ff12ff79a7 */ /* 0x0001e6000810003f */
[----:B------:R-:W-:-:S04]  /*b600*/  ISETP.NE.AND P0, PT, R17, 0x2, PT ;  /* 0x000000021100780c */ /* 0x000fc80003f05270 */
[----:B------:R-:W-:Y:S02]  /*b610*/  SEL R17, R17, RZ, P0 ;  /* 0x000000ff11117207 */ /* 0x000fe40000000000 */
[----:B------:R-:W-:Y:S02]  /*b620*/  SEL R2, RZ, 0x1, P0 ;  /* 0x00000001ff027807 */ /* 0x000fe40000000000 */
[C---:B------:R-:W-:Y:S02]  /*b630*/  ISETP.GT.AND P0, PT, R20.reuse, RZ, PT ;  /* 0x000000ff1400720c */ /* 0x040fe40003f04270 */
[----:B------:R-:W-:Y:S01]  /*b640*/  LOP3.LUT R27, R27, R2, RZ, 0x3c, !PT ;  /* 0x000000021b1b7212 */ /* 0x000fe200078e3cff */
[----:B------:R-:W-:-:S04]  /*b650*/  VIADD R2, R20, 0xffffffff ;  /* 0xffffffff14027836 */ /* 0x000fc80000000000 */
[----:B------:R-:W-:-:S06]  /*b660*/  IMAD.MOV.U32 R20, RZ, RZ, R2 ;  /* 0x000000ffff147224 */ /* 0x000fcc00078e0002 */
[----:B0-----:R-:W-:Y:S05]  /*b670*/  @P0 BRA `(.L_x_9103) ;  /* 0xfffffff000ac0947 */ /* 0x001fea000383ffff */
[----:B------:R-:W-:Y:S05]  /*b680*/  BSYNC B0 ;  /* 0x0000000000007941 */ /* 0x000fea0003800000 */
.L_x_9090:
[----:B------:R-:W3:Y:S01]  /*b690*/  LDL.LU R0, [R1+0x4] ;  /* 0x0000040001007983 */ /* 0x000ee20000300800 */
[----:B------:R-:W-:Y:S01]  /*b6a0*/  VIADD R37, R37, UR42 ;  /* 0x0000002a25257c36 */ /* 0x000fe20008000000 */
[----:B------:R-:W-:-:S04]  /*b6b0*/  ULDC UR4, c[0x0][0xc34] ;  /* 0x00030d0000047ab9 */ /* 0x000fc80000000800 */
[----:B------:R-:W-:Y:S01]  /*b6c0*/  ISETP.GE.AND P0, PT, R37, UR4, PT ;  /* 0x0000000425007c0c */ /* 0x000fe2000bf06270 */
[----:B---3--:R-:W-:-:S05]  /*b6d0*/  VIADD R0, R0, 0x1 ;  /* 0x0000000100007836 */ /* 0x008fca0000000000 */
[----:B------:R0:W-:Y:S07]  /*b6e0*/  STL [R1+0x4], R0 ;  /* 0x0000040001007387 */ /* 0x0001ee0000100800 */
[----:B------:R-:W-:Y:S05]  /*b6f0*/  @!P0 BRA `(.L_x_9104) ;  /* 0xffffffd000308947 */ /* 0x000fea000383ffff */
[----:B0-----:R-:W-:-:S07]  /*b700*/  LOP3.LUT R0, R0, 0x1, RZ, 0xc, !PT ;  /* 0x0000000100007812 */ /* 0x001fce00078e0cff */
.L_x_9069:
[----:B------:R-:W0:Y:S01]  /*b710*/  S2R R3, SR_CgaCtaId ;  /* 0x0000000000037919 */ /* 0x000e220000008800 */
[----:B------:R-:W-:Y:S01]  /*b720*/  MOV R2, 0x400 ;  /* 0x0000040000027802 */ /* 0x000fe20000000f00 */
[----:B------:R-:W-:Y:S01]  /*b730*/  BSSY B0, `(.L_x_9105) ;  /* 0x0000005000007945 */ /* 0x000fe20003800000 */
[----:B------:R-:W-:Y:S02]  /*b740*/  SHF.L.U32 R0, R0, 0x1f, RZ ;  /* 0x0000001f00007819 */ /* 0x000fe400000006ff */
[----:B0-----:R-:W-:-:S04]  /*b750*/  LEA R4, R3, R2, 0x18 ;  /* 0x0000000203047211 */ /* 0x001fc800078ec0ff */
[----:B------:R-:W0:Y:S02]  /*b760*/  SYNCS.PHASECHK.TRANS64.TRYWAIT P0, [R4+URZ+0x22820], R0 ;  /* 0x02282000040075a7 */ /* 0x000e24000800017f */
[----:B0-----:R-:W-:Y:S05]  /*b770*/  @!P0 BRA `(.L_x_9106) ;  /* 0x0000002c007c8947 */ /* 0x001fea0003800000 */
.L_x_9200:
[----:B------:R-:W-:Y:S05]  /*b780*/  BSYNC B0 ;  /* 0x0000000000007941 */ /* 0x000fea0003800000 */
.L_x_9105:
[----:B------:R-:W-:-:S03]  /*b790*/  UMOV UR4, 0xffffffff ;  /* 0xffffffff00047882 */ /* 0x000fc60000000000 */
[----:B------:R-:W-:Y:S05]  /*b7a0*/  BRA.DIV UR4, `(.L_x_9107) ;  /* 0x0000002e04847947 */ /* 0x000fea000b800000 */
[----:B0-----:R-:W0:Y:S02]  /*b7b0*/  S2R R0, SR_TID.X ;  /* 0x0000000000007919 */ /* 0x001e240000002100 */
[----:B0-----:R-:W-:-:S04]  /*b7c0*/  SHF.R.U32.HI R0, RZ, 0x5, R0 ;  /* 0x00000005ff007819 */ /* 0x001fc80000011600 */
[----:B------:R-:W-:-:S05]  /*b7d0*/  LOP3.LUT R0, R0, 0x3, RZ, 0xc0, !PT ;  /* 0x0000000300007812 */ /* 0x000fca00078ec0ff */
[----:B------:R0:W3:Y:S02]  /*b7e0*/  SHFL.IDX PT, R14, R0, RZ, 0x1f ;  /* 0x00001fff000e7589 */ /* 0x0000e400000e0000 */
.L_x_9203:
[----:B---3--:R-:W-:Y:S01]  /*b7f0*/  ISETP.NE.AND P0, PT, R14, RZ, PT ;  /* 0x000000ff0e00720c */ /* 0x008fe20003f05270 */
[----:B------:R-:W-:-:S12]  /*b800*/  BSSY B0, `(.L_x_9108) ;  /* 0x0000024000007945 */ /* 0x000fd80003800000 */
[----:B------:R-:W-:Y:S05]  /*b810*/  @P0 BRA `(.L_x_9109) ;  /* 0x0000000000880947 */ /* 0x000fea0003800000 */
[----:B------:R-:W-:-:S03]  /*b820*/  UMOV UR4, 0xffffffff ;  /* 0xffffffff00047882 */ /* 0x000fc60000000000 */
[----:B------:R-:W-:Y:S05]  /*b830*/  BRA.DIV UR4, `(.L_x_9110) ;  /* 0x0000002e04947947 */ /* 0x000fea000b800000 */
[----:B------:R-:W-:-:S13]  /*b840*/  ELECT P6, URZ, PT ;  /* 0x00000000003f782f */ /* 0x000fda00038c0000 */
.L_x_9206:
[----:B------:R-:W-:Y:S05]  /*b850*/  @!P6 BRA `(.L_x_9109) ;  /* 0x000000000078e947 */ /* 0x000fea0003800000 */
[----:B------:R-:W-:-:S06]  /*b860*/  ULOP3.LUT UR4, UR38, 0x2, URZ, 0xfc, !UPT ;  /* 0x0000000226047892 */ /* 0x000fcc000f8efc3f */
[----:B0-----:R-:W-:-:S05]  /*b870*/  IMAD.U32 R0, RZ, RZ, UR4 ;  /* 0x00000004ff007e24 */ /* 0x001fca000f8e00ff */
[----:B------:R-:W-:-:S13]  /*b880*/  ISETP.NE.AND P0, PT, R0, 0x3, PT ;  /* 0x000000030000780c */ /* 0x000fda0003f05270 */
[----:B------:R-:W-:Y:S05]  /*b890*/  @!P0 BRA `(.L_x_9111) ;  /* 0x0000000000048947 */ /* 0x000fea0003800000 */
[----:B------:R-:W-:Y:S01]  /*b8a0*/  BPT.TRAP 0x1 ;  /* 0x000000040000795c */ /* 0x000fe20000300000 */
.L_x_9111:
[----:B------:R-:W-:Y:S01]  /*b8b0*/  IMAD R3, R17, 0x8, R4 ;  /* 0x0000000811037824 */ /* 0x000fe200078e0204 */
[----:B------:R-:W-:Y:S02]  /*b8c0*/  SHF.L.U32 R2, R27, 0x1f, RZ ;  /* 0x0000001f1b027819 */ /* 0x000fe400000006ff */
[----:B------:R-:W-:Y:S02]  /*b8d0*/  IADD3 R17, R17, 0x1, RZ ;  /* 0x0000000111117810 */ /* 0x000fe40007ffe0ff */
[----:B------:R-:W0:Y:S02]  /*b8e0*/  SYNCS.PHASECHK.TRANS64.TRYWAIT P1, [R3+URZ+0x22840], R2 ;  /* 0x02284002030075a7 */ /* 0x000e24000802017f */
[----:B------:R-:W-:-:S04]  /*b8f0*/  ISETP.NE.AND P2, PT, R17, 0x2, PT ;  /* 0x000000021100780c */ /* 0x000fc80003f45270 */
[----:B------:R-:W-:Y:S01]  /*b900*/  SEL R0, RZ, 0x1, P2 ;  /* 0x00000001ff007807 */ /* 0x000fe20001000000 */
[----:B0-----:R-:W-:Y:S08]  /*b910*/  @!P1 BRA `(.L_x_9112) ;  /* 0x0000002c007c9947 */ /* 0x001ff00003800000 */
.L_x_9207:
[----:B------:R-:W-:Y:S02]  /*b920*/  SEL R17, R17, RZ, P2 ;  /* 0x000000ff11117207 */ /* 0x000fe40001000000 */
[----:B------:R-:W-:Y:S01]  /*b930*/  LOP3.LUT R0, R27, R0, RZ, 0x3c, !PT ;  /* 0x000000001b007212 */ /* 0x000fe200078e3cff */
[----:B------:R-:W-:Y:S06]  /*b940*/  @!P0 BRA `(.L_x_9113) ;  /* 0x0000000000048947 */ /* 0x000fec0003800000 */
[----:B------:R-:W-:Y:S01]  /*b950*/  BPT.TRAP 0x1 ;  /* 0x000000040000795c */ /* 0x000fe20000300000 */
.L_x_9113:
[----:B------:R-:W-:Y:S01]  /*b960*/  IMAD R17, R17, 0x8, R4 ;  /* 0x0000000811117824 */ /* 0x000fe200078e0204 */
[----:B------:R-:W-:-:S04]  /*b970*/  SHF.L.U32 R0, R0, 0x1f, RZ ;  /* 0x0000001f00007819 */ /* 0x000fc800000006ff */
[----:B------:R-:W3:Y:S02]  /*b980*/  SYNCS.PHASECHK.TRANS64.TRYWAIT P1, [R17+URZ+0x22840], R0 ;  /* 0x02284000110075a7 */ /* 0x000ee4000802017f */
[----:B---3--:R-:W-:Y:S05]  /*b990*/  @!P1 BRA `(.L_x_9114) ;  /* 0x0000002c00709947 */ /* 0x008fea0003800000 */
.L_x_9208:
[----:B------:R-:W-:Y:S05]  /*b9a0*/  @!P0 BRA `(.L_x_9115) ;  /* 0x0000000000048947 */ /* 0x000fea0003800000 */
[----:B------:R-:W-:Y:S01]  /*b9b0*/  BPT.TRAP 0x1 ;  /* 0x000000040000795c */ /* 0x000fe20000300000 */
.L_x_9115:
[----:B------:R-:W4:Y:S02]  /*b9c0*/  SYNCS.PHASECHK.TRANS64.TRYWAIT P1, [R3+URZ+0x22860], R2 ;  /* 0x02286002030075a7 */ /* 0x000f24000802017f */
[----:B----4-:R-:W-:Y:S05]  /*b9d0*/  @!P1 BRA `(.L_x_9116) ;  /* 0x0000002c00749947 */ /* 0x010fea0003800000 */
.L_x_9209:
[----:B------:R-:W-:Y:S05]  /*b9e0*/  @!P0 BRA `(.L_x_9117) ;  /* 0x0000000000048947 */ /* 0x000fea0003800000 */
[----:B------:R-:W-:Y:S01]  /*b9f0*/  BPT.TRAP 0x1 ;  /* 0x000000040000795c */ /* 0x000fe20000300000 */
.L_x_9117:
[----:B------:R0:W0:Y:S02]  /*ba00*/  SYNCS.PHASECHK.TRANS64.TRYWAIT P0, [R17+URZ+0x22860], R0 ;  /* 0x02286000110075a7 */ /* 0x000024000800017f */
[----:B0-----:R-:W-:Y:S05]  /*ba10*/  @!P0 NANOSLEEP.SYNCS 0x989680 ;  /* 0x009896800000895d */ /* 0x001fea0003900000 */
[----:B------:R-:W0:Y:S02]  /*ba20*/  @!P0 SYNCS.PHASECHK.TRANS64 P0, [R17+URZ+0x22860], R0 ;  /* 0x02286000110085a7 */ /* 0x000e24000800007f */
[----:B0-----:R-:W-:Y:S05]  /*ba30*/  @!P0 BRA `(.L_x_9117) ;  /* 0xfffffffc00f08947 */ /* 0x001fea000383ffff */
.L_x_9109:
[----:B------:R-:W-:Y:S05]  /*ba40*/  BSYNC B0 ;  /* 0x0000000000007941 */ /* 0x000fea0003800000 */
.L_x_9108:
[----:B------:R-:W-:Y:S05]  /*ba50*/  EXIT ;  /* 0x000000000000794d */ /* 0x000fea0003800000 */
.L_x_9037:
[----:B0-----:R-:W-:-:S04]  /*ba60*/  IMAD.U32 R3, RZ, RZ, UR41 ;  /* 0x00000029ff037e24 */ /* 0x001fc8000f8e00ff */
[----:B------:R0:W1:Y:S03]  /*ba70*/  SYNCS.PHASECHK.TRANS64.TRYWAIT P0, [R3+URZ+0x22800], R0 ;  /* 0x02280000030075a7 */ /* 0x000066000800017f */
[----:B-1----:R-:W-:Y:S05]  /*ba80*/  @!P0 NANOSLEEP.SYNCS 0x989680 ;  /* 0x009896800000895d */ /* 0x002fea0003900000 */
[----:B------:R-:W1:Y:S02]  /*ba90*/  @!P0 SYNCS.PHASECHK.TRANS64 P0, [R3+URZ+0x22800], R0 ;  /* 0x02280000030085a7 */ /* 0x000e64000800007f */
[----:B-1----:R-:W-:Y:S05]  /*baa0*/  @!P0 BRA `(.L_x_9037) ;  /* 0xfffffffc00ec8947 */ /* 0x002fea000383ffff */
[----:B------:R-:W-:Y:S05]  /*bab0*/  BRA `(.L_x_9118) ;  /* 0xffffff5400847947 */ /* 0x000fea000383ffff */
.L_x_9041:
[----:B-1----:R-:W-:-:S04]  /*bac0*/  IMAD.U32 R3, RZ, RZ, UR22 ;  /* 0x00000016ff037e24 */ /* 0x002fc8000f8e00ff */
[----:B------:R1:W2:Y:S03]  /*bad0*/  SYNCS.PHASECHK.TRANS64.TRYWAIT P1, [R3+URZ+0x22830], R8 ;  /* 0x02283008030075a7 */ /* 0x0002a6000802017f */
[----:B--2---:R-:W-:Y:S05]  /*bae0*/  @!P1 NANOSLEEP.SYNCS 0x989680 ;  /* 0x009896800000995d */ /* 0x004fea0003900000 */
[----:B------:R-:W2:Y:S02]  /*baf0*/  @!P1 SYNCS.PHASECHK.TRANS64 P1, [R3+URZ+0x22830], R8 ;  /* 0x02283008030095a7 */ /* 0x000ea4000802007f */
[----:B--2---:R-:W-:Y:S05]  /*bb00*/  @!P1 BRA `(.L_x_9041) ;  /* 0xfffffffc00ec9947 */ /* 0x004fea000383ffff */
[----:B------:R-:W-:Y:S05]  /*bb10*/  BRA `(.L_x_9040) ;  /* 0xffffff5400a87947 */ /* 0x000fea000383ffff */
.L_x_9046:
[----:B---3--:R-:W-:-:S04]  /*bb20*/  IMAD.U32 R9, RZ, RZ, UR22 ;  /* 0x00000016ff097e24 */ /* 0x008fc8000f8e00ff */
[----:B------:R3:W4:Y:S03]  /*bb30*/  SYNCS.PHASECHK.TRANS64.TRYWAIT P1, [R9+URZ+0x22850], R8 ;  /* 0x02285008090075a7 */ /* 0x000726000802017f */
[----:B----4-:R-:W-:Y:S05]  /*bb40*/  @!P1 NANOSLEEP.SYNCS 0x989680 ;  /* 0x009896800000995d */ /* 0x010fea0003900000 */
[----:B------:R-:W4:Y:S02]  /*bb50*/  @!P1 SYNCS.PHASECHK.TRANS64 P1, [R9+URZ+0x22850], R8 ;  /* 0x02285008090095a7 */ /* 0x000f24000802007f */
[----:B----4-:R-:W-:Y:S05]  /*bb60*/  @!P1 BRA `(.L_x_9046) ;  /* 0xfffffffc00ec9947 */ /* 0x010fea000383ffff */
[----:B------:R-:W-:Y:S05]  /*bb70*/  BRA `(.L_x_9045) ;  /* 0xffffff70009c7947 */ /* 0x000fea000383ffff */
.L_x_9052:
[----:B0-----:R-:W-:Y:S02]  /*bb80*/  IMAD.U32 R0, RZ, RZ, UR25 ;  /* 0x00000019ff007e24 */ /* 0x001fe4000f8e00ff */
[----:B------:R-:W-:-:S04]  /*bb90*/  IMAD.U32 R3, RZ, RZ, UR27 ;  /* 0x0000001bff037e24 */ /* 0x000fc8000f8e00ff */
[----:B------:R0:W1:Y:S03]  /*bba0*/  SYNCS.PHASECHK.TRANS64.TRYWAIT P2, [R0+URZ+0x22830], R3 ;  /* 0x02283003000075a7 */ /* 0x000066000804017f */
[----:B-1----:R-:W-:Y:S05]  /*bbb0*/  @!P2 NANOSLEEP.SYNCS 0x989680 ;  /* 0x009896800000a95d */ /* 0x002fea0003900000 */
[----:B------:R-:W1:Y:S02]  /*bbc0*/  @!P2 SYNCS.PHASECHK.TRANS64 P2, [R0+URZ+0x22830], R3 ;  /* 0x022830030000a5a7 */ /* 0x000e64000804007f */
[----:B-1----:R-:W-:Y:S05]  /*bbd0*/  @!P2 BRA `(.L_x_9052) ;  /* 0xfffffffc00e8a947 */ /* 0x002fea000383ffff */
[----:B------:R-:W-:Y:S05]  /*bbe0*/  BRA `(.L_x_9051) ;  /* 0xffffff7400c87947 */ /* 0x000fea000383ffff */
.L_x_9057:
[----:B0-----:R-:W-:Y:S01]  /*bbf0*/  MOV R8, UR25 ;  /* 0x0000001900087c02 */ /* 0x001fe20008000f00 */
[----:B------:R-:W-:-:S04]  /*bc00*/  IMAD.U32 R9, RZ, RZ, UR27 ;  /* 0x0000001bff097e24 */ /* 0x000fc8000f8e00ff */
[----:B------:R0:W1:Y:S03]  /*bc10*/  SYNCS.PHASECHK.TRANS64.TRYWAIT P2, [R8+URZ+0x22850], R9 ;  /* 0x02285009080075a7 */ /* 0x000066000804017f */
[----:B-1----:R-:W-:Y:S05]  /*bc20*/  @!P2 NANOSLEEP.SYNCS 0x989680 ;  /* 0x009896800000a95d */ /* 0x002fea0003900000 */
[----:B------:R-:W1:Y:S02]  /*bc30*/  @!P2 SYNCS.PHASECHK.TRANS64 P2, [R8+URZ+0x22850], R9 ;  /* 0x022850090800a5a7 */ /* 0x000e64000804007f */
[----:B-1----:R-:W-:Y:S05]  /*bc40*/  @!P2 BRA `(.L_x_9057) ;  /* 0xfffffffc00e8a947 */ /* 0x002fea000383ffff */
[----:B------:R-:W-:Y:S05]  /*bc50*/  BRA `(.L_x_9056) ;  /* 0xffffff9400707947 */ /* 0x000fea000383ffff */
.L_x_9073:
        /* <DEDUP_REMOVED lines=8> */
[----:B-1---5:R-:W-:Y:S05]  /*bce0*/  WARPSYNC.COLLECTIVE R15, `(.L_x_9120) ;  /* 0x000000000f087348 */ /* 0x022fea0003c00000 */
[----:B------:R0:W2:Y:S02]  /*bcf0*/  SHFL.IDX P6, R14, R13, R12, R11 ;  /* 0x0000000c0d0e7389 */ /* 0x0000a400000c000b */
[----:B012--5:R-:W-:Y:S01]  /*bd00*/  ENDCOLLECTIVE ;  /* 0x000000000000791b */ /* 0x027fe20003800000 */
.L_x_9120:
[----:B------:R-:W-:Y:S05]  /*bd10*/  BSYNC B0 ;  /* 0x0000000000007941 */ /* 0x000fea0003800000 */
.L_x_9119:
[----:B------:R-:W-:Y:S05]  /*bd20*/  BRA `(.L_x_9121) ;  /* 0xffffffd000087947 */ /* 0x000fea000383ffff */
.L_x_9076:
[----:B0-----:R0:W1:Y:S02]  /*bd30*/  SYNCS.PHASECHK.TRANS64.TRYWAIT P0, [R22+URZ+0x22840], R3 ;  /* 0x02284003160075a7 */ /* 0x001064000800017f */
[----:B-1----:R-:W-:Y:S05]  /*bd40*/  @!P0 NANOSLEEP.SYNCS 0x989680 ;  /* 0x009896800000895d */ /* 0x002fea0003900000 */
[----:B------:R-:W1:Y:S02]  /*bd50*/  @!P0 SYNCS.PHASECHK.TRANS64 P0, [R22+URZ+0x22840], R3 ;  /* 0x02284003160085a7 */ /* 0x000e64000800007f */
[----:B-1----:R-:W-:Y:S05]  /*bd60*/  @!P0 BRA `(.L_x_9076) ;  /* 0xfffffffc00f08947 */ /* 0x002fea000383ffff */
[----:B------:R-:W-:Y:S05]  /*bd70*/  BRA `(.L_x_9122) ;  /* 0xffffffd0008c7947 */ /* 0x000fea000383ffff */
.L_x_9077:
        /* <DEDUP_REMOVED lines=8> */
.L_x_9124:
[----:B------:R-:W-:Y:S05]  /*be00*/  BSYNC B0 ;  /* 0x0000000000007941 */ /* 0x000fea0003800000 */
.L_x_9123:
        /* <DEDUP_REMOVED lines=9> */
.L_x_9125:
[----:B------:R-:W-:Y:S01]  /*bea0*/  @P2 LEA R7, R4, UR37, 0x1 ;  /* 0x0000002504072c11 */ /* 0x000fe2000f8e08ff */
[----:B------:R-:W-:Y:S02]  /*beb0*/  IMAD.MOV.U32 R13, RZ, RZ, R5 ;  /* 0x000000ffff0d7224 */ /* 0x000fe400078e0005 */
[----:B------:R-:W-:Y:S01]  /*bec0*/  IMAD.MOV.U32 R12, RZ, RZ, 0x1 ;  /* 0x00000001ff0c7424 */ /* 0x000fe200078e00ff */
[----:B------:R-:W-:-:S13]  /*bed0*/  @P2 LEA R2, P0, R20, R14, 0x1 ;  /* 0x0000000e14022211 */ /* 0x000fda00078008ff */
[----:B------:R-:W-:Y:S05]  /*bee0*/  WARPSYNC.COLLECTIVE R15, `(.L_x_9126) ;  /* 0x000000000f087348 */ /* 0x000fea0003c00000 */
[----:B------:R0:W1:Y:S02]  /*bef0*/  SHFL.IDX P6, R14, R13, R12, R11 ;  /* 0x0000000c0d0e7389 */ /* 0x00006400000c000b */
[----:B01----:R-:W-:Y:S01]  /*bf00*/  ENDCOLLECTIVE ;  /* 0x000000000000791b */ /* 0x003fe20003800000 */
.L_x_9126:
[----:B------:R-:W-:-:S05]  /*bf10*/  @P2 IMAD.X R3, RZ, RZ, R3, P0 ;  /* 0x000000ffff032224 */ /* 0x000fca00000e0603 */
[----:B------:R-:W-:Y:S01]  /*bf20*/  @!PT LDS RZ, [RZ] ;  /* 0x00000000fffff984 */ /* 0x000fe20000000800 */
[----:B------:R-:W-:Y:S01]  /*bf30*/  @!PT LDS RZ, [RZ] ;  /* 0x00000000fffff984 */ /* 0x000fe20000000800 */
[----:B------:R-:W-:Y:S01]  /*bf40*/  @!PT LDS RZ, [RZ] ;  /* 0x00000000fffff984 */ /* 0x000fe20000000800 */
[----:B------:R0:W-:Y:S01]  /*bf50*/  @P2 LDGSTS.E.BYPASS.LTC128B.128 [R7+0x1c400], desc[UR48][R2.64], !P1 ;  /* 0x1c40000002072fae */ /* 0x0001e2000c901d70 */
[----:B------:R-:W-:Y:S01]  /*bf60*/  ISETP.GE.AND P2, PT, R34, 0x11, PT ;  /* 0x000000112200780c */ /* 0x000fe20003f46270 */
[----:B------:R-:W-:Y:S02]  /*bf70*/  IMAD.MOV.U32 R13, RZ, RZ, R0 ;  /* 0x000000ffff0d7224 */ /* 0x000fe400078e0000 */
[----:B------:R-:W-:-:S10]  /*bf80*/  IMAD.MOV.U32 R6, RZ, RZ, R14 ;  /* 0x000000ffff067224 */ /* 0x000fd400078e000e */
[----:B0-----:R-:W-:Y:S05]  /*bf90*/  WARPSYNC.COLLECTIVE R15, `(.L_x_9127) ;  /* 0x000000000f087348 */ /* 0x001fea0003c00000 */
[----:B------:R1:W2:Y:S02]  /*bfa0*/  SHFL.IDX P6, R14, R13, R12, R11 ;  /* 0x0000000c0d0e7389 */ /* 0x0002a400000c000b */
[----:B012---:R-:W-:Y:S01]  /*bfb0*/  ENDCOLLECTIVE ;  /* 0x000000000000791b */ /* 0x007fe20003800000 */
.L_x_9127:
[----:B------:R-:W-:Y:S01]  /*bfc0*/  @P2 LEA R12, R4, UR37, 0x1 ;  /* 0x00000025040c2c11 */ /* 0x000fe2000f8e08ff */
[----:B------:R-:W-:Y:S01]  /*bfd0*/  IMAD.MOV.U32 R13, RZ, RZ, R5 ;  /* 0x000000ffff0d7224 */ /* 0x000fe200078e0005 */
[----:B------:R-:W-:-:S04]  /*bfe0*/  @P2 LEA R11, P0, R20, R14, 0x1 ;  /* 0x0000000e140b2211 */ /* 0x000fc800078008ff */
[----:B------:R-:W-:Y:S01]  /*bff0*/  @P2 MOV R2, R11 ;  /* 0x0000000b00022202 */ /* 0x000fe20000000f00 */
[----:B------:R-:W-:Y:S02]  /*c000*/  @P2 IMAD.X R6, RZ, RZ, R6, P0 ;  /* 0x000000ffff062224 */ /* 0x000fe400000e0606 */
[----:B------:R-:W-:Y:S02]  /*c010*/  IMAD.MOV.U32 R11, RZ, RZ, 0x181f ;  /* 0x0000181fff0b7424 */ /* 0x000fe400078e00ff */
[----:B------:R-:W-:-:S05]  /*c020*/  @P2 IMAD.MOV.U32 R3, RZ, RZ, R6 ;  /* 0x000000ffff032224 */ /* 0x000fca00078e0006 */
[----:B------:R-:W-:Y:S01]  /*c030*/  @!PT LDS RZ, [RZ] ;  /* 0x00000000fffff984 */ /* 0x000fe20000000800 */
[----:B------:R-:W-:Y:S01]  /*c040*/  @!PT LDS RZ, [RZ] ;  /* 0x00000000fffff984 */ /* 0x000fe20000000800 */
[----:B------:R-:W-:Y:S01]  /*c050*/  @!PT LDS RZ, [RZ] ;  /* 0x00000000fffff984 */ /* 0x000fe20000000800 */
[----:B------:R0:W-:Y:S01]  /*c060*/  @P2 LDGSTS.E.BYPASS.LTC128B.128 [R12+0x1cc00], desc[UR48][R2.64], !P1 ;  /* 0x1cc00000020c2fae */ /* 0x0001e2000c901d70 */
[----:B------:R-:W-:Y:S01]  /*c070*/  ISETP.GE.AND P2, PT, R34, 0x21, PT ;  /* 0x000000212200780c */ /* 0x000fe20003f46270 */
[----:B0-----:R-:W-:-:S12]  /*c080*/  IMAD.MOV.U32 R12, RZ, RZ, 0x2 ;  /* 0x00000002ff0c7424 */ /* 0x001fd800078e00ff */
[----:B------:R-:W-:Y:S05]  /*c090*/  WARPSYNC.COLLECTIVE R15, `(.L_x_9128) ;  /* 0x000000000f087348 */ /* 0x000fea0003c00000 */
[----:B------:R0:W1:Y:S02]  /*c0a0*/  SHFL.IDX P6, R14, R13, R12, R11 ;  /* 0x0000000c0d0e7389 */ /* 0x00006400000c000b */
[----:B01----:R-:W-:Y:S01]  /*c0b0*/  ENDCOLLECTIVE ;  /* 0x000000000000791b */ /* 0x003fe20003800000 */
.L_x_9128:
[----:B------:R-:W-:Y:S01]  /*c0c0*/  MOV R13, R0 ;  /* 0x00000000000d7202 */ /* 0x000fe20000000f00 */
[----:B------:R-:W-:-:S07]  /*c0d0*/  IMAD.MOV.U32 R9, RZ, RZ, R14 ;  /* 0x000000ffff097224 */ /* 0x000fce00078e000e */
[----:B------:R-:W-:Y:S05]  /*c0e0*/  WARPSYNC.COLLECTIVE R15, `(.L_x_9129) ;  /* 0x000000000f087348 */ /* 0x000fea0003c00000 */
[----:B------:R0:W1:Y:S02]  /*c0f0*/  SHFL.IDX P6, R14, R13, R12, R11 ;  /* 0x0000000c0d0e7389 */ /* 0x00006400000c000b */
[----:B01----:R-:W-:Y:S01]  /*c100*/  ENDCOLLECTIVE ;  /* 0x000000000000791b */ /* 0x003fe20003800000 */
.L_x_9129:
[----:B------:R-:W-:Y:S01]  /*c110*/  @P2 LEA R12, R4, UR37, 0x1 ;  /* 0x00000025040c2c11 */ /* 0x000fe2000f8e08ff */
[----:B------:R-:W-:Y:S01]  /*c120*/  IMAD.MOV.U32 R13, RZ, RZ, R5 ;  /* 0x000000ffff0d7224 */ /* 0x000fe200078e0005 */
[----:B------:R-:W-:-:S05]  /*c130*/  @P2 LEA R10, P0, R20, R14, 0x1 ;  /* 0x0000000e140a2211 */ /* 0x000fca00078008ff */
[----:B------:R-:W-:Y:S02]  /*c140*/  @P2 IMAD.X R9, RZ, RZ, R9, P0 ;  /* 0x000000ffff092224 */ /* 0x000fe400000e0609 */
[----:B------:R-:W-:Y:S02]  /*c150*/  @P2 IMAD.MOV.U32 R2, RZ, RZ, R10 ;  /* 0x000000ffff022224 */ /* 0x000fe400078e000a */
[----:B------:R-:W-:-:S05]  /*c160*/  @P2 IMAD.MOV.U32 R3, RZ, RZ, R9 ;  /* 0x000000ffff032224 */ /* 0x000fca00078e0009 */
[----:B------:R-:W-:Y:S01]  /*c170*/  @!PT LDS RZ, [RZ] ;  /* 0x00000000fffff984 */ /* 0x000fe20000000800 */
[----:B------:R-:W-:Y:S01]  /*c180*/  @!PT LDS RZ, [RZ] ;  /* 0x00000000fffff984 */ /* 0x000fe20000000800 */
[----:B------:R-:W-:Y:S01]  /*c190*/  @!PT LDS RZ, [RZ] ;  /* 0x00000000fffff984 */ /* 0x000fe20000000800 */
[----:B------:R0:W-:Y:S01]  /*c1a0*/  @P2 LDGSTS.E.BYPASS.LTC128B.128 [R12+0x1d400], desc[UR48][R2.64], !P1 ;  /* 0x1d400000020c2fae */ /* 0x0001e2000c901d70 */
[----:B------:R-:W-:Y:S01]  /*c1b0*/  ISETP.GE.AND P2, PT, R34, 0x31, PT ;  /* 0x000000312200780c */ /* 0x000fe20003f46270 */
[----:B0-----:R-:W-:-:S12]  /*c1c0*/  IMAD.MOV.U32 R12, RZ, RZ, 0x3 ;  /* 0x00000003ff0c7424 */ /* 0x001fd800078e00ff */
[----:B------:R-:W-:-:S07]  /*c1d0*/  @P2 LEA R9, R4, UR37, 0x1 ;  /* 0x0000002504092c11 */ /* 0x000fce000f8e08ff */
[----:B------:R-:W-:Y:S05]  /*c1e0*/  WARPSYNC.COLLECTIVE R15, `(.L_x_9130) ;  /* 0x000000000f087348 */ /* 0x000fea0003c00000 */
[----:B------:R0:W1:Y:S02]  /*c1f0*/  SHFL.IDX P6, R14, R13, R12, R11 ;  /* 0x0000000c0d0e7389 */ /* 0x00006400000c000b */
[----:B01----:R-:W-:Y:S01]  /*c200*/  ENDCOLLECTIVE ;  /* 0x000000000000791b */ /* 0x003fe20003800000 */
.L_x_9130:
[----:B------:R-:W-:Y:S01]  /*c210*/  IMAD.MOV.U32 R13, RZ, RZ, R0 ;  /* 0x000000ffff0d7224 */ /* 0x000fe200078e0000 */
[----:B------:R-:W-:-:S07]  /*c220*/  MOV R7, R14 ;  /* 0x0000000e00077202 */ /* 0x000fce0000000f00 */
[----:B------:R-:W-:Y:S05]  /*c230*/  WARPSYNC.COLLECTIVE R15, `(.L_x_9131) ;  /* 0x000000000f087348 */ /* 0x000fea0003c00000 */
[----:B------:R0:W1:Y:S02]  /*c240*/  SHFL.IDX P6, R14, R13, R12, R11 ;  /* 0x0000000c0d0e7389 */ /* 0x00006400000c000b */
[----:B01----:R-:W-:Y:S01]  /*c250*/  ENDCOLLECTIVE ;  /* 0x000000000000791b */ /* 0x003fe20003800000 */
.L_x_9131:
[----:B------:R-:W-:Y:S01]  /*c260*/  IMAD.MOV.U32 R13, RZ, RZ, R5 ;  /* 0x000000ffff0d7224 */ /* 0x000fe200078e0005 */
[----:B------:R-:W-:Y:S02]  /*c270*/  MOV R12, 0x4 ;  /* 0x00000004000c7802 */ /* 0x000fe40000000f00 */
[----:B------:R-:W-:-:S13]  /*c280*/  @P2 LEA R8, P0, R20, R14, 0x1 ;  /* 0x0000000e14082211 */ /* 0x000fda00078008ff */
[----:B------:R-:W-:Y:S05]  /*c290*/  WARPSYNC.COLLECTIVE R15, `(.L_x_9132) ;  /* 0x000000000f087348 */ /* 0x000fea0003c00000 */
[----:B------:R0:W1:Y:S02]  /*c2a0*/  SHFL.IDX P6, R14, R13, R12, R11 ;  /* 0x0000000c0d0e7389 */ /* 0x00006400000c000b */
[----:B01----:R-:W-:Y:S01]  /*c2b0*/  ENDCOLLECTIVE ;  /* 0x000000000000791b */ /* 0x003fe20003800000 */
.L_x_9132:
        /* <DEDUP_REMOVED lines=13> */
.L_x_9133:
[----:B------:R-:W-:Y:S02]  /*c390*/  @P2 LEA R7, R4, UR37, 0x1 ;  /* 0x0000002504072c11 */ /* 0x000fe4000f8e08ff */
[----:B------:R-:W-:Y:S01]  /*c3a0*/  MOV R13, R5 ;  /* 0x00000005000d7202 */ /* 0x000fe20000000f00 */
[----:B------:R-:W-:Y:S01]  /*c3b0*/  IMAD.MOV.U32 R12, RZ, RZ, 0x5 ;  /* 0x00000005ff0c7424 */ /* 0x000fe200078e00ff */
[----:B------:R-:W-:-:S05]  /*c3c0*/  @P2 LEA R6, P0, R20, R14, 0x1 ;  /* 0x0000000e14062211 */ /* 0x000fca00078008ff */
[----:B------:R-:W-:Y:S02]  /*c3d0*/  @P2 IMAD.X R11, RZ, RZ, R2, P0 ;  /* 0x000000ffff0b2224 */ /* 0x000fe400000e0602 */
[----:B------:R-:W-:Y:S02]  /*c3e0*/  @P2 IMAD.MOV.U32 R2, RZ, RZ, R6 ;  /* 0x000000ffff022224 */ /* 0x000fe400078e0006 */
[----:B------:R-:W-:Y:S02]  /*c3f0*/  @P2 IMAD.MOV.U32 R3, RZ, RZ, R11 ;  /* 0x000000ffff032224 */ /* 0x000fe400078e000b */
[----:B------:R-:W-:-:S03]  /*c400*/  IMAD.MOV.U32 R11, RZ, RZ, 0x181f ;  /* 0x0000181fff0b7424 */ /* 0x000fc600078e00ff */
[----:B------:R-:W-:Y:S01]  /*c410*/  @!PT LDS RZ, [RZ] ;  /* 0x00000000fffff984 */ /* 0x000fe20000000800 */
[----:B------:R-:W-:Y:S01]  /*c420*/  @!PT LDS RZ, [RZ] ;  /* 0x00000000fffff984 */ /* 0x000fe20000000800 */
[----:B------:R-:W-:Y:S01]  /*c430*/  @!PT LDS RZ, [RZ] ;  /* 0x00000000fffff984 */ /* 0x000fe20000000800 */
[----:B------:R0:W-:Y:S04]  /*c440*/  @P2 LDGSTS.E.BYPASS.LTC128B.128 [R7+0x1e400], desc[UR48][R2.64], !P1 ;  /* 0x1e40000002072fae */ /* 0x0001e8000c901d70 */
[----:B0-----:R-:W-:Y:S05]  /*c450*/  WARPSYNC.COLLECTIVE R15, `(.L_x_9134) ;  /* 0x000000000f087348 */ /* 0x001fea0003c00000 */
[----:B------:R1:W2:Y:S02]  /*c460*/  SHFL.IDX P6, R14, R13, R12, R11 ;  /* 0x0000000c0d0e7389 */ /* 0x0002a400000c000b */
[----:B012---:R-:W-:Y:S01]  /*c470*/  ENDCOLLECTIVE ;  /* 0x000000000000791b */ /* 0x007fe20003800000 */
.L_x_9134:
[----:B------:R-:W-:Y:S02]  /*c480*/  IMAD.MOV.U32 R13, RZ, RZ, R0 ;  /* 0x000000ffff0d7224 */ /* 0x000fe400078e0000 */
[----:B------:R-:W-:-:S07]  /*c490*/  IMAD.MOV.U32 R5, RZ, RZ, R14 ;  /* 0x000000ffff057224 */ /* 0x000fce00078e000e */
[----:B------:R-:W-:Y:S05]  /*c4a0*/  WARPSYNC.COLLECTIVE R15, `(.L_x_9135) ;  /* 0x000000000f087348 */ /* 0x000fea0003c00000 */
[----:B------:R0:W1:Y:S02]  /*c4b0*/  SHFL.IDX P6, R14, R13, R12, R11 ;  /* 0x0000000c0d0e7389 */ /* 0x00006400000c000b */
[----:B01----:R-:W-:Y:S01]  /*c4c0*/  ENDCOLLECTIVE ;  /* 0x000000000000791b */ /* 0x003fe20003800000 */
.L_x_9135:
[----:B------:R-:W-:Y:S05]  /*c4d0*/  BRA `(.L_x_9136) ;  /* 0xffffffcc00dc7947 */ /* 0x000fea000383ffff */
.L_x_9081:
[----:B------:R-:W-:Y:S01]  /*c4e0*/  IMAD.MOV.U32 R13, RZ, RZ, R5 ;  /* 0x000000ffff0d7224 */ /* 0x000fe200078e0005 */
[----:B------:R-:W-:Y:S01]  /*c4f0*/  MOV R12, RZ ;  /* 0x000000ff000c7202 */ /* 0x000fe20000000f00 */
[----:B------:R-:W-:Y:S02]  /*c500*/  IMAD.MOV.U32 R11, RZ, RZ, 0x181f ;  /* 0x0000181fff0b7424 */ /* 0x000fe400078e00ff */
[----:B------:R-:W-:Y:S02]  /*c510*/  IMAD.MOV.U32 R15, RZ, RZ, -0x1 ;  /* 0xffffffffff0f7424 */ /* 0x000fe400078e00ff */
[----:B------:R-:W-:-:S07]  /*c520*/  IMAD.IADD R0, R36, 0x1, R0 ;  /* 0x0000000124007824 */ /* 0x000fce00078e0200 */
[----:B-1----:R-:W-:Y:S05]  /*c530*/  WARPSYNC.COLLECTIVE R15, `(.L_x_9137) ;  /* 0x000000000f087348 */ /* 0x002fea0003c00000 */
[----:B------:R0:W2:Y:S02]  /*c540*/  SHFL.IDX P6, R14, R13, R12, R11 ;  /* 0x0000000c0d0e7389 */ /* 0x0000a400000c000b */
[----:B012---:R-:W-:Y:S01]  /*c550*/  ENDCOLLECTIVE ;  /* 0x000000000000791b */ /* 0x007fe20003800000 */
.L_x_9137:
[C---:B------:R-:W-:Y:S01]  /*c560*/  VIADD R6, R0.reuse, 0x10 ;  /* 0x0000001000067836 */ /* 0x040fe20000000000 */
[----:B------:R-:W-:Y:S01]  /*c570*/  ISETP.GE.AND P0, PT, R0, UR39, PT ;  /* 0x0000002700007c0c */ /* 0x000fe2000bf06270 */
[----:B------:R-:W-:Y:S02]  /*c580*/  IMAD.MOV.U32 R13, RZ, RZ, R4 ;  /* 0x000000ffff0d7224 */ /* 0x000fe400078e0004 */
[----:B------:R-:W-:-:S10]  /*c590*/  IMAD.MOV.U32 R2, RZ, RZ, R14 ;  /* 0x000000ffff027224 */ /* 0x000fd400078e000e */
[----:B------:R-:W-:Y:S05]  /*c5a0*/  WARPSYNC.COLLECTIVE R15, `(.L_x_9138) ;  /* 0x000000000f087348 */ /* 0x000fea0003c00000 */
[----:B------:R0:W1:Y:S02]  /*c5b0*/  SHFL.IDX P6, R14, R13, R12, R11 ;  /* 0x0000000c0d0e7389 */ /* 0x00006400000c000b */
[----:B01----:R-:W-:Y:S01]  /*c5c0*/  ENDCOLLECTIVE ;  /* 0x000000000000791b */ /* 0x003fe20003800000 */
.L_x_9138:
[----:B------:R-:W-:Y:S02]  /*c5d0*/  IMAD.MOV.U32 R13, RZ, RZ, R5 ;  /* 0x000000ffff0d7224 */ /* 0x000fe400078e0005 */
[----:B------:R-:W-:Y:S01]  /*c5e0*/  IMAD.MOV.U32 R12, RZ, RZ, 0x1 ;  /* 0x00000001ff0c7424 */ /* 0x000fe200078e00ff */
[----:B------:R-:W-:-:S04]  /*c5f0*/  @!P0 LEA R14, P1, R21, R14, 0x1 ;  /* 0x0000000e150e8211 */ /* 0x000fc800078208ff */
[----:B------:R-:W-:Y:S01]  /*c600*/  @!P0 IADD3.X R3, RZ, R2, RZ, P1, !PT ;  /* 0x00000002ff038210 */ /* 0x000fe20000ffe4ff */
[----:B------:R-:W-:-:S08]  /*c610*/  @!P0 IMAD.MOV.U32 R2, RZ, RZ, R14 ;  /* 0x000000ffff028224 */ /* 0x000fd000078e000e */
[----:B------:R-:W-:Y:S05]  /*c620*/  WARPSYNC.COLLECTIVE R15, `(.L_x_9139) ;  /* 0x000000000f087348 */ /* 0x000fea0003c00000 */
[----:B------:R0:W1:Y:S02]  /*c630*/  SHFL.IDX P6, R14, R13, R12, R11 ;  /* 0x0000000c0d0e7389 */ /* 0x00006400000c000b */
[----:B01----:R-:W-:Y:S01]  /*c640*/  ENDCOLLECTIVE ;  /* 0x000000000000791b */ /* 0x003fe20003800000 */
.L_x_9139:
        /* <DEDUP_REMOVED lines=10> */
.L_x_9140:
[----:B------:R-:W-:Y:S02]  /*c6f0*/  IMAD.MOV.U32 R13, RZ, RZ, R5 ;  /* 0x000000ffff0d7224 */ /* 0x000fe400078e0005 */
[----:B------:R-:W-:Y:S01]  /*c700*/  IMAD.MOV.U32 R12, RZ, RZ, 0x2 ;  /* 0x00000002ff0c7424 */ /* 0x000fe200078e00ff */
[----:B------:R-:W-:-:S13]  /*c710*/  @!P0 LEA R2, P1, R21, R14, 0x1 ;  /* 0x0000000e15028211 */ /* 0x000fda00078208ff */
[----:B------:R-:W-:Y:S05]  /*c720*/  WARPSYNC.COLLECTIVE R15, `(.L_x_9141) ;  /* 0x000000000f087348 */ /* 0x000fea0003c00000 */
[----:B------:R0:W1:Y:S02]  /*c730*/  SHFL.IDX P6, R14, R13, R12, R11 ;  /* 0x0000000c0d0e7389 */ /* 0x00006400000c000b */
[----:B01----:R-:W-:Y:S01]  /*c740*/  ENDCOLLECTIVE ;  /* 0x000000000000791b */ /* 0x003fe20003800000 */
.L_x_9141:
[----:B------:R-:W-:Y:S02]  /*c750*/  @!P0 IMAD.X R3, RZ, RZ, R6, P1 ;  /* 0x000000ffff038224 */ /* 0x000fe400008e0606 */
[----:B------:R-:W-:-:S03]  /*c760*/  VIADD R6, R0, 0x20 ;  /* 0x0000002000067836 */ /* 0x000fc60000000000 */
[----:B------:R-:W-:Y:S01]  /*c770*/  @!PT LDS RZ, [RZ] ;  /* 0x00000000fffff984 */ /* 0x000fe20000000800 */
[----:B------:R-:W-:Y:S01]  /*c780*/  @!PT LDS RZ, [RZ] ;  /* 0x00000000fffff984 */ /* 0x000fe20000000800 */
[----:B------:R-:W-:Y:S01]  /*c790*/  @!PT LDS RZ, [RZ] ;  /* 0x00000000fffff984 */ /* 0x000fe20000000800 */
[----:B------:R0:W-:Y:S02]  /*c7a0*/  @!P0 LDGSTS.E.BYPASS.LTC128B.128 [R20+0x18c00], desc[UR48][R2.64], !P5 ;  /* 0x18c0000002148fae */ /* 0x0001e4000e901d70 */
[----:B------:R-:W-:Y:S02]  /*c7b0*/  ISETP.GE.AND P0, PT, R6, UR39, PT ;  /* 0x0000002706007c0c */ /* 0x000fe4000bf06270 */
[----:B------:R-:W-:Y:S01]  /*c7c0*/  MOV R13, R4 ;  /* 0x00000004000d7202 */ /* 0x000fe20000000f00 */
[----:B------:R-:W-:-:S10]  /*c7d0*/  IMAD.MOV.U32 R6, RZ, RZ, R14 ;  /* 0x000000ffff067224 */ /* 0x000fd400078e000e */
[----:B0-----:R-:W-:Y:S05]  /*c7e0*/  WARPSYNC.COLLECTIVE R15, `(.L_x_9142) ;  /* 0x000000000f087348 */ /* 0x001fea0003c00000 */
[----:B------:R1:W2:Y:S02]  /*c7f0*/  SHFL.IDX P6, R14, R13, R12, R11 ;  /* 0x0000000c0d0e7389 */ /* 0x0002a400000c000b */
[----:B012---:R-:W-:Y:S01]  /*c800*/  ENDCOLLECTIVE ;  /* 0x000000000000791b */ /* 0x007fe20003800000 */
.L_x_9142:
[----:B------:R-:W-:Y:S02]  /*c810*/  IMAD.MOV.U32 R13, RZ, RZ, R5 ;  /* 0x000000ffff0d7224 */ /* 0x000fe400078e0005 */
[----:B------:R-:W-:Y:S01]  /*c820*/  IMAD.MOV.U32 R12, RZ, RZ, 0x3 ;  /* 0x00000003ff0c7424 */ /* 0x000fe200078e00ff */
[----:B------:R-:W-:-:S13]  /*c830*/  @!P0 LEA R2, P1, R21, R14, 0x1 ;  /* 0x0000000e15028211 */ /* 0x000fda00078208ff */
[----:B------:R-:W-:Y:S05]  /*c840*/  WARPSYNC.COLLECTIVE R15, `(.L_x_9143) ;  /* 0x000000000f087348 */ /* 0x000fea0003c00000 */
[----:B------:R0:W1:Y:S02]  /*c850*/  SHFL.IDX P6, R14, R13, R12, R11 ;  /* 0x0000000c0d0e7389 */ /* 0x00006400000c000b */
[----:B01----:R-:W-:Y:S01]  /*c860*/  ENDCOLLECTIVE ;  /* 0x000000000000791b */ /* 0x003fe20003800000 */
.L_x_9143:
        /* <DEDUP_REMOVED lines=12> */
.L_x_9144:
[----:B------:R-:W-:Y:S02]  /*c930*/  IMAD.MOV.U32 R13, RZ, RZ, R5 ;  /* 0x000000ffff0d7224 */ /* 0x000fe400078e0005 */
[----:B------:R-:W-:Y:S01]  /*c940*/  IMAD.MOV.U32 R12, RZ, RZ, 0x4 ;  /* 0x00000004ff0c7424 */ /* 0x000fe200078e00ff */
[----:B------:R-:W-:-:S13]  /*c950*/  @!P0 LEA R2, P1, R21, R14, 0x1 ;  /* 0x0000000e15028211 */ /* 0x000fda00078208ff */
[----:B------:R-:W-:Y:S05]  /*c960*/  WARPSYNC.COLLECTIVE R15, `(.L_x_9145) ;  /* 0x000000000f087348 */ /* 0x000fea0003c00000 */
[----:B------:R0:W1:Y:S02]  /*c970*/  SHFL.IDX P6, R14, R13, R12, R11 ;  /* 0x0000000c0d0e7389 */ /* 0x00006400000c000b */
[----:B01----:R-:W-:Y:S01]  /*c980*/  ENDCOLLECTIVE ;  /* 0x000000000000791b */ /* 0x003fe20003800000 */
.L_x_9145:
        /* <DEDUP_REMOVED lines=12> */
.L_x_9146:
[----:B------:R-:W-:Y:S02]  /*ca50*/  IMAD.MOV.U32 R13, RZ, RZ, R5 ;  /* 0x000000ffff0d7224 */ /* 0x000fe400078e0005 */
[----:B------:R-:W-:Y:S01]  /*ca60*/  IMAD.MOV.U32 R12, RZ, RZ, 0x5 ;  /* 0x00000005ff0c7424 */ /* 0x000fe200078e00ff */
[----:B------:R-:W-:-:S13]  /*ca70*/  @!P0 LEA R2, P1, R21, R14, 0x1 ;  /* 0x0000000e15028211 */ /* 0x000fda00078208ff */
[----:B------:R-:W-:Y:S05]  /*ca80*/  WARPSYNC.COLLECTIVE R15, `(.L_x_9147) ;  /* 0x000000000f087348 */ /* 0x000fea0003c00000 */
[----:B------:R0:W1:Y:S02]  /*ca90*/  SHFL.IDX P6, R14, R13, R12, R11 ;  /* 0x0000000c0d0e7389 */ /* 0x00006400000c000b */
[----:B01----:R-:W-:Y:S01]  /*caa0*/  ENDCOLLECTIVE ;  /* 0x000000000000791b */ /* 0x003fe20003800000 */
.L_x_9147:
        /* <DEDUP_REMOVED lines=12> */
.L_x_9148:
[----:B------:R-:W-:Y:S02]  /*cb70*/  IMAD.MOV.U32 R13, RZ, RZ, R5 ;  /* 0x000000ffff0d7224 */ /* 0x000fe400078e0005 */
[----:B------:R-:W-:Y:S01]  /*cb80*/  IMAD.MOV.U32 R12, RZ, RZ, 0x6 ;  /* 0x00000006ff0c7424 */ /* 0x000fe200078e00ff */
[----:B------:R-:W-:-:S13]  /*cb90*/  @!P0 LEA R2, P1, R21, R14, 0x1 ;  /* 0x0000000e15028211 */ /* 0x000fda00078208ff */
[----:B------:R-:W-:Y:S05]  /*cba0*/  WARPSYNC.COLLECTIVE R15, `(.L_x_9149) ;  /* 0x000000000f087348 */ /* 0x000fea0003c00000 */
[----:B------:R0:W1:Y:S02]  /*cbb0*/  SHFL.IDX P6, R14, R13, R12, R11 ;  /* 0x0000000c0d0e7389 */ /* 0x00006400000c000b */
[----:B01----:R-:W-:Y:S01]  /*cbc0*/  ENDCOLLECTIVE ;  /* 0x000000000000791b */ /* 0x003fe20003800000 */
.L_x_9149:
        /* <DEDUP_REMOVED lines=12> */
.L_x_9150:
[----:B------:R-:W-:Y:S02]  /*cc90*/  IMAD.MOV.U32 R13, RZ, RZ, R5 ;  /* 0x000000ffff0d7224 */ /* 0x000fe400078e0005 */
[----:B------:R-:W-:Y:S01]  /*cca0*/  IMAD.MOV.U32 R12, RZ, RZ, 0x7 ;  /* 0x00000007ff0c7424 */ /* 0x000fe200078e00ff */
[----:B------:R-:W-:-:S13]  /*ccb0*/  @!P0 LEA R2, P1, R21, R14, 0x1 ;  /* 0x0000000e15028211 */ /* 0x000fda00078208ff */
[----:B------:R-:W-:Y:S05]  /*ccc0*/  WARPSYNC.COLLECTIVE R15, `(.L_x_9151) ;  /* 0x000000000f087348 */ /* 0x000fea0003c00000 */
[----:B------:R0:W1:Y:S02]  /*ccd0*/  SHFL.IDX P6, R14, R13, R12, R11 ;  /* 0x0000000c0d0e7389 */ /* 0x00006400000c000b */
[----:B01----:R-:W-:Y:S01]  /*cce0*/  ENDCOLLECTIVE ;  /* 0x000000000000791b */ /* 0x003fe20003800000 */
.L_x_9151:
[----:B------:R-:W-:-:S05]  /*ccf0*/  @!P0 IMAD.X R3, RZ, RZ, R6, P1 ;  /* 0x000000ffff038224 */ /* 0x000fca00008e0606 */
        /* <DEDUP_REMOVED lines=9> */
.L_x_9152:
[----:B------:R-:W-:Y:S05]  /*cd90*/  BRA `(.L_x_9153) ;  /* 0xffffffcc00e87947 */ /* 0x000fea000383ffff */
.L_x_9083:
[----:B0-----:R-:W-:-:S04]  /*cda0*/  MOV R3, UR37 ;  /* 0x0000002500037c02 */ /* 0x001fc80008000f00 */
[----:B------:R0:W2:Y:S03]  /*cdb0*/  SYNCS.PHASECHK.TRANS64.TRYWAIT P0, [R3+URZ+0x22820], R0 ;  /* 0x02282000030075a7 */ /* 0x0000a6000800017f */
[----:B--2---:R-:W-:Y:S05]  /*cdc0*/  @!P0 NANOSLEEP.SYNCS 0x989680 ;  /* 0x009896800000895d */ /* 0x004fea0003900000 */
[----:B------:R-:W2:Y:S02]  /*cdd0*/  @!P0 SYNCS.PHASECHK.TRANS64 P0, [R3+URZ+0x22820], R0 ;  /* 0x02282000030085a7 */ /* 0x000ea4000800007f */
[----:B--2---:R-:W-:Y:S05]  /*cde0*/  @!P0 BRA `(.L_x_9083) ;  /* 0xfffffffc00ec8947 */ /* 0x004fea000383ffff */
[----:B------:R-:W-:Y:S05]  /*cdf0*/  BRA `(.L_x_9154) ;  /* 0xffffffd0001c7947 */ /* 0x000fea000383ffff */
.L_x_9086:
[----:B0-----:R0:W2:Y:S02]  /*ce00*/  SYNCS.PHASECHK.TRANS64.TRYWAIT P0, [R22+URZ+0x22860], R3 ;  /* 0x02286003160075a7 */ /* 0x0010a4000800017f */
[----:B--2---:R-:W-:Y:S05]  /*ce10*/  @!P0 NANOSLEEP.SYNCS 0x989680 ;  /* 0x009896800000895d */ /* 0x004fea0003900000 */
[----:B------:R-:W2:Y:S02]  /*ce20*/  @!P0 SYNCS.PHASECHK.TRANS64 P0, [R22+URZ+0x22860], R3 ;  /* 0x02286003160085a7 */ /* 0x000ea4000800007f */
[----:B--2---:R-:W-:Y:S05]  /*ce30*/  @!P0 BRA `(.L_x_9086) ;  /* 0xfffffffc00f08947 */ /* 0x004fea000383ffff */
[----:B------:R-:W-:Y:S05]  /*ce40*/  BRA `(.L_x_9155) ;  /* 0xffffffd0002c7947 */ /* 0x000fea000383ffff */
.L_x_9087:
        /* <DEDUP_REMOVED lines=8> */
.L_x_9157:
[----:B------:R-:W-:Y:S05]  /*ced0*/  BSYNC B0 ;  /* 0x0000000000007941 */ /* 0x000fea0003800000 */
.L_x_9156:
[----:B------:R-:W0:Y:S01]  /*cee0*/  S2R R4, SR_TID.X ;  /* 0x0000000000047919 */ /* 0x000e220000002100 */
[----:B------:R-:W-:Y:S01]  /*cef0*/  MOV R13, R8 ;  /* 0x00000008000d7202 */ /* 0x000fe20000000f00 */
[----:B------:R-:W-:Y:S01]  /*cf00*/  IMAD.MOV.U32 R12, RZ, RZ, RZ ;  /* 0x000000ffff0c7224 */ /* 0x000fe200078e00ff */
[----:B------:R-:W-:Y:S01]  /*cf10*/  LOP3.LUT P3, RZ, R35, 0x4, RZ, 0xc0, !PT ;  /* 0x0000000423ff7812 */ /* 0x000fe2000786c0ff */
[----:B------:R-:W-:Y:S01]  /*cf20*/  IMAD.MOV.U32 R11, RZ, RZ, 0x181f ;  /* 0x0000181fff0b7424 */ /* 0x000fe200078e00ff */
[C---:B------:R-:W-:Y:S01]  /*cf30*/  LOP3.LUT P2, RZ, R16.reuse, 0x80000000, RZ, 0xc0, !PT ;  /* 0x8000000010ff7812 */ /* 0x040fe2000784c0ff */
[----:B------:R-:W-:Y:S01]  /*cf40*/  IMAD.MOV.U32 R15, RZ, RZ, -0x1 ;  /* 0xffffffffff0f7424 */ /* 0x000fe200078e00ff */
[C---:B------:R-:W-:Y:S01]  /*cf50*/  LOP3.LUT P1, RZ, R16.reuse, 0x4000000, RZ, 0xc0, !PT ;  /* 0x0400000010ff7812 */ /* 0x040fe2000782c0ff */
[----:B------:R-:W-:Y:S01]  /*cf60*/  IMAD.MOV.U32 R3, RZ, RZ, R14 ;  /* 0x000000ffff037224 */ /* 0x000fe200078e000e */
[----:B------:R-:W-:-:S13]  /*cf70*/  LOP3.LUT P4, RZ, R16, 0x200000, RZ, 0xc0, !PT ;  /* 0x0020000010ff7812 */ /* 0x000fda000788c0ff */
[----:B0-----:R-:W-:Y:S05]  /*cf80*/  WARPSYNC.COLLECTIVE R15, `(.L_x_9158) ;  /* 0x000000000f087348 */ /* 0x001fea0003c00000 */
[----:B------:R1:W2:Y:S02]  /*cf90*/  SHFL.IDX P6, R14, R13, R12, R11 ;  /* 0x0000000c0d0e7389 */ /* 0x0002a400000c000b */
[----:B012---:R-:W-:Y:S01]  /*cfa0*/  ENDCOLLECTIVE ;  /* 0x000000000000791b */ /* 0x007fe20003800000 */
.L_x_9158:
[----:B------:R-:W-:Y:S02]  /*cfb0*/  LEA R6, R6, UR37, 0x1 ;  /* 0x0000002506067c11 */ /* 0x000fe4000f8e08ff */
[----:B------:R-:W-:Y:S01]  /*cfc0*/  LOP3.LUT P5, RZ, R16, 0x40000, RZ, 0xc0, !PT ;  /* 0x0004000010ff7812 */ /* 0x000fe200078ac0ff */
[----:B------:R-:W-:Y:S02]  /*cfd0*/  IMAD.MOV.U32 R13, RZ, RZ, R7 ;  /* 0x000000ffff0d7224 */ /* 0x000fe400078e0007 */
[----:B------:R-:W-:Y:S02]  /*cfe0*/  IMAD.MOV.U32 R12, RZ, RZ, 0x1 ;  /* 0x00000001ff0c7424 */ /* 0x000fe400078e00ff */
[----:B------:R-:W-:Y:S02]  /*cff0*/  IMAD.SHL.U32 R4, R4, 0x8, RZ ;  /* 0x0000000804047824 */ /* 0x000fe400078e00ff */
[----:B------:R-:W-:-:S07]  /*d000*/  IMAD.MOV.U32 R2, RZ, RZ, R14 ;  /* 0x000000ffff027224 */ /* 0x000fce00078e000e */
[----:B------:R-:W-:Y:S05]  /*d010*/  WARPSYNC.COLLECTIVE R15, `(.L_x_9159) ;  /* 0x000000000f087348 */ /* 0x000fea0003c00000 */
[----:B------:R0:W1:Y:S02]  /*d020*/  SHFL.IDX P6, R14, R13, R12, R11 ;  /* 0x0000000c0d0e7389 */ /* 0x00006400000c000b */
[----:B01----:R-:W-:Y:S01]  /*d030*/  ENDCOLLECTIVE ;  /* 0x000000000000791b */ /* 0x003fe20003800000 */
.L_x_9159:
        /* <DEDUP_REMOVED lines=8> */
[----:B------:R-:W-:Y:S01]  /*d0c0*/  LDGSTS.E.BYPASS.LTC128B.128 [R6+0x400], desc[UR48][R2.64], !P3 ;  /* 0x0040000002067fae */ /* 0x000fe2000d901d70 */
[----:B------:R-:W-:-:S03]  /*d0d0*/  LOP3.LUT P3, RZ, R35, 0x2, RZ, 0xc0, !PT ;  /* 0x0000000223ff7812 */ /* 0x000fc6000786c0ff */
[----:B------:R-:W-:Y:S01]  /*d0e0*/  LDGSTS.E.BYPASS.LTC128B.128 [R6+0x3400], desc[UR48][R2.64+0x80], !P2 ;  /* 0x0340008002067fae */ /* 0x000fe2000d101d70 */
[----:B------:R-:W-:-:S03]  /*d0f0*/  LOP3.LUT P2, RZ, R16, 0x40000000, RZ, 0xc0, !PT ;  /* 0x4000000010ff7812 */ /* 0x000fc6000784c0ff */
        /* <DEDUP_REMOVED lines=8> */
.L_x_9160:
[----:B------:R-:W-:Y:S02]  /*d180*/  IMAD.MOV.U32 R13, RZ, RZ, R7 ;  /* 0x000000ffff0d7224 */ /* 0x000fe400078e0007 */
[----:B------:R-:W-:Y:S01]  /*d190*/  IMAD.MOV.U32 R12, RZ, RZ, 0x2 ;  /* 0x00000002ff0c7424 */ /* 0x000fe200078e00ff */
[----:B------:R-:W-:-:S07]  /*d1a0*/  MOV R2, R14 ;  /* 0x0000000e00027202 */ /* 0x000fce0000000f00 */
[----:B------:R-:W-:Y:S05]  /*d1b0*/  WARPSYNC.COLLECTIVE R15, `(.L_x_9161) ;  /* 0x000000000f087348 */ /* 0x000fea0003c00000 */
[----:B------:R0:W1:Y:S02]  /*d1c0*/  SHFL.IDX P6, R14, R13, R12, R11 ;  /* 0x0000000c0d0e7389 */ /* 0x00006400000c000b */
[----:B01----:R-:W-:Y:S01]  /*d1d0*/  ENDCOLLECTIVE ;  /* 0x000000000000791b */ /* 0x003fe20003800000 */
.L_x_9161:
[----:B------:R-:W-:-:S05]  /*d1e0*/  IADD3 R2, P0, R2, R0, RZ ;  /* 0x0000000002027210 */ /* 0x000fca0007f1e0ff */
[----:B------:R-:W-:-:S05]  /*d1f0*/  IMAD.X R3, RZ, RZ, R3, P0 ;  /* 0x000000ffff037224 */ /* 0x000fca00000e0603 */
[----:B------:R-:W-:Y:S01]  /*d200*/  @!PT LDS RZ, [RZ] ;  /* 0x00000000fffff984 */ /* 0x000fe20000000800 */
[----:B------:R-:W-:Y:S01]  /*d210*/  @!PT LDS RZ, [RZ] ;  /* 0x00000000fffff984 */ /* 0x000fe20000000800 */
[----:B------:R-:W-:Y:S01]  /*d220*/  @!PT LDS RZ, [RZ] ;  /* 0x00000000fffff984 */ /* 0x000fe20000000800 */
[----:B------:R-:W-:Y:S01]  /*d230*/  LDGSTS.E.BYPASS.LTC128B.128 [R6+0xc00], desc[UR48][R2.64], !P3 ;  /* 0x00c0000002067fae */ /* 0x000fe2000d901d70 */
[----:B------:R-:W-:Y:S01]  /*d240*/  LOP3.LUT P3, RZ, R35, 0x1, RZ, 0xc0, !PT ;  /* 0x0000000123ff7812 */ /* 0x000fe2000786c0ff */
[----:B------:R-:W-:Y:S02]  /*d250*/  IMAD.MOV.U32 R13, RZ, RZ, R8 ;  /* 0x000000ffff0d7224 */ /* 0x000fe400078e0008 */
        /* <DEDUP_REMOVED lines=10> */
.L_x_9162:
[----:B------:R-:W-:Y:S02]  /*d300*/  IMAD.MOV.U32 R13, RZ, RZ, R7 ;  /* 0x000000ffff0d7224 */ /* 0x000fe400078e0007 */
[----:B------:R-:W-:Y:S01]  /*d310*/  IMAD.MOV.U32 R12, RZ, RZ, 0x3 ;  /* 0x00000003ff0c7424 */ /* 0x000fe200078e00ff */
[----:B------:R-:W-:-:S07]  /*d320*/  MOV R2, R14 ;  /* 0x0000000e00027202 */ /* 0x000fce0000000f00 */
[----:B------:R-:W-:Y:S05]  /*d330*/  WARPSYNC.COLLECTIVE R15, `(.L_x_9163) ;  /* 0x000000000f087348 */ /* 0x000fea0003c00000 */
[----:B------:R0:W1:Y:S02]  /*d340*/  SHFL.IDX P6, R14, R13, R12, R11 ;  /* 0x0000000c0d0e7389 */ /* 0x00006400000c000b */
[----:B01----:R-:W-:Y:S01]  /*d350*/  ENDCOLLECTIVE ;  /* 0x000000000000791b */ /* 0x003fe20003800000 */
.L_x_9163:
[----:B------:R-:W-:-:S05]  /*d360*/  IADD3 R2, P0, R2, R0, RZ ;  /* 0x0000000002027210 */ /* 0x000fca0007f1e0ff */
[----:B------:R-:W-:-:S05]  /*d370*/  IMAD.X R3, RZ, RZ, R3, P0 ;  /* 0x000000ffff037224 */ /* 0x000fca00000e0603 */
[----:B------:R-:W-:Y:S01]  /*d380*/  @!PT LDS RZ, [RZ] ;  /* 0x00000000fffff984 */ /* 0x000fe20000000800 */
[----:B------:R-:W-:Y:S01]  /*d390*/  @!PT LDS RZ, [RZ] ;  /* 0x00000000fffff984 */ /* 0x000fe20000000800 */
[----:B------:R-:W-:Y:S01]  /*d3a0*/  @!PT LDS RZ, [RZ] ;  /* 0x00000000fffff984 */ /* 0x000fe20000000800 */
[----:B------:R-:W-:Y:S01]  /*d3b0*/  LDGSTS.E.BYPASS.LTC128B.128 [R6+0x1400], desc[UR48][R2.64], !P3 ;  /* 0x0140000002067fae */ /* 0x000fe2000d901d70 */
[C---:B------:R-:W-:Y:S01]  /*d3c0*/  LOP3.LUT P3, RZ, R16.reuse, 0x10000000, RZ, 0xc0, !PT ;  /* 0x1000000010ff7812 */ /* 0x040fe2000786c0ff */
        /* <DEDUP_REMOVED lines=11> */
.L_x_9164:
[----:B------:R-:W-:Y:S02]  /*d480*/  IMAD.MOV.U32 R13, RZ, RZ, R7 ;  /* 0x000000ffff0d7224 */ /* 0x000fe400078e0007 */
[----:B------:R-:W-:Y:S01]  /*d490*/  IMAD.MOV.U32 R12, RZ, RZ, 0x4 ;  /* 0x00000004ff0c7424 */ /* 0x000fe200078e00ff */
[----:B------:R-:W-:-:S07]  /*d4a0*/  MOV R2, R14 ;  /* 0x0000000e00027202 */ /* 0x000fce0000000f00 */
[----:B------:R-:W-:Y:S05]  /*d4b0*/  WARPSYNC.COLLECTIVE R15, `(.L_x_9165) ;  /* 0x000000000f087348 */ /* 0x000fea0003c00000 */
[----:B------:R0:W1:Y:S02]  /*d4c0*/  SHFL.IDX P6, R14, R13, R12, R11 ;  /* 0x0000000c0d0e7389 */ /* 0x00006400000c000b */
[----:B01----:R-:W-:Y:S01]  /*d4d0*/  ENDCOLLECTIVE ;  /* 0x000000000000791b */ /* 0x003fe20003800000 */
.L_x_9165:
        /* <DEDUP_REMOVED lines=12> */
[----:B------:R0:W-:Y:S02]  /*d5a0*/  LDGSTS.E.BYPASS.LTC128B.128 [R6+0xac00], desc[UR48][R2.64+0x180], !P5 ;  /* 0x0ac0018002067fae */ /* 0x0001e4000e901d70 */
[----:B0-----:R-:W-:-:S08]  /*d5b0*/  IMAD.MOV.U32 R3, RZ, RZ, R14 ;  /* 0x000000ffff037224 */ /* 0x001fd000078e000e */
[----:B------:R-:W-:Y:S05]  /*d5c0*/  WARPSYNC.COLLECTIVE R15, `(.L_x_9166) ;  /* 0x000000000f087348 */ /* 0x000fea0003c00000 */
[----:B------:R0:W1:Y:S02]  /*d5d0*/  SHFL.IDX P6, R14, R13, R12, R11 ;  /* 0x0000000c0d0e7389 */ /* 0x00006400000c000b */
[----:B01----:R-:W-:Y:S01]  /*d5e0*/  ENDCOLLECTIVE ;  /* 0x000000000000791b */ /* 0x003fe20003800000 */
.L_x_9166:
[----:B------:R-:W-:Y:S02]  /*d5f0*/  IMAD.MOV.U32 R13, RZ, RZ, R7 ;  /* 0x000000ffff0d7224 */ /* 0x000fe400078e0007 */
[----:B------:R-:W-:Y:S01]  /*d600*/  IMAD.MOV.U32 R12, RZ, RZ, 0x5 ;  /* 0x00000005ff0c7424 */ /* 0x000fe200078e00ff */
[----:B------:R-:W-:-:S07]  /*d610*/  MOV R2, R14 ;  /* 0x0000000e00027202 */ /* 0x000fce0000000f00 */
[----:B------:R-:W-:Y:S05]  /*d620*/  WARPSYNC.COLLECTIVE R15, `(.L_x_9167) ;  /* 0x000000000f087348 */ /* 0x000fea0003c00000 */
[----:B------:R0:W1:Y:S02]  /*d630*/  SHFL.IDX P6, R14, R13, R12, R11 ;  /* 0x0000000c0d0e7389 */ /* 0x00006400000c000b */
[----:B01----:R-:W-:Y:S01]  /*d640*/  ENDCOLLECTIVE ;  /* 0x000000000000791b */ /* 0x003fe20003800000 */
.L_x_9167:
        /* <DEDUP_REMOVED lines=9> */
[----:B------:R-:W-:-:S03]  /*d6e0*/  IMAD.MOV.U32 R7, RZ, RZ, R14 ;  /* 0x000000ffff077224 */ /* 0x000fc600078e000e */
[----:B------:R0:W-:Y:S04]  /*d6f0*/  LDGSTS.E.BYPASS.LTC128B.128 [R6+0xb400], desc[UR48][R2.64+0x180], !P1 ;  /* 0x0b40018002067fae */ /* 0x0001e8000c901d70 */
[----:B0-----:R-:W-:Y:S05]  /*d700*/  WARPSYNC.COLLECTIVE R15, `(.L_x_9168) ;  /* 0x000000000f087348 */ /* 0x001fea0003c00000 */
[----:B------:R1:W2:Y:S02]  /*d710*/  SHFL.IDX P6, R14, R13, R12, R11 ;  /* 0x0000000c0d0e7389 */ /* 0x0002a400000c000b */
[----:B012---:R-:W-:Y:S01]  /*d720*/  ENDCOLLECTIVE ;  /* 0x000000000000791b */ /* 0x007fe20003800000 */
.L_x_9168:
[----:B------:R-:W-:Y:S05]  /*d730*/  BRA `(.L_x_9169) ;  /* 0xffffffcc00e87947 */ /* 0x000fea000383ffff */
.L_x_9093:
[----:B0-----:R0:W1:Y:S02]  /*d740*/  SYNCS.PHASECHK.TRANS64.TRYWAIT P0, [R18+URZ+0x22840], R26 ;  /* 0x0228401a120075a7 */ /* 0x001064000800017f */
[----:B-1----:R-:W-:Y:S05]  /*d750*/  @!P0 NANOSLEEP.SYNCS 0x989680 ;  /* 0x009896800000895d */ /* 0x002fea0003900000 */
[----:B------:R-:W1:Y:S02]  /*d760*/  @!P0 SYNCS.PHASECHK.TRANS64 P0, [R18+URZ+0x22840], R26 ;  /* 0x0228401a120085a7 */ /* 0x000e64000800007f */
[----:B-1----:R-:W-:Y:S05]  /*d770*/  @!P0 BRA `(.L_x_9093) ;  /* 0xfffffffc00f08947 */ /* 0x002fea000383ffff */
[----:B------:R-:W-:Y:S05]  /*d780*/  BRA `(.L_x_9170) ;  /* 0xffffffd000f47947 */ /* 0x000fea000383ffff */
.L_x_9094:
        /* <DEDUP_REMOVED lines=8> */
.L_x_9172:
[----:B------:R-:W-:Y:S05]  /*d810*/  BSYNC B1 ;  /* 0x0000000000017941 */ /* 0x000fea0003800000 */
.L_x_9171:
        /* <DEDUP_REMOVED lines=9> */
.L_x_9173:
[----:B------:R-:W-:Y:S02]  /*d8b0*/  IMAD.MOV.U32 R13, RZ, RZ, R24 ;  /* 0x000000ffff0d7224 */ /* 0x000fe400078e0018 */
[----:B------:R-:W-:Y:S01]  /*d8c0*/  IMAD.MOV.U32 R12, RZ, RZ, 0x1 ;  /* 0x00000001ff0c7424 */ /* 0x000fe200078e00ff */
[----:B------:R-:W-:-:S13]  /*d8d0*/  IADD3 R2, P0, R14, R0, RZ ;  /* 0x000000000e027210 */ /* 0x000fda0007f1e0ff */
[----:B------:R-:W-:Y:S05]  /*d8e0*/  WARPSYNC.COLLECTIVE R15, `(.L_x_9174) ;  /* 0x000000000f087348 */ /* 0x000fea0003c00000 */
[----:B------:R0:W1:Y:S02]  /*d8f0*/  SHFL.IDX P6, R14, R13, R12, R11 ;  /* 0x0000000c0d0e7389 */ /* 0x00006400000c000b */
[----:B01----:R-:W-:Y:S01]  /*d900*/  ENDCOLLECTIVE ;  /* 0x000000000000791b */ /* 0x003fe20003800000 */
.L_x_9174:
        /* <DEDUP_REMOVED lines=10> */
.L_x_9175:
[----:B------:R-:W-:Y:S02]  /*d9b0*/  IMAD.MOV.U32 R13, RZ, RZ, R24 ;  /* 0x000000ffff0d7224 */ /* 0x000fe400078e0018 */
[----:B------:R-:W-:Y:S01]  /*d9c0*/  IMAD.MOV.U32 R12, RZ, RZ, 0x2 ;  /* 0x00000002ff0c7424 */ /* 0x000fe200078e00ff */
[----:B------:R-:W-:-:S13]  /*d9d0*/  IADD3 R2, P0, R14, R0, RZ ;  /* 0x000000000e027210 */ /* 0x000fda0007f1e0ff */
[----:B------:R-:W-:Y:S05]  /*d9e0*/  WARPSYNC.COLLECTIVE R15, `(.L_x_9176) ;  /* 0x000000000f087348 */ /* 0x000fea0003c00000 */
[----:B------:R0:W1:Y:S02]  /*d9f0*/  SHFL.IDX P6, R14, R13, R12, R11 ;  /* 0x0000000c0d0e7389 */ /* 0x00006400000c000b */
[----:B01----:R-:W-:Y:S01]  /*da00*/  ENDCOLLECTIVE ;  /* 0x000000000000791b */ /* 0x003fe20003800000 */
.L_x_9176:
        /* <DEDUP_REMOVED lines=10> */
.L_x_9177:
[----:B------:R-:W-:Y:S02]  /*dab0*/  IMAD.MOV.U32 R13, RZ, RZ, R24 ;  /* 0x000000ffff0d7224 */ /* 0x000fe400078e0018 */
[----:B------:R-:W-:Y:S02]  /*dac0*/  IMAD.MOV.U32 R12, RZ, RZ, 0x3 ;  /* 0x00000003ff0c7424 */ /* 0x000fe400078e00ff */
[----:B------:R-:W-:-:S07]  /*dad0*/  IMAD.MOV.U32 R10, RZ, RZ, R14 ;  /* 0x000000ffff0a7224 */ /* 0x000fce00078e000e */
[----:B------:R-:W-:Y:S05]  /*dae0*/  WARPSYNC.COLLECTIVE R15, `(.L_x_9178) ;  /* 0x000000000f087348 */ /* 0x000fea0003c00000 */
[----:B------:R0:W1:Y:S02]  /*daf0*/  SHFL.IDX P6, R14, R13, R12, R11 ;  /* 0x0000000c0d0e7389 */ /* 0x00006400000c000b */
[----:B01----:R-:W-:Y:S01]  /*db00*/  ENDCOLLECTIVE ;  /* 0x000000000000791b */ /* 0x003fe20003800000 */
.L_x_9178:
        /* <DEDUP_REMOVED lines=11> */
.L_x_9179:
[----:B------:R-:W-:Y:S02]  /*dbc0*/  IMAD.MOV.U32 R13, RZ, RZ, R24 ;  /* 0x000000ffff0d7224 */ /* 0x000fe400078e0018 */
[----:B------:R-:W-:Y:S02]  /*dbd0*/  IMAD.MOV.U32 R12, RZ, RZ, 0x4 ;  /* 0x00000004ff0c7424 */ /* 0x000fe400078e00ff */
[----:B------:R-:W-:-:S07]  /*dbe0*/  IMAD.MOV.U32 R2, RZ, RZ, R14 ;  /* 0x000000ffff027224 */ /* 0x000fce00078e000e */
[----:B------:R-:W-:Y:S05]  /*dbf0*/  WARPSYNC.COLLECTIVE R15, `(.L_x_9180) ;  /* 0x000000000f087348 */ /* 0x000fea0003c00000 */
[----:B------:R0:W1:Y:S02]  /*dc00*/  SHFL.IDX P6, R14, R13, R12, R11 ;  /* 0x0000000c0d0e7389 */ /* 0x00006400000c000b */
[----:B01----:R-:W-:Y:S01]  /*dc10*/  ENDCOLLECTIVE ;  /* 0x000000000000791b */ /* 0x003fe20003800000 */
.L_x_9180:
        /* <DEDUP_REMOVED lines=11> */
.L_x_9181:
[----:B------:R-:W-:Y:S02]  /*dcd0*/  IMAD.MOV.U32 R13, RZ, RZ, R24 ;  /* 0x000000ffff0d7224 */ /* 0x000fe400078e0018 */
[----:B------:R-:W-:Y:S02]  /*dce0*/  IMAD.MOV.U32 R12, RZ, RZ, 0x5 ;  /* 0x00000005ff0c7424 */ /* 0x000fe400078e00ff */
[----:B------:R-:W-:-:S07]  /*dcf0*/  IMAD.MOV.U32 R2, RZ, RZ, R14 ;  /* 0x000000ffff027224 */ /* 0x000fce00078e000e */
[----:B------:R-:W-:Y:S05]  /*dd00*/  WARPSYNC.COLLECTIVE R15, `(.L_x_9182) ;  /* 0x000000000f087348 */ /* 0x000fea0003c00000 */
[----:B------:R0:W1:Y:S02]  /*dd10*/  SHFL.IDX P6, R14, R13, R12, R11 ;  /* 0x0000000c0d0e7389 */ /* 0x00006400000c000b */
[----:B01----:R-:W-:Y:S01]  /*dd20*/  ENDCOLLECTIVE ;  /* 0x000000000000791b */ /* 0x003fe20003800000 */
.L_x_9182:
        /* <DEDUP_REMOVED lines=11> */
.L_x_9183:
[----:B------:R-:W-:Y:S05]  /*dde0*/  BRA `(.L_x_9184) ;  /* 0xffffffd0002c7947 */ /* 0x000fea000383ffff */
.L_x_9099:
[----:B--2---:R2:W3:Y:S02]  /*ddf0*/  SYNCS.PHASECHK.TRANS64.TRYWAIT P0, [R18+URZ+0x22860], R26 ;  /* 0x0228601a120075a7 */ /* 0x0044e4000800017f */
[----:B---3--:R-:W-:Y:S05]  /*de00*/  @!P0 NANOSLEEP.SYNCS 0x989680 ;  /* 0x009896800000895d */ /* 0x008fea0003900000 */
[----:B------:R-:W3:Y:S02]  /*de10*/  @!P0 SYNCS.PHASECHK.TRANS64 P0, [R18+URZ+0x22860], R26 ;  /* 0x0228601a120085a7 */ /* 0x000ee4000800007f */
[----:B---3--:R-:W-:Y:S05]  /*de20*/  @!P0 BRA `(.L_x_9099) ;  /* 0xfffffffc00f08947 */ /* 0x008fea000383ffff */
[----:B------:R-:W-:Y:S05]  /*de30*/  BRA `(.L_x_9185) ;  /* 0xffffffd0007c7947 */ /* 0x000fea000383ffff */
.L_x_9100:
[----:B------:R-:W-:Y:S01]  /*de40*/  BSSY B1, `(.L_x_9186) ;  /* 0x0000008000017945 */ /* 0x000fe20003800000 */
[----:B------:R-:W-:Y:S02]  /*de50*/  IMAD.MOV.U32 R13, RZ, RZ, R23 ;  /* 0x000000ffff0d7224 */ /* 0x000fe400078e0017 */
[----:B------:R-:W-:Y:S02]  /*de60*/  IMAD.MOV.U32 R12, RZ, RZ, RZ ;  /* 0x000000ffff0c7224 */ /* 0x000fe400078e00ff */
[----:B------:R-:W-:Y:S02]  /*de70*/  IMAD.MOV.U32 R11, RZ, RZ, 0x181f ;  /* 0x0000181fff0b7424 */ /* 0x000fe400078e00ff */
[----:B------:R-:W-:-:S07]  /*de80*/  IMAD.MOV.U32 R15, RZ, RZ, -0x1 ;  /* 0xffffffffff0f7424 */ /* 0x000fce00078e00ff */
[----:B012---:R-:W-:Y:S05]  /*de90*/  WARPSYNC.COLLECTIVE R15, `(.L_x_9187) ;  /* 0x000000000f087348 */ /* 0x007fea0003c00000 */
[----:B------:R3:W4:Y:S02]  /*dea0*/  SHFL.IDX P6, R14, R13, R12, R11 ;  /* 0x0000000c0d0e7389 */ /* 0x00072400000c000b */
[----:B01234-:R-:W-:Y:S01]  /*deb0*/  ENDCOLLECTIVE ;  /* 0x000000000000791b */ /* 0x01ffe20003800000 */
.L_x_9187:
[----:B------:R-:W-:Y:S05]  /*dec0*/  BSYNC B1 ;  /* 0x0000000000017941 */ /* 0x000fea0003800000 */
.L_x_9186:
[----:B------:R-:W-:Y:S01]  /*ded0*/  MOV R13, R21 ;  /* 0x00000015000d7202 */ /* 0x000fe20000000f00 */
[----:B------:R-:W-:Y:S01]  /*dee0*/  IMAD.MOV.U32 R12, RZ, RZ, RZ ;  /* 0x000000ffff0c7224 */ /* 0x000fe200078e00ff */
[----:B------:R-:W-:Y:S01]  /*def0*/  LEA R22, R22, UR37, 0x1 ;  /* 0x0000002516167c11 */ /* 0x000fe2000f8e08ff */
[----:B------:R-:W-:Y:S02]  /*df00*/  IMAD.MOV.U32 R11, RZ, RZ, 0x181f ;  /* 0x0000181fff0b7424 */ /* 0x000fe400078e00ff */
[----:B------:R-:W-:Y:S02]  /*df10*/  IMAD.MOV.U32 R15, RZ, RZ, -0x1 ;  /* 0xffffffffff0f7424 */ /* 0x000fe400078e00ff */
[----:B------:R-:W-:-:S07]  /*df20*/  IMAD.MOV.U32 R3, RZ, RZ, R14 ;  /* 0x000000ffff037224 */ /* 0x000fce00078e000e */
[----:B------:R-:W-:Y:S05]  /*df30*/  WARPSYNC.COLLECTIVE R15, `(.L_x_9188) ;  /* 0x000000000f087348 */ /* 0x000fea0003c00000 */
[----:B------:R0:W1:Y:S02]  /*df40*/  SHFL.IDX P6, R14, R13, R12, R11 ;  /* 0x0000000c0d0e7389 */ /* 0x00006400000c000b */
[----:B01----:R-:W-:Y:S01]  /*df50*/  ENDCOLLECTIVE ;  /* 0x000000000000791b */ /* 0x003fe20003800000 */
.L_x_9188:
[----:B------:R-:W-:Y:S01]  /*df60*/  IMAD.MOV.U32 R13, RZ, RZ, R23 ;  /* 0x000000ffff0d7224 */ /* 0x000fe200078e0017 */
[----:B------:R-:W-:Y:S02]  /*df70*/  MOV R12, 0x1 ;  /* 0x00000001000c7802 */ /* 0x000fe40000000f00 */
[----:B------:R-:W-:-:S13]  /*df80*/  IADD3 R2, P0, R14, R0, RZ ;  /* 0x000000000e027210 */ /* 0x000fda0007f1e0ff */
[----:B------:R-:W-:Y:S05]  /*df90*/  WARPSYNC.COLLECTIVE R15, `(.L_x_9189) ;  /* 0x000000000f087348 */ /* 0x000fea0003c00000 */
[----:B------:R0:W1:Y:S02]  /*dfa0*/  SHFL.IDX P6, R14, R13, R12, R11 ;  /* 0x0000000c0d0e7389 */ /* 0x00006400000c000b */
[----:B01----:R-:W-:Y:S01]  /*dfb0*/  ENDCOLLECTIVE ;  /* 0x000000000000791b */ /* 0x003fe20003800000 */
.L_x_9189:
[----:B------:R-:W-:-:S05]  /*dfc0*/  IMAD.X R3, RZ, RZ, R3, P0 ;  /* 0x000000ffff037224 */ /* 0x000fca00000e0603 */
[----:B------:R-:W-:Y:S01]  /*dfd0*/  @!PT LDS RZ, [RZ] ;  /* 0x00000000fffff984 */ /* 0x000fe20000000800 */
[----:B------:R-:W-:Y:S01]  /*dfe0*/  @!PT LDS RZ, [RZ] ;  /* 0x00000000fffff984 */ /* 0x000fe20000000800 */
[----:B------:R-:W-:Y:S01]  /*dff0*/  @!PT LDS RZ, [RZ] ;  /* 0x00000000fffff984 */ /* 0x000fe20000000800 */
[----:B------:R-:W-:Y:S04]  /*e000*/  LDGSTS.E.BYPASS.LTC128B.128 [R22+0x400], desc[UR48][R2.64], !P4 ;  /* 0x0040000002167fae */ /* 0x000fe8000e101d70 */
[----:B------:R-:W-:Y:S01]  /*e010*/  LDGSTS.E.BYPASS.LTC128B.128 [R22+0x3400], desc[UR48][R2.64+0x80], !P3 ;  /* 0x0340008002167fae */ /* 0x000fe2000d901d70 */
[----:B------:R-:W-:-:S03]  /*e020*/  IMAD.MOV.U32 R13, RZ, RZ, R21 ;  /* 0x000000ffff0d7224 */ /* 0x000fc600078e0015 */
[----:B------:R-:W-:Y:S04]  /*e030*/  LDGSTS.E.BYPASS.LTC128B.128 [R22+0x6400], desc[UR48][R2.64+0x100], !P2 ;  /* 0x0640010002167fae */ /* 0x000fe8000d101d70 */
[----:B------:R0:W-:Y:S02]  /*e040*/  LDGSTS.E.BYPASS.LTC128B.128 [R22+0x9400], desc[UR48][R2.64+0x180], !P1 ;  /* 0x0940018002167fae */ /* 0x0001e4000c901d70 */
[----:B0-----:R-:W-:-:S07]  /*e050*/  IMAD.MOV.U32 R3, RZ, RZ, R14 ;  /* 0x000000ffff037224 */ /* 0x001fce00078e000e */
[----:B------:R-:W-:Y:S05]  /*e060*/  WARPSYNC.COLLECTIVE R15, `(.L_x_9190) ;  /* 0x000000000f087348 */ /* 0x000fea0003c00000 */
[----:B------:R0:W1:Y:S02]  /*e070*/  SHFL.IDX P6, R14, R13, R12, R11 ;  /* 0x0000000c0d0e7389 */ /* 0x00006400000c000b */
[----:B01----:R-:W-:Y:S01]  /*e080*/  ENDCOLLECTIVE ;  /* 0x000000000000791b */ /* 0x003fe20003800000 */
.L_x_9190:
[----:B------:R-:W-:Y:S02]  /*e090*/  IMAD.MOV.U32 R13, RZ, RZ, R23 ;  /* 0x000000ffff0d7224 */ /* 0x000fe400078e0017 */
[----:B------:R-:W-:Y:S01]  /*e0a0*/  IMAD.MOV.U32 R12, RZ, RZ, 0x2 ;  /* 0x00000002ff0c7424 */ /* 0x000fe200078e00ff */
[----:B------:R-:W-:-:S13]  /*e0b0*/  IADD3 R2, P0, R14, R0, RZ ;  /* 0x000000000e027210 */ /* 0x000fda0007f1e0ff */
[----:B------:R-:W-:Y:S05]  /*e0c0*/  WARPSYNC.COLLECTIVE R15, `(.L_x_9191) ;  /* 0x000000000f087348 */ /* 0x000fea0003c00000 */
[----:B------:R0:W1:Y:S02]  /*e0d0*/  SHFL.IDX P6, R14, R13, R12, R11 ;  /* 0x0000000c0d0e7389 */ /* 0x00006400000c000b */
[----:B01----:R-:W-:Y:S01]  /*e0e0*/  ENDCOLLECTIVE ;  /* 0x000000000000791b */ /* 0x003fe20003800000 */
.L_x_9191:
        /* <DEDUP_REMOVED lines=9> */
[----:B0-----:R-:W-:-:S07]  /*e180*/  MOV R3, R14 ;  /* 0x0000000e00037202 */ /* 0x001fce0000000f00 */
[----:B------:R-:W-:Y:S05]  /*e190*/  WARPSYNC.COLLECTIVE R15, `(.L_x_9192) ;  /* 0x000000000f087348 */ /* 0x000fea0003c00000 */
[----:B------:R0:W1:Y:S02]  /*e1a0*/  SHFL.IDX P6, R14, R13, R12, R11 ;  /* 0x0000000c0d0e7389 */ /* 0x00006400000c000b */
[----:B01----:R-:W-:Y:S01]  /*e1b0*/  ENDCOLLECTIVE ;  /* 0x000000000000791b */ /* 0x003fe20003800000 */
.L_x_9192:
[----:B------:R-:W-:Y:S02]  /*e1c0*/  IMAD.MOV.U32 R13, RZ, RZ, R23 ;  /* 0x000000ffff0d7224 */ /* 0x000fe400078e0017 */
[----:B------:R-:W-:Y:S01]  /*e1d0*/  IMAD.MOV.U32 R12, RZ, RZ, 0x3 ;  /* 0x00000003ff0c7424 */ /* 0x000fe200078e00ff */
[----:B------:R-:W-:-:S13]  /*e1e0*/  IADD3 R2, P0, R14, R0, RZ ;  /* 0x000000000e027210 */ /* 0x000fda0007f1e0ff */
[----:B------:R-:W-:Y:S05]  /*e1f0*/  WARPSYNC.COLLECTIVE R15, `(.L_x_9193) ;  /* 0x000000000f087348 */ /* 0x000fea0003c00000 */
[----:B------:R0:W1:Y:S02]  /*e200*/  SHFL.IDX P6, R14, R13, R12, R11 ;  /* 0x0000000c0d0e7389 */ /* 0x00006400000c000b */
[----:B01----:R-:W-:Y:S01]  /*e210*/  ENDCOLLECTIVE ;  /* 0x000000000000791b */ /* 0x003fe20003800000 */
.L_x_9193:
[----:B------:R-:W-:-:S05]  /*e220*/  IMAD.X R3, RZ, RZ, R3, P0 ;  /* 0x000000ffff037224 */ /* 0x000fca00000e0603 */
[----:B------:R-:W-:Y:S01]  /*e230*/  @!PT LDS RZ, [RZ] ;  /* 0x00000000fffff984 */ /* 0x000fe20000000800 */
[----:B------:R-:W-:Y:S01]  /*e240*/  @!PT LDS RZ, [RZ] ;  /* 0x00000000fffff984 */ /* 0x000fe20000000800 */
[----:B------:R-:W-:Y:S01]  /*e250*/  @!PT LDS RZ, [RZ] ;  /* 0x00000000fffff984 */ /* 0x000fe20000000800 */
[----:B------:R-:W-:Y:S04]  /*e260*/  LDGSTS.E.BYPASS.LTC128B.128 [R22+0x1400], desc[UR48][R2.64], !P4 ;  /* 0x0140000002167fae */ /* 0x000fe8000e101d70 */
[----:B------:R-:W-:Y:S01]  /*e270*/  LDGSTS.E.BYPASS.LTC128B.128 [R22+0x4400], desc[UR48][R2.64+0x80], !P3 ;  /* 0x0440008002167fae */ /* 0x000fe2000d901d70 */
[----:B------:R-:W-:-:S03]  /*e280*/  MOV R13, R21 ;  /* 0x00000015000d7202 */ /* 0x000fc60000000f00 */
[----:B------:R-:W-:Y:S04]  /*e290*/  LDGSTS.E.BYPASS.LTC128B.128 [R22+0x7400], desc[UR48][R2.64+0x100], !P2 ;  /* 0x0740010002167fae */ /* 0x000fe8000d101d70 */
[----:B------:R0:W-:Y:S02]  /*e2a0*/  LDGSTS.E.BYPASS.LTC128B.128 [R22+0xa400], desc[UR48][R2.64+0x180], !P1 ;  /* 0x0a40018002167fae */ /* 0x0001e4000c901d70 */
[----:B0-----:R-:W-:-:S07]  /*e2b0*/  IMAD.MOV.U32 R3, RZ, RZ, R14 ;  /* 0x000000ffff037224 */ /* 0x001fce00078e000e */
[----:B------:R-:W-:Y:S05]  /*e2c0*/  WARPSYNC.COLLECTIVE R15, `(.L_x_9194) ;  /* 0x000000000f087348 */ /* 0x000fea0003c00000 */
[----:B------:R0:W1:Y:S02]  /*e2d0*/  SHFL.IDX P6, R14, R13, R12, R11 ;  /* 0x0000000c0d0e7389 */ /* 0x00006400000c000b */
[----:B01----:R-:W-:Y:S01]  /*e2e0*/  ENDCOLLECTIVE ;  /* 0x000000000000791b */ /* 0x003fe20003800000 */
.L_x_9194:
[----:B------:R-:W-:Y:S02]  /*e2f0*/  IMAD.MOV.U32 R13, RZ, RZ, R23 ;  /* 0x000000ffff0d7224 */ /* 0x000fe400078e0017 */
[----:B------:R-:W-:Y:S01]  /*e300*/  IMAD.MOV.U32 R12, RZ, RZ, 0x4 ;  /* 0x00000004ff0c7424 */ /* 0x000fe200078e00ff */
[----:B------:R-:W-:-:S13]  /*e310*/  IADD3 R2, P0, R14, R0, RZ ;  /* 0x000000000e027210 */ /* 0x000fda0007f1e0ff */
[----:B------:R-:W-:Y:S05]  /*e320*/  WARPSYNC.COLLECTIVE R15, `(.L_x_9195) ;  /* 0x000000000f087348 */ /* 0x000fea0003c00000 */
[----:B------:R0:W1:Y:S02]  /*e330*/  SHFL.IDX P6, R14, R13, R12, R11 ;  /* 0x0000000c0d0e7389 */ /* 0x00006400000c000b */
[----:B01----:R-:W-:Y:S01]  /*e340*/  ENDCOLLECTIVE ;  /* 0x000000000000791b */ /* 0x003fe20003800000 */
.L_x_9195:
        /* <DEDUP_REMOVED lines=13> */
.L_x_9196:
[----:B------:R-:W-:Y:S02]  /*e420*/  IMAD.MOV.U32 R13, RZ, RZ, R23 ;  /* 0x000000ffff0d7224 */ /* 0x000fe400078e0017 */
[----:B------:R-:W-:Y:S01]  /*e430*/  IMAD.MOV.U32 R12, RZ, RZ, 0x5 ;  /* 0x00000005ff0c7424 */ /* 0x000fe200078e00ff */
[----:B------:R-:W-:-:S07]  /*e440*/  MOV R2, R14 ;  /* 0x0000000e00027202 */ /* 0x000fce0000000f00 */
[----:B------:R-:W-:Y:S05]  /*e450*/  WARPSYNC.COLLECTIVE R15, `(.L_x_9197) ;  /* 0x000000000f087348 */ /* 0x000fea0003c00000 */
[----:B------:R0:W1:Y:S02]  /*e460*/  SHFL.IDX P6, R14, R13, R12, R11 ;  /* 0x0000000c0d0e7389 */ /* 0x00006400000c000b */
[----:B01----:R-:W-:Y:S01]  /*e470*/  ENDCOLLECTIVE ;  /* 0x000000000000791b */ /* 0x003fe20003800000 */
.L_x_9197:
        /* <DEDUP_REMOVED lines=14> */
.L_x_9198:
[----:B------:R-:W-:Y:S05]  /*e560*/  BRA `(.L_x_9199) ;  /* 0xffffffcc00c47947 */ /* 0x000fea000383ffff */
.L_x_9106:
[----:B0-----:R0:W3:Y:S02]  /*e570*/  SYNCS.PHASECHK.TRANS64.TRYWAIT P0, [R4+URZ+0x22820], R0 ;  /* 0x02282000040075a7 */ /* 0x0010e4000800017f */
[----:B---3--:R-:W-:Y:S05]  /*e580*/  @!P0 NANOSLEEP.SYNCS 0x989680 ;  /* 0x009896800000895d */ /* 0x008fea0003900000 */
[----:B------:R-:W3:Y:S02]  /*e590*/  @!P0 SYNCS.PHASECHK.TRANS64 P0, [R4+URZ+0x22820], R0 ;  /* 0x02282000040085a7 */ /* 0x000ee4000800007f */
[----:B---3--:R-:W-:Y:S05]  /*e5a0*/  @!P0 BRA `(.L_x_9106) ;  /* 0xfffffffc00f08947 */ /* 0x008fea000383ffff */
[----:B------:R-:W-:Y:S05]  /*e5b0*/  BRA `(.L_x_9200) ;  /* 0xffffffd000707947 */ /* 0x000fea000383ffff */
.L_x_9107:
[----:B------:R-:W3:Y:S01]  /*e5c0*/  S2R R2, SR_TID.X ;  /* 0x0000000000027919 */ /* 0x000ee20000002100 */
[----:B------:R-:W-:Y:S01]  /*e5d0*/  BSSY B0, `(.L_x_9201) ;  /* 0x000000a000007945 */ /* 0x000fe20003800000 */
[----:B------:R-:W-:Y:S02]  /*e5e0*/  IMAD.MOV.U32 R12, RZ, RZ, RZ ;  /* 0x000000ffff0c7224 */ /* 0x000fe400078e00ff */
[----:B------:R-:W-:Y:S02]  /*e5f0*/  IMAD.MOV.U32 R11, RZ, RZ, 0x1f ;  /* 0x0000001fff0b7424 */ /* 0x000fe400078e00ff */
[----:B------:R-:W-:Y:S01]  /*e600*/  IMAD.MOV.U32 R15, RZ, RZ, -0x1 ;  /* 0xffffffffff0f7424 */ /* 0x000fe200078e00ff */
[----:B---3--:R-:W-:-:S04]  /*e610*/  SHF.R.U32.HI R2, RZ, 0x5, R2 ;  /* 0x00000005ff027819 */ /* 0x008fc80000011602 */
[----:B------:R-:W-:-:S04]  /*e620*/  LOP3.LUT R2, R2, 0x3, RZ, 0xc0, !PT ;  /* 0x0000000302027812 */ /* 0x000fc800078ec0ff */
[----:B------:R-:W-:-:S07]  /*e630*/  MOV R13, R2 ;  /* 0x00000002000d7202 */ /* 0x000fce0000000f00 */
[----:B012---:R-:W-:Y:S05]  /*e640*/  WARPSYNC.COLLECTIVE R15, `(.L_x_9202) ;  /* 0x000000000f087348 */ /* 0x007fea0003c00000 */
[----:B------:R3:W4:Y:S02]  /*e650*/  SHFL.IDX P6, R14, R13, R12, R11 ;  /* 0x0000000c0d0e7389 */ /* 0x00072400000c000b */
[----:B01234-:R-:W-:Y:S01]  /*e660*/  ENDCOLLECTIVE ;  /* 0x000000000000791b */ /* 0x01ffe20003800000 */
.L_x_9202:
[----:B------:R-:W-:Y:S05]  /*e670*/  BSYNC B0 ;  /* 0x0000000000007941 */ /* 0x000fea0003800000 */
.L_x_9201:
[----:B------:R-:W-:Y:S05]  /*e680*/  BRA `(.L_x_9203) ;  /* 0xffffffd000587947 */ /* 0x000fea000383ffff */
.L_x_9110:
[----:B------:R-:W-:Y:S01]  /*e690*/  BSSY B1, `(.L_x_9204) ;  /* 0x0000006000017945 */ /* 0x000fe20003800000 */
[----:B------:R-:W-:-:S07]  /*e6a0*/  IMAD.MOV.U32 R15, RZ, RZ, -0x1 ;  /* 0xffffffffff0f7424 */ /* 0x000fce00078e00ff */
[----:B012---:R-:W-:Y:S05]  /*e6b0*/  WARPSYNC.COLLECTIVE R15, `(.L_x_9205) ;  /* 0x000000000f0c7348 */ /* 0x007fea0003c00000 */
[----:B------:R-:W-:Y:S02]  /*e6c0*/  ELECT P6, UR62, PT ;  /* 0x00000000003e782f */ /* 0x000fe400038c0000 */
[----:B------:R-:W-:Y:S01]  /*e6d0*/  MOV R14, UR62 ;  /* 0x0000003e000e7c02 */ /* 0x000fe20008000f00 */
[----:B012---:R-:W-:Y:S10]  /*e6e0*/  ENDCOLLECTIVE ;  /* 0x000000000000791b */ /* 0x007ff40003800000 */
.L_x_9205:
[----:B------:R-:W-:Y:S05]  /*e6f0*/  BSYNC B1 ;  /* 0x0000000000017941 */ /* 0x000fea0003800000 */
.L_x_9204:
[----:B------:R-:W-:Y:S05]  /*e700*/  BRA `(.L_x_9206) ;  /* 0xffffffd000507947 */ /* 0x000fea000383ffff */
.L_x_9112:
[----:B0-----:R0:W3:Y:S02]  /*e710*/  SYNCS.PHASECHK.TRANS64.TRYWAIT P1, [R3+URZ+0x22840], R2 ;  /* 0x02284002030075a7 */ /* 0x0010e4000802017f */
[----:B---3--:R-:W-:Y:S05]  /*e720*/  @!P1 NANOSLEEP.SYNCS 0x989680 ;  /* 0x009896800000995d */ /* 0x008fea0003900000 */
[----:B------:R-:W3:Y:S02]  /*e730*/  @!P1 SYNCS.PHASECHK.TRANS64 P1, [R3+URZ+0x22840], R2 ;  /* 0x02284002030095a7 */ /* 0x000ee4000802007f */
[----:B---3--:R-:W-:Y:S05]  /*e740*/  @!P1 BRA `(.L_x_9112) ;  /* 0xfffffffc00f09947 */ /* 0x008fea000383ffff */
[----:B------:R-:W-:Y:S05]  /*e750*/  BRA `(.L_x_9207) ;  /* 0xffffffd000707947 */ /* 0x000fea000383ffff */
.L_x_9114:
[----:B---3--:R3:W4:Y:S02]  /*e760*/  SYNCS.PHASECHK.TRANS64.TRYWAIT P1, [R17+URZ+0x22840], R0 ;  /* 0x02284000110075a7 */ /* 0x008724000802017f */
[----:B----4-:R-:W-:Y:S05]  /*e770*/  @!P1 NANOSLEEP.SYNCS 0x989680 ;  /* 0x009896800000995d */ /* 0x010fea0003900000 */
[----:B------:R-:W4:Y:S02]  /*e780*/  @!P1 SYNCS.PHASECHK.TRANS64 P1, [R17+URZ+0x22840], R0 ;  /* 0x02284000110095a7 */ /* 0x000f24000802007f */
[----:B----4-:R-:W-:Y:S05]  /*e790*/  @!P1 BRA `(.L_x_9114) ;  /* 0xfffffffc00f09947 */ /* 0x010fea000383ffff */
[----:B------:R-:W-:Y:S05]  /*e7a0*/  BRA `(.L_x_9208) ;  /* 0xffffffd0007c7947 */ /* 0x000fea000383ffff */
.L_x_9116:
[----:B----4-:R4:W0:Y:S02]  /*e7b0*/  SYNCS.PHASECHK.TRANS64.TRYWAIT P1, [R3+URZ+0x22860], R2 ;  /* 0x02286002030075a7 */ /* 0x010824000802017f */
[----:B0-----:R-:W-:Y:S05]  /*e7c0*/  @!P1 NANOSLEEP.SYNCS 0x989680 ;  /* 0x009896800000995d */ /* 0x001fea0003900000 */
[----:B------:R-:W0:Y:S02]  /*e7d0*/  @!P1 SYNCS.PHASECHK.TRANS64 P1, [R3+URZ+0x22860], R2 ;  /* 0x02286002030095a7 */ /* 0x000e24000802007f */
[----:B0-----:R-:W-:Y:S05]  /*e7e0*/  @!P1 BRA `(.L_x_9116) ;  /* 0xfffffffc00f09947 */ /* 0x001fea000383ffff */
[----:B------:R-:W-:Y:S05]  /*e7f0*/  BRA `(.L_x_9209) ;  /* 0xffffffd000787947 */ /* 0x000fea000383ffff */
.L_x_9210:
        /* <DEDUP_REMOVED lines=16> */
.L_x_15663:


//--------------------- .text._ZN7cutlass13device_kernelIN5flash11enable_sm90INS1_16FlashAttnFwdSm90INS1_25CollectiveMainloopFwdSm90ILi2EN4cute5tupleIJNS5_1CILi1EEES8_S8_EEENS6_IJNS7_ILi128EEENS7_ILi96EEENS7_ILi64EEEEEELi256ENS_10bfloat16_tEfNS_4arch4Sm90ELb0ELb0ELb1ELb0ELb1ELb0ELb1ELb1ELb0ELb1ELb0ELb0EEENS1_21CollectiveEpilogueFwdINS6_IJSA_NS7_ILi256EEESB_EEES9_SE_SG_Li256ELb0ELb1ELb0ELb0EEENS1_29StaticPersistentTileSchedulerILb0EEEEEEEEEvNT_6ParamsE --------------------------
	.section	.text._ZN7cutlass13device_kernelIN5flash11enable_sm90INS1_16FlashAttnFwdSm90INS1_25CollectiveMainloopFwdSm90ILi2EN4cute5tupleIJNS5_1CILi1EEES8_S8_EEENS6_IJNS7_ILi128EEENS7_ILi96EEENS7_ILi64EEEEEELi256ENS_10bfloat16_tEfNS_4arch4Sm90ELb0ELb0ELb1ELb0ELb1ELb0ELb1ELb1ELb0ELb1ELb0ELb0EEENS1_21CollectiveEpilogueFwdINS6_IJSA_NS7_ILi256EEESB_EEES9_SE_SG_Li256ELb0ELb1ELb0ELb0EEENS1_29StaticPersistentTileSchedulerILb0EEEEEEEEEvNT_6ParamsE,"ax",@progbits
	.align	128
.text._ZN7cutlass13device_kernelIN5flash11enable_sm90INS1_16FlashAttnFwdSm90INS1_25CollectiveMainloopFwdSm90ILi2EN4cute5tupleIJNS5_1CILi1EEES8_S8_EEENS6_IJNS7_ILi128EEENS7_ILi96EEENS7_ILi64EEEEEELi256ENS_10bfloat16_tEfNS_4arch4Sm90ELb0ELb0ELb1ELb0ELb1ELb0ELb1ELb1ELb0ELb1ELb0ELb0EEENS1_21CollectiveEpilogueFwdINS6_IJSA_NS7_ILi256EEESB_EEES9_SE_SG_Li256ELb0ELb1ELb0ELb0EEENS1_29StaticPersistentTileSchedulerILb0EEEEEEEEEvNT_6ParamsE:
        .type           _ZN7cutlass13device_kernelIN5flash11enable_sm90INS1_16FlashAttnFwdSm90INS1_25CollectiveMainloopFwdSm90ILi2EN4cute5tupleIJNS5_1CILi1EEES8_S8_EEENS6_IJNS7_ILi128EEENS7_ILi96EEENS7_ILi64EEEEEELi256ENS_10bfloat16_tEfNS_4arch4Sm90ELb0ELb0ELb1ELb0ELb1ELb0ELb1ELb1ELb0ELb1ELb0ELb0EEENS1_21CollectiveEpilogueFwdINS6_IJSA_NS7_ILi256EEESB_EEES9_SE_SG_Li256ELb0ELb1ELb0ELb0EEENS1_29StaticPersistentTileSchedulerILb0EEEEEEEEEvNT_6ParamsE,@function
        .size           _ZN7cutlass13device_kernelIN5flash11enable_sm90INS1_16FlashAttnFwdSm90INS1_25CollectiveMainloopFwdSm90ILi2EN4cute5tupleIJNS5_1CILi1EEES8_S8_EEENS6_IJNS7_ILi128EEENS7_ILi96EEENS7_ILi64EEEEEELi256ENS_10bfloat16_tEfNS_4arch4Sm90ELb0ELb0ELb1ELb0ELb1ELb0ELb1ELb1ELb0ELb1ELb0ELb0EEENS1_21CollectiveEpilogueFwdINS6_IJSA_NS7_ILi256EEESB_EEES9_SE_SG_Li256ELb0ELb1ELb0ELb0EEENS1_29StaticPersistentTileSchedulerILb0EEEEEEEEEvNT_6ParamsE,(.L_x_15664 - _ZN7cutlass13device_kernelIN5flash11enable_sm90INS1_16FlashAttnFwdSm90INS1_25CollectiveMainloopFwdSm90ILi2EN4cute5tupleIJNS5_1CILi1EEES8_S8_EEENS6_IJNS7_ILi128EEENS7_ILi96EEENS7_ILi64EEEEEELi256ENS_10bfloat16_tEfNS_4arch4Sm90ELb0ELb0ELb1ELb0ELb1ELb0ELb1ELb1ELb0ELb1ELb0ELb0EEENS1_21CollectiveEpilogueFwdINS6_IJSA_NS7_ILi256EEESB_EEES9_SE_SG_Li256ELb0ELb1ELb0ELb0EEENS1_29StaticPersistentTileSchedulerILb0EEEEEEEEEvNT_6ParamsE)
        .other          _ZN7cutlass13device_kernelIN5flash11enable_sm90INS1_16FlashAttnFwdSm90INS1_25CollectiveMainloopFwdSm90ILi2EN4cute5tupleIJNS5_1CILi1EEES8_S8_EEENS6_IJNS7_ILi128EEENS7_ILi96EEENS7_ILi64EEEEEELi256ENS_10bfloat16_tEfNS_4arch4Sm90ELb0ELb0ELb1ELb0ELb1ELb0ELb1ELb1ELb0ELb1ELb0ELb0EEENS1_21CollectiveEpilogueFwdINS6_IJSA_NS7_ILi256EEESB_EEES9_SE_SG_Li256ELb0ELb1ELb0ELb0EEENS1_29StaticPersistentTileSchedulerILb0EEEEEEEEEvNT_6ParamsE,@"STO_CUDA_ENTRY STV_DEFAULT"
_ZN7cutlass13device_kernelIN5flash11enable_sm90INS1_16FlashAttnFwdSm90INS1_25CollectiveMainloopFwdSm90ILi2EN4cute5tupleIJNS5_1CILi1EEES8_S8_EEENS6_IJNS7_ILi128EEENS7_ILi96EEENS7_ILi64EEEEEELi256ENS_10bfloat16_tEfNS_4arch4Sm90ELb0ELb0ELb1ELb0ELb1ELb0ELb1ELb1ELb0ELb1ELb0ELb0EEENS1_21CollectiveEpilogueFwdINS6_IJSA_NS7_ILi256EEESB_EEES9_SE_SG_Li256ELb0ELb1ELb0ELb0EEENS1_29StaticPersistentTileSchedulerILb0EEEEEEEEEvNT_6ParamsE:
        /* <DEDUP_REMOVED lines=43> */
[----:B------:R0:W0:Y:S01]  /*02b0*/  SYNCS.EXCH.64 URZ, [UR8+0x32440], UR6 ;  /* 0x03244006083f75b2 */ /* 0x0000220008000100 */
[----:B------:R0:W0:Y:S01]  /*02c0*/  SYNCS.EXCH.64 URZ, [UR8+0x32438], UR4 ;  /* 0x03243804083f75b2 */ /* 0x0000220008000100 */
[----:B------:R0:W0:Y:S01]  /*02d0*/  SYNCS.EXCH.64 URZ, [UR8+0x32448], UR6 ;  /* 0x03244806083f75b2 */ /* 0x0000220008000100 */
[----:B------:R-:W-:Y:S01]  /*02e0*/  NOP ;  /* 0x0000000000007918 */ /* 0x000fe20000000000 */
.L_x_9211:
        /* <DEDUP_REMOVED lines=22> */
.L_x_9212:
        /* <DEDUP_REMOVED lines=18> */
.L_x_9213:
        /* <DEDUP_REMOVED lines=22> */
.L_x_9214:
        /* <DEDUP_REMOVED lines=23> */
.L_x_9215:
        /* <DEDUP_REMOVED lines=8> */
.L_x_9217:
        /* <DEDUP_REMOVED lines=21> */
[----:B------:R-:W-:Y:S02]  /*0a10*/  SHF.R.S32.HI R6, RZ, 0x4, R3 ;  /* 0x00000004ff067819 */ /* 0x000fe40000011403 */
[----:B------:R-:W-:Y:S01]  /*0a20*/  SHF.R.S32.HI R205, RZ, 0x7, R2 ;  /* 0x00000007ffcd7819 */ /* 0x000fe20000011402 */
[----:B------:R-:W-:Y:S01]  /*0a30*/  IMAD.IADD R203, R19, 0x1, -R4 ;  /* 0x0000000113cb7824 */ /* 0x000fe200078e0a04 */
[----:B------:R-:W-:-:S02]  /*0a40*/  LEA.HI R4, R0, R19, RZ, 0x5 ;  /* 0x0000001300047211 */ /* 0x000fc400078f28ff */
[----:B------:R-:W-:Y:S02]  /*0a50*/  LEA.HI R11, R0, R19, RZ, 0x2 ;  /* 0x00000013000b7211 */ /* 0x000fe400078f10ff */
[----:B------:R-:W-:Y:S01]  /*0a60*/  SHF.R.S32.HI R8, RZ, 0x1f, R203 ;  /* 0x0000001fff087819 */ /* 0x000fe200000114cb */
[----:B------:R-:W-:Y:S01]  /*0a70*/  IMAD.SHL.U32 R5, R4, 0x20, RZ ;  /* 0x0000002004057824 */ /* 0x000fe200078e00ff */
[C---:B------:R-:W-:Y:S02]  /*0a80*/  LOP3.LUT R4, R3.reuse, 0x3fffff0, RZ, 0xc0, !PT ;  /* 0x03fffff003047812 */ /* 0x040fe400078ec0ff */
[----:B------:R-:W-:Y:S02]  /*0a90*/  LEA.HI R7, R8, R203, RZ, 0x2 ;  /* 0x000000cb08077211 */ /* 0x000fe400078f10ff */
[----:B------:R-:W-:Y:S01]  /*0aa0*/  LEA.HI R3, R3, R6, RZ, 0x1 ;  /* 0x0000000603037211 */ /* 0x000fe200078f08ff */
[----:B------:R-:W-:Y:S01]  /*0ab0*/  IMAD.IADD R4, R19, 0x1, -R4 ;  /* 0x0000000113047824 */ /* 0x000fe200078e0a04 */
[----:B------:R-:W-:-:S02]  /*0ac0*/  SHF.R.S32.HI R9, RZ, 0x2, R7 ;  /* 0x00000002ff097819 */ /* 0x000fc40000011407 */
[----:B------:R-:W-:Y:S02]  /*0ad0*/  SHF.R.S32.HI R10, RZ, 0x1f, R7 ;  /* 0x0000001fff0a7819 */ /* 0x000fe40000011407 */
[----:B------:R-:W-:Y:S02]  /*0ae0*/  LOP3.LUT R3, R3, 0x1ffffffe, RZ, 0xc0, !PT ;  /* 0x1ffffffe03037812 */ /* 0x000fe400078ec0ff */
[----:B------:R-:W-:Y:S02]  /*0af0*/  LEA.HI R10, R10, R9, RZ, 0x3 ;  /* 0x000000090a0a7211 */ /* 0x000fe400078f18ff */
[----:B------:R-:W-:Y:S02]  /*0b00*/  IADD3 R3, R6, -R3, RZ ;  /* 0x8000000306037210 */ /* 0x000fe40007ffe0ff */
[----:B------:R-:W-:Y:S02]  /*0b10*/  LOP3.LUT R10, R10, 0xfffffff8, RZ, 0xc0, !PT ;  /* 0xfffffff80a0a7812 */ /* 0x000fe400078ec0ff */
[----:B------:R-:W-:-:S02]  /*0b20*/  LEA.HI R8, R8, R203, RZ, 0x5 ;  /* 0x000000cb08087211 */ /* 0x000fc400078f28ff */
[----:B------:R-:W-:Y:S01]  /*0b30*/  LEA.HI R2, R2, R205, RZ, 0x1 ;  /* 0x000000cd02027211 */ /* 0x000fe200078f08ff */
[----:B------:R-:W-:Y:S01]  /*0b40*/  IMAD.IADD R9, R9, 0x1, -R10 ;  /* 0x0000000109097824 */ /* 0x000fe200078e0a0a */
[----:B------:R-:W-:Y:S02]  /*0b50*/  LOP3.LUT R6, R11, 0xfffffffc, RZ, 0xc0, !PT ;  /* 0xfffffffc0b067812 */ /* 0x000fe400078ec0ff */
[----:B------:R-:W-:Y:S02]  /*0b60*/  LEA.HI R200, R0, R19, RZ, 0x3 ;  /* 0x0000001300c87211 */ /* 0x000fe400078f18ff */
[----:B------:R-:W-:Y:S01]  /*0b70*/  SHF.R.S32.HI R8, RZ, 0x5, R8 ;  /* 0x00000005ff087819 */ /* 0x000fe20000011408 */
[----:B------:R-:W-:Y:S01]  /*0b80*/  IMAD.IADD R6, R19, 0x1, -R6 ;  /* 0x0000000113067824 */ /* 0x000fe200078e0a06 */
[----:B------:R-:W-:Y:S02]  /*0b90*/  LOP3.LUT R2, R2, 0x3fffffe, RZ, 0xc0, !PT ;  /* 0x03fffffe02027812 */ /* 0x000fe400078ec0ff */
[----:B------:R-:W-:Y:S01]  /*0ba0*/  LOP3.LUT R10, R200, 0xfffffff8, RZ, 0xc0, !PT ;  /* 0xfffffff8c80a7812 */ /* 0x000fe200078ec0ff */
[----:B------:R-:W-:Y:S01]  /*0bb0*/  IMAD R9, R8, 0x10, R9 ;  /* 0x0000001008097824 */ /* 0x000fe200078e0209 */
[----:B------:R-:W-:Y:S01]  /*0bc0*/  LOP3.LUT R5, R5, 0xfffffc00, RZ, 0xc0, !PT ;  /* 0xfffffc0005057812 */ /* 0x000fe200078ec0ff */
[----:B------:R-:W-:Y:S01]  /*0bd0*/  IMAD.IADD R2, R205, 0x1, -R2 ;  /* 0x00000001cd027824 */ /* 0x000fe200078e0a02 */
[----:B------:R-:W-:Y:S01]  /*0be0*/  LEA.HI R0, R6, R6, RZ, 0x1 ;  /* 0x0000000606007211 */ /* 0x000fe200078f08ff */
[----:B------:R-:W-:Y:S01]  /*0bf0*/  IMAD.IADD R19, R19, 0x1, -R10 ;  /* 0x0000000113137824 */ /* 0x000fe200078e0a0a */
[----:B------:R-:W-:Y:S01]  /*0c00*/  SHF.R.S32.HI R200, RZ, 0x3, R200 ;  /* 0x00000003ffc87819 */ /* 0x000fe200000114c8 */
[----:B------:R-:W-:-:S02]  /*0c10*/  IMAD R206, R2, 0x40, R9 ;  /* 0x0000004002ce7824 */ /* 0x000fc400078e0209 */
[----:B------:R-:W-:Y:S01]  /*0c20*/  IMAD R4, R4, 0x40, R5 ;  /* 0x0000004004047824 */ /* 0x000fe200078e0205 */
[----:B------:R-:W-:Y:S01]  /*0c30*/  LOP3.LUT R5, R0, 0x1ffffffe, RZ, 0xc0, !PT ;  /* 0x1ffffffe00057812 */ /* 0x000fe200078ec0ff */
[----:B------:R-:W-:Y:S01]  /*0c40*/  IMAD.SHL.U32 R2, R19, 0x8, RZ ;  /* 0x0000000813027824 */ /* 0x000fe200078e00ff */
[----:B------:R-:W-:Y:S01]  /*0c50*/  LOP3.LUT R0, R7, 0x7ffffffc, RZ, 0xc0, !PT ;  /* 0x7ffffffc07007812 */ /* 0x000fe200078ec0ff */
[----:B------:R-:W-:Y:S01]  /*0c60*/  IMAD R209, R3, 0x8, R4 ;  /* 0x0000000803d17824 */ /* 0x000fe200078e0204 */
[----:B------:R-:W-:Y:S01]  /*0c70*/  IADD3 R5, R6, -R5, RZ ;  /* 0x8000000506057210 */ /* 0x000fe20007ffe0ff */
[C---:B------:R-:W-:Y:S02]  /*0c80*/  VIADD R18, R2.reuse, 0x40 ;  /* 0x0000004002127836 */ /* 0x040fe40000000000 */
[C---:B------:R-:W-:Y:S01]  /*0c90*/  VIADD R17, R2.reuse, 0x80 ;  /* 0x0000008002117836 */ /* 0x040fe20000000000 */
[----:B------:R-:W-:Y:S01]  /*0ca0*/  LEA R208, R5, R206, 0x3 ;  /* 0x000000ce05d07211 */ /* 0x000fe200078e18ff */
[----:B------:R-:W-:Y:S01]  /*0cb0*/  VIADD R16, R2, 0xc0 ;  /* 0x000000c002107836 */ /* 0x000fe20000000000 */
[----:B------:R-:W-:Y:S01]  /*0cc0*/  SHF.R.S32.HI R213, RZ, 0x1f, R18 ;  /* 0x0000001fffd57819 */ /* 0x000fe20000011412 */
[----:B------:R-:W-:Y:S01]  /*0cd0*/  IMAD.IADD R207, R203, 0x1, -R0 ;  /* 0x00000001cbcf7824 */ /* 0x000fe200078e0a00 */
[----:B------:R-:W-:-:S02]  /*0ce0*/  SHF.R.S32.HI R212, RZ, 0x1f, R17 ;  /* 0x0000001fffd47819 */ /* 0x000fc40000011411 */
[----:B------:R-:W-:-:S07]  /*0cf0*/  SHF.R.S32.HI R211, RZ, 0x1f, R16 ;  /* 0x0000001fffd37819 */ /* 0x000fce0000011410 */
.L_x_9251:
[----:B------:R-:W0:Y:S01]  /*0d00*/  SHFL.IDX PT, R0, R205, RZ, 0x1f ;  /* 0x00001fffcd007589 */ /* 0x000e2200000e0000 */
[----:B------:R-:W1:Y:S01]  /*0d10*/  S2UR UR45, SR_CgaCtaId ;  /* 0x00000000002d79c3 */ /* 0x000e620000008800 */
[----:B------:R-:W-:Y:S01]  /*0d20*/  ULDC UR4, c[0x0][0xd38] ;  /* 0x00034e0000047ab9 */ /* 0x000fe20000000800 */
[----:B------:R-:W-:Y:S01]  /*0d30*/  ULDC.64 UR6, c[0x0][0x418] ;  /* 0x0001060000067ab9 */ /* 0x000fe20000000a00 */
[----:B------:R-:W-:Y:S02]  /*0d40*/  UISETP.NE.AND UP1, UPT, UR4, 0x1, UPT ;  /* 0x000000010400788c */ /* 0x000fe4000bf25270 */
[----:B------:R-:W-:Y:S01]  /*0d50*/  UISETP.NE.U32.AND UP0, UPT, UR6, URZ, UPT ;  /* 0x0000003f0600728c */ /* 0x000fe2000bf05070 */
[----:B------:R-:W-:Y:S01]  /*0d60*/  UMOV UR51, 0x400 ;  /* 0x0000040000337882 */ /* 0x000fe20000000000 */
[----:B------:R-:W-:Y:S02]  /*0d70*/  ULDC UR4, c[0x0][0xd44] ;  /* 0x0003510000047ab9 */ /* 0x000fe40000000800 */
[----:B------:R-:W-:Y:S01]  /*0d80*/  UISETP.NE.AND.EX UP0, UPT, UR7, URZ, UPT, UP0 ;  /* 0x0000003f0700728c */ /* 0x000fe2000bf05300 */
[----:B------:R-:W-:Y:S01]  /*0d90*/  ULDC UR47, c[0x0][0x424] ;  /* 0x00010900002f7ab9 */ /* 0x000fe20000000800 */
[----:B------:R-:W-:-:S02]  /*0da0*/  UISETP.NE.AND UP2, UPT, UR4, 0x1, UPT ;  /* 0x000000010400788c */ /* 0x000fc4000bf45270 */
[----:B------:R-:W-:Y:S01]  /*0db0*/  USEL UR47, UR47, 0x1, UP0 ;  /* 0x000000012f2f7887 */ /* 0x000fe20008000000 */
[----:B------:R-:W-:Y:S01]  /*0dc0*/  @UP1 ULDC UR4, c[0x0][0xd3c] ;  /* 0x00034f0000041ab9 */ /* 0x000fe20000000800 */
[----:B------:R-:W-:Y:S01]  /*0dd0*/  ULDC UR7, c[0x0][0x2f0] ;  /* 0x0000bc0000077ab9 */ /* 0x000fe20000000800 */
[----:B------:R-:W-:Y:S02]  /*0de0*/  UIMAD.WIDE.U32 UR4, UR44, UR4, URZ ;  /* 0x000000042c0472a5 */ /* 0x000fe4000f8e003f */
[----:B------:R-:W-:Y:S01]  /*0df0*/  UIMAD UR47, UR47, UR7, URZ ;  /* 0x000000072f2f72a4 */ /* 0x000fe2000f8e023f */
[----:B------:R-:W-:Y:S01]  /*0e00*/  @UP1 ULDC UR8, c[0x0][0xd40] ;  /* 0x0003500000081ab9 */ /* 0x000fe20000000800 */
        /* <DEDUP_REMOVED lines=17> */
[----:B------:R-:W-:Y:S02]  /*0f20*/  UIADD3 UR8, UR8, 0x22400, URZ ;  /* 0x0002240008087890 */ /* 0x000fe4000fffe03f */
[----:B------:R-:W-:-:S02]  /*0f30*/  USHF.R.U32.HI UR46, URZ, 0x1f, UR7 ;  /* 0x0000001f3f2e7899 */ /* 0x000fc40008011607 */
[----:B------:R-:W-:Y:S02]  /*0f40*/  USHF.R.U32.HI UR8, URZ, 0x4, UR8 ;  /* 0x000000043f087899 */ /* 0x000fe40008011608 */
[----:B------:R-:W-:Y:S02]  /*0f50*/  ULEA.HI.SX32 UR46, UR7, UR46, 0x1c ;  /* 0x0000002e072e7291 */ /* 0x000fe4000f8fe23f */
        /* <DEDUP_REMOVED lines=18> */
.L_x_9218:
        /* <DEDUP_REMOVED lines=8> */
.L_x_9303:
[----:B0-----:R-:W-:Y:S01]  /*1100*/  IMAD.U32 R3, RZ, RZ, UR40 ;  /* 0x00000028ff037e24 */ /* 0x001fe2000f8e00ff */
[----:B------:R-:W-:Y:S05]  /*1110*/  WARPSYNC.ALL ;  /* 0x0000000000007948 */ /* 0x000fea0003800000 */
[----:B------:R0:W-:Y:S01]  /*1120*/  BAR.SYNC.DEFER_BLOCKING R161, 0x100 ;  /* 0x000400a10000751d */ /* 0x0001e20000010000 */
[----:B------:R-:W-:-:S13]  /*1130*/  ISETP.NE.AND P0, PT, R3, 0x3, PT ;  /* 0x000000030300780c */ /* 0x000fda0003f05270 */
[----:B0-----:R-:W-:Y:S05]  /*1140*/  @!P0 BRA `(.L_x_9220) ;  /* 0x0000000000048947 */ /* 0x001fea0003800000 */
[----:B------:R-:W-:Y:S01]  /*1150*/  BPT.TRAP 0x1 ;  /* 0x000000040000795c */ /* 0x000fe20000300000 */
.L_x_9220:
[----:B------:R-:W-:Y:S01]  /*1160*/  ULEA UR27, UR37, UR51, 0x3 ;  /* 0x00000033251b7291 */ /* 0x000fe2000f8e183f */
[----:B------:R-:W-:-:S05]  /*1170*/  IMAD.U32 R3, RZ, RZ, UR36 ;  /* 0x00000024ff037e24 */ /* 0x000fca000f8e00ff */
[----:B------:R-:W-:-:S04]  /*1180*/  SHF.L.U32 R3, R3, 0x1f, RZ ;  /* 0x0000001f03037819 */ /* 0x000fc800000006ff */
[----:B------:R0:W1:Y:S01]  /*1190*/  SYNCS.PHASECHK.TRANS64.TRYWAIT P1, [UR27+0x32430], R3 ;  /* 0x03243003ff0075a7 */ /* 0x000062000802015b */
[----:B------:R-:W-:Y:S05]  /*11a0*/  @!P0 BRA `(.L_x_9221) ;  /* 0x0000000000048947 */ /* 0x000fea0003800000 */
[----:B------:R-:W-:Y:S01]  /*11b0*/  BPT.TRAP 0x1 ;  /* 0x000000040000795c */ /* 0x000fe20000300000 */
.L_x_9221:
[----:B-1----:R-:W-:Y:S05]  /*11c0*/  @P1 BRA `(.L_x_9222) ;  /* 0x0000000000081947 */ /* 0x002fea0003800000 */
[----:B------:R-:W1:Y:S02]  /*11d0*/  SYNCS.PHASECHK.TRANS64.TRYWAIT P1, [UR27+0x32430], R3 ;  /* 0x03243003ff0075a7 */ /* 0x000e64000802015b */
[----:B-1----:R-:W-:Y:S05]  /*11e0*/  @!P1 BRA `(.L_x_9223) ;  /* 0x000000c400209947 */ /* 0x002fea0003800000 */
.L_x_9222:
[----:B------:R-:W-:Y:S01]  /*11f0*/  ULEA UR4, UR42, UR51, 0xd ;  /* 0x000000332a047291 */ /* 0x000fe2000f8e683f */
[----:B------:R-:W-:Y:S01]  /*1200*/  WARPGROUP.ARRIVE ;  /* 0x00000000000079c5 */ /* 0x000fe20000000000 */
[----:B------:R-:W-:Y:S02]  /*1210*/  UIADD3 UR5, UR51, 0x1c400, URZ ;  /* 0x0001c40033057890 */ /* 0x000fe4000fffe03f */
[----:B------:R-:W-:Y:S02]  /*1220*/  UIADD3 UR4, UR4, 0x18400, URZ ;  /* 0x0001840004047890 */ /* 0x000fe4000fffe03f */
[----:B------:R-:W-:Y:S02]  /*1230*/  USHF.R.U32.HI UR5, URZ, 0x4, UR5 ;  /* 0x000000043f057899 */ /* 0x000fe40008011605 */
[----:B------:R-:W-:Y:S02]  /*1240*/  USHF.R.U32.HI UR4, URZ, 0x4, UR4 ;  /* 0x000000043f047899 */ /* 0x000fe40008011604 */
[----:B------:R-:W-:-:S02]  /*1250*/  ULOP3.LUT UR5, UR5, 0x3fff, URZ, 0xc0, !UPT ;  /* 0x00003fff05057892 */ /* 0x000fc4000f8ec03f */
[----:B------:R-:W-:Y:S02]  /*1260*/  ULOP3.LUT UR4, UR4, 0x3fff, URZ, 0xc0, !UPT ;  /* 0x00003fff04047892 */ /* 0x000fe4000f8ec03f */
[----:B------:R-:W-:Y:S02]  /*1270*/  ULOP3.LUT UR24, UR5, 0x10000, URZ, 0xfc, !UPT ;  /* 0x0001000005187892 */ /* 0x000fe4000f8efc3f */
[----:B------:R-:W-:Y:S02]  /*1280*/  ULOP3.LUT UR4, UR4, 0x10000, URZ, 0xfc, !UPT ;  /* 0x0001000004047892 */ /* 0x000fe4000f8efc3f */
[----:B------:R-:W-:Y:S01]  /*1290*/  UIMAD UR6, UR37, 0x300, UR24 ;  /* 0x00000300250678a4 */ /* 0x000fe2000f8e0218 */
[----:B------:R-:W-:Y:S01]  /*12a0*/  UMOV UR5, 0x40000040 ;  /* 0x4000004000057882 */ /* 0x000fe20000000000 */
[----:B------:R-:W-:Y:S01]  /*12b0*/  UMOV UR7, 0x40000040 ;  /* 0x4000004000077882 */ /* 0x000fe20000000000 */
[----:B------:R-:W-:Y:S02]  /*12c0*/  UIADD3 UR8, UR4, 0x2, URZ ;  /* 0x0000000204087890 */ /* 0x000fe4000fffe03f */
[----:B------:R-:W-:Y:S01]  /*12d0*/  UIADD3 UR10, UR6, 0x2, URZ ;  /* 0x00000002060a7890 */ /* 0x000fe2000fffe03f */
[----:B------:R-:W-:-:S03]  /*12e0*/  UMOV UR9, 0x40000040 ;  /* 0x4000004000097882 */ /* 0x000fc60000000000 */
[----:B------:R-:W-:Y:S01]  /*12f0*/  HGMMA.64x96x16.F32.BF16 R24, gdesc[UR4], RZ, !UPT, gsb0 ;  /* 0x01600000041879f0 */ /* 0x000fe2000c0018ff */
        /* <DEDUP_REMOVED lines=19> */
[----:B------:R-:W2:Y:S02]  /*1430*/  SYNCS.PHASECHK.TRANS64.TRYWAIT P1, [UR51+0x32410], R0 ;  /* 0x03241000ff0075a7 */ /* 0x000ea40008020173 */
[----:B--2---:R-:W-:Y:S05]  /*1440*/  @!P1 BRA `(.L_x_9224) ;  /* 0x000000c000a09947 */ /* 0x004fea0003800000 */
.L_x_9304:
[----:B------:R-:W-:Y:S05]  /*1450*/  @!P0 BRA `(.L_x_9225) ;  /* 0x0000000000048947 */ /* 0x000fea0003800000 */
[----:B------:R-:W-:Y:S01]  /*1460*/  BPT.TRAP 0x1 ;  /* 0x000000040000795c */ /* 0x000fe20000300000 */
.L_x_9225:
[----:B------:R3:W4:Y:S01]  /*1470*/  SYNCS.PHASECHK.TRANS64.TRYWAIT P1, [UR27+0x32450], R3 ;  /* 0x03245003ff0075a7 */ /* 0x000722000802015b */
[----:B------:R-:W-:Y:S05]  /*1480*/  @!P0 BRA `(.L_x_9226) ;  /* 0x0000000000048947 */ /* 0x000fea0003800000 */
[----:B------:R-:W-:Y:S01]  /*1490*/  BPT.TRAP 0x1 ;  /* 0x000000040000795c */ /* 0x000fe20000300000 */
.L_x_9226:
[----:B----4-:R-:W-:Y:S05]  /*14a0*/  @P1 BRA `(.L_x_9227) ;  /* 0x0000000000081947 */ /* 0x010fea0003800000 */
[----:B------:R-:W4:Y:S02]  /*14b0*/  SYNCS.PHASECHK.TRANS64.TRYWAIT P1, [UR27+0x32450], R3 ;  /* 0x03245003ff0075a7 */ /* 0x000f24000802015b */
[----:B----4-:R-:W-:Y:S05]  /*14c0*/  @!P1 BRA `(.L_x_9228) ;  /* 0x000000c000989947 */ /* 0x010fea0003800000 */
.L_x_9227:
[----:B------:R-:W-:Y:S01]  /*14d0*/  UIADD3 UR51, UR51, 0x400, URZ ;  /* 0x0000040033337890 */ /* 0x000fe2000fffe03f */
[----:B------:R-:W-:Y:S01]  /*14e0*/  WARPGROUP.ARRIVE ;  /* 0x00000000000079c5 */ /* 0x000fe20000000000 */
[----:B------:R-:W-:-:S05]  /*14f0*/  ULOP3.LUT UR6, UR50, 0x10000, URZ, 0xfc, !UPT ;  /* 0x0001000032067892 */ /* 0x000fca000f8efc3f */
[----:B--2---:R-:W2:Y:S01]  /*1500*/  S2R R0, SR_TID.X ;  /* 0x0000000000007919 */ /* 0x004ea20000002100 */
[----:B------:R-:W-:Y:S01]  /*1510*/  USHF.R.U32.HI UR26, URZ, 0x4, UR51 ;  /* 0x000000043f1a7899 */ /* 0x000fe20008011633 */
[----:B------:R-:W-:Y:S01]  /*1520*/  UMOV UR21, 0x40000040 ;  /* 0x4000004000157882 */ /* 0x000fe20000000000 */
[----:B------:R-:W-:Y:S02]  /*1530*/  UMOV UR23, 0x40000040 ;  /* 0x4000004000177882 */ /* 0x000fe40000000000 */
[----:B------:R-:W-:Y:S01]  /*1540*/  ULOP3.LUT UR26, UR26, 0x3fff, URZ, 0xc0, !UPT ;  /* 0x00003fff1a1a7892 */ /* 0x000fe2000f8ec03f */
[----:B------:R-:W-:-:S03]  /*1550*/  UMOV UR20, UR6 ;  /* 0x0000000600147c82 */ /* 0x000fc60008000000 */
[----:B------:R-:W-:-:S04]  /*1560*/  ULOP3.LUT UR25, UR26, 0x10000, URZ, 0xfc, !UPT ;  /* 0x000100001a197892 */ /* 0x000fc8000f8efc3f */
[----:B------:R-:W-:-:S07]  /*1570*/  UIMAD UR7, UR37, 0xc00, UR25 ;  /* 0x00000c00250778a4 */ /* 0x000fce000f8e0219 */
[----:B------:R-:W-:Y:S02]  /*1580*/  UMOV UR22, UR7 ;  /* 0x0000000700167c82 */ /* 0x000fe40008000000 */
[----:B------:R-:W-:Y:S01]  /*1590*/  HGMMA.64x96x16.F32.BF16 R24, gdesc[UR20], R24, gsb0 ;  /* 0x01600000141879f0 */ /* 0x000fe20008001818 */
        /* <DEDUP_REMOVED lines=108> */
[----:B------:R2:W-:Y:S06]  /*1c60*/  BAR.ARV R0, 0x100 ;  /* 0x000400000000751d */ /* 0x0005ec0000002000 */
[----:B------:R-:W-:Y:S05]  /*1c70*/  @!P0 BRA `(.L_x_9229) ;  /* 0x0000000000048947 */ /* 0x000fea0003800000 */
[----:B------:R-:W-:Y:S01]  /*1c80*/  BPT.TRAP 0x1 ;  /* 0x000000040000795c */ /* 0x000fe20000300000 */
.L_x_9229:
        /* <DEDUP_REMOVED lines=8> */
[----:B------:R-:W4:Y:S01]  /*1d10*/  MUFU.TANH R24, R24 ;  /* 0x0000001800187308 */ /* 0x000f220000002400 */
        /* <DEDUP_REMOVED lines=8> */
[----:B0--3--:R-:W-:-:S02]  /*1da0*/  IMAD R3, R207, -0x2, R4 ;  /* 0xfffffffecf037824 */ /* 0x009fc400078e0204 */
[----:B------:R-:W-:Y:S01]  /*1db0*/  FMUL.FTZ R37, R37, UR7 ;  /* 0x0000000725257c20 */ /* 0x000fe20008410000 */
[----:B------:R-:W-:Y:S01]  /*1dc0*/  FMUL.FTZ R34, R34, UR7 ;  /* 0x0000000722227c20 */ /* 0x000fe20008410000 */
[----:B------:R-:W-:Y:S01]  /*1dd0*/  FMUL.FTZ R40, R40, UR7 ;  /* 0x0000000728287c20 */ /* 0x000fe20008410000 */
[----:B------:R-:W-:Y:S01]  /*1de0*/  FMUL.FTZ R35, R35, UR7 ;  /* 0x0000000723237c20 */ /* 0x000fe20008410000 */
[----:B------:R-:W-:Y:S01]  /*1df0*/  ISETP.GT.AND P2, PT, R3, RZ, PT ;  /* 0x000000ff0300720c */ /* 0x000fe20003f44270 */
[----:B------:R-:W-:Y:S01]  /*1e00*/  FMUL.FTZ R41, R41, UR7 ;  /* 0x0000000729297c20 */ /* 0x000fe20008410000 */
[----:B------:R-:W0:Y:S01]  /*1e10*/  MUFU.TANH R28, R28 ;  /* 0x0000001c001c7308 */ /* 0x000e220000002400 */
[C---:B------:R-:W-:Y:S01]  /*1e20*/  ISETP.GT.AND P1, PT, R3.reuse, 0x1, PT ;  /* 0x000000010300780c */ /* 0x040fe20003f24270 */
[----:B------:R-:W-:Y:S01]  /*1e30*/  FMUL.FTZ R38, R38, UR7 ;  /* 0x0000000726267c20 */ /* 0x000fe20008410000 */
[----:B------:R-:W-:Y:S01]  /*1e40*/  ISETP.GT.AND P6, PT, R3, 0x8, PT ;  /* 0x000000080300780c */ /* 0x000fe20003fc4270 */
[----:B------:R-:W-:Y:S01]  /*1e50*/  FMUL.FTZ R44, R44, UR7 ;  /* 0x000000072c2c7c20 */ /* 0x000fe20008410000 */
[----:B----4-:R-:W-:Y:S01]  /*1e60*/  FSEL R24, R24, -INF , P2 ;  /* 0xff80000018187808 */ /* 0x010fe20001000000 */
        /* <DEDUP_REMOVED lines=35> */
[----:B0-----:R-:W-:Y:S01]  /*20a0*/  FSEL R9, R26, -INF , P2 ;  /* 0xff8000001a097808 */ /* 0x001fe20001000000 */
[----:B------:R-:W-:Y:S01]  /*20b0*/  FMUL.FTZ R59, R59, UR7 ;  /* 0x000000073b3b7c20 */ /* 0x000fe20008410000 */
[----:B------:R-:W-:Y:S01]  /*20c0*/  ISETP.GT.AND P2, PT, R3, 0x18, PT ;  /* 0x000000180300780c */ /* 0x000fe20003f44270 */
[----:B------:R-:W-:Y:S01]  /*20d0*/  FMUL.FTZ R64, R64, UR7 ;  /* 0x0000000740407c20 */ /* 0x000fe20008410000 */
[----:B------:R-:W-:Y:S01]  /*20e0*/  FMUL.FTZ R62, R62, UR7 ;  /* 0x000000073e3e7c20 */ /* 0x000fe20008410000 */
[----:B------:R-:W-:Y:S01]  /*20f0*/  FMUL.FTZ R65, R65, UR7 ;  /* 0x0000000741417c20 */ /* 0x000fe20008410000 */
[----:B------:R-:W-:Y:S01]  /*2100*/  FMUL.FTZ R63, R63, UR7 ;  /* 0x000000073f3f7c20 */ /* 0x000fe20008410000 */
[----:B------:R-:W0:Y:S01]  /*2110*/  MUFU.TANH R30, R30 ;  /* 0x0000001e001e7308 */ /* 0x000e220000002400 */
[----:B---3--:R-:W-:Y:S01]  /*2120*/  FSEL R27, R27, -INF , P1 ;  /* 0xff8000001b1b7808 */ /* 0x008fe20000800000 */
[----:B------:R-:W-:Y:S01]  /*2130*/  FMUL.FTZ R68, R68, UR7 ;  /* 0x0000000744447c20 */ /* 0x000fe20008410000 */
[----:B------:R-:W-:Y:S01]  /*2140*/  ISETP.GT.AND P1, PT, R3, 0x19, PT ;  /* 0x000000190300780c */ /* 0x000fe20003f24270 */
        /* <DEDUP_REMOVED lines=8> */
[----:B------:R-:W-:Y:S01]  /*21d0*/  ULDC UR10, c[0x0][0xa80] ;  /* 0x0002a000000a7ab9 */ /* 0x000fe20000000800 */
[----:B------:R-:W-:Y:S01]  /*21e0*/  FMNMX.FTZ R5, R162, R5, !PT ;  /* 0x00000005a2057209 */ /* 0x000fe20007810000 */
[----:B------:R-:W-:-:S02]  /*21f0*/  UIADD3 UR6, UR27, 0x32440, URZ ;  /* 0x000324401b067890 */ /* 0x000fc4000fffe03f */
[----:B------:R-:W1:Y:S01]  /*2200*/  MUFU.TANH R31, R31 ;  /* 0x0000001f001f7308 */ /* 0x000e620000002400 */
[----:B0-----:R-:W-:Y:S01]  /*2210*/  FSEL R11, R30, -INF , P6 ;  /* 0xff8000001e0b7808 */ /* 0x001fe20003000000 */
[----:B------:R-:W-:Y:S01]  /*2220*/  UPRMT UR6, UR45, 0x654, UR6 ;  /* 0x000006542d067896 */ /* 0x000fe20008000006 */
[----:B------:R-:W-:Y:S01]  /*2230*/  ISETP.GT.AND P6, PT, R3, 0x20, PT ;  /* 0x000000200300780c */ /* 0x000fe20003fc4270 */
[----:B------:R-:W-:Y:S01]  /*2240*/  ULOP3.LUT UR26, UR26, 0x3000000, URZ, 0xfc, !UPT ;  /* 0x030000001a1a7892 */ /* 0x000fe2000f8efc3f */
[----:B------:R-:W-:Y:S01]  /*2250*/  FMNMX.FTZ R4, R11, R4, !PT ;  /* 0x000000040b047209 */ /* 0x000fe20007810000 */
[----:B------:R-:W-:Y:S02]  /*2260*/  UMOV UR7, 0x40000040 ;  /* 0x4000004000077882 */ /* 0x000fe40000000000 */
[----:B------:R-:W0:Y:S01]  /*2270*/  MUFU.TANH R37, R37 ;  /* 0x0000002500257308 */ /* 0x000e220000002400 */
[----:B---3--:R-:W-:Y:S01]  /*2280*/  FSEL R164, R36, -INF , P2 ;  /* 0xff80000024a47808 */ /* 0x008fe20001000000 */
[----:B------:R-:W-:Y:S01]  /*2290*/  UIMAD UR11, UR37, 0xc00, UR26 ;  /* 0x00000c00250b78a4 */ /* 0x000fe2000f8e021a */
[----:B------:R-:W-:Y:S02]  /*22a0*/  SYNCS.ARRIVE.TRANS64.RED.A1T0 RZ, [UR6], RZ ;  /* 0x000000ffffff79a7 */ /* 0x000fe40008100406 */
[----:B------:R-:W-:-:S03]  /*22b0*/  FMNMX.FTZ R5, R164, R5, !PT ;  /* 0x00000005a4057209 */ /* 0x000fc60007810000 */
[----:B------:R-:W3:Y:S01]  /*22c0*/  MUFU.TANH R34, R34 ;  /* 0x0000002200227308 */ /* 0x000ee20000002400 */
[----:B-1----:R-:W-:Y:S01]  /*22d0*/  FSEL R31, R31, -INF , P5 ;  /* 0xff8000001f1f7808 */ /* 0x002fe20002800000 */
[----:B------:R-:W-:Y:S01]  /*22e0*/  UMOV UR6, UR11 ;  /* 0x0000000b00067c82 */ /* 0x000fe20008000000 */
[----:B------:R-:W-:Y:S02]  /*22f0*/  ISETP.GT.AND P5, PT, R3, 0x21, PT ;  /* 0x000000210300780c */ /* 0x000fe40003fa4270 */
[----:B------:R-:W-:-:S03]  /*2300*/  FMNMX.FTZ R4, R31, R4, !PT ;  /* 0x000000041f047209 */ /* 0x000fc60007810000 */
[----:B------:R-:W1:Y:S01]  /*2310*/  MUFU.TANH R40, R40 ;  /* 0x0000002800287308 */ /* 0x000e620000002400 */
[----:B0-----:R-:W-:-:S04]  /*2320*/  FSEL R174, R37, -INF , P1 ;  /* 0xff80000025ae7808 */ /* 0x001fc80000800000 */
[----:B------:R-:W-:-:S03]  /*2330*/  FMNMX.FTZ R5, R174, R5, !PT ;  /* 0x00000005ae057209 */ /* 0x000fc60007810000 */
[----:B------:R-:W0:Y:S01]  /*2340*/  MUFU.TANH R35, R35 ;  /* 0x0000002300237308 */ /* 0x000e220000002400 */
[----:B---3--:R-:W-:Y:S02]  /*2350*/  FSEL R163, R34, -INF , P4 ;  /* 0xff80000022a37808 */ /* 0x008fe40002000000 */
[----:B------:R-:W-:Y:S02]  /*2360*/  ISETP.GT.AND P4, PT, R3, 0x28, PT ;  /* 0x000000280300780c */ /* 0x000fe40003f84270 */
[----:B------:R-:W-:-:S03]  /*2370*/  FMNMX.FTZ R4, R163, R4, !PT ;  /* 0x00000004a3047209 */ /* 0x000fc60007810000 */
[----:B------:R-:W3:Y:S01]  /*2380*/  MUFU.TANH R41, R41 ;  /* 0x0000002900297308 */ /* 0x000ee20000002400 */
[----:B-1----:R-:W-:-:S04]  /*2390*/  FSEL R176, R40, -INF , P6 ;  /* 0xff80000028b07808 */ /* 0x002fc80003000000 */
[----:B------:R-:W-:-:S03]  /*23a0*/  FMNMX.FTZ R5, R176, R5, !PT ;  /* 0x00000005b0057209 */ /* 0x000fc60007810000 */
[----:B------:R-:W1:Y:S01]  /*23b0*/  MUFU.TANH R38, R38 ;  /* 0x0000002600267308 */ /* 0x000e620000002400 */
[----:B0-----:R-:W-:Y:S02]  /*23c0*/  FSEL R173, R35, -INF , P3 ;  /* 0xff80000023ad7808 */ /* 0x001fe40001800000 */
[----:B------:R-:W-:Y:S02]  /*23d0*/  ISETP.GT.AND P3, PT, R3, 0x29, PT ;  /* 0x000000290300780c */ /* 0x000fe40003f64270 */
[----:B------:R-:W-:-:S03]  /*23e0*/  FMNMX.FTZ R4, R173, R4, !PT ;  /* 0x00000004ad047209 */ /* 0x000fc60007810000 */
[----:B------:R-:W0:Y:S01]  /*23f0*/  MUFU.TANH R44, R44 ;  /* 0x0000002c002c7308 */ /* 0x000e220000002400 */
[----:B---3--:R-:W-:-:S04]  /*2400*/  FSEL R178, R41, -INF , P5 ;  /* 0xff80000029b27808 */ /* 0x008fc80002800000 */
[----:B------:R-:W-:-:S03]  /*2410*/  FMNMX.FTZ R5, R178, R5, !PT ;  /* 0x00000005b2057209 */ /* 0x000fc60007810000 */
[----:B------:R-:W3:Y:S01]  /*2420*/  MUFU.TANH R39, R39 ;  /* 0x0000002700277308 */ /* 0x000ee20000002400 */
[----:B-1----:R-:W-:Y:S02]  /*2430*/  FSEL R183, R38, -INF , P2 ;  /* 0xff80000026b77808 */ /* 0x002fe40001000000 */
        /* <DEDUP_REMOVED lines=73> */
[----:B-1----:R-:W-:-:S07]  /*28d0*/  FSEL R13, R13, -INF , P6 ;  /* 0xff8000000d0d7808 */ /* 0x002fce0003000000 */
[----:B------:R-:W1:Y:S01]  /*28e0*/  MUFU.TANH R62, R62 ;  /* 0x0000003e003e7308 */ /* 0x000e620000002400 */
[----:B0-----:R-:W-:Y:S02]  /*28f0*/  FSEL R167, R59, -INF , P3 ;  /* 0xff8000003ba77808 */ /* 0x001fe40001800000 */
[----:B------:R-:W-:Y:S02]  /*2900*/  ISETP.GT.AND P3, PT, R3, 0x59, PT ;  /* 0x000000590300780c */ /* 0x000fe40003f64270 */
[----:B------:R-:W-:Y:S02]  /*2910*/  FMNMX.FTZ R3, R13, R10, !PT ;  /* 0x0000000a0d037209 */ /* 0x000fe40007810000 */
[----:B------:R-:W-:Y:S01]  /*2920*/  FMNMX.FTZ R4, R167, R4, !PT ;  /* 0x00000004a7047209 */ /* 0x000fe20007810000 */
[----:B------:R-:W0:Y:S01]  /*2930*/  MUFU.TANH R15, R68 ;  /* 0x00000044000f7308 */ /* 0x000e220000002400 */
[----:B---3--:R-:W-:-:S04]  /*2940*/  FSEL R14, R14, -INF , P5 ;  /* 0xff8000000e0e7808 */ /* 0x008fc80002800000 */
[----:B------:R-:W-:-:S03]  /*2950*/  FMNMX.FTZ R10, R14, R3, !PT ;  /* 0x000000030e0a7209 */ /* 0x000fc60007810000 */
[----:B------:R-:W3:Y:S01]  /*2960*/  MUFU.TANH R63, R63 ;  /* 0x0000003f003f7308 */ /* 0x000ee20000002400 */
[----:B-1----:R-:W-:-:S04]  /*2970*/  FSEL R169, R62, -INF , P2 ;  /* 0xff8000003ea97808 */ /* 0x002fc80001000000 */
[----:B------:R-:W-:-:S03]  /*2980*/  FMNMX.FTZ R4, R169, R4, !PT ;  /* 0x00000004a9047209 */ /* 0x000fc60007810000 */
[----:B------:R-:W1:Y:S01]  /*2990*/  MUFU.TANH R20, R69 ;  /* 0x0000004500147308 */ /* 0x000e620000002400 */
[----:B0-----:R-:W-:-:S04]  /*29a0*/  FSEL R15, R15, -INF , P4 ;  /* 0xff8000000f0f7808 */ /* 0x001fc80002000000 */
[----:B------:R-:W-:-:S03]  /*29b0*/  FMNMX.FTZ R3, R15, R10, !PT ;  /* 0x0000000a0f037209 */ /* 0x000fc60007810000 */
[----:B------:R-:W0:Y:S01]  /*29c0*/  MUFU.TANH R21, R66 ;  /* 0x0000004200157308 */ /* 0x000e220000002400 */
[----:B---3--:R-:W-:-:S04]  /*29d0*/  FSEL R171, R63, -INF , P1 ;  /* 0xff8000003fab7808 */ /* 0x008fc80000800000 */
[----:B------:R-:W-:-:S03]  /*29e0*/  FMNMX.FTZ R4, R171, R4, !PT ;  /* 0x00000004ab047209 */ /* 0x000fc60007810000 */
[----:B------:R-:W3:Y:S01]  /*29f0*/  MUFU.TANH R22, R67 ;  /* 0x0000004300167308 */ /* 0x000ee20000002400 */
[----:B-1----:R-:W-:-:S04]  /*2a00*/  FSEL R20, R20, -INF , P3 ;  /* 0xff80000014147808 */ /* 0x002fc80001800000 */
[----:B------:R-:W-:-:S03]  /*2a10*/  FMNMX.FTZ R5, R20, R3, !PT ;  /* 0x0000000314057209 */ /* 0x000fc60007810000 */
[----:B------:R-:W1:Y:S01]  /*2a20*/  MUFU.TANH R23, R70 ;  /* 0x0000004600177308 */ /* 0x000e620000002400 */
[----:B0-----:R-:W-:Y:S01]  /*2a30*/  FSEL R21, R21, -INF , P6 ;  /* 0xff80000015157808 */ /* 0x001fe20003000000 */
[----:B------:R-:W0:Y:S03]  /*2a40*/  SHFL.BFLY PT, R10, R5, 0x2, 0x1f ;  /* 0x0c401f00050a7f89 */ /* 0x000e2600000e0000 */
[----:B------:R-:W-:-:S03]  /*2a50*/  FMNMX.FTZ R3, R21, R4, !PT ;  /* 0x0000000415037209 */ /* 0x000fc60007810000 */
[----:B------:R-:W4:Y:S01]  /*2a60*/  MUFU.TANH R71, R71 ;  /* 0x0000004700477308 */ /* 0x000f220000002400 */
[----:B---3--:R-:W-:-:S04]  /*2a70*/  FSEL R22, R22, -INF , P5 ;  /* 0xff80000016167808 */ /* 0x008fc80002800000 */
[----:B------:R-:W-:Y:S02]  /*2a80*/  FMNMX.FTZ R4, R22, R3, !PT ;  /* 0x0000000316047209 */ /* 0x000fe40007810000 */
[----:B-1----:R-:W-:-:S04]  /*2a90*/  FSEL R23, R23, -INF , P4 ;  /* 0xff80000017177808 */ /* 0x002fc80002000000 */
[----:B------:R-:W-:Y:S02]  /*2aa0*/  FMNMX.FTZ R3, R23, R4, !PT ;  /* 0x0000000417037209 */ /* 0x000fe40007810000 */
[----:B----4-:R-:W-:Y:S02]  /*2ab0*/  FSEL R156, R71, -INF , P3 ;  /* 0xff800000479c7808 */ /* 0x010fe40001800000 */
[----:B0-----:R-:W-:Y:S02]  /*2ac0*/  FMNMX.FTZ R10, R5, R10, !PT ;  /* 0x0000000a050a7209 */ /* 0x001fe40007810000 */
[----:B------:R-:W-:-:S03]  /*2ad0*/  FMNMX.FTZ R3, R156, R3, !PT ;  /* 0x000000039c037209 */ /* 0x000fc60007810000 */
[----:B------:R-:W0:Y:S04]  /*2ae0*/  SHFL.BFLY PT, R7, R10, 0x1, 0x1f ;  /* 0x0c201f000a077f89 */ /* 0x000e2800000e0000 */
[----:B------:R-:W1:Y:S01]  /*2af0*/  SHFL.BFLY PT, R4, R3, 0x2, 0x1f ;  /* 0x0c401f0003047f89 */ /* 0x000e6200000e0000 */
[----:B0-----:R-:W-:Y:S02]  /*2b00*/  FMNMX.FTZ R5, R10, R7, !PT ;  /* 0x000000070a057209 */ /* 0x001fe40007810000 */
[----:B-1----:R-:W-:-:S03]  /*2b10*/  FMNMX.FTZ R12, R3, R4, !PT ;  /* 0x00000004030c7209 */ /* 0x002fc60007810000 */
[C---:B------:R-:W-:Y:S01]  /*2b20*/  FMUL.FTZ R157, R5.reuse, UR10 ;  /* 0x0000000a059d7c20 */ /* 0x040fe20008410000 */
[----:B------:R0:W-:Y:S01]  /*2b30*/  BAR.SYNC.DEFER_BLOCKING R161, 0x100 ;  /* 0x000400a10000751d */ /* 0x0001e20000010000 */
[----:B------:R-:W-:-:S04]  /*2b40*/  FSETP.NEU.FTZ.AND P1, PT, R5, -INF , PT ;  /* 0xff8000000500780b */ /* 0x000fc80003f3d000 */
[----:B------:R-:W-:Y:S01]  /*2b50*/  FSEL R157, R157, RZ, P1 ;  /* 0x000000ff9d9d7208 */ /* 0x000fe20000800000 */
[----:B------:R-:W1:Y:S04]  /*2b60*/  SHFL.BFLY PT, R25, R12, 0x1, 0x1f ;  /* 0x0c201f000c197f89 */ /* 0x000e6800000e0000 */
[--C-:B------:R-:W-:Y:S01]  /*2b70*/  FFMA.FTZ R6, R6, UR10, -R157.reuse ;  /* 0x0000000a06067c23 */ /* 0x100fe2000801089d */
[--C-:B------:R-:W-:Y:S01]  /*2b80*/  FFMA.FTZ R7, R28, UR10, -R157.reuse ;  /* 0x0000000a1c077c23 */ /* 0x100fe2000801089d */
[--C-:B------:R-:W-:Y:S01]  /*2b90*/  FFMA.FTZ R8, R8, UR10, -R157.reuse ;  /* 0x0000000a08087c23 */ /* 0x100fe2000801089d */
[--C-:B------:R-:W-:Y:S01]  /*2ba0*/  FFMA.FTZ R24, R24, UR10, -R157.reuse ;  /* 0x0000000a18187c23 */ /* 0x100fe2000801089d */
[--C-:B------:R-:W-:Y:S01]  /*2bb0*/  FFMA.FTZ R159, R160, UR10, -R157.reuse ;  /* 0x0000000aa09f7c23 */ /* 0x100fe2000801089d */
[--C-:B------:R-:W-:Y:S01]  /*2bc0*/  FFMA.FTZ R160, R162, UR10, -R157.reuse ;  /* 0x0000000aa2a07c23 */ /* 0x100fe2000801089d */
[----:B------:R-:W-:Y:S01]  /*2bd0*/  MUFU.EX2 R6, R6 ;  /* 0x0000000600067308 */ /* 0x000fe20000000800 */
[--C-:B0-----:R-:W-:Y:S01]  /*2be0*/  FFMA.FTZ R161, R164, UR10, -R157.reuse ;  /* 0x0000000aa4a17c23 */ /* 0x101fe2000801089d */
[--C-:B------:R-:W-:Y:S01]  /*2bf0*/  FFMA.FTZ R162, R174, UR10, -R157.reuse ;  /* 0x0000000aaea27c23 */ /* 0x100fe2000801089d */
        /* <DEDUP_REMOVED lines=8> */
[----:B-1----:R-:W-:-:S05]  /*2c80*/  FMNMX.FTZ R4, R12, R25, !PT ;  /* 0x000000190c047209 */ /* 0x002fca0007810000 */
[----:B------:R-:W-:Y:S01]  /*2c90*/  MUFU.EX2 R7, R7 ;  /* 0x0000000700077308 */ /* 0x000fe20000000800 */
[C---:B------:R-:W-:Y:S01]  /*2ca0*/  FSETP.NEU.FTZ.AND P1, PT, R4.reuse, -INF , PT ;  /* 0xff8000000400780b */ /* 0x040fe20003f3d000 */
[----:B------:R-:W-:-:S06]  /*2cb0*/  FMUL.FTZ R158, R4, UR10 ;  /* 0x0000000a049e7c20 */ /* 0x000fcc0008410000 */
[----:B------:R-:W1:Y:S01]  /*2cc0*/  MUFU.EX2 R8, R8 ;  /* 0x0000000800087308 */ /* 0x000e620000000800 */
[----:B------:R-:W-:Y:S02]  /*2cd0*/  FSEL R158, R158, RZ, P1 ;  /* 0x000000ff9e9e7208 */ /* 0x000fe40000800000 */
[----:B0-----:R-:W-:Y:S01]  /*2ce0*/  F2FP.BF16.F32.PACK_AB R152, R6, R3 ;  /* 0x000000030698723e */ /* 0x001fe200000010ff */
[----:B------:R-:W-:Y:S02]  /*2cf0*/  FADD.FTZ R6, R3, R6 ;  /* 0x0000000603067221 */ /* 0x000fe40000010000 */
        /* <DEDUP_REMOVED lines=11> */
[----:B-1----:R-:W-:Y:S01]  /*2db0*/  F2FP.BF16.F32.PACK_AB R154, R8, R7 ;  /* 0x00000007089a723e */ /* 0x002fe200000010ff */
        /* <DEDUP_REMOVED lines=16> */
[----:B------:R-:W-:Y:S01]  /*2ec0*/  FFMA.FTZ R179, R172, UR10, -R157 ;  /* 0x0000000aacb37c23 */ /* 0x000fe2000801089d */
[--C-:B------:R-:W-:Y:S01]  /*2ed0*/  FFMA.FTZ R170, R167, UR10, -R158.reuse ;  /* 0x0000000aa7aa7c23 */ /* 0x100fe2000801089e */
[----:B------:R-:W1:Y:S01]  /*2ee0*/  MUFU.EX2 R12, R12 ;  /* 0x0000000c000c7308 */ /* 0x000e620000000800 */
[----:B0-----:R-:W-:Y:S01]  /*2ef0*/  F2FP.BF16.F32.PACK_AB R153, R10, R9 ;  /* 0x000000090a99723e */ /* 0x001fe200000010ff */
[--C-:B------:R-:W-:Y:S01]  /*2f00*/  FFMA.FTZ R165, R165, UR10, -R158.reuse ;  /* 0x0000000aa5a57c23 */ /* 0x100fe2000801089e */
[--C-:B------:R-:W-:Y:S01]  /*2f10*/  FFMA.FTZ R167, R169, UR10, -R158.reuse ;  /* 0x0000000aa9a77c23 */ /* 0x100fe2000801089e */
[--C-:B------:R-:W-:Y:S01]  /*2f20*/  FFMA.FTZ R172, R171, UR10, -R158.reuse ;  /* 0x0000000aabac7c23 */ /* 0x100fe2000801089e */
[--C-:B------:R-:W-:Y:S01]  /*2f30*/  FFMA.FTZ R21, R21, UR10, -R158.reuse ;  /* 0x0000000a15157c23 */ /* 0x100fe2000801089e */
[--C-:B------:R-:W-:Y:S01]  /*2f40*/  FFMA.FTZ R22, R22, UR10, -R158.reuse ;  /* 0x0000000a16167c23 */ /* 0x100fe2000801089e */
[--C-:B------:R-:W-:Y:S01]  /*2f50*/  FFMA.FTZ R23, R23, UR10, -R158.reuse ;  /* 0x0000000a17177c23 */ /* 0x100fe2000801089e */
[----:B------:R-:W-:Y:S01]  /*2f60*/  MUFU.EX2 R159, R159 ;  /* 0x0000009f009f7308 */ /* 0x000fe20000000800 */
[----:B------:R-:W-:Y:S01]  /*2f70*/  FFMA.FTZ R156, R156, UR10, -R158 ;  /* 0x0000000a9c9c7c23 */ /* 0x000fe2000801089e */
[----:B------:R-:W-:Y:S01]  /*2f80*/  FADD.FTZ R10, R9, R10 ;  /* 0x0000000a090a7221 */ /* 0x000fe20000010000 */
[----:B------:R-:W-:-:S04]  /*2f90*/  FADD.FTZ R7, R7, R6 ;  /* 0x0000000607077221 */ /* 0x000fc80000010000 */
[----:B------:R-:W-:Y:S01]  /*2fa0*/  FADD.FTZ R8, R8, R7 ;  /* 0x0000000708087221 */ /* 0x000fe20000010000 */
[----:B------:R-:W0:Y:S01]  /*2fb0*/  MUFU.EX2 R160, R160 ;  /* 0x000000a000a07308 */ /* 0x000e220000000800 */
[----:B-1----:R-:W-:Y:S01]  /*2fc0*/  F2FP.BF16.F32.PACK_AB R155, R12, R11 ;  /* 0x0000000b0c9b723e */ /* 0x002fe200000010ff */
[----:B------:R-:W-:-:S03]  /*2fd0*/  FADD.FTZ R11, R11, R10 ;  /* 0x0000000a0b0b7221 */ /* 0x000fc60000010000 */
[----:B------:R-:W-:Y:S01]  /*2fe0*/  WARPGROUP.ARRIVE ;  /* 0x00000000000079c5 */ /* 0x000fe20000000000 */
[----:B------:R-:W-:Y:S02]  /*2ff0*/  FADD.FTZ R12, R12, R11 ;  /* 0x0000000b0c0c7221 */ /* 0x000fe40000010000 */
[----:B------:R-:W-:Y:S03]  /*3000*/  MUFU.EX2 R161, R161 ;  /* 0x000000a100a17308 */ /* 0x000fe60000000800 */
[----:B------:R-:W-:Y:S01]  /*3010*/  HGMMA.64x256x16.F32.BF16 R24, R152, gdesc[UR4].tnspB, RZ, !UPT, gsb0 ;  /* 0x43e0000498187df0 */ /* 0x000fe2000c0018ff */
[----:B------:R-:W-:Y:S01]  /*3020*/  UIADD3 UR6, UR11, 0x80, URZ ;  /* 0x000000800b067890 */ /* 0x000fe2000fffe03f */
[----:B------:R-:W-:-:S03]  /*3030*/  UMOV UR7, 0x40000040 ;  /* 0x4000004000077882 */ /* 0x000fc60000000000 */
[----:B------:R-:W-:Y:S08]  /*3040*/  MUFU.EX2 R162, R162 ;  /* 0x000000a200a27308 */ /* 0x000ff00000000800 */
[----:B------:R-:W-:Y:S08]  /*3050*/  MUFU.EX2 R163, R163 ;  /* 0x000000a300a37308 */ /* 0x000ff00000000800 */
[----:B------:R-:W1:Y:S08]  /*3060*/  MUFU.EX2 R164, R164 ;  /* 0x000000a400a47308 */ /* 0x000e700000000800 */
[----:B------:R-:W-:Y:S08]  /*3070*/  MUFU.EX2 R173, R173 ;  /* 0x000000ad00ad7308 */ /* 0x000ff00000000800 */
[----:B------:R-:W3:Y:S08]  /*3080*/  MUFU.EX2 R174, R174 ;  /* 0x000000ae00ae7308 */ /* 0x000ef00000000800 */
[----:B------:R-:W-:Y:S08]  /*3090*/  MUFU.EX2 R176, R176 ;  /* 0x000000b000b07308 */ /* 0x000ff00000000800 */
[----:B------:R-:W4:Y:S08]  /*30a0*/  MUFU.EX2 R183, R183 ;  /* 0x000000b700b77308 */ /* 0x000f300000000800 */
[----:B------:R-:W-:Y:S08]  /*30b0*/  MUFU.EX2 R178, R178 ;  /* 0x000000b200b27308 */ /* 0x000ff00000000800 */
[----:B------:R-:W-:Y:S08]  /*30c0*/  MUFU.EX2 R185, R185 ;  /* 0x000000b900b97308 */ /* 0x000ff00000000800 */
[----:B------:R-:W-:Y:S08]  /*30d0*/  MUFU.EX2 R180, R180 ;  /* 0x000000b400b47308 */ /* 0x000ff00000000800 */
[----:B------:R-:W5:Y:S08]  /*30e0*/  MUFU.EX2 R187, R187 ;  /* 0x000000bb00bb7308 */ /* 0x000f700000000800 */
[----:B------:R-:W-:Y:S08]  /*30f0*/  MUFU.EX2 R182, R182 ;  /* 0x000000b600b67308 */ /* 0x000ff00000000800 */
[----:B------:R-:W2:Y:S08]  /*3100*/  MUFU.EX2 R189, R189 ;  /* 0x000000bd00bd7308 */ /* 0x000eb00000000800 */
[----:B------:R-:W-:Y:S08]  /*3110*/  MUFU.EX2 R184, R184 ;  /* 0x000000b800b87308 */ /* 0x000ff00000000800 */
[----:B------:R-:W2:Y:S08]  /*3120*/  MUFU.EX2 R191, R191 ;  /* 0x000000bf00bf7308 */ /* 0x000eb00000000800 */
[----:B------:R-:W-:Y:S08]  /*3130*/  MUFU.EX2 R186, R186 ;  /* 0x000000ba00ba7308 */ /* 0x000ff00000000800 */
[----:B------:R-:W-:Y:S08]  /*3140*/  MUFU.EX2 R193, R193 ;  /* 0x000000c100c17308 */ /* 0x000ff00000000800 */
[----:B------:R-:W-:Y:S08]  /*3150*/  MUFU.EX2 R181, R181 ;  /* 0x000000b500b57308 */ /* 0x000ff00000000800 */
[----:B------:R-:W2:Y:S08]  /*3160*/  MUFU.EX2 R188, R188 ;  /* 0x000000bc00bc7308 */ /* 0x000eb00000000800 */
        /* <DEDUP_REMOVED lines=14> */
[----:B------:R-:W-:Y:S01]  /*3250*/  MUFU.EX2 R21, R21 ;  /* 0x0000001500157308 */ /* 0x000fe20000000800 */
[----:B------:R-:W-:-:S02]  /*3260*/  WARPGROUP.DEPBAR.LE gsb0, 0x0 ;  /* 0x00008000000079c5 */ /* 0x000fc40000010000 */
[----:B0-----:R-:W-:Y:S01]  /*3270*/  F2FP.BF16.F32.PACK_AB R152, R160, R159 ;  /* 0x0000009fa098723e */ /* 0x001fe200000010ff */
[----:B------:R-:W-:Y:S01]  /*3280*/  FADD.FTZ R159, R159, R8 ;  /* 0x000000089f9f7221 */ /* 0x000fe20000010000 */
[----:B-1----:R-:W-:Y:S01]  /*3290*/  F2FP.BF16.F32.PACK_AB R153, R164, R163 ;  /* 0x000000a3a499723e */ /* 0x002fe200000010ff */
[----:B------:R-:W-:Y:S01]  /*32a0*/  FADD.FTZ R163, R163, R12 ;  /* 0x0000000ca3a37221 */ /* 0x000fe20000010000 */
[----:B------:R-:W-:Y:S01]  /*32b0*/  F2FP.BF16.F32.PACK_AB R154, R162, R161 ;  /* 0x000000a1a29a723e */ /* 0x000fe200000010ff */
[----:B------:R-:W0:Y:S01]  /*32c0*/  MUFU.EX2 R22, R22 ;  /* 0x0000001600167308 */ /* 0x000e220000000800 */
[----:B---3--:R-:W-:Y:S01]  /*32d0*/  F2FP.BF16.F32.PACK_AB R155, R174, R173 ;  /* 0x000000adae9b723e */ /* 0x008fe200000010ff */
[----:B------:R-:W-:Y:S01]  /*32e0*/  FADD.FTZ R160, R160, R159 ;  /* 0x0000009fa0a07221 */ /* 0x000fe20000010000 */
[----:B------:R-:W-:Y:S02]  /*32f0*/  FADD.FTZ R164, R164, R163 ;  /* 0x000000a3a4a47221 */ /* 0x000fe40000010000 */
[----:B------:R-:W-:Y:S01]  /*3300*/  WARPGROUP.ARRIVE ;  /* 0x00000000000079c5 */ /* 0x000fe20000000000 */
[----:B------:R-:W-:Y:S01]  /*3310*/  FADD.FTZ R161, R161, R160 ;  /* 0x000000a0a1a17221 */ /* 0x000fe20000010000 */
[----:B------:R-:W-:Y:S01]  /*3320*/  FADD.FTZ R173, R173, R164 ;  /* 0x000000a4adad7221 */ /* 0x000fe20000010000 */
[----:B------:R-:W-:Y:S02]  /*3330*/  MUFU.EX2 R23, R23 ;  /* 0x0000001700177308 */ /* 0x000fe40000000800 */
[----:B------:R-:W-:Y:S01]  /*3340*/  FADD.FTZ R161, R162, R161 ;  /* 0x000000a1a2a17221 */ /* 0x000fe20000010000 */
[----:B------:R-:W-:Y:S01]  /*3350*/  HGMMA.64x256x16.F32.BF16 R24, R152, gdesc[UR4].tnspB, R24, gsb0 ;  /* 0x43e0000498187df0 */ /* 0x000fe20008001818 */
[----:B------:R-:W-:Y:S01]  /*3360*/  UIADD3 UR6, UR11, 0x100, URZ ;  /* 0x000001000b067890 */ /* 0x000fe2000fffe03f */
[----:B------:R-:W-:Y:S01]  /*3370*/  FADD.FTZ R173, R174, R173 ;  /* 0x000000adaead7221 */ /* 0x000fe20000010000 */
[----:B------:R-:W-:-:S02]  /*3380*/  UMOV UR7, 0x40000040 ;  /* 0x4000004000077882 */ /* 0x000fc40000000000 */
[----:B------:R-:W1:Y:S01]  /*3390*/  MUFU.EX2 R156, R156 ;  /* 0x0000009c009c7308 */ /* 0x000e620000000800 */
[----:B------:R-:W-:Y:S02]  /*33a0*/  WARPGROUP.DEPBAR.LE gsb0, 0x0 ;  /* 0x00008000000079c5 */ /* 0x000fe40000010000 */
[----:B----4-:R-:W-:Y:S01]  /*33b0*/  F2FP.BF16.F32.PACK_AB R152, R183, R176 ;  /* 0x000000b0b798723e */ /* 0x010fe200000010ff */
[----:B------:R-:W-:Y:S01]  /*33c0*/  FADD.FTZ R176, R176, R161 ;  /* 0x000000a1b0b07221 */ /* 0x000fe20000010000 */
[----:B-----5:R-:W-:Y:S01]  /*33d0*/  F2FP.BF16.F32.PACK_AB R153, R187, R180 ;  /* 0x000000b4bb99723e */ /* 0x020fe200000010ff */
[----:B------:R-:W-:Y:S01]  /*33e0*/  FADD.FTZ R180, R180, R173 ;  /* 0x000000adb4b47221 */ /* 0x000fe20000010000 */
[----:B------:R-:W-:Y:S01]  /*33f0*/  F2FP.BF16.F32.PACK_AB R154, R185, R178 ;  /* 0x000000b2b99a723e */ /* 0x000fe200000010ff */
[----:B------:R-:W-:Y:S01]  /*3400*/  FADD.FTZ R183, R183, R176 ;  /* 0x000000b0b7b77221 */ /* 0x000fe20000010000 */
[----:B--2---:R-:W-:Y:S01]  /*3410*/  F2FP.BF16.F32.PACK_AB R155, R189, R182 ;  /* 0x000000b6bd9b723e */ /* 0x004fe200000010ff */
[----:B------:R-:W-:-:S02]  /*3420*/  FADD.FTZ R187, R187, R180 ;  /* 0x000000b4bbbb7221 */ /* 0x000fc40000010000 */
[----:B------:R-:W-:Y:S01]  /*3430*/  FADD.FTZ R178, R178, R183 ;  /* 0x000000b7b2b27221 */ /* 0x000fe20000010000 */
[----:B------:R-:W-:Y:S01]  /*3440*/  WARPGROUP.ARRIVE ;  /* 0x00000000000079c5 */ /* 0x000fe20000000000 */
[----:B------:R-:W-:Y:S02]  /*3450*/  FADD.FTZ R182, R182, R187 ;  /* 0x000000bbb6b67221 */ /* 0x000fe40000010000 */
[----:B------:R-:W-:Y:S02]  /*3460*/  FADD.FTZ R185, R185, R178 ;  /* 0x000000b2b9b97221 */ /* 0x000fe40000010000 */
[----:B------:R-:W-:-:S05]  /*3470*/  FADD.FTZ R182, R189, R182 ;  /* 0x000000b6bdb67221 */ /* 0x000fca0000010000 */
[----:B------:R-:W-:Y:S01]  /*3480*/  HGMMA.64x256x16.F32.BF16 R24, R152, gdesc[UR4].tnspB, R24, gsb0 ;  /* 0x43e0000498187df0 */ /* 0x000fe20008001818 */
[----:B------:R-:W-:Y:S01]  /*3490*/  UIADD3 UR6, UR11, 0x180, URZ ;  /* 0x000001800b067890 */ /* 0x000fe2000fffe03f */
[----:B------:R-:W-:Y:S01]  /*34a0*/  UMOV UR7, 0x40000040 ;  /* 0x4000004000077882 */ /* 0x000fe20000000000 */
[----:B------:R-:W-:Y:S02]  /*34b0*/  WARPGROUP.DEPBAR.LE gsb0, 0x0 ;  /* 0x00008000000079c5 */ /* 0x000fe40000010000 */
[----:B------:R-:W-:Y:S01]  /*34c0*/  F2FP.BF16.F32.PACK_AB R152, R191, R184 ;  /* 0x000000b8bf98723e */ /* 0x000fe200000010ff */
[----:B------:R-:W-:Y:S01]  /*34d0*/  FADD.FTZ R184, R184, R185 ;  /* 0x000000b9b8b87221 */ /* 0x000fe20000010000 */
[----:B------:R-:W-:Y:S01]  /*34e0*/  F2FP.BF16.F32.PACK_AB R153, R188, R181 ;  /* 0x000000b5bc99723e */ /* 0x000fe200000010ff */
[----:B------:R-:W-:Y:S01]  /*34f0*/  FADD.FTZ R181, R181, R182 ;  /* 0x000000b6b5b57221 */ /* 0x000fe20000010000 */
[----:B------:R-:W-:Y:S01]  /*3500*/  F2FP.BF16.F32.PACK_AB R154, R193, R186 ;  /* 0x000000bac19a723e */ /* 0x000fe200000010ff */
[----:B------:R-:W-:Y:S01]  /*3510*/  FADD.FTZ R191, R191, R184 ;  /* 0x000000b8bfbf7221 */ /* 0x000fe20000010000 */
[----:B------:R-:W-:Y:S01]  /*3520*/  F2FP.BF16.F32.PACK_AB R155, R190, R175 ;  /* 0x000000afbe9b723e */ /* 0x000fe200000010ff */
[----:B------:R-:W-:-:S02]  /*3530*/  FADD.FTZ R188, R188, R181 ;  /* 0x000000b5bcbc7221 */ /* 0x000fc40000010000 */
[----:B------:R-:W-:Y:S01]  /*3540*/  FADD.FTZ R186, R186, R191 ;  /* 0x000000bfbaba7221 */ /* 0x000fe20000010000 */
[----:B------:R-:W-:Y:S01]  /*3550*/  WARPGROUP.ARRIVE ;  /* 0x00000000000079c5 */ /* 0x000fe20000000000 */
[----:B------:R-:W-:Y:S02]  /*3560*/  FADD.FTZ R175, R175, R188 ;  /* 0x000000bcafaf7221 */ /* 0x000fe40000010000 */
[----:B------:R-:W-:Y:S02]  /*3570*/  FADD.FTZ R193, R193, R186 ;  /* 0x000000bac1c17221 */ /* 0x000fe40000010000 */
[----:B------:R-:W-:-:S08]  /*3580*/  FADD.FTZ R190, R190, R175 ;  /* 0x000000afbebe7221 */ /* 0x000fd00000010000 */
        /* <DEDUP_REMOVED lines=23> */
[----:B0-----:R-:W-:Y:S01]  /*3700*/  F2FP.BF16.F32.PACK_AB R153, R22, R21 ;  /* 0x000000151699723e */ /* 0x001fe200000010ff */
[----:B------:R-:W-:Y:S01]  /*3710*/  FADD.FTZ R21, R21, R172 ;  /* 0x000000ac15157221 */ /* 0x000fe20000010000 */
[----:B------:R-:W-:Y:S01]  /*3720*/  F2FP.BF16.F32.PACK_AB R154, R20, R15 ;  /* 0x0000000f149a723e */ /* 0x000fe200000010ff */
[----:B------:R-:W-:Y:S01]  /*3730*/  FADD.FTZ R14, R14, R13 ;  /* 0x0000000d0e0e7221 */ /* 0x000fe20000010000 */
[----:B-1----:R-:W-:Y:S01]  /*3740*/  F2FP.BF16.F32.PACK_AB R155, R156, R23 ;  /* 0x000000179c9b723e */ /* 0x002fe200000010ff */
[----:B------:R-:W-:-:S02]  /*3750*/  FADD.FTZ R22, R22, R21 ;  /* 0x0000001516167221 */ /* 0x000fc40000010000 */
[----:B------:R-:W-:Y:S01]  /*3760*/  FADD.FTZ R3, R15, R14 ;  /* 0x0000000e0f037221 */ /* 0x000fe20000010000 */
[----:B------:R-:W-:Y:S01]  /*3770*/  WARPGROUP.ARRIVE ;  /* 0x00000000000079c5 */ /* 0x000fe20000000000 */
[----:B------:R-:W-:Y:S02]  /*3780*/  FADD.FTZ R23, R23, R22 ;  /* 0x0000001617177221 */ /* 0x000fe40000010000 */
[----:B------:R-:W-:Y:S02]  /*3790*/  FADD.FTZ R3, R20, R3 ;  /* 0x0000000314037221 */ /* 0x000fe40000010000 */
[----:B------:R-:W-:-:S08]  /*37a0*/  FADD.FTZ R6, R156, R23 ;  /* 0x000000179c067221 */ /* 0x000fd00000010000 */
[----:B------:R-:W-:Y:S03]  /*37b0*/  HGMMA.64x256x16.F32.BF16 R24, R152, gdesc[UR4].tnspB, R24, gsb0 ;  /* 0x43e0000498187df0 */ /* 0x000fe60008001818 */
[----:B------:R-:W-:Y:S02]  /*37c0*/  WARPGROUP.DEPBAR.LE gsb0, 0x0 ;  /* 0x00008000000079c5 */ /* 0x000fe40000010000 */
[----:B------:R-:W-:Y:S05]  /*37d0*/  @!P0 BRA `(.L_x_9230) ;  /* 0x0000000000048947 */ /* 0x000fea0003800000 */
[----:B------:R-:W-:Y:S01]  /*37e0*/  BPT.TRAP 0x1 ;  /* 0x000000040000795c */ /* 0x000fe20000300000 */
.L_x_9230:
[----:B------:R-:W-:Y:S02]  /*37f0*/  UISETP.GE.AND UP0, UPT, UR47, 0x61, UPT ;  /* 0x000000612f00788c */ /* 0x000fe4000bf06270 */
[----:B------:R-:W-:-:S04]  /*3800*/  UIADD3 UR27, UR27, 0x32460, URZ ;  /* 0x000324601b1b7890 */ /* 0x000fc8000fffe03f */
[----:B------:R-:W-:Y:S01]  /*3810*/  PLOP3.LUT P1, PT, PT, PT, UP0, 0x80, 0x0 ;  /* 0x000000000000781c */ /* 0x000fe20003f2f008 */
[----:B------:R-:W-:-:S09]  /*3820*/  UPRMT UR27, UR45, 0x654, UR27 ;  /* 0x000006542d1b7896 */ /* 0x000fd2000800001b */
[----:B------:R-:W-:Y:S03]  /*3830*/  SYNCS.ARRIVE.TRANS64.RED.A1T0 RZ, [UR27], RZ ;  /* 0x000000ffffff79a7 */ /* 0x000fe6000810041b */
[----:B------:R-:W-:Y:S05]  /*3840*/  @!P1 BRA `(.L_x_9231) ;  /* 0x0000002800a09947 */ /* 0x000fea0003800000 */
[----:B------:R-:W-:Y:S01]  /*3850*/  IMAD.MOV.U32 R7, RZ, RZ, R4 ;  /* 0x000000ffff077224 */ /* 0x000fe200078e0004 */
[----:B------:R-:W-:Y:S01]  /*3860*/  UIADD3 UR46, UR46, -0x2, URZ ;  /* 0xfffffffe2e2e7890 */ /* 0x000fe2000fffe03f */
[----:B------:R-:W-:Y:S01]  /*3870*/  IMAD.MOV.U32 R8, RZ, RZ, R5 ;  /* 0x000000ffff087224 */ /* 0x000fe200078e0005 */
[----:B------:R-:W-:Y:S01]  /*3880*/  ULDC UR28, c[0x0][0xad0] ;  /* 0x0002b400001c7ab9 */ /* 0x000fe20000000800 */
[----:B------:R-:W-:-:S09]  /*3890*/  ULDC UR27, c[0x0][0xa80] ;  /* 0x0002a000001b7ab9 */ /* 0x000fd20000000800 */
.L_x_9242:
        /* <DEDUP_REMOVED lines=10> */
.L_x_9232:
        /* <DEDUP_REMOVED lines=9> */
.L_x_9233:
[----:B-1----:R-:W-:Y:S05]  /*39d0*/  @P2 BRA `(.L_x_9234) ;  /* 0x0000000000082947 */ /* 0x002fea0003800000 */
[----:B------:R-:W1:Y:S02]  /*39e0*/  SYNCS.PHASECHK.TRANS64.TRYWAIT P2, [UR29+0x32430], R0 ;  /* 0x03243000ff0075a7 */ /* 0x000e64000804015d */
[----:B-1----:R-:W-:Y:S05]  /*39f0*/  @!P2 BRA `(.L_x_9235) ;  /* 0x0000009c0064a947 */ /* 0x002fea0003800000 */
.L_x_9234:
[----:B------:R-:W-:Y:S01]  /*3a00*/  UIMAD UR6, UR37, 0x300, UR24 ;  /* 0x00000300250678a4 */ /* 0x000fe2000f8e0218 */
[----:B------:R-:W-:Y:S01]  /*3a10*/  WARPGROUP.ARRIVE ;  /* 0x00000000000079c5 */ /* 0x000fe20000000000 */
[----:B------:R-:W-:Y:S01]  /*3a20*/  UMOV UR7, 0x40000040 ;  /* 0x4000004000077882 */ /* 0x000fe20000000000 */
[----:B------:R-:W-:Y:S01]  /*3a30*/  UMOV UR11, 0x40000040 ;  /* 0x40000040000b7882 */ /* 0x000fe20000000000 */
[----:B------:R-:W-:Y:S02]  /*3a40*/  UIADD3 UR10, UR6, 0x2, URZ ;  /* 0x00000002060a7890 */ /* 0x000fe4000fffe03f */
[----:B------:R-:W-:Y:S01]  /*3a50*/  UIADD3 UR14, UR6, 0x4, URZ ;  /* 0x00000004060e7890 */ /* 0x000fe2000fffe03f */
[----:B------:R-:W-:Y:S02]  /*3a60*/  UMOV UR15, 0x40000040 ;  /* 0x40000040000f7882 */ /* 0x000fe40000000000 */
[----:B------:R-:W-:Y:S01]  /*3a70*/  HGMMA.64x96x16.F32.BF16 R152, gdesc[UR4], RZ, !UPT, gsb0 ;  /* 0x01600000049879f0 */ /* 0x000fe2000c0018ff */
[----:B------:R-:W-:Y:S01]  /*3a80*/  UIADD3 UR18, UR6, 0x6, URZ ;  /* 0x0000000606127890 */ /* 0x000fe2000fffe03f */
        /* <DEDUP_REMOVED lines=13> */
.L_x_9236:
[----:B------:R2:W3:Y:S01]  /*3b60*/  SYNCS.PHASECHK.TRANS64.TRYWAIT P2, [UR29+0x32450], R0 ;  /* 0x03245000ff0075a7 */ /* 0x0004e2000804015d */
[----:B------:R-:W-:Y:S05]  /*3b70*/  @!P0 BRA `(.L_x_9237) ;  /* 0x0000000000048947 */ /* 0x000fea0003800000 */
[----:B------:R-:W-:Y:S01]  /*3b80*/  BPT.TRAP 0x1 ;  /* 0x000000040000795c */ /* 0x000fe20000300000 */
.L_x_9237:
[----:B---3--:R-:W-:Y:S05]  /*3b90*/  @P2 BRA `(.L_x_9238) ;  /* 0x0000000000082947 */ /* 0x008fea0003800000 */
[----:B------:R-:W3:Y:S02]  /*3ba0*/  SYNCS.PHASECHK.TRANS64.TRYWAIT P2, [UR29+0x32450], R0 ;  /* 0x03245000ff0075a7 */ /* 0x000ee4000804015d */
[----:B---3--:R-:W-:Y:S05]  /*3bb0*/  @!P2 BRA `(.L_x_9239) ;  /* 0x0000009c000ca947 */ /* 0x008fea0003800000 */
.L_x_9238:
[----:B------:R-:W-:Y:S01]  /*3bc0*/  ULEA UR20, UR42, UR20, 0xd ;  /* 0x000000142a147291 */ /* 0x000fe2000f8e683f */
[----:B------:R-:W-:Y:S01]  /*3bd0*/  WARPGROUP.ARRIVE ;  /* 0x00000000000079c5 */ /* 0x000fe20000000000 */
[----:B------:R-:W-:-:S05]  /*3be0*/  UIMAD UR7, UR37, 0xc00, UR25 ;  /* 0x00000c00250778a4 */ /* 0x000fca000f8e0219 */
[----:B------:R-:W3:Y:S01]  /*3bf0*/  S2R R201, SR_TID.X ;  /* 0x0000000000c97919 */ /* 0x000ee20000002100 */
[----:B------:R-:W-:Y:S01]  /*3c00*/  UIADD3 UR20, UR20, 0x22400, URZ ;  /* 0x0002240014147890 */ /* 0x000fe2000fffe03f */
[----:B------:R-:W-:Y:S01]  /*3c10*/  UMOV UR23, 0x40000040 ;  /* 0x4000004000177882 */ /* 0x000fe20000000000 */
[----:B------:R-:W-:Y:S02]  /*3c20*/  UMOV UR21, 0x40000040 ;  /* 0x4000004000157882 */ /* 0x000fe40000000000 */
[----:B------:R-:W-:Y:S01]  /*3c30*/  USHF.R.U32.HI UR20, URZ, 0x4, UR20 ;  /* 0x000000043f147899 */ /* 0x000fe20008011614 */
[----:B------:R-:W-:-:S03]  /*3c40*/  UMOV UR22, UR7 ;  /* 0x0000000700167c82 */ /* 0x000fc60008000000 */
[----:B------:R-:W-:-:S04]  /*3c50*/  ULOP3.LUT UR6, UR20, 0x3fff, URZ, 0xc0, !UPT ;  /* 0x00003fff14067892 */ /* 0x000fc8000f8ec03f */
[----:B------:R-:W-:-:S07]  /*3c60*/  ULOP3.LUT UR6, UR6, 0x10000, URZ, 0xfc, !UPT ;  /* 0x0001000006067892 */ /* 0x000fce000f8efc3f */
[----:B------:R-:W-:Y:S02]  /*3c70*/  UMOV UR20, UR6 ;  /* 0x0000000600147c82 */ /* 0x000fe40008000000 */
[----:B------:R-:W-:Y:S01]  /*3c80*/  HGMMA.64x96x16.F32.BF16 R152, gdesc[UR20], R152, gsb0 ;  /* 0x01600000149879f0 */ /* 0x000fe20008001898 */
[----:B------:R-:W-:Y:S02]  /*3c90*/  UIADD3 UR22, UR7, 0x2, URZ ;  /* 0x0000000207167890 */ /* 0x000fe4000fffe03f */
[----:B------:R-:W-:Y:S01]  /*3ca0*/  UIADD3 UR20, UR6, 0x2, URZ ;  /* 0x0000000206147890 */ /* 0x000fe2000fffe03f */
[----:B------:R-:W-:Y:S01]  /*3cb0*/  UMOV UR23, 0x40000040 ;  /* 0x4000004000177882 */ /* 0x000fe20000000000 */
[----:B------:R-:W-:Y:S01]  /*3cc0*/  UMOV UR21, 0x40000040 ;  /* 0x4000004000157882 */ /* 0x000fe20000000000 */
[----:B---3--:R-:W-:-:S04]  /*3cd0*/  SHF.R.U32.HI R201, RZ, 0x7, R201 ;  /* 0x00000007ffc97819 */ /* 0x008fc800000116c9 */
[----:B012---:R-:W-:Y:S01]  /*3ce0*/  IADD3 R0, -R201, 0xb, RZ ;  /* 0x0000000bc9007810 */ /* 0x007fe20007ffe1ff */
        /* <DEDUP_REMOVED lines=105> */
.L_x_9240:
        /* <DEDUP_REMOVED lines=60> */
[----:B------:R-:W-:Y:S01]  /*4740*/  UMOV UR10, UR27 ;  /* 0x0000001b000a7c82 */ /* 0x000fe20008000000 */
[----:B------:R-:W-:Y:S01]  /*4750*/  UIADD3 UR6, UR29, 0x32440, URZ ;  /* 0x000324401d067890 */ /* 0x000fe2000fffe03f */
[----:B------:R-:W2:Y:S01]  /*4760*/  MUFU.TANH R156, R156 ;  /* 0x0000009c009c7308 */ /* 0x000ea20000002400 */
[----:B---3--:R-:W-:Y:S01]  /*4770*/  FMNMX.FTZ R5, R15, R152, !PT ;  /* 0x000000980f057209 */ /* 0x008fe20007810000 */
[----:B------:R-:W-:-:S02]  /*4780*/  UIMAD UR11, UR37, 0xc00, UR26 ;  /* 0x00000c00250b78a4 */ /* 0x000fc4000f8e021a */
[----:B------:R-:W-:Y:S01]  /*4790*/  UPRMT UR6, UR30, 0x654, UR6 ;  /* 0x000006541e067896 */ /* 0x000fe20008000006 */
[----:B------:R-:W-:-:S03]  /*47a0*/  UMOV UR7, 0x40000040 ;  /* 0x4000004000077882 */ /* 0x000fc60000000000 */
[----:B------:R-:W3:Y:S01]  /*47b0*/  MUFU.TANH R11, R11 ;  /* 0x0000000b000b7308 */ /* 0x000ee20000002400 */
[----:B-1----:R-:W-:-:S04]  /*47c0*/  FMNMX.FTZ R152, R10, R7, !PT ;  /* 0x000000070a987209 */ /* 0x002fc80007810000 */
[----:B------:R-:W-:Y:S01]  /*47d0*/  SYNCS.ARRIVE.TRANS64.RED.A1T0 RZ, [UR6], RZ ;  /* 0x000000ffffff79a7 */ /* 0x000fe20008100406 */
[----:B------:R-:W-:Y:S02]  /*47e0*/  UMOV UR6, UR11 ;  /* 0x0000000b00067c82 */ /* 0x000fe40008000000 */
        /* <DEDUP_REMOVED lines=75> */
[----:B---3--:R-:W-:-:S05]  /*4ca0*/  FMNMX.FTZ R153, R188, R153, !PT ;  /* 0x00000099bc997209 */ /* 0x008fca0007810000 */
[----:B------:R-:W3:Y:S02]  /*4cb0*/  SHFL.BFLY PT, R154, R153, 0x2, 0x1f ;  /* 0x0c401f00999a7f89 */ /* 0x000ee400000e0000 */
[----:B------:R-:W4:Y:S01]  /*4cc0*/  MUFU.TANH R192, R192 ;  /* 0x000000c000c07308 */ /* 0x000f220000002400 */
[----:B-1----:R-:W-:-:S04]  /*4cd0*/  FMNMX.FTZ R152, R189, R152, !PT ;  /* 0x00000098bd987209 */ /* 0x002fc80007810000 */
[----:B--2---:R-:W-:-:S04]  /*4ce0*/  FMNMX.FTZ R5, R191, R152, !PT ;  /* 0x00000098bf057209 */ /* 0x004fc80007810000 */
[----:B----4-:R-:W-:-:S05]  /*4cf0*/  FMNMX.FTZ R152, R192, R5, !PT ;  /* 0x00000005c0987209 */ /* 0x010fca0007810000 */
[----:B------:R-:W1:Y:S01]  /*4d00*/  SHFL.BFLY PT, R155, R152, 0x2, 0x1f ;  /* 0x0c401f00989b7f89 */ /* 0x000e6200000e0000 */
[----:B---3--:R-:W-:-:S05]  /*4d10*/  FMNMX.FTZ R154, R153, R154, !PT ;  /* 0x0000009a999a7209 */ /* 0x008fca0007810000 */
[----:B------:R-:W2:Y:S01]  /*4d20*/  SHFL.BFLY PT, R5, R154, 0x1, 0x1f ;  /* 0x0c201f009a057f89 */ /* 0x000ea200000e0000 */
[----:B-1----:R-:W-:Y:S01]  /*4d30*/  FMNMX.FTZ R155, R152, R155, !PT ;  /* 0x0000009b989b7209 */ /* 0x002fe20007810000 */
[----:B------:R-:W-:-:S04]  /*4d40*/  VIADD R152, R201, 0x8 ;  /* 0x00000008c9987836 */ /* 0x000fc80000000000 */
[----:B------:R-:W1:Y:S01]  /*4d50*/  SHFL.BFLY PT, R194, R155, 0x1, 0x1f ;  /* 0x0c201f009bc27f89 */ /* 0x000e6200000e0000 */
[----:B--2---:R-:W-:-:S05]  /*4d60*/  FMNMX.FTZ R5, R154, R5, !PT ;  /* 0x000000059a057209 */ /* 0x004fca0007810000 */
[C---:B------:R-:W-:Y:S01]  /*4d70*/  FMUL.FTZ R193, R5.reuse, UR10 ;  /* 0x0000000a05c17c20 */ /* 0x040fe20008410000 */
[----:B------:R-:W-:-:S03]  /*4d80*/  FADD.FTZ R8, -R5, R8 ;  /* 0x0000000805087221 */ /* 0x000fc60000010100 */
[--C-:B------:R-:W-:Y:S01]  /*4d90*/  FFMA.FTZ R190, R4, UR10, -R193.reuse ;  /* 0x0000000a04be7c23 */ /* 0x100fe200080108c1 */
[----:B------:R-:W-:Y:S01]  /*4da0*/  FMUL.FTZ R8, R8, UR10 ;  /* 0x0000000a08087c20 */ /* 0x000fe20008410000 */
        /* <DEDUP_REMOVED lines=11> */
[----:B-1----:R-:W-:Y:S01]  /*4e60*/  FMNMX.FTZ R4, R155, R194, !PT ;  /* 0x000000c29b047209 */ /* 0x002fe20007810000 */
[----:B------:R-:W1:Y:S04]  /*4e70*/  MUFU.EX2 R8, R8 ;  /* 0x0000000800087308 */ /* 0x000e680000000800 */
[C---:B------:R-:W-:Y:S01]  /*4e80*/  FADD.FTZ R7, -R4.reuse, R7 ;  /* 0x0000000704077221 */ /* 0x040fe20000010100 */
[----:B------:R-:W-:-:S03]  /*4e90*/  FMUL.FTZ R194, R4, UR10 ;  /* 0x0000000a04c27c20 */ /* 0x000fc60008410000 */
[----:B------:R-:W-:Y:S01]  /*4ea0*/  FMUL.FTZ R7, R7, UR10 ;  /* 0x0000000a07077c20 */ /* 0x000fe20008410000 */
[--C-:B------:R-:W-:Y:S01]  /*4eb0*/  FFMA.FTZ R10, R10, UR10, -R194.reuse ;  /* 0x0000000a0a0a7c23 */ /* 0x100fe200080108c2 */
[--C-:B------:R-:W-:Y:S01]  /*4ec0*/  FFMA.FTZ R11, R11, UR10, -R194.reuse ;  /* 0x0000000a0b0b7c23 */ /* 0x100fe200080108c2 */
[--C-:B------:R-:W-:Y:S01]  /*4ed0*/  FFMA.FTZ R20, R20, UR10, -R194.reuse ;  /* 0x0000000a14147c23 */ /* 0x100fe200080108c2 */
[--C-:B------:R-:W-:Y:S01]  /*4ee0*/  FFMA.FTZ R195, R22, UR10, -R194.reuse ;  /* 0x0000000a16c37c23 */ /* 0x100fe200080108c2 */
[----:B------:R-:W-:Y:S01]  /*4ef0*/  MUFU.EX2 R9, R9 ;  /* 0x0000000900097308 */ /* 0x000fe20000000800 */
[----:B------:R2:W-:Y:S01]  /*4f00*/  BAR.SYNC.DEFER_BLOCKING R152, 0x100 ;  /* 0x000400980000751d */ /* 0x0005e20000010000 */
[--C-:B------:R-:W-:Y:S01]  /*4f10*/  FFMA.FTZ R22, R156, UR10, -R193.reuse ;  /* 0x0000000a9c167c23 */ /* 0x100fe200080108c1 */
[--C-:B------:R-:W-:Y:S01]  /*4f20*/  FFMA.FTZ R156, R23, UR10, -R194.reuse ;  /* 0x0000000a179c7c23 */ /* 0x100fe200080108c2 */
[-C--:B-1----:R-:W-:Y:S01]  /*4f30*/  FMUL.FTZ R24, R24, R8.reuse ;  /* 0x0000000818187220 */ /* 0x082fe20000410000 */
        /* <DEDUP_REMOVED lines=134> */
[----:B--2---:R-:W-:Y:S01]  /*57a0*/  F2FP.BF16.F32.PACK_AB R152, R190, R9 ;  /* 0x00000009be98723e */ /* 0x004fe200000010ff */
[--C-:B------:R-:W-:Y:S01]  /*57b0*/  FFMA.FTZ R21, R21, UR10, -R194.reuse ;  /* 0x0000000a15157c23 */ /* 0x100fe200080108c2 */
[----:B---3--:R-:W-:Y:S01]  /*57c0*/  F2FP.BF16.F32.PACK_AB R154, R14, R13 ;  /* 0x0000000d0e9a723e */ /* 0x008fe200000010ff */
[--C-:B------:R-:W-:Y:S01]  /*57d0*/  FFMA.FTZ R23, R160, UR10, -R194.reuse ;  /* 0x0000000aa0177c23 */ /* 0x100fe200080108c2 */
[----:B----4-:R-:W-:Y:S01]  /*57e0*/  F2FP.BF16.F32.PACK_AB R153, R11, R10 ;  /* 0x0000000a0b99723e */ /* 0x010fe200000010ff */
[--C-:B------:R-:W-:Y:S01]  /*57f0*/  FFMA.FTZ R158, R162, UR10, -R194.reuse ;  /* 0x0000000aa29e7c23 */ /* 0x100fe200080108c2 */
[----:B-----5:R-:W-:Y:S01]  /*5800*/  F2FP.BF16.F32.PACK_AB R155, R195, R20 ;  /* 0x00000014c39b723e */ /* 0x020fe200000010ff */
[----:B------:R-:W-:Y:S01]  /*5810*/  MUFU.EX2 R12, R12 ;  /* 0x0000000c000c7308 */ /* 0x000fe20000000800 */
[--C-:B------:R-:W-:Y:S01]  /*5820*/  FFMA.FTZ R160, R159, UR10, -R193.reuse ;  /* 0x0000000a9fa07c23 */ /* 0x100fe200080108c1 */
[--C-:B------:R-:W-:Y:S01]  /*5830*/  FFMA.FTZ R159, R164, UR10, -R193.reuse ;  /* 0x0000000aa49f7c23 */ /* 0x100fe200080108c1 */
[----:B------:R-:W-:Y:S01]  /*5840*/  WARPGROUP.ARRIVE ;  /* 0x00000000000079c5 */ /* 0x000fe20000000000 */
[--C-:B------:R-:W-:Y:S01]  /*5850*/  FFMA.FTZ R162, R166, UR10, -R193.reuse ;  /* 0x0000000aa6a27c23 */ /* 0x100fe200080108c1 */
[--C-:B------:R-:W-:Y:S01]  /*5860*/  FFMA.FTZ R164, R163, UR10, -R194.reuse ;  /* 0x0000000aa3a47c23 */ /* 0x100fe200080108c2 */
[--C-:B------:R-:W-:Y:S01]  /*5870*/  FFMA.FTZ R161, R161, UR10, -R194.reuse ;  /* 0x0000000aa1a17c23 */ /* 0x100fe200080108c2 */
[--C-:B------:R-:W-:Y:S01]  /*5880*/  FFMA.FTZ R163, R168, UR10, -R194.reuse ;  /* 0x0000000aa8a37c23 */ /* 0x100fe200080108c2 */
[----:B------:R-:W1:Y:S01]  /*5890*/  MUFU.EX2 R15, R15 ;  /* 0x0000000f000f7308 */ /* 0x000e620000000800 */
[----:B------:R-:W-:Y:S01]  /*58a0*/  HGMMA.64x256x16.F32.BF16 R24, R152, gdesc[UR4].tnspB, R24, gsb0 ;  /* 0x43e0000498187df0 */ /* 0x000fe20008001818 */
[----:B------:R-:W-:Y:S01]  /*58b0*/  UIADD3 UR6, UR11, 0x80, URZ ;  /* 0x000000800b067890 */ /* 0x000fe2000fffe03f */
[--C-:B------:R-:W-:Y:S01]  /*58c0*/  FFMA.FTZ R166, R170, UR10, -R194.reuse ;  /* 0x0000000aaaa67c23 */ /* 0x100fe200080108c2 */
[----:B------:R-:W-:Y:S01]  /*58d0*/  UMOV UR7, 0x40000040 ;  /* 0x4000004000077882 */ /* 0x000fe20000000000 */
        /* <DEDUP_REMOVED lines=20> */
[--C-:B------:R-:W-:Y:S01]  /*5a20*/  FFMA.FTZ R185, R185, UR10, -R194.reuse ;  /* 0x0000000ab9b97c23 */ /* 0x100fe200080108c2 */
[--C-:B------:R-:W-:Y:S01]  /*5a30*/  FFMA.FTZ R188, R189, UR10, -R194.reuse ;  /* 0x0000000abdbc7c23 */ /* 0x100fe200080108c2 */
[--C-:B------:R-:W-:Y:S01]  /*5a40*/  FFMA.FTZ R187, R191, UR10, -R194.reuse ;  /* 0x0000000abfbb7c23 */ /* 0x100fe200080108c2 */
[----:B------:R-:W-:Y:S01]  /*5a50*/  FFMA.FTZ R192, R192, UR10, -R194 ;  /* 0x0000000ac0c07c23 */ /* 0x000fe200080108c2 */
[----:B------:R-:W-:Y:S01]  /*5a60*/  FFMA.FTZ R3, R8, R3, R9 ;  /* 0x0000000308037223 */ /* 0x000fe20000010009 */
[----:B------:R-:W-:-:S02]  /*5a70*/  FFMA.FTZ R6, R7, R6, R10 ;  /* 0x0000000607067223 */ /* 0x000fc4000001000a */
[----:B------:R-:W2:Y:S01]  /*5a80*/  MUFU.EX2 R156, R156 ;  /* 0x0000009c009c7308 */ /* 0x000ea20000000800 */
[----:B------:R-:W-:Y:S01]  /*5a90*/  FADD.FTZ R190, R190, R3 ;  /* 0x00000003bebe7221 */ /* 0x000fe20000010000 */
[----:B------:R-:W-:-:S03]  /*5aa0*/  FADD.FTZ R11, R11, R6 ;  /* 0x000000060b0b7221 */ /* 0x000fc60000010000 */
[----:B------:R-:W-:Y:S01]  /*5ab0*/  FADD.FTZ R13, R13, R190 ;  /* 0x000000be0d0d7221 */ /* 0x000fe20000010000 */
[----:B------:R-:W-:Y:S02]  /*5ac0*/  FADD.FTZ R20, R20, R11 ;  /* 0x0000000b14147221 */ /* 0x000fe40000010000 */
[----:B------:R-:W-:Y:S01]  /*5ad0*/  MUFU.EX2 R23, R23 ;  /* 0x0000001700177308 */ /* 0x000fe20000000800 */
[----:B------:R-:W-:Y:S01]  /*5ae0*/  FADD.FTZ R13, R14, R13 ;  /* 0x0000000d0e0d7221 */ /* 0x000fe20000010000 */
[----:B------:R-:W-:-:S06]  /*5af0*/  FADD.FTZ R20, R195, R20 ;  /* 0x00000014c3147221 */ /* 0x000fcc0000010000 */
        /* <DEDUP_REMOVED lines=8> */
[----:B------:R-:W0:Y:S08]  /*5b80*/  MUFU.EX2 R166, R166 ;  /* 0x000000a600a67308 */ /* 0x000e300000000800 */
[----:B------:R-:W-:Y:S08]  /*5b90*/  MUFU.EX2 R165, R165 ;  /* 0x000000a500a57308 */ /* 0x000ff00000000800 */
[----:B------:R-:W0:Y:S08]  /*5ba0*/  MUFU.EX2 R168, R168 ;  /* 0x000000a800a87308 */ /* 0x000e300000000800 */
[----:B------:R-:W-:Y:S08]  /*5bb0*/  MUFU.EX2 R167, R167 ;  /* 0x000000a700a77308 */ /* 0x000ff00000000800 */
[----:B------:R-:W-:Y:S08]  /*5bc0*/  MUFU.EX2 R170, R170 ;  /* 0x000000aa00aa7308 */ /* 0x000ff00000000800 */
[----:B------:R-:W-:Y:S08]  /*5bd0*/  MUFU.EX2 R169, R169 ;  /* 0x000000a900a97308 */ /* 0x000ff00000000800 */
[----:B------:R-:W0:Y:S08]  /*5be0*/  MUFU.EX2 R172, R172 ;  /* 0x000000ac00ac7308 */ /* 0x000e300000000800 */
        /* <DEDUP_REMOVED lines=12> */
[----:B------:R-:W-:Y:S01]  /*5cb0*/  MUFU.EX2 R183, R183 ;  /* 0x000000b700b77308 */ /* 0x000fe20000000800 */
[----:B------:R-:W-:-:S02]  /*5cc0*/  WARPGROUP.DEPBAR.LE gsb0, 0x0 ;  /* 0x00008000000079c5 */ /* 0x000fc40000010000 */
[----:B-1----:R-:W-:-:S05]  /*5cd0*/  F2FP.BF16.F32.PACK_AB R152, R15, R12 ;  /* 0x0000000c0f98723e */ /* 0x002fca00000010ff */
[----:B------:R-:W-:Y:S01]  /*5ce0*/  MUFU.EX2 R186, R186 ;  /* 0x000000ba00ba7308 */ /* 0x000fe20000000800 */
[----:B--2---:R-:W-:Y:S01]  /*5cf0*/  F2FP.BF16.F32.PACK_AB R153, R156, R21 ;  /* 0x000000159c99723e */ /* 0x004fe200000010ff */
[----:B------:R-:W-:Y:S01]  /*5d00*/  FADD.FTZ R12, R12, R13 ;  /* 0x0000000d0c0c7221 */ /* 0x000fe20000010000 */
[----:B------:R-:W-:Y:S01]  /*5d10*/  F2FP.BF16.F32.PACK_AB R154, R197, R22 ;  /* 0x00000016c59a723e */ /* 0x000fe200000010ff */
[----:B------:R-:W-:Y:S01]  /*5d20*/  FADD.FTZ R21, R21, R20 ;  /* 0x0000001415157221 */ /* 0x000fe20000010000 */
[----:B---3--:R-:W-:Y:S01]  /*5d30*/  F2FP.BF16.F32.PACK_AB R155, R158, R23 ;  /* 0x000000179e9b723e */ /* 0x008fe200000010ff */
[----:B------:R-:W-:Y:S02]  /*5d40*/  FADD.FTZ R15, R15, R12 ;  /* 0x0000000c0f0f7221 */ /* 0x000fe40000010000 */
[----:B------:R-:W-:Y:S01]  /*5d50*/  MUFU.EX2 R185, R185 ;  /* 0x000000b900b97308 */ /* 0x000fe20000000800 */
[----:B------:R-:W-:Y:S01]  /*5d60*/  WARPGROUP.ARRIVE ;  /* 0x00000000000079c5 */ /* 0x000fe20000000000 */
[----:B------:R-:W-:Y:S01]  /*5d70*/  FADD.FTZ R156, R156, R21 ;  /* 0x000000159c9c7221 */ /* 0x000fe20000010000 */
[----:B------:R-:W-:-:S03]  /*5d80*/  FADD.FTZ R22, R22, R15 ;  /* 0x0000000f16167221 */ /* 0x000fc60000010000 */
[----:B------:R-:W-:Y:S01]  /*5d90*/  FADD.FTZ R23, R23, R156 ;  /* 0x0000009c17177221 */ /* 0x000fe20000010000 */
[----:B------:R-:W-:Y:S01]  /*5da0*/  HGMMA.64x256x16.F32.BF16 R24, R152, gdesc[UR4].tnspB, R24, gsb0 ;  /* 0x43e0000498187df0 */ /* 0x000fe20008001818 */
[----:B------:R-:W-:Y:S01]  /*5db0*/  UIADD3 UR6, UR11, 0x100, URZ ;  /* 0x000001000b067890 */ /* 0x000fe2000fffe03f */
[----:B------:R-:W1:Y:S01]  /*5dc0*/  MUFU.EX2 R188, R188 ;  /* 0x000000bc00bc7308 */ /* 0x000e620000000800 */
[----:B------:R-:W-:Y:S01]  /*5dd0*/  UMOV UR7, 0x40000040 ;  /* 0x4000004000077882 */ /* 0x000fe20000000000 */
[----:B------:R-:W-:Y:S01]  /*5de0*/  FADD.FTZ R22, R197, R22 ;  /* 0x00000016c5167221 */ /* 0x000fe20000010000 */
[----:B------:R-:W-:-:S05]  /*5df0*/  FADD.FTZ R158, R158, R23 ;  /* 0x000000179e9e7221 */ /* 0x000fca0000010000 */
[----:B------:R-:W-:Y:S08]  /*5e00*/  MUFU.EX2 R187, R187 ;  /* 0x000000bb00bb7308 */ /* 0x000ff00000000800 */
[----:B------:R-:W2:Y:S01]  /*5e10*/  MUFU.EX2 R192, R192 ;  /* 0x000000c000c07308 */ /* 0x000ea20000000800 */
[----:B------:R-:W-:Y:S02]  /*5e20*/  WARPGROUP.DEPBAR.LE gsb0, 0x0 ;  /* 0x00008000000079c5 */ /* 0x000fe40000010000 */
[----:B----4-:R-:W-:Y:S01]  /*5e30*/  F2FP.BF16.F32.PACK_AB R152, R160, R157 ;  /* 0x0000009da098723e */ /* 0x010fe200000010ff */
[----:B------:R-:W-:Y:S01]  /*5e40*/  FADD.FTZ R157, R157, R22 ;  /* 0x000000169d9d7221 */ /* 0x000fe20000010000 */
[----:B-----5:R-:W-:Y:S01]  /*5e50*/  F2FP.BF16.F32.PACK_AB R153, R164, R161 ;  /* 0x000000a1a499723e */ /* 0x020fe200000010ff */
[----:B------:R-:W-:Y:S01]  /*5e60*/  FADD.FTZ R161, R161, R158 ;  /* 0x0000009ea1a17221 */ /* 0x000fe20000010000 */
[----:B------:R-:W-:Y:S01]  /*5e70*/  F2FP.BF16.F32.PACK_AB R154, R162, R159 ;  /* 0x0000009fa29a723e */ /* 0x000fe200000010ff */
[----:B------:R-:W-:Y:S01]  /*5e80*/  FADD.FTZ R160, R160, R157 ;  /* 0x0000009da0a07221 */ /* 0x000fe20000010000 */
[----:B0-----:R-:W-:Y:S01]  /*5e90*/  F2FP.BF16.F32.PACK_AB R155, R166, R163 ;  /* 0x000000a3a69b723e */ /* 0x001fe200000010ff */
[----:B------:R-:W-:-:S02]  /*5ea0*/  FADD.FTZ R164, R164, R161 ;  /* 0x000000a1a4a47221 */ /* 0x000fc40000010000 */
[----:B------:R-:W-:Y:S01]  /*5eb0*/  FADD.FTZ R159, R159, R160 ;  /* 0x000000a09f9f7221 */ /* 0x000fe20000010000 */
[----:B------:R-:W-:Y:S01]  /*5ec0*/  WARPGROUP.ARRIVE ;  /* 0x00000000000079c5 */ /* 0x000fe20000000000 */
[----:B------:R-:W-:Y:S02]  /*5ed0*/  FADD.FTZ R163, R163, R164 ;  /* 0x000000a4a3a37221 */ /* 0x000fe40000010000 */
[----:B------:R-:W-:Y:S02]  /*5ee0*/  FADD.FTZ R162, R162, R159 ;  /* 0x0000009fa2a27221 */ /* 0x000fe40000010000 */
[----:B------:R-:W-:Y:S01]  /*5ef0*/  FADD.FTZ R166, R166, R163 ;  /* 0x000000a3a6a67221 */ /* 0x000fe20000010000 */
[----:B------:R-:W-:Y:S01]  /*5f00*/  HGMMA.64x256x16.F32.BF16 R24, R152, gdesc[UR4].tnspB, R24, gsb0 ;  /* 0x43e0000498187df0 */ /* 0x000fe20008001818 */
[----:B------:R-:W-:Y:S01]  /*5f10*/  UIADD3 UR6, UR11, 0x180, URZ ;  /* 0x000001800b067890 */ /* 0x000fe2000fffe03f */
[----:B------:R-:W-:Y:S01]  /*5f20*/  UMOV UR7, 0x40000040 ;  /* 0x4000004000077882 */ /* 0x000fe20000000000 */
[----:B------:R-:W-:-:S02]  /*5f30*/  WARPGROUP.DEPBAR.LE gsb0, 0x0 ;  /* 0x00008000000079c5 */ /* 0x000fc40000010000 */
[----:B------:R-:W-:Y:S01]  /*5f40*/  F2FP.BF16.F32.PACK_AB R152, R168, R165 ;  /* 0x000000a5a898723e */ /* 0x000fe200000010ff */
[----:B------:R-:W-:Y:S01]  /*5f50*/  FADD.FTZ R165, R165, R162 ;  /* 0x000000a2a5a57221 */ /* 0x000fe20000010000 */
[----:B------:R-:W-:Y:S01]  /*5f60*/  F2FP.BF16.F32.PACK_AB R153, R172, R169 ;  /* 0x000000a9ac99723e */ /* 0x000fe200000010ff */
[----:B------:R-:W-:Y:S01]  /*5f70*/  FADD.FTZ R169, R169, R166 ;  /* 0x000000a6a9a97221 */ /* 0x000fe20000010000 */
[----:B------:R-:W-:Y:S01]  /*5f80*/  F2FP.BF16.F32.PACK_AB R154, R170, R167 ;  /* 0x000000a7aa9a723e */ /* 0x000fe200000010ff */
[----:B------:R-:W-:Y:S01]  /*5f90*/  FADD.FTZ R168, R168, R165 ;  /* 0x000000a5a8a87221 */ /* 0x000fe20000010000 */
[----:B------:R-:W-:Y:S01]  /*5fa0*/  F2FP.BF16.F32.PACK_AB R155, R174, R171 ;  /* 0x000000abae9b723e */ /* 0x000fe200000010ff */
[----:B------:R-:W-:Y:S02]  /*5fb0*/  FADD.FTZ R172, R172, R169 ;  /* 0x000000a9acac7221 */ /* 0x000fe40000010000 */
[----:B------:R-:W-:Y:S01]  /*5fc0*/  FADD.FTZ R167, R167, R168 ;  /* 0x000000a8a7a77221 */ /* 0x000fe20000010000 */
[----:B------:R-:W-:Y:S01]  /*5fd0*/  WARPGROUP.ARRIVE ;  /* 0x00000000000079c5 */ /* 0x000fe20000000000 */
[----:B------:R-:W-:-:S02]  /*5fe0*/  FADD.FTZ R171, R171, R172 ;  /* 0x000000acabab7221 */ /* 0x000fc40000010000 */
        /* <DEDUP_REMOVED lines=25> */
[----:B-1----:R-:W-:Y:S01]  /*6180*/  F2FP.BF16.F32.PACK_AB R153, R188, R185 ;  /* 0x000000b9bc99723e */ /* 0x002fe200000010ff */
        /* <DEDUP_REMOVED lines=14> */
.L_x_9241:
[----:B------:R-:W-:Y:S01]  /*6270*/  UIADD3 UR29, UR29, 0x32460, URZ ;  /* 0x000324601d1d7890 */ /* 0x000fe2000fffe03f */
[----:B------:R-:W-:Y:S01]  /*6280*/  IMAD.MOV.U32 R7, RZ, RZ, R4 ;  /* 0x000000ffff077224 */ /* 0x000fe200078e0004 */
[----:B------:R-:W-:Y:S02]  /*6290*/  MOV R8, R5 ;  /* 0x0000000500087202 */ /* 0x000fe40000000f00 */
[----:B------:R-:W-:-:S09]  /*62a0*/  UPRMT UR29, UR30, 0x654, UR29 ;  /* 0x000006541e1d7896 */ /* 0x000fd2000800001d */
[----:B------:R-:W-:Y:S01]  /*62b0*/  SYNCS.ARRIVE.TRANS64.RED.A1T0 RZ, [UR29], RZ ;  /* 0x000000ffffff79a7 */ /* 0x000fe2000810041d */
[----:B------:R-:W-:Y:S05]  /*62c0*/  @P1 BRA `(.L_x_9242) ;  /* 0xffffffd400741947 */ /* 0x000fea000383ffff */
.L_x_9231:
[----:B------:R-:W0:Y:S01]  /*62d0*/  SHFL.BFLY PT, R8, R3, 0x2, 0x1f ;  /* 0x0c401f0003087f89 */ /* 0x000e2200000e0000 */
[----:B------:R-:W-:Y:S01]  /*62e0*/  IMAD.MOV.U32 R12, RZ, RZ, RZ ;  /* 0x000000ffff0c7224 */ /* 0x000fe200078e00ff */
[----:B------:R-:W-:Y:S01]  /*62f0*/  MOV R204, 0x400 ;  /* 0x0000040000cc7802 */ /* 0x000fe20000000f00 */
[----:B------:R-:W-:Y:S01]  /*6300*/  IMAD.U32 R14, RZ, RZ, UR10 ;  /* 0x0000000aff0e7e24 */ /* 0x000fe2000f8e00ff */
[----:B------:R-:W1:Y:S01]  /*6310*/  SHFL.BFLY PT, R9, R6, 0x2, 0x1f ;  /* 0x0c401f0006097f89 */ /* 0x000e6200000e0000 */
[----:B------:R-:W-:Y:S01]  /*6320*/  IMAD.U32 R22, RZ, RZ, UR10 ;  /* 0x0000000aff167e24 */ /* 0x000fe2000f8e00ff */
[----:B------:R-:W2:Y:S01]  /*6330*/  LDC R210, c[0x0][0xce8] ;  /* 0x00033a00ffd27b82 */ /* 0x000ea20000000800 */
[----:B------:R-:W-:Y:S01]  /*6340*/  UIADD3 UR4, -UR43, URZ, URZ ;  /* 0x0000003f2b047290 */ /* 0x000fe2000fffe13f */
[----:B------:R-:W3:Y:S01]  /*6350*/  S2R R11, SR_CgaCtaId ;  /* 0x00000000000b7919 */ /* 0x000ee20000008800 */
[----:B------:R-:W-:Y:S01]  /*6360*/  ULDC UR10, c[0x0][0xd44] ;  /* 0x00035100000a7ab9 */ /* 0x000fe20000000800 */
[----:B------:R-:W-:Y:S01]  /*6370*/  ULDC.64 UR6, c[0x0][0xc90] ;  /* 0x0003240000067ab9 */ /* 0x000fe20000000a00 */
[----:B------:R-:W-:Y:S01]  /*6380*/  UIMAD UR10, UR10, UR4, UR41 ;  /* 0x000000040a0a72a4 */ /* 0x000fe2000f8e0229 */
[----:B------:R-:W4:Y:S01]  /*6390*/  S2R R13, SR_SWINHI ;  /* 0x00000000000d7919 */ /* 0x000f220000002f00 */
[----:B------:R-:W-:-:S02]  /*63a0*/  ULDC.64 UR8, c[0x0][0xbe8] ;  /* 0x0002fa0000087ab9 */ /* 0x000fc40000000a00 */
[----:B------:R-:W-:Y:S01]  /*63b0*/  USHF.R.S32.HI UR11, URZ, 0x1f, UR10 ;  /* 0x0000001f3f0b7899 */ /* 0x000fe2000801140a */
[----:B------:R0:W-:Y:S06]  /*63c0*/  BAR.ARV R0, 0x100 ;  /* 0x000400000000751d */ /* 0x0001ec0000002000 */
[----:B------:R-:W-:Y:S01]  /*63d0*/  UIMAD.WIDE.U32 UR4, UR10, UR6, URZ ;  /* 0x000000060a0472a5 */ /* 0x000fe2000f8e003f */
[----:B0-----:R-:W-:Y:S01]  /*63e0*/  FADD.FTZ R8, R8, R3 ;  /* 0x0000000308087221 */ /* 0x001fe20000010000 */
[----:B------:R-:W-:Y:S01]  /*63f0*/  IMAD.MOV.U32 R3, RZ, RZ, RZ ;  /* 0x000000ffff037224 */ /* 0x000fe200078e00ff */
[----:B------:R-:W-:Y:S01]  /*6400*/  MOV R0, 0xff800000 ;  /* 0xff80000000007802 */ /* 0x000fe20000000f00 */
[----:B------:R-:W-:Y:S06]  /*6410*/  BAR.ARV 0x8, 0x180 ;  /* 0x0206000000007b1d */ /* 0x000fec0000002000 */
[----:B-1----:R-:W-:Y:S01]  /*6420*/  FADD.FTZ R9, R9, R6 ;  /* 0x0000000609097221 */ /* 0x002fe20000010000 */
[----:B------:R-:W-:Y:S01]  /*6430*/  IMAD.MOV.U32 R6, RZ, RZ, -0x800000 ;  /* 0xff800000ff067424 */ /* 0x000fe200078e00ff */
[----:B------:R-:W0:Y:S01]  /*6440*/  SHFL.BFLY PT, R7, R8, 0x1, 0x1f ;  /* 0x0c201f0008077f89 */ /* 0x000e2200000e0000 */
[----:B------:R-:W-:-:S03]  /*6450*/  UIMAD UR6, UR11, UR6, URZ ;  /* 0x000000060b0672a4 */ /* 0x000fc6000f8e023f */
[----:B------:R-:W1:Y:S01]  /*6460*/  SHFL.BFLY PT, R10, R9, 0x1, 0x1f ;  /* 0x0c201f00090a7f89 */ /* 0x000e6200000e0000 */
[----:B---3--:R-:W-:Y:S01]  /*6470*/  LEA R204, R11, R204, 0x18 ;  /* 0x000000cc0bcc7211 */ /* 0x008fe200078ec0ff */
[----:B------:R-:W-:Y:S01]  /*6480*/  UIMAD UR6, UR10, UR7, UR6 ;  /* 0x000000070a0672a4 */ /* 0x000fe2000f8e0206 */
[----:B------:R-:W-:Y:S01]  /*6490*/  BAR.SYNC.DEFER_BLOCKING 0x1, 0x100 ;  /* 0x0044000000007b1d */ /* 0x000fe20000010000 */
[----:B------:R-:W-:Y:S01]  /*64a0*/  USHF.R.S32.HI UR7, URZ, 0x1f, UR43 ;  /* 0x0000001f3f077899 */ /* 0x000fe2000801142b */
[----:B0-----:R-:W-:Y:S01]  /*64b0*/  FADD.FTZ R20, R8, R7 ;  /* 0x0000000708147221 */ /* 0x001fe20000010000 */
[----:B-1----:R-:W-:-:S04]  /*64c0*/  FADD.FTZ R7, R9, R10 ;  /* 0x0000000a09077221 */ /* 0x002fc80000010000 */
[----:B------:R-:W-:Y:S01]  /*64d0*/  FSETP.NE.FTZ.AND P0, PT, R20, RZ, PT ;  /* 0x000000ff1400720b */ /* 0x000fe20003f15000 */
[----:B------:R-:W-:Y:S01]  /*64e0*/  IMAD R9, R200, 0x40, R2 ;  /* 0x00000040c8097824 */ /* 0x000fe200078e0202 */
[----:B------:R-:W-:Y:S02]  /*64f0*/  MOV R10, R204 ;  /* 0x000000cc000a7202 */ /* 0x000fe40000000f00 */
[----:B----4-:R-:W-:Y:S02]  /*6500*/  MOV R11, R13 ;  /* 0x0000000d000b7202 */ /* 0x010fe40000000f00 */
[----:B------:R-:W-:Y:S01]  /*6510*/  FSETP.NE.FTZ.AND P1, PT, R7, RZ, PT ;  /* 0x000000ff0700720b */ /* 0x000fe20003f35000 */
[----:B------:R-:W-:-:S04]  /*6520*/  IMAD.WIDE R8, R9, 0x2, R10 ;  /* 0x0000000209087825 */ /* 0x000fc800078e020a */
[----:B------:R-:W-:Y:S02]  /*6530*/  IMAD.WIDE R10, R209, 0x2, R10 ;  /* 0x00000002d10a7825 */ /* 0x000fe400078e020a */
[----:B------:R-:W0:Y:S02]  /*6540*/  @P0 MUFU.RCP R12, R20 ;  /* 0x00000014000c0308 */ /* 0x000e240000001000 */
[----:B------:R-:W-:Y:S01]  /*6550*/  @P0 FMUL.FTZ R14, R14, 0.69314718246459960938 ;  /* 0x3f3172180e0e0820 */ /* 0x000fe20000410000 */
[----:B------:R-:W-:-:S03]  /*6560*/  LOP3.LUT R163, R10, 0x380, RZ, 0xc0, !PT ;  /* 0x000003800aa37812 */ /* 0x000fc600078ec0ff */
[----:B------:R-:W-:Y:S01]  /*6570*/  @P1 FMUL.FTZ R22, R22, 0.69314718246459960938 ;  /* 0x3f31721816161820 */ /* 0x000fe20000410000 */
[----:B------:R-:W-:Y:S01]  /*6580*/  SHF.R.U64 R163, R163, 0x3, RZ ;  /* 0x00000003a3a37819 */ /* 0x000fe200000012ff */
[----:B------:R-:W1:Y:S03]  /*6590*/  @P0 MUFU.LG2 R13, R20 ;  /* 0x00000014000d0308 */ /* 0x000e660000000c00 */
[----:B------:R-:W-:Y:S01]  /*65a0*/  LOP3.LUT R162, R163, R10, RZ, 0x3c, !PT ;  /* 0x0000000aa3a27212 */ /* 0x000fe200078e3cff */
[----:B------:R-:W-:-:S04]  /*65b0*/  IMAD.MOV.U32 R163, RZ, RZ, R11 ;  /* 0x000000ffffa37224 */ /* 0x000fc800078e000b */
[----:B------:R-:W3:Y:S01]  /*65c0*/  @P1 MUFU.LG2 R15, R7 ;  /* 0x00000007000f1308 */ /* 0x000ee20000000c00 */
[-C--:B0-----:R-:W-:Y:S01]  /*65d0*/  FMUL.FTZ R179, R29, R12.reuse ;  /* 0x0000000c1db37220 */ /* 0x081fe20000410000 */
[-C--:B------:R-:W-:Y:S01]  /*65e0*/  FMUL.FTZ R25, R25, R12.reuse ;  /* 0x0000000c19197220 */ /* 0x080fe20000410000 */
[-C--:B------:R-:W-:Y:S01]  /*65f0*/  FMUL.FTZ R24, R24, R12.reuse ;  /* 0x0000000c18187220 */ /* 0x080fe20000410000 */
[-C--:B------:R-:W-:Y:S01]  /*6600*/  FMUL.FTZ R28, R28, R12.reuse ;  /* 0x0000000c1c1c7220 */ /* 0x080fe20000410000 */
[-C--:B------:R-:W-:Y:S01]  /*6610*/  FMUL.FTZ R33, R33, R12.reuse ;  /* 0x0000000c21217220 */ /* 0x080fe20000410000 */
[-C--:B------:R-:W-:Y:S01]  /*6620*/  FMUL.FTZ R32, R32, R12.reuse ;  /* 0x0000000c20207220 */ /* 0x080fe20000410000 */
[-C--:B------:R-:W-:Y:S01]  /*6630*/  FMUL.FTZ R178, R37, R12.reuse ;  /* 0x0000000c25b27220 */ /* 0x080fe20000410000 */
[----:B------:R-:W0:Y:S01]  /*6640*/  @P1 MUFU.RCP R3, R7 ;  /* 0x0000000700031308 */ /* 0x000e220000001000 */
        /* <DEDUP_REMOVED lines=57> */
[C---:B------:R-:W-:Y:S01]  /*69e0*/  IADD3 R12, P3, R10.reuse, 0xc060, RZ ;  /* 0x0000c0600a0c7810 */ /* 0x040fe20007f7e0ff */
[----:B-1----:R-:W-:Y:S01]  /*69f0*/  @P0 FMUL.FTZ R13, R13, 0.69314718246459960938 ;  /* 0x3f3172180d0d0820 */ /* 0x002fe20000410000 */
[----:B---3--:R-:W-:Y:S01]  /*6a00*/  @P1 FMUL.FTZ R15, R15, 0.69314718246459960938 ;  /* 0x3f3172180f0f1820 */ /* 0x008fe20000410000 */
[----:B------:R-:W-:Y:S01]  /*6a10*/  IADD3 R73, P4, R10, 0xc040, RZ ;  /* 0x0000c0400a497810 */ /* 0x000fe20007f9e0ff */
[----:B0-----:R-:W-:Y:S01]  /*6a20*/  FMUL.FTZ R121, R123, R3 ;  /* 0x000000037b797220 */ /* 0x001fe20000410000 */
[----:B------:R-:W-:Y:S01]  /*6a30*/  LOP3.LUT R21, R12, 0x380, RZ, 0xc0, !PT ;  /* 0x000003800c157812 */ /* 0x000fe200078ec0ff */
[----:B------:R-:W-:Y:S01]  /*6a40*/  @P0 FFMA.FTZ R6, R14, R5, R13 ;  /* 0x000000050e060223 */ /* 0x000fe2000001000d */
[----:B------:R-:W-:Y:S01]  /*6a50*/  @P1 FFMA.FTZ R0, R22, R4, R15 ;  /* 0x0000000416001223 */ /* 0x000fe2000001000f */
[--C-:B------:R-:W-:Y:S01]  /*6a60*/  IMAD.X R13, RZ, RZ, R11.reuse, P3 ;  /* 0x000000ffff0d7224 */ /* 0x100fe200018e060b */
[C---:B------:R-:W-:Y:S01]  /*6a70*/  IADD3 R60, P5, R10.reuse, 0xc020, RZ ;  /* 0x0000c0200a3c7810 */ /* 0x040fe20007fbe0ff */
[-C--:B------:R-:W-:Y:S01]  /*6a80*/  FMUL.FTZ R165, R127, R3.reuse ;  /* 0x000000037fa57220 */ /* 0x080fe20000410000 */
[C---:B------:R-:W-:Y:S01]  /*6a90*/  IADD3 R69, P6, R10.reuse, 0xc000, RZ ;  /* 0x0000c0000a457810 */ /* 0x040fe20007fde0ff */
[-C--:B------:R-:W-:Y:S01]  /*6aa0*/  FMUL.FTZ R167, R131, R3.reuse ;  /* 0x0000000383a77220 */ /* 0x080fe20000410000 */
[C---:B------:R-:W-:Y:S01]  /*6ab0*/  IADD3 R65, P0, R10.reuse, 0x8060, RZ ;  /* 0x000080600a417810 */ /* 0x040fe20007f1e0ff */
[-C--:B------:R-:W-:Y:S01]  /*6ac0*/  FMUL.FTZ R169, R135, R3.reuse ;  /* 0x0000000387a97220 */ /* 0x080fe20000410000 */
[C---:B------:R-:W-:Y:S01]  /*6ad0*/  IADD3 R5, P1, R10.reuse, 0x20, RZ ;  /* 0x000000200a057810 */ /* 0x040fe20007f3e0ff */
[-C--:B------:R-:W-:Y:S01]  /*6ae0*/  FMUL.FTZ R171, R139, R3.reuse ;  /* 0x000000038bab7220 */ /* 0x080fe20000410000 */
[C---:B------:R-:W-:Y:S01]  /*6af0*/  IADD3 R56, P3, R10.reuse, 0x8020, RZ ;  /* 0x000080200a387810 */ /* 0x040fe20007f7e0ff */
[----:B------:R-:W-:Y:S01]  /*6b00*/  FMUL.FTZ R173, R143, R3 ;  /* 0x000000038fad7220 */ /* 0x000fe20000410000 */
[----:B------:R-:W-:Y:S01]  /*6b10*/  SHF.R.U64 R21, R21, 0x3, RZ ;  /* 0x0000000315157819 */ /* 0x000fe200000012ff */
[--C-:B------:R-:W-:Y:S01]  /*6b20*/  IMAD.X R15, RZ, RZ, R11.reuse, P4 ;  /* 0x000000ffff0f7224 */ /* 0x100fe200020e060b */
[C---:B------:R-:W-:Y:S01]  /*6b30*/  IADD3 R61, P2, R10.reuse, 0x8040, RZ ;  /* 0x000080400a3d7810 */ /* 0x040fe20007f5e0ff */
[--C-:B------:R-:W-:Y:S01]  /*6b40*/  IMAD.X R123, RZ, RZ, R11.reuse, P5 ;  /* 0x000000ffff7b7224 */ /* 0x100fe200028e060b */
[----:B------:R-:W-:Y:S01]  /*6b50*/  LOP3.LUT R12, R21, R12, RZ, 0x3c, !PT ;  /* 0x0000000c150c7212 */ /* 0x000fe200078e3cff */
[--C-:B------:R-:W-:Y:S01]  /*6b60*/  IMAD.X R127, RZ, RZ, R11.reuse, P6 ;  /* 0x000000ffff7f7224 */ /* 0x100fe200030e060b */
[----:B------:R-:W-:Y:S01]  /*6b70*/  IADD3.X R139, RZ, R11, RZ, P2, !PT ;  /* 0x0000000bff8b7210 */ /* 0x000fe200017fe4ff */
[--C-:B------:R-:W-:Y:S01]  /*6b80*/  IMAD.X R131, RZ, RZ, R11.reuse, P0 ;  /* 0x000000ffff837224 */ /* 0x100fe200000e060b */
[C---:B------:R-:W-:Y:S01]  /*6b90*/  IADD3 R57, P4, R10.reuse, 0x8000, RZ ;  /* 0x000080000a397810 */ /* 0x040fe20007f9e0ff */
[--C-:B------:R-:W-:Y:S01]  /*6ba0*/  IMAD.X R135, RZ, RZ, R11.reuse, P1 ;  /* 0x000000ffff877224 */ /* 0x100fe200008e060b */
[C---:B------:R-:W-:Y:S01]  /*6bb0*/  IADD3 R52, P5, R10.reuse, 0x4060, RZ ;  /* 0x000040600a347810 */ /* 0x040fe20007fbe0ff */
[--C-:B------:R-:W-:Y:S01]  /*6bc0*/  IMAD.X R143, RZ, RZ, R11.reuse, P3 ;  /* 0x000000ffff8f7224 */ /* 0x100fe200018e060b */
[----:B------:R-:W-:Y:S01]  /*6bd0*/  IADD3 R21, P6, R10, 0x40, RZ ;  /* 0x000000400a157810 */ /* 0x000fe20007fde0ff */
[-C--:B------:R-:W-:Y:S01]  /*6be0*/  FMUL.FTZ R166, R126, R3.reuse ;  /* 0x000000037ea67220 */ /* 0x080fe20000410000 */
        /* <DEDUP_REMOVED lines=8> */
[----:B------:R-:W-:Y:S01]  /*6c70*/  LOP3.LUT R4, R69, 0x380, RZ, 0xc0, !PT ;  /* 0x0000038045047812 */ /* 0x000fe200078ec0ff */
[-C--:B------:R-:W-:Y:S01]  /*6c80*/  FMUL.FTZ R177, R151, R3.reuse ;  /* 0x0000000397b17220 */ /* 0x080fe20000410000 */
[----:B------:R-:W-:Y:S01]  /*6c90*/  LOP3.LUT R10, R65, 0x380, RZ, 0xc0, !PT ;  /* 0x00000380410a7812 */ /* 0x000fe200078ec0ff */
[----:B------:R-:W-:Y:S01]  /*6ca0*/  FMUL.FTZ R105, R115, R3 ;  /* 0x0000000373697220 */ /* 0x000fe20000410000 */
[----:B------:R-:W-:Y:S01]  /*6cb0*/  SHF.R.U64 R4, R4, 0x3, RZ ;  /* 0x0000000304047819 */ /* 0x000fe200000012ff */
[--C-:B------:R-:W-:Y:S01]  /*6cc0*/  IMAD.X R147, RZ, RZ, R11.reuse, P4 ;  /* 0x000000ffff937224 */ /* 0x100fe200020e060b */
[----:B------:R-:W-:Y:S01]  /*6cd0*/  SHF.R.U64 R10, R10, 0x3, RZ ;  /* 0x000000030a0a7819 */ /* 0x000fe200000012ff */
[--C-:B------:R-:W-:Y:S01]  /*6ce0*/  IMAD.X R151, RZ, RZ, R11.reuse, P5 ;  /* 0x000000ffff977224 */ /* 0x100fe200028e060b */
[----:B------:R-:W-:Y:S01]  /*6cf0*/  LOP3.LUT R126, R4, R69, RZ, 0x3c, !PT ;  /* 0x00000045047e7212 */ /* 0x000fe200078e3cff */
[--C-:B------:R-:W-:Y:S01]  /*6d00*/  IMAD.X R153, RZ, RZ, R11.reuse, P6 ;  /* 0x000000ffff997224 */ /* 0x100fe200030e060b */
[----:B------:R-:W-:Y:S01]  /*6d10*/  IADD3.X R159, RZ, R11, RZ, P2, !PT ;  /* 0x0000000bff9f7210 */ /* 0x000fe200017fe4ff */
[--C-:B------:R-:W-:Y:S01]  /*6d20*/  IMAD.X R155, RZ, RZ, R11.reuse, P0 ;  /* 0x000000ffff9b7224 */ /* 0x100fe200000e060b */
[----:B------:R-:W-:Y:S01]  /*6d30*/  LOP3.LUT R4, R5, 0x380, RZ, 0xc0, !PT ;  /* 0x0000038005047812 */ /* 0x000fe200078ec0ff */
[--C-:B------:R-:W-:Y:S01]  /*6d40*/  IMAD.X R157, RZ, RZ, R11.reuse, P1 ;  /* 0x000000ffff9d7224 */ /* 0x100fe200008e060b */
[----:B------:R-:W-:Y:S01]  /*6d50*/  LOP3.LUT R130, R10, R65, RZ, 0x3c, !PT ;  /* 0x000000410a827212 */ /* 0x000fe200078e3cff */
[----:B------:R-:W-:Y:S01]  /*6d60*/  IMAD.X R161, RZ, RZ, R11, P3 ;  /* 0x000000ffffa17224 */ /* 0x000fe200018e060b */
[----:B------:R-:W-:Y:S01]  /*6d70*/  IADD3 R65, P2, R8, 0x7000, RZ ;  /* 0x0000700008417810 */ /* 0x000fe20007f5e0ff */
[-C--:B------:R-:W-:Y:S01]  /*6d80*/  FMUL.FTZ R109, R114, R3.reuse ;  /* 0x00000003726d7220 */ /* 0x080fe20000410000 */
[----:B------:R-:W-:Y:S01]  /*6d90*/  SHF.R.U64 R4, R4, 0x3, RZ ;  /* 0x0000000304047819 */ /* 0x000fe200000012ff */
[-C--:B------:R-:W-:Y:S01]  /*6da0*/  FMUL.FTZ R164, R122, R3.reuse ;  /* 0x000000037aa47220 */ /* 0x080fe20000410000 */
[----:B------:R-:W-:Y:S01]  /*6db0*/  LOP3.LUT R10, R57, 0x380, RZ, 0xc0, !PT ;  /* 0x00000380390a7812 */ /* 0x000fe200078ec0ff */
[-C--:B------:R-:W-:Y:S01]  /*6dc0*/  FMUL.FTZ R27, R27, R3.reuse ;  /* 0x000000031b1b7220 */ /* 0x080fe20000410000 */
[----:B------:R-:W-:Y:S01]  /*6dd0*/  LOP3.LUT R64, R65, 0x380, RZ, 0xc0, !PT ;  /* 0x0000038041407812 */ /* 0x000fe200078ec0ff */
[----:B------:R-:W-:Y:S01]  /*6de0*/  FMUL.FTZ R26, R26, R3 ;  /* 0x000000031a1a7220 */ /* 0x000fe20000410000 */
[----:B------:R-:W-:Y:S01]  /*6df0*/  LOP3.LUT R134, R4, R5, RZ, 0x3c, !PT ;  /* 0x0000000504867212 */ /* 0x000fe200078e3cff */
[-C--:B------:R-:W-:Y:S01]  /*6e00*/  FMUL.FTZ R31, R31, R3.reuse ;  /* 0x000000031f1f7220 */ /* 0x080fe20000410000 */
[----:B------:R-:W-:Y:S01]  /*6e10*/  SHF.R.U64 R4, R10, 0x3, RZ ;  /* 0x000000030a047819 */ /* 0x000fe200000012ff */
[-C--:B------:R-:W-:Y:S01]  /*6e20*/  FMUL.FTZ R30, R30, R3.reuse ;  /* 0x000000031e1e7220 */ /* 0x080fe20000410000 */
[----:B------:R-:W-:Y:S01]  /*6e30*/  SHF.R.U64 R64, R64, 0x3, RZ ;  /* 0x0000000340407819 */ /* 0x000fe200000012ff */
[----:B------:R-:W-:Y:S01]  /*6e40*/  FMUL.FTZ R35, R35, R3 ;  /* 0x0000000323237220 */ /* 0x000fe20000410000 */
[----:B------:R-:W-:Y:S01]  /*6e50*/  LOP3.LUT R146, R4, R57, RZ, 0x3c, !PT ;  /* 0x0000003904927212 */ /* 0x000fe200078e3cff */
[-C--:B------:R-:W-:Y:S01]  /*6e60*/  FMUL.FTZ R34, R34, R3.reuse ;  /* 0x0000000322227220 */ /* 0x080fe20000410000 */
[----:B------:R-:W-:Y:S01]  /*6e70*/  LOP3.LUT R10, R53, 0x380, RZ, 0xc0, !PT ;  /* 0x00000380350a7812 */ /* 0x000fe200078ec0ff */
[----:B------:R-:W-:Y:S01]  /*6e80*/  FMUL.FTZ R39, R39, R3 ;  /* 0x0000000327277220 */ /* 0x000fe20000410000 */
[----:B------:R-:W-:Y:S01]  /*6e90*/  LOP3.LUT R64, R64, R65, RZ, 0x3c, !PT ;  /* 0x0000004140407212 */ /* 0x000fe200078e3cff */
[----:B------:R-:W-:Y:S01]  /*6ea0*/  IMAD.X R65, RZ, RZ, R9, P2 ;  /* 0x000000ffff417224 */ /* 0x000fe200010e0609 */
[----:B------:R-:W-:Y:S01]  /*6eb0*/  LOP3.LUT R4, R21, 0x380, RZ, 0xc0, !PT ;  /* 0x0000038015047812 */ /* 0x000fe200078ec0ff */
[-C--:B------:R-:W-:Y:S01]  /*6ec0*/  FMUL.FTZ R38, R38, R3.reuse ;  /* 0x0000000326267220 */ /* 0x080fe20000410000 */
[----:B------:R-:W-:Y:S01]  /*6ed0*/  LOP3.LUT R11, R60, 0x380, RZ, 0xc0, !PT ;  /* 0x000003803c0b7812 */ /* 0x000fe200078ec0ff */
[-C--:B------:R-:W-:Y:S01]  /*6ee0*/  FMUL.FTZ R43, R43, R3.reuse ;  /* 0x000000032b2b7220 */ /* 0x080fe20000410000 */
[----:B------:R-:W-:Y:S01]  /*6ef0*/  IADD3 R115, P2, R8, 0xe000, RZ ;  /* 0x0000e00008737810 */ /* 0x000fe20007f5e0ff */
[-C--:B------:R-:W-:Y:S01]  /*6f00*/  FMUL.FTZ R42, R42, R3.reuse ;  /* 0x000000032a2a7220 */ /* 0x080fe20000410000 */
[----:B------:R-:W-:Y:S01]  /*6f10*/  SHF.R.U64 R10, R10, 0x3, RZ ;  /* 0x000000030a0a7819 */ /* 0x000fe200000012ff */
[-C--:B------:R-:W-:Y:S01]  /*6f20*/  FMUL.FTZ R47, R47, R3.reuse ;  /* 0x000000032f2f7220 */ /* 0x080fe20000410000 */
[----:B------:R-:W-:Y:S01]  /*6f30*/  SHF.R.U64 R4, R4, 0x3, RZ ;  /* 0x0000000304047819 */ /* 0x000fe200000012ff */
[-C--:B------:R-:W-:Y:S01]  /*6f40*/  FMUL.FTZ R46, R46, R3.reuse ;  /* 0x000000032e2e7220 */ /* 0x080fe20000410000 */
[----:B------:R-:W-:Y:S01]  /*6f50*/  SHF.R.U64 R11, R11, 0x3, RZ ;  /* 0x000000030b0b7819 */ /* 0x000fe200000012ff */
[-C--:B------:R-:W-:Y:S01]  /*6f60*/  FMUL.FTZ R51, R51, R3.reuse ;  /* 0x0000000333337220 */ /* 0x080fe20000410000 */
[----:B------:R-:W-:Y:S01]  /*6f70*/  LOP3.LUT R114, R115, 0x380, RZ, 0xc0, !PT ;  /* 0x0000038073727812 */ /* 0x000fe200078ec0ff */
[-C--:B------:R-:W-:Y:S01]  /*6f80*/  FMUL.FTZ R50, R50, R3.reuse ;  /* 0x0000000332327220 */ /* 0x080fe20000410000 */
[----:B------:R-:W-:Y:S01]  /*6f90*/  LOP3.LUT R14, R73, 0x380, RZ, 0xc0, !PT ;  /* 0x00000380490e7812 */ /* 0x000fe200078ec0ff */
[-C--:B------:R-:W-:Y:S01]  /*6fa0*/  FMUL.FTZ R55, R55, R3.reuse ;  /* 0x0000000337377220 */ /* 0x080fe20000410000 */
[----:B------:R-:W-:Y:S01]  /*6fb0*/  LOP3.LUT R5, R52, 0x380, RZ, 0xc0, !PT ;  /* 0x0000038034057812 */ /* 0x000fe200078ec0ff */
[----:B------:R-:W-:Y:S01]  /*6fc0*/  FMUL.FTZ R54, R54, R3 ;  /* 0x0000000336367220 */ /* 0x000fe20000410000 */
[----:B------:R-:W-:Y:S01]  /*6fd0*/  LOP3.LUT R154, R10, R53, RZ, 0x3c, !PT ;  /* 0x000000350a9a7212 */ /* 0x000fe200078e3cff */
[----:B------:R-:W-:Y:S01]  /*6fe0*/  FMUL.FTZ R59, R59, R3 ;  /* 0x000000033b3b7220 */ /* 0x000fe20000410000 */
[----:B------:R-:W-:Y:S01]  /*6ff0*/  LOP3.LUT R152, R4, R21, RZ, 0x3c, !PT ;  /* 0x0000001504987212 */ /* 0x000fe200078e3cff */
[-C--:B------:R-:W-:Y:S01]  /*7000*/  FMUL.FTZ R58, R58, R3.reuse ;  /* 0x000000033a3a7220 */ /* 0x080fe20000410000 */
[----:B------:R-:W-:Y:S01]  /*7010*/  LOP3.LUT R53, R20, 0x380, RZ, 0xc0, !PT ;  /* 0x0000038014357812 */ /* 0x000fe200078ec0ff */
[-C--:B------:R-:W-:Y:S01]  /*7020*/  FMUL.FTZ R63, R63, R3.reuse ;  /* 0x000000033f3f7220 */ /* 0x080fe20000410000 */
[----:B------:R-:W-:Y:S01]  /*7030*/  LOP3.LUT R122, R11, R60, RZ, 0x3c, !PT ;  /* 0x0000003c0b7a7212 */ /* 0x000fe200078e3cff */
[-C--:B------:R-:W-:Y:S01]  /*7040*/  FMUL.FTZ R62, R62, R3.reuse ;  /* 0x000000033e3e7220 */ /* 0x080fe20000410000 */
[----:B------:R-:W-:Y:S01]  /*7050*/  IADD3 R21, P4, R8, 0x2000, RZ ;  /* 0x0000200008157810 */ /* 0x000fe20007f9e0ff */
[-C--:B------:R-:W-:Y:S01]  /*7060*/  FMUL.FTZ R67, R67, R3.reuse ;  /* 0x0000000343437220 */ /* 0x080fe20000410000 */
[----:B------:R-:W-:Y:S01]  /*7070*/  SHF.R.U64 R114, R114, 0x3, RZ ;  /* 0x0000000372727819 */ /* 0x000fe200000012ff */
[-C--:B------:R-:W-:Y:S01]  /*7080*/  FMUL.FTZ R66, R66, R3.reuse ;  /* 0x0000000342427220 */ /* 0x080fe20000410000 */
[----:B------:R-:W-:Y:S01]  /*7090*/  SHF.R.U64 R14, R14, 0x3, RZ ;  /* 0x000000030e0e7819 */ /* 0x000fe200000012ff */
[-C--:B------:R-:W-:Y:S01]  /*70a0*/  FMUL.FTZ R71, R71, R3.reuse ;  /* 0x0000000347477220 */ /* 0x080fe20000410000 */
[----:B------:R-:W-:Y:S01]  /*70b0*/  LOP3.LUT R11, R56, 0x380, RZ, 0xc0, !PT ;  /* 0x00000380380b7812 */ /* 0x000fe200078ec0ff */
[-C--:B------:R-:W-:Y:S01]  /*70c0*/  FMUL.FTZ R70, R70, R3.reuse ;  /* 0x0000000346467220 */ /* 0x080fe20000410000 */
[----:B------:R-:W-:Y:S01]  /*70d0*/  SHF.R.U64 R5, R5, 0x3, RZ ;  /* 0x0000000305057819 */ /* 0x000fe200000012ff */
        /* <DEDUP_REMOVED lines=26> */
[----:B------:R-:W-:-:S02]  /*7280*/  LOP3.LUT R10, R21, 0x380, RZ, 0xc0, !PT ;  /* 0x00000380150a7812 */ /* 0x000fc400078ec0ff */
[----:B------:R-:W-:Y:S01]  /*7290*/  LOP3.LUT R114, R114, R115, RZ, 0x3c, !PT ;  /* 0x0000007372727212 */ /* 0x000fe200078e3cff */
[----:B------:R-:W-:Y:S01]  /*72a0*/  IMAD.X R115, RZ, RZ, R9, P2 ;  /* 0x000000ffff737224 */ /* 0x000fe200010e0609 */
[----:B------:R-:W-:Y:S02]  /*72b0*/  LOP3.LUT R14, R14, R73, RZ, 0x3c, !PT ;  /* 0x000000490e0e7212 */ /* 0x000fe400078e3cff */
[----:B------:R-:W-:Y:S02]  /*72c0*/  SHF.R.U64 R11, R11, 0x3, RZ ;  /* 0x000000030b0b7819 */ /* 0x000fe400000012ff */
[----:B------:R-:W-:Y:S02]  /*72d0*/  LOP3.LUT R150, R5, R52, RZ, 0x3c, !PT ;  /* 0x0000003405967212 */ /* 0x000fe400078e3cff */
[----:B------:R-:W-:Y:S02]  /*72e0*/  IADD3 R52, P3, R8, 0x1000, RZ ;  /* 0x0000100008347810 */ /* 0x000fe40007f7e0ff */
[----:B--2---:R-:W-:-:S02]  /*72f0*/  ISETP.NE.AND P2, PT, R210, 0x1, PT ;  /* 0x00000001d200780c */ /* 0x004fc40003f45270 */
[----:B------:R-:W-:Y:S02]  /*7300*/  LOP3.LUT R160, R53, R20, RZ, 0x3c, !PT ;  /* 0x0000001435a07212 */ /* 0x000fe400078e3cff */
[----:B------:R-:W-:Y:S02]  /*7310*/  SHF.R.U64 R20, R10, 0x3, RZ ;  /* 0x000000030a147819 */ /* 0x000fe400000012ff */
[----:B------:R-:W-:Y:S02]  /*7320*/  LOP3.LUT R142, R11, R56, RZ, 0x3c, !PT ;  /* 0x000000380b8e7212 */ /* 0x000fe400078e3cff */
[----:B------:R-:W-:Y:S02]  /*7330*/  MOV R214, R162 ;  /* 0x000000a200d67202 */ /* 0x000fe40000000f00 */
[----:B------:R-:W-:Y:S02]  /*7340*/  LOP3.LUT R11, R52, 0x380, RZ, 0xc0, !PT ;  /* 0x00000380340b7812 */ /* 0x000fe400078ec0ff */
[----:B------:R-:W-:-:S02]  /*7350*/  MOV R163, R14 ;  /* 0x0000000e00a37202 */ /* 0x000fc40000000f00 */
[----:B------:R-:W-:Y:S01]  /*7360*/  LOP3.LUT R60, R61, 0x380, RZ, 0xc0, !PT ;  /* 0x000003803d3c7812 */ /* 0x000fe200078ec0ff */
[----:B------:R-:W0:Y:S01]  /*7370*/  LDC R14, c[0x0][0xd38] ;  /* 0x00034e00ff0e7b82 */ /* 0x000e220000000800 */
[----:B------:R-:W-:Y:S02]  /*7380*/  LOP3.LUT R4, R23, 0x380, RZ, 0xc0, !PT ;  /* 0x0000038017047812 */ /* 0x000fe400078ec0ff */
[----:B------:R-:W-:Y:S02]  /*7390*/  LOP3.LUT R20, R20, R21, RZ, 0x3c, !PT ;  /* 0x0000001514147212 */ /* 0x000fe400078e3cff */
[----:B------:R-:W-:Y:S02]  /*73a0*/  IADD3.X R21, RZ, R9, RZ, P4, !PT ;  /* 0x00000009ff157210 */ /* 0x000fe400027fe4ff */
[----:B------:R-:W-:Y:S02]  /*73b0*/  SHF.R.U64 R11, R11, 0x3, RZ ;  /* 0x000000030b0b7819 */ /* 0x000fe400000012ff */
[----:B------:R-:W-:-:S02]  /*73c0*/  IADD3 R73, P4, R8, 0x9000, RZ ;  /* 0x0000900008497810 */ /* 0x000fc40007f9e0ff */
[----:B------:R-:W-:Y:S02]  /*73d0*/  SHF.R.U64 R60, R60, 0x3, RZ ;  /* 0x000000033c3c7819 */ /* 0x000fe400000012ff */
[----:B------:R-:W-:Y:S02]  /*73e0*/  LOP3.LUT R5, R22, 0x380, RZ, 0xc0, !PT ;  /* 0x0000038016057812 */ /* 0x000fe400078ec0ff */
[----:B------:R-:W-:Y:S02]  /*73f0*/  SHF.R.U64 R4, R4, 0x3, RZ ;  /* 0x0000000304047819 */ /* 0x000fe400000012ff */
[----:B------:R-:W-:Y:S01]  /*7400*/  LOP3.LUT R10, R11, R52, RZ, 0x3c, !PT ;  /* 0x000000340b0a7212 */ /* 0x000fe200078e3cff */
[----:B------:R-:W-:Y:S01]  /*7410*/  IMAD.X R11, RZ, RZ, R9, P3 ;  /* 0x000000ffff0b7224 */ /* 0x000fe200018e0609 */
[----:B------:R-:W-:Y:S02]  /*7420*/  LOP3.LUT R72, R73, 0x380, RZ, 0xc0, !PT ;  /* 0x0000038049487812 */ /* 0x000fe400078ec0ff */
[----:B------:R-:W-:-:S02]  /*7430*/  MOV R162, R12 ;  /* 0x0000000c00a27202 */ /* 0x000fc40000000f00 */
[----:B------:R-:W-:Y:S01]  /*7440*/  LOP3.LUT R138, R60, R61, RZ, 0x3c, !PT ;  /* 0x0000003d3c8a7212 */ /* 0x000fe200078e3cff */
[----:B------:R-:W1:Y:S01]  /*7450*/  @P2 LDC R12, c[0x0][0xcec] ;  /* 0x00033b00ff0c2b82 */ /* 0x000e620000000800 */
[----:B------:R-:W-:Y:S02]  /*7460*/  SHF.R.U64 R5, R5, 0x3, RZ ;  /* 0x0000000305057819 */ /* 0x000fe400000012ff */
[----:B------:R-:W-:Y:S01]  /*7470*/  LOP3.LUT R158, R4, R23, RZ, 0x3c, !PT ;  /* 0x00000017049e7212 */ /* 0x000fe200078e3cff */
[----:B------:R-:W-:Y:S01]  /*7480*/  IMAD.U32 R4, RZ, RZ, UR4 ;  /* 0x00000004ff047e24 */ /* 0x000fe2000f8e00ff */
[C---:B------:R-:W-:Y:S01]  /*7490*/  IADD3 R23, P5, R8.reuse, 0x3000, RZ ;  /* 0x0000300008177810 */ /* 0x040fe20007fbe0ff */
[----:B------:R-:W-:Y:S01]  /*74a0*/  UIADD3 UR4, UR5, UR6, URZ ;  /* 0x0000000605047290 */ /* 0x000fe2000fffe03f */
[C---:B------:R-:W-:Y:S01]  /*74b0*/  IADD3 R53, P6, R8.reuse, 0x4000, RZ ;  /* 0x0000400008357810 */ /* 0x040fe20007fde0ff */
[----:B------:R-:W2:Y:S01]  /*74c0*/  @P2 LDC R13, c[0x0][0xcf0] ;  /* 0x00033c00ff0d2b82 */ /* 0x000ea20000000800 */
[C---:B------:R-:W-:Y:S01]  /*74d0*/  IADD3 R57, P0, R8.reuse, 0x5000, RZ ;  /* 0x0000500008397810 */ /* 0x040fe20007f1e0ff */
[----:B------:R-:W-:Y:S01]  /*74e0*/  ULDC UR6, c[0x0][0xb88] ;  /* 0x0002e20000067ab9 */ /* 0x000fe20000000800 */
[----:B------:R-:W-:-:S02]  /*74f0*/  IADD3 R61, P1, R8, 0x6000, RZ ;  /* 0x00006000083d7810 */ /* 0x000fc40007f3e0ff */
[----:B------:R-:W-:Y:S02]  /*7500*/  IADD3 R69, P3, R8, 0x8000, RZ ;  /* 0x0000800008457810 */ /* 0x000fe40007f7e0ff */
[----:B------:R-:W-:Y:S02]  /*7510*/  SHF.R.U64 R72, R72, 0x3, RZ ;  /* 0x0000000348487819 */ /* 0x000fe400000012ff */
[----:B------:R-:W-:Y:S01]  /*7520*/  LOP3.LUT R156, R5, R22, RZ, 0x3c, !PT ;  /* 0x00000016059c7212 */ /* 0x000fe200078e3cff */
[----:B------:R-:W-:Y:S01]  /*7530*/  IMAD.U32 R5, RZ, RZ, UR5 ;  /* 0x00000005ff057e24 */ /* 0x000fe2000f8e00ff */
[----:B------:R-:W-:Y:S01]  /*7540*/  LOP3.LUT R22, R23, 0x380, RZ, 0xc0, !PT ;  /* 0x0000038017167812 */ /* 0x000fe200078ec0ff */
[----:B------:R-:W-:Y:S01]  /*7550*/  IMAD.U32 R5, RZ, RZ, UR4 ;  /* 0x00000004ff057e24 */ /* 0x000fe2000f8e00ff */
[----:B------:R-:W-:Y:S01]  /*7560*/  LOP3.LUT R52, R53, 0x380, RZ, 0xc0, !PT ;  /* 0x0000038035347812 */ /* 0x000fe200078ec0ff */
[----:B------:R-:W-:Y:S01]  /*7570*/  ULDC.64 UR4, c[0x0][0xc88] ;  /* 0x0003220000047ab9 */ /* 0x000fe20000000a00 */
[----:B------:R-:W-:-:S02]  /*7580*/  LOP3.LUT R56, R57, 0x380, RZ, 0xc0, !PT ;  /* 0x0000038039387812 */ /* 0x000fc400078ec0ff */
[----:B------:R-:W-:Y:S02]  /*7590*/  LOP3.LUT R60, R61, 0x380, RZ, 0xc0, !PT ;  /* 0x000003803d3c7812 */ /* 0x000fe400078ec0ff */
[----:B------:R-:W-:Y:S02]  /*75a0*/  LOP3.LUT R68, R69, 0x380, RZ, 0xc0, !PT ;  /* 0x0000038045447812 */ /* 0x000fe400078ec0ff */
[----:B------:R-:W-:Y:S02]  /*75b0*/  LOP3.LUT R72, R72, R73, RZ, 0x3c, !PT ;  /* 0x0000004948487212 */ /* 0x000fe400078e3cff */
[----:B------:R-:W-:Y:S02]  /*75c0*/  LOP3.LUT R73, R8, 0x380, RZ, 0xc0, !PT ;  /* 0x0000038008497812 */ /* 0x000fe400078ec0ff */
[----:B------:R-:W-:Y:S02]  /*75d0*/  SHF.R.U64 R22, R22, 0x3, RZ ;  /* 0x0000000316167819 */ /* 0x000fe400000012ff */
[----:B------:R-:W-:-:S02]  /*75e0*/  SHF.R.U64 R52, R52, 0x3, RZ ;  /* 0x0000000334347819 */ /* 0x000fc400000012ff */
[----:B------:R-:W-:Y:S02]  /*75f0*/  SHF.R.U64 R56, R56, 0x3, RZ ;  /* 0x0000000338387819 */ /* 0x000fe400000012ff */
[----:B------:R-:W-:Y:S02]  /*7600*/  SHF.R.U64 R60, R60, 0x3, RZ ;  /* 0x000000033c3c7819 */ /* 0x000fe400000012ff */
[----:B------:R-:W-:Y:S02]  /*7610*/  SHF.R.U64 R68, R68, 0x3, RZ ;  /* 0x0000000344447819 */ /* 0x000fe400000012ff */
[----:B------:R-:W-:Y:S02]  /*7620*/  MOV R126, R126 ;  /* 0x0000007e007e7202 */ /* 0x000fe40000000f00 */
[----:B------:R-:W-:Y:S02]  /*7630*/  F2FP.BF16.F32.PACK_AB R24, R25, R24 ;  /* 0x000000181918723e */ /* 0x000fe400000010ff */
[----:B------:R-:W-:-:S02]  /*7640*/  IADD3 R127, RZ, -UR41, RZ ;  /* 0x80000029ff7f7c10 */ /* 0x000fc4000fffe0ff */
[----:B------:R-:W-:Y:S02]  /*7650*/  F2FP.BF16.F32.PACK_AB R32, R33, R32 ;  /* 0x000000202120723e */ /* 0x000fe400000010ff */
[----:B------:R-:W-:Y:S01]  /*7660*/  SHF.R.U64 R25, R73, 0x3, RZ ;  /* 0x0000000349197819 */ /* 0x000fe200000012ff */
[----:B0-----:R-:W-:Y:S01]  /*7670*/  IMAD R127, R14, R127, UR44 ;  /* 0x0000002c0e7f7e24 */ /* 0x001fe2000f8e027f */
[----:B------:R-:W-:Y:S02]  /*7680*/  F2FP.BF16.F32.PACK_AB R33, R35, R34 ;  /* 0x000000222321723e */ /* 0x000fe400000010ff */
        /* <DEDUP_REMOVED lines=10> */
[----:B------:R-:W-:-:S02]  /*7730*/  F2FP.BF16.F32.PACK_AB R35, R39, R38 ;  /* 0x000000262723723e */ /* 0x000fc400000010ff */
[----:B------:R-:W0:Y:S01]  /*7740*/  LDC.64 R38, c[0x0][0xc98] ;  /* 0x00032600ff267b82 */ /* 0x000e220000000a00 */
[C---:B------:R-:W-:Y:S02]  /*7750*/  IADD3 R99, P5, R8.reuse, 0xa000, RZ ;  /* 0x0000a00008637810 */ /* 0x040fe40007fbe0ff */
[C---:B------:R-:W-:Y:S02]  /*7760*/  IADD3 R103, P6, R8.reuse, 0xb000, RZ ;  /* 0x0000b00008677810 */ /* 0x040fe40007fde0ff */
[C---:B------:R-:W-:Y:S02]  /*7770*/  IADD3 R107, P0, R8.reuse, 0xc000, RZ ;  /* 0x0000c000086b7810 */ /* 0x040fe40007f1e0ff */
[C---:B------:R-:W-:Y:S02]  /*7780*/  IADD3 R111, P1, R8.reuse, 0xd000, RZ ;  /* 0x0000d000086f7810 */ /* 0x040fe40007f3e0ff */
[----:B------:R-:W-:Y:S02]  /*7790*/  IADD3 R119, P3, R8, 0xf000, RZ ;  /* 0x0000f00008777810 */ /* 0x000fe40007f7e0ff */
[----:B------:R-:W-:-:S02]  /*77a0*/  LOP3.LUT R8, R25, R8, RZ, 0x3c, !PT ;  /* 0x0000000819087212 */ /* 0x000fc400078e3cff */
[----:B------:R-:W-:Y:S02]  /*77b0*/  F2FP.BF16.F32.PACK_AB R25, R27, R26 ;  /* 0x0000001a1b19723e */ /* 0x000fe400000010ff */
[----:B------:R-:W-:Y:S02]  /*77c0*/  F2FP.BF16.F32.PACK_AB R26, R179, R28 ;  /* 0x0000001cb31a723e */ /* 0x000fe400000010ff */
[----:B------:R-:W-:Y:S01]  /*77d0*/  MOV R179, R122 ;  /* 0x0000007a00b37202 */ /* 0x000fe20000000f00 */
[----:B------:R-:W-:Y:S01]  /*77e0*/  IMAD R123, R127, 0x80, R208 ;  /* 0x000000807f7b7824 */ /* 0x000fe200078e02d0 */
[----:B------:R-:W-:Y:S02]  /*77f0*/  F2FP.BF16.F32.PACK_AB R40, R41, R40 ;  /* 0x000000282928723e */ /* 0x000fe400000010ff */
[----:B------:R-:W-:Y:S01]  /*7800*/  F2FP.BF16.F32.PACK_AB R41, R43, R42 ;  /* 0x0000002a2b29723e */ /* 0x000fe200000010ff */
[----:B-1----:R-:W-:Y:S01]  /*7810*/  @P2 IMAD.HI.U32 R12, R123, R12, RZ ;  /* 0x0000000c7b0c2227 */ /* 0x002fe200078e00ff */
[----:B------:R-:W-:-:S02]  /*7820*/  F2FP.BF16.F32.PACK_AB R27, R31, R30 ;  /* 0x0000001e1f1b723e */ /* 0x000fc400000010ff */
[----:B------:R-:W-:Y:S01]  /*7830*/  F2FP.BF16.F32.PACK_AB R43, R47, R46 ;  /* 0x0000002e2f2b723e */ /* 0x000fe200000010ff */
[----:B------:R-:W-:Y:S01]  /*7840*/  IMAD.MOV.U32 R47, RZ, RZ, R123 ;  /* 0x000000ffff2f7224 */ /* 0x000fe200078e007b */
[----:B------:R-:W-:Y:S01]  /*7850*/  MOV R134, R134 ;  /* 0x0000008600867202 */ /* 0x000fe20000000f00 */
[----:B------:R-:W-:Y:S01]  /*7860*/  STSM.16.M88.4 [R214], R24 ;  /* 0x00000018d6007844 */ /* 0x000fe20000000200 */
[----:B------:R-:W-:Y:S01]  /*7870*/  F2FP.BF16.F32.PACK_AB R34, R178, R36 ;  /* 0x00000024b222723e */ /* 0x000fe200000010ff */
[----:B0-----:R-:W-:Y:S01]  /*7880*/  IMAD.WIDE.U32 R4, R38, UR43, R4 ;  /* 0x0000002b26047c25 */ /* 0x001fe2000f8e0004 */
[----:B--2---:R-:W-:Y:S02]  /*7890*/  @P2 SHF.R.U32.HI R47, RZ, R13, R12 ;  /* 0x0000000dff2f2219 */ /* 0x004fe4000001160c */
[----:B------:R-:W-:Y:S01]  /*78a0*/  LOP3.LUT R106, R107, 0x380, RZ, 0xc0, !PT ;  /* 0x000003806b6a7812 */ /* 0x000fe200078ec0ff */
[----:B------:R0:W-:Y:S01]  /*78b0*/  STSM.16.M88.4 [R134], R32 ;  /* 0x0000002086007844 */ /* 0x0001e20000000200 */
[----:B------:R-:W-:-:S02]  /*78c0*/  F2FP.BF16.F32.PACK_AB R48, R49, R48 ;  /* 0x000000303130723e */ /* 0x000fc400000010ff */
[----:B------:R-:W-:Y:S02]  /*78d0*/  MOV R152, R152 ;  /* 0x0000009800987202 */ /* 0x000fe40000000f00 */
[----:B------:R-:W-:Y:S02]  /*78e0*/  F2FP.BF16.F32.PACK_AB R42, R29, R44 ;  /* 0x0000002c1d2a723e */ /* 0x000fe400000010ff */
[----:B------:R-:W-:Y:S02]  /*78f0*/  F2FP.BF16.F32.PACK_AB R49, R51, R50 ;  /* 0x000000323331723e */ /* 0x000fe400000010ff */
[----:B------:R-:W-:Y:S01]  /*7900*/  MOV R160, R160 ;  /* 0x000000a000a07202 */ /* 0x000fe20000000f00 */
[----:B------:R-:W-:Y:S01]  /*7910*/  STSM.16.M88.4 [R152], R40 ;  /* 0x0000002898007844 */ /* 0x000fe20000000200 */
[----:B------:R-:W-:Y:S02]  /*7920*/  F2FP.BF16.F32.PACK_AB R50, R202, R185 ;  /* 0x000000b9ca32723e */ /* 0x000fe400000010ff */
[----:B------:R-:W-:-:S02]  /*7930*/  F2FP.BF16.F32.PACK_AB R51, R55, R54 ;  /* 0x000000363733723e */ /* 0x000fc400000010ff */
[----:B------:R-:W-:Y:S01]  /*7940*/  SHF.R.U64 R106, R106, 0x3, RZ ;  /* 0x000000036a6a7819 */ /* 0x000fe200000012ff */
[----:B0-----:R-:W-:Y:S01]  /*7950*/  IMAD.MOV R33, RZ, RZ, -R47 ;  /* 0x000000ffff217224 */ /* 0x001fe200078e0a2f */
[----:B------:R-:W-:Y:S01]  /*7960*/  MOV R158, R158 ;  /* 0x0000009e009e7202 */ /* 0x000fe20000000f00 */
[----:B------:R-:W-:Y:S01]  /*7970*/  IMAD R32, R38, UR7, RZ ;  /* 0x0000000726207c24 */ /* 0x000fe2000f8e02ff */
[----:B------:R-:W-:Y:S01]  /*7980*/  F2FP.BF16.F32.PACK_AB R12, R201, R184 ;  /* 0x000000b8c90c723e */ /* 0x000fe200000010ff */
[----:B------:R-:W-:Y:S01]  /*7990*/  IMAD R33, R210, R33, R123 ;  /* 0x00000021d2217224 */ /* 0x000fe200078e027b */
[----:B------:R-:W-:Y:S01]  /*79a0*/  F2FP.BF16.F32.PACK_AB R13, R59, R58 ;  /* 0x0000003a3b0d723e */ /* 0x000fe200000010ff */
[----:B------:R-:W-:Y:S01]  /*79b0*/  STSM.16.M88.4 [R160], R48 ;  /* 0x00000030a0007844 */ /* 0x000fe20000000200 */
[----:B------:R-:W-:Y:S01]  /*79c0*/  F2FP.BF16.F32.PACK_AB R14, R199, R183 ;  /* 0x000000b7c70e723e */ /* 0x000fe200000010ff */
[----:B------:R-:W-:Y:S01]  /*79d0*/  IMAD R32, R39, UR43, R32 ;  /* 0x0000002b27207c24 */ /* 0x000fe2000f8e0220 */
[----:B------:R-:W-:-:S02]  /*79e0*/  F2FP.BF16.F32.PACK_AB R15, R63, R62 ;  /* 0x0000003e3f0f723e */ /* 0x000fc400000010ff */
[----:B------:R-:W-:Y:S01]  /*79f0*/  LOP3.LUT R106, R106, R107, RZ, 0x3c, !PT ;  /* 0x0000006b6a6a7212 */ /* 0x000fe200078e3cff */
[----:B------:R-:W-:Y:S01]  /*7a00*/  IMAD.X R107, RZ, RZ, R9, P0 ;  /* 0x000000ffff6b7224 */ /* 0x000fe200000e0609 */
[----:B------:R-:W-:Y:S01]  /*7a10*/  F2FP.BF16.F32.PACK_AB R37, R7, R37 ;  /* 0x000000250725723e */ /* 0x000fe200000010ff */
[----:B------:R0:W-:Y:S01]  /*7a20*/  STSM.16.M88.4 [R158], R12 ;  /* 0x0000000c9e007844 */ /* 0x0001e20000000200 */
[----:B------:R-:W-:Y:S02]  /*7a30*/  SHF.R.S32.HI R7, RZ, 0x1f, R33 ;  /* 0x0000001fff077819 */ /* 0x000fe40000011421 */
[----:B------:R-:W-:Y:S02]  /*7a40*/  LOP3.LUT R118, R119, 0x380, RZ, 0xc0, !PT ;  /* 0x0000038077767812 */ /* 0x000fe400078ec0ff */
[----:B------:R-:W-:Y:S02]  /*7a50*/  MOV R156, R156 ;  /* 0x0000009c009c7202 */ /* 0x000fe40000000f00 */
[----:B------:R-:W-:-:S02]  /*7a60*/  F2FP.BF16.F32.PACK_AB R24, R198, R182 ;  /* 0x000000b6c618723e */ /* 0x000fc400000010ff */
[----:B------:R-:W-:Y:S02]  /*7a70*/  F2FP.BF16.F32.PACK_AB R25, R67, R66 ;  /* 0x000000424319723e */ /* 0x000fe400000010ff */
[----:B------:R-:W-:Y:S02]  /*7a80*/  F2FP.BF16.F32.PACK_AB R26, R197, R181 ;  /* 0x000000b5c51a723e */ /* 0x000fe400000010ff */
[----:B------:R-:W-:Y:S02]  /*7a90*/  F2FP.BF16.F32.PACK_AB R27, R71, R70 ;  /* 0x00000046471b723e */ /* 0x000fe400000010ff */
[----:B------:R-:W-:Y:S01]  /*7aa0*/  LOP3.LUT R110, R111, 0x380, RZ, 0xc0, !PT ;  /* 0x000003806f6e7812 */ /* 0x000fe200078ec0ff */
[----:B0-----:R-:W-:Y:S01]  /*7ab0*/  IMAD R15, R127, 0x80, R206 ;  /* 0x000000807f0f7824 */ /* 0x001fe200078e02ce */
[----:B------:R-:W-:Y:S01]  /*7ac0*/  SHF.R.S32.HI R13, RZ, 0x1f, R47 ;  /* 0x0000001fff0d7819 */ /* 0x000fe2000001142f */
[----:B------:R-:W-:Y:S01]  /*7ad0*/  STSM.16.M88.4 [R156], R24 ;  /* 0x000000189c007844 */ /* 0x000fe20000000200 */
[----:B------:R-:W-:Y:S01]  /*7ae0*/  IADD3 R12, P0, R47, R4, RZ ;  /* 0x000000042f0c7210 */ /* 0x000fe20007f1e0ff */
[----:B------:R-:W-:Y:S01]  /*7af0*/  IMAD R4, R7, UR4, RZ ;  /* 0x0000000407047c24 */ /* 0x000fe2000f8e02ff */
[----:B------:R-:W-:-:S02]  /*7b00*/  SHF.R.U64 R118, R118, 0x3, RZ ;  /* 0x0000000376767819 */ /* 0x000fc400000012ff */
[----:B------:R-:W-:Y:S01]  /*7b10*/  IADD3.X R13, R13, R5, R32, P0, !PT ;  /* 0x000000050d0d7210 */ /* 0x000fe200007fe420 */
[C---:B------:R-:W-:Y:S01]  /*7b20*/  IMAD R7, R33.reuse, UR5, R4 ;  /* 0x0000000521077c24 */ /* 0x040fe2000f8e0204 */
[----:B------:R-:W-:Y:S01]  /*7b30*/  MOV R154, R154 ;  /* 0x0000009a009a7202 */ /* 0x000fe20000000f00 */
[----:B------:R-:W-:Y:S01]  /*7b40*/  IMAD R4, R210, UR6, RZ ;  /* 0x00000006d2047c24 */ /* 0x000fe2000f8e02ff */
[----:B------:R-:W-:Y:S01]  /*7b50*/  F2FP.BF16.F32.PACK_AB R28, R196, R180 ;  /* 0x000000b4c41c723e */ /* 0x000fe200000010ff */
[----:B------:R-:W-:Y:S01]  /*7b60*/  IMAD.WIDE.U32 R12, R33, UR4, R12 ;  /* 0x00000004210c7c25 */ /* 0x000fe2000f8e000c */
[----:B------:R-:W-:Y:S01]  /*7b70*/  F2FP.BF16.F32.PACK_AB R29, R75, R74 ;  /* 0x0000004a4b1d723e */ /* 0x000fe200000010ff */
[----:B------:R-:W-:Y:S01]  /*7b80*/  ULDC.64 UR4, c[0x0][0xc50] ;  /* 0x0003140000047ab9 */ /* 0x000fe20000000a00 */
[----:B------:R-:W-:Y:S01]  /*7b90*/  F2FP.BF16.F32.PACK_AB R30, R195, R76 ;  /* 0x0000004cc31e723e */ /* 0x000fe200000010ff */
[----:B------:R-:W-:Y:S01]  /*7ba0*/  IMAD.IADD R7, R13, 0x1, R7 ;  /* 0x000000010d077824 */ /* 0x000fe200078e0207 */
[----:B------:R-:W-:Y:S01]  /*7bb0*/  F2FP.BF16.F32.PACK_AB R31, R79, R78 ;  /* 0x0000004e4f1f723e */ /* 0x000fe200000010ff */
[----:B------:R-:W-:Y:S01]  /*7bc0*/  VIADD R5, R15, 0x8 ;  /* 0x000000080f057836 */ /* 0x000fe20000000000 */
[----:B------:R-:W-:-:S02]  /*7bd0*/  F2FP.BF16.F32.PACK_AB R80, R81, R80 ;  /* 0x000000505150723e */ /* 0x000fc400000010ff */
[----:B------:R-:W-:Y:S01]  /*7be0*/  SHF.R.U64 R110, R110, 0x3, RZ ;  /* 0x000000036e6e7819 */ /* 0x000fe200000012ff */
[----:B------:R0:W-:Y:S01]  /*7bf0*/  STSM.16.M88.4 [R154], R28 ;  /* 0x0000001c9a007844 */ /* 0x0001e20000000200 */
[----:B------:R-:W-:Y:S01]  /*7c00*/  LOP3.LUT R118, R118, R119, RZ, 0x3c, !PT ;  /* 0x0000007776767212 */ /* 0x000fe200078e3cff */
[----:B------:R-:W-:Y:S01]  /*7c10*/  IMAD.X R119, RZ, RZ, R9, P3 ;  /* 0x000000ffff777224 */ /* 0x000fe200018e0609 */
[----:B------:R-:W-:Y:S02]  /*7c20*/  F2FP.BF16.F32.PACK_AB R81, R83, R82 ;  /* 0x000000525351723e */ /* 0x000fe400000010ff */
[----:B------:R-:W-:Y:S02]  /*7c30*/  F2FP.BF16.F32.PACK_AB R88, R89, R88 ;  /* 0x000000585958723e */ /* 0x000fe400000010ff */
        /* <DEDUP_REMOVED lines=8> */
[----:B------:R-:W-:-:S02]  /*7cc0*/  LOP3.LUT P0, RZ, R203, 0x3, RZ, 0xc0, !PT ;  /* 0x00000003cbff7812 */ /* 0x000fc4000780c0ff */
[----:B0-----:R-:W-:Y:S01]  /*7cd0*/  LEA R28, P3, R12, UR4, 0x2 ;  /* 0x000000040c1c7c11 */ /* 0x001fe2000f8610ff */
[----:B------:R-:W-:Y:S01]  /*7ce0*/  STSM.16.M88.4 [R146], R88 ;  /* 0x0000005892007844 */ /* 0x000fe20000000200 */
[----:B------:R-:W-:Y:S02]  /*7cf0*/  MOV R142, R142 ;  /* 0x0000008e008e7202 */ /* 0x000fe40000000f00 */
[----:B------:R-:W-:Y:S01]  /*7d00*/  F2FP.BF16.F32.PACK_AB R36, R192, R96 ;  /* 0x00000060c024723e */ /* 0x000fe200000010ff */
[----:B------:R-:W-:Y:S01]  /*7d10*/  SHFL.IDX PT, R40, R28, RZ, 0x1c1f ;  /* 0x001c1fff1c287589 */ /* 0x000fe200000e0000 */
[----:B------:R-:W-:Y:S02]  /*7d20*/  F2FP.BF16.F32.PACK_AB R38, R191, R100 ;  /* 0x00000064bf26723e */ /* 0x000fe400000010ff */
[----:B------:R-:W-:Y:S01]  /*7d30*/  F2FP.BF16.F32.PACK_AB R39, R45, R77 ;  /* 0x0000004d2d27723e */ /* 0x000fe200000010ff */
[----:B------:R-:W-:Y:S01]  /*7d40*/  SHFL.IDX PT, R42, R28, 0x1, 0x1c1f ;  /* 0x003c1f001c2a7f89 */ /* 0x000fe200000e0000 */
        /* <DEDUP_REMOVED lines=9> */
[----:B------:R-:W-:Y:S01]  /*7de0*/  LEA.HI.X R7, R12, UR5, R7, 0x2, P3 ;  /* 0x000000050c077c11 */ /* 0x000fe200098f1407 */
[----:B------:R0:W-:Y:S01]  /*7df0*/  STSM.16.M88.4 [R138], R84 ;  /* 0x000000548a007844 */ /* 0x0001e20000000200 */
[----:B------:R-:W-:-:S02]  /*7e00*/  MOV R130, R130 ;  /* 0x0000008200827202 */ /* 0x000fc40000000f00 */
[----:B------:R-:W-:Y:S01]  /*7e10*/  F2FP.BF16.F32.PACK_AB R12, R188, R112 ;  /* 0x00000070bc0c723e */ /* 0x000fe200000010ff */
[----:B------:R-:W1:Y:S01]  /*7e20*/  SHFL.IDX PT, R41, R7, RZ, 0x1c1f ;  /* 0x001c1fff07297589 */ /* 0x000e6200000e0000 */
[----:B------:R-:W-:Y:S02]  /*7e30*/  F2FP.BF16.F32.PACK_AB R13, R105, R109 ;  /* 0x0000006d690d723e */ /* 0x000fe400000010ff */
[----:B------:R-:W-:Y:S01]  /*7e40*/  F2FP.BF16.F32.PACK_AB R14, R187, R116 ;  /* 0x00000074bb0e723e */ /* 0x000fe200000010ff */
[----:B------:R-:W2:Y:S01]  /*7e50*/  SHFL.IDX PT, R43, R7, 0x1, 0x1c1f ;  /* 0x003c1f00072b7f89 */ /* 0x000ea200000e0000 */
        /* <DEDUP_REMOVED lines=14> */
[----:B0-----:R-:W-:Y:S02]  /*7f40*/  F2FP.BF16.F32.PACK_AB R138, R141, R140 ;  /* 0x0000008c8d8a723e */ /* 0x001fe400000010ff */
[----:B------:R-:W-:Y:S02]  /*7f50*/  F2FP.BF16.F32.PACK_AB R139, R173, R174 ;  /* 0x000000aead8b723e */ /* 0x000fe400000010ff */
[----:B------:R-:W-:Y:S02]  /*7f60*/  F2FP.BF16.F32.PACK_AB R144, R145, R144 ;  /* 0x000000909190723e */ /* 0x000fe400000010ff */
[----:B------:R-:W-:Y:S01]  /*7f70*/  F2FP.BF16.F32.PACK_AB R145, R175, R176 ;  /* 0x000000b0af91723e */ /* 0x000fe200000010ff */
[----:B------:R-:W-:Y:S01]  /*7f80*/  STSM.16.M88.4 [R163], R136 ;  /* 0x00000088a3007844 */ /* 0x000fe20000000200 */
[----:B------:R-:W-:-:S02]  /*7f90*/  F2FP.BF16.F32.PACK_AB R146, R149, R148 ;  /* 0x000000949592723e */ /* 0x000fc400000010ff */
[----:B------:R-:W-:Y:S02]  /*7fa0*/  F2FP.BF16.F32.PACK_AB R147, R177, R3 ;  /* 0x00000003b193723e */ /* 0x000fe400000010ff */
[----:B------:R-:W-:Y:S02]  /*7fb0*/  ISETP.GE.OR P0, PT, R5, R4, P0 ;  /* 0x000000040500720c */ /* 0x000fe40000706670 */
[----:B------:R-:W-:Y:S01]  /*7fc0*/  LOP3.LUT R98, R99, 0x380, RZ, 0xc0, !PT ;  /* 0x0000038063627812 */ /* 0x000fe200078ec0ff */
[----:B------:R-:W-:Y:S01]  /*7fd0*/  STSM.16.M88.4 [R162], R144 ;  /* 0x00000090a2007844 */ /* 0x000fe20000000200 */
[----:B------:R-:W-:Y:S02]  /*7fe0*/  LOP3.LUT R102, R103, 0x380, RZ, 0xc0, !PT ;  /* 0x0000038067667812 */ /* 0x000fe400078ec0ff */
[----:B------:R-:W-:Y:S01]  /*7ff0*/  SHF.R.U64 R98, R98, 0x3, RZ ;  /* 0x0000000362627819 */ /* 0x000fe200000012ff */
[----:B------:R-:W-:Y:S01]  /*8000*/  BAR.SYNC.DEFER_BLOCKING 0x1, 0x100 ;  /* 0x0044000000007b1d */ /* 0x000fe20000010000 */
[----:B------:R-:W-:-:S02]  /*8010*/  SHF.R.U64 R102, R102, 0x3, RZ ;  /* 0x0000000366667819 */ /* 0x000fc400000012ff */
[----:B------:R-:W-:Y:S01]  /*8020*/  LOP3.LUT R98, R98, R99, RZ, 0x3c, !PT ;  /* 0x0000006362627212 */ /* 0x000fe200078e3cff */
[--C-:B------:R-:W-:Y:S01]  /*8030*/  IMAD.X R99, RZ, RZ, R9.reuse, P5 ;  /* 0x000000ffff637224 */ /* 0x100fe200028e0609 */
[----:B------:R-:W-:Y:S01]  /*8040*/  LOP3.LUT R102, R102, R103, RZ, 0x3c, !PT ;  /* 0x0000006766667212 */ /* 0x000fe200078e3cff */
[----:B------:R-:W-:Y:S01]  /*8050*/  IMAD.X R103, RZ, RZ, R9, P6 ;  /* 0x000000ffff677224 */ /* 0x000fe200030e0609 */
[----:B------:R-:W-:Y:S01]  /*8060*/  IADD3.X R73, RZ, R9, RZ, P4, !PT ;  /* 0x00000009ff497210 */ /* 0x000fe200027fe4ff */
[----:B-1----:R0:W-:Y:S04]  /*8070*/  @!P1 ST.E desc[UR48][R40.64], R6 ;  /* 0x0000000628009985 */ /* 0x0021e8000c101930 */
[----:B--2---:R1:W-:Y:S04]  /*8080*/  @!P0 ST.E desc[UR48][R42.64], R0 ;  /* 0x000000002a008985 */ /* 0x0043e8000c101930 */
[----:B------:R2:W5:Y:S01]  /*8090*/  LD.E.128 R28, desc[UR48][R10.64] ;  /* 0x000000300a1c7980 */ /* 0x000562000c101d00 */
[----:B0-----:R-:W0:Y:S03]  /*80a0*/  @P2 LDC R6, c[0x0][0xcec] ;  /* 0x00033b00ff062b82 */ /* 0x001e260000000800 */
[----:B------:R3:W5:Y:S01]  /*80b0*/  LD.E.128 R36, desc[UR48][R8.64] ;  /* 0x0000003008247980 */ /* 0x000762000c101d00 */
[----:B-1----:R-:W-:Y:S01]  /*80c0*/  LEA R0, R19, R200, 0x5 ;  /* 0x000000c813007211 */ /* 0x002fe200078e28ff */
[----:B------:R-:W-:-:S02]  /*80d0*/  UIMAD UR6, UR11, UR8, URZ ;  /* 0x000000080b0672a4 */ /* 0x000fc4000f8e023f */
[----:B------:R1:W5:Y:S01]  /*80e0*/  LD.E.128 R32, desc[UR48][R20.64] ;  /* 0x0000003014207980 */ /* 0x000362000c101d00 */
[----:B--2---:R-:W2:Y:S01]  /*80f0*/  @P2 LDC R10, c[0x0][0xcf0] ;  /* 0x00033c00ff0a2b82 */ /* 0x004ea20000000800 */
[----:B------:R-:W-:Y:S01]  /*8100*/  IMAD R5, R127, 0x80, R0 ;  /* 0x000000807f057824 */ /* 0x000fe200078e0200 */
[----:B------:R-:W-:Y:S01]  /*8110*/  UIMAD.WIDE.U32 UR4, UR10, UR8, URZ ;  /* 0x000000080a0472a5 */ /* 0x000fe2000f8e003f */
[----:B------:R1:W5:Y:S04]  /*8120*/  LD.E.128 R12, desc[UR48][R22.64] ;  /* 0x00000030160c7980 */ /* 0x000368000c101d00 */
[----:B------:R-:W5:Y:S01]  /*8130*/  LD.E.128 R52, desc[UR48][R52.64] ;  /* 0x0000003034347980 */ /* 0x000f62000c101d00 */
[----:B---3--:R-:W3:Y:S01]  /*8140*/  LDC.64 R8, c[0x0][0xbe0] ;  /* 0x0002f800ff087b82 */ /* 0x008ee20000000a00 */
[----:B------:R-:W-:-:S02]  /*8150*/  IMAD.MOV.U32 R0, RZ, RZ, R5 ;  /* 0x000000ffff007224 */ /* 0x000fc400078e0005 */
[----:B------:R-:W5:Y:S04]  /*8160*/  LD.E.128 R56, desc[UR48][R56.64] ;  /* 0x0000003038387980 */ /* 0x000f68000c101d00 */
[----:B------:R-:W5:Y:S01]  /*8170*/  LD.E.128 R60, desc[UR48][R60.64] ;  /* 0x000000303c3c7980 */ /* 0x000f62000c101d00 */
[----:B0-----:R-:W-:Y:S01]  /*8180*/  @P2 IMAD.HI.U32 R3, R5, R6, RZ ;  /* 0x0000000605032227 */ /* 0x001fe200078e00ff */
[----:B------:R-:W-:Y:S02]  /*8190*/  UIMAD UR6, UR10, UR9, UR6 ;  /* 0x000000090a0672a4 */ /* 0x000fe4000f8e0206 */
[----:B------:R-:W5:Y:S01]  /*81a0*/  LD.E.128 R64, desc[UR48][R64.64] ;  /* 0x0000003040407980 */ /* 0x000f62000c101d00 */
[----:B------:R-:W-:-:S03]  /*81b0*/  ULDC.64 UR8, c[0x0][0xbf0] ;  /* 0x0002fc0000087ab9 */ /* 0x000fc60000000a00 */
[----:B------:R-:W5:Y:S01]  /*81c0*/  LD.E.128 R68, desc[UR48][R68.64] ;  /* 0x0000003044447980 */ /* 0x000f62000c101d00 */
[----:B--2---:R-:W-:-:S03]  /*81d0*/  @P2 SHF.R.U32.HI R0, RZ, R10, R3 ;  /* 0x0000000aff002219 */ /* 0x004fc60000011603 */
[----:B------:R-:W5:Y:S01]  /*81e0*/  LD.E.128 R72, desc[UR48][R72.64] ;  /* 0x0000003048487980 */ /* 0x000f62000c101d00 */
[--C-:B------:R-:W-:Y:S01]  /*81f0*/  SHF.R.S32.HI R3, RZ, 0x1f, R0.reuse ;  /* 0x0000001fff037819 */ /* 0x100fe20000011400 */
[----:B------:R-:W-:Y:S02]  /*8200*/  UIMAD UR7, UR7, UR8, URZ ;  /* 0x00000008070772a4 */ /* 0x000fe4000f8e023f */
[----:B------:R-:W-:Y:S01]  /*8210*/  UIADD3 UR5, UR5, UR6, URZ ;  /* 0x0000000605057290 */ /* 0x000fe2000fffe03f */
[----:B------:R-:W5:Y:S01]  /*8220*/  LD.E.128 R96, desc[UR48][R98.64] ;  /* 0x0000003062607980 */ /* 0x000f62000c101d00 */
[----:B---3--:R-:W-:Y:S01]  /*8230*/  IMAD R3, R3, R8, RZ ;  /* 0x0000000803037224 */ /* 0x008fe200078e02ff */
[----:B------:R-:W-:Y:S02]  /*8240*/  UIMAD UR7, UR43, UR9, UR7 ;  /* 0x000000092b0772a4 */ /* 0x000fe4000f8e0207 */
[----:B------:R-:W-:Y:S01]  /*8250*/  UIMAD.WIDE.U32 UR4, UR43, UR8, UR4 ;  /* 0x000000082b0472a5 */ /* 0x000fe2000f8e0004 */
[----:B------:R-:W-:Y:S01]  /*8260*/  IMAD R9, R0, R9, R3 ;  /* 0x0000000900097224 */ /* 0x000fe200078e0203 */
[----:B------:R-:W5:Y:S01]  /*8270*/  LD.E.128 R100, desc[UR48][R102.64] ;  /* 0x0000003066647980 */ /* 0x000f62000c101d00 */
[----:B------:R-:W-:Y:S01]  /*8280*/  IMAD.MOV R3, RZ, RZ, -R0 ;  /* 0x000000ffff037224 */ /* 0x000fe200078e0a00 */
[----:B------:R-:W-:-:S02]  /*8290*/  UIADD3 UR5, UR5, UR7, URZ ;  /* 0x0000000705057290 */ /* 0x000fc4000fffe03f */
[----:B------:R-:W5:Y:S01]  /*82a0*/  LD.E.128 R104, desc[UR48][R106.64] ;  /* 0x000000306a687980 */ /* 0x000f62000c101d00 */
[----:B------:R-:W-:Y:S01]  /*82b0*/  IMAD R3, R210, R3, R5 ;  /* 0x00000003d2037224 */ /* 0x000fe200078e0205 */
[----:B------:R-:W-:Y:S02]  /*82c0*/  ULDC.64 UR6, c[0x0][0xbd8] ;  /* 0x0002f60000067ab9 */ /* 0x000fe40000000a00 */
[----:B------:R-:W5:Y:S01]  /*82d0*/  LD.E.128 R108, desc[UR48][R110.64] ;  /* 0x000000306e6c7980 */ /* 0x000f62000c101d00 */
[----:B------:R-:W-:Y:S01]  /*82e0*/  IMAD.WIDE.U32 R6, R0, R8, UR4 ;  /* 0x0000000400067e25 */ /* 0x000fe2000f8e0008 */
[----:B------:R-:W-:Y:S01]  /*82f0*/  SHF.R.S32.HI R0, RZ, 0x1f, R3 ;  /* 0x0000001fff007819 */ /* 0x000fe20000011403 */
[----:B------:R-:W-:Y:S01]  /*8300*/  UIADD3 UR37, UR37, 0x1, URZ ;  /* 0x0000000125257890 */ /* 0x000fe2000fffe03f */
[----:B------:R-:W5:Y:S04]  /*8310*/  LD.E.128 R112, desc[UR48][R114.64] ;  /* 0x0000003072707980 */ /* 0x000f68000c101d00 */
[----:B------:R-:W5:Y:S01]  /*8320*/  LD.E.128 R116, desc[UR48][R118.64] ;  /* 0x0000003076747980 */ /* 0x000f62000c101d00 */
[----:B------:R-:W-:Y:S01]  /*8330*/  IMAD R127, R127, 0x80, R200 ;  /* 0x000000807f7f7824 */ /* 0x000fe200078e02c8 */
[----:B------:R-:W-:Y:S01]  /*8340*/  ULDC.64 UR8, c[0x0][0xb80] ;  /* 0x0002e00000087ab9 */ /* 0x000fe20000000a00 */
[----:B------:R-:W-:Y:S01]  /*8350*/  @!PT LDS RZ, [RZ] ;  /* 0x00000000fffff984 */ /* 0x000fe20000000800 */
[----:B------:R-:W-:Y:S01]  /*8360*/  @!PT LDS RZ, [RZ] ;  /* 0x00000000fffff984 */ /* 0x000fe20000000800 */
[----:B------:R-:W-:Y:S01]  /*8370*/  @!PT LDS RZ, [RZ] ;  /* 0x00000000fffff984 */ /* 0x000fe20000000800 */
[----:B------:R-:W-:Y:S01]  /*8380*/  @!PT LDS RZ, [RZ] ;  /* 0x00000000fffff984 */ /* 0x000fe20000000800 */
[----:B------:R0:W-:Y:S06]  /*8390*/  MEMBAR.ALL.CTA ;  /* 0x0000000000007992 */ /* 0x0001ec0000008000 */
[----:B0-----:R-:W0:Y:S01]  /*83a0*/  FENCE.VIEW.ASYNC.S ;  /* 0x00000000000073c6 */ /* 0x001e220000000000 */
[----:B------:R-:W-:-:S02]  /*83b0*/  IMAD.IADD R7, R7, 0x1, R9 ;  /* 0x0000000107077824 */ /* 0x000fc400078e0209 */
[----:B------:R-:W-:Y:S02]  /*83c0*/  IMAD R0, R0, UR6, RZ ;  /* 0x0000000600007c24 */ /* 0x000fe4000f8e02ff */
[----:B------:R-:W-:Y:S02]  /*83d0*/  VIADD R5, R127, 0x20 ;  /* 0x000000207f057836 */ /* 0x000fe40000000000 */
[C---:B------:R-:W-:Y:S02]  /*83e0*/  IMAD R9, R3.reuse, UR7, R0 ;  /* 0x0000000703097c24 */ /* 0x040fe4000f8e0200 */
[----:B------:R-:W-:Y:S01]  /*83f0*/  IMAD.WIDE.U32 R6, R3, UR6, R6 ;  /* 0x0000000603067c25 */ /* 0x000fe2000f8e0006 */
[-C--:B------:R-:W-:Y:S02]  /*8400*/  ISETP.GE.AND P2, PT, R127, R4.reuse, PT ;  /* 0x000000047f00720c */ /* 0x080fe40003f46270 */
[-C--:B------:R-:W-:Y:S01]  /*8410*/  ISETP.GE.AND P1, PT, R5, R4.reuse, PT ;  /* 0x000000040500720c */ /* 0x080fe20003f26270 */
[----:B------:R-:W-:Y:S01]  /*8420*/  IMAD.IADD R3, R7, 0x1, R9 ;  /* 0x0000000107037824 */ /* 0x000fe200078e0209 */
[----:B------:R-:W-:Y:S01]  /*8430*/  IADD3 R5, R127, 0x40, RZ ;  /* 0x000000407f057810 */ /* 0x000fe20007ffe0ff */
[----:B------:R-:W-:Y:S01]  /*8440*/  VIADD R204, R204, 0x32420 ;  /* 0x00032420cccc7836 */ /* 0x000fe20000000000 */
[C---:B------:R-:W-:Y:S01]  /*8450*/  LEA R0, P3, R6.reuse, UR8, 0x1 ;  /* 0x0000000806007c11 */ /* 0x040fe2000f8608ff */
[----:B------:R-:W-:Y:S01]  /*8460*/  UISETP.NE.AND UP0, UPT, UR37, 0x2, UPT ;  /* 0x000000022500788c */ /* 0x000fe2000bf05270 */
[----:B------:R-:W-:Y:S01]  /*8470*/  ISETP.GE.AND P0, PT, R5, R4, PT ;  /* 0x000000040500720c */ /* 0x000fe20003f06270 */
[----:B------:R-:W-:Y:S01]  /*8480*/  ULDC UR4, c[0x0][0xc] ;  /* 0x0000030000047ab9 */ /* 0x000fe20000000800 */
[----:B------:R-:W-:Y:S01]  /*8490*/  LEA.HI.X R5, R6, UR9, R3, 0x1, P3 ;  /* 0x0000000906057c11 */ /* 0x000fe200098f0c03 */
[----:B------:R-:W-:Y:S01]  /*84a0*/  UIADD3 UR44, UR4, UR44, URZ ;  /* 0x0000002c042c7290 */ /* 0x000fe2000fffe03f */
[----:B------:R-:W-:Y:S01]  /*84b0*/  PRMT R204, RZ, 0x654, R204 ;  /* 0x00000654ffcc7816 */ /* 0x000fe200000000cc */
[----:B------:R-:W-:Y:S01]  /*84c0*/  USEL UR4, URZ, 0x1, UP0 ;  /* 0x000000013f047887 */ /* 0x000fe20008000000 */
[----:B0-----:R1:W0:Y:S01]  /*84d0*/  SHFL.IDX PT, R8, R0, RZ, 0x181f ;  /* 0x00181fff00087589 */ /* 0x00122200000e0000 */
[----:B------:R-:W-:Y:S01]  /*84e0*/  USEL UR37, UR37, URZ, UP0 ;  /* 0x0000003f25257287 */ /* 0x000fe20008000000 */
[----:B------:R1:W-:Y:S01]  /*84f0*/  SYNCS.ARRIVE.TRANS64.RED.A1T0 RZ, [R204+URZ], RZ ;  /* 0x000000ffccff79a7 */ /* 0x0003e2000810043f */
[----:B------:R-:W-:Y:S01]  /*8500*/  ULOP3.LUT UR36, UR36, UR4, URZ, 0x3c, !UPT ;  /* 0x0000000424247292 */ /* 0x000fe2000f8e3c3f */
[----:B------:R1:W2:Y:S01]  /*8510*/  SHFL.IDX PT, R9, R5, RZ, 0x181f ;  /* 0x00181fff05097589 */ /* 0x0002a200000e0000 */
[----:B------:R-:W-:Y:S04]  /*8520*/  BSSY B0, `(.L_x_9243) ;  /* 0x0000012000007945 */ /* 0x000fe80003800000 */
[----:B------:R-:W-:Y:S06]  /*8530*/  @P2 BRA `(.L_x_9244) ;  /* 0x0000000000402947 */ /* 0x000fec0003800000 */
[----:B------:R-:W-:Y:S02]  /*8540*/  ULDC UR4, c[0x0][0xbc8] ;  /* 0x0002f20000047ab9 */ /* 0x000fe40000000800 */
[----:B------:R-:W-:Y:S02]  /*8550*/  ISETP.GE.AND P4, PT, R18, UR4, PT ;  /* 0x0000000412007c0c */ /* 0x000fe4000bf86270 */
[----:B------:R-:W-:Y:S02]  /*8560*/  ISETP.GE.AND P3, PT, R17, UR4, PT ;  /* 0x0000000411007c0c */ /* 0x000fe4000bf66270 */
[----:B------:R-:W-:Y:S02]  /*8570*/  ISETP.GE.AND P2, PT, R16, UR4, PT ;  /* 0x0000000410007c0c */ /* 0x000fe4000bf46270 */
[----:B------:R-:W-:-:S07]  /*8580*/  ISETP.GE.AND P5, PT, R2, UR4, PT ;  /* 0x0000000402007c0c */ /* 0x000fce000bfa6270 */
[----:B0-----:R-:W-:-:S04]  /*8590*/  @!P4 LEA R10, P6, R18, R8, 0x1 ;  /* 0x00000008120ac211 */ /* 0x001fc800078c08ff */
[----:B--2---:R-:W-:Y:S02]  /*85a0*/  @!P4 LEA.HI.X R11, R18, R9, R213, 0x1, P6 ;  /* 0x00000009120bc211 */ /* 0x004fe400030f0cd5 */
[----:B-1----:R-:W-:Y:S01]  /*85b0*/  @!P3 LEA R20, P6, R17, R8, 0x1 ;  /* 0x000000081114b211 */ /* 0x002fe200078c08ff */
        /* <DEDUP_REMOVED lines=8> */
.L_x_9244:
[----:B------:R-:W-:Y:S05]  /*8640*/  BSYNC B0 ;  /* 0x0000000000007941 */ /* 0x000fea0003800000 */
.L_x_9243:
[----:B--2---:R2:W4:Y:S01]  /*8650*/  SHFL.IDX PT, R9, R5, 0x1, 0x181f ;  /* 0x00381f0005097f89 */ /* 0x00452200000e0000 */
        /* <DEDUP_REMOVED lines=8> */
[CC--:B0--3--:R-:W-:Y:S02]  /*86e0*/  @!P3 LEA R10, P6, R18.reuse, R8.reuse, 0x1 ;  /* 0x00000008120ab211 */ /* 0x0c9fe400078c08ff */
[CC--:B-1----:R-:W-:Y:S02]  /*86f0*/  @!P2 LEA R20, P5, R17.reuse, R8.reuse, 0x1 ;  /* 0x000000081114a211 */ /* 0x0c2fe400078a08ff */
[-C--:B----4-:R-:W-:Y:S02]  /*8700*/  @!P3 LEA.HI.X R11, R18, R9.reuse, R213, 0x1, P6 ;  /* 0x00000009120bb211 */ /* 0x090fe400030f0cd5 */
[----:B------:R-:W-:Y:S01]  /*8710*/  @!P1 LEA R22, P6, R16, R8, 0x1 ;  /* 0x0000000810169211 */ /* 0x000fe200078c08ff */
[----:B------:R-:W-:Y:S01]  /*8720*/  @!P4 IMAD.WIDE R6, R2, 0x2, R8 ;  /* 0x000000020206c825 */ /* 0x000fe200078e0208 */
[-C--:B------:R-:W-:Y:S02]  /*8730*/  @!P2 LEA.HI.X R21, R17, R9.reuse, R212, 0x1, P5 ;  /* 0x000000091115a211 */ /* 0x080fe400028f0cd4 */
[----:B------:R-:W-:-:S02]  /*8740*/  @!P1 LEA.HI.X R23, R16, R9, R211, 0x1, P6 ;  /* 0x0000000910179211 */ /* 0x000fc400030f0cd3 */
[----:B-----5:R0:W-:Y:S04]  /*8750*/  @!P4 ST.E.128 desc[UR48][R6.64], R28 ;  /* 0x0000001c0600c985 */ /* 0x0201e8000c101d30 */
[----:B------:R0:W-:Y:S04]  /*8760*/  @!P3 ST.E.128 desc[UR48][R10.64], R56 ;  /* 0x000000380a00b985 */ /* 0x0001e8000c101d30 */
[----:B------:R0:W-:Y:S04]  /*8770*/  @!P2 ST.E.128 desc[UR48][R20.64], R72 ;  /* 0x000000481400a985 */ /* 0x0001e8000c101d30 */
[----:B------:R0:W-:Y:S02]  /*8780*/  @!P1 ST.E.128 desc[UR48][R22.64], R108 ;  /* 0x0000006c16009985 */ /* 0x0001e4000c101d30 */
.L_x_9246:
[----:B------:R-:W-:Y:S05]  /*8790*/  BSYNC B0 ;  /* 0x0000000000007941 */ /* 0x000fea0003800000 */
.L_x_9245:
        /* <DEDUP_REMOVED lines=9> */
[-C--:B0--3--:R-:W-:Y:S02]  /*8830*/  @!P4 LEA R10, P0, R18, R8.reuse, 0x1 ;  /* 0x00000008120ac211 */ /* 0x089fe400078008ff */
[CC--:B-1----:R-:W-:Y:S02]  /*8840*/  @!P5 LEA R20, P1, R17.reuse, R8.reuse, 0x1 ;  /* 0x000000081114d211 */ /* 0x0c2fe400078208ff */
[----:B------:R-:W-:Y:S02]  /*8850*/  @!P6 LEA R22, P2, R16, R8, 0x1 ;  /* 0x000000081016e211 */ /* 0x000fe400078408ff */
[----:B------:R-:W-:Y:S01]  /*8860*/  @!P3 IMAD.WIDE R6, R2, 0x2, R8 ;  /* 0x000000020206b825 */ /* 0x000fe200078e0208 */
[-C--:B------:R-:W-:Y:S02]  /*8870*/  @!P4 LEA.HI.X R11, R18, R9.reuse, R213, 0x1, P0 ;  /* 0x00000009120bc211 */ /* 0x080fe400000f0cd5 */
[-C--:B------:R-:W-:Y:S02]  /*8880*/  @!P5 LEA.HI.X R21, R17, R9.reuse, R212, 0x1, P1 ;  /* 0x000000091115d211 */ /* 0x080fe400008f0cd4 */
[----:B------:R-:W-:Y:S01]  /*8890*/  @!P6 LEA.HI.X R23, R16, R9, R211, 0x1, P2 ;  /* 0x000000091017e211 */ /* 0x000fe200010f0cd3 */
[----:B-----5:R0:W-:Y:S04]  /*88a0*/  @!P3 ST.E.128 desc[UR48][R6.64], R32 ;  /* 0x000000200600b985 */ /* 0x0201e8000c101d30 */
[----:B------:R0:W-:Y:S04]  /*88b0*/  @!P4 ST.E.128 desc[UR48][R10.64], R60 ;  /* 0x0000003c0a00c985 */ /* 0x0001e8000c101d30 */
[----:B------:R0:W-:Y:S04]  /*88c0*/  @!P5 ST.E.128 desc[UR48][R20.64], R96 ;  /* 0x000000601400d985 */ /* 0x0001e8000c101d30 */
[----:B------:R0:W-:Y:S02]  /*88d0*/  @!P6 ST.E.128 desc[UR48][R22.64], R112 ;  /* 0x000000701600e985 */ /* 0x0001e4000c101d30 */
.L_x_9248:
[----:B------:R-:W-:Y:S05]  /*88e0*/  BSYNC B0 ;  /* 0x0000000000007941 */ /* 0x000fea0003800000 */
.L_x_9247:
[----:B------:R-:W-:Y:S01]  /*88f0*/  VIADD R3, R127, 0x60 ;  /* 0x000000607f037836 */ /* 0x000fe20000000000 */
[----:B0--3--:R0:W3:Y:S01]  /*8900*/  SHFL.IDX PT, R7, R5, 0x3, 0x181f ;  /* 0x00781f0005077f89 */ /* 0x0090e200000e0000 */
[----:B------:R-:W-:Y:S01]  /*8910*/  UIADD3 UR38, UR38, 0x1, URZ ;  /* 0x0000000126267890 */ /* 0x000fe2000fffe03f */
[----:B------:R-:W-:Y:S02]  /*8920*/  BSSY B0, `(.L_x_9249) ;  /* 0x0000014000007945 */ /* 0x000fe40003800000 */
[----:B------:R-:W-:Y:S01]  /*8930*/  ISETP.GE.AND P0, PT, R3, R4, PT ;  /* 0x000000040300720c */ /* 0x000fe20003f06270 */
[----:B------:R0:W0:-:S12]  /*8940*/  SHFL.IDX PT, R6, R0, 0x3, 0x181f ;  /* 0x00781f0000067f89 */ /* 0x00001800000e0000 */
[----:B------:R-:W-:Y:S05]  /*8950*/  @P0 BRA `(.L_x_9250) ;  /* 0x0000000000400947 */ /* 0x000fea0003800000 */
[----:B------:R-:W-:Y:S02]  /*8960*/  ULDC UR4, c[0x0][0xbc8] ;  /* 0x0002f20000047ab9 */ /* 0x000fe40000000800 */
[----:B------:R-:W-:Y:S02]  /*8970*/  ISETP.GE.AND P4, PT, R18, UR4, PT ;  /* 0x0000000412007c0c */ /* 0x000fe4000bf86270 */
[----:B------:R-:W-:Y:S02]  /*8980*/  ISETP.GE.AND P5, PT, R17, UR4, PT ;  /* 0x0000000411007c0c */ /* 0x000fe4000bfa6270 */
[----:B------:R-:W-:Y:S02]  /*8990*/  ISETP.GE.AND P6, PT, R16, UR4, PT ;  /* 0x0000000410007c0c */ /* 0x000fe4000bfc6270 */
[----:B------:R-:W-:-:S07]  /*89a0*/  ISETP.GE.AND P3, PT, R2, UR4, PT ;  /* 0x0000000402007c0c */ /* 0x000fce000bf66270 */
[-C--:B0-----:R-:W-:Y:S02]  /*89b0*/  @!P4 LEA R8, P0, R18, R6.reuse, 0x1 ;  /* 0x000000061208c211 */ /* 0x081fe400078008ff */
[CC--:B------:R-:W-:Y:S02]  /*89c0*/  @!P5 LEA R10, P1, R17.reuse, R6.reuse, 0x1 ;  /* 0x00000006110ad211 */ /* 0x0c0fe400078208ff */
[----:B-1----:R-:W-:Y:S02]  /*89d0*/  @!P6 LEA R20, P2, R16, R6, 0x1 ;  /* 0x000000061014e211 */ /* 0x002fe400078408ff */
[----:B--234-:R-:W-:Y:S01]  /*89e0*/  @!P3 IMAD.WIDE R4, R2, 0x2, R6 ;  /* 0x000000020204b825 */ /* 0x01cfe200078e0206 */
[-C--:B------:R-:W-:Y:S02]  /*89f0*/  @!P4 LEA.HI.X R9, R18, R7.reuse, R213, 0x1, P0 ;  /* 0x000000071209c211 */ /* 0x080fe400000f0cd5 */
[-C--:B------:R-:W-:Y:S02]  /*8a00*/  @!P5 LEA.HI.X R11, R17, R7.reuse, R212, 0x1, P1 ;  /* 0x00000007110bd211 */ /* 0x080fe400008f0cd4 */
[----:B------:R-:W-:Y:S01]  /*8a10*/  @!P6 LEA.HI.X R21, R16, R7, R211, 0x1, P2 ;  /* 0x000000071015e211 */ /* 0x000fe200010f0cd3 */
[----:B-----5:R0:W-:Y:S04]  /*8a20*/  @!P3 ST.E.128 desc[UR48][R4.64], R12 ;  /* 0x0000000c0400b985 */ /* 0x0201e8000c101d30 */
[----:B------:R0:W-:Y:S04]  /*8a30*/  @!P4 ST.E.128 desc[UR48][R8.64], R64 ;  /* 0x000000400800c985 */ /* 0x0001e8000c101d30 */
[----:B------:R0:W-:Y:S04]  /*8a40*/  @!P5 ST.E.128 desc[UR48][R10.64], R100 ;  /* 0x000000640a00d985 */ /* 0x0001e8000c101d30 */
[----:B------:R0:W-:Y:S02]  /*8a50*/  @!P6 ST.E.128 desc[UR48][R20.64], R116 ;  /* 0x000000741400e985 */ /* 0x0001e4000c101d30 */
.L_x_9250:
[----:B------:R-:W-:Y:S05]  /*8a60*/  BSYNC B0 ;  /* 0x0000000000007941 */ /* 0x000fea0003800000 */
.L_x_9249:
[----:B012-4-:R-:W0:Y:S02]  /*8a70*/  LDC R0, c[0x0][0xd34] ;  /* 0x00034d00ff007b82 */ /* 0x017e240000000800 */
[----:B0-----:R-:W-:-:S13]  /*8a80*/  ISETP.LE.AND P0, PT, R0, UR44, PT ;  /* 0x0000002c00007c0c */ /* 0x001fda000bf03270 */
[----:B------:R-:W-:Y:S05]  /*8a90*/  @!P0 BRA `(.L_x_9251) ;  /* 0xffffff8000988947 */ /* 0x000fea000383ffff */
[----:B------:R-:W-:Y:S05]  /*8aa0*/  EXIT ;  /* 0x000000000000794d */ /* 0x000fea0003800000 */
.L_x_9216:
        /* <DEDUP_REMOVED lines=9> */
[----:B------:R-:W-:Y:S01]  /*8b40*/  SHF.L.U32 R27, R19, 0x3, RZ ;  /* 0x00000003131b7819 */ /* 0x000fe200000006ff */
[----:B------:R-:W-:Y:S01]  /*8b50*/  ULDC UR9, c[0x0][0x320] ;  /* 0x0000c80000097ab9 */ /* 0x000fe20000000800 */
[----:B------:R-:W-:Y:S01]  /*8b60*/  ULDC.64 UR4, c[0x0][0x418] ;  /* 0x0001060000047ab9 */ /* 0x000fe20000000a00 */
[----:B------:R-:W-:Y:S01]  /*8b70*/  LOP3.LUT R16, R16, 0xfffffffd, RZ, 0xc0, !PT ;  /* 0xfffffffd10107812 */ /* 0x000fe200078ec0ff */
[----:B------:R-:W-:Y:S01]  /*8b80*/  UISETP.NE.U32.AND UP0, UPT, UR4, URZ, UPT ;  /* 0x0000003f0400728c */ /* 0x000fe2000bf05070 */
[----:B------:R-:W-:Y:S01]  /*8b90*/  LOP3.LUT R7, R27, 0x38, RZ, 0xc0, !PT ;  /* 0x000000381b077812 */ /* 0x000fe200078ec0ff */
[----:B------:R-:W-:Y:S01]  /*8ba0*/  ULDC.64 UR6, c[0x0][0x2f0] ;  /* 0x0000bc0000067ab9 */ /* 0x000fe20000000a00 */
[----:B------:R-:W-:Y:S01]  /*8bb0*/  ULDC UR4, c[0x0][0x424] ;  /* 0x0001090000047ab9 */ /* 0x000fe20000000800 */
[----:B------:R-:W-:Y:S01]  /*8bc0*/  UISETP.NE.AND.EX UP0, UPT, UR5, URZ, UPT, UP0 ;  /* 0x0000003f0500728c */ /* 0x000fe2000bf05300 */
[C---:B------:R-:W-:Y:S01]  /*8bd0*/  ISETP.GE.AND P2, PT, R7.reuse, UR9, PT ;  /* 0x0000000907007c0c */ /* 0x040fe2000bf46270 */
[----:B------:R-:W0:Y:S01]  /*8be0*/  S2UR UR8, SR_CgaCtaId ;  /* 0x00000000000879c3 */ /* 0x000e220000008800 */
[C---:B------:R-:W-:Y:S01]  /*8bf0*/  LOP3.LUT R4, R7.reuse, 0x40, RZ, 0xfc, !PT ;  /* 0x0000004007047812 */ /* 0x040fe200078efcff */
[----:B------:R-:W-:Y:S01]  /*8c00*/  USEL UR4, UR4, 0x1, UP0 ;  /* 0x0000000104047887 */ /* 0x000fe20008000000 */
[----:B------:R-:W-:Y:S01]  /*8c10*/  LOP3.LUT R5, R7, 0x80, RZ, 0xfc, !PT ;  /* 0x0000008007057812 */ /* 0x000fe200078efcff */
[----:B------:R-:W-:Y:S01]  /*8c20*/  UMOV UR37, 0x400 ;  /* 0x0000040000257882 */ /* 0x000fe20000000000 */
[----:B------:R-:W-:Y:S01]  /*8c30*/  ISETP.GE.AND P1, PT, R4, UR9, PT ;  /* 0x0000000904007c0c */ /* 0x000fe2000bf26270 */
[----:B------:R-:W-:Y:S01]  /*8c40*/  UIMAD UR36, UR4, UR6, URZ ;  /* 0x00000006042472a4 */ /* 0x000fe2000f8e023f */
[----:B------:R-:W-:Y:S01]  /*8c50*/  ISETP.GE.AND P0, PT, R5, UR9, PT ;  /* 0x0000000905007c0c */ /* 0x000fe2000bf06270 */
[----:B------:R-:W-:Y:S01]  /*8c60*/  ULDC UR11, c[0x0][0x3b8] ;  /* 0x0000ee00000b7ab9 */ /* 0x000fe20000000800 */
[----:B------:R-:W-:Y:S01]  /*8c70*/  LOP3.LUT R6, R7, 0xc0, RZ, 0xfc, !PT ;  /* 0x000000c007067812 */ /* 0x000fe200078efcff */
[----:B------:R-:W-:Y:S01]  /*8c80*/  UIADD3 UR4, UR36, 0x5f, URZ ;  /* 0x0000005f24047890 */ /* 0x000fe2000fffe03f */
[----:B------:R-:W-:Y:S01]  /*8c90*/  SEL R3, RZ, 0x4, P0 ;  /* 0x00000004ff037807 */ /* 0x000fe20000000000 */
[----:B------:R1:W-:Y:S01]  /*8ca0*/  STL [R1+0x8], RZ ;  /* 0x000008ff01007387 */ /* 0x0003e20000100800 */
[----:B------:R-:W-:Y:S01]  /*8cb0*/  @P2 LOP3.LUT R16, R16, 0x2, RZ, 0xfc, !PT ;  /* 0x0000000210102812 */ /* 0x000fe200078efcff */
[----:B------:R-:W-:Y:S01]  /*8cc0*/  UIMAD.WIDE UR4, UR4, 0x2aaaaaab, URZ ;  /* 0x2aaaaaab040478a5 */ /* 0x000fe2000f8e023f */
[----:B------:R-:W-:Y:S01]  /*8cd0*/  SHF.R.U32.HI R36, RZ, 0x3, R19 ;  /* 0x00000003ff247819 */ /* 0x000fe20000011613 */
[----:B------:R-:W-:Y:S01]  /*8ce0*/  ULDC UR10, c[0x0][0x2b8] ;  /* 0x0000ae00000a7ab9 */ /* 0x000fe20000000800 */
[----:B------:R-:W-:Y:S01]  /*8cf0*/  LOP3.LUT R16, R16, 0xffffffef, RZ, 0xc0, !PT ;  /* 0xffffffef10107812 */ /* 0x000fe200078ec0ff */
[----:B------:R-:W-:Y:S01]  /*8d00*/  USHF.R.U32.HI UR4, URZ, 0x1f, UR5 ;  /* 0x0000001f3f047899 */ /* 0x000fe20008011605 */
[----:B------:R-:W-:Y:S01]  /*8d10*/  SEL R2, RZ, 0x1, P2 ;  /* 0x00000001ff027807 */ /* 0x000fe20001000000 */
[----:B------:R-:W-:Y:S01]  /*8d20*/  IMAD.U32 R37, RZ, RZ, UR12 ;  /* 0x0000000cff257e24 */ /* 0x000fe2000f8e00ff */
[----:B------:R-:W-:Y:S01]  /*8d30*/  @P1 LOP3.LUT R16, R16, 0x10, RZ, 0xfc, !PT ;  /* 0x0000001010101812 */ /* 0x000fe200078efcff */
[----:B------:R-:W-:Y:S01]  /*8d40*/  ULEA.HI.SX32 UR4, UR5, UR4, 0x1c ;  /* 0x0000000405047291 */ /* 0x000fe2000f8fe23f */
[----:B------:R-:W-:Y:S01]  /*8d50*/  SEL R0, RZ, 0x2, P1 ;  /* 0x00000002ff007807 */ /* 0x000fe20000800000 */
[----:B0-----:R-:W-:Y:S01]  /*8d60*/  ULEA UR37, UR8, UR37, 0x18 ;  /* 0x0000002508257291 */ /* 0x001fe2000f8ec03f */
[----:B------:R-:W-:Y:S01]  /*8d70*/  LOP3.LUT R16, R16, 0xfffffff7, RZ, 0xc0, !PT ;  /* 0xfffffff710107812 */ /* 0x000fe200078ec0ff */
[----:B------:R-:W-:Y:S01]  /*8d80*/  UIADD3 UR5, UR4, -0x1, URZ ;  /* 0xffffffff04057890 */ /* 0x000fe2000fffe03f */
[----:B------:R-:W-:Y:S01]  /*8d90*/  LOP3.LUT R36, R36, 0xf, RZ, 0xc0, !PT ;  /* 0x0000000f24247812 */ /* 0x000fe200078ec0ff */
[----:B------:R-:W-:Y:S01]  /*8da0*/  IMAD.MOV.U32 R28, RZ, RZ, 0x1 ;  /* 0x00000001ff1c7424 */ /* 0x000fe200078e00ff */
[----:B------:R-:W-:Y:S01]  /*8db0*/  @P0 LOP3.LUT R16, R16, 0x8, RZ, 0xfc, !PT ;  /* 0x0000000810100812 */ /* 0x000fe200078efcff */
[----:B------:R-:W-:Y:S01]  /*8dc0*/  UIMAD UR8, UR5, -0x60, UR36 ;  /* 0xffffffa0050878a4 */ /* 0x000fe2000f8e0224 */
[----:B------:R-:W-:Y:S01]  /*8dd0*/  ISETP.GE.AND P0, PT, R6, UR9, PT ;  /* 0x0000000906007c0c */ /* 0x000fe2000bf06270 */
[----:B------:R-:W-:Y:S01]  /*8de0*/  IMAD.MOV.U32 R18, RZ, RZ, RZ ;  /* 0x000000ffff127224 */ /* 0x000fe200078e00ff */
[----:B------:R-:W-:Y:S01]  /*8df0*/  LOP3.LUT R16, R16, 0xfffffffb, RZ, 0xc0, !PT ;  /* 0xfffffffb10107812 */ /* 0x000fe200078ec0ff */
[----:B------:R-:W-:Y:S01]  /*8e00*/  ULDC UR38, c[0x0][0x448] ;  /* 0x0001120000267ab9 */ /* 0x000fe20000000800 */
[----:B------:R-:W-:Y:S01]  /*8e10*/  IADD3 R3, R3, R0, R2 ;  /* 0x0000000003037210 */ /* 0x000fe20007ffe002 */
[----:B------:R-:W-:Y:S01]  /*8e20*/  ULDC UR6, c[0x0][0x288] ;  /* 0x0000a20000067ab9 */ /* 0x000fe20000000800 */
[----:B------:R-:W-:Y:S01]  /*8e30*/  SEL R2, RZ, 0x8, P0 ;  /* 0x00000008ff027807 */ /* 0x000fe20000000000 */
[----:B------:R-:W-:Y:S01]  /*8e40*/  ULOP3.LUT UR41, UR39, 0x2, URZ, 0xfc, !UPT ;  /* 0x0000000227297892 */ /* 0x000fe2000f8efc3f */
[----:B------:R-:W-:Y:S01]  /*8e50*/  IADD3 R35, -R36, UR8, RZ ;  /* 0x0000000824237c10 */ /* 0x000fe2000fffe1ff */
[----:B------:R-:W-:Y:S01]  /*8e60*/  ULDC UR42, c[0x0][0xc] ;  /* 0x00000300002a7ab9 */ /* 0x000fe20000000800 */
[----:B------:R-:W-:Y:S01]  /*8e70*/  LOP3.LUT R29, R29, 0xffff7fff, RZ, 0xc0, !PT ;  /* 0xffff7fff1d1d7812 */ /* 0x000fe200078ec0ff */
[----:B------:R-:W-:Y:S01]  /*8e80*/  IMAD.IADD R2, R2, 0x1, R3 ;  /* 0x0000000102027824 */ /* 0x000fe200078e0203 */
[----:B------:R-:W-:Y:S01]  /*8e90*/  LOP3.LUT R0, R27, 0x1f8, RZ, 0xc0, !PT ;  /* 0x000001f81b007812 */ /* 0x000fe200078ec0ff */
[----:B------:R-:W-:Y:S01]  /*8ea0*/  IMAD.SHL.U32 R3, R19, 0x10, RZ ;  /* 0x0000001013037824 */ /* 0x000fe200078e00ff */
[----:B------:R-:W-:Y:S01]  /*8eb0*/  @P0 LOP3.LUT R16, R16, 0x4, RZ, 0xfc, !PT ;  /* 0x0000000410100812 */ /* 0x000fe200078efcff */
[----:B------:R-:W-:Y:S01]  /*8ec0*/  UIMAD UR38, UR38, UR6, URZ ;  /* 0x00000006262672a4 */ /* 0x000fe2000f8e023f */
[----:B------:R-:W-:Y:S01]  /*8ed0*/  ISETP.GE.AND P0, PT, R7, UR9, PT ;  /* 0x0000000907007c0c */ /* 0x000fe2000bf06270 */
[----:B------:R-:W-:Y:S01]  /*8ee0*/  UIADD3 UR40, UR4, -0x2, URZ ;  /* 0xfffffffe04287890 */ /* 0x000fe2000fffe03f */
[----:B------:R-:W-:-:S02]  /*8ef0*/  LOP3.LUT R16, R16, 0xbfffffff, RZ, 0xc0, !PT ;  /* 0xbfffffff10107812 */ /* 0x000fc400078ec0ff */
[C---:B------:R-:W-:Y:S02]  /*8f00*/  ISETP.LT.OR P3, PT, R35.reuse, 0x1, P0 ;  /* 0x000000012300780c */ /* 0x040fe40000761670 */
[C---:B------:R-:W-:Y:S02]  /*8f10*/  ISETP.LT.OR P2, PT, R35.reuse, 0x11, P0 ;  /* 0x000000112300780c */ /* 0x040fe40000741670 */
[----:B------:R-:W-:Y:S02]  /*8f20*/  ISETP.LT.OR P1, PT, R35, 0x21, P0 ;  /* 0x000000212300780c */ /* 0x000fe40000721670 */
[----:B------:R-:W-:Y:S02]  /*8f30*/  LOP3.LUT R0, R0, 0x38, R19, 0x78, !PT ;  /* 0x0000003800007812 */ /* 0x000fe400078e7813 */
[----:B------:R-:W-:Y:S01]  /*8f40*/  LOP3.LUT R30, R36, 0x70, R3, 0xf8, !PT ;  /* 0x00000070241e7812 */ /* 0x000fe200078ef803 */
[----:B------:R-:W-:Y:S01]  /*8f50*/  IMAD.U32 R3, RZ, RZ, UR5 ;  /* 0x00000005ff037e24 */ /* 0x000fe2000f8e00ff */
[----:B------:R-:W-:-:S03]  /*8f60*/  LOP3.LUT R27, R0, 0x200, R27, 0xf8, !PT ;  /* 0x00000200001b7812 */ /* 0x000fc600078ef81b */
[----:B------:R-:W-:Y:S01]  /*8f70*/  @P3 LOP3.LUT R29, R29, 0x8000, RZ, 0xfc, !PT ;  /* 0x000080001d1d3812 */ /* 0x000fe200078efcff */
[----:B------:R-:W-:Y:S01]  /*8f80*/  IMAD R0, R3, 0x60, R30 ;  /* 0x0000006003007824 */ /* 0x000fe200078e021e */
[----:B------:R-:W-:Y:S02]  /*8f90*/  ISETP.LT.OR P3, PT, R35, 0x31, P0 ;  /* 0x000000312300780c */ /* 0x000fe40000761670 */
[----:B------:R-:W-:Y:S02]  /*8fa0*/  LOP3.LUT R29, R29, 0xffffbfff, RZ, 0xc0, !PT ;  /* 0xffffbfff1d1d7812 */ /* 0x000fe400078ec0ff */
[----:B------:R1:W-:Y:S01]  /*8fb0*/  STL [R1+0xc], R0 ;  /* 0x00000c0001007387 */ /* 0x0003e20000100800 */
[----:B------:R-:W-:Y:S02]  /*8fc0*/  LEA R8, R27, UR37, 0x1 ;  /* 0x000000251b087c11 */ /* 0x000fe4000f8e08ff */
[----:B------:R-:W-:Y:S02]  /*8fd0*/  @P2 LOP3.LUT R29, R29, 0x4000, RZ, 0xfc, !PT ;  /* 0x000040001d1d2812 */ /* 0x000fe400078efcff */
[----:B------:R-:W-:-:S02]  /*8fe0*/  ISETP.LT.OR P2, PT, R35, 0x41, P0 ;  /* 0x000000412300780c */ /* 0x000fc40000741670 */
[----:B------:R-:W-:-:S04]  /*8ff0*/  LOP3.LUT R29, R29, 0xffffdfff, RZ, 0xc0, !PT ;  /* 0xffffdfff1d1d7812 */ /* 0x000fc800078ec0ff */
[----:B------:R-:W-:Y:S02]  /*9000*/  @P1 LOP3.LUT R29, R29, 0x2000, RZ, 0xfc, !PT ;  /* 0x000020001d1d1812 */ /* 0x000fe400078efcff */
[----:B------:R-:W-:Y:S02]  /*9010*/  ISETP.LT.OR P1, PT, R35, 0x51, P0 ;  /* 0x000000512300780c */ /* 0x000fe40000721670 */
        /* <DEDUP_REMOVED lines=23> */
[----:B------:R-:W-:Y:S02]  /*9190*/  LOP3.LUT R29, R29, 0xfffbffff, RZ, 0xc0, !PT ;  /* 0xfffbffff1d1d7812 */ /* 0x000fe400078ec0ff */
[----:B------:R-:W-:Y:S02]  /*91a0*/  @P2 LOP3.LUT R16, R16, 0x40000000, RZ, 0xfc, !PT ;  /* 0x4000000010102812 */ /* 0x000fe400078efcff */
[----:B------:R-:W-:Y:S02]  /*91b0*/  @P1 LOP3.LUT R29, R29, 0x40000, RZ, 0xfc, !PT ;  /* 0x000400001d1d1812 */ /* 0x000fe400078efcff */
[----:B------:R-:W-:Y:S02]  /*91c0*/  ISETP.LT.OR P2, PT, R35, 0x11, !P0 ;  /* 0x000000112300780c */ /* 0x000fe40004741670 */
[----:B------:R-:W-:Y:S02]  /*91d0*/  LOP3.LUT R29, R29, 0xffffff7f, RZ, 0xc0, !PT ;  /* 0xffffff7f1d1d7812 */ /* 0x000fe400078ec0ff */
[----:B------:R-:W-:-:S02]  /*91e0*/  ISETP.LT.OR P1, PT, R35, 0x21, !P0 ;  /* 0x000000212300780c */ /* 0x000fc40004721670 */
[----:B------:R-:W-:Y:S02]  /*91f0*/  @P3 LOP3.LUT R29, R29, 0x80, RZ, 0xfc, !PT ;  /* 0x000000801d1d3812 */ /* 0x000fe400078efcff */
[----:B------:R-:W-:Y:S02]  /*9200*/  ISETP.LT.OR P3, PT, R35, 0x31, !P0 ;  /* 0x000000312300780c */ /* 0x000fe40004761670 */
[----:B------:R-:W-:Y:S02]  /*9210*/  LOP3.LUT R29, R29, 0xffffffbf, RZ, 0xc0, !PT ;  /* 0xffffffbf1d1d7812 */ /* 0x000fe400078ec0ff */
[----:B------:R-:W-:Y:S02]  /*9220*/  LOP3.LUT R16, R16, 0xdfffffff, RZ, 0xc0, !PT ;  /* 0xdfffffff10107812 */ /* 0x000fe400078ec0ff */
[----:B------:R-:W-:Y:S02]  /*9230*/  @P2 LOP3.LUT R29, R29, 0x40, RZ, 0xfc, !PT ;  /* 0x000000401d1d2812 */ /* 0x000fe400078efcff */
[----:B------:R-:W-:-:S02]  /*9240*/  ISETP.LT.OR P2, PT, R35, 0x41, !P0 ;  /* 0x000000412300780c */ /* 0x000fc40004741670 */
        /* <DEDUP_REMOVED lines=19> */
[----:B------:R-:W-:-:S03]  /*9380*/  LOP3.LUT R29, R29, 0xfffffffe, RZ, 0xc0, !PT ;  /* 0xfffffffe1d1d7812 */ /* 0x000fc600078ec0ff */
[----:B------:R-:W-:Y:S02]  /*9390*/  @P3 LOP3.LUT R16, R16, 0x80000000, RZ, 0xfc, !PT ;  /* 0x8000000010103812 */ /* 0x000fe400078efcff */
[----:B------:R-:W-:Y:S02]  /*93a0*/  @P1 LOP3.LUT R29, R29, 0x1, RZ, 0xfc, !PT ;  /* 0x000000011d1d1812 */ /* 0x000fe400078efcff */
[----:B------:R-:W-:Y:S02]  /*93b0*/  ISETP.LT.OR P1, PT, R35, 0x51, !P0 ;  /* 0x000000512300780c */ /* 0x000fe40004721670 */
[----:B------:R-:W-:Y:S02]  /*93c0*/  ISETP.GE.AND P0, PT, R0, UR36, PT ;  /* 0x0000002400007c0c */ /* 0x000fe4000bf06270 */
[----:B------:R-:W-:Y:S02]  /*93d0*/  LOP3.LUT R16, R16, 0xefffffff, RZ, 0xc0, !PT ;  /* 0xefffffff10107812 */ /* 0x000fe400078ec0ff */
[----:B------:R-:W-:-:S02]  /*93e0*/  ISETP.LT.U32.AND P0, PT, R30, 0x60, !P0 ;  /* 0x000000601e00780c */ /* 0x000fc40004701070 */
[----:B------:R-:W-:Y:S02]  /*93f0*/  @P2 LOP3.LUT R16, R16, 0x10000000, RZ, 0xfc, !PT ;  /* 0x1000000010102812 */ /* 0x000fe400078efcff */
[----:B------:R-:W-:Y:S02]  /*9400*/  ISETP.GE.AND P2, PT, R4, UR11, PT ;  /* 0x0000000b04007c0c */ /* 0x000fe4000bf46270 */
[----:B------:R-:W-:Y:S02]  /*9410*/  LOP3.LUT R16, R16, 0xffefffff, RZ, 0xc0, !PT ;  /* 0xffefffff10107812 */ /* 0x000fe400078ec0ff */
[----:B------:R-:W-:-:S04]  /*9420*/  LOP3.LUT R29, R29, 0xfffeffff, RZ, 0xc0, !PT ;  /* 0xfffeffff1d1d7812 */ /* 0x000fc800078ec0ff */
[----:B------:R-:W-:Y:S02]  /*9430*/  @P1 LOP3.LUT R29, R29, 0x10000, RZ, 0xfc, !PT ;  /* 0x000100001d1d1812 */ /* 0x000fe400078efcff */
[----:B------:R-:W-:Y:S02]  /*9440*/  @P0 LOP3.LUT R16, R16, 0x100000, RZ, 0xfc, !PT ;  /* 0x0010000010100812 */ /* 0x000fe400078efcff */
[----:B------:R-:W-:Y:S02]  /*9450*/  ISETP.GE.AND P1, PT, R5, UR11, PT ;  /* 0x0000000b05007c0c */ /* 0x000fe4000bf26270 */
[----:B------:R-:W-:Y:S02]  /*9460*/  LOP3.LUT R16, R16, 0xfffdffff, RZ, 0xc0, !PT ;  /* 0xfffdffff10107812 */ /* 0x000fe400078ec0ff */
[----:B------:R-:W-:Y:S02]  /*9470*/  ISETP.GE.AND P0, PT, R6, UR11, PT ;  /* 0x0000000b06007c0c */ /* 0x000fe4000bf06270 */
[----:B------:R-:W-:-:S02]  /*9480*/  @P2 LOP3.LUT R16, R16, 0x20000, RZ, 0xfc, !PT ;  /* 0x0002000010102812 */ /* 0x000fc400078efcff */
        /* <DEDUP_REMOVED lines=31> */
.L_x_9289:
[----:B0-----:R-:W0:Y:S01]  /*9680*/  LDC R0, c[0x0][0xd38] ;  /* 0x00034e00ff007b82 */ /* 0x001e220000000800 */
[----:B------:R-:W-:Y:S01]  /*9690*/  MOV R24, R37 ;  /* 0x0000002500187202 */ /* 0x000fe20000000f00 */
[----:B------:R-:W-:Y:S05]  /*96a0*/  YIELD ;  /* 0x0000000000007946 */ /* 0x000fea0003800000 */
[----:B------:R-:W-:Y:S01]  /*96b0*/  ULDC.64 UR4, c[0x0][0xb20] ;  /* 0x0002c80000047ab9 */ /* 0x000fe20000000a00 */
[----:B------:R-:W-:Y:S01]  /*96c0*/  IMAD.MOV.U32 R33, RZ, RZ, RZ ;  /* 0x000000ffff217224 */ /* 0x000fe200078e00ff */
[----:B0-----:R-:W-:-:S13]  /*96d0*/  ISETP.NE.AND P0, PT, R0, 0x1, PT ;  /* 0x000000010000780c */ /* 0x001fda0003f05270 */
[----:B------:R-:W0:Y:S08]  /*96e0*/  @P0 LDC R0, c[0x0][0xd3c] ;  /* 0x00034f00ff000b82 */ /* 0x000e300000000800 */
[----:B-1----:R-:W1:Y:S01]  /*96f0*/  @P0 LDC R3, c[0x0][0xd40] ;  /* 0x00035000ff030b82 */ /* 0x002e620000000800 */
[----:B0-----:R-:W-:-:S05]  /*9700*/  @P0 IMAD.HI.U32 R0, R37, R0, RZ ;  /* 0x0000000025000227 */ /* 0x001fca00078e00ff */
[----:B-1----:R-:W-:Y:S02]  /*9710*/  @P0 SHF.R.U32.HI R24, RZ, R3, R0 ;  /* 0x00000003ff180219 */ /* 0x002fe40000011600 */
        /* <DEDUP_REMOVED lines=14> */
[----:B0-2---:R-:W-:Y:S05]  /*9800*/  @!P0 BRA `(.L_x_9253) ;  /* 0x0000000000408947 */ /* 0x005fea0003800000 */
[----:B------:R-:W-:Y:S01]  /*9810*/  MOV R2, 0x0 ;  /* 0x0000000000027802 */ /* 0x000fe20000000f00 */
[----:B------:R-:W-:Y:S01]  /*9820*/  ULDC.64 UR4, c[0x4][0xf0] ;  /* 0x01003c0000047ab9 */ /* 0x000fe20000000a00 */
[----:B------:R-:W-:Y:S01]  /*9830*/  ULDC.64 UR6, c[0x4][0xf8] ;  /* 0x01003e0000067ab9 */ /* 0x000fe20000000a00 */
[----:B------:R-:W-:Y:S02]  /*9840*/  IMAD.U32 R4, RZ, RZ, UR4 ;  /* 0x00000004ff047e24 */ /* 0x000fe4000f8e00ff */
[----:B------:R-:W-:Y:S01]  /*9850*/  IMAD.U32 R5, RZ, RZ, UR5 ;  /* 0x00000005ff057e24 */ /* 0x000fe2000f8e00ff */
[----:B------:R-:W0:Y:S01]  /*9860*/  LDC.64 R2, c[0x4][R2] ;  /* 0x0100000002027b82 */ /* 0x000e220000000a00 */
[----:B------:R-:W-:Y:S01]  /*9870*/  ULDC.64 UR4, c[0x4][0x8] ;  /* 0x0100020000047ab9 */ /* 0x000fe20000000a00 */
[----:B------:R-:W-:Y:S01]  /*9880*/  IMAD.U32 R6, RZ, RZ, UR6 ;  /* 0x00000006ff067e24 */ /* 0x000fe2000f8e00ff */
[----:B------:R-:W-:Y:S01]  /*9890*/  MOV R10, UR4 ;  /* 0x00000004000a7c02 */ /* 0x000fe20008000f00 */
[----:B------:R-:W-:-:S02]  /*98a0*/  IMAD.U32 R7, RZ, RZ, UR7 ;  /* 0x00000007ff077e24 */ /* 0x000fc4000f8e00ff */
[----:B------:R-:W-:Y:S02]  /*98b0*/  IMAD.U32 R11, RZ, RZ, UR5 ;  /* 0x00000005ff0b7e24 */ /* 0x000fe4000f8e00ff */
[----:B------:R-:W-:Y:S02]  /*98c0*/  IMAD.MOV.U32 R8, RZ, RZ, 0x70 ;  /* 0x00000070ff087424 */ /* 0x000fe400078e00ff */
[----:B------:R-:W-:Y:S02]  /*98d0*/  IMAD.MOV.U32 R12, RZ, RZ, 0x1 ;  /* 0x00000001ff0c7424 */ /* 0x000fe400078e00ff */
[----:B------:R-:W-:-:S07]  /*98e0*/  IMAD.MOV.U32 R13, RZ, RZ, RZ ;  /* 0x000000ffff0d7224 */ /* 0x000fce00078e00ff */
[----:B------:R-:W-:-:S07]  /*98f0*/  LEPC R20, `(.L_x_9253) ;  /* 0x000000001014794e */ /* 0x000fce0000000000 */
[----:B0----5:R-:W-:Y:S05]  /*9900*/  CALL.ABS.NOINC R2 ;  /* 0x0000000002007343 */ /* 0x021fea0003c00000 */
.L_x_9253:
        /* <DEDUP_REMOVED lines=20> */
.L_x_9255:
[----:B------:R0:W1:Y:S01]  /*9a50*/  LDC.64 R2, c[0x4][R17] ;  /* 0x0100000011027b82 */ /* 0x0000620000000a00 */
[----:B------:R-:W-:Y:S01]  /*9a60*/  ULDC.64 UR4, c[0x4][0xf0] ;  /* 0x01003c0000047ab9 */ /* 0x000fe20000000a00 */
[----:B------:R-:W-:Y:S01]  /*9a70*/  ULDC.64 UR6, c[0x4][0xf8] ;  /* 0x01003e0000067ab9 */ /* 0x000fe20000000a00 */
[----:B------:R-:W-:Y:S01]  /*9a80*/  MOV R4, UR4 ;  /* 0x0000000400047c02 */ /* 0x000fe20008000f00 */
        /* <DEDUP_REMOVED lines=11> */
.L_x_9254:
        /* <DEDUP_REMOVED lines=13> */
.L_x_9307:
        /* <DEDUP_REMOVED lines=19> */
[----:B------:R-:W-:-:S05]  /*9d40*/  @P1 IMAD.WIDE.U32 R2, R32, R6, R2 ;  /* 0x0000000620021225 */ /* 0x000fca00078e0002 */
[----:B------:R-:W-:Y:S02]  /*9d50*/  @P1 IADD3 R0, R3, R7, RZ ;  /* 0x0000000703001210 */ /* 0x000fe40007ffe0ff */
[----:B--2---:R-:W-:-:S04]  /*9d60*/  @P1 LEA R4, P0, R2, R4, 0x2 ;  /* 0x0000000402041211 */ /* 0x004fc800078010ff */
        /* <DEDUP_REMOVED lines=11> */
.L_x_9257:
[----:B------:R-:W-:Y:S01]  /*9e20*/  LEA R17, R18, UR37, 0x3 ;  /* 0x0000002512117c11 */ /* 0x000fe2000f8e18ff */
[----:B------:R-:W-:Y:S01]  /*9e30*/  BSSY B0, `(.L_x_9258) ;  /* 0x0000004000007945 */ /* 0x000fe20003800000 */
[----:B------:R-:W-:-:S04]  /*9e40*/  SHF.L.U32 R0, R28, 0x1f, RZ ;  /* 0x0000001f1c007819 */ /* 0x000fc800000006ff */
[----:B------:R-:W0:Y:S02]  /*9e50*/  SYNCS.PHASECHK.TRANS64.TRYWAIT P0, [R17+URZ+0x32440], R0 ;  /* 0x03244000110075a7 */ /* 0x000e24000800017f */
[----:B0-----:R-:W-:Y:S05]  /*9e60*/  @!P0 BRA `(.L_x_9259) ;  /* 0x0000003800ac8947 */ /* 0x001fea0003800000 */
.L_x_9308:
[----:B------:R-:W-:Y:S05]  /*9e70*/  BSYNC B0 ;  /* 0x0000000000007941 */ /* 0x000fea0003800000 */
.L_x_9258:
[----:B0-----:R-:W-:Y:S01]  /*9e80*/  SHF.R.S32.HI R0, RZ, 0x1f, R25 ;  /* 0x0000001fff007819 */ /* 0x001fe20000011419 */
[----:B------:R-:W0:Y:S01]  /*9e90*/  S2R R20, SR_TID.X ;  /* 0x0000000000147919 */ /* 0x000e220000002100 */
[----:B------:R-:W-:Y:S01]  /*9ea0*/  ULDC.64 UR4, c[0x0][0x300] ;  /* 0x0000c00000047ab9 */ /* 0x000fe20000000a00 */
[----:B-----5:R-:W-:Y:S01]  /*9eb0*/  SHF.R.S32.HI R4, RZ, 0x1f, R23 ;  /* 0x0000001fff047819 */ /* 0x020fe20000011417 */
[----:B------:R-:W-:Y:S01]  /*9ec0*/  IMAD.WIDE.U32 R2, R25, UR4, RZ ;  /* 0x0000000419027c25 */ /* 0x000fe2000f8e00ff */
[----:B------:R1:W-:Y:S01]  /*9ed0*/  STL [R1], R0 ;  /* 0x0000000001007387 */ /* 0x0003e20000100800 */
[----:B------:R-:W-:-:S03]  /*9ee0*/  LOP3.LUT P1, RZ, R16, 0x1, RZ, 0xc0, !PT ;  /* 0x0000000110ff7812 */ /* 0x000fc6000782c0ff */
[----:B------:R2:W-:Y:S01]  /*9ef0*/  STL [R1+0x4], R4 ;  /* 0x0000040401007387 */ /* 0x0005e20000100800 */
[----:B-1----:R-:W-:-:S04]  /*9f00*/  IMAD R0, R0, UR4, RZ ;  /* 0x0000000400007c24 */ /* 0x002fc8000f8e02ff */
        /* <DEDUP_REMOVED lines=8> */
[----:B0-----:R-:W-:Y:S01]  /*9f90*/  SHF.L.U32 R20, R20, 0x3, RZ ;  /* 0x0000000314147819 */ /* 0x001fe200000006ff */
[----:B------:R-:W-:Y:S02]  /*9fa0*/  IMAD R0, R31, UR4, RZ ;  /* 0x000000041f007c24 */ /* 0x000fe4000f8e02ff */
[----:B------:R-:W-:Y:S01]  /*9fb0*/  IMAD.WIDE.U32 R2, R19, UR4, R2 ;  /* 0x0000000413027c25 */ /* 0x000fe2000f8e0002 */
[----:B------:R-:W-:-:S03]  /*9fc0*/  LOP3.LUT R20, R20, 0x38, RZ, 0xc0, !PT ;  /* 0x0000003814147812 */ /* 0x000fc600078ec0ff */
[----:B------:R-:W-:Y:S01]  /*9fd0*/  IMAD R5, R19, UR5, R0 ;  /* 0x0000000513057c24 */ /* 0x000fe2000f8e0200 */
[----:B------:R-:W-:Y:S01]  /*9fe0*/  ULDC.64 UR4, c[0x0][0x2e8] ;  /* 0x0000ba0000047ab9 */ /* 0x000fe20000000a00 */
[----:B--2---:R-:W-:Y:S01]  /*9ff0*/  IMAD R4, R18, 0x1800, R27 ;  /* 0x0000180012047824 */ /* 0x004fe200078e021b */
[----:B------:R-:W-:Y:S01]  /*a000*/  LEA R0, P0, R2, UR4, 0x1 ;  /* 0x0000000402007c11 */ /* 0x000fe2000f8008ff */
[----:B------:R-:W-:Y:S01]  /*a010*/  IMAD.IADD R5, R3, 0x1, R5 ;  /* 0x0000000103057824 */ /* 0x000fe200078e0205 */
[----:B------:R-:W-:-:S04]  /*a020*/  UMOV UR4, 0xffffffff ;  /* 0xffffffff00047882 */ /* 0x000fc80000000000 */
        /* <DEDUP_REMOVED lines=19> */
[----:B------:R-:W0:Y:S02]  /*a160*/  SHFL.IDX PT, R14, R0, 0x2, 0x181f ;  /* 0x00581f00000e7f89 */ /* 0x000e2400000e0000 */
[----:B------:R-:W-:Y:S02]  /*a170*/  @P5 IMAD.X R6, RZ, RZ, R6, P0 ;  /* 0x000000ffff065224 */ /* 0x000fe400000e0606 */
[----:B------:R-:W-:Y:S02]  /*a180*/  @P5 IMAD.MOV.U32 R2, RZ, RZ, R11 ;  /* 0x000000ffff025224 */ /* 0x000fe400078e000b */
[----:B------:R-:W-:-:S05]  /*a190*/  @P5 IMAD.MOV.U32 R3, RZ, RZ, R6 ;  /* 0x000000ffff035224 */ /* 0x000fca00078e0006 */
[----:B------:R1:W-:Y:S01]  /*a1a0*/  @P5 LDGSTS.E.BYPASS.LTC128B.128 [R12+0x1cc00], desc[UR48][R2.64], !P1 ;  /* 0x1cc00000020c5fae */ /* 0x0003e2000c901d70 */
[----:B0-----:R-:W-:-:S03]  /*a1b0*/  @P4 LEA R10, P0, R20, R14, 0x1 ;  /* 0x0000000e140a4211 */ /* 0x001fc600078008ff */
[----:B-1----:R-:W-:Y:S01]  /*a1c0*/  SHFL.IDX PT, R2, R5, 0x4, 0x181f ;  /* 0x00981f0005027f89 */ /* 0x002fe200000e0000 */
[----:B------:R-:W-:-:S03]  /*a1d0*/  @P4 LEA R12, R4, UR37, 0x1 ;  /* 0x00000025040c4c11 */ /* 0x000fc6000f8e08ff */
[----:B------:R-:W0:Y:S01]  /*a1e0*/  SHFL.IDX PT, R14, R0, 0x3, 0x181f ;  /* 0x00781f00000e7f89 */ /* 0x000e2200000e0000 */
[----:B------:R-:W-:-:S03]  /*a1f0*/  @P4 IMAD.X R9, RZ, RZ, R9, P0 ;  /* 0x000000ffff094224 */ /* 0x000fc600000e0609 */
[----:B------:R-:W-:Y:S01]  /*a200*/  SHFL.IDX PT, R5, R5, 0x5, 0x181f ;  /* 0x00b81f0005057f89 */ /* 0x000fe200000e0000 */
[----:B------:R-:W-:Y:S01]  /*a210*/  @P4 IMAD.MOV.U32 R3, RZ, RZ, R9 ;  /* 0x000000ffff034224 */ /* 0x000fe200078e0009 */
[----:B------:R-:W-:Y:S02]  /*a220*/  @P3 LEA R9, R4, UR37, 0x1 ;  /* 0x0000002504093c11 */ /* 0x000fe4000f8e08ff */
[C---:B0-----:R-:W-:Y:S02]  /*a230*/  @P3 LEA R8, P0, R20.reuse, R14, 0x1 ;  /* 0x0000000e14083211 */ /* 0x041fe400078008ff */
[----:B------:R-:W0:Y:S03]  /*a240*/  SHFL.IDX PT, R14, R0, 0x4, 0x181f ;  /* 0x00981f00000e7f89 */ /* 0x000e2600000e0000 */
[----:B------:R-:W-:Y:S01]  /*a250*/  @P3 IMAD.X R7, RZ, RZ, R7, P0 ;  /* 0x000000ffff073224 */ /* 0x000fe200000e0607 */
[----:B0-----:R-:W-:-:S02]  /*a260*/  @P2 LEA R6, P0, R20, R14, 0x1 ;  /* 0x0000000e14062211 */ /* 0x001fc400078008ff */
[----:B------:R0:W1:Y:S02]  /*a270*/  SHFL.IDX PT, R14, R0, 0x5, 0x181f ;  /* 0x00b81f00000e7f89 */ /* 0x00006400000e0000 */
[----:B------:R-:W-:Y:S01]  /*a280*/  @P2 IADD3.X R11, RZ, R2, RZ, P0, !PT ;  /* 0x00000002ff0b2210 */ /* 0x000fe200007fe4ff */
        /* <DEDUP_REMOVED lines=9> */
.L_x_9322:
[----:B------:R-:W-:-:S13]  /*a320*/  ISETP.GE.AND P2, PT, R35, 0x51, PT ;  /* 0x000000512300780c */ /* 0x000fda0003f46270 */
[----:B0-----:R-:W-:-:S04]  /*a330*/  @P2 LEA R2, P0, R20, R14, 0x1 ;  /* 0x0000000e14022211 */ /* 0x001fc800078008ff */
[----:B------:R-:W-:Y:S02]  /*a340*/  @P2 IADD3.X R3, RZ, R5, RZ, P0, !PT ;  /* 0x00000005ff032210 */ /* 0x000fe400007fe4ff */
[----:B------:R-:W-:Y:S02]  /*a350*/  @P2 LEA R5, R4, UR37, 0x1 ;  /* 0x0000002504052c11 */ /* 0x000fe4000f8e08ff */
[----:B------:R-:W-:-:S03]  /*a360*/  PLOP3.LUT P0, PT, PT, PT, PT, 0x80, 0x0 ;  /* 0x000000000000781c */ /* 0x000fc60003f0f070 */
[----:B------:R-:W-:Y:S01]  /*a370*/  @!PT LDS RZ, [RZ] ;  /* 0x00000000fffff984 */ /* 0x000fe20000000800 */
[----:B------:R-:W-:Y:S01]  /*a380*/  @!PT LDS RZ, [RZ] ;  /* 0x00000000fffff984 */ /* 0x000fe20000000800 */
[----:B------:R-:W-:Y:S01]  /*a390*/  @!PT LDS RZ, [RZ] ;  /* 0x00000000fffff984 */ /* 0x000fe20000000800 */
[----:B------:R0:W-:Y:S01]  /*a3a0*/  @P2 LDGSTS.E.BYPASS.LTC128B.128 [R5+0x1ec00], desc[UR48][R2.64], !P1 ;  /* 0x1ec0000002052fae */ /* 0x0001e2000c901d70 */
[----:B------:R-:W-:-:S09]  /*a3b0*/  NOP ;  /* 0x0000000000007918 */ /* 0x000fd20000000000 */
.L_x_9261:
        /* <DEDUP_REMOVED lines=11> */
.L_x_9262:
[----:B------:R1:W-:Y:S02]  /*a470*/  SYNCS.ARRIVE.TRANS64.A1T0 RZ, [R17+URZ+0x32430], RZ ;  /* 0x032430ff11ff79a7 */ /* 0x0003e4000810003f */
[----:B------:R-:W-:Y:S05]  /*a480*/  WARPSYNC.ALL ;  /* 0x0000000000007948 */ /* 0x000fea0003800000 */
[----:B------:R-:W-:Y:S01]  /*a490*/  UIADD3 UR4, UR37, 0x18400, URZ ;  /* 0x0001840025047890 */ /* 0x000fe2000fffe03f */
[----:B------:R-:W-:-:S03]  /*a4a0*/  SHF.R.S32.HI R26, RZ, 0x1f, R22 ;  /* 0x0000001fff1a7819 */ /* 0x000fc60000011416 */
        /* <DEDUP_REMOVED lines=20> */
.L_x_9263:
[----:B------:R-:W2:Y:S01]  /*a5f0*/  LDC R6, c[0x0][0x448] ;  /* 0x00011200ff067b82 */ /* 0x000ea20000000800 */
[----:B------:R-:W-:Y:S01]  /*a600*/  IMAD.MOV R0, RZ, RZ, -R24 ;  /* 0x000000ffff007224 */ /* 0x000fe200078e0a18 */
[----:B------:R-:W-:Y:S01]  /*a610*/  ULDC UR4, c[0x0][0xd38] ;  /* 0x00034e0000047ab9 */ /* 0x000fe20000000800 */
[----:B------:R-:W-:Y:S02]  /*a620*/  LOP3.LUT R16, R16, 0xfff7ffff, RZ, 0xc0, !PT ;  /* 0xfff7ffff10107812 */ /* 0x000fe400078ec0ff */
[----:B------:R-:W-:Y:S01]  /*a630*/  IMAD R0, R0, UR4, R37 ;  /* 0x0000000400007c24 */ /* 0x000fe2000f8e0225 */
[----:B------:R-:W-:-:S03]  /*a640*/  ULDC.64 UR4, c[0x0][0x2d8] ;  /* 0x0000b60000047ab9 */ /* 0x000fc60000000a00 */
[----:B------:R-:W-:-:S05]  /*a650*/  IMAD.SHL.U32 R0, R0, 0x80, RZ ;  /* 0x0000008000007824 */ /* 0x000fca00078e00ff */
[----:B------:R-:W-:-:S05]  /*a660*/  LOP3.LUT R24, R30, R0, RZ, 0xfc, !PT ;  /* 0x000000001e187212 */ /* 0x000fca00078efcff */
[----:B------:R-:W-:Y:S01]  /*a670*/  IMAD.MOV.U32 R4, RZ, RZ, R24 ;  /* 0x000000ffff047224 */ /* 0x000fe200078e0018 */
[----:B--2---:R-:W-:-:S13]  /*a680*/  ISETP.NE.AND P0, PT, R6, 0x1, PT ;  /* 0x000000010600780c */ /* 0x004fda0003f05270 */
[----:B0-----:R-:W0:Y:S01]  /*a690*/  @P0 LDC R3, c[0x0][0x44c] ;  /* 0x00011300ff030b82 */ /* 0x001e220000000800 */
[----:B------:R-:W-:-:S04]  /*a6a0*/  @P0 LOP3.LUT R16, R16, 0x80000, RZ, 0xfc, !PT ;  /* 0x0008000010100812 */ /* 0x000fc800078efcff */
[----:B------:R-:W-:-:S03]  /*a6b0*/  LOP3.LUT P1, RZ, R16, 0x4000000, RZ, 0xc0, !PT ;  /* 0x0400000010ff7812 */ /* 0x000fc6000782c0ff */
[----:B------:R-:W2:Y:S01]  /*a6c0*/  @P0 LDC R5, c[0x0][0x450] ;  /* 0x00011400ff050b82 */ /* 0x000ea20000000800 */
[----:B0-----:R-:W-:-:S05]  /*a6d0*/  @P0 IMAD.HI.U32 R2, R24, R3, RZ ;  /* 0x0000000318020227 */ /* 0x001fca00078e00ff */
[----:B--2---:R-:W-:Y:S01]  /*a6e0*/  @P0 SHF.R.U32.HI R4, RZ, R5, R2 ;  /* 0x00000005ff040219 */ /* 0x004fe20000011602 */
[----:B------:R-:W-:-:S04]  /*a6f0*/  IMAD R2, R31, UR4, RZ ;  /* 0x000000041f027c24 */ /* 0x000fc8000f8e02ff */
        /* <DEDUP_REMOVED lines=9> */
[----:B------:R-:W-:Y:S02]  /*a790*/  IMAD.MOV R5, RZ, RZ, -R4 ;  /* 0x000000ffff057224 */ /* 0x000fe400078e0a04 */
[----:B------:R-:W-:-:S04]  /*a7a0*/  IMAD.WIDE.U32 R2, R4, UR4, R2 ;  /* 0x0000000404027c25 */ /* 0x000fc8000f8e0002 */
[----:B------:R-:W-:Y:S01]  /*a7b0*/  IMAD R5, R6, R5, R24 ;  /* 0x0000000506057224 */ /* 0x000fe200078e0218 */
        /* <DEDUP_REMOVED lines=15> */
[----:B------:R1:W-:Y:S01]  /*a8b0*/  STL [R1+0x10], R17 ;  /* 0x0000101101007387 */ /* 0x0003e20000100800 */
[----:B------:R-:W-:Y:S01]  /*a8c0*/  IMAD.IADD R0, R36, 0x1, R0 ;  /* 0x0000000124007824 */ /* 0x000fe200078e0200 */
[----:B------:R-:W-:Y:S02]  /*a8d0*/  LOP3.LUT R16, R16, 0xfffff7ff, RZ, 0xc0, !PT ;  /* 0xfffff7ff10107812 */ /* 0x000fe400078ec0ff */
[----:B------:R-:W0:Y:S01]  /*a8e0*/  SHFL.IDX PT, R14, R4, RZ, 0x181f ;  /* 0x00181fff040e7589 */ /* 0x000e2200000e0000 */
[C---:B------:R-:W-:Y:S01]  /*a8f0*/  VIADD R6, R0.reuse, 0x10 ;  /* 0x0000001000067836 */ /* 0x040fe20000000000 */
[C---:B------:R-:W-:Y:S02]  /*a900*/  ISETP.GE.AND P2, PT, R0.reuse, UR38, PT ;  /* 0x0000002600007c0c */ /* 0x040fe4000bf46270 */
[----:B------:R-:W2:Y:S01]  /*a910*/  SHFL.IDX PT, R3, R5, RZ, 0x181f ;  /* 0x00181fff05037589 */ /* 0x000ea200000e0000 */
[----:B------:R-:W-:Y:S02]  /*a920*/  IADD3 R13, R0, 0x40, RZ ;  /* 0x00000040000d7810 */ /* 0x000fe40007ffe0ff */
[----:B------:R-:W-:Y:S01]  /*a930*/  LOP3.LUT R29, R29, 0xffefffff, RZ, 0xc0, !PT ;  /* 0xffefffff1d1d7812 */ /* 0x000fe200078ec0ff */
[----:B-1----:R-:W1:Y:S01]  /*a940*/  S2R R17, SR_TID.X ;  /* 0x0000000000117919 */ /* 0x002e620000002100 */
[----:B------:R-:W-:Y:S01]  /*a950*/  ISETP.GE.AND P4, PT, R13, UR38, PT ;  /* 0x000000260d007c0c */ /* 0x000fe2000bf86270 */
[----:B------:R-:W3:Y:S05]  /*a960*/  SHFL.IDX PT, R10, R4, 0x1, 0x181f ;  /* 0x00381f00040a7f89 */ /* 0x000eea00000e0000 */
[----:B------:R-:W-:Y:S01]  /*a970*/  @P2 LOP3.LUT R16, R16, 0x800, RZ, 0xfc, !PT ;  /* 0x0000080010102812 */ /* 0x000fe200078efcff */
[----:B------:R-:W4:Y:S03]  /*a980*/  SHFL.IDX PT, R2, R5, 0x1, 0x181f ;  /* 0x00381f0005027f89 */ /* 0x000f2600000e0000 */
[----:B------:R-:W-:Y:S01]  /*a990*/  LOP3.LUT R16, R16, 0xfffffbff, RZ, 0xc0, !PT ;  /* 0xfffffbff10107812 */ /* 0x000fe200078ec0ff */
[----:B------:R-:W4:Y:S04]  /*a9a0*/  SHFL.IDX PT, R9, R4, 0x2, 0x181f ;  /* 0x00581f0004097f89 */ /* 0x000f2800000e0000 */
[----:B------:R-:W4:Y:S04]  /*a9b0*/  SHFL.IDX PT, R8, R5, 0x2, 0x181f ;  /* 0x00581f0005087f89 */ /* 0x000f2800000e0000 */
[----:B------:R-:W4:Y:S04]  /*a9c0*/  SHFL.IDX PT, R7, R4, 0x3, 0x181f ;  /* 0x00781f0004077f89 */ /* 0x000f2800000e0000 */
[----:B------:R-:W-:Y:S04]  /*a9d0*/  SHFL.IDX PT, R21, R4, 0x5, 0x181f ;  /* 0x00b81f0004157f89 */ /* 0x000fe800000e0000 */
[----:B------:R-:W-:Y:S01]  /*a9e0*/  SHFL.IDX PT, R15, R4, 0x6, 0x181f ;  /* 0x00d81f00040f7f89 */ /* 0x000fe200000e0000 */
[----:B-1----:R-:W-:-:S05]  /*a9f0*/  IMAD.SHL.U32 R17, R17, 0x8, RZ ;  /* 0x0000000811117824 */ /* 0x002fca00078e00ff */
[----:B------:R-:W-:-:S04]  /*aa00*/  LOP3.LUT R17, R17, 0x38, RZ, 0xc0, !PT ;  /* 0x0000003811117812 */ /* 0x000fc800078ec0ff */
[C---:B0-----:R-:W-:Y:S02]  /*aa10*/  @!P2 LEA R12, P0, R17.reuse, R14, 0x1 ;  /* 0x0000000e110ca211 */ /* 0x041fe400078008ff */
[----:B------:R-:W-:Y:S02]  /*aa20*/  SHFL.IDX PT, R14, R4, 0x4, 0x181f ;  /* 0x00981f00040e7f89 */ /* 0x000fe400000e0000 */
[----:B--2---:R-:W-:Y:S02]  /*aa30*/  @!P2 IADD3.X R3, RZ, R3, RZ, P0, !PT ;  /* 0x00000003ff03a210 */ /* 0x004fe400007fe4ff */
[----:B------:R-:W-:Y:S02]  /*aa40*/  ISETP.GE.AND P2, PT, R6, UR38, PT ;  /* 0x0000002606007c0c */ /* 0x000fe4000bf46270 */
[----:B------:R-:W0:Y:S11]  /*aa50*/  SHFL.IDX PT, R6, R5, 0x3, 0x181f ;  /* 0x00781f0005067f89 */ /* 0x000e3600000e0000 */
[----:B---3--:R-:W-:-:S02]  /*aa60*/  @!P2 LEA R10, P0, R17, R10, 0x1 ;  /* 0x0000000a110aa211 */ /* 0x008fc400078008ff */
[----:B------:R-:W-:-:S03]  /*aa70*/  @P2 LOP3.LUT R16, R16, 0x400, RZ, 0xfc, !PT ;  /* 0x0000040010102812 */ /* 0x000fc600078efcff */
[----:B----4-:R-:W-:Y:S01]  /*aa80*/  @!P2 IMAD.X R11, RZ, RZ, R2, P0 ;  /* 0x000000ffff0ba224 */ /* 0x010fe200000e0602 */
[----:B------:R-:W-:Y:S01]  /*aa90*/  LOP3.LUT R16, R16, 0xfffffdff, RZ, 0xc0, !PT ;  /* 0xfffffdff10107812 */ /* 0x000fe200078ec0ff */
[----:B------:R-:W-:-:S05]  /*aaa0*/  VIADD R2, R0, 0x20 ;  /* 0x0000002000027836 */ /* 0x000fca0000000000 */
[----:B------:R-:W-:Y:S01]  /*aab0*/  ISETP.GE.AND P6, PT, R2, UR38, PT ;  /* 0x0000002602007c0c */ /* 0x000fe2000bfc6270 */
[----:B------:R-:W-:-:S05]  /*aac0*/  VIADD R2, R0, 0x30 ;  /* 0x0000003000027836 */ /* 0x000fca0000000000 */
[----:B------:R-:W-:Y:S02]  /*aad0*/  ISETP.GE.AND P5, PT, R2, UR38, PT ;  /* 0x0000002602007c0c */ /* 0x000fe4000bfa6270 */
[----:B------:R-:W1:Y:S05]  /*aae0*/  SHFL.IDX PT, R2, R5, 0x4, 0x181f ;  /* 0x00981f0005027f89 */ /* 0x000e6a00000e0000 */
[----:B------:R-:W-:Y:S02]  /*aaf0*/  @!P6 LEA R9, P0, R17, R9, 0x1 ;  /* 0x000000091109e211 */ /* 0x000fe400078008ff */
[----:B------:R-:W-:Y:S02]  /*ab00*/  @P6 LOP3.LUT R16, R16, 0x200, RZ, 0xfc, !PT ;  /* 0x0000020010106812 */ /* 0x000fe400078efcff */
[----:B------:R-:W-:Y:S01]  /*ab10*/  @P6 LOP3.LUT R29, R29, 0x100000, RZ, 0xfc, !PT ;  /* 0x001000001d1d6812 */ /* 0x000fe200078efcff */
[----:B------:R-:W-:Y:S01]  /*ab20*/  @!P6 IMAD.X R8, RZ, RZ, R8, P0 ;  /* 0x000000ffff08e224 */ /* 0x000fe200000e0608 */
[----:B------:R-:W-:-:S02]  /*ab30*/  @!P5 LEA R7, P0, R17, R7, 0x1 ;  /* 0x000000071107d211 */ /* 0x000fc400078008ff */
[C---:B------:R-:W-:Y:S02]  /*ab40*/  LOP3.LUT P6, RZ, R16.reuse, 0x800, RZ, 0xc0, !PT ;  /* 0x0000080010ff7812 */ /* 0x040fe400078cc0ff */
[----:B------:R-:W-:Y:S01]  /*ab50*/  LOP3.LUT R16, R16, 0xfffffeff, RZ, 0xc0, !PT ;  /* 0xfffffeff10107812 */ /* 0x000fe200078ec0ff */
[----:B0-----:R-:W-:Y:S01]  /*ab60*/  @!P5 IMAD.X R6, RZ, RZ, R6, P0 ;  /* 0x000000ffff06d224 */ /* 0x001fe200000e0606 */
[----:B------:R-:W-:Y:S02]  /*ab70*/  @!P4 LEA R14, P0, R17, R14, 0x1 ;  /* 0x0000000e110ec211 */ /* 0x000fe400078008ff */
[----:B------:R-:W-:-:S04]  /*ab80*/  @P5 LOP3.LUT R16, R16, 0x100, RZ, 0xfc, !PT ;  /* 0x0000010010105812 */ /* 0x000fc800078efcff */
[----:B------:R-:W-:Y:S01]  /*ab90*/  LOP3.LUT R16, R16, 0xffffff7f, RZ, 0xc0, !PT ;  /* 0xffffff7f10107812 */ /* 0x000fe200078ec0ff */
[----:B-1----:R-:W-:Y:S02]  /*aba0*/  @!P4 IMAD.X R13, RZ, RZ, R2, P0 ;  /* 0x000000ffff0dc224 */ /* 0x002fe400000e0602 */
[----:B------:R-:W-:Y:S01]  /*abb0*/  VIADD R2, R0, 0x50 ;  /* 0x0000005000027836 */ /* 0x000fe20000000000 */
[----:B------:R-:W-:-:S04]  /*abc0*/  @P4 LOP3.LUT R16, R16, 0x80, RZ, 0xfc, !PT ;  /* 0x0000008010104812 */ /* 0x000fc800078efcff */
[----:B------:R-:W-:Y:S01]  /*abd0*/  ISETP.GE.AND P3, PT, R2, UR38, PT ;  /* 0x0000002602007c0c */ /* 0x000fe2000bf66270 */
[----:B------:R-:W-:Y:S01]  /*abe0*/  VIADD R2, R0, 0x60 ;  /* 0x0000006000027836 */ /* 0x000fe20000000000 */
[----:B------:R-:W-:-:S04]  /*abf0*/  LOP3.LUT R16, R16, 0xffffffbf, RZ, 0xc0, !PT ;  /* 0xffffffbf10107812 */ /* 0x000fc800078ec0ff */
[----:B------:R-:W-:Y:S02]  /*ac00*/  ISETP.GE.AND P2, PT, R2, UR38, PT ;  /* 0x0000002602007c0c */ /* 0x000fe4000bf46270 */
[----:B------:R-:W0:Y:S05]  /*ac10*/  SHFL.IDX PT, R2, R5, 0x5, 0x181f ;  /* 0x00b81f0005027f89 */ /* 0x000e2a00000e0000 */
[----:B------:R-:W-:Y:S02]  /*ac20*/  @!P3 LEA R21, P0, R17, R21, 0x1 ;  /* 0x000000151115b211 */ /* 0x000fe400078008ff */
[----:B------:R-:W-:-:S04]  /*ac30*/  @P3 LOP3.LUT R16, R16, 0x40, RZ, 0xfc, !PT ;  /* 0x0000004010103812 */ /* 0x000fc800078efcff */
[----:B------:R-:W-:-:S04]  /*ac40*/  LOP3.LUT R16, R16, 0xffffffdf, RZ, 0xc0, !PT ;  /* 0xffffffdf10107812 */ /* 0x000fc800078ec0ff */
[----:B------:R-:W-:Y:S01]  /*ac50*/  @P2 LOP3.LUT R16, R16, 0x20, RZ, 0xfc, !PT ;  /* 0x0000002010102812 */ /* 0x000fe200078efcff */
[----:B0-----:R-:W-:Y:S01]  /*ac60*/  @!P3 IMAD.X R20, RZ, RZ, R2, P0 ;  /* 0x000000ffff14b224 */ /* 0x001fe200000e0602 */
[----:B------:R-:W-:Y:S01]  /*ac70*/  @!P2 LEA R17, P0, R17, R15, 0x1 ;  /* 0x0000000f1111a211 */ /* 0x000fe200078008ff */
[----:B------:R-:W0:Y:S04]  /*ac80*/  SHFL.IDX PT, R2, R5, 0x6, 0x181f ;  /* 0x00d81f0005027f89 */ /* 0x000e2800000e0000 */
[----:B0-----:R-:W-:Y:S01]  /*ac90*/  @!P2 IMAD.X R15, RZ, RZ, R2, P0 ;  /* 0x000000ffff0fa224 */ /* 0x001fe200000e0602 */
[----:B------:R-:W-:Y:S01]  /*aca0*/  LOP3.LUT P0, RZ, R16, 0x400, RZ, 0xc0, !PT ;  /* 0x0000040010ff7812 */ /* 0x000fe2000780c0ff */
[----:B------:R-:W-:Y:S01]  /*acb0*/  @!P6 IMAD.MOV.U32 R2, RZ, RZ, R12 ;  /* 0x000000ffff02e224 */ /* 0x000fe200078e000c */
[----:B------:R-:W-:-:S05]  /*acc0*/  LEA R12, R27, UR37, 0x1 ;  /* 0x000000251b0c7c11 */ /* 0x000fca000f8e08ff */
[----:B------:R0:W-:Y:S01]  /*acd0*/  @!P6 LDGSTS.E.BYPASS.LTC128B.128 [R12+0x18400], desc[UR48][R2.64], !P1 ;  /* 0x18400000020cefae */ /* 0x0001e2000c901d70 */
[----:B------:R-:W-:-:S05]  /*ace0*/  LOP3.LUT P6, RZ, R29, 0x100000, RZ, 0xc0, !PT ;  /* 0x001000001dff7812 */ /* 0x000fca00078cc0ff */
[----:B0-----:R-:W-:Y:S01]  /*acf0*/  @!P0 MOV R2, R10 ;  /* 0x0000000a00028202 */ /* 0x001fe20000000f00 */
[----:B------:R-:W-:-:S05]  /*ad00*/  @!P0 IMAD.MOV.U32 R3, RZ, RZ, R11 ;  /* 0x000000ffff038224 */ /* 0x000fca00078e000b */
[----:B------:R0:W-:Y:S02]  /*ad10*/  @!P0 LDGSTS.E.BYPASS.LTC128B.128 [R12+0x18c00], desc[UR48][R2.64], !P1 ;  /* 0x18c00000020c8fae */ /* 0x0001e4000c901d70 */
[----:B0-----:R-:W-:Y:S02]  /*ad20*/  @!P6 IMAD.MOV.U32 R2, RZ, RZ, R9 ;  /* 0x000000ffff02e224 */ /* 0x001fe400078e0009 */
[----:B------:R-:W-:-:S05]  /*ad30*/  @!P6 IMAD.MOV.U32 R3, RZ, RZ, R8 ;  /* 0x000000ffff03e224 */ /* 0x000fca00078e0008 */
[----:B------:R0:W-:Y:S02]  /*ad40*/  @!P6 LDGSTS.E.BYPASS.LTC128B.128 [R12+0x19400], desc[UR48][R2.64], !P1 ;  /* 0x19400000020cefae */ /* 0x0001e4000c901d70 */
[----:B0-----:R-:W-:Y:S02]  /*ad50*/  @!P5 IMAD.MOV.U32 R2, RZ, RZ, R7 ;  /* 0x000000ffff02d224 */ /* 0x001fe400078e0007 */
[----:B------:R-:W-:-:S05]  /*ad60*/  @!P5 IMAD.MOV.U32 R3, RZ, RZ, R6 ;  /* 0x000000ffff03d224 */ /* 0x000fca00078e0006 */
[----:B------:R0:W-:Y:S02]  /*ad70*/  @!P5 LDGSTS.E.BYPASS.LTC128B.128 [R12+0x19c00], desc[UR48][R2.64], !P1 ;  /* 0x19c00000020cdfae */ /* 0x0001e4000c901d70 */
[----:B0-----:R-:W-:Y:S01]  /*ad80*/  @!P4 IMAD.MOV.U32 R2, RZ, RZ, R14 ;  /* 0x000000ffff02c224 */ /* 0x001fe200078e000e */
[----:B------:R-:W-:-:S05]  /*ad90*/  @!P4 MOV R3, R13 ;  /* 0x0000000d0003c202 */ /* 0x000fca0000000f00 */
[----:B------:R0:W-:Y:S02]  /*ada0*/  @!P4 LDGSTS.E.BYPASS.LTC128B.128 [R12+0x1a400], desc[UR48][R2.64], !P1 ;  /* 0x1a400000020ccfae */ /* 0x0001e4000c901d70 */
[----:B0-----:R-:W-:Y:S02]  /*adb0*/  @!P3 IMAD.MOV.U32 R2, RZ, RZ, R21 ;  /* 0x000000ffff02b224 */ /* 0x001fe400078e0015 */
[----:B------:R-:W-:-:S05]  /*adc0*/  @!P3 IMAD.MOV.U32 R3, RZ, RZ, R20 ;  /* 0x000000ffff03b224 */ /* 0x000fca00078e0014 */
[----:B------:R0:W-:Y:S02]  /*add0*/  @!P3 LDGSTS.E.BYPASS.LTC128B.128 [R12+0x1ac00], desc[UR48][R2.64], !P1 ;  /* 0x1ac00000020cbfae */ /* 0x0001e4000c901d70 */
[----:B0-----:R-:W-:Y:S02]  /*ade0*/  @!P2 IMAD.MOV.U32 R2, RZ, RZ, R17 ;  /* 0x000000ffff02a224 */ /* 0x001fe400078e0011 */
[----:B------:R0:W5:Y:S01]  /*adf0*/  LDL.LU R17, [R1+0x10] ;  /* 0x0000100001117983 */ /* 0x0001620000300800 */
[----:B------:R-:W-:-:S03]  /*ae00*/  @!P2 IMAD.MOV.U32 R3, RZ, RZ, R15 ;  /* 0x000000ffff03a224 */ /* 0x000fc600078e000f */
[----:B------:R0:W1:Y:S04]  /*ae10*/  SHFL.IDX PT, R14, R4, 0x7, 0x181f ;  /* 0x00f81f00040e7f89 */ /* 0x00006800000e0000 */
[----:B------:R0:W-:Y:S04]  /*ae20*/  @!P2 LDGSTS.E.BYPASS.LTC128B.128 [R12+0x1b400], desc[UR48][R2.64], !P1 ;  /* 0x1b400000020cafae */ /* 0x0001e8000c901d70 */
[----:B------:R-:W2:Y:S02]  /*ae30*/  SHFL.IDX PT, R5, R5, 0x7, 0x181f ;  /* 0x00f81f0005057f89 */ /* 0x000ea400000e0000 */
.L_x_9339:
[----:B0-----:R-:W0:Y:S01]  /*ae40*/  S2R R2, SR_TID.X ;  /* 0x0000000000027919 */ /* 0x001e220000002100 */
[----:B------:R-:W-:Y:S01]  /*ae50*/  VIADD R0, R0, 0x70 ;  /* 0x0000007000007836 */ /* 0x000fe20000000000 */
[----:B------:R-:W-:Y:S02]  /*ae60*/  LEA R4, R27, UR37, 0x1 ;  /* 0x000000251b047c11 */ /* 0x000fe4000f8e08ff */
[----:B------:R-:W-:Y:S02]  /*ae70*/  LOP3.LUT R16, R16, 0xffffdfff, RZ, 0xc0, !PT ;  /* 0xffffdfff10107812 */ /* 0x000fe400078ec0ff */
[----:B------:R-:W-:-:S13]  /*ae80*/  ISETP.GE.AND P2, PT, R0, UR38, PT ;  /* 0x0000002600007c0c */ /* 0x000fda000bf46270 */
[----:B------:R-:W-:Y:S01]  /*ae90*/  @P2 LOP3.LUT R16, R16, 0x2000, RZ, 0xfc, !PT ;  /* 0x0000200010102812 */ /* 0x000fe200078efcff */
[----:B0-----:R-:W-:-:S05]  /*aea0*/  IMAD.SHL.U32 R2, R2, 0x8, RZ ;  /* 0x0000000802027824 */ /* 0x001fca00078e00ff */
[----:B------:R-:W-:-:S04]  /*aeb0*/  LOP3.LUT R2, R2, 0x38, RZ, 0xc0, !PT ;  /* 0x0000003802027812 */ /* 0x000fc800078ec0ff */
[----:B-1----:R-:W-:-:S04]  /*aec0*/  @!P2 LEA R2, P0, R2, R14, 0x1 ;  /* 0x0000000e0202a211 */ /* 0x002fc800078008ff */
[----:B--2---:R-:W-:-:S05]  /*aed0*/  @!P2 IADD3.X R3, RZ, R5, RZ, P0, !PT ;  /* 0x00000005ff03a210 */ /* 0x004fca00007fe4ff */
        /* <DEDUP_REMOVED lines=17> */
[----:B------:R-:W-:Y:S01]  /*aff0*/  IMAD.U32 R4, RZ, RZ, UR6 ;  /* 0x00000006ff047e24 */ /* 0x000fe2000f8e00ff */
[----:B------:R-:W-:Y:S01]  /*b000*/  MOV R8, 0x70 ;  /* 0x0000007000087802 */ /* 0x000fe20000000f00 */
[----:B------:R-:W0:Y:S01]  /*b010*/  LDC.64 R2, c[0x4][R2] ;  /* 0x0100000002027b82 */ /* 0x000e220000000a00 */
[----:B------:R-:W-:Y:S02]  /*b020*/  IMAD.U32 R5, RZ, RZ, UR7 ;  /* 0x00000007ff057e24 */ /* 0x000fe4000f8e00ff */
        /* <DEDUP_REMOVED lines=8> */
.L_x_9265:
[----:B------:R-:W0:Y:S01]  /*b0b0*/  LDC R2, c[0x0][0x448] ;  /* 0x00011200ff027b82 */ /* 0x000e220000000800 */
[----:B------:R-:W-:Y:S01]  /*b0c0*/  IMAD.MOV.U32 R0, RZ, RZ, R24 ;  /* 0x000000ffff007224 */ /* 0x000fe200078e0018 */
[----:B------:R-:W-:Y:S01]  /*b0d0*/  ULDC.64 UR4, c[0x0][0x3d8] ;  /* 0x0000f60000047ab9 */ /* 0x000fe20000000a00 */
[----:B------:R-:W1:Y:S01]  /*b0e0*/  S2R R21, SR_TID.X ;  /* 0x0000000000157919 */ /* 0x000e620000002100 */
[----:B------:R-:W-:Y:S01]  /*b0f0*/  ULDC UR6, c[0x0][0x448] ;  /* 0x0001120000067ab9 */ /* 0x000fe20000000800 */
[C---:B------:R-:W-:Y:S02]  /*b100*/  LOP3.LUT P5, RZ, R16.reuse, 0x40000, RZ, 0xc0, !PT ;  /* 0x0004000010ff7812 */ /* 0x040fe400078ac0ff */
[C---:B------:R-:W-:Y:S02]  /*b110*/  LOP3.LUT P4, RZ, R16.reuse, 0x20000, RZ, 0xc0, !PT ;  /* 0x0002000010ff7812 */ /* 0x040fe4000788c0ff */
[C---:B------:R-:W-:Y:S02]  /*b120*/  LOP3.LUT P3, RZ, R16.reuse, 0x10000, RZ, 0xc0, !PT ;  /* 0x0001000010ff7812 */ /* 0x040fe4000786c0ff */
[----:B------:R-:W-:-:S02]  /*b130*/  LOP3.LUT P1, RZ, R16, 0x8000, RZ, 0xc0, !PT ;  /* 0x0000800010ff7812 */ /* 0x000fc4000782c0ff */
[----:B------:R-:W-:Y:S02]  /*b140*/  LEA R20, R27, UR37, 0x1 ;  /* 0x000000251b147c11 */ /* 0x000fe4000f8e08ff */
[----:B0-----:R-:W-:Y:S01]  /*b150*/  ISETP.NE.AND P6, PT, R2, 0x1, PT ;  /* 0x000000010200780c */ /* 0x001fe20003fc5270 */
[----:B-1----:R-:W-:-:S12]  /*b160*/  IMAD.SHL.U32 R21, R21, 0x8, RZ ;  /* 0x0000000815157824 */ /* 0x002fd800078e00ff */
[----:B------:R-:W0:Y:S01]  /*b170*/  @P6 LDC R3, c[0x0][0x44c] ;  /* 0x00011300ff036b82 */ /* 0x000e220000000800 */
[----:B------:R-:W-:-:S07]  /*b180*/  LOP3.LUT R21, R21, 0x38, RZ, 0xc0, !PT ;  /* 0x0000003815157812 */ /* 0x000fce00078ec0ff */
[----:B------:R-:W1:Y:S01]  /*b190*/  @P6 LDC R2, c[0x0][0x450] ;  /* 0x00011400ff026b82 */ /* 0x000e620000000800 */
[----:B0-----:R-:W-:-:S05]  /*b1a0*/  @P6 IMAD.HI.U32 R3, R24, R3, RZ ;  /* 0x0000000318036227 */ /* 0x001fca00078e00ff */
[----:B-1----:R-:W-:Y:S01]  /*b1b0*/  @P6 SHF.R.U32.HI R0, RZ, R2, R3 ;  /* 0x00000002ff006219 */ /* 0x002fe20000011603 */
[----:B------:R-:W-:-:S03]  /*b1c0*/  IMAD R2, R31, UR4, RZ ;  /* 0x000000041f027c24 */ /* 0x000fc6000f8e02ff */
[----:B------:R-:W-:Y:S01]  /*b1d0*/  SHF.R.S32.HI R4, RZ, 0x1f, R0 ;  /* 0x0000001fff047819 */ /* 0x000fe20000011400 */
        /* <DEDUP_REMOVED lines=10> */
[----:B------:R-:W-:Y:S02]  /*b280*/  IMAD.MOV R5, RZ, RZ, -R0 ;  /* 0x000000ffff057224 */ /* 0x000fe400078e0a00 */
[----:B------:R-:W-:Y:S02]  /*b290*/  IMAD R7, R0, UR5, R7 ;  /* 0x0000000500077c24 */ /* 0x000fe4000f8e0207 */
[----:B------:R-:W-:-:S02]  /*b2a0*/  IMAD R5, R5, UR6, R24 ;  /* 0x0000000605057c24 */ /* 0x000fc4000f8e0218 */
[----:B------:R-:W-:Y:S01]  /*b2b0*/  IMAD.WIDE.U32 R2, R0, UR4, R2 ;  /* 0x0000000400027c25 */ /* 0x000fe2000f8e0002 */
[----:B------:R-:W-:Y:S02]  /*b2c0*/  ULDC.64 UR4, c[0x0][0x3c8] ;  /* 0x0000f20000047ab9 */ /* 0x000fe40000000a00 */
[----:B------:R-:W-:Y:S02]  /*b2d0*/  SHF.R.S32.HI R0, RZ, 0x1f, R5 ;  /* 0x0000001fff007819 */ /* 0x000fe40000011405 */
[----:B------:R-:W-:-:S03]  /*b2e0*/  IADD3 R3, R3, R7, RZ ;  /* 0x0000000703037210 */ /* 0x000fc60007ffe0ff */
        /* <DEDUP_REMOVED lines=10> */
[C---:B------:R-:W-:Y:S02]  /*b390*/  LOP3.LUT P6, RZ, R16.reuse, 0x800, RZ, 0xc0, !PT ;  /* 0x0000080010ff7812 */ /* 0x040fe400078cc0ff */
[----:B------:R-:W-:Y:S01]  /*b3a0*/  LOP3.LUT P2, RZ, R16, 0x400, RZ, 0xc0, !PT ;  /* 0x0000040010ff7812 */ /* 0x000fe2000784c0ff */
[----:B------:R-:W1:Y:S04]  /*b3b0*/  SHFL.IDX PT, R2, R4, RZ, 0x181f ;  /* 0x00181fff04027589 */ /* 0x000e6800000e0000 */
[----:B------:R-:W-:Y:S06]  /*b3c0*/  SHFL.IDX PT, R5, R4, 0x1, 0x181f ;  /* 0x00381f0004057f89 */ /* 0x000fec00000e0000 */
[----:B0-----:R-:W-:-:S05]  /*b3d0*/  @!P6 LEA R14, P0, R21, R14, 0x1 ;  /* 0x0000000e150ee211 */ /* 0x001fca00078008ff */
[----:B-1----:R-:W-:Y:S02]  /*b3e0*/  @!P6 IMAD.X R3, RZ, RZ, R2, P0 ;  /* 0x000000ffff03e224 */ /* 0x002fe400000e0602 */
[----:B------:R-:W-:Y:S02]  /*b3f0*/  @!P6 IMAD.MOV.U32 R2, RZ, RZ, R14 ;  /* 0x000000ffff02e224 */ /* 0x000fe400078e000e */
[----:B------:R-:W0:Y:S04]  /*b400*/  SHFL.IDX PT, R14, R0, 0x1, 0x181f ;  /* 0x00381f00000e7f89 */ /* 0x000e2800000e0000 */
[----:B------:R-:W-:Y:S04]  /*b410*/  @!P6 LDGSTS.E.BYPASS.LTC128B.128 [R20+0x22400], desc[UR48][R2.64], !P5 ;  /* 0x224000000214efae */ /* 0x000fe8000e901d70 */
[----:B------:R-:W-:Y:S04]  /*b420*/  @!P6 LDGSTS.E.BYPASS.LTC128B.128 [R20+0x26400], desc[UR48][R2.64+0x80], !P4 ;  /* 0x264000800214efae */ /* 0x000fe8000e101d70 */
[----:B------:R-:W-:Y:S04]  /*b430*/  @!P6 LDGSTS.E.BYPASS.LTC128B.128 [R20+0x2a400], desc[UR48][R2.64+0x100], !P3 ;  /* 0x2a4001000214efae */ /* 0x000fe8000d901d70 */
[----:B------:R1:W-:Y:S01]  /*b440*/  @!P6 LDGSTS.E.BYPASS.LTC128B.128 [R20+0x2e400], desc[UR48][R2.64+0x180], !P1 ;  /* 0x2e4001800214efae */ /* 0x0003e2000c901d70 */
[----:B------:R-:W-:-:S04]  /*b450*/  LOP3.LUT P6, RZ, R16, 0x40, RZ, 0xc0, !PT ;  /* 0x0000004010ff7812 */ /* 0x000fc800078cc0ff */
[----:B------:R-:W-:Y:S02]  /*b460*/  P2R R7, PR, RZ, 0x40 ;  /* 0x00000040ff077803 */ /* 0x000fe40000000000 */
[----:B------:R-:W-:Y:S02]  /*b470*/  LOP3.LUT P6, RZ, R16, 0x100, RZ, 0xc0, !PT ;  /* 0x0000010010ff7812 */ /* 0x000fe400078cc0ff */
[----:B0-----:R-:W-:-:S05]  /*b480*/  @!P2 LEA R14, P0, R21, R14, 0x1 ;  /* 0x0000000e150ea211 */ /* 0x001fca00078008ff */
[----:B------:R-:W-:Y:S02]  /*b490*/  @!P2 IMAD.X R5, RZ, RZ, R5, P0 ;  /* 0x000000ffff05a224 */ /* 0x000fe400000e0605 */
[----:B-1----:R-:W-:Y:S02]  /*b4a0*/  @!P2 IMAD.MOV.U32 R2, RZ, RZ, R14 ;  /* 0x000000ffff02a224 */ /* 0x002fe400078e000e */
[----:B------:R-:W0:Y:S01]  /*b4b0*/  SHFL.IDX PT, R14, R0, 0x2, 0x181f ;  /* 0x00581f00000e7f89 */ /* 0x000e2200000e0000 */
[----:B------:R-:W-:-:S03]  /*b4c0*/  @!P2 MOV R3, R5 ;  /* 0x000000050003a202 */ /* 0x000fc60000000f00 */
[----:B------:R-:W1:Y:S04]  /*b4d0*/  SHFL.IDX PT, R5, R4, 0x2, 0x181f ;  /* 0x00581f0004057f89 */ /* 0x000e6800000e0000 */
[----:B------:R-:W-:Y:S04]  /*b4e0*/  @!P2 LDGSTS.E.BYPASS.LTC128B.128 [R20+0x22c00], desc[UR48][R2.64], !P5 ;  /* 0x22c000000214afae */ /* 0x000fe8000e901d70 */
[----:B------:R-:W-:Y:S04]  /*b4f0*/  @!P2 LDGSTS.E.BYPASS.LTC128B.128 [R20+0x26c00], desc[UR48][R2.64+0x80], !P4 ;  /* 0x26c000800214afae */ /* 0x000fe8000e101d70 */
[----:B------:R-:W-:Y:S04]  /*b500*/  @!P2 LDGSTS.E.BYPASS.LTC128B.128 [R20+0x2ac00], desc[UR48][R2.64+0x100], !P3 ;  /* 0x2ac001000214afae */ /* 0x000fe8000d901d70 */
[----:B------:R2:W-:Y:S01]  /*b510*/  @!P2 LDGSTS.E.BYPASS.LTC128B.128 [R20+0x2ec00], desc[UR48][R2.64+0x180], !P1 ;  /* 0x2ec001800214afae */ /* 0x0005e2000c901d70 */
[----:B------:R-:W-:-:S04]  /*b520*/  LOP3.LUT P2, RZ, R16, 0x20, RZ, 0xc0, !PT ;  /* 0x0000002010ff7812 */ /* 0x000fc8000784c0ff */
[----:B------:R-:W-:Y:S02]  /*b530*/  P2R R6, PR, RZ, 0x4 ;  /* 0x00000004ff067803 */ /* 0x000fe40000000000 */
[----:B------:R-:W-:-:S04]  /*b540*/  LOP3.LUT P2, RZ, R16, 0x80, RZ, 0xc0, !PT ;  /* 0x0000008010ff7812 */ /* 0x000fc8000784c0ff */
[----:B------:R-:W-:Y:S02]  /*b550*/  P2R R8, PR, RZ, 0x4 ;  /* 0x00000004ff087803 */ /* 0x000fe40000000000 */
[----:B------:R-:W-:-:S13]  /*b560*/  LOP3.LUT P2, RZ, R16, 0x200, RZ, 0xc0, !PT ;  /* 0x0000020010ff7812 */ /* 0x000fda000784c0ff */
[----:B0-----:R-:W-:-:S05]  /*b570*/  @!P2 LEA R14, P0, R21, R14, 0x1 ;  /* 0x0000000e150ea211 */ /* 0x001fca00078008ff */
[----:B-1----:R-:W-:Y:S02]  /*b580*/  @!P2 IMAD.X R5, RZ, RZ, R5, P0 ;  /* 0x000000ffff05a224 */ /* 0x002fe400000e0605 */
[----:B--2---:R-:W-:Y:S02]  /*b590*/  @!P2 IMAD.MOV.U32 R2, RZ, RZ, R14 ;  /* 0x000000ffff02a224 */ /* 0x004fe400078e000e */
[----:B------:R-:W0:Y:S01]  /*b5a0*/  SHFL.IDX PT, R14, R0, 0x3, 0x181f ;  /* 0x00781f00000e7f89 */ /* 0x000e2200000e0000 */
[----:B------:R-:W-:-:S03]  /*b5b0*/  @!P2 IMAD.MOV.U32 R3, RZ, RZ, R5 ;  /* 0x000000ffff03a224 */ /* 0x000fc600078e0005 */
[----:B------:R-:W1:Y:S04]  /*b5c0*/  SHFL.IDX PT, R5, R4, 0x3, 0x181f ;  /* 0x00781f0004057f89 */ /* 0x000e6800000e0000 */
[----:B------:R-:W-:Y:S04]  /*b5d0*/  @!P2 LDGSTS.E.BYPASS.LTC128B.128 [R20+0x23400], desc[UR48][R2.64], !P5 ;  /* 0x234000000214afae */ /* 0x000fe8000e901d70 */
[----:B------:R-:W-:Y:S04]  /*b5e0*/  @!P2 LDGSTS.E.BYPASS.LTC128B.128 [R20+0x27400], desc[UR48][R2.64+0x80], !P4 ;  /* 0x274000800214afae */ /* 0x000fe8000e101d70 */
[----:B------:R-:W-:Y:S04]  /*b5f0*/  @!P2 LDGSTS.E.BYPASS.LTC128B.128 [R20+0x2b400], desc[UR48][R2.64+0x100], !P3 ;  /* 0x2b4001000214afae */ /* 0x000fe8000d901d70 */
[----:B------:R2:W-:Y:S01]  /*b600*/  @!P2 LDGSTS.E.BYPASS.LTC128B.128 [R20+0x2f400], desc[UR48][R2.64+0x180], !P1 ;  /* 0x2f4001800214afae */ /* 0x0005e2000c901d70 */
[----:B------:R-:W-:-:S02]  /*b610*/  ISETP.NE.AND P2, PT, R8, RZ, PT ;  /* 0x000000ff0800720c */ /* 0x000fc40003f45270 */
        /* <DEDUP_REMOVED lines=11> */
[----:B0-----:R-:W-:-:S04]  /*b6d0*/  @!P2 LEA R14, P0, R21, R14, 0x1 ;  /* 0x0000000e150ea211 */ /* 0x001fc800078008ff */
[----:B-1----:R-:W-:Y:S01]  /*b6e0*/  @!P2 IADD3.X R5, RZ, R5, RZ, P0, !PT ;  /* 0x00000005ff05a210 */ /* 0x002fe200007fe4ff */
[----:B--2---:R-:W-:Y:S02]  /*b6f0*/  @!P2 IMAD.MOV.U32 R2, RZ, RZ, R14 ;  /* 0x000000ffff02a224 */ /* 0x004fe400078e000e */
[----:B------:R-:W0:Y:S02]  /*b700*/  SHFL.IDX PT, R14, R0, 0x5, 0x181f ;  /* 0x00b81f00000e7f89 */ /* 0x000e2400000e0000 */
[----:B------:R-:W-:Y:S02]  /*b710*/  @!P2 IMAD.MOV.U32 R3, RZ, RZ, R5 ;  /* 0x000000ffff03a224 */ /* 0x000fe400078e0005 */
        /* <DEDUP_REMOVED lines=16> */
[----:B0-----:R-:W-:-:S05]  /*b820*/  @!P2 LEA R14, P0, R21, R14, 0x1 ;  /* 0x0000000e150ea211 */ /* 0x001fca00078008ff */
[----:B-1----:R-:W-:Y:S01]  /*b830*/  @!P2 IMAD.X R5, RZ, RZ, R5, P0 ;  /* 0x000000ffff05a224 */ /* 0x002fe200000e0605 */
[----:B--2---:R-:W-:-:S03]  /*b840*/  @!P2 MOV R2, R14 ;  /* 0x0000000e0002a202 */ /* 0x004fc60000000f00 */
[----:B------:R-:W-:Y:S01]  /*b850*/  @!P2 IMAD.MOV.U32 R3, RZ, RZ, R5 ;  /* 0x000000ffff03a224 */ /* 0x000fe200078e0005 */
[----:B------:R0:W1:Y:S04]  /*b860*/  SHFL.IDX PT, R14, R0, 0x7, 0x181f ;  /* 0x00f81f00000e7f89 */ /* 0x00006800000e0000 */
[----:B------:R0:W-:Y:S04]  /*b870*/  @!P2 LDGSTS.E.BYPASS.LTC128B.128 [R20+0x25400], desc[UR48][R2.64], !P5 ;  /* 0x254000000214afae */ /* 0x0001e8000e901d70 */
[----:B------:R0:W-:Y:S04]  /*b880*/  @!P2 LDGSTS.E.BYPASS.LTC128B.128 [R20+0x29400], desc[UR48][R2.64+0x80], !P4 ;  /* 0x294000800214afae */ /* 0x0001e8000e101d70 */
[----:B------:R0:W-:Y:S04]  /*b890*/  @!P2 LDGSTS.E.BYPASS.LTC128B.128 [R20+0x2d400], desc[UR48][R2.64+0x100], !P3 ;  /* 0x2d4001000214afae */ /* 0x0001e8000d901d70 */
[----:B------:R0:W-:Y:S04]  /*b8a0*/  @!P2 LDGSTS.E.BYPASS.LTC128B.128 [R20+0x31400], desc[UR48][R2.64+0x180], !P1 ;  /* 0x314001800214afae */ /* 0x0001e8000c901d70 */
[----:B------:R0:W2:Y:S02]  /*b8b0*/  SHFL.IDX PT, R5, R4, 0x7, 0x181f ;  /* 0x00f81f0004057f89 */ /* 0x0000a400000e0000 */
.L_x_9357:
[----:B0-----:R-:W3:Y:S01]  /*b8c0*/  LDL R0, [R1+0x8] ;  /* 0x0000080001007983 */ /* 0x001ee20000100800 */
[----:B------:R-:W-:-:S13]  /*b8d0*/  LOP3.LUT P2, RZ, R16, 0x2000, RZ, 0xc0, !PT ;  /* 0x0000200010ff7812 */ /* 0x000fda000784c0ff */
[----:B-1----:R-:W-:-:S05]  /*b8e0*/  @!P2 LEA R2, P0, R21, R14, 0x1 ;  /* 0x0000000e1502a211 */ /* 0x002fca00078008ff */
[----:B--2---:R-:W-:-:S05]  /*b8f0*/  @!P2 IMAD.X R3, RZ, RZ, R5, P0 ;  /* 0x000000ffff03a224 */ /* 0x004fca00000e0605 */
[----:B------:R-:W-:Y:S01]  /*b900*/  @!PT LDS RZ, [RZ] ;  /* 0x00000000fffff984 */ /* 0x000fe20000000800 */
[----:B------:R-:W-:Y:S01]  /*b910*/  @!PT LDS RZ, [RZ] ;  /* 0x00000000fffff984 */ /* 0x000fe20000000800 */
[----:B------:R-:W-:Y:S01]  /*b920*/  @!PT LDS RZ, [RZ] ;  /* 0x00000000fffff984 */ /* 0x000fe20000000800 */
[----:B------:R0:W-:Y:S04]  /*b930*/  @!P2 LDGSTS.E.BYPASS.LTC128B.128 [R20+0x25c00], desc[UR48][R2.64], !P5 ;  /* 0x25c000000214afae */ /* 0x0001e8000e901d70 */
        /* <DEDUP_REMOVED lines=13> */
.L_x_9358:
[----:B------:R-:W-:Y:S05]  /*ba10*/  BSYNC B0 ;  /* 0x0000000000007941 */ /* 0x000fea0003800000 */
.L_x_9267:
[----:B------:R-:W-:-:S05]  /*ba20*/  IMAD.U32 R2, RZ, RZ, UR41 ;  /* 0x00000029ff027e24 */ /* 0x000fca000f8e00ff */
[----:B------:R-:W-:-:S13]  /*ba30*/  ISETP.NE.AND P0, PT, R2, 0x3, PT ;  /* 0x000000030200780c */ /* 0x000fda0003f05270 */
[----:B------:R-:W-:Y:S05]  /*ba40*/  @!P0 BRA `(.L_x_9269) ;  /* 0x0000000000048947 */ /* 0x000fea0003800000 */
[----:B------:R-:W-:Y:S01]  /*ba50*/  BPT.TRAP 0x1 ;  /* 0x000000040000795c */ /* 0x000fe20000300000 */
.L_x_9269:
[----:B0-----:R-:W-:Y:S01]  /*ba60*/  SHF.L.U32 R0, R28, 0x1f, RZ ;  /* 0x0000001f1c007819 */ /* 0x001fe200000006ff */
[----:B------:R-:W-:Y:S03]  /*ba70*/  BSSY B0, `(.L_x_9270) ;  /* 0x0000003000007945 */ /* 0x000fe60003800000 */
[----:B-----5:R-:W0:Y:S02]  /*ba80*/  SYNCS.PHASECHK.TRANS64.TRYWAIT P0, [R17+URZ+0x32460], R0 ;  /* 0x03246000110075a7 */ /* 0x020e24000800017f */
[----:B0-----:R-:W-:Y:S05]  /*ba90*/  @!P0 BRA `(.L_x_9271) ;  /* 0x0000003c00248947 */ /* 0x001fea0003800000 */
.L_x_9359:
[----:B------:R-:W-:Y:S05]  /*baa0*/  BSYNC B0 ;  /* 0x0000000000007941 */ /* 0x000fea0003800000 */
.L_x_9270:
[----:B------:R-:W0:Y:S01]  /*bab0*/  LDL.LU R2, [R1] ;  /* 0x0000000001027983 */ /* 0x000e220000300800 */
[----:B------:R-:W-:-:S03]  /*bac0*/  ULDC.64 UR4, c[0x0][0x328] ;  /* 0x0000ca0000047ab9 */ /* 0x000fc60000000a00 */
[----:B------:R-:W2:Y:S01]  /*bad0*/  LDL.LU R4, [R1+0x4] ;  /* 0x0000040001047983 */ /* 0x000ea20000300800 */
[----:B------:R-:W-:Y:S02]  /*bae0*/  IMAD R6, R18, 0x6000, R27 ;  /* 0x0000600012067824 */ /* 0x000fe400078e021b */
[----:B0-----:R-:W-:Y:S02]  /*baf0*/  IMAD R0, R2, UR4, RZ ;  /* 0x0000000402007c24 */ /* 0x001fe4000f8e02ff */
[----:B------:R-:W-:-:S04]  /*bb00*/  IMAD.WIDE.U32 R2, R25, UR4, RZ ;  /* 0x0000000419027c25 */ /* 0x000fc8000f8e00ff */
[----:B------:R-:W-:Y:S01]  /*bb10*/  IMAD R5, R25, UR5, R0 ;  /* 0x0000000519057c24 */ /* 0x000fe2000f8e0200 */
[----:B------:R-:W-:Y:S02]  /*bb20*/  ULDC.64 UR4, c[0x0][0x338] ;  /* 0x0000ce0000047ab9 */ /* 0x000fe40000000a00 */
[----:B--2---:R-:W-:Y:S02]  /*bb30*/  IMAD R0, R4, UR4, RZ ;  /* 0x0000000404007c24 */ /* 0x004fe4000f8e02ff */
        /* <DEDUP_REMOVED lines=14> */
[C---:B------:R-:W-:Y:S01]  /*bc20*/  LOP3.LUT P6, RZ, R29.reuse, 0x10, RZ, 0xc0, !PT ;  /* 0x000000101dff7812 */ /* 0x040fe200078cc0ff */
[----:B------:R-:W0:Y:S01]  /*bc30*/  S2R R4, SR_TID.X ;  /* 0x0000000000047919 */ /* 0x000e220000002100 */
[----:B------:R-:W-:Y:S02]  /*bc40*/  LEA R6, R6, UR37, 0x1 ;  /* 0x0000002506067c11 */ /* 0x000fe4000f8e08ff */
[----:B------:R-:W-:Y:S01]  /*bc50*/  P2R R21, PR, RZ, 0x40 ;  /* 0x00000040ff157803 */ /* 0x000fe20000000000 */
[----:B------:R-:W1:Y:S01]  /*bc60*/  SHFL.IDX PT, R2, R8, RZ, 0x181f ;  /* 0x00181fff08027589 */ /* 0x000e6200000e0000 */
        /* <DEDUP_REMOVED lines=9> */
[----:B------:R-:W-:Y:S02]  /*bd00*/  LOP3.LUT P6, RZ, R29, 0x20, RZ, 0xc0, !PT ;  /* 0x000000201dff7812 */ /* 0x000fe400078cc0ff */
[----:B------:R-:W-:Y:S01]  /*bd10*/  LOP3.LUT P3, RZ, R16, 0x40000000, RZ, 0xc0, !PT ;  /* 0x4000000010ff7812 */ /* 0x000fe2000786c0ff */
[----:B------:R2:W-:Y:S01]  /*bd20*/  STL [R1+0x10], R17 ;  /* 0x0000101101007387 */ /* 0x0005e20000100800 */
[----:B------:R-:W-:-:S02]  /*bd30*/  P2R R9, PR, RZ, 0x40 ;  /* 0x00000040ff097803 */ /* 0x000fc40000000000 */
[C---:B------:R-:W-:Y:S01]  /*bd40*/  LOP3.LUT P6, RZ, R29.reuse, 0x400, RZ, 0xc0, !PT ;  /* 0x000004001dff7812 */ /* 0x040fe200078cc0ff */
[----:B------:R-:W3:Y:S01]  /*bd50*/  SHFL.IDX PT, R3, R7, RZ, 0x181f ;  /* 0x00181fff07037589 */ /* 0x000ee200000e0000 */
[C---:B------:R-:W-:Y:S02]  /*bd60*/  LOP3.LUT P2, RZ, R16.reuse, 0x20000000, RZ, 0xc0, !PT ;  /* 0x2000000010ff7812 */ /* 0x040fe4000784c0ff */
[----:B------:R-:W-:Y:S02]  /*bd70*/  P2R R23, PR, RZ, 0x40 ;  /* 0x00000040ff177803 */ /* 0x000fe40000000000 */
[----:B------:R-:W-:Y:S02]  /*bd80*/  LOP3.LUT P6, RZ, R29, 0x2000, RZ, 0xc0, !PT ;  /* 0x000020001dff7812 */ /* 0x000fe400078cc0ff */
[----:B------:R-:W-:Y:S02]  /*bd90*/  LOP3.LUT P1, RZ, R16, 0x10000000, RZ, 0xc0, !PT ;  /* 0x1000000010ff7812 */ /* 0x000fe4000782c0ff */
[----:B------:R-:W-:-:S02]  /*bda0*/  P2R R24, PR, RZ, 0x40 ;  /* 0x00000040ff187803 */ /* 0x000fc40000000000 */
[C---:B------:R-:W-:Y:S02]  /*bdb0*/  LOP3.LUT P6, RZ, R29.reuse, 0x2, RZ, 0xc0, !PT ;  /* 0x000000021dff7812 */ /* 0x040fe400078cc0ff */
[----:B0-----:R-:W-:Y:S02]  /*bdc0*/  SHF.L.U32 R4, R4, 0x3, RZ ;  /* 0x0000000304047819 */ /* 0x001fe400000006ff */
[----:B------:R-:W-:Y:S02]  /*bdd0*/  P2R R25, PR, RZ, 0x40 ;  /* 0x00000040ff197803 */ /* 0x000fe40000000000 */
[----:B------:R-:W-:Y:S02]  /*bde0*/  LOP3.LUT P6, RZ, R29, 0x40, RZ, 0xc0, !PT ;  /* 0x000000401dff7812 */ /* 0x000fe400078cc0ff */
[----:B------:R-:W-:Y:S02]  /*bdf0*/  LOP3.LUT R4, R4, 0x38, RZ, 0xc0, !PT ;  /* 0x0000003804047812 */ /* 0x000fe400078ec0ff */
[----:B------:R-:W-:-:S02]  /*be00*/  P2R R26, PR, RZ, 0x40 ;  /* 0x00000040ff1a7803 */ /* 0x000fc40000000000 */
[----:B------:R-:W-:-:S04]  /*be10*/  LOP3.LUT P6, RZ, R29, 0x800, RZ, 0xc0, !PT ;  /* 0x000008001dff7812 */ /* 0x000fc800078cc0ff */
[----:B------:R-:W-:Y:S02]  /*be20*/  P2R R0, PR, RZ, 0x40 ;  /* 0x00000040ff007803 */ /* 0x000fe40000000000 */
[----:B------:R-:W-:-:S03]  /*be30*/  LOP3.LUT P6, RZ, R29, 0x4000, RZ, 0xc0, !PT ;  /* 0x000040001dff7812 */ /* 0x000fc600078cc0ff */
[----:B------:R0:W-:Y:S01]  /*be40*/  STL [R1], R0 ;  /* 0x0000000001007387 */ /* 0x0001e20000100800 */
[----:B--2---:R-:W-:Y:S02]  /*be50*/  P2R R17, PR, RZ, 0x40 ;  /* 0x00000040ff117803 */ /* 0x004fe40000000000 */
[----:B------:R-:W-:-:S04]  /*be60*/  LOP3.LUT P6, RZ, R29, 0x4, RZ, 0xc0, !PT ;  /* 0x000000041dff7812 */ /* 0x000fc800078cc0ff */
[----:B------:R-:W-:Y:S02]  /*be70*/  P2R R18, PR, RZ, 0x40 ;  /* 0x00000040ff127803 */ /* 0x000fe40000000000 */
[----:B------:R-:W-:Y:S01]  /*be80*/  LOP3.LUT P6, RZ, R29, 0x80, RZ, 0xc0, !PT ;  /* 0x000000801dff7812 */ /* 0x000fe200078cc0ff */
[----:B0-----:R-:W-:-:S03]  /*be90*/  IMAD.SHL.U32 R0, R4, 0x2, RZ ;  /* 0x0000000204007824 */ /* 0x001fc600078e00ff */
[----:B------:R-:W-:Y:S02]  /*bea0*/  P2R R19, PR, RZ, 0x40 ;  /* 0x00000040ff137803 */ /* 0x000fe40000000000 */
[C---:B------:R-:W-:Y:S02]  /*beb0*/  LOP3.LUT P6, RZ, R29.reuse, 0x1000, RZ, 0xc0, !PT ;  /* 0x000010001dff7812 */ /* 0x040fe400078cc0ff */
[----:B-1----:R-:W-:Y:S02]  /*bec0*/  IADD3 R14, P0, R2, R0, RZ ;  /* 0x00000000020e7210 */ /* 0x002fe40007f1e0ff */
[----:B------:R-:W-:Y:S01]  /*bed0*/  P2R R27, PR, RZ, 0x40 ;  /* 0x00000040ff1b7803 */ /* 0x000fe20000000000 */
[----:B------:R-:W0:Y:S01]  /*bee0*/  SHFL.IDX PT, R2, R8, 0x1, 0x181f ;  /* 0x00381f0008027f89 */ /* 0x000e2200000e0000 */
[----:B------:R-:W-:Y:S01]  /*bef0*/  LOP3.LUT P6, RZ, R29, 0x8000, RZ, 0xc0, !PT ;  /* 0x000080001dff7812 */ /* 0x000fe200078cc0ff */
[----:B---3--:R-:W-:Y:S02]  /*bf00*/  IMAD.X R15, RZ, RZ, R3, P0 ;  /* 0x000000ffff0f7224 */ /* 0x008fe400000e0603 */
[----:B------:R-:W1:Y:S10]  /*bf10*/  SHFL.IDX PT, R3, R7, 0x1, 0x181f ;  /* 0x00381f0007037f89 */ /* 0x000e7400000e0000 */
[----:B------:R-:W-:Y:S01]  /*bf20*/  LDGSTS.E.BYPASS.LTC128B.128 [R6+0x400], desc[UR48][R14.64], !P6 ;  /* 0x004000000e067fae */ /* 0x000fe2000f101d70 */
[----:B------:R-:W-:-:S03]  /*bf30*/  ISETP.NE.AND P6, PT, R27, RZ, PT ;  /* 0x000000ff1b00720c */ /* 0x000fc60003fc5270 */
[----:B------:R-:W5:Y:S01]  /*bf40*/  LDL.LU R27, [R1+0x1c] ;  /* 0x00001c00011b7983 */ /* 0x000f620000300800 */
[----:B0-----:R-:W-:-:S03]  /*bf50*/  IADD3 R12, P0, R2, R0, RZ ;  /* 0x00000000020c7210 */ /* 0x001fc60007f1e0ff */
[----:B------:R-:W0:Y:S02]  /*bf60*/  SHFL.IDX PT, R2, R8, 0x2, 0x181f ;  /* 0x00581f0008027f89 */ /* 0x000e2400000e0000 */
[----:B-1----:R-:W-:-:S04]  /*bf70*/  IMAD.X R13, RZ, RZ, R3, P0 ;  /* 0x000000ffff0d7224 */ /* 0x002fc800000e0603 */
        /* <DEDUP_REMOVED lines=49> */
.L_x_9373:
[C---:B------:R-:W-:Y:S02]  /*c290*/  LOP3.LUT P4, RZ, R29.reuse, 0x80000, RZ, 0xc0, !PT ;  /* 0x000800001dff7812 */ /* 0x040fe4000788c0ff */
[C---:B------:R-:W-:Y:S02]  /*c2a0*/  LOP3.LUT P3, RZ, R29.reuse, 0x40000, RZ, 0xc0, !PT ;  /* 0x000400001dff7812 */ /* 0x040fe4000786c0ff */
[C---:B------:R-:W-:Y:S02]  /*c2b0*/  LOP3.LUT P2, RZ, R29.reuse, 0x20000, RZ, 0xc0, !PT ;  /* 0x000200001dff7812 */ /* 0x040fe4000784c0ff */
[----:B------:R-:W-:Y:S02]  /*c2c0*/  LOP3.LUT P1, RZ, R29, 0x10000, RZ, 0xc0, !PT ;  /* 0x000100001dff7812 */ /* 0x000fe4000782c0ff */
[----:B-1----:R-:W-:-:S04]  /*c2d0*/  IADD3 R2, P0, R14, R0, RZ ;  /* 0x000000000e027210 */ /* 0x002fc80007f1e0ff */
[----:B------:R-:W-:Y:S02]  /*c2e0*/  IADD3.X R3, RZ, R7, RZ, P0, !PT ;  /* 0x00000007ff037210 */ /* 0x000fe400007fe4ff */
[----:B------:R-:W-:-:S03]  /*c2f0*/  PLOP3.LUT P0, PT, PT, PT, PT, 0x80, 0x0 ;  /* 0x000000000000781c */ /* 0x000fc60003f0f070 */
        /* <DEDUP_REMOVED lines=8> */
.L_x_9273:
        /* <DEDUP_REMOVED lines=11> */
.L_x_9274:
        /* <DEDUP_REMOVED lines=11> */
.L_x_9288:
        /* <DEDUP_REMOVED lines=19> */
[----:B------:R-:W-:Y:S01]  /*c610*/  IMAD.MOV.U32 R4, RZ, RZ, RZ ;  /* 0x000000ffff047224 */ /* 0x000fe200078e00ff */
[----:B------:R-:W-:Y:S02]  /*c620*/  @!P0 IADD3 R3, R5, R3, RZ ;  /* 0x0000000305038210 */ /* 0x000fe40007ffe0ff */
        /* <DEDUP_REMOVED lines=8> */
.L_x_9276:
[----:B------:R-:W-:Y:S01]  /*c6b0*/  LEA R17, R18, UR37, 0x3 ;  /* 0x0000002512117c11 */ /* 0x000fe2000f8e18ff */
[----:B------:R-:W-:Y:S01]  /*c6c0*/  BSSY B1, `(.L_x_9277) ;  /* 0x0000005000017945 */ /* 0x000fe20003800000 */
[----:B------:R-:W-:Y:S02]  /*c6d0*/  SHF.L.U32 R26, R28, 0x1f, RZ ;  /* 0x0000001f1c1a7819 */ /* 0x000fe400000006ff */
[----:B------:R-:W-:Y:S02]  /*c6e0*/  SHF.R.S32.HI R23, RZ, 0x1f, R5 ;  /* 0x0000001fff177819 */ /* 0x000fe40000011405 */
[----:B------:R-:W0:Y:S02]  /*c6f0*/  SYNCS.PHASECHK.TRANS64.TRYWAIT P0, [R17+URZ+0x32440], R26 ;  /* 0x0324401a110075a7 */ /* 0x000e24000800017f */
[----:B0-----:R-:W-:Y:S05]  /*c700*/  @!P0 BRA `(.L_x_9278) ;  /* 0x0000003800588947 */ /* 0x001fea0003800000 */
.L_x_9374:
[----:B------:R-:W-:Y:S05]  /*c710*/  BSYNC B1 ;  /* 0x0000000000017941 */ /* 0x000fea0003800000 */
.L_x_9277:
        /* <DEDUP_REMOVED lines=29> */
[----:B------:R-:W1:Y:S01]  /*c8f0*/  SHFL.IDX PT, R14, R21, 0x1, 0x181f ;  /* 0x00381f00150e7f89 */ /* 0x000e6200000e0000 */
[----:B--2---:R-:W-:-:S05]  /*c900*/  IADD3.X R3, RZ, R3, RZ, P0, !PT ;  /* 0x00000003ff037210 */ /* 0x004fca00007fe4ff */
[----:B------:R2:W-:Y:S04]  /*c910*/  LDGSTS.E.BYPASS.LTC128B.128 [R22+0x1c400], desc[UR48][R2.64], !P1 ;  /* 0x1c40000002167fae */ /* 0x0005e8000c901d70 */
[----:B--2---:R-:W-:Y:S04]  /*c920*/  SHFL.IDX PT, R2, R21, 0x3, 0x181f ;  /* 0x00781f0015027f89 */ /* 0x004fe800000e0000 */
[----:B------:R-:W-:Y:S01]  /*c930*/  SHFL.IDX PT, R3, R24, 0x3, 0x181f ;  /* 0x00781f0018037f89 */ /* 0x000fe200000e0000 */
[----:B-1----:R-:W-:-:S03]  /*c940*/  IADD3 R8, P0, R14, R0, RZ ;  /* 0x000000000e087210 */ /* 0x002fc60007f1e0ff */
[----:B------:R-:W-:Y:S02]  /*c950*/  SHFL.IDX PT, R14, R21, 0x5, 0x181f ;  /* 0x00b81f00150e7f89 */ /* 0x000fe400000e0000 */
[----:B------:R-:W-:Y:S01]  /*c960*/  IMAD.X R9, RZ, RZ, R6, P0 ;  /* 0x000000ffff097224 */ /* 0x000fe200000e0606 */
[-C--:B------:R-:W-:Y:S01]  /*c970*/  IADD3 R10, P0, R10, R0.reuse, RZ ;  /* 0x000000000a0a7210 */ /* 0x080fe20007f1e0ff */
[----:B------:R-:W1:Y:S04]  /*c980*/  SHFL.IDX PT, R6, R24, 0x2, 0x181f ;  /* 0x00581f0018067f89 */ /* 0x000e6800000e0000 */
[----:B------:R2:W-:Y:S01]  /*c990*/  LDGSTS.E.BYPASS.LTC128B.128 [R22+0x1cc00], desc[UR48][R8.64], !P1 ;  /* 0x1cc0000008167fae */ /* 0x0005e2000c901d70 */
[----:B-1----:R-:W-:Y:S01]  /*c9a0*/  IMAD.X R11, RZ, RZ, R6, P0 ;  /* 0x000000ffff0b7224 */ /* 0x002fe200000e0606 */
[----:B------:R-:W-:-:S02]  /*c9b0*/  IADD3 R6, P0, R2, R0, RZ ;  /* 0x0000000002067210 */ /* 0x000fc40007f1e0ff */
[----:B------:R-:W1:Y:S03]  /*c9c0*/  SHFL.IDX PT, R2, R21, 0x4, 0x181f ;  /* 0x00981f0015027f89 */ /* 0x000e6600000e0000 */
[----:B------:R-:W-:Y:S01]  /*c9d0*/  IMAD.X R7, RZ, RZ, R3, P0 ;  /* 0x000000ffff077224 */ /* 0x000fe200000e0603 */
[----:B------:R2:W-:Y:S04]  /*c9e0*/  LDGSTS.E.BYPASS.LTC128B.128 [R22+0x1d400], desc[UR48][R10.64], !P1 ;  /* 0x1d4000000a167fae */ /* 0x0005e8000c901d70 */
[----:B------:R-:W3:Y:S04]  /*c9f0*/  SHFL.IDX PT, R3, R24, 0x4, 0x181f ;  /* 0x00981f0018037f89 */ /* 0x000ee800000e0000 */
[----:B------:R2:W-:Y:S04]  /*ca00*/  LDGSTS.E.BYPASS.LTC128B.128 [R22+0x1dc00], desc[UR48][R6.64], !P1 ;  /* 0x1dc0000006167fae */ /* 0x0005e8000c901d70 */
[----:B------:R-:W4:Y:S01]  /*ca10*/  SHFL.IDX PT, R24, R24, 0x5, 0x181f ;  /* 0x00b81f0018187f89 */ /* 0x000f2200000e0000 */
[----:B-1----:R-:W-:-:S05]  /*ca20*/  IADD3 R2, P0, R2, R0, RZ ;  /* 0x0000000002027210 */ /* 0x002fca0007f1e0ff */
[----:B---3--:R-:W-:-:S05]  /*ca30*/  IMAD.X R3, RZ, RZ, R3, P0 ;  /* 0x000000ffff037224 */ /* 0x008fca00000e0603 */
[----:B------:R2:W-:Y:S03]  /*ca40*/  LDGSTS.E.BYPASS.LTC128B.128 [R22+0x1e400], desc[UR48][R2.64], !P1 ;  /* 0x1e40000002167fae */ /* 0x0005e6000c901d70 */
.L_x_9388:
        /* <DEDUP_REMOVED lines=8> */
.L_x_9280:
        /* <DEDUP_REMOVED lines=11> */
.L_x_9281:
[----:B------:R1:W-:Y:S01]  /*cb80*/  SYNCS.ARRIVE.TRANS64.A1T0 RZ, [R17+URZ+0x32430], RZ ;  /* 0x032430ff11ff79a7 */ /* 0x0003e2000810003f */
[----:B------:R-:W-:Y:S05]  /*cb90*/  @!P2 BRA `(.L_x_9282) ;  /* 0x000000000004a947 */ /* 0x000fea0003800000 */
[----:B------:R-:W-:Y:S01]  /*cba0*/  BPT.TRAP 0x1 ;  /* 0x000000040000795c */ /* 0x000fe20000300000 */
.L_x_9282:
[----:B------:R-:W2:Y:S01]  /*cbb0*/  SYNCS.PHASECHK.TRANS64.TRYWAIT P0, [R17+URZ+0x32460], R26 ;  /* 0x0324601a110075a7 */ /* 0x000ea2000800017f */
[----:B------:R-:W-:Y:S04]  /*cbc0*/  BSSY B1, `(.L_x_9283) ;  /* 0x0000002000017945 */ /* 0x000fe80003800000 */
[----:B--2---:R-:W-:Y:S05]  /*cbd0*/  @!P0 BRA `(.L_x_9284) ;  /* 0x0000003800d08947 */ /* 0x004fea0003800000 */
.L_x_9389:
[----:B------:R-:W-:Y:S05]  /*cbe0*/  BSYNC B1 ;  /* 0x0000000000017941 */ /* 0x000fea0003800000 */
.L_x_9283:
[----:B------:R-:W-:Y:S01]  /*cbf0*/  ULDC.64 UR4, c[0x0][0x328] ;  /* 0x0000ca0000047ab9 */ /* 0x000fe20000000a00 */
[C---:B------:R-:W-:Y:S01]  /*cc00*/  LOP3.LUT P4, RZ, R16.reuse, 0x2, RZ, 0xc0, !PT ;  /* 0x0000000210ff7812 */ /* 0x040fe2000788c0ff */
[----:B------:R-:W-:Y:S01]  /*cc10*/  IMAD R2, R23, UR4, RZ ;  /* 0x0000000417027c24 */ /* 0x000fe2000f8e02ff */
[----:B------:R-:W-:Y:S01]  /*cc20*/  LOP3.LUT P3, RZ, R16, 0x10, RZ, 0xc0, !PT ;  /* 0x0000001010ff7812 */ /* 0x000fe2000786c0ff */
[----:B------:R-:W-:Y:S01]  /*cc30*/  IMAD R22, R18, 0x6000, R27 ;  /* 0x0000600012167824 */ /* 0x000fe200078e021b */
[C---:B------:R-:W-:Y:S01]  /*cc40*/  LOP3.LUT P2, RZ, R16.reuse, 0x8, RZ, 0xc0, !PT ;  /* 0x0000000810ff7812 */ /* 0x040fe2000784c0ff */
[C---:B------:R-:W-:Y:S01]  /*cc50*/  IMAD R7, R5.reuse, UR5, R2 ;  /* 0x0000000505077c24 */ /* 0x040fe2000f8e0202 */
[----:B------:R-:W-:Y:S01]  /*cc60*/  LOP3.LUT P1, RZ, R16, 0x4, RZ, 0xc0, !PT ;  /* 0x0000000410ff7812 */ /* 0x000fe2000782c0ff */
[----:B------:R-:W-:Y:S01]  /*cc70*/  IMAD.WIDE.U32 R2, R5, UR4, RZ ;  /* 0x0000000405027c25 */ /* 0x000fe2000f8e00ff */
        /* <DEDUP_REMOVED lines=16> */
[----:B------:R-:W3:Y:S01]  /*cd80*/  SHFL.IDX PT, R14, R21, RZ, 0x181f ;  /* 0x00181fff150e7589 */ /* 0x000ee200000e0000 */
[----:B------:R-:W-:-:S03]  /*cd90*/  LEA R22, R22, UR37, 0x1 ;  /* 0x0000002516167c11 */ /* 0x000fc6000f8e08ff */
[----:B------:R-:W4:Y:S04]  /*cda0*/  SHFL.IDX PT, R3, R23, RZ, 0x181f ;  /* 0x00181fff17037589 */ /* 0x000f2800000e0000 */
[----:B------:R-:W-:Y:S01]  /*cdb0*/  SHFL.IDX PT, R2, R21, 0x4, 0x181f ;  /* 0x00981f0015027f89 */ /* 0x000fe200000e0000 */
        /* <DEDUP_REMOVED lines=34> */
[----:B---3--:R-:W-:-:S05]  /*cfe0*/  IADD3.X R3, RZ, R3, RZ, P0, !PT ;  /* 0x00000003ff037210 */ /* 0x008fca00007fe4ff */
[----:B------:R0:W-:Y:S04]  /*cff0*/  LDGSTS.E.BYPASS.LTC128B.128 [R22+0x2400], desc[UR48][R2.64], !P4 ;  /* 0x0240000002167fae */ /* 0x0001e8000e101d70 */
[----:B------:R0:W-:Y:S04]  /*d000*/  LDGSTS.E.BYPASS.LTC128B.128 [R22+0x5400], desc[UR48][R2.64+0x80], !P3 ;  /* 0x0540008002167fae */ /* 0x0001e8000d901d70 */
[----:B------:R0:W-:Y:S04]  /*d010*/  LDGSTS.E.BYPASS.LTC128B.128 [R22+0x8400], desc[UR48][R2.64+0x100], !P2 ;  /* 0x0840010002167fae */ /* 0x0001e8000d101d70 */
[----:B------:R0:W-:Y:S02]  /*d020*/  LDGSTS.E.BYPASS.LTC128B.128 [R22+0xb400], desc[UR48][R2.64+0x180], !P1 ;  /* 0x0b40018002167fae */ /* 0x0001e4000c901d70 */
.L_x_9403:
        /* <DEDUP_REMOVED lines=11> */
.L_x_9286:
        /* <DEDUP_REMOVED lines=11> */
.L_x_9287:
[----:B------:R-:W-:Y:S01]  /*d190*/  VIADD R18, R18, 0x1 ;  /* 0x0000000112127836 */ /* 0x000fe20000000000 */
[----:B------:R0:W-:Y:S01]  /*d1a0*/  SYNCS.ARRIVE.TRANS64.A1T0 RZ, [R17+URZ+0x32450], RZ ;  /* 0x032450ff11ff79a7 */ /* 0x0001e2000810003f */
[----:B------:R-:W-:-:S03]  /*d1b0*/  VIADD R2, R20, 0xffffffff ;  /* 0xffffffff14027836 */ /* 0x000fc60000000000 */
        /* <DEDUP_REMOVED lines=8> */
.L_x_9275:
[----:B------:R-:W3:Y:S01]  /*d240*/  LDL.LU R0, [R1+0x8] ;  /* 0x0000080001007983 */ /* 0x000ee20000300800 */
[----:B------:R-:W-:Y:S01]  /*d250*/  VIADD R37, R37, UR42 ;  /* 0x0000002a25257c36 */ /* 0x000fe20008000000 */
[----:B------:R-:W-:-:S04]  /*d260*/  ULDC UR4, c[0x0][0xd34] ;  /* 0x00034d0000047ab9 */ /* 0x000fc80000000800 */
[----:B------:R-:W-:Y:S02]  /*d270*/  ISETP.GE.AND P0, PT, R37, UR4, PT ;  /* 0x0000000425007c0c */ /* 0x000fe4000bf06270 */
[----:B---3--:R-:W-:-:S05]  /*d280*/  IADD3 R0, R0, 0x1, RZ ;  /* 0x0000000100007810 */ /* 0x008fca0007ffe0ff */
[----:B------:R0:W-:Y:S06]  /*d290*/  STL [R1+0x8], R0 ;  /* 0x0000080001007387 */ /* 0x0001ec0000100800 */
[----:B------:R-:W-:Y:S05]  /*d2a0*/  @!P0 BRA `(.L_x_9289) ;  /* 0xffffffc000f48947 */ /* 0x000fea000383ffff */
[----:B0-----:R-:W-:-:S07]  /*d2b0*/  LOP3.LUT R0, R0, 0x1, RZ, 0xc, !PT ;  /* 0x0000000100007812 */ /* 0x001fce00078e0cff */
.L_x_9252:
[----:B------:R-:W0:Y:S01]  /*d2c0*/  S2R R3, SR_CgaCtaId ;  /* 0x0000000000037919 */ /* 0x000e220000008800 */
[----:B------:R-:W-:Y:S01]  /*d2d0*/  MOV R2, 0x400 ;  /* 0x0000040000027802 */ /* 0x000fe20000000f00 */
[----:B------:R-:W-:Y:S01]  /*d2e0*/  BSSY B0, `(.L_x_9290) ;  /* 0x0000005000007945 */ /* 0x000fe20003800000 */
[----:B------:R-:W-:Y:S02]  /*d2f0*/  SHF.L.U32 R0, R0, 0x1f, RZ ;  /* 0x0000001f00007819 */ /* 0x000fe400000006ff */
[----:B0-----:R-:W-:-:S04]  /*d300*/  LEA R7, R3, R2, 0x18 ;  /* 0x0000000203077211 */ /* 0x001fc800078ec0ff */
[----:B------:R-:W0:Y:S02]  /*d310*/  SYNCS.PHASECHK.TRANS64.TRYWAIT P0, [R7+URZ+0x32420], R0 ;  /* 0x03242000070075a7 */ /* 0x000e24000800017f */
[----:B0-----:R-:W-:Y:S05]  /*d320*/  @!P0 BRA `(.L_x_9291) ;  /* 0x0000003800dc8947 */ /* 0x001fea0003800000 */
.L_x_9404:
[----:B------:R-:W-:Y:S05]  /*d330*/  BSYNC B0 ;  /* 0x0000000000007941 */ /* 0x000fea0003800000 */
.L_x_9290:
[----:B------:R-:W-:-:S03]  /*d340*/  UMOV UR4, 0xffffffff ;  /* 0xffffffff00047882 */ /* 0x000fc60000000000 */
[----:B------:R-:W-:Y:S05]  /*d350*/  BRA.DIV UR4, `(.L_x_9292) ;  /* 0x0000003a04e47947 */ /* 0x000fea000b800000 */
[----:B0-----:R-:W0:Y:S02]  /*d360*/  S2R R0, SR_TID.X ;  /* 0x0000000000007919 */ /* 0x001e240000002100 */
[----:B0-----:R-:W-:-:S04]  /*d370*/  SHF.R.U32.HI R0, RZ, 0x5, R0 ;  /* 0x00000005ff007819 */ /* 0x001fc80000011600 */
[----:B------:R-:W-:-:S05]  /*d380*/  LOP3.LUT R0, R0, 0x3, RZ, 0xc0, !PT ;  /* 0x0000000300007812 */ /* 0x000fca00078ec0ff */
[----:B------:R0:W3:Y:S02]  /*d390*/  SHFL.IDX PT, R14, R0, RZ, 0x1f ;  /* 0x00001fff000e7589 */ /* 0x0000e400000e0000 */
.L_x_9407:
[----:B---3--:R-:W-:Y:S01]  /*d3a0*/  ISETP.NE.AND P0, PT, R14, RZ, PT ;  /* 0x000000ff0e00720c */ /* 0x008fe20003f05270 */
[----:B------:R-:W-:-:S12]  /*d3b0*/  BSSY B0, `(.L_x_9293) ;  /* 0x0000024000007945 */ /* 0x000fd80003800000 */
[----:B------:R-:W-:Y:S05]  /*d3c0*/  @P0 BRA `(.L_x_9294) ;  /* 0x0000000000880947 */ /* 0x000fea0003800000 */
[----:B------:R-:W-:-:S03]  /*d3d0*/  UMOV UR4, 0xffffffff ;  /* 0xffffffff00047882 */ /* 0x000fc60000000000 */
[----:B------:R-:W-:Y:S05]  /*d3e0*/  BRA.DIV UR4, `(.L_x_9295) ;  /* 0x0000003a04f47947 */ /* 0x000fea000b800000 */
[----:B------:R-:W-:-:S13]  /*d3f0*/  ELECT P6, URZ, PT ;  /* 0x00000000003f782f */ /* 0x000fda00038c0000 */
.L_x_9410:
[----:B------:R-:W-:Y:S05]  /*d400*/  @!P6 BRA `(.L_x_9294) ;  /* 0x000000000078e947 */ /* 0x000fea0003800000 */
[----:B------:R-:W-:-:S06]  /*d410*/  ULOP3.LUT UR4, UR39, 0x2, URZ, 0xfc, !UPT ;  /* 0x0000000227047892 */ /* 0x000fcc000f8efc3f */
[----:B0-----:R-:W-:-:S05]  /*d420*/  IMAD.U32 R0, RZ, RZ, UR4 ;  /* 0x00000004ff007e24 */ /* 0x001fca000f8e00ff */
[----:B------:R-:W-:-:S13]  /*d430*/  ISETP.NE.AND P0, PT, R0, 0x3, PT ;  /* 0x000000030000780c */ /* 0x000fda0003f05270 */
[----:B------:R-:W-:Y:S05]  /*d440*/  @!P0 BRA `(.L_x_9296) ;  /* 0x0000000000048947 */ /* 0x000fea0003800000 */
[----:B------:R-:W-:Y:S01]  /*d450*/  BPT.TRAP 0x1 ;  /* 0x000000040000795c */ /* 0x000fe20000300000 */
.L_x_9296:
[----:B------:R-:W-:Y:S01]  /*d460*/  IMAD R5, R18, 0x8, R7 ;  /* 0x0000000812057824 */ /* 0x000fe200078e0207 */
[----:B------:R-:W-:Y:S01]  /*d470*/  SHF.L.U32 R0, R28, 0x1f, RZ ;  /* 0x0000001f1c007819 */ /* 0x000fe200000006ff */
[----:B------:R-:W-:-:S03]  /*d480*/  VIADD R18, R18, 0x1 ;  /* 0x0000000112127836 */ /* 0x000fc60000000000 */
[----:B------:R-:W0:Y:S02]  /*d490*/  SYNCS.PHASECHK.TRANS64.TRYWAIT P1, [R5+URZ+0x32440], R0 ;  /* 0x03244000050075a7 */ /* 0x000e24000802017f */
[----:B------:R-:W-:-:S04]  /*d4a0*/  ISETP.NE.AND P2, PT, R18, 0x2, PT ;  /* 0x000000021200780c */ /* 0x000fc80003f45270 */
[----:B------:R-:W-:Y:S01]  /*d4b0*/  SEL R3, RZ, 0x1, P2 ;  /* 0x00000001ff037807 */ /* 0x000fe20001000000 */
[----:B0-----:R-:W-:Y:S08]  /*d4c0*/  @!P1 BRA `(.L_x_9297) ;  /* 0x0000003800dc9947 */ /* 0x001ff00003800000 */
.L_x_9411:
[----:B------:R-:W-:Y:S02]  /*d4d0*/  SEL R18, R18, RZ, P2 ;  /* 0x000000ff12127207 */ /* 0x000fe40001000000 */
[----:B------:R-:W-:Y:S01]  /*d4e0*/  LOP3.LUT R2, R28, R3, RZ, 0x3c, !PT ;  /* 0x000000031c027212 */ /* 0x000fe200078e3cff */
[----:B------:R-:W-:Y:S06]  /*d4f0*/  @!P0 BRA `(.L_x_9298) ;  /* 0x0000000000048947 */ /* 0x000fec0003800000 */
[----:B------:R-:W-:Y:S01]  /*d500*/  BPT.TRAP 0x1 ;  /* 0x000000040000795c */ /* 0x000fe20000300000 */
.L_x_9298:
[----:B------:R-:W-:Y:S01]  /*d510*/  IMAD R3, R18, 0x8, R7 ;  /* 0x0000000812037824 */ /* 0x000fe200078e0207 */
[----:B------:R-:W-:-:S04]  /*d520*/  SHF.L.U32 R2, R2, 0x1f, RZ ;  /* 0x0000001f02027819 */ /* 0x000fc800000006ff */
[----:B------:R-:W3:Y:S02]  /*d530*/  SYNCS.PHASECHK.TRANS64.TRYWAIT P1, [R3+URZ+0x32440], R2 ;  /* 0x03244002030075a7 */ /* 0x000ee4000802017f */
[----:B---3--:R-:W-:Y:S05]  /*d540*/  @!P1 BRA `(.L_x_9299) ;  /* 0x0000003800d09947 */ /* 0x008fea0003800000 */
.L_x_9412:
[----:B------:R-:W-:Y:S05]  /*d550*/  @!P0 BRA `(.L_x_9300) ;  /* 0x0000000000048947 */ /* 0x000fea0003800000 */
[----:B------:R-:W-:Y:S01]  /*d560*/  BPT.TRAP 0x1 ;  /* 0x000000040000795c */ /* 0x000fe20000300000 */
.L_x_9300:
[----:B------:R-:W4:Y:S02]  /*d570*/  SYNCS.PHASECHK.TRANS64.TRYWAIT P1, [R5+URZ+0x32460], R0 ;  /* 0x03246000050075a7 */ /* 0x000f24000802017f */
[----:B----4-:R-:W-:Y:S05]  /*d580*/  @!P1 BRA `(.L_x_9301) ;  /* 0x0000003800d49947 */ /* 0x010fea0003800000 */
.L_x_9413:
[----:B------:R-:W-:Y:S05]  /*d590*/  @!P0 BRA `(.L_x_9302) ;  /* 0x0000000000048947 */ /* 0x000fea0003800000 */
[----:B------:R-:W-:Y:S01]  /*d5a0*/  BPT.TRAP 0x1 ;  /* 0x000000040000795c */ /* 0x000fe20000300000 */
.L_x_9302:
[----:B------:R0:W0:Y:S02]  /*d5b0*/  SYNCS.PHASECHK.TRANS64.TRYWAIT P0, [R3+URZ+0x32460], R2 ;  /* 0x03246002030075a7 */ /* 0x000024000800017f */
[----:B0-----:R-:W-:Y:S05]  /*d5c0*/  @!P0 NANOSLEEP.SYNCS 0x989680 ;  /* 0x009896800000895d */ /* 0x001fea0003900000 */
[----:B------:R-:W0:Y:S02]  /*d5d0*/  @!P0 SYNCS.PHASECHK.TRANS64 P0, [R3+URZ+0x32460], R2 ;  /* 0x03246002030085a7 */ /* 0x000e24000800007f */
[----:B0-----:R-:W-:Y:S05]  /*d5e0*/  @!P0 BRA `(.L_x_9302) ;  /* 0xfffffffc00f08947 */ /* 0x001fea000383ffff */
.L_x_9294:
[----:B------:R-:W-:Y:S05]  /*d5f0*/  BSYNC B0 ;  /* 0x0000000000007941 */ /* 0x000fea0003800000 */
.L_x_9293:
[----:B------:R-:W-:Y:S05]  /*d600*/  EXIT ;  /* 0x000000000000794d */ /* 0x000fea0003800000 */
.L_x_9219:
[----:B0-----:R-:W-:-:S04]  /*d610*/  IMAD.U32 R3, RZ, RZ, UR51 ;  /* 0x00000033ff037e24 */ /* 0x001fc8000f8e00ff */
[----:B------:R0:W1:Y:S03]  /*d620*/  SYNCS.PHASECHK.TRANS64.TRYWAIT P0, [R3+URZ+0x32400], R0 ;  /* 0x03240000030075a7 */ /* 0x000066000800017f */
[----:B-1----:R-:W-:Y:S05]  /*d630*/  @!P0 NANOSLEEP.SYNCS 0x989680 ;  /* 0x009896800000895d */ /* 0x002fea0003900000 */
[----:B------:R-:W1:Y:S02]  /*d640*/  @!P0 SYNCS.PHASECHK.TRANS64 P0, [R3+URZ+0x32400], R0 ;  /* 0x03240000030085a7 */ /* 0x000e64000800007f */
[----:B-1----:R-:W-:Y:S05]  /*d650*/  @!P0 BRA `(.L_x_9219) ;  /* 0xfffffffc00ec8947 */ /* 0x002fea000383ffff */
[----:B------:R-:W-:Y:S05]  /*d660*/  BRA `(.L_x_9303) ;  /* 0xffffff3800a47947 */ /* 0x000fea000383ffff */
.L_x_9223:
[----:B-1----:R-:W-:-:S04]  /*d670*/  IMAD.U32 R4, RZ, RZ, UR27 ;  /* 0x0000001bff047e24 */ /* 0x002fc8000f8e00ff */
[----:B------:R1:W2:Y:S03]  /*d680*/  SYNCS.PHASECHK.TRANS64.TRYWAIT P1, [R4+URZ+0x32430], R3 ;  /* 0x03243003040075a7 */ /* 0x0002a6000802017f */
[----:B--2---:R-:W-:Y:S05]  /*d690*/  @!P1 NANOSLEEP.SYNCS 0x989680 ;  /* 0x009896800000995d */ /* 0x004fea0003900000 */
[----:B------:R-:W2:Y:S02]  /*d6a0*/  @!P1 SYNCS.PHASECHK.TRANS64 P1, [R4+URZ+0x32430], R3 ;  /* 0x03243003040095a7 */ /* 0x000ea4000802007f */
[----:B--2---:R-:W-:Y:S05]  /*d6b0*/  @!P1 BRA `(.L_x_9223) ;  /* 0xfffffffc00ec9947 */ /* 0x004fea000383ffff */
[----:B------:R-:W-:Y:S05]  /*d6c0*/  BRA `(.L_x_9222) ;  /* 0xffffff3800c87947 */ /* 0x000fea000383ffff */
.L_x_9224:
[----:B--2---:R-:W-:-:S04]  /*d6d0*/  MOV R5, UR51 ;  /* 0x0000003300057c02 */ /* 0x004fc80008000f00 */
[----:B------:R2:W3:Y:S03]  /*d6e0*/  SYNCS.PHASECHK.TRANS64.TRYWAIT P1, [R5+URZ+0x32410], R0 ;  /* 0x03241000050075a7 */ /* 0x0004e6000802017f */
[----:B---3--:R-:W-:Y:S05]  /*d6f0*/  @!P1 NANOSLEEP.SYNCS 0x989680 ;  /* 0x009896800000995d */ /* 0x008fea0003900000 */
[----:B------:R-:W3:Y:S02]  /*d700*/  @!P1 SYNCS.PHASECHK.TRANS64 P1, [R5+URZ+0x32410], R0 ;  /* 0x03241000050095a7 */ /* 0x000ee4000802007f */
[----:B---3--:R-:W-:Y:S05]  /*d710*/  @!P1 BRA `(.L_x_9224) ;  /* 0xfffffffc00ec9947 */ /* 0x008fea000383ffff */
[----:B------:R-:W-:Y:S05]  /*d720*/  BRA `(.L_x_9304) ;  /* 0xffffff3c00487947 */ /* 0x000fea000383ffff */
.L_x_9228:
[----:B--2---:R-:W-:-:S04]  /*d730*/  IMAD.U32 R0, RZ, RZ, UR27 ;  /* 0x0000001bff007e24 */ /* 0x004fc8000f8e00ff */
[----:B------:R2:W4:Y:S03]  /*d740*/  SYNCS.PHASECHK.TRANS64.TRYWAIT P1, [R0+URZ+0x32450], R3 ;  /* 0x03245003000075a7 */ /* 0x000526000802017f */
[----:B----4-:R-:W-:Y:S05]  /*d750*/  @!P1 NANOSLEEP.SYNCS 0x989680 ;  /* 0x009896800000995d */ /* 0x010fea0003900000 */
[----:B------:R-:W4:Y:S02]  /*d760*/  @!P1 SYNCS.PHASECHK.TRANS64 P1, [R0+URZ+0x32450], R3 ;  /* 0x03245003000095a7 */ /* 0x000f24000802007f */
[----:B----4-:R-:W-:Y:S05]  /*d770*/  @!P1 BRA `(.L_x_9228) ;  /* 0xfffffffc00ec9947 */ /* 0x010fea000383ffff */
[----:B------:R-:W-:Y:S05]  /*d780*/  BRA `(.L_x_9227) ;  /* 0xffffff3c00507947 */ /* 0x000fea000383ffff */
.L_x_9235:
[----:B-1----:R-:W-:-:S04]  /*d790*/  IMAD.U32 R5, RZ, RZ, UR29 ;  /* 0x0000001dff057e24 */ /* 0x002fc8000f8e00ff */
[----:B------:R1:W2:Y:S03]  /*d7a0*/  SYNCS.PHASECHK.TRANS64.TRYWAIT P2, [R5+URZ+0x32430], R0 ;  /* 0x03243000050075a7 */ /* 0x0002a6000804017f */
[----:B--2---:R-:W-:Y:S05]  /*d7b0*/  @!P2 NANOSLEEP.SYNCS 0x989680 ;  /* 0x009896800000a95d */ /* 0x004fea0003900000 */
[----:B------:R-:W2:Y:S02]  /*d7c0*/  @!P2 SYNCS.PHASECHK.TRANS64 P2, [R5+URZ+0x32430], R0 ;  /* 0x032430000500a5a7 */ /* 0x000ea4000804007f */
[----:B--2---:R-:W-:Y:S05]  /*d7d0*/  @!P2 BRA `(.L_x_9235) ;  /* 0xfffffffc00eca947 */ /* 0x004fea000383ffff */
[----:B------:R-:W-:Y:S05]  /*d7e0*/  BRA `(.L_x_9234) ;  /* 0xffffff6000847947 */ /* 0x000fea000383ffff */
.L_x_9239:
[----:B-1----:R-:W-:-:S04]  /*d7f0*/  IMAD.U32 R5, RZ, RZ, UR29 ;  /* 0x0000001dff057e24 */ /* 0x002fc8000f8e00ff */
[----:B------:R1:W3:Y:S03]  /*d800*/  SYNCS.PHASECHK.TRANS64.TRYWAIT P2, [R5+URZ+0x32450], R0 ;  /* 0x03245000050075a7 */ /* 0x0002e6000804017f */
[----:B---3--:R-:W-:Y:S05]  /*d810*/  @!P2 NANOSLEEP.SYNCS 0x989680 ;  /* 0x009896800000a95d */ /* 0x008fea0003900000 */
[----:B------:R-:W3:Y:S02]  /*d820*/  @!P2 SYNCS.PHASECHK.TRANS64 P2, [R5+URZ+0x32450], R0 ;  /* 0x032450000500a5a7 */ /* 0x000ee4000804007f */
[----:B---3--:R-:W-:Y:S05]  /*d830*/  @!P2 BRA `(.L_x_9239) ;  /* 0xfffffffc00eca947 */ /* 0x008fea000383ffff */
[----:B------:R-:W-:Y:S05]  /*d840*/  BRA `(.L_x_9238) ;  /* 0xffffff6000dc7947 */ /* 0x000fea000383ffff */
.L_x_9256:
        /* <DEDUP_REMOVED lines=11> */
.L_x_9306:
[----:B------:R-:W-:Y:S05]  /*d900*/  BSYNC B0 ;  /* 0x0000000000007941 */ /* 0x000fea0003800000 */
.L_x_9305:
[----:B------:R-:W-:Y:S05]  /*d910*/  BRA `(.L_x_9307) ;  /* 0xffffffc000bc7947 */ /* 0x000fea000383ffff */
.L_x_9259:
[----:B0-----:R0:W1:Y:S02]  /*d920*/  SYNCS.PHASECHK.TRANS64.TRYWAIT P0, [R17+URZ+0x32440], R0 ;  /* 0x03244000110075a7 */ /* 0x001064000800017f */
[----:B-1----:R-:W-:Y:S05]  /*d930*/  @!P0 NANOSLEEP.SYNCS 0x989680 ;  /* 0x009896800000895d */ /* 0x002fea0003900000 */
[----:B------:R-:W1:Y:S02]  /*d940*/  @!P0 SYNCS.PHASECHK.TRANS64 P0, [R17+URZ+0x32440], R0 ;  /* 0x03244000110085a7 */ /* 0x000e64000800007f */
[----:B-1----:R-:W-:Y:S05]  /*d950*/  @!P0 BRA `(.L_x_9259) ;  /* 0xfffffffc00f08947 */ /* 0x002fea000383ffff */
[----:B------:R-:W-:Y:S05]  /*d960*/  BRA `(.L_x_9308) ;  /* 0xffffffc400407947 */ /* 0x000fea000383ffff */
.L_x_9260:
        /* <DEDUP_REMOVED lines=8> */
.L_x_9310:
[----:B------:R-:W-:Y:S05]  /*d9f0*/  BSYNC B0 ;  /* 0x0000000000007941 */ /* 0x000fea0003800000 */
.L_x_9309:
[----:B------:R-:W-:Y:S01]  /*da00*/  IMAD.MOV.U32 R13, RZ, RZ, R0 ;  /* 0x000000ffff0d7224 */ /* 0x000fe200078e0000 */
[----:B------:R-:W-:Y:S01]  /*da10*/  MOV R12, RZ ;  /* 0x000000ff000c7202 */ /* 0x000fe20000000f00 */
[----:B------:R-:W-:Y:S01]  /*da20*/  IMAD.MOV.U32 R11, RZ, RZ, 0x181f ;  /* 0x0000181fff0b7424 */ /* 0x000fe200078e00ff */
[----:B------:R-:W-:Y:S01]  /*da30*/  ISETP.GE.AND P2, PT, R35, 0x1, PT ;  /* 0x000000012300780c */ /* 0x000fe20003f46270 */
[----:B------:R-:W-:Y:S02]  /*da40*/  IMAD.MOV.U32 R15, RZ, RZ, -0x1 ;  /* 0xffffffffff0f7424 */ /* 0x000fe400078e00ff */
[----:B------:R-:W-:-:S10]  /*da50*/  IMAD.MOV.U32 R3, RZ, RZ, R14 ;  /* 0x000000ffff037224 */ /* 0x000fd400078e000e */
[----:B------:R-:W-:Y:S05]  /*da60*/  WARPSYNC.COLLECTIVE R15, `(.L_x_9311) ;  /* 0x000000000f087348 */ /* 0x000fea0003c00000 */
[----:B------:R0:W1:Y:S02]  /*da70*/  SHFL.IDX P6, R14, R13, R12, R11 ;  /* 0x0000000c0d0e7389 */ /* 0x00006400000c000b */
[----:B01----:R-:W-:Y:S01]  /*da80*/  ENDCOLLECTIVE ;  /* 0x000000000000791b */ /* 0x003fe20003800000 */
.L_x_9311:
[----:B------:R-:W-:Y:S01]  /*da90*/  @P2 LEA R7, R4, UR37, 0x1 ;  /* 0x0000002504072c11 */ /* 0x000fe2000f8e08ff */
[----:B------:R-:W-:Y:S02]  /*daa0*/  IMAD.MOV.U32 R13, RZ, RZ, R5 ;  /* 0x000000ffff0d7224 */ /* 0x000fe400078e0005 */
[----:B------:R-:W-:Y:S01]  /*dab0*/  IMAD.MOV.U32 R12, RZ, RZ, 0x1 ;  /* 0x00000001ff0c7424 */ /* 0x000fe200078e00ff */
[----:B------:R-:W-:-:S13]  /*dac0*/  @P2 LEA R2, P0, R20, R14, 0x1 ;  /* 0x0000000e14022211 */ /* 0x000fda00078008ff */
[----:B------:R-:W-:Y:S05]  /*dad0*/  WARPSYNC.COLLECTIVE R15, `(.L_x_9312) ;  /* 0x000000000f087348 */ /* 0x000fea0003c00000 */
[----:B------:R0:W1:Y:S02]  /*dae0*/  SHFL.IDX P6, R14, R13, R12, R11 ;  /* 0x0000000c0d0e7389 */ /* 0x00006400000c000b */
[----:B01----:R-:W-:Y:S01]  /*daf0*/  ENDCOLLECTIVE ;  /* 0x000000000000791b */ /* 0x003fe20003800000 */
.L_x_9312:
[----:B------:R-:W-:-:S05]  /*db00*/  @P2 IMAD.X R3, RZ, RZ, R3, P0 ;  /* 0x000000ffff032224 */ /* 0x000fca00000e0603 */
[----:B------:R-:W-:Y:S01]  /*db10*/  @!PT LDS RZ, [RZ] ;  /* 0x00000000fffff984 */ /* 0x000fe20000000800 */
[----:B------:R-:W-:Y:S01]  /*db20*/  @!PT LDS RZ, [RZ] ;  /* 0x00000000fffff984 */ /* 0x000fe20000000800 */
[----:B------:R-:W-:Y:S01]  /*db30*/  @!PT LDS RZ, [RZ] ;  /* 0x00000000fffff984 */ /* 0x000fe20000000800 */
[----:B------:R0:W-:Y:S01]  /*db40*/  @P2 LDGSTS.E.BYPASS.LTC128B.128 [R7+0x1c400], desc[UR48][R2.64], !P1 ;  /* 0x1c40000002072fae */ /* 0x0001e2000c901d70 */
[----:B------:R-:W-:Y:S02]  /*db50*/  ISETP.GE.AND P2, PT, R35, 0x11, PT ;  /* 0x000000112300780c */ /* 0x000fe40003f46270 */
[----:B------:R-:W-:Y:S01]  /*db60*/  MOV R13, R0 ;  /* 0x00000000000d7202 */ /* 0x000fe20000000f00 */
[----:B------:R-:W-:-:S10]  /*db70*/  IMAD.MOV.U32 R6, RZ, RZ, R14 ;  /* 0x000000ffff067224 */ /* 0x000fd400078e000e */
[----:B0-----:R-:W-:Y:S05]  /*db80*/  WARPSYNC.COLLECTIVE R15, `(.L_x_9313) ;  /* 0x000000000f087348 */ /* 0x001fea0003c00000 */
[----:B------:R1:W2:Y:S02]  /*db90*/  SHFL.IDX P6, R14, R13, R12, R11 ;  /* 0x0000000c0d0e7389 */ /* 0x0002a400000c000b */
[----:B012---:R-:W-:Y:S01]  /*dba0*/  ENDCOLLECTIVE ;  /* 0x000000000000791b */ /* 0x007fe20003800000 */
.L_x_9313:
[----:B------:R-:W-:Y:S01]  /*dbb0*/  @P2 LEA R12, R4, UR37, 0x1 ;  /* 0x00000025040c2c11 */ /* 0x000fe2000f8e08ff */
[----:B------:R-:W-:Y:S01]  /*dbc0*/  IMAD.MOV.U32 R13, RZ, RZ, R5 ;  /* 0x000000ffff0d7224 */ /* 0x000fe200078e0005 */
        /* <DEDUP_REMOVED lines=14> */
.L_x_9314:
[----:B------:R-:W-:Y:S01]  /*dcb0*/  IMAD.MOV.U32 R13, RZ, RZ, R0 ;  /* 0x000000ffff0d7224 */ /* 0x000fe200078e0000 */
[----:B------:R-:W-:-:S07]  /*dcc0*/  MOV R9, R14 ;  /* 0x0000000e00097202 */ /* 0x000fce0000000f00 */
[----:B------:R-:W-:Y:S05]  /*dcd0*/  WARPSYNC.COLLECTIVE R15, `(.L_x_9315) ;  /* 0x000000000f087348 */ /* 0x000fea0003c00000 */
[----:B------:R0:W1:Y:S02]  /*dce0*/  SHFL.IDX P6, R14, R13, R12, R11 ;  /* 0x0000000c0d0e7389 */ /* 0x00006400000c000b */
[----:B01----:R-:W-:Y:S01]  /*dcf0*/  ENDCOLLECTIVE ;  /* 0x000000000000791b */ /* 0x003fe20003800000 */
.L_x_9315:
        /* <DEDUP_REMOVED lines=16> */
.L_x_9316:
[----:B------:R-:W-:Y:S01]  /*de00*/  IMAD.MOV.U32 R13, RZ, RZ, R0 ;  /* 0x000000ffff0d7224 */ /* 0x000fe200078e0000 */
[----:B------:R-:W-:-:S07]  /*de10*/  MOV R7, R14 ;  /* 0x0000000e00077202 */ /* 0x000fce0000000f00 */
[----:B------:R-:W-:Y:S05]  /*de20*/  WARPSYNC.COLLECTIVE R15, `(.L_x_9317) ;  /* 0x000000000f087348 */ /* 0x000fea0003c00000 */
[----:B------:R0:W1:Y:S02]  /*de30*/  SHFL.IDX P6, R14, R13, R12, R11 ;  /* 0x0000000c0d0e7389 */ /* 0x00006400000c000b */
[----:B01----:R-:W-:Y:S01]  /*de40*/  ENDCOLLECTIVE ;  /* 0x000000000000791b */ /* 0x003fe20003800000 */
.L_x_9317:
[----:B------:R-:W-:Y:S02]  /*de50*/  IMAD.MOV.U32 R13, RZ, RZ, R5 ;  /* 0x000000ffff0d7224 */ /* 0x000fe400078e0005 */
[----:B------:R-:W-:Y:S01]  /*de60*/  IMAD.MOV.U32 R12, RZ, RZ, 0x4 ;  /* 0x00000004ff0c7424 */ /* 0x000fe200078e00ff */
[----:B------:R-:W-:-:S13]  /*de70*/  @P2 LEA R8, P0, R20, R14, 0x1 ;  /* 0x0000000e14082211 */ /* 0x000fda00078008ff */
[----:B------:R-:W-:Y:S05]  /*de80*/  WARPSYNC.COLLECTIVE R15, `(.L_x_9318) ;  /* 0x000000000f087348 */ /* 0x000fea0003c00000 */
[----:B------:R0:W1:Y:S02]  /*de90*/  SHFL.IDX P6, R14, R13, R12, R11 ;  /* 0x0000000c0d0e7389 */ /* 0x00006400000c000b */
[----:B01----:R-:W-:Y:S01]  /*dea0*/  ENDCOLLECTIVE ;  /* 0x000000000000791b */ /* 0x003fe20003800000 */
.L_x_9318:
        /* <DEDUP_REMOVED lines=13> */
.L_x_9319:
[----:B------:R-:W-:Y:S01]  /*df80*/  @P2 LEA R7, R4, UR37, 0x1 ;  /* 0x0000002504072c11 */ /* 0x000fe2000f8e08ff */
[----:B------:R-:W-:Y:S02]  /*df90*/  IMAD.MOV.U32 R13, RZ, RZ, R5 ;  /* 0x000000ffff0d7224 */ /* 0x000fe400078e0005 */
[----:B------:R-:W-:Y:S01]  /*dfa0*/  IMAD.MOV.U32 R12, RZ, RZ, 0x5 ;  /* 0x00000005ff0c7424 */ /* 0x000fe200078e00ff */
[----:B------:R-:W-:-:S05]  /*dfb0*/  @P2 LEA R6, P0, R20, R14, 0x1 ;  /* 0x0000000e14062211 */ /* 0x000fca00078008ff */
[----:B------:R-:W-:Y:S02]  /*dfc0*/  @P2 IMAD.X R11, RZ, RZ, R2, P0 ;  /* 0x000000ffff0b2224 */ /* 0x000fe400000e0602 */
[----:B------:R-:W-:Y:S02]  /*dfd0*/  @P2 IMAD.MOV.U32 R2, RZ, RZ, R6 ;  /* 0x000000ffff022224 */ /* 0x000fe400078e0006 */
[----:B------:R-:W-:Y:S01]  /*dfe0*/  @P2 IMAD.MOV.U32 R3, RZ, RZ, R11 ;  /* 0x000000ffff032224 */ /* 0x000fe200078e000b */
[----:B------:R-:W-:-:S04]  /*dff0*/  MOV R11, 0x181f ;  /* 0x0000181f000b7802 */ /* 0x000fc80000000f00 */
[----:B------:R-:W-:Y:S01]  /*e000*/  @!PT LDS RZ, [RZ] ;  /* 0x00000000fffff984 */ /* 0x000fe20000000800 */
[----:B------:R-:W-:Y:S01]  /*e010*/  @!PT LDS RZ, [RZ] ;  /* 0x00000000fffff984 */ /* 0x000fe20000000800 */
[----:B------:R-:W-:Y:S01]  /*e020*/  @!PT LDS RZ, [RZ] ;  /* 0x00000000fffff984 */ /* 0x000fe20000000800 */
[----:B------:R0:W-:Y:S03]  /*e030*/  @P2 LDGSTS.E.BYPASS.LTC128B.128 [R7+0x1e400], desc[UR48][R2.64], !P1 ;  /* 0x1e40000002072fae */ /* 0x0001e6000c901d70 */
[----:B0-----:R-:W-:Y:S05]  /*e040*/  WARPSYNC.COLLECTIVE R15, `(.L_x_9320) ;  /* 0x000000000f087348 */ /* 0x001fea0003c00000 */
[----:B------:R1:W2:Y:S02]  /*e050*/  SHFL.IDX P6, R14, R13, R12, R11 ;  /* 0x0000000c0d0e7389 */ /* 0x0002a400000c000b */
[----:B012---:R-:W-:Y:S01]  /*e060*/  ENDCOLLECTIVE ;  /* 0x000000000000791b */ /* 0x007fe20003800000 */
.L_x_9320:
[----:B------:R-:W-:Y:S02]  /*e070*/  IMAD.MOV.U32 R13, RZ, RZ, R0 ;  /* 0x000000ffff0d7224 */ /* 0x000fe400078e0000 */
[----:B------:R-:W-:-:S07]  /*e080*/  IMAD.MOV.U32 R5, RZ, RZ, R14 ;  /* 0x000000ffff057224 */ /* 0x000fce00078e000e */
[----:B------:R-:W-:Y:S05]  /*e090*/  WARPSYNC.COLLECTIVE R15, `(.L_x_9321) ;  /* 0x000000000f087348 */ /* 0x000fea0003c00000 */
[----:B------:R0:W1:Y:S02]  /*e0a0*/  SHFL.IDX P6, R14, R13, R12, R11 ;  /* 0x0000000c0d0e7389 */ /* 0x00006400000c000b */
[----:B01----:R-:W-:Y:S01]  /*e0b0*/  ENDCOLLECTIVE ;  /* 0x000000000000791b */ /* 0x003fe20003800000 */
.L_x_9321:
[----:B------:R-:W-:Y:S05]  /*e0c0*/  BRA `(.L_x_9322) ;  /* 0xffffffc000947947 */ /* 0x000fea000383ffff */
.L_x_9264:
[----:B------:R-:W-:Y:S01]  /*e0d0*/  IMAD.MOV.U32 R13, RZ, RZ, R5 ;  /* 0x000000ffff0d7224 */ /* 0x000fe200078e0005 */
[----:B------:R-:W0:Y:S01]  /*e0e0*/  S2R R20, SR_TID.X ;  /* 0x0000000000147919 */ /* 0x000e220000002100 */
[----:B------:R-:W-:Y:S01]  /*e0f0*/  IMAD.MOV.U32 R12, RZ, RZ, RZ ;  /* 0x000000ffff0c7224 */ /* 0x000fe200078e00ff */
[----:B------:R-:W-:Y:S01]  /*e100*/  LEA R8, R27, UR37, 0x1 ;  /* 0x000000251b087c11 */ /* 0x000fe2000f8e08ff */
[----:B------:R-:W-:Y:S01]  /*e110*/  IMAD.MOV.U32 R11, RZ, RZ, 0x181f ;  /* 0x0000181fff0b7424 */ /* 0x000fe200078e00ff */
[----:B------:R-:W-:Y:S01]  /*e120*/  LOP3.LUT R16, R16, 0xfffff7ff, RZ, 0xc0, !PT ;  /* 0xfffff7ff10107812 */ /* 0x000fe200078ec0ff */
[----:B------:R-:W-:Y:S02]  /*e130*/  IMAD.MOV.U32 R15, RZ, RZ, -0x1 ;  /* 0xffffffffff0f7424 */ /* 0x000fe400078e00ff */
[----:B------:R-:W-:-:S07]  /*e140*/  IMAD.IADD R0, R36, 0x1, R0 ;  /* 0x0000000124007824 */ /* 0x000fce00078e0200 */
[----:B01----:R-:W-:Y:S05]  /*e150*/  WARPSYNC.COLLECTIVE R15, `(.L_x_9323) ;  /* 0x000000000f087348 */ /* 0x003fea0003c00000 */
[----:B------:R2:W3:Y:S02]  /*e160*/  SHFL.IDX P6, R14, R13, R12, R11 ;  /* 0x0000000c0d0e7389 */ /* 0x0004e400000c000b */
[----:B0123--:R-:W-:Y:S01]  /*e170*/  ENDCOLLECTIVE ;  /* 0x000000000000791b */ /* 0x00ffe20003800000 */
.L_x_9323:
[C---:B------:R-:W-:Y:S01]  /*e180*/  VIADD R6, R0.reuse, 0x10 ;  /* 0x0000001000067836 */ /* 0x040fe20000000000 */
[----:B------:R-:W-:Y:S01]  /*e190*/  ISETP.GE.AND P2, PT, R0, UR38, PT ;  /* 0x0000002600007c0c */ /* 0x000fe2000bf46270 */
[----:B------:R-:W-:-:S12]  /*e1a0*/  IMAD.MOV.U32 R13, RZ, RZ, R4 ;  /* 0x000000ffff0d7224 */ /* 0x000fd800078e0004 */
[----:B------:R-:W-:-:S04]  /*e1b0*/  @P2 LOP3.LUT R16, R16, 0x800, RZ, 0xfc, !PT ;  /* 0x0000080010102812 */ /* 0x000fc800078efcff */
[----:B------:R-:W-:Y:S01]  /*e1c0*/  LOP3.LUT R16, R16, 0xfffffbff, RZ, 0xc0, !PT ;  /* 0xfffffbff10107812 */ /* 0x000fe200078ec0ff */
[----:B------:R-:W-:Y:S01]  /*e1d0*/  IMAD.SHL.U32 R20, R20, 0x8, RZ ;  /* 0x0000000814147824 */ /* 0x000fe200078e00ff */
[----:B------:R-:W-:-:S07]  /*e1e0*/  MOV R3, R14 ;  /* 0x0000000e00037202 */ /* 0x000fce0000000f00 */
[----:B------:R-:W-:Y:S05]  /*e1f0*/  WARPSYNC.COLLECTIVE R15, `(.L_x_9324) ;  /* 0x000000000f087348 */ /* 0x000fea0003c00000 */
[----:B------:R0:W1:Y:S02]  /*e200*/  SHFL.IDX P6, R14, R13, R12, R11 ;  /* 0x0000000c0d0e7389 */ /* 0x00006400000c000b */
[----:B01----:R-:W-:Y:S01]  /*e210*/  ENDCOLLECTIVE ;  /* 0x000000000000791b */ /* 0x003fe20003800000 */
.L_x_9324:
[----:B------:R-:W-:Y:S02]  /*e220*/  LOP3.LUT R20, R20, 0x38, RZ, 0xc0, !PT ;  /* 0x0000003814147812 */ /* 0x000fe400078ec0ff */
[----:B------:R-:W-:Y:S02]  /*e230*/  MOV R13, R5 ;  /* 0x00000005000d7202 */ /* 0x000fe40000000f00 */
[----:B------:R-:W-:-:S05]  /*e240*/  @!P2 LEA R12, P0, R20, R14, 0x1 ;  /* 0x0000000e140ca211 */ /* 0x000fca00078008ff */
[----:B------:R-:W-:Y:S02]  /*e250*/  @!P2 IMAD.MOV.U32 R2, RZ, RZ, R12 ;  /* 0x000000ffff02a224 */ /* 0x000fe400078e000c */
[----:B------:R-:W-:Y:S02]  /*e260*/  IMAD.MOV.U32 R12, RZ, RZ, 0x1 ;  /* 0x00000001ff0c7424 */ /* 0x000fe400078e00ff */
[----:B------:R-:W-:-:S07]  /*e270*/  @!P2 IMAD.X R3, RZ, RZ, R3, P0 ;  /* 0x000000ffff03a224 */ /* 0x000fce00000e0603 */
[----:B------:R-:W-:Y:S05]  /*e280*/  WARPSYNC.COLLECTIVE R15, `(.L_x_9325) ;  /* 0x000000000f087348 */ /* 0x000fea0003c00000 */
[----:B------:R0:W1:Y:S02]  /*e290*/  SHFL.IDX P6, R14, R13, R12, R11 ;  /* 0x0000000c0d0e7389 */ /* 0x00006400000c000b */
[----:B01----:R-:W-:Y:S01]  /*e2a0*/  ENDCOLLECTIVE ;  /* 0x000000000000791b */ /* 0x003fe20003800000 */
.L_x_9325:
[----:B------:R-:W-:Y:S01]  /*e2b0*/  @!PT LDS RZ, [RZ] ;  /* 0x00000000fffff984 */ /* 0x000fe20000000800 */
[----:B------:R-:W-:Y:S01]  /*e2c0*/  @!PT LDS RZ, [RZ] ;  /* 0x00000000fffff984 */ /* 0x000fe20000000800 */
[----:B------:R-:W-:Y:S01]  /*e2d0*/  @!PT LDS RZ, [RZ] ;  /* 0x00000000fffff984 */ /* 0x000fe20000000800 */
[----:B------:R0:W-:Y:S01]  /*e2e0*/  @!P2 LDGSTS.E.BYPASS.LTC128B.128 [R8+0x18400], desc[UR48][R2.64], !P1 ;  /* 0x184000000208afae */ /* 0x0001e2000c901d70 */
[----:B------:R-:W-:Y:S01]  /*e2f0*/  ISETP.GE.AND P2, PT, R6, UR38, PT ;  /* 0x0000002606007c0c */ /* 0x000fe2000bf46270 */
[----:B------:R-:W-:Y:S02]  /*e300*/  VIADD R6, R0, 0x20 ;  /* 0x0000002000067836 */ /* 0x000fe40000000000 */
[----:B------:R-:W-:-:S10]  /*e310*/  IMAD.MOV.U32 R13, RZ, RZ, R4 ;  /* 0x000000ffff0d7224 */ /* 0x000fd400078e0004 */
[----:B------:R-:W-:-:S04]  /*e320*/  @P2 LOP3.LUT R16, R16, 0x400, RZ, 0xfc, !PT ;  /* 0x0000040010102812 */ /* 0x000fc800078efcff */
[----:B------:R-:W-:Y:S01]  /*e330*/  LOP3.LUT R16, R16, 0xfffffdff, RZ, 0xc0, !PT ;  /* 0xfffffdff10107812 */ /* 0x000fe200078ec0ff */
[----:B0-----:R-:W-:-:S07]  /*e340*/  IMAD.MOV.U32 R2, RZ, RZ, R14 ;  /* 0x000000ffff027224 */ /* 0x001fce00078e000e */
[----:B------:R-:W-:Y:S05]  /*e350*/  WARPSYNC.COLLECTIVE R15, `(.L_x_9326) ;  /* 0x000000000f087348 */ /* 0x000fea0003c00000 */
[----:B------:R0:W1:Y:S02]  /*e360*/  SHFL.IDX P6, R14, R13, R12, R11 ;  /* 0x0000000c0d0e7389 */ /* 0x00006400000c000b */
[----:B01----:R-:W-:Y:S01]  /*e370*/  ENDCOLLECTIVE ;  /* 0x000000000000791b */ /* 0x003fe20003800000 */
.L_x_9326:
[----:B------:R-:W-:Y:S02]  /*e380*/  IMAD.MOV.U32 R13, RZ, RZ, R5 ;  /* 0x000000ffff0d7224 */ /* 0x000fe400078e0005 */
[----:B------:R-:W-:Y:S02]  /*e390*/  IMAD.MOV.U32 R12, RZ, RZ, 0x2 ;  /* 0x00000002ff0c7424 */ /* 0x000fe400078e00ff */
[----:B------:R-:W-:-:S05]  /*e3a0*/  IMAD.MOV.U32 R10, RZ, RZ, R14 ;  /* 0x000000ffff0a7224 */ /* 0x000fca00078e000e */
[----:B------:R-:W-:-:S05]  /*e3b0*/  @!P2 LEA R10, P0, R20, R10, 0x1 ;  /* 0x0000000a140aa211 */ /* 0x000fca00078008ff */
[----:B------:R-:W-:Y:S02]  /*e3c0*/  @!P2 IMAD.X R11, RZ, RZ, R2, P0 ;  /* 0x000000ffff0ba224 */ /* 0x000fe400000e0602 */
[----:B------:R-:W-:Y:S01]  /*e3d0*/  @!P2 IMAD.MOV.U32 R2, RZ, RZ, R10 ;  /* 0x000000ffff02a224 */ /* 0x000fe200078e000a */
[----:B------:R-:W-:Y:S02]  /*e3e0*/  LEA R10, R27, UR37, 0x1 ;  /* 0x000000251b0a7c11 */ /* 0x000fe4000f8e08ff */
[----:B------:R-:W-:Y:S01]  /*e3f0*/  @!P2 MOV R3, R11 ;  /* 0x0000000b0003a202 */ /* 0x000fe20000000f00 */
[----:B------:R-:W-:-:S04]  /*e400*/  IMAD.MOV.U32 R11, RZ, RZ, 0x181f ;  /* 0x0000181fff0b7424 */ /* 0x000fc800078e00ff */
[----:B------:R-:W-:Y:S01]  /*e410*/  @!PT LDS RZ, [RZ] ;  /* 0x00000000fffff984 */ /* 0x000fe20000000800 */
[----:B------:R-:W-:Y:S01]  /*e420*/  @!PT LDS RZ, [RZ] ;  /* 0x00000000fffff984 */ /* 0x000fe20000000800 */
[----:B------:R-:W-:Y:S01]  /*e430*/  @!PT LDS RZ, [RZ] ;  /* 0x00000000fffff984 */ /* 0x000fe20000000800 */
[----:B------:R0:W-:Y:S01]  /*e440*/  @!P2 LDGSTS.E.BYPASS.LTC128B.128 [R10+0x18c00], desc[UR48][R2.64], !P1 ;  /* 0x18c00000020aafae */ /* 0x0001e2000c901d70 */
[----:B------:R-:W-:Y:S01]  /*e450*/  ISETP.GE.AND P2, PT, R6, UR38, PT ;  /* 0x0000002606007c0c */ /* 0x000fe2000bf46270 */
[----:B------:R-:W-:-:S12]  /*e460*/  VIADD R6, R0, 0x30 ;  /* 0x0000003000067836 */ /* 0x000fd80000000000 */
[----:B0-----:R-:W-:Y:S05]  /*e470*/  WARPSYNC.COLLECTIVE R15, `(.L_x_9327) ;  /* 0x000000000f087348 */ /* 0x001fea0003c00000 */
[----:B------:R1:W2:Y:S02]  /*e480*/  SHFL.IDX P6, R14, R13, R12, R11 ;  /* 0x0000000c0d0e7389 */ /* 0x0002a400000c000b */
[----:B012---:R-:W-:Y:S01]  /*e490*/  ENDCOLLECTIVE ;  /* 0x000000000000791b */ /* 0x007fe20003800000 */
.L_x_9327:
[----:B------:R-:W-:Y:S01]  /*e4a0*/  @P2 LOP3.LUT R16, R16, 0x200, RZ, 0xfc, !PT ;  /* 0x0000020010102812 */ /* 0x000fe200078efcff */
[----:B------:R-:W-:-:S03]  /*e4b0*/  IMAD.MOV.U32 R13, RZ, RZ, R4 ;  /* 0x000000ffff0d7224 */ /* 0x000fc600078e0004 */
[----:B------:R-:W-:Y:S01]  /*e4c0*/  LOP3.LUT R16, R16, 0xfffffeff, RZ, 0xc0, !PT ;  /* 0xfffffeff10107812 */ /* 0x000fe200078ec0ff */
[----:B------:R-:W-:-:S07]  /*e4d0*/  IMAD.MOV.U32 R8, RZ, RZ, R14 ;  /* 0x000000ffff087224 */ /* 0x000fce00078e000e */
[----:B------:R-:W-:Y:S05]  /*e4e0*/  WARPSYNC.COLLECTIVE R15, `(.L_x_9328) ;  /* 0x000000000f087348 */ /* 0x000fea0003c00000 */
[----:B------:R0:W1:Y:S02]  /*e4f0*/  SHFL.IDX P6, R14, R13, R12, R11 ;  /* 0x0000000c0d0e7389 */ /* 0x00006400000c000b */
[----:B01----:R-:W-:Y:S01]  /*e500*/  ENDCOLLECTIVE ;  /* 0x000000000000791b */ /* 0x003fe20003800000 */
.L_x_9328:
[----:B------:R-:W-:Y:S02]  /*e510*/  IMAD.MOV.U32 R13, RZ, RZ, R5 ;  /* 0x000000ffff0d7224 */ /* 0x000fe400078e0005 */
[----:B------:R-:W-:Y:S01]  /*e520*/  IMAD.MOV.U32 R12, RZ, RZ, 0x3 ;  /* 0x00000003ff0c7424 */ /* 0x000fe200078e00ff */
[----:B------:R-:W-:-:S07]  /*e530*/  MOV R9, R14 ;  /* 0x0000000e00097202 */ /* 0x000fce0000000f00 */
[----:B------:R-:W-:Y:S05]  /*e540*/  WARPSYNC.COLLECTIVE R15, `(.L_x_9329) ;  /* 0x000000000f087348 */ /* 0x000fea0003c00000 */
[----:B------:R0:W1:Y:S02]  /*e550*/  SHFL.IDX P6, R14, R13, R12, R11 ;  /* 0x0000000c0d0e7389 */ /* 0x00006400000c000b */
[----:B01----:R-:W-:Y:S01]  /*e560*/  ENDCOLLECTIVE ;  /* 0x000000000000791b */ /* 0x003fe20003800000 */
.L_x_9329:
[----:B------:R-:W-:-:S05]  /*e570*/  @!P2 LEA R9, P0, R20, R9, 0x1 ;  /* 0x000000091409a211 */ /* 0x000fca00078008ff */
[----:B------:R-:W-:Y:S02]  /*e580*/  @!P2 IMAD.X R8, RZ, RZ, R8, P0 ;  /* 0x000000ffff08a224 */ /* 0x000fe400000e0608 */
[----:B------:R-:W-:Y:S02]  /*e590*/  @!P2 IMAD.MOV.U32 R2, RZ, RZ, R9 ;  /* 0x000000ffff02a224 */ /* 0x000fe400078e0009 */
[----:B------:R-:W-:Y:S02]  /*e5a0*/  @!P2 IMAD.MOV.U32 R3, RZ, RZ, R8 ;  /* 0x000000ffff03a224 */ /* 0x000fe400078e0008 */
[----:B------:R-:W0:Y:S01]  /*e5b0*/  S2R R8, SR_TID.X ;  /* 0x0000000000087919 */ /* 0x000e220000002100 */
[----:B------:R-:W-:Y:S02]  /*e5c0*/  IMAD.MOV.U32 R13, RZ, RZ, R4 ;  /* 0x000000ffff0d7224 */ /* 0x000fe400078e0004 */
[----:B------:R-:W-:Y:S01]  /*e5d0*/  @!PT LDS RZ, [RZ] ;  /* 0x00000000fffff984 */ /* 0x000fe20000000800 */
[----:B------:R-:W-:Y:S01]  /*e5e0*/  @!PT LDS RZ, [RZ] ;  /* 0x00000000fffff984 */ /* 0x000fe20000000800 */
[----:B------:R-:W-:Y:S01]  /*e5f0*/  @!PT LDS RZ, [RZ] ;  /* 0x00000000fffff984 */ /* 0x000fe20000000800 */
[----:B------:R1:W-:Y:S01]  /*e600*/  @!P2 LDGSTS.E.BYPASS.LTC128B.128 [R10+0x19400], desc[UR48][R2.64], !P1 ;  /* 0x19400000020aafae */ /* 0x0003e2000c901d70 */
[----:B------:R-:W-:-:S02]  /*e610*/  ISETP.GE.AND P2, PT, R6, UR38, PT ;  /* 0x0000002606007c0c */ /* 0x000fc4000bf46270 */
[----:B------:R-:W-:-:S11]  /*e620*/  MOV R6, R14 ;  /* 0x0000000e00067202 */ /* 0x000fd60000000f00 */
[----:B01----:R-:W-:Y:S05]  /*e630*/  WARPSYNC.COLLECTIVE R15, `(.L_x_9330) ;  /* 0x000000000f087348 */ /* 0x003fea0003c00000 */
[----:B------:R2:W3:Y:S02]  /*e640*/  SHFL.IDX P6, R14, R13, R12, R11 ;  /* 0x0000000c0d0e7389 */ /* 0x0004e400000c000b */
[----:B0123--:R-:W-:Y:S01]  /*e650*/  ENDCOLLECTIVE ;  /* 0x000000000000791b */ /* 0x00ffe20003800000 */
.L_x_9330:
[----:B------:R-:W-:-:S04]  /*e660*/  @P2 LOP3.LUT R16, R16, 0x100, RZ, 0xfc, !PT ;  /* 0x0000010010102812 */ /* 0x000fc800078efcff */
[----:B------:R-:W-:Y:S01]  /*e670*/  LOP3.LUT R16, R16, 0xffffff7f, RZ, 0xc0, !PT ;  /* 0xffffff7f10107812 */ /* 0x000fe200078ec0ff */
        /* <DEDUP_REMOVED lines=8> */
.L_x_9331:
        /* <DEDUP_REMOVED lines=9> */
[----:B------:R0:W-:Y:S01]  /*e790*/  @!P2 LDGSTS.E.BYPASS.LTC128B.128 [R10+0x19c00], desc[UR48][R2.64], !P1 ;  /* 0x19c00000020aafae */ /* 0x0001e2000c901d70 */
[----:B------:R-:W-:Y:S01]  /*e7a0*/  ISETP.GE.AND P2, PT, R6, UR38, PT ;  /* 0x0000002606007c0c */ /* 0x000fe2000bf46270 */
[----:B------:R-:W-:Y:S02]  /*e7b0*/  VIADD R6, R0, 0x50 ;  /* 0x0000005000067836 */ /* 0x000fe40000000000 */
[----:B0-----:R-:W-:-:S10]  /*e7c0*/  IMAD.MOV.U32 R2, RZ, RZ, R14 ;  /* 0x000000ffff027224 */ /* 0x001fd400078e000e */
[----:B------:R-:W-:Y:S05]  /*e7d0*/  WARPSYNC.COLLECTIVE R15, `(.L_x_9332) ;  /* 0x000000000f087348 */ /* 0x000fea0003c00000 */
[----:B------:R0:W1:Y:S02]  /*e7e0*/  SHFL.IDX P6, R14, R13, R12, R11 ;  /* 0x0000000c0d0e7389 */ /* 0x00006400000c000b */
[----:B01----:R-:W-:Y:S01]  /*e7f0*/  ENDCOLLECTIVE ;  /* 0x000000000000791b */ /* 0x003fe20003800000 */
.L_x_9332:
[----:B------:R-:W-:-:S04]  /*e800*/  @P2 LOP3.LUT R16, R16, 0x80, RZ, 0xfc, !PT ;  /* 0x0000008010102812 */ /* 0x000fc800078efcff */
[----:B------:R-:W-:Y:S01]  /*e810*/  LOP3.LUT R16, R16, 0xffffffbf, RZ, 0xc0, !PT ;  /* 0xffffffbf10107812 */ /* 0x000fe200078ec0ff */
[----:B------:R-:W-:Y:S01]  /*e820*/  IMAD.MOV.U32 R12, RZ, RZ, 0x5 ;  /* 0x00000005ff0c7424 */ /* 0x000fe200078e00ff */
[----:B------:R-:W-:-:S05]  /*e830*/  @!P2 LEA R14, P0, R8, R14, 0x1 ;  /* 0x0000000e080ea211 */ /* 0x000fca00078008ff */
[----:B------:R-:W-:Y:S02]  /*e840*/  @!P2 IMAD.X R13, RZ, RZ, R2, P0 ;  /* 0x000000ffff0da224 */ /* 0x000fe400000e0602 */
[----:B------:R-:W-:-:S03]  /*e850*/  @!P2 IMAD.MOV.U32 R2, RZ, RZ, R14 ;  /* 0x000000ffff02a224 */ /* 0x000fc600078e000e */
[----:B------:R-:W-:Y:S01]  /*e860*/  @!P2 MOV R3, R13 ;  /* 0x0000000d0003a202 */ /* 0x000fe20000000f00 */
[----:B------:R-:W-:-:S04]  /*e870*/  IMAD.MOV.U32 R13, RZ, RZ, R5 ;  /* 0x000000ffff0d7224 */ /* 0x000fc800078e0005 */
[----:B------:R-:W-:Y:S01]  /*e880*/  @!PT LDS RZ, [RZ] ;  /* 0x00000000fffff984 */ /* 0x000fe20000000800 */
[----:B------:R-:W-:Y:S01]  /*e890*/  @!PT LDS RZ, [RZ] ;  /* 0x00000000fffff984 */ /* 0x000fe20000000800 */
[----:B------:R-:W-:Y:S01]  /*e8a0*/  @!PT LDS RZ, [RZ] ;  /* 0x00000000fffff984 */ /* 0x000fe20000000800 */
[----:B------:R0:W-:Y:S01]  /*e8b0*/  @!P2 LDGSTS.E.BYPASS.LTC128B.128 [R10+0x1a400], desc[UR48][R2.64], !P1 ;  /* 0x1a400000020aafae */ /* 0x0001e2000c901d70 */
[----:B------:R-:W-:-:S13]  /*e8c0*/  ISETP.GE.AND P2, PT, R6, UR38, PT ;  /* 0x0000002606007c0c */ /* 0x000fda000bf46270 */
[----:B0-----:R-:W-:Y:S05]  /*e8d0*/  WARPSYNC.COLLECTIVE R15, `(.L_x_9333) ;  /* 0x000000000f087348 */ /* 0x001fea0003c00000 */
[----:B------:R1:W2:Y:S02]  /*e8e0*/  SHFL.IDX P6, R14, R13, R12, R11 ;  /* 0x0000000c0d0e7389 */ /* 0x0002a400000c000b */
[----:B012---:R-:W-:Y:S01]  /*e8f0*/  ENDCOLLECTIVE ;  /* 0x000000000000791b */ /* 0x007fe20003800000 */
.L_x_9333:
[----:B------:R-:W-:Y:S01]  /*e900*/  @P2 LOP3.LUT R16, R16, 0x40, RZ, 0xfc, !PT ;  /* 0x0000004010102812 */ /* 0x000fe200078efcff */
[----:B------:R-:W-:-:S03]  /*e910*/  IMAD.MOV.U32 R13, RZ, RZ, R4 ;  /* 0x000000ffff0d7224 */ /* 0x000fc600078e0004 */
[----:B------:R-:W-:Y:S01]  /*e920*/  LOP3.LUT R16, R16, 0xffffffdf, RZ, 0xc0, !PT ;  /* 0xffffffdf10107812 */ /* 0x000fe200078ec0ff */
[----:B------:R-:W-:-:S07]  /*e930*/  IMAD.MOV.U32 R2, RZ, RZ, R14 ;  /* 0x000000ffff027224 */ /* 0x000fce00078e000e */
[----:B------:R-:W-:Y:S05]  /*e940*/  WARPSYNC.COLLECTIVE R15, `(.L_x_9334) ;  /* 0x000000000f087348 */ /* 0x000fea0003c00000 */
[----:B------:R0:W1:Y:S02]  /*e950*/  SHFL.IDX P6, R14, R13, R12, R11 ;  /* 0x0000000c0d0e7389 */ /* 0x00006400000c000b */
[----:B01----:R-:W-:Y:S01]  /*e960*/  ENDCOLLECTIVE ;  /* 0x000000000000791b */ /* 0x003fe20003800000 */
.L_x_9334:
[----:B------:R-:W-:Y:S02]  /*e970*/  IMAD.MOV.U32 R13, RZ, RZ, R5 ;  /* 0x000000ffff0d7224 */ /* 0x000fe400078e0005 */
[----:B------:R-:W-:Y:S02]  /*e980*/  IMAD.MOV.U32 R12, RZ, RZ, 0x6 ;  /* 0x00000006ff0c7424 */ /* 0x000fe400078e00ff */
[----:B------:R-:W-:-:S07]  /*e990*/  IMAD.MOV.U32 R21, RZ, RZ, R14 ;  /* 0x000000ffff157224 */ /* 0x000fce00078e000e */
[----:B------:R-:W-:Y:S05]  /*e9a0*/  WARPSYNC.COLLECTIVE R15, `(.L_x_9335) ;  /* 0x000000000f087348 */ /* 0x000fea0003c00000 */
[----:B------:R0:W1:Y:S02]  /*e9b0*/  SHFL.IDX P6, R14, R13, R12, R11 ;  /* 0x0000000c0d0e7389 */ /* 0x00006400000c000b */
[----:B01----:R-:W-:Y:S01]  /*e9c0*/  ENDCOLLECTIVE ;  /* 0x000000000000791b */ /* 0x003fe20003800000 */
.L_x_9335:
[----:B------:R-:W-:-:S04]  /*e9d0*/  @!P2 LEA R21, P0, R8, R21, 0x1 ;  /* 0x000000150815a211 */ /* 0x000fc800078008ff */
[----:B------:R-:W-:Y:S01]  /*e9e0*/  @!P2 IADD3.X R20, RZ, R2, RZ, P0, !PT ;  /* 0x00000002ff14a210 */ /* 0x000fe200007fe4ff */
[----:B------:R-:W-:-:S04]  /*e9f0*/  @!P2 IMAD.MOV.U32 R2, RZ, RZ, R21 ;  /* 0x000000ffff02a224 */ /* 0x000fc800078e0015 */
[----:B------:R-:W-:Y:S02]  /*ea00*/  @!P2 IMAD.MOV.U32 R3, RZ, RZ, R20 ;  /* 0x000000ffff03a224 */ /* 0x000fe400078e0014 */
[----:B------:R-:W-:-:S03]  /*ea10*/  IMAD.MOV.U32 R13, RZ, RZ, R4 ;  /* 0x000000ffff0d7224 */ /* 0x000fc600078e0004 */
        /* <DEDUP_REMOVED lines=8> */
.L_x_9336:
[----:B------:R-:W-:-:S05]  /*eaa0*/  VIADD R3, R0, 0x60 ;  /* 0x0000006000037836 */ /* 0x000fca0000000000 */
[----:B------:R-:W-:Y:S01]  /*eab0*/  ISETP.GE.AND P2, PT, R3, UR38, PT ;  /* 0x0000002603007c0c */ /* 0x000fe2000bf46270 */
[----:B------:R-:W-:Y:S02]  /*eac0*/  IMAD.MOV.U32 R13, RZ, RZ, R5 ;  /* 0x000000ffff0d7224 */ /* 0x000fe400078e0005 */
[----:B------:R-:W-:-:S10]  /*ead0*/  IMAD.MOV.U32 R12, RZ, RZ, 0x7 ;  /* 0x00000007ff0c7424 */ /* 0x000fd400078e00ff */
[----:B------:R-:W-:Y:S02]  /*eae0*/  @P2 LOP3.LUT R16, R16, 0x20, RZ, 0xfc, !PT ;  /* 0x0000002010102812 */ /* 0x000fe400078efcff */
[----:B------:R-:W-:-:S04]  /*eaf0*/  MOV R15, R14 ;  /* 0x0000000e000f7202 */ /* 0x000fc80000000f00 */
[----:B------:R-:W-:-:S05]  /*eb00*/  @!P2 LEA R6, P0, R8, R15, 0x1 ;  /* 0x0000000f0806a211 */ /* 0x000fca00078008ff */
[----:B------:R-:W-:Y:S02]  /*eb10*/  @!P2 IMAD.X R15, RZ, RZ, R2, P0 ;  /* 0x000000ffff0fa224 */ /* 0x000fe400000e0602 */
[----:B------:R-:W-:Y:S02]  /*eb20*/  @!P2 IMAD.MOV.U32 R2, RZ, RZ, R6 ;  /* 0x000000ffff02a224 */ /* 0x000fe400078e0006 */
[----:B------:R-:W-:Y:S01]  /*eb30*/  @!P2 IMAD.MOV.U32 R3, RZ, RZ, R15 ;  /* 0x000000ffff03a224 */ /* 0x000fe200078e000f */
[----:B------:R-:W-:-:S04]  /*eb40*/  MOV R15, 0xffffffff ;  /* 0xffffffff000f7802 */ /* 0x000fc80000000f00 */
[----:B------:R-:W-:Y:S01]  /*eb50*/  @!PT LDS RZ, [RZ] ;  /* 0x00000000fffff984 */ /* 0x000fe20000000800 */
[----:B------:R-:W-:Y:S01]  /*eb60*/  @!PT LDS RZ, [RZ] ;  /* 0x00000000fffff984 */ /* 0x000fe20000000800 */
[----:B------:R-:W-:Y:S01]  /*eb70*/  @!PT LDS RZ, [RZ] ;  /* 0x00000000fffff984 */ /* 0x000fe20000000800 */
[----:B------:R0:W-:Y:S03]  /*eb80*/  @!P2 LDGSTS.E.BYPASS.LTC128B.128 [R10+0x1b400], desc[UR48][R2.64], !P1 ;  /* 0x1b400000020aafae */ /* 0x0001e6000c901d70 */
[----:B0-----:R-:W-:Y:S05]  /*eb90*/  WARPSYNC.COLLECTIVE R15, `(.L_x_9337) ;  /* 0x000000000f087348 */ /* 0x001fea0003c00000 */
[----:B------:R1:W2:Y:S02]  /*eba0*/  SHFL.IDX P6, R14, R13, R12, R11 ;  /* 0x0000000c0d0e7389 */ /* 0x0002a400000c000b */
[----:B012---:R-:W-:Y:S01]  /*ebb0*/  ENDCOLLECTIVE ;  /* 0x000000000000791b */ /* 0x007fe20003800000 */
.L_x_9337:
[----:B------:R-:W-:Y:S02]  /*ebc0*/  IMAD.MOV.U32 R13, RZ, RZ, R4 ;  /* 0x000000ffff0d7224 */ /* 0x000fe400078e0004 */
[----:B------:R-:W-:-:S07]  /*ebd0*/  IMAD.MOV.U32 R5, RZ, RZ, R14 ;  /* 0x000000ffff057224 */ /* 0x000fce00078e000e */
[----:B------:R-:W-:Y:S05]  /*ebe0*/  WARPSYNC.COLLECTIVE R15, `(.L_x_9338) ;  /* 0x000000000f087348 */ /* 0x000fea0003c00000 */
[----:B------:R0:W1:Y:S02]  /*ebf0*/  SHFL.IDX P6, R14, R13, R12, R11 ;  /* 0x0000000c0d0e7389 */ /* 0x00006400000c000b */
[----:B01----:R-:W-:Y:S01]  /*ec00*/  ENDCOLLECTIVE ;  /* 0x000000000000791b */ /* 0x003fe20003800000 */
.L_x_9338:
[----:B------:R-:W-:Y:S05]  /*ec10*/  BRA `(.L_x_9339) ;  /* 0xffffffc000887947 */ /* 0x000fea000383ffff */
.L_x_9266:
        /* <DEDUP_REMOVED lines=8> */
.L_x_9341:
[----:B------:R-:W-:Y:S05]  /*eca0*/  BSYNC B0 ;  /* 0x0000000000007941 */ /* 0x000fea0003800000 */
.L_x_9340:
[----:B------:R-:W-:Y:S01]  /*ecb0*/  IMAD.MOV.U32 R13, RZ, RZ, R0 ;  /* 0x000000ffff0d7224 */ /* 0x000fe200078e0000 */
[----:B------:R-:W-:Y:S01]  /*ecc0*/  MOV R2, R14 ;  /* 0x0000000e00027202 */ /* 0x000fe20000000f00 */
[----:B------:R-:W-:Y:S01]  /*ecd0*/  IMAD.MOV.U32 R12, RZ, RZ, RZ ;  /* 0x000000ffff0c7224 */ /* 0x000fe200078e00ff */
[----:B------:R-:W-:Y:S01]  /*ece0*/  LOP3.LUT P2, RZ, R16, 0x800, RZ, 0xc0, !PT ;  /* 0x0000080010ff7812 */ /* 0x000fe2000784c0ff */
[----:B------:R-:W-:Y:S02]  /*ecf0*/  IMAD.MOV.U32 R11, RZ, RZ, 0x181f ;  /* 0x0000181fff0b7424 */ /* 0x000fe400078e00ff */
[----:B------:R-:W-:-:S10]  /*ed00*/  IMAD.MOV.U32 R15, RZ, RZ, -0x1 ;  /* 0xffffffffff0f7424 */ /* 0x000fd400078e00ff */
[----:B------:R-:W-:Y:S05]  /*ed10*/  WARPSYNC.COLLECTIVE R15, `(.L_x_9342) ;  /* 0x000000000f087348 */ /* 0x000fea0003c00000 */
[----:B------:R0:W1:Y:S02]  /*ed20*/  SHFL.IDX P6, R14, R13, R12, R11 ;  /* 0x0000000c0d0e7389 */ /* 0x00006400000c000b */
[----:B01----:R-:W-:Y:S01]  /*ed30*/  ENDCOLLECTIVE ;  /* 0x000000000000791b */ /* 0x003fe20003800000 */
.L_x_9342:
        /* <DEDUP_REMOVED lines=8> */
.L_x_9343:
[----:B------:R-:W-:Y:S01]  /*edc0*/  @!PT LDS RZ, [RZ] ;  /* 0x00000000fffff984 */ /* 0x000fe20000000800 */
[----:B------:R-:W-:Y:S01]  /*edd0*/  @!PT LDS RZ, [RZ] ;  /* 0x00000000fffff984 */ /* 0x000fe20000000800 */
[----:B------:R-:W-:Y:S01]  /*ede0*/  @!PT LDS RZ, [RZ] ;  /* 0x00000000fffff984 */ /* 0x000fe20000000800 */
[----:B------:R0:W-:Y:S04]  /*edf0*/  @!P2 LDGSTS.E.BYPASS.LTC128B.128 [R20+0x22400], desc[UR48][R2.64], !P5 ;  /* 0x224000000214afae */ /* 0x0001e8000e901d70 */
[----:B------:R0:W-:Y:S04]  /*ee00*/  @!P2 LDGSTS.E.BYPASS.LTC128B.128 [R20+0x26400], desc[UR48][R2.64+0x80], !P4 ;  /* 0x264000800214afae */ /* 0x0001e8000e101d70 */
[----:B------:R0:W-:Y:S01]  /*ee10*/  @!P2 LDGSTS.E.BYPASS.LTC128B.128 [R20+0x2a400], desc[UR48][R2.64+0x100], !P3 ;  /* 0x2a4001000214afae */ /* 0x0001e2000d901d70 */
[----:B------:R-:W-:-:S03]  /*ee20*/  IMAD.MOV.U32 R13, RZ, RZ, R0 ;  /* 0x000000ffff0d7224 */ /* 0x000fc600078e0000 */
[----:B------:R0:W-:Y:S01]  /*ee30*/  @!P2 LDGSTS.E.BYPASS.LTC128B.128 [R20+0x2e400], desc[UR48][R2.64+0x180], !P1 ;  /* 0x2e4001800214afae */ /* 0x0001e2000c901d70 */
[----:B------:R-:W-:Y:S01]  /*ee40*/  LOP3.LUT P2, RZ, R16, 0x200, RZ, 0xc0, !PT ;  /* 0x0000020010ff7812 */ /* 0x000fe2000784c0ff */
[----:B------:R-:W-:-:S12]  /*ee50*/  IMAD.MOV.U32 R5, RZ, RZ, R14 ;  /* 0x000000ffff057224 */ /* 0x000fd800078e000e */
[----:B0-----:R-:W-:Y:S05]  /*ee60*/  WARPSYNC.COLLECTIVE R15, `(.L_x_9344) ;  /* 0x000000000f087348 */ /* 0x001fea0003c00000 */
[----:B------:R1:W2:Y:S02]  /*ee70*/  SHFL.IDX P6, R14, R13, R12, R11 ;  /* 0x0000000c0d0e7389 */ /* 0x0002a400000c000b */
[----:B012---:R-:W-:Y:S01]  /*ee80*/  ENDCOLLECTIVE ;  /* 0x000000000000791b */ /* 0x007fe20003800000 */
.L_x_9344:
[----:B------:R-:W-:Y:S01]  /*ee90*/  MOV R13, R4 ;  /* 0x00000004000d7202 */ /* 0x000fe20000000f00 */
[----:B------:R-:W-:Y:S01]  /*eea0*/  IMAD.MOV.U32 R12, RZ, RZ, 0x2 ;  /* 0x00000002ff0c7424 */ /* 0x000fe200078e00ff */
[----:B------:R-:W-:-:S13]  /*eeb0*/  LOP3.LUT P6, RZ, R16, 0x400, RZ, 0xc0, !PT ;  /* 0x0000040010ff7812 */ /* 0x000fda00078cc0ff */
[----:B------:R-:W-:-:S05]  /*eec0*/  @!P6 LEA R14, P0, R21, R14, 0x1 ;  /* 0x0000000e150ee211 */ /* 0x000fca00078008ff */
[----:B------:R-:W-:Y:S02]  /*eed0*/  @!P6 IMAD.X R5, RZ, RZ, R5, P0 ;  /* 0x000000ffff05e224 */ /* 0x000fe400000e0605 */
[----:B------:R-:W-:Y:S02]  /*eee0*/  @!P6 IMAD.MOV.U32 R2, RZ, RZ, R14 ;  /* 0x000000ffff02e224 */ /* 0x000fe400078e000e */
[----:B------:R-:W-:-:S05]  /*eef0*/  @!P6 IMAD.MOV.U32 R3, RZ, RZ, R5 ;  /* 0x000000ffff03e224 */ /* 0x000fca00078e0005 */
[----:B------:R-:W-:Y:S01]  /*ef00*/  @!PT LDS RZ, [RZ] ;  /* 0x00000000fffff984 */ /* 0x000fe20000000800 */
[----:B------:R-:W-:Y:S01]  /*ef10*/  @!PT LDS RZ, [RZ] ;  /* 0x00000000fffff984 */ /* 0x000fe20000000800 */
[----:B------:R-:W-:Y:S01]  /*ef20*/  @!PT LDS RZ, [RZ] ;  /* 0x00000000fffff984 */ /* 0x000fe20000000800 */
[----:B------:R0:W-:Y:S04]  /*ef30*/  @!P6 LDGSTS.E.BYPASS.LTC128B.128 [R20+0x22c00], desc[UR48][R2.64], !P5 ;  /* 0x22c000000214efae */ /* 0x0001e8000e901d70 */
[----:B------:R0:W-:Y:S04]  /*ef40*/  @!P6 LDGSTS.E.BYPASS.LTC128B.128 [R20+0x26c00], desc[UR48][R2.64+0x80], !P4 ;  /* 0x26c000800214efae */ /* 0x0001e8000e101d70 */
[----:B------:R0:W-:Y:S04]  /*ef50*/  @!P6 LDGSTS.E.BYPASS.LTC128B.128 [R20+0x2ac00], desc[UR48][R2.64+0x100], !P3 ;  /* 0x2ac001000214efae */ /* 0x0001e8000d901d70 */
[----:B------:R0:W-:Y:S02]  /*ef60*/  @!P6 LDGSTS.E.BYPASS.LTC128B.128 [R20+0x2ec00], desc[UR48][R2.64+0x180], !P1 ;  /* 0x2ec001800214efae */ /* 0x0001e4000c901d70 */
[----:B0-----:R-:W-:Y:S05]  /*ef70*/  WARPSYNC.COLLECTIVE R15, `(.L_x_9345) ;  /* 0x000000000f087348 */ /* 0x001fea0003c00000 */
[----:B------:R1:W2:Y:S02]  /*ef80*/  SHFL.IDX P6, R14, R13, R12, R11 ;  /* 0x0000000c0d0e7389 */ /* 0x0002a400000c000b */
[----:B012---:R-:W-:Y:S01]  /*ef90*/  ENDCOLLECTIVE ;  /* 0x000000000000791b */ /* 0x007fe20003800000 */
.L_x_9345:
[----:B------:R-:W-:Y:S02]  /*efa0*/  IMAD.MOV.U32 R13, RZ, RZ, R0 ;  /* 0x000000ffff0d7224 */ /* 0x000fe400078e0000 */
[----:B------:R-:W-:-:S07]  /*efb0*/  IMAD.MOV.U32 R5, RZ, RZ, R14 ;  /* 0x000000ffff057224 */ /* 0x000fce00078e000e */
[----:B------:R-:W-:Y:S05]  /*efc0*/  WARPSYNC.COLLECTIVE R15, `(.L_x_9346) ;  /* 0x000000000f087348 */ /* 0x000fea0003c00000 */
[----:B------:R0:W1:Y:S02]  /*efd0*/  SHFL.IDX P6, R14, R13, R12, R11 ;  /* 0x0000000c0d0e7389 */ /* 0x00006400000c000b */
[----:B01----:R-:W-:Y:S01]  /*efe0*/  ENDCOLLECTIVE ;  /* 0x000000000000791b */ /* 0x003fe20003800000 */
.L_x_9346:
[----:B------:R-:W-:Y:S01]  /*eff0*/  MOV R13, R4 ;  /* 0x00000004000d7202 */ /* 0x000fe20000000f00 */
[----:B------:R-:W-:Y:S01]  /*f000*/  IMAD.MOV.U32 R12, RZ, RZ, 0x3 ;  /* 0x00000003ff0c7424 */ /* 0x000fe200078e00ff */
[----:B------:R-:W-:-:S05]  /*f010*/  @!P2 LEA R14, P0, R21, R14, 0x1 ;  /* 0x0000000e150ea211 */ /* 0x000fca00078008ff */
[----:B------:R-:W-:-:S08]  /*f020*/  @!P2 IMAD.MOV.U32 R2, RZ, RZ, R14 ;  /* 0x000000ffff02a224 */ /* 0x000fd000078e000e */
[----:B------:R-:W-:Y:S05]  /*f030*/  WARPSYNC.COLLECTIVE R15, `(.L_x_9347) ;  /* 0x000000000f087348 */ /* 0x000fea0003c00000 */
[----:B------:R0:W1:Y:S02]  /*f040*/  SHFL.IDX P6, R14, R13, R12, R11 ;  /* 0x0000000c0d0e7389 */ /* 0x00006400000c000b */
[----:B01----:R-:W-:Y:S01]  /*f050*/  ENDCOLLECTIVE ;  /* 0x000000000000791b */ /* 0x003fe20003800000 */
.L_x_9347:
        /* <DEDUP_REMOVED lines=8> */
[----:B------:R0:W-:Y:S04]  /*f0e0*/  @!P2 LDGSTS.E.BYPASS.LTC128B.128 [R20+0x2b400], desc[UR48][R2.64+0x100], !P3 ;  /* 0x2b4001000214afae */ /* 0x0001e8000d901d70 */
[----:B------:R0:W-:Y:S01]  /*f0f0*/  @!P2 LDGSTS.E.BYPASS.LTC128B.128 [R20+0x2f400], desc[UR48][R2.64+0x180], !P1 ;  /* 0x2f4001800214afae */ /* 0x0001e2000c901d70 */
[----:B------:R-:W-:Y:S01]  /*f100*/  IMAD.MOV.U32 R5, RZ, RZ, R14 ;  /* 0x000000ffff057224 */ /* 0x000fe200078e000e */
[----:B------:R-:W-:-:S13]  /*f110*/  LOP3.LUT P2, RZ, R16, 0x80, RZ, 0xc0, !PT ;  /* 0x0000008010ff7812 */ /* 0x000fda000784c0ff */
[----:B0-----:R-:W-:Y:S05]  /*f120*/  WARPSYNC.COLLECTIVE R15, `(.L_x_9348) ;  /* 0x000000000f087348 */ /* 0x001fea0003c00000 */
[----:B------:R1:W2:Y:S02]  /*f130*/  SHFL.IDX P6, R14, R13, R12, R11 ;  /* 0x0000000c0d0e7389 */ /* 0x0002a400000c000b */
[----:B012---:R-:W-:Y:S01]  /*f140*/  ENDCOLLECTIVE ;  /* 0x000000000000791b */ /* 0x007fe20003800000 */
.L_x_9348:
        /* <DEDUP_REMOVED lines=17> */
.L_x_9349:
[----:B------:R-:W-:Y:S02]  /*f260*/  IMAD.MOV.U32 R13, RZ, RZ, R0 ;  /* 0x000000ffff0d7224 */ /* 0x000fe400078e0000 */
[----:B------:R-:W-:-:S07]  /*f270*/  IMAD.MOV.U32 R5, RZ, RZ, R14 ;  /* 0x000000ffff057224 */ /* 0x000fce00078e000e */
[----:B------:R-:W-:Y:S05]  /*f280*/  WARPSYNC.COLLECTIVE R15, `(.L_x_9350) ;  /* 0x000000000f087348 */ /* 0x000fea0003c00000 */
[----:B------:R0:W1:Y:S02]  /*f290*/  SHFL.IDX P6, R14, R13, R12, R11 ;  /* 0x0000000c0d0e7389 */ /* 0x00006400000c000b */
[----:B01----:R-:W-:Y:S01]  /*f2a0*/  ENDCOLLECTIVE ;  /* 0x000000000000791b */ /* 0x003fe20003800000 */
.L_x_9350:
[----:B------:R-:W-:Y:S01]  /*f2b0*/  MOV R13, R4 ;  /* 0x00000004000d7202 */ /* 0x000fe20000000f00 */
[----:B------:R-:W-:Y:S01]  /*f2c0*/  IMAD.MOV.U32 R12, RZ, RZ, 0x5 ;  /* 0x00000005ff0c7424 */ /* 0x000fe200078e00ff */
[----:B------:R-:W-:-:S05]  /*f2d0*/  @!P2 LEA R14, P0, R21, R14, 0x1 ;  /* 0x0000000e150ea211 */ /* 0x000fca00078008ff */
[----:B------:R-:W-:-:S08]  /*f2e0*/  @!P2 IMAD.MOV.U32 R2, RZ, RZ, R14 ;  /* 0x000000ffff02a224 */ /* 0x000fd000078e000e */
[----:B------:R-:W-:Y:S05]  /*f2f0*/  WARPSYNC.COLLECTIVE R15, `(.L_x_9351) ;  /* 0x000000000f087348 */ /* 0x000fea0003c00000 */
[----:B------:R0:W1:Y:S02]  /*f300*/  SHFL.IDX P6, R14, R13, R12, R11 ;  /* 0x0000000c0d0e7389 */ /* 0x00006400000c000b */
[----:B01----:R-:W-:Y:S01]  /*f310*/  ENDCOLLECTIVE ;  /* 0x000000000000791b */ /* 0x003fe20003800000 */
.L_x_9351:
        /* <DEDUP_REMOVED lines=15> */
.L_x_9352:
        /* <DEDUP_REMOVED lines=17> */
.L_x_9353:
[----:B------:R-:W-:Y:S02]  /*f520*/  IMAD.MOV.U32 R13, RZ, RZ, R0 ;  /* 0x000000ffff0d7224 */ /* 0x000fe400078e0000 */
[----:B------:R-:W-:-:S07]  /*f530*/  IMAD.MOV.U32 R5, RZ, RZ, R14 ;  /* 0x000000ffff057224 */ /* 0x000fce00078e000e */
[----:B------:R-:W-:Y:S05]  /*f540*/  WARPSYNC.COLLECTIVE R15, `(.L_x_9354) ;  /* 0x000000000f087348 */ /* 0x000fea0003c00000 */
[----:B------:R0:W1:Y:S02]  /*f550*/  SHFL.IDX P6, R14, R13, R12, R11 ;  /* 0x0000000c0d0e7389 */ /* 0x00006400000c000b */
[----:B01----:R-:W-:Y:S01]  /*f560*/  ENDCOLLECTIVE ;  /* 0x000000000000791b */ /* 0x003fe20003800000 */
.L_x_9354:
[----:B------:R-:W-:Y:S01]  /*f570*/  MOV R13, R4 ;  /* 0x00000004000d7202 */ /* 0x000fe20000000f00 */
[----:B------:R-:W-:Y:S01]  /*f580*/  IMAD.MOV.U32 R12, RZ, RZ, 0x7 ;  /* 0x00000007ff0c7424 */ /* 0x000fe200078e00ff */
[----:B------:R-:W-:-:S05]  /*f590*/  @!P2 LEA R14, P0, R21, R14, 0x1 ;  /* 0x0000000e150ea211 */ /* 0x000fca00078008ff */
[----:B------:R-:W-:-:S08]  /*f5a0*/  @!P2 IMAD.MOV.U32 R2, RZ, RZ, R14 ;  /* 0x000000ffff02a224 */ /* 0x000fd000078e000e */
[----:B------:R-:W-:Y:S05]  /*f5b0*/  WARPSYNC.COLLECTIVE R15, `(.L_x_9355) ;  /* 0x000000000f087348 */ /* 0x000fea0003c00000 */
[----:B------:R0:W1:Y:S02]  /*f5c0*/  SHFL.IDX P6, R14, R13, R12, R11 ;  /* 0x0000000c0d0e7389 */ /* 0x00006400000c000b */
[----:B01----:R-:W-:Y:S01]  /*f5d0*/  ENDCOLLECTIVE ;  /* 0x000000000000791b */ /* 0x003fe20003800000 */
.L_x_9355:
        /* <DEDUP_REMOVED lines=10> */
[----:B------:R-:W-:-:S07]  /*f680*/  IMAD.MOV.U32 R5, RZ, RZ, R14 ;  /* 0x000000ffff057224 */ /* 0x000fce00078e000e */
[----:B0-----:R-:W-:Y:S05]  /*f690*/  WARPSYNC.COLLECTIVE R15, `(.L_x_9356) ;  /* 0x000000000f087348 */ /* 0x001fea0003c00000 */
[----:B------:R1:W2:Y:S02]  /*f6a0*/  SHFL.IDX P6, R14, R13, R12, R11 ;  /* 0x0000000c0d0e7389 */ /* 0x0002a400000c000b */
[----:B012---:R-:W-:Y:S01]  /*f6b0*/  ENDCOLLECTIVE ;  /* 0x000000000000791b */ /* 0x007fe20003800000 */
.L_x_9356:
[----:B------:R-:W-:Y:S05]  /*f6c0*/  BRA `(.L_x_9357) ;  /* 0xffffffc0007c7947 */ /* 0x000fea000383ffff */
.L_x_9268:
[----:B0-----:R-:W-:-:S04]  /*f6d0*/  IMAD.U32 R3, RZ, RZ, UR37 ;  /* 0x00000025ff037e24 */ /* 0x001fc8000f8e00ff */
[----:B------:R0:W1:Y:S03]  /*f6e0*/  SYNCS.PHASECHK.TRANS64.TRYWAIT P0, [R3+URZ+0x32420], R0 ;  /* 0x03242000030075a7 */ /* 0x000066000800017f */
[----:B-1----:R-:W-:Y:S05]  /*f6f0*/  @!P0 NANOSLEEP.SYNCS 0x989680 ;  /* 0x009896800000895d */ /* 0x002fea0003900000 */
[----:B------:R-:W1:Y:S02]  /*f700*/  @!P0 SYNCS.PHASECHK.TRANS64 P0, [R3+URZ+0x32420], R0 ;  /* 0x03242000030085a7 */ /* 0x000e64000800007f */
[----:B-1----:R-:W-:Y:S05]  /*f710*/  @!P0 BRA `(.L_x_9268) ;  /* 0xfffffffc00ec8947 */ /* 0x002fea000383ffff */
[----:B------:R-:W-:Y:S05]  /*f720*/  BRA `(.L_x_9358) ;  /* 0xffffffc000b87947 */ /* 0x000fea000383ffff */
.L_x_9271:
[----:B0-----:R0:W1:Y:S02]  /*f730*/  SYNCS.PHASECHK.TRANS64.TRYWAIT P0, [R17+URZ+0x32460], R0 ;  /* 0x03246000110075a7 */ /* 0x001064000800017f */
[----:B-1----:R-:W-:Y:S05]  /*f740*/  @!P0 NANOSLEEP.SYNCS 0x989680 ;  /* 0x009896800000895d */ /* 0x002fea0003900000 */
[----:B------:R-:W1:Y:S02]  /*f750*/  @!P0 SYNCS.PHASECHK.TRANS64 P0, [R17+URZ+0x32460], R0 ;  /* 0x03246000110085a7 */ /* 0x000e64000800007f */
[----:B-1----:R-:W-:Y:S05]  /*f760*/  @!P0 BRA `(.L_x_9271) ;  /* 0xfffffffc00f08947 */ /* 0x002fea000383ffff */
[----:B------:R-:W-:Y:S05]  /*f770*/  BRA `(.L_x_9359) ;  /* 0xffffffc000c87947 */ /* 0x000fea000383ffff */
.L_x_9272:
        /* <DEDUP_REMOVED lines=8> */
.L_x_9361:
[----:B------:R-:W-:Y:S05]  /*f800*/  BSYNC B0 ;  /* 0x0000000000007941 */ /* 0x000fea0003800000 */
.L_x_9360:
[----:B------:R-:W0:Y:S01]  /*f810*/  S2R R4, SR_TID.X ;  /* 0x0000000000047919 */ /* 0x000e220000002100 */
[----:B------:R-:W-:Y:S01]  /*f820*/  IMAD.MOV.U32 R13, RZ, RZ, R8 ;  /* 0x000000ffff0d7224 */ /* 0x000fe200078e0008 */
[----:B------:R-:W-:Y:S01]  /*f830*/  MOV R15, 0xffffffff ;  /* 0xffffffff000f7802 */ /* 0x000fe20000000f00 */
[----:B------:R-:W-:Y:S01]  /*f840*/  IMAD.MOV.U32 R12, RZ, RZ, RZ ;  /* 0x000000ffff0c7224 */ /* 0x000fe200078e00ff */
[C---:B------:R-:W-:Y:S01]  /*f850*/  LOP3.LUT P3, RZ, R29.reuse, 0x8000, RZ, 0xc0, !PT ;  /* 0x000080001dff7812 */ /* 0x040fe2000786c0ff */
[----:B------:R-:W-:Y:S01]  /*f860*/  IMAD.MOV.U32 R11, RZ, RZ, 0x181f ;  /* 0x0000181fff0b7424 */ /* 0x000fe200078e00ff */
[C---:B------:R-:W-:Y:S01]  /*f870*/  LOP3.LUT P2, RZ, R29.reuse, 0x1000, RZ, 0xc0, !PT ;  /* 0x000010001dff7812 */ /* 0x040fe2000784c0ff */
[----:B------:R-:W-:Y:S01]  /*f880*/  IMAD.MOV.U32 R3, RZ, RZ, R14 ;  /* 0x000000ffff037224 */ /* 0x000fe200078e000e */
[----:B------:R-:W-:-:S13]  /*f890*/  LOP3.LUT P1, RZ, R29, 0x80, RZ, 0xc0, !PT ;  /* 0x000000801dff7812 */ /* 0x000fda000782c0ff */
[----:B0-----:R-:W-:Y:S05]  /*f8a0*/  WARPSYNC.COLLECTIVE R15, `(.L_x_9362) ;  /* 0x000000000f087348 */ /* 0x001fea0003c00000 */
[----:B------:R1:W2:Y:S02]  /*f8b0*/  SHFL.IDX P6, R14, R13, R12, R11 ;  /* 0x0000000c0d0e7389 */ /* 0x0002a400000c000b */
[----:B012---:R-:W-:Y:S01]  /*f8c0*/  ENDCOLLECTIVE ;  /* 0x000000000000791b */ /* 0x007fe20003800000 */
.L_x_9362:
[----:B------:R-:W-:Y:S02]  /*f8d0*/  LOP3.LUT P4, RZ, R29, 0x4, RZ, 0xc0, !PT ;  /* 0x000000041dff7812 */ /* 0x000fe4000788c0ff */
        /* <DEDUP_REMOVED lines=9> */
.L_x_9363:
[----:B------:R-:W-:-:S05]  /*f970*/  LOP3.LUT R4, R4, 0x38, RZ, 0xc0, !PT ;  /* 0x0000003804047812 */ /* 0x000fca00078ec0ff */
[----:B------:R-:W-:-:S05]  /*f980*/  IMAD.SHL.U32 R0, R4, 0x2, RZ ;  /* 0x0000000204007824 */ /* 0x000fca00078e00ff */
[----:B------:R-:W-:Y:S02]  /*f990*/  IADD3 R2, P0, R2, R0, RZ ;  /* 0x0000000002027210 */ /* 0x000fe40007f1e0ff */
[----:B------:R-:W-:-:S03]  /*f9a0*/  MOV R13, R8 ;  /* 0x00000008000d7202 */ /* 0x000fc60000000f00 */
[----:B------:R-:W-:-:S05]  /*f9b0*/  IMAD.X R3, RZ, RZ, R3, P0 ;  /* 0x000000ffff037224 */ /* 0x000fca00000e0603 */
        /* <DEDUP_REMOVED lines=15> */
.L_x_9364:
[----:B------:R-:W-:Y:S02]  /*fab0*/  IMAD.MOV.U32 R13, RZ, RZ, R7 ;  /* 0x000000ffff0d7224 */ /* 0x000fe400078e0007 */
[----:B------:R-:W-:Y:S02]  /*fac0*/  IMAD.MOV.U32 R12, RZ, RZ, 0x2 ;  /* 0x00000002ff0c7424 */ /* 0x000fe400078e00ff */
[----:B------:R-:W-:-:S07]  /*fad0*/  IMAD.MOV.U32 R2, RZ, RZ, R14 ;  /* 0x000000ffff027224 */ /* 0x000fce00078e000e */
[----:B------:R-:W-:Y:S05]  /*fae0*/  WARPSYNC.COLLECTIVE R15, `(.L_x_9365) ;  /* 0x000000000f087348 */ /* 0x000fea0003c00000 */
[----:B------:R0:W1:Y:S02]  /*faf0*/  SHFL.IDX P6, R14, R13, R12, R11 ;  /* 0x0000000c0d0e7389 */ /* 0x00006400000c000b */
[----:B01----:R-:W-:Y:S01]  /*fb00*/  ENDCOLLECTIVE ;  /* 0x000000000000791b */ /* 0x003fe20003800000 */
.L_x_9365:
[----:B------:R-:W-:-:S05]  /*fb10*/  IADD3 R2, P0, R2, R0, RZ ;  /* 0x0000000002027210 */ /* 0x000fca0007f1e0ff */
[----:B------:R-:W-:-:S05]  /*fb20*/  IMAD.X R3, RZ, RZ, R3, P0 ;  /* 0x000000ffff037224 */ /* 0x000fca00000e0603 */
[----:B------:R-:W-:Y:S01]  /*fb30*/  @!PT LDS RZ, [RZ] ;  /* 0x00000000fffff984 */ /* 0x000fe20000000800 */
[----:B------:R-:W-:Y:S01]  /*fb40*/  @!PT LDS RZ, [RZ] ;  /* 0x00000000fffff984 */ /* 0x000fe20000000800 */
[----:B------:R-:W-:Y:S01]  /*fb50*/  @!PT LDS RZ, [RZ] ;  /* 0x00000000fffff984 */ /* 0x000fe20000000800 */
[----:B------:R-:W-:Y:S01]  /*fb60*/  LDGSTS.E.BYPASS.LTC128B.128 [R6+0xc00], desc[UR48][R2.64], !P3 ;  /* 0x00c0000002067fae */ /* 0x000fe2000d901d70 */
[----:B------:R-:W-:Y:S01]  /*fb70*/  IMAD.MOV.U32 R13, RZ, RZ, R8 ;  /* 0x000000ffff0d7224 */ /* 0x000fe200078e0008 */
[C---:B------:R-:W-:Y:S02]  /*fb80*/  LOP3.LUT P3, RZ, R29.reuse, 0x2000, RZ, 0xc0, !PT ;  /* 0x000020001dff7812 */ /* 0x040fe4000786c0ff */
        /* <DEDUP_REMOVED lines=10> */
.L_x_9366:
[----:B------:R-:W-:Y:S02]  /*fc30*/  IMAD.MOV.U32 R13, RZ, RZ, R7 ;  /* 0x000000ffff0d7224 */ /* 0x000fe400078e0007 */
[----:B------:R-:W-:Y:S01]  /*fc40*/  IMAD.MOV.U32 R12, RZ, RZ, 0x3 ;  /* 0x00000003ff0c7424 */ /* 0x000fe200078e00ff */
[----:B------:R-:W-:-:S07]  /*fc50*/  MOV R2, R14 ;  /* 0x0000000e00027202 */ /* 0x000fce0000000f00 */
[----:B------:R-:W-:Y:S05]  /*fc60*/  WARPSYNC.COLLECTIVE R15, `(.L_x_9367) ;  /* 0x000000000f087348 */ /* 0x000fea0003c00000 */
[----:B------:R0:W1:Y:S02]  /*fc70*/  SHFL.IDX P6, R14, R13, R12, R11 ;  /* 0x0000000c0d0e7389 */ /* 0x00006400000c000b */
[----:B01----:R-:W-:Y:S01]  /*fc80*/  ENDCOLLECTIVE ;  /* 0x000000000000791b */ /* 0x003fe20003800000 */
.L_x_9367:
        /* <DEDUP_REMOVED lines=18> */
.L_x_9368:
[----:B------:R-:W-:Y:S02]  /*fdb0*/  IMAD.MOV.U32 R13, RZ, RZ, R7 ;  /* 0x000000ffff0d7224 */ /* 0x000fe400078e0007 */
[----:B------:R-:W-:Y:S01]  /*fdc0*/  IMAD.MOV.U32 R12, RZ, RZ, 0x4 ;  /* 0x00000004ff0c7424 */ /* 0x000fe200078e00ff */
[----:B------:R-:W-:-:S07]  /*fdd0*/  MOV R2, R14 ;  /* 0x0000000e00027202 */ /* 0x000fce0000000f00 */
[----:B------:R-:W-:Y:S05]  /*fde0*/  WARPSYNC.COLLECTIVE R15, `(.L_x_9369) ;  /* 0x000000000f087348 */ /* 0x000fea0003c00000 */
[----:B------:R0:W1:Y:S02]  /*fdf0*/  SHFL.IDX P6, R14, R13, R12, R11 ;  /* 0x0000000c0d0e7389 */ /* 0x00006400000c000b */
[----:B01----:R-:W-:Y:S01]  /*fe00*/  ENDCOLLECTIVE ;  /* 0x000000000000791b */ /* 0x003fe20003800000 */
.L_x_9369:
        /* <DEDUP_REMOVED lines=17> */
.L_x_9370:
[----:B------:R-:W-:Y:S02]  /*ff20*/  IMAD.MOV.U32 R13, RZ, RZ, R7 ;  /* 0x000000ffff0d7224 */ /* 0x000fe400078e0007 */
[----:B------:R-:W-:Y:S01]  /*ff30*/  IMAD.MOV.U32 R12, RZ, RZ, 0x5 ;  /* 0x00000005ff0c7424 */ /* 0x000fe200078e00ff */
[----:B------:R-:W-:-:S07]  /*ff40*/  MOV R2, R14 ;  /* 0x0000000e00027202 */ /* 0x000fce0000000f00 */
[----:B------:R-:W-:Y:S05]  /*ff50*/  WARPSYNC.COLLECTIVE R15, `(.L_x_9371) ;  /* 0x000000000f087348 */ /* 0x000fea0003c00000 */
[----:B------:R0:W1:Y:S02]  /*ff60*/  SHFL.IDX P6, R14, R13, R12, R11 ;  /* 0x0000000c0d0e7389 */ /* 0x00006400000c000b */
[----:B01----:R-:W-:Y:S01]  /*ff70*/  ENDCOLLECTIVE ;  /* 0x000000000000791b */ /* 0x003fe20003800000 */
.L_x_9371:
        /* <DEDUP_REMOVED lines=14> */
.L_x_9372:
[----:B------:R-:W-:Y:S05]  /*10060*/  BRA `(.L_x_9373) ;  /* 0xffffffc000887947 */ /* 0x000fea000383ffff */
.L_x_9278:
[----:B0-----:R0:W1:Y:S02]  /*10070*/  SYNCS.PHASECHK.TRANS64.TRYWAIT P0, [R17+URZ+0x32440], R26 ;  /* 0x0324401a110075a7 */ /* 0x001064000800017f */
[----:B-1----:R-:W-:Y:S05]  /*10080*/  @!P0 NANOSLEEP.SYNCS 0x989680 ;  /* 0x009896800000895d */ /* 0x002fea0003900000 */
[----:B------:R-:W1:Y:S02]  /*10090*/  @!P0 SYNCS.PHASECHK.TRANS64 P0, [R17+URZ+0x32440], R26 ;  /* 0x0324401a110085a7 */ /* 0x000e64000800007f */
[----:B-1----:R-:W-:Y:S05]  /*100a0*/  @!P0 BRA `(.L_x_9278) ;  /* 0xfffffffc00f08947 */ /* 0x002fea000383ffff */
[----:B------:R-:W-:Y:S05]  /*100b0*/  BRA `(.L_x_9374) ;  /* 0xffffffc400947947 */ /* 0x000fea000383ffff */
.L_x_9279:
        /* <DEDUP_REMOVED lines=8> */
.L_x_9376:
[----:B------:R-:W-:Y:S05]  /*10140*/  BSYNC B1 ;  /* 0x0000000000017941 */ /* 0x000fea0003800000 */
.L_x_9375:
        /* <DEDUP_REMOVED lines=9> */
.L_x_9377:
[----:B------:R-:W-:Y:S02]  /*101e0*/  IMAD.MOV.U32 R13, RZ, RZ, R24 ;  /* 0x000000ffff0d7224 */ /* 0x000fe400078e0018 */
[----:B------:R-:W-:Y:S01]  /*101f0*/  IMAD.MOV.U32 R12, RZ, RZ, 0x1 ;  /* 0x00000001ff0c7424 */ /* 0x000fe200078e00ff */
[----:B------:R-:W-:-:S13]  /*10200*/  IADD3 R2, P0, R14, R0, RZ ;  /* 0x000000000e027210 */ /* 0x000fda0007f1e0ff */
[----:B------:R-:W-:Y:S05]  /*10210*/  WARPSYNC.COLLECTIVE R15, `(.L_x_9378) ;  /* 0x000000000f087348 */ /* 0x000fea0003c00000 */
[----:B------:R0:W1:Y:S02]  /*10220*/  SHFL.IDX P6, R14, R13, R12, R11 ;  /* 0x0000000c0d0e7389 */ /* 0x00006400000c000b */
[----:B01----:R-:W-:Y:S01]  /*10230*/  ENDCOLLECTIVE ;  /* 0x000000000000791b */ /* 0x003fe20003800000 */
.L_x_9378:
        /* <DEDUP_REMOVED lines=10> */
.L_x_9379:
[----:B------:R-:W-:Y:S02]  /*102e0*/  IMAD.MOV.U32 R13, RZ, RZ, R24 ;  /* 0x000000ffff0d7224 */ /* 0x000fe400078e0018 */
[----:B------:R-:W-:Y:S01]  /*102f0*/  IMAD.MOV.U32 R12, RZ, RZ, 0x2 ;  /* 0x00000002ff0c7424 */ /* 0x000fe200078e00ff */
[----:B------:R-:W-:-:S13]  /*10300*/  IADD3 R2, P0, R14, R0, RZ ;  /* 0x000000000e027210 */ /* 0x000fda0007f1e0ff */
[----:B------:R-:W-:Y:S05]  /*10310*/  WARPSYNC.COLLECTIVE R15, `(.L_x_9380) ;  /* 0x000000000f087348 */ /* 0x000fea0003c00000 */
[----:B------:R0:W1:Y:S02]  /*10320*/  SHFL.IDX P6, R14, R13, R12, R11 ;  /* 0x0000000c0d0e7389 */ /* 0x00006400000c000b */
[----:B01----:R-:W-:Y:S01]  /*10330*/  ENDCOLLECTIVE ;  /* 0x000000000000791b */ /* 0x003fe20003800000 */
.L_x_9380:
        /* <DEDUP_REMOVED lines=10> */
.L_x_9381:
[----:B------:R-:W-:Y:S02]  /*103e0*/  IMAD.MOV.U32 R13, RZ, RZ, R24 ;  /* 0x000000ffff0d7224 */ /* 0x000fe400078e0018 */
[----:B------:R-:W-:Y:S02]  /*103f0*/  IMAD.MOV.U32 R12, RZ, RZ, 0x3 ;  /* 0x00000003ff0c7424 */ /* 0x000fe400078e00ff */
[----:B------:R-:W-:-:S07]  /*10400*/  IMAD.MOV.U32 R10, RZ, RZ, R14 ;  /* 0x000000ffff0a7224 */ /* 0x000fce00078e000e */
[----:B------:R-:W-:Y:S05]  /*10410*/  WARPSYNC.COLLECTIVE R15, `(.L_x_9382) ;  /* 0x000000000f087348 */ /* 0x000fea0003c00000 */
[----:B------:R0:W1:Y:S02]  /*10420*/  SHFL.IDX P6, R14, R13, R12, R11 ;  /* 0x0000000c0d0e7389 */ /* 0x00006400000c000b */
[----:B01----:R-:W-:Y:S01]  /*10430*/  ENDCOLLECTIVE ;  /* 0x000000000000791b */ /* 0x003fe20003800000 */
.L_x_9382:
        /* <DEDUP_REMOVED lines=11> */
.L_x_9383:
[----:B------:R-:W-:Y:S02]  /*104f0*/  IMAD.MOV.U32 R13, RZ, RZ, R24 ;  /* 0x000000ffff0d7224 */ /* 0x000fe400078e0018 */
[----:B------:R-:W-:Y:S02]  /*10500*/  IMAD.MOV.U32 R12, RZ, RZ, 0x4 ;  /* 0x00000004ff0c7424 */ /* 0x000fe400078e00ff */
[----:B------:R-:W-:-:S07]  /*10510*/  IMAD.MOV.U32 R2, RZ, RZ, R14 ;  /* 0x000000ffff027224 */ /* 0x000fce00078e000e */
[----:B------:R-:W-:Y:S05]  /*10520*/  WARPSYNC.COLLECTIVE R15, `(.L_x_9384) ;  /* 0x000000000f087348 */ /* 0x000fea0003c00000 */
[----:B------:R0:W1:Y:S02]  /*10530*/  SHFL.IDX P6, R14, R13, R12, R11 ;  /* 0x0000000c0d0e7389 */ /* 0x00006400000c000b */
[----:B01----:R-:W-:Y:S01]  /*10540*/  ENDCOLLECTIVE ;  /* 0x000000000000791b */ /* 0x003fe20003800000 */
.L_x_9384:
        /* <DEDUP_REMOVED lines=11> */
.L_x_9385:
[----:B------:R-:W-:Y:S02]  /*10600*/  IMAD.MOV.U32 R13, RZ, RZ, R24 ;  /* 0x000000ffff0d7224 */ /* 0x000fe400078e0018 */
[----:B------:R-:W-:Y:S02]  /*10610*/  IMAD.MOV.U32 R12, RZ, RZ, 0x5 ;  /* 0x00000005ff0c7424 */ /* 0x000fe400078e00ff */
[----:B------:R-:W-:-:S07]  /*10620*/  IMAD.MOV.U32 R2, RZ, RZ, R14 ;  /* 0x000000ffff027224 */ /* 0x000fce00078e000e */
[----:B------:R-:W-:Y:S05]  /*10630*/  WARPSYNC.COLLECTIVE R15, `(.L_x_9386) ;  /* 0x000000000f087348 */ /* 0x000fea0003c00000 */
[----:B------:R0:W1:Y:S02]  /*10640*/  SHFL.IDX P6, R14, R13, R12, R11 ;  /* 0x0000000c0d0e7389 */ /* 0x00006400000c000b */
[----:B01----:R-:W-:Y:S01]  /*10650*/  ENDCOLLECTIVE ;  /* 0x000000000000791b */ /* 0x003fe20003800000 */
.L_x_9386:
        /* <DEDUP_REMOVED lines=11> */
.L_x_9387:
[----:B------:R-:W-:Y:S05]  /*10710*/  BRA `(.L_x_9388) ;  /* 0xffffffc000cc7947 */ /* 0x000fea000383ffff */
.L_x_9284:
[----:B--2---:R2:W3:Y:S02]  /*10720*/  SYNCS.PHASECHK.TRANS64.TRYWAIT P0, [R17+URZ+0x32460], R26 ;  /* 0x0324601a110075a7 */ /* 0x0044e4000800017f */
[----:B---3--:R-:W-:Y:S05]  /*10730*/  @!P0 NANOSLEEP.SYNCS 0x989680 ;  /* 0x009896800000895d */ /* 0x008fea0003900000 */
[----:B------:R-:W3:Y:S02]  /*10740*/  @!P0 SYNCS.PHASECHK.TRANS64 P0, [R17+URZ+0x32460], R26 ;  /* 0x0324601a110085a7 */ /* 0x000ee4000800007f */
[----:B---3--:R-:W-:Y:S05]  /*10750*/  @!P0 BRA `(.L_x_9284) ;  /* 0xfffffffc00f08947 */ /* 0x008fea000383ffff */
[----:B------:R-:W-:Y:S05]  /*10760*/  BRA `(.L_x_9389) ;  /* 0xffffffc4001c7947 */ /* 0x000fea000383ffff */
.L_x_9285:
        /* <DEDUP_REMOVED lines=8> */
.L_x_9391:
[----:B------:R-:W-:Y:S05]  /*107f0*/  BSYNC B1 ;  /* 0x0000000000017941 */ /* 0x000fea0003800000 */
.L_x_9390:
        /* <DEDUP_REMOVED lines=9> */
.L_x_9392:
[----:B------:R-:W-:Y:S01]  /*10890*/  IMAD.MOV.U32 R13, RZ, RZ, R23 ;  /* 0x000000ffff0d7224 */ /* 0x000fe200078e0017 */
[----:B------:R-:W-:Y:S02]  /*108a0*/  MOV R12, 0x1 ;  /* 0x00000001000c7802 */ /* 0x000fe40000000f00 */
[----:B------:R-:W-:-:S13]  /*108b0*/  IADD3 R2, P0, R14, R0, RZ ;  /* 0x000000000e027210 */ /* 0x000fda0007f1e0ff */
[----:B------:R-:W-:Y:S05]  /*108c0*/  WARPSYNC.COLLECTIVE R15, `(.L_x_9393) ;  /* 0x000000000f087348 */ /* 0x000fea0003c00000 */
[----:B------:R0:W1:Y:S02]  /*108d0*/  SHFL.IDX P6, R14, R13, R12, R11 ;  /* 0x0000000c0d0e7389 */ /* 0x00006400000c000b */
[----:B01----:R-:W-:Y:S01]  /*108e0*/  ENDCOLLECTIVE ;  /* 0x000000000000791b */ /* 0x003fe20003800000 */
.L_x_9393:
        /* <DEDUP_REMOVED lines=13> */
.L_x_9394:
[----:B------:R-:W-:Y:S02]  /*109c0*/  IMAD.MOV.U32 R13, RZ, RZ, R23 ;  /* 0x000000ffff0d7224 */ /* 0x000fe400078e0017 */
[----:B------:R-:W-:Y:S01]  /*109d0*/  IMAD.MOV.U32 R12, RZ, RZ, 0x2 ;  /* 0x00000002ff0c7424 */ /* 0x000fe200078e00ff */
[----:B------:R-:W-:-:S13]  /*109e0*/  IADD3 R2, P0, R14, R0, RZ ;  /* 0x000000000e027210 */ /* 0x000fda0007f1e0ff */
[----:B------:R-:W-:Y:S05]  /*109f0*/  WARPSYNC.COLLECTIVE R15, `(.L_x_9395) ;  /* 0x000000000f087348 */ /* 0x000fea0003c00000 */
[----:B------:R0:W1:Y:S02]  /*10a00*/  SHFL.IDX P6, R14, R13, R12, R11 ;  /* 0x0000000c0d0e7389 */ /* 0x00006400000c000b */
[----:B01----:R-:W-:Y:S01]  /*10a10*/  ENDCOLLECTIVE ;  /* 0x000000000000791b */ /* 0x003fe20003800000 */
.L_x_9395:
        /* <DEDUP_REMOVED lines=13> */
.L_x_9396:
[----:B------:R-:W-:Y:S02]  /*10af0*/  IMAD.MOV.U32 R13, RZ, RZ, R23 ;  /* 0x000000ffff0d7224 */ /* 0x000fe400078e0017 */
[----:B------:R-:W-:Y:S01]  /*10b00*/  IMAD.MOV.U32 R12, RZ, RZ, 0x3 ;  /* 0x00000003ff0c7424 */ /* 0x000fe200078e00ff */
[----:B------:R-:W-:-:S13]  /*10b10*/  IADD3 R2, P0, R14, R0, RZ ;  /* 0x000000000e027210 */ /* 0x000fda0007f1e0ff */
[----:B------:R-:W-:Y:S05]  /*10b20*/  WARPSYNC.COLLECTIVE R15, `(.L_x_9397) ;  /* 0x000000000f087348 */ /* 0x000fea0003c00000 */
[----:B------:R0:W1:Y:S02]  /*10b30*/  SHFL.IDX P6, R14, R13, R12, R11 ;  /* 0x0000000c0d0e7389 */ /* 0x00006400000c000b */
[----:B01----:R-:W-:Y:S01]  /*10b40*/  ENDCOLLECTIVE ;  /* 0x000000000000791b */ /* 0x003fe20003800000 */
.L_x_9397:
        /* <DEDUP_REMOVED lines=13> */
.L_x_9398:
[----:B------:R-:W-:Y:S02]  /*10c20*/  IMAD.MOV.U32 R13, RZ, RZ, R23 ;  /* 0x000000ffff0d7224 */ /* 0x000fe400078e0017 */
[----:B------:R-:W-:Y:S01]  /*10c30*/  IMAD.MOV.U32 R12, RZ, RZ, 0x4 ;  /* 0x00000004ff0c7424 */ /* 0x000fe200078e00ff */
[----:B------:R-:W-:-:S13]  /*10c40*/  IADD3 R2, P0, R14, R0, RZ ;  /* 0x000000000e027210 */ /* 0x000fda0007f1e0ff */
[----:B------:R-:W-:Y:S05]  /*10c50*/  WARPSYNC.COLLECTIVE R15, `(.L_x_9399) ;  /* 0x000000000f087348 */ /* 0x000fea0003c00000 */
[----:B------:R0:W1:Y:S02]  /*10c60*/  SHFL.IDX P6, R14, R13, R12, R11 ;  /* 0x0000000c0d0e7389 */ /* 0x00006400000c000b */
[----:B01----:R-:W-:Y:S01]  /*10c70*/  ENDCOLLECTIVE ;  /* 0x000000000000791b */ /* 0x003fe20003800000 */
.L_x_9399:
        /* <DEDUP_REMOVED lines=13> */
.L_x_9400:
[----:B------:R-:W-:Y:S02]  /*10d50*/  IMAD.MOV.U32 R13, RZ, RZ, R23 ;  /* 0x000000ffff0d7224 */ /* 0x000fe400078e0017 */
[----:B------:R-:W-:Y:S01]  /*10d60*/  IMAD.MOV.U32 R12, RZ, RZ, 0x5 ;  /* 0x00000005ff0c7424 */ /* 0x000fe200078e00ff */
[----:B------:R-:W-:-:S07]  /*10d70*/  MOV R2, R14 ;  /* 0x0000000e00027202 */ /* 0x000fce0000000f00 */
[----:B------:R-:W-:Y:S05]  /*10d80*/  WARPSYNC.COLLECTIVE R15, `(.L_x_9401) ;  /* 0x000000000f087348 */ /* 0x000fea0003c00000 */
[----:B------:R0:W1:Y:S02]  /*10d90*/  SHFL.IDX P6, R14, R13, R12, R11 ;  /* 0x0000000c0d0e7389 */ /* 0x00006400000c000b */
[----:B01----:R-:W-:Y:S01]  /*10da0*/  ENDCOLLECTIVE ;  /* 0x000000000000791b */ /* 0x003fe20003800000 */
.L_x_9401:
        /* <DEDUP_REMOVED lines=14> */
.L_x_9402:
[----:B------:R-:W-:Y:S05]  /*10e90*/  BRA `(.L_x_9403) ;  /* 0xffffffc000647947 */ /* 0x000fea000383ffff */
.L_x_9291:
[----:B0-----:R0:W3:Y:S02]  /*10ea0*/  SYNCS.PHASECHK.TRANS64.TRYWAIT P0, [R7+URZ+0x32420], R0 ;  /* 0x03242000070075a7 */ /* 0x0010e4000800017f */
[----:B---3--:R-:W-:Y:S05]  /*10eb0*/  @!P0 NANOSLEEP.SYNCS 0x989680 ;  /* 0x009896800000895d */ /* 0x008fea0003900000 */
[----:B------:R-:W3:Y:S02]  /*10ec0*/  @!P0 SYNCS.PHASECHK.TRANS64 P0, [R7+URZ+0x32420], R0 ;  /* 0x03242000070085a7 */ /* 0x000ee4000800007f */
[----:B---3--:R-:W-:Y:S05]  /*10ed0*/  @!P0 BRA `(.L_x_9291) ;  /* 0xfffffffc00f08947 */ /* 0x008fea000383ffff */
[----:B------:R-:W-:Y:S05]  /*10ee0*/  BRA `(.L_x_9404) ;  /* 0xffffffc400107947 */ /* 0x000fea000383ffff */
.L_x_9292:
        /* <DEDUP_REMOVED lines=11> */
.L_x_9406:
[----:B------:R-:W-:Y:S05]  /*10fa0*/  BSYNC B0 ;  /* 0x0000000000007941 */ /* 0x000fea0003800000 */
.L_x_9405:
[----:B------:R-:W-:Y:S05]  /*10fb0*/  BRA `(.L_x_9407) ;  /* 0xffffffc000f87947 */ /* 0x000fea000383ffff */
.L_x_9295:
[----:B------:R-:W-:Y:S01]  /*10fc0*/  BSSY B1, `(.L_x_9408) ;  /* 0x0000006000017945 */ /* 0x000fe20003800000 */
[----:B------:R-:W-:-:S07]  /*10fd0*/  IMAD.MOV.U32 R15, RZ, RZ, -0x1 ;  /* 0xffffffffff0f7424 */ /* 0x000fce00078e00ff */
[----:B012---:R-:W-:Y:S05]  /*10fe0*/  WARPSYNC.COLLECTIVE R15, `(.L_x_9409) ;  /* 0x000000000f0c7348 */ /* 0x007fea0003c00000 */
[----:B------:R-:W-:Y:S02]  /*10ff0*/  ELECT P6, UR62, PT ;  /* 0x00000000003e782f */ /* 0x000fe400038c0000 */
[----:B------:R-:W-:Y:S01]  /*11000*/  MOV R14, UR62 ;  /* 0x0000003e000e7c02 */ /* 0x000fe20008000f00 */
[----:B012---:R-:W-:Y:S10]  /*11010*/  ENDCOLLECTIVE ;  /* 0x000000000000791b */ /* 0x007ff40003800000 */
.L_x_9409:
[----:B------:R-:W-:Y:S05]  /*11020*/  BSYNC B1 ;  /* 0x0000000000017941 */ /* 0x000fea0003800000 */
.L_x_9408:
[----:B------:R-:W-:Y:S05]  /*11030*/  BRA `(.L_x_9410) ;  /* 0xffffffc000f07947 */ /* 0x000fea000383ffff */
.L_x_9297:
[----:B0-----:R0:W3:Y:S02]  /*11040*/  SYNCS.PHASECHK.TRANS64.TRYWAIT P1, [R5+URZ+0x32440], R0 ;  /* 0x03244000050075a7 */ /* 0x0010e4000802017f */
[----:B---3--:R-:W-:Y:S05]  /*11050*/  @!P1 NANOSLEEP.SYNCS 0x989680 ;  /* 0x009896800000995d */ /* 0x008fea0003900000 */
[----:B------:R-:W3:Y:S02]  /*11060*/  @!P1 SYNCS.PHASECHK.TRANS64 P1, [R5+URZ+0x32440], R0 ;  /* 0x03244000050095a7 */ /* 0x000ee4000802007f */
[----:B---3--:R-:W-:Y:S05]  /*11070*/  @!P1 BRA `(.L_x_9297) ;  /* 0xfffffffc00f09947 */ /* 0x008fea000383ffff */
[----:B------:R-:W-:Y:S05]  /*11080*/  BRA `(.L_x_9411) ;  /* 0xffffffc400107947 */ /* 0x000fea000383ffff */
.L_x_9299:
[----:B---3--:R3:W4:Y:S02]  /*11090*/  SYNCS.PHASECHK.TRANS64.TRYWAIT P1, [R3+URZ+0x32440], R2 ;  /* 0x03244002030075a7 */ /* 0x008724000802017f */
[----:B----4-:R-:W-:Y:S05]  /*110a0*/  @!P1 NANOSLEEP.SYNCS 0x989680 ;  /* 0x009896800000995d */ /* 0x010fea0003900000 */
[----:B------:R-:W4:Y:S02]  /*110b0*/  @!P1 SYNCS.PHASECHK.TRANS64 P1, [R3+URZ+0x32440], R2 ;  /* 0x03244002030095a7 */ /* 0x000f24000802007f */
[----:B----4-:R-:W-:Y:S05]  /*110c0*/  @!P1 BRA `(.L_x_9299) ;  /* 0xfffffffc00f09947 */ /* 0x010fea000383ffff */
[----:B------:R-:W-:Y:S05]  /*110d0*/  BRA `(.L_x_9412) ;  /* 0xffffffc4001c7947 */ /* 0x000fea000383ffff */
.L_x_9301:
[----:B----4-:R4:W0:Y:S02]  /*110e0*/  SYNCS.PHASECHK.TRANS64.TRYWAIT P1, [R5+URZ+0x32460], R0 ;  /* 0x03246000050075a7 */ /* 0x010824000802017f */
[----:B0-----:R-:W-:Y:S05]  /*110f0*/  @!P1 NANOSLEEP.SYNCS 0x989680 ;  /* 0x009896800000995d */ /* 0x001fea0003900000 */
[----:B------:R-:W0:Y:S02]  /*11100*/  @!P1 SYNCS.PHASECHK.TRANS64 P1, [R5+URZ+0x32460], R0 ;  /* 0x03246000050095a7 */ /* 0x000e24000802007f */
[----:B0-----:R-:W-:Y:S05]  /*11110*/  @!P1 BRA `(.L_x_9301) ;  /* 0xfffffffc00f09947 */ /* 0x001fea000383ffff */
[----:B------:R-:W-:Y:S05]  /*11120*/  BRA `(.L_x_9413) ;  /* 0xffffffc400187947 */ /* 0x000fea000383ffff */
.L_x_9414:
        /* <DEDUP_REMOVED lines=13> */
.L_x_15664:


//--------------------- .text._ZN7cutlass13device_kernelIN5flash11enable_sm90INS1_16FlashAttnFwdSm90INS1_25CollectiveMainloopFwdSm90ILi2EN4cute5tupleIJNS5_1CILi1EEES8_S8_EEENS6_IJNS7_ILi128EEENS7_ILi96EEENS7_ILi64EEEEEELi256ENS_10bfloat16_tEfNS_4arch4Sm90ELb0ELb0ELb1ELb1ELb1ELb0ELb0ELb1ELb0ELb1ELb0ELb0EEENS1_21CollectiveEpilogueFwdINS6_IJSA_NS7_ILi256EEESB_EEES9_SE_SG_Li256ELb1ELb1ELb0ELb0EEENS1_36VarlenDynamicPersistentTileSchedulerILi128ELi96ELi256ELi128ELb0ELb1ELb1ELb0ELb1ELb1EEEEEEEEEvNT_6ParamsE --------------------------
	.section	.text._ZN7cutlass13device_kernelIN5flash11enable_sm90INS1_16FlashAttnFwdSm90INS1_25CollectiveMainloopFwdSm90ILi2EN4cute5tupleIJNS5_1CILi1EEES8_S8_EEENS6_IJNS7_ILi128EEENS7_ILi96EEENS7_ILi64EEEEEELi256ENS_10bfloat16_tEfNS_4arch4Sm90ELb0ELb0ELb1ELb1ELb1ELb0ELb0ELb1ELb0ELb1ELb0ELb0EEENS1_21CollectiveEpilogueFwdINS6_IJSA_NS7_ILi256EEESB_EEES9_SE_SG_Li256ELb1ELb1ELb0ELb0EEENS1_36VarlenDynamicPersistentTileSchedulerILi128ELi96ELi256ELi128ELb0ELb1ELb1ELb0ELb1ELb1EEEEEEEEEvNT_6ParamsE,"ax",@progbits
	.align	128
.text._ZN7cutlass13device_kernelIN5flash11enable_sm90INS1_16FlashAttnFwdSm90INS1_25CollectiveMainloopFwdSm90ILi2EN4cute5tupleIJNS5_1CILi1EEES8_S8_EEENS6_IJNS7_ILi128EEENS7_ILi96EEENS7_ILi64EEEEEELi256ENS_10bfloat16_tEfNS_4arch4Sm90ELb0ELb0ELb1ELb1ELb1ELb0ELb0ELb1ELb0ELb1ELb0ELb0EEENS1_21CollectiveEpilogueFwdINS6_IJSA_NS7_ILi256EEESB_EEES9_SE_SG_Li256ELb1ELb1ELb0ELb0EEENS1_36VarlenDynamicPersistentTileSchedulerILi128ELi96ELi256ELi128ELb0ELb1ELb1ELb0ELb1ELb1EEEEEEEEEvNT_6ParamsE:
        .type           _ZN7cutlass13device_kernelIN5flash11enable_sm90INS1_16FlashAttnFwdSm90INS1_25CollectiveMainloopFwdSm90ILi2EN4cute5tupleIJNS5_1CILi1EEES8_S8_EEENS6_IJNS7_ILi128EEENS7_ILi96EEENS7_ILi64EEEEEELi256ENS_10bfloat16_tEfNS_4arch4Sm90ELb0ELb0ELb1ELb1ELb1ELb0ELb0ELb1ELb0ELb1ELb0ELb0EEENS1_21CollectiveEpilogueFwdINS6_IJSA_NS7_ILi256EEESB_EEES9_SE_SG_Li256ELb1ELb1ELb0ELb0EEENS1_36VarlenDynamicPersistentTileSchedulerILi128ELi96ELi256ELi128ELb0ELb1ELb1ELb0ELb1ELb1EEEEEEEEEvNT_6ParamsE,@function
        .size           _ZN7cutlass13device_kernelIN5flash11enable_sm90INS1_16FlashAttnFwdSm90INS1_25CollectiveMainloopFwdSm90ILi2EN4cute5tupleIJNS5_1CILi1EEES8_S8_EEENS6_IJNS7_ILi128EEENS7_ILi96EEENS7_ILi64EEEEEELi256ENS_10bfloat16_tEfNS_4arch4Sm90ELb0ELb0ELb1ELb1ELb1ELb0ELb0ELb1ELb0ELb1ELb0ELb0EEENS1_21CollectiveEpilogueFwdINS6_IJSA_NS7_ILi256EEESB_EEES9_SE_SG_Li256ELb1ELb1ELb0ELb0EEENS1_36VarlenDynamicPersistentTileSchedulerILi128ELi96ELi256ELi128ELb0ELb1ELb1ELb0ELb1ELb1EEEEEEEEEvNT_6ParamsE,(.L_x_15665 - _ZN7cutlass13device_kernelIN5flash11enable_sm90INS1_16FlashAttnFwdSm90INS1_25CollectiveMainloopFwdSm90ILi2EN4cute5tupleIJNS5_1CILi1EEES8_S8_EEENS6_IJNS7_ILi128EEENS7_ILi96EEENS7_ILi64EEEEEELi256ENS_10bfloat16_tEfNS_4arch4Sm90ELb0ELb0ELb1ELb1ELb1ELb0ELb0ELb1ELb0ELb1ELb0ELb0EEENS1_21CollectiveEpilogueFwdINS6_IJSA_NS7_ILi256EEESB_EEES9_SE_SG_Li256ELb1ELb1ELb0ELb0EEENS1_36VarlenDynamicPersistentTileSchedulerILi128ELi96ELi256ELi128ELb0ELb1ELb1ELb0ELb1ELb1EEEEEEEEEvNT_6ParamsE)
        .other          _ZN7cutlass13device_kernelIN5flash11enable_sm90INS1_16FlashAttnFwdSm90INS1_25CollectiveMainloopFwdSm90ILi2EN4cute5tupleIJNS5_1CILi1EEES8_S8_EEENS6_IJNS7_ILi128EEENS7_ILi96EEENS7_ILi64EEEEEELi256ENS_10bfloat16_tEfNS_4arch4Sm90ELb0ELb0ELb1ELb1ELb1ELb0ELb0ELb1ELb0ELb1ELb0ELb0EEENS1_21CollectiveEpilogueFwdINS6_IJSA_NS7_ILi256EEESB_EEES9_SE_SG_Li256ELb1ELb1ELb0ELb0EEENS1_36VarlenDynamicPersistentTileSchedulerILi128ELi96ELi256ELi128ELb0ELb1ELb1ELb0ELb1ELb1EEEEEEEEEvNT_6ParamsE,@"STO_CUDA_ENTRY STV_DEFAULT"
_ZN7cutlass13device_kernelIN5flash11enable_sm90INS1_16FlashAttnFwdSm90INS1_25CollectiveMainloopFwdSm90ILi2EN4cute5tupleIJNS5_1CILi1EEES8_S8_EEENS6_IJNS7_ILi128EEENS7_ILi96EEENS7_ILi64EEEEEELi256ENS_10bfloat16_tEfNS_4arch4Sm90ELb0ELb0ELb1ELb1ELb1ELb0ELb0ELb1ELb0ELb1ELb0ELb0EEENS1_21CollectiveEpilogueFwdINS6_IJSA_NS7_ILi256EEESB_EEES9_SE_SG_Li256ELb1ELb1ELb0ELb0EEENS1_36VarlenDynamicPersistentTileSchedulerILi128ELi96ELi256ELi128ELb0ELb1ELb1ELb0ELb1ELb1EEEEEEEEEvNT_6ParamsE:
        /* <DEDUP_REMOVED lines=45> */
.L_x_9415:
        /* <DEDUP_REMOVED lines=22> */
.L_x_9416:
        /* <DEDUP_REMOVED lines=18> */
.L_x_9417:
        /* <DEDUP_REMOVED lines=22> */
.L_x_9418:
        /* <DEDUP_REMOVED lines=23> */
.L_x_9419:
        /* <DEDUP_REMOVED lines=8> */
.L_x_9421:
[----:B------:R-:W-:-:S08]  /*08a0*/  NOP ;  /* 0x0000000000007918 */ /* 0x000fd00000000000 */
[----:B------:R-:W0:Y:S02]  /*08b0*/  USETMAXREG.TRY_ALLOC.CTAPOOL UP0, 0xe8 ;  /* 0x000000e8000079c8 */ /* 0x000e240008000600 */
[----:B0-----:R-:W-:-:S13]  /*08c0*/  PLOP3.LUT P0, PT, PT, PT, UP0, 0x80, 0x0 ;  /* 0x000000000000781c */ /* 0x001fda0003f0f008 */
[----:B------:R-:W-:Y:S05]  /*08d0*/  @!P0 BRA `(.L_x_9421) ;  /* 0xfffffffc00f08947 */ /* 0x000fea000383ffff */
[----:B------:R-:W0:Y:S01]  /*08e0*/  S2R R0, SR_TID.X ;  /* 0x0000000000007919 */ /* 0x000e220000002100 */
[----:B------:R-:W1:Y:S01]  /*08f0*/  S2UR UR5, SR_CgaCtaId ;  /* 0x00000000000579c3 */ /* 0x000e620000008800 */
[----:B------:R-:W-:-:S07]  /*0900*/  UMOV UR4, 0x400 ;  /* 0x0000040000047882 */ /* 0x000fce0000000000 */
[----:B------:R-:W-:Y:S06]  /*0910*/  BAR.ARV 0x8, 0x180 ;  /* 0x0206000000007b1d */ /* 0x000fec0000002000 */
[----:B-1----:R-:W-:Y:S01]  /*0920*/  ULEA UR4, UR5, UR4, 0x18 ;  /* 0x0000000405047291 */ /* 0x002fe2000f8ec03f */
[----:B0-----:R-:W-:-:S04]  /*0930*/  SHF.R.U32.HI R0, RZ, 0x7, R0 ;  /* 0x00000007ff007819 */ /* 0x001fc80000011600 */
[----:B------:R-:W-:-:S13]  /*0940*/  ISETP.NE.AND P0, PT, R0, 0x1, PT ;  /* 0x000000010000780c */ /* 0x000fda0003f05270 */
[----:B------:R-:W-:Y:S08]  /*0950*/  @!P0 BAR.ARV 0x9, 0x100 ;  /* 0x0244000000008b1d */ /* 0x000ff00000002000 */
[----:B------:R-:W-:Y:S06]  /*0960*/  BAR.SYNC.DEFER_BLOCKING 0x5, 0x180 ;  /* 0x0146000000007b1d */ /* 0x000fec0000010000 */
[----:B------:R-:W0:Y:S01]  /*0970*/  LDS.128 R12, [UR4+0x228d0] ;  /* 0x0228d004ff0c7984 */ /* 0x000e220008000c00 */
[----:B------:R-:W-:Y:S01]  /*0980*/  ULDC UR4, c[0x0][0xc3c] ;  /* 0x00030f0000047ab9 */ /* 0x000fe20000000800 */
[----:B------:R-:W-:Y:S06]  /*0990*/  BAR.ARV 0x4, 0x180 ;  /* 0x0106000000007b1d */ /* 0x000fec0000002000 */
[----:B0-----:R-:W-:-:S13]  /*09a0*/  ISETP.GE.AND P0, PT, R15, UR4, PT ;  /* 0x000000040f007c0c */ /* 0x001fda000bf06270 */
[----:B------:R-:W-:Y:S05]  /*09b0*/  @P0 EXIT ;  /* 0x000000000000094d */ /* 0x000fea0003800000 */
[----:B------:R-:W0:Y:S01]  /*09c0*/  S2R R0, SR_TID.X ;  /* 0x0000000000007919 */ /* 0x000e220000002100 */
[----:B------:R-:W-:Y:S01]  /*09d0*/  R2UR UR5, R13 ;  /* 0x000000000d0572ca */ /* 0x000fe200000e0000 */
[----:B------:R-:W-:Y:S01]  /*09e0*/  ULOP3.LUT UR48, UR37, 0x1, URZ, 0xfc, !UPT ;  /* 0x0000000125307892 */ /* 0x000fe2000f8efc3f */
[----:B------:R-:W-:Y:S01]  /*09f0*/  R2UR UR6, R14 ;  /* 0x000000000e0672ca */ /* 0x000fe200000e0000 */
[----:B------:R-:W-:Y:S01]  /*0a00*/  UMOV UR47, URZ ;  /* 0x0000003f002f7c82 */ /* 0x000fe20008000000 */
[----:B------:R-:W-:Y:S01]  /*0a10*/  UMOV UR46, URZ ;  /* 0x0000003f002e7c82 */ /* 0x000fe20008000000 */
[----:B------:R-:W-:Y:S01]  /*0a20*/  UMOV UR36, URZ ;  /* 0x0000003f00247c82 */ /* 0x000fe20008000000 */
[----:B0-----:R-:W-:-:S05]  /*0a30*/  VIADD R209, R0, 0xffffff80 ;  /* 0xffffff8000d17836 */ /* 0x001fca0000000000 */
[----:B------:R-:W-:-:S04]  /*0a40*/  SHF.R.S32.HI R0, RZ, 0x1f, R209 ;  /* 0x0000001fff007819 */ /* 0x000fc800000114d1 */
[CC--:B------:R-:W-:Y:S02]  /*0a50*/  LEA.HI R3, R0.reuse, R209.reuse, RZ, 0x7 ;  /* 0x000000d100037211 */ /* 0x0c0fe400078f38ff */
[-C--:B------:R-:W-:Y:S02]  /*0a60*/  LEA.HI R4, R0, R209.reuse, RZ, 0x5 ;  /* 0x000000d100047211 */ /* 0x080fe400078f28ff */
[----:B------:R-:W-:Y:S02]  /*0a70*/  LOP3.LUT R2, R3, 0xffffff80, RZ, 0xc0, !PT ;  /* 0xffffff8003027812 */ /* 0x000fe400078ec0ff */
[----:B------:R-:W-:Y:S01]  /*0a80*/  SHF.R.S32.HI R200, RZ, 0x7, R3 ;  /* 0x00000007ffc87819 */ /* 0x000fe20000011403 */
[----:B------:R-:W-:Y:S02]  /*0a90*/  IMAD.SHL.U32 R6, R4, 0x20, RZ ;  /* 0x0000002004067824 */ /* 0x000fe400078e00ff */
[----:B------:R-:W-:Y:S01]  /*0aa0*/  IMAD.IADD R23, R209, 0x1, -R2 ;  /* 0x00000001d1177824 */ /* 0x000fe200078e0a02 */
[----:B------:R-:W-:-:S02]  /*0ab0*/  LEA.HI R2, R0, R209, RZ, 0x4 ;  /* 0x000000d100027211 */ /* 0x000fc400078f20ff */
[----:B------:R-:W-:Y:S02]  /*0ac0*/  LOP3.LUT R7, R6, 0xfffffc00, RZ, 0xc0, !PT ;  /* 0xfffffc0006077812 */ /* 0x000fe400078ec0ff */
[----:B------:R-:W-:Y:S02]  /*0ad0*/  SHF.R.S32.HI R8, RZ, 0x1f, R23 ;  /* 0x0000001fff087819 */ /* 0x000fe40000011417 */
[----:B------:R-:W-:Y:S02]  /*0ae0*/  SHF.R.S32.HI R5, RZ, 0x4, R2 ;  /* 0x00000004ff057819 */ /* 0x000fe40000011402 */
[----:B------:R-:W-:Y:S02]  /*0af0*/  LEA.HI R9, R8, R23, RZ, 0x2 ;  /* 0x0000001708097211 */ /* 0x000fe400078f10ff */
[----:B------:R-:W-:Y:S02]  /*0b00*/  LOP3.LUT R4, R2, 0x3fffff0, RZ, 0xc0, !PT ;  /* 0x03fffff002047812 */ /* 0x000fe400078ec0ff */
[----:B------:R-:W-:-:S02]  /*0b10*/  LEA.HI R6, R0, R209, RZ, 0x2 ;  /* 0x000000d100067211 */ /* 0x000fc400078f10ff */
[--C-:B------:R-:W-:Y:S01]  /*0b20*/  SHF.R.S32.HI R10, RZ, 0x2, R9.reuse ;  /* 0x00000002ff0a7819 */ /* 0x100fe20000011409 */
[----:B------:R-:W-:Y:S01]  /*0b30*/  IMAD.IADD R4, R209, 0x1, -R4 ;  /* 0x00000001d1047824 */ /* 0x000fe200078e0a04 */
[----:B------:R-:W-:Y:S02]  /*0b40*/  SHF.R.S32.HI R11, RZ, 0x1f, R9 ;  /* 0x0000001fff0b7819 */ /* 0x000fe40000011409 */
[----:B------:R-:W-:Y:S01]  /*0b50*/  LEA.HI R2, R2, R5, RZ, 0x1 ;  /* 0x0000000502027211 */ /* 0x000fe200078f08ff */
[----:B------:R-:W-:Y:S01]  /*0b60*/  IMAD R7, R4, 0x40, R7 ;  /* 0x0000004004077824 */ /* 0x000fe200078e0207 */
[----:B------:R-:W-:Y:S02]  /*0b70*/  LOP3.LUT R6, R6, 0xfffffffc, RZ, 0xc0, !PT ;  /* 0xfffffffc06067812 */ /* 0x000fe400078ec0ff */
[----:B------:R-:W-:Y:S02]  /*0b80*/  LEA.HI R11, R11, R10, RZ, 0x3 ;  /* 0x0000000a0b0b7211 */ /* 0x000fe400078f18ff */
[----:B------:R-:W-:Y:S01]  /*0b90*/  LEA.HI R0, R0, R209, RZ, 0x3 ;  /* 0x000000d100007211 */ /* 0x000fe200078f18ff */
[----:B------:R-:W-:Y:S01]  /*0ba0*/  IMAD.IADD R6, R209, 0x1, -R6 ;  /* 0x00000001d1067824 */ /* 0x000fe200078e0a06 */
[----:B------:R-:W-:-:S02]  /*0bb0*/  LOP3.LUT R2, R2, 0x1ffffffe, RZ, 0xc0, !PT ;  /* 0x1ffffffe02027812 */ /* 0x000fc400078ec0ff */
[----:B------:R-:W-:Y:S02]  /*0bc0*/  LOP3.LUT R11, R11, 0xfffffff8, RZ, 0xc0, !PT ;  /* 0xfffffff80b0b7812 */ /* 0x000fe400078ec0ff */
[----:B------:R-:W-:Y:S01]  /*0bd0*/  LEA.HI R8, R8, R23, RZ, 0x5 ;  /* 0x0000001708087211 */ /* 0x000fe200078f28ff */
[----:B------:R-:W-:Y:S01]  /*0be0*/  IMAD.IADD R2, R5, 0x1, -R2 ;  /* 0x0000000105027824 */ /* 0x000fe200078e0a02 */
[----:B------:R-:W-:Y:S01]  /*0bf0*/  LEA.HI R3, R3, R200, RZ, 0x1 ;  /* 0x000000c803037211 */ /* 0x000fe200078f08ff */
[----:B------:R-:W-:Y:S01]  /*0c00*/  IMAD.IADD R11, R10, 0x1, -R11 ;  /* 0x000000010a0b7824 */ /* 0x000fe200078e0a0b */
[----:B------:R-:W-:Y:S01]  /*0c10*/  LOP3.LUT R4, R0, 0xfffffff8, RZ, 0xc0, !PT ;  /* 0xfffffff800047812 */ /* 0x000fe200078ec0ff */
[----:B------:R-:W-:Y:S01]  /*0c20*/  IMAD R204, R2, 0x8, R7 ;  /* 0x0000000802cc7824 */ /* 0x000fe200078e0207 */
[----:B------:R-:W-:Y:S01]  /*0c30*/  SHF.R.S32.HI R8, RZ, 0x5, R8 ;  /* 0x00000005ff087819 */ /* 0x000fe20000011408 */
[----:B------:R-:W-:Y:S01]  /*0c40*/  IMAD.MOV.U32 R7, RZ, RZ, R15 ;  /* 0x000000ffff077224 */ /* 0x000fe200078e000f */
[----:B------:R-:W-:Y:S01]  /*0c50*/  LEA.HI R5, R6, R6, RZ, 0x1 ;  /* 0x0000000606057211 */ /* 0x000fe200078f08ff */
[----:B------:R-:W-:Y:S01]  /*0c60*/  IMAD.IADD R19, R209, 0x1, -R4 ;  /* 0x00000001d1137824 */ /* 0x000fe200078e0a04 */
[----:B------:R-:W-:Y:S01]  /*0c70*/  LOP3.LUT R3, R3, 0x3fffffe, RZ, 0xc0, !PT ;  /* 0x03fffffe03037812 */ /* 0x000fe200078ec0ff */
[----:B------:R-:W-:Y:S01]  /*0c80*/  IMAD R8, R8, 0x10, R11 ;  /* 0x0000001008087824 */ /* 0x000fe200078e020b */
[----:B------:R-:W-:Y:S01]  /*0c90*/  LOP3.LUT R5, R5, 0x1ffffffe, RZ, 0xc0, !PT ;  /* 0x1ffffffe05057812 */ /* 0x000fe200078ec0ff */
[----:B------:R-:W-:Y:S01]  /*0ca0*/  IMAD.SHL.U32 R2, R19, 0x8, RZ ;  /* 0x0000000813027824 */ /* 0x000fe200078e00ff */
[----:B------:R-:W-:-:S02]  /*0cb0*/  IADD3 R3, R200, -R3, RZ ;  /* 0x80000003c8037210 */ /* 0x000fc40007ffe0ff */
[----:B------:R-:W-:Y:S01]  /*0cc0*/  LOP3.LUT R202, R9, 0x7ffffffc, RZ, 0xc0, !PT ;  /* 0x7ffffffc09ca7812 */ /* 0x000fe200078ec0ff */
[----:B------:R-:W-:Y:S01]  /*0cd0*/  IMAD.IADD R6, R6, 0x1, -R5 ;  /* 0x0000000106067824 */ /* 0x000fe200078e0a05 */
[----:B------:R-:W-:Y:S01]  /*0ce0*/  SHF.R.S32.HI R22, RZ, 0x3, R0 ;  /* 0x00000003ff167819 */ /* 0x000fe20000011400 */
[----:B------:R-:W-:Y:S01]  /*0cf0*/  IMAD R201, R3, 0x40, R8 ;  /* 0x0000004003c97824 */ /* 0x000fe200078e0208 */
[----:B------:R-:W-:Y:S01]  /*0d00*/  SHF.R.S32.HI R208, RZ, 0x1f, R2 ;  /* 0x0000001fffd07819 */ /* 0x000fe20000011402 */
[C---:B------:R-:W-:Y:S02]  /*0d10*/  VIADD R17, R2.reuse, 0x40 ;  /* 0x0000004002117836 */ /* 0x040fe40000000000 */
[----:B------:R-:W-:Y:S01]  /*0d20*/  VIADD R16, R2, 0x80 ;  /* 0x0000008002107836 */ /* 0x000fe20000000000 */
[----:B------:R-:W-:Y:S01]  /*0d30*/  LEA R203, R6, R201, 0x3 ;  /* 0x000000c906cb7211 */ /* 0x000fe200078e18ff */
[----:B------:R-:W-:Y:S01]  /*0d40*/  VIADD R18, R2, 0xc0 ;  /* 0x000000c002127836 */ /* 0x000fe20000000000 */
[----:B------:R-:W-:Y:S01]  /*0d50*/  SHF.R.S32.HI R207, RZ, 0x1f, R17 ;  /* 0x0000001fffcf7819 */ /* 0x000fe20000011411 */
[----:B------:R-:W-:Y:S01]  /*0d60*/  IMAD.IADD R202, R23, 0x1, -R202 ;  /* 0x0000000117ca7824 */ /* 0x000fe200078e0aca */
[----:B------:R-:W-:-:S02]  /*0d70*/  SHF.R.S32.HI R206, RZ, 0x1f, R16 ;  /* 0x0000001fffce7819 */ /* 0x000fc40000011410 */
[----:B------:R-:W-:-:S07]  /*0d80*/  SHF.R.S32.HI R205, RZ, 0x1f, R18 ;  /* 0x0000001fffcd7819 */ /* 0x000fce0000011412 */
.L_x_9467:
[----:B012---:R-:W0:Y:S01]  /*0d90*/  LDC.64 R4, c[0x0][0xc88] ;  /* 0x00032200ff047b82 */ /* 0x007e220000000a00 */
[----:B------:R-:W-:Y:S01]  /*0da0*/  ULDC.64 UR8, c[0x0][0xa28] ;  /* 0x00028a0000087ab9 */ /* 0x000fe20000000a00 */
[----:B------:R-:W-:Y:S01]  /*0db0*/  ULDC.64 UR10, c[0x0][0xa20] ;  /* 0x00028800000a7ab9 */ /* 0x000fe20000000a00 */
[----:B------:R-:W-:Y:S01]  /*0dc0*/  ULDC UR4, c[0x0][0x424] ;  /* 0x0001090000047ab9 */ /* 0x000fe20000000800 */
[----:B0-----:R-:W-:-:S06]  /*0dd0*/  IMAD.WIDE R4, R7, 0x4, R4 ;  /* 0x0000000407047825 */ /* 0x001fcc00078e0204 */
        /* <DEDUP_REMOVED lines=13> */
[----:B------:R-:W-:Y:S02]  /*0eb0*/  IMAD.U32 R4, RZ, RZ, UR8 ;  /* 0x00000008ff047e24 */ /* 0x000fe4000f8e00ff */
[----:B----4-:R-:W-:-:S02]  /*0ec0*/  IMAD.U32 R6, RZ, RZ, UR10 ;  /* 0x0000000aff067e24 */ /* 0x010fc4000f8e00ff */
[----:B------:R-:W-:Y:S01]  /*0ed0*/  IMAD.U32 R5, RZ, RZ, UR9 ;  /* 0x00000009ff057e24 */ /* 0x000fe2000f8e00ff */
[----:B------:R-:W-:Y:S01]  /*0ee0*/  ULDC.64 UR8, c[0x0][0x418] ;  /* 0x0001060000087ab9 */ /* 0x000fe20000000a00 */
[----:B------:R-:W-:-:S03]  /*0ef0*/  IMAD.U32 R7, RZ, RZ, UR11 ;  /* 0x0000000bff077e24 */ /* 0x000fc6000f8e00ff */
[----:B------:R-:W2:Y:S04]  /*0f00*/  @P0 LDG.E R4, desc[UR50][R4.64] ;  /* 0x0000003204040981 */ /* 0x000ea8000c1e1900 */
[----:B---3--:R-:W3:Y:S01]  /*0f10*/  @P1 LDG.E R6, desc[UR50][R6.64] ;  /* 0x0000003206061981 */ /* 0x008ee2000c1e1900 */
        /* <DEDUP_REMOVED lines=10> */
[----:B------:R-:W-:-:S02]  /*0fc0*/  CS2R R148, SRZ ;  /* 0x0000000000947805 */ /* 0x000fc4000001ff00 */
[----:B------:R-:W-:Y:S01]  /*0fd0*/  CS2R R146, SRZ ;  /* 0x0000000000927805 */ /* 0x000fe2000001ff00 */
[----:B------:R-:W-:Y:S01]  /*0fe0*/  UIMAD UR4, UR4, UR5, URZ ;  /* 0x00000005040472a4 */ /* 0x000fe2000f8e023f */
        /* <DEDUP_REMOVED lines=53> */
[----:B------:R-:W-:Y:S01]  /*1340*/  IMAD.MOV.U32 R41, RZ, RZ, RZ ;  /* 0x000000ffff297224 */ /* 0x000fe200078e00ff */
[----:B--2---:R-:W-:-:S02]  /*1350*/  @P0 R2UR UR42, R4 ;  /* 0x00000000042a02ca */ /* 0x004fc400000e0000 */
[----:B------:R-:W-:Y:S02]  /*1360*/  PLOP3.LUT P0, PT, PT, PT, PT, 0x80, 0x0 ;  /* 0x000000000000781c */ /* 0x000fe40003f0f070 */
        /* <DEDUP_REMOVED lines=15> */
.L_x_9422:
[----:B------:R-:W-:Y:S01]  /*1460*/  UIADD3 UR42, -UR42, UR4, URZ ;  /* 0x000000042a2a7290 */ /* 0x000fe2000fffe13f */
[----:B------:R-:W-:Y:S01]  /*1470*/  IMAD.MOV.U32 R40, RZ, RZ, RZ ;  /* 0x000000ffff287224 */ /* 0x000fe200078e00ff */
[----:B------:R-:W-:Y:S01]  /*1480*/  CS2R R34, SRZ ;  /* 0x0000000000227805 */ /* 0x000fe2000001ff00 */
[----:B------:R-:W-:Y:S01]  /*1490*/  IMAD.MOV.U32 R161, RZ, RZ, RZ ;  /* 0x000000ffffa17224 */ /* 0x000fe200078e00ff */
[----:B------:R-:W-:Y:S01]  /*14a0*/  UISETP.GE.AND UP0, UPT, UR42, 0x1, UPT ;  /* 0x000000012a00788c */ /* 0x000fe2000bf06270 */
[----:B------:R-:W-:Y:S01]  /*14b0*/  CS2R R36, SRZ ;  /* 0x0000000000247805 */ /* 0x000fe2000001ff00 */
[----:B------:R-:W-:Y:S01]  /*14c0*/  UIADD3 UR4, UR42, 0x5f, URZ ;  /* 0x0000005f2a047890 */ /* 0x000fe2000fffe03f */
[----:B------:R-:W-:Y:S01]  /*14d0*/  IMAD.MOV.U32 R162, RZ, RZ, RZ ;  /* 0x000000ffffa27224 */ /* 0x000fe200078e00ff */
[----:B------:R-:W-:Y:S01]  /*14e0*/  CS2R R32, SRZ ;  /* 0x0000000000207805 */ /* 0x000fe2000001ff00 */
[----:B------:R-:W-:Y:S01]  /*14f0*/  IMAD.MOV.U32 R10, RZ, RZ, RZ ;  /* 0x000000ffff0a7224 */ /* 0x000fe200078e00ff */
[----:B------:R-:W-:Y:S01]  /*1500*/  PLOP3.LUT P1, PT, PT, PT, UP0, 0x80, 0x0 ;  /* 0x000000000000781c */ /* 0x000fe20003f2f008 */
[----:B------:R-:W-:Y:S01]  /*1510*/  UIMAD.WIDE UR4, UR4, 0x2aaaaaab, URZ ;  /* 0x2aaaaaab040478a5 */ /* 0x000fe2000f8e023f */
[----:B------:R-:W-:-:S02]  /*1520*/  CS2R R26, SRZ ;  /* 0x00000000001a7805 */ /* 0x000fc4000001ff00 */
[----:B------:R-:W-:Y:S01]  /*1530*/  CS2R R28, SRZ ;  /* 0x00000000001c7805 */ /* 0x000fe2000001ff00 */
[----:B------:R-:W-:Y:S01]  /*1540*/  IMAD.MOV.U32 R12, RZ, RZ, RZ ;  /* 0x000000ffff0c7224 */ /* 0x000fe200078e00ff */
[----:B------:R-:W-:Y:S01]  /*1550*/  USHF.R.U32.HI UR43, URZ, 0x1f, UR5 ;  /* 0x0000001f3f2b7899 */ /* 0x000fe20008011605 */
[----:B------:R-:W-:-:S03]  /*1560*/  CS2R R24, SRZ ;  /* 0x0000000000187805 */ /* 0x000fc6000001ff00 */
[----:B------:R-:W-:-:S03]  /*1570*/  ULEA.HI.SX32 UR43, UR5, UR43, 0x1c ;  /* 0x0000002b052b7291 */ /* 0x000fc6000f8fe23f */
[----:B------:R-:W-:Y:S09]  /*1580*/  @!P1 BRA `(.L_x_9423) ;  /* 0x00000050001c9947 */ /* 0x000ff20003800000 */
        /* <DEDUP_REMOVED lines=31> */
.L_x_9424:
[----:B------:R-:W-:Y:S01]  /*1780*/  ULEA.HI UR4, UR47, UR47, URZ, 0x1 ;  /* 0x0000002f2f047291 */ /* 0x000fe2000f8f083f */
[----:B------:R-:W0:Y:S03]  /*1790*/  S2R R20, SR_TID.X ;  /* 0x0000000000147919 */ /* 0x000e260000002100 */
[----:B------:R-:W-:-:S04]  /*17a0*/  ULOP3.LUT UR4, UR4, 0xfffffffe, URZ, 0xc0, !UPT ;  /* 0xfffffffe04047892 */ /* 0x000fc8000f8ec03f */
[----:B------:R-:W-:-:S06]  /*17b0*/  UIADD3 UR4, UR47, -UR4, URZ ;  /* 0x800000042f047290 */ /* 0x000fcc000fffe03f */
[----:B------:R-:W-:-:S05]  /*17c0*/  IMAD.U32 R0, RZ, RZ, UR4 ;  /* 0x00000004ff007e24 */ /* 0x000fca000f8e00ff */
[----:B------:R-:W-:-:S04]  /*17d0*/  SHF.L.U32 R0, R0, 0x1f, RZ ;  /* 0x0000001f00007819 */ /* 0x000fc800000006ff */
[----:B------:R-:W1:Y:S01]  /*17e0*/  SYNCS.PHASECHK.TRANS64.TRYWAIT P0, [UR45+0x22800], R0 ;  /* 0x02280000ff0075a7 */ /* 0x000e62000800016d */
[----:B0-----:R-:W-:-:S05]  /*17f0*/  SHF.R.U32.HI R20, RZ, 0x7, R20 ;  /* 0x00000007ff147819 */ /* 0x001fca0000011614 */
[----:B------:R-:W-:Y:S01]  /*1800*/  VIADD R7, R20, 0x8 ;  /* 0x0000000814077836 */ /* 0x000fe20000000000 */
[----:B-1----:R-:W-:Y:S06]  /*1810*/  @!P0 BRA `(.L_x_9425) ;  /* 0x000000cc00948947 */ /* 0x002fec0003800000 */
.L_x_9552:
[----:B0-----:R-:W-:Y:S01]  /*1820*/  IMAD.U32 R0, RZ, RZ, UR48 ;  /* 0x00000030ff007e24 */ /* 0x001fe2000f8e00ff */
[----:B------:R-:W-:Y:S05]  /*1830*/  WARPSYNC.ALL ;  /* 0x0000000000007948 */ /* 0x000fea0003800000 */
[----:B------:R0:W-:Y:S01]  /*1840*/  BAR.SYNC.DEFER_BLOCKING R7, 0x100 ;  /* 0x000400070000751d */ /* 0x0001e20000010000 */
[----:B------:R-:W-:-:S13]  /*1850*/  ISETP.NE.AND P0, PT, R0, 0x3, PT ;  /* 0x000000030000780c */ /* 0x000fda0003f05270 */
[----:B0-----:R-:W-:Y:S05]  /*1860*/  @!P0 BRA `(.L_x_9426) ;  /* 0x0000000000048947 */ /* 0x001fea0003800000 */
[----:B------:R-:W-:Y:S01]  /*1870*/  BPT.TRAP 0x1 ;  /* 0x000000040000795c */ /* 0x000fe20000300000 */
.L_x_9426:
[----:B------:R-:W-:Y:S01]  /*1880*/  ULEA UR22, UR36, UR45, 0x3 ;  /* 0x0000002d24167291 */ /* 0x000fe2000f8e183f */
[----:B------:R-:W-:-:S05]  /*1890*/  IMAD.U32 R8, RZ, RZ, UR46 ;  /* 0x0000002eff087e24 */ /* 0x000fca000f8e00ff */
[----:B------:R-:W-:-:S04]  /*18a0*/  SHF.L.U32 R8, R8, 0x1f, RZ ;  /* 0x0000001f08087819 */ /* 0x000fc800000006ff */
[----:B------:R0:W1:Y:S01]  /*18b0*/  SYNCS.PHASECHK.TRANS64.TRYWAIT P1, [UR22+0x22830], R8 ;  /* 0x02283008ff0075a7 */ /* 0x0000620008020156 */
[----:B------:R-:W-:Y:S05]  /*18c0*/  @!P0 BRA `(.L_x_9427) ;  /* 0x0000000000048947 */ /* 0x000fea0003800000 */
[----:B------:R-:W-:Y:S01]  /*18d0*/  BPT.TRAP 0x1 ;  /* 0x000000040000795c */ /* 0x000fe20000300000 */
.L_x_9427:
[----:B-1----:R-:W-:Y:S05]  /*18e0*/  @P1 BRA `(.L_x_9428) ;  /* 0x0000000000081947 */ /* 0x002fea0003800000 */
[----:B------:R-:W1:Y:S02]  /*18f0*/  SYNCS.PHASECHK.TRANS64.TRYWAIT P1, [UR22+0x22830], R8 ;  /* 0x02283008ff0075a7 */ /* 0x000e640008020156 */
[----:B-1----:R-:W-:Y:S05]  /*1900*/  @!P1 BRA `(.L_x_9429) ;  /* 0x000000cc00709947 */ /* 0x002fea0003800000 */
.L_x_9428:
        /* <DEDUP_REMOVED lines=38> */
.L_x_9430:
        /* <DEDUP_REMOVED lines=11> */
[----:B-1----:R-:W-:-:S02]  /*1c20*/  IMAD.U32 R3, RZ, RZ, UR6 ;  /* 0x00000006ff037e24 */ /* 0x002fc4000f8e00ff */
[----:B------:R-:W-:Y:S01]  /*1c30*/  FMUL.FTZ R27, R27, UR7 ;  /* 0x000000071b1b7c20 */ /* 0x000fe20008410000 */
[----:B------:R-:W-:Y:S01]  /*1c40*/  FMUL.FTZ R36, R36, UR7 ;  /* 0x0000000724247c20 */ /* 0x000fe20008410000 */
[----:B------:R-:W-:Y:S01]  /*1c50*/  FMUL.FTZ R30, R30, UR7 ;  /* 0x000000071e1e7c20 */ /* 0x000fe20008410000 */
[----:B------:R-:W-:Y:S01]  /*1c60*/  IMAD R3, R202, -0x2, R3 ;  /* 0xfffffffeca037824 */ /* 0x000fe200078e0203 */
[----:B------:R-:W1:Y:S01]  /*1c70*/  MUFU.TANH R25, R25 ;  /* 0x0000001900197308 */ /* 0x000e620000002400 */
[----:B------:R-:W-:Y:S01]  /*1c80*/  FMUL.FTZ R37, R37, UR7 ;  /* 0x0000000725257c20 */ /* 0x000fe20008410000 */
[----:B------:R-:W-:Y:S01]  /*1c90*/  FMUL.FTZ R31, R31, UR7 ;  /* 0x000000071f1f7c20 */ /* 0x000fe20008410000 */
[----:B------:R-:W-:Y:S01]  /*1ca0*/  FMUL.FTZ R40, R40, UR7 ;  /* 0x0000000728287c20 */ /* 0x000fe20008410000 */
[C---:B------:R-:W-:Y:S01]  /*1cb0*/  ISETP.GT.AND P6, PT, R3.reuse, RZ, PT ;  /* 0x000000ff0300720c */ /* 0x040fe20003fc4270 */
[----:B------:R-:W-:Y:S01]  /*1cc0*/  FMUL.FTZ R34, R34, UR7 ;  /* 0x0000000722227c20 */ /* 0x000fe20008410000 */
[----:B------:R-:W-:Y:S01]  /*1cd0*/  ISETP.GT.AND P5, PT, R3, 0x1, PT ;  /* 0x000000010300780c */ /* 0x000fe20003fa4270 */
[----:B------:R-:W-:Y:S01]  /*1ce0*/  FMUL.FTZ R41, R41, UR7 ;  /* 0x0000000729297c20 */ /* 0x000fe20008410000 */
[----:B------:R-:W4:Y:S01]  /*1cf0*/  MUFU.TANH R28, R28 ;  /* 0x0000001c001c7308 */ /* 0x000f220000002400 */
[----:B------:R-:W-:Y:S01]  /*1d00*/  ISETP.GT.AND P4, PT, R3, 0x8, PT ;  /* 0x000000080300780c */ /* 0x000fe20003f84270 */
[----:B------:R-:W-:Y:S01]  /*1d10*/  FMUL.FTZ R35, R35, UR7 ;  /* 0x0000000723237c20 */ /* 0x000fe20008410000 */
[----:B---3--:R-:W-:Y:S01]  /*1d20*/  FSEL R24, R24, -INF , P6 ;  /* 0xff80000018187808 */ /* 0x008fe20003000000 */
[----:B------:R-:W-:Y:S01]  /*1d30*/  FMUL.FTZ R44, R44, UR7 ;  /* 0x000000072c2c7c20 */ /* 0x000fe20008410000 */
[C---:B------:R-:W-:Y:S01]  /*1d40*/  ISETP.GT.AND P3, PT, R3.reuse, 0x9, PT ;  /* 0x000000090300780c */ /* 0x040fe20003f64270 */
[----:B------:R-:W-:Y:S01]  /*1d50*/  FMUL.FTZ R38, R38, UR7 ;  /* 0x0000000726267c20 */ /* 0x000fe20008410000 */
[----:B------:R-:W-:Y:S01]  /*1d60*/  ISETP.GT.AND P2, PT, R3, 0x10, PT ;  /* 0x000000100300780c */ /* 0x000fe20003f44270 */
[----:B------:R-:W3:Y:S01]  /*1d70*/  MUFU.TANH R29, R29 ;  /* 0x0000001d001d7308 */ /* 0x000ee20000002400 */
[----:B-1----:R-:W-:Y:S01]  /*1d80*/  FSEL R25, R25, -INF , P5 ;  /* 0xff80000019197808 */ /* 0x002fe20002800000 */
[----:B------:R-:W-:Y:S01]  /*1d90*/  FMUL.FTZ R45, R45, UR7 ;  /* 0x000000072d2d7c20 */ /* 0x000fe20008410000 */
[----:B------:R-:W-:Y:S01]  /*1da0*/  ISETP.GT.AND P1, PT, R3, 0x11, PT ;  /* 0x000000110300780c */ /* 0x000fe20003f24270 */
[----:B------:R-:W-:Y:S01]  /*1db0*/  FMUL.FTZ R39, R39, UR7 ;  /* 0x0000000727277c20 */ /* 0x000fe20008410000 */
[----:B------:R-:W-:Y:S01]  /*1dc0*/  FMNMX.FTZ R9, R24, R25, !PT ;  /* 0x0000001918097209 */ /* 0x000fe20007810000 */
[----:B------:R-:W-:Y:S01]  /*1dd0*/  FMUL.FTZ R48, R48, UR7 ;  /* 0x0000000730307c20 */ /* 0x000fe20008410000 */
[----:B------:R-:W-:Y:S01]  /*1de0*/  FMUL.FTZ R42, R42, UR7 ;  /* 0x000000072a2a7c20 */ /* 0x000fe20008410000 */
        /* <DEDUP_REMOVED lines=204> */
[----:B-1----:R-:W-:Y:S01]  /*2ab0*/  FADD.FTZ R13, R24, R25 ;  /* 0x00000019180d7221 */ /* 0x002fe20000010000 */
[--C-:B------:R-:W-:Y:S01]  /*2ac0*/  FFMA.FTZ R61, R61, UR10, -R10.reuse ;  /* 0x0000000a3d3d7c23 */ /* 0x100fe2000801080a */
[----:B------:R-:W-:Y:S01]  /*2ad0*/  FMNMX.FTZ R9, R51, R4, !PT ;  /* 0x0000000433097209 */ /* 0x000fe20007810000 */
[--C-:B------:R-:W-:Y:S01]  /*2ae0*/  FFMA.FTZ R64, R64, UR10, -R10.reuse ;  /* 0x0000000a40407c23 */ /* 0x100fe2000801080a */
[--C-:B------:R-:W-:Y:S01]  /*2af0*/  FFMA.FTZ R65, R65, UR10, -R10.reuse ;  /* 0x0000000a41417c23 */ /* 0x100fe2000801080a */
[--C-:B------:R-:W-:Y:S01]  /*2b00*/  FFMA.FTZ R68, R68, UR10, -R10.reuse ;  /* 0x0000000a44447c23 */ /* 0x100fe2000801080a */
[----:B------:R-:W-:Y:S01]  /*2b10*/  FMNMX.FTZ R4, R54, R9, !PT ;  /* 0x0000000936047209 */ /* 0x000fe20007810000 */
[----:B------:R-:W-:Y:S01]  /*2b20*/  MUFU.EX2 R32, R32 ;  /* 0x0000002000207308 */ /* 0x000fe20000000800 */
[----:B------:R-:W-:Y:S01]  /*2b30*/  FFMA.FTZ R10, R69, UR10, -R10 ;  /* 0x0000000a450a7c23 */ /* 0x000fe2000801080a */
        /* <DEDUP_REMOVED lines=52> */
[----:B------:R1:W3:Y:S01]  /*2e80*/  MUFU.EX2 R12, R6 ;  /* 0x00000006000c7308 */ /* 0x0002e20000000800 */
[--C-:B------:R-:W-:Y:S01]  /*2e90*/  FFMA.FTZ R54, R54, UR10, -R11.reuse ;  /* 0x0000000a36367c23 */ /* 0x100fe2000801080b */
[--C-:B------:R-:W-:Y:S01]  /*2ea0*/  FFMA.FTZ R55, R55, UR10, -R11.reuse ;  /* 0x0000000a37377c23 */ /* 0x100fe2000801080b */
[--C-:B------:R-:W-:Y:S01]  /*2eb0*/  FFMA.FTZ R58, R58, UR10, -R11.reuse ;  /* 0x0000000a3a3a7c23 */ /* 0x100fe2000801080b */
[--C-:B------:R-:W-:Y:S01]  /*2ec0*/  FFMA.FTZ R59, R59, UR10, -R11.reuse ;  /* 0x0000000a3b3b7c23 */ /* 0x100fe2000801080b */
[--C-:B------:R-:W-:Y:S01]  /*2ed0*/  FFMA.FTZ R62, R62, UR10, -R11.reuse ;  /* 0x0000000a3e3e7c23 */ /* 0x100fe2000801080b */
[--C-:B------:R-:W-:Y:S01]  /*2ee0*/  FFMA.FTZ R63, R63, UR10, -R11.reuse ;  /* 0x0000000a3f3f7c23 */ /* 0x100fe2000801080b */
[----:B------:R-:W-:Y:S01]  /*2ef0*/  FFMA.FTZ R66, R66, UR10, -R11 ;  /* 0x0000000a42427c23 */ /* 0x000fe2000801080b */
[----:B------:R-:W4:Y:S01]  /*2f00*/  MUFU.EX2 R30, R30 ;  /* 0x0000001e001e7308 */ /* 0x000f220000000800 */
[----:B-1----:R-:W-:Y:S01]  /*2f10*/  FADD.FTZ R6, R28, R13 ;  /* 0x0000000d1c067221 */ /* 0x002fe20000010000 */
[--C-:B------:R-:W-:Y:S01]  /*2f20*/  FFMA.FTZ R67, R67, UR10, -R11.reuse ;  /* 0x0000000a43437c23 */ /* 0x100fe2000801080b */
[--C-:B------:R-:W-:Y:S01]  /*2f30*/  FFMA.FTZ R70, R70, UR10, -R11.reuse ;  /* 0x0000000a46467c23 */ /* 0x100fe2000801080b */
[----:B------:R-:W-:Y:S01]  /*2f40*/  FFMA.FTZ R11, R71, UR10, -R11 ;  /* 0x0000000a470b7c23 */ /* 0x000fe2000801080b */
[----:B------:R-:W-:-:S03]  /*2f50*/  FADD.FTZ R13, R29, R6 ;  /* 0x000000061d0d7221 */ /* 0x000fc60000010000 */
[----:B------:R-:W1:Y:S01]  /*2f60*/  MUFU.EX2 R31, R31 ;  /* 0x0000001f001f7308 */ /* 0x000e620000000800 */
[----:B------:R-:W-:Y:S01]  /*2f70*/  FADD.FTZ R6, R32, R13 ;  /* 0x0000000d20067221 */ /* 0x000fe20000010000 */
[----:B---3--:R-:W-:Y:S01]  /*2f80*/  FADD.FTZ R13, R5, R12 ;  /* 0x0000000c050d7221 */ /* 0x008fe20000010000 */
[----:B------:R-:W-:Y:S02]  /*2f90*/  F2FP.BF16.F32.PACK_AB R153, R12, R5 ;  /* 0x000000050c99723e */ /* 0x000fe400000010ff */
[----:B------:R-:W-:-:S03]  /*2fa0*/  FADD.FTZ R15, R33, R6 ;  /* 0x00000006210f7221 */ /* 0x000fc60000010000 */
[----:B------:R-:W3:Y:S01]  /*2fb0*/  MUFU.EX2 R34, R34 ;  /* 0x0000002200227308 */ /* 0x000ee20000000800 */
[----:B----4-:R-:W-:Y:S01]  /*2fc0*/  FADD.FTZ R6, R30, R13 ;  /* 0x0000000d1e067221 */ /* 0x010fe20000010000 */
[----:B------:R-:W-:-:S04]  /*2fd0*/  FADD.FTZ R10, R36, R15 ;  /* 0x0000000f240a7221 */ /* 0x000fc80000010000 */
[----:B------:R-:W-:Y:S02]  /*2fe0*/  FADD.FTZ R15, R37, R10 ;  /* 0x0000000a250f7221 */ /* 0x000fe40000010000 */
[----:B------:R-:W4:Y:S01]  /*2ff0*/  MUFU.EX2 R35, R35 ;  /* 0x0000002300237308 */ /* 0x000f220000000800 */
[C---:B-1----:R-:W-:Y:S01]  /*3000*/  FADD.FTZ R13, R31.reuse, R6 ;  /* 0x000000061f0d7221 */ /* 0x042fe20000010000 */
[----:B------:R-:W-:Y:S01]  /*3010*/  FADD.FTZ R10, R40, R15 ;  /* 0x0000000f280a7221 */ /* 0x000fe20000010000 */
[----:B------:R-:W-:-:S03]  /*3020*/  F2FP.BF16.F32.PACK_AB R155, R31, R30 ;  /* 0x0000001e1f9b723e */ /* 0x000fc600000010ff */
[----:B------:R-:W-:Y:S02]  /*3030*/  FADD.FTZ R15, R41, R10 ;  /* 0x0000000a290f7221 */ /* 0x000fe40000010000 */
        /* <DEDUP_REMOVED lines=58> */
[----:B-1----:R-:W-:Y:S01]  /*33e0*/  FADD.FTZ R10, R68, R15 ;  /* 0x0000000f440a7221 */ /* 0x002fe20000010000 */
[----:B------:R-:W-:-:S06]  /*33f0*/  F2FP.BF16.F32.PACK_AB R174, R9, R68 ;  /* 0x0000004409ae723e */ /* 0x000fcc00000010ff */
[----:B------:R-:W1:Y:S01]  /*3400*/  MUFU.EX2 R67, R67 ;  /* 0x0000004300437308 */ /* 0x000e620000000800 */
[----:B---3--:R-:W-:Y:S01]  /*3410*/  FADD.FTZ R13, R63, R6 ;  /* 0x000000063f0d7221 */ /* 0x008fe20000010000 */
[----:B------:R-:W-:Y:S01]  /*3420*/  FADD.FTZ R6, R9, R10 ;  /* 0x0000000a09067221 */ /* 0x000fe20000010000 */
[----:B------:R-:W-:-:S05]  /*3430*/  F2FP.BF16.F32.PACK_AB R171, R63, R62 ;  /* 0x0000003e3fab723e */ /* 0x000fca00000010ff */
[----:B------:R-:W3:Y:S01]  /*3440*/  MUFU.EX2 R70, R70 ;  /* 0x0000004600467308 */ /* 0x000ee20000000800 */
[----:B----4-:R-:W-:-:S07]  /*3450*/  FADD.FTZ R10, R66, R13 ;  /* 0x0000000d420a7221 */ /* 0x010fce0000010000 */
[----:B------:R-:W4:Y:S01]  /*3460*/  MUFU.EX2 R11, R11 ;  /* 0x0000000b000b7308 */ /* 0x000f220000000800 */
[C---:B-1----:R-:W-:Y:S01]  /*3470*/  FADD.FTZ R5, R67.reuse, R10 ;  /* 0x0000000a43057221 */ /* 0x042fe20000010000 */
[----:B------:R-:W-:-:S03]  /*3480*/  F2FP.BF16.F32.PACK_AB R173, R67, R66 ;  /* 0x0000004243ad723e */ /* 0x000fc600000010ff */
[----:B---3--:R-:W-:-:S04]  /*3490*/  FADD.FTZ R10, R70, R5 ;  /* 0x00000005460a7221 */ /* 0x008fc80000010000 */
[C---:B----4-:R-:W-:Y:S01]  /*34a0*/  FADD.FTZ R5, R11.reuse, R10 ;  /* 0x0000000a0b057221 */ /* 0x050fe20000010000 */
[----:B------:R-:W-:Y:S01]  /*34b0*/  F2FP.BF16.F32.PACK_AB R175, R11, R70 ;  /* 0x000000460baf723e */ /* 0x000fe200000010ff */
[----:B------:R-:W-:Y:S06]  /*34c0*/  @!P0 BRA `(.L_x_9431) ;  /* 0x0000000000048947 */ /* 0x000fec0003800000 */
[----:B------:R-:W-:Y:S01]  /*34d0*/  BPT.TRAP 0x1 ;  /* 0x000000040000795c */ /* 0x000fe20000300000 */
.L_x_9431:
[----:B------:R1:W3:Y:S01]  /*34e0*/  SYNCS.PHASECHK.TRANS64.TRYWAIT P1, [UR22+0x22850], R8 ;  /* 0x02285008ff0075a7 */ /* 0x0002e20008020156 */
[----:B------:R-:W-:Y:S05]  /*34f0*/  @!P0 BRA `(.L_x_9432) ;  /* 0x0000000000048947 */ /* 0x000fea0003800000 */
[----:B------:R-:W-:Y:S01]  /*3500*/  BPT.TRAP 0x1 ;  /* 0x000000040000795c */ /* 0x000fe20000300000 */
.L_x_9432:
[----:B---3--:R-:W-:Y:S05]  /*3510*/  @P1 BRA `(.L_x_9433) ;  /* 0x0000000000081947 */ /* 0x008fea0003800000 */
[----:B------:R-:W3:Y:S02]  /*3520*/  SYNCS.PHASECHK.TRANS64.TRYWAIT P1, [UR22+0x22850], R8 ;  /* 0x02285008ff0075a7 */ /* 0x000ee40008020156 */
[----:B---3--:R-:W-:Y:S05]  /*3530*/  @!P1 BRA `(.L_x_9434) ;  /* 0x000000b0007c9947 */ /* 0x008fea0003800000 */
.L_x_9433:
        /* <DEDUP_REMOVED lines=43> */
.L_x_9435:
[----:B------:R-:W4:Y:S01]  /*37f0*/  S2UR UR6, SR_CgaCtaId ;  /* 0x00000000000679c3 */ /* 0x000f220000008800 */
[----:B------:R-:W-:Y:S02]  /*3800*/  UISETP.GE.AND UP0, UPT, UR42, 0x61, UPT ;  /* 0x000000612a00788c */ /* 0x000fe4000bf06270 */
[----:B------:R-:W-:-:S04]  /*3810*/  UIADD3 UR22, UR22, 0x22860, URZ ;  /* 0x0002286016167890 */ /* 0x000fc8000fffe03f */
[----:B------:R-:W-:Y:S01]  /*3820*/  PLOP3.LUT P1, PT, PT, PT, UP0, 0x80, 0x0 ;  /* 0x000000000000781c */ /* 0x000fe20003f2f008 */
[----:B----4-:R-:W-:-:S09]  /*3830*/  UPRMT UR22, UR6, 0x654, UR22 ;  /* 0x0000065406167896 */ /* 0x010fd20008000016 */
[----:B------:R-:W-:Y:S03]  /*3840*/  SYNCS.ARRIVE.TRANS64.RED.A1T0 RZ, [UR22], RZ ;  /* 0x000000ffffff79a7 */ /* 0x000fe60008100416 */
[----:B------:R-:W-:Y:S05]  /*3850*/  @!P1 BRA `(.L_x_9436) ;  /* 0x0000002000dc9947 */ /* 0x000fea0003800000 */
[----:B---3--:R-:W-:Y:S01]  /*3860*/  IMAD.MOV.U32 R9, RZ, RZ, R4 ;  /* 0x000000ffff097224 */ /* 0x008fe200078e0004 */
[----:B------:R-:W-:Y:S01]  /*3870*/  UIADD3 UR43, UR43, -0x2, URZ ;  /* 0xfffffffe2b2b7890 */ /* 0x000fe2000fffe03f */
[----:B01----:R-:W-:Y:S01]  /*3880*/  IMAD.MOV.U32 R8, RZ, RZ, R3 ;  /* 0x000000ffff087224 */ /* 0x003fe200078e0003 */
[----:B------:R-:W-:Y:S01]  /*3890*/  ULDC UR25, c[0x0][0x9d8] ;  /* 0x0002760000197ab9 */ /* 0x000fe20000000800 */
[----:B------:R-:W-:-:S09]  /*38a0*/  ULDC UR22, c[0x0][0x988] ;  /* 0x0002620000167ab9 */ /* 0x000fd20000000800 */
.L_x_9447:
[----:B------:R-:W-:Y:S01]  /*38b0*/  UIADD3 UR36, UR36, 0x1, URZ ;  /* 0x0000000124247890 */ /* 0x000fe2000fffe03f */
[----:B--2---:R-:W-:Y:S01]  /*38c0*/  MOV R0, UR43 ;  /* 0x0000002b00007c02 */ /* 0x004fe20008000f00 */
[----:B------:R-:W-:Y:S02]  /*38d0*/  UIADD3 UR43, UR43, -0x1, URZ ;  /* 0xffffffff2b2b7890 */ /* 0x000fe4000fffe03f */
[----:B------:R-:W-:Y:S01]  /*38e0*/  UISETP.NE.AND UP0, UPT, UR36, 0x2, UPT ;  /* 0x000000022400788c */ /* 0x000fe2000bf05270 */
[----:B------:R-:W-:-:S03]  /*38f0*/  ISETP.GT.AND P1, PT, R0, RZ, PT ;  /* 0x000000ff0000720c */ /* 0x000fc60003f24270 */
[----:B------:R-:W-:Y:S02]  /*3900*/  USEL UR6, URZ, 0x1, UP0 ;  /* 0x000000013f067887 */ /* 0x000fe40008000000 */
[----:B------:R-:W-:Y:S02]  /*3910*/  USEL UR36, UR36, URZ, UP0 ;  /* 0x0000003f24247287 */ /* 0x000fe40008000000 */
[----:B------:R-:W-:Y:S01]  /*3920*/  ULOP3.LUT UR46, UR46, UR6, URZ, 0x3c, !UPT ;  /* 0x000000062e2e7292 */ /* 0x000fe2000f8e3c3f */
[----:B01----:R-:W-:Y:S11]  /*3930*/  @!P0 BRA `(.L_x_9437) ;  /* 0x0000000000048947 */ /* 0x003ff60003800000 */
[----:B------:R-:W-:Y:S01]  /*3940*/  BPT.TRAP 0x1 ;  /* 0x000000040000795c */ /* 0x000fe20000300000 */
.L_x_9437:
        /* <DEDUP_REMOVED lines=9> */
.L_x_9438:
[----:B-1----:R-:W-:Y:S05]  /*39e0*/  @P2 BRA `(.L_x_9439) ;  /* 0x0000000000082947 */ /* 0x002fea0003800000 */
[----:B------:R-:W1:Y:S02]  /*39f0*/  SYNCS.PHASECHK.TRANS64.TRYWAIT P2, [UR24+0x22830], R7 ;  /* 0x02283007ff0075a7 */ /* 0x000e640008040158 */
[----:B-1----:R-:W-:Y:S05]  /*3a00*/  @!P2 BRA `(.L_x_9440) ;  /* 0x000000ac0060a947 */ /* 0x002fea0003800000 */
.L_x_9439:
[----:B------:R-:W-:Y:S01]  /*3a10*/  UIMAD UR6, UR36, 0x300, UR20 ;  /* 0x00000300240678a4 */ /* 0x000fe2000f8e0214 */
[----:B------:R-:W-:Y:S01]  /*3a20*/  WARPGROUP.ARRIVE ;  /* 0x00000000000079c5 */ /* 0x000fe20000000000 */
[----:B------:R-:W-:Y:S01]  /*3a30*/  UMOV UR7, 0x40000040 ;  /* 0x4000004000077882 */ /* 0x000fe20000000000 */
[----:B------:R-:W-:Y:S01]  /*3a40*/  UMOV UR11, 0x40000040 ;  /* 0x40000040000b7882 */ /* 0x000fe20000000000 */
[----:B------:R-:W-:-:S03]  /*3a50*/  UIADD3 UR10, UR6, 0x2, URZ ;  /* 0x00000002060a7890 */ /* 0x000fc6000fffe03f */
[----:B-1----:R-:W1:Y:S01]  /*3a60*/  S2R R0, SR_TID.X ;  /* 0x0000000000007919 */ /* 0x002e620000002100 */
[----:B------:R-:W-:Y:S01]  /*3a70*/  UIADD3 UR14, UR6, 0x4, URZ ;  /* 0x00000004060e7890 */ /* 0x000fe2000fffe03f */
[----:B------:R-:W-:Y:S01]  /*3a80*/  UMOV UR15, 0x40000040 ;  /* 0x40000040000f7882 */ /* 0x000fe20000000000 */
[----:B------:R-:W-:Y:S01]  /*3a90*/  HGMMA.64x96x16.F32.BF16 R152, gdesc[UR4], RZ, !UPT, gsb0 ;  /* 0x01600000049879f0 */ /* 0x000fe2000c0018ff */
[----:B------:R-:W-:Y:S01]  /*3aa0*/  UIADD3 UR18, UR6, 0x6, URZ ;  /* 0x0000000606127890 */ /* 0x000fe2000fffe03f */
[----:B------:R-:W-:Y:S01]  /*3ab0*/  UMOV UR19, 0x40000040 ;  /* 0x4000004000137882 */ /* 0x000fe20000000000 */
[----:B-1----:R-:W-:-:S04]  /*3ac0*/  SHF.R.U32.HI R211, RZ, 0x7, R0 ;  /* 0x00000007ffd37819 */ /* 0x002fc80000011600 */
        /* <DEDUP_REMOVED lines=14> */
.L_x_9441:
        /* <DEDUP_REMOVED lines=36> */
[----:B------:R-:W-:Y:S01]  /*3df0*/  UMOV UR10, UR22 ;  /* 0x00000016000a7c82 */ /* 0x000fe20008000000 */
[----:B------:R-:W-:Y:S01]  /*3e00*/  FMUL.FTZ R175, R175, UR25 ;  /* 0x00000019afaf7c20 */ /* 0x000fe20008410000 */
[----:B------:R-:W3:Y:S01]  /*3e10*/  MUFU.TANH R21, R21 ;  /* 0x0000001500157308 */ /* 0x000ee20000002400 */
        /* <DEDUP_REMOVED lines=12> */
[----:B------:R-:W-:-:S03]  /*3ee0*/  UIADD3 UR6, UR24, 0x22840, URZ ;  /* 0x0002284018067890 */ /* 0x000fc6000fffe03f */
[----:B------:R-:W2:Y:S01]  /*3ef0*/  MUFU.TANH R155, R155 ;  /* 0x0000009b009b7308 */ /* 0x000ea20000002400 */
[----:B---3--:R-:W-:Y:S01]  /*3f00*/  FMNMX.FTZ R172, R21, R172, !PT ;  /* 0x000000ac15ac7209 */ /* 0x008fe20007810000 */
[----:B------:R-:W-:-:S06]  /*3f10*/  UPRMT UR6, UR23, 0x654, UR6 ;  /* 0x0000065417067896 */ /* 0x000fcc0008000006 */
[----:B------:R-:W3:Y:S01]  /*3f20*/  MUFU.TANH R157, R157 ;  /* 0x0000009d009d7308 */ /* 0x000ee20000002400 */
[----:B----4-:R-:W-:Y:S02]  /*3f30*/  FMNMX.FTZ R172, R153, R172, !PT ;  /* 0x000000ac99ac7209 */ /* 0x010fe40007810000 */
[----:B------:R-:W-:Y:S05]  /*3f40*/  SYNCS.ARRIVE.TRANS64.RED.A1T0 RZ, [UR6], RZ ;  /* 0x000000ffffff79a7 */ /* 0x000fea0008100406 */
        /* <DEDUP_REMOVED lines=10> */
[----:B---3--:R-:W-:Y:S01]  /*3ff0*/  FMNMX.FTZ R176, R163, R174, !PT ;  /* 0x000000aea3b07209 */ /* 0x008fe20007810000 */
[----:B------:R-:W-:-:S06]  /*4000*/  FMUL.FTZ R174, R192, UR25 ;  /* 0x00000019c0ae7c20 */ /* 0x000fcc0008410000 */
[----:B------:R-:W3:Y:S01]  /*4010*/  MUFU.TANH R167, R167 ;  /* 0x000000a700a77308 */ /* 0x000ee20000002400 */
[----:B----4-:R-:W-:Y:S01]  /*4020*/  FMNMX.FTZ R3, R165, R176, !PT ;  /* 0x000000b0a5037209 */ /* 0x010fe20007810000 */
[----:B------:R-:W-:-:S06]  /*4030*/  FMUL.FTZ R176, R193, UR25 ;  /* 0x00000019c1b07c20 */ /* 0x000fcc0008410000 */
[----:B------:R-:W4:Y:S01]  /*4040*/  MUFU.TANH R168, R168 ;  /* 0x000000a800a87308 */ /* 0x000f220000002400 */
[----:B--2---:R-:W-:-:S07]  /*4050*/  FMNMX.FTZ R180, R166, R3, !PT ;  /* 0x00000003a6b47209 */ /* 0x004fce0007810000 */
[----:B------:R-:W2:Y:S01]  /*4060*/  MUFU.TANH R169, R169 ;  /* 0x000000a900a97308 */ /* 0x000ea20000002400 */
[----:B---3--:R-:W-:-:S07]  /*4070*/  FMNMX.FTZ R3, R167, R180, !PT ;  /* 0x000000b4a7037209 */ /* 0x008fce0007810000 */
[----:B------:R-:W3:Y:S01]  /*4080*/  MUFU.TANH R170, R170 ;  /* 0x000000aa00aa7308 */ /* 0x000ee20000002400 */
[----:B----4-:R-:W-:-:S07]  /*4090*/  FMNMX.FTZ R180, R168, R3, !PT ;  /* 0x00000003a8b47209 */ /* 0x010fce0007810000 */
        /* <DEDUP_REMOVED lines=17> */
[----:B------:R-:W-:Y:S01]  /*41b0*/  FMUL.FTZ R184, R186, UR25 ;  /* 0x00000019bab87c20 */ /* 0x000fe20008410000 */
[----:B------:R-:W-:Y:S01]  /*41c0*/  FMUL.FTZ R186, R190, UR25 ;  /* 0x00000019beba7c20 */ /* 0x000fe20008410000 */
[----:B------:R-:W-:-:S04]  /*41d0*/  FMUL.FTZ R190, R198, UR25 ;  /* 0x00000019c6be7c20 */ /* 0x000fc80008410000 */
[----:B------:R-:W3:Y:S01]  /*41e0*/  MUFU.TANH R12, R12 ;  /* 0x0000000c000c7308 */ /* 0x000ee20000002400 */
[----:B----4-:R-:W-:-:S05]  /*41f0*/  FMNMX.FTZ R3, R180, R3, !PT ;  /* 0x00000003b4037209 */ /* 0x010fca0007810000 */
[----:B------:R-:W4:Y:S02]  /*4200*/  SHFL.BFLY PT, R188, R3, 0x2, 0x1f ;  /* 0x0c401f0003bc7f89 */ /* 0x000f2400000e0000 */
[----:B------:R-:W5:Y:S01]  /*4210*/  MUFU.TANH R15, R15 ;  /* 0x0000000f000f7308 */ /* 0x000f620000002400 */
[----:B--2---:R-:W-:-:S07]  /*4220*/  FMNMX.FTZ R193, R10, R9, !PT ;  /* 0x000000090ac17209 */ /* 0x004fce0007810000 */
[----:B------:R-:W2:Y:S08]  /*4230*/  MUFU.TANH R20, R20 ;  /* 0x0000001400147308 */ /* 0x000eb00000002400 */
[----:B------:R-:W0:Y:S01]  /*4240*/  MUFU.TANH R152, R152 ;  /* 0x0000009800987308 */ /* 0x000e220000002400 */
[----:B----4-:R-:W-:Y:S01]  /*4250*/  FMNMX.FTZ R177, R3, R188, !PT ;  /* 0x000000bc03b17209 */ /* 0x010fe20007810000 */
[----:B------:R-:W-:-:S06]  /*4260*/  FMUL.FTZ R188, R194, UR25 ;  /* 0x00000019c2bc7c20 */ /* 0x000fcc0008410000 */
[----:B------:R-:W4:Y:S01]  /*4270*/  MUFU.TANH R154, R154 ;  /* 0x0000009a009a7308 */ /* 0x000f220000002400 */
[----:B------:R-:W1:Y:S07]  /*4280*/  SHFL.BFLY PT, R192, R177, 0x1, 0x1f ;  /* 0x0c201f00b1c07f89 */ /* 0x000e6e00000e0000 */
[----:B------:R-:W4:Y:S08]  /*4290*/  MUFU.TANH R156, R156 ;  /* 0x0000009c009c7308 */ /* 0x000f300000002400 */
[----:B------:R-:W4:Y:S08]  /*42a0*/  MUFU.TANH R158, R158 ;  /* 0x0000009e009e7308 */ /* 0x000f300000002400 */
[----:B------:R-:W4:Y:S01]  /*42b0*/  MUFU.TANH R160, R160 ;  /* 0x000000a000a07308 */ /* 0x000f220000002400 */
[----:B-1----:R-:W-:-:S05]  /*42c0*/  FMNMX.FTZ R3, R177, R192, !PT ;  /* 0x000000c0b1037209 */ /* 0x002fca0007810000 */
[C---:B------:R-:W-:Y:S01]  /*42d0*/  FADD.FTZ R8, -R3.reuse, R8 ;  /* 0x0000000803087221 */ /* 0x040fe20000010100 */
[----:B------:R-:W-:Y:S01]  /*42e0*/  FMUL.FTZ R212, R3, UR10 ;  /* 0x0000000a03d47c20 */ /* 0x000fe20008410000 */
[----:B------:R-:W1:Y:S02]  /*42f0*/  MUFU.TANH R162, R162 ;  /* 0x000000a200a27308 */ /* 0x000e640000002400 */
[----:B------:R-:W-:Y:S01]  /*4300*/  FMUL.FTZ R177, R8, UR10 ;  /* 0x0000000a08b17c20 */ /* 0x000fe20008410000 */
[----:B---3--:R-:W-:Y:S01]  /*4310*/  FMNMX.FTZ R8, R12, R193, !PT ;  /* 0x000000c10c087209 */ /* 0x008fe20007810000 */
[--C-:B------:R-:W-:Y:S01]  /*4320*/  FFMA.FTZ R192, R11, UR10, -R212.reuse ;  /* 0x0000000a0bc07c23 */ /* 0x100fe200080108d4 */
[--C-:B------:R-:W-:Y:S01]  /*4330*/  FFMA.FTZ R195, R4, UR10, -R212.reuse ;  /* 0x0000000a04c37c23 */ /* 0x100fe200080108d4 */
[--C-:B------:R-:W-:Y:S01]  /*4340*/  FFMA.FTZ R194, R153, UR10, -R212.reuse ;  /* 0x0000000a99c27c23 */ /* 0x100fe200080108d4 */
[----:B-----5:R-:W-:Y:S01]  /*4350*/  FMNMX.FTZ R11, R15, R8, !PT ;  /* 0x000000080f0b7209 */ /* 0x020fe20007810000 */
[----:B------:R-:W3:Y:S01]  /*4360*/  MUFU.TANH R164, R164 ;  /* 0x000000a400a47308 */ /* 0x000ee20000002400 */
[--C-:B------:R-:W-:Y:S01]  /*4370*/  FFMA.FTZ R198, R165, UR10, -R212.reuse ;  /* 0x0000000aa5c67c23 */ /* 0x100fe200080108d4 */
[--C-:B------:R-:W-:Y:S01]  /*4380*/  FFMA.FTZ R210, R14, UR10, -R212.reuse ;  /* 0x0000000a0ed27c23 */ /* 0x100fe200080108d4 */
[----:B--2---:R-:W-:Y:S01]  /*4390*/  FMNMX.FTZ R11, R20, R11, !PT ;  /* 0x0000000b140b7209 */ /* 0x004fe20007810000 */
[--C-:B------:R-:W-:Y:S01]  /*43a0*/  FFMA.FTZ R165, R167, UR10, -R212.reuse ;  /* 0x0000000aa7a57c23 */ /* 0x100fe200080108d4 */
[--C-:B------:R-:W-:Y:S01]  /*43b0*/  FFMA.FTZ R14, R155, UR10, -R212.reuse ;  /* 0x0000000a9b0e7c23 */ /* 0x100fe200080108d4 */
[--C-:B------:R-:W-:Y:S01]  /*43c0*/  FFMA.FTZ R167, R169, UR10, -R212.reuse ;  /* 0x0000000aa9a77c23 */ /* 0x100fe200080108d4 */
[----:B0-----:R-:W-:Y:S01]  /*43d0*/  FMNMX.FTZ R11, R152, R11, !PT ;  /* 0x0000000b980b7209 */ /* 0x001fe20007810000 */
[----:B------:R-:W0:Y:S01]  /*43e0*/  MUFU.TANH R175, R175 ;  /* 0x000000af00af7308 */ /* 0x000e220000002400 */
[--C-:B------:R-:W-:Y:S01]  /*43f0*/  FFMA.FTZ R169, R171, UR10, -R212.reuse ;  /* 0x0000000aaba97c23 */ /* 0x100fe200080108d4 */
[--C-:B------:R-:W-:Y:S01]  /*4400*/  FFMA.FTZ R171, R173, UR10, -R212.reuse ;  /* 0x0000000aadab7c23 */ /* 0x100fe200080108d4 */
[----:B----4-:R-:W-:Y:S01]  /*4410*/  FMNMX.FTZ R11, R154, R11, !PT ;  /* 0x0000000b9a0b7209 */ /* 0x010fe20007810000 */
[--C-:B------:R-:W-:Y:S01]  /*4420*/  FFMA.FTZ R173, R176, UR10, -R212.reuse ;  /* 0x0000000ab0ad7c23 */ /* 0x100fe200080108d4 */
[--C-:B------:R-:W-:Y:S01]  /*4430*/  FFMA.FTZ R197, R13, UR10, -R212.reuse ;  /* 0x0000000a0dc57c23 */ /* 0x100fe200080108d4 */
[--C-:B------:R-:W-:Y:S01]  /*4440*/  FFMA.FTZ R21, R21, UR10, -R212.reuse ;  /* 0x0000000a15157c23 */ /* 0x100fe200080108d4 */
[----:B------:R-:W-:Y:S01]  /*4450*/  FMNMX.FTZ R11, R156, R11, !PT ;  /* 0x0000000b9c0b7209 */ /* 0x000fe20007810000 */
[----:B------:R-:W2:Y:S01]  /*4460*/  MUFU.TANH R178, R178 ;  /* 0x000000b200b27308 */ /* 0x000ea20000002400 */
[--C-:B------:R-:W-:Y:S01]  /*4470*/  FFMA.FTZ R193, R157, UR10, -R212.reuse ;  /* 0x0000000a9dc17c23 */ /* 0x100fe200080108d4 */
[--C-:B------:R-:W-:Y:S01]  /*4480*/  FFMA.FTZ R13, R159, UR10, -R212.reuse ;  /* 0x0000000a9f0d7c23 */ /* 0x100fe200080108d4 */
[----:B------:R-:W-:Y:S01]  /*4490*/  FMNMX.FTZ R11, R158, R11, !PT ;  /* 0x0000000b9e0b7209 */ /* 0x000fe20007810000 */
[--C-:B------:R-:W-:Y:S01]  /*44a0*/  FFMA.FTZ R180, R180, UR10, -R212.reuse ;  /* 0x0000000ab4b47c23 */ /* 0x100fe200080108d4 */
[--C-:B------:R-:W-:Y:S01]  /*44b0*/  FFMA.FTZ R8, R166, UR10, -R212.reuse ;  /* 0x0000000aa6087c23 */ /* 0x100fe200080108d4 */
[--C-:B------:R-:W-:Y:S01]  /*44c0*/  FFMA.FTZ R166, R168, UR10, -R212.reuse ;  /* 0x0000000aa8a67c23 */ /* 0x100fe200080108d4 */
[----:B------:R-:W-:Y:S01]  /*44d0*/  FMNMX.FTZ R11, R160, R11, !PT ;  /* 0x0000000ba00b7209 */ /* 0x000fe20007810000 */
[----:B------:R-:W4:Y:S01]  /*44e0*/  MUFU.TANH R179, R179 ;  /* 0x000000b300b37308 */ /* 0x000f220000002400 */
[--C-:B------:R-:W-:Y:S01]  /*44f0*/  FFMA.FTZ R168, R170, UR10, -R212.reuse ;  /* 0x0000000aaaa87c23 */ /* 0x100fe200080108d4 */
[--C-:B------:R-:W-:Y:S01]  /*4500*/  FFMA.FTZ R170, R172, UR10, -R212.reuse ;  /* 0x0000000aacaa7c23 */ /* 0x100fe200080108d4 */
[----:B-1----:R-:W-:Y:S01]  /*4510*/  FMNMX.FTZ R11, R162, R11, !PT ;  /* 0x0000000ba20b7209 */ /* 0x002fe20007810000 */
[--C-:B------:R-:W-:Y:S01]  /*4520*/  FFMA.FTZ R172, R174, UR10, -R212.reuse ;  /* 0x0000000aaeac7c23 */ /* 0x100fe200080108d4 */
[--C-:B------:R-:W-:Y:S01]  /*4530*/  FFMA.FTZ R174, R181, UR10, -R212.reuse ;  /* 0x0000000ab5ae7c23 */ /* 0x100fe200080108d4 */
[----:B------:R-:W-:Y:S01]  /*4540*/  FFMA.FTZ R196, R161, UR10, -R212 ;  /* 0x0000000aa1c47c23 */ /* 0x000fe200080108d4 */
[----:B---3--:R-:W-:Y:S01]  /*4550*/  FMNMX.FTZ R4, R164, R11, !PT ;  /* 0x0000000ba4047209 */ /* 0x008fe20007810000 */
[----:B------:R-:W1:Y:S03]  /*4560*/  MUFU.TANH R182, R182 ;  /* 0x000000b600b67308 */ /* 0x000e660000002400 */
[----:B0-----:R-:W-:-:S04]  /*4570*/  FMNMX.FTZ R11, R175, R4, !PT ;  /* 0x00000004af0b7209 */ /* 0x001fc80007810000 */
[----:B--2---:R-:W-:Y:S01]  /*4580*/  FMNMX.FTZ R4, R178, R11, !PT ;  /* 0x0000000bb2047209 */ /* 0x004fe20007810000 */
[----:B------:R-:W0:Y:S03]  /*4590*/  MUFU.TANH R183, R183 ;  /* 0x000000b700b77308 */ /* 0x000e260000002400 */
[----:B----4-:R-:W-:-:S05]  /*45a0*/  FMNMX.FTZ R11, R179, R4, !PT ;  /* 0x00000004b30b7209 */ /* 0x010fca0007810000 */
[----:B------:R-:W2:Y:S01]  /*45b0*/  MUFU.TANH R184, R184 ;  /* 0x000000b800b87308 */ /* 0x000ea20000002400 */
[----:B-1----:R-:W-:-:S07]  /*45c0*/  FMNMX.FTZ R4, R182, R11, !PT ;  /* 0x0000000bb6047209 */ /* 0x002fce0007810000 */
[----:B------:R-:W1:Y:S01]  /*45d0*/  MUFU.TANH R185, R185 ;  /* 0x000000b900b97308 */ /* 0x000e620000002400 */
[----:B0-----:R-:W-:-:S07]  /*45e0*/  FMNMX.FTZ R11, R183, R4, !PT ;  /* 0x00000004b70b7209 */ /* 0x001fce0007810000 */
[----:B------:R-:W0:Y:S01]  /*45f0*/  MUFU.TANH R186, R186 ;  /* 0x000000ba00ba7308 */ /* 0x000e220000002400 */
[----:B--2---:R-:W-:-:S07]  /*4600*/  FMNMX.FTZ R4, R184, R11, !PT ;  /* 0x0000000bb8047209 */ /* 0x004fce0007810000 */
[----:B------:R-:W2:Y:S01]  /*4610*/  MUFU.TANH R187, R187 ;  /* 0x000000bb00bb7308 */ /* 0x000ea20000002400 */
[----:B-1----:R-:W-:-:S07]  /*4620*/  FMNMX.FTZ R11, R185, R4, !PT ;  /* 0x00000004b90b7209 */ /* 0x002fce0007810000 */
[----:B------:R-:W1:Y:S01]  /*4630*/  MUFU.TANH R188, R188 ;  /* 0x000000bc00bc7308 */ /* 0x000e620000002400 */
[----:B0-----:R-:W-:-:S07]  /*4640*/  FMNMX.FTZ R4, R186, R11, !PT ;  /* 0x0000000bba047209 */ /* 0x001fce0007810000 */
[----:B------:R-:W0:Y:S01]  /*4650*/  MUFU.TANH R189, R189 ;  /* 0x000000bd00bd7308 */ /* 0x000e220000002400 */
[----:B--2---:R-:W-:-:S07]  /*4660*/  FMNMX.FTZ R11, R187, R4, !PT ;  /* 0x00000004bb0b7209 */ /* 0x004fce0007810000 */
[----:B------:R-:W2:Y:S01]  /*4670*/  MUFU.TANH R190, R190 ;  /* 0x000000be00be7308 */ /* 0x000ea20000002400 */
[----:B-1----:R-:W-:Y:S01]  /*4680*/  FMNMX.FTZ R4, R188, R11, !PT ;  /* 0x0000000bbc047209 */ /* 0x002fe20007810000 */
[----:B------:R-:W-:-:S06]  /*4690*/  FFMA.FTZ R11, R163, UR10, -R212 ;  /* 0x0000000aa30b7c23 */ /* 0x000fcc00080108d4 */
[----:B------:R-:W1:Y:S01]  /*46a0*/  MUFU.TANH R191, R191 ;  /* 0x000000bf00bf7308 */ /* 0x000e620000002400 */
[----:B0-----:R-:W-:-:S07]  /*46b0*/  FMNMX.FTZ R153, R189, R4, !PT ;  /* 0x00000004bd997209 */ /* 0x001fce0007810000 */
[----:B------:R-:W0:Y:S01]  /*46c0*/  MUFU.EX2 R177, R177 ;  /* 0x000000b100b17308 */ /* 0x000e220000000800 */
[----:B--2---:R-:W-:-:S07]  /*46d0*/  FMNMX.FTZ R4, R190, R153, !PT ;  /* 0x00000099be047209 */ /* 0x004fce0007810000 */
        /* <DEDUP_REMOVED lines=11> */
[----:B------:R-:W0:Y:S01]  /*4790*/  MUFU.EX2 R197, R197 ;  /* 0x000000c500c57308 */ /* 0x000e220000000800 */
[----:B--2---:R-:W-:Y:S01]  /*47a0*/  FFMA.FTZ R6, R177, R6, R192 ;  /* 0x00000006b1067223 */ /* 0x004fe200000100c0 */
        /* <DEDUP_REMOVED lines=11> */
[----:B------:R-:W-:Y:S01]  /*4860*/  FMUL.FTZ R56, R56, R177 ;  /* 0x000000b138387220 */ /* 0x000fe20000410000 */
[----:B-1----:R-:W-:Y:S01]  /*4870*/  FMNMX.FTZ R153, R4, R153, !PT ;  /* 0x0000009904997209 */ /* 0x002fe20007810000 */
[-C--:B------:R-:W-:Y:S01]  /*4880*/  FMUL.FTZ R57, R57, R177.reuse ;  /* 0x000000b139397220 */ /* 0x080fe20000410000 */
[----:B------:R-:W1:Y:S01]  /*4890*/  MUFU.EX2 R21, R21 ;  /* 0x0000001500157308 */ /* 0x000e620000000800 */
[----:B0-----:R-:W-:Y:S01]  /*48a0*/  FADD.FTZ R181, R197, R6 ;  /* 0x00000006c5b57221 */ /* 0x001fe20000010000 */
[-C--:B------:R-:W-:Y:S01]  /*48b0*/  FMUL.FTZ R60, R60, R177.reuse ;  /* 0x000000b13c3c7220 */ /* 0x080fe20000410000 */
[----:B------:R-:W0:Y:S01]  /*48c0*/  SHFL.BFLY PT, R4, R153, 0x1, 0x1f ;  /* 0x0c201f0099047f89 */ /* 0x000e2200000e0000 */
        /* <DEDUP_REMOVED lines=45> */
[--C-:B0-----:R-:W-:Y:S01]  /*4ba0*/  FFMA.FTZ R180, R158, UR10, -R155.reuse ;  /* 0x0000000a9eb47c23 */ /* 0x101fe2000801089b */
[----:B------:R-:W0:Y:S01]  /*4bb0*/  MUFU.EX2 R153, R153 ;  /* 0x0000009900997308 */ /* 0x000e220000000800 */
[----:B------:R-:W-:Y:S01]  /*4bc0*/  FFMA.FTZ R161, R160, UR10, -R155 ;  /* 0x0000000aa0a17c23 */ /* 0x000fe2000801089b */
[----:B--2---:R-:W-:Y:S01]  /*4bd0*/  FADD.FTZ R154, R210, R181 ;  /* 0x000000b5d29a7221 */ /* 0x004fe20000010000 */
[--C-:B------:R-:W-:Y:S01]  /*4be0*/  FFMA.FTZ R162, R162, UR10, -R155.reuse ;  /* 0x0000000aa2a27c23 */ /* 0x100fe2000801089b */
[--C-:B------:R-:W-:Y:S01]  /*4bf0*/  FFMA.FTZ R6, R183, UR10, -R155.reuse ;  /* 0x0000000ab7067c23 */ /* 0x100fe2000801089b */
[--C-:B------:R-:W-:Y:S01]  /*4c00*/  FFMA.FTZ R182, R182, UR10, -R155.reuse ;  /* 0x0000000ab6b67c23 */ /* 0x100fe2000801089b */
[----:B-1----:R-:W-:Y:S01]  /*4c10*/  FADD.FTZ R183, R21, R154 ;  /* 0x0000009a15b77221 */ /* 0x002fe20000010000 */
[--C-:B------:R-:W-:Y:S01]  /*4c20*/  FFMA.FTZ R185, R185, UR10, -R155.reuse ;  /* 0x0000000ab9b97c23 */ /* 0x100fe2000801089b */
[----:B------:R-:W1:Y:S01]  /*4c30*/  MUFU.EX2 R10, R10 ;  /* 0x0000000a000a7308 */ /* 0x000e620000000800 */
[----:B------:R-:W-:Y:S01]  /*4c40*/  FFMA.FTZ R181, R186, UR10, -R155 ;  /* 0x0000000abab57c23 */ /* 0x000fe2000801089b */
[----:B---3--:R-:W-:Y:S01]  /*4c50*/  FADD.FTZ R183, R194, R183 ;  /* 0x000000b7c2b77221 */ /* 0x008fe20000010000 */
[--C-:B------:R-:W-:Y:S01]  /*4c60*/  FFMA.FTZ R187, R187, UR10, -R155.reuse ;  /* 0x0000000abbbb7c23 */ /* 0x100fe2000801089b */
[--C-:B------:R-:W-:Y:S01]  /*4c70*/  FFMA.FTZ R188, R188, UR10, -R155.reuse ;  /* 0x0000000abcbc7c23 */ /* 0x100fe2000801089b */
[----:B------:R-:W-:Y:S01]  /*4c80*/  FFMA.FTZ R189, R189, UR10, -R155 ;  /* 0x0000000abdbd7c23 */ /* 0x000fe2000801089b */
[----:B----4-:R-:W-:Y:S01]  /*4c90*/  FADD.FTZ R154, R14, R183 ;  /* 0x000000b70e9a7221 */ /* 0x010fe20000010000 */
[----:B------:R-:W-:Y:S01]  /*4ca0*/  FFMA.FTZ R190, R190, UR10, -R155 ;  /* 0x0000000abebe7c23 */ /* 0x000fe2000801089b */
[----:B------:R-:W2:Y:S01]  /*4cb0*/  MUFU.EX2 R12, R12 ;  /* 0x0000000c000c7308 */ /* 0x000ea20000000800 */
[----:B0-----:R-:W-:Y:S01]  /*4cc0*/  FFMA.FTZ R179, R176, R5, R153 ;  /* 0x00000005b0b37223 */ /* 0x001fe20000010099 */
[----:B------:R-:W-:Y:S01]  /*4cd0*/  FADD.FTZ R154, R193, R154 ;  /* 0x0000009ac19a7221 */ /* 0x000fe20000010000 */
[----:B------:R-:W-:Y:S01]  /*4ce0*/  FFMA.FTZ R191, R191, UR10, -R155 ;  /* 0x0000000abfbf7c23 */ /* 0x000fe2000801089b */
        /* <DEDUP_REMOVED lines=14> */
[----:B------:R-:W-:Y:S01]  /*4dd0*/  FFMA.FTZ R179, R184, UR10, -R155 ;  /* 0x0000000ab8b37c23 */ /* 0x000fe2000801089b */
        /* <DEDUP_REMOVED lines=38> */
[C---:B-1----:R-:W-:Y:S01]  /*5040*/  FADD.FTZ R152, R180.reuse, R183 ;  /* 0x000000b7b4987221 */ /* 0x042fe20000010000 */
[----:B------:R-:W-:Y:S01]  /*5050*/  F2FP.BF16.F32.PACK_AB R159, R180, R159 ;  /* 0x0000009fb49f723e */ /* 0x000fe200000010ff */
        /* <DEDUP_REMOVED lines=21> */
[----:B------:R-:W-:Y:S01]  /*51b0*/  MUFU.EX2 R163, R163 ;  /* 0x000000a300a37308 */ /* 0x000fe20000000800 */
[----:B-1----:R-:W-:Y:S01]  /*51c0*/  FADD.FTZ R158, R162, R155 ;  /* 0x0000009ba29e7221 */ /* 0x002fe20000010000 */
[----:B------:R-:W-:Y:S01]  /*51d0*/  F2FP.BF16.F32.PACK_AB R155, R15, R12 ;  /* 0x0000000c0f9b723e */ /* 0x000fe200000010ff */
[-C--:B------:R-:W-:Y:S01]  /*51e0*/  FMUL.FTZ R90, R90, R176.reuse ;  /* 0x000000b05a5a7220 */ /* 0x080fe20000410000 */
[----:B------:R-:W-:Y:S01]  /*51f0*/  F2FP.BF16.F32.PACK_AB R161, R162, R161 ;  /* 0x000000a1a2a1723e */ /* 0x000fe200000010ff */
        /* <DEDUP_REMOVED lines=21> */
[----:B------:R-:W-:Y:S01]  /*5350*/  F2FP.BF16.F32.PACK_AB R156, R194, R21 ;  /* 0x00000015c29c723e */ /* 0x000fe200000010ff */
        /* <DEDUP_REMOVED lines=18> */
[----:B------:R-:W-:-:S03]  /*5480*/  FMUL.FTZ R151, R151, R176 ;  /* 0x000000b097977220 */ /* 0x000fc60000410000 */
[----:B------:R-:W-:Y:S08]  /*5490*/  MUFU.EX2 R178, R178 ;  /* 0x000000b200b27308 */ /* 0x000ff00000000800 */
[----:B------:R-:W1:Y:S01]  /*54a0*/  MUFU.EX2 R165, R165 ;  /* 0x000000a500a57308 */ /* 0x000e620000000800 */
[----:B0-----:R-:W-:-:S07]  /*54b0*/  FADD.FTZ R160, R8, R183 ;  /* 0x000000b708a07221 */ /* 0x001fce0000010000 */
[----:B------:R-:W0:Y:S08]  /*54c0*/  MUFU.EX2 R5, R182 ;  /* 0x000000b600057308 */ /* 0x000e300000000800 */
[----:B------:R2:W-:Y:S01]  /*54d0*/  MUFU.EX2 R182, R185 ;  /* 0x000000b900b67308 */ /* 0x0005e20000000800 */
[----:B-1----:R-:W-:Y:S01]  /*54e0*/  FADD.FTZ R21, R165, R160 ;  /* 0x000000a0a5157221 */ /* 0x002fe20000010000 */
[----:B------:R-:W-:-:S06]  /*54f0*/  F2FP.BF16.F32.PACK_AB R160, R196, R13 ;  /* 0x0000000dc4a0723e */ /* 0x000fcc00000010ff */
[----:B------:R-:W1:Y:S01]  /*5500*/  MUFU.EX2 R166, R166 ;  /* 0x000000a600a67308 */ /* 0x000e620000000800 */
[----:B--2---:R-:W-:Y:S01]  /*5510*/  FADD.FTZ R185, R163, R158 ;  /* 0x0000009ea3b97221 */ /* 0x004fe20000010000 */
[----:B------:R-:W-:Y:S02]  /*5520*/  F2FP.BF16.F32.PACK_AB R158, R193, R14 ;  /* 0x0000000ec19e723e */ /* 0x000fe400000010ff */
[C---:B------:R-:W-:Y:S01]  /*5530*/  F2FP.BF16.F32.PACK_AB R163, R164.reuse, R163 ;  /* 0x000000a3a4a3723e */ /* 0x040fe200000010ff */
[----:B------:R-:W-:Y:S01]  /*5540*/  FADD.FTZ R12, R164, R185 ;  /* 0x000000b9a40c7221 */ /* 0x000fe20000010000 */
[----:B------:R-:W-:Y:S02]  /*5550*/  F2FP.BF16.F32.PACK_AB R164, R165, R8 ;  /* 0x00000008a5a4723e */ /* 0x000fe400000010ff */
[----:B------:R-:W2:Y:S01]  /*5560*/  MUFU.EX2 R6, R6 ;  /* 0x0000000600067308 */ /* 0x000ea20000000800 */
[----:B------:R-:W-:Y:S01]  /*5570*/  FADD.FTZ R15, R175, R12 ;  /* 0x0000000caf0f7221 */ /* 0x000fe20000010000 */
[----:B------:R-:W-:-:S03]  /*5580*/  F2FP.BF16.F32.PACK_AB R165, R178, R175 ;  /* 0x000000afb2a5723e */ /* 0x000fc600000010ff */
[----:B------:R-:W-:-:S03]  /*5590*/  FADD.FTZ R12, R178, R15 ;  /* 0x0000000fb20c7221 */ /* 0x000fc60000010000 */
[----:B------:R-:W3:Y:S01]  /*55a0*/  MUFU.EX2 R167, R167 ;  /* 0x000000a700a77308 */ /* 0x000ee20000000800 */
[----:B0-----:R-:W-:Y:S01]  /*55b0*/  FADD.FTZ R13, R5, R12 ;  /* 0x0000000c050d7221 */ /* 0x001fe20000010000 */
[----:B-1----:R-:W-:-:S06]  /*55c0*/  FADD.FTZ R14, R166, R21 ;  /* 0x00000015a60e7221 */ /* 0x002fcc0000010000 */
[----:B------:R-:W0:Y:S01]  /*55d0*/  MUFU.EX2 R179, R179 ;  /* 0x000000b300b37308 */ /* 0x000e220000000800 */
[----:B--2---:R-:W-:-:S07]  /*55e0*/  FADD.FTZ R12, R6, R13 ;  /* 0x0000000d060c7221 */ /* 0x004fce0000010000 */
[----:B------:R-:W1:Y:S01]  /*55f0*/  MUFU.EX2 R168, R168 ;  /* 0x000000a800a87308 */ /* 0x000e620000000800 */
[C---:B---3--:R-:W-:Y:S01]  /*5600*/  FADD.FTZ R15, R167.reuse, R14 ;  /* 0x0000000ea70f7221 */ /* 0x048fe20000010000 */
[----:B------:R-:W-:Y:S02]  /*5610*/  F2FP.BF16.F32.PACK_AB R166, R167, R166 ;  /* 0x000000a6a7a6723e */ /* 0x000fe400000010ff */
[----:B------:R-:W-:-:S04]  /*5620*/  F2FP.BF16.F32.PACK_AB R167, R6, R5 ;  /* 0x0000000506a7723e */ /* 0x000fc800000010ff */
[----:B------:R-:W2:Y:S01]  /*5630*/  MUFU.EX2 R169, R169 ;  /* 0x000000a900a97308 */ /* 0x000ea20000000800 */
[----:B0-----:R-:W-:-:S04]  /*5640*/  FADD.FTZ R11, R179, R12 ;  /* 0x0000000cb30b7221 */ /* 0x001fc80000010000 */
[----:B------:R-:W-:-:S03]  /*5650*/  FADD.FTZ R8, R182, R11 ;  /* 0x0000000bb6087221 */ /* 0x000fc60000010000 */
[----:B------:R-:W0:Y:S01]  /*5660*/  MUFU.EX2 R181, R181 ;  /* 0x000000b500b57308 */ /* 0x000e220000000800 */
[----:B-1----:R-:W-:-:S07]  /*5670*/  FADD.FTZ R14, R168, R15 ;  /* 0x0000000fa80e7221 */ /* 0x002fce0000010000 */
[----:B------:R-:W1:Y:S01]  /*5680*/  MUFU.EX2 R170, R170 ;  /* 0x000000aa00aa7308 */ /* 0x000e620000000800 */
[C---:B--2---:R-:W-:Y:S01]  /*5690*/  FADD.FTZ R13, R169.reuse, R14 ;  /* 0x0000000ea90d7221 */ /* 0x044fe20000010000 */
[----:B------:R-:W-:Y:S02]  /*56a0*/  F2FP.BF16.F32.PACK_AB R168, R169, R168 ;  /* 0x000000a8a9a8723e */ /* 0x000fe400000010ff */
[----:B------:R-:W-:-:S04]  /*56b0*/  F2FP.BF16.F32.PACK_AB R169, R182, R179 ;  /* 0x000000b3b6a9723e */ /* 0x000fc800000010ff */
[----:B------:R-:W2:Y:S01]  /*56c0*/  MUFU.EX2 R10, R187 ;  /* 0x000000bb000a7308 */ /* 0x000ea20000000800 */
[----:B0-----:R-:W-:-:S07]  /*56d0*/  FADD.FTZ R11, R181, R8 ;  /* 0x00000008b50b7221 */ /* 0x001fce0000010000 */
[----:B------:R-:W0:Y:S01]  /*56e0*/  MUFU.EX2 R171, R171 ;  /* 0x000000ab00ab7308 */ /* 0x000e220000000800 */
[----:B-1----:R-:W-:-:S07]  /*56f0*/  FADD.FTZ R12, R170, R13 ;  /* 0x0000000daa0c7221 */ /* 0x002fce0000010000 */
[----:B------:R-:W1:Y:S01]  /*5700*/  MUFU.EX2 R188, R188 ;  /* 0x000000bc00bc7308 */ /* 0x000e620000000800 */
[----:B--2---:R-:W-:-:S07]  /*5710*/  FADD.FTZ R11, R10, R11 ;  /* 0x0000000b0a0b7221 */ /* 0x004fce0000010000 */
[----:B------:R-:W2:Y:S01]  /*5720*/  MUFU.EX2 R172, R172 ;  /* 0x000000ac00ac7308 */ /* 0x000ea20000000800 */
[C---:B0-----:R-:W-:Y:S01]  /*5730*/  FADD.FTZ R5, R171.reuse, R12 ;  /* 0x0000000cab057221 */ /* 0x041fe20000010000 */
[----:B------:R-:W-:Y:S02]  /*5740*/  F2FP.BF16.F32.PACK_AB R170, R171, R170 ;  /* 0x000000aaabaa723e */ /* 0x000fe400000010ff */
[----:B------:R-:W-:-:S04]  /*5750*/  F2FP.BF16.F32.PACK_AB R171, R10, R181 ;  /* 0x000000b50aab723e */ /* 0x000fc800000010ff */
[----:B------:R-:W0:Y:S01]  /*5760*/  MUFU.EX2 R189, R189 ;  /* 0x000000bd00bd7308 */ /* 0x000e220000000800 */
[----:B-1----:R-:W-:-:S07]  /*5770*/  FADD.FTZ R8, R188, R11 ;  /* 0x0000000bbc087221 */ /* 0x002fce0000010000 */
[----:B------:R-:W1:Y:S01]  /*5780*/  MUFU.EX2 R173, R173 ;  /* 0x000000ad00ad7308 */ /* 0x000e620000000800 */
[----:B--2---:R-:W-:-:S07]  /*5790*/  FADD.FTZ R6, R172, R5 ;  /* 0x00000005ac067221 */ /* 0x004fce0000010000 */
[----:B------:R-:W2:Y:S01]  /*57a0*/  MUFU.EX2 R190, R190 ;  /* 0x000000be00be7308 */ /* 0x000ea20000000800 */
[----:B0-----:R-:W-:-:S07]  /*57b0*/  FADD.FTZ R11, R189, R8 ;  /* 0x00000008bd0b7221 */ /* 0x001fce0000010000 */
[----:B------:R-:W0:Y:S01]  /*57c0*/  MUFU.EX2 R174, R174 ;  /* 0x000000ae00ae7308 */ /* 0x000e220000000800 */
[C---:B-1----:R-:W-:Y:S01]  /*57d0*/  FADD.FTZ R5, R173.reuse, R6 ;  /* 0x00000006ad057221 */ /* 0x042fe20000010000 */
[----:B------:R-:W-:Y:S02]  /*57e0*/  F2FP.BF16.F32.PACK_AB R172, R173, R172 ;  /* 0x000000acadac723e */ /* 0x000fe400000010ff */
[----:B------:R-:W-:-:S04]  /*57f0*/  F2FP.BF16.F32.PACK_AB R173, R189, R188 ;  /* 0x000000bcbdad723e */ /* 0x000fc800000010ff */
[----:B------:R-:W1:Y:S01]  /*5800*/  MUFU.EX2 R175, R191 ;  /* 0x000000bf00af7308 */ /* 0x000e620000000800 */
[----:B--2---:R-:W-:Y:S01]  /*5810*/  FADD.FTZ R8, R190, R11 ;  /* 0x0000000bbe087221 */ /* 0x004fe20000010000 */
[----:B0-----:R-:W-:Y:S01]  /*5820*/  FADD.FTZ R6, R174, R5 ;  /* 0x00000005ae067221 */ /* 0x001fe20000010000 */
[----:B------:R-:W-:-:S03]  /*5830*/  F2FP.BF16.F32.PACK_AB R174, R9, R174 ;  /* 0x000000ae09ae723e */ /* 0x000fc600000010ff */
[----:B------:R-:W-:Y:S01]  /*5840*/  FADD.FTZ R6, R9, R6 ;  /* 0x0000000609067221 */ /* 0x000fe20000010000 */
[C---:B-1----:R-:W-:Y:S01]  /*5850*/  FADD.FTZ R5, R175.reuse, R8 ;  /* 0x00000008af057221 */ /* 0x042fe20000010000 */
[----:B------:R-:W-:Y:S01]  /*5860*/  F2FP.BF16.F32.PACK_AB R175, R175, R190 ;  /* 0x000000beafaf723e */ /* 0x000fe200000010ff */
[----:B------:R-:W-:Y:S06]  /*5870*/  @!P0 BRA `(.L_x_9442) ;  /* 0x0000000000048947 */ /* 0x000fec0003800000 */
[----:B------:R-:W-:Y:S01]  /*5880*/  BPT.TRAP 0x1 ;  /* 0x000000040000795c */ /* 0x000fe20000300000 */
.L_x_9442:
[----:B------:R0:W1:Y:S01]  /*5890*/  SYNCS.PHASECHK.TRANS64.TRYWAIT P2, [UR24+0x22850], R7 ;  /* 0x02285007ff0075a7 */ /* 0x0000620008040158 */
[----:B------:R-:W-:Y:S05]  /*58a0*/  @!P0 BRA `(.L_x_9443) ;  /* 0x0000000000048947 */ /* 0x000fea0003800000 */
[----:B------:R-:W-:Y:S01]  /*58b0*/  BPT.TRAP 0x1 ;  /* 0x000000040000795c */ /* 0x000fe20000300000 */
.L_x_9443:
[----:B------:R-:W-:Y:S01]  /*58c0*/  VIADD R8, R211, 0x8 ;  /* 0x00000008d3087836 */ /* 0x000fe20000000000 */
[----:B-1----:R-:W-:Y:S06]  /*58d0*/  @P2 BRA `(.L_x_9444) ;  /* 0x0000000000082947 */ /* 0x002fec0003800000 */
[----:B------:R-:W1:Y:S02]  /*58e0*/  SYNCS.PHASECHK.TRANS64.TRYWAIT P2, [UR24+0x22850], R7 ;  /* 0x02285007ff0075a7 */ /* 0x000e640008040158 */
[----:B-1----:R-:W-:Y:S05]  /*58f0*/  @!P2 BRA `(.L_x_9445) ;  /* 0x0000008c00bca947 */ /* 0x002fea0003800000 */
.L_x_9444:
        /* <DEDUP_REMOVED lines=37> */
[----:B--2---:R-:W-:Y:S05]  /*5b50*/  @!P0 BRA `(.L_x_9446) ;  /* 0x0000000000048947 */ /* 0x004fea0003800000 */
[----:B------:R-:W-:Y:S01]  /*5b60*/  BPT.TRAP 0x1 ;  /* 0x000000040000795c */ /* 0x000fe20000300000 */
.L_x_9446:
[----:B------:R-:W-:Y:S01]  /*5b70*/  UIADD3 UR24, UR24, 0x22860, URZ ;  /* 0x0002286018187890 */ /* 0x000fe2000fffe03f */
[----:B------:R-:W-:Y:S02]  /*5b80*/  IMAD.MOV.U32 R9, RZ, RZ, R4 ;  /* 0x000000ffff097224 */ /* 0x000fe400078e0004 */
[----:B------:R-:W-:Y:S01]  /*5b90*/  IMAD.MOV.U32 R8, RZ, RZ, R3 ;  /* 0x000000ffff087224 */ /* 0x000fe200078e0003 */
[----:B------:R-:W-:-:S09]  /*5ba0*/  UPRMT UR24, UR23, 0x654, UR24 ;  /* 0x0000065417187896 */ /* 0x000fd20008000018 */
[----:B------:R-:W-:Y:S01]  /*5bb0*/  SYNCS.ARRIVE.TRANS64.RED.A1T0 RZ, [UR24], RZ ;  /* 0x000000ffffff79a7 */ /* 0x000fe20008100418 */
[----:B------:R-:W-:Y:S05]  /*5bc0*/  @P1 BRA `(.L_x_9447) ;  /* 0xffffffdc00381947 */ /* 0x000fea000383ffff */
.L_x_9436:
[----:B01----:R-:W0:Y:S01]  /*5bd0*/  SHFL.BFLY PT, R7, R6, 0x2, 0x1f ;  /* 0x0c401f0006077f89 */ /* 0x003e2200000e0000 */
[----:B------:R-:W-:Y:S01]  /*5be0*/  UIADD3 UR36, UR36, 0x1, URZ ;  /* 0x0000000124247890 */ /* 0x000fe2000fffe03f */
[----:B------:R-:W-:Y:S01]  /*5bf0*/  IMAD.U32 R14, RZ, RZ, UR10 ;  /* 0x0000000aff0e7e24 */ /* 0x000fe2000f8e00ff */
[----:B------:R2:W-:Y:S06]  /*5c00*/  BAR.ARV R0, 0x100 ;  /* 0x000400000000751d */ /* 0x0005ec0000002000 */
[----:B------:R-:W-:Y:S02]  /*5c10*/  UISETP.NE.AND UP0, UPT, UR36, 0x2, UPT ;  /* 0x000000022400788c */ /* 0x000fe4000bf05270 */
[----:B------:R-:W-:Y:S06]  /*5c20*/  BAR.ARV 0x8, 0x180 ;  /* 0x0206000000007b1d */ /* 0x000fec0000002000 */
[----:B--2---:R-:W-:Y:S01]  /*5c30*/  IMAD.MOV.U32 R0, RZ, RZ, RZ ;  /* 0x000000ffff007224 */ /* 0x004fe200078e00ff */
[----:B------:R-:W-:Y:S01]  /*5c40*/  USEL UR4, URZ, 0x1, UP0 ;  /* 0x000000013f047887 */ /* 0x000fe20008000000 */
[----:B------:R-:W1:Y:S01]  /*5c50*/  SHFL.BFLY PT, R10, R5, 0x2, 0x1f ;  /* 0x0c401f00050a7f89 */ /* 0x000e6200000e0000 */
[----:B------:R-:W-:Y:S01]  /*5c60*/  PLOP3.LUT P0, PT, PT, PT, PT, 0x8, 0x0 ;  /* 0x000000000000781c */ /* 0x000fe20003f0e170 */
[----:B------:R-:W-:Y:S01]  /*5c70*/  UIADD3 UR47, UR47, 0x1, URZ ;  /* 0x000000012f2f7890 */ /* 0x000fe2000fffe03f */
[----:B0-----:R-:W-:Y:S01]  /*5c80*/  FADD.FTZ R7, R7, R6 ;  /* 0x0000000607077221 */ /* 0x001fe20000010000 */
[----:B------:R-:W-:Y:S01]  /*5c90*/  IMAD.U32 R6, RZ, RZ, UR10 ;  /* 0x0000000aff067e24 */ /* 0x000fe2000f8e00ff */
[----:B------:R-:W-:-:S02]  /*5ca0*/  USEL UR36, UR36, URZ, UP0 ;  /* 0x0000003f24247287 */ /* 0x000fc40008000000 */
[----:B------:R-:W-:Y:S01]  /*5cb0*/  ULOP3.LUT UR46, UR46, UR4, URZ, 0x3c, !UPT ;  /* 0x000000042e2e7292 */ /* 0x000fe2000f8e3c3f */
[----:B---3--:R-:W0:Y:S01]  /*5cc0*/  SHFL.BFLY PT, R8, R7, 0x1, 0x1f ;  /* 0x0c201f0007087f89 */ /* 0x008e2200000e0000 */
[----:B-1----:R-:W-:-:S05]  /*5cd0*/  FADD.FTZ R10, R10, R5 ;  /* 0x000000050a0a7221 */ /* 0x002fca0000010000 */
[----:B------:R-:W1:Y:S01]  /*5ce0*/  SHFL.BFLY PT, R9, R10, 0x1, 0x1f ;  /* 0x0c201f000a097f89 */ /* 0x000e6200000e0000 */
[----:B0-----:R-:W-:Y:S01]  /*5cf0*/  FADD.FTZ R11, R7, R8 ;  /* 0x00000008070b7221 */ /* 0x001fe20000010000 */
[----:B------:R-:W-:-:S04]  /*5d00*/  IMAD.MOV.U32 R8, RZ, RZ, RZ ;  /* 0x000000ffff087224 */ /* 0x000fc800078e00ff */
[----:B------:R-:W-:-:S13]  /*5d10*/  FSETP.NE.FTZ.AND P1, PT, R11, RZ, PT ;  /* 0x000000ff0b00720b */ /* 0x000fda0003f35000 */
[----:B------:R-:W0:Y:S01]  /*5d20*/  @P1 MUFU.LG2 R5, R11 ;  /* 0x0000000b00051308 */ /* 0x000e220000000c00 */
[----:B------:R-:W-:Y:S01]  /*5d30*/  @P1 FMUL.FTZ R6, R6, 0.69314718246459960938 ;  /* 0x3f31721806061820 */ /* 0x000fe20000410000 */
[----:B-1----:R-:W-:Y:S01]  /*5d40*/  FADD.FTZ R13, R10, R9 ;  /* 0x000000090a0d7221 */ /* 0x002fe20000010000 */
[----:B------:R-:W-:-:S04]  /*5d50*/  IMAD.MOV.U32 R9, RZ, RZ, -0x800000 ;  /* 0xff800000ff097424 */ /* 0x000fc800078e00ff */
[----:B------:R-:W-:Y:S01]  /*5d60*/  FSETP.NE.FTZ.AND P2, PT, R13, RZ, PT ;  /* 0x000000ff0d00720b */ /* 0x000fe20003f55000 */
[----:B------:R-:W1:Y:S01]  /*5d70*/  @P1 MUFU.RCP R8, R11 ;  /* 0x0000000b00081308 */ /* 0x000e620000001000 */
[----:B0-----:R-:W-:-:S11]  /*5d80*/  @P1 FMUL.FTZ R5, R5, 0.69314718246459960938 ;  /* 0x3f31721805051820 */ /* 0x001fd60000410000 */
[----:B------:R-:W0:Y:S01]  /*5d90*/  @P2 MUFU.LG2 R7, R13 ;  /* 0x0000000d00072308 */ /* 0x000e220000000c00 */
[----:B------:R-:W-:Y:S01]  /*5da0*/  @P2 FMUL.FTZ R14, R14, 0.69314718246459960938 ;  /* 0x3f3172180e0e2820 */ /* 0x000fe20000410000 */
[----:B------:R-:W-:Y:S01]  /*5db0*/  @P1 FFMA.FTZ R9, R6, R3, R5 ;  /* 0x0000000306091223 */ /* 0x000fe20000010005 */
[-C--:B-1----:R-:W-:Y:S01]  /*5dc0*/  FMUL.FTZ R24, R24, R8.reuse ;  /* 0x0000000818187220 */ /* 0x082fe20000410000 */
[-C--:B------:R-:W-:Y:S01]  /*5dd0*/  FMUL.FTZ R25, R25, R8.reuse ;  /* 0x0000000819197220 */ /* 0x080fe20000410000 */
[----:B------:R-:W-:-:S03]  /*5de0*/  FMUL.FTZ R28, R28, R8 ;  /* 0x000000081c1c7220 */ /* 0x000fc60000410000 */
[----:B------:R-:W1:Y:S01]  /*5df0*/  @P2 MUFU.RCP R0, R13 ;  /* 0x0000000d00002308 */ /* 0x000e620000001000 */
        /* <DEDUP_REMOVED lines=15> */
[----:B------:R-:W-:Y:S01]  /*5ef0*/  FMUL.FTZ R57, R57, R8 ;  /* 0x0000000839397220 */ /* 0x000fe20000410000 */
[----:B-1----:R-:W-:Y:S01]  /*5f00*/  FMUL.FTZ R152, R75, R0 ;  /* 0x000000004b987220 */ /* 0x002fe20000410000 */
        /* <DEDUP_REMOVED lines=110> */
[----:B------:R-:W-:-:S07]  /*65f0*/  @P2 FFMA.FTZ R8, R14, R4, R7 ;  /* 0x000000040e082223 */ /* 0x000fce0000010007 */
.L_x_9423:
        /* <DEDUP_REMOVED lines=41> */
[C---:B------:R-:W-:Y:S02]  /*6890*/  IADD3 R179, P4, R114.reuse, 0x60, RZ ;  /* 0x0000006072b37810 */ /* 0x040fe40007f9e0ff */
[C---:B------:R-:W-:Y:S01]  /*68a0*/  IADD3 R183, P6, R114.reuse, 0x4020, RZ ;  /* 0x0000402072b77810 */ /* 0x040fe20007fde0ff */
[--C-:B------:R-:W-:Y:S01]  /*68b0*/  IMAD.X R21, RZ, RZ, R115.reuse, P0 ;  /* 0x000000ffff157224 */ /* 0x100fe200000e0673 */
[C---:B------:R-:W-:Y:S01]  /*68c0*/  LOP3.LUT R11, R114.reuse, 0x380, RZ, 0xc0, !PT ;  /* 0x00000380720b7812 */ /* 0x040fe200078ec0ff */
[--C-:B------:R-:W-:Y:S01]  /*68d0*/  IMAD.X R31, RZ, RZ, R115.reuse, P4 ;  /* 0x000000ffff1f7224 */ /* 0x100fe200020e0673 */
[----:B------:R-:W-:Y:S01]  /*68e0*/  IADD3 R181, P3, R114, 0x4000, RZ ;  /* 0x0000400072b57810 */ /* 0x000fe20007f7e0ff */
[----:B------:R-:W-:Y:S01]  /*68f0*/  IMAD.X R47, RZ, RZ, R115, P6 ;  /* 0x000000ffff2f7224 */ /* 0x000fe200030e0673 */
[----:B------:R-:W-:-:S02]  /*6900*/  IADD3.X R15, RZ, R115, RZ, P1, !PT ;  /* 0x00000073ff0f7210 */ /* 0x000fc40000ffe4ff */
[C---:B------:R-:W-:Y:S01]  /*6910*/  IADD3 R185, P5, R114.reuse, 0x4040, RZ ;  /* 0x0000404072b97810 */ /* 0x040fe20007fbe0ff */
[--C-:B------:R-:W-:Y:S01]  /*6920*/  IMAD.X R39, RZ, RZ, R115.reuse, P3 ;  /* 0x000000ffff277224 */ /* 0x100fe200018e0673 */
[C---:B------:R-:W-:Y:S02]  /*6930*/  IADD3 R187, P2, R114.reuse, 0x4060, RZ ;  /* 0x0000406072bb7810 */ /* 0x040fe40007f5e0ff */
[----:B------:R-:W-:Y:S01]  /*6940*/  IADD3 R189, P1, R114, 0x8000, RZ ;  /* 0x0000800072bd7810 */ /* 0x000fe20007f3e0ff */
[--C-:B------:R-:W-:Y:S01]  /*6950*/  IMAD.X R55, RZ, RZ, R115.reuse, P5 ;  /* 0x000000ffff377224 */ /* 0x100fe200028e0673 */
[----:B------:R-:W-:Y:S01]  /*6960*/  LOP3.LUT R14, R175, 0x380, RZ, 0xc0, !PT ;  /* 0x00000380af0e7812 */ /* 0x000fe200078ec0ff */
[--C-:B------:R-:W-:Y:S01]  /*6970*/  IMAD.X R63, RZ, RZ, R115.reuse, P2 ;  /* 0x000000ffff3f7224 */ /* 0x100fe200010e0673 */
[----:B------:R-:W-:Y:S01]  /*6980*/  LOP3.LUT R20, R177, 0x380, RZ, 0xc0, !PT ;  /* 0x00000380b1147812 */ /* 0x000fe200078ec0ff */
[----:B------:R-:W-:Y:S01]  /*6990*/  IMAD.X R71, RZ, RZ, R115, P1 ;  /* 0x000000ffff477224 */ /* 0x000fe200008e0673 */
[----:B------:R-:W-:-:S02]  /*69a0*/  LOP3.LUT R30, R179, 0x380, RZ, 0xc0, !PT ;  /* 0x00000380b31e7812 */ /* 0x000fc400078ec0ff */
[C---:B------:R-:W-:Y:S02]  /*69b0*/  IADD3 R193, P4, R114.reuse, 0x8040, RZ ;  /* 0x0000804072c17810 */ /* 0x040fe40007f9e0ff */
[----:B------:R-:W-:Y:S02]  /*69c0*/  SHF.R.U64 R11, R11, 0x3, RZ ;  /* 0x000000030b0b7819 */ /* 0x000fe400000012ff */
[----:B------:R-:W-:Y:S01]  /*69d0*/  LOP3.LUT R38, R181, 0x380, RZ, 0xc0, !PT ;  /* 0x00000380b5267812 */ /* 0x000fe200078ec0ff */
[--C-:B------:R-:W-:Y:S01]  /*69e0*/  IMAD.X R99, RZ, RZ, R115.reuse, P4 ;  /* 0x000000ffff637224 */ /* 0x100fe200020e0673 */
[C---:B------:R-:W-:Y:S02]  /*69f0*/  IADD3 R191, P0, R114.reuse, 0x8020, RZ ;  /* 0x0000802072bf7810 */ /* 0x040fe40007f1e0ff */
[----:B------:R-:W-:Y:S02]  /*6a00*/  IADD3 R197, P6, R114, 0xc000, RZ ;  /* 0x0000c00072c57810 */ /* 0x000fe40007fde0ff */
[----:B------:R-:W-:Y:S01]  /*6a10*/  SHF.R.U64 R14, R14, 0x3, RZ ;  /* 0x000000030e0e7819 */ /* 0x000fe200000012ff */
[----:B------:R-:W-:Y:S01]  /*6a20*/  IMAD.X R95, RZ, RZ, R115, P0 ;  /* 0x000000ffff5f7224 */ /* 0x000fe200000e0673 */
[----:B------:R-:W-:-:S02]  /*6a30*/  LOP3.LUT R46, R183, 0x380, RZ, 0xc0, !PT ;  /* 0x00000380b72e7812 */ /* 0x000fc400078ec0ff */
[----:B------:R-:W-:Y:S02]  /*6a40*/  SHF.R.U64 R20, R20, 0x3, RZ ;  /* 0x0000000314147819 */ /* 0x000fe400000012ff */
[----:B------:R-:W-:Y:S02]  /*6a50*/  LOP3.LUT R54, R185, 0x380, RZ, 0xc0, !PT ;  /* 0x00000380b9367812 */ /* 0x000fe400078ec0ff */
[C---:B------:R-:W-:Y:S02]  /*6a60*/  IADD3 R195, P3, R114.reuse, 0x8060, RZ ;  /* 0x0000806072c37810 */ /* 0x040fe40007f7e0ff */
[C---:B------:R-:W-:Y:S02]  /*6a70*/  IADD3 R6, P5, R114.reuse, 0xc020, RZ ;  /* 0x0000c02072067810 */ /* 0x040fe40007fbe0ff */
[C---:B------:R-:W-:Y:S01]  /*6a80*/  IADD3 R151, P2, R114.reuse, 0xc040, RZ ;  /* 0x0000c04072977810 */ /* 0x040fe20007f5e0ff */
[--C-:B------:R-:W-:Y:S01]  /*6a90*/  IMAD.X R103, RZ, RZ, R115.reuse, P3 ;  /* 0x000000ffff677224 */ /* 0x100fe200018e0673 */
[----:B------:R-:W-:Y:S01]  /*6aa0*/  IADD3 R174, P1, R114, 0xc060, RZ ;  /* 0x0000c06072ae7810 */ /* 0x000fe20007f3e0ff */
[----:B------:R-:W-:Y:S01]  /*6ab0*/  IMAD.X R111, RZ, RZ, R115, P5 ;  /* 0x000000ffff6f7224 */ /* 0x000fe200028e0673 */
[----:B------:R-:W-:-:S02]  /*6ac0*/  SHF.R.U64 R30, R30, 0x3, RZ ;  /* 0x000000031e1e7819 */ /* 0x000fc400000012ff */
[----:B------:R-:W-:Y:S01]  /*6ad0*/  LOP3.LUT R62, R187, 0x380, RZ, 0xc0, !PT ;  /* 0x00000380bb3e7812 */ /* 0x000fe200078ec0ff */
[--C-:B------:R-:W-:Y:S01]  /*6ae0*/  IMAD.X R13, RZ, RZ, R115.reuse, P1 ;  /* 0x000000ffff0d7224 */ /* 0x100fe200008e0673 */
[----:B------:R-:W-:Y:S01]  /*6af0*/  LOP3.LUT R114, R11, R114, RZ, 0x3c, !PT ;  /* 0x000000720b727212 */ /* 0x000fe200078e3cff */
[----:B------:R-:W-:Y:S01]  /*6b00*/  IMAD.X R11, RZ, RZ, R115, P2 ;  /* 0x000000ffff0b7224 */ /* 0x000fe200010e0673 */
[----:B------:R-:W-:Y:S02]  /*6b10*/  SHF.R.U64 R38, R38, 0x3, RZ ;  /* 0x0000000326267819 */ /* 0x000fe400000012ff */
[----:B------:R-:W-:Y:S02]  /*6b20*/  LOP3.LUT R70, R189, 0x380, RZ, 0xc0, !PT ;  /* 0x00000380bd467812 */ /* 0x000fe400078ec0ff */
[----:B------:R-:W-:Y:S02]  /*6b30*/  LOP3.LUT R98, R193, 0x380, RZ, 0xc0, !PT ;  /* 0x00000380c1627812 */ /* 0x000fe400078ec0ff */
[----:B------:R-:W-:-:S02]  /*6b40*/  LOP3.LUT R14, R14, R175, RZ, 0x3c, !PT ;  /* 0x000000af0e0e7212 */ /* 0x000fc400078e3cff */
[----:B------:R-:W-:Y:S02]  /*6b50*/  SHF.R.U64 R46, R46, 0x3, RZ ;  /* 0x000000032e2e7819 */ /* 0x000fe400000012ff */
[----:B------:R-:W-:Y:S02]  /*6b60*/  LOP3.LUT R94, R191, 0x380, RZ, 0xc0, !PT ;  /* 0x00000380bf5e7812 */ /* 0x000fe400078ec0ff */
[----:B------:R-:W-:Y:S02]  /*6b70*/  LOP3.LUT R106, R197, 0x380, RZ, 0xc0, !PT ;  /* 0x00000380c56a7812 */ /* 0x000fe400078ec0ff */
[----:B------:R-:W-:Y:S02]  /*6b80*/  LOP3.LUT R20, R20, R177, RZ, 0x3c, !PT ;  /* 0x000000b114147212 */ /* 0x000fe400078e3cff */
[----:B------:R-:W-:Y:S02]  /*6b90*/  SHF.R.U64 R54, R54, 0x3, RZ ;  /* 0x0000000336367819 */ /* 0x000fe400000012ff */
[----:B------:R-:W-:-:S02]  /*6ba0*/  LOP3.LUT R30, R30, R179, RZ, 0x3c, !PT ;  /* 0x000000b31e1e7212 */ /* 0x000fc400078e3cff */
[----:B------:R-:W-:Y:S02]  /*6bb0*/  SHF.R.U64 R62, R62, 0x3, RZ ;  /* 0x000000033e3e7819 */ /* 0x000fe400000012ff */
[----:B------:R-:W-:Y:S02]  /*6bc0*/  LOP3.LUT R102, R195, 0x380, RZ, 0xc0, !PT ;  /* 0x00000380c3667812 */ /* 0x000fe400078ec0ff */
[----:B------:R-:W-:Y:S02]  /*6bd0*/  LOP3.LUT R38, R38, R181, RZ, 0x3c, !PT ;  /* 0x000000b526267212 */ /* 0x000fe400078e3cff */
[----:B------:R-:W-:Y:S02]  /*6be0*/  SHF.R.U64 R70, R70, 0x3, RZ ;  /* 0x0000000346467819 */ /* 0x000fe400000012ff */
[----:B------:R-:W-:Y:S02]  /*6bf0*/  SHF.R.U64 R98, R98, 0x3, RZ ;  /* 0x0000000362627819 */ /* 0x000fe400000012ff */
[----:B------:R-:W-:Y:S01]  /*6c00*/  MOV R114, R114 ;  /* 0x0000007200727202 */ /* 0x000fe20000000f00 */
[----:B------:R-:W-:Y:S01]  /*6c10*/  BAR.SYNC.DEFER_BLOCKING 0x1, 0x100 ;  /* 0x0044000000007b1d */ /* 0x000fe20000010000 */
[----:B------:R-:W-:-:S02]  /*6c20*/  LOP3.LUT R12, R6, 0x380, RZ, 0xc0, !PT ;  /* 0x00000380060c7812 */ /* 0x000fc400078ec0ff */
[----:B------:R-:W-:Y:S02]  /*6c30*/  IADD3.X R107, RZ, R115, RZ, P6, !PT ;  /* 0x00000073ff6b7210 */ /* 0x000fe400037fe4ff */
[----:B------:R-:W-:Y:S02]  /*6c40*/  LOP3.LUT R46, R46, R183, RZ, 0x3c, !PT ;  /* 0x000000b72e2e7212 */ /* 0x000fe400078e3cff */
[----:B------:R-:W-:Y:S02]  /*6c50*/  SHF.R.U64 R94, R94, 0x3, RZ ;  /* 0x000000035e5e7819 */ /* 0x000fe400000012ff */
[----:B------:R-:W-:Y:S02]  /*6c60*/  SHF.R.U64 R106, R106, 0x3, RZ ;  /* 0x000000036a6a7819 */ /* 0x000fe400000012ff */
[----:B------:R-:W-:Y:S02]  /*6c70*/  LOP3.LUT R110, R151, 0x380, RZ, 0xc0, !PT ;  /* 0x00000380976e7812 */ /* 0x000fe400078ec0ff */
[----:B------:R-:W-:-:S02]  /*6c80*/  MOV R28, R14 ;  /* 0x0000000e001c7202 */ /* 0x000fc40000000f00 */
[----:B------:R-:W-:Y:S02]  /*6c90*/  LOP3.LUT R54, R54, R185, RZ, 0x3c, !PT ;  /* 0x000000b936367212 */ /* 0x000fe400078e3cff */
[----:B------:R-:W-:Y:S02]  /*6ca0*/  LOP3.LUT R115, R174, 0x380, RZ, 0xc0, !PT ;  /* 0x00000380ae737812 */ /* 0x000fe400078ec0ff */
[----:B------:R-:W-:Y:S02]  /*6cb0*/  MOV R20, R20 ;  /* 0x0000001400147202 */ /* 0x000fe40000000f00 */
[----:B------:R-:W-:Y:S02]  /*6cc0*/  LOP3.LUT R62, R62, R187, RZ, 0x3c, !PT ;  /* 0x000000bb3e3e7212 */ /* 0x000fe400078e3cff */
[----:B------:R-:W-:Y:S01]  /*6cd0*/  SHF.R.U64 R102, R102, 0x3, RZ ;  /* 0x0000000366667819 */ /* 0x000fe200000012ff */
[----:B------:R-:W-:Y:S01]  /*6ce0*/  STSM.16.M88.4 [R114], R24 ;  /* 0x0000001872007844 */ /* 0x000fe20000000200 */
[----:B------:R-:W-:-:S02]  /*6cf0*/  MOV R30, R30 ;  /* 0x0000001e001e7202 */ /* 0x000fc40000000f00 */
[----:B------:R-:W-:Y:S01]  /*6d00*/  LOP3.LUT R70, R70, R189, RZ, 0x3c, !PT ;  /* 0x000000bd46467212 */ /* 0x000fe200078e3cff */
[----:B------:R-:W-:Y:S01]  /*6d10*/  STSM.16.M88.4 [R28], R32 ;  /* 0x000000201c007844 */ /* 0x000fe20000000200 */
[----:B------:R-:W-:Y:S02]  /*6d20*/  LOP3.LUT R98, R98, R193, RZ, 0x3c, !PT ;  /* 0x000000c162627212 */ /* 0x000fe400078e3cff */
[----:B------:R-:W-:Y:S01]  /*6d30*/  SHF.R.U64 R29, R12, 0x3, RZ ;  /* 0x000000030c1d7819 */ /* 0x000fe200000012ff */
[----:B------:R-:W-:Y:S01]  /*6d40*/  STSM.16.M88.4 [R20], R40 ;  /* 0x0000002814007844 */ /* 0x000fe20000000200 */
[----:B------:R-:W-:Y:S02]  /*6d50*/  MOV R38, R38 ;  /* 0x0000002600267202 */ /* 0x000fe40000000f00 */
[----:B------:R-:W-:Y:S01]  /*6d60*/  F2FP.BF16.F32.PACK_AB R59, R155, R59 ;  /* 0x0000003b9b3b723e */ /* 0x000fe200000010ff */
[----:B------:R-:W-:Y:S01]  /*6d70*/  STSM.16.M88.4 [R30], R48 ;  /* 0x000000301e007844 */ /* 0x000fe20000000200 */
[----:B------:R-:W-:-:S02]  /*6d80*/  F2FP.BF16.F32.PACK_AB R65, R154, R66 ;  /* 0x000000429a41723e */ /* 0x000fc400000010ff */
[----:B------:R-:W-:Y:S01]  /*6d90*/  F2FP.BF16.F32.PACK_AB R72, R73, R72 ;  /* 0x000000484948723e */ /* 0x000fe200000010ff */
[----:B------:R-:W-:Y:S01]  /*6da0*/  STSM.16.M88.4 [R38], R56 ;  /* 0x0000003826007844 */ /* 0x000fe20000000200 */
[----:B------:R-:W-:Y:S02]  /*6db0*/  LOP3.LUT R94, R94, R191, RZ, 0x3c, !PT ;  /* 0x000000bf5e5e7212 */ /* 0x000fe400078e3cff */
[----:B------:R-:W-:Y:S02]  /*6dc0*/  LOP3.LUT R106, R106, R197, RZ, 0x3c, !PT ;  /* 0x000000c56a6a7212 */ /* 0x000fe400078e3cff */
        /* <DEDUP_REMOVED lines=12> */
[----:B------:R-:W-:Y:S01]  /*6e90*/  LOP3.LUT R102, R102, R195, RZ, 0x3c, !PT ;  /* 0x000000c366667212 */ /* 0x000fe200078e3cff */
[----:B------:R-:W-:Y:S01]  /*6ea0*/  STSM.16.M88.4 [R54], R72 ;  /* 0x0000004836007844 */ /* 0x000fe20000000200 */
[----:B------:R-:W-:Y:S02]  /*6eb0*/  MOV R62, R62 ;  /* 0x0000003e003e7202 */ /* 0x000fe40000000f00 */
        /* <DEDUP_REMOVED lines=9> */
[----:B------:R-:W-:Y:S02]  /*6f50*/  F2FP.BF16.F32.PACK_AB R96, R97, R96 ;  /* 0x000000606160723e */ /* 0x000fe400000010ff */
[----:B------:R-:W-:Y:S01]  /*6f60*/  LOP3.LUT R110, R29, R6, RZ, 0x3c, !PT ;  /* 0x000000061d6e7212 */ /* 0x000fe200078e3cff */
[----:B------:R-:W-:Y:S01]  /*6f70*/  STSM.16.M88.4 [R70], R76 ;  /* 0x0000004c46007844 */ /* 0x000fe20000000200 */
[----:B------:R-:W-:Y:S02]  /*6f80*/  LOP3.LUT R10, R12, R151, RZ, 0x3c, !PT ;  /* 0x000000970c0a7212 */ /* 0x000fe400078e3cff */
[----:B------:R-:W-:Y:S02]  /*6f90*/  MOV R94, R94 ;  /* 0x0000005e005e7202 */ /* 0x000fe40000000f00 */
[----:B------:R-:W-:Y:S02]  /*6fa0*/  F2FP.BF16.F32.PACK_AB R104, R105, R104 ;  /* 0x000000686968723e */ /* 0x000fe400000010ff */
[----:B------:R-:W-:-:S02]  /*6fb0*/  F2FP.BF16.F32.PACK_AB R112, R113, R112 ;  /* 0x000000707170723e */ /* 0x000fc400000010ff */
[----:B------:R-:W-:Y:S02]  /*6fc0*/  F2FP.BF16.F32.PACK_AB R120, R121, R120 ;  /* 0x000000787978723e */ /* 0x000fe400000010ff */
[----:B------:R-:W-:Y:S02]  /*6fd0*/  F2FP.BF16.F32.PACK_AB R128, R129, R128 ;  /* 0x000000808180723e */ /* 0x000fe400000010ff */
[----:B------:R-:W-:Y:S02]  /*6fe0*/  F2FP.BF16.F32.PACK_AB R136, R137, R136 ;  /* 0x000000888988723e */ /* 0x000fe400000010ff */
[----:B------:R-:W-:Y:S01]  /*6ff0*/  F2FP.BF16.F32.PACK_AB R144, R145, R144 ;  /* 0x000000909190723e */ /* 0x000fe200000010ff */
[----:B------:R-:W-:Y:S01]  /*7000*/  ULDC UR7, c[0x0][0xa88] ;  /* 0x0002a20000077ab9 */ /* 0x000fe20000000800 */
[----:B------:R-:W-:Y:S01]  /*7010*/  MOV R14, R106 ;  /* 0x0000006a000e7202 */ /* 0x000fe20000000f00 */
[----:B------:R-:W-:Y:S01]  /*7020*/  UMOV UR4, URZ ;  /* 0x0000003f00047c82 */ /* 0x000fe20008000000 */
[----:B------:R-:W-:Y:S01]  /*7030*/  F2FP.BF16.F32.PACK_AB R97, R165, R164 ;  /* 0x000000a4a561723e */ /* 0x000fe200000010ff */
[----:B0-----:R-:W0:Y:S01]  /*7040*/  LDC R81, c[0x0][0xbe8] ;  /* 0x0002fa00ff517b82 */ /* 0x001e220000000800 */
[----:B------:R-:W-:-:S02]  /*7050*/  F2FP.BF16.F32.PACK_AB R98, R101, R100 ;  /* 0x000000646562723e */ /* 0x000fc400000010ff */
[----:B------:R-:W-:Y:S02]  /*7060*/  F2FP.BF16.F32.PACK_AB R99, R167, R166 ;  /* 0x000000a6a763723e */ /* 0x000fe400000010ff */
[----:B------:R-:W-:Y:S02]  /*7070*/  LOP3.LUT R12, R115, R174, RZ, 0x3c, !PT ;  /* 0x000000ae730c7212 */ /* 0x000fe400078e3cff */
[----:B------:R-:W-:Y:S01]  /*7080*/  F2FP.BF16.F32.PACK_AB R105, R169, R168 ;  /* 0x000000a8a969723e */ /* 0x000fe200000010ff */
[----:B------:R-:W-:Y:S01]  /*7090*/  STSM.16.M88.4 [R94], R96 ;  /* 0x000000605e007844 */ /* 0x000fe20000000200 */
        /* <DEDUP_REMOVED lines=12> */
[----:B------:R-:W-:Y:S01]  /*7160*/  MOV R110, R110 ;  /* 0x0000006e006e7202 */ /* 0x000fe20000000f00 */
[----:B------:R-:W-:Y:S01]  /*7170*/  STSM.16.M88.4 [R14], R120 ;  /* 0x000000780e007844 */ /* 0x000fe20000000200 */
[----:B------:R-:W-:Y:S02]  /*7180*/  F2FP.BF16.F32.PACK_AB R130, R133, R132 ;  /* 0x000000848582723e */ /* 0x000fe400000010ff */
[----:B------:R-:W-:Y:S02]  /*7190*/  F2FP.BF16.F32.PACK_AB R131, R135, R134 ;  /* 0x000000868783723e */ /* 0x000fe400000010ff */
[----:B------:R-:W-:Y:S02]  /*71a0*/  F2FP.BF16.F32.PACK_AB R137, R139, R138 ;  /* 0x0000008a8b89723e */ /* 0x000fe400000010ff */
[----:B------:R-:W-:Y:S01]  /*71b0*/  MOV R6, R10 ;  /* 0x0000000a00067202 */ /* 0x000fe20000000f00 */
[----:B------:R-:W-:Y:S01]  /*71c0*/  STSM.16.M88.4 [R110], R128 ;  /* 0x000000806e007844 */ /* 0x000fe20000000200 */
[----:B------:R-:W-:Y:S01]  /*71d0*/  F2FP.BF16.F32.PACK_AB R138, R141, R140 ;  /* 0x0000008c8d8a723e */ /* 0x000fe200000010ff */
[----:B------:R-:W-:Y:S01]  /*71e0*/  IMAD.U32 R10, RZ, RZ, UR8 ;  /* 0x00000008ff0a7e24 */ /* 0x000fe2000f8e00ff */
[----:B------:R-:W-:Y:S01]  /*71f0*/  F2FP.BF16.F32.PACK_AB R139, R143, R142 ;  /* 0x0000008e8f8b723e */ /* 0x000fe200000010ff */
[----:B------:R-:W-:Y:S01]  /*7200*/  IMAD.U32 R11, RZ, RZ, UR9 ;  /* 0x00000009ff0b7e24 */ /* 0x000fe2000f8e00ff */
[----:B------:R-:W-:Y:S01]  /*7210*/  F2FP.BF16.F32.PACK_AB R145, R147, R146 ;  /* 0x000000929391723e */ /* 0x000fe200000010ff */
[----:B------:R-:W-:Y:S01]  /*7220*/  ULDC.64 UR8, c[0x0][0xc08] ;  /* 0x0003020000087ab9 */ /* 0x000fe20000000a00 */
[----:B------:R-:W-:Y:S01]  /*7230*/  MOV R12, R12 ;  /* 0x0000000c000c7202 */ /* 0x000fe20000000f00 */
[----:B------:R-:W-:Y:S01]  /*7240*/  STSM.16.M88.4 [R6], R136 ;  /* 0x0000008806007844 */ /* 0x000fe20000000200 */
[----:B------:R-:W-:-:S02]  /*7250*/  F2FP.BF16.F32.PACK_AB R146, R149, R148 ;  /* 0x000000949592723e */ /* 0x000fc400000010ff */
[----:B------:R-:W-:Y:S02]  /*7260*/  F2FP.BF16.F32.PACK_AB R147, R0, R150 ;  /* 0x000000960093723e */ /* 0x000fe400000010ff */
[----:B------:R-:W-:-:S03]  /*7270*/  PLOP3.LUT P0, PT, PT, PT, UP0, 0x80, 0x0 ;  /* 0x000000000000781c */ /* 0x000fc60003f0f008 */
[----:B------:R1:W-:Y:S01]  /*7280*/  STSM.16.M88.4 [R12], R144 ;  /* 0x000000900c007844 */ /* 0x0003e20000000200 */
[----:B------:R-:W-:Y:S09]  /*7290*/  BAR.SYNC.DEFER_BLOCKING 0x1, 0x100 ;  /* 0x0044000000007b1d */ /* 0x000ff20000010000 */
[----:B------:R-:W2:Y:S01]  /*72a0*/  @P0 LDG.E R0, desc[UR50][R10.64] ;  /* 0x000000320a000981 */ /* 0x000ea2000c1e1900 */
[----:B------:R-:W-:Y:S01]  /*72b0*/  UISETP.NE.U32.AND UP1, UPT, UR8, URZ, UPT ;  /* 0x0000003f0800728c */ /* 0x000fe2000bf25070 */
[----:B0-----:R-:W-:Y:S01]  /*72c0*/  ISETP.NE.AND P1, PT, R81, 0x1, PT ;  /* 0x000000015100780c */ /* 0x001fe20003f25270 */
[----:B-1----:R-:W-:-:S02]  /*72d0*/  IMAD.U32 R12, RZ, RZ, UR40 ;  /* 0x00000028ff0c7e24 */ /* 0x002fc4000f8e00ff */
[----:B------:R-:W-:-:S06]  /*72e0*/  UISETP.NE.AND.EX UP1, UPT, UR9, URZ, UPT, UP1 ;  /* 0x0000003f0900728c */ /* 0x000fcc000bf25310 */
[----:B------:R-:W-:-:S04]  /*72f0*/  PLOP3.LUT P2, PT, PT, PT, UP1, 0x80, 0x0 ;  /* 0x000000000000781c */ /* 0x000fc80003f4f018 */
[----:B------:R-:W0:Y:S01]  /*7300*/  @P1 LDC R13, c[0x0][0xbec] ;  /* 0x0002fb00ff0d1b82 */ /* 0x000e220000000800 */
[----:B------:R-:W-:-:S04]  /*7310*/  @UP1 ULEA UR8, UP2, UR38, UR8, 0x2 ;  /* 0x0000000826081291 */ /* 0x000fc8000f84103f */
[----:B------:R-:W-:Y:S02]  /*7320*/  @UP1 ULEA.HI.X UR9, UR38, UR9, UR39, 0x2, UP2 ;  /* 0x0000000926091291 */ /* 0x000fe400090f1427 */
[----:B------:R-:W-:Y:S01]  /*7330*/  IMAD.U32 R20, RZ, RZ, UR8 ;  /* 0x00000008ff147e24 */ /* 0x000fe2000f8e00ff */
[----:B------:R-:W1:Y:S03]  /*7340*/  @P1 LDC R15, c[0x0][0xbf0] ;  /* 0x0002fc00ff0f1b82 */ /* 0x000e660000000800 */
[----:B------:R-:W-:Y:S01]  /*7350*/  IMAD.U32 R21, RZ, RZ, UR9 ;  /* 0x00000009ff157e24 */ /* 0x000fe2000f8e00ff */
[----:B--2---:R-:W-:Y:S01]  /*7360*/  @P0 R2UR UR4, R0 ;  /* 0x00000000000402ca */ /* 0x004fe200000e0000 */
[----:B------:R-:W-:-:S06]  /*7370*/  IMAD.U32 R0, RZ, RZ, UR7 ;  /* 0x00000007ff007e24 */ /* 0x000fcc000f8e00ff */
[----:B------:R2:W5:Y:S01]  /*7380*/  @P2 LDG.E R0, desc[UR50][R20.64] ;  /* 0x0000003214002981 */ /* 0x000562000c1e1900 */
[----:B01----:R-:W-:Y:S07]  /*7390*/  @P2 BRA `(.L_x_9450) ;  /* 0x0000000000102947 */ /* 0x003fee0003800000 */
[----:B------:R-:W-:Y:S05]  /*73a0*/  @!P0 BRA `(.L_x_9450) ;  /* 0x00000000000c8947 */ /* 0x000fea0003800000 */
[----:B--2---:R-:W2:Y:S04]  /*73b0*/  LDG.E R21, desc[UR50][R10.64] ;  /* 0x000000320a157981 */ /* 0x004ea8000c1e1900 */
[----:B-----5:R-:W2:Y:S02]  /*73c0*/  LDG.E R0, desc[UR50][R10.64+0x4] ;  /* 0x000004320a007981 */ /* 0x020ea4000c1e1900 */
[----:B--2---:R-:W-:-:S07]  /*73d0*/  IADD3 R0, -R21, R0, RZ ;  /* 0x0000000015007210 */ /* 0x004fce0007ffe1ff */
.L_x_9450:
[----:B------:R-:W-:Y:S01]  /*73e0*/  USHF.R.S32.HI UR14, URZ, 0x1f, UR41 ;  /* 0x0000001f3f0e7899 */ /* 0x000fe20008011429 */
[----:B------:R-:W-:Y:S01]  /*73f0*/  IMAD R12, R12, 0x80, R203 ;  /* 0x000000800c0c7824 */ /* 0x000fe200078e02cb */
[----:B------:R-:W-:Y:S01]  /*7400*/  ULDC.64 UR12, c[0x0][0xb90] ;  /* 0x0002e400000c7ab9 */ /* 0x000fe20000000a00 */
[----:B------:R-:W-:Y:S01]  /*7410*/  USHF.R.S32.HI UR11, URZ, 0x1f, UR4 ;  /* 0x0000001f3f0b7899 */ /* 0x000fe20008011404 */
[----:B------:R-:W-:Y:S01]  /*7420*/  IMAD R11, R22, 0x40, R2 ;  /* 0x00000040160b7824 */ /* 0x000fe200078e0202 */
[----:B------:R-:W-:Y:S01]  /*7430*/  UIMAD UR7, UR14, UR12, URZ ;  /* 0x0000000c0e0772a4 */ /* 0x000fe2000f8e023f */
[----:B------:R-:W-:Y:S01]  /*7440*/  @P1 IMAD.HI.U32 R6, R12, R13, RZ ;  /* 0x0000000d0c061227 */ /* 0x000fe200078e00ff */
[----:B------:R-:W-:Y:S01]  /*7450*/  UMOV UR10, UR4 ;  /* 0x00000004000a7c82 */ /* 0x000fe20008000000 */
[----:B------:R-:W-:Y:S01]  /*7460*/  USEL UR39, UR39, URZ, !UP0 ;  /* 0x0000003f27277287 */ /* 0x000fe2000c000000 */
[----:B------:R-:W0:Y:S01]  /*7470*/  @P1 LDC R83, c[0x0][0xbf0] ;  /* 0x0002fc00ff531b82 */ /* 0x000e220000000800 */
[----:B------:R-:W-:Y:S01]  /*7480*/  UIMAD.WIDE.U32 UR8, UR41, UR12, UR10 ;  /* 0x0000000c290872a5 */ /* 0x000fe2000f8e000a */
[----:B------:R-:W-:Y:S01]  /*7490*/  IMAD.MOV.U32 R10, RZ, RZ, R12 ;  /* 0x000000ffff0a7224 */ /* 0x000fe200078e000c */
[----:B------:R-:W-:Y:S01]  /*74a0*/  UIMAD UR7, UR41, UR13, UR7 ;  /* 0x0000000d290772a4 */ /* 0x000fe2000f8e0207 */
[----:B------:R-:W-:Y:S01]  /*74b0*/  @P1 SHF.R.U32.HI R10, RZ, R15, R6 ;  /* 0x0000000fff0a1219 */ /* 0x000fe20000011606 */
[----:B------:R-:W-:Y:S01]  /*74c0*/  USEL UR38, UR38, URZ, !UP0 ;  /* 0x0000003f26267287 */ /* 0x000fe2000c000000 */
[----:B------:R-:W-:Y:S01]  /*74d0*/  IMAD.WIDE R4, R11, 0x2, R4 ;  /* 0x000000020b047825 */ /* 0x000fe200078e0204 */
[----:B------:R-:W-:Y:S01]  /*74e0*/  ULDC.64 UR12, c[0x0][0xb98] ;  /* 0x0002e600000c7ab9 */ /* 0x000fe20000000a00 */
[----:B------:R-:W-:-:S02]  /*74f0*/  UIADD3 UR9, UR9, UR7, URZ ;  /* 0x0000000709097290 */ /* 0x000fc4000fffe03f */
[----:B------:R-:W-:Y:S01]  /*7500*/  UIMAD UR7, UR39, UR12, URZ ;  /* 0x0000000c270772a4 */ /* 0x000fe2000f8e023f */
[----:B------:R-:W-:Y:S01]  /*7510*/  IMAD.MOV R6, RZ, RZ, -R10 ;  /* 0x000000ffff067224 */ /* 0x000fe200078e0a0a */
[----:B------:R-:W-:Y:S01]  /*7520*/  UIMAD.WIDE.U32 UR8, UR38, UR12, UR8 ;  /* 0x0000000c260872a5 */ /* 0x000fe2000f8e0008 */
[----:B------:R-:W-:Y:S01]  /*7530*/  IADD3 R37, P2, R4, 0x5000, RZ ;  /* 0x0000500004257810 */ /* 0x000fe20007f5e0ff */
[----:B------:R-:W-:Y:S01]  /*7540*/  UIMAD UR7, UR38, UR13, UR7 ;  /* 0x0000000d260772a4 */ /* 0x000fe2000f8e0207 */
[----:B------:R-:W-:Y:S01]  /*7550*/  IMAD R13, R81, R6, R12 ;  /* 0x00000006510d7224 */ /* 0x000fe200078e020c */
[----:B------:R-:W-:Y:S01]  /*7560*/  SHF.R.S32.HI R6, RZ, 0x1f, R10 ;  /* 0x0000001fff067819 */ /* 0x000fe2000001140a */
[----:B------:R-:W-:Y:S01]  /*7570*/  IMAD.U32 R26, RZ, RZ, UR40 ;  /* 0x00000028ff1a7e24 */ /* 0x000fe2000f8e00ff */
[----:B------:R-:W-:Y:S01]  /*7580*/  IADD3 R10, P0, R10, UR8, RZ ;  /* 0x000000080a0a7c10 */ /* 0x000fe2000ff1e0ff */
[----:B-----5:R-:W-:Y:S01]  /*7590*/  IMAD R85, R0, R81, RZ ;  /* 0x0000005100557224 */ /* 0x020fe200078e02ff */
[C---:B------:R-:W-:Y:S01]  /*75a0*/  IADD3 R25, P5, R4.reuse, 0x1000, RZ ;  /* 0x0000100004197810 */ /* 0x040fe20007fbe0ff */
[----:B------:R-:W-:Y:S01]  /*75b0*/  IMAD.U32 R11, RZ, RZ, UR7 ;  /* 0x00000007ff0b7e24 */ /* 0x000fe2000f8e00ff */
[----:B------:R-:W-:Y:S01]  /*75c0*/  IADD3 R29, P4, R4, 0x2000, RZ ;  /* 0x00002000041d7810 */ /* 0x000fe20007f9e0ff */
[----:B------:R-:W-:Y:S01]  /*75d0*/  IMAD R26, R26, 0x80, R201 ;  /* 0x000000801a1a7824 */ /* 0x000fe200078e02c9 */
[----:B------:R-:W-:Y:S01]  /*75e0*/  IADD3 R57, P3, R4, 0x4000, RZ ;  /* 0x0000400004397810 */ /* 0x000fe20007f7e0ff */
[----:B------:R-:W-:Y:S01]  /*75f0*/  ULDC.64 UR12, c[0x0][0xaa0] ;  /* 0x0002a800000c7ab9 */ /* 0x000fe20000000a00 */
[----:B------:R-:W-:Y:S01]  /*7600*/  IADD3.X R11, R6, UR9, R11, P0, !PT ;  /* 0x00000009060b7c10 */ /* 0x000fe200087fe40b */
[----:B------:R-:W-:Y:S01]  /*7610*/  ULDC.64 UR8, c[0x0][0xb88] ;  /* 0x0002e20000087ab9 */ /* 0x000fe20000000a00 */
[----:B------:R-:W-:-:S02]  /*7620*/  SHF.R.S32.HI R6, RZ, 0x1f, R13 ;  /* 0x0000001fff067819 */ /* 0x000fc4000001140d */
[----:B------:R-:W-:Y:S01]  /*7630*/  IADD3 R33, P0, R4, 0x3000, RZ ;  /* 0x0000300004217810 */ /* 0x000fe20007f1e0ff */
[----:B------:R-:W-:Y:S01]  /*7640*/  IMAD.WIDE.U32 R10, R13, UR8, R10 ;  /* 0x000000080d0a7c25 */ /* 0x000fe2000f8e000a */
[----:B------:R-:W-:Y:S02]  /*7650*/  LOP3.LUT R36, R37, 0x380, RZ, 0xc0, !PT ;  /* 0x0000038025247812 */ /* 0x000fe400078ec0ff */
[----:B------:R-:W-:Y:S01]  /*7660*/  LOP3.LUT R32, R33, 0x380, RZ, 0xc0, !PT ;  /* 0x0000038021207812 */ /* 0x000fe200078ec0ff */
[----:B------:R-:W-:Y:S01]  /*7670*/  IMAD R6, R6, UR8, RZ ;  /* 0x0000000806067c24 */ /* 0x000fe2000f8e02ff */
[----:B------:R-:W-:Y:S02]  /*7680*/  LOP3.LUT R24, R25, 0x380, RZ, 0xc0, !PT ;  /* 0x0000038019187812 */ /* 0x000fe400078ec0ff */
[----:B------:R-:W-:Y:S01]  /*7690*/  SHF.R.U64 R32, R32, 0x3, RZ ;  /* 0x0000000320207819 */ /* 0x000fe200000012ff */
[----:B------:R-:W-:Y:S01]  /*76a0*/  IMAD R15, R13, UR9, R6 ;  /* 0x000000090d0f7c24 */ /* 0x000fe2000f8e0206 */
[----:B------:R-:W-:Y:S01]  /*76b0*/  LOP3.LUT R28, R29, 0x380, RZ, 0xc0, !PT ;  /* 0x000003801d1c7812 */ /* 0x000fe200078ec0ff */
[----:B------:R-:W-:Y:S01]  /*76c0*/  ULDC.64 UR8, c[0x0][0xb50] ;  /* 0x0002d40000087ab9 */ /* 0x000fe20000000a00 */
[----:B------:R-:W-:Y:S01]  /*76d0*/  LOP3.LUT R56, R57, 0x380, RZ, 0xc0, !PT ;  /* 0x0000038039387812 */ /* 0x000fe200078ec0ff */
[----:B------:R-:W-:Y:S01]  /*76e0*/  IMAD.IADD R11, R11, 0x1, R15 ;  /* 0x000000010b0b7824 */ /* 0x000fe200078e020f */
[----:B------:R-:W-:Y:S01]  /*76f0*/  LEA R12, P6, R10, UR8, 0x2 ;  /* 0x000000080a0c7c11 */ /* 0x000fe2000f8c10ff */
[----:B------:R-:W-:Y:S01]  /*7700*/  VIADD R6, R26, 0x8 ;  /* 0x000000081a067836 */ /* 0x000fe20000000000 */
[----:B------:R-:W-:Y:S01]  /*7710*/  LOP3.LUT R32, R32, R33, RZ, 0x3c, !PT ;  /* 0x0000002120207212 */ /* 0x000fe200078e3cff */
[----:B------:R-:W-:Y:S01]  /*7720*/  IMAD.X R33, RZ, RZ, R5, P0 ;  /* 0x000000ffff217224 */ /* 0x000fe200000e0605 */
[----:B------:R-:W-:Y:S01]  /*7730*/  SHF.R.U64 R36, R36, 0x3, RZ ;  /* 0x0000000324247819 */ /* 0x000fe200000012ff */
[----:B--2---:R-:W-:Y:S01]  /*7740*/  SHFL.IDX PT, R20, R12, RZ, 0x1c1f ;  /* 0x001c1fff0c147589 */ /* 0x004fe200000e0000 */
[----:B------:R-:W-:-:S02]  /*7750*/  SHF.R.U64 R24, R24, 0x3, RZ ;  /* 0x0000000318187819 */ /* 0x000fc400000012ff */
[----:B------:R-:W-:Y:S01]  /*7760*/  SHF.R.U64 R28, R28, 0x3, RZ ;  /* 0x000000031c1c7819 */ /* 0x000fe200000012ff */
[----:B------:R-:W-:Y:S01]  /*7770*/  SHFL.IDX PT, R50, R12, 0x1, 0x1c1f ;  /* 0x003c1f000c327f89 */ /* 0x000fe200000e0000 */
[----:B------:R-:W-:Y:S02]  /*7780*/  SHF.R.U64 R56, R56, 0x3, RZ ;  /* 0x0000000338387819 */ /* 0x000fe400000012ff */
[----:B------:R-:W-:Y:S02]  /*7790*/  IADD3 R61, P0, R4, 0x9000, RZ ;  /* 0x00009000043d7810 */ /* 0x000fe40007f1e0ff */
[----:B------:R-:W-:Y:S02]  /*77a0*/  LEA.HI.X R14, R10, UR9, R11, 0x2, P6 ;  /* 0x000000090a0e7c11 */ /* 0x000fe4000b0f140b */
[----:B------:R-:W-:Y:S01]  /*77b0*/  LOP3.LUT R36, R36, R37, RZ, 0x3c, !PT ;  /* 0x0000002524247212 */ /* 0x000fe200078e3cff */
[--C-:B------:R-:W-:Y:S01]  /*77c0*/  IMAD.X R37, RZ, RZ, R5.reuse, P2 ;  /* 0x000000ffff257224 */ /* 0x100fe200010e0605 */
[----:B------:R-:W-:Y:S01]  /*77d0*/  LOP3.LUT R24, R24, R25, RZ, 0x3c, !PT ;  /* 0x0000001918187212 */ /* 0x000fe200078e3cff */
[--C-:B------:R-:W-:Y:S01]  /*77e0*/  IMAD.X R25, RZ, RZ, R5.reuse, P5 ;  /* 0x000000ffff197224 */ /* 0x100fe200028e0605 */
[----:B------:R-:W-:Y:S01]  /*77f0*/  LOP3.LUT R28, R28, R29, RZ, 0x3c, !PT ;  /* 0x0000001d1c1c7212 */ /* 0x000fe200078e3cff */
[----:B------:R-:W-:Y:S01]  /*7800*/  IMAD.X R29, RZ, RZ, R5, P4 ;  /* 0x000000ffff1d7224 */ /* 0x000fe200020e0605 */
[----:B------:R-:W-:Y:S01]  /*7810*/  LOP3.LUT R56, R56, R57, RZ, 0x3c, !PT ;  /* 0x0000003938387212 */ /* 0x000fe200078e3cff */
[----:B------:R-:W1:Y:S01]  /*7820*/  SHFL.IDX PT, R21, R14, RZ, 0x1c1f ;  /* 0x001c1fff0e157589 */ /* 0x000e6200000e0000 */
[----:B------:R-:W-:-:S02]  /*7830*/  LOP3.LUT R60, R61, 0x380, RZ, 0xc0, !PT ;  /* 0x000003803d3c7812 */ /* 0x000fc400078ec0ff */
[C---:B------:R-:W-:Y:S01]  /*7840*/  IADD3 R49, P2, R4.reuse, 0xb000, RZ ;  /* 0x0000b00004317810 */ /* 0x040fe20007f5e0ff */
[----:B------:R-:W2:Y:S01]  /*7850*/  SHFL.IDX PT, R51, R14, 0x1, 0x1c1f ;  /* 0x003c1f000e337f89 */ /* 0x000ea200000e0000 */
[----:B------:R-:W-:Y:S02]  /*7860*/  IADD3.X R57, RZ, R5, RZ, P3, !PT ;  /* 0x00000005ff397210 */ /* 0x000fe40001ffe4ff */
[C---:B------:R-:W-:Y:S02]  /*7870*/  IADD3 R41, P6, R4.reuse, 0x6000, RZ ;  /* 0x0000600004297810 */ /* 0x040fe40007fde0ff */
[C---:B------:R-:W-:Y:S02]  /*7880*/  IADD3 R45, P5, R4.reuse, 0x7000, RZ ;  /* 0x00007000042d7810 */ /* 0x040fe40007fbe0ff */
[C---:B------:R-:W-:Y:S02]  /*7890*/  IADD3 R69, P4, R4.reuse, 0x8000, RZ ;  /* 0x0000800004457810 */ /* 0x040fe40007f9e0ff */
[----:B------:R-:W-:-:S02]  /*78a0*/  IADD3 R11, P3, R4, 0xa000, RZ ;  /* 0x0000a000040b7810 */ /* 0x000fc40007f7e0ff */
[----:B------:R-:W-:Y:S02]  /*78b0*/  SHF.R.U64 R60, R60, 0x3, RZ ;  /* 0x000000033c3c7819 */ /* 0x000fe400000012ff */
[----:B------:R-:W-:Y:S02]  /*78c0*/  LOP3.LUT R48, R49, 0x380, RZ, 0xc0, !PT ;  /* 0x0000038031307812 */ /* 0x000fe400078ec0ff */
[----:B------:R-:W-:Y:S02]  /*78d0*/  LOP3.LUT R40, R41, 0x380, RZ, 0xc0, !PT ;  /* 0x0000038029287812 */ /* 0x000fe400078ec0ff */
[----:B------:R-:W-:Y:S02]  /*78e0*/  LOP3.LUT R44, R45, 0x380, RZ, 0xc0, !PT ;  /* 0x000003802d2c7812 */ /* 0x000fe400078ec0ff */
[----:B------:R-:W-:Y:S02]  /*78f0*/  LOP3.LUT R68, R69, 0x380, RZ, 0xc0, !PT ;  /* 0x0000038045447812 */ /* 0x000fe400078ec0ff */
[----:B------:R-:W-:-:S02]  /*7900*/  LOP3.LUT R10, R11, 0x380, RZ, 0xc0, !PT ;  /* 0x000003800b0a7812 */ /* 0x000fc400078ec0ff */
[----:B------:R-:W-:Y:S01]  /*7910*/  LOP3.LUT R60, R60, R61, RZ, 0x3c, !PT ;  /* 0x0000003d3c3c7212 */ /* 0x000fe200078e3cff */
[----:B------:R-:W-:Y:S01]  /*7920*/  IMAD.X R61, RZ, RZ, R5, P0 ;  /* 0x000000ffff3d7224 */ /* 0x000fe200000e0605 */
[----:B------:R-:W-:Y:S02]  /*7930*/  SHF.R.U64 R48, R48, 0x3, RZ ;  /* 0x0000000330307819 */ /* 0x000fe400000012ff */
[----:B------:R-:W-:Y:S02]  /*7940*/  SHF.R.U64 R40, R40, 0x3, RZ ;  /* 0x0000000328287819 */ /* 0x000fe400000012ff */
[----:B------:R-:W-:Y:S02]  /*7950*/  SHF.R.U64 R44, R44, 0x3, RZ ;  /* 0x000000032c2c7819 */ /* 0x000fe400000012ff */
[----:B------:R-:W-:Y:S02]  /*7960*/  SHF.R.U64 R68, R68, 0x3, RZ ;  /* 0x0000000344447819 */ /* 0x000fe400000012ff */
[----:B------:R-:W-:-:S02]  /*7970*/  SHF.R.U64 R10, R10, 0x3, RZ ;  /* 0x000000030a0a7819 */ /* 0x000fc400000012ff */
[----:B------:R-:W-:Y:S02]  /*7980*/  LOP3.LUT P0, RZ, R23, 0x3, RZ, 0xc0, !PT ;  /* 0x0000000317ff7812 */ /* 0x000fe4000780c0ff */
[----:B------:R-:W-:Y:S02]  /*7990*/  LOP3.LUT R48, R48, R49, RZ, 0x3c, !PT ;  /* 0x0000003130307212 */ /* 0x000fe400078e3cff */
[----:B------:R-:W-:Y:S02]  /*79a0*/  IADD3.X R49, RZ, R5, RZ, P2, !PT ;  /* 0x00000005ff317210 */ /* 0x000fe400017fe4ff */
        /* <DEDUP_REMOVED lines=8> */
[----:B------:R-:W-:-:S02]  /*7a30*/  ISETP.GE.OR P2, PT, R26, R85, P0 ;  /* 0x000000551a00720c */ /* 0x000fc40000746670 */
[----:B------:R-:W-:Y:S02]  /*7a40*/  ISETP.GE.OR P0, PT, R6, R85, P0 ;  /* 0x000000550600720c */ /* 0x000fe40000706670 */
[C---:B------:R-:W-:Y:S02]  /*7a50*/  IADD3 R77, P6, R4.reuse, 0xc000, RZ ;  /* 0x0000c000044d7810 */ /* 0x040fe40007fde0ff */
[C---:B------:R-:W-:Y:S02]  /*7a60*/  IADD3 R73, P5, R4.reuse, 0xd000, RZ ;  /* 0x0000d00004497810 */ /* 0x040fe40007fbe0ff */
[C---:B------:R-:W-:Y:S02]  /*7a70*/  IADD3 R65, P4, R4.reuse, 0xe000, RZ ;  /* 0x0000e00004417810 */ /* 0x040fe40007f9e0ff */
[C---:B------:R-:W-:Y:S02]  /*7a80*/  LOP3.LUT R15, R4.reuse, 0x380, RZ, 0xc0, !PT ;  /* 0x00000380040f7812 */ /* 0x040fe400078ec0ff */
[----:B------:R-:W-:Y:S01]  /*7a90*/  IADD3 R13, P3, R4, 0xf000, RZ ;  /* 0x0000f000040d7810 */ /* 0x000fe20007f7e0ff */
[----:B-1----:R1:W-:Y:S01]  /*7aa0*/  @!P2 ST.E desc[UR50][R20.64], R9 ;  /* 0x000000091400a985 */ /* 0x0023e2000c101932 */
[----:B------:R-:W-:-:S02]  /*7ab0*/  LOP3.LUT R76, R77, 0x380, RZ, 0xc0, !PT ;  /* 0x000003804d4c7812 */ /* 0x000fc400078ec0ff */
[----:B------:R-:W-:Y:S01]  /*7ac0*/  LOP3.LUT R72, R73, 0x380, RZ, 0xc0, !PT ;  /* 0x0000038049487812 */ /* 0x000fe200078ec0ff */
[----:B--2---:R2:W-:Y:S01]  /*7ad0*/  @!P0 ST.E desc[UR50][R50.64], R8 ;  /* 0x0000000832008985 */ /* 0x0045e2000c101932 */
[----:B------:R-:W-:Y:S01]  /*7ae0*/  LOP3.LUT R64, R65, 0x380, RZ, 0xc0, !PT ;  /* 0x0000038041407812 */ /* 0x000fe200078ec0ff */
[----:B------:R-:W-:Y:S01]  /*7af0*/  IMAD.X R53, RZ, RZ, R5, P3 ;  /* 0x000000ffff357224 */ /* 0x000fe200018e0605 */
[----:B------:R-:W-:Y:S01]  /*7b00*/  SHF.R.U64 R15, R15, 0x3, RZ ;  /* 0x000000030f0f7819 */ /* 0x000fe200000012ff */
[----:B------:R-:W-:Y:S01]  /*7b10*/  UIMAD UR7, UR11, UR12, URZ ;  /* 0x0000000c0b0772a4 */ /* 0x000fe2000f8e023f */
[----:B------:R-:W-:Y:S01]  /*7b20*/  LOP3.LUT R0, R13, 0x380, RZ, 0xc0, !PT ;  /* 0x000003800d007812 */ /* 0x000fe200078ec0ff */
[----:B------:R-:W-:Y:S01]  /*7b30*/  UIMAD.WIDE.U32 UR8, UR4, UR12, URZ ;  /* 0x0000000c040872a5 */ /* 0x000fe2000f8e003f */
[----:B------:R-:W-:Y:S01]  /*7b40*/  SHF.R.U64 R76, R76, 0x3, RZ ;  /* 0x000000034c4c7819 */ /* 0x000fe200000012ff */
[----:B------:R-:W-:Y:S01]  /*7b50*/  ULDC.64 UR10, c[0x0][0xae8] ;  /* 0x0002ba00000a7ab9 */ /* 0x000fe20000000a00 */
[----:B------:R-:W-:Y:S01]  /*7b60*/  SHF.R.U64 R72, R72, 0x3, RZ ;  /* 0x0000000348487819 */ /* 0x000fe200000012ff */
[----:B-1----:R-:W-:Y:S01]  /*7b70*/  IMAD.U32 R21, RZ, RZ, UR40 ;  /* 0x00000028ff157e24 */ /* 0x002fe2000f8e00ff */
[----:B------:R-:W-:Y:S01]  /*7b80*/  SHF.R.U64 R64, R64, 0x3, RZ ;  /* 0x0000000340407819 */ /* 0x000fe200000012ff */
[----:B------:R-:W5:Y:S01]  /*7b90*/  LD.E.128 R24, desc[UR50][R24.64] ;  /* 0x0000003218187980 */ /* 0x000f62000c101d00 */
[----:B------:R-:W-:-:S02]  /*7ba0*/  LOP3.LUT R4, R15, R4, RZ, 0x3c, !PT ;  /* 0x000000040f047212 */ /* 0x000fc400078e3cff */
[----:B------:R-:W-:Y:S01]  /*7bb0*/  SHF.R.U64 R0, R0, 0x3, RZ ;  /* 0x0000000300007819 */ /* 0x000fe200000012ff */
[----:B------:R-:W5:Y:S01]  /*7bc0*/  LD.E.128 R28, desc[UR50][R28.64] ;  /* 0x000000321c1c7980 */ /* 0x000f62000c101d00 */
[----:B------:R-:W-:Y:S01]  /*7bd0*/  LOP3.LUT R76, R76, R77, RZ, 0x3c, !PT ;  /* 0x0000004d4c4c7212 */ /* 0x000fe200078e3cff */
[--C-:B------:R-:W-:Y:S01]  /*7be0*/  IMAD.X R77, RZ, RZ, R5.reuse, P6 ;  /* 0x000000ffff4d7224 */ /* 0x100fe200030e0605 */
[----:B------:R-:W-:Y:S01]  /*7bf0*/  LOP3.LUT R72, R72, R73, RZ, 0x3c, !PT ;  /* 0x0000004948487212 */ /* 0x000fe200078e3cff */
[--C-:B------:R-:W-:Y:S01]  /*7c00*/  IMAD.X R73, RZ, RZ, R5.reuse, P5 ;  /* 0x000000ffff497224 */ /* 0x100fe200028e0605 */
[----:B------:R-:W-:Y:S01]  /*7c10*/  LOP3.LUT R64, R64, R65, RZ, 0x3c, !PT ;  /* 0x0000004140407212 */ /* 0x000fe200078e3cff */
[----:B------:R-:W-:Y:S01]  /*7c20*/  IMAD.X R65, RZ, RZ, R5, P4 ;  /* 0x000000ffff417224 */ /* 0x000fe200020e0605 */
[----:B------:R-:W-:Y:S01]  /*7c30*/  LOP3.LUT R52, R0, R13, RZ, 0x3c, !PT ;  /* 0x0000000d00347212 */ /* 0x000fe200078e3cff */
[----:B------:R-:W-:Y:S01]  /*7c40*/  UIMAD UR7, UR4, UR13, UR7 ;  /* 0x0000000d040772a4 */ /* 0x000fe2000f8e0207 */
[----:B------:R1:W5:Y:S01]  /*7c50*/  LD.E.128 R12, desc[UR50][R4.64] ;  /* 0x00000032040c7980 */ /* 0x000362000c101d00 */
[----:B------:R-:W-:-:S03]  /*7c60*/  IMAD R0, R19, 0x20, R22 ;  /* 0x0000002013007824 */ /* 0x000fc600078e0216 */
[----:B------:R-:W5:Y:S04]  /*7c70*/  LD.E.128 R32, desc[UR50][R32.64] ;  /* 0x0000003220207980 */ /* 0x000f68000c101d00 */
[----:B------:R-:W5:Y:S01]  /*7c80*/  LD.E.128 R56, desc[UR50][R56.64] ;  /* 0x0000003238387980 */ /* 0x000f62000c101d00 */
[----:B-1----:R-:W1:Y:S01]  /*7c90*/  @P1 LDC R5, c[0x0][0xbec] ;  /* 0x0002fb00ff051b82 */ /* 0x002e620000000800 */
[----:B------:R-:W-:Y:S02]  /*7ca0*/  UIADD3 UR9, UR9, UR7, URZ ;  /* 0x0000000709097290 */ /* 0x000fe4000fffe03f */
[----:B------:R-:W5:Y:S01]  /*7cb0*/  LD.E.128 R36, desc[UR50][R36.64] ;  /* 0x0000003224247980 */ /* 0x000f62000c101d00 */
[----:B------:R-:W-:Y:S01]  /*7cc0*/  UIMAD UR4, UR14, UR10, URZ ;  /* 0x0000000a0e0472a4 */ /* 0x000fe2000f8e023f */
[----:B------:R-:W-:Y:S01]  /*7cd0*/  IMAD R20, R21, 0x80, R0 ;  /* 0x0000008015147824 */ /* 0x000fe200078e0200 */
[----:B------:R-:W-:Y:S01]  /*7ce0*/  UIMAD.WIDE.U32 UR8, UR41, UR10, UR8 ;  /* 0x0000000a290872a5 */ /* 0x000fe2000f8e0008 */
[----:B------:R-:W5:Y:S01]  /*7cf0*/  LD.E.128 R40, desc[UR50][R40.64] ;  /* 0x0000003228287980 */ /* 0x000f62000c101d00 */
[----:B------:R-:W-:-:S03]  /*7d00*/  UIMAD UR4, UR41, UR11, UR4 ;  /* 0x0000000b290472a4 */ /* 0x000fc6000f8e0204 */
[----:B------:R-:W-:Y:S01]  /*7d10*/  ULDC.64 UR10, c[0x0][0xaf0] ;  /* 0x0002bc00000a7ab9 */ /* 0x000fe20000000a00 */
[----:B------:R-:W-:Y:S01]  /*7d20*/  UIADD3 UR9, UR9, UR4, URZ ;  /* 0x0000000409097290 */ /* 0x000fe2000fffe03f */
[----:B------:R-:W5:Y:S01]  /*7d30*/  LD.E.128 R44, desc[UR50][R44.64] ;  /* 0x000000322c2c7980 */ /* 0x000f62000c101d00 */
[----:B------:R-:W-:Y:S01]  /*7d40*/  UIMAD UR4, UR39, UR10, URZ ;  /* 0x0000000a270472a4 */ /* 0x000fe2000f8e023f */
[----:B------:R-:W-:Y:S01]  /*7d50*/  IMAD.MOV.U32 R21, RZ, RZ, R20 ;  /* 0x000000ffff157224 */ /* 0x000fe200078e0014 */
[----:B------:R-:W-:Y:S01]  /*7d60*/  UIMAD.WIDE.U32 UR8, UR38, UR10, UR8 ;  /* 0x0000000a260872a5 */ /* 0x000fe2000f8e0008 */
[----:B------:R-:W5:Y:S01]  /*7d70*/  LD.E.128 R68, desc[UR50][R68.64] ;  /* 0x0000003244447980 */ /* 0x000f62000c101d00 */
[----:B------:R-:W-:-:S03]  /*7d80*/  UIMAD UR4, UR38, UR11, UR4 ;  /* 0x0000000b260472a4 */ /* 0x000fc6000f8e0204 */
[----:B------:R-:W5:Y:S01]  /*7d90*/  LD.E.128 R60, desc[UR50][R60.64] ;  /* 0x000000323c3c7980 */ /* 0x000f62000c101d00 */
[----:B-1----:R-:W-:-:S03]  /*7da0*/  @P1 IMAD.HI.U32 R0, R20, R5, RZ ;  /* 0x0000000514001227 */ /* 0x002fc600078e00ff */
[----:B--2---:R-:W5:Y:S02]  /*7db0*/  LD.E.128 R8, desc[UR50][R10.64] ;  /* 0x000000320a087980 */ /* 0x004f64000c101d00 */
[----:B0-----:R-:W-:Y:S01]  /*7dc0*/  @P1 SHF.R.U32.HI R21, RZ, R83, R0 ;  /* 0x00000053ff151219 */ /* 0x001fe20000011600 */
[----:B------:R-:W-:Y:S01]  /*7dd0*/  UIADD3 UR4, UR9, UR4, URZ ;  /* 0x0000000409047290 */ /* 0x000fe2000fffe03f */
[----:B------:R-:W-:Y:S01]  /*7de0*/  IMAD.U32 R4, RZ, RZ, UR8 ;  /* 0x00000008ff047e24 */ /* 0x000fe2000f8e00ff */
[----:B------:R-:W5:Y:S01]  /*7df0*/  LD.E.128 R48, desc[UR50][R48.64] ;  /* 0x0000003230307980 */ /* 0x000f62000c101d00 */
[--C-:B------:R-:W-:Y:S01]  /*7e00*/  SHF.R.S32.HI R0, RZ, 0x1f, R21.reuse ;  /* 0x0000001fff007819 */ /* 0x100fe20000011415 */
[----:B------:R-:W-:Y:S01]  /*7e10*/  IMAD.MOV R6, RZ, RZ, -R21 ;  /* 0x000000ffff067224 */ /* 0x000fe200078e0a15 */
[----:B------:R-:W-:Y:S01]  /*7e20*/  MOV R5, UR9 ;  /* 0x0000000900057c02 */ /* 0x000fe20008000f00 */
[----:B------:R-:W-:Y:S01]  /*7e30*/  ULDC.64 UR8, c[0x0][0xae0] ;  /* 0x0002b80000087ab9 */ /* 0x000fe20000000a00 */
[----:B------:R-:W5:Y:S01]  /*7e40*/  LD.E.128 R76, desc[UR50][R76.64] ;  /* 0x000000324c4c7980 */ /* 0x000f62000c101d00 */
[----:B------:R-:W-:-:S02]  /*7e50*/  IMAD R0, R0, UR8, RZ ;  /* 0x0000000800007c24 */ /* 0x000fc4000f8e02ff */
[----:B------:R-:W-:Y:S01]  /*7e60*/  IMAD R81, R81, R6, R20 ;  /* 0x0000000651517224 */ /* 0x000fe200078e0214 */
[----:B------:R-:W5:Y:S01]  /*7e70*/  LD.E.128 R72, desc[UR50][R72.64] ;  /* 0x0000003248487980 */ /* 0x000f62000c101d00 */
[----:B------:R-:W-:-:S03]  /*7e80*/  IMAD.U32 R5, RZ, RZ, UR4 ;  /* 0x00000004ff057e24 */ /* 0x000fc6000f8e00ff */
[----:B------:R-:W5:Y:S01]  /*7e90*/  LD.E.128 R64, desc[UR50][R64.64] ;  /* 0x0000003240407980 */ /* 0x000f62000c101d00 */
[----:B------:R-:W-:-:S03]  /*7ea0*/  IMAD R83, R21, UR9, R0 ;  /* 0x0000000915537c24 */ /* 0x000fc6000f8e0200 */
[----:B------:R-:W5:Y:S01]  /*7eb0*/  LD.E.128 R52, desc[UR50][R52.64] ;  /* 0x0000003234347980 */ /* 0x000f62000c101d00 */
[----:B------:R-:W-:Y:S01]  /*7ec0*/  SHF.R.S32.HI R0, RZ, 0x1f, R81 ;  /* 0x0000001fff007819 */ /* 0x000fe20000011451 */
[----:B------:R-:W-:Y:S01]  /*7ed0*/  @!PT LDS RZ, [RZ] ;  /* 0x00000000fffff984 */ /* 0x000fe20000000800 */
[----:B------:R-:W-:Y:S01]  /*7ee0*/  @!PT LDS RZ, [RZ] ;  /* 0x00000000fffff984 */ /* 0x000fe20000000800 */
[----:B------:R-:W-:Y:S01]  /*7ef0*/  @!PT LDS RZ, [RZ] ;  /* 0x00000000fffff984 */ /* 0x000fe20000000800 */
[----:B------:R-:W-:Y:S01]  /*7f00*/  @!PT LDS RZ, [RZ] ;  /* 0x00000000fffff984 */ /* 0x000fe20000000800 */
[----:B------:R0:W-:Y:S06]  /*7f10*/  MEMBAR.ALL.CTA ;  /* 0x0000000000007992 */ /* 0x0001ec0000008000 */
[----:B0-----:R-:W0:Y:S01]  /*7f20*/  FENCE.VIEW.ASYNC.S ;  /* 0x00000000000073c6 */ /* 0x001e220000000000 */
[----:B------:R-:W-:Y:S01]  /*7f30*/  IMAD.WIDE.U32 R4, R21, UR8, R4 ;  /* 0x0000000815047c25 */ /* 0x000fe2000f8e0004 */
[----:B------:R-:W-:-:S03]  /*7f40*/  ULDC.64 UR8, c[0x0][0xad8] ;  /* 0x0002b60000087ab9 */ /* 0x000fc60000000a00 */
[----:B------:R-:W-:Y:S02]  /*7f50*/  IMAD.U32 R87, RZ, RZ, UR40 ;  /* 0x00000028ff577e24 */ /* 0x000fe4000f8e00ff */
[----:B------:R-:W-:Y:S02]  /*7f60*/  IMAD.IADD R5, R5, 0x1, R83 ;  /* 0x0000000105057824 */ /* 0x000fe400078e0253 */
[----:B------:R-:W-:Y:S02]  /*7f70*/  IMAD R6, R0, UR8, RZ ;  /* 0x0000000800067c24 */ /* 0x000fe4000f8e02ff */
[----:B------:R-:W-:Y:S02]  /*7f80*/  IMAD R86, R87, 0x80, R22 ;  /* 0x0000008057567824 */ /* 0x000fe400078e0216 */
[C---:B------:R-:W-:Y:S02]  /*7f90*/  IMAD R21, R81.reuse, UR9, R6 ;  /* 0x0000000951157c24 */ /* 0x040fe4000f8e0206 */
[----:B------:R-:W-:Y:S01]  /*7fa0*/  IMAD.WIDE.U32 R4, R81, UR8, R4 ;  /* 0x0000000851047c25 */ /* 0x000fe2000f8e0004 */
[----:B------:R-:W-:Y:S01]  /*7fb0*/  ISETP.GE.AND P2, PT, R86, R85, PT ;  /* 0x000000555600720c */ /* 0x000fe20003f46270 */
[----:B------:R-:W-:-:S02]  /*7fc0*/  ULDC.64 UR8, c[0x0][0xa80] ;  /* 0x0002a00000087ab9 */ /* 0x000fc40000000a00 */
[----:B------:R-:W-:Y:S01]  /*7fd0*/  VIADD R3, R3, 0x22820 ;  /* 0x0002282003037836 */ /* 0x000fe20000000000 */
[----:B------:R-:W-:Y:S01]  /*7fe0*/  LEA R6, P3, R4, UR8, 0x1 ;  /* 0x0000000804067c11 */ /* 0x000fe2000f8608ff */
[----:B------:R-:W-:Y:S02]  /*7ff0*/  IMAD.IADD R5, R5, 0x1, R21 ;  /* 0x0000000105057824 */ /* 0x000fe400078e0215 */
[----:B------:R-:W-:Y:S01]  /*8000*/  VIADD R0, R86, 0x20 ;  /* 0x0000002056007836 */ /* 0x000fe20000000000 */
[----:B------:R-:W-:Y:S02]  /*8010*/  PRMT R3, RZ, 0x654, R3 ;  /* 0x00000654ff037816 */ /* 0x000fe40000000003 */
[----:B------:R-:W-:Y:S02]  /*8020*/  LEA.HI.X R84, R4, UR9, R5, 0x1, P3 ;  /* 0x0000000904547c11 */ /* 0x000fe400098f0c05 */
[-C--:B------:R-:W-:Y:S01]  /*8030*/  ISETP.GE.AND P1, PT, R0, R85.reuse, PT ;  /* 0x000000550000720c */ /* 0x080fe20003f26270 */
[----:B------:R-:W-:Y:S01]  /*8040*/  VIADD R0, R86, 0x40 ;  /* 0x0000004056007836 */ /* 0x000fe20000000000 */
[----:B0-----:R0:W-:Y:S01]  /*8050*/  SYNCS.ARRIVE.TRANS64.RED.A1T0 RZ, [R3+URZ], RZ ;  /* 0x000000ff03ff79a7 */ /* 0x0011e2000810043f */
[----:B------:R1:W2:Y:S01]  /*8060*/  SHFL.IDX PT, R83, R6, RZ, 0x181f ;  /* 0x00181fff06537589 */ /* 0x0002a200000e0000 */
[----:B------:R-:W-:Y:S02]  /*8070*/  BSSY B1, `(.L_x_9451) ;  /* 0x0000015000017945 */ /* 0x000fe40003800000 */
[----:B------:R-:W-:Y:S01]  /*8080*/  ISETP.GE.AND P0, PT, R0, R85, PT ;  /* 0x000000550000720c */ /* 0x000fe20003f06270 */
[----:B0-----:R1:W0:Y:S01]  /*8090*/  SHFL.IDX PT, R3, R84, RZ, 0x181f ;  /* 0x00181fff54037589 */ /* 0x00122200000e0000 */
[----:B------:R-:W-:Y:S11]  /*80a0*/  @P2 BRA `(.L_x_9452) ;  /* 0x0000000000442947 */ /* 0x000ff60003800000 */
[----:B------:R-:W-:Y:S02]  /*80b0*/  ULDC UR4, c[0x0][0xac8] ;  /* 0x0002b20000047ab9 */ /* 0x000fe40000000800 */
[----:B------:R-:W-:Y:S02]  /*80c0*/  ISETP.GE.AND P5, PT, R2, UR4, PT ;  /* 0x0000000402007c0c */ /* 0x000fe4000bfa6270 */
[----:B------:R-:W-:Y:S02]  /*80d0*/  ISETP.GE.AND P4, PT, R17, UR4, PT ;  /* 0x0000000411007c0c */ /* 0x000fe4000bf86270 */
[----:B------:R-:W-:Y:S02]  /*80e0*/  ISETP.GE.AND P3, PT, R16, UR4, PT ;  /* 0x0000000410007c0c */ /* 0x000fe4000bf66270 */
[----:B------:R-:W-:-:S07]  /*80f0*/  ISETP.GE.AND P2, PT, R18, UR4, PT ;  /* 0x0000000412007c0c */ /* 0x000fce000bf46270 */
[----:B--2---:R-:W-:-:S04]  /*8100*/  @!P5 LEA R4, P6, R2, R83, 0x1 ;  /* 0x000000530204d211 */ /* 0x004fc800078c08ff */
[----:B0-----:R-:W-:Y:S02]  /*8110*/  @!P5 LEA.HI.X R5, R2, R3, R208, 0x1, P6 ;  /* 0x000000030205d211 */ /* 0x001fe400030f0cd0 */
[----:B------:R-:W-:-:S03]  /*8120*/  @!P4 LEA R20, P6, R17, R83, 0x1 ;  /* 0x000000531114c211 */ /* 0x000fc600078c08ff */
[----:B-----5:R3:W-:Y:S01]  /*8130*/  @!P5 ST.E.128 desc[UR50][R4.64], R12 ;  /* 0x0000000c0400d985 */ /* 0x0207e2000c101d32 */
[----:B------:R-:W-:Y:S02]  /*8140*/  @!P4 LEA.HI.X R21, R17, R3, R207, 0x1, P6 ;  /* 0x000000031115c211 */ /* 0x000fe400030f0ccf */
[----:B------:R-:W-:-:S03]  /*8150*/  @!P3 LEA R80, P6, R16, R83, 0x1 ;  /* 0x000000531050b211 */ /* 0x000fc600078c08ff */
[----:B------:R3:W-:Y:S01]  /*8160*/  @!P4 ST.E.128 desc[UR50][R20.64], R56 ;  /* 0x000000381400c985 */ /* 0x0007e2000c101d32 */
[----:B------:R-:W-:Y:S02]  /*8170*/  @!P3 LEA.HI.X R81, R16, R3, R206, 0x1, P6 ;  /* 0x000000031051b211 */ /* 0x000fe400030f0cce */
[----:B------:R-:W-:-:S03]  /*8180*/  @!P2 LEA R82, P6, R18, R83, 0x1 ;  /* 0x000000531252a211 */ /* 0x000fc600078c08ff */
[----:B------:R3:W-:Y:S01]  /*8190*/  @!P3 ST.E.128 desc[UR50][R80.64], R68 ;  /* 0x000000445000b985 */ /* 0x0007e2000c101d32 */
[----:B------:R-:W-:-:S05]  /*81a0*/  @!P2 LEA.HI.X R83, R18, R3, R205, 0x1, P6 ;  /* 0x000000031253a211 */ /* 0x000fca00030f0ccd */
[----:B------:R3:W-:Y:S04]  /*81b0*/  @!P2 ST.E.128 desc[UR50][R82.64], R76 ;  /* 0x0000004c5200a985 */ /* 0x0007e8000c101d32 */
.L_x_9452:
[----:B------:R-:W-:Y:S05]  /*81c0*/  BSYNC B1 ;  /* 0x0000000000017941 */ /* 0x000fea0003800000 */
.L_x_9451:
[----:B0-----:R0:W4:Y:S01]  /*81d0*/  SHFL.IDX PT, R3, R84, 0x1, 0x181f ;  /* 0x00381f0054037f89 */ /* 0x00112200000e0000 */
[----:B------:R-:W-:Y:S03]  /*81e0*/  BSSY B1, `(.L_x_9453) ;  /* 0x0000014000017945 */ /* 0x000fe60003800000 */
[----:B---3--:R0:W3:Y:S01]  /*81f0*/  SHFL.IDX PT, R21, R6, 0x1, 0x181f ;  /* 0x00381f0006157f89 */ /* 0x0080e200000e0000 */
[----:B------:R-:W-:Y:S05]  /*8200*/  @P1 BRA `(.L_x_9454) ;  /* 0x0000000000441947 */ /* 0x000fea0003800000 */
[----:B------:R-:W-:Y:S02]  /*8210*/  ULDC UR4, c[0x0][0xac8] ;  /* 0x0002b20000047ab9 */ /* 0x000fe40000000800 */
[----:B------:R-:W-:Y:S02]  /*8220*/  ISETP.GE.AND P4, PT, R2, UR4, PT ;  /* 0x0000000402007c0c */ /* 0x000fe4000bf86270 */
[----:B------:R-:W-:Y:S02]  /*8230*/  ISETP.GE.AND P3, PT, R17, UR4, PT ;  /* 0x0000000411007c0c */ /* 0x000fe4000bf66270 */
[----:B------:R-:W-:Y:S02]  /*8240*/  ISETP.GE.AND P2, PT, R16, UR4, PT ;  /* 0x0000000410007c0c */ /* 0x000fe4000bf46270 */
[----:B------:R-:W-:-:S07]  /*8250*/  ISETP.GE.AND P1, PT, R18, UR4, PT ;  /* 0x0000000412007c0c */ /* 0x000fce000bf26270 */
[CC--:B---3--:R-:W-:Y:S02]  /*8260*/  @!P4 LEA R4, P6, R2.reuse, R21.reuse, 0x1 ;  /* 0x000000150204c211 */ /* 0x0c8fe400078c08ff */
[C---:B-----5:R-:W-:Y:S02]  /*8270*/  @!P3 LEA R12, P5, R17.reuse, R21, 0x1 ;  /* 0x00000015110cb211 */ /* 0x060fe400078a08ff */
[----:B----4-:R-:W-:Y:S02]  /*8280*/  @!P4 LEA.HI.X R5, R2, R3, R208, 0x1, P6 ;  /* 0x000000030205c211 */ /* 0x010fe400030f0cd0 */
[----:B------:R-:W-:Y:S02]  /*8290*/  @!P2 LEA R14, P6, R16, R21, 0x1 ;  /* 0x00000015100ea211 */ /* 0x000fe400078c08ff */
[----:B------:R-:W-:Y:S01]  /*82a0*/  @!P3 LEA.HI.X R13, R17, R3, R207, 0x1, P5 ;  /* 0x00000003110db211 */ /* 0x000fe200028f0ccf */
[----:B------:R3:W-:Y:S01]  /*82b0*/  @!P4 ST.E.128 desc[UR50][R4.64], R24 ;  /* 0x000000180400c985 */ /* 0x0007e2000c101d32 */
[----:B------:R-:W-:-:S02]  /*82c0*/  @!P1 LEA R20, P5, R18, R21, 0x1 ;  /* 0x0000001512149211 */ /* 0x000fc400078a08ff */
[-C--:B------:R-:W-:Y:S01]  /*82d0*/  @!P2 LEA.HI.X R15, R16, R3.reuse, R206, 0x1, P6 ;  /* 0x00000003100fa211 */ /* 0x080fe200030f0cce */
[----:B------:R3:W-:Y:S01]  /*82e0*/  @!P3 ST.E.128 desc[UR50][R12.64], R36 ;  /* 0x000000240c00b985 */ /* 0x0007e2000c101d32 */
[----:B------:R-:W-:-:S03]  /*82f0*/  @!P1 LEA.HI.X R21, R18, R3, R205, 0x1, P5 ;  /* 0x0000000312159211 */ /* 0x000fc600028f0ccd */
[----:B------:R3:W-:Y:S04]  /*8300*/  @!P2 ST.E.128 desc[UR50][R14.64], R60 ;  /* 0x0000003c0e00a985 */ /* 0x0007e8000c101d32 */
[----:B------:R3:W-:Y:S02]  /*8310*/  @!P1 ST.E.128 desc[UR50][R20.64], R72 ;  /* 0x0000004814009985 */ /* 0x0007e4000c101d32 */
.L_x_9454:
[----:B------:R-:W-:Y:S05]  /*8320*/  BSYNC B1 ;  /* 0x0000000000017941 */ /* 0x000fea0003800000 */
.L_x_9453:
[----:B----4-:R4:W0:Y:S01]  /*8330*/  SHFL.IDX PT, R3, R84, 0x2, 0x181f ;  /* 0x00581f0054037f89 */ /* 0x01082200000e0000 */
        /* <DEDUP_REMOVED lines=8> */
[-C--:B---3--:R-:W-:Y:S02]  /*83c0*/  @!P3 LEA R4, P6, R2, R21.reuse, 0x1 ;  /* 0x000000150204b211 */ /* 0x088fe400078c08ff */
[CC--:B-----5:R-:W-:Y:S02]  /*83d0*/  @!P2 LEA R12, P5, R17.reuse, R21.reuse, 0x1 ;  /* 0x00000015110ca211 */ /* 0x0e0fe400078a08ff */
[----:B------:R-:W-:Y:S02]  /*83e0*/  @!P1 LEA R14, P4, R16, R21, 0x1 ;  /* 0x00000015100e9211 */ /* 0x000fe400078808ff */
[----:B0-----:R-:W-:Y:S02]  /*83f0*/  @!P3 LEA.HI.X R5, R2, R3, R208, 0x1, P6 ;  /* 0x000000030205b211 */ /* 0x001fe400030f0cd0 */
[----:B------:R-:W-:Y:S02]  /*8400*/  @!P0 LEA R20, P6, R18, R21, 0x1 ;  /* 0x0000001512148211 */ /* 0x000fe400078c08ff */
[-C--:B------:R-:W-:Y:S01]  /*8410*/  @!P2 LEA.HI.X R13, R17, R3.reuse, R207, 0x1, P5 ;  /* 0x00000003110da211 */ /* 0x080fe200028f0ccf */
[----:B------:R0:W-:Y:S01]  /*8420*/  @!P3 ST.E.128 desc[UR50][R4.64], R28 ;  /* 0x0000001c0400b985 */ /* 0x0001e2000c101d32 */
[----:B------:R-:W-:-:S02]  /*8430*/  @!P1 LEA.HI.X R15, R16, R3, R206, 0x1, P4 ;  /* 0x00000003100f9211 */ /* 0x000fc400020f0cce */
[----:B------:R-:W-:Y:S01]  /*8440*/  @!P0 LEA.HI.X R21, R18, R3, R205, 0x1, P6 ;  /* 0x0000000312158211 */ /* 0x000fe200030f0ccd */
[----:B------:R0:W-:Y:S04]  /*8450*/  @!P2 ST.E.128 desc[UR50][R12.64], R40 ;  /* 0x000000280c00a985 */ /* 0x0001e8000c101d32 */
[----:B------:R0:W-:Y:S04]  /*8460*/  @!P1 ST.E.128 desc[UR50][R14.64], R8 ;  /* 0x000000080e009985 */ /* 0x0001e8000c101d32 */
[----:B------:R0:W-:Y:S02]  /*8470*/  @!P0 ST.E.128 desc[UR50][R20.64], R64 ;  /* 0x0000004014008985 */ /* 0x0001e4000c101d32 */
.L_x_9456:
[----:B------:R-:W-:Y:S05]  /*8480*/  BSYNC B1 ;  /* 0x0000000000017941 */ /* 0x000fea0003800000 */
.L_x_9455:
[----:B------:R-:W-:Y:S01]  /*8490*/  IADD3 R0, R86, 0x60, RZ ;  /* 0x0000006056007810 */ /* 0x000fe20007ffe0ff */
[----:B0-----:R0:W0:Y:S03]  /*84a0*/  SHFL.IDX PT, R3, R84, 0x3, 0x181f ;  /* 0x00781f0054037f89 */ /* 0x00102600000e0000 */
[----:B------:R-:W-:Y:S01]  /*84b0*/  ISETP.GE.AND P0, PT, R0, R85, PT ;  /* 0x000000550000720c */ /* 0x000fe20003f06270 */
[----:B-----5:R0:W0:-:S12]  /*84c0*/  SHFL.IDX PT, R13, R6, 0x3, 0x181f ;  /* 0x00781f00060d7f89 */ /* 0x02001800000e0000 */
[----:B------:R-:W-:Y:S05]  /*84d0*/  @P0 BRA `(.L_x_9457) ;  /* 0x0000000c00bc0947 */ /* 0x000fea0003800000 */
[----:B------:R-:W-:Y:S02]  /*84e0*/  ULDC UR4, c[0x0][0xac8] ;  /* 0x0002b20000047ab9 */ /* 0x000fe40000000800 */
[----:B------:R-:W-:Y:S02]  /*84f0*/  ISETP.GE.AND P3, PT, R2, UR4, PT ;  /* 0x0000000402007c0c */ /* 0x000fe4000bf66270 */
[----:B------:R-:W-:Y:S02]  /*8500*/  ISETP.GE.AND P4, PT, R17, UR4, PT ;  /* 0x0000000411007c0c */ /* 0x000fe4000bf86270 */
[----:B------:R-:W-:-:S09]  /*8510*/  ISETP.GE.AND P5, PT, R16, UR4, PT ;  /* 0x0000000410007c0c */ /* 0x000fd2000bfa6270 */
[-C--:B0-----:R-:W-:Y:S02]  /*8520*/  @!P3 LEA R4, P0, R2, R13.reuse, 0x1 ;  /* 0x0000000d0204b211 */ /* 0x081fe400078008ff */
[CC--:B------:R-:W-:Y:S02]  /*8530*/  @!P4 LEA R8, P1, R17.reuse, R13.reuse, 0x1 ;  /* 0x0000000d1108c211 */ /* 0x0c0fe400078208ff */
[----:B------:R-:W-:Y:S02]  /*8540*/  @!P5 LEA R10, P2, R16, R13, 0x1 ;  /* 0x0000000d100ad211 */ /* 0x000fe400078408ff */
[-C--:B------:R-:W-:Y:S02]  /*8550*/  @!P3 LEA.HI.X R5, R2, R3.reuse, R208, 0x1, P0 ;  /* 0x000000030205b211 */ /* 0x080fe400000f0cd0 */
[-C--:B------:R-:W-:Y:S02]  /*8560*/  @!P4 LEA.HI.X R9, R17, R3.reuse, R207, 0x1, P1 ;  /* 0x000000031109c211 */ /* 0x080fe400008f0ccf */
[----:B------:R-:W-:Y:S01]  /*8570*/  @!P5 LEA.HI.X R11, R16, R3, R206, 0x1, P2 ;  /* 0x00000003100bd211 */ /* 0x000fe200010f0cce */
[----:B------:R0:W-:Y:S01]  /*8580*/  @!P3 ST.E.128 desc[UR50][R4.64], R32 ;  /* 0x000000200400b985 */ /* 0x0001e2000c101d32 */
[----:B------:R-:W-:-:S03]  /*8590*/  ISETP.GE.AND P0, PT, R18, UR4, PT ;  /* 0x0000000412007c0c */ /* 0x000fc6000bf06270 */
[----:B------:R0:W-:Y:S04]  /*85a0*/  @!P4 ST.E.128 desc[UR50][R8.64], R44 ;  /* 0x0000002c0800c985 */ /* 0x0001e8000c101d32 */
[----:B------:R0:W-:Y:S06]  /*85b0*/  @!P5 ST.E.128 desc[UR50][R10.64], R48 ;  /* 0x000000300a00d985 */ /* 0x0001ec000c101d32 */
[----:B------:R-:W-:Y:S05]  /*85c0*/  @P0 BRA `(.L_x_9457) ;  /* 0x0000000c00800947 */ /* 0x000fea0003800000 */
[----:B0-----:R-:W-:-:S04]  /*85d0*/  LEA R4, P0, R18, R13, 0x1 ;  /* 0x0000000d12047211 */ /* 0x001fc800078008ff */
[----:B------:R-:W-:-:S05]  /*85e0*/  LEA.HI.X R5, R18, R3, R205, 0x1, P0 ;  /* 0x0000000312057211 */ /* 0x000fca00000f0ccd */
[----:B------:R0:W-:Y:S01]  /*85f0*/  ST.E.128 desc[UR50][R4.64], R52 ;  /* 0x0000003404007985 */ /* 0x0001e2000c101d32 */
[----:B------:R-:W-:Y:S05]  /*8600*/  BRA `(.L_x_9457) ;  /* 0x0000000c00707947 */ /* 0x000fea0003800000 */
.L_x_9449:
        /* <DEDUP_REMOVED lines=23> */
[----:B0-----:R-:W-:Y:S01]  /*8780*/  ISETP.NE.AND P0, PT, R13, 0x1, PT ;  /* 0x000000010d00780c */ /* 0x001fe20003f05270 */
[----:B------:R-:W-:Y:S01]  /*8790*/  UMOV UR4, URZ ;  /* 0x0000003f00047c82 */ /* 0x000fe20008000000 */
[----:B------:R-:W-:Y:S01]  /*87a0*/  USHF.R.S32.HI UR11, URZ, 0x1f, UR41 ;  /* 0x0000001f3f0b7899 */ /* 0x000fe20008011429 */
[----:B------:R-:W-:-:S10]  /*87b0*/  ISETP.GE.AND P1, PT, R209, 0x80, PT ;  /* 0x00000080d100780c */ /* 0x000fd40003f26270 */
[----:B------:R-:W0:Y:S01]  /*87c0*/  @P0 LDC R11, c[0x0][0xbec] ;  /* 0x0002fb00ff0b0b82 */ /* 0x000e220000000800 */
[----:B--2---:R-:W-:-:S13]  /*87d0*/  @P2 R2UR UR4, R3 ;  /* 0x00000000030422ca */ /* 0x004fda00000e0000 */
[----:B------:R-:W-:Y:S01]  /*87e0*/  USHF.R.S32.HI UR10, URZ, 0x1f, UR4 ;  /* 0x0000001f3f0a7899 */ /* 0x000fe20008011404 */
[----:B01----:R-:W-:Y:S11]  /*87f0*/  @P3 BRA `(.L_x_9458) ;  /* 0x0000000000103947 */ /* 0x003ff60003800000 */
[----:B------:R-:W-:Y:S05]  /*8800*/  @!P2 BRA `(.L_x_9458) ;  /* 0x00000000000ca947 */ /* 0x000fea0003800000 */
[----:B------:R-:W2:Y:S04]  /*8810*/  LDG.E R3, desc[UR50][R4.64] ;  /* 0x0000003204037981 */ /* 0x000ea8000c1e1900 */
[----:B-----5:R-:W2:Y:S02]  /*8820*/  LDG.E R0, desc[UR50][R4.64+0x4] ;  /* 0x0000043204007981 */ /* 0x020ea4000c1e1900 */
[----:B--2---:R-:W-:-:S07]  /*8830*/  IMAD.IADD R0, R0, 0x1, -R3 ;  /* 0x0000000100007824 */ /* 0x004fce00078e0a03 */
.L_x_9458:
        /* <DEDUP_REMOVED lines=27> */
[----:B0-----:R-:W-:Y:S01]  /*89f0*/  @P1 IMAD.HI.U32 R3, R5, R4, RZ ;  /* 0x0000000405031227 */ /* 0x001fe200078e00ff */
[----:B------:R-:W-:-:S04]  /*8a00*/  MOV R4, R5 ;  /* 0x0000000500047202 */ /* 0x000fc80000000f00 */
        /* <DEDUP_REMOVED lines=17> */
.L_x_9460:
[----:B------:R-:W-:Y:S05]  /*8b20*/  BSYNC B1 ;  /* 0x0000000000017941 */ /* 0x000fea0003800000 */
.L_x_9459:
[----:B------:R-:W1:Y:S01]  /*8b30*/  @P0 LDC R5, c[0x0][0xbf0] ;  /* 0x0002fc00ff050b82 */ /* 0x000e620000000800 */
[----:B------:R-:W-:Y:S01]  /*8b40*/  ULDC.64 UR12, c[0x0][0xaa0] ;  /* 0x0002a800000c7ab9 */ /* 0x000fe20000000a00 */
[----:B0-----:R-:W-:Y:S01]  /*8b50*/  IMAD R3, R19, 0x20, R22 ;  /* 0x0000002013037824 */ /* 0x001fe200078e0216 */
[----:B------:R-:W-:Y:S01]  /*8b60*/  UIMAD UR7, UR10, UR12, URZ ;  /* 0x0000000c0a0772a4 */ /* 0x000fe2000f8e023f */
[----:B------:R-:W-:Y:S01]  /*8b70*/  IMAD.U32 R8, RZ, RZ, UR40 ;  /* 0x00000028ff087e24 */ /* 0x000fe2000f8e00ff */
[----:B------:R-:W-:Y:S01]  /*8b80*/  UIMAD.WIDE.U32 UR8, UR4, UR12, URZ ;  /* 0x0000000c040872a5 */ /* 0x000fe2000f8e003f */
[----:B------:R-:W-:Y:S01]  /*8b90*/  IMAD.U32 R15, RZ, RZ, UR40 ;  /* 0x00000028ff0f7e24 */ /* 0x000fe2000f8e00ff */
[----:B------:R-:W-:Y:S01]  /*8ba0*/  UIMAD UR7, UR4, UR13, UR7 ;  /* 0x0000000d040772a4 */ /* 0x000fe2000f8e0207 */
[----:B------:R-:W-:Y:S01]  /*8bb0*/  IMAD R8, R8, 0x80, R3 ;  /* 0x0000008008087824 */ /* 0x000fe200078e0203 */
[----:B------:R-:W-:Y:S01]  /*8bc0*/  BSSY B1, `(.L_x_9461) ;  /* 0x000003e000017945 */ /* 0x000fe20003800000 */
[----:B------:R-:W-:Y:S01]  /*8bd0*/  ULDC.64 UR12, c[0x0][0xae8] ;  /* 0x0002ba00000c7ab9 */ /* 0x000fe20000000a00 */
[----:B------:R-:W-:Y:S01]  /*8be0*/  UIADD3 UR9, UR9, UR7, URZ ;  /* 0x0000000709097290 */ /* 0x000fe2000fffe03f */
[----:B------:R-:W-:Y:S01]  /*8bf0*/  @P0 IMAD.HI.U32 R4, R8, R11, RZ ;  /* 0x0000000b08040227 */ /* 0x000fe200078e00ff */
[----:B------:R-:W-:-:S02]  /*8c00*/  UIMAD UR4, UR11, UR12, URZ ;  /* 0x0000000c0b0472a4 */ /* 0x000fc4000f8e023f */
[----:B------:R-:W-:Y:S01]  /*8c10*/  UIMAD.WIDE.U32 UR8, UR41, UR12, UR8 ;  /* 0x0000000c290872a5 */ /* 0x000fe2000f8e0008 */
[----:B------:R-:W-:Y:S01]  /*8c20*/  IMAD.MOV.U32 R3, RZ, RZ, R8 ;  /* 0x000000ffff037224 */ /* 0x000fe200078e0008 */
[----:B------:R-:W-:Y:S01]  /*8c30*/  UIMAD UR4, UR41, UR13, UR4 ;  /* 0x0000000d290472a4 */ /* 0x000fe2000f8e0204 */
[----:B------:R-:W-:-:S03]  /*8c40*/  ULDC.64 UR10, c[0x0][0xaf0] ;  /* 0x0002bc00000a7ab9 */ /* 0x000fc60000000a00 */
[----:B------:R-:W-:Y:S02]  /*8c50*/  UIADD3 UR9, UR9, UR4, URZ ;  /* 0x0000000409097290 */ /* 0x000fe4000fffe03f */
[----:B------:R-:W-:Y:S01]  /*8c60*/  UIMAD UR4, UR39, UR10, URZ ;  /* 0x0000000a270472a4 */ /* 0x000fe2000f8e023f */
[----:B-1----:R-:W-:Y:S01]  /*8c70*/  @P0 SHF.R.U32.HI R3, RZ, R5, R4 ;  /* 0x00000005ff030219 */ /* 0x002fe20000011604 */
[----:B------:R-:W-:Y:S02]  /*8c80*/  UIMAD.WIDE.U32 UR8, UR38, UR10, UR8 ;  /* 0x0000000a260872a5 */ /* 0x000fe4000f8e0008 */
[----:B------:R-:W-:Y:S01]  /*8c90*/  UIMAD UR4, UR38, UR11, UR4 ;  /* 0x0000000b260472a4 */ /* 0x000fe2000f8e0204 */
[--C-:B------:R-:W-:Y:S01]  /*8ca0*/  SHF.R.S32.HI R4, RZ, 0x1f, R3.reuse ;  /* 0x0000001fff047819 */ /* 0x100fe20000011403 */
[----:B------:R-:W-:Y:S01]  /*8cb0*/  IMAD.MOV R9, RZ, RZ, -R3 ;  /* 0x000000ffff097224 */ /* 0x000fe200078e0a03 */
[----:B------:R-:W-:Y:S01]  /*8cc0*/  ULDC.64 UR10, c[0x0][0xae0] ;  /* 0x0002b800000a7ab9 */ /* 0x000fe20000000a00 */
[----:B------:R-:W-:-:S02]  /*8cd0*/  UIADD3 UR4, UR9, UR4, URZ ;  /* 0x0000000409047290 */ /* 0x000fc4000fffe03f */
[----:B------:R-:W-:Y:S02]  /*8ce0*/  IMAD.U32 R5, RZ, RZ, UR9 ;  /* 0x00000009ff057e24 */ /* 0x000fe4000f8e00ff */
[----:B------:R-:W-:Y:S01]  /*8cf0*/  IMAD R6, R4, UR10, RZ ;  /* 0x0000000a04067c24 */ /* 0x000fe2000f8e02ff */
[----:B------:R-:W-:Y:S01]  /*8d00*/  MOV R4, UR8 ;  /* 0x0000000800047c02 */ /* 0x000fe20008000f00 */
[----:B------:R-:W-:Y:S01]  /*8d10*/  IMAD R9, R13, R9, R8 ;  /* 0x000000090d097224 */ /* 0x000fe200078e0208 */
[----:B------:R-:W-:Y:S01]  /*8d20*/  ULDC.64 UR8, c[0x0][0xad8] ;  /* 0x0002b60000087ab9 */ /* 0x000fe20000000a00 */
[----:B------:R-:W-:Y:S02]  /*8d30*/  IMAD.U32 R5, RZ, RZ, UR4 ;  /* 0x00000004ff057e24 */ /* 0x000fe4000f8e00ff */
[C---:B------:R-:W-:Y:S02]  /*8d40*/  IMAD R11, R3.reuse, UR11, R6 ;  /* 0x0000000b030b7c24 */ /* 0x040fe4000f8e0206 */
[----:B------:R-:W-:Y:S01]  /*8d50*/  IMAD.WIDE.U32 R4, R3, UR10, R4 ;  /* 0x0000000a03047c25 */ /* 0x000fe2000f8e0004 */
[----:B------:R-:W-:-:S03]  /*8d60*/  SHF.R.S32.HI R3, RZ, 0x1f, R9 ;  /* 0x0000001fff037819 */ /* 0x000fc60000011409 */
[----:B------:R-:W-:Y:S02]  /*8d70*/  IMAD.IADD R5, R5, 0x1, R11 ;  /* 0x0000000105057824 */ /* 0x000fe400078e020b */
[----:B------:R-:W-:Y:S02]  /*8d80*/  IMAD R6, R3, UR8, RZ ;  /* 0x0000000803067c24 */ /* 0x000fe4000f8e02ff */
[----:B------:R-:W-:Y:S02]  /*8d90*/  IMAD R8, R15, 0x80, R22 ;  /* 0x000000800f087824 */ /* 0x000fe400078e0216 */
[----:B-----5:R-:W-:Y:S02]  /*8da0*/  IMAD R13, R0, R13, RZ ;  /* 0x0000000d000d7224 */ /* 0x020fe400078e02ff */
[C---:B------:R-:W-:Y:S02]  /*8db0*/  IMAD R3, R9.reuse, UR9, R6 ;  /* 0x0000000909037c24 */ /* 0x040fe4000f8e0206 */
[----:B------:R-:W-:Y:S01]  /*8dc0*/  IMAD.WIDE.U32 R4, R9, UR8, R4 ;  /* 0x0000000809047c25 */ /* 0x000fe2000f8e0004 */
[----:B------:R-:W-:Y:S01]  /*8dd0*/  ISETP.GE.AND P2, PT, R8, R13, PT ;  /* 0x0000000d0800720c */ /* 0x000fe20003f46270 */
[----:B------:R-:W-:-:S02]  /*8de0*/  ULDC.64 UR8, c[0x0][0xa80] ;  /* 0x0002a00000087ab9 */ /* 0x000fc40000000a00 */
[----:B------:R-:W-:Y:S01]  /*8df0*/  IMAD.IADD R3, R5, 0x1, R3 ;  /* 0x0000000105037824 */ /* 0x000fe200078e0203 */
[----:B------:R-:W-:Y:S01]  /*8e00*/  LEA R6, P3, R4, UR8, 0x1 ;  /* 0x0000000804067c11 */ /* 0x000fe2000f8608ff */
[----:B------:R-:W-:-:S03]  /*8e10*/  VIADD R0, R8, 0x20 ;  /* 0x0000002008007836 */ /* 0x000fc60000000000 */
[----:B------:R-:W-:Y:S01]  /*8e20*/  LEA.HI.X R3, R4, UR9, R3, 0x1, P3 ;  /* 0x0000000904037c11 */ /* 0x000fe200098f0c03 */
[----:B------:R0:W1:Y:S01]  /*8e30*/  SHFL.IDX PT, R9, R6, RZ, 0x181f ;  /* 0x00181fff06097589 */ /* 0x00006200000e0000 */
[-C--:B------:R-:W-:Y:S01]  /*8e40*/  ISETP.GE.AND P1, PT, R0, R13.reuse, PT ;  /* 0x0000000d0000720c */ /* 0x080fe20003f26270 */
[----:B------:R-:W-:Y:S02]  /*8e50*/  VIADD R0, R8, 0x40 ;  /* 0x0000004008007836 */ /* 0x000fe40000000000 */
[----:B------:R0:W2:Y:S03]  /*8e60*/  SHFL.IDX PT, R5, R3, RZ, 0x181f ;  /* 0x00181fff03057589 */ /* 0x0000a600000e0000 */
[----:B------:R-:W-:Y:S01]  /*8e70*/  ISETP.GE.AND P0, PT, R0, R13, PT ;  /* 0x0000000d0000720c */ /* 0x000fe20003f06270 */
[----:B------:R-:W-:-:S12]  /*8e80*/  @P2 BRA `(.L_x_9462) ;  /* 0x0000000000442947 */ /* 0x000fd80003800000 */
[----:B------:R-:W-:Y:S02]  /*8e90*/  ULDC UR4, c[0x0][0xac8] ;  /* 0x0002b20000047ab9 */ /* 0x000fe40000000800 */
[----:B------:R-:W-:Y:S02]  /*8ea0*/  ISETP.GE.AND P5, PT, R2, UR4, PT ;  /* 0x0000000402007c0c */ /* 0x000fe4000bfa6270 */
[----:B------:R-:W-:Y:S02]  /*8eb0*/  ISETP.GE.AND P4, PT, R17, UR4, PT ;  /* 0x0000000411007c0c */ /* 0x000fe4000bf86270 */
[----:B------:R-:W-:Y:S02]  /*8ec0*/  ISETP.GE.AND P3, PT, R16, UR4, PT ;  /* 0x0000000410007c0c */ /* 0x000fe4000bf66270 */
[----:B------:R-:W-:-:S07]  /*8ed0*/  ISETP.GE.AND P2, PT, R18, UR4, PT ;  /* 0x0000000412007c0c */ /* 0x000fce000bf46270 */
[----:B-1----:R-:W-:-:S04]  /*8ee0*/  @!P5 LEA R10, P6, R2, R9, 0x1 ;  /* 0x00000009020ad211 */ /* 0x002fc800078c08ff */
[----:B--2---:R-:W-:Y:S02]  /*8ef0*/  @!P5 LEA.HI.X R11, R2, R5, R208, 0x1, P6 ;  /* 0x00000005020bd211 */ /* 0x004fe400030f0cd0 */
[----:B------:R-:W-:-:S03]  /*8f00*/  @!P4 LEA R14, P6, R17, R9, 0x1 ;  /* 0x00000009110ec211 */ /* 0x000fc600078c08ff */
[----:B------:R3:W-:Y:S01]  /*8f10*/  @!P5 ST.E.128 desc[UR50][R10.64], RZ ;  /* 0x000000ff0a00d985 */ /* 0x0007e2000c101d32 */
[----:B------:R-:W-:Y:S02]  /*8f20*/  @!P4 LEA.HI.X R15, R17, R5, R207, 0x1, P6 ;  /* 0x00000005110fc211 */ /* 0x000fe400030f0ccf */
[----:B------:R-:W-:-:S03]  /*8f30*/  @!P3 LEA R20, P6, R16, R9, 0x1 ;  /* 0x000000091014b211 */ /* 0x000fc600078c08ff */
[----:B------:R3:W-:Y:S01]  /*8f40*/  @!P4 ST.E.128 desc[UR50][R14.64], RZ ;  /* 0x000000ff0e00c985 */ /* 0x0007e2000c101d32 */
[----:B------:R-:W-:Y:S02]  /*8f50*/  @!P3 LEA.HI.X R21, R16, R5, R206, 0x1, P6 ;  /* 0x000000051015b211 */ /* 0x000fe400030f0cce */
[----:B------:R-:W-:-:S03]  /*8f60*/  @!P2 LEA R4, P6, R18, R9, 0x1 ;  /* 0x000000091204a211 */ /* 0x000fc600078c08ff */
[----:B------:R3:W-:Y:S01]  /*8f70*/  @!P3 ST.E.128 desc[UR50][R20.64], RZ ;  /* 0x000000ff1400b985 */ /* 0x0007e2000c101d32 */
[----:B------:R-:W-:-:S05]  /*8f80*/  @!P2 LEA.HI.X R5, R18, R5, R205, 0x1, P6 ;  /* 0x000000051205a211 */ /* 0x000fca00030f0ccd */
[----:B------:R3:W-:Y:S04]  /*8f90*/  @!P2 ST.E.128 desc[UR50][R4.64], RZ ;  /* 0x000000ff0400a985 */ /* 0x0007e8000c101d32 */
.L_x_9462:
[----:B------:R-:W-:Y:S05]  /*8fa0*/  BSYNC B1 ;  /* 0x0000000000017941 */ /* 0x000fea0003800000 */
.L_x_9461:
[----:B--23--:R2:W3:Y:S01]  /*8fb0*/  SHFL.IDX PT, R5, R3, 0x1, 0x181f ;  /* 0x00381f0003057f89 */ /* 0x00c4e200000e0000 */
[----:B------:R-:W-:Y:S03]  /*8fc0*/  BSSY B1, `(.L_x_9463) ;  /* 0x0000014000017945 */ /* 0x000fe60003800000 */
[----:B-1----:R2:W1:Y:S01]  /*8fd0*/  SHFL.IDX PT, R9, R6, 0x1, 0x181f ;  /* 0x00381f0006097f89 */ /* 0x00246200000e0000 */
[----:B------:R-:W-:Y:S05]  /*8fe0*/  @P1 BRA `(.L_x_9464) ;  /* 0x0000000000441947 */ /* 0x000fea0003800000 */
[----:B------:R-:W-:Y:S02]  /*8ff0*/  ULDC UR4, c[0x0][0xac8] ;  /* 0x0002b20000047ab9 */ /* 0x000fe40000000800 */
[----:B------:R-:W-:Y:S02]  /*9000*/  ISETP.GE.AND P4, PT, R2, UR4, PT ;  /* 0x0000000402007c0c */ /* 0x000fe4000bf86270 */
[----:B------:R-:W-:Y:S02]  /*9010*/  ISETP.GE.AND P3, PT, R17, UR4, PT ;  /* 0x0000000411007c0c */ /* 0x000fe4000bf66270 */
[----:B------:R-:W-:Y:S02]  /*9020*/  ISETP.GE.AND P2, PT, R16, UR4, PT ;  /* 0x0000000410007c0c */ /* 0x000fe4000bf46270 */
[----:B------:R-:W-:-:S07]  /*9030*/  ISETP.GE.AND P1, PT, R18, UR4, PT ;  /* 0x0000000412007c0c */ /* 0x000fce000bf26270 */
[CC--:B-1----:R-:W-:Y:S02]  /*9040*/  @!P4 LEA R10, P6, R2.reuse, R9.reuse, 0x1 ;  /* 0x00000009020ac211 */ /* 0x0c2fe400078c08ff */
[C---:B------:R-:W-:Y:S02]  /*9050*/  @!P3 LEA R14, P5, R17.reuse, R9, 0x1 ;  /* 0x00000009110eb211 */ /* 0x040fe400078a08ff */
[----:B---3--:R-:W-:Y:S02]  /*9060*/  @!P4 LEA.HI.X R11, R2, R5, R208, 0x1, P6 ;  /* 0x00000005020bc211 */ /* 0x008fe400030f0cd0 */
[----:B------:R-:W-:Y:S02]  /*9070*/  @!P2 LEA R20, P6, R16, R9, 0x1 ;  /* 0x000000091014a211 */ /* 0x000fe400078c08ff */
[----:B------:R-:W-:Y:S01]  /*9080*/  @!P3 LEA.HI.X R15, R17, R5, R207, 0x1, P5 ;  /* 0x00000005110fb211 */ /* 0x000fe200028f0ccf */
[----:B------:R4:W-:Y:S01]  /*9090*/  @!P4 ST.E.128 desc[UR50][R10.64], RZ ;  /* 0x000000ff0a00c985 */ /* 0x0009e2000c101d32 */
[----:B------:R-:W-:-:S02]  /*90a0*/  @!P1 LEA R4, P5, R18, R9, 0x1 ;  /* 0x0000000912049211 */ /* 0x000fc400078a08ff */
[-C--:B------:R-:W-:Y:S01]  /*90b0*/  @!P2 LEA.HI.X R21, R16, R5.reuse, R206, 0x1, P6 ;  /* 0x000000051015a211 */ /* 0x080fe200030f0cce */
[----:B------:R4:W-:Y:S01]  /*90c0*/  @!P3 ST.E.128 desc[UR50][R14.64], RZ ;  /* 0x000000ff0e00b985 */ /* 0x0009e2000c101d32 */
[----:B------:R-:W-:-:S03]  /*90d0*/  @!P1 LEA.HI.X R5, R18, R5, R205, 0x1, P5 ;  /* 0x0000000512059211 */ /* 0x000fc600028f0ccd */
[----:B------:R4:W-:Y:S04]  /*90e0*/  @!P2 ST.E.128 desc[UR50][R20.64], RZ ;  /* 0x000000ff1400a985 */ /* 0x0009e8000c101d32 */
[----:B------:R4:W-:Y:S02]  /*90f0*/  @!P1 ST.E.128 desc[UR50][R4.64], RZ ;  /* 0x000000ff04009985 */ /* 0x0009e4000c101d32 */
.L_x_9464:
[----:B------:R-:W-:Y:S05]  /*9100*/  BSYNC B1 ;  /* 0x0000000000017941 */ /* 0x000fea0003800000 */
.L_x_9463:
[----:B---34-:R3:W4:Y:S01]  /*9110*/  SHFL.IDX PT, R5, R3, 0x2, 0x181f ;  /* 0x00581f0003057f89 */ /* 0x01872200000e0000 */
        /* <DEDUP_REMOVED lines=8> */
[-C--:B-1----:R-:W-:Y:S02]  /*91a0*/  @!P3 LEA R10, P6, R2, R9.reuse, 0x1 ;  /* 0x00000009020ab211 */ /* 0x082fe400078c08ff */
[CC--:B------:R-:W-:Y:S02]  /*91b0*/  @!P2 LEA R14, P5, R17.reuse, R9.reuse, 0x1 ;  /* 0x00000009110ea211 */ /* 0x0c0fe400078a08ff */
[----:B------:R-:W-:Y:S02]  /*91c0*/  @!P1 LEA R20, P4, R16, R9, 0x1 ;  /* 0x0000000910149211 */ /* 0x000fe400078808ff */
[----:B----4-:R-:W-:Y:S02]  /*91d0*/  @!P3 LEA.HI.X R11, R2, R5, R208, 0x1, P6 ;  /* 0x00000005020bb211 */ /* 0x010fe400030f0cd0 */
[----:B------:R-:W-:Y:S02]  /*91e0*/  @!P0 LEA R4, P6, R18, R9, 0x1 ;  /* 0x0000000912048211 */ /* 0x000fe400078c08ff */
[-C--:B------:R-:W-:Y:S01]  /*91f0*/  @!P2 LEA.HI.X R15, R17, R5.reuse, R207, 0x1, P5 ;  /* 0x00000005110fa211 */ /* 0x080fe200028f0ccf */
[----:B------:R1:W-:Y:S01]  /*9200*/  @!P3 ST.E.128 desc[UR50][R10.64], RZ ;  /* 0x000000ff0a00b985 */ /* 0x0003e2000c101d32 */
[----:B------:R-:W-:-:S02]  /*9210*/  @!P1 LEA.HI.X R21, R16, R5, R206, 0x1, P4 ;  /* 0x0000000510159211 */ /* 0x000fc400020f0cce */
[----:B------:R-:W-:Y:S01]  /*9220*/  @!P0 LEA.HI.X R5, R18, R5, R205, 0x1, P6 ;  /* 0x0000000512058211 */ /* 0x000fe200030f0ccd */
[----:B------:R1:W-:Y:S04]  /*9230*/  @!P2 ST.E.128 desc[UR50][R14.64], RZ ;  /* 0x000000ff0e00a985 */ /* 0x0003e8000c101d32 */
[----:B------:R1:W-:Y:S04]  /*9240*/  @!P1 ST.E.128 desc[UR50][R20.64], RZ ;  /* 0x000000ff14009985 */ /* 0x0003e8000c101d32 */
[----:B------:R1:W-:Y:S02]  /*9250*/  @!P0 ST.E.128 desc[UR50][R4.64], RZ ;  /* 0x000000ff04008985 */ /* 0x0003e4000c101d32 */
.L_x_9466:
[----:B------:R-:W-:Y:S05]  /*9260*/  BSYNC B1 ;  /* 0x0000000000017941 */ /* 0x000fea0003800000 */
.L_x_9465:
[----:B------:R-:W-:Y:S01]  /*9270*/  VIADD R0, R8, 0x60 ;  /* 0x0000006008007836 */ /* 0x000fe20000000000 */
[----:B0-23--:R-:W0:Y:S04]  /*9280*/  SHFL.IDX PT, R3, R3, 0x3, 0x181f ;  /* 0x00781f0003037f89 */ /* 0x00de2800000e0000 */
[----:B------:R-:W-:Y:S01]  /*9290*/  ISETP.GE.AND P0, PT, R0, R13, PT ;  /* 0x0000000d0000720c */ /* 0x000fe20003f06270 */
[----:B-1--4-:R1:W2:-:S12]  /*92a0*/  SHFL.IDX PT, R5, R6, 0x3, 0x181f ;  /* 0x00781f0006057f89 */ /* 0x01229800000e0000 */
[----:B-1----:R-:W-:Y:S05]  /*92b0*/  @P0 BRA `(.L_x_9457) ;  /* 0x0000000000440947 */ /* 0x002fea0003800000 */
[----:B------:R-:W-:Y:S02]  /*92c0*/  ULDC UR4, c[0x0][0xac8] ;  /* 0x0002b20000047ab9 */ /* 0x000fe40000000800 */
[----:B------:R-:W-:Y:S02]  /*92d0*/  ISETP.GE.AND P3, PT, R2, UR4, PT ;  /* 0x0000000402007c0c */ /* 0x000fe4000bf66270 */
[----:B------:R-:W-:Y:S02]  /*92e0*/  ISETP.GE.AND P2, PT, R17, UR4, PT ;  /* 0x0000000411007c0c */ /* 0x000fe4000bf46270 */
[----:B------:R-:W-:Y:S02]  /*92f0*/  ISETP.GE.AND P1, PT, R16, UR4, PT ;  /* 0x0000000410007c0c */ /* 0x000fe4000bf26270 */
[----:B------:R-:W-:-:S07]  /*9300*/  ISETP.GE.AND P0, PT, R18, UR4, PT ;  /* 0x0000000412007c0c */ /* 0x000fce000bf06270 */
[-C--:B--2---:R-:W-:Y:S02]  /*9310*/  @!P3 LEA R8, P6, R2, R5.reuse, 0x1 ;  /* 0x000000050208b211 */ /* 0x084fe400078c08ff */
[CC--:B------:R-:W-:Y:S02]  /*9320*/  @!P2 LEA R10, P5, R17.reuse, R5.reuse, 0x1 ;  /* 0x00000005110aa211 */ /* 0x0c0fe400078a08ff */
[----:B------:R-:W-:Y:S02]  /*9330*/  @!P1 LEA R12, P4, R16, R5, 0x1 ;  /* 0x00000005100c9211 */ /* 0x000fe400078808ff */
[----:B0-----:R-:W-:Y:S02]  /*9340*/  @!P3 LEA.HI.X R9, R2, R3, R208, 0x1, P6 ;  /* 0x000000030209b211 */ /* 0x001fe400030f0cd0 */
        /* <DEDUP_REMOVED lines=8> */
.L_x_9457:
[----:B------:R-:W-:Y:S05]  /*93d0*/  BSYNC B0 ;  /* 0x0000000000007941 */ /* 0x000fea0003800000 */
.L_x_9448:
[----:B------:R-:W-:Y:S02]  /*93e0*/  ULDC UR4, c[0x0][0xc3c] ;  /* 0x00030f0000047ab9 */ /* 0x000fe40000000800 */
[----:B------:R-:W-:-:S13]  /*93f0*/  ISETP.GE.AND P0, PT, R7, UR4, PT ;  /* 0x0000000407007c0c */ /* 0x000fda000bf06270 */
[----:B------:R-:W-:Y:S05]  /*9400*/  @!P0 BRA `(.L_x_9467) ;  /* 0xffffff7800608947 */ /* 0x000fea000383ffff */
[----:B------:R-:W-:Y:S05]  /*9410*/  EXIT ;  /* 0x000000000000794d */ /* 0x000fea0003800000 */
.L_x_9420:
        /* <DEDUP_REMOVED lines=16> */
.L_x_9468:
        /* <DEDUP_REMOVED lines=40> */
.L_x_9474:
[----:B------:R-:W0:Y:S01]  /*97a0*/  LDC R2, c[0x0][0xc3c] ;  /* 0x00030f00ff027b82 */ /* 0x000e220000000800 */
[----:B------:R-:W-:-:S06]  /*97b0*/  UIADD3 UR4, UR4, 0x1f, URZ ;  /* 0x0000001f04047890 */ /* 0x000fcc000fffe03f */
[----:B0-----:R-:W-:-:S13]  /*97c0*/  ISETP.LE.AND P6, PT, R2, UR4, PT ;  /* 0x0000000402007c0c */ /* 0x001fda000bfc3270 */
[----:B------:R-:W-:Y:S05]  /*97d0*/  @P6 BRA `(.L_x_9471) ;  /* 0x0000000400246947 */ /* 0x000fea0003800000 */
[----:B------:R-:W-:Y:S01]  /*97e0*/  VIADD R7, R5, UR4 ;  /* 0x0000000405077c36 */ /* 0x000fe20008000000 */
[----:B------:R-:W-:Y:S01]  /*97f0*/  BSSY B0, `(.L_x_9472) ;  /* 0x0000007000007945 */ /* 0x000fe20003800000 */
[----:B------:R-:W-:-:S03]  /*9800*/  MOV R0, RZ ;  /* 0x000000ff00007202 */ /* 0x000fc60000000f00 */
[----:B------:R-:W-:-:S13]  /*9810*/  ISETP.GE.OR P6, PT, R7, R2, !P0 ;  /* 0x000000020700720c */ /* 0x000fda00047c6670 */
[----:B------:R-:W-:Y:S05]  /*9820*/  @P6 BRA `(.L_x_9473) ;  /* 0x00000000000c6947 */ /* 0x000fea0003800000 */
[----:B------:R-:W0:Y:S02]  /*9830*/  LDC.64 R2, c[0x0][0xc80] ;  /* 0x00032000ff027b82 */ /* 0x000e240000000a00 */
[----:B0-----:R-:W-:-:S05]  /*9840*/  IMAD.WIDE R2, R7, 0x4, R2 ;  /* 0x0000000407027825 */ /* 0x001fca00078e0202 */
[----:B------:R0:W5:Y:S02]  /*9850*/  LDG.E R0, desc[UR50][R2.64] ;  /* 0x0000003202007981 */ /* 0x000164000c1e1900 */
.L_x_9473:
[----:B------:R-:W-:Y:S05]  /*9860*/  BSYNC B0 ;  /* 0x0000000000007941 */ /* 0x000fea0003800000 */
.L_x_9472:
        /* <DEDUP_REMOVED lines=21> */
.L_x_9470:
        /* <DEDUP_REMOVED lines=15> */
.L_x_9475:
        /* <DEDUP_REMOVED lines=24> */
[----:B------:R-:W-:Y:S01]  /*9c30*/  IADD3 R17, -R2, RZ, RZ ;  /* 0x000000ff02117210 */ /* 0x000fe20007ffe1ff */
[----:B------:R-:W-:-:S04]  /*9c40*/  IMAD.MOV.U32 R18, RZ, RZ, R2 ;  /* 0x000000ffff127224 */ /* 0x000fc800078e0002 */
[----:B------:R-:W-:Y:S01]  /*9c50*/  IMAD R17, R10, R17, R11 ;  /* 0x000000110a117224 */ /* 0x000fe200078e020b */
[----:B------:R-:W-:Y:S06]  /*9c60*/  BRA `(.L_x_9476) ;  /* 0x0000000000147947 */ /* 0x000fec0003800000 */
.L_x_9471:
[----:B------:R-:W-:Y:S01]  /*9c70*/  ULDC UR4, c[0x0][0xc3c] ;  /* 0x00030f0000047ab9 */ /* 0x000fe20000000800 */
[----:B------:R-:W-:Y:S02]  /*9c80*/  IMAD.MOV.U32 R17, RZ, RZ, RZ ;  /* 0x000000ffff117224 */ /* 0x000fe400078e00ff */
[----:B------:R-:W-:Y:S02]  /*9c90*/  IMAD.U32 R16, RZ, RZ, UR6 ;  /* 0x00000006ff107e24 */ /* 0x000fe4000f8e00ff */
[----:B------:R-:W-:Y:S02]  /*9ca0*/  IMAD.MOV.U32 R18, RZ, RZ, RZ ;  /* 0x000000ffff127224 */ /* 0x000fe400078e00ff */
[----:B------:R-:W-:-:S07]  /*9cb0*/  IMAD.U32 R19, RZ, RZ, UR4 ;  /* 0x00000004ff137e24 */ /* 0x000fce000f8e00ff */
.L_x_9476:
[----:B------:R-:W-:-:S13]  /*9cc0*/  ISETP.NE.AND P0, PT, R5, RZ, PT ;  /* 0x000000ff0500720c */ /* 0x000fda0003f05270 */
[----:B------:R-:W0:Y:S01]  /*9cd0*/  @!P0 S2R R3, SR_CgaCtaId ;  /* 0x0000000000038919 */ /* 0x000e220000008800 */
[----:B------:R-:W-:-:S04]  /*9ce0*/  @!P0 MOV R0, 0x400 ;  /* 0x0000040000008802 */ /* 0x000fc80000000f00 */
[----:B0-----:R-:W-:-:S05]  /*9cf0*/  @!P0 LEA R0, R3, R0, 0x18 ;  /* 0x0000000003008211 */ /* 0x001fca00078ec0ff */
[----:B------:R0:W-:Y:S01]  /*9d00*/  @!P0 STS.128 [R0+0x228d0], R16 ;  /* 0x0228d01000008388 */ /* 0x0001e20000000c00 */
[----:B------:R-:W-:Y:S06]  /*9d10*/  BAR.ARV 0x5, 0x180 ;  /* 0x0146000000007b1d */ /* 0x000fec0000002000 */
.L_x_9469:
        /* <DEDUP_REMOVED lines=28> */
[C---:B------:R-:W-:Y:S02]  /*9ee0*/  LOP3.LUT R2, R3.reuse, 0x80, RZ, 0xfc, !PT ;  /* 0x0000008003027812 */ /* 0x040fe400078efcff */
[----:B---3--:R-:W-:-:S07]  /*9ef0*/  LOP3.LUT R0, R3, 0xc0, RZ, 0xfc, !PT ;  /* 0x000000c003007812 */ /* 0x008fce00078efcff */
.L_x_9538:
[----:B0-----:R-:W0:Y:S02]  /*9f00*/  LDC.64 R2, c[0x0][0xc88] ;  /* 0x00032200ff027b82 */ /* 0x001e240000000a00 */
[----:B0-----:R-:W-:-:S05]  /*9f10*/  IMAD.WIDE R2, R19, 0x4, R2 ;  /* 0x0000000413027825 */ /* 0x001fca00078e0202 */
[----:B--2---:R-:W2:Y:S01]  /*9f20*/  LDG.E R25, desc[UR50][R2.64] ;  /* 0x0000003202197981 */ /* 0x004ea2000c1e1900 */
[----:B------:R-:W-:Y:S05]  /*9f30*/  YIELD ;  /* 0x0000000000007946 */ /* 0x000fea0003800000 */
[----:B------:R-:W-:Y:S01]  /*9f40*/  ULDC.64 UR4, c[0x0][0xa28] ;  /* 0x00028a0000047ab9 */ /* 0x000fe20000000a00 */
[----:B------:R-:W-:Y:S01]  /*9f50*/  IMAD.MOV.U32 R30, RZ, RZ, RZ ;  /* 0x000000ffff1e7224 */ /* 0x000fe200078e00ff */
[----:B------:R-:W-:Y:S01]  /*9f60*/  ISETP.NE.U32.AND P0, PT, RZ, UR4, PT ;  /* 0x00000004ff007c0c */ /* 0x000fe2000bf05070 */
[----:B------:R-:W-:-:S03]  /*9f70*/  ULDC.64 UR6, c[0x0][0xa18] ;  /* 0x0002860000067ab9 */ /* 0x000fc60000000a00 */
[----:B------:R-:W-:Y:S02]  /*9f80*/  ISETP.NE.AND.EX P0, PT, RZ, UR5, PT, P0 ;  /* 0x00000005ff007c0c */ /* 0x000fe4000bf05300 */
        /* <DEDUP_REMOVED lines=18> */
[----:B------:R-:W2:Y:S05]  /*a0b0*/  @P2 LDG.E R0, desc[UR50][R2.64] ;  /* 0x0000003202002981 */ /* 0x000eaa000c1e1900 */
        /* <DEDUP_REMOVED lines=12> */
[----:B---3--:R-:W-:Y:S05]  /*a180*/  @P0 BRA `(.L_x_9478) ;  /* 0x0000000000200947 */ /* 0x008fea0003800000 */
[----:B------:R-:W-:Y:S02]  /*a190*/  ULDC UR4, c[0x0][0x288] ;  /* 0x0000a20000047ab9 */ /* 0x000fe40000000800 */
[----:B0-----:R-:W-:-:S05]  /*a1a0*/  IMAD.U32 R0, RZ, RZ, UR4 ;  /* 0x00000004ff007e24 */ /* 0x001fca000f8e00ff */
[----:B------:R1:W-:Y:S01]  /*a1b0*/  STL [R1+0x8], R0 ;  /* 0x0000080001007387 */ /* 0x0003e20000100800 */
[----:B------:R-:W-:Y:S05]  /*a1c0*/  @!P2 BRA `(.L_x_9478) ;  /* 0x000000000010a947 */ /* 0x000fea0003800000 */
[----:B------:R-:W2:Y:S04]  /*a1d0*/  LDG.E R5, desc[UR50][R2.64] ;  /* 0x0000003202057981 */ /* 0x000ea8000c1e1900 */
[----:B-1----:R-:W2:Y:S02]  /*a1e0*/  LDG.E R0, desc[UR50][R2.64+0x4] ;  /* 0x0000043202007981 */ /* 0x002ea4000c1e1900 */
[----:B--2---:R-:W-:-:S05]  /*a1f0*/  IADD3 R0, -R5, R0, RZ ;  /* 0x0000000005007210 */ /* 0x004fca0007ffe1ff */
[----:B------:R2:W-:Y:S02]  /*a200*/  STL [R1+0x8], R0 ;  /* 0x0000080001007387 */ /* 0x0005e40000100800 */
.L_x_9478:
        /* <DEDUP_REMOVED lines=9> */
.L_x_9479:
[----:B------:R-:W-:Y:S02]  /*a2a0*/  ULDC.64 UR4, c[0x0][0xa08] ;  /* 0x0002820000047ab9 */ /* 0x000fe40000000a00 */
[----:B------:R-:W-:-:S04]  /*a2b0*/  ISETP.NE.U32.AND P0, PT, RZ, UR4, PT ;  /* 0x00000004ff007c0c */ /* 0x000fc8000bf05070 */
[----:B------:R-:W-:-:S13]  /*a2c0*/  ISETP.NE.AND.EX P0, PT, RZ, UR5, PT, P0 ;  /* 0x00000005ff007c0c */ /* 0x000fda000bf05300 */
[----:B------:R-:W-:Y:S05]  /*a2d0*/  @!P0 BRA `(.L_x_9480) ;  /* 0x0000000000148947 */ /* 0x000fea0003800000 */
[----:B------:R-:W3:Y:S02]  /*a2e0*/  LDC.64 R2, c[0x0][0xa08] ;  /* 0x00028200ff027b82 */ /* 0x000ee40000000a00 */
[----:B---3--:R-:W-:-:S05]  /*a2f0*/  IMAD.WIDE R2, R28, 0x4, R2 ;  /* 0x000000041c027825 */ /* 0x008fca00078e0202 */
[----:B------:R-:W3:Y:S04]  /*a300*/  LDG.E R7, desc[UR50][R2.64] ;  /* 0x0000003202077981 */ /* 0x000ee8000c1e1900 */
[----:B012---:R-:W3:Y:S02]  /*a310*/  LDG.E R0, desc[UR50][R2.64+0x4] ;  /* 0x0000043202007981 */ /* 0x007ee4000c1e1900 */
[----:B---3--:R-:W-:-:S07]  /*a320*/  IMAD.IADD R7, R0, 0x1, -R7 ;  /* 0x0000000100077824 */ /* 0x008fce00078e0a07 */
.L_x_9480:
        /* <DEDUP_REMOVED lines=26> */
.L_x_9482:
        /* <DEDUP_REMOVED lines=20> */
.L_x_9485:
[----:B------:R-:W-:Y:S05]  /*a610*/  BSYNC B6 ;  /* 0x0000000000067941 */ /* 0x000fea0003800000 */
.L_x_9484:
        /* <DEDUP_REMOVED lines=20> */
.L_x_9488:
        /* <DEDUP_REMOVED lines=15> */
.L_x_9487:
[----:B------:R-:W-:Y:S05]  /*a850*/  BSYNC B6 ;  /* 0x0000000000067941 */ /* 0x000fea0003800000 */
.L_x_9486:
[----:B------:R-:W-:Y:S01]  /*a860*/  ULDC.64 UR4, c[0x0][0x9f8] ;  /* 0x00027e0000047ab9 */ /* 0x000fe20000000a00 */
[----:B------:R-:W1:Y:S01]  /*a870*/  S2R R20, SR_TID.X ;  /* 0x0000000000147919 */ /* 0x000e620000002100 */
[----:B------:R-:W-:Y:S01]  /*a880*/  ISETP.NE.U32.AND P0, PT, RZ, UR4, PT ;  /* 0x00000004ff007c0c */ /* 0x000fe2000bf05070 */
[----:B------:R-:W2:Y:S03]  /*a890*/  LDC R9, c[0x0][0x430] ;  /* 0x00010c00ff097b82 */ /* 0x000ea60000000800 */
[----:B------:R-:W-:-:S13]  /*a8a0*/  ISETP.NE.AND.EX P0, PT, RZ, UR5, PT, P0 ;  /* 0x00000005ff007c0c */ /* 0x000fda000bf05300 */
[----:B------:R-:W-:Y:S01]  /*a8b0*/  @P0 IADD3 R2, P1, R27, UR4, RZ ;  /* 0x000000041b020c10 */ /* 0x000fe2000ff3e0ff */
[----:B------:R-:W3:Y:S01]  /*a8c0*/  S2R R21, SR_TID.X ;  /* 0x0000000000157919 */ /* 0x000ee20000002100 */
[----:B------:R-:W-:Y:S01]  /*a8d0*/  VIADD R8, R33, 0xffffffff ;  /* 0xffffffff21087836 */ /* 0x000fe20000000000 */
[----:B------:R-:W-:Y:S01]  /*a8e0*/  ULDC UR4, c[0x0][0x320] ;  /* 0x0000c80000047ab9 */ /* 0x000fe20000000800 */
[----:B------:R-:W-:-:S05]  /*a8f0*/  @P0 IADD3.X R3, R31, UR5, RZ, P1, !PT ;  /* 0x000000051f030c10 */ /* 0x000fca0008ffe4ff */
[----:B------:R4:W4:Y:S01]  /*a900*/  @P0 LDG.E R28, desc[UR50][R2.64] ;  /* 0x00000032021c0981 */ /* 0x000922000c1e1900 */
[----:B--2---:R-:W-:Y:S02]  /*a910*/  ISETP.NE.AND P2, PT, R9, 0x1, PT ;  /* 0x000000010900780c */ /* 0x004fe40003f45270 */
[----:B------:R-:W-:Y:S02]  /*a920*/  LOP3.LUT R23, R23, 0xffffff7f, RZ, 0xc0, !PT ;  /* 0xffffff7f17177812 */ /* 0x000fe400078ec0ff */
[----:B-1----:R-:W-:Y:S02]  /*a930*/  LOP3.LUT R20, R20, 0x7f, RZ, 0xc0, !PT ;  /* 0x0000007f14147812 */ /* 0x002fe400078ec0ff */
[----:B------:R-:W-:Y:S02]  /*a940*/  MOV R34, RZ ;  /* 0x000000ff00227202 */ /* 0x000fe40000000f00 */
[----:B------:R-:W-:-:S05]  /*a950*/  SHF.R.U32.HI R32, RZ, 0x3, R20 ;  /* 0x00000003ff207819 */ /* 0x000fca0000011614 */
[----:B------:R-:W1:Y:S01]  /*a960*/  @P2 LDC R4, c[0x0][0x434] ;  /* 0x00010d00ff042b82 */ /* 0x000e620000000800 */
[----:B------:R-:W-:-:S07]  /*a970*/  @P2 LOP3.LUT R23, R23, 0x80, RZ, 0xfc, !PT ;  /* 0x0000008017172812 */ /* 0x000fce00078efcff */
[----:B------:R-:W2:Y:S01]  /*a980*/  @P2 LDC R5, c[0x0][0x438] ;  /* 0x00010e00ff052b82 */ /* 0x000ea20000000800 */
[----:B---3--:R-:W-:-:S05]  /*a990*/  IMAD.SHL.U32 R20, R21, 0x10, RZ ;  /* 0x0000001015147824 */ /* 0x008fca00078e00ff */
[----:B------:R-:W-:Y:S02]  /*a9a0*/  LOP3.LUT R20, R32, 0x70, R20, 0xf8, !PT ;  /* 0x0000007020147812 */ /* 0x000fe400078ef814 */
[----:B------:R-:W3:Y:S03]  /*a9b0*/  S2R R32, SR_TID.X ;  /* 0x0000000000207919 */ /* 0x000ee60000002100 */
[----:B------:R-:W-:-:S05]  /*a9c0*/  IMAD R35, R8, 0x60, R20 ;  /* 0x0000006008237824 */ /* 0x000fca00078e0214 */
[C---:B------:R-:W-:Y:S01]  /*a9d0*/  ISETP.GE.AND P0, PT, R35.reuse, R36, PT ;  /* 0x000000242300720c */ /* 0x040fe20003f06270 */
[----:B------:R-:W-:-:S03]  /*a9e0*/  IMAD.IADD R35, R35, 0x1, R30 ;  /* 0x0000000123237824 */ /* 0x000fc600078e021e */
[----:B------:R-:W-:Y:S01]  /*a9f0*/  ISETP.GT.U32.OR P0, PT, R20, 0x5f, P0 ;  /* 0x0000005f1400780c */ /* 0x000fe20000704470 */
[----:B-1----:R-:W-:-:S04]  /*aa00*/  @P2 IMAD.HI.U32 R4, R35, R4, RZ ;  /* 0x0000000423042227 */ /* 0x002fc800078e00ff */
[----:B------:R-:W-:Y:S01]  /*aa10*/  IMAD.MOV.U32 R0, RZ, RZ, R35 ;  /* 0x000000ffff007224 */ /* 0x000fe200078e0023 */
[----:B--2---:R-:W-:-:S07]  /*aa20*/  @P2 SHF.R.U32.HI R0, RZ, R5, R4 ;  /* 0x00000005ff002219 */ /* 0x004fce0000011604 */
[----:B------:R-:W1:Y:S01]  /*aa30*/  @!P0 LDC.64 R4, c[0x0][0x428] ;  /* 0x00010a00ff048b82 */ /* 0x000e620000000a00 */
[--C-:B----4-:R-:W-:Y:S01]  /*aa40*/  @!P0 SHF.R.S32.HI R3, RZ, 0x1f, R0.reuse ;  /* 0x0000001fff038819 */ /* 0x110fe20000011400 */
[----:B------:R-:W-:-:S06]  /*aa50*/  @!P0 IMAD.MOV.U32 R2, RZ, RZ, R0 ;  /* 0x000000ffff028224 */ /* 0x000fcc00078e0000 */
[----:B------:R-:W2:Y:S01]  /*aa60*/  @!P0 LDC.64 R6, c[0x0][0x418] ;  /* 0x00010600ff068b82 */ /* 0x000ea20000000a00 */
[----:B---3--:R-:W-:-:S05]  /*aa70*/  IMAD.SHL.U32 R32, R32, 0x8, RZ ;  /* 0x0000000820207824 */ /* 0x008fca00078e00ff */
[----:B------:R-:W-:-:S04]  /*aa80*/  LOP3.LUT R32, R32, 0x38, RZ, 0xc0, !PT ;  /* 0x0000003820207812 */ /* 0x000fc800078ec0ff */
[----:B------:R-:W-:-:S04]  /*aa90*/  LOP3.LUT R11, R32, 0x40, RZ, 0xfc, !PT ;  /* 0x00000040200b7812 */ /* 0x000fc800078efcff */
[----:B------:R-:W-:Y:S02]  /*aaa0*/  ISETP.GE.AND P3, PT, R11, UR4, PT ;  /* 0x000000040b007c0c */ /* 0x000fe4000bf66270 */
[C---:B------:R-:W-:Y:S02]  /*aab0*/  LOP3.LUT R10, R32.reuse, 0x80, RZ, 0xfc, !PT ;  /* 0x00000080200a7812 */ /* 0x040fe400078efcff */
[----:B------:R-:W-:Y:S01]  /*aac0*/  LOP3.LUT R23, R23, 0xfffffff7, RZ, 0xc0, !PT ;  /* 0xfffffff717177812 */ /* 0x000fe200078ec0ff */
[----:B------:R-:W-:Y:S01]  /*aad0*/  IMAD.MOV R0, RZ, RZ, -R0 ;  /* 0x000000ffff007224 */ /* 0x000fe200078e0a00 */
[----:B------:R-:W-:-:S07]  /*aae0*/  ISETP.GE.AND P2, PT, R32, UR4, PT ;  /* 0x0000000420007c0c */ /* 0x000fce000bf46270 */
[----:B------:R-:W-:Y:S01]  /*aaf0*/  @P3 LOP3.LUT R23, R23, 0x8, RZ, 0xfc, !PT ;  /* 0x0000000817173812 */ /* 0x000fe200078efcff */
[----:B------:R-:W-:-:S03]  /*ab00*/  IMAD R35, R9, R0, R35 ;  /* 0x0000000009237224 */ /* 0x000fc600078e0223 */
[----:B------:R-:W-:Y:S02]  /*ab10*/  LOP3.LUT R23, R23, 0xffffffef, RZ, 0xc0, !PT ;  /* 0xffffffef17177812 */ /* 0x000fe400078ec0ff */
[----:B------:R-:W-:Y:S02]  /*ab20*/  LOP3.LUT R9, R32, 0xc0, RZ, 0xfc, !PT ;  /* 0x000000c020097812 */ /* 0x000fe400078efcff */
[----:B------:R-:W-:Y:S01]  /*ab30*/  LOP3.LUT R23, R23, 0xfffffffb, RZ, 0xc0, !PT ;  /* 0xfffffffb17177812 */ /* 0x000fe200078ec0ff */
[----:B------:R-:W-:Y:S01]  /*ab40*/  UMOV UR5, 0xffffffff ;  /* 0xffffffff00057882 */ /* 0x000fe20000000000 */
[----:B------:R-:W-:Y:S01]  /*ab50*/  SHF.R.S32.HI R31, RZ, 0x1f, R28 ;  /* 0x0000001fff1f7819 */ /* 0x000fe2000001141c */
[----:B-1----:R-:W-:-:S04]  /*ab60*/  @!P0 IMAD.WIDE.U32 R2, R28, R4, R2 ;  /* 0x000000041c028225 */ /* 0x002fc800078e0002 */
[----:B------:R-:W-:Y:S01]  /*ab70*/  @!P0 IMAD R4, R31, R4, RZ ;  /* 0x000000041f048224 */ /* 0x000fe200078e02ff */
[----:B--2---:R-:W-:-:S03]  /*ab80*/  @!P0 LEA R6, P1, R2, R6, 0x2 ;  /* 0x0000000602068211 */ /* 0x004fc600078210ff */
[----:B------:R-:W-:-:S04]  /*ab90*/  @!P0 IMAD R5, R28, R5, R4 ;  /* 0x000000051c058224 */ /* 0x000fc800078e0204 */
[----:B------:R-:W-:-:S05]  /*aba0*/  @!P0 IMAD.IADD R5, R3, 0x1, R5 ;  /* 0x0000000103058824 */ /* 0x000fca00078e0205 */
[----:B------:R-:W-:Y:S02]  /*abb0*/  @!P0 LEA.HI.X R7, R2, R7, R5, 0x2, P1 ;  /* 0x0000000702078211 */ /* 0x000fe400008f1405 */
[----:B------:R-:W-:-:S03]  /*abc0*/  ISETP.GE.AND P1, PT, R10, UR4, PT ;  /* 0x000000040a007c0c */ /* 0x000fc6000bf26270 */
[----:B------:R1:W5:Y:S01]  /*abd0*/  @!P0 LDG.E R34, desc[UR50][R6.64] ;  /* 0x0000003206228981 */ /* 0x000362000c1e1900 */
[----:B------:R-:W-:-:S09]  /*abe0*/  ISETP.GE.AND P0, PT, R9, UR4, PT ;  /* 0x0000000409007c0c */ /* 0x000fd2000bf06270 */
[----:B------:R-:W-:-:S04]  /*abf0*/  @P1 LOP3.LUT R23, R23, 0x4, RZ, 0xfc, !PT ;  /* 0x0000000417171812 */ /* 0x000fc800078efcff */
[----:B------:R-:W-:-:S04]  /*ac00*/  @P2 LOP3.LUT R23, R23, 0x10, RZ, 0xfc, !PT ;  /* 0x0000001017172812 */ /* 0x000fc800078efcff */
[----:B------:R-:W-:-:S04]  /*ac10*/  LOP3.LUT R23, R23, 0xfffffffd, RZ, 0xc0, !PT ;  /* 0xfffffffd17177812 */ /* 0x000fc800078ec0ff */
[----:B------:R-:W-:Y:S01]  /*ac20*/  @P0 LOP3.LUT R23, R23, 0x2, RZ, 0xfc, !PT ;  /* 0x0000000217170812 */ /* 0x000fe200078efcff */
[----:B-1----:R-:W-:Y:S06]  /*ac30*/  BRA.DIV UR5, `(.L_x_9489) ;  /* 0x0000003e05047947 */ /* 0x002fec000b800000 */
.L_x_9555:
[----:B------:R-:W-:Y:S01]  /*ac40*/  IMAD.U32 R0, RZ, RZ, UR36 ;  /* 0x00000024ff007e24 */ /* 0x000fe2000f8e00ff */
[----:B------:R-:W-:Y:S02]  /*ac50*/  ISETP.GT.U32.AND P1, PT, R20, 0x5f, PT ;  /* 0x0000005f1400780c */ /* 0x000fe40003f24070 */
[----:B------:R-:W-:Y:S02]  /*ac60*/  LOP3.LUT R23, R23, 0xffffffbf, RZ, 0xc0, !PT ;  /* 0xffffffbf17177812 */ /* 0x000fe400078ec0ff */
[----:B------:R-:W-:Y:S02]  /*ac70*/  ISETP.NE.AND P0, PT, R0, 0x3, PT ;  /* 0x000000030000780c */ /* 0x000fe40003f05270 */
[----:B------:R-:W-:Y:S02]  /*ac80*/  SHF.R.S32.HI R27, RZ, 0x1f, R18 ;  /* 0x0000001fff1b7819 */ /* 0x000fe40000011412 */
[----:B------:R-:W-:-:S09]  /*ac90*/  SEL R6, RZ, 0x1, P2 ;  /* 0x00000001ff067807 */ /* 0x000fd20001000000 */
[----:B------:R-:W-:-:S04]  /*aca0*/  @P0 LOP3.LUT R23, R23, 0x40, RZ, 0xfc, !PT ;  /* 0x0000004017170812 */ /* 0x000fc800078efcff */
[----:B------:R-:W-:-:S04]  /*acb0*/  LOP3.LUT R23, R23, 0xffffffdf, RZ, 0xc0, !PT ;  /* 0xffffffdf17177812 */ /* 0x000fc800078ec0ff */
[----:B------:R-:W-:Y:S01]  /*acc0*/  @P1 LOP3.LUT R23, R23, 0x20, RZ, 0xfc, !PT ;  /* 0x0000002017171812 */ /* 0x000fe200078efcff */
[----:B------:R-:W-:Y:S06]  /*acd0*/  @!P0 BRA `(.L_x_9490) ;  /* 0x0000000000048947 */ /* 0x000fec0003800000 */
[----:B------:R-:W-:Y:S01]  /*ace0*/  BPT.TRAP 0x1 ;  /* 0x000000040000795c */ /* 0x000fe20000300000 */
.L_x_9490:
[----:B0-----:R-:W-:Y:S01]  /*acf0*/  IMAD R33, R24, 0x8, R22 ;  /* 0x0000000818217824 */ /* 0x001fe200078e0216 */
[----:B------:R-:W-:Y:S01]  /*ad00*/  SHF.L.U32 R0, R26, 0x1f, RZ ;  /* 0x0000001f1a007819 */ /* 0x000fe200000006ff */
[----:B------:R-:W-:Y:S03]  /*ad10*/  BSSY B0, `(.L_x_9491) ;  /* 0x0000003000007945 */ /* 0x000fe60003800000 */
[----:B------:R-:W0:Y:S02]  /*ad20*/  SYNCS.PHASECHK.TRANS64.TRYWAIT P0, [R33+URZ+0x22840], R0 ;  /* 0x02284000210075a7 */ /* 0x000e24000800017f */
[----:B0-----:R-:W-:Y:S05]  /*ad30*/  @!P0 BRA `(.L_x_9492) ;  /* 0x0000003800f48947 */ /* 0x001fea0003800000 */
.L_x_9556:
[----:B------:R-:W-:Y:S05]  /*ad40*/  BSYNC B0 ;  /* 0x0000000000007941 */ /* 0x000fea0003800000 */
.L_x_9491:
[----:B0-----:R-:W-:Y:S01]  /*ad50*/  SHF.R.S32.HI R0, RZ, 0x1f, R35 ;  /* 0x0000001fff007819 */ /* 0x001fe20000011423 */
[----:B------:R-:W-:Y:S01]  /*ad60*/  ULDC.64 UR4, c[0x0][0x300] ;  /* 0x0000c00000047ab9 */ /* 0x000fe20000000a00 */
[----:B-----5:R-:W-:Y:S01]  /*ad70*/  SHF.R.S32.HI R4, RZ, 0x1f, R34 ;  /* 0x0000001fff047819 */ /* 0x020fe20000011422 */
[----:B------:R-:W-:Y:S01]  /*ad80*/  IMAD.WIDE.U32 R2, R35, UR4, RZ ;  /* 0x0000000423027c25 */ /* 0x000fe2000f8e00ff */
[----:B------:R-:W-:Y:S01]  /*ad90*/  LOP3.LUT R23, R23, 0xfffffffe, RZ, 0xc0, !PT ;  /* 0xfffffffe17177812 */ /* 0x000fe200078ec0ff */
[----:B------:R0:W-:Y:S02]  /*ada0*/  STL [R1+0x1c], R0 ;  /* 0x00001c0001007387 */ /* 0x0001e40000100800 */
[----:B------:R-:W-:Y:S02]  /*adb0*/  IMAD R32, R8, -0x60, R36 ;  /* 0xffffffa008207824 */ /* 0x000fe400078e0224 */
        /* <DEDUP_REMOVED lines=23> */
[----:B------:R-:W-:-:S05]  /*af30*/  IMAD.IADD R32, R32, 0x1, -R7 ;  /* 0x0000000120207824 */ /* 0x000fca00078e0a07 */
        /* <DEDUP_REMOVED lines=59> */
.L_x_9570:
[----:B------:R-:W-:-:S13]  /*b2f0*/  ISETP.GE.AND P0, PT, R32, 0x51, PT ;  /* 0x000000512000780c */ /* 0x000fda0003f06270 */
[----:B01----:R-:W-:Y:S01]  /*b300*/  @P0 LEA R2, P1, R9, R0, 0x1 ;  /* 0x0000000009020211 */ /* 0x003fe200078208ff */
[----:B------:R-:W-:-:S03]  /*b310*/  @P0 IMAD R5, R5, 0x2, R22 ;  /* 0x0000000205050824 */ /* 0x000fc600078e0216 */
[----:B------:R-:W-:-:S05]  /*b320*/  @P0 IADD3.X R3, RZ, R4, RZ, P1, !PT ;  /* 0x00000004ff030210 */ /* 0x000fca0000ffe4ff */
[----:B------:R-:W-:Y:S01]  /*b330*/  @!PT LDS RZ, [RZ] ;  /* 0x00000000fffff984 */ /* 0x000fe20000000800 */
[----:B------:R-:W-:Y:S01]  /*b340*/  @!PT LDS RZ, [RZ] ;  /* 0x00000000fffff984 */ /* 0x000fe20000000800 */
[----:B------:R-:W-:Y:S01]  /*b350*/  @!PT LDS RZ, [RZ] ;  /* 0x00000000fffff984 */ /* 0x000fe20000000800 */
[----:B------:R0:W-:Y:S01]  /*b360*/  @P0 LDGSTS.E.BYPASS.LTC128B.128 [R5+0x1ec00], desc[UR50][R2.64], !P2 ;  /* 0x1ec0000002050fae */ /* 0x0001e2000d101d72 */
[----:B------:R-:W-:Y:S01]  /*b370*/  PLOP3.LUT P0, PT, PT, PT, PT, 0x80, 0x0 ;  /* 0x000000000000781c */ /* 0x000fe20003f0f070 */
[----:B------:R-:W-:-:S12]  /*b380*/  NOP ;  /* 0x0000000000007918 */ /* 0x000fd80000000000 */
.L_x_9494:
        /* <DEDUP_REMOVED lines=11> */
.L_x_9495:
[----:B------:R1:W5:Y:S01]  /*b440*/  LDL.LU R4, [R1+0x4] ;  /* 0x0000040001047983 */ /* 0x0003620000300800 */
[C---:B------:R-:W-:Y:S01]  /*b450*/  LOP3.LUT P3, RZ, R23.reuse, 0x8, RZ, 0xc0, !PT ;  /* 0x0000000817ff7812 */ /* 0x040fe2000786c0ff */
[----:B------:R1:W-:Y:S02]  /*b460*/  SYNCS.ARRIVE.TRANS64.A1T0 RZ, [R33+URZ+0x22830], RZ ;  /* 0x022830ff21ff79a7 */ /* 0x0003e4000810003f */
[----:B0-----:R1:W5:Y:S01]  /*b470*/  LDL.LU R3, [R1] ;  /* 0x0000000001037983 */ /* 0x0013620000300800 */
[----:B------:R-:W-:-:S13]  /*b480*/  LOP3.LUT P2, RZ, R23, 0x4, RZ, 0xc0, !PT ;  /* 0x0000000417ff7812 */ /* 0x000fda000784c0ff */
[----:B------:R-:W-:Y:S05]  /*b490*/  WARPSYNC.ALL ;  /* 0x0000000000007948 */ /* 0x000fea0003800000 */
[----:B------:R-:W-:Y:S01]  /*b4a0*/  BAR.SYNC.DEFER_BLOCKING 0x8, 0x180 ;  /* 0x0206000000007b1d */ /* 0x000fe20000010000 */
[C---:B------:R-:W-:Y:S02]  /*b4b0*/  LOP3.LUT P1, RZ, R23.reuse, 0x100, RZ, 0xc0, !PT ;  /* 0x0000010017ff7812 */ /* 0x040fe4000782c0ff */
[----:B------:R-:W-:Y:S02]  /*b4c0*/  LOP3.LUT P0, RZ, R23, 0x2, RZ, 0xc0, !PT ;  /* 0x0000000217ff7812 */ /* 0x000fe4000780c0ff */
[----:B------:R-:W-:Y:S01]  /*b4d0*/  SEL R0, RZ, 0x2, P3 ;  /* 0x00000002ff007807 */ /* 0x000fe20001800000 */
[----:B------:R-:W-:Y:S01]  /*b4e0*/  ULDC.64 UR4, c[0x0][0x298] ;  /* 0x0000a60000047ab9 */ /* 0x000fe20000000a00 */
[----:B------:R-:W-:Y:S01]  /*b4f0*/  SEL R2, RZ, 0x4, P2 ;  /* 0x00000004ff027807 */ /* 0x000fe20001000000 */
[----:B------:R-:W-:Y:S01]  /*b500*/  BSSY B6, `(.L_x_9496) ;  /* 0x0000022000067945 */ /* 0x000fe20003800000 */
[----:B------:R-:W-:-:S02]  /*b510*/  SEL R5, R25, RZ, !P1 ;  /* 0x000000ff19057207 */ /* 0x000fc40004800000 */
[----:B------:R-:W-:Y:S02]  /*b520*/  IADD3 R0, R2, R0, R6 ;  /* 0x0000000002007210 */ /* 0x000fe40007ffe006 */
[----:B------:R-:W-:Y:S01]  /*b530*/  SEL R25, RZ, 0x8, P0 ;  /* 0x00000008ff197807 */ /* 0x000fe20000000000 */
[----:B------:R0:W-:Y:S04]  /*b540*/  STL [R1+0x18], R5 ;  /* 0x0000180501007387 */ /* 0x0001e80000100800 */
[----:B------:R-:W-:Y:S01]  /*b550*/  IMAD.IADD R25, R0, 0x1, R25 ;  /* 0x0000000100197824 */ /* 0x000fe200078e0219 */
[----:B-----5:R-:W-:Y:S02]  /*b560*/  SEL R2, R4, RZ, !P1 ;  /* 0x000000ff04027207 */ /* 0x020fe40004800000 */
[----:B------:R-:W-:Y:S01]  /*b570*/  SHF.R.S32.HI R0, RZ, 0x1f, R3 ;  /* 0x0000001fff007819 */ /* 0x000fe20000011403 */
[----:B0-----:R-:W-:-:S02]  /*b580*/  IMAD.WIDE.U32 R4, R3, UR4, RZ ;  /* 0x0000000403047c25 */ /* 0x001fc4000f8e00ff */
[----:B------:R0:W-:Y:S02]  /*b590*/  STL [R1+0x4], R2 ;  /* 0x0000040201007387 */ /* 0x0001e40000100800 */
[----:B------:R-:W-:Y:S02]  /*b5a0*/  IMAD R0, R0, UR4, RZ ;  /* 0x0000000400007c24 */ /* 0x000fe4000f8e02ff */
[----:B------:R2:W-:Y:S02]  /*b5b0*/  STL.64 [R1+0x10], R4 ;  /* 0x0000100401007387 */ /* 0x0005e40000100a00 */
[----:B------:R-:W-:Y:S02]  /*b5c0*/  IMAD R0, R3, UR5, R0 ;  /* 0x0000000503007c24 */ /* 0x000fe4000f8e0200 */
[----:B0-----:R-:W-:Y:S02]  /*b5d0*/  VIADD R2, R22, 0x18400 ;  /* 0x0001840016027836 */ /* 0x001fe40000000000 */
[----:B------:R-:W-:-:S03]  /*b5e0*/  IMAD.IADD R0, R5, 0x1, R0 ;  /* 0x0000000105007824 */ /* 0x000fc600078e0200 */
[----:B------:R-:W-:Y:S02]  /*b5f0*/  LOP3.LUT P0, RZ, R2, 0x3ff, RZ, 0xc0, !PT ;  /* 0x000003ff02ff7812 */ /* 0x000fe4000780c0ff */
[----:B------:R2:W-:Y:S11]  /*b600*/  STL [R1], R0 ;  /* 0x0000000001007387 */ /* 0x0005f60000100800 */
[----:B--2---:R-:W-:Y:S05]  /*b610*/  @!P0 BRA `(.L_x_9497) ;  /* 0x0000000000408947 */ /* 0x004fea0003800000 */
        /* <DEDUP_REMOVED lines=16> */
.L_x_9497:
[----:B------:R-:W-:Y:S05]  /*b720*/  BSYNC B6 ;  /* 0x0000000000067941 */ /* 0x000fea0003800000 */
.L_x_9496:
[----:B------:R-:W2:Y:S01]  /*b730*/  LDL.LU R20, [R1] ;  /* 0x0000000001147983 */ /* 0x000ea20000300800 */
[----:B------:R-:W0:Y:S01]  /*b740*/  LDC R7, c[0x0][0x448] ;  /* 0x00011200ff077b82 */ /* 0x000e220000000800 */
[----:B------:R-:W-:Y:S02]  /*b750*/  ULDC.64 UR4, c[0x0][0x2d8] ;  /* 0x0000b60000047ab9 */ /* 0x000fe40000000a00 */
[----:B------:R-:W2:Y:S04]  /*b760*/  LDL.LU.64 R2, [R1+0x10] ;  /* 0x0000100001027983 */ /* 0x000ea80000300a00 */
[----:B------:R-:W3:Y:S04]  /*b770*/  LDL.LU R4, [R1+0x4] ;  /* 0x0000040001047983 */ /* 0x000ee80000300800 */
[----:B------:R-:W4:Y:S01]  /*b780*/  LDL.LU R21, [R1+0x18] ;  /* 0x0000180001157983 */ /* 0x000f220000300800 */
[----:B------:R-:W-:-:S02]  /*b790*/  IMAD R0, R27, UR4, RZ ;  /* 0x000000041b007c24 */ /* 0x000fc4000f8e02ff */
[----:B------:R-:W-:Y:S01]  /*b7a0*/  IMAD.SHL.U32 R17, R17, 0x80, RZ ;  /* 0x0000008011117824 */ /* 0x000fe200078e00ff */
[----:B------:R0:W5:Y:S01]  /*b7b0*/  LDL R10, [R1+0x8] ;  /* 0x00000800010a7983 */ /* 0x0001620000100800 */
[----:B------:R-:W-:Y:S01]  /*b7c0*/  IMAD R0, R18, UR5, R0 ;  /* 0x0000000512007c24 */ /* 0x000fe2000f8e0200 */
[----:B0-----:R-:W-:Y:S01]  /*b7d0*/  ISETP.NE.AND P0, PT, R7, 0x1, PT ;  /* 0x000000010700780c */ /* 0x001fe20003f05270 */
[----:B------:R-:W0:Y:S02]  /*b7e0*/  S2R R9, SR_TID.X ;  /* 0x0000000000097919 */ /* 0x000e240000002100 */
[----:B0-----:R-:W-:-:S05]  /*b7f0*/  IMAD.SHL.U32 R8, R9, 0x8, RZ ;  /* 0x0000000809087824 */ /* 0x001fca00078e00ff */
[----:B------:R-:W-:Y:S01]  /*b800*/  LOP3.LUT R8, R8, 0x38, RZ, 0xc0, !PT ;  /* 0x0000003808087812 */ /* 0x000fe200078ec0ff */
[----:B--2---:R-:W-:Y:S02]  /*b810*/  IMAD.MOV.U32 R3, RZ, RZ, R20 ;  /* 0x000000ffff037224 */ /* 0x004fe400078e0014 */
[----:B------:R-:W0:Y:S01]  /*b820*/  S2R R20, SR_TID.X ;  /* 0x0000000000147919 */ /* 0x000e220000002100 */
[----:B------:R-:W-:Y:S01]  /*b830*/  IMAD.WIDE.U32 R2, R18, UR4, R2 ;  /* 0x0000000412027c25 */ /* 0x000fe2000f8e0002 */
[----:B------:R-:W-:-:S03]  /*b840*/  ULDC.64 UR4, c[0x0][0x2e0] ;  /* 0x0000b80000047ab9 */ /* 0x000fc60000000a00 */
[----:B------:R-:W-:Y:S02]  /*b850*/  IMAD.IADD R3, R3, 0x1, R0 ;  /* 0x0000000103037824 */ /* 0x000fe400078e0200 */
[----:B---3--:R-:W-:Y:S02]  /*b860*/  IMAD R0, R4, UR4, RZ ;  /* 0x0000000404007c24 */ /* 0x008fe4000f8e02ff */
[C---:B----4-:R-:W-:Y:S01]  /*b870*/  IMAD.WIDE.U32 R2, R21.reuse, UR4, R2 ;  /* 0x0000000415027c25 */ /* 0x050fe2000f8e0002 */
[----:B------:R-:W2:Y:S03]  /*b880*/  @P0 LDC R4, c[0x0][0x44c] ;  /* 0x00011300ff040b82 */ /* 0x000ea60000000800 */
[----:B------:R-:W-:Y:S01]  /*b890*/  IMAD R0, R21, UR5, R0 ;  /* 0x0000000515007c24 */ /* 0x000fe2000f8e0200 */
[----:B------:R-:W-:-:S03]  /*b8a0*/  ULDC.64 UR4, c[0x0][0x2d0] ;  /* 0x0000b40000047ab9 */ /* 0x000fc60000000a00 */
[----:B------:R-:W-:Y:S02]  /*b8b0*/  IMAD.IADD R3, R3, 0x1, R0 ;  /* 0x0000000103037824 */ /* 0x000fe400078e0200 */
[----:B------:R-:W3:Y:S01]  /*b8c0*/  @P0 LDC R0, c[0x0][0x450] ;  /* 0x00011400ff000b82 */ /* 0x000ee20000000800 */
[C---:B0-----:R-:W-:Y:S01]  /*b8d0*/  LOP3.LUT R21, R20.reuse, 0x7f, RZ, 0xc0, !PT ;  /* 0x0000007f14157812 */ /* 0x041fe200078ec0ff */
[----:B------:R-:W-:-:S03]  /*b8e0*/  IMAD.SHL.U32 R20, R20, 0x10, RZ ;  /* 0x0000001014147824 */ /* 0x000fc600078e00ff */
[----:B------:R-:W-:-:S04]  /*b8f0*/  SHF.R.U32.HI R21, RZ, 0x3, R21 ;  /* 0x00000003ff157819 */ /* 0x000fc80000011615 */
[----:B------:R-:W-:-:S04]  /*b900*/  LOP3.LUT R20, R21, 0x70, R20, 0xf8, !PT ;  /* 0x0000007015147812 */ /* 0x000fc800078ef814 */
[----:B------:R-:W-:-:S05]  /*b910*/  LOP3.LUT R5, R20, R17, RZ, 0xfc, !PT ;  /* 0x0000001114057212 */ /* 0x000fca00078efcff */
[----:B--2---:R-:W-:Y:S01]  /*b920*/  @P0 IMAD.HI.U32 R6, R5, R4, RZ ;  /* 0x0000000405060227 */ /* 0x004fe200078e00ff */
[----:B------:R-:W-:-:S04]  /*b930*/  MOV R4, R5 ;  /* 0x0000000500047202 */ /* 0x000fc80000000f00 */
[----:B---3--:R-:W-:-:S05]  /*b940*/  @P0 SHF.R.U32.HI R4, RZ, R0, R6 ;  /* 0x00000000ff040219 */ /* 0x008fca0000011606 */
        /* <DEDUP_REMOVED lines=23> */
[----:B-----5:R-:W-:Y:S02]  /*bac0*/  IMAD R5, R10, R7, RZ ;  /* 0x000000070a057224 */ /* 0x020fe400078e02ff */
[----:B------:R-:W-:Y:S01]  /*bad0*/  IMAD.IADD R17, R9, 0x1, R17 ;  /* 0x0000000109117824 */ /* 0x000fe200078e0211 */
[----:B------:R-:W2:Y:S03]  /*bae0*/  SHFL.IDX PT, R2, R4, RZ, 0x181f ;  /* 0x00181fff04027589 */ /* 0x000ea600000e0000 */
[C---:B------:R-:W-:Y:S01]  /*baf0*/  VIADD R6, R17.reuse, 0x10 ;  /* 0x0000001011067836 */ /* 0x040fe20000000000 */
[----:B------:R-:W-:-:S13]  /*bb00*/  ISETP.GE.AND P0, PT, R17, R5, PT ;  /* 0x000000051100720c */ /* 0x000fda0003f06270 */
[----:B0-----:R-:W-:-:S05]  /*bb10*/  @!P0 LEA R3, P2, R8, R3, 0x1 ;  /* 0x0000000308038211 */ /* 0x001fca00078408ff */
[----:B--2---:R-:W-:-:S05]  /*bb20*/  @!P0 IMAD.X R2, RZ, RZ, R2, P2 ;  /* 0x000000ffff028224 */ /* 0x004fca00010e0602 */
[----:B------:R-:W-:-:S04]  /*bb30*/  @!P0 LOP3.LUT R3, R3, R2, RZ, 0x3c, !PT ;  /* 0x0000000203038212 */ /* 0x000fc800078e3cff */
[----:B------:R-:W-:-:S04]  /*bb40*/  @!P0 LOP3.LUT R2, R3, R2, RZ, 0x3c, !PT ;  /* 0x0000000203028212 */ /* 0x000fc800078e3cff */
[----:B------:R-:W-:-:S05]  /*bb50*/  @!P0 LOP3.LUT R3, R3, R2, RZ, 0x3c, !PT ;  /* 0x0000000203038212 */ /* 0x000fca00078e3cff */
[----:B------:R-:W-:Y:S01]  /*bb60*/  @!PT LDS RZ, [RZ] ;  /* 0x00000000fffff984 */ /* 0x000fe20000000800 */
[----:B------:R0:W-:Y:S01]  /*bb70*/  @!P0 LDGSTS.E.BYPASS.LTC128B.128 [R37+0x18400], desc[UR50][R2.64], !P1 ;  /* 0x1840000002258fae */ /* 0x0001e2000c901d72 */
[----:B------:R-:W-:Y:S01]  /*bb80*/  ISETP.GE.AND P0, PT, R6, R5, PT ;  /* 0x000000050600720c */ /* 0x000fe20003f06270 */
[----:B------:R-:W-:Y:S02]  /*bb90*/  VIADD R6, R17, 0x20 ;  /* 0x0000002011067836 */ /* 0x000fe40000000000 */
[----:B0-----:R-:W0:Y:S04]  /*bba0*/  SHFL.IDX PT, R3, R0, 0x1, 0x181f ;  /* 0x00381f0000037f89 */ /* 0x001e2800000e0000 */
[----:B------:R-:W2:Y:S06]  /*bbb0*/  SHFL.IDX PT, R2, R4, 0x1, 0x181f ;  /* 0x00381f0004027f89 */ /* 0x000eac00000e0000 */
[----:B0-----:R-:W-:-:S05]  /*bbc0*/  @!P0 LEA R3, P2, R8, R3, 0x1 ;  /* 0x0000000308038211 */ /* 0x001fca00078408ff */
[----:B--2---:R-:W-:-:S05]  /*bbd0*/  @!P0 IMAD.X R2, RZ, RZ, R2, P2 ;  /* 0x000000ffff028224 */ /* 0x004fca00010e0602 */
[----:B------:R-:W-:-:S04]  /*bbe0*/  @!P0 LOP3.LUT R3, R3, R2, RZ, 0x3c, !PT ;  /* 0x0000000203038212 */ /* 0x000fc800078e3cff */
[----:B------:R-:W-:-:S04]  /*bbf0*/  @!P0 LOP3.LUT R2, R3, R2, RZ, 0x3c, !PT ;  /* 0x0000000203028212 */ /* 0x000fc800078e3cff */
[----:B------:R-:W-:-:S05]  /*bc00*/  @!P0 LOP3.LUT R3, R3, R2, RZ, 0x3c, !PT ;  /* 0x0000000203038212 */ /* 0x000fca00078e3cff */
[----:B------:R0:W-:Y:S01]  /*bc10*/  @!P0 LDGSTS.E.BYPASS.LTC128B.128 [R37+0x18c00], desc[UR50][R2.64], !P1 ;  /* 0x18c0000002258fae */ /* 0x0001e2000c901d72 */
[----:B------:R-:W-:Y:S01]  /*bc20*/  ISETP.GE.AND P0, PT, R6, R5, PT ;  /* 0x000000050600720c */ /* 0x000fe20003f06270 */
[----:B------:R-:W-:Y:S02]  /*bc30*/  VIADD R6, R17, 0x30 ;  /* 0x0000003011067836 */ /* 0x000fe40000000000 */
[----:B0-----:R-:W0:Y:S04]  /*bc40*/  SHFL.IDX PT, R3, R0, 0x2, 0x181f ;  /* 0x00581f0000037f89 */ /* 0x001e2800000e0000 */
[----:B------:R-:W2:Y:S06]  /*bc50*/  SHFL.IDX PT, R2, R4, 0x2, 0x181f ;  /* 0x00581f0004027f89 */ /* 0x000eac00000e0000 */
[----:B0-----:R-:W-:-:S04]  /*bc60*/  @!P0 LEA R3, P2, R8, R3, 0x1 ;  /* 0x0000000308038211 */ /* 0x001fc800078408ff */
[----:B--2---:R-:W-:-:S04]  /*bc70*/  @!P0 IADD3.X R2, RZ, R2, RZ, P2, !PT ;  /* 0x00000002ff028210 */ /* 0x004fc800017fe4ff */
        /* <DEDUP_REMOVED lines=34> */
[----:B------:R-:W-:-:S03]  /*bea0*/  ISETP.GE.AND P0, PT, R6, R5, PT ;  /* 0x000000050600720c */ /* 0x000fc60003f06270 */
[----:B0-----:R-:W0:Y:S04]  /*beb0*/  SHFL.IDX PT, R3, R0, 0x6, 0x181f ;  /* 0x00d81f0000037f89 */ /* 0x001e2800000e0000 */
[----:B------:R-:W2:Y:S04]  /*bec0*/  SHFL.IDX PT, R2, R4, 0x6, 0x181f ;  /* 0x00d81f0004027f89 */ /* 0x000ea800000e0000 */
[----:B------:R-:W3:Y:S04]  /*bed0*/  SHFL.IDX PT, R4, R4, 0x7, 0x181f ;  /* 0x00f81f0004047f89 */ /* 0x000ee800000e0000 */
[----:B------:R-:W4:Y:S01]  /*bee0*/  SHFL.IDX PT, R0, R0, 0x7, 0x181f ;  /* 0x00f81f0000007f89 */ /* 0x000f2200000e0000 */
[----:B0-----:R-:W-:-:S05]  /*bef0*/  @!P0 LEA R3, P2, R8, R3, 0x1 ;  /* 0x0000000308038211 */ /* 0x001fca00078408ff */
[----:B--2---:R-:W-:-:S05]  /*bf00*/  @!P0 IMAD.X R2, RZ, RZ, R2, P2 ;  /* 0x000000ffff028224 */ /* 0x004fca00010e0602 */
[----:B------:R-:W-:-:S04]  /*bf10*/  @!P0 LOP3.LUT R3, R3, R2, RZ, 0x3c, !PT ;  /* 0x0000000203038212 */ /* 0x000fc800078e3cff */
[----:B------:R-:W-:-:S04]  /*bf20*/  @!P0 LOP3.LUT R2, R3, R2, RZ, 0x3c, !PT ;  /* 0x0000000203028212 */ /* 0x000fc800078e3cff */
[----:B------:R-:W-:-:S05]  /*bf30*/  @!P0 LOP3.LUT R3, R3, R2, RZ, 0x3c, !PT ;  /* 0x0000000203038212 */ /* 0x000fca00078e3cff */
[----:B---34-:R0:W-:Y:S02]  /*bf40*/  @!P0 LDGSTS.E.BYPASS.LTC128B.128 [R37+0x1b400], desc[UR50][R2.64], !P1 ;  /* 0x1b40000002258fae */ /* 0x0181e4000c901d72 */
.L_x_9587:
[----:B------:R-:W-:-:S05]  /*bf50*/  VIADD R17, R17, 0x70 ;  /* 0x0000007011117836 */ /* 0x000fca0000000000 */
[----:B------:R-:W-:-:S13]  /*bf60*/  ISETP.GE.AND P0, PT, R17, R5, PT ;  /* 0x000000051100720c */ /* 0x000fda0003f06270 */
        /* <DEDUP_REMOVED lines=8> */
.L_x_9499:
        /* <DEDUP_REMOVED lines=18> */
.L_x_9588:
[----:B------:R-:W-:Y:S05]  /*c110*/  BSYNC B0 ;  /* 0x0000000000007941 */ /* 0x000fea0003800000 */
.L_x_9500:
[----:B------:R-:W-:-:S05]  /*c120*/  IMAD.U32 R0, RZ, RZ, UR36 ;  /* 0x00000024ff007e24 */ /* 0x000fca000f8e00ff */
[----:B------:R-:W-:-:S13]  /*c130*/  ISETP.NE.AND P0, PT, R0, 0x3, PT ;  /* 0x000000030000780c */ /* 0x000fda0003f05270 */
[----:B------:R-:W-:Y:S05]  /*c140*/  @!P0 BRA `(.L_x_9502) ;  /* 0x0000000000048947 */ /* 0x000fea0003800000 */
[----:B------:R-:W-:Y:S01]  /*c150*/  BPT.TRAP 0x1 ;  /* 0x000000040000795c */ /* 0x000fe20000300000 */
.L_x_9502:
[----:B------:R-:W-:Y:S01]  /*c160*/  SHF.L.U32 R0, R26, 0x1f, RZ ;  /* 0x0000001f1a007819 */ /* 0x000fe200000006ff */
[----:B------:R-:W-:Y:S03]  /*c170*/  BSSY B0, `(.L_x_9503) ;  /* 0x0000003000007945 */ /* 0x000fe60003800000 */
[----:B------:R-:W2:Y:S02]  /*c180*/  SYNCS.PHASECHK.TRANS64.TRYWAIT P0, [R33+URZ+0x22860], R0 ;  /* 0x02286000210075a7 */ /* 0x000ea4000800017f */
[----:B--2---:R-:W-:Y:S05]  /*c190*/  @!P0 BRA `(.L_x_9504) ;  /* 0x0000003800a88947 */ /* 0x004fea0003800000 */
.L_x_9589:
[----:B------:R-:W-:Y:S05]  /*c1a0*/  BSYNC B0 ;  /* 0x0000000000007941 */ /* 0x000fea0003800000 */
.L_x_9503:
[----:B------:R-:W2:Y:S01]  /*c1b0*/  LDL.LU R2, [R1+0x1c] ;  /* 0x00001c0001027983 */ /* 0x000ea20000300800 */
[----:B------:R-:W-:-:S03]  /*c1c0*/  ULDC.64 UR4, c[0x0][0x328] ;  /* 0x0000ca0000047ab9 */ /* 0x000fc60000000a00 */
[----:B------:R-:W3:Y:S01]  /*c1d0*/  LDL.LU R4, [R1+0x20] ;  /* 0x0000200001047983 */ /* 0x000ee20000300800 */
[----:B--2---:R-:W-:Y:S02]  /*c1e0*/  IMAD R0, R2, UR4, RZ ;  /* 0x0000000402007c24 */ /* 0x004fe4000f8e02ff */
[----:B0-----:R-:W-:-:S04]  /*c1f0*/  IMAD.WIDE.U32 R2, R35, UR4, RZ ;  /* 0x0000000423027c25 */ /* 0x001fc8000f8e00ff */
[----:B------:R-:W-:Y:S01]  /*c200*/  IMAD R5, R35, UR5, R0 ;  /* 0x0000000523057c24 */ /* 0x000fe2000f8e0200 */
        /* <DEDUP_REMOVED lines=15> */
[----:B------:R-:W-:Y:S01]  /*c300*/  LEA.HI.X R6, R2, UR5, R3, 0x1, P0 ;  /* 0x0000000502067c11 */ /* 0x000fe200080f0c03 */
[----:B------:R-:W-:Y:S08]  /*c310*/  BRA.DIV UR4, `(.L_x_9505) ;  /* 0x0000003a045c7947 */ /* 0x000ff0000b800000 */
[----:B------:R-:W0:Y:S01]  /*c320*/  S2R R2, SR_TID.X ;  /* 0x0000000000027919 */ /* 0x000e220000002100 */
[----:B------:R-:W-:Y:S02]  /*c330*/  LOP3.LUT R7, R25, 0x1, RZ, 0xc0, !PT ;  /* 0x0000000119077812 */ /* 0x000fe400078ec0ff */
[----:B------:R-:W-:Y:S01]  /*c340*/  LEA R4, R4, R22, 0x1 ;  /* 0x0000001604047211 */ /* 0x000fe200078e08ff */
[----:B------:R-:W2:Y:S01]  /*c350*/  SHFL.IDX PT, R14, R5, RZ, 0x181f ;  /* 0x00181fff050e7589 */ /* 0x000ea200000e0000 */
[----:B------:R-:W-:Y:S02]  /*c360*/  ISETP.NE.U32.AND P3, PT, R7, 0x1, PT ;  /* 0x000000010700780c */ /* 0x000fe40003f65070 */
[C---:B------:R-:W-:Y:S01]  /*c370*/  LOP3.LUT P2, RZ, R25.reuse, 0x2, RZ, 0xc0, !PT ;  /* 0x0000000219ff7812 */ /* 0x040fe2000784c0ff */
[----:B------:R-:W3:Y:S01]  /*c380*/  SHFL.IDX PT, R3, R6, RZ, 0x181f ;  /* 0x00181fff06037589 */ /* 0x000ee200000e0000 */
[----:B------:R-:W-:Y:S01]  /*c390*/  LOP3.LUT P1, RZ, R25, 0x4, RZ, 0xc0, !PT ;  /* 0x0000000419ff7812 */ /* 0x000fe2000782c0ff */
[----:B0-----:R-:W-:-:S05]  /*c3a0*/  IMAD.SHL.U32 R2, R2, 0x8, RZ ;  /* 0x0000000802027824 */ /* 0x001fca00078e00ff */
[----:B------:R-:W-:-:S05]  /*c3b0*/  LOP3.LUT R2, R2, 0x38, RZ, 0xc0, !PT ;  /* 0x0000003802027812 */ /* 0x000fca00078ec0ff */
[----:B------:R-:W-:-:S05]  /*c3c0*/  IMAD.SHL.U32 R0, R2, 0x2, RZ ;  /* 0x0000000202007824 */ /* 0x000fca00078e00ff */
[----:B--2---:R-:W-:Y:S02]  /*c3d0*/  IADD3 R2, P0, R14, R0, RZ ;  /* 0x000000000e027210 */ /* 0x004fe40007f1e0ff */
[----:B------:R-:W0:Y:S03]  /*c3e0*/  SHFL.IDX PT, R14, R5, 0x1, 0x181f ;  /* 0x00381f00050e7f89 */ /* 0x000e2600000e0000 */
[----:B---3--:R-:W-:Y:S01]  /*c3f0*/  IMAD.X R3, RZ, RZ, R3, P0 ;  /* 0x000000ffff037224 */ /* 0x008fe200000e0603 */
[----:B------:R-:W-:-:S13]  /*c400*/  ISETP.LT.OR P0, PT, R32, 0x1, P3 ;  /* 0x000000012000780c */ /* 0x000fda0001f01670 */
[----:B------:R-:W-:Y:S01]  /*c410*/  LDGSTS.E.BYPASS.LTC128B.128 [R4+0x400], desc[UR50][R2.64], !P0 ;  /* 0x0040000002047fae */ /* 0x000fe2000c101d72 */
[----:B------:R-:W-:-:S13]  /*c420*/  ISETP.LT.OR P0, PT, R32, 0x1, !P2 ;  /* 0x000000012000780c */ /* 0x000fda0005701670 */
[----:B------:R-:W-:Y:S01]  /*c430*/  LDGSTS.E.BYPASS.LTC128B.128 [R4+0x3400], desc[UR50][R2.64+0x80], !P0 ;  /* 0x0340008002047fae */ /* 0x000fe2000c101d72 */
[----:B------:R-:W-:-:S13]  /*c440*/  ISETP.LT.OR P0, PT, R32, 0x1, !P1 ;  /* 0x000000012000780c */ /* 0x000fda0004f01670 */
[----:B------:R-:W-:Y:S01]  /*c450*/  LDGSTS.E.BYPASS.LTC128B.128 [R4+0x6400], desc[UR50][R2.64+0x100], !P0 ;  /* 0x0640010002047fae */ /* 0x000fe2000c101d72 */
[----:B------:R-:W-:-:S04]  /*c460*/  LOP3.LUT P0, RZ, R25, 0x8, RZ, 0xc0, !PT ;  /* 0x0000000819ff7812 */ /* 0x000fc8000780c0ff */
[----:B------:R-:W-:-:S13]  /*c470*/  ISETP.LT.OR P4, PT, R32, 0x1, !P0 ;  /* 0x000000012000780c */ /* 0x000fda0004781670 */
[----:B------:R2:W-:Y:S04]  /*c480*/  LDGSTS.E.BYPASS.LTC128B.128 [R4+0x9400], desc[UR50][R2.64+0x180], !P4 ;  /* 0x0940018002047fae */ /* 0x0005e8000e101d72 */
[----:B--2---:R-:W2:Y:S01]  /*c490*/  SHFL.IDX PT, R3, R6, 0x1, 0x181f ;  /* 0x00381f0006037f89 */ /* 0x004ea200000e0000 */
[----:B0-----:R-:W-:-:S03]  /*c4a0*/  IADD3 R2, P4, R14, R0, RZ ;  /* 0x000000000e027210 */ /* 0x001fc60007f9e0ff */
[----:B------:R-:W0:Y:S02]  /*c4b0*/  SHFL.IDX PT, R14, R5, 0x2, 0x181f ;  /* 0x00581f00050e7f89 */ /* 0x000e2400000e0000 */
[----:B--2---:R-:W-:Y:S01]  /*c4c0*/  IMAD.X R3, RZ, RZ, R3, P4 ;  /* 0x000000ffff037224 */ /* 0x004fe200020e0603 */
[----:B------:R-:W-:-:S13]  /*c4d0*/  ISETP.LT.OR P4, PT, R32, 0x11, P3 ;  /* 0x000000112000780c */ /* 0x000fda0001f81670 */
[----:B------:R-:W-:Y:S01]  /*c4e0*/  LDGSTS.E.BYPASS.LTC128B.128 [R4+0xc00], desc[UR50][R2.64], !P4 ;  /* 0x00c0000002047fae */ /* 0x000fe2000e101d72 */
[----:B------:R-:W-:-:S13]  /*c4f0*/  ISETP.LT.OR P4, PT, R32, 0x11, !P2 ;  /* 0x000000112000780c */ /* 0x000fda0005781670 */
[----:B------:R-:W-:Y:S01]  /*c500*/  LDGSTS.E.BYPASS.LTC128B.128 [R4+0x3c00], desc[UR50][R2.64+0x80], !P4 ;  /* 0x03c0008002047fae */ /* 0x000fe2000e101d72 */
[----:B------:R-:W-:-:S13]  /*c510*/  ISETP.LT.OR P4, PT, R32, 0x11, !P1 ;  /* 0x000000112000780c */ /* 0x000fda0004f81670 */
[----:B------:R-:W-:Y:S01]  /*c520*/  LDGSTS.E.BYPASS.LTC128B.128 [R4+0x6c00], desc[UR50][R2.64+0x100], !P4 ;  /* 0x06c0010002047fae */ /* 0x000fe2000e101d72 */
[----:B------:R-:W-:-:S13]  /*c530*/  ISETP.LT.OR P4, PT, R32, 0x11, !P0 ;  /* 0x000000112000780c */ /* 0x000fda0004781670 */
[----:B------:R2:W-:Y:S01]  /*c540*/  LDGSTS.E.BYPASS.LTC128B.128 [R4+0x9c00], desc[UR50][R2.64+0x180], !P4 ;  /* 0x09c0018002047fae */ /* 0x0005e2000e101d72 */
[----:B0-----:R-:W-:-:S03]  /*c550*/  IADD3 R8, P4, R14, R0, RZ ;  /* 0x000000000e087210 */ /* 0x001fc60007f9e0ff */
[----:B------:R-:W-:Y:S04]  /*c560*/  SHFL.IDX PT, R14, R5, 0x3, 0x181f ;  /* 0x00781f00050e7f89 */ /* 0x000fe800000e0000 */
[----:B--2---:R-:W0:Y:S02]  /*c570*/  SHFL.IDX PT, R3, R6, 0x2, 0x181f ;  /* 0x00581f0006037f89 */ /* 0x004e2400000e0000 */
[----:B0-----:R-:W-:Y:S01]  /*c580*/  IMAD.X R9, RZ, RZ, R3, P4 ;  /* 0x000000ffff097224 */ /* 0x001fe200020e0603 */
[----:B------:R-:W-:Y:S01]  /*c590*/  ISETP.LT.OR P4, PT, R32, 0x21, P3 ;  /* 0x000000212000780c */ /* 0x000fe20001f81670 */
[----:B------:R-:W0:-:S12]  /*c5a0*/  SHFL.IDX PT, R3, R6, 0x3, 0x181f ;  /* 0x00781f0006037f89 */ /* 0x000e1800000e0000 */
[----:B------:R-:W-:Y:S01]  /*c5b0*/  LDGSTS.E.BYPASS.LTC128B.128 [R4+0x1400], desc[UR50][R8.64], !P4 ;  /* 0x0140000008047fae */ /* 0x000fe2000e101d72 */
[----:B------:R-:W-:-:S13]  /*c5c0*/  ISETP.LT.OR P4, PT, R32, 0x21, !P2 ;  /* 0x000000212000780c */ /* 0x000fda0005781670 */
[----:B------:R-:W-:Y:S01]  /*c5d0*/  LDGSTS.E.BYPASS.LTC128B.128 [R4+0x4400], desc[UR50][R8.64+0x80], !P4 ;  /* 0x0440008008047fae */ /* 0x000fe2000e101d72 */
[----:B------:R-:W-:-:S13]  /*c5e0*/  ISETP.LT.OR P4, PT, R32, 0x21, !P1 ;  /* 0x000000212000780c */ /* 0x000fda0004f81670 */
[----:B------:R-:W-:Y:S01]  /*c5f0*/  LDGSTS.E.BYPASS.LTC128B.128 [R4+0x7400], desc[UR50][R8.64+0x100], !P4 ;  /* 0x0740010008047fae */ /* 0x000fe2000e101d72 */
[----:B------:R-:W-:-:S13]  /*c600*/  ISETP.LT.OR P4, PT, R32, 0x21, !P0 ;  /* 0x000000212000780c */ /* 0x000fda0004781670 */
[----:B------:R-:W-:Y:S01]  /*c610*/  LDGSTS.E.BYPASS.LTC128B.128 [R4+0xa400], desc[UR50][R8.64+0x180], !P4 ;  /* 0x0a40018008047fae */ /* 0x000fe2000e101d72 */
[----:B------:R-:W-:-:S03]  /*c620*/  IADD3 R2, P4, R14, R0, RZ ;  /* 0x000000000e027210 */ /* 0x000fc60007f9e0ff */
[----:B------:R-:W2:Y:S02]  /*c630*/  SHFL.IDX PT, R14, R5, 0x4, 0x181f ;  /* 0x00981f00050e7f89 */ /* 0x000ea400000e0000 */
[----:B0-----:R-:W-:Y:S01]  /*c640*/  IMAD.X R3, RZ, RZ, R3, P4 ;  /* 0x000000ffff037224 */ /* 0x001fe200020e0603 */
[----:B------:R-:W-:-:S13]  /*c650*/  ISETP.LT.OR P4, PT, R32, 0x31, P3 ;  /* 0x000000312000780c */ /* 0x000fda0001f81670 */
[----:B------:R-:W-:Y:S01]  /*c660*/  LDGSTS.E.BYPASS.LTC128B.128 [R4+0x1c00], desc[UR50][R2.64], !P4 ;  /* 0x01c0000002047fae */ /* 0x000fe2000e101d72 */
[----:B------:R-:W-:-:S13]  /*c670*/  ISETP.LT.OR P4, PT, R32, 0x31, !P2 ;  /* 0x000000312000780c */ /* 0x000fda0005781670 */
[----:B------:R-:W-:Y:S01]  /*c680*/  LDGSTS.E.BYPASS.LTC128B.128 [R4+0x4c00], desc[UR50][R2.64+0x80], !P4 ;  /* 0x04c0008002047fae */ /* 0x000fe2000e101d72 */
[----:B------:R-:W-:-:S13]  /*c690*/  ISETP.LT.OR P4, PT, R32, 0x31, !P1 ;  /* 0x000000312000780c */ /* 0x000fda0004f81670 */
[----:B------:R-:W-:Y:S01]  /*c6a0*/  LDGSTS.E.BYPASS.LTC128B.128 [R4+0x7c00], desc[UR50][R2.64+0x100], !P4 ;  /* 0x07c0010002047fae */ /* 0x000fe2000e101d72 */
[----:B------:R-:W-:-:S13]  /*c6b0*/  ISETP.LT.OR P4, PT, R32, 0x31, !P0 ;  /* 0x000000312000780c */ /* 0x000fda0004781670 */
[----:B------:R0:W-:Y:S04]  /*c6c0*/  LDGSTS.E.BYPASS.LTC128B.128 [R4+0xac00], desc[UR50][R2.64+0x180], !P4 ;  /* 0x0ac0018002047fae */ /* 0x0001e8000e101d72 */
[----:B0-----:R-:W0:Y:S01]  /*c6d0*/  SHFL.IDX PT, R3, R6, 0x4, 0x181f ;  /* 0x00981f0006037f89 */ /* 0x001e2200000e0000 */
[----:B--2---:R-:W-:-:S03]  /*c6e0*/  IADD3 R2, P4, R14, R0, RZ ;  /* 0x000000000e027210 */ /* 0x004fc60007f9e0ff */
[----:B------:R-:W2:Y:S04]  /*c6f0*/  SHFL.IDX PT, R6, R6, 0x5, 0x181f ;  /* 0x00b81f0006067f89 */ /* 0x000ea800000e0000 */
[----:B------:R3:W4:Y:S01]  /*c700*/  SHFL.IDX PT, R14, R5, 0x5, 0x181f ;  /* 0x00b81f00050e7f89 */ /* 0x00072200000e0000 */
[----:B0-----:R-:W-:Y:S01]  /*c710*/  IMAD.X R3, RZ, RZ, R3, P4 ;  /* 0x000000ffff037224 */ /* 0x001fe200020e0603 */
[----:B------:R-:W-:-:S13]  /*c720*/  ISETP.LT.OR P4, PT, R32, 0x41, P3 ;  /* 0x000000412000780c */ /* 0x000fda0001f81670 */
[----:B------:R3:W-:Y:S01]  /*c730*/  LDGSTS.E.BYPASS.LTC128B.128 [R4+0x2400], desc[UR50][R2.64], !P4 ;  /* 0x0240000002047fae */ /* 0x0007e2000e101d72 */
[----:B------:R-:W-:-:S13]  /*c740*/  ISETP.LT.OR P4, PT, R32, 0x41, !P2 ;  /* 0x000000412000780c */ /* 0x000fda0005781670 */
[----:B------:R3:W-:Y:S01]  /*c750*/  LDGSTS.E.BYPASS.LTC128B.128 [R4+0x5400], desc[UR50][R2.64+0x80], !P4 ;  /* 0x0540008002047fae */ /* 0x0007e2000e101d72 */
[----:B------:R-:W-:-:S13]  /*c760*/  ISETP.LT.OR P4, PT, R32, 0x41, !P1 ;  /* 0x000000412000780c */ /* 0x000fda0004f81670 */
[----:B------:R3:W-:Y:S01]  /*c770*/  LDGSTS.E.BYPASS.LTC128B.128 [R4+0x8400], desc[UR50][R2.64+0x100], !P4 ;  /* 0x0840010002047fae */ /* 0x0007e2000e101d72 */
[----:B------:R-:W-:-:S13]  /*c780*/  ISETP.LT.OR P4, PT, R32, 0x41, !P0 ;  /* 0x000000412000780c */ /* 0x000fda0004781670 */
[----:B--2-4-:R3:W-:Y:S02]  /*c790*/  LDGSTS.E.BYPASS.LTC128B.128 [R4+0xb400], desc[UR50][R2.64+0x180], !P4 ;  /* 0x0b40018002047fae */ /* 0x0147e4000e101d72 */
.L_x_9603:
[C---:B------:R-:W-:Y:S02]  /*c7a0*/  ISETP.LT.OR P3, PT, R32.reuse, 0x51, P3 ;  /* 0x000000512000780c */ /* 0x040fe40001f61670 */
[C---:B------:R-:W-:Y:S02]  /*c7b0*/  ISETP.LT.OR P2, PT, R32.reuse, 0x51, !P2 ;  /* 0x000000512000780c */ /* 0x040fe40005741670 */
[----:B------:R-:W-:Y:S02]  /*c7c0*/  ISETP.LT.OR P1, PT, R32, 0x51, !P1 ;  /* 0x000000512000780c */ /* 0x000fe40004f21670 */
[----:B0--3--:R-:W-:Y:S02]  /*c7d0*/  IADD3 R2, P4, R14, R0, RZ ;  /* 0x000000000e027210 */ /* 0x009fe40007f9e0ff */
[----:B------:R-:W-:-:S03]  /*c7e0*/  ISETP.LT.OR P0, PT, R32, 0x51, !P0 ;  /* 0x000000512000780c */ /* 0x000fc60004701670 */
[----:B------:R-:W-:-:S05]  /*c7f0*/  IMAD.X R3, RZ, RZ, R6, P4 ;  /* 0x000000ffff037224 */ /* 0x000fca00020e0606 */
[----:B------:R-:W-:Y:S01]  /*c800*/  @!PT LDS RZ, [RZ] ;  /* 0x00000000fffff984 */ /* 0x000fe20000000800 */
[----:B------:R-:W-:Y:S01]  /*c810*/  @!PT LDS RZ, [RZ] ;  /* 0x00000000fffff984 */ /* 0x000fe20000000800 */
[----:B------:R-:W-:Y:S01]  /*c820*/  @!PT LDS RZ, [RZ] ;  /* 0x00000000fffff984 */ /* 0x000fe20000000800 */
[----:B------:R0:W-:Y:S04]  /*c830*/  LDGSTS.E.BYPASS.LTC128B.128 [R4+0x2c00], desc[UR50][R2.64], !P3 ;  /* 0x02c0000002047fae */ /* 0x0001e8000d901d72 */
[----:B------:R0:W-:Y:S04]  /*c840*/  LDGSTS.E.BYPASS.LTC128B.128 [R4+0x5c00], desc[UR50][R2.64+0x80], !P2 ;  /* 0x05c0008002047fae */ /* 0x0001e8000d101d72 */
[----:B------:R0:W-:Y:S04]  /*c850*/  LDGSTS.E.BYPASS.LTC128B.128 [R4+0x8c00], desc[UR50][R2.64+0x100], !P1 ;  /* 0x08c0010002047fae */ /* 0x0001e8000c901d72 */
[----:B------:R0:W-:Y:S01]  /*c860*/  LDGSTS.E.BYPASS.LTC128B.128 [R4+0xbc00], desc[UR50][R2.64+0x180], !P0 ;  /* 0x0bc0018002047fae */ /* 0x0001e2000c101d72 */
[----:B------:R-:W-:Y:S01]  /*c870*/  PLOP3.LUT P0, PT, PT, PT, PT, 0x80, 0x0 ;  /* 0x000000000000781c */ /* 0x000fe20003f0f070 */
[----:B------:R-:W-:-:S12]  /*c880*/  NOP ;  /* 0x0000000000007918 */ /* 0x000fd80000000000 */
.L_x_9506:
        /* <DEDUP_REMOVED lines=11> */
.L_x_9507:
[----:B------:R-:W-:Y:S01]  /*c940*/  ISETP.GE.AND P0, PT, R36, 0x61, PT ;  /* 0x000000612400780c */ /* 0x000fe20003f06270 */
[----:B------:R0:W-:Y:S01]  /*c950*/  SYNCS.ARRIVE.TRANS64.A1T0 RZ, [R33+URZ+0x22850], RZ ;  /* 0x022850ff21ff79a7 */ /* 0x0001e2000810003f */
[----:B------:R-:W-:Y:S11]  /*c960*/  BSSY B0, `(.L_x_9508) ;  /* 0x00000df000007945 */ /* 0x000ff60003800000 */
[----:B0-----:R-:W-:Y:S05]  /*c970*/  @!P0 BRA `(.L_x_9509) ;  /* 0x0000000c00748947 */ /* 0x001fea0003800000 */
[----:B------:R-:W2:Y:S02]  /*c980*/  LDL.LU R2, [R1+0x28] ;  /* 0x0000280001027983 */ /* 0x000ea40000300800 */
[----:B--2---:R-:W-:-:S07]  /*c990*/  VIADD R21, R2, 0xfffffffe ;  /* 0xfffffffe02157836 */ /* 0x004fce0000000000 */
.L_x_9522:
[----:B0-----:R-:W0:Y:S01]  /*c9a0*/  S2R R2, SR_TID.X ;  /* 0x0000000000027919 */ /* 0x001e220000002100 */
[----:B------:R-:W-:Y:S02]  /*c9b0*/  IMAD R8, R21, 0x60, R30 ;  /* 0x0000006015087824 */ /* 0x000fe400078e021e */
[----:B------:R-:W-:Y:S01]  /*c9c0*/  VIADD R24, R24, 0x1 ;  /* 0x0000000118187836 */ /* 0x000fe20000000000 */
[C---:B0-----:R-:W-:Y:S01]  /*c9d0*/  LOP3.LUT R3, R2.reuse, 0x7f, RZ, 0xc0, !PT ;  /* 0x0000007f02037812 */ /* 0x041fe200078ec0ff */
[----:B------:R-:W-:-:S03]  /*c9e0*/  IMAD.SHL.U32 R2, R2, 0x10, RZ ;  /* 0x0000001002027824 */ /* 0x000fc600078e00ff */
[----:B------:R-:W-:Y:S02]  /*c9f0*/  SHF.R.U32.HI R4, RZ, 0x3, R3 ;  /* 0x00000003ff047819 */ /* 0x000fe40000011603 */
[----:B------:R-:W0:Y:S02]  /*ca00*/  LDC R3, c[0x0][0x430] ;  /* 0x00010c00ff037b82 */ /* 0x000e240000000800 */
[----:B------:R-:W-:-:S04]  /*ca10*/  LOP3.LUT R2, R4, 0x70, R2, 0xf8, !PT ;  /* 0x0000007004027812 */ /* 0x000fc800078ef802 */
[C---:B------:R-:W-:Y:S01]  /*ca20*/  ISETP.GT.U32.AND P1, PT, R2.reuse, 0x5f, PT ;  /* 0x0000005f0200780c */ /* 0x040fe20003f24070 */
[----:B------:R-:W-:-:S05]  /*ca30*/  IMAD.IADD R8, R2, 0x1, R8 ;  /* 0x0000000102087824 */ /* 0x000fca00078e0208 */
[----:B------:R-:W-:-:S07]  /*ca40*/  MOV R9, R8 ;  /* 0x0000000800097202 */ /* 0x000fce0000000f00 */
[----:B--2---:R-:W2:Y:S01]  /*ca50*/  @!P1 LDC.64 R4, c[0x0][0x428] ;  /* 0x00010a00ff049b82 */ /* 0x004ea20000000a00 */
[----:B0-----:R-:W-:-:S13]  /*ca60*/  ISETP.NE.AND P0, PT, R3, 0x1, PT ;  /* 0x000000010300780c */ /* 0x001fda0003f05270 */
[----:B------:R-:W0:Y:S08]  /*ca70*/  @P0 LDC R3, c[0x0][0x434] ;  /* 0x00010d00ff030b82 */ /* 0x000e300000000800 */
[----:B------:R-:W3:Y:S01]  /*ca80*/  @P0 LDC R7, c[0x0][0x438] ;  /* 0x00010e00ff070b82 */ /* 0x000ee20000000800 */
[----:B0-----:R-:W-:-:S05]  /*ca90*/  @P0 IMAD.HI.U32 R2, R8, R3, RZ ;  /* 0x0000000308020227 */ /* 0x001fca00078e00ff */
[----:B---3--:R-:W-:Y:S01]  /*caa0*/  @P0 SHF.R.U32.HI R9, RZ, R7, R2 ;  /* 0x00000007ff090219 */ /* 0x008fe20000011602 */
[----:B--2---:R-:W-:Y:S01]  /*cab0*/  @!P1 IMAD R2, R31, R4, RZ ;  /* 0x000000041f029224 */ /* 0x004fe200078e02ff */
[----:B------:R-:W0:Y:S02]  /*cac0*/  @!P1 LDC.64 R6, c[0x0][0x418] ;  /* 0x00010600ff069b82 */ /* 0x000e240000000a00 */
[--C-:B------:R-:W-:Y:S01]  /*cad0*/  @!P1 SHF.R.S32.HI R3, RZ, 0x1f, R9.reuse ;  /* 0x0000001fff039819 */ /* 0x100fe20000011409 */
[----:B------:R-:W-:Y:S02]  /*cae0*/  @!P1 IMAD R5, R28, R5, R2 ;  /* 0x000000051c059224 */ /* 0x000fe400078e0202 */
[----:B------:R-:W-:-:S04]  /*caf0*/  @!P1 IMAD.MOV.U32 R2, RZ, RZ, R9 ;  /* 0x000000ffff029224 */ /* 0x000fc800078e0009 */
[----:B------:R-:W-:-:S04]  /*cb00*/  @!P1 IMAD.WIDE.U32 R2, R28, R4, R2 ;  /* 0x000000041c029225 */ /* 0x000fc800078e0002 */
[----:B------:R-:W-:Y:S02]  /*cb10*/  @!P1 IMAD.IADD R3, R5, 0x1, R3 ;  /* 0x0000000105039824 */ /* 0x000fe400078e0203 */
[----:B------:R-:W-:Y:S02]  /*cb20*/  IMAD.MOV.U32 R4, RZ, RZ, RZ ;  /* 0x000000ffff047224 */ /* 0x000fe400078e00ff */
[----:B------:R-:W-:Y:S01]  /*cb30*/  IMAD.U32 R10, RZ, RZ, UR36 ;  /* 0x00000024ff0a7e24 */ /* 0x000fe2000f8e00ff */
[----:B0-----:R-:W-:-:S04]  /*cb40*/  @!P1 LEA R6, P0, R2, R6, 0x2 ;  /* 0x0000000602069211 */ /* 0x001fc800078010ff */
        /* <DEDUP_REMOVED lines=13> */
[----:B------:R-:W-:Y:S01]  /*cc20*/  ISETP.GT.AND P2, PT, R2, RZ, PT ;  /* 0x000000ff0200720c */ /* 0x000fe20003f44270 */
[----:B0-----:R-:W-:-:S12]  /*cc30*/  @!P1 BRA `(.L_x_9510) ;  /* 0x0000000000049947 */ /* 0x001fd80003800000 */
[----:B------:R-:W-:Y:S01]  /*cc40*/  BPT.TRAP 0x1 ;  /* 0x000000040000795c */ /* 0x000fe20000300000 */
.L_x_9510:
[----:B------:R-:W-:Y:S01]  /*cc50*/  IMAD R10, R24, 0x8, R22 ;  /* 0x00000008180a7824 */ /* 0x000fe200078e0216 */
[----:B------:R-:W-:Y:S01]  /*cc60*/  SHF.L.U32 R20, R26, 0x1f, RZ ;  /* 0x0000001f1a147819 */ /* 0x000fe200000006ff */
[----:B------:R-:W-:Y:S01]  /*cc70*/  BSSY B1, `(.L_x_9511) ;  /* 0x0000004000017945 */ /* 0x000fe20003800000 */
[----:B------:R-:W-:Y:S02]  /*cc80*/  SHF.R.S32.HI R9, RZ, 0x1f, R5 ;  /* 0x0000001fff097819 */ /* 0x000fe40000011405 */
[----:B------:R-:W0:Y:S02]  /*cc90*/  SYNCS.PHASECHK.TRANS64.TRYWAIT P0, [R10+URZ+0x22840], R20 ;  /* 0x022840140a0075a7 */ /* 0x000e24000800017f */
[----:B0-----:R-:W-:Y:S05]  /*cca0*/  @!P0 BRA `(.L_x_9512) ;  /* 0x0000003800408947 */ /* 0x001fea0003800000 */
.L_x_9604:
[----:B------:R-:W-:Y:S05]  /*ccb0*/  BSYNC B1 ;  /* 0x0000000000017941 */ /* 0x000fea0003800000 */
.L_x_9511:
        /* <DEDUP_REMOVED lines=17> */
[----:B------:R-:W-:Y:S02]  /*cdd0*/  IMAD R7, R24, 0x1800, R29 ;  /* 0x0000180018077824 */ /* 0x000fe400078e021d */
[----:B------:R-:W-:Y:S01]  /*cde0*/  IMAD.IADD R3, R6, 0x1, R3 ;  /* 0x0000000106037824 */ /* 0x000fe200078e0203 */
[----:B------:R-:W-:Y:S01]  /*cdf0*/  LEA R6, P0, R2, UR4, 0x1 ;  /* 0x0000000402067c11 */ /* 0x000fe2000f8008ff */
[----:B------:R-:W-:-:S03]  /*ce00*/  UMOV UR4, 0xffffffff ;  /* 0xffffffff00047882 */ /* 0x000fc60000000000 */
[----:B------:R-:W-:Y:S01]  /*ce10*/  LEA.HI.X R8, R2, UR5, R3, 0x1, P0 ;  /* 0x0000000502087c11 */ /* 0x000fe200080f0c03 */
[----:B------:R-:W-:Y:S08]  /*ce20*/  BRA.DIV UR4, `(.L_x_9513) ;  /* 0x0000003604f47947 */ /* 0x000ff0000b800000 */
[----:B------:R-:W2:Y:S01]  /*ce30*/  SHFL.IDX PT, R2, R6, RZ, 0x181f ;  /* 0x00181fff06027589 */ /* 0x000ea200000e0000 */
[----:B------:R-:W-:-:S03]  /*ce40*/  IMAD R7, R7, 0x2, R22 ;  /* 0x0000000207077824 */ /* 0x000fc600078e0216 */
[----:B------:R-:W3:Y:S04]  /*ce50*/  SHFL.IDX PT, R3, R8, RZ, 0x181f ;  /* 0x00181fff08037589 */ /* 0x000ee800000e0000 */
[----:B------:R-:W-:Y:S01]  /*ce60*/  SHFL.IDX PT, R14, R6, 0x5, 0x181f ;  /* 0x00b81f00060e7f89 */ /* 0x000fe200000e0000 */
[----:B--2---:R-:W-:-:S05]  /*ce70*/  IADD3 R2, P0, R2, R0, RZ ;  /* 0x0000000002027210 */ /* 0x004fca0007f1e0ff */
[----:B---3--:R-:W-:-:S05]  /*ce80*/  IMAD.X R3, RZ, RZ, R3, P0 ;  /* 0x000000ffff037224 */ /* 0x008fca00000e0603 */
[----:B------:R2:W-:Y:S04]  /*ce90*/  LDGSTS.E.BYPASS.LTC128B.128 [R7+0x1c400], desc[UR50][R2.64], !P1 ;  /* 0x1c40000002077fae */ /* 0x0005e8000c901d72 */
[----:B--2---:R-:W2:Y:S04]  /*cea0*/  SHFL.IDX PT, R2, R6, 0x1, 0x181f ;  /* 0x00381f0006027f89 */ /* 0x004ea800000e0000 */
[----:B------:R-:W3:Y:S01]  /*ceb0*/  SHFL.IDX PT, R3, R8, 0x1, 0x181f ;  /* 0x00381f0008037f89 */ /* 0x000ee200000e0000 */
        /* <DEDUP_REMOVED lines=18> */
[----:B----4-:R2:W-:Y:S03]  /*cfe0*/  LDGSTS.E.BYPASS.LTC128B.128 [R7+0x1e400], desc[UR50][R2.64], !P1 ;  /* 0x1e40000002077fae */ /* 0x0105e6000c901d72 */
.L_x_9618:
        /* <DEDUP_REMOVED lines=8> */
.L_x_9514:
        /* <DEDUP_REMOVED lines=11> */
.L_x_9515:
[----:B------:R2:W-:Y:S01]  /*d120*/  SYNCS.ARRIVE.TRANS64.A1T0 RZ, [R10+URZ+0x22830], RZ ;  /* 0x022830ff0aff79a7 */ /* 0x0005e2000810003f */
[----:B------:R-:W-:Y:S05]  /*d130*/  @!P3 BRA `(.L_x_9516) ;  /* 0x000000000004b947 */ /* 0x000fea0003800000 */
[----:B------:R-:W-:Y:S01]  /*d140*/  BPT.TRAP 0x1 ;  /* 0x000000040000795c */ /* 0x000fe20000300000 */
.L_x_9516:
[----:B------:R-:W3:Y:S01]  /*d150*/  SYNCS.PHASECHK.TRANS64.TRYWAIT P0, [R10+URZ+0x22860], R20 ;  /* 0x022860140a0075a7 */ /* 0x000ee2000800017f */
[----:B------:R-:W-:Y:S04]  /*d160*/  BSSY B1, `(.L_x_9517) ;  /* 0x0000002000017945 */ /* 0x000fe80003800000 */
[----:B---3--:R-:W-:Y:S05]  /*d170*/  @!P0 BRA `(.L_x_9518) ;  /* 0x0000003800c08947 */ /* 0x008fea0003800000 */
.L_x_9619:
[----:B------:R-:W-:Y:S05]  /*d180*/  BSYNC B1 ;  /* 0x0000000000017941 */ /* 0x000fea0003800000 */
.L_x_9517:
[----:B------:R-:W-:Y:S01]  /*d190*/  ULDC.64 UR4, c[0x0][0x328] ;  /* 0x0000ca0000047ab9 */ /* 0x000fe20000000a00 */
[----:B------:R-:W-:Y:S01]  /*d1a0*/  LOP3.LUT P5, RZ, R23, 0x10, RZ, 0xc0, !PT ;  /* 0x0000001017ff7812 */ /* 0x000fe200078ac0ff */
[----:B------:R-:W-:Y:S01]  /*d1b0*/  IMAD R2, R9, UR4, RZ ;  /* 0x0000000409027c24 */ /* 0x000fe2000f8e02ff */
[C---:B------:R-:W-:Y:S01]  /*d1c0*/  LOP3.LUT P4, RZ, R23.reuse, 0x8, RZ, 0xc0, !PT ;  /* 0x0000000817ff7812 */ /* 0x040fe2000788c0ff */
[----:B0--3--:R-:W-:Y:S01]  /*d1d0*/  IMAD R20, R24, 0x6000, R29 ;  /* 0x0000600018147824 */ /* 0x009fe200078e021d */
[----:B------:R-:W-:Y:S01]  /*d1e0*/  LOP3.LUT P3, RZ, R23, 0x4, RZ, 0xc0, !PT ;  /* 0x0000000417ff7812 */ /* 0x000fe2000786c0ff */
[----:B------:R-:W-:Y:S01]  /*d1f0*/  IMAD R7, R5, UR5, R2 ;  /* 0x0000000505077c24 */ /* 0x000fe2000f8e0202 */
        /* <DEDUP_REMOVED lines=19> */
[----:B------:R-:W-:-:S03]  /*d330*/  IMAD R20, R20, 0x2, R22 ;  /* 0x0000000214147824 */ /* 0x000fc600078e0216 */
[----:B------:R-:W3:Y:S04]  /*d340*/  SHFL.IDX PT, R3, R25, RZ, 0x181f ;  /* 0x00181fff19037589 */ /* 0x000ee800000e0000 */
[----:B------:R-:W-:Y:S04]  /*d350*/  SHFL.IDX PT, R4, R25, 0x1, 0x181f ;  /* 0x00381f0019047f89 */ /* 0x000fe800000e0000 */
[----:B------:R-:W-:Y:S04]  /*d360*/  SHFL.IDX PT, R8, R17, 0x2, 0x181f ;  /* 0x00581f0011087f89 */ /* 0x000fe800000e0000 */
[----:B------:R-:W-:Y:S01]  /*d370*/  SHFL.IDX PT, R5, R25, 0x3, 0x181f ;  /* 0x00781f0019057f89 */ /* 0x000fe200000e0000 */
[----:B0-----:R-:W-:-:S03]  /*d380*/  IADD3 R2, P0, R14, R0, RZ ;  /* 0x000000000e027210 */ /* 0x001fc60007f1e0ff */
[----:B------:R-:W0:Y:S02]  /*d390*/  SHFL.IDX PT, R14, R17, 0x1, 0x181f ;  /* 0x00381f00110e7f89 */ /* 0x000e2400000e0000 */
[----:B---3--:R-:W-:-:S05]  /*d3a0*/  IMAD.X R3, RZ, RZ, R3, P0 ;  /* 0x000000ffff037224 */ /* 0x008fca00000e0603 */
[----:B------:R-:W-:Y:S04]  /*d3b0*/  LDGSTS.E.BYPASS.LTC128B.128 [R20+0x400], desc[UR50][R2.64], !P5 ;  /* 0x0040000002147fae */ /* 0x000fe8000e901d72 */
[----:B------:R-:W-:Y:S04]  /*d3c0*/  LDGSTS.E.BYPASS.LTC128B.128 [R20+0x3400], desc[UR50][R2.64+0x80], !P4 ;  /* 0x0340008002147fae */ /* 0x000fe8000e101d72 */
[----:B------:R-:W-:Y:S04]  /*d3d0*/  LDGSTS.E.BYPASS.LTC128B.128 [R20+0x6400], desc[UR50][R2.64+0x100], !P3 ;  /* 0x0640010002147fae */ /* 0x000fe8000d901d72 */
[----:B------:R3:W-:Y:S01]  /*d3e0*/  LDGSTS.E.BYPASS.LTC128B.128 [R20+0x9400], desc[UR50][R2.64+0x180], !P1 ;  /* 0x0940018002147fae */ /* 0x0007e2000c901d72 */
[----:B0-----:R-:W-:-:S03]  /*d3f0*/  IADD3 R6, P0, R14, R0, RZ ;  /* 0x000000000e067210 */ /* 0x001fc60007f1e0ff */
[----:B------:R-:W-:Y:S02]  /*d400*/  SHFL.IDX PT, R14, R17, 0x3, 0x181f ;  /* 0x00781f00110e7f89 */ /* 0x000fe400000e0000 */
[----:B------:R-:W-:Y:S01]  /*d410*/  IMAD.X R7, RZ, RZ, R4, P0 ;  /* 0x000000ffff077224 */ /* 0x000fe200000e0604 */
[-C--:B------:R-:W-:Y:S01]  /*d420*/  IADD3 R8, P0, R8, R0.reuse, RZ ;  /* 0x0000000008087210 */ /* 0x080fe20007f1e0ff */
[----:B------:R-:W0:Y:S04]  /*d430*/  SHFL.IDX PT, R4, R25, 0x2, 0x181f ;  /* 0x00581f0019047f89 */ /* 0x000e2800000e0000 */
[----:B---3--:R-:W-:Y:S04]  /*d440*/  SHFL.IDX PT, R3, R25, 0x4, 0x181f ;  /* 0x00981f0019037f89 */ /* 0x008fe800000e0000 */
[----:B------:R3:W-:Y:S04]  /*d450*/  LDGSTS.E.BYPASS.LTC128B.128 [R20+0xc00], desc[UR50][R6.64], !P5 ;  /* 0x00c0000006147fae */ /* 0x0007e8000e901d72 */
[----:B------:R3:W-:Y:S04]  /*d460*/  LDGSTS.E.BYPASS.LTC128B.128 [R20+0x3c00], desc[UR50][R6.64+0x80], !P4 ;  /* 0x03c0008006147fae */ /* 0x0007e8000e101d72 */
[----:B------:R3:W-:Y:S04]  /*d470*/  LDGSTS.E.BYPASS.LTC128B.128 [R20+0x6c00], desc[UR50][R6.64+0x100], !P3 ;  /* 0x06c0010006147fae */ /* 0x0007e8000d901d72 */
[----:B------:R3:W-:Y:S01]  /*d480*/  LDGSTS.E.BYPASS.LTC128B.128 [R20+0x9c00], desc[UR50][R6.64+0x180], !P1 ;  /* 0x09c0018006147fae */ /* 0x0007e2000c901d72 */
[----:B0-----:R-:W-:Y:S01]  /*d490*/  IMAD.X R9, RZ, RZ, R4, P0 ;  /* 0x000000ffff097224 */ /* 0x001fe200000e0604 */
[----:B------:R-:W-:-:S02]  /*d4a0*/  IADD3 R4, P0, R14, R0, RZ ;  /* 0x000000000e047210 */ /* 0x000fc40007f1e0ff */
[----:B------:R-:W-:Y:S04]  /*d4b0*/  SHFL.IDX PT, R25, R25, 0x5, 0x181f ;  /* 0x00b81f0019197f89 */ /* 0x000fe800000e0000 */
[----:B------:R-:W0:Y:S01]  /*d4c0*/  SHFL.IDX PT, R14, R17, 0x4, 0x181f ;  /* 0x00981f00110e7f89 */ /* 0x000e2200000e0000 */
[----:B------:R-:W-:-:S03]  /*d4d0*/  IMAD.X R5, RZ, RZ, R5, P0 ;  /* 0x000000ffff057224 */ /* 0x000fc600000e0605 */
[----:B------:R3:W-:Y:S04]  /*d4e0*/  LDGSTS.E.BYPASS.LTC128B.128 [R20+0x1400], desc[UR50][R8.64], !P5 ;  /* 0x0140000008147fae */ /* 0x0007e8000e901d72 */
[----:B------:R3:W-:Y:S04]  /*d4f0*/  LDGSTS.E.BYPASS.LTC128B.128 [R20+0x4400], desc[UR50][R8.64+0x80], !P4 ;  /* 0x0440008008147fae */ /* 0x0007e8000e101d72 */
[----:B------:R3:W-:Y:S04]  /*d500*/  LDGSTS.E.BYPASS.LTC128B.128 [R20+0x7400], desc[UR50][R8.64+0x100], !P3 ;  /* 0x0740010008147fae */ /* 0x0007e8000d901d72 */
[----:B------:R3:W-:Y:S04]  /*d510*/  LDGSTS.E.BYPASS.LTC128B.128 [R20+0xa400], desc[UR50][R8.64+0x180], !P1 ;  /* 0x0a40018008147fae */ /* 0x0007e8000c901d72 */
[----:B------:R3:W-:Y:S01]  /*d520*/  LDGSTS.E.BYPASS.LTC128B.128 [R20+0x1c00], desc[UR50][R4.64], !P5 ;  /* 0x01c0000004147fae */ /* 0x0007e2000e901d72 */
[----:B0-----:R-:W-:-:S03]  /*d530*/  IADD3 R2, P0, R14, R0, RZ ;  /* 0x000000000e027210 */ /* 0x001fc60007f1e0ff */
[----:B------:R3:W-:Y:S02]  /*d540*/  LDGSTS.E.BYPASS.LTC128B.128 [R20+0x4c00], desc[UR50][R4.64+0x80], !P4 ;  /* 0x04c0008004147fae */ /* 0x0007e4000e101d72 */
[----:B------:R-:W-:Y:S02]  /*d550*/  IMAD.X R3, RZ, RZ, R3, P0 ;  /* 0x000000ffff037224 */ /* 0x000fe400000e0603 */
[----:B------:R3:W-:Y:S04]  /*d560*/  LDGSTS.E.BYPASS.LTC128B.128 [R20+0x7c00], desc[UR50][R4.64+0x100], !P3 ;  /* 0x07c0010004147fae */ /* 0x0007e8000d901d72 */
[----:B------:R3:W-:Y:S04]  /*d570*/  LDGSTS.E.BYPASS.LTC128B.128 [R20+0xac00], desc[UR50][R4.64+0x180], !P1 ;  /* 0x0ac0018004147fae */ /* 0x0007e8000c901d72 */
[----:B------:R3:W-:Y:S04]  /*d580*/  LDGSTS.E.BYPASS.LTC128B.128 [R20+0x2400], desc[UR50][R2.64], !P5 ;  /* 0x0240000002147fae */ /* 0x0007e8000e901d72 */
[----:B------:R3:W-:Y:S04]  /*d590*/  LDGSTS.E.BYPASS.LTC128B.128 [R20+0x5400], desc[UR50][R2.64+0x80], !P4 ;  /* 0x0540008002147fae */ /* 0x0007e8000e101d72 */
[----:B------:R3:W-:Y:S04]  /*d5a0*/  LDGSTS.E.BYPASS.LTC128B.128 [R20+0x8400], desc[UR50][R2.64+0x100], !P3 ;  /* 0x0840010002147fae */ /* 0x0007e8000d901d72 */
[----:B------:R3:W-:Y:S04]  /*d5b0*/  LDGSTS.E.BYPASS.LTC128B.128 [R20+0xb400], desc[UR50][R2.64+0x180], !P1 ;  /* 0x0b40018002147fae */ /* 0x0007e8000c901d72 */
[----:B------:R3:W0:Y:S02]  /*d5c0*/  SHFL.IDX PT, R14, R17, 0x5, 0x181f ;  /* 0x00b81f00110e7f89 */ /* 0x00062400000e0000 */
.L_x_9633:
[----:B0--3--:R-:W-:-:S04]  /*d5d0*/  IADD3 R2, P0, R14, R0, RZ ;  /* 0x000000000e027210 */ /* 0x009fc80007f1e0ff */
        /* <DEDUP_REMOVED lines=10> */
.L_x_9520:
        /* <DEDUP_REMOVED lines=11> */
.L_x_9521:
[----:B------:R0:W-:Y:S01]  /*d730*/  SYNCS.ARRIVE.TRANS64.A1T0 RZ, [R10+URZ+0x22850], RZ ;  /* 0x022850ff0aff79a7 */ /* 0x0001e2000810003f */
[----:B------:R-:W-:Y:S05]  /*d740*/  @P2 BRA `(.L_x_9522) ;  /* 0xfffffff000942947 */ /* 0x000fea000383ffff */
.L_x_9509:
[----:B------:R-:W-:Y:S05]  /*d750*/  BSYNC B0 ;  /* 0x0000000000007941 */ /* 0x000fea0003800000 */
.L_x_9508:
[----:B------:R-:W3:Y:S01]  /*d760*/  S2R R2, SR_TID.X ;  /* 0x0000000000027919 */ /* 0x000ee20000002100 */
[----:B------:R-:W-:Y:S01]  /*d770*/  VIADD R24, R24, 0x1 ;  /* 0x0000000118187836 */ /* 0x000fe20000000000 */
[----:B------:R-:W-:Y:S04]  /*d780*/  BSSY B0, `(.L_x_9523) ;  /* 0x0000012000007945 */ /* 0x000fe80003800000 */
[----:B------:R-:W-:-:S04]  /*d790*/  ISETP.NE.AND P0, PT, R24, 0x2, PT ;  /* 0x000000021800780c */ /* 0x000fc80003f05270 */
[----:B------:R-:W-:Y:S02]  /*d7a0*/  SEL R5, RZ, 0x1, P0 ;  /* 0x00000001ff057807 */ /* 0x000fe40000000000 */
[----:B---3--:R-:W-:-:S04]  /*d7b0*/  LOP3.LUT R2, R2, 0x7f, RZ, 0xc0, !PT ;  /* 0x0000007f02027812 */ /* 0x008fc800078ec0ff */
[----:B------:R-:W-:-:S13]  /*d7c0*/  ISETP.NE.AND P1, PT, R2, RZ, PT ;  /* 0x000000ff0200720c */ /* 0x000fda0003f25270 */
[----:B------:R-:W-:Y:S05]  /*d7d0*/  @P1 BRA `(.L_x_9524) ;  /* 0x0000000000301947 */ /* 0x000fea0003800000 */
[----:B------:R-:W3:Y:S01]  /*d7e0*/  S2R R7, SR_LANEID ;  /* 0x0000000000077919 */ /* 0x000ee20000000000 */
[----:B------:R-:W-:Y:S01]  /*d7f0*/  VOTEU.ANY UR4, UPT, PT ;  /* 0x0000000000047886 */ /* 0x000fe200038e0100 */
[----:B------:R-:W4:Y:S01]  /*d800*/  LDC.64 R2, c[0x0][0xc60] ;  /* 0x00031800ff027b82 */ /* 0x000f220000000a00 */
[----:B------:R-:W3:Y:S02]  /*d810*/  FLO.U32 R0, UR4 ;  /* 0x0000000400007d00 */ /* 0x000ee400080e0000 */
[----:B---3--:R-:W-:-:S06]  /*d820*/  ISETP.EQ.U32.AND P1, PT, R0, R7, PT ;  /* 0x000000070000720c */ /* 0x008fcc0003f22070 */
[----:B------:R-:W4:Y:S07]  /*d830*/  POPC R7, UR4 ;  /* 0x0000000400077d09 */ /* 0x000f2e0008000000 */
[----:B----4-:R-:W3:Y:S01]  /*d840*/  @P1 ATOMG.E.ADD.STRONG.GPU PT, R3, desc[UR50][R2.64], R7 ;  /* 0x00000007020319a8 */ /* 0x010ee200081ee1f2 */
[----:B------:R-:W4:Y:S02]  /*d850*/  S2R R4, SR_LTMASK ;  /* 0x0000000000047919 */ /* 0x000f240000003900 */
[----:B----4-:R-:W-:-:S04]  /*d860*/  LOP3.LUT R4, R4, UR4, RZ, 0xc0, !PT ;  /* 0x0000000404047c12 */ /* 0x010fc8000f8ec0ff */
[----:B------:R-:W4:Y:S01]  /*d870*/  POPC R9, R4 ;  /* 0x0000000400097309 */ /* 0x000f220000000000 */
[----:B---3--:R-:W4:Y:S02]  /*d880*/  SHFL.IDX PT, R0, R3, R0, 0x1f ;  /* 0x00001f0003007589 */ /* 0x008f2400000e0000 */
[----:B----4-:R-:W-:-:S07]  /*d890*/  IADD3 R16, R0, UR38, R9 ;  /* 0x0000002600107c10 */ /* 0x010fce000fffe009 */
.L_x_9524:
[----:B------:R-:W-:Y:S05]  /*d8a0*/  BSYNC B0 ;  /* 0x0000000000007941 */ /* 0x000fea0003800000 */
.L_x_9523:
[----:B------:R-:W-:Y:S02]  /*d8b0*/  SEL R24, R24, RZ, P0 ;  /* 0x000000ff18187207 */ /* 0x000fe40000000000 */
[----:B------:R-:W-:-:S07]  /*d8c0*/  LOP3.LUT R26, R26, R5, RZ, 0x3c, !PT ;  /* 0x000000051a1a7212 */ /* 0x000fce00078e3cff */
.L_x_9483:
[----:B------:R-:W-:Y:S05]  /*d8d0*/  BSYNC B7 ;  /* 0x0000000000077941 */ /* 0x000fea0003800000 */
.L_x_9481:
        /* <DEDUP_REMOVED lines=8> */
[----:B------:R3:W4:Y:S01]  /*d960*/  LDS.128 R16, [R22+0x228d0] ;  /* 0x0228d00016107984 */ /* 0x0007220000000c00 */
[----:B------:R-:W-:Y:S06]  /*d970*/  BAR.ARV 0x4, 0x180 ;  /* 0x0106000000007b1d */ /* 0x000fec0000002000 */
[----:B------:R-:W-:Y:S05]  /*d980*/  BRA `(.L_x_9526) ;  /* 0x0000000800407947 */ /* 0x000fea0003800000 */
.L_x_9525:
[----:B------:R-:W3:Y:S01]  /*d990*/  S2R R0, SR_TID.X ;  /* 0x0000000000007919 */ /* 0x000ee20000002100 */
[----:B------:R-:W-:Y:S01]  /*d9a0*/  UMOV UR4, 0xffffffff ;  /* 0xffffffff00047882 */ /* 0x000fe20000000000 */
[----:B---3--:R-:W-:-:S04]  /*d9b0*/  LOP3.LUT R8, R0, 0x1f, RZ, 0xc0, !PT ;  /* 0x0000001f00087812 */ /* 0x008fc800078ec0ff */
[----:B------:R-:W-:Y:S01]  /*d9c0*/  ISETP.NE.AND P0, PT, R8, 0x1f, PT ;  /* 0x0000001f0800780c */ /* 0x000fe20003f05270 */
[----:B------:R-:W-:-:S12]  /*d9d0*/  BRA.DIV UR4, `(.L_x_9527) ;  /* 0x0000003a04887947 */ /* 0x000fd8000b800000 */
[----:B------:R-:W-:Y:S01]  /*d9e0*/  IMAD.IADD R5, R19, 0x1, R8 ;  /* 0x0000000113057824 */ /* 0x000fe200078e0208 */
[----:B------:R-:W-:-:S04]  /*d9f0*/  ULDC UR4, c[0x0][0xc3c] ;  /* 0x00030f0000047ab9 */ /* 0x000fc80000000800 */
[----:B------:R-:W-:-:S13]  /*da00*/  ISETP.GE.OR P1, PT, R5, UR4, !P0 ;  /* 0x0000000405007c0c */ /* 0x000fda000c726670 */
[----:B------:R-:W3:Y:S02]  /*da10*/  @!P1 LDC.64 R2, c[0x0][0xc80] ;  /* 0x00032000ff029b82 */ /* 0x000ee40000000a00 */
[----:B---3--:R-:W-:-:S06]  /*da20*/  @!P1 IMAD.WIDE R2, R5, 0x4, R2 ;  /* 0x0000000405029825 */ /* 0x008fcc00078e0202 */
[----:B------:R-:W3:Y:S01]  /*da30*/  @!P1 LDG.E R2, desc[UR50][R2.64] ;  /* 0x0000003202029981 */ /* 0x000ee2000c1e1900 */
[----:B------:R-:W-:Y:S01]  /*da40*/  IMAD.MOV.U32 R4, RZ, RZ, RZ ;  /* 0x000000ffff047224 */ /* 0x000fe200078e00ff */
[C---:B------:R-:W-:Y:S02]  /*da50*/  ISETP.GE.U32.AND P2, PT, R8.reuse, 0x2, PT ;  /* 0x000000020800780c */ /* 0x040fe40003f46070 */
[C---:B------:R-:W-:Y:S01]  /*da60*/  ISETP.GE.U32.AND P3, PT, R8.reuse, 0x4, PT ;  /* 0x000000040800780c */ /* 0x040fe20003f66070 */
[----:B------:R-:W-:Y:S01]  /*da70*/  SHFL.IDX PT, R0, R16, 0x1, 0x1f ;  /* 0x00201f0010007f89 */ /* 0x000fe200000e0000 */
[C---:B------:R-:W-:Y:S02]  /*da80*/  ISETP.GE.U32.AND P4, PT, R8.reuse, 0x8, PT ;  /* 0x000000080800780c */ /* 0x040fe40003f86070 */
[C---:B------:R-:W-:Y:S01]  /*da90*/  ISETP.GE.U32.AND P5, PT, R8.reuse, 0x10, PT ;  /* 0x000000100800780c */ /* 0x040fe20003fa6070 */
[----:B---3--:R-:W-:Y:S01]  /*daa0*/  @!P1 IMAD.MOV.U32 R4, RZ, RZ, R2 ;  /* 0x000000ffff049224 */ /* 0x008fe200078e0002 */
[----:B------:R-:W-:-:S04]  /*dab0*/  ISETP.NE.AND P1, PT, R8, RZ, PT ;  /* 0x000000ff0800720c */ /* 0x000fc80003f25270 */
[----:B------:R-:W3:Y:S02]  /*dac0*/  SHFL.UP PT, R14, R4, 0x1, RZ ;  /* 0x04200000040e7989 */ /* 0x000ee400000e00ff */
[----:B---3--:R-:W-:-:S05]  /*dad0*/  SEL R5, R14, RZ, P1 ;  /* 0x000000ff0e057207 */ /* 0x008fca0000800000 */
[----:B------:R-:W-:Y:S02]  /*dae0*/  IMAD.IADD R6, R4, 0x1, R5 ;  /* 0x0000000104067824 */ /* 0x000fe400078e0205 */
[----:B------:R-:W-:Y:S04]  /*daf0*/  SHFL.IDX PT, R5, R16, RZ, 0x1f ;  /* 0x00001fff10057589 */ /* 0x000fe800000e0000 */
[----:B------:R-:W3:Y:S02]  /*db00*/  SHFL.UP PT, R14, R6, 0x2, RZ ;  /* 0x04400000060e7989 */ /* 0x000ee400000e00ff */
[----:B---3--:R-:W-:-:S05]  /*db10*/  SEL R7, R14, RZ, P2 ;  /* 0x000000ff0e077207 */ /* 0x008fca0001000000 */
[----:B------:R-:W-:-:S05]  /*db20*/  IMAD.IADD R7, R6, 0x1, R7 ;  /* 0x0000000106077824 */ /* 0x000fca00078e0207 */
[----:B------:R-:W3:Y:S02]  /*db30*/  SHFL.UP PT, R14, R7, 0x4, RZ ;  /* 0x04800000070e7989 */ /* 0x000ee400000e00ff */
[----:B---3--:R-:W-:-:S05]  /*db40*/  SEL R2, R14, RZ, P3 ;  /* 0x000000ff0e027207 */ /* 0x008fca0001800000 */
[----:B------:R-:W-:-:S05]  /*db50*/  IMAD.IADD R2, R7, 0x1, R2 ;  /* 0x0000000107027824 */ /* 0x000fca00078e0202 */
[----:B------:R-:W3:Y:S02]  /*db60*/  SHFL.UP PT, R14, R2, 0x8, RZ ;  /* 0x05000000020e7989 */ /* 0x000ee400000e00ff */
[----:B---3--:R-:W-:-:S04]  /*db70*/  SEL R3, R14, RZ, P4 ;  /* 0x000000ff0e037207 */ /* 0x008fc80002000000 */
[----:B------:R-:W-:-:S05]  /*db80*/  IADD3 R3, R2, R3, RZ ;  /* 0x0000000302037210 */ /* 0x000fca0007ffe0ff */
[----:B------:R-:W3:Y:S02]  /*db90*/  SHFL.UP PT, R14, R3, 0x10, RZ ;  /* 0x06000000030e7989 */ /* 0x000ee400000e00ff */
[----:B---3--:R-:W-:-:S05]  /*dba0*/  SEL R6, R14, RZ, P5 ;  /* 0x000000ff0e067207 */ /* 0x008fca0002800000 */
[----:B------:R-:W-:-:S05]  /*dbb0*/  IMAD.IADD R6, R3, 0x1, R6 ;  /* 0x0000000103067824 */ /* 0x000fca00078e0206 */
[----:B------:R3:W4:Y:S02]  /*dbc0*/  SHFL.IDX PT, R14, R6, 0x1f, 0x1f ;  /* 0x03e01f00060e7f89 */ /* 0x00072400000e0000 */
.L_x_9643:
[----:B------:R-:W-:Y:S02]  /*dbd0*/  ULDC UR4, c[0x0][0xc38] ;  /* 0x00030e0000047ab9 */ /* 0x000fe40000000800 */
[----:B------:R-:W-:-:S04]  /*dbe0*/  IMAD.U32 R7, RZ, RZ, UR4 ;  /* 0x00000004ff077e24 */ /* 0x000fc8000f8e00ff */
[----:B----4-:R-:W-:-:S04]  /*dbf0*/  IMAD R3, R14, R7, RZ ;  /* 0x000000070e037224 */ /* 0x010fc800078e02ff */
[----:B------:R-:W-:-:S05]  /*dc00*/  IMAD.IADD R8, R0, 0x1, R3 ;  /* 0x0000000100087824 */ /* 0x000fca00078e0203 */
[----:B------:R-:W-:-:S13]  /*dc10*/  ISETP.GT.AND P6, PT, R8, R5, PT ;  /* 0x000000050800720c */ /* 0x000fda0003fc4270 */
[----:B------:R-:W-:Y:S05]  /*dc20*/  @P6 BRA `(.L_x_9528) ;  /* 0x00000000009c6947 */ /* 0x000fea0003800000 */
.L_x_9533:
[----:B------:R-:W4:Y:S01]  /*dc30*/  LDC R0, c[0x0][0xc3c] ;  /* 0x00030f00ff007b82 */ /* 0x000f220000000800 */
[----:B------:R-:W-:-:S05]  /*dc40*/  VIADD R19, R19, 0x1f ;  /* 0x0000001f13137836 */ /* 0x000fca0000000000 */
[----:B----4-:R-:W-:-:S13]  /*dc50*/  ISETP.GE.AND P6, PT, R19, R0, PT ;  /* 0x000000001300720c */ /* 0x010fda0003fc6270 */
[----:B0-----:R-:W-:Y:S05]  /*dc60*/  @P6 BRA `(.L_x_9529) ;  /* 0x0000000400446947 */ /* 0x001fea0003800000 */
[----:B------:R-:W4:Y:S01]  /*dc70*/  S2R R2, SR_TID.X ;  /* 0x0000000000027919 */ /* 0x000f220000002100 */
[----:B------:R-:W-:Y:S01]  /*dc80*/  BSSY B0, `(.L_x_9530) ;  /* 0x0000009000007945 */ /* 0x000fe20003800000 */
[----:B------:R-:W-:Y:S01]  /*dc90*/  IMAD.MOV.U32 R4, RZ, RZ, RZ ;  /* 0x000000ffff047224 */ /* 0x000fe200078e00ff */
[----:B----4-:R-:W-:-:S05]  /*dca0*/  LOP3.LUT R2, R2, 0x1f, RZ, 0xc0, !PT ;  /* 0x0000001f02027812 */ /* 0x010fca00078ec0ff */
[----:B------:R-:W-:-:S05]  /*dcb0*/  IMAD.IADD R7, R19, 0x1, R2 ;  /* 0x0000000113077824 */ /* 0x000fca00078e0202 */
[----:B------:R-:W-:-:S13]  /*dcc0*/  ISETP.GE.OR P6, PT, R7, R0, !P0 ;  /* 0x000000000700720c */ /* 0x000fda00047c6670 */
[----:B------:R-:W-:Y:S05]  /*dcd0*/  @P6 BRA `(.L_x_9531) ;  /* 0x00000000000c6947 */ /* 0x000fea0003800000 */
[----:B------:R-:W4:Y:S02]  /*dce0*/  LDC.64 R2, c[0x0][0xc80] ;  /* 0x00032000ff027b82 */ /* 0x000f240000000a00 */
[----:B----4-:R-:W-:-:S05]  /*dcf0*/  IMAD.WIDE R2, R7, 0x4, R2 ;  /* 0x0000000407027825 */ /* 0x010fca00078e0202 */
[----:B------:R4:W5:Y:S02]  /*dd00*/  LDG.E R4, desc[UR50][R2.64] ;  /* 0x0000003202047981 */ /* 0x000964000c1e1900 */
.L_x_9531:
[----:B------:R-:W-:Y:S05]  /*dd10*/  BSYNC B0 ;  /* 0x0000000000007941 */ /* 0x000fea0003800000 */
.L_x_9530:
[----:B------:R-:W-:-:S03]  /*dd20*/  UMOV UR4, 0xffffffff ;  /* 0xffffffff00047882 */ /* 0x000fc60000000000 */
[----:B------:R-:W-:Y:S05]  /*dd30*/  BRA.DIV UR4, `(.L_x_9532) ;  /* 0x0000003a04d47947 */ /* 0x000fea000b800000 */
[----:B-----5:R-:W0:Y:S02]  /*dd40*/  SHFL.UP PT, R14, R4, 0x1, RZ ;  /* 0x04200000040e7989 */ /* 0x020e2400000e00ff */
[----:B0-----:R-:W-:-:S05]  /*dd50*/  SEL R13, R14, RZ, P1 ;  /* 0x000000ff0e0d7207 */ /* 0x001fca0000800000 */
[----:B------:R-:W-:-:S05]  /*dd60*/  IMAD.IADD R13, R4, 0x1, R13 ;  /* 0x00000001040d7824 */ /* 0x000fca00078e020d */
[----:B------:R-:W0:Y:S02]  /*dd70*/  SHFL.UP PT, R14, R13, 0x2, RZ ;  /* 0x044000000d0e7989 */ /* 0x000e2400000e00ff */
[----:B0-----:R-:W-:-:S05]  /*dd80*/  SEL R0, R14, RZ, P2 ;  /* 0x000000ff0e007207 */ /* 0x001fca0001000000 */
[----:B------:R-:W-:-:S05]  /*dd90*/  IMAD.IADD R0, R13, 0x1, R0 ;  /* 0x000000010d007824 */ /* 0x000fca00078e0200 */
[----:B------:R-:W4:Y:S02]  /*dda0*/  SHFL.UP PT, R14, R0, 0x4, RZ ;  /* 0x04800000000e7989 */ /* 0x000f2400000e00ff */
[----:B----4-:R-:W-:-:S05]  /*ddb0*/  SEL R3, R14, RZ, P3 ;  /* 0x000000ff0e037207 */ /* 0x010fca0001800000 */
[----:B------:R-:W-:-:S05]  /*ddc0*/  IMAD.IADD R2, R0, 0x1, R3 ;  /* 0x0000000100027824 */ /* 0x000fca00078e0203 */
[----:B------:R-:W0:Y:S02]  /*ddd0*/  SHFL.UP PT, R14, R2, 0x8, RZ ;  /* 0x05000000020e7989 */ /* 0x000e2400000e00ff */
[----:B0-----:R-:W-:-:S04]  /*dde0*/  SEL R3, R14, RZ, P4 ;  /* 0x000000ff0e037207 */ /* 0x001fc80002000000 */
[----:B------:R-:W-:-:S05]  /*ddf0*/  IADD3 R3, R2, R3, RZ ;  /* 0x0000000302037210 */ /* 0x000fca0007ffe0ff */
[----:B------:R-:W3:Y:S02]  /*de00*/  SHFL.UP PT, R14, R3, 0x10, RZ ;  /* 0x06000000030e7989 */ /* 0x000ee400000e00ff */
[----:B---3--:R-:W-:-:S05]  /*de10*/  SEL R6, R14, RZ, P5 ;  /* 0x000000ff0e067207 */ /* 0x008fca0002800000 */
[----:B------:R-:W-:-:S05]  /*de20*/  IMAD.IADD R6, R3, 0x1, R6 ;  /* 0x0000000103067824 */ /* 0x000fca00078e0206 */
[----:B------:R0:W3:Y:S02]  /*de30*/  SHFL.IDX PT, R14, R6, 0x1f, 0x1f ;  /* 0x03e01f00060e7f89 */ /* 0x0000e400000e0000 */
.L_x_9651:
[----:B------:R-:W-:Y:S02]  /*de40*/  ULDC UR4, c[0x0][0xc38] ;  /* 0x00030e0000047ab9 */ /* 0x000fe40000000800 */
[----:B------:R-:W-:-:S04]  /*de50*/  IMAD.U32 R7, RZ, RZ, UR4 ;  /* 0x00000004ff077e24 */ /* 0x000fc8000f8e00ff */
[----:B---3--:R-:W-:-:S04]  /*de60*/  IMAD R3, R14, R7, RZ ;  /* 0x000000070e037224 */ /* 0x008fc800078e02ff */
[----:B------:R-:W-:-:S05]  /*de70*/  IMAD.IADD R8, R3, 0x1, R8 ;  /* 0x0000000103087824 */ /* 0x000fca00078e0208 */
[----:B------:R-:W-:-:S13]  /*de80*/  ISETP.GT.AND P6, PT, R8, R5, PT ;  /* 0x000000050800720c */ /* 0x000fda0003fc4270 */
[----:B------:R-:W-:Y:S05]  /*de90*/  @!P6 BRA `(.L_x_9533) ;  /* 0xfffffffc0064e947 */ /* 0x000fea000383ffff */
.L_x_9528:
[----:B------:R-:W-:Y:S01]  /*dea0*/  IMAD.IADD R8, R8, 0x1, -R3 ;  /* 0x0000000108087824 */ /* 0x000fe200078e0a03 */
[----:B------:R-:W-:-:S03]  /*deb0*/  UMOV UR4, 0xffffffff ;  /* 0xffffffff00047882 */ /* 0x000fc60000000000 */
[----:B------:R-:W-:-:S05]  /*dec0*/  IMAD R0, R6, R7, R8 ;  /* 0x0000000706007224 */ /* 0x000fca00078e0208 */
[----:B------:R-:W-:Y:S01]  /*ded0*/  ISETP.GT.AND P6, PT, R0, R5, PT ;  /* 0x000000050000720c */ /* 0x000fe20003fc4270 */
[----:B------:R-:W-:-:S12]  /*dee0*/  BRA.DIV UR4, `(.L_x_9534) ;  /* 0x0000003e04247947 */ /* 0x000fd8000b800000 */
[----:B------:R-:W-:-:S04]  /*def0*/  VOTE.ANY R2, PT, !P6 ;  /* 0x0000000000027806 */ /* 0x000fc800070e0100 */
[----:B------:R-:W4:Y:S02]  /*df00*/  POPC R0, R2 ;  /* 0x0000000200007309 */ /* 0x000f240000000000 */
[----:B----4-:R4:W0:Y:S02]  /*df10*/  SHFL.IDX PT, R4, R4, R0, 0x1f ;  /* 0x00001f0004047589 */ /* 0x01082400000e0000 */
.L_x_9655:
[----:B------:R-:W-:Y:S01]  /*df20*/  ISETP.NE.AND P0, PT, R2, RZ, PT ;  /* 0x000000ff0200720c */ /* 0x000fe20003f05270 */
[----:B------:R-:W-:-:S12]  /*df30*/  IMAD.MOV.U32 R14, RZ, RZ, RZ ;  /* 0x000000ffff0e7224 */ /* 0x000fd800078e00ff */
[----:B------:R-:W-:Y:S05]  /*df40*/  @!P0 BRA `(.L_x_9535) ;  /* 0x0000000000108947 */ /* 0x000fea0003800000 */
[----:B------:R-:W-:Y:S01]  /*df50*/  UMOV UR4, 0xffffffff ;  /* 0xffffffff00047882 */ /* 0x000fe20000000000 */
[----:B------:R-:W-:Y:S02]  /*df60*/  VIADD R12, R0, 0xffffffff ;  /* 0xffffffff000c7836 */ /* 0x000fe40000000000 */
[----:B------:R-:W-:Y:S05]  /*df70*/  BRA.DIV UR4, `(.L_x_9536) ;  /* 0x0000003e04487947 */ /* 0x000fea000b800000 */
[----:B------:R0:W0:Y:S02]  /*df80*/  SHFL.IDX PT, R14, R6, R12, 0x1f ;  /* 0x00001f0c060e7589 */ /* 0x00002400000e0000 */
.L_x_9535:
[----:B0--3--:R-:W-:Y:S01]  /*df90*/  IABS R6, R4 ;  /* 0x0000000400067213 */ /* 0x009fe20000000000 */
[----:B------:R-:W-:Y:S02]  /*dfa0*/  IMAD R16, R14, R7, R8 ;  /* 0x000000070e107224 */ /* 0x000fe400078e0208 */
[----:B------:R-:W-:Y:S01]  /*dfb0*/  IMAD.IADD R19, R0, 0x1, R19 ;  /* 0x0000000100137824 */ /* 0x000fe200078e0213 */
[----:B------:R-:W0:Y:S08]  /*dfc0*/  I2F.RP R9, R6 ;  /* 0x0000000600097306 */ /* 0x000e300000209400 */
[----:B0-----:R-:W0:Y:S02]  /*dfd0*/  MUFU.RCP R9, R9 ;  /* 0x0000000900097308 */ /* 0x001e240000001000 */
[----:B0-----:R-:W-:-:S06]  /*dfe0*/  VIADD R2, R9, 0xffffffe ;  /* 0x0ffffffe09027836 */ /* 0x001fcc0000000000 */
[----:B------:R0:W3:Y:S02]  /*dff0*/  F2I.FTZ.U32.TRUNC.NTZ R3, R2 ;  /* 0x0000000200037305 */ /* 0x0000e4000021f000 */
[----:B0-----:R-:W-:Y:S02]  /*e000*/  IMAD.MOV.U32 R2, RZ, RZ, RZ ;  /* 0x000000ffff027224 */ /* 0x001fe400078e00ff */
[----:B---3--:R-:W-:-:S04]  /*e010*/  IMAD.MOV R7, RZ, RZ, -R3 ;  /* 0x000000ffff077224 */ /* 0x008fc800078e0a03 */
[----:B------:R-:W-:-:S04]  /*e020*/  IMAD R7, R7, R6, RZ ;  /* 0x0000000607077224 */ /* 0x000fc800078e02ff */
[----:B------:R-:W-:Y:S01]  /*e030*/  IMAD.HI.U32 R3, R3, R7, R2 ;  /* 0x0000000703037227 */ /* 0x000fe200078e0002 */
[----:B------:R-:W-:Y:S02]  /*e040*/  IADD3 R7, R5, -R16, RZ ;  /* 0x8000001005077210 */ /* 0x000fe40007ffe0ff */
        /* <DEDUP_REMOVED lines=19> */
.L_x_9529:
[----:B------:R-:W-:Y:S01]  /*e180*/  UMOV UR4, URZ ;  /* 0x0000003f00047c82 */ /* 0x000fe20008000000 */
[----:B------:R-:W-:Y:S01]  /*e190*/  UMOV UR5, URZ ;  /* 0x0000003f00057c82 */ /* 0x000fe20008000000 */
[----:B------:R-:W-:Y:S01]  /*e1a0*/  ULDC UR6, c[0x0][0xc3c] ;  /* 0x00030f0000067ab9 */ /* 0x000fe20000000800 */
[----:B------:R-:W-:Y:S01]  /*e1b0*/  IMAD.MOV.U32 R16, RZ, RZ, R5 ;  /* 0x000000ffff107224 */ /* 0x000fe200078e0005 */
[----:B------:R-:W-:Y:S01]  /*e1c0*/  MOV R17, UR4 ;  /* 0x0000000400117c02 */ /* 0x000fe20008000f00 */
[----:B------:R-:W-:Y:S02]  /*e1d0*/  IMAD.U32 R18, RZ, RZ, UR5 ;  /* 0x00000005ff127e24 */ /* 0x000fe4000f8e00ff */
[----:B------:R-:W-:-:S07]  /*e1e0*/  IMAD.U32 R19, RZ, RZ, UR6 ;  /* 0x00000006ff137e24 */ /* 0x000fce000f8e00ff */
.L_x_9537:
[----:B----4-:R-:W4:Y:S01]  /*e1f0*/  S2R R0, SR_TID.X ;  /* 0x0000000000007919 */ /* 0x010f220000002100 */
[----:B------:R-:W-:Y:S05]  /*e200*/  WARPSYNC.ALL ;  /* 0x0000000000007948 */ /* 0x000fea0003800000 */
[----:B------:R-:W-:Y:S01]  /*e210*/  BAR.SYNC.DEFER_BLOCKING 0x4, 0x180 ;  /* 0x0106000000007b1d */ /* 0x000fe20000010000 */
[----:B----4-:R-:W-:-:S04]  /*e220*/  LOP3.LUT R0, R0, 0x1f, RZ, 0xc0, !PT ;  /* 0x0000001f00007812 */ /* 0x010fc800078ec0ff */
[----:B------:R-:W-:-:S13]  /*e230*/  ISETP.NE.AND P0, PT, R0, RZ, PT ;  /* 0x000000ff0000720c */ /* 0x000fda0003f05270 */
[----:B------:R-:W4:Y:S01]  /*e240*/  @!P0 S2R R3, SR_CgaCtaId ;  /* 0x0000000000038919 */ /* 0x000f220000008800 */
[----:B------:R-:W-:-:S04]  /*e250*/  @!P0 MOV R0, 0x400 ;  /* 0x0000040000008802 */ /* 0x000fc80000000f00 */
[----:B----4-:R-:W-:-:S05]  /*e260*/  @!P0 LEA R22, R3, R0, 0x18 ;  /* 0x0000000003168211 */ /* 0x010fca00078ec0ff */
[----:B------:R4:W-:Y:S01]  /*e270*/  @!P0 STS.128 [R22+0x228d0], R16 ;  /* 0x0228d01016008388 */ /* 0x0009e20000000c00 */
[----:B------:R-:W-:Y:S06]  /*e280*/  BAR.ARV 0x5, 0x180 ;  /* 0x0146000000007b1d */ /* 0x000fec0000002000 */
.L_x_9526:
[----:B------:R-:W-:Y:S02]  /*e290*/  ULDC UR4, c[0x0][0xc3c] ;  /* 0x00030f0000047ab9 */ /* 0x000fe40000000800 */
[----:B----4-:R-:W-:-:S13]  /*e2a0*/  ISETP.GE.AND P0, PT, R19, UR4, PT ;  /* 0x0000000413007c0c */ /* 0x010fda000bf06270 */
[----:B------:R-:W-:Y:S05]  /*e2b0*/  @!P0 BRA `(.L_x_9538) ;  /* 0xffffffbc00108947 */ /* 0x000fea000383ffff */
[----:B------:R-:W-:Y:S05]  /*e2c0*/  BSYNC B8 ;  /* 0x0000000000087941 */ /* 0x000fea0003800000 */
.L_x_9477:
[----:B0-----:R-:W4:Y:S01]  /*e2d0*/  LDL.LU R0, [R1+0x24] ;  /* 0x0000240001007983 */ /* 0x001f220000300800 */
        /* <DEDUP_REMOVED lines=11> */
.L_x_9658:
[----:B------:R-:W-:Y:S05]  /*e390*/  BSYNC B0 ;  /* 0x0000000000007941 */ /* 0x000fea0003800000 */
.L_x_9539:
[----:B------:R-:W-:-:S03]  /*e3a0*/  UMOV UR4, 0xffffffff ;  /* 0xffffffff00047882 */ /* 0x000fc60000000000 */
[----:B------:R-:W-:Y:S05]  /*e3b0*/  BRA.DIV UR4, `(.L_x_9541) ;  /* 0x0000003a04707947 */ /* 0x000fea000b800000 */
[----:B0-----:R-:W0:Y:S02]  /*e3c0*/  S2R R0, SR_TID.X ;  /* 0x0000000000007919 */ /* 0x001e240000002100 */
[----:B0-----:R-:W-:-:S04]  /*e3d0*/  SHF.R.U32.HI R0, RZ, 0x5, R0 ;  /* 0x00000005ff007819 */ /* 0x001fc80000011600 */
[----:B------:R-:W-:-:S05]  /*e3e0*/  LOP3.LUT R0, R0, 0x3, RZ, 0xc0, !PT ;  /* 0x0000000300007812 */ /* 0x000fca00078ec0ff */
[----:B------:R0:W4:Y:S02]  /*e3f0*/  SHFL.IDX PT, R14, R0, RZ, 0x1f ;  /* 0x00001fff000e7589 */ /* 0x00012400000e0000 */
.L_x_9661:
[----:B----4-:R-:W-:Y:S01]  /*e400*/  ISETP.NE.AND P0, PT, R14, RZ, PT ;  /* 0x000000ff0e00720c */ /* 0x010fe20003f05270 */
[----:B------:R-:W-:-:S12]  /*e410*/  BSSY B0, `(.L_x_9542) ;  /* 0x0000024000007945 */ /* 0x000fd80003800000 */
[----:B------:R-:W-:Y:S05]  /*e420*/  @P0 BRA `(.L_x_9543) ;  /* 0x0000000000880947 */ /* 0x000fea0003800000 */
[----:B------:R-:W-:-:S03]  /*e430*/  UMOV UR4, 0xffffffff ;  /* 0xffffffff00047882 */ /* 0x000fc60000000000 */
[----:B------:R-:W-:Y:S05]  /*e440*/  BRA.DIV UR4, `(.L_x_9544) ;  /* 0x0000003a04807947 */ /* 0x000fea000b800000 */
[----:B------:R-:W-:-:S13]  /*e450*/  ELECT P6, URZ, PT ;  /* 0x00000000003f782f */ /* 0x000fda00038c0000 */
.L_x_9664:
[----:B------:R-:W-:Y:S05]  /*e460*/  @!P6 BRA `(.L_x_9543) ;  /* 0x000000000078e947 */ /* 0x000fea0003800000 */
[----:B------:R-:W-:-:S06]  /*e470*/  ULOP3.LUT UR4, UR37, 0x2, URZ, 0xfc, !UPT ;  /* 0x0000000225047892 */ /* 0x000fcc000f8efc3f */
[----:B0-----:R-:W-:-:S05]  /*e480*/  IMAD.U32 R0, RZ, RZ, UR4 ;  /* 0x00000004ff007e24 */ /* 0x001fca000f8e00ff */
[----:B------:R-:W-:-:S13]  /*e490*/  ISETP.NE.AND P0, PT, R0, 0x3, PT ;  /* 0x000000030000780c */ /* 0x000fda0003f05270 */
[----:B------:R-:W-:Y:S05]  /*e4a0*/  @!P0 BRA `(.L_x_9545) ;  /* 0x0000000000048947 */ /* 0x000fea0003800000 */
[----:B------:R-:W-:Y:S01]  /*e4b0*/  BPT.TRAP 0x1 ;  /* 0x000000040000795c */ /* 0x000fe20000300000 */
.L_x_9545:
[----:B------:R-:W-:Y:S01]  /*e4c0*/  IMAD R5, R24, 0x8, R7 ;  /* 0x0000000818057824 */ /* 0x000fe200078e0207 */
[----:B------:R-:W-:Y:S01]  /*e4d0*/  SHF.L.U32 R0, R26, 0x1f, RZ ;  /* 0x0000001f1a007819 */ /* 0x000fe200000006ff */
[----:B------:R-:W-:-:S03]  /*e4e0*/  VIADD R24, R24, 0x1 ;  /* 0x0000000118187836 */ /* 0x000fc60000000000 */
[----:B------:R-:W0:Y:S02]  /*e4f0*/  SYNCS.PHASECHK.TRANS64.TRYWAIT P1, [R5+URZ+0x22840], R0 ;  /* 0x02284000050075a7 */ /* 0x000e24000802017f */
[----:B------:R-:W-:-:S04]  /*e500*/  ISETP.NE.AND P2, PT, R24, 0x2, PT ;  /* 0x000000021800780c */ /* 0x000fc80003f45270 */
[----:B------:R-:W-:Y:S01]  /*e510*/  SEL R3, RZ, 0x1, P2 ;  /* 0x00000001ff037807 */ /* 0x000fe20001000000 */
[----:B0-----:R-:W-:Y:S08]  /*e520*/  @!P1 BRA `(.L_x_9546) ;  /* 0x0000003800689947 */ /* 0x001ff00003800000 */
.L_x_9665:
[----:B------:R-:W-:Y:S02]  /*e530*/  SEL R24, R24, RZ, P2 ;  /* 0x000000ff18187207 */ /* 0x000fe40001000000 */
[----:B------:R-:W-:Y:S01]  /*e540*/  LOP3.LUT R2, R26, R3, RZ, 0x3c, !PT ;  /* 0x000000031a027212 */ /* 0x000fe200078e3cff */
[----:B------:R-:W-:Y:S06]  /*e550*/  @!P0 BRA `(.L_x_9547) ;  /* 0x0000000000048947 */ /* 0x000fec0003800000 */
[----:B------:R-:W-:Y:S01]  /*e560*/  BPT.TRAP 0x1 ;  /* 0x000000040000795c */ /* 0x000fe20000300000 */
.L_x_9547:
[----:B------:R-:W-:Y:S01]  /*e570*/  IMAD R3, R24, 0x8, R7 ;  /* 0x0000000818037824 */ /* 0x000fe200078e0207 */
[----:B------:R-:W-:-:S04]  /*e580*/  SHF.L.U32 R2, R2, 0x1f, RZ ;  /* 0x0000001f02027819 */ /* 0x000fc800000006ff */
[----:B------:R-:W4:Y:S02]  /*e590*/  SYNCS.PHASECHK.TRANS64.TRYWAIT P1, [R3+URZ+0x22840], R2 ;  /* 0x02284002030075a7 */ /* 0x000f24000802017f */
[----:B----4-:R-:W-:Y:S05]  /*e5a0*/  @!P1 BRA `(.L_x_9548) ;  /* 0x00000038005c9947 */ /* 0x010fea0003800000 */
.L_x_9666:
[----:B------:R-:W-:Y:S05]  /*e5b0*/  @!P0 BRA `(.L_x_9549) ;  /* 0x0000000000048947 */ /* 0x000fea0003800000 */
[----:B------:R-:W-:Y:S01]  /*e5c0*/  BPT.TRAP 0x1 ;  /* 0x000000040000795c */ /* 0x000fe20000300000 */
.L_x_9549:
[----:B------:R-:W5:Y:S02]  /*e5d0*/  SYNCS.PHASECHK.TRANS64.TRYWAIT P1, [R5+URZ+0x22860], R0 ;  /* 0x02286000050075a7 */ /* 0x000f64000802017f */
[----:B-----5:R-:W-:Y:S05]  /*e5e0*/  @!P1 BRA `(.L_x_9550) ;  /* 0x0000003800609947 */ /* 0x020fea0003800000 */
.L_x_9667:
[----:B------:R-:W-:Y:S05]  /*e5f0*/  @!P0 BRA `(.L_x_9551) ;  /* 0x0000000000048947 */ /* 0x000fea0003800000 */
[----:B------:R-:W-:Y:S01]  /*e600*/  BPT.TRAP 0x1 ;  /* 0x000000040000795c */ /* 0x000fe20000300000 */
.L_x_9551:
[----:B------:R0:W0:Y:S02]  /*e610*/  SYNCS.PHASECHK.TRANS64.TRYWAIT P0, [R3+URZ+0x22860], R2 ;  /* 0x02286002030075a7 */ /* 0x000024000800017f */
[----:B0-----:R-:W-:Y:S05]  /*e620*/  @!P0 NANOSLEEP.SYNCS 0x989680 ;  /* 0x009896800000895d */ /* 0x001fea0003900000 */
[----:B------:R-:W0:Y:S02]  /*e630*/  @!P0 SYNCS.PHASECHK.TRANS64 P0, [R3+URZ+0x22860], R2 ;  /* 0x02286002030085a7 */ /* 0x000e24000800007f */
[----:B0-----:R-:W-:Y:S05]  /*e640*/  @!P0 BRA `(.L_x_9551) ;  /* 0xfffffffc00f08947 */ /* 0x001fea000383ffff */
.L_x_9543:
[----:B------:R-:W-:Y:S05]  /*e650*/  BSYNC B0 ;  /* 0x0000000000007941 */ /* 0x000fea0003800000 */
.L_x_9542:
[----:B------:R-:W-:Y:S05]  /*e660*/  EXIT ;  /* 0x000000000000794d */ /* 0x000fea0003800000 */
.L_x_9425:
[----:B0-----:R-:W-:-:S04]  /*e670*/  IMAD.U32 R3, RZ, RZ, UR45 ;  /* 0x0000002dff037e24 */ /* 0x001fc8000f8e00ff */
[----:B------:R0:W1:Y:S03]  /*e680*/  SYNCS.PHASECHK.TRANS64.TRYWAIT P0, [R3+URZ+0x22800], R0 ;  /* 0x02280000030075a7 */ /* 0x000066000800017f */
[----:B-1----:R-:W-:Y:S05]  /*e690*/  @!P0 NANOSLEEP.SYNCS 0x989680 ;  /* 0x009896800000895d */ /* 0x002fea0003900000 */
[----:B------:R-:W1:Y:S02]  /*e6a0*/  @!P0 SYNCS.PHASECHK.TRANS64 P0, [R3+URZ+0x22800], R0 ;  /* 0x02280000030085a7 */ /* 0x000e64000800007f */
[----:B-1----:R-:W-:Y:S05]  /*e6b0*/  @!P0 BRA `(.L_x_9425) ;  /* 0xfffffffc00ec8947 */ /* 0x002fea000383ffff */
[----:B------:R-:W-:Y:S05]  /*e6c0*/  BRA `(.L_x_9552) ;  /* 0xffffff3000547947 */ /* 0x000fea000383ffff */
.L_x_9429:
[----:B-1----:R-:W-:-:S04]  /*e6d0*/  MOV R3, UR22 ;  /* 0x0000001600037c02 */ /* 0x002fc80008000f00 */
[----:B------:R1:W2:Y:S03]  /*e6e0*/  SYNCS.PHASECHK.TRANS64.TRYWAIT P1, [R3+URZ+0x22830], R8 ;  /* 0x02283008030075a7 */ /* 0x0002a6000802017f */
[----:B--2---:R-:W-:Y:S05]  /*e6f0*/  @!P1 NANOSLEEP.SYNCS 0x989680 ;  /* 0x009896800000995d */ /* 0x004fea0003900000 */
[----:B------:R-:W2:Y:S02]  /*e700*/  @!P1 SYNCS.PHASECHK.TRANS64 P1, [R3+URZ+0x22830], R8 ;  /* 0x02283008030095a7 */ /* 0x000ea4000802007f */
[----:B--2---:R-:W-:Y:S05]  /*e710*/  @!P1 BRA `(.L_x_9429) ;  /* 0xfffffffc00ec9947 */ /* 0x004fea000383ffff */
[----:B------:R-:W-:Y:S05]  /*e720*/  BRA `(.L_x_9428) ;  /* 0xffffff3000787947 */ /* 0x000fea000383ffff */
.L_x_9434:
[----:B---3--:R-:W-:-:S04]  /*e730*/  IMAD.U32 R9, RZ, RZ, UR22 ;  /* 0x00000016ff097e24 */ /* 0x008fc8000f8e00ff */
[----:B------:R3:W4:Y:S03]  /*e740*/  SYNCS.PHASECHK.TRANS64.TRYWAIT P1, [R9+URZ+0x22850], R8 ;  /* 0x02285008090075a7 */ /* 0x000726000802017f */
[----:B----4-:R-:W-:Y:S05]  /*e750*/  @!P1 NANOSLEEP.SYNCS 0x989680 ;  /* 0x009896800000995d */ /* 0x010fea0003900000 */
[----:B------:R-:W4:Y:S02]  /*e760*/  @!P1 SYNCS.PHASECHK.TRANS64 P1, [R9+URZ+0x22850], R8 ;  /* 0x02285008090095a7 */ /* 0x000f24000802007f */
[----:B----4-:R-:W-:Y:S05]  /*e770*/  @!P1 BRA `(.L_x_9434) ;  /* 0xfffffffc00ec9947 */ /* 0x010fea000383ffff */
[----:B------:R-:W-:Y:S05]  /*e780*/  BRA `(.L_x_9433) ;  /* 0xffffff4c006c7947 */ /* 0x000fea000383ffff */
.L_x_9440:
[----:B-1----:R-:W-:-:S04]  /*e790*/  IMAD.U32 R0, RZ, RZ, UR24 ;  /* 0x00000018ff007e24 */ /* 0x002fc8000f8e00ff */
[----:B------:R1:W2:Y:S03]  /*e7a0*/  SYNCS.PHASECHK.TRANS64.TRYWAIT P2, [R0+URZ+0x22830], R7 ;  /* 0x02283007000075a7 */ /* 0x0002a6000804017f */
[----:B--2---:R-:W-:Y:S05]  /*e7b0*/  @!P2 NANOSLEEP.SYNCS 0x989680 ;  /* 0x009896800000a95d */ /* 0x004fea0003900000 */
[----:B------:R-:W2:Y:S02]  /*e7c0*/  @!P2 SYNCS.PHASECHK.TRANS64 P2, [R0+URZ+0x22830], R7 ;  /* 0x022830070000a5a7 */ /* 0x000ea4000804007f */
[----:B--2---:R-:W-:Y:S05]  /*e7d0*/  @!P2 BRA `(.L_x_9440) ;  /* 0xfffffffc00eca947 */ /* 0x004fea000383ffff */
[----:B------:R-:W-:Y:S05]  /*e7e0*/  BRA `(.L_x_9439) ;  /* 0xffffff5000887947 */ /* 0x000fea000383ffff */
.L_x_9445:
[----:B-1----:R-:W-:-:S04]  /*e7f0*/  IMAD.U32 R10, RZ, RZ, UR24 ;  /* 0x00000018ff0a7e24 */ /* 0x002fc8000f8e00ff */
[----:B------:R1:W2:Y:S03]  /*e800*/  SYNCS.PHASECHK.TRANS64.TRYWAIT P2, [R10+URZ+0x22850], R7 ;  /* 0x022850070a0075a7 */ /* 0x0002a6000804017f */
[----:B--2---:R-:W-:Y:S05]  /*e810*/  @!P2 NANOSLEEP.SYNCS 0x989680 ;  /* 0x009896800000a95d */ /* 0x004fea0003900000 */
[----:B------:R-:W2:Y:S02]  /*e820*/  @!P2 SYNCS.PHASECHK.TRANS64 P2, [R10+URZ+0x22850], R7 ;  /* 0x022850070a00a5a7 */ /* 0x000ea4000804007f */
[----:B--2---:R-:W-:Y:S05]  /*e830*/  @!P2 BRA `(.L_x_9445) ;  /* 0xfffffffc00eca947 */ /* 0x004fea000383ffff */
[----:B------:R-:W-:Y:S05]  /*e840*/  BRA `(.L_x_9444) ;  /* 0xffffff70002c7947 */ /* 0x000fea000383ffff */
.L_x_9489:
        /* <DEDUP_REMOVED lines=10> */
.L_x_9554:
[----:B------:R-:W-:Y:S05]  /*e8f0*/  BSYNC B0 ;  /* 0x0000000000007941 */ /* 0x000fea0003800000 */
.L_x_9553:
[----:B------:R-:W-:Y:S05]  /*e900*/  BRA `(.L_x_9555) ;  /* 0xffffffc000cc7947 */ /* 0x000fea000383ffff */
.L_x_9492:
[----:B0-----:R0:W1:Y:S02]  /*e910*/  SYNCS.PHASECHK.TRANS64.TRYWAIT P0, [R33+URZ+0x22840], R0 ;  /* 0x02284000210075a7 */ /* 0x001064000800017f */
[----:B-1----:R-:W-:Y:S05]  /*e920*/  @!P0 NANOSLEEP.SYNCS 0x989680 ;  /* 0x009896800000895d */ /* 0x002fea0003900000 */
[----:B------:R-:W1:Y:S02]  /*e930*/  @!P0 SYNCS.PHASECHK.TRANS64 P0, [R33+URZ+0x22840], R0 ;  /* 0x02284000210085a7 */ /* 0x000e64000800007f */
[----:B-1----:R-:W-:Y:S05]  /*e940*/  @!P0 BRA `(.L_x_9492) ;  /* 0xfffffffc00f08947 */ /* 0x002fea000383ffff */
[----:B------:R-:W-:Y:S05]  /*e950*/  BRA `(.L_x_9556) ;  /* 0xffffffc000f87947 */ /* 0x000fea000383ffff */
.L_x_9493:
        /* <DEDUP_REMOVED lines=8> */
.L_x_9558:
[----:B------:R-:W-:Y:S05]  /*e9e0*/  BSYNC B0 ;  /* 0x0000000000007941 */ /* 0x000fea0003800000 */
.L_x_9557:
        /* <DEDUP_REMOVED lines=9> */
.L_x_9559:
[----:B------:R-:W-:Y:S01]  /*ea80*/  MOV R13, R4 ;  /* 0x00000004000d7202 */ /* 0x000fe20000000f00 */
[----:B------:R-:W-:Y:S02]  /*ea90*/  IMAD.MOV.U32 R12, RZ, RZ, 0x1 ;  /* 0x00000001ff0c7424 */ /* 0x000fe400078e00ff */
[----:B------:R-:W-:-:S07]  /*eaa0*/  IMAD.MOV.U32 R3, RZ, RZ, R14 ;  /* 0x000000ffff037224 */ /* 0x000fce00078e000e */
[----:B------:R-:W-:Y:S05]  /*eab0*/  WARPSYNC.COLLECTIVE R15, `(.L_x_9560) ;  /* 0x000000000f087348 */ /* 0x000fea0003c00000 */
[----:B------:R0:W1:Y:S02]  /*eac0*/  SHFL.IDX P6, R14, R13, R12, R11 ;  /* 0x0000000c0d0e7389 */ /* 0x00006400000c000b */
[----:B01----:R-:W-:Y:S01]  /*ead0*/  ENDCOLLECTIVE ;  /* 0x000000000000791b */ /* 0x003fe20003800000 */
.L_x_9560:
        /* <DEDUP_REMOVED lines=15> */
.L_x_9561:
[----:B------:R-:W-:Y:S02]  /*ebd0*/  @P0 IMAD R7, R5, 0x2, R22 ;  /* 0x0000000205070824 */ /* 0x000fe400078e0216 */
[----:B------:R-:W-:Y:S02]  /*ebe0*/  IMAD.MOV.U32 R13, RZ, RZ, R4 ;  /* 0x000000ffff0d7224 */ /* 0x000fe400078e0004 */
[----:B------:R-:W-:Y:S02]  /*ebf0*/  IMAD.MOV.U32 R12, RZ, RZ, 0x2 ;  /* 0x00000002ff0c7424 */ /* 0x000fe400078e00ff */
[----:B------:R-:W-:-:S07]  /*ec00*/  IMAD.MOV.U32 R3, RZ, RZ, R14 ;  /* 0x000000ffff037224 */ /* 0x000fce00078e000e */
[----:B------:R-:W-:Y:S05]  /*ec10*/  WARPSYNC.COLLECTIVE R15, `(.L_x_9562) ;  /* 0x000000000f087348 */ /* 0x000fea0003c00000 */
[----:B------:R0:W1:Y:S02]  /*ec20*/  SHFL.IDX P6, R14, R13, R12, R11 ;  /* 0x0000000c0d0e7389 */ /* 0x00006400000c000b */
[----:B01----:R-:W-:Y:S01]  /*ec30*/  ENDCOLLECTIVE ;  /* 0x000000000000791b */ /* 0x003fe20003800000 */
.L_x_9562:
        /* <DEDUP_REMOVED lines=15> */
.L_x_9563:
[----:B------:R-:W-:Y:S02]  /*ed30*/  @P0 IMAD R7, R5, 0x2, R22 ;  /* 0x0000000205070824 */ /* 0x000fe400078e0216 */
[----:B------:R-:W-:Y:S02]  /*ed40*/  IMAD.MOV.U32 R13, RZ, RZ, R4 ;  /* 0x000000ffff0d7224 */ /* 0x000fe400078e0004 */
[----:B------:R-:W-:Y:S02]  /*ed50*/  IMAD.MOV.U32 R12, RZ, RZ, 0x3 ;  /* 0x00000003ff0c7424 */ /* 0x000fe400078e00ff */
[----:B------:R-:W-:-:S07]  /*ed60*/  IMAD.MOV.U32 R3, RZ, RZ, R14 ;  /* 0x000000ffff037224 */ /* 0x000fce00078e000e */
[----:B------:R-:W-:Y:S05]  /*ed70*/  WARPSYNC.COLLECTIVE R15, `(.L_x_9564) ;  /* 0x000000000f087348 */ /* 0x000fea0003c00000 */
[----:B------:R0:W1:Y:S02]  /*ed80*/  SHFL.IDX P6, R14, R13, R12, R11 ;  /* 0x0000000c0d0e7389 */ /* 0x00006400000c000b */
[----:B01----:R-:W-:Y:S01]  /*ed90*/  ENDCOLLECTIVE ;  /* 0x000000000000791b */ /* 0x003fe20003800000 */
.L_x_9564:
        /* <DEDUP_REMOVED lines=15> */
.L_x_9565:
[----:B------:R-:W-:Y:S01]  /*ee90*/  @P0 LEA R7, R5, R22, 0x1 ;  /* 0x0000001605070211 */ /* 0x000fe200078e08ff */
[----:B------:R-:W-:Y:S02]  /*eea0*/  IMAD.MOV.U32 R13, RZ, RZ, R4 ;  /* 0x000000ffff0d7224 */ /* 0x000fe400078e0004 */
[----:B------:R-:W-:Y:S02]  /*eeb0*/  IMAD.MOV.U32 R12, RZ, RZ, 0x4 ;  /* 0x00000004ff0c7424 */ /* 0x000fe400078e00ff */
[----:B------:R-:W-:-:S07]  /*eec0*/  IMAD.MOV.U32 R3, RZ, RZ, R14 ;  /* 0x000000ffff037224 */ /* 0x000fce00078e000e */
[----:B------:R-:W-:Y:S05]  /*eed0*/  WARPSYNC.COLLECTIVE R15, `(.L_x_9566) ;  /* 0x000000000f087348 */ /* 0x000fea0003c00000 */
[----:B------:R0:W1:Y:S02]  /*eee0*/  SHFL.IDX P6, R14, R13, R12, R11 ;  /* 0x0000000c0d0e7389 */ /* 0x00006400000c000b */
[----:B01----:R-:W-:Y:S01]  /*eef0*/  ENDCOLLECTIVE ;  /* 0x000000000000791b */ /* 0x003fe20003800000 */
.L_x_9566:
        /* <DEDUP_REMOVED lines=15> */
.L_x_9567:
[----:B------:R-:W-:Y:S02]  /*eff0*/  @P0 IMAD R7, R5, 0x2, R22 ;  /* 0x0000000205070824 */ /* 0x000fe400078e0216 */
[----:B------:R-:W-:Y:S02]  /*f000*/  IMAD.MOV.U32 R13, RZ, RZ, R4 ;  /* 0x000000ffff0d7224 */ /* 0x000fe400078e0004 */
[----:B------:R-:W-:Y:S02]  /*f010*/  IMAD.MOV.U32 R12, RZ, RZ, 0x5 ;  /* 0x00000005ff0c7424 */ /* 0x000fe400078e00ff */
[----:B------:R-:W-:-:S07]  /*f020*/  IMAD.MOV.U32 R3, RZ, RZ, R14 ;  /* 0x000000ffff037224 */ /* 0x000fce00078e000e */
[----:B------:R-:W-:Y:S05]  /*f030*/  WARPSYNC.COLLECTIVE R15, `(.L_x_9568) ;  /* 0x000000000f087348 */ /* 0x000fea0003c00000 */
[----:B------:R0:W1:Y:S02]  /*f040*/  SHFL.IDX P6, R14, R13, R12, R11 ;  /* 0x0000000c0d0e7389 */ /* 0x00006400000c000b */
[----:B01----:R-:W-:Y:S01]  /*f050*/  ENDCOLLECTIVE ;  /* 0x000000000000791b */ /* 0x003fe20003800000 */
.L_x_9568:
[----:B------:R-:W-:-:S05]  /*f060*/  @P0 LEA R3, P1, R9, R3, 0x1 ;  /* 0x0000000309030211 */ /* 0x000fca00078208ff */
[----:B------:R-:W-:-:S05]  /*f070*/  @P0 IMAD.X R2, RZ, RZ, R2, P1 ;  /* 0x000000ffff020224 */ /* 0x000fca00008e0602 */
[----:B------:R-:W-:Y:S01]  /*f080*/  @P0 LOP3.LUT R3, R3, R2, RZ, 0x3c, !PT ;  /* 0x0000000203030212 */ /* 0x000fe200078e3cff */
[----:B------:R-:W-:-:S03]  /*f090*/  IMAD.MOV.U32 R13, RZ, RZ, R0 ;  /* 0x000000ffff0d7224 */ /* 0x000fc600078e0000 */
[----:B------:R-:W-:-:S04]  /*f0a0*/  @P0 LOP3.LUT R2, R3, R2, RZ, 0x3c, !PT ;  /* 0x0000000203020212 */ /* 0x000fc800078e3cff */
[----:B------:R-:W-:Y:S02]  /*f0b0*/  @P0 LOP3.LUT R3, R3, R2, RZ, 0x3c, !PT ;  /* 0x0000000203030212 */ /* 0x000fe400078e3cff */
[----:B------:R-:W-:-:S07]  /*f0c0*/  MOV R4, R14 ;  /* 0x0000000e00047202 */ /* 0x000fce0000000f00 */
[----:B------:R-:W-:Y:S05]  /*f0d0*/  WARPSYNC.COLLECTIVE R15, `(.L_x_9569) ;  /* 0x000000000f087348 */ /* 0x000fea0003c00000 */
[----:B------:R0:W1:Y:S02]  /*f0e0*/  SHFL.IDX P6, R14, R13, R12, R11 ;  /* 0x0000000c0d0e7389 */ /* 0x00006400000c000b */
[----:B01----:R-:W-:Y:S01]  /*f0f0*/  ENDCOLLECTIVE ;  /* 0x000000000000791b */ /* 0x003fe20003800000 */
.L_x_9569:
[----:B------:R-:W-:Y:S01]  /*f100*/  @!PT LDS RZ, [RZ] ;  /* 0x00000000fffff984 */ /* 0x000fe20000000800 */
[----:B------:R-:W-:Y:S01]  /*f110*/  @!PT LDS RZ, [RZ] ;  /* 0x00000000fffff984 */ /* 0x000fe20000000800 */
[----:B------:R-:W-:Y:S01]  /*f120*/  @!PT LDS RZ, [RZ] ;  /* 0x00000000fffff984 */ /* 0x000fe20000000800 */
[----:B------:R0:W-:Y:S01]  /*f130*/  @P0 LDGSTS.E.BYPASS.LTC128B.128 [R7+0x1e400], desc[UR50][R2.64], !P2 ;  /* 0x1e40000002070fae */ /* 0x0001e2000d101d72 */
[----:B------:R-:W-:Y:S01]  /*f140*/  IMAD.MOV.U32 R0, RZ, RZ, R14 ;  /* 0x000000ffff007224 */ /* 0x000fe200078e000e */
[----:B------:R-:W-:Y:S06]  /*f150*/  BRA `(.L_x_9570) ;  /* 0xffffffc000647947 */ /* 0x000fec000383ffff */
.L_x_9498:
[----:B------:R-:W-:Y:S01]  /*f160*/  IMAD.MOV.U32 R13, RZ, RZ, R4 ;  /* 0x000000ffff0d7224 */ /* 0x000fe200078e0004 */
[----:B------:R-:W-:Y:S01]  /*f170*/  IADD3 R17, R9, R17, RZ ;  /* 0x0000001109117210 */ /* 0x000fe20007ffe0ff */
[----:B------:R-:W-:Y:S02]  /*f180*/  IMAD.MOV.U32 R12, RZ, RZ, RZ ;  /* 0x000000ffff0c7224 */ /* 0x000fe400078e00ff */
[----:B------:R-:W-:Y:S02]  /*f190*/  IMAD.MOV.U32 R11, RZ, RZ, 0x181f ;  /* 0x0000181fff0b7424 */ /* 0x000fe400078e00ff */
[----:B------:R-:W-:Y:S02]  /*f1a0*/  IMAD.MOV.U32 R15, RZ, RZ, -0x1 ;  /* 0xffffffffff0f7424 */ /* 0x000fe400078e00ff */
[----:B-----5:R-:W-:Y:S02]  /*f1b0*/  IMAD R5, R10, R7, RZ ;  /* 0x000000070a057224 */ /* 0x020fe400078e02ff */
[----:B------:R-:W-:-:S07]  /*f1c0*/  VIADD R6, R17, 0x10 ;  /* 0x0000001011067836 */ /* 0x000fce0000000000 */
[----:B-1----:R-:W-:Y:S05]  /*f1d0*/  WARPSYNC.COLLECTIVE R15, `(.L_x_9571) ;  /* 0x000000000f087348 */ /* 0x002fea0003c00000 */
[----:B------:R0:W2:Y:S02]  /*f1e0*/  SHFL.IDX P6, R14, R13, R12, R11 ;  /* 0x0000000c0d0e7389 */ /* 0x0000a400000c000b */
[----:B012---:R-:W-:Y:S01]  /*f1f0*/  ENDCOLLECTIVE ;  /* 0x000000000000791b */ /* 0x007fe20003800000 */
.L_x_9571:
[----:B------:R-:W-:Y:S01]  /*f200*/  ISETP.GE.AND P0, PT, R17, R5, PT ;  /* 0x000000051100720c */ /* 0x000fe20003f06270 */
[----:B------:R-:W-:Y:S02]  /*f210*/  IMAD.MOV.U32 R13, RZ, RZ, R0 ;  /* 0x000000ffff0d7224 */ /* 0x000fe400078e0000 */
[----:B------:R-:W-:-:S10]  /*f220*/  IMAD.MOV.U32 R2, RZ, RZ, R14 ;  /* 0x000000ffff027224 */ /* 0x000fd400078e000e */
[----:B------:R-:W-:Y:S05]  /*f230*/  WARPSYNC.COLLECTIVE R15, `(.L_x_9572) ;  /* 0x000000000f087348 */ /* 0x000fea0003c00000 */
[----:B------:R0:W1:Y:S02]  /*f240*/  SHFL.IDX P6, R14, R13, R12, R11 ;  /* 0x0000000c0d0e7389 */ /* 0x00006400000c000b */
[----:B01----:R-:W-:Y:S01]  /*f250*/  ENDCOLLECTIVE ;  /* 0x000000000000791b */ /* 0x003fe20003800000 */
.L_x_9572:
[----:B------:R-:W-:Y:S02]  /*f260*/  IMAD.MOV.U32 R13, RZ, RZ, R4 ;  /* 0x000000ffff0d7224 */ /* 0x000fe400078e0004 */
[----:B------:R-:W-:Y:S02]  /*f270*/  IMAD.MOV.U32 R12, RZ, RZ, 0x1 ;  /* 0x00000001ff0c7424 */ /* 0x000fe400078e00ff */
[----:B------:R-:W-:-:S07]  /*f280*/  IMAD.MOV.U32 R3, RZ, RZ, R14 ;  /* 0x000000ffff037224 */ /* 0x000fce00078e000e */
[----:B------:R-:W-:Y:S05]  /*f290*/  WARPSYNC.COLLECTIVE R15, `(.L_x_9573) ;  /* 0x000000000f087348 */ /* 0x000fea0003c00000 */
[----:B------:R0:W1:Y:S02]  /*f2a0*/  SHFL.IDX P6, R14, R13, R12, R11 ;  /* 0x0000000c0d0e7389 */ /* 0x00006400000c000b */
[----:B01----:R-:W-:Y:S01]  /*f2b0*/  ENDCOLLECTIVE ;  /* 0x000000000000791b */ /* 0x003fe20003800000 */
.L_x_9573:
        /* <DEDUP_REMOVED lines=15> */
.L_x_9574:
[----:B------:R-:W-:Y:S01]  /*f3b0*/  MOV R13, R4 ;  /* 0x00000004000d7202 */ /* 0x000fe20000000f00 */
[----:B------:R-:W-:Y:S02]  /*f3c0*/  IMAD.MOV.U32 R12, RZ, RZ, 0x2 ;  /* 0x00000002ff0c7424 */ /* 0x000fe400078e00ff */
[----:B------:R-:W-:-:S07]  /*f3d0*/  IMAD.MOV.U32 R3, RZ, RZ, R14 ;  /* 0x000000ffff037224 */ /* 0x000fce00078e000e */
[----:B------:R-:W-:Y:S05]  /*f3e0*/  WARPSYNC.COLLECTIVE R15, `(.L_x_9575) ;  /* 0x000000000f087348 */ /* 0x000fea0003c00000 */
[----:B------:R0:W1:Y:S02]  /*f3f0*/  SHFL.IDX P6, R14, R13, R12, R11 ;  /* 0x0000000c0d0e7389 */ /* 0x00006400000c000b */
[----:B01----:R-:W-:Y:S01]  /*f400*/  ENDCOLLECTIVE ;  /* 0x000000000000791b */ /* 0x003fe20003800000 */
.L_x_9575:
        /* <DEDUP_REMOVED lines=16> */
.L_x_9576:
[----:B------:R-:W-:Y:S02]  /*f510*/  IMAD.MOV.U32 R13, RZ, RZ, R4 ;  /* 0x000000ffff0d7224 */ /* 0x000fe400078e0004 */
[----:B------:R-:W-:Y:S02]  /*f520*/  IMAD.MOV.U32 R12, RZ, RZ, 0x3 ;  /* 0x00000003ff0c7424 */ /* 0x000fe400078e00ff */
[----:B------:R-:W-:-:S07]  /*f530*/  IMAD.MOV.U32 R3, RZ, RZ, R14 ;  /* 0x000000ffff037224 */ /* 0x000fce00078e000e */
[----:B------:R-:W-:Y:S05]  /*f540*/  WARPSYNC.COLLECTIVE R15, `(.L_x_9577) ;  /* 0x000000000f087348 */ /* 0x000fea0003c00000 */
[----:B------:R0:W1:Y:S02]  /*f550*/  SHFL.IDX P6, R14, R13, R12, R11 ;  /* 0x0000000c0d0e7389 */ /* 0x00006400000c000b */
[----:B01----:R-:W-:Y:S01]  /*f560*/  ENDCOLLECTIVE ;  /* 0x000000000000791b */ /* 0x003fe20003800000 */
.L_x_9577:
        /* <DEDUP_REMOVED lines=16> */
.L_x_9578:
[----:B------:R-:W-:Y:S02]  /*f670*/  IMAD.MOV.U32 R13, RZ, RZ, R4 ;  /* 0x000000ffff0d7224 */ /* 0x000fe400078e0004 */
[----:B------:R-:W-:Y:S02]  /*f680*/  IMAD.MOV.U32 R12, RZ, RZ, 0x4 ;  /* 0x00000004ff0c7424 */ /* 0x000fe400078e00ff */
[----:B------:R-:W-:-:S07]  /*f690*/  IMAD.MOV.U32 R3, RZ, RZ, R14 ;  /* 0x000000ffff037224 */ /* 0x000fce00078e000e */
[----:B------:R-:W-:Y:S05]  /*f6a0*/  WARPSYNC.COLLECTIVE R15, `(.L_x_9579) ;  /* 0x000000000f087348 */ /* 0x000fea0003c00000 */
[----:B------:R0:W1:Y:S02]  /*f6b0*/  SHFL.IDX P6, R14, R13, R12, R11 ;  /* 0x0000000c0d0e7389 */ /* 0x00006400000c000b */
[----:B01----:R-:W-:Y:S01]  /*f6c0*/  ENDCOLLECTIVE ;  /* 0x000000000000791b */ /* 0x003fe20003800000 */
.L_x_9579:
        /* <DEDUP_REMOVED lines=16> */
.L_x_9580:
[----:B------:R-:W-:Y:S02]  /*f7d0*/  IMAD.MOV.U32 R13, RZ, RZ, R4 ;  /* 0x000000ffff0d7224 */ /* 0x000fe400078e0004 */
[----:B------:R-:W-:Y:S02]  /*f7e0*/  IMAD.MOV.U32 R12, RZ, RZ, 0x5 ;  /* 0x00000005ff0c7424 */ /* 0x000fe400078e00ff */
[----:B------:R-:W-:-:S07]  /*f7f0*/  IMAD.MOV.U32 R3, RZ, RZ, R14 ;  /* 0x000000ffff037224 */ /* 0x000fce00078e000e */
[----:B------:R-:W-:Y:S05]  /*f800*/  WARPSYNC.COLLECTIVE R15, `(.L_x_9581) ;  /* 0x000000000f087348 */ /* 0x000fea0003c00000 */
[----:B------:R0:W1:Y:S02]  /*f810*/  SHFL.IDX P6, R14, R13, R12, R11 ;  /* 0x0000000c0d0e7389 */ /* 0x00006400000c000b */
[----:B01----:R-:W-:Y:S01]  /*f820*/  ENDCOLLECTIVE ;  /* 0x000000000000791b */ /* 0x003fe20003800000 */
.L_x_9581:
        /* <DEDUP_REMOVED lines=10> */
[----:B0-----:R-:W-:-:S04]  /*f8d0*/  IADD3 R2, R17, 0x50, RZ ;  /* 0x0000005011027810 */ /* 0x001fc80007ffe0ff */
[----:B------:R-:W-:Y:S01]  /*f8e0*/  ISETP.GE.AND P0, PT, R2, R5, PT ;  /* 0x000000050200720c */ /* 0x000fe20003f06270 */
[----:B------:R-:W-:-:S12]  /*f8f0*/  IMAD.MOV.U32 R2, RZ, RZ, R14 ;  /* 0x000000ffff027224 */ /* 0x000fd800078e000e */
[----:B------:R-:W-:Y:S05]  /*f900*/  WARPSYNC.COLLECTIVE R15, `(.L_x_9582) ;  /* 0x000000000f087348 */ /* 0x000fea0003c00000 */
[----:B------:R0:W1:Y:S02]  /*f910*/  SHFL.IDX P6, R14, R13, R12, R11 ;  /* 0x0000000c0d0e7389 */ /* 0x00006400000c000b */
[----:B01----:R-:W-:Y:S01]  /*f920*/  ENDCOLLECTIVE ;  /* 0x000000000000791b */ /* 0x003fe20003800000 */
.L_x_9582:
[----:B------:R-:W-:Y:S02]  /*f930*/  IMAD.MOV.U32 R13, RZ, RZ, R4 ;  /* 0x000000ffff0d7224 */ /* 0x000fe400078e0004 */
[----:B------:R-:W-:Y:S02]  /*f940*/  IMAD.MOV.U32 R12, RZ, RZ, 0x6 ;  /* 0x00000006ff0c7424 */ /* 0x000fe400078e00ff */
[----:B------:R-:W-:-:S07]  /*f950*/  IMAD.MOV.U32 R3, RZ, RZ, R14 ;  /* 0x000000ffff037224 */ /* 0x000fce00078e000e */
[----:B------:R-:W-:Y:S05]  /*f960*/  WARPSYNC.COLLECTIVE R15, `(.L_x_9583) ;  /* 0x000000000f087348 */ /* 0x000fea0003c00000 */
[----:B------:R0:W1:Y:S02]  /*f970*/  SHFL.IDX P6, R14, R13, R12, R11 ;  /* 0x0000000c0d0e7389 */ /* 0x00006400000c000b */
[----:B01----:R-:W-:Y:S01]  /*f980*/  ENDCOLLECTIVE ;  /* 0x000000000000791b */ /* 0x003fe20003800000 */
.L_x_9583:
        /* <DEDUP_REMOVED lines=11> */
[----:B------:R-:W-:Y:S02]  /*fa40*/  ISETP.GE.AND P0, PT, R2, R5, PT ;  /* 0x000000050200720c */ /* 0x000fe40003f06270 */
[----:B------:R-:W-:-:S11]  /*fa50*/  MOV R2, R14 ;  /* 0x0000000e00027202 */ /* 0x000fd60000000f00 */
[----:B------:R-:W-:Y:S05]  /*fa60*/  WARPSYNC.COLLECTIVE R15, `(.L_x_9584) ;  /* 0x000000000f087348 */ /* 0x000fea0003c00000 */
[----:B------:R0:W1:Y:S02]  /*fa70*/  SHFL.IDX P6, R14, R13, R12, R11 ;  /* 0x0000000c0d0e7389 */ /* 0x00006400000c000b */
[----:B01----:R-:W-:Y:S01]  /*fa80*/  ENDCOLLECTIVE ;  /* 0x000000000000791b */ /* 0x003fe20003800000 */
.L_x_9584:
[----:B------:R-:W-:Y:S02]  /*fa90*/  IMAD.MOV.U32 R13, RZ, RZ, R4 ;  /* 0x000000ffff0d7224 */ /* 0x000fe400078e0004 */
[----:B------:R-:W-:Y:S02]  /*faa0*/  IMAD.MOV.U32 R12, RZ, RZ, 0x7 ;  /* 0x00000007ff0c7424 */ /* 0x000fe400078e00ff */
[----:B------:R-:W-:-:S07]  /*fab0*/  IMAD.MOV.U32 R3, RZ, RZ, R14 ;  /* 0x000000ffff037224 */ /* 0x000fce00078e000e */
[----:B------:R-:W-:Y:S05]  /*fac0*/  WARPSYNC.COLLECTIVE R15, `(.L_x_9585) ;  /* 0x000000000f087348 */ /* 0x000fea0003c00000 */
[----:B------:R0:W1:Y:S02]  /*fad0*/  SHFL.IDX P6, R14, R13, R12, R11 ;  /* 0x0000000c0d0e7389 */ /* 0x00006400000c000b */
[----:B01----:R-:W-:Y:S01]  /*fae0*/  ENDCOLLECTIVE ;  /* 0x000000000000791b */ /* 0x003fe20003800000 */
.L_x_9585:
        /* <DEDUP_REMOVED lines=10> */
.L_x_9586:
[----:B------:R-:W-:Y:S01]  /*fb90*/  @!PT LDS RZ, [RZ] ;  /* 0x00000000fffff984 */ /* 0x000fe20000000800 */
[----:B------:R-:W-:Y:S01]  /*fba0*/  @!PT LDS RZ, [RZ] ;  /* 0x00000000fffff984 */ /* 0x000fe20000000800 */
[----:B------:R-:W-:Y:S01]  /*fbb0*/  @!PT LDS RZ, [RZ] ;  /* 0x00000000fffff984 */ /* 0x000fe20000000800 */
[----:B------:R2:W-:Y:S01]  /*fbc0*/  @!P0 LDGSTS.E.BYPASS.LTC128B.128 [R37+0x1b400], desc[UR50][R2.64], !P1 ;  /* 0x1b40000002258fae */ /* 0x0005e2000c901d72 */
[----:B------:R-:W-:Y:S01]  /*fbd0*/  IMAD.MOV.U32 R0, RZ, RZ, R14 ;  /* 0x000000ffff007224 */ /* 0x000fe200078e000e */
[----:B------:R-:W-:Y:S06]  /*fbe0*/  BRA `(.L_x_9587) ;  /* 0xffffffc000d87947 */ /* 0x000fec000383ffff */
.L_x_9501:
[----:B0-----:R0:W2:Y:S02]  /*fbf0*/  SYNCS.PHASECHK.TRANS64.TRYWAIT P0, [R22+URZ+0x22820], R3 ;  /* 0x02282003160075a7 */ /* 0x0010a4000800017f */
[----:B--2---:R-:W-:Y:S05]  /*fc00*/  @!P0 NANOSLEEP.SYNCS 0x989680 ;  /* 0x009896800000895d */ /* 0x004fea0003900000 */
[----:B------:R-:W2:Y:S02]  /*fc10*/  @!P0 SYNCS.PHASECHK.TRANS64 P0, [R22+URZ+0x22820], R3 ;  /* 0x02282003160085a7 */ /* 0x000ea4000800007f */
[----:B--2---:R-:W-:Y:S05]  /*fc20*/  @!P0 BRA `(.L_x_9501) ;  /* 0xfffffffc00f08947 */ /* 0x004fea000383ffff */
[----:B------:R-:W-:Y:S05]  /*fc30*/  BRA `(.L_x_9588) ;  /* 0xffffffc400347947 */ /* 0x000fea000383ffff */
.L_x_9504:
[----:B--2---:R2:W3:Y:S02]  /*fc40*/  SYNCS.PHASECHK.TRANS64.TRYWAIT P0, [R33+URZ+0x22860], R0 ;  /* 0x02286000210075a7 */ /* 0x0044e4000800017f */
[----:B---3--:R-:W-:Y:S05]  /*fc50*/  @!P0 NANOSLEEP.SYNCS 0x989680 ;  /* 0x009896800000895d */ /* 0x008fea0003900000 */
[----:B------:R-:W3:Y:S02]  /*fc60*/  @!P0 SYNCS.PHASECHK.TRANS64 P0, [R33+URZ+0x22860], R0 ;  /* 0x02286000210085a7 */ /* 0x000ee4000800007f */
[----:B---3--:R-:W-:Y:S05]  /*fc70*/  @!P0 BRA `(.L_x_9504) ;  /* 0xfffffffc00f08947 */ /* 0x008fea000383ffff */
[----:B------:R-:W-:Y:S05]  /*fc80*/  BRA `(.L_x_9589) ;  /* 0xffffffc400447947 */ /* 0x000fea000383ffff */
.L_x_9505:
        /* <DEDUP_REMOVED lines=8> */
.L_x_9591:
[----:B------:R-:W-:Y:S05]  /*fd10*/  BSYNC B0 ;  /* 0x0000000000007941 */ /* 0x000fea0003800000 */
.L_x_9590:
[----:B------:R-:W0:Y:S01]  /*fd20*/  S2R R7, SR_TID.X ;  /* 0x0000000000077919 */ /* 0x000e220000002100 */
[----:B------:R-:W-:Y:S01]  /*fd30*/  IMAD.MOV.U32 R13, RZ, RZ, R5 ;  /* 0x000000ffff0d7224 */ /* 0x000fe200078e0005 */
[C---:B------:R-:W-:Y:S01]  /*fd40*/  LOP3.LUT P2, RZ, R25.reuse, 0x2, RZ, 0xc0, !PT ;  /* 0x0000000219ff7812 */ /* 0x040fe2000784c0ff */
[----:B------:R-:W-:Y:S01]  /*fd50*/  IMAD.MOV.U32 R12, RZ, RZ, RZ ;  /* 0x000000ffff0c7224 */ /* 0x000fe200078e00ff */
[----:B------:R-:W-:Y:S01]  /*fd60*/  LOP3.LUT P1, RZ, R25, 0x4, RZ, 0xc0, !PT ;  /* 0x0000000419ff7812 */ /* 0x000fe2000782c0ff */
[----:B------:R-:W-:Y:S02]  /*fd70*/  IMAD.MOV.U32 R11, RZ, RZ, 0x181f ;  /* 0x0000181fff0b7424 */ /* 0x000fe400078e00ff */
[----:B------:R-:W-:Y:S01]  /*fd80*/  IMAD.MOV.U32 R15, RZ, RZ, -0x1 ;  /* 0xffffffffff0f7424 */ /* 0x000fe200078e00ff */
[----:B------:R-:W-:Y:S01]  /*fd90*/  ISETP.LT.OR P4, PT, R32, 0x1, !P1 ;  /* 0x000000012000780c */ /* 0x000fe20004f81670 */
[----:B------:R-:W-:Y:S02]  /*fda0*/  IMAD.MOV.U32 R3, RZ, RZ, R14 ;  /* 0x000000ffff037224 */ /* 0x000fe400078e000e */
[----:B------:R-:W-:-:S10]  /*fdb0*/  IMAD R4, R4, 0x2, R22 ;  /* 0x0000000204047824 */ /* 0x000fd400078e0216 */
[----:B0-----:R-:W-:Y:S05]  /*fdc0*/  WARPSYNC.COLLECTIVE R15, `(.L_x_9592) ;  /* 0x000000000f087348 */ /* 0x001fea0003c00000 */
[----:B------:R1:W2:Y:S02]  /*fdd0*/  SHFL.IDX P6, R14, R13, R12, R11 ;  /* 0x0000000c0d0e7389 */ /* 0x0002a400000c000b */
[----:B012---:R-:W-:Y:S01]  /*fde0*/  ENDCOLLECTIVE ;  /* 0x000000000000791b */ /* 0x007fe20003800000 */
.L_x_9592:
[----:B------:R-:W-:Y:S02]  /*fdf0*/  IMAD.MOV.U32 R13, RZ, RZ, R6 ;  /* 0x000000ffff0d7224 */ /* 0x000fe400078e0006 */
[----:B------:R-:W-:Y:S02]  /*fe00*/  IMAD.MOV.U32 R12, RZ, RZ, 0x1 ;  /* 0x00000001ff0c7424 */ /* 0x000fe400078e00ff */
[----:B------:R-:W-:Y:S01]  /*fe10*/  IMAD.SHL.U32 R0, R7, 0x8, RZ ;  /* 0x0000000807007824 */ /* 0x000fe200078e00ff */
[----:B------:R-:W-:-:S04]  /*fe20*/  LOP3.LUT R7, R25, 0x1, RZ, 0xc0, !PT ;  /* 0x0000000119077812 */ /* 0x000fc800078ec0ff */
[----:B------:R-:W-:Y:S02]  /*fe30*/  LOP3.LUT R0, R0, 0x38, RZ, 0xc0, !PT ;  /* 0x0000003800007812 */ /* 0x000fe400078ec0ff */
[----:B------:R-:W-:-:S03]  /*fe40*/  ISETP.NE.U32.AND P3, PT, R7, 0x1, PT ;  /* 0x000000010700780c */ /* 0x000fc60003f65070 */
[----:B------:R-:W-:-:S05]  /*fe50*/  IMAD.SHL.U32 R0, R0, 0x2, RZ ;  /* 0x0000000200007824 */ /* 0x000fca00078e00ff */
[----:B------:R-:W-:-:S13]  /*fe60*/  IADD3 R2, P0, R14, R0, RZ ;  /* 0x000000000e027210 */ /* 0x000fda0007f1e0ff */
[----:B------:R-:W-:Y:S05]  /*fe70*/  WARPSYNC.COLLECTIVE R15, `(.L_x_9593) ;  /* 0x000000000f087348 */ /* 0x000fea0003c00000 */
[----:B------:R0:W1:Y:S02]  /*fe80*/  SHFL.IDX P6, R14, R13, R12, R11 ;  /* 0x0000000c0d0e7389 */ /* 0x00006400000c000b */
[----:B01----:R-:W-:Y:S01]  /*fe90*/  ENDCOLLECTIVE ;  /* 0x000000000000791b */ /* 0x003fe20003800000 */
.L_x_9593:
[----:B------:R-:W-:Y:S02]  /*fea0*/  IADD3.X R3, RZ, R3, RZ, P0, !PT ;  /* 0x00000003ff037210 */ /* 0x000fe400007fe4ff */
[----:B------:R-:W-:Y:S01]  /*feb0*/  ISETP.LT.OR P0, PT, R32, 0x1, P3 ;  /* 0x000000012000780c */ /* 0x000fe20001f01670 */
[----:B------:R-:W-:-:S12]  /*fec0*/  IMAD.MOV.U32 R13, RZ, RZ, R5 ;  /* 0x000000ffff0d7224 */ /* 0x000fd800078e0005 */
[----:B------:R-:W-:Y:S01]  /*fed0*/  @!PT LDS RZ, [RZ] ;  /* 0x00000000fffff984 */ /* 0x000fe20000000800 */
[----:B------:R-:W-:Y:S01]  /*fee0*/  @!PT LDS RZ, [RZ] ;  /* 0x00000000fffff984 */ /* 0x000fe20000000800 */
[----:B------:R-:W-:Y:S01]  /*fef0*/  @!PT LDS RZ, [RZ] ;  /* 0x00000000fffff984 */ /* 0x000fe20000000800 */
[----:B------:R-:W-:Y:S01]  /*ff00*/  LDGSTS.E.BYPASS.LTC128B.128 [R4+0x400], desc[UR50][R2.64], !P0 ;  /* 0x0040000002047fae */ /* 0x000fe2000c101d72 */
[----:B------:R-:W-:-:S13]  /*ff10*/  ISETP.LT.OR P0, PT, R32, 0x1, !P2 ;  /* 0x000000012000780c */ /* 0x000fda0005701670 */
[----:B------:R-:W-:Y:S01]  /*ff20*/  LDGSTS.E.BYPASS.LTC128B.128 [R4+0x3400], desc[UR50][R2.64+0x80], !P0 ;  /* 0x0340008002047fae */ /* 0x000fe2000c101d72 */
[----:B------:R-:W-:-:S03]  /*ff30*/  LOP3.LUT P0, RZ, R25, 0x8, RZ, 0xc0, !PT ;  /* 0x0000000819ff7812 */ /* 0x000fc6000780c0ff */
[----:B------:R-:W-:Y:S01]  /*ff40*/  LDGSTS.E.BYPASS.LTC128B.128 [R4+0x6400], desc[UR50][R2.64+0x100], !P4 ;  /* 0x0640010002047fae */ /* 0x000fe2000e101d72 */
[----:B------:R-:W-:-:S13]  /*ff50*/  ISETP.LT.OR P4, PT, R32, 0x1, !P0 ;  /* 0x000000012000780c */ /* 0x000fda0004781670 */
[----:B------:R0:W-:Y:S02]  /*ff60*/  LDGSTS.E.BYPASS.LTC128B.128 [R4+0x9400], desc[UR50][R2.64+0x180], !P4 ;  /* 0x0940018002047fae */ /* 0x0001e4000e101d72 */
[----:B0-----:R-:W-:-:S07]  /*ff70*/  IMAD.MOV.U32 R3, RZ, RZ, R14 ;  /* 0x000000ffff037224 */ /* 0x001fce00078e000e */
[----:B------:R-:W-:Y:S05]  /*ff80*/  WARPSYNC.COLLECTIVE R15, `(.L_x_9594) ;  /* 0x000000000f087348 */ /* 0x000fea0003c00000 */
[----:B------:R0:W1:Y:S02]  /*ff90*/  SHFL.IDX P6, R14, R13, R12, R11 ;  /* 0x0000000c0d0e7389 */ /* 0x00006400000c000b */
[----:B01----:R-:W-:Y:S01]  /*ffa0*/  ENDCOLLECTIVE ;  /* 0x000000000000791b */ /* 0x003fe20003800000 */
.L_x_9594:
[----:B------:R-:W-:Y:S02]  /*ffb0*/  IMAD.MOV.U32 R13, RZ, RZ, R6 ;  /* 0x000000ffff0d7224 */ /* 0x000fe400078e0006 */
[----:B------:R-:W-:Y:S01]  /*ffc0*/  IMAD.MOV.U32 R12, RZ, RZ, 0x2 ;  /* 0x00000002ff0c7424 */ /* 0x000fe200078e00ff */
[----:B------:R-:W-:-:S13]  /*ffd0*/  IADD3 R2, P4, R14, R0, RZ ;  /* 0x000000000e027210 */ /* 0x000fda0007f9e0ff */
[----:B------:R-:W-:Y:S05]  /*ffe0*/  WARPSYNC.COLLECTIVE R15, `(.L_x_9595) ;  /* 0x000000000f087348 */ /* 0x000fea0003c00000 */
[----:B------:R0:W1:Y:S02]  /*fff0*/  SHFL.IDX P6, R14, R13, R12, R11 ;  /* 0x0000000c0d0e7389 */ /* 0x00006400000c000b */
[----:B01----:R-:W-:Y:S01]  /*10000*/  ENDCOLLECTIVE ;  /* 0x000000000000791b */ /* 0x003fe20003800000 */
.L_x_9595:
[----:B------:R-:W-:Y:S01]  /*10010*/  IMAD.X R3, RZ, RZ, R3, P4 ;  /* 0x000000ffff037224 */ /* 0x000fe200020e0603 */
[----:B------:R-:W-:Y:S02]  /*10020*/  ISETP.LT.OR P4, PT, R32, 0x11, P3 ;  /* 0x000000112000780c */ /* 0x000fe40001f81670 */
[----:B------:R-:W-:-:S11]  /*10030*/  MOV R13, R5 ;  /* 0x00000005000d7202 */ /* 0x000fd60000000f00 */
[----:B------:R-:W-:Y:S01]  /*10040*/  @!PT LDS RZ, [RZ] ;  /* 0x00000000fffff984 */ /* 0x000fe20000000800 */
[----:B------:R-:W-:Y:S01]  /*10050*/  @!PT LDS RZ, [RZ] ;  /* 0x00000000fffff984 */ /* 0x000fe20000000800 */
[----:B------:R-:W-:Y:S01]  /*10060*/  @!PT LDS RZ, [RZ] ;  /* 0x00000000fffff984 */ /* 0x000fe20000000800 */
[----:B------:R-:W-:Y:S01]  /*10070*/  LDGSTS.E.BYPASS.LTC128B.128 [R4+0xc00], desc[UR50][R2.64], !P4 ;  /* 0x00c0000002047fae */ /* 0x000fe2000e101d72 */
[----:B------:R-:W-:-:S13]  /*10080*/  ISETP.LT.OR P4, PT, R32, 0x11, !P2 ;  /* 0x000000112000780c */ /* 0x000fda0005781670 */
[----:B------:R-:W-:Y:S01]  /*10090*/  LDGSTS.E.BYPASS.LTC128B.128 [R4+0x3c00], desc[UR50][R2.64+0x80], !P4 ;  /* 0x03c0008002047fae */ /* 0x000fe2000e101d72 */
[----:B------:R-:W-:-:S13]  /*100a0*/  ISETP.LT.OR P4, PT, R32, 0x11, !P1 ;  /* 0x000000112000780c */ /* 0x000fda0004f81670 */
[----:B------:R-:W-:Y:S01]  /*100b0*/  LDGSTS.E.BYPASS.LTC128B.128 [R4+0x6c00], desc[UR50][R2.64+0x100], !P4 ;  /* 0x06c0010002047fae */ /* 0x000fe2000e101d72 */
[----:B------:R-:W-:-:S13]  /*100c0*/  ISETP.LT.OR P4, PT, R32, 0x11, !P0 ;  /* 0x000000112000780c */ /* 0x000fda0004781670 */
[----:B------:R0:W-:Y:S02]  /*100d0*/  LDGSTS.E.BYPASS.LTC128B.128 [R4+0x9c00], desc[UR50][R2.64+0x180], !P4 ;  /* 0x09c0018002047fae */ /* 0x0001e4000e101d72 */
[----:B0-----:R-:W-:-:S07]  /*100e0*/  IMAD.MOV.U32 R3, RZ, RZ, R14 ;  /* 0x000000ffff037224 */ /* 0x001fce00078e000e */
[----:B------:R-:W-:Y:S05]  /*100f0*/  WARPSYNC.COLLECTIVE R15, `(.L_x_9596) ;  /* 0x000000000f087348 */ /* 0x000fea0003c00000 */
[----:B------:R0:W1:Y:S02]  /*10100*/  SHFL.IDX P6, R14, R13, R12, R11 ;  /* 0x0000000c0d0e7389 */ /* 0x00006400000c000b */
[----:B01----:R-:W-:Y:S01]  /*10110*/  ENDCOLLECTIVE ;  /* 0x000000000000791b */ /* 0x003fe20003800000 */
.L_x_9596:
[----:B------:R-:W-:Y:S02]  /*10120*/  IMAD.MOV.U32 R13, RZ, RZ, R6 ;  /* 0x000000ffff0d7224 */ /* 0x000fe400078e0006 */
[----:B------:R-:W-:Y:S01]  /*10130*/  IMAD.MOV.U32 R12, RZ, RZ, 0x3 ;  /* 0x00000003ff0c7424 */ /* 0x000fe200078e00ff */
[----:B------:R-:W-:-:S13]  /*10140*/  IADD3 R2, P4, R14, R0, RZ ;  /* 0x000000000e027210 */ /* 0x000fda0007f9e0ff */
[----:B------:R-:W-:Y:S05]  /*10150*/  WARPSYNC.COLLECTIVE R15, `(.L_x_9597) ;  /* 0x000000000f087348 */ /* 0x000fea0003c00000 */
[----:B------:R0:W1:Y:S02]  /*10160*/  SHFL.IDX P6, R14, R13, R12, R11 ;  /* 0x0000000c0d0e7389 */ /* 0x00006400000c000b */
[----:B01----:R-:W-:Y:S01]  /*10170*/  ENDCOLLECTIVE ;  /* 0x000000000000791b */ /* 0x003fe20003800000 */
.L_x_9597:
[----:B------:R-:W-:Y:S01]  /*10180*/  IMAD.X R3, RZ, RZ, R3, P4 ;  /* 0x000000ffff037224 */ /* 0x000fe200020e0603 */
        /* <DEDUP_REMOVED lines=16> */
.L_x_9598:
[----:B------:R-:W-:Y:S02]  /*10290*/  IMAD.MOV.U32 R13, RZ, RZ, R6 ;  /* 0x000000ffff0d7224 */ /* 0x000fe400078e0006 */
[----:B------:R-:W-:Y:S01]  /*102a0*/  IMAD.MOV.U32 R12, RZ, RZ, 0x4 ;  /* 0x00000004ff0c7424 */ /* 0x000fe200078e00ff */
[----:B------:R-:W-:-:S13]  /*102b0*/  IADD3 R2, P4, R14, R0, RZ ;  /* 0x000000000e027210 */ /* 0x000fda0007f9e0ff */
[----:B------:R-:W-:Y:S05]  /*102c0*/  WARPSYNC.COLLECTIVE R15, `(.L_x_9599) ;  /* 0x000000000f087348 */ /* 0x000fea0003c00000 */
[----:B------:R0:W1:Y:S02]  /*102d0*/  SHFL.IDX P6, R14, R13, R12, R11 ;  /* 0x0000000c0d0e7389 */ /* 0x00006400000c000b */
[----:B01----:R-:W-:Y:S01]  /*102e0*/  ENDCOLLECTIVE ;  /* 0x000000000000791b */ /* 0x003fe20003800000 */
.L_x_9599:
        /* <DEDUP_REMOVED lines=17> */
.L_x_9600:
[----:B------:R-:W-:Y:S02]  /*10400*/  IMAD.MOV.U32 R13, RZ, RZ, R6 ;  /* 0x000000ffff0d7224 */ /* 0x000fe400078e0006 */
[----:B------:R-:W-:Y:S01]  /*10410*/  IMAD.MOV.U32 R12, RZ, RZ, 0x5 ;  /* 0x00000005ff0c7424 */ /* 0x000fe200078e00ff */
[----:B------:R-:W-:-:S13]  /*10420*/  IADD3 R2, P4, R14, R0, RZ ;  /* 0x000000000e027210 */ /* 0x000fda0007f9e0ff */
[----:B------:R-:W-:Y:S05]  /*10430*/  WARPSYNC.COLLECTIVE R15, `(.L_x_9601) ;  /* 0x000000000f087348 */ /* 0x000fea0003c00000 */
[----:B------:R0:W1:Y:S02]  /*10440*/  SHFL.IDX P6, R14, R13, R12, R11 ;  /* 0x0000000c0d0e7389 */ /* 0x00006400000c000b */
[----:B01----:R-:W-:Y:S01]  /*10450*/  ENDCOLLECTIVE ;  /* 0x000000000000791b */ /* 0x003fe20003800000 */
.L_x_9601:
[----:B------:R-:W-:Y:S01]  /*10460*/  IMAD.X R3, RZ, RZ, R3, P4 ;  /* 0x000000ffff037224 */ /* 0x000fe200020e0603 */
[----:B------:R-:W-:Y:S01]  /*10470*/  ISETP.LT.OR P4, PT, R32, 0x41, P3 ;  /* 0x000000412000780c */ /* 0x000fe20001f81670 */
        /* <DEDUP_REMOVED lines=10> */
.L_x_9602:
        /* <DEDUP_REMOVED lines=8> */
[----:B------:R-:W-:Y:S05]  /*105a0*/  BRA `(.L_x_9603) ;  /* 0xffffffc0007c7947 */ /* 0x000fea000383ffff */
.L_x_9512:
[----:B0-----:R0:W2:Y:S02]  /*105b0*/  SYNCS.PHASECHK.TRANS64.TRYWAIT P0, [R10+URZ+0x22840], R20 ;  /* 0x022840140a0075a7 */ /* 0x0010a4000800017f */
[----:B--2---:R-:W-:Y:S05]  /*105c0*/  @!P0 NANOSLEEP.SYNCS 0x989680 ;  /* 0x009896800000895d */ /* 0x004fea0003900000 */
[----:B------:R-:W2:Y:S02]  /*105d0*/  @!P0 SYNCS.PHASECHK.TRANS64 P0, [R10+URZ+0x22840], R20 ;  /* 0x022840140a0085a7 */ /* 0x000ea4000800007f */
[----:B--2---:R-:W-:Y:S05]  /*105e0*/  @!P0 BRA `(.L_x_9512) ;  /* 0xfffffffc00f08947 */ /* 0x004fea000383ffff */
[----:B------:R-:W-:Y:S05]  /*105f0*/  BRA `(.L_x_9604) ;  /* 0xffffffc400ac7947 */ /* 0x000fea000383ffff */
.L_x_9513:
        /* <DEDUP_REMOVED lines=8> */
.L_x_9606:
[----:B------:R-:W-:Y:S05]  /*10680*/  BSYNC B1 ;  /* 0x0000000000017941 */ /* 0x000fea0003800000 */
.L_x_9605:
        /* <DEDUP_REMOVED lines=9> */
.L_x_9607:
[----:B------:R-:W-:Y:S02]  /*10720*/  IMAD.MOV.U32 R13, RZ, RZ, R8 ;  /* 0x000000ffff0d7224 */ /* 0x000fe400078e0008 */
[----:B------:R-:W-:Y:S02]  /*10730*/  IMAD.MOV.U32 R12, RZ, RZ, 0x1 ;  /* 0x00000001ff0c7424 */ /* 0x000fe400078e00ff */
[----:B------:R-:W-:-:S07]  /*10740*/  IMAD.MOV.U32 R2, RZ, RZ, R14 ;  /* 0x000000ffff027224 */ /* 0x000fce00078e000e */
[----:B------:R-:W-:Y:S05]  /*10750*/  WARPSYNC.COLLECTIVE R15, `(.L_x_9608) ;  /* 0x000000000f087348 */ /* 0x000fea0003c00000 */
[----:B------:R0:W1:Y:S02]  /*10760*/  SHFL.IDX P6, R14, R13, R12, R11 ;  /* 0x0000000c0d0e7389 */ /* 0x00006400000c000b */
[----:B01----:R-:W-:Y:S01]  /*10770*/  ENDCOLLECTIVE ;  /* 0x000000000000791b */ /* 0x003fe20003800000 */
.L_x_9608:
[----:B------:R-:W-:-:S05]  /*10780*/  IADD3 R2, P0, R2, R0, RZ ;  /* 0x0000000002027210 */ /* 0x000fca0007f1e0ff */
[----:B------:R-:W-:-:S05]  /*10790*/  IMAD.X R3, RZ, RZ, R3, P0 ;  /* 0x000000ffff037224 */ /* 0x000fca00000e0603 */
        /* <DEDUP_REMOVED lines=9> */
.L_x_9609:
[----:B------:R-:W-:Y:S02]  /*10830*/  IMAD.MOV.U32 R13, RZ, RZ, R8 ;  /* 0x000000ffff0d7224 */ /* 0x000fe400078e0008 */
[----:B------:R-:W-:Y:S02]  /*10840*/  IMAD.MOV.U32 R12, RZ, RZ, 0x2 ;  /* 0x00000002ff0c7424 */ /* 0x000fe400078e00ff */
[----:B------:R-:W-:-:S07]  /*10850*/  IMAD.MOV.U32 R2, RZ, RZ, R14 ;  /* 0x000000ffff027224 */ /* 0x000fce00078e000e */
[----:B------:R-:W-:Y:S05]  /*10860*/  WARPSYNC.COLLECTIVE R15, `(.L_x_9610) ;  /* 0x000000000f087348 */ /* 0x000fea0003c00000 */
[----:B------:R0:W1:Y:S02]  /*10870*/  SHFL.IDX P6, R14, R13, R12, R11 ;  /* 0x0000000c0d0e7389 */ /* 0x00006400000c000b */
[----:B01----:R-:W-:Y:S01]  /*10880*/  ENDCOLLECTIVE ;  /* 0x000000000000791b */ /* 0x003fe20003800000 */
.L_x_9610:
        /* <DEDUP_REMOVED lines=11> */
.L_x_9611:
[----:B------:R-:W-:Y:S01]  /*10940*/  MOV R13, R8 ;  /* 0x00000008000d7202 */ /* 0x000fe20000000f00 */
[----:B------:R-:W-:Y:S02]  /*10950*/  IMAD.MOV.U32 R12, RZ, RZ, 0x3 ;  /* 0x00000003ff0c7424 */ /* 0x000fe400078e00ff */
[----:B------:R-:W-:-:S07]  /*10960*/  IMAD.MOV.U32 R2, RZ, RZ, R14 ;  /* 0x000000ffff027224 */ /* 0x000fce00078e000e */
[----:B------:R-:W-:Y:S05]  /*10970*/  WARPSYNC.COLLECTIVE R15, `(.L_x_9612) ;  /* 0x000000000f087348 */ /* 0x000fea0003c00000 */
[----:B------:R0:W1:Y:S02]  /*10980*/  SHFL.IDX P6, R14, R13, R12, R11 ;  /* 0x0000000c0d0e7389 */ /* 0x00006400000c000b */
[----:B01----:R-:W-:Y:S01]  /*10990*/  ENDCOLLECTIVE ;  /* 0x000000000000791b */ /* 0x003fe20003800000 */
.L_x_9612:
        /* <DEDUP_REMOVED lines=11> */
.L_x_9613:
[----:B------:R-:W-:Y:S02]  /*10a50*/  IMAD.MOV.U32 R13, RZ, RZ, R8 ;  /* 0x000000ffff0d7224 */ /* 0x000fe400078e0008 */
[----:B------:R-:W-:Y:S02]  /*10a60*/  IMAD.MOV.U32 R12, RZ, RZ, 0x4 ;  /* 0x00000004ff0c7424 */ /* 0x000fe400078e00ff */
[----:B------:R-:W-:-:S07]  /*10a70*/  IMAD.MOV.U32 R2, RZ, RZ, R14 ;  /* 0x000000ffff027224 */ /* 0x000fce00078e000e */
[----:B------:R-:W-:Y:S05]  /*10a80*/  WARPSYNC.COLLECTIVE R15, `(.L_x_9614) ;  /* 0x000000000f087348 */ /* 0x000fea0003c00000 */
[----:B------:R0:W1:Y:S02]  /*10a90*/  SHFL.IDX P6, R14, R13, R12, R11 ;  /* 0x0000000c0d0e7389 */ /* 0x00006400000c000b */
[----:B01----:R-:W-:Y:S01]  /*10aa0*/  ENDCOLLECTIVE ;  /* 0x000000000000791b */ /* 0x003fe20003800000 */
.L_x_9614:
        /* <DEDUP_REMOVED lines=11> */
.L_x_9615:
[----:B------:R-:W-:Y:S02]  /*10b60*/  IMAD.MOV.U32 R13, RZ, RZ, R8 ;  /* 0x000000ffff0d7224 */ /* 0x000fe400078e0008 */
[----:B------:R-:W-:Y:S01]  /*10b70*/  IMAD.MOV.U32 R12, RZ, RZ, 0x5 ;  /* 0x00000005ff0c7424 */ /* 0x000fe200078e00ff */
[----:B------:R-:W-:-:S07]  /*10b80*/  MOV R2, R14 ;  /* 0x0000000e00027202 */ /* 0x000fce0000000f00 */
[----:B------:R-:W-:Y:S05]  /*10b90*/  WARPSYNC.COLLECTIVE R15, `(.L_x_9616) ;  /* 0x000000000f087348 */ /* 0x000fea0003c00000 */
[----:B------:R0:W1:Y:S02]  /*10ba0*/  SHFL.IDX P6, R14, R13, R12, R11 ;  /* 0x0000000c0d0e7389 */ /* 0x00006400000c000b */
[----:B01----:R-:W-:Y:S01]  /*10bb0*/  ENDCOLLECTIVE ;  /* 0x000000000000791b */ /* 0x003fe20003800000 */
.L_x_9616:
        /* <DEDUP_REMOVED lines=11> */
.L_x_9617:
[----:B------:R-:W-:Y:S05]  /*10c70*/  BRA `(.L_x_9618) ;  /* 0xffffffc000dc7947 */ /* 0x000fea000383ffff */
.L_x_9518:
[----:B---3--:R3:W4:Y:S02]  /*10c80*/  SYNCS.PHASECHK.TRANS64.TRYWAIT P0, [R10+URZ+0x22860], R20 ;  /* 0x022860140a0075a7 */ /* 0x008724000800017f */
[----:B----4-:R-:W-:Y:S05]  /*10c90*/  @!P0 NANOSLEEP.SYNCS 0x989680 ;  /* 0x009896800000895d */ /* 0x010fea0003900000 */
[----:B------:R-:W4:Y:S02]  /*10ca0*/  @!P0 SYNCS.PHASECHK.TRANS64 P0, [R10+URZ+0x22860], R20 ;  /* 0x022860140a0085a7 */ /* 0x000f24000800007f */
[----:B----4-:R-:W-:Y:S05]  /*10cb0*/  @!P0 BRA `(.L_x_9518) ;  /* 0xfffffffc00f08947 */ /* 0x010fea000383ffff */
[----:B------:R-:W-:Y:S05]  /*10cc0*/  BRA `(.L_x_9619) ;  /* 0xffffffc4002c7947 */ /* 0x000fea000383ffff */
.L_x_9519:
        /* <DEDUP_REMOVED lines=8> */
.L_x_9621:
[----:B------:R-:W-:Y:S05]  /*10d50*/  BSYNC B1 ;  /* 0x0000000000017941 */ /* 0x000fea0003800000 */
.L_x_9620:
        /* <DEDUP_REMOVED lines=9> */
.L_x_9622:
[----:B------:R-:W-:Y:S02]  /*10df0*/  IMAD.MOV.U32 R13, RZ, RZ, R25 ;  /* 0x000000ffff0d7224 */ /* 0x000fe400078e0019 */
[----:B------:R-:W-:Y:S01]  /*10e00*/  IMAD.MOV.U32 R12, RZ, RZ, 0x1 ;  /* 0x00000001ff0c7424 */ /* 0x000fe200078e00ff */
[----:B------:R-:W-:-:S13]  /*10e10*/  IADD3 R2, P0, R14, R0, RZ ;  /* 0x000000000e027210 */ /* 0x000fda0007f1e0ff */
[----:B------:R-:W-:Y:S05]  /*10e20*/  WARPSYNC.COLLECTIVE R15, `(.L_x_9623) ;  /* 0x000000000f087348 */ /* 0x000fea0003c00000 */
[----:B------:R0:W1:Y:S02]  /*10e30*/  SHFL.IDX P6, R14, R13, R12, R11 ;  /* 0x0000000c0d0e7389 */ /* 0x00006400000c000b */
[----:B01----:R-:W-:Y:S01]  /*10e40*/  ENDCOLLECTIVE ;  /* 0x000000000000791b */ /* 0x003fe20003800000 */
.L_x_9623:
[----:B------:R-:W-:-:S05]  /*10e50*/  IMAD.X R3, RZ, RZ, R3, P0 ;  /* 0x000000ffff037224 */ /* 0x000fca00000e0603 */
[----:B------:R-:W-:Y:S01]  /*10e60*/  @!PT LDS RZ, [RZ] ;  /* 0x00000000fffff984 */ /* 0x000fe20000000800 */
[----:B------:R-:W-:Y:S01]  /*10e70*/  @!PT LDS RZ, [RZ] ;  /* 0x00000000fffff984 */ /* 0x000fe20000000800 */
[----:B------:R-:W-:Y:S01]  /*10e80*/  @!PT LDS RZ, [RZ] ;  /* 0x00000000fffff984 */ /* 0x000fe20000000800 */
[----:B------:R0:W-:Y:S04]  /*10e90*/  LDGSTS.E.BYPASS.LTC128B.128 [R20+0x400], desc[UR50][R2.64], !P5 ;  /* 0x0040000002147fae */ /* 0x0001e8000e901d72 */
        /* <DEDUP_REMOVED lines=8> */
.L_x_9624:
[----:B------:R-:W-:Y:S02]  /*10f20*/  IMAD.MOV.U32 R13, RZ, RZ, R25 ;  /* 0x000000ffff0d7224 */ /* 0x000fe400078e0019 */
[----:B------:R-:W-:Y:S01]  /*10f30*/  IMAD.MOV.U32 R12, RZ, RZ, 0x2 ;  /* 0x00000002ff0c7424 */ /* 0x000fe200078e00ff */
[----:B------:R-:W-:-:S13]  /*10f40*/  IADD3 R2, P0, R14, R0, RZ ;  /* 0x000000000e027210 */ /* 0x000fda0007f1e0ff */
[----:B------:R-:W-:Y:S05]  /*10f50*/  WARPSYNC.COLLECTIVE R15, `(.L_x_9625) ;  /* 0x000000000f087348 */ /* 0x000fea0003c00000 */
[----:B------:R0:W1:Y:S02]  /*10f60*/  SHFL.IDX P6, R14, R13, R12, R11 ;  /* 0x0000000c0d0e7389 */ /* 0x00006400000c000b */
[----:B01----:R-:W-:Y:S01]  /*10f70*/  ENDCOLLECTIVE ;  /* 0x000000000000791b */ /* 0x003fe20003800000 */
.L_x_9625:
[----:B------:R-:W-:-:S05]  /*10f80*/  IMAD.X R3, RZ, RZ, R4, P0 ;  /* 0x000000ffff037224 */ /* 0x000fca00000e0604 */
[----:B------:R-:W-:Y:S01]  /*10f90*/  @!PT LDS RZ, [RZ] ;  /* 0x00000000fffff984 */ /* 0x000fe20000000800 */
[----:B------:R-:W-:Y:S01]  /*10fa0*/  @!PT LDS RZ, [RZ] ;  /* 0x00000000fffff984 */ /* 0x000fe20000000800 */
[----:B------:R-:W-:Y:S01]  /*10fb0*/  @!PT LDS RZ, [RZ] ;  /* 0x00000000fffff984 */ /* 0x000fe20000000800 */
        /* <DEDUP_REMOVED lines=9> */
.L_x_9626:
[----:B------:R-:W-:Y:S02]  /*11050*/  IMAD.MOV.U32 R13, RZ, RZ, R25 ;  /* 0x000000ffff0d7224 */ /* 0x000fe400078e0019 */
[----:B------:R-:W-:Y:S02]  /*11060*/  IMAD.MOV.U32 R12, RZ, RZ, 0x3 ;  /* 0x00000003ff0c7424 */ /* 0x000fe400078e00ff */
[----:B------:R-:W-:-:S07]  /*11070*/  IMAD.MOV.U32 R8, RZ, RZ, R14 ;  /* 0x000000ffff087224 */ /* 0x000fce00078e000e */
[----:B------:R-:W-:Y:S05]  /*11080*/  WARPSYNC.COLLECTIVE R15, `(.L_x_9627) ;  /* 0x000000000f087348 */ /* 0x000fea0003c00000 */
[----:B------:R0:W1:Y:S02]  /*11090*/  SHFL.IDX P6, R14, R13, R12, R11 ;  /* 0x0000000c0d0e7389 */ /* 0x00006400000c000b */
[----:B01----:R-:W-:Y:S01]  /*110a0*/  ENDCOLLECTIVE ;  /* 0x000000000000791b */ /* 0x003fe20003800000 */
.L_x_9627:
        /* <DEDUP_REMOVED lines=9> */
[----:B------:R-:W-:-:S03]  /*11140*/  MOV R5, R14 ;  /* 0x0000000e00057202 */ /* 0x000fc60000000f00 */
[----:B------:R0:W-:Y:S04]  /*11150*/  LDGSTS.E.BYPASS.LTC128B.128 [R20+0xa400], desc[UR50][R2.64+0x180], !P1 ;  /* 0x0a40018002147fae */ /* 0x0001e8000c901d72 */
[----:B0-----:R-:W-:Y:S05]  /*11160*/  WARPSYNC.COLLECTIVE R15, `(.L_x_9628) ;  /* 0x000000000f087348 */ /* 0x001fea0003c00000 */
[----:B------:R1:W2:Y:S02]  /*11170*/  SHFL.IDX P6, R14, R13, R12, R11 ;  /* 0x0000000c0d0e7389 */ /* 0x0002a400000c000b */
[----:B012---:R-:W-:Y:S01]  /*11180*/  ENDCOLLECTIVE ;  /* 0x000000000000791b */ /* 0x007fe20003800000 */
.L_x_9628:
[----:B------:R-:W-:Y:S02]  /*11190*/  IMAD.MOV.U32 R13, RZ, RZ, R25 ;  /* 0x000000ffff0d7224 */ /* 0x000fe400078e0019 */
[----:B------:R-:W-:Y:S01]  /*111a0*/  IMAD.MOV.U32 R12, RZ, RZ, 0x4 ;  /* 0x00000004ff0c7424 */ /* 0x000fe200078e00ff */
[----:B------:R-:W-:-:S13]  /*111b0*/  IADD3 R2, P0, R14, R0, RZ ;  /* 0x000000000e027210 */ /* 0x000fda0007f1e0ff */
[----:B------:R-:W-:Y:S05]  /*111c0*/  WARPSYNC.COLLECTIVE R15, `(.L_x_9629) ;  /* 0x000000000f087348 */ /* 0x000fea0003c00000 */
[----:B------:R0:W1:Y:S02]  /*111d0*/  SHFL.IDX P6, R14, R13, R12, R11 ;  /* 0x0000000c0d0e7389 */ /* 0x00006400000c000b */
[----:B01----:R-:W-:Y:S01]  /*111e0*/  ENDCOLLECTIVE ;  /* 0x000000000000791b */ /* 0x003fe20003800000 */
.L_x_9629:
        /* <DEDUP_REMOVED lines=13> */
.L_x_9630:
[----:B------:R-:W-:Y:S02]  /*112c0*/  IMAD.MOV.U32 R13, RZ, RZ, R25 ;  /* 0x000000ffff0d7224 */ /* 0x000fe400078e0019 */
[----:B------:R-:W-:Y:S01]  /*112d0*/  IMAD.MOV.U32 R12, RZ, RZ, 0x5 ;  /* 0x00000005ff0c7424 */ /* 0x000fe200078e00ff */
[----:B------:R-:W-:-:S13]  /*112e0*/  IADD3 R2, P0, R14, R0, RZ ;  /* 0x000000000e027210 */ /* 0x000fda0007f1e0ff */
[----:B------:R-:W-:Y:S05]  /*112f0*/  WARPSYNC.COLLECTIVE R15, `(.L_x_9631) ;  /* 0x000000000f087348 */ /* 0x000fea0003c00000 */
[----:B------:R0:W1:Y:S02]  /*11300*/  SHFL.IDX P6, R14, R13, R12, R11 ;  /* 0x0000000c0d0e7389 */ /* 0x00006400000c000b */
[----:B01----:R-:W-:Y:S01]  /*11310*/  ENDCOLLECTIVE ;  /* 0x000000000000791b */ /* 0x003fe20003800000 */
.L_x_9631:
        /* <DEDUP_REMOVED lines=13> */
.L_x_9632:
[----:B------:R-:W-:Y:S05]  /*113f0*/  BRA `(.L_x_9633) ;  /* 0xffffffc000747947 */ /* 0x000fea000383ffff */
.L_x_9527:
        /* <DEDUP_REMOVED lines=8> */
.L_x_9635:
[----:B------:R-:W-:Y:S05]  /*11480*/  BSYNC B0 ;  /* 0x0000000000007941 */ /* 0x000fea0003800000 */
.L_x_9634:
        /* <DEDUP_REMOVED lines=9> */
.L_x_9636:
        /* <DEDUP_REMOVED lines=18> */
.L_x_9637:
[----:B------:R-:W-:Y:S01]  /*11640*/  IMAD.MOV.U32 R12, RZ, RZ, 0x2 ;  /* 0x00000002ff0c7424 */ /* 0x000fe200078e00ff */
[----:B------:R-:W-:-:S05]  /*11650*/  SEL R7, R14, RZ, P1 ;  /* 0x000000ff0e077207 */ /* 0x000fca0000800000 */
[----:B------:R-:W-:-:S04]  /*11660*/  IMAD.IADD R6, R4, 0x1, R7 ;  /* 0x0000000104067824 */ /* 0x000fc800078e0207 */
[----:B------:R-:W-:-:S07]  /*11670*/  IMAD.MOV.U32 R13, RZ, RZ, R6 ;  /* 0x000000ffff0d7224 */ /* 0x000fce00078e0006 */
[----:B------:R-:W-:Y:S05]  /*11680*/  WARPSYNC.COLLECTIVE R15, `(.L_x_9638) ;  /* 0x000000000f087348 */ /* 0x000fea0003c00000 */
[----:B------:R0:W1:Y:S02]  /*11690*/  SHFL.UP P6, R14, R13, R12, R11 ;  /* 0x0400000c0d0e7389 */ /* 0x00006400000c000b */
[----:B01----:R-:W-:Y:S01]  /*116a0*/  ENDCOLLECTIVE ;  /* 0x000000000000791b */ /* 0x003fe20003800000 */
.L_x_9638:
[----:B------:R-:W-:Y:S01]  /*116b0*/  IMAD.MOV.U32 R12, RZ, RZ, 0x4 ;  /* 0x00000004ff0c7424 */ /* 0x000fe200078e00ff */
[----:B------:R-:W-:-:S04]  /*116c0*/  SEL R7, R14, RZ, P2 ;  /* 0x000000ff0e077207 */ /* 0x000fc80001000000 */
[----:B------:R-:W-:-:S05]  /*116d0*/  IADD3 R7, R6, R7, RZ ;  /* 0x0000000706077210 */ /* 0x000fca0007ffe0ff */
[----:B------:R-:W-:-:S07]  /*116e0*/  IMAD.MOV.U32 R13, RZ, RZ, R7 ;  /* 0x000000ffff0d7224 */ /* 0x000fce00078e0007 */
[----:B------:R-:W-:Y:S05]  /*116f0*/  WARPSYNC.COLLECTIVE R15, `(.L_x_9639) ;  /* 0x000000000f087348 */ /* 0x000fea0003c00000 */
[----:B------:R0:W1:Y:S02]  /*11700*/  SHFL.UP P6, R14, R13, R12, R11 ;  /* 0x0400000c0d0e7389 */ /* 0x00006400000c000b */
[----:B01----:R-:W-:Y:S01]  /*11710*/  ENDCOLLECTIVE ;  /* 0x000000000000791b */ /* 0x003fe20003800000 */
.L_x_9639:
[----:B------:R-:W-:Y:S01]  /*11720*/  IMAD.MOV.U32 R12, RZ, RZ, 0x8 ;  /* 0x00000008ff0c7424 */ /* 0x000fe200078e00ff */
[----:B------:R-:W-:-:S05]  /*11730*/  SEL R2, R14, RZ, P3 ;  /* 0x000000ff0e027207 */ /* 0x000fca0001800000 */
[----:B------:R-:W-:-:S04]  /*11740*/  IMAD.IADD R2, R7, 0x1, R2 ;  /* 0x0000000107027824 */ /* 0x000fc800078e0202 */
[----:B------:R-:W-:-:S07]  /*11750*/  IMAD.MOV.U32 R13, RZ, RZ, R2 ;  /* 0x000000ffff0d7224 */ /* 0x000fce00078e0002 */
[----:B------:R-:W-:Y:S05]  /*11760*/  WARPSYNC.COLLECTIVE R15, `(.L_x_9640) ;  /* 0x000000000f087348 */ /* 0x000fea0003c00000 */
[----:B------:R0:W1:Y:S02]  /*11770*/  SHFL.UP P6, R14, R13, R12, R11 ;  /* 0x0400000c0d0e7389 */ /* 0x00006400000c000b */
[----:B01----:R-:W-:Y:S01]  /*11780*/  ENDCOLLECTIVE ;  /* 0x000000000000791b */ /* 0x003fe20003800000 */
.L_x_9640:
[----:B------:R-:W-:Y:S01]  /*11790*/  IMAD.MOV.U32 R12, RZ, RZ, 0x10 ;  /* 0x00000010ff0c7424 */ /* 0x000fe200078e00ff */
[----:B------:R-:W-:-:S05]  /*117a0*/  SEL R3, R14, RZ, P4 ;  /* 0x000000ff0e037207 */ /* 0x000fca0002000000 */
[----:B------:R-:W-:-:S04]  /*117b0*/  IMAD.IADD R3, R2, 0x1, R3 ;  /* 0x0000000102037824 */ /* 0x000fc800078e0203 */
[----:B------:R-:W-:-:S07]  /*117c0*/  IMAD.MOV.U32 R13, RZ, RZ, R3 ;  /* 0x000000ffff0d7224 */ /* 0x000fce00078e0003 */
[----:B------:R-:W-:Y:S05]  /*117d0*/  WARPSYNC.COLLECTIVE R15, `(.L_x_9641) ;  /* 0x000000000f087348 */ /* 0x000fea0003c00000 */
[----:B------:R0:W1:Y:S02]  /*117e0*/  SHFL.UP P6, R14, R13, R12, R11 ;  /* 0x0400000c0d0e7389 */ /* 0x00006400000c000b */
[----:B01----:R-:W-:Y:S01]  /*117f0*/  ENDCOLLECTIVE ;  /* 0x000000000000791b */ /* 0x003fe20003800000 */
.L_x_9641:
        /* <DEDUP_REMOVED lines=8> */
.L_x_9642:
[----:B------:R-:W-:Y:S05]  /*11880*/  BRA `(.L_x_9643) ;  /* 0xffffffc000d07947 */ /* 0x000fea000383ffff */
.L_x_9532:
[----:B------:R-:W-:Y:S01]  /*11890*/  BSSY B0, `(.L_x_9644) ;  /* 0x0000008000007945 */ /* 0x000fe20003800000 */
[----:B-----5:R-:W-:Y:S02]  /*118a0*/  IMAD.MOV.U32 R13, RZ, RZ, R4 ;  /* 0x000000ffff0d7224 */ /* 0x020fe400078e0004 */
[----:B------:R-:W-:Y:S02]  /*118b0*/  IMAD.MOV.U32 R12, RZ, RZ, 0x1 ;  /* 0x00000001ff0c7424 */ /* 0x000fe400078e00ff */
[----:B------:R-:W-:Y:S02]  /*118c0*/  IMAD.MOV.U32 R11, RZ, RZ, RZ ;  /* 0x000000ffff0b7224 */ /* 0x000fe400078e00ff */
[----:B------:R-:W-:-:S07]  /*118d0*/  IMAD.MOV.U32 R15, RZ, RZ, -0x1 ;  /* 0xffffffffff0f7424 */ /* 0x000fce00078e00ff */
[----:B01234-:R-:W-:Y:S05]  /*118e0*/  WARPSYNC.COLLECTIVE R15, `(.L_x_9645) ;  /* 0x000000000f087348 */ /* 0x01ffea0003c00000 */
[----:B------:R0:W0:Y:S02]  /*118f0*/  SHFL.UP P6, R14, R13, R12, R11 ;  /* 0x0400000c0d0e7389 */ /* 0x00002400000c000b */
[----:B01234-:R-:W-:Y:S01]  /*11900*/  ENDCOLLECTIVE ;  /* 0x000000000000791b */ /* 0x01ffe20003800000 */
.L_x_9645:
[----:B------:R-:W-:Y:S05]  /*11910*/  BSYNC B0 ;  /* 0x0000000000007941 */ /* 0x000fea0003800000 */
.L_x_9644:
        /* <DEDUP_REMOVED lines=8> */
.L_x_9646:
[----:B------:R-:W-:Y:S01]  /*119a0*/  IMAD.MOV.U32 R12, RZ, RZ, 0x4 ;  /* 0x00000004ff0c7424 */ /* 0x000fe200078e00ff */
[----:B------:R-:W-:-:S05]  /*119b0*/  SEL R0, R14, RZ, P2 ;  /* 0x000000ff0e007207 */ /* 0x000fca0001000000 */
[----:B------:R-:W-:-:S04]  /*119c0*/  IMAD.IADD R0, R13, 0x1, R0 ;  /* 0x000000010d007824 */ /* 0x000fc800078e0200 */
[----:B------:R-:W-:-:S07]  /*119d0*/  IMAD.MOV.U32 R13, RZ, RZ, R0 ;  /* 0x000000ffff0d7224 */ /* 0x000fce00078e0000 */
[----:B------:R-:W-:Y:S05]  /*119e0*/  WARPSYNC.COLLECTIVE R15, `(.L_x_9647) ;  /* 0x000000000f087348 */ /* 0x000fea0003c00000 */
[----:B------:R0:W1:Y:S02]  /*119f0*/  SHFL.UP P6, R14, R13, R12, R11 ;  /* 0x0400000c0d0e7389 */ /* 0x00006400000c000b */
[----:B01----:R-:W-:Y:S01]  /*11a00*/  ENDCOLLECTIVE ;  /* 0x000000000000791b */ /* 0x003fe20003800000 */
.L_x_9647:
[----:B------:R-:W-:Y:S01]  /*11a10*/  IMAD.MOV.U32 R12, RZ, RZ, 0x8 ;  /* 0x00000008ff0c7424 */ /* 0x000fe200078e00ff */
[----:B------:R-:W-:-:S05]  /*11a20*/  SEL R3, R14, RZ, P3 ;  /* 0x000000ff0e037207 */ /* 0x000fca0001800000 */
[----:B------:R-:W-:-:S04]  /*11a30*/  IMAD.IADD R2, R0, 0x1, R3 ;  /* 0x0000000100027824 */ /* 0x000fc800078e0203 */
[----:B------:R-:W-:-:S07]  /*11a40*/  IMAD.MOV.U32 R13, RZ, RZ, R2 ;  /* 0x000000ffff0d7224 */ /* 0x000fce00078e0002 */
[----:B------:R-:W-:Y:S05]  /*11a50*/  WARPSYNC.COLLECTIVE R15, `(.L_x_9648) ;  /* 0x000000000f087348 */ /* 0x000fea0003c00000 */
[----:B------:R0:W1:Y:S02]  /*11a60*/  SHFL.UP P6, R14, R13, R12, R11 ;  /* 0x0400000c0d0e7389 */ /* 0x00006400000c000b */
[----:B01----:R-:W-:Y:S01]  /*11a70*/  ENDCOLLECTIVE ;  /* 0x000000000000791b */ /* 0x003fe20003800000 */
.L_x_9648:
[----:B------:R-:W-:Y:S01]  /*11a80*/  IMAD.MOV.U32 R12, RZ, RZ, 0x10 ;  /* 0x00000010ff0c7424 */ /* 0x000fe200078e00ff */
[----:B------:R-:W-:-:S05]  /*11a90*/  SEL R3, R14, RZ, P4 ;  /* 0x000000ff0e037207 */ /* 0x000fca0002000000 */
[----:B------:R-:W-:-:S04]  /*11aa0*/  IMAD.IADD R3, R2, 0x1, R3 ;  /* 0x0000000102037824 */ /* 0x000fc800078e0203 */
[----:B------:R-:W-:-:S07]  /*11ab0*/  IMAD.MOV.U32 R13, RZ, RZ, R3 ;  /* 0x000000ffff0d7224 */ /* 0x000fce00078e0003 */
[----:B------:R-:W-:Y:S05]  /*11ac0*/  WARPSYNC.COLLECTIVE R15, `(.L_x_9649) ;  /* 0x000000000f087348 */ /* 0x000fea0003c00000 */
[----:B------:R0:W1:Y:S02]  /*11ad0*/  SHFL.UP P6, R14, R13, R12, R11 ;  /* 0x0400000c0d0e7389 */ /* 0x00006400000c000b */
[----:B01----:R-:W-:Y:S01]  /*11ae0*/  ENDCOLLECTIVE ;  /* 0x000000000000791b */ /* 0x003fe20003800000 */
.L_x_9649:
        /* <DEDUP_REMOVED lines=8> */
.L_x_9650:
[----:B------:R-:W-:Y:S05]  /*11b70*/  BRA `(.L_x_9651) ;  /* 0xffffffc000b07947 */ /* 0x000fea000383ffff */
.L_x_9534:
[----:B------:R-:W-:Y:S01]  /*11b80*/  BSSY B0, `(.L_x_9652) ;  /* 0x0000006000007945 */ /* 0x000fe20003800000 */
[----:B------:R-:W-:Y:S01]  /*11b90*/  PLOP3.LUT P6, PT, P6, PT, PT, 0x8, 0x0 ;  /* 0x000000000000781c */ /* 0x000fe200037ce170 */
[----:B------:R-:W-:-:S12]  /*11ba0*/  IMAD.MOV.U32 R15, RZ, RZ, -0x1 ;  /* 0xffffffffff0f7424 */ /* 0x000fd800078e00ff */
[----:B0123--:R-:W-:Y:S05]  /*11bb0*/  WARPSYNC.COLLECTIVE R15, `(.L_x_9653) ;  /* 0x000000000f087348 */ /* 0x00ffea0003c00000 */
[----:B------:R-:W-:Y:S01]  /*11bc0*/  VOTE.ANY R14, PT, P6 ;  /* 0x00000000000e7806 */ /* 0x000fe200030e0100 */
[----:B0123--:R-:W-:Y:S06]  /*11bd0*/  ENDCOLLECTIVE ;  /* 0x000000000000791b */ /* 0x00ffec0003800000 */
.L_x_9653:
[----:B------:R-:W-:Y:S05]  /*11be0*/  BSYNC B0 ;  /* 0x0000000000007941 */ /* 0x000fea0003800000 */
.L_x_9652:
        /* <DEDUP_REMOVED lines=9> */
.L_x_9654:
[----:B------:R-:W-:Y:S01]  /*11c80*/  MOV R4, R14 ;  /* 0x0000000e00047202 */ /* 0x000fe20000000f00 */
[----:B------:R-:W-:Y:S06]  /*11c90*/  BRA `(.L_x_9655) ;  /* 0xffffffc000a07947 */ /* 0x000fec000383ffff */
.L_x_9536:
[----:B------:R-:W-:Y:S01]  /*11ca0*/  BSSY B0, `(.L_x_9656) ;  /* 0x0000007000007945 */ /* 0x000fe20003800000 */
[----:B------:R-:W-:Y:S02]  /*11cb0*/  IMAD.MOV.U32 R13, RZ, RZ, R6 ;  /* 0x000000ffff0d7224 */ /* 0x000fe400078e0006 */
[----:B------:R-:W-:Y:S02]  /*11cc0*/  IMAD.MOV.U32 R11, RZ, RZ, 0x1f ;  /* 0x0000001fff0b7424 */ /* 0x000fe400078e00ff */
[----:B------:R-:W-:-:S07]  /*11cd0*/  IMAD.MOV.U32 R15, RZ, RZ, -0x1 ;  /* 0xffffffffff0f7424 */ /* 0x000fce00078e00ff */
[----:B01234-:R-:W-:Y:S05]  /*11ce0*/  WARPSYNC.COLLECTIVE R15, `(.L_x_9657) ;  /* 0x000000000f087348 */ /* 0x01ffea0003c00000 */
[----:B------:R0:W0:Y:S02]  /*11cf0*/  SHFL.IDX P6, R14, R13, R12, R11 ;  /* 0x0000000c0d0e7389 */ /* 0x00002400000c000b */
[----:B01234-:R-:W-:Y:S01]  /*11d00*/  ENDCOLLECTIVE ;  /* 0x000000000000791b */ /* 0x01ffe20003800000 */
.L_x_9657:
[----:B------:R-:W-:Y:S05]  /*11d10*/  BSYNC B0 ;  /* 0x0000000000007941 */ /* 0x000fea0003800000 */
.L_x_9656:
[----:B------:R-:W-:Y:S05]  /*11d20*/  BRA `(.L_x_9535) ;  /* 0xffffffc000987947 */ /* 0x000fea000383ffff */
.L_x_9540:
[----:B0-----:R0:W4:Y:S02]  /*11d30*/  SYNCS.PHASECHK.TRANS64.TRYWAIT P0, [R7+URZ+0x22820], R0 ;  /* 0x02282000070075a7 */ /* 0x001124000800017f */
[----:B----4-:R-:W-:Y:S05]  /*11d40*/  @!P0 NANOSLEEP.SYNCS 0x989680 ;  /* 0x009896800000895d */ /* 0x010fea0003900000 */
[----:B------:R-:W4:Y:S02]  /*11d50*/  @!P0 SYNCS.PHASECHK.TRANS64 P0, [R7+URZ+0x22820], R0 ;  /* 0x02282000070085a7 */ /* 0x000f24000800007f */
[----:B----4-:R-:W-:Y:S05]  /*11d60*/  @!P0 BRA `(.L_x_9540) ;  /* 0xfffffffc00f08947 */ /* 0x010fea000383ffff */
[----:B------:R-:W-:Y:S05]  /*11d70*/  BRA `(.L_x_9658) ;  /* 0xffffffc400847947 */ /* 0x000fea000383ffff */
.L_x_9541:
        /* <DEDUP_REMOVED lines=8> */
[----:B0123--:R-:W-:Y:S05]  /*11e00*/  WARPSYNC.COLLECTIVE R15, `(.L_x_9660) ;  /* 0x000000000f087348 */ /* 0x00ffea0003c00000 */
[----:B------:R4:W0:Y:S02]  /*11e10*/  SHFL.IDX P6, R14, R13, R12, R11 ;  /* 0x0000000c0d0e7389 */ /* 0x00082400000c000b */
[----:B01234-:R-:W-:Y:S01]  /*11e20*/  ENDCOLLECTIVE ;  /* 0x000000000000791b */ /* 0x01ffe20003800000 */
.L_x_9660:
[----:B------:R-:W-:Y:S05]  /*11e30*/  BSYNC B0 ;  /* 0x0000000000007941 */ /* 0x000fea0003800000 */
.L_x_9659:
[----:B------:R-:W-:Y:S05]  /*11e40*/  BRA `(.L_x_9661) ;  /* 0xffffffc4006c7947 */ /* 0x000fea000383ffff */
.L_x_9544:
[----:B------:R-:W-:Y:S01]  /*11e50*/  BSSY B1, `(.L_x_9662) ;  /* 0x0000006000017945 */ /* 0x000fe20003800000 */
[----:B------:R-:W-:-:S07]  /*11e60*/  IMAD.MOV.U32 R15, RZ, RZ, -0x1 ;  /* 0xffffffffff0f7424 */ /* 0x000fce00078e00ff */
[----:B0123--:R-:W-:Y:S05]  /*11e70*/  WARPSYNC.COLLECTIVE R15, `(.L_x_9663) ;  /* 0x000000000f0c7348 */ /* 0x00ffea0003c00000 */
[----:B------:R-:W-:Y:S02]  /*11e80*/  ELECT P6, UR62, PT ;  /* 0x00000000003e782f */ /* 0x000fe400038c0000 */
[----:B------:R-:W-:Y:S01]  /*11e90*/  MOV R14, UR62 ;  /* 0x0000003e000e7c02 */ /* 0x000fe20008000f00 */
[----:B0123--:R-:W-:Y:S10]  /*11ea0*/  ENDCOLLECTIVE ;  /* 0x000000000000791b */ /* 0x00fff40003800000 */
.L_x_9663:
[----:B------:R-:W-:Y:S05]  /*11eb0*/  BSYNC B1 ;  /* 0x0000000000017941 */ /* 0x000fea0003800000 */
.L_x_9662:
[----:B------:R-:W-:Y:S05]  /*11ec0*/  BRA `(.L_x_9664) ;  /* 0xffffffc400647947 */ /* 0x000fea000383ffff */
.L_x_9546:
[----:B0-----:R0:W4:Y:S02]  /*11ed0*/  SYNCS.PHASECHK.TRANS64.TRYWAIT P1, [R5+URZ+0x22840], R0 ;  /* 0x02284000050075a7 */ /* 0x001124000802017f */
[----:B----4-:R-:W-:Y:S05]  /*11ee0*/  @!P1 NANOSLEEP.SYNCS 0x989680 ;  /* 0x009896800000995d */ /* 0x010fea0003900000 */
[----:B------:R-:W4:Y:S02]  /*11ef0*/  @!P1 SYNCS.PHASECHK.TRANS64 P1, [R5+URZ+0x22840], R0 ;  /* 0x02284000050095a7 */ /* 0x000f24000802007f */
[----:B----4-:R-:W-:Y:S05]  /*11f00*/  @!P1 BRA `(.L_x_9546) ;  /* 0xfffffffc00f09947 */ /* 0x010fea000383ffff */
[----:B------:R-:W-:Y:S05]  /*11f10*/  BRA `(.L_x_9665) ;  /* 0xffffffc400847947 */ /* 0x000fea000383ffff */
.L_x_9548:
[----:B----4-:R4:W0:Y:S02]  /*11f20*/  SYNCS.PHASECHK.TRANS64.TRYWAIT P1, [R3+URZ+0x22840], R2 ;  /* 0x02284002030075a7 */ /* 0x010824000802017f */
[----:B0-----:R-:W-:Y:S05]  /*11f30*/  @!P1 NANOSLEEP.SYNCS 0x989680 ;  /* 0x009896800000995d */ /* 0x001fea0003900000 */
[----:B------:R-:W0:Y:S02]  /*11f40*/  @!P1 SYNCS.PHASECHK.TRANS64 P1, [R3+URZ+0x22840], R2 ;  /* 0x02284002030095a7 */ /* 0x000e24000802007f */
[----:B0-----:R-:W-:Y:S05]  /*11f50*/  @!P1 BRA `(.L_x_9548) ;  /* 0xfffffffc00f09947 */ /* 0x001fea000383ffff */
[----:B------:R-:W-:Y:S05]  /*11f60*/  BRA `(.L_x_9666) ;  /* 0xffffffc400907947 */ /* 0x000fea000383ffff */
.L_x_9550:
[----:B------:R0:W0:Y:S02]  /*11f70*/  SYNCS.PHASECHK.TRANS64.TRYWAIT P1, [R5+URZ+0x22860], R0 ;  /* 0x02286000050075a7 */ /* 0x000024000802017f */
[----:B0-----:R-:W-:Y:S05]  /*11f80*/  @!P1 NANOSLEEP.SYNCS 0x989680 ;  /* 0x009896800000995d */ /* 0x001fea0003900000 */
[----:B------:R-:W0:Y:S02]  /*11f90*/  @!P1 SYNCS.PHASECHK.TRANS64 P1, [R5+URZ+0x22860], R0 ;  /* 0x02286000050095a7 */ /* 0x000e24000802007f */
[----:B0-----:R-:W-:Y:S05]  /*11fa0*/  @!P1 BRA `(.L_x_9550) ;  /* 0xfffffffc00f09947 */ /* 0x001fea000383ffff */
[----:B------:R-:W-:Y:S05]  /*11fb0*/  BRA `(.L_x_9667) ;  /* 0xffffffc4008c7947 */ /* 0x000fea000383ffff */
.L_x_9668:
        /* <DEDUP_REMOVED lines=12> */
.L_x_15665:


//--------------------- .text._ZN7cutlass13device_kernelIN5flash11enable_sm90INS1_16FlashAttnFwdSm90INS1_25CollectiveMainloopFwdSm90ILi2EN4cute5tupleIJNS5_1CILi1EEES8_S8_EEENS6_IJNS7_ILi128EEENS7_ILi96EEENS7_ILi64EEEEEELi256ENS_10bfloat16_tEfNS_4arch4Sm90ELb0ELb0ELb1ELb1ELb1ELb1ELb0ELb1ELb0ELb1ELb0ELb0EEENS1_21CollectiveEpilogueFwdINS6_IJSA_NS7_ILi256EEESB_EEES9_SE_SG_Li256ELb1ELb1ELb0ELb0EEENS1_36VarlenDynamicPersistentTileSchedulerILi128ELi96ELi256ELi128ELb0ELb1ELb1ELb0ELb1ELb1EEEEEEEEEvNT_6ParamsE --------------------------
	.section	.text._ZN7cutlass13device_kernelIN5flash11enable_sm90INS1_16FlashAttnFwdSm90INS1_25CollectiveMainloopFwdSm90ILi2EN4cute5tupleIJNS5_1CILi1EEES8_S8_EEENS6_IJNS7_ILi128EEENS7_ILi96EEENS7_ILi64EEEEEELi256ENS_10bfloat16_tEfNS_4arch4Sm90ELb0ELb0ELb1ELb1ELb1ELb1ELb0ELb1ELb0ELb1ELb0ELb0EEENS1_21CollectiveEpilogueFwdINS6_IJSA_NS7_ILi256EEESB_EEES9_SE_SG_Li256ELb1ELb1ELb0ELb0EEENS1_36VarlenDynamicPersistentTileSchedulerILi128ELi96ELi256ELi128ELb0ELb1ELb1ELb0ELb1ELb1EEEEEEEEEvNT_6ParamsE,"ax",@progbits
	.align	128
.text._ZN7cutlass13device_kernelIN5flash11enable_sm90INS1_16FlashAttnFwdSm90INS1_25CollectiveMainloopFwdSm90ILi2EN4cute5tupleIJNS5_1CILi1EEES8_S8_EEENS6_IJNS7_ILi128EEENS7_ILi96EEENS7_ILi64EEEEEELi256ENS_10bfloat16_tEfNS_4arch4Sm90ELb0ELb0ELb1ELb1ELb1ELb1ELb0ELb1ELb0ELb1ELb0ELb0EEENS1_21CollectiveEpilogueFwdINS6_IJSA_NS7_ILi256EEESB_EEES9_SE_SG_Li256ELb1ELb1ELb0ELb0EEENS1_36VarlenDynamicPersistentTileSchedulerILi128ELi96ELi256ELi128ELb0ELb1ELb1ELb0ELb1ELb1EEEEEEEEEvNT_6ParamsE:
        .type           _ZN7cutlass13device_kernelIN5flash11enable_sm90INS1_16FlashAttnFwdSm90INS1_25CollectiveMainloopFwdSm90ILi2EN4cute5tupleIJNS5_1CILi1EEES8_S8_EEENS6_IJNS7_ILi128EEENS7_ILi96EEENS7_ILi64EEEEEELi256ENS_10bfloat16_tEfNS_4arch4Sm90ELb0ELb0ELb1ELb1ELb1ELb1ELb0ELb1ELb0ELb1ELb0ELb0EEENS1_21CollectiveEpilogueFwdINS6_IJSA_NS7_ILi256EEESB_EEES9_SE_SG_Li256ELb1ELb1ELb0ELb0EEENS1_36VarlenDynamicPersistentTileSchedulerILi128ELi96ELi256ELi128ELb0ELb1ELb1ELb0ELb1ELb1EEEEEEEEEvNT_6ParamsE,@function
        .size           _ZN7cutlass13device_kernelIN5flash11enable_sm90INS1_16FlashAttnFwdSm90INS1_25CollectiveMainloopFwdSm90ILi2EN4cute5tupleIJNS5_1CILi1EEES8_S8_EEENS6_IJNS7_ILi128EEENS7_ILi96EEENS7_ILi64EEEEEELi256ENS_10bfloat16_tEfNS_4arch4Sm90ELb0ELb0ELb1ELb1ELb1ELb1ELb0ELb1ELb0ELb1ELb0ELb0EEENS1_21CollectiveEpilogueFwdINS6_IJSA_NS7_ILi256EEESB_EEES9_SE_SG_Li256ELb1ELb1ELb0ELb0EEENS1_36VarlenDynamicPersistentTileSchedulerILi128ELi96ELi256ELi128ELb0ELb1ELb1ELb0ELb1ELb1EEEEEEEEEvNT_6ParamsE,(.L_x_15666 - _ZN7cutlass13device_kernelIN5flash11enable_sm90INS1_16FlashAttnFwdSm90INS1_25CollectiveMainloopFwdSm90ILi2EN4cute5tupleIJNS5_1CILi1EEES8_S8_EEENS6_IJNS7_ILi128EEENS7_ILi96EEENS7_ILi64EEEEEELi256ENS_10bfloat16_tEfNS_4arch4Sm90ELb0ELb0ELb1ELb1ELb1ELb1ELb0ELb1ELb0ELb1ELb0ELb0EEENS1_21CollectiveEpilogueFwdINS6_IJSA_NS7_ILi256EEESB_EEES9_SE_SG_Li256ELb1ELb1ELb0ELb0EEENS1_36VarlenDynamicPersistentTileSchedulerILi128ELi96ELi256ELi128ELb0ELb1ELb1ELb0ELb1ELb1EEEEEEEEEvNT_6ParamsE)
        .other          _ZN7cutlass13device_kernelIN5flash11enable_sm90INS1_16FlashAttnFwdSm90INS1_25CollectiveMainloopFwdSm90ILi2EN4cute5tupleIJNS5_1CILi1EEES8_S8_EEENS6_IJNS7_ILi128EEENS7_ILi96EEENS7_ILi64EEEEEELi256ENS_10bfloat16_tEfNS_4arch4Sm90ELb0ELb0ELb1ELb1ELb1ELb1ELb0ELb1ELb0ELb1ELb0ELb0EEENS1_21CollectiveEpilogueFwdINS6_IJSA_NS7_ILi256EEESB_EEES9_SE_SG_Li256ELb1ELb1ELb0ELb0EEENS1_36VarlenDynamicPersistentTileSchedulerILi128ELi96ELi256ELi128ELb0ELb1ELb1ELb0ELb1ELb1EEEEEEEEEvNT_6ParamsE,@"STO_CUDA_ENTRY STV_DEFAULT"
_ZN7cutlass13device_kernelIN5flash11enable_sm90INS1_16FlashAttnFwdSm90INS1_25CollectiveMainloopFwdSm90ILi2EN4cute5tupleIJNS5_1CILi1EEES8_S8_EEENS6_IJNS7_ILi128EEENS7_ILi96EEENS7_ILi64EEEEEELi256ENS_10bfloat16_tEfNS_4arch4Sm90ELb0ELb0ELb1ELb1ELb1ELb1ELb0ELb1ELb0ELb1ELb0ELb0EEENS1_21CollectiveEpilogueFwdINS6_IJSA_NS7_ILi256EEESB_EEES9_SE_SG_Li256ELb1ELb1ELb0ELb0EEENS1_36VarlenDynamicPersistentTileSchedulerILi128ELi96ELi256ELi128ELb0ELb1ELb1ELb0ELb1ELb1EEEEEEEEEvNT_6ParamsE:
        /* <DEDUP_REMOVED lines=17> */
.L_x_9670:
[----:B------:R-:W-:Y:S05]  /*0110*/  BSYNC B0 ;  /* 0x0000000000007941 */ /* 0x000fea0003800000 */
.L_x_9669:
[----:B------:R-:W-:Y:S01]  /*0120*/  VOTEU.ANY UP0, P0 ;  /* 0x00000000003f7886 */ /* 0x000fe20000000100 */
[----:B------:R-:W0:Y:S01]  /*0130*/  SHFL.IDX PT, R3, R2, RZ, 0x1f ;  /* 0x00001fff02037589 */ /* 0x000e2200000e0000 */
[----:B------:R-:W-:Y:S01]  /*0140*/  UMOV UR4, 0x80 ;  /* 0x0000008000047882 */ /* 0x000fe20000000000 */
[----:B------:R-:W-:Y:S01]  /*0150*/  UMOV UR7, 0x100 ;  /* 0x0000010000077882 */ /* 0x000fe20000000000 */
[----:B------:R-:W-:Y:S01]  /*0160*/  SHF.R.U32.HI R4, RZ, 0x7, R0 ;  /* 0x00000007ff047819 */ /* 0x000fe20000011600 */
[----:B------:R-:W1:Y:S01]  /*0170*/  @UP0 S2UR UR8, SR_CgaCtaId ;  /* 0x00000000000809c3 */ /* 0x000e620000008800 */
[----:B------:R-:W-:Y:S01]  /*0180*/  @UP0 UMOV UR6, 0x400 ;  /* 0x0000040000060882 */ /* 0x000fe20000000000 */
[----:B------:R-:W-:-:S04]  /*0190*/  @UP0 UIADD3 UR4, -UR4, 0x100000, URZ ;  /* 0x0010000004040890 */ /* 0x000fc8000fffe13f */
[----:B------:R-:W-:Y:S02]  /*01a0*/  @UP0 USHF.L.U32 UR5, UR4, 0xb, URZ ;  /* 0x0000000b04050899 */ /* 0x000fe4000800063f */
[----:B------:R-:W-:Y:S01]  /*01b0*/  @UP0 USHF.L.U32 UR4, UR4, 0x1, URZ ;  /* 0x0000000104040899 */ /* 0x000fe2000800063f */
[----:B------:R-:W-:Y:S01]  /*01c0*/  VOTEU.ANY UP1, P0 ;  /* 0x00000000003f7886 */ /* 0x000fe20000020100 */
[----:B0-----:R-:W-:Y:S02]  /*01d0*/  ISETP.NE.AND P1, PT, R3, RZ, PT ;  /* 0x000000ff0300720c */ /* 0x001fe40003f25270 */
[----:B------:R0:W2:Y:S01]  /*01e0*/  SHFL.IDX PT, R3, R4, RZ, 0x1f ;  /* 0x00001fff04037589 */ /* 0x0000a200000e0000 */
[----:B-1----:R-:W-:Y:S02]  /*01f0*/  @UP0 ULEA UR8, UR8, UR6, 0x18 ;  /* 0x0000000608080291 */ /* 0x002fe4000f8ec03f */
[----:B------:R-:W-:-:S04]  /*0200*/  @UP0 UIADD3 UR6, -UR7, 0x100000, URZ ;  /* 0x0010000007060890 */ /* 0x000fc8000fffe13f */
[----:B------:R-:W-:Y:S02]  /*0210*/  @UP0 USHF.L.U32 UR7, UR6, 0xb, URZ ;  /* 0x0000000b06070899 */ /* 0x000fe4000800063f */
[----:B------:R-:W-:Y:S01]  /*0220*/  @UP0 USHF.L.U32 UR6, UR6, 0x1, URZ ;  /* 0x0000000106060899 */ /* 0x000fe2000800063f */
[----:B------:R-:W-:Y:S01]  /*0230*/  VOTEU.ANY UP0, P0 ;  /* 0x00000000003f7886 */ /* 0x000fe20000000100 */
[----:B------:R-:W1:Y:S04]  /*0240*/  FENCE.VIEW.ASYNC.S ;  /* 0x00000000000073c6 */ /* 0x000e680000000000 */
[----:B-1----:R0:W1:Y:S06]  /*0250*/  @UP0 SYNCS.EXCH.64 URZ, [UR8+0x22800], UR4 ;  /* 0x02280004083f05b2 */ /* 0x00206c0008000100 */
[----:B------:R0:W3:Y:S02]  /*0260*/  @UP1 SYNCS.EXCH.64 URZ, [UR8+0x22820], UR6 ;  /* 0x02282006083f15b2 */ /* 0x0000e40008000100 */
        /* <DEDUP_REMOVED lines=17> */
[----:B------:R0:W0:Y:S01]  /*0380*/  SYNCS.EXCH.64 URZ, [UR8+0x22848], UR6 ;  /* 0x02284806083f75b2 */ /* 0x0000220008000100 */
[----:B------:R-:W-:Y:S01]  /*0390*/  NOP ;  /* 0x0000000000007918 */ /* 0x000fe20000000000 */
.L_x_9671:
        /* <DEDUP_REMOVED lines=22> */
.L_x_9672:
        /* <DEDUP_REMOVED lines=18> */
.L_x_9673:
        /* <DEDUP_REMOVED lines=22> */
.L_x_9674:
        /* <DEDUP_REMOVED lines=22> */
.L_x_9675:
[----:B--2---:R-:W-:Y:S01]  /*08e0*/  ISETP.NE.AND P0, PT, R3, RZ, PT ;  /* 0x000000ff0300720c */ /* 0x004fe20003f05270 */
[----:B------:R-:W-:Y:S01]  /*08f0*/  IMAD.MOV.U32 R3, RZ, RZ, 0x1 ;  /* 0x00000001ff037424 */ /* 0x000fe200078e00ff */
[----:B------:R-:W-:Y:S01]  /*0900*/  NOP ;  /* 0x0000000000007918 */ /* 0x000fe20000000000 */
[----:B------:R-:W-:Y:S01]  /*0910*/  ULDC.64 UR40, c[0x0][0x208] ;  /* 0x0000820000287ab9 */ /* 0x000fe20000000a00 */
[----:B------:R-:W-:Y:S02]  /*0920*/  BSSY B9, `(.L_x_9676) ;  /* 0x00016c8000097945 */ /* 0x000fe40003800000 */
[----:B------:R-:W-:-:S05]  /*0930*/  SEL R3, R3, 0x2, !P0 ;  /* 0x0000000203037807 */ /* 0x000fca0004000000 */
[----:B------:R2:W-:Y:S01]  /*0940*/  STL [R1], R3 ;  /* 0x0000000301007387 */ /* 0x0005e20000100800 */
[----:B01-34-:R-:W-:Y:S06]  /*0950*/  BAR.SYNC.DEFER_BLOCKING 0x0 ;  /* 0x0000000000007b1d */ /* 0x01bfec0000010000 */
[----:B------:R-:W-:Y:S05]  /*0960*/  @!P0 BRA `(.L_x_9677) ;  /* 0x00000104004c8947 */ /* 0x000fea0003800000 */
.L_x_9678:
[----:B------:R-:W-:-:S08]  /*0970*/  NOP ;  /* 0x0000000000007918 */ /* 0x000fd00000000000 */
[----:B------:R-:W0:Y:S02]  /*0980*/  USETMAXREG.TRY_ALLOC.CTAPOOL UP0, 0xe8 ;  /* 0x000000e8000079c8 */ /* 0x000e240008000600 */
[----:B0-----:R-:W-:-:S13]  /*0990*/  PLOP3.LUT P0, PT, PT, PT, UP0, 0x80, 0x0 ;  /* 0x000000000000781c */ /* 0x001fda0003f0f008 */
[----:B------:R-:W-:Y:S05]  /*09a0*/  @!P0 BRA `(.L_x_9678) ;  /* 0xfffffffc00f08947 */ /* 0x000fea000383ffff */
[----:B--2---:R-:W-:Y:S01]  /*09b0*/  SHF.R.U32.HI R3, RZ, 0x7, R0 ;  /* 0x00000007ff037819 */ /* 0x004fe20000011600 */
[----:B------:R-:W0:Y:S01]  /*09c0*/  S2R R2, SR_CgaCtaId ;  /* 0x0000000000027919 */ /* 0x000e220000008800 */
[----:B------:R-:W-:Y:S01]  /*09d0*/  MOV R19, 0x400 ;  /* 0x0000040000137802 */ /* 0x000fe20000000f00 */
[----:B------:R-:W-:Y:S01]  /*09e0*/  ULDC UR4, c[0x0][0xc3c] ;  /* 0x00030f0000047ab9 */ /* 0x000fe20000000800 */
[----:B------:R-:W-:Y:S06]  /*09f0*/  BAR.ARV 0x8, 0x180 ;  /* 0x0206000000007b1d */ /* 0x000fec0000002000 */
[----:B------:R-:W-:-:S13]  /*0a00*/  ISETP.NE.AND P0, PT, R3, 0x1, PT ;  /* 0x000000010300780c */ /* 0x000fda0003f05270 */
[----:B------:R-:W-:Y:S08]  /*0a10*/  @!P0 BAR.ARV 0x9, 0x100 ;  /* 0x0244000000008b1d */ /* 0x000ff00000002000 */
[----:B------:R-:W-:Y:S01]  /*0a20*/  BAR.SYNC.DEFER_BLOCKING 0x5, 0x180 ;  /* 0x0146000000007b1d */ /* 0x000fe20000010000 */
[----:B0-----:R-:W-:-:S05]  /*0a30*/  LEA R19, R2, R19, 0x18 ;  /* 0x0000001302137211 */ /* 0x001fca00078ec0ff */
[----:B------:R-:W0:Y:S02]  /*0a40*/  LDS.128 R72, [R19+0x228d0] ;  /* 0x0228d00013487984 */ /* 0x000e240000000c00 */
[----:B------:R-:W-:Y:S06]  /*0a50*/  BAR.ARV 0x4, 0x180 ;  /* 0x0106000000007b1d */ /* 0x000fec0000002000 */
[----:B0-----:R-:W-:-:S13]  /*0a60*/  ISETP.GE.AND P0, PT, R75, UR4, PT ;  /* 0x000000044b007c0c */ /* 0x001fda000bf06270 */
[----:B------:R-:W-:Y:S05]  /*0a70*/  @P0 BRA `(.L_x_9679) ;  /* 0x0000016800c80947 */ /* 0x000fea0003800000 */
[----:B------:R-:W2:Y:S01]  /*0a80*/  LDL.LU R13, [R1] ;  /* 0x00000000010d7983 */ /* 0x000ea20000300800 */
[----:B------:R-:W-:Y:S01]  /*0a90*/  VIADD R12, R0, 0xffffff80 ;  /* 0xffffff80000c7836 */ /* 0x000fe20000000000 */
[----:B------:R-:W-:Y:S01]  /*0aa0*/  CS2R R202, SRZ ;  /* 0x0000000000ca7805 */ /* 0x000fe2000001ff00 */
[----:B------:R-:W-:Y:S02]  /*0ab0*/  IMAD.MOV.U32 R18, RZ, RZ, RZ ;  /* 0x000000ffff127224 */ /* 0x000fe400078e00ff */
[----:B------:R-:W-:Y:S01]  /*0ac0*/  IMAD.MOV.U32 R212, RZ, RZ, RZ ;  /* 0x000000ffffd47224 */ /* 0x000fe200078e00ff */
[----:B------:R-:W-:-:S04]  /*0ad0*/  SHF.R.S32.HI R0, RZ, 0x1f, R12 ;  /* 0x0000001fff007819 */ /* 0x000fc8000001140c */
[----:B------:R-:W-:-:S04]  /*0ae0*/  LEA.HI R2, R0, R12, RZ, 0x7 ;  /* 0x0000000c00027211 */ /* 0x000fc800078f38ff */
[----:B------:R-:W-:Y:S02]  /*0af0*/  LOP3.LUT R3, R2, 0xffffff80, RZ, 0xc0, !PT ;  /* 0xffffff8002037812 */ /* 0x000fe400078ec0ff */
        /* <DEDUP_REMOVED lines=12> */
[CC--:B------:R-:W-:Y:S02]  /*0bc0*/  LEA.HI R3, R0.reuse, R12.reuse, RZ, 0x4 ;  /* 0x0000000c00037211 */ /* 0x0c0fe400078f20ff */
[----:B------:R-:W-:Y:S02]  /*0bd0*/  LOP3.LUT R9, R5, 0xfffffff8, RZ, 0xc0, !PT ;  /* 0xfffffff805097812 */ /* 0x000fe400078ec0ff */
[----:B------:R-:W-:Y:S02]  /*0be0*/  SHF.R.S32.HI R6, RZ, 0x4, R3 ;  /* 0x00000004ff067819 */ /* 0x000fe40000011403 */
[----:B------:R-:W-:Y:S01]  /*0bf0*/  LEA.HI R5, R0, R12, RZ, 0x5 ;  /* 0x0000000c00057211 */ /* 0x000fe200078f28ff */
[----:B------:R-:W-:Y:S01]  /*0c00*/  IMAD.IADD R10, R4, 0x1, -R9 ;  /* 0x00000001040a7824 */ /* 0x000fe200078e0a09 */
[----:B------:R-:W-:-:S02]  /*0c10*/  LOP3.LUT R4, R3, 0x3fffff0, RZ, 0xc0, !PT ;  /* 0x03fffff003047812 */ /* 0x000fc400078ec0ff */
[----:B------:R-:W-:Y:S01]  /*0c20*/  LEA.HI R3, R3, R6, RZ, 0x1 ;  /* 0x0000000603037211 */ /* 0x000fe200078f08ff */
[----:B------:R-:W-:Y:S01]  /*0c30*/  IMAD R7, R7, 0x10, R10 ;  /* 0x0000001007077824 */ /* 0x000fe200078e020a */
[----:B------:R-:W-:Y:S01]  /*0c40*/  SHF.R.S32.HI R15, RZ, 0x5, R5 ;  /* 0x00000005ff0f7819 */ /* 0x000fe20000011405 */
[----:B------:R-:W-:Y:S01]  /*0c50*/  IMAD.IADD R4, R12, 0x1, -R4 ;  /* 0x000000010c047824 */ /* 0x000fe200078e0a04 */
[----:B------:R-:W-:Y:S02]  /*0c60*/  LOP3.LUT R3, R3, 0x1ffffffe, RZ, 0xc0, !PT ;  /* 0x1ffffffe03037812 */ /* 0x000fe400078ec0ff */
[----:B------:R-:W-:Y:S01]  /*0c70*/  LOP3.LUT R8, R8, 0x7ffffffc, RZ, 0xc0, !PT ;  /* 0x7ffffffc08087812 */ /* 0x000fe200078ec0ff */
[----:B------:R-:W-:Y:S02]  /*0c80*/  IMAD R4, R15, 0x10, R4 ;  /* 0x000000100f047824 */ /* 0x000fe400078e0204 */
[----:B------:R-:W-:Y:S02]  /*0c90*/  IMAD.IADD R3, R6, 0x1, -R3 ;  /* 0x0000000106037824 */ /* 0x000fe400078e0a03 */
[----:B------:R-:W-:Y:S01]  /*0ca0*/  IMAD R6, R2, 0x40, R7 ;  /* 0x0000004002067824 */ /* 0x000fe200078e0207 */
[-C--:B------:R-:W-:Y:S01]  /*0cb0*/  LEA.HI R2, R0, R12.reuse, RZ, 0x2 ;  /* 0x0000000c00027211 */ /* 0x080fe200078f10ff */
[----:B------:R-:W-:Y:S01]  /*0cc0*/  IMAD R5, R4, 0x8, R3 ;  /* 0x0000000804057824 */ /* 0x000fe200078e0203 */
[----:B------:R-:W-:-:S02]  /*0cd0*/  LEA.HI R0, R0, R12, RZ, 0x3 ;  /* 0x0000000c00007211 */ /* 0x000fc400078f18ff */
[--C-:B------:R-:W-:Y:S01]  /*0ce0*/  SHF.R.S32.HI R200, RZ, 0x2, R2.reuse ;  /* 0x00000002ffc87819 */ /* 0x100fe20000011402 */
[----:B------:R-:W-:Y:S01]  /*0cf0*/  STL [R1+0x50], R6 ;  /* 0x0000500601007387 */ /* 0x000fe20000100800 */
[----:B------:R-:W-:Y:S02]  /*0d00*/  SHF.R.S32.HI R3, RZ, 0x1f, R2 ;  /* 0x0000001fff037819 */ /* 0x000fe40000011402 */
[----:B------:R-:W-:Y:S01]  /*0d10*/  SHF.R.S32.HI R4, RZ, 0x3, R0 ;  /* 0x00000003ff047819 */ /* 0x000fe20000011400 */
[----:B------:R-:W-:Y:S01]  /*0d20*/  VIADD R7, R200, 0x40 ;  /* 0x00000040c8077836 */ /* 0x000fe20000000000 */
[----:B------:R-:W-:Y:S01]  /*0d30*/  LOP3.LUT R0, R0, 0xfffffff8, RZ, 0xc0, !PT ;  /* 0xfffffff800007812 */ /* 0x000fe200078ec0ff */
[----:B------:R-:W-:Y:S01]  /*0d40*/  STL [R1+0x30], RZ ;  /* 0x000030ff01007387 */ /* 0x000fe20000100800 */
[----:B------:R-:W-:Y:S01]  /*0d50*/  LOP3.LUT R2, R2, 0xfffffffc, RZ, 0xc0, !PT ;  /* 0xfffffffc02027812 */ /* 0x000fe200078ec0ff */
[----:B------:R-:W-:Y:S01]  /*0d60*/  IMAD.SHL.U32 R229, R7, 0x40, RZ ;  /* 0x0000004007e57824 */ /* 0x000fe200078e00ff */
[----:B------:R-:W-:Y:S01]  /*0d70*/  LEA.HI R3, R3, R200, RZ, 0x3 ;  /* 0x000000c803037211 */ /* 0x000fe200078f18ff */
[----:B------:R-:W-:-:S02]  /*0d80*/  IMAD.IADD R9, R12, 0x1, -R0 ;  /* 0x000000010c097824 */ /* 0x000fc400078e0a00 */
[----:B------:R-:W-:Y:S01]  /*0d90*/  IMAD.IADD R4, R12, 0x1, -R2 ;  /* 0x000000010c047824 */ /* 0x000fe200078e0a02 */
[----:B------:R-:W-:Y:S01]  /*0da0*/  LOP3.LUT R3, R3, 0xfffffff8, RZ, 0xc0, !PT ;  /* 0xfffffff803037812 */ /* 0x000fe200078ec0ff */
[----:B------:R-:W-:Y:S01]  /*0db0*/  IMAD.SHL.U32 R213, R9, 0x8, RZ ;  /* 0x0000000809d57824 */ /* 0x000fe200078e00ff */
[----:B------:R-:W-:Y:S01]  /*0dc0*/  SHF.R.S32.HI R2, RZ, 0x1f, R7 ;  /* 0x0000001fff027819 */ /* 0x000fe20000011407 */
[C---:B------:R-:W-:Y:S01]  /*0dd0*/  IMAD.SHL.U32 R16, R4.reuse, 0x8, RZ ;  /* 0x0000000804107824 */ /* 0x040fe200078e00ff */
[----:B------:R-:W-:Y:S01]  /*0de0*/  LEA.HI R0, R4, R4, RZ, 0x1 ;  /* 0x0000000404007211 */ /* 0x000fe200078f08ff */
[----:B------:R-:W-:Y:S01]  /*0df0*/  IMAD.IADD R9, R200, 0x1, -R3 ;  /* 0x00000001c8097824 */ /* 0x000fe200078e0a03 */
[----:B------:R-:W-:Y:S01]  /*0e00*/  LEA.HI R3, R2, R7, RZ, 0x3 ;  /* 0x0000000702037211 */ /* 0x000fe200078f18ff */
[----:B------:R-:W-:Y:S01]  /*0e10*/  IMAD.SHL.U32 R22, R4, 0x4, RZ ;  /* 0x0000000404167824 */ /* 0x000fe200078e00ff */
[----:B------:R-:W-:Y:S01]  /*0e20*/  LOP3.LUT R0, R0, 0x1ffffffe, RZ, 0xc0, !PT ;  /* 0x1ffffffe00007812 */ /* 0x000fe200078ec0ff */
[----:B------:R-:W-:Y:S01]  /*0e30*/  VIADD R12, R213, 0x80 ;  /* 0x00000080d50c7836 */ /* 0x000fe20000000000 */
[----:B------:R-:W-:Y:S01]  /*0e40*/  LOP3.LUT R229, R229, 0x1c0, RZ, 0xc0, !PT ;  /* 0x000001c0e5e57812 */ /* 0x000fe200078ec0ff */
[----:B------:R-:W-:Y:S01]  /*0e50*/  IMAD.SHL.U32 R3, R3, 0x40, RZ ;  /* 0x0000004003037824 */ /* 0x000fe200078e00ff */
[----:B------:R0:W-:Y:S01]  /*0e60*/  STL [R1+0x38], R9 ;  /* 0x0000380901007387 */ /* 0x0001e20000100800 */
[----:B------:R-:W-:Y:S01]  /*0e70*/  VIADD R10, R213, 0xc0 ;  /* 0x000000c0d50a7836 */ /* 0x000fe20000000000 */
[----:B------:R-:W-:Y:S01]  /*0e80*/  SHF.R.S32.HI R7, RZ, 0x1f, R213 ;  /* 0x0000001fff077819 */ /* 0x000fe200000114d5 */
[----:B------:R-:W-:Y:S01]  /*0e90*/  IMAD.IADD R0, R4, 0x1, -R0 ;  /* 0x0000000104007824 */ /* 0x000fe200078e0a00 */
[----:B------:R-:W-:Y:S01]  /*0ea0*/  LOP3.LUT R3, R3, 0xfffffe00, RZ, 0xc0, !PT ;  /* 0xfffffe0003037812 */ /* 0x000fe200078ec0ff */
[----:B------:R-:W-:Y:S01]  /*0eb0*/  VIADD R204, R22, 0x10 ;  /* 0x0000001016cc7836 */ /* 0x000fe20000000000 */
[----:B------:R-:W-:Y:S01]  /*0ec0*/  LOP3.LUT R4, R229, 0x38, R16, 0xf8, !PT ;  /* 0x00000038e5047812 */ /* 0x000fe200078ef810 */
[----:B------:R-:W-:Y:S01]  /*0ed0*/  IMAD R0, R0, 0x8, R6 ;  /* 0x0000000800007824 */ /* 0x000fe200078e0206 */
[C---:B------:R-:W-:Y:S01]  /*0ee0*/  IADD3 R206, R16.reuse, 0xa0, RZ ;  /* 0x000000a010ce7810 */ /* 0x040fe20007ffe0ff */
[----:B------:R1:W-:Y:S01]  /*0ef0*/  STL [R1+0xc], R3 ;  /* 0x00000c0301007387 */ /* 0x0003e20000100800 */
[----:B0-----:R-:W-:Y:S01]  /*0f00*/  SHF.R.U32.HI R9, RZ, 0x3, R229 ;  /* 0x00000003ff097819 */ /* 0x001fe200000116e5 */
[C---:B------:R-:W-:Y:S01]  /*0f10*/  VIADD R2, R16.reuse, 0x20 ;  /* 0x0000002010027836 */ /* 0x040fe20000000000 */
[----:B------:R-:W-:Y:S01]  /*0f20*/  SHF.R.S32.HI R7, RZ, 0x1f, R204 ;  /* 0x0000001fff077819 */ /* 0x000fe200000114cc */
[C---:B------:R-:W-:Y:S01]  /*0f30*/  VIADD R209, R16.reuse, 0x40 ;  /* 0x0000004010d17836 */ /* 0x040fe20000000000 */
[----:B------:R-:W-:Y:S01]  /*0f40*/  LOP3.LUT R4, R3, R4, R9, 0xf6, !PT ;  /* 0x0000000403047212 */ /* 0x000fe200078ef609 */
[C---:B------:R-:W-:Y:S01]  /*0f50*/  VIADD R208, R16.reuse, 0x60 ;  /* 0x0000006010d07836 */ /* 0x040fe20000000000 */
[----:B------:R-:W-:Y:S01]  /*0f60*/  SHF.R.S32.HI R17, RZ, 0x1f, R16 ;  /* 0x0000001fff117819 */ /* 0x000fe20000011410 */
[----:B------:R-:W-:Y:S01]  /*0f70*/  VIADD R207, R16, 0x80 ;  /* 0x0000008010cf7836 */ /* 0x000fe20000000000 */
[----:B------:R-:W-:Y:S01]  /*0f80*/  SHF.R.S32.HI R201, RZ, 0x1f, R2 ;  /* 0x0000001fffc97819 */ /* 0x000fe20000011402 */
[----:B-1----:R-:W-:Y:S01]  /*0f90*/  IMAD.IADD R3, R11, 0x1, -R8 ;  /* 0x000000010b037824 */ /* 0x002fe200078e0a08 */
[----:B------:R-:W-:Y:S01]  /*0fa0*/  SHF.R.S32.HI R222, RZ, 0x1f, R209 ;  /* 0x0000001fffde7819 */ /* 0x000fe200000114d1 */
[----:B------:R-:W-:Y:S01]  /*0fb0*/  IMAD.SHL.U32 R8, R5, 0x8, RZ ;  /* 0x0000000805087824 */ /* 0x000fe200078e00ff */
[----:B------:R-:W-:Y:S01]  /*0fc0*/  SHF.L.U64.HI R5, R204, 0x1, R7 ;  /* 0x00000001cc057819 */ /* 0x000fe20000010207 */
[C---:B------:R-:W-:Y:S01]  /*0fd0*/  VIADD R211, R16.reuse, 0xc0 ;  /* 0x000000c010d37836 */ /* 0x040fe20000000000 */
[----:B------:R-:W-:Y:S01]  /*0fe0*/  SHF.R.S32.HI R221, RZ, 0x1f, R208 ;  /* 0x0000001fffdd7819 */ /* 0x000fe200000114d0 */
[----:B------:R-:W-:Y:S01]  /*0ff0*/  VIADD R210, R16, 0xe0 ;  /* 0x000000e010d27836 */ /* 0x000fe20000000000 */
[----:B------:R-:W-:-:S02]  /*1000*/  SHF.R.S32.HI R220, RZ, 0x1f, R207 ;  /* 0x0000001fffdc7819 */ /* 0x000fc400000114cf */
[----:B------:R-:W-:Y:S02]  /*1010*/  SHF.R.S32.HI R219, RZ, 0x1f, R206 ;  /* 0x0000001fffdb7819 */ /* 0x000fe400000114ce */
[----:B------:R-:W-:Y:S02]  /*1020*/  SHF.R.S32.HI R218, RZ, 0x1f, R211 ;  /* 0x0000001fffda7819 */ /* 0x000fe400000114d3 */
[----:B------:R-:W-:Y:S02]  /*1030*/  SHF.R.S32.HI R217, RZ, 0x1f, R210 ;  /* 0x0000001fffd97819 */ /* 0x000fe400000114d2 */
[----:B--2---:R-:W-:Y:S01]  /*1040*/  LOP3.LUT R205, R13, 0x1, RZ, 0xfc, !PT ;  /* 0x000000010dcd7812 */ /* 0x004fe200078efcff */
[----:B------:R-:W-:-:S05]  /*1050*/  VIADD R13, R213, 0x40 ;  /* 0x00000040d50d7836 */ /* 0x000fca0000000000 */
[----:B------:R-:W-:Y:S02]  /*1060*/  SHF.R.S32.HI R14, RZ, 0x1f, R13 ;  /* 0x0000001fff0e7819 */ /* 0x000fe4000001140d */
[----:B------:R-:W-:Y:S02]  /*1070*/  SHF.R.S32.HI R13, RZ, 0x1f, R12 ;  /* 0x0000001fff0d7819 */ /* 0x000fe4000001140c */
[----:B------:R-:W-:Y:S01]  /*1080*/  SHF.R.S32.HI R12, RZ, 0x1f, R10 ;  /* 0x0000001fff0c7819 */ /* 0x000fe2000001140a */
[----:B------:R-:W-:-:S05]  /*1090*/  IMAD.SHL.U32 R10, R204, 0x2, RZ ;  /* 0x00000002cc0a7824 */ /* 0x000fca00078e00ff */
[----:B------:R-:W-:Y:S04]  /*10a0*/  STL [R1+0x48], R10 ;  /* 0x0000480a01007387 */ /* 0x000fe80000100800 */
[----:B------:R0:W-:Y:S04]  /*10b0*/  STL [R1+0x54], R3 ;  /* 0x0000540301007387 */ /* 0x0001e80000100800 */
[----:B------:R1:W-:Y:S04]  /*10c0*/  STL [R1+0x5c], R8 ;  /* 0x00005c0801007387 */ /* 0x0003e80000100800 */
[----:B------:R1:W-:Y:S01]  /*10d0*/  STL [R1+0x44], R5 ;  /* 0x0000440501007387 */ /* 0x0003e20000100800 */
[----:B0-----:R-:W-:-:S03]  /*10e0*/  IMAD R3, R4, 0x2, R19 ;  /* 0x0000000204037824 */ /* 0x001fc600078e0213 */
[----:B------:R1:W-:Y:S04]  /*10f0*/  STL [R1+0x58], R0 ;  /* 0x0000580001007387 */ /* 0x0003e80000100800 */
[----:B------:R1:W-:Y:S02]  /*1100*/  STL [R1+0x4c], R3 ;  /* 0x00004c0301007387 */ /* 0x0003e40000100800 */
.L_x_9822:
[----:B012---:R-:W0:Y:S02]  /*1110*/  LDC.64 R4, c[0x0][0xc88] ;  /* 0x00032200ff047b82 */ /* 0x007e240000000a00 */
[----:B0-----:R-:W-:-:S05]  /*1120*/  IMAD.WIDE R4, R75, 0x4, R4 ;  /* 0x000000044b047825 */ /* 0x001fca00078e0204 */
[----:B------:R-:W2:Y:S01]  /*1130*/  LDG.E R0, desc[UR40][R4.64] ;  /* 0x0000002804007981 */ /* 0x000ea2000c1e1900 */
[----:B------:R-:W-:Y:S05]  /*1140*/  YIELD ;  /* 0x0000000000007946 */ /* 0x000fea0003800000 */
[----:B------:R-:W-:Y:S01]  /*1150*/  ULDC.64 UR4, c[0x0][0xa28] ;  /* 0x00028a0000047ab9 */ /* 0x000fe20000000a00 */
[----:B------:R-:W-:Y:S01]  /*1160*/  ULDC.64 UR8, c[0x0][0xa18] ;  /* 0x0002860000087ab9 */ /* 0x000fe20000000a00 */
[----:B------:R-:W-:Y:S01]  /*1170*/  ISETP.NE.U32.AND P1, PT, RZ, UR4, PT ;  /* 0x00000004ff007c0c */ /* 0x000fe2000bf25070 */
[----:B------:R-:W-:Y:S01]  /*1180*/  ULDC.64 UR6, c[0x0][0xa08] ;  /* 0x0002820000067ab9 */ /* 0x000fe20000000a00 */
[----:B------:R-:W-:Y:S01]  /*1190*/  IMAD.MOV.U32 R33, RZ, RZ, RZ ;  /* 0x000000ffff217224 */ /* 0x000fe200078e00ff */
[----:B------:R-:W-:-:S02]  /*11a0*/  ISETP.NE.U32.AND P0, PT, RZ, UR6, PT ;  /* 0x00000006ff007c0c */ /* 0x000fc4000bf05070 */
[----:B------:R-:W-:Y:S02]  /*11b0*/  ISETP.NE.AND.EX P1, PT, RZ, UR5, PT, P1 ;  /* 0x00000005ff007c0c */ /* 0x000fe4000bf25310 */
[----:B------:R-:W-:Y:S02]  /*11c0*/  ISETP.NE.AND.EX P0, PT, RZ, UR7, PT, P0 ;  /* 0x00000007ff007c0c */ /* 0x000fe4000bf05300 */
[----:B--2---:R-:W-:Y:S01]  /*11d0*/  SHF.R.S32.HI R3, RZ, 0x1f, R0 ;  /* 0x0000001fff037819 */ /* 0x004fe20000011400 */
[----:B------:R-:W-:Y:S08]  /*11e0*/  STL [R1+0x2c], R0 ;  /* 0x00002c0001007387 */ /* 0x000ff00000100800 */
[C---:B------:R-:W-:Y:S01]  /*11f0*/  @P1 LEA R6, P2, R0.reuse, UR4, 0x2 ;  /* 0x0000000400061c11 */ /* 0x040fe2000f8410ff */
[C---:B------:R-:W-:Y:S01]  /*1200*/  IMAD.SHL.U32 R35, R0.reuse, 0x4, RZ ;  /* 0x0000000400237824 */ /* 0x040fe200078e00ff */
[C-C-:B------:R-:W-:Y:S01]  /*1210*/  SHF.L.U64.HI R34, R0.reuse, 0x2, R3.reuse ;  /* 0x0000000200227819 */ /* 0x140fe20000010203 */
[----:B------:R0:W-:Y:S01]  /*1220*/  STL [R1+0x3c], R3 ;  /* 0x00003c0301007387 */ /* 0x0001e20000100800 */
[----:B------:R-:W-:-:S02]  /*1230*/  @P1 LEA.HI.X R7, R0, UR5, R3, 0x2, P2 ;  /* 0x0000000500071c11 */ /* 0x000fc400090f1403 */
[----:B------:R-:W-:Y:S01]  /*1240*/  ISETP.NE.U32.AND P2, PT, RZ, UR8, PT ;  /* 0x00000008ff007c0c */ /* 0x000fe2000bf45070 */
[----:B------:R-:W-:Y:S01]  /*1250*/  ULDC UR4, c[0x0][0x288] ;  /* 0x0000a20000047ab9 */ /* 0x000fe20000000800 */
[C---:B------:R-:W-:Y:S01]  /*1260*/  IADD3 R8, P3, R35.reuse, UR6, RZ ;  /* 0x0000000623087c10 */ /* 0x040fe2000ff7e0ff */
[----:B------:R1:W-:Y:S01]  /*1270*/  STL [R1+0x24], R35 ;  /* 0x0000242301007387 */ /* 0x0003e20000100800 */
[----:B------:R-:W-:Y:S01]  /*1280*/  ISETP.NE.AND.EX P2, PT, RZ, UR9, PT, P2 ;  /* 0x00000009ff007c0c */ /* 0x000fe2000bf45320 */
[----:B0-----:R-:W-:Y:S01]  /*1290*/  IMAD.MOV.U32 R3, RZ, RZ, RZ ;  /* 0x000000ffff037224 */ /* 0x001fe200078e00ff */
[C---:B------:R-:W-:Y:S01]  /*12a0*/  IADD3.X R9, R34.reuse, UR7, RZ, P3, !PT ;  /* 0x0000000722097c10 */ /* 0x040fe20009ffe4ff */
[----:B------:R-:W-:Y:S01]  /*12b0*/  IMAD.U32 R27, RZ, RZ, UR4 ;  /* 0x00000004ff1b7e24 */ /* 0x000fe2000f8e00ff */
[----:B------:R-:W-:Y:S01]  /*12c0*/  ULDC.64 UR4, c[0x0][0x418] ;  /* 0x0001060000047ab9 */ /* 0x000fe20000000a00 */
[----:B------:R1:W-:Y:S04]  /*12d0*/  STL [R1+0x28], R34 ;  /* 0x0000282201007387 */ /* 0x0003e80000100800 */
[----:B------:R1:W5:Y:S04]  /*12e0*/  @P1 LDG.E R3, desc[UR40][R6.64] ;  /* 0x0000002806031981 */ /* 0x000368000c1e1900 */
[----:B------:R-:W-:Y:S01]  /*12f0*/  @P2 IADD3 R4, P1, R35, UR8, RZ ;  /* 0x0000000823042c10 */ /* 0x000fe2000ff3e0ff */
[----:B------:R1:W5:Y:S03]  /*1300*/  @P0 LDG.E R33, desc[UR40][R8.64] ;  /* 0x0000002808210981 */ /* 0x000366000c1e1900 */
[----:B------:R-:W-:-:S05]  /*1310*/  @P2 IADD3.X R5, R34, UR9, RZ, P1, !PT ;  /* 0x0000000922052c10 */ /* 0x000fca0008ffe4ff */
[----:B------:R1:W5:Y:S01]  /*1320*/  @P2 LDG.E R27, desc[UR40][R4.64] ;  /* 0x00000028041b2981 */ /* 0x000362000c1e1900 */
[----:B------:R-:W-:Y:S01]  /*1330*/  UISETP.NE.U32.AND UP0, UPT, UR4, URZ, UPT ;  /* 0x0000003f0400728c */ /* 0x000fe2000bf05070 */
[----:B----4-:R-:W-:Y:S02]  /*1340*/  IMAD.MOV.U32 R30, RZ, RZ, R0 ;  /* 0x000000ffff1e7224 */ /* 0x010fe400078e0000 */
[----:B------:R-:W-:Y:S01]  /*1350*/  ULDC UR4, c[0x0][0x424] ;  /* 0x0001090000047ab9 */ /* 0x000fe20000000800 */
[----:B------:R-:W-:-:S03]  /*1360*/  UISETP.NE.AND.EX UP0, UPT, UR5, URZ, UPT, UP0 ;  /* 0x0000003f0500728c */ /* 0x000fc6000bf05300 */
[----:B------:R-:W-:Y:S01]  /*1370*/  ULDC UR5, c[0x0][0x2f0] ;  /* 0x0000bc0000057ab9 */ /* 0x000fe20000000800 */
[----:B------:R-:W-:-:S04]  /*1380*/  USEL UR4, UR4, 0x1, UP0 ;  /* 0x0000000104047887 */ /* 0x000fc80008000000 */
[----:B------:R-:W-:-:S03]  /*1390*/  UIMAD UR4, UR4, UR5, URZ ;  /* 0x00000005040472a4 */ /* 0x000fc6000f8e023f */
[----:B------:R-:W-:Y:S02]  /*13a0*/  ULDC UR5, c[0x0][0x348] ;  /* 0x0000d20000057ab9 */ /* 0x000fe40000000800 */
[----:B------:R-:W-:Y:S02]  /*13b0*/  IMAD.U32 R31, RZ, RZ, UR5 ;  /* 0x00000005ff1f7e24 */ /* 0x000fe4000f8e00ff */
[----:B------:R-:W-:Y:S01]  /*13c0*/  IMAD.U32 R32, RZ, RZ, UR4 ;  /* 0x00000004ff207e24 */ /* 0x000fe2000f8e00ff */
[----:B-1-3--:R-:W-:Y:S06]  /*13d0*/  @P2 BRA `(.L_x_9680) ;  /* 0x0000000000242947 */ /* 0x00afec0003800000 */
        /* <DEDUP_REMOVED lines=9> */
.L_x_9680:
[----:B------:R-:W-:Y:S01]  /*1470*/  ULDC.64 UR4, c[0x0][0xa20] ;  /* 0x0002880000047ab9 */ /* 0x000fe20000000a00 */
[----:B------:R0:W-:Y:S01]  /*1480*/  STL [R1+0x34], R73 ;  /* 0x0000344901007387 */ /* 0x0001e20000100800 */
[----:B------:R-:W-:-:S03]  /*1490*/  ISETP.NE.U32.AND P1, PT, RZ, UR4, PT ;  /* 0x00000004ff007c0c */ /* 0x000fc6000bf25070 */
[----:B------:R0:W-:Y:S01]  /*14a0*/  STL [R1+0x20], R74 ;  /* 0x0000204a01007387 */ /* 0x0001e20000100800 */
[----:B------:R-:W-:-:S13]  /*14b0*/  ISETP.NE.AND.EX P1, PT, RZ, UR5, PT, P1 ;  /* 0x00000005ff007c0c */ /* 0x000fda000bf25310 */
[----:B0-----:R-:W-:Y:S05]  /*14c0*/  @!P1 BRA `(.L_x_9681) ;  /* 0x0000000000109947 */ /* 0x001fea0003800000 */
[----:B------:R-:W-:-:S04]  /*14d0*/  IADD3 R4, P0, R35, UR4, RZ ;  /* 0x0000000423047c10 */ /* 0x000fc8000ff1e0ff */
[----:B------:R-:W-:-:S05]  /*14e0*/  IADD3.X R5, R34, UR5, RZ, P0, !PT ;  /* 0x0000000522057c10 */ /* 0x000fca00087fe4ff */
[----:B------:R0:W5:Y:S01]  /*14f0*/  LDG.E R32, desc[UR40][R4.64] ;  /* 0x0000002804207981 */ /* 0x000162000c1e1900 */
[----:B------:R-:W-:Y:S05]  /*1500*/  BRA `(.L_x_9682) ;  /* 0x0000000000107947 */ /* 0x000fea0003800000 */
.L_x_9681:
[----:B------:R-:W-:Y:S05]  /*1510*/  @!P0 BRA `(.L_x_9682) ;  /* 0x00000000000c8947 */ /* 0x000fea0003800000 */
[----:B------:R-:W2:Y:S04]  /*1520*/  LDG.E R5, desc[UR40][R8.64] ;  /* 0x0000002808057981 */ /* 0x000ea8000c1e1900 */
[----:B------:R-:W2:Y:S02]  /*1530*/  LDG.E R32, desc[UR40][R8.64+0x4] ;  /* 0x0000042808207981 */ /* 0x000ea4000c1e1900 */
[----:B--2---:R-:W-:-:S07]  /*1540*/  IMAD.IADD R32, R32, 0x1, -R5 ;  /* 0x0000000120207824 */ /* 0x004fce00078e0a05 */
.L_x_9682:
        /* <DEDUP_REMOVED lines=8> */
[----:B------:R0:W2:Y:S01]  /*15d0*/  @P0 LDG.E R9, desc[UR40][R4.64+0x4] ;  /* 0x0000042804090981 */ /* 0x0000a2000c1e1900 */
[----:B------:R-:W-:Y:S01]  /*15e0*/  ISETP.NE.U32.AND P1, PT, RZ, UR4, PT ;  /* 0x00000004ff007c0c */ /* 0x000fe2000bf25070 */
[----:B------:R-:W-:-:S03]  /*15f0*/  IMAD.MOV.U32 R26, RZ, RZ, R32 ;  /* 0x000000ffff1a7224 */ /* 0x000fc600078e0020 */
[----:B------:R-:W-:Y:S02]  /*1600*/  ISETP.NE.AND.EX P1, PT, RZ, UR5, PT, P1 ;  /* 0x00000005ff007c0c */ /* 0x000fe4000bf25310 */
[----:B0-----:R-:W-:-:S04]  /*1610*/  IADD3 R4, -R8, RZ, RZ ;  /* 0x000000ff08047210 */ /* 0x001fc80007ffe1ff */
[----:B------:R-:W-:-:S07]  /*1620*/  VIMNMX R4, RZ, R4, !PT ;  /* 0x00000004ff047248 */ /* 0x000fce0007fe0100 */
        /* <DEDUP_REMOVED lines=42> */
.L_x_9685:
[----:B------:R-:W-:Y:S05]  /*18d0*/  BSYNC B6 ;  /* 0x0000000000067941 */ /* 0x000fea0003800000 */
.L_x_9684:
        /* <DEDUP_REMOVED lines=20> */
.L_x_9687:
[----:B------:R-:W-:Y:S05]  /*1a20*/  BSYNC B6 ;  /* 0x0000000000067941 */ /* 0x000fea0003800000 */
.L_x_9686:
[----:B------:R-:W-:Y:S01]  /*1a30*/  ULDC.64 UR4, c[0x0][0x9f8] ;  /* 0x00027e0000047ab9 */ /* 0x000fe20000000a00 */
[----:B------:R-:W0:Y:S01]  /*1a40*/  LDC.64 R52, c[0x0][0x3f8] ;  /* 0x0000fe00ff347b82 */ /* 0x000e220000000a00 */
[----:B------:R-:W-:Y:S01]  /*1a50*/  ISETP.NE.U32.AND P0, PT, RZ, UR4, PT ;  /* 0x00000004ff007c0c */ /* 0x000fe2000bf05070 */
[----:B------:R-:W2:Y:S03]  /*1a60*/  LDL R14, [R1+0x38] ;  /* 0x00003800010e7983 */ /* 0x000ea60000100800 */
[----:B------:R-:W-:-:S03]  /*1a70*/  ISETP.NE.AND.EX P0, PT, RZ, UR5, PT, P0 ;  /* 0x00000005ff007c0c */ /* 0x000fc6000bf05300 */
[----:B------:R-:W1:Y:S08]  /*1a80*/  LDC R65, c[0x0][0x3f4] ;  /* 0x0000fd00ff417b82 */ /* 0x000e700000000800 */
[----:B------:R-:W3:Y:S02]  /*1a90*/  LDC.64 R58, c[0x0][0x408] ;  /* 0x00010200ff3a7b82 */ /* 0x000ee40000000a00 */
[----:B------:R-:W-:Y:S01]  /*1aa0*/  @P0 IADD3 R4, P1, R35, UR4, RZ ;  /* 0x0000000423040c10 */ /* 0x000fe2000ff3e0ff */
[----:B------:R-:W-:-:S03]  /*1ab0*/  ULDC UR4, c[0x0][0x320] ;  /* 0x0000c80000047ab9 */ /* 0x000fc60000000800 */
[----:B------:R-:W-:Y:S02]  /*1ac0*/  @P0 IADD3.X R5, R34, UR5, RZ, P1, !PT ;  /* 0x0000000522050c10 */ /* 0x000fe40008ffe4ff */
[----:B------:R-:W-:-:S03]  /*1ad0*/  ISETP.GE.AND P1, PT, R2, UR4, PT ;  /* 0x0000000402007c0c */ /* 0x000fc6000bf26270 */
[----:B------:R4:W2:Y:S01]  /*1ae0*/  @P0 LDG.E R30, desc[UR40][R4.64] ;  /* 0x00000028041e0981 */ /* 0x0008a2000c1e1900 */
[----:B------:R-:W-:Y:S02]  /*1af0*/  SEL R3, RZ, 0xffffffff, P1 ;  /* 0xffffffffff037807 */ /* 0x000fe40000800000 */
[----:B------:R-:W-:-:S03]  /*1b00*/  ISETP.GE.AND P0, PT, R16, UR4, PT ;  /* 0x0000000410007c0c */ /* 0x000fc6000bf06270 */
[----:B------:R-:W-:Y:S01]  /*1b10*/  IMAD.SHL.U32 R3, R3, 0x2, RZ ;  /* 0x0000000203037824 */ /* 0x000fe200078e00ff */
[----:B------:R-:W-:Y:S02]  /*1b20*/  SEL R0, RZ, 0x1, P0 ;  /* 0x00000001ff007807 */ /* 0x000fe40000000000 */
[----:B------:R-:W-:Y:S02]  /*1b30*/  ISETP.GE.AND P0, PT, R209, UR4, PT ;  /* 0x00000004d1007c0c */ /* 0x000fe4000bf06270 */
[----:B------:R-:W-:Y:S02]  /*1b40*/  ISETP.GE.AND P1, PT, R208, UR4, PT ;  /* 0x00000004d0007c0c */ /* 0x000fe4000bf26270 */
[----:B------:R-:W-:Y:S02]  /*1b50*/  LOP3.LUT R0, R3, 0x2, R0, 0xe2, !PT ;  /* 0x0000000203007812 */ /* 0x000fe400078ee200 */
[----:B------:R-:W-:Y:S02]  /*1b60*/  SEL R3, RZ, 0x4, P0 ;  /* 0x00000004ff037807 */ /* 0x000fe40000000000 */
[----:B----4-:R-:W-:-:S02]  /*1b70*/  SEL R4, RZ, 0x8, P1 ;  /* 0x00000008ff047807 */ /* 0x010fc40000800000 */
[----:B------:R-:W-:Y:S02]  /*1b80*/  ISETP.GE.AND P0, PT, R207, UR4, PT ;  /* 0x00000004cf007c0c */ /* 0x000fe4000bf06270 */
[----:B------:R-:W-:Y:S02]  /*1b90*/  ISETP.GE.AND P1, PT, R206, UR4, PT ;  /* 0x00000004ce007c0c */ /* 0x000fe4000bf26270 */
[----:B------:R-:W-:Y:S02]  /*1ba0*/  LOP3.LUT R0, R4, R0, R3, 0xfe, !PT ;  /* 0x0000000004007212 */ /* 0x000fe400078efe03 */
[----:B------:R-:W-:Y:S02]  /*1bb0*/  SEL R3, RZ, 0x10, P0 ;  /* 0x00000010ff037807 */ /* 0x000fe40000000000 */
[----:B------:R-:W-:Y:S02]  /*1bc0*/  SEL R4, RZ, 0x20, P1 ;  /* 0x00000020ff047807 */ /* 0x000fe40000800000 */
[----:B------:R-:W-:-:S02]  /*1bd0*/  SHF.R.S32.HI R9, RZ, 0x1f, R200 ;  /* 0x0000001fff097819 */ /* 0x000fc400000114c8 */
[----:B------:R-:W-:-:S03]  /*1be0*/  LOP3.LUT R3, R4, R0, R3, 0xfe, !PT ;  /* 0x0000000004037212 */ /* 0x000fc600078efe03 */
[-C--:B0-----:R-:W-:Y:S02]  /*1bf0*/  IMAD R0, R9, R52.reuse, RZ ;  /* 0x0000003409007224 */ /* 0x081fe400078e02ff */
[----:B------:R-:W-:-:S04]  /*1c00*/  IMAD.WIDE.U32 R10, R200, R52, R16 ;  /* 0x00000034c80a7225 */ /* 0x000fc800078e0010 */
[----:B------:R-:W-:-:S05]  /*1c10*/  IMAD R15, R200, R53, R0 ;  /* 0x00000035c80f7224 */ /* 0x000fca00078e0200 */
[----:B------:R-:W-:-:S03]  /*1c20*/  IADD3 R11, R15, R11, RZ ;  /* 0x0000000b0f0b7210 */ /* 0x000fc60007ffe0ff */
[----:B-----5:R-:W-:-:S03]  /*1c30*/  IMAD.WIDE.U32 R20, R26, R52, R10 ;  /* 0x000000341a147225 */ /* 0x020fc600078e000a */
[----:B------:R-:W4:Y:S01]  /*1c40*/  LDL R11, [R1+0xc] ;  /* 0x00000c00010b7983 */ /* 0x000f220000100800 */
[----:B------:R-:W0:Y:S01]  /*1c50*/  S2R R36, SR_TID.X ;  /* 0x0000000000247919 */ /* 0x000e220000002100 */
[----:B------:R-:W1:Y:S01]  /*1c60*/  S2R R35, SR_TID.X ;  /* 0x0000000000237919 */ /* 0x000e620000002100 */
[----:B0-----:R-:W-:-:S05]  /*1c70*/  VIADD R36, R36, 0xffffff80 ;  /* 0xffffff8024247836 */ /* 0x001fca0000000000 */
[----:B------:R-:W-:-:S04]  /*1c80*/  SHF.R.S32.HI R34, RZ, 0x1f, R36 ;  /* 0x0000001fff227819 */ /* 0x000fc80000011424 */
[----:B------:R-:W-:-:S04]  /*1c90*/  LEA.HI R34, R34, R36, RZ, 0x2 ;  /* 0x0000002422227211 */ /* 0x000fc800078f10ff */
[----:B------:R-:W-:-:S05]  /*1ca0*/  LOP3.LUT R34, R34, 0xfffffffc, RZ, 0xc0, !PT ;  /* 0xfffffffc22227812 */ /* 0x000fca00078ec0ff */
[----:B------:R-:W-:Y:S02]  /*1cb0*/  IMAD.IADD R34, R36, 0x1, -R34 ;  /* 0x0000000124227824 */ /* 0x000fe400078e0a22 */
[----:B------:R-:W0:Y:S01]  /*1cc0*/  S2R R36, SR_TID.X ;  /* 0x0000000000247919 */ /* 0x000e220000002100 */
[----:B-1----:R-:W-:Y:S02]  /*1cd0*/  SHF.R.U32.HI R35, RZ, 0x7, R35 ;  /* 0x00000007ff237819 */ /* 0x002fe40000011623 */
[----:B------:R-:W-:Y:S02]  /*1ce0*/  ISETP.GE.AND P0, PT, R211, UR4, PT ;  /* 0x00000004d3007c0c */ /* 0x000fe4000bf06270 */
[----:B------:R-:W-:Y:S02]  /*1cf0*/  ISETP.NE.AND P6, PT, R35, 0x1, PT ;  /* 0x000000012300780c */ /* 0x000fe40003fc5270 */
[----:B------:R-:W-:Y:S02]  /*1d00*/  SEL R6, RZ, 0x40, P0 ;  /* 0x00000040ff067807 */ /* 0x000fe40000000000 */
[----:B------:R-:W-:-:S02]  /*1d10*/  ISETP.GE.AND P0, PT, R16, R65, PT ;  /* 0x000000411000720c */ /* 0x000fc40003f06270 */
[----:B------:R-:W-:Y:S02]  /*1d20*/  ISETP.GE.AND P1, PT, R210, UR4, PT ;  /* 0x00000004d2007c0c */ /* 0x000fe4000bf26270 */
[----:B------:R-:W-:Y:S01]  /*1d30*/  SEL R13, R65, RZ, P0 ;  /* 0x000000ff410d7207 */ /* 0x000fe20000000000 */
[----:B---3--:R-:W-:Y:S01]  /*1d40*/  IMAD R8, R9, R58, RZ ;  /* 0x0000003a09087224 */ /* 0x008fe200078e02ff */
[----:B------:R-:W-:Y:S01]  /*1d50*/  SHF.R.S32.HI R23, RZ, 0x1f, R22 ;  /* 0x0000001fff177819 */ /* 0x000fe20000011416 */
[----:B------:R-:W-:Y:S01]  /*1d60*/  IMAD R63, R34, 0x40, R200 ;  /* 0x00000040223f7824 */ /* 0x000fe200078e02c8 */
[----:B------:R-:W-:Y:S01]  /*1d70*/  SEL R7, RZ, 0x7fff80, P1 ;  /* 0x007fff80ff077807 */ /* 0x000fe20000800000 */
[----:B------:R-:W-:Y:S01]  /*1d80*/  IMAD.IADD R13, R16, 0x1, R13 ;  /* 0x00000001100d7824 */ /* 0x000fe200078e020d */
[----:B------:R-:W-:Y:S05]  /*1d90*/  @!P6 WARPSYNC.ALL ;  /* 0x000000000000e948 */ /* 0x000fea0003800000 */
[----:B------:R-:W-:Y:S01]  /*1da0*/  LOP3.LUT R3, R7, R3, R6, 0xfe, !PT ;  /* 0x0000000307037212 */ /* 0x000fe200078efe06 */
[----:B0-----:R-:W-:-:S02]  /*1db0*/  VIADD R36, R36, 0xffffff80 ;  /* 0xffffff8024247836 */ /* 0x001fc40000000000 */
[C---:B------:R-:W-:Y:S01]  /*1dc0*/  IMAD.WIDE.U32 R4, R200.reuse, R52, R22 ;  /* 0x00000034c8047225 */ /* 0x040fe200078e0016 */
[----:B------:R-:W-:Y:S01]  /*1dd0*/  SHF.R.S32.HI R12, RZ, 0x1f, R13 ;  /* 0x0000001fff0c7819 */ /* 0x000fe2000001140d */
[----:B------:R-:W-:Y:S01]  /*1de0*/  ULDC UR4, c[0x0][0x2f4] ;  /* 0x0000bd0000047ab9 */ /* 0x000fe20000000800 */
[----:B------:R-:W-:Y:S01]  /*1df0*/  SHF.R.S32.HI R34, RZ, 0x1f, R36 ;  /* 0x0000001fff227819 */ /* 0x000fe20000011424 */
[----:B------:R-:W-:-:S03]  /*1e00*/  IMAD.WIDE.U32 R6, R200, R58, R22 ;  /* 0x0000003ac8067225 */ /* 0x000fc600078e0016 */
[----:B------:R-:W-:Y:S01]  /*1e10*/  LEA.HI R34, R34, R36, RZ, 0x5 ;  /* 0x0000002422227211 */ /* 0x000fe200078f28ff */
[C---:B------:R-:W-:Y:S02]  /*1e20*/  IMAD R57, R200.reuse, R59, R8 ;  /* 0x0000003bc8397224 */ /* 0x040fe400078e0208 */
[----:B------:R-:W-:Y:S01]  /*1e30*/  IMAD.IADD R9, R5, 0x1, R15 ;  /* 0x0000000105097824 */ /* 0x000fe200078e020f */
[----:B------:R-:W-:Y:S01]  /*1e40*/  SHF.R.S32.HI R34, RZ, 0x5, R34 ;  /* 0x00000005ff227819 */ /* 0x000fe20000011422 */
[----:B------:R-:W-:Y:S02]  /*1e50*/  IMAD.MOV.U32 R8, RZ, RZ, R4 ;  /* 0x000000ffff087224 */ /* 0x000fe400078e0004 */
[----:B------:R-:W-:Y:S01]  /*1e60*/  IMAD.IADD R55, R7, 0x1, R57 ;  /* 0x0000000107377824 */ /* 0x000fe200078e0239 */
[----:B------:R-:W-:Y:S01]  /*1e70*/  SHF.R.S32.HI R7, RZ, 0x1f, R26 ;  /* 0x0000001fff077819 */ /* 0x000fe2000001141a */
[----:B------:R-:W-:Y:S01]  /*1e80*/  IMAD.WIDE.U32 R4, R200, R58, R16 ;  /* 0x0000003ac8047225 */ /* 0x000fe200078e0010 */
[----:B------:R-:W-:-:S03]  /*1e90*/  LEA.HI R12, R12, R13, RZ, 0x3 ;  /* 0x0000000d0c0c7211 */ /* 0x000fc600078f18ff */
[----:B------:R-:W-:Y:S01]  /*1ea0*/  IMAD.IADD R57, R57, 0x1, R5 ;  /* 0x0000000139397824 */ /* 0x000fe200078e0205 */
[----:B------:R-:W-:Y:S01]  /*1eb0*/  SHF.R.S32.HI R76, RZ, 0x3, R12 ;  /* 0x00000003ff4c7819 */ /* 0x000fe2000001140c */
[C---:B------:R-:W-:Y:S01]  /*1ec0*/  IMAD R5, R7.reuse, R52, RZ ;  /* 0x0000003407057224 */ /* 0x040fe200078e02ff */
[----:B------:R-:W-:Y:S01]  /*1ed0*/  LOP3.LUT R77, R12, 0xfffffff8, RZ, 0xc0, !PT ;  /* 0xfffffff80c4d7812 */ /* 0x000fe200078ec0ff */
[----:B------:R-:W-:Y:S01]  /*1ee0*/  IMAD R7, R7, R58, RZ ;  /* 0x0000003a07077224 */ /* 0x000fe200078e02ff */
[----:B------:R-:W-:Y:S01]  /*1ef0*/  PRMT R88, R3, 0x8880, RZ ;  /* 0x0000888003587816 */ /* 0x000fe200000000ff */
[----:B------:R-:W-:Y:S01]  /*1f00*/  IMAD.MOV.U32 R64, RZ, RZ, 0x20 ;  /* 0x00000020ff407424 */ /* 0x000fe200078e00ff */
[----:B------:R-:W-:Y:S01]  /*1f10*/  SHF.R.U32.HI R15, RZ, 0x3, R229 ;  /* 0x00000003ff0f7819 */ /* 0x000fe200000116e5 */
[----:B------:R-:W-:Y:S02]  /*1f20*/  IMAD.MOV.U32 R54, RZ, RZ, R6 ;  /* 0x000000ffff367224 */ /* 0x000fe400078e0006 */
[----:B------:R-:W-:Y:S01]  /*1f30*/  IMAD.MOV.U32 R56, RZ, RZ, R4 ;  /* 0x000000ffff387224 */ /* 0x000fe200078e0004 */
[----:B------:R-:W-:Y:S01]  /*1f40*/  SHF.L.U64.HI R4, R52, 0x6, R53 ;  /* 0x0000000634047819 */ /* 0x000fe20000010235 */
[----:B------:R-:W-:Y:S01]  /*1f50*/  IMAD R71, R26, R53, R5 ;  /* 0x000000351a477224 */ /* 0x000fe200078e0205 */
[----:B------:R-:W-:Y:S01]  /*1f60*/  SHF.L.U64.HI R6, R58, 0x6, R59 ;  /* 0x000000063a067819 */ /* 0x000fe2000001023b */
[----:B------:R-:W-:Y:S01]  /*1f70*/  IMAD R75, R26, R59, R7 ;  /* 0x0000003b1a4b7224 */ /* 0x000fe200078e0207 */
[----:B------:R-:W-:Y:S01]  /*1f80*/  PRMT R88, R88, 0x7710, RZ ;  /* 0x0000771058587816 */ /* 0x000fe200000000ff */
[----:B------:R-:W-:Y:S01]  /*1f90*/  IMAD R13, R53, 0x60, RZ ;  /* 0x00000060350d7824 */ /* 0x000fe200078e02ff */
[----:B------:R-:W-:Y:S01]  /*1fa0*/  ISETP.GE.AND P2, PT, R2, UR4, PT ;  /* 0x0000000402007c0c */ /* 0x000fe2000bf46270 */
[----:B------:R-:W-:-:S02]  /*1fb0*/  IMAD.SHL.U32 R5, R52, 0x40, RZ ;  /* 0x0000004034057824 */ /* 0x000fc400078e00ff */
[----:B------:R-:W-:-:S04]  /*1fc0*/  IMAD.WIDE.U32 R8, R26, R52, R8 ;  /* 0x000000341a087225 */ /* 0x000fc800078e0008 */
[----:B------:R-:W-:Y:S02]  /*1fd0*/  IMAD R67, R59, 0x60, RZ ;  /* 0x000000603b437824 */ /* 0x000fe400078e02ff */
[----:B------:R-:W-:Y:S02]  /*1fe0*/  IMAD.SHL.U32 R7, R58, 0x40, RZ ;  /* 0x000000403a077824 */ /* 0x000fe400078e00ff */
[----:B------:R-:W-:-:S04]  /*1ff0*/  IMAD.WIDE.U32 R54, R26, R58, R54 ;  /* 0x0000003a1a367225 */ /* 0x000fc800078e0036 */
[----:B------:R-:W-:Y:S01]  /*2000*/  IMAD.WIDE.U32 R56, R26, R58, R56 ;  /* 0x0000003a1a387225 */ /* 0x000fe200078e0038 */
[----:B------:R-:W-:-:S03]  /*2010*/  LOP3.LUT R82, R88, 0x1, RZ, 0xc0, !PT ;  /* 0x0000000158527812 */ /* 0x000fc600078ec0ff */
[----:B------:R-:W-:Y:S01]  /*2020*/  IMAD.WIDE.U32 R52, R52, 0x60, RZ ;  /* 0x0000006034347825 */ /* 0x000fe200078e00ff */
[----:B------:R-:W-:-:S03]  /*2030*/  LOP3.LUT R83, R88, 0x2, RZ, 0xc0, !PT ;  /* 0x0000000258537812 */ /* 0x000fc600078ec0ff */
[----:B------:R-:W-:Y:S01]  /*2040*/  IMAD.WIDE.U32 R58, R58, 0x60, RZ ;  /* 0x000000603a3a7825 */ /* 0x000fe200078e00ff */
[C---:B------:R-:W-:Y:S02]  /*2050*/  LOP3.LUT R84, R88.reuse, 0x4, RZ, 0xc0, !PT ;  /* 0x0000000458547812 */ /* 0x040fe400078ec0ff */
[C---:B------:R-:W-:Y:S01]  /*2060*/  LOP3.LUT R85, R88.reuse, 0x8, RZ, 0xc0, !PT ;  /* 0x0000000858557812 */ /* 0x040fe200078ec0ff */
[----:B------:R-:W-:Y:S01]  /*2070*/  IMAD.IADD R70, R9, 0x1, R71 ;  /* 0x0000000109467824 */ /* 0x000fe200078e0247 */
[C---:B------:R-:W-:Y:S01]  /*2080*/  LOP3.LUT R86, R88.reuse, 0x10, RZ, 0xc0, !PT ;  /* 0x0000001058567812 */ /* 0x040fe200078ec0ff */
[----:B------:R-:W-:Y:S01]  /*2090*/  IMAD.IADD R72, R55, 0x1, R75 ;  /* 0x0000000137487824 */ /* 0x000fe200078e024b */
[C---:B------:R-:W-:Y:S01]  /*20a0*/  LOP3.LUT R87, R88.reuse, 0x20, RZ, 0xc0, !PT ;  /* 0x0000002058577812 */ /* 0x040fe200078ec0ff */
[----:B------:R-:W-:Y:S01]  /*20b0*/  IMAD.IADD R0, R33, 0x1, R32 ;  /* 0x0000000121007824 */ /* 0x000fe200078e0220 */
[----:B------:R-:W-:Y:S01]  /*20c0*/  SHF.R.S32.HI R60, RZ, 0x1f, R74 ;  /* 0x0000001fff3c7819 */ /* 0x000fe2000001144a */
[----:B------:R-:W-:Y:S01]  /*20d0*/  VIADD R62, R35, 0x8 ;  /* 0x00000008233e7836 */ /* 0x000fe20000000000 */
[----:B------:R-:W-:Y:S01]  /*20e0*/  P2R R90, PR, RZ, 0x4 ;  /* 0x00000004ff5a7803 */ /* 0x000fe20000000000 */
[----:B------:R-:W-:Y:S01]  /*20f0*/  IMAD.SHL.U32 R65, R65, 0x2, RZ ;  /* 0x0000000241417824 */ /* 0x000fe200078e00ff */
[----:B------:R-:W-:Y:S01]  /*2100*/  SHF.R.S32.HI R79, RZ, 0x1f, R77 ;  /* 0x0000001fff4f7819 */ /* 0x000fe2000001144d */
[----:B------:R-:W-:Y:S01]  /*2110*/  IMAD.IADD R66, R53, 0x1, R13 ;  /* 0x0000000135427824 */ /* 0x000fe200078e020d */
[----:B------:R-:W-:Y:S01]  /*2120*/  LOP3.LUT R88, R88, 0x40, RZ, 0xc0, !PT ;  /* 0x0000004058587812 */ /* 0x000fe200078ec0ff */
[----:B------:R-:W-:-:S02]  /*2130*/  IMAD.IADD R67, R59, 0x1, R67 ;  /* 0x000000013b437824 */ /* 0x000fc400078e0243 */
[----:B------:R-:W-:Y:S02]  /*2140*/  IMAD.IADD R71, R71, 0x1, R21 ;  /* 0x0000000147477824 */ /* 0x000fe400078e0215 */
[----:B------:R-:W-:Y:S02]  /*2150*/  IMAD.IADD R75, R75, 0x1, R57 ;  /* 0x000000014b4b7824 */ /* 0x000fe400078e0239 */
[C---:B--2---:R-:W-:Y:S01]  /*2160*/  IMAD.SHL.U32 R10, R14.reuse, 0x40, RZ ;  /* 0x000000400e0a7824 */ /* 0x044fe200078e00ff */
[----:B------:R-:W-:Y:S01]  /*2170*/  @!P6 BAR.SYNC.DEFER_BLOCKING 0x9, 0x100 ;  /* 0x024400000000eb1d */ /* 0x000fe20000010000 */
[----:B------:R-:W-:-:S03]  /*2180*/  LOP3.LUT P1, RZ, R14, 0x4, RZ, 0xc0, !PT ;  /* 0x000000040eff7812 */ /* 0x000fc6000782c0ff */
[----:B------:R-:W-:-:S04]  /*2190*/  LOP3.LUT R10, R10, 0x1c0, RZ, 0xc0, !PT ;  /* 0x000001c00a0a7812 */ /* 0x000fc800078ec0ff */
[----:B------:R-:W-:Y:S02]  /*21a0*/  SHF.R.U32.HI R61, RZ, 0x3, R10 ;  /* 0x00000003ff3d7819 */ /* 0x000fe4000001160a */
[----:B------:R-:W-:-:S04]  /*21b0*/  LOP3.LUT R14, R10, 0x18, R16, 0xf8, !PT ;  /* 0x000000180a0e7812 */ /* 0x000fc800078ef810 */
[----:B------:R-:W-:-:S05]  /*21c0*/  LOP3.LUT R14, R14, R61, RZ, 0x3c, !PT ;  /* 0x0000003d0e0e7212 */ /* 0x000fca00078e3cff */
[----:B------:R-:W-:Y:S01]  /*21d0*/  IMAD R68, R34, 0x200, R14 ;  /* 0x0000020022447824 */ /* 0x000fe200078e020e */
[--C-:B------:R-:W-:Y:S02]  /*21e0*/  LOP3.LUT R14, R10, 0x38, R12.reuse, 0xf8, !PT ;  /* 0x000000380a0e7812 */ /* 0x100fe400078ef80c */
[----:B------:R-:W-:Y:S02]  /*21f0*/  LOP3.LUT R12, R229, 0x38, R12, 0xf8, !PT ;  /* 0x00000038e50c7812 */ /* 0x000fe400078ef80c */
[----:B------:R-:W-:Y:S02]  /*2200*/  SEL R64, R64, 0xffffffe0, !P1 ;  /* 0xffffffe040407807 */ /* 0x000fe40004800000 */
[----:B------:R-:W-:Y:S02]  /*2210*/  LOP3.LUT R14, R14, R61, RZ, 0x3c, !PT ;  /* 0x0000003d0e0e7212 */ /* 0x000fe400078e3cff */
[----:B------:R-:W-:Y:S01]  /*2220*/  LOP3.LUT R12, R12, R15, RZ, 0x3c, !PT ;  /* 0x0000000f0c0c7212 */ /* 0x000fe200078e3cff */
[----:B------:R-:W-:Y:S01]  /*2230*/  IMAD.IADD R69, R64, 0x1, R68 ;  /* 0x0000000140457824 */ /* 0x000fe200078e0244 */
[----:B------:R-:W-:Y:S01]  /*2240*/  ISETP.GE.AND P1, PT, R16, UR4, PT ;  /* 0x0000000410007c0c */ /* 0x000fe2000bf26270 */
[----:B------:R-:W-:Y:S01]  /*2250*/  IMAD R80, R34, 0x200, R14 ;  /* 0x0000020022507824 */ /* 0x000fe200078e020e */
[----:B------:R-:W-:Y:S01]  /*2260*/  SHF.R.S32.HI R78, RZ, 0x1f, R30 ;  /* 0x0000001fff4e7819 */ /* 0x000fe2000001141e */
[----:B----4-:R-:W-:-:S10]  /*2270*/  IMAD.IADD R81, R11, 0x1, R12 ;  /* 0x000000010b517824 */ /* 0x010fd400078e020c */
.L_x_9741:
[----:B------:R-:W0:Y:S01]  /*2280*/  LDC R97, c[0x0][0x430] ;  /* 0x00010c00ff617b82 */ /* 0x000e220000000800 */
[----:B------:R-:W-:Y:S02]  /*2290*/  VIADD R28, R28, 0xffffffff ;  /* 0xffffffff1c1c7836 */ /* 0x000fe40000000000 */
[----:B------:R-:W-:Y:S02]  /*22a0*/  IMAD.MOV.U32 R96, RZ, RZ, RZ ;  /* 0x000000ffff607224 */ /* 0x000fe400078e00ff */
[----:B------:R-:W-:-:S03]  /*22b0*/  IMAD R12, R28, 0x60, R63 ;  /* 0x000000601c0c7824 */ /* 0x000fc600078e023f */
[----:B------:R-:W1:Y:S02]  /*22c0*/  LDC R50, c[0x0][0x3f4] ;  /* 0x0000fd00ff327b82 */ /* 0x000e640000000800 */
[----:B------:R-:W-:Y:S02]  /*22d0*/  ISETP.GE.AND P2, PT, R12, R31, PT ;  /* 0x0000001f0c00720c */ /* 0x000fe40003f46270 */
[----:B------:R-:W-:Y:S02]  /*22e0*/  IADD3 R36, R0, R12, RZ ;  /* 0x0000000c00247210 */ /* 0x000fe40007ffe0ff */
[----:B------:R-:W-:-:S03]  /*22f0*/  ISETP.GT.OR P2, PT, R63, 0x5f, P2 ;  /* 0x0000005f3f00780c */ /* 0x000fc60001744670 */
[----:B------:R-:W-:Y:S01]  /*2300*/  IMAD.MOV.U32 R32, RZ, RZ, R36 ;  /* 0x000000ffff207224 */ /* 0x000fe200078e0024 */
[----:B0-----:R-:W-:-:S09]  /*2310*/  ISETP.NE.AND P3, PT, R97, 0x1, PT ;  /* 0x000000016100780c */ /* 0x001fd20003f65270 */
[----:B------:R-:W0:Y:S08]  /*2320*/  @!P2 LDC.64 R14, c[0x0][0x428] ;  /* 0x00010a00ff0eab82 */ /* 0x000e300000000a00 */
[----:B--2---:R-:W2:Y:S08]  /*2330*/  @!P2 LDC.64 R12, c[0x0][0x418] ;  /* 0x00010600ff0cab82 */ /* 0x004eb00000000a00 */
[----:B---3--:R-:W3:Y:S08]  /*2340*/  @P3 LDC R11, c[0x0][0x434] ;  /* 0x00010d00ff0b3b82 */ /* 0x008ef00000000800 */
[----:B------:R-:W4:Y:S01]  /*2350*/  @P3 LDC R34, c[0x0][0x438] ;  /* 0x00010e00ff223b82 */ /* 0x000f220000000800 */
        /* <DEDUP_REMOVED lines=13> */
[C---:B------:R-:W-:Y:S01]  /*2430*/  IMAD R94, R18.reuse, 0x1800, R68 ;  /* 0x00001800125e7824 */ /* 0x040fe200078e0244 */
[----:B------:R-:W-:Y:S05]  /*2440*/  YIELD ;  /* 0x0000000000007946 */ /* 0x000fea0003800000 */
[----:B------:R-:W-:Y:S01]  /*2450*/  IMAD R92, R18, 0x1800, R69 ;  /* 0x00001800125c7824 */ /* 0x000fe200078e0245 */
[----:B------:R-:W-:Y:S01]  /*2460*/  BSSY B0, `(.L_x_9688) ;  /* 0x000030c000007945 */ /* 0x000fe20003800000 */
[----:B------:R-:W-:Y:S01]  /*2470*/  IMAD R97, R97, R14, R36 ;  /* 0x0000000e61617224 */ /* 0x000fe200078e0224 */
        /* <DEDUP_REMOVED lines=23> */
[C---:B------:R-:W-:Y:S02]  /*25f0*/  IMAD R35, R11.reuse, R52, R14 ;  /* 0x000000340b237224 */ /* 0x040fe400078e020e */
[----:B------:R-:W-:Y:S02]  /*2600*/  IMAD R11, R11, R58, R32 ;  /* 0x0000003a0b0b7224 */ /* 0x000fe400078e0220 */
[C---:B------:R-:W-:Y:S02]  /*2610*/  IMAD R103, R74.reuse, UR5, R15 ;  /* 0x000000054a677c24 */ /* 0x040fe4000f8e020f */
[----:B------:R-:W-:Y:S01]  /*2620*/  IMAD.WIDE.U32 R32, R74, UR4, R12 ;  /* 0x000000044a207c25 */ /* 0x000fe2000f8e000c */
[----:B------:R-:W-:-:S03]  /*2630*/  ULDC.64 UR4, c[0x0][0x2e8] ;  /* 0x0000ba0000047ab9 */ /* 0x000fc60000000a00 */
[----:B------:R-:W-:Y:S01]  /*2640*/  IMAD.IADD R103, R33, 0x1, R103 ;  /* 0x0000000121677824 */ /* 0x000fe200078e0267 */
[----:B------:R-:W-:Y:S01]  /*2650*/  LEA R102, P3, R32, UR4, 0x1 ;  /* 0x0000000420667c11 */ /* 0x000fe2000f8608ff */
[----:B------:R-:W-:Y:S02]  /*2660*/  IMAD R100, R28, -0x60, R31 ;  /* 0xffffffa01c647824 */ /* 0x000fe400078e021f */
[-C--:B------:R-:W-:Y:S01]  /*2670*/  IMAD.WIDE.U32 R14, R52, R28.reuse, RZ ;  /* 0x0000001c340e7225 */ /* 0x080fe200078e00ff */
[----:B------:R-:W-:Y:S02]  /*2680*/  LEA.HI.X R103, R32, UR5, R103, 0x1, P3 ;  /* 0x0000000520677c11 */ /* 0x000fe400098f0c67 */
        /* <DEDUP_REMOVED lines=11> */
[----:B------:R-:W-:-:S03]  /*2740*/  CS2R R46, SRZ ;  /* 0x00000000002e7805 */ /* 0x000fc6000001ff00 */
[----:B------:R-:W-:Y:S05]  /*2750*/  @P2 BRA `(.L_x_9692) ;  /* 0x0000000000502947 */ /* 0x000fea0003800000 */
[----:B------:R-:W-:Y:S01]  /*2760*/  IADD3 R11, P3, R8, R14, RZ ;  /* 0x0000000e080b7210 */ /* 0x000fe20007f7e0ff */
[----:B------:R-:W-:Y:S01]  /*2770*/  ULDC.64 UR4, c[0x0][0x3e8] ;  /* 0x0000fa0000047ab9 */ /* 0x000fe20000000a00 */
[----:B------:R-:W-:Y:S02]  /*2780*/  CS2R R44, SRZ ;  /* 0x00000000002c7805 */ /* 0x000fe4000001ff00 */
[----:B------:R-:W-:Y:S01]  /*2790*/  CS2R R46, SRZ ;  /* 0x00000000002e7805 */ /* 0x000fe2000001ff00 */
[----:B------:R-:W-:Y:S01]  /*27a0*/  IMAD.X R36, R49, 0x1, R70, P3 ;  /* 0x0000000131247824 */ /* 0x000fe200018e0646 */
[----:B------:R-:W-:-:S04]  /*27b0*/  LEA R34, P3, R11, UR4, 0x1 ;  /* 0x000000040b227c11 */ /* 0x000fc8000f8608ff */
[----:B------:R-:W-:Y:S01]  /*27c0*/  LEA.HI.X R35, R11, UR5, R36, 0x1, P3 ;  /* 0x000000050b237c11 */ /* 0x000fe200098f0c24 */
[----:B------:R-:W-:Y:S01]  /*27d0*/  ULDC.64 UR4, c[0x0][0x400] ;  /* 0x0001000000047ab9 */ /* 0x000fe20000000a00 */
[----:B------:R-:W-:-:S05]  /*27e0*/  IADD3 R11, P3, R54, R12, RZ ;  /* 0x0000000c360b7210 */ /* 0x000fca0007f7e0ff */
[----:B------:R-:W-:Y:S01]  /*27f0*/  IMAD.X R38, R51, 0x1, R72, P3 ;  /* 0x0000000133267824 */ /* 0x000fe200018e0648 */
[----:B------:R-:W-:-:S04]  /*2800*/  LEA R36, P3, R11, UR4, 0x1 ;  /* 0x000000040b247c11 */ /* 0x000fc8000f8608ff */
[----:B------:R-:W-:Y:S02]  /*2810*/  LEA.HI.X R37, R11, UR5, R38, 0x1, P3 ;  /* 0x000000050b257c11 */ /* 0x000fe400098f0c26 */
        /* <DEDUP_REMOVED lines=8> */
.L_x_9692:
[----:B------:R-:W-:Y:S05]  /*28a0*/  BSYNC B1 ;  /* 0x0000000000017941 */ /* 0x000fea0003800000 */
.L_x_9691:
[----:B------:R-:W-:Y:S01]  /*28b0*/  VIADD R11, R200, 0x40 ;  /* 0x00000040c80b7836 */ /* 0x000fe20000000000 */
[----:B------:R-:W-:Y:S01]  /*28c0*/  BSSY B1, `(.L_x_9693) ;  /* 0x000001c000017945 */ /* 0x000fe20003800000 */
[----:B0-----:R-:W-:Y:S02]  /*28d0*/  CS2R R36, SRZ ;  /* 0x0000000000247805 */ /* 0x001fe4000001ff00 */
[----:B------:R-:W-:Y:S01]  /*28e0*/  CS2R R34, SRZ ;  /* 0x0000000000227805 */ /* 0x000fe2000001ff00 */
[----:B-----5:R-:W-:Y:S01]  /*28f0*/  IMAD.MOV.U32 R48, RZ, RZ, R40 ;  /* 0x000000ffff307224 */ /* 0x020fe200078e0028 */
[----:B------:R-:W-:Y:S01]  /*2900*/  ISETP.GE.AND P4, PT, R11, R100, PT ;  /* 0x000000640b00720c */ /* 0x000fe20003f86270 */
[----:B------:R-:W-:Y:S01]  /*2910*/  IMAD.MOV.U32 R89, RZ, RZ, R41 ;  /* 0x000000ffff597224 */ /* 0x000fe200078e0029 */
[----:B------:R-:W-:-:S11]  /*2920*/  CS2R R38, SRZ ;  /* 0x0000000000267805 */ /* 0x000fd6000001ff00 */
[----:B------:R-:W-:Y:S05]  /*2930*/  @P4 BRA `(.L_x_9694) ;  /* 0x0000000000504947 */ /* 0x000fea0003800000 */
[----:B------:R-:W-:Y:S01]  /*2940*/  IADD3 R14, P3, P5, R8, R14, R5 ;  /* 0x0000000e080e7210 */ /* 0x000fe20007d7e005 */
[----:B------:R-:W-:Y:S01]  /*2950*/  ULDC.64 UR4, c[0x0][0x3e8] ;  /* 0x0000fa0000047ab9 */ /* 0x000fe20000000a00 */
[----:B------:R-:W-:Y:S02]  /*2960*/  CS2R R36, SRZ ;  /* 0x0000000000247805 */ /* 0x000fe4000001ff00 */
[----:B------:R-:W-:Y:S02]  /*2970*/  CS2R R38, SRZ ;  /* 0x0000000000267805 */ /* 0x000fe4000001ff00 */
[----:B------:R-:W-:Y:S02]  /*2980*/  IADD3.X R13, R70, R49, R4, P3, P5 ;  /* 0x00000031460d7210 */ /* 0x000fe40001fea404 */
[----:B------:R-:W-:-:S04]  /*2990*/  IADD3 R11, P3, P5, R54, R12, R7 ;  /* 0x0000000c360b7210 */ /* 0x000fc80007d7e007 */
[----:B------:R-:W-:Y:S02]  /*29a0*/  IADD3.X R32, R72, R51, R6, P3, P5 ;  /* 0x0000003348207210 */ /* 0x000fe40001fea406 */
[----:B------:R-:W-:-:S04]  /*29b0*/  LEA R12, P3, R14, UR4, 0x1 ;  /* 0x000000040e0c7c11 */ /* 0x000fc8000f8608ff */
[----:B------:R-:W-:Y:S01]  /*29c0*/  LEA.HI.X R13, R14, UR5, R13, 0x1, P3 ;  /* 0x000000050e0d7c11 */ /* 0x000fe200098f0c0d */
[----:B------:R-:W-:Y:S02]  /*29d0*/  ULDC.64 UR4, c[0x0][0x400] ;  /* 0x0001000000047ab9 */ /* 0x000fe40000000a00 */
        /* <DEDUP_REMOVED lines=10> */
.L_x_9694:
[----:B------:R-:W-:Y:S05]  /*2a80*/  BSYNC B1 ;  /* 0x0000000000017941 */ /* 0x000fea0003800000 */
.L_x_9693:
[----:B0-----:R-:W-:Y:S01]  /*2a90*/  IMAD.MOV.U32 R12, RZ, RZ, R45 ;  /* 0x000000ffff0c7224 */ /* 0x001fe200078e002d */
[----:B------:R-:W-:Y:S01]  /*2aa0*/  ISETP.NE.AND P3, PT, R205, 0x3, PT ;  /* 0x00000003cd00780c */ /* 0x000fe20003f65270 */
        /* <DEDUP_REMOVED lines=24> */
[----:B------:R-:W-:Y:S02]  /*2c30*/  PRMT R122, R89, 0x7610, R122 ;  /* 0x00007610597a7816 */ /* 0x000fe4000000007a */
[----:B------:R-:W-:Y:S02]  /*2c40*/  PRMT R105, R11, 0x7610, R105 ;  /* 0x000076100b697816 */ /* 0x000fe40000000069 */
[----:B------:R-:W-:Y:S02]  /*2c50*/  PRMT R106, R12, 0x7610, R106 ;  /* 0x000076100c6a7816 */ /* 0x000fe4000000006a */
[----:B------:R-:W-:Y:S02]  /*2c60*/  PRMT R109, R13, 0x7610, R109 ;  /* 0x000076100d6d7816 */ /* 0x000fe4000000006d */
[----:B------:R-:W-:Y:S01]  /*2c70*/  PRMT R110, R14, 0x7610, R110 ;  /* 0x000076100e6e7816 */ /* 0x000fe2000000006e */
[----:B------:R-:W-:Y:S06]  /*2c80*/  @!P3 BRA `(.L_x_9695) ;  /* 0x000000000004b947 */ /* 0x000fec0003800000 */
[----:B------:R-:W-:Y:S01]  /*2c90*/  BPT.TRAP 0x1 ;  /* 0x000000040000795c */ /* 0x000fe20000300000 */
.L_x_9695:
[----:B------:R-:W-:Y:S01]  /*2ca0*/  IMAD R89, R18, 0x8, R19 ;  /* 0x0000000812597824 */ /* 0x000fe200078e0213 */
[----:B------:R-:W-:Y:S01]  /*2cb0*/  SHF.L.U32 R101, R203, 0x1f, RZ ;  /* 0x0000001fcb657819 */ /* 0x000fe200000006ff */
[----:B------:R-:W-:Y:S03]  /*2cc0*/  BSSY B1, `(.L_x_9696) ;  /* 0x0000003000017945 */ /* 0x000fe60003800000 */
[----:B------:R-:W0:Y:S02]  /*2cd0*/  SYNCS.PHASECHK.TRANS64.TRYWAIT P5, [R89+URZ+0x22890], R101 ;  /* 0x02289065590075a7 */ /* 0x000e2400080a017f */
[----:B0-----:R-:W-:Y:S05]  /*2ce0*/  @!P5 BRA `(.L_x_9697) ;  /* 0x000001480034d947 */ /* 0x001fea0003800000 */
.L_x_9943:
[----:B------:R-:W-:Y:S05]  /*2cf0*/  BSYNC B1 ;  /* 0x0000000000017941 */ /* 0x000fea0003800000 */
.L_x_9696:
[----:B------:R-:W-:-:S03]  /*2d00*/  UMOV UR4, 0xffffffff ;  /* 0xffffffff00047882 */ /* 0x000fc60000000000 */
[----:B------:R-:W-:Y:S05]  /*2d10*/  BRA.DIV UR4, `(.L_x_9698) ;  /* 0x0000014a043c7947 */ /* 0x000fea000b800000 */
[----:B------:R1:W2:Y:S04]  /*2d20*/  SHFL.IDX PT, R51, R103, RZ, 0x1c1f ;  /* 0x001c1fff67337589 */ /* 0x0002a800000e0000 */
[----:B------:R1:W3:Y:S02]  /*2d30*/  SHFL.IDX PT, R93, R102, RZ, 0x1c1f ;  /* 0x001c1fff665d7589 */ /* 0x0002e400000e0000 */
.L_x_9947:
[----:B------:R-:W-:Y:S04]  /*2d40*/  BSSY B1, `(.L_x_9699) ;  /* 0x0000073000017945 */ /* 0x000fe80003800000 */
[----:B------:R-:W-:Y:S05]  /*2d50*/  @P2 BRA `(.L_x_9700) ;  /* 0x0000000400c42947 */ /* 0x000fea0003800000 */
[----:B------:R-:W-:Y:S04]  /*2d60*/  BSSY B2, `(.L_x_9701) ;  /* 0x0000038000027945 */ /* 0x000fe80003800000 */
[----:B------:R-:W-:Y:S05]  /*2d70*/  @P1 BRA `(.L_x_9702) ;  /* 0x0000000000d81947 */ /* 0x000fea0003800000 */
[----:B------:R4:W0:Y:S01]  /*2d80*/  LDS.128 R12, [R94] ;  /* 0x000000005e0c7984 */ /* 0x0008220000000c00 */
[C---:B---3--:R-:W-:Y:S01]  /*2d90*/  LEA R48, P2, R16.reuse, R93, 0x1 ;  /* 0x0000005d10307211 */ /* 0x048fe200078408ff */
[----:B------:R-:W-:Y:S03]  /*2da0*/  BSSY B3, `(.L_x_9703) ;  /* 0x0000032000037945 */ /* 0x000fe60003800000 */
[----:B--2---:R-:W-:Y:S02]  /*2db0*/  LEA.HI.X R49, R16, R51, R17, 0x1, P2 ;  /* 0x0000003310317211 */ /* 0x004fe400010f0c11 */
[----:B------:R-:W-:-:S13]  /*2dc0*/  ISETP.GE.AND P2, PT, R22, R50, PT ;  /* 0x000000321600720c */ /* 0x000fda0003f46270 */
[----:B----4-:R-:W-:Y:S05]  /*2dd0*/  @P2 BRA `(.L_x_9704) ;  /* 0x0000000000b82947 */ /* 0x010fea0003800000 */
[----:B------:R-:W-:Y:S01]  /*2de0*/  SHF.R.U64 R11, R44, 0x10, R45 ;  /* 0x000000102c0b7819 */ /* 0x000fe2000000122d */
[----:B0-----:R-:W-:Y:S01]  /*2df0*/  IMAD.U32 R44, R14, 0x10000, RZ ;  /* 0x000100000e2c7824 */ /* 0x001fe200078e00ff */
[--C-:B------:R-:W-:Y:S02]  /*2e00*/  SHF.R.U64 R114, R46, 0x10, R47.reuse ;  /* 0x000000102e727819 */ /* 0x100fe4000000122f */
[----:B------:R-:W-:Y:S02]  /*2e10*/  SHF.R.U32.HI R116, RZ, 0x10, R47 ;  /* 0x00000010ff747819 */ /* 0x000fe4000001162f */
[----:B------:R-:W-:Y:S02]  /*2e20*/  SHF.R.U32.HI R112, RZ, 0x10, R45 ;  /* 0x00000010ff707819 */ /* 0x000fe4000001162d */
[----:B------:R-:W-:Y:S01]  /*2e30*/  PRMT R47, R111, 0x5410, R11 ;  /* 0x000054106f2f7816 */ /* 0x000fe2000000000b */
[----:B------:R-:W-:Y:S01]  /*2e40*/  IMAD.U32 R11, R12, 0x10000, RZ ;  /* 0x000100000c0b7824 */ /* 0x000fe200078e00ff */
[----:B------:R-:W-:-:S02]  /*2e50*/  PRMT R114, R104, 0x5432, R114 ;  /* 0x0000543268727816 */ /* 0x000fc40000000072 */
[----:B------:R-:W-:Y:S02]  /*2e60*/  PRMT R116, R105, 0x5432, R116 ;  /* 0x0000543269747816 */ /* 0x000fe40000000074 */
[----:B------:R-:W-:Y:S01]  /*2e70*/  LOP3.LUT R45, R14, 0xffff0000, RZ, 0xc0, !PT ;  /* 0xffff00000e2d7812 */ /* 0x000fe200078ec0ff */
[----:B------:R-:W-:Y:S01]  /*2e80*/  IMAD.U32 R14, R13, 0x10000, RZ ;  /* 0x000100000d0e7824 */ /* 0x000fe200078e00ff */
        /* <DEDUP_REMOVED lines=35> */
.L_x_9704:
[----:B------:R-:W-:Y:S05]  /*30c0*/  BSYNC B3 ;  /* 0x0000000000037941 */ /* 0x000fea0003800000 */
.L_x_9703:
[----:B0-----:R4:W-:Y:S02]  /*30d0*/  ST.E.128 desc[UR40][R48.64], R12 ;  /* 0x0000000c30007985 */ /* 0x0019e4000c101d28 */
.L_x_9702:
[----:B------:R-:W-:Y:S05]  /*30e0*/  BSYNC B2 ;  /* 0x0000000000027941 */ /* 0x000fea0003800000 */
.L_x_9701:
[----:B------:R-:W-:-:S13]  /*30f0*/  ISETP.NE.AND P2, PT, R90, RZ, PT ;  /* 0x000000ff5a00720c */ /* 0x000fda0003f45270 */
[----:B------:R-:W-:Y:S05]  /*3100*/  @P2 BRA `(.L_x_9700) ;  /* 0x0000000000d82947 */ /* 0x000fea0003800000 */
[----:B----4-:R4:W0:Y:S01]  /*3110*/  LDS.128 R12, [R92] ;  /* 0x000000005c0c7984 */ /* 0x0108220000000c00 */
        /* <DEDUP_REMOVED lines=34> */
[----:B------:R-:W-:Y:S01]  /*3340*/  FFMA.FTZ R13, R40, R48, -R13 ;  /* 0x00000030280d7223 */ /* 0x000fe2000001080d */
[----:B------:R-:W-:Y:S01]  /*3350*/  FMUL.FTZ R14, R12, R49 ;  /* 0x000000310c0e7220 */ /* 0x000fe20000410000 */
[----:B------:R-:W-:Y:S02]  /*3360*/  IMAD.U32 R15, R15, 0x10000, RZ ;  /* 0x000100000f0f7824 */ /* 0x000fe400078e00ff */
[----:B------:R-:W-:Y:S01]  /*3370*/  FFMA.FTZ R40, R40, R111, R41 ;  /* 0x0000006f28287223 */ /* 0x000fe20000010029 */
        /* <DEDUP_REMOVED lines=13> */
.L_x_9706:
[----:B------:R-:W-:Y:S05]  /*3450*/  BSYNC B2 ;  /* 0x0000000000027941 */ /* 0x000fea0003800000 */
.L_x_9705:
[----:B0-----:R0:W-:Y:S02]  /*3460*/  ST.E.128 desc[UR40][R44.64], R12 ;  /* 0x0000000c2c007985 */ /* 0x0011e4000c101d28 */
.L_x_9700:
[----:B------:R-:W-:Y:S05]  /*3470*/  BSYNC B1 ;  /* 0x0000000000017941 */ /* 0x000fea0003800000 */
.L_x_9699:
[----:B------:R-:W-:-:S03]  /*3480*/  UMOV UR4, 0xffffffff ;  /* 0xffffffff00047882 */ /* 0x000fc60000000000 */
[----:B------:R-:W-:Y:S05]  /*3490*/  BRA.DIV UR4, `(.L_x_9707) ;  /* 0x0000014204a87947 */ /* 0x000fea000b800000 */
[----:B-1----:R-:W1:Y:S04]  /*34a0*/  SHFL.IDX PT, R103, R103, 0x1, 0x1c1f ;  /* 0x003c1f0067677f89 */ /* 0x002e6800000e0000 */
[----:B------:R0:W0:Y:S02]  /*34b0*/  SHFL.IDX PT, R43, R102, 0x1, 0x1c1f ;  /* 0x003c1f00662b7f89 */ /* 0x00002400000e0000 */
.L_x_9951:
[----:B------:R-:W-:Y:S05]  /*34c0*/  @P4 BRA `(.L_x_9708) ;  /* 0x0000002000144947 */ /* 0x000fea0003800000 */
[----:B------:R-:W-:Y:S04]  /*34d0*/  BSSY B1, `(.L_x_9709) ;  /* 0x0000038000017945 */ /* 0x000fe80003800000 */
[----:B------:R-:W-:Y:S05]  /*34e0*/  @P1 BRA `(.L_x_9710) ;  /* 0x0000000000d81947 */ /* 0x000fea0003800000 */
[----:B0---4-:R0:W4:Y:S01]  /*34f0*/  LDS.128 R12, [R94+0x2000] ;  /* 0x002000005e0c7984 */ /* 0x0111220000000c00 */
[C---:B------:R-:W-:Y:S01]  /*3500*/  LEA R40, P2, R16.reuse, R43, 0x1 ;  /* 0x0000002b10287211 */ /* 0x040fe200078408ff */
[----:B------:R-:W-:Y:S03]  /*3510*/  BSSY B2, `(.L_x_9711) ;  /* 0x0000032000027945 */ /* 0x000fe60003800000 */
[----:B-1----:R-:W-:Y:S02]  /*3520*/  LEA.HI.X R41, R16, R103, R17, 0x1, P2 ;  /* 0x0000006710297211 */ /* 0x002fe400010f0c11 */
[----:B------:R-:W-:-:S13]  /*3530*/  ISETP.GE.AND P2, PT, R22, R50, PT ;  /* 0x000000321600720c */ /* 0x000fda0003f46270 */
        /* <DEDUP_REMOVED lines=8> */
[----:B------:R-:W-:Y:S02]  /*35c0*/  LOP3.LUT R37, R14, 0xffff0000, RZ, 0xc0, !PT ;  /* 0xffff00000e257812 */ /* 0x000fe400078ec0ff */
[----:B------:R-:W-:Y:S02]  /*35d0*/  PRMT R110, R110, 0x5410, R39 ;  /* 0x000054106e6e7816 */ /* 0x000fe40000000027 */
[----:B------:R-:W-:Y:S01]  /*35e0*/  PRMT R108, R108, 0x5410, R11 ;  /* 0x000054106c6c7816 */ /* 0x000fe2000000000b */
[----:B------:R-:W-:Y:S01]  /*35f0*/  IMAD.U32 R11, R12, 0x10000, RZ ;  /* 0x000100000c0b7824 */ /* 0x000fe200078e00ff */
[C---:B------:R-:W-:Y:S01]  /*3600*/  SHF.L.U32 R14, R13.reuse, 0x10, RZ ;  /* 0x000000100d0e7819 */ /* 0x040fe200000006ff */
        /* <DEDUP_REMOVED lines=34> */
.L_x_9712:
[----:B------:R-:W-:Y:S05]  /*3830*/  BSYNC B2 ;  /* 0x0000000000027941 */ /* 0x000fea0003800000 */
.L_x_9711:
[----:B----4-:R0:W-:Y:S02]  /*3840*/  ST.E.128 desc[UR40][R40.64], R12 ;  /* 0x0000000c28007985 */ /* 0x0101e4000c101d28 */
.L_x_9710:
[----:B------:R-:W-:Y:S05]  /*3850*/  BSYNC B1 ;  /* 0x0000000000017941 */ /* 0x000fea0003800000 */
.L_x_9709:
[----:B------:R-:W-:-:S13]  /*3860*/  ISETP.NE.AND P2, PT, R90, RZ, PT ;  /* 0x000000ff5a00720c */ /* 0x000fda0003f45270 */
[----:B------:R-:W-:Y:S05]  /*3870*/  @P2 BRA `(.L_x_9708) ;  /* 0x0000001c00282947 */ /* 0x000fea0003800000 */
[----:B0---4-:R0:W4:Y:S01]  /*3880*/  LDS.128 R12, [R92+0x2000] ;  /* 0x002000005c0c7984 */ /* 0x0111220000000c00 */
[C---:B------:R-:W-:Y:S01]  /*3890*/  LEA R36, P2, R2.reuse, R43, 0x1 ;  /* 0x0000002b02247211 */ /* 0x040fe200078408ff */
[----:B------:R-:W-:Y:S03]  /*38a0*/  BSSY B1, `(.L_x_9713) ;  /* 0x0000032000017945 */ /* 0x000fe60003800000 */
[----:B-1----:R-:W-:Y:S02]  /*38b0*/  LEA.HI.X R37, R2, R103, R201, 0x1, P2 ;  /* 0x0000006702257211 */ /* 0x002fe400010f0cc9 */
[----:B------:R-:W-:-:S13]  /*38c0*/  ISETP.GE.AND P2, PT, R204, R50, PT ;  /* 0x00000032cc00720c */ /* 0x000fda0003f46270 */
        /* <DEDUP_REMOVED lines=10> */
[C---:B------:R-:W-:Y:S01]  /*3970*/  IMAD.U32 R14, R13.reuse, 0x10000, RZ ;  /* 0x000100000d0e7824 */ /* 0x040fe200078e00ff */
        /* <DEDUP_REMOVED lines=9> */
[----:B------:R-:W-:Y:S01]  /*3a10*/  FMUL.FTZ R41, R13, R39 ;  /* 0x000000270d297220 */ /* 0x000fe20000410000 */
[----:B------:R-:W-:Y:S01]  /*3a20*/  LOP3.LUT R34, R15, 0xffff0000, RZ, 0xc0, !PT ;  /* 0xffff00000f227812 */ /* 0x000fe200078ec0ff */
[-C--:B------:R-:W-:Y:S01]  /*3a30*/  FMUL.FTZ R42, R13, R35.reuse ;  /* 0x000000230d2a7220 */ /* 0x080fe20000410000 */
[C---:B------:R-:W-:Y:S01]  /*3a40*/  FMUL.FTZ R13, R33.reuse, R40 ;  /* 0x00000028210d7220 */ /* 0x040fe20000410000 */
[-C--:B------:R-:W-:Y:S01]  /*3a50*/  FMUL.FTZ R33, R33, R38.reuse ;  /* 0x0000002621217220 */ /* 0x080fe20000410000 */
        /* <DEDUP_REMOVED lines=9> */
[----:B------:R-:W-:-:S02]  /*3af0*/  IMAD.U32 R15, R15, 0x10000, RZ ;  /* 0x000100000f0f7824 */ /* 0x000fc400078e00ff */
        /* <DEDUP_REMOVED lines=12> */
.L_x_9714:
[----:B------:R-:W-:Y:S05]  /*3bc0*/  BSYNC B1 ;  /* 0x0000000000017941 */ /* 0x000fea0003800000 */
.L_x_9713:
[----:B----4-:R0:W-:Y:S01]  /*3bd0*/  ST.E.128 desc[UR40][R36.64], R12 ;  /* 0x0000000c24007985 */ /* 0x0101e2000c101d28 */
[----:B------:R-:W-:Y:S05]  /*3be0*/  BRA `(.L_x_9708) ;  /* 0x00000018004c7947 */ /* 0x000fea0003800000 */
.L_x_9690:
[----:B------:R-:W-:Y:S01]  /*3bf0*/  VIADD R11, R200, 0x40 ;  /* 0x00000040c80b7836 */ /* 0x000fe20000000000 */
[----:B------:R-:W-:Y:S02]  /*3c00*/  CS2R R34, SRZ ;  /* 0x0000000000227805 */ /* 0x000fe4000001ff00 */
[----:B------:R-:W-:Y:S02]  /*3c10*/  CS2R R38, SRZ ;  /* 0x0000000000267805 */ /* 0x000fe4000001ff00 */
[----:B------:R-:W-:Y:S02]  /*3c20*/  CS2R R36, SRZ ;  /* 0x0000000000247805 */ /* 0x000fe4000001ff00 */
[----:B------:R-:W-:-:S04]  /*3c30*/  ISETP.GE.AND P2, PT, R11, R100, PT ;  /* 0x000000640b00720c */ /* 0x000fc80003f46270 */
[----:B------:R-:W-:-:S13]  /*3c40*/  ISETP.GE.OR P2, PT, R16, R50, P2 ;  /* 0x000000321000720c */ /* 0x000fda0001746670 */
[----:B------:R-:W-:Y:S01]  /*3c50*/  @!P2 IADD3 R45, P3, P4, R20, R14, R5 ;  /* 0x0000000e142da210 */ /* 0x000fe20007c7e005 */
[----:B------:R-:W0:Y:S03]  /*3c60*/  @!P2 LDC.64 R40, c[0x0][0x3e8] ;  /* 0x0000fa00ff28ab82 */ /* 0x000e260000000a00 */
[----:B------:R-:W-:Y:S02]  /*3c70*/  @!P2 IADD3.X R46, R71, R49, R4, P3, P4 ;  /* 0x00000031472ea210 */ /* 0x000fe40001fe8404 */
[----:B------:R-:W-:-:S04]  /*3c80*/  @!P2 IADD3 R11, P3, P4, R56, R12, R7 ;  /* 0x0000000c380ba210 */ /* 0x000fc80007c7e007 */
[----:B------:R-:W-:Y:S02]  /*3c90*/  @!P2 IADD3.X R44, R75, R51, R6, P3, P4 ;  /* 0x000000334b2ca210 */ /* 0x000fe40001fe8406 */
[----:B------:R-:W-:-:S04]  /*3ca0*/  ISETP.GE.AND P3, PT, R200, R100, PT ;  /* 0x00000064c800720c */ /* 0x000fc80003f66270 */
[----:B------:R-:W-:-:S13]  /*3cb0*/  ISETP.GE.OR P3, PT, R16, R50, P3 ;  /* 0x000000321000720c */ /* 0x000fda0001f66670 */
[----:B------:R-:W-:Y:S01]  /*3cc0*/  @!P3 IADD3 R13, P4, R20, R14, RZ ;  /* 0x0000000e140db210 */ /* 0x000fe20007f9e0ff */
[----:B------:R-:W1:Y:S04]  /*3cd0*/  @!P3 LDC.64 R42, c[0x0][0x400] ;  /* 0x00010000ff2abb82 */ /* 0x000e680000000a00 */
[----:B------:R-:W-:-:S04]  /*3ce0*/  @!P3 IMAD.X R32, R49, 0x1, R71, P4 ;  /* 0x000000013120b824 */ /* 0x000fc800020e0647 */
[----:B------:R-:W2:Y:S02]  /*3cf0*/  @!P3 LDC.64 R14, c[0x0][0x3e8] ;  /* 0x0000fa00ff0ebb82 */ /* 0x000ea40000000a00 */
[----:B--2---:R-:W-:-:S04]  /*3d00*/  @!P3 LEA R14, P4, R13, R14, 0x1 ;  /* 0x0000000e0d0eb211 */ /* 0x004fc800078808ff */
[----:B------:R-:W-:Y:S02]  /*3d10*/  @!P3 LEA.HI.X R15, R13, R15, R32, 0x1, P4 ;  /* 0x0000000f0d0fb211 */ /* 0x000fe400020f0c20 */
[----:B------:R-:W-:Y:S02]  /*3d20*/  CS2R R32, SRZ ;  /* 0x0000000000207805 */ /* 0x000fe4000001ff00 */
[----:B------:R-:W-:-:S05]  /*3d30*/  @!P3 IADD3 R12, P4, R56, R12, RZ ;  /* 0x0000000c380cb210 */ /* 0x000fca0007f9e0ff */
[----:B------:R-:W-:Y:S01]  /*3d40*/  @!P3 IMAD.X R13, R51, 0x1, R75, P4 ;  /* 0x00000001330db824 */ /* 0x000fe200020e064b */
[C---:B-1----:R-:W-:Y:S01]  /*3d50*/  @!P3 LEA R42, P4, R12.reuse, R42, 0x1 ;  /* 0x0000002a0c2ab211 */ /* 0x042fe200078808ff */
[----:B------:R0:W2:Y:S03]  /*3d60*/  @!P3 LDG.E.128 R32, desc[UR40][R14.64] ;  /* 0x000000280e20b981 */ /* 0x0000a6000c1e1d00 */
[----:B------:R-:W-:Y:S02]  /*3d70*/  @!P3 LEA.HI.X R43, R12, R43, R13, 0x1, P4 ;  /* 0x0000002b0c2bb211 */ /* 0x000fe400020f0c0d */
[----:B------:R-:W1:Y:S03]  /*3d80*/  @!P2 LDC.64 R12, c[0x0][0x400] ;  /* 0x00010000ff0cab82 */ /* 0x000e660000000a00 */
[----:B------:R3:W4:Y:S01]  /*3d90*/  @!P3 LDG.E.128 R36, desc[UR40][R42.64] ;  /* 0x000000282a24b981 */ /* 0x000722000c1e1d00 */
[----:B0-----:R-:W-:-:S04]  /*3da0*/  @!P2 LEA R14, P3, R45, R40, 0x1 ;  /* 0x000000282d0ea211 */ /* 0x001fc800078608ff */
[----:B------:R-:W-:Y:S02]  /*3db0*/  @!P2 LEA.HI.X R15, R45, R41, R46, 0x1, P3 ;  /* 0x000000292d0fa211 */ /* 0x000fe400018f0c2e */
[----:B------:R-:W-:Y:S02]  /*3dc0*/  CS2R R40, SRZ ;  /* 0x0000000000287805 */ /* 0x000fe4000001ff00 */
[----:B---3--:R-:W-:Y:S02]  /*3dd0*/  CS2R R42, SRZ ;  /* 0x00000000002a7805 */ /* 0x008fe4000001ff00 */
[----:B------:R-:W-:-:S04]  /*3de0*/  CS2R R46, SRZ ;  /* 0x00000000002e7805 */ /* 0x000fc8000001ff00 */
[----:B------:R-:W3:Y:S01]  /*3df0*/  @!P2 LDG.E.128 R40, desc[UR40][R14.64] ;  /* 0x000000280e28a981 */ /* 0x000ee2000c1e1d00 */
[----:B-1----:R-:W-:-:S04]  /*3e00*/  @!P2 LEA R12, P3, R11, R12, 0x1 ;  /* 0x0000000c0b0ca211 */ /* 0x002fc800078608ff */
[----:B------:R-:W-:Y:S02]  /*3e10*/  @!P2 LEA.HI.X R13, R11, R13, R44, 0x1, P3 ;  /* 0x0000000d0b0da211 */ /* 0x000fe400018f0c2c */
[----:B------:R-:W-:-:S06]  /*3e20*/  CS2R R44, SRZ ;  /* 0x00000000002c7805 */ /* 0x000fcc000001ff00 */
[----:B------:R0:W5:Y:S01]  /*3e30*/  @!P2 LDG.E.128 R44, desc[UR40][R12.64] ;  /* 0x000000280c2ca981 */ /* 0x000162000c1e1d00 */
[----:B------:R-:W-:Y:S02]  /*3e40*/  ISETP.NE.AND P3, PT, R205, 0x3, PT ;  /* 0x00000003cd00780c */ /* 0x000fe40003f65270 */
[----:B------:R-:W-:Y:S01]  /*3e50*/  ISETP.GE.AND P2, PT, R16, R50, PT ;  /* 0x000000321000720c */ /* 0x000fe20003f46270 */
[----:B--2---:R-:W-:Y:S02]  /*3e60*/  IMAD.MOV.U32 R11, RZ, RZ, R34 ;  /* 0x000000ffff0b7224 */ /* 0x004fe400078e0022 */
[----:B------:R-:W-:-:S03]  /*3e70*/  IMAD.MOV.U32 R48, RZ, RZ, R35 ;  /* 0x000000ffff307224 */ /* 0x000fc600078e0023 */
[----:B------:R-:W-:Y:S01]  /*3e80*/  PRMT R116, R11, 0x7610, R116 ;  /* 0x000076100b747816 */ /* 0x000fe20000000074 */
[----:B------:R-:W-:Y:S02]  /*3e90*/  IMAD.MOV.U32 R49, RZ, RZ, R32 ;  /* 0x000000ffff317224 */ /* 0x000fe400078e0020 */
[----:B----4-:R-:W-:Y:S01]  /*3ea0*/  IMAD.MOV.U32 R11, RZ, RZ, R38 ;  /* 0x000000ffff0b7224 */ /* 0x010fe200078e0026 */
[----:B0-----:R-:W-:Y:S01]  /*3eb0*/  MOV R13, R36 ;  /* 0x00000024000d7202 */ /* 0x001fe20000000f00 */
[----:B------:R-:W-:Y:S02]  /*3ec0*/  IMAD.MOV.U32 R12, RZ, RZ, R39 ;  /* 0x000000ffff0c7224 */ /* 0x000fe400078e0027 */
[----:B------:R-:W-:Y:S01]  /*3ed0*/  IMAD.MOV.U32 R14, RZ, RZ, R37 ;  /* 0x000000ffff0e7224 */ /* 0x000fe200078e0025 */
[----:B------:R-:W-:Y:S02]  /*3ee0*/  PRMT R108, R108, 0x5410, R11 ;  /* 0x000054106c6c7816 */ /* 0x000fe4000000000b */
[----:B------:R-:W-:-:S02]  /*3ef0*/  PRMT R125, R12, 0x7610, R125 ;  /* 0x000076100c7d7816 */ /* 0x000fc4000000007d */
[----:B------:R-:W-:Y:S02]  /*3f00*/  PRMT R124, R13, 0x7610, R124 ;  /* 0x000076100d7c7816 */ /* 0x000fe4000000007c */
[----:B------:R-:W-:Y:S02]  /*3f10*/  PRMT R109, R109, 0x5410, R14 ;  /* 0x000054106d6d7816 */ /* 0x000fe4000000000e */
[----:B------:R-:W-:Y:S02]  /*3f20*/  PRMT R105, R105, 0x5410, R48 ;  /* 0x0000541069697816 */ /* 0x000fe40000000030 */
[----:B------:R-:W-:Y:S01]  /*3f30*/  PRMT R107, R107, 0x5410, R49 ;  /* 0x000054106b6b7816 */ /* 0x000fe20000000031 */
[----:B---3--:R-:W-:Y:S02]  /*3f40*/  IMAD.MOV.U32 R11, RZ, RZ, R42 ;  /* 0x000000ffff0b7224 */ /* 0x008fe400078e002a */
[----:B------:R-:W-:Y:S02]  /*3f50*/  IMAD.MOV.U32 R12, RZ, RZ, R43 ;  /* 0x000000ffff0c7224 */ /* 0x000fe400078e002b */
[----:B------:R-:W-:-:S02]  /*3f60*/  IMAD.MOV.U32 R13, RZ, RZ, R40 ;  /* 0x000000ffff0d7224 */ /* 0x000fc400078e0028 */
[----:B------:R-:W-:Y:S01]  /*3f70*/  IMAD.MOV.U32 R14, RZ, RZ, R41 ;  /* 0x000000ffff0e7224 */ /* 0x000fe200078e0029 */
[----:B------:R-:W-:Y:S01]  /*3f80*/  PRMT R105, R11, 0x7610, R105 ;  /* 0x000076100b697816 */ /* 0x000fe20000000069 */
[----:B------:R-:W-:Y:S01]  /*3f90*/  IMAD.MOV.U32 R50, RZ, RZ, R33 ;  /* 0x000000ffff327224 */ /* 0x000fe200078e0021 */
[----:B------:R-:W-:Y:S02]  /*3fa0*/  PRMT R107, R12, 0x7610, R107 ;  /* 0x000076100c6b7816 */ /* 0x000fe4000000006b */
[----:B------:R-:W-:Y:S02]  /*3fb0*/  PRMT R108, R13, 0x7610, R108 ;  /* 0x000076100d6c7816 */ /* 0x000fe4000000006c */
[----:B------:R-:W-:Y:S01]  /*3fc0*/  PRMT R109, R14, 0x7610, R109 ;  /* 0x000076100e6d7816 */ /* 0x000fe2000000006d */
[----:B-----5:R-:W-:Y:S02]  /*3fd0*/  IMAD.MOV.U32 R11, RZ, RZ, R46 ;  /* 0x000000ffff0b7224 */ /* 0x020fe400078e002e */
[----:B------:R-:W-:-:S02]  /*3fe0*/  IMAD.MOV.U32 R12, RZ, RZ, R47 ;  /* 0x000000ffff0c7224 */ /* 0x000fc400078e002f */
[----:B------:R-:W-:Y:S02]  /*3ff0*/  IMAD.MOV.U32 R13, RZ, RZ, R44 ;  /* 0x000000ffff0d7224 */ /* 0x000fe400078e002c */
[----:B------:R-:W-:Y:S01]  /*4000*/  IMAD.MOV.U32 R14, RZ, RZ, R45 ;  /* 0x000000ffff0e7224 */ /* 0x000fe200078e002d */
[----:B------:R-:W-:Y:S02]  /*4010*/  PRMT R121, R50, 0x7610, R121 ;  /* 0x0000761032797816 */ /* 0x000fe40000000079 */
[----:B------:R-:W-:Y:S02]  /*4020*/  PRMT R110, R11, 0x7610, R110 ;  /* 0x000076100b6e7816 */ /* 0x000fe4000000006e */
[----:B------:R-:W-:Y:S02]  /*4030*/  PRMT R111, R12, 0x7610, R111 ;  /* 0x000076100c6f7816 */ /* 0x000fe4000000006f */
[----:B------:R-:W-:Y:S02]  /*4040*/  PRMT R112, R13, 0x7610, R112 ;  /* 0x000076100d707816 */ /* 0x000fe40000000070 */
[----:B------:R-:W-:Y:S01]  /*4050*/  PRMT R113, R14, 0x7610, R113 ;  /* 0x000076100e717816 */ /* 0x000fe20000000071 */
[----:B------:R-:W-:Y:S06]  /*4060*/  @!P3 BRA `(.L_x_9715) ;  /* 0x000000000004b947 */ /* 0x000fec0003800000 */
[----:B------:R-:W-:Y:S01]  /*4070*/  BPT.TRAP 0x1 ;  /* 0x000000040000795c */ /* 0x000fe20000300000 */
.L_x_9715:
[----:B------:R-:W-:Y:S01]  /*4080*/  IMAD R89, R18, 0x8, R19 ;  /* 0x0000000812597824 */ /* 0x000fe200078e0213 */
[----:B------:R-:W-:Y:S01]  /*4090*/  SHF.L.U32 R101, R203, 0x1f, RZ ;  /* 0x0000001fcb657819 */ /* 0x000fe200000006ff */
[----:B------:R-:W0:Y:S01]  /*40a0*/  LDC R104, c[0x0][0x2f4] ;  /* 0x0000bd00ff687b82 */ /* 0x000e220000000800 */
[----:B------:R-:W-:Y:S02]  /*40b0*/  BSSY B1, `(.L_x_9716) ;  /* 0x0000003000017945 */ /* 0x000fe40003800000 */
[----:B------:R-:W1:Y:S02]  /*40c0*/  SYNCS.PHASECHK.TRANS64.TRYWAIT P4, [R89+URZ+0x22890], R101 ;  /* 0x02289065590075a7 */ /* 0x000e64000808017f */
[----:B-1----:R-:W-:Y:S05]  /*40d0*/  @!P4 BRA `(.L_x_9717) ;  /* 0x0000013400e4c947 */ /* 0x002fea0003800000 */
.L_x_9952:
[----:B------:R-:W-:Y:S05]  /*40e0*/  BSYNC B1 ;  /* 0x0000000000017941 */ /* 0x000fea0003800000 */
.L_x_9716:
[----:B------:R-:W-:Y:S01]  /*40f0*/  UMOV UR4, 0xffffffff ;  /* 0xffffffff00047882 */ /* 0x000fe20000000000 */
[----:B0-----:R-:W-:Y:S02]  /*4100*/  IMAD.IADD R106, R104, 0x1, -R65 ;  /* 0x00000001686a7824 */ /* 0x001fe400078e0a41 */
[----:B------:R-:W-:Y:S05]  /*4110*/  BRA.DIV UR4, `(.L_x_9718) ;  /* 0x0000013604e87947 */ /* 0x000fea000b800000 */
[----:B------:R0:W2:Y:S04]  /*4120*/  SHFL.IDX PT, R95, R103, RZ, 0x1c1f ;  /* 0x001c1fff675f7589 */ /* 0x0000a800000e0000 */
[----:B------:R0:W3:Y:S02]  /*4130*/  SHFL.IDX PT, R94, R102, RZ, 0x1c1f ;  /* 0x001c1fff665e7589 */ /* 0x0000e400000e0000 */
.L_x_9956:
[----:B------:R-:W-:Y:S01]  /*4140*/  ISETP.GE.OR P4, PT, R200, R100, P1 ;  /* 0x00000064c800720c */ /* 0x000fe20000f86670 */
[----:B------:R-:W-:-:S12]  /*4150*/  BSSY B1, `(.L_x_9719) ;  /* 0x0000079000017945 */ /* 0x000fd80003800000 */
[----:B------:R-:W-:Y:S05]  /*4160*/  @P4 BRA `(.L_x_9720) ;  /* 0x0000000400dc4947 */ /* 0x000fea0003800000 */
[----:B------:R-:W4:Y:S01]  /*4170*/  S2R R14, SR_TID.X ;  /* 0x00000000000e7919 */ /* 0x000f220000002100 */
[----:B------:R-:W-:Y:S01]  /*4180*/  SEL R11, R65, R106, !P0 ;  /* 0x0000006a410b7207 */ /* 0x000fe20004000000 */
[----:B------:R-:W-:Y:S01]  /*4190*/  BSSY B2, `(.L_x_9721) ;  /* 0x0000070000027945 */ /* 0x000fe20003800000 */
[C---:B---3--:R-:W-:Y:S02]  /*41a0*/  LEA R92, P4, R77.reuse, R94, 0x1 ;  /* 0x0000005e4d5c7211 */ /* 0x048fe400078808ff */
[----:B------:R-:W-:Y:S02]  /*41b0*/  SHF.R.S32.HI R12, RZ, 0x1f, R11 ;  /* 0x0000001fff0c7819 */ /* 0x000fe4000001140b */
[----:B--2---:R-:W-:Y:S02]  /*41c0*/  LEA.HI.X R93, R77, R95, R79, 0x1, P4 ;  /* 0x0000005f4d5d7211 */ /* 0x004fe400020f0c4f */
[----:B------:R-:W-:-:S04]  /*41d0*/  LEA.HI R11, R12, R11, RZ, 0x4 ;  /* 0x0000000b0c0b7211 */ /* 0x000fc800078f20ff */
[----:B------:R-:W-:-:S05]  /*41e0*/  LEA.HI.SX32 R11, R11, R76, 0x1c ;  /* 0x0000004c0b0b7211 */ /* 0x000fca00078fe2ff */
[----:B------:R-:W-:-:S05]  /*41f0*/  IMAD.SHL.U32 R11, R11, 0x8, RZ ;  /* 0x000000080b0b7824 */ /* 0x000fca00078e00ff */
[----:B------:R-:W-:-:S04]  /*4200*/  LOP3.LUT R12, R10, 0x38, R11, 0xf8, !PT ;  /* 0x000000380a0c7812 */ /* 0x000fc800078ef80b */
[----:B------:R-:W-:Y:S01]  /*4210*/  LOP3.LUT R12, R12, R61, RZ, 0x3c, !PT ;  /* 0x0000003d0c0c7212 */ /* 0x000fe200078e3cff */
[----:B----4-:R-:W-:-:S05]  /*4220*/  VIADD R14, R14, 0xffffff80 ;  /* 0xffffff800e0e7836 */ /* 0x010fca0000000000 */
[----:B------:R-:W-:-:S04]  /*4230*/  SHF.R.S32.HI R13, RZ, 0x1f, R14 ;  /* 0x0000001fff0d7819 */ /* 0x000fc8000001140e */
[----:B------:R-:W-:-:S04]  /*4240*/  LEA.HI R13, R13, R14, RZ, 0x5 ;  /* 0x0000000e0d0d7211 */ /* 0x000fc800078f28ff */
[----:B------:R-:W-:-:S05]  /*4250*/  SHF.R.S32.HI R13, RZ, 0x5, R13 ;  /* 0x00000005ff0d7819 */ /* 0x000fca000001140d */
[----:B------:R-:W-:Y:S02]  /*4260*/  IMAD R13, R13, 0x200, R12 ;  /* 0x000002000d0d7824 */ /* 0x000fe400078e020c */
[C---:B------:R-:W-:Y:S02]  /*4270*/  IMAD R12, R18.reuse, 0x1800, R80 ;  /* 0x00001800120c7824 */ /* 0x040fe400078e0250 */
[----:B------:R-:W-:Y:S02]  /*4280*/  IMAD R14, R18, 0x1800, R13 ;  /* 0x00001800120e7824 */ /* 0x000fe400078e020d */
[--C-:B------:R-:W-:Y:S02]  /*4290*/  IMAD R12, R12, 0x2, R19.reuse ;  /* 0x000000020c0c7824 */ /* 0x100fe400078e0213 */
[----:B------:R-:W-:-:S04]  /*42a0*/  IMAD R48, R14, 0x2, R19 ;  /* 0x000000020e307824 */ /* 0x000fc800078e0213 */
[----:B------:R-:W2:Y:S04]  /*42b0*/  LDS.128 R12, [R12+0x1c400] ;  /* 0x01c400000c0c7984 */ /* 0x000ea80000000c00 */
[----:B------:R-:W3:Y:S01]  /*42c0*/  LDS.128 R48, [R48+0x1c400] ;  /* 0x01c4000030307984 */ /* 0x000ee20000000c00 */
[----:B------:R-:W-:Y:S05]  /*42d0*/  @P2 BRA `(.L_x_9722) ;  /* 0x00000004006c2947 */ /* 0x000fea0003800000 */
[----:B------:R-:W-:Y:S02]  /*42e0*/  SHF.R.U32.HI R120, RZ, 0x10, R37 ;  /* 0x00000010ff787819 */ /* 0x000fe40000011625 */
[----:B------:R-:W-:Y:S02]  /*42f0*/  SHF.R.U32.HI R115, RZ, 0x10, R33 ;  /* 0x00000010ff737819 */ /* 0x000fe40000011621 */
[----:B------:R-:W-:Y:S02]  /*4300*/  PRMT R120, R109, 0x5432, R120 ;  /* 0x000054326d787816 */ /* 0x000fe40000000078 */
[----:B------:R-:W-:Y:S02]  /*4310*/  SHF.R.U64 R117, R34, 0x10, R35 ;  /* 0x0000001022757819 */ /* 0x000fe40000001223 */
[----:B------:R-:W-:Y:S01]  /*4320*/  PRMT R115, R121, 0x5410, R115 ;  /* 0x0000541079737816 */ /* 0x000fe20000000073 */
[----:B------:R-:W-:Y:S01]  /*4330*/  IMAD.U32 R121, R120, 0x10000, RZ ;  /* 0x0001000078797824 */ /* 0x000fe200078e00ff */
[----:B------:R-:W-:Y:S01]  /*4340*/  SHF.R.U64 R119, R36, 0x10, R37 ;  /* 0x0000001024777819 */ /* 0x000fe20000001225 */
[----:B---3--:R-:W-:Y:S01]  /*4350*/  IMAD.U32 R37, R48, 0x10000, RZ ;  /* 0x0001000030257824 */ /* 0x008fe200078e00ff */
[--C-:B------:R-:W-:Y:S01]  /*4360*/  SHF.R.U64 R122, R38, 0x10, R39.reuse ;  /* 0x00000010267a7819 */ /* 0x100fe20000001227 */
[----:B------:R-:W-:Y:S01]  /*4370*/  IMAD.U32 R38, R49, 0x10000, RZ ;  /* 0x0001000031267824 */ /* 0x000fe200078e00ff */
[----:B------:R-:W-:-:S02]  /*4380*/  SHF.R.U32.HI R123, RZ, 0x10, R39 ;  /* 0x00000010ff7b7819 */ /* 0x000fc40000011627 */
[----:B------:R-:W-:Y:S01]  /*4390*/  PRMT R117, R116, 0x5410, R117 ;  /* 0x0000541074757816 */ /* 0x000fe20000000075 */
[----:B------:R-:W-:Y:S01]  /*43a0*/  IMAD.U32 R116, R115, 0x10000, RZ ;  /* 0x0001000073747824 */ /* 0x000fe200078e00ff */
[----:B------:R-:W-:Y:S01]  /*43b0*/  SHF.R.U32.HI R118, RZ, 0x10, R35 ;  /* 0x00000010ff767819 */ /* 0x000fe20000011623 */
[----:B--2---:R-:W-:Y:S01]  /*43c0*/  IMAD.U32 R35, R15, 0x10000, RZ ;  /* 0x000100000f237824 */ /* 0x004fe200078e00ff */
[----:B------:R-:W-:Y:S01]  /*43d0*/  SHF.R.U64 R114, R32, 0x10, R33 ;  /* 0x0000001020727819 */ /* 0x000fe20000001221 */
[----:B------:R-:W-:Y:S01]  /*43e0*/  IMAD.U32 R33, R13, 0x10000, RZ ;  /* 0x000100000d217824 */ /* 0x000fe200078e00ff */
[----:B------:R-:W-:Y:S01]  /*43f0*/  PRMT R119, R124, 0x5410, R119 ;  /* 0x000054107c777816 */ /* 0x000fe20000000077 */
[CC--:B------:R-:W-:Y:S01]  /*4400*/  FMUL.FTZ R124, R38.reuse, R121.reuse ;  /* 0x00000079267c7220 */ /* 0x0c0fe20000410000 */
[----:B------:R-:W-:Y:S01]  /*4410*/  PRMT R123, R125, 0x5410, R123 ;  /* 0x000054107d7b7816 */ /* 0x000fe2000000007b */
[-C--:B------:R-:W-:Y:S01]  /*4420*/  FMUL.FTZ R38, R38, R116.reuse ;  /* 0x0000007426267220 */ /* 0x080fe20000410000 */
[----:B------:R-:W-:Y:S01]  /*4430*/  PRMT R118, R105, 0x5432, R118 ;  /* 0x0000543269767816 */ /* 0x000fe20000000076 */
[----:B------:R-:W-:Y:S01]  /*4440*/  FFMA.FTZ R124, R33, R116, -R124 ;  /* 0x00000074217c7223 */ /* 0x000fe2000001087c */
[----:B------:R-:W-:Y:S01]  /*4450*/  LOP3.LUT R39, R49, 0xffff0000, RZ, 0xc0, !PT ;  /* 0xffff000031277812 */ /* 0x000fe200078ec0ff */
[----:B------:R-:W-:Y:S01]  /*4460*/  IMAD.U32 R49, R51, 0x10000, RZ ;  /* 0x0001000033317824 */ /* 0x000fe200078e00ff */
[----:B------:R-:W-:Y:S01]  /*4470*/  SHF.L.U32 R116, R123, 0x10, RZ ;  /* 0x000000107b747819 */ /* 0x000fe200000006ff */
[----:B------:R-:W-:Y:S01]  /*4480*/  FFMA.FTZ R121, R33, R121, R38 ;  /* 0x0000007921797223 */ /* 0x000fe20000010026 */
[----:B------:R-:W-:Y:S01]  /*4490*/  LOP3.LUT R120, R120, 0xffff0000, RZ, 0xc0, !PT ;  /* 0xffff000078787812 */ /* 0x000fe200078ec0ff */
[C---:B------:R-:W-:Y:S01]  /*44a0*/  IMAD.U32 R38, R118.reuse, 0x10000, RZ ;  /* 0x0001000076267824 */ /* 0x040fe200078e00ff */
[----:B------:R-:W-:Y:S01]  /*44b0*/  LOP3.LUT R115, R115, 0xffff0000, RZ, 0xc0, !PT ;  /* 0xffff000073737812 */ /* 0x000fe200078ec0ff */
[----:B------:R-:W-:Y:S01]  /*44c0*/  FMUL.FTZ R126, R49, R116 ;  /* 0x00000074317e7220 */ /* 0x000fe20000410000 */
[----:B------:R-:W-:Y:S01]  /*44d0*/  LOP3.LUT R34, R13, 0xffff0000, RZ, 0xc0, !PT ;  /* 0xffff00000d227812 */ /* 0x000fe200078ec0ff */
[----:B------:R-:W-:Y:S01]  /*44e0*/  FMUL.FTZ R125, R39, R120 ;  /* 0x00000078277d7220 */ /* 0x000fe20000410000 */
[----:B------:R-:W-:Y:S01]  /*44f0*/  LOP3.LUT R51, R51, 0xffff0000, RZ, 0xc0, !PT ;  /* 0xffff000033337812 */ /* 0x000fe200078ec0ff */
[-C--:B------:R-:W-:Y:S01]  /*4500*/  FMUL.FTZ R49, R49, R38.reuse ;  /* 0x0000002631317220 */ /* 0x080fe20000410000 */
[----:B------:R-:W-:Y:S01]  /*4510*/  LOP3.LUT R123, R123, 0xffff0000, RZ, 0xc0, !PT ;  /* 0xffff00007b7b7812 */ /* 0x000fe200078ec0ff */
[-C--:B------:R-:W-:Y:S01]  /*4520*/  FMUL.FTZ R39, R39, R115.reuse ;  /* 0x0000007327277220 */ /* 0x080fe20000410000 */
[----:B------:R-:W-:Y:S01]  /*4530*/  PRMT R114, R107, 0x5432, R114 ;  /* 0x000054326b727816 */ /* 0x000fe20000000072 */
[C---:B------:R-:W-:Y:S01]  /*4540*/  FFMA.FTZ R126, R35.reuse, R38, -R126 ;  /* 0x00000026237e7223 */ /* 0x040fe2000001087e */
[----:B------:R-:W-:Y:S01]  /*4550*/  LOP3.LUT R118, R118, 0xffff0000, RZ, 0xc0, !PT ;  /* 0xffff000076767812 */ /* 0x000fe200078ec0ff */
[----:B------:R-:W-:Y:S01]  /*4560*/  FFMA.FTZ R49, R35, R116, R49 ;  /* 0x0000007423317223 */ /* 0x000fe20000010031 */
[----:B------:R-:W-:Y:S01]  /*4570*/  LOP3.LUT R36, R15, 0xffff0000, RZ, 0xc0, !PT ;  /* 0xffff00000f247812 */ /* 0x000fe200078ec0ff */
[C---:B------:R-:W-:Y:S01]  /*4580*/  FFMA.FTZ R125, R34.reuse, R115, -R125 ;  /* 0x00000073227d7223 */ /* 0x040fe2000001087d */
[----:B------:R-:W-:Y:S01]  /*4590*/  FFMA.FTZ R120, R34, R120, R39 ;  /* 0x0000007822787223 */ /* 0x000fe20000010027 */
[----:B------:R-:W-:Y:S01]  /*45a0*/  FMUL.FTZ R35, R51, R123 ;  /* 0x0000007b33237220 */ /* 0x000fe20000410000 */
[----:B------:R-:W-:-:S02]  /*45b0*/  IMAD.U32 R34, R119, 0x10000, RZ ;  /* 0x0001000077227824 */ /* 0x000fc400078e00ff */
[-C--:B------:R-:W-:Y:S01]  /*45c0*/  FMUL.FTZ R39, R51, R118.reuse ;  /* 0x0000007633277220 */ /* 0x080fe20000410000 */
[----:B------:R-:W-:Y:S01]  /*45d0*/  IMAD.U32 R33, R114, 0x10000, RZ ;  /* 0x0001000072217824 */ /* 0x000fe200078e00ff */
[----:B------:R-:W-:Y:S01]  /*45e0*/  LOP3.LUT R48, R48, 0xffff0000, RZ, 0xc0, !PT ;  /* 0xffff000030307812 */ /* 0x000fe200078ec0ff */
[----:B------:R-:W-:Y:S01]  /*45f0*/  FFMA.FTZ R51, R36, R118, -R35 ;  /* 0x0000007624337223 */ /* 0x000fe20000010823 */
[----:B------:R-:W-:Y:S01]  /*4600*/  LOP3.LUT R119, R119, 0xffff0000, RZ, 0xc0, !PT ;  /* 0xffff000077777812 */ /* 0x000fe200078ec0ff */
[C---:B------:R-:W-:Y:S01]  /*4610*/  FMUL.FTZ R35, R37.reuse, R34 ;  /* 0x0000002225237220 */ /* 0x040fe20000410000 */
[----:B------:R-:W-:Y:S01]  /*4620*/  LOP3.LUT R114, R114, 0xffff0000, RZ, 0xc0, !PT ;  /* 0xffff000072727812 */ /* 0x000fe200078ec0ff */
[----:B------:R-:W-:Y:S01]  /*4630*/  IMAD.U32 R32, R12, 0x10000, RZ ;  /* 0x000100000c207824 */ /* 0x000fe200078e00ff */
[----:B------:R-:W-:Y:S01]  /*4640*/  PRMT R122, R108, 0x5432, R122 ;  /* 0x000054326c7a7816 */ /* 0x000fe2000000007a */
[----:B------:R-:W-:Y:S01]  /*4650*/  FMUL.FTZ R37, R37, R33 ;  /* 0x0000002125257220 */ /* 0x000fe20000410000 */
[----:B------:R-:W-:Y:S01]  /*4660*/  LOP3.LUT R13, R12, 0xffff0000, RZ, 0xc0, !PT ;  /* 0xffff00000c0d7812 */ /* 0x000fe200078ec0ff */
[----:B------:R-:W-:Y:S01]  /*4670*/  FFMA.FTZ R116, R36, R123, R39 ;  /* 0x0000007b24747223 */ /* 0x000fe20000010027 */
[----:B------:R-:W-:Y:S01]  /*4680*/  FMUL.FTZ R38, R48, R119 ;  /* 0x0000007730267220 */ /* 0x000fe20000410000 */
[----:B------:R-:W-:-:S02]  /*4690*/  IMAD.U32 R15, R50, 0x10000, RZ ;  /* 0x00010000320f7824 */ /* 0x000fc400078e00ff */
[C---:B------:R-:W-:Y:S01]  /*46a0*/  FFMA.FTZ R36, R32.reuse, R33, -R35 ;  /* 0x0000002120247223 */ /* 0x040fe20000010823 */
[----:B------:R-:W-:Y:S01]  /*46b0*/  FFMA.FTZ R37, R32, R34, R37 ;  /* 0x0000002220257223 */ /* 0x000fe20000010025 */
[-C--:B------:R-:W-:Y:S01]  /*46c0*/  FMUL.FTZ R48, R48, R114.reuse ;  /* 0x0000007230307220 */ /* 0x080fe20000410000 */
[----:B------:R-:W-:Y:S01]  /*46d0*/  LOP3.LUT R50, R50, 0xffff0000, RZ, 0xc0, !PT ;  /* 0xffff000032327812 */ /* 0x000fe200078ec0ff */
[C---:B------:R-:W-:Y:S01]  /*46e0*/  IMAD.U32 R33, R122.reuse, 0x10000, RZ ;  /* 0x000100007a217824 */ /* 0x040fe200078e00ff */
[----:B------:R-:W-:Y:S01]  /*46f0*/  LOP3.LUT R35, R122, 0xffff0000, RZ, 0xc0, !PT ;  /* 0xffff00007a237812 */ /* 0x000fe200078ec0ff */
[C---:B------:R-:W-:Y:S01]  /*4700*/  IMAD.U32 R32, R117.reuse, 0x10000, RZ ;  /* 0x0001000075207824 */ /* 0x040fe200078e00ff */
[----:B------:R-:W-:Y:S01]  /*4710*/  LOP3.LUT R117, R117, 0xffff0000, RZ, 0xc0, !PT ;  /* 0xffff000075757812 */ /* 0x000fe200078ec0ff */
[C---:B------:R-:W-:Y:S02]  /*4720*/  IMAD.U32 R12, R14.reuse, 0x10000, RZ ;  /* 0x000100000e0c7824 */ /* 0x040fe400078e00ff */
        /* <DEDUP_REMOVED lines=21> */
[----:B------:R-:W-:-:S07]  /*4880*/  F2FP.BF16.F32.PACK_AB R50, R35, R34 ;  /* 0x000000222332723e */ /* 0x000fce00000010ff */
.L_x_9722:
[----:B------:R-:W-:Y:S05]  /*4890*/  BSYNC B2 ;  /* 0x0000000000027941 */ /* 0x000fea0003800000 */
.L_x_9721:
[----:B------:R-:W-:Y:S01]  /*48a0*/  ISETP.GE.AND P4, PT, R11, R104, PT ;  /* 0x000000680b00720c */ /* 0x000fe20003f86270 */
[----:B--2---:R4:W-:-:S12]  /*48b0*/  ST.E.128 desc[UR40][R92.64], R12 ;  /* 0x0000000c5c007985 */ /* 0x0049d8000c101d28 */
[----:B------:R-:W-:-:S05]  /*48c0*/  @!P4 IMAD.WIDE R94, R11, 0x2, R94 ;  /* 0x000000020b5ec825 */ /* 0x000fca00078e025e */
[----:B---3--:R4:W-:Y:S02]  /*48d0*/  @!P4 ST.E.128 desc[UR40][R94.64], R48 ;  /* 0x000000305e00c985 */ /* 0x0089e4000c101d28 */
.L_x_9720:
[----:B------:R-:W-:Y:S05]  /*48e0*/  BSYNC B1 ;  /* 0x0000000000017941 */ /* 0x000fea0003800000 */
.L_x_9719:
[----:B------:R-:W-:-:S03]  /*48f0*/  UMOV UR4, 0xffffffff ;  /* 0xffffffff00047882 */ /* 0x000fc60000000000 */
[----:B------:R-:W-:Y:S05]  /*4900*/  BRA.DIV UR4, `(.L_x_9723) ;  /* 0x0000013204387947 */ /* 0x000fea000b800000 */
[----:B------:R1:W1:Y:S04]  /*4910*/  SHFL.IDX PT, R38, R103, 0x1, 0x1c1f ;  /* 0x003c1f0067267f89 */ /* 0x00026800000e0000 */
[----:B0-----:R-:W0:Y:S02]  /*4920*/  SHFL.IDX PT, R102, R102, 0x1, 0x1c1f ;  /* 0x003c1f0066667f89 */ /* 0x001e2400000e0000 */
.L_x_9960:
[----:B------:R-:W-:-:S05]  /*4930*/  VIADD R11, R200, 0x40 ;  /* 0x00000040c80b7836 */ /* 0x000fca0000000000 */
[----:B------:R-:W-:-:S13]  /*4940*/  ISETP.GE.OR P4, PT, R11, R100, P1 ;  /* 0x000000640b00720c */ /* 0x000fda0000f86670 */
[----:B------:R-:W-:Y:S05]  /*4950*/  @P4 BRA `(.L_x_9708) ;  /* 0x0000000800f04947 */ /* 0x000fea0003800000 */
[----:B----4-:R-:W4:Y:S01]  /*4960*/  LDL R13, [R1+0xc] ;  /* 0x00000c00010d7983 */ /* 0x010f220000100800 */
[----:B------:R-:W-:Y:S01]  /*4970*/  SEL R106, R65, R106, !P0 ;  /* 0x0000006a416a7207 */ /* 0x000fe20004000000 */
[----:B------:R-:W-:Y:S01]  /*4980*/  BSSY B1, `(.L_x_9724) ;  /* 0x000006d000017945 */ /* 0x000fe20003800000 */
[----:B------:R-:W-:Y:S02]  /*4990*/  SHF.R.U32.HI R14, RZ, 0x3, R229 ;  /* 0x00000003ff0e7819 */ /* 0x000fe400000116e5 */
[----:B------:R-:W-:Y:S02]  /*49a0*/  SHF.R.S32.HI R11, RZ, 0x1f, R106 ;  /* 0x0000001fff0b7819 */ /* 0x000fe4000001146a */
[----:B0-----:R-:W-:Y:S02]  /*49b0*/  LEA R36, P4, R77, R102, 0x1 ;  /* 0x000000664d247211 */ /* 0x001fe400078808ff */
[----:B------:R-:W-:Y:S02]  /*49c0*/  LEA.HI R11, R11, R106, RZ, 0x4 ;  /* 0x0000006a0b0b7211 */ /* 0x000fe400078f20ff */
[----:B-1----:R-:W-:-:S02]  /*49d0*/  LEA.HI.X R37, R77, R38, R79, 0x1, P4 ;  /* 0x000000264d257211 */ /* 0x002fc400020f0c4f */
[----:B------:R-:W-:-:S05]  /*49e0*/  LEA.HI.SX32 R11, R11, R76, 0x1c ;  /* 0x0000004c0b0b7211 */ /* 0x000fca00078fe2ff */
[----:B------:R-:W-:-:S05]  /*49f0*/  IMAD.SHL.U32 R11, R11, 0x8, RZ ;  /* 0x000000080b0b7824 */ /* 0x000fca00078e00ff */
[----:B------:R-:W-:-:S04]  /*4a00*/  LOP3.LUT R12, R229, 0x38, R11, 0xf8, !PT ;  /* 0x00000038e50c7812 */ /* 0x000fc800078ef80b */
[----:B------:R-:W-:-:S05]  /*4a10*/  LOP3.LUT R12, R12, R14, RZ, 0x3c, !PT ;  /* 0x0000000e0c0c7212 */ /* 0x000fca00078e3cff */
[----:B----4-:R-:W-:Y:S02]  /*4a20*/  IMAD.IADD R13, R13, 0x1, R12 ;  /* 0x000000010d0d7824 */ /* 0x010fe400078e020c */
[C---:B------:R-:W-:Y:S02]  /*4a30*/  IMAD R12, R18.reuse, 0x1800, R81 ;  /* 0x00001800120c7824 */ /* 0x040fe400078e0251 */
[----:B------:R-:W-:Y:S02]  /*4a40*/  IMAD R14, R18, 0x1800, R13 ;  /* 0x00001800120e7824 */ /* 0x000fe400078e020d */
[--C-:B------:R-:W-:Y:S02]  /*4a50*/  IMAD R12, R12, 0x2, R19.reuse ;  /* 0x000000020c0c7824 */ /* 0x100fe400078e0213 */
[----:B------:R-:W-:-:S04]  /*4a60*/  IMAD R32, R14, 0x2, R19 ;  /* 0x000000020e207824 */ /* 0x000fc800078e0213 */
[----:B------:R-:W0:Y:S04]  /*4a70*/  LDS.128 R12, [R12+0x1c400] ;  /* 0x01c400000c0c7984 */ /* 0x000e280000000c00 */
[----:B------:R-:W1:Y:S01]  /*4a80*/  LDS.128 R32, [R32+0x1c400] ;  /* 0x01c4000020207984 */ /* 0x000e620000000c00 */
[----:B------:R-:W-:Y:S05]  /*4a90*/  @P2 BRA `(.L_x_9725) ;  /* 0x00000004006c2947 */ /* 0x000fea0003800000 */
[----:B------:R-:W-:Y:S01]  /*4aa0*/  SHF.R.U32.HI R106, RZ, 0x10, R41 ;  /* 0x00000010ff6a7819 */ /* 0x000fe20000011629 */
[----:B0-----:R-:W-:Y:S01]  /*4ab0*/  IMAD.U32 R39, R13, 0x10000, RZ ;  /* 0x000100000d277824 */ /* 0x001fe200078e00ff */
[----:B------:R-:W-:Y:S02]  /*4ac0*/  SHF.R.U32.HI R48, RZ, 0x10, R45 ;  /* 0x00000010ff307819 */ /* 0x000fe4000001162d */
[--C-:B------:R-:W-:Y:S02]  /*4ad0*/  SHF.R.U64 R50, R42, 0x10, R43.reuse ;  /* 0x000000102a327819 */ /* 0x100fe4000000122b */
[----:B------:R-:W-:Y:S02]  /*4ae0*/  PRMT R109, R109, 0x5410, R106 ;  /* 0x000054106d6d7816 */ /* 0x000fe4000000006a */
[----:B------:R-:W-:Y:S02]  /*4af0*/  PRMT R113, R113, 0x5410, R48 ;  /* 0x0000541071717816 */ /* 0x000fe40000000030 */
[----:B------:R-:W-:Y:S01]  /*4b00*/  SHF.R.U32.HI R92, RZ, 0x10, R43 ;  /* 0x00000010ff5c7819 */ /* 0x000fe2000001162b */
[----:B-1----:R-:W-:Y:S01]  /*4b10*/  IMAD.U32 R43, R33, 0x10000, RZ ;  /* 0x00010000212b7824 */ /* 0x002fe200078e00ff */
[----:B---3--:R-:W-:Y:S01]  /*4b20*/  SHF.R.U32.HI R94, RZ, 0x10, R47 ;  /* 0x00000010ff5e7819 */ /* 0x008fe2000001162f */
[----:B------:R-:W-:Y:S01]  /*4b30*/  IMAD.U32 R48, R109, 0x10000, RZ ;  /* 0x000100006d307824 */ /* 0x000fe200078e00ff */
[----:B------:R-:W-:Y:S01]  /*4b40*/  PRMT R105, R105, 0x5410, R50 ;  /* 0x0000541069697816 */ /* 0x000fe20000000032 */
[----:B------:R-:W-:Y:S01]  /*4b50*/  IMAD.U32 R50, R113, 0x10000, RZ ;  /* 0x0001000071327824 */ /* 0x000fe200078e00ff */
[----:B------:R-:W-:-:S02]  /*4b60*/  PRMT R107, R107, 0x5410, R92 ;  /* 0x000054106b6b7816 */ /* 0x000fc4000000005c */
[----:B------:R-:W-:Y:S01]  /*4b70*/  PRMT R111, R111, 0x5410, R94 ;  /* 0x000054106f6f7816 */ /* 0x000fe2000000005e */
[C---:B------:R-:W-:Y:S01]  /*4b80*/  FMUL.FTZ R92, R43.reuse, R50 ;  /* 0x000000322b5c7220 */ /* 0x040fe20000410000 */
[-C--:B------:R-:W-:Y:S01]  /*4b90*/  FMUL.FTZ R94, R43, R48.reuse ;  /* 0x000000302b5e7220 */ /* 0x080fe20000410000 */
[----:B------:R-:W-:Y:S01]  /*4ba0*/  SHF.R.U64 R51, R44, 0x10, R45 ;  /* 0x000000102c337819 */ /* 0x000fe2000000122d */
[----:B------:R-:W-:Y:S01]  /*4bb0*/  IMAD.U32 R45, R35, 0x10000, RZ ;  /* 0x00010000232d7824 */ /* 0x000fe200078e00ff */
[----:B------:R-:W-:Y:S01]  /*4bc0*/  SHF.R.U64 R49, R46, 0x10, R47 ;  /* 0x000000102e317819 */ /* 0x000fe2000000122f */
[----:B------:R-:W-:Y:S01]  /*4bd0*/  FFMA.FTZ R92, R39, R48, -R92 ;  /* 0x00000030275c7223 */ /* 0x000fe2000001085c */
[----:B------:R-:W-:Y:S01]  /*4be0*/  LOP3.LUT R44, R33, 0xffff0000, RZ, 0xc0, !PT ;  /* 0xffff0000212c7812 */ /* 0x000fe200078ec0ff */
[----:B------:R-:W-:Y:S01]  /*4bf0*/  FFMA.FTZ R94, R39, R50, R94 ;  /* 0x00000032275e7223 */ /* 0x000fe2000001005e */
[----:B------:R-:W-:Y:S01]  /*4c00*/  LOP3.LUT R113, R113, 0xffff0000, RZ, 0xc0, !PT ;  /* 0xffff000071717812 */ /* 0x000fe200078ec0ff */
[----:B------:R-:W-:Y:S01]  /*4c10*/  IMAD.U32 R39, R107, 0x10000, RZ ;  /* 0x000100006b277824 */ /* 0x000fe200078e00ff */
[----:B------:R-:W-:Y:S01]  /*4c20*/  LOP3.LUT R109, R109, 0xffff0000, RZ, 0xc0, !PT ;  /* 0xffff00006d6d7812 */ /* 0x000fe200078ec0ff */
[----:B------:R-:W-:Y:S01]  /*4c30*/  IMAD.U32 R43, R111, 0x10000, RZ ;  /* 0x000100006f2b7824 */ /* 0x000fe200078e00ff */
[----:B------:R-:W-:Y:S01]  /*4c40*/  SHF.R.U64 R93, R40, 0x10, R41 ;  /* 0x00000010285d7819 */ /* 0x000fe20000001229 */
[----:B------:R-:W-:Y:S01]  /*4c50*/  IMAD.U32 R41, R32, 0x10000, RZ ;  /* 0x0001000020297824 */ /* 0x000fe200078e00ff */
[----:B------:R-:W-:Y:S01]  /*4c60*/  PRMT R110, R110, 0x5410, R49 ;  /* 0x000054106e6e7816 */ /* 0x000fe20000000031 */
[C---:B------:R-:W-:Y:S01]  /*4c70*/  FMUL.FTZ R47, R44.reuse, R113 ;  /* 0x000000712c2f7220 */ /* 0x040fe20000410000 */
[----:B------:R-:W-:Y:S01]  /*4c80*/  LOP3.LUT R40, R13, 0xffff0000, RZ, 0xc0, !PT ;  /* 0xffff00000d287812 */ /* 0x000fe200078ec0ff */
[----:B------:R-:W-:Y:S01]  /*4c90*/  FMUL.FTZ R49, R44, R109 ;  /* 0x0000006d2c317220 */ /* 0x000fe20000410000 */
[----:B------:R-:W-:Y:S01]  /*4ca0*/  LOP3.LUT R42, R32, 0xffff0000, RZ, 0xc0, !PT ;  /* 0xffff0000202a7812 */ /* 0x000fe200078ec0ff */
[----:B------:R-:W-:Y:S01]  /*4cb0*/  IMAD.U32 R32, R15, 0x10000, RZ ;  /* 0x000100000f207824 */ /* 0x000fe200078e00ff */
[----:B------:R-:W-:Y:S01]  /*4cc0*/  LOP3.LUT R46, R35, 0xffff0000, RZ, 0xc0, !PT ;  /* 0xffff0000232e7812 */ /* 0x000fe200078ec0ff */
[----:B------:R-:W-:Y:S01]  /*4cd0*/  FMUL.FTZ R44, R45, R39 ;  /* 0x000000272d2c7220 */ /* 0x000fe20000410000 */
[----:B------:R-:W-:Y:S01]  /*4ce0*/  LOP3.LUT R111, R111, 0xffff0000, RZ, 0xc0, !PT ;  /* 0xffff00006f6f7812 */ /* 0x000fe200078ec0ff */
[----:B------:R-:W-:Y:S01]  /*4cf0*/  FFMA.FTZ R47, R40, R109, -R47 ;  /* 0x0000006d282f7223 */ /* 0x000fe2000001082f */
[----:B------:R-:W-:Y:S01]  /*4d00*/  PRMT R112, R112, 0x5410, R51 ;  /* 0x0000541070707816 */ /* 0x000fe20000000033 */
[----:B------:R-:W-:Y:S01]  /*4d10*/  FMUL.FTZ R51, R45, R43 ;  /* 0x0000002b2d337220 */ /* 0x000fe20000410000 */
[----:B------:R-:W-:Y:S01]  /*4d20*/  PRMT R108, R108, 0x5410, R93 ;  /* 0x000054106c6c7816 */ /* 0x000fe2000000005d */
[----:B------:R-:W-:Y:S01]  /*4d30*/  FFMA.FTZ R49, R40, R113, R49 ;  /* 0x0000007128317223 */ /* 0x000fe20000010031 */
[----:B------:R-:W-:Y:S01]  /*4d40*/  LOP3.LUT R107, R107, 0xffff0000, RZ, 0xc0, !PT ;  /* 0xffff00006b6b7812 */ /* 0x000fe200078ec0ff */
[----:B------:R-:W-:Y:S01]  /*4d50*/  FFMA.FTZ R48, R32, R43, R44 ;  /* 0x0000002b20307223 */ /* 0x000fe2000001002c */
[----:B------:R-:W-:Y:S01]  /*4d60*/  LOP3.LUT R33, R15, 0xffff0000, RZ, 0xc0, !PT ;  /* 0xffff00000f217812 */ /* 0x000fe200078ec0ff */
[----:B------:R-:W-:Y:S01]  /*4d70*/  FMUL.FTZ R44, R46, R111 ;  /* 0x0000006f2e2c7220 */ /* 0x000fe20000410000 */
[----:B------:R-:W-:Y:S01]  /*4d80*/  SHF.L.U32 R40, R112, 0x10, RZ ;  /* 0x0000001070287819 */ /* 0x000fe200000006ff */
[----:B------:R-:W-:Y:S01]  /*4d90*/  FFMA.FTZ R51, R32, R39, -R51 ;  /* 0x0000002720337223 */ /* 0x000fe20000010833 */
[----:B------:R-:W-:-:S02]  /*4da0*/  IMAD.U32 R32, R108, 0x10000, RZ ;  /* 0x000100006c207824 */ /* 0x000fc400078e00ff */
[-C--:B------:R-:W-:Y:S01]  /*4db0*/  FMUL.FTZ R50, R46, R107.reuse ;  /* 0x0000006b2e327220 */ /* 0x080fe20000410000 */
[----:B------:R-:W-:Y:S01]  /*4dc0*/  FFMA.FTZ R46, R33, R107, -R44 ;  /* 0x0000006b212e7223 */ /* 0x000fe2000001082c */
[C---:B------:R-:W-:Y:S01]  /*4dd0*/  FMUL.FTZ R44, R41.reuse, R40 ;  /* 0x00000028292c7220 */ /* 0x040fe20000410000 */
[----:B------:R-:W-:Y:S01]  /*4de0*/  IMAD.U32 R13, R12, 0x10000, RZ ;  /* 0x000100000c0d7824 */ /* 0x000fe200078e00ff */
[----:B------:R-:W-:Y:S01]  /*4df0*/  LOP3.LUT R43, R112, 0xffff0000, RZ, 0xc0, !PT ;  /* 0xffff0000702b7812 */ /* 0x000fe200078ec0ff */
[-C--:B------:R-:W-:Y:S01]  /*4e00*/  FMUL.FTZ R41, R41, R32.reuse ;  /* 0x0000002029297220 */ /* 0x080fe20000410000 */
[----:B------:R-:W-:Y:S01]  /*4e10*/  LOP3.LUT R12, R12, 0xffff0000, RZ, 0xc0, !PT ;  /* 0xffff00000c0c7812 */ /* 0x000fe200078ec0ff */
[----:B------:R-:W-:Y:S01]  /*4e20*/  IMAD.U32 R35, R34, 0x10000, RZ ;  /* 0x0001000022237824 */ /* 0x000fe200078e00ff */
[----:B------:R-:W-:Y:S01]  /*4e30*/  LOP3.LUT R39, R108, 0xffff0000, RZ, 0xc0, !PT ;  /* 0xffff00006c277812 */ /* 0x000fe200078ec0ff */
        /* <DEDUP_REMOVED lines=9> */
[----:B------:R-:W-:-:S02]  /*4ed0*/  IMAD.U32 R15, R14, 0x10000, RZ ;  /* 0x000100000e0f7824 */ /* 0x000fc400078e00ff */
        /* <DEDUP_REMOVED lines=10> */
[C---:B------:R-:W-:Y:S01]  /*4f80*/  FFMA.FTZ R34, R14.reuse, R13, R34 ;  /* 0x0000000d0e227223 */ /* 0x040fe20000010022 */
[----:B------:R-:W-:Y:S01]  /*4f90*/  FFMA.FTZ R39, R14, R105, -R39 ;  /* 0x000000690e277223 */ /* 0x000fe20000010827 */
        /* <DEDUP_REMOVED lines=11> */
.L_x_9725:
[----:B------:R-:W-:Y:S05]  /*5050*/  BSYNC B1 ;  /* 0x0000000000017941 */ /* 0x000fea0003800000 */
.L_x_9724:
[----:B------:R-:W-:Y:S01]  /*5060*/  ISETP.GE.AND P2, PT, R11, R104, PT ;  /* 0x000000680b00720c */ /* 0x000fe20003f46270 */
[----:B0-----:R0:W-:Y:S02]  /*5070*/  ST.E.128 desc[UR40][R36.64], R12 ;  /* 0x0000000c24007985 */ /* 0x0011e4000c101d28 */
[----:B0-----:R-:W-:Y:S02]  /*5080*/  IMAD.MOV.U32 R12, RZ, RZ, R102 ;  /* 0x000000ffff0c7224 */ /* 0x001fe400078e0066 */
[----:B------:R-:W-:-:S08]  /*5090*/  IMAD.MOV.U32 R13, RZ, RZ, R38 ;  /* 0x000000ffff0d7224 */ /* 0x000fd000078e0026 */
[----:B------:R-:W-:Y:S05]  /*50a0*/  @P2 BRA `(.L_x_9708) ;  /* 0x00000004001c2947 */ /* 0x000fea0003800000 */
[----:B------:R-:W-:-:S05]  /*50b0*/  IMAD.WIDE R12, R11, 0x2, R12 ;  /* 0x000000020b0c7825 */ /* 0x000fca00078e020c */
[----:B-1----:R0:W-:Y:S01]  /*50c0*/  ST.E.128 desc[UR40][R12.64], R32 ;  /* 0x000000200c007985 */ /* 0x0021e2000c101d28 */
[----:B------:R-:W-:Y:S05]  /*50d0*/  BRA `(.L_x_9708) ;  /* 0x0000000400107947 */ /* 0x000fea0003800000 */
.L_x_9689:
[----:B------:R-:W-:-:S13]  /*50e0*/  ISETP.NE.AND P3, PT, R205, 0x3, PT ;  /* 0x00000003cd00780c */ /* 0x000fda0003f65270 */
[----:B------:R-:W-:Y:S05]  /*50f0*/  @!P3 BRA `(.L_x_9726) ;  /* 0x000000000004b947 */ /* 0x000fea0003800000 */
[----:B------:R-:W-:Y:S01]  /*5100*/  BPT.TRAP 0x1 ;  /* 0x000000040000795c */ /* 0x000fe20000300000 */
.L_x_9726:
[----:B------:R-:W-:Y:S01]  /*5110*/  IMAD R89, R18, 0x8, R19 ;  /* 0x0000000812597824 */ /* 0x000fe200078e0213 */
[----:B------:R-:W-:Y:S01]  /*5120*/  SHF.L.U32 R101, R203, 0x1f, RZ ;  /* 0x0000001fcb657819 */ /* 0x000fe200000006ff */
[----:B------:R-:W-:Y:S01]  /*5130*/  BSSY B1, `(.L_x_9727) ;  /* 0x0000004000017945 */ /* 0x000fe20003800000 */
[----:B------:R-:W-:Y:S02]  /*5140*/  SHF.R.S32.HI R98, RZ, 0x1f, R97 ;  /* 0x0000001fff627819 */ /* 0x000fe40000011461 */
[----:B------:R-:W0:Y:S02]  /*5150*/  SYNCS.PHASECHK.TRANS64.TRYWAIT P2, [R89+URZ+0x22890], R101 ;  /* 0x02289065590075a7 */ /* 0x000e24000804017f */
[----:B0-----:R-:W-:Y:S05]  /*5160*/  @!P2 BRA `(.L_x_9728) ;  /* 0x00000128006ca947 */ /* 0x001fea0003800000 */
.L_x_9961:
[----:B------:R-:W-:Y:S05]  /*5170*/  BSYNC B1 ;  /* 0x0000000000017941 */ /* 0x000fea0003800000 */
.L_x_9727:
        /* <DEDUP_REMOVED lines=20> */
[----:B------:R-:W-:Y:S01]  /*52c0*/  IMAD.IADD R38, R100, 0x1, -R200 ;  /* 0x0000000164267824 */ /* 0x000fe200078e0ac8 */
[----:B------:R-:W-:Y:S02]  /*52d0*/  UMOV UR4, 0xffffffff ;  /* 0xffffffff00047882 */ /* 0x000fe40000000000 */
[----:B------:R-:W-:Y:S02]  /*52e0*/  LEA.HI.X R37, R12, UR5, R11, 0x1, P2 ;  /* 0x000000050c257c11 */ /* 0x000fe400090f0c0b */
[----:B------:R-:W-:Y:S01]  /*52f0*/  ISETP.GE.AND P2, PT, R38, 0x1, PT ;  /* 0x000000012600780c */ /* 0x000fe20003f46270 */
[----:B------:R-:W-:-:S12]  /*5300*/  BRA.DIV UR4, `(.L_x_9729) ;  /* 0x0000012a04187947 */ /* 0x000fd8000b800000 */
[----:B------:R1:W2:Y:S04]  /*5310*/  SHFL.IDX PT, R33, R37, RZ, 0x1c1f ;  /* 0x001c1fff25217589 */ /* 0x0002a800000e0000 */
[----:B------:R1:W3:Y:S02]  /*5320*/  SHFL.IDX PT, R14, R36, RZ, 0x1c1f ;  /* 0x001c1fff240e7589 */ /* 0x0002e400000e0000 */
.L_x_9965:
[----:B------:R-:W-:Y:S04]  /*5330*/  BSSY B1, `(.L_x_9730) ;  /* 0x000000d000017945 */ /* 0x000fe80003800000 */
[----:B------:R-:W-:Y:S05]  /*5340*/  @!P2 BRA `(.L_x_9731) ;  /* 0x00000000002ca947 */ /* 0x000fea0003800000 */
[----:B------:R-:W-:Y:S02]  /*5350*/  ULDC UR4, c[0x0][0x2f4] ;  /* 0x0000bd0000047ab9 */ /* 0x000fe40000000800 */
[----:B------:R-:W-:-:S13]  /*5360*/  ISETP.GE.AND P2, PT, R16, UR4, PT ;  /* 0x0000000410007c0c */ /* 0x000fda000bf46270 */
[----:B---3--:R-:W-:-:S04]  /*5370*/  @!P2 LEA R34, P4, R16, R14, 0x1 ;  /* 0x0000000e1022a211 */ /* 0x008fc800078808ff */
[----:B--2---:R-:W-:Y:S02]  /*5380*/  @!P2 LEA.HI.X R35, R16, R33, R17, 0x1, P4 ;  /* 0x000000211023a211 */ /* 0x004fe400020f0c11 */
[----:B------:R-:W-:-:S13]  /*5390*/  ISETP.GE.AND P4, PT, R2, UR4, PT ;  /* 0x0000000402007c0c */ /* 0x000fda000bf86270 */
[C---:B------:R-:W-:Y:S02]  /*53a0*/  @!P4 LEA R32, P5, R2.reuse, R14, 0x1 ;  /* 0x0000000e0220c211 */ /* 0x040fe400078a08ff */
[----:B------:R-:W2:Y:S02]  /*53b0*/  @!P2 LDS.128 R12, [R94] ;  /* 0x000000005e0ca984 */ /* 0x000ea40000000c00 */
[----:B------:R-:W-:Y:S02]  /*53c0*/  @!P4 LEA.HI.X R33, R2, R33, R201, 0x1, P5 ;  /* 0x000000210221c211 */ /* 0x000fe400028f0cc9 */
[----:B--2---:R-:W-:Y:S04]  /*53d0*/  @!P2 ST.E.128 desc[UR40][R34.64], R12 ;  /* 0x0000000c2200a985 */ /* 0x004fe8000c101d28 */
[----:B------:R-:W2:Y:S04]  /*53e0*/  @!P4 LDS.128 R12, [R92] ;  /* 0x000000005c0cc984 */ /* 0x000ea80000000c00 */
[----:B--2---:R4:W-:Y:S02]  /*53f0*/  @!P4 ST.E.128 desc[UR40][R32.64], R12 ;  /* 0x0000000c2000c985 */ /* 0x0049e4000c101d28 */
.L_x_9731:
[----:B------:R-:W-:Y:S05]  /*5400*/  BSYNC B1 ;  /* 0x0000000000017941 */ /* 0x000fea0003800000 */
.L_x_9730:
[----:B------:R-:W-:-:S03]  /*5410*/  UMOV UR4, 0xffffffff ;  /* 0xffffffff00047882 */ /* 0x000fc60000000000 */
[----:B------:R-:W-:Y:S05]  /*5420*/  BRA.DIV UR4, `(.L_x_9732) ;  /* 0x0000012a04187947 */ /* 0x000fea000b800000 */
[----:B--2-4-:R2:W4:Y:S04]  /*5430*/  SHFL.IDX PT, R33, R37, 0x1, 0x1c1f ;  /* 0x003c1f0025217f89 */ /* 0x01452800000e0000 */
[----:B---3--:R2:W3:Y:S02]  /*5440*/  SHFL.IDX PT, R14, R36, 0x1, 0x1c1f ;  /* 0x003c1f00240e7f89 */ /* 0x0084e400000e0000 */
.L_x_9969:
[----:B------:R-:W-:-:S13]  /*5450*/  ISETP.GE.AND P2, PT, R38, 0x41, PT ;  /* 0x000000412600780c */ /* 0x000fda0003f46270 */
[----:B------:R-:W-:Y:S05]  /*5460*/  @!P2 BRA `(.L_x_9708) ;  /* 0x00000000002ca947 */ /* 0x000fea0003800000 */
[----:B------:R-:W-:Y:S02]  /*5470*/  ULDC UR4, c[0x0][0x2f4] ;  /* 0x0000bd0000047ab9 */ /* 0x000fe40000000800 */
[----:B------:R-:W-:-:S13]  /*5480*/  ISETP.GE.AND P2, PT, R16, UR4, PT ;  /* 0x0000000410007c0c */ /* 0x000fda000bf46270 */
[----:B---3--:R-:W-:-:S04]  /*5490*/  @!P2 LEA R34, P4, R16, R14, 0x1 ;  /* 0x0000000e1022a211 */ /* 0x008fc800078808ff */
[----:B----4-:R-:W-:Y:S02]  /*54a0*/  @!P2 LEA.HI.X R35, R16, R33, R17, 0x1, P4 ;  /* 0x000000211023a211 */ /* 0x010fe400020f0c11 */
[----:B------:R-:W-:-:S13]  /*54b0*/  ISETP.GE.AND P4, PT, R2, UR4, PT ;  /* 0x0000000402007c0c */ /* 0x000fda000bf86270 */
[C---:B------:R-:W-:Y:S02]  /*54c0*/  @!P4 LEA R32, P5, R2.reuse, R14, 0x1 ;  /* 0x0000000e0220c211 */ /* 0x040fe400078a08ff */
[----:B------:R-:W3:Y:S02]  /*54d0*/  @!P2 LDS.128 R12, [R94+0x2000] ;  /* 0x002000005e0ca984 */ /* 0x000ee40000000c00 */
[----:B------:R-:W-:Y:S02]  /*54e0*/  @!P4 LEA.HI.X R33, R2, R33, R201, 0x1, P5 ;  /* 0x000000210221c211 */ /* 0x000fe400028f0cc9 */
[----:B---3--:R-:W-:Y:S04]  /*54f0*/  @!P2 ST.E.128 desc[UR40][R34.64], R12 ;  /* 0x0000000c2200a985 */ /* 0x008fe8000c101d28 */
[----:B------:R-:W3:Y:S04]  /*5500*/  @!P4 LDS.128 R12, [R92+0x2000] ;  /* 0x002000005c0cc984 */ /* 0x000ee80000000c00 */
[----:B---3--:R3:W-:Y:S02]  /*5510*/  @!P4 ST.E.128 desc[UR40][R32.64], R12 ;  /* 0x0000000c2000c985 */ /* 0x0087e4000c101d28 */
.L_x_9708:
[----:B------:R-:W-:Y:S05]  /*5520*/  BSYNC B0 ;  /* 0x0000000000007941 */ /* 0x000fea0003800000 */
.L_x_9688:
[----:B------:R-:W5:Y:S01]  /*5530*/  S2R R11, SR_TID.X ;  /* 0x00000000000b7919 */ /* 0x000f620000002100 */
        /* <DEDUP_REMOVED lines=8> */
[----:B-----5:R-:W-:Y:S01]  /*55c0*/  LOP3.LUT R11, R11, 0x7f, RZ, 0xc0, !PT ;  /* 0x0000007f0b0b7812 */ /* 0x020fe200078ec0ff */
[----:B--2---:R2:W-:Y:S03]  /*55d0*/  BAR.SYNC.DEFER_BLOCKING R62, 0x80 ;  /* 0x0002003e0000751d */ /* 0x0045e60000010000 */
[----:B------:R-:W-:-:S13]  /*55e0*/  ISETP.NE.AND P2, PT, R11, RZ, PT ;  /* 0x000000ff0b00720c */ /* 0x000fda0003f45270 */
[----:B------:R-:W-:-:S05]  /*55f0*/  @!P2 VIADD R11, R89, 0x228a0 ;  /* 0x000228a0590ba836 */ /* 0x000fca0000000000 */
[----:B------:R-:W-:-:S04]  /*5600*/  @!P2 PRMT R11, RZ, 0x654, R11 ;  /* 0x00000654ff0ba816 */ /* 0x000fc8000000000b */
[----:B------:R2:W-:Y:S01]  /*5610*/  @!P2 SYNCS.ARRIVE.TRANS64.RED.A1T0 RZ, [R11+URZ], RZ ;  /* 0x000000ff0bffa9a7 */ /* 0x0005e2000810043f */
[----:B------:R-:W-:Y:S05]  /*5620*/  @!P3 BRA `(.L_x_9734) ;  /* 0x000000000004b947 */ /* 0x000fea0003800000 */
[----:B------:R-:W-:Y:S01]  /*5630*/  BPT.TRAP 0x1 ;  /* 0x000000040000795c */ /* 0x000fe20000300000 */
.L_x_9734:
[----:B------:R-:W-:Y:S05]  /*5640*/  BSYNC B0 ;  /* 0x0000000000007941 */ /* 0x000fea0003800000 */
.L_x_9733:
[----:B------:R-:W5:Y:S01]  /*5650*/  SYNCS.PHASECHK.TRANS64.TRYWAIT P3, [R89+URZ+0x228b0], R101 ;  /* 0x0228b065590075a7 */ /* 0x000f62000806017f */
[----:B------:R-:W-:Y:S04]  /*5660*/  BSSY B0, `(.L_x_9735) ;  /* 0x0000002000007945 */ /* 0x000fe80003800000 */
[----:B-----5:R-:W-:Y:S05]  /*5670*/  @!P3 BRA `(.L_x_9736) ;  /* 0x0000012400ccb947 */ /* 0x020fea0003800000 */
.L_x_9970:
[----:B------:R-:W-:Y:S05]  /*5680*/  BSYNC B0 ;  /* 0x0000000000007941 */ /* 0x000fea0003800000 */
.L_x_9735:
[----:B------:R-:W-:Y:S01]  /*5690*/  ULDC.64 UR4, c[0x0][0x328] ;  /* 0x0000ca0000047ab9 */ /* 0x000fe20000000a00 */
[----:B------:R-:W-:Y:S01]  /*56a0*/  IMAD.IADD R100, R100, 0x1, -R200 ;  /* 0x0000000164647824 */ /* 0x000fe200078e0ac8 */
[----:B------:R-:W-:Y:S01]  /*56b0*/  BSSY B0, `(.L_x_9737) ;  /* 0x0000043000007945 */ /* 0x000fe20003800000 */
[----:B------:R-:W-:Y:S02]  /*56c0*/  IMAD R98, R98, UR4, RZ ;  /* 0x0000000462627c24 */ /* 0x000fe4000f8e02ff */
[----:B0--34-:R-:W-:-:S04]  /*56d0*/  IMAD.WIDE.U32 R12, R97, UR4, RZ ;  /* 0x00000004610c7c25 */ /* 0x019fc8000f8e00ff */
[----:B------:R-:W-:Y:S01]  /*56e0*/  IMAD R97, R97, UR5, R98 ;  /* 0x0000000561617c24 */ /* 0x000fe2000f8e0262 */
[----:B------:R-:W-:Y:S02]  /*56f0*/  ULDC.64 UR4, c[0x0][0x338] ;  /* 0x0000ce0000047ab9 */ /* 0x000fe40000000a00 */
[----:B------:R-:W-:Y:S02]  /*5700*/  IMAD R99, R99, UR4, RZ ;  /* 0x0000000463637c24 */ /* 0x000fe4000f8e02ff */
[----:B------:R-:W-:Y:S02]  /*5710*/  IMAD.IADD R13, R13, 0x1, R97 ;  /* 0x000000010d0d7824 */ /* 0x000fe400078e0261 */
[C---:B------:R-:W-:Y:S02]  /*5720*/  IMAD R99, R96.reuse, UR5, R99 ;  /* 0x0000000560637c24 */ /* 0x040fe4000f8e0263 */
[----:B------:R-:W-:Y:S01]  /*5730*/  IMAD.WIDE.U32 R12, R96, UR4, R12 ;  /* 0x00000004600c7c25 */ /* 0x000fe2000f8e000c */
[----:B------:R-:W-:-:S03]  /*5740*/  ULDC.64 UR4, c[0x0][0x330] ;  /* 0x0000cc0000047ab9 */ /* 0x000fc60000000a00 */
[----:B--2---:R-:W-:Y:S02]  /*5750*/  IMAD R11, R60, UR4, RZ ;  /* 0x000000043c0b7c24 */ /* 0x004fe4000f8e02ff */
[----:B------:R-:W-:Y:S02]  /*5760*/  IMAD.IADD R13, R13, 0x1, R99 ;  /* 0x000000010d0d7824 */ /* 0x000fe400078e0263 */
[C---:B------:R-:W-:Y:S02]  /*5770*/  IMAD R11, R74.reuse, UR5, R11 ;  /* 0x000000054a0b7c24 */ /* 0x040fe4000f8e020b */
[----:B------:R-:W-:Y:S01]  /*5780*/  IMAD.WIDE.U32 R12, R74, UR4, R12 ;  /* 0x000000044a0c7c25 */ /* 0x000fe2000f8e000c */
[----:B------:R-:W-:-:S03]  /*5790*/  ULDC.64 UR4, c[0x0][0x318] ;  /* 0x0000c60000047ab9 */ /* 0x000fc60000000a00 */
[----:B------:R-:W-:Y:S01]  /*57a0*/  IMAD.IADD R13, R13, 0x1, R11 ;  /* 0x000000010d0d7824 */ /* 0x000fe200078e020b */
[----:B-1----:R-:W-:Y:S01]  /*57b0*/  LEA R38, P3, R12, UR4, 0x1 ;  /* 0x000000040c267c11 */ /* 0x002fe2000f8608ff */
[----:B------:R-:W-:-:S03]  /*57c0*/  IMAD R11, R18, 0x6000, R68 ;  /* 0x00006000120b7824 */ /* 0x000fc600078e0244 */
[----:B------:R-:W-:Y:S01]  /*57d0*/  LEA.HI.X R39, R12, UR5, R13, 0x1, P3 ;  /* 0x000000050c277c11 */ /* 0x000fe200098f0c0d */
[----:B------:R-:W-:Y:S01]  /*57e0*/  IMAD.IADD R13, R64, 0x1, R11 ;  /* 0x00000001400d7824 */ /* 0x000fe200078e020b */
[----:B------:R-:W-:Y:S01]  /*57f0*/  ISETP.GE.AND P3, PT, R100, 0x1, PT ;  /* 0x000000016400780c */ /* 0x000fe20003f66270 */
[----:B------:R0:W1:Y:S01]  /*5800*/  SHFL.IDX PT, R43, R38, RZ, 0x1c1f ;  /* 0x001c1fff262b7589 */ /* 0x00006200000e0000 */
[--C-:B------:R-:W-:Y:S02]  /*5810*/  IMAD R40, R11, 0x2, R24.reuse ;  /* 0x000000020b287824 */ /* 0x100fe400078e0218 */
[----:B------:R-:W-:Y:S01]  /*5820*/  IMAD R42, R13, 0x2, R24 ;  /* 0x000000020d2a7824 */ /* 0x000fe200078e0218 */
[----:B------:R0:W2:Y:S08]  /*5830*/  SHFL.IDX PT, R41, R39, RZ, 0x1c1f ;  /* 0x001c1fff27297589 */ /* 0x0000b000000e0000 */
[----:B0-----:R-:W-:Y:S05]  /*5840*/  @!P3 BRA `(.L_x_9738) ;  /* 0x0000000000a4b947 */ /* 0x001fea0003800000 */
[----:B------:R-:W-:Y:S02]  /*5850*/  ISETP.NE.AND P5, PT, R82, RZ, PT ;  /* 0x000000ff5200720c */ /* 0x000fe40003fa5270 */
[----:B------:R-:W-:Y:S02]  /*5860*/  ISETP.NE.AND P4, PT, R83, RZ, PT ;  /* 0x000000ff5300720c */ /* 0x000fe40003f85270 */
[----:B------:R-:W-:-:S09]  /*5870*/  PRMT R11, R3, 0x8880, RZ ;  /* 0x00008880030b7816 */ /* 0x000fd200000000ff */
[----:B------:R-:W0:Y:S01]  /*5880*/  @P5 LDS.128 R12, [R40] ;  /* 0x00000000280c5984 */ /* 0x000e220000000c00 */
[----:B-1----:R-:W-:-:S04]  /*5890*/  @P5 LEA R36, P3, R16, R43, 0x1 ;  /* 0x0000002b10245211 */ /* 0x002fc800078608ff */
[----:B--2---:R-:W-:Y:S02]  /*58a0*/  @P5 LEA.HI.X R37, R16, R41, R17, 0x1, P3 ;  /* 0x0000002910255211 */ /* 0x004fe400018f0c11 */
[----:B------:R-:W-:-:S04]  /*58b0*/  @P4 LEA R34, P3, R2, R43, 0x1 ;  /* 0x0000002b02224211 */ /* 0x000fc800078608ff */
[----:B------:R-:W-:Y:S02]  /*58c0*/  @P4 LEA.HI.X R35, R2, R41, R201, 0x1, P3 ;  /* 0x0000002902234211 */ /* 0x000fe400018f0cc9 */
[----:B------:R-:W-:-:S13]  /*58d0*/  ISETP.NE.AND P3, PT, R84, RZ, PT ;  /* 0x000000ff5400720c */ /* 0x000fda0003f65270 */
[----:B------:R-:W-:-:S04]  /*58e0*/  @P3 LEA R32, P6, R209, R43, 0x1 ;  /* 0x0000002bd1203211 */ /* 0x000fc800078c08ff */
[----:B------:R-:W-:Y:S01]  /*58f0*/  @P3 LEA.HI.X R33, R209, R41, R222, 0x1, P6 ;  /* 0x00000029d1213211 */ /* 0x000fe200030f0cde */
[----:B0-----:R0:W-:Y:S01]  /*5900*/  @P5 ST.E.128 desc[UR40][R36.64], R12 ;  /* 0x0000000c24005985 */ /* 0x0011e2000c101d28 */
[----:B------:R-:W-:-:S03]  /*5910*/  ISETP.NE.AND P5, PT, R85, RZ, PT ;  /* 0x000000ff5500720c */ /* 0x000fc60003fa5270 */
[----:B------:R-:W1:Y:S10]  /*5920*/  @P4 LDS.128 R12, [R42] ;  /* 0x000000002a0c4984 */ /* 0x000e740000000c00 */
[----:B0-----:R-:W-:-:S04]  /*5930*/  @P5 LEA R36, P6, R208, R43, 0x1 ;  /* 0x0000002bd0245211 */ /* 0x001fc800078c08ff */
[----:B------:R-:W-:Y:S01]  /*5940*/  @P5 LEA.HI.X R37, R208, R41, R221, 0x1, P6 ;  /* 0x00000029d0255211 */ /* 0x000fe200030f0cdd */
[----:B-1----:R0:W-:Y:S01]  /*5950*/  @P4 ST.E.128 desc[UR40][R34.64], R12 ;  /* 0x0000000c22004985 */ /* 0x0021e2000c101d28 */
[----:B------:R-:W-:-:S03]  /*5960*/  ISETP.NE.AND P4, PT, R86, RZ, PT ;  /* 0x000000ff5600720c */ /* 0x000fc60003f85270 */
[----:B------:R-:W1:Y:S10]  /*5970*/  @P3 LDS.128 R12, [R40+0x3000] ;  /* 0x00300000280c3984 */ /* 0x000e740000000c00 */
        /* <DEDUP_REMOVED lines=13> */
[----:B------:R-:W-:-:S03]  /*5a50*/  ISETP.GT.AND P4, PT, R11, -0x1, PT ;  /* 0xffffffff0b00780c */ /* 0x000fc60003f84270 */
[----:B------:R-:W1:Y:S10]  /*5a60*/  @P3 LDS.128 R12, [R42+0x6000] ;  /* 0x006000002a0c3984 */ /* 0x000e740000000c00 */
[----:B0-----:R-:W-:-:S04]  /*5a70*/  @!P4 LEA R34, P6, R210, R43, 0x1 ;  /* 0x0000002bd222c211 */ /* 0x001fc800078c08ff */
[----:B------:R-:W-:Y:S01]  /*5a80*/  @!P4 LEA.HI.X R35, R210, R41, R217, 0x1, P6 ;  /* 0x00000029d223c211 */ /* 0x000fe200030f0cd9 */
[----:B-1----:R-:W-:Y:S04]  /*5a90*/  @P3 ST.E.128 desc[UR40][R32.64], R12 ;  /* 0x0000000c20003985 */ /* 0x002fe8000c101d28 */
[----:B------:R-:W0:Y:S04]  /*5aa0*/  @P5 LDS.128 R12, [R40+0x9000] ;  /* 0x00900000280c5984 */ /* 0x000e280000000c00 */
[----:B0-----:R-:W-:Y:S04]  /*5ab0*/  @P5 ST.E.128 desc[UR40][R36.64], R12 ;  /* 0x0000000c24005985 */ /* 0x001fe8000c101d28 */
[----:B------:R-:W0:Y:S04]  /*5ac0*/  @!P4 LDS.128 R12, [R42+0x9000] ;  /* 0x009000002a0cc984 */ /* 0x000e280000000c00 */
[----:B0-----:R0:W-:Y:S02]  /*5ad0*/  @!P4 ST.E.128 desc[UR40][R34.64], R12 ;  /* 0x0000000c2200c985 */ /* 0x0011e4000c101d28 */
.L_x_9738:
[----:B------:R-:W-:Y:S05]  /*5ae0*/  BSYNC B0 ;  /* 0x0000000000007941 */ /* 0x000fea0003800000 */
.L_x_9737:
[----:B------:R-:W-:Y:S01]  /*5af0*/  ISETP.GE.AND P3, PT, R100, 0x41, PT ;  /* 0x000000416400780c */ /* 0x000fe20003f66270 */
[----:B------:R-:W3:Y:S01]  /*5b00*/  SHFL.IDX PT, R39, R39, 0x1, 0x1c1f ;  /* 0x003c1f0027277f89 */ /* 0x000ee200000e0000 */
[----:B------:R-:W-:Y:S03]  /*5b10*/  BSSY B0, `(.L_x_9739) ;  /* 0x000002c000007945 */ /* 0x000fe60003800000 */
[----:B------:R4:W0:Y:S08]  /*5b20*/  SHFL.IDX PT, R11, R38, 0x1, 0x1c1f ;  /* 0x003c1f00260b7f89 */ /* 0x00083000000e0000 */
[----:B----4-:R-:W-:Y:S05]  /*5b30*/  @!P3 BRA `(.L_x_9740) ;  /* 0x0000000000a4b947 */ /* 0x010fea0003800000 */
[----:B------:R-:W-:Y:S02]  /*5b40*/  ISETP.NE.AND P5, PT, R82, RZ, PT ;  /* 0x000000ff5200720c */ /* 0x000fe40003fa5270 */
[----:B------:R-:W-:Y:S02]  /*5b50*/  ISETP.NE.AND P4, PT, R83, RZ, PT ;  /* 0x000000ff5300720c */ /* 0x000fe40003f85270 */
[----:B------:R-:W-:-:S09]  /*5b60*/  PRMT R38, R3, 0x8880, RZ ;  /* 0x0000888003267816 */ /* 0x000fd200000000ff */
[----:B0-----:R-:W0:Y:S01]  /*5b70*/  @P5 LDS.128 R12, [R40+0x2000] ;  /* 0x00200000280c5984 */ /* 0x001e220000000c00 */
[----:B------:R-:W-:-:S04]  /*5b80*/  @P5 LEA R36, P3, R16, R11, 0x1 ;  /* 0x0000000b10245211 */ /* 0x000fc800078608ff */
[----:B---3--:R-:W-:Y:S02]  /*5b90*/  @P5 LEA.HI.X R37, R16, R39, R17, 0x1, P3 ;  /* 0x0000002710255211 */ /* 0x008fe400018f0c11 */
[----:B------:R-:W-:-:S04]  /*5ba0*/  @P4 LEA R34, P3, R2, R11, 0x1 ;  /* 0x0000000b02224211 */ /* 0x000fc800078608ff */
[----:B------:R-:W-:Y:S02]  /*5bb0*/  @P4 LEA.HI.X R35, R2, R39, R201, 0x1, P3 ;  /* 0x0000002702234211 */ /* 0x000fe400018f0cc9 */
[----:B------:R-:W-:-:S13]  /*5bc0*/  ISETP.NE.AND P3, PT, R84, RZ, PT ;  /* 0x000000ff5400720c */ /* 0x000fda0003f65270 */
[----:B------:R-:W-:-:S04]  /*5bd0*/  @P3 LEA R32, P6, R209, R11, 0x1 ;  /* 0x0000000bd1203211 */ /* 0x000fc800078c08ff */
[----:B------:R-:W-:Y:S01]  /*5be0*/  @P3 LEA.HI.X R33, R209, R39, R222, 0x1, P6 ;  /* 0x00000027d1213211 */ /* 0x000fe200030f0cde */
[----:B0-----:R0:W-:Y:S01]  /*5bf0*/  @P5 ST.E.128 desc[UR40][R36.64], R12 ;  /* 0x0000000c24005985 */ /* 0x0011e2000c101d28 */
[----:B------:R-:W-:-:S03]  /*5c00*/  ISETP.NE.AND P5, PT, R85, RZ, PT ;  /* 0x000000ff5500720c */ /* 0x000fc60003fa5270 */
[----:B------:R-:W3:Y:S10]  /*5c10*/  @P4 LDS.128 R12, [R42+0x2000] ;  /* 0x002000002a0c4984 */ /* 0x000ef40000000c00 */
[----:B0-----:R-:W-:-:S04]  /*5c20*/  @P5 LEA R36, P6, R208, R11, 0x1 ;  /* 0x0000000bd0245211 */ /* 0x001fc800078c08ff */
[----:B------:R-:W-:Y:S01]  /*5c30*/  @P5 LEA.HI.X R37, R208, R39, R221, 0x1, P6 ;  /* 0x00000027d0255211 */ /* 0x000fe200030f0cdd */
[----:B---3--:R0:W-:Y:S01]  /*5c40*/  @P4 ST.E.128 desc[UR40][R34.64], R12 ;  /* 0x0000000c22004985 */ /* 0x0081e2000c101d28 */
        /* <DEDUP_REMOVED lines=15> */
[----:B------:R-:W-:-:S03]  /*5d40*/  ISETP.GT.AND P4, PT, R38, -0x1, PT ;  /* 0xffffffff2600780c */ /* 0x000fc60003f84270 */
[----:B------:R-:W3:Y:S10]  /*5d50*/  @P3 LDS.128 R12, [R42+0x8000] ;  /* 0x008000002a0c3984 */ /* 0x000ef40000000c00 */
[----:B0-----:R-:W-:-:S04]  /*5d60*/  @!P4 LEA R34, P6, R210, R11, 0x1 ;  /* 0x0000000bd222c211 */ /* 0x001fc800078c08ff */
[----:B------:R-:W-:Y:S01]  /*5d70*/  @!P4 LEA.HI.X R35, R210, R39, R217, 0x1, P6 ;  /* 0x00000027d223c211 */ /* 0x000fe200030f0cd9 */
[----:B---3--:R-:W-:Y:S04]  /*5d80*/  @P3 ST.E.128 desc[UR40][R32.64], R12 ;  /* 0x0000000c20003985 */ /* 0x008fe8000c101d28 */
[----:B------:R-:W0:Y:S04]  /*5d90*/  @P5 LDS.128 R12, [R40+0xb000] ;  /* 0x00b00000280c5984 */ /* 0x000e280000000c00 */
[----:B0-----:R-:W-:Y:S04]  /*5da0*/  @P5 ST.E.128 desc[UR40][R36.64], R12 ;  /* 0x0000000c24005985 */ /* 0x001fe8000c101d28 */
[----:B------:R-:W0:Y:S04]  /*5db0*/  @!P4 LDS.128 R12, [R42+0xb000] ;  /* 0x00b000002a0cc984 */ /* 0x000e280000000c00 */
[----:B0-----:R4:W-:Y:S02]  /*5dc0*/  @!P4 ST.E.128 desc[UR40][R34.64], R12 ;  /* 0x0000000c2200c985 */ /* 0x0019e4000c101d28 */
.L_x_9740:
[----:B------:R-:W-:Y:S05]  /*5dd0*/  BSYNC B0 ;  /* 0x0000000000007941 */ /* 0x000fea0003800000 */
.L_x_9739:
[----:B------:R-:W-:Y:S01]  /*5de0*/  @!PT LDS RZ, [RZ] ;  /* 0x00000000fffff984 */ /* 0x000fe20000000800 */
[----:B------:R-:W-:Y:S01]  /*5df0*/  @!PT LDS RZ, [RZ] ;  /* 0x00000000fffff984 */ /* 0x000fe20000000800 */
[----:B------:R-:W-:Y:S01]  /*5e00*/  @!PT LDS RZ, [RZ] ;  /* 0x00000000fffff984 */ /* 0x000fe20000000800 */
[----:B------:R-:W-:Y:S01]  /*5e10*/  @!PT LDS RZ, [RZ] ;  /* 0x00000000fffff984 */ /* 0x000fe20000000800 */
[----:B------:R5:W-:Y:S06]  /*5e20*/  MEMBAR.ALL.CTA ;  /* 0x0000000000007992 */ /* 0x000bec0000008000 */
[----:B-----5:R-:W5:Y:S01]  /*5e30*/  FENCE.VIEW.ASYNC.S ;  /* 0x00000000000073c6 */ /* 0x020f620000000000 */
[----:B------:R-:W-:Y:S01]  /*5e40*/  @!P2 VIADD R89, R89, 0x228c0 ;  /* 0x000228c05959a836 */ /* 0x000fe20000000000 */
[----:B-----5:R0:W-:Y:S01]  /*5e50*/  BAR.SYNC.DEFER_BLOCKING R62, 0x80 ;  /* 0x0002003e0000751d */ /* 0x0201e20000010000 */
[----:B------:R-:W-:Y:S01]  /*5e60*/  ISETP.NE.AND P3, PT, R91, RZ, PT ;  /* 0x000000ff5b00720c */ /* 0x000fe20003f65270 */
[----:B------:R-:W-:-:S02]  /*5e70*/  VIADD R18, R18, 0x1 ;  /* 0x0000000112127836 */ /* 0x000fc40000000000 */
[----:B------:R-:W-:-:S04]  /*5e80*/  @!P2 PRMT R89, RZ, 0x654, R89 ;  /* 0x00000654ff59a816 */ /* 0x000fc80000000059 */
[----:B------:R1:W-:Y:S01]  /*5e90*/  @!P2 SYNCS.ARRIVE.TRANS64.RED.A1T0 RZ, [R89+URZ], RZ ;  /* 0x000000ff59ffa9a7 */ /* 0x0003e2000810043f */
[----:B------:R-:W-:-:S04]  /*5ea0*/  ISETP.NE.AND P2, PT, R18, 0x2, PT ;  /* 0x000000021200780c */ /* 0x000fc80003f45270 */
[----:B0---4-:R-:W-:Y:S02]  /*5eb0*/  SEL R12, RZ, 0x1, P2 ;  /* 0x00000001ff0c7807 */ /* 0x011fe40001000000 */
[----:B------:R-:W-:Y:S02]  /*5ec0*/  SEL R18, R18, RZ, P2 ;  /* 0x000000ff12127207 */ /* 0x000fe40001000000 */
[----:B------:R-:W-:Y:S01]  /*5ed0*/  LOP3.LUT R203, R203, R12, RZ, 0x3c, !PT ;  /* 0x0000000ccbcb7212 */ /* 0x000fe200078e3cff */
[----:B-1----:R-:W-:Y:S06]  /*5ee0*/  @P3 BRA `(.L_x_9741) ;  /* 0xffffffc000e43947 */ /* 0x002fec000383ffff */
[----:B------:R-:W0:Y:S01]  /*5ef0*/  S2R R11, SR_TID.X ;  /* 0x00000000000b7919 */ /* 0x000e220000002100 */
[----:B------:R-:W-:Y:S02]  /*5f00*/  PLOP3.LUT P0, PT, PT, PT, PT, 0x8, 0x0 ;  /* 0x000000000000781c */ /* 0x000fe40003f0e170 */
[----:B0-----:R-:W-:-:S04]  /*5f10*/  SHF.R.U32.HI R11, RZ, 0x7, R11 ;  /* 0x00000007ff0b7819 */ /* 0x001fc8000001160b */
[----:B------:R-:W-:-:S13]  /*5f20*/  ISETP.NE.AND P3, PT, R11, 0x1, PT ;  /* 0x000000010b00780c */ /* 0x000fda0003f65270 */
[----:B------:R-:W-:Y:S06]  /*5f30*/  @!P3 BAR.ARV 0x9, 0x100 ;  /* 0x024400000000bb1d */ /* 0x000fec0000002000 */
.L_x_9683:
[----:B------:R-:W-:Y:S02]  /*5f40*/  ISETP.GE.AND P2, PT, R176, 0x1, PT ;  /* 0x00000001b000780c */ /* 0x000fe40003f46270 */
[----:B------:R-:W-:Y:S02]  /*5f50*/  CS2R R32, SRZ ;  /* 0x0000000000207805 */ /* 0x000fe4000001ff00 */
[----:B------:R-:W-:Y:S02]  /*5f60*/  PLOP3.LUT P1, PT, PT, PT, PT, 0x80, 0x0 ;  /* 0x000000000000781c */ /* 0x000fe40003f2f070 */
[----:B------:R-:W-:Y:S01]  /*5f70*/  CS2R R36, SRZ ;  /* 0x0000000000247805 */ /* 0x000fe2000001ff00 */
[----:B------:R-:W-:Y:S01]  /*5f80*/  IMAD.MOV.U32 R0, RZ, RZ, RZ ;  /* 0x000000ffff007224 */ /* 0x000fe200078e00ff */
        /* <DEDUP_REMOVED lines=36> */
[----:B---3--:R-:W-:Y:S02]  /*61d0*/  CS2R R38, SRZ ;  /* 0x0000000000267805 */ /* 0x008fe4000001ff00 */
        /* <DEDUP_REMOVED lines=22> */
[----:B------:R-:W-:-:S02]  /*6340*/  CS2R R8, SRZ ;  /* 0x0000000000087805 */ /* 0x000fc4000001ff00 */
[----:B--2---:R-:W-:Y:S02]  /*6350*/  CS2R R40, SRZ ;  /* 0x0000000000287805 */ /* 0x004fe4000001ff00 */
[----:B------:R-:W-:Y:S02]  /*6360*/  CS2R R6, SRZ ;  /* 0x0000000000067805 */ /* 0x000fe4000001ff00 */
[----:B------:R-:W-:Y:S02]  /*6370*/  CS2R R4, SRZ ;  /* 0x0000000000047805 */ /* 0x000fe4000001ff00 */
[----:B------:R-:W-:Y:S01]  /*6380*/  CS2R R28, SRZ ;  /* 0x00000000001c7805 */ /* 0x000fe2000001ff00 */
[----:B------:R-:W-:Y:S06]  /*6390*/  @P0 BRA `(.L_x_9742) ;  /* 0x00000000000c0947 */ /* 0x000fec0003800000 */
[----:B------:R-:W0:Y:S01]  /*63a0*/  FENCE.VIEW.ASYNC.G ;  /* 0x00000000000073c6 */ /* 0x000e220000000100 */
[----:B------:R-:W-:Y:S05]  /*63b0*/  WARPSYNC.ALL ;  /* 0x0000000000007948 */ /* 0x000fea0003800000 */
[----:B0-----:R-:W-:Y:S06]  /*63c0*/  BAR.ARV 0xc, 0x180 ;  /* 0x0306000000007b1d */ /* 0x001fec0000002000 */
.L_x_9742:
[----:B------:R-:W-:Y:S01]  /*63d0*/  CS2R R24, SRZ ;  /* 0x0000000000187805 */ /* 0x000fe2000001ff00 */
[----:B------:R-:W-:Y:S06]  /*63e0*/  @!P2 BRA `(.L_x_9743) ;  /* 0x00000078001ca947 */ /* 0x000fec0003800000 */
[----:B------:R-:W-:-:S03]  /*63f0*/  UMOV UR4, 0xffffffff ;  /* 0xffffffff00047882 */ /* 0x000fc60000000000 */
[----:B------:R-:W-:Y:S05]  /*6400*/  BRA.DIV UR4, `(.L_x_9744) ;  /* 0x0000011a047c7947 */ /* 0x000fea000b800000 */
[----:B------:R-:W0:Y:S02]  /*6410*/  S2R R3, SR_TID.X ;  /* 0x0000000000037919 */ /* 0x000e240000002100 */
[----:B0-----:R-:W-:-:S05]  /*6420*/  VIADD R3, R3, 0xffffff80 ;  /* 0xffffff8003037836 */ /* 0x001fca0000000000 */
[----:B------:R-:W-:-:S04]  /*6430*/  SHF.R.S32.HI R0, RZ, 0x1f, R3 ;  /* 0x0000001fff007819 */ /* 0x000fc80000011403 */
[----:B------:R-:W-:-:S04]  /*6440*/  LEA.HI R0, R0, R3, RZ, 0x7 ;  /* 0x0000000300007211 */ /* 0x000fc800078f38ff */
[----:B------:R-:W-:-:S05]  /*6450*/  SHF.R.S32.HI R0, RZ, 0x7, R0 ;  /* 0x00000007ff007819 */ /* 0x000fca0000011400 */
[----:B------:R0:W1:Y:S02]  /*6460*/  SHFL.IDX PT, R14, R0, RZ, 0x1f ;  /* 0x00001fff000e7589 */ /* 0x00006400000e0000 */
.L_x_9973:
[----:B01----:R-:W-:Y:S01]  /*6470*/  LEA.HI R0, R14, R14, RZ, 0x1 ;  /* 0x0000000e0e007211 */ /* 0x003fe200078f08ff */
[----:B------:R-:W-:Y:S01]  /*6480*/  VIADD R24, R19, 0x18400 ;  /* 0x0001840013187836 */ /* 0x000fe20000000000 */
[----:B------:R-:W-:Y:S02]  /*6490*/  BSSY B6, `(.L_x_9745) ;  /* 0x0000018000067945 */ /* 0x000fe40003800000 */
[----:B------:R-:W-:Y:S02]  /*64a0*/  LOP3.LUT R3, R0, 0x1e, RZ, 0xc0, !PT ;  /* 0x0000001e00037812 */ /* 0x000fe400078ec0ff */
[----:B------:R-:W-:-:S03]  /*64b0*/  LOP3.LUT P0, RZ, R24, 0x1bf, RZ, 0xc0, !PT ;  /* 0x000001bf18ff7812 */ /* 0x000fc6000780c0ff */
[----:B------:R-:W-:-:S04]  /*64c0*/  IMAD.IADD R3, R14, 0x1, -R3 ;  /* 0x000000010e037824 */ /* 0x000fc800078e0a03 */
[----:B------:R-:W-:-:S05]  /*64d0*/  IMAD R3, R3, 0x2000, R24 ;  /* 0x0000200003037824 */ /* 0x000fca00078e0218 */
[----:B------:R-:W-:-:S04]  /*64e0*/  SHF.R.U32.HI R3, RZ, 0x4, R3 ;  /* 0x00000004ff037819 */ /* 0x000fc80000011603 */
        /* <DEDUP_REMOVED lines=18> */
.L_x_9746:
[----:B------:R-:W-:Y:S05]  /*6610*/  BSYNC B6 ;  /* 0x0000000000067941 */ /* 0x000fea0003800000 */
.L_x_9745:
        /* <DEDUP_REMOVED lines=13> */
.L_x_9750:
[----:B-1----:R1:W2:Y:S02]  /*66f0*/  SYNCS.PHASECHK.TRANS64.TRYWAIT P0, [R19+URZ+0x22800], R0 ;  /* 0x02280000130075a7 */ /* 0x0022a4000800017f */
[----:B--2---:R-:W-:Y:S05]  /*6700*/  @!P0 NANOSLEEP.SYNCS 0x989680 ;  /* 0x009896800000895d */ /* 0x004fea0003900000 */
[----:B------:R-:W2:Y:S02]  /*6710*/  @!P0 SYNCS.PHASECHK.TRANS64 P0, [R19+URZ+0x22800], R0 ;  /* 0x02280000130085a7 */ /* 0x000ea4000800007f */
[----:B--2---:R-:W-:Y:S05]  /*6720*/  @!P0 BRA `(.L_x_9750) ;  /* 0xfffffffc00f08947 */ /* 0x004fea000383ffff */
.L_x_9749:
[----:B------:R-:W-:Y:S05]  /*6730*/  BSYNC B0 ;  /* 0x0000000000007941 */ /* 0x000fea0003800000 */
.L_x_9748:
[----:B------:R-:W-:Y:S05]  /*6740*/  BRA `(.L_x_9751) ;  /* 0x0000002000cc7947 */ /* 0x000fea0003800000 */
.L_x_9747:
[----:B-----5:R-:W-:Y:S01]  /*6750*/  SHF.R.S32.HI R0, RZ, 0x1f, R26 ;  /* 0x0000001fff007819 */ /* 0x020fe2000001141a */
[----:B------:R-:W-:Y:S01]  /*6760*/  ULDC.64 UR4, c[0x0][0x3f8] ;  /* 0x0000fe0000047ab9 */ /* 0x000fe20000000a00 */
[----:B------:R-:W-:Y:S01]  /*6770*/  ULDC.64 UR6, c[0x0][0x408] ;  /* 0x0001020000067ab9 */ /* 0x000fe20000000a00 */
[----:B------:R-:W-:Y:S01]  /*6780*/  LOP3.LUT P0, RZ, R24, 0x3ff, RZ, 0xc0, !PT ;  /* 0x000003ff18ff7812 */ /* 0x000fe2000780c0ff */
[----:B------:R-:W-:Y:S01]  /*6790*/  IMAD.WIDE.U32 R4, R26, UR4, RZ ;  /* 0x000000041a047c25 */ /* 0x000fe2000f8e00ff */
[----:B------:R-:W-:Y:S03]  /*67a0*/  BSSY B6, `(.L_x_9752) ;  /* 0x000001f000067945 */ /* 0x000fe60003800000 */
        /* <DEDUP_REMOVED lines=30> */
.L_x_9753:
[----:B------:R-:W-:Y:S05]  /*6990*/  BSYNC B6 ;  /* 0x0000000000067941 */ /* 0x000fea0003800000 */
.L_x_9752:
[----:B------:R-:W-:Y:S01]  /*69a0*/  ULDC.U8 UR4, c[0x0][0x410] ;  /* 0x0001040000047ab9 */ /* 0x000fe20000000000 */
[----:B------:R-:W-:Y:S01]  /*69b0*/  BSSY B0, `(.L_x_9754) ;  /* 0x0000204000007945 */ /* 0x000fe20003800000 */
[----:B------:R-:W-:Y:S02]  /*69c0*/  ISETP.NE.AND P0, PT, RZ, UR4, PT ;  /* 0x00000004ff007c0c */ /* 0x000fe4000bf05270 */
[----:B------:R-:W-:-:S11]  /*69d0*/  LEA R4, R73, R200, 0x7 ;  /* 0x000000c849047211 */ /* 0x000fd600078e38ff */
[----:B------:R-:W-:Y:S05]  /*69e0*/  @!P0 BRA `(.L_x_9755) ;  /* 0x0000001000188947 */ /* 0x000fea0003800000 */
[----:B------:R-:W-:-:S03]  /*69f0*/  UMOV UR4, 0xffffffff ;  /* 0xffffffff00047882 */ /* 0x000fc60000000000 */
[----:B------:R-:W-:Y:S05]  /*6a00*/  BRA.DIV UR4, `(.L_x_9756) ;  /* 0x0000011604387947 */ /* 0x000fea000b800000 */
[----:B------:R0:W1:Y:S04]  /*6a10*/  SHFL.IDX PT, R3, R25, RZ, 0x1c1f ;  /* 0x001c1fff19037589 */ /* 0x00006800000e0000 */
[----:B------:R0:W2:Y:S04]  /*6a20*/  SHFL.IDX PT, R0, R24, RZ, 0x1c1f ;  /* 0x001c1fff18007589 */ /* 0x0000a800000e0000 */
[----:B------:R0:W3:Y:S04]  /*6a30*/  SHFL.IDX PT, R5, R28, RZ, 0x1c1f ;  /* 0x001c1fff1c057589 */ /* 0x0000e800000e0000 */
[----:B------:R0:W4:Y:S02]  /*6a40*/  SHFL.IDX PT, R14, R26, RZ, 0x1c1f ;  /* 0x001c1fff1a0e7589 */ /* 0x00012400000e0000 */
.L_x_9979:
[----:B------:R-:W5:Y:S01]  /*6a50*/  LDL R9, [R1+0x30] ;  /* 0x0000300001097983 */ /* 0x000f620000100800 */
[----:B------:R-:W-:-:S03]  /*6a60*/  ULDC UR4, c[0x0][0x448] ;  /* 0x0001120000047ab9 */ /* 0x000fc60000000800 */
[----:B0-----:R-:W2:Y:S01]  /*6a70*/  LDL R28, [R1+0x38] ;  /* 0x00003800011c7983 */ /* 0x001ea20000100800 */
[----:B------:R-:W-:Y:S01]  /*6a80*/  IMAD R27, R27, UR4, RZ ;  /* 0x000000041b1b7c24 */ /* 0x000fe2000f8e02ff */
[----:B------:R-:W-:Y:S01]  /*6a90*/  BSSY B1, `(.L_x_9757) ;  /* 0x0000021000017945 */ /* 0x000fe20003800000 */
[----:B------:R-:W-:Y:S02]  /*6aa0*/  CS2R R10, SRZ ;  /* 0x00000000000a7805 */ /* 0x000fe4000001ff00 */
[----:B------:R-:W-:Y:S02]  /*6ab0*/  CS2R R12, SRZ ;  /* 0x00000000000c7805 */ /* 0x000fe4000001ff00 */
[----:B------:R-:W-:Y:S02]  /*6ac0*/  ISETP.GE.AND P0, PT, R4, R27, PT ;  /* 0x0000001b0400720c */ /* 0x000fe40003f06270 */
[----:B-----5:R-:W-:-:S04]  /*6ad0*/  LEA.HI R6, R9, R9, RZ, 0x1 ;  /* 0x0000000909067211 */ /* 0x020fc800078f08ff */
[----:B------:R-:W-:Y:S01]  /*6ae0*/  LOP3.LUT R8, R6, 0xfffffffe, RZ, 0xc0, !PT ;  /* 0xfffffffe06087812 */ /* 0x000fe200078ec0ff */
[----:B--2---:R-:W-:Y:S01]  /*6af0*/  IMAD.SHL.U32 R4, R28, 0x40, RZ ;  /* 0x000000401c047824 */ /* 0x004fe200078e00ff */
[----:B------:R-:W-:-:S03]  /*6b00*/  CS2R R6, SRZ ;  /* 0x0000000000067805 */ /* 0x000fc6000001ff00 */
[----:B------:R-:W-:Y:S01]  /*6b10*/  IMAD.IADD R26, R9, 0x1, -R8 ;  /* 0x00000001091a7824 */ /* 0x000fe200078e0a08 */
[----:B------:R-:W-:Y:S02]  /*6b20*/  CS2R R8, SRZ ;  /* 0x0000000000087805 */ /* 0x000fe4000001ff00 */
[----:B------:R-:W-:Y:S02]  /*6b30*/  LOP3.LUT R31, R4, 0x1c0, RZ, 0xc0, !PT ;  /* 0x000001c0041f7812 */ /* 0x000fe400078ec0ff */
[----:B------:R-:W-:Y:S01]  /*6b40*/  SHF.L.U32 R26, R26, 0x1f, RZ ;  /* 0x0000001f1a1a7819 */ /* 0x000fe200000006ff */
[----:B------:R-:W-:Y:S06]  /*6b50*/  @P0 BRA `(.L_x_9758) ;  /* 0x0000000000500947 */ /* 0x000fec0003800000 */
[----:B------:R-:W2:Y:S01]  /*6b60*/  LDL R32, [R1+0x48] ;  /* 0x0000480001207983 */ /* 0x000ea20000100800 */
[----:B------:R-:W-:-:S03]  /*6b70*/  ULDC UR4, c[0x0][0x3f4] ;  /* 0x0000fd0000047ab9 */ /* 0x000fc60000000800 */
[----:B------:R-:W4:Y:S01]  /*6b80*/  LDL R30, [R1+0x44] ;  /* 0x00004400011e7983 */ /* 0x000f220000100800 */
[----:B------:R-:W-:Y:S01]  /*6b90*/  ISETP.GE.AND P3, PT, R204, UR4, PT ;  /* 0x00000004cc007c0c */ /* 0x000fe2000bf66270 */
[----:B------:R-:W-:Y:S01]  /*6ba0*/  IMAD.MOV.U32 R6, RZ, RZ, R0 ;  /* 0x000000ffff067224 */ /* 0x000fe200078e0000 */
[----:B------:R-:W-:Y:S01]  /*6bb0*/  ISETP.GE.AND P2, PT, R22, UR4, PT ;  /* 0x0000000416007c0c */ /* 0x000fe2000bf46270 */
[----:B-1----:R-:W-:Y:S02]  /*6bc0*/  IMAD.MOV.U32 R7, RZ, RZ, R3 ;  /* 0x000000ffff077224 */ /* 0x002fe400078e0003 */
[----:B---3--:R-:W-:Y:S01]  /*6bd0*/  IMAD.MOV.U32 R15, RZ, RZ, R5 ;  /* 0x000000ffff0f7224 */ /* 0x008fe200078e0005 */
[----:B------:R-:W-:-:S09]  /*6be0*/  CS2R R10, SRZ ;  /* 0x00000000000a7805 */ /* 0x000fd2000001ff00 */
[----:B------:R-:W-:Y:S01]  /*6bf0*/  @!P2 IMAD.WIDE R20, R22, 0x2, R6 ;  /* 0x000000021614a825 */ /* 0x000fe200078e0206 */
[----:B------:R-:W-:-:S04]  /*6c00*/  CS2R R6, SRZ ;  /* 0x0000000000067805 */ /* 0x000fc8000001ff00 */
[----:B------:R0:W5:Y:S01]  /*6c10*/  @!P2 LD.E.64 R8, desc[UR40][R20.64] ;  /* 0x000000281408a980 */ /* 0x000162000c101b00 */
[-C--:B--2---:R-:W-:Y:S02]  /*6c20*/  @!P3 IADD3 R24, P0, R0, R32.reuse, RZ ;  /* 0x000000200018b210 */ /* 0x084fe40007f1e0ff */
[----:B----4-:R-:W-:Y:S01]  /*6c30*/  @!P3 IADD3 R4, P1, R14, R32, RZ ;  /* 0x000000200e04b210 */ /* 0x010fe20007f3e0ff */
[----:B------:R-:W-:-:S04]  /*6c40*/  @!P2 IMAD.WIDE R14, R22, 0x2, R14 ;  /* 0x00000002160ea825 */ /* 0x000fc800078e020e */
[--C-:B------:R-:W-:Y:S01]  /*6c50*/  @!P3 IMAD.X R25, R3, 0x1, R30.reuse, P0 ;  /* 0x000000010319b824 */ /* 0x100fe200000e061e */
[----:B------:R0:W5:Y:S01]  /*6c60*/  @!P2 LD.E.64 R12, desc[UR40][R14.64] ;  /* 0x000000280e0ca980 */ /* 0x000162000c101b00 */
[----:B------:R-:W-:-:S03]  /*6c70*/  @!P3 IMAD.X R5, R5, 0x1, R30, P1 ;  /* 0x000000010505b824 */ /* 0x000fc600008e061e */
[----:B------:R0:W5:Y:S04]  /*6c80*/  @!P3 LD.E.64 R6, desc[UR40][R24.64] ;  /* 0x000000281806b980 */ /* 0x000168000c101b00 */
[----:B------:R0:W5:Y:S02]  /*6c90*/  @!P3 LD.E.64 R10, desc[UR40][R4.64] ;  /* 0x00000028040ab980 */ /* 0x000164000c101b00 */
.L_x_9758:
[----:B------:R-:W-:Y:S05]  /*6ca0*/  BSYNC B1 ;  /* 0x0000000000017941 */ /* 0x000fea0003800000 */
.L_x_9757:
[----:B------:R-:W2:Y:S01]  /*6cb0*/  S2R R32, SR_TID.X ;  /* 0x0000000000207919 */ /* 0x000ea20000002100 */
[----:B------:R-:W2:Y:S01]  /*6cc0*/  SYNCS.PHASECHK.TRANS64.TRYWAIT P0, [R19+URZ+0x22800], R26 ;  /* 0x0228001a130075a7 */ /* 0x000ea2000800017f */
[----:B-1----:R-:W-:Y:S01]  /*6cd0*/  LOP3.LUT R3, R31, 0x18, R16, 0xf8, !PT ;  /* 0x000000181f037812 */ /* 0x002fe200078ef810 */
[----:B------:R-:W-:Y:S01]  /*6ce0*/  IMAD R0, R73, -0x80, R27 ;  /* 0xffffff8049007824 */ /* 0x000fe200078e021b */
[----:B0-----:R-:W-:Y:S01]  /*6cf0*/  SHF.R.U32.HI R4, RZ, 0x3, R31 ;  /* 0x00000003ff047819 */ /* 0x001fe2000001161f */
[----:B---3-5:R-:W-:Y:S01]  /*6d00*/  IMAD.MOV.U32 R5, RZ, RZ, R8 ;  /* 0x000000ffff057224 */ /* 0x028fe200078e0008 */
[--C-:B------:R-:W-:Y:S01]  /*6d10*/  SHF.R.U64 R8, R8, 0x10, R9.reuse ;  /* 0x0000001008087819 */ /* 0x100fe20000001209 */
[----:B----4-:R-:W-:Y:S01]  /*6d20*/  IMAD.MOV.U32 R14, RZ, RZ, R9 ;  /* 0x000000ffff0e7224 */ /* 0x010fe200078e0009 */
[----:B------:R-:W-:Y:S01]  /*6d30*/  LOP3.LUT R27, R3, R4, RZ, 0x3c, !PT ;  /* 0x00000004031b7212 */ /* 0x000fe200078e3cff */
[----:B------:R-:W-:Y:S01]  /*6d40*/  IMAD.MOV.U32 R3, RZ, RZ, R6 ;  /* 0x000000ffff037224 */ /* 0x000fe200078e0006 */
[----:B------:R-:W-:Y:S01]  /*6d50*/  VIMNMX R35, R0, 0x80, PT ;  /* 0x0000008000237848 */ /* 0x000fe20003fe0100 */
[----:B------:R-:W-:Y:S01]  /*6d60*/  IMAD.MOV.U32 R4, RZ, RZ, R7 ;  /* 0x000000ffff047224 */ /* 0x000fe200078e0007 */
[----:B------:R-:W-:Y:S01]  /*6d70*/  SHF.R.U32.HI R25, RZ, 0x10, R9 ;  /* 0x00000010ff197819 */ /* 0x000fe20000011609 */
[----:B------:R-:W-:Y:S01]  /*6d80*/  IMAD.MOV.U32 R9, RZ, RZ, R12 ;  /* 0x000000ffff097224 */ /* 0x000fe200078e000c */
[--C-:B------:R-:W-:Y:S01]  /*6d90*/  SHF.R.U64 R24, R6, 0x10, R7.reuse ;  /* 0x0000001006187819 */ /* 0x100fe20000001207 */
[----:B------:R-:W-:Y:S01]  /*6da0*/  BSSY B1, `(.L_x_9759) ;  /* 0x0000019000017945 */ /* 0x000fe20003800000 */
[----:B------:R-:W-:Y:S01]  /*6db0*/  SHF.R.U32.HI R21, RZ, 0x10, R7 ;  /* 0x00000010ff157819 */ /* 0x000fe20000011607 */
[--C-:B------:R-:W-:Y:S01]  /*6dc0*/  IMAD.MOV.U32 R15, RZ, RZ, R13.reuse ;  /* 0x000000ffff0f7224 */ /* 0x100fe200078e000d */
[--C-:B------:R-:W-:Y:S01]  /*6dd0*/  SHF.R.U64 R20, R12, 0x10, R13.reuse ;  /* 0x000000100c147819 */ /* 0x100fe2000000120d */
[----:B------:R-:W-:Y:S01]  /*6de0*/  IMAD.MOV.U32 R6, RZ, RZ, R10 ;  /* 0x000000ffff067224 */ /* 0x000fe200078e000a */
[----:B------:R-:W-:Y:S01]  /*6df0*/  SHF.R.U32.HI R12, RZ, 0x10, R13 ;  /* 0x00000010ff0c7819 */ /* 0x000fe2000001160d */
[--C-:B------:R-:W-:Y:S01]  /*6e00*/  IMAD.MOV.U32 R7, RZ, RZ, R11.reuse ;  /* 0x000000ffff077224 */ /* 0x100fe200078e000b */
[----:B------:R-:W-:-:S02]  /*6e10*/  SHF.R.U64 R13, R10, 0x10, R11 ;  /* 0x000000100a0d7819 */ /* 0x000fc4000000120b */
[----:B------:R-:W-:Y:S02]  /*6e20*/  LOP3.LUT P2, RZ, R28, 0x4, RZ, 0xc0, !PT ;  /* 0x000000041cff7812 */ /* 0x000fe4000784c0ff */
[----:B------:R-:W-:Y:S02]  /*6e30*/  SHF.R.U32.HI R10, RZ, 0x10, R11 ;  /* 0x00000010ff0a7819 */ /* 0x000fe4000001160b */
[----:B------:R-:W-:Y:S02]  /*6e40*/  ISETP.GE.AND P1, PT, R200, R35, PT ;  /* 0x00000023c800720c */ /* 0x000fe40003f26270 */
[----:B------:R-:W-:Y:S01]  /*6e50*/  PRMT R28, R14, 0x5410, R25 ;  /* 0x000054100e1c7816 */ /* 0x000fe20000000019 */
[----:B--2---:R-:W-:Y:S01]  /*6e60*/  VIADD R32, R32, 0xffffff80 ;  /* 0xffffff8020207836 */ /* 0x004fe20000000000 */
[----:B------:R-:W-:-:S04]  /*6e70*/  PRMT R31, R9, 0x5410, R20 ;  /* 0x00005410091f7816 */ /* 0x000fc80000000014 */
[----:B------:R-:W-:-:S04]  /*6e80*/  SHF.R.S32.HI R30, RZ, 0x1f, R32 ;  /* 0x0000001fff1e7819 */ /* 0x000fc80000011420 */
[----:B------:R-:W-:-:S04]  /*6e90*/  LEA.HI R30, R30, R32, RZ, 0x5 ;  /* 0x000000201e1e7211 */ /* 0x000fc800078f28ff */
[----:B------:R-:W-:-:S05]  /*6ea0*/  SHF.R.S32.HI R30, RZ, 0x5, R30 ;  /* 0x00000005ff1e7819 */ /* 0x000fca000001141e */
[----:B------:R-:W-:Y:S01]  /*6eb0*/  IMAD R0, R30, 0x200, R27 ;  /* 0x000002001e007824 */ /* 0x000fe200078e021b */
[----:B------:R-:W-:Y:S02]  /*6ec0*/  PRMT R27, R5, 0x5410, R8 ;  /* 0x00005410051b7816 */ /* 0x000fe40000000008 */
[----:B------:R-:W-:Y:S01]  /*6ed0*/  PRMT R30, R3, 0x5410, R24 ;  /* 0x00005410031e7816 */ /* 0x000fe20000000018 */
[----:B------:R-:W-:Y:S01]  /*6ee0*/  IMAD R8, R0, 0x2, R19 ;  /* 0x0000000200087824 */ /* 0x000fe200078e0213 */
[----:B------:R-:W-:-:S03]  /*6ef0*/  PRMT R3, R4, 0x5410, R21 ;  /* 0x0000541004037816 */ /* 0x000fc60000000015 */
[C---:B------:R-:W-:Y:S02]  /*6f00*/  VIADD R4, R8.reuse, 0x18400 ;  /* 0x0001840008047836 */ /* 0x040fe40000000000 */
[----:B------:R-:W-:Y:S01]  /*6f10*/  VIADD R0, R8, 0x18440 ;  /* 0x0001844008007836 */ /* 0x000fe20000000000 */
[----:B------:R-:W-:Y:S06]  /*6f20*/  @!P0 BRA `(.L_x_9760) ;  /* 0x0000011000608947 */ /* 0x000fec0003800000 */
.L_x_9980:
[----:B------:R-:W-:Y:S05]  /*6f30*/  BSYNC B1 ;  /* 0x0000000000017941 */ /* 0x000fea0003800000 */
.L_x_9759:
        /* <DEDUP_REMOVED lines=12> */
[----:B------:R-:W-:Y:S01]  /*7000*/  IMAD.U32 R15, R31, 0x10000, RZ ;  /* 0x000100001f0f7824 */ /* 0x000fe200078e00ff */
[C---:B------:R-:W-:Y:S01]  /*7010*/  LOP3.LUT R14, R27.reuse, 0xffff0000, RZ, 0xc0, !PT ;  /* 0xffff00001b0e7812 */ /* 0x040fe200078ec0ff */
[----:B------:R-:W-:Y:S01]  /*7020*/  IMAD.U32 R13, R27, 0x10000, RZ ;  /* 0x000100001b0d7824 */ /* 0x000fe200078e00ff */
[----:B------:R-:W-:Y:S01]  /*7030*/  LOP3.LUT R20, R31, 0xffff0000, RZ, 0xc0, !PT ;  /* 0xffff00001f147812 */ /* 0x000fe200078ec0ff */
[C---:B-1----:R-:W-:Y:S01]  /*7040*/  IMAD.U32 R9, R4.reuse, 0x10000, RZ ;  /* 0x0001000004097824 */ /* 0x042fe200078e00ff */
[----:B------:R-:W-:Y:S01]  /*7050*/  LOP3.LUT R4, R4, 0xffff0000, RZ, 0xc0, !PT ;  /* 0xffff000004047812 */ /* 0x000fe200078ec0ff */
[C---:B------:R-:W-:Y:S01]  /*7060*/  IMAD.U32 R10, R5.reuse, 0x10000, RZ ;  /* 0x00010000050a7824 */ /* 0x040fe200078e00ff */
[----:B------:R-:W-:Y:S01]  /*7070*/  LOP3.LUT R5, R5, 0xffff0000, RZ, 0xc0, !PT ;  /* 0xffff000005057812 */ /* 0x000fe200078ec0ff */
[----:B------:R-:W-:Y:S01]  /*7080*/  IMAD.U32 R11, R6, 0x10000, RZ ;  /* 0x00010000060b7824 */ /* 0x000fe200078e00ff */
[----:B------:R-:W-:Y:S01]  /*7090*/  SHF.L.U32 R12, R7, 0x10, RZ ;  /* 0x00000010070c7819 */ /* 0x000fe200000006ff */
[C---:B------:R-:W-:Y:S01]  /*70a0*/  FMUL.FTZ R24, R4.reuse, R15 ;  /* 0x0000000f04187220 */ /* 0x040fe20000410000 */
[-C--:B------:R-:W-:Y:S01]  /*70b0*/  FMUL.FTZ R4, R4, R13.reuse ;  /* 0x0000000d04047220 */ /* 0x080fe20000410000 */
[C---:B------:R-:W-:Y:S01]  /*70c0*/  FMUL.FTZ R21, R5.reuse, R20 ;  /* 0x0000001405157220 */ /* 0x040fe20000410000 */
[-C--:B------:R-:W-:Y:S01]  /*70d0*/  FMUL.FTZ R25, R5, R14.reuse ;  /* 0x0000000e05197220 */ /* 0x080fe20000410000 */
[C---:B------:R-:W-:Y:S01]  /*70e0*/  FFMA.FTZ R24, R9.reuse, R13, -R24 ;  /* 0x0000000d09187223 */ /* 0x040fe20000010818 */
[----:B------:R-:W-:Y:S01]  /*70f0*/  LOP3.LUT R6, R6, 0xffff0000, RZ, 0xc0, !PT ;  /* 0xffff000006067812 */ /* 0x000fe200078ec0ff */
[----:B------:R-:W-:Y:S01]  /*7100*/  FFMA.FTZ R15, R9, R15, R4 ;  /* 0x0000000f090f7223 */ /* 0x000fe20000010004 */
[----:B------:R-:W-:Y:S01]  /*7110*/  LOP3.LUT R7, R7, 0xffff0000, RZ, 0xc0, !PT ;  /* 0xffff000007077812 */ /* 0x000fe200078ec0ff */
[C---:B------:R-:W-:Y:S01]  /*7120*/  IMAD.U32 R9, R32.reuse, 0x10000, RZ ;  /* 0x0001000020097824 */ /* 0x040fe200078e00ff */
[----:B------:R-:W-:Y:S01]  /*7130*/  LOP3.LUT R13, R32, 0xffff0000, RZ, 0xc0, !PT ;  /* 0xffff0000200d7812 */ /* 0x000fe200078ec0ff */
[C---:B------:R-:W-:Y:S01]  /*7140*/  IMAD.U32 R4, R28.reuse, 0x10000, RZ ;  /* 0x000100001c047824 */ /* 0x040fe200078e00ff */
[----:B------:R-:W-:Y:S01]  /*7150*/  LOP3.LUT R5, R28, 0xffff0000, RZ, 0xc0, !PT ;  /* 0xffff00001c057812 */ /* 0x000fe200078ec0ff */
[C---:B------:R-:W-:Y:S01]  /*7160*/  FFMA.FTZ R21, R10.reuse, R14, -R21 ;  /* 0x0000000e0a157223 */ /* 0x040fe20000010815 */
[----:B------:R-:W-:Y:S01]  /*7170*/  FFMA.FTZ R10, R10, R20, R25 ;  /* 0x000000140a0a7223 */ /* 0x000fe20000010019 */
[C---:B------:R-:W-:Y:S01]  /*7180*/  FMUL.FTZ R14, R6.reuse, R9 ;  /* 0x00000009060e7220 */ /* 0x040fe20000410000 */
[-C--:B------:R-:W-:Y:S01]  /*7190*/  FMUL.FTZ R20, R6, R4.reuse ;  /* 0x0000000406147220 */ /* 0x080fe20000410000 */
[C---:B------:R-:W-:Y:S01]  /*71a0*/  FMUL.FTZ R25, R7.reuse, R13 ;  /* 0x0000000d07197220 */ /* 0x040fe20000410000 */
[----:B0-----:R-:W-:Y:S01]  /*71b0*/  FMUL.FTZ R26, R7, R5 ;  /* 0x00000005071a7220 */ /* 0x001fe20000410000 */
        /* <DEDUP_REMOVED lines=9> */
.L_x_9764:
[----:B------:R-:W-:Y:S05]  /*7250*/  BSYNC B2 ;  /* 0x0000000000027941 */ /* 0x000fea0003800000 */
.L_x_9763:
[----:B------:R-:W-:Y:S05]  /*7260*/  @P1 BRA `(.L_x_9762) ;  /* 0x0000000000981947 */ /* 0x000fea0003800000 */
[----:B-1----:R-:W1:Y:S01]  /*7270*/  LDS.128 R4, [R0] ;  /* 0x0000000000047984 */ /* 0x002e620000000c00 */
[C---:B------:R-:W-:Y:S01]  /*7280*/  IMAD.U32 R15, R33.reuse, 0x10000, RZ ;  /* 0x00010000210f7824 */ /* 0x040fe200078e00ff */
[C---:B------:R-:W-:Y:S01]  /*7290*/  LOP3.LUT R14, R30.reuse, 0xffff0000, RZ, 0xc0, !PT ;  /* 0xffff00001e0e7812 */ /* 0x040fe200078ec0ff */
[----:B------:R-:W-:Y:S01]  /*72a0*/  IMAD.U32 R13, R30, 0x10000, RZ ;  /* 0x000100001e0d7824 */ /* 0x000fe200078e00ff */
        /* <DEDUP_REMOVED lines=11> */
[----:B------:R-:W-:Y:S01]  /*7360*/  FFMA.FTZ R24, R9, R13, -R24 ;  /* 0x0000000d09187223 */ /* 0x000fe20000010818 */
[-C--:B------:R-:W-:Y:S01]  /*7370*/  FMUL.FTZ R25, R5, R14.reuse ;  /* 0x0000000e05197220 */ /* 0x080fe20000410000 */
[----:B------:R-:W-:Y:S01]  /*7380*/  LOP3.LUT R7, R7, 0xffff0000, RZ, 0xc0, !PT ;  /* 0xffff000007077812 */ /* 0x000fe200078ec0ff */
[----:B------:R-:W-:Y:S01]  /*7390*/  FFMA.FTZ R15, R9, R15, R4 ;  /* 0x0000000f090f7223 */ /* 0x000fe20000010004 */
        /* <DEDUP_REMOVED lines=19> */
.L_x_9762:
[----:B------:R-:W-:Y:S05]  /*74d0*/  BSYNC B1 ;  /* 0x0000000000017941 */ /* 0x000fea0003800000 */
.L_x_9761:
        /* <DEDUP_REMOVED lines=10> */
[----:B0-----:R-:W-:Y:S01]  /*7580*/  LOP3.LUT R26, R31, 0xffff0000, RZ, 0xc0, !PT ;  /* 0xffff00001f1a7812 */ /* 0x001fe200078ec0ff */
        /* <DEDUP_REMOVED lines=16> */
[----:B------:R-:W-:Y:S01]  /*7690*/  FMUL.FTZ R13, R26, R5 ;  /* 0x000000051a0d7220 */ /* 0x000fe20000410000 */
[----:B------:R-:W-:-:S02]  /*76a0*/  IMAD.U32 R21, R28, 0x10000, RZ ;  /* 0x000100001c157824 */ /* 0x000fc400078e00ff */
[----:B------:R-:W-:Y:S01]  /*76b0*/  FMUL.FTZ R15, R24, R5 ;  /* 0x00000005180f7220 */ /* 0x000fe20000410000 */
[----:B------:R-:W-:Y:S01]  /*76c0*/  LOP3.LUT R28, R28, 0xffff0000, RZ, 0xc0, !PT ;  /* 0xffff00001c1c7812 */ /* 0x000fe200078ec0ff */
[----:B------:R-:W-:Y:S01]  /*76d0*/  FFMA.FTZ R5, R24, R10, -R13 ;  /* 0x0000000a18057223 */ /* 0x000fe2000001080d */
[----:B------:R-:W-:Y:S01]  /*76e0*/  FMUL.FTZ R14, R25, R6 ;  /* 0x00000006190e7220 */ /* 0x000fe20000410000 */
[----:B------:R-:W-:Y:S01]  /*76f0*/  FFMA.FTZ R10, R26, R10, R15 ;  /* 0x0000000a1a0a7223 */ /* 0x000fe2000001000f */
        /* <DEDUP_REMOVED lines=12> */
.L_x_9767:
[----:B------:R-:W-:Y:S05]  /*77c0*/  BSYNC B1 ;  /* 0x0000000000017941 */ /* 0x000fea0003800000 */
.L_x_9766:
[----:B------:R-:W-:Y:S05]  /*77d0*/  @P1 BRA `(.L_x_9765) ;  /* 0x0000001000841947 */ /* 0x000fea0003800000 */
[----:B-1----:R-:W1:Y:S01]  /*77e0*/  LDS.128 R4, [R0+0x2000] ;  /* 0x0020000000047984 */ /* 0x002e620000000c00 */
[C---:B------:R-:W-:Y:S01]  /*77f0*/  IMAD.U32 R14, R30.reuse, 0x10000, RZ ;  /* 0x000100001e0e7824 */ /* 0x040fe200078e00ff */
[----:B------:R-:W-:Y:S01]  /*7800*/  LOP3.LUT R21, R30, 0xffff0000, RZ, 0xc0, !PT ;  /* 0xffff00001e157812 */ /* 0x000fe200078ec0ff */
[C---:B------:R-:W-:Y:S01]  /*7810*/  IMAD.U32 R20, R33.reuse, 0x10000, RZ ;  /* 0x0001000021147824 */ /* 0x040fe200078e00ff */
[----:B------:R-:W-:Y:S01]  /*7820*/  LOP3.LUT R33, R33, 0xffff0000, RZ, 0xc0, !PT ;  /* 0xffff000021217812 */ /* 0x000fe200078ec0ff */
[----:B------:R-:W-:Y:S02]  /*7830*/  IMAD.U32 R24, R34, 0x10000, RZ ;  /* 0x0001000022187824 */ /* 0x000fe400078e00ff */
        /* <DEDUP_REMOVED lines=13> */
[-C--:B------:R-:W-:Y:S01]  /*7910*/  FFMA.FTZ R5, R21, R9.reuse, -R12 ;  /* 0x0000000915057223 */ /* 0x080fe2000001080c */
[----:B------:R-:W-:Y:S02]  /*7920*/  LOP3.LUT R7, R7, 0xffff0000, RZ, 0xc0, !PT ;  /* 0xffff000007077812 */ /* 0x000fe400078ec0ff */
[----:B------:R-:W-:Y:S01]  /*7930*/  SHF.L.U32 R20, R3, 0x10, RZ ;  /* 0x0000001003147819 */ /* 0x000fe200000006ff */
[----:B------:R-:W-:Y:S01]  /*7940*/  FFMA.FTZ R8, R33, R9, R8 ;  /* 0x0000000921087223 */ /* 0x000fe20000010008 */
[----:B------:R-:W-:Y:S02]  /*7950*/  LOP3.LUT R21, R34, 0xffff0000, RZ, 0xc0, !PT ;  /* 0xffff000022157812 */ /* 0x000fe400078ec0ff */
[----:B------:R-:W-:Y:S01]  /*7960*/  LOP3.LUT R13, R3, 0xffff0000, RZ, 0xc0, !PT ;  /* 0xffff0000030d7812 */ /* 0x000fe200078ec0ff */
[-C--:B------:R-:W-:Y:S01]  /*7970*/  FMUL.FTZ R3, R24, R6.reuse ;  /* 0x0000000618037220 */ /* 0x080fe20000410000 */
[C---:B------:R-:W-:Y:S01]  /*7980*/  FMUL.FTZ R9, R20.reuse, R6 ;  /* 0x0000000614097220 */ /* 0x040fe20000410000 */
[-C--:B------:R-:W-:Y:S01]  /*7990*/  FMUL.FTZ R12, R21, R7.reuse ;  /* 0x00000007150c7220 */ /* 0x080fe20000410000 */
[----:B------:R-:W-:Y:S01]  /*79a0*/  F2FP.BF16.F32.PACK_AB R4, R15, R4 ;  /* 0x000000040f04723e */ /* 0x000fe200000010ff */
[C---:B------:R-:W-:Y:S01]  /*79b0*/  FMUL.FTZ R14, R13.reuse, R7 ;  /* 0x000000070d0e7220 */ /* 0x040fe20000410000 */
[-C--:B------:R-:W-:Y:S01]  /*79c0*/  FFMA.FTZ R3, R20, R10.reuse, -R3 ;  /* 0x0000000a14037223 */ /* 0x080fe20000010803 */
[----:B------:R-:W-:Y:S01]  /*79d0*/  FFMA.FTZ R6, R24, R10, R9 ;  /* 0x0000000a18067223 */ /* 0x000fe20000010009 */
[-C--:B------:R-:W-:Y:S01]  /*79e0*/  FFMA.FTZ R7, R13, R11.reuse, -R12 ;  /* 0x0000000b0d077223 */ /* 0x080fe2000001080c */
[----:B------:R-:W-:Y:S01]  /*79f0*/  FFMA.FTZ R14, R21, R11, R14 ;  /* 0x0000000b150e7223 */ /* 0x000fe2000001000e */
[----:B------:R-:W-:-:S02]  /*7a00*/  F2FP.BF16.F32.PACK_AB R5, R8, R5 ;  /* 0x000000050805723e */ /* 0x000fc400000010ff */
[----:B------:R-:W-:Y:S02]  /*7a10*/  F2FP.BF16.F32.PACK_AB R6, R6, R3 ;  /* 0x000000030606723e */ /* 0x000fe400000010ff */
[----:B------:R-:W-:-:S05]  /*7a20*/  F2FP.BF16.F32.PACK_AB R7, R14, R7 ;  /* 0x000000070e07723e */ /* 0x000fca00000010ff */
[----:B------:R2:W-:Y:S01]  /*7a30*/  STS.128 [R0+0x2000], R4 ;  /* 0x0020000400007388 */ /* 0x0005e20000000c00 */
[----:B------:R-:W-:Y:S05]  /*7a40*/  BRA `(.L_x_9765) ;  /* 0x0000000c00e87947 */ /* 0x000fea0003800000 */
.L_x_9755:
[----:B------:R-:W-:-:S03]  /*7a50*/  UMOV UR4, 0xffffffff ;  /* 0xffffffff00047882 */ /* 0x000fc60000000000 */
[----:B------:R-:W-:Y:S05]  /*7a60*/  BRA.DIV UR4, `(.L_x_9768) ;  /* 0x0000010604a47947 */ /* 0x000fea000b800000 */
[----:B------:R0:W1:Y:S04]  /*7a70*/  SHFL.IDX PT, R0, R25, RZ, 0x1c1f ;  /* 0x001c1fff19007589 */ /* 0x00006800000e0000 */
[----:B------:R0:W2:Y:S04]  /*7a80*/  SHFL.IDX PT, R3, R24, RZ, 0x1c1f ;  /* 0x001c1fff18037589 */ /* 0x0000a800000e0000 */
[----:B------:R0:W3:Y:S04]  /*7a90*/  SHFL.IDX PT, R20, R28, RZ, 0x1c1f ;  /* 0x001c1fff1c147589 */ /* 0x0000e800000e0000 */
[----:B------:R0:W4:Y:S02]  /*7aa0*/  SHFL.IDX PT, R14, R26, RZ, 0x1c1f ;  /* 0x001c1fff1a0e7589 */ /* 0x00012400000e0000 */
.L_x_9986:
        /* <DEDUP_REMOVED lines=27> */
.L_x_9770:
[----:B------:R-:W-:Y:S05]  /*7c60*/  BSYNC B1 ;  /* 0x0000000000017941 */ /* 0x000fea0003800000 */
.L_x_9769:
[----:B------:R-:W4:Y:S01]  /*7c70*/  SYNCS.PHASECHK.TRANS64.TRYWAIT P1, [R19+URZ+0x22800], R24 ;  /* 0x02280018130075a7 */ /* 0x000f22000802017f */
[----:B-1----:R-:W-:Y:S01]  /*7c80*/  IMAD R0, R73, -0x80, R27 ;  /* 0xffffff8049007824 */ /* 0x002fe200078e021b */
[--C-:B-----5:R-:W-:Y:S01]  /*7c90*/  SHF.R.U64 R26, R4, 0x10, R5.reuse ;  /* 0x00000010041a7819 */ /* 0x120fe20000001205 */
[----:B--2---:R-:W-:Y:S01]  /*7ca0*/  IMAD.MOV.U32 R3, RZ, RZ, R4 ;  /* 0x000000ffff037224 */ /* 0x004fe200078e0004 */
[--C-:B------:R-:W-:Y:S01]  /*7cb0*/  SHF.R.U32.HI R25, RZ, 0x10, R5.reuse ;  /* 0x00000010ff197819 */ /* 0x100fe20000011605 */
[----:B0-----:R-:W-:Y:S01]  /*7cc0*/  IMAD.MOV.U32 R12, RZ, RZ, R5 ;  /* 0x000000ffff0c7224 */ /* 0x001fe200078e0005 */
[--C-:B------:R-:W-:Y:S01]  /*7cd0*/  SHF.R.U64 R21, R6, 0x10, R7.reuse ;  /* 0x0000001006157819 */ /* 0x100fe20000001207 */
[----:B------:R-:W-:Y:S01]  /*7ce0*/  IMAD.MOV.U32 R4, RZ, RZ, R6 ;  /* 0x000000ffff047224 */ /* 0x000fe200078e0006 */
[--C-:B---3--:R-:W-:Y:S01]  /*7cf0*/  SHF.R.U32.HI R20, RZ, 0x10, R7.reuse ;  /* 0x00000010ff147819 */ /* 0x108fe20000011607 */
[----:B------:R-:W-:Y:S01]  /*7d00*/  IMAD.MOV.U32 R5, RZ, RZ, R7 ;  /* 0x000000ffff057224 */ /* 0x000fe200078e0007 */
[--C-:B------:R-:W-:Y:S01]  /*7d10*/  SHF.R.U64 R15, R8, 0x10, R9.reuse ;  /* 0x00000010080f7819 */ /* 0x100fe20000001209 */
[----:B------:R-:W-:Y:S01]  /*7d20*/  IMAD.MOV.U32 R6, RZ, RZ, R8 ;  /* 0x000000ffff067224 */ /* 0x000fe200078e0008 */
[--C-:B----4-:R-:W-:Y:S01]  /*7d30*/  SHF.R.U32.HI R14, RZ, 0x10, R9.reuse ;  /* 0x00000010ff0e7819 */ /* 0x110fe20000011609 */
[----:B------:R-:W-:Y:S01]  /*7d40*/  IMAD.MOV.U32 R7, RZ, RZ, R9 ;  /* 0x000000ffff077224 */ /* 0x000fe200078e0009 */
[----:B------:R-:W-:Y:S01]  /*7d50*/  ISETP.GE.AND P0, PT, R16, R47, PT ;  /* 0x0000002f1000720c */ /* 0x000fe20003f06270 */
[----:B------:R-:W-:Y:S01]  /*7d60*/  IMAD.MOV.U32 R8, RZ, RZ, R10 ;  /* 0x000000ffff087224 */ /* 0x000fe200078e000a */
[----:B------:R-:W-:Y:S01]  /*7d70*/  VIMNMX R27, R0, 0x80, PT ;  /* 0x00000080001b7848 */ /* 0x000fe20003fe0100 */
[--C-:B------:R-:W-:Y:S01]  /*7d80*/  IMAD.MOV.U32 R13, RZ, RZ, R11.reuse ;  /* 0x000000ffff0d7224 */ /* 0x100fe200078e000b */
[--C-:B------:R-:W-:Y:S01]  /*7d90*/  SHF.R.U64 R9, R10, 0x10, R11.reuse ;  /* 0x000000100a097819 */ /* 0x100fe2000000120b */
[----:B------:R-:W-:Y:S01]  /*7da0*/  VIADD R28, R200, 0x40 ;  /* 0x00000040c81c7836 */ /* 0x000fe20000000000 */
[----:B------:R-:W-:Y:S01]  /*7db0*/  SHF.R.U32.HI R10, RZ, 0x10, R11 ;  /* 0x00000010ff0a7819 */ /* 0x000fe2000001160b */
[----:B------:R-:W-:Y:S01]  /*7dc0*/  BSSY B1, `(.L_x_9771) ;  /* 0x000000c000017945 */ /* 0x000fe20003800000 */
[----:B------:R-:W-:-:S02]  /*7dd0*/  PRMT R40, R3, 0x5410, R26 ;  /* 0x0000541003287816 */ /* 0x000fc4000000001a */
[-C--:B------:R-:W-:Y:S02]  /*7de0*/  ISETP.GE.OR P2, PT, R200, R27.reuse, P0 ;  /* 0x0000001bc800720c */ /* 0x080fe40000746670 */
[----:B------:R-:W-:Y:S02]  /*7df0*/  PRMT R0, R12, 0x5410, R25 ;  /* 0x000054100c007816 */ /* 0x000fe40000000019 */
[----:B------:R-:W-:Y:S02]  /*7e00*/  ISETP.GE.OR P0, PT, R28, R27, P0 ;  /* 0x0000001b1c00720c */ /* 0x000fe40000706670 */
[----:B------:R-:W-:Y:S02]  /*7e10*/  PRMT R42, R4, 0x5410, R21 ;  /* 0x00005410042a7816 */ /* 0x000fe40000000015 */
[----:B------:R-:W-:Y:S02]  /*7e20*/  PRMT R3, R5, 0x5410, R20 ;  /* 0x0000541005037816 */ /* 0x000fe40000000014 */
[----:B------:R-:W-:-:S02]  /*7e30*/  PRMT R44, R6, 0x5410, R15 ;  /* 0x00005410062c7816 */ /* 0x000fc4000000000f */
[----:B------:R-:W-:Y:S02]  /*7e40*/  PRMT R12, R7, 0x5410, R14 ;  /* 0x00005410070c7816 */ /* 0x000fe4000000000e */
[----:B------:R-:W-:Y:S02]  /*7e50*/  PRMT R46, R8, 0x5410, R9 ;  /* 0x00005410082e7816 */ /* 0x000fe40000000009 */
[----:B------:R-:W-:Y:S01]  /*7e60*/  PRMT R13, R13, 0x5410, R10 ;  /* 0x000054100d0d7816 */ /* 0x000fe2000000000a */
[----:B------:R-:W-:Y:S06]  /*7e70*/  @!P1 BRA `(.L_x_9772) ;  /* 0x0000010400109947 */ /* 0x000fec0003800000 */
.L_x_9987:
[----:B------:R-:W-:Y:S05]  /*7e80*/  BSYNC B1 ;  /* 0x0000000000017941 */ /* 0x000fea0003800000 */
.L_x_9771:
[----:B------:R-:W-:Y:S04]  /*7e90*/  BSSY B1, `(.L_x_9773) ;  /* 0x0000060000017945 */ /* 0x000fe80003800000 */
[----:B------:R-:W-:Y:S05]  /*7ea0*/  @P2 BRA `(.L_x_9774) ;  /* 0x0000000400782947 */ /* 0x000fea0003800000 */
[----:B------:R-:W2:Y:S01]  /*7eb0*/  LDL R4, [R1+0x38] ;  /* 0x0000380001047983 */ /* 0x000ea20000100800 */
[----:B------:R-:W-:Y:S01]  /*7ec0*/  SHF.L.U32 R33, R44, 0x10, RZ ;  /* 0x000000102c217819 */ /* 0x000fe200000006ff */
[----:B------:R-:W-:Y:S01]  /*7ed0*/  IMAD.U32 R31, R40, 0x10000, RZ ;  /* 0x00010000281f7824 */ /* 0x000fe200078e00ff */
[----:B------:R-:W-:Y:S01]  /*7ee0*/  LOP3.LUT R35, R44, 0xffff0000, RZ, 0xc0, !PT ;  /* 0xffff00002c237812 */ /* 0x000fe200078ec0ff */
[----:B------:R-:W1:Y:S02]  /*7ef0*/  S2R R5, SR_TID.X ;  /* 0x0000000000057919 */ /* 0x000e640000002100 */
[----:B-1----:R-:W-:-:S05]  /*7f00*/  VIADD R5, R5, 0xffffff80 ;  /* 0xffffff8005057836 */ /* 0x002fca0000000000 */
[----:B------:R-:W-:-:S04]  /*7f10*/  SHF.R.S32.HI R8, RZ, 0x1f, R5 ;  /* 0x0000001fff087819 */ /* 0x000fc80000011405 */
[----:B------:R-:W-:Y:S01]  /*7f20*/  LEA.HI R8, R8, R5, RZ, 0x5 ;  /* 0x0000000508087211 */ /* 0x000fe200078f28ff */
[----:B------:R-:W-:-:S03]  /*7f30*/  IMAD.IADD R5, R16, 0x1, R47 ;  /* 0x0000000110057824 */ /* 0x000fc600078e022f */
[----:B------:R-:W-:Y:S01]  /*7f40*/  SHF.R.S32.HI R8, RZ, 0x5, R8 ;  /* 0x00000005ff087819 */ /* 0x000fe20000011408 */
[----:B--2---:R-:W-:-:S05]  /*7f50*/  IMAD.SHL.U32 R4, R4, 0x40, RZ ;  /* 0x0000004004047824 */ /* 0x004fca00078e00ff */
[----:B------:R-:W-:-:S04]  /*7f60*/  LOP3.LUT R6, R4, 0x1c0, RZ, 0xc0, !PT ;  /* 0x000001c004067812 */ /* 0x000fc800078ec0ff */
        /* <DEDUP_REMOVED lines=10> */
[----:B------:R-:W0:Y:S01]  /*8010*/  LDS.128 R8, [R38+0x18400] ;  /* 0x0184000026087984 */ /* 0x000e220000000c00 */
[C---:B-1----:R-:W-:Y:S01]  /*8020*/  IMAD.U32 R14, R4.reuse, 0x10000, RZ ;  /* 0x00010000040e7824 */ /* 0x042fe200078e00ff */
[----:B------:R-:W-:Y:S01]  /*8030*/  LOP3.LUT R4, R4, 0xffff0000, RZ, 0xc0, !PT ;  /* 0xffff000004047812 */ /* 0x000fe200078ec0ff */
[C---:B------:R-:W-:Y:S01]  /*8040*/  IMAD.U32 R20, R6.reuse, 0x10000, RZ ;  /* 0x0001000006147824 */ /* 0x040fe200078e00ff */
[----:B------:R-:W-:Y:S01]  /*8050*/  LOP3.LUT R6, R6, 0xffff0000, RZ, 0xc0, !PT ;  /* 0xffff000006067812 */ /* 0x000fe200078ec0ff */
[C---:B0-----:R-:W-:Y:S01]  /*8060*/  IMAD.U32 R24, R8.reuse, 0x10000, RZ ;  /* 0x0001000008187824 */ /* 0x041fe200078e00ff */
        /* <DEDUP_REMOVED lines=9> */
[----:B------:R-:W-:Y:S02]  /*8100*/  IMAD.U32 R37, R46, 0x10000, RZ ;  /* 0x000100002e257824 */ /* 0x000fe400078e00ff */
[----:B------:R-:W-:Y:S01]  /*8110*/  FFMA.FTZ R28, R14, R33, R39 ;  /* 0x000000210e1c7223 */ /* 0x000fe20000010027 */
[----:B------:R-:W-:Y:S01]  /*8120*/  IMAD.U32 R33, R42, 0x10000, RZ ;  /* 0x000100002a217824 */ /* 0x000fe200078e00ff */
[----:B------:R-:W-:Y:S01]  /*8130*/  LOP3.LUT R39, R46, 0xffff0000, RZ, 0xc0, !PT ;  /* 0xffff00002e277812 */ /* 0x000fe200078ec0ff */
[-C--:B------:R-:W-:Y:S01]  /*8140*/  FMUL.FTZ R43, R8, R31.reuse ;  /* 0x0000001f082b7220 */ /* 0x080fe20000410000 */
[----:B------:R-:W-:Y:S01]  /*8150*/  FFMA.FTZ R41, R4, R31, -R41 ;  /* 0x0000001f04297223 */ /* 0x000fe20000010829 */
[C---:B------:R-:W-:Y:S01]  /*8160*/  FMUL.FTZ R31, R26.reuse, R37 ;  /* 0x000000251a1f7220 */ /* 0x040fe20000410000 */
[----:B------:R-:W-:Y:S01]  /*8170*/  FMUL.FTZ R26, R26, R33 ;  /* 0x000000211a1a7220 */ /* 0x000fe20000410000 */
[----:B------:R-:W-:Y:S01]  /*8180*/  FFMA.FTZ R43, R4, R35, R43 ;  /* 0x00000023042b7223 */ /* 0x000fe2000001002b */
[----:B------:R-:W-:Y:S01]  /*8190*/  FMUL.FTZ R35, R10, R39 ;  /* 0x000000270a237220 */ /* 0x000fe20000410000 */
[----:B------:R-:W-:Y:S01]  /*81a0*/  FFMA.FTZ R33, R20, R33, -R31 ;  /* 0x0000002114217223 */ /* 0x000fe2000001081f */
[----:B------:R-:W-:Y:S01]  /*81b0*/  LOP3.LUT R31, R42, 0xffff0000, RZ, 0xc0, !PT ;  /* 0xffff00002a1f7812 */ /* 0x000fe200078ec0ff */
[----:B------:R-:W-:-:S02]  /*81c0*/  IMAD.U32 R14, R12, 0x10000, RZ ;  /* 0x000100000c0e7824 */ /* 0x000fc400078e00ff */
[----:B------:R-:W-:Y:S01]  /*81d0*/  FFMA.FTZ R37, R20, R37, R26 ;  /* 0x0000002514257223 */ /* 0x000fe2000001001a */
[----:B------:R-:W-:Y:S01]  /*81e0*/  IMAD.U32 R27, R11, 0x10000, RZ ;  /* 0x000100000b1b7824 */ /* 0x000fe200078e00ff */
[----:B------:R-:W-:Y:S01]  /*81f0*/  LOP3.LUT R9, R9, 0xffff0000, RZ, 0xc0, !PT ;  /* 0xffff000009097812 */ /* 0x000fe200078ec0ff */
[-C--:B------:R-:W-:Y:S01]  /*8200*/  FMUL.FTZ R45, R10, R31.reuse ;  /* 0x0000001f0a2d7220 */ /* 0x080fe20000410000 */
[----:B------:R-:W-:Y:S02]  /*8210*/  IMAD.U32 R4, R0, 0x10000, RZ ;  /* 0x0001000000047824 */ /* 0x000fe400078e00ff */
[----:B------:R-:W-:Y:S01]  /*8220*/  FFMA.FTZ R30, R6, R31, -R35 ;  /* 0x0000001f061e7223 */ /* 0x000fe20000010823 */
[----:B------:R-:W-:Y:S02]  /*8230*/  IMAD.U32 R10, R13, 0x10000, RZ ;  /* 0x000100000d0a7824 */ /* 0x000fe400078e00ff */
[----:B------:R-:W-:Y:S01]  /*8240*/  FMUL.FTZ R20, R25, R14 ;  /* 0x0000000e19147220 */ /* 0x000fe20000410000 */
[----:B------:R-:W-:-:S02]  /*8250*/  IMAD.U32 R8, R3, 0x10000, RZ ;  /* 0x0001000003087824 */ /* 0x000fc400078e00ff */
[----:B------:R-:W-:Y:S01]  /*8260*/  FFMA.FTZ R32, R6, R39, R45 ;  /* 0x0000002706207223 */ /* 0x000fe2000001002d */
[----:B------:R-:W-:Y:S02]  /*8270*/  IMAD.U32 R15, R5, 0x10000, RZ ;  /* 0x00010000050f7824 */ /* 0x000fe400078e00ff */
[----:B------:R-:W-:Y:S01]  /*8280*/  FMUL.FTZ R25, R25, R4 ;  /* 0x0000000419197220 */ /* 0x000fe20000410000 */
[----:B------:R-:W-:Y:S02]  /*8290*/  IMAD.U32 R21, R7, 0x10000, RZ ;  /* 0x0001000007157824 */ /* 0x000fe400078e00ff */
[C---:B------:R-:W-:Y:S01]  /*82a0*/  FMUL.FTZ R6, R27.reuse, R10 ;  /* 0x0000000a1b067220 */ /* 0x040fe20000410000 */
[----:B------:R-:W-:Y:S01]  /*82b0*/  FMUL.FTZ R26, R27, R8 ;  /* 0x000000081b1a7220 */ /* 0x000fe20000410000 */
[----:B------:R-:W-:Y:S01]  /*82c0*/  FFMA.FTZ R25, R15, R14, R25 ;  /* 0x0000000e0f197223 */ /* 0x000fe20000010019 */
[----:B------:R-:W-:Y:S01]  /*82d0*/  LOP3.LUT R11, R11, 0xffff0000, RZ, 0xc0, !PT ;  /* 0xffff00000b0b7812 */ /* 0x000fe200078ec0ff */
[----:B------:R-:W-:Y:S01]  /*82e0*/  FFMA.FTZ R27, R21, R8, -R6 ;  /* 0x00000008151b7223 */ /* 0x000fe20000010806 */
[----:B------:R-:W-:Y:S01]  /*82f0*/  FFMA.FTZ R20, R15, R4, -R20 ;  /* 0x000000040f147223 */ /* 0x000fe20000010814 */
        /* <DEDUP_REMOVED lines=25> */
.L_x_9774:
[----:B------:R-:W-:Y:S05]  /*8490*/  BSYNC B1 ;  /* 0x0000000000017941 */ /* 0x000fea0003800000 */
.L_x_9773:
[----:B------:R-:W-:Y:S05]  /*84a0*/  @P0 BRA `(.L_x_9765) ;  /* 0x0000000400500947 */ /* 0x000fea0003800000 */
[----:B-1----:R-:W2:Y:S01]  /*84b0*/  LDL R5, [R1+0xc] ;  /* 0x00000c0001057983 */ /* 0x002ea20000100800 */
[----:B------:R-:W-:-:S03]  /*84c0*/  SHF.R.U32.HI R6, RZ, 0x3, R229 ;  /* 0x00000003ff067819 */ /* 0x000fc600000116e5 */
[----:B------:R-:W3:Y:S01]  /*84d0*/  LDL R38, [R1+0x4c] ;  /* 0x00004c0001267983 */ /* 0x000ee20000100800 */
[----:B------:R-:W-:Y:S01]  /*84e0*/  IMAD.IADD R4, R16, 0x1, R47 ;  /* 0x0000000110047824 */ /* 0x000fe200078e022f */
[----:B------:R-:W-:Y:S01]  /*84f0*/  LOP3.LUT R41, R12, 0xffff0000, RZ, 0xc0, !PT ;  /* 0xffff00000c297812 */ /* 0x000fe200078ec0ff */
[C---:B------:R-:W-:Y:S01]  /*8500*/  IMAD.U32 R33, R44.reuse, 0x10000, RZ ;  /* 0x000100002c217824 */ /* 0x040fe200078e00ff */
[----:B------:R-:W-:Y:S01]  /*8510*/  LOP3.LUT R44, R44, 0xffff0000, RZ, 0xc0, !PT ;  /* 0xffff00002c2c7812 */ /* 0x000fe200078ec0ff */
[----:B------:R-:W-:Y:S01]  /*8520*/  IMAD.U32 R31, R40, 0x10000, RZ ;  /* 0x00010000281f7824 */ /* 0x000fe200078e00ff */
[----:B------:R-:W-:Y:S01]  /*8530*/  LOP3.LUT R4, R229, 0x38, R4, 0xf8, !PT ;  /* 0x00000038e5047812 */ /* 0x000fe200078ef804 */
[----:B------:R-:W-:Y:S01]  /*8540*/  IMAD.U32 R36, R12, 0x10000, RZ ;  /* 0x000100000c247824 */ /* 0x000fe200078e00ff */
[----:B------:R-:W-:Y:S01]  /*8550*/  LOP3.LUT R40, R40, 0xffff0000, RZ, 0xc0, !PT ;  /* 0xffff000028287812 */ /* 0x000fe200078ec0ff */
[----:B------:R-:W-:Y:S01]  /*8560*/  IMAD.U32 R34, R0, 0x10000, RZ ;  /* 0x0001000000227824 */ /* 0x000fe200078e00ff */
[----:B------:R-:W-:Y:S01]  /*8570*/  LOP3.LUT R4, R4, R6, RZ, 0x3c, !PT ;  /* 0x0000000604047212 */ /* 0x000fe200078e3cff */
[C---:B------:R-:W-:Y:S01]  /*8580*/  IMAD.U32 R37, R46.reuse, 0x10000, RZ ;  /* 0x000100002e257824 */ /* 0x040fe200078e00ff */
[----:B------:R-:W-:Y:S01]  /*8590*/  LOP3.LUT R46, R46, 0xffff0000, RZ, 0xc0, !PT ;  /* 0xffff00002e2e7812 */ /* 0x000fe200078ec0ff */
[C---:B------:R-:W-:Y:S01]  /*85a0*/  IMAD.U32 R35, R42.reuse, 0x10000, RZ ;  /* 0x000100002a237824 */ /* 0x040fe200078e00ff */
[----:B------:R-:W-:-:S02]  /*85b0*/  LOP3.LUT R42, R42, 0xffff0000, RZ, 0xc0, !PT ;  /* 0xffff00002a2a7812 */ /* 0x000fc400078ec0ff */
[----:B------:R-:W-:Y:S01]  /*85c0*/  LOP3.LUT R39, R0, 0xffff0000, RZ, 0xc0, !PT ;  /* 0xffff000000277812 */ /* 0x000fe200078ec0ff */
[----:B--2---:R-:W-:-:S04]  /*85d0*/  IMAD.IADD R8, R5, 0x1, R4 ;  /* 0x0000000105087824 */ /* 0x004fc800078e0204 */
[----:B------:R-:W-:Y:S01]  /*85e0*/  IMAD R14, R8, 0x2, R19 ;  /* 0x00000002080e7824 */ /* 0x000fe200078e0213 */
[----:B---3--:R-:W1:Y:S04]  /*85f0*/  LDS.128 R4, [R38+0x18400] ;  /* 0x0184000026047984 */ /* 0x008e680000000c00 */
[----:B------:R-:W2:Y:S01]  /*8600*/  LDS.128 R8, [R14+0x18400] ;  /* 0x018400000e087984 */ /* 0x000ea20000000c00 */
[C---:B-1----:R-:W-:Y:S01]  /*8610*/  IMAD.U32 R15, R4.reuse, 0x10000, RZ ;  /* 0x00010000040f7824 */ /* 0x042fe200078e00ff */
[----:B------:R-:W-:Y:S01]  /*8620*/  LOP3.LUT R4, R4, 0xffff0000, RZ, 0xc0, !PT ;  /* 0xffff000004047812 */ /* 0x000fe200078ec0ff */
[C---:B------:R-:W-:Y:S01]  /*8630*/  IMAD.U32 R20, R5.reuse, 0x10000, RZ ;  /* 0x0001000005147824 */ /* 0x040fe200078e00ff */
[----:B------:R-:W-:Y:S01]  /*8640*/  LOP3.LUT R5, R5, 0xffff0000, RZ, 0xc0, !PT ;  /* 0xffff000005057812 */ /* 0x000fe200078ec0ff */
[C---:B--2---:R-:W-:Y:S01]  /*8650*/  IMAD.U32 R25, R8.reuse, 0x10000, RZ ;  /* 0x0001000008197824 */ /* 0x044fe200078e00ff */
        /* <DEDUP_REMOVED lines=10> */
[----:B------:R-:W-:Y:S01]  /*8700*/  FFMA.FTZ R25, R40, R4, -R25 ;  /* 0x0000000428197223 */ /* 0x000fe20000010819 */
[-C--:B------:R-:W-:Y:S01]  /*8710*/  FMUL.FTZ R31, R36, R26.reuse ;  /* 0x0000001a241f7220 */ /* 0x080fe20000410000 */
[----:B------:R-:W-:Y:S01]  /*8720*/  FMUL.FTZ R33, R34, R26 ;  /* 0x0000001a22217220 */ /* 0x000fe20000410000 */
[----:B------:R-:W-:Y:S01]  /*8730*/  FFMA.FTZ R15, R44, R4, R15 ;  /* 0x000000042c0f7223 */ /* 0x000fe2000001000f */
[----:B------:R-:W-:Y:S02]  /*8740*/  IMAD.U32 R21, R6, 0x10000, RZ ;  /* 0x0001000006157824 */ /* 0x000fe400078e00ff */
[-C--:B------:R-:W-:Y:S01]  /*8750*/  FMUL.FTZ R4, R37, R27.reuse ;  /* 0x0000001b25047220 */ /* 0x080fe20000410000 */
[----:B------:R-:W-:Y:S01]  /*8760*/  LOP3.LUT R10, R10, 0xffff0000, RZ, 0xc0, !PT ;  /* 0xffff00000a0a7812 */ /* 0x000fe200078ec0ff */
[-C--:B------:R-:W-:Y:S01]  /*8770*/  FFMA.FTZ R31, R34, R20.reuse, -R31 ;  /* 0x00000014221f7223 */ /* 0x080fe2000001081f */
[----:B------:R-:W-:Y:S01]  /*8780*/  FFMA.FTZ R33, R36, R20, R33 ;  /* 0x0000001424217223 */ /* 0x000fe20000010021 */
[C---:B------:R-:W-:Y:S01]  /*8790*/  FMUL.FTZ R20, R35.reuse, R27 ;  /* 0x0000001b23147220 */ /* 0x040fe20000410000 */
[----:B------:R-:W-:Y:S01]  /*87a0*/  FFMA.FTZ R8, R35, R21, -R4 ;  /* 0x0000001523087223 */ /* 0x000fe20000010804 */
[----:B------:R-:W-:Y:S01]  /*87b0*/  SHF.L.U32 R26, R13, 0x10, RZ ;  /* 0x000000100d1a7819 */ /* 0x000fe200000006ff */
[----:B------:R-:W-:Y:S01]  /*87c0*/  IMAD.U32 R28, R11, 0x10000, RZ ;  /* 0x000100000b1c7824 */ /* 0x000fe200078e00ff */
[----:B------:R-:W-:Y:S01]  /*87d0*/  LOP3.LUT R6, R6, 0xffff0000, RZ, 0xc0, !PT ;  /* 0xffff000006067812 */ /* 0x000fe200078ec0ff */
[----:B------:R-:W-:-:S02]  /*87e0*/  IMAD.U32 R4, R3, 0x10000, RZ ;  /* 0x0001000003047824 */ /* 0x000fc400078e00ff */
[-C--:B------:R-:W-:Y:S01]  /*87f0*/  FMUL.FTZ R27, R46, R10.reuse ;  /* 0x0000000a2e1b7220 */ /* 0x080fe20000410000 */
[----:B------:R-:W-:Y:S01]  /*8800*/  FMUL.FTZ R35, R42, R10 ;  /* 0x0000000a2a237220 */ /* 0x000fe20000410000 */
[----:B------:R-:W-:Y:S01]  /*8810*/  LOP3.LUT R11, R11, 0xffff0000, RZ, 0xc0, !PT ;  /* 0xffff00000b0b7812 */ /* 0x000fe200078ec0ff */
[----:B------:R-:W-:Y:S01]  /*8820*/  FFMA.FTZ R10, R37, R21, R20 ;  /* 0x00000015250a7223 */ /* 0x000fe20000010014 */
[----:B------:R-:W-:Y:S01]  /*8830*/  LOP3.LUT R13, R13, 0xffff0000, RZ, 0xc0, !PT ;  /* 0xffff00000d0d7812 */ /* 0x000fe200078ec0ff */
[----:B0-----:R-:W-:Y:S02]  /*8840*/  IMAD.U32 R24, R7, 0x10000, RZ ;  /* 0x0001000007187824 */ /* 0x001fe400078e00ff */
[-C--:B------:R-:W-:Y:S01]  /*8850*/  FMUL.FTZ R21, R26, R28.reuse ;  /* 0x0000001c1a157220 */ /* 0x080fe20000410000 */
[----:B------:R-:W-:Y:S01]  /*8860*/  FMUL.FTZ R37, R4, R28 ;  /* 0x0000001c04257220 */ /* 0x000fe20000410000 */
[----:B------:R-:W-:Y:S01]  /*8870*/  LOP3.LUT R3, R3, 0xffff0000, RZ, 0xc0, !PT ;  /* 0xffff000003037812 */ /* 0x000fe200078ec0ff */
[-C--:B------:R-:W-:Y:S01]  /*8880*/  FFMA.FTZ R27, R42, R6.reuse, -R27 ;  /* 0x000000062a1b7223 */ /* 0x080fe2000001081b */
[----:B------:R-:W-:Y:S01]  /*8890*/  LOP3.LUT R7, R7, 0xffff0000, RZ, 0xc0, !PT ;  /* 0xffff000007077812 */ /* 0x000fe200078ec0ff */
[----:B------:R-:W-:Y:S01]  /*88a0*/  FFMA.FTZ R35, R46, R6, R35 ;  /* 0x000000062e237223 */ /* 0x000fe20000010023 */
        /* <DEDUP_REMOVED lines=20> */
.L_x_9765:
[----:B------:R-:W-:Y:S05]  /*89f0*/  BSYNC B0 ;  /* 0x0000000000007941 */ /* 0x000fea0003800000 */
.L_x_9754:
        /* <DEDUP_REMOVED lines=8> */
.L_x_9751:
[----:B012---:R-:W0:Y:S01]  /*8a80*/  S2R R0, SR_TID.X ;  /* 0x0000000000007919 */ /* 0x007e220000002100 */
[----:B------:R-:W-:Y:S01]  /*8a90*/  ISETP.NE.AND P0, PT, R205, 0x3, PT ;  /* 0x00000003cd00780c */ /* 0x000fe20003f05270 */
[----:B------:R-:W-:Y:S05]  /*8aa0*/  WARPSYNC.ALL ;  /* 0x0000000000007948 */ /* 0x000fea0003800000 */
[----:B0-----:R-:W-:-:S05]  /*8ab0*/  SHF.R.U32.HI R0, RZ, 0x7, R0 ;  /* 0x00000007ff007819 */ /* 0x001fca0000011600 */
[----:B---3--:R-:W-:-:S05]  /*8ac0*/  VIADD R7, R0, 0x8 ;  /* 0x0000000800077836 */ /* 0x008fca0000000000 */
[----:B------:R0:W-:Y:S06]  /*8ad0*/  BAR.SYNC.DEFER_BLOCKING R7, 0x100 ;  /* 0x000400070000751d */ /* 0x0001ec0000010000 */
[----:B------:R-:W-:Y:S05]  /*8ae0*/  @!P0 BRA `(.L_x_9775) ;  /* 0x0000000000048947 */ /* 0x000fea0003800000 */
[----:B------:R-:W-:Y:S01]  /*8af0*/  BPT.TRAP 0x1 ;  /* 0x000000040000795c */ /* 0x000fe20000300000 */
.L_x_9775:
[----:B------:R-:W-:Y:S01]  /*8b00*/  IMAD R6, R202, 0x8, R19 ;  /* 0x00000008ca067824 */ /* 0x000fe200078e0213 */
[----:B------:R-:W-:-:S04]  /*8b10*/  SHF.L.U32 R73, R212, 0x1f, RZ ;  /* 0x0000001fd4497819 */ /* 0x000fc800000006ff */
[----:B------:R1:W2:Y:S01]  /*8b20*/  SYNCS.PHASECHK.TRANS64.TRYWAIT P1, [R6+URZ+0x22830], R73 ;  /* 0x02283049060075a7 */ /* 0x0002a2000802017f */
[----:B------:R-:W-:Y:S05]  /*8b30*/  @!P0 BRA `(.L_x_9776) ;  /* 0x0000000000048947 */ /* 0x000fea0003800000 */
[----:B------:R-:W-:Y:S01]  /*8b40*/  BPT.TRAP 0x1 ;  /* 0x000000040000795c */ /* 0x000fe20000300000 */
.L_x_9776:
[----:B------:R-:W-:Y:S01]  /*8b50*/  VIADD R0, R19, 0x1c400 ;  /* 0x0001c40013007836 */ /* 0x000fe20000000000 */
[----:B------:R-:W-:Y:S01]  /*8b60*/  LOP3.LUT R4, R29, 0x10000, RZ, 0xfc, !PT ;  /* 0x000100001d047812 */ /* 0x000fe200078efcff */
[----:B------:R-:W-:-:S03]  /*8b70*/  IMAD.MOV.U32 R5, RZ, RZ, 0x40000040 ;  /* 0x40000040ff057424 */ /* 0x000fc600078e00ff */
[----:B------:R-:W-:-:S04]  /*8b80*/  SHF.R.U32.HI R0, RZ, 0x4, R0 ;  /* 0x00000004ff007819 */ /* 0x000fc80000011600 */
[----:B------:R-:W-:-:S04]  /*8b90*/  LOP3.LUT R0, R0, 0x3fff, RZ, 0xc0, !PT ;  /* 0x00003fff00007812 */ /* 0x000fc800078ec0ff */
[----:B------:R-:W-:-:S05]  /*8ba0*/  LOP3.LUT R0, R0, 0x10000, RZ, 0xfc, !PT ;  /* 0x0001000000007812 */ /* 0x000fca00078efcff */
[----:B------:R3:W-:Y:S01]  /*8bb0*/  STL [R1+0x8], R0 ;  /* 0x0000080001007387 */ /* 0x0007e20000100800 */
[----:B--2---:R-:W-:Y:S05]  /*8bc0*/  @P1 BRA `(.L_x_9777) ;  /* 0x0000000000081947 */ /* 0x004fea0003800000 */
[----:B------:R-:W2:Y:S02]  /*8bd0*/  SYNCS.PHASECHK.TRANS64.TRYWAIT P1, [R6+URZ+0x22830], R73 ;  /* 0x02283049060075a7 */ /* 0x000ea4000802017f */
[----:B--2---:R-:W-:Y:S05]  /*8be0*/  @!P1 BRA `(.L_x_9778) ;  /* 0x000000f400c89947 */ /* 0x004fea0003800000 */
.L_x_9777:
[----:B---3--:R-:W3:Y:S01]  /*8bf0*/  LDL R0, [R1+0x8] ;  /* 0x0000080001007983 */ /* 0x008ee20000100800 */
[----:B------:R-:W-:Y:S01]  /*8c00*/  IMAD.MOV.U32 R9, RZ, RZ, 0x40000040 ;  /* 0x40000040ff097424 */ /* 0x000fe200078e00ff */
[----:B------:R-:W-:Y:S05]  /*8c10*/  WARPSYNC.ALL ;  /* 0x0000000000007948 */ /* 0x000fea0003800000 */
[C---:B------:R-:W-:Y:S01]  /*8c20*/  R2UR UR4, R4.reuse ;  /* 0x00000000040472ca */ /* 0x040fe200000e0000 */
[----:B-----5:R-:W-:Y:S01]  /*8c30*/  WARPGROUP.ARRIVE ;  /* 0x00000000000079c5 */ /* 0x020fe20000000000 */
[----:B------:R-:W-:Y:S01]  /*8c40*/  R2UR UR5, R5 ;  /* 0x00000000050572ca */ /* 0x000fe200000e0000 */
[----:B------:R-:W-:Y:S01]  /*8c50*/  VIADD R14, R4, 0x2 ;  /* 0x00000002040e7836 */ /* 0x000fe20000000000 */
[----:B------:R-:W-:Y:S01]  /*8c60*/  R2UR UR7, R9 ;  /* 0x00000000090772ca */ /* 0x000fe200000e0000 */
[----:B------:R-:W-:-:S02]  /*8c70*/  IMAD.MOV.U32 R15, RZ, RZ, 0x40000040 ;  /* 0x40000040ff0f7424 */ /* 0x000fc400078e00ff */
[----:B------:R-:W-:Y:S02]  /*8c80*/  IMAD.MOV.U32 R11, RZ, RZ, 0x40000040 ;  /* 0x40000040ff0b7424 */ /* 0x000fe400078e00ff */
[----:B------:R-:W-:Y:S02]  /*8c90*/  VIADD R12, R4, 0x4 ;  /* 0x00000004040c7836 */ /* 0x000fe40000000000 */
[----:B------:R-:W-:Y:S02]  /*8ca0*/  IMAD.MOV.U32 R13, RZ, RZ, 0x40000040 ;  /* 0x40000040ff0d7424 */ /* 0x000fe400078e00ff */
[----:B------:R-:W-:Y:S02]  /*8cb0*/  IMAD.MOV.U32 R9, RZ, RZ, 0x40000040 ;  /* 0x40000040ff097424 */ /* 0x000fe400078e00ff */
[----:B---3--:R-:W-:Y:S02]  /*8cc0*/  IMAD R8, R202, 0x300, R0 ;  /* 0x00000300ca087824 */ /* 0x008fe400078e0200 */
[----:B------:R-:W3:Y:S02]  /*8cd0*/  S2R R0, SR_TID.X ;  /* 0x0000000000007919 */ /* 0x000ee40000002100 */
[C---:B------:R-:W-:Y:S01]  /*8ce0*/  VIADD R10, R8.reuse, 0x2 ;  /* 0x00000002080a7836 */ /* 0x040fe20000000000 */
[----:B------:R-:W-:-:S13]  /*8cf0*/  R2UR UR6, R8 ;  /* 0x00000000080672ca */ /* 0x000fda00000e0000 */
[----:B------:R-:W-:Y:S01]  /*8d00*/  HGMMA.64x96x16.F32.BF16 R24, gdesc[UR4], RZ, !UPT, gsb0 ;  /* 0x01600000041879f0 */ /* 0x000fe2000c0018ff */
[----:B------:R-:W-:Y:S02]  /*8d10*/  R2UR UR4, R14 ;  /* 0x000000000e0472ca */ /* 0x000fe400000e0000 */
[----:B------:R-:W-:Y:S02]  /*8d20*/  R2UR UR5, R15 ;  /* 0x000000000f0572ca */ /* 0x000fe400000e0000 */
[----:B------:R-:W-:Y:S01]  /*8d30*/  R2UR UR6, R10 ;  /* 0x000000000a0672ca */ /* 0x000fe200000e0000 */
[C---:B------:R-:W-:Y:S01]  /*8d40*/  VIADD R10, R8.reuse, 0x4 ;  /* 0x00000004080a7836 */ /* 0x040fe20000000000 */
[----:B------:R-:W-:Y:S01]  /*8d50*/  R2UR UR7, R11 ;  /* 0x000000000b0772ca */ /* 0x000fe200000e0000 */
[----:B------:R-:W-:Y:S02]  /*8d60*/  IMAD.MOV.U32 R11, RZ, RZ, 0x40000040 ;  /* 0x40000040ff0b7424 */ /* 0x000fe400078e00ff */
[----:B------:R-:W-:Y:S01]  /*8d70*/  VIADD R8, R8, 0x6 ;  /* 0x0000000608087836 */ /* 0x000fe20000000000 */
[----:B---3--:R-:W-:Y:S01]  /*8d80*/  SHF.R.U32.HI R0, RZ, 0x7, R0 ;  /* 0x00000007ff007819 */ /* 0x008fe20000011600 */
[----:B------:R-:W-:-:S02]  /*8d90*/  WARPGROUP.DEPBAR.LE gsb0, 0x0 ;  /* 0x00008000000079c5 */ /* 0x000fc40000010000 */
[----:B------:R-:W-:-:S06]  /*8da0*/  WARPGROUP.ARRIVE ;  /* 0x00000000000079c5 */ /* 0x000fcc0000000000 */
[----:B------:R-:W-:Y:S01]  /*8db0*/  HGMMA.64x96x16.F32.BF16 R24, gdesc[UR4], R24, gsb0 ;  /* 0x01600000041879f0 */ /* 0x000fe20008001818 */
        /* <DEDUP_REMOVED lines=8> */
[----:B------:R-:W-:Y:S01]  /*8e40*/  HGMMA.64x96x16.F32.BF16 R24, gdesc[UR4], R24, gsb0 ;  /* 0x01600000041879f0 */ /* 0x000fe20008001818 */
[----:B------:R-:W-:Y:S02]  /*8e50*/  R2UR UR4, R10 ;  /* 0x000000000a0472ca */ /* 0x000fe400000e0000 */
[----:B------:R-:W-:Y:S02]  /*8e60*/  R2UR UR5, R11 ;  /* 0x000000000b0572ca */ /* 0x000fe400000e0000 */
[----:B------:R-:W-:Y:S02]  /*8e70*/  R2UR UR6, R8 ;  /* 0x00000000080672ca */ /* 0x000fe400000e0000 */
[----:B------:R-:W-:Y:S02]  /*8e80*/  R2UR UR7, R9 ;  /* 0x00000000090772ca */ /* 0x000fe400000e0000 */
[----:B------:R-:W-:Y:S01]  /*8e90*/  IADD3 R9, -R0, 0xb, RZ ;  /* 0x0000000b00097810 */ /* 0x000fe20007ffe1ff */
[----:B------:R-:W-:-:S02]  /*8ea0*/  WARPGROUP.DEPBAR.LE gsb0, 0x0 ;  /* 0x00008000000079c5 */ /* 0x000fc40000010000 */
[----:B------:R-:W-:-:S08]  /*8eb0*/  WARPGROUP.ARRIVE ;  /* 0x00000000000079c5 */ /* 0x000fd00000000000 */
[----:B------:R-:W-:Y:S03]  /*8ec0*/  HGMMA.64x96x16.F32.BF16 R24, gdesc[UR4], R24, gsb0 ;  /* 0x01600000041879f0 */ /* 0x000fe60008001818 */
[----:B------:R-:W-:Y:S02]  /*8ed0*/  WARPGROUP.DEPBAR.LE gsb0, 0x0 ;  /* 0x00008000000079c5 */ /* 0x000fe40000010000 */
[----:B------:R3:W-:Y:S06]  /*8ee0*/  BAR.ARV R9, 0x100 ;  /* 0x000400090000751d */ /* 0x0007ec0000002000 */
[----:B------:R-:W-:Y:S05]  /*8ef0*/  @!P0 BRA `(.L_x_9779) ;  /* 0x0000000000048947 */ /* 0x000fea0003800000 */
[----:B------:R-:W-:Y:S01]  /*8f00*/  BPT.TRAP 0x1 ;  /* 0x000000040000795c */ /* 0x000fe20000300000 */
.L_x_9779:
[----:B------:R-:W4:Y:S01]  /*8f10*/  LDL R76, [R1+0x54] ;  /* 0x00005400014c7983 */ /* 0x000f220000100800 */
        /* <DEDUP_REMOVED lines=17> */
[----:B-----5:R-:W-:-:S02]  /*9030*/  IMAD R27, R178, -0x60, R176 ;  /* 0xffffffa0b21b7824 */ /* 0x020fc400078e02b0 */
[----:B------:R-:W-:Y:S01]  /*9040*/  FMUL.FTZ R40, R40, UR4 ;  /* 0x0000000428287c20 */ /* 0x000fe20008410000 */
[----:B------:R-:W-:Y:S01]  /*9050*/  FMUL.FTZ R35, R35, UR4 ;  /* 0x0000000423237c20 */ /* 0x000fe20008410000 */
[----:B------:R-:W-:Y:S01]  /*9060*/  FMUL.FTZ R41, R41, UR4 ;  /* 0x0000000429297c20 */ /* 0x000fe20008410000 */
[----:B------:R-:W-:Y:S02]  /*9070*/  VIADD R27, R27, 0x60 ;  /* 0x000000601b1b7836 */ /* 0x000fe40000000000 */
        /* <DEDUP_REMOVED lines=37> */
[----:B------:R-:W3:Y:S05]  /*92d0*/  S2R R80, SR_CgaCtaId ;  /* 0x0000000000507919 */ /* 0x000eea0000008800 */
[----:B------:R-:W3:Y:S08]  /*92e0*/  MUFU.TANH R33, R33 ;  /* 0x0000002100217308 */ /* 0x000ef00000002400 */
        /* <DEDUP_REMOVED lines=16> */
[----:B------:R3:W-:Y:S08]  /*93f0*/  MUFU.TANH R20, R51 ;  /* 0x0000003300147308 */ /* 0x0007f00000002400 */
[----:B------:R-:W3:Y:S08]  /*9400*/  MUFU.TANH R46, R46 ;  /* 0x0000002e002e7308 */ /* 0x000ef00000002400 */
[----:B------:R-:W3:Y:S08]  /*9410*/  MUFU.TANH R52, R52 ;  /* 0x0000003400347308 */ /* 0x000ef00000002400 */
[----:B------:R-:W3:Y:S08]  /*9420*/  MUFU.TANH R47, R47 ;  /* 0x0000002f002f7308 */ /* 0x000ef00000002400 */
[----:B------:R3:W3:Y:S08]  /*9430*/  MUFU.TANH R21, R53 ;  /* 0x0000003500157308 */ /* 0x0006f00000002400 */
[----:B------:R-:W3:Y:S08]  /*9440*/  MUFU.TANH R50, R50 ;  /* 0x0000003200327308 */ /* 0x000ef00000002400 */
[----:B------:R3:W-:Y:S08]  /*9450*/  MUFU.TANH R26, R55 ;  /* 0x00000037001a7308 */ /* 0x0007f00000002400 */
[----:B------:R-:W3:Y:S08]  /*9460*/  MUFU.TANH R56, R56 ;  /* 0x0000003800387308 */ /* 0x000ef00000002400 */
[----:B------:R-:W3:Y:S08]  /*9470*/  MUFU.TANH R57, R57 ;  /* 0x0000003900397308 */ /* 0x000ef00000002400 */
[----:B------:R3:W-:Y:S08]  /*9480*/  MUFU.TANH R75, R59 ;  /* 0x0000003b004b7308 */ /* 0x0007f00000002400 */
[----:B------:R-:W3:Y:S08]  /*9490*/  MUFU.TANH R54, R54 ;  /* 0x0000003600367308 */ /* 0x000ef00000002400 */
[----:B------:R-:W3:Y:S08]  /*94a0*/  MUFU.TANH R60, R60 ;  /* 0x0000003c003c7308 */ /* 0x000ef00000002400 */
[----:B------:R3:W-:Y:S01]  /*94b0*/  MUFU.TANH R74, R65 ;  /* 0x00000041004a7308 */ /* 0x0007e20000002400 */
[----:B----4-:R-:W-:-:S05]  /*94c0*/  IMAD R76, R76, -0x2, R27 ;  /* 0xfffffffe4c4c7824 */ /* 0x010fca00078e021b */
[C---:B------:R-:W-:Y:S02]  /*94d0*/  ISETP.GT.AND P2, PT, R76.reuse, RZ, PT ;  /* 0x000000ff4c00720c */ /* 0x040fe40003f44270 */
[----:B------:R4:W4:Y:S01]  /*94e0*/  MUFU.TANH R72, R61 ;  /* 0x0000003d00487308 */ /* 0x0009220000002400 */
[C---:B------:R-:W-:Y:S02]  /*94f0*/  ISETP.GT.AND P3, PT, R76.reuse, 0x1, PT ;  /* 0x000000014c00780c */ /* 0x040fe40003f64270 */
[----:B------:R-:W-:Y:S02]  /*9500*/  ISETP.GT.AND P4, PT, R76, 0x8, PT ;  /* 0x000000084c00780c */ /* 0x000fe40003f84270 */
[----:B0-----:R-:W-:Y:S02]  /*9510*/  FSEL R79, R24, -INF , P2 ;  /* 0xff800000184f7808 */ /* 0x001fe40001000000 */
[----:B-----5:R-:W-:Y:S01]  /*9520*/  FSEL R78, R25, -INF , P3 ;  /* 0xff800000194e7808 */ /* 0x020fe20001800000 */
[----:B------:R-:W0:Y:S01]  /*9530*/  MUFU.TANH R58, R58 ;  /* 0x0000003a003a7308 */ /* 0x000e220000002400 */
[----:B-1----:R-:W-:-:S02]  /*9540*/  FSEL R83, R28, -INF , P4 ;  /* 0xff8000001c537808 */ /* 0x002fc40002000000 */
[C---:B------:R-:W-:Y:S02]  /*9550*/  ISETP.GT.AND P5, PT, R76.reuse, 0x9, PT ;  /* 0x000000094c00780c */ /* 0x040fe40003fa4270 */
[----:B------:R-:W-:Y:S02]  /*9560*/  FMNMX.FTZ R28, R79, R78, !PT ;  /* 0x0000004e4f1c7209 */ /* 0x000fe40007810000 */
[----:B------:R-:W-:Y:S01]  /*9570*/  ISETP.GT.AND P1, PT, R76, 0x10, PT ;  /* 0x000000104c00780c */ /* 0x000fe20003f24270 */
[----:B------:R-:W1:Y:S01]  /*9580*/  MUFU.TANH R64, R64 ;  /* 0x0000004000407308 */ /* 0x000e620000002400 */
[----:B--2---:R-:W-:Y:S02]  /*9590*/  FSEL R87, R29, -INF , P5 ;  /* 0xff8000001d577808 */ /* 0x004fe40002800000 */
[----:B------:R-:W-:Y:S02]  /*95a0*/  FMNMX.FTZ R28, R83, R28, !PT ;  /* 0x0000001c531c7209 */ /* 0x000fe40007810000 */
[----:B---3--:R-:W-:-:S02]  /*95b0*/  FSEL R3, R3, -INF , P2 ;  /* 0xff80000003037808 */ /* 0x008fc40001000000 */
[----:B------:R-:W-:Y:S01]  /*95c0*/  ISETP.GT.AND P2, PT, R76, 0x11, PT ;  /* 0x000000114c00780c */ /* 0x000fe20003f44270 */
[----:B------:R-:W2:Y:S01]  /*95d0*/  MUFU.TANH R62, R62 ;  /* 0x0000003e003e7308 */ /* 0x000ea20000002400 */
[----:B------:R-:W-:Y:S02]  /*95e0*/  FSEL R91, R32, -INF , P1 ;  /* 0xff800000205b7808 */ /* 0x000fe40000800000 */
[----:B------:R-:W-:Y:S02]  /*95f0*/  FMNMX.FTZ R28, R87, R28, !PT ;  /* 0x0000001c571c7209 */ /* 0x000fe40007810000 */
[----:B------:R-:W-:Y:S02]  /*9600*/  FSEL R0, R0, -INF , P3 ;  /* 0xff80000000007808 */ /* 0x000fe40001800000 */
[----:B------:R-:W-:Y:S01]  /*9610*/  ISETP.GT.AND P3, PT, R76, 0x18, PT ;  /* 0x000000184c00780c */ /* 0x000fe20003f64270 */
[----:B------:R-:W3:Y:S01]  /*9620*/  MUFU.TANH R68, R68 ;  /* 0x0000004400447308 */ /* 0x000ee20000002400 */
[----:B------:R-:W-:-:S02]  /*9630*/  FSEL R93, R33, -INF , P2 ;  /* 0xff800000215d7808 */ /* 0x000fc40001000000 */
[----:B------:R-:W-:Y:S02]  /*9640*/  FMNMX.FTZ R28, R91, R28, !PT ;  /* 0x0000001c5b1c7209 */ /* 0x000fe40007810000 */
[----:B------:R-:W-:Y:S02]  /*9650*/  FSEL R25, R30, -INF , P4 ;  /* 0xff8000001e197808 */ /* 0x000fe40002000000 */
[----:B------:R-:W-:Y:S01]  /*9660*/  ISETP.GT.AND P4, PT, R76, 0x19, PT ;  /* 0x000000194c00780c */ /* 0x000fe20003f84270 */
[----:B------:R0:W5:Y:S01]  /*9670*/  MUFU.TANH R24, R69 ;  /* 0x0000004500187308 */ /* 0x0001620000002400 */
[----:B------:R-:W-:Y:S02]  /*9680*/  FSEL R95, R36, -INF , P3 ;  /* 0xff800000245f7808 */ /* 0x000fe40001800000 */
[----:B------:R-:W-:Y:S02]  /*9690*/  FMNMX.FTZ R28, R93, R28, !PT ;  /* 0x0000001c5d1c7209 */ /* 0x000fe40007810000 */
[----:B------:R-:W-:-:S02]  /*96a0*/  FSEL R27, R31, -INF , P5 ;  /* 0xff8000001f1b7808 */ /* 0x000fc40002800000 */
[----:B------:R-:W-:Y:S01]  /*96b0*/  ISETP.GT.AND P5, PT, R76, 0x20, PT ;  /* 0x000000204c00780c */ /* 0x000fe20003fa4270 */
[----:B------:R-:W5:Y:S01]  /*96c0*/  MUFU.TANH R81, R63 ;  /* 0x0000003f00517308 */ /* 0x000f620000002400 */
[----:B------:R-:W-:Y:S02]  /*96d0*/  FSEL R97, R37, -INF , P4 ;  /* 0xff80000025617808 */ /* 0x000fe40002000000 */
[----:B------:R-:W-:Y:S02]  /*96e0*/  FMNMX.FTZ R28, R95, R28, !PT ;  /* 0x0000001c5f1c7209 */ /* 0x000fe40007810000 */
[----:B------:R-:W-:Y:S02]  /*96f0*/  FSEL R29, R34, -INF , P1 ;  /* 0xff800000221d7808 */ /* 0x000fe40000800000 */
[----:B------:R-:W-:Y:S01]  /*9700*/  ISETP.GT.AND P1, PT, R76, 0x21, PT ;  /* 0x000000214c00780c */ /* 0x000fe20003f24270 */
[----:B------:R-:W-:Y:S01]  /*9710*/  MUFU.TANH R66, R66 ;  /* 0x0000004200427308 */ /* 0x000fe20000002400 */
[----:B------:R-:W-:-:S02]  /*9720*/  FSEL R99, R40, -INF , P5 ;  /* 0xff80000028637808 */ /* 0x000fc40002800000 */
[----:B------:R-:W-:Y:S02]  /*9730*/  FMNMX.FTZ R28, R97, R28, !PT ;  /* 0x0000001c611c7209 */ /* 0x000fe40007810000 */
[----:B------:R-:W-:Y:S02]  /*9740*/  FSEL R31, R35, -INF , P2 ;  /* 0xff800000231f7808 */ /* 0x000fe40001000000 */
[----:B------:R-:W-:Y:S01]  /*9750*/  ISETP.GT.AND P2, PT, R76, 0x28, PT ;  /* 0x000000284c00780c */ /* 0x000fe20003f44270 */
[----:B------:R-:W5:Y:S01]  /*9760*/  MUFU.TANH R85, R67 ;  /* 0x0000004300557308 */ /* 0x000f620000002400 */
[----:B------:R-:W-:Y:S02]  /*9770*/  FSEL R51, R41, -INF , P1 ;  /* 0xff80000029337808 */ /* 0x000fe40000800000 */
[----:B------:R-:W-:Y:S02]  /*9780*/  FMNMX.FTZ R28, R99, R28, !PT ;  /* 0x0000001c631c7209 */ /* 0x000fe40007810000 */
[----:B------:R-:W-:-:S02]  /*9790*/  FSEL R33, R38, -INF , P3 ;  /* 0xff80000026217808 */ /* 0x000fc40001800000 */
[----:B------:R-:W-:Y:S01]  /*97a0*/  ISETP.GT.AND P3, PT, R76, 0x29, PT ;  /* 0x000000294c00780c */ /* 0x000fe20003f64270 */
[----:B------:R-:W-:Y:S01]  /*97b0*/  MUFU.TANH R70, R70 ;  /* 0x0000004600467308 */ /* 0x000fe20000002400 */
[----:B------:R-:W-:Y:S02]  /*97c0*/  FSEL R49, R44, -INF , P2 ;  /* 0xff8000002c317808 */ /* 0x000fe40001000000 */
[----:B------:R-:W-:Y:S02]  /*97d0*/  FMNMX.FTZ R28, R51, R28, !PT ;  /* 0x0000001c331c7209 */ /* 0x000fe40007810000 */
[----:B------:R-:W-:Y:S02]  /*97e0*/  FSEL R35, R39, -INF , P4 ;  /* 0xff80000027237808 */ /* 0x000fe40002000000 */
[----:B------:R-:W-:Y:S01]  /*97f0*/  ISETP.GT.AND P4, PT, R76, 0x30, PT ;  /* 0x000000304c00780c */ /* 0x000fe20003f84270 */
[----:B------:R-:W5:Y:S01]  /*9800*/  MUFU.TANH R89, R71 ;  /* 0x0000004700597308 */ /* 0x000f620000002400 */
[----:B------:R-:W-:-:S02]  /*9810*/  FSEL R53, R45, -INF , P3 ;  /* 0xff8000002d357808 */ /* 0x000fc40001800000 */
[----:B------:R-:W-:Y:S02]  /*9820*/  FMNMX.FTZ R28, R49, R28, !PT ;  /* 0x0000001c311c7209 */ /* 0x000fe40007810000 */
[----:B------:R-:W-:Y:S02]  /*9830*/  FSEL R37, R42, -INF , P5 ;  /* 0xff8000002a257808 */ /* 0x000fe40002800000 */
[----:B------:R-:W-:Y:S02]  /*9840*/  ISETP.GT.AND P5, PT, R76, 0x31, PT ;  /* 0x000000314c00780c */ /* 0x000fe40003fa4270 */
[----:B------:R-:W-:Y:S02]  /*9850*/  FSEL R55, R48, -INF , P4 ;  /* 0xff80000030377808 */ /* 0x000fe40002000000 */
[----:B------:R-:W-:Y:S02]  /*9860*/  FMNMX.FTZ R28, R53, R28, !PT ;  /* 0x0000001c351c7209 */ /* 0x000fe40007810000 */
[----:B------:R-:W-:-:S02]  /*9870*/  FSEL R39, R43, -INF , P1 ;  /* 0xff8000002b277808 */ /* 0x000fc40000800000 */
[----:B------:R-:W-:Y:S02]  /*9880*/  ISETP.GT.AND P1, PT, R76, 0x38, PT ;  /* 0x000000384c00780c */ /* 0x000fe40003f24270 */
[----:B------:R-:W-:Y:S02]  /*9890*/  FSEL R59, R8, -INF , P5 ;  /* 0xff800000083b7808 */ /* 0x000fe40002800000 */
[----:B------:R-:W-:Y:S02]  /*98a0*/  FMNMX.FTZ R28, R55, R28, !PT ;  /* 0x0000001c371c7209 */ /* 0x000fe40007810000 */
[----:B------:R-:W-:Y:S02]  /*98b0*/  FSEL R41, R46, -INF , P2 ;  /* 0xff8000002e297808 */ /* 0x000fe40001000000 */
[----:B------:R-:W-:Y:S02]  /*98c0*/  ISETP.GT.AND P2, PT, R76, 0x39, PT ;  /* 0x000000394c00780c */ /* 0x000fe40003f44270 */
        /* <DEDUP_REMOVED lines=10> */
[----:B------:R-:W-:Y:S01]  /*9970*/  FSEL R47, R20, -INF , P5 ;  /* 0xff800000142f7808 */ /* 0x000fe20002800000 */
[----:B------:R-:W-:Y:S01]  /*9980*/  IMAD.U32 R20, RZ, RZ, UR5 ;  /* 0x00000005ff147e24 */ /* 0x000fe2000f8e00ff */
[----:B------:R-:W-:Y:S02]  /*9990*/  ISETP.GT.AND P5, PT, R76, 0x48, PT ;  /* 0x000000484c00780c */ /* 0x000fe40003fa4270 */
[----:B------:R-:W-:-:S02]  /*99a0*/  FSEL R105, R57, -INF , P4 ;  /* 0xff80000039697808 */ /* 0x000fc40002000000 */
[----:B------:R-:W-:Y:S02]  /*99b0*/  FMNMX.FTZ R28, R103, R28, !PT ;  /* 0x0000001c671c7209 */ /* 0x000fe40007810000 */
[----:B------:R-:W-:Y:S02]  /*99c0*/  FSEL R57, R54, -INF , P1 ;  /* 0xff80000036397808 */ /* 0x000fe40000800000 */
[----:B------:R-:W-:Y:S02]  /*99d0*/  ISETP.GT.AND P1, PT, R76, 0x49, PT ;  /* 0x000000494c00780c */ /* 0x000fe40003f24270 */
[----:B------:R-:W-:Y:S02]  /*99e0*/  FSEL R107, R60, -INF , P5 ;  /* 0xff8000003c6b7808 */ /* 0x000fe40002800000 */
[----:B------:R-:W-:Y:S02]  /*99f0*/  FMNMX.FTZ R28, R105, R28, !PT ;  /* 0x0000001c691c7209 */ /* 0x000fe40007810000 */
[----:B----4-:R-:W-:-:S02]  /*9a00*/  FSEL R61, R26, -INF , P2 ;  /* 0xff8000001a3d7808 */ /* 0x010fc40001000000 */
[----:B------:R-:W-:Y:S02]  /*9a10*/  ISETP.GT.AND P2, PT, R76, 0x50, PT ;  /* 0x000000504c00780c */ /* 0x000fe40003f44270 */
[----:B------:R-:W-:Y:S02]  /*9a20*/  FSEL R109, R72, -INF , P1 ;  /* 0xff800000486d7808 */ /* 0x000fe40000800000 */
[----:B------:R-:W-:Y:S02]  /*9a30*/  FMNMX.FTZ R28, R107, R28, !PT ;  /* 0x0000001c6b1c7209 */ /* 0x000fe40007810000 */
[----:B0-----:R-:W-:Y:S02]  /*9a40*/  FSEL R69, R58, -INF , P3 ;  /* 0xff8000003a457808 */ /* 0x001fe40001800000 */
[----:B------:R-:W-:Y:S02]  /*9a50*/  ISETP.GT.AND P3, PT, R76, 0x51, PT ;  /* 0x000000514c00780c */ /* 0x000fe40003f64270 */
[----:B-1----:R-:W-:-:S02]  /*9a60*/  FSEL R111, R64, -INF , P2 ;  /* 0xff800000406f7808 */ /* 0x002fc40001000000 */
[----:B------:R-:W-:Y:S02]  /*9a70*/  FMNMX.FTZ R28, R109, R28, !PT ;  /* 0x0000001c6d1c7209 */ /* 0x000fe40007810000 */
[----:B------:R-:W-:Y:S02]  /*9a80*/  FSEL R75, R75, -INF , P4 ;  /* 0xff8000004b4b7808 */ /* 0x000fe40002000000 */
[----:B------:R-:W-:Y:S02]  /*9a90*/  ISETP.GT.AND P4, PT, R76, 0x58, PT ;  /* 0x000000584c00780c */ /* 0x000fe40003f84270 */
[----:B------:R-:W-:Y:S02]  /*9aa0*/  FSEL R113, R74, -INF , P3 ;  /* 0xff8000004a717808 */ /* 0x000fe40001800000 */
[----:B------:R-:W-:Y:S02]  /*9ab0*/  FMNMX.FTZ R28, R111, R28, !PT ;  /* 0x0000001c6f1c7209 */ /* 0x000fe40007810000 */
[----:B--2---:R-:W-:-:S02]  /*9ac0*/  FSEL R77, R62, -INF , P5 ;  /* 0xff8000003e4d7808 */ /* 0x004fc40002800000 */
[----:B------:R-:W-:Y:S02]  /*9ad0*/  ISETP.GT.AND P5, PT, R76, 0x59, PT ;  /* 0x000000594c00780c */ /* 0x000fe40003fa4270 */
[----:B---3--:R-:W-:Y:S02]  /*9ae0*/  FSEL R115, R68, -INF , P4 ;  /* 0xff80000044737808 */ /* 0x008fe40002000000 */
[----:B------:R-:W-:Y:S02]  /*9af0*/  FMNMX.FTZ R28, R113, R28, !PT ;  /* 0x0000001c711c7209 */ /* 0x000fe40007810000 */
[----:B-----5:R-:W-:Y:S02]  /*9b00*/  FSEL R117, R24, -INF , P5 ;  /* 0xff80000018757808 */ /* 0x020fe40002800000 */
[----:B------:R-:W-:Y:S02]  /*9b10*/  FMNMX.FTZ R28, R115, R28, !PT ;  /* 0x0000001c731c7209 */ /* 0x000fe40007810000 */
[----:B------:R-:W-:-:S02]  /*9b20*/  FSEL R81, R81, -INF , P1 ;  /* 0xff80000051517808 */ /* 0x000fc40000800000 */
[----:B------:R-:W-:Y:S02]  /*9b30*/  FMNMX.FTZ R28, R117, R28, !PT ;  /* 0x0000001c751c7209 */ /* 0x000fe40007810000 */
[----:B------:R-:W-:Y:S02]  /*9b40*/  FSEL R85, R85, -INF , P3 ;  /* 0xff80000055557808 */ /* 0x000fe40001800000 */
[----:B------:R-:W-:Y:S01]  /*9b50*/  FSEL R89, R89, -INF , P5 ;  /* 0xff80000059597808 */ /* 0x000fe20002800000 */
[----:B------:R-:W0:Y:S02]  /*9b60*/  SHFL.BFLY PT, R21, R28, 0x2, 0x1f ;  /* 0x0c401f001c157f89 */ /* 0x000e2400000e0000 */
[----:B0-----:R-:W-:-:S05]  /*9b70*/  FMNMX.FTZ R8, R28, R21, !PT ;  /* 0x000000151c087209 */ /* 0x001fca0007810000 */
[----:B------:R-:W0:Y:S02]  /*9b80*/  SHFL.BFLY PT, R21, R8, 0x1, 0x1f ;  /* 0x0c201f0008157f89 */ /* 0x000e2400000e0000 */
[----:B0-----:R-:W-:Y:S02]  /*9b90*/  FMNMX.FTZ R21, R8, R21, !PT ;  /* 0x0000001508157209 */ /* 0x001fe40007810000 */
[----:B------:R-:W-:Y:S02]  /*9ba0*/  FMNMX.FTZ R8, R3, R0, !PT ;  /* 0x0000000003087209 */ /* 0x000fe40007810000 */
[C---:B------:R-:W-:Y:S01]  /*9bb0*/  FSETP.NEU.FTZ.AND P6, PT, R21.reuse, -INF , PT ;  /* 0xff8000001500780b */ /* 0x040fe20003fdd000 */
[----:B------:R-:W-:Y:S01]  /*9bc0*/  FMUL.FTZ R24, R21, R20 ;  /* 0x0000001415187220 */ /* 0x000fe20000410000 */
[----:B------:R-:W-:-:S04]  /*9bd0*/  FMNMX.FTZ R8, R25, R8, !PT ;  /* 0x0000000819087209 */ /* 0x000fc80007810000 */
[----:B------:R-:W-:Y:S02]  /*9be0*/  FMNMX.FTZ R8, R27, R8, !PT ;  /* 0x000000081b087209 */ /* 0x000fe40007810000 */
[----:B------:R-:W-:Y:S02]  /*9bf0*/  FSEL R24, R24, RZ, P6 ;  /* 0x000000ff18187208 */ /* 0x000fe40003000000 */
[----:B------:R-:W-:-:S03]  /*9c00*/  FMNMX.FTZ R8, R29, R8, !PT ;  /* 0x000000081d087209 */ /* 0x000fc60007810000 */
[--C-:B------:R-:W-:Y:S01]  /*9c10*/  FFMA.FTZ R154, R83, R20, -R24.reuse ;  /* 0x00000014539a7223 */ /* 0x100fe20000010818 */
[----:B------:R-:W-:Y:S01]  /*9c20*/  FMNMX.FTZ R8, R31, R8, !PT ;  /* 0x000000081f087209 */ /* 0x000fe20007810000 */
        /* <DEDUP_REMOVED lines=36> */
[----:B------:R-:W0:Y:S02]  /*9e70*/  MUFU.EX2 R63, R63 ;  /* 0x0000003f003f7308 */ /* 0x000e240000000800 */
[----:B------:R-:W-:-:S04]  /*9e80*/  FMNMX.FTZ R8, R69, R8, !PT ;  /* 0x0000000845087209 */ /* 0x000fc80007810000 */
[----:B------:R-:W-:Y:S02]  /*9e90*/  FMNMX.FTZ R8, R75, R8, !PT ;  /* 0x000000084b087209 */ /* 0x000fe40007810000 */
[----:B------:R-:W1:Y:S02]  /*9ea0*/  MUFU.EX2 R154, R154 ;  /* 0x0000009a009a7308 */ /* 0x000e640000000800 */
[----:B------:R-:W-:-:S04]  /*9eb0*/  FMNMX.FTZ R8, R77, R8, !PT ;  /* 0x000000084d087209 */ /* 0x000fc80007810000 */
[----:B------:R-:W-:Y:S02]  /*9ec0*/  FMNMX.FTZ R8, R81, R8, !PT ;  /* 0x0000000851087209 */ /* 0x000fe40007810000 */
[----:B------:R-:W2:Y:S02]  /*9ed0*/  MUFU.EX2 R67, R67 ;  /* 0x0000004300437308 */ /* 0x000ea40000000800 */
[----:B------:R-:W-:-:S04]  /*9ee0*/  FMNMX.FTZ R8, R83, R8, !PT ;  /* 0x0000000853087209 */ /* 0x000fc80007810000 */
[----:B------:R-:W-:Y:S02]  /*9ef0*/  FMNMX.FTZ R8, R85, R8, !PT ;  /* 0x0000000855087209 */ /* 0x000fe40007810000 */
[----:B------:R-:W3:Y:S02]  /*9f00*/  MUFU.EX2 R156, R156 ;  /* 0x0000009c009c7308 */ /* 0x000ee40000000800 */
[----:B------:R-:W-:-:S04]  /*9f10*/  FMNMX.FTZ R8, R87, R8, !PT ;  /* 0x0000000857087209 */ /* 0x000fc80007810000 */
[----:B------:R-:W-:Y:S02]  /*9f20*/  FMNMX.FTZ R8, R89, R8, !PT ;  /* 0x0000000859087209 */ /* 0x000fe40007810000 */
[----:B------:R-:W-:Y:S03]  /*9f30*/  MUFU.EX2 R71, R71 ;  /* 0x0000004700477308 */ /* 0x000fe60000000800 */
[----:B------:R-:W4:Y:S05]  /*9f40*/  SHFL.BFLY PT, R91, R8, 0x2, 0x1f ;  /* 0x0c401f00085b7f89 */ /* 0x000f2a00000e0000 */
[----:B------:R-:W-:Y:S08]  /*9f50*/  MUFU.EX2 R158, R158 ;  /* 0x0000009e009e7308 */ /* 0x000ff00000000800 */
[----:B------:R-:W-:Y:S08]  /*9f60*/  MUFU.EX2 R79, R79 ;  /* 0x0000004f004f7308 */ /* 0x000ff00000000800 */
[----:B------:R-:W-:Y:S01]  /*9f70*/  MUFU.EX2 R160, R160 ;  /* 0x000000a000a07308 */ /* 0x000fe20000000800 */
[----:B----4-:R-:W-:-:S05]  /*9f80*/  FMNMX.FTZ R91, R8, R91, !PT ;  /* 0x0000005b085b7209 */ /* 0x010fca0007810000 */
[----:B------:R-:W4:Y:S02]  /*9f90*/  SHFL.BFLY PT, R8, R91, 0x1, 0x1f ;  /* 0x0c201f005b087f89 */ /* 0x000f2400000e0000 */
[----:B------:R-:W-:Y:S08]  /*9fa0*/  MUFU.EX2 R51, R51 ;  /* 0x0000003300337308 */ /* 0x000ff00000000800 */
[----:B------:R-:W-:Y:S08]  /*9fb0*/  MUFU.EX2 R162, R162 ;  /* 0x000000a200a27308 */ /* 0x000ff00000000800 */
[----:B------:R-:W-:Y:S01]  /*9fc0*/  MUFU.EX2 R49, R49 ;  /* 0x0000003100317308 */ /* 0x000fe20000000800 */
[----:B----4-:R-:W-:-:S07]  /*9fd0*/  FMNMX.FTZ R177, R91, R8, !PT ;  /* 0x000000085bb17209 */ /* 0x010fce0007810000 */
        /* <DEDUP_REMOVED lines=22> */
[----:B---3--:R-:W-:Y:S01]  /*a140*/  FADD.FTZ R38, R156, R3 ;  /* 0x000000039c267221 */ /* 0x008fe20000010000 */
        /* <DEDUP_REMOVED lines=11> */
[-C--:B------:R-:W-:Y:S01]  /*a200*/  FFMA.FTZ R87, R87, R20.reuse, -R24 ;  /* 0x0000001457577223 */ /* 0x080fe20000010818 */
[----:B------:R2:W3:Y:S01]  /*a210*/  MUFU.EX2 R26, R27 ;  /* 0x0000001b001a7308 */ /* 0x0004e20000000800 */
[----:B0-----:R-:W-:Y:S01]  /*a220*/  FADD.FTZ R0, R153, R8 ;  /* 0x0000000899007221 */ /* 0x001fe20000010000 */
[----:B------:R-:W-:Y:S01]  /*a230*/  FFMA.FTZ R89, R89, R20, -R24 ;  /* 0x0000001459597223 */ /* 0x000fe20000010818 */
[----:B------:R-:W-:-:S02]  /*a240*/  F2FP.BF16.F32.PACK_AB R153, R8, R153 ;  /* 0x000000990899723e */ /* 0x000fc400000010ff */
[----:B------:R-:W-:Y:S02]  /*a250*/  F2FP.BF16.F32.PACK_AB R152, R63, R152 ;  /* 0x000000983f98723e */ /* 0x000fe400000010ff */
[----:B------:R-:W-:Y:S01]  /*a260*/  F2FP.BF16.F32.PACK_AB R154, R67, R154 ;  /* 0x0000009a439a723e */ /* 0x000fe200000010ff */
[----:B------:R-:W0:Y:S01]  /*a270*/  MUFU.EX2 R29, R29 ;  /* 0x0000001d001d7308 */ /* 0x000e220000000800 */
[----:B-1----:R-:W-:Y:S01]  /*a280*/  FADD.FTZ R3, R25, R0 ;  /* 0x0000000019037221 */ /* 0x002fe20000010000 */
[C---:B--2---:R-:W-:Y:S01]  /*a290*/  FADD.FTZ R27, R71.reuse, R38 ;  /* 0x00000026471b7221 */ /* 0x044fe20000010000 */
[----:B------:R-:W-:-:S03]  /*a2a0*/  F2FP.BF16.F32.PACK_AB R156, R71, R156 ;  /* 0x0000009c479c723e */ /* 0x000fc600000010ff */
[----:B------:R-:W-:Y:S01]  /*a2b0*/  FADD.FTZ R40, R158, R27 ;  /* 0x0000001b9e287221 */ /* 0x000fe20000010000 */
[C---:B------:R-:W-:Y:S01]  /*a2c0*/  F2FP.BF16.F32.PACK_AB R158, R79.reuse, R158 ;  /* 0x0000009e4f9e723e */ /* 0x040fe200000010ff */
[----:B------:R-:W1:Y:S01]  /*a2d0*/  MUFU.EX2 R28, R31 ;  /* 0x0000001f001c7308 */ /* 0x000e620000000800 */
[C---:B---3--:R-:W-:Y:S01]  /*a2e0*/  FADD.FTZ R0, R26.reuse, R3 ;  /* 0x000000031a007221 */ /* 0x048fe20000010000 */
[----:B------:R-:W-:Y:S01]  /*a2f0*/  FADD.FTZ R27, R79, R40 ;  /* 0x000000284f1b7221 */ /* 0x000fe20000010000 */
[----:B------:R-:W-:-:S05]  /*a300*/  F2FP.BF16.F32.PACK_AB R155, R26, R25 ;  /* 0x000000191a9b723e */ /* 0x000fca00000010ff */
[----:B------:R-:W2:Y:S01]  /*a310*/  MUFU.EX2 R33, R33 ;  /* 0x0000002100217308 */ /* 0x000ea20000000800 */
[----:B0-----:R-:W-:Y:S01]  /*a320*/  FADD.FTZ R3, R29, R0 ;  /* 0x000000001d037221 */ /* 0x001fe20000010000 */
[----:B------:R-:W-:Y:S01]  /*a330*/  FADD.FTZ R0, R160, R27 ;  /* 0x0000001ba0007221 */ /* 0x000fe20000010000 */
[----:B------:R-:W-:-:S03]  /*a340*/  F2FP.BF16.F32.PACK_AB R160, R51, R160 ;  /* 0x000000a033a0723e */ /* 0x000fc600000010ff */
[----:B------:R-:W-:Y:S01]  /*a350*/  FADD.FTZ R27, R51, R0 ;  /* 0x00000000331b7221 */ /* 0x000fe20000010000 */
[----:B------:R-:W-:Y:S01]  /*a360*/  VIADD R0, R6, 0x22840 ;  /* 0x0002284006007836 */ /* 0x000fe20000000000 */
[----:B------:R-:W0:Y:S01]  /*a370*/  MUFU.EX2 R30, R35 ;  /* 0x00000023001e7308 */ /* 0x000e220000000800 */
[----:B-1----:R-:W-:Y:S01]  /*a380*/  FADD.FTZ R40, R28, R3 ;  /* 0x000000031c287221 */ /* 0x002fe20000010000 */
[----:B------:R-:W-:Y:S01]  /*a390*/  FADD.FTZ R44, R162, R27 ;  /* 0x0000001ba22c7221 */ /* 0x000fe20000010000 */
[C---:B------:R-:W-:Y:S02]  /*a3a0*/  F2FP.BF16.F32.PACK_AB R162, R49.reuse, R162 ;  /* 0x000000a231a2723e */ /* 0x040fe400000010ff */
[----:B------:R-:W-:Y:S01]  /*a3b0*/  PRMT R0, R80, 0x654, R0 ;  /* 0x0000065450007816 */ /* 0x000fe20000000000 */
[----:B------:R-:W-:Y:S01]  /*a3c0*/  FADD.FTZ R27, R49, R44 ;  /* 0x0000002c311b7221 */ /* 0x000fe20000010000 */
[----:B------:R-:W-:Y:S01]  /*a3d0*/  F2FP.BF16.F32.PACK_AB R157, R28, R29 ;  /* 0x0000001d1c9d723e */ /* 0x000fe200000010ff */
[----:B------:R-:W1:Y:S01]  /*a3e0*/  MUFU.EX2 R37, R37 ;  /* 0x0000002500257308 */ /* 0x000e620000000800 */
[----:B--2---:R-:W-:Y:S01]  /*a3f0*/  FADD.FTZ R3, R33, R40 ;  /* 0x0000002821037221 */ /* 0x004fe20000010000 */
[----:B------:R2:W-:Y:S06]  /*a400*/  SYNCS.ARRIVE.TRANS64.RED.A1T0 RZ, [R0+URZ], RZ ;  /* 0x000000ff00ff79a7 */ /* 0x0005ec000810043f */
[----:B------:R-:W2:Y:S01]  /*a410*/  MUFU.EX2 R32, R39 ;  /* 0x0000002700207308 */ /* 0x000ea20000000800 */
[C---:B0-----:R-:W-:Y:S01]  /*a420*/  FADD.FTZ R42, R30.reuse, R3 ;  /* 0x000000031e2a7221 */ /* 0x041fe20000010000 */
[----:B------:R-:W-:-:S06]  /*a430*/  F2FP.BF16.F32.PACK_AB R159, R30, R33 ;  /* 0x000000211e9f723e */ /* 0x000fcc00000010ff */
[----:B------:R-:W0:Y:S01]  /*a440*/  MUFU.EX2 R41, R41 ;  /* 0x0000002900297308 */ /* 0x000e220000000800 */
[----:B-1----:R-:W-:Y:S01]  /*a450*/  FADD.FTZ R3, R37, R42 ;  /* 0x0000002a25037221 */ /* 0x002fe20000010000 */
[----:B------:R-:W-:Y:S01]  /*a460*/  FADD.FTZ R42, R164, R27 ;  /* 0x0000001ba42a7221 */ /* 0x000fe20000010000 */
[----:B------:R-:W-:-:S03]  /*a470*/  F2FP.BF16.F32.PACK_AB R164, R53, R164 ;  /* 0x000000a435a4723e */ /* 0x000fc600000010ff */
[----:B------:R-:W-:Y:S02]  /*a480*/  FADD.FTZ R27, R53, R42 ;  /* 0x0000002a351b7221 */ /* 0x000fe40000010000 */
        /* <DEDUP_REMOVED lines=62> */
[----:B------:R-:W-:Y:S01]  /*a870*/  BPT.TRAP 0x1 ;  /* 0x000000040000795c */ /* 0x000fe20000300000 */
.L_x_9780:
[----:B------:R0:W1:Y:S01]  /*a880*/  SYNCS.PHASECHK.TRANS64.TRYWAIT P1, [R6+URZ+0x22850], R73 ;  /* 0x02285049060075a7 */ /* 0x000062000802017f */
[----:B------:R-:W-:Y:S05]  /*a890*/  @!P0 BRA `(.L_x_9781) ;  /* 0x0000000000048947 */ /* 0x000fea0003800000 */
[----:B------:R-:W-:Y:S01]  /*a8a0*/  BPT.TRAP 0x1 ;  /* 0x000000040000795c */ /* 0x000fe20000300000 */
.L_x_9781:
[----:B------:R-:W-:Y:S04]  /*a8b0*/  BSSY B0, `(.L_x_9782) ;  /* 0x0000004000007945 */ /* 0x000fe80003800000 */
[----:B-1----:R-:W-:Y:S05]  /*a8c0*/  @P1 BRA `(.L_x_9783) ;  /* 0x0000000000081947 */ /* 0x002fea0003800000 */
[----:B------:R-:W1:Y:S02]  /*a8d0*/  SYNCS.PHASECHK.TRANS64.TRYWAIT P1, [R6+URZ+0x22850], R73 ;  /* 0x02285049060075a7 */ /* 0x000e64000802017f */
[----:B-1----:R-:W-:Y:S05]  /*a8e0*/  @!P1 BRA `(.L_x_9784) ;  /* 0x000000d8009c9947 */ /* 0x002fea0003800000 */
.L_x_9783:
[----:B------:R-:W-:Y:S05]  /*a8f0*/  BSYNC B0 ;  /* 0x0000000000007941 */ /* 0x000fea0003800000 */
.L_x_9782:
[----:B------:R-:W-:Y:S05]  /*a900*/  WARPSYNC.ALL ;  /* 0x0000000000007948 */ /* 0x000fea0003800000 */
[----:B------:R-:W-:Y:S01]  /*a910*/  VIADD R8, R19, 0x400 ;  /* 0x0000040013087836 */ /* 0x000fe20000000000 */
[----:B------:R2:W-:Y:S01]  /*a920*/  BAR.SYNC.DEFER_BLOCKING R7, 0x100 ;  /* 0x000400070000751d */ /* 0x0005e20000010000 */
[----:B------:R-:W-:Y:S02]  /*a930*/  IMAD.MOV.U32 R25, RZ, RZ, 0x40000040 ;  /* 0x40000040ff197424 */ /* 0x000fe400078e00ff */
[----:B------:R-:W-:Y:S01]  /*a940*/  IMAD.MOV.U32 R27, RZ, RZ, 0x40000040 ;  /* 0x40000040ff1b7424 */ /* 0x000fe200078e00ff */
[----:B------:R-:W-:Y:S01]  /*a950*/  SHF.R.U32.HI R8, RZ, 0x4, R8 ;  /* 0x00000004ff087819 */ /* 0x000fe20000011608 */
[----:B------:R-:W-:Y:S01]  /*a960*/  IMAD.MOV.U32 R29, RZ, RZ, 0x40000040 ;  /* 0x40000040ff1d7424 */ /* 0x000fe200078e00ff */
[----:B------:R-:W-:Y:S01]  /*a970*/  R2UR UR7, R25 ;  /* 0x00000000190772ca */ /* 0x000fe200000e0000 */
[----:B------:R-:W-:Y:S01]  /*a980*/  IMAD.MOV.U32 R31, RZ, RZ, 0x40000040 ;  /* 0x40000040ff1f7424 */ /* 0x000fe200078e00ff */
[----:B------:R-:W-:-:S02]  /*a990*/  LOP3.LUT R8, R8, 0x3fff, RZ, 0xc0, !PT ;  /* 0x00003fff08087812 */ /* 0x000fc400078ec0ff */
[----:B------:R-:W-:Y:S02]  /*a9a0*/  R2UR UR11, R27 ;  /* 0x000000001b0b72ca */ /* 0x000fe400000e0000 */
[----:B------:R-:W-:Y:S02]  /*a9b0*/  LOP3.LUT R24, R8, 0x3000000, RZ, 0xfc, !PT ;  /* 0x0300000008187812 */ /* 0x000fe400078efcff */
[----:B------:R-:W-:Y:S02]  /*a9c0*/  R2UR UR15, R29 ;  /* 0x000000001d0f72ca */ /* 0x000fe400000e0000 */
[----:B------:R-:W-:Y:S01]  /*a9d0*/  R2UR UR19, R27 ;  /* 0x000000001b1372ca */ /* 0x000fe200000e0000 */
[----:B------:R3:W-:Y:S01]  /*a9e0*/  STL [R1], R24 ;  /* 0x0000001801007387 */ /* 0x0007e20000100800 */
[----:B------:R-:W-:Y:S02]  /*a9f0*/  R2UR UR23, R31 ;  /* 0x000000001f1772ca */ /* 0x000fe400000e0000 */
[----:B------:R-:W-:Y:S01]  /*aa00*/  R2UR UR27, R25 ;  /* 0x00000000191b72ca */ /* 0x000fe200000e0000 */
[----:B---3--:R-:W-:-:S04]  /*aa10*/  IMAD R24, R202, 0xc00, R24 ;  /* 0x00000c00ca187824 */ /* 0x008fc800078e0218 */
[C---:B------:R-:W-:Y:S01]  /*aa20*/  VIADD R26, R24.reuse, 0x80 ;  /* 0x00000080181a7836 */ /* 0x040fe20000000000 */
[C---:B------:R-:W-:Y:S01]  /*aa30*/  R2UR UR6, R24.reuse ;  /* 0x00000000180672ca */ /* 0x040fe200000e0000 */
[C---:B------:R-:W-:Y:S02]  /*aa40*/  VIADD R28, R24.reuse, 0x100 ;  /* 0x00000100181c7836 */ /* 0x040fe40000000000 */
[----:B------:R-:W-:Y:S01]  /*aa50*/  VIADD R30, R24, 0x200 ;  /* 0x00000200181e7836 */ /* 0x000fe20000000000 */
[----:B------:R-:W-:Y:S02]  /*aa60*/  R2UR UR10, R26 ;  /* 0x000000001a0a72ca */ /* 0x000fe400000e0000 */
[C---:B------:R-:W-:Y:S01]  /*aa70*/  IADD3 R26, R24.reuse, 0x180, RZ ;  /* 0x00000180181a7810 */ /* 0x040fe20007ffe0ff */
[----:B------:R-:W-:Y:S01]  /*aa80*/  VIADD R24, R24, 0x280 ;  /* 0x0000028018187836 */ /* 0x000fe20000000000 */
[----:B------:R-:W-:Y:S02]  /*aa90*/  R2UR UR14, R28 ;  /* 0x000000001c0e72ca */ /* 0x000fe400000e0000 */
[----:B------:R-:W-:-:S02]  /*aaa0*/  R2UR UR18, R26 ;  /* 0x000000001a1272ca */ /* 0x000fc400000e0000 */
[----:B------:R-:W-:Y:S02]  /*aab0*/  R2UR UR22, R30 ;  /* 0x000000001e1672ca */ /* 0x000fe400000e0000 */
[----:B------:R-:W-:Y:S02]  /*aac0*/  R2UR UR26, R24 ;  /* 0x00000000181a72ca */ /* 0x000fe400000e0000 */
[----:B01----:R-:W-:-:S06]  /*aad0*/  WARPGROUP.ARRIVE ;  /* 0x00000000000079c5 */ /* 0x003fcc0000000000 */
        /* <DEDUP_REMOVED lines=22> */
[----:B--2---:R-:W-:Y:S05]  /*ac40*/  @!P0 BRA `(.L_x_9785) ;  /* 0x0000000000048947 */ /* 0x004fea0003800000 */
[----:B------:R-:W-:Y:S01]  /*ac50*/  BPT.TRAP 0x1 ;  /* 0x000000040000795c */ /* 0x000fe20000300000 */
.L_x_9785:
[----:B------:R-:W0:Y:S01]  /*ac60*/  S2R R7, SR_CgaCtaId ;  /* 0x0000000000077919 */ /* 0x000e220000008800 */
[----:B------:R-:W-:Y:S01]  /*ac70*/  ISETP.GE.AND P1, PT, R176, 0x61, PT ;  /* 0x00000061b000780c */ /* 0x000fe20003f26270 */
[----:B------:R-:W-:Y:S01]  /*ac80*/  VIADD R6, R6, 0x22860 ;  /* 0x0002286006067836 */ /* 0x000fe20000000000 */
[----:B------:R-:W-:-:S04]  /*ac90*/  ULDC UR36, c[0x0][0x9d8] ;  /* 0x0002760000247ab9 */ /* 0x000fc80000000800 */
[----:B0-----:R-:W-:-:S04]  /*aca0*/  PRMT R6, R7, 0x654, R6 ;  /* 0x0000065407067816 */ /* 0x001fc80000000006 */
[----:B------:R0:W-:Y:S03]  /*acb0*/  SYNCS.ARRIVE.TRANS64.RED.A1T0 RZ, [R6+URZ], RZ ;  /* 0x000000ff06ff79a7 */ /* 0x0001e6000810043f */
[----:B------:R-:W-:Y:S05]  /*acc0*/  @!P1 BRA `(.L_x_9786) ;  /* 0x0000002400549947 */ /* 0x000fea0003800000 */
[----:B0-----:R-:W-:Y:S02]  /*acd0*/  VIADD R6, R178, 0xfffffffe ;  /* 0xfffffffeb2067836 */ /* 0x001fe40000000000 */
[----:B------:R-:W-:Y:S02]  /*ace0*/  IMAD.MOV.U32 R214, RZ, RZ, R177 ;  /* 0x000000ffffd67224 */ /* 0x000fe400078e00b1 */
[----:B------:R-:W-:-:S07]  /*acf0*/  IMAD.MOV.U32 R215, RZ, RZ, R21 ;  /* 0x000000ffffd77224 */ /* 0x000fce00078e0015 */
.L_x_9798:
[----:B------:R-:W-:Y:S01]  /*ad00*/  VIADD R202, R202, 0x1 ;  /* 0x00000001caca7836 */ /* 0x000fe20000000000 */
[----:B------:R-:W-:Y:S05]  /*ad10*/  YIELD ;  /* 0x0000000000007946 */ /* 0x000fea0003800000 */
[----:B------:R-:W-:Y:S02]  /*ad20*/  ISETP.NE.AND P2, PT, R202, 0x2, PT ;  /* 0x00000002ca00780c */ /* 0x000fe40003f45270 */
[C---:B------:R-:W-:Y:S01]  /*ad30*/  ISETP.GT.AND P1, PT, R6.reuse, RZ, PT ;  /* 0x000000ff0600720c */ /* 0x040fe20003f24270 */
[----:B------:R-:W-:Y:S01]  /*ad40*/  VIADD R6, R6, 0xffffffff ;  /* 0xffffffff06067836 */ /* 0x000fe20000000000 */
[----:B-1----:R-:W-:-:S02]  /*ad50*/  SEL R7, RZ, 0x1, P2 ;  /* 0x00000001ff077807 */ /* 0x002fc40001000000 */
[----:B------:R-:W-:Y:S02]  /*ad60*/  SEL R202, R202, RZ, P2 ;  /* 0x000000ffcaca7207 */ /* 0x000fe40001000000 */
[----:B------:R-:W-:Y:S01]  /*ad70*/  LOP3.LUT R212, R212, R7, RZ, 0x3c, !PT ;  /* 0x00000007d4d47212 */ /* 0x000fe200078e3cff */
[----:B------:R-:W-:Y:S06]  /*ad80*/  @!P0 BRA `(.L_x_9787) ;  /* 0x0000000000048947 */ /* 0x000fec0003800000 */
[----:B------:R-:W-:Y:S01]  /*ad90*/  BPT.TRAP 0x1 ;  /* 0x000000040000795c */ /* 0x000fe20000300000 */
.L_x_9787:
[----:B------:R-:W-:Y:S01]  /*ada0*/  IMAD R7, R202, 0x8, R19 ;  /* 0x00000008ca077824 */ /* 0x000fe200078e0213 */
[----:B------:R-:W-:-:S04]  /*adb0*/  SHF.L.U32 R8, R212, 0x1f, RZ ;  /* 0x0000001fd4087819 */ /* 0x000fc800000006ff */
[----:B------:R0:W1:Y:S01]  /*adc0*/  SYNCS.PHASECHK.TRANS64.TRYWAIT P2, [R7+URZ+0x22830], R8 ;  /* 0x02283008070075a7 */ /* 0x000062000804017f */
[----:B------:R-:W-:Y:S05]  /*add0*/  @!P0 BRA `(.L_x_9788) ;  /* 0x0000000000048947 */ /* 0x000fea0003800000 */
[----:B------:R-:W-:Y:S01]  /*ade0*/  BPT.TRAP 0x1 ;  /* 0x000000040000795c */ /* 0x000fe20000300000 */
.L_x_9788:
[----:B------:R-:W2:Y:S01]  /*adf0*/  LDL R9, [R1+0x8] ;  /* 0x0000080001097983 */ /* 0x000ea20000100800 */
[----:B------:R-:W-:Y:S02]  /*ae00*/  IMAD.MOV.U32 R155, RZ, RZ, 0x40000040 ;  /* 0x40000040ff9b7424 */ /* 0x000fe400078e00ff */
[----:B--2---:R-:W-:Y:S01]  /*ae10*/  IMAD R154, R202, 0x300, R9 ;  /* 0x00000300ca9a7824 */ /* 0x004fe200078e0209 */
[----:B-1----:R-:W-:Y:S06]  /*ae20*/  @P2 BRA `(.L_x_9789) ;  /* 0x0000000000082947 */ /* 0x002fec0003800000 */
[----:B------:R-:W1:Y:S02]  /*ae30*/  SYNCS.PHASECHK.TRANS64.TRYWAIT P2, [R7+URZ+0x22830], R8 ;  /* 0x02283008070075a7 */ /* 0x000e64000804017f */
[----:B-1----:R-:W-:Y:S05]  /*ae40*/  @!P2 BRA `(.L_x_9790) ;  /* 0x000000d40058a947 */ /* 0x002fea0003800000 */
.L_x_9789:
[----:B------:R-:W-:Y:S05]  /*ae50*/  WARPSYNC.ALL ;  /* 0x0000000000007948 */ /* 0x000fea0003800000 */
        /* <DEDUP_REMOVED lines=12> */
[----:B------:R-:W-:Y:S01]  /*af20*/  R2UR UR11, R153 ;  /* 0x00000000990b72ca */ /* 0x000fe200000e0000 */
[----:B------:R-:W2:Y:S01]  /*af30*/  S2R R9, SR_TID.X ;  /* 0x0000000000097919 */ /* 0x000ea20000002100 */
[----:B------:R-:W-:-:S02]  /*af40*/  R2UR UR19, R155 ;  /* 0x000000009b1372ca */ /* 0x000fc400000e0000 */
[----:B------:R-:W-:Y:S01]  /*af50*/  WARPGROUP.ARRIVE ;  /* 0x00000000000079c5 */ /* 0x000fe20000000000 */
[----:B------:R-:W-:Y:S02]  /*af60*/  R2UR UR8, R14 ;  /* 0x000000000e0872ca */ /* 0x000fe400000e0000 */
[----:B------:R-:W-:Y:S02]  /*af70*/  R2UR UR9, R15 ;  /* 0x000000000f0972ca */ /* 0x000fe400000e0000 */
[----:B------:R-:W-:Y:S01]  /*af80*/  R2UR UR14, R20 ;  /* 0x00000000140e72ca */ /* 0x000fe200000e0000 */
[----:B------:R-:W-:Y:S01]  /*af90*/  HGMMA.64x96x16.F32.BF16 R152, gdesc[UR4], RZ, !UPT, gsb0 ;  /* 0x01600000049879f0 */ /* 0x000fe2000c0018ff */
[----:B------:R-:W-:Y:S02]  /*afa0*/  R2UR UR15, R21 ;  /* 0x00000000150f72ca */ /* 0x000fe400000e0000 */
[----:B------:R-:W-:Y:S02]  /*afb0*/  R2UR UR12, R12 ;  /* 0x000000000c0c72ca */ /* 0x000fe400000e0000 */
[----:B------:R-:W-:-:S02]  /*afc0*/  R2UR UR13, R13 ;  /* 0x000000000d0d72ca */ /* 0x000fc400000e0000 */
[----:B------:R-:W-:Y:S02]  /*afd0*/  R2UR UR16, R10 ;  /* 0x000000000a1072ca */ /* 0x000fe400000e0000 */
[----:B------:R-:W-:Y:S02]  /*afe0*/  R2UR UR17, R11 ;  /* 0x000000000b1172ca */ /* 0x000fe400000e0000 */
        /* <DEDUP_REMOVED lines=15> */
.L_x_9791:
        /* <DEDUP_REMOVED lines=39> */
[----:B-----5:R-:W-:Y:S01]  /*b350*/  FMNMX.FTZ R20, R156, R20, !PT ;  /* 0x000000149c147209 */ /* 0x020fe20007810000 */
        /* <DEDUP_REMOVED lines=8> */
[----:B------:R-:W-:-:S06]  /*b3e0*/  FMUL.FTZ R195, R195, UR36 ;  /* 0x00000024c3c37c20 */ /* 0x000fcc0008410000 */
[----:B------:R-:W3:Y:S01]  /*b3f0*/  MUFU.TANH R164, R164 ;  /* 0x000000a400a47308 */ /* 0x000ee20000002400 */
[----:B----4-:R-:W-:-:S07]  /*b400*/  FMNMX.FTZ R20, R160, R20, !PT ;  /* 0x00000014a0147209 */ /* 0x010fce0007810000 */
[----:B------:R-:W4:Y:S01]  /*b410*/  MUFU.TANH R165, R165 ;  /* 0x000000a500a57308 */ /* 0x000f220000002400 */
[----:B-----5:R-:W-:-:S07]  /*b420*/  FMNMX.FTZ R20, R161, R20, !PT ;  /* 0x00000014a1147209 */ /* 0x020fce0007810000 */
[----:B------:R-:W5:Y:S01]  /*b430*/  MUFU.TANH R168, R168 ;  /* 0x000000a800a87308 */ /* 0x000f620000002400 */
[----:B---3--:R-:W-:-:S07]  /*b440*/  FMNMX.FTZ R20, R164, R20, !PT ;  /* 0x00000014a4147209 */ /* 0x008fce0007810000 */
        /* <DEDUP_REMOVED lines=30> */
[----:B------:R-:W-:Y:S01]  /*b630*/  MUFU.TANH R225, R225 ;  /* 0x000000e100e17308 */ /* 0x000fe20000002400 */
[----:B----4-:R-:W-:-:S07]  /*b640*/  FMNMX.FTZ R20, R196, R20, !PT ;  /* 0x00000014c4147209 */ /* 0x010fce0007810000 */
[----:B------:R-:W-:Y:S01]  /*b650*/  MUFU.TANH R224, R224 ;  /* 0x000000e000e07308 */ /* 0x000fe20000002400 */
[----:B-----5:R-:W-:-:S05]  /*b660*/  FMNMX.FTZ R21, R197, R20, !PT ;  /* 0x00000014c5157209 */ /* 0x020fca0007810000 */
[----:B------:R-:W3:Y:S02]  /*b670*/  SHFL.BFLY PT, R20, R21, 0x2, 0x1f ;  /* 0x0c401f0015147f89 */ /* 0x000ee400000e0000 */
[----:B------:R-:W-:Y:S08]  /*b680*/  MUFU.TANH R223, R223 ;  /* 0x000000df00df7308 */ /* 0x000ff00000002400 */
[----:B------:R-:W-:Y:S08]  /*b690*/  MUFU.TANH R228, R228 ;  /* 0x000000e400e47308 */ /* 0x000ff00000002400 */
[----:B------:R-:W-:Y:S01]  /*b6a0*/  MUFU.TANH R227, R227 ;  /* 0x000000e300e37308 */ /* 0x000fe20000002400 */
[----:B---3--:R-:W-:-:S07]  /*b6b0*/  FMNMX.FTZ R21, R21, R20, !PT ;  /* 0x0000001415157209 */ /* 0x008fce0007810000 */
[----:B------:R-:W-:Y:S01]  /*b6c0*/  MUFU.TANH R226, R226 ;  /* 0x000000e200e27308 */ /* 0x000fe20000002400 */
[----:B------:R-:W3:Y:S07]  /*b6d0*/  SHFL.BFLY PT, R20, R21, 0x1, 0x1f ;  /* 0x0c201f0015147f89 */ /* 0x000eee00000e0000 */
[----:B------:R-:W-:Y:S08]  /*b6e0*/  MUFU.TANH R216, R216 ;  /* 0x000000d800d87308 */ /* 0x000ff00000002400 */
[----:B------:R-:W-:Y:S01]  /*b6f0*/  MUFU.TANH R159, R159 ;  /* 0x0000009f009f7308 */ /* 0x000fe20000002400 */
[----:B---3--:R-:W-:-:S02]  /*b700*/  FMNMX.FTZ R21, R21, R20, !PT ;  /* 0x0000001415157209 */ /* 0x008fc40007810000 */
[----:B------:R-:W3:Y:S03]  /*b710*/  LDC R20, c[0x0][0x988] ;  /* 0x00026200ff147b82 */ /* 0x000ee60000000800 */
[C---:B------:R-:W-:Y:S01]  /*b720*/  FADD.FTZ R154, -R21.reuse, R215 ;  /* 0x000000d7159a7221 */ /* 0x040fe20000010100 */
[----:B---3--:R-:W-:-:S03]  /*b730*/  FMUL.FTZ R155, R21, R20 ;  /* 0x00000014159b7220 */ /* 0x008fc60000410000 */
[-C--:B------:R-:W-:Y:S01]  /*b740*/  FMUL.FTZ R154, R154, R20.reuse ;  /* 0x000000149a9a7220 */ /* 0x080fe20000410000 */
        /* <DEDUP_REMOVED lines=17> */
[-CC-:B------:R-:W-:Y:S01]  /*b860*/  FFMA.FTZ R180, R180, R20.reuse, -R155.reuse ;  /* 0x00000014b4b47223 */ /* 0x180fe2000001089b */
[-CC-:B------:R-:W-:Y:S01]  /*b870*/  FFMA.FTZ R181, R181, R20.reuse, -R155.reuse ;  /* 0x00000014b5b57223 */ /* 0x180fe2000001089b */
[----:B------:R4:W5:Y:S01]  /*b880*/  MUFU.EX2 R154, R153 ;  /* 0x00000099009a7308 */ /* 0x0009620000000800 */
[-CC-:B------:R-:W-:Y:S01]  /*b890*/  FFMA.FTZ R184, R184, R20.reuse, -R155.reuse ;  /* 0x00000014b8b87223 */ /* 0x180fe2000001089b */
[-CC-:B------:R-:W-:Y:S01]  /*b8a0*/  FFMA.FTZ R185, R185, R20.reuse, -R155.reuse ;  /* 0x00000014b9b97223 */ /* 0x180fe2000001089b */
[-CC-:B------:R-:W-:Y:S01]  /*b8b0*/  FFMA.FTZ R188, R188, R20.reuse, -R155.reuse ;  /* 0x00000014bcbc7223 */ /* 0x180fe2000001089b */
[-CC-:B------:R-:W-:Y:S01]  /*b8c0*/  FFMA.FTZ R189, R189, R20.reuse, -R155.reuse ;  /* 0x00000014bdbd7223 */ /* 0x180fe2000001089b */
[-CC-:B------:R-:W-:Y:S01]  /*b8d0*/  FFMA.FTZ R193, R193, R20.reuse, -R155.reuse ;  /* 0x00000014c1c17223 */ /* 0x180fe2000001089b */
[-CC-:B------:R-:W-:Y:S01]  /*b8e0*/  FFMA.FTZ R196, R196, R20.reuse, -R155.reuse ;  /* 0x00000014c4c47223 */ /* 0x180fe2000001089b */
[----:B------:R-:W-:Y:S01]  /*b8f0*/  FFMA.FTZ R155, R197, R20, -R155 ;  /* 0x00000014c59b7223 */ /* 0x000fe2000001089b */
[----:B------:R0:W-:Y:S01]  /*b900*/  MUFU.EX2 R163, R157 ;  /* 0x0000009d00a37308 */ /* 0x0001e20000000800 */
[----:B---3--:R-:W-:Y:S01]  /*b910*/  FFMA.FTZ R162, R176, R0, R152 ;  /* 0x00000000b0a27223 */ /* 0x008fe20000010098 */
[----:B----4-:R-:W-:Y:S01]  /*b920*/  FMUL.FTZ R153, R167, UR36 ;  /* 0x00000024a7997c20 */ /* 0x010fe20008410000 */
[----:B------:R-:W-:Y:S01]  /*b930*/  FMUL.FTZ R0, R171, UR36 ;  /* 0x00000024ab007c20 */ /* 0x000fe20008410000 */
[-C--:B------:R-:W-:Y:S01]  /*b940*/  FMUL.FTZ R24, R24, R176.reuse ;  /* 0x000000b018187220 */ /* 0x080fe20000410000 */
[-C--:B------:R-:W-:Y:S01]  /*b950*/  FMUL.FTZ R25, R25, R176.reuse ;  /* 0x000000b019197220 */ /* 0x080fe20000410000 */
[-C--:B------:R-:W-:Y:S01]  /*b960*/  FMUL.FTZ R28, R28, R176.reuse ;  /* 0x000000b01c1c7220 */ /* 0x080fe20000410000 */
[----:B------:R-:W-:Y:S01]  /*b970*/  FMUL.FTZ R29, R29, R176 ;  /* 0x000000b01d1d7220 */ /* 0x000fe20000410000 */
[----:B------:R-:W-:Y:S01]  /*b980*/  MUFU.EX2 R166, R160 ;  /* 0x000000a000a67308 */ /* 0x000fe20000000800 */
[C---:B-----5:R-:W-:Y:S01]  /*b990*/  FADD.FTZ R162, R154.reuse, R162 ;  /* 0x000000a29aa27221 */ /* 0x060fe20000010000 */
[----:B------:R-:W-:Y:S01]  /*b9a0*/  F2FP.BF16.F32.PACK_AB R152, R154, R152 ;  /* 0x000000989a98723e */ /* 0x000fe200000010ff */
[----:B0-----:R-:W-:Y:S01]  /*b9b0*/  FMUL.FTZ R157, R174, UR36 ;  /* 0x00000024ae9d7c20 */ /* 0x001fe20008410000 */
        /* <DEDUP_REMOVED lines=21> */
[----:B0-----:R-:W-:Y:S01]  /*bb10*/  FADD.FTZ R156, R154, R162 ;  /* 0x000000a29a9c7221 */ /* 0x001fe20000010000 */
[----:B---3--:R-:W-:Y:S01]  /*bb20*/  FMUL.FTZ R161, R175, UR36 ;  /* 0x00000024afa17c20 */ /* 0x008fe20008410000 */
[----:B------:R-:W-:Y:S01]  /*bb30*/  FMUL.FTZ R162, R178, UR36 ;  /* 0x00000024b2a27c20 */ /* 0x000fe20008410000 */
[C---:B------:R-:W-:Y:S01]  /*bb40*/  F2FP.BF16.F32.PACK_AB R154, R163.reuse, R154 ;  /* 0x0000009aa39a723e */ /* 0x040fe200000010ff */
[----:B------:R-:W-:Y:S01]  /*bb50*/  FADD.FTZ R156, R163, R156 ;  /* 0x0000009ca39c7221 */ /* 0x000fe20000010000 */
[----:B------:R-:W-:Y:S01]  /*bb60*/  FMUL.FTZ R163, R179, UR36 ;  /* 0x00000024b3a37c20 */ /* 0x000fe20008410000 */
[-C--:B------:R-:W-:Y:S01]  /*bb70*/  FMUL.FTZ R68, R68, R176.reuse ;  /* 0x000000b044447220 */ /* 0x080fe20000410000 */
[----:B------:R-:W0:Y:S01]  /*bb80*/  MUFU.TANH R0, R0 ;  /* 0x0000000000007308 */ /* 0x000e220000002400 */
[----:B------:R-:W-:Y:S01]  /*bb90*/  FADD.FTZ R156, R166, R156 ;  /* 0x0000009ca69c7221 */ /* 0x000fe20000010000 */
[-C--:B------:R-:W-:Y:S01]  /*bba0*/  FMUL.FTZ R69, R69, R176.reuse ;  /* 0x000000b045457220 */ /* 0x080fe20000410000 */
[-C--:B------:R-:W-:Y:S01]  /*bbb0*/  FMUL.FTZ R72, R72, R176.reuse ;  /* 0x000000b048487220 */ /* 0x080fe20000410000 */
[----:B------:R-:W-:Y:S01]  /*bbc0*/  FMUL.FTZ R73, R73, R176 ;  /* 0x000000b049497220 */ /* 0x000fe20000410000 */
[C---:B----4-:R-:W-:Y:S01]  /*bbd0*/  FADD.FTZ R160, R167.reuse, R156 ;  /* 0x0000009ca7a07221 */ /* 0x050fe20000010000 */
[----:B------:R-:W-:Y:S01]  /*bbe0*/  F2FP.BF16.F32.PACK_AB R156, R167, R166 ;  /* 0x000000a6a79c723e */ /* 0x000fe200000010ff */
[----:B------:R-:W-:Y:S01]  /*bbf0*/  FMUL.FTZ R166, R182, UR36 ;  /* 0x00000024b6a67c20 */ /* 0x000fe20008410000 */
[----:B------:R-:W-:Y:S01]  /*bc00*/  FMNMX.FTZ R167, R225, R214, !PT ;  /* 0x000000d6e1a77209 */ /* 0x000fe20007810000 */
[----:B------:R-:W3:Y:S01]  /*bc10*/  MUFU.TANH R157, R157 ;  /* 0x0000009d009d7308 */ /* 0x000ee20000002400 */
        /* <DEDUP_REMOVED lines=9> */
[----:B------:R-:W-:Y:S01]  /*bcb0*/  FMUL.FTZ R88, R88, R176 ;  /* 0x000000b058587220 */ /* 0x000fe20000410000 */
[----:B------:R-:W-:Y:S01]  /*bcc0*/  FMNMX.FTZ R170, R228, R170, !PT ;  /* 0x000000aae4aa7209 */ /* 0x000fe20007810000 */
[-C--:B------:R-:W-:Y:S01]  /*bcd0*/  FMUL.FTZ R89, R89, R176.reuse ;  /* 0x000000b059597220 */ /* 0x080fe20000410000 */
[-C--:B------:R-:W-:Y:S01]  /*bce0*/  FMUL.FTZ R92, R92, R176.reuse ;  /* 0x000000b05c5c7220 */ /* 0x080fe20000410000 */
[----:B------:R-:W-:Y:S01]  /*bcf0*/  FMUL.FTZ R93, R93, R176 ;  /* 0x000000b05d5d7220 */ /* 0x000fe20000410000 */
[----:B------:R-:W-:Y:S01]  /*bd00*/  FMNMX.FTZ R171, R227, R170, !PT ;  /* 0x000000aae3ab7209 */ /* 0x000fe20007810000 */
[----:B------:R-:W1:Y:S01]  /*bd10*/  MUFU.TANH R162, R162 ;  /* 0x000000a200a27308 */ /* 0x000e620000002400 */
[-C--:B------:R-:W-:Y:S01]  /*bd20*/  FMUL.FTZ R96, R96, R176.reuse ;  /* 0x000000b060607220 */ /* 0x080fe20000410000 */
[-C--:B------:R-:W-:Y:S01]  /*bd30*/  FMUL.FTZ R97, R97, R176.reuse ;  /* 0x000000b061617220 */ /* 0x080fe20000410000 */
[----:B------:R-:W-:Y:S01]  /*bd40*/  FMNMX.FTZ R171, R226, R171, !PT ;  /* 0x000000abe2ab7209 */ /* 0x000fe20007810000 */
[-C--:B------:R-:W-:Y:S01]  /*bd50*/  FMUL.FTZ R100, R100, R176.reuse ;  /* 0x000000b064647220 */ /* 0x080fe20000410000 */
[-C--:B------:R-:W-:Y:S01]  /*bd60*/  FMUL.FTZ R101, R101, R176.reuse ;  /* 0x000000b065657220 */ /* 0x080fe20000410000 */
[-C--:B------:R-:W-:Y:S01]  /*bd70*/  FMUL.FTZ R104, R104, R176.reuse ;  /* 0x000000b068687220 */ /* 0x080fe20000410000 */
[----:B------:R-:W-:Y:S01]  /*bd80*/  FMNMX.FTZ R174, R216, R171, !PT ;  /* 0x000000abd8ae7209 */ /* 0x000fe20007810000 */
[----:B------:R-:W2:Y:S01]  /*bd90*/  MUFU.TANH R163, R163 ;  /* 0x000000a300a37308 */ /* 0x000ea20000002400 */
[-C--:B------:R-:W-:Y:S01]  /*bda0*/  FMUL.FTZ R105, R105, R176.reuse ;  /* 0x000000b069697220 */ /* 0x080fe20000410000 */
[----:B------:R-:W-:Y:S01]  /*bdb0*/  FMUL.FTZ R108, R108, R176 ;  /* 0x000000b06c6c7220 */ /* 0x000fe20000410000 */
[----:B-----5:R-:W-:Y:S01]  /*bdc0*/  FMNMX.FTZ R174, R153, R174, !PT ;  /* 0x000000ae99ae7209 */ /* 0x020fe20007810000 */
[-C--:B------:R-:W-:Y:S01]  /*bdd0*/  FMUL.FTZ R109, R109, R176.reuse ;  /* 0x000000b06d6d7220 */ /* 0x080fe20000410000 */
[-C--:B------:R-:W-:Y:S01]  /*bde0*/  FMUL.FTZ R112, R112, R176.reuse ;  /* 0x000000b070707220 */ /* 0x080fe20000410000 */
[----:B------:R-:W-:Y:S01]  /*bdf0*/  FMUL.FTZ R113, R113, R176 ;  /* 0x000000b071717220 */ /* 0x000fe20000410000 */
[----:B------:R-:W-:Y:S01]  /*be00*/  FMNMX.FTZ R175, R159, R174, !PT ;  /* 0x000000ae9faf7209 */ /* 0x000fe20007810000 */
[----:B------:R-:W5:Y:S01]  /*be10*/  MUFU.TANH R166, R166 ;  /* 0x000000a600a67308 */ /* 0x000f620000002400 */
[-C--:B------:R-:W-:Y:S01]  /*be20*/  FMUL.FTZ R116, R116, R176.reuse ;  /* 0x000000b074747220 */ /* 0x080fe20000410000 */
[-C--:B------:R-:W-:Y:S01]  /*be30*/  FMUL.FTZ R117, R117, R176.reuse ;  /* 0x000000b075757220 */ /* 0x080fe20000410000 */
[----:B0-----:R-:W-:Y:S01]  /*be40*/  FMNMX.FTZ R175, R0, R175, !PT ;  /* 0x000000af00af7209 */ /* 0x001fe20007810000 */
[-C--:B------:R-:W-:Y:S01]  /*be50*/  FMUL.FTZ R120, R120, R176.reuse ;  /* 0x000000b078787220 */ /* 0x080fe20000410000 */
[-C--:B------:R-:W-:Y:S01]  /*be60*/  FMUL.FTZ R121, R121, R176.reuse ;  /* 0x000000b079797220 */ /* 0x080fe20000410000 */
[-C--:B------:R-:W-:Y:S01]  /*be70*/  FMUL.FTZ R124, R124, R176.reuse ;  /* 0x000000b07c7c7220 */ /* 0x080fe20000410000 */
[----:B---3--:R-:W-:Y:S01]  /*be80*/  FMNMX.FTZ R178, R157, R175, !PT ;  /* 0x000000af9db27209 */ /* 0x008fe20007810000 */
[----:B------:R-:W0:Y:S01]  /*be90*/  MUFU.TANH R167, R183 ;  /* 0x000000b700a77308 */ /* 0x000e220000002400 */
[-C--:B------:R-:W-:Y:S01]  /*bea0*/  FMUL.FTZ R125, R125, R176.reuse ;  /* 0x000000b07d7d7220 */ /* 0x080fe20000410000 */
[----:B------:R-:W-:Y:S01]  /*beb0*/  FMUL.FTZ R128, R128, R176 ;  /* 0x000000b080807220 */ /* 0x000fe20000410000 */
[----:B----4-:R-:W-:Y:S01]  /*bec0*/  FMNMX.FTZ R178, R161, R178, !PT ;  /* 0x000000b2a1b27209 */ /* 0x010fe20007810000 */
[-C--:B------:R-:W-:Y:S01]  /*bed0*/  FMUL.FTZ R129, R129, R176.reuse ;  /* 0x000000b081817220 */ /* 0x080fe20000410000 */
[-C--:B------:R-:W-:Y:S01]  /*bee0*/  FMUL.FTZ R132, R132, R176.reuse ;  /* 0x000000b084847220 */ /* 0x080fe20000410000 */
[----:B------:R-:W-:Y:S01]  /*bef0*/  FMUL.FTZ R133, R133, R176 ;  /* 0x000000b085857220 */ /* 0x000fe20000410000 */
[----:B-1----:R-:W-:Y:S01]  /*bf00*/  FMNMX.FTZ R179, R162, R178, !PT ;  /* 0x000000b2a2b37209 */ /* 0x002fe20007810000 */
[----:B------:R1:W3:Y:S01]  /*bf10*/  MUFU.TANH R170, R186 ;  /* 0x000000ba00aa7308 */ /* 0x0002e20000002400 */
[-C--:B------:R-:W-:Y:S01]  /*bf20*/  FMUL.FTZ R136, R136, R176.reuse ;  /* 0x000000b088887220 */ /* 0x080fe20000410000 */
[-C--:B------:R-:W-:Y:S01]  /*bf30*/  FMUL.FTZ R137, R137, R176.reuse ;  /* 0x000000b089897220 */ /* 0x080fe20000410000 */
[----:B--2---:R-:W-:Y:S01]  /*bf40*/  FMNMX.FTZ R179, R163, R179, !PT ;  /* 0x000000b3a3b37209 */ /* 0x004fe20007810000 */
[-C--:B------:R-:W-:Y:S01]  /*bf50*/  FMUL.FTZ R140, R140, R176.reuse ;  /* 0x000000b08c8c7220 */ /* 0x080fe20000410000 */
[-C--:B------:R-:W-:Y:S01]  /*bf60*/  FMUL.FTZ R141, R141, R176.reuse ;  /* 0x000000b08d8d7220 */ /* 0x080fe20000410000 */
[-C--:B------:R-:W-:Y:S01]  /*bf70*/  FMUL.FTZ R144, R144, R176.reuse ;  /* 0x000000b090907220 */ /* 0x080fe20000410000 */
[----:B-----5:R-:W-:Y:S01]  /*bf80*/  FMNMX.FTZ R182, R166, R179, !PT ;  /* 0x000000b3a6b67209 */ /* 0x020fe20007810000 */
[----:B------:R-:W2:Y:S01]  /*bf90*/  MUFU.TANH R171, R187 ;  /* 0x000000bb00ab7308 */ /* 0x000ea20000002400 */
[----:B-1----:R-:W-:Y:S01]  /*bfa0*/  FMUL.FTZ R186, R198, UR36 ;  /* 0x00000024c6ba7c20 */ /* 0x002fe20008410000 */
[----:B------:R-:W-:Y:S01]  /*bfb0*/  FMUL.FTZ R145, R145, R176 ;  /* 0x000000b091917220 */ /* 0x000fe20000410000 */
[----:B0-----:R-:W-:Y:S01]  /*bfc0*/  FMNMX.FTZ R182, R167, R182, !PT ;  /* 0x000000b6a7b67209 */ /* 0x001fe20007810000 */
[-C--:B------:R-:W-:Y:S01]  /*bfd0*/  FMUL.FTZ R148, R148, R176.reuse ;  /* 0x000000b094947220 */ /* 0x080fe20000410000 */
[----:B------:R-:W-:-:S03]  /*bfe0*/  FMUL.FTZ R149, R149, R176 ;  /* 0x000000b095957220 */ /* 0x000fc60000410000 */
[----:B------:R-:W0:Y:S01]  /*bff0*/  MUFU.TANH R174, R190 ;  /* 0x000000be00ae7308 */ /* 0x000e220000002400 */
[----:B---3--:R-:W-:-:S07]  /*c000*/  FMNMX.FTZ R182, R170, R182, !PT ;  /* 0x000000b6aab67209 */ /* 0x008fce0007810000 */
[----:B------:R1:W3:Y:S01]  /*c010*/  MUFU.TANH R175, R191 ;  /* 0x000000bf00af7308 */ /* 0x0002e20000002400 */
[----:B--2---:R-:W-:-:S07]  /*c020*/  FMNMX.FTZ R182, R171, R182, !PT ;  /* 0x000000b6abb67209 */ /* 0x004fce0007810000 */
[----:B------:R-:W2:Y:S01]  /*c030*/  MUFU.TANH R178, R194 ;  /* 0x000000c200b27308 */ /* 0x000ea20000002400 */
[----:B-1----:R-:W-:Y:S01]  /*c040*/  FMUL.FTZ R191, R199, UR36 ;  /* 0x00000024c7bf7c20 */ /* 0x002fe20008410000 */
[----:B0-----:R-:W-:-:S06]  /*c050*/  FMNMX.FTZ R182, R174, R182, !PT ;  /* 0x000000b6aeb67209 */ /* 0x001fcc0007810000 */
[----:B------:R-:W0:Y:S01]  /*c060*/  MUFU.TANH R179, R195 ;  /* 0x000000c300b37308 */ /* 0x000e220000002400 */
[----:B---3--:R-:W-:-:S07]  /*c070*/  FMNMX.FTZ R182, R175, R182, !PT ;  /* 0x000000b6afb67209 */ /* 0x008fce0007810000 */
[----:B------:R-:W1:Y:S01]  /*c080*/  MUFU.TANH R186, R186 ;  /* 0x000000ba00ba7308 */ /* 0x000e620000002400 */
[----:B--2---:R-:W-:-:S07]  /*c090*/  FMNMX.FTZ R182, R178, R182, !PT ;  /* 0x000000b6b2b67209 */ /* 0x004fce0007810000 */
[----:B------:R-:W2:Y:S01]  /*c0a0*/  MUFU.TANH R191, R191 ;  /* 0x000000bf00bf7308 */ /* 0x000ea20000002400 */
[----:B0-----:R-:W-:-:S07]  /*c0b0*/  FMNMX.FTZ R182, R179, R182, !PT ;  /* 0x000000b6b3b67209 */ /* 0x001fce0007810000 */
[----:B------:R-:W-:Y:S01]  /*c0c0*/  MUFU.EX2 R190, R177 ;  /* 0x000000b100be7308 */ /* 0x000fe20000000800 */
[----:B-1----:R-:W-:-:S07]  /*c0d0*/  FMNMX.FTZ R182, R186, R182, !PT ;  /* 0x000000b6bab67209 */ /* 0x002fce0007810000 */
[----:B------:R-:W-:Y:S01]  /*c0e0*/  MUFU.EX2 R187, R165 ;  /* 0x000000a500bb7308 */ /* 0x000fe20000000800 */
[----:B--2---:R-:W-:-:S05]  /*c0f0*/  FMNMX.FTZ R194, R191, R182, !PT ;  /* 0x000000b6bfc27209 */ /* 0x004fca0007810000 */
[----:B------:R-:W0:Y:S02]  /*c100*/  SHFL.BFLY PT, R182, R194, 0x2, 0x1f ;  /* 0x0c401f00c2b67f89 */ /* 0x000e2400000e0000 */
[----:B------:R-:W-:Y:S08]  /*c110*/  MUFU.EX2 R165, R172 ;  /* 0x000000ac00a57308 */ /* 0x000ff00000000800 */
[----:B------:R-:W-:Y:S08]  /*c120*/  MUFU.EX2 R172, R192 ;  /* 0x000000c000ac7308 */ /* 0x000ff00000000800 */
[----:B------:R-:W1:Y:S01]  /*c130*/  MUFU.EX2 R183, R164 ;  /* 0x000000a400b77308 */ /* 0x000e620000000800 */
[----:B0-----:R-:W-:-:S07]  /*c140*/  FMNMX.FTZ R194, R194, R182, !PT ;  /* 0x000000b6c2c27209 */ /* 0x001fce0007810000 */
[----:B------:R-:W-:Y:S01]  /*c150*/  MUFU.EX2 R164, R158 ;  /* 0x0000009e00a47308 */ /* 0x000fe20000000800 */
[----:B------:R-:W0:Y:S07]  /*c160*/  SHFL.BFLY PT, R195, R194, 0x1, 0x1f ;  /* 0x0c201f00c2c37f89 */ /* 0x000e2e00000e0000 */
[----:B------:R-:W2:Y:S01]  /*c170*/  MUFU.EX2 R182, R168 ;  /* 0x000000a800b67308 */ /* 0x000ea20000000800 */
[----:B-1----:R-:W-:-:S04]  /*c180*/  FADD.FTZ R160, R183, R160 ;  /* 0x000000a0b7a07221 */ /* 0x002fc80000010000 */
[----:B------:R-:W-:-:S03]  /*c190*/  FADD.FTZ R160, R187, R160 ;  /* 0x000000a0bba07221 */ /* 0x000fc60000010000 */
[----:B------:R-:W-:Y:S08]  /*c1a0*/  MUFU.EX2 R168, R184 ;  /* 0x000000b800a87308 */ /* 0x000ff00000000800 */
[----:B------:R-:W-:Y:S01]  /*c1b0*/  MUFU.EX2 R184, R155 ;  /* 0x0000009b00b87308 */ /* 0x000fe20000000800 */
[----:B--2---:R-:W-:Y:S01]  /*c1c0*/  FADD.FTZ R160, R182, R160 ;  /* 0x000000a0b6a07221 */ /* 0x004fe20000010000 */
[----:B0-----:R-:W-:-:S05]  /*c1d0*/  FMNMX.FTZ R177, R194, R195, !PT ;  /* 0x000000c3c2b17209 */ /* 0x001fca0007810000 */
[CC--:B------:R-:W-:Y:S01]  /*c1e0*/  FMUL.FTZ R195, R177.reuse, R20.reuse ;  /* 0x00000014b1c37220 */ /* 0x0c0fe20000410000 */
[----:B------:R-:W-:Y:S01]  /*c1f0*/  FADD.FTZ R192, -R177, R214 ;  /* 0x000000d6b1c07221 */ /* 0x000fe20000010100 */
[----:B------:R-:W-:Y:S02]  /*c200*/  MUFU.EX2 R169, R169 ;  /* 0x000000a900a97308 */ /* 0x000fe40000000800 */
[-CC-:B------:R-:W-:Y:S01]  /*c210*/  FFMA.FTZ R194, R225, R20.reuse, -R195.reuse ;  /* 0x00000014e1c27223 */ /* 0x180fe200000108c3 */
[-C--:B------:R-:W-:Y:S01]  /*c220*/  FMUL.FTZ R192, R192, R20.reuse ;  /* 0x00000014c0c07220 */ /* 0x080fe20000410000 */
[----:B------:R-:W0:Y:S01]  /*c230*/  S2R R225, SR_CgaCtaId ;  /* 0x0000000000e17919 */ /* 0x000e220000008800 */
        /* <DEDUP_REMOVED lines=25> */
[----:B------:R-:W-:-:S02]  /*c3d0*/  FFMA.FTZ R191, R191, R20, -R195 ;  /* 0x00000014bfbf7223 */ /* 0x000fc400000108c3 */
[----:B------:R3:W4:Y:S01]  /*c3e0*/  MUFU.EX2 R155, R158 ;  /* 0x0000009e009b7308 */ /* 0x0007220000000800 */
[-C--:B-1----:R-:W-:Y:S01]  /*c3f0*/  FMUL.FTZ R26, R26, R192.reuse ;  /* 0x000000c01a1a7220 */ /* 0x082fe20000410000 */
[-C--:B------:R-:W-:Y:S01]  /*c400*/  FMUL.FTZ R27, R27, R192.reuse ;  /* 0x000000c01b1b7220 */ /* 0x080fe20000410000 */
[-C--:B------:R-:W-:Y:S01]  /*c410*/  FMUL.FTZ R30, R30, R192.reuse ;  /* 0x000000c01e1e7220 */ /* 0x080fe20000410000 */
[-C--:B------:R-:W-:Y:S01]  /*c420*/  FMUL.FTZ R31, R31, R192.reuse ;  /* 0x000000c01f1f7220 */ /* 0x080fe20000410000 */
[-C--:B------:R-:W-:Y:S01]  /*c430*/  FMUL.FTZ R34, R34, R192.reuse ;  /* 0x000000c022227220 */ /* 0x080fe20000410000 */
[-C--:B------:R-:W-:Y:S01]  /*c440*/  FMUL.FTZ R35, R35, R192.reuse ;  /* 0x000000c023237220 */ /* 0x080fe20000410000 */
[-C--:B------:R-:W-:Y:S01]  /*c450*/  FMUL.FTZ R38, R38, R192.reuse ;  /* 0x000000c026267220 */ /* 0x080fe20000410000 */
[----:B------:R-:W1:Y:S01]  /*c460*/  MUFU.EX2 R215, R215 ;  /* 0x000000d700d77308 */ /* 0x000e620000000800 */
[----:B---3--:R-:W-:Y:S02]  /*c470*/  VIADD R158, R7, 0x22840 ;  /* 0x00022840079e7836 */ /* 0x008fe40000000000 */
[-C--:B------:R-:W-:Y:S01]  /*c480*/  FMUL.FTZ R39, R39, R192.reuse ;  /* 0x000000c027277220 */ /* 0x080fe20000410000 */
[-C--:B------:R-:W-:Y:S01]  /*c490*/  FMUL.FTZ R42, R42, R192.reuse ;  /* 0x000000c02a2a7220 */ /* 0x080fe20000410000 */
[-C--:B------:R-:W-:Y:S01]  /*c4a0*/  FMUL.FTZ R43, R43, R192.reuse ;  /* 0x000000c02b2b7220 */ /* 0x080fe20000410000 */
[-C--:B------:R-:W-:Y:S01]  /*c4b0*/  FMUL.FTZ R46, R46, R192.reuse ;  /* 0x000000c02e2e7220 */ /* 0x080fe20000410000 */
[----:B0-----:R-:W-:Y:S01]  /*c4c0*/  PRMT R158, R225, 0x654, R158 ;  /* 0x00000654e19e7816 */ /* 0x001fe2000000009e */
[-C--:B------:R-:W-:Y:S01]  /*c4d0*/  FMUL.FTZ R47, R47, R192.reuse ;  /* 0x000000c02f2f7220 */ /* 0x080fe20000410000 */
[----:B------:R-:W0:Y:S01]  /*c4e0*/  MUFU.EX2 R157, R198 ;  /* 0x000000c6009d7308 */ /* 0x000e220000000800 */
[-C--:B------:R-:W-:Y:S01]  /*c4f0*/  FMUL.FTZ R50, R50, R192.reuse ;  /* 0x000000c032327220 */ /* 0x080fe20000410000 */
[----:B------:R3:W-:Y:S01]  /*c500*/  SYNCS.ARRIVE.TRANS64.RED.A1T0 RZ, [R158+URZ], RZ ;  /* 0x000000ff9eff79a7 */ /* 0x0007e2000810043f */
[-C--:B------:R-:W-:Y:S01]  /*c510*/  FMUL.FTZ R51, R51, R192.reuse ;  /* 0x000000c033337220 */ /* 0x080fe20000410000 */
[-C--:B------:R-:W-:Y:S01]  /*c520*/  FMUL.FTZ R54, R54, R192.reuse ;  /* 0x000000c036367220 */ /* 0x080fe20000410000 */
[-C--:B------:R-:W-:Y:S01]  /*c530*/  FMUL.FTZ R55, R55, R192.reuse ;  /* 0x000000c037377220 */ /* 0x080fe20000410000 */
[-C--:B------:R-:W-:Y:S01]  /*c540*/  FMUL.FTZ R58, R58, R192.reuse ;  /* 0x000000c03a3a7220 */ /* 0x080fe20000410000 */
[-C--:B------:R-:W-:Y:S01]  /*c550*/  FMUL.FTZ R59, R59, R192.reuse ;  /* 0x000000c03b3b7220 */ /* 0x080fe20000410000 */
[----:B------:R-:W5:Y:S01]  /*c560*/  MUFU.EX2 R214, R214 ;  /* 0x000000d600d67308 */ /* 0x000f620000000800 */
[-C--:B------:R-:W-:Y:S01]  /*c570*/  FMUL.FTZ R62, R62, R192.reuse ;  /* 0x000000c03e3e7220 */ /* 0x080fe20000410000 */
[----:B---3--:R-:W-:Y:S01]  /*c580*/  FFMA.FTZ R158, R192, R3, R194 ;  /* 0x00000003c09e7223 */ /* 0x008fe200000100c2 */
[-C--:B------:R-:W-:Y:S01]  /*c590*/  FMUL.FTZ R63, R63, R192.reuse ;  /* 0x000000c03f3f7220 */ /* 0x080fe20000410000 */
[-C--:B------:R-:W-:Y:S01]  /*c5a0*/  FMUL.FTZ R66, R66, R192.reuse ;  /* 0x000000c042427220 */ /* 0x080fe20000410000 */
[-C--:B------:R-:W-:Y:S01]  /*c5b0*/  FMUL.FTZ R67, R67, R192.reuse ;  /* 0x000000c043437220 */ /* 0x080fe20000410000 */
[----:B--2---:R-:W-:Y:S01]  /*c5c0*/  FADD.FTZ R158, R197, R158 ;  /* 0x0000009ec59e7221 */ /* 0x004fe20000010000 */
[-C--:B------:R-:W-:Y:S01]  /*c5d0*/  FMUL.FTZ R70, R70, R192.reuse ;  /* 0x000000c046467220 */ /* 0x080fe20000410000 */
[----:B------:R-:W2:Y:S01]  /*c5e0*/  MUFU.EX2 R199, R199 ;  /* 0x000000c700c77308 */ /* 0x000ea20000000800 */
[-C--:B------:R-:W-:Y:S01]  /*c5f0*/  FMUL.FTZ R71, R71, R192.reuse ;  /* 0x000000c047477220 */ /* 0x080fe20000410000 */
[----:B----4-:R-:W-:Y:S01]  /*c600*/  FADD.FTZ R158, R155, R158 ;  /* 0x0000009e9b9e7221 */ /* 0x010fe20000010000 */
[----:B-1----:R-:W-:Y:S01]  /*c610*/  F2FP.BF16.F32.PACK_AB R155, R215, R155 ;  /* 0x0000009bd79b723e */ /* 0x002fe200000010ff */
[-C--:B------:R-:W-:Y:S01]  /*c620*/  FMUL.FTZ R74, R74, R192.reuse ;  /* 0x000000c04a4a7220 */ /* 0x080fe20000410000 */
[-C--:B------:R-:W-:Y:S01]  /*c630*/  FMUL.FTZ R75, R75, R192.reuse ;  /* 0x000000c04b4b7220 */ /* 0x080fe20000410000 */
[----:B------:R-:W-:Y:S01]  /*c640*/  FADD.FTZ R158, R215, R158 ;  /* 0x0000009ed79e7221 */ /* 0x000fe20000010000 */
[-C--:B------:R-:W-:Y:S01]  /*c650*/  FMUL.FTZ R78, R78, R192.reuse ;  /* 0x000000c04e4e7220 */ /* 0x080fe20000410000 */
[----:B------:R1:W3:Y:S01]  /*c660*/  MUFU.EX2 R3, R153 ;  /* 0x0000009900037308 */ /* 0x0002e20000000800 */
[-C--:B------:R-:W-:Y:S01]  /*c670*/  FMUL.FTZ R79, R79, R192.reuse ;  /* 0x000000c04f4f7220 */ /* 0x080fe20000410000 */
[----:B0-----:R-:W-:Y:S01]  /*c680*/  FADD.FTZ R158, R157, R158 ;  /* 0x0000009e9d9e7221 */ /* 0x001fe20000010000 */
[----:B-----5:R-:W-:Y:S01]  /*c690*/  F2FP.BF16.F32.PACK_AB R157, R214, R157 ;  /* 0x0000009dd69d723e */ /* 0x020fe200000010ff */
        /* <DEDUP_REMOVED lines=21> */
[----:B0-----:R-:W-:Y:S01]  /*c7f0*/  FADD.FTZ R159, R214, R158 ;  /* 0x0000009ed69f7221 */ /* 0x001fe20000010000 */
[----:B------:R-:W-:Y:S01]  /*c800*/  F2FP.BF16.F32.PACK_AB R158, R187, R183 ;  /* 0x000000b7bb9e723e */ /* 0x000fe200000010ff */
[-C--:B------:R-:W-:Y:S01]  /*c810*/  FMUL.FTZ R115, R115, R192.reuse ;  /* 0x000000c073737220 */ /* 0x080fe20000410000 */
[-C--:B------:R-:W-:Y:S01]  /*c820*/  FMUL.FTZ R118, R118, R192.reuse ;  /* 0x000000c076767220 */ /* 0x080fe20000410000 */
[----:B--2---:R-:W-:Y:S01]  /*c830*/  FADD.FTZ R159, R199, R159 ;  /* 0x0000009fc79f7221 */ /* 0x004fe20000010000 */
        /* <DEDUP_REMOVED lines=10> */
[----:B------:R3:W2:Y:S01]  /*c8e0*/  MUFU.EX2 R183, R161 ;  /* 0x000000a100b77308 */ /* 0x0006a20000000800 */
        /* <DEDUP_REMOVED lines=8> */
[C---:B---3--:R-:W-:Y:S01]  /*c970*/  FADD.FTZ R161, R3.reuse, R159 ;  /* 0x0000009f03a17221 */ /* 0x048fe20000010000 */
[----:B------:R-:W-:Y:S01]  /*c980*/  F2FP.BF16.F32.PACK_AB R159, R3, R199 ;  /* 0x000000c7039f723e */ /* 0x000fe200000010ff */
[----:B------:R-:W-:-:S02]  /*c990*/  FMUL.FTZ R151, R151, R192 ;  /* 0x000000c097977220 */ /* 0x000fc40000410000 */
[----:B-1----:R-:W-:-:S03]  /*c9a0*/  FADD.FTZ R161, R194, R161 ;  /* 0x000000a1c2a17221 */ /* 0x002fc60000010000 */
[----:B------:R1:W3:Y:S08]  /*c9b0*/  MUFU.EX2 R3, R162 ;  /* 0x000000a200037308 */ /* 0x0002f00000000800 */
[----:B------:R-:W-:Y:S01]  /*c9c0*/  MUFU.EX2 R181, R181 ;  /* 0x000000b500b57308 */ /* 0x000fe20000000800 */
[C---:B-1----:R-:W-:Y:S01]  /*c9d0*/  FADD.FTZ R162, R169.reuse, R160 ;  /* 0x000000a0a9a27221 */ /* 0x042fe20000010000 */
[----:B------:R-:W-:-:S03]  /*c9e0*/  F2FP.BF16.F32.PACK_AB R160, R169, R182 ;  /* 0x000000b6a9a0723e */ /* 0x000fc600000010ff */
[----:B------:R-:W-:-:S03]  /*c9f0*/  FADD.FTZ R162, R165, R162 ;  /* 0x000000a2a5a27221 */ /* 0x000fc60000010000 */
[----:B------:R1:W5:Y:S08]  /*ca00*/  MUFU.EX2 R169, R163 ;  /* 0x000000a300a97308 */ /* 0x0003700000000800 */
[----:B------:R-:W-:Y:S01]  /*ca10*/  MUFU.EX2 R167, R167 ;  /* 0x000000a700a77308 */ /* 0x000fe20000000800 */
[C---:B-1----:R-:W-:Y:S01]  /*ca20*/  FADD.FTZ R163, R0.reuse, R161 ;  /* 0x000000a100a37221 */ /* 0x042fe20000010000 */
[----:B------:R-:W-:-:S03]  /*ca30*/  F2FP.BF16.F32.PACK_AB R161, R0, R194 ;  /* 0x000000c200a1723e */ /* 0x000fc600000010ff */
[----:B----4-:R-:W-:-:S03]  /*ca40*/  FADD.FTZ R163, R216, R163 ;  /* 0x000000a3d8a37221 */ /* 0x010fc60000010000 */
[----:B------:R0:W1:Y:S08]  /*ca50*/  MUFU.EX2 R0, R166 ;  /* 0x000000a600007308 */ /* 0x0000700000000800 */
[----:B------:R-:W4:Y:S01]  /*ca60*/  MUFU.EX2 R170, R170 ;  /* 0x000000aa00aa7308 */ /* 0x000f220000000800 */
[C---:B0-----:R-:W-:Y:S01]  /*ca70*/  FADD.FTZ R166, R173.reuse, R162 ;  /* 0x000000a2ada67221 */ /* 0x041fe20000010000 */
[----:B------:R-:W-:Y:S01]  /*ca80*/  F2FP.BF16.F32.PACK_AB R162, R173, R165 ;  /* 0x000000a5ada2723e */ /* 0x000fe200000010ff */
[C---:B--2---:R-:W-:Y:S01]  /*ca90*/  FADD.FTZ R165, R183.reuse, R163 ;  /* 0x000000a3b7a57221 */ /* 0x044fe20000010000 */
[----:B------:R-:W-:Y:S01]  /*caa0*/  F2FP.BF16.F32.PACK_AB R163, R183, R216 ;  /* 0x000000d8b7a3723e */ /* 0x000fe200000010ff */
[----:B------:R-:W-:Y:S01]  /*cab0*/  FADD.FTZ R166, R164, R166 ;  /* 0x000000a6a4a67221 */ /* 0x000fe20000010000 */
[C---:B------:R-:W-:Y:S01]  /*cac0*/  F2FP.BF16.F32.PACK_AB R164, R190.reuse, R164 ;  /* 0x000000a4bea4723e */ /* 0x040fe200000010ff */
[----:B---3--:R-:W-:Y:S01]  /*cad0*/  FADD.FTZ R165, R3, R165 ;  /* 0x000000a503a57221 */ /* 0x008fe20000010000 */
[----:B------:R-:W0:Y:S01]  /*cae0*/  MUFU.EX2 R185, R185 ;  /* 0x000000b900b97308 */ /* 0x000e220000000800 */
[----:B------:R-:W-:-:S02]  /*caf0*/  FADD.FTZ R166, R190, R166 ;  /* 0x000000a6bea67221 */ /* 0x000fc40000010000 */
[C---:B-----5:R-:W-:Y:S01]  /*cb00*/  FADD.FTZ R173, R169.reuse, R165 ;  /* 0x000000a5a9ad7221 */ /* 0x060fe20000010000 */
[----:B------:R-:W-:Y:S01]  /*cb10*/  F2FP.BF16.F32.PACK_AB R165, R169, R3 ;  /* 0x00000003a9a5723e */ /* 0x000fe200000010ff */
[----:B------:R-:W-:Y:S01]  /*cb20*/  FADD.FTZ R3, R180, R166 ;  /* 0x000000a6b4037221 */ /* 0x000fe20000010000 */
[C---:B------:R-:W-:Y:S01]  /*cb30*/  F2FP.BF16.F32.PACK_AB R166, R181.reuse, R180 ;  /* 0x000000b4b5a6723e */ /* 0x040fe200000010ff */
[----:B-1----:R-:W-:Y:S01]  /*cb40*/  FADD.FTZ R169, R0, R173 ;  /* 0x000000ad00a97221 */ /* 0x002fe20000010000 */
[----:B------:R-:W1:Y:S01]  /*cb50*/  MUFU.EX2 R171, R171 ;  /* 0x000000ab00ab7308 */ /* 0x000e620000000800 */
[----:B------:R-:W-:Y:S02]  /*cb60*/  FADD.FTZ R3, R181, R3 ;  /* 0x00000003b5037221 */ /* 0x000fe40000010000 */
[C---:B------:R-:W-:Y:S01]  /*cb70*/  FADD.FTZ R169, R167.reuse, R169 ;  /* 0x000000a9a7a97221 */ /* 0x040fe20000010000 */
[----:B------:R-:W-:Y:S01]  /*cb80*/  F2FP.BF16.F32.PACK_AB R167, R167, R0 ;  /* 0x00000000a7a7723e */ /* 0x000fe200000010ff */
[----:B------:R-:W-:-:S02]  /*cb90*/  FADD.FTZ R0, R168, R3 ;  /* 0x00000003a8007221 */ /* 0x000fc40000010000 */
[----:B----4-:R-:W-:Y:S01]  /*cba0*/  FADD.FTZ R3, R170, R169 ;  /* 0x000000a9aa037221 */ /* 0x010fe20000010000 */
        /* <DEDUP_REMOVED lines=12> */
[----:B------:R-:W-:-:S03]  /*cc70*/  F2FP.BF16.F32.PACK_AB R170, R189, R188 ;  /* 0x000000bcbdaa723e */ /* 0x000fc600000010ff */
[----:B------:R-:W-:-:S03]  /*cc80*/  FADD.FTZ R0, R172, R0 ;  /* 0x00000000ac007221 */ /* 0x000fc60000010000 */
        /* <DEDUP_REMOVED lines=12> */
[----:B0-----:R-:W-:Y:S01]  /*cd50*/  FADD.FTZ R0, R196, R0 ;  /* 0x00000000c4007221 */ /* 0x001fe20000010000 */
[----:B------:R-:W-:-:S03]  /*cd60*/  F2FP.BF16.F32.PACK_AB R174, R184, R196 ;  /* 0x000000c4b8ae723e */ /* 0x000fc600000010ff */
[----:B------:R-:W-:Y:S01]  /*cd70*/  FADD.FTZ R0, R184, R0 ;  /* 0x00000000b8007221 */ /* 0x000fe20000010000 */
[----:B-1----:R-:W-:-:S04]  /*cd80*/  FADD.FTZ R3, R186, R3 ;  /* 0x00000003ba037221 */ /* 0x002fc80000010000 */
[C---:B--2---:R-:W-:Y:S01]  /*cd90*/  FADD.FTZ R3, R191.reuse, R3 ;  /* 0x00000003bf037221 */ /* 0x044fe20000010000 */
[----:B------:R-:W-:Y:S01]  /*cda0*/  F2FP.BF16.F32.PACK_AB R175, R191, R186 ;  /* 0x000000babfaf723e */ /* 0x000fe200000010ff */
[----:B------:R-:W-:Y:S06]  /*cdb0*/  @!P0 BRA `(.L_x_9792) ;  /* 0x0000000000048947 */ /* 0x000fec0003800000 */
[----:B------:R-:W-:Y:S01]  /*cdc0*/  BPT.TRAP 0x1 ;  /* 0x000000040000795c */ /* 0x000fe20000300000 */
.L_x_9792:
[----:B------:R0:W1:Y:S01]  /*cdd0*/  SYNCS.PHASECHK.TRANS64.TRYWAIT P2, [R7+URZ+0x22850], R8 ;  /* 0x02285008070075a7 */ /* 0x000062000804017f */
[----:B------:R-:W-:Y:S05]  /*cde0*/  @!P0 BRA `(.L_x_9793) ;  /* 0x0000000000048947 */ /* 0x000fea0003800000 */
[----:B------:R-:W-:Y:S01]  /*cdf0*/  BPT.TRAP 0x1 ;  /* 0x000000040000795c */ /* 0x000fe20000300000 */
.L_x_9793:
[----:B------:R-:W-:Y:S04]  /*ce00*/  BSSY B0, `(.L_x_9794) ;  /* 0x0000004000007945 */ /* 0x000fe80003800000 */
[----:B-1----:R-:W-:Y:S05]  /*ce10*/  @P2 BRA `(.L_x_9795) ;  /* 0x0000000000082947 */ /* 0x002fea0003800000 */
[----:B------:R-:W1:Y:S02]  /*ce20*/  SYNCS.PHASECHK.TRANS64.TRYWAIT P2, [R7+URZ+0x22850], R8 ;  /* 0x02285008070075a7 */ /* 0x000e64000804017f */
[----:B-1----:R-:W-:Y:S05]  /*ce30*/  @!P2 BRA `(.L_x_9796) ;  /* 0x000000b40070a947 */ /* 0x002fea0003800000 */
.L_x_9795:
[----:B------:R-:W-:Y:S05]  /*ce40*/  BSYNC B0 ;  /* 0x0000000000007941 */ /* 0x000fea0003800000 */
.L_x_9794:
[----:B------:R-:W2:Y:S01]  /*ce50*/  LDL R176, [R1] ;  /* 0x0000000001b07983 */ /* 0x000ea20000100800 */
[----:B------:R-:W-:Y:S05]  /*ce60*/  WARPSYNC.ALL ;  /* 0x0000000000007948 */ /* 0x000fea0003800000 */
[----:B------:R-:W-:-:S05]  /*ce70*/  IMAD.MOV.U32 R179, RZ, RZ, 0x40000040 ;  /* 0x40000040ffb37424 */ /* 0x000fca00078e00ff */
[----:B------:R-:W-:Y:S01]  /*ce80*/  R2UR UR7, R179 ;  /* 0x00000000b30772ca */ /* 0x000fe200000e0000 */
[----:B------:R-:W-:Y:S02]  /*ce90*/  IMAD.MOV.U32 R179, RZ, RZ, 0x40000040 ;  /* 0x40000040ffb37424 */ /* 0x000fe400078e00ff */
[----:B--2---:R-:W-:Y:S02]  /*cea0*/  IMAD R178, R202, 0xc00, R176 ;  /* 0x00000c00cab27824 */ /* 0x004fe400078e02b0 */
[----:B------:R-:W2:Y:S03]  /*ceb0*/  S2R R176, SR_TID.X ;  /* 0x0000000000b07919 */ /* 0x000ea60000002100 */
[----:B------:R-:W-:Y:S02]  /*cec0*/  R2UR UR6, R178 ;  /* 0x00000000b20672ca */ /* 0x000fe400000e0000 */
[----:B--2---:R-:W-:-:S05]  /*ced0*/  SHF.R.U32.HI R176, RZ, 0x7, R176 ;  /* 0x00000007ffb07819 */ /* 0x004fca00000116b0 */
[----:B01----:R-:W-:-:S05]  /*cee0*/  VIADD R8, R176, 0x8 ;  /* 0x00000008b0087836 */ /* 0x003fca0000000000 */
[----:B------:R0:W-:Y:S06]  /*cef0*/  BAR.SYNC.DEFER_BLOCKING R8, 0x100 ;  /* 0x000400080000751d */ /* 0x0001ec0000010000 */
[----:B------:R-:W-:-:S06]  /*cf00*/  WARPGROUP.ARRIVE ;  /* 0x00000000000079c5 */ /* 0x000fcc0000000000 */
[----:B------:R-:W-:Y:S03]  /*cf10*/  HGMMA.64x256x16.F32.BF16 R24, R152, gdesc[UR4].tnspB, R24, gsb0 ;  /* 0x43e0000498187df0 */ /* 0x000fe60008001818 */
[----:B------:R-:W-:Y:S02]  /*cf20*/  WARPGROUP.DEPBAR.LE gsb0, 0x0 ;  /* 0x00008000000079c5 */ /* 0x000fe40000010000 */
[----:B------:R-:W-:Y:S01]  /*cf30*/  VIADD R152, R178, 0x80 ;  /* 0x00000080b2987836 */ /* 0x000fe20000000000 */
[----:B------:R-:W-:Y:S01]  /*cf40*/  WARPGROUP.ARRIVE ;  /* 0x00000000000079c5 */ /* 0x000fe20000000000 */
[----:B------:R-:W-:-:S03]  /*cf50*/  IMAD.MOV.U32 R153, RZ, RZ, 0x40000040 ;  /* 0x40000040ff997424 */ /* 0x000fc600078e00ff */
[----:B------:R-:W-:Y:S01]  /*cf60*/  R2UR UR6, R152 ;  /* 0x00000000980672ca */ /* 0x000fe200000e0000 */
[----:B------:R-:W-:Y:S01]  /*cf70*/  VIADD R152, R178, 0x100 ;  /* 0x00000100b2987836 */ /* 0x000fe20000000000 */
[----:B------:R-:W-:Y:S01]  /*cf80*/  R2UR UR7, R153 ;  /* 0x00000000990772ca */ /* 0x000fe200000e0000 */
[----:B------:R-:W-:-:S15]  /*cf90*/  IMAD.MOV.U32 R153, RZ, RZ, 0x40000040 ;  /* 0x40000040ff997424 */ /* 0x000fde00078e00ff */
[----:B------:R-:W-:Y:S01]  /*cfa0*/  HGMMA.64x256x16.F32.BF16 R24, R156, gdesc[UR4].tnspB, R24, gsb0 ;  /* 0x43e000049c187df0 */ /* 0x000fe20008001818 */
[----:B------:R-:W-:Y:S01]  /*cfb0*/  R2UR UR6, R152 ;  /* 0x00000000980672ca */ /* 0x000fe200000e0000 */
[----:B------:R-:W-:Y:S01]  /*cfc0*/  VIADD R152, R178, 0x180 ;  /* 0x00000180b2987836 */ /* 0x000fe20000000000 */
[----:B------:R-:W-:Y:S02]  /*cfd0*/  R2UR UR7, R153 ;  /* 0x00000000990772ca */ /* 0x000fe400000e0000 */
[----:B------:R-:W-:Y:S01]  /*cfe0*/  MOV R153, 0x40000040 ;  /* 0x4000004000997802 */ /* 0x000fe20000000f00 */
[----:B------:R-:W-:Y:S02]  /*cff0*/  WARPGROUP.DEPBAR.LE gsb0, 0x0 ;  /* 0x00008000000079c5 */ /* 0x000fe40000010000 */
[----:B------:R-:W-:-:S15]  /*d000*/  WARPGROUP.ARRIVE ;  /* 0x00000000000079c5 */ /* 0x000fde0000000000 */
[----:B------:R-:W-:-:S05]  /*d010*/  NOP ;  /* 0x0000000000007918 */ /* 0x000fca0000000000 */
        /* <DEDUP_REMOVED lines=23> */
[----:B0-----:R-:W-:Y:S05]  /*d190*/  @!P0 BRA `(.L_x_9797) ;  /* 0x0000000000048947 */ /* 0x001fea0003800000 */
[----:B------:R-:W-:Y:S01]  /*d1a0*/  BPT.TRAP 0x1 ;  /* 0x000000040000795c */ /* 0x000fe20000300000 */
.L_x_9797:
[----:B------:R-:W0:Y:S01]  /*d1b0*/  S2R R8, SR_CgaCtaId ;  /* 0x0000000000087919 */ /* 0x000e220000008800 */
[----:B------:R-:W-:Y:S02]  /*d1c0*/  VIADD R7, R7, 0x22860 ;  /* 0x0002286007077836 */ /* 0x000fe40000000000 */
[----:B------:R-:W-:Y:S02]  /*d1d0*/  IMAD.MOV.U32 R214, RZ, RZ, R177 ;  /* 0x000000ffffd67224 */ /* 0x000fe400078e00b1 */
[----:B------:R-:W-:Y:S01]  /*d1e0*/  IMAD.MOV.U32 R215, RZ, RZ, R21 ;  /* 0x000000ffffd77224 */ /* 0x000fe200078e0015 */
[----:B0-----:R-:W-:-:S04]  /*d1f0*/  PRMT R7, R8, 0x654, R7 ;  /* 0x0000065408077816 */ /* 0x001fc80000000007 */
[----:B------:R1:W-:Y:S01]  /*d200*/  SYNCS.ARRIVE.TRANS64.RED.A1T0 RZ, [R7+URZ], RZ ;  /* 0x000000ff07ff79a7 */ /* 0x0003e2000810043f */
[----:B------:R-:W-:Y:S05]  /*d210*/  @P1 BRA `(.L_x_9798) ;  /* 0xffffffd800b81947 */ /* 0x000fea000383ffff */
.L_x_9786:
[----:B------:R-:W2:Y:S01]  /*d220*/  LDL.LU R175, [R1+0x30] ;  /* 0x0000300001af7983 */ /* 0x000ea20000300800 */
[----:B------:R-:W-:Y:S05]  /*d230*/  WARPSYNC.ALL ;  /* 0x0000000000007948 */ /* 0x000fea0003800000 */
[----:B------:R-:W1:Y:S01]  /*d240*/  SHFL.BFLY PT, R5, R0, 0x2, 0x1f ;  /* 0x0c401f0000057f89 */ /* 0x000e6200000e0000 */
[----:B------:R-:W-:Y:S01]  /*d250*/  VIADD R202, R202, 0x1 ;  /* 0x00000001caca7836 */ /* 0x000fe20000000000 */
[----:B------:R3:W-:Y:S08]  /*d260*/  BAR.ARV R9, 0x100 ;  /* 0x000400090000751d */ /* 0x0007f00000002000 */
[----:B------:R-:W-:Y:S06]  /*d270*/  BAR.ARV 0x8, 0x180 ;  /* 0x0206000000007b1d */ /* 0x000fec0000002000 */
[----:B------:R-:W-:Y:S01]  /*d280*/  ISETP.NE.AND P0, PT, R202, 0x2, PT ;  /* 0x00000002ca00780c */ /* 0x000fe20003f05270 */
[----:B0-----:R-:W0:Y:S01]  /*d290*/  SHFL.BFLY PT, R6, R3, 0x2, 0x1f ;  /* 0x0c401f0003067f89 */ /* 0x001e2200000e0000 */
[----:B------:R-:W-:-:S02]  /*d2a0*/  PLOP3.LUT P1, PT, PT, PT, PT, 0x8, 0x0 ;  /* 0x000000000000781c */ /* 0x000fc40003f2e170 */
[----:B------:R-:W-:Y:S01]  /*d2b0*/  SEL R202, R202, RZ, P0 ;  /* 0x000000ffcaca7207 */ /* 0x000fe20000000000 */
[----:B-1----:R-:W-:Y:S01]  /*d2c0*/  FADD.FTZ R7, R5, R0 ;  /* 0x0000000005077221 */ /* 0x002fe20000010000 */
[----:B------:R-:W-:-:S04]  /*d2d0*/  IMAD.MOV.U32 R0, RZ, RZ, RZ ;  /* 0x000000ffff007224 */ /* 0x000fc800078e00ff */
[----:B------:R-:W1:Y:S01]  /*d2e0*/  SHFL.BFLY PT, R4, R7, 0x1, 0x1f ;  /* 0x0c201f0007047f89 */ /* 0x000e6200000e0000 */
[----:B0-----:R-:W-:Y:S01]  /*d2f0*/  FADD.FTZ R8, R6, R3 ;  /* 0x0000000306087221 */ /* 0x001fe20000010000 */
[----:B------:R-:W-:Y:S01]  /*d300*/  IMAD.MOV.U32 R6, RZ, RZ, RZ ;  /* 0x000000ffff067224 */ /* 0x000fe200078e00ff */
[----:B------:R-:W-:-:S03]  /*d310*/  SEL R3, RZ, 0x1, P0 ;  /* 0x00000001ff037807 */ /* 0x000fc60000000000 */
[----:B------:R-:W0:Y:S01]  /*d320*/  SHFL.BFLY PT, R5, R8, 0x1, 0x1f ;  /* 0x0c201f0008057f89 */ /* 0x000e2200000e0000 */
[----:B------:R-:W-:Y:S01]  /*d330*/  LOP3.LUT R212, R212, R3, RZ, 0x3c, !PT ;  /* 0x00000003d4d47212 */ /* 0x000fe200078e3cff */
[----:B-1----:R-:W-:-:S05]  /*d340*/  FADD.FTZ R4, R7, R4 ;  /* 0x0000000407047221 */ /* 0x002fca0000010000 */
[----:B------:R-:W-:-:S13]  /*d350*/  FSETP.NE.FTZ.AND P2, PT, R4, RZ, PT ;  /* 0x000000ff0400720b */ /* 0x000fda0003f55000 */
[----:B------:R-:W1:Y:S01]  /*d360*/  @P2 MUFU.RCP R6, R4 ;  /* 0x0000000400062308 */ /* 0x000e620000001000 */
[----:B0-----:R-:W-:-:S05]  /*d370*/  FADD.FTZ R5, R8, R5 ;  /* 0x0000000508057221 */ /* 0x001fca0000010000 */
[----:B------:R-:W-:Y:S01]  /*d380*/  FSETP.NE.FTZ.AND P3, PT, R5, RZ, PT ;  /* 0x000000ff0500720b */ /* 0x000fe20003f75000 */
[-C--:B-1----:R-:W-:Y:S01]  /*d390*/  FMUL.FTZ R160, R72, R6.reuse ;  /* 0x0000000648a07220 */ /* 0x082fe20000410000 */
[-C--:B------:R-:W-:Y:S01]  /*d3a0*/  FMUL.FTZ R3, R73, R6.reuse ;  /* 0x0000000649037220 */ /* 0x080fe20000410000 */
[----:B------:R-:W-:Y:S01]  /*d3b0*/  @P2 MUFU.LG2 R72, R4 ;  /* 0x0000000400482308 */ /* 0x000fe20000000c00 */
[----:B------:R-:W-:Y:S01]  /*d3c0*/  FMUL.FTZ R170, R112, R6 ;  /* 0x0000000670aa7220 */ /* 0x000fe20000410000 */
[----:B------:R-:W-:-:S08]  /*d3d0*/  @P2 FMUL.FTZ R112, R20, 0.69314718246459960938 ;  /* 0x3f31721814702820 */ /* 0x000fd00000410000 */
[----:B------:R-:W-:Y:S01]  /*d3e0*/  @P3 FMUL.FTZ R73, R20, 0.69314718246459960938 ;  /* 0x3f31721814493820 */ /* 0x000fe20000410000 */
        /* <DEDUP_REMOVED lines=12> */
[----:B------:R-:W1:Y:S01]  /*d4b0*/  @P3 MUFU.LG2 R19, R5 ;  /* 0x0000000500133308 */ /* 0x000e620000000c00 */
        /* <DEDUP_REMOVED lines=10> */
[----:B------:R-:W-:Y:S01]  /*d560*/  @P2 FMUL.FTZ R27, R72, 0.69314718246459960938 ;  /* 0x3f317218481b2820 */ /* 0x000fe20000410000 */
[----:B------:R-:W-:Y:S01]  /*d570*/  FMUL.FTZ R10, R31, R0 ;  /* 0x000000001f0a7220 */ /* 0x000fe20000410000 */
        /* <DEDUP_REMOVED lines=108> */
[----:B--2---:R-:W-:-:S05]  /*dc40*/  VIADD R175, R175, 0x1 ;  /* 0x00000001afaf7836 */ /* 0x004fca0000000000 */
[----:B------:R0:W-:Y:S02]  /*dc50*/  STL [R1+0x30], R175 ;  /* 0x000030af01007387 */ /* 0x0001e40000100800 */
.L_x_9743:
[----:B------:R-:W-:Y:S05]  /*dc60*/  WARPSYNC.ALL ;  /* 0x0000000000007948 */ /* 0x000fea0003800000 */
[----:B------:R-:W1:Y:S01]  /*dc70*/  S2R R21, SR_CgaCtaId ;  /* 0x0000000000157919 */ /* 0x000e620000008800 */
[----:B------:R-:W-:Y:S01]  /*dc80*/  MOV R19, 0x400 ;  /* 0x0000040000137802 */ /* 0x000fe20000000f00 */
[----:B------:R-:W-:Y:S01]  /*dc90*/  BSSY B0, `(.L_x_9799) ;  /* 0x000031c000007945 */ /* 0x000fe20003800000 */
[----:B------:R-:W-:Y:S02]  /*dca0*/  BAR.SYNC.DEFER_BLOCKING 0x5, 0x180 ;  /* 0x0146000000007b1d */ /* 0x000fe40000010000 */
[----:B-1----:R-:W-:-:S05]  /*dcb0*/  LEA R19, R21, R19, 0x18 ;  /* 0x0000001315137211 */ /* 0x002fca00078ec0ff */
[----:B------:R1:W2:Y:S01]  /*dcc0*/  LDS.128 R72, [R19+0x228d0] ;  /* 0x0228d00013487984 */ /* 0x0002a20000000c00 */
[----:B------:R-:W-:Y:S06]  /*dcd0*/  BAR.ARV 0x4, 0x180 ;  /* 0x0106000000007b1d */ /* 0x000fec0000002000 */
[----:B------:R-:W-:Y:S05]  /*dce0*/  @P1 BRA `(.L_x_9800) ;  /* 0x00000020002c1947 */ /* 0x000fea0003800000 */
[----:B------:R-:W3:Y:S04]  /*dcf0*/  LDL R21, [R1+0x5c] ;  /* 0x00005c0001157983 */ /* 0x000ee80000100800 */
[----:B------:R-:W4:Y:S04]  /*dd00*/  LDL.LU R176, [R1+0x24] ;  /* 0x0000240001b07983 */ /* 0x000f280000300800 */
[----:B0-----:R-:W4:Y:S01]  /*dd10*/  LDL.LU R175, [R1+0x28] ;  /* 0x0000280001af7983 */ /* 0x001f220000300800 */
[----:B-----5:R-:W0:Y:S01]  /*dd20*/  S2R R26, SR_SWINHI ;  /* 0x00000000001a7919 */ /* 0x020e220000002f00 */
[----:B------:R-:W-:Y:S05]  /*dd30*/  WARPSYNC.ALL ;  /* 0x0000000000007948 */ /* 0x000fea0003800000 */
[----:B------:R-:W-:Y:S01]  /*dd40*/  F2FP.BF16.F32.PACK_AB R24, R25, R24 ;  /* 0x000000181918723e */ /* 0x000fe200000010ff */
[----:B------:R-:W-:Y:S01]  /*dd50*/  ULDC.64 UR4, c[0x0][0xc00] ;  /* 0x0003000000047ab9 */ /* 0x000fe20000000a00 */
[----:B------:R-:W-:Y:S01]  /*dd60*/  F2FP.BF16.F32.PACK_AB R5, R6, R5 ;  /* 0x000000050605723e */ /* 0x000fe200000010ff */
[----:B--2---:R-:W2:Y:S01]  /*dd70*/  LDL R72, [R1+0x58] ;  /* 0x0000580001487983 */ /* 0x004ea20000100800 */
[----:B------:R-:W-:-:S02]  /*dd80*/  F2FP.BF16.F32.PACK_AB R7, R39, R7 ;  /* 0x000000072707723e */ /* 0x000fc400000010ff */
[----:B------:R-:W-:Y:S01]  /*dd90*/  F2FP.BF16.F32.PACK_AB R9, R43, R9 ;  /* 0x000000092b09723e */ /* 0x000fe200000010ff */
[----:B------:R-:W2:Y:S01]  /*dda0*/  LDL R151, [R1+0x34] ;  /* 0x0000340001977983 */ /* 0x000ea20000100800 */
[----:B------:R-:W-:Y:S02]  /*ddb0*/  MOV R34, R19 ;  /* 0x0000001300227202 */ /* 0x000fe40000000f00 */
[----:B0-----:R-:W-:Y:S02]  /*ddc0*/  MOV R35, R26 ;  /* 0x0000001a00237202 */ /* 0x001fe40000000f00 */
        /* <DEDUP_REMOVED lines=22> */
[C---:B------:R-:W-:Y:S02]  /*df30*/  LOP3.LUT R27, R118.reuse, 0x380, RZ, 0xc0, !PT ;  /* 0x00000380761b7812 */ /* 0x040fe400078ec0ff */
[C---:B------:R-:W-:Y:S02]  /*df40*/  IADD3 R103, P2, R118.reuse, 0x40, RZ ;  /* 0x0000004076677810 */ /* 0x040fe40007f5e0ff */
[----:B------:R-:W-:Y:S02]  /*df50*/  IADD3 R117, P3, R118, 0x60, RZ ;  /* 0x0000006076757810 */ /* 0x000fe40007f7e0ff */
[----:B------:R-:W-:Y:S02]  /*df60*/  SHF.R.U64 R27, R27, 0x3, RZ ;  /* 0x000000031b1b7819 */ /* 0x000fe400000012ff */
[----:B------:R-:W-:Y:S02]  /*df70*/  LOP3.LUT R102, R103, 0x380, RZ, 0xc0, !PT ;  /* 0x0000038067667812 */ /* 0x000fe400078ec0ff */
[----:B------:R-:W-:-:S02]  /*df80*/  LOP3.LUT R116, R117, 0x380, RZ, 0xc0, !PT ;  /* 0x0000038075747812 */ /* 0x000fc400078ec0ff */
[----:B------:R-:W-:Y:S01]  /*df90*/  LOP3.LUT R26, R27, R118, RZ, 0x3c, !PT ;  /* 0x000000761b1a7212 */ /* 0x000fe200078e3cff */
[--C-:B------:R-:W-:Y:S01]  /*dfa0*/  IMAD.MOV.U32 R27, RZ, RZ, R119.reuse ;  /* 0x000000ffff1b7224 */ /* 0x100fe200078e0077 */
[----:B------:R-:W-:Y:S02]  /*dfb0*/  SHF.R.U64 R102, R102, 0x3, RZ ;  /* 0x0000000366667819 */ /* 0x000fe400000012ff */
[----:B------:R-:W-:Y:S02]  /*dfc0*/  SHF.R.U64 R116, R116, 0x3, RZ ;  /* 0x0000000374747819 */ /* 0x000fe400000012ff */
[----:B------:R-:W-:Y:S01]  /*dfd0*/  LOP3.LUT R102, R102, R103, RZ, 0x3c, !PT ;  /* 0x0000006766667212 */ /* 0x000fe200078e3cff */
[--C-:B------:R-:W-:Y:S01]  /*dfe0*/  IMAD.X R103, RZ, RZ, R119.reuse, P2 ;  /* 0x000000ffff677224 */ /* 0x100fe200010e0677 */
[----:B------:R-:W-:Y:S01]  /*dff0*/  LOP3.LUT R116, R116, R117, RZ, 0x3c, !PT ;  /* 0x0000007574747212 */ /* 0x000fe200078e3cff */
[----:B------:R-:W-:Y:S01]  /*e000*/  IMAD.X R117, RZ, RZ, R119, P3 ;  /* 0x000000ffff757224 */ /* 0x000fe200018e0677 */
[----:B------:R-:W-:-:S02]  /*e010*/  MOV R21, R26 ;  /* 0x0000001a00157202 */ /* 0x000fc40000000f00 */
[----:B------:R-:W-:Y:S02]  /*e020*/  F2FP.BF16.F32.PACK_AB R26, R29, R28 ;  /* 0x0000001c1d1a723e */ /* 0x000fe400000010ff */
[C---:B------:R-:W-:Y:S02]  /*e030*/  IADD3 R29, P2, R118.reuse, 0x8000, RZ ;  /* 0x00008000761d7810 */ /* 0x040fe40007f5e0ff */
[C---:B------:R-:W-:Y:S02]  /*e040*/  IADD3 R121, P3, R118.reuse, 0x8020, RZ ;  /* 0x0000802076797810 */ /* 0x040fe40007f7e0ff */
[----:B------:R-:W-:Y:S02]  /*e050*/  IADD3 R99, P1, R118, 0x20, RZ ;  /* 0x0000002076637810 */ /* 0x000fe40007f3e0ff */
[----:B------:R-:W-:Y:S02]  /*e060*/  LOP3.LUT R28, R29, 0x380, RZ, 0xc0, !PT ;  /* 0x000003801d1c7812 */ /* 0x000fe400078ec0ff */
[----:B------:R-:W-:-:S02]  /*e070*/  LOP3.LUT R120, R121, 0x380, RZ, 0xc0, !PT ;  /* 0x0000038079787812 */ /* 0x000fc400078ec0ff */
[----:B------:R-:W-:Y:S02]  /*e080*/  LOP3.LUT R98, R99, 0x380, RZ, 0xc0, !PT ;  /* 0x0000038063627812 */ /* 0x000fe400078ec0ff */
[----:B------:R-:W-:Y:S02]  /*e090*/  IADD3 R107, P4, R118, 0x4000, RZ ;  /* 0x00004000766b7810 */ /* 0x000fe40007f9e0ff */
[----:B------:R-:W-:Y:S02]  /*e0a0*/  F2FP.BF16.F32.PACK_AB R27, R10, R4 ;  /* 0x000000040a1b723e */ /* 0x000fe400000010ff */
[----:B------:R-:W-:Y:S02]  /*e0b0*/  SHF.R.U64 R28, R28, 0x3, RZ ;  /* 0x000000031c1c7819 */ /* 0x000fe400000012ff */
[----:B------:R-:W-:Y:S02]  /*e0c0*/  SHF.R.U64 R120, R120, 0x3, RZ ;  /* 0x0000000378787819 */ /* 0x000fe400000012ff */
[----:B------:R-:W-:Y:S01]  /*e0d0*/  SHF.R.U64 R98, R98, 0x3, RZ ;  /* 0x0000000362627819 */ /* 0x000fe200000012ff */
[----:B------:R0:W-:Y:S01]  /*e0e0*/  STSM.16.M88.4 [R21], R24 ;  /* 0x0000001815007844 */ /* 0x0001e20000000200 */
[----:B------:R-:W-:-:S02]  /*e0f0*/  LOP3.LUT R106, R107, 0x380, RZ, 0xc0, !PT ;  /* 0x000003806b6a7812 */ /* 0x000fc400078ec0ff */
[----:B------:R-:W-:Y:S01]  /*e100*/  LOP3.LUT R28, R28, R29, RZ, 0x3c, !PT ;  /* 0x0000001d1c1c7212 */ /* 0x000fe200078e3cff */
[--C-:B------:R-:W-:Y:S01]  /*e110*/  IMAD.X R29, RZ, RZ, R119.reuse, P2 ;  /* 0x000000ffff1d7224 */ /* 0x100fe200010e0677 */
[----:B------:R-:W-:Y:S01]  /*e120*/  LOP3.LUT R120, R120, R121, RZ, 0x3c, !PT ;  /* 0x0000007978787212 */ /* 0x000fe200078e3cff */
[--C-:B------:R-:W-:Y:S01]  /*e130*/  IMAD.X R121, RZ, RZ, R119.reuse, P3 ;  /* 0x000000ffff797224 */ /* 0x100fe200018e0677 */
[----:B------:R-:W-:Y:S02]  /*e140*/  IADD3 R115, P5, R118, 0x4020, RZ ;  /* 0x0000402076737810 */ /* 0x000fe40007fbe0ff */
[----:B------:R-:W-:Y:S01]  /*e150*/  LOP3.LUT R98, R98, R99, RZ, 0x3c, !PT ;  /* 0x0000006362627212 */ /* 0x000fe200078e3cff */
[----:B------:R-:W-:Y:S01]  /*e160*/  IMAD.X R99, RZ, RZ, R119, P1 ;  /* 0x000000ffff637224 */ /* 0x000fe200008e0677 */
[----:B------:R-:W-:Y:S02]  /*e170*/  IADD3 R113, P0, R118, 0x4040, RZ ;  /* 0x0000404076717810 */ /* 0x000fe40007f1e0ff */
[----:B------:R-:W-:-:S02]  /*e180*/  SHF.R.U64 R106, R106, 0x3, RZ ;  /* 0x000000036a6a7819 */ /* 0x000fc400000012ff */
[C---:B0-----:R-:W-:Y:S02]  /*e190*/  IADD3 R25, P2, R118.reuse, 0xc040, RZ ;  /* 0x0000c04076197810 */ /* 0x041fe40007f5e0ff */
[C---:B------:R-:W-:Y:S02]  /*e1a0*/  IADD3 R27, P3, R118.reuse, 0xc060, RZ ;  /* 0x0000c060761b7810 */ /* 0x040fe40007f7e0ff */
[----:B------:R-:W-:Y:S02]  /*e1b0*/  IADD3 R111, P1, R118, 0x4060, RZ ;  /* 0x00004060766f7810 */ /* 0x000fe40007f3e0ff */
[----:B------:R-:W-:Y:S02]  /*e1c0*/  LOP3.LUT R114, R115, 0x380, RZ, 0xc0, !PT ;  /* 0x0000038073727812 */ /* 0x000fe400078ec0ff */
[----:B------:R-:W-:Y:S02]  /*e1d0*/  LOP3.LUT R112, R113, 0x380, RZ, 0xc0, !PT ;  /* 0x0000038071707812 */ /* 0x000fe400078ec0ff */
[----:B------:R-:W-:-:S02]  /*e1e0*/  LOP3.LUT R24, R25, 0x380, RZ, 0xc0, !PT ;  /* 0x0000038019187812 */ /* 0x000fc400078ec0ff */
[----:B------:R-:W-:Y:S02]  /*e1f0*/  LOP3.LUT R26, R27, 0x380, RZ, 0xc0, !PT ;  /* 0x000003801b1a7812 */ /* 0x000fe400078ec0ff */
[----:B------:R-:W-:Y:S01]  /*e200*/  LOP3.LUT R106, R106, R107, RZ, 0x3c, !PT ;  /* 0x0000006b6a6a7212 */ /* 0x000fe200078e3cff */
[----:B------:R-:W-:Y:S01]  /*e210*/  IMAD.X R107, RZ, RZ, R119, P4 ;  /* 0x000000ffff6b7224 */ /* 0x000fe200020e0677 */
[----:B------:R-:W-:Y:S02]  /*e220*/  LOP3.LUT R110, R111, 0x380, RZ, 0xc0, !PT ;  /* 0x000003806f6e7812 */ /* 0x000fe400078ec0ff */
[----:B------:R-:W-:Y:S02]  /*e230*/  SHF.R.U64 R114, R114, 0x3, RZ ;  /* 0x0000000372727819 */ /* 0x000fe400000012ff */
[----:B------:R-:W-:Y:S02]  /*e240*/  SHF.R.U64 R112, R112, 0x3, RZ ;  /* 0x0000000370707819 */ /* 0x000fe400000012ff */
[----:B------:R-:W-:-:S02]  /*e250*/  IADD3 R123, P4, R118, 0x8040, RZ ;  /* 0x00008040767b7810 */ /* 0x000fc40007f9e0ff */
[----:B------:R-:W-:Y:S02]  /*e260*/  SHF.R.U64 R24, R24, 0x3, RZ ;  /* 0x0000000318187819 */ /* 0x000fe400000012ff */
[----:B------:R-:W-:Y:S02]  /*e270*/  SHF.R.U64 R26, R26, 0x3, RZ ;  /* 0x000000031a1a7819 */ /* 0x000fe400000012ff */
[----:B------:R-:W-:Y:S02]  /*e280*/  SHF.R.U64 R110, R110, 0x3, RZ ;  /* 0x000000036e6e7819 */ /* 0x000fe400000012ff */
[----:B------:R-:W-:Y:S01]  /*e290*/  LOP3.LUT R114, R114, R115, RZ, 0x3c, !PT ;  /* 0x0000007372727212 */ /* 0x000fe200078e3cff */
[--C-:B------:R-:W-:Y:S01]  /*e2a0*/  IMAD.X R115, RZ, RZ, R119.reuse, P5 ;  /* 0x000000ffff737224 */ /* 0x100fe200028e0677 */
[----:B------:R-:W-:Y:S01]  /*e2b0*/  LOP3.LUT R112, R112, R113, RZ, 0x3c, !PT ;  /* 0x0000007170707212 */ /* 0x000fe200078e3cff */
[----:B------:R-:W-:Y:S01]  /*e2c0*/  IMAD.X R113, RZ, RZ, R119, P0 ;  /* 0x000000ffff717224 */ /* 0x000fe200000e0677 */
        /* <DEDUP_REMOVED lines=9> */
[----:B------:R-:W-:-:S02]  /*e360*/  MOV R98, R98 ;  /* 0x0000006200627202 */ /* 0x000fc40000000f00 */
[----:B------:R-:W-:Y:S02]  /*e370*/  F2FP.BF16.F32.PACK_AB R4, R33, R14 ;  /* 0x0000000e2104723e */ /* 0x000fe400000010ff */
[----:B------:R-:W-:Y:S02]  /*e380*/  SHF.R.U64 R122, R122, 0x3, RZ ;  /* 0x000000037a7a7819 */ /* 0x000fe400000012ff */
[----:B------:R-:W-:Y:S02]  /*e390*/  IADD3 R129, P1, R118, 0xc020, RZ ;  /* 0x0000c02076817810 */ /* 0x000fe40007f3e0ff */
[----:B------:R-:W-:Y:S02]  /*e3a0*/  MOV R102, R102 ;  /* 0x0000006600667202 */ /* 0x000fe40000000f00 */
[----:B------:R-:W-:Y:S02]  /*e3b0*/  F2FP.BF16.F32.PACK_AB R10, R45, R154 ;  /* 0x0000009a2d0a723e */ /* 0x000fe400000010ff */
[----:B------:R-:W-:Y:S01]  /*e3c0*/  LOP3.LUT R124, R125, 0x380, RZ, 0xc0, !PT ;  /* 0x000003807d7c7812 */ /* 0x000fe200078ec0ff */
[----:B------:R0:W-:Y:S01]  /*e3d0*/  STSM.16.M88.4 [R98], R4 ;  /* 0x0000000462007844 */ /* 0x0001e20000000200 */
[----:B------:R-:W-:-:S02]  /*e3e0*/  LOP3.LUT R126, R127, 0x380, RZ, 0xc0, !PT ;  /* 0x000003807f7e7812 */ /* 0x000fc400078ec0ff */
[----:B------:R-:W-:Y:S02]  /*e3f0*/  MOV R116, R116 ;  /* 0x0000007400747202 */ /* 0x000fe40000000f00 */
[----:B------:R-:W-:Y:S02]  /*e400*/  MOV R33, R24 ;  /* 0x0000001800217202 */ /* 0x000fe40000000f00 */
[----:B------:R-:W-:Y:S02]  /*e410*/  MOV R37, R26 ;  /* 0x0000001a00257202 */ /* 0x000fe40000000f00 */
[----:B------:R-:W-:Y:S02]  /*e420*/  F2FP.BF16.F32.PACK_AB R14, R53, R156 ;  /* 0x0000009c350e723e */ /* 0x000fe400000010ff */
[----:B------:R-:W-:Y:S02]  /*e430*/  MOV R106, R106 ;  /* 0x0000006a006a7202 */ /* 0x000fe40000000f00 */
[----:B------:R-:W-:-:S02]  /*e440*/  F2FP.BF16.F32.PACK_AB R24, R57, R56 ;  /* 0x000000383918723e */ /* 0x000fc400000010ff */
[----:B------:R-:W-:Y:S02]  /*e450*/  F2FP.BF16.F32.PACK_AB R25, R59, R58 ;  /* 0x0000003a3b19723e */ /* 0x000fe400000010ff */
[----:B------:R-:W-:Y:S02]  /*e460*/  F2FP.BF16.F32.PACK_AB R26, R61, R157 ;  /* 0x0000009d3d1a723e */ /* 0x000fe400000010ff */
[----:B------:R-:W-:Y:S01]  /*e470*/  F2FP.BF16.F32.PACK_AB R27, R63, R62 ;  /* 0x0000003e3f1b723e */ /* 0x000fe200000010ff */
[----:B------:R3:W-:Y:S01]  /*e480*/  STSM.16.M88.4 [R102], R8 ;  /* 0x0000000866007844 */ /* 0x0007e20000000200 */
[----:B------:R-:W-:Y:S01]  /*e490*/  LOP3.LUT R122, R122, R123, RZ, 0x3c, !PT ;  /* 0x0000007b7a7a7212 */ /* 0x000fe200078e3cff */
[----:B------:R-:W-:Y:S01]  /*e4a0*/  IMAD.X R123, RZ, RZ, R119, P4 ;  /* 0x000000ffff7b7224 */ /* 0x000fe200020e0677 */
[----:B------:R-:W-:Y:S02]  /*e4b0*/  LOP3.LUT R128, R129, 0x380, RZ, 0xc0, !PT ;  /* 0x0000038081807812 */ /* 0x000fe400078ec0ff */
[----:B------:R-:W-:-:S02]  /*e4c0*/  MOV R114, R114 ;  /* 0x0000007200727202 */ /* 0x000fc40000000f00 */
[----:B0-----:R-:W-:Y:S02]  /*e4d0*/  F2FP.BF16.F32.PACK_AB R4, R65, R158 ;  /* 0x0000009e4104723e */ /* 0x001fe400000010ff */
[----:B------:R-:W-:Y:S02]  /*e4e0*/  F2FP.BF16.F32.PACK_AB R5, R67, R66 ;  /* 0x000000424305723e */ /* 0x000fe400000010ff */
[----:B------:R-:W-:Y:S02]  /*e4f0*/  F2FP.BF16.F32.PACK_AB R6, R69, R159 ;  /* 0x0000009f4506723e */ /* 0x000fe400000010ff */
[----:B------:R-:W-:Y:S02]  /*e500*/  F2FP.BF16.F32.PACK_AB R7, R71, R70 ;  /* 0x000000464707723e */ /* 0x000fe400000010ff */
[----:B------:R-:W-:Y:S01]  /*e510*/  SHF.R.U64 R124, R124, 0x3, RZ ;  /* 0x000000037c7c7819 */ /* 0x000fe200000012ff */
[----:B------:R-:W-:Y:S01]  /*e520*/  STSM.16.M88.4 [R116], R12 ;  /* 0x0000000c74007844 */ /* 0x000fe20000000200 */
[----:B------:R-:W-:-:S02]  /*e530*/  SHF.R.U64 R126, R126, 0x3, RZ ;  /* 0x000000037e7e7819 */ /* 0x000fc400000012ff */
[----:B------:R-:W-:Y:S02]  /*e540*/  MOV R112, R112 ;  /* 0x0000007000707202 */ /* 0x000fe40000000f00 */
[----:B------:R-:W-:Y:S02]  /*e550*/  MOV R21, R28 ;  /* 0x0000001c00157202 */ /* 0x000fe40000000f00 */
[----:B---3--:R-:W-:Y:S02]  /*e560*/  F2FP.BF16.F32.PACK_AB R8, R3, R160 ;  /* 0x000000a00308723e */ /* 0x008fe400000010ff */
[----:B------:R-:W-:Y:S02]  /*e570*/  F2FP.BF16.F32.PACK_AB R9, R30, R20 ;  /* 0x000000141e09723e */ /* 0x000fe400000010ff */
[----:B------:R-:W-:Y:S02]  /*e580*/  F2FP.BF16.F32.PACK_AB R10, R77, R161 ;  /* 0x000000a14d0a723e */ /* 0x000fe400000010ff */
[----:B------:R-:W-:Y:S01]  /*e590*/  F2FP.BF16.F32.PACK_AB R11, R79, R78 ;  /* 0x0000004e4f0b723e */ /* 0x000fe200000010ff */
[----:B------:R-:W-:Y:S01]  /*e5a0*/  STSM.16.M88.4 [R106], R24 ;  /* 0x000000186a007844 */ /* 0x000fe20000000200 */
[----:B------:R-:W-:Y:S01]  /*e5b0*/  MOV R110, R110 ;  /* 0x0000006e006e7202 */ /* 0x000fe20000000f00 */
[----:B------:R-:W0:Y:S01]  /*e5c0*/  LDC R3, c[0x0][0xbe8] ;  /* 0x0002fa00ff037b82 */ /* 0x000e220000000800 */
[----:B------:R-:W-:-:S02]  /*e5d0*/  F2FP.BF16.F32.PACK_AB R28, R81, R162 ;  /* 0x000000a2511c723e */ /* 0x000fc400000010ff */
[----:B------:R-:W-:Y:S02]  /*e5e0*/  F2FP.BF16.F32.PACK_AB R29, R83, R82 ;  /* 0x00000052531d723e */ /* 0x000fe400000010ff */
[----:B------:R-:W-:Y:S01]  /*e5f0*/  F2FP.BF16.F32.PACK_AB R30, R85, R163 ;  /* 0x000000a3551e723e */ /* 0x000fe200000010ff */
[----:B------:R3:W-:Y:S01]  /*e600*/  STSM.16.M88.4 [R114], R4 ;  /* 0x0000000472007844 */ /* 0x0007e20000000200 */
[----:B------:R-:W-:Y:S02]  /*e610*/  SHF.R.U64 R128, R128, 0x3, RZ ;  /* 0x0000000380807819 */ /* 0x000fe400000012ff */
[----:B------:R-:W-:Y:S01]  /*e620*/  LOP3.LUT R124, R124, R125, RZ, 0x3c, !PT ;  /* 0x0000007d7c7c7212 */ /* 0x000fe200078e3cff */
[----:B------:R-:W-:Y:S01]  /*e630*/  IMAD.X R125, RZ, RZ, R119, P5 ;  /* 0x000000ffff7d7224 */ /* 0x000fe200028e0677 */
        /* <DEDUP_REMOVED lines=8> */
[----:B------:R-:W-:Y:S02]  /*e6c0*/  MOV R122, R122 ;  /* 0x0000007a007a7202 */ /* 0x000fe40000000f00 */
[----:B---3--:R-:W-:-:S02]  /*e6d0*/  F2FP.BF16.F32.PACK_AB R4, R105, R168 ;  /* 0x000000a86904723e */ /* 0x008fc400000010ff */
[----:B------:R-:W-:Y:S02]  /*e6e0*/  F2FP.BF16.F32.PACK_AB R5, R52, R50 ;  /* 0x000000323405723e */ /* 0x000fe400000010ff */
[----:B------:R-:W-:Y:S02]  /*e6f0*/  F2FP.BF16.F32.PACK_AB R6, R109, R169 ;  /* 0x000000a96d06723e */ /* 0x000fe400000010ff */
[----:B------:R-:W-:Y:S01]  /*e700*/  F2FP.BF16.F32.PACK_AB R7, R60, R54 ;  /* 0x000000363c07723e */ /* 0x000fe200000010ff */
[----:B------:R-:W-:Y:S01]  /*e710*/  STSM.16.M88.4 [R110], R28 ;  /* 0x0000001c6e007844 */ /* 0x000fe20000000200 */
[----:B------:R-:W-:Y:S02]  /*e720*/  LOP3.LUT R128, R128, R129, RZ, 0x3c, !PT ;  /* 0x0000008180807212 */ /* 0x000fe400078e3cff */
[----:B------:R-:W-:Y:S01]  /*e730*/  IADD3.X R129, RZ, R119, RZ, P1, !PT ;  /* 0x00000077ff817210 */ /* 0x000fe20000ffe4ff */
[----:B------:R-:W-:Y:S01]  /*e740*/  STSM.16.M88.4 [R21], R40 ;  /* 0x0000002815007844 */ /* 0x000fe20000000200 */
[----:B------:R-:W-:-:S02]  /*e750*/  MOV R124, R124 ;  /* 0x0000007c007c7202 */ /* 0x000fc40000000f00 */
[----:B-1----:R-:W-:Y:S01]  /*e760*/  F2FP.BF16.F32.PACK_AB R8, R96, R170 ;  /* 0x000000aa6008723e */ /* 0x002fe200000010ff */
[----:B------:R-:W-:Y:S01]  /*e770*/  STSM.16.M88.4 [R120], R56 ;  /* 0x0000003878007844 */ /* 0x000fe20000000200 */
[----:B------:R-:W-:Y:S02]  /*e780*/  F2FP.BF16.F32.PACK_AB R9, R68, R64 ;  /* 0x000000404409723e */ /* 0x000fe400000010ff */
[----:B------:R-:W-:Y:S01]  /*e790*/  F2FP.BF16.F32.PACK_AB R10, R100, R171 ;  /* 0x000000ab640a723e */ /* 0x000fe200000010ff */
[----:B------:R4:W-:Y:S01]  /*e7a0*/  STSM.16.M88.4 [R122], R4 ;  /* 0x000000047a007844 */ /* 0x0009e20000000200 */
[----:B------:R-:W-:Y:S02]  /*e7b0*/  F2FP.BF16.F32.PACK_AB R11, R80, R76 ;  /* 0x0000004c500b723e */ /* 0x000fe400000010ff */
[----:B------:R-:W-:Y:S02]  /*e7c0*/  MOV R126, R126 ;  /* 0x0000007e007e7202 */ /* 0x000fe40000000f00 */
[----:B------:R-:W-:-:S02]  /*e7d0*/  F2FP.BF16.F32.PACK_AB R12, R104, R172 ;  /* 0x000000ac680c723e */ /* 0x000fc400000010ff */
[----:B------:R-:W-:Y:S02]  /*e7e0*/  F2FP.BF16.F32.PACK_AB R13, R86, R84 ;  /* 0x00000054560d723e */ /* 0x000fe400000010ff */
[----:B------:R-:W-:Y:S02]  /*e7f0*/  F2FP.BF16.F32.PACK_AB R14, R108, R173 ;  /* 0x000000ad6c0e723e */ /* 0x000fe400000010ff */
[----:B------:R-:W-:Y:S02]  /*e800*/  F2FP.BF16.F32.PACK_AB R15, R92, R88 ;  /* 0x000000585c0f723e */ /* 0x000fe400000010ff */
[----:B------:R-:W-:Y:S02]  /*e810*/  ISETP.NE.U32.AND P0, PT, RZ, UR4, PT ;  /* 0x00000004ff007c0c */ /* 0x000fe4000bf05070 */
[----:B------:R-:W-:Y:S02]  /*e820*/  MOV R128, R128 ;  /* 0x0000008000807202 */ /* 0x000fe40000000f00 */
[----:B----4-:R-:W-:-:S02]  /*e830*/  IADD3 R6, P1, R176, UR4, RZ ;  /* 0x00000004b0067c10 */ /* 0x010fc4000ff3e0ff */
[----:B------:R-:W-:Y:S02]  /*e840*/  F2FP.BF16.F32.PACK_AB R24, R152, R174 ;  /* 0x000000ae9818723e */ /* 0x000fe400000010ff */
[----:B------:R-:W-:Y:S02]  /*e850*/  F2FP.BF16.F32.PACK_AB R25, R131, R130 ;  /* 0x000000828319723e */ /* 0x000fe400000010ff */
[----:B------:R-:W-:Y:S02]  /*e860*/  F2FP.BF16.F32.PACK_AB R26, R133, R132 ;  /* 0x00000084851a723e */ /* 0x000fe400000010ff */
[----:B------:R-:W-:Y:S01]  /*e870*/  F2FP.BF16.F32.PACK_AB R27, R135, R134 ;  /* 0x00000086871b723e */ /* 0x000fe200000010ff */
[----:B------:R1:W-:Y:S01]  /*e880*/  STSM.16.M88.4 [R124], R8 ;  /* 0x000000087c007844 */ /* 0x0003e20000000200 */
[----:B------:R-:W-:Y:S02]  /*e890*/  ISETP.NE.AND.EX P0, PT, RZ, UR5, PT, P0 ;  /* 0x00000005ff007c0c */ /* 0x000fe4000bf05300 */
[----:B------:R-:W-:Y:S01]  /*e8a0*/  IADD3.X R7, R175, UR5, RZ, P1, !PT ;  /* 0x00000005af077c10 */ /* 0x000fe20008ffe4ff */
[----:B------:R2:W-:Y:S01]  /*e8b0*/  STSM.16.M88.4 [R126], R12 ;  /* 0x0000000c7e007844 */ /* 0x0005e20000000200 */
[----:B------:R-:W-:-:S02]  /*e8c0*/  ULDC.64 UR4, c[0x0][0xc08] ;  /* 0x0003020000047ab9 */ /* 0x000fc40000000a00 */
[----:B------:R-:W-:Y:S01]  /*e8d0*/  ISETP.NE.U32.AND P2, PT, RZ, UR4, PT ;  /* 0x00000004ff007c0c */ /* 0x000fe2000bf45070 */
[----:B------:R3:W-:Y:S04]  /*e8e0*/  STSM.16.M88.4 [R128], R24 ;  /* 0x0000001880007844 */ /* 0x0007e80000000200 */
[----:B------:R3:W-:Y:S01]  /*e8f0*/  STSM.16.M88.4 [R33], R136 ;  /* 0x0000008821007844 */ /* 0x0007e20000000200 */
[----:B------:R-:W-:-:S03]  /*e900*/  ISETP.NE.AND.EX P2, PT, RZ, UR5, PT, P2 ;  /* 0x00000005ff007c0c */ /* 0x000fc6000bf45320 */
[----:B------:R3:W-:Y:S01]  /*e910*/  STSM.16.M88.4 [R37], R144 ;  /* 0x0000009025007844 */ /* 0x0007e20000000200 */
[----:B------:R-:W-:Y:S01]  /*e920*/  IMAD.MOV.U32 R20, RZ, RZ, RZ ;  /* 0x000000ffff147224 */ /* 0x000fe200078e00ff */
[----:B------:R-:W-:Y:S08]  /*e930*/  BAR.SYNC.DEFER_BLOCKING 0x1, 0x100 ;  /* 0x0044000000007b1d */ /* 0x000ff00000010000 */
[----:B------:R-:W-:Y:S01]  /*e940*/  @P2 IADD3 R4, P3, R176, UR4, RZ ;  /* 0x00000004b0042c10 */ /* 0x000fe2000ff7e0ff */
[----:B------:R-:W-:-:S02]  /*e950*/  ULDC UR4, c[0x0][0xa88] ;  /* 0x0002a20000047ab9 */ /* 0x000fc40000000800 */
[----:B------:R-:W-:Y:S01]  /*e960*/  IMAD.U32 R0, RZ, RZ, UR4 ;  /* 0x00000004ff007e24 */ /* 0x000fe2000f8e00ff */
[----:B------:R-:W-:Y:S01]  /*e970*/  @P2 IADD3.X R5, R175, UR5, RZ, P3, !PT ;  /* 0x00000005af052c10 */ /* 0x000fe20009ffe4ff */
[----:B------:R3:W5:Y:S04]  /*e980*/  @P0 LDG.E R20, desc[UR40][R6.64] ;  /* 0x0000002806140981 */ /* 0x000768000c1e1900 */
[----:B------:R3:W5:Y:S01]  /*e990*/  @P2 LDG.E R0, desc[UR40][R4.64] ;  /* 0x0000002804002981 */ /* 0x000762000c1e1900 */
[----:B0-----:R-:W-:-:S13]  /*e9a0*/  ISETP.NE.AND P1, PT, R3, 0x1, PT ;  /* 0x000000010300780c */ /* 0x001fda0003f25270 */
[----:B-1----:R-:W0:Y:S08]  /*e9b0*/  @P1 LDC R8, c[0x0][0xbec] ;  /* 0x0002fb00ff081b82 */ /* 0x002e300000000800 */
[----:B------:R-:W1:Y:S01]  /*e9c0*/  @P1 LDC R11, c[0x0][0xbf0] ;  /* 0x0002fc00ff0b1b82 */ /* 0x000e620000000800 */
[----:B--2---:R-:W-:Y:S01]  /*e9d0*/  IMAD R15, R151, 0x80, R72 ;  /* 0x00000080970f7824 */ /* 0x004fe200078e0248 */
[----:B---3--:R-:W-:Y:S06]  /*e9e0*/  @P2 BRA `(.L_x_9801) ;  /* 0x0000000000102947 */ /* 0x008fec0003800000 */
[----:B------:R-:W-:Y:S05]  /*e9f0*/  @!P0 BRA `(.L_x_9801) ;  /* 0x00000000000c8947 */ /* 0x000fea0003800000 */
[----:B------:R-:W2:Y:S04]  /*ea00*/  LDG.E R5, desc[UR40][R6.64] ;  /* 0x0000002806057981 */ /* 0x000ea8000c1e1900 */
[----:B-----5:R-:W2:Y:S02]  /*ea10*/  LDG.E R0, desc[UR40][R6.64+0x4] ;  /* 0x0000042806007981 */ /* 0x020ea4000c1e1900 */
[----:B--2---:R-:W-:-:S07]  /*ea20*/  IMAD.IADD R0, R0, 0x1, -R5 ;  /* 0x0000000100007824 */ /* 0x004fce00078e0a05 */
.L_x_9801:
[----:B------:R-:W2:Y:S01]  /*ea30*/  LDL.LU R12, [R1+0x3c] ;  /* 0x00003c00010c7983 */ /* 0x000ea20000300800 */
[----:B0-----:R-:W-:Y:S01]  /*ea40*/  @P1 IMAD.HI.U32 R4, R15, R8, RZ ;  /* 0x000000080f041227 */ /* 0x001fe200078e00ff */
[----:B------:R-:W-:Y:S01]  /*ea50*/  ULDC.64 UR4, c[0x0][0xb90] ;  /* 0x0002e40000047ab9 */ /* 0x000fe20000000a00 */
[----:B-----5:R-:W-:Y:S01]  /*ea60*/  SHF.R.S32.HI R21, RZ, 0x1f, R20 ;  /* 0x0000001fff157819 */ /* 0x020fe20000011414 */
[----:B------:R-:W3:Y:S01]  /*ea70*/  LDL.LU R10, [R1+0x2c] ;  /* 0x00002c00010a7983 */ /* 0x000ee20000300800 */
[----:B------:R-:W-:Y:S01]  /*ea80*/  IMAD.MOV.U32 R9, RZ, RZ, R15 ;  /* 0x000000ffff097224 */ /* 0x000fe200078e000f */
[----:B------:R-:W0:Y:S02]  /*ea90*/  @P1 LDC R85, c[0x0][0xbec] ;  /* 0x0002fb00ff551b82 */ /* 0x000e240000000800 */
[----:B------:R-:W4:Y:S01]  /*eaa0*/  LDL.LU R87, [R1+0x20] ;  /* 0x0000200001577983 */ /* 0x000f220000300800 */
[----:B-1----:R-:W-:-:S03]  /*eab0*/  @P1 SHF.R.U32.HI R9, RZ, R11, R4 ;  /* 0x0000000bff091219 */ /* 0x002fc60000011604 */
[----:B------:R-:W4:Y:S01]  /*eac0*/  LDL R14, [R1+0x50] ;  /* 0x00005000010e7983 */ /* 0x000f220000100800 */
[----:B------:R-:W1:Y:S01]  /*ead0*/  S2R R84, SR_TID.X ;  /* 0x0000000000547919 */ /* 0x000e620000002100 */
[----:B------:R-:W0:Y:S01]  /*eae0*/  S2R R27, SR_TID.X ;  /* 0x00000000001b7919 */ /* 0x000e220000002100 */
[----:B-1----:R-:W-:-:S05]  /*eaf0*/  VIADD R84, R84, 0xffffff80 ;  /* 0xffffff8054547836 */ /* 0x002fca0000000000 */
[----:B------:R-:W-:-:S04]  /*eb00*/  SHF.R.S32.HI R86, RZ, 0x1f, R84 ;  /* 0x0000001fff567819 */ /* 0x000fc80000011454 */
[----:B------:R-:W-:-:S04]  /*eb10*/  LEA.HI R86, R86, R84, RZ, 0x3 ;  /* 0x0000005456567211 */ /* 0x000fc800078f18ff */
[----:B------:R-:W-:-:S05]  /*eb20*/  SHF.R.S32.HI R86, RZ, 0x3, R86 ;  /* 0x00000003ff567819 */ /* 0x000fca0000011456 */
[----:B------:R-:W-:Y:S01]  /*eb30*/  IMAD R13, R86, 0x40, R213 ;  /* 0x00000040560d7824 */ /* 0x000fe200078e02d5 */
[----:B------:R-:W-:Y:S01]  /*eb40*/  SHF.R.S32.HI R82, RZ, 0x1f, R84 ;  /* 0x0000001fff527819 */ /* 0x000fe20000011454 */
[----:B0-----:R-:W-:-:S03]  /*eb50*/  VIADD R27, R27, 0xffffff80 ;  /* 0xffffff801b1b7836 */ /* 0x001fc60000000000 */
[----:B------:R-:W-:Y:S02]  /*eb60*/  LEA.HI R82, R82, R84, RZ, 0x3 ;  /* 0x0000005452527211 */ /* 0x000fe400078f18ff */
[----:B------:R-:W-:Y:S02]  /*eb70*/  SHF.R.S32.HI R26, RZ, 0x1f, R27 ;  /* 0x0000001fff1a7819 */ /* 0x000fe4000001141b */
[----:B------:R-:W-:Y:S02]  /*eb80*/  LOP3.LUT R82, R82, 0xfffffff8, RZ, 0xc0, !PT ;  /* 0xfffffff852527812 */ /* 0x000fe400078ec0ff */
[----:B------:R-:W-:-:S03]  /*eb90*/  LEA.HI R26, R26, R27, RZ, 0x7 ;  /* 0x0000001b1a1a7211 */ /* 0x000fc600078f38ff */
[----:B------:R-:W-:Y:S02]  /*eba0*/  IMAD.IADD R82, R84, 0x1, -R82 ;  /* 0x0000000154527824 */ /* 0x000fe400078e0a52 */
[----:B------:R-:W0:Y:S01]  /*ebb0*/  @P1 LDC R84, c[0x0][0xbf0] ;  /* 0x0002fc00ff541b82 */ /* 0x000e220000000800 */
[----:B------:R-:W-:Y:S01]  /*ebc0*/  LOP3.LUT R26, R26, 0xffffff80, RZ, 0xc0, !PT ;  /* 0xffffff801a1a7812 */ /* 0x000fe200078ec0ff */
[----:B------:R-:W-:-:S04]  /*ebd0*/  IMAD R82, R82, 0x20, R86 ;  /* 0x0000002052527824 */ /* 0x000fc800078e0256 */
[----:B------:R-:W-:Y:S02]  /*ebe0*/  IMAD.IADD R26, R27, 0x1, -R26 ;  /* 0x000000011b1a7824 */ /* 0x000fe400078e0a1a */
[----:B------:R-:W-:Y:S02]  /*ebf0*/  IMAD R0, R0, R3, RZ ;  /* 0x0000000300007224 */ /* 0x000fe400078e02ff */
[----:B------:R-:W-:Y:S02]  /*ec00*/  IMAD R82, R151, 0x80, R82 ;  /* 0x0000008097527824 */ /* 0x000fe400078e0252 */
[C---:B------:R-:W-:Y:S02]  /*ec10*/  VIADD R90, R213.reuse, 0xc0 ;  /* 0x000000c0d55a7836 */ /* 0x040fe40000000000 */
[C---:B------:R-:W-:Y:S02]  /*ec20*/  VIADD R92, R213.reuse, 0x80 ;  /* 0x00000080d55c7836 */ /* 0x040fe40000000000 */
[C---:B------:R-:W-:Y:S01]  /*ec30*/  VIADD R94, R213.reuse, 0x40 ;  /* 0x00000040d55e7836 */ /* 0x040fe20000000000 */
[----:B------:R-:W-:Y:S01]  /*ec40*/  BSSY B1, `(.L_x_9802) ;  /* 0x00000d1000017945 */ /* 0x000fe20003800000 */
[C---:B------:R-:W-:Y:S01]  /*ec50*/  VIADD R89, R213.reuse, 0xc0 ;  /* 0x000000c0d5597836 */ /* 0x040fe20000000000 */
[----:B------:R-:W-:Y:S01]  /*ec60*/  SHF.R.S32.HI R90, RZ, 0x1f, R90 ;  /* 0x0000001fff5a7819 */ /* 0x000fe2000001145a */
[C---:B------:R-:W-:Y:S01]  /*ec70*/  VIADD R91, R213.reuse, 0x80 ;  /* 0x00000080d55b7836 */ /* 0x040fe20000000000 */
[----:B------:R-:W-:Y:S01]  /*ec80*/  SHF.R.S32.HI R92, RZ, 0x1f, R92 ;  /* 0x0000001fff5c7819 */ /* 0x000fe2000001145c */
[----:B------:R-:W-:Y:S01]  /*ec90*/  VIADD R93, R213, 0x40 ;  /* 0x00000040d55d7836 */ /* 0x000fe20000000000 */
[----:B------:R-:W-:-:S02]  /*eca0*/  SHF.R.S32.HI R94, RZ, 0x1f, R94 ;  /* 0x0000001fff5e7819 */ /* 0x000fc4000001145e */
[----:B------:R-:W-:Y:S02]  /*ecb0*/  SHF.R.S32.HI R95, RZ, 0x1f, R213 ;  /* 0x0000001fff5f7819 */ /* 0x000fe400000114d5 */
[----:B--2---:R-:W-:Y:S02]  /*ecc0*/  SEL R72, R12, RZ, !P0 ;  /* 0x000000ff0c487207 */ /* 0x004fe40004000000 */
[----:B---3--:R-:W-:Y:S02]  /*ecd0*/  SEL R80, R10, RZ, !P0 ;  /* 0x000000ff0a507207 */ /* 0x008fe40004000000 */
[----:B----4-:R-:W-:Y:S01]  /*ece0*/  SHF.R.S32.HI R81, RZ, 0x1f, R87 ;  /* 0x0000001fff517819 */ /* 0x010fe20000011457 */
[----:B------:R-:W-:-:S04]  /*ecf0*/  IMAD.WIDE.U32 R4, R87, UR4, R20 ;  /* 0x0000000457047c25 */ /* 0x000fc8000f8e0014 */
[----:B------:R-:W-:-:S04]  /*ed00*/  IMAD R6, R81, UR4, RZ ;  /* 0x0000000451067c24 */ /* 0x000fc8000f8e02ff */
[----:B------:R-:W-:Y:S01]  /*ed10*/  IMAD R7, R87, UR5, R6 ;  /* 0x0000000557077c24 */ /* 0x000fe2000f8e0206 */
[----:B------:R-:W-:Y:S01]  /*ed20*/  ULDC.64 UR4, c[0x0][0xb98] ;  /* 0x0002e60000047ab9 */ /* 0x000fe20000000a00 */
[----:B------:R-:W-:Y:S02]  /*ed30*/  IMAD.MOV R6, RZ, RZ, -R9 ;  /* 0x000000ffff067224 */ /* 0x000fe400078e0a09 */
[----:B------:R-:W-:Y:S02]  /*ed40*/  IMAD.IADD R5, R5, 0x1, R7 ;  /* 0x0000000105057824 */ /* 0x000fe400078e0207 */
[----:B------:R-:W-:Y:S02]  /*ed50*/  IMAD R11, R3, R6, R15 ;  /* 0x00000006030b7224 */ /* 0x000fe400078e020f */
[----:B------:R-:W-:Y:S02]  /*ed60*/  IMAD R15, R72, UR4, RZ ;  /* 0x00000004480f7c24 */ /* 0x000fe4000f8e02ff */
[----:B------:R-:W-:Y:S01]  /*ed70*/  IMAD.WIDE.U32 R6, R80, UR4, R4 ;  /* 0x0000000450067c25 */ /* 0x000fe2000f8e0004 */
[----:B------:R-:W-:-:S03]  /*ed80*/  SHF.R.S32.HI R8, RZ, 0x1f, R11 ;  /* 0x0000001fff087819 */ /* 0x000fc6000001140b */
[----:B------:R-:W-:Y:S01]  /*ed90*/  IMAD.WIDE R4, R13, 0x2, R34 ;  /* 0x000000020d047825 */ /* 0x000fe200078e0222 */
[----:B------:R-:W-:Y:S02]  /*eda0*/  SHF.R.S32.HI R13, RZ, 0x1f, R9 ;  /* 0x0000001fff0d7819 */ /* 0x000fe40000011409 */
[----:B------:R-:W-:Y:S01]  /*edb0*/  IADD3 R6, P0, R9, R6, RZ ;  /* 0x0000000609067210 */ /* 0x000fe20007f1e0ff */
[----:B------:R-:W-:Y:S01]  /*edc0*/  IMAD R15, R80, UR5, R15 ;  /* 0x00000005500f7c24 */ /* 0x000fe2000f8e020f */
[----:B------:R-:W-:Y:S02]  /*edd0*/  ULDC.64 UR4, c[0x0][0xb88] ;  /* 0x0002e20000047ab9 */ /* 0x000fe40000000a00 */
[----:B------:R-:W-:Y:S02]  /*ede0*/  IMAD R10, R8, UR4, RZ ;  /* 0x00000004080a7c24 */ /* 0x000fe4000f8e02ff */
[----:B------:R-:W-:Y:S02]  /*edf0*/  IADD3.X R7, R13, R7, R15, P0, !PT ;  /* 0x000000070d077210 */ /* 0x000fe400007fe40f */
[----:B------:R-:W-:-:S02]  /*ee00*/  IMAD R13, R11, UR5, R10 ;  /* 0x000000050b0d7c24 */ /* 0x000fc4000f8e020a */
[----:B------:R-:W-:Y:S01]  /*ee10*/  IMAD.WIDE.U32 R6, R11, UR4, R6 ;  /* 0x000000040b067c25 */ /* 0x000fe2000f8e0006 */
[C---:B------:R-:W-:Y:S01]  /*ee20*/  IADD3 R9, P2, R4.reuse, 0x1000, RZ ;  /* 0x0000100004097810 */ /* 0x040fe20007f5e0ff */
[----:B------:R-:W-:Y:S02]  /*ee30*/  ULDC.64 UR4, c[0x0][0xb50] ;  /* 0x0002d40000047ab9 */ /* 0x000fe40000000a00 */
[----:B------:R-:W-:Y:S01]  /*ee40*/  IMAD.IADD R7, R7, 0x1, R13 ;  /* 0x0000000107077824 */ /* 0x000fe200078e020d */
[----:B------:R-:W-:Y:S02]  /*ee50*/  IADD3 R13, P3, R4, 0x2000, RZ ;  /* 0x00002000040d7810 */ /* 0x000fe40007f7e0ff */
[----:B------:R-:W-:Y:S02]  /*ee60*/  LOP3.LUT R8, R9, 0x380, RZ, 0xc0, !PT ;  /* 0x0000038009087812 */ /* 0x000fe400078ec0ff */
[----:B------:R-:W-:Y:S02]  /*ee70*/  LEA R10, P0, R6, UR4, 0x2 ;  /* 0x00000004060a7c11 */ /* 0x000fe4000f8010ff */
[----:B------:R-:W-:-:S02]  /*ee80*/  LOP3.LUT R12, R13, 0x380, RZ, 0xc0, !PT ;  /* 0x000003800d0c7812 */ /* 0x000fc400078ec0ff */
[----:B------:R-:W-:Y:S02]  /*ee90*/  SHF.R.U64 R8, R8, 0x3, RZ ;  /* 0x0000000308087819 */ /* 0x000fe400000012ff */
[----:B------:R-:W-:Y:S01]  /*eea0*/  LEA.HI.X R6, R6, UR5, R7, 0x2, P0 ;  /* 0x0000000506067c11 */ /* 0x000fe200080f1407 */
[----:B------:R-:W-:Y:S01]  /*eeb0*/  ULDC.64 UR4, c[0x0][0xaa0] ;  /* 0x0002a80000047ab9 */ /* 0x000fe20000000a00 */
[----:B------:R-:W-:Y:S02]  /*eec0*/  SHF.R.U64 R12, R12, 0x3, RZ ;  /* 0x000000030c0c7819 */ /* 0x000fe400000012ff */
        /* <DEDUP_REMOVED lines=9> */
[----:B------:R-:W-:Y:S02]  /*ef60*/  IADD3 R41, P3, R4, 0x7000, RZ ;  /* 0x0000700004297810 */ /* 0x000fe40007f7e0ff */
[----:B------:R-:W-:Y:S02]  /*ef70*/  LOP3.LUT R24, R25, 0x380, RZ, 0xc0, !PT ;  /* 0x0000038019187812 */ /* 0x000fe400078ec0ff */
[----:B------:R-:W-:-:S02]  /*ef80*/  LOP3.LUT R34, R35, 0x380, RZ, 0xc0, !PT ;  /* 0x0000038023227812 */ /* 0x000fc400078ec0ff */
[----:B------:R-:W-:Y:S02]  /*ef90*/  SHF.R.U64 R28, R28, 0x3, RZ ;  /* 0x000000031c1c7819 */ /* 0x000fe400000012ff */
[----:B------:R-:W-:Y:S02]  /*efa0*/  LOP3.LUT R38, R39, 0x380, RZ, 0xc0, !PT ;  /* 0x0000038027267812 */ /* 0x000fe400078ec0ff */
[----:B------:R-:W-:Y:S02]  /*efb0*/  LOP3.LUT R40, R41, 0x380, RZ, 0xc0, !PT ;  /* 0x0000038029287812 */ /* 0x000fe400078ec0ff */
[----:B------:R-:W-:Y:S02]  /*efc0*/  SHF.R.U64 R24, R24, 0x3, RZ ;  /* 0x0000000318187819 */ /* 0x000fe400000012ff */
[----:B------:R-:W-:Y:S02]  /*efd0*/  SHF.R.U64 R34, R34, 0x3, RZ ;  /* 0x0000000322227819 */ /* 0x000fe400000012ff */
[----:B------:R-:W-:Y:S01]  /*efe0*/  LOP3.LUT R28, R28, R29, RZ, 0x3c, !PT ;  /* 0x0000001d1c1c7212 */ /* 0x000fe200078e3cff */
[----:B------:R-:W-:Y:S01]  /*eff0*/  IMAD.X R29, RZ, RZ, R5, P0 ;  /* 0x000000ffff1d7224 */ /* 0x000fe200000e0605 */
        /* <DEDUP_REMOVED lines=12> */
[----:B------:R-:W-:Y:S02]  /*f0c0*/  LOP3.LUT R48, R49, 0x380, RZ, 0xc0, !PT ;  /* 0x0000038031307812 */ /* 0x000fe400078ec0ff */
[C---:B------:R-:W-:Y:S02]  /*f0d0*/  IADD3 R53, P4, R4.reuse, 0xa000, RZ ;  /* 0x0000a00004357810 */ /* 0x040fe40007f9e0ff */
[C---:B------:R-:W-:Y:S01]  /*f0e0*/  IADD3 R57, P2, R4.reuse, 0xb000, RZ ;  /* 0x0000b00004397810 */ /* 0x040fe20007f5e0ff */
[----:B------:R-:W-:Y:S01]  /*f0f0*/  IMAD R21, R21, UR4, RZ ;  /* 0x0000000415157c24 */ /* 0x000fe2000f8e02ff */
[----:B------:R-:W-:Y:S02]  /*f100*/  IADD3 R61, P3, R4, 0xc000, RZ ;  /* 0x0000c000043d7810 */ /* 0x000fe40007f7e0ff */
[----:B------:R-:W-:Y:S02]  /*f110*/  LOP3.LUT R44, R45, 0x380, RZ, 0xc0, !PT ;  /* 0x000003802d2c7812 */ /* 0x000fe400078ec0ff */
[----:B------:R-:W-:-:S02]  /*f120*/  SHF.R.U64 R48, R48, 0x3, RZ ;  /* 0x0000000330307819 */ /* 0x000fc400000012ff */
[----:B------:R-:W-:Y:S02]  /*f130*/  LOP3.LUT R52, R53, 0x380, RZ, 0xc0, !PT ;  /* 0x0000038035347812 */ /* 0x000fe400078ec0ff */
[----:B------:R-:W-:Y:S01]  /*f140*/  LOP3.LUT R56, R57, 0x380, RZ, 0xc0, !PT ;  /* 0x0000038039387812 */ /* 0x000fe200078ec0ff */
[C---:B------:R-:W-:Y:S01]  /*f150*/  IMAD R83, R20.reuse, UR5, R21 ;  /* 0x0000000514537c24 */ /* 0x040fe2000f8e0215 */
[----:B------:R-:W-:Y:S01]  /*f160*/  LOP3.LUT R60, R61, 0x380, RZ, 0xc0, !PT ;  /* 0x000003803d3c7812 */ /* 0x000fe200078ec0ff */
[----:B------:R-:W-:Y:S01]  /*f170*/  SHFL.IDX PT, R50, R10, RZ, 0x1c1f ;  /* 0x001c1fff0a327589 */ /* 0x000fe200000e0000 */
[----:B------:R-:W-:Y:S01]  /*f180*/  IMAD.WIDE.U32 R20, R20, UR4, RZ ;  /* 0x0000000414147c25 */ /* 0x000fe2000f8e00ff */
[----:B------:R-:W-:Y:S01]  /*f190*/  SHF.R.U64 R44, R44, 0x3, RZ ;  /* 0x000000032c2c7819 */ /* 0x000fe200000012ff */
[----:B------:R-:W-:Y:S01]  /*f1a0*/  ULDC.64 UR4, c[0x0][0xae8] ;  /* 0x0002ba0000047ab9 */ /* 0x000fe20000000a00 */
[----:B------:R-:W1:Y:S01]  /*f1b0*/  SHFL.IDX PT, R51, R6, RZ, 0x1c1f ;  /* 0x001c1fff06337589 */ /* 0x000e6200000e0000 */
[----:B------:R-:W-:Y:S01]  /*f1c0*/  LOP3.LUT R48, R48, R49, RZ, 0x3c, !PT ;  /* 0x0000003130307212 */ /* 0x000fe200078e3cff */
[----:B------:R-:W-:Y:S01]  /*f1d0*/  IMAD.X R49, RZ, RZ, R5, P0 ;  /* 0x000000ffff317224 */ /* 0x000fe200000e0605 */
[----:B------:R-:W-:Y:S01]  /*f1e0*/  SHF.R.U64 R52, R52, 0x3, RZ ;  /* 0x0000000334347819 */ /* 0x000fe200000012ff */
[----:B------:R-:W-:Y:S01]  /*f1f0*/  SHFL.IDX PT, R54, R10, 0x1, 0x1c1f ;  /* 0x003c1f000a367f89 */ /* 0x000fe200000e0000 */
[----:B------:R-:W-:Y:S01]  /*f200*/  SHF.R.U64 R56, R56, 0x3, RZ ;  /* 0x0000000338387819 */ /* 0x000fe200000012ff */
[----:B------:R-:W-:Y:S01]  /*f210*/  IMAD R7, R151, 0x80, R14 ;  /* 0x0000008097077824 */ /* 0x000fe200078e020e */
[----:B------:R-:W-:Y:S01]  /*f220*/  SHF.R.U64 R60, R60, 0x3, RZ ;  /* 0x000000033c3c7819 */ /* 0x000fe200000012ff */
[----:B------:R2:W3:Y:S01]  /*f230*/  SHFL.IDX PT, R55, R6, 0x1, 0x1c1f ;  /* 0x003c1f0006377f89 */ /* 0x0004e200000e0000 */
[----:B------:R-:W-:Y:S01]  /*f240*/  LOP3.LUT P0, RZ, R26, 0x3, RZ, 0xc0, !PT ;  /* 0x000000031aff7812 */ /* 0x000fe2000780c0ff */
[----:B------:R-:W-:Y:S01]  /*f250*/  IMAD.IADD R21, R21, 0x1, R83 ;  /* 0x0000000115157824 */ /* 0x000fe200078e0253 */
[----:B------:R-:W-:Y:S01]  /*f260*/  LOP3.LUT R44, R44, R45, RZ, 0x3c, !PT ;  /* 0x0000002d2c2c7212 */ /* 0x000fe200078e3cff */
[----:B------:R-:W-:Y:S01]  /*f270*/  IMAD R81, R81, UR4, RZ ;  /* 0x0000000451517c24 */ /* 0x000fe2000f8e02ff */
[----:B------:R-:W-:Y:S01]  /*f280*/  LOP3.LUT R52, R52, R53, RZ, 0x3c, !PT ;  /* 0x0000003534347212 */ /* 0x000fe200078e3cff */
[--C-:B------:R-:W-:Y:S01]  /*f290*/  IMAD.X R45, RZ, RZ, R5.reuse, P5 ;  /* 0x000000ffff2d7224 */ /* 0x100fe200028e0605 */
[----:B------:R-:W-:Y:S01]  /*f2a0*/  LOP3.LUT R56, R56, R57, RZ, 0x3c, !PT ;  /* 0x0000003938387212 */ /* 0x000fe200078e3cff */
[--C-:B------:R-:W-:Y:S01]  /*f2b0*/  IMAD.X R53, RZ, RZ, R5.reuse, P4 ;  /* 0x000000ffff357224 */ /* 0x100fe200020e0605 */
[----:B------:R-:W-:Y:S01]  /*f2c0*/  LOP3.LUT R60, R60, R61, RZ, 0x3c, !PT ;  /* 0x0000003d3c3c7212 */ /* 0x000fe200078e3cff */
[--C-:B------:R-:W-:Y:S01]  /*f2d0*/  IMAD.X R57, RZ, RZ, R5.reuse, P2 ;  /* 0x000000ffff397224 */ /* 0x100fe200010e0605 */
[C---:B------:R-:W-:Y:S01]  /*f2e0*/  IADD3 R65, P5, R4.reuse, 0xd000, RZ ;  /* 0x0000d00004417810 */ /* 0x040fe20007fbe0ff */
[----:B------:R-:W-:Y:S01]  /*f2f0*/  IMAD.X R61, RZ, RZ, R5, P3 ;  /* 0x000000ffff3d7224 */ /* 0x000fe200018e0605 */
[C---:B------:R-:W-:Y:S01]  /*f300*/  IADD3 R69, P4, R4.reuse, 0xe000, RZ ;  /* 0x0000e00004457810 */ /* 0x040fe20007f9e0ff */
[----:B------:R-:W-:Y:S01]  /*f310*/  IMAD R83, R87, UR5, R81 ;  /* 0x0000000557537c24 */ /* 0x000fe2000f8e0251 */
[----:B------:R-:W-:Y:S01]  /*f320*/  ISETP.GE.OR P2, PT, R7, R0, P0 ;  /* 0x000000000700720c */ /* 0x000fe20000746670 */
[----:B------:R-:W-:Y:S01]  /*f330*/  IMAD.WIDE.U32 R20, R87, UR4, R20 ;  /* 0x0000000457147c25 */ /* 0x000fe2000f8e0014 */
[----:B------:R-:W-:Y:S01]  /*f340*/  IADD3 R7, R7, 0x8, RZ ;  /* 0x0000000807077810 */ /* 0x000fe20007ffe0ff */
[----:B------:R-:W-:Y:S01]  /*f350*/  ULDC.64 UR4, c[0x0][0xaf0] ;  /* 0x0002bc0000047ab9 */ /* 0x000fe20000000a00 */
[----:B------:R-:W-:Y:S01]  /*f360*/  IADD3 R11, P3, R4, 0xf000, RZ ;  /* 0x0000f000040b7810 */ /* 0x000fe20007f7e0ff */
[----:B------:R-:W-:Y:S01]  /*f370*/  @P1 IMAD.HI.U32 R81, R82, R85, RZ ;  /* 0x0000005552511227 */ /* 0x000fe200078e00ff */
[----:B------:R-:W-:-:S02]  /*f380*/  LOP3.LUT R64, R65, 0x380, RZ, 0xc0, !PT ;  /* 0x0000038041407812 */ /* 0x000fc400078ec0ff */
[----:B------:R-:W-:Y:S01]  /*f390*/  LOP3.LUT R68, R69, 0x380, RZ, 0xc0, !PT ;  /* 0x0000038045447812 */ /* 0x000fe200078ec0ff */
[----:B------:R-:W-:Y:S01]  /*f3a0*/  IMAD.IADD R21, R21, 0x1, R83 ;  /* 0x0000000115157824 */ /* 0x000fe200078e0253 */
[----:B------:R-:W-:Y:S01]  /*f3b0*/  LOP3.LUT R15, R4, 0x380, RZ, 0xc0, !PT ;  /* 0x00000380040f7812 */ /* 0x000fe200078ec0ff */
[----:B------:R-:W-:Y:S01]  /*f3c0*/  IMAD.MOV.U32 R83, RZ, RZ, R82 ;  /* 0x000000ffff537224 */ /* 0x000fe200078e0052 */
[----:B------:R-:W-:Y:S01]  /*f3d0*/  ISETP.GE.OR P0, PT, R7, R0, P0 ;  /* 0x000000000700720c */ /* 0x000fe20000706670 */
[----:B------:R-:W-:Y:S01]  /*f3e0*/  IMAD R85, R72, UR4, RZ ;  /* 0x0000000448557c24 */ /* 0x000fe2000f8e02ff */
[----:B--2---:R-:W-:Y:S02]  /*f3f0*/  LOP3.LUT R6, R11, 0x380, RZ, 0xc0, !PT ;  /* 0x000003800b067812 */ /* 0x004fe400078ec0ff */
[----:B0-----:R-:W-:Y:S02]  /*f400*/  @P1 SHF.R.U32.HI R83, RZ, R84, R81 ;  /* 0x00000054ff531219 */ /* 0x001fe40000011651 */
[----:B------:R-:W-:-:S02]  /*f410*/  SHF.R.U64 R64, R64, 0x3, RZ ;  /* 0x0000000340407819 */ /* 0x000fc400000012ff */
[----:B------:R-:W-:Y:S01]  /*f420*/  SHF.R.U64 R68, R68, 0x3, RZ ;  /* 0x0000000344447819 */ /* 0x000fe200000012ff */
[----:B------:R-:W-:Y:S01]  /*f430*/  IMAD R85, R80, UR5, R85 ;  /* 0x0000000550557c24 */ /* 0x000fe2000f8e0255 */
[----:B------:R-:W-:Y:S02]  /*f440*/  SHF.R.U64 R15, R15, 0x3, RZ ;  /* 0x000000030f0f7819 */ /* 0x000fe400000012ff */
[----:B------:R-:W-:Y:S01]  /*f450*/  SHF.R.U64 R6, R6, 0x3, RZ ;  /* 0x0000000306067819 */ /* 0x000fe200000012ff */
[----:B------:R-:W-:Y:S01]  /*f460*/  IMAD.WIDE.U32 R80, R80, UR4, R20 ;  /* 0x0000000450507c25 */ /* 0x000fe2000f8e0014 */
[----:B------:R-:W-:Y:S01]  /*f470*/  LOP3.LUT R64, R64, R65, RZ, 0x3c, !PT ;  /* 0x0000004140407212 */ /* 0x000fe200078e3cff */
[----:B------:R-:W-:Y:S01]  /*f480*/  ULDC.64 UR4, c[0x0][0xae0] ;  /* 0x0002b80000047ab9 */ /* 0x000fe20000000a00 */
[----:B------:R-:W-:Y:S01]  /*f490*/  LOP3.LUT R68, R68, R69, RZ, 0x3c, !PT ;  /* 0x0000004544447212 */ /* 0x000fe200078e3cff */
[--C-:B------:R-:W-:Y:S01]  /*f4a0*/  IMAD.MOV R72, RZ, RZ, -R83.reuse ;  /* 0x000000ffff487224 */ /* 0x100fe200078e0a53 */
[----:B------:R-:W-:Y:S01]  /*f4b0*/  SHF.R.S32.HI R20, RZ, 0x1f, R83 ;  /* 0x0000001fff147819 */ /* 0x000fe20000011453 */
[--C-:B------:R-:W-:Y:S01]  /*f4c0*/  IMAD.X R65, RZ, RZ, R5.reuse, P5 ;  /* 0x000000ffff417224 */ /* 0x100fe200028e0605 */
[----:B------:R-:W-:Y:S01]  /*f4d0*/  LOP3.LUT R4, R15, R4, RZ, 0x3c, !PT ;  /* 0x000000040f047212 */ /* 0x000fe200078e3cff */
[--C-:B------:R-:W-:Y:S01]  /*f4e0*/  IMAD.X R69, RZ, RZ, R5.reuse, P4 ;  /* 0x000000ffff457224 */ /* 0x100fe200020e0605 */
[----:B------:R-:W-:Y:S01]  /*f4f0*/  LOP3.LUT R76, R6, R11, RZ, 0x3c, !PT ;  /* 0x0000000b064c7212 */ /* 0x000fe200078e3cff */
[----:B------:R-:W-:Y:S01]  /*f500*/  IMAD.X R77, RZ, RZ, R5, P3 ;  /* 0x000000ffff4d7224 */ /* 0x000fe200018e0605 */
[----:B-1----:R-:W-:Y:S01]  /*f510*/  @!P2 ST.E desc[UR40][R50.64], R36 ;  /* 0x000000243200a985 */ /* 0x002fe2000c101928 */
[----:B------:R-:W-:-:S02]  /*f520*/  IMAD R3, R3, R72, R82 ;  /* 0x0000004803037224 */ /* 0x000fc400078e0252 */
[----:B------:R-:W-:Y:S01]  /*f530*/  IMAD R20, R20, UR4, RZ ;  /* 0x0000000414147c24 */ /* 0x000fe2000f8e02ff */
[----:B---3--:R0:W-:Y:S01]  /*f540*/  @!P0 ST.E desc[UR40][R54.64], R32 ;  /* 0x0000002036008985 */ /* 0x0081e2000c101928 */
[----:B------:R-:W-:Y:S01]  /*f550*/  IMAD.IADD R81, R81, 0x1, R85 ;  /* 0x0000000151517824 */ /* 0x000fe200078e0255 */
[----:B------:R-:W-:Y:S02]  /*f560*/  SHF.R.S32.HI R72, RZ, 0x1f, R3 ;  /* 0x0000001fff487819 */ /* 0x000fe40000011403 */
[----:B------:R-:W5:Y:S01]  /*f570*/  LD.E.128 R4, desc[UR40][R4.64] ;  /* 0x0000002804047980 */ /* 0x000f62000c101d00 */
[----:B------:R-:W-:-:S03]  /*f580*/  IMAD R85, R83, UR5, R20 ;  /* 0x0000000553557c24 */ /* 0x000fc6000f8e0214 */
[----:B------:R-:W5:Y:S01]  /*f590*/  LD.E.128 R8, desc[UR40][R8.64] ;  /* 0x0000002808087980 */ /* 0x000f62000c101d00 */
[----:B------:R-:W-:Y:S01]  /*f5a0*/  IMAD.WIDE.U32 R20, R83, UR4, R80 ;  /* 0x0000000453147c25 */ /* 0x000fe2000f8e0050 */
[----:B------:R-:W-:Y:S02]  /*f5b0*/  ULDC.64 UR4, c[0x0][0xad8] ;  /* 0x0002b60000047ab9 */ /* 0x000fe40000000a00 */
[----:B------:R-:W5:Y:S04]  /*f5c0*/  LD.E.128 R12, desc[UR40][R12.64] ;  /* 0x000000280c0c7980 */ /* 0x000f68000c101d00 */
[----:B------:R-:W5:Y:S04]  /*f5d0*/  LD.E.128 R24, desc[UR40][R24.64] ;  /* 0x0000002818187980 */ /* 0x000f68000c101d00 */
[----:B------:R-:W5:Y:S04]  /*f5e0*/  LD.E.128 R28, desc[UR40][R28.64] ;  /* 0x000000281c1c7980 */ /* 0x000f68000c101d00 */
[----:B0-----:R-:W5:Y:S04]  /*f5f0*/  LD.E.128 R32, desc[UR40][R34.64] ;  /* 0x0000002822207980 */ /* 0x001f68000c101d00 */
[----:B------:R-:W5:Y:S04]  /*f600*/  LD.E.128 R36, desc[UR40][R38.64] ;  /* 0x0000002826247980 */ /* 0x000f68000c101d00 */
        /* <DEDUP_REMOVED lines=17> */
[----:B------:R-:W-:Y:S02]  /*f720*/  IMAD R87, R151, 0x80, R86 ;  /* 0x0000008097577824 */ /* 0x000fe400078e0256 */
[C---:B------:R-:W-:Y:S02]  /*f730*/  IMAD R83, R3.reuse, UR5, R72 ;  /* 0x0000000503537c24 */ /* 0x040fe4000f8e0248 */
[----:B------:R-:W-:Y:S01]  /*f740*/  IMAD.WIDE.U32 R20, R3, UR4, R20 ;  /* 0x0000000403147c25 */ /* 0x000fe2000f8e0014 */
[----:B------:R-:W-:Y:S01]  /*f750*/  ISETP.GE.AND P2, PT, R87, R0, PT ;  /* 0x000000005700720c */ /* 0x000fe20003f46270 */
[----:B------:R-:W-:Y:S02]  /*f760*/  ULDC.64 UR4, c[0x0][0xa80] ;  /* 0x0002a00000047ab9 */ /* 0x000fe40000000a00 */
[----:B------:R-:W-:Y:S01]  /*f770*/  IMAD.IADD R21, R21, 0x1, R83 ;  /* 0x0000000115157824 */ /* 0x000fe200078e0253 */
[----:B------:R-:W-:Y:S01]  /*f780*/  LEA R72, P3, R20, UR4, 0x1 ;  /* 0x0000000414487c11 */ /* 0x000fe2000f8608ff */
[----:B------:R-:W-:-:S02]  /*f790*/  VIADD R3, R19, 0x22820 ;  /* 0x0002282013037836 */ /* 0x000fc40000000000 */
[----:B------:R-:W-:Y:S01]  /*f7a0*/  VIADD R81, R87, 0x20 ;  /* 0x0000002057517836 */ /* 0x000fe20000000000 */
[----:B------:R-:W-:Y:S02]  /*f7b0*/  LEA.HI.X R86, R20, UR5, R21, 0x1, P3 ;  /* 0x0000000514567c11 */ /* 0x000fe400098f0c15 */
[----:B------:R-:W-:Y:S02]  /*f7c0*/  PRMT R3, RZ, 0x654, R3 ;  /* 0x00000654ff037816 */ /* 0x000fe40000000003 */
[-C--:B------:R-:W-:Y:S01]  /*f7d0*/  ISETP.GE.AND P1, PT, R81, R0.reuse, PT ;  /* 0x000000005100720c */ /* 0x080fe20003f26270 */
[----:B------:R-:W-:Y:S01]  /*f7e0*/  VIADD R81, R87, 0x40 ;  /* 0x0000004057517836 */ /* 0x000fe20000000000 */
[----:B0-----:R0:W-:Y:S01]  /*f7f0*/  SYNCS.ARRIVE.TRANS64.RED.A1T0 RZ, [R3+URZ], RZ ;  /* 0x000000ff03ff79a7 */ /* 0x0011e2000810043f */
[----:B------:R0:W1:Y:S04]  /*f800*/  SHFL.IDX PT, R84, R72, RZ, 0x181f ;  /* 0x00181fff48547589 */ /* 0x00006800000e0000 */
[----:B------:R0:W2:Y:S01]  /*f810*/  SHFL.IDX PT, R88, R86, RZ, 0x181f ;  /* 0x00181fff56587589 */ /* 0x0000a200000e0000 */
[----:B------:R-:W-:Y:S01]  /*f820*/  ISETP.GE.AND P0, PT, R81, R0, PT ;  /* 0x000000005100720c */ /* 0x000fe20003f06270 */
[----:B------:R-:W-:-:S12]  /*f830*/  @P2 BRA `(.L_x_9803) ;  /* 0x0000000000442947 */ /* 0x000fd80003800000 */
[----:B------:R-:W-:Y:S02]  /*f840*/  ULDC UR4, c[0x0][0xac8] ;  /* 0x0002b20000047ab9 */ /* 0x000fe40000000800 */
[----:B------:R-:W-:Y:S02]  /*f850*/  ISETP.GE.AND P2, PT, R213, UR4, PT ;  /* 0x00000004d5007c0c */ /* 0x000fe4000bf46270 */
[----:B------:R-:W-:Y:S02]  /*f860*/  ISETP.GE.AND P3, PT, R93, UR4, PT ;  /* 0x000000045d007c0c */ /* 0x000fe4000bf66270 */
[----:B------:R-:W-:-:S09]  /*f870*/  ISETP.GE.AND P4, PT, R91, UR4, PT ;  /* 0x000000045b007c0c */ /* 0x000fd2000bf86270 */
[----:B-1----:R-:W-:-:S04]  /*f880*/  @!P2 LEA R20, P5, R213, R84, 0x1 ;  /* 0x00000054d514a211 */ /* 0x002fc800078a08ff */
[----:B--2---:R-:W-:Y:S02]  /*f890*/  @!P2 LEA.HI.X R21, R213, R88, R95, 0x1, P5 ;  /* 0x00000058d515a211 */ /* 0x004fe400028f0c5f */
[----:B------:R-:W-:-:S03]  /*f8a0*/  ISETP.GE.AND P5, PT, R89, UR4, PT ;  /* 0x0000000459007c0c */ /* 0x000fc6000bfa6270 */
[----:B-----5:R3:W-:Y:S01]  /*f8b0*/  @!P2 ST.E.128 desc[UR40][R20.64], R4 ;  /* 0x000000041400a985 */ /* 0x0207e2000c101d28 */
[----:B------:R-:W-:-:S04]  /*f8c0*/  @!P3 LEA R80, P2, R93, R84, 0x1 ;  /* 0x000000545d50b211 */ /* 0x000fc800078408ff */
        /* <DEDUP_REMOVED lines=8> */
.L_x_9803:
[----:B------:R-:W-:Y:S05]  /*f950*/  BSYNC B1 ;  /* 0x0000000000017941 */ /* 0x000fea0003800000 */
.L_x_9802:
        /* <DEDUP_REMOVED lines=9> */
[----:B0-----:R-:W-:-:S04]  /*f9f0*/  @!P4 LEA R4, P5, R213, R28, 0x1 ;  /* 0x0000001cd504c211 */ /* 0x001fc800078a08ff */
[----:B----4-:R-:W-:Y:S02]  /*fa00*/  @!P4 LEA.HI.X R5, R213, R30, R95, 0x1, P5 ;  /* 0x0000001ed505c211 */ /* 0x010fe400028f0c5f */
[----:B------:R-:W-:-:S03]  /*fa10*/  @!P3 LEA R6, P5, R93, R28, 0x1 ;  /* 0x0000001c5d06b211 */ /* 0x000fc600078a08ff */
[----:B------:R0:W-:Y:S01]  /*fa20*/  @!P4 ST.E.128 desc[UR40][R4.64], R8 ;  /* 0x000000080400c985 */ /* 0x0001e2000c101d28 */
        /* <DEDUP_REMOVED lines=8> */
.L_x_9805:
[----:B------:R-:W-:Y:S05]  /*fab0*/  BSYNC B1 ;  /* 0x0000000000017941 */ /* 0x000fea0003800000 */
.L_x_9804:
[----:B0-----:R0:W0:Y:S01]  /*fac0*/  SHFL.IDX PT, R20, R86, 0x2, 0x181f ;  /* 0x00581f0056147f89 */ /* 0x00102200000e0000 */
        /* <DEDUP_REMOVED lines=8> */
[-C--:B0-----:R-:W-:Y:S02]  /*fb50*/  @!P3 LEA R4, P5, R213, R10.reuse, 0x1 ;  /* 0x0000000ad504b211 */ /* 0x081fe400078a08ff */
[----:B------:R-:W-:Y:S02]  /*fb60*/  @!P2 LEA R6, P4, R93, R10, 0x1 ;  /* 0x0000000a5d06a211 */ /* 0x000fe400078808ff */
[----:B------:R-:W-:Y:S02]  /*fb70*/  @!P3 LEA.HI.X R5, R213, R20, R95, 0x1, P5 ;  /* 0x00000014d505b211 */ /* 0x000fe400028f0c5f */
        /* <DEDUP_REMOVED lines=9> */
.L_x_9807:
[----:B------:R-:W-:Y:S05]  /*fc10*/  BSYNC B1 ;  /* 0x0000000000017941 */ /* 0x000fea0003800000 */
.L_x_9806:
[----:B------:R-:W-:Y:S01]  /*fc20*/  VIADD R3, R87, 0x60 ;  /* 0x0000006057037836 */ /* 0x000fe20000000000 */
[----:B0--3--:R-:W3:Y:S04]  /*fc30*/  SHFL.IDX PT, R86, R86, 0x3, 0x181f ;  /* 0x00781f0056567f89 */ /* 0x009ee800000e0000 */
[----:B------:R-:W-:Y:S01]  /*fc40*/  ISETP.GE.AND P0, PT, R3, R0, PT ;  /* 0x000000000300720c */ /* 0x000fe20003f06270 */
[----:B------:R-:W0:-:S12]  /*fc50*/  SHFL.IDX PT, R72, R72, 0x3, 0x181f ;  /* 0x00781f0048487f89 */ /* 0x000e1800000e0000 */
[----:B------:R-:W-:Y:S05]  /*fc60*/  @P0 BRA `(.L_x_9808) ;  /* 0x0000001000780947 */ /* 0x000fea0003800000 */
[----:B------:R-:W-:Y:S02]  /*fc70*/  ULDC UR4, c[0x0][0xac8] ;  /* 0x0002b20000047ab9 */ /* 0x000fe40000000800 */
[----:B------:R-:W-:Y:S02]  /*fc80*/  ISETP.GE.AND P3, PT, R213, UR4, PT ;  /* 0x00000004d5007c0c */ /* 0x000fe4000bf66270 */
[----:B------:R-:W-:Y:S02]  /*fc90*/  ISETP.GE.AND P4, PT, R93, UR4, PT ;  /* 0x000000045d007c0c */ /* 0x000fe4000bf86270 */
[----:B------:R-:W-:-:S09]  /*fca0*/  ISETP.GE.AND P5, PT, R91, UR4, PT ;  /* 0x000000045b007c0c */ /* 0x000fd2000bfa6270 */
[-C--:B0-----:R-:W-:Y:S02]  /*fcb0*/  @!P3 LEA R4, P0, R213, R72.reuse, 0x1 ;  /* 0x00000048d504b211 */ /* 0x081fe400078008ff */
[-C--:B------:R-:W-:Y:S02]  /*fcc0*/  @!P4 LEA R6, P1, R93, R72.reuse, 0x1 ;  /* 0x000000485d06c211 */ /* 0x080fe400078208ff */
[----:B------:R-:W-:Y:S02]  /*fcd0*/  @!P5 LEA R8, P2, R91, R72, 0x1 ;  /* 0x000000485b08d211 */ /* 0x000fe400078408ff */
[-C--:B---3--:R-:W-:Y:S02]  /*fce0*/  @!P3 LEA.HI.X R5, R213, R86.reuse, R95, 0x1, P0 ;  /* 0x00000056d505b211 */ /* 0x088fe400000f0c5f */
        /* <DEDUP_REMOVED lines=11> */
.L_x_9800:
        /* <DEDUP_REMOVED lines=12> */
[----:B------:R-:W-:-:S13]  /*fe60*/  ISETP.NE.AND.EX P1, PT, RZ, UR5, PT, P1 ;  /* 0x00000005ff007c0c */ /* 0x000fda000bf25310 */
[----:B------:R-:W-:Y:S01]  /*fe70*/  @P1 IADD3 R6, P2, R6, UR4, RZ ;  /* 0x0000000406061c10 */ /* 0x000fe2000ff5e0ff */
[----:B------:R-:W-:Y:S02]  /*fe80*/  ULDC UR4, c[0x0][0xa88] ;  /* 0x0002a20000047ab9 */ /* 0x000fe40000000800 */
[----:B------:R-:W-:Y:S02]  /*fe90*/  MOV R8, UR4 ;  /* 0x0000000400087c02 */ /* 0x000fe40008000f00 */
[----:B------:R-:W-:-:S05]  /*fea0*/  @P1 IADD3.X R7, R3, UR5, RZ, P2, !PT ;  /* 0x0000000503071c10 */ /* 0x000fca00097fe4ff */
[----:B------:R2:W5:Y:S01]  /*feb0*/  @P1 LDG.E R8, desc[UR40][R6.64] ;  /* 0x0000002806081981 */ /* 0x000562000c1e1900 */
[----:B----4-:R-:W-:Y:S01]  /*fec0*/  ISETP.NE.AND P2, PT, R21, 0x1, PT ;  /* 0x000000011500780c */ /* 0x010fe20003f45270 */
[----:B------:R-:W3:-:S12]  /*fed0*/  S2R R28, SR_TID.X ;  /* 0x00000000001c7919 */ /* 0x000ed80000002100 */
[----:B------:R-:W4:Y:S08]  /*fee0*/  @P2 LDC R20, c[0x0][0xbec] ;  /* 0x0002fb00ff142b82 */ /* 0x000f300000000800 */
[----:B------:R-:W0:Y:S01]  /*fef0*/  @P2 LDC R25, c[0x0][0xbf0] ;  /* 0x0002fc00ff192b82 */ /* 0x000e220000000800 */
[----:B---3--:R-:W-:-:S05]  /*ff00*/  VIADD R28, R28, 0xffffff80 ;  /* 0xffffff801c1c7836 */ /* 0x008fca0000000000 */
[----:B------:R-:W-:Y:S01]  /*ff10*/  ISETP.GE.AND P3, PT, R28, 0x80, PT ;  /* 0x000000801c00780c */ /* 0x000fe20003f66270 */
[----:B--2---:R-:W-:-:S12]  /*ff20*/  @P1 BRA `(.L_x_9809) ;  /* 0x0000000000101947 */ /* 0x004fd80003800000 */
[----:B------:R-:W-:Y:S05]  /*ff30*/  @!P0 BRA `(.L_x_9809) ;  /* 0x00000000000c8947 */ /* 0x000fea0003800000 */
[----:B------:R-:W2:Y:S04]  /*ff40*/  LDG.E R3, desc[UR40][R4.64] ;  /* 0x0000002804037981 */ /* 0x000ea8000c1e1900 */
[----:B-----5:R-:W2:Y:S02]  /*ff50*/  LDG.E R8, desc[UR40][R4.64+0x4] ;  /* 0x0000042804087981 */ /* 0x020ea4000c1e1900 */
[----:B--2---:R-:W-:-:S07]  /*ff60*/  IMAD.IADD R8, R8, 0x1, -R3 ;  /* 0x0000000108087824 */ /* 0x004fce00078e0a03 */
.L_x_9809:
        /* <DEDUP_REMOVED lines=50> */
.L_x_9811:
[----:B------:R-:W-:Y:S05]  /*10290*/  BSYNC B1 ;  /* 0x0000000000017941 */ /* 0x000fea0003800000 */
.L_x_9810:
[--C-:B0-----:R-:W-:Y:S01]  /*102a0*/  SHF.R.S32.HI R6, RZ, 0x1f, R28.reuse ;  /* 0x0000001fff067819 */ /* 0x101fe2000001141c */
[----:B------:R-:W-:Y:S01]  /*102b0*/  ULDC.64 UR4, c[0x0][0xaa0] ;  /* 0x0002a80000047ab9 */ /* 0x000fe20000000a00 */
[----:B------:R-:W-:Y:S01]  /*102c0*/  SHF.R.S32.HI R26, RZ, 0x1f, R28 ;  /* 0x0000001fff1a7819 */ /* 0x000fe2000001141c */
[----:B------:R-:W-:Y:S01]  /*102d0*/  IMAD R3, R11, UR4, RZ ;  /* 0x000000040b037c24 */ /* 0x000fe2000f8e02ff */
[-C--:B------:R-:W-:Y:S01]  /*102e0*/  LEA.HI R6, R6, R28.reuse, RZ, 0x3 ;  /* 0x0000001c06067211 */ /* 0x080fe200078f18ff */
[----:B------:R-:W-:Y:S01]  /*102f0*/  IMAD.WIDE.U32 R4, R0, UR4, RZ ;  /* 0x0000000400047c25 */ /* 0x000fe2000f8e00ff */
[----:B------:R-:W-:Y:S02]  /*10300*/  LEA.HI R26, R26, R28, RZ, 0x3 ;  /* 0x0000001c1a1a7211 */ /* 0x000fe400078f18ff */
[----:B------:R-:W-:Y:S01]  /*10310*/  LOP3.LUT R6, R6, 0xfffffff8, RZ, 0xc0, !PT ;  /* 0xfffffff806067812 */ /* 0x000fe200078ec0ff */
[----:B------:R-:W-:Y:S01]  /*10320*/  IMAD R3, R0, UR5, R3 ;  /* 0x0000000500037c24 */ /* 0x000fe2000f8e0203 */
[----:B------:R-:W-:Y:S01]  /*10330*/  SHF.R.S32.HI R26, RZ, 0x3, R26 ;  /* 0x00000003ff1a7819 */ /* 0x000fe2000001141a */
[----:B------:R-:W-:-:S02]  /*10340*/  ULDC.64 UR4, c[0x0][0xae8] ;  /* 0x0002ba0000047ab9 */ /* 0x000fc40000000a00 */
[----:B------:R-:W-:Y:S02]  /*10350*/  IMAD.IADD R6, R28, 0x1, -R6 ;  /* 0x000000011c067824 */ /* 0x000fe400078e0a06 */
[----:B------:R-:W-:Y:S02]  /*10360*/  IMAD.IADD R5, R5, 0x1, R3 ;  /* 0x0000000105057824 */ /* 0x000fe400078e0203 */
[----:B------:R-:W-:Y:S02]  /*10370*/  IMAD R0, R6, 0x20, R26 ;  /* 0x0000002006007824 */ /* 0x000fe400078e021a */
[----:B------:R-:W-:Y:S02]  /*10380*/  IMAD R6, R10, UR4, RZ ;  /* 0x000000040a067c24 */ /* 0x000fe4000f8e02ff */
[----:B------:R-:W-:Y:S02]  /*10390*/  IMAD R9, R24, 0x80, R0 ;  /* 0x0000008018097824 */ /* 0x000fe400078e0200 */
[----:B------:R-:W-:-:S02]  /*103a0*/  IMAD R7, R27, UR5, R6 ;  /* 0x000000051b077c24 */ /* 0x000fc4000f8e0206 */
[----:B------:R-:W-:-:S04]  /*103b0*/  @P2 IMAD.HI.U32 R0, R9, R20, RZ ;  /* 0x0000001409002227 */ /* 0x000fc800078e00ff */
        /* <DEDUP_REMOVED lines=30> */
.L_x_9990:
[----:B------:R-:W-:Y:S01]  /*105a0*/  IMAD R8, R8, R21, RZ ;  /* 0x0000001508087224 */ /* 0x000fe200078e02ff */
[----:B------:R-:W-:Y:S01]  /*105b0*/  BSSY B1, `(.L_x_9813) ;  /* 0x000001f000017945 */ /* 0x000fe20003800000 */
[----:B------:R-:W-:-:S05]  /*105c0*/  IMAD R7, R24, 0x80, R26 ;  /* 0x0000008018077824 */ /* 0x000fca00078e021a */
[----:B------:R-:W-:-:S13]  /*105d0*/  ISETP.GE.AND P0, PT, R7, R8, PT ;  /* 0x000000080700720c */ /* 0x000fda0003f06270 */
[----:B------:R-:W-:Y:S05]  /*105e0*/  @P0 BRA `(.L_x_9814) ;  /* 0x00000000006c0947 */ /* 0x000fea0003800000 */
[----:B------:R-:W-:Y:S01]  /*105f0*/  ULDC UR4, c[0x0][0xac8] ;  /* 0x0002b20000047ab9 */ /* 0x000fe20000000800 */
[C---:B------:R-:W-:Y:S01]  /*10600*/  VIADD R15, R213.reuse, 0x40 ;  /* 0x00000040d50f7836 */ /* 0x040fe20000000000 */
[C---:B------:R-:W-:Y:S01]  /*10610*/  ISETP.GE.AND P3, PT, R213.reuse, UR4, PT ;  /* 0x00000004d5007c0c */ /* 0x040fe2000bf66270 */
[C---:B------:R-:W-:Y:S01]  /*10620*/  VIADD R9, R213.reuse, 0x80 ;  /* 0x00000080d5097836 */ /* 0x040fe20000000000 */
[----:B------:R-:W-:Y:S01]  /*10630*/  SHF.R.S32.HI R6, RZ, 0x1f, R213 ;  /* 0x0000001fff067819 */ /* 0x000fe200000114d5 */
[----:B------:R-:W-:Y:S01]  /*10640*/  VIADD R5, R213, 0xc0 ;  /* 0x000000c0d5057836 */ /* 0x000fe20000000000 */
[----:B------:R-:W-:Y:S01]  /*10650*/  ISETP.GE.AND P2, PT, R15, UR4, PT ;  /* 0x000000040f007c0c */ /* 0x000fe2000bf46270 */
[----:B------:R-:W-:Y:S01]  /*10660*/  VIADD R24, R213, 0x80 ;  /* 0x00000080d5187836 */ /* 0x000fe20000000000 */
[----:B------:R-:W-:Y:S02]  /*10670*/  ISETP.GE.AND P1, PT, R9, UR4, PT ;  /* 0x0000000409007c0c */ /* 0x000fe4000bf26270 */
[----:B------:R-:W-:-:S02]  /*10680*/  ISETP.GE.AND P0, PT, R5, UR4, PT ;  /* 0x0000000405007c0c */ /* 0x000fc4000bf06270 */
[C---:B------:R-:W-:Y:S02]  /*10690*/  IADD3 R25, R213.reuse, 0x40, RZ ;  /* 0x00000040d5197810 */ /* 0x040fe40007ffe0ff */
[----:B------:R-:W-:Y:S02]  /*106a0*/  SHF.R.S32.HI R24, RZ, 0x1f, R24 ;  /* 0x0000001fff187819 */ /* 0x000fe40000011418 */
[C---:B---3--:R-:W-:Y:S02]  /*106b0*/  @!P3 LEA R10, P5, R213.reuse, R14, 0x1 ;  /* 0x0000000ed50ab211 */ /* 0x048fe400078a08ff */
[----:B------:R-:W-:Y:S02]  /*106c0*/  SHF.R.S32.HI R25, RZ, 0x1f, R25 ;  /* 0x0000001fff197819 */ /* 0x000fe40000011419 */
[C---:B--2---:R-:W-:Y:S01]  /*106d0*/  @!P3 LEA.HI.X R11, R213.reuse, R0, R6, 0x1, P5 ;  /* 0x00000000d50bb211 */ /* 0x044fe200028f0c06 */
[----:B------:R-:W-:Y:S01]  /*106e0*/  VIADD R6, R213, 0xc0 ;  /* 0x000000c0d5067836 */ /* 0x000fe20000000000 */
[----:B------:R-:W-:-:S02]  /*106f0*/  @!P2 LEA R12, P4, R15, R14, 0x1 ;  /* 0x0000000e0f0ca211 */ /* 0x000fc400078808ff */
[----:B------:R-:W-:Y:S01]  /*10700*/  @!P1 LEA R20, P5, R9, R14, 0x1 ;  /* 0x0000000e09149211 */ /* 0x000fe200078a08ff */
[----:B------:R4:W-:Y:S01]  /*10710*/  @!P3 ST.E.128 desc[UR40][R10.64], RZ ;  /* 0x000000ff0a00b985 */ /* 0x0009e2000c101d28 */
[----:B------:R-:W-:Y:S02]  /*10720*/  @!P2 LEA.HI.X R13, R15, R0, R25, 0x1, P4 ;  /* 0x000000000f0da211 */ /* 0x000fe400020f0c19 */
[----:B------:R-:W-:Y:S02]  /*10730*/  SHF.R.S32.HI R6, RZ, 0x1f, R6 ;  /* 0x0000001fff067819 */ /* 0x000fe40000011406 */
[----:B------:R-:W-:Y:S01]  /*10740*/  @!P0 LEA R14, P4, R5, R14, 0x1 ;  /* 0x0000000e050e8211 */ /* 0x000fe200078808ff */
[----:B------:R4:W-:Y:S01]  /*10750*/  @!P2 ST.E.128 desc[UR40][R12.64], RZ ;  /* 0x000000ff0c00a985 */ /* 0x0009e2000c101d28 */
[-C--:B------:R-:W-:Y:S02]  /*10760*/  @!P1 LEA.HI.X R21, R9, R0.reuse, R24, 0x1, P5 ;  /* 0x0000000009159211 */ /* 0x080fe400028f0c18 */
[----:B------:R-:W-:-:S03]  /*10770*/  @!P0 LEA.HI.X R15, R5, R0, R6, 0x1, P4 ;  /* 0x00000000050f8211 */ /* 0x000fc600020f0c06 */
[----:B------:R4:W-:Y:S04]  /*10780*/  @!P1 ST.E.128 desc[UR40][R20.64], RZ ;  /* 0x000000ff14009985 */ /* 0x0009e8000c101d28 */
[----:B------:R4:W-:Y:S02]  /*10790*/  @!P0 ST.E.128 desc[UR40][R14.64], RZ ;  /* 0x000000ff0e008985 */ /* 0x0009e4000c101d28 */
.L_x_9814:
[----:B------:R-:W-:Y:S05]  /*107a0*/  BSYNC B1 ;  /* 0x0000000000017941 */ /* 0x000fea0003800000 */
.L_x_9813:
[----:B------:R-:W-:-:S03]  /*107b0*/  UMOV UR4, 0xffffffff ;  /* 0xffffffff00047882 */ /* 0x000fc60000000000 */
[----:B------:R-:W-:Y:S05]  /*107c0*/  BRA.DIV UR4, `(.L_x_9815) ;  /* 0x0000007e04547947 */ /* 0x000fea000b800000 */
[----:B--2---:R2:W0:Y:S04]  /*107d0*/  SHFL.IDX PT, R0, R4, 0x1, 0x181f ;  /* 0x00381f0004007f89 */ /* 0x00442800000e0000 */
[----:B---34-:R2:W3:Y:S02]  /*107e0*/  SHFL.IDX PT, R14, R3, 0x1, 0x181f ;  /* 0x00381f00030e7f89 */ /* 0x0184e400000e0000 */
.L_x_9994:
[----:B------:R-:W-:Y:S01]  /*107f0*/  VIADD R5, R7, 0x20 ;  /* 0x0000002007057836 */ /* 0x000fe20000000000 */
[----:B------:R-:W-:Y:S04]  /*10800*/  BSSY B1, `(.L_x_9816) ;  /* 0x000001e000017945 */ /* 0x000fe80003800000 */
        /* <DEDUP_REMOVED lines=9> */
[C---:B------:R-:W-:Y:S01]  /*108a0*/  VIADD R26, R213.reuse, 0x40 ;  /* 0x00000040d51a7836 */ /* 0x040fe20000000000 */
[----:B------:R-:W-:Y:S01]  /*108b0*/  ISETP.GE.AND P1, PT, R24, UR4, PT ;  /* 0x0000000418007c0c */ /* 0x000fe2000bf26270 */
[----:B------:R-:W-:Y:S01]  /*108c0*/  VIADD R25, R213, 0x80 ;  /* 0x00000080d5197836 */ /* 0x000fe20000000000 */
[----:B------:R-:W-:-:S02]  /*108d0*/  ISETP.GE.AND P0, PT, R6, UR4, PT ;  /* 0x0000000406007c0c */ /* 0x000fc4000bf06270 */
[----:B------:R-:W-:Y:S02]  /*108e0*/  SHF.R.S32.HI R26, RZ, 0x1f, R26 ;  /* 0x0000001fff1a7819 */ /* 0x000fe4000001141a */
[----:B------:R-:W-:Y:S02]  /*108f0*/  SHF.R.S32.HI R25, RZ, 0x1f, R25 ;  /* 0x0000001fff197819 */ /* 0x000fe40000011419 */
[----:B---3--:R-:W-:-:S03]  /*10900*/  @!P3 LEA R10, P5, R213, R14, 0x1 ;  /* 0x0000000ed50ab211 */ /* 0x008fc600078a08ff */
[----:B------:R-:W-:Y:S02]  /*10910*/  @!P2 LEA R12, P4, R15, R14, 0x1 ;  /* 0x0000000e0f0ca211 */ /* 0x000fe400078808ff */
[C---:B0-----:R-:W-:Y:S01]  /*10920*/  @!P3 LEA.HI.X R11, R213.reuse, R0, R9, 0x1, P5 ;  /* 0x00000000d50bb211 */ /* 0x041fe200028f0c09 */
[----:B------:R-:W-:Y:S01]  /*10930*/  VIADD R9, R213, 0xc0 ;  /* 0x000000c0d5097836 */ /* 0x000fe20000000000 */
[----:B------:R-:W-:Y:S02]  /*10940*/  @!P1 LEA R20, P5, R24, R14, 0x1 ;  /* 0x0000000e18149211 */ /* 0x000fe400078a08ff */
[----:B------:R-:W-:Y:S01]  /*10950*/  @!P2 LEA.HI.X R13, R15, R0, R26, 0x1, P4 ;  /* 0x000000000f0da211 */ /* 0x000fe200020f0c1a */
[----:B------:R4:W-:Y:S01]  /*10960*/  @!P3 ST.E.128 desc[UR40][R10.64], RZ ;  /* 0x000000ff0a00b985 */ /* 0x0009e2000c101d28 */
[----:B------:R-:W-:Y:S02]  /*10970*/  SHF.R.S32.HI R9, RZ, 0x1f, R9 ;  /* 0x0000001fff097819 */ /* 0x000fe40000011409 */
[----:B------:R-:W-:Y:S01]  /*10980*/  @!P0 LEA R14, P4, R6, R14, 0x1 ;  /* 0x0000000e060e8211 */ /* 0x000fe200078808ff */
[----:B------:R4:W-:Y:S01]  /*10990*/  @!P2 ST.E.128 desc[UR40][R12.64], RZ ;  /* 0x000000ff0c00a985 */ /* 0x0009e2000c101d28 */
[----:B------:R-:W-:-:S02]  /*109a0*/  @!P1 LEA.HI.X R21, R24, R0, R25, 0x1, P5 ;  /* 0x0000000018159211 */ /* 0x000fc400028f0c19 */
[----:B------:R-:W-:-:S03]  /*109b0*/  @!P0 LEA.HI.X R15, R6, R0, R9, 0x1, P4 ;  /* 0x00000000060f8211 */ /* 0x000fc600020f0c09 */
[----:B------:R4:W-:Y:S04]  /*109c0*/  @!P1 ST.E.128 desc[UR40][R20.64], RZ ;  /* 0x000000ff14009985 */ /* 0x0009e8000c101d28 */
[----:B------:R4:W-:Y:S02]  /*109d0*/  @!P0 ST.E.128 desc[UR40][R14.64], RZ ;  /* 0x000000ff0e008985 */ /* 0x0009e4000c101d28 */
.L_x_9817:
[----:B------:R-:W-:Y:S05]  /*109e0*/  BSYNC B1 ;  /* 0x0000000000017941 */ /* 0x000fea0003800000 */
.L_x_9816:
[----:B------:R-:W-:-:S03]  /*109f0*/  UMOV UR4, 0xffffffff ;  /* 0xffffffff00047882 */ /* 0x000fc60000000000 */
[----:B------:R-:W-:Y:S05]  /*10a00*/  BRA.DIV UR4, `(.L_x_9818) ;  /* 0x0000007e040c7947 */ /* 0x000fea000b800000 */
[----:B0-----:R0:W0:Y:S04]  /*10a10*/  SHFL.IDX PT, R0, R4, 0x2, 0x181f ;  /* 0x00581f0004007f89 */ /* 0x00102800000e0000 */
[----:B---34-:R3:W4:Y:S02]  /*10a20*/  SHFL.IDX PT, R14, R3, 0x2, 0x181f ;  /* 0x00581f00030e7f89 */ /* 0x01872400000e0000 */
.L_x_9998:
        /* <DEDUP_REMOVED lines=17> */
[----:B----4-:R-:W-:-:S03]  /*10b40*/  @!P3 LEA R10, P5, R213, R14, 0x1 ;  /* 0x0000000ed50ab211 */ /* 0x010fc600078a08ff */
        /* <DEDUP_REMOVED lines=13> */
.L_x_9820:
[----:B------:R-:W-:Y:S05]  /*10c20*/  BSYNC B1 ;  /* 0x0000000000017941 */ /* 0x000fea0003800000 */
.L_x_9819:
[----:B------:R-:W-:-:S03]  /*10c30*/  UMOV UR4, 0xffffffff ;  /* 0xffffffff00047882 */ /* 0x000fc60000000000 */
[----:B------:R-:W-:Y:S05]  /*10c40*/  BRA.DIV UR4, `(.L_x_9821) ;  /* 0x0000007a04c47947 */ /* 0x000fea000b800000 */
[----:B0-----:R0:W0:Y:S04]  /*10c50*/  SHFL.IDX PT, R0, R4, 0x3, 0x181f ;  /* 0x00781f0004007f89 */ /* 0x00102800000e0000 */
[----:B----4-:R4:W0:Y:S02]  /*10c60*/  SHFL.IDX PT, R14, R3, 0x3, 0x181f ;  /* 0x00781f00030e7f89 */ /* 0x01082400000e0000 */
.L_x_10002:
[----:B--234-:R-:W-:-:S05]  /*10c70*/  VIADD R3, R7, 0x60 ;  /* 0x0000006007037836 */ /* 0x01cfca0000000000 */
[----:B------:R-:W-:-:S13]  /*10c80*/  ISETP.GE.AND P0, PT, R3, R8, PT ;  /* 0x000000080300720c */ /* 0x000fda0003f06270 */
[----:B------:R-:W-:Y:S05]  /*10c90*/  @P0 BRA `(.L_x_9808) ;  /* 0x00000000006c0947 */ /* 0x000fea0003800000 */
[C---:B------:R-:W-:Y:S01]  /*10ca0*/  VIADD R15, R213.reuse, 0x40 ;  /* 0x00000040d50f7836 */ /* 0x040fe20000000000 */
[----:B------:R-:W-:Y:S01]  /*10cb0*/  ULDC UR4, c[0x0][0xac8] ;  /* 0x0002b20000047ab9 */ /* 0x000fe20000000800 */
[C---:B------:R-:W-:Y:S01]  /*10cc0*/  VIADD R12, R213.reuse, 0x80 ;  /* 0x00000080d50c7836 */ /* 0x040fe20000000000 */
[C---:B------:R-:W-:Y:S01]  /*10cd0*/  ISETP.GE.AND P3, PT, R213.reuse, UR4, PT ;  /* 0x00000004d5007c0c */ /* 0x040fe2000bf66270 */
[----:B------:R-:W-:Y:S01]  /*10ce0*/  VIADD R10, R213, 0xc0 ;  /* 0x000000c0d50a7836 */ /* 0x000fe20000000000 */
[----:B------:R-:W-:Y:S01]  /*10cf0*/  ISETP.GE.AND P2, PT, R15, UR4, PT ;  /* 0x000000040f007c0c */ /* 0x000fe2000bf46270 */
[C---:B------:R-:W-:Y:S01]  /*10d00*/  VIADD R20, R213.reuse, 0x40 ;  /* 0x00000040d5147836 */ /* 0x040fe20000000000 */
[----:B------:R-:W-:Y:S01]  /*10d10*/  ISETP.GE.AND P1, PT, R12, UR4, PT ;  /* 0x000000040c007c0c */ /* 0x000fe2000bf26270 */
[C---:B------:R-:W-:Y:S01]  /*10d20*/  VIADD R13, R213.reuse, 0x80 ;  /* 0x00000080d50d7836 */ /* 0x040fe20000000000 */
[----:B------:R-:W-:Y:S01]  /*10d30*/  ISETP.GE.AND P0, PT, R10, UR4, PT ;  /* 0x000000040a007c0c */ /* 0x000fe2000bf06270 */
[----:B------:R-:W-:Y:S01]  /*10d40*/  VIADD R11, R213, 0xc0 ;  /* 0x000000c0d50b7836 */ /* 0x000fe20000000000 */
[----:B------:R-:W-:-:S02]  /*10d50*/  SHF.R.S32.HI R9, RZ, 0x1f, R213 ;  /* 0x0000001fff097819 */ /* 0x000fc400000114d5 */
[----:B------:R-:W-:Y:S02]  /*10d60*/  SHF.R.S32.HI R20, RZ, 0x1f, R20 ;  /* 0x0000001fff147819 */ /* 0x000fe40000011414 */
[----:B------:R-:W-:Y:S02]  /*10d70*/  SHF.R.S32.HI R13, RZ, 0x1f, R13 ;  /* 0x0000001fff0d7819 */ /* 0x000fe4000001140d */
[-C--:B0-----:R-:W-:Y:S02]  /*10d80*/  @!P3 LEA R4, P5, R213, R14.reuse, 0x1 ;  /* 0x0000000ed504b211 */ /* 0x081fe400078a08ff */
[----:B------:R-:W-:Y:S02]  /*10d90*/  @!P2 LEA R6, P4, R15, R14, 0x1 ;  /* 0x0000000e0f06a211 */ /* 0x000fe400078808ff */
[----:B------:R-:W-:Y:S02]  /*10da0*/  @!P3 LEA.HI.X R5, R213, R0, R9, 0x1, P5 ;  /* 0x00000000d505b211 */ /* 0x000fe400028f0c09 */
[----:B------:R-:W-:-:S02]  /*10db0*/  @!P1 LEA R8, P5, R12, R14, 0x1 ;  /* 0x0000000e0c089211 */ /* 0x000fc400078a08ff */
[----:B------:R-:W-:Y:S01]  /*10dc0*/  @!P2 LEA.HI.X R7, R15, R0, R20, 0x1, P4 ;  /* 0x000000000f07a211 */ /* 0x000fe200020f0c14 */
[----:B------:R2:W-:Y:S01]  /*10dd0*/  @!P3 ST.E.128 desc[UR40][R4.64], RZ ;  /* 0x000000ff0400b985 */ /* 0x0005e2000c101d28 */
[----:B------:R-:W-:Y:S02]  /*10de0*/  SHF.R.S32.HI R11, RZ, 0x1f, R11 ;  /* 0x0000001fff0b7819 */ /* 0x000fe4000001140b */
[----:B------:R-:W-:Y:S01]  /*10df0*/  @!P0 LEA R14, P4, R10, R14, 0x1 ;  /* 0x0000000e0a0e8211 */ /* 0x000fe200078808ff */
[----:B------:R2:W-:Y:S01]  /*10e00*/  @!P2 ST.E.128 desc[UR40][R6.64], RZ ;  /* 0x000000ff0600a985 */ /* 0x0005e2000c101d28 */
[-C--:B------:R-:W-:Y:S02]  /*10e10*/  @!P1 LEA.HI.X R9, R12, R0.reuse, R13, 0x1, P5 ;  /* 0x000000000c099211 */ /* 0x080fe400028f0c0d */
[----:B------:R-:W-:-:S03]  /*10e20*/  @!P0 LEA.HI.X R15, R10, R0, R11, 0x1, P4 ;  /* 0x000000000a0f8211 */ /* 0x000fc600020f0c0b */
[----:B------:R2:W-:Y:S04]  /*10e30*/  @!P1 ST.E.128 desc[UR40][R8.64], RZ ;  /* 0x000000ff08009985 */ /* 0x0005e8000c101d28 */
[----:B------:R2:W-:Y:S02]  /*10e40*/  @!P0 ST.E.128 desc[UR40][R14.64], RZ ;  /* 0x000000ff0e008985 */ /* 0x0005e4000c101d28 */
.L_x_9808:
[----:B------:R-:W-:Y:S05]  /*10e50*/  BSYNC B0 ;  /* 0x0000000000007941 */ /* 0x000fea0003800000 */
.L_x_9799:
[----:B------:R-:W-:Y:S02]  /*10e60*/  ULDC UR4, c[0x0][0xc3c] ;  /* 0x00030f0000047ab9 */ /* 0x000fe40000000800 */
[----:B------:R-:W-:-:S13]  /*10e70*/  ISETP.GE.AND P0, PT, R75, UR4, PT ;  /* 0x000000044b007c0c */ /* 0x000fda000bf06270 */
[----:B------:R-:W-:Y:S05]  /*10e80*/  @!P0 BRA `(.L_x_9822) ;  /* 0xffffff0000a08947 */ /* 0x000fea000383ffff */
[----:B------:R-:W-:Y:S05]  /*10e90*/  BRA `(.L_x_9679) ;  /* 0x0000006400c07947 */ /* 0x000fea0003800000 */
.L_x_9677:
[----:B------:R-:W-:-:S08]  /*10ea0*/  NOP ;  /* 0x0000000000007918 */ /* 0x000fd00000000000 */
[----:B--2---:R-:W0:-:S00]  /*10eb0*/  USETMAXREG.DEALLOC.CTAPOOL 0x28 ;  /* 0x00000028000079c8 */ /* 0x004e0000080e0500 */
        /* <DEDUP_REMOVED lines=14> */
.L_x_9823:
        /* <DEDUP_REMOVED lines=41> */
.L_x_9829:
        /* <DEDUP_REMOVED lines=12> */
.L_x_9828:
[----:B------:R-:W-:Y:S05]  /*112f0*/  BSYNC B0 ;  /* 0x0000000000007941 */ /* 0x000fea0003800000 */
.L_x_9827:
        /* <DEDUP_REMOVED lines=21> */
.L_x_9825:
        /* <DEDUP_REMOVED lines=15> */
.L_x_9830:
        /* <DEDUP_REMOVED lines=28> */
.L_x_9826:
[----:B------:R-:W-:Y:S02]  /*11700*/  IMAD.MOV.U32 R17, RZ, RZ, RZ ;  /* 0x000000ffff117224 */ /* 0x000fe400078e00ff */
[----:B------:R-:W-:Y:S02]  /*11710*/  IMAD.U32 R16, RZ, RZ, UR6 ;  /* 0x00000006ff107e24 */ /* 0x000fe4000f8e00ff */
[----:B------:R-:W-:-:S07]  /*11720*/  IMAD.MOV.U32 R18, RZ, RZ, RZ ;  /* 0x000000ffff127224 */ /* 0x000fce00078e00ff */
.L_x_9831:
[----:B------:R-:W-:-:S13]  /*11730*/  ISETP.NE.AND P0, PT, R5, RZ, PT ;  /* 0x000000ff0500720c */ /* 0x000fda0003f05270 */
[----:B------:R-:W0:Y:S01]  /*11740*/  @!P0 S2R R3, SR_CgaCtaId ;  /* 0x0000000000038919 */ /* 0x000e220000008800 */
[----:B------:R-:W-:-:S04]  /*11750*/  @!P0 MOV R2, 0x400 ;  /* 0x0000040000028802 */ /* 0x000fc80000000f00 */
[----:B0-----:R-:W-:-:S05]  /*11760*/  @!P0 LEA R2, R3, R2, 0x18 ;  /* 0x0000000203028211 */ /* 0x001fca00078ec0ff */
[----:B------:R1:W-:Y:S01]  /*11770*/  @!P0 STS.128 [R2+0x228d0], R16 ;  /* 0x0228d01002008388 */ /* 0x0003e20000000c00 */
[----:B------:R-:W-:Y:S06]  /*11780*/  BAR.ARV 0x5, 0x180 ;  /* 0x0146000000007b1d */ /* 0x000fec0000002000 */
.L_x_9824:
[----:B------:R2:W-:Y:S01]  /*11790*/  STL [R1+0x28], RZ ;  /* 0x000028ff01007387 */ /* 0x0005e20000100800 */
[----:B------:R-:W-:Y:S01]  /*117a0*/  ULDC UR4, c[0x0][0xc3c] ;  /* 0x00030f0000047ab9 */ /* 0x000fe20000000800 */
[----:B------:R-:W-:Y:S01]  /*117b0*/  IMAD.MOV.U32 R26, RZ, RZ, 0x1 ;  /* 0x00000001ff1a7424 */ /* 0x000fe200078e00ff */
[----:B0-----:R-:W-:Y:S01]  /*117c0*/  ISETP.GE.AND P0, PT, R19, UR4, PT ;  /* 0x0000000413007c0c */ /* 0x001fe2000bf06270 */
[----:B------:R-:W-:-:S12]  /*117d0*/  IMAD.MOV.U32 R25, RZ, RZ, RZ ;  /* 0x000000ffff197224 */ /* 0x000fd800078e00ff */
[----:B--2---:R-:W-:Y:S05]  /*117e0*/  @P0 BRA `(.L_x_9832) ;  /* 0x0000005800900947 */ /* 0x004fea0003800000 */
[----:B------:R-:W2:Y:S01]  /*117f0*/  LDL R4, [R1] ;  /* 0x0000000001047983 */ /* 0x000ea20000100800 */
        /* <DEDUP_REMOVED lines=21> */
[----:B------:R-:W-:-:S03]  /*11950*/  LOP3.LUT R2, R2, 0xc0, RZ, 0xfc, !PT ;  /* 0x000000c002027812 */ /* 0x000fc600078efcff */
[----:B------:R-:W-:-:S04]  /*11960*/  IMAD.U32 R22, RZ, RZ, UR4 ;  /* 0x00000004ff167e24 */ /* 0x000fc8000f8e00ff */
[----:B------:R-:W-:Y:S01]  /*11970*/  IMAD R0, R30, 0x2, R22 ;  /* 0x000000021e007824 */ /* 0x000fe200078e0216 */
[----:B--2---:R-:W-:-:S05]  /*11980*/  LOP3.LUT R4, R4, 0x2, RZ, 0xfc, !PT ;  /* 0x0000000204047812 */ /* 0x004fca00078efcff */
[----:B------:R0:W-:Y:S04]  /*11990*/  STL [R1+0x40], R4 ;  /* 0x0000400401007387 */ /* 0x0001e80000100800 */
[----:B------:R0:W-:Y:S04]  /*119a0*/  STL [R1+0x28], RZ ;  /* 0x000028ff01007387 */ /* 0x0001e80000100800 */
[----:B------:R0:W-:Y:S02]  /*119b0*/  STL [R1+0x8], R0 ;  /* 0x0000080001007387 */ /* 0x0001e40000100800 */
.L_x_9931:
[----:B-1----:R-:W1:Y:S02]  /*119c0*/  LDC.64 R2, c[0x0][0xc88] ;  /* 0x00032200ff027b82 */ /* 0x002e640000000a00 */
[----:B-1----:R-:W-:-:S05]  /*119d0*/  IMAD.WIDE R2, R19, 0x4, R2 ;  /* 0x0000000413027825 */ /* 0x002fca00078e0202 */
[----:B------:R-:W0:Y:S01]  /*119e0*/  LDG.E R35, desc[UR40][R2.64] ;  /* 0x0000002802237981 */ /* 0x000e22000c1e1900 */
[----:B------:R-:W-:Y:S05]  /*119f0*/  YIELD ;  /* 0x0000000000007946 */ /* 0x000fea0003800000 */
[----:B------:R-:W-:Y:S01]  /*11a00*/  ULDC.64 UR4, c[0x0][0xa28] ;  /* 0x00028a0000047ab9 */ /* 0x000fe20000000a00 */
[----:B------:R-:W-:Y:S01]  /*11a10*/  IMAD.MOV.U32 R31, RZ, RZ, RZ ;  /* 0x000000ffff1f7224 */ /* 0x000fe200078e00ff */
[----:B------:R-:W-:Y:S01]  /*11a20*/  ISETP.NE.U32.AND P0, PT, RZ, UR4, PT ;  /* 0x00000004ff007c0c */ /* 0x000fe2000bf05070 */
[----:B------:R-:W-:Y:S01]  /*11a30*/  IMAD.MOV.U32 R6, RZ, RZ, RZ ;  /* 0x000000ffff067224 */ /* 0x000fe200078e00ff */
[----:B------:R-:W-:Y:S01]  /*11a40*/  ULDC.64 UR8, c[0x0][0xa18] ;  /* 0x0002860000087ab9 */ /* 0x000fe20000000a00 */
        /* <DEDUP_REMOVED lines=19> */
[----:B--23--:R-:W-:-:S03]  /*11b80*/  IADD3 R4, P4, R28, UR6, RZ ;  /* 0x000000061c047c10 */ /* 0x00cfc6000ff9e0ff */
        /* <DEDUP_REMOVED lines=20> */
[----:B----4-:R-:W-:Y:S05]  /*11cd0*/  @P2 BRA `(.L_x_9833) ;  /* 0x0000000000142947 */ /* 0x010fea0003800000 */
[----:B------:R-:W-:Y:S05]  /*11ce0*/  @!P0 BRA `(.L_x_9833) ;  /* 0x0000000000108947 */ /* 0x000fea0003800000 */
[----:B0-----:R-:W2:Y:S04]  /*11cf0*/  LDG.E R8, desc[UR40][R2.64] ;  /* 0x0000002802087981 */ /* 0x001ea8000c1e1900 */
[----:B------:R-:W2:Y:S02]  /*11d00*/  LDG.E R9, desc[UR40][R2.64+0x4] ;  /* 0x0000042802097981 */ /* 0x000ea4000c1e1900 */
[----:B--2---:R-:W-:-:S05]  /*11d10*/  IMAD.IADD R2, R9, 0x1, -R8 ;  /* 0x0000000109027824 */ /* 0x004fca00078e0a08 */
[----:B------:R1:W-:Y:S02]  /*11d20*/  STL [R1+0x20], R2 ;  /* 0x0000200201007387 */ /* 0x0003e40000100800 */
.L_x_9833:
        /* <DEDUP_REMOVED lines=9> */
.L_x_9834:
        /* <DEDUP_REMOVED lines=9> */
.L_x_9835:
[----:B-12---:R-:W2:Y:S04]  /*11e50*/  @P1 LDG.E R2, desc[UR40][R4.64] ;  /* 0x0000002804021981 */ /* 0x006ea8000c1e1900 */
[----:B------:R-:W2:Y:S01]  /*11e60*/  @P1 LDG.E R3, desc[UR40][R4.64+0x4] ;  /* 0x0000042804031981 */ /* 0x000ea2000c1e1900 */
[----:B-----5:R-:W-:Y:S01]  /*11e70*/  IMAD.IADD R7, R7, 0x1, -R31 ;  /* 0x0000000107077824 */ /* 0x020fe200078e0a1f */
[----:B------:R-:W-:Y:S01]  /*11e80*/  BSSY B0, `(.L_x_9836) ;  /* 0x0000138000007945 */ /* 0x000fe20003800000 */
[----:B--2---:R-:W-:-:S05]  /*11e90*/  @P1 IMAD.IADD R6, R3, 0x1, -R2 ;  /* 0x0000000103061824 */ /* 0x004fca00078e0a02 */
[----:B0-----:R-:W-:-:S05]  /*11ea0*/  IADD3 R8, R7, R6, RZ ;  /* 0x0000000607087210 */ /* 0x001fca0007ffe0ff */
[----:B------:R-:W-:Y:S01]  /*11eb0*/  VIADD R2, R8, 0x5f ;  /* 0x0000005f08027836 */ /* 0x000fe20000000000 */
[----:B------:R-:W-:Y:S03]  /*11ec0*/  STL [R1+0x4], R8 ;  /* 0x0000040801007387 */ /* 0x000fe60000100800 */
[----:B------:R-:W-:-:S05]  /*11ed0*/  IMAD.HI R2, R2, 0x2aaaaaab, RZ ;  /* 0x2aaaaaab02027827 */ /* 0x000fca00078e02ff */
[----:B------:R-:W-:-:S04]  /*11ee0*/  SHF.R.U32.HI R3, RZ, 0x1f, R2 ;  /* 0x0000001fff037819 */ /* 0x000fc80000011602 */
[----:B------:R-:W-:-:S05]  /*11ef0*/  LEA.HI.SX32 R4, R2, R3, 0x1c ;  /* 0x0000000302047211 */ /* 0x000fca00078fe2ff */
[--C-:B------:R-:W-:Y:S01]  /*11f00*/  IMAD R2, R4, 0x60, -R7.reuse ;  /* 0x0000006004027824 */ /* 0x100fe200078e0a07 */
[----:B------:R0:W-:Y:S01]  /*11f10*/  STL [R1+0x2c], R4 ;  /* 0x00002c0401007387 */ /* 0x0001e20000100800 */
[----:B------:R-:W-:-:S03]  /*11f20*/  IMAD.MOV R7, RZ, RZ, -R7 ;  /* 0x000000ffff077224 */ /* 0x000fc600078e0a07 */
[----:B------:R-:W-:Y:S02]  /*11f30*/  VIMNMX R2, R2, R6, PT ;  /* 0x0000000602027248 */ /* 0x000fe40003fe0100 */
[----:B------:R-:W-:-:S04]  /*11f40*/  VIMNMX R7, RZ, R7, !PT ;  /* 0x00000007ff077248 */ /* 0x000fc80007fe0100 */
[----:B------:R-:W-:-:S13]  /*11f50*/  ISETP.GT.AND P0, PT, R2, R7, PT ;  /* 0x000000070200720c */ /* 0x000fda0003f04270 */
[----:B0-----:R-:W-:Y:S02]  /*11f60*/  @P0 VIADD R4, R2, 0x5f ;  /* 0x0000005f02040836 */ /* 0x001fe40000000000 */
        /* <DEDUP_REMOVED lines=16> */
.L_x_10005:
[----:B-1----:R-:W-:Y:S02]  /*12070*/  ISETP.NE.AND P0, PT, R14, RZ, PT ;  /* 0x000000ff0e00720c */ /* 0x002fe40003f05270 */
[----:B------:R-:W-:-:S11]  /*12080*/  PLOP3.LUT P6, PT, PT, PT, PT, 0x8, 0x0 ;  /* 0x000000000000781c */ /* 0x000fd60003fce170 */
[----:B------:R-:W-:Y:S05]  /*12090*/  @P0 BRA `(.L_x_9839) ;  /* 0x00000000000c0947 */ /* 0x000fea0003800000 */
[----:B------:R-:W-:-:S03]  /*120a0*/  UMOV UR4, 0xffffffff ;  /* 0xffffffff00047882 */ /* 0x000fc60000000000 */
[----:B------:R-:W-:Y:S05]  /*120b0*/  BRA.DIV UR4, `(.L_x_9840) ;  /* 0x0000006a04247947 */ /* 0x000fea000b800000 */
[----:B------:R-:W-:-:S13]  /*120c0*/  ELECT P6, URZ, PT ;  /* 0x00000000003f782f */ /* 0x000fda00038c0000 */
.L_x_9839:
        /* <DEDUP_REMOVED lines=9> */
.L_x_10008:
[----:B------:R-:W-:Y:S05]  /*12160*/  BSYNC B1 ;  /* 0x0000000000017941 */ /* 0x000fea0003800000 */
.L_x_9841:
[----:B------:R-:W-:Y:S04]  /*12170*/  BSSY B1, `(.L_x_9843) ;  /* 0x000007b000017945 */ /* 0x000fe80003800000 */
[----:B------:R-:W-:Y:S05]  /*12180*/  @!P6 BRA `(.L_x_9844) ;  /* 0x0000000400e4e947 */ /* 0x000fea0003800000 */
[----:B0-----:R-:W-:Y:S01]  /*12190*/  IMAD R3, R24, 0x8, R22 ;  /* 0x0000000818037824 */ /* 0x001fe200078e0216 */
[----:B------:R-:W-:Y:S01]  /*121a0*/  SHF.L.U32 R6, R27, 0x1f, RZ ;  /* 0x0000001f1b067819 */ /* 0x000fe200000006ff */
[----:B------:R-:W0:Y:S01]  /*121b0*/  S2R R7, SR_TID.X ;  /* 0x0000000000077919 */ /* 0x000e220000002100 */
[----:B------:R-:W-:Y:S02]  /*121c0*/  BSSY B2, `(.L_x_9845) ;  /* 0x0000005000027945 */ /* 0x000fe40003800000 */
[----:B------:R-:W1:Y:S01]  /*121d0*/  SYNCS.PHASECHK.TRANS64.TRYWAIT P0, [R3+URZ+0x228a0], R6 ;  /* 0x0228a006030075a7 */ /* 0x000e62000800017f */
[----:B0-----:R-:W-:-:S04]  /*121e0*/  LOP3.LUT R7, R7, 0x7f, RZ, 0xc0, !PT ;  /* 0x0000007f07077812 */ /* 0x001fc800078ec0ff */
[----:B------:R-:W-:Y:S01]  /*121f0*/  ISETP.NE.AND P1, PT, R7, RZ, PT ;  /* 0x000000ff0700720c */ /* 0x000fe20003f25270 */
[----:B-1----:R-:W-:-:S12]  /*12200*/  @!P0 BRA `(.L_x_9846) ;  /* 0x0000006800048947 */ /* 0x002fd80003800000 */
.L_x_10009:
[----:B------:R-:W-:Y:S05]  /*12210*/  BSYNC B2 ;  /* 0x0000000000027941 */ /* 0x000fea0003800000 */
.L_x_9845:
        /* <DEDUP_REMOVED lines=9> */
.L_x_9848:
[----:B------:R-:W-:Y:S05]  /*122b0*/  BSYNC B2 ;  /* 0x0000000000027941 */ /* 0x000fea0003800000 */
.L_x_9847:
        /* <DEDUP_REMOVED lines=12> */
.L_x_9849:
        /* <DEDUP_REMOVED lines=13> */
.L_x_10010:
[----:B------:R-:W-:Y:S05]  /*12450*/  BSYNC B2 ;  /* 0x0000000000027941 */ /* 0x000fea0003800000 */
.L_x_9850:
        /* <DEDUP_REMOVED lines=11> */
.L_x_9853:
[----:B------:R-:W-:Y:S05]  /*12510*/  BSYNC B2 ;  /* 0x0000000000027941 */ /* 0x000fea0003800000 */
.L_x_9852:
        /* <DEDUP_REMOVED lines=9> */
.L_x_9854:
        /* <DEDUP_REMOVED lines=15> */
.L_x_9855:
        /* <DEDUP_REMOVED lines=15> */
.L_x_9856:
        /* <DEDUP_REMOVED lines=15> */
.L_x_9857:
        /* <DEDUP_REMOVED lines=10> */
.L_x_9844:
[----:B------:R-:W-:Y:S05]  /*12920*/  BSYNC B1 ;  /* 0x0000000000017941 */ /* 0x000fea0003800000 */
.L_x_9843:
        /* <DEDUP_REMOVED lines=9> */
.L_x_9873:
[----:B------:R-:W-:Y:S05]  /*129c0*/  YIELD ;  /* 0x0000000000007946 */ /* 0x000fea0003800000 */
[----:B------:R-:W-:Y:S04]  /*129d0*/  BSSY B1, `(.L_x_9858) ;  /* 0x000007a000017945 */ /* 0x000fe80003800000 */
[----:B------:R-:W-:Y:S05]  /*129e0*/  @!P6 BRA `(.L_x_9859) ;  /* 0x0000000400e0e947 */ /* 0x000fea0003800000 */
[----:B------:R-:W-:Y:S01]  /*129f0*/  IMAD R6, R24, 0x8, R22 ;  /* 0x0000000818067824 */ /* 0x000fe200078e0216 */
[----:B------:R-:W-:Y:S01]  /*12a00*/  SHF.L.U32 R2, R27, 0x1f, RZ ;  /* 0x0000001f1b027819 */ /* 0x000fe200000006ff */
[----:B0-----:R-:W0:Y:S01]  /*12a10*/  S2R R3, SR_TID.X ;  /* 0x0000000000037919 */ /* 0x001e220000002100 */
[----:B------:R-:W-:Y:S02]  /*12a20*/  BSSY B2, `(.L_x_9860) ;  /* 0x0000005000027945 */ /* 0x000fe40003800000 */
[----:B------:R-:W1:Y:S01]  /*12a30*/  SYNCS.PHASECHK.TRANS64.TRYWAIT P1, [R6+URZ+0x228a0], R2 ;  /* 0x0228a002060075a7 */ /* 0x000e62000802017f */
[----:B0-----:R-:W-:-:S04]  /*12a40*/  LOP3.LUT R3, R3, 0x7f, RZ, 0xc0, !PT ;  /* 0x0000007f03037812 */ /* 0x001fc800078ec0ff */
[----:B------:R-:W-:Y:S01]  /*12a50*/  ISETP.NE.AND P2, PT, R3, RZ, PT ;  /* 0x000000ff0300720c */ /* 0x000fe20003f45270 */
[----:B-1----:R-:W-:-:S12]  /*12a60*/  @!P1 BRA `(.L_x_9861) ;  /* 0x0000006000149947 */ /* 0x002fd80003800000 */
.L_x_10011:
[----:B------:R-:W-:Y:S05]  /*12a70*/  BSYNC B2 ;  /* 0x0000000000027941 */ /* 0x000fea0003800000 */
.L_x_9860:
        /* <DEDUP_REMOVED lines=9> */
.L_x_9863:
[----:B------:R-:W-:Y:S05]  /*12b10*/  BSYNC B2 ;  /* 0x0000000000027941 */ /* 0x000fea0003800000 */
.L_x_9862:
[----:B------:R-:W-:Y:S01]  /*12b20*/  IMAD.MOV.U32 R10, RZ, RZ, RZ ;  /* 0x000000ffff0a7224 */ /* 0x000fe200078e00ff */
[----:B------:R-:W-:Y:S01]  /*12b30*/  UIADD3 UR4, UP0, UR38, 0x570, URZ ;  /* 0x0000057026047890 */ /* 0x000fe2000ff1e03f */
[----:B------:R-:W-:Y:S01]  /*12b40*/  IMAD R3, R24, 0x3000, R22 ;  /* 0x0000300018037824 */ /* 0x000fe200078e0216 */
[----:B------:R-:W-:Y:S01]  /*12b50*/  PLOP3.LUT P1, PT, PT, PT, PT, 0x80, 0x0 ;  /* 0x000000000000781c */ /* 0x000fe20003f2f070 */
[----:B------:R-:W-:Y:S01]  /*12b60*/  IMAD R8, R9, 0x60, R0 ;  /* 0x0000006009087824 */ /* 0x000fe200078e0200 */
[----:B------:R-:W-:Y:S01]  /*12b70*/  R2UR UR10, R10 ;  /* 0x000000000a0a72ca */ /* 0x000fe200000e0000 */
[----:B------:R-:W-:Y:S01]  /*12b80*/  VIADD R3, R3, 0x1c400 ;  /* 0x0001c40003037836 */ /* 0x000fe20000000000 */
[----:B------:R-:W-:Y:S01]  /*12b90*/  IADD3 R7, R6, 0x22890, RZ ;  /* 0x0002289006077810 */ /* 0x000fe20007ffe0ff */
[----:B------:R-:W-:Y:S01]  /*12ba0*/  UIADD3.X UR5, URZ, UR39, URZ, UP0, !UPT ;  /* 0x000000273f057290 */ /* 0x000fe200087fe43f */
[----:B------:R-:W-:Y:S01]  /*12bb0*/  UMOV UR6, 0x0 ;  /* 0x0000000000067882 */ /* 0x000fe20000000000 */
[----:B------:R-:W-:-:S10]  /*12bc0*/  UMOV UR7, 0x12f00000 ;  /* 0x12f0000000077882 */ /* 0x000fd40000000000 */
.L_x_9864:
        /* <DEDUP_REMOVED lines=13> */
.L_x_10012:
[----:B------:R-:W-:Y:S05]  /*12ca0*/  BSYNC B2 ;  /* 0x0000000000027941 */ /* 0x000fea0003800000 */
.L_x_9865:
        /* <DEDUP_REMOVED lines=11> */
.L_x_9868:
[----:B------:R-:W-:Y:S05]  /*12d60*/  BSYNC B2 ;  /* 0x0000000000027941 */ /* 0x000fea0003800000 */
.L_x_9867:
        /* <DEDUP_REMOVED lines=9> */
.L_x_9869:
        /* <DEDUP_REMOVED lines=15> */
.L_x_9870:
        /* <DEDUP_REMOVED lines=15> */
.L_x_9871:
        /* <DEDUP_REMOVED lines=15> */
.L_x_9872:
        /* <DEDUP_REMOVED lines=10> */
.L_x_9859:
[----:B------:R-:W-:Y:S05]  /*13170*/  BSYNC B1 ;  /* 0x0000000000017941 */ /* 0x000fea0003800000 */
.L_x_9858:
        /* <DEDUP_REMOVED lines=8> */
.L_x_9837:
[----:B------:R-:W-:Y:S05]  /*13200*/  BSYNC B0 ;  /* 0x0000000000007941 */ /* 0x000fea0003800000 */
.L_x_9836:
[----:B------:R-:W2:Y:S01]  /*13210*/  LDL R34, [R1+0x4] ;  /* 0x0000040001227983 */ /* 0x000ea20000100800 */
        /* <DEDUP_REMOVED lines=22> */
.L_x_9875:
        /* <DEDUP_REMOVED lines=9> */
[----:B0-----:R-:W0:Y:S01]  /*13410*/  LDC.64 R2, c[0x4][R2] ;  /* 0x0100000002027b82 */ /* 0x001e220000000a00 */
        /* <DEDUP_REMOVED lines=10> */
.L_x_9878:
[----:B------:R-:W-:Y:S05]  /*134c0*/  BSYNC B6 ;  /* 0x0000000000067941 */ /* 0x000fea0003800000 */
.L_x_9877:
        /* <DEDUP_REMOVED lines=20> */
.L_x_9881:
        /* <DEDUP_REMOVED lines=15> */
.L_x_9880:
[----:B------:R-:W-:Y:S05]  /*13700*/  BSYNC B6 ;  /* 0x0000000000067941 */ /* 0x000fea0003800000 */
.L_x_9879:
[----:B------:R-:W2:Y:S01]  /*13710*/  LDL R21, [R1+0x2c] ;  /* 0x00002c0001157983 */ /* 0x000ea20000100800 */
[----:B------:R-:W-:Y:S01]  /*13720*/  ULDC.64 UR4, c[0x0][0x9f8] ;  /* 0x00027e0000047ab9 */ /* 0x000fe20000000a00 */
[----:B------:R-:W1:Y:S01]  /*13730*/  LDC R9, c[0x0][0x430] ;  /* 0x00010c00ff097b82 */ /* 0x000e620000000800 */
[----:B------:R-:W-:Y:S01]  /*13740*/  ISETP.NE.U32.AND P0, PT, RZ, UR4, PT ;  /* 0x00000004ff007c0c */ /* 0x000fe2000bf05070 */
[----:B------:R-:W3:Y:S03]  /*13750*/  S2R R20, SR_TID.X ;  /* 0x0000000000147919 */ /* 0x000ee60000002100 */
[----:B------:R-:W-:-:S13]  /*13760*/  ISETP.NE.AND.EX P0, PT, RZ, UR5, PT, P0 ;  /* 0x00000005ff007c0c */ /* 0x000fda000bf05300 */
[----:B------:R-:W-:Y:S01]  /*13770*/  @P0 IADD3 R2, P1, R28, UR4, RZ ;  /* 0x000000041c020c10 */ /* 0x000fe2000ff3e0ff */
[----:B------:R-:W-:Y:S01]  /*13780*/  IMAD.MOV.U32 R36, RZ, RZ, RZ ;  /* 0x000000ffff247224 */ /* 0x000fe200078e00ff */
[----:B------:R-:W4:Y:S01]  /*13790*/  S2R R10, SR_TID.X ;  /* 0x00000000000a7919 */ /* 0x000f220000002100 */
[----:B------:R-:W-:Y:S01]  /*137a0*/  ULDC UR4, c[0x0][0x2f4] ;  /* 0x0000bd0000047ab9 */ /* 0x000fe20000000800 */
[----:B0-----:R-:W-:Y:S01]  /*137b0*/  @P0 IADD3.X R3, R32, UR5, RZ, P1, !PT ;  /* 0x0000000520030c10 */ /* 0x001fe20008ffe4ff */
[----:B------:R-:W-:-:S04]  /*137c0*/  ULDC UR5, c[0x0][0x320] ;  /* 0x0000c80000057ab9 */ /* 0x000fc80000000800 */
[----:B------:R0:W2:Y:S01]  /*137d0*/  @P0 LDG.E R29, desc[UR40][R2.64] ;  /* 0x00000028021d0981 */ /* 0x0000a2000c1e1900 */
[----:B---3--:R-:W-:-:S04]  /*137e0*/  LOP3.LUT R20, R20, 0x7f, RZ, 0xc0, !PT ;  /* 0x0000007f14147812 */ /* 0x008fc800078ec0ff */
[----:B------:R-:W-:Y:S02]  /*137f0*/  SHF.R.U32.HI R33, RZ, 0x3, R20 ;  /* 0x00000003ff217819 */ /* 0x000fe40000011614 */
[----:B------:R-:W3:Y:S01]  /*13800*/  S2R R20, SR_TID.X ;  /* 0x0000000000147919 */ /* 0x000ee20000002100 */
[----:B-1----:R-:W-:-:S13]  /*13810*/  ISETP.NE.AND P1, PT, R9, 0x1, PT ;  /* 0x000000010900780c */ /* 0x002fda0003f25270 */
[----:B------:R-:W1:Y:S08]  /*13820*/  @P1 LDC R0, c[0x0][0x434] ;  /* 0x00010d00ff001b82 */ /* 0x000e700000000800 */
[----:B0-----:R-:W0:Y:S01]  /*13830*/  @P1 LDC R2, c[0x0][0x438] ;  /* 0x00010e00ff021b82 */ /* 0x001e220000000800 */
[----:B---3--:R-:W-:-:S05]  /*13840*/  IMAD.SHL.U32 R20, R20, 0x10, RZ ;  /* 0x0000001014147824 */ /* 0x008fca00078e00ff */
[----:B------:R-:W-:Y:S01]  /*13850*/  LOP3.LUT R20, R33, 0x70, R20, 0xf8, !PT ;  /* 0x0000007021147812 */ /* 0x000fe200078ef814 */
[----:B----4-:R-:W-:-:S05]  /*13860*/  IMAD.SHL.U32 R10, R10, 0x8, RZ ;  /* 0x000000080a0a7824 */ /* 0x010fca00078e00ff */
[----:B------:R-:W-:Y:S02]  /*13870*/  LOP3.LUT R10, R10, 0x38, RZ, 0xc0, !PT ;  /* 0x000000380a0a7812 */ /* 0x000fe400078ec0ff */
[----:B------:R-:W-:Y:S01]  /*13880*/  LOP3.LUT R23, R23, 0xffffffdf, RZ, 0xc0, !PT ;  /* 0xffffffdf17177812 */ /* 0x000fe200078ec0ff */
[----:B------:R-:W-:Y:S01]  /*13890*/  UMOV UR6, 0xffffffff ;  /* 0xffffffff00067882 */ /* 0x000fe20000000000 */
[----:B--2---:R-:W-:-:S04]  /*138a0*/  VIADD R8, R21, 0xffffffff ;  /* 0xffffffff15087836 */ /* 0x004fc80000000000 */
[----:B------:R-:W-:-:S05]  /*138b0*/  IMAD R4, R8, 0x60, R20 ;  /* 0x0000006008047824 */ /* 0x000fca00078e0214 */
[C---:B------:R-:W-:Y:S01]  /*138c0*/  ISETP.GE.AND P0, PT, R4.reuse, R34, PT ;  /* 0x000000220400720c */ /* 0x040fe20003f06270 */
[----:B------:R-:W-:-:S03]  /*138d0*/  IMAD.IADD R37, R4, 0x1, R31 ;  /* 0x0000000104257824 */ /* 0x000fc600078e021f */
[----:B------:R-:W-:Y:S01]  /*138e0*/  ISETP.GT.U32.OR P0, PT, R20, 0x5f, P0 ;  /* 0x0000005f1400780c */ /* 0x000fe20000704470 */
[----:B-1----:R-:W-:-:S04]  /*138f0*/  @P1 IMAD.HI.U32 R3, R37, R0, RZ ;  /* 0x0000000025031227 */ /* 0x002fc800078e00ff */
[----:B------:R-:W-:Y:S01]  /*13900*/  IMAD.MOV.U32 R0, RZ, RZ, R37 ;  /* 0x000000ffff007224 */ /* 0x000fe200078e0025 */
[----:B0-----:R-:W-:-:S07]  /*13910*/  @P1 SHF.R.U32.HI R0, RZ, R2, R3 ;  /* 0x00000002ff001219 */ /* 0x001fce0000011603 */
[----:B------:R-:W0:Y:S08]  /*13920*/  @!P0 LDC.64 R2, c[0x0][0x428] ;  /* 0x00010a00ff028b82 */ /* 0x000e300000000a00 */
[----:B------:R-:W1:Y:S01]  /*13930*/  @!P0 LDC.64 R4, c[0x0][0x418] ;  /* 0x00010600ff048b82 */ /* 0x000e620000000a00 */
[--C-:B------:R-:W-:Y:S01]  /*13940*/  @!P0 SHF.R.S32.HI R7, RZ, 0x1f, R0.reuse ;  /* 0x0000001fff078819 */ /* 0x100fe20000011400 */
[----:B------:R-:W-:Y:S01]  /*13950*/  @!P0 IMAD.MOV.U32 R6, RZ, RZ, R0 ;  /* 0x000000ffff068224 */ /* 0x000fe200078e0000 */
[----:B------:R-:W-:-:S03]  /*13960*/  SHF.R.S32.HI R34, RZ, 0x1f, R29 ;  /* 0x0000001fff227819 */ /* 0x000fc6000001141d */
[----:B0-----:R-:W-:-:S04]  /*13970*/  @!P0 IMAD.WIDE.U32 R6, R29, R2, R6 ;  /* 0x000000021d068225 */ /* 0x001fc800078e0006 */
[----:B------:R-:W-:-:S04]  /*13980*/  @!P0 IMAD R2, R34, R2, RZ ;  /* 0x0000000222028224 */ /* 0x000fc800078e02ff */
[----:B------:R-:W-:Y:S01]  /*13990*/  @!P0 IMAD R3, R29, R3, R2 ;  /* 0x000000031d038224 */ /* 0x000fe200078e0202 */
[----:B-1----:R-:W-:-:S03]  /*139a0*/  @!P0 LEA R4, P1, R6, R4, 0x2 ;  /* 0x0000000406048211 */ /* 0x002fc600078210ff */
[----:B------:R-:W-:-:S05]  /*139b0*/  @!P0 IMAD.IADD R3, R7, 0x1, R3 ;  /* 0x0000000107038824 */ /* 0x000fca00078e0203 */
[----:B------:R-:W-:-:S05]  /*139c0*/  @!P0 LEA.HI.X R5, R6, R5, R3, 0x2, P1 ;  /* 0x0000000506058211 */ /* 0x000fca00008f1403 */
[----:B------:R0:W5:Y:S01]  /*139d0*/  @!P0 LDG.E R36, desc[UR40][R4.64] ;  /* 0x0000002804248981 */ /* 0x000162000c1e1900 */
[----:B------:R-:W-:Y:S02]  /*139e0*/  ISETP.GT.U32.AND P0, PT, R20, 0x5f, PT ;  /* 0x0000005f1400780c */ /* 0x000fe40003f04070 */
[----:B------:R-:W1:Y:S01]  /*139f0*/  S2R R20, SR_TID.X ;  /* 0x0000000000147919 */ /* 0x000e620000002100 */
[----:B------:R-:W-:-:S10]  /*13a00*/  ISETP.GE.AND P1, PT, R10, UR4, PT ;  /* 0x000000040a007c0c */ /* 0x000fd4000bf26270 */
[----:B------:R-:W-:-:S04]  /*13a10*/  @P0 LOP3.LUT R23, R23, 0x20, RZ, 0xfc, !PT ;  /* 0x0000002017170812 */ /* 0x000fc800078efcff */
[----:B------:R-:W-:Y:S01]  /*13a20*/  LOP3.LUT R23, R23, 0xfffffffe, RZ, 0xc0, !PT ;  /* 0xfffffffe17177812 */ /* 0x000fe200078ec0ff */
[----:B-1----:R-:W-:-:S05]  /*13a30*/  IMAD.SHL.U32 R20, R20, 0x8, RZ ;  /* 0x0000000814147824 */ /* 0x002fca00078e00ff */
[----:B------:R-:W-:-:S04]  /*13a40*/  LOP3.LUT R20, R20, 0x38, RZ, 0xc0, !PT ;  /* 0x0000003814147812 */ /* 0x000fc800078ec0ff */
[----:B------:R-:W-:-:S04]  /*13a50*/  LOP3.LUT R11, R20, 0x40, RZ, 0xfc, !PT ;  /* 0x00000040140b7812 */ /* 0x000fc800078efcff */
[----:B------:R-:W-:Y:S02]  /*13a60*/  ISETP.GE.AND P3, PT, R11, UR5, PT ;  /* 0x000000050b007c0c */ /* 0x000fe4000bf66270 */
[----:B------:R-:W-:Y:S02]  /*13a70*/  @P1 LOP3.LUT R23, R23, 0x1, RZ, 0xfc, !PT ;  /* 0x0000000117171812 */ /* 0x000fe400078efcff */
[C---:B------:R-:W-:Y:S02]  /*13a80*/  LOP3.LUT R11, R10.reuse, 0x80, RZ, 0xfc, !PT ;  /* 0x000000800a0b7812 */ /* 0x040fe400078efcff */
[----:B------:R-:W-:Y:S02]  /*13a90*/  LOP3.LUT R23, R23, 0xfffffff7, RZ, 0xc0, !PT ;  /* 0xfffffff717177812 */ /* 0x000fe400078ec0ff */
[----:B------:R-:W-:Y:S02]  /*13aa0*/  ISETP.GE.AND P2, PT, R11, UR5, PT ;  /* 0x000000050b007c0c */ /* 0x000fe4000bf46270 */
[----:B------:R-:W-:-:S03]  /*13ab0*/  ISETP.GE.AND P0, PT, R10, UR5, PT ;  /* 0x000000050a007c0c */ /* 0x000fc6000bf06270 */
[----:B------:R-:W-:-:S04]  /*13ac0*/  @P3 LOP3.LUT R23, R23, 0x8, RZ, 0xfc, !PT ;  /* 0x0000000817173812 */ /* 0x000fc800078efcff */
[----:B------:R-:W-:Y:S02]  /*13ad0*/  LOP3.LUT R23, R23, 0xffffffef, RZ, 0xc0, !PT ;  /* 0xffffffef17177812 */ /* 0x000fe400078ec0ff */
[----:B------:R-:W-:Y:S02]  /*13ae0*/  LOP3.LUT R10, R10, 0xc0, RZ, 0xfc, !PT ;  /* 0x000000c00a0a7812 */ /* 0x000fe400078efcff */
[----:B------:R-:W-:Y:S02]  /*13af0*/  LOP3.LUT R23, R23, 0xfffffffb, RZ, 0xc0, !PT ;  /* 0xfffffffb17177812 */ /* 0x000fe400078ec0ff */
[----:B------:R-:W-:Y:S02]  /*13b00*/  ISETP.GE.AND P1, PT, R10, UR5, PT ;  /* 0x000000050a007c0c */ /* 0x000fe4000bf26270 */
[----:B------:R-:W-:-:S04]  /*13b10*/  @P2 LOP3.LUT R23, R23, 0x4, RZ, 0xfc, !PT ;  /* 0x0000000417172812 */ /* 0x000fc800078efcff */
[----:B------:R-:W-:Y:S01]  /*13b20*/  @P0 LOP3.LUT R23, R23, 0x10, RZ, 0xfc, !PT ;  /* 0x0000001017170812 */ /* 0x000fe200078efcff */
[----:B------:R-:W-:-:S03]  /*13b30*/  IMAD.MOV R0, RZ, RZ, -R0 ;  /* 0x000000ffff007224 */ /* 0x000fc600078e0a00 */
[----:B------:R-:W-:Y:S01]  /*13b40*/  LOP3.LUT R23, R23, 0xfffffffd, RZ, 0xc0, !PT ;  /* 0xfffffffd17177812 */ /* 0x000fe200078ec0ff */
[----:B------:R-:W-:-:S03]  /*13b50*/  IMAD R37, R9, R0, R37 ;  /* 0x0000000009257224 */ /* 0x000fc600078e0225 */
[----:B------:R-:W-:Y:S01]  /*13b60*/  @P1 LOP3.LUT R23, R23, 0x2, RZ, 0xfc, !PT ;  /* 0x0000000217171812 */ /* 0x000fe200078efcff */
[----:B0-----:R-:W-:Y:S06]  /*13b70*/  BRA.DIV UR6, `(.L_x_9882) ;  /* 0x0000004e06f87947 */ /* 0x001fec000b800000 */
.L_x_10015:
[----:B------:R-:W2:Y:S01]  /*13b80*/  LDL R0, [R1+0x40] ;  /* 0x0000400001007983 */ /* 0x000ea20000100800 */
[----:B------:R-:W-:Y:S02]  /*13b90*/  SEL R7, RZ, 0x1, P0 ;  /* 0x00000001ff077807 */ /* 0x000fe40000000000 */
[----:B------:R-:W-:Y:S02]  /*13ba0*/  LOP3.LUT R23, R23, 0xffffffbf, RZ, 0xc0, !PT ;  /* 0xffffffbf17177812 */ /* 0x000fe400078ec0ff */
[----:B------:R-:W-:Y:S02]  /*13bb0*/  SHF.R.S32.HI R28, RZ, 0x1f, R18 ;  /* 0x0000001fff1c7819 */ /* 0x000fe40000011412 */
[----:B--2---:R-:W-:-:S13]  /*13bc0*/  ISETP.NE.AND P0, PT, R0, 0x3, PT ;  /* 0x000000030000780c */ /* 0x004fda0003f05270 */
[----:B------:R-:W-:Y:S01]  /*13bd0*/  @P0 LOP3.LUT R23, R23, 0x40, RZ, 0xfc, !PT ;  /* 0x0000004017170812 */ /* 0x000fe200078efcff */
[----:B------:R-:W-:Y:S06]  /*13be0*/  @!P0 BRA `(.L_x_9883) ;  /* 0x0000000000048947 */ /* 0x000fec0003800000 */
[----:B------:R-:W-:Y:S01]  /*13bf0*/  BPT.TRAP 0x1 ;  /* 0x000000040000795c */ /* 0x000fe20000300000 */
.L_x_9883:
[----:B------:R-:W-:Y:S01]  /*13c00*/  IMAD R32, R25, 0x8, R22 ;  /* 0x0000000819207824 */ /* 0x000fe200078e0216 */
[----:B------:R-:W-:Y:S01]  /*13c10*/  SHF.L.U32 R0, R26, 0x1f, RZ ;  /* 0x0000001f1a007819 */ /* 0x000fe200000006ff */
[----:B------:R-:W-:Y:S03]  /*13c20*/  BSSY B0, `(.L_x_9884) ;  /* 0x0000003000007945 */ /* 0x000fe60003800000 */
[----:B------:R-:W0:Y:S02]  /*13c30*/  SYNCS.PHASECHK.TRANS64.TRYWAIT P0, [R32+URZ+0x22840], R0 ;  /* 0x02284000200075a7 */ /* 0x000e24000800017f */
[----:B0-----:R-:W-:Y:S05]  /*13c40*/  @!P0 BRA `(.L_x_9885) ;  /* 0x0000004c00f88947 */ /* 0x001fea0003800000 */
.L_x_10016:
[----:B------:R-:W-:Y:S05]  /*13c50*/  BSYNC B0 ;  /* 0x0000000000007941 */ /* 0x000fea0003800000 */
.L_x_9884:
[----:B------:R-:W2:Y:S01]  /*13c60*/  LDL R6, [R1+0x4] ;  /* 0x0000040001067983 */ /* 0x000ea20000100800 */
[----:B0-----:R-:W-:Y:S01]  /*13c70*/  SHF.R.S32.HI R0, RZ, 0x1f, R37 ;  /* 0x0000001fff007819 */ /* 0x001fe20000011425 */
[----:B------:R-:W-:Y:S01]  /*13c80*/  ULDC.64 UR4, c[0x0][0x300] ;  /* 0x0000c00000047ab9 */ /* 0x000fe20000000a00 */
[----:B-----5:R-:W-:Y:S01]  /*13c90*/  SHF.R.S32.HI R4, RZ, 0x1f, R36 ;  /* 0x0000001fff047819 */ /* 0x020fe20000011424 */
[----:B------:R-:W0:Y:S01]  /*13ca0*/  S2R R5, SR_TID.X ;  /* 0x0000000000057919 */ /* 0x000e220000002100 */
[----:B------:R-:W-:Y:S01]  /*13cb0*/  IMAD.WIDE.U32 R2, R37, UR4, RZ ;  /* 0x0000000425027c25 */ /* 0x000fe2000f8e00ff */
[----:B------:R-:W-:Y:S01]  /*13cc0*/  LOP3.LUT P2, RZ, R23, 0x1, RZ, 0xc0, !PT ;  /* 0x0000000117ff7812 */ /* 0x000fe2000784c0ff */
[----:B------:R-:W1:Y:S01]  /*13cd0*/  S2R R9, SR_TID.X ;  /* 0x0000000000097919 */ /* 0x000e620000002100 */
[----:B------:R3:W-:Y:S04]  /*13ce0*/  STL [R1+0x30], R0 ;  /* 0x0000300001007387 */ /* 0x0007e80000100800 */
[----:B------:R4:W-:Y:S01]  /*13cf0*/  STL [R1+0x34], R4 ;  /* 0x0000340401007387 */ /* 0x0009e20000100800 */
[----:B---3--:R-:W-:-:S04]  /*13d00*/  IMAD R0, R0, UR4, RZ ;  /* 0x0000000400007c24 */ /* 0x008fc8000f8e02ff */
[----:B------:R-:W-:Y:S01]  /*13d10*/  IMAD R0, R37, UR5, R0 ;  /* 0x0000000525007c24 */ /* 0x000fe2000f8e0200 */
[----:B------:R-:W-:-:S03]  /*13d20*/  ULDC.64 UR4, c[0x0][0x310] ;  /* 0x0000c40000047ab9 */ /* 0x000fc60000000a00 */
[----:B------:R-:W-:Y:S02]  /*13d30*/  IMAD.IADD R3, R3, 0x1, R0 ;  /* 0x0000000103037824 */ /* 0x000fe400078e0200 */
[----:B------:R-:W-:Y:S02]  /*13d40*/  IMAD R0, R4, UR4, RZ ;  /* 0x0000000404007c24 */ /* 0x000fe4000f8e02ff */
[----:B------:R-:W-:Y:S01]  /*13d50*/  IMAD.WIDE.U32 R2, R36, UR4, R2 ;  /* 0x0000000424027c25 */ /* 0x000fe2000f8e0002 */
[----:B0-----:R-:W-:-:S03]  /*13d60*/  LOP3.LUT R5, R5, 0x7f, RZ, 0xc0, !PT ;  /* 0x0000007f05057812 */ /* 0x001fc600078ec0ff */
[----:B------:R-:W-:Y:S01]  /*13d70*/  IMAD R0, R36, UR5, R0 ;  /* 0x0000000524007c24 */ /* 0x000fe2000f8e0200 */
[----:B------:R-:W-:Y:S01]  /*13d80*/  ULDC.64 UR4, c[0x0][0x308] ;  /* 0x0000c20000047ab9 */ /* 0x000fe20000000a00 */
[----:B------:R-:W-:Y:S01]  /*13d90*/  SHF.R.U32.HI R5, RZ, 0x3, R5 ;  /* 0x00000003ff057819 */ /* 0x000fe20000011605 */
[----:B-1----:R-:W-:Y:S02]  /*13da0*/  IMAD.SHL.U32 R9, R9, 0x8, RZ ;  /* 0x0000000809097824 */ /* 0x002fe400078e00ff */
[----:B------:R-:W-:Y:S02]  /*13db0*/  IMAD.IADD R3, R3, 0x1, R0 ;  /* 0x0000000103037824 */ /* 0x000fe400078e0200 */
[----:B------:R-:W-:Y:S01]  /*13dc0*/  IMAD R0, R28, UR4, RZ ;  /* 0x000000041c007c24 */ /* 0x000fe2000f8e02ff */
[----:B------:R-:W-:Y:S01]  /*13dd0*/  LOP3.LUT R9, R9, 0x38, RZ, 0xc0, !PT ;  /* 0x0000003809097812 */ /* 0x000fe200078ec0ff */
[----:B------:R-:W-:-:S04]  /*13de0*/  IMAD.WIDE.U32 R2, R18, UR4, R2 ;  /* 0x0000000412027c25 */ /* 0x000fc8000f8e0002 */
[----:B------:R-:W-:Y:S01]  /*13df0*/  IMAD R0, R18, UR5, R0 ;  /* 0x0000000512007c24 */ /* 0x000fe2000f8e0200 */
[----:B------:R-:W-:-:S03]  /*13e00*/  ULDC.64 UR4, c[0x0][0x2e8] ;  /* 0x0000ba0000047ab9 */ /* 0x000fc60000000a00 */
[----:B----4-:R-:W-:Y:S01]  /*13e10*/  IMAD.IADD R4, R3, 0x1, R0 ;  /* 0x0000000103047824 */ /* 0x010fe200078e0200 */
[----:B------:R-:W-:Y:S01]  /*13e20*/  LEA R0, P0, R2, UR4, 0x1 ;  /* 0x0000000402007c11 */ /* 0x000fe2000f8008ff */
[----:B------:R-:W-:-:S03]  /*13e30*/  UMOV UR4, 0xffffffff ;  /* 0xffffffff00047882 */ /* 0x000fc60000000000 */
[----:B------:R-:W-:Y:S01]  /*13e40*/  LEA.HI.X R4, R2, UR5, R4, 0x1, P0 ;  /* 0x0000000502047c11 */ /* 0x000fe200080f0c04 */
[----:B--2---:R-:W-:-:S05]  /*13e50*/  IMAD R33, R8, -0x60, R6 ;  /* 0xffffffa008217824 */ /* 0x004fca00078e0206 */
[----:B------:R-:W-:Y:S01]  /*13e60*/  IADD3 R33, -R5, R33, RZ ;  /* 0x0000002105217210 */ /* 0x000fe20007ffe1ff */
[----:B------:R-:W-:-:S03]  /*13e70*/  IMAD R5, R25, 0x1800, R30 ;  /* 0x0000180019057824 */ /* 0x000fc600078e021e */
        /* <DEDUP_REMOVED lines=54> */
.L_x_10030:
        /* <DEDUP_REMOVED lines=10> */
.L_x_9887:
        /* <DEDUP_REMOVED lines=11> */
.L_x_9888:
[----:B------:R1:W5:Y:S01]  /*14330*/  LDL.LU R4, [R1+0x10] ;  /* 0x0000100001047983 */ /* 0x0003620000300800 */
[----:B------:R-:W-:Y:S01]  /*14340*/  LOP3.LUT P0, RZ, R23, 0x4, RZ, 0xc0, !PT ;  /* 0x0000000417ff7812 */ /* 0x000fe2000780c0ff */
[----:B------:R1:W-:Y:S02]  /*14350*/  SYNCS.ARRIVE.TRANS64.A1T0 RZ, [R32+URZ+0x22830], RZ ;  /* 0x022830ff20ff79a7 */ /* 0x0003e4000810003f */
[----:B0-----:R1:W5:Y:S10]  /*14360*/  LDL.LU R3, [R1+0xc] ;  /* 0x00000c0001037983 */ /* 0x0013740000300800 */
[----:B------:R-:W-:Y:S05]  /*14370*/  WARPSYNC.ALL ;  /* 0x0000000000007948 */ /* 0x000fea0003800000 */
[----:B------:R-:W-:Y:S01]  /*14380*/  ULDC.64 UR4, c[0x0][0xa00] ;  /* 0x0002800000047ab9 */ /* 0x000fe20000000a00 */
[----:B------:R-:W-:Y:S01]  /*14390*/  SEL R2, RZ, 0x4, P0 ;  /* 0x00000004ff027807 */ /* 0x000fe20000000000 */
[----:B------:R-:W-:Y:S01]  /*143a0*/  BSSY B6, `(.L_x_9889) ;  /* 0x0000029000067945 */ /* 0x000fe20003800000 */
[----:B------:R-:W-:Y:S01]  /*143b0*/  BAR.SYNC.DEFER_BLOCKING 0x8, 0x180 ;  /* 0x0206000000007b1d */ /* 0x000fe20000010000 */
[----:B------:R-:W-:Y:S02]  /*143c0*/  ISETP.NE.U32.AND P0, PT, RZ, UR4, PT ;  /* 0x00000004ff007c0c */ /* 0x000fe4000bf05070 */
[----:B------:R-:W-:-:S02]  /*143d0*/  LOP3.LUT P2, RZ, R23, 0x8, RZ, 0xc0, !PT ;  /* 0x0000000817ff7812 */ /* 0x000fc4000784c0ff */
[----:B------:R-:W-:Y:S01]  /*143e0*/  ISETP.NE.AND.EX P0, PT, RZ, UR5, PT, P0 ;  /* 0x00000005ff007c0c */ /* 0x000fe2000bf05300 */
[----:B------:R-:W-:Y:S01]  /*143f0*/  ULDC.64 UR4, c[0x0][0x298] ;  /* 0x0000a60000047ab9 */ /* 0x000fe20000000a00 */
[----:B------:R-:W-:Y:S02]  /*14400*/  LOP3.LUT P1, RZ, R23, 0x2, RZ, 0xc0, !PT ;  /* 0x0000000217ff7812 */ /* 0x000fe4000782c0ff */
[----:B------:R-:W-:Y:S02]  /*14410*/  SEL R0, RZ, 0x2, P2 ;  /* 0x00000002ff007807 */ /* 0x000fe40001000000 */
[----:B------:R-:W-:Y:S02]  /*14420*/  SEL R5, R35, RZ, !P0 ;  /* 0x000000ff23057207 */ /* 0x000fe40004000000 */
[----:B------:R-:W-:Y:S02]  /*14430*/  IADD3 R0, R2, R0, R7 ;  /* 0x0000000002007210 */ /* 0x000fe40007ffe007 */
[----:B------:R-:W-:Y:S01]  /*14440*/  SEL R35, RZ, 0x8, P1 ;  /* 0x00000008ff237807 */ /* 0x000fe20000800000 */
[----:B------:R0:W-:Y:S04]  /*14450*/  STL [R1+0x24], R5 ;  /* 0x0000240501007387 */ /* 0x0001e80000100800 */
[----:B------:R-:W-:Y:S01]  /*14460*/  IMAD.IADD R35, R0, 0x1, R35 ;  /* 0x0000000100237824 */ /* 0x000fe200078e0223 */
[----:B-----5:R-:W-:-:S02]  /*14470*/  SEL R2, R4, RZ, !P0 ;  /* 0x000000ff04027207 */ /* 0x020fc40004000000 */
[----:B------:R-:W-:Y:S01]  /*14480*/  SHF.R.S32.HI R0, RZ, 0x1f, R3 ;  /* 0x0000001fff007819 */ /* 0x000fe20000011403 */
[C---:B0-----:R-:W-:Y:S02]  /*14490*/  IMAD.WIDE.U32 R4, R3.reuse, UR4, RZ ;  /* 0x0000000403047c25 */ /* 0x041fe4000f8e00ff */
[----:B------:R0:W-:Y:S02]  /*144a0*/  STL [R1+0x10], R2 ;  /* 0x0000100201007387 */ /* 0x0001e40000100800 */
[----:B------:R-:W-:Y:S02]  /*144b0*/  IMAD R0, R0, UR4, RZ ;  /* 0x0000000400007c24 */ /* 0x000fe4000f8e02ff */
[----:B------:R2:W-:Y:S02]  /*144c0*/  STL.64 [R1+0x18], R4 ;  /* 0x0000180401007387 */ /* 0x0005e40000100a00 */
[----:B------:R-:W-:Y:S02]  /*144d0*/  IMAD R0, R3, UR5, R0 ;  /* 0x0000000503007c24 */ /* 0x000fe4000f8e0200 */
        /* <DEDUP_REMOVED lines=21> */
.L_x_9890:
[----:B------:R-:W-:Y:S05]  /*14630*/  BSYNC B6 ;  /* 0x0000000000067941 */ /* 0x000fea0003800000 */
.L_x_9889:
[----:B------:R-:W2:Y:S01]  /*14640*/  LDL.LU R0, [R1+0xc] ;  /* 0x00000c0001007983 */ /* 0x000ea20000300800 */
[----:B------:R-:W-:Y:S01]  /*14650*/  ULDC.64 UR4, c[0x0][0x2d8] ;  /* 0x0000b60000047ab9 */ /* 0x000fe20000000a00 */
[----:B------:R-:W0:Y:S02]  /*14660*/  LDC R7, c[0x0][0x448] ;  /* 0x00011200ff077b82 */ /* 0x000e240000000800 */
[----:B------:R-:W2:Y:S04]  /*14670*/  LDL.LU.64 R2, [R1+0x18] ;  /* 0x0000180001027983 */ /* 0x000ea80000300a00 */
[----:B------:R-:W3:Y:S04]  /*14680*/  LDL.LU R21, [R1+0x10] ;  /* 0x0000100001157983 */ /* 0x000ee80000300800 */
[----:B------:R-:W4:Y:S01]  /*14690*/  LDL.LU R20, [R1+0x24] ;  /* 0x0000240001147983 */ /* 0x000f220000300800 */
[----:B------:R-:W-:-:S03]  /*146a0*/  IMAD.SHL.U32 R17, R17, 0x80, RZ ;  /* 0x0000008011117824 */ /* 0x000fc600078e00ff */
        /* <DEDUP_REMOVED lines=10> */
[----:B---3--:R-:W-:-:S04]  /*14750*/  IMAD R0, R21, UR4, RZ ;  /* 0x0000000415007c24 */ /* 0x008fc8000f8e02ff */
[C---:B----4-:R-:W-:Y:S02]  /*14760*/  IMAD R0, R20.reuse, UR5, R0 ;  /* 0x0000000514007c24 */ /* 0x050fe4000f8e0200 */
[----:B------:R-:W-:Y:S01]  /*14770*/  IMAD.WIDE.U32 R2, R20, UR4, R2 ;  /* 0x0000000414027c25 */ /* 0x000fe2000f8e0002 */
[----:B------:R-:W2:Y:S01]  /*14780*/  S2R R9, SR_TID.X ;  /* 0x0000000000097919 */ /* 0x000ea20000002100 */
[----:B------:R-:W-:Y:S02]  /*14790*/  ULDC.64 UR4, c[0x0][0x2d0] ;  /* 0x0000b40000047ab9 */ /* 0x000fe40000000a00 */
[----:B------:R-:W-:Y:S01]  /*147a0*/  IMAD.IADD R3, R3, 0x1, R0 ;  /* 0x0000000103037824 */ /* 0x000fe200078e0200 */
[----:B------:R-:W3:Y:S02]  /*147b0*/  S2R R20, SR_TID.X ;  /* 0x0000000000147919 */ /* 0x000ee40000002100 */
[----:B---3--:R-:W-:-:S04]  /*147c0*/  LOP3.LUT R20, R20, 0x7f, RZ, 0xc0, !PT ;  /* 0x0000007f14147812 */ /* 0x008fc800078ec0ff */
[----:B------:R-:W-:Y:S02]  /*147d0*/  SHF.R.U32.HI R21, RZ, 0x3, R20 ;  /* 0x00000003ff157819 */ /* 0x000fe40000011614 */
[----:B------:R-:W3:Y:S02]  /*147e0*/  S2R R20, SR_TID.X ;  /* 0x0000000000147919 */ /* 0x000ee40000002100 */
[----:B---3--:R-:W-:-:S05]  /*147f0*/  IMAD.SHL.U32 R20, R20, 0x10, RZ ;  /* 0x0000001014147824 */ /* 0x008fca00078e00ff */
[----:B------:R-:W-:-:S04]  /*14800*/  LOP3.LUT R20, R21, 0x70, R20, 0xf8, !PT ;  /* 0x0000007015147812 */ /* 0x000fc800078ef814 */
[----:B------:R-:W-:Y:S02]  /*14810*/  LOP3.LUT R0, R20, R17, RZ, 0xfc, !PT ;  /* 0x0000001114007212 */ /* 0x000fe400078efcff */
[----:B------:R3:W5:Y:S03]  /*14820*/  LDL R20, [R1+0x20] ;  /* 0x0000200001147983 */ /* 0x0007660000100800 */
        /* <DEDUP_REMOVED lines=17> */
[----:B--2---:R-:W-:Y:S01]  /*14940*/  IMAD.SHL.U32 R9, R9, 0x8, RZ ;  /* 0x0000000809097824 */ /* 0x004fe200078e00ff */
        /* <DEDUP_REMOVED lines=9> */
[----:B---3--:R-:W-:Y:S10]  /*149e0*/  BRA.DIV UR5, `(.L_x_9891) ;  /* 0x0000004a05a47947 */ /* 0x008ff4000b800000 */
[----:B------:R-:W0:Y:S01]  /*149f0*/  SHFL.IDX PT, R5, R0, RZ, 0x181f ;  /* 0x00181fff00057589 */ /* 0x000e2200000e0000 */
[----:B-----5:R-:W-:Y:S02]  /*14a00*/  IMAD R3, R20, R7, RZ ;  /* 0x0000000714037224 */ /* 0x020fe400078e02ff */
[----:B------:R-:W-:Y:S01]  /*14a10*/  IMAD.IADD R17, R10, 0x1, R17 ;  /* 0x000000010a117824 */ /* 0x000fe200078e0211 */
[----:B------:R-:W1:Y:S03]  /*14a20*/  SHFL.IDX PT, R4, R2, RZ, 0x181f ;  /* 0x00181fff02047589 */ /* 0x000e6600000e0000 */
[C---:B------:R-:W-:Y:S01]  /*14a30*/  VIADD R6, R17.reuse, 0x10 ;  /* 0x0000001011067836 */ /* 0x040fe20000000000 */
[----:B------:R-:W-:-:S13]  /*14a40*/  ISETP.GE.AND P0, PT, R17, R3, PT ;  /* 0x000000031100720c */ /* 0x000fda0003f06270 */
[----:B0-----:R-:W-:-:S05]  /*14a50*/  @!P0 LEA R5, P2, R9, R5, 0x1 ;  /* 0x0000000509058211 */ /* 0x001fca00078408ff */
[----:B-1----:R-:W-:-:S05]  /*14a60*/  @!P0 IMAD.X R4, RZ, RZ, R4, P2 ;  /* 0x000000ffff048224 */ /* 0x002fca00010e0604 */
        /* <DEDUP_REMOVED lines=8> */
[----:B------:R-:W1:Y:S06]  /*14af0*/  SHFL.IDX PT, R4, R2, 0x1, 0x181f ;  /* 0x00381f0002047f89 */ /* 0x000e6c00000e0000 */
[----:B0-----:R-:W-:-:S05]  /*14b00*/  @!P0 LEA R5, P2, R9, R5, 0x1 ;  /* 0x0000000509058211 */ /* 0x001fca00078408ff */
[----:B-1----:R-:W-:-:S05]  /*14b10*/  @!P0 IMAD.X R4, RZ, RZ, R4, P2 ;  /* 0x000000ffff048224 */ /* 0x002fca00010e0604 */
[----:B------:R-:W-:-:S04]  /*14b20*/  @!P0 LOP3.LUT R5, R5, R4, RZ, 0x3c, !PT ;  /* 0x0000000405058212 */ /* 0x000fc800078e3cff */
[----:B------:R-:W-:-:S04]  /*14b30*/  @!P0 LOP3.LUT R4, R5, R4, RZ, 0x3c, !PT ;  /* 0x0000000405048212 */ /* 0x000fc800078e3cff */
[----:B------:R-:W-:-:S05]  /*14b40*/  @!P0 LOP3.LUT R5, R5, R4, RZ, 0x3c, !PT ;  /* 0x0000000405058212 */ /* 0x000fca00078e3cff */
        /* <DEDUP_REMOVED lines=51> */
[----:B0-2---:R0:W1:Y:S02]  /*14e80*/  SHFL.IDX PT, R4, R2, 0x7, 0x181f ;  /* 0x00f81f0002047f89 */ /* 0x00506400000e0000 */
.L_x_10047:
        /* <DEDUP_REMOVED lines=10> */
.L_x_9892:
        /* <DEDUP_REMOVED lines=18> */
.L_x_10048:
[----:B------:R-:W-:Y:S05]  /*15050*/  BSYNC B0 ;  /* 0x0000000000007941 */ /* 0x000fea0003800000 */
.L_x_9893:
[----:B------:R-:W2:Y:S02]  /*15060*/  LDL R0, [R1+0x40] ;  /* 0x0000400001007983 */ /* 0x000ea40000100800 */
[----:B--2---:R-:W-:-:S13]  /*15070*/  ISETP.NE.AND P0, PT, R0, 0x3, PT ;  /* 0x000000030000780c */ /* 0x004fda0003f05270 */
[----:B------:R-:W-:Y:S05]  /*15080*/  @!P0 BRA `(.L_x_9895) ;  /* 0x0000000000048947 */ /* 0x000fea0003800000 */
[----:B------:R-:W-:Y:S01]  /*15090*/  BPT.TRAP 0x1 ;  /* 0x000000040000795c */ /* 0x000fe20000300000 */
.L_x_9895:
[----:B0-----:R-:W-:Y:S01]  /*150a0*/  SHF.L.U32 R3, R26, 0x1f, RZ ;  /* 0x0000001f1a037819 */ /* 0x001fe200000006ff */
[----:B------:R-:W-:Y:S03]  /*150b0*/  BSSY B0, `(.L_x_9896) ;  /* 0x0000003000007945 */ /* 0x000fe60003800000 */
[----:B------:R-:W0:Y:S02]  /*150c0*/  SYNCS.PHASECHK.TRANS64.TRYWAIT P0, [R32+URZ+0x22860], R3 ;  /* 0x02286003200075a7 */ /* 0x000e24000800017f */
[----:B0-----:R-:W-:Y:S05]  /*150d0*/  @!P0 BRA `(.L_x_9897) ;  /* 0x0000004c00a08947 */ /* 0x001fea0003800000 */
.L_x_10049:
[----:B------:R-:W-:Y:S05]  /*150e0*/  BSYNC B0 ;  /* 0x0000000000007941 */ /* 0x000fea0003800000 */
.L_x_9896:
[----:B------:R-:W2:Y:S01]  /*150f0*/  LDL.LU R0, [R1+0x30] ;  /* 0x0000300001007983 */ /* 0x000ea20000300800 */
[----:B------:R-:W-:-:S03]  /*15100*/  ULDC.64 UR4, c[0x0][0x328] ;  /* 0x0000ca0000047ab9 */ /* 0x000fc60000000a00 */
[----:B------:R-:W3:Y:S01]  /*15110*/  LDL.LU R4, [R1+0x34] ;  /* 0x0000340001047983 */ /* 0x000ee20000300800 */
[----:B0-----:R-:W-:-:S04]  /*15120*/  IMAD.WIDE.U32 R2, R37, UR4, RZ ;  /* 0x0000000425027c25 */ /* 0x001fc8000f8e00ff */
[----:B--2---:R-:W-:-:S04]  /*15130*/  IMAD R0, R0, UR4, RZ ;  /* 0x0000000400007c24 */ /* 0x004fc8000f8e02ff */
[----:B------:R-:W-:Y:S01]  /*15140*/  IMAD R0, R37, UR5, R0 ;  /* 0x0000000525007c24 */ /* 0x000fe2000f8e0200 */
[----:B------:R-:W-:-:S04]  /*15150*/  ULDC.64 UR4, c[0x0][0x338] ;  /* 0x0000ce0000047ab9 */ /* 0x000fc80000000a00 */
[----:B------:R-:W-:Y:S01]  /*15160*/  IADD3 R3, R3, R0, RZ ;  /* 0x0000000003037210 */ /* 0x000fe20007ffe0ff */
[----:B---3--:R-:W-:Y:S02]  /*15170*/  IMAD R0, R4, UR4, RZ ;  /* 0x0000000404007c24 */ /* 0x008fe4000f8e02ff */
[----:B------:R-:W-:Y:S02]  /*15180*/  IMAD R4, R25, 0x6000, R30 ;  /* 0x0000600019047824 */ /* 0x000fe400078e021e */
        /* <DEDUP_REMOVED lines=14> */
[----:B------:R-:W-:Y:S01]  /*15270*/  IMAD R4, R4, 0x2, R22 ;  /* 0x0000000204047824 */ /* 0x000fe200078e0216 */
[C---:B------:R-:W-:Y:S01]  /*15280*/  LOP3.LUT P2, RZ, R35.reuse, 0x2, RZ, 0xc0, !PT ;  /* 0x0000000223ff7812 */ /* 0x040fe2000784c0ff */
[----:B------:R-:W1:Y:S01]  /*15290*/  SHFL.IDX PT, R2, R5, RZ, 0x181f ;  /* 0x00181fff05027589 */ /* 0x000e6200000e0000 */
[----:B------:R-:W-:-:S03]  /*152a0*/  LOP3.LUT P1, RZ, R35, 0x4, RZ, 0xc0, !PT ;  /* 0x0000000423ff7812 */ /* 0x000fc6000782c0ff */
[----:B------:R-:W2:Y:S01]  /*152b0*/  SHFL.IDX PT, R3, R6, RZ, 0x181f ;  /* 0x00181fff06037589 */ /* 0x000ea200000e0000 */
[----:B------:R-:W-:-:S03]  /*152c0*/  ISETP.LT.OR P4, PT, R33, 0x1, !P1 ;  /* 0x000000012100780c */ /* 0x000fc60004f81670 */
[----:B------:R-:W3:Y:S01]  /*152d0*/  SHFL.IDX PT, R14, R5, 0x1, 0x181f ;  /* 0x00381f00050e7f89 */ /* 0x000ee200000e0000 */
[----:B0-----:R-:W-:-:S05]  /*152e0*/  IMAD.SHL.U32 R7, R7, 0x8, RZ ;  /* 0x0000000807077824 */ /* 0x001fca00078e00ff */
[----:B------:R-:W-:-:S05]  /*152f0*/  LOP3.LUT R7, R7, 0x38, RZ, 0xc0, !PT ;  /* 0x0000003807077812 */ /* 0x000fca00078ec0ff */
[----:B------:R-:W-:Y:S01]  /*15300*/  IMAD.SHL.U32 R0, R7, 0x2, RZ ;  /* 0x0000000207007824 */ /* 0x000fe200078e00ff */
[----:B------:R-:W-:-:S04]  /*15310*/  LOP3.LUT R7, R35, 0x1, RZ, 0xc0, !PT ;  /* 0x0000000123077812 */ /* 0x000fc800078ec0ff */
[----:B-1----:R-:W-:Y:S02]  /*15320*/  IADD3 R2, P0, R2, R0, RZ ;  /* 0x0000000002027210 */ /* 0x002fe40007f1e0ff */
[----:B------:R-:W-:-:S03]  /*15330*/  ISETP.NE.U32.AND P3, PT, R7, 0x1, PT ;  /* 0x000000010700780c */ /* 0x000fc60003f65070 */
[----:B--2---:R-:W-:Y:S01]  /*15340*/  IMAD.X R3, RZ, RZ, R3, P0 ;  /* 0x000000ffff037224 */ /* 0x004fe200000e0603 */
[----:B------:R-:W-:-:S13]  /*15350*/  ISETP.LT.OR P0, PT, R33, 0x1, P3 ;  /* 0x000000012100780c */ /* 0x000fda0001f01670 */
[----:B------:R-:W-:Y:S01]  /*15360*/  LDGSTS.E.BYPASS.LTC128B.128 [R4+0x400], desc[UR40][R2.64], !P0 ;  /* 0x0040000002047fae */ /* 0x000fe2000c101d68 */
[----:B------:R-:W-:-:S13]  /*15370*/  ISETP.LT.OR P0, PT, R33, 0x1, !P2 ;  /* 0x000000012100780c */ /* 0x000fda0005701670 */
[----:B------:R-:W-:Y:S01]  /*15380*/  LDGSTS.E.BYPASS.LTC128B.128 [R4+0x3400], desc[UR40][R2.64+0x80], !P0 ;  /* 0x0340008002047fae */ /* 0x000fe2000c101d68 */
[----:B------:R-:W-:-:S03]  /*15390*/  LOP3.LUT P0, RZ, R35, 0x8, RZ, 0xc0, !PT ;  /* 0x0000000823ff7812 */ /* 0x000fc6000780c0ff */
[----:B------:R-:W-:Y:S01]  /*153a0*/  LDGSTS.E.BYPASS.LTC128B.128 [R4+0x6400], desc[UR40][R2.64+0x100], !P4 ;  /* 0x0640010002047fae */ /* 0x000fe2000e101d68 */
[----:B------:R-:W-:-:S13]  /*153b0*/  ISETP.LT.OR P4, PT, R33, 0x1, !P0 ;  /* 0x000000012100780c */ /* 0x000fda0004781670 */
[----:B------:R0:W-:Y:S01]  /*153c0*/  LDGSTS.E.BYPASS.LTC128B.128 [R4+0x9400], desc[UR40][R2.64+0x180], !P4 ;  /* 0x0940018002047fae */ /* 0x0001e2000e101d68 */
[----:B---3--:R-:W-:-:S03]  /*153d0*/  IADD3 R8, P4, R14, R0, RZ ;  /* 0x000000000e087210 */ /* 0x008fc60007f9e0ff */
[----:B------:R-:W-:Y:S04]  /*153e0*/  SHFL.IDX PT, R14, R5, 0x2, 0x181f ;  /* 0x00581f00050e7f89 */ /* 0x000fe800000e0000 */
[----:B0-----:R-:W0:Y:S02]  /*153f0*/  SHFL.IDX PT, R3, R6, 0x1, 0x181f ;  /* 0x00381f0006037f89 */ /* 0x001e2400000e0000 */
        /* <DEDUP_REMOVED lines=9> */
[----:B------:R1:W-:Y:S01]  /*15490*/  LDGSTS.E.BYPASS.LTC128B.128 [R4+0x9c00], desc[UR40][R8.64+0x180], !P4 ;  /* 0x09c0018008047fae */ /* 0x0003e2000e101d68 */
[----:B------:R-:W-:-:S03]  /*154a0*/  IADD3 R2, P4, R14, R0, RZ ;  /* 0x000000000e027210 */ /* 0x000fc60007f9e0ff */
[----:B------:R-:W1:Y:S02]  /*154b0*/  SHFL.IDX PT, R14, R5, 0x3, 0x181f ;  /* 0x00781f00050e7f89 */ /* 0x000e6400000e0000 */
        /* <DEDUP_REMOVED lines=9> */
[----:B-1----:R-:W-:-:S03]  /*15550*/  IADD3 R8, P4, R14, R0, RZ ;  /* 0x000000000e087210 */ /* 0x002fc60007f9e0ff */
[----:B------:R-:W-:Y:S04]  /*15560*/  SHFL.IDX PT, R14, R5, 0x4, 0x181f ;  /* 0x00981f00050e7f89 */ /* 0x000fe800000e0000 */
[----:B0-----:R-:W0:Y:S02]  /*15570*/  SHFL.IDX PT, R3, R6, 0x3, 0x181f ;  /* 0x00781f0006037f89 */ /* 0x001e2400000e0000 */
[----:B0-----:R-:W-:Y:S01]  /*15580*/  IMAD.X R9, RZ, RZ, R3, P4 ;  /* 0x000000ffff097224 */ /* 0x001fe200020e0603 */
[C---:B------:R-:W-:Y:S01]  /*15590*/  ISETP.LT.OR P4, PT, R33.reuse, 0x31, P3 ;  /* 0x000000312100780c */ /* 0x040fe20001f81670 */
[----:B------:R-:W0:Y:S04]  /*155a0*/  SHFL.IDX PT, R3, R6, 0x4, 0x181f ;  /* 0x00981f0006037f89 */ /* 0x000e2800000e0000 */
[----:B------:R-:W1:Y:S08]  /*155b0*/  SHFL.IDX PT, R6, R6, 0x5, 0x181f ;  /* 0x00b81f0006067f89 */ /* 0x000e7000000e0000 */
[----:B------:R2:W-:Y:S01]  /*155c0*/  LDGSTS.E.BYPASS.LTC128B.128 [R4+0x1c00], desc[UR40][R8.64], !P4 ;  /* 0x01c0000008047fae */ /* 0x0005e2000e101d68 */
[----:B------:R-:W-:-:S13]  /*155d0*/  ISETP.LT.OR P4, PT, R33, 0x31, !P2 ;  /* 0x000000312100780c */ /* 0x000fda0005781670 */
[----:B------:R2:W-:Y:S01]  /*155e0*/  LDGSTS.E.BYPASS.LTC128B.128 [R4+0x4c00], desc[UR40][R8.64+0x80], !P4 ;  /* 0x04c0008008047fae */ /* 0x0005e2000e101d68 */
[----:B------:R-:W-:-:S13]  /*155f0*/  ISETP.LT.OR P4, PT, R33, 0x31, !P1 ;  /* 0x000000312100780c */ /* 0x000fda0004f81670 */
[----:B------:R2:W-:Y:S01]  /*15600*/  LDGSTS.E.BYPASS.LTC128B.128 [R4+0x7c00], desc[UR40][R8.64+0x100], !P4 ;  /* 0x07c0010008047fae */ /* 0x0005e2000e101d68 */
[----:B------:R-:W-:-:S13]  /*15610*/  ISETP.LT.OR P4, PT, R33, 0x31, !P0 ;  /* 0x000000312100780c */ /* 0x000fda0004781670 */
[----:B------:R2:W-:Y:S01]  /*15620*/  LDGSTS.E.BYPASS.LTC128B.128 [R4+0xac00], desc[UR40][R8.64+0x180], !P4 ;  /* 0x0ac0018008047fae */ /* 0x0005e2000e101d68 */
[----:B------:R-:W-:-:S03]  /*15630*/  IADD3 R2, P4, R14, R0, RZ ;  /* 0x000000000e027210 */ /* 0x000fc60007f9e0ff */
[----:B------:R2:W3:Y:S02]  /*15640*/  SHFL.IDX PT, R14, R5, 0x5, 0x181f ;  /* 0x00b81f00050e7f89 */ /* 0x0004e400000e0000 */
        /* <DEDUP_REMOVED lines=8> */
[----:B-1-3--:R2:W-:Y:S02]  /*156d0*/  LDGSTS.E.BYPASS.LTC128B.128 [R4+0xb400], desc[UR40][R2.64+0x180], !P4 ;  /* 0x0b40018002047fae */ /* 0x00a5e4000e101d68 */
.L_x_10063:
[C---:B------:R-:W-:Y:S02]  /*156e0*/  ISETP.LT.OR P3, PT, R33.reuse, 0x51, P3 ;  /* 0x000000512100780c */ /* 0x040fe40001f61670 */
[C---:B------:R-:W-:Y:S02]  /*156f0*/  ISETP.LT.OR P2, PT, R33.reuse, 0x51, !P2 ;  /* 0x000000512100780c */ /* 0x040fe40005741670 */
[C---:B------:R-:W-:Y:S02]  /*15700*/  ISETP.LT.OR P1, PT, R33.reuse, 0x51, !P1 ;  /* 0x000000512100780c */ /* 0x040fe40004f21670 */
[----:B0-2---:R-:W-:Y:S02]  /*15710*/  IADD3 R2, P4, R14, R0, RZ ;  /* 0x000000000e027210 */ /* 0x005fe40007f9e0ff */
        /* <DEDUP_REMOVED lines=11> */
.L_x_9899:
        /* <DEDUP_REMOVED lines=11> */
.L_x_9900:
[----:B------:R-:W2:Y:S01]  /*15880*/  LDL.LU R2, [R1+0x4] ;  /* 0x0000040001027983 */ /* 0x000ea20000300800 */
[----:B------:R0:W-:Y:S01]  /*15890*/  SYNCS.ARRIVE.TRANS64.A1T0 RZ, [R32+URZ+0x22850], RZ ;  /* 0x022850ff20ff79a7 */ /* 0x0001e2000810003f */
[----:B------:R-:W-:Y:S01]  /*158a0*/  BSSY B0, `(.L_x_9901) ;  /* 0x00000e1000007945 */ /* 0x000fe20003800000 */
[----:B--2---:R-:W-:-:S13]  /*158b0*/  ISETP.GE.AND P0, PT, R2, 0x61, PT ;  /* 0x000000610200780c */ /* 0x004fda0003f06270 */
[----:B0-----:R-:W-:Y:S05]  /*158c0*/  @!P0 BRA `(.L_x_9902) ;  /* 0x0000000c00788947 */ /* 0x001fea0003800000 */
[----:B------:R-:W2:Y:S02]  /*158d0*/  LDL.LU R2, [R1+0x2c] ;  /* 0x00002c0001027983 */ /* 0x000ea40000300800 */
[----:B--2---:R-:W-:-:S07]  /*158e0*/  VIADD R10, R2, 0xfffffffe ;  /* 0xfffffffe020a7836 */ /* 0x004fce0000000000 */
.L_x_9915:
[----:B--2---:R-:W2:Y:S01]  /*158f0*/  LDL R12, [R1+0x40] ;  /* 0x00004000010c7983 */ /* 0x004ea20000100800 */
[----:B0-----:R-:W0:Y:S01]  /*15900*/  LDC R6, c[0x0][0x430] ;  /* 0x00010c00ff067b82 */ /* 0x001e220000000800 */
[----:B------:R-:W1:Y:S01]  /*15910*/  S2R R2, SR_TID.X ;  /* 0x0000000000027919 */ /* 0x000e620000002100 */
        /* <DEDUP_REMOVED lines=12> */
[----:B------:R-:W-:-:S07]  /*159e0*/  IMAD.MOV.U32 R11, RZ, RZ, R7 ;  /* 0x000000ffff0b7224 */ /* 0x000fce00078e0007 */
[----:B------:R-:W4:Y:S01]  /*159f0*/  @!P1 LDC.64 R8, c[0x0][0x418] ;  /* 0x00010600ff089b82 */ /* 0x000f220000000a00 */
[----:B-1----:R-:W-:-:S05]  /*15a00*/  @P0 IMAD.HI.U32 R2, R7, R2, RZ ;  /* 0x0000000207020227 */ /* 0x002fca00078e00ff */
[----:B0-----:R-:W-:-:S04]  /*15a10*/  @P0 SHF.R.U32.HI R11, RZ, R3, R2 ;  /* 0x00000003ff0b0219 */ /* 0x001fc80000011602 */
[--C-:B------:R-:W-:Y:S01]  /*15a20*/  @!P1 SHF.R.S32.HI R3, RZ, 0x1f, R11.reuse ;  /* 0x0000001fff039819 */ /* 0x100fe2000001140b */
[----:B------:R-:W-:-:S04]  /*15a30*/  @!P1 IMAD.MOV.U32 R2, RZ, RZ, R11 ;  /* 0x000000ffff029224 */ /* 0x000fc800078e000b */
[----:B---3--:R-:W-:-:S04]  /*15a40*/  @!P1 IMAD.WIDE.U32 R2, R29, R4, R2 ;  /* 0x000000041d029225 */ /* 0x008fc800078e0002 */
[----:B------:R-:W-:-:S04]  /*15a50*/  @!P1 IMAD R4, R34, R4, RZ ;  /* 0x0000000422049224 */ /* 0x000fc800078e02ff */
[----:B------:R-:W-:Y:S01]  /*15a60*/  @!P1 IMAD R5, R29, R5, R4 ;  /* 0x000000051d059224 */ /* 0x000fe200078e0204 */
[----:B----4-:R-:W-:-:S03]  /*15a70*/  @!P1 LEA R8, P0, R2, R8, 0x2 ;  /* 0x0000000802089211 */ /* 0x010fc600078010ff */
[----:B------:R-:W-:Y:S02]  /*15a80*/  @!P1 IMAD.IADD R3, R5, 0x1, R3 ;  /* 0x0000000105039824 */ /* 0x000fe400078e0203 */
[----:B------:R-:W-:-:S03]  /*15a90*/  IMAD.MOV.U32 R5, RZ, RZ, RZ ;  /* 0x000000ffff057224 */ /* 0x000fc600078e00ff */
[----:B------:R-:W-:Y:S01]  /*15aa0*/  @!P1 LEA.HI.X R9, R2, R9, R3, 0x2, P0 ;  /* 0x0000000902099211 */ /* 0x000fe200000f1403 */
[----:B------:R-:W-:-:S04]  /*15ab0*/  VIADD R25, R25, 0x1 ;  /* 0x0000000119197836 */ /* 0x000fc80000000000 */
[----:B------:R0:W5:Y:S01]  /*15ac0*/  @!P1 LDG.E R5, desc[UR40][R8.64] ;  /* 0x0000002808059981 */ /* 0x000162000c1e1900 */
[----:B------:R-:W-:Y:S01]  /*15ad0*/  IMAD.MOV R2, RZ, RZ, -R11 ;  /* 0x000000ffff027224 */ /* 0x000fe200078e0a0b */
[----:B------:R-:W-:-:S03]  /*15ae0*/  ISETP.NE.AND P0, PT, R25, 0x2, PT ;  /* 0x000000021900780c */ /* 0x000fc60003f05270 */
[----:B------:R-:W-:Y:S01]  /*15af0*/  IMAD R6, R6, R2, R7 ;  /* 0x0000000206067224 */ /* 0x000fe200078e0207 */
[----:B------:R-:W-:Y:S01]  /*15b00*/  SEL R3, RZ, 0x1, P0 ;  /* 0x00000001ff037807 */ /* 0x000fe20000000000 */
[----:B------:R-:W-:Y:S01]  /*15b10*/  IMAD.MOV.U32 R2, RZ, RZ, R10 ;  /* 0x000000ffff027224 */ /* 0x000fe200078e000a */
[----:B------:R-:W-:Y:S05]  /*15b20*/  YIELD ;  /* 0x0000000000007946 */ /* 0x000fea0003800000 */
[----:B------:R-:W-:Y:S01]  /*15b30*/  SEL R25, R25, RZ, P0 ;  /* 0x000000ff19197207 */ /* 0x000fe20000000000 */
[----:B------:R-:W-:Y:S01]  /*15b40*/  VIADD R10, R10, 0xffffffff ;  /* 0xffffffff0a0a7836 */ /* 0x000fe20000000000 */
[----:B------:R-:W-:-:S02]  /*15b50*/  LOP3.LUT R26, R26, R3, RZ, 0x3c, !PT ;  /* 0x000000031a1a7212 */ /* 0x000fc400078e3cff */
[----:B------:R-:W-:Y:S02]  /*15b60*/  ISETP.GT.AND P2, PT, R2, RZ, PT ;  /* 0x000000ff0200720c */ /* 0x000fe40003f44270 */
[----:B--2---:R-:W-:-:S13]  /*15b70*/  ISETP.NE.AND P1, PT, R12, 0x3, PT ;  /* 0x000000030c00780c */ /* 0x004fda0003f25270 */
[----:B0-----:R-:W-:Y:S05]  /*15b80*/  @!P1 BRA `(.L_x_9903) ;  /* 0x0000000000049947 */ /* 0x001fea0003800000 */
[----:B------:R-:W-:Y:S01]  /*15b90*/  BPT.TRAP 0x1 ;  /* 0x000000040000795c */ /* 0x000fe20000300000 */
.L_x_9903:
[----:B------:R-:W-:Y:S01]  /*15ba0*/  IMAD R4, R25, 0x8, R22 ;  /* 0x0000000819047824 */ /* 0x000fe200078e0216 */
[----:B------:R-:W-:Y:S01]  /*15bb0*/  SHF.L.U32 R21, R26, 0x1f, RZ ;  /* 0x0000001f1a157819 */ /* 0x000fe200000006ff */
[----:B------:R-:W-:Y:S01]  /*15bc0*/  BSSY B1, `(.L_x_9904) ;  /* 0x0000004000017945 */ /* 0x000fe20003800000 */
[----:B------:R-:W-:Y:S02]  /*15bd0*/  SHF.R.S32.HI R17, RZ, 0x1f, R6 ;  /* 0x0000001fff117819 */ /* 0x000fe40000011406 */
[----:B------:R-:W0:Y:S02]  /*15be0*/  SYNCS.PHASECHK.TRANS64.TRYWAIT P0, [R4+URZ+0x22840], R21 ;  /* 0x02284015040075a7 */ /* 0x000e24000800017f */
[----:B0-----:R-:W-:Y:S05]  /*15bf0*/  @!P0 BRA `(.L_x_9905) ;  /* 0x0000004c00388947 */ /* 0x001fea0003800000 */
.L_x_10064:
[----:B------:R-:W-:Y:S05]  /*15c00*/  BSYNC B1 ;  /* 0x0000000000017941 */ /* 0x000fea0003800000 */
.L_x_9904:
        /* <DEDUP_REMOVED lines=52> */
.L_x_10078:
        /* <DEDUP_REMOVED lines=8> */
.L_x_9907:
        /* <DEDUP_REMOVED lines=11> */
.L_x_9908:
[----:B------:R2:W-:Y:S01]  /*16080*/  SYNCS.ARRIVE.TRANS64.A1T0 RZ, [R4+URZ+0x22830], RZ ;  /* 0x022830ff04ff79a7 */ /* 0x0005e2000810003f */
[----:B------:R-:W-:Y:S05]  /*16090*/  @!P3 BRA `(.L_x_9909) ;  /* 0x000000000004b947 */ /* 0x000fea0003800000 */
[----:B------:R-:W-:Y:S01]  /*160a0*/  BPT.TRAP 0x1 ;  /* 0x000000040000795c */ /* 0x000fe20000300000 */
.L_x_9909:
[----:B------:R-:W3:Y:S01]  /*160b0*/  SYNCS.PHASECHK.TRANS64.TRYWAIT P0, [R4+URZ+0x22860], R21 ;  /* 0x02286015040075a7 */ /* 0x000ee2000800017f */
[----:B------:R-:W-:Y:S04]  /*160c0*/  BSSY B1, `(.L_x_9910) ;  /* 0x0000002000017945 */ /* 0x000fe80003800000 */
[----:B---3--:R-:W-:Y:S05]  /*160d0*/  @!P0 BRA `(.L_x_9911) ;  /* 0x0000004c00b88947 */ /* 0x008fea0003800000 */
.L_x_10079:
[----:B------:R-:W-:Y:S05]  /*160e0*/  BSYNC B1 ;  /* 0x0000000000017941 */ /* 0x000fea0003800000 */
.L_x_9910:
[----:B------:R-:W-:Y:S01]  /*160f0*/  ULDC.64 UR4, c[0x0][0x328] ;  /* 0x0000ca0000047ab9 */ /* 0x000fe20000000a00 */
[----:B------:R-:W-:Y:S01]  /*16100*/  LOP3.LUT P5, RZ, R23, 0x10, RZ, 0xc0, !PT ;  /* 0x0000001017ff7812 */ /* 0x000fe200078ac0ff */
[----:B------:R-:W-:Y:S01]  /*16110*/  IMAD R17, R17, UR4, RZ ;  /* 0x0000000411117c24 */ /* 0x000fe2000f8e02ff */
[C---:B------:R-:W-:Y:S01]  /*16120*/  LOP3.LUT P4, RZ, R23.reuse, 0x8, RZ, 0xc0, !PT ;  /* 0x0000000817ff7812 */ /* 0x040fe2000788c0ff */
[C---:B------:R-:W-:Y:S01]  /*16130*/  IMAD.WIDE.U32 R2, R6.reuse, UR4, RZ ;  /* 0x0000000406027c25 */ /* 0x040fe2000f8e00ff */
[C---:B------:R-:W-:Y:S02]  /*16140*/  LOP3.LUT P3, RZ, R23.reuse, 0x4, RZ, 0xc0, !PT ;  /* 0x0000000417ff7812 */ /* 0x040fe4000786c0ff */
[----:B------:R-:W-:Y:S01]  /*16150*/  LOP3.LUT P1, RZ, R23, 0x2, RZ, 0xc0, !PT ;  /* 0x0000000217ff7812 */ /* 0x000fe2000782c0ff */
[----:B------:R-:W-:Y:S01]  /*16160*/  IMAD R17, R6, UR5, R17 ;  /* 0x0000000506117c24 */ /* 0x000fe2000f8e0211 */
[----:B------:R-:W-:Y:S02]  /*16170*/  ULDC.64 UR4, c[0x0][0x338] ;  /* 0x0000ce0000047ab9 */ /* 0x000fe40000000a00 */
[----:B------:R-:W-:-:S02]  /*16180*/  IMAD R20, R20, UR4, RZ ;  /* 0x0000000414147c24 */ /* 0x000fc4000f8e02ff */
        /* <DEDUP_REMOVED lines=15> */
[----:B------:R-:W4:Y:S01]  /*16280*/  SHFL.IDX PT, R14, R6, RZ, 0x181f ;  /* 0x00181fff060e7589 */ /* 0x000f2200000e0000 */
[----:B------:R-:W-:-:S03]  /*16290*/  IMAD R5, R5, 0x2, R22 ;  /* 0x0000000205057824 */ /* 0x000fc600078e0216 */
[----:B------:R-:W5:Y:S04]  /*162a0*/  SHFL.IDX PT, R3, R7, RZ, 0x181f ;  /* 0x00181fff07037589 */ /* 0x000f6800000e0000 */
[----:B-1----:R-:W-:Y:S01]  /*162b0*/  SHFL.IDX PT, R8, R7, 0x1, 0x181f ;  /* 0x00381f0007087f89 */ /* 0x002fe200000e0000 */
[----:B----4-:R-:W-:-:S03]  /*162c0*/  IADD3 R2, P0, R14, R0, RZ ;  /* 0x000000000e027210 */ /* 0x010fc60007f1e0ff */
[----:B------:R-:W1:Y:S02]  /*162d0*/  SHFL.IDX PT, R14, R6, 0x1, 0x181f ;  /* 0x00381f00060e7f89 */ /* 0x000e6400000e0000 */
[----:B-----5:R-:W-:-:S05]  /*162e0*/  IMAD.X R3, RZ, RZ, R3, P0 ;  /* 0x000000ffff037224 */ /* 0x020fca00000e0603 */
[----:B------:R-:W-:Y:S04]  /*162f0*/  LDGSTS.E.BYPASS.LTC128B.128 [R5+0x400], desc[UR40][R2.64], !P5 ;  /* 0x0040000002057fae */ /* 0x000fe8000e901d68 */
[----:B------:R-:W-:Y:S04]  /*16300*/  LDGSTS.E.BYPASS.LTC128B.128 [R5+0x3400], desc[UR40][R2.64+0x80], !P4 ;  /* 0x0340008002057fae */ /* 0x000fe8000e101d68 */
[----:B------:R-:W-:Y:S04]  /*16310*/  LDGSTS.E.BYPASS.LTC128B.128 [R5+0x6400], desc[UR40][R2.64+0x100], !P3 ;  /* 0x0640010002057fae */ /* 0x000fe8000d901d68 */
[----:B------:R1:W-:Y:S02]  /*16320*/  LDGSTS.E.BYPASS.LTC128B.128 [R5+0x9400], desc[UR40][R2.64+0x180], !P1 ;  /* 0x0940018002057fae */ /* 0x0003e4000c901d68 */
[----:B-1----:R-:W-:-:S02]  /*16330*/  IADD3 R2, P0, R14, R0, RZ ;  /* 0x000000000e027210 */ /* 0x002fc40007f1e0ff */
[----:B------:R-:W1:Y:S03]  /*16340*/  SHFL.IDX PT, R14, R6, 0x2, 0x181f ;  /* 0x00581f00060e7f89 */ /* 0x000e6600000e0000 */
[----:B------:R-:W-:Y:S02]  /*16350*/  IMAD.X R3, RZ, RZ, R8, P0 ;  /* 0x000000ffff037224 */ /* 0x000fe400000e0608 */
[----:B------:R-:W4:Y:S04]  /*16360*/  SHFL.IDX PT, R8, R7, 0x2, 0x181f ;  /* 0x00581f0007087f89 */ /* 0x000f2800000e0000 */
[----:B------:R-:W-:Y:S04]  /*16370*/  LDGSTS.E.BYPASS.LTC128B.128 [R5+0xc00], desc[UR40][R2.64], !P5 ;  /* 0x00c0000002057fae */ /* 0x000fe8000e901d68 */
[----:B------:R-:W-:Y:S04]  /*16380*/  LDGSTS.E.BYPASS.LTC128B.128 [R5+0x3c00], desc[UR40][R2.64+0x80], !P4 ;  /* 0x03c0008002057fae */ /* 0x000fe8000e101d68 */
[----:B------:R-:W-:Y:S04]  /*16390*/  LDGSTS.E.BYPASS.LTC128B.128 [R5+0x6c00], desc[UR40][R2.64+0x100], !P3 ;  /* 0x06c0010002057fae */ /* 0x000fe8000d901d68 */
[----:B------:R1:W-:Y:S02]  /*163a0*/  LDGSTS.E.BYPASS.LTC128B.128 [R5+0x9c00], desc[UR40][R2.64+0x180], !P1 ;  /* 0x09c0018002057fae */ /* 0x0003e4000c901d68 */
[----:B-1----:R-:W-:-:S02]  /*163b0*/  IADD3 R2, P0, R14, R0, RZ ;  /* 0x000000000e027210 */ /* 0x002fc40007f1e0ff */
[----:B------:R-:W1:Y:S03]  /*163c0*/  SHFL.IDX PT, R14, R6, 0x3, 0x181f ;  /* 0x00781f00060e7f89 */ /* 0x000e6600000e0000 */
[----:B----4-:R-:W-:Y:S02]  /*163d0*/  IMAD.X R3, RZ, RZ, R8, P0 ;  /* 0x000000ffff037224 */ /* 0x010fe400000e0608 */
        /* <DEDUP_REMOVED lines=14> */
[----:B------:R1:W0:Y:S03]  /*164c0*/  SHFL.IDX PT, R14, R6, 0x5, 0x181f ;  /* 0x00b81f00060e7f89 */ /* 0x00022600000e0000 */
[----:B----4-:R-:W-:Y:S02]  /*164d0*/  IMAD.X R3, RZ, RZ, R8, P0 ;  /* 0x000000ffff037224 */ /* 0x010fe400000e0608 */
[----:B------:R1:W4:Y:S04]  /*164e0*/  SHFL.IDX PT, R8, R7, 0x5, 0x181f ;  /* 0x00b81f0007087f89 */ /* 0x00032800000e0000 */
[----:B------:R1:W-:Y:S04]  /*164f0*/  LDGSTS.E.BYPASS.LTC128B.128 [R5+0x2400], desc[UR40][R2.64], !P5 ;  /* 0x0240000002057fae */ /* 0x0003e8000e901d68 */
[----:B------:R1:W-:Y:S04]  /*16500*/  LDGSTS.E.BYPASS.LTC128B.128 [R5+0x5400], desc[UR40][R2.64+0x80], !P4 ;  /* 0x0540008002057fae */ /* 0x0003e8000e101d68 */
[----:B------:R1:W-:Y:S04]  /*16510*/  LDGSTS.E.BYPASS.LTC128B.128 [R5+0x8400], desc[UR40][R2.64+0x100], !P3 ;  /* 0x0840010002057fae */ /* 0x0003e8000d901d68 */
[----:B------:R1:W-:Y:S02]  /*16520*/  LDGSTS.E.BYPASS.LTC128B.128 [R5+0xb400], desc[UR40][R2.64+0x180], !P1 ;  /* 0x0b40018002057fae */ /* 0x0003e4000c901d68 */
.L_x_10093:
[----:B01----:R-:W-:-:S05]  /*16530*/  IADD3 R2, P0, R14, R0, RZ ;  /* 0x000000000e027210 */ /* 0x003fca0007f1e0ff */
        /* <DEDUP_REMOVED lines=10> */
.L_x_9913:
        /* <DEDUP_REMOVED lines=11> */
.L_x_9914:
[----:B------:R0:W-:Y:S01]  /*16690*/  SYNCS.ARRIVE.TRANS64.A1T0 RZ, [R4+URZ+0x22850], RZ ;  /* 0x022850ff04ff79a7 */ /* 0x0001e2000810003f */
[----:B------:R-:W-:Y:S05]  /*166a0*/  @P2 BRA `(.L_x_9915) ;  /* 0xfffffff000902947 */ /* 0x000fea000383ffff */
.L_x_9902:
[----:B------:R-:W-:Y:S05]  /*166b0*/  BSYNC B0 ;  /* 0x0000000000007941 */ /* 0x000fea0003800000 */
.L_x_9901:
[----:B------:R-:W1:Y:S01]  /*166c0*/  S2R R2, SR_TID.X ;  /* 0x0000000000027919 */ /* 0x000e620000002100 */
[----:B------:R-:W-:Y:S01]  /*166d0*/  VIADD R25, R25, 0x1 ;  /* 0x0000000119197836 */ /* 0x000fe20000000000 */
[----:B------:R-:W-:Y:S04]  /*166e0*/  BSSY B0, `(.L_x_9916) ;  /* 0x0000013000007945 */ /* 0x000fe80003800000 */
[----:B------:R-:W-:-:S04]  /*166f0*/  ISETP.NE.AND P0, PT, R25, 0x2, PT ;  /* 0x000000021900780c */ /* 0x000fc80003f05270 */
[----:B------:R-:W-:-:S04]  /*16700*/  SEL R3, RZ, 0x1, P0 ;  /* 0x00000001ff037807 */ /* 0x000fc80000000000 */
[----:B------:R-:W-:Y:S02]  /*16710*/  LOP3.LUT R26, R26, R3, RZ, 0x3c, !PT ;  /* 0x000000031a1a7212 */ /* 0x000fe400078e3cff */
[----:B-1----:R-:W-:-:S04]  /*16720*/  LOP3.LUT R2, R2, 0x7f, RZ, 0xc0, !PT ;  /* 0x0000007f02027812 */ /* 0x002fc800078ec0ff */
[----:B------:R-:W-:-:S13]  /*16730*/  ISETP.NE.AND P1, PT, R2, RZ, PT ;  /* 0x000000ff0200720c */ /* 0x000fda0003f25270 */
[----:B------:R-:W-:Y:S05]  /*16740*/  @P1 BRA `(.L_x_9917) ;  /* 0x0000000000301947 */ /* 0x000fea0003800000 */
[----:B------:R-:W1:Y:S01]  /*16750*/  S2R R5, SR_LANEID ;  /* 0x0000000000057919 */ /* 0x000e620000000000 */
[----:B------:R-:W-:Y:S01]  /*16760*/  VOTEU.ANY UR4, UPT, PT ;  /* 0x0000000000047886 */ /* 0x000fe200038e0100 */
[----:B------:R-:W4:Y:S01]  /*16770*/  LDC.64 R2, c[0x0][0xc60] ;  /* 0x00031800ff027b82 */ /* 0x000f220000000a00 */
[----:B------:R-:W1:Y:S02]  /*16780*/  FLO.U32 R0, UR4 ;  /* 0x0000000400007d00 */ /* 0x000e6400080e0000 */
[----:B-1----:R-:W-:-:S06]  /*16790*/  ISETP.EQ.U32.AND P1, PT, R0, R5, PT ;  /* 0x000000050000720c */ /* 0x002fcc0003f22070 */
[----:B------:R-:W4:Y:S07]  /*167a0*/  POPC R5, UR4 ;  /* 0x0000000400057d09 */ /* 0x000f2e0008000000 */
[----:B----4-:R-:W4:Y:S01]  /*167b0*/  @P1 ATOMG.E.ADD.STRONG.GPU PT, R3, desc[UR40][R2.64], R5 ;  /* 0x00000005020319a8 */ /* 0x010f2200081ee1e8 */
[----:B0-23--:R-:W0:Y:S02]  /*167c0*/  S2R R4, SR_LTMASK ;  /* 0x0000000000047919 */ /* 0x00de240000003900 */
[----:B0-----:R-:W-:-:S04]  /*167d0*/  LOP3.LUT R4, R4, UR4, RZ, 0xc0, !PT ;  /* 0x0000000404047c12 */ /* 0x001fc8000f8ec0ff */
[----:B------:R-:W0:Y:S01]  /*167e0*/  POPC R7, R4 ;  /* 0x0000000400077309 */ /* 0x000e220000000000 */
[----:B----4-:R-:W0:Y:S02]  /*167f0*/  SHFL.IDX PT, R0, R3, R0, 0x1f ;  /* 0x00001f0003007589 */ /* 0x010e2400000e0000 */
[----:B0-----:R-:W-:-:S07]  /*16800*/  IADD3 R16, R0, UR36, R7 ;  /* 0x0000002400107c10 */ /* 0x001fce000fffe007 */
.L_x_9917:
[----:B------:R-:W-:Y:S05]  /*16810*/  BSYNC B0 ;  /* 0x0000000000007941 */ /* 0x000fea0003800000 */
.L_x_9916:
[----:B------:R-:W-:-:S07]  /*16820*/  SEL R25, R25, RZ, P0 ;  /* 0x000000ff19197207 */ /* 0x000fce0000000000 */
.L_x_9876:
[----:B------:R-:W-:Y:S05]  /*16830*/  BSYNC B7 ;  /* 0x0000000000077941 */ /* 0x000fea0003800000 */
.L_x_9874:
        /* <DEDUP_REMOVED lines=8> */
[----:B------:R4:W0:Y:S01]  /*168c0*/  LDS.128 R16, [R22+0x228d0] ;  /* 0x0228d00016107984 */ /* 0x0008220000000c00 */
[----:B------:R-:W-:Y:S06]  /*168d0*/  BAR.ARV 0x4, 0x180 ;  /* 0x0106000000007b1d */ /* 0x000fec0000002000 */
[----:B------:R-:W-:Y:S05]  /*168e0*/  BRA `(.L_x_9919) ;  /* 0x0000000800407947 */ /* 0x000fea0003800000 */
.L_x_9918:
        /* <DEDUP_REMOVED lines=17> */
[----:B--23--:R-:W-:Y:S01]  /*16a00*/  SHFL.IDX PT, R4, R16, 0x1, 0x1f ;  /* 0x00201f0010047f89 */ /* 0x00cfe200000e0000 */
        /* <DEDUP_REMOVED lines=18> */
.L_x_10103:
[----:B------:R-:W-:Y:S02]  /*16b30*/  ULDC UR4, c[0x0][0xc38] ;  /* 0x00030e0000047ab9 */ /* 0x000fe40000000800 */
[----:B------:R-:W-:-:S05]  /*16b40*/  MOV R7, UR4 ;  /* 0x0000000400077c02 */ /* 0x000fca0008000f00 */
[----:B-1----:R-:W-:-:S04]  /*16b50*/  IMAD R14, R14, R7, RZ ;  /* 0x000000070e0e7224 */ /* 0x002fc800078e02ff */
[----:B------:R-:W-:-:S05]  /*16b60*/  IMAD.IADD R9, R4, 0x1, R14 ;  /* 0x0000000104097824 */ /* 0x000fca00078e020e */
[----:B------:R-:W-:-:S13]  /*16b70*/  ISETP.GT.AND P6, PT, R9, R0, PT ;  /* 0x000000000900720c */ /* 0x000fda0003fc4270 */
[----:B------:R-:W-:Y:S05]  /*16b80*/  @P6 BRA `(.L_x_9921) ;  /* 0x00000000009c6947 */ /* 0x000fea0003800000 */
.L_x_9926:
        /* <DEDUP_REMOVED lines=14> */
.L_x_9924:
[----:B------:R-:W-:Y:S05]  /*16c70*/  BSYNC B0 ;  /* 0x0000000000007941 */ /* 0x000fea0003800000 */
.L_x_9923:
        /* <DEDUP_REMOVED lines=18> */
.L_x_10111:
[----:B------:R-:W-:Y:S02]  /*16da0*/  ULDC UR4, c[0x0][0xc38] ;  /* 0x00030e0000047ab9 */ /* 0x000fe40000000800 */
[----:B------:R-:W-:-:S04]  /*16db0*/  IMAD.U32 R7, RZ, RZ, UR4 ;  /* 0x00000004ff077e24 */ /* 0x000fc8000f8e00ff */
[----:B-1----:R-:W-:-:S04]  /*16dc0*/  IMAD R14, R14, R7, RZ ;  /* 0x000000070e0e7224 */ /* 0x002fc800078e02ff */
[----:B------:R-:W-:-:S05]  /*16dd0*/  IMAD.IADD R9, R14, 0x1, R9 ;  /* 0x000000010e097824 */ /* 0x000fca00078e0209 */
[----:B------:R-:W-:-:S13]  /*16de0*/  ISETP.GT.AND P6, PT, R9, R0, PT ;  /* 0x000000000900720c */ /* 0x000fda0003fc4270 */
[----:B------:R-:W-:Y:S05]  /*16df0*/  @!P6 BRA `(.L_x_9926) ;  /* 0xfffffffc0064e947 */ /* 0x000fea000383ffff */
.L_x_9921:
        /* <DEDUP_REMOVED lines=8> */
.L_x_10115:
[----:B------:R-:W-:Y:S01]  /*16e80*/  ISETP.NE.AND P0, PT, R3, RZ, PT ;  /* 0x000000ff0300720c */ /* 0x000fe20003f05270 */
[----:B------:R-:W-:-:S12]  /*16e90*/  IMAD.MOV.U32 R14, RZ, RZ, RZ ;  /* 0x000000ffff0e7224 */ /* 0x000fd800078e00ff */
[----:B------:R-:W-:Y:S05]  /*16ea0*/  @!P0 BRA `(.L_x_9928) ;  /* 0x0000000000108947 */ /* 0x000fea0003800000 */
[----:B------:R-:W-:Y:S01]  /*16eb0*/  UMOV UR4, 0xffffffff ;  /* 0xffffffff00047882 */ /* 0x000fe20000000000 */
[----:B------:R-:W-:Y:S02]  /*16ec0*/  VIADD R12, R4, 0xffffffff ;  /* 0xffffffff040c7836 */ /* 0x000fe40000000000 */
[----:B------:R-:W-:Y:S05]  /*16ed0*/  BRA.DIV UR4, `(.L_x_9929) ;  /* 0x00000052043c7947 */ /* 0x000fea000b800000 */
[----:B------:R3:W4:Y:S02]  /*16ee0*/  SHFL.IDX PT, R14, R2, R12, 0x1f ;  /* 0x00001f0c020e7589 */ /* 0x00072400000e0000 */
.L_x_9928:
[----:B--2---:R-:W-:Y:S01]  /*16ef0*/  IABS R6, R5 ;  /* 0x0000000500067213 */ /* 0x004fe20000000000 */
[----:B----4-:R-:W-:Y:S02]  /*16f00*/  IMAD R16, R14, R7, R16 ;  /* 0x000000070e107224 */ /* 0x010fe400078e0210 */
[----:B------:R-:W-:Y:S01]  /*16f10*/  IMAD.IADD R19, R4, 0x1, R19 ;  /* 0x0000000104137824 */ /* 0x000fe200078e0213 */
[----:B------:R-:W2:Y:S01]  /*16f20*/  I2F.RP R8, R6 ;  /* 0x0000000600087306 */ /* 0x000ea20000209400 */
[----:B------:R-:W-:-:S05]  /*16f30*/  IMAD.IADD R10, R0, 0x1, -R16 ;  /* 0x00000001000a7824 */ /* 0x000fca00078e0a10 */
[----:B------:R-:W-:Y:S02]  /*16f40*/  IABS R0, R10 ;  /* 0x0000000a00007213 */ /* 0x000fe40000000000 */
[----:B--2---:R-:W0:Y:S02]  /*16f50*/  MUFU.RCP R8, R8 ;  /* 0x0000000800087308 */ /* 0x004e240000001000 */
[----:B0--3--:R-:W-:-:S06]  /*16f60*/  VIADD R2, R8, 0xffffffe ;  /* 0x0ffffffe08027836 */ /* 0x009fcc0000000000 */
[----:B------:R0:W2:Y:S02]  /*16f70*/  F2I.FTZ.U32.TRUNC.NTZ R3, R2 ;  /* 0x0000000200037305 */ /* 0x0000a4000021f000 */
[----:B0-----:R-:W-:Y:S02]  /*16f80*/  IMAD.MOV.U32 R2, RZ, RZ, RZ ;  /* 0x000000ffff027224 */ /* 0x001fe400078e00ff */
[----:B--2---:R-:W-:-:S04]  /*16f90*/  IMAD.MOV R7, RZ, RZ, -R3 ;  /* 0x000000ffff077224 */ /* 0x004fc800078e0a03 */
        /* <DEDUP_REMOVED lines=20> */
.L_x_9922:
[----:B------:R-:W-:Y:S01]  /*170e0*/  UMOV UR4, URZ ;  /* 0x0000003f00047c82 */ /* 0x000fe20008000000 */
[----:B------:R-:W-:Y:S01]  /*170f0*/  UMOV UR5, URZ ;  /* 0x0000003f00057c82 */ /* 0x000fe20008000000 */
[----:B------:R-:W-:Y:S01]  /*17100*/  ULDC UR6, c[0x0][0xc3c] ;  /* 0x00030f0000067ab9 */ /* 0x000fe20000000800 */
[----:B------:R-:W-:Y:S01]  /*17110*/  MOV R16, R0 ;  /* 0x0000000000107202 */ /* 0x000fe20000000f00 */
[----:B------:R-:W-:Y:S02]  /*17120*/  IMAD.U32 R17, RZ, RZ, UR4 ;  /* 0x00000004ff117e24 */ /* 0x000fe4000f8e00ff */
[----:B------:R-:W-:Y:S02]  /*17130*/  IMAD.U32 R18, RZ, RZ, UR5 ;  /* 0x00000005ff127e24 */ /* 0x000fe4000f8e00ff */
[----:B------:R-:W-:-:S07]  /*17140*/  IMAD.U32 R19, RZ, RZ, UR6 ;  /* 0x00000006ff137e24 */ /* 0x000fce000f8e00ff */
.L_x_9930:
        /* <DEDUP_REMOVED lines=10> */
.L_x_9919:
[----:B------:R-:W-:Y:S02]  /*171f0*/  ULDC UR4, c[0x0][0xc3c] ;  /* 0x00030f0000047ab9 */ /* 0x000fe40000000800 */
[----:B0-----:R-:W-:-:S13]  /*17200*/  ISETP.GE.AND P0, PT, R19, UR4, PT ;  /* 0x0000000413007c0c */ /* 0x001fda000bf06270 */
[----:B------:R-:W-:Y:S05]  /*17210*/  @!P0 BRA `(.L_x_9931) ;  /* 0xffffffa400e88947 */ /* 0x000fea000383ffff */
[----:B------:R-:W-:Y:S05]  /*17220*/  BSYNC B8 ;  /* 0x0000000000087941 */ /* 0x000fea0003800000 */
.L_x_9832:
[----:B------:R-:W5:Y:S01]  /*17230*/  LDL.LU R0, [R1+0x28] ;  /* 0x0000280001007983 */ /* 0x000f620000300800 */
[----:B------:R-:W-:Y:S01]  /*17240*/  BSSY B0, `(.L_x_9932) ;  /* 0x000000b000007945 */ /* 0x000fe20003800000 */
[----:B------:R-:W2:Y:S01]  /*17250*/  S2R R5, SR_CgaCtaId ;  /* 0x0000000000057919 */ /* 0x000ea20000008800 */
[----:B-----5:R-:W-:-:S05]  /*17260*/  VIADD R0, R0, 0x1 ;  /* 0x0000000100007836 */ /* 0x020fca0000000000 */
[----:B-1----:R-:W-:-:S04]  /*17270*/  LEA.HI R2, R0, R0, RZ, 0x1 ;  /* 0x0000000000027211 */ /* 0x002fc800078f08ff */
[----:B------:R-:W-:Y:S02]  /*17280*/  LOP3.LUT R3, R2, 0xfffffffe, RZ, 0xc0, !PT ;  /* 0xfffffffe02037812 */ /* 0x000fe400078ec0ff */
[----:B------:R-:W-:-:S03]  /*17290*/  MOV R2, 0x400 ;  /* 0x0000040000027802 */ /* 0x000fc60000000f00 */
[----:B------:R-:W-:Y:S01]  /*172a0*/  IMAD.IADD R0, R0, 0x1, -R3 ;  /* 0x0000000100007824 */ /* 0x000fe200078e0a03 */
[----:B--23--:R-:W-:-:S04]  /*172b0*/  LEA R4, R5, R2, 0x18 ;  /* 0x0000000205047211 */ /* 0x00cfc800078ec0ff */
[----:B------:R-:W-:-:S04]  /*172c0*/  SHF.L.U32 R0, R0, 0x1f, RZ ;  /* 0x0000001f00007819 */ /* 0x000fc800000006ff */
[----:B------:R-:W0:Y:S02]  /*172d0*/  SYNCS.PHASECHK.TRANS64.TRYWAIT P0, [R4+URZ+0x22820], R0 ;  /* 0x02282000040075a7 */ /* 0x000e24000800017f */
[----:B0-----:R-:W-:Y:S05]  /*172e0*/  @!P0 BRA `(.L_x_9933) ;  /* 0x0000004c005c8947 */ /* 0x001fea0003800000 */
.L_x_10118:
[----:B------:R-:W-:Y:S05]  /*172f0*/  BSYNC B0 ;  /* 0x0000000000007941 */ /* 0x000fea0003800000 */
.L_x_9932:
[----:B------:R-:W-:-:S03]  /*17300*/  UMOV UR4, 0xffffffff ;  /* 0xffffffff00047882 */ /* 0x000fc60000000000 */
[----:B------:R-:W-:Y:S05]  /*17310*/  BRA.DIV UR4, `(.L_x_9934) ;  /* 0x0000004e04647947 */ /* 0x000fea000b800000 */
[----:B0-----:R-:W0:Y:S02]  /*17320*/  S2R R0, SR_TID.X ;  /* 0x0000000000007919 */ /* 0x001e240000002100 */
[----:B0-----:R-:W-:-:S04]  /*17330*/  SHF.R.U32.HI R0, RZ, 0x5, R0 ;  /* 0x00000005ff007819 */ /* 0x001fc80000011600 */
[----:B------:R-:W-:-:S05]  /*17340*/  LOP3.LUT R0, R0, 0x3, RZ, 0xc0, !PT ;  /* 0x0000000300007812 */ /* 0x000fca00078ec0ff */
[----:B------:R0:W1:Y:S02]  /*17350*/  SHFL.IDX PT, R14, R0, RZ, 0x1f ;  /* 0x00001fff000e7589 */ /* 0x00006400000e0000 */
.L_x_10121:
[----:B-1----:R-:W-:-:S13]  /*17360*/  ISETP.NE.AND P0, PT, R14, RZ, PT ;  /* 0x000000ff0e00720c */ /* 0x002fda0003f05270 */
[----:B------:R-:W-:Y:S05]  /*17370*/  @P0 BRA `(.L_x_9679) ;  /* 0x0000000000880947 */ /* 0x000fea0003800000 */
[----:B------:R-:W-:-:S03]  /*17380*/  UMOV UR4, 0xffffffff ;  /* 0xffffffff00047882 */ /* 0x000fc60000000000 */
[----:B------:R-:W-:Y:S05]  /*17390*/  BRA.DIV UR4, `(.L_x_9935) ;  /* 0x0000004e04787947 */ /* 0x000fea000b800000 */
[----:B------:R-:W-:-:S13]  /*173a0*/  ELECT P6, URZ, PT ;  /* 0x00000000003f782f */ /* 0x000fda00038c0000 */
.L_x_10124:
[----:B------:R-:W-:Y:S05]  /*173b0*/  @!P6 BRA `(.L_x_9679) ;  /* 0x000000000078e947 */ /* 0x000fea0003800000 */
[----:B0-----:R-:W2:Y:S02]  /*173c0*/  LDL.LU R0, [R1] ;  /* 0x0000000001007983 */ /* 0x001ea40000300800 */
[----:B--2---:R-:W-:-:S04]  /*173d0*/  LOP3.LUT R0, R0, 0x2, RZ, 0xfc, !PT ;  /* 0x0000000200007812 */ /* 0x004fc800078efcff */
[----:B------:R-:W-:-:S13]  /*173e0*/  ISETP.NE.AND P0, PT, R0, 0x3, PT ;  /* 0x000000030000780c */ /* 0x000fda0003f05270 */
[----:B------:R-:W-:Y:S05]  /*173f0*/  @!P0 BRA `(.L_x_9936) ;  /* 0x0000000000048947 */ /* 0x000fea0003800000 */
[----:B------:R-:W-:Y:S01]  /*17400*/  BPT.TRAP 0x1 ;  /* 0x000000040000795c */ /* 0x000fe20000300000 */
.L_x_9936:
[C---:B------:R-:W-:Y:S01]  /*17410*/  IMAD R5, R25.reuse, 0x8, R4 ;  /* 0x0000000819057824 */ /* 0x040fe200078e0204 */
[----:B------:R-:W-:Y:S01]  /*17420*/  SHF.L.U32 R0, R26, 0x1f, RZ ;  /* 0x0000001f1a007819 */ /* 0x000fe200000006ff */
[----:B------:R-:W-:-:S03]  /*17430*/  VIADD R25, R25, 0x1 ;  /* 0x0000000119197836 */ /* 0x000fc60000000000 */
[----:B------:R-:W0:Y:S02]  /*17440*/  SYNCS.PHASECHK.TRANS64.TRYWAIT P1, [R5+URZ+0x22840], R0 ;  /* 0x02284000050075a7 */ /* 0x000e24000802017f */
[----:B------:R-:W-:-:S04]  /*17450*/  ISETP.NE.AND P2, PT, R25, 0x2, PT ;  /* 0x000000021900780c */ /* 0x000fc80003f45270 */
[----:B------:R-:W-:Y:S01]  /*17460*/  SEL R3, RZ, 0x1, P2 ;  /* 0x00000001ff037807 */ /* 0x000fe20001000000 */
[----:B0-----:R-:W-:Y:S08]  /*17470*/  @!P1 BRA `(.L_x_9937) ;  /* 0x0000004c00609947 */ /* 0x001ff00003800000 */
.L_x_10125:
[----:B------:R-:W-:Y:S02]  /*17480*/  SEL R25, R25, RZ, P2 ;  /* 0x000000ff19197207 */ /* 0x000fe40001000000 */
[----:B------:R-:W-:Y:S01]  /*17490*/  LOP3.LUT R2, R26, R3, RZ, 0x3c, !PT ;  /* 0x000000031a027212 */ /* 0x000fe200078e3cff */
[----:B------:R-:W-:Y:S06]  /*174a0*/  @!P0 BRA `(.L_x_9938) ;  /* 0x0000000000048947 */ /* 0x000fec0003800000 */
[----:B------:R-:W-:Y:S01]  /*174b0*/  BPT.TRAP 0x1 ;  /* 0x000000040000795c */ /* 0x000fe20000300000 */
.L_x_9938:
[----:B------:R-:W-:Y:S01]  /*174c0*/  IMAD R25, R25, 0x8, R4 ;  /* 0x0000000819197824 */ /* 0x000fe200078e0204 */
[----:B------:R-:W-:-:S04]  /*174d0*/  SHF.L.U32 R2, R2, 0x1f, RZ ;  /* 0x0000001f02027819 */ /* 0x000fc800000006ff */
[----:B------:R-:W1:Y:S02]  /*174e0*/  SYNCS.PHASECHK.TRANS64.TRYWAIT P1, [R25+URZ+0x22840], R2 ;  /* 0x02284002190075a7 */ /* 0x000e64000802017f */
[----:B-1----:R-:W-:Y:S05]  /*174f0*/  @!P1 BRA `(.L_x_9939) ;  /* 0x0000004c00549947 */ /* 0x002fea0003800000 */
.L_x_10126:
[----:B------:R-:W-:Y:S05]  /*17500*/  @!P0 BRA `(.L_x_9940) ;  /* 0x0000000000048947 */ /* 0x000fea0003800000 */
[----:B------:R-:W-:Y:S01]  /*17510*/  BPT.TRAP 0x1 ;  /* 0x000000040000795c */ /* 0x000fe20000300000 */
.L_x_9940:
[----:B------:R-:W2:Y:S02]  /*17520*/  SYNCS.PHASECHK.TRANS64.TRYWAIT P1, [R5+URZ+0x22860], R0 ;  /* 0x02286000050075a7 */ /* 0x000ea4000802017f */
[----:B--2---:R-:W-:Y:S05]  /*17530*/  @!P1 BRA `(.L_x_9941) ;  /* 0x0000004c00589947 */ /* 0x004fea0003800000 */
.L_x_10127:
[----:B------:R-:W-:Y:S05]  /*17540*/  @!P0 BRA `(.L_x_9942) ;  /* 0x0000000000048947 */ /* 0x000fea0003800000 */
[----:B------:R-:W-:Y:S01]  /*17550*/  BPT.TRAP 0x1 ;  /* 0x000000040000795c */ /* 0x000fe20000300000 */
.L_x_9942:
[----:B---3--:R3:W0:Y:S02]  /*17560*/  SYNCS.PHASECHK.TRANS64.TRYWAIT P0, [R25+URZ+0x22860], R2 ;  /* 0x02286002190075a7 */ /* 0x008624000800017f */
[----:B0-----:R-:W-:Y:S05]  /*17570*/  @!P0 NANOSLEEP.SYNCS 0x989680 ;  /* 0x009896800000895d */ /* 0x001fea0003900000 */
[----:B------:R-:W0:Y:S02]  /*17580*/  @!P0 SYNCS.PHASECHK.TRANS64 P0, [R25+URZ+0x22860], R2 ;  /* 0x02286002190085a7 */ /* 0x000e24000800007f */
[----:B0-----:R-:W-:Y:S05]  /*17590*/  @!P0 BRA `(.L_x_9942) ;  /* 0xfffffffc00f08947 */ /* 0x001fea000383ffff */
.L_x_9679:
[----:B------:R-:W-:Y:S05]  /*175a0*/  BSYNC B9 ;  /* 0x0000000000097941 */ /* 0x000fea0003800000 */
.L_x_9676:
[----:B------:R-:W-:Y:S05]  /*175b0*/  EXIT ;  /* 0x000000000000794d */ /* 0x000fea0003800000 */
.L_x_9697:
[----:B0-----:R0:W1:Y:S02]  /*175c0*/  SYNCS.PHASECHK.TRANS64.TRYWAIT P5, [R89+URZ+0x22890], R101 ;  /* 0x02289065590075a7 */ /* 0x00106400080a017f */
[----:B-1----:R-:W-:Y:S05]  /*175d0*/  @!P5 NANOSLEEP.SYNCS 0x989680 ;  /* 0x009896800000d95d */ /* 0x002fea0003900000 */
[----:B------:R-:W1:Y:S02]  /*175e0*/  @!P5 SYNCS.PHASECHK.TRANS64 P5, [R89+URZ+0x22890], R101 ;  /* 0x022890655900d5a7 */ /* 0x000e6400080a007f */
[----:B-1----:R-:W-:Y:S05]  /*175f0*/  @!P5 BRA `(.L_x_9697) ;  /* 0xfffffffc00f0d947 */ /* 0x002fea000383ffff */
[----:B------:R-:W-:Y:S05]  /*17600*/  BRA `(.L_x_9943) ;  /* 0xfffffeb400b87947 */ /* 0x000fea000383ffff */
.L_x_9698:
        /* <DEDUP_REMOVED lines=8> */
.L_x_9945:
[----:B------:R-:W-:Y:S05]  /*17690*/  BSYNC B1 ;  /* 0x0000000000017941 */ /* 0x000fea0003800000 */
.L_x_9944:
        /* <DEDUP_REMOVED lines=8> */
.L_x_9946:
[----:B------:R-:W-:Y:S01]  /*17720*/  IMAD.MOV.U32 R93, RZ, RZ, R14 ;  /* 0x000000ffff5d7224 */ /* 0x000fe200078e000e */
[----:B------:R-:W-:Y:S06]  /*17730*/  BRA `(.L_x_9947) ;  /* 0xfffffeb400807947 */ /* 0x000fec000383ffff */
.L_x_9707:
[----:B------:R-:W-:Y:S01]  /*17740*/  BSSY B1, `(.L_x_9948) ;  /* 0x0000008000017945 */ /* 0x000fe20003800000 */
[----:B0---4-:R-:W-:Y:S02]  /*17750*/  IMAD.MOV.U32 R13, RZ, RZ, R103 ;  /* 0x000000ffff0d7224 */ /* 0x011fe400078e0067 */
[----:B------:R-:W-:Y:S02]  /*17760*/  IMAD.MOV.U32 R12, RZ, RZ, 0x1 ;  /* 0x00000001ff0c7424 */ /* 0x000fe400078e00ff */
[----:B------:R-:W-:Y:S02]  /*17770*/  IMAD.MOV.U32 R11, RZ, RZ, 0x1c1f ;  /* 0x00001c1fff0b7424 */ /* 0x000fe400078e00ff */
[----:B------:R-:W-:-:S07]  /*17780*/  IMAD.MOV.U32 R15, RZ, RZ, -0x1 ;  /* 0xffffffffff0f7424 */ /* 0x000fce00078e00ff */
[----:B-123--:R-:W-:Y:S05]  /*17790*/  WARPSYNC.COLLECTIVE R15, `(.L_x_9949) ;  /* 0x000000000f087348 */ /* 0x00efea0003c00000 */
[----:B------:R0:W4:Y:S02]  /*177a0*/  SHFL.IDX P6, R14, R13, R12, R11 ;  /* 0x0000000c0d0e7389 */ /* 0x00012400000c000b */
[----:B01234-:R-:W-:Y:S01]  /*177b0*/  ENDCOLLECTIVE ;  /* 0x000000000000791b */ /* 0x01ffe20003800000 */
.L_x_9949:
[----:B------:R-:W-:Y:S05]  /*177c0*/  BSYNC B1 ;  /* 0x0000000000017941 */ /* 0x000fea0003800000 */
.L_x_9948:
[----:B------:R-:W-:Y:S01]  /*177d0*/  IMAD.MOV.U32 R13, RZ, RZ, R102 ;  /* 0x000000ffff0d7224 */ /* 0x000fe200078e0066 */
[----:B------:R-:W-:Y:S01]  /*177e0*/  MOV R15, 0xffffffff ;  /* 0xffffffff000f7802 */ /* 0x000fe20000000f00 */
[----:B------:R-:W-:Y:S02]  /*177f0*/  IMAD.MOV.U32 R12, RZ, RZ, 0x1 ;  /* 0x00000001ff0c7424 */ /* 0x000fe400078e00ff */
[----:B------:R-:W-:Y:S02]  /*17800*/  IMAD.MOV.U32 R11, RZ, RZ, 0x1c1f ;  /* 0x00001c1fff0b7424 */ /* 0x000fe400078e00ff */
[----:B------:R-:W-:-:S07]  /*17810*/  IMAD.MOV.U32 R103, RZ, RZ, R14 ;  /* 0x000000ffff677224 */ /* 0x000fce00078e000e */
[----:B------:R-:W-:Y:S05]  /*17820*/  WARPSYNC.COLLECTIVE R15, `(.L_x_9950) ;  /* 0x000000000f087348 */ /* 0x000fea0003c00000 */
[----:B------:R0:W1:Y:S02]  /*17830*/  SHFL.IDX P6, R14, R13, R12, R11 ;  /* 0x0000000c0d0e7389 */ /* 0x00006400000c000b */
[----:B01----:R-:W-:Y:S01]  /*17840*/  ENDCOLLECTIVE ;  /* 0x000000000000791b */ /* 0x003fe20003800000 */
.L_x_9950:
[----:B------:R-:W-:Y:S01]  /*17850*/  IMAD.MOV.U32 R43, RZ, RZ, R14 ;  /* 0x000000ffff2b7224 */ /* 0x000fe200078e000e */
[----:B------:R-:W-:Y:S06]  /*17860*/  BRA `(.L_x_9951) ;  /* 0xfffffebc00147947 */ /* 0x000fec000383ffff */
.L_x_9717:
[----:B-1----:R1:W2:Y:S02]  /*17870*/  SYNCS.PHASECHK.TRANS64.TRYWAIT P4, [R89+URZ+0x22890], R101 ;  /* 0x02289065590075a7 */ /* 0x0022a4000808017f */
[----:B--2---:R-:W-:Y:S05]  /*17880*/  @!P4 NANOSLEEP.SYNCS 0x989680 ;  /* 0x009896800000c95d */ /* 0x004fea0003900000 */
[----:B------:R-:W2:Y:S02]  /*17890*/  @!P4 SYNCS.PHASECHK.TRANS64 P4, [R89+URZ+0x22890], R101 ;  /* 0x022890655900c5a7 */ /* 0x000ea4000808007f */
[----:B--2---:R-:W-:Y:S05]  /*178a0*/  @!P4 BRA `(.L_x_9717) ;  /* 0xfffffffc00f0c947 */ /* 0x004fea000383ffff */
[----:B------:R-:W-:Y:S05]  /*178b0*/  BRA `(.L_x_9952) ;  /* 0xfffffec800087947 */ /* 0x000fea000383ffff */
.L_x_9718:
        /* <DEDUP_REMOVED lines=8> */
.L_x_9954:
[----:B------:R-:W-:Y:S05]  /*17940*/  BSYNC B1 ;  /* 0x0000000000017941 */ /* 0x000fea0003800000 */
.L_x_9953:
        /* <DEDUP_REMOVED lines=8> */
.L_x_9955:
[----:B------:R-:W-:Y:S01]  /*179d0*/  IMAD.MOV.U32 R94, RZ, RZ, R14 ;  /* 0x000000ffff5e7224 */ /* 0x000fe200078e000e */
[----:B------:R-:W-:Y:S06]  /*179e0*/  BRA `(.L_x_9956) ;  /* 0xfffffec400d47947 */ /* 0x000fec000383ffff */
.L_x_9723:
        /* <DEDUP_REMOVED lines=8> */
.L_x_9958:
[----:B------:R-:W-:Y:S05]  /*17a70*/  BSYNC B1 ;  /* 0x0000000000017941 */ /* 0x000fea0003800000 */
.L_x_9957:
        /* <DEDUP_REMOVED lines=8> */
.L_x_9959:
[----:B------:R-:W-:Y:S01]  /*17b00*/  IMAD.MOV.U32 R102, RZ, RZ, R14 ;  /* 0x000000ffff667224 */ /* 0x000fe200078e000e */
[----:B------:R-:W-:Y:S06]  /*17b10*/  BRA `(.L_x_9960) ;  /* 0xfffffecc00847947 */ /* 0x000fec000383ffff */
.L_x_9728:
[----:B0-----:R0:W1:Y:S02]  /*17b20*/  SYNCS.PHASECHK.TRANS64.TRYWAIT P2, [R89+URZ+0x22890], R101 ;  /* 0x02289065590075a7 */ /* 0x001064000804017f */
[----:B-1----:R-:W-:Y:S05]  /*17b30*/  @!P2 NANOSLEEP.SYNCS 0x989680 ;  /* 0x009896800000a95d */ /* 0x002fea0003900000 */
[----:B------:R-:W1:Y:S02]  /*17b40*/  @!P2 SYNCS.PHASECHK.TRANS64 P2, [R89+URZ+0x22890], R101 ;  /* 0x022890655900a5a7 */ /* 0x000e64000804007f */
[----:B-1----:R-:W-:Y:S05]  /*17b50*/  @!P2 BRA `(.L_x_9728) ;  /* 0xfffffffc00f0a947 */ /* 0x002fea000383ffff */
[----:B------:R-:W-:Y:S05]  /*17b60*/  BRA `(.L_x_9961) ;  /* 0xfffffed400807947 */ /* 0x000fea000383ffff */
.L_x_9729:
        /* <DEDUP_REMOVED lines=8> */
.L_x_9963:
[----:B------:R-:W-:Y:S05]  /*17bf0*/  BSYNC B1 ;  /* 0x0000000000017941 */ /* 0x000fea0003800000 */
.L_x_9962:
[----:B------:R-:W-:Y:S01]  /*17c00*/  MOV R13, R36 ;  /* 0x00000024000d7202 */ /* 0x000fe20000000f00 */
[----:B------:R-:W-:Y:S02]  /*17c10*/  IMAD.MOV.U32 R12, RZ, RZ, RZ ;  /* 0x000000ffff0c7224 */ /* 0x000fe400078e00ff */
[----:B------:R-:W-:Y:S02]  /*17c20*/  IMAD.MOV.U32 R11, RZ, RZ, 0x1c1f ;  /* 0x00001c1fff0b7424 */ /* 0x000fe400078e00ff */
[----:B------:R-:W-:Y:S02]  /*17c30*/  IMAD.MOV.U32 R15, RZ, RZ, -0x1 ;  /* 0xffffffffff0f7424 */ /* 0x000fe400078e00ff */
[----:B------:R-:W-:-:S07]  /*17c40*/  IMAD.MOV.U32 R33, RZ, RZ, R14 ;  /* 0x000000ffff217224 */ /* 0x000fce00078e000e */
[----:B------:R-:W-:Y:S05]  /*17c50*/  WARPSYNC.COLLECTIVE R15, `(.L_x_9964) ;  /* 0x000000000f087348 */ /* 0x000fea0003c00000 */
[----:B------:R0:W1:Y:S02]  /*17c60*/  SHFL.IDX P6, R14, R13, R12, R11 ;  /* 0x0000000c0d0e7389 */ /* 0x00006400000c000b */
[----:B01----:R-:W-:Y:S01]  /*17c70*/  ENDCOLLECTIVE ;  /* 0x000000000000791b */ /* 0x003fe20003800000 */
.L_x_9964:
[----:B------:R-:W-:Y:S05]  /*17c80*/  BRA `(.L_x_9965) ;  /* 0xfffffed400a87947 */ /* 0x000fea000383ffff */
.L_x_9732:
[----:B------:R-:W-:Y:S01]  /*17c90*/  BSSY B1, `(.L_x_9966) ;  /* 0x0000008000017945 */ /* 0x000fe20003800000 */
[----:B----4-:R-:W-:Y:S02]  /*17ca0*/  IMAD.MOV.U32 R13, RZ, RZ, R37 ;  /* 0x000000ffff0d7224 */ /* 0x010fe400078e0025 */
[----:B------:R-:W-:Y:S02]  /*17cb0*/  IMAD.MOV.U32 R12, RZ, RZ, 0x1 ;  /* 0x00000001ff0c7424 */ /* 0x000fe400078e00ff */
[----:B------:R-:W-:Y:S02]  /*17cc0*/  IMAD.MOV.U32 R11, RZ, RZ, 0x1c1f ;  /* 0x00001c1fff0b7424 */ /* 0x000fe400078e00ff */
[----:B------:R-:W-:-:S07]  /*17cd0*/  IMAD.MOV.U32 R15, RZ, RZ, -0x1 ;  /* 0xffffffffff0f7424 */ /* 0x000fce00078e00ff */
[----:B0123--:R-:W-:Y:S05]  /*17ce0*/  WARPSYNC.COLLECTIVE R15, `(.L_x_9967) ;  /* 0x000000000f087348 */ /* 0x00ffea0003c00000 */
[----:B---3--:R3:W4:Y:S02]  /*17cf0*/  SHFL.IDX P6, R14, R13, R12, R11 ;  /* 0x0000000c0d0e7389 */ /* 0x00872400000c000b */
[----:B01234-:R-:W-:Y:S01]  /*17d00*/  ENDCOLLECTIVE ;  /* 0x000000000000791b */ /* 0x01ffe20003800000 */
.L_x_9967:
[----:B------:R-:W-:Y:S05]  /*17d10*/  BSYNC B1 ;  /* 0x0000000000017941 */ /* 0x000fea0003800000 */
.L_x_9966:
        /* <DEDUP_REMOVED lines=8> */
.L_x_9968:
[----:B------:R-:W-:Y:S05]  /*17da0*/  BRA `(.L_x_9969) ;  /* 0xfffffed400a87947 */ /* 0x000fea000383ffff */
.L_x_9736:
[----:B------:R0:W0:Y:S02]  /*17db0*/  SYNCS.PHASECHK.TRANS64.TRYWAIT P3, [R89+URZ+0x228b0], R101 ;  /* 0x0228b065590075a7 */ /* 0x000024000806017f */
[----:B0-----:R-:W-:Y:S05]  /*17dc0*/  @!P3 NANOSLEEP.SYNCS 0x989680 ;  /* 0x009896800000b95d */ /* 0x001fea0003900000 */
[----:B------:R-:W0:Y:S02]  /*17dd0*/  @!P3 SYNCS.PHASECHK.TRANS64 P3, [R89+URZ+0x228b0], R101 ;  /* 0x0228b0655900b5a7 */ /* 0x000e24000806007f */
[----:B0-----:R-:W-:Y:S05]  /*17de0*/  @!P3 BRA `(.L_x_9736) ;  /* 0xfffffffc00f0b947 */ /* 0x001fea000383ffff */
[----:B------:R-:W-:Y:S05]  /*17df0*/  BRA `(.L_x_9970) ;  /* 0xfffffed800207947 */ /* 0x000fea000383ffff */
.L_x_9744:
[----:B------:R-:W0:Y:S01]  /*17e00*/  S2R R34, SR_TID.X ;  /* 0x0000000000227919 */ /* 0x000e220000002100 */
[----:B------:R-:W-:Y:S01]  /*17e10*/  BSSY B0, `(.L_x_9971) ;  /* 0x000000c000007945 */ /* 0x000fe20003800000 */
[----:B------:R-:W-:Y:S02]  /*17e20*/  IMAD.MOV.U32 R12, RZ, RZ, RZ ;  /* 0x000000ffff0c7224 */ /* 0x000fe400078e00ff */
[----:B------:R-:W-:Y:S02]  /*17e30*/  IMAD.MOV.U32 R11, RZ, RZ, 0x1f ;  /* 0x0000001fff0b7424 */ /* 0x000fe400078e00ff */
[----:B------:R-:W-:Y:S02]  /*17e40*/  IMAD.MOV.U32 R15, RZ, RZ, -0x1 ;  /* 0xffffffffff0f7424 */ /* 0x000fe400078e00ff */
[----:B0-----:R-:W-:-:S05]  /*17e50*/  VIADD R34, R34, 0xffffff80 ;  /* 0xffffff8022227836 */ /* 0x001fca0000000000 */
[----:B------:R-:W-:-:S04]  /*17e60*/  SHF.R.S32.HI R21, RZ, 0x1f, R34 ;  /* 0x0000001fff157819 */ /* 0x000fc80000011422 */
[----:B------:R-:W-:-:S04]  /*17e70*/  LEA.HI R21, R21, R34, RZ, 0x7 ;  /* 0x0000002215157211 */ /* 0x000fc800078f38ff */
[----:B------:R-:W-:-:S05]  /*17e80*/  SHF.R.S32.HI R21, RZ, 0x7, R21 ;  /* 0x00000007ff157819 */ /* 0x000fca0000011415 */
[----:B------:R-:W-:-:S07]  /*17e90*/  IMAD.MOV.U32 R13, RZ, RZ, R21 ;  /* 0x000000ffff0d7224 */ /* 0x000fce00078e0015 */
[----:B-----5:R-:W-:Y:S05]  /*17ea0*/  WARPSYNC.COLLECTIVE R15, `(.L_x_9972) ;  /* 0x000000000f087348 */ /* 0x020fea0003c00000 */
[----:B------:R0:W1:Y:S02]  /*17eb0*/  SHFL.IDX P6, R14, R13, R12, R11 ;  /* 0x0000000c0d0e7389 */ /* 0x00006400000c000b */
[----:B01---5:R-:W-:Y:S01]  /*17ec0*/  ENDCOLLECTIVE ;  /* 0x000000000000791b */ /* 0x023fe20003800000 */
.L_x_9972:
[----:B------:R-:W-:Y:S05]  /*17ed0*/  BSYNC B0 ;  /* 0x0000000000007941 */ /* 0x000fea0003800000 */
.L_x_9971:
[----:B------:R-:W-:Y:S05]  /*17ee0*/  BRA `(.L_x_9973) ;  /* 0xfffffee400607947 */ /* 0x000fea000383ffff */
.L_x_9756:
        /* <DEDUP_REMOVED lines=8> */
.L_x_9975:
[----:B------:R-:W-:Y:S05]  /*17f70*/  BSYNC B1 ;  /* 0x0000000000017941 */ /* 0x000fea0003800000 */
.L_x_9974:
        /* <DEDUP_REMOVED lines=8> */
.L_x_9976:
[----:B------:R-:W-:Y:S01]  /*18000*/  IMAD.MOV.U32 R13, RZ, RZ, R28 ;  /* 0x000000ffff0d7224 */ /* 0x000fe200078e001c */
[----:B------:R-:W-:-:S07]  /*18010*/  MOV R0, R14 ;  /* 0x0000000e00007202 */ /* 0x000fce0000000f00 */
[----:B------:R-:W-:Y:S05]  /*18020*/  WARPSYNC.COLLECTIVE R15, `(.L_x_9977) ;  /* 0x000000000f087348 */ /* 0x000fea0003c00000 */
[----:B------:R0:W1:Y:S02]  /*18030*/  SHFL.IDX P6, R14, R13, R12, R11 ;  /* 0x0000000c0d0e7389 */ /* 0x00006400000c000b */
[----:B01----:R-:W-:Y:S01]  /*18040*/  ENDCOLLECTIVE ;  /* 0x000000000000791b */ /* 0x003fe20003800000 */
.L_x_9977:
[----:B------:R-:W-:Y:S02]  /*18050*/  IMAD.MOV.U32 R13, RZ, RZ, R26 ;  /* 0x000000ffff0d7224 */ /* 0x000fe400078e001a */
[----:B------:R-:W-:-:S07]  /*18060*/  IMAD.MOV.U32 R5, RZ, RZ, R14 ;  /* 0x000000ffff057224 */ /* 0x000fce00078e000e */
[----:B------:R-:W-:Y:S05]  /*18070*/  WARPSYNC.COLLECTIVE R15, `(.L_x_9978) ;  /* 0x000000000f087348 */ /* 0x000fea0003c00000 */
[----:B------:R0:W1:Y:S02]  /*18080*/  SHFL.IDX P6, R14, R13, R12, R11 ;  /* 0x0000000c0d0e7389 */ /* 0x00006400000c000b */
[----:B01----:R-:W-:Y:S01]  /*18090*/  ENDCOLLECTIVE ;  /* 0x000000000000791b */ /* 0x003fe20003800000 */
.L_x_9978:
[----:B------:R-:W-:Y:S05]  /*180a0*/  BRA `(.L_x_9979) ;  /* 0xfffffee800687947 */ /* 0x000fea000383ffff */
.L_x_9760:
[----:B0-----:R0:W1:Y:S02]  /*180b0*/  SYNCS.PHASECHK.TRANS64.TRYWAIT P0, [R19+URZ+0x22800], R26 ;  /* 0x0228001a130075a7 */ /* 0x001064000800017f */
[----:B-1----:R-:W-:Y:S05]  /*180c0*/  @!P0 NANOSLEEP.SYNCS 0x989680 ;  /* 0x009896800000895d */ /* 0x002fea0003900000 */
[----:B------:R-:W1:Y:S02]  /*180d0*/  @!P0 SYNCS.PHASECHK.TRANS64 P0, [R19+URZ+0x22800], R26 ;  /* 0x0228001a130085a7 */ /* 0x000e64000800007f */
[----:B-1----:R-:W-:Y:S05]  /*180e0*/  @!P0 BRA `(.L_x_9760) ;  /* 0xfffffffc00f08947 */ /* 0x002fea000383ffff */
[----:B------:R-:W-:Y:S05]  /*180f0*/  BRA `(.L_x_9980) ;  /* 0xfffffeec008c7947 */ /* 0x000fea000383ffff */
.L_x_9768:
        /* <DEDUP_REMOVED lines=8> */
.L_x_9982:
[----:B------:R-:W-:Y:S05]  /*18180*/  BSYNC B1 ;  /* 0x0000000000017941 */ /* 0x000fea0003800000 */
.L_x_9981:
        /* <DEDUP_REMOVED lines=8> */
.L_x_9983:
[----:B------:R-:W-:Y:S02]  /*18210*/  IMAD.MOV.U32 R13, RZ, RZ, R28 ;  /* 0x000000ffff0d7224 */ /* 0x000fe400078e001c */
[----:B------:R-:W-:-:S07]  /*18220*/  IMAD.MOV.U32 R3, RZ, RZ, R14 ;  /* 0x000000ffff037224 */ /* 0x000fce00078e000e */
[----:B------:R-:W-:Y:S05]  /*18230*/  WARPSYNC.COLLECTIVE R15, `(.L_x_9984) ;  /* 0x000000000f087348 */ /* 0x000fea0003c00000 */
[----:B------:R0:W1:Y:S02]  /*18240*/  SHFL.IDX P6, R14, R13, R12, R11 ;  /* 0x0000000c0d0e7389 */ /* 0x00006400000c000b */
[----:B01----:R-:W-:Y:S01]  /*18250*/  ENDCOLLECTIVE ;  /* 0x000000000000791b */ /* 0x003fe20003800000 */
.L_x_9984:
[----:B------:R-:W-:Y:S02]  /*18260*/  IMAD.MOV.U32 R13, RZ, RZ, R26 ;  /* 0x000000ffff0d7224 */ /* 0x000fe400078e001a */
[----:B------:R-:W-:-:S07]  /*18270*/  IMAD.MOV.U32 R20, RZ, RZ, R14 ;  /* 0x000000ffff147224 */ /* 0x000fce00078e000e */
[----:B------:R-:W-:Y:S05]  /*18280*/  WARPSYNC.COLLECTIVE R15, `(.L_x_9985) ;  /* 0x000000000f087348 */ /* 0x000fea0003c00000 */
[----:B------:R0:W1:Y:S02]  /*18290*/  SHFL.IDX P6, R14, R13, R12, R11 ;  /* 0x0000000c0d0e7389 */ /* 0x00006400000c000b */
[----:B01----:R-:W-:Y:S01]  /*182a0*/  ENDCOLLECTIVE ;  /* 0x000000000000791b */ /* 0x003fe20003800000 */
.L_x_9985:
[----:B------:R-:W-:Y:S05]  /*182b0*/  BRA `(.L_x_9986) ;  /* 0xfffffef400fc7947 */ /* 0x000fea000383ffff */
.L_x_9772:
[----:B0-----:R0:W1:Y:S02]  /*182c0*/  SYNCS.PHASECHK.TRANS64.TRYWAIT P1, [R19+URZ+0x22800], R24 ;  /* 0x02280018130075a7 */ /* 0x001064000802017f */
[----:B-1----:R-:W-:Y:S05]  /*182d0*/  @!P1 NANOSLEEP.SYNCS 0x989680 ;  /* 0x009896800000995d */ /* 0x002fea0003900000 */
[----:B------:R-:W1:Y:S02]  /*182e0*/  @!P1 SYNCS.PHASECHK.TRANS64 P1, [R19+URZ+0x22800], R24 ;  /* 0x02280018130095a7 */ /* 0x000e64000802007f */
[----:B-1----:R-:W-:Y:S05]  /*182f0*/  @!P1 BRA `(.L_x_9772) ;  /* 0xfffffffc00f09947 */ /* 0x002fea000383ffff */
[----:B------:R-:W-:Y:S05]  /*18300*/  BRA `(.L_x_9987) ;  /* 0xfffffef800dc7947 */ /* 0x000fea000383ffff */
.L_x_9778:
[----:B--2---:R2:W4:Y:S02]  /*18310*/  SYNCS.PHASECHK.TRANS64.TRYWAIT P1, [R6+URZ+0x22830], R73 ;  /* 0x02283049060075a7 */ /* 0x004524000802017f */
[----:B----4-:R-:W-:Y:S05]  /*18320*/  @!P1 NANOSLEEP.SYNCS 0x989680 ;  /* 0x009896800000995d */ /* 0x010fea0003900000 */
[----:B------:R-:W4:Y:S02]  /*18330*/  @!P1 SYNCS.PHASECHK.TRANS64 P1, [R6+URZ+0x22830], R73 ;  /* 0x02283049060095a7 */ /* 0x000f24000802007f */
[----:B----4-:R-:W-:Y:S05]  /*18340*/  @!P1 BRA `(.L_x_9778) ;  /* 0xfffffffc00f09947 */ /* 0x010fea000383ffff */
[----:B------:R-:W-:Y:S05]  /*18350*/  BRA `(.L_x_9777) ;  /* 0xffffff0800247947 */ /* 0x000fea000383ffff */
.L_x_9784:
[----:B-1----:R1:W2:Y:S02]  /*18360*/  SYNCS.PHASECHK.TRANS64.TRYWAIT P1, [R6+URZ+0x22850], R73 ;  /* 0x02285049060075a7 */ /* 0x0022a4000802017f */
[----:B--2---:R-:W-:Y:S05]  /*18370*/  @!P1 NANOSLEEP.SYNCS 0x989680 ;  /* 0x009896800000995d */ /* 0x004fea0003900000 */
[----:B------:R-:W2:Y:S02]  /*18380*/  @!P1 SYNCS.PHASECHK.TRANS64 P1, [R6+URZ+0x22850], R73 ;  /* 0x02285049060095a7 */ /* 0x000ea4000802007f */
[----:B--2---:R-:W-:Y:S05]  /*18390*/  @!P1 BRA `(.L_x_9784) ;  /* 0xfffffffc00f09947 */ /* 0x004fea000383ffff */
[----:B------:R-:W-:Y:S05]  /*183a0*/  BRA `(.L_x_9783) ;  /* 0xffffff2400507947 */ /* 0x000fea000383ffff */
.L_x_9790:
[----:B-1----:R1:W2:Y:S02]  /*183b0*/  SYNCS.PHASECHK.TRANS64.TRYWAIT P2, [R7+URZ+0x22830], R8 ;  /* 0x02283008070075a7 */ /* 0x0022a4000804017f */
[----:B--2---:R-:W-:Y:S05]  /*183c0*/  @!P2 NANOSLEEP.SYNCS 0x989680 ;  /* 0x009896800000a95d */ /* 0x004fea0003900000 */
[----:B------:R-:W2:Y:S02]  /*183d0*/  @!P2 SYNCS.PHASECHK.TRANS64 P2, [R7+URZ+0x22830], R8 ;  /* 0x022830080700a5a7 */ /* 0x000ea4000804007f */
[----:B--2---:R-:W-:Y:S05]  /*183e0*/  @!P2 BRA `(.L_x_9790) ;  /* 0xfffffffc00f0a947 */ /* 0x004fea000383ffff */
[----:B------:R-:W-:Y:S05]  /*183f0*/  BRA `(.L_x_9789) ;  /* 0xffffff2800947947 */ /* 0x000fea000383ffff */
.L_x_9796:
[----:B-1----:R1:W2:Y:S02]  /*18400*/  SYNCS.PHASECHK.TRANS64.TRYWAIT P2, [R7+URZ+0x22850], R8 ;  /* 0x02285008070075a7 */ /* 0x0022a4000804017f */
[----:B--2---:R-:W-:Y:S05]  /*18410*/  @!P2 NANOSLEEP.SYNCS 0x989680 ;  /* 0x009896800000a95d */ /* 0x004fea0003900000 */
[----:B------:R-:W2:Y:S02]  /*18420*/  @!P2 SYNCS.PHASECHK.TRANS64 P2, [R7+URZ+0x22850], R8 ;  /* 0x022850080700a5a7 */ /* 0x000ea4000804007f */
[----:B--2---:R-:W-:Y:S05]  /*18430*/  @!P2 BRA `(.L_x_9796) ;  /* 0xfffffffc00f0a947 */ /* 0x004fea000383ffff */
[----:B------:R-:W-:Y:S05]  /*18440*/  BRA `(.L_x_9795) ;  /* 0xffffff48007c7947 */ /* 0x000fea000383ffff */
.L_x_9812:
[----:B------:R-:W-:Y:S02]  /*18450*/  IMAD.MOV.U32 R13, RZ, RZ, R4 ;  /* 0x000000ffff0d7224 */ /* 0x000fe400078e0004 */
[----:B------:R-:W-:Y:S02]  /*18460*/  IMAD.MOV.U32 R12, RZ, RZ, RZ ;  /* 0x000000ffff0c7224 */ /* 0x000fe400078e00ff */
[----:B------:R-:W-:Y:S02]  /*18470*/  IMAD.MOV.U32 R11, RZ, RZ, 0x181f ;  /* 0x0000181fff0b7424 */ /* 0x000fe400078e00ff */
[----:B------:R-:W-:-:S07]  /*18480*/  IMAD.MOV.U32 R15, RZ, RZ, -0x1 ;  /* 0xffffffffff0f7424 */ /* 0x000fce00078e00ff */
[----:B-1----:R-:W-:Y:S05]  /*18490*/  WARPSYNC.COLLECTIVE R15, `(.L_x_9988) ;  /* 0x000000000f087348 */ /* 0x002fea0003c00000 */
[----:B------:R0:W2:Y:S02]  /*184a0*/  SHFL.IDX P6, R14, R13, R12, R11 ;  /* 0x0000000c0d0e7389 */ /* 0x0000a400000c000b */
[----:B012---:R-:W-:Y:S01]  /*184b0*/  ENDCOLLECTIVE ;  /* 0x000000000000791b */ /* 0x007fe20003800000 */
.L_x_9988:
[----:B------:R-:W-:Y:S02]  /*184c0*/  IMAD.MOV.U32 R13, RZ, RZ, R3 ;  /* 0x000000ffff0d7224 */ /* 0x000fe400078e0003 */
[----:B------:R-:W-:-:S07]  /*184d0*/  IMAD.MOV.U32 R0, RZ, RZ, R14 ;  /* 0x000000ffff007224 */ /* 0x000fce00078e000e */
[----:B------:R-:W-:Y:S05]  /*184e0*/  WARPSYNC.COLLECTIVE R15, `(.L_x_9989) ;  /* 0x000000000f087348 */ /* 0x000fea0003c00000 */
[----:B------:R0:W1:Y:S02]  /*184f0*/  SHFL.IDX P6, R14, R13, R12, R11 ;  /* 0x0000000c0d0e7389 */ /* 0x00006400000c000b */
[----:B01----:R-:W-:Y:S01]  /*18500*/  ENDCOLLECTIVE ;  /* 0x000000000000791b */ /* 0x003fe20003800000 */
.L_x_9989:
[----:B------:R-:W-:Y:S05]  /*18510*/  BRA `(.L_x_9990) ;  /* 0xffffff8000207947 */ /* 0x000fea000383ffff */
.L_x_9815:
        /* <DEDUP_REMOVED lines=8> */
.L_x_9992:
[----:B------:R-:W-:Y:S05]  /*185a0*/  BSYNC B1 ;  /* 0x0000000000017941 */ /* 0x000fea0003800000 */
.L_x_9991:
[----:B------:R-:W-:Y:S01]  /*185b0*/  IMAD.MOV.U32 R13, RZ, RZ, R3 ;  /* 0x000000ffff0d7224 */ /* 0x000fe200078e0003 */
[----:B------:R-:W-:Y:S01]  /*185c0*/  MOV R0, R14 ;  /* 0x0000000e00007202 */ /* 0x000fe20000000f00 */
[----:B------:R-:W-:Y:S02]  /*185d0*/  IMAD.MOV.U32 R12, RZ, RZ, 0x1 ;  /* 0x00000001ff0c7424 */ /* 0x000fe400078e00ff */
[----:B------:R-:W-:Y:S02]  /*185e0*/  IMAD.MOV.U32 R11, RZ, RZ, 0x181f ;  /* 0x0000181fff0b7424 */ /* 0x000fe400078e00ff */
[----:B------:R-:W-:-:S07]  /*185f0*/  IMAD.MOV.U32 R15, RZ, RZ, -0x1 ;  /* 0xffffffffff0f7424 */ /* 0x000fce00078e00ff */
[----:B------:R-:W-:Y:S05]  /*18600*/  WARPSYNC.COLLECTIVE R15, `(.L_x_9993) ;  /* 0x000000000f087348 */ /* 0x000fea0003c00000 */
[----:B------:R0:W1:Y:S02]  /*18610*/  SHFL.IDX P6, R14, R13, R12, R11 ;  /* 0x0000000c0d0e7389 */ /* 0x00006400000c000b */
[----:B01----:R-:W-:Y:S01]  /*18620*/  ENDCOLLECTIVE ;  /* 0x000000000000791b */ /* 0x003fe20003800000 */
.L_x_9993:
[----:B------:R-:W-:Y:S05]  /*18630*/  BRA `(.L_x_9994) ;  /* 0xffffff80006c7947 */ /* 0x000fea000383ffff */
.L_x_9818:
        /* <DEDUP_REMOVED lines=8> */
.L_x_9996:
[----:B------:R-:W-:Y:S05]  /*186c0*/  BSYNC B1 ;  /* 0x0000000000017941 */ /* 0x000fea0003800000 */
.L_x_9995:
        /* <DEDUP_REMOVED lines=8> */
.L_x_9997:
[----:B------:R-:W-:Y:S05]  /*18750*/  BRA `(.L_x_9998) ;  /* 0xffffff8000b47947 */ /* 0x000fea000383ffff */
.L_x_9821:
[----:B------:R-:W-:Y:S01]  /*18760*/  BSSY B1, `(.L_x_9999) ;  /* 0x0000008000017945 */ /* 0x000fe20003800000 */
[----:B0-----:R-:W-:Y:S02]  /*18770*/  IMAD.MOV.U32 R13, RZ, RZ, R4 ;  /* 0x000000ffff0d7224 */ /* 0x001fe400078e0004 */
[----:B------:R-:W-:Y:S02]  /*18780*/  IMAD.MOV.U32 R12, RZ, RZ, 0x3 ;  /* 0x00000003ff0c7424 */ /* 0x000fe400078e00ff */
[----:B------:R-:W-:Y:S02]  /*18790*/  IMAD.MOV.U32 R11, RZ, RZ, 0x181f ;  /* 0x0000181fff0b7424 */ /* 0x000fe400078e00ff */
[----:B------:R-:W-:-:S07]  /*187a0*/  IMAD.MOV.U32 R15, RZ, RZ, -0x1 ;  /* 0xffffffffff0f7424 */ /* 0x000fce00078e00ff */
[----:B-1234-:R-:W-:Y:S05]  /*187b0*/  WARPSYNC.COLLECTIVE R15, `(.L_x_10000) ;  /* 0x000000000f087348 */ /* 0x01efea0003c00000 */
[----:B----4-:R0:W4:Y:S02]  /*187c0*/  SHFL.IDX P6, R14, R13, R12, R11 ;  /* 0x0000000c0d0e7389 */ /* 0x01012400000c000b */
[----:B01234-:R-:W-:Y:S01]  /*187d0*/  ENDCOLLECTIVE ;  /* 0x000000000000791b */ /* 0x01ffe20003800000 */
.L_x_10000:
[----:B------:R-:W-:Y:S05]  /*187e0*/  BSYNC B1 ;  /* 0x0000000000017941 */ /* 0x000fea0003800000 */
.L_x_9999:
        /* <DEDUP_REMOVED lines=8> */
.L_x_10001:
[----:B------:R-:W-:Y:S05]  /*18870*/  BRA `(.L_x_10002) ;  /* 0xffffff8000fc7947 */ /* 0x000fea000383ffff */
.L_x_9838:
        /* <DEDUP_REMOVED lines=11> */
.L_x_10004:
[----:B------:R-:W-:Y:S05]  /*18930*/  BSYNC B1 ;  /* 0x0000000000017941 */ /* 0x000fea0003800000 */
.L_x_10003:
[----:B------:R-:W-:Y:S05]  /*18940*/  BRA `(.L_x_10005) ;  /* 0xffffff9400c87947 */ /* 0x000fea000383ffff */
.L_x_9840:
[----:B------:R-:W-:Y:S01]  /*18950*/  BSSY B1, `(.L_x_10006) ;  /* 0x0000006000017945 */ /* 0x000fe20003800000 */
[----:B------:R-:W-:-:S07]  /*18960*/  MOV R15, 0xffffffff ;  /* 0xffffffff000f7802 */ /* 0x000fce0000000f00 */
[----:B0-----:R-:W-:Y:S05]  /*18970*/  WARPSYNC.COLLECTIVE R15, `(.L_x_10007) ;  /* 0x000000000f0c7348 */ /* 0x001fea0003c00000 */
[----:B------:R-:W-:Y:S02]  /*18980*/  ELECT P6, UR62, PT ;  /* 0x00000000003e782f */ /* 0x000fe400038c0000 */
[----:B------:R-:W-:Y:S01]  /*18990*/  MOV R14, UR62 ;  /* 0x0000003e000e7c02 */ /* 0x000fe20008000f00 */
[----:B0-----:R-:W-:Y:S10]  /*189a0*/  ENDCOLLECTIVE ;  /* 0x000000000000791b */ /* 0x001ff40003800000 */
.L_x_10007:
[----:B------:R-:W-:Y:S05]  /*189b0*/  BSYNC B1 ;  /* 0x0000000000017941 */ /* 0x000fea0003800000 */
.L_x_10006:
[----:B------:R-:W-:Y:S05]  /*189c0*/  BRA `(.L_x_9839) ;  /* 0xffffff9400c07947 */ /* 0x000fea000383ffff */
.L_x_9842:
[----:B0-----:R0:W1:Y:S02]  /*189d0*/  SYNCS.PHASECHK.TRANS64.TRYWAIT P0, [R22+URZ+0x22820], R3 ;  /* 0x02282003160075a7 */ /* 0x001064000800017f */
[----:B-1----:R-:W-:Y:S05]  /*189e0*/  @!P0 NANOSLEEP.SYNCS 0x989680 ;  /* 0x009896800000895d */ /* 0x002fea0003900000 */
[----:B------:R-:W1:Y:S02]  /*189f0*/  @!P0 SYNCS.PHASECHK.TRANS64 P0, [R22+URZ+0x22820], R3 ;  /* 0x02282003160085a7 */ /* 0x000e64000800007f */
[----:B-1----:R-:W-:Y:S05]  /*18a00*/  @!P0 BRA `(.L_x_9842) ;  /* 0xfffffffc00f08947 */ /* 0x002fea000383ffff */
[----:B------:R-:W-:Y:S05]  /*18a10*/  BRA `(.L_x_10008) ;  /* 0xffffff9400d07947 */ /* 0x000fea000383ffff */
.L_x_9846:
[----:B0-----:R0:W1:Y:S02]  /*18a20*/  SYNCS.PHASECHK.TRANS64.TRYWAIT P0, [R3+URZ+0x228a0], R6 ;  /* 0x0228a006030075a7 */ /* 0x001064000800017f */
[----:B-1----:R-:W-:Y:S05]  /*18a30*/  @!P0 NANOSLEEP.SYNCS 0x989680 ;  /* 0x009896800000895d */ /* 0x002fea0003900000 */
[----:B------:R-:W1:Y:S02]  /*18a40*/  @!P0 SYNCS.PHASECHK.TRANS64 P0, [R3+URZ+0x228a0], R6 ;  /* 0x0228a006030085a7 */ /* 0x000e64000800007f */
[----:B-1----:R-:W-:Y:S05]  /*18a50*/  @!P0 BRA `(.L_x_9846) ;  /* 0xfffffffc00f08947 */ /* 0x002fea000383ffff */
[----:B------:R-:W-:Y:S05]  /*18a60*/  BRA `(.L_x_10009) ;  /* 0xffffff9400e87947 */ /* 0x000fea000383ffff */
.L_x_9851:
[----:B-1----:R1:W2:Y:S02]  /*18a70*/  SYNCS.PHASECHK.TRANS64.TRYWAIT P0, [R3+URZ+0x228c0], R6 ;  /* 0x0228c006030075a7 */ /* 0x0022a4000800017f */
[----:B--2---:R-:W-:Y:S05]  /*18a80*/  @!P0 NANOSLEEP.SYNCS 0x989680 ;  /* 0x009896800000895d */ /* 0x004fea0003900000 */
[----:B------:R-:W2:Y:S02]  /*18a90*/  @!P0 SYNCS.PHASECHK.TRANS64 P0, [R3+URZ+0x228c0], R6 ;  /* 0x0228c006030085a7 */ /* 0x000ea4000800007f */
[----:B--2---:R-:W-:Y:S05]  /*18aa0*/  @!P0 BRA `(.L_x_9851) ;  /* 0xfffffffc00f08947 */ /* 0x004fea000383ffff */
[----:B------:R-:W-:Y:S05]  /*18ab0*/  BRA `(.L_x_10010) ;  /* 0xffffff9800647947 */ /* 0x000fea000383ffff */
.L_x_9861:
[----:B0-----:R0:W1:Y:S02]  /*18ac0*/  SYNCS.PHASECHK.TRANS64.TRYWAIT P1, [R6+URZ+0x228a0], R2 ;  /* 0x0228a002060075a7 */ /* 0x001064000802017f */
[----:B-1----:R-:W-:Y:S05]  /*18ad0*/  @!P1 NANOSLEEP.SYNCS 0x989680 ;  /* 0x009896800000995d */ /* 0x002fea0003900000 */
[----:B------:R-:W1:Y:S02]  /*18ae0*/  @!P1 SYNCS.PHASECHK.TRANS64 P1, [R6+URZ+0x228a0], R2 ;  /* 0x0228a002060095a7 */ /* 0x000e64000802007f */
[----:B-1----:R-:W-:Y:S05]  /*18af0*/  @!P1 BRA `(.L_x_9861) ;  /* 0xfffffffc00f09947 */ /* 0x002fea000383ffff */
[----:B------:R-:W-:Y:S05]  /*18b00*/  BRA `(.L_x_10011) ;  /* 0xffffff9c00d87947 */ /* 0x000fea000383ffff */
.L_x_9866:
[----:B-1----:R1:W2:Y:S02]  /*18b10*/  SYNCS.PHASECHK.TRANS64.TRYWAIT P1, [R6+URZ+0x228c0], R2 ;  /* 0x0228c002060075a7 */ /* 0x0022a4000802017f */
[----:B--2---:R-:W-:Y:S05]  /*18b20*/  @!P1 NANOSLEEP.SYNCS 0x989680 ;  /* 0x009896800000995d */ /* 0x004fea0003900000 */
[----:B------:R-:W2:Y:S02]  /*18b30*/  @!P1 SYNCS.PHASECHK.TRANS64 P1, [R6+URZ+0x228c0], R2 ;  /* 0x0228c002060095a7 */ /* 0x000ea4000802007f */
[----:B--2---:R-:W-:Y:S05]  /*18b40*/  @!P1 BRA `(.L_x_9866) ;  /* 0xfffffffc00f09947 */ /* 0x004fea000383ffff */
[----:B------:R-:W-:Y:S05]  /*18b50*/  BRA `(.L_x_10012) ;  /* 0xffffffa000507947 */ /* 0x000fea000383ffff */
.L_x_9882:
        /* <DEDUP_REMOVED lines=11> */
.L_x_10014:
[----:B------:R-:W-:Y:S05]  /*18c10*/  BSYNC B0 ;  /* 0x0000000000007941 */ /* 0x000fea0003800000 */
.L_x_10013:
[----:B------:R-:W-:Y:S05]  /*18c20*/  BRA `(.L_x_10015) ;  /* 0xffffffac00d47947 */ /* 0x000fea000383ffff */
.L_x_9885:
[----:B0-----:R0:W1:Y:S02]  /*18c30*/  SYNCS.PHASECHK.TRANS64.TRYWAIT P0, [R32+URZ+0x22840], R0 ;  /* 0x02284000200075a7 */ /* 0x001064000800017f */
[----:B-1----:R-:W-:Y:S05]  /*18c40*/  @!P0 NANOSLEEP.SYNCS 0x989680 ;  /* 0x009896800000895d */ /* 0x002fea0003900000 */
[----:B------:R-:W1:Y:S02]  /*18c50*/  @!P0 SYNCS.PHASECHK.TRANS64 P0, [R32+URZ+0x22840], R0 ;  /* 0x02284000200085a7 */ /* 0x000e64000800007f */
[----:B-1----:R-:W-:Y:S05]  /*18c60*/  @!P0 BRA `(.L_x_9885) ;  /* 0xfffffffc00f08947 */ /* 0x002fea000383ffff */
[----:B------:R-:W-:Y:S05]  /*18c70*/  BRA `(.L_x_10016) ;  /* 0xffffffac00f47947 */ /* 0x000fea000383ffff */
.L_x_9886:
        /* <DEDUP_REMOVED lines=8> */
.L_x_10018:
[----:B------:R-:W-:Y:S05]  /*18d00*/  BSYNC B0 ;  /* 0x0000000000007941 */ /* 0x000fea0003800000 */
.L_x_10017:
        /* <DEDUP_REMOVED lines=9> */
.L_x_10019:
[----:B------:R-:W-:Y:S02]  /*18da0*/  IMAD.MOV.U32 R13, RZ, RZ, R4 ;  /* 0x000000ffff0d7224 */ /* 0x000fe400078e0004 */
[----:B------:R-:W-:Y:S02]  /*18db0*/  IMAD.MOV.U32 R12, RZ, RZ, 0x1 ;  /* 0x00000001ff0c7424 */ /* 0x000fe400078e00ff */
[----:B------:R-:W-:-:S07]  /*18dc0*/  IMAD.MOV.U32 R3, RZ, RZ, R14 ;  /* 0x000000ffff037224 */ /* 0x000fce00078e000e */
[----:B------:R-:W-:Y:S05]  /*18dd0*/  WARPSYNC.COLLECTIVE R15, `(.L_x_10020) ;  /* 0x000000000f087348 */ /* 0x000fea0003c00000 */
[----:B------:R0:W1:Y:S02]  /*18de0*/  SHFL.IDX P6, R14, R13, R12, R11 ;  /* 0x0000000c0d0e7389 */ /* 0x00006400000c000b */
[----:B01----:R-:W-:Y:S01]  /*18df0*/  ENDCOLLECTIVE ;  /* 0x000000000000791b */ /* 0x003fe20003800000 */
.L_x_10020:
        /* <DEDUP_REMOVED lines=15> */
.L_x_10021:
[----:B------:R-:W-:Y:S02]  /*18ef0*/  @P0 IMAD R6, R5, 0x2, R22 ;  /* 0x0000000205060824 */ /* 0x000fe400078e0216 */
[----:B------:R-:W-:Y:S02]  /*18f00*/  IMAD.MOV.U32 R13, RZ, RZ, R4 ;  /* 0x000000ffff0d7224 */ /* 0x000fe400078e0004 */
[----:B------:R-:W-:Y:S02]  /*18f10*/  IMAD.MOV.U32 R12, RZ, RZ, 0x2 ;  /* 0x00000002ff0c7424 */ /* 0x000fe400078e00ff */
[----:B------:R-:W-:-:S07]  /*18f20*/  IMAD.MOV.U32 R3, RZ, RZ, R14 ;  /* 0x000000ffff037224 */ /* 0x000fce00078e000e */
[----:B------:R-:W-:Y:S05]  /*18f30*/  WARPSYNC.COLLECTIVE R15, `(.L_x_10022) ;  /* 0x000000000f087348 */ /* 0x000fea0003c00000 */
[----:B------:R0:W1:Y:S02]  /*18f40*/  SHFL.IDX P6, R14, R13, R12, R11 ;  /* 0x0000000c0d0e7389 */ /* 0x00006400000c000b */
[----:B01----:R-:W-:Y:S01]  /*18f50*/  ENDCOLLECTIVE ;  /* 0x000000000000791b */ /* 0x003fe20003800000 */
.L_x_10022:
        /* <DEDUP_REMOVED lines=15> */
.L_x_10023:
[----:B------:R-:W-:Y:S02]  /*19050*/  @P0 IMAD R6, R5, 0x2, R22 ;  /* 0x0000000205060824 */ /* 0x000fe400078e0216 */
[----:B------:R-:W-:Y:S02]  /*19060*/  IMAD.MOV.U32 R13, RZ, RZ, R4 ;  /* 0x000000ffff0d7224 */ /* 0x000fe400078e0004 */
[----:B------:R-:W-:Y:S02]  /*19070*/  IMAD.MOV.U32 R12, RZ, RZ, 0x3 ;  /* 0x00000003ff0c7424 */ /* 0x000fe400078e00ff */
[----:B------:R-:W-:-:S07]  /*19080*/  IMAD.MOV.U32 R3, RZ, RZ, R14 ;  /* 0x000000ffff037224 */ /* 0x000fce00078e000e */
[----:B------:R-:W-:Y:S05]  /*19090*/  WARPSYNC.COLLECTIVE R15, `(.L_x_10024) ;  /* 0x000000000f087348 */ /* 0x000fea0003c00000 */
[----:B------:R0:W1:Y:S02]  /*190a0*/  SHFL.IDX P6, R14, R13, R12, R11 ;  /* 0x0000000c0d0e7389 */ /* 0x00006400000c000b */
[----:B01----:R-:W-:Y:S01]  /*190b0*/  ENDCOLLECTIVE ;  /* 0x000000000000791b */ /* 0x003fe20003800000 */
.L_x_10024:
        /* <DEDUP_REMOVED lines=15> */
.L_x_10025:
[----:B------:R-:W-:Y:S02]  /*191b0*/  @P0 IMAD R6, R5, 0x2, R22 ;  /* 0x0000000205060824 */ /* 0x000fe400078e0216 */
[----:B------:R-:W-:Y:S02]  /*191c0*/  IMAD.MOV.U32 R13, RZ, RZ, R4 ;  /* 0x000000ffff0d7224 */ /* 0x000fe400078e0004 */
[----:B------:R-:W-:Y:S02]  /*191d0*/  IMAD.MOV.U32 R12, RZ, RZ, 0x4 ;  /* 0x00000004ff0c7424 */ /* 0x000fe400078e00ff */
[----:B------:R-:W-:-:S07]  /*191e0*/  IMAD.MOV.U32 R3, RZ, RZ, R14 ;  /* 0x000000ffff037224 */ /* 0x000fce00078e000e */
[----:B------:R-:W-:Y:S05]  /*191f0*/  WARPSYNC.COLLECTIVE R15, `(.L_x_10026) ;  /* 0x000000000f087348 */ /* 0x000fea0003c00000 */
[----:B------:R0:W1:Y:S02]  /*19200*/  SHFL.IDX P6, R14, R13, R12, R11 ;  /* 0x0000000c0d0e7389 */ /* 0x00006400000c000b */
[----:B01----:R-:W-:Y:S01]  /*19210*/  ENDCOLLECTIVE ;  /* 0x000000000000791b */ /* 0x003fe20003800000 */
.L_x_10026:
        /* <DEDUP_REMOVED lines=15> */
.L_x_10027:
[----:B------:R-:W-:Y:S02]  /*19310*/  @P0 IMAD R6, R5, 0x2, R22 ;  /* 0x0000000205060824 */ /* 0x000fe400078e0216 */
[----:B------:R-:W-:Y:S02]  /*19320*/  IMAD.MOV.U32 R13, RZ, RZ, R4 ;  /* 0x000000ffff0d7224 */ /* 0x000fe400078e0004 */
[----:B------:R-:W-:Y:S02]  /*19330*/  IMAD.MOV.U32 R12, RZ, RZ, 0x5 ;  /* 0x00000005ff0c7424 */ /* 0x000fe400078e00ff */
[----:B------:R-:W-:-:S07]  /*19340*/  IMAD.MOV.U32 R3, RZ, RZ, R14 ;  /* 0x000000ffff037224 */ /* 0x000fce00078e000e */
[----:B------:R-:W-:Y:S05]  /*19350*/  WARPSYNC.COLLECTIVE R15, `(.L_x_10028) ;  /* 0x000000000f087348 */ /* 0x000fea0003c00000 */
[----:B------:R0:W1:Y:S02]  /*19360*/  SHFL.IDX P6, R14, R13, R12, R11 ;  /* 0x0000000c0d0e7389 */ /* 0x00006400000c000b */
[----:B01----:R-:W-:Y:S01]  /*19370*/  ENDCOLLECTIVE ;  /* 0x000000000000791b */ /* 0x003fe20003800000 */
.L_x_10028:
        /* <DEDUP_REMOVED lines=10> */
.L_x_10029:
[----:B------:R-:W-:Y:S01]  /*19420*/  @!PT LDS RZ, [RZ] ;  /* 0x00000000fffff984 */ /* 0x000fe20000000800 */
[----:B------:R-:W-:Y:S01]  /*19430*/  @!PT LDS RZ, [RZ] ;  /* 0x00000000fffff984 */ /* 0x000fe20000000800 */
[----:B------:R-:W-:Y:S01]  /*19440*/  @!PT LDS RZ, [RZ] ;  /* 0x00000000fffff984 */ /* 0x000fe20000000800 */
[----:B------:R1:W-:Y:S01]  /*19450*/  @P0 LDGSTS.E.BYPASS.LTC128B.128 [R6+0x1e400], desc[UR40][R2.64], !P2 ;  /* 0x1e40000002060fae */ /* 0x0003e2000d101d68 */
[----:B------:R-:W-:Y:S01]  /*19460*/  IMAD.MOV.U32 R0, RZ, RZ, R14 ;  /* 0x000000ffff007224 */ /* 0x000fe200078e000e */
[----:B------:R-:W-:Y:S06]  /*19470*/  BRA `(.L_x_10030) ;  /* 0xffffffac00587947 */ /* 0x000fec000383ffff */
.L_x_9891:
        /* <DEDUP_REMOVED lines=9> */
.L_x_10031:
[C---:B------:R-:W-:Y:S01]  /*19510*/  VIADD R6, R17.reuse, 0x10 ;  /* 0x0000001011067836 */ /* 0x040fe20000000000 */
[----:B------:R-:W-:Y:S01]  /*19520*/  ISETP.GE.AND P0, PT, R17, R3, PT ;  /* 0x000000031100720c */ /* 0x000fe20003f06270 */
[----:B------:R-:W-:Y:S01]  /*19530*/  IMAD.MOV.U32 R13, RZ, RZ, R0 ;  /* 0x000000ffff0d7224 */ /* 0x000fe200078e0000 */
[----:B------:R-:W-:-:S11]  /*19540*/  MOV R4, R14 ;  /* 0x0000000e00047202 */ /* 0x000fd60000000f00 */
[----:B------:R-:W-:Y:S05]  /*19550*/  WARPSYNC.COLLECTIVE R15, `(.L_x_10032) ;  /* 0x000000000f087348 */ /* 0x000fea0003c00000 */
[----:B------:R0:W1:Y:S02]  /*19560*/  SHFL.IDX P6, R14, R13, R12, R11 ;  /* 0x0000000c0d0e7389 */ /* 0x00006400000c000b */
[----:B01----:R-:W-:Y:S01]  /*19570*/  ENDCOLLECTIVE ;  /* 0x000000000000791b */ /* 0x003fe20003800000 */
.L_x_10032:
[----:B------:R-:W-:Y:S02]  /*19580*/  IMAD.MOV.U32 R13, RZ, RZ, R2 ;  /* 0x000000ffff0d7224 */ /* 0x000fe400078e0002 */
[----:B------:R-:W-:Y:S02]  /*19590*/  IMAD.MOV.U32 R12, RZ, RZ, 0x1 ;  /* 0x00000001ff0c7424 */ /* 0x000fe400078e00ff */
[----:B------:R-:W-:-:S07]  /*195a0*/  IMAD.MOV.U32 R5, RZ, RZ, R14 ;  /* 0x000000ffff057224 */ /* 0x000fce00078e000e */
[----:B------:R-:W-:Y:S05]  /*195b0*/  WARPSYNC.COLLECTIVE R15, `(.L_x_10033) ;  /* 0x000000000f087348 */ /* 0x000fea0003c00000 */
[----:B------:R0:W1:Y:S02]  /*195c0*/  SHFL.IDX P6, R14, R13, R12, R11 ;  /* 0x0000000c0d0e7389 */ /* 0x00006400000c000b */
[----:B01----:R-:W-:Y:S01]  /*195d0*/  ENDCOLLECTIVE ;  /* 0x000000000000791b */ /* 0x003fe20003800000 */
.L_x_10033:
        /* <DEDUP_REMOVED lines=15> */
.L_x_10034:
[----:B------:R-:W-:Y:S02]  /*196d0*/  IMAD.MOV.U32 R13, RZ, RZ, R2 ;  /* 0x000000ffff0d7224 */ /* 0x000fe400078e0002 */
[----:B------:R-:W-:Y:S02]  /*196e0*/  IMAD.MOV.U32 R12, RZ, RZ, 0x2 ;  /* 0x00000002ff0c7424 */ /* 0x000fe400078e00ff */
[----:B------:R-:W-:-:S07]  /*196f0*/  IMAD.MOV.U32 R5, RZ, RZ, R14 ;  /* 0x000000ffff057224 */ /* 0x000fce00078e000e */
[----:B------:R-:W-:Y:S05]  /*19700*/  WARPSYNC.COLLECTIVE R15, `(.L_x_10035) ;  /* 0x000000000f087348 */ /* 0x000fea0003c00000 */
[----:B------:R0:W1:Y:S02]  /*19710*/  SHFL.IDX P6, R14, R13, R12, R11 ;  /* 0x0000000c0d0e7389 */ /* 0x00006400000c000b */
[----:B01----:R-:W-:Y:S01]  /*19720*/  ENDCOLLECTIVE ;  /* 0x000000000000791b */ /* 0x003fe20003800000 */
.L_x_10035:
        /* <DEDUP_REMOVED lines=16> */
.L_x_10036:
[----:B------:R-:W-:Y:S02]  /*19830*/  IMAD.MOV.U32 R13, RZ, RZ, R2 ;  /* 0x000000ffff0d7224 */ /* 0x000fe400078e0002 */
[----:B------:R-:W-:Y:S02]  /*19840*/  IMAD.MOV.U32 R12, RZ, RZ, 0x3 ;  /* 0x00000003ff0c7424 */ /* 0x000fe400078e00ff */
[----:B------:R-:W-:-:S07]  /*19850*/  IMAD.MOV.U32 R5, RZ, RZ, R14 ;  /* 0x000000ffff057224 */ /* 0x000fce00078e000e */
[----:B------:R-:W-:Y:S05]  /*19860*/  WARPSYNC.COLLECTIVE R15, `(.L_x_10037) ;  /* 0x000000000f087348 */ /* 0x000fea0003c00000 */
[----:B------:R0:W1:Y:S02]  /*19870*/  SHFL.IDX P6, R14, R13, R12, R11 ;  /* 0x0000000c0d0e7389 */ /* 0x00006400000c000b */
[----:B01----:R-:W-:Y:S01]  /*19880*/  ENDCOLLECTIVE ;  /* 0x000000000000791b */ /* 0x003fe20003800000 */
.L_x_10037:
        /* <DEDUP_REMOVED lines=16> */
.L_x_10038:
[----:B------:R-:W-:Y:S02]  /*19990*/  IMAD.MOV.U32 R13, RZ, RZ, R2 ;  /* 0x000000ffff0d7224 */ /* 0x000fe400078e0002 */
[----:B------:R-:W-:Y:S02]  /*199a0*/  IMAD.MOV.U32 R12, RZ, RZ, 0x4 ;  /* 0x00000004ff0c7424 */ /* 0x000fe400078e00ff */
[----:B------:R-:W-:-:S07]  /*199b0*/  IMAD.MOV.U32 R5, RZ, RZ, R14 ;  /* 0x000000ffff057224 */ /* 0x000fce00078e000e */
[----:B------:R-:W-:Y:S05]  /*199c0*/  WARPSYNC.COLLECTIVE R15, `(.L_x_10039) ;  /* 0x000000000f087348 */ /* 0x000fea0003c00000 */
[----:B------:R0:W1:Y:S02]  /*199d0*/  SHFL.IDX P6, R14, R13, R12, R11 ;  /* 0x0000000c0d0e7389 */ /* 0x00006400000c000b */
[----:B01----:R-:W-:Y:S01]  /*199e0*/  ENDCOLLECTIVE ;  /* 0x000000000000791b */ /* 0x003fe20003800000 */
.L_x_10039:
        /* <DEDUP_REMOVED lines=16> */
.L_x_10040:
[----:B------:R-:W-:Y:S02]  /*19af0*/  IMAD.MOV.U32 R13, RZ, RZ, R2 ;  /* 0x000000ffff0d7224 */ /* 0x000fe400078e0002 */
[----:B------:R-:W-:Y:S02]  /*19b00*/  IMAD.MOV.U32 R12, RZ, RZ, 0x5 ;  /* 0x00000005ff0c7424 */ /* 0x000fe400078e00ff */
[----:B------:R-:W-:-:S07]  /*19b10*/  IMAD.MOV.U32 R5, RZ, RZ, R14 ;  /* 0x000000ffff057224 */ /* 0x000fce00078e000e */
[----:B------:R-:W-:Y:S05]  /*19b20*/  WARPSYNC.COLLECTIVE R15, `(.L_x_10041) ;  /* 0x000000000f087348 */ /* 0x000fea0003c00000 */
[----:B------:R0:W1:Y:S02]  /*19b30*/  SHFL.IDX P6, R14, R13, R12, R11 ;  /* 0x0000000c0d0e7389 */ /* 0x00006400000c000b */
[----:B01----:R-:W-:Y:S01]  /*19b40*/  ENDCOLLECTIVE ;  /* 0x000000000000791b */ /* 0x003fe20003800000 */
.L_x_10041:
        /* <DEDUP_REMOVED lines=16> */
.L_x_10042:
[----:B------:R-:W-:Y:S02]  /*19c50*/  IMAD.MOV.U32 R13, RZ, RZ, R2 ;  /* 0x000000ffff0d7224 */ /* 0x000fe400078e0002 */
[----:B------:R-:W-:Y:S02]  /*19c60*/  IMAD.MOV.U32 R12, RZ, RZ, 0x6 ;  /* 0x00000006ff0c7424 */ /* 0x000fe400078e00ff */
[----:B------:R-:W-:-:S07]  /*19c70*/  IMAD.MOV.U32 R5, RZ, RZ, R14 ;  /* 0x000000ffff057224 */ /* 0x000fce00078e000e */
[----:B------:R-:W-:Y:S05]  /*19c80*/  WARPSYNC.COLLECTIVE R15, `(.L_x_10043) ;  /* 0x000000000f087348 */ /* 0x000fea0003c00000 */
[----:B------:R0:W1:Y:S02]  /*19c90*/  SHFL.IDX P6, R14, R13, R12, R11 ;  /* 0x0000000c0d0e7389 */ /* 0x00006400000c000b */
[----:B01----:R-:W-:Y:S01]  /*19ca0*/  ENDCOLLECTIVE ;  /* 0x000000000000791b */ /* 0x003fe20003800000 */
.L_x_10043:
        /* <DEDUP_REMOVED lines=16> */
.L_x_10044:
[----:B------:R-:W-:Y:S02]  /*19db0*/  IMAD.MOV.U32 R13, RZ, RZ, R2 ;  /* 0x000000ffff0d7224 */ /* 0x000fe400078e0002 */
[----:B------:R-:W-:Y:S02]  /*19dc0*/  IMAD.MOV.U32 R12, RZ, RZ, 0x7 ;  /* 0x00000007ff0c7424 */ /* 0x000fe400078e00ff */
[----:B------:R-:W-:-:S07]  /*19dd0*/  IMAD.MOV.U32 R5, RZ, RZ, R14 ;  /* 0x000000ffff057224 */ /* 0x000fce00078e000e */
[----:B------:R-:W-:Y:S05]  /*19de0*/  WARPSYNC.COLLECTIVE R15, `(.L_x_10045) ;  /* 0x000000000f087348 */ /* 0x000fea0003c00000 */
[----:B------:R0:W1:Y:S02]  /*19df0*/  SHFL.IDX P6, R14, R13, R12, R11 ;  /* 0x0000000c0d0e7389 */ /* 0x00006400000c000b */
[----:B01----:R-:W-:Y:S01]  /*19e00*/  ENDCOLLECTIVE ;  /* 0x000000000000791b */ /* 0x003fe20003800000 */
.L_x_10045:
        /* <DEDUP_REMOVED lines=14> */
.L_x_10046:
[----:B------:R-:W-:Y:S01]  /*19ef0*/  IMAD.MOV.U32 R0, RZ, RZ, R14 ;  /* 0x000000ffff007224 */ /* 0x000fe200078e000e */
[----:B------:R-:W-:Y:S06]  /*19f00*/  BRA `(.L_x_10047) ;  /* 0xffffffac00e07947 */ /* 0x000fec000383ffff */
.L_x_9894:
[----:B0-----:R0:W1:Y:S02]  /*19f10*/  SYNCS.PHASECHK.TRANS64.TRYWAIT P0, [R22+URZ+0x22820], R3 ;  /* 0x02282003160075a7 */ /* 0x001064000800017f */
[----:B-1----:R-:W-:Y:S05]  /*19f20*/  @!P0 NANOSLEEP.SYNCS 0x989680 ;  /* 0x009896800000895d */ /* 0x002fea0003900000 */
[----:B------:R-:W1:Y:S02]  /*19f30*/  @!P0 SYNCS.PHASECHK.TRANS64 P0, [R22+URZ+0x22820], R3 ;  /* 0x02282003160085a7 */ /* 0x000e64000800007f */
[----:B-1----:R-:W-:Y:S05]  /*19f40*/  @!P0 BRA `(.L_x_9894) ;  /* 0xfffffffc00f08947 */ /* 0x002fea000383ffff */
[----:B------:R-:W-:Y:S05]  /*19f50*/  BRA `(.L_x_10048) ;  /* 0xffffffb0003c7947 */ /* 0x000fea000383ffff */
.L_x_9897:
[----:B0-----:R0:W1:Y:S02]  /*19f60*/  SYNCS.PHASECHK.TRANS64.TRYWAIT P0, [R32+URZ+0x22860], R3 ;  /* 0x02286003200075a7 */ /* 0x001064000800017f */
[----:B-1----:R-:W-:Y:S05]  /*19f70*/  @!P0 NANOSLEEP.SYNCS 0x989680 ;  /* 0x009896800000895d */ /* 0x002fea0003900000 */
[----:B------:R-:W1:Y:S02]  /*19f80*/  @!P0 SYNCS.PHASECHK.TRANS64 P0, [R32+URZ+0x22860], R3 ;  /* 0x02286003200085a7 */ /* 0x000e64000800007f */
[----:B-1----:R-:W-:Y:S05]  /*19f90*/  @!P0 BRA `(.L_x_9897) ;  /* 0xfffffffc00f08947 */ /* 0x002fea000383ffff */
[----:B------:R-:W-:Y:S05]  /*19fa0*/  BRA `(.L_x_10049) ;  /* 0xffffffb0004c7947 */ /* 0x000fea000383ffff */
.L_x_9898:
        /* <DEDUP_REMOVED lines=8> */
.L_x_10051:
[----:B------:R-:W-:Y:S05]  /*1a030*/  BSYNC B0 ;  /* 0x0000000000007941 */ /* 0x000fea0003800000 */
.L_x_10050:
        /* <DEDUP_REMOVED lines=13> */
.L_x_10052:
        /* <DEDUP_REMOVED lines=8> */
.L_x_10053:
[----:B------:R-:W-:Y:S01]  /*1a190*/  IMAD.SHL.U32 R0, R7, 0x2, RZ ;  /* 0x0000000207007824 */ /* 0x000fe200078e00ff */
[----:B------:R-:W-:-:S04]  /*1a1a0*/  LOP3.LUT R7, R35, 0x1, RZ, 0xc0, !PT ;  /* 0x0000000123077812 */ /* 0x000fc800078ec0ff */
[----:B------:R-:W-:Y:S02]  /*1a1b0*/  IADD3 R2, P0, R2, R0, RZ ;  /* 0x0000000002027210 */ /* 0x000fe40007f1e0ff */
[----:B------:R-:W-:-:S03]  /*1a1c0*/  ISETP.NE.U32.AND P3, PT, R7, 0x1, PT ;  /* 0x000000010700780c */ /* 0x000fc60003f65070 */
        /* <DEDUP_REMOVED lines=17> */
.L_x_10054:
[----:B------:R-:W-:Y:S02]  /*1a2e0*/  IMAD.MOV.U32 R13, RZ, RZ, R6 ;  /* 0x000000ffff0d7224 */ /* 0x000fe400078e0006 */
[----:B------:R-:W-:Y:S01]  /*1a2f0*/  IMAD.MOV.U32 R12, RZ, RZ, 0x2 ;  /* 0x00000002ff0c7424 */ /* 0x000fe200078e00ff */
[----:B------:R-:W-:-:S13]  /*1a300*/  IADD3 R2, P4, R14, R0, RZ ;  /* 0x000000000e027210 */ /* 0x000fda0007f9e0ff */
[----:B------:R-:W-:Y:S05]  /*1a310*/  WARPSYNC.COLLECTIVE R15, `(.L_x_10055) ;  /* 0x000000000f087348 */ /* 0x000fea0003c00000 */
[----:B------:R0:W1:Y:S02]  /*1a320*/  SHFL.IDX P6, R14, R13, R12, R11 ;  /* 0x0000000c0d0e7389 */ /* 0x00006400000c000b */
[----:B01----:R-:W-:Y:S01]  /*1a330*/  ENDCOLLECTIVE ;  /* 0x000000000000791b */ /* 0x003fe20003800000 */
.L_x_10055:
        /* <DEDUP_REMOVED lines=17> */
.L_x_10056:
[----:B------:R-:W-:Y:S02]  /*1a450*/  IMAD.MOV.U32 R13, RZ, RZ, R6 ;  /* 0x000000ffff0d7224 */ /* 0x000fe400078e0006 */
[----:B------:R-:W-:Y:S01]  /*1a460*/  IMAD.MOV.U32 R12, RZ, RZ, 0x3 ;  /* 0x00000003ff0c7424 */ /* 0x000fe200078e00ff */
[----:B------:R-:W-:-:S13]  /*1a470*/  IADD3 R2, P4, R14, R0, RZ ;  /* 0x000000000e027210 */ /* 0x000fda0007f9e0ff */
[----:B------:R-:W-:Y:S05]  /*1a480*/  WARPSYNC.COLLECTIVE R15, `(.L_x_10057) ;  /* 0x000000000f087348 */ /* 0x000fea0003c00000 */
[----:B------:R0:W1:Y:S02]  /*1a490*/  SHFL.IDX P6, R14, R13, R12, R11 ;  /* 0x0000000c0d0e7389 */ /* 0x00006400000c000b */
[----:B01----:R-:W-:Y:S01]  /*1a4a0*/  ENDCOLLECTIVE ;  /* 0x000000000000791b */ /* 0x003fe20003800000 */
.L_x_10057:
        /* <DEDUP_REMOVED lines=13> */
[----:B0-----:R-:W-:-:S07]  /*1a580*/  MOV R3, R14 ;  /* 0x0000000e00037202 */ /* 0x001fce0000000f00 */
[----:B------:R-:W-:Y:S05]  /*1a590*/  WARPSYNC.COLLECTIVE R15, `(.L_x_10058) ;  /* 0x000000000f087348 */ /* 0x000fea0003c00000 */
[----:B------:R0:W1:Y:S02]  /*1a5a0*/  SHFL.IDX P6, R14, R13, R12, R11 ;  /* 0x0000000c0d0e7389 */ /* 0x00006400000c000b */
[----:B01----:R-:W-:Y:S01]  /*1a5b0*/  ENDCOLLECTIVE ;  /* 0x000000000000791b */ /* 0x003fe20003800000 */
.L_x_10058:
[----:B------:R-:W-:Y:S02]  /*1a5c0*/  IMAD.MOV.U32 R13, RZ, RZ, R6 ;  /* 0x000000ffff0d7224 */ /* 0x000fe400078e0006 */
[----:B------:R-:W-:Y:S01]  /*1a5d0*/  IMAD.MOV.U32 R12, RZ, RZ, 0x4 ;  /* 0x00000004ff0c7424 */ /* 0x000fe200078e00ff */
[----:B------:R-:W-:-:S13]  /*1a5e0*/  IADD3 R2, P4, R14, R0, RZ ;  /* 0x000000000e027210 */ /* 0x000fda0007f9e0ff */
[----:B------:R-:W-:Y:S05]  /*1a5f0*/  WARPSYNC.COLLECTIVE R15, `(.L_x_10059) ;  /* 0x000000000f087348 */ /* 0x000fea0003c00000 */
[----:B------:R0:W1:Y:S02]  /*1a600*/  SHFL.IDX P6, R14, R13, R12, R11 ;  /* 0x0000000c0d0e7389 */ /* 0x00006400000c000b */
[----:B01----:R-:W-:Y:S01]  /*1a610*/  ENDCOLLECTIVE ;  /* 0x000000000000791b */ /* 0x003fe20003800000 */
.L_x_10059:
        /* <DEDUP_REMOVED lines=17> */
.L_x_10060:
[----:B------:R-:W-:Y:S02]  /*1a730*/  IMAD.MOV.U32 R13, RZ, RZ, R6 ;  /* 0x000000ffff0d7224 */ /* 0x000fe400078e0006 */
[----:B------:R-:W-:Y:S01]  /*1a740*/  IMAD.MOV.U32 R12, RZ, RZ, 0x5 ;  /* 0x00000005ff0c7424 */ /* 0x000fe200078e00ff */
[----:B------:R-:W-:-:S13]  /*1a750*/  IADD3 R2, P4, R14, R0, RZ ;  /* 0x000000000e027210 */ /* 0x000fda0007f9e0ff */
[----:B------:R-:W-:Y:S05]  /*1a760*/  WARPSYNC.COLLECTIVE R15, `(.L_x_10061) ;  /* 0x000000000f087348 */ /* 0x000fea0003c00000 */
[----:B------:R0:W1:Y:S02]  /*1a770*/  SHFL.IDX P6, R14, R13, R12, R11 ;  /* 0x0000000c0d0e7389 */ /* 0x00006400000c000b */
[----:B01----:R-:W-:Y:S01]  /*1a780*/  ENDCOLLECTIVE ;  /* 0x000000000000791b */ /* 0x003fe20003800000 */
.L_x_10061:
        /* <DEDUP_REMOVED lines=12> */
.L_x_10062:
        /* <DEDUP_REMOVED lines=9> */
.L_x_9905:
[----:B0-----:R0:W1:Y:S02]  /*1a8e0*/  SYNCS.PHASECHK.TRANS64.TRYWAIT P0, [R4+URZ+0x22840], R21 ;  /* 0x02284015040075a7 */ /* 0x001064000800017f */
[----:B-1----:R-:W-:Y:S05]  /*1a8f0*/  @!P0 NANOSLEEP.SYNCS 0x989680 ;  /* 0x009896800000895d */ /* 0x002fea0003900000 */
[----:B------:R-:W1:Y:S02]  /*1a900*/  @!P0 SYNCS.PHASECHK.TRANS64 P0, [R4+URZ+0x22840], R21 ;  /* 0x02284015040085a7 */ /* 0x000e64000800007f */
[----:B-1----:R-:W-:Y:S05]  /*1a910*/  @!P0 BRA `(.L_x_9905) ;  /* 0xfffffffc00f08947 */ /* 0x002fea000383ffff */
[----:B------:R-:W-:Y:S05]  /*1a920*/  BRA `(.L_x_10064) ;  /* 0xffffffb000b47947 */ /* 0x000fea000383ffff */
.L_x_9906:
        /* <DEDUP_REMOVED lines=8> */
.L_x_10066:
[----:B------:R-:W-:Y:S05]  /*1a9b0*/  BSYNC B1 ;  /* 0x0000000000017941 */ /* 0x000fea0003800000 */
.L_x_10065:
        /* <DEDUP_REMOVED lines=9> */
.L_x_10067:
[----:B------:R-:W-:Y:S02]  /*1aa50*/  IMAD.MOV.U32 R13, RZ, RZ, R9 ;  /* 0x000000ffff0d7224 */ /* 0x000fe400078e0009 */
[----:B------:R-:W-:Y:S02]  /*1aa60*/  IMAD.MOV.U32 R12, RZ, RZ, 0x1 ;  /* 0x00000001ff0c7424 */ /* 0x000fe400078e00ff */
[----:B------:R-:W-:-:S07]  /*1aa70*/  IMAD.MOV.U32 R2, RZ, RZ, R14 ;  /* 0x000000ffff027224 */ /* 0x000fce00078e000e */
[----:B------:R-:W-:Y:S05]  /*1aa80*/  WARPSYNC.COLLECTIVE R15, `(.L_x_10068) ;  /* 0x000000000f087348 */ /* 0x000fea0003c00000 */
[----:B------:R0:W1:Y:S02]  /*1aa90*/  SHFL.IDX P6, R14, R13, R12, R11 ;  /* 0x0000000c0d0e7389 */ /* 0x00006400000c000b */
[----:B01----:R-:W-:Y:S01]  /*1aaa0*/  ENDCOLLECTIVE ;  /* 0x000000000000791b */ /* 0x003fe20003800000 */
.L_x_10068:
        /* <DEDUP_REMOVED lines=11> */
.L_x_10069:
[----:B------:R-:W-:Y:S02]  /*1ab60*/  IMAD.MOV.U32 R13, RZ, RZ, R9 ;  /* 0x000000ffff0d7224 */ /* 0x000fe400078e0009 */
[----:B------:R-:W-:Y:S02]  /*1ab70*/  IMAD.MOV.U32 R12, RZ, RZ, 0x2 ;  /* 0x00000002ff0c7424 */ /* 0x000fe400078e00ff */
[----:B------:R-:W-:-:S07]  /*1ab80*/  IMAD.MOV.U32 R2, RZ, RZ, R14 ;  /* 0x000000ffff027224 */ /* 0x000fce00078e000e */
[----:B------:R-:W-:Y:S05]  /*1ab90*/  WARPSYNC.COLLECTIVE R15, `(.L_x_10070) ;  /* 0x000000000f087348 */ /* 0x000fea0003c00000 */
[----:B------:R0:W1:Y:S02]  /*1aba0*/  SHFL.IDX P6, R14, R13, R12, R11 ;  /* 0x0000000c0d0e7389 */ /* 0x00006400000c000b */
[----:B01----:R-:W-:Y:S01]  /*1abb0*/  ENDCOLLECTIVE ;  /* 0x000000000000791b */ /* 0x003fe20003800000 */
.L_x_10070:
        /* <DEDUP_REMOVED lines=11> */
.L_x_10071:
[----:B------:R-:W-:Y:S02]  /*1ac70*/  IMAD.MOV.U32 R13, RZ, RZ, R9 ;  /* 0x000000ffff0d7224 */ /* 0x000fe400078e0009 */
[----:B------:R-:W-:Y:S02]  /*1ac80*/  IMAD.MOV.U32 R12, RZ, RZ, 0x3 ;  /* 0x00000003ff0c7424 */ /* 0x000fe400078e00ff */
[----:B------:R-:W-:-:S07]  /*1ac90*/  IMAD.MOV.U32 R2, RZ, RZ, R14 ;  /* 0x000000ffff027224 */ /* 0x000fce00078e000e */
[----:B------:R-:W-:Y:S05]  /*1aca0*/  WARPSYNC.COLLECTIVE R15, `(.L_x_10072) ;  /* 0x000000000f087348 */ /* 0x000fea0003c00000 */
[----:B------:R0:W1:Y:S02]  /*1acb0*/  SHFL.IDX P6, R14, R13, R12, R11 ;  /* 0x0000000c0d0e7389 */ /* 0x00006400000c000b */
[----:B01----:R-:W-:Y:S01]  /*1acc0*/  ENDCOLLECTIVE ;  /* 0x000000000000791b */ /* 0x003fe20003800000 */
.L_x_10072:
        /* <DEDUP_REMOVED lines=11> */
.L_x_10073:
[----:B------:R-:W-:Y:S02]  /*1ad80*/  IMAD.MOV.U32 R13, RZ, RZ, R9 ;  /* 0x000000ffff0d7224 */ /* 0x000fe400078e0009 */
[----:B------:R-:W-:Y:S02]  /*1ad90*/  IMAD.MOV.U32 R12, RZ, RZ, 0x4 ;  /* 0x00000004ff0c7424 */ /* 0x000fe400078e00ff */
[----:B------:R-:W-:-:S07]  /*1ada0*/  IMAD.MOV.U32 R2, RZ, RZ, R14 ;  /* 0x000000ffff027224 */ /* 0x000fce00078e000e */
[----:B------:R-:W-:Y:S05]  /*1adb0*/  WARPSYNC.COLLECTIVE R15, `(.L_x_10074) ;  /* 0x000000000f087348 */ /* 0x000fea0003c00000 */
[----:B------:R0:W1:Y:S02]  /*1adc0*/  SHFL.IDX P6, R14, R13, R12, R11 ;  /* 0x0000000c0d0e7389 */ /* 0x00006400000c000b */
[----:B01----:R-:W-:Y:S01]  /*1add0*/  ENDCOLLECTIVE ;  /* 0x000000000000791b */ /* 0x003fe20003800000 */
.L_x_10074:
        /* <DEDUP_REMOVED lines=11> */
.L_x_10075:
[----:B------:R-:W-:Y:S02]  /*1ae90*/  IMAD.MOV.U32 R13, RZ, RZ, R9 ;  /* 0x000000ffff0d7224 */ /* 0x000fe400078e0009 */
[----:B------:R-:W-:Y:S02]  /*1aea0*/  IMAD.MOV.U32 R12, RZ, RZ, 0x5 ;  /* 0x00000005ff0c7424 */ /* 0x000fe400078e00ff */
[----:B------:R-:W-:-:S07]  /*1aeb0*/  IMAD.MOV.U32 R2, RZ, RZ, R14 ;  /* 0x000000ffff027224 */ /* 0x000fce00078e000e */
[----:B------:R-:W-:Y:S05]  /*1aec0*/  WARPSYNC.COLLECTIVE R15, `(.L_x_10076) ;  /* 0x000000000f087348 */ /* 0x000fea0003c00000 */
[----:B------:R0:W1:Y:S02]  /*1aed0*/  SHFL.IDX P6, R14, R13, R12, R11 ;  /* 0x0000000c0d0e7389 */ /* 0x00006400000c000b */
[----:B01----:R-:W-:Y:S01]  /*1aee0*/  ENDCOLLECTIVE ;  /* 0x000000000000791b */ /* 0x003fe20003800000 */
.L_x_10076:
        /* <DEDUP_REMOVED lines=11> */
.L_x_10077:
[----:B------:R-:W-:Y:S01]  /*1afa0*/  MOV R2, R14 ;  /* 0x0000000e00027202 */ /* 0x000fe20000000f00 */
[----:B------:R-:W-:Y:S06]  /*1afb0*/  BRA `(.L_x_10078) ;  /* 0xffffffac00e47947 */ /* 0x000fec000383ffff */
.L_x_9911:
[----:B---3--:R3:W4:Y:S02]  /*1afc0*/  SYNCS.PHASECHK.TRANS64.TRYWAIT P0, [R4+URZ+0x22860], R21 ;  /* 0x02286015040075a7 */ /* 0x008724000800017f */
[----:B----4-:R-:W-:Y:S05]  /*1afd0*/  @!P0 NANOSLEEP.SYNCS 0x989680 ;  /* 0x009896800000895d */ /* 0x010fea0003900000 */
[----:B------:R-:W4:Y:S02]  /*1afe0*/  @!P0 SYNCS.PHASECHK.TRANS64 P0, [R4+URZ+0x22860], R21 ;  /* 0x02286015040085a7 */ /* 0x000f24000800007f */
[----:B----4-:R-:W-:Y:S05]  /*1aff0*/  @!P0 BRA `(.L_x_9911) ;  /* 0xfffffffc00f08947 */ /* 0x010fea000383ffff */
[----:B------:R-:W-:Y:S05]  /*1b000*/  BRA `(.L_x_10079) ;  /* 0xffffffb000347947 */ /* 0x000fea000383ffff */
.L_x_9912:
        /* <DEDUP_REMOVED lines=8> */
.L_x_10081:
[----:B------:R-:W-:Y:S05]  /*1b090*/  BSYNC B1 ;  /* 0x0000000000017941 */ /* 0x000fea0003800000 */
.L_x_10080:
        /* <DEDUP_REMOVED lines=9> */
.L_x_10082:
[----:B------:R-:W-:Y:S02]  /*1b130*/  IMAD.MOV.U32 R13, RZ, RZ, R7 ;  /* 0x000000ffff0d7224 */ /* 0x000fe400078e0007 */
[----:B------:R-:W-:Y:S01]  /*1b140*/  IMAD.MOV.U32 R12, RZ, RZ, 0x1 ;  /* 0x00000001ff0c7424 */ /* 0x000fe200078e00ff */
[----:B------:R-:W-:-:S13]  /*1b150*/  IADD3 R2, P0, R14, R0, RZ ;  /* 0x000000000e027210 */ /* 0x000fda0007f1e0ff */
[----:B------:R-:W-:Y:S05]  /*1b160*/  WARPSYNC.COLLECTIVE R15, `(.L_x_10083) ;  /* 0x000000000f087348 */ /* 0x000fea0003c00000 */
[----:B------:R0:W1:Y:S02]  /*1b170*/  SHFL.IDX P6, R14, R13, R12, R11 ;  /* 0x0000000c0d0e7389 */ /* 0x00006400000c000b */
[----:B01----:R-:W-:Y:S01]  /*1b180*/  ENDCOLLECTIVE ;  /* 0x000000000000791b */ /* 0x003fe20003800000 */
.L_x_10083:
        /* <DEDUP_REMOVED lines=13> */
.L_x_10084:
[----:B------:R-:W-:Y:S02]  /*1b260*/  IMAD.MOV.U32 R13, RZ, RZ, R7 ;  /* 0x000000ffff0d7224 */ /* 0x000fe400078e0007 */
[----:B------:R-:W-:Y:S01]  /*1b270*/  IMAD.MOV.U32 R12, RZ, RZ, 0x2 ;  /* 0x00000002ff0c7424 */ /* 0x000fe200078e00ff */
[----:B------:R-:W-:-:S13]  /*1b280*/  IADD3 R2, P0, R14, R0, RZ ;  /* 0x000000000e027210 */ /* 0x000fda0007f1e0ff */
[----:B------:R-:W-:Y:S05]  /*1b290*/  WARPSYNC.COLLECTIVE R15, `(.L_x_10085) ;  /* 0x000000000f087348 */ /* 0x000fea0003c00000 */
[----:B------:R0:W1:Y:S02]  /*1b2a0*/  SHFL.IDX P6, R14, R13, R12, R11 ;  /* 0x0000000c0d0e7389 */ /* 0x00006400000c000b */
[----:B01----:R-:W-:Y:S01]  /*1b2b0*/  ENDCOLLECTIVE ;  /* 0x000000000000791b */ /* 0x003fe20003800000 */
.L_x_10085:
        /* <DEDUP_REMOVED lines=13> */
.L_x_10086:
[----:B------:R-:W-:Y:S02]  /*1b390*/  IMAD.MOV.U32 R13, RZ, RZ, R7 ;  /* 0x000000ffff0d7224 */ /* 0x000fe400078e0007 */
[----:B------:R-:W-:Y:S01]  /*1b3a0*/  IMAD.MOV.U32 R12, RZ, RZ, 0x3 ;  /* 0x00000003ff0c7424 */ /* 0x000fe200078e00ff */
[----:B------:R-:W-:-:S13]  /*1b3b0*/  IADD3 R2, P0, R14, R0, RZ ;  /* 0x000000000e027210 */ /* 0x000fda0007f1e0ff */
[----:B------:R-:W-:Y:S05]  /*1b3c0*/  WARPSYNC.COLLECTIVE R15, `(.L_x_10087) ;  /* 0x000000000f087348 */ /* 0x000fea0003c00000 */
[----:B------:R0:W1:Y:S02]  /*1b3d0*/  SHFL.IDX P6, R14, R13, R12, R11 ;  /* 0x0000000c0d0e7389 */ /* 0x00006400000c000b */
[----:B01----:R-:W-:Y:S01]  /*1b3e0*/  ENDCOLLECTIVE ;  /* 0x000000000000791b */ /* 0x003fe20003800000 */
.L_x_10087:
        /* <DEDUP_REMOVED lines=13> */
.L_x_10088:
[----:B------:R-:W-:Y:S02]  /*1b4c0*/  IMAD.MOV.U32 R13, RZ, RZ, R7 ;  /* 0x000000ffff0d7224 */ /* 0x000fe400078e0007 */
[----:B------:R-:W-:Y:S01]  /*1b4d0*/  IMAD.MOV.U32 R12, RZ, RZ, 0x4 ;  /* 0x00000004ff0c7424 */ /* 0x000fe200078e00ff */
[----:B------:R-:W-:-:S13]  /*1b4e0*/  IADD3 R2, P0, R14, R0, RZ ;  /* 0x000000000e027210 */ /* 0x000fda0007f1e0ff */
[----:B------:R-:W-:Y:S05]  /*1b4f0*/  WARPSYNC.COLLECTIVE R15, `(.L_x_10089) ;  /* 0x000000000f087348 */ /* 0x000fea0003c00000 */
[----:B------:R0:W1:Y:S02]  /*1b500*/  SHFL.IDX P6, R14, R13, R12, R11 ;  /* 0x0000000c0d0e7389 */ /* 0x00006400000c000b */
[----:B01----:R-:W-:Y:S01]  /*1b510*/  ENDCOLLECTIVE ;  /* 0x000000000000791b */ /* 0x003fe20003800000 */
.L_x_10089:
[----:B------:R-:W-:-:S05]  /*1b520*/  IADD3.X R3, RZ, R8, RZ, P0, !PT ;  /* 0x00000008ff037210 */ /* 0x000fca00007fe4ff */
        /* <DEDUP_REMOVED lines=12> */
.L_x_10090:
[----:B------:R-:W-:Y:S02]  /*1b5f0*/  IMAD.MOV.U32 R13, RZ, RZ, R7 ;  /* 0x000000ffff0d7224 */ /* 0x000fe400078e0007 */
[----:B------:R-:W-:Y:S01]  /*1b600*/  IMAD.MOV.U32 R12, RZ, RZ, 0x5 ;  /* 0x00000005ff0c7424 */ /* 0x000fe200078e00ff */
[----:B------:R-:W-:-:S13]  /*1b610*/  IADD3 R2, P0, R14, R0, RZ ;  /* 0x000000000e027210 */ /* 0x000fda0007f1e0ff */
[----:B------:R-:W-:Y:S05]  /*1b620*/  WARPSYNC.COLLECTIVE R15, `(.L_x_10091) ;  /* 0x000000000f087348 */ /* 0x000fea0003c00000 */
[----:B------:R0:W1:Y:S02]  /*1b630*/  SHFL.IDX P6, R14, R13, R12, R11 ;  /* 0x0000000c0d0e7389 */ /* 0x00006400000c000b */
[----:B01----:R-:W-:Y:S01]  /*1b640*/  ENDCOLLECTIVE ;  /* 0x000000000000791b */ /* 0x003fe20003800000 */
.L_x_10091:
        /* <DEDUP_REMOVED lines=13> */
.L_x_10092:
[----:B------:R-:W-:Y:S05]  /*1b720*/  BRA `(.L_x_10093) ;  /* 0xffffffac00807947 */ /* 0x000fea000383ffff */
.L_x_9920:
        /* <DEDUP_REMOVED lines=8> */
.L_x_10095:
[----:B------:R-:W-:Y:S05]  /*1b7b0*/  BSYNC B0 ;  /* 0x0000000000007941 */ /* 0x000fea0003800000 */
.L_x_10094:
        /* <DEDUP_REMOVED lines=9> */
.L_x_10096:
        /* <DEDUP_REMOVED lines=18> */
.L_x_10097:
[----:B------:R-:W-:Y:S01]  /*1b970*/  IMAD.MOV.U32 R12, RZ, RZ, 0x2 ;  /* 0x00000002ff0c7424 */ /* 0x000fe200078e00ff */
[----:B------:R-:W-:-:S05]  /*1b980*/  SEL R6, R14, RZ, P1 ;  /* 0x000000ff0e067207 */ /* 0x000fca0000800000 */
[----:B------:R-:W-:-:S05]  /*1b990*/  IMAD.IADD R6, R5, 0x1, R6 ;  /* 0x0000000105067824 */ /* 0x000fca00078e0206 */
[----:B------:R-:W-:-:S07]  /*1b9a0*/  MOV R13, R6 ;  /* 0x00000006000d7202 */ /* 0x000fce0000000f00 */
[----:B------:R-:W-:Y:S05]  /*1b9b0*/  WARPSYNC.COLLECTIVE R15, `(.L_x_10098) ;  /* 0x000000000f087348 */ /* 0x000fea0003c00000 */
[----:B------:R0:W1:Y:S02]  /*1b9c0*/  SHFL.UP P6, R14, R13, R12, R11 ;  /* 0x0400000c0d0e7389 */ /* 0x00006400000c000b */
[----:B01----:R-:W-:Y:S01]  /*1b9d0*/  ENDCOLLECTIVE ;  /* 0x000000000000791b */ /* 0x003fe20003800000 */
.L_x_10098:
[----:B------:R-:W-:Y:S01]  /*1b9e0*/  IMAD.MOV.U32 R12, RZ, RZ, 0x4 ;  /* 0x00000004ff0c7424 */ /* 0x000fe200078e00ff */
[----:B------:R-:W-:-:S05]  /*1b9f0*/  SEL R7, R14, RZ, P2 ;  /* 0x000000ff0e077207 */ /* 0x000fca0001000000 */
[----:B------:R-:W-:-:S04]  /*1ba00*/  IMAD.IADD R7, R6, 0x1, R7 ;  /* 0x0000000106077824 */ /* 0x000fc800078e0207 */
[----:B------:R-:W-:-:S07]  /*1ba10*/  IMAD.MOV.U32 R13, RZ, RZ, R7 ;  /* 0x000000ffff0d7224 */ /* 0x000fce00078e0007 */
[----:B------:R-:W-:Y:S05]  /*1ba20*/  WARPSYNC.COLLECTIVE R15, `(.L_x_10099) ;  /* 0x000000000f087348 */ /* 0x000fea0003c00000 */
[----:B------:R0:W1:Y:S02]  /*1ba30*/  SHFL.UP P6, R14, R13, R12, R11 ;  /* 0x0400000c0d0e7389 */ /* 0x00006400000c000b */
[----:B01----:R-:W-:Y:S01]  /*1ba40*/  ENDCOLLECTIVE ;  /* 0x000000000000791b */ /* 0x003fe20003800000 */
.L_x_10099:
[----:B------:R-:W-:Y:S01]  /*1ba50*/  IMAD.MOV.U32 R12, RZ, RZ, 0x8 ;  /* 0x00000008ff0c7424 */ /* 0x000fe200078e00ff */
[----:B------:R-:W-:-:S05]  /*1ba60*/  SEL R2, R14, RZ, P3 ;  /* 0x000000ff0e027207 */ /* 0x000fca0001800000 */
[----:B------:R-:W-:-:S04]  /*1ba70*/  IMAD.IADD R2, R7, 0x1, R2 ;  /* 0x0000000107027824 */ /* 0x000fc800078e0202 */
[----:B------:R-:W-:-:S07]  /*1ba80*/  IMAD.MOV.U32 R13, RZ, RZ, R2 ;  /* 0x000000ffff0d7224 */ /* 0x000fce00078e0002 */
[----:B------:R-:W-:Y:S05]  /*1ba90*/  WARPSYNC.COLLECTIVE R15, `(.L_x_10100) ;  /* 0x000000000f087348 */ /* 0x000fea0003c00000 */
[----:B------:R0:W1:Y:S02]  /*1baa0*/  SHFL.UP P6, R14, R13, R12, R11 ;  /* 0x0400000c0d0e7389 */ /* 0x00006400000c000b */
[----:B01----:R-:W-:Y:S01]  /*1bab0*/  ENDCOLLECTIVE ;  /* 0x000000000000791b */ /* 0x003fe20003800000 */
.L_x_10100:
[----:B------:R-:W-:Y:S01]  /*1bac0*/  IMAD.MOV.U32 R12, RZ, RZ, 0x10 ;  /* 0x00000010ff0c7424 */ /* 0x000fe200078e00ff */
[----:B------:R-:W-:-:S05]  /*1bad0*/  SEL R3, R14, RZ, P4 ;  /* 0x000000ff0e037207 */ /* 0x000fca0002000000 */
[----:B------:R-:W-:-:S04]  /*1bae0*/  IMAD.IADD R3, R2, 0x1, R3 ;  /* 0x0000000102037824 */ /* 0x000fc800078e0203 */
[----:B------:R-:W-:-:S07]  /*1baf0*/  IMAD.MOV.U32 R13, RZ, RZ, R3 ;  /* 0x000000ffff0d7224 */ /* 0x000fce00078e0003 */
[----:B------:R-:W-:Y:S05]  /*1bb00*/  WARPSYNC.COLLECTIVE R15, `(.L_x_10101) ;  /* 0x000000000f087348 */ /* 0x000fea0003c00000 */
[----:B------:R0:W1:Y:S02]  /*1bb10*/  SHFL.UP P6, R14, R13, R12, R11 ;  /* 0x0400000c0d0e7389 */ /* 0x00006400000c000b */
[----:B01----:R-:W-:Y:S01]  /*1bb20*/  ENDCOLLECTIVE ;  /* 0x000000000000791b */ /* 0x003fe20003800000 */
.L_x_10101:
        /* <DEDUP_REMOVED lines=8> */
.L_x_10102:
[----:B------:R-:W-:Y:S05]  /*1bbb0*/  BRA `(.L_x_10103) ;  /* 0xffffffac00dc7947 */ /* 0x000fea000383ffff */
.L_x_9925:
        /* <DEDUP_REMOVED lines=8> */
.L_x_10105:
[----:B------:R-:W-:Y:S05]  /*1bc40*/  BSYNC B0 ;  /* 0x0000000000007941 */ /* 0x000fea0003800000 */
.L_x_10104:
        /* <DEDUP_REMOVED lines=8> */
.L_x_10106:
[----:B------:R-:W-:Y:S01]  /*1bcd0*/  IMAD.MOV.U32 R12, RZ, RZ, 0x4 ;  /* 0x00000004ff0c7424 */ /* 0x000fe200078e00ff */
[----:B------:R-:W-:-:S05]  /*1bce0*/  SEL R2, R14, RZ, P2 ;  /* 0x000000ff0e027207 */ /* 0x000fca0001000000 */
[----:B------:R-:W-:-:S04]  /*1bcf0*/  IMAD.IADD R2, R13, 0x1, R2 ;  /* 0x000000010d027824 */ /* 0x000fc800078e0202 */
[----:B------:R-:W-:-:S07]  /*1bd00*/  IMAD.MOV.U32 R13, RZ, RZ, R2 ;  /* 0x000000ffff0d7224 */ /* 0x000fce00078e0002 */
[----:B------:R-:W-:Y:S05]  /*1bd10*/  WARPSYNC.COLLECTIVE R15, `(.L_x_10107) ;  /* 0x000000000f087348 */ /* 0x000fea0003c00000 */
[----:B------:R0:W1:Y:S02]  /*1bd20*/  SHFL.UP P6, R14, R13, R12, R11 ;  /* 0x0400000c0d0e7389 */ /* 0x00006400000c000b */
[----:B01----:R-:W-:Y:S01]  /*1bd30*/  ENDCOLLECTIVE ;  /* 0x000000000000791b */ /* 0x003fe20003800000 */
.L_x_10107:
[----:B------:R-:W-:Y:S01]  /*1bd40*/  IMAD.MOV.U32 R12, RZ, RZ, 0x8 ;  /* 0x00000008ff0c7424 */ /* 0x000fe200078e00ff */
[----:B------:R-:W-:-:S04]  /*1bd50*/  SEL R3, R14, RZ, P3 ;  /* 0x000000ff0e037207 */ /* 0x000fc80001800000 */
[----:B------:R-:W-:-:S05]  /*1bd60*/  IADD3 R3, R2, R3, RZ ;  /* 0x0000000302037210 */ /* 0x000fca0007ffe0ff */
[----:B------:R-:W-:-:S07]  /*1bd70*/  IMAD.MOV.U32 R13, RZ, RZ, R3 ;  /* 0x000000ffff0d7224 */ /* 0x000fce00078e0003 */
[----:B------:R-:W-:Y:S05]  /*1bd80*/  WARPSYNC.COLLECTIVE R15, `(.L_x_10108) ;  /* 0x000000000f087348 */ /* 0x000fea0003c00000 */
[----:B------:R0:W1:Y:S02]  /*1bd90*/  SHFL.UP P6, R14, R13, R12, R11 ;  /* 0x0400000c0d0e7389 */ /* 0x00006400000c000b */
[----:B01----:R-:W-:Y:S01]  /*1bda0*/  ENDCOLLECTIVE ;  /* 0x000000000000791b */ /* 0x003fe20003800000 */
.L_x_10108:
[----:B------:R-:W-:Y:S01]  /*1bdb0*/  IMAD.MOV.U32 R12, RZ, RZ, 0x10 ;  /* 0x00000010ff0c7424 */ /* 0x000fe200078e00ff */
[----:B------:R-:W-:-:S05]  /*1bdc0*/  SEL R4, R14, RZ, P4 ;  /* 0x000000ff0e047207 */ /* 0x000fca0002000000 */
[----:B------:R-:W-:-:S04]  /*1bdd0*/  IMAD.IADD R4, R3, 0x1, R4 ;  /* 0x0000000103047824 */ /* 0x000fc800078e0204 */
[----:B------:R-:W-:-:S07]  /*1bde0*/  IMAD.MOV.U32 R13, RZ, RZ, R4 ;  /* 0x000000ffff0d7224 */ /* 0x000fce00078e0004 */
[----:B------:R-:W-:Y:S05]  /*1bdf0*/  WARPSYNC.COLLECTIVE R15, `(.L_x_10109) ;  /* 0x000000000f087348 */ /* 0x000fea0003c00000 */
[----:B------:R0:W1:Y:S02]  /*1be00*/  SHFL.UP P6, R14, R13, R12, R11 ;  /* 0x0400000c0d0e7389 */ /* 0x00006400000c000b */
[----:B01----:R-:W-:Y:S01]  /*1be10*/  ENDCOLLECTIVE ;  /* 0x000000000000791b */ /* 0x003fe20003800000 */
.L_x_10109:
        /* <DEDUP_REMOVED lines=8> */
.L_x_10110:
[----:B------:R-:W-:Y:S05]  /*1bea0*/  BRA `(.L_x_10111) ;  /* 0xffffffac00bc7947 */ /* 0x000fea000383ffff */
.L_x_9927:
[----:B------:R-:W-:Y:S01]  /*1beb0*/  BSSY B0, `(.L_x_10112) ;  /* 0x0000006000007945 */ /* 0x000fe20003800000 */
[----:B------:R-:W-:Y:S01]  /*1bec0*/  PLOP3.LUT P6, PT, P6, PT, PT, 0x8, 0x0 ;  /* 0x000000000000781c */ /* 0x000fe200037ce170 */
[----:B------:R-:W-:-:S12]  /*1bed0*/  IMAD.MOV.U32 R15, RZ, RZ, -0x1 ;  /* 0xffffffffff0f7424 */ /* 0x000fd800078e00ff */
[----:B0-----:R-:W-:Y:S05]  /*1bee0*/  WARPSYNC.COLLECTIVE R15, `(.L_x_10113) ;  /* 0x000000000f087348 */ /* 0x001fea0003c00000 */
[----:B------:R-:W-:Y:S01]  /*1bef0*/  VOTE.ANY R14, PT, P6 ;  /* 0x00000000000e7806 */ /* 0x000fe200030e0100 */
[----:B0-----:R-:W-:Y:S06]  /*1bf00*/  ENDCOLLECTIVE ;  /* 0x000000000000791b */ /* 0x001fec0003800000 */
.L_x_10113:
[----:B------:R-:W-:Y:S05]  /*1bf10*/  BSYNC B0 ;  /* 0x0000000000007941 */ /* 0x000fea0003800000 */
.L_x_10112:
        /* <DEDUP_REMOVED lines=9> */
.L_x_10114:
[----:B------:R-:W-:Y:S01]  /*1bfb0*/  IMAD.MOV.U32 R5, RZ, RZ, R14 ;  /* 0x000000ffff057224 */ /* 0x000fe200078e000e */
[----:B------:R-:W-:Y:S06]  /*1bfc0*/  BRA `(.L_x_10115) ;  /* 0xffffffac00ac7947 */ /* 0x000fec000383ffff */
.L_x_9929:
[----:B------:R-:W-:Y:S01]  /*1bfd0*/  BSSY B0, `(.L_x_10116) ;  /* 0x0000007000007945 */ /* 0x000fe20003800000 */
[----:B------:R-:W-:Y:S02]  /*1bfe0*/  IMAD.MOV.U32 R13, RZ, RZ, R2 ;  /* 0x000000ffff0d7224 */ /* 0x000fe400078e0002 */
[----:B------:R-:W-:Y:S02]  /*1bff0*/  IMAD.MOV.U32 R11, RZ, RZ, 0x1f ;  /* 0x0000001fff0b7424 */ /* 0x000fe400078e00ff */
[----:B------:R-:W-:-:S07]  /*1c000*/  IMAD.MOV.U32 R15, RZ, RZ, -0x1 ;  /* 0xffffffffff0f7424 */ /* 0x000fce00078e00ff */
[----:B012---:R-:W-:Y:S05]  /*1c010*/  WARPSYNC.COLLECTIVE R15, `(.L_x_10117) ;  /* 0x000000000f087348 */ /* 0x007fea0003c00000 */
[----:B------:R3:W4:Y:S02]  /*1c020*/  SHFL.IDX P6, R14, R13, R12, R11 ;  /* 0x0000000c0d0e7389 */ /* 0x00072400000c000b */
[----:B01234-:R-:W-:Y:S01]  /*1c030*/  ENDCOLLECTIVE ;  /* 0x000000000000791b */ /* 0x01ffe20003800000 */
.L_x_10117:
[----:B------:R-:W-:Y:S05]  /*1c040*/  BSYNC B0 ;  /* 0x0000000000007941 */ /* 0x000fea0003800000 */
.L_x_10116:
[----:B------:R-:W-:Y:S05]  /*1c050*/  BRA `(.L_x_9928) ;  /* 0xffffffac00a47947 */ /* 0x000fea000383ffff */
.L_x_9933:
[----:B0-----:R0:W1:Y:S02]  /*1c060*/  SYNCS.PHASECHK.TRANS64.TRYWAIT P0, [R4+URZ+0x22820], R0 ;  /* 0x02282000040075a7 */ /* 0x001064000800017f */
[----:B-1----:R-:W-:Y:S05]  /*1c070*/  @!P0 NANOSLEEP.SYNCS 0x989680 ;  /* 0x009896800000895d */ /* 0x002fea0003900000 */
[----:B------:R-:W1:Y:S02]  /*1c080*/  @!P0 SYNCS.PHASECHK.TRANS64 P0, [R4+URZ+0x22820], R0 ;  /* 0x02282000040085a7 */ /* 0x000e64000800007f */
[----:B-1----:R-:W-:Y:S05]  /*1c090*/  @!P0 BRA `(.L_x_9933) ;  /* 0xfffffffc00f08947 */ /* 0x002fea000383ffff */
[----:B------:R-:W-:Y:S05]  /*1c0a0*/  BRA `(.L_x_10118) ;  /* 0xffffffb000907947 */ /* 0x000fea000383ffff */
.L_x_9934:
        /* <DEDUP_REMOVED lines=8> */
[----:B0---4-:R-:W-:Y:S05]  /*1c130*/  WARPSYNC.COLLECTIVE R15, `(.L_x_10120) ;  /* 0x000000000f087348 */ /* 0x011fea0003c00000 */
[----:B------:R1:W2:Y:S02]  /*1c140*/  SHFL.IDX P6, R14, R13, R12, R11 ;  /* 0x0000000c0d0e7389 */ /* 0x0002a400000c000b */
[----:B012-4-:R-:W-:Y:S01]  /*1c150*/  ENDCOLLECTIVE ;  /* 0x000000000000791b */ /* 0x017fe20003800000 */
.L_x_10120:
[----:B------:R-:W-:Y:S05]  /*1c160*/  BSYNC B0 ;  /* 0x0000000000007941 */ /* 0x000fea0003800000 */
.L_x_10119:
[----:B------:R-:W-:Y:S05]  /*1c170*/  BRA `(.L_x_10121) ;  /* 0xffffffb000787947 */ /* 0x000fea000383ffff */
.L_x_9935:
[----:B------:R-:W-:Y:S01]  /*1c180*/  BSSY B0, `(.L_x_10122) ;  /* 0x0000006000007945 */ /* 0x000fe20003800000 */
[----:B------:R-:W-:-:S07]  /*1c190*/  IMAD.MOV.U32 R15, RZ, RZ, -0x1 ;  /* 0xffffffffff0f7424 */ /* 0x000fce00078e00ff */
[----:B0---4-:R-:W-:Y:S05]  /*1c1a0*/  WARPSYNC.COLLECTIVE R15, `(.L_x_10123) ;  /* 0x000000000f0c7348 */ /* 0x011fea0003c00000 */
[----:B------:R-:W-:Y:S02]  /*1c1b0*/  ELECT P6, UR62, PT ;  /* 0x00000000003e782f */ /* 0x000fe400038c0000 */
[----:B------:R-:W-:Y:S01]  /*1c1c0*/  MOV R14, UR62 ;  /* 0x0000003e000e7c02 */ /* 0x000fe20008000f00 */
[----:B0---4-:R-:W-:Y:S10]  /*1c1d0*/  ENDCOLLECTIVE ;  /* 0x000000000000791b */ /* 0x011ff40003800000 */
.L_x_10123:
[----:B------:R-:W-:Y:S05]  /*1c1e0*/  BSYNC B0 ;  /* 0x0000000000007941 */ /* 0x000fea0003800000 */
.L_x_10122:
[----:B------:R-:W-:Y:S05]  /*1c1f0*/  BRA `(.L_x_10124) ;  /* 0xffffffb0006c7947 */ /* 0x000fea000383ffff */
.L_x_9937:
[----:B0-----:R0:W1:Y:S02]  /*1c200*/  SYNCS.PHASECHK.TRANS64.TRYWAIT P1, [R5+URZ+0x22840], R0 ;  /* 0x02284000050075a7 */ /* 0x001064000802017f */
[----:B-1----:R-:W-:Y:S05]  /*1c210*/  @!P1 NANOSLEEP.SYNCS 0x989680 ;  /* 0x009896800000995d */ /* 0x002fea0003900000 */
[----:B------:R-:W1:Y:S02]  /*1c220*/  @!P1 SYNCS.PHASECHK.TRANS64 P1, [R5+URZ+0x22840], R0 ;  /* 0x02284000050095a7 */ /* 0x000e64000802007f */
[----:B-1----:R-:W-:Y:S05]  /*1c230*/  @!P1 BRA `(.L_x_9937) ;  /* 0xfffffffc00f09947 */ /* 0x002fea000383ffff */
[----:B------:R-:W-:Y:S05]  /*1c240*/  BRA `(.L_x_10125) ;  /* 0xffffffb0008c7947 */ /* 0x000fea000383ffff */
.L_x_9939:
[----:B-1----:R1:W2:Y:S02]  /*1c250*/  SYNCS.PHASECHK.TRANS64.TRYWAIT P1, [R25+URZ+0x22840], R2 ;  /* 0x02284002190075a7 */ /* 0x0022a4000802017f */
[----:B--2---:R-:W-:Y:S05]  /*1c260*/  @!P1 NANOSLEEP.SYNCS 0x989680 ;  /* 0x009896800000995d */ /* 0x004fea0003900000 */
[----:B------:R-:W2:Y:S02]  /*1c270*/  @!P1 SYNCS.PHASECHK.TRANS64 P1, [R25+URZ+0x22840], R2 ;  /* 0x02284002190095a7 */ /* 0x000ea4000802007f */
[----:B--2---:R-:W-:Y:S05]  /*1c280*/  @!P1 BRA `(.L_x_9939) ;  /* 0xfffffffc00f09947 */ /* 0x004fea000383ffff */
[----:B------:R-:W-:Y:S05]  /*1c290*/  BRA `(.L_x_10126) ;  /* 0xffffffb000987947 */ /* 0x000fea000383ffff */
.L_x_9941:
[----:B--2---:R2:W3:Y:S02]  /*1c2a0*/  SYNCS.PHASECHK.TRANS64.TRYWAIT P1, [R5+URZ+0x22860], R0 ;  /* 0x02286000050075a7 */ /* 0x0044e4000802017f */
[----:B---3--:R-:W-:Y:S05]  /*1c2b0*/  @!P1 NANOSLEEP.SYNCS 0x989680 ;  /* 0x009896800000995d */ /* 0x008fea0003900000 */
[----:B------:R-:W3:Y:S02]  /*1c2c0*/  @!P1 SYNCS.PHASECHK.TRANS64 P1, [R5+URZ+0x22860], R0 ;  /* 0x02286000050095a7 */ /* 0x000ee4000802007f */
[----:B---3--:R-:W-:Y:S05]  /*1c2d0*/  @!P1 BRA `(.L_x_9941) ;  /* 0xfffffffc00f09947 */ /* 0x008fea000383ffff */
[----:B------:R-:W-:Y:S05]  /*1c2e0*/  BRA `(.L_x_10127) ;  /* 0xffffffb000947947 */ /* 0x000fea000383ffff */
.L_x_10128:
        /* <DEDUP_REMOVED lines=9> */
.L_x_15666:


//--------------------- .text._ZN7cutlass13device_kernelIN5flash11enable_sm90INS1_16FlashAttnFwdSm90INS1_25CollectiveMainloopFwdSm90ILi2EN4cute5tupleIJNS5_1CILi1EEES8_S8_EEENS6_IJNS7_ILi128EEENS7_ILi96EEENS7_ILi64EEEEEELi256ENS_10bfloat16_tEfNS_4arch4Sm90ELb0ELb0ELb1ELb1ELb1ELb0ELb1ELb1ELb0ELb1ELb0ELb0EEENS1_21CollectiveEpilogueFwdINS6_IJSA_NS7_ILi256EEESB_EEES9_SE_SG_Li256ELb1ELb1ELb0ELb0EEENS1_36VarlenDynamicPersistentTileSchedulerILi128ELi96ELi256ELi128ELb0ELb1ELb1ELb0ELb1ELb1EEEEEEEEEvNT_6ParamsE --------------------------
	.section	.text._ZN7cutlass13device_kernelIN5flash11enable_sm90INS1_16FlashAttnFwdSm90INS1_25CollectiveMainloopFwdSm90ILi2EN4cute5tupleIJNS5_1CILi1EEES8_S8_EEENS6_IJNS7_ILi128EEENS7_ILi96EEENS7_ILi64EEEEEELi256ENS_10bfloat16_tEfNS_4arch4Sm90ELb0ELb0ELb1ELb1ELb1ELb0ELb1ELb1ELb0ELb1ELb0ELb0EEENS1_21CollectiveEpilogueFwdINS6_IJSA_NS7_ILi256EEESB_EEES9_SE_SG_Li256ELb1ELb1ELb0ELb0EEENS1_36VarlenDynamicPersistentTileSchedulerILi128ELi96ELi256ELi128ELb0ELb1ELb1ELb0ELb1ELb1EEEEEEEEEvNT_6ParamsE,"ax",@progbits
	.align	128
.text._ZN7cutlass13device_kernelIN5flash11enable_sm90INS1_16FlashAttnFwdSm90INS1_25CollectiveMainloopFwdSm90ILi2EN4cute5tupleIJNS5_1CILi1EEES8_S8_EEENS6_IJNS7_ILi128EEENS7_ILi96EEENS7_ILi64EEEEEELi256ENS_10bfloat16_tEfNS_4arch4Sm90ELb0ELb0ELb1ELb1ELb1ELb0ELb1ELb1ELb0ELb1ELb0ELb0EEENS1_21CollectiveEpilogueFwdINS6_IJSA_NS7_ILi256EEESB_EEES9_SE_SG_Li256ELb1ELb1ELb0ELb0EEENS1_36VarlenDynamicPersistentTileSchedulerILi128ELi96ELi256ELi128ELb0ELb1ELb1ELb0ELb1ELb1EEEEEEEEEvNT_6ParamsE:
        .type           _ZN7cutlass13device_kernelIN5flash11enable_sm90INS1_16FlashAttnFwdSm90INS1_25CollectiveMainloopFwdSm90ILi2EN4cute5tupleIJNS5_1CILi1EEES8_S8_EEENS6_IJNS7_ILi128EEENS7_ILi96EEENS7_ILi64EEEEEELi256ENS_10bfloat16_tEfNS_4arch4Sm90ELb0ELb0ELb1ELb1ELb1ELb0ELb1ELb1ELb0ELb1ELb0ELb0EEENS1_21CollectiveEpilogueFwdINS6_IJSA_NS7_ILi256EEESB_EEES9_SE_SG_Li256ELb1ELb1ELb0ELb0EEENS1_36VarlenDynamicPersistentTileSchedulerILi128ELi96ELi256ELi128ELb0ELb1ELb1ELb0ELb1ELb1EEEEEEEEEvNT_6ParamsE,@function
        .size           _ZN7cutlass13device_kernelIN5flash11enable_sm90INS1_16FlashAttnFwdSm90INS1_25CollectiveMainloopFwdSm90ILi2EN4cute5tupleIJNS5_1CILi1EEES8_S8_EEENS6_IJNS7_ILi128EEENS7_ILi96EEENS7_ILi64EEEEEELi256ENS_10bfloat16_tEfNS_4arch4Sm90ELb0ELb0ELb1ELb1ELb1ELb0ELb1ELb1ELb0ELb1ELb0ELb0EEENS1_21CollectiveEpilogueFwdINS6_IJSA_NS7_ILi256EEESB_EEES9_SE_SG_Li256ELb1ELb1ELb0ELb0EEENS1_36VarlenDynamicPersistentTileSchedulerILi128ELi96ELi256ELi128ELb0ELb1ELb1ELb0ELb1ELb1EEEEEEEEEvNT_6ParamsE,(.L_x_15667 - _ZN7cutlass13device_kernelIN5flash11enable_sm90INS1_16FlashAttnFwdSm90INS1_25CollectiveMainloopFwdSm90ILi2EN4cute5tupleIJNS5_1CILi1EEES8_S8_EEENS6_IJNS7_ILi128EEENS7_ILi96EEENS7_ILi64EEEEEELi256ENS_10bfloat16_tEfNS_4arch4Sm90ELb0ELb0ELb1ELb1ELb1ELb0ELb1ELb1ELb0ELb1ELb0ELb0EEENS1_21CollectiveEpilogueFwdINS6_IJSA_NS7_ILi256EEESB_EEES9_SE_SG_Li256ELb1ELb1ELb0ELb0EEENS1_36VarlenDynamicPersistentTileSchedulerILi128ELi96ELi256ELi128ELb0ELb1ELb1ELb0ELb1ELb1EEEEEEEEEvNT_6ParamsE)
        .other          _ZN7cutlass13device_kernelIN5flash11enable_sm90INS1_16FlashAttnFwdSm90INS1_25CollectiveMainloopFwdSm90ILi2EN4cute5tupleIJNS5_1CILi1EEES8_S8_EEENS6_IJNS7_ILi128EEENS7_ILi96EEENS7_ILi64EEEEEELi256ENS_10bfloat16_tEfNS_4arch4Sm90ELb0ELb0ELb1ELb1ELb1ELb0ELb1ELb1ELb0ELb1ELb0ELb0EEENS1_21CollectiveEpilogueFwdINS6_IJSA_NS7_ILi256EEESB_EEES9_SE_SG_Li256ELb1ELb1ELb0ELb0EEENS1_36VarlenDynamicPersistentTileSchedulerILi128ELi96ELi256ELi128ELb0ELb1ELb1ELb0ELb1ELb1EEEEEEEEEvNT_6ParamsE,@"STO_CUDA_ENTRY STV_DEFAULT"
_ZN7cutlass13device_kernelIN5flash11enable_sm90INS1_16FlashAttnFwdSm90INS1_25CollectiveMainloopFwdSm90ILi2EN4cute5tupleIJNS5_1CILi1EEES8_S8_EEENS6_IJNS7_ILi128EEENS7_ILi96EEENS7_ILi64EEEEEELi256ENS_10bfloat16_tEfNS_4arch4Sm90ELb0ELb0ELb1ELb1ELb1ELb0ELb1ELb1ELb0ELb1ELb0ELb0EEENS1_21CollectiveEpilogueFwdINS6_IJSA_NS7_ILi256EEESB_EEES9_SE_SG_Li256ELb1ELb1ELb0ELb0EEENS1_36VarlenDynamicPersistentTileSchedulerILi128ELi96ELi256ELi128ELb0ELb1ELb1ELb0ELb1ELb1EEEEEEEEEvNT_6ParamsE:
        /* <DEDUP_REMOVED lines=47> */
.L_x_10129:
        /* <DEDUP_REMOVED lines=22> */
.L_x_10130:
        /* <DEDUP_REMOVED lines=18> */
.L_x_10131:
        /* <DEDUP_REMOVED lines=22> */
.L_x_10132:
        /* <DEDUP_REMOVED lines=23> */
.L_x_10133:
        /* <DEDUP_REMOVED lines=10> */
.L_x_10135:
[----:B------:R-:W-:-:S08]  /*08e0*/  NOP ;  /* 0x0000000000007918 */ /* 0x000fd00000000000 */
[----:B------:R-:W1:Y:S02]  /*08f0*/  USETMAXREG.TRY_ALLOC.CTAPOOL UP0, 0xe8 ;  /* 0x000000e8000079c8 */ /* 0x000e640008000600 */
[----:B-1----:R-:W-:-:S13]  /*0900*/  PLOP3.LUT P0, PT, PT, PT, UP0, 0x80, 0x0 ;  /* 0x000000000000781c */ /* 0x002fda0003f0f008 */
[----:B------:R-:W-:Y:S05]  /*0910*/  @!P0 BRA `(.L_x_10135) ;  /* 0xfffffffc00f08947 */ /* 0x000fea000383ffff */
[----:B------:R-:W1:Y:S01]  /*0920*/  S2R R0, SR_TID.X ;  /* 0x0000000000007919 */ /* 0x000e620000002100 */
[----:B------:R-:W2:Y:S01]  /*0930*/  S2UR UR5, SR_CgaCtaId ;  /* 0x00000000000579c3 */ /* 0x000ea20000008800 */
[----:B------:R-:W-:-:S07]  /*0940*/  UMOV UR4, 0x400 ;  /* 0x0000040000047882 */ /* 0x000fce0000000000 */
[----:B------:R-:W-:Y:S06]  /*0950*/  BAR.ARV 0x8, 0x180 ;  /* 0x0206000000007b1d */ /* 0x000fec0000002000 */
[----:B--2---:R-:W-:Y:S01]  /*0960*/  ULEA UR4, UR5, UR4, 0x18 ;  /* 0x0000000405047291 */ /* 0x004fe2000f8ec03f */
[----:B-1----:R-:W-:-:S04]  /*0970*/  SHF.R.U32.HI R0, RZ, 0x7, R0 ;  /* 0x00000007ff007819 */ /* 0x002fc80000011600 */
[----:B------:R-:W-:-:S13]  /*0980*/  ISETP.NE.AND P0, PT, R0, 0x1, PT ;  /* 0x000000010000780c */ /* 0x000fda0003f05270 */
[----:B------:R-:W-:Y:S08]  /*0990*/  @!P0 BAR.ARV 0x9, 0x100 ;  /* 0x0244000000008b1d */ /* 0x000ff00000002000 */
[----:B------:R-:W-:Y:S06]  /*09a0*/  BAR.SYNC.DEFER_BLOCKING 0x5, 0x180 ;  /* 0x0146000000007b1d */ /* 0x000fec0000010000 */
[----:B------:R-:W1:Y:S01]  /*09b0*/  LDS.128 R12, [UR4+0x324d0] ;  /* 0x0324d004ff0c7984 */ /* 0x000e620008000c00 */
[----:B------:R-:W-:Y:S01]  /*09c0*/  ULDC UR4, c[0x0][0xd3c] ;  /* 0x00034f0000047ab9 */ /* 0x000fe20000000800 */
[----:B------:R-:W-:Y:S06]  /*09d0*/  BAR.ARV 0x4, 0x180 ;  /* 0x0106000000007b1d */ /* 0x000fec0000002000 */
[----:B-1----:R-:W-:-:S13]  /*09e0*/  ISETP.GE.AND P0, PT, R15, UR4, PT ;  /* 0x000000040f007c0c */ /* 0x002fda000bf06270 */
[----:B------:R-:W-:Y:S05]  /*09f0*/  @P0 EXIT ;  /* 0x000000000000094d */ /* 0x000fea0003800000 */
[----:B0-----:R-:W2:Y:S01]  /*0a00*/  LDL R2, [R1+0x24] ;  /* 0x0000240001027983 */ /* 0x001ea20000100800 */
[----:B------:R-:W-:Y:S01]  /*0a10*/  R2UR UR5, R13 ;  /* 0x000000000d0572ca */ /* 0x000fe200000e0000 */
[----:B------:R-:W-:Y:S01]  /*0a20*/  UMOV UR39, URZ ;  /* 0x0000003f00277c82 */ /* 0x000fe20008000000 */
[----:B------:R-:W-:Y:S01]  /*0a30*/  R2UR UR6, R14 ;  /* 0x000000000e0672ca */ /* 0x000fe200000e0000 */
[----:B------:R-:W0:Y:S01]  /*0a40*/  S2R R0, SR_TID.X ;  /* 0x0000000000007919 */ /* 0x000e220000002100 */
[----:B------:R-:W-:Y:S01]  /*0a50*/  UMOV UR38, URZ ;  /* 0x0000003f00267c82 */ /* 0x000fe20008000000 */
[----:B0-----:R-:W-:-:S05]  /*0a60*/  VIADD R12, R0, 0xffffff80 ;  /* 0xffffff80000c7836 */ /* 0x001fca0000000000 */
[----:B------:R-:W-:-:S04]  /*0a70*/  SHF.R.S32.HI R0, RZ, 0x1f, R12 ;  /* 0x0000001fff007819 */ /* 0x000fc8000001140c */
[CC--:B------:R-:W-:Y:S02]  /*0a80*/  LEA.HI R4, R0.reuse, R12.reuse, RZ, 0x5 ;  /* 0x0000000c00047211 */ /* 0x0c0fe400078f28ff */
[CC--:B------:R-:W-:Y:S02]  /*0a90*/  LEA.HI R3, R0.reuse, R12.reuse, RZ, 0x4 ;  /* 0x0000000c00037211 */ /* 0x0c0fe400078f20ff */
[----:B------:R-:W-:Y:S01]  /*0aa0*/  LEA.HI R11, R0, R12, RZ, 0x2 ;  /* 0x0000000c000b7211 */ /* 0x000fe200078f10ff */
[----:B------:R-:W-:Y:S01]  /*0ab0*/  IMAD.SHL.U32 R5, R4, 0x20, RZ ;  /* 0x0000002004057824 */ /* 0x000fe200078e00ff */
[----:B------:R-:W-:Y:S02]  /*0ac0*/  SHF.R.S32.HI R6, RZ, 0x4, R3 ;  /* 0x00000004ff067819 */ /* 0x000fe40000011403 */
[----:B------:R-:W-:Y:S02]  /*0ad0*/  LOP3.LUT R4, R3, 0x3fffff0, RZ, 0xc0, !PT ;  /* 0x03fffff003047812 */ /* 0x000fe400078ec0ff */
[----:B------:R-:W-:-:S02]  /*0ae0*/  LOP3.LUT R11, R11, 0xfffffffc, RZ, 0xc0, !PT ;  /* 0xfffffffc0b0b7812 */ /* 0x000fc400078ec0ff */
[----:B------:R-:W-:Y:S01]  /*0af0*/  LEA.HI R3, R3, R6, RZ, 0x1 ;  /* 0x0000000603037211 */ /* 0x000fe200078f08ff */
[C---:B------:R-:W-:Y:S01]  /*0b00*/  IMAD.IADD R4, R12.reuse, 0x1, -R4 ;  /* 0x000000010c047824 */ /* 0x040fe200078e0a04 */
[----:B------:R-:W-:Y:S01]  /*0b10*/  LOP3.LUT R5, R5, 0xfffffc00, RZ, 0xc0, !PT ;  /* 0xfffffc0005057812 */ /* 0x000fe200078ec0ff */
[----:B------:R-:W-:Y:S01]  /*0b20*/  IMAD.IADD R11, R12, 0x1, -R11 ;  /* 0x000000010c0b7824 */ /* 0x000fe200078e0a0b */
[----:B------:R-:W-:-:S03]  /*0b30*/  LOP3.LUT R3, R3, 0x1ffffffe, RZ, 0xc0, !PT ;  /* 0x1ffffffe03037812 */ /* 0x000fc600078ec0ff */
[----:B------:R-:W-:Y:S01]  /*0b40*/  IMAD R4, R4, 0x40, R5 ;  /* 0x0000004004047824 */ /* 0x000fe200078e0205 */
[----:B------:R-:W-:Y:S01]  /*0b50*/  LEA.HI R5, R11, R11, RZ, 0x1 ;  /* 0x0000000b0b057211 */ /* 0x000fe200078f08ff */
[----:B------:R-:W-:-:S03]  /*0b60*/  IMAD.IADD R3, R6, 0x1, -R3 ;  /* 0x0000000106037824 */ /* 0x000fc600078e0a03 */
[----:B------:R-:W-:Y:S01]  /*0b70*/  LOP3.LUT R6, R5, 0x1ffffffe, RZ, 0xc0, !PT ;  /* 0x1ffffffe05067812 */ /* 0x000fe200078ec0ff */
[----:B------:R-:W-:-:S04]  /*0b80*/  IMAD R225, R3, 0x8, R4 ;  /* 0x0000000803e17824 */ /* 0x000fc800078e0204 */
[----:B------:R-:W-:Y:S01]  /*0b90*/  IMAD.IADD R11, R11, 0x1, -R6 ;  /* 0x000000010b0b7824 */ /* 0x000fe200078e0a06 */
[----:B--2---:R-:W-:Y:S02]  /*0ba0*/  R2UR UR4, R2 ;  /* 0x00000000020472ca */ /* 0x004fe400000e0000 */
[CC--:B------:R-:W-:Y:S02]  /*0bb0*/  LEA.HI R2, R0.reuse, R12.reuse, RZ, 0x7 ;  /* 0x0000000c00027211 */ /* 0x0c0fe400078f38ff */
[----:B------:R-:W-:Y:S02]  /*0bc0*/  LEA.HI R0, R0, R12, RZ, 0x3 ;  /* 0x0000000c00007211 */ /* 0x000fe400078f18ff */
[----:B------:R-:W-:Y:S02]  /*0bd0*/  LOP3.LUT R220, R2, 0xffffff80, RZ, 0xc0, !PT ;  /* 0xffffff8002dc7812 */ /* 0x000fe400078ec0ff */
[----:B------:R-:W-:Y:S02]  /*0be0*/  SHF.R.S32.HI R221, RZ, 0x7, R2 ;  /* 0x00000007ffdd7819 */ /* 0x000fe40000011402 */
[----:B------:R-:W-:Y:S01]  /*0bf0*/  LOP3.LUT R214, R0, 0xfffffff8, RZ, 0xc0, !PT ;  /* 0xfffffff800d67812 */ /* 0x000fe200078ec0ff */
[----:B------:R-:W-:Y:S01]  /*0c00*/  IMAD.IADD R220, R12, 0x1, -R220 ;  /* 0x000000010cdc7824 */ /* 0x000fe200078e0adc */
[----:B------:R-:W-:Y:S01]  /*0c10*/  LEA.HI R2, R2, R221, RZ, 0x1 ;  /* 0x000000dd02027211 */ /* 0x000fe200078f08ff */
[----:B------:R-:W-:Y:S01]  /*0c20*/  ULOP3.LUT UR4, UR4, 0x1, URZ, 0xfc, !UPT ;  /* 0x0000000104047892 */ /* 0x000fe2000f8efc3f */
[----:B------:R-:W-:Y:S01]  /*0c30*/  SHF.R.S32.HI R217, RZ, 0x3, R0 ;  /* 0x00000003ffd97819 */ /* 0x000fe20000011400 */
[----:B------:R-:W-:Y:S01]  /*0c40*/  IMAD.IADD R214, R12, 0x1, -R214 ;  /* 0x000000010cd67824 */ /* 0x000fe200078e0ad6 */
[----:B------:R-:W-:-:S02]  /*0c50*/  SHF.R.S32.HI R7, RZ, 0x1f, R220 ;  /* 0x0000001fff077819 */ /* 0x000fc400000114dc */
[----:B------:R-:W-:Y:S01]  /*0c60*/  LOP3.LUT R2, R2, 0x3fffffe, RZ, 0xc0, !PT ;  /* 0x03fffffe02027812 */ /* 0x000fe200078ec0ff */
[----:B------:R-:W-:Y:S01]  /*0c70*/  IMAD.U32 R226, RZ, RZ, UR4 ;  /* 0x00000004ffe27e24 */ /* 0x000fe2000f8e00ff */
[CC--:B------:R-:W-:Y:S01]  /*0c80*/  LEA.HI R8, R7.reuse, R220.reuse, RZ, 0x2 ;  /* 0x000000dc07087211 */ /* 0x0c0fe200078f10ff */
[----:B------:R-:W-:Y:S01]  /*0c90*/  UMOV UR4, URZ ;  /* 0x0000003f00047c82 */ /* 0x000fe20008000000 */
[----:B------:R-:W-:Y:S01]  /*0ca0*/  LEA.HI R7, R7, R220, RZ, 0x5 ;  /* 0x000000dc07077211 */ /* 0x000fe200078f28ff */
[----:B------:R-:W-:Y:S01]  /*0cb0*/  IMAD.IADD R2, R221, 0x1, -R2 ;  /* 0x00000001dd027824 */ /* 0x000fe200078e0a02 */
[--C-:B------:R-:W-:Y:S01]  /*0cc0*/  SHF.R.S32.HI R9, RZ, 0x2, R8.reuse ;  /* 0x00000002ff097819 */ /* 0x100fe20000011408 */
[----:B------:R-:W-:Y:S01]  /*0cd0*/  IMAD.U32 R219, RZ, RZ, UR4 ;  /* 0x00000004ffdb7e24 */ /* 0x000fe2000f8e00ff */
[----:B------:R-:W-:Y:S02]  /*0ce0*/  SHF.R.S32.HI R10, RZ, 0x1f, R8 ;  /* 0x0000001fff0a7819 */ /* 0x000fe40000011408 */
[----:B------:R-:W-:-:S02]  /*0cf0*/  SHF.R.S32.HI R7, RZ, 0x5, R7 ;  /* 0x00000005ff077819 */ /* 0x000fc40000011407 */
[----:B------:R-:W-:Y:S02]  /*0d00*/  LEA.HI R10, R10, R9, RZ, 0x3 ;  /* 0x000000090a0a7211 */ /* 0x000fe400078f18ff */
[----:B------:R-:W-:Y:S02]  /*0d10*/  LOP3.LUT R223, R8, 0x7ffffffc, RZ, 0xc0, !PT ;  /* 0x7ffffffc08df7812 */ /* 0x000fe400078ec0ff */
[----:B------:R-:W-:-:S03]  /*0d20*/  LOP3.LUT R10, R10, 0xfffffff8, RZ, 0xc0, !PT ;  /* 0xfffffff80a0a7812 */ /* 0x000fc600078ec0ff */
[----:B------:R-:W-:Y:S01]  /*0d30*/  IMAD.IADD R223, R220, 0x1, -R223 ;  /* 0x00000001dcdf7824 */ /* 0x000fe200078e0adf */
[----:B------:R-:W-:-:S05]  /*0d40*/  IADD3 R10, R9, -R10, RZ ;  /* 0x8000000a090a7210 */ /* 0x000fca0007ffe0ff */
[----:B------:R-:W-:-:S04]  /*0d50*/  IMAD R7, R7, 0x10, R10 ;  /* 0x0000001007077824 */ /* 0x000fc800078e020a */
[----:B------:R-:W-:Y:S01]  /*0d60*/  IMAD R222, R2, 0x40, R7 ;  /* 0x0000004002de7824 */ /* 0x000fe200078e0207 */
[----:B------:R-:W-:Y:S01]  /*0d70*/  SHF.L.U32 R2, R214, 0x3, RZ ;  /* 0x00000003d6027819 */ /* 0x000fe200000006ff */
[----:B------:R-:W-:Y:S02]  /*0d80*/  IMAD.MOV.U32 R7, RZ, RZ, R15 ;  /* 0x000000ffff077224 */ /* 0x000fe400078e000f */
[----:B------:R-:W-:Y:S01]  /*0d90*/  IMAD R224, R11, 0x8, R222 ;  /* 0x000000080be07824 */ /* 0x000fe200078e02de */
[----:B------:R-:W-:Y:S01]  /*0da0*/  SHF.R.S32.HI R0, RZ, 0x1f, R2 ;  /* 0x0000001fff007819 */ /* 0x000fe20000011402 */
[C---:B------:R-:W-:Y:S02]  /*0db0*/  VIADD R212, R2.reuse, 0x40 ;  /* 0x0000004002d47836 */ /* 0x040fe40000000000 */
[C---:B------:R-:W-:Y:S02]  /*0dc0*/  VIADD R211, R2.reuse, 0x80 ;  /* 0x0000008002d37836 */ /* 0x040fe40000000000 */
[----:B------:R-:W-:Y:S01]  /*0dd0*/  VIADD R213, R2, 0xc0 ;  /* 0x000000c002d57836 */ /* 0x000fe20000000000 */
[----:B------:R-:W-:-:S02]  /*0de0*/  SHF.R.S32.HI R229, RZ, 0x1f, R212 ;  /* 0x0000001fffe57819 */ /* 0x000fc400000114d4 */
[----:B------:R-:W-:Y:S02]  /*0df0*/  SHF.R.S32.HI R228, RZ, 0x1f, R211 ;  /* 0x0000001fffe47819 */ /* 0x000fe400000114d3 */
[----:B------:R-:W-:-:S07]  /*0e00*/  SHF.R.S32.HI R227, RZ, 0x1f, R213 ;  /* 0x0000001fffe37819 */ /* 0x000fce00000114d5 */
.L_x_10182:
[----:B01----:R-:W0:Y:S01]  /*0e10*/  LDC.64 R4, c[0x0][0xd88] ;  /* 0x00036200ff047b82 */ /* 0x003e220000000a00 */
[----:B------:R-:W-:Y:S01]  /*0e20*/  ULDC.64 UR8, c[0x0][0xb20] ;  /* 0x0002c80000087ab9 */ /* 0x000fe20000000a00 */
[----:B------:R-:W-:Y:S01]  /*0e30*/  ULDC.64 UR10, c[0x0][0x418] ;  /* 0x00010600000a7ab9 */ /* 0x000fe20000000a00 */
[----:B------:R-:W-:Y:S01]  /*0e40*/  MOV R0, RZ ;  /* 0x000000ff00007202 */ /* 0x000fe20000000f00 */
[----:B------:R-:W-:Y:S01]  /*0e50*/  ULDC UR4, c[0x0][0x424] ;  /* 0x0001090000047ab9 */ /* 0x000fe20000000800 */
[----:B------:R-:W-:Y:S01]  /*0e60*/  ULDC UR7, c[0x0][0x2f0] ;  /* 0x0000bc0000077ab9 */ /* 0x000fe20000000800 */
[----:B0-----:R-:W-:-:S06]  /*0e70*/  IMAD.WIDE R4, R7, 0x4, R4 ;  /* 0x0000000407047825 */ /* 0x001fcc00078e0204 */
[----:B--2---:R-:W2:Y:S01]  /*0e80*/  LDG.E R4, desc[UR36][R4.64] ;  /* 0x0000002404047981 */ /* 0x004ea2000c1e1900 */
[----:B------:R-:W-:-:S04]  /*0e90*/  UISETP.NE.U32.AND UP0, UPT, UR8, URZ, UPT ;  /* 0x0000003f0800728c */ /* 0x000fc8000bf05070 */
[----:B------:R-:W-:-:S06]  /*0ea0*/  UISETP.NE.AND.EX UP0, UPT, UR9, URZ, UPT, UP0 ;  /* 0x0000003f0900728c */ /* 0x000fcc000bf05300 */
[----:B------:R-:W-:Y:S02]  /*0eb0*/  PLOP3.LUT P0, PT, PT, PT, UP0, 0x80, 0x0 ;  /* 0x000000000000781c */ /* 0x000fe40003f0f008 */
[----:B--2---:R-:W-:-:S13]  /*0ec0*/  R2UR UR61, R4 ;  /* 0x00000000043d72ca */ /* 0x004fda00000e0000 */
[----:B------:R-:W-:Y:S02]  /*0ed0*/  USHF.R.S32.HI UR12, URZ, 0x1f, UR61 ;  /* 0x0000001f3f0c7899 */ /* 0x000fe4000801143d */
[----:B------:R-:W-:-:S04]  /*0ee0*/  @UP0 ULEA UR8, UP1, UR61, UR8, 0x2 ;  /* 0x000000083d080291 */ /* 0x000fc8000f82103f */
[----:B------:R-:W-:Y:S02]  /*0ef0*/  @UP0 ULEA.HI.X UR9, UR61, UR9, UR12, 0x2, UP1 ;  /* 0x000000093d090291 */ /* 0x000fe400088f140c */
[----:B------:R-:W-:Y:S02]  /*0f00*/  IMAD.U32 R218, RZ, RZ, UR12 ;  /* 0x0000000cffda7e24 */ /* 0x000fe4000f8e00ff */
[----:B----4-:R-:W-:Y:S02]  /*0f10*/  IMAD.U32 R6, RZ, RZ, UR8 ;  /* 0x00000008ff067e24 */ /* 0x010fe4000f8e00ff */
[----:B------:R-:W-:Y:S01]  /*0f20*/  IMAD.U32 R7, RZ, RZ, UR9 ;  /* 0x00000009ff077e24 */ /* 0x000fe2000f8e00ff */
[----:B------:R-:W-:Y:S02]  /*0f30*/  ULDC.64 UR8, c[0x0][0xb18] ;  /* 0x0002c60000087ab9 */ /* 0x000fe40000000a00 */
[----:B------:R-:W-:Y:S02]  /*0f40*/  UISETP.NE.U32.AND UP0, UPT, UR8, URZ, UPT ;  /* 0x0000003f0800728c */ /* 0x000fe4000bf05070 */
[----:B------:R-:W-:Y:S01]  /*0f50*/  UISETP.NE.U32.AND UP1, UPT, UR10, URZ, UPT ;  /* 0x0000003f0a00728c */ /* 0x000fe2000bf25070 */
[----:B------:R0:W5:Y:S01]  /*0f60*/  @P0 LDG.E R0, desc[UR36][R6.64] ;  /* 0x0000002406000981 */ /* 0x000162000c1e1900 */
[----:B------:R-:W-:-:S02]  /*0f70*/  UISETP.NE.AND.EX UP0, UPT, UR9, URZ, UPT, UP0 ;  /* 0x0000003f0900728c */ /* 0x000fc4000bf05300 */
[----:B------:R-:W-:-:S04]  /*0f80*/  UISETP.NE.AND.EX UP1, UPT, UR11, URZ, UPT, UP1 ;  /* 0x0000003f0b00728c */ /* 0x000fc8000bf25310 */
[----:B------:R-:W-:Y:S01]  /*0f90*/  USEL UR4, UR4, 0x1, UP1 ;  /* 0x0000000104047887 */ /* 0x000fe20008800000 */
[----:B------:R-:W-:-:S03]  /*0fa0*/  PLOP3.LUT P0, PT, PT, PT, UP0, 0x80, 0x0 ;  /* 0x000000000000781c */ /* 0x000fc60003f0f008 */
[----:B------:R-:W-:Y:S02]  /*0fb0*/  UIMAD UR4, UR4, UR7, URZ ;  /* 0x00000007040472a4 */ /* 0x000fe4000f8e023f */
[----:B------:R-:W-:-:S04]  /*0fc0*/  @UP0 ULEA UR8, UP1, UR61, UR8, 0x2 ;  /* 0x000000083d080291 */ /* 0x000fc8000f82103f */
[----:B------:R-:W-:Y:S01]  /*0fd0*/  @UP0 ULEA.HI.X UR9, UR61, UR9, UR12, 0x2, UP1 ;  /* 0x000000093d090291 */ /* 0x000fe200088f140c */
[----:B------:R-:W-:Y:S02]  /*0fe0*/  IMAD.U32 R157, RZ, RZ, UR4 ;  /* 0x00000004ff9d7e24 */ /* 0x000fe4000f8e00ff */
[----:B------:R-:W-:-:S03]  /*0ff0*/  IMAD.U32 R4, RZ, RZ, UR8 ;  /* 0x00000008ff047e24 */ /* 0x000fc6000f8e00ff */
[----:B------:R-:W-:-:S05]  /*1000*/  IMAD.U32 R5, RZ, RZ, UR9 ;  /* 0x00000009ff057e24 */ /* 0x000fca000f8e00ff */
[----:B------:R0:W5:Y:S01]  /*1010*/  @P0 LDG.E R157, desc[UR36][R4.64] ;  /* 0x00000024049d0981 */ /* 0x000162000c1e1900 */
[----:B------:R-:W-:Y:S02]  /*1020*/  IMAD.U32 R215, RZ, RZ, UR5 ;  /* 0x00000005ffd77e24 */ /* 0x000fe4000f8e00ff */
[----:B------:R-:W-:Y:S01]  /*1030*/  IMAD.U32 R216, RZ, RZ, UR6 ;  /* 0x00000006ffd87e24 */ /* 0x000fe2000f8e00ff */
[----:B---3--:R-:W-:Y:S06]  /*1040*/  @P0 BRA `(.L_x_10136) ;  /* 0x00000000002c0947 */ /* 0x008fec0003800000 */
[----:B------:R-:W-:Y:S02]  /*1050*/  ULDC.64 UR4, c[0x0][0xb00] ;  /* 0x0002c00000047ab9 */ /* 0x000fe40000000a00 */
[----:B------:R-:W-:-:S04]  /*1060*/  ISETP.NE.U32.AND P0, PT, RZ, UR4, PT ;  /* 0x00000004ff007c0c */ /* 0x000fc8000bf05070 */
[----:B------:R-:W-:-:S13]  /*1070*/  ISETP.NE.AND.EX P0, PT, RZ, UR5, PT, P0 ;  /* 0x00000005ff007c0c */ /* 0x000fda000bf05300 */
[----:B------:R-:W-:Y:S05]  /*1080*/  @!P0 BRA `(.L_x_10136) ;  /* 0x00000000001c8947 */ /* 0x000fea0003800000 */
[----:B------:R-:W-:Y:S02]  /*1090*/  ULDC.64 UR4, c[0x0][0xb00] ;  /* 0x0002c00000047ab9 */ /* 0x000fe40000000a00 */
[----:B------:R-:W-:-:S06]  /*10a0*/  UIMAD.WIDE UR4, UR61, 0x4, UR4 ;  /* 0x000000043d0478a5 */ /* 0x000fcc000f8e0204 */
[----:B0-----:R-:W-:Y:S01]  /*10b0*/  IMAD.U32 R4, RZ, RZ, UR4 ;  /* 0x00000004ff047e24 */ /* 0x001fe2000f8e00ff */
[----:B------:R-:W-:-:S05]  /*10c0*/  MOV R5, UR5 ;  /* 0x0000000500057c02 */ /* 0x000fca0008000f00 */
[----:B-----5:R-:W2:Y:S04]  /*10d0*/  LDG.E R157, desc[UR36][R4.64] ;  /* 0x00000024049d7981 */ /* 0x020ea8000c1e1900 */
[----:B------:R-:W2:Y:S02]  /*10e0*/  LDG.E R6, desc[UR36][R4.64+0x4] ;  /* 0x0000042404067981 */ /* 0x000ea4000c1e1900 */
[----:B--2---:R-:W-:-:S07]  /*10f0*/  IMAD.IADD R157, R6, 0x1, -R157 ;  /* 0x00000001069d7824 */ /* 0x004fce00078e0a9d */
.L_x_10136:
[----:B-----5:R-:W-:Y:S01]  /*1100*/  IMAD.IADD R157, R157, 0x1, -R0 ;  /* 0x000000019d9d7824 */ /* 0x020fe200078e0a00 */
[----:B------:R-:W-:Y:S02]  /*1110*/  PLOP3.LUT P0, PT, PT, PT, PT, 0x80, 0x0 ;  /* 0x000000000000781c */ /* 0x000fe40003f0f070 */
[----:B------:R-:W-:Y:S01]  /*1120*/  CS2R R8, SRZ ;  /* 0x0000000000087805 */ /* 0x000fe2000001ff00 */
[----:B------:R-:W-:Y:S01]  /*1130*/  IMAD.MOV.U32 R150, RZ, RZ, RZ ;  /* 0x000000ffff967224 */ /* 0x000fe200078e00ff */
[----:B------:R-:W-:Y:S02]  /*1140*/  CS2R R148, SRZ ;  /* 0x0000000000947805 */ /* 0x000fe4000001ff00 */
[C---:B------:R-:W-:Y:S01]  /*1150*/  ISETP.GE.AND P1, PT, R157.reuse, 0x1, PT ;  /* 0x000000019d00780c */ /* 0x040fe20003f26270 */
[----:B------:R-:W-:Y:S01]  /*1160*/  VIADD R0, R157, 0x5f ;  /* 0x0000005f9d007836 */ /* 0x000fe20000000000 */
[----:B------:R-:W-:Y:S02]  /*1170*/  CS2R R146, SRZ ;  /* 0x0000000000927805 */ /* 0x000fe4000001ff00 */
[----:B------:R-:W-:-:S02]  /*1180*/  CS2R R144, SRZ ;  /* 0x0000000000907805 */ /* 0x000fc4000001ff00 */
[----:B------:R-:W-:Y:S01]  /*1190*/  CS2R R142, SRZ ;  /* 0x00000000008e7805 */ /* 0x000fe2000001ff00 */
[----:B------:R-:W-:Y:S01]  /*11a0*/  IMAD.HI R158, R0, 0x2aaaaaab, RZ ;  /* 0x2aaaaaab009e7827 */ /* 0x000fe200078e02ff */
[----:B------:R-:W-:Y:S02]  /*11b0*/  CS2R R140, SRZ ;  /* 0x00000000008c7805 */ /* 0x000fe4000001ff00 */
[----:B------:R-:W-:Y:S02]  /*11c0*/  CS2R R138, SRZ ;  /* 0x00000000008a7805 */ /* 0x000fe4000001ff00 */
[----:B------:R-:W-:Y:S01]  /*11d0*/  CS2R R136, SRZ ;  /* 0x0000000000887805 */ /* 0x000fe2000001ff00 */
[----:B------:R-:W-:Y:S01]  /*11e0*/  IMAD.MOV.U32 R0, RZ, RZ, RZ ;  /* 0x000000ffff007224 */ /* 0x000fe200078e00ff */
        /* <DEDUP_REMOVED lines=58> */
[----:B------:R-:W-:-:S02]  /*1590*/  MOV R12, RZ ;  /* 0x000000ff000c7202 */ /* 0x000fc40000000f00 */
[----:B------:R-:W-:Y:S01]  /*15a0*/  CS2R R24, SRZ ;  /* 0x0000000000187805 */ /* 0x000fe2000001ff00 */
[----:B------:R-:W-:Y:S06]  /*15b0*/  @!P1 BRA `(.L_x_10137) ;  /* 0x0000005c00f09947 */ /* 0x000fec0003800000 */
[----:B------:R-:W1:Y:S01]  /*15c0*/  S2UR UR53, SR_CgaCtaId ;  /* 0x00000000003579c3 */ /* 0x000e620000008800 */
[----:B------:R-:W2:Y:S01]  /*15d0*/  SHFL.IDX PT, R0, R221, RZ, 0x1f ;  /* 0x00001fffdd007589 */ /* 0x000ea200000e0000 */
[----:B------:R-:W-:Y:S02]  /*15e0*/  UMOV UR40, 0x400 ;  /* 0x0000040000287882 */ /* 0x000fe40000000000 */
[----:B-1----:R-:W-:Y:S01]  /*15f0*/  ULEA UR40, UR53, UR40, 0x18 ;  /* 0x0000002835287291 */ /* 0x002fe2000f8ec03f */
[----:B--2---:R-:W-:-:S03]  /*1600*/  R2UR UR4, R0 ;  /* 0x00000000000472ca */ /* 0x004fc600000e0000 */
[----:B------:R-:W-:-:S04]  /*1610*/  UIADD3 UR6, UR40, 0x18400, URZ ;  /* 0x0001840028067890 */ /* 0x000fc8000fffe03f */
[----:B------:R-:W-:-:S06]  /*1620*/  ULOP3.LUT UP0, URZ, UR6, 0x1bf, URZ, 0xc0, !UPT ;  /* 0x000001bf063f7892 */ /* 0x000fcc000f80c03f */
[----:B------:R-:W-:Y:S01]  /*1630*/  PLOP3.LUT P0, PT, PT, PT, UP0, 0x80, 0x0 ;  /* 0x000000000000781c */ /* 0x000fe20003f0f008 */
[----:B------:R-:W-:-:S04]  /*1640*/  ULEA.HI UR5, UR4, UR4, URZ, 0x1 ;  /* 0x0000000404057291 */ /* 0x000fc8000f8f083f */
[----:B------:R-:W-:-:S04]  /*1650*/  ULOP3.LUT UR5, UR5, 0xffffe, URZ, 0xc0, !UPT ;  /* 0x000ffffe05057892 */ /* 0x000fc8000f8ec03f */
[----:B------:R-:W-:-:S04]  /*1660*/  UIADD3 UR41, UR4, -UR5, URZ ;  /* 0x8000000504297290 */ /* 0x000fc8000fffe03f */
[----:B------:R-:W-:Y:S08]  /*1670*/  @!P0 BRA `(.L_x_10138) ;  /* 0x0000000000408947 */ /* 0x000ff00003800000 */
[----:B------:R-:W-:Y:S01]  /*1680*/  MOV R0, 0x0 ;  /* 0x0000000000007802 */ /* 0x000fe20000000f00 */
[----:B------:R-:W-:Y:S01]  /*1690*/  ULDC.64 UR4, c[0x4][0xf0] ;  /* 0x01003c0000047ab9 */ /* 0x000fe20000000a00 */
[----:B------:R-:W-:Y:S01]  /*16a0*/  ULDC.64 UR6, c[0x4][0x38] ;  /* 0x01000e0000067ab9 */ /* 0x000fe20000000a00 */
[----:B0-----:R-:W-:Y:S01]  /*16b0*/  IMAD.U32 R4, RZ, RZ, UR4 ;  /* 0x00000004ff047e24 */ /* 0x001fe2000f8e00ff */
[----:B------:R0:W1:Y:S01]  /*16c0*/  LDC.64 R14, c[0x4][R0] ;  /* 0x01000000000e7b82 */ /* 0x0000620000000a00 */
[----:B------:R-:W-:Y:S01]  /*16d0*/  IMAD.U32 R5, RZ, RZ, UR5 ;  /* 0x00000005ff057e24 */ /* 0x000fe2000f8e00ff */
[----:B------:R-:W-:Y:S01]  /*16e0*/  ULDC.64 UR4, c[0x4][0xf8] ;  /* 0x01003e0000047ab9 */ /* 0x000fe20000000a00 */
        /* <DEDUP_REMOVED lines=9> */
.L_x_10138:
[----:B------:R-:W-:Y:S01]  /*1780*/  R2UR UR5, R219 ;  /* 0x00000000db0572ca */ /* 0x000fe200000e0000 */
[----:B------:R-:W1:-:S12]  /*1790*/  S2R R16, SR_TID.X ;  /* 0x0000000000107919 */ /* 0x000e580000002100 */
[----:B------:R-:W-:-:S04]  /*17a0*/  ULEA.HI UR4, UR5, UR5, URZ, 0x1 ;  /* 0x0000000505047291 */ /* 0x000fc8000f8f083f */
[----:B------:R-:W-:-:S04]  /*17b0*/  ULOP3.LUT UR4, UR4, 0xfffffffe, URZ, 0xc0, !UPT ;  /* 0xfffffffe04047892 */ /* 0x000fc8000f8ec03f */
[----:B------:R-:W-:-:S06]  /*17c0*/  UIADD3 UR4, UR5, -UR4, URZ ;  /* 0x8000000405047290 */ /* 0x000fcc000fffe03f */
[----:B------:R-:W-:-:S05]  /*17d0*/  IMAD.U32 R0, RZ, RZ, UR4 ;  /* 0x00000004ff007e24 */ /* 0x000fca000f8e00ff */
[----:B------:R-:W-:Y:S02]  /*17e0*/  SHF.L.U32 R0, R0, 0x1f, RZ ;  /* 0x0000001f00007819 */ /* 0x000fe400000006ff */
[----:B-1----:R-:W-:Y:S02]  /*17f0*/  SHF.R.U32.HI R16, RZ, 0x7, R16 ;  /* 0x00000007ff107819 */ /* 0x002fe40000011610 */
[----:B------:R-:W1:Y:S03]  /*1800*/  SYNCS.PHASECHK.TRANS64.TRYWAIT P0, [UR40+0x32400], R0 ;  /* 0x03240000ff0075a7 */ /* 0x000e660008000168 */
[----:B------:R-:W-:Y:S01]  /*1810*/  VIADD R208, R16, 0x8 ;  /* 0x0000000810d07836 */ /* 0x000fe20000000000 */
[----:B-1----:R-:W-:Y:S06]  /*1820*/  @!P0 BRA `(.L_x_10139) ;  /* 0x000000e800948947 */ /* 0x002fec0003800000 */
.L_x_10273:
[----:B------:R-:W-:Y:S05]  /*1830*/  WARPSYNC.ALL ;  /* 0x0000000000007948 */ /* 0x000fea0003800000 */
[----:B------:R-:W-:Y:S01]  /*1840*/  R2UR UR4, R226 ;  /* 0x00000000e20472ca */ /* 0x000fe200000e0000 */
[----:B------:R2:W-:-:S12]  /*1850*/  BAR.SYNC.DEFER_BLOCKING R208, 0x100 ;  /* 0x000400d00000751d */ /* 0x0005d80000010000 */
[----:B-1----:R-:W-:-:S05]  /*1860*/  IMAD.U32 R3, RZ, RZ, UR4 ;  /* 0x00000004ff037e24 */ /* 0x002fca000f8e00ff */
[----:B------:R-:W-:-:S13]  /*1870*/  ISETP.NE.AND P0, PT, R3, 0x3, PT ;  /* 0x000000030300780c */ /* 0x000fda0003f05270 */
[----:B--2---:R-:W-:Y:S05]  /*1880*/  @!P0 BRA `(.L_x_10140) ;  /* 0x0000000000048947 */ /* 0x004fea0003800000 */
[----:B------:R-:W-:Y:S01]  /*1890*/  BPT.TRAP 0x1 ;  /* 0x000000040000795c */ /* 0x000fe20000300000 */
.L_x_10140:
[----:B------:R-:W-:Y:S01]  /*18a0*/  ULEA UR52, UR38, UR40, 0x3 ;  /* 0x0000002826347291 */ /* 0x000fe2000f8e183f */
[----:B------:R-:W-:-:S05]  /*18b0*/  IMAD.U32 R3, RZ, RZ, UR39 ;  /* 0x00000027ff037e24 */ /* 0x000fca000f8e00ff */
[----:B------:R-:W-:-:S04]  /*18c0*/  SHF.L.U32 R3, R3, 0x1f, RZ ;  /* 0x0000001f03037819 */ /* 0x000fc800000006ff */
[----:B------:R1:W2:Y:S01]  /*18d0*/  SYNCS.PHASECHK.TRANS64.TRYWAIT P1, [UR52+0x32430], R3 ;  /* 0x03243003ff0075a7 */ /* 0x0002a20008020174 */
[----:B------:R-:W-:Y:S05]  /*18e0*/  @!P0 BRA `(.L_x_10141) ;  /* 0x0000000000048947 */ /* 0x000fea0003800000 */
[----:B------:R-:W-:Y:S01]  /*18f0*/  BPT.TRAP 0x1 ;  /* 0x000000040000795c */ /* 0x000fe20000300000 */
.L_x_10141:
[----:B--2---:R-:W-:Y:S05]  /*1900*/  @P1 BRA `(.L_x_10142) ;  /* 0x0000000000081947 */ /* 0x004fea0003800000 */
[----:B------:R-:W2:Y:S02]  /*1910*/  SYNCS.PHASECHK.TRANS64.TRYWAIT P1, [UR52+0x32430], R3 ;  /* 0x03243003ff0075a7 */ /* 0x000ea40008020174 */
[----:B--2---:R-:W-:Y:S05]  /*1920*/  @!P1 BRA `(.L_x_10143) ;  /* 0x000000e8006c9947 */ /* 0x004fea0003800000 */
.L_x_10142:
[----:B------:R-:W-:Y:S01]  /*1930*/  UIADD3 UR4, UR40, 0x1c400, URZ ;  /* 0x0001c40028047890 */ /* 0x000fe2000fffe03f */
[----:B------:R-:W-:Y:S01]  /*1940*/  WARPGROUP.ARRIVE ;  /* 0x00000000000079c5 */ /* 0x000fe20000000000 */
[----:B------:R-:W-:Y:S02]  /*1950*/  ULEA UR41, UR41, UR40, 0xd ;  /* 0x0000002829297291 */ /* 0x000fe4000f8e683f */
[----:B------:R-:W-:Y:S02]  /*1960*/  USHF.R.U32.HI UR4, URZ, 0x4, UR4 ;  /* 0x000000043f047899 */ /* 0x000fe40008011604 */
[----:B------:R-:W-:Y:S02]  /*1970*/  UIADD3 UR5, UR41, 0x18400, URZ ;  /* 0x0001840029057890 */ /* 0x000fe4000fffe03f */
[----:B------:R-:W-:Y:S02]  /*1980*/  ULOP3.LUT UR4, UR4, 0x3fff, URZ, 0xc0, !UPT ;  /* 0x00003fff04047892 */ /* 0x000fe4000f8ec03f */
[----:B------:R-:W-:-:S02]  /*1990*/  USHF.R.U32.HI UR5, URZ, 0x4, UR5 ;  /* 0x000000043f057899 */ /* 0x000fc40008011605 */
[----:B------:R-:W-:Y:S02]  /*19a0*/  ULOP3.LUT UR60, UR4, 0x10000, URZ, 0xfc, !UPT ;  /* 0x00010000043c7892 */ /* 0x000fe4000f8efc3f */
[----:B------:R-:W-:Y:S02]  /*19b0*/  ULOP3.LUT UR5, UR5, 0x3fff, URZ, 0xc0, !UPT ;  /* 0x00003fff05057892 */ /* 0x000fe4000f8ec03f */
[----:B------:R-:W-:Y:S02]  /*19c0*/  UIMAD UR4, UR38, 0x300, UR60 ;  /* 0x00000300260478a4 */ /* 0x000fe4000f8e023c */
[----:B------:R-:W-:Y:S01]  /*19d0*/  ULOP3.LUT UR7, UR5, 0x10000, URZ, 0xfc, !UPT ;  /* 0x0001000005077892 */ /* 0x000fe2000f8efc3f */
[----:B------:R-:W-:Y:S01]  /*19e0*/  UMOV UR11, 0x40000040 ;  /* 0x40000040000b7882 */ /* 0x000fe20000000000 */
[----:B------:R-:W-:Y:S02]  /*19f0*/  UMOV UR9, 0x40000040 ;  /* 0x4000004000097882 */ /* 0x000fe40000000000 */
[----:B------:R-:W-:Y:S01]  /*1a00*/  UIADD3 UR5, UR7, 0x2, URZ ;  /* 0x0000000207057890 */ /* 0x000fe2000fffe03f */
[----:B------:R-:W-:Y:S01]  /*1a10*/  IMAD.U32 R21, RZ, RZ, UR9 ;  /* 0x00000009ff157e24 */ /* 0x000fe2000f8e00ff */
[----:B------:R-:W-:Y:S01]  /*1a20*/  UMOV UR10, UR4 ;  /* 0x00000004000a7c82 */ /* 0x000fe20008000000 */
[----:B------:R-:W-:Y:S01]  /*1a30*/  UMOV UR8, UR7 ;  /* 0x0000000700087c82 */ /* 0x000fe20008000000 */
[----:B------:R-:W-:Y:S01]  /*1a40*/  UIADD3 UR6, UR4, 0x2, URZ ;  /* 0x0000000204067890 */ /* 0x000fe2000fffe03f */
[----:B------:R-:W-:Y:S01]  /*1a50*/  HGMMA.64x96x16.F32.BF16 R24, gdesc[UR8], RZ, !UPT, gsb0 ;  /* 0x01600000081879f0 */ /* 0x000fe2000c0018ff */
[----:B------:R-:W-:Y:S01]  /*1a60*/  IMAD.U32 R20, RZ, RZ, UR8 ;  /* 0x00000008ff147e24 */ /* 0x000fe2000f8e00ff */
[----:B------:R-:W-:Y:S01]  /*1a70*/  UMOV UR8, UR5 ;  /* 0x0000000500087c82 */ /* 0x000fe20008000000 */
[----:B------:R-:W-:Y:S01]  /*1a80*/  UMOV UR9, 0x40000040 ;  /* 0x4000004000097882 */ /* 0x000fe20000000000 */
[----:B------:R-:W-:Y:S01]  /*1a90*/  UMOV UR11, 0x40000040 ;  /* 0x40000040000b7882 */ /* 0x000fe20000000000 */
[----:B------:R-:W-:Y:S01]  /*1aa0*/  UIADD3 UR5, UR7, 0x4, URZ ;  /* 0x0000000407057890 */ /* 0x000fe2000fffe03f */
[----:B------:R-:W-:Y:S01]  /*1ab0*/  IMAD.U32 R18, RZ, RZ, UR8 ;  /* 0x00000008ff127e24 */ /* 0x000fe2000f8e00ff */
[----:B------:R-:W-:Y:S01]  /*1ac0*/  UMOV UR10, UR6 ;  /* 0x00000006000a7c82 */ /* 0x000fe20008000000 */
[----:B------:R-:W-:Y:S01]  /*1ad0*/  UIADD3 UR6, UR4, 0x4, URZ ;  /* 0x0000000404067890 */ /* 0x000fe2000fffe03f */
[----:B------:R-:W-:Y:S01]  /*1ae0*/  IMAD.U32 R19, RZ, RZ, UR9 ;  /* 0x00000009ff137e24 */ /* 0x000fe2000f8e00ff */
[----:B------:R-:W-:Y:S01]  /*1af0*/  UIADD3 UR4, UR4, 0x6, URZ ;  /* 0x0000000604047890 */ /* 0x000fe2000fffe03f */
[----:B------:R-:W-:-:S02]  /*1b00*/  WARPGROUP.DEPBAR.LE gsb0, 0x0 ;  /* 0x00008000000079c5 */ /* 0x000fc40000010000 */
[----:B------:R-:W-:-:S06]  /*1b10*/  WARPGROUP.ARRIVE ;  /* 0x00000000000079c5 */ /* 0x000fcc0000000000 */
[----:B------:R-:W-:Y:S01]  /*1b20*/  HGMMA.64x96x16.F32.BF16 R24, gdesc[UR8], R24, gsb0 ;  /* 0x01600000081879f0 */ /* 0x000fe20008001818 */
[----:B------:R-:W-:Y:S01]  /*1b30*/  UMOV UR8, UR5 ;  /* 0x0000000500087c82 */ /* 0x000fe20008000000 */
[----:B------:R-:W-:Y:S01]  /*1b40*/  UMOV UR9, 0x40000040 ;  /* 0x4000004000097882 */ /* 0x000fe20000000000 */
[----:B------:R-:W-:Y:S01]  /*1b50*/  UMOV UR10, UR6 ;  /* 0x00000006000a7c82 */ /* 0x000fe20008000000 */
[----:B------:R-:W-:Y:S01]  /*1b60*/  UMOV UR11, 0x40000040 ;  /* 0x40000040000b7882 */ /* 0x000fe20000000000 */
[----:B------:R-:W-:Y:S01]  /*1b70*/  UIADD3 UR5, UR7, 0x6, URZ ;  /* 0x0000000607057890 */ /* 0x000fe2000fffe03f */
[----:B------:R-:W-:Y:S01]  /*1b80*/  MOV R16, UR8 ;  /* 0x0000000800107c02 */ /* 0x000fe20008000f00 */
[----:B------:R-:W-:Y:S01]  /*1b90*/  IMAD.U32 R17, RZ, RZ, UR9 ;  /* 0x00000009ff117e24 */ /* 0x000fe2000f8e00ff */
[----:B------:R-:W-:Y:S02]  /*1ba0*/  WARPGROUP.DEPBAR.LE gsb0, 0x0 ;  /* 0x00008000000079c5 */ /* 0x000fe40000010000 */
[----:B------:R-:W-:-:S06]  /*1bb0*/  WARPGROUP.ARRIVE ;  /* 0x00000000000079c5 */ /* 0x000fcc0000000000 */
[----:B------:R-:W-:Y:S01]  /*1bc0*/  HGMMA.64x96x16.F32.BF16 R24, gdesc[UR8], R24, gsb0 ;  /* 0x01600000081879f0 */ /* 0x000fe20008001818 */
[----:B------:R-:W-:Y:S01]  /*1bd0*/  UMOV UR8, UR5 ;  /* 0x0000000500087c82 */ /* 0x000fe20008000000 */
[----:B------:R-:W-:Y:S01]  /*1be0*/  UMOV UR9, 0x40000040 ;  /* 0x4000004000097882 */ /* 0x000fe20000000000 */
[----:B------:R-:W-:Y:S01]  /*1bf0*/  UMOV UR10, UR4 ;  /* 0x00000004000a7c82 */ /* 0x000fe20008000000 */
[----:B------:R-:W-:Y:S01]  /*1c00*/  UMOV UR11, 0x40000040 ;  /* 0x40000040000b7882 */ /* 0x000fe20000000000 */
[----:B------:R-:W-:Y:S02]  /*1c10*/  IMAD.U32 R14, RZ, RZ, UR8 ;  /* 0x00000008ff0e7e24 */ /* 0x000fe4000f8e00ff */
[----:B------:R-:W-:Y:S01]  /*1c20*/  IMAD.U32 R15, RZ, RZ, UR9 ;  /* 0x00000009ff0f7e24 */ /* 0x000fe2000f8e00ff */
[----:B------:R-:W-:Y:S02]  /*1c30*/  WARPGROUP.DEPBAR.LE gsb0, 0x0 ;  /* 0x00008000000079c5 */ /* 0x000fe40000010000 */
[----:B------:R-:W-:-:S06]  /*1c40*/  WARPGROUP.ARRIVE ;  /* 0x00000000000079c5 */ /* 0x000fcc0000000000 */
[----:B------:R-:W-:Y:S03]  /*1c50*/  HGMMA.64x96x16.F32.BF16 R24, gdesc[UR8], R24, gsb0 ;  /* 0x01600000081879f0 */ /* 0x000fe60008001818 */
[----:B------:R-:W-:Y:S02]  /*1c60*/  WARPGROUP.DEPBAR.LE gsb0, 0x0 ;  /* 0x00008000000079c5 */ /* 0x000fe40000010000 */
[----:B------:R-:W2:Y:S02]  /*1c70*/  SYNCS.PHASECHK.TRANS64.TRYWAIT P1, [UR40+0x32410], R0 ;  /* 0x03241000ff0075a7 */ /* 0x000ea40008020168 */
[----:B--2---:R-:W-:Y:S05]  /*1c80*/  @!P1 BRA `(.L_x_10144) ;  /* 0x000000e400ac9947 */ /* 0x004fea0003800000 */
.L_x_10274:
[----:B------:R-:W-:Y:S05]  /*1c90*/  @!P0 BRA `(.L_x_10145) ;  /* 0x0000000000048947 */ /* 0x000fea0003800000 */
[----:B------:R-:W-:Y:S01]  /*1ca0*/  BPT.TRAP 0x1 ;  /* 0x000000040000795c */ /* 0x000fe20000300000 */
.L_x_10145:
[----:B------:R2:W3:Y:S01]  /*1cb0*/  SYNCS.PHASECHK.TRANS64.TRYWAIT P1, [UR52+0x32450], R3 ;  /* 0x03245003ff0075a7 */ /* 0x0004e20008020174 */
[----:B------:R-:W-:Y:S05]  /*1cc0*/  @!P0 BRA `(.L_x_10146) ;  /* 0x0000000000048947 */ /* 0x000fea0003800000 */
[----:B------:R-:W-:Y:S01]  /*1cd0*/  BPT.TRAP 0x1 ;  /* 0x000000040000795c */ /* 0x000fe20000300000 */
.L_x_10146:
[----:B---3--:R-:W-:Y:S05]  /*1ce0*/  @P1 BRA `(.L_x_10147) ;  /* 0x0000000000081947 */ /* 0x008fea0003800000 */
[----:B------:R-:W3:Y:S02]  /*1cf0*/  SYNCS.PHASECHK.TRANS64.TRYWAIT P1, [UR52+0x32450], R3 ;  /* 0x03245003ff0075a7 */ /* 0x000ee40008020174 */
[----:B---3--:R-:W-:Y:S05]  /*1d00*/  @!P1 BRA `(.L_x_10148) ;  /* 0x000000e400a49947 */ /* 0x008fea0003800000 */
.L_x_10147:
[----:B------:R-:W-:Y:S01]  /*1d10*/  UIADD3 UR40, UR40, 0x400, URZ ;  /* 0x0000040028287890 */ /* 0x000fe2000fffe03f */
[----:B------:R-:W-:Y:S01]  /*1d20*/  WARPGROUP.ARRIVE ;  /* 0x00000000000079c5 */ /* 0x000fe20000000000 */
[----:B------:R-:W-:-:S05]  /*1d30*/  UIADD3 UR41, UR41, 0x22400, URZ ;  /* 0x0002240029297890 */ /* 0x000fca000fffe03f */
[----:B0-----:R-:W0:Y:S01]  /*1d40*/  S2R R0, SR_TID.X ;  /* 0x0000000000007919 */ /* 0x001e220000002100 */
[----:B------:R-:W-:Y:S02]  /*1d50*/  USHF.R.U32.HI UR6, URZ, 0x4, UR40 ;  /* 0x000000043f067899 */ /* 0x000fe40008011628 */
[----:B------:R-:W-:Y:S02]  /*1d60*/  USHF.R.U32.HI UR41, URZ, 0x4, UR41 ;  /* 0x000000043f297899 */ /* 0x000fe40008011629 */
[----:B------:R-:W-:Y:S02]  /*1d70*/  ULOP3.LUT UR6, UR6, 0x3fff, URZ, 0xc0, !UPT ;  /* 0x00003fff06067892 */ /* 0x000fe4000f8ec03f */
[----:B------:R-:W-:Y:S02]  /*1d80*/  ULOP3.LUT UR4, UR41, 0x3fff, URZ, 0xc0, !UPT ;  /* 0x00003fff29047892 */ /* 0x000fe4000f8ec03f */
[----:B------:R-:W-:Y:S02]  /*1d90*/  ULOP3.LUT UR7, UR6, 0x10000, URZ, 0xfc, !UPT ;  /* 0x0001000006077892 */ /* 0x000fe4000f8efc3f */
[----:B------:R-:W-:-:S02]  /*1da0*/  ULOP3.LUT UR4, UR4, 0x10000, URZ, 0xfc, !UPT ;  /* 0x0001000004047892 */ /* 0x000fc4000f8efc3f */
[----:B------:R-:W-:Y:S01]  /*1db0*/  UIMAD UR5, UR38, 0xc00, UR7 ;  /* 0x00000c00260578a4 */ /* 0x000fe2000f8e0207 */
[----:B------:R-:W-:Y:S01]  /*1dc0*/  UMOV UR9, 0x40000040 ;  /* 0x4000004000097882 */ /* 0x000fe20000000000 */
[----:B------:R-:W-:Y:S01]  /*1dd0*/  UMOV UR11, 0x40000040 ;  /* 0x40000040000b7882 */ /* 0x000fe20000000000 */
[----:B------:R-:W-:Y:S02]  /*1de0*/  IMAD.U32 R13, RZ, RZ, UR9 ;  /* 0x00000009ff0d7e24 */ /* 0x000fe4000f8e00ff */
[----:B------:R-:W-:Y:S01]  /*1df0*/  UMOV UR8, UR4 ;  /* 0x0000000400087c82 */ /* 0x000fe20008000000 */
[----:B------:R-:W-:Y:S01]  /*1e00*/  UMOV UR13, 0x40000040 ;  /* 0x40000040000d7882 */ /* 0x000fe20000000000 */
[----:B------:R-:W-:Y:S01]  /*1e10*/  UMOV UR10, UR5 ;  /* 0x00000005000a7c82 */ /* 0x000fe20008000000 */
[----:B------:R-:W-:Y:S01]  /*1e20*/  IMAD.U32 R12, RZ, RZ, UR8 ;  /* 0x00000008ff0c7e24 */ /* 0x000fe2000f8e00ff */
[----:B------:R-:W-:Y:S01]  /*1e30*/  HGMMA.64x96x16.F32.BF16 R24, gdesc[UR8], R24, gsb0 ;  /* 0x01600000081879f0 */ /* 0x000fe20008001818 */
[----:B------:R-:W-:Y:S01]  /*1e40*/  UIADD3 UR8, UR4, 0x2, URZ ;  /* 0x0000000204087890 */ /* 0x000fe2000fffe03f */
[----:B------:R-:W-:Y:S01]  /*1e50*/  IMAD.U32 R11, RZ, RZ, UR13 ;  /* 0x0000000dff0b7e24 */ /* 0x000fe2000f8e00ff */
[----:B------:R-:W-:Y:S01]  /*1e60*/  UIADD3 UR9, UR5, 0x2, URZ ;  /* 0x0000000205097890 */ /* 0x000fe2000fffe03f */
[----:B------:R-:W-:Y:S01]  /*1e70*/  UMOV UR15, 0x40000040 ;  /* 0x40000040000f7882 */ /* 0x000fe20000000000 */
[----:B------:R-:W-:-:S03]  /*1e80*/  UIADD3 UR10, UR5, 0x302, URZ ;  /* 0x00000302050a7890 */ /* 0x000fc6000fffe03f */
[----:B------:R-:W-:Y:S01]  /*1e90*/  UMOV UR12, UR8 ;  /* 0x00000008000c7c82 */ /* 0x000fe20008000000 */
[----:B------:R-:W-:Y:S01]  /*1ea0*/  UIADD3 UR8, UR4, 0x4, URZ ;  /* 0x0000000404087890 */ /* 0x000fe2000fffe03f */
[----:B------:R-:W-:Y:S01]  /*1eb0*/  IMAD.U32 R10, RZ, RZ, UR12 ;  /* 0x0000000cff0a7e24 */ /* 0x000fe2000f8e00ff */
[----:B------:R-:W-:Y:S01]  /*1ec0*/  UMOV UR14, UR9 ;  /* 0x00000009000e7c82 */ /* 0x000fe20008000000 */
[----:B------:R-:W-:Y:S01]  /*1ed0*/  UIADD3 UR9, UR5, 0x4, URZ ;  /* 0x0000000405097890 */ /* 0x000fe2000fffe03f */
[----:B0-----:R-:W-:Y:S01]  /*1ee0*/  SHF.R.U32.HI R0, RZ, 0x7, R0 ;  /* 0x00000007ff007819 */ /* 0x001fe20000011600 */
[----:B------:R-:W-:Y:S01]  /*1ef0*/  UMOV UR11, 0x40000040 ;  /* 0x40000040000b7882 */ /* 0x000fe20000000000 */
[----:B------:R-:W-:Y:S02]  /*1f00*/  UIADD3 UR16, UR4, 0x406, URZ ;  /* 0x0000040604107890 */ /* 0x000fe4000fffe03f */
[----:B------:R-:W-:Y:S01]  /*1f10*/  UIADD3 UR18, UR5, 0x306, URZ ;  /* 0x0000030605127890 */ /* 0x000fe2000fffe03f */
[----:B------:R-:W-:Y:S01]  /*1f20*/  IADD3 R0, -R0, 0xb, RZ ;  /* 0x0000000b00007810 */ /* 0x000fe20007ffe1ff */
        /* <DEDUP_REMOVED lines=34> */
[----:B------:R-:W-:Y:S02]  /*2150*/  WARPGROUP.DEPBAR.LE gsb0, 0x0 ;  /* 0x00008000000079c5 */ /* 0x000fe40000010000 */
[----:B------:R-:W-:-:S06]  /*2160*/  WARPGROUP.ARRIVE ;  /* 0x00000000000079c5 */ /* 0x000fcc0000000000 */
[----:B------:R-:W-:Y:S01]  /*2170*/  HGMMA.64x96x16.F32.BF16 R24, gdesc[UR12], R24, gsb0 ;  /* 0x016000000c1879f0 */ /* 0x000fe20008001818 */
[----:B------:R-:W-:Y:S01]  /*2180*/  UMOV UR12, UR8 ;  /* 0x00000008000c7c82 */ /* 0x000fe20008000000 */
[----:B------:R-:W-:Y:S01]  /*2190*/  UMOV UR13, 0x40000040 ;  /* 0x40000040000d7882 */ /* 0x000fe20000000000 */
[----:B------:R-:W-:Y:S01]  /*21a0*/  UMOV UR14, UR9 ;  /* 0x00000009000e7c82 */ /* 0x000fe20008000000 */
[----:B------:R-:W-:Y:S01]  /*21b0*/  UMOV UR15, 0x40000040 ;  /* 0x40000040000f7882 */ /* 0x000fe20000000000 */
[----:B------:R-:W-:Y:S01]  /*21c0*/  UIADD3 UR8, UR4, 0x6, URZ ;  /* 0x0000000604087890 */ /* 0x000fe2000fffe03f */
[----:B------:R-:W-:Y:S01]  /*21d0*/  IMAD.U32 R8, RZ, RZ, UR12 ;  /* 0x0000000cff087e24 */ /* 0x000fe2000f8e00ff */
[----:B------:R-:W-:Y:S01]  /*21e0*/  UIADD3 UR9, UR5, 0x6, URZ ;  /* 0x0000000605097890 */ /* 0x000fe2000fffe03f */
[----:B------:R-:W-:Y:S01]  /*21f0*/  MOV R9, UR13 ;  /* 0x0000000d00097c02 */ /* 0x000fe20008000f00 */
        /* <DEDUP_REMOVED lines=20> */
[----:B------:R-:W-:Y:S01]  /*2340*/  UMOV UR9, 0x40000040 ;  /* 0x4000004000097882 */ /* 0x000fe20000000000 */
[----:B------:R-:W-:Y:S01]  /*2350*/  IMAD.U32 R5, RZ, RZ, UR13 ;  /* 0x0000000dff057e24 */ /* 0x000fe2000f8e00ff */
        /* <DEDUP_REMOVED lines=44> */
.L_x_10149:
[----:B------:R-:W-:Y:S01]  /*2620*/  ULDC UR4, c[0x0][0xad0] ;  /* 0x0002b40000047ab9 */ /* 0x000fe20000000800 */
[----:B-12---:R-:W-:Y:S02]  /*2630*/  IMAD R3, R158, -0x60, R157 ;  /* 0xffffffa09e037824 */ /* 0x006fe400078e029d */
[----:B------:R-:W-:Y:S01]  /*2640*/  FMUL.FTZ R24, R24, UR4 ;  /* 0x0000000418187c20 */ /* 0x000fe20008410000 */
[----:B------:R-:W-:Y:S01]  /*2650*/  FMUL.FTZ R25, R25, UR4 ;  /* 0x0000000419197c20 */ /* 0x000fe20008410000 */
[----:B------:R-:W-:Y:S01]  /*2660*/  FMUL.FTZ R32, R32, UR4 ;  /* 0x0000000420207c20 */ /* 0x000fe20008410000 */
[----:B------:R-:W-:Y:S01]  /*2670*/  FMUL.FTZ R28, R28, UR4 ;  /* 0x000000041c1c7c20 */ /* 0x000fe20008410000 */
[----:B------:R-:W-:Y:S01]  /*2680*/  FMUL.FTZ R29, R29, UR4 ;  /* 0x000000041d1d7c20 */ /* 0x000fe20008410000 */
[----:B------:R-:W-:Y:S01]  /*2690*/  VIADD R22, R3, 0x60 ;  /* 0x0000006003167836 */ /* 0x000fe20000000000 */
[----:B------:R-:W1:Y:S01]  /*26a0*/  MUFU.TANH R24, R24 ;  /* 0x0000001800187308 */ /* 0x000e620000002400 */
[----:B------:R-:W-:Y:S01]  /*26b0*/  FMUL.FTZ R27, R27, UR4 ;  /* 0x000000041b1b7c20 */ /* 0x000fe20008410000 */
[----:B------:R-:W-:Y:S01]  /*26c0*/  FMUL.FTZ R26, R26, UR4 ;  /* 0x000000041a1a7c20 */ /* 0x000fe20008410000 */
[----:B------:R-:W-:-:S02]  /*26d0*/  IMAD R22, R223, -0x2, R22 ;  /* 0xfffffffedf167824 */ /* 0x000fc400078e0216 */
[----:B------:R-:W-:Y:S01]  /*26e0*/  FMUL.FTZ R33, R33, UR4 ;  /* 0x0000000421217c20 */ /* 0x000fe20008410000 */
[----:B------:R-:W-:Y:S01]  /*26f0*/  FMUL.FTZ R30, R30, UR4 ;  /* 0x000000041e1e7c20 */ /* 0x000fe20008410000 */
[----:B------:R-:W-:Y:S01]  /*2700*/  FMUL.FTZ R31, R31, UR4 ;  /* 0x000000041f1f7c20 */ /* 0x000fe20008410000 */
[----:B------:R-:W-:Y:S01]  /*2710*/  FMUL.FTZ R36, R36, UR4 ;  /* 0x0000000424247c20 */ /* 0x000fe20008410000 */
[----:B------:R-:W2:Y:S01]  /*2720*/  MUFU.TANH R25, R25 ;  /* 0x0000001900197308 */ /* 0x000ea20000002400 */
[C---:B------:R-:W-:Y:S01]  /*2730*/  ISETP.GT.AND P2, PT, R22.reuse, RZ, PT ;  /* 0x000000ff1600720c */ /* 0x040fe20003f44270 */
[----:B------:R-:W-:Y:S01]  /*2740*/  FMUL.FTZ R37, R37, UR4 ;  /* 0x0000000425257c20 */ /* 0x000fe20008410000 */
[----:B------:R-:W-:Y:S01]  /*2750*/  ISETP.GT.AND P1, PT, R22, 0x1, PT ;  /* 0x000000011600780c */ /* 0x000fe20003f24270 */
[----:B------:R-:W-:Y:S01]  /*2760*/  FMUL.FTZ R34, R34, UR4 ;  /* 0x0000000422227c20 */ /* 0x000fe20008410000 */
[----:B------:R-:W-:Y:S01]  /*2770*/  ISETP.GT.AND P4, PT, R22, 0x10, PT ;  /* 0x000000101600780c */ /* 0x000fe20003f84270 */
[----:B------:R-:W-:Y:S01]  /*2780*/  FMUL.FTZ R40, R40, UR4 ;  /* 0x0000000428287c20 */ /* 0x000fe20008410000 */
[----:B------:R-:W-:Y:S01]  /*2790*/  ISETP.GT.AND P6, PT, R22, 0x8, PT ;  /* 0x000000081600780c */ /* 0x000fe20003fc4270 */
[----:B------:R-:W3:Y:S01]  /*27a0*/  MUFU.TANH R32, R32 ;  /* 0x0000002000207308 */ /* 0x000ee20000002400 */
[----:B-1----:R-:W-:Y:S01]  /*27b0*/  FSEL R3, R24, -INF , P2 ;  /* 0xff80000018037808 */ /* 0x002fe20001000000 */
[----:B------:R-:W-:Y:S01]  /*27c0*/  FMUL.FTZ R35, R35, UR4 ;  /* 0x0000000423237c20 */ /* 0x000fe20008410000 */
[----:B------:R-:W-:Y:S01]  /*27d0*/  ISETP.GT.AND P5, PT, R22, 0x9, PT ;  /* 0x000000091600780c */ /* 0x000fe20003fa4270 */
[----:B------:R-:W-:Y:S01]  /*27e0*/  FMUL.FTZ R41, R41, UR4 ;  /* 0x0000000429297c20 */ /* 0x000fe20008410000 */
[----:B------:R-:W-:Y:S01]  /*27f0*/  FMUL.FTZ R38, R38, UR4 ;  /* 0x0000000426267c20 */ /* 0x000fe20008410000 */
[----:B------:R-:W-:Y:S01]  /*2800*/  ISETP.GT.AND P3, PT, R22, 0x11, PT ;  /* 0x000000111600780c */ /* 0x000fe20003f64270 */
[----:B------:R-:W-:Y:S01]  /*2810*/  FMUL.FTZ R44, R44, UR4 ;  /* 0x000000042c2c7c20 */ /* 0x000fe20008410000 */
[----:B------:R-:W1:Y:S01]  /*2820*/  MUFU.TANH R28, R28 ;  /* 0x0000001c001c7308 */ /* 0x000e620000002400 */
[----:B--2---:R-:W-:Y:S01]  /*2830*/  FSEL R25, R25, -INF , P1 ;  /* 0xff80000019197808 */ /* 0x004fe20000800000 */
[----:B------:R-:W-:Y:S01]  /*2840*/  FMUL.FTZ R39, R39, UR4 ;  /* 0x0000000427277c20 */ /* 0x000fe20008410000 */
[----:B------:R-:W-:Y:S01]  /*2850*/  FMUL.FTZ R45, R45, UR4 ;  /* 0x000000042d2d7c20 */ /* 0x000fe20008410000 */
[----:B------:R-:W-:Y:S01]  /*2860*/  FMUL.FTZ R42, R42, UR4 ;  /* 0x000000042a2a7c20 */ /* 0x000fe20008410000 */
[----:B------:R-:W-:Y:S01]  /*2870*/  FMUL.FTZ R48, R48, UR4 ;  /* 0x0000000430307c20 */ /* 0x000fe20008410000 */
[----:B------:R-:W-:Y:S01]  /*2880*/  FMUL.FTZ R43, R43, UR4 ;  /* 0x000000042b2b7c20 */ /* 0x000fe20008410000 */
[----:B------:R-:W-:Y:S01]  /*2890*/  FMUL.FTZ R49, R49, UR4 ;  /* 0x0000000431317c20 */ /* 0x000fe20008410000 */
[----:B------:R-:W2:Y:S01]  /*28a0*/  MUFU.TANH R29, R29 ;  /* 0x0000001d001d7308 */ /* 0x000ea20000002400 */
[----:B---3--:R-:W-:Y:S01]  /*28b0*/  FSEL R174, R32, -INF , P4 ;  /* 0xff80000020ae7808 */ /* 0x008fe20002000000 */
[----:B------:R-:W-:Y:S01]  /*28c0*/  FMUL.FTZ R46, R46, UR4 ;  /* 0x000000042e2e7c20 */ /* 0x000fe20008410000 */
[----:B------:R-:W-:Y:S01]  /*28d0*/  FMNMX.FTZ R32, R3, R25, !PT ;  /* 0x0000001903207209 */ /* 0x000fe20007810000 */
[----:B------:R-:W-:Y:S01]  /*28e0*/  FMUL.FTZ R52, R52, UR4 ;  /* 0x0000000434347c20 */ /* 0x000fe20008410000 */
[----:B------:R-:W-:Y:S01]  /*28f0*/  FMUL.FTZ R47, R47, UR4 ;  /* 0x000000042f2f7c20 */ /* 0x000fe20008410000 */
        /* <DEDUP_REMOVED lines=23> */
[----:B------:R-:W-:Y:S01]  /*2a70*/  ISETP.GT.AND P1, PT, R22, 0x19, PT ;  /* 0x000000191600780c */ /* 0x000fe20003f24270 */
[----:B------:R-:W-:Y:S01]  /*2a80*/  FMUL.FTZ R63, R63, UR4 ;  /* 0x000000043f3f7c20 */ /* 0x000fe20008410000 */
[----:B------:R-:W-:Y:S01]  /*2a90*/  FMNMX.FTZ R32, R174, R27, !PT ;  /* 0x0000001bae207209 */ /* 0x000fe20007810000 */
        /* <DEDUP_REMOVED lines=9> */
[----:B--2---:R-:W-:Y:S01]  /*2b30*/  FSEL R175, R33, -INF , P3 ;  /* 0xff80000021af7808 */ /* 0x004fe20001800000 */
[----:B------:R-:W-:Y:S01]  /*2b40*/  FMUL.FTZ R71, R71, UR4 ;  /* 0x0000000447477c20 */ /* 0x000fe20008410000 */
[----:B------:R-:W-:Y:S01]  /*2b50*/  ULDC UR4, c[0x0][0xa80] ;  /* 0x0002a00000047ab9 */ /* 0x000fe20000000800 */
[----:B------:R-:W-:Y:S01]  /*2b60*/  UIADD3 UR5, UR52, 0x32440, URZ ;  /* 0x0003244034057890 */ /* 0x000fe2000fffe03f */
[----:B------:R-:W-:Y:S01]  /*2b70*/  IMAD.U32 R202, RZ, RZ, UR4 ;  /* 0x00000004ffca7e24 */ /* 0x000fe2000f8e00ff */
[----:B------:R-:W-:-:S02]  /*2b80*/  ULOP3.LUT UR6, UR6, 0x3000000, URZ, 0xfc, !UPT ;  /* 0x0300000006067892 */ /* 0x000fc4000f8efc3f */
[----:B------:R-:W2:Y:S01]  /*2b90*/  MUFU.TANH R36, R36 ;  /* 0x0000002400247308 */ /* 0x000ea20000002400 */
[----:B---3--:R-:W-:Y:S01]  /*2ba0*/  FSEL R30, R30, -INF , P6 ;  /* 0xff8000001e1e7808 */ /* 0x008fe20003000000 */
[----:B------:R-:W-:Y:S01]  /*2bb0*/  UPRMT UR5, UR53, 0x654, UR5 ;  /* 0x0000065435057896 */ /* 0x000fe20008000005 */
[----:B------:R-:W-:Y:S01]  /*2bc0*/  ISETP.GT.AND P6, PT, R22, 0x20, PT ;  /* 0x000000201600780c */ /* 0x000fe20003fc4270 */
[----:B------:R-:W-:Y:S01]  /*2bd0*/  UIMAD UR4, UR38, 0xc00, UR6 ;  /* 0x00000c00260478a4 */ /* 0x000fe2000f8e0206 */
[----:B------:R-:W-:Y:S01]  /*2be0*/  FMNMX.FTZ R27, R30, R27, !PT ;  /* 0x0000001b1e1b7209 */ /* 0x000fe20007810000 */
[----:B------:R-:W-:Y:S02]  /*2bf0*/  UMOV UR11, 0x40000040 ;  /* 0x40000040000b7882 */ /* 0x000fe40000000000 */
[----:B------:R-:W3:Y:S01]  /*2c00*/  MUFU.TANH R37, R37 ;  /* 0x0000002500257308 */ /* 0x000ee20000002400 */
[----:B-1----:R-:W-:Y:S02]  /*2c10*/  FSEL R28, R31, -INF , P5 ;  /* 0xff8000001f1c7808 */ /* 0x002fe40002800000 */
[----:B------:R-:W-:Y:S01]  /*2c20*/  FMNMX.FTZ R31, R175, R32, !PT ;  /* 0x00000020af1f7209 */ /* 0x000fe20007810000 */
[----:B------:R-:W-:Y:S01]  /*2c30*/  SYNCS.ARRIVE.TRANS64.RED.A1T0 RZ, [UR5], RZ ;  /* 0x000000ffffff79a7 */ /* 0x000fe20008100405 */
[----:B------:R-:W-:Y:S01]  /*2c40*/  FMNMX.FTZ R27, R28, R27, !PT ;  /* 0x0000001b1c1b7209 */ /* 0x000fe20007810000 */
[----:B------:R-:W-:Y:S01]  /*2c50*/  UMOV UR10, UR4 ;  /* 0x00000004000a7c82 */ /* 0x000fe20008000000 */
[----:B------:R-:W-:Y:S01]  /*2c60*/  ISETP.GT.AND P5, PT, R22, 0x21, PT ;  /* 0x000000211600780c */ /* 0x000fe20003fa4270 */
[----:B------:R-:W1:Y:S01]  /*2c70*/  MUFU.TANH R34, R34 ;  /* 0x0000002200227308 */ /* 0x000e620000002400 */
[----:B--2---:R-:W-:-:S04]  /*2c80*/  FSEL R176, R36, -INF , P2 ;  /* 0xff80000024b07808 */ /* 0x004fc80001000000 */
[----:B------:R-:W-:-:S03]  /*2c90*/  FMNMX.FTZ R32, R176, R31, !PT ;  /* 0x0000001fb0207209 */ /* 0x000fc60007810000 */
[----:B------:R-:W2:Y:S01]  /*2ca0*/  MUFU.TANH R40, R40 ;  /* 0x0000002800287308 */ /* 0x000ea20000002400 */
[----:B---3--:R-:W-:-:S04]  /*2cb0*/  FSEL R177, R37, -INF , P1 ;  /* 0xff80000025b17808 */ /* 0x008fc80000800000 */
[----:B------:R-:W-:-:S03]  /*2cc0*/  FMNMX.FTZ R31, R177, R32, !PT ;  /* 0x00000020b11f7209 */ /* 0x000fc60007810000 */
[----:B------:R-:W3:Y:S01]  /*2cd0*/  MUFU.TANH R35, R35 ;  /* 0x0000002300237308 */ /* 0x000ee20000002400 */
[----:B-1----:R-:W-:Y:S02]  /*2ce0*/  FSEL R178, R34, -INF , P4 ;  /* 0xff80000022b27808 */ /* 0x002fe40002000000 */
[----:B------:R-:W-:Y:S02]  /*2cf0*/  ISETP.GT.AND P4, PT, R22, 0x28, PT ;  /* 0x000000281600780c */ /* 0x000fe40003f84270 */
[----:B------:R-:W-:-:S03]  /*2d00*/  FMNMX.FTZ R32, R178, R27, !PT ;  /* 0x0000001bb2207209 */ /* 0x000fc60007810000 */
[----:B------:R-:W1:Y:S01]  /*2d10*/  MUFU.TANH R41, R41 ;  /* 0x0000002900297308 */ /* 0x000e620000002400 */
[----:B--2---:R-:W-:-:S04]  /*2d20*/  FSEL R182, R40, -INF , P6 ;  /* 0xff80000028b67808 */ /* 0x004fc80003000000 */
[----:B------:R-:W-:-:S03]  /*2d30*/  FMNMX.FTZ R31, R182, R31, !PT ;  /* 0x0000001fb61f7209 */ /* 0x000fc60007810000 */
[----:B------:R-:W2:Y:S01]  /*2d40*/  MUFU.TANH R38, R38 ;  /* 0x0000002600267308 */ /* 0x000ea20000002400 */
[----:B---3--:R-:W-:Y:S02]  /*2d50*/  FSEL R179, R35, -INF , P3 ;  /* 0xff80000023b37808 */ /* 0x008fe40001800000 */
[----:B------:R-:W-:Y:S02]  /*2d60*/  ISETP.GT.AND P3, PT, R22, 0x29, PT ;  /* 0x000000291600780c */ /* 0x000fe40003f64270 */
[----:B------:R-:W-:-:S03]  /*2d70*/  FMNMX.FTZ R27, R179, R32, !PT ;  /* 0x00000020b31b7209 */ /* 0x000fc60007810000 */
[----:B------:R-:W3:Y:S01]  /*2d80*/  MUFU.TANH R44, R44 ;  /* 0x0000002c002c7308 */ /* 0x000ee20000002400 */
[----:B-1----:R-:W-:-:S04]  /*2d90*/  FSEL R184, R41, -INF , P5 ;  /* 0xff80000029b87808 */ /* 0x002fc80002800000 */
[----:B------:R-:W-:-:S03]  /*2da0*/  FMNMX.FTZ R31, R184, R31, !PT ;  /* 0x0000001fb81f7209 */ /* 0x000fc60007810000 */
[----:B------:R-:W1:Y:S01]  /*2db0*/  MUFU.TANH R39, R39 ;  /* 0x0000002700277308 */ /* 0x000e620000002400 */
[----:B--2---:R-:W-:Y:S02]  /*2dc0*/  FSEL R180, R38, -INF , P2 ;  /* 0xff80000026b47808 */ /* 0x004fe40001000000 */
[----:B------:R-:W-:Y:S02]  /*2dd0*/  ISETP.GT.AND P2, PT, R22, 0x30, PT ;  /* 0x000000301600780c */ /* 0x000fe40003f44270 */
        /* <DEDUP_REMOVED lines=69> */
[----:B------:R-:W-:-:S05]  /*3230*/  ISETP.GT.AND P4, PT, R22, 0x58, PT ;  /* 0x000000581600780c */ /* 0x000fca0003f84270 */
[----:B------:R-:W1:Y:S01]  /*3240*/  MUFU.TANH R65, R65 ;  /* 0x0000004100417308 */ /* 0x000e620000002400 */
[----:B--2---:R-:W-:Y:S02]  /*3250*/  FSEL R191, R59, -INF , P3 ;  /* 0xff8000003bbf7808 */ /* 0x004fe40001800000 */
[----:B------:R-:W-:Y:S02]  /*3260*/  ISETP.GT.AND P3, PT, R22, 0x59, PT ;  /* 0x000000591600780c */ /* 0x000fe40003f64270 */
[----:B------:R-:W-:-:S03]  /*3270*/  FMNMX.FTZ R22, R196, R27, !PT ;  /* 0x0000001bc4167209 */ /* 0x000fc60007810000 */
[----:B------:R-:W2:Y:S01]  /*3280*/  MUFU.TANH R62, R62 ;  /* 0x0000003e003e7308 */ /* 0x000ea20000002400 */
[----:B---3--:R-:W-:Y:S02]  /*3290*/  FSEL R164, R64, -INF , P6 ;  /* 0xff80000040a47808 */ /* 0x008fe40003000000 */
[----:B------:R-:W-:Y:S02]  /*32a0*/  FMNMX.FTZ R22, R191, R22, !PT ;  /* 0x00000016bf167209 */ /* 0x000fe40007810000 */
[----:B------:R-:W-:-:S03]  /*32b0*/  FMNMX.FTZ R32, R164, R31, !PT ;  /* 0x0000001fa4207209 */ /* 0x000fc60007810000 */
[----:B------:R-:W3:Y:S01]  /*32c0*/  MUFU.TANH R68, R68 ;  /* 0x0000004400447308 */ /* 0x000ee20000002400 */
[----:B-1----:R-:W-:-:S04]  /*32d0*/  FSEL R165, R65, -INF , P5 ;  /* 0xff80000041a57808 */ /* 0x002fc80002800000 */
[----:B------:R-:W-:-:S03]  /*32e0*/  FMNMX.FTZ R27, R165, R32, !PT ;  /* 0x00000020a51b7209 */ /* 0x000fc60007810000 */
[----:B------:R-:W1:Y:S01]  /*32f0*/  MUFU.TANH R63, R63 ;  /* 0x0000003f003f7308 */ /* 0x000e620000002400 */
[----:B--2---:R-:W-:-:S04]  /*3300*/  FSEL R193, R62, -INF , P2 ;  /* 0xff8000003ec17808 */ /* 0x004fc80001000000 */
[----:B------:R-:W-:-:S03]  /*3310*/  FMNMX.FTZ R22, R193, R22, !PT ;  /* 0x00000016c1167209 */ /* 0x000fc60007810000 */
[----:B------:R-:W2:Y:S01]  /*3320*/  MUFU.TANH R66, R66 ;  /* 0x0000004200427308 */ /* 0x000ea20000002400 */
[----:B---3--:R-:W-:-:S04]  /*3330*/  FSEL R166, R68, -INF , P4 ;  /* 0xff80000044a67808 */ /* 0x008fc80002000000 */
        /* <DEDUP_REMOVED lines=12> */
[----:B------:R-:W-:Y:S02]  /*3400*/  FMNMX.FTZ R32, R167, R32, !PT ;  /* 0x00000020a7207209 */ /* 0x000fe40007810000 */
[----:B--2---:R-:W-:-:S03]  /*3410*/  FSEL R170, R70, -INF , P4 ;  /* 0xff80000046aa7808 */ /* 0x004fc60002000000 */
[----:B------:R-:W1:Y:S01]  /*3420*/  SHFL.BFLY PT, R31, R32, 0x2, 0x1f ;  /* 0x0c401f00201f7f89 */ /* 0x000e6200000e0000 */
[----:B------:R-:W-:Y:S02]  /*3430*/  FMNMX.FTZ R22, R170, R27, !PT ;  /* 0x0000001baa167209 */ /* 0x000fe40007810000 */
[----:B---3--:R-:W-:-:S04]  /*3440*/  FSEL R171, R71, -INF , P3 ;  /* 0xff80000047ab7808 */ /* 0x008fc80001800000 */
[----:B------:R-:W-:-:S05]  /*3450*/  FMNMX.FTZ R22, R171, R22, !PT ;  /* 0x00000016ab167209 */ /* 0x000fca0007810000 */
[----:B------:R-:W2:Y:S01]  /*3460*/  SHFL.BFLY PT, R27, R22, 0x2, 0x1f ;  /* 0x0c401f00161b7f89 */ /* 0x000ea200000e0000 */
[----:B-1----:R-:W-:-:S05]  /*3470*/  FMNMX.FTZ R31, R32, R31, !PT ;  /* 0x0000001f201f7209 */ /* 0x002fca0007810000 */
[----:B------:R-:W1:Y:S01]  /*3480*/  SHFL.BFLY PT, R34, R31, 0x1, 0x1f ;  /* 0x0c201f001f227f89 */ /* 0x000e6200000e0000 */
[----:B--2---:R-:W-:-:S05]  /*3490*/  FMNMX.FTZ R27, R22, R27, !PT ;  /* 0x0000001b161b7209 */ /* 0x004fca0007810000 */
[----:B------:R-:W2:Y:S01]  /*34a0*/  SHFL.BFLY PT, R156, R27, 0x1, 0x1f ;  /* 0x0c201f001b9c7f89 */ /* 0x000ea200000e0000 */
[----:B-1----:R-:W-:Y:S01]  /*34b0*/  FMNMX.FTZ R199, R31, R34, !PT ;  /* 0x000000221fc77209 */ /* 0x002fe20007810000 */
[----:B------:R1:W-:Y:S03]  /*34c0*/  BAR.SYNC.DEFER_BLOCKING R208, 0x100 ;  /* 0x000400d00000751d */ /* 0x0003e60000010000 */
[C---:B------:R-:W-:Y:S01]  /*34d0*/  FSETP.NEU.FTZ.AND P1, PT, R199.reuse, -INF , PT ;  /* 0xff800000c700780b */ /* 0x040fe20003f3d000 */
[----:B------:R-:W-:-:S05]  /*34e0*/  FMUL.FTZ R172, R199, R202 ;  /* 0x000000cac7ac7220 */ /* 0x000fca0000410000 */
[----:B------:R-:W-:-:S05]  /*34f0*/  FSEL R172, R172, RZ, P1 ;  /* 0x000000ffacac7208 */ /* 0x000fca0000800000 */
[--C-:B------:R-:W-:Y:S01]  /*3500*/  FFMA.FTZ R3, R3, R202, -R172.reuse ;  /* 0x000000ca03037223 */ /* 0x100fe200000108ac */
[----:B--2---:R-:W-:Y:S01]  /*3510*/  FMNMX.FTZ R156, R27, R156, !PT ;  /* 0x0000009c1b9c7209 */ /* 0x004fe20007810000 */
[-CC-:B------:R-:W-:Y:S01]  /*3520*/  FFMA.FTZ R22, R25, R202.reuse, -R172.reuse ;  /* 0x000000ca19167223 */ /* 0x180fe200000108ac */
[-CC-:B------:R-:W-:Y:S01]  /*3530*/  FFMA.FTZ R23, R23, R202.reuse, -R172.reuse ;  /* 0x000000ca17177223 */ /* 0x180fe200000108ac */
[-CC-:B------:R-:W-:Y:S01]  /*3540*/  FFMA.FTZ R159, R29, R202.reuse, -R172.reuse ;  /* 0x000000ca1d9f7223 */ /* 0x180fe200000108ac */
[C---:B------:R-:W-:Y:S01]  /*3550*/  FSETP.NEU.FTZ.AND P1, PT, R156.reuse, -INF , PT ;  /* 0xff8000009c00780b */ /* 0x040fe20003f3d000 */
[-C--:B------:R-:W-:Y:S01]  /*3560*/  FMUL.FTZ R173, R156, R202.reuse ;  /* 0x000000ca9cad7220 */ /* 0x080fe20000410000 */
[----:B------:R-:W-:Y:S01]  /*3570*/  MUFU.EX2 R3, R3 ;  /* 0x0000000300037308 */ /* 0x000fe20000000800 */
[-CC-:B------:R-:W-:Y:S01]  /*3580*/  FFMA.FTZ R174, R174, R202.reuse, -R172.reuse ;  /* 0x000000caaeae7223 */ /* 0x180fe200000108ac */
[-CC-:B------:R-:W-:Y:S01]  /*3590*/  FFMA.FTZ R175, R175, R202.reuse, -R172.reuse ;  /* 0x000000caafaf7223 */ /* 0x180fe200000108ac */
[-CC-:B------:R-:W-:Y:S01]  /*35a0*/  FFMA.FTZ R176, R176, R202.reuse, -R172.reuse ;  /* 0x000000cab0b07223 */ /* 0x180fe200000108ac */
[----:B------:R-:W-:Y:S01]  /*35b0*/  FSEL R173, R173, RZ, P1 ;  /* 0x000000ffadad7208 */ /* 0x000fe20000800000 */
        /* <DEDUP_REMOVED lines=20> */
[----:B--2---:R-:W-:Y:S01]  /*3700*/  F2FP.BF16.F32.PACK_AB R152, R22, R3 ;  /* 0x000000031698723e */ /* 0x004fe200000010ff */
        /* <DEDUP_REMOVED lines=15> */
[----:B---3--:R-:W-:Y:S01]  /*3800*/  F2FP.BF16.F32.PACK_AB R154, R159, R23 ;  /* 0x000000179f9a723e */ /* 0x008fe200000010ff */
        /* <DEDUP_REMOVED lines=8> */
[-CC-:B------:R-:W-:Y:S01]  /*3890*/  FFMA.FTZ R168, R168, R202.reuse, -R173.reuse ;  /* 0x000000caa8a87223 */ /* 0x180fe200000108ad */
[-CC-:B------:R-:W-:Y:S01]  /*38a0*/  FFMA.FTZ R169, R169, R202.reuse, -R173.reuse ;  /* 0x000000caa9a97223 */ /* 0x180fe200000108ad */
[-CC-:B------:R-:W-:Y:S01]  /*38b0*/  FFMA.FTZ R170, R170, R202.reuse, -R173.reuse ;  /* 0x000000caaaaa7223 */ /* 0x180fe200000108ad */
[----:B------:R-:W-:Y:S01]  /*38c0*/  FFMA.FTZ R171, R171, R202, -R173 ;  /* 0x000000caabab7223 */ /* 0x000fe200000108ad */
[----:B------:R-:W-:-:S02]  /*38d0*/  FADD.FTZ R22, R3, R22 ;  /* 0x0000001603167221 */ /* 0x000fc40000010000 */
[----:B------:R-:W3:Y:S01]  /*38e0*/  MUFU.EX2 R163, R163 ;  /* 0x000000a300a37308 */ /* 0x000ee20000000800 */
[----:B--2---:R-:W-:Y:S01]  /*38f0*/  F2FP.BF16.F32.PACK_AB R153, R161, R160 ;  /* 0x000000a0a199723e */ /* 0x004fe200000010ff */
[----:B------:R-:W-:Y:S01]  /*3900*/  FADD.FTZ R161, R160, R161 ;  /* 0x000000a1a0a17221 */ /* 0x000fe20000010000 */
[----:B------:R-:W-:-:S04]  /*3910*/  FADD.FTZ R22, R23, R22 ;  /* 0x0000001617167221 */ /* 0x000fc80000010000 */
[----:B------:R-:W-:Y:S01]  /*3920*/  FADD.FTZ R159, R159, R22 ;  /* 0x000000169f9f7221 */ /* 0x000fe20000010000 */
[----:B------:R-:W-:Y:S08]  /*3930*/  MUFU.EX2 R174, R174 ;  /* 0x000000ae00ae7308 */ /* 0x000ff00000000800 */
[----:B------:R-:W2:Y:S01]  /*3940*/  MUFU.EX2 R175, R175 ;  /* 0x000000af00af7308 */ /* 0x000ea20000000800 */
[----:B---3--:R-:W-:Y:S01]  /*3950*/  F2FP.BF16.F32.PACK_AB R155, R163, R162 ;  /* 0x000000a2a39b723e */ /* 0x008fe200000010ff */
        /* <DEDUP_REMOVED lines=9> */
[----:B------:R-:W3:Y:S08]  /*39f0*/  MUFU.EX2 R179, R179 ;  /* 0x000000b300b37308 */ /* 0x000ef00000000800 */
[----:B------:R-:W-:Y:S08]  /*3a00*/  MUFU.EX2 R180, R180 ;  /* 0x000000b400b47308 */ /* 0x000ff00000000800 */
[----:B------:R-:W4:Y:S08]  /*3a10*/  MUFU.EX2 R181, R181 ;  /* 0x000000b500b57308 */ /* 0x000f300000000800 */
[----:B------:R-:W5:Y:S08]  /*3a20*/  MUFU.EX2 R182, R182 ;  /* 0x000000b600b67308 */ /* 0x000f700000000800 */
[----:B------:R-:W-:Y:S08]  /*3a30*/  MUFU.EX2 R184, R184 ;  /* 0x000000b800b87308 */ /* 0x000ff00000000800 */
[----:B------:R-:W-:Y:S08]  /*3a40*/  MUFU.EX2 R186, R186 ;  /* 0x000000ba00ba7308 */ /* 0x000ff00000000800 */
[----:B------:R-:W-:Y:S08]  /*3a50*/  MUFU.EX2 R188, R188 ;  /* 0x000000bc00bc7308 */ /* 0x000ff00000000800 */
[----:B------:R-:W0:Y:S08]  /*3a60*/  MUFU.EX2 R183, R183 ;  /* 0x000000b700b77308 */ /* 0x000e300000000800 */
[----:B------:R-:W1:Y:S08]  /*3a70*/  MUFU.EX2 R185, R185 ;  /* 0x000000b900b97308 */ /* 0x000e700000000800 */
[----:B------:R-:W1:Y:S08]  /*3a80*/  MUFU.EX2 R187, R187 ;  /* 0x000000bb00bb7308 */ /* 0x000e700000000800 */
[----:B------:R-:W1:Y:S08]  /*3a90*/  MUFU.EX2 R189, R189 ;  /* 0x000000bd00bd7308 */ /* 0x000e700000000800 */
[----:B------:R-:W-:Y:S08]  /*3aa0*/  MUFU.EX2 R204, R204 ;  /* 0x000000cc00cc7308 */ /* 0x000ff00000000800 */
[----:B------:R-:W1:Y:S08]  /*3ab0*/  MUFU.EX2 R205, R205 ;  /* 0x000000cd00cd7308 */ /* 0x000e700000000800 */
[----:B------:R-:W-:Y:S08]  /*3ac0*/  MUFU.EX2 R206, R206 ;  /* 0x000000ce00ce7308 */ /* 0x000ff00000000800 */
[----:B------:R-:W-:Y:S08]  /*3ad0*/  MUFU.EX2 R207, R207 ;  /* 0x000000cf00cf7308 */ /* 0x000ff00000000800 */
[----:B------:R-:W-:Y:S08]  /*3ae0*/  MUFU.EX2 R203, R203 ;  /* 0x000000cb00cb7308 */ /* 0x000ff00000000800 */
[----:B------:R-:W1:Y:S08]  /*3af0*/  MUFU.EX2 R198, R198 ;  /* 0x000000c600c67308 */ /* 0x000e700000000800 */
[----:B------:R-:W-:Y:S08]  /*3b00*/  MUFU.EX2 R200, R200 ;  /* 0x000000c800c87308 */ /* 0x000ff00000000800 */
        /* <DEDUP_REMOVED lines=13> */
[----:B------:R-:W-:Y:S01]  /*3be0*/  MUFU.EX2 R168, R168 ;  /* 0x000000a800a87308 */ /* 0x000fe20000000800 */
[----:B------:R-:W-:-:S02]  /*3bf0*/  WARPGROUP.DEPBAR.LE gsb0, 0x0 ;  /* 0x00008000000079c5 */ /* 0x000fc40000010000 */
[----:B--2---:R-:W-:Y:S01]  /*3c00*/  F2FP.BF16.F32.PACK_AB R152, R175, R174 ;  /* 0x000000aeaf98723e */ /* 0x004fe200000010ff */
[----:B------:R-:W-:Y:S01]  /*3c10*/  FADD.FTZ R174, R174, R159 ;  /* 0x0000009faeae7221 */ /* 0x000fe20000010000 */
[----:B---3--:R-:W-:Y:S01]  /*3c20*/  F2FP.BF16.F32.PACK_AB R153, R179, R178 ;  /* 0x000000b2b399723e */ /* 0x008fe200000010ff */
[----:B------:R-:W-:Y:S01]  /*3c30*/  FADD.FTZ R178, R178, R163 ;  /* 0x000000a3b2b27221 */ /* 0x000fe20000010000 */
[----:B------:R-:W-:Y:S01]  /*3c40*/  F2FP.BF16.F32.PACK_AB R154, R177, R176 ;  /* 0x000000b0b19a723e */ /* 0x000fe200000010ff */
[----:B------:R-:W2:Y:S01]  /*3c50*/  MUFU.EX2 R169, R169 ;  /* 0x000000a900a97308 */ /* 0x000ea20000000800 */
[----:B----4-:R-:W-:Y:S01]  /*3c60*/  F2FP.BF16.F32.PACK_AB R155, R181, R180 ;  /* 0x000000b4b59b723e */ /* 0x010fe200000010ff */
        /* <DEDUP_REMOVED lines=10> */
[----:B------:R-:W-:Y:S01]  /*3d10*/  UMOV UR11, 0x40000040 ;  /* 0x40000040000b7882 */ /* 0x000fe20000000000 */
[----:B-----5:R-:W-:Y:S01]  /*3d20*/  FADD.FTZ R177, R182, R177 ;  /* 0x000000b1b6b17221 */ /* 0x020fe20000010000 */
[----:B------:R-:W3:Y:S01]  /*3d30*/  MUFU.EX2 R171, R171 ;  /* 0x000000ab00ab7308 */ /* 0x000ee20000000800 */
[----:B0-----:R-:W-:-:S02]  /*3d40*/  FADD.FTZ R180, R183, R180 ;  /* 0x000000b4b7b47221 */ /* 0x001fc40000010000 */
[----:B------:R-:W-:Y:S02]  /*3d50*/  FADD.FTZ R177, R184, R177 ;  /* 0x000000b1b8b17221 */ /* 0x000fe40000010000 */
[----:B-1----:R-:W-:Y:S02]  /*3d60*/  FADD.FTZ R180, R185, R180 ;  /* 0x000000b4b9b47221 */ /* 0x002fe40000010000 */
[----:B------:R-:W-:Y:S02]  /*3d70*/  FADD.FTZ R177, R186, R177 ;  /* 0x000000b1bab17221 */ /* 0x000fe40000010000 */
[----:B------:R-:W-:Y:S02]  /*3d80*/  FADD.FTZ R180, R187, R180 ;  /* 0x000000b4bbb47221 */ /* 0x000fe40000010000 */
[----:B------:R-:W-:Y:S02]  /*3d90*/  FADD.FTZ R177, R188, R177 ;  /* 0x000000b1bcb17221 */ /* 0x000fe40000010000 */
[----:B------:R-:W-:Y:S01]  /*3da0*/  FADD.FTZ R180, R189, R180 ;  /* 0x000000b4bdb47221 */ /* 0x000fe20000010000 */
[----:B------:R-:W-:-:S02]  /*3db0*/  WARPGROUP.DEPBAR.LE gsb0, 0x0 ;  /* 0x00008000000079c5 */ /* 0x000fc40000010000 */
[----:B------:R-:W-:Y:S02]  /*3dc0*/  F2FP.BF16.F32.PACK_AB R152, R184, R182 ;  /* 0x000000b6b898723e */ /* 0x000fe400000010ff */
[----:B------:R-:W-:Y:S02]  /*3dd0*/  F2FP.BF16.F32.PACK_AB R153, R185, R183 ;  /* 0x000000b7b999723e */ /* 0x000fe400000010ff */
[----:B------:R-:W-:Y:S02]  /*3de0*/  F2FP.BF16.F32.PACK_AB R154, R188, R186 ;  /* 0x000000babc9a723e */ /* 0x000fe400000010ff */
[----:B------:R-:W-:-:S04]  /*3df0*/  F2FP.BF16.F32.PACK_AB R155, R189, R187 ;  /* 0x000000bbbd9b723e */ /* 0x000fc800000010ff */
[----:B------:R-:W-:-:S06]  /*3e00*/  WARPGROUP.ARRIVE ;  /* 0x00000000000079c5 */ /* 0x000fcc0000000000 */
[----:B------:R-:W-:Y:S01]  /*3e10*/  HGMMA.64x256x16.F32.BF16 R24, R152, gdesc[UR8].tnspB, R24, gsb0 ;  /* 0x43e0000898187df0 */ /* 0x000fe20008001818 */
[----:B------:R-:W-:Y:S01]  /*3e20*/  UIADD3 UR10, UR4, 0x180, URZ ;  /* 0x00000180040a7890 */ /* 0x000fe2000fffe03f */
[----:B------:R-:W-:Y:S01]  /*3e30*/  UMOV UR11, 0x40000040 ;  /* 0x40000040000b7882 */ /* 0x000fe20000000000 */
[----:B------:R-:W-:Y:S02]  /*3e40*/  WARPGROUP.DEPBAR.LE gsb0, 0x0 ;  /* 0x00008000000079c5 */ /* 0x000fe40000010000 */
[----:B------:R-:W-:Y:S01]  /*3e50*/  F2FP.BF16.F32.PACK_AB R152, R205, R204 ;  /* 0x000000cccd98723e */ /* 0x000fe200000010ff */
[----:B------:R-:W-:Y:S01]  /*3e60*/  FADD.FTZ R204, R204, R177 ;  /* 0x000000b1cccc7221 */ /* 0x000fe20000010000 */
[C---:B------:R-:W-:Y:S01]  /*3e70*/  F2FP.BF16.F32.PACK_AB R153, R198.reuse, R203 ;  /* 0x000000cbc699723e */ /* 0x040fe200000010ff */
        /* <DEDUP_REMOVED lines=33> */
[----:B--2---:R-:W-:Y:S01]  /*4090*/  F2FP.BF16.F32.PACK_AB R153, R169, R168 ;  /* 0x000000a8a999723e */ /* 0x004fe200000010ff */
[----:B------:R-:W-:Y:S01]  /*40a0*/  FADD.FTZ R168, R168, R195 ;  /* 0x000000c3a8a87221 */ /* 0x000fe20000010000 */
[----:B------:R-:W-:Y:S01]  /*40b0*/  F2FP.BF16.F32.PACK_AB R154, R167, R166 ;  /* 0x000000a6a79a723e */ /* 0x000fe200000010ff */
[----:B------:R-:W-:Y:S01]  /*40c0*/  FADD.FTZ R165, R165, R164 ;  /* 0x000000a4a5a57221 */ /* 0x000fe20000010000 */
[----:B---3--:R-:W-:Y:S01]  /*40d0*/  F2FP.BF16.F32.PACK_AB R155, R171, R170 ;  /* 0x000000aaab9b723e */ /* 0x008fe200000010ff */
        /* <DEDUP_REMOVED lines=10> */
.L_x_10150:
[----:B------:R-:W-:Y:S01]  /*4180*/  UIADD3 UR52, UR52, 0x32460, URZ ;  /* 0x0003246034347890 */ /* 0x000fe2000fffe03f */
[----:B------:R-:W-:-:S03]  /*4190*/  ISETP.GE.AND P1, PT, R157, 0x61, PT ;  /* 0x000000619d00780c */ /* 0x000fc60003f26270 */
[----:B------:R-:W-:-:S09]  /*41a0*/  UPRMT UR52, UR53, 0x654, UR52 ;  /* 0x0000065435347896 */ /* 0x000fd20008000034 */
[----:B------:R-:W-:Y:S01]  /*41b0*/  SYNCS.ARRIVE.TRANS64.RED.A1T0 RZ, [UR52], RZ ;  /* 0x000000ffffff79a7 */ /* 0x000fe20008100434 */
[----:B------:R-:W-:Y:S05]  /*41c0*/  @!P1 BRA `(.L_x_10151) ;  /* 0x0000002800609947 */ /* 0x000fea0003800000 */
[----:B------:R-:W-:Y:S01]  /*41d0*/  VIADD R3, R158, 0xfffffffe ;  /* 0xfffffffe9e037836 */ /* 0x000fe20000000000 */
[----:B------:R-:W-:Y:S01]  /*41e0*/  MOV R200, R199 ;  /* 0x000000c700c87202 */ /* 0x000fe20000000f00 */
[----:B------:R-:W-:-:S07]  /*41f0*/  IMAD.MOV.U32 R201, RZ, RZ, R156 ;  /* 0x000000ffffc97224 */ /* 0x000fce00078e009c */
.L_x_10162:
[----:B------:R-:W-:Y:S01]  /*4200*/  UIADD3 UR38, UR38, 0x1, URZ ;  /* 0x0000000126267890 */ /* 0x000fe2000fffe03f */
[C---:B------:R-:W-:Y:S01]  /*4210*/  ISETP.GT.AND P1, PT, R3.reuse, RZ, PT ;  /* 0x000000ff0300720c */ /* 0x040fe20003f24270 */
[----:B------:R-:W-:Y:S02]  /*4220*/  VIADD R3, R3, 0xffffffff ;  /* 0xffffffff03037836 */ /* 0x000fe40000000000 */
[----:B------:R-:W-:-:S04]  /*4230*/  UISETP.NE.AND UP0, UPT, UR38, 0x2, UPT ;  /* 0x000000022600788c */ /* 0x000fc8000bf05270 */
[----:B------:R-:W-:Y:S02]  /*4240*/  USEL UR4, URZ, 0x1, UP0 ;  /* 0x000000013f047887 */ /* 0x000fe40008000000 */
[----:B------:R-:W-:Y:S02]  /*4250*/  USEL UR38, UR38, URZ, UP0 ;  /* 0x0000003f26267287 */ /* 0x000fe40008000000 */
[----:B------:R-:W-:Y:S01]  /*4260*/  ULOP3.LUT UR39, UR39, UR4, URZ, 0x3c, !UPT ;  /* 0x0000000427277292 */ /* 0x000fe2000f8e3c3f */
[----:B------:R-:W-:Y:S11]  /*4270*/  @!P0 BRA `(.L_x_10152) ;  /* 0x0000000000048947 */ /* 0x000ff60003800000 */
[----:B------:R-:W-:Y:S01]  /*4280*/  BPT.TRAP 0x1 ;  /* 0x000000040000795c */ /* 0x000fe20000300000 */
.L_x_10152:
        /* <DEDUP_REMOVED lines=9> */
.L_x_10153:
[----:B-1----:R-:W-:Y:S05]  /*4320*/  @P2 BRA `(.L_x_10154) ;  /* 0x0000000000082947 */ /* 0x002fea0003800000 */
[----:B------:R-:W1:Y:S02]  /*4330*/  SYNCS.PHASECHK.TRANS64.TRYWAIT P2, [UR4+0x32430], R0 ;  /* 0x03243000ff0075a7 */ /* 0x000e640008040144 */
[----:B-1----:R-:W-:Y:S05]  /*4340*/  @!P2 BRA `(.L_x_10155) ;  /* 0x000000c0002ca947 */ /* 0x002fea0003800000 */
.L_x_10154:
[----:B------:R-:W-:Y:S01]  /*4350*/  R2UR UR52, R20 ;  /* 0x00000000143472ca */ /* 0x000fe200000e0000 */
[----:B------:R-:W-:Y:S01]  /*4360*/  UIMAD UR5, UR38, 0x300, UR60 ;  /* 0x00000300260578a4 */ /* 0x000fe2000f8e023c */
[----:B------:R-:W-:Y:S01]  /*4370*/  R2UR UR53, R21 ;  /* 0x00000000153572ca */ /* 0x000fe200000e0000 */
[----:B-1----:R-:W-:Y:S01]  /*4380*/  WARPGROUP.ARRIVE ;  /* 0x00000000000079c5 */ /* 0x002fe20000000000 */
[----:B------:R-:W-:-:S04]  /*4390*/  UMOV UR55, 0x40000040 ;  /* 0x4000004000377882 */ /* 0x000fc80000000000 */
[----:B------:R-:W-:-:S07]  /*43a0*/  UMOV UR54, UR5 ;  /* 0x0000000500367c82 */ /* 0x000fce0008000000 */
[----:B------:R-:W-:Y:S01]  /*43b0*/  HGMMA.64x96x16.F32.BF16 R152, gdesc[UR52], RZ, !UPT, gsb0 ;  /* 0x01600000349879f0 */ /* 0x000fe2000c0018ff */
[----:B------:R-:W-:Y:S01]  /*43c0*/  R2UR UR52, R18 ;  /* 0x00000000123472ca */ /* 0x000fe200000e0000 */
[----:B------:R-:W-:Y:S01]  /*43d0*/  UIADD3 UR54, UR5, 0x2, URZ ;  /* 0x0000000205367890 */ /* 0x000fe2000fffe03f */
[----:B------:R-:W-:Y:S01]  /*43e0*/  R2UR UR53, R19 ;  /* 0x00000000133572ca */ /* 0x000fe200000e0000 */
[----:B------:R-:W-:Y:S01]  /*43f0*/  UMOV UR55, 0x40000040 ;  /* 0x4000004000377882 */ /* 0x000fe20000000000 */
[----:B------:R-:W-:Y:S02]  /*4400*/  WARPGROUP.DEPBAR.LE gsb0, 0x0 ;  /* 0x00008000000079c5 */ /* 0x000fe40000010000 */
[----:B------:R-:W-:-:S09]  /*4410*/  WARPGROUP.ARRIVE ;  /* 0x00000000000079c5 */ /* 0x000fd20000000000 */
[----:B------:R-:W-:Y:S01]  /*4420*/  HGMMA.64x96x16.F32.BF16 R152, gdesc[UR52], R152, gsb0 ;  /* 0x01600000349879f0 */ /* 0x000fe20008001898 */
        /* <DEDUP_REMOVED lines=13> */
[----:B------:R-:W-:Y:S03]  /*4500*/  HGMMA.64x96x16.F32.BF16 R152, gdesc[UR52], R152, gsb0 ;  /* 0x01600000349879f0 */ /* 0x000fe60008001898 */
[----:B------:R-:W-:Y:S02]  /*4510*/  WARPGROUP.DEPBAR.LE gsb0, 0x0 ;  /* 0x00008000000079c5 */ /* 0x000fe40000010000 */
[----:B------:R-:W-:Y:S05]  /*4520*/  @!P0 BRA `(.L_x_10156) ;  /* 0x0000000000048947 */ /* 0x000fea0003800000 */
[----:B------:R-:W-:Y:S01]  /*4530*/  BPT.TRAP 0x1 ;  /* 0x000000040000795c */ /* 0x000fe20000300000 */
.L_x_10156:
[----:B------:R1:W2:Y:S01]  /*4540*/  SYNCS.PHASECHK.TRANS64.TRYWAIT P2, [UR4+0x32450], R0 ;  /* 0x03245000ff0075a7 */ /* 0x0002a20008040144 */
[----:B------:R-:W-:Y:S05]  /*4550*/  @!P0 BRA `(.L_x_10157) ;  /* 0x0000000000048947 */ /* 0x000fea0003800000 */
[----:B------:R-:W-:Y:S01]  /*4560*/  BPT.TRAP 0x1 ;  /* 0x000000040000795c */ /* 0x000fe20000300000 */
.L_x_10157:
[----:B--2---:R-:W-:Y:S05]  /*4570*/  @P2 BRA `(.L_x_10158) ;  /* 0x0000000000082947 */ /* 0x004fea0003800000 */
[----:B------:R-:W2:Y:S02]  /*4580*/  SYNCS.PHASECHK.TRANS64.TRYWAIT P2, [UR4+0x32450], R0 ;  /* 0x03245000ff0075a7 */ /* 0x000ea40008040144 */
[----:B--2---:R-:W-:Y:S05]  /*4590*/  @!P2 BRA `(.L_x_10159) ;  /* 0x000000bc00b0a947 */ /* 0x004fea0003800000 */
.L_x_10158:
[----:B------:R-:W-:Y:S01]  /*45a0*/  R2UR UR52, R12 ;  /* 0x000000000c3472ca */ /* 0x000fe200000e0000 */
[----:B------:R-:W-:Y:S01]  /*45b0*/  UIMAD UR5, UR38, 0xc00, UR7 ;  /* 0x00000c00260578a4 */ /* 0x000fe2000f8e0207 */
[----:B------:R-:W-:Y:S01]  /*45c0*/  R2UR UR53, R13 ;  /* 0x000000000d3572ca */ /* 0x000fe200000e0000 */
[----:B------:R-:W-:Y:S01]  /*45d0*/  WARPGROUP.ARRIVE ;  /* 0x00000000000079c5 */ /* 0x000fe20000000000 */
[----:B------:R-:W-:Y:S01]  /*45e0*/  UMOV UR55, 0x40000040 ;  /* 0x4000004000377882 */ /* 0x000fe20000000000 */
[----:B------:R-:W-:-:S04]  /*45f0*/  UIADD3 UR10, UR5, 0x302, URZ ;  /* 0x00000302050a7890 */ /* 0x000fc8000fffe03f */
[----:B------:R-:W3:Y:S01]  /*4600*/  S2R R202, SR_TID.X ;  /* 0x0000000000ca7919 */ /* 0x000ee20000002100 */
[----:B------:R-:W-:Y:S01]  /*4610*/  UMOV UR11, 0x40000040 ;  /* 0x40000040000b7882 */ /* 0x000fe20000000000 */
[----:B------:R-:W-:Y:S01]  /*4620*/  UMOV UR54, UR5 ;  /* 0x0000000500367c82 */ /* 0x000fe20008000000 */
[----:B------:R-:W-:Y:S01]  /*4630*/  UIADD3 UR14, UR5, 0x304, URZ ;  /* 0x00000304050e7890 */ /* 0x000fe2000fffe03f */
[----:B------:R-:W-:Y:S01]  /*4640*/  UMOV UR15, 0x40000040 ;  /* 0x40000040000f7882 */ /* 0x000fe20000000000 */
[----:B------:R-:W-:Y:S01]  /*4650*/  UIADD3 UR18, UR5, 0x306, URZ ;  /* 0x0000030605127890 */ /* 0x000fe2000fffe03f */
[----:B------:R-:W-:Y:S01]  /*4660*/  UMOV UR19, 0x40000040 ;  /* 0x4000004000137882 */ /* 0x000fe20000000000 */
[----:B------:R-:W-:Y:S01]  /*4670*/  HGMMA.64x96x16.F32.BF16 R152, gdesc[UR52], R152, gsb0 ;  /* 0x01600000349879f0 */ /* 0x000fe20008001898 */
[----:B------:R-:W-:Y:S01]  /*4680*/  R2UR UR52, R10 ;  /* 0x000000000a3472ca */ /* 0x000fe200000e0000 */
[----:B------:R-:W-:Y:S01]  /*4690*/  UIADD3 UR54, UR5, 0x2, URZ ;  /* 0x0000000205367890 */ /* 0x000fe2000fffe03f */
[----:B------:R-:W-:Y:S01]  /*46a0*/  R2UR UR53, R11 ;  /* 0x000000000b3572ca */ /* 0x000fe200000e0000 */
[----:B------:R-:W-:Y:S01]  /*46b0*/  UMOV UR55, 0x40000040 ;  /* 0x4000004000377882 */ /* 0x000fe20000000000 */
[----:B------:R-:W-:Y:S01]  /*46c0*/  UIADD3 UR22, UR5, 0x600, URZ ;  /* 0x0000060005167890 */ /* 0x000fe2000fffe03f */
        /* <DEDUP_REMOVED lines=12> */
[----:B---3--:R-:W-:Y:S01]  /*4790*/  SHF.R.U32.HI R202, RZ, 0x7, R202 ;  /* 0x00000007ffca7819 */ /* 0x008fe200000116ca */
[----:B------:R-:W-:-:S03]  /*47a0*/  UMOV UR51, 0x40000040 ;  /* 0x4000004000337882 */ /* 0x000fc60000000000 */
[----:B012---:R-:W-:Y:S01]  /*47b0*/  IADD3 R0, -R202, 0xb, RZ ;  /* 0x0000000bca007810 */ /* 0x007fe20007ffe1ff */
[----:B------:R-:W-:Y:S02]  /*47c0*/  WARPGROUP.DEPBAR.LE gsb0, 0x0 ;  /* 0x00008000000079c5 */ /* 0x000fe40000010000 */
[----:B------:R-:W-:-:S06]  /*47d0*/  WARPGROUP.ARRIVE ;  /* 0x00000000000079c5 */ /* 0x000fcc0000000000 */
        /* <DEDUP_REMOVED lines=22> */
[----:B------:R-:W-:Y:S01]  /*4940*/  UIADD3 UR54, UR5, 0x906, URZ ;  /* 0x0000090605367890 */ /* 0x000fe2000fffe03f */
[----:B------:R-:W-:Y:S01]  /*4950*/  UMOV UR55, 0x40000040 ;  /* 0x4000004000377882 */ /* 0x000fe20000000000 */
[----:B------:R-:W-:Y:S01]  /*4960*/  UMOV UR52, UR56 ;  /* 0x0000003800347c82 */ /* 0x000fe20008000000 */
[----:B------:R-:W-:Y:S01]  /*4970*/  UMOV UR53, UR57 ;  /* 0x0000003900357c82 */ /* 0x000fe20008000000 */
        /* <DEDUP_REMOVED lines=37> */
.L_x_10160:
        /* <DEDUP_REMOVED lines=60> */
[----:B------:R-:W-:-:S04]  /*4f90*/  FMUL.FTZ R198, R198, UR5 ;  /* 0x00000005c6c67c20 */ /* 0x000fc80008410000 */
        /* <DEDUP_REMOVED lines=77> */
[----:B------:R-:W-:Y:S01]  /*5470*/  SYNCS.ARRIVE.TRANS64.RED.A1T0 RZ, [UR5], RZ ;  /* 0x000000ffffff79a7 */ /* 0x000fe20008100405 */
[----:B------:R-:W3:Y:S01]  /*5480*/  SHFL.BFLY PT, R202, R207, 0x2, 0x1f ;  /* 0x0c401f00cfca7f89 */ /* 0x000ee200000e0000 */
[----:B------:R-:W-:-:S04]  /*5490*/  UIMAD UR5, UR38, 0xc00, UR6 ;  /* 0x00000c00260578a4 */ /* 0x000fc8000f8e0206 */
[----:B------:R-:W4:Y:S01]  /*54a0*/  MUFU.TANH R194, R194 ;  /* 0x000000c200c27308 */ /* 0x000f220000002400 */
[----:B-1----:R-:W-:Y:S02]  /*54b0*/  FMNMX.FTZ R204, R190, R205, !PT ;  /* 0x000000cdbecc7209 */ /* 0x002fe40007810000 */
[----:B------:R-:W-:-:S05]  /*54c0*/  UMOV UR10, UR5 ;  /* 0x00000005000a7c82 */ /* 0x000fca0008000000 */
[----:B------:R-:W1:Y:S01]  /*54d0*/  MUFU.TANH R195, R195 ;  /* 0x000000c300c37308 */ /* 0x000e620000002400 */
[----:B--2---:R-:W-:-:S07]  /*54e0*/  FMNMX.FTZ R199, R191, R204, !PT ;  /* 0x000000ccbfc77209 */ /* 0x004fce0007810000 */
[----:B------:R-:W2:Y:S01]  /*54f0*/  MUFU.TANH R198, R198 ;  /* 0x000000c600c67308 */ /* 0x000ea20000002400 */
[----:B----4-:R-:W-:-:S07]  /*5500*/  FMNMX.FTZ R204, R194, R199, !PT ;  /* 0x000000c7c2cc7209 */ /* 0x010fce0007810000 */
[----:B------:R-:W4:Y:S01]  /*5510*/  MUFU.TANH R203, R203 ;  /* 0x000000cb00cb7308 */ /* 0x000f220000002400 */
[----:B-1----:R-:W-:-:S04]  /*5520*/  FMNMX.FTZ R199, R195, R204, !PT ;  /* 0x000000ccc3c77209 */ /* 0x002fc80007810000 */
[----:B--2---:R-:W-:Y:S02]  /*5530*/  FMNMX.FTZ R206, R198, R199, !PT ;  /* 0x000000c7c6ce7209 */ /* 0x004fe40007810000 */
[----:B---3--:R-:W-:Y:S02]  /*5540*/  FMNMX.FTZ R199, R207, R202, !PT ;  /* 0x000000cacfc77209 */ /* 0x008fe40007810000 */
[----:B------:R-:W1:Y:S03]  /*5550*/  LDC R202, c[0x0][0xa80] ;  /* 0x0002a000ffca7b82 */ /* 0x000e660000000800 */
[----:B------:R-:W2:Y:S01]  /*5560*/  SHFL.BFLY PT, R204, R199, 0x1, 0x1f ;  /* 0x0c201f00c7cc7f89 */ /* 0x000ea200000e0000 */
[----:B----4-:R-:W-:-:S05]  /*5570*/  FMNMX.FTZ R206, R203, R206, !PT ;  /* 0x000000cecbce7209 */ /* 0x010fca0007810000 */
[----:B------:R-:W3:Y:S01]  /*5580*/  SHFL.BFLY PT, R205, R206, 0x2, 0x1f ;  /* 0x0c401f00cecd7f89 */ /* 0x000ee200000e0000 */
[----:B--2---:R-:W-:Y:S02]  /*5590*/  FMNMX.FTZ R199, R199, R204, !PT ;  /* 0x000000ccc7c77209 */ /* 0x004fe40007810000 */
[----:B---3--:R-:W-:-:S03]  /*55a0*/  FMNMX.FTZ R206, R206, R205, !PT ;  /* 0x000000cdcece7209 */ /* 0x008fc60007810000 */
[----:B------:R-:W-:-:S04]  /*55b0*/  FADD.FTZ R205, -R199, R200 ;  /* 0x000000c8c7cd7221 */ /* 0x000fc80000010100 */
[-C--:B-1----:R-:W-:Y:S01]  /*55c0*/  FMUL.FTZ R200, R205, R202.reuse ;  /* 0x000000cacdc87220 */ /* 0x082fe20000410000 */
[-C--:B------:R-:W-:Y:S01]  /*55d0*/  FMUL.FTZ R205, R199, R202.reuse ;  /* 0x000000cac7cd7220 */ /* 0x080fe20000410000 */
[----:B------:R-:W1:Y:S03]  /*55e0*/  SHFL.BFLY PT, R208, R206, 0x1, 0x1f ;  /* 0x0c201f00ced07f89 */ /* 0x000e6600000e0000 */
[-CC-:B------:R-:W-:Y:S01]  /*55f0*/  FFMA.FTZ R204, R153, R202.reuse, -R205.reuse ;  /* 0x000000ca99cc7223 */ /* 0x180fe200000108cd */
[-CC-:B------:R-:W-:Y:S01]  /*5600*/  FFMA.FTZ R207, R152, R202.reuse, -R205.reuse ;  /* 0x000000ca98cf7223 */ /* 0x180fe200000108cd */
[----:B------:R-:W2:Y:S01]  /*5610*/  S2R R153, SR_TID.X ;  /* 0x0000000000997919 */ /* 0x000ea20000002100 */
        /* <DEDUP_REMOVED lines=18> */
[----:B-1----:R-:W-:Y:S01]  /*5740*/  FMNMX.FTZ R156, R206, R208, !PT ;  /* 0x000000d0ce9c7209 */ /* 0x002fe20007810000 */
[----:B------:R-:W-:Y:S01]  /*5750*/  MUFU.EX2 R204, R204 ;  /* 0x000000cc00cc7308 */ /* 0x000fe20000000800 */
[-C--:B---3--:R-:W-:Y:S01]  /*5760*/  FMUL.FTZ R24, R24, R200.reuse ;  /* 0x000000c818187220 */ /* 0x088fe20000410000 */
[-C--:B------:R-:W-:Y:S01]  /*5770*/  FMUL.FTZ R25, R25, R200.reuse ;  /* 0x000000c819197220 */ /* 0x080fe20000410000 */
[----:B------:R-:W-:Y:S01]  /*5780*/  FMUL.FTZ R28, R28, R200 ;  /* 0x000000c81c1c7220 */ /* 0x000fe20000410000 */
[----:B------:R-:W-:Y:S01]  /*5790*/  FMUL.FTZ R209, R156, R202 ;  /* 0x000000ca9cd17220 */ /* 0x000fe20000410000 */
[-C--:B------:R-:W-:Y:S01]  /*57a0*/  FMUL.FTZ R29, R29, R200.reuse ;  /* 0x000000c81d1d7220 */ /* 0x080fe20000410000 */
[-C--:B------:R-:W-:Y:S01]  /*57b0*/  FMUL.FTZ R32, R32, R200.reuse ;  /* 0x000000c820207220 */ /* 0x080fe20000410000 */
[----:B------:R-:W-:Y:S01]  /*57c0*/  FMUL.FTZ R33, R33, R200 ;  /* 0x000000c821217220 */ /* 0x000fe20000410000 */
[----:B------:R1:W-:Y:S01]  /*57d0*/  MUFU.EX2 R206, R152 ;  /* 0x0000009800ce7308 */ /* 0x0003e20000000800 */
[-CC-:B------:R-:W-:Y:S01]  /*57e0*/  FFMA.FTZ R210, R154, R202.reuse, -R209.reuse ;  /* 0x000000ca9ad27223 */ /* 0x180fe200000108d1 */
[-CC-:B------:R-:W-:Y:S01]  /*57f0*/  FFMA.FTZ R158, R158, R202.reuse, -R209.reuse ;  /* 0x000000ca9e9e7223 */ /* 0x180fe200000108d1 */
[----:B------:R-:W-:Y:S01]  /*5800*/  FFMA.FTZ R159, R159, R202, -R209 ;  /* 0x000000ca9f9f7223 */ /* 0x000fe200000108d1 */
[----:B--2---:R-:W-:Y:S01]  /*5810*/  SHF.R.U32.HI R153, RZ, 0x7, R153 ;  /* 0x00000007ff997819 */ /* 0x004fe20000011699 */
[-C--:B------:R-:W-:Y:S01]  /*5820*/  FMUL.FTZ R36, R36, R200.reuse ;  /* 0x000000c824247220 */ /* 0x080fe20000410000 */
[-C--:B------:R-:W-:Y:S01]  /*5830*/  FMUL.FTZ R37, R37, R200.reuse ;  /* 0x000000c825257220 */ /* 0x080fe20000410000 */
[----:B------:R-:W-:Y:S01]  /*5840*/  FMUL.FTZ R40, R40, R200 ;  /* 0x000000c828287220 */ /* 0x000fe20000410000 */
[----:B------:R-:W-:Y:S01]  /*5850*/  MUFU.EX2 R157, R157 ;  /* 0x0000009d009d7308 */ /* 0x000fe20000000800 */
[----:B-1----:R-:W-:Y:S01]  /*5860*/  FADD.FTZ R152, -R156, R201 ;  /* 0x000000c99c987221 */ /* 0x002fe20000010100 */
[----:B------:R-:W-:Y:S01]  /*5870*/  FFMA.FTZ R201, R155, R202, -R209 ;  /* 0x000000ca9bc97223 */ /* 0x000fe200000108d1 */
[-C--:B------:R-:W-:Y:S01]  /*5880*/  FMUL.FTZ R41, R41, R200.reuse ;  /* 0x000000c829297220 */ /* 0x080fe20000410000 */
[----:B------:R-:W-:Y:S01]  /*5890*/  FMUL.FTZ R44, R44, R200 ;  /* 0x000000c82c2c7220 */ /* 0x000fe20000410000 */
[----:B------:R-:W-:Y:S01]  /*58a0*/  FMUL.FTZ R152, R152, R202 ;  /* 0x000000ca98987220 */ /* 0x000fe20000410000 */
        /* <DEDUP_REMOVED lines=19> */
[----:B-1----:R-:W-:-:S02]  /*59e0*/  VIADD R152, R153, 0x8 ;  /* 0x0000000899987836 */ /* 0x002fc40000000000 */
[-C--:B------:R-:W-:Y:S01]  /*59f0*/  FMUL.FTZ R77, R77, R200.reuse ;  /* 0x000000c84d4d7220 */ /* 0x080fe20000410000 */
[-C--:B------:R-:W-:Y:S01]  /*5a00*/  FMUL.FTZ R80, R80, R200.reuse ;  /* 0x000000c850507220 */ /* 0x080fe20000410000 */
[-C--:B------:R-:W-:Y:S01]  /*5a10*/  FMUL.FTZ R81, R81, R200.reuse ;  /* 0x000000c851517220 */ /* 0x080fe20000410000 */
[-C--:B------:R-:W-:Y:S01]  /*5a20*/  FMUL.FTZ R84, R84, R200.reuse ;  /* 0x000000c854547220 */ /* 0x080fe20000410000 */
[----:B------:R1:W-:Y:S01]  /*5a30*/  BAR.SYNC.DEFER_BLOCKING R152, 0x100 ;  /* 0x000400980000751d */ /* 0x0003e20000010000 */
        /* <DEDUP_REMOVED lines=99> */
[----:B-1----:R-:W-:Y:S01]  /*6070*/  F2FP.BF16.F32.PACK_AB R152, R204, R207 ;  /* 0x000000cfcc98723e */ /* 0x002fe200000010ff */
[--C-:B------:R-:W-:Y:S01]  /*6080*/  FFMA.FTZ R162, R162, R202, -R209.reuse ;  /* 0x000000caa2a27223 */ /* 0x100fe200000108d1 */
[----:B------:R-:W-:Y:S01]  /*6090*/  F2FP.BF16.F32.PACK_AB R154, R157, R206 ;  /* 0x000000ce9d9a723e */ /* 0x000fe200000010ff */
[--C-:B------:R-:W-:Y:S01]  /*60a0*/  FFMA.FTZ R163, R163, R202, -R209.reuse ;  /* 0x000000caa3a37223 */ /* 0x100fe200000108d1 */
[----:B---3--:R-:W-:Y:S01]  /*60b0*/  F2FP.BF16.F32.PACK_AB R153, R201, R210 ;  /* 0x000000d2c999723e */ /* 0x008fe200000010ff */
[--C-:B------:R-:W-:Y:S01]  /*60c0*/  FFMA.FTZ R166, R166, R202, -R209.reuse ;  /* 0x000000caa6a67223 */ /* 0x100fe200000108d1 */
[----:B----4-:R-:W-:Y:S01]  /*60d0*/  F2FP.BF16.F32.PACK_AB R155, R159, R158 ;  /* 0x0000009e9f9b723e */ /* 0x010fe200000010ff */
[-CC-:B------:R-:W-:Y:S01]  /*60e0*/  FFMA.FTZ R167, R167, R202.reuse, -R209.reuse ;  /* 0x000000caa7a77223 */ /* 0x180fe200000108d1 */
[----:B------:R-:W-:Y:S01]  /*60f0*/  MUFU.EX2 R160, R160 ;  /* 0x000000a000a07308 */ /* 0x000fe20000000800 */
[-CC-:B------:R-:W-:Y:S01]  /*6100*/  FFMA.FTZ R170, R170, R202.reuse, -R209.reuse ;  /* 0x000000caaaaa7223 */ /* 0x180fe200000108d1 */
[----:B------:R-:W-:Y:S01]  /*6110*/  WARPGROUP.ARRIVE ;  /* 0x00000000000079c5 */ /* 0x000fe20000000000 */
[-CC-:B------:R-:W-:Y:S01]  /*6120*/  FFMA.FTZ R171, R171, R202.reuse, -R209.reuse ;  /* 0x000000caabab7223 */ /* 0x180fe200000108d1 */
[-CC-:B------:R-:W-:Y:S01]  /*6130*/  FFMA.FTZ R174, R174, R202.reuse, -R209.reuse ;  /* 0x000000caaeae7223 */ /* 0x180fe200000108d1 */
[-CC-:B------:R-:W-:Y:S01]  /*6140*/  FFMA.FTZ R175, R175, R202.reuse, -R209.reuse ;  /* 0x000000caafaf7223 */ /* 0x180fe200000108d1 */
[-CC-:B------:R-:W-:Y:S01]  /*6150*/  FFMA.FTZ R178, R178, R202.reuse, -R209.reuse ;  /* 0x000000cab2b27223 */ /* 0x180fe200000108d1 */
[-CC-:B------:R-:W-:Y:S01]  /*6160*/  FFMA.FTZ R179, R179, R202.reuse, -R209.reuse ;  /* 0x000000cab3b37223 */ /* 0x180fe200000108d1 */
[----:B------:R-:W-:Y:S01]  /*6170*/  HGMMA.64x256x16.F32.BF16 R24, R152, gdesc[UR8].tnspB, R24, gsb0 ;  /* 0x43e0000898187df0 */ /* 0x000fe20008001818 */
[----:B------:R-:W1:Y:S01]  /*6180*/  MUFU.EX2 R161, R161 ;  /* 0x000000a100a17308 */ /* 0x000e620000000800 */
[----:B------:R-:W-:Y:S01]  /*6190*/  UIADD3 UR10, UR5, 0x80, URZ ;  /* 0x00000080050a7890 */ /* 0x000fe2000fffe03f */
[-CC-:B------:R-:W-:Y:S01]  /*61a0*/  FFMA.FTZ R182, R182, R202.reuse, -R209.reuse ;  /* 0x000000cab6b67223 */ /* 0x180fe200000108d1 */
[----:B------:R-:W-:Y:S01]  /*61b0*/  UMOV UR11, 0x40000040 ;  /* 0x40000040000b7882 */ /* 0x000fe20000000000 */
[-C--:B------:R-:W-:Y:S01]  /*61c0*/  FFMA.FTZ R183, R183, R202.reuse, -R209 ;  /* 0x000000cab7b77223 */ /* 0x080fe200000108d1 */
[-CC-:B------:R-:W-:Y:S01]  /*61d0*/  FFMA.FTZ R188, R188, R202.reuse, -R205.reuse ;  /* 0x000000cabcbc7223 */ /* 0x180fe200000108cd */
[-C--:B------:R-:W-:Y:S01]  /*61e0*/  FFMA.FTZ R189, R189, R202.reuse, -R205 ;  /* 0x000000cabdbd7223 */ /* 0x080fe200000108cd */
[-CC-:B------:R-:W-:Y:S01]  /*61f0*/  FFMA.FTZ R186, R186, R202.reuse, -R209.reuse ;  /* 0x000000cababa7223 */ /* 0x180fe200000108d1 */
[----:B------:R-:W-:Y:S01]  /*6200*/  MUFU.EX2 R164, R164 ;  /* 0x000000a400a47308 */ /* 0x000fe20000000800 */
[-CC-:B------:R-:W-:Y:S01]  /*6210*/  FFMA.FTZ R187, R187, R202.reuse, -R209.reuse ;  /* 0x000000cabbbb7223 */ /* 0x180fe200000108d1 */
[-CC-:B------:R-:W-:Y:S01]  /*6220*/  FFMA.FTZ R190, R190, R202.reuse, -R209.reuse ;  /* 0x000000cabebe7223 */ /* 0x180fe200000108d1 */
[-C--:B------:R-:W-:Y:S01]  /*6230*/  FFMA.FTZ R191, R191, R202.reuse, -R209 ;  /* 0x000000cabfbf7223 */ /* 0x080fe200000108d1 */
[-CC-:B------:R-:W-:Y:S01]  /*6240*/  FFMA.FTZ R192, R192, R202.reuse, -R205.reuse ;  /* 0x000000cac0c07223 */ /* 0x180fe200000108cd */
[-CC-:B------:R-:W-:Y:S01]  /*6250*/  FFMA.FTZ R193, R193, R202.reuse, -R205.reuse ;  /* 0x000000cac1c17223 */ /* 0x180fe200000108cd */
[-CC-:B------:R-:W-:Y:S01]  /*6260*/  FFMA.FTZ R196, R196, R202.reuse, -R205.reuse ;  /* 0x000000cac4c47223 */ /* 0x180fe200000108cd */
[-C--:B------:R-:W-:Y:S01]  /*6270*/  FFMA.FTZ R197, R197, R202.reuse, -R205 ;  /* 0x000000cac5c57223 */ /* 0x080fe200000108cd */
[----:B------:R-:W-:Y:S01]  /*6280*/  MUFU.EX2 R165, R165 ;  /* 0x000000a500a57308 */ /* 0x000fe20000000800 */
[-CC-:B------:R-:W-:Y:S01]  /*6290*/  FFMA.FTZ R194, R194, R202.reuse, -R209.reuse ;  /* 0x000000cac2c27223 */ /* 0x180fe200000108d1 */
[-CC-:B------:R-:W-:Y:S01]  /*62a0*/  FFMA.FTZ R195, R195, R202.reuse, -R209.reuse ;  /* 0x000000cac3c37223 */ /* 0x180fe200000108d1 */
[-CC-:B------:R-:W-:Y:S01]  /*62b0*/  FFMA.FTZ R198, R198, R202.reuse, -R209.reuse ;  /* 0x000000cac6c67223 */ /* 0x180fe200000108d1 */
[----:B------:R-:W-:Y:S01]  /*62c0*/  FFMA.FTZ R203, R203, R202, -R209 ;  /* 0x000000cacbcb7223 */ /* 0x000fe200000108d1 */
[----:B------:R-:W-:Y:S01]  /*62d0*/  FFMA.FTZ R23, R200, R23, R207 ;  /* 0x00000017c8177223 */ /* 0x000fe200000100cf */
[----:B------:R-:W-:-:S02]  /*62e0*/  FFMA.FTZ R22, R208, R22, R210 ;  /* 0x00000016d0167223 */ /* 0x000fc400000100d2 */
[----:B------:R-:W-:Y:S01]  /*62f0*/  MUFU.EX2 R162, R162 ;  /* 0x000000a200a27308 */ /* 0x000fe20000000800 */
[----:B------:R-:W-:Y:S01]  /*6300*/  FADD.FTZ R23, R204, R23 ;  /* 0x00000017cc177221 */ /* 0x000fe20000010000 */
[----:B------:R-:W-:-:S03]  /*6310*/  FADD.FTZ R201, R201, R22 ;  /* 0x00000016c9c97221 */ /* 0x000fc60000010000 */
[----:B------:R-:W-:Y:S01]  /*6320*/  FADD.FTZ R206, R206, R23 ;  /* 0x00000017cece7221 */ /* 0x000fe20000010000 */
[----:B------:R-:W-:Y:S02]  /*6330*/  FADD.FTZ R158, R158, R201 ;  /* 0x000000c99e9e7221 */ /* 0x000fe40000010000 */
[----:B------:R-:W2:Y:S01]  /*6340*/  MUFU.EX2 R163, R163 ;  /* 0x000000a300a37308 */ /* 0x000ea20000000800 */
[----:B------:R-:W-:Y:S01]  /*6350*/  FADD.FTZ R157, R157, R206 ;  /* 0x000000ce9d9d7221 */ /* 0x000fe20000010000 */
[----:B------:R-:W-:-:S06]  /*6360*/  FADD.FTZ R159, R159, R158 ;  /* 0x0000009e9f9f7221 */ /* 0x000fcc0000010000 */
        /* <DEDUP_REMOVED lines=120> */
.L_x_10161:
[----:B------:R-:W-:Y:S01]  /*6af0*/  UIADD3 UR4, UR4, 0x32460, URZ ;  /* 0x0003246004047890 */ /* 0x000fe2000fffe03f */
[----:B------:R-:W-:Y:S02]  /*6b00*/  IMAD.MOV.U32 R201, RZ, RZ, R156 ;  /* 0x000000ffffc97224 */ /* 0x000fe400078e009c */
[----:B------:R-:W-:Y:S01]  /*6b10*/  IMAD.MOV.U32 R200, RZ, RZ, R199 ;  /* 0x000000ffffc87224 */ /* 0x000fe200078e00c7 */
[----:B------:R-:W-:-:S09]  /*6b20*/  UPRMT UR4, UR58, 0x654, UR4 ;  /* 0x000006543a047896 */ /* 0x000fd20008000004 */
[----:B------:R-:W-:Y:S01]  /*6b30*/  SYNCS.ARRIVE.TRANS64.RED.A1T0 RZ, [UR4], RZ ;  /* 0x000000ffffff79a7 */ /* 0x000fe20008100404 */
[----:B------:R-:W-:Y:S05]  /*6b40*/  @P1 BRA `(.L_x_10162) ;  /* 0xffffffd400ac1947 */ /* 0x000fea000383ffff */
.L_x_10151:
[----:B------:R-:W0:Y:S01]  /*6b50*/  SHFL.BFLY PT, R4, R23, 0x2, 0x1f ;  /* 0x0c401f0017047f89 */ /* 0x000e2200000e0000 */
[----:B------:R-:W-:Y:S01]  /*6b60*/  IMAD.MOV.U32 R7, RZ, RZ, RZ ;  /* 0x000000ffff077224 */ /* 0x000fe200078e00ff */
[----:B------:R-:W-:Y:S01]  /*6b70*/  R2UR UR4, R219 ;  /* 0x00000000db0472ca */ /* 0x000fe200000e0000 */
[----:B------:R-:W-:Y:S01]  /*6b80*/  UIADD3 UR38, UR38, 0x1, URZ ;  /* 0x0000000126267890 */ /* 0x000fe2000fffe03f */
[----:B------:R-:W1:Y:S01]  /*6b90*/  SHFL.BFLY PT, R5, R22, 0x2, 0x1f ;  /* 0x0c401f0016057f89 */ /* 0x000e6200000e0000 */
[----:B------:R-:W-:Y:S01]  /*6ba0*/  IMAD.MOV.U32 R8, RZ, RZ, -0x800000 ;  /* 0xff800000ff087424 */ /* 0x000fe200078e00ff */
[----:B------:R2:W-:Y:S06]  /*6bb0*/  BAR.ARV R0, 0x100 ;  /* 0x000400000000751d */ /* 0x0005ec0000002000 */
[----:B------:R-:W-:-:S02]  /*6bc0*/  UISETP.NE.AND UP0, UPT, UR38, 0x2, UPT ;  /* 0x000000022600788c */ /* 0x000fc4000bf05270 */
[----:B------:R-:W-:Y:S06]  /*6bd0*/  BAR.ARV 0x8, 0x180 ;  /* 0x0206000000007b1d */ /* 0x000fec0000002000 */
[----:B------:R-:W-:Y:S01]  /*6be0*/  UIADD3 UR4, UR4, 0x1, URZ ;  /* 0x0000000104047890 */ /* 0x000fe2000fffe03f */
[----:B--2---:R-:W-:Y:S02]  /*6bf0*/  IMAD.MOV.U32 R0, RZ, RZ, -0x800000 ;  /* 0xff800000ff007424 */ /* 0x004fe400078e00ff */
[----:B0-----:R-:W-:Y:S01]  /*6c00*/  FADD.FTZ R4, R4, R23 ;  /* 0x0000001704047221 */ /* 0x001fe20000010000 */
[----:B------:R-:W-:Y:S01]  /*6c10*/  PLOP3.LUT P0, PT, PT, PT, PT, 0x8, 0x0 ;  /* 0x000000000000781c */ /* 0x000fe20003f0e170 */
[----:B------:R-:W-:Y:S01]  /*6c20*/  USEL UR38, UR38, URZ, UP0 ;  /* 0x0000003f26267287 */ /* 0x000fe20008000000 */
[----:B-1----:R-:W-:-:S02]  /*6c30*/  FADD.FTZ R6, R5, R22 ;  /* 0x0000001605067221 */ /* 0x002fc40000010000 */
[----:B------:R-:W0:Y:S01]  /*6c40*/  SHFL.BFLY PT, R3, R4, 0x1, 0x1f ;  /* 0x0c201f0004037f89 */ /* 0x000e2200000e0000 */
[----:B------:R-:W-:Y:S01]  /*6c50*/  MOV R219, UR4 ;  /* 0x0000000400db7c02 */ /* 0x000fe20008000f00 */
[----:B------:R-:W-:Y:S02]  /*6c60*/  USEL UR4, URZ, 0x1, UP0 ;  /* 0x000000013f047887 */ /* 0x000fe40008000000 */
[----:B------:R-:W1:Y:S02]  /*6c70*/  SHFL.BFLY PT, R5, R6, 0x1, 0x1f ;  /* 0x0c201f0006057f89 */ /* 0x000e6400000e0000 */
[----:B------:R-:W-:Y:S01]  /*6c80*/  ULOP3.LUT UR39, UR39, UR4, URZ, 0x3c, !UPT ;  /* 0x0000000427277292 */ /* 0x000fe2000f8e3c3f */
[----:B0-----:R-:W-:Y:S01]  /*6c90*/  FADD.FTZ R9, R4, R3 ;  /* 0x0000000304097221 */ /* 0x001fe20000010000 */
[----:B------:R-:W-:Y:S02]  /*6ca0*/  IMAD.MOV.U32 R3, RZ, RZ, RZ ;  /* 0x000000ffff037224 */ /* 0x000fe400078e00ff */
[----:B-1----:R-:W-:-:S02]  /*6cb0*/  FADD.FTZ R5, R6, R5 ;  /* 0x0000000506057221 */ /* 0x002fc40000010000 */
[----:B------:R-:W-:-:S03]  /*6cc0*/  FSETP.NE.FTZ.AND P1, PT, R9, RZ, PT ;  /* 0x000000ff0900720b */ /* 0x000fc60003f35000 */
[----:B------:R-:W-:-:S10]  /*6cd0*/  FSETP.NE.FTZ.AND P2, PT, R5, RZ, PT ;  /* 0x000000ff0500720b */ /* 0x000fd40003f55000 */
[----:B------:R-:W0:Y:S01]  /*6ce0*/  @P1 MUFU.RCP R7, R9 ;  /* 0x0000000900071308 */ /* 0x000e220000001000 */
[C---:B------:R-:W-:Y:S02]  /*6cf0*/  @P1 FMUL.FTZ R4, R202.reuse, 0.69314718246459960938 ;  /* 0x3f317218ca041820 */ /* 0x040fe40000410000 */
[----:B------:R-:W-:-:S05]  /*6d00*/  @P2 FMUL.FTZ R202, R202, 0.69314718246459960938 ;  /* 0x3f317218caca2820 */ /* 0x000fca0000410000 */
[----:B------:R-:W-:Y:S08]  /*6d10*/  @P1 MUFU.LG2 R6, R9 ;  /* 0x0000000900061308 */ /* 0x000ff00000000c00 */
[----:B------:R-:W1:Y:S01]  /*6d20*/  @P2 MUFU.RCP R3, R5 ;  /* 0x0000000500032308 */ /* 0x000e620000001000 */
        /* <DEDUP_REMOVED lines=65> */
[----:B------:R0:W1:Y:S01]  /*7140*/  @P2 MUFU.LG2 R7, R5 ;  /* 0x0000000500072308 */ /* 0x0000620000000c00 */
        /* <DEDUP_REMOVED lines=66> */
[----:B------:R-:W-:-:S07]  /*7570*/  @P2 FFMA.FTZ R0, R202, R156, R7 ;  /* 0x0000009cca002223 */ /* 0x000fce0000010007 */
.L_x_10137:
[----:B0-----:R-:W0:Y:S01]  /*7580*/  S2R R4, SR_CgaCtaId ;  /* 0x0000000000047919 */ /* 0x001e220000008800 */
        /* <DEDUP_REMOVED lines=46> */
[C---:B------:R-:W-:Y:S01]  /*7870*/  LOP3.LUT R11, R102.reuse, 0x380, RZ, 0xc0, !PT ;  /* 0x00000380660b7812 */ /* 0x040fe200078ec0ff */
[--C-:B------:R-:W-:Y:S01]  /*7880*/  IMAD.X R31, RZ, RZ, R103.reuse, P5 ;  /* 0x000000ffff1f7224 */ /* 0x100fe200028e0667 */
[----:B------:R-:W-:Y:S01]  /*7890*/  LOP3.LUT R14, R171, 0x380, RZ, 0xc0, !PT ;  /* 0x00000380ab0e7812 */ /* 0x000fe200078ec0ff */
[----:B------:R-:W-:Y:S01]  /*78a0*/  IMAD.X R21, RZ, RZ, R103, P3 ;  /* 0x000000ffff157224 */ /* 0x000fe200018e0667 */
[----:B------:R-:W-:-:S02]  /*78b0*/  IADD3 R179, P6, R102, 0x4020, RZ ;  /* 0x0000402066b37810 */ /* 0x000fc40007fde0ff */
[C---:B------:R-:W-:Y:S02]  /*78c0*/  IADD3 R183, P2, R102.reuse, 0x4060, RZ ;  /* 0x0000406066b77810 */ /* 0x040fe40007f5e0ff */
[----:B------:R-:W-:Y:S01]  /*78d0*/  LOP3.LUT R16, R173, 0x380, RZ, 0xc0, !PT ;  /* 0x00000380ad107812 */ /* 0x000fe200078ec0ff */
[--C-:B------:R-:W-:Y:S01]  /*78e0*/  IMAD.X R23, RZ, RZ, R103.reuse, P6 ;  /* 0x000000ffff177224 */ /* 0x100fe200030e0667 */
[C---:B------:R-:W-:Y:S01]  /*78f0*/  IADD3 R185, P1, R102.reuse, 0x8000, RZ ;  /* 0x0000800066b97810 */ /* 0x040fe20007f3e0ff */
[----:B------:R-:W-:Y:S01]  /*7900*/  IMAD.X R39, RZ, RZ, R103, P2 ;  /* 0x000000ffff277224 */ /* 0x000fe200010e0667 */
[----:B------:R-:W-:Y:S02]  /*7910*/  LOP3.LUT R18, R175, 0x380, RZ, 0xc0, !PT ;  /* 0x00000380af127812 */ /* 0x000fe400078ec0ff */
[----:B------:R-:W-:Y:S02]  /*7920*/  LOP3.LUT R20, R177, 0x380, RZ, 0xc0, !PT ;  /* 0x00000380b1147812 */ /* 0x000fe400078ec0ff */
[----:B------:R-:W-:-:S02]  /*7930*/  IADD3 R6, P5, R102, 0xc020, RZ ;  /* 0x0000c02066067810 */ /* 0x000fc40007fbe0ff */
[----:B------:R-:W-:Y:S02]  /*7940*/  SHF.R.U64 R11, R11, 0x3, RZ ;  /* 0x000000030b0b7819 */ /* 0x000fe400000012ff */
[----:B------:R-:W-:Y:S01]  /*7950*/  SHF.R.U64 R14, R14, 0x3, RZ ;  /* 0x000000030e0e7819 */ /* 0x000fe200000012ff */
[--C-:B------:R-:W-:Y:S01]  /*7960*/  IMAD.X R99, RZ, RZ, R103.reuse, P5 ;  /* 0x000000ffff637224 */ /* 0x100fe200028e0667 */
[----:B------:R-:W-:Y:S02]  /*7970*/  IADD3 R54, P0, R102, 0x8020, RZ ;  /* 0x0000802066367810 */ /* 0x000fe40007f1e0ff */
[----:B------:R-:W-:Y:S02]  /*7980*/  SHF.R.U64 R16, R16, 0x3, RZ ;  /* 0x0000000310107819 */ /* 0x000fe400000012ff */
[----:B------:R-:W-:Y:S01]  /*7990*/  LOP3.LUT R22, R179, 0x380, RZ, 0xc0, !PT ;  /* 0x00000380b3167812 */ /* 0x000fe200078ec0ff */
[----:B------:R-:W-:Y:S01]  /*79a0*/  IMAD.X R55, RZ, RZ, R103, P0 ;  /* 0x000000ffff377224 */ /* 0x000fe200000e0667 */
[----:B------:R-:W-:-:S02]  /*79b0*/  IADD3 R62, P4, R102, 0x8040, RZ ;  /* 0x00008040663e7810 */ /* 0x000fc40007f9e0ff */
[----:B------:R-:W-:Y:S02]  /*79c0*/  IADD3.X R47, RZ, R103, RZ, P1, !PT ;  /* 0x00000067ff2f7210 */ /* 0x000fe40000ffe4ff */
[----:B------:R-:W-:Y:S01]  /*79d0*/  SHF.R.U64 R18, R18, 0x3, RZ ;  /* 0x0000000312127819 */ /* 0x000fe200000012ff */
[--C-:B------:R-:W-:Y:S01]  /*79e0*/  IMAD.X R63, RZ, RZ, R103.reuse, P4 ;  /* 0x000000ffff3f7224 */ /* 0x100fe200020e0667 */
        /* <DEDUP_REMOVED lines=12> */
[----:B------:R-:W-:Y:S02]  /*7ab0*/  LOP3.LUT R14, R14, R171, RZ, 0x3c, !PT ;  /* 0x000000ab0e0e7212 */ /* 0x000fe400078e3cff */
[----:B------:R-:W-:Y:S02]  /*7ac0*/  LOP3.LUT R46, R185, 0x380, RZ, 0xc0, !PT ;  /* 0x00000380b92e7812 */ /* 0x000fe400078ec0ff */
[----:B------:R-:W-:Y:S02]  /*7ad0*/  LOP3.LUT R12, R6, 0x380, RZ, 0xc0, !PT ;  /* 0x00000380060c7812 */ /* 0x000fe400078ec0ff */
[----:B------:R-:W-:-:S02]  /*7ae0*/  LOP3.LUT R16, R16, R173, RZ, 0x3c, !PT ;  /* 0x000000ad10107212 */ /* 0x000fc400078e3cff */
[----:B------:R-:W-:Y:S02]  /*7af0*/  SHF.R.U64 R22, R22, 0x3, RZ ;  /* 0x0000000316167819 */ /* 0x000fe400000012ff */
[----:B------:R-:W-:Y:S02]  /*7b00*/  LOP3.LUT R171, R54, 0x380, RZ, 0xc0, !PT ;  /* 0x0000038036ab7812 */ /* 0x000fe400078ec0ff */
[----:B------:R-:W-:Y:S02]  /*7b10*/  LOP3.LUT R18, R18, R175, RZ, 0x3c, !PT ;  /* 0x000000af12127212 */ /* 0x000fe400078e3cff */
[----:B------:R-:W-:Y:S02]  /*7b20*/  SHF.R.U64 R30, R30, 0x3, RZ ;  /* 0x000000031e1e7819 */ /* 0x000fe400000012ff */
[----:B------:R-:W-:Y:S02]  /*7b30*/  LOP3.LUT R173, R62, 0x380, RZ, 0xc0, !PT ;  /* 0x000003803ead7812 */ /* 0x000fe400078ec0ff */
[----:B------:R-:W-:-:S02]  /*7b40*/  LOP3.LUT R20, R20, R177, RZ, 0x3c, !PT ;  /* 0x000000b114147212 */ /* 0x000fc400078e3cff */
[----:B------:R-:W-:Y:S02]  /*7b50*/  SHF.R.U64 R38, R38, 0x3, RZ ;  /* 0x0000000326267819 */ /* 0x000fe400000012ff */
[----:B------:R-:W-:Y:S02]  /*7b60*/  LOP3.LUT R175, R70, 0x380, RZ, 0xc0, !PT ;  /* 0x0000038046af7812 */ /* 0x000fe400078ec0ff */
[----:B------:R-:W-:Y:S02]  /*7b70*/  LOP3.LUT R98, R157, 0x380, RZ, 0xc0, !PT ;  /* 0x000003809d627812 */ /* 0x000fe400078ec0ff */
[----:B------:R-:W-:Y:S02]  /*7b80*/  SHF.R.U64 R46, R46, 0x3, RZ ;  /* 0x000000032e2e7819 */ /* 0x000fe400000012ff */
[----:B------:R-:W-:Y:S02]  /*7b90*/  LOP3.LUT R177, R94, 0x380, RZ, 0xc0, !PT ;  /* 0x000003805eb17812 */ /* 0x000fe400078ec0ff */
[----:B------:R-:W-:Y:S01]  /*7ba0*/  MOV R102, R102 ;  /* 0x0000006600667202 */ /* 0x000fe20000000f00 */
[----:B------:R-:W-:Y:S01]  /*7bb0*/  BAR.SYNC.DEFER_BLOCKING 0x1, 0x100 ;  /* 0x0044000000007b1d */ /* 0x000fe20000010000 */
[----:B------:R-:W-:-:S02]  /*7bc0*/  SHF.R.U64 R29, R12, 0x3, RZ ;  /* 0x000000030c1d7819 */ /* 0x000fc400000012ff */
[----:B------:R-:W-:Y:S02]  /*7bd0*/  LOP3.LUT R22, R22, R179, RZ, 0x3c, !PT ;  /* 0x000000b316167212 */ /* 0x000fe400078e3cff */
[----:B------:R-:W-:Y:S02]  /*7be0*/  SHF.R.U64 R171, R171, 0x3, RZ ;  /* 0x00000003abab7819 */ /* 0x000fe400000012ff */
[----:B------:R-:W-:Y:S02]  /*7bf0*/  MOV R15, R14 ;  /* 0x0000000e000f7202 */ /* 0x000fe40000000f00 */
[----:B------:R-:W-:Y:S02]  /*7c00*/  LOP3.LUT R30, R30, R181, RZ, 0x3c, !PT ;  /* 0x000000b51e1e7212 */ /* 0x000fe400078e3cff */
[----:B------:R-:W-:Y:S02]  /*7c10*/  SHF.R.U64 R173, R173, 0x3, RZ ;  /* 0x00000003adad7819 */ /* 0x000fe400000012ff */
[----:B------:R-:W-:-:S02]  /*7c20*/  MOV R16, R16 ;  /* 0x0000001000107202 */ /* 0x000fc40000000f00 */
[----:B------:R-:W-:Y:S02]  /*7c30*/  LOP3.LUT R38, R38, R183, RZ, 0x3c, !PT ;  /* 0x000000b726267212 */ /* 0x000fe400078e3cff */
[----:B------:R-:W-:Y:S02]  /*7c40*/  SHF.R.U64 R175, R175, 0x3, RZ ;  /* 0x00000003afaf7819 */ /* 0x000fe400000012ff */
[----:B------:R-:W-:Y:S02]  /*7c50*/  LOP3.LUT R103, R156, 0x380, RZ, 0xc0, !PT ;  /* 0x000003809c677812 */ /* 0x000fe400078ec0ff */
[----:B------:R-:W-:Y:S02]  /*7c60*/  SHF.R.U64 R12, R98, 0x3, RZ ;  /* 0x00000003620c7819 */ /* 0x000fe400000012ff */
[----:B------:R-:W-:Y:S01]  /*7c70*/  MOV R18, R18 ;  /* 0x0000001200127202 */ /* 0x000fe20000000f00 */
[----:B------:R-:W-:Y:S01]  /*7c80*/  STSM.16.M88.4 [R102], R24 ;  /* 0x0000001866007844 */ /* 0x000fe20000000200 */
[----:B------:R-:W-:-:S02]  /*7c90*/  LOP3.LUT R46, R46, R185, RZ, 0x3c, !PT ;  /* 0x000000b92e2e7212 */ /* 0x000fc400078e3cff */
[----:B------:R-:W-:Y:S01]  /*7ca0*/  SHF.R.U64 R177, R177, 0x3, RZ ;  /* 0x00000003b1b17819 */ /* 0x000fe200000012ff */
[----:B------:R-:W-:Y:S01]  /*7cb0*/  STSM.16.M88.4 [R15], R32 ;  /* 0x000000200f007844 */ /* 0x000fe20000000200 */
[----:B------:R-:W-:Y:S02]  /*7cc0*/  LOP3.LUT R98, R29, R6, RZ, 0x3c, !PT ;  /* 0x000000061d627212 */ /* 0x000fe400078e3cff */
[----:B------:R-:W-:Y:S01]  /*7cd0*/  MOV R20, R20 ;  /* 0x0000001400147202 */ /* 0x000fe20000000f00 */
[----:B------:R-:W-:Y:S01]  /*7ce0*/  STSM.16.M88.4 [R16], R40 ;  /* 0x0000002810007844 */ /* 0x000fe20000000200 */
[----:B------:R-:W-:Y:S02]  /*7cf0*/  F2FP.BF16.F32.PACK_AB R59, R154, R59 ;  /* 0x0000003b9a3b723e */ /* 0x000fe400000010ff */
[----:B------:R-:W-:Y:S01]  /*7d00*/  F2FP.BF16.F32.PACK_AB R65, R153, R66 ;  /* 0x000000429941723e */ /* 0x000fe200000010ff */
[----:B------:R-:W-:Y:S01]  /*7d10*/  STSM.16.M88.4 [R18], R48 ;  /* 0x0000003012007844 */ /* 0x000fe20000000200 */
[----:B------:R-:W-:-:S02]  /*7d20*/  F2FP.BF16.F32.PACK_AB R72, R73, R72 ;  /* 0x000000484948723e */ /* 0x000fc400000010ff */
[----:B------:R-:W-:Y:S01]  /*7d30*/  LOP3.LUT R54, R171, R54, RZ, 0x3c, !PT ;  /* 0x00000036ab367212 */ /* 0x000fe200078e3cff */
[----:B------:R-:W-:Y:S01]  /*7d40*/  STSM.16.M88.4 [R20], R56 ;  /* 0x0000003814007844 */ /* 0x000fe20000000200 */
[----:B------:R-:W-:Y:S02]  /*7d50*/  MOV R22, R22 ;  /* 0x0000001600167202 */ /* 0x000fe40000000f00 */
[----:B------:R-:W-:Y:S02]  /*7d60*/  F2FP.BF16.F32.PACK_AB R66, R69, R68 ;  /* 0x000000444542723e */ /* 0x000fe400000010ff */
[----:B------:R-:W-:Y:S02]  /*7d70*/  F2FP.BF16.F32.PACK_AB R67, R152, R67 ;  /* 0x000000439843723e */ /* 0x000fe400000010ff */
[----:B------:R-:W-:Y:S02]  /*7d80*/  F2FP.BF16.F32.PACK_AB R73, R9, R74 ;  /* 0x0000004a0949723e */ /* 0x000fe400000010ff */
[----:B------:R-:W-:Y:S01]  /*7d90*/  F2FP.BF16.F32.PACK_AB R80, R81, R80 ;  /* 0x000000505150723e */ /* 0x000fe200000010ff */
[----:B------:R-:W-:Y:S01]  /*7da0*/  STSM.16.M88.4 [R22], R64 ;  /* 0x0000004016007844 */ /* 0x000fe20000000200 */
[----:B------:R-:W-:-:S02]  /*7db0*/  LOP3.LUT R62, R173, R62, RZ, 0x3c, !PT ;  /* 0x0000003ead3e7212 */ /* 0x000fc400078e3cff */
[----:B------:R-:W-:Y:S02]  /*7dc0*/  MOV R30, R30 ;  /* 0x0000001e001e7202 */ /* 0x000fe40000000f00 */
[----:B------:R-:W-:Y:S02]  /*7dd0*/  F2FP.BF16.F32.PACK_AB R74, R77, R76 ;  /* 0x0000004c4d4a723e */ /* 0x000fe400000010ff */
[----:B------:R-:W-:Y:S02]  /*7de0*/  F2FP.BF16.F32.PACK_AB R75, R75, R78 ;  /* 0x0000004e4b4b723e */ /* 0x000fe400000010ff */
[----:B------:R-:W-:Y:S02]  /*7df0*/  F2FP.BF16.F32.PACK_AB R81, R83, R82 ;  /* 0x000000525351723e */ /* 0x000fe400000010ff */
[----:B------:R-:W-:Y:S01]  /*7e00*/  LOP3.LUT R70, R175, R70, RZ, 0x3c, !PT ;  /* 0x00000046af467212 */ /* 0x000fe200078e3cff */
[----:B------:R0:W-:Y:S01]  /*7e10*/  STSM.16.M88.4 [R30], R72 ;  /* 0x000000481e007844 */ /* 0x0001e20000000200 */
[----:B------:R-:W-:-:S02]  /*7e20*/  SHF.R.U64 R103, R103, 0x3, RZ ;  /* 0x0000000367677819 */ /* 0x000fc400000012ff */
[----:B------:R-:W-:Y:S02]  /*7e30*/  MOV R38, R38 ;  /* 0x0000002600267202 */ /* 0x000fe40000000f00 */
[----:B------:R-:W-:Y:S02]  /*7e40*/  F2FP.BF16.F32.PACK_AB R82, R85, R84 ;  /* 0x000000545552723e */ /* 0x000fe400000010ff */
[----:B------:R-:W-:Y:S02]  /*7e50*/  F2FP.BF16.F32.PACK_AB R83, R87, R86 ;  /* 0x000000565753723e */ /* 0x000fe400000010ff */
[----:B------:R-:W-:Y:S02]  /*7e60*/  LOP3.LUT R94, R177, R94, RZ, 0x3c, !PT ;  /* 0x0000005eb15e7212 */ /* 0x000fe400078e3cff */
[----:B------:R-:W-:Y:S01]  /*7e70*/  MOV R46, R46 ;  /* 0x0000002e002e7202 */ /* 0x000fe20000000f00 */
[----:B------:R1:W-:Y:S01]  /*7e80*/  STSM.16.M88.4 [R38], R80 ;  /* 0x0000005026007844 */ /* 0x0003e20000000200 */
[----:B------:R-:W-:-:S02]  /*7e90*/  MOV R6, R98 ;  /* 0x0000006200067202 */ /* 0x000fc40000000f00 */
        /* <DEDUP_REMOVED lines=9> */
[----:B------:R-:W-:Y:S01]  /*7f30*/  R2UR UR4, R218 ;  /* 0x00000000da0472ca */ /* 0x000fe200000e0000 */
[----:B------:R-:W-:Y:S01]  /*7f40*/  ULDC UR7, c[0x0][0xb88] ;  /* 0x0002e20000077ab9 */ /* 0x000fe20000000800 */
[----:B------:R-:W-:Y:S01]  /*7f50*/  F2FP.BF16.F32.PACK_AB R77, R91, R90 ;  /* 0x0000005a5b4d723e */ /* 0x000fe200000010ff */
[----:B0-----:R-:W0:Y:S01]  /*7f60*/  LDC R72, c[0x0][0xce8] ;  /* 0x00033a00ff487b82 */ /* 0x001e220000000800 */
[----:B------:R-:W-:-:S02]  /*7f70*/  F2FP.BF16.F32.PACK_AB R78, R93, R92 ;  /* 0x0000005c5d4e723e */ /* 0x000fc400000010ff */
[----:B------:R-:W-:Y:S02]  /*7f80*/  MOV R54, R54 ;  /* 0x0000003600367202 */ /* 0x000fe40000000f00 */
[----:B------:R-:W-:Y:S01]  /*7f90*/  F2FP.BF16.F32.PACK_AB R97, R167, R166 ;  /* 0x000000a6a761723e */ /* 0x000fe200000010ff */
[----:B------:R1:W-:Y:S01]  /*7fa0*/  STSM.16.M88.4 [R46], R76 ;  /* 0x0000004c2e007844 */ /* 0x0003e20000000200 */
[----:B------:R-:W-:Y:S02]  /*7fb0*/  F2FP.BF16.F32.PACK_AB R98, R101, R100 ;  /* 0x000000646562723e */ /* 0x000fe400000010ff */
[----:B------:R-:W-:Y:S02]  /*7fc0*/  F2FP.BF16.F32.PACK_AB R99, R169, R168 ;  /* 0x000000a8a963723e */ /* 0x000fe400000010ff */
[----:B------:R-:W-:Y:S02]  /*7fd0*/  F2FP.BF16.F32.PACK_AB R105, R107, R106 ;  /* 0x0000006a6b69723e */ /* 0x000fe400000010ff */
[----:B------:R-:W-:Y:S01]  /*7fe0*/  LOP3.LUT R10, R12, R157, RZ, 0x3c, !PT ;  /* 0x0000009d0c0a7212 */ /* 0x000fe200078e3cff */
[----:B------:R1:W-:Y:S01]  /*7ff0*/  STSM.16.M88.4 [R54], R96 ;  /* 0x0000006036007844 */ /* 0x0003e20000000200 */
[----:B------:R-:W-:-:S02]  /*8000*/  MOV R62, R62 ;  /* 0x0000003e003e7202 */ /* 0x000fc40000000f00 */
[----:B------:R-:W-:Y:S02]  /*8010*/  F2FP.BF16.F32.PACK_AB R106, R109, R108 ;  /* 0x0000006c6d6a723e */ /* 0x000fe400000010ff */
[----:B------:R-:W-:Y:S02]  /*8020*/  F2FP.BF16.F32.PACK_AB R107, R111, R110 ;  /* 0x0000006e6f6b723e */ /* 0x000fe400000010ff */
[----:B------:R-:W-:Y:S02]  /*8030*/  F2FP.BF16.F32.PACK_AB R113, R115, R114 ;  /* 0x000000727371723e */ /* 0x000fe400000010ff */
[----:B------:R-:W-:Y:S01]  /*8040*/  LOP3.LUT R12, R103, R156, RZ, 0x3c, !PT ;  /* 0x0000009c670c7212 */ /* 0x000fe200078e3cff */
[----:B------:R1:W-:Y:S01]  /*8050*/  STSM.16.M88.4 [R62], R104 ;  /* 0x000000683e007844 */ /* 0x0003e20000000200 */
[----:B------:R-:W-:Y:S02]  /*8060*/  MOV R70, R70 ;  /* 0x0000004600467202 */ /* 0x000fe40000000f00 */
[----:B------:R-:W-:-:S02]  /*8070*/  F2FP.BF16.F32.PACK_AB R114, R117, R116 ;  /* 0x000000747572723e */ /* 0x000fc400000010ff */
[----:B------:R-:W-:Y:S02]  /*8080*/  F2FP.BF16.F32.PACK_AB R115, R119, R118 ;  /* 0x000000767773723e */ /* 0x000fe400000010ff */
[----:B------:R-:W-:Y:S02]  /*8090*/  F2FP.BF16.F32.PACK_AB R121, R123, R122 ;  /* 0x0000007a7b79723e */ /* 0x000fe400000010ff */
[----:B------:R-:W-:Y:S01]  /*80a0*/  MOV R94, R94 ;  /* 0x0000005e005e7202 */ /* 0x000fe20000000f00 */
        /* <DEDUP_REMOVED lines=8> */
[----:B------:R-:W-:Y:S01]  /*8130*/  MOV R14, R10 ;  /* 0x0000000a000e7202 */ /* 0x000fe20000000f00 */
[----:B------:R1:W-:Y:S01]  /*8140*/  STSM.16.M88.4 [R6], R128 ;  /* 0x0000008006007844 */ /* 0x0003e20000000200 */
[----:B------:R-:W-:Y:S01]  /*8150*/  F2FP.BF16.F32.PACK_AB R138, R141, R140 ;  /* 0x0000008c8d8a723e */ /* 0x000fe200000010ff */
[----:B------:R-:W-:Y:S01]  /*8160*/  IMAD.U32 R10, RZ, RZ, UR8 ;  /* 0x00000008ff0a7e24 */ /* 0x000fe2000f8e00ff */
[----:B------:R-:W-:-:S02]  /*8170*/  F2FP.BF16.F32.PACK_AB R139, R143, R142 ;  /* 0x0000008e8f8b723e */ /* 0x000fc400000010ff */
[----:B------:R-:W-:Y:S02]  /*8180*/  F2FP.BF16.F32.PACK_AB R145, R147, R146 ;  /* 0x000000929391723e */ /* 0x000fe400000010ff */
[----:B------:R-:W-:Y:S01]  /*8190*/  MOV R12, R12 ;  /* 0x0000000c000c7202 */ /* 0x000fe20000000f00 */
[----:B------:R1:W-:Y:S01]  /*81a0*/  STSM.16.M88.4 [R14], R136 ;  /* 0x000000880e007844 */ /* 0x0003e20000000200 */
[----:B------:R-:W-:Y:S02]  /*81b0*/  F2FP.BF16.F32.PACK_AB R146, R149, R148 ;  /* 0x000000949592723e */ /* 0x000fe400000010ff */
[----:B------:R-:W-:Y:S02]  /*81c0*/  F2FP.BF16.F32.PACK_AB R147, R3, R150 ;  /* 0x000000960393723e */ /* 0x000fe400000010ff */
[----:B------:R-:W-:Y:S02]  /*81d0*/  PLOP3.LUT P0, PT, PT, PT, UP0, 0x80, 0x0 ;  /* 0x000000000000781c */ /* 0x000fe40003f0f008 */
[----:B------:R-:W-:Y:S01]  /*81e0*/  MOV R11, UR9 ;  /* 0x00000009000b7c02 */ /* 0x000fe20008000f00 */
[----:B------:R1:W-:Y:S01]  /*81f0*/  STSM.16.M88.4 [R12], R144 ;  /* 0x000000900c007844 */ /* 0x0003e20000000200 */
[----:B------:R-:W-:Y:S01]  /*8200*/  ULDC.64 UR8, c[0x0][0xd08] ;  /* 0x0003420000087ab9 */ /* 0x000fe20000000a00 */
[----:B------:R-:W-:Y:S01]  /*8210*/  R2UR UR10, R215 ;  /* 0x00000000d70a72ca */ /* 0x000fe200000e0000 */
[----:B------:R-:W-:Y:S07]  /*8220*/  BAR.SYNC.DEFER_BLOCKING 0x1, 0x100 ;  /* 0x0044000000007b1d */ /* 0x000fee0000010000 */
[----:B------:R-:W2:Y:S01]  /*8230*/  @P0 LDG.E R3, desc[UR36][R10.64] ;  /* 0x000000240a030981 */ /* 0x000ea2000c1e1900 */
[----:B------:R-:W-:Y:S01]  /*8240*/  UISETP.NE.U32.AND UP1, UPT, UR8, URZ, UPT ;  /* 0x0000003f0800728c */ /* 0x000fe2000bf25070 */
[----:B0-----:R-:W-:-:S03]  /*8250*/  ISETP.NE.AND P1, PT, R72, 0x1, PT ;  /* 0x000000014800780c */ /* 0x001fc60003f25270 */
[----:B------:R-:W-:Y:S01]  /*8260*/  IMAD.U32 R15, RZ, RZ, UR10 ;  /* 0x0000000aff0f7e24 */ /* 0x000fe2000f8e00ff */
[----:B------:R-:W-:-:S06]  /*8270*/  UISETP.NE.AND.EX UP1, UPT, UR9, URZ, UPT, UP1 ;  /* 0x0000003f0900728c */ /* 0x000fcc000bf25310 */
[----:B------:R-:W-:-:S03]  /*8280*/  PLOP3.LUT P2, PT, PT, PT, UP1, 0x80, 0x0 ;  /* 0x000000000000781c */ /* 0x000fc60003f4f018 */
[----:B------:R-:W0:Y:S02]  /*8290*/  @P1 LDC R9, c[0x0][0xcec] ;  /* 0x00033b00ff091b82 */ /* 0x000e240000000800 */
[----:B------:R-:W-:-:S04]  /*82a0*/  @UP1 ULEA UR8, UP2, UR61, UR8, 0x2 ;  /* 0x000000083d081291 */ /* 0x000fc8000f84103f */
[----:B------:R-:W-:Y:S02]  /*82b0*/  @UP1 ULEA.HI.X UR9, UR61, UR9, UR4, 0x2, UP2 ;  /* 0x000000093d091291 */ /* 0x000fe400090f1404 */
[----:B------:R-:W-:Y:S01]  /*82c0*/  IMAD.U32 R16, RZ, RZ, UR8 ;  /* 0x00000008ff107e24 */ /* 0x000fe2000f8e00ff */
[----:B------:R-:W-:Y:S01]  /*82d0*/  UMOV UR4, URZ ;  /* 0x0000003f00047c82 */ /* 0x000fe20008000000 */
[----:B------:R-:W3:Y:S02]  /*82e0*/  @P1 LDC R13, c[0x0][0xcf0] ;  /* 0x00033c00ff0d1b82 */ /* 0x000ee40000000800 */
[----:B------:R-:W-:Y:S01]  /*82f0*/  IMAD.U32 R17, RZ, RZ, UR9 ;  /* 0x00000009ff117e24 */ /* 0x000fe2000f8e00ff */
[----:B--2---:R-:W-:Y:S01]  /*8300*/  @P0 R2UR UR4, R3 ;  /* 0x00000000030402ca */ /* 0x004fe200000e0000 */
[----:B------:R-:W-:-:S06]  /*8310*/  IMAD.U32 R3, RZ, RZ, UR7 ;  /* 0x00000007ff037e24 */ /* 0x000fcc000f8e00ff */
[----:B------:R1:W5:Y:S01]  /*8320*/  @P2 LDG.E R3, desc[UR36][R16.64] ;  /* 0x0000002410032981 */ /* 0x000362000c1e1900 */
[----:B0--3--:R-:W-:Y:S07]  /*8330*/  @P2 BRA `(.L_x_10165) ;  /* 0x0000000000102947 */ /* 0x009fee0003800000 */
[----:B------:R-:W-:Y:S05]  /*8340*/  @!P0 BRA `(.L_x_10165) ;  /* 0x00000000000c8947 */ /* 0x000fea0003800000 */
[----:B-1----:R-:W2:Y:S04]  /*8350*/  LDG.E R6, desc[UR36][R10.64] ;  /* 0x000000240a067981 */ /* 0x002ea8000c1e1900 */
[----:B-----5:R-:W2:Y:S02]  /*8360*/  LDG.E R3, desc[UR36][R10.64+0x4] ;  /* 0x000004240a037981 */ /* 0x020ea4000c1e1900 */
[----:B--2---:R-:W-:-:S07]  /*8370*/  IMAD.IADD R3, R3, 0x1, -R6 ;  /* 0x0000000103037824 */ /* 0x004fce00078e0a06 */
.L_x_10165:
[----:B------:R-:W-:Y:S01]  /*8380*/  R2UR UR17, R216 ;  /* 0x00000000d81172ca */ /* 0x000fe200000e0000 */
[----:B------:R-:W-:Y:S01]  /*8390*/  ULDC.64 UR12, c[0x0][0xc90] ;  /* 0x00032400000c7ab9 */ /* 0x000fe20000000a00 */
[----:B------:R-:W-:Y:S01]  /*83a0*/  R2UR UR15, R218 ;  /* 0x00000000da0f72ca */ /* 0x000fe200000e0000 */
[----:B------:R-:W-:Y:S01]  /*83b0*/  USHF.R.S32.HI UR11, URZ, 0x1f, UR4 ;  /* 0x0000001f3f0b7899 */ /* 0x000fe20008011404 */
[----:B-1----:R-:W-:Y:S01]  /*83c0*/  IMAD R12, R15, 0x80, R224 ;  /* 0x000000800f0c7824 */ /* 0x002fe200078e02e0 */
[----:B------:R-:W-:Y:S01]  /*83d0*/  UMOV UR10, UR4 ;  /* 0x00000004000a7c82 */ /* 0x000fe20008000000 */
[----:B------:R-:W-:Y:S01]  /*83e0*/  USEL UR61, UR61, URZ, !UP0 ;  /* 0x0000003f3d3d7287 */ /* 0x000fe2000c000000 */
[----:B------:R-:W-:Y:S01]  /*83f0*/  R2UR UR16, R215 ;  /* 0x00000000d71072ca */ /* 0x000fe200000e0000 */
[----:B------:R-:W-:Y:S01]  /*8400*/  @P1 IMAD.HI.U32 R6, R12, R9, RZ ;  /* 0x000000090c061227 */ /* 0x000fe200078e00ff */
[----:B------:R-:W0:Y:S03]  /*8410*/  @P1 LDC R73, c[0x0][0xcf0] ;  /* 0x00033c00ff491b82 */ /* 0x000e260000000800 */
[----:B------:R-:W-:Y:S01]  /*8420*/  IMAD.MOV.U32 R10, RZ, RZ, R12 ;  /* 0x000000ffff0a7224 */ /* 0x000fe200078e000c */
[----:B------:R-:W-:Y:S01]  /*8430*/  USHF.R.S32.HI UR14, URZ, 0x1f, UR17 ;  /* 0x0000001f3f0e7899 */ /* 0x000fe20008011411 */
[----:B------:R-:W-:Y:S01]  /*8440*/  @P1 SHF.R.U32.HI R10, RZ, R13, R6 ;  /* 0x0000000dff0a1219 */ /* 0x000fe20000011606 */
[----:B------:R-:W-:Y:S01]  /*8450*/  UIMAD.WIDE.U32 UR8, UR17, UR12, UR10 ;  /* 0x0000000c110872a5 */ /* 0x000fe2000f8e000a */
[----:B------:R-:W-:Y:S01]  /*8460*/  IMAD R9, R217, 0x40, R2 ;  /* 0x00000040d9097824 */ /* 0x000fe200078e0202 */
[----:B------:R-:W-:Y:S01]  /*8470*/  UIMAD UR7, UR14, UR12, URZ ;  /* 0x0000000c0e0772a4 */ /* 0x000fe2000f8e023f */
[----:B------:R-:W-:Y:S01]  /*8480*/  IADD3 R11, -R10, RZ, RZ ;  /* 0x000000ff0a0b7210 */ /* 0x000fe20007ffe1ff */
[----:B------:R-:W-:Y:S01]  /*8490*/  USEL UR15, UR15, URZ, !UP0 ;  /* 0x0000003f0f0f7287 */ /* 0x000fe2000c000000 */
[----:B------:R-:W-:Y:S01]  /*84a0*/  IMAD.WIDE R4, R9, 0x2, R4 ;  /* 0x0000000209047825 */ /* 0x000fe200078e0204 */
[----:B------:R-:W-:Y:S01]  /*84b0*/  UIMAD UR7, UR17, UR13, UR7 ;  /* 0x0000000d110772a4 */ /* 0x000fe2000f8e0207 */
[----:B------:R-:W-:-:S02]  /*84c0*/  SHF.R.S32.HI R6, RZ, 0x1f, R10 ;  /* 0x0000001fff067819 */ /* 0x000fc4000001140a */
[----:B------:R-:W-:Y:S01]  /*84d0*/  ULDC.64 UR12, c[0x0][0xc98] ;  /* 0x00032600000c7ab9 */ /* 0x000fe20000000a00 */
[----:B------:R-:W-:Y:S01]  /*84e0*/  UIADD3 UR9, UR9, UR7, URZ ;  /* 0x0000000709097290 */ /* 0x000fe2000fffe03f */
[----:B------:R-:W-:Y:S01]  /*84f0*/  IMAD R9, R72, R11, R12 ;  /* 0x0000000b48097224 */ /* 0x000fe200078e020c */
[----:B------:R-:W-:Y:S01]  /*8500*/  UIMAD UR7, UR15, UR12, URZ ;  /* 0x0000000c0f0772a4 */ /* 0x000fe2000f8e023f */
[C---:B------:R-:W-:Y:S01]  /*8510*/  IADD3 R33, P2, R4.reuse, 0x5000, RZ ;  /* 0x0000500004217810 */ /* 0x040fe20007f5e0ff */
[----:B------:R-:W-:Y:S01]  /*8520*/  UIMAD.WIDE.U32 UR8, UR61, UR12, UR8 ;  /* 0x0000000c3d0872a5 */ /* 0x000fe2000f8e0008 */
[C---:B------:R-:W-:Y:S01]  /*8530*/  IADD3 R17, P5, R4.reuse, 0x1000, RZ ;  /* 0x0000100004117810 */ /* 0x040fe20007fbe0ff */
[----:B------:R-:W-:Y:S01]  /*8540*/  UIMAD UR7, UR61, UR13, UR7 ;  /* 0x0000000d3d0772a4 */ /* 0x000fe2000f8e0207 */
[C---:B------:R-:W-:Y:S01]  /*8550*/  IADD3 R21, P4, R4.reuse, 0x2000, RZ ;  /* 0x0000200004157810 */ /* 0x040fe20007f9e0ff */
[----:B-----5:R-:W-:Y:S01]  /*8560*/  IMAD R79, R3, R72, RZ ;  /* 0x00000048034f7224 */ /* 0x020fe200078e02ff */
[----:B------:R-:W-:Y:S01]  /*8570*/  IADD3 R29, P3, R4, 0x4000, RZ ;  /* 0x00004000041d7810 */ /* 0x000fe20007f7e0ff */
[----:B------:R-:W-:Y:S01]  /*8580*/  ULDC.64 UR12, c[0x0][0xba0] ;  /* 0x0002e800000c7ab9 */ /* 0x000fe20000000a00 */
[----:B------:R-:W-:Y:S01]  /*8590*/  IADD3 R10, P0, R10, UR8, RZ ;  /* 0x000000080a0a7c10 */ /* 0x000fe2000ff1e0ff */
[----:B------:R-:W-:Y:S01]  /*85a0*/  IMAD.U32 R11, RZ, RZ, UR7 ;  /* 0x00000007ff0b7e24 */ /* 0x000fe2000f8e00ff */
[----:B------:R-:W-:-:S02]  /*85b0*/  LOP3.LUT R32, R33, 0x380, RZ, 0xc0, !PT ;  /* 0x0000038021207812 */ /* 0x000fc400078ec0ff */
[----:B------:R-:W-:Y:S02]  /*85c0*/  LOP3.LUT R16, R17, 0x380, RZ, 0xc0, !PT ;  /* 0x0000038011107812 */ /* 0x000fe400078ec0ff */
[----:B------:R-:W-:Y:S01]  /*85d0*/  IADD3.X R11, R6, UR9, R11, P0, !PT ;  /* 0x00000009060b7c10 */ /* 0x000fe200087fe40b */
[----:B------:R-:W-:Y:S01]  /*85e0*/  ULDC.64 UR8, c[0x0][0xc88] ;  /* 0x0003220000087ab9 */ /* 0x000fe20000000a00 */
[----:B------:R-:W-:Y:S02]  /*85f0*/  SHF.R.S32.HI R6, RZ, 0x1f, R9 ;  /* 0x0000001fff067819 */ /* 0x000fe40000011409 */
[----:B------:R-:W-:Y:S01]  /*8600*/  IADD3 R25, P0, R4, 0x3000, RZ ;  /* 0x0000300004197810 */ /* 0x000fe20007f1e0ff */
[----:B------:R-:W-:Y:S01]  /*8610*/  IMAD.WIDE.U32 R10, R9, UR8, R10 ;  /* 0x00000008090a7c25 */ /* 0x000fe2000f8e000a */
[----:B------:R-:W-:Y:S02]  /*8620*/  LOP3.LUT R20, R21, 0x380, RZ, 0xc0, !PT ;  /* 0x0000038015147812 */ /* 0x000fe400078ec0ff */
[----:B------:R-:W-:Y:S01]  /*8630*/  LOP3.LUT R24, R25, 0x380, RZ, 0xc0, !PT ;  /* 0x0000038019187812 */ /* 0x000fe200078ec0ff */
[----:B------:R-:W-:Y:S01]  /*8640*/  IMAD R6, R6, UR8, RZ ;  /* 0x0000000806067c24 */ /* 0x000fe2000f8e02ff */
[----:B------:R-:W-:-:S02]  /*8650*/  LOP3.LUT R28, R29, 0x380, RZ, 0xc0, !PT ;  /* 0x000003801d1c7812 */ /* 0x000fc400078ec0ff */
[----:B------:R-:W-:Y:S01]  /*8660*/  SHF.R.U64 R24, R24, 0x3, RZ ;  /* 0x0000000318187819 */ /* 0x000fe200000012ff */
[----:B------:R-:W-:Y:S01]  /*8670*/  IMAD R13, R9, UR9, R6 ;  /* 0x00000009090d7c24 */ /* 0x000fe2000f8e0206 */
[----:B------:R-:W-:Y:S01]  /*8680*/  ULDC.64 UR8, c[0x0][0xc50] ;  /* 0x0003140000087ab9 */ /* 0x000fe20000000a00 */
[----:B------:R-:W-:Y:S02]  /*8690*/  SHF.R.U64 R32, R32, 0x3, RZ ;  /* 0x0000000320207819 */ /* 0x000fe400000012ff */
[----:B------:R-:W-:Y:S01]  /*86a0*/  IMAD.IADD R9, R11, 0x1, R13 ;  /* 0x000000010b097824 */ /* 0x000fe200078e020d */
[----:B------:R-:W-:Y:S02]  /*86b0*/  LEA R13, P6, R10, UR8, 0x2 ;  /* 0x000000080a0d7c11 */ /* 0x000fe4000f8c10ff */
[----:B------:R-:W-:Y:S01]  /*86c0*/  LOP3.LUT R24, R24, R25, RZ, 0x3c, !PT ;  /* 0x0000001918187212 */ /* 0x000fe200078e3cff */
[----:B------:R-:W-:Y:S01]  /*86d0*/  IMAD.X R25, RZ, RZ, R5, P0 ;  /* 0x000000ffff197224 */ /* 0x000fe200000e0605 */
[----:B------:R-:W-:Y:S01]  /*86e0*/  SHF.R.U64 R16, R16, 0x3, RZ ;  /* 0x0000000310107819 */ /* 0x000fe200000012ff */
[----:B------:R-:W-:Y:S01]  /*86f0*/  SHFL.IDX PT, R46, R13, RZ, 0x1c1f ;  /* 0x001c1fff0d2e7589 */ /* 0x000fe200000e0000 */
[----:B------:R-:W-:-:S02]  /*8700*/  SHF.R.U64 R20, R20, 0x3, RZ ;  /* 0x0000000314147819 */ /* 0x000fc400000012ff */
[----:B------:R-:W-:Y:S01]  /*8710*/  SHF.R.U64 R28, R28, 0x3, RZ ;  /* 0x000000031c1c7819 */ /* 0x000fe200000012ff */
[----:B------:R-:W-:Y:S01]  /*8720*/  SHFL.IDX PT, R50, R13, 0x1, 0x1c1f ;  /* 0x003c1f000d327f89 */ /* 0x000fe200000e0000 */
[----:B------:R-:W-:Y:S02]  /*8730*/  IADD3 R11, P0, R4, 0x9000, RZ ;  /* 0x00009000040b7810 */ /* 0x000fe40007f1e0ff */
[----:B------:R-:W-:Y:S01]  /*8740*/  LEA.HI.X R14, R10, UR9, R9, 0x2, P6 ;  /* 0x000000090a0e7c11 */ /* 0x000fe2000b0f1409 */
[----:B------:R-:W-:Y:S01]  /*8750*/  IMAD.U32 R9, RZ, RZ, UR16 ;  /* 0x00000010ff097e24 */ /* 0x000fe2000f8e00ff */
        /* <DEDUP_REMOVED lines=8> */
[----:B------:R-:W-:Y:S01]  /*87e0*/  LOP3.LUT R10, R11, 0x380, RZ, 0xc0, !PT ;  /* 0x000003800b0a7812 */ /* 0x000fe200078ec0ff */
[----:B------:R-:W1:Y:S01]  /*87f0*/  SHFL.IDX PT, R47, R14, RZ, 0x1c1f ;  /* 0x001c1fff0e2f7589 */ /* 0x000e6200000e0000 */
[C---:B------:R-:W-:Y:S01]  /*8800*/  IADD3 R49, P2, R4.reuse, 0xb000, RZ ;  /* 0x0000b00004317810 */ /* 0x040fe20007f5e0ff */
[----:B------:R-:W-:Y:S01]  /*8810*/  IMAD R18, R9, 0x80, R222 ;  /* 0x0000008009127824 */ /* 0x000fe200078e02de */
[C---:B------:R-:W-:Y:S01]  /*8820*/  IADD3 R37, P6, R4.reuse, 0x6000, RZ ;  /* 0x0000600004257810 */ /* 0x040fe20007fde0ff */
[----:B------:R-:W2:Y:S01]  /*8830*/  SHFL.IDX PT, R51, R14, 0x1, 0x1c1f ;  /* 0x003c1f000e337f89 */ /* 0x000ea200000e0000 */
[----:B------:R-:W-:Y:S01]  /*8840*/  IADD3 R41, P5, R4, 0x7000, RZ ;  /* 0x0000700004297810 */ /* 0x000fe20007fbe0ff */
[----:B------:R-:W-:Y:S01]  /*8850*/  VIADD R6, R18, 0x8 ;  /* 0x0000000812067836 */ /* 0x000fe20000000000 */
[----:B------:R-:W-:-:S02]  /*8860*/  IADD3 R61, P4, R4, 0x8000, RZ ;  /* 0x00008000043d7810 */ /* 0x000fc40007f9e0ff */
[----:B------:R-:W-:Y:S02]  /*8870*/  IADD3 R45, P3, R4, 0xa000, RZ ;  /* 0x0000a000042d7810 */ /* 0x000fe40007f7e0ff */
[----:B------:R-:W-:Y:S02]  /*8880*/  SHF.R.U64 R10, R10, 0x3, RZ ;  /* 0x000000030a0a7819 */ /* 0x000fe400000012ff */
[----:B------:R-:W-:Y:S02]  /*8890*/  LOP3.LUT R48, R49, 0x380, RZ, 0xc0, !PT ;  /* 0x0000038031307812 */ /* 0x000fe400078ec0ff */
[----:B------:R-:W-:Y:S02]  /*88a0*/  LOP3.LUT R36, R37, 0x380, RZ, 0xc0, !PT ;  /* 0x0000038025247812 */ /* 0x000fe400078ec0ff */
[----:B------:R-:W-:Y:S02]  /*88b0*/  LOP3.LUT R40, R41, 0x380, RZ, 0xc0, !PT ;  /* 0x0000038029287812 */ /* 0x000fe400078ec0ff */
[----:B------:R-:W-:-:S02]  /*88c0*/  LOP3.LUT R60, R61, 0x380, RZ, 0xc0, !PT ;  /* 0x000003803d3c7812 */ /* 0x000fc400078ec0ff */
[----:B------:R-:W-:Y:S02]  /*88d0*/  LOP3.LUT R44, R45, 0x380, RZ, 0xc0, !PT ;  /* 0x000003802d2c7812 */ /* 0x000fe400078ec0ff */
[----:B------:R-:W-:Y:S01]  /*88e0*/  LOP3.LUT R10, R10, R11, RZ, 0x3c, !PT ;  /* 0x0000000b0a0a7212 */ /* 0x000fe200078e3cff */
[----:B------:R-:W-:Y:S01]  /*88f0*/  IMAD.X R11, RZ, RZ, R5, P0 ;  /* 0x000000ffff0b7224 */ /* 0x000fe200000e0605 */
[----:B------:R-:W-:Y:S02]  /*8900*/  SHF.R.U64 R48, R48, 0x3, RZ ;  /* 0x0000000330307819 */ /* 0x000fe400000012ff */
[----:B------:R-:W-:Y:S02]  /*8910*/  SHF.R.U64 R36, R36, 0x3, RZ ;  /* 0x0000000324247819 */ /* 0x000fe400000012ff */
[----:B------:R-:W-:Y:S02]  /*8920*/  SHF.R.U64 R40, R40, 0x3, RZ ;  /* 0x0000000328287819 */ /* 0x000fe400000012ff */
[----:B------:R-:W-:-:S02]  /*8930*/  SHF.R.U64 R60, R60, 0x3, RZ ;  /* 0x000000033c3c7819 */ /* 0x000fc400000012ff */
[----:B------:R-:W-:Y:S02]  /*8940*/  SHF.R.U64 R44, R44, 0x3, RZ ;  /* 0x000000032c2c7819 */ /* 0x000fe400000012ff */
[----:B------:R-:W-:Y:S02]  /*8950*/  LOP3.LUT P0, RZ, R220, 0x3, RZ, 0xc0, !PT ;  /* 0x00000003dcff7812 */ /* 0x000fe4000780c0ff */
        /* <DEDUP_REMOVED lines=9> */
[----:B------:R-:W-:-:S02]  /*89f0*/  ISETP.GE.OR P2, PT, R18, R79, P0 ;  /* 0x0000004f1200720c */ /* 0x000fc40000746670 */
[----:B------:R-:W-:Y:S02]  /*8a00*/  IADD3.X R41, RZ, R5, RZ, P5, !PT ;  /* 0x00000005ff297210 */ /* 0x000fe40002ffe4ff */
[----:B------:R-:W-:Y:S02]  /*8a10*/  ISETP.GE.OR P0, PT, R6, R79, P0 ;  /* 0x0000004f0600720c */ /* 0x000fe40000706670 */
[C---:B------:R-:W-:Y:S02]  /*8a20*/  IADD3 R69, P6, R4.reuse, 0xc000, RZ ;  /* 0x0000c00004457810 */ /* 0x040fe40007fde0ff */
[C---:B------:R-:W-:Y:S02]  /*8a30*/  IADD3 R65, P5, R4.reuse, 0xd000, RZ ;  /* 0x0000d00004417810 */ /* 0x040fe40007fbe0ff */
[C---:B------:R-:W-:Y:S02]  /*8a40*/  IADD3 R53, P4, R4.reuse, 0xe000, RZ ;  /* 0x0000e00004357810 */ /* 0x040fe40007f9e0ff */
[C---:B------:R-:W-:Y:S01]  /*8a50*/  LOP3.LUT R9, R4.reuse, 0x380, RZ, 0xc0, !PT ;  /* 0x0000038004097812 */ /* 0x040fe200078ec0ff */
[----:B-1----:R-:W-:Y:S01]  /*8a60*/  @!P2 ST.E desc[UR36][R46.64], R8 ;  /* 0x000000082e00a985 */ /* 0x002fe2000c101924 */
[----:B------:R-:W-:-:S02]  /*8a70*/  IADD3 R12, P3, R4, 0xf000, RZ ;  /* 0x0000f000040c7810 */ /* 0x000fc40007f7e0ff */
[----:B------:R-:W-:Y:S01]  /*8a80*/  LOP3.LUT R68, R69, 0x380, RZ, 0xc0, !PT ;  /* 0x0000038045447812 */ /* 0x000fe200078ec0ff */
[----:B--2---:R1:W-:Y:S01]  /*8a90*/  @!P0 ST.E desc[UR36][R50.64], R0 ;  /* 0x0000000032008985 */ /* 0x0043e2000c101924 */
[----:B------:R-:W-:Y:S01]  /*8aa0*/  LOP3.LUT R64, R65, 0x380, RZ, 0xc0, !PT ;  /* 0x0000038041407812 */ /* 0x000fe200078ec0ff */
[----:B------:R-:W-:Y:S01]  /*8ab0*/  IMAD.X R57, RZ, RZ, R5, P3 ;  /* 0x000000ffff397224 */ /* 0x000fe200018e0605 */
[----:B------:R-:W-:Y:S01]  /*8ac0*/  LOP3.LUT R52, R53, 0x380, RZ, 0xc0, !PT ;  /* 0x0000038035347812 */ /* 0x000fe200078ec0ff */
[----:B------:R-:W-:Y:S01]  /*8ad0*/  UIMAD UR7, UR11, UR12, URZ ;  /* 0x0000000c0b0772a4 */ /* 0x000fe2000f8e023f */
[----:B------:R-:W-:Y:S01]  /*8ae0*/  SHF.R.U64 R9, R9, 0x3, RZ ;  /* 0x0000000309097819 */ /* 0x000fe200000012ff */
[----:B------:R-:W-:Y:S01]  /*8af0*/  UIMAD.WIDE.U32 UR8, UR4, UR12, URZ ;  /* 0x0000000c040872a5 */ /* 0x000fe2000f8e003f */
[----:B------:R-:W-:Y:S01]  /*8b00*/  LOP3.LUT R3, R12, 0x380, RZ, 0xc0, !PT ;  /* 0x000003800c037812 */ /* 0x000fe200078ec0ff */
[----:B------:R-:W-:Y:S01]  /*8b10*/  ULDC.64 UR10, c[0x0][0xbe8] ;  /* 0x0002fa00000a7ab9 */ /* 0x000fe20000000a00 */
[----:B------:R-:W-:Y:S01]  /*8b20*/  SHF.R.U64 R68, R68, 0x3, RZ ;  /* 0x0000000344447819 */ /* 0x000fe200000012ff */
[----:B------:R-:W5:Y:S01]  /*8b30*/  LD.E.128 R16, desc[UR36][R16.64] ;  /* 0x0000002410107980 */ /* 0x000f62000c101d00 */
[----:B------:R-:W-:-:S02]  /*8b40*/  SHF.R.U64 R64, R64, 0x3, RZ ;  /* 0x0000000340407819 */ /* 0x000fc400000012ff */
[----:B------:R-:W-:Y:S01]  /*8b50*/  SHF.R.U64 R52, R52, 0x3, RZ ;  /* 0x0000000334347819 */ /* 0x000fe200000012ff */
[----:B-1----:R-:W-:Y:S01]  /*8b60*/  IMAD R0, R214, 0x20, R217 ;  /* 0x00000020d6007824 */ /* 0x002fe200078e02d9 */
[----:B------:R-:W-:Y:S01]  /*8b70*/  LOP3.LUT R4, R9, R4, RZ, 0x3c, !PT ;  /* 0x0000000409047212 */ /* 0x000fe200078e3cff */
[----:B------:R-:W5:Y:S01]  /*8b80*/  LD.E.128 R20, desc[UR36][R20.64] ;  /* 0x0000002414147980 */ /* 0x000f62000c101d00 */
[----:B------:R-:W-:Y:S02]  /*8b90*/  SHF.R.U64 R3, R3, 0x3, RZ ;  /* 0x0000000303037819 */ /* 0x000fe400000012ff */
[----:B------:R-:W-:Y:S01]  /*8ba0*/  LOP3.LUT R68, R68, R69, RZ, 0x3c, !PT ;  /* 0x0000004544447212 */ /* 0x000fe200078e3cff */
[--C-:B------:R-:W-:Y:S01]  /*8bb0*/  IMAD.X R69, RZ, RZ, R5.reuse, P6 ;  /* 0x000000ffff457224 */ /* 0x100fe200030e0605 */
[----:B------:R-:W-:Y:S01]  /*8bc0*/  LOP3.LUT R64, R64, R65, RZ, 0x3c, !PT ;  /* 0x0000004140407212 */ /* 0x000fe200078e3cff */
[----:B------:R-:W-:Y:S01]  /*8bd0*/  UIMAD UR7, UR4, UR13, UR7 ;  /* 0x0000000d040772a4 */ /* 0x000fe2000f8e0207 */
[----:B------:R-:W-:Y:S01]  /*8be0*/  LOP3.LUT R52, R52, R53, RZ, 0x3c, !PT ;  /* 0x0000003534347212 */ /* 0x000fe200078e3cff */
[----:B------:R-:W-:Y:S01]  /*8bf0*/  IMAD.X R53, RZ, RZ, R5, P4 ;  /* 0x000000ffff357224 */ /* 0x000fe200020e0605 */
[----:B------:R-:W-:Y:S01]  /*8c00*/  LOP3.LUT R56, R3, R12, RZ, 0x3c, !PT ;  /* 0x0000000c03387212 */ /* 0x000fe200078e3cff */
[----:B------:R-:W5:Y:S01]  /*8c10*/  LD.E.128 R24, desc[UR36][R24.64] ;  /* 0x0000002418187980 */ /* 0x000f62000c101d00 */
[----:B------:R-:W-:-:S03]  /*8c20*/  IADD3.X R65, RZ, R5, RZ, P5, !PT ;  /* 0x00000005ff417210 */ /* 0x000fc60002ffe4ff */
[----:B------:R1:W5:Y:S01]  /*8c30*/  LD.E.128 R12, desc[UR36][R4.64] ;  /* 0x00000024040c7980 */ /* 0x000362000c101d00 */
[----:B------:R-:W-:Y:S01]  /*8c40*/  UIADD3 UR9, UR9, UR7, URZ ;  /* 0x0000000709097290 */ /* 0x000fe2000fffe03f */
[----:B------:R-:W-:Y:S01]  /*8c50*/  IMAD.U32 R3, RZ, RZ, UR16 ;  /* 0x00000010ff037e24 */ /* 0x000fe2000f8e00ff */
[----:B------:R-:W-:Y:S01]  /*8c60*/  UIMAD UR4, UR14, UR10, URZ ;  /* 0x0000000a0e0472a4 */ /* 0x000fe2000f8e023f */
[----:B------:R-:W5:Y:S04]  /*8c70*/  LD.E.128 R28, desc[UR36][R28.64] ;  /* 0x000000241c1c7980 */ /* 0x000f68000c101d00 */
[----:B------:R-:W5:Y:S01]  /*8c80*/  LD.E.128 R32, desc[UR36][R32.64] ;  /* 0x0000002420207980 */ /* 0x000f62000c101d00 */
[----:B-1----:R-:W1:Y:S01]  /*8c90*/  @P1 LDC R5, c[0x0][0xcec] ;  /* 0x00033b00ff051b82 */ /* 0x002e620000000800 */
[----:B------:R-:W-:Y:S01]  /*8ca0*/  UIMAD UR4, UR17, UR11, UR4 ;  /* 0x0000000b110472a4 */ /* 0x000fe2000f8e0204 */
[----:B------:R-:W-:Y:S01]  /*8cb0*/  IMAD R6, R3, 0x80, R0 ;  /* 0x0000008003067824 */ /* 0x000fe200078e0200 */
[----:B------:R-:W-:Y:S01]  /*8cc0*/  UIMAD.WIDE.U32 UR8, UR17, UR10, UR8 ;  /* 0x0000000a110872a5 */ /* 0x000fe2000f8e0008 */
[----:B------:R-:W5:Y:S02]  /*8cd0*/  LD.E.128 R36, desc[UR36][R36.64] ;  /* 0x0000002424247980 */ /* 0x000f64000c101d00 */
        /* <DEDUP_REMOVED lines=8> */
[----:B------:R-:W5:Y:S04]  /*8d60*/  LD.E.128 R8, desc[UR36][R10.64] ;  /* 0x000000240a087980 */ /* 0x000f68000c101d00 */
[----:B------:R-:W5:Y:S01]  /*8d70*/  LD.E.128 R44, desc[UR36][R44.64] ;  /* 0x000000242c2c7980 */ /* 0x000f62000c101d00 */
[----:B-1----:R-:W-:Y:S01]  /*8d80*/  @P1 IMAD.HI.U32 R0, R6, R5, RZ ;  /* 0x0000000506001227 */ /* 0x002fe200078e00ff */
[----:B------:R-:W-:Y:S02]  /*8d90*/  UIADD3 UR4, UR9, UR4, URZ ;  /* 0x0000000409047290 */ /* 0x000fe4000fffe03f */
[----:B------:R-:W5:Y:S02]  /*8da0*/  LD.E.128 R48, desc[UR36][R48.64] ;  /* 0x0000002430307980 */ /* 0x000f64000c101d00 */
[----:B0-----:R-:W-:Y:S01]  /*8db0*/  @P1 SHF.R.U32.HI R3, RZ, R73, R0 ;  /* 0x00000049ff031219 */ /* 0x001fe20000011600 */
[----:B------:R-:W-:Y:S01]  /*8dc0*/  IMAD.U32 R4, RZ, RZ, UR8 ;  /* 0x00000008ff047e24 */ /* 0x000fe2000f8e00ff */
[----:B------:R-:W5:Y:S02]  /*8dd0*/  LD.E.128 R68, desc[UR36][R68.64] ;  /* 0x0000002444447980 */ /* 0x000f64000c101d00 */
[--C-:B------:R-:W-:Y:S01]  /*8de0*/  SHF.R.S32.HI R0, RZ, 0x1f, R3.reuse ;  /* 0x0000001fff007819 */ /* 0x100fe20000011403 */
[----:B------:R-:W-:Y:S01]  /*8df0*/  IMAD.MOV R73, RZ, RZ, -R3 ;  /* 0x000000ffff497224 */ /* 0x000fe200078e0a03 */
[----:B------:R-:W5:Y:S01]  /*8e00*/  LD.E.128 R64, desc[UR36][R64.64] ;  /* 0x0000002440407980 */ /* 0x000f62000c101d00 */
[----:B------:R-:W-:Y:S01]  /*8e10*/  IMAD.U32 R5, RZ, RZ, UR9 ;  /* 0x00000009ff057e24 */ /* 0x000fe2000f8e00ff */
[----:B------:R-:W-:Y:S01]  /*8e20*/  ULDC.64 UR8, c[0x0][0xbe0] ;  /* 0x0002f80000087ab9 */ /* 0x000fe20000000a00 */
[----:B------:R-:W-:Y:S01]  /*8e30*/  IMAD R73, R72, R73, R6 ;  /* 0x0000004948497224 */ /* 0x000fe200078e0206 */
[----:B------:R-:W-:Y:S01]  /*8e40*/  MOV R5, UR4 ;  /* 0x0000000400057c02 */ /* 0x000fe20008000f00 */
[----:B------:R-:W-:Y:S01]  /*8e50*/  IMAD R0, R0, UR8, RZ ;  /* 0x0000000800007c24 */ /* 0x000fe2000f8e02ff */
[----:B------:R-:W5:Y:S03]  /*8e60*/  LD.E.128 R52, desc[UR36][R52.64] ;  /* 0x0000002434347980 */ /* 0x000f66000c101d00 */
[C---:B------:R-:W-:Y:S01]  /*8e70*/  IMAD R75, R3.reuse, UR9, R0 ;  /* 0x00000009034b7c24 */ /* 0x040fe2000f8e0200 */
[----:B------:R-:W5:Y:S01]  /*8e80*/  LD.E.128 R56, desc[UR36][R56.64] ;  /* 0x0000002438387980 */ /* 0x000f62000c101d00 */
[----:B------:R-:W-:Y:S01]  /*8e90*/  SHF.R.S32.HI R0, RZ, 0x1f, R73 ;  /* 0x0000001fff007819 */ /* 0x000fe20000011449 */
[----:B------:R-:W-:Y:S01]  /*8ea0*/  IMAD.WIDE.U32 R4, R3, UR8, R4 ;  /* 0x0000000803047c25 */ /* 0x000fe2000f8e0004 */
[----:B------:R-:W-:Y:S01]  /*8eb0*/  ULDC.64 UR8, c[0x0][0xbd8] ;  /* 0x0002f60000087ab9 */ /* 0x000fe20000000a00 */
[----:B------:R-:W-:Y:S01]  /*8ec0*/  @!PT LDS RZ, [RZ] ;  /* 0x00000000fffff984 */ /* 0x000fe20000000800 */
[----:B------:R-:W-:Y:S01]  /*8ed0*/  @!PT LDS RZ, [RZ] ;  /* 0x00000000fffff984 */ /* 0x000fe20000000800 */
[----:B------:R-:W-:Y:S01]  /*8ee0*/  @!PT LDS RZ, [RZ] ;  /* 0x00000000fffff984 */ /* 0x000fe20000000800 */
[----:B------:R-:W-:Y:S01]  /*8ef0*/  @!PT LDS RZ, [RZ] ;  /* 0x00000000fffff984 */ /* 0x000fe20000000800 */
[----:B------:R0:W-:Y:S06]  /*8f00*/  MEMBAR.ALL.CTA ;  /* 0x0000000000007992 */ /* 0x0001ec0000008000 */
[----:B0-----:R-:W0:Y:S01]  /*8f10*/  FENCE.VIEW.ASYNC.S ;  /* 0x00000000000073c6 */ /* 0x001e220000000000 */
[----:B------:R-:W-:-:S02]  /*8f20*/  IMAD.U32 R78, RZ, RZ, UR16 ;  /* 0x00000010ff4e7e24 */ /* 0x000fc4000f8e00ff */
        /* <DEDUP_REMOVED lines=11> */
[-C--:B------:R-:W-:Y:S01]  /*8fe0*/  ISETP.GE.AND P1, PT, R0, R79.reuse, PT ;  /* 0x0000004f0000720c */ /* 0x080fe20003f26270 */
[----:B------:R-:W-:Y:S01]  /*8ff0*/  VIADD R0, R78, 0x40 ;  /* 0x000000404e007836 */ /* 0x000fe20000000000 */
[----:B------:R-:W-:Y:S02]  /*9000*/  LEA.HI.X R3, R4, UR9, R3, 0x1, P3 ;  /* 0x0000000904037c11 */ /* 0x000fe400098f0c03 */
[----:B------:R-:W-:Y:S01]  /*9010*/  PRMT R151, RZ, 0x654, R151 ;  /* 0x00000654ff977816 */ /* 0x000fe20000000097 */
[----:B0-----:R0:W1:Y:S01]  /*9020*/  SHFL.IDX PT, R76, R6, RZ, 0x181f ;  /* 0x00181fff064c7589 */ /* 0x00106200000e0000 */
[----:B------:R-:W-:Y:S01]  /*9030*/  ISETP.GE.AND P0, PT, R0, R79, PT ;  /* 0x0000004f0000720c */ /* 0x000fe20003f06270 */
[----:B------:R-:W-:Y:S01]  /*9040*/  BSSY B1, `(.L_x_10166) ;  /* 0x0000016000017945 */ /* 0x000fe20003800000 */
[----:B------:R0:W-:Y:S01]  /*9050*/  SYNCS.ARRIVE.TRANS64.RED.A1T0 RZ, [R151+URZ], RZ ;  /* 0x000000ff97ff79a7 */ /* 0x0001e2000810043f */
[----:B------:R0:W2:Y:S01]  /*9060*/  SHFL.IDX PT, R0, R3, RZ, 0x181f ;  /* 0x00181fff03007589 */ /* 0x0000a200000e0000 */
[----:B------:R-:W-:Y:S01]  /*9070*/  SHF.R.S32.HI R80, RZ, 0x1f, R2 ;  /* 0x0000001fff507819 */ /* 0x000fe20000011402 */
[----:B------:R-:W-:Y:S08]  /*9080*/  @P2 BRA `(.L_x_10167) ;  /* 0x0000000000442947 */ /* 0x000ff00003800000 */
        /* <DEDUP_REMOVED lines=17> */
.L_x_10167:
[----:B------:R-:W-:Y:S05]  /*91a0*/  BSYNC B1 ;  /* 0x0000000000017941 */ /* 0x000fea0003800000 */
.L_x_10166:
[----:B--2---:R2:W4:Y:S01]  /*91b0*/  SHFL.IDX PT, R0, R3, 0x1, 0x181f ;  /* 0x00381f0003007f89 */ /* 0x00452200000e0000 */
[----:B------:R-:W-:Y:S03]  /*91c0*/  BSSY B1, `(.L_x_10168) ;  /* 0x0000014000017945 */ /* 0x000fe60003800000 */
[----:B---3-5:R2:W3:Y:S01]  /*91d0*/  SHFL.IDX PT, R28, R6, 0x1, 0x181f ;  /* 0x00381f00061c7f89 */ /* 0x0284e200000e0000 */
[----:B------:R-:W-:Y:S05]  /*91e0*/  @P1 BRA `(.L_x_10169) ;  /* 0x0000000000441947 */ /* 0x000fea0003800000 */
[----:B------:R-:W-:Y:S02]  /*91f0*/  ULDC UR4, c[0x0][0xbc8] ;  /* 0x0002f20000047ab9 */ /* 0x000fe40000000800 */
[----:B------:R-:W-:Y:S02]  /*9200*/  ISETP.GE.AND P4, PT, R2, UR4, PT ;  /* 0x0000000402007c0c */ /* 0x000fe4000bf86270 */
[----:B------:R-:W-:Y:S02]  /*9210*/  ISETP.GE.AND P3, PT, R212, UR4, PT ;  /* 0x00000004d4007c0c */ /* 0x000fe4000bf66270 */
[----:B------:R-:W-:Y:S02]  /*9220*/  ISETP.GE.AND P2, PT, R211, UR4, PT ;  /* 0x00000004d3007c0c */ /* 0x000fe4000bf46270 */
[----:B------:R-:W-:-:S07]  /*9230*/  ISETP.GE.AND P1, PT, R213, UR4, PT ;  /* 0x00000004d5007c0c */ /* 0x000fce000bf26270 */
[-C--:B---3--:R-:W-:Y:S02]  /*9240*/  @!P4 LEA R4, P6, R2, R28.reuse, 0x1 ;  /* 0x0000001c0204c211 */ /* 0x088fe400078c08ff */
[----:B------:R-:W-:Y:S02]  /*9250*/  @!P3 LEA R12, P5, R212, R28, 0x1 ;  /* 0x0000001cd40cb211 */ /* 0x000fe400078a08ff */
        /* <DEDUP_REMOVED lines=10> */
.L_x_10169:
[----:B------:R-:W-:Y:S05]  /*9300*/  BSYNC B1 ;  /* 0x0000000000017941 */ /* 0x000fea0003800000 */
.L_x_10168:
        /* <DEDUP_REMOVED lines=10> */
[-C--:B------:R-:W-:Y:S02]  /*93b0*/  @!P2 LEA R8, P5, R212, R12.reuse, 0x1 ;  /* 0x0000000cd408a211 */ /* 0x080fe400078a08ff */
        /* <DEDUP_REMOVED lines=10> */
.L_x_10171:
[----:B------:R-:W-:Y:S05]  /*9460*/  BSYNC B1 ;  /* 0x0000000000017941 */ /* 0x000fea0003800000 */
.L_x_10170:
[----:B0-----:R-:W-:Y:S01]  /*9470*/  IADD3 R0, R78, 0x60, RZ ;  /* 0x000000604e007810 */ /* 0x001fe20007ffe0ff */
[----:B---3--:R0:W3:Y:S03]  /*9480*/  SHFL.IDX PT, R12, R3, 0x3, 0x181f ;  /* 0x00781f00030c7f89 */ /* 0x0080e600000e0000 */
[----:B------:R-:W-:Y:S01]  /*9490*/  ISETP.GE.AND P0, PT, R0, R79, PT ;  /* 0x0000004f0000720c */ /* 0x000fe20003f06270 */
[----:B--2-4-:R-:W2:-:S12]  /*94a0*/  SHFL.IDX PT, R6, R6, 0x3, 0x181f ;  /* 0x00781f0006067f89 */ /* 0x014e9800000e0000 */
[----:B0-----:R-:W-:Y:S05]  /*94b0*/  @P0 BRA `(.L_x_10172) ;  /* 0x0000000c00e40947 */ /* 0x001fea0003800000 */
[----:B------:R-:W-:Y:S02]  /*94c0*/  ULDC UR4, c[0x0][0xbc8] ;  /* 0x0002f20000047ab9 */ /* 0x000fe40000000800 */
[----:B------:R-:W-:Y:S02]  /*94d0*/  ISETP.GE.AND P3, PT, R2, UR4, PT ;  /* 0x0000000402007c0c */ /* 0x000fe4000bf66270 */
[----:B------:R-:W-:Y:S02]  /*94e0*/  ISETP.GE.AND P4, PT, R212, UR4, PT ;  /* 0x00000004d4007c0c */ /* 0x000fe4000bf86270 */
[----:B------:R-:W-:-:S09]  /*94f0*/  ISETP.GE.AND P5, PT, R211, UR4, PT ;  /* 0x00000004d3007c0c */ /* 0x000fd2000bfa6270 */
[-C--:B--2---:R-:W-:Y:S02]  /*9500*/  @!P3 LEA R4, P0, R2, R6.reuse, 0x1 ;  /* 0x000000060204b211 */ /* 0x084fe400078008ff */
[-C--:B------:R-:W-:Y:S02]  /*9510*/  @!P4 LEA R8, P1, R212, R6.reuse, 0x1 ;  /* 0x00000006d408c211 */ /* 0x080fe400078208ff */
[C---:B------:R-:W-:Y:S02]  /*9520*/  @!P5 LEA R10, P2, R211.reuse, R6, 0x1 ;  /* 0x00000006d30ad211 */ /* 0x040fe400078408ff */
        /* <DEDUP_REMOVED lines=12> */
.L_x_10164:
[----:B------:R-:W-:Y:S01]  /*95f0*/  R2UR UR4, R218 ;  /* 0x00000000da0472ca */ /* 0x000fe200000e0000 */
[----:B------:R-:W-:Y:S01]  /*9600*/  ULDC.64 UR10, c[0x0][0xd00] ;  /* 0x00034000000a7ab9 */ /* 0x000fe20000000a00 */
[----:B------:R-:W-:Y:S01]  /*9610*/  USHF.L.U32 UR8, UR61, 0x2, URZ ;  /* 0x000000023d087899 */ /* 0x000fe2000800063f */
[----:B------:R-:W0:Y:S01]  /*9620*/  LDC R13, c[0x0][0xce8] ;  /* 0x00033a00ff0d7b82 */ /* 0x000e220000000800 */
[----:B------:R-:W-:Y:S01]  /*9630*/  UISETP.NE.U32.AND UP0, UPT, UR10, URZ, UPT ;  /* 0x0000003f0a00728c */ /* 0x000fe2000bf05070 */
[----:B------:R-:W-:-:S03]  /*9640*/  R2UR UR12, R216 ;  /* 0x00000000d80c72ca */ /* 0x000fc600000e0000 */
[----:B------:R-:W-:-:S05]  /*9650*/  UISETP.NE.AND.EX UP0, UPT, UR11, URZ, UPT, UP0 ;  /* 0x0000003f0b00728c */ /* 0x000fca000bf05300 */
[----:B------:R-:W-:Y:S01]  /*9660*/  USHF.L.U64.HI UR9, UR61, 0x2, UR4 ;  /* 0x000000023d097899 */ /* 0x000fe20008010204 */
[----:B------:R-:W-:Y:S01]  /*9670*/  PLOP3.LUT P2, PT, PT, PT, UP0, 0x80, 0x0 ;  /* 0x000000000000781c */ /* 0x000fe20003f4f008 */
[----:B------:R-:W-:-:S04]  /*9680*/  UIADD3 UR4, UP1, UR8, UR10, URZ ;  /* 0x0000000a08047290 */ /* 0x000fc8000ff3e03f */
[----:B------:R-:W-:Y:S02]  /*9690*/  UIADD3.X UR7, UR9, UR11, URZ, UP1, !UPT ;  /* 0x0000000b09077290 */ /* 0x000fe40008ffe43f */
[----:B------:R-:W-:Y:S01]  /*96a0*/  IMAD.U32 R4, RZ, RZ, UR4 ;  /* 0x00000004ff047e24 */ /* 0x000fe2000f8e00ff */
[----:B------:R-:W-:Y:S02]  /*96b0*/  ULDC.64 UR10, c[0x0][0xd08] ;  /* 0x00034200000a7ab9 */ /* 0x000fe40000000a00 */
[----:B------:R-:W-:Y:S01]  /*96c0*/  UISETP.NE.U32.AND UP1, UPT, UR10, URZ, UPT ;  /* 0x0000003f0a00728c */ /* 0x000fe2000bf25070 */
[----:B------:R-:W-:-:S03]  /*96d0*/  IMAD.U32 R5, RZ, RZ, UR7 ;  /* 0x00000007ff057e24 */ /* 0x000fc6000f8e00ff */
[----:B------:R-:W-:Y:S02]  /*96e0*/  UISETP.NE.AND.EX UP1, UPT, UR11, URZ, UPT, UP1 ;  /* 0x0000003f0b00728c */ /* 0x000fe4000bf25310 */
[----:B------:R-:W2:Y:S01]  /*96f0*/  @P2 LDG.E R3, desc[UR36][R4.64] ;  /* 0x0000002404032981 */ /* 0x000ea2000c1e1900 */
[----:B------:R-:W-:Y:S02]  /*9700*/  ULDC UR4, c[0x0][0xb88] ;  /* 0x0002e20000047ab9 */ /* 0x000fe40000000800 */
[----:B------:R-:W-:Y:S01]  /*9710*/  IMAD.U32 R0, RZ, RZ, UR4 ;  /* 0x00000004ff007e24 */ /* 0x000fe2000f8e00ff */
[----:B------:R-:W-:-:S05]  /*9720*/  PLOP3.LUT P3, PT, PT, PT, UP1, 0x80, 0x0 ;  /* 0x000000000000781c */ /* 0x000fca0003f6f018 */
        /* <DEDUP_REMOVED lines=8> */
[----:B------:R-:W0:Y:S10]  /*97b0*/  S2R R6, SR_TID.X ;  /* 0x0000000000067919 */ /* 0x000e340000002100 */
[----:B------:R-:W3:Y:S01]  /*97c0*/  @P0 LDC R11, c[0x0][0xcec] ;  /* 0x00033b00ff0b0b82 */ /* 0x000ee20000000800 */
[----:B0-----:R-:W-:-:S05]  /*97d0*/  VIADD R6, R6, 0xffffff80 ;  /* 0xffffff8006067836 */ /* 0x001fca0000000000 */
[----:B------:R-:W-:Y:S02]  /*97e0*/  ISETP.GE.AND P1, PT, R6, 0x80, PT ;  /* 0x000000800600780c */ /* 0x000fe40003f26270 */
[----:B--2---:R-:W-:-:S13]  /*97f0*/  @P2 R2UR UR4, R3 ;  /* 0x00000000030422ca */ /* 0x004fda00000e0000 */
[----:B------:R-:W-:Y:S01]  /*9800*/  USHF.R.S32.HI UR10, URZ, 0x1f, UR4 ;  /* 0x0000001f3f0a7899 */ /* 0x000fe20008011404 */
[----:B-1-3--:R-:W-:Y:S11]  /*9810*/  @P3 BRA `(.L_x_10173) ;  /* 0x0000000000103947 */ /* 0x00aff60003800000 */
[----:B------:R-:W-:Y:S05]  /*9820*/  @!P2 BRA `(.L_x_10173) ;  /* 0x00000000000ca947 */ /* 0x000fea0003800000 */
[----:B------:R-:W2:Y:S04]  /*9830*/  LDG.E R3, desc[UR36][R4.64] ;  /* 0x0000002404037981 */ /* 0x000ea8000c1e1900 */
[----:B-----5:R-:W2:Y:S02]  /*9840*/  LDG.E R0, desc[UR36][R4.64+0x4] ;  /* 0x0000042404007981 */ /* 0x020ea4000c1e1900 */
[----:B--2---:R-:W-:-:S07]  /*9850*/  IMAD.IADD R0, R0, 0x1, -R3 ;  /* 0x0000000100007824 */ /* 0x004fce00078e0a03 */
.L_x_10173:
[----:B------:R-:W-:Y:S01]  /*9860*/  R2UR UR7, R218 ;  /* 0x00000000da0772ca */ /* 0x000fe200000e0000 */
[----:B------:R-:W-:Y:S01]  /*9870*/  USEL UR61, UR61, URZ, !UP0 ;  /* 0x0000003f3d3d7287 */ /* 0x000fe2000c000000 */
[----:B------:R-:W-:Y:S11]  /*9880*/  BSSY B1, `(.L_x_10174) ;  /* 0x000002f000017945 */ /* 0x000ff60003800000 */
[----:B------:R-:W-:Y:S01]  /*9890*/  USEL UR12, UR7, URZ, !UP0 ;  /* 0x0000003f070c7287 */ /* 0x000fe2000c000000 */
[----:B------:R-:W-:Y:S11]  /*98a0*/  @P1 BRA `(.L_x_10175) ;  /* 0x0000000000b01947 */ /* 0x000ff60003800000 */
[----:B------:R-:W0:Y:S01]  /*98b0*/  S2R R4, SR_TID.X ;  /* 0x0000000000047919 */ /* 0x000e220000002100 */
[----:B------:R-:W1:Y:S01]  /*98c0*/  LDC R6, c[0x0][0xce8] ;  /* 0x00033a00ff067b82 */ /* 0x000e620000000800 */
[----:B------:R-:W-:-:S13]  /*98d0*/  R2UR UR7, R215 ;  /* 0x00000000d70772ca */ /* 0x000fda00000e0000 */
[----:B------:R-:W-:-:S05]  /*98e0*/  IMAD.U32 R3, RZ, RZ, UR7 ;  /* 0x00000007ff037e24 */ /* 0x000fca000f8e00ff */
[----:B0-----:R-:W-:Y:S01]  /*98f0*/  LEA R3, R3, R4, 0x7 ;  /* 0x0000000403037211 */ /* 0x001fe200078e38ff */
[----:B-1---5:R-:W-:-:S04]  /*9900*/  IMAD R4, R0, R6, RZ ;  /* 0x0000000600047224 */ /* 0x022fc800078e02ff */
[----:B------:R-:W-:-:S05]  /*9910*/  VIADD R5, R3, 0xffffff80 ;  /* 0xffffff8003057836 */ /* 0x000fca0000000000 */
[----:B------:R-:W-:-:S13]  /*9920*/  ISETP.GE.AND P1, PT, R5, R4, PT ;  /* 0x000000040500720c */ /* 0x000fda0003f26270 */
[----:B------:R-:W-:Y:S05]  /*9930*/  @P1 BRA `(.L_x_10175) ;  /* 0x00000000008c1947 */ /* 0x000fea0003800000 */
[----:B------:R-:W-:Y:S01]  /*9940*/  ISETP.NE.AND P1, PT, R6, 0x1, PT ;  /* 0x000000010600780c */ /* 0x000fe20003f25270 */
[----:B------:R-:W-:Y:S01]  /*9950*/  ULDC.64 UR14, c[0x0][0xc90] ;  /* 0x00032400000e7ab9 */ /* 0x000fe20000000a00 */
[----:B------:R-:W-:Y:S01]  /*9960*/  R2UR UR13, R216 ;  /* 0x00000000d80d72ca */ /* 0x000fe200000e0000 */
[----:B------:R-:W-:Y:S01]  /*9970*/  UIMAD UR7, UR11, UR14, URZ ;  /* 0x0000000e0b0772a4 */ /* 0x000fe2000f8e023f */
[----:B------:R-:W-:Y:S01]  /*9980*/  UMOV UR8, UR4 ;  /* 0x0000000400087c82 */ /* 0x000fe20008000000 */
[----:B------:R-:W-:-:S08]  /*9990*/  UMOV UR9, UR10 ;  /* 0x0000000a00097c82 */ /* 0x000fd00008000000 */
[----:B------:R-:W0:Y:S02]  /*99a0*/  @P1 LDC R4, c[0x0][0xcec] ;  /* 0x00033b00ff041b82 */ /* 0x000e240000000800 */
[----:B------:R-:W-:Y:S02]  /*99b0*/  UIMAD.WIDE.U32 UR8, UR13, UR14, UR8 ;  /* 0x0000000e0d0872a5 */ /* 0x000fe4000f8e0008 */
[----:B------:R-:W-:-:S03]  /*99c0*/  UIMAD UR7, UR13, UR15, UR7 ;  /* 0x0000000f0d0772a4 */ /* 0x000fc6000f8e0207 */
[----:B------:R-:W-:Y:S01]  /*99d0*/  ULDC.64 UR14, c[0x0][0xc98] ;  /* 0x00032600000e7ab9 */ /* 0x000fe20000000a00 */
[----:B------:R-:W1:Y:S01]  /*99e0*/  @P1 LDC R8, c[0x0][0xcf0] ;  /* 0x00033c00ff081b82 */ /* 0x000e620000000800 */
[----:B------:R-:W-:Y:S02]  /*99f0*/  UIADD3 UR9, UR9, UR7, URZ ;  /* 0x0000000709097290 */ /* 0x000fe4000fffe03f */
[----:B------:R-:W-:Y:S02]  /*9a00*/  UIMAD UR7, UR12, UR14, URZ ;  /* 0x0000000e0c0772a4 */ /* 0x000fe4000f8e023f */
[----:B------:R-:W-:Y:S02]  /*9a10*/  UIMAD.WIDE.U32 UR8, UR61, UR14, UR8 ;  /* 0x0000000e3d0872a5 */ /* 0x000fe4000f8e0008 */
[----:B------:R-:W-:-:S03]  /*9a20*/  UIMAD UR7, UR61, UR15, UR7 ;  /* 0x0000000f3d0772a4 */ /* 0x000fc6000f8e0207 */
        /* <DEDUP_REMOVED lines=20> */
.L_x_10175:
[----:B------:R-:W-:Y:S05]  /*9b70*/  BSYNC B1 ;  /* 0x0000000000017941 */ /* 0x000fea0003800000 */
.L_x_10174:
[----:B------:R-:W-:Y:S01]  /*9b80*/  R2UR UR13, R215 ;  /* 0x00000000d70d72ca */ /* 0x000fe200000e0000 */
[----:B------:R-:W1:Y:S01]  /*9b90*/  @P0 LDC R5, c[0x0][0xcf0] ;  /* 0x00033c00ff050b82 */ /* 0x000e620000000800 */
[----:B------:R-:W-:Y:S01]  /*9ba0*/  ULDC.64 UR14, c[0x0][0xba0] ;  /* 0x0002e800000e7ab9 */ /* 0x000fe20000000a00 */
[----:B------:R-:W-:Y:S01]  /*9bb0*/  R2UR UR16, R216 ;  /* 0x00000000d81072ca */ /* 0x000fe200000e0000 */
[----:B------:R-:W-:Y:S01]  /*9bc0*/  UIMAD UR7, UR10, UR14, URZ ;  /* 0x0000000e0a0772a4 */ /* 0x000fe2000f8e023f */
[----:B0-----:R-:W-:Y:S01]  /*9bd0*/  IMAD R3, R214, 0x20, R217 ;  /* 0x00000020d6037824 */ /* 0x001fe200078e02d9 */
[----:B------:R-:W-:Y:S01]  /*9be0*/  UIMAD.WIDE.U32 UR8, UR4, UR14, URZ ;  /* 0x0000000e040872a5 */ /* 0x000fe2000f8e003f */
[----:B------:R-:W-:Y:S01]  /*9bf0*/  BSSY B1, `(.L_x_10176) ;  /* 0x0000043000017945 */ /* 0x000fe20003800000 */
[----:B------:R-:W-:Y:S01]  /*9c00*/  UIMAD UR7, UR4, UR15, UR7 ;  /* 0x0000000f040772a4 */ /* 0x000fe2000f8e0207 */
[----:B------:R-:W-:Y:S02]  /*9c10*/  SHF.R.S32.HI R18, RZ, 0x1f, R2 ;  /* 0x0000001fff127819 */ /* 0x000fe40000011402 */
[----:B------:R-:W-:Y:S01]  /*9c20*/  ULDC.64 UR14, c[0x0][0xbe8] ;  /* 0x0002fa00000e7ab9 */ /* 0x000fe20000000a00 */
[----:B------:R-:W-:Y:S01]  /*9c30*/  UIADD3 UR9, UR9, UR7, URZ ;  /* 0x0000000709097290 */ /* 0x000fe2000fffe03f */
[----:B------:R-:W-:Y:S01]  /*9c40*/  IMAD.U32 R8, RZ, RZ, UR13 ;  /* 0x0000000dff087e24 */ /* 0x000fe2000f8e00ff */
[----:B------:R-:W-:Y:S01]  /*9c50*/  UIMAD UR4, UR11, UR14, URZ ;  /* 0x0000000e0b0472a4 */ /* 0x000fe2000f8e023f */
[----:B------:R-:W-:Y:S01]  /*9c60*/  IMAD.U32 R10, RZ, RZ, UR13 ;  /* 0x0000000dff0a7e24 */ /* 0x000fe2000f8e00ff */
[----:B------:R-:W-:-:S02]  /*9c70*/  UIMAD.WIDE.U32 UR8, UR16, UR14, UR8 ;  /* 0x0000000e100872a5 */ /* 0x000fc4000f8e0008 */
[----:B------:R-:W-:Y:S01]  /*9c80*/  LEA R8, R8, R3, 0x7 ;  /* 0x0000000308087211 */ /* 0x000fe200078e38ff */
[----:B------:R-:W-:Y:S01]  /*9c90*/  UIMAD UR4, UR16, UR15, UR4 ;  /* 0x0000000f100472a4 */ /* 0x000fe2000f8e0204 */
[----:B------:R-:W-:Y:S01]  /*9ca0*/  IMAD R10, R10, 0x80, R217 ;  /* 0x000000800a0a7824 */ /* 0x000fe200078e02d9 */
[----:B------:R-:W-:Y:S02]  /*9cb0*/  ULDC.64 UR10, c[0x0][0xbf0] ;  /* 0x0002fc00000a7ab9 */ /* 0x000fe40000000a00 */
[----:B------:R-:W-:Y:S01]  /*9cc0*/  @P0 IMAD.HI.U32 R4, R8, R11, RZ ;  /* 0x0000000b08040227 */ /* 0x000fe200078e00ff */
[----:B------:R-:W-:Y:S02]  /*9cd0*/  UIADD3 UR9, UR9, UR4, URZ ;  /* 0x0000000409097290 */ /* 0x000fe4000fffe03f */
[----:B------:R-:W-:Y:S01]  /*9ce0*/  UIMAD UR4, UR12, UR10, URZ ;  /* 0x0000000a0c0472a4 */ /* 0x000fe2000f8e023f */
[----:B------:R-:W-:Y:S01]  /*9cf0*/  IMAD.MOV.U32 R3, RZ, RZ, R8 ;  /* 0x000000ffff037224 */ /* 0x000fe200078e0008 */
[----:B-1----:R-:W-:Y:S01]  /*9d00*/  @P0 SHF.R.U32.HI R3, RZ, R5, R4 ;  /* 0x00000005ff030219 */ /* 0x002fe20000011604 */
[----:B------:R-:W-:-:S02]  /*9d10*/  UIMAD.WIDE.U32 UR8, UR61, UR10, UR8 ;  /* 0x0000000a3d0872a5 */ /* 0x000fc4000f8e0008 */
[----:B------:R-:W-:Y:S01]  /*9d20*/  UIMAD UR4, UR61, UR11, UR4 ;  /* 0x0000000b3d0472a4 */ /* 0x000fe2000f8e0204 */
[--C-:B------:R-:W-:Y:S01]  /*9d30*/  SHF.R.S32.HI R4, RZ, 0x1f, R3.reuse ;  /* 0x0000001fff047819 */ /* 0x100fe20000011403 */
[----:B------:R-:W-:Y:S01]  /*9d40*/  IMAD.MOV R9, RZ, RZ, -R3 ;  /* 0x000000ffff097224 */ /* 0x000fe200078e0a03 */
[----:B------:R-:W-:Y:S01]  /*9d50*/  ULDC.64 UR10, c[0x0][0xbe0] ;  /* 0x0002f800000a7ab9 */ /* 0x000fe20000000a00 */
[----:B------:R-:W-:Y:S02]  /*9d60*/  UIADD3 UR4, UR9, UR4, URZ ;  /* 0x0000000409047290 */ /* 0x000fe4000fffe03f */
[----:B------:R-:W-:Y:S02]  /*9d70*/  IMAD.U32 R5, RZ, RZ, UR9 ;  /* 0x00000009ff057e24 */ /* 0x000fe4000f8e00ff */
[----:B------:R-:W-:Y:S02]  /*9d80*/  IMAD R6, R4, UR10, RZ ;  /* 0x0000000a04067c24 */ /* 0x000fe4000f8e02ff */
[----:B------:R-:W-:Y:S01]  /*9d90*/  IMAD.U32 R4, RZ, RZ, UR8 ;  /* 0x00000008ff047e24 */ /* 0x000fe2000f8e00ff */
[----:B------:R-:W-:Y:S01]  /*9da0*/  ULDC.64 UR8, c[0x0][0xbd8] ;  /* 0x0002f60000087ab9 */ /* 0x000fe20000000a00 */
[----:B------:R-:W-:-:S02]  /*9db0*/  IMAD.U32 R5, RZ, RZ, UR4 ;  /* 0x00000004ff057e24 */ /* 0x000fc4000f8e00ff */
[----:B------:R-:W-:Y:S02]  /*9dc0*/  IMAD R9, R13, R9, R8 ;  /* 0x000000090d097224 */ /* 0x000fe400078e0208 */
[C---:B------:R-:W-:Y:S02]  /*9dd0*/  IMAD R11, R3.reuse, UR11, R6 ;  /* 0x0000000b030b7c24 */ /* 0x040fe4000f8e0206 */
[----:B------:R-:W-:Y:S01]  /*9de0*/  IMAD.WIDE.U32 R4, R3, UR10, R4 ;  /* 0x0000000a03047c25 */ /* 0x000fe2000f8e0004 */
[----:B------:R-:W-:-:S03]  /*9df0*/  SHF.R.S32.HI R3, RZ, 0x1f, R9 ;  /* 0x0000001fff037819 */ /* 0x000fc60000011409 */
[----:B------:R-:W-:Y:S02]  /*9e00*/  IMAD.IADD R5, R5, 0x1, R11 ;  /* 0x0000000105057824 */ /* 0x000fe400078e020b */
[----:B------:R-:W-:Y:S02]  /*9e10*/  IMAD R6, R3, UR8, RZ ;  /* 0x0000000803067c24 */ /* 0x000fe4000f8e02ff */
[----:B-----5:R-:W-:Y:S01]  /*9e20*/  IMAD R13, R0, R13, RZ ;  /* 0x0000000d000d7224 */ /* 0x020fe200078e02ff */
[C---:B------:R-:W-:Y:S01]  /*9e30*/  IADD3 R0, R10.reuse, 0x20, RZ ;  /* 0x000000200a007810 */ /* 0x040fe20007ffe0ff */
[C---:B------:R-:W-:Y:S02]  /*9e40*/  IMAD R3, R9.reuse, UR9, R6 ;  /* 0x0000000909037c24 */ /* 0x040fe4000f8e0206 */
        /* <DEDUP_REMOVED lines=9> */
[----:B------:R0:W1:Y:S04]  /*9ee0*/  SHFL.IDX PT, R4, R6, RZ, 0x181f ;  /* 0x00181fff06047589 */ /* 0x00006800000e0000 */
[----:B------:R0:W2:Y:S01]  /*9ef0*/  SHFL.IDX PT, R0, R3, RZ, 0x181f ;  /* 0x00181fff03007589 */ /* 0x0000a200000e0000 */
[----:B------:R-:W-:Y:S07]  /*9f00*/  @P2 BRA `(.L_x_10177) ;  /* 0x0000000000442947 */ /* 0x000fee0003800000 */
        /* <DEDUP_REMOVED lines=17> */
.L_x_10177:
[----:B------:R-:W-:Y:S05]  /*a020*/  BSYNC B1 ;  /* 0x0000000000017941 */ /* 0x000fea0003800000 */
.L_x_10176:
[----:B--2---:R2:W4:Y:S01]  /*a030*/  SHFL.IDX PT, R0, R3, 0x1, 0x181f ;  /* 0x00381f0003007f89 */ /* 0x00452200000e0000 */
[----:B------:R-:W-:Y:S03]  /*a040*/  BSSY B1, `(.L_x_10178) ;  /* 0x0000014000017945 */ /* 0x000fe60003800000 */
[----:B-1-3--:R2:W1:Y:S01]  /*a050*/  SHFL.IDX PT, R4, R6, 0x1, 0x181f ;  /* 0x00381f0006047f89 */ /* 0x00a46200000e0000 */
[----:B------:R-:W-:Y:S05]  /*a060*/  @P1 BRA `(.L_x_10179) ;  /* 0x0000000000441947 */ /* 0x000fea0003800000 */
[----:B------:R-:W-:Y:S02]  /*a070*/  ULDC UR4, c[0x0][0xbc8] ;  /* 0x0002f20000047ab9 */ /* 0x000fe40000000800 */
[----:B------:R-:W-:Y:S02]  /*a080*/  ISETP.GE.AND P4, PT, R2, UR4, PT ;  /* 0x0000000402007c0c */ /* 0x000fe4000bf86270 */
[----:B------:R-:W-:Y:S02]  /*a090*/  ISETP.GE.AND P3, PT, R212, UR4, PT ;  /* 0x00000004d4007c0c */ /* 0x000fe4000bf66270 */
[----:B------:R-:W-:Y:S02]  /*a0a0*/  ISETP.GE.AND P2, PT, R211, UR4, PT ;  /* 0x00000004d3007c0c */ /* 0x000fe4000bf46270 */
[----:B------:R-:W-:-:S07]  /*a0b0*/  ISETP.GE.AND P1, PT, R213, UR4, PT ;  /* 0x00000004d5007c0c */ /* 0x000fce000bf26270 */
[-C--:B-1----:R-:W-:Y:S02]  /*a0c0*/  @!P4 LEA R8, P6, R2, R4.reuse, 0x1 ;  /* 0x000000040208c211 */ /* 0x082fe400078c08ff */
[----:B------:R-:W-:Y:S02]  /*a0d0*/  @!P3 LEA R14, P5, R212, R4, 0x1 ;  /* 0x00000004d40eb211 */ /* 0x000fe400078a08ff */
[----:B----4-:R-:W-:Y:S02]  /*a0e0*/  @!P4 LEA.HI.X R9, R2, R0, R18, 0x1, P6 ;  /* 0x000000000209c211 */ /* 0x010fe400030f0c12 */
        /* <DEDUP_REMOVED lines=9> */
.L_x_10179:
[----:B------:R-:W-:Y:S05]  /*a180*/  BSYNC B1 ;  /* 0x0000000000017941 */ /* 0x000fea0003800000 */
.L_x_10178:
[----:B----4-:R4:W0:Y:S01]  /*a190*/  SHFL.IDX PT, R0, R3, 0x2, 0x181f ;  /* 0x00581f0003007f89 */ /* 0x01082200000e0000 */
        /* <DEDUP_REMOVED lines=9> */
[-C--:B------:R-:W-:Y:S02]  /*a230*/  @!P2 LEA R14, P5, R212, R4.reuse, 0x1 ;  /* 0x00000004d40ea211 */ /* 0x080fe400078a08ff */
        /* <DEDUP_REMOVED lines=10> */
.L_x_10181:
[----:B------:R-:W-:Y:S05]  /*a2e0*/  BSYNC B1 ;  /* 0x0000000000017941 */ /* 0x000fea0003800000 */
.L_x_10180:
[----:B0-----:R-:W-:Y:S01]  /*a2f0*/  VIADD R0, R10, 0x60 ;  /* 0x000000600a007836 */ /* 0x001fe20000000000 */
[----:B---3--:R0:W3:Y:S04]  /*a300*/  SHFL.IDX PT, R8, R3, 0x3, 0x181f ;  /* 0x00781f0003087f89 */ /* 0x0080e800000e0000 */
[----:B------:R-:W-:Y:S01]  /*a310*/  ISETP.GE.AND P0, PT, R0, R13, PT ;  /* 0x0000000d0000720c */ /* 0x000fe20003f06270 */
[----:B-1----:R0:W1:-:S12]  /*a320*/  SHFL.IDX PT, R4, R6, 0x3, 0x181f ;  /* 0x00781f0006047f89 */ /* 0x00205800000e0000 */
[----:B0-----:R-:W-:Y:S05]  /*a330*/  @P0 BRA `(.L_x_10172) ;  /* 0x0000000000440947 */ /* 0x001fea0003800000 */
        /* <DEDUP_REMOVED lines=8> */
[----:B---3--:R-:W-:Y:S02]  /*a3c0*/  @!P3 LEA.HI.X R11, R2, R8, R18, 0x1, P6 ;  /* 0x00000008020bb211 */ /* 0x008fe400030f0c12 */
        /* <DEDUP_REMOVED lines=8> */
.L_x_10172:
[----:B------:R-:W-:Y:S05]  /*a450*/  BSYNC B0 ;  /* 0x0000000000007941 */ /* 0x000fea0003800000 */
.L_x_10163:
[----:B------:R-:W-:Y:S02]  /*a460*/  ULDC UR4, c[0x0][0xd3c] ;  /* 0x00034f0000047ab9 */ /* 0x000fe40000000800 */
[----:B------:R-:W-:-:S13]  /*a470*/  ISETP.GE.AND P0, PT, R7, UR4, PT ;  /* 0x0000000407007c0c */ /* 0x000fda000bf06270 */
[----:B------:R-:W-:Y:S05]  /*a480*/  @!P0 BRA `(.L_x_10182) ;  /* 0xffffff6800608947 */ /* 0x000fea000383ffff */
[----:B------:R-:W-:Y:S05]  /*a490*/  EXIT ;  /* 0x000000000000794d */ /* 0x000fea0003800000 */
.L_x_10134:
        /* <DEDUP_REMOVED lines=16> */
.L_x_10183:
        /* <DEDUP_REMOVED lines=40> */
.L_x_10189:
        /* <DEDUP_REMOVED lines=12> */
.L_x_10188:
[----:B------:R-:W-:Y:S05]  /*a8e0*/  BSYNC B0 ;  /* 0x0000000000007941 */ /* 0x000fea0003800000 */
.L_x_10187:
        /* <DEDUP_REMOVED lines=21> */
.L_x_10185:
        /* <DEDUP_REMOVED lines=15> */
.L_x_10190:
[----:B---3--:R-:W-:Y:S01]  /*ab30*/  IMAD R16, R16, UR5, R8 ;  /* 0x0000000510107c24 */ /* 0x008fe2000f8e0208 */
[----:B0-----:R-:W-:Y:S01]  /*ab40*/  IABS R2, R10 ;  /* 0x0000000a00027213 */ /* 0x001fe20000000000 */
[----:B-1----:R-:W-:Y:S02]  /*ab50*/  IMAD.MOV R0, RZ, RZ, -R3 ;  /* 0x000000ffff007224 */ /* 0x002fe400078e0a03 */
[----:B------:R-:W-:Y:S01]  /*ab60*/  VIADD R19, R19, UR4 ;  /* 0x0000000413137c36 */ /* 0x000fe20008000000 */
[----:B------:R-:W-:Y:S01]  /*ab70*/  IADD3 R11, -R16, UR6, RZ ;  /* 0x00000006100b7c10 */ /* 0x000fe2000fffe1ff */
[----:B------:R-:W-:Y:S01]  /*ab80*/  IMAD.MOV R4, RZ, RZ, -R2 ;  /* 0x000000ffff047224 */ /* 0x000fe200078e0a02 */
[----:B------:R-:W-:Y:S01]  /*ab90*/  MOV R2, RZ ;  /* 0x000000ff00027202 */ /* 0x000fe20000000f00 */
[----:B--2---:R-:W-:Y:S01]  /*aba0*/  IMAD R7, R0, R9, RZ ;  /* 0x0000000900077224 */ /* 0x004fe200078e02ff */
[----:B------:R-:W-:-:S03]  /*abb0*/  IABS R0, R11 ;  /* 0x0000000b00007213 */ /* 0x000fc60000000000 */
        /* <DEDUP_REMOVED lines=19> */
.L_x_10186:
[----:B------:R-:W-:Y:S01]  /*acf0*/  ULDC UR4, c[0x0][0xd3c] ;  /* 0x00034f0000047ab9 */ /* 0x000fe20000000800 */
[----:B------:R-:W-:Y:S02]  /*ad00*/  IMAD.MOV.U32 R17, RZ, RZ, RZ ;  /* 0x000000ffff117224 */ /* 0x000fe400078e00ff */
[----:B------:R-:W-:Y:S02]  /*ad10*/  IMAD.U32 R16, RZ, RZ, UR6 ;  /* 0x00000006ff107e24 */ /* 0x000fe4000f8e00ff */
[----:B------:R-:W-:Y:S02]  /*ad20*/  IMAD.MOV.U32 R18, RZ, RZ, RZ ;  /* 0x000000ffff127224 */ /* 0x000fe400078e00ff */
[----:B------:R-:W-:-:S07]  /*ad30*/  IMAD.U32 R19, RZ, RZ, UR4 ;  /* 0x00000004ff137e24 */ /* 0x000fce000f8e00ff */
.L_x_10191:
[----:B------:R-:W-:-:S13]  /*ad40*/  ISETP.NE.AND P0, PT, R5, RZ, PT ;  /* 0x000000ff0500720c */ /* 0x000fda0003f05270 */
[----:B------:R-:W0:Y:S01]  /*ad50*/  @!P0 S2R R3, SR_CgaCtaId ;  /* 0x0000000000038919 */ /* 0x000e220000008800 */
[----:B------:R-:W-:-:S04]  /*ad60*/  @!P0 MOV R0, 0x400 ;  /* 0x0000040000008802 */ /* 0x000fc80000000f00 */
[----:B0-----:R-:W-:-:S05]  /*ad70*/  @!P0 LEA R0, R3, R0, 0x18 ;  /* 0x0000000003008211 */ /* 0x001fca00078ec0ff */
[----:B------:R1:W-:Y:S01]  /*ad80*/  @!P0 STS.128 [R0+0x324d0], R16 ;  /* 0x0324d01000008388 */ /* 0x0003e20000000c00 */
[----:B------:R-:W-:Y:S06]  /*ad90*/  BAR.ARV 0x5, 0x180 ;  /* 0x0146000000007b1d */ /* 0x000fec0000002000 */
.L_x_10184:
        /* <DEDUP_REMOVED lines=8> */
[----:B------:R-:W-:Y:S01]  /*ae20*/  BSSY B8, `(.L_x_10192) ;  /* 0x0000509000087945 */ /* 0x000fe20003800000 */
[----:B------:R-:W-:Y:S01]  /*ae30*/  MOV R27, 0x1 ;  /* 0x00000001001b7802 */ /* 0x000fe20000000f00 */
[----:B------:R-:W1:Y:S01]  /*ae40*/  S2R R5, SR_TID.X ;  /* 0x0000000000057919 */ /* 0x000e620000002100 */
[----:B------:R-:W-:Y:S01]  /*ae50*/  IMAD.MOV.U32 R24, RZ, RZ, RZ ;  /* 0x000000ffff187224 */ /* 0x000fe200078e00ff */
[----:B------:R-:W-:Y:S01]  /*ae60*/  ULDC UR39, c[0x0][0xc] ;  /* 0x0000030000277ab9 */ /* 0x000fe20000000800 */
[----:B------:R3:W-:Y:S01]  /*ae70*/  STL [R1+0x18], RZ ;  /* 0x000018ff01007387 */ /* 0x0007e20000100800 */
[C---:B-1----:R-:W-:Y:S02]  /*ae80*/  LOP3.LUT R4, R5.reuse, 0x7f, RZ, 0xc0, !PT ;  /* 0x0000007f05047812 */ /* 0x042fe400078ec0ff */
[----:B--2---:R-:W-:Y:S01]  /*ae90*/  R2UR UR4, R0 ;  /* 0x00000000000472ca */ /* 0x004fe200000e0000 */
[----:B------:R-:W-:-:S05]  /*aea0*/  IMAD.SHL.U32 R0, R5, 0x8, RZ ;  /* 0x0000000805007824 */ /* 0x000fca00078e00ff */
[----:B------:R-:W-:-:S04]  /*aeb0*/  LOP3.LUT R2, R0, 0x1f8, RZ, 0xc0, !PT ;  /* 0x000001f800027812 */ /* 0x000fc800078ec0ff */
[----:B------:R-:W-:Y:S01]  /*aec0*/  LOP3.LUT R3, R2, 0x38, R5, 0x78, !PT ;  /* 0x0000003802037812 */ /* 0x000fe200078e7805 */
[----:B------:R-:W-:Y:S01]  /*aed0*/  IMAD.SHL.U32 R2, R5, 0x10, RZ ;  /* 0x0000001005027824 */ /* 0x000fe200078e00ff */
[----:B------:R-:W-:Y:S01]  /*aee0*/  SHF.R.U32.HI R5, RZ, 0x3, R4 ;  /* 0x00000003ff057819 */ /* 0x000fe20000011604 */
[----:B------:R-:W-:Y:S01]  /*aef0*/  ULOP3.LUT UR38, UR4, 0x2, URZ, 0xfc, !UPT ;  /* 0x0000000204267892 */ /* 0x000fe2000f8efc3f */
[----:B------:R-:W-:Y:S02]  /*af00*/  LOP3.LUT R30, R3, 0x200, R0, 0xf8, !PT ;  /* 0x00000200031e7812 */ /* 0x000fe400078ef800 */
[----:B------:R-:W-:Y:S01]  /*af10*/  UMOV UR4, 0x400 ;  /* 0x0000040000047882 */ /* 0x000fe20000000000 */
[----:B------:R-:W-:Y:S01]  /*af20*/  LOP3.LUT R4, R0, 0x38, RZ, 0xc0, !PT ;  /* 0x0000003800047812 */ /* 0x000fe200078ec0ff */
[----:B0-----:R-:W-:Y:S01]  /*af30*/  ULEA UR4, UR5, UR4, 0x18 ;  /* 0x0000000405047291 */ /* 0x001fe2000f8ec03f */
[----:B------:R-:W-:Y:S02]  /*af40*/  LOP3.LUT R0, R5, 0x70, R2, 0xf8, !PT ;  /* 0x0000007005007812 */ /* 0x000fe400078ef802 */
[----:B------:R-:W-:-:S02]  /*af50*/  LOP3.LUT R3, R4, 0x40, RZ, 0xfc, !PT ;  /* 0x0000004004037812 */ /* 0x000fc400078efcff */
[C---:B------:R-:W-:Y:S01]  /*af60*/  LOP3.LUT R2, R4.reuse, 0x80, RZ, 0xfc, !PT ;  /* 0x0000008004027812 */ /* 0x040fe200078efcff */
[----:B------:R-:W-:Y:S01]  /*af70*/  IMAD.U32 R22, RZ, RZ, UR4 ;  /* 0x00000004ff167e24 */ /* 0x000fe2000f8e00ff */
[----:B------:R-:W-:-:S03]  /*af80*/  LOP3.LUT R0, R4, 0xc0, RZ, 0xfc, !PT ;  /* 0x000000c004007812 */ /* 0x000fc600078efcff */
[----:B---3--:R-:W-:-:S07]  /*af90*/  IMAD R26, R30, 0x2, R22 ;  /* 0x000000021e1a7824 */ /* 0x008fce00078e0216 */
.L_x_10259:
[----:B0-----:R-:W0:Y:S02]  /*afa0*/  LDC.64 R34, c[0x0][0xd88] ;  /* 0x00036200ff227b82 */ /* 0x001e240000000a00 */
[----:B0-----:R-:W-:-:S06]  /*afb0*/  IMAD.WIDE R34, R19, 0x4, R34 ;  /* 0x0000000413227825 */ /* 0x001fcc00078e0222 */
[----:B--2---:R0:W2:Y:S01]  /*afc0*/  LDG.E R34, desc[UR36][R34.64] ;  /* 0x0000002422227981 */ /* 0x0040a2000c1e1900 */
[----:B------:R-:W-:Y:S05]  /*afd0*/  YIELD ;  /* 0x0000000000007946 */ /* 0x000fea0003800000 */
[----:B------:R-:W-:Y:S01]  /*afe0*/  ULDC.64 UR4, c[0x0][0xb20] ;  /* 0x0002c80000047ab9 */ /* 0x000fe20000000a00 */
[----:B------:R-:W-:Y:S01]  /*aff0*/  IMAD.MOV.U32 R32, RZ, RZ, RZ ;  /* 0x000000ffff207224 */ /* 0x000fe200078e00ff */
[----:B------:R-:W-:Y:S01]  /*b000*/  ISETP.NE.U32.AND P0, PT, RZ, UR4, PT ;  /* 0x00000004ff007c0c */ /* 0x000fe2000bf05070 */
[----:B------:R-:W-:-:S03]  /*b010*/  ULDC.64 UR6, c[0x0][0xb10] ;  /* 0x0002c40000067ab9 */ /* 0x000fc60000000a00 */
[----:B------:R-:W-:Y:S01]  /*b020*/  ISETP.NE.AND.EX P0, PT, RZ, UR5, PT, P0 ;  /* 0x00000005ff007c0c */ /* 0x000fe2000bf05300 */
[----:B0-----:R-:W-:Y:S01]  /*b030*/  IMAD.MOV.U32 R35, RZ, RZ, RZ ;  /* 0x000000ffff237224 */ /* 0x001fe200078e00ff */
        /* <DEDUP_REMOVED lines=38> */
.L_x_10193:
        /* <DEDUP_REMOVED lines=9> */
.L_x_10194:
        /* <DEDUP_REMOVED lines=9> */
.L_x_10195:
[----:B-----5:R-:W-:Y:S01]  /*b3c0*/  IMAD.IADD R33, R7, 0x1, -R32 ;  /* 0x0000000107217824 */ /* 0x020fe200078e0a20 */
[----:B------:R-:W-:Y:S03]  /*b3d0*/  BSSY B7, `(.L_x_10196) ;  /* 0x000040f000077945 */ /* 0x000fe60003800000 */
[C---:B012---:R-:W-:Y:S01]  /*b3e0*/  VIADD R0, R33.reuse, 0x5f ;  /* 0x0000005f21007836 */ /* 0x047fe20000000000 */
[----:B------:R0:W-:Y:S01]  /*b3f0*/  STL [R1], R33 ;  /* 0x0000002101007387 */ /* 0x0001e20000100800 */
[----:B------:R-:W-:Y:S02]  /*b400*/  ISETP.GT.AND P0, PT, R33, RZ, PT ;  /* 0x000000ff2100720c */ /* 0x000fe40003f04270 */
[----:B------:R-:W-:-:S05]  /*b410*/  IMAD.HI R0, R0, 0x2aaaaaab, RZ ;  /* 0x2aaaaaab00007827 */ /* 0x000fca00078e02ff */
[----:B------:R-:W-:-:S04]  /*b420*/  SHF.R.U32.HI R3, RZ, 0x1f, R0 ;  /* 0x0000001fff037819 */ /* 0x000fc80000011600 */
        /* <DEDUP_REMOVED lines=20> */
.L_x_10197:
        /* <DEDUP_REMOVED lines=20> */
.L_x_10200:
[----:B------:R-:W-:Y:S05]  /*b6b0*/  BSYNC B6 ;  /* 0x0000000000067941 */ /* 0x000fea0003800000 */
.L_x_10199:
        /* <DEDUP_REMOVED lines=20> */
.L_x_10203:
        /* <DEDUP_REMOVED lines=15> */
.L_x_10202:
[----:B------:R-:W-:Y:S05]  /*b8f0*/  BSYNC B6 ;  /* 0x0000000000067941 */ /* 0x000fea0003800000 */
.L_x_10201:
[----:B------:R-:W2:Y:S01]  /*b900*/  LDL R31, [R1+0x1c] ;  /* 0x00001c00011f7983 */ /* 0x000ea20000100800 */
[----:B------:R-:W-:Y:S01]  /*b910*/  ULDC.64 UR4, c[0x0][0xaf0] ;  /* 0x0002bc0000047ab9 */ /* 0x000fe20000000a00 */
[----:B------:R-:W0:Y:S01]  /*b920*/  LDC R9, c[0x0][0x430] ;  /* 0x00010c00ff097b82 */ /* 0x000e220000000800 */
[----:B------:R-:W-:Y:S01]  /*b930*/  ISETP.NE.U32.AND P0, PT, RZ, UR4, PT ;  /* 0x00000004ff007c0c */ /* 0x000fe2000bf05070 */
[----:B------:R-:W1:Y:S03]  /*b940*/  S2R R20, SR_TID.X ;  /* 0x0000000000147919 */ /* 0x000e660000002100 */
[----:B------:R-:W-:-:S13]  /*b950*/  ISETP.NE.AND.EX P0, PT, RZ, UR5, PT, P0 ;  /* 0x00000005ff007c0c */ /* 0x000fda000bf05300 */
[----:B------:R-:W-:Y:S01]  /*b960*/  @P0 IADD3 R2, P1, R25, UR4, RZ ;  /* 0x0000000419020c10 */ /* 0x000fe2000ff3e0ff */
[----:B------:R-:W3:Y:S01]  /*b970*/  S2R R21, SR_TID.X ;  /* 0x0000000000157919 */ /* 0x000ee20000002100 */
[----:B------:R-:W-:Y:S02]  /*b980*/  ULDC UR4, c[0x0][0x320] ;  /* 0x0000c80000047ab9 */ /* 0x000fe40000000800 */
[----:B------:R-:W-:-:S05]  /*b990*/  @P0 IADD3.X R3, R28, UR5, RZ, P1, !PT ;  /* 0x000000051c030c10 */ /* 0x000fca0008ffe4ff */
[----:B------:R4:W4:Y:S01]  /*b9a0*/  @P0 LDG.E R29, desc[UR36][R2.64] ;  /* 0x00000024021d0981 */ /* 0x000922000c1e1900 */
[----:B0-----:R-:W-:Y:S01]  /*b9b0*/  ISETP.NE.AND P2, PT, R9, 0x1, PT ;  /* 0x000000010900780c */ /* 0x001fe20003f45270 */
[----:B------:R-:W-:Y:S01]  /*b9c0*/  IMAD.MOV.U32 R36, RZ, RZ, RZ ;  /* 0x000000ffff247224 */ /* 0x000fe200078e00ff */
[----:B------:R-:W-:Y:S02]  /*b9d0*/  LOP3.LUT R23, R23, 0xffff7fff, RZ, 0xc0, !PT ;  /* 0xffff7fff17177812 */ /* 0x000fe400078ec0ff */
[----:B-1----:R-:W-:-:S04]  /*b9e0*/  LOP3.LUT R20, R20, 0x7f, RZ, 0xc0, !PT ;  /* 0x0000007f14147812 */ /* 0x002fc800078ec0ff */
[----:B------:R-:W-:-:S05]  /*b9f0*/  SHF.R.U32.HI R0, RZ, 0x3, R20 ;  /* 0x00000003ff007819 */ /* 0x000fca0000011614 */
[----:B------:R-:W0:Y:S01]  /*ba00*/  @P2 LDC R4, c[0x0][0x434] ;  /* 0x00010d00ff042b82 */ /* 0x000e220000000800 */
[----:B------:R-:W-:-:S07]  /*ba10*/  @P2 LOP3.LUT R23, R23, 0x8000, RZ, 0xfc, !PT ;  /* 0x0000800017172812 */ /* 0x000fce00078efcff */
[----:B------:R-:W1:Y:S01]  /*ba20*/  @P2 LDC R5, c[0x0][0x438] ;  /* 0x00010e00ff052b82 */ /* 0x000e620000000800 */
[----:B---3--:R-:W-:-:S05]  /*ba30*/  IMAD.SHL.U32 R20, R21, 0x10, RZ ;  /* 0x0000001015147824 */ /* 0x008fca00078e00ff */
[----:B------:R-:W-:Y:S02]  /*ba40*/  LOP3.LUT R20, R0, 0x70, R20, 0xf8, !PT ;  /* 0x0000007000147812 */ /* 0x000fe400078ef814 */
[----:B------:R-:W-:Y:S01]  /*ba50*/  LOP3.LUT R23, R23, 0xffffffef, RZ, 0xc0, !PT ;  /* 0xffffffef17177812 */ /* 0x000fe200078ec0ff */
[----:B------:R-:W-:Y:S01]  /*ba60*/  UMOV UR5, 0xffffffff ;  /* 0xffffffff00057882 */ /* 0x000fe20000000000 */
[----:B--2---:R-:W-:Y:S02]  /*ba70*/  VIADD R8, R31, 0xffffffff ;  /* 0xffffffff1f087836 */ /* 0x004fe40000000000 */
[----:B------:R-:W2:Y:S02]  /*ba80*/  S2R R31, SR_TID.X ;  /* 0x00000000001f7919 */ /* 0x000ea40000002100 */
[----:B------:R-:W-:-:S05]  /*ba90*/  IMAD R37, R8, 0x60, R20 ;  /* 0x0000006008257824 */ /* 0x000fca00078e0214 */
[C---:B------:R-:W-:Y:S02]  /*baa0*/  ISETP.GE.AND P0, PT, R37.reuse, R33, PT ;  /* 0x000000212500720c */ /* 0x040fe40003f06270 */
[----:B------:R-:W-:Y:S02]  /*bab0*/  IADD3 R37, R37, R32, RZ ;  /* 0x0000002025257210 */ /* 0x000fe40007ffe0ff */
[----:B------:R-:W-:-:S03]  /*bac0*/  ISETP.GT.U32.OR P0, PT, R20, 0x5f, P0 ;  /* 0x0000005f1400780c */ /* 0x000fc60000704470 */
[----:B0-----:R-:W-:-:S04]  /*bad0*/  @P2 IMAD.HI.U32 R4, R37, R4, RZ ;  /* 0x0000000425042227 */ /* 0x001fc800078e00ff */
[----:B------:R-:W-:Y:S01]  /*bae0*/  IMAD.MOV.U32 R0, RZ, RZ, R37 ;  /* 0x000000ffff007224 */ /* 0x000fe200078e0025 */
[----:B-1----:R-:W-:-:S05]  /*baf0*/  @P2 SHF.R.U32.HI R0, RZ, R5, R4 ;  /* 0x00000005ff002219 */ /* 0x002fca0000011604 */
[----:B------:R-:W0:Y:S01]  /*bb00*/  @!P0 LDC.64 R4, c[0x0][0x428] ;  /* 0x00010a00ff048b82 */ /* 0x000e220000000a00 */
[--C-:B----4-:R-:W-:Y:S01]  /*bb10*/  @!P0 SHF.R.S32.HI R3, RZ, 0x1f, R0.reuse ;  /* 0x0000001fff038819 */ /* 0x110fe20000011400 */
[----:B------:R-:W-:Y:S01]  /*bb20*/  @!P0 IMAD.MOV.U32 R2, RZ, RZ, R0 ;  /* 0x000000ffff028224 */ /* 0x000fe200078e0000 */
[----:B------:R-:W-:-:S05]  /*bb30*/  SHF.R.S32.HI R33, RZ, 0x1f, R29 ;  /* 0x0000001fff217819 */ /* 0x000fca000001141d */
[----:B------:R-:W1:Y:S01]  /*bb40*/  @!P0 LDC.64 R6, c[0x0][0x418] ;  /* 0x00010600ff068b82 */ /* 0x000e620000000a00 */
[----:B--2---:R-:W-:-:S05]  /*bb50*/  IMAD.SHL.U32 R31, R31, 0x8, RZ ;  /* 0x000000081f1f7824 */ /* 0x004fca00078e00ff */
[----:B------:R-:W-:-:S04]  /*bb60*/  LOP3.LUT R31, R31, 0x38, RZ, 0xc0, !PT ;  /* 0x000000381f1f7812 */ /* 0x000fc800078ec0ff */
[----:B------:R-:W-:Y:S01]  /*bb70*/  LOP3.LUT R11, R31, 0x40, RZ, 0xfc, !PT ;  /* 0x000000401f0b7812 */ /* 0x000fe200078efcff */
[----:B0-----:R-:W-:-:S03]  /*bb80*/  @!P0 IMAD.WIDE.U32 R2, R29, R4, R2 ;  /* 0x000000041d028225 */ /* 0x001fc600078e0002 */
[----:B------:R-:W-:Y:S01]  /*bb90*/  ISETP.GE.AND P3, PT, R11, UR4, PT ;  /* 0x000000040b007c0c */ /* 0x000fe2000bf66270 */
[----:B------:R-:W-:-:S04]  /*bba0*/  @!P0 IMAD R4, R33, R4, RZ ;  /* 0x0000000421048224 */ /* 0x000fc800078e02ff */
[----:B------:R-:W-:Y:S01]  /*bbb0*/  @!P0 IMAD R5, R29, R5, R4 ;  /* 0x000000051d058224 */ /* 0x000fe200078e0204 */
[----:B-1----:R-:W-:-:S03]  /*bbc0*/  @!P0 LEA R6, P1, R2, R6, 0x2 ;  /* 0x0000000602068211 */ /* 0x002fc600078210ff */
[----:B------:R-:W-:Y:S01]  /*bbd0*/  @!P0 IMAD.IADD R5, R3, 0x1, R5 ;  /* 0x0000000103058824 */ /* 0x000fe200078e0205 */
[----:B------:R-:W-:-:S03]  /*bbe0*/  LOP3.LUT R10, R31, 0x80, RZ, 0xfc, !PT ;  /* 0x000000801f0a7812 */ /* 0x000fc600078efcff */
[----:B------:R-:W-:Y:S02]  /*bbf0*/  @P3 LOP3.LUT R23, R23, 0x10, RZ, 0xfc, !PT ;  /* 0x0000001017173812 */ /* 0x000fe400078efcff */
[----:B------:R-:W-:Y:S02]  /*bc00*/  @!P0 LEA.HI.X R7, R2, R7, R5, 0x2, P1 ;  /* 0x0000000702078211 */ /* 0x000fe400008f1405 */
[----:B------:R-:W-:Y:S01]  /*bc10*/  ISETP.GE.AND P1, PT, R10, UR4, PT ;  /* 0x000000040a007c0c */ /* 0x000fe2000bf26270 */
[----:B------:R-:W-:Y:S01]  /*bc20*/  IMAD.MOV R0, RZ, RZ, -R0 ;  /* 0x000000ffff007224 */ /* 0x000fe200078e0a00 */
[----:B------:R-:W-:Y:S01]  /*bc30*/  ISETP.GE.AND P2, PT, R31, UR4, PT ;  /* 0x000000041f007c0c */ /* 0x000fe2000bf46270 */
[----:B------:R0:W5:Y:S01]  /*bc40*/  @!P0 LDG.E R36, desc[UR36][R6.64] ;  /* 0x0000002406248981 */ /* 0x000162000c1e1900 */
[----:B------:R-:W-:Y:S01]  /*bc50*/  LOP3.LUT R23, R23, 0xfffffffe, RZ, 0xc0, !PT ;  /* 0xfffffffe17177812 */ /* 0x000fe200078ec0ff */
[----:B------:R-:W-:Y:S01]  /*bc60*/  IMAD R37, R9, R0, R37 ;  /* 0x0000000009257224 */ /* 0x000fe200078e0225 */
[----:B------:R-:W-:-:S02]  /*bc70*/  LOP3.LUT R9, R31, 0xc0, RZ, 0xfc, !PT ;  /* 0x000000c01f097812 */ /* 0x000fc400078efcff */
[----:B------:R-:W-:Y:S02]  /*bc80*/  LOP3.LUT R23, R23, 0xfffffff7, RZ, 0xc0, !PT ;  /* 0xfffffff717177812 */ /* 0x000fe400078ec0ff */
[----:B------:R-:W-:-:S03]  /*bc90*/  ISETP.GE.AND P0, PT, R9, UR4, PT ;  /* 0x0000000409007c0c */ /* 0x000fc6000bf06270 */
[----:B------:R-:W-:-:S04]  /*bca0*/  @P1 LOP3.LUT R23, R23, 0x8, RZ, 0xfc, !PT ;  /* 0x0000000817171812 */ /* 0x000fc800078efcff */
[----:B------:R-:W-:-:S04]  /*bcb0*/  @P2 LOP3.LUT R23, R23, 0x1, RZ, 0xfc, !PT ;  /* 0x0000000117172812 */ /* 0x000fc800078efcff */
[----:B------:R-:W-:-:S04]  /*bcc0*/  LOP3.LUT R23, R23, 0xfffffffb, RZ, 0xc0, !PT ;  /* 0xfffffffb17177812 */ /* 0x000fc800078ec0ff */
[----:B------:R-:W-:Y:S01]  /*bcd0*/  @P0 LOP3.LUT R23, R23, 0x4, RZ, 0xfc, !PT ;  /* 0x0000000417170812 */ /* 0x000fe200078efcff */
[----:B0-----:R-:W-:Y:S06]  /*bce0*/  BRA.DIV UR5, `(.L_x_10204) ;  /* 0x0000004605f47947 */ /* 0x001fec000b800000 */
.L_x_10277:
[----:B------:R-:W-:Y:S01]  /*bcf0*/  IMAD.U32 R0, RZ, RZ, UR38 ;  /* 0x00000026ff007e24 */ /* 0x000fe2000f8e00ff */
[----:B------:R-:W-:Y:S02]  /*bd00*/  SEL R2, RZ, 0x1, P2 ;  /* 0x00000001ff027807 */ /* 0x000fe40001000000 */
        /* <DEDUP_REMOVED lines=10> */
.L_x_10205:
[----:B------:R-:W-:Y:S01]  /*bdb0*/  IMAD R25, R24, 0x8, R22 ;  /* 0x0000000818197824 */ /* 0x000fe200078e0216 */
[----:B------:R-:W-:Y:S01]  /*bdc0*/  SHF.L.U32 R0, R27, 0x1f, RZ ;  /* 0x0000001f1b007819 */ /* 0x000fe200000006ff */
[----:B------:R-:W-:Y:S03]  /*bdd0*/  BSSY B0, `(.L_x_10206) ;  /* 0x0000003000007945 */ /* 0x000fe60003800000 */
[----:B------:R-:W0:Y:S02]  /*bde0*/  SYNCS.PHASECHK.TRANS64.TRYWAIT P0, [R25+URZ+0x32440], R0 ;  /* 0x03244000190075a7 */ /* 0x000e24000800017f */
[----:B0-----:R-:W-:Y:S05]  /*bdf0*/  @!P0 BRA `(.L_x_10207) ;  /* 0x0000004400e08947 */ /* 0x001fea0003800000 */
.L_x_10278:
[----:B------:R-:W-:Y:S05]  /*be00*/  BSYNC B0 ;  /* 0x0000000000007941 */ /* 0x000fea0003800000 */
.L_x_10206:
[----:B------:R-:W2:Y:S01]  /*be10*/  LDL R7, [R1] ;  /* 0x0000000001077983 */ /* 0x000ea20000100800 */
        /* <DEDUP_REMOVED lines=12> */
[----:B-1----:R-:W0:Y:S02]  /*bee0*/  S2R R4, SR_TID.X ;  /* 0x0000000000047919 */ /* 0x002e240000002100 */
        /* <DEDUP_REMOVED lines=16> */
[----:B--2---:R-:W-:-:S02]  /*bff0*/  IMAD R31, R8, -0x60, R7 ;  /* 0xffffffa0081f7824 */ /* 0x004fc400078e0207 */
[----:B0-----:R-:W-:Y:S02]  /*c000*/  IMAD.SHL.U32 R7, R5, 0x8, RZ ;  /* 0x0000000805077824 */ /* 0x001fe400078e00ff */
[----:B------:R-:W-:Y:S02]  /*c010*/  IMAD.IADD R31, R31, 0x1, -R6 ;  /* 0x000000011f1f7824 */ /* 0x000fe400078e0a06 */
[----:B------:R-:W-:Y:S01]  /*c020*/  IMAD R5, R24, 0x1800, R30 ;  /* 0x0000180018057824 */ /* 0x000fe200078e021e */
[----:B------:R-:W-:Y:S02]  /*c030*/  LOP3.LUT R7, R7, 0x38, RZ, 0xc0, !PT ;  /* 0x0000003807077812 */ /* 0x000fe400078ec0ff */
[----:B------:R-:W-:Y:S02]  /*c040*/  ISETP.GE.AND P0, PT, R31, 0x1, PT ;  /* 0x000000011f00780c */ /* 0x000fe40003f06270 */
        /* <DEDUP_REMOVED lines=55> */
.L_x_10292:
        /* <DEDUP_REMOVED lines=10> */
.L_x_10209:
        /* <DEDUP_REMOVED lines=10> */
.L_x_10210:
[----:B------:R1:W5:Y:S01]  /*c500*/  LDL.LU R0, [R1+0x4] ;  /* 0x0000040001007983 */ /* 0x0003620000300800 */
[----:B------:R-:W-:Y:S01]  /*c510*/  LOP3.LUT P0, RZ, R23, 0x40, RZ, 0xc0, !PT ;  /* 0x0000004017ff7812 */ /* 0x000fe2000780c0ff */
[----:B------:R1:W-:-:S12]  /*c520*/  SYNCS.ARRIVE.TRANS64.A1T0 RZ, [R25+URZ+0x32430], RZ ;  /* 0x032430ff19ff79a7 */ /* 0x0003d8000810003f */
[----:B------:R-:W-:Y:S05]  /*c530*/  WARPSYNC.ALL ;  /* 0x0000000000007948 */ /* 0x000fea0003800000 */
[----:B------:R-:W-:Y:S01]  /*c540*/  SEL R34, R34, RZ, !P0 ;  /* 0x000000ff22227207 */ /* 0x000fe20004000000 */
[----:B------:R-:W-:Y:S01]  /*c550*/  BSSY B6, `(.L_x_10211) ;  /* 0x0000019000067945 */ /* 0x000fe20003800000 */
[----:B------:R-:W-:Y:S01]  /*c560*/  BAR.SYNC.DEFER_BLOCKING 0x8, 0x180 ;  /* 0x0206000000007b1d */ /* 0x000fe20000010000 */
[----:B-----5:R-:W-:-:S05]  /*c570*/  SEL R0, R0, RZ, !P0 ;  /* 0x000000ff00007207 */ /* 0x020fca0004000000 */
[----:B------:R2:W-:Y:S02]  /*c580*/  STL [R1+0xc], R0 ;  /* 0x00000c0001007387 */ /* 0x0005e40000100800 */
[----:B--2---:R-:W-:-:S05]  /*c590*/  VIADD R0, R22, 0x18400 ;  /* 0x0001840016007836 */ /* 0x004fca0000000000 */
        /* <DEDUP_REMOVED lines=19> */
[----:B012---:R-:W-:Y:S05]  /*c6d0*/  CALL.ABS.NOINC R2 ;  /* 0x0000000002007343 */ /* 0x007fea0003c00000 */
.L_x_10212:
[----:B------:R-:W-:Y:S05]  /*c6e0*/  BSYNC B6 ;  /* 0x0000000000067941 */ /* 0x000fea0003800000 */
.L_x_10211:
[----:B------:R-:W3:Y:S01]  /*c6f0*/  LDL R21, [R1+0x4] ;  /* 0x0000040001157983 */ /* 0x000ee20000100800 */
[----:B------:R-:W4:Y:S03]  /*c700*/  LDC R7, c[0x0][0x448] ;  /* 0x00011200ff077b82 */ /* 0x000f260000000800 */
[----:B------:R-:W5:Y:S01]  /*c710*/  LDL R20, [R1+0xc] ;  /* 0x00000c0001147983 */ /* 0x000f620000100800 */
[----:B------:R-:W-:Y:S01]  /*c720*/  IMAD.SHL.U32 R4, R17, 0x80, RZ ;  /* 0x0000008011047824 */ /* 0x000fe200078e00ff */
[----:B------:R-:W-:Y:S01]  /*c730*/  ULDC.64 UR4, c[0x0][0x298] ;  /* 0x0000a60000047ab9 */ /* 0x000fe20000000a00 */
[----:B------:R-:W-:Y:S01]  /*c740*/  LOP3.LUT R23, R23, 0xfffeffff, RZ, 0xc0, !PT ;  /* 0xfffeffff17177812 */ /* 0x000fe200078ec0ff */
[----:B0-----:R-:W0:Y:S01]  /*c750*/  S2R R2, SR_TID.X ;  /* 0x0000000000027919 */ /* 0x001e220000002100 */
[----:B--2---:R-:W2:Y:S01]  /*c760*/  S2R R0, SR_TID.X ;  /* 0x0000000000007919 */ /* 0x004ea20000002100 */
[----:B------:R-:W1:Y:S01]  /*c770*/  S2R R6, SR_TID.X ;  /* 0x0000000000067919 */ /* 0x000e620000002100 */
[----:B----4-:R-:W-:-:S13]  /*c780*/  ISETP.NE.AND P0, PT, R7, 0x1, PT ;  /* 0x000000010700780c */ /* 0x010fda0003f05270 */
[----:B------:R-:W-:Y:S02]  /*c790*/  @P0 LOP3.LUT R23, R23, 0x10000, RZ, 0xfc, !PT ;  /* 0x0001000017170812 */ /* 0x000fe400078efcff */
[----:B0-----:R-:W-:-:S04]  /*c7a0*/  LOP3.LUT R2, R2, 0x7f, RZ, 0xc0, !PT ;  /* 0x0000007f02027812 */ /* 0x001fc800078ec0ff */
[----:B------:R-:W-:Y:S02]  /*c7b0*/  SHF.R.U32.HI R2, RZ, 0x3, R2 ;  /* 0x00000003ff027819 */ /* 0x000fe40000011602 */
[----:B--2---:R-:W-:Y:S02]  /*c7c0*/  SHF.L.U32 R3, R0, 0x4, RZ ;  /* 0x0000000400037819 */ /* 0x004fe400000006ff */
[----:B------:R-:W0:Y:S02]  /*c7d0*/  @P0 LDC R0, c[0x0][0x44c] ;  /* 0x00011300ff000b82 */ /* 0x000e240000000800 */
[----:B------:R-:W-:-:S04]  /*c7e0*/  LOP3.LUT R3, R2, 0x70, R3, 0xf8, !PT ;  /* 0x0000007002037812 */ /* 0x000fc800078ef803 */
[----:B------:R-:W-:Y:S02]  /*c7f0*/  LOP3.LUT R17, R3, R4, RZ, 0xfc, !PT ;  /* 0x0000000403117212 */ /* 0x000fe400078efcff */
[----:B------:R-:W2:Y:S03]  /*c800*/  @P0 LDC R2, c[0x0][0x450] ;  /* 0x00011400ff020b82 */ /* 0x000ea60000000800 */
[----:B0-----:R-:W-:-:S04]  /*c810*/  @P0 IMAD.HI.U32 R3, R17, R0, RZ ;  /* 0x0000000011030227 */ /* 0x001fc800078e00ff */
[----:B------:R-:W-:Y:S01]  /*c820*/  IMAD.MOV.U32 R0, RZ, RZ, R17 ;  /* 0x000000ffff007224 */ /* 0x000fe200078e0011 */
[----:B--2---:R-:W-:Y:S01]  /*c830*/  @P0 SHF.R.U32.HI R0, RZ, R2, R3 ;  /* 0x00000002ff000219 */ /* 0x004fe20000011603 */
[----:B------:R-:W-:-:S04]  /*c840*/  IMAD.WIDE.U32 R2, R35, UR4, RZ ;  /* 0x0000000423027c25 */ /* 0x000fc8000f8e00ff */
[----:B---3--:R-:W-:Y:S01]  /*c850*/  IMAD R5, R21, UR4, RZ ;  /* 0x0000000415057c24 */ /* 0x008fe2000f8e02ff */
[----:B-1----:R-:W-:-:S03]  /*c860*/  LOP3.LUT R21, R6, 0x7f, RZ, 0xc0, !PT ;  /* 0x0000007f06157812 */ /* 0x002fc600078ec0ff */
[----:B------:R-:W-:Y:S01]  /*c870*/  IMAD R5, R35, UR5, R5 ;  /* 0x0000000523057c24 */ /* 0x000fe2000f8e0205 */
[----:B------:R-:W-:Y:S01]  /*c880*/  ULDC.64 UR4, c[0x0][0x2d8] ;  /* 0x0000b60000047ab9 */ /* 0x000fe20000000a00 */
[----:B------:R-:W-:Y:S02]  /*c890*/  SHF.R.U32.HI R21, RZ, 0x3, R21 ;  /* 0x00000003ff157819 */ /* 0x000fe40000011615 */
[----:B------:R-:W-:Y:S02]  /*c8a0*/  IMAD.IADD R3, R3, 0x1, R5 ;  /* 0x0000000103037824 */ /* 0x000fe400078e0205 */
[----:B------:R-:W-:Y:S02]  /*c8b0*/  IMAD R5, R28, UR4, RZ ;  /* 0x000000041c057c24 */ /* 0x000fe4000f8e02ff */
[----:B------:R-:W-:-:S04]  /*c8c0*/  IMAD.WIDE.U32 R2, R18, UR4, R2 ;  /* 0x0000000412027c25 */ /* 0x000fc8000f8e0002 */
[----:B------:R-:W-:Y:S01]  /*c8d0*/  IMAD R5, R18, UR5, R5 ;  /* 0x0000000512057c24 */ /* 0x000fe2000f8e0205 */
[----:B------:R-:W-:-:S03]  /*c8e0*/  ULDC.64 UR4, c[0x0][0x2e0] ;  /* 0x0000b80000047ab9 */ /* 0x000fc60000000a00 */
[----:B------:R-:W-:Y:S02]  /*c8f0*/  IMAD.IADD R3, R3, 0x1, R5 ;  /* 0x0000000103037824 */ /* 0x000fe400078e0205 */
[----:B-----5:R-:W-:Y:S01]  /*c900*/  IMAD R5, R20, UR4, RZ ;  /* 0x0000000414057c24 */ /* 0x020fe2000f8e02ff */
[----:B------:R-:W-:Y:S01]  /*c910*/  SHF.L.U32 R20, R6, 0x3, RZ ;  /* 0x0000000306147819 */ /* 0x000fe200000006ff */
[----:B------:R-:W-:-:S03]  /*c920*/  IMAD.WIDE.U32 R2, R34, UR4, R2 ;  /* 0x0000000422027c25 */ /* 0x000fc6000f8e0002 */
[----:B------:R-:W-:Y:S01]  /*c930*/  LOP3.LUT R20, R20, 0x38, RZ, 0xc0, !PT ;  /* 0x0000003814147812 */ /* 0x000fe200078ec0ff */
[----:B------:R-:W-:Y:S01]  /*c940*/  IMAD R5, R34, UR5, R5 ;  /* 0x0000000522057c24 */ /* 0x000fe2000f8e0205 */
[----:B------:R-:W-:-:S03]  /*c950*/  ULDC.64 UR4, c[0x0][0x2d0] ;  /* 0x0000b40000047ab9 */ /* 0x000fc60000000a00 */
[----:B------:R-:W-:Y:S01]  /*c960*/  IMAD.IADD R3, R3, 0x1, R5 ;  /* 0x0000000103037824 */ /* 0x000fe200078e0205 */
[----:B------:R-:W-:Y:S01]  /*c970*/  SHF.R.S32.HI R5, RZ, 0x1f, R0 ;  /* 0x0000001fff057819 */ /* 0x000fe20000011400 */
[----:B------:R-:W-:-:S04]  /*c980*/  IMAD.WIDE.U32 R2, R0, UR4, R2 ;  /* 0x0000000400027c25 */ /* 0x000fc8000f8e0002 */
[----:B------:R-:W-:-:S04]  /*c990*/  IMAD R5, R5, UR4, RZ ;  /* 0x0000000405057c24 */ /* 0x000fc8000f8e02ff */
[----:B------:R-:W-:Y:S01]  /*c9a0*/  IMAD R5, R0, UR5, R5 ;  /* 0x0000000500057c24 */ /* 0x000fe2000f8e0205 */
[----:B------:R-:W-:Y:S01]  /*c9b0*/  ULDC.64 UR4, c[0x0][0x2c8] ;  /* 0x0000b20000047ab9 */ /* 0x000fe20000000a00 */
[----:B------:R-:W-:Y:S02]  /*c9c0*/  IMAD.MOV R0, RZ, RZ, -R0 ;  /* 0x000000ffff007224 */ /* 0x000fe400078e0a00 */
[----:B------:R-:W-:Y:S02]  /*c9d0*/  IMAD.IADD R3, R3, 0x1, R5 ;  /* 0x0000000103037824 */ /* 0x000fe400078e0205 */
[----:B------:R-:W-:-:S04]  /*c9e0*/  IMAD R0, R7, R0, R17 ;  /* 0x0000000007007224 */ /* 0x000fc800078e0211 */
[----:B------:R-:W-:Y:S01]  /*c9f0*/  IMAD.WIDE.U32 R2, R0, UR4, R2 ;  /* 0x0000000400027c25 */ /* 0x000fe2000f8e0002 */
[----:B------:R-:W-:-:S05]  /*ca00*/  SHF.R.S32.HI R5, RZ, 0x1f, R0 ;  /* 0x0000001fff057819 */ /* 0x000fca0000011400 */
[----:B------:R-:W-:-:S04]  /*ca10*/  IMAD R5, R5, UR4, RZ ;  /* 0x0000000405057c24 */ /* 0x000fc8000f8e02ff */
        /* <DEDUP_REMOVED lines=9> */
[----:B------:R-:W2:Y:S01]  /*cab0*/  LDL.LU R2, [R1+0x8] ;  /* 0x0000080001027983 */ /* 0x000ea20000300800 */
[----:B------:R-:W2:Y:S03]  /*cac0*/  LDC R3, c[0x0][0x448] ;  /* 0x00011200ff037b82 */ /* 0x000ea60000000800 */
[----:B------:R-:W0:Y:S01]  /*cad0*/  SHFL.IDX PT, R10, R0, RZ, 0x181f ;  /* 0x00181fff000a7589 */ /* 0x000e2200000e0000 */
[----:B------:R-:W-:-:S03]  /*cae0*/  IMAD.IADD R4, R21, 0x1, R4 ;  /* 0x0000000115047824 */ /* 0x000fc600078e0204 */
[----:B------:R-:W-:Y:S01]  /*caf0*/  SHFL.IDX PT, R7, R0, 0x1, 0x181f ;  /* 0x00381f0000077f89 */ /* 0x000fe200000e0000 */
[----:B------:R-:W-:-:S03]  /*cb00*/  VIADD R8, R4, 0x10 ;  /* 0x0000001004087836 */ /* 0x000fc60000000000 */
[----:B------:R-:W-:Y:S04]  /*cb10*/  SHFL.IDX PT, R11, R0, 0x2, 0x181f ;  /* 0x00581f00000b7f89 */ /* 0x000fe800000e0000 */
[----:B------:R-:W-:Y:S01]  /*cb20*/  SHFL.IDX PT, R12, R0, 0x3, 0x181f ;  /* 0x00781f00000c7f89 */ /* 0x000fe200000e0000 */
[----:B------:R-:W-:Y:S01]  /*cb30*/  LOP3.LUT R23, R23, 0xffffdfff, RZ, 0xc0, !PT ;  /* 0xffffdfff17177812 */ /* 0x000fe200078ec0ff */
[----:B--2---:R-:W-:Y:S02]  /*cb40*/  IMAD R6, R2, R3, RZ ;  /* 0x0000000302067224 */ /* 0x004fe400078e02ff */
[----:B------:R-:W1:Y:S03]  /*cb50*/  SHFL.IDX PT, R3, R5, RZ, 0x181f ;  /* 0x00181fff05037589 */ /* 0x000e6600000e0000 */
[-C--:B------:R-:W-:Y:S01]  /*cb60*/  ISETP.GE.AND P6, PT, R4, R6.reuse, PT ;  /* 0x000000060400720c */ /* 0x080fe20003fc6270 */
[----:B------:R-:W2:Y:S01]  /*cb70*/  SHFL.IDX PT, R2, R5, 0x1, 0x181f ;  /* 0x00381f0005027f89 */ /* 0x000ea200000e0000 */
[----:B------:R-:W-:-:S11]  /*cb80*/  ISETP.GE.AND P5, PT, R8, R6, PT ;  /* 0x000000060800720c */ /* 0x000fd60003fa6270 */
[----:B0-----:R-:W-:-:S05]  /*cb90*/  @!P6 LEA R10, P1, R20, R10, 0x1 ;  /* 0x0000000a140ae211 */ /* 0x001fca00078208ff */
[----:B-1----:R-:W-:Y:S01]  /*cba0*/  @!P6 IMAD.X R3, RZ, RZ, R3, P1 ;  /* 0x000000ffff03e224 */ /* 0x002fe200008e0603 */
[----:B------:R-:W-:Y:S01]  /*cbb0*/  @!P5 LEA R7, P1, R20, R7, 0x1 ;  /* 0x000000071407d211 */ /* 0x000fe200078208ff */
[----:B------:R-:W-:-:S04]  /*cbc0*/  VIADD R8, R4, 0x20 ;  /* 0x0000002004087836 */ /* 0x000fc80000000000 */
[----:B--2---:R-:W-:Y:S02]  /*cbd0*/  @!P5 IMAD.X R9, RZ, RZ, R2, P1 ;  /* 0x000000ffff09d224 */ /* 0x004fe400008e0602 */
[----:B------:R-:W0:Y:S01]  /*cbe0*/  SHFL.IDX PT, R2, R5, 0x2, 0x181f ;  /* 0x00581f0005027f89 */ /* 0x000e2200000e0000 */
[----:B------:R-:W-:-:S13]  /*cbf0*/  ISETP.GE.AND P3, PT, R8, R6, PT ;  /* 0x000000060800720c */ /* 0x000fda0003f66270 */
[----:B------:R-:W-:-:S05]  /*cc00*/  @!P3 LEA R11, P1, R20, R11, 0x1 ;  /* 0x0000000b140bb211 */ /* 0x000fca00078208ff */
[----:B0-----:R-:W-:Y:S02]  /*cc10*/  @!P3 IMAD.X R8, RZ, RZ, R2, P1 ;  /* 0x000000ffff08b224 */ /* 0x001fe400008e0602 */
[----:B------:R-:W-:-:S05]  /*cc20*/  VIADD R2, R4, 0x30 ;  /* 0x0000003004027836 */ /* 0x000fca0000000000 */
[----:B------:R-:W-:Y:S01]  /*cc30*/  ISETP.GE.AND P2, PT, R2, R6, PT ;  /* 0x000000060200720c */ /* 0x000fe20003f46270 */
[----:B------:R-:W-:-:S05]  /*cc40*/  VIADD R2, R4, 0x40 ;  /* 0x0000004004027836 */ /* 0x000fca0000000000 */
[----:B------:R-:W-:Y:S02]  /*cc50*/  ISETP.GE.AND P4, PT, R2, R6, PT ;  /* 0x000000060200720c */ /* 0x000fe40003f86270 */
[----:B------:R-:W0:Y:S05]  /*cc60*/  SHFL.IDX PT, R2, R5, 0x3, 0x181f ;  /* 0x00781f0005027f89 */ /* 0x000e2a00000e0000 */
[----:B------:R-:W-:Y:S02]  /*cc70*/  @!P2 LEA R14, P1, R20, R12, 0x1 ;  /* 0x0000000c140ea211 */ /* 0x000fe400078208ff */
[----:B------:R-:W1:Y:S02]  /*cc80*/  SHFL.IDX PT, R12, R0, 0x4, 0x181f ;  /* 0x00981f00000c7f89 */ /* 0x000e6400000e0000 */
[----:B0-----:R-:W-:-:S02]  /*cc90*/  @!P2 IADD3.X R13, RZ, R2, RZ, P1, !PT ;  /* 0x00000002ff0da210 */ /* 0x001fc40000ffe4ff */
[----:B------:R-:W0:Y:S01]  /*cca0*/  SHFL.IDX PT, R2, R5, 0x4, 0x181f ;  /* 0x00981f0005027f89 */ /* 0x000e2200000e0000 */
[----:B-1----:R-:W-:Y:S02]  /*ccb0*/  @!P4 LEA R15, P1, R20, R12, 0x1 ;  /* 0x0000000c140fc211 */ /* 0x002fe400078208ff */
[----:B------:R-:W-:-:S04]  /*ccc0*/  @P6 LOP3.LUT R23, R23, 0x2000, RZ, 0xfc, !PT ;  /* 0x0000200017176812 */ /* 0x000fc800078efcff */
[----:B------:R-:W-:Y:S01]  /*ccd0*/  LOP3.LUT R23, R23, 0xffffefff, RZ, 0xc0, !PT ;  /* 0xffffefff17177812 */ /* 0x000fe200078ec0ff */
[----:B0-----:R-:W-:Y:S02]  /*cce0*/  @!P4 IMAD.X R12, RZ, RZ, R2, P1 ;  /* 0x000000ffff0cc224 */ /* 0x001fe400008e0602 */
[----:B------:R-:W-:-:S05]  /*ccf0*/  @!P6 IMAD.MOV.U32 R2, RZ, RZ, R10 ;  /* 0x000000ffff02e224 */ /* 0x000fca00078e000a */
[----:B------:R0:W-:Y:S01]  /*cd00*/  @!P6 LDGSTS.E.BYPASS.LTC128B.128 [R26+0x18400], desc[UR36][R2.64], !P0 ;  /* 0x18400000021aefae */ /* 0x0001e2000c101d64 */
[----:B------:R-:W-:Y:S01]  /*cd10*/  @P5 LOP3.LUT R23, R23, 0x1000, RZ, 0xfc, !PT ;  /* 0x0000100017175812 */ /* 0x000fe200078efcff */
[----:B0-----:R-:W-:Y:S02]  /*cd20*/  @!P5 IMAD.MOV.U32 R2, RZ, RZ, R7 ;  /* 0x000000ffff02d224 */ /* 0x001fe400078e0007 */
[----:B------:R-:W-:-:S05]  /*cd30*/  @!P5 IMAD.MOV.U32 R3, RZ, RZ, R9 ;  /* 0x000000ffff03d224 */ /* 0x000fca00078e0009 */
[----:B------:R0:W-:Y:S01]  /*cd40*/  @!P5 LDGSTS.E.BYPASS.LTC128B.128 [R26+0x18c00], desc[UR36][R2.64], !P0 ;  /* 0x18c00000021adfae */ /* 0x0001e2000c101d64 */
[----:B------:R-:W-:-:S03]  /*cd50*/  LOP3.LUT R23, R23, 0xfffff7ff, RZ, 0xc0, !PT ;  /* 0xfffff7ff17177812 */ /* 0x000fc600078ec0ff */
[----:B------:R-:W1:Y:S01]  /*cd60*/  SHFL.IDX PT, R9, R0, 0x5, 0x181f ;  /* 0x00b81f0000097f89 */ /* 0x000e6200000e0000 */
[----:B0-----:R-:W-:Y:S02]  /*cd70*/  @!P3 IMAD.MOV.U32 R2, RZ, RZ, R11 ;  /* 0x000000ffff02b224 */ /* 0x001fe400078e000b */
[----:B------:R-:W-:-:S05]  /*cd80*/  @!P3 IMAD.MOV.U32 R3, RZ, RZ, R8 ;  /* 0x000000ffff03b224 */ /* 0x000fca00078e0008 */
[----:B------:R0:W-:Y:S01]  /*cd90*/  @!P3 LDGSTS.E.BYPASS.LTC128B.128 [R26+0x19400], desc[UR36][R2.64], !P0 ;  /* 0x19400000021abfae */ /* 0x0001e2000c101d64 */
[----:B------:R-:W-:-:S03]  /*cda0*/  @P3 LOP3.LUT R23, R23, 0x800, RZ, 0xfc, !PT ;  /* 0x0000080017173812 */ /* 0x000fc600078efcff */
[----:B------:R-:W2:Y:S01]  /*cdb0*/  SHFL.IDX PT, R8, R5, 0x5, 0x181f ;  /* 0x00b81f0005087f89 */ /* 0x000ea200000e0000 */
[----:B0-----:R-:W-:-:S03]  /*cdc0*/  VIADD R2, R4, 0x50 ;  /* 0x0000005004027836 */ /* 0x001fc60000000000 */
[----:B------:R-:W0:Y:S01]  /*cdd0*/  SHFL.IDX PT, R7, R0, 0x6, 0x181f ;  /* 0x00d81f0000077f89 */ /* 0x000e2200000e0000 */
[----:B------:R-:W-:Y:S01]  /*cde0*/  @!P2 IMAD.MOV.U32 R3, RZ, RZ, R13 ;  /* 0x000000ffff03a224 */ /* 0x000fe200078e000d */
[----:B------:R-:W-:Y:S02]  /*cdf0*/  ISETP.GE.AND P3, PT, R2, R6, PT ;  /* 0x000000060200720c */ /* 0x000fe40003f66270 */
[----:B------:R-:W-:Y:S02]  /*ce00*/  @!P2 MOV R2, R14 ;  /* 0x0000000e0002a202 */ /* 0x000fe40000000f00 */
[----:B------:R-:W-:-:S03]  /*ce10*/  LOP3.LUT R23, R23, 0xfffffdff, RZ, 0xc0, !PT ;  /* 0xfffffdff17177812 */ /* 0x000fc600078ec0ff */
[----:B------:R3:W-:Y:S01]  /*ce20*/  @!P2 LDGSTS.E.BYPASS.LTC128B.128 [R26+0x19c00], desc[UR36][R2.64], !P0 ;  /* 0x19c00000021aafae */ /* 0x0007e2000c101d64 */
[----:B------:R-:W-:-:S03]  /*ce30*/  @P2 LOP3.LUT R23, R23, 0x200, RZ, 0xfc, !PT ;  /* 0x0000020017172812 */ /* 0x000fc600078efcff */
[----:B---3--:R-:W3:Y:S01]  /*ce40*/  SHFL.IDX PT, R2, R5, 0x6, 0x181f ;  /* 0x00d81f0005027f89 */ /* 0x008ee200000e0000 */
[----:B------:R-:W-:-:S05]  /*ce50*/  VIADD R3, R4, 0x60 ;  /* 0x0000006004037836 */ /* 0x000fca0000000000 */
[----:B------:R-:W-:Y:S02]  /*ce60*/  ISETP.GE.AND P2, PT, R3, R6, PT ;  /* 0x000000060300720c */ /* 0x000fe40003f46270 */
[----:B-1----:R-:W-:-:S05]  /*ce70*/  @!P3 LEA R9, P1, R20, R9, 0x1 ;  /* 0x000000091409b211 */ /* 0x002fca00078208ff */
[----:B--2---:R-:W-:-:S06]  /*ce80*/  @!P3 IMAD.X R8, RZ, RZ, R8, P1 ;  /* 0x000000ffff08b224 */ /* 0x004fcc00008e0608 */
[----:B0-----:R-:W-:Y:S01]  /*ce90*/  @!P2 LEA R7, P1, R20, R7, 0x1 ;  /* 0x000000071407a211 */ /* 0x001fe200078208ff */
[----:B------:R-:W-:-:S04]  /*cea0*/  @!P4 IMAD.MOV.U32 R3, RZ, RZ, R12 ;  /* 0x000000ffff03c224 */ /* 0x000fc800078e000c */
[----:B---3--:R-:W-:Y:S02]  /*ceb0*/  @!P2 IMAD.X R10, RZ, RZ, R2, P1 ;  /* 0x000000ffff0aa224 */ /* 0x008fe400008e0602 */
[----:B------:R-:W-:-:S05]  /*cec0*/  @!P4 IMAD.MOV.U32 R2, RZ, RZ, R15 ;  /* 0x000000ffff02c224 */ /* 0x000fca00078e000f */
[----:B------:R0:W-:Y:S01]  /*ced0*/  @!P4 LDGSTS.E.BYPASS.LTC128B.128 [R26+0x1a400], desc[UR36][R2.64], !P0 ;  /* 0x1a400000021acfae */ /* 0x0001e2000c101d64 */
[----:B------:R-:W-:Y:S01]  /*cee0*/  LOP3.LUT R23, R23, 0xfffffeff, RZ, 0xc0, !PT ;  /* 0xfffffeff17177812 */ /* 0x000fe200078ec0ff */
[----:B0-----:R-:W-:Y:S02]  /*cef0*/  @!P3 IMAD.MOV.U32 R2, RZ, RZ, R9 ;  /* 0x000000ffff02b224 */ /* 0x001fe400078e0009 */
[----:B------:R-:W-:-:S05]  /*cf00*/  @!P3 IMAD.MOV.U32 R3, RZ, RZ, R8 ;  /* 0x000000ffff03b224 */ /* 0x000fca00078e0008 */
[----:B------:R0:W-:Y:S04]  /*cf10*/  @!P3 LDGSTS.E.BYPASS.LTC128B.128 [R26+0x1ac00], desc[UR36][R2.64], !P0 ;  /* 0x1ac00000021abfae */ /* 0x0001e8000c101d64 */
[----:B------:R-:W1:Y:S01]  /*cf20*/  SHFL.IDX PT, R5, R5, 0x7, 0x181f ;  /* 0x00f81f0005057f89 */ /* 0x000e6200000e0000 */
[----:B0-----:R-:W-:Y:S01]  /*cf30*/  @!P2 IMAD.MOV.U32 R2, RZ, RZ, R7 ;  /* 0x000000ffff02a224 */ /* 0x001fe200078e0007 */
[----:B------:R-:W-:Y:S02]  /*cf40*/  @!P2 MOV R3, R10 ;  /* 0x0000000a0003a202 */ /* 0x000fe40000000f00 */
[----:B------:R-:W0:Y:S04]  /*cf50*/  SHFL.IDX PT, R0, R0, 0x7, 0x181f ;  /* 0x00f81f0000007f89 */ /* 0x000e2800000e0000 */
[----:B------:R2:W-:Y:S01]  /*cf60*/  @!P2 LDGSTS.E.BYPASS.LTC128B.128 [R26+0x1b400], desc[UR36][R2.64], !P0 ;  /* 0x1b400000021aafae */ /* 0x0005e2000c101d64 */
[----:B------:R-:W-:-:S04]  /*cf70*/  @P4 LOP3.LUT R23, R23, 0x100, RZ, 0xfc, !PT ;  /* 0x0000010017174812 */ /* 0x000fc800078efcff */
[----:B------:R-:W-:-:S04]  /*cf80*/  LOP3.LUT R23, R23, 0xffffff7f, RZ, 0xc0, !PT ;  /* 0xffffff7f17177812 */ /* 0x000fc800078ec0ff */
[----:B------:R-:W-:-:S04]  /*cf90*/  @P3 LOP3.LUT R23, R23, 0x80, RZ, 0xfc, !PT ;  /* 0x0000008017173812 */ /* 0x000fc800078efcff */
[----:B------:R-:W-:-:S04]  /*cfa0*/  LOP3.LUT R23, R23, 0xffffffbf, RZ, 0xc0, !PT ;  /* 0xffffffbf17177812 */ /* 0x000fc800078ec0ff */
[----:B-12---:R-:W-:-:S07]  /*cfb0*/  @P2 LOP3.LUT R23, R23, 0x40, RZ, 0xfc, !PT ;  /* 0x0000004017172812 */ /* 0x006fce00078efcff */
.L_x_10309:
[----:B------:R-:W-:Y:S01]  /*cfc0*/  VIADD R4, R4, 0x70 ;  /* 0x0000007004047836 */ /* 0x000fe20000000000 */
[----:B------:R-:W-:-:S04]  /*cfd0*/  LOP3.LUT R23, R23, 0xffffbfff, RZ, 0xc0, !PT ;  /* 0xffffbfff17177812 */ /* 0x000fc800078ec0ff */
[----:B------:R-:W-:-:S13]  /*cfe0*/  ISETP.GE.AND P2, PT, R4, R6, PT ;  /* 0x000000060400720c */ /* 0x000fda0003f46270 */
[----:B0-----:R-:W-:Y:S02]  /*cff0*/  @!P2 LEA R2, P1, R20, R0, 0x1 ;  /* 0x000000001402a211 */ /* 0x001fe400078208ff */
[----:B------:R-:W-:-:S03]  /*d000*/  @P2 LOP3.LUT R23, R23, 0x4000, RZ, 0xfc, !PT ;  /* 0x0000400017172812 */ /* 0x000fc600078efcff */
[----:B------:R-:W-:-:S05]  /*d010*/  @!P2 IMAD.X R3, RZ, RZ, R5, P1 ;  /* 0x000000ffff03a224 */ /* 0x000fca00008e0605 */
[----:B------:R-:W-:Y:S01]  /*d020*/  @!PT LDS RZ, [RZ] ;  /* 0x00000000fffff984 */ /* 0x000fe20000000800 */
[----:B------:R-:W-:Y:S01]  /*d030*/  @!PT LDS RZ, [RZ] ;  /* 0x00000000fffff984 */ /* 0x000fe20000000800 */
[----:B------:R-:W-:Y:S01]  /*d040*/  @!PT LDS RZ, [RZ] ;  /* 0x00000000fffff984 */ /* 0x000fe20000000800 */
[----:B------:R0:W-:Y:S01]  /*d050*/  @!P2 LDGSTS.E.BYPASS.LTC128B.128 [R26+0x1bc00], desc[UR36][R2.64], !P0 ;  /* 0x1bc00000021aafae */ /* 0x0001e2000c101d64 */
[----:B------:R-:W-:Y:S01]  /*d060*/  PLOP3.LUT P0, PT, PT, PT, PT, 0x80, 0x0 ;  /* 0x000000000000781c */ /* 0x000fe20003f0f070 */
[----:B------:R-:W-:-:S12]  /*d070*/  NOP ;  /* 0x0000000000007918 */ /* 0x000fd80000000000 */
.L_x_10214:
        /* <DEDUP_REMOVED lines=28> */
.L_x_10216:
[----:B------:R-:W-:Y:S05]  /*d240*/  BSYNC B6 ;  /* 0x0000000000067941 */ /* 0x000fea0003800000 */
.L_x_10215:
[----:B------:R-:W2:Y:S01]  /*d250*/  LDL.LU R21, [R1+0x4] ;  /* 0x0000040001157983 */ /* 0x000ea20000300800 */
[----:B0-----:R-:W0:Y:S01]  /*d260*/  LDC R2, c[0x0][0x448] ;  /* 0x00011200ff027b82 */ /* 0x001e220000000800 */
[----:B------:R-:W-:Y:S02]  /*d270*/  ULDC.64 UR4, c[0x0][0x398] ;  /* 0x0000e60000047ab9 */ /* 0x000fe40000000a00 */
[----:B------:R-:W3:Y:S01]  /*d280*/  LDL.LU R20, [R1+0xc] ;  /* 0x00000c0001147983 */ /* 0x000ee20000300800 */
[----:B0-----:R-:W-:-:S13]  /*d290*/  ISETP.NE.AND P6, PT, R2, 0x1, PT ;  /* 0x000000010200780c */ /* 0x001fda0003fc5270 */
[----:B------:R-:W0:Y:S08]  /*d2a0*/  @P6 LDC R3, c[0x0][0x44c] ;  /* 0x00011300ff036b82 */ /* 0x000e300000000800 */
[----:B------:R-:W1:Y:S01]  /*d2b0*/  @P6 LDC R2, c[0x0][0x450] ;  /* 0x00011400ff026b82 */ /* 0x000e620000000800 */
[----:B------:R-:W-:Y:S02]  /*d2c0*/  IMAD.MOV.U32 R0, RZ, RZ, R17 ;  /* 0x000000ffff007224 */ /* 0x000fe400078e0011 */
[----:B0-----:R-:W-:-:S05]  /*d2d0*/  @P6 IMAD.HI.U32 R3, R17, R3, RZ ;  /* 0x0000000311036227 */ /* 0x001fca00078e00ff */
[----:B-1----:R-:W-:Y:S01]  /*d2e0*/  @P6 SHF.R.U32.HI R0, RZ, R2, R3 ;  /* 0x00000002ff006219 */ /* 0x002fe20000011603 */
[----:B------:R-:W-:Y:S01]  /*d2f0*/  IMAD.WIDE.U32 R2, R35, UR4, RZ ;  /* 0x0000000423027c25 */ /* 0x000fe2000f8e00ff */
[----:B------:R-:W0:Y:S02]  /*d300*/  S2R R7, SR_TID.X ;  /* 0x0000000000077919 */ /* 0x000e240000002100 */
[----:B------:R-:W-:Y:S01]  /*d310*/  SHF.R.S32.HI R5, RZ, 0x1f, R0 ;  /* 0x0000001fff057819 */ /* 0x000fe20000011400 */
        /* <DEDUP_REMOVED lines=12> */
[----:B------:R-:W-:Y:S01]  /*d3e0*/  IMAD.WIDE.U32 R2, R34, UR4, R2 ;  /* 0x0000000422027c25 */ /* 0x000fe2000f8e0002 */
        /* <DEDUP_REMOVED lines=10> */
[----:B------:R-:W-:-:S03]  /*d490*/  ULDC.64 UR4, c[0x0][0x3c8] ;  /* 0x0000f20000047ab9 */ /* 0x000fc60000000a00 */
[----:B------:R-:W-:Y:S01]  /*d4a0*/  IADD3 R3, R3, R5, RZ ;  /* 0x0000000503037210 */ /* 0x000fe20007ffe0ff */
[----:B------:R-:W-:Y:S02]  /*d4b0*/  IMAD R0, R0, UR4, RZ ;  /* 0x0000000400007c24 */ /* 0x000fe4000f8e02ff */
[----:B------:R-:W-:Y:S02]  /*d4c0*/  IMAD.SHL.U32 R20, R7, 0x8, RZ ;  /* 0x0000000807147824 */ /* 0x000fe400078e00ff */
[C---:B------:R-:W-:Y:S02]  /*d4d0*/  IMAD R0, R4.reuse, UR5, R0 ;  /* 0x0000000504007c24 */ /* 0x040fe4000f8e0200 */
[----:B------:R-:W-:Y:S01]  /*d4e0*/  IMAD.WIDE.U32 R2, R4, UR4, R2 ;  /* 0x0000000404027c25 */ /* 0x000fe2000f8e0002 */
[----:B------:R-:W-:Y:S01]  /*d4f0*/  ULDC.64 UR4, c[0x0][0x390] ;  /* 0x0000e40000047ab9 */ /* 0x000fe20000000a00 */
[----:B------:R-:W-:Y:S02]  /*d500*/  LOP3.LUT R20, R20, 0x38, RZ, 0xc0, !PT ;  /* 0x0000003814147812 */ /* 0x000fe400078ec0ff */
[----:B------:R-:W-:Y:S01]  /*d510*/  IMAD.IADD R4, R3, 0x1, R0 ;  /* 0x0000000103047824 */ /* 0x000fe200078e0200 */
[----:B------:R-:W-:Y:S01]  /*d520*/  LEA R0, P0, R2, UR4, 0x1 ;  /* 0x0000000402007c11 */ /* 0x000fe2000f8008ff */
[----:B------:R-:W-:Y:S01]  /*d530*/  ULDC UR4, c[0x0][0x3b8] ;  /* 0x0000ee0000047ab9 */ /* 0x000fe20000000800 */
[----:B------:R-:W-:-:S02]  /*d540*/  LOP3.LUT R9, R20, 0x40, RZ, 0xfc, !PT ;  /* 0x0000004014097812 */ /* 0x000fc400078efcff */
[C---:B------:R-:W-:Y:S02]  /*d550*/  LOP3.LUT R8, R20.reuse, 0x80, RZ, 0xfc, !PT ;  /* 0x0000008014087812 */ /* 0x040fe400078efcff */
[----:B------:R-:W-:Y:S02]  /*d560*/  LOP3.LUT R7, R20, 0xc0, RZ, 0xfc, !PT ;  /* 0x000000c014077812 */ /* 0x000fe400078efcff */
[----:B------:R-:W-:Y:S01]  /*d570*/  LEA.HI.X R4, R2, UR5, R4, 0x1, P0 ;  /* 0x0000000502047c11 */ /* 0x000fe200080f0c04 */
[----:B------:R-:W-:Y:S01]  /*d580*/  UMOV UR5, 0xffffffff ;  /* 0xffffffff00057882 */ /* 0x000fe20000000000 */
[----:B------:R-:W-:Y:S02]  /*d590*/  ISETP.GE.AND P4, PT, R6, UR4, PT ;  /* 0x0000000406007c0c */ /* 0x000fe4000bf86270 */
[----:B------:R-:W-:Y:S02]  /*d5a0*/  ISETP.GE.AND P3, PT, R9, UR4, PT ;  /* 0x0000000409007c0c */ /* 0x000fe4000bf66270 */
[----:B------:R-:W-:-:S02]  /*d5b0*/  ISETP.GE.AND P2, PT, R8, UR4, PT ;  /* 0x0000000408007c0c */ /* 0x000fc4000bf46270 */
[----:B------:R-:W-:Y:S01]  /*d5c0*/  ISETP.GE.AND P1, PT, R7, UR4, PT ;  /* 0x0000000407007c0c */ /* 0x000fe2000bf26270 */
[----:B------:R-:W-:-:S12]  /*d5d0*/  BRA.DIV UR5, `(.L_x_10217) ;  /* 0x0000004205c47947 */ /* 0x000fd8000b800000 */
[----:B------:R-:W0:Y:S01]  /*d5e0*/  SHFL.IDX PT, R3, R0, RZ, 0x181f ;  /* 0x00181fff00037589 */ /* 0x000e2200000e0000 */
[C---:B------:R-:W-:Y:S02]  /*d5f0*/  LOP3.LUT P6, RZ, R23.reuse, 0x2000, RZ, 0xc0, !PT ;  /* 0x0000200017ff7812 */ /* 0x040fe400078cc0ff */
[----:B------:R-:W-:Y:S01]  /*d600*/  LOP3.LUT P5, RZ, R23, 0x1000, RZ, 0xc0, !PT ;  /* 0x0000100017ff7812 */ /* 0x000fe200078ac0ff */
[----:B------:R-:W1:Y:S04]  /*d610*/  SHFL.IDX PT, R2, R4, RZ, 0x181f ;  /* 0x00181fff04027589 */ /* 0x000e6800000e0000 */
[----:B------:R-:W-:Y:S04]  /*d620*/  SHFL.IDX PT, R5, R4, 0x1, 0x181f ;  /* 0x00381f0004057f89 */ /* 0x000fe800000e0000 */
[----:B------:R-:W-:Y:S02]  /*d630*/  SHFL.IDX PT, R14, R0, 0x7, 0x181f ;  /* 0x00f81f00000e7f89 */ /* 0x000fe400000e0000 */
[----:B0-----:R-:W-:-:S05]  /*d640*/  @!P6 LEA R3, P0, R6, R3, 0x1 ;  /* 0x000000030603e211 */ /* 0x001fca00078008ff */
[----:B-1----:R-:W-:-:S05]  /*d650*/  @!P6 IMAD.X R2, RZ, RZ, R2, P0 ;  /* 0x000000ffff02e224 */ /* 0x002fca00000e0602 */
[----:B------:R-:W-:-:S04]  /*d660*/  @!P6 LOP3.LUT R3, R3, R2, RZ, 0x3c, !PT ;  /* 0x000000020303e212 */ /* 0x000fc800078e3cff */
[----:B------:R-:W-:-:S04]  /*d670*/  @!P6 LOP3.LUT R2, R3, R2, RZ, 0x3c, !PT ;  /* 0x000000020302e212 */ /* 0x000fc800078e3cff */
[----:B------:R-:W-:-:S05]  /*d680*/  @!P6 LOP3.LUT R3, R3, R2, RZ, 0x3c, !PT ;  /* 0x000000020303e212 */ /* 0x000fca00078e3cff */
[----:B------:R-:W-:Y:S04]  /*d690*/  @!P6 LDGSTS.E.BYPASS.LTC128B.128 [R26+0x22400], desc[UR36][R2.64], !P4 ;  /* 0x22400000021aefae */ /* 0x000fe8000e101d64 */
[----:B------:R-:W-:Y:S04]  /*d6a0*/  @!P6 LDGSTS.E.BYPASS.LTC128B.128 [R26+0x26400], desc[UR36][R2.64+0x80], !P3 ;  /* 0x26400080021aefae */ /* 0x000fe8000d901d64 */
[----:B------:R-:W-:Y:S04]  /*d6b0*/  @!P6 LDGSTS.E.BYPASS.LTC128B.128 [R26+0x2a400], desc[UR36][R2.64+0x100], !P2 ;  /* 0x2a400100021aefae */ /* 0x000fe8000d101d64 */
[----:B------:R0:W-:Y:S01]  /*d6c0*/  @!P6 LDGSTS.E.BYPASS.LTC128B.128 [R26+0x2e400], desc[UR36][R2.64+0x180], !P1 ;  /* 0x2e400180021aefae */ /* 0x0001e2000c901d64 */
[----:B------:R-:W-:-:S02]  /*d6d0*/  LOP3.LUT P6, RZ, R23, 0x80, RZ, 0xc0, !PT ;  /* 0x0000008017ff7812 */ /* 0x000fc400078cc0ff */
[----:B------:R-:W-:Y:S01]  /*d6e0*/  LOP3.LUT R23, R23, 0xfff7ffff, RZ, 0xc0, !PT ;  /* 0xfff7ffff17177812 */ /* 0x000fe200078ec0ff */
[----:B0-----:R-:W0:Y:S10]  /*d6f0*/  SHFL.IDX PT, R2, R0, 0x1, 0x181f ;  /* 0x00381f0000027f89 */ /* 0x001e3400000e0000 */
[----:B------:R-:W-:-:S04]  /*d700*/  @P6 LOP3.LUT R23, R23, 0x80000, RZ, 0xfc, !PT ;  /* 0x0008000017176812 */ /* 0x000fc800078efcff */
[----:B------:R-:W-:Y:S02]  /*d710*/  LOP3.LUT P6, RZ, R23, 0x200, RZ, 0xc0, !PT ;  /* 0x0000020017ff7812 */ /* 0x000fe400078cc0ff */
[----:B0-----:R-:W-:-:S05]  /*d720*/  @!P5 LEA R2, P0, R6, R2, 0x1 ;  /* 0x000000020602d211 */ /* 0x001fca00078008ff */
[----:B------:R-:W-:Y:S02]  /*d730*/  @!P5 IMAD.X R3, RZ, RZ, R5, P0 ;  /* 0x000000ffff03d224 */ /* 0x000fe400000e0605 */
[----:B------:R-:W-:Y:S04]  /*d740*/  SHFL.IDX PT, R5, R4, 0x2, 0x181f ;  /* 0x00581f0004057f89 */ /* 0x000fe800000e0000 */
        /* <DEDUP_REMOVED lines=8> */
[C---:B------:R-:W-:Y:S02]  /*d7d0*/  LOP3.LUT P5, RZ, R23.reuse, 0x100, RZ, 0xc0, !PT ;  /* 0x0000010017ff7812 */ /* 0x040fe400078ac0ff */
[----:B------:R-:W-:-:S11]  /*d7e0*/  LOP3.LUT R23, R23, 0xffefffff, RZ, 0xc0, !PT ;  /* 0xffefffff17177812 */ /* 0x000fd600078ec0ff */
[----:B------:R-:W-:-:S04]  /*d7f0*/  @P5 LOP3.LUT R23, R23, 0x100000, RZ, 0xfc, !PT ;  /* 0x0010000017175812 */ /* 0x000fc800078efcff */
[----:B------:R-:W-:-:S13]  /*d800*/  LOP3.LUT P5, RZ, R23, 0x800, RZ, 0xc0, !PT ;  /* 0x0000080017ff7812 */ /* 0x000fda00078ac0ff */
[----:B0-----:R-:W-:-:S05]  /*d810*/  @!P5 LEA R2, P0, R6, R2, 0x1 ;  /* 0x000000020602d211 */ /* 0x001fca00078008ff */
[----:B------:R-:W-:Y:S02]  /*d820*/  @!P5 IMAD.X R3, RZ, RZ, R5, P0 ;  /* 0x000000ffff03d224 */ /* 0x000fe400000e0605 */
[----:B------:R-:W-:Y:S04]  /*d830*/  SHFL.IDX PT, R5, R4, 0x3, 0x181f ;  /* 0x00781f0004057f89 */ /* 0x000fe800000e0000 */
[----:B------:R-:W-:Y:S04]  /*d840*/  @!P5 LDGSTS.E.BYPASS.LTC128B.128 [R26+0x23400], desc[UR36][R2.64], !P4 ;  /* 0x23400000021adfae */ /* 0x000fe8000e101d64 */
[----:B------:R-:W-:Y:S04]  /*d850*/  @!P5 LDGSTS.E.BYPASS.LTC128B.128 [R26+0x27400], desc[UR36][R2.64+0x80], !P3 ;  /* 0x27400080021adfae */ /* 0x000fe8000d901d64 */
[----:B------:R-:W-:Y:S04]  /*d860*/  @!P5 LDGSTS.E.BYPASS.LTC128B.128 [R26+0x2b400], desc[UR36][R2.64+0x100], !P2 ;  /* 0x2b400100021adfae */ /* 0x000fe8000d101d64 */
[----:B------:R0:W-:Y:S01]  /*d870*/  @!P5 LDGSTS.E.BYPASS.LTC128B.128 [R26+0x2f400], desc[UR36][R2.64+0x180], !P1 ;  /* 0x2f400180021adfae */ /* 0x0001e2000c901d64 */
[----:B------:R-:W-:-:S03]  /*d880*/  LOP3.LUT P5, RZ, R23, 0x100000, RZ, 0xc0, !PT ;  /* 0x0010000017ff7812 */ /* 0x000fc600078ac0ff */
[----:B0-----:R-:W0:Y:S02]  /*d890*/  SHFL.IDX PT, R2, R0, 0x3, 0x181f ;  /* 0x00781f0000027f89 */ /* 0x001e2400000e0000 */
        /* <DEDUP_REMOVED lines=18> */
[----:B0-----:R-:W-:-:S04]  /*d9c0*/  @!P6 LEA R2, P0, R6, R2, 0x1 ;  /* 0x000000020602e211 */ /* 0x001fc800078008ff */
[----:B------:R-:W-:Y:S02]  /*d9d0*/  @!P6 IADD3.X R3, RZ, R5, RZ, P0, !PT ;  /* 0x00000005ff03e210 */ /* 0x000fe400007fe4ff */
[----:B------:R-:W-:Y:S04]  /*d9e0*/  SHFL.IDX PT, R5, R4, 0x6, 0x181f ;  /* 0x00d81f0004057f89 */ /* 0x000fe800000e0000 */
[----:B------:R-:W-:Y:S04]  /*d9f0*/  @!P6 LDGSTS.E.BYPASS.LTC128B.128 [R26+0x24c00], desc[UR36][R2.64], !P4 ;  /* 0x24c00000021aefae */ /* 0x000fe8000e101d64 */
[----:B------:R-:W-:Y:S04]  /*da00*/  @!P6 LDGSTS.E.BYPASS.LTC128B.128 [R26+0x28c00], desc[UR36][R2.64+0x80], !P3 ;  /* 0x28c00080021aefae */ /* 0x000fe8000d901d64 */
[----:B------:R-:W-:Y:S04]  /*da10*/  @!P6 LDGSTS.E.BYPASS.LTC128B.128 [R26+0x2cc00], desc[UR36][R2.64+0x100], !P2 ;  /* 0x2cc00100021aefae */ /* 0x000fe8000d101d64 */
[----:B------:R0:W-:Y:S04]  /*da20*/  @!P6 LDGSTS.E.BYPASS.LTC128B.128 [R26+0x30c00], desc[UR36][R2.64+0x180], !P1 ;  /* 0x30c00180021aefae */ /* 0x0001e8000c901d64 */
[----:B0-----:R-:W0:Y:S02]  /*da30*/  SHFL.IDX PT, R2, R0, 0x6, 0x181f ;  /* 0x00d81f0000027f89 */ /* 0x001e2400000e0000 */
[----:B0-----:R-:W-:-:S05]  /*da40*/  @!P5 LEA R2, P0, R6, R2, 0x1 ;  /* 0x000000020602d211 */ /* 0x001fca00078008ff */
[----:B------:R-:W-:Y:S02]  /*da50*/  @!P5 IMAD.X R3, RZ, RZ, R5, P0 ;  /* 0x000000ffff03d224 */ /* 0x000fe400000e0605 */
[----:B------:R0:W1:Y:S04]  /*da60*/  SHFL.IDX PT, R5, R4, 0x7, 0x181f ;  /* 0x00f81f0004057f89 */ /* 0x00006800000e0000 */
[----:B------:R0:W-:Y:S04]  /*da70*/  @!P5 LDGSTS.E.BYPASS.LTC128B.128 [R26+0x25400], desc[UR36][R2.64], !P4 ;  /* 0x25400000021adfae */ /* 0x0001e8000e101d64 */
[----:B------:R0:W-:Y:S04]  /*da80*/  @!P5 LDGSTS.E.BYPASS.LTC128B.128 [R26+0x29400], desc[UR36][R2.64+0x80], !P3 ;  /* 0x29400080021adfae */ /* 0x0001e8000d901d64 */
[----:B------:R0:W-:Y:S04]  /*da90*/  @!P5 LDGSTS.E.BYPASS.LTC128B.128 [R26+0x2d400], desc[UR36][R2.64+0x100], !P2 ;  /* 0x2d400100021adfae */ /* 0x0001e8000d101d64 */
[----:B------:R0:W-:Y:S02]  /*daa0*/  @!P5 LDGSTS.E.BYPASS.LTC128B.128 [R26+0x31400], desc[UR36][R2.64+0x180], !P1 ;  /* 0x31400180021adfae */ /* 0x0001e4000c901d64 */
.L_x_10327:
[----:B------:R-:W-:Y:S01]  /*dab0*/  LOP3.LUT P0, RZ, R23, 0x4000, RZ, 0xc0, !PT ;  /* 0x0000400017ff7812 */ /* 0x000fe2000780c0ff */
[----:B------:R-:W-:-:S12]  /*dac0*/  BSSY B0, `(.L_x_10218) ;  /* 0x000000b000007945 */ /* 0x000fd80003800000 */
[----:B------:R-:W-:Y:S05]  /*dad0*/  @P0 BRA `(.L_x_10219) ;  /* 0x0000000000240947 */ /* 0x000fea0003800000 */
[----:B0-----:R-:W-:-:S05]  /*dae0*/  LEA R2, P0, R6, R14, 0x1 ;  /* 0x0000000e06027211 */ /* 0x001fca00078008ff */
[----:B-1----:R-:W-:-:S05]  /*daf0*/  IMAD.X R3, RZ, RZ, R5, P0 ;  /* 0x000000ffff037224 */ /* 0x002fca00000e0605 */
[----:B------:R-:W-:Y:S01]  /*db00*/  @!PT LDS RZ, [RZ] ;  /* 0x00000000fffff984 */ /* 0x000fe20000000800 */
[----:B------:R-:W-:Y:S01]  /*db10*/  @!PT LDS RZ, [RZ] ;  /* 0x00000000fffff984 */ /* 0x000fe20000000800 */
[----:B------:R-:W-:Y:S01]  /*db20*/  @!PT LDS RZ, [RZ] ;  /* 0x00000000fffff984 */ /* 0x000fe20000000800 */
[----:B------:R2:W-:Y:S04]  /*db30*/  LDGSTS.E.BYPASS.LTC128B.128 [R26+0x25c00], desc[UR36][R2.64], !P4 ;  /* 0x25c00000021a7fae */ /* 0x0005e8000e101d64 */
[----:B------:R2:W-:Y:S04]  /*db40*/  LDGSTS.E.BYPASS.LTC128B.128 [R26+0x29c00], desc[UR36][R2.64+0x80], !P3 ;  /* 0x29c00080021a7fae */ /* 0x0005e8000d901d64 */
[----:B------:R2:W-:Y:S04]  /*db50*/  LDGSTS.E.BYPASS.LTC128B.128 [R26+0x2dc00], desc[UR36][R2.64+0x100], !P2 ;  /* 0x2dc00100021a7fae */ /* 0x0005e8000d101d64 */
[----:B------:R2:W-:Y:S02]  /*db60*/  LDGSTS.E.BYPASS.LTC128B.128 [R26+0x31c00], desc[UR36][R2.64+0x180], !P1 ;  /* 0x31c00180021a7fae */ /* 0x0005e4000c901d64 */
.L_x_10219:
[----:B------:R-:W-:Y:S05]  /*db70*/  BSYNC B0 ;  /* 0x0000000000007941 */ /* 0x000fea0003800000 */
.L_x_10218:
[----:B------:R-:W-:Y:S01]  /*db80*/  NOP ;  /* 0x0000000000007918 */ /* 0x000fe20000000000 */
[----:B------:R-:W-:-:S13]  /*db90*/  PLOP3.LUT P0, PT, PT, PT, PT, 0x80, 0x0 ;  /* 0x000000000000781c */ /* 0x000fda0003f0f070 */
.L_x_10220:
[----:B------:R-:W-:Y:S02]  /*dba0*/  PLOP3.LUT P1, PT, P1, P0, PT, 0xa2, 0x0 ;  /* 0x000000000000781c */ /* 0x000fe40000f21472 */
[----:B------:R-:W-:-:S08]  /*dbb0*/  @P0 R2UR P1, UR4, R22 ;  /* 0x00000000160402ca */ /* 0x000fd00000020000 */
[----:B------:R-:W-:-:S05]  /*dbc0*/  @P0 PLOP3.LUT P0, PT, P1, PT, PT, 0x80, 0x0 ;  /* 0x000000000000081c */ /* 0x000fca0000f0f070 */
[----:B------:R-:W-:Y:S01]  /*dbd0*/  @!P1 SYNCS.ARRIVE.TRANS64.RED.A0T1 RZ, [UR4+0x32410], RZ ;  /* 0x032410ffffff99a7 */ /* 0x000fe20008200404 */
[----:B------:R-:W-:Y:S07]  /*dbe0*/  @!P1 ARRIVES.LDGSTSBAR.64.TRANSCNT [UR4+0x32410] ;  /* 0x03241000ff0099b0 */ /* 0x000fee0008000a84 */
[----:B------:R-:W-:Y:S05]  /*dbf0*/  @P0 BRA.U.ANY `(.L_x_10220) ;  /* 0xfffffffd00e80947 */ /* 0x000fea000393ffff */
[----:B0-2---:R-:W2:Y:S02]  /*dc00*/  LDL.LU R2, [R1+0x18] ;  /* 0x0000180001027983 */ /* 0x005ea40000300800 */
        /* <DEDUP_REMOVED lines=11> */
.L_x_10328:
[----:B------:R-:W-:Y:S05]  /*dcc0*/  BSYNC B0 ;  /* 0x0000000000007941 */ /* 0x000fea0003800000 */
.L_x_10221:
[----:B------:R-:W-:-:S13]  /*dcd0*/  LOP3.LUT P0, RZ, R23, 0x400, RZ, 0xc0, !PT ;  /* 0x0000040017ff7812 */ /* 0x000fda000780c0ff */
[----:B------:R-:W-:Y:S05]  /*dce0*/  @!P0 BRA `(.L_x_10223) ;  /* 0x0000000000048947 */ /* 0x000fea0003800000 */
[----:B------:R-:W-:Y:S01]  /*dcf0*/  BPT.TRAP 0x1 ;  /* 0x000000040000795c */ /* 0x000fe20000300000 */
.L_x_10223:
[----:B------:R-:W-:Y:S01]  /*dd00*/  SHF.L.U32 R0, R27, 0x1f, RZ ;  /* 0x0000001f1b007819 */ /* 0x000fe200000006ff */
[----:B------:R-:W-:Y:S03]  /*dd10*/  BSSY B0, `(.L_x_10224) ;  /* 0x0000003000007945 */ /* 0x000fe60003800000 */
[----:B------:R-:W2:Y:S02]  /*dd20*/  SYNCS.PHASECHK.TRANS64.TRYWAIT P0, [R25+URZ+0x32460], R0 ;  /* 0x03246000190075a7 */ /* 0x000ea4000800017f */
[----:B--2---:R-:W-:Y:S05]  /*dd30*/  @!P0 BRA `(.L_x_10225) ;  /* 0x0000004400948947 */ /* 0x004fea0003800000 */
.L_x_10329:
[----:B------:R-:W-:Y:S05]  /*dd40*/  BSYNC B0 ;  /* 0x0000000000007941 */ /* 0x000fea0003800000 */
.L_x_10224:
[----:B------:R-:W2:Y:S01]  /*dd50*/  LDL.LU R2, [R1+0x10] ;  /* 0x0000100001027983 */ /* 0x000ea20000300800 */
[----:B------:R-:W-:-:S03]  /*dd60*/  ULDC.64 UR4, c[0x0][0x328] ;  /* 0x0000ca0000047ab9 */ /* 0x000fc60000000a00 */
[----:B------:R-:W3:Y:S04]  /*dd70*/  LDL.LU R6, [R1+0x14] ;  /* 0x0000140001067983 */ /* 0x000ee80000300800 */
[----:B------:R-:W4:Y:S01]  /*dd80*/  LDL.LU R4, [R1+0x20] ;  /* 0x0000200001047983 */ /* 0x000f220000300800 */
[C---:B------:R-:W-:Y:S02]  /*dd90*/  LOP3.LUT P3, RZ, R23.reuse, 0x10, RZ, 0xc0, !PT ;  /* 0x0000001017ff7812 */ /* 0x040fe4000786c0ff */
[C---:B------:R-:W-:Y:S02]  /*dda0*/  LOP3.LUT P2, RZ, R23.reuse, 0x8, RZ, 0xc0, !PT ;  /* 0x0000000817ff7812 */ /* 0x040fe4000784c0ff */
[C---:B------:R-:W-:Y:S02]  /*ddb0*/  LOP3.LUT P1, RZ, R23.reuse, 0x4, RZ, 0xc0, !PT ;  /* 0x0000000417ff7812 */ /* 0x040fe4000782c0ff */
[----:B------:R-:W-:-:S02]  /*ddc0*/  LOP3.LUT P4, RZ, R23, 0x1, RZ, 0xc0, !PT ;  /* 0x0000000117ff7812 */ /* 0x000fc4000788c0ff */
[----:B------:R-:W-:Y:S01]  /*ddd0*/  SEL R7, RZ, 0x8, P1 ;  /* 0x00000008ff077807 */ /* 0x000fe20000800000 */
[----:B--2---:R-:W-:Y:S02]  /*dde0*/  IMAD R0, R2, UR4, RZ ;  /* 0x0000000402007c24 */ /* 0x004fe4000f8e02ff */
[----:B0-----:R-:W-:-:S04]  /*ddf0*/  IMAD.WIDE.U32 R2, R37, UR4, RZ ;  /* 0x0000000425027c25 */ /* 0x001fc8000f8e00ff */
[----:B-1----:R-:W-:Y:S01]  /*de00*/  IMAD R5, R37, UR5, R0 ;  /* 0x0000000525057c24 */ /* 0x002fe2000f8e0200 */
[----:B------:R-:W-:Y:S01]  /*de10*/  ULDC.64 UR4, c[0x0][0x338] ;  /* 0x0000ce0000047ab9 */ /* 0x000fe20000000a00 */
[----:B------:R-:W-:Y:S02]  /*de20*/  SEL R0, RZ, 0x2, P3 ;  /* 0x00000002ff007807 */ /* 0x000fe40001800000 */
        /* <DEDUP_REMOVED lines=14> */
[----:B------:R-:W-:-:S04]  /*df10*/  SEL R3, RZ, 0x4, P2 ;  /* 0x00000004ff037807 */ /* 0x000fc80001000000 */
[----:B----4-:R-:W-:Y:S01]  /*df20*/  IADD3 R0, R3, R0, R4 ;  /* 0x0000000003007210 */ /* 0x010fe20007ffe004 */
[----:B------:R-:W-:-:S04]  /*df30*/  IMAD R4, R24, 0x6000, R30 ;  /* 0x0000600018047824 */ /* 0x000fc800078e021e */
[----:B------:R-:W-:Y:S01]  /*df40*/  IMAD.IADD R7, R0, 0x1, R7 ;  /* 0x0000000100077824 */ /* 0x000fe200078e0207 */
[----:B------:R-:W-:Y:S06]  /*df50*/  BRA.DIV UR4, `(.L_x_10226) ;  /* 0x0000004604207947 */ /* 0x000fec000b800000 */
[----:B------:R-:W0:Y:S01]  /*df60*/  S2R R2, SR_TID.X ;  /* 0x0000000000027919 */ /* 0x000e220000002100 */
[----:B------:R-:W-:Y:S01]  /*df70*/  IMAD R4, R4, 0x2, R22 ;  /* 0x0000000204047824 */ /* 0x000fe200078e0216 */
[C---:B------:R-:W-:Y:S01]  /*df80*/  LOP3.LUT P2, RZ, R7.reuse, 0x2, RZ, 0xc0, !PT ;  /* 0x0000000207ff7812 */ /* 0x040fe2000784c0ff */
[----:B------:R-:W1:Y:S01]  /*df90*/  SHFL.IDX PT, R14, R5, RZ, 0x181f ;  /* 0x00181fff050e7589 */ /* 0x000e6200000e0000 */
[----:B------:R-:W-:-:S03]  /*dfa0*/  LOP3.LUT P1, RZ, R7, 0x4, RZ, 0xc0, !PT ;  /* 0x0000000407ff7812 */ /* 0x000fc6000782c0ff */
[----:B------:R-:W2:Y:S01]  /*dfb0*/  SHFL.IDX PT, R3, R6, RZ, 0x181f ;  /* 0x00181fff06037589 */ /* 0x000ea200000e0000 */
[----:B0-----:R-:W-:-:S04]  /*dfc0*/  SHF.L.U32 R2, R2, 0x3, RZ ;  /* 0x0000000302027819 */ /* 0x001fc800000006ff */
[----:B------:R-:W-:-:S05]  /*dfd0*/  LOP3.LUT R2, R2, 0x38, RZ, 0xc0, !PT ;  /* 0x0000003802027812 */ /* 0x000fca00078ec0ff */
[----:B------:R-:W-:-:S05]  /*dfe0*/  IMAD.SHL.U32 R0, R2, 0x2, RZ ;  /* 0x0000000202007824 */ /* 0x000fca00078e00ff */
[----:B-1----:R-:W-:Y:S02]  /*dff0*/  IADD3 R2, P0, R14, R0, RZ ;  /* 0x000000000e027210 */ /* 0x002fe40007f1e0ff */
[----:B------:R-:W0:Y:S03]  /*e000*/  SHFL.IDX PT, R14, R5, 0x1, 0x181f ;  /* 0x00381f00050e7f89 */ /* 0x000e2600000e0000 */
[----:B--2---:R-:W-:Y:S01]  /*e010*/  IMAD.X R3, RZ, RZ, R3, P0 ;  /* 0x000000ffff037224 */ /* 0x004fe200000e0603 */
        /* <DEDUP_REMOVED lines=8> */
[----:B------:R1:W-:Y:S01]  /*e0a0*/  LDGSTS.E.BYPASS.LTC128B.128 [R4+0x9400], desc[UR36][R2.64+0x180], !P3 ;  /* 0x0940018002047fae */ /* 0x0003e2000d901d64 */
[----:B0-----:R-:W-:-:S03]  /*e0b0*/  IADD3 R8, P3, R14, R0, RZ ;  /* 0x000000000e087210 */ /* 0x001fc60007f7e0ff */
[----:B------:R-:W-:Y:S04]  /*e0c0*/  SHFL.IDX PT, R14, R5, 0x2, 0x181f ;  /* 0x00581f00050e7f89 */ /* 0x000fe800000e0000 */
[----:B-1----:R-:W0:Y:S02]  /*e0d0*/  SHFL.IDX PT, R3, R6, 0x1, 0x181f ;  /* 0x00381f0006037f89 */ /* 0x002e2400000e0000 */
        /* <DEDUP_REMOVED lines=46> */
.L_x_10343:
[----:B0-2---:R-:W-:Y:S02]  /*e3c0*/  IADD3 R2, P3, R14, R0, RZ ;  /* 0x000000000e027210 */ /* 0x005fe40007f7e0ff */
[C---:B------:R-:W-:Y:S02]  /*e3d0*/  ISETP.LT.OR P2, PT, R31.reuse, 0x51, !P2 ;  /* 0x000000511f00780c */ /* 0x040fe40005741670 */
[C---:B------:R-:W-:Y:S01]  /*e3e0*/  ISETP.LT.OR P1, PT, R31.reuse, 0x51, !P1 ;  /* 0x000000511f00780c */ /* 0x040fe20004f21670 */
[----:B------:R-:W-:Y:S01]  /*e3f0*/  IMAD.X R3, RZ, RZ, R6, P3 ;  /* 0x000000ffff037224 */ /* 0x000fe200018e0606 */
[C---:B------:R-:W-:Y:S02]  /*e400*/  ISETP.LT.OR P3, PT, R31.reuse, 0x51, P4 ;  /* 0x000000511f00780c */ /* 0x040fe40002761670 */
[----:B------:R-:W-:-:S11]  /*e410*/  ISETP.LT.OR P0, PT, R31, 0x51, !P0 ;  /* 0x000000511f00780c */ /* 0x000fd60004701670 */
        /* <DEDUP_REMOVED lines=9> */
.L_x_10227:
        /* <DEDUP_REMOVED lines=10> */
.L_x_10228:
[----:B0-----:R-:W2:Y:S01]  /*e550*/  LDL.LU R2, [R1] ;  /* 0x0000000001027983 */ /* 0x001ea20000300800 */
[----:B------:R0:W-:Y:S01]  /*e560*/  SYNCS.ARRIVE.TRANS64.A1T0 RZ, [R25+URZ+0x32450], RZ ;  /* 0x032450ff19ff79a7 */ /* 0x0001e2000810003f */
[----:B------:R-:W-:Y:S01]  /*e570*/  BSSY B0, `(.L_x_10229) ;  /* 0x00000dd000007945 */ /* 0x000fe20003800000 */
[----:B--2---:R-:W-:-:S13]  /*e580*/  ISETP.GE.AND P0, PT, R2, 0x61, PT ;  /* 0x000000610200780c */ /* 0x004fda0003f06270 */
[----:B0-----:R-:W-:Y:S05]  /*e590*/  @!P0 BRA `(.L_x_10230) ;  /* 0x0000000c00688947 */ /* 0x001fea0003800000 */
[----:B------:R-:W2:Y:S02]  /*e5a0*/  LDL.LU R2, [R1+0x1c] ;  /* 0x00001c0001027983 */ /* 0x000ea40000300800 */
[----:B--2---:R-:W-:-:S07]  /*e5b0*/  IADD3 R21, R2, -0x2, RZ ;  /* 0xfffffffe02157810 */ /* 0x004fce0007ffe0ff */
.L_x_10243:
[----:B0-----:R-:W0:Y:S01]  /*e5c0*/  S2R R2, SR_TID.X ;  /* 0x0000000000027919 */ /* 0x001e220000002100 */
[----:B------:R-:W-:Y:S01]  /*e5d0*/  IMAD R8, R21, 0x60, R32 ;  /* 0x0000006015087824 */ /* 0x000fe200078e0220 */
        /* <DEDUP_REMOVED lines=10> */
[----:B-1----:R-:W1:Y:S01]  /*e680*/  @!P2 LDC.64 R4, c[0x0][0x428] ;  /* 0x00010a00ff04ab82 */ /* 0x002e620000000a00 */
[----:B0-----:R-:W-:-:S13]  /*e690*/  ISETP.NE.AND P0, PT, R3, 0x1, PT ;  /* 0x000000010300780c */ /* 0x001fda0003f05270 */
[----:B------:R-:W0:Y:S08]  /*e6a0*/  @P0 LDC R3, c[0x0][0x434] ;  /* 0x00010d00ff030b82 */ /* 0x000e300000000800 */
[----:B--2---:R-:W2:Y:S01]  /*e6b0*/  @P0 LDC R7, c[0x0][0x438] ;  /* 0x00010e00ff070b82 */ /* 0x004ea20000000800 */
[----:B0-----:R-:W-:-:S05]  /*e6c0*/  @P0 IMAD.HI.U32 R2, R8, R3, RZ ;  /* 0x0000000308020227 */ /* 0x001fca00078e00ff */
[----:B--2---:R-:W-:Y:S01]  /*e6d0*/  @P0 SHF.R.U32.HI R9, RZ, R7, R2 ;  /* 0x00000007ff090219 */ /* 0x004fe20000011602 */
[----:B-1----:R-:W-:Y:S01]  /*e6e0*/  @!P2 IMAD R2, R33, R4, RZ ;  /* 0x000000042102a224 */ /* 0x002fe200078e02ff */
[----:B------:R-:W0:Y:S02]  /*e6f0*/  @!P2 LDC.64 R6, c[0x0][0x418] ;  /* 0x00010600ff06ab82 */ /* 0x000e240000000a00 */
[--C-:B------:R-:W-:Y:S01]  /*e700*/  @!P2 SHF.R.S32.HI R3, RZ, 0x1f, R9.reuse ;  /* 0x0000001fff03a819 */ /* 0x100fe20000011409 */
[----:B------:R-:W-:Y:S02]  /*e710*/  @!P2 IMAD R5, R29, R5, R2 ;  /* 0x000000051d05a224 */ /* 0x000fe400078e0202 */
[----:B------:R-:W-:-:S04]  /*e720*/  @!P2 IMAD.MOV.U32 R2, RZ, RZ, R9 ;  /* 0x000000ffff02a224 */ /* 0x000fc800078e0009 */
[----:B------:R-:W-:-:S04]  /*e730*/  @!P2 IMAD.WIDE.U32 R2, R29, R4, R2 ;  /* 0x000000041d02a225 */ /* 0x000fc800078e0002 */
[----:B------:R-:W-:Y:S01]  /*e740*/  @!P2 IMAD.IADD R3, R5, 0x1, R3 ;  /* 0x000000010503a824 */ /* 0x000fe200078e0203 */
[----:B------:R-:W-:Y:S05]  /*e750*/  YIELD ;  /* 0x0000000000007946 */ /* 0x000fea0003800000 */
[----:B------:R-:W-:Y:S01]  /*e760*/  IMAD.MOV.U32 R4, RZ, RZ, RZ ;  /* 0x000000ffff047224 */ /* 0x000fe200078e00ff */
[----:B------:R-:W-:Y:S01]  /*e770*/  ULDC UR4, c[0x0][0x430] ;  /* 0x00010c0000047ab9 */ /* 0x000fe20000000800 */
[----:B0-----:R-:W-:-:S04]  /*e780*/  @!P2 LEA R6, P0, R2, R6, 0x2 ;  /* 0x000000060206a211 */ /* 0x001fc800078010ff */
[----:B------:R-:W-:Y:S02]  /*e790*/  @!P2 LEA.HI.X R7, R2, R7, R3, 0x2, P0 ;  /* 0x000000070207a211 */ /* 0x000fe400000f1403 */
[C---:B------:R-:W-:Y:S01]  /*e7a0*/  ISETP.NE.AND P0, PT, R24.reuse, 0x2, PT ;  /* 0x000000021800780c */ /* 0x040fe20003f05270 */
[----:B------:R-:W-:Y:S02]  /*e7b0*/  IMAD.MOV R5, RZ, RZ, -R9 ;  /* 0x000000ffff057224 */ /* 0x000fe400078e0a09 */
[----:B------:R0:W5:Y:S01]  /*e7c0*/  @!P2 LDG.E R4, desc[UR36][R6.64] ;  /* 0x000000240604a981 */ /* 0x000162000c1e1900 */
[----:B------:R-:W-:Y:S01]  /*e7d0*/  SEL R2, RZ, 0x1, P0 ;  /* 0x00000001ff027807 */ /* 0x000fe20000000000 */
[----:B------:R-:W-:Y:S01]  /*e7e0*/  IMAD R5, R5, UR4, R8 ;  /* 0x0000000405057c24 */ /* 0x000fe2000f8e0208 */
[----:B------:R-:W-:Y:S02]  /*e7f0*/  SEL R24, R24, RZ, P0 ;  /* 0x000000ff18187207 */ /* 0x000fe40000000000 */
[----:B------:R-:W-:-:S02]  /*e800*/  LOP3.LUT R27, R27, R2, RZ, 0x3c, !PT ;  /* 0x000000021b1b7212 */ /* 0x000fc400078e3cff */
[----:B------:R-:W-:Y:S01]  /*e810*/  MOV R2, R21 ;  /* 0x0000001500027202 */ /* 0x000fe20000000f00 */
[----:B------:R-:W-:-:S03]  /*e820*/  VIADD R21, R21, 0xffffffff ;  /* 0xffffffff15157836 */ /* 0x000fc60000000000 */
[----:B------:R-:W-:Y:S01]  /*e830*/  ISETP.GT.AND P2, PT, R2, RZ, PT ;  /* 0x000000ff0200720c */ /* 0x000fe20003f44270 */
[----:B0-----:R-:W-:-:S12]  /*e840*/  @!P1 BRA `(.L_x_10231) ;  /* 0x0000000000049947 */ /* 0x001fd80003800000 */
[----:B------:R-:W-:Y:S01]  /*e850*/  BPT.TRAP 0x1 ;  /* 0x000000040000795c */ /* 0x000fe20000300000 */
.L_x_10231:
[----:B------:R-:W-:Y:S01]  /*e860*/  IMAD R10, R24, 0x8, R22 ;  /* 0x00000008180a7824 */ /* 0x000fe200078e0216 */
[----:B------:R-:W-:Y:S01]  /*e870*/  SHF.L.U32 R20, R27, 0x1f, RZ ;  /* 0x0000001f1b147819 */ /* 0x000fe200000006ff */
[----:B------:R-:W-:Y:S01]  /*e880*/  BSSY B1, `(.L_x_10232) ;  /* 0x0000004000017945 */ /* 0x000fe20003800000 */
[----:B------:R-:W-:Y:S02]  /*e890*/  SHF.R.S32.HI R9, RZ, 0x1f, R5 ;  /* 0x0000001fff097819 */ /* 0x000fe40000011405 */
[----:B------:R-:W0:Y:S02]  /*e8a0*/  SYNCS.PHASECHK.TRANS64.TRYWAIT P0, [R10+URZ+0x32440], R20 ;  /* 0x032440140a0075a7 */ /* 0x000e24000800017f */
[----:B0-----:R-:W-:Y:S05]  /*e8b0*/  @!P0 BRA `(.L_x_10233) ;  /* 0x0000004400088947 */ /* 0x001fea0003800000 */
.L_x_10344:
[----:B------:R-:W-:Y:S05]  /*e8c0*/  BSYNC B1 ;  /* 0x0000000000017941 */ /* 0x000fea0003800000 */
.L_x_10232:
        /* <DEDUP_REMOVED lines=25> */
[----:B------:R-:W2:Y:S04]  /*ea60*/  SHFL.IDX PT, R3, R8, RZ, 0x181f ;  /* 0x00181fff08037589 */ /* 0x000ea800000e0000 */
[----:B------:R-:W-:Y:S01]  /*ea70*/  SHFL.IDX PT, R14, R6, 0x5, 0x181f ;  /* 0x00b81f00060e7f89 */ /* 0x000fe200000e0000 */
        /* <DEDUP_REMOVED lines=10> */
[----:B-1----:R-:W-:-:S04]  /*eb20*/  IADD3 R2, P0, R2, R0, RZ ;  /* 0x0000000002027210 */ /* 0x002fc80007f1e0ff */
[----:B--2---:R-:W-:-:S05]  /*eb30*/  IADD3.X R3, RZ, R3, RZ, P0, !PT ;  /* 0x00000003ff037210 */ /* 0x004fca00007fe4ff */
        /* <DEDUP_REMOVED lines=12> */
.L_x_10358:
        /* <DEDUP_REMOVED lines=8> */
.L_x_10235:
        /* <DEDUP_REMOVED lines=10> */
.L_x_10236:
[----:B------:R2:W-:Y:S01]  /*ed20*/  SYNCS.ARRIVE.TRANS64.A1T0 RZ, [R10+URZ+0x32430], RZ ;  /* 0x032430ff0aff79a7 */ /* 0x0005e2000810003f */
[----:B------:R-:W-:Y:S05]  /*ed30*/  @!P3 BRA `(.L_x_10237) ;  /* 0x000000000004b947 */ /* 0x000fea0003800000 */
[----:B------:R-:W-:Y:S01]  /*ed40*/  BPT.TRAP 0x1 ;  /* 0x000000040000795c */ /* 0x000fe20000300000 */
.L_x_10237:
[----:B------:R-:W3:Y:S01]  /*ed50*/  SYNCS.PHASECHK.TRANS64.TRYWAIT P0, [R10+URZ+0x32460], R20 ;  /* 0x032460140a0075a7 */ /* 0x000ee2000800017f */
[----:B------:R-:W-:Y:S04]  /*ed60*/  BSSY B1, `(.L_x_10238) ;  /* 0x0000002000017945 */ /* 0x000fe80003800000 */
[----:B---3--:R-:W-:Y:S05]  /*ed70*/  @!P0 BRA `(.L_x_10239) ;  /* 0x00000044008c8947 */ /* 0x008fea0003800000 */
.L_x_10359:
[----:B------:R-:W-:Y:S05]  /*ed80*/  BSYNC B1 ;  /* 0x0000000000017941 */ /* 0x000fea0003800000 */
.L_x_10238:
[----:B------:R-:W-:Y:S01]  /*ed90*/  ULDC.64 UR4, c[0x0][0x328] ;  /* 0x0000ca0000047ab9 */ /* 0x000fe20000000a00 */
[----:B------:R-:W-:Y:S01]  /*eda0*/  LOP3.LUT P5, RZ, R23, 0x1, RZ, 0xc0, !PT ;  /* 0x0000000117ff7812 */ /* 0x000fe200078ac0ff */
[----:B-1----:R-:W-:Y:S01]  /*edb0*/  IMAD R2, R9, UR4, RZ ;  /* 0x0000000409027c24 */ /* 0x002fe2000f8e02ff */
        /* <DEDUP_REMOVED lines=24> */
[----:B------:R-:W1:Y:S04]  /*ef40*/  SHFL.IDX PT, R3, R25, RZ, 0x181f ;  /* 0x00181fff19037589 */ /* 0x000e6800000e0000 */
[----:B------:R-:W-:Y:S04]  /*ef50*/  SHFL.IDX PT, R4, R25, 0x1, 0x181f ;  /* 0x00381f0019047f89 */ /* 0x000fe800000e0000 */
[----:B------:R-:W-:Y:S04]  /*ef60*/  SHFL.IDX PT, R8, R17, 0x2, 0x181f ;  /* 0x00581f0011087f89 */ /* 0x000fe800000e0000 */
[----:B------:R-:W-:Y:S01]  /*ef70*/  SHFL.IDX PT, R5, R25, 0x3, 0x181f ;  /* 0x00781f0019057f89 */ /* 0x000fe200000e0000 */
[----:B0-----:R-:W-:-:S03]  /*ef80*/  IADD3 R2, P0, R14, R0, RZ ;  /* 0x000000000e027210 */ /* 0x001fc60007f1e0ff */
[----:B------:R-:W0:Y:S02]  /*ef90*/  SHFL.IDX PT, R14, R17, 0x1, 0x181f ;  /* 0x00381f00110e7f89 */ /* 0x000e2400000e0000 */
[----:B-1----:R-:W-:-:S05]  /*efa0*/  IMAD.X R3, RZ, RZ, R3, P0 ;  /* 0x000000ffff037224 */ /* 0x002fca00000e0603 */
[----:B------:R-:W-:Y:S04]  /*efb0*/  LDGSTS.E.BYPASS.LTC128B.128 [R20+0x400], desc[UR36][R2.64], !P5 ;  /* 0x0040000002147fae */ /* 0x000fe8000e901d64 */
[----:B------:R-:W-:Y:S04]  /*efc0*/  LDGSTS.E.BYPASS.LTC128B.128 [R20+0x3400], desc[UR36][R2.64+0x80], !P4 ;  /* 0x0340008002147fae */ /* 0x000fe8000e101d64 */
[----:B------:R-:W-:Y:S04]  /*efd0*/  LDGSTS.E.BYPASS.LTC128B.128 [R20+0x6400], desc[UR36][R2.64+0x100], !P3 ;  /* 0x0640010002147fae */ /* 0x000fe8000d901d64 */
[----:B------:R1:W-:Y:S01]  /*efe0*/  LDGSTS.E.BYPASS.LTC128B.128 [R20+0x9400], desc[UR36][R2.64+0x180], !P1 ;  /* 0x0940018002147fae */ /* 0x0003e2000c901d64 */
[----:B0-----:R-:W-:-:S03]  /*eff0*/  IADD3 R6, P0, R14, R0, RZ ;  /* 0x000000000e067210 */ /* 0x001fc60007f1e0ff */
[----:B------:R-:W-:Y:S02]  /*f000*/  SHFL.IDX PT, R14, R17, 0x3, 0x181f ;  /* 0x00781f00110e7f89 */ /* 0x000fe400000e0000 */
[----:B------:R-:W-:Y:S01]  /*f010*/  IMAD.X R7, RZ, RZ, R4, P0 ;  /* 0x000000ffff077224 */ /* 0x000fe200000e0604 */
[----:B------:R-:W-:Y:S01]  /*f020*/  IADD3 R8, P0, R8, R0, RZ ;  /* 0x0000000008087210 */ /* 0x000fe20007f1e0ff */
[----:B------:R-:W0:Y:S04]  /*f030*/  SHFL.IDX PT, R4, R25, 0x2, 0x181f ;  /* 0x00581f0019047f89 */ /* 0x000e2800000e0000 */
[----:B-1----:R-:W-:Y:S04]  /*f040*/  SHFL.IDX PT, R3, R25, 0x4, 0x181f ;  /* 0x00981f0019037f89 */ /* 0x002fe800000e0000 */
[----:B------:R1:W-:Y:S04]  /*f050*/  LDGSTS.E.BYPASS.LTC128B.128 [R20+0xc00], desc[UR36][R6.64], !P5 ;  /* 0x00c0000006147fae */ /* 0x0003e8000e901d64 */
[----:B------:R1:W-:Y:S04]  /*f060*/  LDGSTS.E.BYPASS.LTC128B.128 [R20+0x3c00], desc[UR36][R6.64+0x80], !P4 ;  /* 0x03c0008006147fae */ /* 0x0003e8000e101d64 */
[----:B------:R1:W-:Y:S04]  /*f070*/  LDGSTS.E.BYPASS.LTC128B.128 [R20+0x6c00], desc[UR36][R6.64+0x100], !P3 ;  /* 0x06c0010006147fae */ /* 0x0003e8000d901d64 */
[----:B------:R1:W-:Y:S01]  /*f080*/  LDGSTS.E.BYPASS.LTC128B.128 [R20+0x9c00], desc[UR36][R6.64+0x180], !P1 ;  /* 0x09c0018006147fae */ /* 0x0003e2000c901d64 */
[----:B0-----:R-:W-:-:S03]  /*f090*/  IADD3.X R9, RZ, R4, RZ, P0, !PT ;  /* 0x00000004ff097210 */ /* 0x001fc600007fe4ff */
[----:B------:R-:W-:Y:S01]  /*f0a0*/  SHFL.IDX PT, R25, R25, 0x5, 0x181f ;  /* 0x00b81f0019197f89 */ /* 0x000fe200000e0000 */
[----:B------:R-:W-:-:S03]  /*f0b0*/  IADD3 R4, P0, R14, R0, RZ ;  /* 0x000000000e047210 */ /* 0x000fc60007f1e0ff */
[----:B------:R-:W0:Y:S02]  /*f0c0*/  SHFL.IDX PT, R14, R17, 0x4, 0x181f ;  /* 0x00981f00110e7f89 */ /* 0x000e2400000e0000 */
[----:B------:R-:W-:Y:S02]  /*f0d0*/  IMAD.X R5, RZ, RZ, R5, P0 ;  /* 0x000000ffff057224 */ /* 0x000fe400000e0605 */
        /* <DEDUP_REMOVED lines=15> */
.L_x_10373:
[----:B01----:R-:W-:-:S05]  /*f1d0*/  IADD3 R2, P0, R14, R0, RZ ;  /* 0x000000000e027210 */ /* 0x003fca0007f1e0ff */
        /* <DEDUP_REMOVED lines=10> */
.L_x_10241:
        /* <DEDUP_REMOVED lines=10> */
.L_x_10242:
[----:B------:R1:W-:Y:S01]  /*f320*/  SYNCS.ARRIVE.TRANS64.A1T0 RZ, [R10+URZ+0x32450], RZ ;  /* 0x032450ff0aff79a7 */ /* 0x0003e2000810003f */
[----:B------:R-:W-:Y:S05]  /*f330*/  @P2 BRA `(.L_x_10243) ;  /* 0xfffffff000a02947 */ /* 0x000fea000383ffff */
.L_x_10230:
[----:B------:R-:W-:Y:S05]  /*f340*/  BSYNC B0 ;  /* 0x0000000000007941 */ /* 0x000fea0003800000 */
.L_x_10229:
[----:B0-----:R-:W0:Y:S01]  /*f350*/  S2R R2, SR_TID.X ;  /* 0x0000000000027919 */ /* 0x001e220000002100 */
[----:B------:R-:W-:Y:S01]  /*f360*/  VIADD R24, R24, 0x1 ;  /* 0x0000000118187836 */ /* 0x000fe20000000000 */
[----:B------:R-:W-:Y:S04]  /*f370*/  BSSY B0, `(.L_x_10244) ;  /* 0x0000012000007945 */ /* 0x000fe80003800000 */
[----:B------:R-:W-:-:S04]  /*f380*/  ISETP.NE.AND P0, PT, R24, 0x2, PT ;  /* 0x000000021800780c */ /* 0x000fc80003f05270 */
[----:B------:R-:W-:Y:S02]  /*f390*/  SEL R0, RZ, 0x1, P0 ;  /* 0x00000001ff007807 */ /* 0x000fe40000000000 */
[----:B0-----:R-:W-:-:S04]  /*f3a0*/  LOP3.LUT R2, R2, 0x7f, RZ, 0xc0, !PT ;  /* 0x0000007f02027812 */ /* 0x001fc800078ec0ff */
[----:B------:R-:W-:-:S13]  /*f3b0*/  ISETP.NE.AND P1, PT, R2, RZ, PT ;  /* 0x000000ff0200720c */ /* 0x000fda0003f25270 */
[----:B------:R-:W-:Y:S05]  /*f3c0*/  @P1 BRA `(.L_x_10245) ;  /* 0x0000000000301947 */ /* 0x000fea0003800000 */
[----:B------:R-:W0:Y:S01]  /*f3d0*/  S2R R5, SR_LANEID ;  /* 0x0000000000057919 */ /* 0x000e220000000000 */
[----:B------:R-:W-:Y:S01]  /*f3e0*/  VOTEU.ANY UR4, UPT, PT ;  /* 0x0000000000047886 */ /* 0x000fe200038e0100 */
[----:B------:R-:W3:Y:S01]  /*f3f0*/  LDC.64 R2, c[0x0][0xd60] ;  /* 0x00035800ff027b82 */ /* 0x000ee20000000a00 */
[----:B------:R-:W0:Y:S02]  /*f400*/  FLO.U32 R4, UR4 ;  /* 0x0000000400047d00 */ /* 0x000e2400080e0000 */
[----:B0-----:R-:W-:-:S06]  /*f410*/  ISETP.EQ.U32.AND P1, PT, R4, R5, PT ;  /* 0x000000050400720c */ /* 0x001fcc0003f22070 */
[----:B------:R-:W3:Y:S07]  /*f420*/  POPC R5, UR4 ;  /* 0x0000000400057d09 */ /* 0x000eee0008000000 */
[----:B---3--:R-:W3:Y:S01]  /*f430*/  @P1 ATOMG.E.ADD.STRONG.GPU PT, R3, desc[UR36][R2.64], R5 ;  /* 0x00000005020319a8 */ /* 0x008ee200081ee1e4 */
[----:B------:R-:W0:Y:S02]  /*f440*/  S2R R6, SR_LTMASK ;  /* 0x0000000000067919 */ /* 0x000e240000003900 */
[----:B0-----:R-:W-:-:S04]  /*f450*/  LOP3.LUT R6, R6, UR4, RZ, 0xc0, !PT ;  /* 0x0000000406067c12 */ /* 0x001fc8000f8ec0ff */
[----:B------:R-:W0:Y:S01]  /*f460*/  POPC R7, R6 ;  /* 0x0000000600077309 */ /* 0x000e220000000000 */
[----:B---3--:R-:W0:Y:S02]  /*f470*/  SHFL.IDX PT, R4, R3, R4, 0x1f ;  /* 0x00001f0403047589 */ /* 0x008e2400000e0000 */
[----:B0-----:R-:W-:-:S07]  /*f480*/  IADD3 R16, R4, UR39, R7 ;  /* 0x0000002704107c10 */ /* 0x001fce000fffe007 */
.L_x_10245:
[----:B------:R-:W-:Y:S05]  /*f490*/  BSYNC B0 ;  /* 0x0000000000007941 */ /* 0x000fea0003800000 */
.L_x_10244:
[----:B------:R-:W-:Y:S02]  /*f4a0*/  SEL R24, R24, RZ, P0 ;  /* 0x000000ff18187207 */ /* 0x000fe40000000000 */
[----:B------:R-:W-:-:S07]  /*f4b0*/  LOP3.LUT R27, R27, R0, RZ, 0x3c, !PT ;  /* 0x000000001b1b7212 */ /* 0x000fce00078e3cff */
.L_x_10198:
[----:B------:R-:W-:Y:S05]  /*f4c0*/  BSYNC B7 ;  /* 0x0000000000077941 */ /* 0x000fea0003800000 */
.L_x_10196:
        /* <DEDUP_REMOVED lines=11> */
.L_x_10246:
        /* <DEDUP_REMOVED lines=10> */
[----:B------:R-:W3:Y:S01]  /*f620*/  @!P1 LDG.E R2, desc[UR36][R2.64] ;  /* 0x0000002402029981 */ /* 0x000ee2000c1e1900 */
[----:B------:R-:W-:Y:S01]  /*f630*/  IMAD.MOV.U32 R4, RZ, RZ, RZ ;  /* 0x000000ffff047224 */ /* 0x000fe200078e00ff */
[C---:B------:R-:W-:Y:S02]  /*f640*/  ISETP.GE.U32.AND P2, PT, R8.reuse, 0x2, PT ;  /* 0x000000020800780c */ /* 0x040fe40003f46070 */
[C---:B------:R-:W-:Y:S01]  /*f650*/  ISETP.GE.U32.AND P3, PT, R8.reuse, 0x4, PT ;  /* 0x000000040800780c */ /* 0x040fe20003f66070 */
[----:B------:R-:W-:Y:S01]  /*f660*/  SHFL.IDX PT, R0, R16, 0x1, 0x1f ;  /* 0x00201f0010007f89 */ /* 0x000fe200000e0000 */
[C---:B------:R-:W-:Y:S02]  /*f670*/  ISETP.GE.U32.AND P4, PT, R8.reuse, 0x8, PT ;  /* 0x000000080800780c */ /* 0x040fe40003f86070 */
[----:B------:R-:W-:Y:S02]  /*f680*/  ISETP.GE.U32.AND P5, PT, R8, 0x10, PT ;  /* 0x000000100800780c */ /* 0x000fe40003fa6070 */
[----:B---3--:R-:W-:-:S02]  /*f690*/  @!P1 MOV R4, R2 ;  /* 0x0000000200049202 */ /* 0x008fc40000000f00 */
[----:B------:R-:W-:-:S03]  /*f6a0*/  ISETP.NE.AND P1, PT, R8, RZ, PT ;  /* 0x000000ff0800720c */ /* 0x000fc60003f25270 */
        /* <DEDUP_REMOVED lines=16> */
[----:B------:R0:W3:Y:S02]  /*f7b0*/  SHFL.IDX PT, R14, R6, 0x1f, 0x1f ;  /* 0x03e01f00060e7f89 */ /* 0x0000e400000e0000 */
.L_x_10383:
[----:B------:R-:W-:Y:S02]  /*f7c0*/  ULDC UR4, c[0x0][0xd38] ;  /* 0x00034e0000047ab9 */ /* 0x000fe40000000800 */
[----:B------:R-:W-:-:S04]  /*f7d0*/  IMAD.U32 R7, RZ, RZ, UR4 ;  /* 0x00000004ff077e24 */ /* 0x000fc8000f8e00ff */
[----:B---3--:R-:W-:-:S04]  /*f7e0*/  IMAD R3, R14, R7, RZ ;  /* 0x000000070e037224 */ /* 0x008fc800078e02ff */
[----:B------:R-:W-:-:S05]  /*f7f0*/  IMAD.IADD R8, R0, 0x1, R3 ;  /* 0x0000000100087824 */ /* 0x000fca00078e0203 */
[----:B------:R-:W-:-:S13]  /*f800*/  ISETP.GT.AND P6, PT, R8, R5, PT ;  /* 0x000000050800720c */ /* 0x000fda0003fc4270 */
[----:B------:R-:W-:Y:S05]  /*f810*/  @P6 BRA `(.L_x_10249) ;  /* 0x00000000009c6947 */ /* 0x000fea0003800000 */
.L_x_10254:
[----:B------:R-:W3:Y:S01]  /*f820*/  LDC R0, c[0x0][0xd3c] ;  /* 0x00034f00ff007b82 */ /* 0x000ee20000000800 */
[----:B------:R-:W-:-:S05]  /*f830*/  VIADD R19, R19, 0x1f ;  /* 0x0000001f13137836 */ /* 0x000fca0000000000 */
[----:B---3--:R-:W-:-:S13]  /*f840*/  ISETP.GE.AND P6, PT, R19, R0, PT ;  /* 0x000000001300720c */ /* 0x008fda0003fc6270 */
[----:B------:R-:W-:Y:S05]  /*f850*/  @P6 BRA `(.L_x_10250) ;  /* 0x0000000400446947 */ /* 0x000fea0003800000 */
[----:B------:R-:W3:Y:S01]  /*f860*/  S2R R2, SR_TID.X ;  /* 0x0000000000027919 */ /* 0x000ee20000002100 */
[----:B------:R-:W-:Y:S01]  /*f870*/  BSSY B0, `(.L_x_10251) ;  /* 0x0000009000007945 */ /* 0x000fe20003800000 */
[----:B------:R-:W-:Y:S01]  /*f880*/  IMAD.MOV.U32 R4, RZ, RZ, RZ ;  /* 0x000000ffff047224 */ /* 0x000fe200078e00ff */
[----:B---3--:R-:W-:-:S04]  /*f890*/  LOP3.LUT R2, R2, 0x1f, RZ, 0xc0, !PT ;  /* 0x0000001f02027812 */ /* 0x008fc800078ec0ff */
[----:B------:R-:W-:-:S04]  /*f8a0*/  IADD3 R7, R19, R2, RZ ;  /* 0x0000000213077210 */ /* 0x000fc80007ffe0ff */
[----:B------:R-:W-:-:S13]  /*f8b0*/  ISETP.GE.OR P6, PT, R7, R0, !P0 ;  /* 0x000000000700720c */ /* 0x000fda00047c6670 */
[----:B------:R-:W-:Y:S05]  /*f8c0*/  @P6 BRA `(.L_x_10252) ;  /* 0x00000000000c6947 */ /* 0x000fea0003800000 */
[----:B------:R-:W3:Y:S02]  /*f8d0*/  LDC.64 R2, c[0x0][0xd80] ;  /* 0x00036000ff027b82 */ /* 0x000ee40000000a00 */
[----:B---3--:R-:W-:-:S05]  /*f8e0*/  IMAD.WIDE R2, R7, 0x4, R2 ;  /* 0x0000000407027825 */ /* 0x008fca00078e0202 */
[----:B------:R3:W5:Y:S02]  /*f8f0*/  LDG.E R4, desc[UR36][R2.64] ;  /* 0x0000002402047981 */ /* 0x000764000c1e1900 */
.L_x_10252:
[----:B------:R-:W-:Y:S05]  /*f900*/  BSYNC B0 ;  /* 0x0000000000007941 */ /* 0x000fea0003800000 */
.L_x_10251:
[----:B------:R-:W-:-:S03]  /*f910*/  UMOV UR4, 0xffffffff ;  /* 0xffffffff00047882 */ /* 0x000fc60000000000 */
[----:B------:R-:W-:Y:S05]  /*f920*/  BRA.DIV UR4, `(.L_x_10253) ;  /* 0x0000004604a47947 */ /* 0x000fea000b800000 */
[----:B-----5:R-:W4:Y:S02]  /*f930*/  SHFL.UP PT, R14, R4, 0x1, RZ ;  /* 0x04200000040e7989 */ /* 0x020f2400000e00ff */
[----:B----4-:R-:W-:-:S05]  /*f940*/  SEL R13, R14, RZ, P1 ;  /* 0x000000ff0e0d7207 */ /* 0x010fca0000800000 */
[----:B------:R-:W-:-:S05]  /*f950*/  IMAD.IADD R13, R4, 0x1, R13 ;  /* 0x00000001040d7824 */ /* 0x000fca00078e020d */
[----:B------:R-:W4:Y:S02]  /*f960*/  SHFL.UP PT, R14, R13, 0x2, RZ ;  /* 0x044000000d0e7989 */ /* 0x000f2400000e00ff */
[----:B----4-:R-:W-:-:S05]  /*f970*/  SEL R0, R14, RZ, P2 ;  /* 0x000000ff0e007207 */ /* 0x010fca0001000000 */
[----:B------:R-:W-:-:S05]  /*f980*/  IMAD.IADD R0, R13, 0x1, R0 ;  /* 0x000000010d007824 */ /* 0x000fca00078e0200 */
[----:B------:R-:W3:Y:S02]  /*f990*/  SHFL.UP PT, R14, R0, 0x4, RZ ;  /* 0x04800000000e7989 */ /* 0x000ee400000e00ff */
[----:B---3--:R-:W-:-:S05]  /*f9a0*/  SEL R3, R14, RZ, P3 ;  /* 0x000000ff0e037207 */ /* 0x008fca0001800000 */
[----:B------:R-:W-:-:S05]  /*f9b0*/  IMAD.IADD R2, R0, 0x1, R3 ;  /* 0x0000000100027824 */ /* 0x000fca00078e0203 */
[----:B------:R-:W3:Y:S02]  /*f9c0*/  SHFL.UP PT, R14, R2, 0x8, RZ ;  /* 0x05000000020e7989 */ /* 0x000ee400000e00ff */
[----:B---3--:R-:W-:-:S05]  /*f9d0*/  SEL R3, R14, RZ, P4 ;  /* 0x000000ff0e037207 */ /* 0x008fca0002000000 */
[----:B------:R-:W-:-:S05]  /*f9e0*/  IMAD.IADD R3, R2, 0x1, R3 ;  /* 0x0000000102037824 */ /* 0x000fca00078e0203 */
[----:B------:R-:W0:Y:S02]  /*f9f0*/  SHFL.UP PT, R14, R3, 0x10, RZ ;  /* 0x06000000030e7989 */ /* 0x000e2400000e00ff */
[----:B0-----:R-:W-:-:S05]  /*fa00*/  SEL R6, R14, RZ, P5 ;  /* 0x000000ff0e067207 */ /* 0x001fca0002800000 */
[----:B------:R-:W-:-:S05]  /*fa10*/  IMAD.IADD R6, R3, 0x1, R6 ;  /* 0x0000000103067824 */ /* 0x000fca00078e0206 */
[----:B------:R0:W3:Y:S02]  /*fa20*/  SHFL.IDX PT, R14, R6, 0x1f, 0x1f ;  /* 0x03e01f00060e7f89 */ /* 0x0000e400000e0000 */
.L_x_10391:
[----:B------:R-:W-:Y:S02]  /*fa30*/  ULDC UR4, c[0x0][0xd38] ;  /* 0x00034e0000047ab9 */ /* 0x000fe40000000800 */
[----:B------:R-:W-:-:S04]  /*fa40*/  IMAD.U32 R7, RZ, RZ, UR4 ;  /* 0x00000004ff077e24 */ /* 0x000fc8000f8e00ff */
[----:B---3--:R-:W-:-:S05]  /*fa50*/  IMAD R3, R14, R7, RZ ;  /* 0x000000070e037224 */ /* 0x008fca00078e02ff */
[----:B------:R-:W-:-:S04]  /*fa60*/  IADD3 R8, R3, R8, RZ ;  /* 0x0000000803087210 */ /* 0x000fc80007ffe0ff */
[----:B------:R-:W-:-:S13]  /*fa70*/  ISETP.GT.AND P6, PT, R8, R5, PT ;  /* 0x000000050800720c */ /* 0x000fda0003fc4270 */
[----:B------:R-:W-:Y:S05]  /*fa80*/  @!P6 BRA `(.L_x_10254) ;  /* 0xfffffffc0064e947 */ /* 0x000fea000383ffff */
.L_x_10249:
[----:B------:R-:W-:Y:S01]  /*fa90*/  IMAD.IADD R8, R8, 0x1, -R3 ;  /* 0x0000000108087824 */ /* 0x000fe200078e0a03 */
[----:B------:R-:W-:-:S03]  /*faa0*/  UMOV UR4, 0xffffffff ;  /* 0xffffffff00047882 */ /* 0x000fc60000000000 */
[----:B------:R-:W-:-:S05]  /*fab0*/  IMAD R0, R6, R7, R8 ;  /* 0x0000000706007224 */ /* 0x000fca00078e0208 */
[----:B------:R-:W-:Y:S01]  /*fac0*/  ISETP.GT.AND P6, PT, R0, R5, PT ;  /* 0x000000050000720c */ /* 0x000fe20003fc4270 */
[----:B------:R-:W-:-:S12]  /*fad0*/  BRA.DIV UR4, `(.L_x_10255) ;  /* 0x0000004604f47947 */ /* 0x000fd8000b800000 */
[----:B------:R-:W-:-:S04]  /*fae0*/  VOTE.ANY R2, PT, !P6 ;  /* 0x0000000000027806 */ /* 0x000fc800070e0100 */
[----:B------:R-:W3:Y:S02]  /*faf0*/  POPC R0, R2 ;  /* 0x0000000200007309 */ /* 0x000ee40000000000 */
[----:B---3--:R3:W4:Y:S02]  /*fb00*/  SHFL.IDX PT, R4, R4, R0, 0x1f ;  /* 0x00001f0004047589 */ /* 0x00872400000e0000 */
.L_x_10395:
[----:B------:R-:W-:Y:S01]  /*fb10*/  ISETP.NE.AND P0, PT, R2, RZ, PT ;  /* 0x000000ff0200720c */ /* 0x000fe20003f05270 */
[----:B------:R-:W-:-:S12]  /*fb20*/  IMAD.MOV.U32 R14, RZ, RZ, RZ ;  /* 0x000000ffff0e7224 */ /* 0x000fd800078e00ff */
[----:B------:R-:W-:Y:S05]  /*fb30*/  @!P0 BRA `(.L_x_10256) ;  /* 0x0000000000108947 */ /* 0x000fea0003800000 */
[----:B------:R-:W-:Y:S01]  /*fb40*/  UMOV UR4, 0xffffffff ;  /* 0xffffffff00047882 */ /* 0x000fe20000000000 */
[----:B------:R-:W-:Y:S02]  /*fb50*/  VIADD R12, R0, 0xffffffff ;  /* 0xffffffff000c7836 */ /* 0x000fe40000000000 */
[----:B------:R-:W-:Y:S05]  /*fb60*/  BRA.DIV UR4, `(.L_x_10257) ;  /* 0x0000004a04187947 */ /* 0x000fea000b800000 */
[----:B------:R0:W0:Y:S02]  /*fb70*/  SHFL.IDX PT, R14, R6, R12, 0x1f ;  /* 0x00001f0c060e7589 */ /* 0x00002400000e0000 */
.L_x_10256:
[----:B0---4-:R-:W-:Y:S01]  /*fb80*/  IABS R6, R4 ;  /* 0x0000000400067213 */ /* 0x011fe20000000000 */
[----:B------:R-:W-:Y:S02]  /*fb90*/  IMAD R16, R14, R7, R8 ;  /* 0x000000070e107224 */ /* 0x000fe400078e0208 */
[----:B------:R-:W-:Y:S01]  /*fba0*/  IMAD.IADD R19, R0, 0x1, R19 ;  /* 0x0000000100137824 */ /* 0x000fe200078e0213 */
[----:B------:R-:W0:Y:S08]  /*fbb0*/  I2F.RP R9, R6 ;  /* 0x0000000600097306 */ /* 0x000e300000209400 */
[----:B0-----:R-:W0:Y:S02]  /*fbc0*/  MUFU.RCP R9, R9 ;  /* 0x0000000900097308 */ /* 0x001e240000001000 */
[----:B0-----:R-:W-:-:S06]  /*fbd0*/  VIADD R2, R9, 0xffffffe ;  /* 0x0ffffffe09027836 */ /* 0x001fcc0000000000 */
[----:B------:R0:W4:Y:S02]  /*fbe0*/  F2I.FTZ.U32.TRUNC.NTZ R3, R2 ;  /* 0x0000000200037305 */ /* 0x000124000021f000 */
[----:B0-----:R-:W-:Y:S02]  /*fbf0*/  IMAD.MOV.U32 R2, RZ, RZ, RZ ;  /* 0x000000ffff027224 */ /* 0x001fe400078e00ff */
[----:B----4-:R-:W-:-:S04]  /*fc00*/  IMAD.MOV R7, RZ, RZ, -R3 ;  /* 0x000000ffff077224 */ /* 0x010fc800078e0a03 */
        /* <DEDUP_REMOVED lines=22> */
.L_x_10250:
[----:B------:R-:W-:Y:S01]  /*fd70*/  UMOV UR4, URZ ;  /* 0x0000003f00047c82 */ /* 0x000fe20008000000 */
[----:B------:R-:W-:Y:S01]  /*fd80*/  UMOV UR5, URZ ;  /* 0x0000003f00057c82 */ /* 0x000fe20008000000 */
[----:B------:R-:W-:Y:S01]  /*fd90*/  ULDC UR6, c[0x0][0xd3c] ;  /* 0x00034f0000067ab9 */ /* 0x000fe20000000800 */
[----:B------:R-:W-:Y:S01]  /*fda0*/  MOV R16, R5 ;  /* 0x0000000500107202 */ /* 0x000fe20000000f00 */
[----:B------:R-:W-:Y:S02]  /*fdb0*/  IMAD.U32 R17, RZ, RZ, UR4 ;  /* 0x00000004ff117e24 */ /* 0x000fe4000f8e00ff */
[----:B------:R-:W-:Y:S02]  /*fdc0*/  IMAD.U32 R18, RZ, RZ, UR5 ;  /* 0x00000005ff127e24 */ /* 0x000fe4000f8e00ff */
[----:B------:R-:W-:-:S07]  /*fdd0*/  IMAD.U32 R19, RZ, RZ, UR6 ;  /* 0x00000006ff137e24 */ /* 0x000fce000f8e00ff */
.L_x_10258:
[----:B---3--:R-:W3:Y:S01]  /*fde0*/  S2R R0, SR_TID.X ;  /* 0x0000000000007919 */ /* 0x008ee20000002100 */
[----:B------:R-:W-:Y:S05]  /*fdf0*/  WARPSYNC.ALL ;  /* 0x0000000000007948 */ /* 0x000fea0003800000 */
[----:B------:R-:W-:Y:S01]  /*fe00*/  BAR.SYNC.DEFER_BLOCKING 0x4, 0x180 ;  /* 0x0106000000007b1d */ /* 0x000fe20000010000 */
[----:B---3--:R-:W-:-:S04]  /*fe10*/  LOP3.LUT R0, R0, 0x1f, RZ, 0xc0, !PT ;  /* 0x0000001f00007812 */ /* 0x008fc800078ec0ff */
[----:B------:R-:W-:-:S13]  /*fe20*/  ISETP.NE.AND P0, PT, R0, RZ, PT ;  /* 0x000000ff0000720c */ /* 0x000fda0003f05270 */
[----:B------:R-:W3:Y:S01]  /*fe30*/  @!P0 S2R R3, SR_CgaCtaId ;  /* 0x0000000000038919 */ /* 0x000ee20000008800 */
[----:B------:R-:W-:-:S04]  /*fe40*/  @!P0 MOV R0, 0x400 ;  /* 0x0000040000008802 */ /* 0x000fc80000000f00 */
[----:B---3--:R-:W-:-:S05]  /*fe50*/  @!P0 LEA R22, R3, R0, 0x18 ;  /* 0x0000000003168211 */ /* 0x008fca00078ec0ff */
[----:B------:R3:W-:Y:S01]  /*fe60*/  @!P0 STS.128 [R22+0x324d0], R16 ;  /* 0x0324d01016008388 */ /* 0x0007e20000000c00 */
[----:B------:R-:W-:Y:S06]  /*fe70*/  BAR.ARV 0x5, 0x180 ;  /* 0x0146000000007b1d */ /* 0x000fec0000002000 */
.L_x_10247:
[----:B------:R-:W-:Y:S02]  /*fe80*/  ULDC UR4, c[0x0][0xd3c] ;  /* 0x00034f0000047ab9 */ /* 0x000fe40000000800 */
[----:B----4-:R-:W-:-:S13]  /*fe90*/  ISETP.GE.AND P0, PT, R19, UR4, PT ;  /* 0x0000000413007c0c */ /* 0x010fda000bf06270 */
[----:B------:R-:W-:Y:S05]  /*fea0*/  @!P0 BRA `(.L_x_10259) ;  /* 0xffffffb0003c8947 */ /* 0x000fea000383ffff */
[----:B------:R-:W-:Y:S05]  /*feb0*/  BSYNC B8 ;  /* 0x0000000000087941 */ /* 0x000fea0003800000 */
.L_x_10192:
[----:B01----:R-:W4:Y:S01]  /*fec0*/  LDL.LU R0, [R1+0x18] ;  /* 0x0000180001007983 */ /* 0x003f220000300800 */
        /* <DEDUP_REMOVED lines=11> */
.L_x_10398:
[----:B------:R-:W-:Y:S05]  /*ff80*/  BSYNC B0 ;  /* 0x0000000000007941 */ /* 0x000fea0003800000 */
.L_x_10260:
[----:B------:R-:W-:-:S03]  /*ff90*/  UMOV UR4, 0xffffffff ;  /* 0xffffffff00047882 */ /* 0x000fc60000000000 */
[----:B------:R-:W-:Y:S05]  /*ffa0*/  BRA.DIV UR4, `(.L_x_10262) ;  /* 0x0000004604407947 */ /* 0x000fea000b800000 */
[----:B0-----:R-:W0:Y:S02]  /*ffb0*/  S2R R0, SR_TID.X ;  /* 0x0000000000007919 */ /* 0x001e240000002100 */
[----:B0-----:R-:W-:-:S04]  /*ffc0*/  SHF.R.U32.HI R0, RZ, 0x5, R0 ;  /* 0x00000005ff007819 */ /* 0x001fc80000011600 */
[----:B------:R-:W-:-:S05]  /*ffd0*/  LOP3.LUT R0, R0, 0x3, RZ, 0xc0, !PT ;  /* 0x0000000300007812 */ /* 0x000fca00078ec0ff */
[----:B------:R0:W1:Y:S02]  /*ffe0*/  SHFL.IDX PT, R14, R0, RZ, 0x1f ;  /* 0x00001fff000e7589 */ /* 0x00006400000e0000 */
.L_x_10401:
[----:B-1----:R-:W-:Y:S01]  /*fff0*/  ISETP.NE.AND P0, PT, R14, RZ, PT ;  /* 0x000000ff0e00720c */ /* 0x002fe20003f05270 */
[----:B------:R-:W-:-:S12]  /*10000*/  BSSY B0, `(.L_x_10263) ;  /* 0x0000026000007945 */ /* 0x000fd80003800000 */
[----:B------:R-:W-:Y:S05]  /*10010*/  @P0 BRA `(.L_x_10264) ;  /* 0x0000000000900947 */ /* 0x000fea0003800000 */
[----:B------:R-:W-:-:S03]  /*10020*/  UMOV UR4, 0xffffffff ;  /* 0xffffffff00047882 */ /* 0x000fc60000000000 */
[----:B------:R-:W-:Y:S05]  /*10030*/  BRA.DIV UR4, `(.L_x_10265) ;  /* 0x0000004604507947 */ /* 0x000fea000b800000 */
[----:B------:R-:W-:-:S13]  /*10040*/  ELECT P6, URZ, PT ;  /* 0x00000000003f782f */ /* 0x000fda00038c0000 */
.L_x_10404:
[----:B------:R-:W-:Y:S05]  /*10050*/  @!P6 BRA `(.L_x_10264) ;  /* 0x000000000080e947 */ /* 0x000fea0003800000 */
[----:B0-----:R-:W4:Y:S02]  /*10060*/  LDL R0, [R1+0x24] ;  /* 0x0000240001007983 */ /* 0x001f240000100800 */
[----:B----4-:R-:W-:-:S13]  /*10070*/  R2UR UR4, R0 ;  /* 0x00000000000472ca */ /* 0x010fda00000e0000 */
[----:B------:R-:W-:-:S06]  /*10080*/  ULOP3.LUT UR4, UR4, 0x2, URZ, 0xfc, !UPT ;  /* 0x0000000204047892 */ /* 0x000fcc000f8efc3f */
[----:B------:R-:W-:-:S05]  /*10090*/  IMAD.U32 R0, RZ, RZ, UR4 ;  /* 0x00000004ff007e24 */ /* 0x000fca000f8e00ff */
[----:B------:R-:W-:-:S13]  /*100a0*/  ISETP.NE.AND P0, PT, R0, 0x3, PT ;  /* 0x000000030000780c */ /* 0x000fda0003f05270 */
[----:B------:R-:W-:Y:S05]  /*100b0*/  @!P0 BRA `(.L_x_10266) ;  /* 0x0000000000048947 */ /* 0x000fea0003800000 */
[----:B------:R-:W-:Y:S01]  /*100c0*/  BPT.TRAP 0x1 ;  /* 0x000000040000795c */ /* 0x000fe20000300000 */
.L_x_10266:
[C---:B------:R-:W-:Y:S01]  /*100d0*/  IMAD R3, R24.reuse, 0x8, R5 ;  /* 0x0000000818037824 */ /* 0x040fe200078e0205 */
[----:B------:R-:W-:Y:S02]  /*100e0*/  SHF.L.U32 R2, R27, 0x1f, RZ ;  /* 0x0000001f1b027819 */ /* 0x000fe400000006ff */
[----:B------:R-:W-:Y:S02]  /*100f0*/  IADD3 R24, R24, 0x1, RZ ;  /* 0x0000000118187810 */ /* 0x000fe40007ffe0ff */
[----:B------:R-:W0:Y:S02]  /*10100*/  SYNCS.PHASECHK.TRANS64.TRYWAIT P1, [R3+URZ+0x32440], R2 ;  /* 0x03244002030075a7 */ /* 0x000e24000802017f */
[----:B------:R-:W-:-:S04]  /*10110*/  ISETP.NE.AND P2, PT, R24, 0x2, PT ;  /* 0x000000021800780c */ /* 0x000fc80003f45270 */
[----:B------:R-:W-:Y:S01]  /*10120*/  SEL R0, RZ, 0x1, P2 ;  /* 0x00000001ff007807 */ /* 0x000fe20001000000 */
[----:B0-----:R-:W-:Y:S08]  /*10130*/  @!P1 BRA `(.L_x_10267) ;  /* 0x0000004400309947 */ /* 0x001ff00003800000 */
.L_x_10405:
[----:B------:R-:W-:Y:S02]  /*10140*/  SEL R24, R24, RZ, P2 ;  /* 0x000000ff18187207 */ /* 0x000fe40001000000 */
[----:B------:R-:W-:Y:S01]  /*10150*/  LOP3.LUT R0, R27, R0, RZ, 0x3c, !PT ;  /* 0x000000001b007212 */ /* 0x000fe200078e3cff */
[----:B------:R-:W-:Y:S06]  /*10160*/  @!P0 BRA `(.L_x_10268) ;  /* 0x0000000000048947 */ /* 0x000fec0003800000 */
[----:B------:R-:W-:Y:S01]  /*10170*/  BPT.TRAP 0x1 ;  /* 0x000000040000795c */ /* 0x000fe20000300000 */
.L_x_10268:
[----:B------:R-:W-:Y:S01]  /*10180*/  IMAD R5, R24, 0x8, R5 ;  /* 0x0000000818057824 */ /* 0x000fe200078e0205 */
[----:B------:R-:W-:-:S04]  /*10190*/  SHF.L.U32 R0, R0, 0x1f, RZ ;  /* 0x0000001f00007819 */ /* 0x000fc800000006ff */
[----:B------:R-:W1:Y:S02]  /*101a0*/  SYNCS.PHASECHK.TRANS64.TRYWAIT P1, [R5+URZ+0x32440], R0 ;  /* 0x03244000050075a7 */ /* 0x000e64000802017f */
[----:B-1----:R-:W-:Y:S05]  /*101b0*/  @!P1 BRA `(.L_x_10269) ;  /* 0x0000004400249947 */ /* 0x002fea0003800000 */
.L_x_10406:
[----:B------:R-:W-:Y:S05]  /*101c0*/  @!P0 BRA `(.L_x_10270) ;  /* 0x0000000000048947 */ /* 0x000fea0003800000 */
[----:B------:R-:W-:Y:S01]  /*101d0*/  BPT.TRAP 0x1 ;  /* 0x000000040000795c */ /* 0x000fe20000300000 */
.L_x_10270:
[----:B------:R-:W4:Y:S02]  /*101e0*/  SYNCS.PHASECHK.TRANS64.TRYWAIT P1, [R3+URZ+0x32460], R2 ;  /* 0x03246002030075a7 */ /* 0x000f24000802017f */
[----:B----4-:R-:W-:Y:S05]  /*101f0*/  @!P1 BRA `(.L_x_10271) ;  /* 0x0000004400289947 */ /* 0x010fea0003800000 */
.L_x_10407:
[----:B------:R-:W-:Y:S05]  /*10200*/  @!P0 BRA `(.L_x_10272) ;  /* 0x0000000000048947 */ /* 0x000fea0003800000 */
[----:B------:R-:W-:Y:S01]  /*10210*/  BPT.TRAP 0x1 ;  /* 0x000000040000795c */ /* 0x000fe20000300000 */
.L_x_10272:
[----:B------:R0:W0:Y:S02]  /*10220*/  SYNCS.PHASECHK.TRANS64.TRYWAIT P0, [R5+URZ+0x32460], R0 ;  /* 0x03246000050075a7 */ /* 0x000024000800017f */
[----:B0-----:R-:W-:Y:S05]  /*10230*/  @!P0 NANOSLEEP.SYNCS 0x989680 ;  /* 0x009896800000895d */ /* 0x001fea0003900000 */
[----:B------:R-:W0:Y:S02]  /*10240*/  @!P0 SYNCS.PHASECHK.TRANS64 P0, [R5+URZ+0x32460], R0 ;  /* 0x03246000050085a7 */ /* 0x000e24000800007f */
[----:B0-----:R-:W-:Y:S05]  /*10250*/  @!P0 BRA `(.L_x_10272) ;  /* 0xfffffffc00f08947 */ /* 0x001fea000383ffff */
.L_x_10264:
[----:B------:R-:W-:Y:S05]  /*10260*/  BSYNC B0 ;  /* 0x0000000000007941 */ /* 0x000fea0003800000 */
.L_x_10263:
[----:B------:R-:W-:Y:S05]  /*10270*/  EXIT ;  /* 0x000000000000794d */ /* 0x000fea0003800000 */
.L_x_10139:
[----:B-1----:R-:W-:-:S04]  /*10280*/  IMAD.U32 R3, RZ, RZ, UR40 ;  /* 0x00000028ff037e24 */ /* 0x002fc8000f8e00ff */
[----:B------:R1:W2:Y:S03]  /*10290*/  SYNCS.PHASECHK.TRANS64.TRYWAIT P0, [R3+URZ+0x32400], R0 ;  /* 0x03240000030075a7 */ /* 0x0002a6000800017f */
[----:B--2---:R-:W-:Y:S05]  /*102a0*/  @!P0 NANOSLEEP.SYNCS 0x989680 ;  /* 0x009896800000895d */ /* 0x004fea0003900000 */
[----:B------:R-:W2:Y:S02]  /*102b0*/  @!P0 SYNCS.PHASECHK.TRANS64 P0, [R3+URZ+0x32400], R0 ;  /* 0x03240000030085a7 */ /* 0x000ea4000800007f */
[----:B--2---:R-:W-:Y:S05]  /*102c0*/  @!P0 BRA `(.L_x_10139) ;  /* 0xfffffffc00ec8947 */ /* 0x004fea000383ffff */
[----:B------:R-:W-:Y:S05]  /*102d0*/  BRA `(.L_x_10273) ;  /* 0xffffff1400547947 */ /* 0x000fea000383ffff */
.L_x_10143:
[----:B0-----:R-:W-:-:S04]  /*102e0*/  IMAD.U32 R4, RZ, RZ, UR52 ;  /* 0x00000034ff047e24 */ /* 0x001fc8000f8e00ff */
[----:B------:R0:W2:Y:S03]  /*102f0*/  SYNCS.PHASECHK.TRANS64.TRYWAIT P1, [R4+URZ+0x32430], R3 ;  /* 0x03243003040075a7 */ /* 0x0000a6000802017f */
[----:B--2---:R-:W-:Y:S05]  /*10300*/  @!P1 NANOSLEEP.SYNCS 0x989680 ;  /* 0x009896800000995d */ /* 0x004fea0003900000 */
[----:B------:R-:W2:Y:S02]  /*10310*/  @!P1 SYNCS.PHASECHK.TRANS64 P1, [R4+URZ+0x32430], R3 ;  /* 0x03243003040095a7 */ /* 0x000ea4000802007f */
[----:B--2---:R-:W-:Y:S05]  /*10320*/  @!P1 BRA `(.L_x_10143) ;  /* 0xfffffffc00ec9947 */ /* 0x004fea000383ffff */
[----:B------:R-:W-:Y:S05]  /*10330*/  BRA `(.L_x_10142) ;  /* 0xffffff14007c7947 */ /* 0x000fea000383ffff */
.L_x_10144:
[----:B0-----:R-:W-:-:S04]  /*10340*/  IMAD.U32 R5, RZ, RZ, UR40 ;  /* 0x00000028ff057e24 */ /* 0x001fc8000f8e00ff */
[----:B------:R0:W2:Y:S03]  /*10350*/  SYNCS.PHASECHK.TRANS64.TRYWAIT P1, [R5+URZ+0x32410], R0 ;  /* 0x03241000050075a7 */ /* 0x0000a6000802017f */
[----:B--2---:R-:W-:Y:S05]  /*10360*/  @!P1 NANOSLEEP.SYNCS 0x989680 ;  /* 0x009896800000995d */ /* 0x004fea0003900000 */
[----:B------:R-:W2:Y:S02]  /*10370*/  @!P1 SYNCS.PHASECHK.TRANS64 P1, [R5+URZ+0x32410], R0 ;  /* 0x03241000050095a7 */ /* 0x000ea4000802007f */
[----:B--2---:R-:W-:Y:S05]  /*10380*/  @!P1 BRA `(.L_x_10144) ;  /* 0xfffffffc00ec9947 */ /* 0x004fea000383ffff */
[----:B------:R-:W-:Y:S05]  /*10390*/  BRA `(.L_x_10274) ;  /* 0xffffff18003c7947 */ /* 0x000fea000383ffff */
.L_x_10148:
[----:B0-----:R-:W-:-:S04]  /*103a0*/  IMAD.U32 R0, RZ, RZ, UR52 ;  /* 0x00000034ff007e24 */ /* 0x001fc8000f8e00ff */
[----:B------:R0:W3:Y:S03]  /*103b0*/  SYNCS.PHASECHK.TRANS64.TRYWAIT P1, [R0+URZ+0x32450], R3 ;  /* 0x03245003000075a7 */ /* 0x0000e6000802017f */
[----:B---3--:R-:W-:Y:S05]  /*103c0*/  @!P1 NANOSLEEP.SYNCS 0x989680 ;  /* 0x009896800000995d */ /* 0x008fea0003900000 */
[----:B------:R-:W3:Y:S02]  /*103d0*/  @!P1 SYNCS.PHASECHK.TRANS64 P1, [R0+URZ+0x32450], R3 ;  /* 0x03245003000095a7 */ /* 0x000ee4000802007f */
[----:B---3--:R-:W-:Y:S05]  /*103e0*/  @!P1 BRA `(.L_x_10148) ;  /* 0xfffffffc00ec9947 */ /* 0x008fea000383ffff */
[----:B------:R-:W-:Y:S05]  /*103f0*/  BRA `(.L_x_10147) ;  /* 0xffffff1800447947 */ /* 0x000fea000383ffff */
.L_x_10155:
[----:B-1----:R-:W-:-:S04]  /*10400*/  IMAD.U32 R153, RZ, RZ, UR4 ;  /* 0x00000004ff997e24 */ /* 0x002fc8000f8e00ff */
[----:B------:R1:W2:Y:S03]  /*10410*/  SYNCS.PHASECHK.TRANS64.TRYWAIT P2, [R153+URZ+0x32430], R0 ;  /* 0x03243000990075a7 */ /* 0x0002a6000804017f */
[----:B--2---:R-:W-:Y:S05]  /*10420*/  @!P2 NANOSLEEP.SYNCS 0x989680 ;  /* 0x009896800000a95d */ /* 0x004fea0003900000 */
[----:B------:R-:W2:Y:S02]  /*10430*/  @!P2 SYNCS.PHASECHK.TRANS64 P2, [R153+URZ+0x32430], R0 ;  /* 0x032430009900a5a7 */ /* 0x000ea4000804007f */
[----:B--2---:R-:W-:Y:S05]  /*10440*/  @!P2 BRA `(.L_x_10155) ;  /* 0xfffffffc00eca947 */ /* 0x004fea000383ffff */
[----:B------:R-:W-:Y:S05]  /*10450*/  BRA `(.L_x_10154) ;  /* 0xffffff3c00bc7947 */ /* 0x000fea000383ffff */
.L_x_10159:
[----:B--2---:R-:W-:-:S04]  /*10460*/  IMAD.U32 R203, RZ, RZ, UR4 ;  /* 0x00000004ffcb7e24 */ /* 0x004fc8000f8e00ff */
[----:B------:R2:W3:Y:S03]  /*10470*/  SYNCS.PHASECHK.TRANS64.TRYWAIT P2, [R203+URZ+0x32450], R0 ;  /* 0x03245000cb0075a7 */ /* 0x0004e6000804017f */
[----:B---3--:R-:W-:Y:S05]  /*10480*/  @!P2 NANOSLEEP.SYNCS 0x989680 ;  /* 0x009896800000a95d */ /* 0x008fea0003900000 */
[----:B------:R-:W3:Y:S02]  /*10490*/  @!P2 SYNCS.PHASECHK.TRANS64 P2, [R203+URZ+0x32450], R0 ;  /* 0x03245000cb00a5a7 */ /* 0x000ee4000804007f */
[----:B---3--:R-:W-:Y:S05]  /*104a0*/  @!P2 BRA `(.L_x_10159) ;  /* 0xfffffffc00eca947 */ /* 0x008fea000383ffff */
[----:B------:R-:W-:Y:S05]  /*104b0*/  BRA `(.L_x_10158) ;  /* 0xffffff4000387947 */ /* 0x000fea000383ffff */
.L_x_10204:
[----:B------:R-:W-:Y:S01]  /*104c0*/  SHF.R.U32.HI R9, RZ, 0x5, R21 ;  /* 0x00000005ff097819 */ /* 0x000fe20000011615 */
[----:B------:R-:W-:Y:S01]  /*104d0*/  BSSY B0, `(.L_x_10275) ;  /* 0x0000009000007945 */ /* 0x000fe20003800000 */
[----:B------:R-:W-:Y:S02]  /*104e0*/  IMAD.MOV.U32 R12, RZ, RZ, RZ ;  /* 0x000000ffff0c7224 */ /* 0x000fe400078e00ff */
[----:B------:R-:W-:Y:S01]  /*104f0*/  LOP3.LUT R9, R9, 0x3, RZ, 0xc0, !PT ;  /* 0x0000000309097812 */ /* 0x000fe200078ec0ff */
[----:B------:R-:W-:Y:S02]  /*10500*/  IMAD.MOV.U32 R11, RZ, RZ, 0x1f ;  /* 0x0000001fff0b7424 */ /* 0x000fe400078e00ff */
[----:B------:R-:W-:Y:S01]  /*10510*/  IMAD.MOV.U32 R15, RZ, RZ, -0x1 ;  /* 0xffffffffff0f7424 */ /* 0x000fe200078e00ff */
[----:B------:R-:W-:-:S07]  /*10520*/  MOV R13, R9 ;  /* 0x00000009000d7202 */ /* 0x000fce0000000f00 */
[----:B-----5:R-:W-:Y:S05]  /*10530*/  WARPSYNC.COLLECTIVE R15, `(.L_x_10276) ;  /* 0x000000000f087348 */ /* 0x020fea0003c00000 */
[----:B------:R0:W1:Y:S02]  /*10540*/  SHFL.IDX P6, R14, R13, R12, R11 ;  /* 0x0000000c0d0e7389 */ /* 0x00006400000c000b */
[----:B01---5:R-:W-:Y:S01]  /*10550*/  ENDCOLLECTIVE ;  /* 0x000000000000791b */ /* 0x023fe20003800000 */
.L_x_10276:
[----:B------:R-:W-:Y:S05]  /*10560*/  BSYNC B0 ;  /* 0x0000000000007941 */ /* 0x000fea0003800000 */
.L_x_10275:
[----:B------:R-:W-:Y:S05]  /*10570*/  BRA `(.L_x_10277) ;  /* 0xffffffb400dc7947 */ /* 0x000fea000383ffff */
.L_x_10207:
[----:B0-----:R0:W1:Y:S02]  /*10580*/  SYNCS.PHASECHK.TRANS64.TRYWAIT P0, [R25+URZ+0x32440], R0 ;  /* 0x03244000190075a7 */ /* 0x001064000800017f */
[----:B-1----:R-:W-:Y:S05]  /*10590*/  @!P0 NANOSLEEP.SYNCS 0x989680 ;  /* 0x009896800000895d */ /* 0x002fea0003900000 */
[----:B------:R-:W1:Y:S02]  /*105a0*/  @!P0 SYNCS.PHASECHK.TRANS64 P0, [R25+URZ+0x32440], R0 ;  /* 0x03244000190085a7 */ /* 0x000e64000800007f */
[----:B-1----:R-:W-:Y:S05]  /*105b0*/  @!P0 BRA `(.L_x_10207) ;  /* 0xfffffffc00f08947 */ /* 0x002fea000383ffff */
[----:B------:R-:W-:Y:S05]  /*105c0*/  BRA `(.L_x_10278) ;  /* 0xffffffb8000c7947 */ /* 0x000fea000383ffff */
.L_x_10208:
        /* <DEDUP_REMOVED lines=8> */
.L_x_10280:
[----:B------:R-:W-:Y:S05]  /*10650*/  BSYNC B0 ;  /* 0x0000000000007941 */ /* 0x000fea0003800000 */
.L_x_10279:
        /* <DEDUP_REMOVED lines=9> */
.L_x_10281:
[----:B------:R-:W-:Y:S01]  /*106f0*/  MOV R13, R4 ;  /* 0x00000004000d7202 */ /* 0x000fe20000000f00 */
[----:B------:R-:W-:Y:S02]  /*10700*/  IMAD.MOV.U32 R12, RZ, RZ, 0x1 ;  /* 0x00000001ff0c7424 */ /* 0x000fe400078e00ff */
[----:B------:R-:W-:-:S07]  /*10710*/  IMAD.MOV.U32 R3, RZ, RZ, R14 ;  /* 0x000000ffff037224 */ /* 0x000fce00078e000e */
[----:B------:R-:W-:Y:S05]  /*10720*/  WARPSYNC.COLLECTIVE R15, `(.L_x_10282) ;  /* 0x000000000f087348 */ /* 0x000fea0003c00000 */
[----:B------:R0:W1:Y:S02]  /*10730*/  SHFL.IDX P6, R14, R13, R12, R11 ;  /* 0x0000000c0d0e7389 */ /* 0x00006400000c000b */
[----:B01----:R-:W-:Y:S01]  /*10740*/  ENDCOLLECTIVE ;  /* 0x000000000000791b */ /* 0x003fe20003800000 */
.L_x_10282:
        /* <DEDUP_REMOVED lines=15> */
.L_x_10283:
[----:B------:R-:W-:Y:S02]  /*10840*/  @P0 IMAD R6, R5, 0x2, R22 ;  /* 0x0000000205060824 */ /* 0x000fe400078e0216 */
[----:B------:R-:W-:Y:S01]  /*10850*/  IMAD.MOV.U32 R13, RZ, RZ, R4 ;  /* 0x000000ffff0d7224 */ /* 0x000fe200078e0004 */
[----:B------:R-:W-:Y:S01]  /*10860*/  MOV R12, 0x2 ;  /* 0x00000002000c7802 */ /* 0x000fe20000000f00 */
[----:B------:R-:W-:-:S07]  /*10870*/  IMAD.MOV.U32 R3, RZ, RZ, R14 ;  /* 0x000000ffff037224 */ /* 0x000fce00078e000e */
[----:B------:R-:W-:Y:S05]  /*10880*/  WARPSYNC.COLLECTIVE R15, `(.L_x_10284) ;  /* 0x000000000f087348 */ /* 0x000fea0003c00000 */
[----:B------:R0:W1:Y:S02]  /*10890*/  SHFL.IDX P6, R14, R13, R12, R11 ;  /* 0x0000000c0d0e7389 */ /* 0x00006400000c000b */
[----:B01----:R-:W-:Y:S01]  /*108a0*/  ENDCOLLECTIVE ;  /* 0x000000000000791b */ /* 0x003fe20003800000 */
.L_x_10284:
        /* <DEDUP_REMOVED lines=15> */
.L_x_10285:
[----:B------:R-:W-:Y:S02]  /*109a0*/  @P0 IMAD R6, R5, 0x2, R22 ;  /* 0x0000000205060824 */ /* 0x000fe400078e0216 */
[----:B------:R-:W-:Y:S02]  /*109b0*/  IMAD.MOV.U32 R13, RZ, RZ, R4 ;  /* 0x000000ffff0d7224 */ /* 0x000fe400078e0004 */
[----:B------:R-:W-:Y:S02]  /*109c0*/  IMAD.MOV.U32 R12, RZ, RZ, 0x3 ;  /* 0x00000003ff0c7424 */ /* 0x000fe400078e00ff */
[----:B------:R-:W-:-:S07]  /*109d0*/  IMAD.MOV.U32 R3, RZ, RZ, R14 ;  /* 0x000000ffff037224 */ /* 0x000fce00078e000e */
[----:B------:R-:W-:Y:S05]  /*109e0*/  WARPSYNC.COLLECTIVE R15, `(.L_x_10286) ;  /* 0x000000000f087348 */ /* 0x000fea0003c00000 */
[----:B------:R0:W1:Y:S02]  /*109f0*/  SHFL.IDX P6, R14, R13, R12, R11 ;  /* 0x0000000c0d0e7389 */ /* 0x00006400000c000b */
[----:B01----:R-:W-:Y:S01]  /*10a00*/  ENDCOLLECTIVE ;  /* 0x000000000000791b */ /* 0x003fe20003800000 */
.L_x_10286:
        /* <DEDUP_REMOVED lines=15> */
.L_x_10287:
[----:B------:R-:W-:Y:S02]  /*10b00*/  @P0 IMAD R6, R5, 0x2, R22 ;  /* 0x0000000205060824 */ /* 0x000fe400078e0216 */
[----:B------:R-:W-:Y:S02]  /*10b10*/  IMAD.MOV.U32 R13, RZ, RZ, R4 ;  /* 0x000000ffff0d7224 */ /* 0x000fe400078e0004 */
[----:B------:R-:W-:Y:S02]  /*10b20*/  IMAD.MOV.U32 R12, RZ, RZ, 0x4 ;  /* 0x00000004ff0c7424 */ /* 0x000fe400078e00ff */
[----:B------:R-:W-:-:S07]  /*10b30*/  IMAD.MOV.U32 R3, RZ, RZ, R14 ;  /* 0x000000ffff037224 */ /* 0x000fce00078e000e */
[----:B------:R-:W-:Y:S05]  /*10b40*/  WARPSYNC.COLLECTIVE R15, `(.L_x_10288) ;  /* 0x000000000f087348 */ /* 0x000fea0003c00000 */
[----:B------:R0:W1:Y:S02]  /*10b50*/  SHFL.IDX P6, R14, R13, R12, R11 ;  /* 0x0000000c0d0e7389 */ /* 0x00006400000c000b */
[----:B01----:R-:W-:Y:S01]  /*10b60*/  ENDCOLLECTIVE ;  /* 0x000000000000791b */ /* 0x003fe20003800000 */
.L_x_10288:
        /* <DEDUP_REMOVED lines=15> */
.L_x_10289:
[----:B------:R-:W-:Y:S02]  /*10c60*/  @P0 IMAD R6, R5, 0x2, R22 ;  /* 0x0000000205060824 */ /* 0x000fe400078e0216 */
[----:B------:R-:W-:Y:S02]  /*10c70*/  IMAD.MOV.U32 R13, RZ, RZ, R4 ;  /* 0x000000ffff0d7224 */ /* 0x000fe400078e0004 */
[----:B------:R-:W-:Y:S02]  /*10c80*/  IMAD.MOV.U32 R12, RZ, RZ, 0x5 ;  /* 0x00000005ff0c7424 */ /* 0x000fe400078e00ff */
[----:B------:R-:W-:-:S07]  /*10c90*/  IMAD.MOV.U32 R3, RZ, RZ, R14 ;  /* 0x000000ffff037224 */ /* 0x000fce00078e000e */
[----:B------:R-:W-:Y:S05]  /*10ca0*/  WARPSYNC.COLLECTIVE R15, `(.L_x_10290) ;  /* 0x000000000f087348 */ /* 0x000fea0003c00000 */
[----:B------:R0:W1:Y:S02]  /*10cb0*/  SHFL.IDX P6, R14, R13, R12, R11 ;  /* 0x0000000c0d0e7389 */ /* 0x00006400000c000b */
[----:B01----:R-:W-:Y:S01]  /*10cc0*/  ENDCOLLECTIVE ;  /* 0x000000000000791b */ /* 0x003fe20003800000 */
.L_x_10290:
        /* <DEDUP_REMOVED lines=10> */
.L_x_10291:
[----:B------:R-:W-:Y:S01]  /*10d70*/  @!PT LDS RZ, [RZ] ;  /* 0x00000000fffff984 */ /* 0x000fe20000000800 */
[----:B------:R-:W-:Y:S01]  /*10d80*/  @!PT LDS RZ, [RZ] ;  /* 0x00000000fffff984 */ /* 0x000fe20000000800 */
[----:B------:R-:W-:Y:S01]  /*10d90*/  @!PT LDS RZ, [RZ] ;  /* 0x00000000fffff984 */ /* 0x000fe20000000800 */
[----:B------:R0:W-:Y:S01]  /*10da0*/  @P0 LDGSTS.E.BYPASS.LTC128B.128 [R6+0x1e400], desc[UR36][R2.64], !P2 ;  /* 0x1e40000002060fae */ /* 0x0001e2000d101d64 */
[----:B------:R-:W-:Y:S01]  /*10db0*/  MOV R0, R14 ;  /* 0x0000000e00007202 */ /* 0x000fe20000000f00 */
[----:B------:R-:W-:Y:S06]  /*10dc0*/  BRA `(.L_x_10292) ;  /* 0xffffffb4007c7947 */ /* 0x000fec000383ffff */
.L_x_10213:
[----:B------:R0:W5:Y:S01]  /*10dd0*/  LDL.LU R6, [R1+0x8] ;  /* 0x0000080001067983 */ /* 0x0001620000300800 */
[----:B------:R-:W-:Y:S01]  /*10de0*/  IMAD.MOV.U32 R13, RZ, RZ, R5 ;  /* 0x000000ffff0d7224 */ /* 0x000fe200078e0005 */
[----:B------:R-:W-:Y:S01]  /*10df0*/  IADD3 R4, R21, R4, RZ ;  /* 0x0000000415047210 */ /* 0x000fe20007ffe0ff */
[----:B------:R-:W-:Y:S01]  /*10e00*/  IMAD.MOV.U32 R12, RZ, RZ, RZ ;  /* 0x000000ffff0c7224 */ /* 0x000fe200078e00ff */
[----:B------:R-:W-:Y:S01]  /*10e10*/  LOP3.LUT R23, R23, 0xffffdfff, RZ, 0xc0, !PT ;  /* 0xffffdfff17177812 */ /* 0x000fe200078ec0ff */
[----:B------:R-:W-:Y:S02]  /*10e20*/  IMAD.MOV.U32 R11, RZ, RZ, 0x181f ;  /* 0x0000181fff0b7424 */ /* 0x000fe400078e00ff */
[----:B------:R-:W-:-:S07]  /*10e30*/  IMAD.MOV.U32 R15, RZ, RZ, -0x1 ;  /* 0xffffffffff0f7424 */ /* 0x000fce00078e00ff */
[----:B0----5:R-:W-:Y:S05]  /*10e40*/  WARPSYNC.COLLECTIVE R15, `(.L_x_10293) ;  /* 0x000000000f087348 */ /* 0x021fea0003c00000 */
[----:B------:R1:W2:Y:S02]  /*10e50*/  SHFL.IDX P6, R14, R13, R12, R11 ;  /* 0x0000000c0d0e7389 */ /* 0x0002a400000c000b */
[----:B012--5:R-:W-:Y:S01]  /*10e60*/  ENDCOLLECTIVE ;  /* 0x000000000000791b */ /* 0x027fe20003800000 */
.L_x_10293:
[----:B------:R-:W-:Y:S02]  /*10e70*/  IMAD.MOV.U32 R13, RZ, RZ, R0 ;  /* 0x000000ffff0d7224 */ /* 0x000fe400078e0000 */
[----:B------:R-:W-:-:S07]  /*10e80*/  IMAD.MOV.U32 R3, RZ, RZ, R14 ;  /* 0x000000ffff037224 */ /* 0x000fce00078e000e */
[----:B------:R-:W-:Y:S05]  /*10e90*/  WARPSYNC.COLLECTIVE R15, `(.L_x_10294) ;  /* 0x000000000f087348 */ /* 0x000fea0003c00000 */
[----:B------:R0:W1:Y:S02]  /*10ea0*/  SHFL.IDX P6, R14, R13, R12, R11 ;  /* 0x0000000c0d0e7389 */ /* 0x00006400000c000b */
[----:B01----:R-:W-:Y:S01]  /*10eb0*/  ENDCOLLECTIVE ;  /* 0x000000000000791b */ /* 0x003fe20003800000 */
.L_x_10294:
[----:B------:R-:W-:Y:S02]  /*10ec0*/  IMAD.MOV.U32 R13, RZ, RZ, R5 ;  /* 0x000000ffff0d7224 */ /* 0x000fe400078e0005 */
[----:B------:R-:W-:Y:S02]  /*10ed0*/  IMAD.MOV.U32 R12, RZ, RZ, 0x1 ;  /* 0x00000001ff0c7424 */ /* 0x000fe400078e00ff */
[----:B------:R-:W-:-:S07]  /*10ee0*/  IMAD.MOV.U32 R10, RZ, RZ, R14 ;  /* 0x000000ffff0a7224 */ /* 0x000fce00078e000e */
[----:B------:R-:W-:Y:S05]  /*10ef0*/  WARPSYNC.COLLECTIVE R15, `(.L_x_10295) ;  /* 0x000000000f087348 */ /* 0x000fea0003c00000 */
[----:B------:R0:W1:Y:S02]  /*10f00*/  SHFL.IDX P6, R14, R13, R12, R11 ;  /* 0x0000000c0d0e7389 */ /* 0x00006400000c000b */
[----:B01----:R-:W-:Y:S01]  /*10f10*/  ENDCOLLECTIVE ;  /* 0x000000000000791b */ /* 0x003fe20003800000 */
.L_x_10295:
[----:B------:R-:W-:Y:S02]  /*10f20*/  IMAD.MOV.U32 R13, RZ, RZ, R0 ;  /* 0x000000ffff0d7224 */ /* 0x000fe400078e0000 */
[----:B------:R-:W-:-:S05]  /*10f30*/  IMAD R6, R6, R7, RZ ;  /* 0x0000000706067224 */ /* 0x000fca00078e02ff */
[----:B------:R-:W-:-:S13]  /*10f40*/  ISETP.GE.AND P2, PT, R4, R6, PT ;  /* 0x000000060400720c */ /* 0x000fda0003f46270 */
[----:B------:R-:W-:Y:S02]  /*10f50*/  @!P2 LEA R10, P1, R20, R10, 0x1 ;  /* 0x0000000a140aa211 */ /* 0x000fe400078208ff */
[----:B------:R-:W-:-:S03]  /*10f60*/  @P2 LOP3.LUT R23, R23, 0x2000, RZ, 0xfc, !PT ;  /* 0x0000200017172812 */ /* 0x000fc600078efcff */
[----:B------:R-:W-:Y:S01]  /*10f70*/  @!P2 IMAD.X R3, RZ, RZ, R3, P1 ;  /* 0x000000ffff03a224 */ /* 0x000fe200008e0603 */
[----:B------:R-:W-:Y:S01]  /*10f80*/  LOP3.LUT R23, R23, 0xffffefff, RZ, 0xc0, !PT ;  /* 0xffffefff17177812 */ /* 0x000fe200078ec0ff */
[----:B------:R-:W-:-:S05]  /*10f90*/  @!P2 IMAD.MOV.U32 R2, RZ, RZ, R10 ;  /* 0x000000ffff02a224 */ /* 0x000fca00078e000a */
        /* <DEDUP_REMOVED lines=10> */
.L_x_10296:
[----:B------:R-:W-:Y:S01]  /*11040*/  @P2 LOP3.LUT R23, R23, 0x1000, RZ, 0xfc, !PT ;  /* 0x0000100017172812 */ /* 0x000fe200078efcff */
[----:B------:R-:W-:-:S03]  /*11050*/  IMAD.MOV.U32 R13, RZ, RZ, R5 ;  /* 0x000000ffff0d7224 */ /* 0x000fc600078e0005 */
[----:B------:R-:W-:Y:S01]  /*11060*/  LOP3.LUT R23, R23, 0xfffff7ff, RZ, 0xc0, !PT ;  /* 0xfffff7ff17177812 */ /* 0x000fe200078ec0ff */
[----:B------:R-:W-:Y:S01]  /*11070*/  IMAD.MOV.U32 R12, RZ, RZ, 0x2 ;  /* 0x00000002ff0c7424 */ /* 0x000fe200078e00ff */
[----:B------:R-:W-:-:S07]  /*11080*/  MOV R7, R14 ;  /* 0x0000000e00077202 */ /* 0x000fce0000000f00 */
[----:B------:R-:W-:Y:S05]  /*11090*/  WARPSYNC.COLLECTIVE R15, `(.L_x_10297) ;  /* 0x000000000f087348 */ /* 0x000fea0003c00000 */
[----:B------:R0:W1:Y:S02]  /*110a0*/  SHFL.IDX P6, R14, R13, R12, R11 ;  /* 0x0000000c0d0e7389 */ /* 0x00006400000c000b */
[----:B01----:R-:W-:Y:S01]  /*110b0*/  ENDCOLLECTIVE ;  /* 0x000000000000791b */ /* 0x003fe20003800000 */
.L_x_10297:
        /* <DEDUP_REMOVED lines=15> */
.L_x_10298:
[----:B------:R-:W-:Y:S01]  /*111b0*/  @P2 LOP3.LUT R23, R23, 0x800, RZ, 0xfc, !PT ;  /* 0x0000080017172812 */ /* 0x000fe200078efcff */
[----:B------:R-:W-:-:S03]  /*111c0*/  IMAD.MOV.U32 R13, RZ, RZ, R5 ;  /* 0x000000ffff0d7224 */ /* 0x000fc600078e0005 */
[----:B------:R-:W-:Y:S01]  /*111d0*/  LOP3.LUT R23, R23, 0xfffffdff, RZ, 0xc0, !PT ;  /* 0xfffffdff17177812 */ /* 0x000fe200078ec0ff */
[----:B------:R-:W-:Y:S02]  /*111e0*/  IMAD.MOV.U32 R12, RZ, RZ, 0x3 ;  /* 0x00000003ff0c7424 */ /* 0x000fe400078e00ff */
[----:B------:R-:W-:-:S05]  /*111f0*/  IMAD.MOV.U32 R11, RZ, RZ, R14 ;  /* 0x000000ffff0b7224 */ /* 0x000fca00078e000e */
[----:B------:R-:W-:-:S05]  /*11200*/  @!P2 LEA R11, P1, R20, R11, 0x1 ;  /* 0x0000000b140ba211 */ /* 0x000fca00078208ff */
[----:B------:R-:W-:Y:S02]  /*11210*/  @!P2 IMAD.X R8, RZ, RZ, R2, P1 ;  /* 0x000000ffff08a224 */ /* 0x000fe400008e0602 */
[----:B------:R-:W-:Y:S01]  /*11220*/  @!P2 IMAD.MOV.U32 R2, RZ, RZ, R11 ;  /* 0x000000ffff02a224 */ /* 0x000fe200078e000b */
[----:B------:R-:W-:Y:S01]  /*11230*/  MOV R11, 0x181f ;  /* 0x0000181f000b7802 */ /* 0x000fe20000000f00 */
[----:B------:R-:W-:-:S07]  /*11240*/  @!P2 IMAD.MOV.U32 R3, RZ, RZ, R8 ;  /* 0x000000ffff03a224 */ /* 0x000fce00078e0008 */
[----:B------:R-:W-:Y:S05]  /*11250*/  WARPSYNC.COLLECTIVE R15, `(.L_x_10299) ;  /* 0x000000000f087348 */ /* 0x000fea0003c00000 */
[----:B------:R0:W1:Y:S02]  /*11260*/  SHFL.IDX P6, R14, R13, R12, R11 ;  /* 0x0000000c0d0e7389 */ /* 0x00006400000c000b */
[----:B01----:R-:W-:Y:S01]  /*11270*/  ENDCOLLECTIVE ;  /* 0x000000000000791b */ /* 0x003fe20003800000 */
.L_x_10299:
[----:B------:R-:W-:Y:S01]  /*11280*/  @!PT LDS RZ, [RZ] ;  /* 0x00000000fffff984 */ /* 0x000fe20000000800 */
[----:B------:R-:W-:Y:S01]  /*11290*/  @!PT LDS RZ, [RZ] ;  /* 0x00000000fffff984 */ /* 0x000fe20000000800 */
[----:B------:R-:W-:Y:S01]  /*112a0*/  @!PT LDS RZ, [RZ] ;  /* 0x00000000fffff984 */ /* 0x000fe20000000800 */
[----:B------:R0:W-:Y:S01]  /*112b0*/  @!P2 LDGSTS.E.BYPASS.LTC128B.128 [R26+0x19400], desc[UR36][R2.64], !P0 ;  /* 0x19400000021aafae */ /* 0x0001e2000c101d64 */
[----:B------:R-:W-:Y:S02]  /*112c0*/  IMAD.MOV.U32 R13, RZ, RZ, R0 ;  /* 0x000000ffff0d7224 */ /* 0x000fe400078e0000 */
[----:B0-----:R-:W-:-:S05]  /*112d0*/  VIADD R2, R4, 0x30 ;  /* 0x0000003004027836 */ /* 0x001fca0000000000 */
[----:B------:R-:W-:Y:S01]  /*112e0*/  ISETP.GE.AND P2, PT, R2, R6, PT ;  /* 0x000000060200720c */ /* 0x000fe20003f46270 */
[----:B------:R-:W-:-:S12]  /*112f0*/  IMAD.MOV.U32 R2, RZ, RZ, R14 ;  /* 0x000000ffff027224 */ /* 0x000fd800078e000e */
[----:B------:R-:W-:Y:S05]  /*11300*/  WARPSYNC.COLLECTIVE R15, `(.L_x_10300) ;  /* 0x000000000f087348 */ /* 0x000fea0003c00000 */
[----:B------:R0:W1:Y:S02]  /*11310*/  SHFL.IDX P6, R14, R13, R12, R11 ;  /* 0x0000000c0d0e7389 */ /* 0x00006400000c000b */
[----:B01----:R-:W-:Y:S01]  /*11320*/  ENDCOLLECTIVE ;  /* 0x000000000000791b */ /* 0x003fe20003800000 */
.L_x_10300:
[----:B------:R-:W-:-:S04]  /*11330*/  @P2 LOP3.LUT R23, R23, 0x200, RZ, 0xfc, !PT ;  /* 0x0000020017172812 */ /* 0x000fc800078efcff */
[----:B------:R-:W-:Y:S01]  /*11340*/  LOP3.LUT R23, R23, 0xfffffeff, RZ, 0xc0, !PT ;  /* 0xfffffeff17177812 */ /* 0x000fe200078ec0ff */
[----:B------:R-:W-:-:S05]  /*11350*/  IMAD.MOV.U32 R12, RZ, RZ, R14 ;  /* 0x000000ffff0c7224 */ /* 0x000fca00078e000e */
[----:B------:R-:W-:Y:S01]  /*11360*/  @!P2 LEA R14, P1, R20, R12, 0x1 ;  /* 0x0000000c140ea211 */ /* 0x000fe200078208ff */
[----:B------:R-:W-:-:S04]  /*11370*/  IMAD.MOV.U32 R12, RZ, RZ, 0x4 ;  /* 0x00000004ff0c7424 */ /* 0x000fc800078e00ff */
[----:B------:R-:W-:Y:S02]  /*11380*/  @!P2 IMAD.X R13, RZ, RZ, R2, P1 ;  /* 0x000000ffff0da224 */ /* 0x000fe400008e0602 */
[----:B------:R-:W-:Y:S02]  /*11390*/  @!P2 IMAD.MOV.U32 R2, RZ, RZ, R14 ;  /* 0x000000ffff02a224 */ /* 0x000fe400078e000e */
[----:B------:R-:W-:Y:S01]  /*113a0*/  @!P2 IMAD.MOV.U32 R3, RZ, RZ, R13 ;  /* 0x000000ffff03a224 */ /* 0x000fe200078e000d */
[----:B------:R-:W-:-:S04]  /*113b0*/  MOV R13, R5 ;  /* 0x00000005000d7202 */ /* 0x000fc80000000f00 */
[----:B------:R-:W-:Y:S01]  /*113c0*/  @!PT LDS RZ, [RZ] ;  /* 0x00000000fffff984 */ /* 0x000fe20000000800 */
[----:B------:R-:W-:Y:S01]  /*113d0*/  @!PT LDS RZ, [RZ] ;  /* 0x00000000fffff984 */ /* 0x000fe20000000800 */
[----:B------:R-:W-:Y:S01]  /*113e0*/  @!PT LDS RZ, [RZ] ;  /* 0x00000000fffff984 */ /* 0x000fe20000000800 */
[----:B------:R0:W-:Y:S03]  /*113f0*/  @!P2 LDGSTS.E.BYPASS.LTC128B.128 [R26+0x19c00], desc[UR36][R2.64], !P0 ;  /* 0x19c00000021aafae */ /* 0x0001e6000c101d64 */
[----:B0-----:R-:W-:Y:S05]  /*11400*/  WARPSYNC.COLLECTIVE R15, `(.L_x_10301) ;  /* 0x000000000f087348 */ /* 0x001fea0003c00000 */
[----:B------:R1:W2:Y:S02]  /*11410*/  SHFL.IDX P6, R14, R13, R12, R11 ;  /* 0x0000000c0d0e7389 */ /* 0x0002a400000c000b */
[----:B012---:R-:W-:Y:S01]  /*11420*/  ENDCOLLECTIVE ;  /* 0x000000000000791b */ /* 0x007fe20003800000 */
.L_x_10301:
[----:B------:R-:W-:-:S05]  /*11430*/  VIADD R2, R4, 0x40 ;  /* 0x0000004004027836 */ /* 0x000fca0000000000 */
[----:B------:R-:W-:Y:S01]  /*11440*/  ISETP.GE.AND P2, PT, R2, R6, PT ;  /* 0x000000060200720c */ /* 0x000fe20003f46270 */
[----:B------:R-:W-:Y:S02]  /*11450*/  IMAD.MOV.U32 R13, RZ, RZ, R0 ;  /* 0x000000ffff0d7224 */ /* 0x000fe400078e0000 */
[----:B------:R-:W-:-:S10]  /*11460*/  IMAD.MOV.U32 R2, RZ, RZ, R14 ;  /* 0x000000ffff027224 */ /* 0x000fd400078e000e */
[----:B------:R-:W-:Y:S05]  /*11470*/  WARPSYNC.COLLECTIVE R15, `(.L_x_10302) ;  /* 0x000000000f087348 */ /* 0x000fea0003c00000 */
[----:B------:R0:W1:Y:S02]  /*11480*/  SHFL.IDX P6, R14, R13, R12, R11 ;  /* 0x0000000c0d0e7389 */ /* 0x00006400000c000b */
[----:B01----:R-:W-:Y:S01]  /*11490*/  ENDCOLLECTIVE ;  /* 0x000000000000791b */ /* 0x003fe20003800000 */
.L_x_10302:
[----:B------:R-:W-:-:S04]  /*114a0*/  @P2 LOP3.LUT R23, R23, 0x100, RZ, 0xfc, !PT ;  /* 0x0000010017172812 */ /* 0x000fc800078efcff */
[----:B------:R-:W-:Y:S01]  /*114b0*/  LOP3.LUT R23, R23, 0xffffff7f, RZ, 0xc0, !PT ;  /* 0xffffff7f17177812 */ /* 0x000fe200078ec0ff */
[----:B------:R-:W-:Y:S02]  /*114c0*/  IMAD.MOV.U32 R13, RZ, RZ, R5 ;  /* 0x000000ffff0d7224 */ /* 0x000fe400078e0005 */
[----:B------:R-:W-:-:S05]  /*114d0*/  IMAD.MOV.U32 R12, RZ, RZ, R14 ;  /* 0x000000ffff0c7224 */ /* 0x000fca00078e000e */
[----:B------:R-:W-:-:S05]  /*114e0*/  @!P2 LEA R15, P1, R20, R12, 0x1 ;  /* 0x0000000c140fa211 */ /* 0x000fca00078208ff */
[----:B------:R-:W-:Y:S02]  /*114f0*/  @!P2 IMAD.X R12, RZ, RZ, R2, P1 ;  /* 0x000000ffff0ca224 */ /* 0x000fe400008e0602 */
[----:B------:R-:W-:Y:S02]  /*11500*/  @!P2 IMAD.MOV.U32 R2, RZ, RZ, R15 ;  /* 0x000000ffff02a224 */ /* 0x000fe400078e000f */
[----:B------:R-:W-:Y:S02]  /*11510*/  @!P2 IMAD.MOV.U32 R3, RZ, RZ, R12 ;  /* 0x000000ffff03a224 */ /* 0x000fe400078e000c */
[----:B------:R-:W-:Y:S02]  /*11520*/  IMAD.MOV.U32 R12, RZ, RZ, 0x5 ;  /* 0x00000005ff0c7424 */ /* 0x000fe400078e00ff */
[----:B------:R-:W-:Y:S01]  /*11530*/  IMAD.MOV.U32 R15, RZ, RZ, -0x1 ;  /* 0xffffffffff0f7424 */ /* 0x000fe200078e00ff */
[----:B------:R-:W-:Y:S01]  /*11540*/  @!PT LDS RZ, [RZ] ;  /* 0x00000000fffff984 */ /* 0x000fe20000000800 */
[----:B------:R-:W-:Y:S01]  /*11550*/  @!PT LDS RZ, [RZ] ;  /* 0x00000000fffff984 */ /* 0x000fe20000000800 */
[----:B------:R-:W-:Y:S01]  /*11560*/  @!PT LDS RZ, [RZ] ;  /* 0x00000000fffff984 */ /* 0x000fe20000000800 */
[----:B------:R0:W-:Y:S06]  /*11570*/  @!P2 LDGSTS.E.BYPASS.LTC128B.128 [R26+0x1a400], desc[UR36][R2.64], !P0 ;  /* 0x1a400000021aafae */ /* 0x0001ec000c101d64 */
[----:B0-----:R-:W-:Y:S05]  /*11580*/  WARPSYNC.COLLECTIVE R15, `(.L_x_10303) ;  /* 0x000000000f087348 */ /* 0x001fea0003c00000 */
[----:B------:R1:W2:Y:S02]  /*11590*/  SHFL.IDX P6, R14, R13, R12, R11 ;  /* 0x0000000c0d0e7389 */ /* 0x0002a400000c000b */
[----:B012---:R-:W-:Y:S01]  /*115a0*/  ENDCOLLECTIVE ;  /* 0x000000000000791b */ /* 0x007fe20003800000 */
.L_x_10303:
[----:B------:R-:W-:-:S04]  /*115b0*/  IADD3 R2, R4, 0x50, RZ ;  /* 0x0000005004027810 */ /* 0x000fc80007ffe0ff */
[----:B------:R-:W-:Y:S01]  /*115c0*/  ISETP.GE.AND P2, PT, R2, R6, PT ;  /* 0x000000060200720c */ /* 0x000fe20003f46270 */
[----:B------:R-:W-:Y:S02]  /*115d0*/  IMAD.MOV.U32 R13, RZ, RZ, R0 ;  /* 0x000000ffff0d7224 */ /* 0x000fe400078e0000 */
[----:B------:R-:W-:-:S10]  /*115e0*/  IMAD.MOV.U32 R8, RZ, RZ, R14 ;  /* 0x000000ffff087224 */ /* 0x000fd400078e000e */
[----:B------:R-:W-:-:S07]  /*115f0*/  @P2 LOP3.LUT R23, R23, 0x80, RZ, 0xfc, !PT ;  /* 0x0000008017172812 */ /* 0x000fce00078efcff */
[----:B------:R-:W-:Y:S05]  /*11600*/  WARPSYNC.COLLECTIVE R15, `(.L_x_10304) ;  /* 0x000000000f087348 */ /* 0x000fea0003c00000 */
[----:B------:R0:W1:Y:S02]  /*11610*/  SHFL.IDX P6, R14, R13, R12, R11 ;  /* 0x0000000c0d0e7389 */ /* 0x00006400000c000b */
[----:B01----:R-:W-:Y:S01]  /*11620*/  ENDCOLLECTIVE ;  /* 0x000000000000791b */ /* 0x003fe20003800000 */
.L_x_10304:
[----:B------:R-:W-:Y:S01]  /*11630*/  LOP3.LUT R23, R23, 0xffffffbf, RZ, 0xc0, !PT ;  /* 0xffffffbf17177812 */ /* 0x000fe200078ec0ff */
[----:B------:R-:W-:Y:S02]  /*11640*/  IMAD.MOV.U32 R13, RZ, RZ, R5 ;  /* 0x000000ffff0d7224 */ /* 0x000fe400078e0005 */
[----:B------:R-:W-:Y:S02]  /*11650*/  IMAD.MOV.U32 R12, RZ, RZ, 0x6 ;  /* 0x00000006ff0c7424 */ /* 0x000fe400078e00ff */
[----:B------:R-:W-:-:S07]  /*11660*/  IMAD.MOV.U32 R9, RZ, RZ, R14 ;  /* 0x000000ffff097224 */ /* 0x000fce00078e000e */
[----:B------:R-:W-:Y:S05]  /*11670*/  WARPSYNC.COLLECTIVE R15, `(.L_x_10305) ;  /* 0x000000000f087348 */ /* 0x000fea0003c00000 */
[----:B------:R0:W1:Y:S02]  /*11680*/  SHFL.IDX P6, R14, R13, R12, R11 ;  /* 0x0000000c0d0e7389 */ /* 0x00006400000c000b */
[----:B01----:R-:W-:Y:S01]  /*11690*/  ENDCOLLECTIVE ;  /* 0x000000000000791b */ /* 0x003fe20003800000 */
.L_x_10305:
[----:B------:R-:W-:-:S04]  /*116a0*/  @!P2 LEA R9, P1, R20, R9, 0x1 ;  /* 0x000000091409a211 */ /* 0x000fc800078208ff */
[----:B------:R-:W-:Y:S01]  /*116b0*/  @!P2 MOV R2, R9 ;  /* 0x000000090002a202 */ /* 0x000fe20000000f00 */
[----:B------:R-:W-:-:S04]  /*116c0*/  @!P2 IMAD.X R8, RZ, RZ, R8, P1 ;  /* 0x000000ffff08a224 */ /* 0x000fc800008e0608 */
        /* <DEDUP_REMOVED lines=10> */
.L_x_10306:
[----:B------:R-:W-:-:S05]  /*11770*/  VIADD R3, R4, 0x60 ;  /* 0x0000006004037836 */ /* 0x000fca0000000000 */
[----:B------:R-:W-:Y:S01]  /*11780*/  ISETP.GE.AND P2, PT, R3, R6, PT ;  /* 0x000000060300720c */ /* 0x000fe20003f46270 */
[----:B------:R-:W-:Y:S02]  /*11790*/  IMAD.MOV.U32 R13, RZ, RZ, R5 ;  /* 0x000000ffff0d7224 */ /* 0x000fe400078e0005 */
[----:B------:R-:W-:-:S10]  /*117a0*/  IMAD.MOV.U32 R12, RZ, RZ, 0x7 ;  /* 0x00000007ff0c7424 */ /* 0x000fd400078e00ff */
[----:B------:R-:W-:Y:S01]  /*117b0*/  @P2 LOP3.LUT R23, R23, 0x40, RZ, 0xfc, !PT ;  /* 0x0000004017172812 */ /* 0x000fe200078efcff */
[----:B------:R-:W-:-:S07]  /*117c0*/  IMAD.MOV.U32 R7, RZ, RZ, R14 ;  /* 0x000000ffff077224 */ /* 0x000fce00078e000e */
[----:B------:R-:W-:Y:S05]  /*117d0*/  WARPSYNC.COLLECTIVE R15, `(.L_x_10307) ;  /* 0x000000000f087348 */ /* 0x000fea0003c00000 */
[----:B------:R0:W1:Y:S02]  /*117e0*/  SHFL.IDX P6, R14, R13, R12, R11 ;  /* 0x0000000c0d0e7389 */ /* 0x00006400000c000b */
[----:B01----:R-:W-:Y:S01]  /*117f0*/  ENDCOLLECTIVE ;  /* 0x000000000000791b */ /* 0x003fe20003800000 */
.L_x_10307:
        /* <DEDUP_REMOVED lines=13> */
.L_x_10308:
[----:B------:R-:W-:Y:S01]  /*118d0*/  IMAD.MOV.U32 R0, RZ, RZ, R14 ;  /* 0x000000ffff007224 */ /* 0x000fe200078e000e */
[----:B------:R-:W-:Y:S06]  /*118e0*/  BRA `(.L_x_10309) ;  /* 0xffffffb400b47947 */ /* 0x000fec000383ffff */
.L_x_10217:
        /* <DEDUP_REMOVED lines=8> */
.L_x_10311:
[----:B------:R-:W-:Y:S05]  /*11970*/  BSYNC B0 ;  /* 0x0000000000007941 */ /* 0x000fea0003800000 */
.L_x_10310:
[----:B------:R-:W-:Y:S01]  /*11980*/  IMAD.MOV.U32 R13, RZ, RZ, R0 ;  /* 0x000000ffff0d7224 */ /* 0x000fe200078e0000 */
[----:B------:R-:W-:Y:S01]  /*11990*/  MOV R15, 0xffffffff ;  /* 0xffffffff000f7802 */ /* 0x000fe20000000f00 */
[----:B------:R-:W-:Y:S01]  /*119a0*/  IMAD.MOV.U32 R12, RZ, RZ, RZ ;  /* 0x000000ffff0c7224 */ /* 0x000fe200078e00ff */
[----:B------:R-:W-:Y:S01]  /*119b0*/  LOP3.LUT P5, RZ, R23, 0x2000, RZ, 0xc0, !PT ;  /* 0x0000200017ff7812 */ /* 0x000fe200078ac0ff */
[----:B------:R-:W-:Y:S02]  /*119c0*/  IMAD.MOV.U32 R11, RZ, RZ, 0x181f ;  /* 0x0000181fff0b7424 */ /* 0x000fe400078e00ff */
[----:B------:R-:W-:-:S10]  /*119d0*/  IMAD.MOV.U32 R2, RZ, RZ, R14 ;  /* 0x000000ffff027224 */ /* 0x000fd400078e000e */
[----:B------:R-:W-:Y:S05]  /*119e0*/  WARPSYNC.COLLECTIVE R15, `(.L_x_10312) ;  /* 0x000000000f087348 */ /* 0x000fea0003c00000 */
[----:B------:R0:W1:Y:S02]  /*119f0*/  SHFL.IDX P6, R14, R13, R12, R11 ;  /* 0x0000000c0d0e7389 */ /* 0x00006400000c000b */
[----:B01----:R-:W-:Y:S01]  /*11a00*/  ENDCOLLECTIVE ;  /* 0x000000000000791b */ /* 0x003fe20003800000 */
.L_x_10312:
[----:B------:R-:W-:Y:S02]  /*11a10*/  IMAD.MOV.U32 R13, RZ, RZ, R4 ;  /* 0x000000ffff0d7224 */ /* 0x000fe400078e0004 */
[----:B------:R-:W-:Y:S02]  /*11a20*/  IMAD.MOV.U32 R12, RZ, RZ, 0x1 ;  /* 0x00000001ff0c7424 */ /* 0x000fe400078e00ff */
[----:B------:R-:W-:-:S07]  /*11a30*/  IMAD.MOV.U32 R3, RZ, RZ, R14 ;  /* 0x000000ffff037224 */ /* 0x000fce00078e000e */
[----:B------:R-:W-:Y:S05]  /*11a40*/  WARPSYNC.COLLECTIVE R15, `(.L_x_10313) ;  /* 0x000000000f087348 */ /* 0x000fea0003c00000 */
[----:B------:R0:W1:Y:S02]  /*11a50*/  SHFL.IDX P6, R14, R13, R12, R11 ;  /* 0x0000000c0d0e7389 */ /* 0x00006400000c000b */
[----:B01----:R-:W-:Y:S01]  /*11a60*/  ENDCOLLECTIVE ;  /* 0x000000000000791b */ /* 0x003fe20003800000 */
.L_x_10313:
        /* <DEDUP_REMOVED lines=10> */
.L_x_10314:
[----:B------:R-:W-:Y:S01]  /*11b10*/  @!PT LDS RZ, [RZ] ;  /* 0x00000000fffff984 */ /* 0x000fe20000000800 */
[----:B------:R-:W-:Y:S01]  /*11b20*/  @!PT LDS RZ, [RZ] ;  /* 0x00000000fffff984 */ /* 0x000fe20000000800 */
[----:B------:R-:W-:Y:S01]  /*11b30*/  @!PT LDS RZ, [RZ] ;  /* 0x00000000fffff984 */ /* 0x000fe20000000800 */
[----:B------:R-:W-:Y:S04]  /*11b40*/  @!P5 LDGSTS.E.BYPASS.LTC128B.128 [R26+0x22400], desc[UR36][R2.64], !P4 ;  /* 0x22400000021adfae */ /* 0x000fe8000e101d64 */
[----:B------:R-:W-:Y:S04]  /*11b50*/  @!P5 LDGSTS.E.BYPASS.LTC128B.128 [R26+0x26400], desc[UR36][R2.64+0x80], !P3 ;  /* 0x26400080021adfae */ /* 0x000fe8000d901d64 */
[----:B------:R-:W-:Y:S01]  /*11b60*/  @!P5 LDGSTS.E.BYPASS.LTC128B.128 [R26+0x2a400], desc[UR36][R2.64+0x100], !P2 ;  /* 0x2a400100021adfae */ /* 0x000fe2000d101d64 */
[----:B------:R-:W-:-:S03]  /*11b70*/  IMAD.MOV.U32 R13, RZ, RZ, R4 ;  /* 0x000000ffff0d7224 */ /* 0x000fc600078e0004 */
[----:B------:R0:W-:Y:S01]  /*11b80*/  @!P5 LDGSTS.E.BYPASS.LTC128B.128 [R26+0x2e400], desc[UR36][R2.64+0x180], !P1 ;  /* 0x2e400180021adfae */ /* 0x0001e2000c901d64 */
[----:B------:R-:W-:Y:S01]  /*11b90*/  IMAD.MOV.U32 R12, RZ, RZ, 0x2 ;  /* 0x00000002ff0c7424 */ /* 0x000fe200078e00ff */
[C---:B------:R-:W-:Y:S02]  /*11ba0*/  LOP3.LUT P5, RZ, R23.reuse, 0x800, RZ, 0xc0, !PT ;  /* 0x0000080017ff7812 */ /* 0x040fe400078ac0ff */
[----:B------:R-:W-:Y:S01]  /*11bb0*/  LOP3.LUT P6, RZ, R23, 0x1000, RZ, 0xc0, !PT ;  /* 0x0000100017ff7812 */ /* 0x000fe200078cc0ff */
[----:B0-----:R-:W-:-:S12]  /*11bc0*/  IMAD.MOV.U32 R2, RZ, RZ, R14 ;  /* 0x000000ffff027224 */ /* 0x001fd800078e000e */
[----:B------:R-:W-:-:S04]  /*11bd0*/  @!P6 LEA R2, P0, R6, R2, 0x1 ;  /* 0x000000020602e211 */ /* 0x000fc800078008ff */
[----:B------:R-:W-:-:S05]  /*11be0*/  @!P6 IADD3.X R3, RZ, R5, RZ, P0, !PT ;  /* 0x00000005ff03e210 */ /* 0x000fca00007fe4ff */
[----:B------:R0:W-:Y:S04]  /*11bf0*/  @!P6 LDGSTS.E.BYPASS.LTC128B.128 [R26+0x22c00], desc[UR36][R2.64], !P4 ;  /* 0x22c00000021aefae */ /* 0x0001e8000e101d64 */
[----:B------:R0:W-:Y:S04]  /*11c00*/  @!P6 LDGSTS.E.BYPASS.LTC128B.128 [R26+0x26c00], desc[UR36][R2.64+0x80], !P3 ;  /* 0x26c00080021aefae */ /* 0x0001e8000d901d64 */
[----:B------:R0:W-:Y:S04]  /*11c10*/  @!P6 LDGSTS.E.BYPASS.LTC128B.128 [R26+0x2ac00], desc[UR36][R2.64+0x100], !P2 ;  /* 0x2ac00100021aefae */ /* 0x0001e8000d101d64 */
[----:B------:R0:W-:Y:S02]  /*11c20*/  @!P6 LDGSTS.E.BYPASS.LTC128B.128 [R26+0x2ec00], desc[UR36][R2.64+0x180], !P1 ;  /* 0x2ec00180021aefae */ /* 0x0001e4000c901d64 */
[----:B0-----:R-:W-:Y:S05]  /*11c30*/  WARPSYNC.COLLECTIVE R15, `(.L_x_10315) ;  /* 0x000000000f087348 */ /* 0x001fea0003c00000 */
[----:B------:R1:W2:Y:S02]  /*11c40*/  SHFL.IDX P6, R14, R13, R12, R11 ;  /* 0x0000000c0d0e7389 */ /* 0x0002a400000c000b */
[----:B012---:R-:W-:Y:S01]  /*11c50*/  ENDCOLLECTIVE ;  /* 0x000000000000791b */ /* 0x007fe20003800000 */
.L_x_10315:
[----:B------:R-:W-:Y:S02]  /*11c60*/  IMAD.MOV.U32 R13, RZ, RZ, R0 ;  /* 0x000000ffff0d7224 */ /* 0x000fe400078e0000 */
[----:B------:R-:W-:-:S07]  /*11c70*/  IMAD.MOV.U32 R5, RZ, RZ, R14 ;  /* 0x000000ffff057224 */ /* 0x000fce00078e000e */
[----:B------:R-:W-:Y:S05]  /*11c80*/  WARPSYNC.COLLECTIVE R15, `(.L_x_10316) ;  /* 0x000000000f087348 */ /* 0x000fea0003c00000 */
[----:B------:R0:W1:Y:S02]  /*11c90*/  SHFL.IDX P6, R14, R13, R12, R11 ;  /* 0x0000000c0d0e7389 */ /* 0x00006400000c000b */
[----:B01----:R-:W-:Y:S01]  /*11ca0*/  ENDCOLLECTIVE ;  /* 0x000000000000791b */ /* 0x003fe20003800000 */
.L_x_10316:
[----:B------:R-:W-:Y:S01]  /*11cb0*/  IMAD.MOV.U32 R13, RZ, RZ, R4 ;  /* 0x000000ffff0d7224 */ /* 0x000fe200078e0004 */
[----:B------:R-:W-:Y:S01]  /*11cc0*/  MOV R12, 0x3 ;  /* 0x00000003000c7802 */ /* 0x000fe20000000f00 */
[----:B------:R-:W-:-:S07]  /*11cd0*/  IMAD.MOV.U32 R2, RZ, RZ, R14 ;  /* 0x000000ffff027224 */ /* 0x000fce00078e000e */
[----:B------:R-:W-:Y:S05]  /*11ce0*/  WARPSYNC.COLLECTIVE R15, `(.L_x_10317) ;  /* 0x000000000f087348 */ /* 0x000fea0003c00000 */
[----:B------:R0:W1:Y:S02]  /*11cf0*/  SHFL.IDX P6, R14, R13, R12, R11 ;  /* 0x0000000c0d0e7389 */ /* 0x00006400000c000b */
[----:B01----:R-:W-:Y:S01]  /*11d00*/  ENDCOLLECTIVE ;  /* 0x000000000000791b */ /* 0x003fe20003800000 */
.L_x_10317:
[----:B------:R-:W-:-:S05]  /*11d10*/  @!P5 LEA R2, P0, R6, R2, 0x1 ;  /* 0x000000020602d211 */ /* 0x000fca00078008ff */
[----:B------:R-:W-:-:S05]  /*11d20*/  @!P5 IMAD.X R3, RZ, RZ, R5, P0 ;  /* 0x000000ffff03d224 */ /* 0x000fca00000e0605 */
[----:B------:R-:W-:Y:S01]  /*11d30*/  @!PT LDS RZ, [RZ] ;  /* 0x00000000fffff984 */ /* 0x000fe20000000800 */
[----:B------:R-:W-:Y:S01]  /*11d40*/  @!PT LDS RZ, [RZ] ;  /* 0x00000000fffff984 */ /* 0x000fe20000000800 */
[----:B------:R-:W-:Y:S01]  /*11d50*/  @!PT LDS RZ, [RZ] ;  /* 0x00000000fffff984 */ /* 0x000fe20000000800 */
[----:B------:R0:W-:Y:S01]  /*11d60*/  @!P5 LDGSTS.E.BYPASS.LTC128B.128 [R26+0x23400], desc[UR36][R2.64], !P4 ;  /* 0x23400000021adfae */ /* 0x0001e2000e101d64 */
[----:B------:R-:W-:-:S03]  /*11d70*/  IMAD.MOV.U32 R13, RZ, RZ, R0 ;  /* 0x000000ffff0d7224 */ /* 0x000fc600078e0000 */
[----:B------:R0:W-:Y:S04]  /*11d80*/  @!P5 LDGSTS.E.BYPASS.LTC128B.128 [R26+0x27400], desc[UR36][R2.64+0x80], !P3 ;  /* 0x27400080021adfae */ /* 0x0001e8000d901d64 */
[----:B------:R0:W-:Y:S01]  /*11d90*/  @!P5 LDGSTS.E.BYPASS.LTC128B.128 [R26+0x2b400], desc[UR36][R2.64+0x100], !P2 ;  /* 0x2b400100021adfae */ /* 0x0001e2000d101d64 */
[----:B------:R-:W-:-:S03]  /*11da0*/  IMAD.MOV.U32 R5, RZ, RZ, R14 ;  /* 0x000000ffff057224 */ /* 0x000fc600078e000e */
[----:B------:R0:W-:Y:S01]  /*11db0*/  @!P5 LDGSTS.E.BYPASS.LTC128B.128 [R26+0x2f400], desc[UR36][R2.64+0x180], !P1 ;  /* 0x2f400180021adfae */ /* 0x0001e2000c901d64 */
[----:B------:R-:W-:-:S13]  /*11dc0*/  LOP3.LUT P5, RZ, R23, 0x100, RZ, 0xc0, !PT ;  /* 0x0000010017ff7812 */ /* 0x000fda00078ac0ff */
[----:B0-----:R-:W-:Y:S05]  /*11dd0*/  WARPSYNC.COLLECTIVE R15, `(.L_x_10318) ;  /* 0x000000000f087348 */ /* 0x001fea0003c00000 */
[----:B------:R1:W2:Y:S02]  /*11de0*/  SHFL.IDX P6, R14, R13, R12, R11 ;  /* 0x0000000c0d0e7389 */ /* 0x0002a400000c000b */
[----:B012---:R-:W-:Y:S01]  /*11df0*/  ENDCOLLECTIVE ;  /* 0x000000000000791b */ /* 0x007fe20003800000 */
.L_x_10318:
[----:B------:R-:W-:Y:S02]  /*11e00*/  IMAD.MOV.U32 R13, RZ, RZ, R4 ;  /* 0x000000ffff0d7224 */ /* 0x000fe400078e0004 */
[----:B------:R-:W-:Y:S01]  /*11e10*/  IMAD.MOV.U32 R12, RZ, RZ, 0x4 ;  /* 0x00000004ff0c7424 */ /* 0x000fe200078e00ff */
[----:B------:R-:W-:Y:S01]  /*11e20*/  LOP3.LUT P6, RZ, R23, 0x200, RZ, 0xc0, !PT ;  /* 0x0000020017ff7812 */ /* 0x000fe200078cc0ff */
[----:B------:R-:W-:-:S12]  /*11e30*/  IMAD.MOV.U32 R2, RZ, RZ, R14 ;  /* 0x000000ffff027224 */ /* 0x000fd800078e000e */
[----:B------:R-:W-:-:S05]  /*11e40*/  @!P6 LEA R2, P0, R6, R2, 0x1 ;  /* 0x000000020602e211 */ /* 0x000fca00078008ff */
[----:B------:R-:W-:-:S05]  /*11e50*/  @!P6 IMAD.X R3, RZ, RZ, R5, P0 ;  /* 0x000000ffff03e224 */ /* 0x000fca00000e0605 */
        /* <DEDUP_REMOVED lines=10> */
.L_x_10319:
[----:B------:R-:W-:Y:S01]  /*11f00*/  MOV R13, R0 ;  /* 0x00000000000d7202 */ /* 0x000fe20000000f00 */
[----:B------:R-:W-:-:S07]  /*11f10*/  IMAD.MOV.U32 R5, RZ, RZ, R14 ;  /* 0x000000ffff057224 */ /* 0x000fce00078e000e */
[----:B------:R-:W-:Y:S05]  /*11f20*/  WARPSYNC.COLLECTIVE R15, `(.L_x_10320) ;  /* 0x000000000f087348 */ /* 0x000fea0003c00000 */
[----:B------:R0:W1:Y:S02]  /*11f30*/  SHFL.IDX P6, R14, R13, R12, R11 ;  /* 0x0000000c0d0e7389 */ /* 0x00006400000c000b */
[----:B01----:R-:W-:Y:S01]  /*11f40*/  ENDCOLLECTIVE ;  /* 0x000000000000791b */ /* 0x003fe20003800000 */
.L_x_10320:
[----:B------:R-:W-:Y:S02]  /*11f50*/  IMAD.MOV.U32 R13, RZ, RZ, R4 ;  /* 0x000000ffff0d7224 */ /* 0x000fe400078e0004 */
[----:B------:R-:W-:Y:S02]  /*11f60*/  IMAD.MOV.U32 R12, RZ, RZ, 0x5 ;  /* 0x00000005ff0c7424 */ /* 0x000fe400078e00ff */
[----:B------:R-:W-:-:S07]  /*11f70*/  IMAD.MOV.U32 R2, RZ, RZ, R14 ;  /* 0x000000ffff027224 */ /* 0x000fce00078e000e */
[----:B------:R-:W-:Y:S05]  /*11f80*/  WARPSYNC.COLLECTIVE R15, `(.L_x_10321) ;  /* 0x000000000f087348 */ /* 0x000fea0003c00000 */
[----:B------:R0:W1:Y:S02]  /*11f90*/  SHFL.IDX P6, R14, R13, R12, R11 ;  /* 0x0000000c0d0e7389 */ /* 0x00006400000c000b */
[----:B01----:R-:W-:Y:S01]  /*11fa0*/  ENDCOLLECTIVE ;  /* 0x000000000000791b */ /* 0x003fe20003800000 */
.L_x_10321:
        /* <DEDUP_REMOVED lines=15> */
.L_x_10322:
[----:B------:R-:W-:Y:S02]  /*120a0*/  IMAD.MOV.U32 R13, RZ, RZ, R4 ;  /* 0x000000ffff0d7224 */ /* 0x000fe400078e0004 */
[----:B------:R-:W-:Y:S01]  /*120b0*/  IMAD.MOV.U32 R12, RZ, RZ, 0x6 ;  /* 0x00000006ff0c7424 */ /* 0x000fe200078e00ff */
[----:B------:R-:W-:Y:S01]  /*120c0*/  LOP3.LUT P6, RZ, R23, 0x80, RZ, 0xc0, !PT ;  /* 0x0000008017ff7812 */ /* 0x000fe200078cc0ff */
[----:B------:R-:W-:-:S12]  /*120d0*/  IMAD.MOV.U32 R2, RZ, RZ, R14 ;  /* 0x000000ffff027224 */ /* 0x000fd800078e000e */
[----:B------:R-:W-:-:S04]  /*120e0*/  @!P6 LEA R2, P0, R6, R2, 0x1 ;  /* 0x000000020602e211 */ /* 0x000fc800078008ff */
[----:B------:R-:W-:-:S05]  /*120f0*/  @!P6 IADD3.X R3, RZ, R5, RZ, P0, !PT ;  /* 0x00000005ff03e210 */ /* 0x000fca00007fe4ff */
        /* <DEDUP_REMOVED lines=10> */
.L_x_10323:
[----:B------:R-:W-:Y:S02]  /*121a0*/  IMAD.MOV.U32 R13, RZ, RZ, R0 ;  /* 0x000000ffff0d7224 */ /* 0x000fe400078e0000 */
[----:B------:R-:W-:-:S07]  /*121b0*/  IMAD.MOV.U32 R5, RZ, RZ, R14 ;  /* 0x000000ffff057224 */ /* 0x000fce00078e000e */
[----:B------:R-:W-:Y:S05]  /*121c0*/  WARPSYNC.COLLECTIVE R15, `(.L_x_10324) ;  /* 0x000000000f087348 */ /* 0x000fea0003c00000 */
[----:B------:R0:W1:Y:S02]  /*121d0*/  SHFL.IDX P6, R14, R13, R12, R11 ;  /* 0x0000000c0d0e7389 */ /* 0x00006400000c000b */
[----:B01----:R-:W-:Y:S01]  /*121e0*/  ENDCOLLECTIVE ;  /* 0x000000000000791b */ /* 0x003fe20003800000 */
.L_x_10324:
[----:B------:R-:W-:Y:S01]  /*121f0*/  IMAD.MOV.U32 R13, RZ, RZ, R4 ;  /* 0x000000ffff0d7224 */ /* 0x000fe200078e0004 */
[----:B------:R-:W-:Y:S01]  /*12200*/  MOV R12, 0x7 ;  /* 0x00000007000c7802 */ /* 0x000fe20000000f00 */
[----:B------:R-:W-:-:S07]  /*12210*/  IMAD.MOV.U32 R2, RZ, RZ, R14 ;  /* 0x000000ffff027224 */ /* 0x000fce00078e000e */
[----:B------:R-:W-:Y:S05]  /*12220*/  WARPSYNC.COLLECTIVE R15, `(.L_x_10325) ;  /* 0x000000000f087348 */ /* 0x000fea0003c00000 */
[----:B------:R0:W1:Y:S02]  /*12230*/  SHFL.IDX P6, R14, R13, R12, R11 ;  /* 0x0000000c0d0e7389 */ /* 0x00006400000c000b */
[----:B01----:R-:W-:Y:S01]  /*12240*/  ENDCOLLECTIVE ;  /* 0x000000000000791b */ /* 0x003fe20003800000 */
.L_x_10325:
        /* <DEDUP_REMOVED lines=10> */
[----:B------:R0:W-:Y:S04]  /*122f0*/  @!P5 LDGSTS.E.BYPASS.LTC128B.128 [R26+0x31400], desc[UR36][R2.64+0x180], !P1 ;  /* 0x31400180021adfae */ /* 0x0001e8000c901d64 */
[----:B0-----:R-:W-:Y:S05]  /*12300*/  WARPSYNC.COLLECTIVE R15, `(.L_x_10326) ;  /* 0x000000000f087348 */ /* 0x001fea0003c00000 */
[----:B------:R1:W2:Y:S02]  /*12310*/  SHFL.IDX P6, R14, R13, R12, R11 ;  /* 0x0000000c0d0e7389 */ /* 0x0002a400000c000b */
[----:B012---:R-:W-:Y:S01]  /*12320*/  ENDCOLLECTIVE ;  /* 0x000000000000791b */ /* 0x007fe20003800000 */
.L_x_10326:
[----:B------:R-:W-:Y:S05]  /*12330*/  BRA `(.L_x_10327) ;  /* 0xffffffb400dc7947 */ /* 0x000fea000383ffff */
.L_x_10222:
[----:B0-----:R0:W2:Y:S02]  /*12340*/  SYNCS.PHASECHK.TRANS64.TRYWAIT P0, [R22+URZ+0x32420], R3 ;  /* 0x03242003160075a7 */ /* 0x0010a4000800017f */
[----:B--2---:R-:W-:Y:S05]  /*12350*/  @!P0 NANOSLEEP.SYNCS 0x989680 ;  /* 0x009896800000895d */ /* 0x004fea0003900000 */
[----:B------:R-:W2:Y:S02]  /*12360*/  @!P0 SYNCS.PHASECHK.TRANS64 P0, [R22+URZ+0x32420], R3 ;  /* 0x03242003160085a7 */ /* 0x000ea4000800007f */
[----:B--2---:R-:W-:Y:S05]  /*12370*/  @!P0 BRA `(.L_x_10222) ;  /* 0xfffffffc00f08947 */ /* 0x004fea000383ffff */
[----:B------:R-:W-:Y:S05]  /*12380*/  BRA `(.L_x_10328) ;  /* 0xffffffb8004c7947 */ /* 0x000fea000383ffff */
.L_x_10225:
[----:B--2---:R2:W3:Y:S02]  /*12390*/  SYNCS.PHASECHK.TRANS64.TRYWAIT P0, [R25+URZ+0x32460], R0 ;  /* 0x03246000190075a7 */ /* 0x0044e4000800017f */
[----:B---3--:R-:W-:Y:S05]  /*123a0*/  @!P0 NANOSLEEP.SYNCS 0x989680 ;  /* 0x009896800000895d */ /* 0x008fea0003900000 */
[----:B------:R-:W3:Y:S02]  /*123b0*/  @!P0 SYNCS.PHASECHK.TRANS64 P0, [R25+URZ+0x32460], R0 ;  /* 0x03246000190085a7 */ /* 0x000ee4000800007f */
[----:B---3--:R-:W-:Y:S05]  /*123c0*/  @!P0 BRA `(.L_x_10225) ;  /* 0xfffffffc00f08947 */ /* 0x008fea000383ffff */
[----:B------:R-:W-:Y:S05]  /*123d0*/  BRA `(.L_x_10329) ;  /* 0xffffffb800587947 */ /* 0x000fea000383ffff */
.L_x_10226:
        /* <DEDUP_REMOVED lines=8> */
.L_x_10331:
[----:B------:R-:W-:Y:S05]  /*12460*/  BSYNC B0 ;  /* 0x0000000000007941 */ /* 0x000fea0003800000 */
.L_x_10330:
[----:B------:R-:W0:Y:S01]  /*12470*/  S2R R8, SR_TID.X ;  /* 0x0000000000087919 */ /* 0x000e220000002100 */
[----:B------:R-:W-:Y:S01]  /*12480*/  MOV R13, R5 ;  /* 0x00000005000d7202 */ /* 0x000fe20000000f00 */
[----:B------:R-:W-:Y:S01]  /*12490*/  IMAD.MOV.U32 R12, RZ, RZ, RZ ;  /* 0x000000ffff0c7224 */ /* 0x000fe200078e00ff */
[C---:B------:R-:W-:Y:S01]  /*124a0*/  LOP3.LUT P2, RZ, R7.reuse, 0x2, RZ, 0xc0, !PT ;  /* 0x0000000207ff7812 */ /* 0x040fe2000784c0ff */
[----:B------:R-:W-:Y:S01]  /*124b0*/  IMAD.MOV.U32 R11, RZ, RZ, 0x181f ;  /* 0x0000181fff0b7424 */ /* 0x000fe200078e00ff */
[----:B------:R-:W-:Y:S01]  /*124c0*/  LOP3.LUT P1, RZ, R7, 0x4, RZ, 0xc0, !PT ;  /* 0x0000000407ff7812 */ /* 0x000fe2000782c0ff */
[----:B------:R-:W-:Y:S02]  /*124d0*/  IMAD.MOV.U32 R15, RZ, RZ, -0x1 ;  /* 0xffffffffff0f7424 */ /* 0x000fe400078e00ff */
[----:B------:R-:W-:Y:S01]  /*124e0*/  IMAD.MOV.U32 R3, RZ, RZ, R14 ;  /* 0x000000ffff037224 */ /* 0x000fe200078e000e */
[----:B------:R-:W-:Y:S01]  /*124f0*/  ISETP.LT.OR P3, PT, R31, 0x1, !P1 ;  /* 0x000000011f00780c */ /* 0x000fe20004f61670 */
[----:B------:R-:W-:-:S12]  /*12500*/  IMAD R4, R4, 0x2, R22 ;  /* 0x0000000204047824 */ /* 0x000fd800078e0216 */
[----:B0-----:R-:W-:Y:S05]  /*12510*/  WARPSYNC.COLLECTIVE R15, `(.L_x_10332) ;  /* 0x000000000f087348 */ /* 0x001fea0003c00000 */
[----:B------:R1:W2:Y:S02]  /*12520*/  SHFL.IDX P6, R14, R13, R12, R11 ;  /* 0x0000000c0d0e7389 */ /* 0x0002a400000c000b */
[----:B012---:R-:W-:Y:S01]  /*12530*/  ENDCOLLECTIVE ;  /* 0x000000000000791b */ /* 0x007fe20003800000 */
.L_x_10332:
[----:B------:R-:W-:Y:S01]  /*12540*/  MOV R13, R6 ;  /* 0x00000006000d7202 */ /* 0x000fe20000000f00 */
        /* <DEDUP_REMOVED lines=8> */
.L_x_10333:
        /* <DEDUP_REMOVED lines=17> */
.L_x_10334:
[----:B------:R-:W-:Y:S02]  /*126e0*/  IMAD.MOV.U32 R13, RZ, RZ, R6 ;  /* 0x000000ffff0d7224 */ /* 0x000fe400078e0006 */
[----:B------:R-:W-:Y:S01]  /*126f0*/  IMAD.MOV.U32 R12, RZ, RZ, 0x2 ;  /* 0x00000002ff0c7424 */ /* 0x000fe200078e00ff */
[----:B------:R-:W-:-:S13]  /*12700*/  IADD3 R2, P3, R14, R0, RZ ;  /* 0x000000000e027210 */ /* 0x000fda0007f7e0ff */
[----:B------:R-:W-:Y:S05]  /*12710*/  WARPSYNC.COLLECTIVE R15, `(.L_x_10335) ;  /* 0x000000000f087348 */ /* 0x000fea0003c00000 */
[----:B------:R0:W1:Y:S02]  /*12720*/  SHFL.IDX P6, R14, R13, R12, R11 ;  /* 0x0000000c0d0e7389 */ /* 0x00006400000c000b */
[----:B01----:R-:W-:Y:S01]  /*12730*/  ENDCOLLECTIVE ;  /* 0x000000000000791b */ /* 0x003fe20003800000 */
.L_x_10335:
        /* <DEDUP_REMOVED lines=17> */
.L_x_10336:
[----:B------:R-:W-:Y:S02]  /*12850*/  IMAD.MOV.U32 R13, RZ, RZ, R6 ;  /* 0x000000ffff0d7224 */ /* 0x000fe400078e0006 */
[----:B------:R-:W-:Y:S01]  /*12860*/  IMAD.MOV.U32 R12, RZ, RZ, 0x3 ;  /* 0x00000003ff0c7424 */ /* 0x000fe200078e00ff */
[----:B------:R-:W-:-:S13]  /*12870*/  IADD3 R2, P3, R14, R0, RZ ;  /* 0x000000000e027210 */ /* 0x000fda0007f7e0ff */
[----:B------:R-:W-:Y:S05]  /*12880*/  WARPSYNC.COLLECTIVE R15, `(.L_x_10337) ;  /* 0x000000000f087348 */ /* 0x000fea0003c00000 */
[----:B------:R0:W1:Y:S02]  /*12890*/  SHFL.IDX P6, R14, R13, R12, R11 ;  /* 0x0000000c0d0e7389 */ /* 0x00006400000c000b */
[----:B01----:R-:W-:Y:S01]  /*128a0*/  ENDCOLLECTIVE ;  /* 0x000000000000791b */ /* 0x003fe20003800000 */
.L_x_10337:
        /* <DEDUP_REMOVED lines=17> */
.L_x_10338:
[----:B------:R-:W-:Y:S01]  /*129c0*/  IMAD.MOV.U32 R13, RZ, RZ, R6 ;  /* 0x000000ffff0d7224 */ /* 0x000fe200078e0006 */
[----:B------:R-:W-:Y:S02]  /*129d0*/  MOV R12, 0x4 ;  /* 0x00000004000c7802 */ /* 0x000fe40000000f00 */
[----:B------:R-:W-:-:S13]  /*129e0*/  IADD3 R2, P3, R14, R0, RZ ;  /* 0x000000000e027210 */ /* 0x000fda0007f7e0ff */
[----:B------:R-:W-:Y:S05]  /*129f0*/  WARPSYNC.COLLECTIVE R15, `(.L_x_10339) ;  /* 0x000000000f087348 */ /* 0x000fea0003c00000 */
[----:B------:R0:W1:Y:S02]  /*12a00*/  SHFL.IDX P6, R14, R13, R12, R11 ;  /* 0x0000000c0d0e7389 */ /* 0x00006400000c000b */
[----:B01----:R-:W-:Y:S01]  /*12a10*/  ENDCOLLECTIVE ;  /* 0x000000000000791b */ /* 0x003fe20003800000 */
.L_x_10339:
        /* <DEDUP_REMOVED lines=17> */
.L_x_10340:
[----:B------:R-:W-:Y:S02]  /*12b30*/  IMAD.MOV.U32 R13, RZ, RZ, R6 ;  /* 0x000000ffff0d7224 */ /* 0x000fe400078e0006 */
[----:B------:R-:W-:Y:S01]  /*12b40*/  IMAD.MOV.U32 R12, RZ, RZ, 0x5 ;  /* 0x00000005ff0c7424 */ /* 0x000fe200078e00ff */
[----:B------:R-:W-:-:S13]  /*12b50*/  IADD3 R2, P3, R14, R0, RZ ;  /* 0x000000000e027210 */ /* 0x000fda0007f7e0ff */
[----:B------:R-:W-:Y:S05]  /*12b60*/  WARPSYNC.COLLECTIVE R15, `(.L_x_10341) ;  /* 0x000000000f087348 */ /* 0x000fea0003c00000 */
[----:B------:R0:W1:Y:S02]  /*12b70*/  SHFL.IDX P6, R14, R13, R12, R11 ;  /* 0x0000000c0d0e7389 */ /* 0x00006400000c000b */
[----:B01----:R-:W-:Y:S01]  /*12b80*/  ENDCOLLECTIVE ;  /* 0x000000000000791b */ /* 0x003fe20003800000 */
.L_x_10341:
        /* <DEDUP_REMOVED lines=12> */
.L_x_10342:
        /* <DEDUP_REMOVED lines=9> */
.L_x_10233:
[----:B0-----:R0:W1:Y:S02]  /*12ce0*/  SYNCS.PHASECHK.TRANS64.TRYWAIT P0, [R10+URZ+0x32440], R20 ;  /* 0x032440140a0075a7 */ /* 0x001064000800017f */
[----:B-1----:R-:W-:Y:S05]  /*12cf0*/  @!P0 NANOSLEEP.SYNCS 0x989680 ;  /* 0x009896800000895d */ /* 0x002fea0003900000 */
[----:B------:R-:W1:Y:S02]  /*12d00*/  @!P0 SYNCS.PHASECHK.TRANS64 P0, [R10+URZ+0x32440], R20 ;  /* 0x032440140a0085a7 */ /* 0x000e64000800007f */
[----:B-1----:R-:W-:Y:S05]  /*12d10*/  @!P0 BRA `(.L_x_10233) ;  /* 0xfffffffc00f08947 */ /* 0x002fea000383ffff */
[----:B------:R-:W-:Y:S05]  /*12d20*/  BRA `(.L_x_10344) ;  /* 0xffffffb800e47947 */ /* 0x000fea000383ffff */
.L_x_10234:
        /* <DEDUP_REMOVED lines=8> */
.L_x_10346:
[----:B------:R-:W-:Y:S05]  /*12db0*/  BSYNC B1 ;  /* 0x0000000000017941 */ /* 0x000fea0003800000 */
.L_x_10345:
[----:B------:R-:W-:Y:S01]  /*12dc0*/  IMAD.MOV.U32 R13, RZ, RZ, R6 ;  /* 0x000000ffff0d7224 */ /* 0x000fe200078e0006 */
[----:B------:R-:W-:Y:S01]  /*12dd0*/  MOV R15, 0xffffffff ;  /* 0xffffffff000f7802 */ /* 0x000fe20000000f00 */
[----:B------:R-:W-:Y:S02]  /*12de0*/  IMAD.MOV.U32 R12, RZ, RZ, RZ ;  /* 0x000000ffff0c7224 */ /* 0x000fe400078e00ff */
[----:B------:R-:W-:Y:S02]  /*12df0*/  IMAD.MOV.U32 R11, RZ, RZ, 0x181f ;  /* 0x0000181fff0b7424 */ /* 0x000fe400078e00ff */
[----:B------:R-:W-:Y:S02]  /*12e00*/  IMAD.MOV.U32 R3, RZ, RZ, R14 ;  /* 0x000000ffff037224 */ /* 0x000fe400078e000e */
[----:B------:R-:W-:-:S07]  /*12e10*/  IMAD R7, R7, 0x2, R22 ;  /* 0x0000000207077824 */ /* 0x000fce00078e0216 */
[----:B------:R-:W-:Y:S05]  /*12e20*/  WARPSYNC.COLLECTIVE R15, `(.L_x_10347) ;  /* 0x000000000f087348 */ /* 0x000fea0003c00000 */
[----:B------:R0:W1:Y:S02]  /*12e30*/  SHFL.IDX P6, R14, R13, R12, R11 ;  /* 0x0000000c0d0e7389 */ /* 0x00006400000c000b */
[----:B01----:R-:W-:Y:S01]  /*12e40*/  ENDCOLLECTIVE ;  /* 0x000000000000791b */ /* 0x003fe20003800000 */
.L_x_10347:
[----:B------:R-:W-:Y:S02]  /*12e50*/  IMAD.MOV.U32 R13, RZ, RZ, R8 ;  /* 0x000000ffff0d7224 */ /* 0x000fe400078e0008 */
[----:B------:R-:W-:Y:S02]  /*12e60*/  IMAD.MOV.U32 R12, RZ, RZ, 0x1 ;  /* 0x00000001ff0c7424 */ /* 0x000fe400078e00ff */
[----:B------:R-:W-:-:S07]  /*12e70*/  IMAD.MOV.U32 R2, RZ, RZ, R14 ;  /* 0x000000ffff027224 */ /* 0x000fce00078e000e */
[----:B------:R-:W-:Y:S05]  /*12e80*/  WARPSYNC.COLLECTIVE R15, `(.L_x_10348) ;  /* 0x000000000f087348 */ /* 0x000fea0003c00000 */
[----:B------:R0:W1:Y:S02]  /*12e90*/  SHFL.IDX P6, R14, R13, R12, R11 ;  /* 0x0000000c0d0e7389 */ /* 0x00006400000c000b */
[----:B01----:R-:W-:Y:S01]  /*12ea0*/  ENDCOLLECTIVE ;  /* 0x000000000000791b */ /* 0x003fe20003800000 */
.L_x_10348:
        /* <DEDUP_REMOVED lines=11> */
.L_x_10349:
[----:B------:R-:W-:Y:S02]  /*12f60*/  IMAD.MOV.U32 R13, RZ, RZ, R8 ;  /* 0x000000ffff0d7224 */ /* 0x000fe400078e0008 */
[----:B------:R-:W-:Y:S01]  /*12f70*/  IMAD.MOV.U32 R12, RZ, RZ, 0x2 ;  /* 0x00000002ff0c7424 */ /* 0x000fe200078e00ff */
[----:B------:R-:W-:-:S07]  /*12f80*/  MOV R2, R14 ;  /* 0x0000000e00027202 */ /* 0x000fce0000000f00 */
[----:B------:R-:W-:Y:S05]  /*12f90*/  WARPSYNC.COLLECTIVE R15, `(.L_x_10350) ;  /* 0x000000000f087348 */ /* 0x000fea0003c00000 */
[----:B------:R0:W1:Y:S02]  /*12fa0*/  SHFL.IDX P6, R14, R13, R12, R11 ;  /* 0x0000000c0d0e7389 */ /* 0x00006400000c000b */
[----:B01----:R-:W-:Y:S01]  /*12fb0*/  ENDCOLLECTIVE ;  /* 0x000000000000791b */ /* 0x003fe20003800000 */
.L_x_10350:
        /* <DEDUP_REMOVED lines=11> */
.L_x_10351:
[----:B------:R-:W-:Y:S01]  /*13070*/  MOV R13, R8 ;  /* 0x00000008000d7202 */ /* 0x000fe20000000f00 */
[----:B------:R-:W-:Y:S02]  /*13080*/  IMAD.MOV.U32 R12, RZ, RZ, 0x3 ;  /* 0x00000003ff0c7424 */ /* 0x000fe400078e00ff */
[----:B------:R-:W-:-:S07]  /*13090*/  IMAD.MOV.U32 R2, RZ, RZ, R14 ;  /* 0x000000ffff027224 */ /* 0x000fce00078e000e */
[----:B------:R-:W-:Y:S05]  /*130a0*/  WARPSYNC.COLLECTIVE R15, `(.L_x_10352) ;  /* 0x000000000f087348 */ /* 0x000fea0003c00000 */
[----:B------:R0:W1:Y:S02]  /*130b0*/  SHFL.IDX P6, R14, R13, R12, R11 ;  /* 0x0000000c0d0e7389 */ /* 0x00006400000c000b */
[----:B01----:R-:W-:Y:S01]  /*130c0*/  ENDCOLLECTIVE ;  /* 0x000000000000791b */ /* 0x003fe20003800000 */
.L_x_10352:
        /* <DEDUP_REMOVED lines=11> */
.L_x_10353:
[----:B------:R-:W-:Y:S02]  /*13180*/  IMAD.MOV.U32 R13, RZ, RZ, R8 ;  /* 0x000000ffff0d7224 */ /* 0x000fe400078e0008 */
[----:B------:R-:W-:Y:S02]  /*13190*/  IMAD.MOV.U32 R12, RZ, RZ, 0x4 ;  /* 0x00000004ff0c7424 */ /* 0x000fe400078e00ff */
[----:B------:R-:W-:-:S07]  /*131a0*/  IMAD.MOV.U32 R2, RZ, RZ, R14 ;  /* 0x000000ffff027224 */ /* 0x000fce00078e000e */
[----:B------:R-:W-:Y:S05]  /*131b0*/  WARPSYNC.COLLECTIVE R15, `(.L_x_10354) ;  /* 0x000000000f087348 */ /* 0x000fea0003c00000 */
[----:B------:R0:W1:Y:S02]  /*131c0*/  SHFL.IDX P6, R14, R13, R12, R11 ;  /* 0x0000000c0d0e7389 */ /* 0x00006400000c000b */
[----:B01----:R-:W-:Y:S01]  /*131d0*/  ENDCOLLECTIVE ;  /* 0x000000000000791b */ /* 0x003fe20003800000 */
.L_x_10354:
        /* <DEDUP_REMOVED lines=11> */
.L_x_10355:
[----:B------:R-:W-:Y:S02]  /*13290*/  IMAD.MOV.U32 R13, RZ, RZ, R8 ;  /* 0x000000ffff0d7224 */ /* 0x000fe400078e0008 */
[----:B------:R-:W-:Y:S02]  /*132a0*/  IMAD.MOV.U32 R12, RZ, RZ, 0x5 ;  /* 0x00000005ff0c7424 */ /* 0x000fe400078e00ff */
[----:B------:R-:W-:-:S07]  /*132b0*/  IMAD.MOV.U32 R2, RZ, RZ, R14 ;  /* 0x000000ffff027224 */ /* 0x000fce00078e000e */
[----:B------:R-:W-:Y:S05]  /*132c0*/  WARPSYNC.COLLECTIVE R15, `(.L_x_10356) ;  /* 0x000000000f087348 */ /* 0x000fea0003c00000 */
[----:B------:R0:W1:Y:S02]  /*132d0*/  SHFL.IDX P6, R14, R13, R12, R11 ;  /* 0x0000000c0d0e7389 */ /* 0x00006400000c000b */
[----:B01----:R-:W-:Y:S01]  /*132e0*/  ENDCOLLECTIVE ;  /* 0x000000000000791b */ /* 0x003fe20003800000 */
.L_x_10356:
        /* <DEDUP_REMOVED lines=11> */
.L_x_10357:
[----:B------:R-:W-:Y:S05]  /*133a0*/  BRA `(.L_x_10358) ;  /* 0xffffffb800147947 */ /* 0x000fea000383ffff */
.L_x_10239:
[----:B---3--:R3:W4:Y:S02]  /*133b0*/  SYNCS.PHASECHK.TRANS64.TRYWAIT P0, [R10+URZ+0x32460], R20 ;  /* 0x032460140a0075a7 */ /* 0x008724000800017f */
[----:B----4-:R-:W-:Y:S05]  /*133c0*/  @!P0 NANOSLEEP.SYNCS 0x989680 ;  /* 0x009896800000895d */ /* 0x010fea0003900000 */
[----:B------:R-:W4:Y:S02]  /*133d0*/  @!P0 SYNCS.PHASECHK.TRANS64 P0, [R10+URZ+0x32460], R20 ;  /* 0x032460140a0085a7 */ /* 0x000f24000800007f */
[----:B----4-:R-:W-:Y:S05]  /*133e0*/  @!P0 BRA `(.L_x_10239) ;  /* 0xfffffffc00f08947 */ /* 0x010fea000383ffff */
[----:B------:R-:W-:Y:S05]  /*133f0*/  BRA `(.L_x_10359) ;  /* 0xffffffb800607947 */ /* 0x000fea000383ffff */
.L_x_10240:
        /* <DEDUP_REMOVED lines=8> */
.L_x_10361:
[----:B------:R-:W-:Y:S05]  /*13480*/  BSYNC B1 ;  /* 0x0000000000017941 */ /* 0x000fea0003800000 */
.L_x_10360:
        /* <DEDUP_REMOVED lines=9> */
.L_x_10362:
[----:B------:R-:W-:Y:S02]  /*13520*/  IMAD.MOV.U32 R13, RZ, RZ, R25 ;  /* 0x000000ffff0d7224 */ /* 0x000fe400078e0019 */
[----:B------:R-:W-:Y:S01]  /*13530*/  IMAD.MOV.U32 R12, RZ, RZ, 0x1 ;  /* 0x00000001ff0c7424 */ /* 0x000fe200078e00ff */
[----:B------:R-:W-:-:S13]  /*13540*/  IADD3 R2, P0, R14, R0, RZ ;  /* 0x000000000e027210 */ /* 0x000fda0007f1e0ff */
[----:B------:R-:W-:Y:S05]  /*13550*/  WARPSYNC.COLLECTIVE R15, `(.L_x_10363) ;  /* 0x000000000f087348 */ /* 0x000fea0003c00000 */
[----:B------:R0:W1:Y:S02]  /*13560*/  SHFL.IDX P6, R14, R13, R12, R11 ;  /* 0x0000000c0d0e7389 */ /* 0x00006400000c000b */
[----:B01----:R-:W-:Y:S01]  /*13570*/  ENDCOLLECTIVE ;  /* 0x000000000000791b */ /* 0x003fe20003800000 */
.L_x_10363:
        /* <DEDUP_REMOVED lines=13> */
.L_x_10364:
[----:B------:R-:W-:Y:S01]  /*13650*/  MOV R13, R25 ;  /* 0x00000019000d7202 */ /* 0x000fe20000000f00 */
[----:B------:R-:W-:Y:S01]  /*13660*/  IMAD.MOV.U32 R12, RZ, RZ, 0x2 ;  /* 0x00000002ff0c7424 */ /* 0x000fe200078e00ff */
[----:B------:R-:W-:-:S13]  /*13670*/  IADD3 R2, P0, R14, R0, RZ ;  /* 0x000000000e027210 */ /* 0x000fda0007f1e0ff */
[----:B------:R-:W-:Y:S05]  /*13680*/  WARPSYNC.COLLECTIVE R15, `(.L_x_10365) ;  /* 0x000000000f087348 */ /* 0x000fea0003c00000 */
[----:B------:R0:W1:Y:S02]  /*13690*/  SHFL.IDX P6, R14, R13, R12, R11 ;  /* 0x0000000c0d0e7389 */ /* 0x00006400000c000b */
[----:B01----:R-:W-:Y:S01]  /*136a0*/  ENDCOLLECTIVE ;  /* 0x000000000000791b */ /* 0x003fe20003800000 */
.L_x_10365:
        /* <DEDUP_REMOVED lines=13> */
.L_x_10366:
[----:B------:R-:W-:Y:S02]  /*13780*/  IMAD.MOV.U32 R13, RZ, RZ, R25 ;  /* 0x000000ffff0d7224 */ /* 0x000fe400078e0019 */
[----:B------:R-:W-:Y:S02]  /*13790*/  IMAD.MOV.U32 R12, RZ, RZ, 0x3 ;  /* 0x00000003ff0c7424 */ /* 0x000fe400078e00ff */
[----:B------:R-:W-:-:S07]  /*137a0*/  IMAD.MOV.U32 R8, RZ, RZ, R14 ;  /* 0x000000ffff087224 */ /* 0x000fce00078e000e */
[----:B------:R-:W-:Y:S05]  /*137b0*/  WARPSYNC.COLLECTIVE R15, `(.L_x_10367) ;  /* 0x000000000f087348 */ /* 0x000fea0003c00000 */
[----:B------:R0:W1:Y:S02]  /*137c0*/  SHFL.IDX P6, R14, R13, R12, R11 ;  /* 0x0000000c0d0e7389 */ /* 0x00006400000c000b */
[----:B01----:R-:W-:Y:S01]  /*137d0*/  ENDCOLLECTIVE ;  /* 0x000000000000791b */ /* 0x003fe20003800000 */
.L_x_10367:
        /* <DEDUP_REMOVED lines=14> */
.L_x_10368:
[----:B------:R-:W-:Y:S02]  /*138c0*/  IMAD.MOV.U32 R13, RZ, RZ, R25 ;  /* 0x000000ffff0d7224 */ /* 0x000fe400078e0019 */
[----:B------:R-:W-:Y:S01]  /*138d0*/  IMAD.MOV.U32 R12, RZ, RZ, 0x4 ;  /* 0x00000004ff0c7424 */ /* 0x000fe200078e00ff */
[----:B------:R-:W-:-:S13]  /*138e0*/  IADD3 R2, P0, R14, R0, RZ ;  /* 0x000000000e027210 */ /* 0x000fda0007f1e0ff */
[----:B------:R-:W-:Y:S05]  /*138f0*/  WARPSYNC.COLLECTIVE R15, `(.L_x_10369) ;  /* 0x000000000f087348 */ /* 0x000fea0003c00000 */
[----:B------:R0:W1:Y:S02]  /*13900*/  SHFL.IDX P6, R14, R13, R12, R11 ;  /* 0x0000000c0d0e7389 */ /* 0x00006400000c000b */
[----:B01----:R-:W-:Y:S01]  /*13910*/  ENDCOLLECTIVE ;  /* 0x000000000000791b */ /* 0x003fe20003800000 */
.L_x_10369:
        /* <DEDUP_REMOVED lines=13> */
.L_x_10370:
[----:B------:R-:W-:Y:S01]  /*139f0*/  MOV R13, R25 ;  /* 0x00000019000d7202 */ /* 0x000fe20000000f00 */
[----:B------:R-:W-:Y:S01]  /*13a00*/  IMAD.MOV.U32 R12, RZ, RZ, 0x5 ;  /* 0x00000005ff0c7424 */ /* 0x000fe200078e00ff */
[----:B------:R-:W-:-:S13]  /*13a10*/  IADD3 R2, P0, R14, R0, RZ ;  /* 0x000000000e027210 */ /* 0x000fda0007f1e0ff */
[----:B------:R-:W-:Y:S05]  /*13a20*/  WARPSYNC.COLLECTIVE R15, `(.L_x_10371) ;  /* 0x000000000f087348 */ /* 0x000fea0003c00000 */
[----:B------:R0:W1:Y:S02]  /*13a30*/  SHFL.IDX P6, R14, R13, R12, R11 ;  /* 0x0000000c0d0e7389 */ /* 0x00006400000c000b */
[----:B01----:R-:W-:Y:S01]  /*13a40*/  ENDCOLLECTIVE ;  /* 0x000000000000791b */ /* 0x003fe20003800000 */
.L_x_10371:
        /* <DEDUP_REMOVED lines=13> */
.L_x_10372:
[----:B------:R-:W-:Y:S05]  /*13b20*/  BRA `(.L_x_10373) ;  /* 0xffffffb400a87947 */ /* 0x000fea000383ffff */
.L_x_10248:
        /* <DEDUP_REMOVED lines=8> */
.L_x_10375:
[----:B------:R-:W-:Y:S05]  /*13bb0*/  BSYNC B0 ;  /* 0x0000000000007941 */ /* 0x000fea0003800000 */
.L_x_10374:
        /* <DEDUP_REMOVED lines=9> */
.L_x_10376:
        /* <DEDUP_REMOVED lines=18> */
.L_x_10377:
[----:B------:R-:W-:Y:S01]  /*13d70*/  IMAD.MOV.U32 R12, RZ, RZ, 0x2 ;  /* 0x00000002ff0c7424 */ /* 0x000fe200078e00ff */
[----:B------:R-:W-:-:S05]  /*13d80*/  SEL R7, R14, RZ, P1 ;  /* 0x000000ff0e077207 */ /* 0x000fca0000800000 */
[----:B------:R-:W-:-:S04]  /*13d90*/  IMAD.IADD R6, R4, 0x1, R7 ;  /* 0x0000000104067824 */ /* 0x000fc800078e0207 */
[----:B------:R-:W-:-:S07]  /*13da0*/  IMAD.MOV.U32 R13, RZ, RZ, R6 ;  /* 0x000000ffff0d7224 */ /* 0x000fce00078e0006 */
[----:B------:R-:W-:Y:S05]  /*13db0*/  WARPSYNC.COLLECTIVE R15, `(.L_x_10378) ;  /* 0x000000000f087348 */ /* 0x000fea0003c00000 */
[----:B------:R0:W1:Y:S02]  /*13dc0*/  SHFL.UP P6, R14, R13, R12, R11 ;  /* 0x0400000c0d0e7389 */ /* 0x00006400000c000b */
[----:B01----:R-:W-:Y:S01]  /*13dd0*/  ENDCOLLECTIVE ;  /* 0x000000000000791b */ /* 0x003fe20003800000 */
.L_x_10378:
[----:B------:R-:W-:Y:S02]  /*13de0*/  MOV R12, 0x4 ;  /* 0x00000004000c7802 */ /* 0x000fe40000000f00 */
[----:B------:R-:W-:-:S05]  /*13df0*/  SEL R7, R14, RZ, P2 ;  /* 0x000000ff0e077207 */ /* 0x000fca0001000000 */
[----:B------:R-:W-:-:S04]  /*13e00*/  IMAD.IADD R7, R6, 0x1, R7 ;  /* 0x0000000106077824 */ /* 0x000fc800078e0207 */
[----:B------:R-:W-:-:S07]  /*13e10*/  IMAD.MOV.U32 R13, RZ, RZ, R7 ;  /* 0x000000ffff0d7224 */ /* 0x000fce00078e0007 */
[----:B------:R-:W-:Y:S05]  /*13e20*/  WARPSYNC.COLLECTIVE R15, `(.L_x_10379) ;  /* 0x000000000f087348 */ /* 0x000fea0003c00000 */
[----:B------:R0:W1:Y:S02]  /*13e30*/  SHFL.UP P6, R14, R13, R12, R11 ;  /* 0x0400000c0d0e7389 */ /* 0x00006400000c000b */
[----:B01----:R-:W-:Y:S01]  /*13e40*/  ENDCOLLECTIVE ;  /* 0x000000000000791b */ /* 0x003fe20003800000 */
.L_x_10379:
[----:B------:R-:W-:Y:S01]  /*13e50*/  IMAD.MOV.U32 R12, RZ, RZ, 0x8 ;  /* 0x00000008ff0c7424 */ /* 0x000fe200078e00ff */
[----:B------:R-:W-:-:S05]  /*13e60*/  SEL R2, R14, RZ, P3 ;  /* 0x000000ff0e027207 */ /* 0x000fca0001800000 */
[----:B------:R-:W-:-:S04]  /*13e70*/  IMAD.IADD R2, R7, 0x1, R2 ;  /* 0x0000000107027824 */ /* 0x000fc800078e0202 */
[----:B------:R-:W-:-:S07]  /*13e80*/  IMAD.MOV.U32 R13, RZ, RZ, R2 ;  /* 0x000000ffff0d7224 */ /* 0x000fce00078e0002 */
[----:B------:R-:W-:Y:S05]  /*13e90*/  WARPSYNC.COLLECTIVE R15, `(.L_x_10380) ;  /* 0x000000000f087348 */ /* 0x000fea0003c00000 */
[----:B------:R0:W1:Y:S02]  /*13ea0*/  SHFL.UP P6, R14, R13, R12, R11 ;  /* 0x0400000c0d0e7389 */ /* 0x00006400000c000b */
[----:B01----:R-:W-:Y:S01]  /*13eb0*/  ENDCOLLECTIVE ;  /* 0x000000000000791b */ /* 0x003fe20003800000 */
.L_x_10380:
[----:B------:R-:W-:Y:S01]  /*13ec0*/  IMAD.MOV.U32 R12, RZ, RZ, 0x10 ;  /* 0x00000010ff0c7424 */ /* 0x000fe200078e00ff */
[----:B------:R-:W-:-:S05]  /*13ed0*/  SEL R3, R14, RZ, P4 ;  /* 0x000000ff0e037207 */ /* 0x000fca0002000000 */
[----:B------:R-:W-:-:S04]  /*13ee0*/  IMAD.IADD R3, R2, 0x1, R3 ;  /* 0x0000000102037824 */ /* 0x000fc800078e0203 */
[----:B------:R-:W-:-:S07]  /*13ef0*/  IMAD.MOV.U32 R13, RZ, RZ, R3 ;  /* 0x000000ffff0d7224 */ /* 0x000fce00078e0003 */
[----:B------:R-:W-:Y:S05]  /*13f00*/  WARPSYNC.COLLECTIVE R15, `(.L_x_10381) ;  /* 0x000000000f087348 */ /* 0x000fea0003c00000 */
[----:B------:R0:W1:Y:S02]  /*13f10*/  SHFL.UP P6, R14, R13, R12, R11 ;  /* 0x0400000c0d0e7389 */ /* 0x00006400000c000b */
[----:B01----:R-:W-:Y:S01]  /*13f20*/  ENDCOLLECTIVE ;  /* 0x000000000000791b */ /* 0x003fe20003800000 */
.L_x_10381:
        /* <DEDUP_REMOVED lines=8> */
.L_x_10382:
[----:B------:R-:W-:Y:S05]  /*13fb0*/  BRA `(.L_x_10383) ;  /* 0xffffffb800007947 */ /* 0x000fea000383ffff */
.L_x_10253:
[----:B------:R-:W-:Y:S01]  /*13fc0*/  BSSY B0, `(.L_x_10384) ;  /* 0x0000008000007945 */ /* 0x000fe20003800000 */
[----:B-----5:R-:W-:Y:S02]  /*13fd0*/  IMAD.MOV.U32 R13, RZ, RZ, R4 ;  /* 0x000000ffff0d7224 */ /* 0x020fe400078e0004 */
[----:B------:R-:W-:Y:S02]  /*13fe0*/  IMAD.MOV.U32 R12, RZ, RZ, 0x1 ;  /* 0x00000001ff0c7424 */ /* 0x000fe400078e00ff */
[----:B------:R-:W-:Y:S02]  /*13ff0*/  IMAD.MOV.U32 R11, RZ, RZ, RZ ;  /* 0x000000ffff0b7224 */ /* 0x000fe400078e00ff */
[----:B------:R-:W-:-:S07]  /*14000*/  IMAD.MOV.U32 R15, RZ, RZ, -0x1 ;  /* 0xffffffffff0f7424 */ /* 0x000fce00078e00ff */
[----:B0123--:R-:W-:Y:S05]  /*14010*/  WARPSYNC.COLLECTIVE R15, `(.L_x_10385) ;  /* 0x000000000f087348 */ /* 0x00ffea0003c00000 */
[----:B------:R4:W0:Y:S02]  /*14020*/  SHFL.UP P6, R14, R13, R12, R11 ;  /* 0x0400000c0d0e7389 */ /* 0x00082400000c000b */
[----:B01234-:R-:W-:Y:S01]  /*14030*/  ENDCOLLECTIVE ;  /* 0x000000000000791b */ /* 0x01ffe20003800000 */
.L_x_10385:
[----:B------:R-:W-:Y:S05]  /*14040*/  BSYNC B0 ;  /* 0x0000000000007941 */ /* 0x000fea0003800000 */
.L_x_10384:
        /* <DEDUP_REMOVED lines=8> */
.L_x_10386:
[----:B------:R-:W-:Y:S01]  /*140d0*/  IMAD.MOV.U32 R12, RZ, RZ, 0x4 ;  /* 0x00000004ff0c7424 */ /* 0x000fe200078e00ff */
[----:B------:R-:W-:-:S05]  /*140e0*/  SEL R0, R14, RZ, P2 ;  /* 0x000000ff0e007207 */ /* 0x000fca0001000000 */
[----:B------:R-:W-:-:S04]  /*140f0*/  IMAD.IADD R0, R13, 0x1, R0 ;  /* 0x000000010d007824 */ /* 0x000fc800078e0200 */
[----:B------:R-:W-:-:S07]  /*14100*/  IMAD.MOV.U32 R13, RZ, RZ, R0 ;  /* 0x000000ffff0d7224 */ /* 0x000fce00078e0000 */
[----:B------:R-:W-:Y:S05]  /*14110*/  WARPSYNC.COLLECTIVE R15, `(.L_x_10387) ;  /* 0x000000000f087348 */ /* 0x000fea0003c00000 */
[----:B------:R0:W1:Y:S02]  /*14120*/  SHFL.UP P6, R14, R13, R12, R11 ;  /* 0x0400000c0d0e7389 */ /* 0x00006400000c000b */
[----:B01----:R-:W-:Y:S01]  /*14130*/  ENDCOLLECTIVE ;  /* 0x000000000000791b */ /* 0x003fe20003800000 */
.L_x_10387:
[----:B------:R-:W-:Y:S02]  /*14140*/  MOV R12, 0x8 ;  /* 0x00000008000c7802 */ /* 0x000fe40000000f00 */
[----:B------:R-:W-:-:S05]  /*14150*/  SEL R3, R14, RZ, P3 ;  /* 0x000000ff0e037207 */ /* 0x000fca0001800000 */
[----:B------:R-:W-:-:S04]  /*14160*/  IMAD.IADD R2, R0, 0x1, R3 ;  /* 0x0000000100027824 */ /* 0x000fc800078e0203 */
[----:B------:R-:W-:-:S07]  /*14170*/  IMAD.MOV.U32 R13, RZ, RZ, R2 ;  /* 0x000000ffff0d7224 */ /* 0x000fce00078e0002 */
[----:B------:R-:W-:Y:S05]  /*14180*/  WARPSYNC.COLLECTIVE R15, `(.L_x_10388) ;  /* 0x000000000f087348 */ /* 0x000fea0003c00000 */
[----:B------:R0:W1:Y:S02]  /*14190*/  SHFL.UP P6, R14, R13, R12, R11 ;  /* 0x0400000c0d0e7389 */ /* 0x00006400000c000b */
[----:B01----:R-:W-:Y:S01]  /*141a0*/  ENDCOLLECTIVE ;  /* 0x000000000000791b */ /* 0x003fe20003800000 */
.L_x_10388:
[----:B------:R-:W-:Y:S01]  /*141b0*/  IMAD.MOV.U32 R12, RZ, RZ, 0x10 ;  /* 0x00000010ff0c7424 */ /* 0x000fe200078e00ff */
[----:B------:R-:W-:-:S05]  /*141c0*/  SEL R3, R14, RZ, P4 ;  /* 0x000000ff0e037207 */ /* 0x000fca0002000000 */
[----:B------:R-:W-:-:S04]  /*141d0*/  IMAD.IADD R3, R2, 0x1, R3 ;  /* 0x0000000102037824 */ /* 0x000fc800078e0203 */
[----:B------:R-:W-:-:S07]  /*141e0*/  IMAD.MOV.U32 R13, RZ, RZ, R3 ;  /* 0x000000ffff0d7224 */ /* 0x000fce00078e0003 */
[----:B------:R-:W-:Y:S05]  /*141f0*/  WARPSYNC.COLLECTIVE R15, `(.L_x_10389) ;  /* 0x000000000f087348 */ /* 0x000fea0003c00000 */
[----:B------:R0:W1:Y:S02]  /*14200*/  SHFL.UP P6, R14, R13, R12, R11 ;  /* 0x0400000c0d0e7389 */ /* 0x00006400000c000b */
[----:B01----:R-:W-:Y:S01]  /*14210*/  ENDCOLLECTIVE ;  /* 0x000000000000791b */ /* 0x003fe20003800000 */
.L_x_10389:
        /* <DEDUP_REMOVED lines=8> */
.L_x_10390:
[----:B------:R-:W-:Y:S05]  /*142a0*/  BRA `(.L_x_10391) ;  /* 0xffffffb400e07947 */ /* 0x000fea000383ffff */
.L_x_10255:
[----:B------:R-:W-:Y:S01]  /*142b0*/  BSSY B0, `(.L_x_10392) ;  /* 0x0000006000007945 */ /* 0x000fe20003800000 */
[----:B------:R-:W-:Y:S02]  /*142c0*/  PLOP3.LUT P6, PT, P6, PT, PT, 0x8, 0x0 ;  /* 0x000000000000781c */ /* 0x000fe400037ce170 */
[----:B------:R-:W-:-:S11]  /*142d0*/  MOV R15, 0xffffffff ;  /* 0xffffffff000f7802 */ /* 0x000fd60000000f00 */
[----:B012---:R-:W-:Y:S05]  /*142e0*/  WARPSYNC.COLLECTIVE R15, `(.L_x_10393) ;  /* 0x000000000f087348 */ /* 0x007fea0003c00000 */
[----:B------:R-:W-:Y:S01]  /*142f0*/  VOTE.ANY R14, PT, P6 ;  /* 0x00000000000e7806 */ /* 0x000fe200030e0100 */
[----:B012---:R-:W-:Y:S06]  /*14300*/  ENDCOLLECTIVE ;  /* 0x000000000000791b */ /* 0x007fec0003800000 */
.L_x_10393:
[----:B------:R-:W-:Y:S05]  /*14310*/  BSYNC B0 ;  /* 0x0000000000007941 */ /* 0x000fea0003800000 */
.L_x_10392:
        /* <DEDUP_REMOVED lines=9> */
.L_x_10394:
[----:B------:R-:W-:Y:S01]  /*143b0*/  IMAD.MOV.U32 R4, RZ, RZ, R14 ;  /* 0x000000ffff047224 */ /* 0x000fe200078e000e */
[----:B------:R-:W-:Y:S06]  /*143c0*/  BRA `(.L_x_10395) ;  /* 0xffffffb400d07947 */ /* 0x000fec000383ffff */
.L_x_10257:
[----:B------:R-:W-:Y:S01]  /*143d0*/  BSSY B0, `(.L_x_10396) ;  /* 0x0000007000007945 */ /* 0x000fe20003800000 */
[----:B------:R-:W-:Y:S01]  /*143e0*/  IMAD.MOV.U32 R13, RZ, RZ, R6 ;  /* 0x000000ffff0d7224 */ /* 0x000fe200078e0006 */
[----:B------:R-:W-:Y:S01]  /*143f0*/  MOV R11, 0x1f ;  /* 0x0000001f000b7802 */ /* 0x000fe20000000f00 */
[----:B------:R-:W-:-:S07]  /*14400*/  IMAD.MOV.U32 R15, RZ, RZ, -0x1 ;  /* 0xffffffffff0f7424 */ /* 0x000fce00078e00ff */
[----:B01234-:R-:W-:Y:S05]  /*14410*/  WARPSYNC.COLLECTIVE R15, `(.L_x_10397) ;  /* 0x000000000f087348 */ /* 0x01ffea0003c00000 */
[----:B------:R0:W0:Y:S02]  /*14420*/  SHFL.IDX P6, R14, R13, R12, R11 ;  /* 0x0000000c0d0e7389 */ /* 0x00002400000c000b */
[----:B01234-:R-:W-:Y:S01]  /*14430*/  ENDCOLLECTIVE ;  /* 0x000000000000791b */ /* 0x01ffe20003800000 */
.L_x_10397:
[----:B------:R-:W-:Y:S05]  /*14440*/  BSYNC B0 ;  /* 0x0000000000007941 */ /* 0x000fea0003800000 */
.L_x_10396:
[----:B------:R-:W-:Y:S05]  /*14450*/  BRA `(.L_x_10256) ;  /* 0xffffffb400c87947 */ /* 0x000fea000383ffff */
.L_x_10261:
[----:B0-----:R0:W1:Y:S02]  /*14460*/  SYNCS.PHASECHK.TRANS64.TRYWAIT P0, [R5+URZ+0x32420], R0 ;  /* 0x03242000050075a7 */ /* 0x001064000800017f */
[----:B-1----:R-:W-:Y:S05]  /*14470*/  @!P0 NANOSLEEP.SYNCS 0x989680 ;  /* 0x009896800000895d */ /* 0x002fea0003900000 */
[----:B------:R-:W1:Y:S02]  /*14480*/  @!P0 SYNCS.PHASECHK.TRANS64 P0, [R5+URZ+0x32420], R0 ;  /* 0x03242000050085a7 */ /* 0x000e64000800007f */
[----:B-1----:R-:W-:Y:S05]  /*14490*/  @!P0 BRA `(.L_x_10261) ;  /* 0xfffffffc00f08947 */ /* 0x002fea000383ffff */
[----:B------:R-:W-:Y:S05]  /*144a0*/  BRA `(.L_x_10398) ;  /* 0xffffffb800b47947 */ /* 0x000fea000383ffff */
.L_x_10262:
        /* <DEDUP_REMOVED lines=11> */
.L_x_10400:
[----:B------:R-:W-:Y:S05]  /*14560*/  BSYNC B0 ;  /* 0x0000000000007941 */ /* 0x000fea0003800000 */
.L_x_10399:
[----:B------:R-:W-:Y:S05]  /*14570*/  BRA `(.L_x_10401) ;  /* 0xffffffb8009c7947 */ /* 0x000fea000383ffff */
.L_x_10265:
[----:B------:R-:W-:Y:S01]  /*14580*/  BSSY B1, `(.L_x_10402) ;  /* 0x0000006000017945 */ /* 0x000fe20003800000 */
[----:B------:R-:W-:-:S07]  /*14590*/  IMAD.MOV.U32 R15, RZ, RZ, -0x1 ;  /* 0xffffffffff0f7424 */ /* 0x000fce00078e00ff */
[----:B0-23--:R-:W-:Y:S05]  /*145a0*/  WARPSYNC.COLLECTIVE R15, `(.L_x_10403) ;  /* 0x000000000f0c7348 */ /* 0x00dfea0003c00000 */
[----:B------:R-:W-:Y:S02]  /*145b0*/  ELECT P6, UR62, PT ;  /* 0x00000000003e782f */ /* 0x000fe400038c0000 */
[----:B------:R-:W-:Y:S01]  /*145c0*/  MOV R14, UR62 ;  /* 0x0000003e000e7c02 */ /* 0x000fe20008000f00 */
[----:B0-23--:R-:W-:Y:S10]  /*145d0*/  ENDCOLLECTIVE ;  /* 0x000000000000791b */ /* 0x00dff40003800000 */
.L_x_10403:
[----:B------:R-:W-:Y:S05]  /*145e0*/  BSYNC B1 ;  /* 0x0000000000017941 */ /* 0x000fea0003800000 */
.L_x_10402:
[----:B------:R-:W-:Y:S05]  /*145f0*/  BRA `(.L_x_10404) ;  /* 0xffffffb800947947 */ /* 0x000fea000383ffff */
.L_x_10267:
[----:B0-----:R0:W1:Y:S02]  /*14600*/  SYNCS.PHASECHK.TRANS64.TRYWAIT P1, [R3+URZ+0x32440], R2 ;  /* 0x03244002030075a7 */ /* 0x001064000802017f */
[----:B-1----:R-:W-:Y:S05]  /*14610*/  @!P1 NANOSLEEP.SYNCS 0x989680 ;  /* 0x009896800000995d */ /* 0x002fea0003900000 */
[----:B------:R-:W1:Y:S02]  /*14620*/  @!P1 SYNCS.PHASECHK.TRANS64 P1, [R3+URZ+0x32440], R2 ;  /* 0x03244002030095a7 */ /* 0x000e64000802007f */
[----:B-1----:R-:W-:Y:S05]  /*14630*/  @!P1 BRA `(.L_x_10267) ;  /* 0xfffffffc00f09947 */ /* 0x002fea000383ffff */
[----:B------:R-:W-:Y:S05]  /*14640*/  BRA `(.L_x_10405) ;  /* 0xffffffb800bc7947 */ /* 0x000fea000383ffff */
.L_x_10269:
[----:B-1----:R1:W4:Y:S02]  /*14650*/  SYNCS.PHASECHK.TRANS64.TRYWAIT P1, [R5+URZ+0x32440], R0 ;  /* 0x03244000050075a7 */ /* 0x002324000802017f */
[----:B----4-:R-:W-:Y:S05]  /*14660*/  @!P1 NANOSLEEP.SYNCS 0x989680 ;  /* 0x009896800000995d */ /* 0x010fea0003900000 */
[----:B------:R-:W4:Y:S02]  /*14670*/  @!P1 SYNCS.PHASECHK.TRANS64 P1, [R5+URZ+0x32440], R0 ;  /* 0x03244000050095a7 */ /* 0x000f24000802007f */
[----:B----4-:R-:W-:Y:S05]  /*14680*/  @!P1 BRA `(.L_x_10269) ;  /* 0xfffffffc00f09947 */ /* 0x010fea000383ffff */
[----:B------:R-:W-:Y:S05]  /*14690*/  BRA `(.L_x_10406) ;  /* 0xffffffb800c87947 */ /* 0x000fea000383ffff */
.L_x_10271:
[----:B----4-:R4:W0:Y:S02]  /*146a0*/  SYNCS.PHASECHK.TRANS64.TRYWAIT P1, [R3+URZ+0x32460], R2 ;  /* 0x03246002030075a7 */ /* 0x010824000802017f */
[----:B0-----:R-:W-:Y:S05]  /*146b0*/  @!P1 NANOSLEEP.SYNCS 0x989680 ;  /* 0x009896800000995d */ /* 0x001fea0003900000 */
[----:B------:R-:W0:Y:S02]  /*146c0*/  @!P1 SYNCS.PHASECHK.TRANS64 P1, [R3+URZ+0x32460], R2 ;  /* 0x03246002030095a7 */ /* 0x000e24000802007f */
[----:B0-----:R-:W-:Y:S05]  /*146d0*/  @!P1 BRA `(.L_x_10271) ;  /* 0xfffffffc00f09947 */ /* 0x001fea000383ffff */
[----:B------:R-:W-:Y:S05]  /*146e0*/  BRA `(.L_x_10407) ;  /* 0xffffffb800c47947 */ /* 0x000fea000383ffff */
.L_x_10408:
        /* <DEDUP_REMOVED lines=9> */
.L_x_15667:


//--------------------- .text._ZN7cutlass13device_kernelIN5flash11enable_sm90INS1_16FlashAttnFwdSm90INS1_25CollectiveMainloopFwdSm90ILi2EN4cute5tupleIJNS5_1CILi1EEES8_S8_EEENS6_IJNS7_ILi128EEENS7_ILi96EEENS7_ILi64EEEEEELi256ENS_10bfloat16_tEfNS_4arch4Sm90ELb0ELb0ELb1ELb1ELb1ELb1ELb1ELb1ELb0ELb1ELb0ELb0EEENS1_21CollectiveEpilogueFwdINS6_IJSA_NS7_ILi256EEESB_EEES9_SE_SG_Li256ELb1ELb1ELb0ELb0EEENS1_36VarlenDynamicPersistentTileSchedulerILi128ELi96ELi256ELi128ELb0ELb1ELb1ELb0ELb1ELb1EEEEEEEEEvNT_6ParamsE --------------------------
	.section	.text._ZN7cutlass13device_kernelIN5flash11enable_sm90INS1_16FlashAttnFwdSm90INS1_25CollectiveMainloopFwdSm90ILi2EN4cute5tupleIJNS5_1CILi1EEES8_S8_EEENS6_IJNS7_ILi128EEENS7_ILi96EEENS7_ILi64EEEEEELi256ENS_10bfloat16_tEfNS_4arch4Sm90ELb0ELb0ELb1ELb1ELb1ELb1ELb1ELb1ELb0ELb1ELb0ELb0EEENS1_21CollectiveEpilogueFwdINS6_IJSA_NS7_ILi256EEESB_EEES9_SE_SG_Li256ELb1ELb1ELb0ELb0EEENS1_36VarlenDynamicPersistentTileSchedulerILi128ELi96ELi256ELi128ELb0ELb1ELb1ELb0ELb1ELb1EEEEEEEEEvNT_6ParamsE,"ax",@progbits
	.align	128
.text._ZN7cutlass13device_kernelIN5flash11enable_sm90INS1_16FlashAttnFwdSm90INS1_25CollectiveMainloopFwdSm90ILi2EN4cute5tupleIJNS5_1CILi1EEES8_S8_EEENS6_IJNS7_ILi128EEENS7_ILi96EEENS7_ILi64EEEEEELi256ENS_10bfloat16_tEfNS_4arch4Sm90ELb0ELb0ELb1ELb1ELb1ELb1ELb1ELb1ELb0ELb1ELb0ELb0EEENS1_21CollectiveEpilogueFwdINS6_IJSA_NS7_ILi256EEESB_EEES9_SE_SG_Li256ELb1ELb1ELb0ELb0EEENS1_36VarlenDynamicPersistentTileSchedulerILi128ELi96ELi256ELi128ELb0ELb1ELb1ELb0ELb1ELb1EEEEEEEEEvNT_6ParamsE:
        .type           _ZN7cutlass13device_kernelIN5flash11enable_sm90INS1_16FlashAttnFwdSm90INS1_25CollectiveMainloopFwdSm90ILi2EN4cute5tupleIJNS5_1CILi1EEES8_S8_EEENS6_IJNS7_ILi128EEENS7_ILi96EEENS7_ILi64EEEEEELi256ENS_10bfloat16_tEfNS_4arch4Sm90ELb0ELb0ELb1ELb1ELb1ELb1ELb1ELb1ELb0ELb1ELb0ELb0EEENS1_21CollectiveEpilogueFwdINS6_IJSA_NS7_ILi256EEESB_EEES9_SE_SG_Li256ELb1ELb1ELb0ELb0EEENS1_36VarlenDynamicPersistentTileSchedulerILi128ELi96ELi256ELi128ELb0ELb1ELb1ELb0ELb1ELb1EEEEEEEEEvNT_6ParamsE,@function
        .size           _ZN7cutlass13device_kernelIN5flash11enable_sm90INS1_16FlashAttnFwdSm90INS1_25CollectiveMainloopFwdSm90ILi2EN4cute5tupleIJNS5_1CILi1EEES8_S8_EEENS6_IJNS7_ILi128EEENS7_ILi96EEENS7_ILi64EEEEEELi256ENS_10bfloat16_tEfNS_4arch4Sm90ELb0ELb0ELb1ELb1ELb1ELb1ELb1ELb1ELb0ELb1ELb0ELb0EEENS1_21CollectiveEpilogueFwdINS6_IJSA_NS7_ILi256EEESB_EEES9_SE_SG_Li256ELb1ELb1ELb0ELb0EEENS1_36VarlenDynamicPersistentTileSchedulerILi128ELi96ELi256ELi128ELb0ELb1ELb1ELb0ELb1ELb1EEEEEEEEEvNT_6ParamsE,(.L_x_15668 - _ZN7cutlass13device_kernelIN5flash11enable_sm90INS1_16FlashAttnFwdSm90INS1_25CollectiveMainloopFwdSm90ILi2EN4cute5tupleIJNS5_1CILi1EEES8_S8_EEENS6_IJNS7_ILi128EEENS7_ILi96EEENS7_ILi64EEEEEELi256ENS_10bfloat16_tEfNS_4arch4Sm90ELb0ELb0ELb1ELb1ELb1ELb1ELb1ELb1ELb0ELb1ELb0ELb0EEENS1_21CollectiveEpilogueFwdINS6_IJSA_NS7_ILi256EEESB_EEES9_SE_SG_Li256ELb1ELb1ELb0ELb0EEENS1_36VarlenDynamicPersistentTileSchedulerILi128ELi96ELi256ELi128ELb0ELb1ELb1ELb0ELb1ELb1EEEEEEEEEvNT_6ParamsE)
        .other          _ZN7cutlass13device_kernelIN5flash11enable_sm90INS1_16FlashAttnFwdSm90INS1_25CollectiveMainloopFwdSm90ILi2EN4cute5tupleIJNS5_1CILi1EEES8_S8_EEENS6_IJNS7_ILi128EEENS7_ILi96EEENS7_ILi64EEEEEELi256ENS_10bfloat16_tEfNS_4arch4Sm90ELb0ELb0ELb1ELb1ELb1ELb1ELb1ELb1ELb0ELb1ELb0ELb0EEENS1_21CollectiveEpilogueFwdINS6_IJSA_NS7_ILi256EEESB_EEES9_SE_SG_Li256ELb1ELb1ELb0ELb0EEENS1_36VarlenDynamicPersistentTileSchedulerILi128ELi96ELi256ELi128ELb0ELb1ELb1ELb0ELb1ELb1EEEEEEEEEvNT_6ParamsE,@"STO_CUDA_ENTRY STV_DEFAULT"
_ZN7cutlass13device_kernelIN5flash11enable_sm90INS1_16FlashAttnFwdSm90INS1_25CollectiveMainloopFwdSm90ILi2EN4cute5tupleIJNS5_1CILi1EEES8_S8_EEENS6_IJNS7_ILi128EEENS7_ILi96EEENS7_ILi64EEEEEELi256ENS_10bfloat16_tEfNS_4arch4Sm90ELb0ELb0ELb1ELb1ELb1ELb1ELb1ELb1ELb0ELb1ELb0ELb0EEENS1_21CollectiveEpilogueFwdINS6_IJSA_NS7_ILi256EEESB_EEES9_SE_SG_Li256ELb1ELb1ELb0ELb0EEENS1_36VarlenDynamicPersistentTileSchedulerILi128ELi96ELi256ELi128ELb0ELb1ELb1ELb0ELb1ELb1EEEEEEEEEvNT_6ParamsE:
        /* <DEDUP_REMOVED lines=17> */
.L_x_10410:
[----:B------:R-:W-:Y:S05]  /*0110*/  BSYNC B0 ;  /* 0x0000000000007941 */ /* 0x000fea0003800000 */
.L_x_10409:
[----:B------:R-:W-:Y:S01]  /*0120*/  VOTEU.ANY UP0, P0 ;  /* 0x00000000003f7886 */ /* 0x000fe20000000100 */
[----:B------:R-:W0:Y:S01]  /*0130*/  SHFL.IDX PT, R2, R0, RZ, 0x1f ;  /* 0x00001fff00027589 */ /* 0x000e2200000e0000 */
[----:B------:R-:W-:Y:S01]  /*0140*/  UMOV UR4, 0x80 ;  /* 0x0000008000047882 */ /* 0x000fe20000000000 */
[----:B------:R-:W-:Y:S01]  /*0150*/  UMOV UR7, 0x100 ;  /* 0x0000010000077882 */ /* 0x000fe20000000000 */
[----:B------:R-:W-:Y:S01]  /*0160*/  VOTEU.ANY UP1, P0 ;  /* 0x00000000003f7886 */ /* 0x000fe20000020100 */
[----:B------:R-:W1:Y:S01]  /*0170*/  @UP0 S2UR UR8, SR_CgaCtaId ;  /* 0x00000000000809c3 */ /* 0x000e620000008800 */
[----:B------:R-:W-:Y:S01]  /*0180*/  @UP0 UMOV UR6, 0x400 ;  /* 0x0000040000060882 */ /* 0x000fe20000000000 */
[----:B------:R-:W-:-:S04]  /*0190*/  @UP0 UIADD3 UR4, -UR4, 0x100000, URZ ;  /* 0x0010000004040890 */ /* 0x000fc8000fffe13f */
[----:B------:R-:W-:Y:S02]  /*01a0*/  @UP0 USHF.L.U32 UR5, UR4, 0xb, URZ ;  /* 0x0000000b04050899 */ /* 0x000fe4000800063f */
[----:B------:R-:W-:Y:S01]  /*01b0*/  @UP0 USHF.L.U32 UR4, UR4, 0x1, URZ ;  /* 0x0000000104040899 */ /* 0x000fe2000800063f */
[----:B------:R-:W-:Y:S01]  /*01c0*/  SHF.R.U32.HI R3, RZ, 0x7, R3 ;  /* 0x00000007ff037819 */ /* 0x000fe20000011603 */
[----:B------:R-:W-:Y:S01]  /*01d0*/  VOTEU.ANY UP2, P0 ;  /* 0x00000000003f7886 */ /* 0x000fe20000040100 */
[----:B0-----:R-:W-:-:S03]  /*01e0*/  ISETP.NE.AND P1, PT, R2, RZ, PT ;  /* 0x000000ff0200720c */ /* 0x001fc60003f25270 */
[----:B------:R0:W2:Y:S01]  /*01f0*/  SHFL.IDX PT, R2, R3, RZ, 0x1f ;  /* 0x00001fff03027589 */ /* 0x0000a200000e0000 */
[----:B-1----:R-:W-:Y:S02]  /*0200*/  @UP0 ULEA UR8, UR8, UR6, 0x18 ;  /* 0x0000000608080291 */ /* 0x002fe4000f8ec03f */
[----:B------:R-:W-:-:S04]  /*0210*/  @UP0 UIADD3 UR6, -UR7, 0x100000, URZ ;  /* 0x0010000007060890 */ /* 0x000fc8000fffe13f */
[----:B------:R-:W-:Y:S02]  /*0220*/  @UP0 USHF.L.U32 UR7, UR6, 0xb, URZ ;  /* 0x0000000b06070899 */ /* 0x000fe4000800063f */
[----:B------:R-:W-:Y:S01]  /*0230*/  @UP0 USHF.L.U32 UR6, UR6, 0x1, URZ ;  /* 0x0000000106060899 */ /* 0x000fe2000800063f */
[----:B------:R-:W-:Y:S01]  /*0240*/  VOTEU.ANY UP0, P0 ;  /* 0x00000000003f7886 */ /* 0x000fe20000000100 */
[----:B------:R-:W1:Y:S04]  /*0250*/  FENCE.VIEW.ASYNC.S ;  /* 0x00000000000073c6 */ /* 0x000e680000000000 */
[----:B-1----:R0:W1:Y:S01]  /*0260*/  @UP0 SYNCS.EXCH.64 URZ, [UR8+0x32400], UR4 ;  /* 0x03240004083f05b2 */ /* 0x0020620008000100 */
[----:B------:R0:W3:Y:S05]  /*0270*/  @UP1 SYNCS.EXCH.64 URZ, [UR8+0x32410], UR4 ;  /* 0x03241004083f15b2 */ /* 0x0000ea0008000100 */
[----:B------:R0:W4:Y:S02]  /*0280*/  @UP2 SYNCS.EXCH.64 URZ, [UR8+0x32420], UR6 ;  /* 0x03242006083f25b2 */ /* 0x0001240008000100 */
        /* <DEDUP_REMOVED lines=19> */
.L_x_10411:
        /* <DEDUP_REMOVED lines=22> */
.L_x_10412:
        /* <DEDUP_REMOVED lines=18> */
.L_x_10413:
        /* <DEDUP_REMOVED lines=22> */
.L_x_10414:
        /* <DEDUP_REMOVED lines=22> */
.L_x_10415:
[----:B--2---:R-:W-:Y:S01]  /*0900*/  ISETP.NE.AND P0, PT, R2, RZ, PT ;  /* 0x000000ff0200720c */ /* 0x004fe20003f05270 */
[----:B------:R-:W-:Y:S01]  /*0910*/  IMAD.MOV.U32 R2, RZ, RZ, 0x1 ;  /* 0x00000001ff027424 */ /* 0x000fe200078e00ff */
[----:B------:R-:W-:Y:S01]  /*0920*/  NOP ;  /* 0x0000000000007918 */ /* 0x000fe20000000000 */
[----:B------:R-:W-:Y:S01]  /*0930*/  ULDC.64 UR60, c[0x0][0x208] ;  /* 0x00008200003c7ab9 */ /* 0x000fe20000000a00 */
[----:B------:R-:W-:Y:S02]  /*0940*/  BSSY B9, `(.L_x_10416) ;  /* 0x00018b8000097945 */ /* 0x000fe40003800000 */
[----:B------:R-:W-:-:S05]  /*0950*/  SEL R2, R2, 0x2, !P0 ;  /* 0x0000000202027807 */ /* 0x000fca0004000000 */
[----:B------:R2:W-:Y:S01]  /*0960*/  STL [R1+0x8], R2 ;  /* 0x0000080201007387 */ /* 0x0005e20000100800 */
[----:B01-34-:R-:W-:Y:S06]  /*0970*/  BAR.SYNC.DEFER_BLOCKING 0x0 ;  /* 0x0000000000007b1d */ /* 0x01bfec0000010000 */
[----:B------:R-:W-:Y:S05]  /*0980*/  @!P0 BRA `(.L_x_10417) ;  /* 0x0000011800208947 */ /* 0x000fea0003800000 */
.L_x_10418:
[----:B------:R-:W-:-:S08]  /*0990*/  NOP ;  /* 0x0000000000007918 */ /* 0x000fd00000000000 */
[----:B------:R-:W0:Y:S02]  /*09a0*/  USETMAXREG.TRY_ALLOC.CTAPOOL UP0, 0xe8 ;  /* 0x000000e8000079c8 */ /* 0x000e240008000600 */
[----:B0-----:R-:W-:-:S13]  /*09b0*/  PLOP3.LUT P0, PT, PT, PT, UP0, 0x80, 0x0 ;  /* 0x000000000000781c */ /* 0x001fda0003f0f008 */
[----:B------:R-:W-:Y:S05]  /*09c0*/  @!P0 BRA `(.L_x_10418) ;  /* 0xfffffffc00f08947 */ /* 0x000fea000383ffff */
[----:B------:R-:W2:Y:S01]  /*09d0*/  S2R R0, SR_TID.X ;  /* 0x0000000000007919 */ /* 0x000ea20000002100 */
[----:B------:R-:W-:Y:S01]  /*09e0*/  MOV R19, 0x400 ;  /* 0x0000040000137802 */ /* 0x000fe20000000f00 */
[----:B------:R-:W-:Y:S01]  /*09f0*/  ULDC UR4, c[0x0][0xd3c] ;  /* 0x00034f0000047ab9 */ /* 0x000fe20000000800 */
[----:B--2---:R-:W-:Y:S02]  /*0a00*/  SHF.R.U32.HI R2, RZ, 0x7, R0 ;  /* 0x00000007ff027819 */ /* 0x004fe40000011600 */
[----:B------:R-:W0:Y:S01]  /*0a10*/  S2R R0, SR_CgaCtaId ;  /* 0x0000000000007919 */ /* 0x000e220000008800 */
        /* <DEDUP_REMOVED lines=9> */
[----:B------:R-:W2:Y:S01]  /*0ab0*/  LDL.LU R13, [R1+0x8] ;  /* 0x00000800010d7983 */ /* 0x000ea20000300800 */
[----:B------:R-:W0:Y:S02]  /*0ac0*/  S2R R0, SR_TID.X ;  /* 0x0000000000007919 */ /* 0x000e240000002100 */
[----:B0-----:R-:W-:-:S05]  /*0ad0*/  VIADD R12, R0, 0xffffff80 ;  /* 0xffffff80000c7836 */ /* 0x001fca0000000000 */
[----:B------:R-:W-:-:S04]  /*0ae0*/  SHF.R.S32.HI R0, RZ, 0x1f, R12 ;  /* 0x0000001fff007819 */ /* 0x000fc8000001140c */
[----:B------:R-:W-:-:S04]  /*0af0*/  LEA.HI R2, R0, R12, RZ, 0x7 ;  /* 0x0000000c00027211 */ /* 0x000fc800078f38ff */
[----:B------:R-:W-:-:S05]  /*0b00*/  LOP3.LUT R3, R2, 0xffffff80, RZ, 0xc0, !PT ;  /* 0xffffff8002037812 */ /* 0x000fca00078ec0ff */
[----:B------:R-:W-:-:S05]  /*0b10*/  IMAD.IADD R11, R12, 0x1, -R3 ;  /* 0x000000010c0b7824 */ /* 0x000fca00078e0a03 */
[----:B------:R-:W-:-:S04]  /*0b20*/  SHF.R.S32.HI R7, RZ, 0x1f, R11 ;  /* 0x0000001fff077819 */ /* 0x000fc8000001140b */
[----:B------:R-:W-:-:S04]  /*0b30*/  LEA.HI R8, R7, R11, RZ, 0x2 ;  /* 0x0000000b07087211 */ /* 0x000fc800078f10ff */
[--C-:B------:R-:W-:Y:S02]  /*0b40*/  SHF.R.S32.HI R4, RZ, 0x2, R8.reuse ;  /* 0x00000002ff047819 */ /* 0x100fe40000011408 */
[----:B------:R-:W-:-:S04]  /*0b50*/  SHF.R.S32.HI R3, RZ, 0x1f, R8 ;  /* 0x0000001fff037819 */ /* 0x000fc80000011408 */
[----:B------:R-:W-:Y:S02]  /*0b60*/  LEA.HI R5, R3, R4, RZ, 0x3 ;  /* 0x0000000403057211 */ /* 0x000fe400078f18ff */
[----:B------:R-:W-:Y:S02]  /*0b70*/  LEA.HI R3, R0, R12, RZ, 0x4 ;  /* 0x0000000c00037211 */ /* 0x000fe400078f20ff */
[----:B------:R-:W-:Y:S02]  /*0b80*/  LOP3.LUT R9, R5, 0xfffffff8, RZ, 0xc0, !PT ;  /* 0xfffffff805097812 */ /* 0x000fe400078ec0ff */
[----:B------:R-:W-:Y:S02]  /*0b90*/  SHF.R.S32.HI R14, RZ, 0x7, R2 ;  /* 0x00000007ff0e7819 */ /* 0x000fe40000011402 */
[----:B------:R-:W-:Y:S01]  /*0ba0*/  SHF.R.S32.HI R6, RZ, 0x4, R3 ;  /* 0x00000004ff067819 */ /* 0x000fe20000011403 */
[----:B------:R-:W-:Y:S01]  /*0bb0*/  IMAD.IADD R10, R4, 0x1, -R9 ;  /* 0x00000001040a7824 */ /* 0x000fe200078e0a09 */
[----:B------:R-:W-:-:S02]  /*0bc0*/  LEA.HI R7, R7, R11, RZ, 0x5 ;  /* 0x0000000b07077211 */ /* 0x000fc400078f28ff */
[----:B------:R-:W-:Y:S02]  /*0bd0*/  LEA.HI R2, R2, R14, RZ, 0x1 ;  /* 0x0000000e02027211 */ /* 0x000fe400078f08ff */
[C---:B------:R-:W-:Y:S02]  /*0be0*/  LOP3.LUT R4, R3.reuse, 0x3fffff0, RZ, 0xc0, !PT ;  /* 0x03fffff003047812 */ /* 0x040fe400078ec0ff */
[----:B------:R-:W-:Y:S02]  /*0bf0*/  LEA.HI R3, R3, R6, RZ, 0x1 ;  /* 0x0000000603037211 */ /* 0x000fe400078f08ff */
[----:B------:R-:W-:Y:S02]  /*0c00*/  SHF.R.S32.HI R7, RZ, 0x5, R7 ;  /* 0x00000005ff077819 */ /* 0x000fe40000011407 */
[----:B------:R-:W-:Y:S02]  /*0c10*/  LOP3.LUT R2, R2, 0x3fffffe, RZ, 0xc0, !PT ;  /* 0x03fffffe02027812 */ /* 0x000fe400078ec0ff */
[----:B------:R-:W-:Y:S01]  /*0c20*/  LOP3.LUT R3, R3, 0x1ffffffe, RZ, 0xc0, !PT ;  /* 0x1ffffffe03037812 */ /* 0x000fe200078ec0ff */
[----:B------:R-:W-:Y:S01]  /*0c30*/  IMAD R7, R7, 0x10, R10 ;  /* 0x0000001007077824 */ /* 0x000fe200078e020a */
[----:B------:R-:W-:Y:S01]  /*0c40*/  LEA.HI R5, R0, R12, RZ, 0x5 ;  /* 0x0000000c00057211 */ /* 0x000fe200078f28ff */
[----:B------:R-:W-:-:S02]  /*0c50*/  IMAD.IADD R2, R14, 0x1, -R2 ;  /* 0x000000010e027824 */ /* 0x000fc400078e0a02 */
[----:B------:R-:W-:Y:S01]  /*0c60*/  IMAD.IADD R3, R6, 0x1, -R3 ;  /* 0x0000000106037824 */ /* 0x000fe200078e0a03 */
[----:B------:R-:W-:Y:S01]  /*0c70*/  SHF.R.S32.HI R15, RZ, 0x5, R5 ;  /* 0x00000005ff0f7819 */ /* 0x000fe20000011405 */
[----:B------:R-:W-:Y:S02]  /*0c80*/  IMAD.IADD R4, R12, 0x1, -R4 ;  /* 0x000000010c047824 */ /* 0x000fe400078e0a04 */
[----:B------:R-:W-:Y:S01]  /*0c90*/  IMAD R6, R2, 0x40, R7 ;  /* 0x0000004002067824 */ /* 0x000fe200078e0207 */
[----:B------:R-:W-:Y:S01]  /*0ca0*/  LEA.HI R2, R0, R12, RZ, 0x2 ;  /* 0x0000000c00027211 */ /* 0x000fe200078f10ff */
[----:B------:R-:W-:-:S03]  /*0cb0*/  IMAD R4, R15, 0x10, R4 ;  /* 0x000000100f047824 */ /* 0x000fc600078e0204 */
[--C-:B------:R-:W-:Y:S01]  /*0cc0*/  SHF.R.S32.HI R200, RZ, 0x2, R2.reuse ;  /* 0x00000002ffc87819 */ /* 0x100fe20000011402 */
[----:B------:R-:W-:Y:S01]  /*0cd0*/  IMAD R5, R4, 0x8, R3 ;  /* 0x0000000804057824 */ /* 0x000fe200078e0203 */
[----:B------:R-:W-:Y:S02]  /*0ce0*/  LEA.HI R0, R0, R12, RZ, 0x3 ;  /* 0x0000000c00007211 */ /* 0x000fe400078f18ff */
[----:B------:R-:W-:Y:S01]  /*0cf0*/  SHF.R.S32.HI R3, RZ, 0x1f, R2 ;  /* 0x0000001fff037819 */ /* 0x000fe20000011402 */
[----:B------:R-:W-:Y:S01]  /*0d00*/  VIADD R9, R200, 0x40 ;  /* 0x00000040c8097836 */ /* 0x000fe20000000000 */
[----:B------:R-:W-:Y:S02]  /*0d10*/  LOP3.LUT R2, R2, 0xfffffffc, RZ, 0xc0, !PT ;  /* 0xfffffffc02027812 */ /* 0x000fe400078ec0ff */
[----:B------:R-:W-:Y:S02]  /*0d20*/  SHF.R.S32.HI R4, RZ, 0x3, R0 ;  /* 0x00000003ff047819 */ /* 0x000fe40000011400 */
[----:B------:R-:W-:Y:S01]  /*0d30*/  LOP3.LUT R0, R0, 0xfffffff8, RZ, 0xc0, !PT ;  /* 0xfffffff800007812 */ /* 0x000fe200078ec0ff */
[----:B------:R-:W-:Y:S01]  /*0d40*/  IMAD.IADD R7, R12, 0x1, -R2 ;  /* 0x000000010c077824 */ /* 0x000fe200078e0a02 */
[----:B------:R-:W-:-:S02]  /*0d50*/  SHF.R.S32.HI R4, RZ, 0x1f, R9 ;  /* 0x0000001fff047819 */ /* 0x000fc40000011409 */
[----:B------:R-:W-:Y:S01]  /*0d60*/  LEA.HI R3, R3, R200, RZ, 0x3 ;  /* 0x000000c803037211 */ /* 0x000fe200078f18ff */
[----:B------:R-:W-:Y:S01]  /*0d70*/  IMAD.IADD R0, R12, 0x1, -R0 ;  /* 0x000000010c007824 */ /* 0x000fe200078e0a00 */
[----:B------:R-:W-:Y:S01]  /*0d80*/  LEA.HI R4, R4, R9, RZ, 0x3 ;  /* 0x0000000904047211 */ /* 0x000fe200078f18ff */
[----:B------:R-:W-:Y:S01]  /*0d90*/  IMAD.SHL.U32 R2, R9, 0x40, RZ ;  /* 0x0000004009027824 */ /* 0x000fe200078e00ff */
[----:B------:R-:W-:Y:S02]  /*0da0*/  LOP3.LUT R3, R3, 0xfffffff8, RZ, 0xc0, !PT ;  /* 0xfffffff803037812 */ /* 0x000fe400078ec0ff */
[----:B------:R-:W-:Y:S01]  /*0db0*/  LEA.HI R0, R7, R7, RZ, 0x1 ;  /* 0x0000000707007211 */ /* 0x000fe200078f08ff */
[----:B------:R-:W-:Y:S02]  /*0dc0*/  IMAD.SHL.U32 R4, R4, 0x40, RZ ;  /* 0x0000004004047824 */ /* 0x000fe400078e00ff */
[----:B------:R-:W-:Y:S01]  /*0dd0*/  IMAD.IADD R10, R200, 0x1, -R3 ;  /* 0x00000001c80a7824 */ /* 0x000fe200078e0a03 */
[----:B------:R-:W-:-:S02]  /*0de0*/  LOP3.LUT R0, R0, 0x1ffffffe, RZ, 0xc0, !PT ;  /* 0x1ffffffe00007812 */ /* 0x000fc400078ec0ff */
[----:B------:R-:W-:Y:S02]  /*0df0*/  LOP3.LUT R3, R2, 0x1c0, RZ, 0xc0, !PT ;  /* 0x000001c002037812 */ /* 0x000fe400078ec0ff */
[C---:B------:R-:W-:Y:S01]  /*0e00*/  SHF.L.U32 R16, R7.reuse, 0x3, RZ ;  /* 0x0000000307107819 */ /* 0x040fe200000006ff */
[C---:B------:R-:W-:Y:S01]  /*0e10*/  IMAD.SHL.U32 R22, R7.reuse, 0x4, RZ ;  /* 0x0000000407167824 */ /* 0x040fe200078e00ff */
[----:B------:R-:W-:Y:S01]  /*0e20*/  LOP3.LUT R4, R4, 0xfffffe00, RZ, 0xc0, !PT ;  /* 0xfffffe0004047812 */ /* 0x000fe200078ec0ff */
[----:B------:R-:W-:Y:S01]  /*0e30*/  IMAD.IADD R0, R7, 0x1, -R0 ;  /* 0x0000000107007824 */ /* 0x000fe200078e0a00 */
[----:B------:R-:W-:Y:S01]  /*0e40*/  SHF.R.U32.HI R7, RZ, 0x3, R3 ;  /* 0x00000003ff077819 */ /* 0x000fe20000011603 */
[----:B------:R-:W-:Y:S01]  /*0e50*/  STL [R1+0x74], R6 ;  /* 0x0000740601007387 */ /* 0x000fe20000100800 */
[----:B------:R-:W-:Y:S02]  /*0e60*/  LOP3.LUT R3, R3, 0x38, R16, 0xf8, !PT ;  /* 0x0000003803037812 */ /* 0x000fe400078ef810 */
[----:B------:R-:W-:Y:S01]  /*0e70*/  LOP3.LUT R8, R8, 0x7ffffffc, RZ, 0xc0, !PT ;  /* 0x7ffffffc08087812 */ /* 0x000fe200078ec0ff */
[----:B------:R-:W-:Y:S04]  /*0e80*/  STL [R1+0x64], RZ ;  /* 0x000064ff01007387 */ /* 0x000fe80000100800 */
[----:B------:R-:W-:Y:S04]  /*0e90*/  STL [R1+0x6c], R10 ;  /* 0x00006c0a01007387 */ /* 0x000fe80000100800 */
[----:B------:R0:W-:Y:S01]  /*0ea0*/  STL [R1+0x58], R4 ;  /* 0x0000580401007387 */ /* 0x0001e20000100800 */
[----:B------:R-:W-:-:S02]  /*0eb0*/  IMAD.SHL.U32 R5, R5, 0x8, RZ ;  /* 0x0000000805057824 */ /* 0x000fc400078e00ff */
[----:B------:R-:W-:Y:S01]  /*0ec0*/  IMAD R0, R0, 0x8, R6 ;  /* 0x0000000800007824 */ /* 0x000fe200078e0206 */
[----:B0-----:R-:W-:Y:S01]  /*0ed0*/  LOP3.LUT R4, R4, R3, R7, 0xf6, !PT ;  /* 0x0000000304047212 */ /* 0x001fe200078ef607 */
[----:B------:R-:W-:-:S04]  /*0ee0*/  IMAD.IADD R7, R11, 0x1, -R8 ;  /* 0x000000010b077824 */ /* 0x000fc800078e0a08 */
[----:B------:R-:W-:Y:S01]  /*0ef0*/  IMAD R3, R4, 0x2, R19 ;  /* 0x0000000204037824 */ /* 0x000fe200078e0213 */
[----:B------:R0:W-:Y:S04]  /*0f00*/  STL [R1+0x78], R7 ;  /* 0x0000780701007387 */ /* 0x0001e80000100800 */
[----:B------:R0:W-:Y:S04]  /*0f10*/  STL [R1+0x80], R5 ;  /* 0x0000800501007387 */ /* 0x0001e80000100800 */
[----:B------:R0:W-:Y:S04]  /*0f20*/  STL [R1+0x7c], R0 ;  /* 0x00007c0001007387 */ /* 0x0001e80000100800 */
[----:B------:R0:W-:Y:S01]  /*0f30*/  STL [R1+0x70], R3 ;  /* 0x0000700301007387 */ /* 0x0001e20000100800 */
[----:B------:R-:W-:-:S02]  /*0f40*/  VIADD R2, R16, 0x20 ;  /* 0x0000002010027836 */ /* 0x000fc40000000000 */
[C---:B------:R-:W-:Y:S02]  /*0f50*/  VIADD R209, R16.reuse, 0x40 ;  /* 0x0000004010d17836 */ /* 0x040fe40000000000 */
[C---:B------:R-:W-:Y:S02]  /*0f60*/  VIADD R208, R16.reuse, 0x60 ;  /* 0x0000006010d07836 */ /* 0x040fe40000000000 */
[C---:B------:R-:W-:Y:S02]  /*0f70*/  VIADD R207, R16.reuse, 0x80 ;  /* 0x0000008010cf7836 */ /* 0x040fe40000000000 */
[C---:B------:R-:W-:Y:S02]  /*0f80*/  VIADD R206, R16.reuse, 0xa0 ;  /* 0x000000a010ce7836 */ /* 0x040fe40000000000 */
[C---:B------:R-:W-:Y:S02]  /*0f90*/  VIADD R211, R16.reuse, 0xc0 ;  /* 0x000000c010d37836 */ /* 0x040fe40000000000 */
[----:B------:R-:W-:Y:S01]  /*0fa0*/  VIADD R210, R16, 0xe0 ;  /* 0x000000e010d27836 */ /* 0x000fe20000000000 */
[----:B------:R-:W-:Y:S01]  /*0fb0*/  SHF.R.S32.HI R17, RZ, 0x1f, R16 ;  /* 0x0000001fff117819 */ /* 0x000fe20000011410 */
[----:B------:R-:W-:Y:S01]  /*0fc0*/  IMAD.MOV.U32 R18, RZ, RZ, RZ ;  /* 0x000000ffff127224 */ /* 0x000fe200078e00ff */
[----:B------:R-:W-:Y:S01]  /*0fd0*/  SHF.R.S32.HI R202, RZ, 0x1f, R2 ;  /* 0x0000001fffca7819 */ /* 0x000fe20000011402 */
[----:B------:R-:W-:Y:S01]  /*0fe0*/  IMAD.MOV.U32 R203, RZ, RZ, RZ ;  /* 0x000000ffffcb7224 */ /* 0x000fe200078e00ff */
[----:B------:R-:W-:Y:S01]  /*0ff0*/  SHF.R.S32.HI R218, RZ, 0x1f, R209 ;  /* 0x0000001fffda7819 */ /* 0x000fe200000114d1 */
[----:B------:R-:W-:Y:S01]  /*1000*/  IMAD.MOV.U32 R212, RZ, RZ, RZ ;  /* 0x000000ffffd47224 */ /* 0x000fe200078e00ff */
[----:B------:R-:W-:Y:S01]  /*1010*/  SHF.R.S32.HI R217, RZ, 0x1f, R208 ;  /* 0x0000001fffd97819 */ /* 0x000fe200000114d0 */
[----:B------:R-:W-:Y:S01]  /*1020*/  IMAD.MOV.U32 R201, RZ, RZ, RZ ;  /* 0x000000ffffc97224 */ /* 0x000fe200078e00ff */
[----:B------:R-:W-:Y:S01]  /*1030*/  SHF.R.S32.HI R216, RZ, 0x1f, R207 ;  /* 0x0000001fffd87819 */ /* 0x000fe200000114cf */
[----:B------:R-:W-:Y:S01]  /*1040*/  VIADD R204, R22, 0x10 ;  /* 0x0000001016cc7836 */ /* 0x000fe20000000000 */
[----:B------:R-:W-:-:S02]  /*1050*/  SHF.R.S32.HI R215, RZ, 0x1f, R206 ;  /* 0x0000001fffd77819 */ /* 0x000fc400000114ce */
[----:B------:R-:W-:Y:S02]  /*1060*/  SHF.R.S32.HI R214, RZ, 0x1f, R211 ;  /* 0x0000001fffd67819 */ /* 0x000fe400000114d3 */
[----:B------:R-:W-:Y:S02]  /*1070*/  SHF.R.S32.HI R213, RZ, 0x1f, R210 ;  /* 0x0000001fffd57819 */ /* 0x000fe400000114d2 */
[----:B0-2---:R-:W-:-:S07]  /*1080*/  LOP3.LUT R205, R13, 0x1, RZ, 0xfc, !PT ;  /* 0x000000010dcd7812 */ /* 0x005fce00078efcff */
.L_x_10562:
[----:B0-----:R-:W0:Y:S02]  /*1090*/  LDC.64 R4, c[0x0][0xd88] ;  /* 0x00036200ff047b82 */ /* 0x001e240000000a00 */
[----:B0-----:R-:W-:-:S05]  /*10a0*/  IMAD.WIDE R4, R35, 0x4, R4 ;  /* 0x0000000423047825 */ /* 0x001fca00078e0204 */
[----:B--2---:R-:W2:Y:S01]  /*10b0*/  LDG.E R3, desc[UR60][R4.64] ;  /* 0x0000003c04037981 */ /* 0x004ea2000c1e1900 */
        /* <DEDUP_REMOVED lines=10> */
[----:B---3--:R-:W-:-:S08]  /*1160*/  IMAD.SHL.U32 R32, R3, 0x4, RZ ;  /* 0x0000000403207824 */ /* 0x008fd000078e00ff */
[C---:B------:R-:W-:Y:S01]  /*1170*/  @P1 LEA R6, P2, R3.reuse, UR4, 0x2 ;  /* 0x0000000403061c11 */ /* 0x040fe2000f8410ff */
[----:B------:R0:W-:Y:S01]  /*1180*/  STL [R1+0x5c], R3 ;  /* 0x00005c0301007387 */ /* 0x0001e20000100800 */
[C-C-:B------:R-:W-:Y:S02]  /*1190*/  SHF.L.U64.HI R35, R3.reuse, 0x2, R0.reuse ;  /* 0x0000000203237819 */ /* 0x140fe40000010200 */
[----:B------:R-:W-:Y:S01]  /*11a0*/  @P1 LEA.HI.X R7, R3, UR5, R0, 0x2, P2 ;  /* 0x0000000503071c11 */ /* 0x000fe200090f1400 */
[----:B------:R-:W-:Y:S01]  /*11b0*/  IMAD.MOV.U32 R0, RZ, RZ, RZ ;  /* 0x000000ffff007224 */ /* 0x000fe200078e00ff */
[----:B------:R-:W-:Y:S02]  /*11c0*/  ISETP.NE.U32.AND P2, PT, RZ, UR8, PT ;  /* 0x00000008ff007c0c */ /* 0x000fe4000bf45070 */
[----:B------:R-:W-:Y:S02]  /*11d0*/  IADD3 R8, P3, R32, UR6, RZ ;  /* 0x0000000620087c10 */ /* 0x000fe4000ff7e0ff */
[----:B------:R-:W-:Y:S01]  /*11e0*/  ISETP.NE.AND.EX P2, PT, RZ, UR9, PT, P2 ;  /* 0x00000009ff007c0c */ /* 0x000fe2000bf45320 */
[----:B------:R0:W5:Y:S01]  /*11f0*/  @P1 LDG.E R0, desc[UR60][R6.64] ;  /* 0x0000003c06001981 */ /* 0x000162000c1e1900 */
[----:B------:R-:W-:Y:S01]  /*1200*/  ULDC UR4, c[0x0][0x288] ;  /* 0x0000a20000047ab9 */ /* 0x000fe20000000800 */
[----:B------:R-:W-:Y:S01]  /*1210*/  IADD3.X R9, R35, UR7, RZ, P3, !PT ;  /* 0x0000000723097c10 */ /* 0x000fe20009ffe4ff */
[----:B------:R-:W-:Y:S01]  /*1220*/  IMAD.U32 R90, RZ, RZ, UR4 ;  /* 0x00000004ff5a7e24 */ /* 0x000fe2000f8e00ff */
[----:B------:R-:W-:-:S03]  /*1230*/  ULDC.64 UR4, c[0x0][0x418] ;  /* 0x0001060000047ab9 */ /* 0x000fc60000000a00 */
[----:B------:R0:W5:Y:S05]  /*1240*/  @P0 LDG.E R88, desc[UR60][R8.64] ;  /* 0x0000003c08580981 */ /* 0x00016a000c1e1900 */
[----:B------:R-:W-:-:S04]  /*1250*/  @P2 IADD3 R4, P1, R32, UR8, RZ ;  /* 0x0000000820042c10 */ /* 0x000fc8000ff3e0ff */
[----:B------:R-:W-:-:S05]  /*1260*/  @P2 IADD3.X R5, R35, UR9, RZ, P1, !PT ;  /* 0x0000000923052c10 */ /* 0x000fca0008ffe4ff */
[----:B------:R0:W5:Y:S01]  /*1270*/  @P2 LDG.E R90, desc[UR60][R4.64] ;  /* 0x0000003c045a2981 */ /* 0x000162000c1e1900 */
[----:B------:R-:W-:-:S03]  /*1280*/  UISETP.NE.U32.AND UP0, UPT, UR4, URZ, UPT ;  /* 0x0000003f0400728c */ /* 0x000fc6000bf05070 */
[----:B------:R-:W-:Y:S01]  /*1290*/  ULDC UR4, c[0x0][0x424] ;  /* 0x0001090000047ab9 */ /* 0x000fe20000000800 */
[----:B------:R-:W-:-:S03]  /*12a0*/  UISETP.NE.AND.EX UP0, UPT, UR5, URZ, UPT, UP0 ;  /* 0x0000003f0500728c */ /* 0x000fc6000bf05300 */
[----:B------:R-:W-:Y:S01]  /*12b0*/  ULDC UR5, c[0x0][0x2f0] ;  /* 0x0000bc0000057ab9 */ /* 0x000fe20000000800 */
[----:B------:R-:W-:-:S04]  /*12c0*/  USEL UR4, UR4, 0x1, UP0 ;  /* 0x0000000104047887 */ /* 0x000fc80008000000 */
[----:B------:R-:W-:-:S03]  /*12d0*/  UIMAD UR4, UR4, UR5, URZ ;  /* 0x00000005040472a4 */ /* 0x000fc6000f8e023f */
[----:B------:R-:W-:Y:S02]  /*12e0*/  ULDC UR5, c[0x0][0x348] ;  /* 0x0000d20000057ab9 */ /* 0x000fe40000000800 */
[----:B----4-:R-:W-:Y:S01]  /*12f0*/  MOV R30, UR5 ;  /* 0x00000005001e7c02 */ /* 0x010fe20008000f00 */
[----:B------:R-:W-:Y:S02]  /*1300*/  IMAD.U32 R31, RZ, RZ, UR4 ;  /* 0x00000004ff1f7e24 */ /* 0x000fe4000f8e00ff */
[----:B------:R-:W-:Y:S01]  /*1310*/  IMAD.MOV.U32 R29, RZ, RZ, R3 ;  /* 0x000000ffff1d7224 */ /* 0x000fe200078e0003 */
[----:B01----:R-:W-:Y:S06]  /*1320*/  @P2 BRA `(.L_x_10420) ;  /* 0x0000000000242947 */ /* 0x003fec0003800000 */
        /* <DEDUP_REMOVED lines=9> */
.L_x_10420:
        /* <DEDUP_REMOVED lines=10> */
.L_x_10421:
[----:B------:R-:W-:Y:S05]  /*1460*/  @!P0 BRA `(.L_x_10422) ;  /* 0x00000000000c8947 */ /* 0x000fea0003800000 */
[----:B------:R-:W2:Y:S04]  /*1470*/  LDG.E R4, desc[UR60][R8.64] ;  /* 0x0000003c08047981 */ /* 0x000ea8000c1e1900 */
[----:B------:R-:W2:Y:S02]  /*1480*/  LDG.E R31, desc[UR60][R8.64+0x4] ;  /* 0x0000043c081f7981 */ /* 0x000ea4000c1e1900 */
[----:B--2---:R-:W-:-:S07]  /*1490*/  IMAD.IADD R31, R31, 0x1, -R4 ;  /* 0x000000011f1f7824 */ /* 0x004fce00078e0a04 */
.L_x_10422:
        /* <DEDUP_REMOVED lines=11> */
[----:B------:R-:W-:Y:S01]  /*1550*/  ISETP.NE.AND.EX P1, PT, RZ, UR5, PT, P1 ;  /* 0x00000005ff007c0c */ /* 0x000fe2000bf25310 */
[----:B0-----:R-:W-:-:S05]  /*1560*/  IMAD.MOV R4, RZ, RZ, -R9 ;  /* 0x000000ffff047224 */ /* 0x001fca00078e0a09 */
        /* <DEDUP_REMOVED lines=43> */
.L_x_10425:
[----:B------:R-:W-:Y:S05]  /*1820*/  BSYNC B6 ;  /* 0x0000000000067941 */ /* 0x000fea0003800000 */
.L_x_10424:
        /* <DEDUP_REMOVED lines=20> */
.L_x_10427:
[----:B------:R-:W-:Y:S05]  /*1970*/  BSYNC B6 ;  /* 0x0000000000067941 */ /* 0x000fea0003800000 */
.L_x_10426:
[----:B------:R-:W-:Y:S01]  /*1980*/  ULDC.64 UR4, c[0x0][0xaf0] ;  /* 0x0002bc0000047ab9 */ /* 0x000fe20000000a00 */
[----:B------:R-:W2:Y:S01]  /*1990*/  LDL R36, [R1+0x6c] ;  /* 0x00006c0001247983 */ /* 0x000ea20000100800 */
[----:B------:R-:W-:Y:S01]  /*19a0*/  ISETP.NE.U32.AND P0, PT, RZ, UR4, PT ;  /* 0x00000004ff007c0c */ /* 0x000fe2000bf05070 */
[----:B------:R-:W0:Y:S03]  /*19b0*/  LDC.64 R66, c[0x0][0x408] ;  /* 0x00010200ff427b82 */ /* 0x000e260000000a00 */
[----:B------:R-:W-:-:S05]  /*19c0*/  ISETP.NE.AND.EX P0, PT, RZ, UR5, PT, P0 ;  /* 0x00000005ff007c0c */ /* 0x000fca000bf05300 */
[----:B------:R-:W1:Y:S08]  /*19d0*/  LDC.64 R60, c[0x0][0x3f8] ;  /* 0x0000fe00ff3c7b82 */ /* 0x000e700000000a00 */
[----:B------:R-:W-:Y:S01]  /*19e0*/  @P0 IADD3 R4, P1, R32, UR4, RZ ;  /* 0x0000000420040c10 */ /* 0x000fe2000ff3e0ff */
[----:B------:R-:W-:Y:S01]  /*19f0*/  ULDC UR4, c[0x0][0x320] ;  /* 0x0000c80000047ab9 */ /* 0x000fe20000000800 */
[----:B------:R-:W3:Y:S02]  /*1a00*/  LDC R89, c[0x0][0x3f4] ;  /* 0x0000fd00ff597b82 */ /* 0x000ee40000000800 */
[----:B------:R-:W-:-:S02]  /*1a10*/  @P0 IADD3.X R5, R35, UR5, RZ, P1, !PT ;  /* 0x0000000523050c10 */ /* 0x000fc40008ffe4ff */
[----:B------:R-:W-:-:S03]  /*1a20*/  ISETP.GE.AND P1, PT, R2, UR4, PT ;  /* 0x0000000402007c0c */ /* 0x000fc6000bf26270 */
[----:B------:R4:W2:Y:S01]  /*1a30*/  @P0 LDG.E R29, desc[UR60][R4.64] ;  /* 0x0000003c041d0981 */ /* 0x0008a2000c1e1900 */
[----:B------:R-:W-:Y:S01]  /*1a40*/  SEL R3, RZ, 0xffffffff, P1 ;  /* 0xffffffffff037807 */ /* 0x000fe20000800000 */
[--C-:B0-----:R-:W-:Y:S01]  /*1a50*/  IMAD.WIDE.U32 R10, R200, R66, R16.reuse ;  /* 0x00000042c80a7225 */ /* 0x101fe200078e0010 */
[----:B------:R-:W-:Y:S01]  /*1a60*/  ISETP.GE.AND P0, PT, R16, UR4, PT ;  /* 0x0000000410007c0c */ /* 0x000fe2000bf06270 */
[----:B------:R-:W0:Y:S01]  /*1a70*/  S2R R21, SR_TID.X ;  /* 0x0000000000157919 */ /* 0x000e220000002100 */
[----:B------:R-:W-:Y:S01]  /*1a80*/  ISETP.GE.AND P1, PT, R208, UR4, PT ;  /* 0x00000004d0007c0c */ /* 0x000fe2000bf26270 */
[----:B------:R-:W-:Y:S01]  /*1a90*/  IMAD.SHL.U32 R3, R3, 0x2, RZ ;  /* 0x0000000203037824 */ /* 0x000fe200078e00ff */
[----:B------:R-:W-:Y:S01]  /*1aa0*/  SEL R0, RZ, 0x1, P0 ;  /* 0x00000001ff007807 */ /* 0x000fe20000000000 */
[----:B------:R-:W3:Y:S01]  /*1ab0*/  S2R R20, SR_TID.X ;  /* 0x0000000000147919 */ /* 0x000ee20000002100 */
[----:B------:R-:W-:Y:S01]  /*1ac0*/  ISETP.GE.AND P0, PT, R209, UR4, PT ;  /* 0x00000004d1007c0c */ /* 0x000fe2000bf06270 */
[----:B-1----:R-:W-:Y:S01]  /*1ad0*/  IMAD.WIDE.U32 R8, R200, R60, R16 ;  /* 0x0000003cc8087225 */ /* 0x002fe200078e0010 */
[----:B------:R-:W-:-:S02]  /*1ae0*/  LOP3.LUT R0, R3, 0x2, R0, 0xe2, !PT ;  /* 0x0000000203007812 */ /* 0x000fc400078ee200 */
[----:B------:R-:W-:Y:S02]  /*1af0*/  SEL R3, RZ, 0x4, P0 ;  /* 0x00000004ff037807 */ /* 0x000fe40000000000 */
[----:B------:R-:W-:Y:S02]  /*1b00*/  SHF.R.S32.HI R7, RZ, 0x1f, R200 ;  /* 0x0000001fff077819 */ /* 0x000fe400000114c8 */
[----:B------:R-:W-:Y:S01]  /*1b10*/  SHF.R.S32.HI R23, RZ, 0x1f, R22 ;  /* 0x0000001fff177819 */ /* 0x000fe20000011416 */
[----:B------:R-:W-:Y:S01]  /*1b20*/  IMAD.MOV.U32 R78, RZ, RZ, 0x20 ;  /* 0x00000020ff4e7424 */ /* 0x000fe200078e00ff */
[----:B----4-:R-:W-:Y:S01]  /*1b30*/  SEL R4, RZ, 0x8, P1 ;  /* 0x00000008ff047807 */ /* 0x010fe20000800000 */
[----:B------:R-:W-:Y:S01]  /*1b40*/  IMAD.IADD R88, R88, 0x1, R31 ;  /* 0x0000000158587824 */ /* 0x000fe200078e021f */
[----:B------:R-:W-:Y:S01]  /*1b50*/  ISETP.GE.AND P0, PT, R207, UR4, PT ;  /* 0x00000004cf007c0c */ /* 0x000fe2000bf06270 */
[----:B------:R-:W-:Y:S01]  /*1b60*/  IMAD R77, R61, 0x60, RZ ;  /* 0x000000603d4d7824 */ /* 0x000fe200078e02ff */
[----:B------:R-:W-:Y:S01]  /*1b70*/  ISETP.GE.AND P1, PT, R206, UR4, PT ;  /* 0x00000004ce007c0c */ /* 0x000fe2000bf26270 */
[----:B------:R-:W-:Y:S01]  /*1b80*/  IMAD.SHL.U32 R85, R60, 0x40, RZ ;  /* 0x000000403c557824 */ /* 0x000fe200078e00ff */
[----:B------:R-:W-:-:S02]  /*1b90*/  LOP3.LUT R0, R4, R0, R3, 0xfe, !PT ;  /* 0x0000000004007212 */ /* 0x000fc400078efe03 */
[----:B------:R-:W-:Y:S02]  /*1ba0*/  SEL R3, RZ, 0x10, P0 ;  /* 0x00000010ff037807 */ /* 0x000fe40000000000 */
[----:B------:R-:W-:Y:S02]  /*1bb0*/  SEL R4, RZ, 0x20, P1 ;  /* 0x00000020ff047807 */ /* 0x000fe40000800000 */
[----:B------:R-:W-:Y:S02]  /*1bc0*/  ISETP.GE.AND P0, PT, R211, UR4, PT ;  /* 0x00000004d3007c0c */ /* 0x000fe4000bf06270 */
[----:B------:R-:W-:Y:S02]  /*1bd0*/  ISETP.GE.AND P1, PT, R210, UR4, PT ;  /* 0x00000004d2007c0c */ /* 0x000fe4000bf26270 */
[----:B------:R-:W-:Y:S01]  /*1be0*/  LOP3.LUT R0, R4, R0, R3, 0xfe, !PT ;  /* 0x0000000004007212 */ /* 0x000fe200078efe03 */
[----:B------:R-:W-:Y:S01]  /*1bf0*/  IMAD R4, R7, R60, RZ ;  /* 0x0000003c07047224 */ /* 0x000fe200078e02ff */
[----:B------:R-:W-:-:S02]  /*1c00*/  SEL R87, RZ, 0x40, P0 ;  /* 0x00000040ff577807 */ /* 0x000fc40000000000 */
[----:B------:R-:W-:Y:S01]  /*1c10*/  SEL R3, RZ, 0x7fff80, P1 ;  /* 0x007fff80ff037807 */ /* 0x000fe20000800000 */
[----:B0-----:R-:W-:Y:S01]  /*1c20*/  VIADD R37, R21, 0xffffff80 ;  /* 0xffffff8015257836 */ /* 0x001fe20000000000 */
[----:B---3--:R-:W-:Y:S01]  /*1c30*/  ISETP.GE.AND P0, PT, R16, R89, PT ;  /* 0x000000591000720c */ /* 0x008fe20003f06270 */
[C---:B------:R-:W-:Y:S01]  /*1c40*/  IMAD R13, R200.reuse, R61, R4 ;  /* 0x0000003dc80d7224 */ /* 0x040fe200078e0204 */
[----:B------:R-:W-:Y:S01]  /*1c50*/  LOP3.LUT R87, R3, R0, R87, 0xfe, !PT ;  /* 0x0000000003577212 */ /* 0x000fe200078efe57 */
[-C--:B------:R-:W-:Y:S01]  /*1c60*/  IMAD R0, R7, R66.reuse, RZ ;  /* 0x0000004207007224 */ /* 0x080fe200078e02ff */
[----:B------:R-:W-:Y:S01]  /*1c70*/  SHF.R.U32.HI R21, RZ, 0x7, R20 ;  /* 0x00000007ff157819 */ /* 0x000fe20000011614 */
[----:B------:R-:W-:Y:S01]  /*1c80*/  IMAD.WIDE.U32 R6, R200, R66, R22 ;  /* 0x00000042c8067225 */ /* 0x000fe200078e0016 */
[----:B------:R-:W-:Y:S02]  /*1c90*/  SEL R3, R89, RZ, P0 ;  /* 0x000000ff59037207 */ /* 0x000fe40000000000 */
[----:B------:R-:W-:Y:S01]  /*1ca0*/  SHF.L.U64.HI R84, R66, 0x6, R67 ;  /* 0x0000000642547819 */ /* 0x000fe20000010243 */
[C---:B------:R-:W-:Y:S01]  /*1cb0*/  IMAD R15, R200.reuse, R67, R0 ;  /* 0x00000043c80f7224 */ /* 0x040fe200078e0200 */
[----:B------:R-:W-:Y:S01]  /*1cc0*/  ISETP.NE.AND P6, PT, R21, 0x1, PT ;  /* 0x000000011500780c */ /* 0x000fe20003fc5270 */
[----:B------:R-:W-:Y:S01]  /*1cd0*/  IMAD.WIDE.U32 R4, R200, R60, R22 ;  /* 0x0000003cc8047225 */ /* 0x000fe200078e0016 */
[----:B------:R-:W-:-:S02]  /*1ce0*/  SHF.L.U32 R83, R66, 0x6, RZ ;  /* 0x0000000642537819 */ /* 0x000fc400000006ff */
[----:B------:R-:W-:Y:S01]  /*1cf0*/  SHF.L.U64.HI R86, R60, 0x6, R61 ;  /* 0x000000063c567819 */ /* 0x000fe2000001023d */
[----:B------:R-:W-:Y:S02]  /*1d00*/  IMAD.IADD R7, R7, 0x1, R15 ;  /* 0x0000000107077824 */ /* 0x000fe400078e020f */
[----:B------:R-:W-:Y:S02]  /*1d10*/  IMAD.IADD R5, R5, 0x1, R13 ;  /* 0x0000000105057824 */ /* 0x000fe400078e020d */
[----:B-----5:R-:W-:Y:S02]  /*1d20*/  IMAD.WIDE.U32 R62, R28, R66, R6 ;  /* 0x000000421c3e7225 */ /* 0x020fe400078e0006 */
[----:B------:R-:W3:Y:S02]  /*1d30*/  LDL R6, [R1+0x58] ;  /* 0x0000580001067983 */ /* 0x000ee40000100800 */
[----:B------:R-:W-:Y:S02]  /*1d40*/  IMAD.IADD R3, R16, 0x1, R3 ;  /* 0x0000000110037824 */ /* 0x000fe400078e0203 */
[----:B------:R-:W-:-:S02]  /*1d50*/  VIADD R91, R21, 0x8 ;  /* 0x00000008155b7836 */ /* 0x000fc40000000000 */
[C---:B------:R-:W-:Y:S01]  /*1d60*/  VIADD R21, R200.reuse, 0x40 ;  /* 0x00000040c8157836 */ /* 0x040fe20000000000 */
[----:B------:R-:W-:Y:S05]  /*1d70*/  @!P6 WARPSYNC.ALL ;  /* 0x000000000000e948 */ /* 0x000fea0003800000 */
[----:B------:R-:W-:Y:S01]  /*1d80*/  VIADD R7, R200, 0x40 ;  /* 0x00000040c8077836 */ /* 0x000fe20000000000 */
[----:B------:R-:W-:Y:S01]  /*1d90*/  SHF.R.S32.HI R0, RZ, 0x1f, R3 ;  /* 0x0000001fff007819 */ /* 0x000fe20000011403 */
[----:B------:R-:W-:Y:S01]  /*1da0*/  IMAD.WIDE.U32 R52, R28, R60, R4 ;  /* 0x0000003c1c347225 */ /* 0x000fe200078e0004 */
[----:B------:R-:W-:Y:S02]  /*1db0*/  ULDC UR4, c[0x0][0x2f4] ;  /* 0x0000bd0000047ab9 */ /* 0x000fe40000000800 */
[----:B------:R-:W-:Y:S01]  /*1dc0*/  LEA.HI R3, R0, R3, RZ, 0x3 ;  /* 0x0000000300037211 */ /* 0x000fe200078f18ff */
[----:B------:R-:W-:-:S02]  /*1dd0*/  IMAD.SHL.U32 R21, R21, 0x40, RZ ;  /* 0x0000004015157824 */ /* 0x000fc400078e00ff */
[----:B------:R-:W-:Y:S02]  /*1de0*/  IMAD.SHL.U32 R7, R7, 0x40, RZ ;  /* 0x0000004007077824 */ /* 0x000fe400078e00ff */
[----:B------:R-:W-:Y:S01]  /*1df0*/  IMAD.IADD R9, R13, 0x1, R9 ;  /* 0x000000010d097824 */ /* 0x000fe200078e0209 */
[----:B------:R-:W-:Y:S01]  /*1e00*/  SHF.R.S32.HI R13, RZ, 0x1f, R28 ;  /* 0x0000001fff0d7819 */ /* 0x000fe2000001141c */
[----:B------:R-:W-:Y:S01]  /*1e10*/  IMAD.IADD R11, R15, 0x1, R11 ;  /* 0x000000010f0b7824 */ /* 0x000fe200078e020b */
[----:B------:R-:W-:Y:S01]  /*1e20*/  LOP3.LUT R21, R21, 0x1c0, RZ, 0xc0, !PT ;  /* 0x000001c015157812 */ /* 0x000fe200078ec0ff */
[----:B------:R-:W-:Y:S01]  /*1e30*/  IMAD.WIDE.U32 R54, R28, R60, R8 ;  /* 0x0000003c1c367225 */ /* 0x000fe200078e0008 */
[----:B------:R-:W-:-:S03]  /*1e40*/  LOP3.LUT R7, R7, 0x1c0, RZ, 0xc0, !PT ;  /* 0x000001c007077812 */ /* 0x000fc600078ec0ff */
[----:B------:R-:W-:Y:S01]  /*1e50*/  IMAD R12, R13, R60, RZ ;  /* 0x0000003c0d0c7224 */ /* 0x000fe200078e02ff */
[----:B------:R-:W-:Y:S01]  /*1e60*/  LOP3.LUT R0, R21, 0x38, R3, 0xf8, !PT ;  /* 0x0000003815007812 */ /* 0x000fe200078ef803 */
[-C--:B------:R-:W-:Y:S01]  /*1e70*/  IMAD R13, R13, R66.reuse, RZ ;  /* 0x000000420d0d7224 */ /* 0x080fe200078e02ff */
[----:B------:R-:W-:Y:S01]  /*1e80*/  SHF.R.U32.HI R7, RZ, 0x3, R7 ;  /* 0x00000003ff077819 */ /* 0x000fe20000011607 */
[----:B------:R-:W-:Y:S01]  /*1e90*/  IMAD R9, R67, 0x60, RZ ;  /* 0x0000006043097824 */ /* 0x000fe200078e02ff */
[----:B------:R-:W-:Y:S01]  /*1ea0*/  PRMT R4, R87, 0x8880, RZ ;  /* 0x0000888057047816 */ /* 0x000fe200000000ff */
[----:B------:R-:W-:Y:S01]  /*1eb0*/  IMAD R13, R28, R67, R13 ;  /* 0x000000431c0d7224 */ /* 0x000fe200078e020d */
[----:B------:R-:W-:Y:S01]  /*1ec0*/  LOP3.LUT R0, R0, R7, RZ, 0x3c, !PT ;  /* 0x0000000700007212 */ /* 0x000fe200078e3cff */
[----:B------:R-:W-:Y:S01]  /*1ed0*/  IMAD.WIDE.U32 R64, R28, R66, R10 ;  /* 0x000000421c407225 */ /* 0x000fe200078e000a */
[----:B------:R-:W-:-:S03]  /*1ee0*/  LOP3.LUT R68, R3, 0xfffffff8, RZ, 0xc0, !PT ;  /* 0xfffffff803447812 */ /* 0x000fc600078ec0ff */
[----:B------:R-:W-:Y:S01]  /*1ef0*/  IMAD.WIDE.U32 R66, R66, 0x60, RZ ;  /* 0x0000006042427825 */ /* 0x000fe200078e00ff */
[----:B------:R-:W-:-:S03]  /*1f00*/  ISETP.GE.AND P2, PT, R2, UR4, PT ;  /* 0x0000000402007c0c */ /* 0x000fc6000bf46270 */
[----:B------:R-:W-:Y:S02]  /*1f10*/  IMAD R15, R28, R61, R12 ;  /* 0x0000003d1c0f7224 */ /* 0x000fe400078e020c */
[----:B------:R-:W-:Y:S01]  /*1f20*/  IMAD.WIDE.U32 R60, R60, 0x60, RZ ;  /* 0x000000603c3c7825 */ /* 0x000fe200078e00ff */
[----:B------:R-:W-:-:S03]  /*1f30*/  SHF.R.S32.HI R69, RZ, 0x3, R3 ;  /* 0x00000003ff457819 */ /* 0x000fc60000011403 */
[----:B------:R-:W-:Y:S01]  /*1f40*/  IMAD.IADD R76, R67, 0x1, R9 ;  /* 0x00000001434c7824 */ /* 0x000fe200078e0209 */
[----:B------:R-:W-:Y:S01]  /*1f50*/  SHF.R.S32.HI R81, RZ, 0x1f, R34 ;  /* 0x0000001fff517819 */ /* 0x000fe20000011422 */
[----:B------:R-:W-:Y:S01]  /*1f60*/  IMAD.SHL.U32 R89, R89, 0x2, RZ ;  /* 0x0000000259597824 */ /* 0x000fe200078e00ff */
[----:B------:R-:W-:Y:S01]  /*1f70*/  SHF.R.S32.HI R32, RZ, 0x1f, R68 ;  /* 0x0000001fff207819 */ /* 0x000fe20000011444 */
[----:B------:R-:W-:Y:S02]  /*1f80*/  IMAD.IADD R77, R61, 0x1, R77 ;  /* 0x000000013d4d7824 */ /* 0x000fe400078e024d */
[----:B------:R-:W-:Y:S02]  /*1f90*/  IMAD.IADD R73, R53, 0x1, R15 ;  /* 0x0000000135497824 */ /* 0x000fe400078e020f */
[----:B------:R-:W-:Y:S02]  /*1fa0*/  IMAD.IADD R72, R15, 0x1, R55 ;  /* 0x000000010f487824 */ /* 0x000fe400078e0237 */
[----:B------:R-:W-:-:S02]  /*1fb0*/  IMAD.IADD R71, R63, 0x1, R13 ;  /* 0x000000013f477824 */ /* 0x000fc400078e020d */
[----:B------:R-:W-:Y:S02]  /*1fc0*/  IMAD.IADD R70, R13, 0x1, R65 ;  /* 0x000000010d467824 */ /* 0x000fe400078e0241 */
[C---:B--2---:R-:W-:Y:S01]  /*1fd0*/  IMAD.SHL.U32 R82, R36.reuse, 0x40, RZ ;  /* 0x0000004024527824 */ /* 0x044fe200078e00ff */
[----:B------:R-:W-:Y:S01]  /*1fe0*/  @!P6 BAR.SYNC.DEFER_BLOCKING 0x9, 0x100 ;  /* 0x024400000000eb1d */ /* 0x000fe20000010000 */
[----:B------:R-:W-:Y:S02]  /*1ff0*/  LOP3.LUT P1, RZ, R36, 0x4, RZ, 0xc0, !PT ;  /* 0x0000000424ff7812 */ /* 0x000fe4000782c0ff */
[----:B------:R-:W-:Y:S02]  /*2000*/  SHF.R.S32.HI R36, RZ, 0x1f, R37 ;  /* 0x0000001fff247819 */ /* 0x000fe40000011425 */
[----:B------:R-:W-:Y:S02]  /*2010*/  LOP3.LUT R82, R82, 0x1c0, RZ, 0xc0, !PT ;  /* 0x000001c052527812 */ /* 0x000fe400078ec0ff */
[----:B------:R-:W-:-:S04]  /*2020*/  LEA.HI R36, R36, R37, RZ, 0x2 ;  /* 0x0000002524247211 */ /* 0x000fc800078f10ff */
[----:B------:R-:W-:-:S05]  /*2030*/  LOP3.LUT R36, R36, 0xfffffffc, RZ, 0xc0, !PT ;  /* 0xfffffffc24247812 */ /* 0x000fca00078ec0ff */
[----:B------:R-:W-:-:S04]  /*2040*/  IMAD.IADD R36, R37, 0x1, -R36 ;  /* 0x0000000125247824 */ /* 0x000fc800078e0a24 */
[----:B------:R-:W-:Y:S02]  /*2050*/  IMAD R79, R36, 0x40, R200 ;  /* 0x00000040244f7824 */ /* 0x000fe400078e02c8 */
[----:B------:R-:W-:Y:S01]  /*2060*/  VIADD R36, R20, 0xffffff80 ;  /* 0xffffff8014247836 */ /* 0x000fe20000000000 */
[----:B------:R-:W-:-:S04]  /*2070*/  SHF.R.U32.HI R80, RZ, 0x3, R82 ;  /* 0x00000003ff507819 */ /* 0x000fc80000011652 */
[----:B------:R-:W-:Y:S02]  /*2080*/  SHF.R.S32.HI R20, RZ, 0x1f, R36 ;  /* 0x0000001fff147819 */ /* 0x000fe40000011424 */
[----:B------:R-:W-:Y:S02]  /*2090*/  LOP3.LUT R5, R82, 0x18, R16, 0xf8, !PT ;  /* 0x0000001852057812 */ /* 0x000fe400078ef810 */
[----:B------:R-:W-:Y:S02]  /*20a0*/  LEA.HI R20, R20, R36, RZ, 0x5 ;  /* 0x0000002414147211 */ /* 0x000fe400078f28ff */
[----:B------:R-:W-:Y:S02]  /*20b0*/  LOP3.LUT R5, R5, R80, RZ, 0x3c, !PT ;  /* 0x0000005005057212 */ /* 0x000fe400078e3cff */
[----:B------:R-:W-:-:S05]  /*20c0*/  SHF.R.S32.HI R20, RZ, 0x5, R20 ;  /* 0x00000005ff147819 */ /* 0x000fca0000011414 */
[----:B------:R-:W-:Y:S01]  /*20d0*/  IMAD R75, R20, 0x200, R5 ;  /* 0x00000200144b7824 */ /* 0x000fe200078e0205 */
[----:B------:R-:W-:Y:S02]  /*20e0*/  LOP3.LUT R5, R82, 0x38, R3, 0xf8, !PT ;  /* 0x0000003852057812 */ /* 0x000fe400078ef803 */
[----:B------:R-:W-:Y:S02]  /*20f0*/  SEL R78, R78, 0xffffffe0, !P1 ;  /* 0xffffffe04e4e7807 */ /* 0x000fe40004800000 */
[----:B------:R-:W-:Y:S02]  /*2100*/  LOP3.LUT R31, R5, R80, RZ, 0x3c, !PT ;  /* 0x00000050051f7212 */ /* 0x000fe400078e3cff */
[----:B------:R-:W-:Y:S01]  /*2110*/  PRMT R5, R4, 0x7710, RZ ;  /* 0x0000771004057816 */ /* 0x000fe200000000ff */
[----:B------:R-:W-:Y:S02]  /*2120*/  IMAD.IADD R74, R78, 0x1, R75 ;  /* 0x000000014e4a7824 */ /* 0x000fe400078e024b */
[----:B------:R-:W-:Y:S01]  /*2130*/  IMAD R31, R20, 0x200, R31 ;  /* 0x00000200141f7824 */ /* 0x000fe200078e021f */
[----:B------:R-:W-:-:S02]  /*2140*/  LOP3.LUT R20, R5, 0x1, RZ, 0xc0, !PT ;  /* 0x0000000105147812 */ /* 0x000fc400078ec0ff */
[C---:B------:R-:W-:Y:S02]  /*2150*/  LOP3.LUT R10, R5.reuse, 0x2, RZ, 0xc0, !PT ;  /* 0x00000002050a7812 */ /* 0x040fe400078ec0ff */
[C---:B------:R-:W-:Y:S02]  /*2160*/  LOP3.LUT R9, R5.reuse, 0x4, RZ, 0xc0, !PT ;  /* 0x0000000405097812 */ /* 0x040fe400078ec0ff */
[C---:B------:R-:W-:Y:S02]  /*2170*/  LOP3.LUT R8, R5.reuse, 0x8, RZ, 0xc0, !PT ;  /* 0x0000000805087812 */ /* 0x040fe400078ec0ff */
[----:B------:R-:W-:Y:S02]  /*2180*/  LOP3.LUT R7, R5, 0x10, RZ, 0xc0, !PT ;  /* 0x0000001005077812 */ /* 0x000fe400078ec0ff */
[----:B------:R-:W-:Y:S02]  /*2190*/  ISETP.GE.AND P1, PT, R16, UR4, PT ;  /* 0x0000000410007c0c */ /* 0x000fe4000bf26270 */
[----:B------:R-:W-:-:S02]  /*21a0*/  SHF.R.S32.HI R35, RZ, 0x1f, R29 ;  /* 0x0000001fff237819 */ /* 0x000fc4000001141d */
[----:B------:R-:W-:Y:S02]  /*21b0*/  P2R R3, PR, RZ, 0x4 ;  /* 0x00000004ff037803 */ /* 0x000fe40000000000 */
[----:B---3--:R-:W-:Y:S02]  /*21c0*/  IADD3 R21, R6, R0, RZ ;  /* 0x0000000006157210 */ /* 0x008fe40007ffe0ff */
[C---:B------:R-:W-:Y:S02]  /*21d0*/  LOP3.LUT R6, R5.reuse, 0x20, RZ, 0xc0, !PT ;  /* 0x0000002005067812 */ /* 0x040fe400078ec0ff */
[----:B------:R-:W-:-:S07]  /*21e0*/  LOP3.LUT R5, R5, 0x40, RZ, 0xc0, !PT ;  /* 0x0000004005057812 */ /* 0x000fce00078ec0ff */
.L_x_10481:
        /* <DEDUP_REMOVED lines=39> */
[C---:B------:R-:W-:Y:S01]  /*2460*/  IMAD.WIDE.U32 R12, R97.reuse, UR4, RZ ;  /* 0x00000004610c7c25 */ /* 0x040fe2000f8e00ff */
        /* <DEDUP_REMOVED lines=18> */
[----:B------:R-:W-:Y:S01]  /*2590*/  IMAD R39, R11, R60, R4 ;  /* 0x0000003c0b277224 */ /* 0x000fe200078e0204 */
[----:B------:R-:W-:Y:S01]  /*25a0*/  LEA R102, P3, R36, UR4, 0x1 ;  /* 0x0000000424667c11 */ /* 0x000fe2000f8608ff */
[----:B------:R-:W-:Y:S02]  /*25b0*/  IMAD.IADD R103, R37, 0x1, R15 ;  /* 0x0000000125677824 */ /* 0x000fe400078e020f */
        /* <DEDUP_REMOVED lines=37> */
.L_x_10432:
[----:B------:R-:W-:Y:S05]  /*2810*/  BSYNC B1 ;  /* 0x0000000000017941 */ /* 0x000fea0003800000 */
.L_x_10431:
        /* <DEDUP_REMOVED lines=29> */
.L_x_10434:
[----:B------:R-:W-:Y:S05]  /*29f0*/  BSYNC B1 ;  /* 0x0000000000017941 */ /* 0x000fea0003800000 */
.L_x_10433:
[----:B0-----:R-:W-:Y:S01]  /*2a00*/  IMAD.MOV.U32 R12, RZ, RZ, R49 ;  /* 0x000000ffff0c7224 */ /* 0x001fe200078e0031 */
[----:B------:R-:W-:Y:S01]  /*2a10*/  PRMT R121, R11, 0x7610, R121 ;  /* 0x000076100b797816 */ /* 0x000fe20000000079 */
[----:B------:R-:W-:Y:S01]  /*2a20*/  IMAD.MOV.U32 R4, RZ, RZ, R48 ;  /* 0x000000ffff047224 */ /* 0x000fe200078e0030 */
[----:B------:R-:W-:Y:S01]  /*2a30*/  ISETP.NE.AND P3, PT, R205, 0x3, PT ;  /* 0x00000003cd00780c */ /* 0x000fe20003f65270 */
[----:B------:R-:W-:Y:S01]  /*2a40*/  IMAD.MOV.U32 R11, RZ, RZ, R47 ;  /* 0x000000ffff0b7224 */ /* 0x000fe200078e002f */
[----:B------:R-:W-:Y:S01]  /*2a50*/  PRMT R94, R94, 0x5410, R12 ;  /* 0x000054105e5e7816 */ /* 0x000fe2000000000c */
[----:B------:R-:W-:Y:S01]  /*2a60*/  IMAD.MOV.U32 R12, RZ, RZ, R50 ;  /* 0x000000ffff0c7224 */ /* 0x000fe200078e0032 */
[----:B------:R-:W-:Y:S01]  /*2a70*/  PRMT R111, R4, 0x7610, R111 ;  /* 0x00007610046f7816 */ /* 0x000fe2000000006f */
[----:B------:R-:W-:Y:S01]  /*2a80*/  IMAD.MOV.U32 R13, RZ, RZ, R51 ;  /* 0x000000ffff0d7224 */ /* 0x000fe200078e0033 */
[----:B------:R-:W-:Y:S02]  /*2a90*/  MOV R4, R46 ;  /* 0x0000002e00047202 */ /* 0x000fe40000000f00 */
        /* <DEDUP_REMOVED lines=19> */
[----:B------:R-:W-:Y:S02]  /*2bd0*/  PRMT R109, R12, 0x7610, R109 ;  /* 0x000076100c6d7816 */ /* 0x000fe4000000006d */
[----:B------:R-:W-:Y:S01]  /*2be0*/  PRMT R110, R13, 0x7610, R110 ;  /* 0x000076100d6e7816 */ /* 0x000fe2000000006e */
[----:B------:R-:W-:Y:S06]  /*2bf0*/  @!P3 BRA `(.L_x_10435) ;  /* 0x000000000004b947 */ /* 0x000fec0003800000 */
[----:B------:R-:W-:Y:S01]  /*2c00*/  BPT.TRAP 0x1 ;  /* 0x000000040000795c */ /* 0x000fe20000300000 */
.L_x_10435:
[----:B------:R-:W-:Y:S01]  /*2c10*/  IMAD R4, R18, 0x8, R19 ;  /* 0x0000000812047824 */ /* 0x000fe200078e0213 */
[----:B------:R-:W-:Y:S01]  /*2c20*/  SHF.L.U32 R101, R203, 0x1f, RZ ;  /* 0x0000001fcb657819 */ /* 0x000fe200000006ff */
[----:B------:R-:W-:Y:S03]  /*2c30*/  BSSY B1, `(.L_x_10436) ;  /* 0x0000003000017945 */ /* 0x000fe60003800000 */
[----:B------:R-:W0:Y:S02]  /*2c40*/  SYNCS.PHASECHK.TRANS64.TRYWAIT P5, [R4+URZ+0x32490], R101 ;  /* 0x03249065040075a7 */ /* 0x000e2400080a017f */
[----:B0-----:R-:W-:Y:S05]  /*2c50*/  @!P5 BRA `(.L_x_10437) ;  /* 0x000001680020d947 */ /* 0x001fea0003800000 */
.L_x_10689:
[----:B------:R-:W-:Y:S05]  /*2c60*/  BSYNC B1 ;  /* 0x0000000000017941 */ /* 0x000fea0003800000 */
.L_x_10436:
[----:B------:R-:W-:-:S03]  /*2c70*/  UMOV UR4, 0xffffffff ;  /* 0xffffffff00047882 */ /* 0x000fc60000000000 */
[----:B------:R-:W-:Y:S05]  /*2c80*/  BRA.DIV UR4, `(.L_x_10438) ;  /* 0x0000016a04287947 */ /* 0x000fea000b800000 */
[----:B------:R1:W2:Y:S04]  /*2c90*/  SHFL.IDX PT, R93, R103, RZ, 0x1c1f ;  /* 0x001c1fff675d7589 */ /* 0x0002a800000e0000 */
[----:B------:R1:W3:Y:S02]  /*2ca0*/  SHFL.IDX PT, R95, R102, RZ, 0x1c1f ;  /* 0x001c1fff665f7589 */ /* 0x0002e400000e0000 */
.L_x_10693:
        /* <DEDUP_REMOVED lines=54> */
[----:B------:R-:W-:-:S02]  /*3010*/  F2FP.BF16.F32.PACK_AB R15, R49, R120 ;  /* 0x00000078310f723e */ /* 0x000fc400000010ff */
[----:B------:R-:W-:-:S07]  /*3020*/  MOV R14, R48 ;  /* 0x00000030000e7202 */ /* 0x000fce0000000f00 */
.L_x_10444:
[----:B------:R-:W-:Y:S05]  /*3030*/  BSYNC B3 ;  /* 0x0000000000037941 */ /* 0x000fea0003800000 */
.L_x_10443:
[----:B0-----:R4:W-:Y:S02]  /*3040*/  ST.E.128 desc[UR60][R56.64], R12 ;  /* 0x0000000c38007985 */ /* 0x0019e4000c101d3c */
.L_x_10442:
[----:B------:R-:W-:Y:S05]  /*3050*/  BSYNC B2 ;  /* 0x0000000000027941 */ /* 0x000fea0003800000 */
.L_x_10441:
        /* <DEDUP_REMOVED lines=54> */
.L_x_10446:
[----:B------:R-:W-:Y:S05]  /*33c0*/  BSYNC B2 ;  /* 0x0000000000027941 */ /* 0x000fea0003800000 */
.L_x_10445:
[----:B0-----:R0:W-:Y:S02]  /*33d0*/  ST.E.128 desc[UR60][R48.64], R12 ;  /* 0x0000000c30007985 */ /* 0x0011e4000c101d3c */
.L_x_10440:
[----:B------:R-:W-:Y:S05]  /*33e0*/  BSYNC B1 ;  /* 0x0000000000017941 */ /* 0x000fea0003800000 */
.L_x_10439:
[----:B------:R-:W-:-:S03]  /*33f0*/  UMOV UR4, 0xffffffff ;  /* 0xffffffff00047882 */ /* 0x000fc60000000000 */
[----:B------:R-:W-:Y:S05]  /*3400*/  BRA.DIV UR4, `(.L_x_10447) ;  /* 0x0000016204947947 */ /* 0x000fea000b800000 */
[----:B-1----:R-:W1:Y:S04]  /*3410*/  SHFL.IDX PT, R103, R103, 0x1, 0x1c1f ;  /* 0x003c1f0067677f89 */ /* 0x002e6800000e0000 */
[----:B------:R0:W0:Y:S02]  /*3420*/  SHFL.IDX PT, R47, R102, 0x1, 0x1c1f ;  /* 0x003c1f00662f7f89 */ /* 0x00002400000e0000 */
.L_x_10697:
        /* <DEDUP_REMOVED lines=16> */
[----:B------:R-:W-:Y:S01]  /*3530*/  LOP3.LUT R41, R14, 0xffff0000, RZ, 0xc0, !PT ;  /* 0xffff00000e297812 */ /* 0x000fe200078ec0ff */
[C---:B------:R-:W-:Y:S01]  /*3540*/  IMAD.U32 R14, R13.reuse, 0x10000, RZ ;  /* 0x000100000d0e7824 */ /* 0x040fe200078e00ff */
[----:B------:R-:W-:Y:S02]  /*3550*/  PRMT R110, R110, 0x5410, R43 ;  /* 0x000054106e6e7816 */ /* 0x000fe4000000002b */
[----:B------:R-:W-:Y:S01]  /*3560*/  PRMT R108, R108, 0x5410, R11 ;  /* 0x000054106c6c7816 */ /* 0x000fe2000000000b */
        /* <DEDUP_REMOVED lines=14> */
[----:B------:R-:W-:Y:S01]  /*3650*/  FMUL.FTZ R41, R41, R46 ;  /* 0x0000002e29297220 */ /* 0x000fe20000410000 */
        /* <DEDUP_REMOVED lines=19> */
[----:B------:R-:W-:-:S07]  /*3790*/  MOV R13, R48 ;  /* 0x00000030000d7202 */ /* 0x000fce0000000f00 */
.L_x_10452:
[----:B------:R-:W-:Y:S05]  /*37a0*/  BSYNC B2 ;  /* 0x0000000000027941 */ /* 0x000fea0003800000 */
.L_x_10451:
[----:B----4-:R0:W-:Y:S02]  /*37b0*/  ST.E.128 desc[UR60][R44.64], R12 ;  /* 0x0000000c2c007985 */ /* 0x0101e4000c101d3c */
.L_x_10450:
[----:B------:R-:W-:Y:S05]  /*37c0*/  BSYNC B1 ;  /* 0x0000000000017941 */ /* 0x000fea0003800000 */
.L_x_10449:
        /* <DEDUP_REMOVED lines=22> */
[C---:B------:R-:W-:Y:S01]  /*3930*/  LOP3.LUT R43, R105.reuse, 0xffff0000, RZ, 0xc0, !PT ;  /* 0xffff0000692b7812 */ /* 0x040fe200078ec0ff */
        /* <DEDUP_REMOVED lines=31> */
.L_x_10454:
[----:B------:R-:W-:Y:S05]  /*3b30*/  BSYNC B1 ;  /* 0x0000000000017941 */ /* 0x000fea0003800000 */
.L_x_10453:
[----:B----4-:R0:W-:Y:S01]  /*3b40*/  ST.E.128 desc[UR60][R40.64], R12 ;  /* 0x0000000c28007985 */ /* 0x0101e2000c101d3c */
[----:B------:R-:W-:Y:S05]  /*3b50*/  BRA `(.L_x_10448) ;  /* 0x0000001800687947 */ /* 0x000fea0003800000 */
.L_x_10430:
[----:B------:R-:W-:Y:S01]  /*3b60*/  VIADD R11, R200, 0x40 ;  /* 0x00000040c80b7836 */ /* 0x000fe20000000000 */
[----:B------:R-:W-:Y:S02]  /*3b70*/  CS2R R38, SRZ ;  /* 0x0000000000267805 */ /* 0x000fe4000001ff00 */
[----:B------:R-:W-:Y:S02]  /*3b80*/  CS2R R36, SRZ ;  /* 0x0000000000247805 */ /* 0x000fe4000001ff00 */
[----:B------:R-:W-:Y:S02]  /*3b90*/  CS2R R42, SRZ ;  /* 0x00000000002a7805 */ /* 0x000fe4000001ff00 */
[----:B------:R-:W-:Y:S02]  /*3ba0*/  CS2R R40, SRZ ;  /* 0x0000000000287805 */ /* 0x000fe4000001ff00 */
[----:B------:R-:W-:-:S04]  /*3bb0*/  ISETP.GE.AND P2, PT, R11, R100, PT ;  /* 0x000000640b00720c */ /* 0x000fc80003f46270 */
[----:B------:R-:W-:-:S13]  /*3bc0*/  ISETP.GE.OR P2, PT, R16, R58, P2 ;  /* 0x0000003a1000720c */ /* 0x000fda0001746670 */
[----:B------:R-:W-:-:S04]  /*3bd0*/  @!P2 IADD3 R48, P3, P4, R54, R12, R85 ;  /* 0x0000000c3630a210 */ /* 0x000fc80007c7e055 */
[----:B------:R-:W-:Y:S02]  /*3be0*/  @!P2 IADD3.X R49, R72, R57, R86, P3, P4 ;  /* 0x000000394831a210 */ /* 0x000fe40001fe8456 */
[----:B------:R-:W-:-:S04]  /*3bf0*/  @!P2 IADD3 R4, P3, P4, R64, R14, R83 ;  /* 0x0000000e4004a210 */ /* 0x000fc80007c7e053 */
[----:B------:R-:W-:Y:S02]  /*3c00*/  @!P2 IADD3.X R11, R70, R93, R84, P3, P4 ;  /* 0x0000005d460ba210 */ /* 0x000fe40001fe8454 */
[----:B------:R-:W-:-:S04]  /*3c10*/  ISETP.GE.AND P3, PT, R200, R100, PT ;  /* 0x00000064c800720c */ /* 0x000fc80003f66270 */
[----:B------:R-:W-:-:S13]  /*3c20*/  ISETP.GE.OR P3, PT, R16, R58, P3 ;  /* 0x0000003a1000720c */ /* 0x000fda0001f66670 */
[----:B------:R-:W0:Y:S01]  /*3c30*/  @!P3 LDC.64 R44, c[0x0][0x3e8] ;  /* 0x0000fa00ff2cbb82 */ /* 0x000e220000000a00 */
[----:B------:R-:W-:-:S05]  /*3c40*/  @!P3 IADD3 R12, P4, R54, R12, RZ ;  /* 0x0000000c360cb210 */ /* 0x000fca0007f9e0ff */
[----:B------:R-:W-:Y:S02]  /*3c50*/  @!P3 IMAD.X R13, R57, 0x1, R72, P4 ;  /* 0x00000001390db824 */ /* 0x000fe400020e0648 */
[----:B------:R-:W1:Y:S01]  /*3c60*/  @!P3 LDC.64 R46, c[0x0][0x400] ;  /* 0x00010000ff2ebb82 */ /* 0x000e620000000a00 */
[----:B0-----:R-:W-:-:S04]  /*3c70*/  @!P3 LEA R44, P4, R12, R44, 0x1 ;  /* 0x0000002c0c2cb211 */ /* 0x001fc800078808ff */
[----:B------:R-:W-:Y:S02]  /*3c80*/  @!P3 LEA.HI.X R45, R12, R45, R13, 0x1, P4 ;  /* 0x0000002d0c2db211 */ /* 0x000fe400020f0c0d */
[----:B------:R-:W-:-:S03]  /*3c90*/  @!P3 IADD3 R14, P4, R64, R14, RZ ;  /* 0x0000000e400eb210 */ /* 0x000fc60007f9e0ff */
[----:B------:R0:W2:Y:S02]  /*3ca0*/  @!P3 LDG.E.128 R36, desc[UR60][R44.64] ;  /* 0x0000003c2c24b981 */ /* 0x0000a4000c1e1d00 */
[----:B------:R-:W-:Y:S01]  /*3cb0*/  @!P3 IMAD.X R12, R93, 0x1, R70, P4 ;  /* 0x000000015d0cb824 */ /* 0x000fe200020e0646 */
[----:B-1----:R-:W-:-:S04]  /*3cc0*/  @!P3 LEA R46, P4, R14, R46, 0x1 ;  /* 0x0000002e0e2eb211 */ /* 0x002fc800078808ff */
[----:B------:R-:W-:Y:S02]  /*3cd0*/  @!P3 LEA.HI.X R47, R14, R47, R12, 0x1, P4 ;  /* 0x0000002f0e2fb211 */ /* 0x000fe400020f0c0c */
[----:B------:R-:W1:Y:S03]  /*3ce0*/  @!P2 LDC.64 R14, c[0x0][0x3e8] ;  /* 0x0000fa00ff0eab82 */ /* 0x000e660000000a00 */
[----:B------:R3:W4:Y:S05]  /*3cf0*/  @!P3 LDG.E.128 R40, desc[UR60][R46.64] ;  /* 0x0000003c2e28b981 */ /* 0x00072a000c1e1d00 */
[----:B------:R-:W5:Y:S01]  /*3d00*/  @!P2 LDC.64 R12, c[0x0][0x400] ;  /* 0x00010000ff0cab82 */ /* 0x000f620000000a00 */
[----:B0-----:R-:W-:-:S02]  /*3d10*/  CS2R R44, SRZ ;  /* 0x00000000002c7805 */ /* 0x001fc4000001ff00 */
[----:B---3--:R-:W-:Y:S02]  /*3d20*/  CS2R R46, SRZ ;  /* 0x00000000002e7805 */ /* 0x008fe4000001ff00 */
[----:B------:R-:W-:Y:S02]  /*3d30*/  CS2R R50, SRZ ;  /* 0x0000000000327805 */ /* 0x000fe4000001ff00 */
[----:B-1----:R-:W-:-:S04]  /*3d40*/  @!P2 LEA R14, P3, R48, R14, 0x1 ;  /* 0x0000000e300ea211 */ /* 0x002fc800078608ff */
[----:B------:R-:W-:Y:S02]  /*3d50*/  @!P2 LEA.HI.X R15, R48, R15, R49, 0x1, P3 ;  /* 0x0000000f300fa211 */ /* 0x000fe400018f0c31 */
[----:B------:R-:W-:Y:S02]  /*3d60*/  CS2R R48, SRZ ;  /* 0x0000000000307805 */ /* 0x000fe4000001ff00 */
[C---:B-----5:R-:W-:Y:S01]  /*3d70*/  @!P2 LEA R12, P3, R4.reuse, R12, 0x1 ;  /* 0x0000000c040ca211 */ /* 0x060fe200078608ff */
[----:B------:R-:W3:Y:S03]  /*3d80*/  @!P2 LDG.E.128 R44, desc[UR60][R14.64] ;  /* 0x0000003c0e2ca981 */ /* 0x000ee6000c1e1d00 */
[----:B------:R-:W-:-:S05]  /*3d90*/  @!P2 LEA.HI.X R13, R4, R13, R11, 0x1, P3 ;  /* 0x0000000d040da211 */ /* 0x000fca00018f0c0b */
[----:B------:R0:W5:Y:S01]  /*3da0*/  @!P2 LDG.E.128 R48, desc[UR60][R12.64] ;  /* 0x0000003c0c30a981 */ /* 0x000162000c1e1d00 */
[----:B------:R-:W-:Y:S02]  /*3db0*/  ISETP.NE.AND P3, PT, R205, 0x3, PT ;  /* 0x00000003cd00780c */ /* 0x000fe40003f65270 */
[----:B------:R-:W-:Y:S01]  /*3dc0*/  ISETP.GE.AND P2, PT, R16, R58, PT ;  /* 0x0000003a1000720c */ /* 0x000fe20003f46270 */
[----:B--2---:R-:W-:Y:S02]  /*3dd0*/  IMAD.MOV.U32 R4, RZ, RZ, R38 ;  /* 0x000000ffff047224 */ /* 0x004fe400078e0026 */
[----:B------:R-:W-:-:S03]  /*3de0*/  IMAD.MOV.U32 R11, RZ, RZ, R39 ;  /* 0x000000ffff0b7224 */ /* 0x000fc600078e0027 */
[----:B------:R-:W-:Y:S02]  /*3df0*/  PRMT R105, R105, 0x5410, R4 ;  /* 0x0000541069697816 */ /* 0x000fe40000000004 */
[----:B------:R-:W-:Y:S01]  /*3e00*/  PRMT R107, R107, 0x5410, R11 ;  /* 0x000054106b6b7816 */ /* 0x000fe2000000000b */
[----:B------:R-:W-:Y:S02]  /*3e10*/  IMAD.MOV.U32 R57, RZ, RZ, R37 ;  /* 0x000000ffff397224 */ /* 0x000fe400078e0025 */
[----:B----4-:R-:W-:Y:S01]  /*3e20*/  IMAD.MOV.U32 R4, RZ, RZ, R42 ;  /* 0x000000ffff047224 */ /* 0x010fe200078e002a */
[----:B0-----:R-:W-:Y:S01]  /*3e30*/  MOV R13, R41 ;  /* 0x00000029000d7202 */ /* 0x001fe20000000f00 */
[----:B------:R-:W-:Y:S02]  /*3e40*/  IMAD.MOV.U32 R11, RZ, RZ, R43 ;  /* 0x000000ffff0b7224 */ /* 0x000fe400078e002b */
[----:B------:R-:W-:Y:S01]  /*3e50*/  IMAD.MOV.U32 R12, RZ, RZ, R40 ;  /* 0x000000ffff0c7224 */ /* 0x000fe200078e0028 */
[----:B------:R-:W-:-:S02]  /*3e60*/  PRMT R126, R4, 0x7610, R126 ;  /* 0x00007610047e7816 */ /* 0x000fc4000000007e */
[----:B------:R-:W-:Y:S02]  /*3e70*/  PRMT R109, R109, 0x5410, R11 ;  /* 0x000054106d6d7816 */ /* 0x000fe4000000000b */
[----:B------:R-:W-:Y:S02]  /*3e80*/  PRMT R127, R12, 0x7610, R127 ;  /* 0x000076100c7f7816 */ /* 0x000fe4000000007f */
[----:B------:R-:W-:Y:S02]  /*3e90*/  PRMT R128, R13, 0x7610, R128 ;  /* 0x000076100d807816 */ /* 0x000fe40000000080 */
[----:B------:R-:W-:Y:S01]  /*3ea0*/  PRMT R108, R108, 0x5410, R57 ;  /* 0x000054106c6c7816 */ /* 0x000fe20000000039 */
[----:B------:R-:W-:-:S05]  /*3eb0*/  IMAD.MOV.U32 R56, RZ, RZ, R36 ;  /* 0x000000ffff387224 */ /* 0x000fca00078e0024 */
[----:B------:R-:W-:Y:S01]  /*3ec0*/  PRMT R125, R56, 0x7610, R125 ;  /* 0x00007610387d7816 */ /* 0x000fe2000000007d */
[----:B---3--:R-:W-:Y:S02]  /*3ed0*/  IMAD.MOV.U32 R4, RZ, RZ, R46 ;  /* 0x000000ffff047224 */ /* 0x008fe400078e002e */
[----:B------:R-:W-:Y:S02]  /*3ee0*/  IMAD.MOV.U32 R11, RZ, RZ, R47 ;  /* 0x000000ffff0b7224 */ /* 0x000fe400078e002f */
[----:B------:R-:W-:Y:S02]  /*3ef0*/  IMAD.MOV.U32 R12, RZ, RZ, R44 ;  /* 0x000000ffff0c7224 */ /* 0x000fe400078e002c */
        /* <DEDUP_REMOVED lines=13> */
[----:B------:R-:W-:Y:S06]  /*3fd0*/  @!P3 BRA `(.L_x_10455) ;  /* 0x000000000004b947 */ /* 0x000fec0003800000 */
[----:B------:R-:W-:Y:S01]  /*3fe0*/  BPT.TRAP 0x1 ;  /* 0x000000040000795c */ /* 0x000fe20000300000 */
.L_x_10455:
[----:B------:R-:W-:Y:S01]  /*3ff0*/  IMAD R4, R18, 0x8, R19 ;  /* 0x0000000812047824 */ /* 0x000fe200078e0213 */
[----:B------:R-:W-:Y:S01]  /*4000*/  SHF.L.U32 R101, R203, 0x1f, RZ ;  /* 0x0000001fcb657819 */ /* 0x000fe200000006ff */
[----:B------:R-:W0:Y:S01]  /*4010*/  LDC R104, c[0x0][0x2f4] ;  /* 0x0000bd00ff687b82 */ /* 0x000e220000000800 */
[----:B------:R-:W-:Y:S02]  /*4020*/  BSSY B1, `(.L_x_10456) ;  /* 0x0000003000017945 */ /* 0x000fe40003800000 */
[----:B------:R-:W1:Y:S02]  /*4030*/  SYNCS.PHASECHK.TRANS64.TRYWAIT P4, [R4+URZ+0x32490], R101 ;  /* 0x03249065040075a7 */ /* 0x000e64000808017f */
[----:B-1----:R-:W-:Y:S05]  /*4040*/  @!P4 BRA `(.L_x_10457) ;  /* 0x0000015400d0c947 */ /* 0x002fea0003800000 */
.L_x_10698:
[----:B------:R-:W-:Y:S05]  /*4050*/  BSYNC B1 ;  /* 0x0000000000017941 */ /* 0x000fea0003800000 */
.L_x_10456:
[----:B------:R-:W-:Y:S01]  /*4060*/  UMOV UR4, 0xffffffff ;  /* 0xffffffff00047882 */ /* 0x000fe20000000000 */
[----:B0-----:R-:W-:Y:S02]  /*4070*/  IMAD.IADD R106, R104, 0x1, -R89 ;  /* 0x00000001686a7824 */ /* 0x001fe400078e0a59 */
[----:B------:R-:W-:Y:S05]  /*4080*/  BRA.DIV UR4, `(.L_x_10458) ;  /* 0x0000015604d47947 */ /* 0x000fea000b800000 */
[----:B------:R0:W2:Y:S04]  /*4090*/  SHFL.IDX PT, R95, R103, RZ, 0x1c1f ;  /* 0x001c1fff675f7589 */ /* 0x0000a800000e0000 */
[----:B------:R0:W3:Y:S02]  /*40a0*/  SHFL.IDX PT, R94, R102, RZ, 0x1c1f ;  /* 0x001c1fff665e7589 */ /* 0x0000e400000e0000 */
.L_x_10702:
[----:B------:R-:W-:Y:S01]  /*40b0*/  ISETP.GE.OR P4, PT, R200, R100, P1 ;  /* 0x00000064c800720c */ /* 0x000fe20000f86670 */
[----:B------:R-:W-:-:S12]  /*40c0*/  BSSY B1, `(.L_x_10459) ;  /* 0x000007a000017945 */ /* 0x000fd80003800000 */
[----:B------:R-:W-:Y:S05]  /*40d0*/  @P4 BRA `(.L_x_10460) ;  /* 0x0000000400e04947 */ /* 0x000fea0003800000 */
[----:B------:R-:W4:Y:S01]  /*40e0*/  S2R R12, SR_TID.X ;  /* 0x00000000000c7919 */ /* 0x000f220000002100 */
[----:B------:R-:W-:Y:S01]  /*40f0*/  SEL R11, R89, R106, !P0 ;  /* 0x0000006a590b7207 */ /* 0x000fe20004000000 */
[----:B------:R-:W-:Y:S01]  /*4100*/  BSSY B2, `(.L_x_10461) ;  /* 0x0000071000027945 */ /* 0x000fe20003800000 */
[----:B---3--:R-:W-:-:S04]  /*4110*/  LEA R92, P4, R68, R94, 0x1 ;  /* 0x0000005e445c7211 */ /* 0x008fc800078808ff */
[----:B--2---:R-:W-:Y:S01]  /*4120*/  LEA.HI.X R93, R68, R95, R32, 0x1, P4 ;  /* 0x0000005f445d7211 */ /* 0x004fe200020f0c20 */
[----:B----4-:R-:W-:Y:S01]  /*4130*/  VIADD R13, R12, 0xffffff80 ;  /* 0xffffff800c0d7836 */ /* 0x010fe20000000000 */
[----:B------:R-:W-:-:S04]  /*4140*/  SHF.R.S32.HI R12, RZ, 0x1f, R11 ;  /* 0x0000001fff0c7819 */ /* 0x000fc8000001140b */
[----:B------:R-:W-:Y:S02]  /*4150*/  LEA.HI R12, R12, R11, RZ, 0x4 ;  /* 0x0000000b0c0c7211 */ /* 0x000fe400078f20ff */
[----:B------:R-:W-:Y:S02]  /*4160*/  SHF.R.S32.HI R14, RZ, 0x1f, R13 ;  /* 0x0000001fff0e7819 */ /* 0x000fe4000001140d */
[----:B------:R-:W-:Y:S01]  /*4170*/  LEA.HI.SX32 R11, R12, R69, 0x1c ;  /* 0x000000450c0b7211 */ /* 0x000fe200078fe2ff */
[----:B------:R-:W-:Y:S01]  /*4180*/  IMAD R12, R18, 0x1800, R31 ;  /* 0x00001800120c7824 */ /* 0x000fe200078e021f */
[----:B------:R-:W-:-:S03]  /*4190*/  LEA.HI R14, R14, R13, RZ, 0x5 ;  /* 0x0000000d0e0e7211 */ /* 0x000fc600078f28ff */
[----:B------:R-:W-:Y:S01]  /*41a0*/  IMAD.SHL.U32 R11, R11, 0x8, RZ ;  /* 0x000000080b0b7824 */ /* 0x000fe200078e00ff */
[----:B------:R-:W-:Y:S01]  /*41b0*/  SHF.R.S32.HI R14, RZ, 0x5, R14 ;  /* 0x00000005ff0e7819 */ /* 0x000fe2000001140e */
[----:B------:R-:W-:-:S03]  /*41c0*/  IMAD R12, R12, 0x2, R19 ;  /* 0x000000020c0c7824 */ /* 0x000fc600078e0213 */
[----:B------:R-:W-:-:S04]  /*41d0*/  LOP3.LUT R13, R82, 0x38, R11, 0xf8, !PT ;  /* 0x00000038520d7812 */ /* 0x000fc800078ef80b */
[----:B------:R-:W-:-:S05]  /*41e0*/  LOP3.LUT R13, R13, R80, RZ, 0x3c, !PT ;  /* 0x000000500d0d7212 */ /* 0x000fca00078e3cff */
[----:B------:R-:W-:-:S04]  /*41f0*/  IMAD R13, R14, 0x200, R13 ;  /* 0x000002000e0d7824 */ /* 0x000fc800078e020d */
[----:B------:R-:W-:-:S04]  /*4200*/  IMAD R14, R18, 0x1800, R13 ;  /* 0x00001800120e7824 */ /* 0x000fc800078e020d */
[----:B------:R-:W-:Y:S02]  /*4210*/  IMAD R56, R14, 0x2, R19 ;  /* 0x000000020e387824 */ /* 0x000fe400078e0213 */
[----:B------:R-:W2:Y:S04]  /*4220*/  LDS.128 R12, [R12+0x1c400] ;  /* 0x01c400000c0c7984 */ /* 0x000ea80000000c00 */
[----:B------:R-:W3:Y:S01]  /*4230*/  LDS.128 R56, [R56+0x1c400] ;  /* 0x01c4000038387984 */ /* 0x000ee20000000c00 */
[----:B------:R-:W-:Y:S05]  /*4240*/  @P2 BRA `(.L_x_10462) ;  /* 0x0000000400702947 */ /* 0x000fea0003800000 */
[----:B------:R-:W-:Y:S01]  /*4250*/  SHF.R.U32.HI R119, RZ, 0x10, R41 ;  /* 0x00000010ff777819 */ /* 0x000fe20000011629 */
[----:B--2---:R-:W-:Y:S01]  /*4260*/  IMAD.U32 R115, R15, 0x10000, RZ ;  /* 0x000100000f737824 */ /* 0x004fe200078e00ff */
[----:B------:R-:W-:Y:S01]  /*4270*/  SHF.R.U32.HI R118, RZ, 0x10, R37 ;  /* 0x00000010ff767819 */ /* 0x000fe20000011625 */
[----:B---3--:R-:W-:Y:S01]  /*4280*/  IMAD.U32 R117, R59, 0x10000, RZ ;  /* 0x000100003b757824 */ /* 0x008fe200078e00ff */
[----:B------:R-:W-:Y:S01]  /*4290*/  SHF.R.U64 R122, R38, 0x10, R39 ;  /* 0x00000010267a7819 */ /* 0x000fe20000001227 */
[----:B------:R-:W-:Y:S01]  /*42a0*/  IMAD.U32 R38, R12, 0x10000, RZ ;  /* 0x000100000c267824 */ /* 0x000fe200078e00ff */
[----:B------:R-:W-:Y:S02]  /*42b0*/  PRMT R119, R128, 0x5410, R119 ;  /* 0x0000541080777816 */ /* 0x000fe40000000077 */
[----:B------:R-:W-:Y:S02]  /*42c0*/  SHF.R.U32.HI R120, RZ, 0x10, R39 ;  /* 0x00000010ff787819 */ /* 0x000fe40000011627 */
[----:B------:R-:W-:Y:S01]  /*42d0*/  SHF.R.U64 R121, R40, 0x10, R41 ;  /* 0x0000001028797819 */ /* 0x000fe20000001229 */
[----:B------:R-:W-:Y:S01]  /*42e0*/  IMAD.U32 R40, R57, 0x10000, RZ ;  /* 0x0001000039287824 */ /* 0x000fe200078e00ff */
[----:B------:R-:W-:-:S02]  /*42f0*/  PRMT R118, R108, 0x5432, R118 ;  /* 0x000054326c767816 */ /* 0x000fc40000000076 */
[--C-:B------:R-:W-:Y:S01]  /*4300*/  SHF.R.U64 R41, R42, 0x10, R43.reuse ;  /* 0x000000102a297819 */ /* 0x100fe2000000122b */
[----:B------:R-:W-:Y:S01]  /*4310*/  IMAD.U32 R42, R56, 0x10000, RZ ;  /* 0x00010000382a7824 */ /* 0x000fe200078e00ff */
[----:B------:R-:W-:Y:S01]  /*4320*/  PRMT R39, R105, 0x5432, R122 ;  /* 0x0000543269277816 */ /* 0x000fe2000000007a */
[----:B------:R-:W-:Y:S01]  /*4330*/  IMAD.U32 R122, R119, 0x10000, RZ ;  /* 0x00010000777a7824 */ /* 0x000fe200078e00ff */
[----:B------:R-:W-:Y:S02]  /*4340*/  SHF.R.U32.HI R124, RZ, 0x10, R43 ;  /* 0x00000010ff7c7819 */ /* 0x000fe4000001162b */
[----:B------:R-:W-:Y:S01]  /*4350*/  SHF.R.U64 R123, R36, 0x10, R37 ;  /* 0x00000010247b7819 */ /* 0x000fe20000001225 */
[----:B------:R-:W-:Y:S01]  /*4360*/  IMAD.U32 R37, R13, 0x10000, RZ ;  /* 0x000100000d257824 */ /* 0x000fe200078e00ff */
[----:B------:R-:W-:Y:S01]  /*4370*/  LOP3.LUT R43, R15, 0xffff0000, RZ, 0xc0, !PT ;  /* 0xffff00000f2b7812 */ /* 0x000fe200078ec0ff */
[----:B------:R-:W-:Y:S01]  /*4380*/  IMAD.U32 R15, R118, 0x10000, RZ ;  /* 0x00010000760f7824 */ /* 0x000fe200078e00ff */
[----:B------:R-:W-:Y:S01]  /*4390*/  LOP3.LUT R116, R57, 0xffff0000, RZ, 0xc0, !PT ;  /* 0xffff000039747812 */ /* 0x000fe200078ec0ff */
[----:B------:R-:W-:Y:S01]  /*43a0*/  IMAD.U32 R36, R58, 0x10000, RZ ;  /* 0x000100003a247824 */ /* 0x000fe200078e00ff */
[----:B------:R-:W-:Y:S01]  /*43b0*/  PRMT R41, R126, 0x5410, R41 ;  /* 0x000054107e297816 */ /* 0x000fe20000000029 */
[CC--:B------:R-:W-:Y:S01]  /*43c0*/  FMUL.FTZ R126, R40.reuse, R122.reuse ;  /* 0x0000007a287e7220 */ /* 0x0c0fe20000410000 */
[----:B------:R-:W-:Y:S01]  /*43d0*/  LOP3.LUT R57, R59, 0xffff0000, RZ, 0xc0, !PT ;  /* 0xffff00003b397812 */ /* 0x000fe200078ec0ff */
[-C--:B------:R-:W-:Y:S01]  /*43e0*/  FMUL.FTZ R40, R40, R15.reuse ;  /* 0x0000000f28287220 */ /* 0x080fe20000410000 */
[----:B------:R-:W-:Y:S01]  /*43f0*/  PRMT R124, R109, 0x5432, R124 ;  /* 0x000054326d7c7816 */ /* 0x000fe2000000007c */
[----:B------:R-:W-:Y:S01]  /*4400*/  FFMA.FTZ R15, R37, R15, -R126 ;  /* 0x0000000f250f7223 */ /* 0x000fe2000001087e */
[----:B------:R-:W-:Y:S01]  /*4410*/  PRMT R59, R125, 0x5410, R123 ;  /* 0x000054107d3b7816 */ /* 0x000fe2000000007b */
[----:B------:R-:W-:Y:S01]  /*4420*/  FFMA.FTZ R37, R37, R122, R40 ;  /* 0x0000007a25257223 */ /* 0x000fe20000010028 */
[----:B------:R-:W-:Y:S01]  /*4430*/  PRMT R120, R107, 0x5432, R120 ;  /* 0x000054326b787816 */ /* 0x000fe20000000078 */
[----:B------:R-:W-:Y:S01]  /*4440*/  IMAD.U32 R126, R124, 0x10000, RZ ;  /* 0x000100007c7e7824 */ /* 0x000fe200078e00ff */
[----:B------:R-:W-:-:S02]  /*4450*/  LOP3.LUT R123, R119, 0xffff0000, RZ, 0xc0, !PT ;  /* 0xffff0000777b7812 */ /* 0x000fc400078ec0ff */
[----:B------:R-:W-:Y:S01]  /*4460*/  LOP3.LUT R119, R118, 0xffff0000, RZ, 0xc0, !PT ;  /* 0xffff000076777812 */ /* 0x000fe200078ec0ff */
[----:B------:R-:W-:Y:S01]  /*4470*/  IMAD.U32 R118, R120, 0x10000, RZ ;  /* 0x0001000078767824 */ /* 0x000fe200078e00ff */
[----:B------:R-:W-:Y:S01]  /*4480*/  PRMT R121, R127, 0x5410, R121 ;  /* 0x000054107f797816 */ /* 0x000fe20000000079 */
[----:B------:R-:W-:Y:S01]  /*4490*/  FMUL.FTZ R125, R116, R123 ;  /* 0x0000007b747d7220 */ /* 0x000fe20000410000 */
[----:B------:R-:W-:Y:S01]  /*44a0*/  LOP3.LUT R124, R124, 0xffff0000, RZ, 0xc0, !PT ;  /* 0xffff00007c7c7812 */ /* 0x000fe200078ec0ff */
[----:B------:R-:W-:Y:S01]  /*44b0*/  FMUL.FTZ R127, R116, R119 ;  /* 0x00000077747f7220 */ /* 0x000fe20000410000 */
[C---:B------:R-:W-:Y:S01]  /*44c0*/  FMUL.FTZ R116, R117.reuse, R126 ;  /* 0x0000007e75747220 */ /* 0x040fe20000410000 */
[-C--:B------:R-:W-:Y:S01]  /*44d0*/  FMUL.FTZ R117, R117, R118.reuse ;  /* 0x0000007675757220 */ /* 0x080fe20000410000 */
[----:B------:R-:W-:Y:S02]  /*44e0*/  LOP3.LUT R120, R120, 0xffff0000, RZ, 0xc0, !PT ;  /* 0xffff000078787812 */ /* 0x000fe400078ec0ff */
[C---:B------:R-:W-:Y:S01]  /*44f0*/  FFMA.FTZ R118, R115.reuse, R118, -R116 ;  /* 0x0000007673767223 */ /* 0x040fe20000010874 */
[----:B------:R-:W-:Y:S01]  /*4500*/  FFMA.FTZ R126, R115, R126, R117 ;  /* 0x0000007e737e7223 */ /* 0x000fe20000010075 */
[----:B------:R-:W-:Y:S01]  /*4510*/  IMAD.U32 R117, R121, 0x10000, RZ ;  /* 0x0001000079757824 */ /* 0x000fe200078e00ff */
[----:B------:R-:W-:Y:S01]  /*4520*/  LOP3.LUT R114, R13, 0xffff0000, RZ, 0xc0, !PT ;  /* 0xffff00000d727812 */ /* 0x000fe200078ec0ff */
[----:B------:R-:W-:-:S02]  /*4530*/  IMAD.U32 R115, R59, 0x10000, RZ ;  /* 0x000100003b737824 */ /* 0x000fc400078e00ff */
[C---:B------:R-:W-:Y:S01]  /*4540*/  FMUL.FTZ R116, R57.reuse, R124 ;  /* 0x0000007c39747220 */ /* 0x040fe20000410000 */
[-C--:B------:R-:W-:Y:S01]  /*4550*/  FMUL.FTZ R122, R57, R120.reuse ;  /* 0x00000078397a7220 */ /* 0x080fe20000410000 */
[C---:B------:R-:W-:Y:S01]  /*4560*/  FMUL.FTZ R57, R42.reuse, R117 ;  /* 0x000000752a397220 */ /* 0x040fe20000410000 */
[----:B------:R-:W-:Y:S01]  /*4570*/  FMUL.FTZ R42, R42, R115 ;  /* 0x000000732a2a7220 */ /* 0x000fe20000410000 */
[----:B------:R-:W-:Y:S01]  /*4580*/  LOP3.LUT R56, R56, 0xffff0000, RZ, 0xc0, !PT ;  /* 0xffff000038387812 */ /* 0x000fe200078ec0ff */
[C---:B------:R-:W-:Y:S01]  /*4590*/  FFMA.FTZ R40, R114.reuse, R119, -R125 ;  /* 0x0000007772287223 */ /* 0x040fe2000001087d */
[----:B------:R-:W-:Y:S01]  /*45a0*/  LOP3.LUT R121, R121, 0xffff0000, RZ, 0xc0, !PT ;  /* 0xffff000079797812 */ /* 0x000fe200078ec0ff */
[----:B------:R-:W-:Y:S01]  /*45b0*/  FFMA.FTZ R114, R114, R123, R127 ;  /* 0x0000007b72727223 */ /* 0x000fe2000001007f */
[----:B------:R-:W-:Y:S01]  /*45c0*/  LOP3.LUT R59, R59, 0xffff0000, RZ, 0xc0, !PT ;  /* 0xffff00003b3b7812 */ /* 0x000fe200078ec0ff */
[----:B------:R-:W-:Y:S01]  /*45d0*/  FFMA.FTZ R117, R38, R117, R42 ;  /* 0x0000007526757223 */ /* 0x000fe2000001002a */
[----:B------:R-:W-:Y:S01]  /*45e0*/  LOP3.LUT R12, R12, 0xffff0000, RZ, 0xc0, !PT ;  /* 0xffff00000c0c7812 */ /* 0x000fe200078ec0ff */
[C---:B------:R-:W-:Y:S01]  /*45f0*/  FFMA.FTZ R119, R43.reuse, R120, -R116 ;  /* 0x000000782b777223 */ /* 0x040fe20000010874 */
[----:B------:R-:W-:Y:S01]  /*4600*/  FFMA.FTZ R123, R43, R124, R122 ;  /* 0x0000007c2b7b7223 */ /* 0x000fe2000001007a */
[----:B------:R-:W-:Y:S01]  /*4610*/  FFMA.FTZ R57, R38, R115, -R57 ;  /* 0x0000007326397223 */ /* 0x000fe20000010839 */
[----:B------:R-:W-:Y:S01]  /*4620*/  IMAD.U32 R42, R41, 0x10000, RZ ;  /* 0x00010000292a7824 */ /* 0x000fe200078e00ff */
[----:B------:R-:W-:Y:S01]  /*4630*/  LOP3.LUT R58, R58, 0xffff0000, RZ, 0xc0, !PT ;  /* 0xffff00003a3a7812 */ /* 0x000fe200078ec0ff */
[C---:B------:R-:W-:Y:S01]  /*4640*/  FMUL.FTZ R43, R56.reuse, R121 ;  /* 0x00000079382b7220 */ /* 0x040fe20000410000 */
[----:B------:R-:W-:Y:S01]  /*4650*/  IMAD.U32 R38, R39, 0x10000, RZ ;  /* 0x0001000027267824 */ /* 0x000fe200078e00ff */
[----:B------:R-:W-:Y:S01]  /*4660*/  LOP3.LUT R41, R41, 0xffff0000, RZ, 0xc0, !PT ;  /* 0xffff000029297812 */ /* 0x000fe200078ec0ff */
[-C--:B------:R-:W-:Y:S01]  /*4670*/  FMUL.FTZ R115, R56, R59.reuse ;  /* 0x0000003b38737220 */ /* 0x080fe20000410000 */
[----:B------:R-:W-:Y:S01]  /*4680*/  LOP3.LUT R39, R39, 0xffff0000, RZ, 0xc0, !PT ;  /* 0xffff000027277812 */ /* 0x000fe200078ec0ff */
[----:B------:R-:W-:Y:S01]  /*4690*/  FFMA.FTZ R56, R12, R59, -R43 ;  /* 0x0000003b0c387223 */ /* 0x000fe2000001082b */
[----:B------:R-:W-:Y:S01]  /*46a0*/  SHF.L.U32 R13, R14, 0x10, RZ ;  /* 0x000000100e0d7819 */ /* 0x000fe200000006ff */
[----:B------:R-:W-:Y:S01]  /*46b0*/  FFMA.FTZ R12, R12, R121, R115 ;  /* 0x000000790c0c7223 */ /* 0x000fe20000010073 */
[----:B------:R-:W-:Y:S01]  /*46c0*/  LOP3.LUT R14, R14, 0xffff0000, RZ, 0xc0, !PT ;  /* 0xffff00000e0e7812 */ /* 0x000fe200078ec0ff */
[----:B------:R-:W-:Y:S01]  /*46d0*/  FMUL.FTZ R116, R36, R42 ;  /* 0x0000002a24747220 */ /* 0x000fe20000410000 */
[----:B------:R-:W-:Y:S01]  /*46e0*/  FMUL.FTZ R59, R58, R41 ;  /* 0x000000293a3b7220 */ /* 0x000fe20000410000 */
[-C--:B------:R-:W-:Y:S01]  /*46f0*/  FMUL.FTZ R43, R36, R38.reuse ;  /* 0x00000026242b7220 */ /* 0x080fe20000410000 */
[-C--:B------:R-:W-:Y:S01]  /*4700*/  FMUL.FTZ R58, R58, R39.reuse ;  /* 0x000000273a3a7220 */ /* 0x080fe20000410000 */
[C---:B------:R-:W-:Y:S01]  /*4710*/  FFMA.FTZ R116, R13.reuse, R38, -R116 ;  /* 0x000000260d747223 */ /* 0x040fe20000010874 */
[----:B------:R-:W-:Y:S01]  /*4720*/  FFMA.FTZ R59, R14, R39, -R59 ;  /* 0x000000270e3b7223 */ /* 0x000fe2000001083b */
        /* <DEDUP_REMOVED lines=14> */
.L_x_10462:
[----:B------:R-:W-:Y:S05]  /*4810*/  BSYNC B2 ;  /* 0x0000000000027941 */ /* 0x000fea0003800000 */
.L_x_10461:
[----:B------:R-:W-:Y:S01]  /*4820*/  ISETP.GE.AND P4, PT, R11, R104, PT ;  /* 0x000000680b00720c */ /* 0x000fe20003f86270 */
[----:B--2---:R4:W-:-:S12]  /*4830*/  ST.E.128 desc[UR60][R92.64], R12 ;  /* 0x0000000c5c007985 */ /* 0x0049d8000c101d3c */
[----:B------:R-:W-:-:S05]  /*4840*/  @!P4 IMAD.WIDE R94, R11, 0x2, R94 ;  /* 0x000000020b5ec825 */ /* 0x000fca00078e025e */
[----:B---3--:R4:W-:Y:S02]  /*4850*/  @!P4 ST.E.128 desc[UR60][R94.64], R56 ;  /* 0x000000385e00c985 */ /* 0x0089e4000c101d3c */
.L_x_10460:
[----:B------:R-:W-:Y:S05]  /*4860*/  BSYNC B1 ;  /* 0x0000000000017941 */ /* 0x000fea0003800000 */
.L_x_10459:
[----:B------:R-:W-:-:S03]  /*4870*/  UMOV UR4, 0xffffffff ;  /* 0xffffffff00047882 */ /* 0x000fc60000000000 */
[----:B------:R-:W-:Y:S05]  /*4880*/  BRA.DIV UR4, `(.L_x_10463) ;  /* 0x0000015204207947 */ /* 0x000fea000b800000 */
[----:B0-----:R-:W0:Y:S04]  /*4890*/  SHFL.IDX PT, R103, R103, 0x1, 0x1c1f ;  /* 0x003c1f0067677f89 */ /* 0x001e2800000e0000 */
[----:B------:R-:W0:Y:S02]  /*48a0*/  SHFL.IDX PT, R102, R102, 0x1, 0x1c1f ;  /* 0x003c1f0066667f89 */ /* 0x000e2400000e0000 */
.L_x_10706:
[----:B------:R-:W-:-:S05]  /*48b0*/  VIADD R11, R200, 0x40 ;  /* 0x00000040c80b7836 */ /* 0x000fca0000000000 */
[----:B------:R-:W-:-:S13]  /*48c0*/  ISETP.GE.OR P4, PT, R11, R100, P1 ;  /* 0x000000640b00720c */ /* 0x000fda0000f86670 */
[----:B------:R-:W-:Y:S05]  /*48d0*/  @P4 BRA `(.L_x_10448) ;  /* 0x0000000c00084947 */ /* 0x000fea0003800000 */
[----:B----4-:R-:W4:Y:S01]  /*48e0*/  LDL R13, [R1+0x58] ;  /* 0x00005800010d7983 */ /* 0x010f220000100800 */
[----:B------:R-:W-:Y:S01]  /*48f0*/  SEL R106, R89, R106, !P0 ;  /* 0x0000006a596a7207 */ /* 0x000fe20004000000 */
[----:B------:R-:W-:Y:S01]  /*4900*/  VIADD R14, R200, 0x40 ;  /* 0x00000040c80e7836 */ /* 0x000fe20000000000 */
[----:B0-----:R-:W-:Y:S01]  /*4910*/  LEA R40, P4, R68, R102, 0x1 ;  /* 0x0000006644287211 */ /* 0x001fe200078808ff */
[----:B------:R-:W-:Y:S01]  /*4920*/  VIADD R12, R200, 0x40 ;  /* 0x00000040c80c7836 */ /* 0x000fe20000000000 */
[----:B------:R-:W-:Y:S01]  /*4930*/  SHF.R.S32.HI R11, RZ, 0x1f, R106 ;  /* 0x0000001fff0b7819 */ /* 0x000fe2000001146a */
[----:B------:R-:W-:Y:S01]  /*4940*/  IMAD.SHL.U32 R14, R14, 0x40, RZ ;  /* 0x000000400e0e7824 */ /* 0x000fe200078e00ff */
[----:B------:R-:W-:Y:S01]  /*4950*/  BSSY B1, `(.L_x_10464) ;  /* 0x000006e000017945 */ /* 0x000fe20003800000 */
[----:B------:R-:W-:Y:S01]  /*4960*/  IMAD.SHL.U32 R12, R12, 0x40, RZ ;  /* 0x000000400c0c7824 */ /* 0x000fe200078e00ff */
[----:B------:R-:W-:Y:S02]  /*4970*/  LEA.HI R106, R11, R106, RZ, 0x4 ;  /* 0x0000006a0b6a7211 */ /* 0x000fe400078f20ff */
[----:B------:R-:W-:-:S02]  /*4980*/  LOP3.LUT R14, R14, 0x1c0, RZ, 0xc0, !PT ;  /* 0x000001c00e0e7812 */ /* 0x000fc400078ec0ff */
[----:B------:R-:W-:Y:S02]  /*4990*/  LEA.HI.SX32 R11, R106, R69, 0x1c ;  /* 0x000000456a0b7211 */ /* 0x000fe400078fe2ff */
[----:B------:R-:W-:Y:S02]  /*49a0*/  LOP3.LUT R12, R12, 0x1c0, RZ, 0xc0, !PT ;  /* 0x000001c00c0c7812 */ /* 0x000fe400078ec0ff */
[----:B------:R-:W-:Y:S01]  /*49b0*/  SHF.R.U32.HI R14, RZ, 0x3, R14 ;  /* 0x00000003ff0e7819 */ /* 0x000fe2000001160e */
[----:B------:R-:W-:Y:S01]  /*49c0*/  IMAD.SHL.U32 R11, R11, 0x8, RZ ;  /* 0x000000080b0b7824 */ /* 0x000fe200078e00ff */
[----:B------:R-:W-:-:S04]  /*49d0*/  LEA.HI.X R41, R68, R103, R32, 0x1, P4 ;  /* 0x0000006744297211 */ /* 0x000fc800020f0c20 */
[----:B------:R-:W-:-:S04]  /*49e0*/  LOP3.LUT R12, R12, 0x38, R11, 0xf8, !PT ;  /* 0x000000380c0c7812 */ /* 0x000fc800078ef80b */
[----:B------:R-:W-:-:S04]  /*49f0*/  LOP3.LUT R12, R12, R14, RZ, 0x3c, !PT ;  /* 0x0000000e0c0c7212 */ /* 0x000fc800078e3cff */
[----:B----4-:R-:W-:Y:S01]  /*4a00*/  IADD3 R13, R13, R12, RZ ;  /* 0x0000000c0d0d7210 */ /* 0x010fe20007ffe0ff */
[----:B------:R-:W-:-:S04]  /*4a10*/  IMAD R12, R18, 0x1800, R21 ;  /* 0x00001800120c7824 */ /* 0x000fc800078e0215 */
[----:B------:R-:W-:Y:S02]  /*4a20*/  IMAD R14, R18, 0x1800, R13 ;  /* 0x00001800120e7824 */ /* 0x000fe400078e020d */
[--C-:B------:R-:W-:Y:S02]  /*4a30*/  IMAD R12, R12, 0x2, R19.reuse ;  /* 0x000000020c0c7824 */ /* 0x100fe400078e0213 */
[----:B------:R-:W-:-:S04]  /*4a40*/  IMAD R36, R14, 0x2, R19 ;  /* 0x000000020e247824 */ /* 0x000fc800078e0213 */
[----:B------:R-:W0:Y:S04]  /*4a50*/  LDS.128 R12, [R12+0x1c400] ;  /* 0x01c400000c0c7984 */ /* 0x000e280000000c00 */
[----:B------:R-:W4:Y:S01]  /*4a60*/  LDS.128 R36, [R36+0x1c400] ;  /* 0x01c4000024247984 */ /* 0x000f220000000c00 */
[----:B------:R-:W-:Y:S05]  /*4a70*/  @P2 BRA `(.L_x_10465) ;  /* 0x00000004006c2947 */ /* 0x000fea0003800000 */
[----:B------:R-:W-:Y:S01]  /*4a80*/  SHF.R.U32.HI R106, RZ, 0x10, R45 ;  /* 0x00000010ff6a7819 */ /* 0x000fe2000001162d */
[----:B0-----:R-:W-:Y:S01]  /*4a90*/  IMAD.U32 R43, R13, 0x10000, RZ ;  /* 0x000100000d2b7824 */ /* 0x001fe200078e00ff */
[----:B------:R-:W-:Y:S01]  /*4aa0*/  SHF.R.U32.HI R56, RZ, 0x10, R49 ;  /* 0x00000010ff387819 */ /* 0x000fe20000011631 */
[----:B------:R-:W-:Y:S01]  /*4ab0*/  IMAD.U32 R42, R12, 0x10000, RZ ;  /* 0x000100000c2a7824 */ /* 0x000fe200078e00ff */
[----:B------:R-:W-:Y:S02]  /*4ac0*/  PRMT R109, R109, 0x5410, R106 ;  /* 0x000054106d6d7816 */ /* 0x000fe4000000006a */
[----:B------:R-:W-:Y:S02]  /*4ad0*/  PRMT R113, R113, 0x5410, R56 ;  /* 0x0000541071717816 */ /* 0x000fe40000000038 */
[----:B------:R-:W-:Y:S02]  /*4ae0*/  SHF.R.U32.HI R92, RZ, 0x10, R51 ;  /* 0x00000010ff5c7819 */ /* 0x000fe40000011633 */
[--C-:B---3--:R-:W-:Y:S01]  /*4af0*/  SHF.R.U64 R94, R46, 0x10, R47.reuse ;  /* 0x000000102e5e7819 */ /* 0x108fe2000000122f */
[----:B------:R-:W-:Y:S01]  /*4b00*/  IMAD.U32 R56, R113, 0x10000, RZ ;  /* 0x0001000071387824 */ /* 0x000fe200078e00ff */
[----:B------:R-:W-:Y:S01]  /*4b10*/  SHF.R.U32.HI R58, RZ, 0x10, R47 ;  /* 0x00000010ff3a7819 */ /* 0x000fe2000001162f */
[----:B----4-:R-:W-:Y:S01]  /*4b20*/  IMAD.U32 R47, R37, 0x10000, RZ ;  /* 0x00010000252f7824 */ /* 0x010fe200078e00ff */
[----:B------:R-:W-:Y:S01]  /*4b30*/  SHF.R.U64 R57, R50, 0x10, R51 ;  /* 0x0000001032397819 */ /* 0x000fe20000001233 */
[----:B------:R-:W-:Y:S01]  /*4b40*/  IMAD.U32 R50, R109, 0x10000, RZ ;  /* 0x000100006d327824 */ /* 0x000fe200078e00ff */
[----:B------:R-:W-:-:S02]  /*4b50*/  PRMT R111, R111, 0x5410, R92 ;  /* 0x000054106f6f7816 */ /* 0x000fc4000000005c */
[----:B------:R-:W-:Y:S01]  /*4b60*/  SHF.R.U64 R59, R48, 0x10, R49 ;  /* 0x00000010303b7819 */ /* 0x000fe20000001231 */
[----:B------:R-:W-:Y:S01]  /*4b70*/  FMUL.FTZ R92, R47, R50 ;  /* 0x000000322f5c7220 */ /* 0x000fe20000410000 */
[----:B------:R-:W-:Y:S01]  /*4b80*/  LOP3.LUT R48, R37, 0xffff0000, RZ, 0xc0, !PT ;  /* 0xffff000025307812 */ /* 0x000fe200078ec0ff */
[----:B------:R-:W-:Y:S01]  /*4b90*/  IMAD.U32 R49, R39, 0x10000, RZ ;  /* 0x0001000027317824 */ /* 0x000fe200078e00ff */
[----:B------:R-:W-:Y:S01]  /*4ba0*/  PRMT R107, R107, 0x5410, R58 ;  /* 0x000054106b6b7816 */ /* 0x000fe2000000003a */
[----:B------:R-:W-:Y:S01]  /*4bb0*/  FMUL.FTZ R58, R47, R56 ;  /* 0x000000382f3a7220 */ /* 0x000fe20000410000 */
[----:B------:R-:W-:Y:S01]  /*4bc0*/  LOP3.LUT R113, R113, 0xffff0000, RZ, 0xc0, !PT ;  /* 0xffff000071717812 */ /* 0x000fe200078ec0ff */
[----:B------:R-:W-:Y:S01]  /*4bd0*/  IMAD.U32 R47, R111, 0x10000, RZ ;  /* 0x000100006f2f7824 */ /* 0x000fe200078e00ff */
[----:B------:R-:W-:Y:S01]  /*4be0*/  LOP3.LUT R109, R109, 0xffff0000, RZ, 0xc0, !PT ;  /* 0xffff00006d6d7812 */ /* 0x000fe200078ec0ff */
[----:B------:R-:W-:Y:S01]  /*4bf0*/  FFMA.FTZ R58, R43, R50, -R58 ;  /* 0x000000322b3a7223 */ /* 0x000fe2000001083a */
[----:B------:R-:W-:Y:S01]  /*4c00*/  SHF.R.U64 R93, R44, 0x10, R45 ;  /* 0x000000102c5d7819 */ /* 0x000fe2000000122d */
[----:B------:R-:W-:Y:S01]  /*4c10*/  FMUL.FTZ R51, R48, R113 ;  /* 0x0000007130337220 */ /* 0x000fe20000410000 */
[----:B------:R-:W-:Y:S01]  /*4c20*/  LOP3.LUT R44, R13, 0xffff0000, RZ, 0xc0, !PT ;  /* 0xffff00000d2c7812 */ /* 0x000fe200078ec0ff */
[----:B------:R-:W-:Y:S01]  /*4c30*/  FFMA.FTZ R92, R43, R56, R92 ;  /* 0x000000382b5c7223 */ /* 0x000fe2000001005c */
[----:B------:R-:W-:Y:S01]  /*4c40*/  PRMT R110, R110, 0x5410, R57 ;  /* 0x000054106e6e7816 */ /* 0x000fe20000000039 */
[----:B------:R-:W-:Y:S01]  /*4c50*/  FMUL.FTZ R57, R48, R109 ;  /* 0x0000006d30397220 */ /* 0x000fe20000410000 */
[C---:B------:R-:W-:Y:S01]  /*4c60*/  IMAD.U32 R45, R36.reuse, 0x10000, RZ ;  /* 0x00010000242d7824 */ /* 0x040fe200078e00ff */
[----:B------:R-:W-:Y:S01]  /*4c70*/  LOP3.LUT R46, R36, 0xffff0000, RZ, 0xc0, !PT ;  /* 0xffff0000242e7812 */ /* 0x000fe200078ec0ff */
[----:B------:R-:W-:Y:S01]  /*4c80*/  IMAD.U32 R43, R107, 0x10000, RZ ;  /* 0x000100006b2b7824 */ /* 0x000fe200078e00ff */
[----:B------:R-:W-:Y:S01]  /*4c90*/  PRMT R112, R112, 0x5410, R59 ;  /* 0x0000541070707816 */ /* 0x000fe2000000003b */
[----:B------:R-:W-:-:S02]  /*4ca0*/  IMAD.U32 R36, R15, 0x10000, RZ ;  /* 0x000100000f247824 */ /* 0x000fc400078e00ff */
[----:B------:R-:W-:Y:S01]  /*4cb0*/  FMUL.FTZ R59, R49, R47 ;  /* 0x0000002f313b7220 */ /* 0x000fe20000410000 */
[C---:B------:R-:W-:Y:S01]  /*4cc0*/  FFMA.FTZ R51, R44.reuse, R109, -R51 ;  /* 0x0000006d2c337223 */ /* 0x040fe20000010833 */
[----:B------:R-:W-:Y:S01]  /*4cd0*/  FFMA.FTZ R57, R44, R113, R57 ;  /* 0x000000712c397223 */ /* 0x000fe20000010039 */
[----:B------:R-:W-:Y:S01]  /*4ce0*/  LOP3.LUT R39, R39, 0xffff0000, RZ, 0xc0, !PT ;  /* 0xffff000027277812 */ /* 0x000fe200078ec0ff */
[-C--:B------:R-:W-:Y:S01]  /*4cf0*/  FMUL.FTZ R50, R49, R43.reuse ;  /* 0x0000002b31327220 */ /* 0x080fe20000410000 */
[----:B------:R-:W-:Y:S01]  /*4d00*/  LOP3.LUT R48, R111, 0xffff0000, RZ, 0xc0, !PT ;  /* 0xffff00006f307812 */ /* 0x000fe200078ec0ff */
[----:B------:R-:W-:Y:S01]  /*4d10*/  FFMA.FTZ R59, R36, R43, -R59 ;  /* 0x0000002b243b7223 */ /* 0x000fe2000001083b */
[----:B------:R-:W-:Y:S01]  /*4d20*/  LOP3.LUT R44, R107, 0xffff0000, RZ, 0xc0, !PT ;  /* 0xffff00006b2c7812 */ /* 0x000fe200078ec0ff */
[----:B------:R-:W-:Y:S01]  /*4d30*/  IMAD.U32 R43, R112, 0x10000, RZ ;  /* 0x00010000702b7824 */ /* 0x000fe200078e00ff */
[----:B------:R-:W-:Y:S01]  /*4d40*/  PRMT R108, R108, 0x5410, R93 ;  /* 0x000054106c6c7816 */ /* 0x000fe2000000005d */
[----:B------:R-:W-:Y:S01]  /*4d50*/  FFMA.FTZ R47, R36, R47, R50 ;  /* 0x0000002f242f7223 */ /* 0x000fe20000010032 */
[----:B------:R-:W-:Y:S01]  /*4d60*/  LOP3.LUT R37, R15, 0xffff0000, RZ, 0xc0, !PT ;  /* 0xffff00000f257812 */ /* 0x000fe200078ec0ff */
[----:B------:R-:W-:Y:S01]  /*4d70*/  FMUL.FTZ R50, R39, R48 ;  /* 0x0000003027327220 */ /* 0x000fe20000410000 */
[----:B------:R-:W-:Y:S01]  /*4d80*/  PRMT R105, R105, 0x5410, R94 ;  /* 0x0000541069697816 */ /* 0x000fe2000000005e */
[----:B------:R-:W-:Y:S01]  /*4d90*/  FMUL.FTZ R94, R39, R44 ;  /* 0x0000002c275e7220 */ /* 0x000fe20000410000 */
[----:B------:R-:W-:-:S02]  /*4da0*/  IMAD.U32 R36, R108, 0x10000, RZ ;  /* 0x000100006c247824 */ /* 0x000fc400078e00ff */
[-C--:B------:R-:W-:Y:S01]  /*4db0*/  FMUL.FTZ R39, R45, R43.reuse ;  /* 0x0000002b2d277220 */ /* 0x080fe20000410000 */
[----:B------:R-:W-:Y:S01]  /*4dc0*/  LOP3.LUT R112, R112, 0xffff0000, RZ, 0xc0, !PT ;  /* 0xffff000070707812 */ /* 0x000fe200078ec0ff */
[----:B------:R-:W-:Y:S01]  /*4dd0*/  FFMA.FTZ R56, R37, R44, -R50 ;  /* 0x0000002c25387223 */ /* 0x000fe20000010832 */
[----:B------:R-:W-:Y:S02]  /*4de0*/  IMAD.U32 R15, R38, 0x10000, RZ ;  /* 0x00010000260f7824 */ /* 0x000fe400078e00ff */
[----:B------:R-:W-:Y:S01]  /*4df0*/  FMUL.FTZ R50, R45, R36 ;  /* 0x000000242d327220 */ /* 0x000fe20000410000 */
[----:B------:R-:W-:Y:S01]  /*4e00*/  FFMA.FTZ R94, R37, R48, R94 ;  /* 0x00000030255e7223 */ /* 0x000fe2000001005e */
[----:B------:R-:W-:Y:S01]  /*4e10*/  FFMA.FTZ R44, R42, R36, -R39 ;  /* 0x000000242a2c7223 */ /* 0x000fe20000010827 */
[----:B------:R-:W-:Y:S01]  /*4e20*/  LOP3.LUT R38, R38, 0xffff0000, RZ, 0xc0, !PT ;  /* 0xffff000026267812 */ /* 0x000fe200078ec0ff */
[C---:B------:R-:W-:Y:S01]  /*4e30*/  IMAD.U32 R37, R110.reuse, 0x10000, RZ ;  /* 0x000100006e257824 */ /* 0x040fe200078e00ff */
[----:B------:R-:W-:Y:S01]  /*4e40*/  LOP3.LUT R39, R110, 0xffff0000, RZ, 0xc0, !PT ;  /* 0xffff00006e277812 */ /* 0x000fe200078ec0ff */
[C---:B------:R-:W-:Y:S01]  /*4e50*/  IMAD.U32 R36, R105.reuse, 0x10000, RZ ;  /* 0x0001000069247824 */ /* 0x040fe200078e00ff */
[----:B------:R-:W-:Y:S01]  /*4e60*/  LOP3.LUT R13, R12, 0xffff0000, RZ, 0xc0, !PT ;  /* 0xffff00000c0d7812 */ /* 0x000fe200078ec0ff */
[----:B------:R-:W-:Y:S01]  /*4e70*/  FMUL.FTZ R48, R46, R112 ;  /* 0x000000702e307220 */ /* 0x000fe20000410000 */
[----:B------:R-:W-:Y:S01]  /*4e80*/  LOP3.LUT R108, R108, 0xffff0000, RZ, 0xc0, !PT ;  /* 0xffff00006c6c7812 */ /* 0x000fe200078ec0ff */
[----:B------:R-:W-:Y:S01]  /*4e90*/  FFMA.FTZ R50, R42, R43, R50 ;  /* 0x0000002b2a327223 */ /* 0x000fe20000010032 */
[----:B------:R-:W-:Y:S01]  /*4ea0*/  LOP3.LUT R105, R105, 0xffff0000, RZ, 0xc0, !PT ;  /* 0xffff000069697812 */ /* 0x000fe200078ec0ff */
[----:B------:R-:W-:-:S02]  /*4eb0*/  IMAD.U32 R12, R14, 0x10000, RZ ;  /* 0x000100000e0c7824 */ /* 0x000fc400078e00ff */
[C---:B------:R-:W-:Y:S01]  /*4ec0*/  FMUL.FTZ R45, R15.reuse, R37 ;  /* 0x000000250f2d7220 */ /* 0x040fe20000410000 */
[----:B------:R-:W-:Y:S01]  /*4ed0*/  FMUL.FTZ R42, R15, R36 ;  /* 0x000000240f2a7220 */ /* 0x000fe20000410000 */
[----:B------:R-:W-:Y:S01]  /*4ee0*/  LOP3.LUT R14, R14, 0xffff0000, RZ, 0xc0, !PT ;  /* 0xffff00000e0e7812 */ /* 0x000fe200078ec0ff */
[----:B------:R-:W-:Y:S01]  /*4ef0*/  FMUL.FTZ R15, R38, R39 ;  /* 0x00000027260f7220 */ /* 0x000fe20000410000 */
[-C--:B------:R-:W-:Y:S01]  /*4f00*/  FMUL.FTZ R46, R46, R108.reuse ;  /* 0x0000006c2e2e7220 */ /* 0x080fe20000410000 */
[C---:B------:R-:W-:Y:S01]  /*4f10*/  FFMA.FTZ R43, R13.reuse, R108, -R48 ;  /* 0x0000006c0d2b7223 */ /* 0x040fe20000010830 */
[----:B------:R-:W-:Y:S01]  /*4f20*/  FMUL.FTZ R38, R38, R105 ;  /* 0x0000006926267220 */ /* 0x000fe20000410000 */
[C---:B------:R-:W-:Y:S01]  /*4f30*/  FFMA.FTZ R45, R12.reuse, R36, -R45 ;  /* 0x000000240c2d7223 */ /* 0x040fe2000001082d */
[----:B------:R-:W-:Y:S01]  /*4f40*/  FFMA.FTZ R42, R12, R37, R42 ;  /* 0x000000250c2a7223 */ /* 0x000fe2000001002a */
        /* <DEDUP_REMOVED lines=12> */
[----:B------:R-:W-:Y:S02]  /*5010*/  F2FP.BF16.F32.PACK_AB R37, R57, R92 ;  /* 0x0000005c3925723e */ /* 0x000fe400000010ff */
[----:B------:R-:W-:-:S07]  /*5020*/  MOV R39, R47 ;  /* 0x0000002f00277202 */ /* 0x000fce0000000f00 */
.L_x_10465:
[----:B------:R-:W-:Y:S05]  /*5030*/  BSYNC B1 ;  /* 0x0000000000017941 */ /* 0x000fea0003800000 */
.L_x_10464:
[----:B------:R-:W-:Y:S01]  /*5040*/  ISETP.GE.AND P2, PT, R11, R104, PT ;  /* 0x000000680b00720c */ /* 0x000fe20003f46270 */
[----:B0-----:R0:W-:Y:S02]  /*5050*/  ST.E.128 desc[UR60][R40.64], R12 ;  /* 0x0000000c28007985 */ /* 0x0011e4000c101d3c */
[----:B0-----:R-:W-:Y:S02]  /*5060*/  IMAD.MOV.U32 R12, RZ, RZ, R102 ;  /* 0x000000ffff0c7224 */ /* 0x001fe400078e0066 */
[----:B------:R-:W-:-:S08]  /*5070*/  IMAD.MOV.U32 R13, RZ, RZ, R103 ;  /* 0x000000ffff0d7224 */ /* 0x000fd000078e0067 */
[----:B------:R-:W-:Y:S05]  /*5080*/  @P2 BRA `(.L_x_10448) ;  /* 0x00000004001c2947 */ /* 0x000fea0003800000 */
[----:B------:R-:W-:-:S05]  /*5090*/  IMAD.WIDE R12, R11, 0x2, R12 ;  /* 0x000000020b0c7825 */ /* 0x000fca00078e020c */
[----:B----4-:R0:W-:Y:S01]  /*50a0*/  ST.E.128 desc[UR60][R12.64], R36 ;  /* 0x000000240c007985 */ /* 0x0101e2000c101d3c */
[----:B------:R-:W-:Y:S05]  /*50b0*/  BRA `(.L_x_10448) ;  /* 0x0000000400107947 */ /* 0x000fea0003800000 */
.L_x_10429:
[----:B------:R-:W-:-:S13]  /*50c0*/  ISETP.NE.AND P3, PT, R205, 0x3, PT ;  /* 0x00000003cd00780c */ /* 0x000fda0003f65270 */
[----:B------:R-:W-:Y:S05]  /*50d0*/  @!P3 BRA `(.L_x_10466) ;  /* 0x000000000004b947 */ /* 0x000fea0003800000 */
[----:B------:R-:W-:Y:S01]  /*50e0*/  BPT.TRAP 0x1 ;  /* 0x000000040000795c */ /* 0x000fe20000300000 */
.L_x_10466:
[----:B------:R-:W-:Y:S01]  /*50f0*/  IMAD R4, R18, 0x8, R19 ;  /* 0x0000000812047824 */ /* 0x000fe200078e0213 */
[----:B------:R-:W-:Y:S01]  /*5100*/  SHF.L.U32 R101, R203, 0x1f, RZ ;  /* 0x0000001fcb657819 */ /* 0x000fe200000006ff */
[----:B------:R-:W-:Y:S01]  /*5110*/  BSSY B1, `(.L_x_10467) ;  /* 0x0000004000017945 */ /* 0x000fe20003800000 */
[----:B------:R-:W-:Y:S02]  /*5120*/  SHF.R.S32.HI R98, RZ, 0x1f, R97 ;  /* 0x0000001fff627819 */ /* 0x000fe40000011461 */
[----:B------:R-:W0:Y:S02]  /*5130*/  SYNCS.PHASECHK.TRANS64.TRYWAIT P2, [R4+URZ+0x32490], R101 ;  /* 0x03249065040075a7 */ /* 0x000e24000804017f */
[----:B0-----:R-:W-:Y:S05]  /*5140*/  @!P2 BRA `(.L_x_10468) ;  /* 0x00000148003ca947 */ /* 0x001fea0003800000 */
.L_x_10707:
[----:B------:R-:W-:Y:S05]  /*5150*/  BSYNC B1 ;  /* 0x0000000000017941 */ /* 0x000fea0003800000 */
.L_x_10467:
        /* <DEDUP_REMOVED lines=27> */
.L_x_10711:
        /* <DEDUP_REMOVED lines=13> */
.L_x_10471:
[----:B------:R-:W-:Y:S05]  /*53e0*/  BSYNC B1 ;  /* 0x0000000000017941 */ /* 0x000fea0003800000 */
.L_x_10470:
[----:B------:R-:W-:-:S03]  /*53f0*/  UMOV UR4, 0xffffffff ;  /* 0xffffffff00047882 */ /* 0x000fc60000000000 */
[----:B------:R-:W-:Y:S05]  /*5400*/  BRA.DIV UR4, `(.L_x_10472) ;  /* 0x0000014604e87947 */ /* 0x000fea000b800000 */
[----:B--2-4-:R2:W4:Y:S04]  /*5410*/  SHFL.IDX PT, R37, R41, 0x1, 0x1c1f ;  /* 0x003c1f0029257f89 */ /* 0x01452800000e0000 */
[----:B---3--:R2:W3:Y:S02]  /*5420*/  SHFL.IDX PT, R14, R40, 0x1, 0x1c1f ;  /* 0x003c1f00280e7f89 */ /* 0x0084e400000e0000 */
.L_x_10715:
        /* <DEDUP_REMOVED lines=13> */
.L_x_10448:
[----:B------:R-:W-:Y:S05]  /*5500*/  BSYNC B0 ;  /* 0x0000000000007941 */ /* 0x000fea0003800000 */
.L_x_10428:
        /* <DEDUP_REMOVED lines=9> */
[----:B--2---:R2:W-:Y:S01]  /*55a0*/  BAR.SYNC.DEFER_BLOCKING R91, 0x80 ;  /* 0x0002005b0000751d */ /* 0x0045e20000010000 */
[----:B-----5:R-:W-:-:S13]  /*55b0*/  LOP3.LUT P2, RZ, R11, 0x7f, RZ, 0xc0, !PT ;  /* 0x0000007f0bff7812 */ /* 0x020fda000784c0ff */
[----:B------:R-:W-:-:S05]  /*55c0*/  @!P2 VIADD R11, R4, 0x324a0 ;  /* 0x000324a0040ba836 */ /* 0x000fca0000000000 */
[----:B------:R-:W-:-:S04]  /*55d0*/  @!P2 PRMT R11, RZ, 0x654, R11 ;  /* 0x00000654ff0ba816 */ /* 0x000fc8000000000b */
[----:B------:R2:W-:Y:S01]  /*55e0*/  @!P2 SYNCS.ARRIVE.TRANS64.RED.A1T0 RZ, [R11+URZ], RZ ;  /* 0x000000ff0bffa9a7 */ /* 0x0005e2000810043f */
[----:B------:R-:W-:Y:S05]  /*55f0*/  @!P3 BRA `(.L_x_10474) ;  /* 0x000000000004b947 */ /* 0x000fea0003800000 */
[----:B------:R-:W-:Y:S01]  /*5600*/  BPT.TRAP 0x1 ;  /* 0x000000040000795c */ /* 0x000fe20000300000 */
.L_x_10474:
[----:B------:R-:W-:Y:S05]  /*5610*/  BSYNC B0 ;  /* 0x0000000000007941 */ /* 0x000fea0003800000 */
.L_x_10473:
[----:B------:R-:W5:Y:S01]  /*5620*/  SYNCS.PHASECHK.TRANS64.TRYWAIT P3, [R4+URZ+0x324b0], R101 ;  /* 0x0324b065040075a7 */ /* 0x000f62000806017f */
[----:B------:R-:W-:Y:S04]  /*5630*/  BSSY B0, `(.L_x_10475) ;  /* 0x0000002000007945 */ /* 0x000fe80003800000 */
[----:B-----5:R-:W-:Y:S05]  /*5640*/  @!P3 BRA `(.L_x_10476) ;  /* 0x0000014400a0b947 */ /* 0x020fea0003800000 */
.L_x_10716:
[----:B------:R-:W-:Y:S05]  /*5650*/  BSYNC B0 ;  /* 0x0000000000007941 */ /* 0x000fea0003800000 */
.L_x_10475:
        /* <DEDUP_REMOVED lines=22> */
[----:B------:R-:W-:Y:S01]  /*57c0*/  ISETP.GE.AND P3, PT, R100, 0x1, PT ;  /* 0x000000016400780c */ /* 0x000fe20003f66270 */
[----:B------:R0:W2:Y:S01]  /*57d0*/  SHFL.IDX PT, R49, R44, RZ, 0x1c1f ;  /* 0x001c1fff2c317589 */ /* 0x0000a200000e0000 */
[--C-:B------:R-:W-:Y:S02]  /*57e0*/  IMAD R42, R11, 0x2, R24.reuse ;  /* 0x000000020b2a7824 */ /* 0x100fe400078e0218 */
[----:B------:R-:W-:Y:S01]  /*57f0*/  IMAD R11, R13, 0x2, R24 ;  /* 0x000000020d0b7824 */ /* 0x000fe200078e0218 */
[----:B------:R0:W3:Y:S08]  /*5800*/  SHFL.IDX PT, R47, R45, RZ, 0x1c1f ;  /* 0x001c1fff2d2f7589 */ /* 0x0000f000000e0000 */
[----:B0-----:R-:W-:Y:S05]  /*5810*/  @!P3 BRA `(.L_x_10478) ;  /* 0x0000000000a4b947 */ /* 0x001fea0003800000 */
[----:B------:R-:W-:Y:S02]  /*5820*/  ISETP.NE.AND P5, PT, R20, RZ, PT ;  /* 0x000000ff1400720c */ /* 0x000fe40003fa5270 */
[----:B------:R-:W-:Y:S02]  /*5830*/  ISETP.NE.AND P4, PT, R10, RZ, PT ;  /* 0x000000ff0a00720c */ /* 0x000fe40003f85270 */
[----:B------:R-:W-:-:S09]  /*5840*/  PRMT R43, R87, 0x8880, RZ ;  /* 0x00008880572b7816 */ /* 0x000fd200000000ff */
[----:B------:R-:W0:Y:S01]  /*5850*/  @P5 LDS.128 R12, [R42] ;  /* 0x000000002a0c5984 */ /* 0x000e220000000c00 */
[----:B-12---:R-:W-:-:S04]  /*5860*/  @P5 LEA R40, P3, R16, R49, 0x1 ;  /* 0x0000003110285211 */ /* 0x006fc800078608ff */
        /* <DEDUP_REMOVED lines=36> */
.L_x_10478:
[----:B------:R-:W-:Y:S05]  /*5ab0*/  BSYNC B0 ;  /* 0x0000000000007941 */ /* 0x000fea0003800000 */
.L_x_10477:
[----:B------:R-:W-:Y:S01]  /*5ac0*/  ISETP.GE.AND P3, PT, R100, 0x41, PT ;  /* 0x000000416400780c */ /* 0x000fe20003f66270 */
[----:B------:R-:W4:Y:S01]  /*5ad0*/  SHFL.IDX PT, R45, R45, 0x1, 0x1c1f ;  /* 0x003c1f002d2d7f89 */ /* 0x000f2200000e0000 */
[----:B------:R-:W-:Y:S03]  /*5ae0*/  BSSY B0, `(.L_x_10479) ;  /* 0x000002c000007945 */ /* 0x000fe60003800000 */
[----:B------:R0:W0:Y:S08]  /*5af0*/  SHFL.IDX PT, R43, R44, 0x1, 0x1c1f ;  /* 0x003c1f002c2b7f89 */ /* 0x00003000000e0000 */
[----:B------:R-:W-:Y:S05]  /*5b00*/  @!P3 BRA `(.L_x_10480) ;  /* 0x0000000000a4b947 */ /* 0x000fea0003800000 */
[----:B------:R-:W-:Y:S02]  /*5b10*/  ISETP.NE.AND P5, PT, R20, RZ, PT ;  /* 0x000000ff1400720c */ /* 0x000fe40003fa5270 */
[----:B------:R-:W-:Y:S02]  /*5b20*/  ISETP.NE.AND P4, PT, R10, RZ, PT ;  /* 0x000000ff0a00720c */ /* 0x000fe40003f85270 */
[----:B0-----:R-:W-:-:S09]  /*5b30*/  PRMT R44, R87, 0x8880, RZ ;  /* 0x00008880572c7816 */ /* 0x001fd200000000ff */
[----:B------:R-:W0:Y:S01]  /*5b40*/  @P5 LDS.128 R12, [R42+0x2000] ;  /* 0x002000002a0c5984 */ /* 0x000e220000000c00 */
[----:B-1----:R-:W-:-:S04]  /*5b50*/  @P5 LEA R40, P3, R16, R43, 0x1 ;  /* 0x0000002b10285211 */ /* 0x002fc800078608ff */
[----:B----4-:R-:W-:Y:S02]  /*5b60*/  @P5 LEA.HI.X R41, R16, R45, R17, 0x1, P3 ;  /* 0x0000002d10295211 */ /* 0x010fe400018f0c11 */
[----:B------:R-:W-:-:S04]  /*5b70*/  @P4 LEA R38, P3, R2, R43, 0x1 ;  /* 0x0000002b02264211 */ /* 0x000fc800078608ff */
[----:B------:R-:W-:Y:S02]  /*5b80*/  @P4 LEA.HI.X R39, R2, R45, R202, 0x1, P3 ;  /* 0x0000002d02274211 */ /* 0x000fe400018f0cca */
[----:B------:R-:W-:-:S13]  /*5b90*/  ISETP.NE.AND P3, PT, R9, RZ, PT ;  /* 0x000000ff0900720c */ /* 0x000fda0003f65270 */
[----:B------:R-:W-:-:S04]  /*5ba0*/  @P3 LEA R36, P6, R209, R43, 0x1 ;  /* 0x0000002bd1243211 */ /* 0x000fc800078c08ff */
[----:B------:R-:W-:Y:S01]  /*5bb0*/  @P3 LEA.HI.X R37, R209, R45, R218, 0x1, P6 ;  /* 0x0000002dd1253211 */ /* 0x000fe200030f0cda */
[----:B0-----:R0:W-:Y:S01]  /*5bc0*/  @P5 ST.E.128 desc[UR60][R40.64], R12 ;  /* 0x0000000c28005985 */ /* 0x0011e2000c101d3c */
        /* <DEDUP_REMOVED lines=29> */
.L_x_10480:
[----:B------:R-:W-:Y:S05]  /*5da0*/  BSYNC B0 ;  /* 0x0000000000007941 */ /* 0x000fea0003800000 */
.L_x_10479:
[----:B------:R-:W-:Y:S01]  /*5db0*/  @!PT LDS RZ, [RZ] ;  /* 0x00000000fffff984 */ /* 0x000fe20000000800 */
[----:B------:R-:W-:Y:S01]  /*5dc0*/  @!PT LDS RZ, [RZ] ;  /* 0x00000000fffff984 */ /* 0x000fe20000000800 */
[----:B------:R-:W-:Y:S01]  /*5dd0*/  @!PT LDS RZ, [RZ] ;  /* 0x00000000fffff984 */ /* 0x000fe20000000800 */
[----:B------:R-:W-:Y:S01]  /*5de0*/  @!PT LDS RZ, [RZ] ;  /* 0x00000000fffff984 */ /* 0x000fe20000000800 */
[----:B------:R5:W-:Y:S06]  /*5df0*/  MEMBAR.ALL.CTA ;  /* 0x0000000000007992 */ /* 0x000bec0000008000 */
[----:B-----5:R-:W5:Y:S01]  /*5e00*/  FENCE.VIEW.ASYNC.S ;  /* 0x00000000000073c6 */ /* 0x020f620000000000 */
[----:B-1----:R-:W-:Y:S01]  /*5e10*/  @!P2 VIADD R4, R4, 0x324c0 ;  /* 0x000324c00404a836 */ /* 0x002fe20000000000 */
[----:B-----5:R1:W-:Y:S01]  /*5e20*/  BAR.SYNC.DEFER_BLOCKING R91, 0x80 ;  /* 0x0002005b0000751d */ /* 0x0203e20000010000 */
[----:B------:R-:W-:Y:S01]  /*5e30*/  ISETP.NE.AND P3, PT, R0, RZ, PT ;  /* 0x000000ff0000720c */ /* 0x000fe20003f65270 */
[----:B------:R-:W-:-:S02]  /*5e40*/  VIADD R18, R18, 0x1 ;  /* 0x0000000112127836 */ /* 0x000fc40000000000 */
[----:B------:R-:W-:-:S04]  /*5e50*/  @!P2 PRMT R4, RZ, 0x654, R4 ;  /* 0x00000654ff04a816 */ /* 0x000fc80000000004 */
[----:B------:R1:W-:Y:S01]  /*5e60*/  @!P2 SYNCS.ARRIVE.TRANS64.RED.A1T0 RZ, [R4+URZ], RZ ;  /* 0x000000ff04ffa9a7 */ /* 0x0003e2000810043f */
[----:B------:R-:W-:-:S04]  /*5e70*/  ISETP.NE.AND P2, PT, R18, 0x2, PT ;  /* 0x000000021200780c */ /* 0x000fc80003f45270 */
[----:B------:R-:W-:Y:S02]  /*5e80*/  SEL R0, RZ, 0x1, P2 ;  /* 0x00000001ff007807 */ /* 0x000fe40001000000 */
[----:B------:R-:W-:Y:S02]  /*5e90*/  SEL R18, R18, RZ, P2 ;  /* 0x000000ff12127207 */ /* 0x000fe40001000000 */
[----:B------:R-:W-:Y:S01]  /*5ea0*/  LOP3.LUT R203, R203, R0, RZ, 0x3c, !PT ;  /* 0x00000000cbcb7212 */ /* 0x000fe200078e3cff */
[----:B-1----:R-:W-:Y:S06]  /*5eb0*/  @P3 BRA `(.L_x_10481) ;  /* 0xffffffc000cc3947 */ /* 0x002fec000383ffff */
[----:B------:R-:W1:Y:S01]  /*5ec0*/  S2R R11, SR_TID.X ;  /* 0x00000000000b7919 */ /* 0x000e620000002100 */
[----:B------:R-:W-:Y:S02]  /*5ed0*/  PLOP3.LUT P0, PT, PT, PT, PT, 0x8, 0x0 ;  /* 0x000000000000781c */ /* 0x000fe40003f0e170 */
[----:B-1----:R-:W-:-:S04]  /*5ee0*/  SHF.R.U32.HI R11, RZ, 0x7, R11 ;  /* 0x00000007ff0b7819 */ /* 0x002fc8000001160b */
[----:B------:R-:W-:-:S13]  /*5ef0*/  ISETP.NE.AND P3, PT, R11, 0x1, PT ;  /* 0x000000010b00780c */ /* 0x000fda0003f65270 */
[----:B------:R-:W-:Y:S06]  /*5f00*/  @!P3 BAR.ARV 0x9, 0x100 ;  /* 0x024400000000bb1d */ /* 0x000fec0000002000 */
.L_x_10423:
[----:B------:R-:W-:Y:S02]  /*5f10*/  ISETP.GE.AND P2, PT, R187, 0x1, PT ;  /* 0x00000001bb00780c */ /* 0x000fe40003f46270 */
[----:B------:R-:W-:Y:S02]  /*5f20*/  CS2R R4, SRZ ;  /* 0x0000000000047805 */ /* 0x000fe4000001ff00 */
[----:B------:R-:W-:Y:S01]  /*5f30*/  PLOP3.LUT P1, PT, PT, PT, PT, 0x80, 0x0 ;  /* 0x000000000000781c */ /* 0x000fe20003f2f070 */
[----:B------:R-:W-:Y:S01]  /*5f40*/  IMAD.MOV.U32 R0, RZ, RZ, RZ ;  /* 0x000000ffff007224 */ /* 0x000fe200078e00ff */
[----:B------:R-:W-:Y:S01]  /*5f50*/  MOV R150, RZ ;  /* 0x000000ff00967202 */ /* 0x000fe20000000f00 */
        /* <DEDUP_REMOVED lines=59> */
[----:B0-----:R-:W-:Y:S01]  /*6310*/  IMAD.MOV.U32 R15, RZ, RZ, RZ ;  /* 0x000000ffff0f7224 */ /* 0x001fe200078e00ff */
[----:B------:R-:W-:Y:S01]  /*6320*/  CS2R R172, SRZ ;  /* 0x0000000000ac7805 */ /* 0x000fe2000001ff00 */
[----:B------:R-:W-:Y:S01]  /*6330*/  IMAD.MOV.U32 R46, RZ, RZ, RZ ;  /* 0x000000ffff2e7224 */ /* 0x000fe200078e00ff */
[----:B------:R-:W-:-:S02]  /*6340*/  CS2R R42, SRZ ;  /* 0x00000000002a7805 */ /* 0x000fc4000001ff00 */
[----:B------:R-:W-:Y:S02]  /*6350*/  CS2R R38, SRZ ;  /* 0x0000000000267805 */ /* 0x000fe4000001ff00 */
[----:B------:R-:W-:Y:S01]  /*6360*/  CS2R R152, SRZ ;  /* 0x0000000000987805 */ /* 0x000fe2000001ff00 */
[----:B------:R-:W-:Y:S01]  /*6370*/  IMAD.MOV.U32 R171, RZ, RZ, RZ ;  /* 0x000000ffffab7224 */ /* 0x000fe200078e00ff */
[----:B------:R-:W-:Y:S02]  /*6380*/  CS2R R168, SRZ ;  /* 0x0000000000a87805 */ /* 0x000fe4000001ff00 */
[----:B------:R-:W-:Y:S01]  /*6390*/  CS2R R10, SRZ ;  /* 0x00000000000a7805 */ /* 0x000fe2000001ff00 */
[----:B------:R-:W-:Y:S06]  /*63a0*/  @P0 BRA `(.L_x_10482) ;  /* 0x00000000000c0947 */ /* 0x000fec0003800000 */
[----:B------:R-:W0:Y:S01]  /*63b0*/  FENCE.VIEW.ASYNC.G ;  /* 0x00000000000073c6 */ /* 0x000e220000000100 */
[----:B------:R-:W-:Y:S05]  /*63c0*/  WARPSYNC.ALL ;  /* 0x0000000000007948 */ /* 0x000fea0003800000 */
[----:B0-----:R-:W-:Y:S06]  /*63d0*/  BAR.ARV 0xc, 0x180 ;  /* 0x0306000000007b1d */ /* 0x001fec0000002000 */
.L_x_10482:
[----:B------:R-:W-:Y:S02]  /*63e0*/  IMAD.MOV.U32 R14, RZ, RZ, RZ ;  /* 0x000000ffff0e7224 */ /* 0x000fe400078e00ff */
[----:B------:R-:W-:Y:S01]  /*63f0*/  IMAD.MOV.U32 R167, RZ, RZ, RZ ;  /* 0x000000ffffa77224 */ /* 0x000fe200078e00ff */
        /* <DEDUP_REMOVED lines=9> */
.L_x_10719:
[----:B------:R-:W-:Y:S01]  /*6490*/  VIADD R24, R19, 0x18400 ;  /* 0x0001840013187836 */ /* 0x000fe20000000000 */
[----:B01----:R-:W-:Y:S01]  /*64a0*/  LEA.HI R0, R14, R14, RZ, 0x1 ;  /* 0x0000000e0e007211 */ /* 0x003fe200078f08ff */
[----:B------:R-:W-:Y:S03]  /*64b0*/  BSSY B6, `(.L_x_10485) ;  /* 0x0000015000067945 */ /* 0x000fe60003800000 */
[----:B------:R-:W-:Y:S02]  /*64c0*/  LOP3.LUT P0, RZ, R24, 0x1bf, RZ, 0xc0, !PT ;  /* 0x000001bf18ff7812 */ /* 0x000fe4000780c0ff */
[----:B------:R-:W-:-:S05]  /*64d0*/  LOP3.LUT R3, R0, 0xffffe, RZ, 0xc0, !PT ;  /* 0x000ffffe00037812 */ /* 0x000fca00078ec0ff */
[----:B------:R-:W-:-:S06]  /*64e0*/  IMAD.IADD R30, R14, 0x1, -R3 ;  /* 0x000000010e1e7824 */ /* 0x000fcc00078e0a03 */
        /* <DEDUP_REMOVED lines=16> */
[----:B-12345:R-:W-:Y:S05]  /*65f0*/  CALL.ABS.NOINC R14 ;  /* 0x000000000e007343 */ /* 0x03efea0003c00000 */
.L_x_10486:
[----:B------:R-:W-:Y:S05]  /*6600*/  BSYNC B6 ;  /* 0x0000000000067941 */ /* 0x000fea0003800000 */
.L_x_10485:
        /* <DEDUP_REMOVED lines=13> */
.L_x_10490:
[----:B-1----:R1:W2:Y:S02]  /*66e0*/  SYNCS.PHASECHK.TRANS64.TRYWAIT P0, [R19+URZ+0x32400], R0 ;  /* 0x03240000130075a7 */ /* 0x0022a4000800017f */
[----:B--2---:R-:W-:Y:S05]  /*66f0*/  @!P0 NANOSLEEP.SYNCS 0x989680 ;  /* 0x009896800000895d */ /* 0x004fea0003900000 */
[----:B------:R-:W2:Y:S02]  /*6700*/  @!P0 SYNCS.PHASECHK.TRANS64 P0, [R19+URZ+0x32400], R0 ;  /* 0x03240000130085a7 */ /* 0x000ea4000800007f */
[----:B--2---:R-:W-:Y:S05]  /*6710*/  @!P0 BRA `(.L_x_10490) ;  /* 0xfffffffc00f08947 */ /* 0x004fea000383ffff */
.L_x_10489:
[----:B------:R-:W-:Y:S05]  /*6720*/  BSYNC B0 ;  /* 0x0000000000007941 */ /* 0x000fea0003800000 */
.L_x_10488:
[----:B------:R-:W-:Y:S05]  /*6730*/  BRA `(.L_x_10491) ;  /* 0x0000002000e87947 */ /* 0x000fea0003800000 */
.L_x_10487:
        /* <DEDUP_REMOVED lines=35> */
[----:B-1234-:R-:W-:Y:S05]  /*6970*/  CALL.ABS.NOINC R14 ;  /* 0x000000000e007343 */ /* 0x01efea0003c00000 */
.L_x_10493:
[----:B------:R-:W-:Y:S05]  /*6980*/  BSYNC B6 ;  /* 0x0000000000067941 */ /* 0x000fea0003800000 */
.L_x_10492:
        /* <DEDUP_REMOVED lines=8> */
[----:B------:R0:W0:Y:S04]  /*6a10*/  SHFL.IDX PT, R0, R24, RZ, 0x1c1f ;  /* 0x001c1fff18007589 */ /* 0x00002800000e0000 */
[----:B------:R0:W0:Y:S04]  /*6a20*/  SHFL.IDX PT, R5, R27, RZ, 0x1c1f ;  /* 0x001c1fff1b057589 */ /* 0x00002800000e0000 */
[----:B------:R0:W0:Y:S02]  /*6a30*/  SHFL.IDX PT, R14, R26, RZ, 0x1c1f ;  /* 0x001c1fff1a0e7589 */ /* 0x00002400000e0000 */
.L_x_10725:
[----:B------:R-:W5:Y:S01]  /*6a40*/  LDL R10, [R1+0x64] ;  /* 0x00006400010a7983 */ /* 0x000f620000100800 */
[----:B------:R-:W-:-:S03]  /*6a50*/  ULDC UR4, c[0x0][0x448] ;  /* 0x0001120000047ab9 */ /* 0x000fc60000000800 */
[----:B------:R-:W2:Y:S01]  /*6a60*/  LDL R31, [R1+0x6c] ;  /* 0x00006c00011f7983 */ /* 0x000ea20000100800 */
[----:B------:R-:W-:Y:S01]  /*6a70*/  IMAD R90, R90, UR4, RZ ;  /* 0x000000045a5a7c24 */ /* 0x000fe2000f8e02ff */
[----:B------:R-:W-:Y:S01]  /*6a80*/  BSSY B1, `(.L_x_10497) ;  /* 0x0000022000017945 */ /* 0x000fe20003800000 */
[----:B------:R-:W-:Y:S02]  /*6a90*/  CS2R R8, SRZ ;  /* 0x0000000000087805 */ /* 0x000fe4000001ff00 */
[----:B------:R-:W-:Y:S02]  /*6aa0*/  CS2R R12, SRZ ;  /* 0x00000000000c7805 */ /* 0x000fe4000001ff00 */
[----:B------:R-:W-:Y:S02]  /*6ab0*/  CS2R R20, SRZ ;  /* 0x0000000000147805 */ /* 0x000fe4000001ff00 */
[----:B------:R-:W-:Y:S02]  /*6ac0*/  ISETP.GE.AND P0, PT, R6, R90, PT ;  /* 0x0000005a0600720c */ /* 0x000fe40003f06270 */
[----:B-----5:R-:W-:-:S04]  /*6ad0*/  LEA.HI R4, R10, R10, RZ, 0x1 ;  /* 0x0000000a0a047211 */ /* 0x020fc800078f08ff */
[----:B------:R-:W-:Y:S01]  /*6ae0*/  LOP3.LUT R4, R4, 0xfffffffe, RZ, 0xc0, !PT ;  /* 0xfffffffe04047812 */ /* 0x000fe200078ec0ff */
[----:B--2---:R-:W-:-:S03]  /*6af0*/  IMAD.SHL.U32 R7, R31, 0x40, RZ ;  /* 0x000000401f077824 */ /* 0x004fc600078e00ff */
[----:B------:R-:W-:Y:S02]  /*6b00*/  IADD3 R6, R10, -R4, RZ ;  /* 0x800000040a067210 */ /* 0x000fe40007ffe0ff */
[----:B------:R-:W-:Y:S02]  /*6b10*/  CS2R R10, SRZ ;  /* 0x00000000000a7805 */ /* 0x000fe4000001ff00 */
[----:B------:R-:W-:Y:S02]  /*6b20*/  LOP3.LUT R7, R7, 0x1c0, RZ, 0xc0, !PT ;  /* 0x000001c007077812 */ /* 0x000fe400078ec0ff */
[----:B------:R-:W-:Y:S01]  /*6b30*/  SHF.L.U32 R28, R6, 0x1f, RZ ;  /* 0x0000001f061c7819 */ /* 0x000fe200000006ff */
[----:B------:R-:W-:Y:S06]  /*6b40*/  @P0 BRA `(.L_x_10498) ;  /* 0x0000000000540947 */ /* 0x000fec0003800000 */
[----:B------:R-:W-:Y:S01]  /*6b50*/  ULDC UR4, c[0x0][0x3f4] ;  /* 0x0000fd0000047ab9 */ /* 0x000fe20000000800 */
[C---:B------:R-:W-:Y:S01]  /*6b60*/  IMAD.SHL.U32 R13, R204.reuse, 0x2, RZ ;  /* 0x00000002cc0d7824 */ /* 0x040fe200078e00ff */
[----:B------:R-:W-:Y:S01]  /*6b70*/  ISETP.GE.AND P3, PT, R204, UR4, PT ;  /* 0x00000004cc007c0c */ /* 0x000fe2000bf66270 */
[----:B0-----:R-:W-:Y:S01]  /*6b80*/  IMAD.MOV.U32 R8, RZ, RZ, R0 ;  /* 0x000000ffff087224 */ /* 0x001fe200078e0000 */
[----:B------:R-:W-:Y:S01]  /*6b90*/  ISETP.GE.AND P2, PT, R22, UR4, PT ;  /* 0x0000000416007c0c */ /* 0x000fe2000bf46270 */
[----:B-1----:R-:W-:Y:S01]  /*6ba0*/  IMAD.MOV.U32 R9, RZ, RZ, R3 ;  /* 0x000000ffff097224 */ /* 0x002fe200078e0003 */
[----:B------:R-:W-:-:S04]  /*6bb0*/  SHF.R.S32.HI R15, RZ, 0x1f, R204 ;  /* 0x0000001fff0f7819 */ /* 0x000fc800000114cc */
[----:B------:R-:W-:Y:S01]  /*6bc0*/  SHF.L.U64.HI R12, R204, 0x1, R15 ;  /* 0x00000001cc0c7819 */ /* 0x000fe2000001020f */
[----:B------:R-:W-:-:S04]  /*6bd0*/  IMAD.MOV.U32 R15, RZ, RZ, R5 ;  /* 0x000000ffff0f7224 */ /* 0x000fc800078e0005 */
[-C--:B------:R-:W-:Y:S02]  /*6be0*/  @!P3 IADD3 R26, P0, R0, R13.reuse, RZ ;  /* 0x0000000d001ab210 */ /* 0x080fe40007f1e0ff */
[----:B------:R-:W-:Y:S01]  /*6bf0*/  @!P3 IADD3 R4, P1, R14, R13, RZ ;  /* 0x0000000d0e04b210 */ /* 0x000fe20007f3e0ff */
[----:B------:R-:W-:Y:S01]  /*6c00*/  @!P2 IMAD.WIDE R24, R22, 0x2, R8 ;  /* 0x000000021618a825 */ /* 0x000fe200078e0208 */
[----:B------:R-:W-:-:S03]  /*6c10*/  CS2R R8, SRZ ;  /* 0x0000000000087805 */ /* 0x000fc6000001ff00 */
[--C-:B------:R-:W-:Y:S01]  /*6c20*/  @!P3 IMAD.X R27, R3, 0x1, R12.reuse, P0 ;  /* 0x00000001031bb824 */ /* 0x100fe200000e060c */
[----:B------:R2:W5:Y:S01]  /*6c30*/  @!P2 LD.E.64 R10, desc[UR60][R24.64] ;  /* 0x0000003c180aa980 */ /* 0x000562000c101b00 */
[----:B------:R-:W-:Y:S01]  /*6c40*/  @!P3 IMAD.X R5, R5, 0x1, R12, P1 ;  /* 0x000000010505b824 */ /* 0x000fe200008e060c */
[----:B------:R-:W-:Y:S01]  /*6c50*/  CS2R R12, SRZ ;  /* 0x00000000000c7805 */ /* 0x000fe2000001ff00 */
[----:B------:R-:W-:Y:S01]  /*6c60*/  @!P2 IMAD.WIDE R14, R22, 0x2, R14 ;  /* 0x00000002160ea825 */ /* 0x000fe200078e020e */
[----:B------:R2:W5:Y:S04]  /*6c70*/  @!P3 LD.E.64 R8, desc[UR60][R26.64] ;  /* 0x0000003c1a08b980 */ /* 0x000568000c101b00 */
[----:B------:R2:W5:Y:S04]  /*6c80*/  @!P2 LD.E.64 R20, desc[UR60][R14.64] ;  /* 0x0000003c0e14a980 */ /* 0x000568000c101b00 */
[----:B------:R2:W5:Y:S02]  /*6c90*/  @!P3 LD.E.64 R12, desc[UR60][R4.64] ;  /* 0x0000003c040cb980 */ /* 0x000564000c101b00 */
.L_x_10498:
[----:B------:R-:W-:Y:S05]  /*6ca0*/  BSYNC B1 ;  /* 0x0000000000017941 */ /* 0x000fea0003800000 */
.L_x_10497:
[----:B0-2---:R-:W0:Y:S01]  /*6cb0*/  S2R R14, SR_TID.X ;  /* 0x00000000000e7919 */ /* 0x005e220000002100 */
[----:B------:R-:W2:Y:S01]  /*6cc0*/  SYNCS.PHASECHK.TRANS64.TRYWAIT P0, [R19+URZ+0x32400], R28 ;  /* 0x0324001c130075a7 */ /* 0x000ea2000800017f */
[----:B-1----:R-:W-:Y:S01]  /*6cd0*/  LOP3.LUT R3, R7, 0x18, R16, 0xf8, !PT ;  /* 0x0000001807037812 */ /* 0x002fe200078ef810 */
[----:B------:R-:W-:Y:S01]  /*6ce0*/  IMAD R0, R33, -0x80, R90 ;  /* 0xffffff8021007824 */ /* 0x000fe200078e025a */
[----:B------:R-:W-:Y:S01]  /*6cf0*/  SHF.R.U32.HI R4, RZ, 0x3, R7 ;  /* 0x00000003ff047819 */ /* 0x000fe20000011607 */
[--C-:B-----5:R-:W-:Y:S01]  /*6d00*/  IMAD.MOV.U32 R7, RZ, RZ, R11.reuse ;  /* 0x000000ffff077224 */ /* 0x120fe200078e000b */
[----:B------:R-:W-:Y:S01]  /*6d10*/  SHF.R.U64 R32, R10, 0x10, R11 ;  /* 0x000000100a207819 */ /* 0x000fe2000000120b */
[--C-:B------:R-:W-:Y:S01]  /*6d20*/  IMAD.MOV.U32 R5, RZ, RZ, R9.reuse ;  /* 0x000000ffff057224 */ /* 0x100fe200078e0009 */
[----:B------:R-:W-:Y:S01]  /*6d30*/  LOP3.LUT R29, R3, R4, RZ, 0x3c, !PT ;  /* 0x00000004031d7212 */ /* 0x000fe200078e3cff */
[----:B------:R-:W-:Y:S01]  /*6d40*/  IMAD.MOV.U32 R3, RZ, RZ, R10 ;  /* 0x000000ffff037224 */ /* 0x000fe200078e000a */
[----:B------:R-:W-:Y:S01]  /*6d50*/  VIMNMX R37, R0, 0x80, PT ;  /* 0x0000008000257848 */ /* 0x000fe20003fe0100 */
[----:B------:R-:W-:Y:S01]  /*6d60*/  IMAD.MOV.U32 R4, RZ, RZ, R8 ;  /* 0x000000ffff047224 */ /* 0x000fe200078e0008 */
[----:B------:R-:W-:Y:S01]  /*6d70*/  SHF.R.U64 R27, R8, 0x10, R9 ;  /* 0x00000010081b7819 */ /* 0x000fe20000001209 */
[----:B------:R-:W-:Y:S01]  /*6d80*/  IMAD.MOV.U32 R10, RZ, RZ, R20 ;  /* 0x000000ffff0a7224 */ /* 0x000fe200078e0014 */
[----:B------:R-:W-:Y:S01]  /*6d90*/  PRMT R32, R3, 0x5410, R32 ;  /* 0x0000541003207816 */ /* 0x000fe20000000020 */
[----:B------:R-:W-:Y:S01]  /*6da0*/  BSSY B1, `(.L_x_10499) ;  /* 0x0000019000017945 */ /* 0x000fe20003800000 */
[----:B------:R-:W-:Y:S01]  /*6db0*/  SHF.R.U32.HI R26, RZ, 0x10, R11 ;  /* 0x00000010ff1a7819 */ /* 0x000fe2000001160b */
[----:B------:R-:W-:Y:S01]  /*6dc0*/  IMAD.MOV.U32 R8, RZ, RZ, R12 ;  /* 0x000000ffff087224 */ /* 0x000fe200078e000c */
[----:B------:R-:W-:Y:S01]  /*6dd0*/  SHF.R.U32.HI R24, RZ, 0x10, R9 ;  /* 0x00000010ff187819 */ /* 0x000fe20000011609 */
[--C-:B------:R-:W-:Y:S01]  /*6de0*/  IMAD.MOV.U32 R11, RZ, RZ, R21.reuse ;  /* 0x000000ffff0b7224 */ /* 0x100fe200078e0015 */
[----:B------:R-:W-:Y:S01]  /*6df0*/  SHF.R.U64 R25, R20, 0x10, R21 ;  /* 0x0000001014197819 */ /* 0x000fe20000001215 */
[--C-:B------:R-:W-:Y:S01]  /*6e00*/  IMAD.MOV.U32 R9, RZ, RZ, R13.reuse ;  /* 0x000000ffff097224 */ /* 0x100fe200078e000d */
[----:B------:R-:W-:-:S02]  /*6e10*/  SHF.R.U64 R15, R12, 0x10, R13 ;  /* 0x000000100c0f7819 */ /* 0x000fc4000000120d */
[----:B------:R-:W-:Y:S02]  /*6e20*/  LOP3.LUT P2, RZ, R31, 0x4, RZ, 0xc0, !PT ;  /* 0x000000041fff7812 */ /* 0x000fe4000784c0ff */
[----:B------:R-:W-:Y:S02]  /*6e30*/  PRMT R27, R4, 0x5410, R27 ;  /* 0x00005410041b7816 */ /* 0x000fe4000000001b */
[----:B------:R-:W-:Y:S02]  /*6e40*/  SHF.R.U32.HI R12, RZ, 0x10, R13 ;  /* 0x00000010ff0c7819 */ /* 0x000fe4000001160d */
[----:B------:R-:W-:Y:S01]  /*6e50*/  ISETP.GE.AND P1, PT, R200, R37, PT ;  /* 0x00000025c800720c */ /* 0x000fe20003f26270 */
[----:B0-----:R-:W-:Y:S01]  /*6e60*/  VIADD R35, R14, 0xffffff80 ;  /* 0xffffff800e237836 */ /* 0x001fe20000000000 */
[----:B------:R-:W-:Y:S02]  /*6e70*/  SHF.R.U32.HI R14, RZ, 0x10, R21 ;  /* 0x00000010ff0e7819 */ /* 0x000fe40000011615 */
[----:B------:R-:W-:-:S02]  /*6e80*/  PRMT R31, R5, 0x5410, R24 ;  /* 0x00005410051f7816 */ /* 0x000fc40000000018 */
[----:B------:R-:W-:Y:S02]  /*6e90*/  SHF.R.S32.HI R34, RZ, 0x1f, R35 ;  /* 0x0000001fff227819 */ /* 0x000fe40000011423 */
[----:B------:R-:W-:Y:S02]  /*6ea0*/  PRMT R33, R10, 0x5410, R25 ;  /* 0x000054100a217816 */ /* 0x000fe40000000019 */
[----:B------:R-:W-:-:S04]  /*6eb0*/  LEA.HI R34, R34, R35, RZ, 0x5 ;  /* 0x0000002322227211 */ /* 0x000fc800078f28ff */
[----:B------:R-:W-:-:S05]  /*6ec0*/  SHF.R.S32.HI R34, RZ, 0x5, R34 ;  /* 0x00000005ff227819 */ /* 0x000fca0000011422 */
[----:B------:R-:W-:Y:S01]  /*6ed0*/  IMAD R0, R34, 0x200, R29 ;  /* 0x0000020022007824 */ /* 0x000fe200078e021d */
[----:B------:R-:W-:-:S03]  /*6ee0*/  PRMT R29, R7, 0x5410, R26 ;  /* 0x00005410071d7816 */ /* 0x000fc6000000001a */
[----:B------:R-:W-:-:S04]  /*6ef0*/  IMAD R3, R0, 0x2, R19 ;  /* 0x0000000200037824 */ /* 0x000fc800078e0213 */
[C---:B------:R-:W-:Y:S02]  /*6f00*/  VIADD R4, R3.reuse, 0x18400 ;  /* 0x0001840003047836 */ /* 0x040fe40000000000 */
[----:B------:R-:W-:Y:S01]  /*6f10*/  VIADD R0, R3, 0x18440 ;  /* 0x0001844003007836 */ /* 0x000fe20000000000 */
[----:B--2---:R-:W-:Y:S06]  /*6f20*/  @!P0 BRA `(.L_x_10500) ;  /* 0x0000013000288947 */ /* 0x004fec0003800000 */
.L_x_10726:
[----:B------:R-:W-:Y:S05]  /*6f30*/  BSYNC B1 ;  /* 0x0000000000017941 */ /* 0x000fea0003800000 */
.L_x_10499:
[----:B------:R-:W-:Y:S01]  /*6f40*/  BSSY B1, `(.L_x_10501) ;  /* 0x0000059000017945 */ /* 0x000fe20003800000 */
[----:B------:R-:W-:Y:S02]  /*6f50*/  PRMT R34, R11, 0x5410, R14 ;  /* 0x000054100b227816 */ /* 0x000fe4000000000e */
[----:B------:R-:W-:Y:S02]  /*6f60*/  @P2 IADD3 R0, R4, -0x40, RZ ;  /* 0xffffffc004002810 */ /* 0x000fe40007ffe0ff */
        /* <DEDUP_REMOVED lines=12> */
[----:B------:R-:W-:Y:S02]  /*7030*/  LOP3.LUT R14, R32, 0xffff0000, RZ, 0xc0, !PT ;  /* 0xffff0000200e7812 */ /* 0x000fe400078ec0ff */
[C---:B-1----:R-:W-:Y:S01]  /*7040*/  LOP3.LUT R5, R8.reuse, 0xffff0000, RZ, 0xc0, !PT ;  /* 0xffff000008057812 */ /* 0x042fe200078ec0ff */
[----:B------:R-:W-:Y:S01]  /*7050*/  IMAD.U32 R4, R8, 0x10000, RZ ;  /* 0x0001000008047824 */ /* 0x000fe200078e00ff */
[C---:B------:R-:W-:Y:S01]  /*7060*/  LOP3.LUT R8, R9.reuse, 0xffff0000, RZ, 0xc0, !PT ;  /* 0xffff000009087812 */ /* 0x040fe200078ec0ff */
[----:B------:R-:W-:Y:S02]  /*7070*/  IMAD.U32 R7, R9, 0x10000, RZ ;  /* 0x0001000009077824 */ /* 0x000fe400078e00ff */
[C---:B------:R-:W-:Y:S01]  /*7080*/  FMUL.FTZ R21, R5.reuse, R15 ;  /* 0x0000000f05157220 */ /* 0x040fe20000410000 */
[----:B------:R-:W-:Y:S01]  /*7090*/  FMUL.FTZ R24, R5, R13 ;  /* 0x0000000d05187220 */ /* 0x000fe20000410000 */
[----:B------:R-:W-:-:S02]  /*70a0*/  IMAD.U32 R9, R10, 0x10000, RZ ;  /* 0x000100000a097824 */ /* 0x000fc400078e00ff */
[----:B------:R-:W-:Y:S01]  /*70b0*/  FMUL.FTZ R26, R8, R20 ;  /* 0x00000014081a7220 */ /* 0x000fe20000410000 */
[C---:B------:R-:W-:Y:S02]  /*70c0*/  IMAD.U32 R12, R11.reuse, 0x10000, RZ ;  /* 0x000100000b0c7824 */ /* 0x040fe400078e00ff */
[----:B------:R-:W-:Y:S01]  /*70d0*/  FFMA.FTZ R21, R4, R13, -R21 ;  /* 0x0000000d04157223 */ /* 0x000fe20000010815 */
[----:B------:R-:W-:Y:S01]  /*70e0*/  LOP3.LUT R10, R10, 0xffff0000, RZ, 0xc0, !PT ;  /* 0xffff00000a0a7812 */ /* 0x000fe200078ec0ff */
[----:B------:R-:W-:Y:S01]  /*70f0*/  FFMA.FTZ R24, R4, R15, R24 ;  /* 0x0000000f04187223 */ /* 0x000fe20000010018 */
[----:B------:R-:W-:Y:S01]  /*7100*/  LOP3.LUT R11, R11, 0xffff0000, RZ, 0xc0, !PT ;  /* 0xffff00000b0b7812 */ /* 0x000fe200078ec0ff */
[----:B0-----:R-:W-:Y:S01]  /*7110*/  FMUL.FTZ R28, R8, R14 ;  /* 0x0000000e081c7220 */ /* 0x001fe20000410000 */
[C---:B------:R-:W-:Y:S01]  /*7120*/  LOP3.LUT R13, R34.reuse, 0xffff0000, RZ, 0xc0, !PT ;  /* 0xffff0000220d7812 */ /* 0x040fe200078ec0ff */
[----:B------:R-:W-:Y:S01]  /*7130*/  IMAD.U32 R8, R34, 0x10000, RZ ;  /* 0x0001000022087824 */ /* 0x000fe200078e00ff */
[C---:B------:R-:W-:Y:S01]  /*7140*/  LOP3.LUT R5, R29.reuse, 0xffff0000, RZ, 0xc0, !PT ;  /* 0xffff00001d057812 */ /* 0x040fe200078ec0ff */
[----:B------:R-:W-:-:S02]  /*7150*/  IMAD.U32 R4, R29, 0x10000, RZ ;  /* 0x000100001d047824 */ /* 0x000fc400078e00ff */
        /* <DEDUP_REMOVED lines=15> */
.L_x_10504:
[----:B------:R-:W-:Y:S05]  /*7250*/  BSYNC B2 ;  /* 0x0000000000027941 */ /* 0x000fea0003800000 */
.L_x_10503:
[----:B------:R-:W-:Y:S05]  /*7260*/  @P1 BRA `(.L_x_10502) ;  /* 0x0000000000981947 */ /* 0x000fea0003800000 */
[----:B-1----:R-:W1:Y:S01]  /*7270*/  LDS.128 R8, [R0] ;  /* 0x0000000000087984 */ /* 0x002e620000000c00 */
        /* <DEDUP_REMOVED lines=37> */
.L_x_10502:
[----:B------:R-:W-:Y:S05]  /*74d0*/  BSYNC B1 ;  /* 0x0000000000017941 */ /* 0x000fea0003800000 */
.L_x_10501:
[----:B------:R-:W-:-:S05]  /*74e0*/  VIADD R4, R200, 0x40 ;  /* 0x00000040c8047836 */ /* 0x000fca0000000000 */
[----:B------:R-:W-:-:S13]  /*74f0*/  ISETP.GE.AND P0, PT, R4, R37, PT ;  /* 0x000000250400720c */ /* 0x000fda0003f06270 */
[----:B------:R-:W-:Y:S05]  /*7500*/  @P0 BRA `(.L_x_10505) ;  /* 0x0000001400500947 */ /* 0x000fea0003800000 */
[----:B------:R-:W5:Y:S01]  /*7510*/  LDC R5, c[0x0][0x3f4] ;  /* 0x0000fd00ff057b82 */ /* 0x000f620000000800 */
[----:B------:R-:W-:Y:S01]  /*7520*/  BSSY B1, `(.L_x_10506) ;  /* 0x000002a000017945 */ /* 0x000fe20003800000 */
[-C--:B-----5:R-:W-:Y:S02]  /*7530*/  ISETP.GE.AND P0, PT, R22, R5.reuse, PT ;  /* 0x000000051600720c */ /* 0x0a0fe40003f06270 */
[----:B------:R-:W-:-:S11]  /*7540*/  ISETP.GE.AND P1, PT, R204, R5, PT ;  /* 0x00000005cc00720c */ /* 0x000fd60003f26270 */
[----:B------:R-:W-:Y:S05]  /*7550*/  @P0 BRA `(.L_x_10507) ;  /* 0x0000000000980947 */ /* 0x000fea0003800000 */
[----:B-12---:R-:W1:Y:S01]  /*7560*/  LDS.128 R8, [R3+0x1a400] ;  /* 0x01a4000003087984 */ /* 0x006e620000000c00 */
[----:B------:R-:W-:Y:S01]  /*7570*/  SHF.L.U32 R20, R32, 0x10, RZ ;  /* 0x0000001020147819 */ /* 0x000fe200000006ff */
[C---:B------:R-:W-:Y:S01]  /*7580*/  IMAD.U32 R24, R33.reuse, 0x10000, RZ ;  /* 0x0001000021187824 */ /* 0x040fe200078e00ff */
[----:B------:R-:W-:Y:S01]  /*7590*/  LOP3.LUT R33, R33, 0xffff0000, RZ, 0xc0, !PT ;  /* 0xffff000021217812 */ /* 0x000fe200078ec0ff */
[----:B------:R-:W-:Y:S01]  /*75a0*/  IMAD.U32 R25, R34, 0x10000, RZ ;  /* 0x0001000022197824 */ /* 0x000fe200078e00ff */
[----:B------:R-:W-:Y:S02]  /*75b0*/  LOP3.LUT R15, R32, 0xffff0000, RZ, 0xc0, !PT ;  /* 0xffff0000200f7812 */ /* 0x000fe400078ec0ff */
[----:B------:R-:W-:Y:S02]  /*75c0*/  LOP3.LUT R34, R34, 0xffff0000, RZ, 0xc0, !PT ;  /* 0xffff000022227812 */ /* 0x000fe400078ec0ff */
[C---:B-1----:R-:W-:Y:S01]  /*75d0*/  LOP3.LUT R5, R8.reuse, 0xffff0000, RZ, 0xc0, !PT ;  /* 0xffff000008057812 */ /* 0x042fe200078ec0ff */
[----:B------:R-:W-:Y:S01]  /*75e0*/  IMAD.U32 R4, R8, 0x10000, RZ ;  /* 0x0001000008047824 */ /* 0x000fe200078e00ff */
[C---:B------:R-:W-:Y:S01]  /*75f0*/  LOP3.LUT R8, R9.reuse, 0xffff0000, RZ, 0xc0, !PT ;  /* 0xffff000009087812 */ /* 0x040fe200078ec0ff */
[----:B------:R-:W-:-:S02]  /*7600*/  IMAD.U32 R7, R9, 0x10000, RZ ;  /* 0x0001000009077824 */ /* 0x000fc400078e00ff */
[-C--:B------:R-:W-:Y:S01]  /*7610*/  FMUL.FTZ R13, R24, R5.reuse ;  /* 0x00000005180d7220 */ /* 0x080fe20000410000 */
[----:B------:R-:W-:Y:S01]  /*7620*/  FMUL.FTZ R5, R20, R5 ;  /* 0x0000000514057220 */ /* 0x000fe20000410000 */
[----:B------:R-:W-:Y:S02]  /*7630*/  IMAD.U32 R9, R10, 0x10000, RZ ;  /* 0x000100000a097824 */ /* 0x000fe400078e00ff */
[----:B------:R-:W-:Y:S01]  /*7640*/  FMUL.FTZ R14, R33, R8 ;  /* 0x00000008210e7220 */ /* 0x000fe20000410000 */
[C---:B------:R-:W-:Y:S02]  /*7650*/  IMAD.U32 R12, R11.reuse, 0x10000, RZ ;  /* 0x000100000b0c7824 */ /* 0x040fe400078e00ff */
[-C--:B------:R-:W-:Y:S01]  /*7660*/  FFMA.FTZ R13, R20, R4.reuse, -R13 ;  /* 0x00000004140d7223 */ /* 0x080fe2000001080d */
[----:B------:R-:W-:Y:S01]  /*7670*/  LOP3.LUT R10, R10, 0xffff0000, RZ, 0xc0, !PT ;  /* 0xffff00000a0a7812 */ /* 0x000fe200078ec0ff */
[----:B------:R-:W-:Y:S01]  /*7680*/  FFMA.FTZ R4, R24, R4, R5 ;  /* 0x0000000418047223 */ /* 0x000fe20000010005 */
[----:B------:R-:W-:Y:S01]  /*7690*/  LOP3.LUT R11, R11, 0xffff0000, RZ, 0xc0, !PT ;  /* 0xffff00000b0b7812 */ /* 0x000fe200078ec0ff */
[----:B------:R-:W-:Y:S01]  /*76a0*/  FMUL.FTZ R8, R15, R8 ;  /* 0x000000080f087220 */ /* 0x000fe20000410000 */
[C---:B------:R-:W-:Y:S01]  /*76b0*/  LOP3.LUT R24, R29.reuse, 0xffff0000, RZ, 0xc0, !PT ;  /* 0xffff00001d187812 */ /* 0x040fe200078ec0ff */
[----:B------:R-:W-:-:S02]  /*76c0*/  IMAD.U32 R5, R29, 0x10000, RZ ;  /* 0x000100001d057824 */ /* 0x000fc400078e00ff */
[-C--:B------:R-:W-:Y:S01]  /*76d0*/  FFMA.FTZ R14, R15, R7.reuse, -R14 ;  /* 0x000000070f0e7223 */ /* 0x080fe2000001080e */
[----:B------:R-:W-:Y:S01]  /*76e0*/  FFMA.FTZ R7, R33, R7, R8 ;  /* 0x0000000721077223 */ /* 0x000fe20000010008 */
        /* <DEDUP_REMOVED lines=13> */
.L_x_10507:
[----:B------:R-:W-:Y:S05]  /*77c0*/  BSYNC B1 ;  /* 0x0000000000017941 */ /* 0x000fea0003800000 */
.L_x_10506:
[----:B------:R-:W-:Y:S05]  /*77d0*/  @P1 BRA `(.L_x_10505) ;  /* 0x00000010009c1947 */ /* 0x000fea0003800000 */
[----:B-12---:R-:W1:Y:S01]  /*77e0*/  LDS.128 R8, [R0+0x2000] ;  /* 0x0020000000087984 */ /* 0x006e620000000c00 */
[C---:B------:R-:W-:Y:S01]  /*77f0*/  IMAD.U32 R15, R35.reuse, 0x10000, RZ ;  /* 0x00010000230f7824 */ /* 0x040fe200078e00ff */
[----:B------:R-:W-:Y:S01]  /*7800*/  LOP3.LUT R35, R35, 0xffff0000, RZ, 0xc0, !PT ;  /* 0xffff000023237812 */ /* 0x000fe200078ec0ff */
[C---:B------:R-:W-:Y:S01]  /*7810*/  IMAD.U32 R13, R27.reuse, 0x10000, RZ ;  /* 0x000100001b0d7824 */ /* 0x040fe200078e00ff */
[----:B------:R-:W-:Y:S01]  /*7820*/  LOP3.LUT R27, R27, 0xffff0000, RZ, 0xc0, !PT ;  /* 0xffff00001b1b7812 */ /* 0x000fe200078ec0ff */
[C---:B------:R-:W-:Y:S01]  /*7830*/  IMAD.U32 R21, R36.reuse, 0x10000, RZ ;  /* 0x0001000024157824 */ /* 0x040fe200078e00ff */
[----:B------:R-:W-:Y:S02]  /*7840*/  LOP3.LUT R36, R36, 0xffff0000, RZ, 0xc0, !PT ;  /* 0xffff000024247812 */ /* 0x000fe400078ec0ff */
[----:B------:R-:W-:Y:S02]  /*7850*/  LOP3.LUT R20, R31, 0xffff0000, RZ, 0xc0, !PT ;  /* 0xffff00001f147812 */ /* 0x000fe400078ec0ff */
[C---:B-1----:R-:W-:Y:S01]  /*7860*/  LOP3.LUT R4, R8.reuse, 0xffff0000, RZ, 0xc0, !PT ;  /* 0xffff000008047812 */ /* 0x042fe200078ec0ff */
[----:B------:R-:W-:Y:S01]  /*7870*/  IMAD.U32 R3, R8, 0x10000, RZ ;  /* 0x0001000008037824 */ /* 0x000fe200078e00ff */
[C---:B------:R-:W-:Y:S01]  /*7880*/  LOP3.LUT R8, R9.reuse, 0xffff0000, RZ, 0xc0, !PT ;  /* 0xffff000009087812 */ /* 0x040fe200078ec0ff */
[----:B------:R-:W-:Y:S01]  /*7890*/  IMAD.U32 R5, R9, 0x10000, RZ ;  /* 0x0001000009057824 */ /* 0x000fe200078e00ff */
[C---:B------:R-:W-:Y:S01]  /*78a0*/  LOP3.LUT R9, R10.reuse, 0xffff0000, RZ, 0xc0, !PT ;  /* 0xffff00000a097812 */ /* 0x040fe200078ec0ff */
[-C--:B------:R-:W-:Y:S01]  /*78b0*/  FMUL.FTZ R12, R15, R4.reuse ;  /* 0x000000040f0c7220 */ /* 0x080fe20000410000 */
[----:B------:R-:W-:Y:S01]  /*78c0*/  FMUL.FTZ R4, R13, R4 ;  /* 0x000000040d047220 */ /* 0x000fe20000410000 */
[----:B------:R-:W-:-:S02]  /*78d0*/  IMAD.U32 R7, R10, 0x10000, RZ ;  /* 0x000100000a077824 */ /* 0x000fc400078e00ff */
[-C--:B------:R-:W-:Y:S01]  /*78e0*/  FMUL.FTZ R14, R35, R8.reuse ;  /* 0x00000008230e7220 */ /* 0x080fe20000410000 */
[-C--:B------:R-:W-:Y:S01]  /*78f0*/  FFMA.FTZ R12, R13, R3.reuse, -R12 ;  /* 0x000000030d0c7223 */ /* 0x080fe2000001080c */
[----:B------:R-:W-:Y:S02]  /*7900*/  IMAD.U32 R10, R11, 0x10000, RZ ;  /* 0x000100000b0a7824 */ /* 0x000fe400078e00ff */
[----:B------:R-:W-:Y:S01]  /*7910*/  FFMA.FTZ R3, R15, R3, R4 ;  /* 0x000000030f037223 */ /* 0x000fe20000010004 */
[----:B------:R-:W-:Y:S01]  /*7920*/  FMUL.FTZ R8, R27, R8 ;  /* 0x000000081b087220 */ /* 0x000fe20000410000 */
[----:B------:R-:W-:Y:S01]  /*7930*/  LOP3.LUT R11, R11, 0xffff0000, RZ, 0xc0, !PT ;  /* 0xffff00000b0b7812 */ /* 0x000fe200078ec0ff */
[----:B------:R-:W-:Y:S02]  /*7940*/  IMAD.U32 R15, R31, 0x10000, RZ ;  /* 0x000100001f0f7824 */ /* 0x000fe400078e00ff */
[-C--:B------:R-:W-:Y:S01]  /*7950*/  FFMA.FTZ R14, R27, R5.reuse, -R14 ;  /* 0x000000051b0e7223 */ /* 0x080fe2000001080e */
[----:B------:R-:W-:Y:S01]  /*7960*/  FFMA.FTZ R5, R35, R5, R8 ;  /* 0x0000000523057223 */ /* 0x000fe20000010008 */
[-C--:B------:R-:W-:Y:S01]  /*7970*/  FMUL.FTZ R4, R21, R9.reuse ;  /* 0x0000000915047220 */ /* 0x080fe20000410000 */
[C---:B------:R-:W-:Y:S01]  /*7980*/  FMUL.FTZ R8, R15.reuse, R9 ;  /* 0x000000090f087220 */ /* 0x040fe20000410000 */
[-C--:B------:R-:W-:Y:S01]  /*7990*/  FMUL.FTZ R9, R36, R11.reuse ;  /* 0x0000000b24097220 */ /* 0x080fe20000410000 */
[C---:B------:R-:W-:Y:S01]  /*79a0*/  FMUL.FTZ R13, R20.reuse, R11 ;  /* 0x0000000b140d7220 */ /* 0x040fe20000410000 */
        /* <DEDUP_REMOVED lines=10> */
.L_x_10495:
[----:B------:R-:W-:-:S03]  /*7a50*/  UMOV UR4, 0xffffffff ;  /* 0xffffffff00047882 */ /* 0x000fc60000000000 */
[----:B------:R-:W-:Y:S05]  /*7a60*/  BRA.DIV UR4, `(.L_x_10508) ;  /* 0x00000126046c7947 */ /* 0x000fea000b800000 */
[----:B------:R0:W1:Y:S04]  /*7a70*/  SHFL.IDX PT, R0, R25, RZ, 0x1c1f ;  /* 0x001c1fff19007589 */ /* 0x00006800000e0000 */
[----:B------:R0:W0:Y:S04]  /*7a80*/  SHFL.IDX PT, R3, R24, RZ, 0x1c1f ;  /* 0x001c1fff18037589 */ /* 0x00002800000e0000 */
[----:B------:R0:W0:Y:S04]  /*7a90*/  SHFL.IDX PT, R4, R27, RZ, 0x1c1f ;  /* 0x001c1fff1b047589 */ /* 0x00002800000e0000 */
[----:B------:R0:W0:Y:S02]  /*7aa0*/  SHFL.IDX PT, R5, R26, RZ, 0x1c1f ;  /* 0x001c1fff1a057589 */ /* 0x00002400000e0000 */
.L_x_10732:
[----:B------:R-:W5:Y:S01]  /*7ab0*/  LDL R8, [R1+0x64] ;  /* 0x0000640001087983 */ /* 0x000f620000100800 */
[----:B------:R-:W-:Y:S01]  /*7ac0*/  ULDC UR4, c[0x0][0x448] ;  /* 0x0001120000047ab9 */ /* 0x000fe20000000800 */
[----:B----4-:R-:W4:Y:S01]  /*7ad0*/  LDC R45, c[0x0][0x3f4] ;  /* 0x0000fd00ff2d7b82 */ /* 0x010f220000000800 */
[----:B------:R-:W-:Y:S01]  /*7ae0*/  IMAD R90, R90, UR4, RZ ;  /* 0x000000045a5a7c24 */ /* 0x000fe2000f8e02ff */
[----:B------:R-:W-:Y:S01]  /*7af0*/  BSSY B1, `(.L_x_10509) ;  /* 0x0000017000017945 */ /* 0x000fe20003800000 */
[----:B------:R-:W-:Y:S02]  /*7b00*/  CS2R R10, SRZ ;  /* 0x00000000000a7805 */ /* 0x000fe4000001ff00 */
[----:B------:R-:W-:Y:S02]  /*7b10*/  CS2R R12, SRZ ;  /* 0x00000000000c7805 */ /* 0x000fe4000001ff00 */
[----:B------:R-:W-:Y:S02]  /*7b20*/  CS2R R14, SRZ ;  /* 0x00000000000e7805 */ /* 0x000fe4000001ff00 */
[----:B------:R-:W-:-:S02]  /*7b30*/  ISETP.GE.AND P0, PT, R6, R90, PT ;  /* 0x0000005a0600720c */ /* 0x000fc40003f06270 */
[----:B-----5:R-:W-:-:S04]  /*7b40*/  LEA.HI R7, R8, R8, RZ, 0x1 ;  /* 0x0000000808077211 */ /* 0x020fc800078f08ff */
[----:B------:R-:W-:-:S05]  /*7b50*/  LOP3.LUT R7, R7, 0xfffffffe, RZ, 0xc0, !PT ;  /* 0xfffffffe07077812 */ /* 0x000fca00078ec0ff */
[----:B------:R-:W-:Y:S01]  /*7b60*/  IMAD.IADD R6, R8, 0x1, -R7 ;  /* 0x0000000108067824 */ /* 0x000fe200078e0a07 */
[----:B------:R-:W-:-:S04]  /*7b70*/  CS2R R8, SRZ ;  /* 0x0000000000087805 */ /* 0x000fc8000001ff00 */
[----:B0-----:R-:W-:Y:S01]  /*7b80*/  SHF.L.U32 R26, R6, 0x1f, RZ ;  /* 0x0000001f061a7819 */ /* 0x001fe200000006ff */
[----:B----4-:R-:W-:Y:S06]  /*7b90*/  @P0 BRA `(.L_x_10510) ;  /* 0x0000000000300947 */ /* 0x010fec0003800000 */
[----:B------:R-:W-:Y:S01]  /*7ba0*/  ULDC UR4, c[0x0][0x3f4] ;  /* 0x0000fd0000047ab9 */ /* 0x000fe20000000800 */
[C---:B------:R-:W-:Y:S01]  /*7bb0*/  IMAD.SHL.U32 R24, R16.reuse, 0x2, RZ ;  /* 0x0000000210187824 */ /* 0x040fe200078e00ff */
[C---:B------:R-:W-:Y:S02]  /*7bc0*/  ISETP.GE.AND P2, PT, R16.reuse, UR4, PT ;  /* 0x0000000410007c0c */ /* 0x040fe4000bf46270 */
[----:B------:R-:W-:Y:S02]  /*7bd0*/  CS2R R8, SRZ ;  /* 0x0000000000087805 */ /* 0x000fe4000001ff00 */
[----:B------:R-:W-:Y:S02]  /*7be0*/  SHF.L.U64.HI R7, R16, 0x1, R17 ;  /* 0x0000000110077819 */ /* 0x000fe40000010211 */
[-C--:B------:R-:W-:Y:S02]  /*7bf0*/  IADD3 R20, P0, R3, R24.reuse, RZ ;  /* 0x0000001803147210 */ /* 0x080fe40007f1e0ff */
[----:B------:R-:W-:-:S03]  /*7c00*/  IADD3 R24, P1, R5, R24, RZ ;  /* 0x0000001805187210 */ /* 0x000fc60007f3e0ff */
[--C-:B-1----:R-:W-:Y:S02]  /*7c10*/  IMAD.X R21, R0, 0x1, R7.reuse, P0 ;  /* 0x0000000100157824 */ /* 0x102fe400000e0607 */
[----:B------:R-:W-:Y:S01]  /*7c20*/  IMAD.X R25, R4, 0x1, R7, P1 ;  /* 0x0000000104197824 */ /* 0x000fe200008e0607 */
[----:B------:R-:W-:Y:S07]  /*7c30*/  @P2 BRA `(.L_x_10510) ;  /* 0x0000000000082947 */ /* 0x000fee0003800000 */
[----:B------:R0:W5:Y:S04]  /*7c40*/  LD.E.128 R8, desc[UR60][R20.64] ;  /* 0x0000003c14087980 */ /* 0x000168000c101d00 */
[----:B------:R0:W5:Y:S02]  /*7c50*/  LD.E.128 R12, desc[UR60][R24.64] ;  /* 0x0000003c180c7980 */ /* 0x000164000c101d00 */
.L_x_10510:
[----:B------:R-:W-:Y:S05]  /*7c60*/  BSYNC B1 ;  /* 0x0000000000017941 */ /* 0x000fea0003800000 */
.L_x_10509:
[----:B------:R-:W4:Y:S01]  /*7c70*/  SYNCS.PHASECHK.TRANS64.TRYWAIT P1, [R19+URZ+0x32400], R26 ;  /* 0x0324001a130075a7 */ /* 0x000f22000802017f */
[----:B-1----:R-:W-:Y:S01]  /*7c80*/  IMAD R0, R33, -0x80, R90 ;  /* 0xffffff8021007824 */ /* 0x002fe200078e025a */
[--C-:B-----5:R-:W-:Y:S01]  /*7c90*/  SHF.R.U64 R32, R8, 0x10, R9.reuse ;  /* 0x0000001008207819 */ /* 0x120fe20000001209 */
[----:B------:R-:W-:Y:S01]  /*7ca0*/  IMAD.MOV.U32 R3, RZ, RZ, R8 ;  /* 0x000000ffff037224 */ /* 0x000fe200078e0008 */
[--C-:B0-----:R-:W-:Y:S01]  /*7cb0*/  SHF.R.U32.HI R25, RZ, 0x10, R9.reuse ;  /* 0x00000010ff197819 */ /* 0x101fe20000011609 */
[----:B------:R-:W-:Y:S01]  /*7cc0*/  IMAD.MOV.U32 R4, RZ, RZ, R9 ;  /* 0x000000ffff047224 */ /* 0x000fe200078e0009 */
[----:B------:R-:W-:Y:S01]  /*7cd0*/  MOV R5, R10 ;  /* 0x0000000a00057202 */ /* 0x000fe20000000f00 */
[--C-:B------:R-:W-:Y:S01]  /*7ce0*/  IMAD.MOV.U32 R7, RZ, RZ, R11.reuse ;  /* 0x000000ffff077224 */ /* 0x100fe200078e000b */
[--C-:B------:R-:W-:Y:S01]  /*7cf0*/  SHF.R.U64 R28, R10, 0x10, R11.reuse ;  /* 0x000000100a1c7819 */ /* 0x100fe2000000120b */
[----:B------:R-:W-:Y:S01]  /*7d00*/  IMAD.MOV.U32 R8, RZ, RZ, R12 ;  /* 0x000000ffff087224 */ /* 0x000fe200078e000c */
[----:B------:R-:W-:Y:S01]  /*7d10*/  SHF.R.U32.HI R24, RZ, 0x10, R11 ;  /* 0x00000010ff187819 */ /* 0x000fe2000001160b */
[--C-:B------:R-:W-:Y:S01]  /*7d20*/  IMAD.MOV.U32 R9, RZ, RZ, R13.reuse ;  /* 0x000000ffff097224 */ /* 0x100fe200078e000d */
[--C-:B------:R-:W-:Y:S01]  /*7d30*/  SHF.R.U64 R21, R12, 0x10, R13.reuse ;  /* 0x000000100c157819 */ /* 0x100fe2000000120d */
[----:B------:R-:W-:Y:S01]  /*7d40*/  IMAD.MOV.U32 R10, RZ, RZ, R14 ;  /* 0x000000ffff0a7224 */ /* 0x000fe200078e000e */
[----:B------:R-:W-:Y:S01]  /*7d50*/  SHF.R.U32.HI R20, RZ, 0x10, R13 ;  /* 0x00000010ff147819 */ /* 0x000fe2000001160d */
[--C-:B------:R-:W-:Y:S01]  /*7d60*/  IMAD.MOV.U32 R11, RZ, RZ, R15.reuse ;  /* 0x000000ffff0b7224 */ /* 0x100fe200078e000f */
[----:B------:R-:W-:Y:S01]  /*7d70*/  ISETP.GE.AND P0, PT, R16, R45, PT ;  /* 0x0000002d1000720c */ /* 0x000fe20003f06270 */
[----:B------:R-:W-:Y:S01]  /*7d80*/  VIADD R29, R200, 0x40 ;  /* 0x00000040c81d7836 */ /* 0x000fe20000000000 */
[----:B------:R-:W-:Y:S01]  /*7d90*/  VIMNMX R27, R0, 0x80, PT ;  /* 0x00000080001b7848 */ /* 0x000fe20003fe0100 */
[----:B------:R-:W-:Y:S01]  /*7da0*/  BSSY B1, `(.L_x_10511) ;  /* 0x000000e000017945 */ /* 0x000fe20003800000 */
[----:B------:R-:W-:-:S02]  /*7db0*/  SHF.R.U64 R13, R14, 0x10, R15 ;  /* 0x000000100e0d7819 */ /* 0x000fc4000000120f */
[----:B------:R-:W-:Y:S02]  /*7dc0*/  SHF.R.U32.HI R12, RZ, 0x10, R15 ;  /* 0x00000010ff0c7819 */ /* 0x000fe4000001160f */
[----:B------:R-:W-:Y:S02]  /*7dd0*/  PRMT R39, R3, 0x5410, R32 ;  /* 0x0000541003277816 */ /* 0x000fe40000000020 */
[-C--:B------:R-:W-:Y:S02]  /*7de0*/  ISETP.GE.OR P2, PT, R200, R27.reuse, P0 ;  /* 0x0000001bc800720c */ /* 0x080fe40000746670 */
[----:B------:R-:W-:Y:S02]  /*7df0*/  ISETP.GE.OR P0, PT, R29, R27, P0 ;  /* 0x0000001b1d00720c */ /* 0x000fe40000706670 */
[----:B------:R-:W-:Y:S02]  /*7e00*/  PRMT R0, R4, 0x5410, R25 ;  /* 0x0000541004007816 */ /* 0x000fe40000000019 */
[----:B------:R-:W-:-:S02]  /*7e10*/  PRMT R40, R5, 0x5410, R28 ;  /* 0x0000541005287816 */ /* 0x000fc4000000001c */
[----:B------:R-:W-:Y:S02]  /*7e20*/  PRMT R3, R7, 0x5410, R24 ;  /* 0x0000541007037816 */ /* 0x000fe40000000018 */
[----:B------:R-:W-:Y:S02]  /*7e30*/  PRMT R41, R8, 0x5410, R21 ;  /* 0x0000541008297816 */ /* 0x000fe40000000015 */
[----:B------:R-:W-:Y:S02]  /*7e40*/  PRMT R42, R9, 0x5410, R20 ;  /* 0x00005410092a7816 */ /* 0x000fe40000000014 */
[----:B------:R-:W-:Y:S02]  /*7e50*/  PRMT R43, R10, 0x5410, R13 ;  /* 0x000054100a2b7816 */ /* 0x000fe4000000000d */
[----:B------:R-:W-:Y:S01]  /*7e60*/  PRMT R44, R11, 0x5410, R12 ;  /* 0x000054100b2c7816 */ /* 0x000fe2000000000c */
[----:B----4-:R-:W-:Y:S06]  /*7e70*/  @!P1 BRA `(.L_x_10512) ;  /* 0x0000012000dc9947 */ /* 0x010fec0003800000 */
.L_x_10733:
[----:B------:R-:W-:Y:S05]  /*7e80*/  BSYNC B1 ;  /* 0x0000000000017941 */ /* 0x000fea0003800000 */
.L_x_10511:
[----:B------:R-:W-:Y:S04]  /*7e90*/  BSSY B1, `(.L_x_10513) ;  /* 0x0000060000017945 */ /* 0x000fe80003800000 */
[----:B------:R-:W-:Y:S05]  /*7ea0*/  @P2 BRA `(.L_x_10514) ;  /* 0x0000000400782947 */ /* 0x000fea0003800000 */
[----:B------:R-:W4:Y:S01]  /*7eb0*/  LDL R4, [R1+0x6c] ;  /* 0x00006c0001047983 */ /* 0x000f220000100800 */
[----:B------:R-:W-:Y:S01]  /*7ec0*/  SHF.L.U32 R28, R41, 0x10, RZ ;  /* 0x00000010291c7819 */ /* 0x000fe200000006ff */
[----:B------:R-:W-:Y:S01]  /*7ed0*/  IMAD.U32 R27, R39, 0x10000, RZ ;  /* 0x00010000271b7824 */ /* 0x000fe200078e00ff */
[----:B------:R-:W-:Y:S01]  /*7ee0*/  LOP3.LUT R29, R41, 0xffff0000, RZ, 0xc0, !PT ;  /* 0xffff0000291d7812 */ /* 0x000fe200078ec0ff */
[----:B------:R-:W1:Y:S01]  /*7ef0*/  S2R R5, SR_TID.X ;  /* 0x0000000000057919 */ /* 0x000e620000002100 */
[----:B------:R-:W-:Y:S02]  /*7f00*/  IMAD.U32 R32, R43, 0x10000, RZ ;  /* 0x000100002b207824 */ /* 0x000fe400078e00ff */
[----:B-1----:R-:W-:-:S05]  /*7f10*/  VIADD R5, R5, 0xffffff80 ;  /* 0xffffff8005057836 */ /* 0x002fca0000000000 */
[----:B------:R-:W-:-:S04]  /*7f20*/  SHF.R.S32.HI R9, RZ, 0x1f, R5 ;  /* 0x0000001fff097819 */ /* 0x000fc80000011405 */
[----:B------:R-:W-:Y:S01]  /*7f30*/  LEA.HI R9, R9, R5, RZ, 0x5 ;  /* 0x0000000509097211 */ /* 0x000fe200078f28ff */
[----:B------:R-:W-:-:S03]  /*7f40*/  IMAD.IADD R5, R16, 0x1, R45 ;  /* 0x0000000110057824 */ /* 0x000fc600078e022d */
[----:B------:R-:W-:Y:S01]  /*7f50*/  SHF.R.S32.HI R9, RZ, 0x5, R9 ;  /* 0x00000005ff097819 */ /* 0x000fe20000011409 */
[----:B----4-:R-:W-:-:S05]  /*7f60*/  IMAD.SHL.U32 R4, R4, 0x40, RZ ;  /* 0x0000004004047824 */ /* 0x010fca00078e00ff */
[----:B------:R-:W-:-:S04]  /*7f70*/  LOP3.LUT R7, R4, 0x1c0, RZ, 0xc0, !PT ;  /* 0x000001c004077812 */ /* 0x000fc800078ec0ff */
[C---:B------:R-:W-:Y:S02]  /*7f80*/  LOP3.LUT R4, R7.reuse, 0x38, R16, 0xf8, !PT ;  /* 0x0000003807047812 */ /* 0x040fe400078ef810 */
[----:B------:R-:W-:Y:S02]  /*7f90*/  SHF.R.U32.HI R8, RZ, 0x3, R7 ;  /* 0x00000003ff087819 */ /* 0x000fe40000011607 */
[----:B------:R-:W-:Y:S02]  /*7fa0*/  LOP3.LUT R5, R7, 0x38, R5, 0xf8, !PT ;  /* 0x0000003807057812 */ /* 0x000fe400078ef805 */
[-C--:B------:R-:W-:Y:S02]  /*7fb0*/  LOP3.LUT R4, R4, R8.reuse, RZ, 0x3c, !PT ;  /* 0x0000000804047212 */ /* 0x080fe400078e3cff */
[----:B------:R-:W-:-:S03]  /*7fc0*/  LOP3.LUT R5, R5, R8, RZ, 0x3c, !PT ;  /* 0x0000000805057212 */ /* 0x000fc600078e3cff */
[----:B------:R-:W-:-:S04]  /*7fd0*/  IMAD R4, R9, 0x200, R4 ;  /* 0x0000020009047824 */ /* 0x000fc800078e0204 */
[----:B------:R-:W-:Y:S02]  /*7fe0*/  IMAD R37, R4, 0x2, R19 ;  /* 0x0000000204257824 */ /* 0x000fe400078e0213 */
[----:B------:R-:W-:-:S03]  /*7ff0*/  IMAD R4, R9, 0x200, R5 ;  /* 0x0000020009047824 */ /* 0x000fc600078e0205 */
[----:B------:R-:W1:Y:S01]  /*8000*/  LDS.128 R8, [R37+0x18400] ;  /* 0x0184000025087984 */ /* 0x000e620000000c00 */
[----:B------:R-:W-:-:S05]  /*8010*/  IMAD R38, R4, 0x2, R19 ;  /* 0x0000000204267824 */ /* 0x000fca00078e0213 */
[----:B------:R-:W4:Y:S01]  /*8020*/  LDS.128 R12, [R38+0x18400] ;  /* 0x01840000260c7984 */ /* 0x000f220000000c00 */
[C---:B-1----:R-:W-:Y:S01]  /*8030*/  IMAD.U32 R4, R8.reuse, 0x10000, RZ ;  /* 0x0001000008047824 */ /* 0x042fe200078e00ff */
[----:B------:R-:W-:Y:S01]  /*8040*/  LOP3.LUT R5, R8, 0xffff0000, RZ, 0xc0, !PT ;  /* 0xffff000008057812 */ /* 0x000fe200078ec0ff */
[C---:B------:R-:W-:Y:S01]  /*8050*/  IMAD.U32 R7, R9.reuse, 0x10000, RZ ;  /* 0x0001000009077824 */ /* 0x040fe200078e00ff */
[----:B------:R-:W-:Y:S01]  /*8060*/  LOP3.LUT R8, R9, 0xffff0000, RZ, 0xc0, !PT ;  /* 0xffff000009087812 */ /* 0x000fe200078ec0ff */
[C---:B------:R-:W-:Y:S01]  /*8070*/  IMAD.U32 R9, R10.reuse, 0x10000, RZ ;  /* 0x000100000a097824 */ /* 0x040fe200078e00ff */
[----:B------:R-:W-:Y:S01]  /*8080*/  LOP3.LUT R10, R10, 0xffff0000, RZ, 0xc0, !PT ;  /* 0xffff00000a0a7812 */ /* 0x000fe200078ec0ff */
[C---:B----4-:R-:W-:Y:S01]  /*8090*/  IMAD.U32 R21, R12.reuse, 0x10000, RZ ;  /* 0x000100000c157824 */ /* 0x050fe200078e00ff */
[----:B------:R-:W-:Y:S01]  /*80a0*/  LOP3.LUT R12, R12, 0xffff0000, RZ, 0xc0, !PT ;  /* 0xffff00000c0c7812 */ /* 0x000fe200078ec0ff */
[C---:B------:R-:W-:Y:S01]  /*80b0*/  IMAD.U32 R25, R14.reuse, 0x10000, RZ ;  /* 0x000100000e197824 */ /* 0x040fe200078e00ff */
[----:B------:R-:W-:Y:S01]  /*80c0*/  LOP3.LUT R14, R14, 0xffff0000, RZ, 0xc0, !PT ;  /* 0xffff00000e0e7812 */ /* 0x000fe200078ec0ff */
[CC--:B------:R-:W-:Y:S01]  /*80d0*/  FMUL.FTZ R31, R21.reuse, R28.reuse ;  /* 0x0000001c151f7220 */ /* 0x0c0fe20000410000 */
[----:B------:R-:W-:Y:S01]  /*80e0*/  FMUL.FTZ R33, R21, R27 ;  /* 0x0000001b15217220 */ /* 0x000fe20000410000 */
        /* <DEDUP_REMOVED lines=8> */
[----:B------:R-:W-:Y:S01]  /*8170*/  LOP3.LUT R21, R43, 0xffff0000, RZ, 0xc0, !PT ;  /* 0xffff00002b157812 */ /* 0x000fe200078ec0ff */
[-C--:B------:R-:W-:Y:S01]  /*8180*/  FMUL.FTZ R25, R25, R4.reuse ;  /* 0x0000000419197220 */ /* 0x080fe20000410000 */
[----:B------:R-:W-:Y:S01]  /*8190*/  FFMA.FTZ R28, R5, R29, R12 ;  /* 0x0000001d051c7223 */ /* 0x000fe2000001000c */
[----:B------:R-:W-:Y:S01]  /*81a0*/  LOP3.LUT R5, R40, 0xffff0000, RZ, 0xc0, !PT ;  /* 0xffff000028057812 */ /* 0x000fe200078ec0ff */
[C---:B------:R-:W-:Y:S01]  /*81b0*/  FFMA.FTZ R36, R9.reuse, R4, -R36 ;  /* 0x0000000409247223 */ /* 0x040fe20000010824 */
[----:B------:R-:W-:Y:S01]  /*81c0*/  FFMA.FTZ R32, R9, R32, R25 ;  /* 0x0000002009207223 */ /* 0x000fe20000010019 */
[----:B------:R-:W-:Y:S01]  /*81d0*/  FMUL.FTZ R25, R14, R21 ;  /* 0x000000150e197220 */ /* 0x000fe20000410000 */
[----:B------:R-:W-:-:S02]  /*81e0*/  IMAD.U32 R24, R13, 0x10000, RZ ;  /* 0x000100000d187824 */ /* 0x000fc400078e00ff */
[-C--:B------:R-:W-:Y:S01]  /*81f0*/  FMUL.FTZ R29, R14, R5.reuse ;  /* 0x000000050e1d7220 */ /* 0x080fe20000410000 */
[----:B------:R-:W-:Y:S02]  /*8200*/  IMAD.U32 R9, R42, 0x10000, RZ ;  /* 0x000100002a097824 */ /* 0x000fe400078e00ff */
[----:B------:R-:W-:Y:S01]  /*8210*/  FFMA.FTZ R27, R10, R5, -R25 ;  /* 0x000000050a1b7223 */ /* 0x000fe20000010819 */
[----:B------:R-:W-:Y:S02]  /*8220*/  IMAD.U32 R4, R0, 0x10000, RZ ;  /* 0x0001000000047824 */ /* 0x000fe400078e00ff */
[----:B------:R-:W-:Y:S01]  /*8230*/  FFMA.FTZ R29, R10, R21, R29 ;  /* 0x000000150a1d7223 */ /* 0x000fe2000001001d */
[----:B0-----:R-:W-:Y:S02]  /*8240*/  IMAD.U32 R26, R15, 0x10000, RZ ;  /* 0x000100000f1a7824 */ /* 0x001fe400078e00ff */
[----:B------:R-:W-:Y:S01]  /*8250*/  FMUL.FTZ R12, R24, R9 ;  /* 0x00000009180c7220 */ /* 0x000fe20000410000 */
[----:B------:R-:W-:-:S02]  /*8260*/  IMAD.U32 R25, R44, 0x10000, RZ ;  /* 0x000100002c197824 */ /* 0x000fc400078e00ff */
[-C--:B------:R-:W-:Y:S01]  /*8270*/  FMUL.FTZ R24, R24, R4.reuse ;  /* 0x0000000418187220 */ /* 0x080fe20000410000 */
[----:B------:R-:W-:Y:S02]  /*8280*/  IMAD.U32 R20, R11, 0x10000, RZ ;  /* 0x000100000b147824 */ /* 0x000fe400078e00ff */
[----:B------:R-:W-:Y:S01]  /*8290*/  FFMA.FTZ R21, R7, R4, -R12 ;  /* 0x0000000407157223 */ /* 0x000fe2000001080c */
[----:B------:R-:W-:Y:S02]  /*82a0*/  IMAD.U32 R5, R3, 0x10000, RZ ;  /* 0x0001000003057824 */ /* 0x000fe400078e00ff */
[C---:B------:R-:W-:Y:S01]  /*82b0*/  FMUL.FTZ R35, R26.reuse, R25 ;  /* 0x000000191a237220 */ /* 0x040fe20000410000 */
[----:B------:R-:W-:Y:S01]  /*82c0*/  FFMA.FTZ R24, R7, R9, R24 ;  /* 0x0000000907187223 */ /* 0x000fe20000010018 */
[----:B------:R-:W-:Y:S01]  /*82d0*/  LOP3.LUT R13, R13, 0xffff0000, RZ, 0xc0, !PT ;  /* 0xffff00000d0d7812 */ /* 0x000fe200078ec0ff */
[-C--:B------:R-:W-:Y:S01]  /*82e0*/  FMUL.FTZ R7, R26, R5.reuse ;  /* 0x000000051a077220 */ /* 0x080fe20000410000 */
[----:B------:R-:W-:Y:S01]  /*82f0*/  FFMA.FTZ R35, R20, R5, -R35 ;  /* 0x0000000514237223 */ /* 0x000fe20000010823 */
[----:B------:R-:W-:-:S02]  /*8300*/  LOP3.LUT R15, R15, 0xffff0000, RZ, 0xc0, !PT ;  /* 0xffff00000f0f7812 */ /* 0x000fc400078ec0ff */
[----:B------:R-:W-:Y:S01]  /*8310*/  LOP3.LUT R5, R42, 0xffff0000, RZ, 0xc0, !PT ;  /* 0xffff00002a057812 */ /* 0x000fe200078ec0ff */
[----:B------:R-:W-:Y:S01]  /*8320*/  FFMA.FTZ R20, R20, R25, R7 ;  /* 0x0000001914147223 */ /* 0x000fe20000010007 */
[----:B------:R-:W-:Y:S02]  /*8330*/  LOP3.LUT R12, R44, 0xffff0000, RZ, 0xc0, !PT ;  /* 0xffff00002c0c7812 */ /* 0x000fe400078ec0ff */
[----:B------:R-:W-:Y:S01]  /*8340*/  LOP3.LUT R4, R0, 0xffff0000, RZ, 0xc0, !PT ;  /* 0xffff000000047812 */ /* 0x000fe200078ec0ff */
[----:B------:R-:W-:Y:S01]  /*8350*/  FMUL.FTZ R7, R13, R5 ;  /* 0x000000050d077220 */ /* 0x000fe20000410000 */
[----:B------:R-:W-:Y:S01]  /*8360*/  LOP3.LUT R10, R3, 0xffff0000, RZ, 0xc0, !PT ;  /* 0xffff0000030a7812 */ /* 0x000fe200078ec0ff */
[----:B------:R-:W-:Y:S01]  /*8370*/  FMUL.FTZ R26, R15, R12 ;  /* 0x0000000c0f1a7220 */ /* 0x000fe20000410000 */
[----:B------:R-:W-:Y:S01]  /*8380*/  LOP3.LUT R11, R11, 0xffff0000, RZ, 0xc0, !PT ;  /* 0xffff00000b0b7812 */ /* 0x000fe200078ec0ff */
[-C--:B------:R-:W-:Y:S01]  /*8390*/  FMUL.FTZ R14, R13, R4.reuse ;  /* 0x000000040d0e7220 */ /* 0x080fe20000410000 */
[----:B------:R-:W-:Y:S01]  /*83a0*/  FFMA.FTZ R4, R8, R4, -R7 ;  /* 0x0000000408047223 */ /* 0x000fe20000010807 */
[----:B------:R-:W-:-:S02]  /*83b0*/  FMUL.FTZ R15, R15, R10 ;  /* 0x0000000a0f0f7220 */ /* 0x000fc40000410000 */
[C---:B------:R-:W-:Y:S01]  /*83c0*/  FFMA.FTZ R26, R11.reuse, R10, -R26 ;  /* 0x0000000a0b1a7223 */ /* 0x040fe2000001081a */
[----:B------:R-:W-:Y:S01]  /*83d0*/  FFMA.FTZ R13, R8, R5, R14 ;  /* 0x00000005080d7223 */ /* 0x000fe2000001000e */
[----:B------:R-:W-:Y:S01]  /*83e0*/  FFMA.FTZ R15, R11, R12, R15 ;  /* 0x0000000c0b0f7223 */ /* 0x000fe2000001000f */
[----:B------:R-:W-:Y:S02]  /*83f0*/  F2FP.BF16.F32.PACK_AB R8, R34, R31 ;  /* 0x0000001f2208723e */ /* 0x000fe400000010ff */
[----:B------:R-:W-:Y:S02]  /*8400*/  F2FP.BF16.F32.PACK_AB R10, R27, R36 ;  /* 0x000000241b0a723e */ /* 0x000fe400000010ff */
[----:B------:R-:W-:Y:S02]  /*8410*/  F2FP.BF16.F32.PACK_AB R9, R4, R21 ;  /* 0x000000150409723e */ /* 0x000fe400000010ff */
[----:B------:R-:W-:Y:S02]  /*8420*/  F2FP.BF16.F32.PACK_AB R11, R26, R35 ;  /* 0x000000231a0b723e */ /* 0x000fe400000010ff */
[----:B------:R-:W-:-:S02]  /*8430*/  F2FP.BF16.F32.PACK_AB R12, R28, R33 ;  /* 0x000000211c0c723e */ /* 0x000fc400000010ff */
[----:B------:R-:W-:Y:S01]  /*8440*/  F2FP.BF16.F32.PACK_AB R14, R29, R32 ;  /* 0x000000201d0e723e */ /* 0x000fe200000010ff */
[----:B------:R1:W-:Y:S01]  /*8450*/  STS.128 [R37+0x18400], R8 ;  /* 0x0184000825007388 */ /* 0x0003e20000000c00 */
[----:B------:R-:W-:Y:S02]  /*8460*/  F2FP.BF16.F32.PACK_AB R13, R13, R24 ;  /* 0x000000180d0d723e */ /* 0x000fe400000010ff */
[----:B------:R-:W-:-:S05]  /*8470*/  F2FP.BF16.F32.PACK_AB R15, R15, R20 ;  /* 0x000000140f0f723e */ /* 0x000fca00000010ff */
[----:B------:R1:W-:Y:S02]  /*8480*/  STS.128 [R38+0x18400], R12 ;  /* 0x0184000c26007388 */ /* 0x0003e40000000c00 */
.L_x_10514:
[----:B------:R-:W-:Y:S05]  /*8490*/  BSYNC B1 ;  /* 0x0000000000017941 */ /* 0x000fea0003800000 */
.L_x_10513:
[----:B------:R-:W-:Y:S05]  /*84a0*/  @P0 BRA `(.L_x_10505) ;  /* 0x0000000400680947 */ /* 0x000fea0003800000 */
[----:B------:R-:W4:Y:S01]  /*84b0*/  LDL R5, [R1+0x58] ;  /* 0x0000580001057983 */ /* 0x000f220000100800 */
[C---:B------:R-:W-:Y:S02]  /*84c0*/  VIADD R7, R200.reuse, 0x40 ;  /* 0x00000040c8077836 */ /* 0x040fe40000000000 */
[----:B-1----:R-:W-:Y:S01]  /*84d0*/  VIADD R8, R200, 0x40 ;  /* 0x00000040c8087836 */ /* 0x002fe20000000000 */
[----:B------:R-:W5:Y:S01]  /*84e0*/  LDL R38, [R1+0x70] ;  /* 0x0000700001267983 */ /* 0x000f620000100800 */
        /* <DEDUP_REMOVED lines=14> */
[----:B----4-:R-:W-:-:S04]  /*85d0*/  IMAD.IADD R4, R5, 0x1, R4 ;  /* 0x0000000105047824 */ /* 0x010fc800078e0204 */
[----:B------:R-:W-:Y:S01]  /*85e0*/  IMAD R4, R4, 0x2, R19 ;  /* 0x0000000204047824 */ /* 0x000fe200078e0213 */
[----:B-----5:R-:W1:Y:S04]  /*85f0*/  LDS.128 R8, [R38+0x18400] ;  /* 0x0184000026087984 */ /* 0x020e680000000c00 */
[----:B------:R-:W4:Y:S01]  /*8600*/  LDS.128 R12, [R4+0x18400] ;  /* 0x01840000040c7984 */ /* 0x000f220000000c00 */
[----:B-1----:R-:W-:Y:S02]  /*8610*/  IMAD.U32 R5, R8, 0x10000, RZ ;  /* 0x0001000008057824 */ /* 0x002fe400078e00ff */
[C---:B----4-:R-:W-:Y:S01]  /*8620*/  IMAD.U32 R24, R12.reuse, 0x10000, RZ ;  /* 0x000100000c187824 */ /* 0x050fe200078e00ff */
[----:B------:R-:W-:Y:S01]  /*8630*/  LOP3.LUT R12, R12, 0xffff0000, RZ, 0xc0, !PT ;  /* 0xffff00000c0c7812 */ /* 0x000fe200078ec0ff */
[----:B------:R-:W-:-:S02]  /*8640*/  IMAD.U32 R25, R13, 0x10000, RZ ;  /* 0x000100000d197824 */ /* 0x000fc400078e00ff */
[-C--:B------:R-:W-:Y:S01]  /*8650*/  FMUL.FTZ R28, R31, R24.reuse ;  /* 0x000000181f1c7220 */ /* 0x080fe20000410000 */
[----:B------:R-:W-:Y:S01]  /*8660*/  LOP3.LUT R7, R8, 0xffff0000, RZ, 0xc0, !PT ;  /* 0xffff000008077812 */ /* 0x000fe200078ec0ff */
[----:B------:R-:W-:Y:S01]  /*8670*/  FMUL.FTZ R24, R29, R24 ;  /* 0x000000181d187220 */ /* 0x000fe20000410000 */
[-C--:B------:R-:W-:Y:S01]  /*8680*/  FMUL.FTZ R32, R41, R12.reuse ;  /* 0x0000000c29207220 */ /* 0x080fe20000410000 */
[----:B------:R-:W-:Y:S01]  /*8690*/  FFMA.FTZ R28, R29, R5, -R28 ;  /* 0x000000051d1c7223 */ /* 0x000fe2000001081c */
[----:B------:R-:W-:Y:S01]  /*86a0*/  FMUL.FTZ R12, R39, R12 ;  /* 0x0000000c270c7220 */ /* 0x000fe20000410000 */
[----:B------:R-:W-:Y:S02]  /*86b0*/  IMAD.U32 R8, R9, 0x10000, RZ ;  /* 0x0001000009087824 */ /* 0x000fe400078e00ff */
[----:B------:R-:W-:Y:S01]  /*86c0*/  FMUL.FTZ R29, R36, R25 ;  /* 0x00000019241d7220 */ /* 0x000fe20000410000 */
[----:B------:R-:W-:Y:S01]  /*86d0*/  FFMA.FTZ R24, R31, R5, R24 ;  /* 0x000000051f187223 */ /* 0x000fe20000010018 */
[-C--:B------:R-:W-:Y:S01]  /*86e0*/  FFMA.FTZ R5, R39, R7.reuse, -R32 ;  /* 0x0000000727057223 */ /* 0x080fe20000010820 */
[----:B------:R-:W-:Y:S01]  /*86f0*/  FFMA.FTZ R7, R41, R7, R12 ;  /* 0x0000000729077223 */ /* 0x000fe2000001000c */
[----:B0-----:R-:W-:-:S02]  /*8700*/  IMAD.U32 R26, R14, 0x10000, RZ ;  /* 0x000100000e1a7824 */ /* 0x001fc400078e00ff */
[C---:B------:R-:W-:Y:S01]  /*8710*/  FMUL.FTZ R25, R34.reuse, R25 ;  /* 0x0000001922197220 */ /* 0x040fe20000410000 */
[----:B------:R-:W-:Y:S01]  /*8720*/  FFMA.FTZ R29, R34, R8, -R29 ;  /* 0x00000008221d7223 */ /* 0x000fe2000001081d */
[----:B------:R-:W-:Y:S01]  /*8730*/  IMAD.U32 R12, R40, 0x10000, RZ ;  /* 0x00010000280c7824 */ /* 0x000fe200078e00ff */
[----:B------:R-:W-:Y:S01]  /*8740*/  LOP3.LUT R14, R14, 0xffff0000, RZ, 0xc0, !PT ;  /* 0xffff00000e0e7812 */ /* 0x000fe200078ec0ff */
[C---:B------:R-:W-:Y:S01]  /*8750*/  IMAD.U32 R32, R43.reuse, 0x10000, RZ ;  /* 0x000100002b207824 */ /* 0x040fe200078e00ff */
[----:B------:R-:W-:Y:S02]  /*8760*/  LOP3.LUT R40, R40, 0xffff0000, RZ, 0xc0, !PT ;  /* 0xffff000028287812 */ /* 0x000fe400078ec0ff */
[----:B------:R-:W-:Y:S01]  /*8770*/  LOP3.LUT R34, R43, 0xffff0000, RZ, 0xc0, !PT ;  /* 0xffff00002b227812 */ /* 0x000fe200078ec0ff */
[C---:B------:R-:W-:Y:S01]  /*8780*/  IMAD.U32 R20, R10.reuse, 0x10000, RZ ;  /* 0x000100000a147824 */ /* 0x040fe200078e00ff */
[----:B------:R-:W-:Y:S01]  /*8790*/  LOP3.LUT R10, R10, 0xffff0000, RZ, 0xc0, !PT ;  /* 0xffff00000a0a7812 */ /* 0x000fe200078ec0ff */
[----:B------:R-:W-:Y:S01]  /*87a0*/  FMUL.FTZ R31, R32, R26 ;  /* 0x0000001a201f7220 */ /* 0x000fe20000410000 */
[----:B------:R-:W-:-:S02]  /*87b0*/  IMAD.U32 R27, R15, 0x10000, RZ ;  /* 0x000100000f1b7824 */ /* 0x000fc400078e00ff */
[----:B------:R-:W-:Y:S01]  /*87c0*/  FMUL.FTZ R33, R12, R26 ;  /* 0x0000001a0c217220 */ /* 0x000fe20000410000 */
[----:B------:R-:W-:Y:S02]  /*87d0*/  IMAD.U32 R41, R44, 0x10000, RZ ;  /* 0x000100002c297824 */ /* 0x000fe400078e00ff */
[-C--:B------:R-:W-:Y:S01]  /*87e0*/  FMUL.FTZ R35, R34, R14.reuse ;  /* 0x0000000e22237220 */ /* 0x080fe20000410000 */
[----:B------:R-:W-:Y:S01]  /*87f0*/  FMUL.FTZ R37, R40, R14 ;  /* 0x0000000e28257220 */ /* 0x000fe20000410000 */
[----:B------:R-:W-:Y:S01]  /*8800*/  IMAD.U32 R39, R3, 0x10000, RZ ;  /* 0x0001000003277824 */ /* 0x000fe200078e00ff */
[----:B------:R-:W-:Y:S01]  /*8810*/  SHF.L.U32 R21, R11, 0x10, RZ ;  /* 0x000000100b157819 */ /* 0x000fe200000006ff */
[----:B------:R-:W-:Y:S01]  /*8820*/  FFMA.FTZ R25, R36, R8, R25 ;  /* 0x0000000824197223 */ /* 0x000fe20000010019 */
[-C--:B------:R-:W-:Y:S01]  /*8830*/  FFMA.FTZ R31, R12, R20.reuse, -R31 ;  /* 0x000000140c1f7223 */ /* 0x080fe2000001081f */
[----:B------:R-:W-:Y:S01]  /*8840*/  FFMA.FTZ R14, R32, R20, R33 ;  /* 0x00000014200e7223 */ /* 0x000fe20000010021 */
[-C--:B------:R-:W-:Y:S01]  /*8850*/  FMUL.FTZ R8, R41, R27.reuse ;  /* 0x0000001b29087220 */ /* 0x080fe20000410000 */
[-C--:B------:R-:W-:Y:S01]  /*8860*/  FFMA.FTZ R12, R40, R10.reuse, -R35 ;  /* 0x0000000a280c7223 */ /* 0x080fe20000010823 */
[----:B------:R-:W-:Y:S01]  /*8870*/  FFMA.FTZ R37, R34, R10, R37 ;  /* 0x0000000a22257223 */ /* 0x000fe20000010025 */
[----:B------:R-:W-:Y:S01]  /*8880*/  LOP3.LUT R13, R13, 0xffff0000, RZ, 0xc0, !PT ;  /* 0xffff00000d0d7812 */ /* 0x000fe200078ec0ff */
[----:B------:R-:W-:Y:S01]  /*8890*/  FMUL.FTZ R10, R39, R27 ;  /* 0x0000001b270a7220 */ /* 0x000fe20000410000 */
[----:B------:R-:W-:-:S02]  /*88a0*/  LOP3.LUT R15, R15, 0xffff0000, RZ, 0xc0, !PT ;  /* 0xffff00000f0f7812 */ /* 0x000fc400078ec0ff */
[----:B------:R-:W-:Y:S02]  /*88b0*/  LOP3.LUT R33, R42, 0xffff0000, RZ, 0xc0, !PT ;  /* 0xffff00002a217812 */ /* 0x000fe400078ec0ff */
[----:B------:R-:W-:Y:S02]  /*88c0*/  LOP3.LUT R35, R44, 0xffff0000, RZ, 0xc0, !PT ;  /* 0xffff00002c237812 */ /* 0x000fe400078ec0ff */
[----:B------:R-:W-:Y:S02]  /*88d0*/  LOP3.LUT R27, R0, 0xffff0000, RZ, 0xc0, !PT ;  /* 0xffff0000001b7812 */ /* 0x000fe400078ec0ff */
[----:B------:R-:W-:Y:S01]  /*88e0*/  LOP3.LUT R3, R3, 0xffff0000, RZ, 0xc0, !PT ;  /* 0xffff000003037812 */ /* 0x000fe200078ec0ff */
[-C--:B------:R-:W-:Y:S01]  /*88f0*/  FFMA.FTZ R26, R39, R21.reuse, -R8 ;  /* 0x00000015271a7223 */ /* 0x080fe20000010808 */
[----:B------:R-:W-:Y:S01]  /*8900*/  LOP3.LUT R9, R9, 0xffff0000, RZ, 0xc0, !PT ;  /* 0xffff000009097812 */ /* 0x000fe200078ec0ff */
[----:B------:R-:W-:Y:S01]  /*8910*/  FFMA.FTZ R21, R41, R21, R10 ;  /* 0x0000001529157223 */ /* 0x000fe2000001000a */
[----:B------:R-:W-:Y:S01]  /*8920*/  LOP3.LUT R11, R11, 0xffff0000, RZ, 0xc0, !PT ;  /* 0xffff00000b0b7812 */ /* 0x000fe200078ec0ff */
        /* <DEDUP_REMOVED lines=18> */
.L_x_10505:
[----:B------:R-:W-:Y:S05]  /*8a50*/  BSYNC B0 ;  /* 0x0000000000007941 */ /* 0x000fea0003800000 */
.L_x_10494:
        /* <DEDUP_REMOVED lines=8> */
.L_x_10491:
[----:B012---:R-:W0:Y:S01]  /*8ae0*/  S2R R0, SR_TID.X ;  /* 0x0000000000007919 */ /* 0x007e220000002100 */
[----:B------:R-:W-:Y:S01]  /*8af0*/  ISETP.NE.AND P0, PT, R205, 0x3, PT ;  /* 0x00000003cd00780c */ /* 0x000fe20003f05270 */
[----:B------:R-:W-:Y:S05]  /*8b00*/  WARPSYNC.ALL ;  /* 0x0000000000007948 */ /* 0x000fea0003800000 */
[----:B0-----:R-:W-:-:S05]  /*8b10*/  SHF.R.U32.HI R0, RZ, 0x7, R0 ;  /* 0x00000007ff007819 */ /* 0x001fca0000011600 */
[----:B------:R-:W-:-:S05]  /*8b20*/  VIADD R72, R0, 0x8 ;  /* 0x0000000800487836 */ /* 0x000fca0000000000 */
[----:B------:R0:W-:Y:S06]  /*8b30*/  BAR.SYNC.DEFER_BLOCKING R72, 0x100 ;  /* 0x000400480000751d */ /* 0x0001ec0000010000 */
[----:B------:R-:W-:Y:S05]  /*8b40*/  @!P0 BRA `(.L_x_10515) ;  /* 0x0000000000048947 */ /* 0x000fea0003800000 */
[----:B------:R-:W-:Y:S01]  /*8b50*/  BPT.TRAP 0x1 ;  /* 0x000000040000795c */ /* 0x000fe20000300000 */
.L_x_10515:
[----:B------:R-:W-:Y:S01]  /*8b60*/  IMAD R3, R201, 0x8, R19 ;  /* 0x00000008c9037824 */ /* 0x000fe200078e0213 */
[----:B------:R-:W-:-:S04]  /*8b70*/  SHF.L.U32 R8, R212, 0x1f, RZ ;  /* 0x0000001fd4087819 */ /* 0x000fc800000006ff */
[----:B------:R1:W2:Y:S01]  /*8b80*/  SYNCS.PHASECHK.TRANS64.TRYWAIT P1, [R3+URZ+0x32430], R8 ;  /* 0x03243008030075a7 */ /* 0x0002a2000802017f */
[----:B------:R-:W-:Y:S05]  /*8b90*/  @!P0 BRA `(.L_x_10516) ;  /* 0x0000000000048947 */ /* 0x000fea0003800000 */
[----:B------:R-:W-:Y:S01]  /*8ba0*/  BPT.TRAP 0x1 ;  /* 0x000000040000795c */ /* 0x000fe20000300000 */
.L_x_10516:
[----:B------:R-:W-:-:S05]  /*8bb0*/  VIADD R0, R19, 0x1c400 ;  /* 0x0001c40013007836 */ /* 0x000fca0000000000 */
[----:B------:R-:W-:-:S04]  /*8bc0*/  SHF.R.U32.HI R0, RZ, 0x4, R0 ;  /* 0x00000004ff007819 */ /* 0x000fc80000011600 */
[----:B------:R-:W-:Y:S01]  /*8bd0*/  LOP3.LUT R0, R0, 0x3fff, RZ, 0xc0, !PT ;  /* 0x00003fff00007812 */ /* 0x000fe200078ec0ff */
[----:B--2---:R-:W-:Y:S06]  /*8be0*/  @P1 BRA `(.L_x_10517) ;  /* 0x0000000000081947 */ /* 0x004fec0003800000 */
[----:B------:R-:W2:Y:S02]  /*8bf0*/  SYNCS.PHASECHK.TRANS64.TRYWAIT P1, [R3+URZ+0x32430], R8 ;  /* 0x03243008030075a7 */ /* 0x000ea4000802017f */
[----:B--2---:R-:W-:Y:S05]  /*8c00*/  @!P1 BRA `(.L_x_10518) ;  /* 0x00000114008c9947 */ /* 0x004fea0003800000 */
.L_x_10517:
[----:B------:R-:W-:Y:S01]  /*8c10*/  LOP3.LUT R0, R0, 0x10000, RZ, 0xfc, !PT ;  /* 0x0001000000007812 */ /* 0x000fe200078efcff */
[----:B------:R-:W-:Y:S05]  /*8c20*/  WARPSYNC.ALL ;  /* 0x0000000000007948 */ /* 0x000fea0003800000 */
[----:B------:R-:W-:Y:S01]  /*8c30*/  STL [R1+0x4c], R0 ;  /* 0x00004c0001007387 */ /* 0x000fe20000100800 */
[----:B------:R-:W-:Y:S01]  /*8c40*/  IMAD R30, R30, 0x2000, R19 ;  /* 0x000020001e1e7824 */ /* 0x000fe200078e0213 */
[----:B------:R-:W-:Y:S01]  /*8c50*/  UMOV UR9, 0x40000040 ;  /* 0x4000004000097882 */ /* 0x000fe20000000000 */
[----:B------:R-:W-:Y:S01]  /*8c60*/  IMAD R4, R201, 0x300, R0 ;  /* 0x00000300c9047824 */ /* 0x000fe200078e0200 */
[----:B------:R-:W-:Y:S01]  /*8c70*/  SHF.L.U32 R6, R6, 0x1f, RZ ;  /* 0x0000001f06067819 */ /* 0x000fe200000006ff */
[----:B------:R-:W-:Y:S01]  /*8c80*/  IMAD.MOV.U32 R5, RZ, RZ, 0x40000040 ;  /* 0x40000040ff057424 */ /* 0x000fe200078e00ff */
[----:B------:R-:W-:Y:S01]  /*8c90*/  R2UR UR4, R30 ;  /* 0x000000001e0472ca */ /* 0x000fe200000e0000 */
[----:B------:R-:W-:Y:S01]  /*8ca0*/  IMAD.MOV.U32 R11, RZ, RZ, 0x40000040 ;  /* 0x40000040ff0b7424 */ /* 0x000fe200078e00ff */
[C---:B------:R-:W-:Y:S01]  /*8cb0*/  R2UR UR10, R4.reuse ;  /* 0x00000000040a72ca */ /* 0x040fe200000e0000 */
[----:B---345:R-:W-:Y:S01]  /*8cc0*/  WARPGROUP.ARRIVE ;  /* 0x00000000000079c5 */ /* 0x038fe20000000000 */
[----:B------:R-:W-:Y:S01]  /*8cd0*/  R2UR UR11, R5 ;  /* 0x00000000050b72ca */ /* 0x000fe200000e0000 */
[----:B------:R-:W-:Y:S01]  /*8ce0*/  IMAD.U32 R13, RZ, RZ, UR9 ;  /* 0x00000009ff0d7e24 */ /* 0x000fe2000f8e00ff */
[----:B------:R-:W-:Y:S01]  /*8cf0*/  IADD3 R10, R4, 0x2, RZ ;  /* 0x00000002040a7810 */ /* 0x000fe20007ffe0ff */
[----:B------:R-:W-:Y:S01]  /*8d00*/  IMAD.MOV.U32 R5, RZ, RZ, 0x40000040 ;  /* 0x40000040ff057424 */ /* 0x000fe200078e00ff */
[----:B------:R-:W-:Y:S05]  /*8d10*/  BSSY B0, `(.L_x_10519) ;  /* 0x0000030000007945 */ /* 0x000fea0003800000 */
[----:B------:R-:W-:-:S04]  /*8d20*/  UIADD3 UR5, UR4, 0x18400, URZ ;  /* 0x0001840004057890 */ /* 0x000fc8000fffe03f */
[----:B------:R-:W-:-:S04]  /*8d30*/  USHF.R.U32.HI UR5, URZ, 0x4, UR5 ;  /* 0x000000043f057899 */ /* 0x000fc80008011605 */
[----:B------:R-:W-:-:S04]  /*8d40*/  ULOP3.LUT UR5, UR5, 0x3fff, URZ, 0xc0, !UPT ;  /* 0x00003fff05057892 */ /* 0x000fc8000f8ec03f */
[----:B------:R-:W-:-:S04]  /*8d50*/  ULOP3.LUT UR6, UR5, 0x10000, URZ, 0xfc, !UPT ;  /* 0x0001000005067892 */ /* 0x000fc8000f8efc3f */
[----:B------:R-:W-:-:S03]  /*8d60*/  UIADD3 UR5, UR6, 0x2, URZ ;  /* 0x0000000206057890 */ /* 0x000fc6000fffe03f */
[----:B------:R-:W-:Y:S02]  /*8d70*/  UMOV UR8, UR6 ;  /* 0x0000000600087c82 */ /* 0x000fe40008000000 */
[----:B------:R-:W-:Y:S01]  /*8d80*/  HGMMA.64x96x16.F32.BF16 R24, gdesc[UR8], RZ, !UPT, gsb0 ;  /* 0x01600000081879f0 */ /* 0x000fe2000c0018ff */
[----:B------:R-:W-:Y:S01]  /*8d90*/  R2UR UR10, R10 ;  /* 0x000000000a0a72ca */ /* 0x000fe200000e0000 */
[----:B------:R-:W-:Y:S01]  /*8da0*/  IMAD.U32 R12, RZ, RZ, UR8 ;  /* 0x00000008ff0c7e24 */ /* 0x000fe2000f8e00ff */
[----:B------:R-:W-:Y:S01]  /*8db0*/  R2UR UR11, R11 ;  /* 0x000000000b0b72ca */ /* 0x000fe200000e0000 */
[----:B------:R-:W-:Y:S01]  /*8dc0*/  UMOV UR8, UR5 ;  /* 0x0000000500087c82 */ /* 0x000fe20008000000 */
[----:B------:R-:W-:Y:S01]  /*8dd0*/  UMOV UR9, 0x40000040 ;  /* 0x4000004000097882 */ /* 0x000fe20000000000 */
[C---:B------:R-:W-:Y:S01]  /*8de0*/  VIADD R10, R4.reuse, 0x4 ;  /* 0x00000004040a7836 */ /* 0x040fe20000000000 */
[----:B------:R-:W-:Y:S01]  /*8df0*/  UIADD3 UR5, UR6, 0x4, URZ ;  /* 0x0000000406057890 */ /* 0x000fe2000fffe03f */
[----:B------:R-:W-:Y:S01]  /*8e00*/  IMAD.MOV.U32 R11, RZ, RZ, 0x40000040 ;  /* 0x40000040ff0b7424 */ /* 0x000fe200078e00ff */
[----:B------:R3:W-:Y:S01]  /*8e10*/  STL.64 [R1+0x40], R12 ;  /* 0x0000400c01007387 */ /* 0x0007e20000100a00 */
[----:B------:R-:W-:-:S02]  /*8e20*/  VIADD R4, R4, 0x6 ;  /* 0x0000000604047836 */ /* 0x000fc40000000000 */
[----:B---3--:R-:W-:Y:S02]  /*8e30*/  IMAD.U32 R12, RZ, RZ, UR8 ;  /* 0x00000008ff0c7e24 */ /* 0x008fe4000f8e00ff */
        /* <DEDUP_REMOVED lines=9> */
[----:B------:R-:W-:Y:S01]  /*8ed0*/  UIADD3 UR5, UR6, 0x6, URZ ;  /* 0x0000000606057890 */ /* 0x000fe2000fffe03f */
[----:B------:R-:W-:Y:S02]  /*8ee0*/  IMAD.U32 R10, RZ, RZ, UR8 ;  /* 0x00000008ff0a7e24 */ /* 0x000fe4000f8e00ff */
        /* <DEDUP_REMOVED lines=9> */
[----:B------:R-:W-:Y:S02]  /*8f80*/  IMAD.U32 R4, RZ, RZ, UR8 ;  /* 0x00000008ff047e24 */ /* 0x000fe4000f8e00ff */
[----:B------:R-:W-:-:S05]  /*8f90*/  IMAD.U32 R5, RZ, RZ, UR9 ;  /* 0x00000009ff057e24 */ /* 0x000fca000f8e00ff */
[----:B------:R3:W-:Y:S01]  /*8fa0*/  STL.64 [R1+0x28], R4 ;  /* 0x0000280401007387 */ /* 0x0007e20000100a00 */
[----:B------:R-:W-:Y:S02]  /*8fb0*/  WARPGROUP.DEPBAR.LE gsb0, 0x0 ;  /* 0x00008000000079c5 */ /* 0x000fe40000010000 */
[----:B------:R-:W-:-:S06]  /*8fc0*/  WARPGROUP.ARRIVE ;  /* 0x00000000000079c5 */ /* 0x000fcc0000000000 */
[----:B------:R-:W-:Y:S03]  /*8fd0*/  HGMMA.64x96x16.F32.BF16 R24, gdesc[UR8], R24, gsb0 ;  /* 0x01600000081879f0 */ /* 0x000fe60008001818 */
[----:B------:R-:W-:Y:S02]  /*8fe0*/  WARPGROUP.DEPBAR.LE gsb0, 0x0 ;  /* 0x00008000000079c5 */ /* 0x000fe40000010000 */
[----:B------:R-:W4:Y:S02]  /*8ff0*/  SYNCS.PHASECHK.TRANS64.TRYWAIT P1, [R19+URZ+0x32410], R6 ;  /* 0x03241006130075a7 */ /* 0x000f24000802017f */
[----:B---34-:R-:W-:Y:S05]  /*9000*/  @!P1 BRA `(.L_x_10520) ;  /* 0x0000011000a09947 */ /* 0x018fea0003800000 */
.L_x_10734:
[----:B------:R-:W-:Y:S05]  /*9010*/  BSYNC B0 ;  /* 0x0000000000007941 */ /* 0x000fea0003800000 */
.L_x_10519:
[----:B------:R-:W-:Y:S05]  /*9020*/  @!P0 BRA `(.L_x_10521) ;  /* 0x0000000000048947 */ /* 0x000fea0003800000 */
[----:B------:R-:W-:Y:S01]  /*9030*/  BPT.TRAP 0x1 ;  /* 0x000000040000795c */ /* 0x000fe20000300000 */
.L_x_10521:
[----:B------:R4:W0:Y:S01]  /*9040*/  SYNCS.PHASECHK.TRANS64.TRYWAIT P1, [R3+URZ+0x32450], R8 ;  /* 0x03245008030075a7 */ /* 0x000822000802017f */
[----:B------:R-:W-:Y:S05]  /*9050*/  @!P0 BRA `(.L_x_10522) ;  /* 0x0000000000048947 */ /* 0x000fea0003800000 */
[----:B------:R-:W-:Y:S01]  /*9060*/  BPT.TRAP 0x1 ;  /* 0x000000040000795c */ /* 0x000fe20000300000 */
.L_x_10522:
[----:B0-----:R-:W-:Y:S05]  /*9070*/  @P1 BRA `(.L_x_10523) ;  /* 0x0000000000081947 */ /* 0x001fea0003800000 */
[----:B------:R-:W0:Y:S02]  /*9080*/  SYNCS.PHASECHK.TRANS64.TRYWAIT P1, [R3+URZ+0x32450], R8 ;  /* 0x03245008030075a7 */ /* 0x000e24000802017f */
[----:B0-----:R-:W-:Y:S05]  /*9090*/  @!P1 BRA `(.L_x_10524) ;  /* 0x0000011000909947 */ /* 0x001fea0003800000 */
.L_x_10523:
[----:B------:R-:W-:Y:S05]  /*90a0*/  WARPSYNC.ALL ;  /* 0x0000000000007948 */ /* 0x000fea0003800000 */
[----:B------:R-:W-:Y:S01]  /*90b0*/  VIADD R219, R19, 0x400 ;  /* 0x0000040013db7836 */ /* 0x000fe20000000000 */
[----:B------:R-:W-:Y:S01]  /*90c0*/  UIADD3 UR4, UR4, 0x22400, URZ ;  /* 0x0002240004047890 */ /* 0x000fe2000fffe03f */
[----:B------:R-:W-:Y:S01]  /*90d0*/  IMAD.MOV.U32 R5, RZ, RZ, 0x40000040 ;  /* 0x40000040ff057424 */ /* 0x000fe200078e00ff */
[----:B------:R-:W-:Y:S01]  /*90e0*/  WARPGROUP.ARRIVE ;  /* 0x00000000000079c5 */ /* 0x000fe20000000000 */
[----:B------:R-:W-:Y:S01]  /*90f0*/  UMOV UR9, 0x40000040 ;  /* 0x4000004000097882 */ /* 0x000fe20000000000 */
[----:B------:R-:W-:Y:S01]  /*9100*/  SHF.R.U32.HI R219, RZ, 0x4, R219 ;  /* 0x00000004ffdb7819 */ /* 0x000fe200000116db */
[----:B------:R-:W-:Y:S01]  /*9110*/  USHF.R.U32.HI UR4, URZ, 0x4, UR4 ;  /* 0x000000043f047899 */ /* 0x000fe20008011604 */
[----:B------:R-:W-:Y:S01]  /*9120*/  R2UR UR11, R5 ;  /* 0x00000000050b72ca */ /* 0x000fe200000e0000 */
[----:B------:R-:W-:Y:S01]  /*9130*/  IMAD.MOV.U32 R7, RZ, RZ, 0x40000040 ;  /* 0x40000040ff077424 */ /* 0x000fe200078e00ff */
[----:B------:R-:W-:Y:S01]  /*9140*/  LOP3.LUT R219, R219, 0x3fff, RZ, 0xc0, !PT ;  /* 0x00003fffdbdb7812 */ /* 0x000fe200078ec0ff */
[----:B------:R-:W-:Y:S01]  /*9150*/  ULOP3.LUT UR4, UR4, 0x3fff, URZ, 0xc0, !UPT ;  /* 0x00003fff04047892 */ /* 0x000fe2000f8ec03f */
[----:B------:R-:W-:Y:S01]  /*9160*/  IMAD.U32 R9, RZ, RZ, UR9 ;  /* 0x00000009ff097e24 */ /* 0x000fe2000f8e00ff */
        /* <DEDUP_REMOVED lines=8> */
[----:B------:R0:W-:Y:S01]  /*91f0*/  STL [R1+0x50], R0 ;  /* 0x0000500001007387 */ /* 0x0001e20000100800 */
[----:B------:R-:W-:Y:S01]  /*9200*/  UMOV UR8, UR4 ;  /* 0x0000000400087c82 */ /* 0x000fe20008000000 */
[C---:B---3--:R-:W-:Y:S01]  /*9210*/  VIADD R6, R4.reuse, 0x2 ;  /* 0x0000000204067836 */ /* 0x048fe20000000000 */
[----:B------:R-:W-:Y:S01]  /*9220*/  R2UR UR10, R4 ;  /* 0x00000000040a72ca */ /* 0x000fe200000e0000 */
[----:B-12-4-:R-:W-:Y:S01]  /*9230*/  IMAD.U32 R8, RZ, RZ, UR8 ;  /* 0x00000008ff087e24 */ /* 0x016fe2000f8e00ff */
[----:B------:R-:W-:Y:S01]  /*9240*/  UIADD3 UR56, UR4, 0x804, URZ ;  /* 0x0000080404387890 */ /* 0x000fe2000fffe03f */
[----:B------:R-:W-:Y:S01]  /*9250*/  R2UR UR39, R5 ;  /* 0x00000000052772ca */ /* 0x000fe200000e0000 */
[----:B------:R-:W-:-:S02]  /*9260*/  UIADD3 UR52, UR4, 0x806, URZ ;  /* 0x0000080604347890 */ /* 0x000fc4000fffe03f */
[----:B------:R1:W-:Y:S01]  /*9270*/  STL.64 [R1+0x20], R8 ;  /* 0x0000200801007387 */ /* 0x0003e20000100a00 */
[----:B------:R-:W-:Y:S02]  /*9280*/  UIADD3 UR48, UR4, 0xc00, URZ ;  /* 0x00000c0004307890 */ /* 0x000fe4000fffe03f */
[----:B------:R-:W-:Y:S01]  /*9290*/  UIADD3 UR44, UR4, 0xc02, URZ ;  /* 0x00000c02042c7890 */ /* 0x000fe2000fffe03f */
[----:B0-----:R-:W0:Y:S01]  /*92a0*/  S2R R0, SR_TID.X ;  /* 0x0000000000007919 */ /* 0x001e220000002100 */
[----:B------:R-:W-:Y:S01]  /*92b0*/  UMOV UR45, 0x40000040 ;  /* 0x40000040002d7882 */ /* 0x000fe20000000000 */
[----:B------:R-:W-:Y:S01]  /*92c0*/  UIADD3 UR40, UR4, 0xc04, URZ ;  /* 0x00000c0404287890 */ /* 0x000fe2000fffe03f */
[----:B------:R-:W-:Y:S01]  /*92d0*/  HGMMA.64x96x16.F32.BF16 R24, gdesc[UR8], R24, gsb0 ;  /* 0x01600000081879f0 */ /* 0x000fe20008001818 */
[----:B------:R-:W-:Y:S01]  /*92e0*/  R2UR UR10, R6 ;  /* 0x00000000060a72ca */ /* 0x000fe200000e0000 */
[----:B------:R-:W-:Y:S01]  /*92f0*/  UMOV UR8, UR5 ;  /* 0x0000000500087c82 */ /* 0x000fe20008000000 */
[----:B------:R-:W-:Y:S01]  /*9300*/  R2UR UR11, R7 ;  /* 0x00000000070b72ca */ /* 0x000fe200000e0000 */
[----:B------:R-:W-:Y:S01]  /*9310*/  UMOV UR9, 0x40000040 ;  /* 0x4000004000097882 */ /* 0x000fe20000000000 */
[----:B------:R-:W-:Y:S01]  /*9320*/  IMAD.MOV.U32 R7, RZ, RZ, 0x40000040 ;  /* 0x40000040ff077424 */ /* 0x000fe200078e00ff */
[----:B------:R-:W-:Y:S01]  /*9330*/  IADD3 R6, R4, 0x4, RZ ;  /* 0x0000000404067810 */ /* 0x000fe20007ffe0ff */
[----:B------:R-:W-:Y:S01]  /*9340*/  UIADD3 UR5, UR4, 0x4, URZ ;  /* 0x0000000404057890 */ /* 0x000fe2000fffe03f */
[----:B-1----:R-:W-:Y:S01]  /*9350*/  IMAD.U32 R8, RZ, RZ, UR8 ;  /* 0x00000008ff087e24 */ /* 0x002fe2000f8e00ff */
[----:B------:R-:W-:Y:S01]  /*9360*/  UMOV UR41, 0x40000040 ;  /* 0x4000004000297882 */ /* 0x000fe20000000000 */
[----:B------:R-:W-:Y:S01]  /*9370*/  IMAD.U32 R9, RZ, RZ, UR9 ;  /* 0x00000009ff097e24 */ /* 0x000fe2000f8e00ff */
[----:B------:R-:W-:Y:S01]  /*9380*/  UIADD3 UR36, UR4, 0xc06, URZ ;  /* 0x00000c0604247890 */ /* 0x000fe2000fffe03f */
[----:B------:R-:W-:-:S03]  /*9390*/  UMOV UR37, 0x40000040 ;  /* 0x4000004000257882 */ /* 0x000fc60000000000 */
[----:B------:R1:W-:Y:S01]  /*93a0*/  STL.64 [R1+0x18], R8 ;  /* 0x0000180801007387 */ /* 0x0003e20000100a00 */
[----:B0-----:R-:W-:-:S04]  /*93b0*/  SHF.R.U32.HI R0, RZ, 0x7, R0 ;  /* 0x00000007ff007819 */ /* 0x001fc80000011600 */
[----:B------:R-:W-:Y:S01]  /*93c0*/  IADD3 R0, -R0, 0xb, RZ ;  /* 0x0000000b00007810 */ /* 0x000fe20007ffe1ff */
        /* <DEDUP_REMOVED lines=10> */
[----:B-1----:R-:W-:Y:S02]  /*9470*/  IMAD.U32 R8, RZ, RZ, UR8 ;  /* 0x00000008ff087e24 */ /* 0x002fe4000f8e00ff */
        /* <DEDUP_REMOVED lines=27> */
[----:B------:R0:W-:Y:S01]  /*9630*/  STL.64 [R1], R8 ;  /* 0x0000000801007387 */ /* 0x0001e20000100a00 */
        /* <DEDUP_REMOVED lines=10> */
[----:B------:R-:W-:Y:S02]  /*96e0*/  IMAD.U32 R228, RZ, RZ, UR8 ;  /* 0x00000008ffe47e24 */ /* 0x000fe4000f8e00ff */
[----:B------:R-:W-:Y:S01]  /*96f0*/  IMAD.U32 R229, RZ, RZ, UR9 ;  /* 0x00000009ffe57e24 */ /* 0x000fe2000f8e00ff */
[----:B------:R-:W-:-:S02]  /*9700*/  WARPGROUP.DEPBAR.LE gsb0, 0x0 ;  /* 0x00008000000079c5 */ /* 0x000fc40000010000 */
[----:B------:R-:W-:-:S06]  /*9710*/  WARPGROUP.ARRIVE ;  /* 0x00000000000079c5 */ /* 0x000fcc0000000000 */
        /* <DEDUP_REMOVED lines=43> */
[----:B------:R-:W-:Y:S01]  /*99d0*/  IMAD.U32 R220, RZ, RZ, UR8 ;  /* 0x00000008ffdc7e24 */ /* 0x000fe2000f8e00ff */
        /* <DEDUP_REMOVED lines=13> */
[----:B------:R-:W-:Y:S02]  /*9ab0*/  R2UR UR46, R6 ;  /* 0x00000000062e72ca */ /* 0x000fe400000e0000 */
[----:B------:R-:W-:Y:S01]  /*9ac0*/  R2UR UR47, R7 ;  /* 0x00000000072f72ca */ /* 0x000fe200000e0000 */
[----:B------:R-:W-:Y:S01]  /*9ad0*/  IMAD.MOV.U32 R7, RZ, RZ, 0x40000040 ;  /* 0x40000040ff077424 */ /* 0x000fe200078e00ff */
[C---:B------:R-:W-:Y:S01]  /*9ae0*/  IADD3 R6, R4.reuse, 0x904, RZ ;  /* 0x0000090404067810 */ /* 0x040fe20007ffe0ff */
[----:B------:R-:W-:-:S03]  /*9af0*/  VIADD R4, R4, 0x906 ;  /* 0x0000090604047836 */ /* 0x000fc60000000000 */
[----:B------:R-:W-:Y:S02]  /*9b00*/  R2UR UR42, R6 ;  /* 0x00000000062a72ca */ /* 0x000fe400000e0000 */
[----:B------:R-:W-:Y:S02]  /*9b10*/  R2UR UR43, R7 ;  /* 0x00000000072b72ca */ /* 0x000fe400000e0000 */
[----:B------:R-:W-:Y:S01]  /*9b20*/  R2UR UR38, R4 ;  /* 0x00000000042672ca */ /* 0x000fe200000e0000 */
        /* <DEDUP_REMOVED lines=25> */
.L_x_10525:
[----:B------:R-:W2:Y:S01]  /*9cc0*/  LDL R13, [R1+0x78] ;  /* 0x00007800010d7983 */ /* 0x000ea20000100800 */
[----:B------:R-:W-:Y:S01]  /*9cd0*/  ULDC UR4, c[0x0][0xad0] ;  /* 0x0002b40000047ab9 */ /* 0x000fe20000000800 */
[----:B------:R-:W-:Y:S02]  /*9ce0*/  IMAD R12, R189, -0x60, R187 ;  /* 0xffffffa0bd0c7824 */ /* 0x000fe400078e02bb */
[----:B------:R-:W-:Y:S01]  /*9cf0*/  FMUL.FTZ R24, R24, UR4 ;  /* 0x0000000418187c20 */ /* 0x000fe20008410000 */
[----:B------:R-:W-:Y:S01]  /*9d00*/  FMUL.FTZ R25, R25, UR4 ;  /* 0x0000000419197c20 */ /* 0x000fe20008410000 */
[----:B------:R-:W-:Y:S01]  /*9d10*/  FMUL.FTZ R28, R28, UR4 ;  /* 0x000000041c1c7c20 */ /* 0x000fe20008410000 */
[----:B------:R-:W-:Y:S01]  /*9d20*/  FMUL.FTZ R29, R29, UR4 ;  /* 0x000000041d1d7c20 */ /* 0x000fe20008410000 */
[----:B------:R-:W1:Y:S01]  /*9d30*/  MUFU.TANH R5, R24 ;  /* 0x0000001800057308 */ /* 0x000e620000002400 */
[----:B------:R-:W-:Y:S02]  /*9d40*/  VIADD R12, R12, 0x60 ;  /* 0x000000600c0c7836 */ /* 0x000fe40000000000 */
        /* <DEDUP_REMOVED lines=50> */
[----:B------:R-:W-:Y:S01]  /*a070*/  ULDC UR4, c[0x0][0xa80] ;  /* 0x0002a00000047ab9 */ /* 0x000fe20000000800 */
[----:B------:R-:W5:Y:S01]  /*a080*/  S2R R190, SR_CgaCtaId ;  /* 0x0000000000be7919 */ /* 0x000f620000008800 */
[----:B------:R-:W-:-:S02]  /*a090*/  LOP3.LUT R219, R219, 0x3000000, RZ, 0xfc, !PT ;  /* 0x03000000dbdb7812 */ /* 0x000fc400078efcff */
[----:B------:R-:W5:Y:S08]  /*a0a0*/  MUFU.TANH R33, R33 ;  /* 0x0000002100217308 */ /* 0x000f700000002400 */
[----:B------:R-:W5:Y:S08]  /*a0b0*/  MUFU.TANH R30, R30 ;  /* 0x0000001e001e7308 */ /* 0x000f700000002400 */
[----:B------:R-:W5:Y:S08]  /*a0c0*/  MUFU.TANH R31, R31 ;  /* 0x0000001f001f7308 */ /* 0x000f700000002400 */
[----:B------:R-:W5:Y:S08]  /*a0d0*/  MUFU.TANH R6, R36 ;  /* 0x0000002400067308 */ /* 0x000f700000002400 */
[----:B------:R5:W-:Y:S08]  /*a0e0*/  MUFU.TANH R28, R38 ;  /* 0x00000026001c7308 */ /* 0x000bf00000002400 */
[----:B------:R-:W5:Y:S08]  /*a0f0*/  MUFU.TANH R37, R37 ;  /* 0x0000002500257308 */ /* 0x000f700000002400 */
        /* <DEDUP_REMOVED lines=8> */
[----:B0-----:R-:W0:Y:S08]  /*a180*/  MUFU.TANH R8, R48 ;  /* 0x0000003000087308 */ /* 0x001e300000002400 */
        /* <DEDUP_REMOVED lines=14> */
[----:B------:R-:W-:Y:S01]  /*a270*/  MUFU.TANH R60, R60 ;  /* 0x0000003c003c7308 */ /* 0x000fe20000002400 */
[----:B--2---:R-:W-:-:S07]  /*a280*/  IMAD R12, R13, -0x2, R12 ;  /* 0xfffffffe0d0c7824 */ /* 0x004fce00078e020c */
[----:B------:R-:W2:Y:S01]  /*a290*/  MUFU.TANH R62, R62 ;  /* 0x0000003e003e7308 */ /* 0x000ea20000002400 */
[C---:B------:R-:W-:Y:S02]  /*a2a0*/  ISETP.GT.AND P4, PT, R12.reuse, RZ, PT ;  /* 0x000000ff0c00720c */ /* 0x040fe40003f84270 */
[C---:B------:R-:W-:Y:S02]  /*a2b0*/  ISETP.GT.AND P1, PT, R12.reuse, 0x1, PT ;  /* 0x000000010c00780c */ /* 0x040fe40003f24270 */
[C---:B------:R-:W-:Y:S02]  /*a2c0*/  ISETP.GT.AND P3, PT, R12.reuse, 0x8, PT ;  /* 0x000000080c00780c */ /* 0x040fe40003f64270 */
[----:B-1----:R-:W-:Y:S01]  /*a2d0*/  FSEL R5, R5, -INF , P4 ;  /* 0xff80000005057808 */ /* 0x002fe20002000000 */
[----:B------:R-:W1:Y:S01]  /*a2e0*/  MUFU.TANH R61, R61 ;  /* 0x0000003d003d7308 */ /* 0x000e620000002400 */
[----:B---3--:R-:W-:Y:S02]  /*a2f0*/  FSEL R7, R7, -INF , P1 ;  /* 0xff80000007077808 */ /* 0x008fe40000800000 */
[----:B------:R-:W-:-:S02]  /*a300*/  ISETP.GT.AND P2, PT, R12, 0x9, PT ;  /* 0x000000090c00780c */ /* 0x000fc40003f44270 */
[----:B----4-:R-:W-:Y:S02]  /*a310*/  FSEL R21, R21, -INF , P3 ;  /* 0xff80000015157808 */ /* 0x010fe40001800000 */
[----:B-----5:R-:W-:Y:S01]  /*a320*/  FMNMX.FTZ R38, R5, R7, !PT ;  /* 0x0000000705267209 */ /* 0x020fe20007810000 */
[----:B------:R-:W3:Y:S01]  /*a330*/  MUFU.TANH R64, R64 ;  /* 0x0000004000407308 */ /* 0x000ee20000002400 */
[----:B------:R-:W-:Y:S02]  /*a340*/  ISETP.GT.AND P5, PT, R12, 0x10, PT ;  /* 0x000000100c00780c */ /* 0x000fe40003fa4270 */
[----:B------:R-:W-:Y:S02]  /*a350*/  FSEL R25, R29, -INF , P2 ;  /* 0xff8000001d197808 */ /* 0x000fe40001000000 */
[----:B------:R-:W-:Y:S02]  /*a360*/  FMNMX.FTZ R38, R21, R38, !PT ;  /* 0x0000002615267209 */ /* 0x000fe40007810000 */
[----:B------:R-:W-:Y:S01]  /*a370*/  FSEL R4, R4, -INF , P4 ;  /* 0xff80000004047808 */ /* 0x000fe20002000000 */
[----:B------:R-:W4:Y:S01]  /*a380*/  MUFU.TANH R65, R65 ;  /* 0x0000004100417308 */ /* 0x000f220000002400 */
[----:B------:R-:W-:-:S02]  /*a390*/  FSEL R24, R27, -INF , P1 ;  /* 0xff8000001b187808 */ /* 0x000fc40000800000 */
[----:B------:R-:W-:Y:S02]  /*a3a0*/  ISETP.GT.AND P4, PT, R12, 0x11, PT ;  /* 0x000000110c00780c */ /* 0x000fe40003f84270 */
[----:B------:R-:W-:Y:S02]  /*a3b0*/  FSEL R27, R32, -INF , P5 ;  /* 0xff800000201b7808 */ /* 0x000fe40002800000 */
[----:B------:R-:W-:Y:S01]  /*a3c0*/  FMNMX.FTZ R38, R25, R38, !PT ;  /* 0x0000002619267209 */ /* 0x000fe20007810000 */
[----:B------:R-:W5:Y:S01]  /*a3d0*/  MUFU.TANH R68, R68 ;  /* 0x0000004400447308 */ /* 0x000f620000002400 */
[----:B------:R-:W-:Y:S02]  /*a3e0*/  ISETP.GT.AND P1, PT, R12, 0x18, PT ;  /* 0x000000180c00780c */ /* 0x000fe40003f24270 */
[----:B------:R-:W-:Y:S02]  /*a3f0*/  FSEL R29, R33, -INF , P4 ;  /* 0xff800000211d7808 */ /* 0x000fe40002000000 */
[----:B------:R-:W-:-:S02]  /*a400*/  FMNMX.FTZ R38, R27, R38, !PT ;  /* 0x000000261b267209 */ /* 0x000fc40007810000 */
[----:B------:R-:W-:Y:S01]  /*a410*/  FSEL R30, R30, -INF , P3 ;  /* 0xff8000001e1e7808 */ /* 0x000fe20001800000 */
[----:B------:R-:W5:Y:S01]  /*a420*/  MUFU.TANH R69, R69 ;  /* 0x0000004500457308 */ /* 0x000f620000002400 */
[----:B------:R-:W-:Y:S02]  /*a430*/  FSEL R36, R31, -INF , P2 ;  /* 0xff8000001f247808 */ /* 0x000fe40001000000 */
[----:B------:R-:W-:Y:S02]  /*a440*/  ISETP.GT.AND P3, PT, R12, 0x19, PT ;  /* 0x000000190c00780c */ /* 0x000fe40003f64270 */
[----:B------:R-:W-:Y:S02]  /*a450*/  FSEL R31, R6, -INF , P1 ;  /* 0xff800000061f7808 */ /* 0x000fe40000800000 */
[----:B------:R-:W-:Y:S01]  /*a460*/  FMNMX.FTZ R38, R29, R38, !PT ;  /* 0x000000261d267209 */ /* 0x000fe20007810000 */
[----:B------:R-:W5:Y:S01]  /*a470*/  MUFU.TANH R63, R63 ;  /* 0x0000003f003f7308 */ /* 0x000f620000002400 */
[----:B------:R-:W-:-:S02]  /*a480*/  ISETP.GT.AND P2, PT, R12, 0x20, PT ;  /* 0x000000200c00780c */ /* 0x000fc40003f44270 */
[----:B------:R-:W-:Y:S02]  /*a490*/  FSEL R33, R37, -INF , P3 ;  /* 0xff80000025217808 */ /* 0x000fe40001800000 */
[----:B------:R-:W-:Y:S02]  /*a4a0*/  FMNMX.FTZ R38, R31, R38, !PT ;  /* 0x000000261f267209 */ /* 0x000fe40007810000 */
[----:B------:R-:W-:Y:S01]  /*a4b0*/  FSEL R34, R34, -INF , P5 ;  /* 0xff80000022227808 */ /* 0x000fe20002800000 */
[----:B------:R-:W5:Y:S01]  /*a4c0*/  MUFU.TANH R66, R66 ;  /* 0x0000004200427308 */ /* 0x000f620000002400 */
[----:B------:R-:W-:Y:S02]  /*a4d0*/  ISETP.GT.AND P5, PT, R12, 0x21, PT ;  /* 0x000000210c00780c */ /* 0x000fe40003fa4270 */
[----:B------:R-:W-:Y:S02]  /*a4e0*/  FSEL R163, R40, -INF , P2 ;  /* 0xff80000028a37808 */ /* 0x000fe40001000000 */
[----:B------:R-:W-:-:S02]  /*a4f0*/  FMNMX.FTZ R38, R33, R38, !PT ;  /* 0x0000002621267209 */ /* 0x000fc40007810000 */
[----:B------:R-:W-:Y:S01]  /*a500*/  FSEL R32, R35, -INF , P4 ;  /* 0xff80000023207808 */ /* 0x000fe20002000000 */
[----:B------:R-:W5:Y:S01]  /*a510*/  MUFU.TANH R67, R67 ;  /* 0x0000004300437308 */ /* 0x000f620000002400 */
[----:B------:R-:W-:Y:S02]  /*a520*/  ISETP.GT.AND P4, PT, R12, 0x28, PT ;  /* 0x000000280c00780c */ /* 0x000fe40003f84270 */
[----:B------:R-:W-:Y:S02]  /*a530*/  FSEL R161, R41, -INF , P5 ;  /* 0xff80000029a17808 */ /* 0x000fe40002800000 */
[----:B------:R-:W-:Y:S02]  /*a540*/  FMNMX.FTZ R38, R163, R38, !PT ;  /* 0x00000026a3267209 */ /* 0x000fe40007810000 */
[----:B------:R-:W-:Y:S01]  /*a550*/  FSEL R28, R28, -INF , P1 ;  /* 0xff8000001c1c7808 */ /* 0x000fe20000800000 */
        /* <DEDUP_REMOVED lines=9> */
[----:B------:R-:W-:Y:S02]  /*a5f0*/  FSEL R162, R42, -INF , P2 ;  /* 0xff8000002aa27808 */ /* 0x000fe40001000000 */
[----:B------:R-:W-:Y:S02]  /*a600*/  ISETP.GT.AND P2, PT, R12, 0x31, PT ;  /* 0x000000310c00780c */ /* 0x000fe40003f44270 */
[----:B0-----:R-:W-:Y:S02]  /*a610*/  FSEL R8, R8, -INF , P3 ;  /* 0xff80000008087808 */ /* 0x001fe40001800000 */
[----:B------:R-:W-:Y:S02]  /*a620*/  FMNMX.FTZ R13, R4, R24, !PT ;  /* 0x00000018040d7209 */ /* 0x000fe40007810000 */
[----:B------:R-:W-:Y:S02]  /*a630*/  FMNMX.FTZ R35, R165, R6, !PT ;  /* 0x00000006a5237209 */ /* 0x000fe40007810000 */
[----:B------:R-:W-:-:S02]  /*a640*/  FSEL R167, R43, -INF , P5 ;  /* 0xff8000002ba77808 */ /* 0x000fc40002800000 */
[----:B------:R-:W-:Y:S02]  /*a650*/  ISETP.GT.AND P5, PT, R12, 0x38, PT ;  /* 0x000000380c00780c */ /* 0x000fe40003fa4270 */
[----:B------:R-:W-:Y:S02]  /*a660*/  FSEL R10, R10, -INF , P2 ;  /* 0xff8000000a0a7808 */ /* 0x000fe40001000000 */
[----:B------:R-:W-:Y:S02]  /*a670*/  FMNMX.FTZ R13, R30, R13, !PT ;  /* 0x0000000d1e0d7209 */ /* 0x000fe40007810000 */
[----:B------:R-:W-:Y:S02]  /*a680*/  FMNMX.FTZ R35, R8, R35, !PT ;  /* 0x0000002308237209 */ /* 0x000fe40007810000 */
[----:B------:R-:W-:Y:S02]  /*a690*/  FSEL R166, R46, -INF , P4 ;  /* 0xff8000002ea67808 */ /* 0x000fe40002000000 */
[----:B------:R-:W-:-:S02]  /*a6a0*/  ISETP.GT.AND P4, PT, R12, 0x39, PT ;  /* 0x000000390c00780c */ /* 0x000fc40003f84270 */
[----:B------:R-:W-:Y:S02]  /*a6b0*/  FSEL R14, R14, -INF , P5 ;  /* 0xff8000000e0e7808 */ /* 0x000fe40002800000 */
[----:B------:R-:W-:Y:S02]  /*a6c0*/  FMNMX.FTZ R13, R36, R13, !PT ;  /* 0x0000000d240d7209 */ /* 0x000fe40007810000 */
[----:B------:R-:W-:Y:S02]  /*a6d0*/  FMNMX.FTZ R35, R10, R35, !PT ;  /* 0x000000230a237209 */ /* 0x000fe40007810000 */
[----:B------:R-:W-:Y:S02]  /*a6e0*/  FSEL R164, R47, -INF , P1 ;  /* 0xff8000002fa47808 */ /* 0x000fe40000800000 */
[----:B------:R-:W-:Y:S02]  /*a6f0*/  ISETP.GT.AND P1, PT, R12, 0x40, PT ;  /* 0x000000400c00780c */ /* 0x000fe40003f24270 */
[----:B------:R-:W-:-:S02]  /*a700*/  FSEL R20, R20, -INF , P4 ;  /* 0xff80000014147808 */ /* 0x000fc40002000000 */
[----:B------:R-:W-:Y:S02]  /*a710*/  FMNMX.FTZ R13, R34, R13, !PT ;  /* 0x0000000d220d7209 */ /* 0x000fe40007810000 */
[----:B------:R-:W-:Y:S02]  /*a720*/  FMNMX.FTZ R35, R14, R35, !PT ;  /* 0x000000230e237209 */ /* 0x000fe40007810000 */
[----:B------:R-:W-:Y:S02]  /*a730*/  FSEL R169, R50, -INF , P3 ;  /* 0xff80000032a97808 */ /* 0x000fe40001800000 */
[----:B------:R-:W-:Y:S02]  /*a740*/  ISETP.GT.AND P3, PT, R12, 0x41, PT ;  /* 0x000000410c00780c */ /* 0x000fe40003f64270 */
[----:B------:R-:W-:Y:S02]  /*a750*/  FSEL R174, R56, -INF , P1 ;  /* 0xff80000038ae7808 */ /* 0x000fe40000800000 */
[----:B------:R-:W-:-:S02]  /*a760*/  FMNMX.FTZ R13, R32, R13, !PT ;  /* 0x0000000d200d7209 */ /* 0x000fc40007810000 */
[----:B------:R-:W-:Y:S02]  /*a770*/  FMNMX.FTZ R35, R20, R35, !PT ;  /* 0x0000002314237209 */ /* 0x000fe40007810000 */
[----:B------:R-:W-:Y:S02]  /*a780*/  FSEL R9, R9, -INF , P2 ;  /* 0xff80000009097808 */ /* 0x000fe40001000000 */
[----:B------:R-:W-:Y:S02]  /*a790*/  ISETP.GT.AND P2, PT, R12, 0x48, PT ;  /* 0x000000480c00780c */ /* 0x000fe40003f44270 */
[----:B------:R-:W-:Y:S02]  /*a7a0*/  FSEL R173, R57, -INF , P3 ;  /* 0xff80000039ad7808 */ /* 0x000fe40001800000 */
[----:B------:R-:W-:Y:S02]  /*a7b0*/  FMNMX.FTZ R13, R28, R13, !PT ;  /* 0x0000000d1c0d7209 */ /* 0x000fe40007810000 */
[----:B------:R-:W-:-:S02]  /*a7c0*/  FMNMX.FTZ R6, R174, R35, !PT ;  /* 0x00000023ae067209 */ /* 0x000fc40007810000 */
[----:B------:R-:W-:Y:S02]  /*a7d0*/  FSEL R11, R11, -INF , P5 ;  /* 0xff8000000b0b7808 */ /* 0x000fe40002800000 */
[----:B------:R-:W-:Y:S02]  /*a7e0*/  FSEL R15, R15, -INF , P4 ;  /* 0xff8000000f0f7808 */ /* 0x000fe40002000000 */
[----:B------:R-:W-:Y:S02]  /*a7f0*/  FSEL R180, R58, -INF , P1 ;  /* 0xff8000003ab47808 */ /* 0x000fe40000800000 */
[----:B------:R-:W-:Y:S02]  /*a800*/  FSEL R181, R59, -INF , P3 ;  /* 0xff8000003bb57808 */ /* 0x000fe40001800000 */
[----:B--2---:R-:W-:Y:S02]  /*a810*/  FSEL R184, R62, -INF , P2 ;  /* 0xff8000003eb87808 */ /* 0x004fe40001000000 */
[----:B------:R-:W-:-:S02]  /*a820*/  FSEL R177, R60, -INF , P2 ;  /* 0xff8000003cb17808 */ /* 0x000fc40001000000 */
[C---:B------:R-:W-:Y:S02]  /*a830*/  ISETP.GT.AND P5, PT, R12.reuse, 0x49, PT ;  /* 0x000000490c00780c */ /* 0x040fe40003fa4270 */
[C---:B------:R-:W-:Y:S02]  /*a840*/  ISETP.GT.AND P4, PT, R12.reuse, 0x50, PT ;  /* 0x000000500c00780c */ /* 0x040fe40003f84270 */
[C---:B------:R-:W-:Y:S02]  /*a850*/  ISETP.GT.AND P1, PT, R12.reuse, 0x51, PT ;  /* 0x000000510c00780c */ /* 0x040fe40003f24270 */
[C---:B------:R-:W-:Y:S02]  /*a860*/  ISETP.GT.AND P3, PT, R12.reuse, 0x58, PT ;  /* 0x000000580c00780c */ /* 0x040fe40003f64270 */
[----:B------:R-:W-:Y:S02]  /*a870*/  ISETP.GT.AND P2, PT, R12, 0x59, PT ;  /* 0x000000590c00780c */ /* 0x000fe40003f44270 */
[----:B------:R-:W-:-:S02]  /*a880*/  FMNMX.FTZ R13, R26, R13, !PT ;  /* 0x0000000d1a0d7209 */ /* 0x000fc40007810000 */
[----:B------:R-:W-:Y:S02]  /*a890*/  FMNMX.FTZ R12, R173, R6, !PT ;  /* 0x00000006ad0c7209 */ /* 0x000fe40007810000 */
[----:B-1----:R-:W-:Y:S02]  /*a8a0*/  FSEL R179, R61, -INF , P5 ;  /* 0xff8000003db37808 */ /* 0x002fe40002800000 */
[----:B------:R-:W-:Y:S02]  /*a8b0*/  FMNMX.FTZ R6, R162, R13, !PT ;  /* 0x0000000da2067209 */ /* 0x000fe40007810000 */
[----:B------:R-:W-:Y:S02]  /*a8c0*/  FMNMX.FTZ R12, R177, R12, !PT ;  /* 0x0000000cb10c7209 */ /* 0x000fe40007810000 */
[----:B---3--:R-:W-:Y:S02]  /*a8d0*/  FSEL R186, R64, -INF , P4 ;  /* 0xff80000040ba7808 */ /* 0x008fe40002000000 */
[----:B------:R-:W-:-:S02]  /*a8e0*/  FMNMX.FTZ R13, R167, R6, !PT ;  /* 0x00000006a70d7209 */ /* 0x000fc40007810000 */
[----:B------:R-:W-:Y:S02]  /*a8f0*/  FMNMX.FTZ R35, R179, R12, !PT ;  /* 0x0000000cb3237209 */ /* 0x000fe40007810000 */
[----:B----4-:R-:W-:Y:S02]  /*a900*/  FSEL R185, R65, -INF , P1 ;  /* 0xff80000041b97808 */ /* 0x010fe40000800000 */
[----:B------:R-:W-:Y:S02]  /*a910*/  FMNMX.FTZ R13, R166, R13, !PT ;  /* 0x0000000da60d7209 */ /* 0x000fe40007810000 */
[----:B------:R-:W-:Y:S02]  /*a920*/  FMNMX.FTZ R12, R186, R35, !PT ;  /* 0x00000023ba0c7209 */ /* 0x000fe40007810000 */
[----:B-----5:R-:W-:Y:S02]  /*a930*/  FSEL R183, R68, -INF , P3 ;  /* 0xff80000044b77808 */ /* 0x020fe40001800000 */
[----:B------:R-:W-:-:S02]  /*a940*/  FMNMX.FTZ R6, R164, R13, !PT ;  /* 0x0000000da4067209 */ /* 0x000fc40007810000 */
[----:B------:R-:W-:Y:S02]  /*a950*/  FMNMX.FTZ R12, R185, R12, !PT ;  /* 0x0000000cb90c7209 */ /* 0x000fe40007810000 */
[----:B------:R-:W-:Y:S02]  /*a960*/  FSEL R182, R69, -INF , P2 ;  /* 0xff80000045b67808 */ /* 0x000fe40001000000 */
[----:B------:R-:W-:Y:S02]  /*a970*/  FMNMX.FTZ R6, R169, R6, !PT ;  /* 0x00000006a9067209 */ /* 0x000fe40007810000 */
[----:B------:R-:W-:Y:S02]  /*a980*/  FMNMX.FTZ R13, R183, R12, !PT ;  /* 0x0000000cb70d7209 */ /* 0x000fe40007810000 */
[----:B------:R-:W-:Y:S02]  /*a990*/  FMNMX.FTZ R6, R9, R6, !PT ;  /* 0x0000000609067209 */ /* 0x000fe40007810000 */
[----:B------:R-:W-:-:S02]  /*a9a0*/  FMNMX.FTZ R12, R182, R13, !PT ;  /* 0x0000000db60c7209 */ /* 0x000fc40007810000 */
[----:B------:R-:W-:Y:S02]  /*a9b0*/  FMNMX.FTZ R6, R11, R6, !PT ;  /* 0x000000060b067209 */ /* 0x000fe40007810000 */
[----:B------:R-:W-:Y:S01]  /*a9c0*/  FSEL R176, R63, -INF , P5 ;  /* 0xff8000003fb07808 */ /* 0x000fe20002800000 */
[----:B------:R-:W0:Y:S01]  /*a9d0*/  SHFL.BFLY PT, R35, R12, 0x2, 0x1f ;  /* 0x0c401f000c237f89 */ /* 0x000e2200000e0000 */
[----:B------:R-:W-:Y:S02]  /*a9e0*/  FMNMX.FTZ R13, R15, R6, !PT ;  /* 0x000000060f0d7209 */ /* 0x000fe40007810000 */
[----:B------:R-:W-:Y:S02]  /*a9f0*/  FSEL R178, R66, -INF , P4 ;  /* 0xff80000042b27808 */ /* 0x000fe40002000000 */
[----:B------:R-:W-:Y:S02]  /*aa00*/  FMNMX.FTZ R6, R180, R13, !PT ;  /* 0x0000000db4067209 */ /* 0x000fe40007810000 */
[----:B------:R-:W-:-:S02]  /*aa10*/  FSEL R175, R67, -INF , P1 ;  /* 0xff80000043af7808 */ /* 0x000fc40000800000 */
[----:B------:R-:W-:Y:S02]  /*aa20*/  FMNMX.FTZ R13, R181, R6, !PT ;  /* 0x00000006b50d7209 */ /* 0x000fe40007810000 */
[----:B------:R-:W-:Y:S02]  /*aa30*/  FSEL R172, R70, -INF , P3 ;  /* 0xff80000046ac7808 */ /* 0x000fe40001800000 */
[----:B------:R-:W-:Y:S02]  /*aa40*/  FMNMX.FTZ R13, R184, R13, !PT ;  /* 0x0000000db80d7209 */ /* 0x000fe40007810000 */
[----:B------:R-:W-:Y:S02]  /*aa50*/  FSEL R171, R71, -INF , P2 ;  /* 0xff80000047ab7808 */ /* 0x000fe40001000000 */
[----:B------:R-:W-:-:S04]  /*aa60*/  FMNMX.FTZ R13, R176, R13, !PT ;  /* 0x0000000db00d7209 */ /* 0x000fc80007810000 */
[----:B------:R-:W-:Y:S02]  /*aa70*/  FMNMX.FTZ R6, R178, R13, !PT ;  /* 0x0000000db2067209 */ /* 0x000fe40007810000 */
[----:B0-----:R-:W-:Y:S01]  /*aa80*/  FMNMX.FTZ R37, R12, R35, !PT ;  /* 0x000000230c257209 */ /* 0x001fe20007810000 */
[----:B------:R-:W-:Y:S01]  /*aa90*/  IMAD.U32 R12, RZ, RZ, UR4 ;  /* 0x00000004ff0c7e24 */ /* 0x000fe2000f8e00ff */
[----:B------:R-:W-:-:S03]  /*aaa0*/  FMNMX.FTZ R13, R175, R6, !PT ;  /* 0x00000006af0d7209 */ /* 0x000fc60007810000 */
[----:B------:R-:W0:Y:S01]  /*aab0*/  SHFL.BFLY PT, R38, R37, 0x1, 0x1f ;  /* 0x0c201f0025267f89 */ /* 0x000e2200000e0000 */
[----:B------:R-:W-:-:S04]  /*aac0*/  FMNMX.FTZ R6, R172, R13, !PT ;  /* 0x0000000dac067209 */ /* 0x000fc80007810000 */
[----:B------:R-:W-:-:S05]  /*aad0*/  FMNMX.FTZ R35, R171, R6, !PT ;  /* 0x00000006ab237209 */ /* 0x000fca0007810000 */
[----:B------:R-:W1:Y:S01]  /*aae0*/  SHFL.BFLY PT, R40, R35, 0x2, 0x1f ;  /* 0x0c401f0023287f89 */ /* 0x000e6200000e0000 */
[----:B0-----:R-:W-:-:S04]  /*aaf0*/  FMNMX.FTZ R13, R37, R38, !PT ;  /* 0x00000026250d7209 */ /* 0x001fc80007810000 */
[C---:B------:R-:W-:Y:S01]  /*ab00*/  FSETP.NEU.FTZ.AND P1, PT, R13.reuse, -INF , PT ;  /* 0xff8000000d00780b */ /* 0x040fe20003f3d000 */
[----:B------:R-:W-:-:S05]  /*ab10*/  FMUL.FTZ R6, R13, R12 ;  /* 0x0000000c0d067220 */ /* 0x000fca0000410000 */
[----:B------:R-:W-:Y:S02]  /*ab20*/  FSEL R6, R6, RZ, P1 ;  /* 0x000000ff06067208 */ /* 0x000fe40000800000 */
[----:B-1----:R-:W-:-:S03]  /*ab30*/  FMNMX.FTZ R40, R35, R40, !PT ;  /* 0x0000002823287209 */ /* 0x002fc60007810000 */
        /* <DEDUP_REMOVED lines=17> */
[----:B------:R-:W-:-:S04]  /*ac50*/  FFMA.FTZ R183, R183, R12, -R6 ;  /* 0x0000000cb7b77223 */ /* 0x000fc80000010806 */
[----:B------:R-:W2:Y:S01]  /*ac60*/  MUFU.EX2 R37, R37 ;  /* 0x0000002500257308 */ /* 0x000ea20000000800 */
[----:B0-----:R-:W-:-:S07]  /*ac70*/  FMNMX.FTZ R170, R40, R5, !PT ;  /* 0x0000000528aa7209 */ /* 0x001fce0007810000 */
[----:B------:R0:W-:Y:S01]  /*ac80*/  MUFU.EX2 R154, R21 ;  /* 0x00000015009a7308 */ /* 0x0001e20000000800 */
[C---:B------:R-:W-:Y:S01]  /*ac90*/  FSETP.NEU.FTZ.AND P1, PT, R170.reuse, -INF , PT ;  /* 0xff800000aa00780b */ /* 0x040fe20003f3d000 */
[----:B------:R-:W-:-:S05]  /*aca0*/  FMUL.FTZ R5, R170, R12 ;  /* 0x0000000caa057220 */ /* 0x000fca0000410000 */
[----:B-1----:R-:W-:Y:S01]  /*acb0*/  FSEL R7, R5, RZ, P1 ;  /* 0x000000ff05077208 */ /* 0x002fe20000800000 */
[----:B------:R1:W-:Y:S01]  /*acc0*/  MUFU.EX2 R156, R29 ;  /* 0x0000001d009c7308 */ /* 0x0003e20000000800 */
[----:B0-----:R-:W-:-:S03]  /*acd0*/  FFMA.FTZ R21, R33, R12, -R6 ;  /* 0x0000000c21157223 */ /* 0x001fc60000010806 */
[-CC-:B------:R-:W-:Y:S01]  /*ace0*/  FFMA.FTZ R25, R4, R12.reuse, -R7.reuse ;  /* 0x0000000c04197223 */ /* 0x180fe20000010807 */
[-CC-:B------:R-:W-:Y:S01]  /*acf0*/  FFMA.FTZ R24, R24, R12.reuse, -R7.reuse ;  /* 0x0000000c18187223 */ /* 0x180fe20000010807 */
[-CC-:B------:R-:W-:Y:S01]  /*ad00*/  FFMA.FTZ R30, R30, R12.reuse, -R7.reuse ;  /* 0x0000000c1e1e7223 */ /* 0x180fe20000010807 */
[----:B------:R-:W-:Y:S01]  /*ad10*/  VIADD R4, R3, 0x32440 ;  /* 0x0003244003047836 */ /* 0x000fe20000000000 */
[----:B------:R0:W-:Y:S01]  /*ad20*/  MUFU.EX2 R153, R25 ;  /* 0x0000001900997308 */ /* 0x0001e20000000800 */
[-CC-:B------:R-:W-:Y:S01]  /*ad30*/  FFMA.FTZ R36, R36, R12.reuse, -R7.reuse ;  /* 0x0000000c24247223 */ /* 0x180fe20000010807 */
[-CC-:B------:R-:W-:Y:S01]  /*ad40*/  FFMA.FTZ R34, R34, R12.reuse, -R7.reuse ;  /* 0x0000000c22227223 */ /* 0x180fe20000010807 */
[-C--:B------:R-:W-:Y:S01]  /*ad50*/  FFMA.FTZ R32, R32, R12.reuse, -R7 ;  /* 0x0000000c20207223 */ /* 0x080fe20000010807 */
[----:B------:R-:W-:Y:S01]  /*ad60*/  PRMT R5, R190, 0x654, R4 ;  /* 0x00000654be057816 */ /* 0x000fe20000000004 */
[----:B------:R-:W-:Y:S02]  /*ad70*/  IMAD R4, R201, 0xc00, R219 ;  /* 0x00000c00c9047824 */ /* 0x000fe400078e02db */
[-CC-:B------:R-:W-:Y:S01]  /*ad80*/  FFMA.FTZ R160, R26, R12.reuse, -R7.reuse ;  /* 0x0000000c1aa07223 */ /* 0x180fe20000010807 */
[----:B-1----:R-:W-:Y:S01]  /*ad90*/  IMAD.MOV.U32 R29, RZ, RZ, 0x40000040 ;  /* 0x40000040ff1d7424 */ /* 0x002fe200078e00ff */
[----:B------:R1:W3:Y:S01]  /*ada0*/  MUFU.EX2 R38, R24 ;  /* 0x0000001800267308 */ /* 0x0002e20000000800 */
[----:B------:R4:W-:Y:S01]  /*adb0*/  SYNCS.ARRIVE.TRANS64.RED.A1T0 RZ, [R5+URZ], RZ ;  /* 0x000000ff05ff79a7 */ /* 0x0009e2000810043f */
[----:B0-----:R-:W-:Y:S01]  /*adc0*/  IMAD.MOV.U32 R25, RZ, RZ, 0x40000040 ;  /* 0x40000040ff197424 */ /* 0x001fe200078e00ff */
[----:B------:R-:W-:Y:S01]  /*add0*/  R2UR UR6, R4 ;  /* 0x00000000040672ca */ /* 0x000fe200000e0000 */
[-CC-:B------:R-:W-:Y:S01]  /*ade0*/  FFMA.FTZ R11, R11, R12.reuse, -R7.reuse ;  /* 0x0000000c0b0b7223 */ /* 0x180fe20000010807 */
[----:B------:R-:W-:Y:S01]  /*adf0*/  R2UR UR19, R29 ;  /* 0x000000001d1372ca */ /* 0x000fe200000e0000 */
[----:B------:R-:W-:Y:S01]  /*ae00*/  FFMA.FTZ R176, R176, R12, -R7 ;  /* 0x0000000cb0b07223 */ /* 0x000fe20000010807 */
[----:B------:R-:W-:Y:S01]  /*ae10*/  R2UR UR15, R25 ;  /* 0x00000000190f72ca */ /* 0x000fe200000e0000 */
[----:B------:R0:W5:Y:S01]  /*ae20*/  MUFU.EX2 R155, R30 ;  /* 0x0000001e009b7308 */ /* 0x0001620000000800 */
[----:B----4-:R-:W-:-:S02]  /*ae30*/  IMAD.MOV.U32 R5, RZ, RZ, 0x40000040 ;  /* 0x40000040ff057424 */ /* 0x010fc400078e00ff */
[----:B--2---:R-:W-:Y:S01]  /*ae40*/  FADD.FTZ R25, R37, R152 ;  /* 0x0000009825197221 */ /* 0x004fe20000010000 */
[----:B-1----:R-:W-:Y:S01]  /*ae50*/  VIADD R24, R4, 0x100 ;  /* 0x0000010004187836 */ /* 0x002fe20000000000 */
[----:B------:R-:W-:Y:S01]  /*ae60*/  F2FP.BF16.F32.PACK_AB R152, R152, R37 ;  /* 0x000000259898723e */ /* 0x000fe200000010ff */
[-CC-:B------:R-:W-:Y:S01]  /*ae70*/  FFMA.FTZ R178, R178, R12.reuse, -R7.reuse ;  /* 0x0000000cb2b27223 */ /* 0x180fe20000010807 */
[----:B------:R-:W-:Y:S01]  /*ae80*/  R2UR UR7, R5 ;  /* 0x00000000050772ca */ /* 0x000fe200000e0000 */
[----:B------:R-:W-:Y:S01]  /*ae90*/  FFMA.FTZ R5, R28, R12, -R7 ;  /* 0x0000000c1c057223 */ /* 0x000fe20000010807 */
[----:B------:R-:W1:Y:S01]  /*aea0*/  MUFU.EX2 R36, R36 ;  /* 0x0000002400247308 */ /* 0x000e620000000800 */
[----:B---3--:R-:W-:Y:S01]  /*aeb0*/  FADD.FTZ R26, R153, R38 ;  /* 0x00000026991a7221 */ /* 0x008fe20000010000 */
[----:B0-----:R-:W-:Y:S01]  /*aec0*/  VIADD R30, R4, 0x80 ;  /* 0x00000080041e7836 */ /* 0x001fe20000000000 */
[----:B------:R-:W-:Y:S01]  /*aed0*/  R2UR UR14, R24 ;  /* 0x00000000180e72ca */ /* 0x000fe200000e0000 */
[----:B------:R-:W-:Y:S01]  /*aee0*/  VIADD R24, R4, 0x200 ;  /* 0x0000020004187836 */ /* 0x000fe20000000000 */
[----:B------:R-:W-:Y:S01]  /*aef0*/  F2FP.BF16.F32.PACK_AB R153, R38, R153 ;  /* 0x000000992699723e */ /* 0x000fe200000010ff */
[----:B------:R-:W-:Y:S01]  /*af00*/  VIADD R28, R4, 0x180 ;  /* 0x00000180041c7836 */ /* 0x000fe20000000000 */
[----:B------:R-:W-:Y:S01]  /*af10*/  R2UR UR10, R30 ;  /* 0x000000001e0a72ca */ /* 0x000fe200000e0000 */
[----:B------:R-:W0:Y:S01]  /*af20*/  MUFU.EX2 R34, R34 ;  /* 0x0000002200227308 */ /* 0x000e220000000800 */
[----:B-----5:R-:W-:Y:S01]  /*af30*/  FADD.FTZ R29, R155, R26 ;  /* 0x0000001a9b1d7221 */ /* 0x020fe20000010000 */
[----:B------:R-:W-:Y:S01]  /*af40*/  FADD.FTZ R30, R154, R25 ;  /* 0x000000199a1e7221 */ /* 0x000fe20000010000 */
[----:B------:R-:W-:Y:S01]  /*af50*/  R2UR UR22, R24 ;  /* 0x00000000181672ca */ /* 0x000fe200000e0000 */
[----:B------:R-:W-:Y:S01]  /*af60*/  IMAD.MOV.U32 R25, RZ, RZ, 0x40000040 ;  /* 0x40000040ff197424 */ /* 0x000fe200078e00ff */
[C---:B------:R-:W-:Y:S01]  /*af70*/  F2FP.BF16.F32.PACK_AB R154, R35.reuse, R154 ;  /* 0x0000009a239a723e */ /* 0x040fe200000010ff */
[----:B------:R-:W-:Y:S01]  /*af80*/  FADD.FTZ R30, R35, R30 ;  /* 0x0000001e231e7221 */ /* 0x000fe20000010000 */
[----:B------:R-:W-:Y:S01]  /*af90*/  R2UR UR18, R28 ;  /* 0x000000001c1272ca */ /* 0x000fe200000e0000 */
[----:B------:R-:W2:Y:S01]  /*afa0*/  MUFU.EX2 R27, R27 ;  /* 0x0000001b001b7308 */ /* 0x000ea20000000800 */
[C---:B-1----:R-:W-:Y:S01]  /*afb0*/  FADD.FTZ R29, R36.reuse, R29 ;  /* 0x0000001d241d7221 */ /* 0x042fe20000010000 */
[----:B------:R-:W-:Y:S01]  /*afc0*/  F2FP.BF16.F32.PACK_AB R155, R36, R155 ;  /* 0x0000009b249b723e */ /* 0x000fe200000010ff */
[----:B------:R-:W-:Y:S01]  /*afd0*/  VIADD R4, R4, 0x280 ;  /* 0x0000028004047836 */ /* 0x000fe20000000000 */
[----:B------:R-:W-:Y:S01]  /*afe0*/  R2UR UR23, R25 ;  /* 0x00000000191772ca */ /* 0x000fe200000e0000 */
[-CC-:B------:R-:W-:Y:S01]  /*aff0*/  FFMA.FTZ R175, R175, R12.reuse, -R7.reuse ;  /* 0x0000000cafaf7223 */ /* 0x180fe20000010807 */
[----:B------:R-:W-:-:S02]  /*b000*/  FFMA.FTZ R172, R172, R12, -R7 ;  /* 0x0000000cacac7223 */ /* 0x000fc40000010807 */
[----:B------:R-:W1:Y:S01]  /*b010*/  MUFU.EX2 R157, R32 ;  /* 0x00000020009d7308 */ /* 0x000e620000000800 */
[----:B0-----:R-:W-:-:S07]  /*b020*/  FADD.FTZ R24, R34, R29 ;  /* 0x0000001d22187221 */ /* 0x001fce0000010000 */
[----:B------:R2:W0:Y:S08]  /*b030*/  MUFU.EX2 R159, R5 ;  /* 0x00000005009f7308 */ /* 0x0004300000000800 */
[----:B------:R3:W4:Y:S01]  /*b040*/  MUFU.EX2 R158, R31 ;  /* 0x0000001f009e7308 */ /* 0x0007220000000800 */
[----:B--2---:R-:W-:Y:S01]  /*b050*/  FADD.FTZ R5, R27, R30 ;  /* 0x0000001e1b057221 */ /* 0x004fe20000010000 */
[C---:B-1----:R-:W-:Y:S01]  /*b060*/  FADD.FTZ R24, R157.reuse, R24 ;  /* 0x000000189d187221 */ /* 0x042fe20000010000 */
[----:B------:R-:W-:-:S02]  /*b070*/  F2FP.BF16.F32.PACK_AB R157, R157, R34 ;  /* 0x000000229d9d723e */ /* 0x000fc400000010ff */
[C---:B------:R-:W-:Y:S01]  /*b080*/  FADD.FTZ R5, R156.reuse, R5 ;  /* 0x000000059c057221 */ /* 0x040fe20000010000 */
[----:B------:R-:W-:Y:S02]  /*b090*/  F2FP.BF16.F32.PACK_AB R156, R156, R27 ;  /* 0x0000001b9c9c723e */ /* 0x000fe400000010ff */
[----:B------:R-:W1:Y:S01]  /*b0a0*/  MUFU.EX2 R21, R21 ;  /* 0x0000001500157308 */ /* 0x000e620000000800 */
[----:B---3--:R-:W-:Y:S02]  /*b0b0*/  IMAD.MOV.U32 R31, RZ, RZ, 0x40000040 ;  /* 0x40000040ff1f7424 */ /* 0x008fe400078e00ff */
[----:B0-----:R-:W-:-:S03]  /*b0c0*/  FADD.FTZ R188, R159, R24 ;  /* 0x000000189fbc7221 */ /* 0x001fc60000010000 */
[----:B------:R-:W-:Y:S02]  /*b0d0*/  R2UR UR11, R31 ;  /* 0x000000001f0b72ca */ /* 0x000fe400000e0000 */
[----:B------:R-:W0:Y:S01]  /*b0e0*/  MUFU.EX2 R160, R160 ;  /* 0x000000a000a07308 */ /* 0x000e220000000800 */
[----:B----4-:R-:W-:-:S07]  /*b0f0*/  FADD.FTZ R5, R158, R5 ;  /* 0x000000059e057221 */ /* 0x010fce0000010000 */
[----:B------:R-:W2:Y:S01]  /*b100*/  MUFU.EX2 R163, R163 ;  /* 0x000000a300a37308 */ /* 0x000ea20000000800 */
[C---:B-1----:R-:W-:Y:S01]  /*b110*/  F2FP.BF16.F32.PACK_AB R158, R21.reuse, R158 ;  /* 0x0000009e159e723e */ /* 0x042fe200000010ff */
[----:B------:R-:W-:Y:S01]  /*b120*/  FADD.FTZ R21, R21, R5 ;  /* 0x0000000515157221 */ /* 0x000fe20000010000 */
[----:B------:R-:W-:-:S05]  /*b130*/  IMAD.MOV.U32 R5, RZ, RZ, 0x40000040 ;  /* 0x40000040ff057424 */ /* 0x000fca00078e00ff */
[----:B------:R-:W-:Y:S01]  /*b140*/  MUFU.EX2 R8, R8 ;  /* 0x0000000800087308 */ /* 0x000fe20000000800 */
[----:B0-----:R-:W-:-:S07]  /*b150*/  F2FP.BF16.F32.PACK_AB R159, R160, R159 ;  /* 0x0000009fa09f723e */ /* 0x001fce00000010ff */
[----:B------:R-:W-:Y:S08]  /*b160*/  MUFU.EX2 R10, R10 ;  /* 0x0000000a000a7308 */ /* 0x000ff00000000800 */
        /* <DEDUP_REMOVED lines=8> */
[----:B------:R-:W-:Y:S01]  /*b1f0*/  MUFU.EX2 R172, R172 ;  /* 0x000000ac00ac7308 */ /* 0x000fe20000000800 */
[----:B------:R0:W-:Y:S06]  /*b200*/  BAR.SYNC.DEFER_BLOCKING R72, 0x100 ;  /* 0x000400480000751d */ /* 0x0001ec0000010000 */
[----:B0-----:R-:W-:-:S06]  /*b210*/  WARPGROUP.ARRIVE ;  /* 0x00000000000079c5 */ /* 0x001fcc0000000000 */
[----:B------:R-:W-:Y:S01]  /*b220*/  HGMMA.64x256x16.F32.BF16 R24, R152, gdesc[UR4].tnspB, RZ, !UPT, gsb0 ;  /* 0x43e0000498187df0 */ /* 0x000fe2000c0018ff */
[----:B------:R-:W-:Y:S01]  /*b230*/  R2UR UR6, R4 ;  /* 0x00000000040672ca */ /* 0x000fe200000e0000 */
[-CC-:B------:R-:W-:Y:S01]  /*b240*/  FFMA.FTZ R4, R174, R12.reuse, -R6.reuse ;  /* 0x0000000cae047223 */ /* 0x180fe20000010806 */
[----:B------:R-:W-:Y:S01]  /*b250*/  R2UR UR7, R5 ;  /* 0x00000000050772ca */ /* 0x000fe200000e0000 */
[----:B------:R-:W-:-:S04]  /*b260*/  FFMA.FTZ R5, R173, R12, -R6 ;  /* 0x0000000cad057223 */ /* 0x000fc80000010806 */
[----:B------:R-:W-:Y:S08]  /*b270*/  MUFU.EX2 R4, R4 ;  /* 0x0000000400047308 */ /* 0x000ff00000000800 */
[----:B------:R-:W-:Y:S01]  /*b280*/  MUFU.EX2 R5, R5 ;  /* 0x0000000500057308 */ /* 0x000fe20000000800 */
[----:B------:R-:W-:Y:S02]  /*b290*/  WARPGROUP.DEPBAR.LE gsb0, 0x0 ;  /* 0x00008000000079c5 */ /* 0x000fe40000010000 */
[----:B------:R-:W-:-:S09]  /*b2a0*/  WARPGROUP.ARRIVE ;  /* 0x00000000000079c5 */ /* 0x000fd20000000000 */
[----:B------:R-:W-:Y:S03]  /*b2b0*/  HGMMA.64x256x16.F32.BF16 R24, R156, gdesc[UR8].tnspB, R24, gsb0 ;  /* 0x43e000089c187df0 */ /* 0x000fe60008001818 */
[----:B------:R-:W-:Y:S02]  /*b2c0*/  WARPGROUP.DEPBAR.LE gsb0, 0x0 ;  /* 0x00008000000079c5 */ /* 0x000fe40000010000 */
[-CC-:B------:R-:W-:Y:S01]  /*b2d0*/  FFMA.FTZ R156, R161, R12.reuse, -R6.reuse ;  /* 0x0000000ca19c7223 */ /* 0x180fe20000010806 */
[-CC-:B------:R-:W-:Y:S01]  /*b2e0*/  FFMA.FTZ R158, R165, R12.reuse, -R6.reuse ;  /* 0x0000000ca59e7223 */ /* 0x180fe20000010806 */
[-CC-:B------:R-:W-:Y:S01]  /*b2f0*/  FFMA.FTZ R161, R162, R12.reuse, -R7.reuse ;  /* 0x0000000ca2a17223 */ /* 0x180fe20000010807 */
[-C--:B------:R-:W-:Y:S01]  /*b300*/  FFMA.FTZ R157, R168, R12.reuse, -R6 ;  /* 0x0000000ca89d7223 */ /* 0x080fe20000010806 */
[-CC-:B------:R-:W-:Y:S01]  /*b310*/  FFMA.FTZ R162, R167, R12.reuse, -R7.reuse ;  /* 0x0000000ca7a27223 */ /* 0x180fe20000010807 */
[-CC-:B------:R-:W-:Y:S01]  /*b320*/  FFMA.FTZ R165, R166, R12.reuse, -R7.reuse ;  /* 0x0000000ca6a57223 */ /* 0x180fe20000010807 */
[-CC-:B------:R-:W-:Y:S01]  /*b330*/  FFMA.FTZ R159, R164, R12.reuse, -R7.reuse ;  /* 0x0000000ca49f7223 */ /* 0x180fe20000010807 */
[----:B------:R-:W0:Y:S01]  /*b340*/  MUFU.EX2 R156, R156 ;  /* 0x0000009c009c7308 */ /* 0x000e220000000800 */
[-CC-:B------:R-:W-:Y:S01]  /*b350*/  FFMA.FTZ R166, R9, R12.reuse, -R7.reuse ;  /* 0x0000000c09a67223 */ /* 0x180fe20000010807 */
[-CC-:B------:R-:W-:Y:S01]  /*b360*/  FFMA.FTZ R164, R169, R12.reuse, -R7.reuse ;  /* 0x0000000ca9a47223 */ /* 0x180fe20000010807 */
[-C--:B------:R-:W-:Y:S01]  /*b370*/  FFMA.FTZ R9, R15, R12.reuse, -R7 ;  /* 0x0000000c0f097223 */ /* 0x080fe20000010807 */
[----:B------:R-:W-:Y:S01]  /*b380*/  FADD.FTZ R169, R160, R188 ;  /* 0x000000bca0a97221 */ /* 0x000fe20000010000 */
[----:B--2---:R-:W-:Y:S01]  /*b390*/  FADD.FTZ R168, R163, R21 ;  /* 0x00000015a3a87221 */ /* 0x004fe20000010000 */
[-CC-:B------:R-:W-:Y:S01]  /*b3a0*/  FFMA.FTZ R15, R177, R12.reuse, -R6.reuse ;  /* 0x0000000cb10f7223 */ /* 0x180fe20000010806 */
[-CC-:B------:R-:W-:Y:S01]  /*b3b0*/  FFMA.FTZ R21, R179, R12.reuse, -R6.reuse ;  /* 0x0000000cb3157223 */ /* 0x180fe20000010806 */
[----:B------:R-:W-:Y:S01]  /*b3c0*/  MUFU.EX2 R157, R157 ;  /* 0x0000009d009d7308 */ /* 0x000fe20000000800 */
[-CC-:B------:R-:W-:Y:S01]  /*b3d0*/  FFMA.FTZ R160, R180, R12.reuse, -R7.reuse ;  /* 0x0000000cb4a07223 */ /* 0x180fe20000010807 */
[-C--:B------:R-:W-:Y:S01]  /*b3e0*/  FFMA.FTZ R167, R184, R12.reuse, -R7 ;  /* 0x0000000cb8a77223 */ /* 0x080fe20000010807 */
[----:B------:R-:W-:-:S05]  /*b3f0*/  FFMA.FTZ R6, R182, R12, -R6 ;  /* 0x0000000cb6067223 */ /* 0x000fca0000010806 */
[----:B------:R-:W1:Y:S01]  /*b400*/  MUFU.EX2 R158, R158 ;  /* 0x0000009e009e7308 */ /* 0x000e620000000800 */
[----:B0-----:R-:W-:Y:S01]  /*b410*/  F2FP.BF16.F32.PACK_AB R152, R156, R163 ;  /* 0x000000a39c98723e */ /* 0x001fe200000010ff */
[-CC-:B------:R-:W-:Y:S01]  /*b420*/  FFMA.FTZ R163, R181, R12.reuse, -R7.reuse ;  /* 0x0000000cb5a37223 */ /* 0x180fe20000010807 */
[----:B------:R-:W-:-:S05]  /*b430*/  FFMA.FTZ R7, R171, R12, -R7 ;  /* 0x0000000cab077223 */ /* 0x000fca0000010807 */
[----:B------:R-:W-:Y:S08]  /*b440*/  MUFU.EX2 R161, R161 ;  /* 0x000000a100a17308 */ /* 0x000ff00000000800 */
[----:B------:R-:W0:Y:S01]  /*b450*/  MUFU.EX2 R162, R162 ;  /* 0x000000a200a27308 */ /* 0x000e220000000800 */
[----:B-1----:R-:W-:-:S07]  /*b460*/  F2FP.BF16.F32.PACK_AB R154, R158, R157 ;  /* 0x0000009d9e9a723e */ /* 0x002fce00000010ff */
[----:B------:R-:W1:Y:S08]  /*b470*/  MUFU.EX2 R165, R165 ;  /* 0x000000a500a57308 */ /* 0x000e700000000800 */
[----:B------:R-:W2:Y:S01]  /*b480*/  MUFU.EX2 R159, R159 ;  /* 0x0000009f009f7308 */ /* 0x000ea20000000800 */
[----:B0-----:R-:W-:Y:S01]  /*b490*/  F2FP.BF16.F32.PACK_AB R153, R162, R161 ;  /* 0x000000a1a299723e */ /* 0x001fe200000010ff */
[----:B------:R-:W-:-:S04]  /*b4a0*/  FADD.FTZ R161, R161, R169 ;  /* 0x000000a9a1a17221 */ /* 0x000fc80000010000 */
[----:B------:R-:W-:Y:S02]  /*b4b0*/  FADD.FTZ R161, R162, R161 ;  /* 0x000000a1a2a17221 */ /* 0x000fe40000010000 */
[----:B------:R-:W0:Y:S02]  /*b4c0*/  MUFU.EX2 R164, R164 ;  /* 0x000000a400a47308 */ /* 0x000e240000000800 */
[----:B-1----:R-:W-:-:S06]  /*b4d0*/  FADD.FTZ R161, R165, R161 ;  /* 0x000000a1a5a17221 */ /* 0x002fcc0000010000 */
[----:B------:R-:W1:Y:S01]  /*b4e0*/  MUFU.EX2 R166, R166 ;  /* 0x000000a600a67308 */ /* 0x000e620000000800 */
[C---:B--2---:R-:W-:Y:S01]  /*b4f0*/  F2FP.BF16.F32.PACK_AB R155, R159.reuse, R165 ;  /* 0x000000a59f9b723e */ /* 0x044fe200000010ff */
[----:B------:R-:W-:-:S03]  /*b500*/  FADD.FTZ R161, R159, R161 ;  /* 0x000000a19fa17221 */ /* 0x000fc60000010000 */
[----:B------:R-:W-:-:S03]  /*b510*/  WARPGROUP.ARRIVE ;  /* 0x00000000000079c5 */ /* 0x000fc60000000000 */
[----:B------:R-:W2:Y:S01]  /*b520*/  MUFU.EX2 R9, R9 ;  /* 0x0000000900097308 */ /* 0x000ea20000000800 */
[----:B0-----:R-:W-:Y:S02]  /*b530*/  FADD.FTZ R161, R164, R161 ;  /* 0x000000a1a4a17221 */ /* 0x001fe40000010000 */
[----:B------:R-:W-:Y:S05]  /*b540*/  HGMMA.64x256x16.F32.BF16 R24, R152, gdesc[UR12].tnspB, R24, gsb0 ;  /* 0x43e0000c98187df0 */ /* 0x000fea0008001818 */
[----:B------:R-:W-:Y:S01]  /*b550*/  MUFU.EX2 R15, R15 ;  /* 0x0000000f000f7308 */ /* 0x000fe20000000800 */
[----:B-1----:R-:W-:-:S07]  /*b560*/  FADD.FTZ R161, R166, R161 ;  /* 0x000000a1a6a17221 */ /* 0x002fce0000010000 */
[----:B------:R-:W-:Y:S08]  /*b570*/  MUFU.EX2 R21, R21 ;  /* 0x0000001500157308 */ /* 0x000ff00000000800 */
[----:B------:R-:W0:Y:S08]  /*b580*/  MUFU.EX2 R160, R160 ;  /* 0x000000a000a07308 */ /* 0x000e300000000800 */
[----:B------:R-:W1:Y:S08]  /*b590*/  MUFU.EX2 R163, R163 ;  /* 0x000000a300a37308 */ /* 0x000e700000000800 */
[----:B------:R-:W3:Y:S08]  /*b5a0*/  MUFU.EX2 R167, R167 ;  /* 0x000000a700a77308 */ /* 0x000ef00000000800 */
[----:B------:R-:W-:Y:S08]  /*b5b0*/  MUFU.EX2 R6, R6 ;  /* 0x0000000600067308 */ /* 0x000ff00000000800 */
[----:B------:R-:W-:Y:S01]  /*b5c0*/  MUFU.EX2 R7, R7 ;  /* 0x0000000700077308 */ /* 0x000fe20000000800 */
[----:B------:R-:W-:-:S02]  /*b5d0*/  WARPGROUP.DEPBAR.LE gsb0, 0x0 ;  /* 0x00008000000079c5 */ /* 0x000fc40000010000 */
[----:B------:R-:W-:Y:S02]  /*b5e0*/  F2FP.BF16.F32.PACK_AB R152, R10, R8 ;  /* 0x000000080a98723e */ /* 0x000fe400000010ff */
[----:B------:R-:W-:Y:S02]  /*b5f0*/  F2FP.BF16.F32.PACK_AB R153, R166, R164 ;  /* 0x000000a4a699723e */ /* 0x000fe400000010ff */
[----:B------:R-:W-:Y:S02]  /*b600*/  F2FP.BF16.F32.PACK_AB R154, R20, R14 ;  /* 0x0000000e149a723e */ /* 0x000fe400000010ff */
[----:B--2---:R-:W-:Y:S01]  /*b610*/  F2FP.BF16.F32.PACK_AB R155, R9, R11 ;  /* 0x0000000b099b723e */ /* 0x004fe200000010ff */
[----:B------:R-:W-:-:S03]  /*b620*/  FADD.FTZ R11, R11, R161 ;  /* 0x000000a10b0b7221 */ /* 0x000fc60000010000 */
[----:B------:R-:W-:Y:S01]  /*b630*/  WARPGROUP.ARRIVE ;  /* 0x00000000000079c5 */ /* 0x000fe20000000000 */
[----:B------:R-:W-:-:S04]  /*b640*/  FADD.FTZ R11, R9, R11 ;  /* 0x0000000b090b7221 */ /* 0x000fc80000010000 */
[----:B0-----:R-:W-:Y:S01]  /*b650*/  FADD.FTZ R11, R160, R11 ;  /* 0x0000000ba00b7221 */ /* 0x001fe20000010000 */
[----:B------:R-:W-:Y:S03]  /*b660*/  HGMMA.64x256x16.F32.BF16 R24, R152, gdesc[UR16].tnspB, R24, gsb0 ;  /* 0x43e0001098187df0 */ /* 0x000fe60008001818 */
[----:B-1----:R-:W-:-:S04]  /*b670*/  FADD.FTZ R11, R163, R11 ;  /* 0x0000000ba30b7221 */ /* 0x002fc80000010000 */
[----:B---3--:R-:W-:Y:S01]  /*b680*/  FADD.FTZ R11, R167, R11 ;  /* 0x0000000ba70b7221 */ /* 0x008fe20000010000 */
[----:B------:R-:W-:Y:S02]  /*b690*/  WARPGROUP.DEPBAR.LE gsb0, 0x0 ;  /* 0x00008000000079c5 */ /* 0x000fe40000010000 */
[----:B------:R-:W-:Y:S01]  /*b6a0*/  FADD.FTZ R152, R156, R168 ;  /* 0x000000a89c987221 */ /* 0x000fe20000010000 */
[----:B------:R-:W-:Y:S01]  /*b6b0*/  F2FP.BF16.F32.PACK_AB R153, R163, R160 ;  /* 0x000000a0a399723e */ /* 0x000fe200000010ff */
[----:B------:R-:W0:Y:S01]  /*b6c0*/  MUFU.EX2 R156, R176 ;  /* 0x000000b0009c7308 */ /* 0x000e220000000800 */
[----:B------:R-:W-:Y:S01]  /*b6d0*/  F2FP.BF16.F32.PACK_AB R154, R21, R15 ;  /* 0x0000000f159a723e */ /* 0x000fe200000010ff */
[----:B------:R-:W-:-:S04]  /*b6e0*/  FADD.FTZ R152, R157, R152 ;  /* 0x000000989d987221 */ /* 0x000fc80000010000 */
[----:B------:R-:W-:Y:S01]  /*b6f0*/  FADD.FTZ R158, R158, R152 ;  /* 0x000000989e9e7221 */ /* 0x000fe20000010000 */
[----:B------:R-:W-:-:S03]  /*b700*/  F2FP.BF16.F32.PACK_AB R152, R5, R4 ;  /* 0x000000040598723e */ /* 0x000fc600000010ff */
[----:B------:R-:W-:-:S04]  /*b710*/  FADD.FTZ R158, R8, R158 ;  /* 0x0000009e089e7221 */ /* 0x000fc80000010000 */
[----:B------:R-:W-:Y:S01]  /*b720*/  FADD.FTZ R158, R10, R158 ;  /* 0x0000009e0a9e7221 */ /* 0x000fe20000010000 */
[----:B0-----:R-:W-:-:S03]  /*b730*/  F2FP.BF16.F32.PACK_AB R155, R156, R167 ;  /* 0x000000a79c9b723e */ /* 0x001fc600000010ff */
[----:B------:R-:W-:Y:S01]  /*b740*/  FADD.FTZ R158, R14, R158 ;  /* 0x0000009e0e9e7221 */ /* 0x000fe20000010000 */
[----:B------:R-:W-:Y:S01]  /*b750*/  FADD.FTZ R11, R156, R11 ;  /* 0x0000000b9c0b7221 */ /* 0x000fe20000010000 */
[----:B------:R-:W-:Y:S02]  /*b760*/  WARPGROUP.ARRIVE ;  /* 0x00000000000079c5 */ /* 0x000fe40000000000 */
[----:B------:R-:W-:-:S04]  /*b770*/  FADD.FTZ R20, R20, R158 ;  /* 0x0000009e14147221 */ /* 0x000fc80000010000 */
[----:B------:R-:W-:Y:S01]  /*b780*/  FADD.FTZ R20, R4, R20 ;  /* 0x0000001404147221 */ /* 0x000fe20000010000 */
[----:B------:R-:W-:Y:S03]  /*b790*/  HGMMA.64x256x16.F32.BF16 R24, R152, gdesc[UR20].tnspB, R24, gsb0 ;  /* 0x43e0001498187df0 */ /* 0x000fe60008001818 */
[----:B------:R-:W-:-:S04]  /*b7a0*/  FADD.FTZ R20, R5, R20 ;  /* 0x0000001405147221 */ /* 0x000fc80000010000 */
[----:B------:R-:W-:-:S04]  /*b7b0*/  FADD.FTZ R20, R15, R20 ;  /* 0x000000140f147221 */ /* 0x000fc80000010000 */
[----:B------:R-:W-:Y:S01]  /*b7c0*/  FADD.FTZ R21, R21, R20 ;  /* 0x0000001415157221 */ /* 0x000fe20000010000 */
        /* <DEDUP_REMOVED lines=13> */
[----:B------:R-:W-:Y:S01]  /*b8a0*/  FADD.FTZ R6, R7, R172 ;  /* 0x000000ac07067221 */ /* 0x000fe20000010000 */
[----:B------:R-:W-:Y:S03]  /*b8b0*/  HGMMA.64x256x16.F32.BF16 R24, R152, gdesc[UR4].tnspB, R24, gsb0 ;  /* 0x43e0000498187df0 */ /* 0x000fe60008001818 */
[----:B------:R-:W-:-:S02]  /*b8c0*/  WARPGROUP.DEPBAR.LE gsb0, 0x0 ;  /* 0x00008000000079c5 */ /* 0x000fc40000010000 */
[----:B------:R-:W-:Y:S05]  /*b8d0*/  @!P0 BRA `(.L_x_10526) ;  /* 0x0000000000048947 */ /* 0x000fea0003800000 */
[----:B------:R-:W-:Y:S01]  /*b8e0*/  BPT.TRAP 0x1 ;  /* 0x000000040000795c */ /* 0x000fe20000300000 */
.L_x_10526:
[----:B------:R-:W-:Y:S01]  /*b8f0*/  ISETP.GE.AND P1, PT, R187, 0x61, PT ;  /* 0x00000061bb00780c */ /* 0x000fe20003f26270 */
[----:B------:R-:W-:Y:S01]  /*b900*/  VIADD R3, R3, 0x32460 ;  /* 0x0003246003037836 */ /* 0x000fe20000000000 */
[----:B------:R-:W-:-:S04]  /*b910*/  ULDC UR38, c[0x0][0xad0] ;  /* 0x0002b40000267ab9 */ /* 0x000fc80000000800 */
[----:B------:R-:W-:-:S04]  /*b920*/  PRMT R3, R190, 0x654, R3 ;  /* 0x00000654be037816 */ /* 0x000fc80000000003 */
[----:B------:R0:W-:Y:S03]  /*b930*/  SYNCS.ARRIVE.TRANS64.RED.A1T0 RZ, [R3+URZ], RZ ;  /* 0x000000ff03ff79a7 */ /* 0x0001e6000810043f */
[----:B------:R-:W-:Y:S05]  /*b940*/  @!P1 BRA `(.L_x_10527) ;  /* 0x0000002c00a49947 */ /* 0x000fea0003800000 */
[----:B------:R-:W-:Y:S01]  /*b950*/  VIADD R4, R189, 0xfffffffe ;  /* 0xfffffffebd047836 */ /* 0x000fe20000000000 */
[----:B------:R-:W-:Y:S01]  /*b960*/  MOV R7, R170 ;  /* 0x000000aa00077202 */ /* 0x000fe20000000f00 */
[----:B------:R-:W-:-:S07]  /*b970*/  IMAD.MOV.U32 R8, RZ, RZ, R13 ;  /* 0x000000ffff087224 */ /* 0x000fce00078e000d */
.L_x_10538:
[----:B------:R-:W-:Y:S01]  /*b980*/  VIADD R201, R201, 0x1 ;  /* 0x00000001c9c97836 */ /* 0x000fe20000000000 */
[----:B------:R-:W-:Y:S05]  /*b990*/  YIELD ;  /* 0x0000000000007946 */ /* 0x000fea0003800000 */
[----:B------:R-:W-:Y:S02]  /*b9a0*/  ISETP.NE.AND P2, PT, R201, 0x2, PT ;  /* 0x00000002c900780c */ /* 0x000fe40003f45270 */
[C---:B------:R-:W-:Y:S01]  /*b9b0*/  ISETP.GT.AND P1, PT, R4.reuse, RZ, PT ;  /* 0x000000ff0400720c */ /* 0x040fe20003f24270 */
[----:B------:R-:W-:Y:S01]  /*b9c0*/  VIADD R4, R4, 0xffffffff ;  /* 0xffffffff04047836 */ /* 0x000fe20000000000 */
[----:B01----:R-:W-:-:S02]  /*b9d0*/  SEL R3, RZ, 0x1, P2 ;  /* 0x00000001ff037807 */ /* 0x003fc40001000000 */
[----:B------:R-:W-:Y:S02]  /*b9e0*/  SEL R201, R201, RZ, P2 ;  /* 0x000000ffc9c97207 */ /* 0x000fe40001000000 */
[----:B------:R-:W-:Y:S01]  /*b9f0*/  LOP3.LUT R212, R212, R3, RZ, 0x3c, !PT ;  /* 0x00000003d4d47212 */ /* 0x000fe200078e3cff */
[----:B------:R-:W-:Y:S06]  /*ba00*/  @!P0 BRA `(.L_x_10528) ;  /* 0x0000000000048947 */ /* 0x000fec0003800000 */
[----:B------:R-:W-:Y:S01]  /*ba10*/  BPT.TRAP 0x1 ;  /* 0x000000040000795c */ /* 0x000fe20000300000 */
.L_x_10528:
[----:B------:R-:W-:Y:S01]  /*ba20*/  IMAD R3, R201, 0x8, R19 ;  /* 0x00000008c9037824 */ /* 0x000fe200078e0213 */
[----:B------:R-:W-:-:S04]  /*ba30*/  SHF.L.U32 R0, R212, 0x1f, RZ ;  /* 0x0000001fd4007819 */ /* 0x000fc800000006ff */
[----:B------:R0:W1:Y:S01]  /*ba40*/  SYNCS.PHASECHK.TRANS64.TRYWAIT P2, [R3+URZ+0x32430], R0 ;  /* 0x03243000030075a7 */ /* 0x000062000804017f */
[----:B------:R-:W-:Y:S05]  /*ba50*/  @!P0 BRA `(.L_x_10529) ;  /* 0x0000000000048947 */ /* 0x000fea0003800000 */
[----:B------:R-:W-:Y:S01]  /*ba60*/  BPT.TRAP 0x1 ;  /* 0x000000040000795c */ /* 0x000fe20000300000 */
.L_x_10529:
[----:B------:R-:W2:Y:S01]  /*ba70*/  LDL R9, [R1+0x4c] ;  /* 0x00004c0001097983 */ /* 0x000ea20000100800 */
[----:B------:R-:W-:Y:S02]  /*ba80*/  IMAD.MOV.U32 R15, RZ, RZ, 0x40000040 ;  /* 0x40000040ff0f7424 */ /* 0x000fe400078e00ff */
[----:B--2---:R-:W-:Y:S01]  /*ba90*/  IMAD R14, R201, 0x300, R9 ;  /* 0x00000300c90e7824 */ /* 0x004fe200078e0209 */
[----:B-1----:R-:W-:Y:S06]  /*baa0*/  @P2 BRA `(.L_x_10530) ;  /* 0x0000000000082947 */ /* 0x002fec0003800000 */
[----:B------:R-:W1:Y:S02]  /*bab0*/  SYNCS.PHASECHK.TRANS64.TRYWAIT P2, [R3+URZ+0x32430], R0 ;  /* 0x03243000030075a7 */ /* 0x000e64000804017f */
[----:B-1----:R-:W-:Y:S05]  /*bac0*/  @!P2 BRA `(.L_x_10531) ;  /* 0x000000e80018a947 */ /* 0x002fea0003800000 */
.L_x_10530:
[----:B------:R-:W2:Y:S01]  /*bad0*/  LDL.64 R152, [R1+0x40] ;  /* 0x0000400001987983 */ /* 0x000ea20000100a00 */
[----:B------:R-:W-:Y:S02]  /*bae0*/  VIADD R10, R14, 0x4 ;  /* 0x000000040e0a7836 */ /* 0x000fe40000000000 */
[----:B------:R-:W-:Y:S01]  /*baf0*/  IMAD.MOV.U32 R11, RZ, RZ, 0x40000040 ;  /* 0x40000040ff0b7424 */ /* 0x000fe200078e00ff */
[----:B------:R-:W-:Y:S05]  /*bb00*/  WARPSYNC.ALL ;  /* 0x0000000000007948 */ /* 0x000fea0003800000 */
[----:B------:R-:W-:Y:S01]  /*bb10*/  R2UR UR10, R10 ;  /* 0x000000000a0a72ca */ /* 0x000fe200000e0000 */
[----:B------:R-:W3:Y:S01]  /*bb20*/  LDL.64 R20, [R1+0x28] ;  /* 0x0000280001147983 */ /* 0x000ee20000100a00 */
[----:B------:R-:W-:Y:S01]  /*bb30*/  R2UR UR11, R11 ;  /* 0x000000000b0b72ca */ /* 0x000fe200000e0000 */
[C---:B------:R-:W-:Y:S01]  /*bb40*/  VIADD R12, R14.reuse, 0x2 ;  /* 0x000000020e0c7836 */ /* 0x040fe20000000000 */
[C---:B------:R-:W-:Y:S01]  /*bb50*/  R2UR UR18, R14.reuse ;  /* 0x000000000e1272ca */ /* 0x040fe200000e0000 */
[----:B------:R-:W4:Y:S01]  /*bb60*/  LDL.64 R10, [R1+0x38] ;  /* 0x00003800010a7983 */ /* 0x000f220000100a00 */
[----:B------:R-:W-:Y:S01]  /*bb70*/  IMAD.MOV.U32 R13, RZ, RZ, 0x40000040 ;  /* 0x40000040ff0d7424 */ /* 0x000fe200078e00ff */
[----:B------:R-:W-:Y:S01]  /*bb80*/  R2UR UR19, R15 ;  /* 0x000000000f1372ca */ /* 0x000fe200000e0000 */
[----:B------:R-:W-:Y:S01]  /*bb90*/  VIADD R14, R14, 0x6 ;  /* 0x000000060e0e7836 */ /* 0x000fe20000000000 */
[----:B------:R-:W-:-:S02]  /*bba0*/  R2UR UR14, R12 ;  /* 0x000000000c0e72ca */ /* 0x000fc400000e0000 */
[----:B------:R-:W-:Y:S02]  /*bbb0*/  R2UR UR15, R13 ;  /* 0x000000000d0f72ca */ /* 0x000fe400000e0000 */
[----:B------:R-:W5:Y:S01]  /*bbc0*/  LDL.64 R12, [R1+0x30] ;  /* 0x00003000010c7983 */ /* 0x000f620000100a00 */
[----:B--2---:R-:W-:Y:S02]  /*bbd0*/  R2UR UR16, R152 ;  /* 0x00000000981072ca */ /* 0x004fe400000e0000 */
[----:B------:R-:W-:Y:S02]  /*bbe0*/  R2UR UR17, R153 ;  /* 0x00000000991172ca */ /* 0x000fe400000e0000 */
[----:B------:R-:W-:-:S11]  /*bbf0*/  WARPGROUP.ARRIVE ;  /* 0x00000000000079c5 */ /* 0x000fd60000000000 */
[----:B------:R-:W-:Y:S01]  /*bc00*/  HGMMA.64x96x16.F32.BF16 R152, gdesc[UR16], RZ, !UPT, gsb0 ;  /* 0x01600000109879f0 */ /* 0x000fe2000c0018ff */
[----:B----4-:R-:W-:Y:S02]  /*bc10*/  R2UR UR12, R10 ;  /* 0x000000000a0c72ca */ /* 0x010fe400000e0000 */
[----:B------:R-:W-:Y:S02]  /*bc20*/  R2UR UR13, R11 ;  /* 0x000000000b0d72ca */ /* 0x000fe400000e0000 */
[----:B-----5:R-:W-:Y:S02]  /*bc30*/  R2UR UR8, R12 ;  /* 0x000000000c0872ca */ /* 0x020fe400000e0000 */
[----:B------:R-:W-:Y:S01]  /*bc40*/  R2UR UR9, R13 ;  /* 0x000000000d0972ca */ /* 0x000fe200000e0000 */
[----:B------:R-:W-:Y:S02]  /*bc50*/  WARPGROUP.DEPBAR.LE gsb0, 0x0 ;  /* 0x00008000000079c5 */ /* 0x000fe40000010000 */
[----:B------:R-:W-:-:S06]  /*bc60*/  WARPGROUP.ARRIVE ;  /* 0x00000000000079c5 */ /* 0x000fcc0000000000 */
[----:B------:R-:W-:Y:S01]  /*bc70*/  HGMMA.64x96x16.F32.BF16 R152, gdesc[UR12], R152, gsb0 ;  /* 0x016000000c9879f0 */ /* 0x000fe20008001898 */
[----:B------:R-:W-:Y:S01]  /*bc80*/  IMAD.MOV.U32 R15, RZ, RZ, 0x40000040 ;  /* 0x40000040ff0f7424 */ /* 0x000fe200078e00ff */
[----:B------:R-:W-:Y:S02]  /*bc90*/  R2UR UR6, R14 ;  /* 0x000000000e0672ca */ /* 0x000fe400000e0000 */
[----:B---3--:R-:W-:Y:S02]  /*bca0*/  R2UR UR4, R20 ;  /* 0x00000000140472ca */ /* 0x008fe400000e0000 */
        /* <DEDUP_REMOVED lines=11> */
.L_x_10532:
[----:B------:R2:W3:Y:S01]  /*bd60*/  SYNCS.PHASECHK.TRANS64.TRYWAIT P2, [R3+URZ+0x32450], R0 ;  /* 0x03245000030075a7 */ /* 0x0004e2000804017f */
[----:B------:R-:W-:Y:S05]  /*bd70*/  @!P0 BRA `(.L_x_10533) ;  /* 0x0000000000048947 */ /* 0x000fea0003800000 */
[----:B------:R-:W-:Y:S01]  /*bd80*/  BPT.TRAP 0x1 ;  /* 0x000000040000795c */ /* 0x000fe20000300000 */
.L_x_10533:
[----:B---3--:R-:W-:Y:S05]  /*bd90*/  @P2 BRA `(.L_x_10534) ;  /* 0x0000000000082947 */ /* 0x008fea0003800000 */
[----:B------:R-:W3:Y:S02]  /*bda0*/  SYNCS.PHASECHK.TRANS64.TRYWAIT P2, [R3+URZ+0x32450], R0 ;  /* 0x03245000030075a7 */ /* 0x000ee4000804017f */
[----:B---3--:R-:W-:Y:S05]  /*bdb0*/  @!P2 BRA `(.L_x_10535) ;  /* 0x000000e40070a947 */ /* 0x008fea0003800000 */
.L_x_10534:
[----:B------:R-:W4:Y:S04]  /*bdc0*/  LDL R9, [R1+0x50] ;  /* 0x0000500001097983 */ /* 0x000f280000100800 */
[----:B------:R-:W4:Y:S04]  /*bdd0*/  LDL.64 R20, [R1+0x20] ;  /* 0x0000200001147983 */ /* 0x000f280000100a00 */
[----:B------:R-:W4:Y:S04]  /*bde0*/  LDL.64 R14, [R1+0x18] ;  /* 0x00001800010e7983 */ /* 0x000f280000100a00 */
[----:B------:R0:W-:Y:S04]  /*bdf0*/  STL.64 [R1+0x88], R2 ;  /* 0x0000880201007387 */ /* 0x0001e80000100a00 */
[----:B0123--:R-:W2:Y:S01]  /*be00*/  LDL.64 R2, [R1+0x10] ;  /* 0x0000100001027983 */ /* 0x00fea20000100a00 */
[----:B------:R-:W-:Y:S05]  /*be10*/  WARPSYNC.ALL ;  /* 0x0000000000007948 */ /* 0x000fea0003800000 */
[----:B------:R-:W-:-:S05]  /*be20*/  IMAD.MOV.U32 R11, RZ, RZ, 0x40000040 ;  /* 0x40000040ff0b7424 */ /* 0x000fca00078e00ff */
[----:B------:R-:W-:Y:S01]  /*be30*/  R2UR UR7, R11 ;  /* 0x000000000b0772ca */ /* 0x000fe200000e0000 */
[----:B------:R-:W-:Y:S01]  /*be40*/  WARPGROUP.ARRIVE ;  /* 0x00000000000079c5 */ /* 0x000fe20000000000 */
[----:B------:R-:W-:Y:S02]  /*be50*/  IMAD.MOV.U32 R13, RZ, RZ, 0x40000040 ;  /* 0x40000040ff0d7424 */ /* 0x000fe400078e00ff */
[----:B----4-:R-:W-:Y:S01]  /*be60*/  IMAD R10, R201, 0xc00, R9 ;  /* 0x00000c00c90a7824 */ /* 0x010fe200078e0209 */
[----:B------:R-:W-:Y:S02]  /*be70*/  R2UR UR4, R20 ;  /* 0x00000000140472ca */ /* 0x000fe400000e0000 */
[----:B------:R-:W-:Y:S02]  /*be80*/  R2UR UR5, R21 ;  /* 0x00000000150572ca */ /* 0x000fe400000e0000 */
[----:B------:R-:W3:Y:S01]  /*be90*/  LDL.64 R20, [R1+0x8] ;  /* 0x0000080001147983 */ /* 0x000ee20000100a00 */
[----:B------:R-:W-:-:S13]  /*bea0*/  R2UR UR6, R10 ;  /* 0x000000000a0672ca */ /* 0x000fda00000e0000 */
[----:B------:R-:W-:Y:S01]  /*beb0*/  HGMMA.64x96x16.F32.BF16 R152, gdesc[UR4], R152, gsb0 ;  /* 0x01600000049879f0 */ /* 0x000fe20008001898 */
[----:B------:R-:W-:Y:S01]  /*bec0*/  VIADD R12, R10, 0x2 ;  /* 0x000000020a0c7836 */ /* 0x000fe20000000000 */
[----:B------:R-:W-:Y:S02]  /*bed0*/  R2UR UR4, R14 ;  /* 0x000000000e0472ca */ /* 0x000fe400000e0000 */
[----:B------:R-:W-:Y:S02]  /*bee0*/  R2UR UR5, R15 ;  /* 0x000000000f0572ca */ /* 0x000fe400000e0000 */
[----:B------:R-:W4:Y:S01]  /*bef0*/  LDL.64 R14, [R1] ;  /* 0x00000000010e7983 */ /* 0x000f220000100a00 */
[----:B------:R-:W-:Y:S02]  /*bf00*/  R2UR UR6, R12 ;  /* 0x000000000c0672ca */ /* 0x000fe400000e0000 */
[----:B------:R-:W-:Y:S01]  /*bf10*/  R2UR UR7, R13 ;  /* 0x000000000d0772ca */ /* 0x000fe200000e0000 */
[----:B------:R-:W-:-:S02]  /*bf20*/  VIADD R12, R10, 0x4 ;  /* 0x000000040a0c7836 */ /* 0x000fc40000000000 */
[----:B------:R-:W-:Y:S01]  /*bf30*/  IMAD.MOV.U32 R13, RZ, RZ, 0x40000040 ;  /* 0x40000040ff0d7424 */ /* 0x000fe200078e00ff */
[----:B------:R-:W-:Y:S02]  /*bf40*/  WARPGROUP.DEPBAR.LE gsb0, 0x0 ;  /* 0x00008000000079c5 */ /* 0x000fe40000010000 */
[----:B------:R-:W-:-:S07]  /*bf50*/  WARPGROUP.ARRIVE ;  /* 0x00000000000079c5 */ /* 0x000fce0000000000 */
[----:B------:R-:W-:Y:S01]  /*bf60*/  HGMMA.64x96x16.F32.BF16 R152, gdesc[UR4], R152, gsb0 ;  /* 0x01600000049879f0 */ /* 0x000fe20008001898 */
[----:B------:R-:W-:Y:S02]  /*bf70*/  R2UR UR6, R12 ;  /* 0x000000000c0672ca */ /* 0x000fe400000e0000 */
[----:B------:R-:W-:Y:S02]  /*bf80*/  R2UR UR7, R13 ;  /* 0x000000000d0772ca */ /* 0x000fe400000e0000 */
[----:B--2---:R-:W-:Y:S02]  /*bf90*/  R2UR UR4, R2 ;  /* 0x00000000020472ca */ /* 0x004fe400000e0000 */
        /* <DEDUP_REMOVED lines=11> */
[----:B------:R-:W-:Y:S02]  /*c050*/  WARPGROUP.DEPBAR.LE gsb0, 0x0 ;  /* 0x00008000000079c5 */ /* 0x000fe40000010000 */
[----:B------:R-:W-:-:S10]  /*c060*/  WARPGROUP.ARRIVE ;  /* 0x00000000000079c5 */ /* 0x000fd40000000000 */
[----:B------:R-:W-:Y:S01]  /*c070*/  HGMMA.64x96x16.F32.BF16 R152, gdesc[UR4], R152, gsb0 ;  /* 0x01600000049879f0 */ /* 0x000fe20008001898 */
[----:B------:R-:W-:Y:S01]  /*c080*/  VIADD R12, R10, 0x300 ;  /* 0x000003000a0c7836 */ /* 0x000fe20000000000 */
[----:B------:R-:W-:Y:S02]  /*c090*/  MOV R13, 0x40000040 ;  /* 0x40000040000d7802 */ /* 0x000fe40000000f00 */
[----:B----4-:R-:W-:Y:S02]  /*c0a0*/  R2UR UR4, R14 ;  /* 0x000000000e0472ca */ /* 0x010fe400000e0000 */
[----:B------:R-:W-:Y:S02]  /*c0b0*/  R2UR UR6, R12 ;  /* 0x000000000c0672ca */ /* 0x000fe400000e0000 */
        /* <DEDUP_REMOVED lines=101> */
[----:B------:R-:W1:Y:S01]  /*c710*/  S2R R9, SR_TID.X ;  /* 0x0000000000097919 */ /* 0x000e620000002100 */
[----:B------:R-:W-:Y:S02]  /*c720*/  WARPGROUP.DEPBAR.LE gsb0, 0x0 ;  /* 0x00008000000079c5 */ /* 0x000fe40000010000 */
[----:B------:R-:W-:-:S07]  /*c730*/  WARPGROUP.ARRIVE ;  /* 0x00000000000079c5 */ /* 0x000fce0000000000 */
[----:B------:R-:W-:Y:S01]  /*c740*/  HGMMA.64x96x16.F32.BF16 R152, gdesc[UR4], R152, gsb0 ;  /* 0x01600000049879f0 */ /* 0x000fe20008001898 */
[----:B-1----:R-:W-:-:S04]  /*c750*/  SHF.R.U32.HI R0, RZ, 0x7, R9 ;  /* 0x00000007ff007819 */ /* 0x002fc80000011609 */
[----:B------:R-:W-:Y:S01]  /*c760*/  IADD3 R0, -R0, 0xb, RZ ;  /* 0x0000000b00007810 */ /* 0x000fe20007ffe1ff */
[----:B------:R-:W-:-:S04]  /*c770*/  WARPGROUP.DEPBAR.LE gsb0, 0x0 ;  /* 0x00008000000079c5 */ /* 0x000fc80000010000 */
[----:B------:R0:W-:Y:S06]  /*c780*/  BAR.ARV R0, 0x100 ;  /* 0x000400000000751d */ /* 0x0001ec0000002000 */
[----:B------:R-:W-:Y:S05]  /*c790*/  @!P0 BRA `(.L_x_10536) ;  /* 0x0000000000048947 */ /* 0x000fea0003800000 */
[----:B------:R-:W-:Y:S01]  /*c7a0*/  BPT.TRAP 0x1 ;  /* 0x000000040000795c */ /* 0x000fe20000300000 */
.L_x_10536:
        /* <DEDUP_REMOVED lines=84> */
[----:B------:R-:W4:Y:S08]  /*ccf0*/  MUFU.TANH R158, R158 ;  /* 0x0000009e009e7308 */ /* 0x000f300000002400 */
[----:B------:R-:W0:Y:S08]  /*cd00*/  MUFU.TANH R159, R159 ;  /* 0x0000009f009f7308 */ /* 0x000e300000002400 */
[----:B------:R-:W0:Y:S01]  /*cd10*/  MUFU.TANH R162, R162 ;  /* 0x000000a200a27308 */ /* 0x000e220000002400 */
[----:B---3--:R-:W-:-:S07]  /*cd20*/  FMNMX.FTZ R13, R13, R12, !PT ;  /* 0x0000000c0d0d7209 */ /* 0x008fce0007810000 */
[----:B------:R-:W3:Y:S01]  /*cd30*/  MUFU.TANH R163, R163 ;  /* 0x000000a300a37308 */ /* 0x000ee20000002400 */
[----:B------:R-:W1:Y:S07]  /*cd40*/  SHFL.BFLY PT, R12, R13, 0x1, 0x1f ;  /* 0x0c201f000d0c7f89 */ /* 0x000e6e00000e0000 */
[----:B------:R-:W3:Y:S08]  /*cd50*/  MUFU.TANH R166, R166 ;  /* 0x000000a600a67308 */ /* 0x000ef00000002400 */
[----:B------:R-:W3:Y:S01]  /*cd60*/  MUFU.TANH R167, R167 ;  /* 0x000000a700a77308 */ /* 0x000ee20000002400 */
[----:B-1----:R-:W-:-:S02]  /*cd70*/  FMNMX.FTZ R13, R13, R12, !PT ;  /* 0x0000000c0d0d7209 */ /* 0x002fc40007810000 */
[----:B------:R-:W1:Y:S03]  /*cd80*/  LDC R12, c[0x0][0xa80] ;  /* 0x0002a000ff0c7b82 */ /* 0x000e660000000800 */
[C---:B------:R-:W-:Y:S02]  /*cd90*/  FADD.FTZ R193, -R13.reuse, R8 ;  /* 0x000000080dc17221 */ /* 0x040fe40000010100 */
[----:B------:R2:W3:Y:S01]  /*cda0*/  MUFU.TANH R8, R170 ;  /* 0x000000aa00087308 */ /* 0x0004e20000002400 */
[-C--:B-1----:R-:W-:Y:S01]  /*cdb0*/  FMUL.FTZ R189, R13, R12.reuse ;  /* 0x0000000c0dbd7220 */ /* 0x082fe20000410000 */
[----:B------:R-:W-:-:S03]  /*cdc0*/  FMUL.FTZ R193, R193, R12 ;  /* 0x0000000cc1c17220 */ /* 0x000fc60000410000 */
[-CC-:B------:R-:W-:Y:S01]  /*cdd0*/  FFMA.FTZ R154, R9, R12.reuse, -R189.reuse ;  /* 0x0000000c099a7223 */ /* 0x180fe200000108bd */
[-CC-:B--2---:R-:W-:Y:S01]  /*cde0*/  FFMA.FTZ R170, R11, R12.reuse, -R189.reuse ;  /* 0x0000000c0baa7223 */ /* 0x184fe200000108bd */
[-CC-:B------:R-:W-:Y:S01]  /*cdf0*/  FFMA.FTZ R192, R14, R12.reuse, -R189.reuse ;  /* 0x0000000c0ec07223 */ /* 0x180fe200000108bd */
[-CC-:B------:R-:W-:Y:S01]  /*ce00*/  FFMA.FTZ R14, R152, R12.reuse, -R189.reuse ;  /* 0x0000000c980e7223 */ /* 0x180fe200000108bd */
[-CC-:B------:R-:W-:Y:S01]  /*ce10*/  FFMA.FTZ R9, R153, R12.reuse, -R189.reuse ;  /* 0x0000000c99097223 */ /* 0x180fe200000108bd */
[----:B------:R-:W-:Y:S01]  /*ce20*/  MUFU.EX2 R152, R154 ;  /* 0x0000009a00987308 */ /* 0x000fe20000000800 */
[----:B------:R-:W-:Y:S01]  /*ce30*/  FMUL.FTZ R153, R171, UR38 ;  /* 0x00000026ab997c20 */ /* 0x000fe20008410000 */
[-CC-:B------:R-:W-:Y:S01]  /*ce40*/  FFMA.FTZ R11, R157, R12.reuse, -R189.reuse ;  /* 0x0000000c9d0b7223 */ /* 0x180fe200000108bd */
[----:B------:R-:W-:Y:S01]  /*ce50*/  FMUL.FTZ R157, R174, UR38 ;  /* 0x00000026ae9d7c20 */ /* 0x000fe20008410000 */
[----:B------:R-:W-:Y:S01]  /*ce60*/  FMUL.FTZ R171, R175, UR38 ;  /* 0x00000026afab7c20 */ /* 0x000fe20008410000 */
[----:B------:R-:W-:Y:S01]  /*ce70*/  FMUL.FTZ R174, R178, UR38 ;  /* 0x00000026b2ae7c20 */ /* 0x000fe20008410000 */
[----:B------:R-:W-:Y:S01]  /*ce80*/  FMUL.FTZ R175, R179, UR38 ;  /* 0x00000026b3af7c20 */ /* 0x000fe20008410000 */
[-CC-:B------:R-:W-:Y:S01]  /*ce90*/  FFMA.FTZ R188, R10, R12.reuse, -R189.reuse ;  /* 0x0000000c0abc7223 */ /* 0x180fe200000108bd */
[----:B------:R1:W-:Y:S01]  /*cea0*/  MUFU.EX2 R154, R170 ;  /* 0x000000aa009a7308 */ /* 0x0003e20000000800 */
[----:B------:R-:W-:Y:S01]  /*ceb0*/  FMUL.FTZ R178, R182, UR38 ;  /* 0x00000026b6b27c20 */ /* 0x000fe20008410000 */
[-CC-:B------:R-:W-:Y:S01]  /*cec0*/  FFMA.FTZ R10, R156, R12.reuse, -R189.reuse ;  /* 0x0000000c9c0a7223 */ /* 0x180fe200000108bd */
[----:B------:R-:W-:Y:S01]  /*ced0*/  FMUL.FTZ R179, R183, UR38 ;  /* 0x00000026b7b37c20 */ /* 0x000fe20008410000 */
[----:B------:R-:W-:Y:S01]  /*cee0*/  FMUL.FTZ R182, R186, UR38 ;  /* 0x00000026bab67c20 */ /* 0x000fe20008410000 */
[----:B------:R-:W-:Y:S01]  /*cef0*/  FMUL.FTZ R183, R187, UR38 ;  /* 0x00000026bbb77c20 */ /* 0x000fe20008410000 */
[----:B------:R-:W-:Y:S01]  /*cf00*/  FMUL.FTZ R186, R190, UR38 ;  /* 0x00000026beba7c20 */ /* 0x000fe20008410000 */
[----:B------:R-:W-:Y:S01]  /*cf10*/  FMUL.FTZ R187, R191, UR38 ;  /* 0x00000026bfbb7c20 */ /* 0x000fe20008410000 */
[----:B------:R-:W2:Y:S01]  /*cf20*/  MUFU.TANH R153, R153 ;  /* 0x0000009900997308 */ /* 0x000ea20000002400 */
[----:B-1----:R-:W-:Y:S01]  /*cf30*/  FMNMX.FTZ R170, R181, R7, !PT ;  /* 0x00000007b5aa7209 */ /* 0x002fe20007810000 */
[----:B------:R-:W-:Y:S01]  /*cf40*/  FMUL.FTZ R190, R195, UR38 ;  /* 0x00000026c3be7c20 */ /* 0x000fe20008410000 */
[-CC-:B------:R-:W-:Y:S01]  /*cf50*/  FFMA.FTZ R15, R15, R12.reuse, -R189.reuse ;  /* 0x0000000c0f0f7223 */ /* 0x180fe200000108bd */
[--C-:B------:R-:W-:Y:S01]  /*cf60*/  FFMA.FTZ R20, R20, R12, -R189.reuse ;  /* 0x0000000c14147223 */ /* 0x100fe200000108bd */
[----:B------:R-:W-:Y:S01]  /*cf70*/  FMNMX.FTZ R170, R155, R170, !PT ;  /* 0x000000aa9baa7209 */ /* 0x000fe20007810000 */
[-CC-:B------:R-:W-:Y:S01]  /*cf80*/  FFMA.FTZ R21, R21, R12.reuse, -R189.reuse ;  /* 0x0000000c15157223 */ /* 0x180fe200000108bd */
[--C-:B------:R-:W-:Y:S01]  /*cf90*/  FFMA.FTZ R160, R160, R12, -R189.reuse ;  /* 0x0000000ca0a07223 */ /* 0x100fe200000108bd */
[----:B------:R-:W1:Y:S01]  /*cfa0*/  MUFU.TANH R157, R157 ;  /* 0x0000009d009d7308 */ /* 0x000e620000002400 */
[----:B----4-:R-:W-:Y:S01]  /*cfb0*/  FMNMX.FTZ R170, R158, R170, !PT ;  /* 0x000000aa9eaa7209 */ /* 0x010fe20007810000 */
[-CC-:B------:R-:W-:Y:S01]  /*cfc0*/  FFMA.FTZ R161, R161, R12.reuse, -R189.reuse ;  /* 0x0000000ca1a17223 */ /* 0x180fe200000108bd */
[-CC-:B------:R-:W-:Y:S01]  /*cfd0*/  FFMA.FTZ R164, R164, R12.reuse, -R189.reuse ;  /* 0x0000000ca4a47223 */ /* 0x180fe200000108bd */
[--C-:B------:R-:W-:Y:S01]  /*cfe0*/  FFMA.FTZ R165, R165, R12, -R189.reuse ;  /* 0x0000000ca5a57223 */ /* 0x100fe200000108bd */
[----:B0-----:R-:W-:Y:S01]  /*cff0*/  FMNMX.FTZ R170, R159, R170, !PT ;  /* 0x000000aa9faa7209 */ /* 0x001fe20007810000 */
[-CC-:B------:R-:W-:Y:S01]  /*d000*/  FFMA.FTZ R168, R168, R12.reuse, -R189.reuse ;  /* 0x0000000ca8a87223 */ /* 0x180fe200000108bd */
[--C-:B------:R-:W-:Y:S01]  /*d010*/  FFMA.FTZ R169, R169, R12, -R189.reuse ;  /* 0x0000000ca9a97223 */ /* 0x100fe200000108bd */
[----:B------:R-:W0:Y:S01]  /*d020*/  MUFU.TANH R171, R171 ;  /* 0x000000ab00ab7308 */ /* 0x000e220000002400 */
[----:B------:R-:W-:Y:S01]  /*d030*/  FMNMX.FTZ R170, R162, R170, !PT ;  /* 0x000000aaa2aa7209 */ /* 0x000fe20007810000 */
[-CC-:B------:R-:W-:Y:S01]  /*d040*/  FFMA.FTZ R172, R172, R12.reuse, -R189.reuse ;  /* 0x0000000cacac7223 */ /* 0x180fe200000108bd */
[-CC-:B------:R-:W-:Y:S01]  /*d050*/  FFMA.FTZ R173, R173, R12.reuse, -R189.reuse ;  /* 0x0000000cadad7223 */ /* 0x180fe200000108bd */
[--C-:B------:R-:W-:Y:S01]  /*d060*/  FFMA.FTZ R176, R176, R12, -R189.reuse ;  /* 0x0000000cb0b07223 */ /* 0x100fe200000108bd */
[----:B---3--:R-:W-:Y:S01]  /*d070*/  FMNMX.FTZ R170, R163, R170, !PT ;  /* 0x000000aaa3aa7209 */ /* 0x008fe20007810000 */
[-CC-:B------:R-:W-:Y:S01]  /*d080*/  FFMA.FTZ R177, R177, R12.reuse, -R189.reuse ;  /* 0x0000000cb1b17223 */ /* 0x180fe200000108bd */
[--C-:B------:R-:W-:Y:S01]  /*d090*/  FFMA.FTZ R180, R180, R12, -R189.reuse ;  /* 0x0000000cb4b47223 */ /* 0x100fe200000108bd */
[----:B------:R-:W3:Y:S01]  /*d0a0*/  MUFU.TANH R174, R174 ;  /* 0x000000ae00ae7308 */ /* 0x000ee20000002400 */
[----:B------:R-:W-:Y:S01]  /*d0b0*/  FMNMX.FTZ R170, R166, R170, !PT ;  /* 0x000000aaa6aa7209 */ /* 0x000fe20007810000 */
[-CC-:B------:R-:W-:Y:S01]  /*d0c0*/  FFMA.FTZ R184, R184, R12.reuse, -R189.reuse ;  /* 0x0000000cb8b87223 */ /* 0x180fe200000108bd */
[----:B------:R-:W-:Y:S01]  /*d0d0*/  FFMA.FTZ R185, R185, R12, -R189 ;  /* 0x0000000cb9b97223 */ /* 0x000fe200000108bd */
[----:B------:R-:W-:Y:S01]  /*d0e0*/  FMUL.FTZ R189, R198, UR38 ;  /* 0x00000026c6bd7c20 */ /* 0x000fe20008410000 */
[----:B------:R-:W-:Y:S01]  /*d0f0*/  FMNMX.FTZ R170, R167, R170, !PT ;  /* 0x000000aaa7aa7209 */ /* 0x000fe20007810000 */
[----:B------:R-:W-:Y:S01]  /*d100*/  FMUL.FTZ R191, R199, UR38 ;  /* 0x00000026c7bf7c20 */ /* 0x000fe20008410000 */
[----:B------:R-:W4:Y:S01]  /*d110*/  S2R R198, SR_CgaCtaId ;  /* 0x0000000000c67919 */ /* 0x000f220000008800 */
[----:B------:R-:W3:Y:S01]  /*d120*/  MUFU.EX2 R156, R193 ;  /* 0x000000c1009c7308 */ /* 0x000ee20000000800 */
[----:B------:R-:W-:Y:S01]  /*d130*/  FMNMX.FTZ R170, R8, R170, !PT ;  /* 0x000000aa08aa7209 */ /* 0x000fe20007810000 */
[----:B------:R-:W4:Y:S03]  /*d140*/  S2R R199, SR_TID.X ;  /* 0x0000000000c77919 */ /* 0x000f260000002100 */
[----:B--2---:R-:W-:-:S03]  /*d150*/  FMNMX.FTZ R170, R153, R170, !PT ;  /* 0x000000aa99aa7209 */ /* 0x004fc60007810000 */
[----:B------:R-:W2:Y:S01]  /*d160*/  MUFU.TANH R175, R175 ;  /* 0x000000af00af7308 */ /* 0x000ea20000002400 */
[----:B-1----:R-:W-:-:S04]  /*d170*/  FMNMX.FTZ R170, R157, R170, !PT ;  /* 0x000000aa9daa7209 */ /* 0x002fc80007810000 */
[----:B0-----:R-:W-:-:S03]  /*d180*/  FMNMX.FTZ R170, R171, R170, !PT ;  /* 0x000000aaabaa7209 */ /* 0x001fc60007810000 */
[----:B------:R-:W0:Y:S01]  /*d190*/  MUFU.EX2 R188, R188 ;  /* 0x000000bc00bc7308 */ /* 0x000e220000000800 */
[----:B---3--:R-:W-:Y:S01]  /*d1a0*/  FMNMX.FTZ R170, R174, R170, !PT ;  /* 0x000000aaaeaa7209 */ /* 0x008fe20007810000 */
[----:B------:R-:W-:Y:S01]  /*d1b0*/  FFMA.FTZ R5, R156, R5, R152 ;  /* 0x000000059c057223 */ /* 0x000fe20000010098 */
[-C--:B------:R-:W-:Y:S01]  /*d1c0*/  FMUL.FTZ R24, R24, R156.reuse ;  /* 0x0000009c18187220 */ /* 0x080fe20000410000 */
[-C--:B------:R-:W-:Y:S01]  /*d1d0*/  FMUL.FTZ R25, R25, R156.reuse ;  /* 0x0000009c19197220 */ /* 0x080fe20000410000 */
[-C--:B------:R-:W-:Y:S01]  /*d1e0*/  FMUL.FTZ R28, R28, R156.reuse ;  /* 0x0000009c1c1c7220 */ /* 0x080fe20000410000 */
[-C--:B------:R-:W-:Y:S01]  /*d1f0*/  FMUL.FTZ R29, R29, R156.reuse ;  /* 0x0000009c1d1d7220 */ /* 0x080fe20000410000 */
[----:B------:R-:W-:Y:S01]  /*d200*/  FMUL.FTZ R32, R32, R156 ;  /* 0x0000009c20207220 */ /* 0x000fe20000410000 */
[----:B------:R-:W1:Y:S01]  /*d210*/  MUFU.TANH R178, R178 ;  /* 0x000000b200b27308 */ /* 0x000e620000002400 */
[----:B--2---:R-:W-:Y:S01]  /*d220*/  FMNMX.FTZ R170, R175, R170, !PT ;  /* 0x000000aaafaa7209 */ /* 0x004fe20007810000 */
[-C--:B------:R-:W-:Y:S01]  /*d230*/  FMUL.FTZ R33, R33, R156.reuse ;  /* 0x0000009c21217220 */ /* 0x080fe20000410000 */
[-C--:B------:R-:W-:Y:S01]  /*d240*/  FMUL.FTZ R36, R36, R156.reuse ;  /* 0x0000009c24247220 */ /* 0x080fe20000410000 */
[-C--:B------:R-:W-:Y:S01]  /*d250*/  FMUL.FTZ R37, R37, R156.reuse ;  /* 0x0000009c25257220 */ /* 0x080fe20000410000 */
[-C--:B------:R-:W-:Y:S01]  /*d260*/  FMUL.FTZ R40, R40, R156.reuse ;  /* 0x0000009c28287220 */ /* 0x080fe20000410000 */
[-C--:B------:R-:W-:Y:S01]  /*d270*/  FMUL.FTZ R41, R41, R156.reuse ;  /* 0x0000009c29297220 */ /* 0x080fe20000410000 */
[----:B------:R-:W-:Y:S01]  /*d280*/  FMUL.FTZ R44, R44, R156 ;  /* 0x0000009c2c2c7220 */ /* 0x000fe20000410000 */
[----:B------:R-:W2:Y:S01]  /*d290*/  MUFU.TANH R179, R179 ;  /* 0x000000b300b37308 */ /* 0x000ea20000002400 */
[C---:B0-----:R-:W-:Y:S01]  /*d2a0*/  FADD.FTZ R5, R188.reuse, R5 ;  /* 0x00000005bc057221 */ /* 0x041fe20000010000 */
[----:B------:R-:W-:Y:S01]  /*d2b0*/  F2FP.BF16.F32.PACK_AB R152, R188, R152 ;  /* 0x00000098bc98723e */ /* 0x000fe200000010ff */
[----:B------:R-:W-:Y:S01]  /*d2c0*/  FMUL.FTZ R188, R194, UR38 ;  /* 0x00000026c2bc7c20 */ /* 0x000fe20008410000 */
[----:B----4-:R-:W-:Y:S01]  /*d2d0*/  SHF.R.U32.HI R199, RZ, 0x7, R199 ;  /* 0x00000007ffc77819 */ /* 0x010fe200000116c7 */
[----:B------:R-:W-:Y:S01]  /*d2e0*/  FADD.FTZ R5, R154, R5 ;  /* 0x000000059a057221 */ /* 0x000fe20000010000 */
[-C--:B------:R-:W-:Y:S01]  /*d2f0*/  FMUL.FTZ R45, R45, R156.reuse ;  /* 0x0000009c2d2d7220 */ /* 0x080fe20000410000 */
[----:B------:R-:W-:Y:S01]  /*d300*/  FMUL.FTZ R48, R48, R156 ;  /* 0x0000009c30307220 */ /* 0x000fe20000410000 */
[----:B------:R-:W0:Y:S01]  /*d310*/  MUFU.TANH R182, R182 ;  /* 0x000000b600b67308 */ /* 0x000e220000002400 */
[----:B-1----:R-:W-:Y:S01]  /*d320*/  FMNMX.FTZ R170, R178, R170, !PT ;  /* 0x000000aab2aa7209 */ /* 0x002fe20007810000 */
[-C--:B------:R-:W-:Y:S01]  /*d330*/  FMUL.FTZ R49, R49, R156.reuse ;  /* 0x0000009c31317220 */ /* 0x080fe20000410000 */
        /* <DEDUP_REMOVED lines=14> */
[----:B0-----:R-:W-:Y:S01]  /*d420*/  FMNMX.FTZ R170, R182, R170, !PT ;  /* 0x000000aab6aa7209 */ /* 0x001fe20007810000 */
[-C--:B------:R-:W-:Y:S01]  /*d430*/  FMUL.FTZ R73, R73, R156.reuse ;  /* 0x0000009c49497220 */ /* 0x080fe20000410000 */
[-C--:B------:R-:W-:Y:S01]  /*d440*/  FMUL.FTZ R76, R76, R156.reuse ;  /* 0x0000009c4c4c7220 */ /* 0x080fe20000410000 */
[-C--:B------:R-:W-:Y:S01]  /*d450*/  FMUL.FTZ R77, R77, R156.reuse ;  /* 0x0000009c4d4d7220 */ /* 0x080fe20000410000 */
[-C--:B------:R-:W-:Y:S01]  /*d460*/  FMUL.FTZ R80, R80, R156.reuse ;  /* 0x0000009c50507220 */ /* 0x080fe20000410000 */
        /* <DEDUP_REMOVED lines=42> */
[----:B------:R-:W2:Y:S01]  /*d710*/  MUFU.EX2 R192, R192 ;  /* 0x000000c000c07308 */ /* 0x000ea20000000800 */
[----:B0-----:R-:W-:Y:S01]  /*d720*/  FMNMX.FTZ R170, R189, R170, !PT ;  /* 0x000000aabdaa7209 */ /* 0x001fe20007810000 */
[-C--:B------:R-:W-:Y:S01]  /*d730*/  FMUL.FTZ R145, R145, R156.reuse ;  /* 0x0000009c91917220 */ /* 0x080fe20000410000 */
[-C--:B------:R-:W-:Y:S01]  /*d740*/  FMUL.FTZ R148, R148, R156.reuse ;  /* 0x0000009c94947220 */ /* 0x080fe20000410000 */
[----:B------:R-:W-:-:S04]  /*d750*/  FMUL.FTZ R149, R149, R156 ;  /* 0x0000009c95957220 */ /* 0x000fc80000410000 */
[----:B------:R0:W3:Y:S01]  /*d760*/  MUFU.EX2 R156, R15 ;  /* 0x0000000f009c7308 */ /* 0x0000e20000000800 */
[----:B-1----:R-:W-:-:S07]  /*d770*/  FMNMX.FTZ R170, R191, R170, !PT ;  /* 0x000000aabfaa7209 */ /* 0x002fce0007810000 */
[----:B------:R-:W-:Y:S01]  /*d780*/  MUFU.EX2 R21, R21 ;  /* 0x0000001500157308 */ /* 0x000fe20000000800 */
[C---:B--2---:R-:W-:Y:S01]  /*d790*/  FADD.FTZ R5, R192.reuse, R5 ;  /* 0x00000005c0057221 */ /* 0x044fe20000010000 */
[----:B------:R-:W-:Y:S01]  /*d7a0*/  F2FP.BF16.F32.PACK_AB R154, R192, R154 ;  /* 0x0000009ac09a723e */ /* 0x000fe200000010ff */
[----:B0-----:R-:W-:Y:S01]  /*d7b0*/  IMAD.MOV.U32 R15, RZ, RZ, 0x40000040 ;  /* 0x40000040ff0f7424 */ /* 0x001fe200078e00ff */
[----:B------:R-:W0:Y:S04]  /*d7c0*/  SHFL.BFLY PT, R192, R170, 0x2, 0x1f ;  /* 0x0c401f00aac07f89 */ /* 0x000e2800000e0000 */
[----:B------:R-:W-:Y:S01]  /*d7d0*/  MUFU.EX2 R9, R9 ;  /* 0x0000000900097308 */ /* 0x000fe20000000800 */
[----:B---3--:R-:W-:-:S07]  /*d7e0*/  FADD.FTZ R5, R156, R5 ;  /* 0x000000059c057221 */ /* 0x008fce0000010000 */
        /* <DEDUP_REMOVED lines=8> */
[----:B0-----:R-:W-:-:S05]  /*d870*/  FMNMX.FTZ R170, R170, R192, !PT ;  /* 0x000000c0aaaa7209 */ /* 0x001fca0007810000 */
[C---:B------:R-:W-:Y:S01]  /*d880*/  FADD.FTZ R197, -R170.reuse, R7 ;  /* 0x00000007aac57221 */ /* 0x040fe20000010100 */
[-C--:B------:R-:W-:Y:S01]  /*d890*/  FMUL.FTZ R7, R170, R12.reuse ;  /* 0x0000000caa077220 */ /* 0x080fe20000410000 */
[----:B------:R-:W-:Y:S02]  /*d8a0*/  MUFU.EX2 R185, R185 ;  /* 0x000000b900b97308 */ /* 0x000fe40000000800 */
        /* <DEDUP_REMOVED lines=25> */
[----:B------:R-:W-:Y:S01]  /*da40*/  IMAD.MOV.U32 R7, RZ, RZ, 0x40000040 ;  /* 0x40000040ff077424 */ /* 0x000fe200078e00ff */
[----:B------:R-:W0:Y:S04]  /*da50*/  MUFU.EX2 R197, R197 ;  /* 0x000000c500c57308 */ /* 0x000e280000000800 */
[----:B------:R-:W-:Y:S01]  /*da60*/  R2UR UR7, R7 ;  /* 0x00000000070772ca */ /* 0x000fe200000e0000 */
[----:B-----5:R-:W-:-:S03]  /*da70*/  VIADD R7, R3, 0x32440 ;  /* 0x0003244003077836 */ /* 0x020fc60000000000 */
[----:B------:R-:W1:Y:S02]  /*da80*/  MUFU.EX2 R153, R181 ;  /* 0x000000b500997308 */ /* 0x000e640000000800 */
[----:B------:R-:W-:-:S04]  /*da90*/  PRMT R7, R198, 0x654, R7 ;  /* 0x00000654c6077816 */ /* 0x000fc80000000007 */
[----:B------:R2:W-:Y:S02]  /*daa0*/  SYNCS.ARRIVE.TRANS64.RED.A1T0 RZ, [R7+URZ], RZ ;  /* 0x000000ff07ff79a7 */ /* 0x0005e4000810043f */
[----:B------:R-:W3:Y:S01]  /*dab0*/  MUFU.EX2 R194, R194 ;  /* 0x000000c200c27308 */ /* 0x000ee20000000800 */
[-C--:B0-----:R-:W-:Y:S01]  /*dac0*/  FMUL.FTZ R26, R26, R197.reuse ;  /* 0x000000c51a1a7220 */ /* 0x081fe20000410000 */
[-C--:B------:R-:W-:Y:S01]  /*dad0*/  FMUL.FTZ R27, R27, R197.reuse ;  /* 0x000000c51b1b7220 */ /* 0x080fe20000410000 */
[-C--:B------:R-:W-:Y:S01]  /*dae0*/  FMUL.FTZ R30, R30, R197.reuse ;  /* 0x000000c51e1e7220 */ /* 0x080fe20000410000 */
[-C--:B------:R-:W-:Y:S01]  /*daf0*/  FMUL.FTZ R31, R31, R197.reuse ;  /* 0x000000c51f1f7220 */ /* 0x080fe20000410000 */
[-C--:B------:R-:W-:Y:S01]  /*db00*/  FMUL.FTZ R34, R34, R197.reuse ;  /* 0x000000c522227220 */ /* 0x080fe20000410000 */
[----:B--2---:R-:W-:Y:S02]  /*db10*/  VIADD R7, R199, 0x8 ;  /* 0x00000008c7077836 */ /* 0x004fe40000000000 */
[----:B------:R-:W-:Y:S01]  /*db20*/  FMUL.FTZ R35, R35, R197 ;  /* 0x000000c523237220 */ /* 0x000fe20000410000 */
[----:B------:R-:W-:Y:S01]  /*db30*/  MUFU.EX2 R158, R158 ;  /* 0x0000009e009e7308 */ /* 0x000fe20000000800 */
[----:B-1----:R-:W-:Y:S01]  /*db40*/  FFMA.FTZ R157, R197, R6, R153 ;  /* 0x00000006c59d7223 */ /* 0x002fe20000010099 */
[----:B------:R-:W-:-:S02]  /*db50*/  IMAD R6, R201, 0xc00, R219 ;  /* 0x00000c00c9067824 */ /* 0x000fc400078e02db */
[-C--:B------:R-:W-:Y:S01]  /*db60*/  FMUL.FTZ R38, R38, R197.reuse ;  /* 0x000000c526267220 */ /* 0x080fe20000410000 */
[-C--:B------:R-:W-:Y:S01]  /*db70*/  FMUL.FTZ R39, R39, R197.reuse ;  /* 0x000000c527277220 */ /* 0x080fe20000410000 */
[-C--:B------:R-:W-:Y:S01]  /*db80*/  FMUL.FTZ R42, R42, R197.reuse ;  /* 0x000000c52a2a7220 */ /* 0x080fe20000410000 */
[-C--:B------:R-:W-:Y:S01]  /*db90*/  FMUL.FTZ R43, R43, R197.reuse ;  /* 0x000000c52b2b7220 */ /* 0x080fe20000410000 */
[----:B------:R-:W-:Y:S01]  /*dba0*/  R2UR UR6, R6 ;  /* 0x00000000060672ca */ /* 0x000fe200000e0000 */
        /* <DEDUP_REMOVED lines=55> */
[C---:B---3--:R-:W-:Y:S01]  /*df20*/  F2FP.BF16.F32.PACK_AB R153, R194.reuse, R153 ;  /* 0x00000099c299723e */ /* 0x048fe200000010ff */
[----:B------:R-:W-:Y:S01]  /*df30*/  FADD.FTZ R157, R194, R157 ;  /* 0x0000009dc29d7221 */ /* 0x000fe20000010000 */
[----:B------:R1:W-:Y:S01]  /*df40*/  BAR.SYNC.DEFER_BLOCKING R7, 0x100 ;  /* 0x000400070000751d */ /* 0x0003e20000010000 */
[----:B0-----:R-:W-:-:S05]  /*df50*/  F2FP.BF16.F32.PACK_AB R155, R181, R158 ;  /* 0x0000009eb59b723e */ /* 0x001fca00000010ff */
[----:B------:R-:W-:Y:S01]  /*df60*/  MUFU.EX2 R193, R193 ;  /* 0x000000c100c17308 */ /* 0x000fe20000000800 */
[----:B-1----:R-:W-:-:S04]  /*df70*/  FADD.FTZ R7, R158, R157 ;  /* 0x0000009d9e077221 */ /* 0x002fc80000010000 */
[----:B------:R-:W-:-:S03]  /*df80*/  FADD.FTZ R7, R181, R7 ;  /* 0x00000007b5077221 */ /* 0x000fc60000010000 */
[----:B------:R0:W-:Y:S08]  /*df90*/  MUFU.EX2 R158, R14 ;  /* 0x0000000e009e7308 */ /* 0x0001f00000000800 */
[----:B------:R-:W-:Y:S01]  /*dfa0*/  MUFU.EX2 R196, R196 ;  /* 0x000000c400c47308 */ /* 0x000fe20000000800 */
[----:B0-----:R-:W-:Y:S01]  /*dfb0*/  VIADD R14, R6, 0x80 ;  /* 0x00000080060e7836 */ /* 0x001fe20000000000 */
[----:B------:R-:W-:-:S06]  /*dfc0*/  WARPGROUP.ARRIVE ;  /* 0x00000000000079c5 */ /* 0x000fcc0000000000 */
[----:B------:R-:W-:Y:S01]  /*dfd0*/  HGMMA.64x256x16.F32.BF16 R24, R152, gdesc[UR4].tnspB, R24, gsb0 ;  /* 0x43e0000498187df0 */ /* 0x000fe20008001818 */
[----:B------:R-:W-:Y:S01]  /*dfe0*/  MUFU.EX2 R195, R195 ;  /* 0x000000c300c37308 */ /* 0x000fe20000000800 */
[----:B------:R-:W-:Y:S02]  /*dff0*/  R2UR UR6, R14 ;  /* 0x000000000e0672ca */ /* 0x000fe400000e0000 */
[----:B------:R-:W-:-:S05]  /*e000*/  R2UR UR7, R15 ;  /* 0x000000000f0772ca */ /* 0x000fca00000e0000 */
[----:B------:R-:W-:Y:S08]  /*e010*/  MUFU.EX2 R166, R166 ;  /* 0x000000a600a67308 */ /* 0x000ff00000000800 */
[----:B------:R-:W0:Y:S08]  /*e020*/  MUFU.EX2 R167, R167 ;  /* 0x000000a700a77308 */ /* 0x000e300000000800 */
[----:B------:R-:W-:Y:S08]  /*e030*/  MUFU.EX2 R192, R192 ;  /* 0x000000c000c07308 */ /* 0x000ff00000000800 */
[----:B------:R-:W1:Y:S08]  /*e040*/  MUFU.EX2 R171, R171 ;  /* 0x000000ab00ab7308 */ /* 0x000e700000000800 */
        /* <DEDUP_REMOVED lines=11> */
[----:B------:R-:W-:-:S07]  /*e100*/  WARPGROUP.DEPBAR.LE gsb0, 0x0 ;  /* 0x00008000000079c5 */ /* 0x000fce0000010000 */
[----:B------:R-:W2:Y:S01]  /*e110*/  MUFU.EX2 R152, R20 ;  /* 0x0000001400987308 */ /* 0x000ea20000000800 */
[----:B0-----:R-:W-:Y:S02]  /*e120*/  F2FP.BF16.F32.PACK_AB R153, R167, R166 ;  /* 0x000000a6a799723e */ /* 0x001fe400000010ff */
[----:B-1----:R-:W-:-:S05]  /*e130*/  F2FP.BF16.F32.PACK_AB R155, R171, R192 ;  /* 0x000000c0ab9b723e */ /* 0x002fca00000010ff */
[----:B------:R0:W1:Y:S08]  /*e140*/  MUFU.EX2 R20, R159 ;  /* 0x0000009f00147308 */ /* 0x0000700000000800 */
[----:B------:R3:W-:Y:S01]  /*e150*/  MUFU.EX2 R154, R11 ;  /* 0x0000000b009a7308 */ /* 0x0007e20000000800 */
[C---:B--2---:R-:W-:Y:S01]  /*e160*/  FADD.FTZ R5, R152.reuse, R5 ;  /* 0x0000000598057221 */ /* 0x044fe20000010000 */
[----:B------:R-:W-:-:S02]  /*e170*/  F2FP.BF16.F32.PACK_AB R156, R152, R156 ;  /* 0x0000009c989c723e */ /* 0x000fc400000010ff */
[----:B0-----:R-:W-:Y:S01]  /*e180*/  F2FP.BF16.F32.PACK_AB R159, R195, R196 ;  /* 0x000000c4c39f723e */ /* 0x001fe200000010ff */
[----:B------:R-:W-:-:S03]  /*e190*/  FADD.FTZ R5, R21, R5 ;  /* 0x0000000515057221 */ /* 0x000fc60000010000 */
[----:B------:R0:W2:Y:S01]  /*e1a0*/  MUFU.EX2 R152, R10 ;  /* 0x0000000a00987308 */ /* 0x0000a20000000800 */
[C---:B------:R-:W-:Y:S01]  /*e1b0*/  FADD.FTZ R5, R158.reuse, R5 ;  /* 0x000000059e057221 */ /* 0x040fe20000010000 */
[----:B------:R-:W-:Y:S01]  /*e1c0*/  F2FP.BF16.F32.PACK_AB R158, R158, R21 ;  /* 0x000000159e9e723e */ /* 0x000fe200000010ff */
[----:B---3--:R-:W-:Y:S01]  /*e1d0*/  IMAD.MOV.U32 R11, RZ, RZ, 0x40000040 ;  /* 0x40000040ff0b7424 */ /* 0x008fe200078e00ff */
[----:B-1----:R-:W-:Y:S01]  /*e1e0*/  F2FP.BF16.F32.PACK_AB R157, R193, R20 ;  /* 0x00000014c19d723e */ /* 0x002fe200000010ff */
[----:B------:R-:W-:Y:S01]  /*e1f0*/  FADD.FTZ R5, R9, R5 ;  /* 0x0000000509057221 */ /* 0x000fe20000010000 */
[----:B------:R-:W-:Y:S02]  /*e200*/  FADD.FTZ R7, R20, R7 ;  /* 0x0000000714077221 */ /* 0x000fe40000010000 */
[----:B------:R-:W-:Y:S01]  /*e210*/  WARPGROUP.ARRIVE ;  /* 0x00000000000079c5 */ /* 0x000fe20000000000 */
[----:B0-----:R-:W-:Y:S02]  /*e220*/  VIADD R10, R6, 0x100 ;  /* 0x00000100060a7836 */ /* 0x001fe40000000000 */
[----:B------:R-:W-:-:S03]  /*e230*/  FADD.FTZ R7, R193, R7 ;  /* 0x00000007c1077221 */ /* 0x000fc60000010000 */
[----:B------:R-:W-:Y:S01]  /*e240*/  HGMMA.64x256x16.F32.BF16 R24, R156, gdesc[UR4].tnspB, R24, gsb0 ;  /* 0x43e000049c187df0 */ /* 0x000fe20008001818 */
[----:B------:R-:W-:Y:S01]  /*e250*/  R2UR UR6, R10 ;  /* 0x000000000a0672ca */ /* 0x000fe200000e0000 */
[----:B------:R-:W-:Y:S02]  /*e260*/  VIADD R10, R6, 0x180 ;  /* 0x00000180060a7836 */ /* 0x000fe40000000000 */
[C---:B--2---:R-:W-:Y:S01]  /*e270*/  FADD.FTZ R5, R152.reuse, R5 ;  /* 0x0000000598057221 */ /* 0x044fe20000010000 */
[----:B------:R-:W-:Y:S01]  /*e280*/  R2UR UR7, R11 ;  /* 0x000000000b0772ca */ /* 0x000fe200000e0000 */
[----:B------:R-:W-:Y:S01]  /*e290*/  IMAD.MOV.U32 R11, RZ, RZ, 0x40000040 ;  /* 0x40000040ff0b7424 */ /* 0x000fe200078e00ff */
[----:B------:R-:W-:Y:S01]  /*e2a0*/  F2FP.BF16.F32.PACK_AB R152, R152, R9 ;  /* 0x000000099898723e */ /* 0x000fe200000010ff */
[----:B------:R-:W-:Y:S01]  /*e2b0*/  FADD.FTZ R5, R154, R5 ;  /* 0x000000059a057221 */ /* 0x000fe20000010000 */
[----:B------:R-:W-:Y:S01]  /*e2c0*/  F2FP.BF16.F32.PACK_AB R154, R160, R154 ;  /* 0x0000009aa09a723e */ /* 0x000fe200000010ff */
[----:B------:R-:W-:-:S02]  /*e2d0*/  IMAD.MOV.U32 R9, RZ, RZ, 0x40000040 ;  /* 0x40000040ff097424 */ /* 0x000fc400078e00ff */
[----:B------:R-:W-:Y:S01]  /*e2e0*/  FADD.FTZ R7, R196, R7 ;  /* 0x00000007c4077221 */ /* 0x000fe20000010000 */
[----:B------:R-:W-:-:S03]  /*e2f0*/  FADD.FTZ R5, R160, R5 ;  /* 0x00000005a0057221 */ /* 0x000fc60000010000 */
[----:B------:R-:W-:-:S04]  /*e300*/  FADD.FTZ R7, R195, R7 ;  /* 0x00000007c3077221 */ /* 0x000fc80000010000 */
[----:B------:R-:W-:-:S04]  /*e310*/  FADD.FTZ R7, R166, R7 ;  /* 0x00000007a6077221 */ /* 0x000fc80000010000 */
[----:B------:R-:W-:-:S04]  /*e320*/  FADD.FTZ R7, R167, R7 ;  /* 0x00000007a7077221 */ /* 0x000fc80000010000 */
[----:B------:R-:W-:-:S04]  /*e330*/  FADD.FTZ R7, R192, R7 ;  /* 0x00000007c0077221 */ /* 0x000fc80000010000 */
[----:B------:R-:W-:Y:S01]  /*e340*/  FADD.FTZ R7, R171, R7 ;  /* 0x00000007ab077221 */ /* 0x000fe20000010000 */
[----:B------:R-:W-:Y:S02]  /*e350*/  WARPGROUP.DEPBAR.LE gsb0, 0x0 ;  /* 0x00008000000079c5 */ /* 0x000fe40000010000 */
[----:B------:R-:W-:-:S06]  /*e360*/  WARPGROUP.ARRIVE ;  /* 0x00000000000079c5 */ /* 0x000fcc0000000000 */
[----:B------:R-:W-:Y:S01]  /*e370*/  HGMMA.64x256x16.F32.BF16 R24, R152, gdesc[UR4].tnspB, R24, gsb0 ;  /* 0x43e0000498187df0 */ /* 0x000fe20008001818 */
[----:B------:R-:W-:Y:S01]  /*e380*/  R2UR UR6, R10 ;  /* 0x000000000a0672ca */ /* 0x000fe200000e0000 */
[----:B------:R-:W-:Y:S01]  /*e390*/  VIADD R10, R6, 0x200 ;  /* 0x00000200060a7836 */ /* 0x000fe20000000000 */
[----:B------:R-:W-:Y:S01]  /*e3a0*/  R2UR UR7, R11 ;  /* 0x000000000b0772ca */ /* 0x000fe200000e0000 */
[----:B------:R-:W-:Y:S01]  /*e3b0*/  IMAD.MOV.U32 R11, RZ, RZ, 0x40000040 ;  /* 0x40000040ff0b7424 */ /* 0x000fe200078e00ff */
[----:B------:R-:W-:Y:S02]  /*e3c0*/  WARPGROUP.DEPBAR.LE gsb0, 0x0 ;  /* 0x00008000000079c5 */ /* 0x000fe40000010000 */
[----:B------:R-:W0:Y:S01]  /*e3d0*/  MUFU.EX2 R152, R161 ;  /* 0x000000a100987308 */ /* 0x000e220000000800 */
[----:B------:R-:W-:Y:S01]  /*e3e0*/  F2FP.BF16.F32.PACK_AB R153, R175, R174 ;  /* 0x000000aeaf99723e */ /* 0x000fe200000010ff */
[----:B------:R-:W-:Y:S01]  /*e3f0*/  FADD.FTZ R174, R174, R7 ;  /* 0x00000007aeae7221 */ /* 0x000fe20000010000 */
[----:B------:R-:W-:-:S03]  /*e400*/  F2FP.BF16.F32.PACK_AB R155, R179, R178 ;  /* 0x000000b2b39b723e */ /* 0x000fc600000010ff */
[----:B------:R-:W-:Y:S02]  /*e410*/  FADD.FTZ R175, R175, R174 ;  /* 0x000000aeafaf7221 */ /* 0x000fe40000010000 */
[----:B------:R-:W1:Y:S02]  /*e420*/  MUFU.EX2 R154, R165 ;  /* 0x000000a5009a7308 */ /* 0x000e640000000800 */
[----:B------:R-:W-:-:S04]  /*e430*/  FADD.FTZ R178, R178, R175 ;  /* 0x000000afb2b27221 */ /* 0x000fc80000010000 */
[----:B------:R-:W-:Y:S01]  /*e440*/  FADD.FTZ R179, R179, R178 ;  /* 0x000000b2b3b37221 */ /* 0x000fe20000010000 */
[----:B0-----:R-:W-:Y:S01]  /*e450*/  FADD.FTZ R5, R152, R5 ;  /* 0x0000000598057221 */ /* 0x001fe20000010000 */
[----:B------:R-:W-:-:S03]  /*e460*/  F2FP.BF16.F32.PACK_AB R152, R164, R152 ;  /* 0x00000098a498723e */ /* 0x000fc600000010ff */
[----:B------:R-:W-:-:S04]  /*e470*/  FADD.FTZ R5, R164, R5 ;  /* 0x00000005a4057221 */ /* 0x000fc80000010000 */
[----:B-1----:R-:W-:Y:S01]  /*e480*/  FADD.FTZ R5, R154, R5 ;  /* 0x000000059a057221 */ /* 0x002fe20000010000 */
[----:B------:R-:W-:-:S03]  /*e490*/  F2FP.BF16.F32.PACK_AB R154, R168, R154 ;  /* 0x0000009aa89a723e */ /* 0x000fc600000010ff */
[----:B------:R-:W-:Y:S01]  /*e4a0*/  FADD.FTZ R5, R168, R5 ;  /* 0x00000005a8057221 */ /* 0x000fe20000010000 */
[----:B------:R-:W-:-:S06]  /*e4b0*/  WARPGROUP.ARRIVE ;  /* 0x00000000000079c5 */ /* 0x000fcc0000000000 */
[----:B------:R-:W-:Y:S01]  /*e4c0*/  HGMMA.64x256x16.F32.BF16 R24, R152, gdesc[UR4].tnspB, R24, gsb0 ;  /* 0x43e0000498187df0 */ /* 0x000fe20008001818 */
[----:B------:R-:W-:Y:S02]  /*e4d0*/  R2UR UR6, R10 ;  /* 0x000000000a0672ca */ /* 0x000fe400000e0000 */
[----:B------:R-:W-:Y:S01]  /*e4e0*/  R2UR UR7, R11 ;  /* 0x000000000b0772ca */ /* 0x000fe200000e0000 */
[----:B------:R0:W-:Y:S02]  /*e4f0*/  MUFU.EX2 R10, R8 ;  /* 0x00000008000a7308 */ /* 0x0001e40000000800 */
[----:B0-----:R-:W-:Y:S01]  /*e500*/  VIADD R8, R6, 0x280 ;  /* 0x0000028006087836 */ /* 0x001fe20000000000 */
[----:B------:R-:W-:-:S05]  /*e510*/  WARPGROUP.DEPBAR.LE gsb0, 0x0 ;  /* 0x00008000000079c5 */ /* 0x000fca0000010000 */
        /* <DEDUP_REMOVED lines=9> */
[----:B------:R-:W-:Y:S02]  /*e5b0*/  F2FP.BF16.F32.PACK_AB R152, R172, R152 ;  /* 0x00000098ac98723e */ /* 0x000fe400000010ff */
[----:B------:R-:W-:Y:S01]  /*e5c0*/  FADD.FTZ R187, R10, R187 ;  /* 0x000000bb0abb7221 */ /* 0x000fe20000010000 */
        /* <DEDUP_REMOVED lines=8> */
[----:B------:R-:W-:Y:S02]  /*e650*/  WARPGROUP.DEPBAR.LE gsb0, 0x0 ;  /* 0x00008000000079c5 */ /* 0x000fe40000010000 */
[----:B------:R-:W0:Y:S01]  /*e660*/  MUFU.EX2 R152, R177 ;  /* 0x000000b100987308 */ /* 0x000e220000000800 */
[C---:B------:R-:W-:Y:S01]  /*e670*/  F2FP.BF16.F32.PACK_AB R153, R162.reuse, R10 ;  /* 0x0000000aa299723e */ /* 0x040fe200000010ff */
[----:B------:R-:W-:Y:S01]  /*e680*/  FADD.FTZ R162, R162, R187 ;  /* 0x000000bba2a27221 */ /* 0x000fe20000010000 */
[----:B------:R-:W-:-:S03]  /*e690*/  F2FP.BF16.F32.PACK_AB R155, R191, R163 ;  /* 0x000000a3bf9b723e */ /* 0x000fc600000010ff */
[----:B------:R-:W-:Y:S02]  /*e6a0*/  FADD.FTZ R162, R163, R162 ;  /* 0x000000a2a3a27221 */ /* 0x000fe40000010000 */
[----:B------:R-:W1:Y:S02]  /*e6b0*/  MUFU.EX2 R154, R184 ;  /* 0x000000b8009a7308 */ /* 0x000e640000000800 */
        /* <DEDUP_REMOVED lines=8> */
[----:B------:R-:W-:Y:S03]  /*e740*/  HGMMA.64x256x16.F32.BF16 R24, R152, gdesc[UR4].tnspB, R24, gsb0 ;  /* 0x43e0000498187df0 */ /* 0x000fe60008001818 */
[----:B------:R-:W-:Y:S02]  /*e750*/  WARPGROUP.DEPBAR.LE gsb0, 0x0 ;  /* 0x00008000000079c5 */ /* 0x000fe40000010000 */
[----:B------:R-:W-:Y:S05]  /*e760*/  @!P0 BRA `(.L_x_10537) ;  /* 0x0000000000048947 */ /* 0x000fea0003800000 */
[----:B------:R-:W-:Y:S01]  /*e770*/  BPT.TRAP 0x1 ;  /* 0x000000040000795c */ /* 0x000fe20000300000 */
.L_x_10537:
[----:B------:R-:W-:Y:S02]  /*e780*/  VIADD R3, R3, 0x32460 ;  /* 0x0003246003037836 */ /* 0x000fe40000000000 */
[----:B------:R-:W-:Y:S02]  /*e790*/  IMAD.MOV.U32 R7, RZ, RZ, R170 ;  /* 0x000000ffff077224 */ /* 0x000fe400078e00aa */
[----:B------:R-:W-:Y:S01]  /*e7a0*/  IMAD.MOV.U32 R8, RZ, RZ, R13 ;  /* 0x000000ffff087224 */ /* 0x000fe200078e000d */
[----:B------:R-:W-:-:S04]  /*e7b0*/  PRMT R3, R198, 0x654, R3 ;  /* 0x00000654c6037816 */ /* 0x000fc80000000003 */
[----:B------:R1:W-:Y:S01]  /*e7c0*/  SYNCS.ARRIVE.TRANS64.RED.A1T0 RZ, [R3+URZ], RZ ;  /* 0x000000ff03ff79a7 */ /* 0x0003e2000810043f */
[----:B------:R-:W-:Y:S05]  /*e7d0*/  @P1 BRA `(.L_x_10538) ;  /* 0xffffffd000681947 */ /* 0x000fea000383ffff */
.L_x_10527:
[----:B------:R-:W2:Y:S01]  /*e7e0*/  LDL.LU R21, [R1+0x64] ;  /* 0x0000640001157983 */ /* 0x000ea20000300800 */
[----:B------:R-:W-:Y:S05]  /*e7f0*/  WARPSYNC.ALL ;  /* 0x0000000000007948 */ /* 0x000fea0003800000 */
[----:B------:R-:W0:Y:S01]  /*e800*/  SHFL.BFLY PT, R4, R5, 0x2, 0x1f ;  /* 0x0c401f0005047f89 */ /* 0x000e2200000e0000 */
[----:B------:R-:W-:Y:S01]  /*e810*/  IADD3 R201, R201, 0x1, RZ ;  /* 0x00000001c9c97810 */ /* 0x000fe20007ffe0ff */
[----:B------:R3:W-:Y:S08]  /*e820*/  BAR.ARV R0, 0x100 ;  /* 0x000400000000751d */ /* 0x0007f00000002000 */
[----:B------:R-:W-:Y:S06]  /*e830*/  BAR.ARV 0x8, 0x180 ;  /* 0x0206000000007b1d */ /* 0x000fec0000002000 */
[----:B------:R-:W-:Y:S01]  /*e840*/  ISETP.NE.AND P0, PT, R201, 0x2, PT ;  /* 0x00000002c900780c */ /* 0x000fe20003f05270 */
[----:B---3--:R-:W-:Y:S01]  /*e850*/  IMAD.MOV.U32 R0, RZ, RZ, -0x800000 ;  /* 0xff800000ff007424 */ /* 0x008fe200078e00ff */
[----:B------:R-:W3:Y:S01]  /*e860*/  SHFL.BFLY PT, R7, R6, 0x2, 0x1f ;  /* 0x0c401f0006077f89 */ /* 0x000ee200000e0000 */
[----:B------:R-:W-:-:S02]  /*e870*/  PLOP3.LUT P1, PT, PT, PT, PT, 0x8, 0x0 ;  /* 0x000000000000781c */ /* 0x000fc40003f2e170 */
[----:B------:R-:W-:Y:S01]  /*e880*/  SEL R9, RZ, 0x1, P0 ;  /* 0x00000001ff097807 */ /* 0x000fe20000000000 */
[----:B01----:R-:W-:Y:S01]  /*e890*/  FADD.FTZ R3, R4, R5 ;  /* 0x0000000504037221 */ /* 0x003fe20000010000 */
[----:B------:R-:W-:Y:S02]  /*e8a0*/  SEL R201, R201, RZ, P0 ;  /* 0x000000ffc9c97207 */ /* 0x000fe40000000000 */
[----:B------:R-:W-:Y:S02]  /*e8b0*/  LOP3.LUT R212, R212, R9, RZ, 0x3c, !PT ;  /* 0x00000009d4d47212 */ /* 0x000fe400078e3cff */
[----:B------:R-:W0:Y:S01]  /*e8c0*/  SHFL.BFLY PT, R4, R3, 0x1, 0x1f ;  /* 0x0c201f0003047f89 */ /* 0x000e2200000e0000 */
[----:B---3--:R-:W-:-:S05]  /*e8d0*/  FADD.FTZ R7, R7, R6 ;  /* 0x0000000607077221 */ /* 0x008fca0000010000 */
[----:B------:R-:W1:Y:S01]  /*e8e0*/  SHFL.BFLY PT, R8, R7, 0x1, 0x1f ;  /* 0x0c201f0007087f89 */ /* 0x000e6200000e0000 */
[----:B0-----:R-:W-:Y:S01]  /*e8f0*/  FADD.FTZ R5, R3, R4 ;  /* 0x0000000403057221 */ /* 0x001fe20000010000 */
[----:B------:R-:W-:Y:S02]  /*e900*/  IMAD.MOV.U32 R4, RZ, RZ, RZ ;  /* 0x000000ffff047224 */ /* 0x000fe400078e00ff */
[----:B------:R-:W-:Y:S02]  /*e910*/  IMAD.MOV.U32 R3, RZ, RZ, RZ ;  /* 0x000000ffff037224 */ /* 0x000fe400078e00ff */
[----:B------:R-:W-:-:S13]  /*e920*/  FSETP.NE.FTZ.AND P2, PT, R5, RZ, PT ;  /* 0x000000ff0500720b */ /* 0x000fda0003f55000 */
[----:B------:R-:W0:Y:S01]  /*e930*/  @P2 MUFU.LG2 R9, R5 ;  /* 0x0000000500092308 */ /* 0x000e220000000c00 */
[----:B------:R-:W-:Y:S01]  /*e940*/  @P2 FMUL.FTZ R19, R12, 0.69314718246459960938 ;  /* 0x3f3172180c132820 */ /* 0x000fe20000410000 */
[----:B-1----:R-:W-:-:S05]  /*e950*/  FADD.FTZ R6, R7, R8 ;  /* 0x0000000807067221 */ /* 0x002fca0000010000 */
        /* <DEDUP_REMOVED lines=138> */
[----:B--2---:R-:W-:-:S05]  /*f200*/  VIADD R21, R21, 0x1 ;  /* 0x0000000115157836 */ /* 0x004fca0000000000 */
[----:B------:R0:W-:Y:S02]  /*f210*/  STL [R1+0x64], R21 ;  /* 0x0000641501007387 */ /* 0x0001e40000100800 */
.L_x_10483:
[----:B------:R-:W-:Y:S05]  /*f220*/  WARPSYNC.ALL ;  /* 0x0000000000007948 */ /* 0x000fea0003800000 */
[----:B------:R-:W1:Y:S01]  /*f230*/  S2R R8, SR_CgaCtaId ;  /* 0x0000000000087919 */ /* 0x000e620000008800 */
[----:B------:R-:W-:Y:S01]  /*f240*/  MOV R19, 0x400 ;  /* 0x0000040000137802 */ /* 0x000fe20000000f00 */
[----:B------:R-:W-:Y:S01]  /*f250*/  BSSY B0, `(.L_x_10539) ;  /* 0x00002f7000007945 */ /* 0x000fe20003800000 */
[----:B------:R-:W-:Y:S02]  /*f260*/  BAR.SYNC.DEFER_BLOCKING 0x5, 0x180 ;  /* 0x0146000000007b1d */ /* 0x000fe40000010000 */
[----:B-1----:R-:W-:-:S05]  /*f270*/  LEA R19, R8, R19, 0x18 ;  /* 0x0000001308137211 */ /* 0x002fca00078ec0ff */
[----:B------:R1:W0:Y:S01]  /*f280*/  LDS.128 R32, [R19+0x324d0] ;  /* 0x0324d00013207984 */ /* 0x0002220000000c00 */
[----:B------:R-:W-:Y:S06]  /*f290*/  BAR.ARV 0x4, 0x180 ;  /* 0x0106000000007b1d */ /* 0x000fec0000002000 */
[----:B------:R-:W-:Y:S05]  /*f2a0*/  @P1 BRA `(.L_x_10540) ;  /* 0x00000020001c1947 */ /* 0x000fea0003800000 */
[----:B------:R-:W2:Y:S04]  /*f2b0*/  LDL R9, [R1+0x80] ;  /* 0x0000800001097983 */ /* 0x000ea80000100800 */
[----:B------:R-:W4:Y:S01]  /*f2c0*/  LDL R51, [R1+0x5c] ;  /* 0x00005c0001337983 */ /* 0x000f220000100800 */
[----:B------:R-:W3:Y:S01]  /*f2d0*/  S2R R8, SR_SWINHI ;  /* 0x0000000000087919 */ /* 0x000ee20000002f00 */
[----:B------:R-:W-:Y:S05]  /*f2e0*/  WARPSYNC.ALL ;  /* 0x0000000000007948 */ /* 0x000fea0003800000 */
[----:B------:R-:W-:Y:S01]  /*f2f0*/  F2FP.BF16.F32.PACK_AB R11, R11, R30 ;  /* 0x0000001e0b0b723e */ /* 0x000fe200000010ff */
[----:B------:R-:W-:Y:S01]  /*f300*/  ULDC.64 UR4, c[0x0][0xd00] ;  /* 0x0003400000047ab9 */ /* 0x000fe20000000a00 */
[----:B------:R-:W-:Y:S01]  /*f310*/  F2FP.BF16.F32.PACK_AB R15, R15, R46 ;  /* 0x0000002e0f0f723e */ /* 0x000fe200000010ff */
[----:B------:R-:W4:Y:S01]  /*f320*/  LDL R55, [R1+0x7c] ;  /* 0x00007c0001377983 */ /* 0x000f220000100800 */
[----:B------:R-:W-:Y:S01]  /*f330*/  F2FP.BF16.F32.PACK_AB R25, R25, R50 ;  /* 0x000000321919723e */ /* 0x000fe200000010ff */
[----:B0-----:R-:W0:Y:S02]  /*f340*/  LDC R32, c[0x0][0xce8] ;  /* 0x00033a00ff207b82 */ /* 0x001e240000000800 */
[----:B------:R-:W4:Y:S01]  /*f350*/  LDL R90, [R1+0x68] ;  /* 0x00006800015a7983 */ /* 0x000f220000100800 */
[----:B------:R-:W-:-:S02]  /*f360*/  MOV R20, R19 ;  /* 0x0000001300147202 */ /* 0x000fc40000000f00 */
[----:B---3--:R-:W-:Y:S02]  /*f370*/  MOV R21, R8 ;  /* 0x0000000800157202 */ /* 0x008fe40000000f00 */
[----:B------:R-:W-:Y:S02]  /*f380*/  F2FP.BF16.F32.PACK_AB R27, R27, R54 ;  /* 0x000000361b1b723e */ /* 0x000fe400000010ff */
[----:B------:R-:W-:Y:S02]  /*f390*/  F2FP.BF16.F32.PACK_AB R29, R29, R58 ;  /* 0x0000003a1d1d723e */ /* 0x000fe400000010ff */
[----:B------:R-:W-:Y:S02]  /*f3a0*/  F2FP.BF16.F32.PACK_AB R30, R159, R177 ;  /* 0x000000b19f1e723e */ /* 0x000fe400000010ff */
[----:B------:R-:W-:Y:S02]  /*f3b0*/  F2FP.BF16.F32.PACK_AB R31, R31, R62 ;  /* 0x0000003e1f1f723e */ /* 0x000fe400000010ff */
[----:B------:R-:W-:-:S02]  /*f3c0*/  F2FP.BF16.F32.PACK_AB R46, R101, R100 ;  /* 0x00000064652e723e */ /* 0x000fc400000010ff */
[----:B------:R-:W-:Y:S01]  /*f3d0*/  F2FP.BF16.F32.PACK_AB R47, R103, R102 ;  /* 0x00000066672f723e */ /* 0x000fe200000010ff */
[----:B------:R-:W-:Y:S01]  /*f3e0*/  BAR.SYNC.DEFER_BLOCKING 0x1, 0x100 ;  /* 0x0044000000007b1d */ /* 0x000fe20000010000 */
[----:B--2---:R-:W-:-:S03]  /*f3f0*/  IMAD.WIDE R40, R9, 0x2, R20 ;  /* 0x0000000209287825 */ /* 0x004fc600078e0214 */
[----:B------:R-:W-:-:S04]  /*f400*/  IADD3 R48, P3, R40, 0x60, RZ ;  /* 0x0000006028307810 */ /* 0x000fc80007f7e0ff */
[----:B------:R-:W-:Y:S02]  /*f410*/  LOP3.LUT R49, R48, 0x380, RZ, 0xc0, !PT ;  /* 0x0000038030317812 */ /* 0x000fe400078ec0ff */
[C---:B------:R-:W-:Y:S02]  /*f420*/  IADD3 R13, P1, R40.reuse, 0x20, RZ ;  /* 0x00000020280d7810 */ /* 0x040fe40007f3e0ff */
[----:B------:R-:W-:Y:S02]  /*f430*/  IADD3 R44, P2, R40, 0x40, RZ ;  /* 0x00000040282c7810 */ /* 0x000fe40007f5e0ff */
[----:B------:R-:W-:Y:S02]  /*f440*/  SHF.R.U64 R49, R49, 0x3, RZ ;  /* 0x0000000331317819 */ /* 0x000fe400000012ff */
[----:B------:R-:W-:Y:S02]  /*f450*/  LOP3.LUT R12, R13, 0x380, RZ, 0xc0, !PT ;  /* 0x000003800d0c7812 */ /* 0x000fe400078ec0ff */
[----:B----4-:R-:W-:-:S02]  /*f460*/  LOP3.LUT R45, R44, 0x380, RZ, 0xc0, !PT ;  /* 0x000003802c2d7812 */ /* 0x010fc400078ec0ff */
[----:B------:R-:W-:Y:S01]  /*f470*/  LOP3.LUT R48, R49, R48, RZ, 0x3c, !PT ;  /* 0x0000003031307212 */ /* 0x000fe200078e3cff */
[--C-:B------:R-:W-:Y:S01]  /*f480*/  IMAD.X R49, RZ, RZ, R41.reuse, P3 ;  /* 0x000000ffff317224 */ /* 0x100fe200018e0629 */
[----:B------:R-:W-:Y:S02]  /*f490*/  IADD3 R72, P3, R40, 0x8020, RZ ;  /* 0x0000802028487810 */ /* 0x000fe40007f7e0ff */
[----:B------:R-:W-:Y:S02]  /*f4a0*/  SHF.R.U64 R12, R12, 0x3, RZ ;  /* 0x000000030c0c7819 */ /* 0x000fe400000012ff */
[----:B------:R-:W-:Y:S02]  /*f4b0*/  SHF.R.U64 R45, R45, 0x3, RZ ;  /* 0x000000032d2d7819 */ /* 0x000fe400000012ff */
[----:B------:R-:W-:Y:S02]  /*f4c0*/  LOP3.LUT R73, R72, 0x380, RZ, 0xc0, !PT ;  /* 0x0000038048497812 */ /* 0x000fe400078ec0ff */
        /* <DEDUP_REMOVED lines=8> */
[----:B------:R-:W-:Y:S02]  /*f550*/  IADD3 R68, P2, R40, 0x8000, RZ ;  /* 0x0000800028447810 */ /* 0x000fe40007f5e0ff */
[----:B------:R-:W-:Y:S02]  /*f560*/  SHF.R.U64 R73, R73, 0x3, RZ ;  /* 0x0000000349497819 */ /* 0x000fe400000012ff */
[----:B------:R-:W-:-:S02]  /*f570*/  LOP3.LUT R53, R52, 0x380, RZ, 0xc0, !PT ;  /* 0x0000038034357812 */ /* 0x000fc400078ec0ff */
[----:B------:R-:W-:Y:S02]  /*f580*/  LOP3.LUT R57, R56, 0x380, RZ, 0xc0, !PT ;  /* 0x0000038038397812 */ /* 0x000fe400078ec0ff */
[----:B------:R-:W-:Y:S02]  /*f590*/  LOP3.LUT R61, R60, 0x380, RZ, 0xc0, !PT ;  /* 0x000003803c3d7812 */ /* 0x000fe400078ec0ff */
[----:B------:R-:W-:Y:S02]  /*f5a0*/  LOP3.LUT R65, R64, 0x380, RZ, 0xc0, !PT ;  /* 0x0000038040417812 */ /* 0x000fe400078ec0ff */
[----:B------:R-:W-:Y:S02]  /*f5b0*/  LOP3.LUT R69, R68, 0x380, RZ, 0xc0, !PT ;  /* 0x0000038044457812 */ /* 0x000fe400078ec0ff */
[----:B------:R-:W-:Y:S01]  /*f5c0*/  LOP3.LUT R72, R73, R72, RZ, 0x3c, !PT ;  /* 0x0000004849487212 */ /* 0x000fe200078e3cff */
[----:B------:R-:W-:Y:S01]  /*f5d0*/  IMAD.X R73, RZ, RZ, R41, P3 ;  /* 0x000000ffff497224 */ /* 0x000fe200018e0629 */
[----:B------:R-:W-:-:S02]  /*f5e0*/  LOP3.LUT R8, R40, 0x380, RZ, 0xc0, !PT ;  /* 0x0000038028087812 */ /* 0x000fc400078ec0ff */
[----:B------:R-:W-:Y:S02]  /*f5f0*/  IADD3 R9, P3, R40, 0xc060, RZ ;  /* 0x0000c06028097810 */ /* 0x000fe40007f7e0ff */
[----:B------:R-:W-:Y:S02]  /*f600*/  SHF.R.U64 R53, R53, 0x3, RZ ;  /* 0x0000000335357819 */ /* 0x000fe400000012ff */
[----:B------:R-:W-:Y:S02]  /*f610*/  SHF.R.U64 R57, R57, 0x3, RZ ;  /* 0x0000000339397819 */ /* 0x000fe400000012ff */
[----:B------:R-:W-:Y:S02]  /*f620*/  SHF.R.U64 R61, R61, 0x3, RZ ;  /* 0x000000033d3d7819 */ /* 0x000fe400000012ff */
[----:B------:R-:W-:Y:S02]  /*f630*/  SHF.R.U64 R65, R65, 0x3, RZ ;  /* 0x0000000341417819 */ /* 0x000fe400000012ff */
[----:B------:R-:W-:-:S02]  /*f640*/  SHF.R.U64 R69, R69, 0x3, RZ ;  /* 0x0000000345457819 */ /* 0x000fc400000012ff */
[----:B------:R-:W-:Y:S02]  /*f650*/  SHF.R.U64 R8, R8, 0x3, RZ ;  /* 0x0000000308087819 */ /* 0x000fe400000012ff */
[----:B-----5:R-:W-:Y:S02]  /*f660*/  LOP3.LUT R28, R9, 0x380, RZ, 0xc0, !PT ;  /* 0x00000380091c7812 */ /* 0x020fe400078ec0ff */
        /* <DEDUP_REMOVED lines=15> */
[----:B------:R-:W-:Y:S02]  /*f760*/  LOP3.LUT R8, R8, R40, RZ, 0x3c, !PT ;  /* 0x0000002808087212 */ /* 0x000fe400078e3cff */
[----:B------:R-:W-:-:S04]  /*f770*/  SHF.R.U64 R40, R28, 0x3, RZ ;  /* 0x000000031c287819 */ /* 0x000fc800000012ff */
[----:B------:R-:W-:Y:S01]  /*f780*/  LOP3.LUT R40, R40, R9, RZ, 0x3c, !PT ;  /* 0x0000000928287212 */ /* 0x000fe200078e3cff */
[----:B------:R-:W-:Y:S01]  /*f790*/  IMAD.MOV.U32 R9, RZ, RZ, R41 ;  /* 0x000000ffff097224 */ /* 0x000fe200078e0029 */
[----:B------:R-:W-:-:S04]  /*f7a0*/  LOP3.LUT R37, R36, 0x380, RZ, 0xc0, !PT ;  /* 0x0000038024257812 */ /* 0x000fc800078ec0ff */
[----:B------:R-:W-:Y:S02]  /*f7b0*/  MOV R28, R8 ;  /* 0x00000008001c7202 */ /* 0x000fe40000000f00 */
[----:B------:R-:W-:Y:S02]  /*f7c0*/  F2FP.BF16.F32.PACK_AB R9, R10, R26 ;  /* 0x0000001a0a09723e */ /* 0x000fe400000010ff */
[----:B------:R-:W-:Y:S02]  /*f7d0*/  F2FP.BF16.F32.PACK_AB R8, R14, R167 ;  /* 0x000000a70e08723e */ /* 0x000fe400000010ff */
[----:B------:R-:W-:Y:S02]  /*f7e0*/  F2FP.BF16.F32.PACK_AB R10, R24, R168 ;  /* 0x000000a8180a723e */ /* 0x000fe400000010ff */
[----:B------:R-:W-:Y:S02]  /*f7f0*/  LOP3.LUT R77, R76, 0x380, RZ, 0xc0, !PT ;  /* 0x000003804c4d7812 */ /* 0x000fe400078ec0ff */
[----:B------:R-:W-:-:S02]  /*f800*/  LOP3.LUT R81, R80, 0x380, RZ, 0xc0, !PT ;  /* 0x0000038050517812 */ /* 0x000fc400078ec0ff */
[----:B------:R-:W-:Y:S02]  /*f810*/  LOP3.LUT R85, R84, 0x380, RZ, 0xc0, !PT ;  /* 0x0000038054557812 */ /* 0x000fe400078ec0ff */
[----:B------:R-:W-:Y:S01]  /*f820*/  LOP3.LUT R89, R88, 0x380, RZ, 0xc0, !PT ;  /* 0x0000038058597812 */ /* 0x000fe200078ec0ff */
[----:B------:R2:W-:Y:S01]  /*f830*/  STSM.16.M88.4 [R28], R8 ;  /* 0x000000081c007844 */ /* 0x0005e20000000200 */
[----:B------:R-:W-:Y:S02]  /*f840*/  SHF.R.U64 R37, R37, 0x3, RZ ;  /* 0x0000000325257819 */ /* 0x000fe400000012ff */
[----:B------:R-:W-:Y:S02]  /*f850*/  MOV R24, R12 ;  /* 0x0000000c00187202 */ /* 0x000fe40000000f00 */
[----:B------:R-:W-:Y:S02]  /*f860*/  SHF.R.U64 R77, R77, 0x3, RZ ;  /* 0x000000034d4d7819 */ /* 0x000fe400000012ff */
[----:B------:R-:W-:-:S02]  /*f870*/  SHF.R.U64 R81, R81, 0x3, RZ ;  /* 0x0000000351517819 */ /* 0x000fc400000012ff */
[----:B------:R-:W-:Y:S02]  /*f880*/  SHF.R.U64 R85, R85, 0x3, RZ ;  /* 0x0000000355557819 */ /* 0x000fe400000012ff */
[----:B------:R-:W-:Y:S02]  /*f890*/  SHF.R.U64 R89, R89, 0x3, RZ ;  /* 0x0000000359597819 */ /* 0x000fe400000012ff */
[----:B------:R-:W-:Y:S02]  /*f8a0*/  MOV R44, R44 ;  /* 0x0000002c002c7202 */ /* 0x000fe40000000f00 */
[----:B--2---:R-:W-:Y:S02]  /*f8b0*/  F2FP.BF16.F32.PACK_AB R8, R152, R169 ;  /* 0x000000a99808723e */ /* 0x004fe400000010ff */
[----:B------:R-:W-:Y:S02]  /*f8c0*/  F2FP.BF16.F32.PACK_AB R9, R7, R5 ;  /* 0x000000050709723e */ /* 0x000fe400000010ff */
[----:B------:R-:W-:-:S02]  /*f8d0*/  F2FP.BF16.F32.PACK_AB R10, R153, R171 ;  /* 0x000000ab990a723e */ /* 0x000fc400000010ff */
[----:B------:R-:W-:Y:S02]  /*f8e0*/  F2FP.BF16.F32.PACK_AB R11, R39, R38 ;  /* 0x00000026270b723e */ /* 0x000fe400000010ff */
[----:B------:R-:W-:Y:S02]  /*f8f0*/  F2FP.BF16.F32.PACK_AB R12, R154, R172 ;  /* 0x000000ac9a0c723e */ /* 0x000fe400000010ff */
[----:B------:R-:W-:Y:S02]  /*f900*/  F2FP.BF16.F32.PACK_AB R13, R43, R42 ;  /* 0x0000002a2b0d723e */ /* 0x000fe400000010ff */
[----:B------:R-:W-:Y:S01]  /*f910*/  F2FP.BF16.F32.PACK_AB R14, R155, R173 ;  /* 0x000000ad9b0e723e */ /* 0x000fe200000010ff */
        /* <DEDUP_REMOVED lines=12> */
[----:B------:R-:W-:Y:S01]  /*f9e0*/  F2FP.BF16.F32.PACK_AB R26, R157, R175 ;  /* 0x000000af9d1a723e */ /* 0x000fe200000010ff */
[----:B------:R3:W-:Y:S01]  /*f9f0*/  STSM.16.M88.4 [R44], R12 ;  /* 0x0000000c2c007844 */ /* 0x0007e20000000200 */
[----:B------:R-:W-:Y:S02]  /*fa00*/  IADD3.X R41, RZ, R41, RZ, P3, !PT ;  /* 0x00000029ff297210 */ /* 0x000fe40001ffe4ff */
[----:B--2---:R-:W-:Y:S02]  /*fa10*/  F2FP.BF16.F32.PACK_AB R24, R156, R174 ;  /* 0x000000ae9c18723e */ /* 0x004fe400000010ff */
[----:B------:R-:W-:Y:S02]  /*fa20*/  MOV R52, R52 ;  /* 0x0000003400347202 */ /* 0x000fe40000000f00 */
[----:B------:R-:W-:Y:S02]  /*fa30*/  F2FP.BF16.F32.PACK_AB R28, R158, R176 ;  /* 0x000000b09e1c723e */ /* 0x000fe400000010ff */
[----:B------:R-:W-:-:S02]  /*fa40*/  MOV R56, R56 ;  /* 0x0000003800387202 */ /* 0x000fc40000000f00 */
[----:B------:R-:W-:Y:S02]  /*fa50*/  F2FP.BF16.F32.PACK_AB R8, R160, R178 ;  /* 0x000000b2a008723e */ /* 0x000fe400000010ff */
[----:B------:R-:W-:Y:S02]  /*fa60*/  F2FP.BF16.F32.PACK_AB R9, R67, R66 ;  /* 0x000000424309723e */ /* 0x000fe400000010ff */
[----:B------:R-:W-:Y:S02]  /*fa70*/  F2FP.BF16.F32.PACK_AB R10, R161, R179 ;  /* 0x000000b3a10a723e */ /* 0x000fe400000010ff */
[----:B------:R-:W-:Y:S02]  /*fa80*/  F2FP.BF16.F32.PACK_AB R11, R71, R70 ;  /* 0x00000046470b723e */ /* 0x000fe400000010ff */
[----:B------:R-:W-:Y:S02]  /*fa90*/  MOV R60, R60 ;  /* 0x0000003c003c7202 */ /* 0x000fe40000000f00 */
[----:B---3--:R-:W-:-:S02]  /*faa0*/  F2FP.BF16.F32.PACK_AB R12, R162, R180 ;  /* 0x000000b4a20c723e */ /* 0x008fc400000010ff */
[----:B------:R-:W-:Y:S02]  /*fab0*/  F2FP.BF16.F32.PACK_AB R13, R75, R74 ;  /* 0x0000004a4b0d723e */ /* 0x000fe400000010ff */
[----:B------:R-:W-:Y:S02]  /*fac0*/  F2FP.BF16.F32.PACK_AB R14, R163, R181 ;  /* 0x000000b5a30e723e */ /* 0x000fe400000010ff */
[----:B------:R-:W-:Y:S01]  /*fad0*/  F2FP.BF16.F32.PACK_AB R15, R79, R78 ;  /* 0x0000004e4f0f723e */ /* 0x000fe200000010ff */
[----:B------:R-:W-:Y:S01]  /*fae0*/  STSM.16.M88.4 [R48], R24 ;  /* 0x0000001830007844 */ /* 0x000fe20000000200 */
[----:B------:R-:W-:Y:S02]  /*faf0*/  MOV R5, R36 ;  /* 0x0000002400057202 */ /* 0x000fe40000000f00 */
[----:B------:R-:W-:Y:S01]  /*fb00*/  MOV R64, R64 ;  /* 0x0000004000407202 */ /* 0x000fe20000000f00 */
[----:B------:R-:W-:Y:S01]  /*fb10*/  STSM.16.M88.4 [R52], R28 ;  /* 0x0000001c34007844 */ /* 0x000fe20000000200 */
[----:B------:R-:W-:-:S02]  /*fb20*/  MOV R7, R40 ;  /* 0x0000002800077202 */ /* 0x000fc40000000f00 */
[----:B------:R-:W-:Y:S02]  /*fb30*/  F2FP.BF16.F32.PACK_AB R36, R164, R182 ;  /* 0x000000b6a424723e */ /* 0x000fe400000010ff */
[----:B------:R-:W-:Y:S02]  /*fb40*/  F2FP.BF16.F32.PACK_AB R37, R83, R82 ;  /* 0x000000525325723e */ /* 0x000fe400000010ff */
[----:B------:R-:W-:Y:S02]  /*fb50*/  F2FP.BF16.F32.PACK_AB R38, R165, R183 ;  /* 0x000000b7a526723e */ /* 0x000fe400000010ff */
[----:B------:R-:W-:Y:S01]  /*fb60*/  F2FP.BF16.F32.PACK_AB R39, R87, R86 ;  /* 0x000000565727723e */ /* 0x000fe200000010ff */
[----:B------:R2:W-:Y:S01]  /*fb70*/  STSM.16.M88.4 [R56], R8 ;  /* 0x0000000838007844 */ /* 0x0005e20000000200 */
[----:B------:R-:W-:Y:S02]  /*fb80*/  MOV R68, R68 ;  /* 0x0000004400447202 */ /* 0x000fe40000000f00 */
        /* <DEDUP_REMOVED lines=8> */
[----:B------:R-:W-:Y:S02]  /*fc10*/  MOV R76, R76 ;  /* 0x0000004c004c7202 */ /* 0x000fe40000000f00 */
[----:B--2---:R-:W-:Y:S02]  /*fc20*/  F2FP.BF16.F32.PACK_AB R8, R105, R104 ;  /* 0x000000686908723e */ /* 0x004fe400000010ff */
[----:B------:R-:W-:Y:S02]  /*fc30*/  F2FP.BF16.F32.PACK_AB R9, R107, R106 ;  /* 0x0000006a6b09723e */ /* 0x000fe400000010ff */
[----:B------:R-:W-:Y:S02]  /*fc40*/  F2FP.BF16.F32.PACK_AB R10, R109, R108 ;  /* 0x0000006c6d0a723e */ /* 0x000fe400000010ff */
[----:B------:R-:W-:Y:S01]  /*fc50*/  F2FP.BF16.F32.PACK_AB R11, R111, R110 ;  /* 0x0000006e6f0b723e */ /* 0x000fe200000010ff */
[----:B------:R-:W-:Y:S01]  /*fc60*/  STSM.16.M88.4 [R64], R36 ;  /* 0x0000002440007844 */ /* 0x000fe20000000200 */
[----:B------:R-:W-:-:S02]  /*fc70*/  MOV R80, R80 ;  /* 0x0000005000507202 */ /* 0x000fc40000000f00 */
[----:B---3--:R-:W-:Y:S02]  /*fc80*/  F2FP.BF16.F32.PACK_AB R12, R113, R112 ;  /* 0x00000070710c723e */ /* 0x008fe400000010ff */
[----:B------:R-:W-:Y:S02]  /*fc90*/  F2FP.BF16.F32.PACK_AB R13, R115, R114 ;  /* 0x00000072730d723e */ /* 0x000fe400000010ff */
[----:B------:R-:W-:Y:S02]  /*fca0*/  F2FP.BF16.F32.PACK_AB R14, R117, R116 ;  /* 0x00000074750e723e */ /* 0x000fe400000010ff */
[----:B------:R-:W-:Y:S01]  /*fcb0*/  F2FP.BF16.F32.PACK_AB R15, R119, R118 ;  /* 0x00000076770f723e */ /* 0x000fe200000010ff */
[----:B------:R-:W-:Y:S04]  /*fcc0*/  STSM.16.M88.4 [R68], R40 ;  /* 0x0000002844007844 */ /* 0x000fe80000000200 */
[----:B------:R-:W-:Y:S01]  /*fcd0*/  STSM.16.M88.4 [R72], R44 ;  /* 0x0000002c48007844 */ /* 0x000fe20000000200 */
[----:B------:R-:W-:-:S03]  /*fce0*/  SHF.R.S32.HI R82, RZ, 0x1f, R51 ;  /* 0x0000001fff527819 */ /* 0x000fc60000011433 */
[----:B------:R-:W-:Y:S04]  /*fcf0*/  STSM.16.M88.4 [R76], R8 ;  /* 0x000000084c007844 */ /* 0x000fe80000000200 */
[----:B------:R2:W-:Y:S01]  /*fd00*/  STSM.16.M88.4 [R80], R12 ;  /* 0x0000000c50007844 */ /* 0x0005e20000000200 */
[----:B------:R-:W-:Y:S02]  /*fd10*/  MOV R84, R84 ;  /* 0x0000005400547202 */ /* 0x000fe40000000f00 */
[----:B------:R-:W-:Y:S02]  /*fd20*/  F2FP.BF16.F32.PACK_AB R24, R121, R120 ;  /* 0x000000787918723e */ /* 0x000fe400000010ff */
[----:B------:R-:W-:Y:S02]  /*fd30*/  F2FP.BF16.F32.PACK_AB R25, R123, R122 ;  /* 0x0000007a7b19723e */ /* 0x000fe400000010ff */
[----:B------:R-:W-:-:S02]  /*fd40*/  F2FP.BF16.F32.PACK_AB R26, R125, R124 ;  /* 0x0000007c7d1a723e */ /* 0x000fc400000010ff */
[----:B------:R-:W-:Y:S02]  /*fd50*/  F2FP.BF16.F32.PACK_AB R27, R127, R126 ;  /* 0x0000007e7f1b723e */ /* 0x000fe400000010ff */
[----:B------:R-:W-:Y:S01]  /*fd60*/  ISETP.NE.U32.AND P0, PT, RZ, UR4, PT ;  /* 0x00000004ff007c0c */ /* 0x000fe2000bf05070 */
[C---:B--2---:R-:W-:Y:S01]  /*fd70*/  IMAD.SHL.U32 R12, R51.reuse, 0x4, RZ ;  /* 0x00000004330c7824 */ /* 0x044fe200078e00ff */
[----:B------:R-:W-:Y:S02]  /*fd80*/  SHF.L.U64.HI R6, R51, 0x2, R82 ;  /* 0x0000000233067819 */ /* 0x000fe40000010252 */
[----:B------:R-:W-:Y:S02]  /*fd90*/  MOV R88, R88 ;  /* 0x0000005800587202 */ /* 0x000fe40000000f00 */
[----:B------:R-:W-:Y:S02]  /*fda0*/  IADD3 R14, P1, R12, UR4, RZ ;  /* 0x000000040c0e7c10 */ /* 0x000fe4000ff3e0ff */
        /* <DEDUP_REMOVED lines=18> */
[----:B------:R2:W-:Y:S01]  /*fed0*/  STSM.16.M88.4 [R5], R36 ;  /* 0x0000002405007844 */ /* 0x0005e20000000200 */
[----:B------:R-:W-:-:S03]  /*fee0*/  ISETP.NE.AND.EX P2, PT, RZ, UR5, PT, P2 ;  /* 0x00000005ff007c0c */ /* 0x000fc6000bf45320 */
[----:B------:R3:W-:Y:S01]  /*fef0*/  STSM.16.M88.4 [R7], R8 ;  /* 0x0000000807007844 */ /* 0x0007e20000000200 */
[----:B------:R-:W-:Y:S01]  /*ff00*/  IMAD.MOV.U32 R80, RZ, RZ, RZ ;  /* 0x000000ffff507224 */ /* 0x000fe200078e00ff */
[----:B------:R-:W-:Y:S08]  /*ff10*/  BAR.SYNC.DEFER_BLOCKING 0x1, 0x100 ;  /* 0x0044000000007b1d */ /* 0x000ff00000010000 */
[----:B------:R-:W-:Y:S01]  /*ff20*/  @P2 IADD3 R12, P3, R12, UR4, RZ ;  /* 0x000000040c0c2c10 */ /* 0x000fe2000ff7e0ff */
[----:B------:R-:W-:-:S02]  /*ff30*/  ULDC UR4, c[0x0][0xb88] ;  /* 0x0002e20000047ab9 */ /* 0x000fc40000000800 */
[----:B--2---:R-:W-:Y:S01]  /*ff40*/  IMAD.U32 R5, RZ, RZ, UR4 ;  /* 0x00000004ff057e24 */ /* 0x004fe2000f8e00ff */
[----:B------:R-:W-:Y:S01]  /*ff50*/  @P2 IADD3.X R13, R6, UR5, RZ, P3, !PT ;  /* 0x00000005060d2c10 */ /* 0x000fe20009ffe4ff */
[----:B------:R2:W5:Y:S04]  /*ff60*/  @P0 LDG.E R80, desc[UR60][R14.64] ;  /* 0x0000003c0e500981 */ /* 0x000568000c1e1900 */
[----:B------:R2:W5:Y:S01]  /*ff70*/  @P2 LDG.E R5, desc[UR60][R12.64] ;  /* 0x0000003c0c052981 */ /* 0x000562000c1e1900 */
[----:B0-----:R-:W-:-:S13]  /*ff80*/  ISETP.NE.AND P1, PT, R32, 0x1, PT ;  /* 0x000000012000780c */ /* 0x001fda0003f25270 */
[----:B------:R-:W0:Y:S08]  /*ff90*/  @P1 LDC R3, c[0x0][0xcec] ;  /* 0x00033b00ff031b82 */ /* 0x000e300000000800 */
[----:B------:R-:W4:Y:S01]  /*ffa0*/  @P1 LDC R24, c[0x0][0xcf0] ;  /* 0x00033c00ff181b82 */ /* 0x000f220000000800 */
[----:B---3--:R-:W-:Y:S01]  /*ffb0*/  IMAD R8, R90, 0x80, R55 ;  /* 0x000000805a087824 */ /* 0x008fe200078e0237 */
[----:B--2---:R-:W-:Y:S06]  /*ffc0*/  @P2 BRA `(.L_x_10541) ;  /* 0x0000000000102947 */ /* 0x004fec0003800000 */
[----:B------:R-:W-:Y:S05]  /*ffd0*/  @!P0 BRA `(.L_x_10541) ;  /* 0x00000000000c8947 */ /* 0x000fea0003800000 */
[----:B------:R-:W2:Y:S04]  /*ffe0*/  LDG.E R6, desc[UR60][R14.64] ;  /* 0x0000003c0e067981 */ /* 0x000ea8000c1e1900 */
[----:B-----5:R-:W2:Y:S02]  /*fff0*/  LDG.E R5, desc[UR60][R14.64+0x4] ;  /* 0x0000043c0e057981 */ /* 0x020ea4000c1e1900 */
[----:B--2---:R-:W-:-:S07]  /*10000*/  IMAD.IADD R5, R5, 0x1, -R6 ;  /* 0x0000000105057824 */ /* 0x004fce00078e0a06 */
.L_x_10541:
[----:B------:R-:W2:Y:S01]  /*10010*/  LDL.LU R89, [R1+0x60] ;  /* 0x0000600001597983 */ /* 0x000ea20000300800 */
[----:B------:R-:W3:Y:S01]  /*10020*/  S2R R6, SR_TID.X ;  /* 0x0000000000067919 */ /* 0x000ee20000002100 */
[----:B0-----:R-:W-:Y:S01]  /*10030*/  @P1 IMAD.HI.U32 R3, R8, R3, RZ ;  /* 0x0000000308031227 */ /* 0x001fe200078e00ff */
[----:B------:R-:W-:Y:S01]  /*10040*/  ULDC.64 UR4, c[0x0][0xc90] ;  /* 0x0003240000047ab9 */ /* 0x000fe20000000a00 */
[----:B-----5:R-:W-:Y:S01]  /*10050*/  SHF.R.S32.HI R81, RZ, 0x1f, R80 ;  /* 0x0000001fff517819 */ /* 0x020fe20000011450 */
[----:B------:R-:W2:Y:S01]  /*10060*/  LDL R26, [R1+0x74] ;  /* 0x00007400011a7983 */ /* 0x000ea20000100800 */
[----:B------:R-:W-:Y:S01]  /*10070*/  IMAD.MOV.U32 R11, RZ, RZ, R8 ;  /* 0x000000ffff0b7224 */ /* 0x000fe200078e0008 */
[----:B----4-:R-:W-:Y:S01]  /*10080*/  @P1 SHF.R.U32.HI R11, RZ, R24, R3 ;  /* 0x00000018ff0b1219 */ /* 0x010fe20000011603 */
[----:B------:R-:W0:Y:S01]  /*10090*/  @P1 LDC R85, c[0x0][0xcec] ;  /* 0x00033b00ff551b82 */ /* 0x000e220000000800 */
[----:B------:R-:W-:Y:S02]  /*100a0*/  SEL R82, R82, RZ, !P0 ;  /* 0x000000ff52527207 */ /* 0x000fe40004000000 */
[----:B------:R-:W-:Y:S01]  /*100b0*/  SEL R83, R51, RZ, !P0 ;  /* 0x000000ff33537207 */ /* 0x000fe20004000000 */
[----:B------:R-:W-:-:S04]  /*100c0*/  IMAD.MOV R13, RZ, RZ, -R11 ;  /* 0x000000ffff0d7224 */ /* 0x000fc800078e0a0b */
[----:B------:R-:W4:Y:S01]  /*100d0*/  @P1 LDC R87, c[0x0][0xcf0] ;  /* 0x00033c00ff571b82 */ /* 0x000f220000000800 */
[----:B---3--:R-:W-:-:S05]  /*100e0*/  VIADD R30, R6, 0xffffff80 ;  /* 0xffffff80061e7836 */ /* 0x008fca0000000000 */
[----:B------:R-:W-:-:S04]  /*100f0*/  SHF.R.S32.HI R86, RZ, 0x1f, R30 ;  /* 0x0000001fff567819 */ /* 0x000fc8000001141e */
[-C--:B------:R-:W-:Y:S02]  /*10100*/  LEA.HI R86, R86, R30.reuse, RZ, 0x3 ;  /* 0x0000001e56567211 */ /* 0x080fe400078f18ff */
[----:B------:R-:W-:Y:S02]  /*10110*/  SHF.R.S32.HI R88, RZ, 0x1f, R30 ;  /* 0x0000001fff587819 */ /* 0x000fe4000001141e */
[----:B------:R-:W-:Y:S02]  /*10120*/  LOP3.LUT R86, R86, 0xfffffff8, RZ, 0xc0, !PT ;  /* 0xfffffff856567812 */ /* 0x000fe400078ec0ff */
[----:B------:R-:W-:-:S03]  /*10130*/  LEA.HI R88, R88, R30, RZ, 0x3 ;  /* 0x0000001e58587211 */ /* 0x000fc600078f18ff */
[----:B------:R-:W-:Y:S01]  /*10140*/  IMAD.IADD R86, R30, 0x1, -R86 ;  /* 0x000000011e567824 */ /* 0x000fe200078e0a56 */
[----:B------:R-:W-:-:S03]  /*10150*/  SHF.R.S32.HI R88, RZ, 0x3, R88 ;  /* 0x00000003ff587819 */ /* 0x000fc60000011458 */
[----:B------:R-:W-:Y:S02]  /*10160*/  IMAD.SHL.U32 R3, R86, 0x8, RZ ;  /* 0x0000000856037824 */ /* 0x000fe400078e00ff */
[----:B------:R-:W-:Y:S02]  /*10170*/  IMAD R13, R32, R13, R8 ;  /* 0x0000000d200d7224 */ /* 0x000fe400078e0208 */
[----:B------:R-:W-:-:S03]  /*10180*/  IMAD R15, R88, 0x40, R3 ;  /* 0x00000040580f7824 */ /* 0x000fc600078e0203 */
[----:B------:R-:W-:Y:S02]  /*10190*/  SHF.R.S32.HI R12, RZ, 0x1f, R13 ;  /* 0x0000001fff0c7819 */ /* 0x000fe4000001140d */
[----:B------:R-:W-:-:S04]  /*101a0*/  SHF.R.S32.HI R27, RZ, 0x1f, R30 ;  /* 0x0000001fff1b7819 */ /* 0x000fc8000001141e */
[----:B------:R-:W-:-:S04]  /*101b0*/  LEA.HI R27, R27, R30, RZ, 0x7 ;  /* 0x0000001e1b1b7211 */ /* 0x000fc800078f38ff */
[----:B------:R-:W-:-:S05]  /*101c0*/  LOP3.LUT R27, R27, 0xffffff80, RZ, 0xc0, !PT ;  /* 0xffffff801b1b7812 */ /* 0x000fca00078ec0ff */
[----:B------:R-:W-:Y:S02]  /*101d0*/  IMAD.IADD R27, R30, 0x1, -R27 ;  /* 0x000000011e1b7824 */ /* 0x000fe400078e0a1b */
[C---:B------:R-:W-:Y:S02]  /*101e0*/  VIADD R93, R3.reuse, 0x80 ;  /* 0x00000080035d7836 */ /* 0x040fe40000000000 */
[C---:B------:R-:W-:Y:S02]  /*101f0*/  VIADD R95, R3.reuse, 0xc0 ;  /* 0x000000c0035f7836 */ /* 0x040fe40000000000 */
[----:B------:R-:W-:Y:S01]  /*10200*/  VIADD R91, R3, 0x40 ;  /* 0x00000040035b7836 */ /* 0x000fe20000000000 */
[----:B------:R-:W-:Y:S01]  /*10210*/  BSSY B1, `(.L_x_10542) ;  /* 0x00000cc000017945 */ /* 0x000fe20003800000 */
[----:B------:R-:W-:-:S03]  /*10220*/  SHF.R.S32.HI R92, RZ, 0x1f, R3 ;  /* 0x0000001fff5c7819 */ /* 0x000fc60000011403 */
[----:B------:R-:W-:Y:S02]  /*10230*/  SHF.R.S32.HI R94, RZ, 0x1f, R91 ;  /* 0x0000001fff5e7819 */ /* 0x000fe4000001145b */
[----:B--2---:R-:W-:-:S05]  /*10240*/  SHF.R.S32.HI R84, RZ, 0x1f, R89 ;  /* 0x0000001fff547819 */ /* 0x004fca0000011459 */
[----:B------:R-:W-:-:S04]  /*10250*/  IMAD R6, R84, UR4, RZ ;  /* 0x0000000454067c24 */ /* 0x000fc8000f8e02ff */
[C---:B------:R-:W-:Y:S02]  /*10260*/  IMAD R9, R89.reuse, UR5, R6 ;  /* 0x0000000559097c24 */ /* 0x040fe4000f8e0206 */
[----:B------:R-:W-:Y:S01]  /*10270*/  IMAD.WIDE.U32 R6, R89, UR4, R80 ;  /* 0x0000000459067c25 */ /* 0x000fe2000f8e0050 */
[----:B------:R-:W-:-:S03]  /*10280*/  ULDC.64 UR4, c[0x0][0xc98] ;  /* 0x0003260000047ab9 */ /* 0x000fc60000000a00 */
[----:B------:R-:W-:Y:S02]  /*10290*/  IMAD.IADD R7, R7, 0x1, R9 ;  /* 0x0000000107077824 */ /* 0x000fe400078e0209 */
[----:B------:R-:W-:Y:S02]  /*102a0*/  IMAD R10, R82, UR4, RZ ;  /* 0x00000004520a7c24 */ /* 0x000fe4000f8e02ff */
[----:B------:R-:W-:-:S04]  /*102b0*/  IMAD.WIDE.U32 R8, R83, UR4, R6 ;  /* 0x0000000453087c25 */ /* 0x000fc8000f8e0006 */
[----:B------:R-:W-:Y:S01]  /*102c0*/  IMAD.WIDE R6, R15, 0x2, R20 ;  /* 0x000000020f067825 */ /* 0x000fe200078e0214 */
[----:B------:R-:W-:-:S03]  /*102d0*/  SHF.R.S32.HI R15, RZ, 0x1f, R11 ;  /* 0x0000001fff0f7819 */ /* 0x000fc6000001140b */
[----:B------:R-:W-:Y:S01]  /*102e0*/  IMAD R14, R83, UR5, R10 ;  /* 0x00000005530e7c24 */ /* 0x000fe2000f8e020a */
[----:B------:R-:W-:Y:S01]  /*102f0*/  IADD3 R10, P0, R11, R8, RZ ;  /* 0x000000080b0a7210 */ /* 0x000fe20007f1e0ff */
[----:B------:R-:W-:Y:S02]  /*10300*/  ULDC.64 UR4, c[0x0][0xc88] ;  /* 0x0003220000047ab9 */ /* 0x000fe40000000a00 */
[----:B------:R-:W-:Y:S01]  /*10310*/  IMAD R12, R12, UR4, RZ ;  /* 0x000000040c0c7c24 */ /* 0x000fe2000f8e02ff */
[----:B------:R-:W-:-:S03]  /*10320*/  IADD3.X R11, R15, R9, R14, P0, !PT ;  /* 0x000000090f0b7210 */ /* 0x000fc600007fe40e */
[C---:B------:R-:W-:Y:S02]  /*10330*/  IMAD R9, R13.reuse, UR5, R12 ;  /* 0x000000050d097c24 */ /* 0x040fe4000f8e020c */
[----:B------:R-:W-:Y:S01]  /*10340*/  IMAD.WIDE.U32 R10, R13, UR4, R10 ;  /* 0x000000040d0a7c25 */ /* 0x000fe2000f8e000a */
[----:B------:R-:W-:-:S03]  /*10350*/  ULDC.64 UR4, c[0x0][0xc50] ;  /* 0x0003140000047ab9 */ /* 0x000fc60000000a00 */
[----:B------:R-:W-:Y:S01]  /*10360*/  IMAD.IADD R9, R11, 0x1, R9 ;  /* 0x000000010b097824 */ /* 0x000fe200078e0209 */
[----:B------:R-:W-:Y:S02]  /*10370*/  LEA R14, P0, R10, UR4, 0x2 ;  /* 0x000000040a0e7c11 */ /* 0x000fe4000f8010ff */
[----:B------:R-:W-:Y:S02]  /*10380*/  IADD3 R21, P2, R6, 0x1000, RZ ;  /* 0x0000100006157810 */ /* 0x000fe40007f5e0ff */
[----:B------:R-:W-:Y:S02]  /*10390*/  LEA.HI.X R15, R10, UR5, R9, 0x2, P0 ;  /* 0x000000050a0f7c11 */ /* 0x000fe400080f1409 */
[C---:B------:R-:W-:Y:S01]  /*103a0*/  IADD3 R13, P3, R6.reuse, 0x2000, RZ ;  /* 0x00002000060d7810 */ /* 0x040fe20007f7e0ff */
[----:B------:R-:W-:Y:S01]  /*103b0*/  SHFL.IDX PT, R54, R14, RZ, 0x1c1f ;  /* 0x001c1fff0e367589 */ /* 0x000fe200000e0000 */
[C---:B------:R-:W-:Y:S01]  /*103c0*/  IADD3 R29, P0, R6.reuse, 0x4000, RZ ;  /* 0x00004000061d7810 */ /* 0x040fe20007f1e0ff */
[----:B------:R-:W-:Y:S01]  /*103d0*/  IMAD.X R9, RZ, RZ, R7, P2 ;  /* 0x000000ffff097224 */ /* 0x000fe200010e0607 */
[----:B------:R-:W-:Y:S01]  /*103e0*/  IADD3 R41, P2, R6, 0x6000, RZ ;  /* 0x0000600006297810 */ /* 0x000fe20007f5e0ff */
[----:B------:R-:W-:Y:S01]  /*103f0*/  IMAD R11, R90, 0x80, R26 ;  /* 0x000000805a0b7824 */ /* 0x000fe200078e021a */
[----:B------:R-:W-:Y:S01]  /*10400*/  LOP3.LUT R28, R29, 0x380, RZ, 0xc0, !PT ;  /* 0x000003801d1c7812 */ /* 0x000fe200078ec0ff */
[----:B------:R-:W-:Y:S01]  /*10410*/  IMAD R20, R5, R32, RZ ;  /* 0x0000002005147224 */ /* 0x000fe200078e02ff */
[----:B------:R-:W-:Y:S01]  /*10420*/  LOP3.LUT R40, R41, 0x380, RZ, 0xc0, !PT ;  /* 0x0000038029287812 */ /* 0x000fe200078ec0ff */
[----:B------:R-:W-:Y:S01]  /*10430*/  ULDC.64 UR4, c[0x0][0xba0] ;  /* 0x0002e80000047ab9 */ /* 0x000fe20000000a00 */
[----:B------:R-:W-:-:S02]  /*10440*/  SHF.R.U64 R28, R28, 0x3, RZ ;  /* 0x000000031c1c7819 */ /* 0x000fc400000012ff */
[----:B------:R-:W-:Y:S02]  /*10450*/  SHF.R.U64 R40, R40, 0x3, RZ ;  /* 0x0000000328287819 */ /* 0x000fe400000012ff */
[----:B------:R-:W-:Y:S01]  /*10460*/  LOP3.LUT R28, R28, R29, RZ, 0x3c, !PT ;  /* 0x0000001d1c1c7212 */ /* 0x000fe200078e3cff */
[--C-:B------:R-:W-:Y:S01]  /*10470*/  IMAD.X R29, RZ, RZ, R7.reuse, P0 ;  /* 0x000000ffff1d7224 */ /* 0x100fe200000e0607 */
[----:B------:R-:W-:Y:S02]  /*10480*/  IADD3 R53, P0, R6, 0x9000, RZ ;  /* 0x0000900006357810 */ /* 0x000fe40007f1e0ff */
[----:B------:R-:W-:Y:S01]  /*10490*/  LOP3.LUT R40, R40, R41, RZ, 0x3c, !PT ;  /* 0x0000002928287212 */ /* 0x000fe200078e3cff */
[----:B------:R-:W-:Y:S01]  /*104a0*/  IMAD.X R41, RZ, RZ, R7, P2 ;  /* 0x000000ffff297224 */ /* 0x000fe200010e0607 */
[----:B------:R-:W-:Y:S02]  /*104b0*/  LOP3.LUT R52, R53, 0x380, RZ, 0xc0, !PT ;  /* 0x0000038035347812 */ /* 0x000fe400078ec0ff */
[----:B------:R-:W-:Y:S01]  /*104c0*/  IADD3 R61, P2, R6, 0xb000, RZ ;  /* 0x0000b000063d7810 */ /* 0x000fe20007f5e0ff */
[----:B------:R-:W2:Y:S01]  /*104d0*/  SHFL.IDX PT, R55, R15, RZ, 0x1c1f ;  /* 0x001c1fff0f377589 */ /* 0x000ea200000e0000 */
[----:B------:R-:W-:-:S02]  /*104e0*/  LOP3.LUT R12, R13, 0x380, RZ, 0xc0, !PT ;  /* 0x000003800d0c7812 */ /* 0x000fc400078ec0ff */
[----:B------:R-:W-:Y:S02]  /*104f0*/  SHF.R.U64 R52, R52, 0x3, RZ ;  /* 0x0000000334347819 */ /* 0x000fe400000012ff */
[----:B------:R-:W-:Y:S02]  /*10500*/  LOP3.LUT R60, R61, 0x380, RZ, 0xc0, !PT ;  /* 0x000003803d3c7812 */ /* 0x000fe400078ec0ff */
[----:B------:R-:W-:Y:S02]  /*10510*/  SHF.R.U64 R12, R12, 0x3, RZ ;  /* 0x000000030c0c7819 */ /* 0x000fe400000012ff */
[----:B------:R-:W-:Y:S01]  /*10520*/  LOP3.LUT R52, R52, R53, RZ, 0x3c, !PT ;  /* 0x0000003534347212 */ /* 0x000fe200078e3cff */
[----:B------:R-:W-:Y:S01]  /*10530*/  IMAD.X R53, RZ, RZ, R7, P0 ;  /* 0x000000ffff357224 */ /* 0x000fe200000e0607 */
[----:B------:R-:W-:Y:S02]  /*10540*/  SHF.R.U64 R60, R60, 0x3, RZ ;  /* 0x000000033c3c7819 */ /* 0x000fe400000012ff */
[----:B------:R-:W-:-:S02]  /*10550*/  LOP3.LUT P0, RZ, R27, 0x3, RZ, 0xc0, !PT ;  /* 0x000000031bff7812 */ /* 0x000fc4000780c0ff */
[----:B------:R-:W-:Y:S01]  /*10560*/  LOP3.LUT R12, R12, R13, RZ, 0x3c, !PT ;  /* 0x0000000d0c0c7212 */ /* 0x000fe200078e3cff */
[--C-:B------:R-:W-:Y:S01]  /*10570*/  IMAD.X R13, RZ, RZ, R7.reuse, P3 ;  /* 0x000000ffff0d7224 */ /* 0x100fe200018e0607 */
[----:B------:R-:W-:Y:S01]  /*10580*/  LOP3.LUT R60, R60, R61, RZ, 0x3c, !PT ;  /* 0x0000003d3c3c7212 */ /* 0x000fe200078e3cff */
[----:B------:R-:W-:Y:S01]  /*10590*/  IMAD.X R61, RZ, RZ, R7, P2 ;  /* 0x000000ffff3d7224 */ /* 0x000fe200010e0607 */
[----:B------:R-:W-:Y:S02]  /*105a0*/  LOP3.LUT R8, R21, 0x380, RZ, 0xc0, !PT ;  /* 0x0000038015087812 */ /* 0x000fe400078ec0ff */
[C---:B------:R-:W-:Y:S02]  /*105b0*/  IADD3 R25, P5, R6.reuse, 0x3000, RZ ;  /* 0x0000300006197810 */ /* 0x040fe40007fbe0ff */
[C---:B------:R-:W-:Y:S02]  /*105c0*/  IADD3 R37, P4, R6.reuse, 0x5000, RZ ;  /* 0x0000500006257810 */ /* 0x040fe40007f9e0ff */
[----:B------:R-:W-:-:S02]  /*105d0*/  IADD3 R45, P3, R6, 0x7000, RZ ;  /* 0x00007000062d7810 */ /* 0x000fc40007f7e0ff */
[----:B------:R-:W-:Y:S02]  /*105e0*/  ISETP.GE.OR P2, PT, R11, R20, P0 ;  /* 0x000000140b00720c */ /* 0x000fe40000746670 */
[----:B------:R-:W-:Y:S02]  /*105f0*/  SHF.R.U64 R8, R8, 0x3, RZ ;  /* 0x0000000308087819 */ /* 0x000fe400000012ff */
[----:B------:R-:W-:Y:S02]  /*10600*/  LOP3.LUT R24, R25, 0x380, RZ, 0xc0, !PT ;  /* 0x0000038019187812 */ /* 0x000fe400078ec0ff */
[----:B------:R-:W-:Y:S02]  /*10610*/  LOP3.LUT R36, R37, 0x380, RZ, 0xc0, !PT ;  /* 0x0000038025247812 */ /* 0x000fe400078ec0ff */
[----:B------:R-:W-:Y:S02]  /*10620*/  LOP3.LUT R44, R45, 0x380, RZ, 0xc0, !PT ;  /* 0x000003802d2c7812 */ /* 0x000fe400078ec0ff */
[----:B------:R-:W-:Y:S01]  /*10630*/  LOP3.LUT R8, R8, R21, RZ, 0x3c, !PT ;  /* 0x0000001508087212 */ /* 0x000fe200078e3cff */
[----:B------:R-:W-:Y:S01]  /*10640*/  IMAD R21, R81, UR4, RZ ;  /* 0x0000000451157c24 */ /* 0x000fe2000f8e02ff */
[----:B------:R-:W-:-:S02]  /*10650*/  SHF.R.U64 R24, R24, 0x3, RZ ;  /* 0x0000000318187819 */ /* 0x000fc400000012ff */
[----:B------:R-:W-:Y:S02]  /*10660*/  SHF.R.U64 R36, R36, 0x3, RZ ;  /* 0x0000000324247819 */ /* 0x000fe400000012ff */
[----:B------:R-:W-:Y:S01]  /*10670*/  SHF.R.U64 R44, R44, 0x3, RZ ;  /* 0x000000032c2c7819 */ /* 0x000fe200000012ff */
[----:B------:R-:W-:Y:S01]  /*10680*/  IMAD R21, R80, UR5, R21 ;  /* 0x0000000550157c24 */ /* 0x000fe2000f8e0215 */
[----:B------:R-:W-:Y:S01]  /*10690*/  LOP3.LUT R24, R24, R25, RZ, 0x3c, !PT ;  /* 0x0000001918187212 */ /* 0x000fe200078e3cff */
[--C-:B------:R-:W-:Y:S01]  /*106a0*/  IMAD.X R25, RZ, RZ, R7.reuse, P5 ;  /* 0x000000ffff197224 */ /* 0x100fe200028e0607 */
[----:B------:R-:W-:Y:S01]  /*106b0*/  LOP3.LUT R36, R36, R37, RZ, 0x3c, !PT ;  /* 0x0000002524247212 */ /* 0x000fe200078e3cff */
[----:B------:R-:W-:Y:S01]  /*106c0*/  IMAD.X R37, RZ, RZ, R7, P4 ;  /* 0x000000ffff257224 */ /* 0x000fe200020e0607 */
[----:B------:R-:W-:Y:S01]  /*106d0*/  LOP3.LUT R44, R44, R45, RZ, 0x3c, !PT ;  /* 0x0000002d2c2c7212 */ /* 0x000fe200078e3cff */
[----:B--2---:R2:W-:Y:S01]  /*106e0*/  @!P2 ST.E desc[UR60][R54.64], R0 ;  /* 0x000000003600a985 */ /* 0x0045e2000c10193c */
[----:B------:R-:W-:Y:S01]  /*106f0*/  IADD3 R49, P5, R6, 0x8000, RZ ;  /* 0x0000800006317810 */ /* 0x000fe20007fbe0ff */
[----:B------:R-:W-:Y:S01]  /*10700*/  IMAD.WIDE.U32 R80, R80, UR4, RZ ;  /* 0x0000000450507c25 */ /* 0x000fe2000f8e00ff */
[----:B------:R-:W-:Y:S01]  /*10710*/  IADD3 R57, P4, R6, 0xa000, RZ ;  /* 0x0000a00006397810 */ /* 0x000fe20007f9e0ff */
[----:B------:R-:W-:Y:S01]  /*10720*/  ULDC.64 UR4, c[0x0][0xbe8] ;  /* 0x0002fa0000047ab9 */ /* 0x000fe20000000a00 */
[----:B------:R-:W-:-:S02]  /*10730*/  IADD3.X R45, RZ, R7, RZ, P3, !PT ;  /* 0x00000007ff2d7210 */ /* 0x000fc40001ffe4ff */
[----:B------:R-:W-:Y:S01]  /*10740*/  IADD3 R65, P3, R6, 0xc000, RZ ;  /* 0x0000c00006417810 */ /* 0x000fe20007f7e0ff */
[----:B------:R-:W-:Y:S01]  /*10750*/  IMAD.IADD R81, R81, 0x1, R21 ;  /* 0x0000000151517824 */ /* 0x000fe200078e0215 */
[----:B------:R-:W-:Y:S01]  /*10760*/  LOP3.LUT R48, R49, 0x380, RZ, 0xc0, !PT ;  /* 0x0000038031307812 */ /* 0x000fe200078ec0ff */
[----:B--2---:R-:W-:Y:S01]  /*10770*/  IMAD R0, R86, 0x20, R88 ;  /* 0x0000002056007824 */ /* 0x004fe200078e0258 */
[----:B------:R-:W-:Y:S01]  /*10780*/  LOP3.LUT R56, R57, 0x380, RZ, 0xc0, !PT ;  /* 0x0000038039387812 */ /* 0x000fe200078ec0ff */
[----:B------:R-:W-:Y:S01]  /*10790*/  IMAD R84, R84, UR4, RZ ;  /* 0x0000000454547c24 */ /* 0x000fe2000f8e02ff */
[----:B------:R-:W-:Y:S01]  /*107a0*/  LOP3.LUT R64, R65, 0x380, RZ, 0xc0, !PT ;  /* 0x0000038041407812 */ /* 0x000fe200078ec0ff */
[----:B------:R-:W-:Y:S01]  /*107b0*/  IMAD R86, R90, 0x80, R0 ;  /* 0x000000805a567824 */ /* 0x000fe200078e0200 */
[----:B------:R-:W-:Y:S01]  /*107c0*/  SHF.R.U64 R48, R48, 0x3, RZ ;  /* 0x0000000330307819 */ /* 0x000fe200000012ff */
[----:B------:R-:W-:Y:S01]  /*107d0*/  SHFL.IDX PT, R58, R14, 0x1, 0x1c1f ;  /* 0x003c1f000e3a7f89 */ /* 0x000fe200000e0000 */
[----:B------:R-:W-:Y:S01]  /*107e0*/  SHF.R.U64 R56, R56, 0x3, RZ ;  /* 0x0000000338387819 */ /* 0x000fe200000012ff */
[C---:B------:R-:W-:Y:S01]  /*107f0*/  IMAD R21, R89.reuse, UR5, R84 ;  /* 0x0000000559157c24 */ /* 0x040fe2000f8e0254 */
[----:B------:R-:W-:Y:S01]  /*10800*/  SHF.R.U64 R64, R64, 0x3, RZ ;  /* 0x0000000340407819 */ /* 0x000fe200000012ff */
[----:B------:R-:W2:Y:S01]  /*10810*/  SHFL.IDX PT, R59, R15, 0x1, 0x1c1f ;  /* 0x003c1f000f3b7f89 */ /* 0x000ea200000e0000 */
[----:B------:R-:W-:Y:S01]  /*10820*/  IMAD.WIDE.U32 R80, R89, UR4, R80 ;  /* 0x0000000459507c25 */ /* 0x000fe2000f8e0050 */
[----:B------:R-:W-:Y:S01]  /*10830*/  LOP3.LUT R48, R48, R49, RZ, 0x3c, !PT ;  /* 0x0000003130307212 */ /* 0x000fe200078e3cff */
[----:B------:R-:W-:-:S02]  /*10840*/  ULDC.64 UR4, c[0x0][0xbf0] ;  /* 0x0002fc0000047ab9 */ /* 0x000fc40000000a00 */
[----:B0-----:R-:W-:Y:S01]  /*10850*/  @P1 IMAD.HI.U32 R0, R86, R85, RZ ;  /* 0x0000005556001227 */ /* 0x001fe200078e00ff */
[----:B------:R-:W-:Y:S02]  /*10860*/  LOP3.LUT R56, R56, R57, RZ, 0x3c, !PT ;  /* 0x0000003938387212 */ /* 0x000fe400078e3cff */
[----:B------:R-:W-:Y:S01]  /*10870*/  LOP3.LUT R64, R64, R65, RZ, 0x3c, !PT ;  /* 0x0000004140407212 */ /* 0x000fe200078e3cff */
[----:B------:R-:W-:Y:S02]  /*10880*/  IMAD.IADD R81, R81, 0x1, R21 ;  /* 0x0000000151517824 */ /* 0x000fe400078e0215 */
[--C-:B------:R-:W-:Y:S01]  /*10890*/  IMAD.X R49, RZ, RZ, R7.reuse, P5 ;  /* 0x000000ffff317224 */ /* 0x100fe200028e0607 */
[C---:B------:R-:W-:Y:S01]  /*108a0*/  IADD3 R69, P5, R6.reuse, 0xd000, RZ ;  /* 0x0000d00006457810 */ /* 0x040fe20007fbe0ff */
[----:B------:R-:W-:Y:S01]  /*108b0*/  IMAD.X R57, RZ, RZ, R7, P4 ;  /* 0x000000ffff397224 */ /* 0x000fe200020e0607 */
[----:B------:R-:W-:Y:S01]  /*108c0*/  IADD3 R73, P4, R6, 0xe000, RZ ;  /* 0x0000e00006497810 */ /* 0x000fe20007f9e0ff */
[----:B------:R-:W-:-:S02]  /*108d0*/  VIADD R5, R11, 0x8 ;  /* 0x000000080b057836 */ /* 0x000fc40000000000 */
[----:B------:R-:W-:Y:S01]  /*108e0*/  IMAD.MOV.U32 R21, RZ, RZ, R86 ;  /* 0x000000ffff157224 */ /* 0x000fe200078e0056 */
[----:B----4-:R-:W-:Y:S01]  /*108f0*/  @P1 SHF.R.U32.HI R21, RZ, R87, R0 ;  /* 0x00000057ff151219 */ /* 0x010fe20000011600 */
[----:B------:R-:W-:Y:S01]  /*10900*/  IMAD.X R65, RZ, RZ, R7, P3 ;  /* 0x000000ffff417224 */ /* 0x000fe200018e0607 */
[----:B------:R-:W-:Y:S01]  /*10910*/  IADD3 R10, P3, R6, 0xf000, RZ ;  /* 0x0000f000060a7810 */ /* 0x000fe20007f7e0ff */
[----:B------:R-:W-:Y:S01]  /*10920*/  IMAD R82, R82, UR4, RZ ;  /* 0x0000000452527c24 */ /* 0x000fe2000f8e02ff */
[----:B------:R-:W-:Y:S01]  /*10930*/  LOP3.LUT R68, R69, 0x380, RZ, 0xc0, !PT ;  /* 0x0000038045447812 */ /* 0x000fe200078ec0ff */
[----:B------:R-:W-:Y:S01]  /*10940*/  IMAD.WIDE.U32 R80, R83, UR4, R80 ;  /* 0x0000000453507c25 */ /* 0x000fe2000f8e0050 */
[----:B------:R-:W-:Y:S02]  /*10950*/  LOP3.LUT R72, R73, 0x380, RZ, 0xc0, !PT ;  /* 0x0000038049487812 */ /* 0x000fe400078ec0ff */
[----:B------:R-:W-:Y:S01]  /*10960*/  ISETP.GE.OR P0, PT, R5, R20, P0 ;  /* 0x000000140500720c */ /* 0x000fe20000706670 */
[----:B------:R-:W-:Y:S01]  /*10970*/  IMAD R85, R83, UR5, R82 ;  /* 0x0000000553557c24 */ /* 0x000fe2000f8e0252 */
[--C-:B------:R-:W-:Y:S01]  /*10980*/  SHF.R.S32.HI R0, RZ, 0x1f, R21.reuse ;  /* 0x0000001fff007819 */ /* 0x100fe20000011415 */
[----:B------:R-:W-:Y:S01]  /*10990*/  IMAD.MOV R83, RZ, RZ, -R21 ;  /* 0x000000ffff537224 */ /* 0x000fe200078e0a15 */
[----:B------:R-:W-:Y:S01]  /*109a0*/  LOP3.LUT R11, R6, 0x380, RZ, 0xc0, !PT ;  /* 0x00000380060b7812 */ /* 0x000fe200078ec0ff */
[----:B------:R-:W-:Y:S01]  /*109b0*/  ULDC.64 UR4, c[0x0][0xbe0] ;  /* 0x0002f80000047ab9 */ /* 0x000fe20000000a00 */
[----:B------:R-:W-:Y:S01]  /*109c0*/  LOP3.LUT R5, R10, 0x380, RZ, 0xc0, !PT ;  /* 0x000003800a057812 */ /* 0x000fe200078ec0ff */
[----:B------:R-:W-:Y:S01]  /*109d0*/  IMAD R0, R0, UR4, RZ ;  /* 0x0000000400007c24 */ /* 0x000fe2000f8e02ff */
[----:B------:R-:W-:Y:S01]  /*109e0*/  SHF.R.U64 R68, R68, 0x3, RZ ;  /* 0x0000000344447819 */ /* 0x000fe200000012ff */
[----:B------:R-:W-:Y:S01]  /*109f0*/  IMAD R83, R32, R83, R86 ;  /* 0x0000005320537224 */ /* 0x000fe200078e0256 */
[----:B------:R-:W-:-:S02]  /*10a00*/  SHF.R.U64 R72, R72, 0x3, RZ ;  /* 0x0000000348487819 */ /* 0x000fc400000012ff */
[----:B------:R-:W-:Y:S02]  /*10a10*/  SHF.R.U64 R11, R11, 0x3, RZ ;  /* 0x000000030b0b7819 */ /* 0x000fe400000012ff */
[----:B------:R-:W-:Y:S01]  /*10a20*/  SHF.R.U64 R5, R5, 0x3, RZ ;  /* 0x0000000305057819 */ /* 0x000fe200000012ff */
[----:B------:R-:W-:Y:S01]  /*10a30*/  IMAD.IADD R81, R81, 0x1, R85 ;  /* 0x0000000151517824 */ /* 0x000fe200078e0255 */
[----:B------:R-:W-:Y:S01]  /*10a40*/  LOP3.LUT R68, R68, R69, RZ, 0x3c, !PT ;  /* 0x0000004544447212 */ /* 0x000fe200078e3cff */
[--C-:B------:R-:W-:Y:S01]  /*10a50*/  IMAD.X R69, RZ, RZ, R7.reuse, P5 ;  /* 0x000000ffff457224 */ /* 0x100fe200028e0607 */
[----:B------:R-:W-:Y:S01]  /*10a60*/  LOP3.LUT R72, R72, R73, RZ, 0x3c, !PT ;  /* 0x0000004948487212 */ /* 0x000fe200078e3cff */
[--C-:B------:R-:W-:Y:S01]  /*10a70*/  IMAD.X R73, RZ, RZ, R7.reuse, P4 ;  /* 0x000000ffff497224 */ /* 0x100fe200020e0607 */
[----:B------:R-:W-:Y:S01]  /*10a80*/  LOP3.LUT R6, R11, R6, RZ, 0x3c, !PT ;  /* 0x000000060b067212 */ /* 0x000fe200078e3cff */
[----:B------:R-:W-:Y:S01]  /*10a90*/  IMAD.X R77, RZ, RZ, R7, P3 ;  /* 0x000000ffff4d7224 */ /* 0x000fe200018e0607 */
[----:B------:R-:W-:Y:S01]  /*10aa0*/  LOP3.LUT R76, R5, R10, RZ, 0x3c, !PT ;  /* 0x0000000a054c7212 */ /* 0x000fe200078e3cff */
[C---:B------:R-:W-:Y:S01]  /*10ab0*/  IMAD R85, R21.reuse, UR5, R0 ;  /* 0x0000000515557c24 */ /* 0x040fe2000f8e0200 */
[----:B------:R-:W-:Y:S01]  /*10ac0*/  SHF.R.S32.HI R0, RZ, 0x1f, R83 ;  /* 0x0000001fff007819 */ /* 0x000fe20000011453 */
[----:B------:R-:W-:Y:S01]  /*10ad0*/  IMAD.WIDE.U32 R80, R21, UR4, R80 ;  /* 0x0000000415507c25 */ /* 0x000fe2000f8e0050 */
[----:B------:R-:W-:Y:S01]  /*10ae0*/  ULDC.64 UR4, c[0x0][0xbd8] ;  /* 0x0002f60000047ab9 */ /* 0x000fe20000000a00 */
[----:B--2---:R0:W-:Y:S02]  /*10af0*/  @!P0 ST.E desc[UR60][R58.64], R4 ;  /* 0x000000043a008985 */ /* 0x0041e4000c10193c */
[----:B------:R-:W-:-:S02]  /*10b00*/  IMAD.IADD R81, R81, 0x1, R85 ;  /* 0x0000000151517824 */ /* 0x000fc400078e0255 */
[----:B------:R-:W5:Y:S01]  /*10b10*/  LD.E.128 R8, desc[UR60][R8.64] ;  /* 0x0000003c08087980 */ /* 0x000f62000c101d00 */
[----:B------:R-:W-:Y:S01]  /*10b20*/  IMAD R0, R0, UR4, RZ ;  /* 0x0000000400007c24 */ /* 0x000fe2000f8e02ff */
[----:B------:R-:W-:Y:S02]  /*10b30*/  LEA R89, R90, R88, 0x7 ;  /* 0x000000585a597211 */ /* 0x000fe400078e38ff */
        /* <DEDUP_REMOVED lines=24> */
[----:B------:R-:W-:Y:S01]  /*10cc0*/  VIADD R21, R89, 0x20 ;  /* 0x0000002059157836 */ /* 0x000fe20000000000 */
[----:B------:R-:W-:Y:S01]  /*10cd0*/  LEA R32, P2, R80, UR4, 0x1 ;  /* 0x0000000450207c11 */ /* 0x000fe2000f8408ff */
[----:B------:R-:W-:-:S03]  /*10ce0*/  IMAD.IADD R81, R81, 0x1, R85 ;  /* 0x0000000151517824 */ /* 0x000fc600078e0255 */
[-C--:B------:R-:W-:Y:S02]  /*10cf0*/  ISETP.GE.AND P1, PT, R21, R20.reuse, PT ;  /* 0x000000141500720c */ /* 0x080fe40003f26270 */
[----:B------:R-:W-:Y:S01]  /*10d00*/  LEA.HI.X R21, R80, UR5, R81, 0x1, P2 ;  /* 0x0000000550157c11 */ /* 0x000fe200090f0c51 */
[----:B------:R-:W-:Y:S01]  /*10d10*/  VIADD R0, R19, 0x32420 ;  /* 0x0003242013007836 */ /* 0x000fe20000000000 */
[----:B------:R-:W-:-:S04]  /*10d20*/  ISETP.GE.AND P2, PT, R89, R20, PT ;  /* 0x000000145900720c */ /* 0x000fc80003f46270 */
[----:B------:R-:W-:Y:S01]  /*10d30*/  PRMT R0, RZ, 0x654, R0 ;  /* 0x00000654ff007816 */ /* 0x000fe20000000000 */
[----:B------:R-:W-:Y:S01]  /*10d40*/  VIADD R83, R89, 0x40 ;  /* 0x0000004059537836 */ /* 0x000fe20000000000 */
[----:B0-----:R0:W2:Y:S02]  /*10d50*/  SHFL.IDX PT, R86, R32, RZ, 0x181f ;  /* 0x00181fff20567589 */ /* 0x0010a400000e0000 */
[----:B------:R3:W-:Y:S02]  /*10d60*/  SYNCS.ARRIVE.TRANS64.RED.A1T0 RZ, [R0+URZ], RZ ;  /* 0x000000ff00ff79a7 */ /* 0x0007e4000810043f */
[----:B------:R-:W-:Y:S02]  /*10d70*/  ISETP.GE.AND P0, PT, R83, R20, PT ;  /* 0x000000145300720c */ /* 0x000fe40003f06270 */
[----:B------:R-:W-:Y:S02]  /*10d80*/  SHF.R.S32.HI R88, RZ, 0x1f, R93 ;  /* 0x0000001fff587819 */ /* 0x000fe4000001145d */
[----:B------:R-:W-:Y:S01]  /*10d90*/  SHF.R.S32.HI R90, RZ, 0x1f, R95 ;  /* 0x0000001fff5a7819 */ /* 0x000fe2000001145f */
[----:B---3--:R0:W3:Y:S01]  /*10da0*/  SHFL.IDX PT, R0, R21, RZ, 0x181f ;  /* 0x00181fff15007589 */ /* 0x0080e200000e0000 */
[----:B------:R-:W-:Y:S07]  /*10db0*/  @P2 BRA `(.L_x_10543) ;  /* 0x0000000000442947 */ /* 0x000fee0003800000 */
[----:B------:R-:W-:Y:S02]  /*10dc0*/  ULDC UR4, c[0x0][0xbc8] ;  /* 0x0002f20000047ab9 */ /* 0x000fe40000000800 */
[----:B------:R-:W-:Y:S02]  /*10dd0*/  ISETP.GE.AND P2, PT, R3, UR4, PT ;  /* 0x0000000403007c0c */ /* 0x000fe4000bf46270 */
[----:B------:R-:W-:Y:S02]  /*10de0*/  ISETP.GE.AND P3, PT, R91, UR4, PT ;  /* 0x000000045b007c0c */ /* 0x000fe4000bf66270 */
[----:B------:R-:W-:-:S09]  /*10df0*/  ISETP.GE.AND P4, PT, R93, UR4, PT ;  /* 0x000000045d007c0c */ /* 0x000fd2000bf86270 */
[----:B--2---:R-:W-:-:S04]  /*10e00*/  @!P2 LEA R80, P5, R3, R86, 0x1 ;  /* 0x000000560350a211 */ /* 0x004fc800078a08ff */
[----:B---3--:R-:W-:Y:S02]  /*10e10*/  @!P2 LEA.HI.X R81, R3, R0, R92, 0x1, P5 ;  /* 0x000000000351a211 */ /* 0x008fe400028f0c5c */
        /* <DEDUP_REMOVED lines=11> */
.L_x_10543:
[----:B------:R-:W-:Y:S05]  /*10ed0*/  BSYNC B1 ;  /* 0x0000000000017941 */ /* 0x000fea0003800000 */
.L_x_10542:
[----:B---3--:R3:W0:Y:S01]  /*10ee0*/  SHFL.IDX PT, R0, R21, 0x1, 0x181f ;  /* 0x00381f0015007f89 */ /* 0x00862200000e0000 */
[----:B------:R-:W-:Y:S03]  /*10ef0*/  BSSY B1, `(.L_x_10544) ;  /* 0x0000014000017945 */ /* 0x000fe60003800000 */
[----:B----45:R3:W4:Y:S01]  /*10f00*/  SHFL.IDX PT, R30, R32, 0x1, 0x181f ;  /* 0x00381f00201e7f89 */ /* 0x03072200000e0000 */
[----:B------:R-:W-:Y:S05]  /*10f10*/  @P1 BRA `(.L_x_10545) ;  /* 0x0000000000441947 */ /* 0x000fea0003800000 */
[----:B------:R-:W-:Y:S02]  /*10f20*/  ULDC UR4, c[0x0][0xbc8] ;  /* 0x0002f20000047ab9 */ /* 0x000fe40000000800 */
[----:B------:R-:W-:Y:S02]  /*10f30*/  ISETP.GE.AND P4, PT, R3, UR4, PT ;  /* 0x0000000403007c0c */ /* 0x000fe4000bf86270 */
[----:B------:R-:W-:Y:S02]  /*10f40*/  ISETP.GE.AND P3, PT, R91, UR4, PT ;  /* 0x000000045b007c0c */ /* 0x000fe4000bf66270 */
[----:B------:R-:W-:Y:S02]  /*10f50*/  ISETP.GE.AND P2, PT, R93, UR4, PT ;  /* 0x000000045d007c0c */ /* 0x000fe4000bf46270 */
[----:B------:R-:W-:-:S07]  /*10f60*/  ISETP.GE.AND P1, PT, R95, UR4, PT ;  /* 0x000000045f007c0c */ /* 0x000fce000bf26270 */
[----:B----4-:R-:W-:-:S04]  /*10f70*/  @!P4 LEA R4, P5, R3, R30, 0x1 ;  /* 0x0000001e0304c211 */ /* 0x010fc800078a08ff */
[----:B0-----:R-:W-:Y:S02]  /*10f80*/  @!P4 LEA.HI.X R5, R3, R0, R92, 0x1, P5 ;  /* 0x000000000305c211 */ /* 0x001fe400028f0c5c */
        /* <DEDUP_REMOVED lines=10> */
.L_x_10545:
[----:B------:R-:W-:Y:S05]  /*11030*/  BSYNC B1 ;  /* 0x0000000000017941 */ /* 0x000fea0003800000 */
.L_x_10544:
        /* <DEDUP_REMOVED lines=21> */
.L_x_10547:
[----:B------:R-:W-:Y:S05]  /*11190*/  BSYNC B1 ;  /* 0x0000000000017941 */ /* 0x000fea0003800000 */
.L_x_10546:
[----:B0-----:R-:W-:Y:S01]  /*111a0*/  VIADD R5, R89, 0x60 ;  /* 0x0000006059057836 */ /* 0x001fe20000000000 */
[----:B------:R0:W0:Y:S04]  /*111b0*/  SHFL.IDX PT, R0, R21, 0x3, 0x181f ;  /* 0x00781f0015007f89 */ /* 0x00002800000e0000 */
[----:B------:R-:W-:Y:S01]  /*111c0*/  ISETP.GE.AND P0, PT, R5, R20, PT ;  /* 0x000000140500720c */ /* 0x000fe20003f06270 */
[----:B---3--:R-:W3:-:S12]  /*111d0*/  SHFL.IDX PT, R32, R32, 0x3, 0x181f ;  /* 0x00781f0020207f89 */ /* 0x008ed800000e0000 */
[----:B------:R-:W-:Y:S05]  /*111e0*/  @P0 BRA `(.L_x_10548) ;  /* 0x0000000c00f40947 */ /* 0x000fea0003800000 */
[----:B------:R-:W-:Y:S02]  /*111f0*/  ULDC UR4, c[0x0][0xbc8] ;  /* 0x0002f20000047ab9 */ /* 0x000fe40000000800 */
[----:B------:R-:W-:Y:S02]  /*11200*/  ISETP.GE.AND P3, PT, R3, UR4, PT ;  /* 0x0000000403007c0c */ /* 0x000fe4000bf66270 */
[----:B------:R-:W-:Y:S02]  /*11210*/  ISETP.GE.AND P4, PT, R91, UR4, PT ;  /* 0x000000045b007c0c */ /* 0x000fe4000bf86270 */
[----:B------:R-:W-:-:S09]  /*11220*/  ISETP.GE.AND P5, PT, R93, UR4, PT ;  /* 0x000000045d007c0c */ /* 0x000fd2000bfa6270 */
[-C--:B---3--:R-:W-:Y:S02]  /*11230*/  @!P3 LEA R4, P0, R3, R32.reuse, 0x1 ;  /* 0x000000200304b211 */ /* 0x088fe400078008ff */
[-C--:B------:R-:W-:Y:S02]  /*11240*/  @!P4 LEA R6, P1, R91, R32.reuse, 0x1 ;  /* 0x000000205b06c211 */ /* 0x080fe400078208ff */
[----:B------:R-:W-:Y:S02]  /*11250*/  @!P5 LEA R8, P2, R93, R32, 0x1 ;  /* 0x000000205d08d211 */ /* 0x000fe400078408ff */
[-C--:B0-----:R-:W-:Y:S02]  /*11260*/  @!P3 LEA.HI.X R5, R3, R0.reuse, R92, 0x1, P0 ;  /* 0x000000000305b211 */ /* 0x081fe400000f0c5c */
        /* <DEDUP_REMOVED lines=11> */
.L_x_10540:
[----:B------:R-:W2:Y:S01]  /*11320*/  LDL R11, [R1+0x5c] ;  /* 0x00005c00010b7983 */ /* 0x000ea20000100800 */
[----:B------:R-:W-:Y:S01]  /*11330*/  ULDC.64 UR4, c[0x0][0xd00] ;  /* 0x0003400000047ab9 */ /* 0x000fe20000000a00 */
[----:B------:R-:W-:Y:S01]  /*11340*/  IMAD.MOV.U32 R0, RZ, RZ, RZ ;  /* 0x000000ffff007224 */ /* 0x000fe200078e00ff */
[----:B------:R-:W-:Y:S01]  /*11350*/  ISETP.NE.U32.AND P0, PT, RZ, UR4, PT ;  /* 0x00000004ff007c0c */ /* 0x000fe2000bf05070 */
[----:B0-----:R-:W0:Y:S03]  /*11360*/  LDC R21, c[0x0][0xce8] ;  /* 0x00033a00ff157b82 */ /* 0x001e260000000800 */
[----:B------:R-:W-:Y:S01]  /*11370*/  ISETP.NE.AND.EX P0, PT, RZ, UR5, PT, P0 ;  /* 0x00000005ff007c0c */ /* 0x000fe2000bf05300 */
[----:B--2---:R-:W-:Y:S01]  /*11380*/  IMAD.SHL.U32 R6, R11, 0x4, RZ ;  /* 0x000000040b067824 */ /* 0x004fe200078e00ff */
[----:B------:R-:W-:-:S04]  /*11390*/  SHF.R.S32.HI R12, RZ, 0x1f, R11 ;  /* 0x0000001fff0c7819 */ /* 0x000fc8000001140b */
[----:B------:R-:W-:Y:S02]  /*113a0*/  IADD3 R4, P1, R6, UR4, RZ ;  /* 0x0000000406047c10 */ /* 0x000fe4000ff3e0ff */
[----:B------:R-:W-:-:S04]  /*113b0*/  SHF.L.U64.HI R3, R11, 0x2, R12 ;  /* 0x000000020b037819 */ /* 0x000fc8000001020c */
[----:B------:R-:W-:Y:S01]  /*113c0*/  IADD3.X R5, R3, UR5, RZ, P1, !PT ;  /* 0x0000000503057c10 */ /* 0x000fe20008ffe4ff */
[----:B------:R-:W-:Y:S02]  /*113d0*/  ULDC.64 UR4, c[0x0][0xd08] ;  /* 0x0003420000047ab9 */ /* 0x000fe40000000a00 */
[----:B------:R-:W-:Y:S02]  /*113e0*/  ISETP.NE.U32.AND P1, PT, RZ, UR4, PT ;  /* 0x00000004ff007c0c */ /* 0x000fe4000bf25070 */
[----:B------:R2:W5:Y:S02]  /*113f0*/  @P0 LDG.E R0, desc[UR60][R4.64] ;  /* 0x0000003c04000981 */ /* 0x000564000c1e1900 */
[----:B------:R-:W-:Y:S01]  /*11400*/  ISETP.NE.AND.EX P1, PT, RZ, UR5, PT, P1 ;  /* 0x00000005ff007c0c */ /* 0x000fe2000bf25310 */
[----:B------:R-:W3:-:S12]  /*11410*/  S2R R9, SR_TID.X ;  /* 0x0000000000097919 */ /* 0x000ed80000002100 */
[----:B------:R-:W-:Y:S01]  /*11420*/  @P1 IADD3 R6, P2, R6, UR4, RZ ;  /* 0x0000000406061c10 */ /* 0x000fe2000ff5e0ff */
[----:B------:R-:W-:Y:S02]  /*11430*/  ULDC UR4, c[0x0][0xb88] ;  /* 0x0002e20000047ab9 */ /* 0x000fe40000000800 */
[----:B------:R-:W-:Y:S01]  /*11440*/  IMAD.U32 R8, RZ, RZ, UR4 ;  /* 0x00000004ff087e24 */ /* 0x000fe2000f8e00ff */
[----:B------:R-:W-:-:S05]  /*11450*/  @P1 IADD3.X R7, R3, UR5, RZ, P2, !PT ;  /* 0x0000000503071c10 */ /* 0x000fca00097fe4ff */
[----:B------:R2:W5:Y:S01]  /*11460*/  @P1 LDG.E R8, desc[UR60][R6.64] ;  /* 0x0000003c06081981 */ /* 0x000562000c1e1900 */
[----:B0-----:R-:W-:Y:S01]  /*11470*/  ISETP.NE.AND P2, PT, R21, 0x1, PT ;  /* 0x000000011500780c */ /* 0x001fe20003f45270 */
[----:B---3--:R-:W-:-:S12]  /*11480*/  VIADD R24, R9, 0xffffff80 ;  /* 0xffffff8009187836 */ /* 0x008fd80000000000 */
[----:B------:R-:W0:Y:S01]  /*11490*/  @P2 LDC R25, c[0x0][0xcec] ;  /* 0x00033b00ff192b82 */ /* 0x000e220000000800 */
[----:B------:R-:W-:Y:S01]  /*114a0*/  ISETP.GE.AND P3, PT, R24, 0x80, PT ;  /* 0x000000801800780c */ /* 0x000fe20003f66270 */
[----:B--2---:R-:W-:-:S12]  /*114b0*/  @P1 BRA `(.L_x_10549) ;  /* 0x0000000000101947 */ /* 0x004fd80003800000 */
[----:B------:R-:W-:Y:S05]  /*114c0*/  @!P0 BRA `(.L_x_10549) ;  /* 0x00000000000c8947 */ /* 0x000fea0003800000 */
[----:B------:R-:W2:Y:S04]  /*114d0*/  LDG.E R3, desc[UR60][R4.64] ;  /* 0x0000003c04037981 */ /* 0x000ea8000c1e1900 */
[----:B-----5:R-:W2:Y:S02]  /*114e0*/  LDG.E R8, desc[UR60][R4.64+0x4] ;  /* 0x0000043c04087981 */ /* 0x020ea4000c1e1900 */
[----:B--2---:R-:W-:-:S07]  /*114f0*/  IMAD.IADD R8, R8, 0x1, -R3 ;  /* 0x0000000108087824 */ /* 0x004fce00078e0a03 */
.L_x_10549:
[----:B------:R-:W2:Y:S04]  /*11500*/  LDL R20, [R1+0x60] ;  /* 0x0000600001147983 */ /* 0x000ea80000100800 */
[----:B------:R3:W5:Y:S01]  /*11510*/  LDL R26, [R1+0x68] ;  /* 0x00006800011a7983 */ /* 0x0007620000100800 */
[----:B------:R-:W-:Y:S01]  /*11520*/  BSSY B1, `(.L_x_10550) ;  /* 0x000002d000017945 */ /* 0x000fe20003800000 */
[----:B------:R-:W-:Y:S02]  /*11530*/  SEL R13, R11, RZ, !P0 ;  /* 0x000000ff0b0d7207 */ /* 0x000fe40004000000 */
[----:B------:R-:W-:Y:S02]  /*11540*/  SEL R12, R12, RZ, !P0 ;  /* 0x000000ff0c0c7207 */ /* 0x000fe40004000000 */
[----:B-----5:R-:W-:-:S02]  /*11550*/  SHF.R.S32.HI R11, RZ, 0x1f, R0 ;  /* 0x0000001fff0b7819 */ /* 0x020fc40000011400 */
[----:B--2---:R-:W-:Y:S01]  /*11560*/  SHF.R.S32.HI R10, RZ, 0x1f, R20 ;  /* 0x0000001fff0a7819 */ /* 0x004fe20000011414 */
[----:B---3--:R-:W-:Y:S06]  /*11570*/  @P3 BRA `(.L_x_10551) ;  /* 0x00000000009c3947 */ /* 0x008fec0003800000 */
[----:B------:R-:W2:Y:S01]  /*11580*/  LDC R14, c[0x0][0xce8] ;  /* 0x00033a00ff0e7b82 */ /* 0x000ea20000000800 */
[----:B------:R-:W-:-:S04]  /*11590*/  IMAD R3, R26, 0x80, R9 ;  /* 0x000000801a037824 */ /* 0x000fc800078e0209 */
[----:B------:R-:W-:Y:S02]  /*115a0*/  VIADD R9, R3, 0xffffff80 ;  /* 0xffffff8003097836 */ /* 0x000fe40000000000 */
        /* <DEDUP_REMOVED lines=19> */
[----:B------:R-:W-:Y:S01]  /*116e0*/  IADD3 R7, -R3, RZ, RZ ;  /* 0x000000ff03077210 */ /* 0x000fe20007ffe1ff */
[----:B------:R-:W-:Y:S01]  /*116f0*/  IMAD R6, R13, UR5, R6 ;  /* 0x000000050d067c24 */ /* 0x000fe2000f8e0206 */
[----:B------:R-:W-:Y:S01]  /*11700*/  IADD3 R4, P0, R3, R4, RZ ;  /* 0x0000000403047210 */ /* 0x000fe20007f1e0ff */
[----:B------:R-:W-:Y:S02]  /*11710*/  ULDC.64 UR4, c[0x0][0xc88] ;  /* 0x0003220000047ab9 */ /* 0x000fe40000000a00 */
        /* <DEDUP_REMOVED lines=13> */
.L_x_10551:
[----:B------:R-:W-:Y:S05]  /*117f0*/  BSYNC B1 ;  /* 0x0000000000017941 */ /* 0x000fea0003800000 */
.L_x_10550:
[--C-:B------:R-:W-:Y:S01]  /*11800*/  SHF.R.S32.HI R14, RZ, 0x1f, R24.reuse ;  /* 0x0000001fff0e7819 */ /* 0x100fe20000011418 */
[----:B------:R-:W3:Y:S01]  /*11810*/  @P2 LDC R9, c[0x0][0xcf0] ;  /* 0x00033c00ff092b82 */ /* 0x000ee20000000800 */
[----:B------:R-:W-:Y:S01]  /*11820*/  SHF.R.S32.HI R28, RZ, 0x1f, R24 ;  /* 0x0000001fff1c7819 */ /* 0x000fe20000011418 */
[----:B------:R-:W-:Y:S01]  /*11830*/  ULDC.64 UR4, c[0x0][0xba0] ;  /* 0x0002e80000047ab9 */ /* 0x000fe20000000a00 */
[-C--:B------:R-:W-:Y:S01]  /*11840*/  LEA.HI R14, R14, R24.reuse, RZ, 0x3 ;  /* 0x000000180e0e7211 */ /* 0x080fe200078f18ff */
[----:B--2---:R-:W-:Y:S01]  /*11850*/  IMAD R3, R11, UR4, RZ ;  /* 0x000000040b037c24 */ /* 0x004fe2000f8e02ff */
[----:B------:R-:W-:Y:S01]  /*11860*/  LEA.HI R28, R28, R24, RZ, 0x3 ;  /* 0x000000181c1c7211 */ /* 0x000fe200078f18ff */
[----:B------:R-:W-:Y:S01]  /*11870*/  IMAD.WIDE.U32 R4, R0, UR4, RZ ;  /* 0x0000000400047c25 */ /* 0x000fe2000f8e00ff */
[----:B------:R-:W-:Y:S02]  /*11880*/  LOP3.LUT R14, R14, 0xfffffff8, RZ, 0xc0, !PT ;  /* 0xfffffff80e0e7812 */ /* 0x000fe400078ec0ff */
[----:B------:R-:W-:Y:S01]  /*11890*/  SHF.R.S32.HI R28, RZ, 0x3, R28 ;  /* 0x00000003ff1c7819 */ /* 0x000fe2000001141c */
[----:B------:R-:W-:Y:S01]  /*118a0*/  IMAD R3, R0, UR5, R3 ;  /* 0x0000000500037c24 */ /* 0x000fe2000f8e0203 */
[----:B------:R-:W-:Y:S01]  /*118b0*/  ULDC.64 UR4, c[0x0][0xbe8] ;  /* 0x0002fa0000047ab9 */ /* 0x000fe20000000a00 */
[----:B------:R-:W-:-:S02]  /*118c0*/  IMAD.IADD R14, R24, 0x1, -R14 ;  /* 0x00000001180e7824 */ /* 0x000fc400078e0a0e */
[----:B------:R-:W-:Y:S02]  /*118d0*/  IMAD R0, R10, UR4, RZ ;  /* 0x000000040a007c24 */ /* 0x000fe4000f8e02ff */
[----:B------:R-:W-:Y:S02]  /*118e0*/  IMAD R6, R14, 0x20, R28 ;  /* 0x000000200e067824 */ /* 0x000fe400078e021c */
[----:B------:R-:W-:Y:S02]  /*118f0*/  IMAD R7, R20, UR5, R0 ;  /* 0x0000000514077c24 */ /* 0x000fe4000f8e0200 */
[----:B------:R-:W-:Y:S02]  /*11900*/  IMAD R10, R26, 0x80, R6 ;  /* 0x000000801a0a7824 */ /* 0x000fe400078e0206 */
[----:B------:R-:W-:Y:S02]  /*11910*/  IMAD.IADD R5, R5, 0x1, R3 ;  /* 0x0000000105057824 */ /* 0x000fe400078e0203 */
[----:B0-----:R-:W-:-:S04]  /*11920*/  @P2 IMAD.HI.U32 R0, R10, R25, RZ ;  /* 0x000000190a002227 */ /* 0x001fc800078e00ff */
[----:B------:R-:W-:Y:S01]  /*11930*/  IMAD.WIDE.U32 R4, R20, UR4, R4 ;  /* 0x0000000414047c25 */ /* 0x000fe2000f8e0004 */
[----:B------:R-:W-:-:S03]  /*11940*/  ULDC.64 UR4, c[0x0][0xbf0] ;  /* 0x0002fc0000047ab9 */ /* 0x000fc60000000a00 */
[----:B------:R-:W-:Y:S01]  /*11950*/  IMAD.MOV.U32 R3, RZ, RZ, R10 ;  /* 0x000000ffff037224 */ /* 0x000fe200078e000a */
[----:B---3--:R-:W-:Y:S01]  /*11960*/  @P2 SHF.R.U32.HI R3, RZ, R9, R0 ;  /* 0x00000009ff032219 */ /* 0x008fe20000011600 */
[----:B------:R-:W-:Y:S02]  /*11970*/  IMAD.IADD R5, R5, 0x1, R7 ;  /* 0x0000000105057824 */ /* 0x000fe400078e0207 */
[----:B------:R-:W-:Y:S01]  /*11980*/  IMAD R6, R12, UR4, RZ ;  /* 0x000000040c067c24 */ /* 0x000fe2000f8e02ff */
[--C-:B------:R-:W-:Y:S01]  /*11990*/  SHF.R.S32.HI R0, RZ, 0x1f, R3.reuse ;  /* 0x0000001fff007819 */ /* 0x100fe20000011403 */
[----:B------:R-:W-:Y:S02]  /*119a0*/  IMAD.MOV R7, RZ, RZ, -R3 ;  /* 0x000000ffff077224 */ /* 0x000fe400078e0a03 */
[C---:B------:R-:W-:Y:S02]  /*119b0*/  IMAD R9, R13.reuse, UR5, R6 ;  /* 0x000000050d097c24 */ /* 0x040fe4000f8e0206 */
[----:B------:R-:W-:Y:S01]  /*119c0*/  IMAD.WIDE.U32 R4, R13, UR4, R4 ;  /* 0x000000040d047c25 */ /* 0x000fe2000f8e0004 */
[----:B------:R-:W-:-:S03]  /*119d0*/  ULDC.64 UR4, c[0x0][0xbe0] ;  /* 0x0002f80000047ab9 */ /* 0x000fc60000000a00 */
[----:B------:R-:W-:Y:S02]  /*119e0*/  IMAD R7, R21, R7, R10 ;  /* 0x0000000715077224 */ /* 0x000fe400078e020a */
[----:B------:R-:W-:Y:S02]  /*119f0*/  IMAD R6, R0, UR4, RZ ;  /* 0x0000000400067c24 */ /* 0x000fe4000f8e02ff */
[----:B------:R-:W-:Y:S01]  /*11a00*/  IMAD.IADD R5, R5, 0x1, R9 ;  /* 0x0000000105057824 */ /* 0x000fe200078e0209 */
[----:B------:R-:W-:Y:S01]  /*11a10*/  SHF.R.S32.HI R0, RZ, 0x1f, R7 ;  /* 0x0000001fff007819 */ /* 0x000fe20000011407 */
        /* <DEDUP_REMOVED lines=8> */
[----:B------:R-:W-:Y:S02]  /*11aa0*/  IMAD.SHL.U32 R9, R14, 0x8, RZ ;  /* 0x000000080e097824 */ /* 0x000fe400078e00ff */
[----:B------:R-:W-:Y:S01]  /*11ab0*/  IMAD.IADD R5, R5, 0x1, R3 ;  /* 0x0000000105057824 */ /* 0x000fe200078e0203 */
[C---:B------:R-:W-:Y:S01]  /*11ac0*/  LEA R3, P0, R4.reuse, UR4, 0x1 ;  /* 0x0000000404037c11 */ /* 0x040fe2000f8008ff */
[C---:B------:R-:W-:Y:S01]  /*11ad0*/  VIADD R25, R9.reuse, 0x80 ;  /* 0x0000008009197836 */ /* 0x040fe20000000000 */
[----:B------:R-:W-:Y:S01]  /*11ae0*/  UMOV UR4, 0xffffffff ;  /* 0xffffffff00047882 */ /* 0x000fe20000000000 */
[C---:B------:R-:W-:Y:S01]  /*11af0*/  VIADD R27, R9.reuse, 0xc0 ;  /* 0x000000c0091b7836 */ /* 0x040fe20000000000 */
[----:B------:R-:W-:Y:S01]  /*11b00*/  LEA.HI.X R4, R4, UR5, R5, 0x1, P0 ;  /* 0x0000000504047c11 */ /* 0x000fe200080f0c05 */
[----:B------:R-:W-:Y:S01]  /*11b10*/  VIADD R29, R9, 0x40 ;  /* 0x00000040091d7836 */ /* 0x000fe20000000000 */
[----:B------:R-:W-:Y:S02]  /*11b20*/  SHF.R.S32.HI R20, RZ, 0x1f, R9 ;  /* 0x0000001fff147819 */ /* 0x000fe40000011409 */
[----:B------:R-:W-:-:S02]  /*11b30*/  SHF.R.S32.HI R6, RZ, 0x1f, R25 ;  /* 0x0000001fff067819 */ /* 0x000fc40000011419 */
[----:B------:R-:W-:Y:S02]  /*11b40*/  SHF.R.S32.HI R10, RZ, 0x1f, R27 ;  /* 0x0000001fff0a7819 */ /* 0x000fe4000001141b */
[----:B------:R-:W-:Y:S01]  /*11b50*/  SHF.R.S32.HI R24, RZ, 0x1f, R29 ;  /* 0x0000001fff187819 */ /* 0x000fe2000001141d */
[----:B------:R-:W-:Y:S06]  /*11b60*/  BRA.DIV UR4, `(.L_x_10552) ;  /* 0x0000008a04187947 */ /* 0x000fec000b800000 */
[----:B------:R0:W2:Y:S04]  /*11b70*/  SHFL.IDX PT, R0, R4, RZ, 0x181f ;  /* 0x00181fff04007589 */ /* 0x0000a800000e0000 */
[----:B------:R0:W3:Y:S02]  /*11b80*/  SHFL.IDX PT, R14, R3, RZ, 0x181f ;  /* 0x00181fff030e7589 */ /* 0x0000e400000e0000 */
.L_x_10737:
[----:B------:R-:W-:Y:S01]  /*11b90*/  IMAD R8, R8, R21, RZ ;  /* 0x0000001508087224 */ /* 0x000fe200078e02ff */
[----:B------:R-:W-:Y:S01]  /*11ba0*/  BSSY B1, `(.L_x_10553) ;  /* 0x0000015000017945 */ /* 0x000fe20003800000 */
[----:B------:R-:W-:-:S05]  /*11bb0*/  IMAD R7, R26, 0x80, R28 ;  /* 0x000000801a077824 */ /* 0x000fca00078e021c */
[----:B------:R-:W-:-:S13]  /*11bc0*/  ISETP.GE.AND P0, PT, R7, R8, PT ;  /* 0x000000080700720c */ /* 0x000fda0003f06270 */
        /* <DEDUP_REMOVED lines=8> */
[----:B--2---:R-:W-:Y:S02]  /*11c50*/  @!P3 LEA.HI.X R13, R9, R0, R20, 0x1, P5 ;  /* 0x00000000090db211 */ /* 0x004fe400028f0c14 */
        /* <DEDUP_REMOVED lines=9> */
.L_x_10554:
[----:B------:R-:W-:Y:S05]  /*11cf0*/  BSYNC B1 ;  /* 0x0000000000017941 */ /* 0x000fea0003800000 */
.L_x_10553:
[----:B------:R-:W-:-:S03]  /*11d00*/  UMOV UR4, 0xffffffff ;  /* 0xffffffff00047882 */ /* 0x000fc60000000000 */
[----:B------:R-:W-:Y:S05]  /*11d10*/  BRA.DIV UR4, `(.L_x_10555) ;  /* 0x0000008604e07947 */ /* 0x000fea000b800000 */
[----:B--2---:R2:W0:Y:S04]  /*11d20*/  SHFL.IDX PT, R0, R4, 0x1, 0x181f ;  /* 0x00381f0004007f89 */ /* 0x00442800000e0000 */
[----:B---3--:R2:W3:Y:S02]  /*11d30*/  SHFL.IDX PT, R14, R3, 0x1, 0x181f ;  /* 0x00381f00030e7f89 */ /* 0x0084e400000e0000 */
.L_x_10741:
[----:B------:R-:W-:Y:S01]  /*11d40*/  VIADD R5, R7, 0x20 ;  /* 0x0000002007057836 */ /* 0x000fe20000000000 */
[----:B------:R-:W-:Y:S04]  /*11d50*/  BSSY B1, `(.L_x_10556) ;  /* 0x0000014000017945 */ /* 0x000fe80003800000 */
        /* <DEDUP_REMOVED lines=9> */
[----:B0-----:R-:W-:Y:S02]  /*11df0*/  @!P3 LEA.HI.X R13, R9, R0, R20, 0x1, P5 ;  /* 0x00000000090db211 */ /* 0x001fe400028f0c14 */
        /* <DEDUP_REMOVED lines=9> */
.L_x_10557:
[----:B------:R-:W-:Y:S05]  /*11e90*/  BSYNC B1 ;  /* 0x0000000000017941 */ /* 0x000fea0003800000 */
.L_x_10556:
[----:B------:R-:W-:-:S03]  /*11ea0*/  UMOV UR4, 0xffffffff ;  /* 0xffffffff00047882 */ /* 0x000fc60000000000 */
[----:B------:R-:W-:Y:S05]  /*11eb0*/  BRA.DIV UR4, `(.L_x_10558) ;  /* 0x0000008604c07947 */ /* 0x000fea000b800000 */
[----:B0-----:R0:W0:Y:S04]  /*11ec0*/  SHFL.IDX PT, R0, R4, 0x2, 0x181f ;  /* 0x00581f0004007f89 */ /* 0x00102800000e0000 */
[----:B---3--:R3:W0:Y:S02]  /*11ed0*/  SHFL.IDX PT, R14, R3, 0x2, 0x181f ;  /* 0x00581f00030e7f89 */ /* 0x00862400000e0000 */
.L_x_10745:
        /* <DEDUP_REMOVED lines=21> */
.L_x_10560:
[----:B------:R-:W-:Y:S05]  /*12030*/  BSYNC B1 ;  /* 0x0000000000017941 */ /* 0x000fea0003800000 */
.L_x_10559:
[----:B------:R-:W-:-:S03]  /*12040*/  UMOV UR4, 0xffffffff ;  /* 0xffffffff00047882 */ /* 0x000fc60000000000 */
[----:B------:R-:W-:Y:S05]  /*12050*/  BRA.DIV UR4, `(.L_x_10561) ;  /* 0x0000008604a07947 */ /* 0x000fea000b800000 */
[----:B0-----:R0:W0:Y:S04]  /*12060*/  SHFL.IDX PT, R0, R4, 0x3, 0x181f ;  /* 0x00781f0004007f89 */ /* 0x00102800000e0000 */
[----:B------:R0:W0:Y:S02]  /*12070*/  SHFL.IDX PT, R14, R3, 0x3, 0x181f ;  /* 0x00781f00030e7f89 */ /* 0x00002400000e0000 */
.L_x_10749:
[----:B0-23--:R-:W-:-:S04]  /*12080*/  IADD3 R3, R7, 0x60, RZ ;  /* 0x0000006007037810 */ /* 0x00dfc80007ffe0ff */
[----:B------:R-:W-:-:S13]  /*12090*/  ISETP.GE.AND P0, PT, R3, R8, PT ;  /* 0x000000080300720c */ /* 0x000fda0003f06270 */
[----:B------:R-:W-:Y:S05]  /*120a0*/  @P0 BRA `(.L_x_10548) ;  /* 0x0000000000440947 */ /* 0x000fea0003800000 */
[----:B------:R-:W-:Y:S02]  /*120b0*/  ULDC UR4, c[0x0][0xbc8] ;  /* 0x0002f20000047ab9 */ /* 0x000fe40000000800 */
[----:B------:R-:W-:Y:S02]  /*120c0*/  ISETP.GE.AND P3, PT, R9, UR4, PT ;  /* 0x0000000409007c0c */ /* 0x000fe4000bf66270 */
[----:B------:R-:W-:Y:S02]  /*120d0*/  ISETP.GE.AND P2, PT, R29, UR4, PT ;  /* 0x000000041d007c0c */ /* 0x000fe4000bf46270 */
[----:B------:R-:W-:Y:S02]  /*120e0*/  ISETP.GE.AND P1, PT, R25, UR4, PT ;  /* 0x0000000419007c0c */ /* 0x000fe4000bf26270 */
[----:B------:R-:W-:-:S07]  /*120f0*/  ISETP.GE.AND P0, PT, R27, UR4, PT ;  /* 0x000000041b007c0c */ /* 0x000fce000bf06270 */
[-C--:B------:R-:W-:Y:S02]  /*12100*/  @!P3 LEA R4, P4, R9, R14.reuse, 0x1 ;  /* 0x0000000e0904b211 */ /* 0x080fe400078808ff */
[----:B------:R-:W-:Y:S02]  /*12110*/  @!P2 LEA R8, P5, R29, R14, 0x1 ;  /* 0x0000000e1d08a211 */ /* 0x000fe400078a08ff */
[-C--:B------:R-:W-:Y:S02]  /*12120*/  @!P3 LEA.HI.X R5, R9, R0.reuse, R20, 0x1, P4 ;  /* 0x000000000905b211 */ /* 0x080fe400020f0c14 */
[----:B------:R-:W-:Y:S02]  /*12130*/  @!P2 LEA.HI.X R9, R29, R0, R24, 0x1, P5 ;  /* 0x000000001d09a211 */ /* 0x000fe400028f0c18 */
[-C--:B------:R-:W-:Y:S01]  /*12140*/  @!P1 LEA R12, P4, R25, R14.reuse, 0x1 ;  /* 0x0000000e190c9211 */ /* 0x080fe200078808ff */
[----:B------:R0:W-:Y:S01]  /*12150*/  @!P3 ST.E.128 desc[UR60][R4.64], RZ ;  /* 0x000000ff0400b985 */ /* 0x0001e2000c101d3c */
[----:B------:R-:W-:-:S02]  /*12160*/  @!P0 LEA R14, P5, R27, R14, 0x1 ;  /* 0x0000000e1b0e8211 */ /* 0x000fc400078a08ff */
[-C--:B------:R-:W-:Y:S01]  /*12170*/  @!P1 LEA.HI.X R13, R25, R0.reuse, R6, 0x1, P4 ;  /* 0x00000000190d9211 */ /* 0x080fe200020f0c06 */
[----:B------:R0:W-:Y:S01]  /*12180*/  @!P2 ST.E.128 desc[UR60][R8.64], RZ ;  /* 0x000000ff0800a985 */ /* 0x0001e2000c101d3c */
[----:B------:R-:W-:-:S03]  /*12190*/  @!P0 LEA.HI.X R15, R27, R0, R10, 0x1, P5 ;  /* 0x000000001b0f8211 */ /* 0x000fc600028f0c0a */
[----:B------:R0:W-:Y:S04]  /*121a0*/  @!P1 ST.E.128 desc[UR60][R12.64], RZ ;  /* 0x000000ff0c009985 */ /* 0x0001e8000c101d3c */
[----:B------:R0:W-:Y:S02]  /*121b0*/  @!P0 ST.E.128 desc[UR60][R14.64], RZ ;  /* 0x000000ff0e008985 */ /* 0x0001e4000c101d3c */
.L_x_10548:
[----:B------:R-:W-:Y:S05]  /*121c0*/  BSYNC B0 ;  /* 0x0000000000007941 */ /* 0x000fea0003800000 */
.L_x_10539:
[----:B------:R-:W-:Y:S02]  /*121d0*/  ULDC UR4, c[0x0][0xd3c] ;  /* 0x00034f0000047ab9 */ /* 0x000fe40000000800 */
[----:B------:R-:W-:-:S13]  /*121e0*/  ISETP.GE.AND P0, PT, R35, UR4, PT ;  /* 0x0000000423007c0c */ /* 0x000fda000bf06270 */
[----:B------:R-:W-:Y:S05]  /*121f0*/  @!P0 BRA `(.L_x_10562) ;  /* 0xfffffeec00a48947 */ /* 0x000fea000383ffff */
[----:B------:R-:W-:Y:S05]  /*12200*/  BRA `(.L_x_10419) ;  /* 0x0000007000ac7947 */ /* 0x000fea0003800000 */
.L_x_10417:
[----:B------:R-:W-:-:S08]  /*12210*/  NOP ;  /* 0x0000000000007918 */ /* 0x000fd00000000000 */
[----:B--2---:R-:W0:-:S00]  /*12220*/  USETMAXREG.DEALLOC.CTAPOOL 0x28 ;  /* 0x00000028000079c8 */ /* 0x004e0000080e0500 */
        /* <DEDUP_REMOVED lines=14> */
.L_x_10563:
        /* <DEDUP_REMOVED lines=42> */
.L_x_10569:
        /* <DEDUP_REMOVED lines=12> */
.L_x_10568:
[----:B------:R-:W-:Y:S05]  /*12670*/  BSYNC B0 ;  /* 0x0000000000007941 */ /* 0x000fea0003800000 */
.L_x_10567:
        /* <DEDUP_REMOVED lines=21> */
.L_x_10565:
        /* <DEDUP_REMOVED lines=15> */
.L_x_10570:
        /* <DEDUP_REMOVED lines=28> */
.L_x_10566:
[----:B------:R-:W-:Y:S02]  /*12a80*/  IMAD.MOV.U32 R17, RZ, RZ, RZ ;  /* 0x000000ffff117224 */ /* 0x000fe400078e00ff */
[----:B------:R-:W-:Y:S02]  /*12a90*/  IMAD.U32 R16, RZ, RZ, UR6 ;  /* 0x00000006ff107e24 */ /* 0x000fe4000f8e00ff */
[----:B------:R-:W-:-:S07]  /*12aa0*/  IMAD.MOV.U32 R18, RZ, RZ, RZ ;  /* 0x000000ffff127224 */ /* 0x000fce00078e00ff */
.L_x_10571:
[----:B------:R-:W-:-:S13]  /*12ab0*/  ISETP.NE.AND P0, PT, R5, RZ, PT ;  /* 0x000000ff0500720c */ /* 0x000fda0003f05270 */
[----:B------:R-:W0:Y:S01]  /*12ac0*/  @!P0 S2R R3, SR_CgaCtaId ;  /* 0x0000000000038919 */ /* 0x000e220000008800 */
[----:B------:R-:W-:-:S04]  /*12ad0*/  @!P0 MOV R0, 0x400 ;  /* 0x0000040000008802 */ /* 0x000fc80000000f00 */
[----:B0-----:R-:W-:-:S05]  /*12ae0*/  @!P0 LEA R0, R3, R0, 0x18 ;  /* 0x0000000003008211 */ /* 0x001fca00078ec0ff */
[----:B------:R1:W-:Y:S01]  /*12af0*/  @!P0 STS.128 [R0+0x324d0], R16 ;  /* 0x0324d01000008388 */ /* 0x0003e20000000c00 */
[----:B------:R-:W-:Y:S06]  /*12b00*/  BAR.ARV 0x5, 0x180 ;  /* 0x0146000000007b1d */ /* 0x000fec0000002000 */
.L_x_10564:
[----:B------:R2:W-:Y:S01]  /*12b10*/  STL [R1+0x40], RZ ;  /* 0x000040ff01007387 */ /* 0x0005e20000100800 */
[----:B------:R-:W-:Y:S01]  /*12b20*/  ULDC UR4, c[0x0][0xd3c] ;  /* 0x00034f0000047ab9 */ /* 0x000fe20000000800 */
[----:B------:R-:W-:Y:S01]  /*12b30*/  IMAD.MOV.U32 R27, RZ, RZ, 0x1 ;  /* 0x00000001ff1b7424 */ /* 0x000fe200078e00ff */
[----:B0-----:R-:W-:Y:S01]  /*12b40*/  ISETP.GE.AND P0, PT, R19, UR4, PT ;  /* 0x0000000413007c0c */ /* 0x001fe2000bf06270 */
[----:B------:R-:W-:-:S12]  /*12b50*/  IMAD.MOV.U32 R25, RZ, RZ, RZ ;  /* 0x000000ffff197224 */ /* 0x000fd800078e00ff */
[----:B--2---:R-:W-:Y:S05]  /*12b60*/  @P0 BRA `(.L_x_10572) ;  /* 0x0000006400780947 */ /* 0x004fea0003800000 */
[----:B------:R-:W2:Y:S01]  /*12b70*/  LDL R4, [R1+0x8] ;  /* 0x0000080001047983 */ /* 0x000ea20000100800 */
[----:B------:R-:W1:Y:S01]  /*12b80*/  S2R R5, SR_TID.X ;  /* 0x0000000000057919 */ /* 0x000e620000002100 */
[----:B------:R-:W0:Y:S01]  /*12b90*/  S2UR UR5, SR_CgaCtaId ;  /* 0x00000000000579c3 */ /* 0x000e220000008800 */
[----:B------:R-:W-:Y:S01]  /*12ba0*/  UMOV UR4, 0x400 ;  /* 0x0000040000047882 */ /* 0x000fe20000000000 */
[----:B------:R-:W-:Y:S01]  /*12bb0*/  BSSY B8, `(.L_x_10572) ;  /* 0x0000659000087945 */ /* 0x000fe20003800000 */
[----:B------:R-:W-:Y:S01]  /*12bc0*/  IMAD.MOV.U32 R28, RZ, RZ, 0x1 ;  /* 0x00000001ff1c7424 */ /* 0x000fe200078e00ff */
[----:B------:R-:W-:Y:S01]  /*12bd0*/  CS2R R24, SRZ ;  /* 0x0000000000187805 */ /* 0x000fe2000001ff00 */
[----:B------:R-:W-:Y:S01]  /*12be0*/  IMAD.MOV.U32 R27, RZ, RZ, 0x1 ;  /* 0x00000001ff1b7424 */ /* 0x000fe200078e00ff */
[----:B------:R-:W-:Y:S01]  /*12bf0*/  ULDC.64 UR38, c[0x0][0x198] ;  /* 0x0000660000267ab9 */ /* 0x000fe20000000a00 */
[----:B------:R-:W-:Y:S01]  /*12c00*/  ULDC UR36, c[0x0][0xc] ;  /* 0x0000030000247ab9 */ /* 0x000fe20000000800 */
[----:B-1----:R-:W-:-:S02]  /*12c10*/  SHF.L.U32 R0, R5, 0x3, RZ ;  /* 0x0000000305007819 */ /* 0x002fc400000006ff */
[----:B------:R-:W-:Y:S02]  /*12c20*/  LOP3.LUT R3, R5, 0x7f, RZ, 0xc0, !PT ;  /* 0x0000007f05037812 */ /* 0x000fe400078ec0ff */
[----:B------:R-:W-:-:S03]  /*12c30*/  LOP3.LUT R2, R0, 0x1f8, RZ, 0xc0, !PT ;  /* 0x000001f800027812 */ /* 0x000fc600078ec0ff */
[----:B------:R-:W-:Y:S01]  /*12c40*/  IMAD.SHL.U32 R33, R3, 0x8, RZ ;  /* 0x0000000803217824 */ /* 0x000fe200078e00ff */
[----:B------:R-:W-:Y:S01]  /*12c50*/  LOP3.LUT R2, R2, 0x38, R5, 0x78, !PT ;  /* 0x0000003802027812 */ /* 0x000fe200078e7805 */
[----:B0-----:R-:W-:Y:S01]  /*12c60*/  ULEA UR4, UR5, UR4, 0x18 ;  /* 0x0000000405047291 */ /* 0x001fe2000f8ec03f */
[----:B------:R-:W-:Y:S02]  /*12c70*/  SHF.R.U32.HI R3, RZ, 0x3, R3 ;  /* 0x00000003ff037819 */ /* 0x000fe40000011603 */
[----:B------:R-:W-:Y:S01]  /*12c80*/  LOP3.LUT R33, R2, 0x200, R33, 0xf8, !PT ;  /* 0x0000020002217812 */ /* 0x000fe200078ef821 */
[----:B------:R-:W-:Y:S01]  /*12c90*/  IMAD.SHL.U32 R2, R5, 0x10, RZ ;  /* 0x0000001005027824 */ /* 0x000fe200078e00ff */
[----:B------:R-:W-:Y:S01]  /*12ca0*/  LOP3.LUT R0, R0, 0x38, RZ, 0xc0, !PT ;  /* 0x0000003800007812 */ /* 0x000fe200078ec0ff */
[----:B------:R-:W-:-:S03]  /*12cb0*/  IMAD.U32 R23, RZ, RZ, UR4 ;  /* 0x00000004ff177e24 */ /* 0x000fc6000f8e00ff */
[----:B------:R-:W-:Y:S01]  /*12cc0*/  LOP3.LUT R2, R3, 0x70, R2, 0xf8, !PT ;  /* 0x0000007003027812 */ /* 0x000fe200078ef802 */
[----:B------:R-:W-:Y:S01]  /*12cd0*/  IMAD R26, R33, 0x2, R23 ;  /* 0x00000002211a7824 */ /* 0x000fe200078e0217 */
[C---:B------:R-:W-:Y:S02]  /*12ce0*/  LOP3.LUT R3, R0.reuse, 0x40, RZ, 0xfc, !PT ;  /* 0x0000004000037812 */ /* 0x040fe400078efcff */
[C---:B------:R-:W-:Y:S02]  /*12cf0*/  LOP3.LUT R2, R0.reuse, 0x80, RZ, 0xfc, !PT ;  /* 0x0000008000027812 */ /* 0x040fe400078efcff */
[----:B------:R-:W-:Y:S02]  /*12d00*/  LOP3.LUT R0, R0, 0xc0, RZ, 0xfc, !PT ;  /* 0x000000c000007812 */ /* 0x000fe400078efcff */
[----:B--2---:R-:W-:-:S05]  /*12d10*/  LOP3.LUT R4, R4, 0x2, RZ, 0xfc, !PT ;  /* 0x0000000204047812 */ /* 0x004fca00078efcff */
[----:B------:R0:W-:Y:S04]  /*12d20*/  STL [R1+0x68], R4 ;  /* 0x0000680401007387 */ /* 0x0001e80000100800 */
[----:B------:R0:W-:Y:S02]  /*12d30*/  STL [R1+0x40], RZ ;  /* 0x000040ff01007387 */ /* 0x0001e40000100800 */
.L_x_10677:
[----:B------:R-:W1:Y:S02]  /*12d40*/  LDC.64 R36, c[0x0][0xd88] ;  /* 0x00036200ff247b82 */ /* 0x000e640000000a00 */
[----:B-1----:R-:W-:-:S06]  /*12d50*/  IMAD.WIDE R36, R19, 0x4, R36 ;  /* 0x0000000413247825 */ /* 0x002fcc00078e0224 */
[----:B--2---:R1:W2:Y:S01]  /*12d60*/  LDG.E R36, desc[UR60][R36.64] ;  /* 0x0000003c24247981 */ /* 0x0042a2000c1e1900 */
        /* <DEDUP_REMOVED lines=9> */
[----:B-1----:R-:W-:Y:S01]  /*12e00*/  IMAD.MOV.U32 R37, RZ, RZ, RZ ;  /* 0x000000ffff257224 */ /* 0x002fe200078e00ff */
[----:B--2---:R-:W-:-:S05]  /*12e10*/  SHF.R.S32.HI R0, RZ, 0x1f, R36 ;  /* 0x0000001fff007819 */ /* 0x004fca0000011424 */
        /* <DEDUP_REMOVED lines=9> */
[----:B-1----:R-:W-:Y:S01]  /*12eb0*/  IMAD.MOV.U32 R0, RZ, RZ, RZ ;  /* 0x000000ffff007224 */ /* 0x002fe200078e00ff */
[----:B------:R-:W-:Y:S02]  /*12ec0*/  ISETP.NE.AND.EX P0, PT, RZ, UR5, PT, P0 ;  /* 0x00000005ff007c0c */ /* 0x000fe4000bf05300 */
[----:B------:R-:W-:Y:S02]  /*12ed0*/  ISETP.NE.AND.EX P1, PT, RZ, UR7, PT, P1 ;  /* 0x00000007ff007c0c */ /* 0x000fe4000bf25310 */
[C---:B0--3--:R-:W-:Y:S02]  /*12ee0*/  IADD3 R4, P4, R29.reuse, UR6, RZ ;  /* 0x000000061d047c10 */ /* 0x049fe4000ff9e0ff */
[----:B--2---:R-:W-:Y:S01]  /*12ef0*/  IADD3 R2, P3, R29, UR4, RZ ;  /* 0x000000041d027c10 */ /* 0x004fe2000ff7e0ff */
        /* <DEDUP_REMOVED lines=26> */
.L_x_10573:
        /* <DEDUP_REMOVED lines=9> */
.L_x_10574:
        /* <DEDUP_REMOVED lines=9> */
.L_x_10575:
[----:B-12---:R-:W2:Y:S04]  /*131c0*/  @P1 LDG.E R2, desc[UR60][R4.64] ;  /* 0x0000003c04021981 */ /* 0x006ea8000c1e1900 */
[----:B------:R-:W2:Y:S01]  /*131d0*/  @P1 LDG.E R3, desc[UR60][R4.64+0x4] ;  /* 0x0000043c04031981 */ /* 0x000ea2000c1e1900 */
[----:B-----5:R-:W-:Y:S01]  /*131e0*/  IMAD.IADD R7, R7, 0x1, -R34 ;  /* 0x0000000107077824 */ /* 0x020fe200078e0a22 */
[----:B------:R-:W-:Y:S01]  /*131f0*/  BSSY B0, `(.L_x_10576) ;  /* 0x0000138000007945 */ /* 0x000fe20003800000 */
[----:B--2---:R-:W-:-:S04]  /*13200*/  @P1 IMAD.IADD R6, R3, 0x1, -R2 ;  /* 0x0000000103061824 */ /* 0x004fc800078e0a02 */
[----:B0-----:R-:W-:-:S05]  /*13210*/  IMAD.IADD R8, R7, 0x1, R6 ;  /* 0x0000000107087824 */ /* 0x001fca00078e0206 */
[----:B------:R-:W-:Y:S01]  /*13220*/  IADD3 R2, R8, 0x5f, RZ ;  /* 0x0000005f08027810 */ /* 0x000fe20007ffe0ff */
[----:B------:R-:W-:Y:S04]  /*13230*/  STL [R1+0x14], R8 ;  /* 0x0000140801007387 */ /* 0x000fe80000100800 */
        /* <DEDUP_REMOVED lines=26> */
.L_x_10752:
[----:B-1----:R-:W-:Y:S02]  /*133e0*/  ISETP.NE.AND P0, PT, R14, RZ, PT ;  /* 0x000000ff0e00720c */ /* 0x002fe40003f05270 */
[----:B------:R-:W-:-:S11]  /*133f0*/  PLOP3.LUT P6, PT, PT, PT, PT, 0x8, 0x0 ;  /* 0x000000000000781c */ /* 0x000fd60003fce170 */
[----:B------:R-:W-:Y:S05]  /*13400*/  @P0 BRA `(.L_x_10579) ;  /* 0x00000000000c0947 */ /* 0x000fea0003800000 */
[----:B------:R-:W-:-:S03]  /*13410*/  UMOV UR4, 0xffffffff ;  /* 0xffffffff00047882 */ /* 0x000fc60000000000 */
[----:B------:R-:W-:Y:S05]  /*13420*/  BRA.DIV UR4, `(.L_x_10580) ;  /* 0x0000007604287947 */ /* 0x000fea000b800000 */
[----:B------:R-:W-:-:S13]  /*13430*/  ELECT P6, URZ, PT ;  /* 0x00000000003f782f */ /* 0x000fda00038c0000 */
.L_x_10579:
        /* <DEDUP_REMOVED lines=9> */
.L_x_10755:
[----:B------:R-:W-:Y:S05]  /*134d0*/  BSYNC B1 ;  /* 0x0000000000017941 */ /* 0x000fea0003800000 */
.L_x_10581:
        /* <DEDUP_REMOVED lines=10> */
.L_x_10756:
[----:B------:R-:W-:Y:S05]  /*13580*/  BSYNC B2 ;  /* 0x0000000000027941 */ /* 0x000fea0003800000 */
.L_x_10585:
        /* <DEDUP_REMOVED lines=9> */
.L_x_10588:
[----:B------:R-:W-:Y:S05]  /*13620*/  BSYNC B2 ;  /* 0x0000000000027941 */ /* 0x000fea0003800000 */
.L_x_10587:
        /* <DEDUP_REMOVED lines=12> */
.L_x_10589:
        /* <DEDUP_REMOVED lines=13> */
.L_x_10757:
[----:B------:R-:W-:Y:S05]  /*137c0*/  BSYNC B2 ;  /* 0x0000000000027941 */ /* 0x000fea0003800000 */
.L_x_10590:
        /* <DEDUP_REMOVED lines=11> */
.L_x_10593:
[----:B------:R-:W-:Y:S05]  /*13880*/  BSYNC B2 ;  /* 0x0000000000027941 */ /* 0x000fea0003800000 */
.L_x_10592:
        /* <DEDUP_REMOVED lines=9> */
.L_x_10594:
        /* <DEDUP_REMOVED lines=15> */
.L_x_10595:
        /* <DEDUP_REMOVED lines=15> */
.L_x_10596:
        /* <DEDUP_REMOVED lines=15> */
.L_x_10597:
        /* <DEDUP_REMOVED lines=10> */
.L_x_10584:
[----:B------:R-:W-:Y:S05]  /*13c90*/  BSYNC B1 ;  /* 0x0000000000017941 */ /* 0x000fea0003800000 */
.L_x_10583:
[----:B------:R-:W-:Y:S01]  /*13ca0*/  VIADD R9, R2, 0xfffffffe ;  /* 0xfffffffe02097836 */ /* 0x000fe20000000000 */
[----:B------:R-:W-:Y:S02]  /*13cb0*/  IADD3 R24, R24, 0x1, RZ ;  /* 0x0000000118187810 */ /* 0x000fe40007ffe0ff */
[----:B------:R-:W-:Y:S02]  /*13cc0*/  PLOP3.LUT P0, PT, PT, PT, PT, 0x8, 0x0 ;  /* 0x000000000000781c */ /* 0x000fe40003f0e170 */
[----:B------:R-:W-:Y:S02]  /*13cd0*/  ISETP.GE.AND P2, PT, R9, R5, PT ;  /* 0x000000050900720c */ /* 0x000fe40003f46270 */
[----:B------:R-:W-:-:S04]  /*13ce0*/  ISETP.NE.AND P1, PT, R24, 0x2, PT ;  /* 0x000000021800780c */ /* 0x000fc80003f25270 */
[----:B------:R-:W-:Y:S02]  /*13cf0*/  SEL R2, RZ, 0x1, P1 ;  /* 0x00000001ff027807 */ /* 0x000fe40000800000 */
[----:B------:R-:W-:Y:S02]  /*13d00*/  SEL R24, R24, RZ, P1 ;  /* 0x000000ff18187207 */ /* 0x000fe40000800000 */
[----:B------:R-:W-:-:S03]  /*13d10*/  LOP3.LUT R28, R28, R2, RZ, 0x3c, !PT ;  /* 0x000000021c1c7212 */ /* 0x000fc600078e3cff */
[----:B------:R-:W-:Y:S05]  /*13d20*/  @!P2 BRA `(.L_x_10577) ;  /* 0x000000080010a947 */ /* 0x000fea0003800000 */
.L_x_10613:
        /* <DEDUP_REMOVED lines=11> */
.L_x_10758:
[----:B------:R-:W-:Y:S05]  /*13de0*/  BSYNC B2 ;  /* 0x0000000000027941 */ /* 0x000fea0003800000 */
.L_x_10600:
        /* <DEDUP_REMOVED lines=9> */
.L_x_10603:
[----:B------:R-:W-:Y:S05]  /*13e80*/  BSYNC B2 ;  /* 0x0000000000027941 */ /* 0x000fea0003800000 */
.L_x_10602:
        /* <DEDUP_REMOVED lines=11> */
.L_x_10604:
        /* <DEDUP_REMOVED lines=13> */
.L_x_10759:
[----:B------:R-:W-:Y:S05]  /*14010*/  BSYNC B2 ;  /* 0x0000000000027941 */ /* 0x000fea0003800000 */
.L_x_10605:
        /* <DEDUP_REMOVED lines=11> */
.L_x_10608:
[----:B------:R-:W-:Y:S05]  /*140d0*/  BSYNC B2 ;  /* 0x0000000000027941 */ /* 0x000fea0003800000 */
.L_x_10607:
        /* <DEDUP_REMOVED lines=9> */
.L_x_10609:
        /* <DEDUP_REMOVED lines=15> */
.L_x_10610:
        /* <DEDUP_REMOVED lines=15> */
.L_x_10611:
        /* <DEDUP_REMOVED lines=15> */
.L_x_10612:
        /* <DEDUP_REMOVED lines=10> */
.L_x_10599:
[----:B------:R-:W-:Y:S05]  /*144e0*/  BSYNC B1 ;  /* 0x0000000000017941 */ /* 0x000fea0003800000 */
.L_x_10598:
        /* <DEDUP_REMOVED lines=8> */
.L_x_10577:
[----:B------:R-:W-:Y:S05]  /*14570*/  BSYNC B0 ;  /* 0x0000000000007941 */ /* 0x000fea0003800000 */
.L_x_10576:
        /* <DEDUP_REMOVED lines=23> */
.L_x_10615:
        /* <DEDUP_REMOVED lines=20> */
.L_x_10618:
[----:B------:R-:W-:Y:S05]  /*14830*/  BSYNC B6 ;  /* 0x0000000000067941 */ /* 0x000fea0003800000 */
.L_x_10617:
        /* <DEDUP_REMOVED lines=20> */
.L_x_10621:
        /* <DEDUP_REMOVED lines=15> */
.L_x_10620:
[----:B------:R-:W-:Y:S05]  /*14a70*/  BSYNC B6 ;  /* 0x0000000000067941 */ /* 0x000fea0003800000 */
.L_x_10619:
        /* <DEDUP_REMOVED lines=8> */
[----:B------:R-:W-:Y:S02]  /*14b00*/  ULDC UR4, c[0x0][0x2f4] ;  /* 0x0000bd0000047ab9 */ /* 0x000fe40000000800 */
[----:B0-----:R-:W-:Y:S01]  /*14b10*/  @P0 IADD3.X R3, R30, UR5, RZ, P1, !PT ;  /* 0x000000051e030c10 */ /* 0x001fe20008ffe4ff */
[----:B------:R-:W-:-:S04]  /*14b20*/  ULDC UR5, c[0x0][0x320] ;  /* 0x0000c80000057ab9 */ /* 0x000fc80000000800 */
[----:B------:R0:W4:Y:S01]  /*14b30*/  @P0 LDG.E R32, desc[UR60][R2.64] ;  /* 0x0000003c02200981 */ /* 0x000122000c1e1900 */
[----:B-1----:R-:W-:Y:S02]  /*14b40*/  ISETP.NE.AND P1, PT, R10, 0x1, PT ;  /* 0x000000010a00780c */ /* 0x002fe40003f25270 */
[C---:B---3--:R-:W-:Y:S01]  /*14b50*/  LOP3.LUT R31, R21.reuse, 0x7f, RZ, 0xc0, !PT ;  /* 0x0000007f151f7812 */ /* 0x048fe200078ec0ff */
[----:B------:R-:W-:-:S03]  /*14b60*/  IMAD.SHL.U32 R21, R21, 0x10, RZ ;  /* 0x0000001015157824 */ /* 0x000fc600078e00ff */
[----:B------:R-:W-:-:S07]  /*14b70*/  SHF.R.U32.HI R31, RZ, 0x3, R31 ;  /* 0x00000003ff1f7819 */ /* 0x000fce000001161f */
[----:B------:R-:W1:Y:S01]  /*14b80*/  @P1 LDC R5, c[0x0][0x434] ;  /* 0x00010d00ff051b82 */ /* 0x000e620000000800 */
[----:B------:R-:W-:-:S07]  /*14b90*/  LOP3.LUT R21, R31, 0x70, R21, 0xf8, !PT ;  /* 0x000000701f157812 */ /* 0x000fce00078ef815 */
[----:B0-----:R-:W0:Y:S01]  /*14ba0*/  @P1 LDC R2, c[0x0][0x438] ;  /* 0x00010e00ff021b82 */ /* 0x001e220000000800 */
        /* <DEDUP_REMOVED lines=12> */
[----:B----4-:R-:W-:-:S03]  /*14c70*/  SHF.R.S32.HI R35, RZ, 0x1f, R32 ;  /* 0x0000001fff237819 */ /* 0x010fc60000011420 */
[----:B0-----:R-:W-:-:S04]  /*14c80*/  @!P0 IMAD.WIDE.U32 R6, R32, R2, R6 ;  /* 0x0000000220068225 */ /* 0x001fc800078e0006 */
[----:B------:R-:W-:-:S04]  /*14c90*/  @!P0 IMAD R2, R35, R2, RZ ;  /* 0x0000000223028224 */ /* 0x000fc800078e02ff */
[----:B------:R-:W-:Y:S01]  /*14ca0*/  @!P0 IMAD R3, R32, R3, R2 ;  /* 0x0000000320038224 */ /* 0x000fe200078e0202 */
[----:B-1----:R-:W-:-:S03]  /*14cb0*/  @!P0 LEA R4, P1, R6, R4, 0x2 ;  /* 0x0000000406048211 */ /* 0x002fc600078210ff */
[----:B------:R-:W-:-:S05]  /*14cc0*/  @!P0 IMAD.IADD R3, R7, 0x1, R3 ;  /* 0x0000000107038824 */ /* 0x000fca00078e0203 */
[----:B------:R-:W-:-:S05]  /*14cd0*/  @!P0 LEA.HI.X R5, R6, R5, R3, 0x2, P1 ;  /* 0x0000000506058211 */ /* 0x000fca00008f1403 */
[----:B------:R-:W2:Y:S01]  /*14ce0*/  @!P0 LDG.E R11, desc[UR60][R4.64] ;  /* 0x0000003c040b8981 */ /* 0x000ea2000c1e1900 */
[----:B------:R-:W0:Y:S01]  /*14cf0*/  S2R R20, SR_TID.X ;  /* 0x0000000000147919 */ /* 0x000e220000002100 */
[----:B------:R-:W-:-:S04]  /*14d00*/  IMAD.MOV R2, RZ, RZ, -R9 ;  /* 0x000000ffff027224 */ /* 0x000fc800078e0a09 */
[----:B------:R-:W-:Y:S01]  /*14d10*/  IMAD R0, R10, R2, R0 ;  /* 0x000000020a007224 */ /* 0x000fe200078e0200 */
[----:B------:R-:W-:-:S04]  /*14d20*/  ISETP.GT.U32.AND P0, PT, R21, 0x5f, PT ;  /* 0x0000005f1500780c */ /* 0x000fc80003f04070 */
[----:B------:R-:W-:Y:S01]  /*14d30*/  STL [R1+0x4], R0 ;  /* 0x0000040001007387 */ /* 0x000fe20000100800 */
[----:B------:R-:W-:-:S08]  /*14d40*/  LOP3.LUT R22, R22, 0xffffffdf, RZ, 0xc0, !PT ;  /* 0xffffffdf16167812 */ /* 0x000fd000078ec0ff */
[----:B------:R-:W-:-:S04]  /*14d50*/  @P0 LOP3.LUT R22, R22, 0x20, RZ, 0xfc, !PT ;  /* 0x0000002016160812 */ /* 0x000fc800078efcff */
[----:B------:R-:W-:Y:S01]  /*14d60*/  LOP3.LUT R22, R22, 0xfffffffd, RZ, 0xc0, !PT ;  /* 0xfffffffd16167812 */ /* 0x000fe200078ec0ff */
[----:B------:R-:W-:Y:S01]  /*14d70*/  UMOV UR6, 0xffffffff ;  /* 0xffffffff00067882 */ /* 0x000fe20000000000 */
[----:B--2---:R0:W-:Y:S02]  /*14d80*/  STL [R1], R11 ;  /* 0x0000000b01007387 */ /* 0x0041e40000100800 */
[C---:B0-----:R-:W-:Y:S02]  /*14d90*/  IMAD.SHL.U32 R11, R20.reuse, 0x8, RZ ;  /* 0x00000008140b7824 */ /* 0x041fe400078e00ff */
[----:B------:R-:W-:-:S03]  /*14da0*/  IMAD.SHL.U32 R20, R20, 0x8, RZ ;  /* 0x0000000814147824 */ /* 0x000fc600078e00ff */
[----:B------:R-:W-:Y:S02]  /*14db0*/  LOP3.LUT R11, R11, 0x38, RZ, 0xc0, !PT ;  /* 0x000000380b0b7812 */ /* 0x000fe400078ec0ff */
[----:B------:R-:W-:Y:S02]  /*14dc0*/  LOP3.LUT R20, R20, 0x38, RZ, 0xc0, !PT ;  /* 0x0000003814147812 */ /* 0x000fe400078ec0ff */
[----:B------:R-:W-:Y:S02]  /*14dd0*/  ISETP.GE.AND P1, PT, R11, UR4, PT ;  /* 0x000000040b007c0c */ /* 0x000fe4000bf26270 */
[----:B------:R-:W-:-:S04]  /*14de0*/  LOP3.LUT R12, R20, 0x40, RZ, 0xfc, !PT ;  /* 0x00000040140c7812 */ /* 0x000fc800078efcff */
[----:B------:R-:W-:Y:S02]  /*14df0*/  ISETP.GE.AND P3, PT, R12, UR5, PT ;  /* 0x000000050c007c0c */ /* 0x000fe4000bf66270 */
[----:B------:R-:W-:-:S05]  /*14e00*/  LOP3.LUT R12, R11, 0x80, RZ, 0xfc, !PT ;  /* 0x000000800b0c7812 */ /* 0x000fca00078efcff */
[----:B------:R-:W-:-:S04]  /*14e10*/  @P1 LOP3.LUT R22, R22, 0x2, RZ, 0xfc, !PT ;  /* 0x0000000216161812 */ /* 0x000fc800078efcff */
[----:B------:R-:W-:Y:S02]  /*14e20*/  LOP3.LUT R22, R22, 0xffffffef, RZ, 0xc0, !PT ;  /* 0xffffffef16167812 */ /* 0x000fe400078ec0ff */
[----:B------:R-:W-:Y:S02]  /*14e30*/  ISETP.GE.AND P2, PT, R12, UR5, PT ;  /* 0x000000050c007c0c */ /* 0x000fe4000bf46270 */
[----:B------:R-:W-:Y:S02]  /*14e40*/  @P3 LOP3.LUT R22, R22, 0x10, RZ, 0xfc, !PT ;  /* 0x0000001016163812 */ /* 0x000fe400078efcff */
[C---:B------:R-:W-:Y:S02]  /*14e50*/  ISETP.GE.AND P0, PT, R11.reuse, UR5, PT ;  /* 0x000000050b007c0c */ /* 0x040fe4000bf06270 */
[----:B------:R-:W-:Y:S02]  /*14e60*/  LOP3.LUT R22, R22, 0xfffffffe, RZ, 0xc0, !PT ;  /* 0xfffffffe16167812 */ /* 0x000fe400078ec0ff */
[----:B------:R-:W-:-:S02]  /*14e70*/  LOP3.LUT R11, R11, 0xc0, RZ, 0xfc, !PT ;  /* 0x000000c00b0b7812 */ /* 0x000fc400078efcff */
[----:B------:R-:W-:Y:S02]  /*14e80*/  LOP3.LUT R22, R22, 0xfffffff7, RZ, 0xc0, !PT ;  /* 0xfffffff716167812 */ /* 0x000fe400078ec0ff */
[----:B------:R-:W-:Y:S02]  /*14e90*/  ISETP.GE.AND P1, PT, R11, UR5, PT ;  /* 0x000000050b007c0c */ /* 0x000fe4000bf26270 */
[----:B------:R-:W-:-:S04]  /*14ea0*/  @P2 LOP3.LUT R22, R22, 0x8, RZ, 0xfc, !PT ;  /* 0x0000000816162812 */ /* 0x000fc800078efcff */
[----:B------:R-:W-:-:S04]  /*14eb0*/  @P0 LOP3.LUT R22, R22, 0x1, RZ, 0xfc, !PT ;  /* 0x0000000116160812 */ /* 0x000fc800078efcff */
[----:B------:R-:W-:-:S04]  /*14ec0*/  LOP3.LUT R22, R22, 0xfffffffb, RZ, 0xc0, !PT ;  /* 0xfffffffb16167812 */ /* 0x000fc800078ec0ff */
[----:B------:R-:W-:Y:S01]  /*14ed0*/  @P1 LOP3.LUT R22, R22, 0x4, RZ, 0xfc, !PT ;  /* 0x0000000416161812 */ /* 0x000fe200078efcff */
[----:B------:R-:W-:Y:S06]  /*14ee0*/  BRA.DIV UR6, `(.L_x_10622) ;  /* 0x0000005a06fc7947 */ /* 0x000fec000b800000 */
.L_x_10762:
[----:B------:R-:W2:Y:S01]  /*14ef0*/  LDL R0, [R1+0x68] ;  /* 0x0000680001007983 */ /* 0x000ea20000100800 */
[----:B------:R-:W-:Y:S02]  /*14f00*/  SEL R2, RZ, 0x1, P0 ;  /* 0x00000001ff027807 */ /* 0x000fe40000000000 */
[----:B------:R-:W-:Y:S02]  /*14f10*/  LOP3.LUT R22, R22, 0xffffffbf, RZ, 0xc0, !PT ;  /* 0xffffffbf16167812 */ /* 0x000fe400078ec0ff */
[----:B------:R-:W-:Y:S01]  /*14f20*/  SHF.R.S32.HI R29, RZ, 0x1f, R18 ;  /* 0x0000001fff1d7819 */ /* 0x000fe20000011412 */
[----:B------:R0:W-:Y:S01]  /*14f30*/  STL [R1+0x64], R2 ;  /* 0x0000640201007387 */ /* 0x0001e20000100800 */
[----:B--2---:R-:W-:-:S13]  /*14f40*/  ISETP.NE.AND P0, PT, R0, 0x3, PT ;  /* 0x000000030000780c */ /* 0x004fda0003f05270 */
[----:B------:R-:W-:Y:S01]  /*14f50*/  @P0 LOP3.LUT R22, R22, 0x40, RZ, 0xfc, !PT ;  /* 0x0000004016160812 */ /* 0x000fe200078efcff */
[----:B0-----:R-:W-:Y:S06]  /*14f60*/  @!P0 BRA `(.L_x_10623) ;  /* 0x0000000000048947 */ /* 0x001fec0003800000 */
[----:B------:R-:W-:Y:S01]  /*14f70*/  BPT.TRAP 0x1 ;  /* 0x000000040000795c */ /* 0x000fe20000300000 */
.L_x_10623:
[----:B------:R-:W-:Y:S01]  /*14f80*/  IMAD R30, R25, 0x8, R23 ;  /* 0x00000008191e7824 */ /* 0x000fe200078e0217 */
[----:B------:R-:W-:Y:S01]  /*14f90*/  SHF.L.U32 R0, R27, 0x1f, RZ ;  /* 0x0000001f1b007819 */ /* 0x000fe200000006ff */
[----:B------:R-:W-:Y:S03]  /*14fa0*/  BSSY B0, `(.L_x_10624) ;  /* 0x0000003000007945 */ /* 0x000fe60003800000 */
[----:B------:R-:W0:Y:S02]  /*14fb0*/  SYNCS.PHASECHK.TRANS64.TRYWAIT P0, [R30+URZ+0x32440], R0 ;  /* 0x032440001e0075a7 */ /* 0x000e24000800017f */
[----:B0-----:R-:W-:Y:S05]  /*14fc0*/  @!P0 BRA `(.L_x_10625) ;  /* 0x0000005800f88947 */ /* 0x001fea0003800000 */
.L_x_10763:
[----:B------:R-:W-:Y:S05]  /*14fd0*/  BSYNC B0 ;  /* 0x0000000000007941 */ /* 0x000fea0003800000 */
.L_x_10624:
[----:B------:R-:W0:Y:S01]  /*14fe0*/  LDL R2, [R1+0x4] ;  /* 0x0000040001027983 */ /* 0x000e220000100800 */
[----:B------:R-:W-:-:S03]  /*14ff0*/  ULDC.64 UR4, c[0x0][0x300] ;  /* 0x0000c00000047ab9 */ /* 0x000fc60000000a00 */
[----:B------:R-:W2:Y:S04]  /*15000*/  LDL R4, [R1] ;  /* 0x0000000001047983 */ /* 0x000ea80000100800 */
[----:B------:R-:W3:Y:S01]  /*15010*/  LDL R6, [R1+0x14] ;  /* 0x0000140001067983 */ /* 0x000ee20000100800 */
[----:B------:R-:W-:Y:S02]  /*15020*/  LOP3.LUT P2, RZ, R22, 0x2, RZ, 0xc0, !PT ;  /* 0x0000000216ff7812 */ /* 0x000fe4000784c0ff */
[----:B0-----:R-:W-:Y:S02]  /*15030*/  SHF.R.S32.HI R0, RZ, 0x1f, R2 ;  /* 0x0000001fff007819 */ /* 0x001fe40000011402 */
[----:B--2---:R-:W-:-:S03]  /*15040*/  SHF.R.S32.HI R5, RZ, 0x1f, R4 ;  /* 0x0000001fff057819 */ /* 0x004fc60000011404 */
[----:B------:R0:W-:Y:S01]  /*15050*/  STL [R1+0x4c], R0 ;  /* 0x00004c0001007387 */ /* 0x0001e20000100800 */
[----:B---3--:R-:W-:-:S03]  /*15060*/  IMAD R31, R8, -0x60, R6 ;  /* 0xffffffa0081f7824 */ /* 0x008fc600078e0206 */
[----:B------:R1:W-:Y:S01]  /*15070*/  STL [R1+0x54], R5 ;  /* 0x0000540501007387 */ /* 0x0003e20000100800 */
[----:B------:R-:W2:Y:S01]  /*15080*/  S2R R6, SR_TID.X ;  /* 0x0000000000067919 */ /* 0x000ea20000002100 */
        /* <DEDUP_REMOVED lines=9> */
[----:B------:R-:W1:Y:S02]  /*15120*/  S2R R4, SR_TID.X ;  /* 0x0000000000047919 */ /* 0x000e640000002100 */
[----:B------:R-:W-:Y:S02]  /*15130*/  IMAD.IADD R3, R3, 0x1, R0 ;  /* 0x0000000103037824 */ /* 0x000fe400078e0200 */
[----:B------:R-:W-:Y:S02]  /*15140*/  IMAD R0, R29, UR4, RZ ;  /* 0x000000041d007c24 */ /* 0x000fe4000f8e02ff */
[----:B------:R-:W-:-:S04]  /*15150*/  IMAD.WIDE.U32 R2, R18, UR4, R2 ;  /* 0x0000000412027c25 */ /* 0x000fc8000f8e0002 */
[----:B------:R-:W-:Y:S01]  /*15160*/  IMAD R0, R18, UR5, R0 ;  /* 0x0000000512007c24 */ /* 0x000fe2000f8e0200 */
[----:B------:R-:W-:Y:S01]  /*15170*/  ULDC.64 UR4, c[0x0][0x2e8] ;  /* 0x0000ba0000047ab9 */ /* 0x000fe20000000a00 */
[----:B--2---:R-:W-:-:S05]  /*15180*/  IMAD.SHL.U32 R7, R6, 0x8, RZ ;  /* 0x0000000806077824 */ /* 0x004fca00078e00ff */
[----:B------:R-:W-:Y:S02]  /*15190*/  LOP3.LUT R7, R7, 0x38, RZ, 0xc0, !PT ;  /* 0x0000003807077812 */ /* 0x000fe400078ec0ff */
[----:B-1----:R-:W-:Y:S01]  /*151a0*/  LOP3.LUT R5, R4, 0x7f, RZ, 0xc0, !PT ;  /* 0x0000007f04057812 */ /* 0x002fe200078ec0ff */
[----:B------:R-:W-:Y:S01]  /*151b0*/  IMAD.IADD R4, R3, 0x1, R0 ;  /* 0x0000000103047824 */ /* 0x000fe200078e0200 */
[C---:B------:R-:W-:Y:S01]  /*151c0*/  LEA R0, P0, R2.reuse, UR4, 0x1 ;  /* 0x0000000402007c11 */ /* 0x040fe2000f8008ff */
[----:B------:R-:W-:Y:S01]  /*151d0*/  UMOV UR4, 0xffffffff ;  /* 0xffffffff00047882 */ /* 0x000fe20000000000 */
[----:B------:R-:W-:Y:S02]  /*151e0*/  SHF.R.U32.HI R5, RZ, 0x3, R5 ;  /* 0x00000003ff057819 */ /* 0x000fe40000011605 */
[----:B------:R-:W-:Y:S02]  /*151f0*/  LEA.HI.X R4, R2, UR5, R4, 0x1, P0 ;  /* 0x0000000502047c11 */ /* 0x000fe400080f0c04 */
        /* <DEDUP_REMOVED lines=56> */
.L_x_10777:
        /* <DEDUP_REMOVED lines=10> */
.L_x_10627:
        /* <DEDUP_REMOVED lines=11> */
.L_x_10628:
[----:B------:R1:W5:Y:S01]  /*156d0*/  LDL.LU R0, [R1+0x20] ;  /* 0x0000200001007983 */ /* 0x0003620000300800 */
[----:B------:R1:W-:Y:S02]  /*156e0*/  SYNCS.ARRIVE.TRANS64.A1T0 RZ, [R30+URZ+0x32430], RZ ;  /* 0x032430ff1eff79a7 */ /* 0x0003e4000810003f */
[----:B------:R-:W-:Y:S05]  /*156f0*/  WARPSYNC.ALL ;  /* 0x0000000000007948 */ /* 0x000fea0003800000 */
[----:B------:R-:W-:Y:S01]  /*15700*/  ULDC.64 UR4, c[0x0][0xaf8] ;  /* 0x0002be0000047ab9 */ /* 0x000fe20000000a00 */
[----:B------:R-:W-:Y:S01]  /*15710*/  BSSY B6, `(.L_x_10629) ;  /* 0x000001d000067945 */ /* 0x000fe20003800000 */
[----:B------:R-:W-:Y:S01]  /*15720*/  BAR.SYNC.DEFER_BLOCKING 0x8, 0x180 ;  /* 0x0206000000007b1d */ /* 0x000fe20000010000 */
[----:B------:R-:W-:-:S04]  /*15730*/  ISETP.NE.U32.AND P0, PT, RZ, UR4, PT ;  /* 0x00000004ff007c0c */ /* 0x000fc8000bf05070 */
[----:B------:R-:W-:-:S04]  /*15740*/  ISETP.NE.AND.EX P0, PT, RZ, UR5, PT, P0 ;  /* 0x00000005ff007c0c */ /* 0x000fc8000bf05300 */
[----:B0-----:R-:W-:-:S05]  /*15750*/  SEL R3, R36, RZ, !P0 ;  /* 0x000000ff24037207 */ /* 0x001fca0004000000 */
        /* <DEDUP_REMOVED lines=24> */
.L_x_10630:
[----:B------:R-:W-:Y:S05]  /*158e0*/  BSYNC B6 ;  /* 0x0000000000067941 */ /* 0x000fea0003800000 */
.L_x_10629:
[----:B0-----:R-:W2:Y:S01]  /*158f0*/  LDL R0, [R1+0x34] ;  /* 0x0000340001007983 */ /* 0x001ea20000100800 */
[----:B------:R-:W0:Y:S03]  /*15900*/  LDC R6, c[0x0][0x448] ;  /* 0x00011200ff067b82 */ /* 0x000e260000000800 */
[----:B------:R-:W3:Y:S04]  /*15910*/  LDL R21, [R1+0x3c] ;  /* 0x00003c0001157983 */ /* 0x000ee80000100800 */
[----:B------:R-:W4:Y:S01]  /*15920*/  LDL R20, [R1+0x10] ;  /* 0x0000100001147983 */ /* 0x000f220000100800 */
[----:B------:R-:W1:Y:S01]  /*15930*/  S2R R2, SR_TID.X ;  /* 0x0000000000027919 */ /* 0x000e620000002100 */
[----:B------:R-:W-:Y:S01]  /*15940*/  IMAD.SHL.U32 R17, R17, 0x80, RZ ;  /* 0x0000008011117824 */ /* 0x000fe200078e00ff */
[----:B------:R-:W-:Y:S01]  /*15950*/  ULDC.64 UR4, c[0x0][0x298] ;  /* 0x0000a60000047ab9 */ /* 0x000fe20000000a00 */
[----:B------:R0:W5:Y:S02]  /*15960*/  LDL R9, [R1+0x18] ;  /* 0x0000180001097983 */ /* 0x0001640000100800 */
[----:B0-----:R-:W-:-:S13]  /*15970*/  ISETP.NE.AND P0, PT, R6, 0x1, PT ;  /* 0x000000010600780c */ /* 0x001fda0003f05270 */
[----:B------:R-:W0:Y:S01]  /*15980*/  @P0 LDC R3, c[0x0][0x450] ;  /* 0x00011400ff030b82 */ /* 0x000e220000000800 */
[----:B-1----:R-:W-:-:S04]  /*15990*/  LOP3.LUT R2, R2, 0x7f, RZ, 0xc0, !PT ;  /* 0x0000007f02027812 */ /* 0x002fc800078ec0ff */
[----:B------:R-:W-:Y:S01]  /*159a0*/  SHF.R.U32.HI R2, RZ, 0x3, R2 ;  /* 0x00000003ff027819 */ /* 0x000fe20000011602 */
[----:B------:R-:W1:Y:S02]  /*159b0*/  S2R R5, SR_TID.X ;  /* 0x0000000000057919 */ /* 0x000e640000002100 */
[----:B-1----:R-:W-:-:S05]  /*159c0*/  IMAD.SHL.U32 R7, R5, 0x8, RZ ;  /* 0x0000000805077824 */ /* 0x002fca00078e00ff */
[----:B------:R-:W-:Y:S01]  /*159d0*/  LOP3.LUT R7, R7, 0x38, RZ, 0xc0, !PT ;  /* 0x0000003807077812 */ /* 0x000fe200078ec0ff */
[----:B--2---:R-:W-:Y:S02]  /*159e0*/  IMAD.MOV.U32 R4, RZ, RZ, R0 ;  /* 0x000000ffff047224 */ /* 0x004fe400078e0000 */
[----:B------:R-:W1:Y:S02]  /*159f0*/  S2R R0, SR_TID.X ;  /* 0x0000000000007919 */ /* 0x000e640000002100 */
[----:B-1----:R-:W-:-:S05]  /*15a00*/  IMAD.SHL.U32 R0, R0, 0x10, RZ ;  /* 0x0000001000007824 */ /* 0x002fca00078e00ff */
[----:B------:R-:W-:Y:S02]  /*15a10*/  LOP3.LUT R0, R2, 0x70, R0, 0xf8, !PT ;  /* 0x0000007002007812 */ /* 0x000fe400078ef800 */
[----:B------:R-:W1:Y:S02]  /*15a20*/  @P0 LDC R2, c[0x0][0x44c] ;  /* 0x00011300ff020b82 */ /* 0x000e640000000800 */
[----:B------:R-:W-:Y:S01]  /*15a30*/  LOP3.LUT R36, R0, R17, RZ, 0xfc, !PT ;  /* 0x0000001100247212 */ /* 0x000fe200078efcff */
[----:B------:R-:W-:-:S04]  /*15a40*/  IMAD R4, R4, UR4, RZ ;  /* 0x0000000404047c24 */ /* 0x000fc8000f8e02ff */
[----:B------:R-:W-:Y:S02]  /*15a50*/  IMAD.MOV.U32 R0, RZ, RZ, R36 ;  /* 0x000000ffff007224 */ /* 0x000fe400078e0024 */
[----:B------:R-:W-:Y:S02]  /*15a60*/  IMAD R4, R37, UR5, R4 ;  /* 0x0000000525047c24 */ /* 0x000fe4000f8e0204 */
[----:B-1----:R-:W-:-:S05]  /*15a70*/  @P0 IMAD.HI.U32 R2, R36, R2, RZ ;  /* 0x0000000224020227 */ /* 0x002fca00078e00ff */
[----:B0-----:R-:W-:Y:S01]  /*15a80*/  @P0 SHF.R.U32.HI R0, RZ, R3, R2 ;  /* 0x00000003ff000219 */ /* 0x001fe20000011602 */
        /* <DEDUP_REMOVED lines=42> */
[----:B------:R2:W-:Y:S09]  /*15d30*/  STL [R1+0x20], R6 ;  /* 0x0000200601007387 */ /* 0x0005f20000100800 */
        /* <DEDUP_REMOVED lines=8> */
[----:B--2---:R-:W-:-:S05]  /*15dc0*/  VIADD R6, R17, 0x20 ;  /* 0x0000002011067836 */ /* 0x004fca0000000000 */
[----:B------:R-:W-:Y:S04]  /*15dd0*/  STL [R1+0x24], R6 ;  /* 0x0000240601007387 */ /* 0x000fe80000100800 */
[----:B------:R-:W-:Y:S04]  /*15de0*/  STL [R1+0x28], R8 ;  /* 0x0000280801007387 */ /* 0x000fe80000100800 */
[----:B0-----:R-:W0:Y:S04]  /*15df0*/  SHFL.IDX PT, R5, R0, 0x1, 0x181f ;  /* 0x00381f0000057f89 */ /* 0x001e2800000e0000 */
[----:B------:R-:W1:Y:S01]  /*15e00*/  SHFL.IDX PT, R4, R3, 0x1, 0x181f ;  /* 0x00381f0003047f89 */ /* 0x000e6200000e0000 */
[----:B0-----:R-:W-:-:S05]  /*15e10*/  @!P0 LEA R5, P2, R7, R5, 0x1 ;  /* 0x0000000507058211 */ /* 0x001fca00078408ff */
[----:B-1----:R-:W-:-:S05]  /*15e20*/  @!P0 IMAD.X R4, RZ, RZ, R4, P2 ;  /* 0x000000ffff048224 */ /* 0x002fca00010e0604 */
[----:B------:R-:W-:-:S04]  /*15e30*/  @!P0 LOP3.LUT R5, R5, R4, RZ, 0x3c, !PT ;  /* 0x0000000405058212 */ /* 0x000fc800078e3cff */
[----:B------:R-:W-:-:S04]  /*15e40*/  @!P0 LOP3.LUT R4, R5, R4, RZ, 0x3c, !PT ;  /* 0x0000000405048212 */ /* 0x000fc800078e3cff */
[----:B------:R-:W-:-:S05]  /*15e50*/  @!P0 LOP3.LUT R5, R5, R4, RZ, 0x3c, !PT ;  /* 0x0000000405058212 */ /* 0x000fca00078e3cff */
[----:B------:R0:W-:Y:S01]  /*15e60*/  @!P0 LDGSTS.E.BYPASS.LTC128B.128 [R26+0x18c00], desc[UR60][R4.64], !P1 ;  /* 0x18c00000041a8fae */ /* 0x0001e2000c901d7c */
[----:B------:R-:W-:-:S03]  /*15e70*/  ISETP.GE.AND P0, PT, R6, R2, PT ;  /* 0x000000020600720c */ /* 0x000fc60003f06270 */
[----:B------:R-:W-:Y:S04]  /*15e80*/  SHFL.IDX PT, R6, R3, 0x3, 0x181f ;  /* 0x00781f0003067f89 */ /* 0x000fe800000e0000 */
[----:B0-----:R-:W0:Y:S04]  /*15e90*/  SHFL.IDX PT, R5, R0, 0x2, 0x181f ;  /* 0x00581f0000057f89 */ /* 0x001e2800000e0000 */
[----:B------:R-:W1:Y:S02]  /*15ea0*/  SHFL.IDX PT, R4, R3, 0x2, 0x181f ;  /* 0x00581f0003047f89 */ /* 0x000e6400000e0000 */
[----:B0-----:R-:W-:-:S04]  /*15eb0*/  @!P0 LEA R5, P2, R7, R5, 0x1 ;  /* 0x0000000507058211 */ /* 0x001fc800078408ff */
[----:B-1----:R-:W-:-:S04]  /*15ec0*/  @!P0 IADD3.X R4, RZ, R4, RZ, P2, !PT ;  /* 0x00000004ff048210 */ /* 0x002fc800017fe4ff */
[----:B------:R-:W-:-:S04]  /*15ed0*/  @!P0 LOP3.LUT R5, R5, R4, RZ, 0x3c, !PT ;  /* 0x0000000405058212 */ /* 0x000fc800078e3cff */
[----:B------:R-:W-:-:S04]  /*15ee0*/  @!P0 LOP3.LUT R4, R5, R4, RZ, 0x3c, !PT ;  /* 0x0000000405048212 */ /* 0x000fc800078e3cff */
[----:B------:R-:W-:-:S05]  /*15ef0*/  @!P0 LOP3.LUT R5, R5, R4, RZ, 0x3c, !PT ;  /* 0x0000000405058212 */ /* 0x000fca00078e3cff */
[----:B------:R0:W-:Y:S01]  /*15f00*/  @!P0 LDGSTS.E.BYPASS.LTC128B.128 [R26+0x19400], desc[UR60][R4.64], !P1 ;  /* 0x19400000041a8fae */ /* 0x0001e2000c901d7c */
[----:B------:R-:W-:Y:S01]  /*15f10*/  ISETP.GE.AND P0, PT, R8, R2, PT ;  /* 0x000000020800720c */ /* 0x000fe20003f06270 */
[----:B------:R-:W-:-:S05]  /*15f20*/  VIADD R8, R17, 0x40 ;  /* 0x0000004011087836 */ /* 0x000fca0000000000 */
[----:B------:R-:W-:Y:S04]  /*15f30*/  STL [R1+0x2c], R8 ;  /* 0x00002c0801007387 */ /* 0x000fe80000100800 */
[----:B0-----:R-:W0:Y:S03]  /*15f40*/  SHFL.IDX PT, R4, R0, 0x3, 0x181f ;  /* 0x00781f0000047f89 */ /* 0x001e2600000e0000 */
[----:B0-----:R-:W-:-:S05]  /*15f50*/  @!P0 LEA R5, P2, R7, R4, 0x1 ;  /* 0x0000000407058211 */ /* 0x001fca00078408ff */
[----:B------:R-:W-:Y:S02]  /*15f60*/  @!P0 IMAD.X R4, RZ, RZ, R6, P2 ;  /* 0x000000ffff048224 */ /* 0x000fe400010e0606 */
[----:B------:R-:W-:Y:S03]  /*15f70*/  SHFL.IDX PT, R6, R3, 0x4, 0x181f ;  /* 0x00981f0003067f89 */ /* 0x000fe600000e0000 */
        /* <DEDUP_REMOVED lines=22> */
[-C--:B------:R-:W-:Y:S01]  /*160e0*/  @!P0 LOP3.LUT R5, R5, R4.reuse, RZ, 0x3c, !PT ;  /* 0x0000000405058212 */ /* 0x080fe200078e3cff */
[----:B------:R-:W-:Y:S03]  /*160f0*/  SHFL.IDX PT, R3, R3, 0x7, 0x181f ;  /* 0x00f81f0003037f89 */ /* 0x000fe600000e0000 */
        /* <DEDUP_REMOVED lines=12> */
.L_x_10794:
[----:B0-----:R-:W-:-:S05]  /*161c0*/  VIADD R4, R17, 0x70 ;  /* 0x0000007011047836 */ /* 0x001fca0000000000 */
        /* <DEDUP_REMOVED lines=10> */
.L_x_10632:
        /* <DEDUP_REMOVED lines=17> */
[----:B------:R-:W-:Y:S01]  /*16380*/  MOV R13, RZ ;  /* 0x000000ff000d7202 */ /* 0x000fe20000000f00 */
[----:B------:R-:W0:Y:S01]  /*16390*/  LDC.64 R2, c[0x4][R2] ;  /* 0x0100000002027b82 */ /* 0x000e220000000a00 */
[----:B------:R-:W-:Y:S02]  /*163a0*/  IMAD.U32 R5, RZ, RZ, UR7 ;  /* 0x00000007ff057e24 */ /* 0x000fe4000f8e00ff */
[----:B------:R-:W-:Y:S02]  /*163b0*/  IMAD.U32 R6, RZ, RZ, UR8 ;  /* 0x00000008ff067e24 */ /* 0x000fe4000f8e00ff */
[----:B------:R-:W-:-:S02]  /*163c0*/  IMAD.U32 R7, RZ, RZ, UR9 ;  /* 0x00000009ff077e24 */ /* 0x000fc4000f8e00ff */
[----:B------:R-:W-:Y:S02]  /*163d0*/  IMAD.U32 R10, RZ, RZ, UR4 ;  /* 0x00000004ff0a7e24 */ /* 0x000fe4000f8e00ff */
[----:B------:R-:W-:Y:S02]  /*163e0*/  IMAD.U32 R11, RZ, RZ, UR5 ;  /* 0x00000005ff0b7e24 */ /* 0x000fe4000f8e00ff */
[----:B------:R-:W-:Y:S02]  /*163f0*/  IMAD.MOV.U32 R8, RZ, RZ, 0x70 ;  /* 0x00000070ff087424 */ /* 0x000fe400078e00ff */
[----:B------:R-:W-:-:S07]  /*16400*/  IMAD.MOV.U32 R12, RZ, RZ, 0x1 ;  /* 0x00000001ff0c7424 */ /* 0x000fce00078e00ff */
[----:B------:R-:W-:-:S07]  /*16410*/  LEPC R20, `(.L_x_10634) ;  /* 0x000000001014794e */ /* 0x000fce0000000000 */
[----:B0-----:R-:W-:Y:S05]  /*16420*/  CALL.ABS.NOINC R2 ;  /* 0x0000000002007343 */ /* 0x001fea0003c00000 */
.L_x_10634:
[----:B------:R-:W-:Y:S05]  /*16430*/  BSYNC B6 ;  /* 0x0000000000067941 */ /* 0x000fea0003800000 */
.L_x_10633:
[----:B0-----:R-:W2:Y:S01]  /*16440*/  LDL.LU R2, [R1+0x34] ;  /* 0x0000340001027983 */ /* 0x001ea20000300800 */
[----:B------:R-:W0:Y:S01]  /*16450*/  LDC R6, c[0x0][0x448] ;  /* 0x00011200ff067b82 */ /* 0x000e220000000800 */
[----:B------:R-:W-:Y:S02]  /*16460*/  ULDC.64 UR4, c[0x0][0x398] ;  /* 0x0000e60000047ab9 */ /* 0x000fe40000000a00 */
[----:B------:R-:W3:Y:S04]  /*16470*/  LDL.LU R21, [R1+0x3c] ;  /* 0x00003c0001157983 */ /* 0x000ee80000300800 */
[----:B------:R-:W4:Y:S01]  /*16480*/  LDL.LU R20, [R1+0x10] ;  /* 0x0000100001147983 */ /* 0x000f220000300800 */
[----:B------:R-:W-:Y:S01]  /*16490*/  IMAD.MOV.U32 R4, RZ, RZ, R36 ;  /* 0x000000ffff047224 */ /* 0x000fe200078e0024 */
[----:B------:R-:W1:Y:S01]  /*164a0*/  S2R R8, SR_TID.X ;  /* 0x0000000000087919 */ /* 0x000e620000002100 */
[----:B0-----:R-:W-:-:S13]  /*164b0*/  ISETP.NE.AND P0, PT, R6, 0x1, PT ;  /* 0x000000010600780c */ /* 0x001fda0003f05270 */
[----:B------:R-:W0:Y:S01]  /*164c0*/  @P0 LDC R5, c[0x0][0x450] ;  /* 0x00011400ff050b82 */ /* 0x000e220000000800 */
[----:B-1----:R-:W-:-:S05]  /*164d0*/  IMAD.SHL.U32 R7, R8, 0x8, RZ ;  /* 0x0000000808077824 */ /* 0x002fca00078e00ff */
[----:B------:R-:W-:Y:S01]  /*164e0*/  LOP3.LUT R7, R7, 0x38, RZ, 0xc0, !PT ;  /* 0x0000003807077812 */ /* 0x000fe200078ec0ff */
[----:B--2---:R-:W-:Y:S02]  /*164f0*/  IMAD R0, R2, UR4, RZ ;  /* 0x0000000402007c24 */ /* 0x004fe4000f8e02ff */
        /* <DEDUP_REMOVED lines=13> */
[----:B------:R-:W-:Y:S02]  /*165d0*/  IMAD.SHL.U32 R20, R8, 0x8, RZ ;  /* 0x0000000808147824 */ /* 0x000fe400078e00ff */
[----:B------:R-:W-:Y:S02]  /*165e0*/  IMAD.IADD R3, R3, 0x1, R0 ;  /* 0x0000000103037824 */ /* 0x000fe400078e0200 */
[----:B------:R-:W1:Y:S01]  /*165f0*/  @P0 LDC R0, c[0x0][0x44c] ;  /* 0x00011300ff000b82 */ /* 0x000e620000000800 */
[----:B------:R-:W-:-:S04]  /*16600*/  LOP3.LUT R20, R20, 0x38, RZ, 0xc0, !PT ;  /* 0x0000003814147812 */ /* 0x000fc800078ec0ff */
[C---:B------:R-:W-:Y:S02]  /*16610*/  LOP3.LUT R10, R20.reuse, 0x40, RZ, 0xfc, !PT ;  /* 0x00000040140a7812 */ /* 0x040fe400078efcff */
[C---:B------:R-:W-:Y:S02]  /*16620*/  LOP3.LUT R9, R20.reuse, 0x80, RZ, 0xfc, !PT ;  /* 0x0000008014097812 */ /* 0x040fe400078efcff */
[----:B------:R-:W-:Y:S01]  /*16630*/  LOP3.LUT R8, R20, 0xc0, RZ, 0xfc, !PT ;  /* 0x000000c014087812 */ /* 0x000fe200078efcff */
[----:B-1----:R-:W-:-:S05]  /*16640*/  @P0 IMAD.HI.U32 R0, R36, R0, RZ ;  /* 0x0000000024000227 */ /* 0x002fca00078e00ff */
[----:B0-----:R-:W-:-:S04]  /*16650*/  @P0 SHF.R.U32.HI R4, RZ, R5, R0 ;  /* 0x00000005ff040219 */ /* 0x001fc80000011600 */
[--C-:B------:R-:W-:Y:S01]  /*16660*/  SHF.R.S32.HI R5, RZ, 0x1f, R4.reuse ;  /* 0x0000001fff057819 */ /* 0x100fe20000011404 */
[----:B------:R-:W-:Y:S02]  /*16670*/  IMAD.MOV R0, RZ, RZ, -R4 ;  /* 0x000000ffff007224 */ /* 0x000fe400078e0a04 */
[----:B------:R-:W-:-:S04]  /*16680*/  IMAD.WIDE.U32 R2, R4, UR4, R2 ;  /* 0x0000000404027c25 */ /* 0x000fc8000f8e0002 */
        /* <DEDUP_REMOVED lines=18> */
[----:B------:R-:W-:Y:S01]  /*167b0*/  ISETP.GE.AND P1, PT, R8, UR4, PT ;  /* 0x0000000408007c0c */ /* 0x000fe2000bf26270 */
[----:B------:R-:W-:-:S12]  /*167c0*/  BRA.DIV UR5, `(.L_x_10635) ;  /* 0x0000005605c87947 */ /* 0x000fd8000b800000 */
[----:B------:R-:W2:Y:S04]  /*167d0*/  LDL.LU R3, [R1+0x28] ;  /* 0x0000280001037983 */ /* 0x000ea80000300800 */
[----:B------:R-:W3:Y:S04]  /*167e0*/  LDL.LU R10, [R1+0x20] ;  /* 0x00002000010a7983 */ /* 0x000ee80000300800 */
[----:B------:R-:W4:Y:S04]  /*167f0*/  LDL.LU R9, [R1+0x2c] ;  /* 0x00002c0001097983 */ /* 0x000f280000300800 */
[----:B------:R-:W5:Y:S04]  /*16800*/  LDL.LU R8, [R1+0x24] ;  /* 0x0000240001087983 */ /* 0x000f680000300800 */
[----:B------:R-:W2:Y:S04]  /*16810*/  LDL.LU R11, [R1+0x18] ;  /* 0x00001800010b7983 */ /* 0x000ea80000300800 */
[----:B------:R-:W-:Y:S01]  /*16820*/  SHFL.IDX PT, R2, R0, RZ, 0x181f ;  /* 0x00181fff00027589 */ /* 0x000fe200000e0000 */
[----:B--2---:R-:W-:-:S02]  /*16830*/  IMAD R5, R11, R6, RZ ;  /* 0x000000060b057224 */ /* 0x004fc400078e02ff */
[----:B------:R-:W-:Y:S01]  /*16840*/  IMAD.MOV.U32 R11, RZ, RZ, R3 ;  /* 0x000000ffff0b7224 */ /* 0x000fe200078e0003 */
[----:B------:R-:W-:Y:S02]  /*16850*/  SHFL.IDX PT, R6, R0, 0x1, 0x181f ;  /* 0x00381f0000067f89 */ /* 0x000fe400000e0000 */
[----:B------:R-:W-:Y:S02]  /*16860*/  ISETP.GE.AND P0, PT, R17, R5, PT ;  /* 0x000000051100720c */ /* 0x000fe40003f06270 */
[----:B------:R-:W0:Y:S11]  /*16870*/  SHFL.IDX PT, R3, R4, RZ, 0x181f ;  /* 0x00181fff04037589 */ /* 0x000e3600000e0000 */
[----:B0-----:R-:W-:-:S05]  /*16880*/  @!P0 LEA R3, P6, R7, R3, 0x1 ;  /* 0x0000000307038211 */ /* 0x001fca00078c08ff */
[----:B------:R-:W-:-:S05]  /*16890*/  @!P0 IMAD.X R2, RZ, RZ, R2, P6 ;  /* 0x000000ffff028224 */ /* 0x000fca00030e0602 */
[----:B------:R-:W-:-:S04]  /*168a0*/  @!P0 LOP3.LUT R3, R3, R2, RZ, 0x3c, !PT ;  /* 0x0000000203038212 */ /* 0x000fc800078e3cff */
[----:B------:R-:W-:-:S04]  /*168b0*/  @!P0 LOP3.LUT R2, R3, R2, RZ, 0x3c, !PT ;  /* 0x0000000203028212 */ /* 0x000fc800078e3cff */
[----:B------:R-:W-:-:S05]  /*168c0*/  @!P0 LOP3.LUT R3, R3, R2, RZ, 0x3c, !PT ;  /* 0x0000000203038212 */ /* 0x000fca00078e3cff */
[----:B------:R-:W-:Y:S04]  /*168d0*/  @!P0 LDGSTS.E.BYPASS.LTC128B.128 [R26+0x22400], desc[UR60][R2.64], !P4 ;  /* 0x22400000021a8fae */ /* 0x000fe8000e101d7c */
[----:B------:R-:W-:Y:S04]  /*168e0*/  @!P0 LDGSTS.E.BYPASS.LTC128B.128 [R26+0x26400], desc[UR60][R2.64+0x80], !P3 ;  /* 0x26400080021a8fae */ /* 0x000fe8000d901d7c */
[----:B------:R-:W-:Y:S04]  /*168f0*/  @!P0 LDGSTS.E.BYPASS.LTC128B.128 [R26+0x2a400], desc[UR60][R2.64+0x100], !P2 ;  /* 0x2a400100021a8fae */ /* 0x000fe8000d101d7c */
[----:B------:R0:W-:Y:S01]  /*16900*/  @!P0 LDGSTS.E.BYPASS.LTC128B.128 [R26+0x2e400], desc[UR60][R2.64+0x180], !P1 ;  /* 0x2e400180021a8fae */ /* 0x0001e2000c901d7c */
[----:B---3--:R-:W-:Y:S01]  /*16910*/  ISETP.GE.AND P0, PT, R10, R5, PT ;  /* 0x000000050a00720c */ /* 0x008fe20003f06270 */
[----:B----4-:R-:W-:-:S02]  /*16920*/  IMAD.MOV.U32 R10, RZ, RZ, R9 ;  /* 0x000000ffff0a7224 */ /* 0x010fc400078e0009 */
[----:B------:R-:W2:Y:S04]  /*16930*/  LDL.LU R9, [R1+0x30] ;  /* 0x0000300001097983 */ /* 0x000ea80000300800 */
[----:B0-----:R-:W0:Y:S06]  /*16940*/  SHFL.IDX PT, R2, R4, 0x1, 0x181f ;  /* 0x00381f0004027f89 */ /* 0x001e2c00000e0000 */
[----:B0-----:R-:W-:-:S05]  /*16950*/  @!P0 LEA R2, P6, R7, R2, 0x1 ;  /* 0x0000000207028211 */ /* 0x001fca00078c08ff */
[----:B------:R-:W-:Y:S02]  /*16960*/  @!P0 IMAD.X R3, RZ, RZ, R6, P6 ;  /* 0x000000ffff038224 */ /* 0x000fe400030e0606 */
[----:B------:R-:W-:Y:S04]  /*16970*/  SHFL.IDX PT, R6, R0, 0x2, 0x181f ;  /* 0x00581f0000067f89 */ /* 0x000fe800000e0000 */
[----:B------:R-:W-:Y:S04]  /*16980*/  @!P0 LDGSTS.E.BYPASS.LTC128B.128 [R26+0x22c00], desc[UR60][R2.64], !P4 ;  /* 0x22c00000021a8fae */ /* 0x000fe8000e101d7c */
[----:B------:R-:W-:Y:S04]  /*16990*/  @!P0 LDGSTS.E.BYPASS.LTC128B.128 [R26+0x26c00], desc[UR60][R2.64+0x80], !P3 ;  /* 0x26c00080021a8fae */ /* 0x000fe8000d901d7c */
[----:B------:R-:W-:Y:S04]  /*169a0*/  @!P0 LDGSTS.E.BYPASS.LTC128B.128 [R26+0x2ac00], desc[UR60][R2.64+0x100], !P2 ;  /* 0x2ac00100021a8fae */ /* 0x000fe8000d101d7c */
[----:B------:R0:W-:Y:S01]  /*169b0*/  @!P0 LDGSTS.E.BYPASS.LTC128B.128 [R26+0x2ec00], desc[UR60][R2.64+0x180], !P1 ;  /* 0x2ec00180021a8fae */ /* 0x0001e2000c901d7c */
[----:B-----5:R-:W-:-:S03]  /*169c0*/  ISETP.GE.AND P0, PT, R8, R5, PT ;  /* 0x000000050800720c */ /* 0x020fc60003f06270 */
[----:B------:R-:W3:Y:S04]  /*169d0*/  LDL.LU R8, [R1+0x38] ;  /* 0x0000380001087983 */ /* 0x000ee80000300800 */
[----:B0-----:R-:W0:Y:S06]  /*169e0*/  SHFL.IDX PT, R2, R4, 0x2, 0x181f ;  /* 0x00581f0004027f89 */ /* 0x001e2c00000e0000 */
[----:B0-----:R-:W-:-:S05]  /*169f0*/  @!P0 LEA R2, P6, R7, R2, 0x1 ;  /* 0x0000000207028211 */ /* 0x001fca00078c08ff */
[----:B------:R-:W-:-:S05]  /*16a00*/  @!P0 IMAD.X R3, RZ, RZ, R6, P6 ;  /* 0x000000ffff038224 */ /* 0x000fca00030e0606 */
[----:B------:R-:W-:Y:S04]  /*16a10*/  @!P0 LDGSTS.E.BYPASS.LTC128B.128 [R26+0x23400], desc[UR60][R2.64], !P4 ;  /* 0x23400000021a8fae */ /* 0x000fe8000e101d7c */
[----:B------:R-:W-:Y:S04]  /*16a20*/  @!P0 LDGSTS.E.BYPASS.LTC128B.128 [R26+0x27400], desc[UR60][R2.64+0x80], !P3 ;  /* 0x27400080021a8fae */ /* 0x000fe8000d901d7c */
[----:B------:R-:W-:Y:S04]  /*16a30*/  @!P0 LDGSTS.E.BYPASS.LTC128B.128 [R26+0x2b400], desc[UR60][R2.64+0x100], !P2 ;  /* 0x2b400100021a8fae */ /* 0x000fe8000d101d7c */
[----:B------:R0:W-:Y:S04]  /*16a40*/  @!P0 LDGSTS.E.BYPASS.LTC128B.128 [R26+0x2f400], desc[UR60][R2.64+0x180], !P1 ;  /* 0x2f400180021a8fae */ /* 0x0001e8000c901d7c */
[----:B------:R-:W-:Y:S04]  /*16a50*/  SHFL.IDX PT, R6, R0, 0x3, 0x181f ;  /* 0x00781f0000067f89 */ /* 0x000fe800000e0000 */
[----:B0-----:R-:W0:Y:S01]  /*16a60*/  SHFL.IDX PT, R2, R4, 0x3, 0x181f ;  /* 0x00781f0004027f89 */ /* 0x001e2200000e0000 */
[----:B------:R-:W-:-:S13]  /*16a70*/  ISETP.GE.AND P0, PT, R11, R5, PT ;  /* 0x000000050b00720c */ /* 0x000fda0003f06270 */
        /* <DEDUP_REMOVED lines=17> */
[----:B--2---:R-:W-:-:S13]  /*16b90*/  ISETP.GE.AND P0, PT, R9, R5, PT ;  /* 0x000000050900720c */ /* 0x004fda0003f06270 */
        /* <DEDUP_REMOVED lines=8> */
[----:B---3--:R-:W-:-:S13]  /*16c20*/  ISETP.GE.AND P0, PT, R8, R5, PT ;  /* 0x000000050800720c */ /* 0x008fda0003f06270 */
[----:B0-----:R-:W-:-:S05]  /*16c30*/  @!P0 LEA R2, P5, R7, R2, 0x1 ;  /* 0x0000000207028211 */ /* 0x001fca00078a08ff */
[----:B------:R-:W-:-:S05]  /*16c40*/  @!P0 IMAD.X R3, RZ, RZ, R6, P5 ;  /* 0x000000ffff038224 */ /* 0x000fca00028e0606 */
[----:B------:R-:W-:Y:S04]  /*16c50*/  @!P0 LDGSTS.E.BYPASS.LTC128B.128 [R26+0x25400], desc[UR60][R2.64], !P4 ;  /* 0x25400000021a8fae */ /* 0x000fe8000e101d7c */
[----:B------:R-:W-:Y:S04]  /*16c60*/  @!P0 LDGSTS.E.BYPASS.LTC128B.128 [R26+0x29400], desc[UR60][R2.64+0x80], !P3 ;  /* 0x29400080021a8fae */ /* 0x000fe8000d901d7c */
[----:B------:R-:W-:Y:S04]  /*16c70*/  @!P0 LDGSTS.E.BYPASS.LTC128B.128 [R26+0x2d400], desc[UR60][R2.64+0x100], !P2 ;  /* 0x2d400100021a8fae */ /* 0x000fe8000d101d7c */
[----:B------:R0:W-:Y:S04]  /*16c80*/  @!P0 LDGSTS.E.BYPASS.LTC128B.128 [R26+0x31400], desc[UR60][R2.64+0x180], !P1 ;  /* 0x31400180021a8fae */ /* 0x0001e8000c901d7c */
[----:B------:R1:W2:Y:S04]  /*16c90*/  SHFL.IDX PT, R6, R0, 0x7, 0x181f ;  /* 0x00f81f0000067f89 */ /* 0x0002a800000e0000 */
[----:B0-----:R1:W0:Y:S02]  /*16ca0*/  SHFL.IDX PT, R2, R4, 0x7, 0x181f ;  /* 0x00f81f0004027f89 */ /* 0x00122400000e0000 */
.L_x_10812:
[----:B-1----:R-:W3:Y:S01]  /*16cb0*/  LDL.LU R0, [R1+0x44] ;  /* 0x0000440001007983 */ /* 0x002ee20000300800 */
[----:B------:R-:W-:Y:S01]  /*16cc0*/  BSSY B0, `(.L_x_10636) ;  /* 0x000000c000007945 */ /* 0x000fe20003800000 */
[----:B---3--:R-:W-:-:S13]  /*16cd0*/  ISETP.GE.AND P0, PT, R0, R5, PT ;  /* 0x000000050000720c */ /* 0x008fda0003f06270 */
[----:B------:R-:W-:Y:S05]  /*16ce0*/  @P0 BRA `(.L_x_10637) ;  /* 0x0000000000240947 */ /* 0x000fea0003800000 */
[----:B0-----:R-:W-:-:S05]  /*16cf0*/  LEA R2, P0, R7, R2, 0x1 ;  /* 0x0000000207027211 */ /* 0x001fca00078008ff */
[----:B--2---:R-:W-:-:S05]  /*16d00*/  IMAD.X R3, RZ, RZ, R6, P0 ;  /* 0x000000ffff037224 */ /* 0x004fca00000e0606 */
[----:B------:R-:W-:Y:S01]  /*16d10*/  @!PT LDS RZ, [RZ] ;  /* 0x00000000fffff984 */ /* 0x000fe20000000800 */
[----:B------:R-:W-:Y:S01]  /*16d20*/  @!PT LDS RZ, [RZ] ;  /* 0x00000000fffff984 */ /* 0x000fe20000000800 */
[----:B------:R-:W-:Y:S01]  /*16d30*/  @!PT LDS RZ, [RZ] ;  /* 0x00000000fffff984 */ /* 0x000fe20000000800 */
[----:B------:R1:W-:Y:S04]  /*16d40*/  LDGSTS.E.BYPASS.LTC128B.128 [R26+0x25c00], desc[UR60][R2.64], !P4 ;  /* 0x25c00000021a7fae */ /* 0x0003e8000e101d7c */
[----:B------:R1:W-:Y:S04]  /*16d50*/  LDGSTS.E.BYPASS.LTC128B.128 [R26+0x29c00], desc[UR60][R2.64+0x80], !P3 ;  /* 0x29c00080021a7fae */ /* 0x0003e8000d901d7c */
[----:B------:R1:W-:Y:S04]  /*16d60*/  LDGSTS.E.BYPASS.LTC128B.128 [R26+0x2dc00], desc[UR60][R2.64+0x100], !P2 ;  /* 0x2dc00100021a7fae */ /* 0x0003e8000d101d7c */
[----:B------:R1:W-:Y:S02]  /*16d70*/  LDGSTS.E.BYPASS.LTC128B.128 [R26+0x31c00], desc[UR60][R2.64+0x180], !P1 ;  /* 0x31c00180021a7fae */ /* 0x0003e4000c901d7c */
.L_x_10637:
[----:B------:R-:W-:Y:S05]  /*16d80*/  BSYNC B0 ;  /* 0x0000000000007941 */ /* 0x000fea0003800000 */
.L_x_10636:
[----:B------:R-:W-:Y:S01]  /*16d90*/  NOP ;  /* 0x0000000000007918 */ /* 0x000fe20000000000 */
[----:B------:R-:W-:-:S13]  /*16da0*/  PLOP3.LUT P0, PT, PT, PT, PT, 0x80, 0x0 ;  /* 0x000000000000781c */ /* 0x000fda0003f0f070 */
.L_x_10638:
[----:B------:R-:W-:Y:S02]  /*16db0*/  PLOP3.LUT P1, PT, P1, P0, PT, 0xa2, 0x0 ;  /* 0x000000000000781c */ /* 0x000fe40000f21472 */
[----:B------:R-:W-:-:S08]  /*16dc0*/  @P0 R2UR P1, UR4, R23 ;  /* 0x00000000170402ca */ /* 0x000fd00000020000 */
[----:B------:R-:W-:-:S05]  /*16dd0*/  @P0 PLOP3.LUT P0, PT, P1, PT, PT, 0x80, 0x0 ;  /* 0x000000000000081c */ /* 0x000fca0000f0f070 */
[----:B------:R-:W-:Y:S01]  /*16de0*/  @!P1 SYNCS.ARRIVE.TRANS64.RED.A0T1 RZ, [UR4+0x32410], RZ ;  /* 0x032410ffffff99a7 */ /* 0x000fe20008200404 */
[----:B------:R-:W-:Y:S07]  /*16df0*/  @!P1 ARRIVES.LDGSTSBAR.64.TRANSCNT [UR4+0x32410] ;  /* 0x03241000ff0099b0 */ /* 0x000fee0008000a84 */
[----:B------:R-:W-:Y:S05]  /*16e00*/  @P0 BRA.U.ANY `(.L_x_10638) ;  /* 0xfffffffd00e80947 */ /* 0x000fea000393ffff */
[----:B01----:R-:W3:Y:S02]  /*16e10*/  LDL.LU R2, [R1+0x40] ;  /* 0x0000400001027983 */ /* 0x003ee40000300800 */
[----:B---3--:R-:W-:-:S04]  /*16e20*/  IADD3 R2, R2, 0x1, RZ ;  /* 0x0000000102027810 */ /* 0x008fc80007ffe0ff */
        /* <DEDUP_REMOVED lines=10> */
.L_x_10813:
[----:B------:R-:W-:Y:S05]  /*16ed0*/  BSYNC B0 ;  /* 0x0000000000007941 */ /* 0x000fea0003800000 */
.L_x_10639:
[----:B------:R-:W3:Y:S02]  /*16ee0*/  LDL R2, [R1+0x68] ;  /* 0x0000680001027983 */ /* 0x000ee40000100800 */
[----:B---3--:R-:W-:-:S13]  /*16ef0*/  ISETP.NE.AND P0, PT, R2, 0x3, PT ;  /* 0x000000030200780c */ /* 0x008fda0003f05270 */
[----:B------:R-:W-:Y:S05]  /*16f00*/  @!P0 BRA `(.L_x_10641) ;  /* 0x0000000000048947 */ /* 0x000fea0003800000 */
[----:B------:R-:W-:Y:S01]  /*16f10*/  BPT.TRAP 0x1 ;  /* 0x000000040000795c */ /* 0x000fe20000300000 */
.L_x_10641:
[----:B------:R-:W3:Y:S01]  /*16f20*/  LDL.LU R2, [R1+0x64] ;  /* 0x0000640001027983 */ /* 0x000ee20000300800 */
[C---:B------:R-:W-:Y:S01]  /*16f30*/  LOP3.LUT P0, RZ, R22.reuse, 0x8, RZ, 0xc0, !PT ;  /* 0x0000000816ff7812 */ /* 0x040fe2000780c0ff */
[----:B------:R-:W-:Y:S01]  /*16f40*/  BSSY B0, `(.L_x_10642) ;  /* 0x0000008000007945 */ /* 0x000fe20003800000 */
[----:B------:R-:W-:Y:S02]  /*16f50*/  SHF.L.U32 R3, R27, 0x1f, RZ ;  /* 0x0000001f1b037819 */ /* 0x000fe400000006ff */
[----:B0-----:R-:W-:Y:S02]  /*16f60*/  SEL R0, RZ, 0x4, P0 ;  /* 0x00000004ff007807 */ /* 0x001fe40000000000 */
[----:B------:R-:W-:-:S04]  /*16f70*/  LOP3.LUT P1, RZ, R22, 0x10, RZ, 0xc0, !PT ;  /* 0x0000001016ff7812 */ /* 0x000fc8000782c0ff */
[----:B------:R-:W-:Y:S02]  /*16f80*/  SEL R7, RZ, 0x2, P1 ;  /* 0x00000002ff077807 */ /* 0x000fe40000800000 */
[----:B------:R-:W0:Y:S02]  /*16f90*/  SYNCS.PHASECHK.TRANS64.TRYWAIT P0, [R30+URZ+0x32460], R3 ;  /* 0x032460031e0075a7 */ /* 0x000e24000800017f */
[----:B---3--:R-:W-:Y:S01]  /*16fa0*/  IADD3 R7, R0, R7, R2 ;  /* 0x0000000700077210 */ /* 0x008fe20007ffe002 */
[----:B0-----:R-:W-:Y:S06]  /*16fb0*/  @!P0 BRA `(.L_x_10643) ;  /* 0x0000005c00348947 */ /* 0x001fec0003800000 */
.L_x_10814:
[----:B------:R-:W-:Y:S05]  /*16fc0*/  BSYNC B0 ;  /* 0x0000000000007941 */ /* 0x000fea0003800000 */
.L_x_10642:
[----:B------:R-:W3:Y:S01]  /*16fd0*/  LDL.LU R0, [R1+0x4c] ;  /* 0x00004c0001007983 */ /* 0x000ee20000300800 */
[----:B------:R-:W-:-:S03]  /*16fe0*/  ULDC.64 UR4, c[0x0][0x328] ;  /* 0x0000ca0000047ab9 */ /* 0x000fc60000000a00 */
[----:B------:R-:W4:Y:S04]  /*16ff0*/  LDL.LU R2, [R1+0x4] ;  /* 0x0000040001027983 */ /* 0x000f280000300800 */
[----:B------:R-:W5:Y:S04]  /*17000*/  LDL.LU R5, [R1+0x54] ;  /* 0x0000540001057983 */ /* 0x000f680000300800 */
[----:B------:R-:W2:Y:S01]  /*17010*/  LDL.LU R4, [R1] ;  /* 0x0000000001047983 */ /* 0x000ea20000300800 */
[C---:B------:R-:W-:Y:S02]  /*17020*/  LOP3.LUT P1, RZ, R22.reuse, 0x4, RZ, 0xc0, !PT ;  /* 0x0000000416ff7812 */ /* 0x040fe4000782c0ff */
[----:B------:R-:W-:Y:S01]  /*17030*/  LOP3.LUT P4, RZ, R22, 0x1, RZ, 0xc0, !PT ;  /* 0x0000000116ff7812 */ /* 0x000fe2000788c0ff */
[----:B---3--:R-:W-:-:S04]  /*17040*/  IMAD R0, R0, UR4, RZ ;  /* 0x0000000400007c24 */ /* 0x008fc8000f8e02ff */
[C---:B----4-:R-:W-:Y:S02]  /*17050*/  IMAD R0, R2.reuse, UR5, R0 ;  /* 0x0000000502007c24 */ /* 0x050fe4000f8e0200 */
[----:B0-----:R-:W-:Y:S01]  /*17060*/  IMAD.WIDE.U32 R2, R2, UR4, RZ ;  /* 0x0000000402027c25 */ /* 0x001fe2000f8e00ff */
[----:B------:R-:W-:-:S03]  /*17070*/  ULDC.64 UR4, c[0x0][0x338] ;  /* 0x0000ce0000047ab9 */ /* 0x000fc60000000a00 */
[----:B------:R-:W-:Y:S02]  /*17080*/  IMAD.IADD R3, R3, 0x1, R0 ;  /* 0x0000000103037824 */ /* 0x000fe400078e0200 */
[----:B-----5:R-:W-:Y:S02]  /*17090*/  IMAD R0, R5, UR4, RZ ;  /* 0x0000000405007c24 */ /* 0x020fe4000f8e02ff */
[----:B--2---:R-:W-:-:S04]  /*170a0*/  IMAD.WIDE.U32 R2, R4, UR4, R2 ;  /* 0x0000000404027c25 */ /* 0x004fc8000f8e0002 */
[----:B------:R-:W-:Y:S01]  /*170b0*/  IMAD R5, R4, UR5, R0 ;  /* 0x0000000504057c24 */ /* 0x000fe2000f8e0200 */
[----:B------:R-:W-:Y:S01]  /*170c0*/  ULDC.64 UR4, c[0x0][0x330] ;  /* 0x0000cc0000047ab9 */ /* 0x000fe20000000a00 */
[----:B------:R-:W-:Y:S01]  /*170d0*/  SEL R0, RZ, 0x8, P1 ;  /* 0x00000008ff007807 */ /* 0x000fe20000800000 */
[----:B------:R-:W-:Y:S02]  /*170e0*/  IMAD R4, R25, 0x6000, R33 ;  /* 0x0000600019047824 */ /* 0x000fe400078e0221 */
[----:B------:R-:W-:Y:S02]  /*170f0*/  IMAD.IADD R3, R3, 0x1, R5 ;  /* 0x0000000103037824 */ /* 0x000fe400078e0205 */
[----:B------:R-:W-:Y:S02]  /*17100*/  IMAD R5, R29, UR4, RZ ;  /* 0x000000041d057c24 */ /* 0x000fe4000f8e02ff */
[----:B------:R-:W-:-:S04]  /*17110*/  IMAD.WIDE.U32 R2, R18, UR4, R2 ;  /* 0x0000000412027c25 */ /* 0x000fc8000f8e0002 */
[----:B------:R-:W-:Y:S01]  /*17120*/  IMAD R5, R18, UR5, R5 ;  /* 0x0000000512057c24 */ /* 0x000fe2000f8e0205 */
[----:B------:R-:W-:Y:S01]  /*17130*/  ULDC.64 UR4, c[0x0][0x318] ;  /* 0x0000c60000047ab9 */ /* 0x000fe20000000a00 */
[----:B------:R-:W-:Y:S02]  /*17140*/  IMAD.IADD R7, R7, 0x1, R0 ;  /* 0x0000000107077824 */ /* 0x000fe400078e0200 */
        /* <DEDUP_REMOVED lines=8> */
[----:B------:R-:W-:Y:S01]  /*171d0*/  SHFL.IDX PT, R3, R6, RZ, 0x181f ;  /* 0x00181fff06037589 */ /* 0x000fe200000e0000 */
[----:B------:R-:W-:-:S03]  /*171e0*/  LOP3.LUT P1, RZ, R7, 0x4, RZ, 0xc0, !PT ;  /* 0x0000000407ff7812 */ /* 0x000fc6000782c0ff */
[----:B------:R-:W-:Y:S01]  /*171f0*/  SHFL.IDX PT, R14, R5, 0x1, 0x181f ;  /* 0x00381f00050e7f89 */ /* 0x000fe200000e0000 */
[----:B------:R-:W-:Y:S01]  /*17200*/  ISETP.LT.OR P3, PT, R31, 0x1, !P1 ;  /* 0x000000011f00780c */ /* 0x000fe20004f61670 */
[----:B0-----:R-:W-:Y:S02]  /*17210*/  IMAD.SHL.U32 R8, R2, 0x8, RZ ;  /* 0x0000000802087824 */ /* 0x001fe400078e00ff */
[----:B------:R-:W0:Y:S03]  /*17220*/  SHFL.IDX PT, R2, R5, RZ, 0x181f ;  /* 0x00181fff05027589 */ /* 0x000e2600000e0000 */
[----:B------:R-:W-:-:S05]  /*17230*/  LOP3.LUT R8, R8, 0x38, RZ, 0xc0, !PT ;  /* 0x0000003808087812 */ /* 0x000fca00078ec0ff */
[----:B------:R-:W-:-:S05]  /*17240*/  IMAD.SHL.U32 R0, R8, 0x2, RZ ;  /* 0x0000000208007824 */ /* 0x000fca00078e00ff */
[----:B0-----:R-:W-:-:S05]  /*17250*/  IADD3 R2, P0, R2, R0, RZ ;  /* 0x0000000002027210 */ /* 0x001fca0007f1e0ff */
[----:B------:R-:W-:Y:S01]  /*17260*/  IMAD.X R3, RZ, RZ, R3, P0 ;  /* 0x000000ffff037224 */ /* 0x000fe200000e0603 */
        /* <DEDUP_REMOVED lines=8> */
[----:B------:R-:W-:-:S03]  /*172f0*/  IADD3 R8, P3, R14, R0, RZ ;  /* 0x000000000e087210 */ /* 0x000fc60007f7e0ff */
        /* <DEDUP_REMOVED lines=48> */
.L_x_10828:
        /* <DEDUP_REMOVED lines=15> */
.L_x_10645:
        /* <DEDUP_REMOVED lines=11> */
.L_x_10646:
[----:B------:R-:W2:Y:S01]  /*177a0*/  LDL.LU R2, [R1+0x14] ;  /* 0x0000140001027983 */ /* 0x000ea20000300800 */
[----:B------:R0:W-:Y:S01]  /*177b0*/  SYNCS.ARRIVE.TRANS64.A1T0 RZ, [R30+URZ+0x32450], RZ ;  /* 0x032450ff1eff79a7 */ /* 0x0001e2000810003f */
[----:B------:R-:W-:Y:S01]  /*177c0*/  BSSY B0, `(.L_x_10647) ;  /* 0x00000e1000007945 */ /* 0x000fe20003800000 */
[----:B--2---:R-:W-:-:S13]  /*177d0*/  ISETP.GE.AND P0, PT, R2, 0x61, PT ;  /* 0x000000610200780c */ /* 0x004fda0003f06270 */
[----:B0-----:R-:W-:Y:S05]  /*177e0*/  @!P0 BRA `(.L_x_10648) ;  /* 0x0000000c00788947 */ /* 0x001fea0003800000 */
[----:B------:R-:W2:Y:S02]  /*177f0*/  LDL.LU R2, [R1+0x48] ;  /* 0x0000480001027983 */ /* 0x000ea40000300800 */
[----:B--2---:R-:W-:-:S07]  /*17800*/  VIADD R10, R2, 0xfffffffe ;  /* 0xfffffffe020a7836 */ /* 0x004fce0000000000 */
.L_x_10661:
[----:B--2---:R-:W2:Y:S01]  /*17810*/  LDL R12, [R1+0x68] ;  /* 0x00006800010c7983 */ /* 0x004ea20000100800 */
[----:B0-----:R-:W0:Y:S01]  /*17820*/  LDC R6, c[0x0][0x430] ;  /* 0x00010c00ff067b82 */ /* 0x001e220000000800 */
[----:B------:R-:W1:Y:S01]  /*17830*/  S2R R2, SR_TID.X ;  /* 0x0000000000027919 */ /* 0x000e620000002100 */
[----:B---3--:R-:W3:Y:S01]  /*17840*/  S2R R3, SR_TID.X ;  /* 0x0000000000037919 */ /* 0x008ee20000002100 */
[----:B0-----:R-:W-:Y:S02]  /*17850*/  ISETP.NE.AND P0, PT, R6, 0x1, PT ;  /* 0x000000010600780c */ /* 0x001fe40003f05270 */
[----:B-1----:R-:W-:Y:S01]  /*17860*/  LOP3.LUT R2, R2, 0x7f, RZ, 0xc0, !PT ;  /* 0x0000007f02027812 */ /* 0x002fe200078ec0ff */
[----:B---3--:R-:W-:-:S03]  /*17870*/  IMAD.SHL.U32 R4, R3, 0x10, RZ ;  /* 0x0000001003047824 */ /* 0x008fc600078e00ff */
[----:B------:R-:W-:-:S07]  /*17880*/  SHF.R.U32.HI R2, RZ, 0x3, R2 ;  /* 0x00000003ff027819 */ /* 0x000fce0000011602 */
[----:B------:R-:W0:Y:S01]  /*17890*/  @P0 LDC R3, c[0x0][0x438] ;  /* 0x00010e00ff030b82 */ /* 0x000e220000000800 */
[----:B------:R-:W-:-:S04]  /*178a0*/  LOP3.LUT R4, R2, 0x70, R4, 0xf8, !PT ;  /* 0x0000007002047812 */ /* 0x000fc800078ef804 */
[----:B------:R-:W-:-:S03]  /*178b0*/  ISETP.GT.U32.AND P1, PT, R4, 0x5f, PT ;  /* 0x0000005f0400780c */ /* 0x000fc60003f24070 */
[----:B------:R-:W1:Y:S01]  /*178c0*/  @P0 LDC R2, c[0x0][0x434] ;  /* 0x00010d00ff020b82 */ /* 0x000e620000000800 */
[----:B------:R-:W-:-:S04]  /*178d0*/  IMAD R7, R10, 0x60, R34 ;  /* 0x000000600a077824 */ /* 0x000fc800078e0222 */
[----:B------:R-:W-:-:S05]  /*178e0*/  IMAD.IADD R7, R4, 0x1, R7 ;  /* 0x0000000104077824 */ /* 0x000fca00078e0207 */
        /* <DEDUP_REMOVED lines=10> */
[----:B----4-:R-:W-:-:S04]  /*17990*/  @!P1 LEA R8, P0, R2, R8, 0x2 ;  /* 0x0000000802089211 */ /* 0x010fc800078010ff */
[----:B------:R-:W-:Y:S01]  /*179a0*/  @!P1 IADD3 R3, R5, R3, RZ ;  /* 0x0000000305039210 */ /* 0x000fe20007ffe0ff */
[----:B------:R-:W-:-:S03]  /*179b0*/  IMAD.MOV.U32 R5, RZ, RZ, RZ ;  /* 0x000000ffff057224 */ /* 0x000fc600078e00ff */
[----:B------:R-:W-:Y:S01]  /*179c0*/  @!P1 LEA.HI.X R9, R2, R9, R3, 0x2, P0 ;  /* 0x0000000902099211 */ /* 0x000fe200000f1403 */
[----:B------:R-:W-:-:S04]  /*179d0*/  VIADD R25, R25, 0x1 ;  /* 0x0000000119197836 */ /* 0x000fc80000000000 */
[----:B------:R0:W5:Y:S01]  /*179e0*/  @!P1 LDG.E R5, desc[UR60][R8.64] ;  /* 0x0000003c08059981 */ /* 0x000162000c1e1900 */
[----:B------:R-:W-:-:S04]  /*179f0*/  ISETP.NE.AND P0, PT, R25, 0x2, PT ;  /* 0x000000021900780c */ /* 0x000fc80003f05270 */
[----:B------:R-:W-:Y:S01]  /*17a00*/  SEL R2, RZ, 0x1, P0 ;  /* 0x00000001ff027807 */ /* 0x000fe20000000000 */
[----:B------:R-:W-:-:S03]  /*17a10*/  IMAD.MOV R3, RZ, RZ, -R11 ;  /* 0x000000ffff037224 */ /* 0x000fc600078e0a0b */
[----:B------:R-:W-:Y:S01]  /*17a20*/  LOP3.LUT R27, R27, R2, RZ, 0x3c, !PT ;  /* 0x000000021b1b7212 */ /* 0x000fe200078e3cff */
[----:B------:R-:W-:Y:S01]  /*17a30*/  IMAD.MOV.U32 R2, RZ, RZ, R10 ;  /* 0x000000ffff027224 */ /* 0x000fe200078e000a */
[----:B------:R-:W-:Y:S05]  /*17a40*/  YIELD ;  /* 0x0000000000007946 */ /* 0x000fea0003800000 */
[----:B------:R-:W-:Y:S01]  /*17a50*/  SEL R25, R25, RZ, P0 ;  /* 0x000000ff19197207 */ /* 0x000fe20000000000 */
[----:B------:R-:W-:Y:S01]  /*17a60*/  IMAD R6, R6, R3, R7 ;  /* 0x0000000306067224 */ /* 0x000fe200078e0207 */
[----:B------:R-:W-:Y:S01]  /*17a70*/  ISETP.GT.AND P2, PT, R2, RZ, PT ;  /* 0x000000ff0200720c */ /* 0x000fe20003f44270 */
[----:B------:R-:W-:Y:S01]  /*17a80*/  VIADD R10, R10, 0xffffffff ;  /* 0xffffffff0a0a7836 */ /* 0x000fe20000000000 */
[----:B--2---:R-:W-:-:S13]  /*17a90*/  ISETP.NE.AND P1, PT, R12, 0x3, PT ;  /* 0x000000030c00780c */ /* 0x004fda0003f25270 */
[----:B0-----:R-:W-:Y:S05]  /*17aa0*/  @!P1 BRA `(.L_x_10649) ;  /* 0x0000000000049947 */ /* 0x001fea0003800000 */
[----:B------:R-:W-:Y:S01]  /*17ab0*/  BPT.TRAP 0x1 ;  /* 0x000000040000795c */ /* 0x000fe20000300000 */
.L_x_10649:
[----:B------:R-:W-:Y:S01]  /*17ac0*/  IMAD R4, R25, 0x8, R23 ;  /* 0x0000000819047824 */ /* 0x000fe200078e0217 */
[----:B------:R-:W-:Y:S01]  /*17ad0*/  SHF.L.U32 R21, R27, 0x1f, RZ ;  /* 0x0000001f1b157819 */ /* 0x000fe200000006ff */
[----:B------:R-:W-:Y:S01]  /*17ae0*/  BSSY B1, `(.L_x_10650) ;  /* 0x0000004000017945 */ /* 0x000fe20003800000 */
[----:B------:R-:W-:Y:S02]  /*17af0*/  SHF.R.S32.HI R17, RZ, 0x1f, R6 ;  /* 0x0000001fff117819 */ /* 0x000fe40000011406 */
[----:B------:R-:W0:Y:S02]  /*17b00*/  SYNCS.PHASECHK.TRANS64.TRYWAIT P0, [R4+URZ+0x32440], R21 ;  /* 0x03244015040075a7 */ /* 0x000e24000800017f */
[----:B0-----:R-:W-:Y:S05]  /*17b10*/  @!P0 BRA `(.L_x_10651) ;  /* 0x0000005800b48947 */ /* 0x001fea0003800000 */
.L_x_10829:
[----:B------:R-:W-:Y:S05]  /*17b20*/  BSYNC B1 ;  /* 0x0000000000017941 */ /* 0x000fea0003800000 */
.L_x_10650:
        /* <DEDUP_REMOVED lines=52> */
.L_x_10843:
        /* <DEDUP_REMOVED lines=8> */
.L_x_10653:
        /* <DEDUP_REMOVED lines=11> */
.L_x_10654:
[----:B------:R2:W-:Y:S01]  /*17fa0*/  SYNCS.ARRIVE.TRANS64.A1T0 RZ, [R4+URZ+0x32430], RZ ;  /* 0x032430ff04ff79a7 */ /* 0x0005e2000810003f */
[----:B------:R-:W-:Y:S05]  /*17fb0*/  @!P3 BRA `(.L_x_10655) ;  /* 0x000000000004b947 */ /* 0x000fea0003800000 */
[----:B------:R-:W-:Y:S01]  /*17fc0*/  BPT.TRAP 0x1 ;  /* 0x000000040000795c */ /* 0x000fe20000300000 */
.L_x_10655:
[----:B------:R-:W3:Y:S01]  /*17fd0*/  SYNCS.PHASECHK.TRANS64.TRYWAIT P0, [R4+URZ+0x32460], R21 ;  /* 0x03246015040075a7 */ /* 0x000ee2000800017f */
[----:B------:R-:W-:Y:S04]  /*17fe0*/  BSSY B1, `(.L_x_10656) ;  /* 0x0000002000017945 */ /* 0x000fe80003800000 */
[----:B---3--:R-:W-:Y:S05]  /*17ff0*/  @!P0 BRA `(.L_x_10657) ;  /* 0x0000005c00348947 */ /* 0x008fea0003800000 */
.L_x_10844:
[----:B------:R-:W-:Y:S05]  /*18000*/  BSYNC B1 ;  /* 0x0000000000017941 */ /* 0x000fea0003800000 */
.L_x_10656:
[----:B------:R-:W-:Y:S01]  /*18010*/  ULDC.64 UR4, c[0x0][0x328] ;  /* 0x0000ca0000047ab9 */ /* 0x000fe20000000a00 */
[C---:B------:R-:W-:Y:S01]  /*18020*/  LOP3.LUT P5, RZ, R22.reuse, 0x1, RZ, 0xc0, !PT ;  /* 0x0000000116ff7812 */ /* 0x040fe200078ac0ff */
[----:B------:R-:W-:Y:S01]  /*18030*/  IMAD R17, R17, UR4, RZ ;  /* 0x0000000411117c24 */ /* 0x000fe2000f8e02ff */
[----:B------:R-:W-:Y:S01]  /*18040*/  LOP3.LUT P4, RZ, R22, 0x10, RZ, 0xc0, !PT ;  /* 0x0000001016ff7812 */ /* 0x000fe2000788c0ff */
[----:B------:R-:W-:Y:S01]  /*18050*/  IMAD.WIDE.U32 R2, R6, UR4, RZ ;  /* 0x0000000406027c25 */ /* 0x000fe2000f8e00ff */
[C---:B------:R-:W-:Y:S02]  /*18060*/  LOP3.LUT P3, RZ, R22.reuse, 0x8, RZ, 0xc0, !PT ;  /* 0x0000000816ff7812 */ /* 0x040fe4000786c0ff */
[----:B------:R-:W-:Y:S01]  /*18070*/  LOP3.LUT P1, RZ, R22, 0x4, RZ, 0xc0, !PT ;  /* 0x0000000416ff7812 */ /* 0x000fe2000782c0ff */
[----:B------:R-:W-:Y:S01]  /*18080*/  IMAD R17, R6, UR5, R17 ;  /* 0x0000000506117c24 */ /* 0x000fe2000f8e0211 */
[----:B------:R-:W-:Y:S01]  /*18090*/  ULDC.64 UR4, c[0x0][0x338] ;  /* 0x0000ce0000047ab9 */ /* 0x000fe20000000a00 */
[----:B------:R-:W-:-:S02]  /*180a0*/  IMAD R6, R25, 0x6000, R33 ;  /* 0x0000600019067824 */ /* 0x000fc400078e0221 */
        /* <DEDUP_REMOVED lines=15> */
[----:B------:R-:W4:Y:S01]  /*181a0*/  SHFL.IDX PT, R14, R5, RZ, 0x181f ;  /* 0x00181fff050e7589 */ /* 0x000f2200000e0000 */
[----:B------:R-:W-:-:S03]  /*181b0*/  IMAD R6, R6, 0x2, R23 ;  /* 0x0000000206067824 */ /* 0x000fc600078e0217 */
[----:B------:R-:W5:Y:S04]  /*181c0*/  SHFL.IDX PT, R3, R7, RZ, 0x181f ;  /* 0x00181fff07037589 */ /* 0x000f6800000e0000 */
[----:B-1----:R-:W-:Y:S01]  /*181d0*/  SHFL.IDX PT, R8, R7, 0x1, 0x181f ;  /* 0x00381f0007087f89 */ /* 0x002fe200000e0000 */
[----:B----4-:R-:W-:-:S03]  /*181e0*/  IADD3 R2, P0, R14, R0, RZ ;  /* 0x000000000e027210 */ /* 0x010fc60007f1e0ff */
[----:B------:R-:W1:Y:S01]  /*181f0*/  SHFL.IDX PT, R14, R5, 0x1, 0x181f ;  /* 0x00381f00050e7f89 */ /* 0x000e6200000e0000 */
[----:B-----5:R-:W-:-:S05]  /*18200*/  IADD3.X R3, RZ, R3, RZ, P0, !PT ;  /* 0x00000003ff037210 */ /* 0x020fca00007fe4ff */
        /* <DEDUP_REMOVED lines=36> */
.L_x_10858:
        /* <DEDUP_REMOVED lines=11> */
.L_x_10659:
        /* <DEDUP_REMOVED lines=11> */
.L_x_10660:
[----:B------:R0:W-:Y:S01]  /*185b0*/  SYNCS.ARRIVE.TRANS64.A1T0 RZ, [R4+URZ+0x32450], RZ ;  /* 0x032450ff04ff79a7 */ /* 0x0001e2000810003f */
[----:B------:R-:W-:Y:S05]  /*185c0*/  @P2 BRA `(.L_x_10661) ;  /* 0xfffffff000902947 */ /* 0x000fea000383ffff */
.L_x_10648:
[----:B------:R-:W-:Y:S05]  /*185d0*/  BSYNC B0 ;  /* 0x0000000000007941 */ /* 0x000fea0003800000 */
.L_x_10647:
        /* <DEDUP_REMOVED lines=21> */
.L_x_10663:
[----:B------:R-:W-:Y:S05]  /*18730*/  BSYNC B0 ;  /* 0x0000000000007941 */ /* 0x000fea0003800000 */
.L_x_10662:
[----:B------:R-:W-:-:S07]  /*18740*/  SEL R25, R25, RZ, P0 ;  /* 0x000000ff19197207 */ /* 0x000fce0000000000 */
.L_x_10616:
[----:B------:R-:W-:Y:S05]  /*18750*/  BSYNC B7 ;  /* 0x0000000000077941 */ /* 0x000fea0003800000 */
.L_x_10614:
        /* <DEDUP_REMOVED lines=8> */
[----:B------:R0:W1:Y:S01]  /*187e0*/  LDS.128 R16, [R23+0x324d0] ;  /* 0x0324d00017107984 */ /* 0x0000620000000c00 */
[----:B------:R-:W-:Y:S06]  /*187f0*/  BAR.ARV 0x4, 0x180 ;  /* 0x0106000000007b1d */ /* 0x000fec0000002000 */
[----:B------:R-:W-:Y:S05]  /*18800*/  BRA `(.L_x_10665) ;  /* 0x0000000800407947 */ /* 0x000fea0003800000 */
.L_x_10664:
        /* <DEDUP_REMOVED lines=36> */
.L_x_10868:
[----:B------:R-:W-:Y:S02]  /*18a50*/  ULDC UR4, c[0x0][0xd38] ;  /* 0x00034e0000047ab9 */ /* 0x000fe40000000800 */
[----:B------:R-:W-:-:S04]  /*18a60*/  IMAD.U32 R7, RZ, RZ, UR4 ;  /* 0x00000004ff077e24 */ /* 0x000fc8000f8e00ff */
[----:B-1----:R-:W-:-:S04]  /*18a70*/  IMAD R14, R14, R7, RZ ;  /* 0x000000070e0e7224 */ /* 0x002fc800078e02ff */
[----:B------:R-:W-:-:S05]  /*18a80*/  IMAD.IADD R9, R4, 0x1, R14 ;  /* 0x0000000104097824 */ /* 0x000fca00078e020e */
[----:B------:R-:W-:-:S13]  /*18a90*/  ISETP.GT.AND P6, PT, R9, R0, PT ;  /* 0x000000000900720c */ /* 0x000fda0003fc4270 */
[----:B------:R-:W-:Y:S05]  /*18aa0*/  @P6 BRA `(.L_x_10667) ;  /* 0x00000000009c6947 */ /* 0x000fea0003800000 */
.L_x_10672:
[----:B0-----:R-:W0:Y:S01]  /*18ab0*/  LDC R2, c[0x0][0xd3c] ;  /* 0x00034f00ff027b82 */ /* 0x001e220000000800 */
[----:B------:R-:W-:-:S05]  /*18ac0*/  VIADD R19, R19, 0x1f ;  /* 0x0000001f13137836 */ /* 0x000fca0000000000 */
[----:B0-----:R-:W-:-:S13]  /*18ad0*/  ISETP.GE.AND P6, PT, R19, R2, PT ;  /* 0x000000021300720c */ /* 0x001fda0003fc6270 */
[----:B------:R-:W-:Y:S05]  /*18ae0*/  @P6 BRA `(.L_x_10668) ;  /* 0x0000000400446947 */ /* 0x000fea0003800000 */
[----:B------:R-:W0:Y:S01]  /*18af0*/  S2R R3, SR_TID.X ;  /* 0x0000000000037919 */ /* 0x000e220000002100 */
[----:B------:R-:W-:Y:S01]  /*18b00*/  BSSY B0, `(.L_x_10669) ;  /* 0x0000009000007945 */ /* 0x000fe20003800000 */
[----:B------:R-:W-:Y:S01]  /*18b10*/  IMAD.MOV.U32 R5, RZ, RZ, RZ ;  /* 0x000000ffff057224 */ /* 0x000fe200078e00ff */
[----:B0-----:R-:W-:-:S04]  /*18b20*/  LOP3.LUT R3, R3, 0x1f, RZ, 0xc0, !PT ;  /* 0x0000001f03037812 */ /* 0x001fc800078ec0ff */
[----:B------:R-:W-:-:S04]  /*18b30*/  IADD3 R7, R19, R3, RZ ;  /* 0x0000000313077210 */ /* 0x000fc80007ffe0ff */
[----:B------:R-:W-:-:S13]  /*18b40*/  ISETP.GE.OR P6, PT, R7, R2, !P0 ;  /* 0x000000020700720c */ /* 0x000fda00047c6670 */
[----:B------:R-:W-:Y:S05]  /*18b50*/  @P6 BRA `(.L_x_10670) ;  /* 0x00000000000c6947 */ /* 0x000fea0003800000 */
[----:B------:R-:W0:Y:S02]  /*18b60*/  LDC.64 R2, c[0x0][0xd80] ;  /* 0x00036000ff027b82 */ /* 0x000e240000000a00 */
[----:B0-----:R-:W-:-:S05]  /*18b70*/  IMAD.WIDE R2, R7, 0x4, R2 ;  /* 0x0000000407027825 */ /* 0x001fca00078e0202 */
[----:B------:R0:W5:Y:S02]  /*18b80*/  LDG.E R5, desc[UR60][R2.64] ;  /* 0x0000003c02057981 */ /* 0x000164000c1e1900 */
.L_x_10670:
[----:B------:R-:W-:Y:S05]  /*18b90*/  BSYNC B0 ;  /* 0x0000000000007941 */ /* 0x000fea0003800000 */
.L_x_10669:
        /* <DEDUP_REMOVED lines=18> */
.L_x_10876:
[----:B------:R-:W-:Y:S02]  /*18cc0*/  ULDC UR4, c[0x0][0xd38] ;  /* 0x00034e0000047ab9 */ /* 0x000fe40000000800 */
[----:B------:R-:W-:-:S04]  /*18cd0*/  IMAD.U32 R7, RZ, RZ, UR4 ;  /* 0x00000004ff077e24 */ /* 0x000fc8000f8e00ff */
[----:B-1----:R-:W-:-:S04]  /*18ce0*/  IMAD R14, R14, R7, RZ ;  /* 0x000000070e0e7224 */ /* 0x002fc800078e02ff */
[----:B------:R-:W-:-:S05]  /*18cf0*/  IMAD.IADD R9, R14, 0x1, R9 ;  /* 0x000000010e097824 */ /* 0x000fca00078e0209 */
[----:B------:R-:W-:-:S13]  /*18d00*/  ISETP.GT.AND P6, PT, R9, R0, PT ;  /* 0x000000000900720c */ /* 0x000fda0003fc4270 */
[----:B------:R-:W-:Y:S05]  /*18d10*/  @!P6 BRA `(.L_x_10672) ;  /* 0xfffffffc0064e947 */ /* 0x000fea000383ffff */
.L_x_10667:
        /* <DEDUP_REMOVED lines=8> */
.L_x_10880:
[----:B------:R-:W-:Y:S01]  /*18da0*/  ISETP.NE.AND P0, PT, R3, RZ, PT ;  /* 0x000000ff0300720c */ /* 0x000fe20003f05270 */
[----:B------:R-:W-:-:S12]  /*18db0*/  IMAD.MOV.U32 R14, RZ, RZ, RZ ;  /* 0x000000ffff0e7224 */ /* 0x000fd800078e00ff */
[----:B------:R-:W-:Y:S05]  /*18dc0*/  @!P0 BRA `(.L_x_10674) ;  /* 0x0000000000108947 */ /* 0x000fea0003800000 */
[----:B------:R-:W-:Y:S01]  /*18dd0*/  UMOV UR4, 0xffffffff ;  /* 0xffffffff00047882 */ /* 0x000fe20000000000 */
[----:B------:R-:W-:Y:S02]  /*18de0*/  VIADD R12, R4, 0xffffffff ;  /* 0xffffffff040c7836 */ /* 0x000fe40000000000 */
[----:B------:R-:W-:Y:S05]  /*18df0*/  BRA.DIV UR4, `(.L_x_10675) ;  /* 0x0000005e04b87947 */ /* 0x000fea000b800000 */
[----:B------:R3:W4:Y:S02]  /*18e00*/  SHFL.IDX PT, R14, R2, R12, 0x1f ;  /* 0x00001f0c020e7589 */ /* 0x00072400000e0000 */
.L_x_10674:
        /* <DEDUP_REMOVED lines=31> */
.L_x_10668:
[----:B------:R-:W-:Y:S01]  /*19000*/  UMOV UR4, URZ ;  /* 0x0000003f00047c82 */ /* 0x000fe20008000000 */
[----:B------:R-:W-:Y:S01]  /*19010*/  UMOV UR5, URZ ;  /* 0x0000003f00057c82 */ /* 0x000fe20008000000 */
[----:B------:R-:W-:Y:S01]  /*19020*/  ULDC UR6, c[0x0][0xd3c] ;  /* 0x00034f0000067ab9 */ /* 0x000fe20000000800 */
[----:B------:R-:W-:Y:S02]  /*19030*/  IMAD.MOV.U32 R16, RZ, RZ, R0 ;  /* 0x000000ffff107224 */ /* 0x000fe400078e0000 */
[----:B------:R-:W-:Y:S02]  /*19040*/  IMAD.U32 R17, RZ, RZ, UR4 ;  /* 0x00000004ff117e24 */ /* 0x000fe4000f8e00ff */
[----:B------:R-:W-:Y:S02]  /*19050*/  IMAD.U32 R18, RZ, RZ, UR5 ;  /* 0x00000005ff127e24 */ /* 0x000fe4000f8e00ff */
[----:B------:R-:W-:-:S07]  /*19060*/  IMAD.U32 R19, RZ, RZ, UR6 ;  /* 0x00000006ff137e24 */ /* 0x000fce000f8e00ff */
.L_x_10676:
        /* <DEDUP_REMOVED lines=10> */
.L_x_10665:
[----:B------:R-:W-:Y:S02]  /*19110*/  ULDC UR4, c[0x0][0xd3c] ;  /* 0x00034f0000047ab9 */ /* 0x000fe40000000800 */
[----:B-1----:R-:W-:-:S13]  /*19120*/  ISETP.GE.AND P0, PT, R19, UR4, PT ;  /* 0x0000000413007c0c */ /* 0x002fda000bf06270 */
[----:B------:R-:W-:Y:S05]  /*19130*/  @!P0 BRA `(.L_x_10677) ;  /* 0xffffff9c00008947 */ /* 0x000fea000383ffff */
[----:B------:R-:W-:Y:S05]  /*19140*/  BSYNC B8 ;  /* 0x0000000000087941 */ /* 0x000fea0003800000 */
.L_x_10572:
[----:B-1----:R-:W5:Y:S01]  /*19150*/  LDL.LU R0, [R1+0x40] ;  /* 0x0000400001007983 */ /* 0x002f620000300800 */
[----:B------:R-:W-:Y:S01]  /*19160*/  BSSY B0, `(.L_x_10678) ;  /* 0x000000b000007945 */ /* 0x000fe20003800000 */
[----:B------:R-:W1:Y:S01]  /*19170*/  S2R R5, SR_CgaCtaId ;  /* 0x0000000000057919 */ /* 0x000e620000008800 */
[----:B-----5:R-:W-:-:S05]  /*19180*/  VIADD R0, R0, 0x1 ;  /* 0x0000000100007836 */ /* 0x020fca0000000000 */
        /* <DEDUP_REMOVED lines=8> */
.L_x_10883:
[----:B------:R-:W-:Y:S05]  /*19210*/  BSYNC B0 ;  /* 0x0000000000007941 */ /* 0x000fea0003800000 */
.L_x_10678:
[----:B------:R-:W-:-:S03]  /*19220*/  UMOV UR4, 0xffffffff ;  /* 0xffffffff00047882 */ /* 0x000fc60000000000 */
[----:B------:R-:W-:Y:S05]  /*19230*/  BRA.DIV UR4, `(.L_x_10680) ;  /* 0x0000005a04e07947 */ /* 0x000fea000b800000 */
[----:B-1----:R-:W1:Y:S02]  /*19240*/  S2R R0, SR_TID.X ;  /* 0x0000000000007919 */ /* 0x002e640000002100 */
[----:B-1----:R-:W-:-:S04]  /*19250*/  SHF.R.U32.HI R0, RZ, 0x5, R0 ;  /* 0x00000005ff007819 */ /* 0x002fc80000011600 */
[----:B------:R-:W-:-:S05]  /*19260*/  LOP3.LUT R0, R0, 0x3, RZ, 0xc0, !PT ;  /* 0x0000000300007812 */ /* 0x000fca00078ec0ff */
[----:B------:R1:W0:Y:S02]  /*19270*/  SHFL.IDX PT, R14, R0, RZ, 0x1f ;  /* 0x00001fff000e7589 */ /* 0x00022400000e0000 */
.L_x_10886:
[----:B0-----:R-:W-:-:S13]  /*19280*/  ISETP.NE.AND P0, PT, R14, RZ, PT ;  /* 0x000000ff0e00720c */ /* 0x001fda0003f05270 */
[----:B------:R-:W-:Y:S05]  /*19290*/  @P0 BRA `(.L_x_10419) ;  /* 0x0000000000880947 */ /* 0x000fea0003800000 */
[----:B------:R-:W-:-:S03]  /*192a0*/  UMOV UR4, 0xffffffff ;  /* 0xffffffff00047882 */ /* 0x000fc60000000000 */
[----:B------:R-:W-:Y:S05]  /*192b0*/  BRA.DIV UR4, `(.L_x_10681) ;  /* 0x0000005a04f47947 */ /* 0x000fea000b800000 */
[----:B------:R-:W-:-:S13]  /*192c0*/  ELECT P6, URZ, PT ;  /* 0x00000000003f782f */ /* 0x000fda00038c0000 */
.L_x_10889:
[----:B------:R-:W-:Y:S05]  /*192d0*/  @!P6 BRA `(.L_x_10419) ;  /* 0x000000000078e947 */ /* 0x000fea0003800000 */
[----:B-1----:R-:W5:Y:S02]  /*192e0*/  LDL.LU R0, [R1+0x8] ;  /* 0x0000080001007983 */ /* 0x002f640000300800 */
[----:B-----5:R-:W-:-:S04]  /*192f0*/  LOP3.LUT R0, R0, 0x2, RZ, 0xfc, !PT ;  /* 0x0000000200007812 */ /* 0x020fc800078efcff */
[----:B------:R-:W-:-:S13]  /*19300*/  ISETP.NE.AND P0, PT, R0, 0x3, PT ;  /* 0x000000030000780c */ /* 0x000fda0003f05270 */
[----:B------:R-:W-:Y:S05]  /*19310*/  @!P0 BRA `(.L_x_10682) ;  /* 0x0000000000048947 */ /* 0x000fea0003800000 */
[----:B------:R-:W-:Y:S01]  /*19320*/  BPT.TRAP 0x1 ;  /* 0x000000040000795c */ /* 0x000fe20000300000 */
.L_x_10682:
[----:B------:R-:W-:Y:S01]  /*19330*/  IMAD R3, R25, 0x8, R5 ;  /* 0x0000000819037824 */ /* 0x000fe200078e0205 */
[----:B------:R-:W-:Y:S01]  /*19340*/  SHF.L.U32 R2, R27, 0x1f, RZ ;  /* 0x0000001f1b027819 */ /* 0x000fe200000006ff */
[----:B------:R-:W-:-:S03]  /*19350*/  VIADD R25, R25, 0x1 ;  /* 0x0000000119197836 */ /* 0x000fc60000000000 */
[----:B------:R-:W0:Y:S02]  /*19360*/  SYNCS.PHASECHK.TRANS64.TRYWAIT P1, [R3+URZ+0x32440], R2 ;  /* 0x03244002030075a7 */ /* 0x000e24000802017f */
[----:B------:R-:W-:-:S04]  /*19370*/  ISETP.NE.AND P2, PT, R25, 0x2, PT ;  /* 0x000000021900780c */ /* 0x000fc80003f45270 */
[----:B------:R-:W-:Y:S01]  /*19380*/  SEL R0, RZ, 0x1, P2 ;  /* 0x00000001ff007807 */ /* 0x000fe20001000000 */
[----:B0-----:R-:W-:Y:S08]  /*19390*/  @!P1 BRA `(.L_x_10683) ;  /* 0x0000005800dc9947 */ /* 0x001ff00003800000 */
.L_x_10890:
[----:B------:R-:W-:Y:S02]  /*193a0*/  SEL R25, R25, RZ, P2 ;  /* 0x000000ff19197207 */ /* 0x000fe40001000000 */
[----:B------:R-:W-:Y:S01]  /*193b0*/  LOP3.LUT R0, R27, R0, RZ, 0x3c, !PT ;  /* 0x000000001b007212 */ /* 0x000fe200078e3cff */
[----:B------:R-:W-:Y:S06]  /*193c0*/  @!P0 BRA `(.L_x_10684) ;  /* 0x0000000000048947 */ /* 0x000fec0003800000 */
[----:B------:R-:W-:Y:S01]  /*193d0*/  BPT.TRAP 0x1 ;  /* 0x000000040000795c */ /* 0x000fe20000300000 */
.L_x_10684:
[----:B------:R-:W-:Y:S01]  /*193e0*/  IMAD R25, R25, 0x8, R5 ;  /* 0x0000000819197824 */ /* 0x000fe200078e0205 */
[----:B------:R-:W-:-:S04]  /*193f0*/  SHF.L.U32 R0, R0, 0x1f, RZ ;  /* 0x0000001f00007819 */ /* 0x000fc800000006ff */
[----:B------:R-:W1:Y:S02]  /*19400*/  SYNCS.PHASECHK.TRANS64.TRYWAIT P1, [R25+URZ+0x32440], R0 ;  /* 0x03244000190075a7 */ /* 0x000e64000802017f */
[----:B-1----:R-:W-:Y:S05]  /*19410*/  @!P1 BRA `(.L_x_10685) ;  /* 0x0000005800d09947 */ /* 0x002fea0003800000 */
.L_x_10891:
[----:B------:R-:W-:Y:S05]  /*19420*/  @!P0 BRA `(.L_x_10686) ;  /* 0x0000000000048947 */ /* 0x000fea0003800000 */
[----:B------:R-:W-:Y:S01]  /*19430*/  BPT.TRAP 0x1 ;  /* 0x000000040000795c */ /* 0x000fe20000300000 */
.L_x_10686:
[----:B------:R-:W5:Y:S02]  /*19440*/  SYNCS.PHASECHK.TRANS64.TRYWAIT P1, [R3+URZ+0x32460], R2 ;  /* 0x03246002030075a7 */ /* 0x000f64000802017f */
[----:B-----5:R-:W-:Y:S05]  /*19450*/  @!P1 BRA `(.L_x_10687) ;  /* 0x0000005800d49947 */ /* 0x020fea0003800000 */
.L_x_10892:
[----:B------:R-:W-:Y:S05]  /*19460*/  @!P0 BRA `(.L_x_10688) ;  /* 0x0000000000048947 */ /* 0x000fea0003800000 */
[----:B------:R-:W-:Y:S01]  /*19470*/  BPT.TRAP 0x1 ;  /* 0x000000040000795c */ /* 0x000fe20000300000 */
.L_x_10688:
[----:B------:R0:W0:Y:S02]  /*19480*/  SYNCS.PHASECHK.TRANS64.TRYWAIT P0, [R25+URZ+0x32460], R0 ;  /* 0x03246000190075a7 */ /* 0x000024000800017f */
[----:B0-----:R-:W-:Y:S05]  /*19490*/  @!P0 NANOSLEEP.SYNCS 0x989680 ;  /* 0x009896800000895d */ /* 0x001fea0003900000 */
[----:B------:R-:W0:Y:S02]  /*194a0*/  @!P0 SYNCS.PHASECHK.TRANS64 P0, [R25+URZ+0x32460], R0 ;  /* 0x03246000190085a7 */ /* 0x000e24000800007f */
[----:B0-----:R-:W-:Y:S05]  /*194b0*/  @!P0 BRA `(.L_x_10688) ;  /* 0xfffffffc00f08947 */ /* 0x001fea000383ffff */
.L_x_10419:
[----:B------:R-:W-:Y:S05]  /*194c0*/  BSYNC B9 ;  /* 0x0000000000097941 */ /* 0x000fea0003800000 */
.L_x_10416:
[----:B------:R-:W-:Y:S05]  /*194d0*/  EXIT ;  /* 0x000000000000794d */ /* 0x000fea0003800000 */
.L_x_10437:
[----:B0-----:R0:W1:Y:S02]  /*194e0*/  SYNCS.PHASECHK.TRANS64.TRYWAIT P5, [R4+URZ+0x32490], R101 ;  /* 0x03249065040075a7 */ /* 0x00106400080a017f */
[----:B-1----:R-:W-:Y:S05]  /*194f0*/  @!P5 NANOSLEEP.SYNCS 0x989680 ;  /* 0x009896800000d95d */ /* 0x002fea0003900000 */
[----:B------:R-:W1:Y:S02]  /*19500*/  @!P5 SYNCS.PHASECHK.TRANS64 P5, [R4+URZ+0x32490], R101 ;  /* 0x032490650400d5a7 */ /* 0x000e6400080a007f */
[----:B-1----:R-:W-:Y:S05]  /*19510*/  @!P5 BRA `(.L_x_10437) ;  /* 0xfffffffc00f0d947 */ /* 0x002fea000383ffff */
[----:B------:R-:W-:Y:S05]  /*19520*/  BRA `(.L_x_10689) ;  /* 0xfffffe9400cc7947 */ /* 0x000fea000383ffff */
.L_x_10438:
        /* <DEDUP_REMOVED lines=8> */
.L_x_10691:
[----:B------:R-:W-:Y:S05]  /*195b0*/  BSYNC B1 ;  /* 0x0000000000017941 */ /* 0x000fea0003800000 */
.L_x_10690:
        /* <DEDUP_REMOVED lines=8> */
.L_x_10692:
[----:B------:R-:W-:Y:S01]  /*19640*/  IMAD.MOV.U32 R95, RZ, RZ, R14 ;  /* 0x000000ffff5f7224 */ /* 0x000fe200078e000e */
[----:B------:R-:W-:Y:S06]  /*19650*/  BRA `(.L_x_10693) ;  /* 0xfffffe9400947947 */ /* 0x000fec000383ffff */
.L_x_10447:
        /* <DEDUP_REMOVED lines=8> */
.L_x_10695:
[----:B------:R-:W-:Y:S05]  /*196e0*/  BSYNC B1 ;  /* 0x0000000000017941 */ /* 0x000fea0003800000 */
.L_x_10694:
        /* <DEDUP_REMOVED lines=8> */
.L_x_10696:
[----:B------:R-:W-:Y:S01]  /*19770*/  IMAD.MOV.U32 R47, RZ, RZ, R14 ;  /* 0x000000ffff2f7224 */ /* 0x000fe200078e000e */
[----:B------:R-:W-:Y:S06]  /*19780*/  BRA `(.L_x_10697) ;  /* 0xfffffe9c00287947 */ /* 0x000fec000383ffff */
.L_x_10457:
[----:B-1----:R1:W2:Y:S02]  /*19790*/  SYNCS.PHASECHK.TRANS64.TRYWAIT P4, [R4+URZ+0x32490], R101 ;  /* 0x03249065040075a7 */ /* 0x0022a4000808017f */
[----:B--2---:R-:W-:Y:S05]  /*197a0*/  @!P4 NANOSLEEP.SYNCS 0x989680 ;  /* 0x009896800000c95d */ /* 0x004fea0003900000 */
[----:B------:R-:W2:Y:S02]  /*197b0*/  @!P4 SYNCS.PHASECHK.TRANS64 P4, [R4+URZ+0x32490], R101 ;  /* 0x032490650400c5a7 */ /* 0x000ea4000808007f */
[----:B--2---:R-:W-:Y:S05]  /*197c0*/  @!P4 BRA `(.L_x_10457) ;  /* 0xfffffffc00f0c947 */ /* 0x004fea000383ffff */
[----:B------:R-:W-:Y:S05]  /*197d0*/  BRA `(.L_x_10698) ;  /* 0xfffffea8001c7947 */ /* 0x000fea000383ffff */
.L_x_10458:
        /* <DEDUP_REMOVED lines=8> */
.L_x_10700:
[----:B------:R-:W-:Y:S05]  /*19860*/  BSYNC B1 ;  /* 0x0000000000017941 */ /* 0x000fea0003800000 */
.L_x_10699:
        /* <DEDUP_REMOVED lines=8> */
.L_x_10701:
[----:B------:R-:W-:Y:S01]  /*198f0*/  IMAD.MOV.U32 R94, RZ, RZ, R14 ;  /* 0x000000ffff5e7224 */ /* 0x000fe200078e000e */
[----:B------:R-:W-:Y:S06]  /*19900*/  BRA `(.L_x_10702) ;  /* 0xfffffea400e87947 */ /* 0x000fec000383ffff */
.L_x_10463:
        /* <DEDUP_REMOVED lines=8> */
.L_x_10704:
[----:B------:R-:W-:Y:S05]  /*19990*/  BSYNC B1 ;  /* 0x0000000000017941 */ /* 0x000fea0003800000 */
.L_x_10703:
        /* <DEDUP_REMOVED lines=8> */
.L_x_10705:
[----:B------:R-:W-:Y:S01]  /*19a20*/  IMAD.MOV.U32 R102, RZ, RZ, R14 ;  /* 0x000000ffff667224 */ /* 0x000fe200078e000e */
[----:B------:R-:W-:Y:S06]  /*19a30*/  BRA `(.L_x_10706) ;  /* 0xfffffeac009c7947 */ /* 0x000fec000383ffff */
.L_x_10468:
[----:B0-----:R0:W1:Y:S02]  /*19a40*/  SYNCS.PHASECHK.TRANS64.TRYWAIT P2, [R4+URZ+0x32490], R101 ;  /* 0x03249065040075a7 */ /* 0x001064000804017f */
[----:B-1----:R-:W-:Y:S05]  /*19a50*/  @!P2 NANOSLEEP.SYNCS 0x989680 ;  /* 0x009896800000a95d */ /* 0x002fea0003900000 */
[----:B------:R-:W1:Y:S02]  /*19a60*/  @!P2 SYNCS.PHASECHK.TRANS64 P2, [R4+URZ+0x32490], R101 ;  /* 0x032490650400a5a7 */ /* 0x000e64000804007f */
[----:B-1----:R-:W-:Y:S05]  /*19a70*/  @!P2 BRA `(.L_x_10468) ;  /* 0xfffffffc00f0a947 */ /* 0x002fea000383ffff */
[----:B------:R-:W-:Y:S05]  /*19a80*/  BRA `(.L_x_10707) ;  /* 0xfffffeb400b07947 */ /* 0x000fea000383ffff */
.L_x_10469:
        /* <DEDUP_REMOVED lines=8> */
.L_x_10709:
[----:B------:R-:W-:Y:S05]  /*19b10*/  BSYNC B1 ;  /* 0x0000000000017941 */ /* 0x000fea0003800000 */
.L_x_10708:
        /* <DEDUP_REMOVED lines=8> */
.L_x_10710:
[----:B------:R-:W-:Y:S05]  /*19ba0*/  BRA `(.L_x_10711) ;  /* 0xfffffeb400d87947 */ /* 0x000fea000383ffff */
.L_x_10472:
        /* <DEDUP_REMOVED lines=8> */
.L_x_10713:
[----:B------:R-:W-:Y:S05]  /*19c30*/  BSYNC B1 ;  /* 0x0000000000017941 */ /* 0x000fea0003800000 */
.L_x_10712:
        /* <DEDUP_REMOVED lines=8> */
.L_x_10714:
[----:B------:R-:W-:Y:S05]  /*19cc0*/  BRA `(.L_x_10715) ;  /* 0xfffffeb400d87947 */ /* 0x000fea000383ffff */
.L_x_10476:
[----:B------:R0:W0:Y:S02]  /*19cd0*/  SYNCS.PHASECHK.TRANS64.TRYWAIT P3, [R4+URZ+0x324b0], R101 ;  /* 0x0324b065040075a7 */ /* 0x000024000806017f */
[----:B0-----:R-:W-:Y:S05]  /*19ce0*/  @!P3 NANOSLEEP.SYNCS 0x989680 ;  /* 0x009896800000b95d */ /* 0x001fea0003900000 */
[----:B------:R-:W0:Y:S02]  /*19cf0*/  @!P3 SYNCS.PHASECHK.TRANS64 P3, [R4+URZ+0x324b0], R101 ;  /* 0x0324b0650400b5a7 */ /* 0x000e24000806007f */
[----:B0-----:R-:W-:Y:S05]  /*19d00*/  @!P3 BRA `(.L_x_10476) ;  /* 0xfffffffc00f0b947 */ /* 0x001fea000383ffff */
[----:B------:R-:W-:Y:S05]  /*19d10*/  BRA `(.L_x_10716) ;  /* 0xfffffeb8004c7947 */ /* 0x000fea000383ffff */
.L_x_10484:
        /* <DEDUP_REMOVED lines=10> */
[----:B--2345:R-:W-:Y:S05]  /*19dc0*/  WARPSYNC.COLLECTIVE R15, `(.L_x_10718) ;  /* 0x000000000f087348 */ /* 0x03cfea0003c00000 */
[----:B------:R0:W1:Y:S02]  /*19dd0*/  SHFL.IDX P6, R14, R13, R12, R11 ;  /* 0x0000000c0d0e7389 */ /* 0x00006400000c000b */
[----:B012345:R-:W-:Y:S01]  /*19de0*/  ENDCOLLECTIVE ;  /* 0x000000000000791b */ /* 0x03ffe20003800000 */
.L_x_10718:
[----:B------:R-:W-:Y:S05]  /*19df0*/  BSYNC B0 ;  /* 0x0000000000007941 */ /* 0x000fea0003800000 */
.L_x_10717:
[----:B------:R-:W-:Y:S05]  /*19e00*/  BRA `(.L_x_10719) ;  /* 0xfffffec400a07947 */ /* 0x000fea000383ffff */
.L_x_10496:
[----:B------:R-:W-:Y:S01]  /*19e10*/  BSSY B1, `(.L_x_10720) ;  /* 0x0000008000017945 */ /* 0x000fe20003800000 */
[----:B------:R-:W-:Y:S02]  /*19e20*/  IMAD.MOV.U32 R13, RZ, RZ, R25 ;  /* 0x000000ffff0d7224 */ /* 0x000fe400078e0019 */
[----:B------:R-:W-:Y:S02]  /*19e30*/  IMAD.MOV.U32 R12, RZ, RZ, RZ ;  /* 0x000000ffff0c7224 */ /* 0x000fe400078e00ff */
[----:B------:R-:W-:Y:S02]  /*19e40*/  IMAD.MOV.U32 R11, RZ, RZ, 0x1c1f ;  /* 0x00001c1fff0b7424 */ /* 0x000fe400078e00ff */
[----:B------:R-:W-:-:S07]  /*19e50*/  IMAD.MOV.U32 R15, RZ, RZ, -0x1 ;  /* 0xffffffffff0f7424 */ /* 0x000fce00078e00ff */
[----:B--234-:R-:W-:Y:S05]  /*19e60*/  WARPSYNC.COLLECTIVE R15, `(.L_x_10721) ;  /* 0x000000000f087348 */ /* 0x01cfea0003c00000 */
[----:B------:R0:W1:Y:S02]  /*19e70*/  SHFL.IDX P6, R14, R13, R12, R11 ;  /* 0x0000000c0d0e7389 */ /* 0x00006400000c000b */
[----:B01234-:R-:W-:Y:S01]  /*19e80*/  ENDCOLLECTIVE ;  /* 0x000000000000791b */ /* 0x01ffe20003800000 */
.L_x_10721:
[----:B------:R-:W-:Y:S05]  /*19e90*/  BSYNC B1 ;  /* 0x0000000000017941 */ /* 0x000fea0003800000 */
.L_x_10720:
        /* <DEDUP_REMOVED lines=8> */
.L_x_10722:
[----:B------:R-:W-:Y:S02]  /*19f20*/  IMAD.MOV.U32 R13, RZ, RZ, R27 ;  /* 0x000000ffff0d7224 */ /* 0x000fe400078e001b */
[----:B------:R-:W-:-:S07]  /*19f30*/  IMAD.MOV.U32 R0, RZ, RZ, R14 ;  /* 0x000000ffff007224 */ /* 0x000fce00078e000e */
[----:B------:R-:W-:Y:S05]  /*19f40*/  WARPSYNC.COLLECTIVE R15, `(.L_x_10723) ;  /* 0x000000000f087348 */ /* 0x000fea0003c00000 */
[----:B------:R0:W1:Y:S02]  /*19f50*/  SHFL.IDX P6, R14, R13, R12, R11 ;  /* 0x0000000c0d0e7389 */ /* 0x00006400000c000b */
[----:B01----:R-:W-:Y:S01]  /*19f60*/  ENDCOLLECTIVE ;  /* 0x000000000000791b */ /* 0x003fe20003800000 */
.L_x_10723:
[----:B------:R-:W-:Y:S02]  /*19f70*/  IMAD.MOV.U32 R13, RZ, RZ, R26 ;  /* 0x000000ffff0d7224 */ /* 0x000fe400078e001a */
[----:B------:R-:W-:-:S07]  /*19f80*/  IMAD.MOV.U32 R5, RZ, RZ, R14 ;  /* 0x000000ffff057224 */ /* 0x000fce00078e000e */
[----:B------:R-:W-:Y:S05]  /*19f90*/  WARPSYNC.COLLECTIVE R15, `(.L_x_10724) ;  /* 0x000000000f087348 */ /* 0x000fea0003c00000 */
[----:B------:R0:W1:Y:S02]  /*19fa0*/  SHFL.IDX P6, R14, R13, R12, R11 ;  /* 0x0000000c0d0e7389 */ /* 0x00006400000c000b */
[----:B01----:R-:W-:Y:S01]  /*19fb0*/  ENDCOLLECTIVE ;  /* 0x000000000000791b */ /* 0x003fe20003800000 */
.L_x_10724:
[----:B------:R-:W-:Y:S05]  /*19fc0*/  BRA `(.L_x_10725) ;  /* 0xfffffec8009c7947 */ /* 0x000fea000383ffff */
.L_x_10500:
[----:B0-----:R0:W1:Y:S02]  /*19fd0*/  SYNCS.PHASECHK.TRANS64.TRYWAIT P0, [R19+URZ+0x32400], R28 ;  /* 0x0324001c130075a7 */ /* 0x001064000800017f */
[----:B-1----:R-:W-:Y:S05]  /*19fe0*/  @!P0 NANOSLEEP.SYNCS 0x989680 ;  /* 0x009896800000895d */ /* 0x002fea0003900000 */
[----:B------:R-:W1:Y:S02]  /*19ff0*/  @!P0 SYNCS.PHASECHK.TRANS64 P0, [R19+URZ+0x32400], R28 ;  /* 0x0324001c130085a7 */ /* 0x000e64000800007f */
[----:B-1----:R-:W-:Y:S05]  /*1a000*/  @!P0 BRA `(.L_x_10500) ;  /* 0xfffffffc00f08947 */ /* 0x002fea000383ffff */
[----:B------:R-:W-:Y:S05]  /*1a010*/  BRA `(.L_x_10726) ;  /* 0xfffffecc00c47947 */ /* 0x000fea000383ffff */
.L_x_10508:
        /* <DEDUP_REMOVED lines=8> */
.L_x_10728:
[----:B------:R-:W-:Y:S05]  /*1a0a0*/  BSYNC B1 ;  /* 0x0000000000017941 */ /* 0x000fea0003800000 */
.L_x_10727:
        /* <DEDUP_REMOVED lines=8> */
.L_x_10729:
[----:B------:R-:W-:Y:S02]  /*1a130*/  IMAD.MOV.U32 R13, RZ, RZ, R27 ;  /* 0x000000ffff0d7224 */ /* 0x000fe400078e001b */
[----:B------:R-:W-:-:S07]  /*1a140*/  IMAD.MOV.U32 R3, RZ, RZ, R14 ;  /* 0x000000ffff037224 */ /* 0x000fce00078e000e */
[----:B------:R-:W-:Y:S05]  /*1a150*/  WARPSYNC.COLLECTIVE R15, `(.L_x_10730) ;  /* 0x000000000f087348 */ /* 0x000fea0003c00000 */
[----:B------:R0:W1:Y:S02]  /*1a160*/  SHFL.IDX P6, R14, R13, R12, R11 ;  /* 0x0000000c0d0e7389 */ /* 0x00006400000c000b */
[----:B01----:R-:W-:Y:S01]  /*1a170*/  ENDCOLLECTIVE ;  /* 0x000000000000791b */ /* 0x003fe20003800000 */
.L_x_10730:
[----:B------:R-:W-:Y:S01]  /*1a180*/  IMAD.MOV.U32 R13, RZ, RZ, R26 ;  /* 0x000000ffff0d7224 */ /* 0x000fe200078e001a */
[----:B------:R-:W-:-:S07]  /*1a190*/  MOV R4, R14 ;  /* 0x0000000e00047202 */ /* 0x000fce0000000f00 */
[----:B------:R-:W-:Y:S05]  /*1a1a0*/  WARPSYNC.COLLECTIVE R15, `(.L_x_10731) ;  /* 0x000000000f087348 */ /* 0x000fea0003c00000 */
[----:B------:R0:W1:Y:S02]  /*1a1b0*/  SHFL.IDX P6, R14, R13, R12, R11 ;  /* 0x0000000c0d0e7389 */ /* 0x00006400000c000b */
[----:B01----:R-:W-:Y:S01]  /*1a1c0*/  ENDCOLLECTIVE ;  /* 0x000000000000791b */ /* 0x003fe20003800000 */
.L_x_10731:
[----:B------:R-:W-:Y:S01]  /*1a1d0*/  IMAD.MOV.U32 R5, RZ, RZ, R14 ;  /* 0x000000ffff057224 */ /* 0x000fe200078e000e */
[----:B------:R-:W-:Y:S06]  /*1a1e0*/  BRA `(.L_x_10732) ;  /* 0xfffffed800307947 */ /* 0x000fec000383ffff */
.L_x_10512:
[----:B0-----:R0:W1:Y:S02]  /*1a1f0*/  SYNCS.PHASECHK.TRANS64.TRYWAIT P1, [R19+URZ+0x32400], R26 ;  /* 0x0324001a130075a7 */ /* 0x001064000802017f */
[----:B-1----:R-:W-:Y:S05]  /*1a200*/  @!P1 NANOSLEEP.SYNCS 0x989680 ;  /* 0x009896800000995d */ /* 0x002fea0003900000 */
[----:B------:R-:W1:Y:S02]  /*1a210*/  @!P1 SYNCS.PHASECHK.TRANS64 P1, [R19+URZ+0x32400], R26 ;  /* 0x0324001a130095a7 */ /* 0x000e64000802007f */
[----:B-1----:R-:W-:Y:S05]  /*1a220*/  @!P1 BRA `(.L_x_10512) ;  /* 0xfffffffc00f09947 */ /* 0x002fea000383ffff */
[----:B------:R-:W-:Y:S05]  /*1a230*/  BRA `(.L_x_10733) ;  /* 0xfffffedc00107947 */ /* 0x000fea000383ffff */
.L_x_10518:
[----:B--2---:R2:W0:Y:S02]  /*1a240*/  SYNCS.PHASECHK.TRANS64.TRYWAIT P1, [R3+URZ+0x32430], R8 ;  /* 0x03243008030075a7 */ /* 0x004424000802017f */
[----:B0-----:R-:W-:Y:S05]  /*1a250*/  @!P1 NANOSLEEP.SYNCS 0x989680 ;  /* 0x009896800000995d */ /* 0x001fea0003900000 */
[----:B------:R-:W0:Y:S02]  /*1a260*/  @!P1 SYNCS.PHASECHK.TRANS64 P1, [R3+URZ+0x32430], R8 ;  /* 0x03243008030095a7 */ /* 0x000e24000802007f */
[----:B0-----:R-:W-:Y:S05]  /*1a270*/  @!P1 BRA `(.L_x_10518) ;  /* 0xfffffffc00f09947 */ /* 0x001fea000383ffff */
[----:B------:R-:W-:Y:S05]  /*1a280*/  BRA `(.L_x_10517) ;  /* 0xfffffee800607947 */ /* 0x000fea000383ffff */
.L_x_10520:
[----:B---3--:R3:W4:Y:S02]  /*1a290*/  SYNCS.PHASECHK.TRANS64.TRYWAIT P1, [R19+URZ+0x32410], R6 ;  /* 0x03241006130075a7 */ /* 0x008724000802017f */
[----:B----4-:R-:W-:Y:S05]  /*1a2a0*/  @!P1 NANOSLEEP.SYNCS 0x989680 ;  /* 0x009896800000995d */ /* 0x010fea0003900000 */
[----:B------:R-:W4:Y:S02]  /*1a2b0*/  @!P1 SYNCS.PHASECHK.TRANS64 P1, [R19+URZ+0x32410], R6 ;  /* 0x03241006130095a7 */ /* 0x000f24000802007f */
[----:B----4-:R-:W-:Y:S05]  /*1a2c0*/  @!P1 BRA `(.L_x_10520) ;  /* 0xfffffffc00f09947 */ /* 0x010fea000383ffff */
[----:B------:R-:W-:Y:S05]  /*1a2d0*/  BRA `(.L_x_10734) ;  /* 0xfffffeec004c7947 */ /* 0x000fea000383ffff */
.L_x_10524:
[----:B------:R0:W0:Y:S02]  /*1a2e0*/  SYNCS.PHASECHK.TRANS64.TRYWAIT P1, [R3+URZ+0x32450], R8 ;  /* 0x03245008030075a7 */ /* 0x000024000802017f */
[----:B0-----:R-:W-:Y:S05]  /*1a2f0*/  @!P1 NANOSLEEP.SYNCS 0x989680 ;  /* 0x009896800000995d */ /* 0x001fea0003900000 */
[----:B------:R-:W0:Y:S02]  /*1a300*/  @!P1 SYNCS.PHASECHK.TRANS64 P1, [R3+URZ+0x32450], R8 ;  /* 0x03245008030095a7 */ /* 0x000e24000802007f */
[----:B0-----:R-:W-:Y:S05]  /*1a310*/  @!P1 BRA `(.L_x_10524) ;  /* 0xfffffffc00f09947 */ /* 0x001fea000383ffff */
[----:B------:R-:W-:Y:S05]  /*1a320*/  BRA `(.L_x_10523) ;  /* 0xfffffeec005c7947 */ /* 0x000fea000383ffff */
.L_x_10531:
[----:B-1----:R1:W2:Y:S02]  /*1a330*/  SYNCS.PHASECHK.TRANS64.TRYWAIT P2, [R3+URZ+0x32430], R0 ;  /* 0x03243000030075a7 */ /* 0x0022a4000804017f */
[----:B--2---:R-:W-:Y:S05]  /*1a340*/  @!P2 NANOSLEEP.SYNCS 0x989680 ;  /* 0x009896800000a95d */ /* 0x004fea0003900000 */
[----:B------:R-:W2:Y:S02]  /*1a350*/  @!P2 SYNCS.PHASECHK.TRANS64 P2, [R3+URZ+0x32430], R0 ;  /* 0x032430000300a5a7 */ /* 0x000ea4000804007f */
[----:B--2---:R-:W-:Y:S05]  /*1a360*/  @!P2 BRA `(.L_x_10531) ;  /* 0xfffffffc00f0a947 */ /* 0x004fea000383ffff */
[----:B------:R-:W-:Y:S05]  /*1a370*/  BRA `(.L_x_10530) ;  /* 0xffffff1400d47947 */ /* 0x000fea000383ffff */
.L_x_10535:
[----:B---3--:R3:W4:Y:S02]  /*1a380*/  SYNCS.PHASECHK.TRANS64.TRYWAIT P2, [R3+URZ+0x32450], R0 ;  /* 0x03245000030075a7 */ /* 0x008724000804017f */
[----:B----4-:R-:W-:Y:S05]  /*1a390*/  @!P2 NANOSLEEP.SYNCS 0x989680 ;  /* 0x009896800000a95d */ /* 0x010fea0003900000 */
[----:B------:R-:W4:Y:S02]  /*1a3a0*/  @!P2 SYNCS.PHASECHK.TRANS64 P2, [R3+URZ+0x32450], R0 ;  /* 0x032450000300a5a7 */ /* 0x000f24000804007f */
[----:B----4-:R-:W-:Y:S05]  /*1a3b0*/  @!P2 BRA `(.L_x_10535) ;  /* 0xfffffffc00f0a947 */ /* 0x010fea000383ffff */
[----:B------:R-:W-:Y:S05]  /*1a3c0*/  BRA `(.L_x_10534) ;  /* 0xffffff18007c7947 */ /* 0x000fea000383ffff */
.L_x_10552:
[----:B------:R-:W-:Y:S02]  /*1a3d0*/  IMAD.MOV.U32 R13, RZ, RZ, R4 ;  /* 0x000000ffff0d7224 */ /* 0x000fe400078e0004 */
[----:B------:R-:W-:Y:S02]  /*1a3e0*/  IMAD.MOV.U32 R12, RZ, RZ, RZ ;  /* 0x000000ffff0c7224 */ /* 0x000fe400078e00ff */
[----:B------:R-:W-:Y:S02]  /*1a3f0*/  IMAD.MOV.U32 R11, RZ, RZ, 0x181f ;  /* 0x0000181fff0b7424 */ /* 0x000fe400078e00ff */
[----:B------:R-:W-:-:S07]  /*1a400*/  IMAD.MOV.U32 R15, RZ, RZ, -0x1 ;  /* 0xffffffffff0f7424 */ /* 0x000fce00078e00ff */
[----:B-1--4-:R-:W-:Y:S05]  /*1a410*/  WARPSYNC.COLLECTIVE R15, `(.L_x_10735) ;  /* 0x000000000f087348 */ /* 0x012fea0003c00000 */
[----:B------:R0:W2:Y:S02]  /*1a420*/  SHFL.IDX P6, R14, R13, R12, R11 ;  /* 0x0000000c0d0e7389 */ /* 0x0000a400000c000b */
[----:B012-4-:R-:W-:Y:S01]  /*1a430*/  ENDCOLLECTIVE ;  /* 0x000000000000791b */ /* 0x017fe20003800000 */
.L_x_10735:
[----:B------:R-:W-:Y:S02]  /*1a440*/  IMAD.MOV.U32 R13, RZ, RZ, R3 ;  /* 0x000000ffff0d7224 */ /* 0x000fe400078e0003 */
[----:B------:R-:W-:-:S07]  /*1a450*/  IMAD.MOV.U32 R0, RZ, RZ, R14 ;  /* 0x000000ffff007224 */ /* 0x000fce00078e000e */
[----:B------:R-:W-:Y:S05]  /*1a460*/  WARPSYNC.COLLECTIVE R15, `(.L_x_10736) ;  /* 0x000000000f087348 */ /* 0x000fea0003c00000 */
[----:B------:R0:W1:Y:S02]  /*1a470*/  SHFL.IDX P6, R14, R13, R12, R11 ;  /* 0x0000000c0d0e7389 */ /* 0x00006400000c000b */
[----:B01----:R-:W-:Y:S01]  /*1a480*/  ENDCOLLECTIVE ;  /* 0x000000000000791b */ /* 0x003fe20003800000 */
.L_x_10736:
[----:B------:R-:W-:Y:S05]  /*1a490*/  BRA `(.L_x_10737) ;  /* 0xffffff7400bc7947 */ /* 0x000fea000383ffff */
.L_x_10555:
[----:B------:R-:W-:Y:S01]  /*1a4a0*/  BSSY B1, `(.L_x_10738) ;  /* 0x0000008000017945 */ /* 0x000fe20003800000 */
[----:B--2---:R-:W-:Y:S02]  /*1a4b0*/  IMAD.MOV.U32 R13, RZ, RZ, R4 ;  /* 0x000000ffff0d7224 */ /* 0x004fe400078e0004 */
[----:B------:R-:W-:Y:S02]  /*1a4c0*/  IMAD.MOV.U32 R12, RZ, RZ, 0x1 ;  /* 0x00000001ff0c7424 */ /* 0x000fe400078e00ff */
[----:B------:R-:W-:Y:S02]  /*1a4d0*/  IMAD.MOV.U32 R11, RZ, RZ, 0x181f ;  /* 0x0000181fff0b7424 */ /* 0x000fe400078e00ff */
[----:B------:R-:W-:-:S07]  /*1a4e0*/  IMAD.MOV.U32 R15, RZ, RZ, -0x1 ;  /* 0xffffffffff0f7424 */ /* 0x000fce00078e00ff */
[----:B01-34-:R-:W-:Y:S05]  /*1a4f0*/  WARPSYNC.COLLECTIVE R15, `(.L_x_10739) ;  /* 0x000000000f087348 */ /* 0x01bfea0003c00000 */
[----:B---3--:R2:W3:Y:S02]  /*1a500*/  SHFL.IDX P6, R14, R13, R12, R11 ;  /* 0x0000000c0d0e7389 */ /* 0x0084e400000c000b */
[----:B01234-:R-:W-:Y:S01]  /*1a510*/  ENDCOLLECTIVE ;  /* 0x000000000000791b */ /* 0x01ffe20003800000 */
.L_x_10739:
[----:B------:R-:W-:Y:S05]  /*1a520*/  BSYNC B1 ;  /* 0x0000000000017941 */ /* 0x000fea0003800000 */
.L_x_10738:
        /* <DEDUP_REMOVED lines=8> */
.L_x_10740:
[----:B------:R-:W-:Y:S05]  /*1a5b0*/  BRA `(.L_x_10741) ;  /* 0xffffff7400e07947 */ /* 0x000fea000383ffff */
.L_x_10558:
[----:B------:R-:W-:Y:S01]  /*1a5c0*/  BSSY B1, `(.L_x_10742) ;  /* 0x0000008000017945 */ /* 0x000fe20003800000 */
[----:B0-----:R-:W-:Y:S01]  /*1a5d0*/  IMAD.MOV.U32 R13, RZ, RZ, R4 ;  /* 0x000000ffff0d7224 */ /* 0x001fe200078e0004 */
[----:B------:R-:W-:Y:S01]  /*1a5e0*/  MOV R11, 0x181f ;  /* 0x0000181f000b7802 */ /* 0x000fe20000000f00 */
[----:B------:R-:W-:Y:S02]  /*1a5f0*/  IMAD.MOV.U32 R12, RZ, RZ, 0x2 ;  /* 0x00000002ff0c7424 */ /* 0x000fe400078e00ff */
[----:B------:R-:W-:-:S07]  /*1a600*/  IMAD.MOV.U32 R15, RZ, RZ, -0x1 ;  /* 0xffffffffff0f7424 */ /* 0x000fce00078e00ff */
[----:B-1234-:R-:W-:Y:S05]  /*1a610*/  WARPSYNC.COLLECTIVE R15, `(.L_x_10743) ;  /* 0x000000000f087348 */ /* 0x01efea0003c00000 */
[----:B---3--:R0:W3:Y:S02]  /*1a620*/  SHFL.IDX P6, R14, R13, R12, R11 ;  /* 0x0000000c0d0e7389 */ /* 0x0080e400000c000b */
[----:B01234-:R-:W-:Y:S01]  /*1a630*/  ENDCOLLECTIVE ;  /* 0x000000000000791b */ /* 0x01ffe20003800000 */
.L_x_10743:
[----:B------:R-:W-:Y:S05]  /*1a640*/  BSYNC B1 ;  /* 0x0000000000017941 */ /* 0x000fea0003800000 */
.L_x_10742:
        /* <DEDUP_REMOVED lines=8> */
.L_x_10744:
[----:B------:R-:W-:Y:S05]  /*1a6d0*/  BRA `(.L_x_10745) ;  /* 0xffffff7800007947 */ /* 0x000fea000383ffff */
.L_x_10561:
[----:B------:R-:W-:Y:S01]  /*1a6e0*/  BSSY B1, `(.L_x_10746) ;  /* 0x0000008000017945 */ /* 0x000fe20003800000 */
[----:B0-----:R-:W-:Y:S02]  /*1a6f0*/  IMAD.MOV.U32 R13, RZ, RZ, R4 ;  /* 0x000000ffff0d7224 */ /* 0x001fe400078e0004 */
[----:B------:R-:W-:Y:S02]  /*1a700*/  IMAD.MOV.U32 R12, RZ, RZ, 0x3 ;  /* 0x00000003ff0c7424 */ /* 0x000fe400078e00ff */
[----:B------:R-:W-:Y:S02]  /*1a710*/  IMAD.MOV.U32 R11, RZ, RZ, 0x181f ;  /* 0x0000181fff0b7424 */ /* 0x000fe400078e00ff */
[----:B------:R-:W-:-:S07]  /*1a720*/  IMAD.MOV.U32 R15, RZ, RZ, -0x1 ;  /* 0xffffffffff0f7424 */ /* 0x000fce00078e00ff */
[----:B-1234-:R-:W-:Y:S05]  /*1a730*/  WARPSYNC.COLLECTIVE R15, `(.L_x_10747) ;  /* 0x000000000f087348 */ /* 0x01efea0003c00000 */
[----:B------:R0:W0:Y:S02]  /*1a740*/  SHFL.IDX P6, R14, R13, R12, R11 ;  /* 0x0000000c0d0e7389 */ /* 0x00002400000c000b */
[----:B01234-:R-:W-:Y:S01]  /*1a750*/  ENDCOLLECTIVE ;  /* 0x000000000000791b */ /* 0x01ffe20003800000 */
.L_x_10747:
[----:B------:R-:W-:Y:S05]  /*1a760*/  BSYNC B1 ;  /* 0x0000000000017941 */ /* 0x000fea0003800000 */
.L_x_10746:
        /* <DEDUP_REMOVED lines=8> */
.L_x_10748:
[----:B------:R-:W-:Y:S05]  /*1a7f0*/  BRA `(.L_x_10749) ;  /* 0xffffff7800207947 */ /* 0x000fea000383ffff */
.L_x_10578:
        /* <DEDUP_REMOVED lines=11> */
.L_x_10751:
[----:B------:R-:W-:Y:S05]  /*1a8b0*/  BSYNC B1 ;  /* 0x0000000000017941 */ /* 0x000fea0003800000 */
.L_x_10750:
[----:B------:R-:W-:Y:S05]  /*1a8c0*/  BRA `(.L_x_10752) ;  /* 0xffffff8800c47947 */ /* 0x000fea000383ffff */
.L_x_10580:
[----:B------:R-:W-:Y:S01]  /*1a8d0*/  BSSY B1, `(.L_x_10753) ;  /* 0x0000006000017945 */ /* 0x000fe20003800000 */
[----:B------:R-:W-:-:S07]  /*1a8e0*/  MOV R15, 0xffffffff ;  /* 0xffffffff000f7802 */ /* 0x000fce0000000f00 */
[----:B0-----:R-:W-:Y:S05]  /*1a8f0*/  WARPSYNC.COLLECTIVE R15, `(.L_x_10754) ;  /* 0x000000000f0c7348 */ /* 0x001fea0003c00000 */
[----:B------:R-:W-:Y:S02]  /*1a900*/  ELECT P6, UR62, PT ;  /* 0x00000000003e782f */ /* 0x000fe400038c0000 */
[----:B------:R-:W-:Y:S01]  /*1a910*/  MOV R14, UR62 ;  /* 0x0000003e000e7c02 */ /* 0x000fe20008000f00 */
[----:B0-----:R-:W-:Y:S10]  /*1a920*/  ENDCOLLECTIVE ;  /* 0x000000000000791b */ /* 0x001ff40003800000 */
.L_x_10754:
[----:B------:R-:W-:Y:S05]  /*1a930*/  BSYNC B1 ;  /* 0x0000000000017941 */ /* 0x000fea0003800000 */
.L_x_10753:
[----:B------:R-:W-:Y:S05]  /*1a940*/  BRA `(.L_x_10579) ;  /* 0xffffff8800bc7947 */ /* 0x000fea000383ffff */
.L_x_10582:
[----:B0-----:R0:W1:Y:S02]  /*1a950*/  SYNCS.PHASECHK.TRANS64.TRYWAIT P0, [R23+URZ+0x32420], R3 ;  /* 0x03242003170075a7 */ /* 0x001064000800017f */
[----:B-1----:R-:W-:Y:S05]  /*1a960*/  @!P0 NANOSLEEP.SYNCS 0x989680 ;  /* 0x009896800000895d */ /* 0x002fea0003900000 */
[----:B------:R-:W1:Y:S02]  /*1a970*/  @!P0 SYNCS.PHASECHK.TRANS64 P0, [R23+URZ+0x32420], R3 ;  /* 0x03242003170085a7 */ /* 0x000e64000800007f */
[----:B-1----:R-:W-:Y:S05]  /*1a980*/  @!P0 BRA `(.L_x_10582) ;  /* 0xfffffffc00f08947 */ /* 0x002fea000383ffff */
[----:B------:R-:W-:Y:S05]  /*1a990*/  BRA `(.L_x_10755) ;  /* 0xffffff8800cc7947 */ /* 0x000fea000383ffff */
.L_x_10586:
[----:B0-----:R0:W1:Y:S02]  /*1a9a0*/  SYNCS.PHASECHK.TRANS64.TRYWAIT P0, [R3+URZ+0x324a0], R6 ;  /* 0x0324a006030075a7 */ /* 0x001064000800017f */
[----:B-1----:R-:W-:Y:S05]  /*1a9b0*/  @!P0 NANOSLEEP.SYNCS 0x989680 ;  /* 0x009896800000895d */ /* 0x002fea0003900000 */
[----:B------:R-:W1:Y:S02]  /*1a9c0*/  @!P0 SYNCS.PHASECHK.TRANS64 P0, [R3+URZ+0x324a0], R6 ;  /* 0x0324a006030085a7 */ /* 0x000e64000800007f */
[----:B-1----:R-:W-:Y:S05]  /*1a9d0*/  @!P0 BRA `(.L_x_10586) ;  /* 0xfffffffc00f08947 */ /* 0x002fea000383ffff */
[----:B------:R-:W-:Y:S05]  /*1a9e0*/  BRA `(.L_x_10756) ;  /* 0xffffff8800e47947 */ /* 0x000fea000383ffff */
.L_x_10591:
[----:B-1----:R1:W2:Y:S02]  /*1a9f0*/  SYNCS.PHASECHK.TRANS64.TRYWAIT P0, [R3+URZ+0x324c0], R6 ;  /* 0x0324c006030075a7 */ /* 0x0022a4000800017f */
[----:B--2---:R-:W-:Y:S05]  /*1aa00*/  @!P0 NANOSLEEP.SYNCS 0x989680 ;  /* 0x009896800000895d */ /* 0x004fea0003900000 */
[----:B------:R-:W2:Y:S02]  /*1aa10*/  @!P0 SYNCS.PHASECHK.TRANS64 P0, [R3+URZ+0x324c0], R6 ;  /* 0x0324c006030085a7 */ /* 0x000ea4000800007f */
[----:B--2---:R-:W-:Y:S05]  /*1aa20*/  @!P0 BRA `(.L_x_10591) ;  /* 0xfffffffc00f08947 */ /* 0x004fea000383ffff */
[----:B------:R-:W-:Y:S05]  /*1aa30*/  BRA `(.L_x_10757) ;  /* 0xffffff8c00607947 */ /* 0x000fea000383ffff */
.L_x_10601:
[----:B0-----:R0:W1:Y:S02]  /*1aa40*/  SYNCS.PHASECHK.TRANS64.TRYWAIT P1, [R6+URZ+0x324a0], R2 ;  /* 0x0324a002060075a7 */ /* 0x001064000802017f */
[----:B-1----:R-:W-:Y:S05]  /*1aa50*/  @!P1 NANOSLEEP.SYNCS 0x989680 ;  /* 0x009896800000995d */ /* 0x002fea0003900000 */
[----:B------:R-:W1:Y:S02]  /*1aa60*/  @!P1 SYNCS.PHASECHK.TRANS64 P1, [R6+URZ+0x324a0], R2 ;  /* 0x0324a002060095a7 */ /* 0x000e64000802007f */
[----:B-1----:R-:W-:Y:S05]  /*1aa70*/  @!P1 BRA `(.L_x_10601) ;  /* 0xfffffffc00f09947 */ /* 0x002fea000383ffff */
[----:B------:R-:W-:Y:S05]  /*1aa80*/  BRA `(.L_x_10758) ;  /* 0xffffff9000d47947 */ /* 0x000fea000383ffff */
.L_x_10606:
[----:B-1----:R1:W2:Y:S02]  /*1aa90*/  SYNCS.PHASECHK.TRANS64.TRYWAIT P1, [R6+URZ+0x324c0], R2 ;  /* 0x0324c002060075a7 */ /* 0x0022a4000802017f */
[----:B--2---:R-:W-:Y:S05]  /*1aaa0*/  @!P1 NANOSLEEP.SYNCS 0x989680 ;  /* 0x009896800000995d */ /* 0x004fea0003900000 */
[----:B------:R-:W2:Y:S02]  /*1aab0*/  @!P1 SYNCS.PHASECHK.TRANS64 P1, [R6+URZ+0x324c0], R2 ;  /* 0x0324c002060095a7 */ /* 0x000ea4000802007f */
[----:B--2---:R-:W-:Y:S05]  /*1aac0*/  @!P1 BRA `(.L_x_10606) ;  /* 0xfffffffc00f09947 */ /* 0x004fea000383ffff */
[----:B------:R-:W-:Y:S05]  /*1aad0*/  BRA `(.L_x_10759) ;  /* 0xffffff94004c7947 */ /* 0x000fea000383ffff */
.L_x_10622:
        /* <DEDUP_REMOVED lines=11> */
.L_x_10761:
[----:B------:R-:W-:Y:S05]  /*1ab90*/  BSYNC B0 ;  /* 0x0000000000007941 */ /* 0x000fea0003800000 */
.L_x_10760:
[----:B------:R-:W-:Y:S05]  /*1aba0*/  BRA `(.L_x_10762) ;  /* 0xffffffa000d07947 */ /* 0x000fea000383ffff */
.L_x_10625:
[----:B0-----:R0:W1:Y:S02]  /*1abb0*/  SYNCS.PHASECHK.TRANS64.TRYWAIT P0, [R30+URZ+0x32440], R0 ;  /* 0x032440001e0075a7 */ /* 0x001064000800017f */
[----:B-1----:R-:W-:Y:S05]  /*1abc0*/  @!P0 NANOSLEEP.SYNCS 0x989680 ;  /* 0x009896800000895d */ /* 0x002fea0003900000 */
[----:B------:R-:W1:Y:S02]  /*1abd0*/  @!P0 SYNCS.PHASECHK.TRANS64 P0, [R30+URZ+0x32440], R0 ;  /* 0x032440001e0085a7 */ /* 0x000e64000800007f */
[----:B-1----:R-:W-:Y:S05]  /*1abe0*/  @!P0 BRA `(.L_x_10625) ;  /* 0xfffffffc00f08947 */ /* 0x002fea000383ffff */
[----:B------:R-:W-:Y:S05]  /*1abf0*/  BRA `(.L_x_10763) ;  /* 0xffffffa000f47947 */ /* 0x000fea000383ffff */
.L_x_10626:
        /* <DEDUP_REMOVED lines=8> */
.L_x_10765:
[----:B------:R-:W-:Y:S05]  /*1ac80*/  BSYNC B0 ;  /* 0x0000000000007941 */ /* 0x000fea0003800000 */
.L_x_10764:
        /* <DEDUP_REMOVED lines=9> */
.L_x_10766:
[----:B------:R-:W-:Y:S02]  /*1ad20*/  IMAD.MOV.U32 R13, RZ, RZ, R4 ;  /* 0x000000ffff0d7224 */ /* 0x000fe400078e0004 */
[----:B------:R-:W-:Y:S02]  /*1ad30*/  IMAD.MOV.U32 R12, RZ, RZ, 0x1 ;  /* 0x00000001ff0c7424 */ /* 0x000fe400078e00ff */
[----:B------:R-:W-:-:S07]  /*1ad40*/  IMAD.MOV.U32 R3, RZ, RZ, R14 ;  /* 0x000000ffff037224 */ /* 0x000fce00078e000e */
[----:B------:R-:W-:Y:S05]  /*1ad50*/  WARPSYNC.COLLECTIVE R15, `(.L_x_10767) ;  /* 0x000000000f087348 */ /* 0x000fea0003c00000 */
[----:B------:R0:W1:Y:S02]  /*1ad60*/  SHFL.IDX P6, R14, R13, R12, R11 ;  /* 0x0000000c0d0e7389 */ /* 0x00006400000c000b */
[----:B01----:R-:W-:Y:S01]  /*1ad70*/  ENDCOLLECTIVE ;  /* 0x000000000000791b */ /* 0x003fe20003800000 */
.L_x_10767:
        /* <DEDUP_REMOVED lines=15> */
.L_x_10768:
[----:B------:R-:W-:Y:S02]  /*1ae70*/  @P0 IMAD R6, R5, 0x2, R23 ;  /* 0x0000000205060824 */ /* 0x000fe400078e0217 */
[----:B------:R-:W-:Y:S02]  /*1ae80*/  IMAD.MOV.U32 R13, RZ, RZ, R4 ;  /* 0x000000ffff0d7224 */ /* 0x000fe400078e0004 */
[----:B------:R-:W-:Y:S02]  /*1ae90*/  IMAD.MOV.U32 R12, RZ, RZ, 0x2 ;  /* 0x00000002ff0c7424 */ /* 0x000fe400078e00ff */
[----:B------:R-:W-:-:S07]  /*1aea0*/  IMAD.MOV.U32 R3, RZ, RZ, R14 ;  /* 0x000000ffff037224 */ /* 0x000fce00078e000e */
[----:B------:R-:W-:Y:S05]  /*1aeb0*/  WARPSYNC.COLLECTIVE R15, `(.L_x_10769) ;  /* 0x000000000f087348 */ /* 0x000fea0003c00000 */
[----:B------:R0:W1:Y:S02]  /*1aec0*/  SHFL.IDX P6, R14, R13, R12, R11 ;  /* 0x0000000c0d0e7389 */ /* 0x00006400000c000b */
[----:B01----:R-:W-:Y:S01]  /*1aed0*/  ENDCOLLECTIVE ;  /* 0x000000000000791b */ /* 0x003fe20003800000 */
.L_x_10769:
        /* <DEDUP_REMOVED lines=15> */
.L_x_10770:
[----:B------:R-:W-:Y:S02]  /*1afd0*/  @P0 IMAD R6, R5, 0x2, R23 ;  /* 0x0000000205060824 */ /* 0x000fe400078e0217 */
[----:B------:R-:W-:Y:S02]  /*1afe0*/  IMAD.MOV.U32 R13, RZ, RZ, R4 ;  /* 0x000000ffff0d7224 */ /* 0x000fe400078e0004 */
[----:B------:R-:W-:Y:S02]  /*1aff0*/  IMAD.MOV.U32 R12, RZ, RZ, 0x3 ;  /* 0x00000003ff0c7424 */ /* 0x000fe400078e00ff */
[----:B------:R-:W-:-:S07]  /*1b000*/  IMAD.MOV.U32 R3, RZ, RZ, R14 ;  /* 0x000000ffff037224 */ /* 0x000fce00078e000e */
[----:B------:R-:W-:Y:S05]  /*1b010*/  WARPSYNC.COLLECTIVE R15, `(.L_x_10771) ;  /* 0x000000000f087348 */ /* 0x000fea0003c00000 */
[----:B------:R0:W1:Y:S02]  /*1b020*/  SHFL.IDX P6, R14, R13, R12, R11 ;  /* 0x0000000c0d0e7389 */ /* 0x00006400000c000b */
[----:B01----:R-:W-:Y:S01]  /*1b030*/  ENDCOLLECTIVE ;  /* 0x000000000000791b */ /* 0x003fe20003800000 */
.L_x_10771:
        /* <DEDUP_REMOVED lines=15> */
.L_x_10772:
[----:B------:R-:W-:Y:S02]  /*1b130*/  @P0 IMAD R6, R5, 0x2, R23 ;  /* 0x0000000205060824 */ /* 0x000fe400078e0217 */
[----:B------:R-:W-:Y:S02]  /*1b140*/  IMAD.MOV.U32 R13, RZ, RZ, R4 ;  /* 0x000000ffff0d7224 */ /* 0x000fe400078e0004 */
[----:B------:R-:W-:Y:S02]  /*1b150*/  IMAD.MOV.U32 R12, RZ, RZ, 0x4 ;  /* 0x00000004ff0c7424 */ /* 0x000fe400078e00ff */
[----:B------:R-:W-:-:S07]  /*1b160*/  IMAD.MOV.U32 R3, RZ, RZ, R14 ;  /* 0x000000ffff037224 */ /* 0x000fce00078e000e */
[----:B------:R-:W-:Y:S05]  /*1b170*/  WARPSYNC.COLLECTIVE R15, `(.L_x_10773) ;  /* 0x000000000f087348 */ /* 0x000fea0003c00000 */
[----:B------:R0:W1:Y:S02]  /*1b180*/  SHFL.IDX P6, R14, R13, R12, R11 ;  /* 0x0000000c0d0e7389 */ /* 0x00006400000c000b */
[----:B01----:R-:W-:Y:S01]  /*1b190*/  ENDCOLLECTIVE ;  /* 0x000000000000791b */ /* 0x003fe20003800000 */
.L_x_10773:
        /* <DEDUP_REMOVED lines=15> */
.L_x_10774:
[----:B------:R-:W-:Y:S02]  /*1b290*/  @P0 IMAD R6, R5, 0x2, R23 ;  /* 0x0000000205060824 */ /* 0x000fe400078e0217 */
[----:B------:R-:W-:Y:S02]  /*1b2a0*/  IMAD.MOV.U32 R13, RZ, RZ, R4 ;  /* 0x000000ffff0d7224 */ /* 0x000fe400078e0004 */
[----:B------:R-:W-:Y:S02]  /*1b2b0*/  IMAD.MOV.U32 R12, RZ, RZ, 0x5 ;  /* 0x00000005ff0c7424 */ /* 0x000fe400078e00ff */
[----:B------:R-:W-:-:S07]  /*1b2c0*/  IMAD.MOV.U32 R3, RZ, RZ, R14 ;  /* 0x000000ffff037224 */ /* 0x000fce00078e000e */
[----:B------:R-:W-:Y:S05]  /*1b2d0*/  WARPSYNC.COLLECTIVE R15, `(.L_x_10775) ;  /* 0x000000000f087348 */ /* 0x000fea0003c00000 */
[----:B------:R0:W1:Y:S02]  /*1b2e0*/  SHFL.IDX P6, R14, R13, R12, R11 ;  /* 0x0000000c0d0e7389 */ /* 0x00006400000c000b */
[----:B01----:R-:W-:Y:S01]  /*1b2f0*/  ENDCOLLECTIVE ;  /* 0x000000000000791b */ /* 0x003fe20003800000 */
.L_x_10775:
        /* <DEDUP_REMOVED lines=10> */
.L_x_10776:
[----:B------:R-:W-:Y:S01]  /*1b3a0*/  @!PT LDS RZ, [RZ] ;  /* 0x00000000fffff984 */ /* 0x000fe20000000800 */
[----:B------:R-:W-:Y:S01]  /*1b3b0*/  @!PT LDS RZ, [RZ] ;  /* 0x00000000fffff984 */ /* 0x000fe20000000800 */
[----:B------:R-:W-:Y:S01]  /*1b3c0*/  @!PT LDS RZ, [RZ] ;  /* 0x00000000fffff984 */ /* 0x000fe20000000800 */
[----:B------:R0:W-:Y:S01]  /*1b3d0*/  @P0 LDGSTS.E.BYPASS.LTC128B.128 [R6+0x1e400], desc[UR60][R2.64], !P2 ;  /* 0x1e40000002060fae */ /* 0x0001e2000d101d7c */
[----:B------:R-:W-:Y:S01]  /*1b3e0*/  IMAD.MOV.U32 R0, RZ, RZ, R14 ;  /* 0x000000ffff007224 */ /* 0x000fe200078e000e */
[----:B------:R-:W-:Y:S06]  /*1b3f0*/  BRA `(.L_x_10777) ;  /* 0xffffffa000607947 */ /* 0x000fec000383ffff */
.L_x_10631:
        /* <DEDUP_REMOVED lines=9> */
.L_x_10778:
[C---:B------:R-:W-:Y:S01]  /*1b490*/  VIADD R10, R17.reuse, 0x10 ;  /* 0x00000010110a7836 */ /* 0x040fe20000000000 */
[C---:B------:R-:W-:Y:S01]  /*1b4a0*/  ISETP.GE.AND P0, PT, R17.reuse, R2, PT ;  /* 0x000000021100720c */ /* 0x040fe20003f06270 */
[C---:B------:R-:W-:Y:S02]  /*1b4b0*/  VIADD R6, R17.reuse, 0x20 ;  /* 0x0000002011067836 */ /* 0x040fe40000000000 */
[----:B------:R-:W-:Y:S01]  /*1b4c0*/  VIADD R8, R17, 0x30 ;  /* 0x0000003011087836 */ /* 0x000fe20000000000 */
[----:B------:R0:W-:Y:S04]  /*1b4d0*/  STL [R1+0x20], R10 ;  /* 0x0000200a01007387 */ /* 0x0001e80000100800 */
[----:B------:R0:W-:Y:S01]  /*1b4e0*/  STL [R1+0x24], R6 ;  /* 0x0000240601007387 */ /* 0x0001e20000100800 */
[----:B------:R-:W-:-:S03]  /*1b4f0*/  IMAD.MOV.U32 R13, RZ, RZ, R0 ;  /* 0x000000ffff0d7224 */ /* 0x000fc600078e0000 */
[----:B------:R0:W-:Y:S01]  /*1b500*/  STL [R1+0x28], R8 ;  /* 0x0000280801007387 */ /* 0x0001e20000100800 */
[----:B------:R-:W-:-:S07]  /*1b510*/  IMAD.MOV.U32 R4, RZ, RZ, R14 ;  /* 0x000000ffff047224 */ /* 0x000fce00078e000e */
[----:B0-----:R-:W-:Y:S05]  /*1b520*/  WARPSYNC.COLLECTIVE R15, `(.L_x_10779) ;  /* 0x000000000f087348 */ /* 0x001fea0003c00000 */
[----:B------:R1:W2:Y:S02]  /*1b530*/  SHFL.IDX P6, R14, R13, R12, R11 ;  /* 0x0000000c0d0e7389 */ /* 0x0002a400000c000b */
[----:B012---:R-:W-:Y:S01]  /*1b540*/  ENDCOLLECTIVE ;  /* 0x000000000000791b */ /* 0x007fe20003800000 */
.L_x_10779:
[----:B------:R-:W-:Y:S01]  /*1b550*/  IMAD.MOV.U32 R13, RZ, RZ, R3 ;  /* 0x000000ffff0d7224 */ /* 0x000fe200078e0003 */
[----:B------:R-:W-:Y:S01]  /*1b560*/  MOV R12, 0x1 ;  /* 0x00000001000c7802 */ /* 0x000fe20000000f00 */
[----:B------:R-:W-:-:S07]  /*1b570*/  IMAD.MOV.U32 R5, RZ, RZ, R14 ;  /* 0x000000ffff057224 */ /* 0x000fce00078e000e */
[----:B------:R-:W-:Y:S05]  /*1b580*/  WARPSYNC.COLLECTIVE R15, `(.L_x_10780) ;  /* 0x000000000f087348 */ /* 0x000fea0003c00000 */
[----:B------:R0:W1:Y:S02]  /*1b590*/  SHFL.IDX P6, R14, R13, R12, R11 ;  /* 0x0000000c0d0e7389 */ /* 0x00006400000c000b */
[----:B01----:R-:W-:Y:S01]  /*1b5a0*/  ENDCOLLECTIVE ;  /* 0x000000000000791b */ /* 0x003fe20003800000 */
.L_x_10780:
        /* <DEDUP_REMOVED lines=15> */
.L_x_10781:
[----:B------:R-:W-:Y:S02]  /*1b6a0*/  IMAD.MOV.U32 R13, RZ, RZ, R3 ;  /* 0x000000ffff0d7224 */ /* 0x000fe400078e0003 */
[----:B------:R-:W-:Y:S02]  /*1b6b0*/  IMAD.MOV.U32 R12, RZ, RZ, 0x2 ;  /* 0x00000002ff0c7424 */ /* 0x000fe400078e00ff */
[----:B------:R-:W-:-:S07]  /*1b6c0*/  IMAD.MOV.U32 R5, RZ, RZ, R14 ;  /* 0x000000ffff057224 */ /* 0x000fce00078e000e */
[----:B------:R-:W-:Y:S05]  /*1b6d0*/  WARPSYNC.COLLECTIVE R15, `(.L_x_10782) ;  /* 0x000000000f087348 */ /* 0x000fea0003c00000 */
[----:B------:R0:W1:Y:S02]  /*1b6e0*/  SHFL.IDX P6, R14, R13, R12, R11 ;  /* 0x0000000c0d0e7389 */ /* 0x00006400000c000b */
[----:B01----:R-:W-:Y:S01]  /*1b6f0*/  ENDCOLLECTIVE ;  /* 0x000000000000791b */ /* 0x003fe20003800000 */
.L_x_10782:
        /* <DEDUP_REMOVED lines=15> */
.L_x_10783:
[----:B------:R-:W-:Y:S02]  /*1b7f0*/  IMAD.MOV.U32 R13, RZ, RZ, R3 ;  /* 0x000000ffff0d7224 */ /* 0x000fe400078e0003 */
[----:B------:R-:W-:Y:S02]  /*1b800*/  IMAD.MOV.U32 R12, RZ, RZ, 0x3 ;  /* 0x00000003ff0c7424 */ /* 0x000fe400078e00ff */
[----:B------:R-:W-:-:S07]  /*1b810*/  IMAD.MOV.U32 R5, RZ, RZ, R14 ;  /* 0x000000ffff057224 */ /* 0x000fce00078e000e */
[----:B------:R-:W-:Y:S05]  /*1b820*/  WARPSYNC.COLLECTIVE R15, `(.L_x_10784) ;  /* 0x000000000f087348 */ /* 0x000fea0003c00000 */
[----:B------:R0:W1:Y:S02]  /*1b830*/  SHFL.IDX P6, R14, R13, R12, R11 ;  /* 0x0000000c0d0e7389 */ /* 0x00006400000c000b */
[----:B01----:R-:W-:Y:S01]  /*1b840*/  ENDCOLLECTIVE ;  /* 0x000000000000791b */ /* 0x003fe20003800000 */
.L_x_10784:
        /* <DEDUP_REMOVED lines=10> */
.L_x_10785:
[----:B------:R-:W-:Y:S01]  /*1b8f0*/  @!PT LDS RZ, [RZ] ;  /* 0x00000000fffff984 */ /* 0x000fe20000000800 */
[----:B------:R-:W-:Y:S01]  /*1b900*/  @!PT LDS RZ, [RZ] ;  /* 0x00000000fffff984 */ /* 0x000fe20000000800 */
[----:B------:R-:W-:Y:S01]  /*1b910*/  @!PT LDS RZ, [RZ] ;  /* 0x00000000fffff984 */ /* 0x000fe20000000800 */
[----:B------:R0:W-:Y:S01]  /*1b920*/  @!P0 LDGSTS.E.BYPASS.LTC128B.128 [R26+0x19400], desc[UR60][R4.64], !P1 ;  /* 0x19400000041a8fae */ /* 0x0001e2000c901d7c */
[----:B------:R-:W-:Y:S01]  /*1b930*/  ISETP.GE.AND P0, PT, R8, R2, PT ;  /* 0x000000020800720c */ /* 0x000fe20003f06270 */
[----:B------:R-:W-:-:S05]  /*1b940*/  VIADD R8, R17, 0x40 ;  /* 0x0000004011087836 */ /* 0x000fca0000000000 */
[----:B------:R1:W-:Y:S01]  /*1b950*/  STL [R1+0x2c], R8 ;  /* 0x00002c0801007387 */ /* 0x0003e20000100800 */
[----:B------:R-:W-:Y:S01]  /*1b960*/  MOV R13, R3 ;  /* 0x00000003000d7202 */ /* 0x000fe20000000f00 */
[----:B------:R-:W-:Y:S02]  /*1b970*/  IMAD.MOV.U32 R12, RZ, RZ, 0x4 ;  /* 0x00000004ff0c7424 */ /* 0x000fe400078e00ff */
[----:B0-----:R-:W-:-:S07]  /*1b980*/  IMAD.MOV.U32 R4, RZ, RZ, R14 ;  /* 0x000000ffff047224 */ /* 0x001fce00078e000e */
[----:B-1----:R-:W-:Y:S05]  /*1b990*/  WARPSYNC.COLLECTIVE R15, `(.L_x_10786) ;  /* 0x000000000f087348 */ /* 0x002fea0003c00000 */
[----:B------:R0:W2:Y:S02]  /*1b9a0*/  SHFL.IDX P6, R14, R13, R12, R11 ;  /* 0x0000000c0d0e7389 */ /* 0x0000a400000c000b */
[----:B012---:R-:W-:Y:S01]  /*1b9b0*/  ENDCOLLECTIVE ;  /* 0x000000000000791b */ /* 0x007fe20003800000 */
.L_x_10786:
        /* <DEDUP_REMOVED lines=10> */
.L_x_10787:
[----:B------:R-:W-:Y:S01]  /*1ba60*/  @!PT LDS RZ, [RZ] ;  /* 0x00000000fffff984 */ /* 0x000fe20000000800 */
[----:B------:R-:W-:Y:S01]  /*1ba70*/  @!PT LDS RZ, [RZ] ;  /* 0x00000000fffff984 */ /* 0x000fe20000000800 */
[----:B------:R-:W-:Y:S01]  /*1ba80*/  @!PT LDS RZ, [RZ] ;  /* 0x00000000fffff984 */ /* 0x000fe20000000800 */
[----:B------:R0:W-:Y:S01]  /*1ba90*/  @!P0 LDGSTS.E.BYPASS.LTC128B.128 [R26+0x19c00], desc[UR60][R4.64], !P1 ;  /* 0x19c00000041a8fae */ /* 0x0001e2000c901d7c */
[----:B------:R-:W-:Y:S01]  /*1baa0*/  ISETP.GE.AND P0, PT, R8, R2, PT ;  /* 0x000000020800720c */ /* 0x000fe20003f06270 */
[----:B------:R-:W-:-:S05]  /*1bab0*/  VIADD R8, R17, 0x50 ;  /* 0x0000005011087836 */ /* 0x000fca0000000000 */
[----:B------:R1:W-:Y:S01]  /*1bac0*/  STL [R1+0x30], R8 ;  /* 0x0000300801007387 */ /* 0x0003e20000100800 */
[----:B------:R-:W-:Y:S02]  /*1bad0*/  IMAD.MOV.U32 R13, RZ, RZ, R3 ;  /* 0x000000ffff0d7224 */ /* 0x000fe400078e0003 */
[----:B------:R-:W-:Y:S02]  /*1bae0*/  IMAD.MOV.U32 R12, RZ, RZ, 0x5 ;  /* 0x00000005ff0c7424 */ /* 0x000fe400078e00ff */
[----:B0-----:R-:W-:-:S07]  /*1baf0*/  IMAD.MOV.U32 R4, RZ, RZ, R14 ;  /* 0x000000ffff047224 */ /* 0x001fce00078e000e */
[----:B-1----:R-:W-:Y:S05]  /*1bb00*/  WARPSYNC.COLLECTIVE R15, `(.L_x_10788) ;  /* 0x000000000f087348 */ /* 0x002fea0003c00000 */
[----:B------:R0:W2:Y:S02]  /*1bb10*/  SHFL.IDX P6, R14, R13, R12, R11 ;  /* 0x0000000c0d0e7389 */ /* 0x0000a400000c000b */
[----:B012---:R-:W-:Y:S01]  /*1bb20*/  ENDCOLLECTIVE ;  /* 0x000000000000791b */ /* 0x007fe20003800000 */
.L_x_10788:
        /* <DEDUP_REMOVED lines=10> */
.L_x_10789:
        /* <DEDUP_REMOVED lines=13> */
.L_x_10790:
        /* <DEDUP_REMOVED lines=10> */
.L_x_10791:
        /* <DEDUP_REMOVED lines=11> */
.L_x_10792:
        /* <DEDUP_REMOVED lines=14> */
.L_x_10793:
[----:B------:R-:W-:Y:S01]  /*1bed0*/  IMAD.MOV.U32 R0, RZ, RZ, R14 ;  /* 0x000000ffff007224 */ /* 0x000fe200078e000e */
[----:B------:R-:W-:Y:S06]  /*1bee0*/  BRA `(.L_x_10794) ;  /* 0xffffffa000b47947 */ /* 0x000fec000383ffff */
.L_x_10635:
[----:B------:R-:W2:Y:S04]  /*1bef0*/  LDL.LU R14, [R1+0x18] ;  /* 0x00001800010e7983 */ /* 0x000ea80000300800 */
[----:B------:R-:W3:Y:S04]  /*1bf00*/  LDL.LU R13, [R1+0x20] ;  /* 0x00002000010d7983 */ /* 0x000ee80000300800 */
[----:B------:R-:W4:Y:S04]  /*1bf10*/  LDL.LU R12, [R1+0x24] ;  /* 0x00002400010c7983 */ /* 0x000f280000300800 */
[----:B------:R-:W5:Y:S04]  /*1bf20*/  LDL.LU R11, [R1+0x28] ;  /* 0x00002800010b7983 */ /* 0x000f680000300800 */
[----:B------:R-:W5:Y:S04]  /*1bf30*/  LDL.LU R10, [R1+0x2c] ;  /* 0x00002c00010a7983 */ /* 0x000f680000300800 */
[----:B------:R-:W5:Y:S04]  /*1bf40*/  LDL.LU R9, [R1+0x30] ;  /* 0x0000300001097983 */ /* 0x000f680000300800 */
[----:B------:R-:W5:Y:S01]  /*1bf50*/  LDL.LU R8, [R1+0x38] ;  /* 0x0000380001087983 */ /* 0x000f620000300800 */
[----:B------:R-:W-:Y:S01]  /*1bf60*/  LOP3.LUT R22, R22, 0xfffff7ff, RZ, 0xc0, !PT ;  /* 0xfffff7ff16167812 */ /* 0x000fe200078ec0ff */
[----:B------:R-:W-:Y:S01]  /*1bf70*/  BSSY B0, `(.L_x_10795) ;  /* 0x0000019000007945 */ /* 0x000fe20003800000 */
[----:B------:R-:W-:-:S02]  /*1bf80*/  IMAD.MOV.U32 R15, RZ, RZ, -0x1 ;  /* 0xffffffffff0f7424 */ /* 0x000fc400078e00ff */
[----:B--2---:R-:W-:-:S05]  /*1bf90*/  IMAD R5, R14, R6, RZ ;  /* 0x000000060e057224 */ /* 0x004fca00078e02ff */
[-C--:B------:R-:W-:Y:S02]  /*1bfa0*/  ISETP.GE.AND P0, PT, R17, R5.reuse, PT ;  /* 0x000000051100720c */ /* 0x080fe40003f06270 */
[-C--:B---3--:R-:W-:Y:S01]  /*1bfb0*/  ISETP.GE.AND P6, PT, R13, R5.reuse, PT ;  /* 0x000000050d00720c */ /* 0x088fe20003fc6270 */
[----:B------:R-:W-:Y:S01]  /*1bfc0*/  IMAD.MOV.U32 R13, RZ, RZ, R0 ;  /* 0x000000ffff0d7224 */ /* 0x000fe200078e0000 */
[----:B----4-:R-:W-:Y:S01]  /*1bfd0*/  ISETP.GE.AND P5, PT, R12, R5, PT ;  /* 0x000000050c00720c */ /* 0x010fe20003fa6270 */
[----:B------:R-:W-:-:S08]  /*1bfe0*/  IMAD.MOV.U32 R12, RZ, RZ, RZ ;  /* 0x000000ffff0c7224 */ /* 0x000fd000078e00ff */
[----:B------:R-:W-:Y:S02]  /*1bff0*/  @P0 LOP3.LUT R22, R22, 0x800, RZ, 0xfc, !PT ;  /* 0x0000080016160812 */ /* 0x000fe400078efcff */
[----:B-----5:R-:W-:Y:S01]  /*1c000*/  ISETP.GE.AND P0, PT, R11, R5, PT ;  /* 0x000000050b00720c */ /* 0x020fe20003f06270 */
[----:B------:R-:W-:Y:S01]  /*1c010*/  IMAD.MOV.U32 R11, RZ, RZ, 0x181f ;  /* 0x0000181fff0b7424 */ /* 0x000fe200078e00ff */
[----:B------:R-:W-:-:S04]  /*1c020*/  LOP3.LUT R22, R22, 0xfffffbff, RZ, 0xc0, !PT ;  /* 0xfffffbff16167812 */ /* 0x000fc800078ec0ff */
[----:B------:R-:W-:Y:S02]  /*1c030*/  @P6 LOP3.LUT R22, R22, 0x400, RZ, 0xfc, !PT ;  /* 0x0000040016166812 */ /* 0x000fe400078efcff */
[----:B------:R-:W-:Y:S02]  /*1c040*/  ISETP.GE.AND P6, PT, R10, R5, PT ;  /* 0x000000050a00720c */ /* 0x000fe40003fc6270 */
[----:B------:R-:W-:-:S04]  /*1c050*/  LOP3.LUT R22, R22, 0xfffffdff, RZ, 0xc0, !PT ;  /* 0xfffffdff16167812 */ /* 0x000fc800078ec0ff */
[----:B------:R-:W-:Y:S02]  /*1c060*/  @P5 LOP3.LUT R22, R22, 0x200, RZ, 0xfc, !PT ;  /* 0x0000020016165812 */ /* 0x000fe400078efcff */
[----:B------:R-:W-:Y:S02]  /*1c070*/  ISETP.GE.AND P5, PT, R9, R5, PT ;  /* 0x000000050900720c */ /* 0x000fe40003fa6270 */
[----:B------:R-:W-:-:S04]  /*1c080*/  LOP3.LUT R22, R22, 0xfffffeff, RZ, 0xc0, !PT ;  /* 0xfffffeff16167812 */ /* 0x000fc800078ec0ff */
[----:B------:R-:W-:Y:S02]  /*1c090*/  @P0 LOP3.LUT R22, R22, 0x100, RZ, 0xfc, !PT ;  /* 0x0000010016160812 */ /* 0x000fe400078efcff */
[----:B------:R-:W-:Y:S02]  /*1c0a0*/  ISETP.GE.AND P0, PT, R8, R5, PT ;  /* 0x000000050800720c */ /* 0x000fe40003f06270 */
[----:B------:R-:W-:-:S04]  /*1c0b0*/  LOP3.LUT R22, R22, 0xffffff7f, RZ, 0xc0, !PT ;  /* 0xffffff7f16167812 */ /* 0x000fc800078ec0ff */
[----:B------:R-:W-:-:S07]  /*1c0c0*/  @P6 LOP3.LUT R22, R22, 0x80, RZ, 0xfc, !PT ;  /* 0x0000008016166812 */ /* 0x000fce00078efcff */
[----:B------:R-:W-:Y:S05]  /*1c0d0*/  WARPSYNC.COLLECTIVE R15, `(.L_x_10796) ;  /* 0x000000000f087348 */ /* 0x000fea0003c00000 */
[----:B------:R0:W1:Y:S02]  /*1c0e0*/  SHFL.IDX P6, R14, R13, R12, R11 ;  /* 0x0000000c0d0e7389 */ /* 0x00006400000c000b */
[----:B01----:R-:W-:Y:S01]  /*1c0f0*/  ENDCOLLECTIVE ;  /* 0x000000000000791b */ /* 0x003fe20003800000 */
.L_x_10796:
[----:B------:R-:W-:Y:S05]  /*1c100*/  BSYNC B0 ;  /* 0x0000000000007941 */ /* 0x000fea0003800000 */
.L_x_10795:
        /* <DEDUP_REMOVED lines=11> */
.L_x_10797:
[----:B------:R-:W-:-:S04]  /*1c1c0*/  LOP3.LUT R22, R22, 0xffffdfff, RZ, 0xc0, !PT ;  /* 0xffffdfff16167812 */ /* 0x000fc800078ec0ff */
[----:B------:R-:W-:-:S04]  /*1c1d0*/  @P0 LOP3.LUT R22, R22, 0x2000, RZ, 0xfc, !PT ;  /* 0x0000200016160812 */ /* 0x000fc800078efcff */
[----:B------:R-:W-:Y:S01]  /*1c1e0*/  LOP3.LUT P0, RZ, R22, 0x800, RZ, 0xc0, !PT ;  /* 0x0000080016ff7812 */ /* 0x000fe2000780c0ff */
[----:B------:R-:W-:Y:S02]  /*1c1f0*/  IMAD.MOV.U32 R13, RZ, RZ, R0 ;  /* 0x000000ffff0d7224 */ /* 0x000fe400078e0000 */
[----:B------:R-:W-:Y:S02]  /*1c200*/  IMAD.MOV.U32 R12, RZ, RZ, 0x1 ;  /* 0x00000001ff0c7424 */ /* 0x000fe400078e00ff */
[----:B------:R-:W-:-:S08]  /*1c210*/  IMAD.MOV.U32 R3, RZ, RZ, R14 ;  /* 0x000000ffff037224 */ /* 0x000fd000078e000e */
[----:B------:R-:W-:-:S05]  /*1c220*/  @!P0 LEA R3, P6, R7, R3, 0x1 ;  /* 0x0000000307038211 */ /* 0x000fca00078c08ff */
[----:B------:R-:W-:-:S05]  /*1c230*/  @!P0 IMAD.X R2, RZ, RZ, R2, P6 ;  /* 0x000000ffff028224 */ /* 0x000fca00030e0602 */
[----:B------:R-:W-:-:S07]  /*1c240*/  @!P0 LOP3.LUT R3, R3, R2, RZ, 0x3c, !PT ;  /* 0x0000000203038212 */ /* 0x000fce00078e3cff */
[----:B------:R-:W-:Y:S05]  /*1c250*/  WARPSYNC.COLLECTIVE R15, `(.L_x_10798) ;  /* 0x000000000f087348 */ /* 0x000fea0003c00000 */
[----:B------:R0:W1:Y:S02]  /*1c260*/  SHFL.IDX P6, R14, R13, R12, R11 ;  /* 0x0000000c0d0e7389 */ /* 0x00006400000c000b */
[----:B01----:R-:W-:Y:S01]  /*1c270*/  ENDCOLLECTIVE ;  /* 0x000000000000791b */ /* 0x003fe20003800000 */
.L_x_10798:
[----:B------:R-:W-:-:S04]  /*1c280*/  @!P0 LOP3.LUT R2, R3, R2, RZ, 0x3c, !PT ;  /* 0x0000000203028212 */ /* 0x000fc800078e3cff */
[----:B------:R-:W-:-:S05]  /*1c290*/  @!P0 LOP3.LUT R3, R3, R2, RZ, 0x3c, !PT ;  /* 0x0000000203038212 */ /* 0x000fca00078e3cff */
[----:B------:R-:W-:Y:S01]  /*1c2a0*/  @!PT LDS RZ, [RZ] ;  /* 0x00000000fffff984 */ /* 0x000fe20000000800 */
[----:B------:R-:W-:Y:S01]  /*1c2b0*/  @!PT LDS RZ, [RZ] ;  /* 0x00000000fffff984 */ /* 0x000fe20000000800 */
[----:B------:R-:W-:Y:S01]  /*1c2c0*/  @!PT LDS RZ, [RZ] ;  /* 0x00000000fffff984 */ /* 0x000fe20000000800 */
[----:B------:R0:W-:Y:S01]  /*1c2d0*/  @!P0 LDGSTS.E.BYPASS.LTC128B.128 [R26+0x22400], desc[UR60][R2.64], !P4 ;  /* 0x22400000021a8fae */ /* 0x0001e2000e101d7c */
[----:B------:R-:W-:-:S03]  /*1c2e0*/  MOV R13, R4 ;  /* 0x00000004000d7202 */ /* 0x000fc60000000f00 */
        /* <DEDUP_REMOVED lines=8> */
.L_x_10799:
[----:B------:R-:W-:Y:S02]  /*1c370*/  IMAD.MOV.U32 R13, RZ, RZ, R0 ;  /* 0x000000ffff0d7224 */ /* 0x000fe400078e0000 */
[----:B------:R-:W-:Y:S02]  /*1c380*/  IMAD.MOV.U32 R12, RZ, RZ, 0x2 ;  /* 0x00000002ff0c7424 */ /* 0x000fe400078e00ff */
[----:B------:R-:W-:-:S05]  /*1c390*/  IMAD.MOV.U32 R2, RZ, RZ, R14 ;  /* 0x000000ffff027224 */ /* 0x000fca00078e000e */
[----:B------:R-:W-:-:S05]  /*1c3a0*/  @!P5 LEA R2, P6, R7, R2, 0x1 ;  /* 0x000000020702d211 */ /* 0x000fca00078c08ff */
[----:B------:R-:W-:-:S05]  /*1c3b0*/  @!P5 IMAD.X R3, RZ, RZ, R6, P6 ;  /* 0x000000ffff03d224 */ /* 0x000fca00030e0606 */
[----:B------:R-:W-:Y:S01]  /*1c3c0*/  @!PT LDS RZ, [RZ] ;  /* 0x00000000fffff984 */ /* 0x000fe20000000800 */
[----:B------:R-:W-:Y:S01]  /*1c3d0*/  @!PT LDS RZ, [RZ] ;  /* 0x00000000fffff984 */ /* 0x000fe20000000800 */
[----:B------:R-:W-:Y:S01]  /*1c3e0*/  @!PT LDS RZ, [RZ] ;  /* 0x00000000fffff984 */ /* 0x000fe20000000800 */
[----:B------:R0:W-:Y:S03]  /*1c3f0*/  @!P5 LDGSTS.E.BYPASS.LTC128B.128 [R26+0x22c00], desc[UR60][R2.64], !P4 ;  /* 0x22c00000021adfae */ /* 0x0001e6000e101d7c */
[----:B0-----:R-:W-:Y:S05]  /*1c400*/  WARPSYNC.COLLECTIVE R15, `(.L_x_10800) ;  /* 0x000000000f087348 */ /* 0x001fea0003c00000 */
[----:B------:R1:W2:Y:S02]  /*1c410*/  SHFL.IDX P6, R14, R13, R12, R11 ;  /* 0x0000000c0d0e7389 */ /* 0x0002a400000c000b */
[----:B012---:R-:W-:Y:S01]  /*1c420*/  ENDCOLLECTIVE ;  /* 0x000000000000791b */ /* 0x007fe20003800000 */
.L_x_10800:
[----:B------:R-:W-:Y:S01]  /*1c430*/  @!PT LDS RZ, [RZ] ;  /* 0x00000000fffff984 */ /* 0x000fe20000000800 */
[----:B------:R-:W-:Y:S01]  /*1c440*/  @!PT LDS RZ, [RZ] ;  /* 0x00000000fffff984 */ /* 0x000fe20000000800 */
[----:B------:R-:W-:Y:S01]  /*1c450*/  @!PT LDS RZ, [RZ] ;  /* 0x00000000fffff984 */ /* 0x000fe20000000800 */
[----:B------:R0:W-:Y:S04]  /*1c460*/  @!P5 LDGSTS.E.BYPASS.LTC128B.128 [R26+0x26c00], desc[UR60][R2.64+0x80], !P3 ;  /* 0x26c00080021adfae */ /* 0x0001e8000d901d7c */
[----:B------:R0:W-:Y:S04]  /*1c470*/  @!P5 LDGSTS.E.BYPASS.LTC128B.128 [R26+0x2ac00], desc[UR60][R2.64+0x100], !P2 ;  /* 0x2ac00100021adfae */ /* 0x0001e8000d101d7c */
[----:B------:R0:W-:Y:S01]  /*1c480*/  @!P5 LDGSTS.E.BYPASS.LTC128B.128 [R26+0x2ec00], desc[UR60][R2.64+0x180], !P1 ;  /* 0x2ec00180021adfae */ /* 0x0001e2000c901d7c */
[----:B------:R-:W-:Y:S01]  /*1c490*/  LOP3.LUT P5, RZ, R22, 0x100, RZ, 0xc0, !PT ;  /* 0x0000010016ff7812 */ /* 0x000fe200078ac0ff */
[----:B------:R-:W-:-:S02]  /*1c4a0*/  IMAD.MOV.U32 R13, RZ, RZ, R4 ;  /* 0x000000ffff0d7224 */ /* 0x000fc400078e0004 */
[----:B------:R-:W-:-:S10]  /*1c4b0*/  IMAD.MOV.U32 R6, RZ, RZ, R14 ;  /* 0x000000ffff067224 */ /* 0x000fd400078e000e */
[----:B0-----:R-:W-:Y:S05]  /*1c4c0*/  WARPSYNC.COLLECTIVE R15, `(.L_x_10801) ;  /* 0x000000000f087348 */ /* 0x001fea0003c00000 */
[----:B------:R1:W2:Y:S02]  /*1c4d0*/  SHFL.IDX P6, R14, R13, R12, R11 ;  /* 0x0000000c0d0e7389 */ /* 0x0002a400000c000b */
[----:B012---:R-:W-:Y:S01]  /*1c4e0*/  ENDCOLLECTIVE ;  /* 0x000000000000791b */ /* 0x007fe20003800000 */
.L_x_10801:
        /* <DEDUP_REMOVED lines=12> */
.L_x_10802:
        /* <DEDUP_REMOVED lines=12> */
.L_x_10803:
        /* <DEDUP_REMOVED lines=12> */
.L_x_10804:
        /* <DEDUP_REMOVED lines=12> */
.L_x_10805:
[----:B------:R-:W-:Y:S02]  /*1c7f0*/  IMAD.MOV.U32 R13, RZ, RZ, R0 ;  /* 0x000000ffff0d7224 */ /* 0x000fe400078e0000 */
[----:B------:R-:W-:Y:S02]  /*1c800*/  IMAD.MOV.U32 R12, RZ, RZ, 0x5 ;  /* 0x00000005ff0c7424 */ /* 0x000fe400078e00ff */
[----:B------:R-:W-:-:S05]  /*1c810*/  IMAD.MOV.U32 R2, RZ, RZ, R14 ;  /* 0x000000ffff027224 */ /* 0x000fca00078e000e */
[----:B------:R-:W-:-:S04]  /*1c820*/  @!P0 LEA R2, P6, R7, R2, 0x1 ;  /* 0x0000000207028211 */ /* 0x000fc800078c08ff */
[----:B------:R-:W-:-:S05]  /*1c830*/  @!P0 IADD3.X R3, RZ, R6, RZ, P6, !PT ;  /* 0x00000006ff038210 */ /* 0x000fca00037fe4ff */
[----:B------:R-:W-:Y:S01]  /*1c840*/  @!PT LDS RZ, [RZ] ;  /* 0x00000000fffff984 */ /* 0x000fe20000000800 */
[----:B------:R-:W-:Y:S01]  /*1c850*/  @!PT LDS RZ, [RZ] ;  /* 0x00000000fffff984 */ /* 0x000fe20000000800 */
[----:B------:R-:W-:Y:S01]  /*1c860*/  @!PT LDS RZ, [RZ] ;  /* 0x00000000fffff984 */ /* 0x000fe20000000800 */
[----:B------:R0:W-:Y:S04]  /*1c870*/  @!P0 LDGSTS.E.BYPASS.LTC128B.128 [R26+0x24400], desc[UR60][R2.64], !P4 ;  /* 0x24400000021a8fae */ /* 0x0001e8000e101d7c */
[----:B0-----:R-:W-:Y:S05]  /*1c880*/  WARPSYNC.COLLECTIVE R15, `(.L_x_10806) ;  /* 0x000000000f087348 */ /* 0x001fea0003c00000 */
[----:B------:R1:W2:Y:S02]  /*1c890*/  SHFL.IDX P6, R14, R13, R12, R11 ;  /* 0x0000000c0d0e7389 */ /* 0x0002a400000c000b */
[----:B012---:R-:W-:Y:S01]  /*1c8a0*/  ENDCOLLECTIVE ;  /* 0x000000000000791b */ /* 0x007fe20003800000 */
.L_x_10806:
        /* <DEDUP_REMOVED lines=12> */
.L_x_10807:
        /* <DEDUP_REMOVED lines=12> */
.L_x_10808:
[----:B------:R-:W-:Y:S01]  /*1ca30*/  @!PT LDS RZ, [RZ] ;  /* 0x00000000fffff984 */ /* 0x000fe20000000800 */
[----:B------:R-:W-:Y:S01]  /*1ca40*/  @!PT LDS RZ, [RZ] ;  /* 0x00000000fffff984 */ /* 0x000fe20000000800 */
[----:B------:R-:W-:Y:S01]  /*1ca50*/  @!PT LDS RZ, [RZ] ;  /* 0x00000000fffff984 */ /* 0x000fe20000000800 */
[----:B------:R0:W-:Y:S04]  /*1ca60*/  @!P5 LDGSTS.E.BYPASS.LTC128B.128 [R26+0x28c00], desc[UR60][R2.64+0x80], !P3 ;  /* 0x28c00080021adfae */ /* 0x0001e8000d901d7c */
[----:B------:R0:W-:Y:S04]  /*1ca70*/  @!P5 LDGSTS.E.BYPASS.LTC128B.128 [R26+0x2cc00], desc[UR60][R2.64+0x100], !P2 ;  /* 0x2cc00100021adfae */ /* 0x0001e8000d101d7c */
[----:B------:R0:W-:Y:S01]  /*1ca80*/  @!P5 LDGSTS.E.BYPASS.LTC128B.128 [R26+0x30c00], desc[UR60][R2.64+0x180], !P1 ;  /* 0x30c00180021adfae */ /* 0x0001e2000c901d7c */
[----:B------:R-:W-:Y:S02]  /*1ca90*/  IMAD.MOV.U32 R13, RZ, RZ, R4 ;  /* 0x000000ffff0d7224 */ /* 0x000fe400078e0004 */
[----:B------:R-:W-:-:S07]  /*1caa0*/  IMAD.MOV.U32 R6, RZ, RZ, R14 ;  /* 0x000000ffff067224 */ /* 0x000fce00078e000e */
[----:B0-----:R-:W-:Y:S05]  /*1cab0*/  WARPSYNC.COLLECTIVE R15, `(.L_x_10809) ;  /* 0x000000000f087348 */ /* 0x001fea0003c00000 */
[----:B------:R1:W2:Y:S02]  /*1cac0*/  SHFL.IDX P6, R14, R13, R12, R11 ;  /* 0x0000000c0d0e7389 */ /* 0x0002a400000c000b */
[----:B012---:R-:W-:Y:S01]  /*1cad0*/  ENDCOLLECTIVE ;  /* 0x000000000000791b */ /* 0x007fe20003800000 */
.L_x_10809:
[----:B------:R-:W-:Y:S02]  /*1cae0*/  IMAD.MOV.U32 R13, RZ, RZ, R0 ;  /* 0x000000ffff0d7224 */ /* 0x000fe400078e0000 */
[----:B------:R-:W-:Y:S02]  /*1caf0*/  IMAD.MOV.U32 R12, RZ, RZ, 0x7 ;  /* 0x00000007ff0c7424 */ /* 0x000fe400078e00ff */
[----:B------:R-:W-:-:S07]  /*1cb00*/  IMAD.MOV.U32 R2, RZ, RZ, R14 ;  /* 0x000000ffff027224 */ /* 0x000fce00078e000e */
[----:B------:R-:W-:Y:S05]  /*1cb10*/  WARPSYNC.COLLECTIVE R15, `(.L_x_10810) ;  /* 0x000000000f087348 */ /* 0x000fea0003c00000 */
[----:B------:R0:W1:Y:S02]  /*1cb20*/  SHFL.IDX P6, R14, R13, R12, R11 ;  /* 0x0000000c0d0e7389 */ /* 0x00006400000c000b */
[----:B01----:R-:W-:Y:S01]  /*1cb30*/  ENDCOLLECTIVE ;  /* 0x000000000000791b */ /* 0x003fe20003800000 */
.L_x_10810:
        /* <DEDUP_REMOVED lines=14> */
.L_x_10811:
[----:B------:R-:W-:Y:S01]  /*1cc20*/  IMAD.MOV.U32 R2, RZ, RZ, R14 ;  /* 0x000000ffff027224 */ /* 0x000fe200078e000e */
[----:B------:R-:W-:Y:S06]  /*1cc30*/  BRA `(.L_x_10812) ;  /* 0xffffffa0001c7947 */ /* 0x000fec000383ffff */
.L_x_10640:
[----:B0-----:R0:W1:Y:S02]  /*1cc40*/  SYNCS.PHASECHK.TRANS64.TRYWAIT P0, [R23+URZ+0x32420], R0 ;  /* 0x03242000170075a7 */ /* 0x001064000800017f */
[----:B-1----:R-:W-:Y:S05]  /*1cc50*/  @!P0 NANOSLEEP.SYNCS 0x989680 ;  /* 0x009896800000895d */ /* 0x002fea0003900000 */
[----:B------:R-:W1:Y:S02]  /*1cc60*/  @!P0 SYNCS.PHASECHK.TRANS64 P0, [R23+URZ+0x32420], R0 ;  /* 0x03242000170085a7 */ /* 0x000e64000800007f */
[----:B-1----:R-:W-:Y:S05]  /*1cc70*/  @!P0 BRA `(.L_x_10640) ;  /* 0xfffffffc00f08947 */ /* 0x002fea000383ffff */
[----:B------:R-:W-:Y:S05]  /*1cc80*/  BRA `(.L_x_10813) ;  /* 0xffffffa000907947 */ /* 0x000fea000383ffff */
.L_x_10643:
[----:B0-----:R0:W1:Y:S02]  /*1cc90*/  SYNCS.PHASECHK.TRANS64.TRYWAIT P0, [R30+URZ+0x32460], R3 ;  /* 0x032460031e0075a7 */ /* 0x001064000800017f */
[----:B-1----:R-:W-:Y:S05]  /*1cca0*/  @!P0 NANOSLEEP.SYNCS 0x989680 ;  /* 0x009896800000895d */ /* 0x002fea0003900000 */
[----:B------:R-:W1:Y:S02]  /*1ccb0*/  @!P0 SYNCS.PHASECHK.TRANS64 P0, [R30+URZ+0x32460], R3 ;  /* 0x032460031e0085a7 */ /* 0x000e64000800007f */
[----:B-1----:R-:W-:Y:S05]  /*1ccc0*/  @!P0 BRA `(.L_x_10643) ;  /* 0xfffffffc00f08947 */ /* 0x002fea000383ffff */
[----:B------:R-:W-:Y:S05]  /*1ccd0*/  BRA `(.L_x_10814) ;  /* 0xffffffa000b87947 */ /* 0x000fea000383ffff */
.L_x_10644:
        /* <DEDUP_REMOVED lines=8> */
.L_x_10816:
[----:B------:R-:W-:Y:S05]  /*1cd60*/  BSYNC B0 ;  /* 0x0000000000007941 */ /* 0x000fea0003800000 */
.L_x_10815:
        /* <DEDUP_REMOVED lines=13> */
.L_x_10817:
        /* <DEDUP_REMOVED lines=8> */
.L_x_10818:
[----:B------:R-:W-:-:S05]  /*1cec0*/  IMAD.SHL.U32 R0, R8, 0x2, RZ ;  /* 0x0000000208007824 */ /* 0x000fca00078e00ff */
[----:B------:R-:W-:-:S05]  /*1ced0*/  IADD3 R2, P0, R2, R0, RZ ;  /* 0x0000000002027210 */ /* 0x000fca0007f1e0ff */
        /* <DEDUP_REMOVED lines=17> */
.L_x_10819:
[----:B------:R-:W-:Y:S02]  /*1cff0*/  IMAD.MOV.U32 R13, RZ, RZ, R6 ;  /* 0x000000ffff0d7224 */ /* 0x000fe400078e0006 */
[----:B------:R-:W-:Y:S01]  /*1d000*/  IMAD.MOV.U32 R12, RZ, RZ, 0x2 ;  /* 0x00000002ff0c7424 */ /* 0x000fe200078e00ff */
[----:B------:R-:W-:-:S13]  /*1d010*/  IADD3 R2, P3, R14, R0, RZ ;  /* 0x000000000e027210 */ /* 0x000fda0007f7e0ff */
[----:B------:R-:W-:Y:S05]  /*1d020*/  WARPSYNC.COLLECTIVE R15, `(.L_x_10820) ;  /* 0x000000000f087348 */ /* 0x000fea0003c00000 */
[----:B------:R0:W1:Y:S02]  /*1d030*/  SHFL.IDX P6, R14, R13, R12, R11 ;  /* 0x0000000c0d0e7389 */ /* 0x00006400000c000b */
[----:B01----:R-:W-:Y:S01]  /*1d040*/  ENDCOLLECTIVE ;  /* 0x000000000000791b */ /* 0x003fe20003800000 */
.L_x_10820:
        /* <DEDUP_REMOVED lines=17> */
.L_x_10821:
[----:B------:R-:W-:Y:S02]  /*1d160*/  IMAD.MOV.U32 R13, RZ, RZ, R6 ;  /* 0x000000ffff0d7224 */ /* 0x000fe400078e0006 */
[----:B------:R-:W-:Y:S01]  /*1d170*/  IMAD.MOV.U32 R12, RZ, RZ, 0x3 ;  /* 0x00000003ff0c7424 */ /* 0x000fe200078e00ff */
[----:B------:R-:W-:-:S13]  /*1d180*/  IADD3 R2, P3, R14, R0, RZ ;  /* 0x000000000e027210 */ /* 0x000fda0007f7e0ff */
[----:B------:R-:W-:Y:S05]  /*1d190*/  WARPSYNC.COLLECTIVE R15, `(.L_x_10822) ;  /* 0x000000000f087348 */ /* 0x000fea0003c00000 */
[----:B------:R0:W1:Y:S02]  /*1d1a0*/  SHFL.IDX P6, R14, R13, R12, R11 ;  /* 0x0000000c0d0e7389 */ /* 0x00006400000c000b */
[----:B01----:R-:W-:Y:S01]  /*1d1b0*/  ENDCOLLECTIVE ;  /* 0x000000000000791b */ /* 0x003fe20003800000 */
.L_x_10822:
        /* <DEDUP_REMOVED lines=17> */
.L_x_10823:
[----:B------:R-:W-:Y:S02]  /*1d2d0*/  IMAD.MOV.U32 R13, RZ, RZ, R6 ;  /* 0x000000ffff0d7224 */ /* 0x000fe400078e0006 */
[----:B------:R-:W-:Y:S01]  /*1d2e0*/  IMAD.MOV.U32 R12, RZ, RZ, 0x4 ;  /* 0x00000004ff0c7424 */ /* 0x000fe200078e00ff */
[----:B------:R-:W-:-:S13]  /*1d2f0*/  IADD3 R2, P3, R14, R0, RZ ;  /* 0x000000000e027210 */ /* 0x000fda0007f7e0ff */
[----:B------:R-:W-:Y:S05]  /*1d300*/  WARPSYNC.COLLECTIVE R15, `(.L_x_10824) ;  /* 0x000000000f087348 */ /* 0x000fea0003c00000 */
[----:B------:R0:W1:Y:S02]  /*1d310*/  SHFL.IDX P6, R14, R13, R12, R11 ;  /* 0x0000000c0d0e7389 */ /* 0x00006400000c000b */
[----:B01----:R-:W-:Y:S01]  /*1d320*/  ENDCOLLECTIVE ;  /* 0x000000000000791b */ /* 0x003fe20003800000 */
.L_x_10824:
        /* <DEDUP_REMOVED lines=17> */
.L_x_10825:
[----:B------:R-:W-:Y:S02]  /*1d440*/  IMAD.MOV.U32 R13, RZ, RZ, R6 ;  /* 0x000000ffff0d7224 */ /* 0x000fe400078e0006 */
[----:B------:R-:W-:Y:S01]  /*1d450*/  IMAD.MOV.U32 R12, RZ, RZ, 0x5 ;  /* 0x00000005ff0c7424 */ /* 0x000fe200078e00ff */
[----:B------:R-:W-:-:S13]  /*1d460*/  IADD3 R2, P3, R14, R0, RZ ;  /* 0x000000000e027210 */ /* 0x000fda0007f7e0ff */
[----:B------:R-:W-:Y:S05]  /*1d470*/  WARPSYNC.COLLECTIVE R15, `(.L_x_10826) ;  /* 0x000000000f087348 */ /* 0x000fea0003c00000 */
[----:B------:R0:W1:Y:S02]  /*1d480*/  SHFL.IDX P6, R14, R13, R12, R11 ;  /* 0x0000000c0d0e7389 */ /* 0x00006400000c000b */
[----:B01----:R-:W-:Y:S01]  /*1d490*/  ENDCOLLECTIVE ;  /* 0x000000000000791b */ /* 0x003fe20003800000 */
.L_x_10826:
        /* <DEDUP_REMOVED lines=12> */
.L_x_10827:
        /* <DEDUP_REMOVED lines=9> */
.L_x_10651:
[----:B0-----:R0:W1:Y:S02]  /*1d5f0*/  SYNCS.PHASECHK.TRANS64.TRYWAIT P0, [R4+URZ+0x32440], R21 ;  /* 0x03244015040075a7 */ /* 0x001064000800017f */
[----:B-1----:R-:W-:Y:S05]  /*1d600*/  @!P0 NANOSLEEP.SYNCS 0x989680 ;  /* 0x009896800000895d */ /* 0x002fea0003900000 */
[----:B------:R-:W1:Y:S02]  /*1d610*/  @!P0 SYNCS.PHASECHK.TRANS64 P0, [R4+URZ+0x32440], R21 ;  /* 0x03244015040085a7 */ /* 0x000e64000800007f */
[----:B-1----:R-:W-:Y:S05]  /*1d620*/  @!P0 BRA `(.L_x_10651) ;  /* 0xfffffffc00f08947 */ /* 0x002fea000383ffff */
[----:B------:R-:W-:Y:S05]  /*1d630*/  BRA `(.L_x_10829) ;  /* 0xffffffa400387947 */ /* 0x000fea000383ffff */
.L_x_10652:
        /* <DEDUP_REMOVED lines=8> */
.L_x_10831:
[----:B------:R-:W-:Y:S05]  /*1d6c0*/  BSYNC B1 ;  /* 0x0000000000017941 */ /* 0x000fea0003800000 */
.L_x_10830:
        /* <DEDUP_REMOVED lines=9> */
.L_x_10832:
[----:B------:R-:W-:Y:S02]  /*1d760*/  IMAD.MOV.U32 R13, RZ, RZ, R9 ;  /* 0x000000ffff0d7224 */ /* 0x000fe400078e0009 */
[----:B------:R-:W-:Y:S02]  /*1d770*/  IMAD.MOV.U32 R12, RZ, RZ, 0x1 ;  /* 0x00000001ff0c7424 */ /* 0x000fe400078e00ff */
[----:B------:R-:W-:-:S07]  /*1d780*/  IMAD.MOV.U32 R2, RZ, RZ, R14 ;  /* 0x000000ffff027224 */ /* 0x000fce00078e000e */
[----:B------:R-:W-:Y:S05]  /*1d790*/  WARPSYNC.COLLECTIVE R15, `(.L_x_10833) ;  /* 0x000000000f087348 */ /* 0x000fea0003c00000 */
[----:B------:R0:W1:Y:S02]  /*1d7a0*/  SHFL.IDX P6, R14, R13, R12, R11 ;  /* 0x0000000c0d0e7389 */ /* 0x00006400000c000b */
[----:B01----:R-:W-:Y:S01]  /*1d7b0*/  ENDCOLLECTIVE ;  /* 0x000000000000791b */ /* 0x003fe20003800000 */
.L_x_10833:
        /* <DEDUP_REMOVED lines=11> */
.L_x_10834:
[----:B------:R-:W-:Y:S02]  /*1d870*/  IMAD.MOV.U32 R13, RZ, RZ, R9 ;  /* 0x000000ffff0d7224 */ /* 0x000fe400078e0009 */
[----:B------:R-:W-:Y:S02]  /*1d880*/  IMAD.MOV.U32 R12, RZ, RZ, 0x2 ;  /* 0x00000002ff0c7424 */ /* 0x000fe400078e00ff */
[----:B------:R-:W-:-:S07]  /*1d890*/  IMAD.MOV.U32 R2, RZ, RZ, R14 ;  /* 0x000000ffff027224 */ /* 0x000fce00078e000e */
[----:B------:R-:W-:Y:S05]  /*1d8a0*/  WARPSYNC.COLLECTIVE R15, `(.L_x_10835) ;  /* 0x000000000f087348 */ /* 0x000fea0003c00000 */
[----:B------:R0:W1:Y:S02]  /*1d8b0*/  SHFL.IDX P6, R14, R13, R12, R11 ;  /* 0x0000000c0d0e7389 */ /* 0x00006400000c000b */
[----:B01----:R-:W-:Y:S01]  /*1d8c0*/  ENDCOLLECTIVE ;  /* 0x000000000000791b */ /* 0x003fe20003800000 */
.L_x_10835:
        /* <DEDUP_REMOVED lines=11> */
.L_x_10836:
[----:B------:R-:W-:Y:S01]  /*1d980*/  MOV R13, R9 ;  /* 0x00000009000d7202 */ /* 0x000fe20000000f00 */
[----:B------:R-:W-:Y:S02]  /*1d990*/  IMAD.MOV.U32 R12, RZ, RZ, 0x3 ;  /* 0x00000003ff0c7424 */ /* 0x000fe400078e00ff */
[----:B------:R-:W-:-:S07]  /*1d9a0*/  IMAD.MOV.U32 R2, RZ, RZ, R14 ;  /* 0x000000ffff027224 */ /* 0x000fce00078e000e */
[----:B------:R-:W-:Y:S05]  /*1d9b0*/  WARPSYNC.COLLECTIVE R15, `(.L_x_10837) ;  /* 0x000000000f087348 */ /* 0x000fea0003c00000 */
[----:B------:R0:W1:Y:S02]  /*1d9c0*/  SHFL.IDX P6, R14, R13, R12, R11 ;  /* 0x0000000c0d0e7389 */ /* 0x00006400000c000b */
[----:B01----:R-:W-:Y:S01]  /*1d9d0*/  ENDCOLLECTIVE ;  /* 0x000000000000791b */ /* 0x003fe20003800000 */
.L_x_10837:
        /* <DEDUP_REMOVED lines=11> */
.L_x_10838:
[----:B------:R-:W-:Y:S02]  /*1da90*/  IMAD.MOV.U32 R13, RZ, RZ, R9 ;  /* 0x000000ffff0d7224 */ /* 0x000fe400078e0009 */
[----:B------:R-:W-:Y:S02]  /*1daa0*/  IMAD.MOV.U32 R12, RZ, RZ, 0x4 ;  /* 0x00000004ff0c7424 */ /* 0x000fe400078e00ff */
[----:B------:R-:W-:-:S07]  /*1dab0*/  IMAD.MOV.U32 R2, RZ, RZ, R14 ;  /* 0x000000ffff027224 */ /* 0x000fce00078e000e */
[----:B------:R-:W-:Y:S05]  /*1dac0*/  WARPSYNC.COLLECTIVE R15, `(.L_x_10839) ;  /* 0x000000000f087348 */ /* 0x000fea0003c00000 */
[----:B------:R0:W1:Y:S02]  /*1dad0*/  SHFL.IDX P6, R14, R13, R12, R11 ;  /* 0x0000000c0d0e7389 */ /* 0x00006400000c000b */
[----:B01----:R-:W-:Y:S01]  /*1dae0*/  ENDCOLLECTIVE ;  /* 0x000000000000791b */ /* 0x003fe20003800000 */
.L_x_10839:
        /* <DEDUP_REMOVED lines=11> */
.L_x_10840:
[----:B------:R-:W-:Y:S02]  /*1dba0*/  IMAD.MOV.U32 R13, RZ, RZ, R9 ;  /* 0x000000ffff0d7224 */ /* 0x000fe400078e0009 */
[----:B------:R-:W-:Y:S02]  /*1dbb0*/  IMAD.MOV.U32 R12, RZ, RZ, 0x5 ;  /* 0x00000005ff0c7424 */ /* 0x000fe400078e00ff */
[----:B------:R-:W-:-:S07]  /*1dbc0*/  IMAD.MOV.U32 R2, RZ, RZ, R14 ;  /* 0x000000ffff027224 */ /* 0x000fce00078e000e */
[----:B------:R-:W-:Y:S05]  /*1dbd0*/  WARPSYNC.COLLECTIVE R15, `(.L_x_10841) ;  /* 0x000000000f087348 */ /* 0x000fea0003c00000 */
[----:B------:R0:W1:Y:S02]  /*1dbe0*/  SHFL.IDX P6, R14, R13, R12, R11 ;  /* 0x0000000c0d0e7389 */ /* 0x00006400000c000b */
[----:B01----:R-:W-:Y:S01]  /*1dbf0*/  ENDCOLLECTIVE ;  /* 0x000000000000791b */ /* 0x003fe20003800000 */
.L_x_10841:
        /* <DEDUP_REMOVED lines=11> */
.L_x_10842:
[----:B------:R-:W-:Y:S01]  /*1dcb0*/  IMAD.MOV.U32 R2, RZ, RZ, R14 ;  /* 0x000000ffff027224 */ /* 0x000fe200078e000e */
[----:B------:R-:W-:Y:S06]  /*1dcc0*/  BRA `(.L_x_10843) ;  /* 0xffffffa000687947 */ /* 0x000fec000383ffff */
.L_x_10657:
[----:B---3--:R3:W4:Y:S02]  /*1dcd0*/  SYNCS.PHASECHK.TRANS64.TRYWAIT P0, [R4+URZ+0x32460], R21 ;  /* 0x03246015040075a7 */ /* 0x008724000800017f */
[----:B----4-:R-:W-:Y:S05]  /*1dce0*/  @!P0 NANOSLEEP.SYNCS 0x989680 ;  /* 0x009896800000895d */ /* 0x010fea0003900000 */
[----:B------:R-:W4:Y:S02]  /*1dcf0*/  @!P0 SYNCS.PHASECHK.TRANS64 P0, [R4+URZ+0x32460], R21 ;  /* 0x03246015040085a7 */ /* 0x000f24000800007f */
[----:B----4-:R-:W-:Y:S05]  /*1dd00*/  @!P0 BRA `(.L_x_10657) ;  /* 0xfffffffc00f08947 */ /* 0x010fea000383ffff */
[----:B------:R-:W-:Y:S05]  /*1dd10*/  BRA `(.L_x_10844) ;  /* 0xffffffa000b87947 */ /* 0x000fea000383ffff */
.L_x_10658:
[----:B------:R-:W-:Y:S01]  /*1dd20*/  BSSY B1, `(.L_x_10845) ;  /* 0x0000008000017945 */ /* 0x000fe20003800000 */
[----:B------:R-:W-:Y:S01]  /*1dd30*/  IMAD.MOV.U32 R13, RZ, RZ, R7 ;  /* 0x000000ffff0d7224 */ /* 0x000fe200078e0007 */
[----:B------:R-:W-:Y:S01]  /*1dd40*/  MOV R15, 0xffffffff ;  /* 0xffffffff000f7802 */ /* 0x000fe20000000f00 */
[----:B------:R-:W-:Y:S02]  /*1dd50*/  IMAD.MOV.U32 R12, RZ, RZ, RZ ;  /* 0x000000ffff0c7224 */ /* 0x000fe400078e00ff */
[----:B------:R-:W-:-:S07]  /*1dd60*/  IMAD.MOV.U32 R11, RZ, RZ, 0x181f ;  /* 0x0000181fff0b7424 */ /* 0x000fce00078e00ff */
[----:B0123--:R-:W-:Y:S05]  /*1dd70*/  WARPSYNC.COLLECTIVE R15, `(.L_x_10846) ;  /* 0x000000000f087348 */ /* 0x00ffea0003c00000 */
[----:B------:R4:W0:Y:S02]  /*1dd80*/  SHFL.IDX P6, R14, R13, R12, R11 ;  /* 0x0000000c0d0e7389 */ /* 0x00082400000c000b */
[----:B01234-:R-:W-:Y:S01]  /*1dd90*/  ENDCOLLECTIVE ;  /* 0x000000000000791b */ /* 0x01ffe20003800000 */
.L_x_10846:
[----:B------:R-:W-:Y:S05]  /*1dda0*/  BSYNC B1 ;  /* 0x0000000000017941 */ /* 0x000fea0003800000 */
.L_x_10845:
        /* <DEDUP_REMOVED lines=9> */
.L_x_10847:
[----:B------:R-:W-:Y:S02]  /*1de40*/  IMAD.MOV.U32 R13, RZ, RZ, R7 ;  /* 0x000000ffff0d7224 */ /* 0x000fe400078e0007 */
[----:B------:R-:W-:Y:S01]  /*1de50*/  IMAD.MOV.U32 R12, RZ, RZ, 0x1 ;  /* 0x00000001ff0c7424 */ /* 0x000fe200078e00ff */
[----:B------:R-:W-:-:S13]  /*1de60*/  IADD3 R2, P0, R14, R0, RZ ;  /* 0x000000000e027210 */ /* 0x000fda0007f1e0ff */
[----:B------:R-:W-:Y:S05]  /*1de70*/  WARPSYNC.COLLECTIVE R15, `(.L_x_10848) ;  /* 0x000000000f087348 */ /* 0x000fea0003c00000 */
[----:B------:R0:W1:Y:S02]  /*1de80*/  SHFL.IDX P6, R14, R13, R12, R11 ;  /* 0x0000000c0d0e7389 */ /* 0x00006400000c000b */
[----:B01----:R-:W-:Y:S01]  /*1de90*/  ENDCOLLECTIVE ;  /* 0x000000000000791b */ /* 0x003fe20003800000 */
.L_x_10848:
        /* <DEDUP_REMOVED lines=13> */
.L_x_10849:
[----:B------:R-:W-:Y:S02]  /*1df70*/  IMAD.MOV.U32 R13, RZ, RZ, R7 ;  /* 0x000000ffff0d7224 */ /* 0x000fe400078e0007 */
[----:B------:R-:W-:Y:S01]  /*1df80*/  IMAD.MOV.U32 R12, RZ, RZ, 0x2 ;  /* 0x00000002ff0c7424 */ /* 0x000fe200078e00ff */
[----:B------:R-:W-:-:S13]  /*1df90*/  IADD3 R2, P0, R14, R0, RZ ;  /* 0x000000000e027210 */ /* 0x000fda0007f1e0ff */
[----:B------:R-:W-:Y:S05]  /*1dfa0*/  WARPSYNC.COLLECTIVE R15, `(.L_x_10850) ;  /* 0x000000000f087348 */ /* 0x000fea0003c00000 */
[----:B------:R0:W1:Y:S02]  /*1dfb0*/  SHFL.IDX P6, R14, R13, R12, R11 ;  /* 0x0000000c0d0e7389 */ /* 0x00006400000c000b */
[----:B01----:R-:W-:Y:S01]  /*1dfc0*/  ENDCOLLECTIVE ;  /* 0x000000000000791b */ /* 0x003fe20003800000 */
.L_x_10850:
        /* <DEDUP_REMOVED lines=13> */
.L_x_10851:
[----:B------:R-:W-:Y:S02]  /*1e0a0*/  IMAD.MOV.U32 R13, RZ, RZ, R7 ;  /* 0x000000ffff0d7224 */ /* 0x000fe400078e0007 */
[----:B------:R-:W-:Y:S01]  /*1e0b0*/  IMAD.MOV.U32 R12, RZ, RZ, 0x3 ;  /* 0x00000003ff0c7424 */ /* 0x000fe200078e00ff */
[----:B------:R-:W-:-:S13]  /*1e0c0*/  IADD3 R2, P0, R14, R0, RZ ;  /* 0x000000000e027210 */ /* 0x000fda0007f1e0ff */
[----:B------:R-:W-:Y:S05]  /*1e0d0*/  WARPSYNC.COLLECTIVE R15, `(.L_x_10852) ;  /* 0x000000000f087348 */ /* 0x000fea0003c00000 */
[----:B------:R0:W1:Y:S02]  /*1e0e0*/  SHFL.IDX P6, R14, R13, R12, R11 ;  /* 0x0000000c0d0e7389 */ /* 0x00006400000c000b */
[----:B01----:R-:W-:Y:S01]  /*1e0f0*/  ENDCOLLECTIVE ;  /* 0x000000000000791b */ /* 0x003fe20003800000 */
.L_x_10852:
        /* <DEDUP_REMOVED lines=13> */
.L_x_10853:
[----:B------:R-:W-:Y:S02]  /*1e1d0*/  IMAD.MOV.U32 R13, RZ, RZ, R7 ;  /* 0x000000ffff0d7224 */ /* 0x000fe400078e0007 */
[----:B------:R-:W-:Y:S01]  /*1e1e0*/  IMAD.MOV.U32 R12, RZ, RZ, 0x4 ;  /* 0x00000004ff0c7424 */ /* 0x000fe200078e00ff */
[----:B------:R-:W-:-:S13]  /*1e1f0*/  IADD3 R2, P0, R14, R0, RZ ;  /* 0x000000000e027210 */ /* 0x000fda0007f1e0ff */
[----:B------:R-:W-:Y:S05]  /*1e200*/  WARPSYNC.COLLECTIVE R15, `(.L_x_10854) ;  /* 0x000000000f087348 */ /* 0x000fea0003c00000 */
[----:B------:R0:W1:Y:S02]  /*1e210*/  SHFL.IDX P6, R14, R13, R12, R11 ;  /* 0x0000000c0d0e7389 */ /* 0x00006400000c000b */
[----:B01----:R-:W-:Y:S01]  /*1e220*/  ENDCOLLECTIVE ;  /* 0x000000000000791b */ /* 0x003fe20003800000 */
.L_x_10854:
        /* <DEDUP_REMOVED lines=13> */
.L_x_10855:
[----:B------:R-:W-:Y:S02]  /*1e300*/  IMAD.MOV.U32 R13, RZ, RZ, R7 ;  /* 0x000000ffff0d7224 */ /* 0x000fe400078e0007 */
[----:B------:R-:W-:Y:S01]  /*1e310*/  IMAD.MOV.U32 R12, RZ, RZ, 0x5 ;  /* 0x00000005ff0c7424 */ /* 0x000fe200078e00ff */
[----:B------:R-:W-:-:S13]  /*1e320*/  IADD3 R2, P0, R14, R0, RZ ;  /* 0x000000000e027210 */ /* 0x000fda0007f1e0ff */
[----:B------:R-:W-:Y:S05]  /*1e330*/  WARPSYNC.COLLECTIVE R15, `(.L_x_10856) ;  /* 0x000000000f087348 */ /* 0x000fea0003c00000 */
[----:B------:R0:W1:Y:S02]  /*1e340*/  SHFL.IDX P6, R14, R13, R12, R11 ;  /* 0x0000000c0d0e7389 */ /* 0x00006400000c000b */
[----:B01----:R-:W-:Y:S01]  /*1e350*/  ENDCOLLECTIVE ;  /* 0x000000000000791b */ /* 0x003fe20003800000 */
.L_x_10856:
        /* <DEDUP_REMOVED lines=13> */
.L_x_10857:
[----:B------:R-:W-:Y:S05]  /*1e430*/  BRA `(.L_x_10858) ;  /* 0xffffffa000047947 */ /* 0x000fea000383ffff */
.L_x_10666:
        /* <DEDUP_REMOVED lines=8> */
.L_x_10860:
[----:B------:R-:W-:Y:S05]  /*1e4c0*/  BSYNC B0 ;  /* 0x0000000000007941 */ /* 0x000fea0003800000 */
.L_x_10859:
        /* <DEDUP_REMOVED lines=9> */
.L_x_10861:
        /* <DEDUP_REMOVED lines=18> */
.L_x_10862:
[----:B------:R-:W-:Y:S01]  /*1e680*/  IMAD.MOV.U32 R12, RZ, RZ, 0x2 ;  /* 0x00000002ff0c7424 */ /* 0x000fe200078e00ff */
[----:B------:R-:W-:-:S05]  /*1e690*/  SEL R6, R14, RZ, P1 ;  /* 0x000000ff0e067207 */ /* 0x000fca0000800000 */
[----:B------:R-:W-:-:S04]  /*1e6a0*/  IMAD.IADD R6, R5, 0x1, R6 ;  /* 0x0000000105067824 */ /* 0x000fc800078e0206 */
[----:B------:R-:W-:-:S07]  /*1e6b0*/  IMAD.MOV.U32 R13, RZ, RZ, R6 ;  /* 0x000000ffff0d7224 */ /* 0x000fce00078e0006 */
[----:B------:R-:W-:Y:S05]  /*1e6c0*/  WARPSYNC.COLLECTIVE R15, `(.L_x_10863) ;  /* 0x000000000f087348 */ /* 0x000fea0003c00000 */
[----:B------:R0:W1:Y:S02]  /*1e6d0*/  SHFL.UP P6, R14, R13, R12, R11 ;  /* 0x0400000c0d0e7389 */ /* 0x00006400000c000b */
[----:B01----:R-:W-:Y:S01]  /*1e6e0*/  ENDCOLLECTIVE ;  /* 0x000000000000791b */ /* 0x003fe20003800000 */
.L_x_10863:
[----:B------:R-:W-:Y:S01]  /*1e6f0*/  IMAD.MOV.U32 R12, RZ, RZ, 0x4 ;  /* 0x00000004ff0c7424 */ /* 0x000fe200078e00ff */
[----:B------:R-:W-:-:S05]  /*1e700*/  SEL R7, R14, RZ, P2 ;  /* 0x000000ff0e077207 */ /* 0x000fca0001000000 */
[----:B------:R-:W-:-:S04]  /*1e710*/  IMAD.IADD R7, R6, 0x1, R7 ;  /* 0x0000000106077824 */ /* 0x000fc800078e0207 */
[----:B------:R-:W-:-:S07]  /*1e720*/  IMAD.MOV.U32 R13, RZ, RZ, R7 ;  /* 0x000000ffff0d7224 */ /* 0x000fce00078e0007 */
[----:B------:R-:W-:Y:S05]  /*1e730*/  WARPSYNC.COLLECTIVE R15, `(.L_x_10864) ;  /* 0x000000000f087348 */ /* 0x000fea0003c00000 */
[----:B------:R0:W1:Y:S02]  /*1e740*/  SHFL.UP P6, R14, R13, R12, R11 ;  /* 0x0400000c0d0e7389 */ /* 0x00006400000c000b */
[----:B01----:R-:W-:Y:S01]  /*1e750*/  ENDCOLLECTIVE ;  /* 0x000000000000791b */ /* 0x003fe20003800000 */
.L_x_10864:
[----:B------:R-:W-:Y:S01]  /*1e760*/  IMAD.MOV.U32 R12, RZ, RZ, 0x8 ;  /* 0x00000008ff0c7424 */ /* 0x000fe200078e00ff */
[----:B------:R-:W-:-:S05]  /*1e770*/  SEL R2, R14, RZ, P3 ;  /* 0x000000ff0e027207 */ /* 0x000fca0001800000 */
[----:B------:R-:W-:-:S04]  /*1e780*/  IMAD.IADD R2, R7, 0x1, R2 ;  /* 0x0000000107027824 */ /* 0x000fc800078e0202 */
[----:B------:R-:W-:-:S07]  /*1e790*/  IMAD.MOV.U32 R13, RZ, RZ, R2 ;  /* 0x000000ffff0d7224 */ /* 0x000fce00078e0002 */
[----:B------:R-:W-:Y:S05]  /*1e7a0*/  WARPSYNC.COLLECTIVE R15, `(.L_x_10865) ;  /* 0x000000000f087348 */ /* 0x000fea0003c00000 */
[----:B------:R0:W1:Y:S02]  /*1e7b0*/  SHFL.UP P6, R14, R13, R12, R11 ;  /* 0x0400000c0d0e7389 */ /* 0x00006400000c000b */
[----:B01----:R-:W-:Y:S01]  /*1e7c0*/  ENDCOLLECTIVE ;  /* 0x000000000000791b */ /* 0x003fe20003800000 */
.L_x_10865:
[----:B------:R-:W-:Y:S01]  /*1e7d0*/  IMAD.MOV.U32 R12, RZ, RZ, 0x10 ;  /* 0x00000010ff0c7424 */ /* 0x000fe200078e00ff */
[----:B------:R-:W-:-:S05]  /*1e7e0*/  SEL R3, R14, RZ, P4 ;  /* 0x000000ff0e037207 */ /* 0x000fca0002000000 */
[----:B------:R-:W-:-:S04]  /*1e7f0*/  IMAD.IADD R3, R2, 0x1, R3 ;  /* 0x0000000102037824 */ /* 0x000fc800078e0203 */
[----:B------:R-:W-:-:S07]  /*1e800*/  IMAD.MOV.U32 R13, RZ, RZ, R3 ;  /* 0x000000ffff0d7224 */ /* 0x000fce00078e0003 */
[----:B------:R-:W-:Y:S05]  /*1e810*/  WARPSYNC.COLLECTIVE R15, `(.L_x_10866) ;  /* 0x000000000f087348 */ /* 0x000fea0003c00000 */
[----:B------:R0:W1:Y:S02]  /*1e820*/  SHFL.UP P6, R14, R13, R12, R11 ;  /* 0x0400000c0d0e7389 */ /* 0x00006400000c000b */
[----:B01----:R-:W-:Y:S01]  /*1e830*/  ENDCOLLECTIVE ;  /* 0x000000000000791b */ /* 0x003fe20003800000 */
.L_x_10866:
        /* <DEDUP_REMOVED lines=8> */
.L_x_10867:
[----:B------:R-:W-:Y:S05]  /*1e8c0*/  BRA `(.L_x_10868) ;  /* 0xffffffa000607947 */ /* 0x000fea000383ffff */
.L_x_10671:
        /* <DEDUP_REMOVED lines=8> */
.L_x_10870:
[----:B------:R-:W-:Y:S05]  /*1e950*/  BSYNC B0 ;  /* 0x0000000000007941 */ /* 0x000fea0003800000 */
.L_x_10869:
        /* <DEDUP_REMOVED lines=8> */
.L_x_10871:
[----:B------:R-:W-:Y:S01]  /*1e9e0*/  IMAD.MOV.U32 R12, RZ, RZ, 0x4 ;  /* 0x00000004ff0c7424 */ /* 0x000fe200078e00ff */
[----:B------:R-:W-:-:S05]  /*1e9f0*/  SEL R2, R14, RZ, P2 ;  /* 0x000000ff0e027207 */ /* 0x000fca0001000000 */
[----:B------:R-:W-:-:S04]  /*1ea00*/  IMAD.IADD R2, R13, 0x1, R2 ;  /* 0x000000010d027824 */ /* 0x000fc800078e0202 */
[----:B------:R-:W-:-:S07]  /*1ea10*/  IMAD.MOV.U32 R13, RZ, RZ, R2 ;  /* 0x000000ffff0d7224 */ /* 0x000fce00078e0002 */
[----:B------:R-:W-:Y:S05]  /*1ea20*/  WARPSYNC.COLLECTIVE R15, `(.L_x_10872) ;  /* 0x000000000f087348 */ /* 0x000fea0003c00000 */
[----:B------:R0:W1:Y:S02]  /*1ea30*/  SHFL.UP P6, R14, R13, R12, R11 ;  /* 0x0400000c0d0e7389 */ /* 0x00006400000c000b */
[----:B01----:R-:W-:Y:S01]  /*1ea40*/  ENDCOLLECTIVE ;  /* 0x000000000000791b */ /* 0x003fe20003800000 */
.L_x_10872:
[----:B------:R-:W-:Y:S01]  /*1ea50*/  IMAD.MOV.U32 R12, RZ, RZ, 0x8 ;  /* 0x00000008ff0c7424 */ /* 0x000fe200078e00ff */
[----:B------:R-:W-:-:S05]  /*1ea60*/  SEL R3, R14, RZ, P3 ;  /* 0x000000ff0e037207 */ /* 0x000fca0001800000 */
[----:B------:R-:W-:-:S04]  /*1ea70*/  IMAD.IADD R3, R2, 0x1, R3 ;  /* 0x0000000102037824 */ /* 0x000fc800078e0203 */
[----:B------:R-:W-:-:S07]  /*1ea80*/  IMAD.MOV.U32 R13, RZ, RZ, R3 ;  /* 0x000000ffff0d7224 */ /* 0x000fce00078e0003 */
[----:B------:R-:W-:Y:S05]  /*1ea90*/  WARPSYNC.COLLECTIVE R15, `(.L_x_10873) ;  /* 0x000000000f087348 */ /* 0x000fea0003c00000 */
[----:B------:R0:W1:Y:S02]  /*1eaa0*/  SHFL.UP P6, R14, R13, R12, R11 ;  /* 0x0400000c0d0e7389 */ /* 0x00006400000c000b */
[----:B01----:R-:W-:Y:S01]  /*1eab0*/  ENDCOLLECTIVE ;  /* 0x000000000000791b */ /* 0x003fe20003800000 */
.L_x_10873:
[----:B------:R-:W-:Y:S01]  /*1eac0*/  IMAD.MOV.U32 R12, RZ, RZ, 0x10 ;  /* 0x00000010ff0c7424 */ /* 0x000fe200078e00ff */
[----:B------:R-:W-:-:S05]  /*1ead0*/  SEL R4, R14, RZ, P4 ;  /* 0x000000ff0e047207 */ /* 0x000fca0002000000 */
[----:B------:R-:W-:-:S04]  /*1eae0*/  IMAD.IADD R4, R3, 0x1, R4 ;  /* 0x0000000103047824 */ /* 0x000fc800078e0204 */
[----:B------:R-:W-:-:S07]  /*1eaf0*/  IMAD.MOV.U32 R13, RZ, RZ, R4 ;  /* 0x000000ffff0d7224 */ /* 0x000fce00078e0004 */
[----:B------:R-:W-:Y:S05]  /*1eb00*/  WARPSYNC.COLLECTIVE R15, `(.L_x_10874) ;  /* 0x000000000f087348 */ /* 0x000fea0003c00000 */
[----:B------:R0:W1:Y:S02]  /*1eb10*/  SHFL.UP P6, R14, R13, R12, R11 ;  /* 0x0400000c0d0e7389 */ /* 0x00006400000c000b */
[----:B01----:R-:W-:Y:S01]  /*1eb20*/  ENDCOLLECTIVE ;  /* 0x000000000000791b */ /* 0x003fe20003800000 */
.L_x_10874:
        /* <DEDUP_REMOVED lines=8> */
.L_x_10875:
[----:B------:R-:W-:Y:S05]  /*1ebb0*/  BRA `(.L_x_10876) ;  /* 0xffffffa000407947 */ /* 0x000fea000383ffff */
.L_x_10673:
[----:B------:R-:W-:Y:S01]  /*1ebc0*/  BSSY B0, `(.L_x_10877) ;  /* 0x0000006000007945 */ /* 0x000fe20003800000 */
[----:B------:R-:W-:Y:S01]  /*1ebd0*/  PLOP3.LUT P6, PT, P6, PT, PT, 0x8, 0x0 ;  /* 0x000000000000781c */ /* 0x000fe200037ce170 */
[----:B------:R-:W-:-:S12]  /*1ebe0*/  IMAD.MOV.U32 R15, RZ, RZ, -0x1 ;  /* 0xffffffffff0f7424 */ /* 0x000fd800078e00ff */
[----:B0-----:R-:W-:Y:S05]  /*1ebf0*/  WARPSYNC.COLLECTIVE R15, `(.L_x_10878) ;  /* 0x000000000f087348 */ /* 0x001fea0003c00000 */
[----:B------:R-:W-:Y:S01]  /*1ec00*/  VOTE.ANY R14, PT, P6 ;  /* 0x00000000000e7806 */ /* 0x000fe200030e0100 */
[----:B0-----:R-:W-:Y:S06]  /*1ec10*/  ENDCOLLECTIVE ;  /* 0x000000000000791b */ /* 0x001fec0003800000 */
.L_x_10878:
[----:B------:R-:W-:Y:S05]  /*1ec20*/  BSYNC B0 ;  /* 0x0000000000007941 */ /* 0x000fea0003800000 */
.L_x_10877:
        /* <DEDUP_REMOVED lines=9> */
.L_x_10879:
[----:B------:R-:W-:Y:S01]  /*1ecc0*/  IMAD.MOV.U32 R5, RZ, RZ, R14 ;  /* 0x000000ffff057224 */ /* 0x000fe200078e000e */
[----:B------:R-:W-:Y:S06]  /*1ecd0*/  BRA `(.L_x_10880) ;  /* 0xffffffa000307947 */ /* 0x000fec000383ffff */
.L_x_10675:
[----:B------:R-:W-:Y:S01]  /*1ece0*/  BSSY B0, `(.L_x_10881) ;  /* 0x0000007000007945 */ /* 0x000fe20003800000 */
[----:B------:R-:W-:Y:S02]  /*1ecf0*/  IMAD.MOV.U32 R13, RZ, RZ, R2 ;  /* 0x000000ffff0d7224 */ /* 0x000fe400078e0002 */
[----:B------:R-:W-:Y:S02]  /*1ed00*/  IMAD.MOV.U32 R11, RZ, RZ, 0x1f ;  /* 0x0000001fff0b7424 */ /* 0x000fe400078e00ff */
[----:B------:R-:W-:-:S07]  /*1ed10*/  IMAD.MOV.U32 R15, RZ, RZ, -0x1 ;  /* 0xffffffffff0f7424 */ /* 0x000fce00078e00ff */
[----:B012---:R-:W-:Y:S05]  /*1ed20*/  WARPSYNC.COLLECTIVE R15, `(.L_x_10882) ;  /* 0x000000000f087348 */ /* 0x007fea0003c00000 */
[----:B------:R3:W4:Y:S02]  /*1ed30*/  SHFL.IDX P6, R14, R13, R12, R11 ;  /* 0x0000000c0d0e7389 */ /* 0x00072400000c000b */
[----:B01234-:R-:W-:Y:S01]  /*1ed40*/  ENDCOLLECTIVE ;  /* 0x000000000000791b */ /* 0x01ffe20003800000 */
.L_x_10882:
[----:B------:R-:W-:Y:S05]  /*1ed50*/  BSYNC B0 ;  /* 0x0000000000007941 */ /* 0x000fea0003800000 */
.L_x_10881:
[----:B------:R-:W-:Y:S05]  /*1ed60*/  BRA `(.L_x_10674) ;  /* 0xffffffa000287947 */ /* 0x000fea000383ffff */
.L_x_10679:
[----:B-1----:R1:W0:Y:S02]  /*1ed70*/  SYNCS.PHASECHK.TRANS64.TRYWAIT P0, [R5+URZ+0x32420], R0 ;  /* 0x03242000050075a7 */ /* 0x002224000800017f */
[----:B0-----:R-:W-:Y:S05]  /*1ed80*/  @!P0 NANOSLEEP.SYNCS 0x989680 ;  /* 0x009896800000895d */ /* 0x001fea0003900000 */
[----:B------:R-:W0:Y:S02]  /*1ed90*/  @!P0 SYNCS.PHASECHK.TRANS64 P0, [R5+URZ+0x32420], R0 ;  /* 0x03242000050085a7 */ /* 0x000e24000800007f */
[----:B0-----:R-:W-:Y:S05]  /*1eda0*/  @!P0 BRA `(.L_x_10679) ;  /* 0xfffffffc00f08947 */ /* 0x001fea000383ffff */
[----:B------:R-:W-:Y:S05]  /*1edb0*/  BRA `(.L_x_10883) ;  /* 0xffffffa400147947 */ /* 0x000fea000383ffff */
.L_x_10680:
[----:B------:R-:W5:Y:S01]  /*1edc0*/  S2R R2, SR_TID.X ;  /* 0x0000000000027919 */ /* 0x000f620000002100 */
[----:B------:R-:W-:Y:S01]  /*1edd0*/  BSSY B0, `(.L_x_10884) ;  /* 0x000000a000007945 */ /* 0x000fe20003800000 */
[----:B------:R-:W-:Y:S02]  /*1ede0*/  IMAD.MOV.U32 R12, RZ, RZ, RZ ;  /* 0x000000ffff0c7224 */ /* 0x000fe400078e00ff */
[----:B------:R-:W-:Y:S02]  /*1edf0*/  IMAD.MOV.U32 R11, RZ, RZ, 0x1f ;  /* 0x0000001fff0b7424 */ /* 0x000fe400078e00ff */
[----:B------:R-:W-:Y:S01]  /*1ee00*/  IMAD.MOV.U32 R15, RZ, RZ, -0x1 ;  /* 0xffffffffff0f7424 */ /* 0x000fe200078e00ff */
[----:B-----5:R-:W-:-:S04]  /*1ee10*/  SHF.R.U32.HI R2, RZ, 0x5, R2 ;  /* 0x00000005ff027819 */ /* 0x020fc80000011602 */
[----:B------:R-:W-:-:S05]  /*1ee20*/  LOP3.LUT R2, R2, 0x3, RZ, 0xc0, !PT ;  /* 0x0000000302027812 */ /* 0x000fca00078ec0ff */
[----:B------:R-:W-:-:S07]  /*1ee30*/  IMAD.MOV.U32 R13, RZ, RZ, R2 ;  /* 0x000000ffff0d7224 */ /* 0x000fce00078e0002 */
[----:B01234-:R-:W-:Y:S05]  /*1ee40*/  WARPSYNC.COLLECTIVE R15, `(.L_x_10885) ;  /* 0x000000000f087348 */ /* 0x01ffea0003c00000 */
[----:B------:R0:W0:Y:S02]  /*1ee50*/  SHFL.IDX P6, R14, R13, R12, R11 ;  /* 0x0000000c0d0e7389 */ /* 0x00002400000c000b */
[----:B01234-:R-:W-:Y:S01]  /*1ee60*/  ENDCOLLECTIVE ;  /* 0x000000000000791b */ /* 0x01ffe20003800000 */
.L_x_10885:
[----:B------:R-:W-:Y:S05]  /*1ee70*/  BSYNC B0 ;  /* 0x0000000000007941 */ /* 0x000fea0003800000 */
.L_x_10884:
[----:B------:R-:W-:Y:S05]  /*1ee80*/  BRA `(.L_x_10886) ;  /* 0xffffffa000fc7947 */ /* 0x000fea000383ffff */
.L_x_10681:
[----:B------:R-:W-:Y:S01]  /*1ee90*/  BSSY B0, `(.L_x_10887) ;  /* 0x0000006000007945 */ /* 0x000fe20003800000 */
[----:B------:R-:W-:-:S07]  /*1eea0*/  IMAD.MOV.U32 R15, RZ, RZ, -0x1 ;  /* 0xffffffffff0f7424 */ /* 0x000fce00078e00ff */
[----:B-1234-:R-:W-:Y:S05]  /*1eeb0*/  WARPSYNC.COLLECTIVE R15, `(.L_x_10888) ;  /* 0x000000000f0c7348 */ /* 0x01efea0003c00000 */
[----:B------:R-:W-:Y:S02]  /*1eec0*/  ELECT P6, UR62, PT ;  /* 0x00000000003e782f */ /* 0x000fe400038c0000 */
[----:B------:R-:W-:Y:S01]  /*1eed0*/  MOV R14, UR62 ;  /* 0x0000003e000e7c02 */ /* 0x000fe20008000f00 */
[----:B-1234-:R-:W-:Y:S10]  /*1eee0*/  ENDCOLLECTIVE ;  /* 0x000000000000791b */ /* 0x01eff40003800000 */
.L_x_10888:
[----:B------:R-:W-:Y:S05]  /*1eef0*/  BSYNC B0 ;  /* 0x0000000000007941 */ /* 0x000fea0003800000 */
.L_x_10887:
[----:B------:R-:W-:Y:S05]  /*1ef00*/  BRA `(.L_x_10889) ;  /* 0xffffffa000f07947 */ /* 0x000fea000383ffff */
.L_x_10683:
[----:B0-----:R0:W1:Y:S02]  /*1ef10*/  SYNCS.PHASECHK.TRANS64.TRYWAIT P1, [R3+URZ+0x32440], R2 ;  /* 0x03244002030075a7 */ /* 0x001064000802017f */
[----:B-1----:R-:W-:Y:S05]  /*1ef20*/  @!P1 NANOSLEEP.SYNCS 0x989680 ;  /* 0x009896800000995d */ /* 0x002fea0003900000 */
[----:B------:R-:W1:Y:S02]  /*1ef30*/  @!P1 SYNCS.PHASECHK.TRANS64 P1, [R3+URZ+0x32440], R2 ;  /* 0x03244002030095a7 */ /* 0x000e64000802007f */
[----:B-1----:R-:W-:Y:S05]  /*1ef40*/  @!P1 BRA `(.L_x_10683) ;  /* 0xfffffffc00f09947 */ /* 0x002fea000383ffff */
[----:B------:R-:W-:Y:S05]  /*1ef50*/  BRA `(.L_x_10890) ;  /* 0xffffffa400107947 */ /* 0x000fea000383ffff */
.L_x_10685:
[----:B-1----:R1:W0:Y:S02]  /*1ef60*/  SYNCS.PHASECHK.TRANS64.TRYWAIT P1, [R25+URZ+0x32440], R0 ;  /* 0x03244000190075a7 */ /* 0x002224000802017f */
[----:B0-----:R-:W-:Y:S05]  /*1ef70*/  @!P1 NANOSLEEP.SYNCS 0x989680 ;  /* 0x009896800000995d */ /* 0x001fea0003900000 */
[----:B------:R-:W0:Y:S02]  /*1ef80*/  @!P1 SYNCS.PHASECHK.TRANS64 P1, [R25+URZ+0x32440], R0 ;  /* 0x03244000190095a7 */ /* 0x000e24000802007f */
[----:B0-----:R-:W-:Y:S05]  /*1ef90*/  @!P1 BRA `(.L_x_10685) ;  /* 0xfffffffc00f09947 */ /* 0x001fea000383ffff */
[----:B------:R-:W-:Y:S05]  /*1efa0*/  BRA `(.L_x_10891) ;  /* 0xffffffa4001c7947 */ /* 0x000fea000383ffff */
.L_x_10687:
[----:B------:R0:W0:Y:S02]  /*1efb0*/  SYNCS.PHASECHK.TRANS64.TRYWAIT P1, [R3+URZ+0x32460], R2 ;  /* 0x03246002030075a7 */ /* 0x000024000802017f */
[----:B0-----:R-:W-:Y:S05]  /*1efc0*/  @!P1 NANOSLEEP.SYNCS 0x989680 ;  /* 0x009896800000995d */ /* 0x001fea0003900000 */
[----:B------:R-:W0:Y:S02]  /*1efd0*/  @!P1 SYNCS.PHASECHK.TRANS64 P1, [R3+URZ+0x32460], R2 ;  /* 0x03246002030095a7 */ /* 0x000e24000802007f */
[----:B0-----:R-:W-:Y:S05]  /*1efe0*/  @!P1 BRA `(.L_x_10687) ;  /* 0xfffffffc00f09947 */ /* 0x001fea000383ffff */
[----:B------:R-:W-:Y:S05]  /*1eff0*/  BRA `(.L_x_10892) ;  /* 0xffffffa400187947 */ /* 0x000fea000383ffff */
.L_x_10893:
        /* <DEDUP_REMOVED lines=16> */
.L_x_15668:


//--------------------- .text._ZN7cutlass13device_kernelIN5flash11enable_sm90INS1_16FlashAttnFwdSm90INS1_25CollectiveMainloopFwdSm90ILi2EN4cute5tupleIJNS5_1CILi1EEES8_S8_EEENS6_IJNS7_ILi128EEENS7_ILi96EEENS7_ILi64EEEEEELi256ENS_10bfloat16_tEfNS_4arch4Sm90ELb0ELb1ELb1ELb0ELb1ELb0ELb0ELb1ELb0ELb1ELb0ELb0EEENS1_21CollectiveEpilogueFwdINS6_IJSA_NS7_ILi256EEESB_EEES9_SE_SG_Li256ELb0ELb1ELb0ELb0EEENS1_30DynamicPersistentTileSchedulerILi256ELi128ELb0ELb1ELb1EEEEEEEEEvNT_6ParamsE --------------------------
	.section	.text._ZN7cutlass13device_kernelIN5flash11enable_sm90INS1_16FlashAttnFwdSm90INS1_25CollectiveMainloopFwdSm90ILi2EN4cute5tupleIJNS5_1CILi1EEES8_S8_EEENS6_IJNS7_ILi128EEENS7_ILi96EEENS7_ILi64EEEEEELi256ENS_10bfloat16_tEfNS_4arch4Sm90ELb0ELb1ELb1ELb0ELb1ELb0ELb0ELb1ELb0ELb1ELb0ELb0EEENS1_21CollectiveEpilogueFwdINS6_IJSA_NS7_ILi256EEESB_EEES9_SE_SG_Li256ELb0ELb1ELb0ELb0EEENS1_30DynamicPersistentTileSchedulerILi256ELi128ELb0ELb1ELb1EEEEEEEEEvNT_6ParamsE,"ax",@progbits
	.align	128
.text._ZN7cutlass13device_kernelIN5flash11enable_sm90INS1_16FlashAttnFwdSm90INS1_25CollectiveMainloopFwdSm90ILi2EN4cute5tupleIJNS5_1CILi1EEES8_S8_EEENS6_IJNS7_ILi128EEENS7_ILi96EEENS7_ILi64EEEEEELi256ENS_10bfloat16_tEfNS_4arch4Sm90ELb0ELb1ELb1ELb0ELb1ELb0ELb0ELb1ELb0ELb1ELb0ELb0EEENS1_21CollectiveEpilogueFwdINS6_IJSA_NS7_ILi256EEESB_EEES9_SE_SG_Li256ELb0ELb1ELb0ELb0EEENS1_30DynamicPersistentTileSchedulerILi256ELi128ELb0ELb1ELb1EEEEEEEEEvNT_6ParamsE:
        .type           _ZN7cutlass13device_kernelIN5flash11enable_sm90INS1_16FlashAttnFwdSm90INS1_25CollectiveMainloopFwdSm90ILi2EN4cute5tupleIJNS5_1CILi1EEES8_S8_EEENS6_IJNS7_ILi128EEENS7_ILi96EEENS7_ILi64EEEEEELi256ENS_10bfloat16_tEfNS_4arch4Sm90ELb0ELb1ELb1ELb0ELb1ELb0ELb0ELb1ELb0ELb1ELb0ELb0EEENS1_21CollectiveEpilogueFwdINS6_IJSA_NS7_ILi256EEESB_EEES9_SE_SG_Li256ELb0ELb1ELb0ELb0EEENS1_30DynamicPersistentTileSchedulerILi256ELi128ELb0ELb1ELb1EEEEEEEEEvNT_6ParamsE,@function
        .size           _ZN7cutlass13device_kernelIN5flash11enable_sm90INS1_16FlashAttnFwdSm90INS1_25CollectiveMainloopFwdSm90ILi2EN4cute5tupleIJNS5_1CILi1EEES8_S8_EEENS6_IJNS7_ILi128EEENS7_ILi96EEENS7_ILi64EEEEEELi256ENS_10bfloat16_tEfNS_4arch4Sm90ELb0ELb1ELb1ELb0ELb1ELb0ELb0ELb1ELb0ELb1ELb0ELb0EEENS1_21CollectiveEpilogueFwdINS6_IJSA_NS7_ILi256EEESB_EEES9_SE_SG_Li256ELb0ELb1ELb0ELb0EEENS1_30DynamicPersistentTileSchedulerILi256ELi128ELb0ELb1ELb1EEEEEEEEEvNT_6ParamsE,(.L_x_15669 - _ZN7cutlass13device_kernelIN5flash11enable_sm90INS1_16FlashAttnFwdSm90INS1_25CollectiveMainloopFwdSm90ILi2EN4cute5tupleIJNS5_1CILi1EEES8_S8_EEENS6_IJNS7_ILi128EEENS7_ILi96EEENS7_ILi64EEEEEELi256ENS_10bfloat16_tEfNS_4arch4Sm90ELb0ELb1ELb1ELb0ELb1ELb0ELb0ELb1ELb0ELb1ELb0ELb0EEENS1_21CollectiveEpilogueFwdINS6_IJSA_NS7_ILi256EEESB_EEES9_SE_SG_Li256ELb0ELb1ELb0ELb0EEENS1_30DynamicPersistentTileSchedulerILi256ELi128ELb0ELb1ELb1EEEEEEEEEvNT_6ParamsE)
        .other          _ZN7cutlass13device_kernelIN5flash11enable_sm90INS1_16FlashAttnFwdSm90INS1_25CollectiveMainloopFwdSm90ILi2EN4cute5tupleIJNS5_1CILi1EEES8_S8_EEENS6_IJNS7_ILi128EEENS7_ILi96EEENS7_ILi64EEEEEELi256ENS_10bfloat16_tEfNS_4arch4Sm90ELb0ELb1ELb1ELb0ELb1ELb0ELb0ELb1ELb0ELb1ELb0ELb0EEENS1_21CollectiveEpilogueFwdINS6_IJSA_NS7_ILi256EEESB_EEES9_SE_SG_Li256ELb0ELb1ELb0ELb0EEENS1_30DynamicPersistentTileSchedulerILi256ELi128ELb0ELb1ELb1EEEEEEEEEvNT_6ParamsE,@"STO_CUDA_ENTRY STV_DEFAULT"
_ZN7cutlass13device_kernelIN5flash11enable_sm90INS1_16FlashAttnFwdSm90INS1_25CollectiveMainloopFwdSm90ILi2EN4cute5tupleIJNS5_1CILi1EEES8_S8_EEENS6_IJNS7_ILi128EEENS7_ILi96EEENS7_ILi64EEEEEELi256ENS_10bfloat16_tEfNS_4arch4Sm90ELb0ELb1ELb1ELb0ELb1ELb0ELb0ELb1ELb0ELb1ELb0ELb0EEENS1_21CollectiveEpilogueFwdINS6_IJSA_NS7_ILi256EEESB_EEES9_SE_SG_Li256ELb0ELb1ELb0ELb0EEENS1_30DynamicPersistentTileSchedulerILi256ELi128ELb0ELb1ELb1EEEEEEEEEvNT_6ParamsE:
        /* <DEDUP_REMOVED lines=9> */
[----:B------:R1:W2:Y:S01]  /*0090*/  SHFL.IDX PT, R3, R24, RZ, 0x1f ;  /* 0x00001fff18037589 */ /* 0x0002a200000e0000 */
        /* <DEDUP_REMOVED lines=14> */
[----:B------:R1:W0:Y:S06]  /*0180*/  @!UP0 SYNCS.EXCH.64 URZ, [UR8+0x22800], UR4 ;  /* 0x02280004083f85b2 */ /* 0x00022c0008000100 */
[----:B------:R1:W3:Y:S02]  /*0190*/  @!UP1 SYNCS.EXCH.64 URZ, [UR8+0x22820], UR6 ;  /* 0x02282006083f95b2 */ /* 0x0002e40008000100 */
[----:B-12---:R-:W-:Y:S05]  /*01a0*/  @P1 BRA `(.L_x_10894) ;  /* 0x0000000000481947 */ /* 0x006fea0003800000 */
[----:B------:R-:W1:Y:S01]  /*01b0*/  S2UR UR5, SR_CgaCtaId ;  /* 0x00000000000579c3 */ /* 0x000e620000008800 */
        /* <DEDUP_REMOVED lines=12> */
[----:B-1----:R1:W2:Y:S08]  /*0280*/  SYNCS.EXCH.64 URZ, [UR8+0x22830], UR4 ;  /* 0x02283004083f75b2 */ /* 0x0022b00008000100 */
[----:B------:R1:W4:Y:S01]  /*0290*/  SYNCS.EXCH.64 URZ, [UR8+0x22840], UR6 ;  /* 0x02284006083f75b2 */ /* 0x0003220008000100 */
[----:B------:R1:W0:Y:S01]  /*02a0*/  SYNCS.EXCH.64 URZ, [UR8+0x22838], UR4 ;  /* 0x02283804083f75b2 */ /* 0x0002220008000100 */
[----:B------:R1:W0:Y:S01]  /*02b0*/  SYNCS.EXCH.64 URZ, [UR8+0x22848], UR6 ;  /* 0x02284806083f75b2 */ /* 0x0002220008000100 */
[----:B------:R-:W-:Y:S01]  /*02c0*/  NOP ;  /* 0x0000000000007918 */ /* 0x000fe20000000000 */
.L_x_10894:
[----:B------:R-:W5:Y:S01]  /*02d0*/  SHFL.IDX PT, R2, R0, RZ, 0x1f ;  /* 0x00001fff00027589 */ /* 0x000f6200000e0000 */
[----:B------:R-:W-:Y:S01]  /*02e0*/  NOP ;  /* 0x0000000000007918 */ /* 0x000fe20000000000 */
[----:B-----5:R-:W-:-:S13]  /*02f0*/  ISETP.NE.AND P0, PT, R2, RZ, PT ;  /* 0x000000ff0200720c */ /* 0x020fda0003f05270 */
        /* <DEDUP_REMOVED lines=14> */
[----:B-1----:R1:W0:Y:S08]  /*03e0*/  SYNCS.EXCH.64 URZ, [UR8+0x22850], UR4 ;  /* 0x02285004083f75b2 */ /* 0x0022300008000100 */
[----:B------:R1:W0:Y:S01]  /*03f0*/  SYNCS.EXCH.64 URZ, [UR8+0x22860], UR6 ;  /* 0x02286006083f75b2 */ /* 0x0002220008000100 */
[----:B------:R1:W0:Y:S01]  /*0400*/  SYNCS.EXCH.64 URZ, [UR8+0x22858], UR4 ;  /* 0x02285804083f75b2 */ /* 0x0002220008000100 */
[----:B------:R1:W0:Y:S01]  /*0410*/  SYNCS.EXCH.64 URZ, [UR8+0x22868], UR6 ;  /* 0x02286806083f75b2 */ /* 0x0002220008000100 */
[----:B------:R-:W-:Y:S01]  /*0420*/  NOP ;  /* 0x0000000000007918 */ /* 0x000fe20000000000 */
.L_x_10895:
[----:B------:R-:W5:Y:S01]  /*0430*/  SHFL.IDX PT, R2, R0, RZ, 0x1f ;  /* 0x00001fff00027589 */ /* 0x000f6200000e0000 */
[----:B------:R-:W-:Y:S01]  /*0440*/  NOP ;  /* 0x0000000000007918 */ /* 0x000fe20000000000 */
[----:B-----5:R-:W-:-:S13]  /*0450*/  ISETP.NE.AND P0, PT, R2, RZ, PT ;  /* 0x000000ff0200720c */ /* 0x020fda0003f05270 */
        /* <DEDUP_REMOVED lines=10> */
[----:B-1----:R1:W0:Y:S01]  /*0500*/  SYNCS.EXCH.64 URZ, [UR6+0x22870], UR4 ;  /* 0x02287004063f75b2 */ /* 0x0022220008000100 */
[----:B------:R1:W0:Y:S01]  /*0510*/  SYNCS.EXCH.64 URZ, [UR6+0x22880], UR4 ;  /* 0x02288004063f75b2 */ /* 0x0002220008000100 */
[----:B------:R1:W0:Y:S01]  /*0520*/  SYNCS.EXCH.64 URZ, [UR6+0x22878], UR4 ;  /* 0x02287804063f75b2 */ /* 0x0002220008000100 */
[----:B------:R1:W0:Y:S01]  /*0530*/  SYNCS.EXCH.64 URZ, [UR6+0x22888], UR4 ;  /* 0x02288804063f75b2 */ /* 0x0002220008000100 */
[----:B------:R-:W-:Y:S01]  /*0540*/  NOP ;  /* 0x0000000000007918 */ /* 0x000fe20000000000 */
.L_x_10896:
        /* <DEDUP_REMOVED lines=22> */
.L_x_10897:
[----:B------:R-:W5:Y:S01]  /*06b0*/  SHFL.IDX PT, R2, R0, RZ, 0x1f ;  /* 0x00001fff00027589 */ /* 0x000f6200000e0000 */
[----:B------:R-:W-:Y:S01]  /*06c0*/  R2UR UR9, R3 ;  /* 0x00000000030972ca */ /* 0x000fe200000e0000 */
        /* <DEDUP_REMOVED lines=21> */
.L_x_10898:
[----:B-1----:R-:W-:Y:S01]  /*0820*/  ULDC UR4, c[0x0][0x20] ;  /* 0x0000080000047ab9 */ /* 0x002fe20000000800 */
[----:B------:R-:W-:Y:S01]  /*0830*/  UISETP.NE.AND UP0, UPT, UR9, URZ, UPT ;  /* 0x0000003f0900728c */ /* 0x000fe2000bf05270 */
[----:B------:R-:W-:Y:S01]  /*0840*/  IADD3 R16, P0, R1, UR4, RZ ;  /* 0x0000000401107c10 */ /* 0x000fe2000ff1e0ff */
[----:B------:R-:W-:Y:S01]  /*0850*/  ULDC UR4, c[0x0][0x24] ;  /* 0x0000090000047ab9 */ /* 0x000fe20000000800 */
[----:B------:R-:W-:Y:S01]  /*0860*/  UMOV UR61, 0x1 ;  /* 0x00000001003d7882 */ /* 0x000fe20000000000 */
[----:B------:R-:W-:Y:S01]  /*0870*/  NOP ;  /* 0x0000000000007918 */ /* 0x000fe20000000000 */
[----:B0-234-:R-:W-:Y:S01]  /*0880*/  BAR.SYNC.DEFER_BLOCKING 0x0 ;  /* 0x0000000000007b1d */ /* 0x01dfe20000010000 */
[----:B------:R-:W-:Y:S01]  /*0890*/  IMAD.X R17, RZ, RZ, UR4, P0 ;  /* 0x00000004ff117e24 */ /* 0x000fe200080e06ff */
[C---:B------:R-:W-:Y:S01]  /*08a0*/  IADD3 R3, P0, R16.reuse, 0x50, RZ ;  /* 0x0000005010037810 */ /* 0x040fe20007f1e0ff */
[----:B------:R-:W-:Y:S01]  /*08b0*/  USEL UR61, UR61, 0x2, !UP0 ;  /* 0x000000023d3d7887 */ /* 0x000fe2000c000000 */
[----:B------:R-:W-:-:S02]  /*08c0*/  IADD3 R2, P1, R16, 0x1d0, RZ ;  /* 0x000001d010027810 */ /* 0x000fc40007f3e0ff */
[----:B------:R-:W-:Y:S01]  /*08d0*/  PLOP3.LUT P2, PT, PT, PT, UP0, 0x80, 0x0 ;  /* 0x000000000000781c */ /* 0x000fe20003f4f008 */
[----:B------:R-:W-:Y:S01]  /*08e0*/  ULDC.64 UR36, c[0x0][0x208] ;  /* 0x0000820000247ab9 */ /* 0x000fe20000000a00 */
[----:B------:R0:W-:Y:S04]  /*08f0*/  STL [R1+0x414], R3 ;  /* 0x0004140301007387 */ /* 0x0001e80000100800 */
[----:B------:R1:W-:Y:S01]  /*0900*/  STL [R1+0x41c], R2 ;  /* 0x00041c0201007387 */ /* 0x0003e20000100800 */
[--C-:B0-----:R-:W-:Y:S02]  /*0910*/  IMAD.X R3, RZ, RZ, R17.reuse, P0 ;  /* 0x000000ffff037224 */ /* 0x101fe400000e0611 */
[----:B-1----:R-:W-:-:S03]  /*0920*/  IMAD.X R2, RZ, RZ, R17, P1 ;  /* 0x000000ffff027224 */ /* 0x002fc600008e0611 */
[----:B------:R0:W-:Y:S04]  /*0930*/  STL [R1+0x410], R3 ;  /* 0x0004100301007387 */ /* 0x0001e80000100800 */
[----:B------:R0:W-:Y:S01]  /*0940*/  STL [R1+0x418], R2 ;  /* 0x0004180201007387 */ /* 0x0001e20000100800 */
[----:B------:R-:W-:Y:S05]  /*0950*/  @!P2 BRA `(.L_x_10899) ;  /* 0x0000019000f8a947 */ /* 0x000fea0003800000 */
.L_x_10900:
[----:B------:R-:W-:-:S08]  /*0960*/  NOP ;  /* 0x0000000000007918 */ /* 0x000fd00000000000 */
[----:B------:R-:W1:Y:S02]  /*0970*/  USETMAXREG.TRY_ALLOC.CTAPOOL UP0, 0xe8 ;  /* 0x000000e8000079c8 */ /* 0x000e640008000600 */
[----:B-1----:R-:W-:-:S13]  /*0980*/  PLOP3.LUT P0, PT, PT, PT, UP0, 0x80, 0x0 ;  /* 0x000000000000781c */ /* 0x002fda0003f0f008 */
[----:B------:R-:W-:Y:S05]  /*0990*/  @!P0 BRA `(.L_x_10900) ;  /* 0xfffffffc00f08947 */ /* 0x000fea000383ffff */
[----:B------:R-:W1:Y:S08]  /*09a0*/  S2UR UR6, SR_CTAID.X ;  /* 0x00000000000679c3 */ /* 0x000e700000002500 */
[----:B------:R-:W-:Y:S08]  /*09b0*/  BAR.ARV 0x4, 0x180 ;  /* 0x0106000000007b1d */ /* 0x000ff00000002000 */
[----:B------:R-:W-:Y:S08]  /*09c0*/  BAR.ARV 0x8, 0x180 ;  /* 0x0206000000007b1d */ /* 0x000ff00000002000 */
[----:B------:R-:W1:Y:S01]  /*09d0*/  LDC R0, c[0x0][0xc38] ;  /* 0x00030e00ff007b82 */ /* 0x000e620000000800 */
[----:B------:R-:W-:Y:S01]  /*09e0*/  ISETP.NE.AND P0, PT, R24, 0x1, PT ;  /* 0x000000011800780c */ /* 0x000fe20003f05270 */
[----:B------:R2:W-:-:S12]  /*09f0*/  STL.64 [R1+0x1c0], RZ ;  /* 0x0001c0ff01007387 */ /* 0x0005d80000100a00 */
[----:B------:R-:W-:Y:S06]  /*0a00*/  @!P0 BAR.ARV 0x9, 0x100 ;  /* 0x0244000000008b1d */ /* 0x000fec0000002000 */
[----:B------:R-:W-:Y:S01]  /*0a10*/  IADD3 R208, P1, R16, 0x1c0, RZ ;  /* 0x000001c010d07810 */ /* 0x000fe20007f3e0ff */
[----:B------:R2:W-:Y:S01]  /*0a20*/  STL [R1+0x1c8], RZ ;  /* 0x0001c8ff01007387 */ /* 0x0005e20000100800 */
[----:B-1----:R-:W-:-:S03]  /*0a30*/  ISETP.LE.AND P0, PT, R0, UR6, PT ;  /* 0x0000000600007c0c */ /* 0x002fc6000bf03270 */
[----:B------:R-:W-:-:S10]  /*0a40*/  IMAD.X R209, RZ, RZ, R17, P1 ;  /* 0x000000ffffd17224 */ /* 0x000fd400008e0611 */
[----:B--2---:R-:W-:Y:S05]  /*0a50*/  @P0 EXIT ;  /* 0x000000000000094d */ /* 0x004fea0003800000 */
[----:B0-----:R-:W0:Y:S01]  /*0a60*/  S2R R2, SR_TID.X ;  /* 0x0000000000027919 */ /* 0x001e220000002100 */
[----:B------:R-:W1:Y:S01]  /*0a70*/  S2UR UR9, SR_CgaCtaId ;  /* 0x00000000000979c3 */ /* 0x000e620000008800 */
[----:B------:R-:W-:Y:S01]  /*0a80*/  UMOV UR48, 0x400 ;  /* 0x0000040000307882 */ /* 0x000fe20000000000 */
[----:B------:R-:W-:Y:S01]  /*0a90*/  IMAD.MOV.U32 R177, RZ, RZ, 0x2 ;  /* 0x00000002ffb17424 */ /* 0x000fe200078e00ff */
[C---:B------:R-:W-:Y:S01]  /*0aa0*/  IADD3 R203, -R24.reuse, 0xb, RZ ;  /* 0x0000000b18cb7810 */ /* 0x040fe20007ffe1ff */
[----:B------:R-:W-:Y:S01]  /*0ab0*/  VIADD R204, R24, 0x8 ;  /* 0x0000000818cc7836 */ /* 0x000fe20000000000 */
[----:B------:R-:W-:-:S03]  /*0ac0*/  UMOV UR59, URZ ;  /* 0x0000003f003b7c82 */ /* 0x000fc60008000000 */
[----:B------:R-:W2:Y:S01]  /*0ad0*/  S2UR UR4, SR_SWINHI ;  /* 0x00000000000479c3 */ /* 0x000ea20000002f00 */
[----:B-1----:R-:W-:-:S04]  /*0ae0*/  ULEA UR48, UR9, UR48, 0x18 ;  /* 0x0000003009307291 */ /* 0x002fc8000f8ec03f */
[----:B------:R-:W-:Y:S02]  /*0af0*/  UIADD3 UR5, UR48, 0x400, URZ ;  /* 0x0000040030057890 */ /* 0x000fe4000fffe03f */
[----:B------:R-:W-:Y:S01]  /*0b00*/  UIADD3 UR60, UR48, 0x18400, URZ ;  /* 0x00018400303c7890 */ /* 0x000fe2000fffe03f */
[----:B0-----:R-:W-:Y:S01]  /*0b10*/  VIADD R202, R2, 0xffffff80 ;  /* 0xffffff8002ca7836 */ /* 0x001fe20000000000 */
[----:B------:R-:W-:Y:S01]  /*0b20*/  UMOV UR38, UR48 ;  /* 0x0000003000267c82 */ /* 0x000fe20008000000 */
[----:B--2---:R-:W-:Y:S01]  /*0b30*/  UMOV UR39, UR4 ;  /* 0x0000000400277c82 */ /* 0x004fe20008000000 */
[----:B------:R-:W-:Y:S02]  /*0b40*/  UIADD3 UR4, UR48, 0x1c400, URZ ;  /* 0x0001c40030047890 */ /* 0x000fe4000fffe03f */
[----:B------:R-:W-:Y:S01]  /*0b50*/  USHF.R.U32.HI UR5, URZ, 0x4, UR5 ;  /* 0x000000043f057899 */ /* 0x000fe20008011605 */
[----:B------:R-:W-:Y:S01]  /*0b60*/  SHF.R.S32.HI R25, RZ, 0x1f, R202 ;  /* 0x0000001fff197819 */ /* 0x000fe200000114ca */
[----:B------:R-:W-:-:S02]  /*0b70*/  USHF.R.U32.HI UR4, URZ, 0x4, UR4 ;  /* 0x000000043f047899 */ /* 0x000fc40008011604 */
[----:B------:R-:W-:Y:S01]  /*0b80*/  ULOP3.LUT UR5, UR5, 0x3fff, URZ, 0xc0, !UPT ;  /* 0x00003fff05057892 */ /* 0x000fe2000f8ec03f */
[CC--:B------:R-:W-:Y:S01]  /*0b90*/  LEA.HI R0, R25.reuse, R202.reuse, RZ, 0x5 ;  /* 0x000000ca19007211 */ /* 0x0c0fe200078f28ff */
[----:B------:R-:W-:Y:S01]  /*0ba0*/  ULOP3.LUT UR4, UR4, 0x3fff, URZ, 0xc0, !UPT ;  /* 0x00003fff04047892 */ /* 0x000fe2000f8ec03f */
[----:B------:R-:W-:-:S03]  /*0bb0*/  LEA.HI R2, R25, R202, RZ, 0x4 ;  /* 0x000000ca19027211 */ /* 0x000fc600078f20ff */
[----:B------:R-:W-:Y:S01]  /*0bc0*/  IMAD.SHL.U32 R6, R0, 0x20, RZ ;  /* 0x0000002000067824 */ /* 0x000fe200078e00ff */
[----:B------:R-:W-:Y:S01]  /*0bd0*/  SHF.R.S32.HI R5, RZ, 0x4, R2 ;  /* 0x00000004ff057819 */ /* 0x000fe20000011402 */
[----:B------:R-:W-:Y:S01]  /*0be0*/  ULOP3.LUT UR4, UR4, 0x10000, URZ, 0xfc, !UPT ;  /* 0x0001000004047892 */ /* 0x000fe2000f8efc3f */
[C---:B------:R-:W-:Y:S02]  /*0bf0*/  LOP3.LUT R3, R2.reuse, 0x3fffff0, RZ, 0xc0, !PT ;  /* 0x03fffff002037812 */ /* 0x040fe400078ec0ff */
[----:B------:R-:W-:Y:S02]  /*0c00*/  LEA.HI R4, R2, R5, RZ, 0x1 ;  /* 0x0000000502047211 */ /* 0x000fe400078f08ff */
[----:B------:R-:W-:Y:S01]  /*0c10*/  LOP3.LUT R7, R6, 0xfffffc00, RZ, 0xc0, !PT ;  /* 0xfffffc0006077812 */ /* 0x000fe200078ec0ff */
[----:B------:R-:W-:Y:S01]  /*0c20*/  IMAD.IADD R2, R202, 0x1, -R3 ;  /* 0x00000001ca027824 */ /* 0x000fe200078e0a03 */
[CC--:B------:R-:W-:Y:S01]  /*0c30*/  LEA.HI R0, R25.reuse, R202.reuse, RZ, 0x7 ;  /* 0x000000ca19007211 */ /* 0x0c0fe200078f38ff */
[----:B------:R-:W-:Y:S01]  /*0c40*/  IMAD.U32 R225, RZ, RZ, UR4 ;  /* 0x00000004ffe17e24 */ /* 0x000fe2000f8e00ff */
[----:B------:R-:W-:Y:S01]  /*0c50*/  LOP3.LUT R4, R4, 0x1ffffffe, RZ, 0xc0, !PT ;  /* 0x1ffffffe04047812 */ /* 0x000fe200078ec0ff */
[----:B------:R-:W-:Y:S01]  /*0c60*/  IMAD R7, R2, 0x40, R7 ;  /* 0x0000004002077824 */ /* 0x000fe200078e0207 */
[----:B------:R-:W-:Y:S01]  /*0c70*/  LOP3.LUT R3, R0, 0xffffff80, RZ, 0xc0, !PT ;  /* 0xffffff8000037812 */ /* 0x000fe200078ec0ff */
[----:B------:R-:W-:Y:S01]  /*0c80*/  ULOP3.LUT UR4, UR5, 0x3000000, URZ, 0xfc, !UPT ;  /* 0x0300000005047892 */ /* 0x000fe2000f8efc3f */
[-C--:B------:R-:W-:Y:S01]  /*0c90*/  LEA.HI R2, R25, R202.reuse, RZ, 0x2 ;  /* 0x000000ca19027211 */ /* 0x080fe200078f10ff */
[----:B------:R-:W-:Y:S01]  /*0ca0*/  IMAD.IADD R4, R5, 0x1, -R4 ;  /* 0x0000000105047824 */ /* 0x000fe200078e0a04 */
[----:B------:R-:W-:Y:S01]  /*0cb0*/  LEA.HI R25, R25, R202, RZ, 0x3 ;  /* 0x000000ca19197211 */ /* 0x000fe200078f18ff */
[----:B------:R-:W-:Y:S01]  /*0cc0*/  IMAD.IADD R210, R202, 0x1, -R3 ;  /* 0x00000001cad27824 */ /* 0x000fe200078e0a03 */
[----:B------:R-:W-:Y:S01]  /*0cd0*/  LOP3.LUT R5, R2, 0xfffffffc, RZ, 0xc0, !PT ;  /* 0xfffffffc02057812 */ /* 0x000fe200078ec0ff */
[----:B------:R-:W-:Y:S01]  /*0ce0*/  IMAD R4, R4, 0x8, R7 ;  /* 0x0000000804047824 */ /* 0x000fe200078e0207 */
[----:B------:R-:W-:Y:S01]  /*0cf0*/  SHF.R.S32.HI R211, RZ, 0x7, R0 ;  /* 0x00000007ffd37819 */ /* 0x000fe20000011400 */
[----:B------:R-:W-:Y:S01]  /*0d00*/  IMAD.U32 R226, RZ, RZ, UR4 ;  /* 0x00000004ffe27e24 */ /* 0x000fe2000f8e00ff */
[----:B------:R-:W-:Y:S01]  /*0d10*/  SHF.R.S32.HI R3, RZ, 0x1f, R210 ;  /* 0x0000001fff037819 */ /* 0x000fe200000114d2 */
[----:B------:R-:W-:Y:S01]  /*0d20*/  IMAD.IADD R6, R202, 0x1, -R5 ;  /* 0x00000001ca067824 */ /* 0x000fe200078e0a05 */
[----:B------:R-:W-:Y:S01]  /*0d30*/  LEA.HI R0, R0, R211, RZ, 0x1 ;  /* 0x000000d300007211 */ /* 0x000fe200078f08ff */
[----:B------:R-:W-:Y:S01]  /*0d40*/  IMAD.WIDE R176, R4, R177, UR38 ;  /* 0x0000002604b07e25 */ /* 0x000fe2000f8e02b1 */
[----:B------:R-:W-:Y:S01]  /*0d50*/  LEA.HI R26, R3, R210, RZ, 0x2 ;  /* 0x000000d2031a7211 */ /* 0x000fe200078f10ff */
[----:B------:R-:W-:Y:S01]  /*0d60*/  UMOV UR4, UR6 ;  /* 0x0000000600047c82 */ /* 0x000fe20008000000 */
[----:B------:R-:W-:-:S02]  /*0d70*/  LEA.HI R7, R6, R6, RZ, 0x1 ;  /* 0x0000000606077211 */ /* 0x000fc400078f08ff */
[--C-:B------:R-:W-:Y:S02]  /*0d80*/  SHF.R.S32.HI R2, RZ, 0x2, R26.reuse ;  /* 0x00000002ff027819 */ /* 0x100fe4000001141a */
[----:B------:R-:W-:Y:S02]  /*0d90*/  SHF.R.S32.HI R5, RZ, 0x1f, R26 ;  /* 0x0000001fff057819 */ /* 0x000fe4000001141a */
[----:B------:R-:W-:Y:S02]  /*0da0*/  LOP3.LUT R7, R7, 0x1ffffffe, RZ, 0xc0, !PT ;  /* 0x1ffffffe07077812 */ /* 0x000fe400078ec0ff */
[----:B------:R-:W-:Y:S02]  /*0db0*/  LEA.HI R5, R5, R2, RZ, 0x3 ;  /* 0x0000000205057211 */ /* 0x000fe400078f18ff */
[----:B------:R-:W-:Y:S01]  /*0dc0*/  LEA.HI R3, R3, R210, RZ, 0x5 ;  /* 0x000000d203037211 */ /* 0x000fe200078f28ff */
[----:B------:R-:W-:Y:S01]  /*0dd0*/  IMAD.IADD R29, R6, 0x1, -R7 ;  /* 0x00000001061d7824 */ /* 0x000fe200078e0a07 */
[----:B------:R-:W-:-:S02]  /*0de0*/  IADD3 R7, P6, R176, 0x40, RZ ;  /* 0x00000040b0077810 */ /* 0x000fc40007fde0ff */
[----:B------:R-:W-:Y:S02]  /*0df0*/  LOP3.LUT R5, R5, 0xfffffff8, RZ, 0xc0, !PT ;  /* 0xfffffff805057812 */ /* 0x000fe400078ec0ff */
[----:B------:R-:W-:Y:S02]  /*0e00*/  LOP3.LUT R6, R7, 0x380, RZ, 0xc0, !PT ;  /* 0x0000038007067812 */ /* 0x000fe400078ec0ff */
[----:B------:R-:W-:Y:S01]  /*0e10*/  SHF.R.S32.HI R3, RZ, 0x5, R3 ;  /* 0x00000005ff037819 */ /* 0x000fe20000011403 */
[----:B------:R-:W-:Y:S01]  /*0e20*/  IMAD.IADD R2, R2, 0x1, -R5 ;  /* 0x0000000102027824 */ /* 0x000fe200078e0a05 */
[----:B------:R-:W-:Y:S02]  /*0e30*/  SHF.R.U64 R6, R6, 0x3, RZ ;  /* 0x0000000306067819 */ /* 0x000fe400000012ff */
[----:B------:R-:W-:Y:S01]  /*0e40*/  IADD3 R5, P0, R176, 0x60, RZ ;  /* 0x00000060b0057810 */ /* 0x000fe20007f1e0ff */
[----:B------:R-:W-:Y:S01]  /*0e50*/  IMAD R27, R3, 0x10, R2 ;  /* 0x00000010031b7824 */ /* 0x000fe200078e0202 */
[----:B------:R-:W-:Y:S01]  /*0e60*/  LOP3.LUT R2, R6, R7, RZ, 0x3c, !PT ;  /* 0x0000000706027212 */ /* 0x000fe200078e3cff */
[----:B------:R-:W-:Y:S01]  /*0e70*/  IMAD.X R3, RZ, RZ, R177, P6 ;  /* 0x000000ffff037224 */ /* 0x000fe200030e06b1 */
[----:B------:R-:W-:-:S02]  /*0e80*/  IADD3 R7, P1, R176, 0x4000, RZ ;  /* 0x00004000b0077810 */ /* 0x000fc40007f3e0ff */
[----:B------:R-:W-:Y:S02]  /*0e90*/  IADD3 R223, P5, R176, 0x20, RZ ;  /* 0x00000020b0df7810 */ /* 0x000fe40007fbe0ff */
[----:B------:R-:W-:Y:S02]  /*0ea0*/  LOP3.LUT R6, R7, 0x380, RZ, 0xc0, !PT ;  /* 0x0000038007067812 */ /* 0x000fe400078ec0ff */
[----:B------:R-:W-:Y:S02]  /*0eb0*/  LOP3.LUT R4, R5, 0x380, RZ, 0xc0, !PT ;  /* 0x0000038005047812 */ /* 0x000fe400078ec0ff */
[----:B------:R-:W-:Y:S02]  /*0ec0*/  SHF.R.U64 R6, R6, 0x3, RZ ;  /* 0x0000000306067819 */ /* 0x000fe400000012ff */
[----:B------:R-:W-:Y:S02]  /*0ed0*/  LOP3.LUT R222, R223, 0x380, RZ, 0xc0, !PT ;  /* 0x00000380dfde7812 */ /* 0x000fe400078ec0ff */
[----:B------:R-:W-:Y:S01]  /*0ee0*/  LOP3.LUT R6, R6, R7, RZ, 0x3c, !PT ;  /* 0x0000000706067212 */ /* 0x000fe200078e3cff */
[----:B------:R-:W-:Y:S01]  /*0ef0*/  IMAD.X R7, RZ, RZ, R177, P1 ;  /* 0x000000ffff077224 */ /* 0x000fe200008e06b1 */
[----:B------:R-:W-:-:S02]  /*0f00*/  IADD3 R23, P1, R176, 0xc060, RZ ;  /* 0x0000c060b0177810 */ /* 0x000fc40007f3e0ff */
[----:B------:R-:W-:Y:S02]  /*0f10*/  SHF.R.U64 R4, R4, 0x3, RZ ;  /* 0x0000000304047819 */ /* 0x000fe400000012ff */
[----:B------:R-:W-:Y:S02]  /*0f20*/  LOP3.LUT R22, R23, 0x380, RZ, 0xc0, !PT ;  /* 0x0000038017167812 */ /* 0x000fe400078ec0ff */
[----:B------:R-:W-:Y:S02]  /*0f30*/  SHF.R.U64 R222, R222, 0x3, RZ ;  /* 0x00000003dede7819 */ /* 0x000fe400000012ff */
[----:B------:R-:W-:Y:S02]  /*0f40*/  IADD3 R19, P6, R176, 0x8020, RZ ;  /* 0x00008020b0137810 */ /* 0x000fe40007fde0ff */
[----:B------:R-:W-:Y:S01]  /*0f50*/  LOP3.LUT R4, R4, R5, RZ, 0x3c, !PT ;  /* 0x0000000504047212 */ /* 0x000fe200078e3cff */
[----:B------:R-:W-:Y:S01]  /*0f60*/  IMAD.X R5, RZ, RZ, R177, P0 ;  /* 0x000000ffff057224 */ /* 0x000fe200000e06b1 */
[----:B------:R-:W-:-:S02]  /*0f70*/  SHF.R.U64 R22, R22, 0x3, RZ ;  /* 0x0000000316167819 */ /* 0x000fc400000012ff */
[----:B------:R-:W-:Y:S01]  /*0f80*/  LOP3.LUT R222, R222, R223, RZ, 0x3c, !PT ;  /* 0x000000dfdede7212 */ /* 0x000fe200078e3cff */
[----:B------:R-:W-:Y:S01]  /*0f90*/  IMAD.X R223, RZ, RZ, R177, P5 ;  /* 0x000000ffffdf7224 */ /* 0x000fe200028e06b1 */
[----:B------:R-:W-:Y:S02]  /*0fa0*/  LOP3.LUT R18, R19, 0x380, RZ, 0xc0, !PT ;  /* 0x0000038013127812 */ /* 0x000fe400078ec0ff */
[----:B------:R-:W-:Y:S02]  /*0fb0*/  MOV R221, R2 ;  /* 0x0000000200dd7202 */ /* 0x000fe40000000f00 */
[C---:B------:R-:W-:Y:S02]  /*0fc0*/  IADD3 R21, P0, R176.reuse, 0x8040, RZ ;  /* 0x00008040b0157810 */ /* 0x040fe40007f1e0ff */
[----:B------:R-:W-:Y:S02]  /*0fd0*/  LOP3.LUT R3, R25, 0xfffffff8, RZ, 0xc0, !PT ;  /* 0xfffffff819037812 */ /* 0x000fe400078ec0ff */
[----:B------:R-:W-:-:S02]  /*0fe0*/  IADD3 R9, P2, R176, 0x4020, RZ ;  /* 0x00004020b0097810 */ /* 0x000fc40007f5e0ff */
[----:B------:R-:W-:Y:S01]  /*0ff0*/  IADD3 R11, P3, R176, 0x4040, RZ ;  /* 0x00004040b00b7810 */ /* 0x000fe20007f7e0ff */
[----:B------:R-:W-:Y:S01]  /*1000*/  IMAD.IADD R3, R202, 0x1, -R3 ;  /* 0x00000001ca037824 */ /* 0x000fe200078e0a03 */
[C---:B------:R-:W-:Y:S02]  /*1010*/  IADD3 R13, P4, R176.reuse, 0x4060, RZ ;  /* 0x00004060b00d7810 */ /* 0x040fe40007f9e0ff */
[----:B------:R-:W-:Y:S02]  /*1020*/  IADD3 R15, P5, R176, 0x8000, RZ ;  /* 0x00008000b00f7810 */ /* 0x000fe40007fbe0ff */
[----:B------:R-:W-:Y:S01]  /*1030*/  LOP3.LUT R22, R22, R23, RZ, 0x3c, !PT ;  /* 0x0000001716167212 */ /* 0x000fe200078e3cff */
[----:B------:R-:W-:Y:S01]  /*1040*/  IMAD.X R23, RZ, RZ, R177, P1 ;  /* 0x000000ffff177224 */ /* 0x000fe200008e06b1 */
[----:B------:R-:W-:Y:S02]  /*1050*/  SHF.R.U64 R18, R18, 0x3, RZ ;  /* 0x0000000312127819 */ /* 0x000fe400000012ff */
[----:B------:R-:W-:-:S02]  /*1060*/  LOP3.LUT R20, R21, 0x380, RZ, 0xc0, !PT ;  /* 0x0000038015147812 */ /* 0x000fc400078ec0ff */
[----:B------:R-:W-:Y:S02]  /*1070*/  SHF.R.S32.HI R206, RZ, 0x3, R25 ;  /* 0x00000003ffce7819 */ /* 0x000fe40000011419 */
[----:B------:R-:W-:Y:S02]  /*1080*/  LOP3.LUT R8, R9, 0x380, RZ, 0xc0, !PT ;  /* 0x0000038009087812 */ /* 0x000fe400078ec0ff */
[----:B------:R-:W-:Y:S01]  /*1090*/  LOP3.LUT R10, R11, 0x380, RZ, 0xc0, !PT ;  /* 0x000003800b0a7812 */ /* 0x000fe200078ec0ff */
[----:B------:R-:W-:Y:S01]  /*10a0*/  IMAD R207, R3, 0x20, R206 ;  /* 0x0000002003cf7824 */ /* 0x000fe200078e02ce */
[----:B------:R-:W-:Y:S02]  /*10b0*/  LOP3.LUT R12, R13, 0x380, RZ, 0xc0, !PT ;  /* 0x000003800d0c7812 */ /* 0x000fe400078ec0ff */
[----:B------:R-:W-:Y:S02]  /*10c0*/  LOP3.LUT R14, R15, 0x380, RZ, 0xc0, !PT ;  /* 0x000003800f0e7812 */ /* 0x000fe400078ec0ff */
[----:B------:R-:W-:-:S02]  /*10d0*/  LOP3.LUT R0, R0, 0x3fffffe, RZ, 0xc0, !PT ;  /* 0x03fffffe00007812 */ /* 0x000fc400078ec0ff */
[----:B------:R-:W-:Y:S01]  /*10e0*/  LOP3.LUT R18, R18, R19, RZ, 0x3c, !PT ;  /* 0x0000001312127212 */ /* 0x000fe200078e3cff */
[----:B------:R-:W-:Y:S01]  /*10f0*/  IMAD.X R19, RZ, RZ, R177, P6 ;  /* 0x000000ffff137224 */ /* 0x000fe200030e06b1 */
[----:B------:R-:W-:Y:S01]  /*1100*/  SHF.R.U64 R20, R20, 0x3, RZ ;  /* 0x0000000314147819 */ /* 0x000fe200000012ff */
[----:B------:R-:W-:Y:S01]  /*1110*/  IMAD.IADD R0, R211, 0x1, -R0 ;  /* 0x00000001d3007824 */ /* 0x000fe200078e0a00 */
[----:B------:R-:W-:Y:S01]  /*1120*/  MOV R212, R22 ;  /* 0x0000001600d47202 */ /* 0x000fe20000000f00 */
[----:B------:R-:W-:Y:S01]  /*1130*/  IMAD.SHL.U32 R22, R3, 0x8, RZ ;  /* 0x0000000803167824 */ /* 0x000fe200078e00ff */
[----:B------:R-:W-:Y:S01]  /*1140*/  SHF.R.U64 R8, R8, 0x3, RZ ;  /* 0x0000000308087819 */ /* 0x000fe200000012ff */
[----:B------:R-:W-:Y:S01]  /*1150*/  IMAD R200, R0, 0x40, R27 ;  /* 0x0000004000c87824 */ /* 0x000fe200078e021b */
[----:B------:R-:W-:Y:S01]  /*1160*/  SHF.R.U64 R10, R10, 0x3, RZ ;  /* 0x000000030a0a7819 */ /* 0x000fe200000012ff */
[----:B------:R-:W-:Y:S01]  /*1170*/  VIADD R178, R22, 0x40 ;  /* 0x0000004016b27836 */ /* 0x000fe20000000000 */
[----:B------:R-:W-:Y:S01]  /*1180*/  SHF.R.U64 R12, R12, 0x3, RZ ;  /* 0x000000030c0c7819 */ /* 0x000fe200000012ff */
[----:B------:R-:W-:Y:S01]  /*1190*/  VIADD R23, R22, 0x80 ;  /* 0x0000008016177836 */ /* 0x000fe20000000000 */
[----:B------:R-:W-:Y:S01]  /*11a0*/  SHF.R.U64 R14, R14, 0x3, RZ ;  /* 0x000000030e0e7819 */ /* 0x000fe200000012ff */
[----:B------:R-:W-:Y:S01]  /*11b0*/  VIADD R179, R22, 0xc0 ;  /* 0x000000c016b37836 */ /* 0x000fe20000000000 */
[----:B------:R-:W-:Y:S01]  /*11c0*/  LOP3.LUT R3, R26, 0x7ffffffc, RZ, 0xc0, !PT ;  /* 0x7ffffffc1a037812 */ /* 0x000fe200078ec0ff */
[----:B------:R-:W-:Y:S01]  /*11d0*/  IMAD R224, R29, 0x8, R200 ;  /* 0x000000081de07824 */ /* 0x000fe200078e02c8 */
        /* <DEDUP_REMOVED lines=10> */
[----:B------:R-:W-:Y:S01]  /*1280*/  MOV R214, R18 ;  /* 0x0000001200d67202 */ /* 0x000fe20000000f00 */
[----:B------:R-:W-:Y:S01]  /*1290*/  IMAD.IADD R3, R210, 0x1, -R3 ;  /* 0x00000001d2037824 */ /* 0x000fe200078e0a03 */
[----:B------:R-:W-:-:S02]  /*12a0*/  IADD3 R18, P0, R16, 0x10c, RZ ;  /* 0x0000010c10127810 */ /* 0x000fc40007f1e0ff */
[----:B------:R-:W-:Y:S01]  /*12b0*/  MOV R222, R222 ;  /* 0x000000de00de7202 */ /* 0x000fe20000000f00 */
[----:B------:R-:W-:Y:S01]  /*12c0*/  IMAD.SHL.U32 R201, R3, 0x2, RZ ;  /* 0x0000000203c97824 */ /* 0x000fe200078e00ff */
[----:B------:R-:W-:Y:S01]  /*12d0*/  MOV R220, R4 ;  /* 0x0000000400dc7202 */ /* 0x000fe20000000f00 */
[----:B------:R-:W-:Y:S01]  /*12e0*/  IMAD.X R19, RZ, RZ, R17, P0 ;  /* 0x000000ffff137224 */ /* 0x000fe200000e0611 */
[----:B------:R-:W-:Y:S02]  /*12f0*/  MOV R219, R6 ;  /* 0x0000000600db7202 */ /* 0x000fe40000000f00 */
[----:B------:R-:W-:Y:S02]  /*1300*/  MOV R218, R8 ;  /* 0x0000000800da7202 */ /* 0x000fe40000000f00 */
[----:B------:R-:W-:Y:S02]  /*1310*/  MOV R217, R10 ;  /* 0x0000000a00d97202 */ /* 0x000fe40000000f00 */
[----:B------:R-:W-:-:S02]  /*1320*/  MOV R216, R12 ;  /* 0x0000000c00d87202 */ /* 0x000fc40000000f00 */
[----:B------:R-:W-:Y:S02]  /*1330*/  MOV R215, R14 ;  /* 0x0000000e00d77202 */ /* 0x000fe40000000f00 */
[----:B------:R-:W-:Y:S02]  /*1340*/  MOV R213, R20 ;  /* 0x0000001400d57202 */ /* 0x000fe40000000f00 */
[----:B------:R-:W-:Y:S02]  /*1350*/  SHF.R.S32.HI R199, RZ, 0x1f, R22 ;  /* 0x0000001fffc77819 */ /* 0x000fe40000011416 */
[----:B------:R-:W-:Y:S02]  /*1360*/  SHF.R.S32.HI R198, RZ, 0x1f, R178 ;  /* 0x0000001fffc67819 */ /* 0x000fe400000114b2 */
[----:B------:R-:W-:Y:S02]  /*1370*/  SHF.R.S32.HI R197, RZ, 0x1f, R23 ;  /* 0x0000001fffc57819 */ /* 0x000fe40000011417 */
[----:B------:R-:W-:-:S07]  /*1380*/  SHF.R.S32.HI R196, RZ, 0x1f, R179 ;  /* 0x0000001fffc47819 */ /* 0x000fce00000114b3 */
.L_x_11029:
        /* <DEDUP_REMOVED lines=21> */
.L_x_10901:
[----:B------:R-:W-:Y:S01]  /*14e0*/  ULDC UR7, c[0x0][0xc54] ;  /* 0x0003150000077ab9 */ /* 0x000fe20000000800 */
[----:B------:R-:W-:Y:S01]  /*14f0*/  UMOV UR6, UR12 ;  /* 0x0000000c00067c82 */ /* 0x000fe20008000000 */
[----:B------:R-:W-:-:S11]  /*1500*/  UISETP.NE.AND UP0, UPT, UR7, 0x1, UPT ;  /* 0x000000010700788c */ /* 0x000fd6000bf05270 */
[----:B------:R-:W-:Y:S02]  /*1510*/  @UP0 ULDC.64 UR10, c[0x0][0xc58] ;  /* 0x00031600000a0ab9 */ /* 0x000fe40000000a00 */
[----:B------:R-:W-:-:S04]  /*1520*/  UIMAD.WIDE.U32 UR4, UR12, UR10, URZ ;  /* 0x0000000a0c0472a5 */ /* 0x000fc8000f8e003f */
[----:B------:R-:W-:-:S04]  /*1530*/  @UP0 USHF.R.U32.HI UR6, URZ, UR11, UR5 ;  /* 0x0000000b3f060299 */ /* 0x000fc80008011605 */
[----:B------:R-:W-:-:S12]  /*1540*/  UIMAD UR4, UR6, UR7, URZ ;  /* 0x00000007060472a4 */ /* 0x000fd8000f8e023f */
.L_x_10902:
[----:B------:R-:W0:Y:S01]  /*1550*/  LDC R0, c[0x0][0x988] ;  /* 0x00026200ff007b82 */ /* 0x000e220000000800 */
[----:B------:R-:W-:Y:S01]  /*1560*/  ULOP3.LUT UR5, URZ, UR6, URZ, 0x33, !UPT ;  /* 0x000000063f057292 */ /* 0x000fe2000f8e333f */
[----:B------:R-:W-:Y:S01]  /*1570*/  IMAD.U32 R15, RZ, RZ, UR9 ;  /* 0x00000009ff0f7e24 */ /* 0x000fe2000f8e00ff */
[----:B------:R-:W-:Y:S01]  /*1580*/  UIADD3 UR6, UP3, UR38, 0x22860, URZ ;  /* 0x0002286026067890 */ /* 0x000fe2000ff7e03f */
[----:B------:R-:W-:Y:S01]  /*1590*/  IMAD.U32 R4, RZ, RZ, UR61 ;  /* 0x0000003dff047e24 */ /* 0x000fe2000f8e00ff */
[----:B------:R-:W-:Y:S01]  /*15a0*/  ULDC UR45, c[0x0][0xc3c] ;  /* 0x00030f00002d7ab9 */ /* 0x000fe20000000800 */
[----:B------:R-:W-:Y:S01]  /*15b0*/  UIADD3 UR7, UP2, UR38, 0x22850, URZ ;  /* 0x0002285026077890 */ /* 0x000fe2000ff5e03f */
[----:B------:R-:W-:Y:S01]  /*15c0*/  IMAD.MOV.U32 R5, RZ, RZ, 0x80 ;  /* 0x00000080ff057424 */ /* 0x000fe200078e00ff */
[----:B------:R-:W-:Y:S01]  /*15d0*/  UIADD3 UR45, UR5, UR45, URZ ;  /* 0x0000002d052d7290 */ /* 0x000fe2000fffe03f */
[----:B------:R-:W-:Y:S01]  /*15e0*/  IMAD.U32 R2, RZ, RZ, UR61 ;  /* 0x0000003dff027e24 */ /* 0x000fe2000f8e00ff */
[----:B------:R-:W-:Y:S01]  /*15f0*/  UIADD3.X UR5, URZ, UR39, URZ, UP3, !UPT ;  /* 0x000000273f057290 */ /* 0x000fe20009ffe43f */
[----:B------:R-:W-:Y:S01]  /*1600*/  IMAD.MOV.U32 R14, RZ, RZ, 0x100 ;  /* 0x00000100ff0e7424 */ /* 0x000fe200078e00ff */
[----:B------:R-:W-:Y:S01]  /*1610*/  UIADD3 UR13, UP0, UR38, 0x22830, URZ ;  /* 0x00022830260d7890 */ /* 0x000fe2000ff1e03f */
[----:B------:R1:W-:Y:S01]  /*1620*/  STL.64 [R1+0x28], R4 ;  /* 0x0000280401007387 */ /* 0x0003e20000100a00 */
[----:B------:R-:W-:Y:S01]  /*1630*/  UIADD3 UR10, UP1, UR38, 0x22840, URZ ;  /* 0x00022840260a7890 */ /* 0x000fe2000ff3e03f */
[----:B------:R-:W-:Y:S01]  /*1640*/  IMAD.MOV.U32 R12, RZ, RZ, R2 ;  /* 0x000000ffff0c7224 */ /* 0x000fe200078e0002 */
[----:B------:R-:W-:Y:S01]  /*1650*/  UIADD3.X UR9, URZ, UR39, URZ, UP2, !UPT ;  /* 0x000000273f097290 */ /* 0x000fe200097fe43f */
[----:B------:R-:W-:Y:S01]  /*1660*/  IMAD.U32 R11, RZ, RZ, UR5 ;  /* 0x00000005ff0b7e24 */ /* 0x000fe2000f8e00ff */
[----:B------:R-:W-:Y:S01]  /*1670*/  UIADD3.X UR14, URZ, UR39, URZ, UP0, !UPT ;  /* 0x000000273f0e7290 */ /* 0x000fe200087fe43f */
[----:B------:R-:W-:Y:S01]  /*1680*/  IMAD.MOV.U32 R13, RZ, RZ, 0x80 ;  /* 0x00000080ff0d7424 */ /* 0x000fe200078e00ff */
[----:B------:R-:W-:Y:S01]  /*1690*/  UIADD3.X UR11, URZ, UR39, URZ, UP1, !UPT ;  /* 0x000000273f0b7290 */ /* 0x000fe20008ffe43f */
[----:B------:R-:W-:Y:S01]  /*16a0*/  IMAD.U32 R6, RZ, RZ, UR45 ;  /* 0x0000002dff067e24 */ /* 0x000fe2000f8e00ff */
[----:B------:R-:W-:Y:S01]  /*16b0*/  UIADD3 UR4, UR12, -UR4, URZ ;  /* 0x800000040c047290 */ /* 0x000fe2000fffe03f */
[----:B------:R-:W-:Y:S01]  /*16c0*/  IMAD.U32 R8, RZ, RZ, UR7 ;  /* 0x00000007ff087e24 */ /* 0x000fe2000f8e00ff */
[----:B------:R-:W-:Y:S01]  /*16d0*/  ULDC UR58, c[0x0][0xc48] ;  /* 0x00031200003a7ab9 */ /* 0x000fe20000000800 */
[----:B------:R-:W-:Y:S01]  /*16e0*/  ULDC UR5, c[0x0][0x448] ;  /* 0x0001120000057ab9 */ /* 0x000fe20000000800 */
[----:B------:R-:W-:Y:S01]  /*16f0*/  ULDC.64 UR16, c[0x0][0x418] ;  /* 0x0001060000107ab9 */ /* 0x000fe20000000a00 */
[----:B------:R-:W-:Y:S01]  /*1700*/  UISETP.NE.AND UP1, UPT, UR58, 0x1, UPT ;  /* 0x000000013a00788c */ /* 0x000fe2000bf25270 */
[----:B------:R-:W-:Y:S01]  /*1710*/  IMAD.U32 R10, RZ, RZ, UR6 ;  /* 0x00000006ff0a7e24 */ /* 0x000fe2000f8e00ff */
[----:B------:R-:W-:Y:S01]  /*1720*/  UISETP.NE.AND UP5, UPT, UR5, 0x1, UPT ;  /* 0x000000010500788c */ /* 0x000fe2000bfa5270 */
[----:B------:R-:W-:Y:S01]  /*1730*/  IMAD.U32 R2, RZ, RZ, UR13 ;  /* 0x0000000dff027e24 */ /* 0x000fe2000f8e00ff */
[----:B------:R-:W-:Y:S01]  /*1740*/  UISETP.NE.U32.AND UP0, UPT, UR16, URZ, UPT ;  /* 0x0000003f1000728c */ /* 0x000fe2000bf05070 */
[----:B------:R-:W-:Y:S01]  /*1750*/  IMAD.U32 R9, RZ, RZ, UR9 ;  /* 0x00000009ff097e24 */ /* 0x000fe2000f8e00ff */
[----:B------:R-:W-:Y:S01]  /*1760*/  ULDC UR12, c[0x0][0xc54] ;  /* 0x00031500000c7ab9 */ /* 0x000fe20000000800 */
[----:B-1----:R-:W-:Y:S01]  /*1770*/  IMAD.U32 R4, RZ, RZ, UR10 ;  /* 0x0000000aff047e24 */ /* 0x002fe2000f8e00ff */
[----:B------:R-:W-:Y:S01]  /*1780*/  UIMAD UR12, UR8, UR12, UR4 ;  /* 0x0000000c080c72a4 */ /* 0x000fe2000f8e0204 */
[----:B------:R-:W-:Y:S01]  /*1790*/  IMAD.U32 R3, RZ, RZ, UR14 ;  /* 0x0000000eff037e24 */ /* 0x000fe2000f8e00ff */
[----:B------:R-:W-:Y:S01]  /*17a0*/  UISETP.NE.AND.EX UP0, UPT, UR17, URZ, UPT, UP0 ;  /* 0x0000003f1100728c */ /* 0x000fe2000bf05300 */
[----:B------:R-:W-:Y:S01]  /*17b0*/  IMAD.U32 R5, RZ, RZ, UR11 ;  /* 0x0000000bff057e24 */ /* 0x000fe2000f8e00ff */
[----:B------:R-:W-:Y:S01]  /*17c0*/  ULDC.64 UR4, c[0x0][0x9e0] ;  /* 0x0002780000047ab9 */ /* 0x000fe20000000a00 */
[----:B------:R-:W-:Y:S01]  /*17d0*/  USHF.L.U32 UR45, UR45, 0x7, URZ ;  /* 0x000000072d2d7899 */ /* 0x000fe2000800063f */
[----:B------:R1:W-:Y:S01]  /*17e0*/  STL.64 [R1+0x30], R14 ;  /* 0x0000300e01007387 */ /* 0x0003e20000100a00 */
[----:B------:R-:W-:Y:S01]  /*17f0*/  ULDC UR49, c[0x0][0x424] ;  /* 0x0001090000317ab9 */ /* 0x000fe20000000800 */
[----:B------:R-:W-:Y:S01]  /*1800*/  UISETP.GE.AND UP4, UPT, UR5, 0x1, UPT ;  /* 0x000000010500788c */ /* 0x000fe2000bf86270 */
[C---:B------:R-:W-:Y:S01]  /*1810*/  IADD3 R31, P0, R16.reuse, 0x3e0, RZ ;  /* 0x000003e0101f7810 */ /* 0x040fe20007f1e0ff */
[----:B------:R1:W-:Y:S01]  /*1820*/  STL.128 [R1], R12 ;  /* 0x0000000c01007387 */ /* 0x0003e20000100c00 */
[----:B------:R-:W-:Y:S01]  /*1830*/  UIADD3 UR10, UR45, 0x7f, URZ ;  /* 0x0000007f2d0a7890 */ /* 0x000fe2000fffe03f */
[----:B------:R-:W-:Y:S01]  /*1840*/  IADD3 R38, P1, R16, 0x28, RZ ;  /* 0x0000002810267810 */ /* 0x000fe20007f3e0ff */
[----:B------:R-:W-:Y:S01]  /*1850*/  USEL UR49, UR49, 0x1, UP0 ;  /* 0x0000000131317887 */ /* 0x000fe20008000000 */
[----:B------:R1:W-:Y:S01]  /*1860*/  STL [R1+0x50], R6 ;  /* 0x0000500601007387 */ /* 0x0003e20000100800 */
[----:B------:R-:W-:Y:S01]  /*1870*/  ULDC UR11, c[0x0][0x2f0] ;  /* 0x0000bc00000b7ab9 */ /* 0x000fe20000000800 */
[----:B------:R-:W-:Y:S01]  /*1880*/  @UP1 ULDC UR6, c[0x0][0xc4c] ;  /* 0x0003130000061ab9 */ /* 0x000fe20000000800 */
[----:B------:R-:W-:Y:S01]  /*1890*/  @UP5 ULDC UR8, c[0x0][0x44c] ;  /* 0x0001130000085ab9 */ /* 0x000fe20000000800 */
[----:B------:R1:W-:Y:S01]  /*18a0*/  STL.128 [R1+0x40], R8 ;  /* 0x0000400801007387 */ /* 0x0003e20000100c00 */
[----:B------:R-:W-:Y:S01]  /*18b0*/  UIMAD.WIDE.U32 UR6, UR12, UR6, URZ ;  /* 0x000000060c0672a5 */ /* 0x000fe2000f8e003f */
[----:B------:R-:W-:Y:S01]  /*18c0*/  PLOP3.LUT P2, PT, PT, PT, UP4, 0x40, 0x0 ;  /* 0x000000000000781c */ /* 0x000fe20003f4e848 */
[----:B------:R-:W-:Y:S01]  /*18d0*/  UIMAD.WIDE.U32 UR8, UR10, UR8, URZ ;  /* 0x000000080a0872a5 */ /* 0x000fe2000f8e003f */
[----:B------:R1:W-:Y:S01]  /*18e0*/  STL.64 [R1+0x18], R2 ;  /* 0x0000180201007387 */ /* 0x0003e20000100a00 */
[----:B------:R-:W-:Y:S01]  /*18f0*/  UIMAD UR49, UR49, UR11, URZ ;  /* 0x0000000b313172a4 */ /* 0x000fe2000f8e023f */
[--C-:B------:R-:W-:Y:S01]  /*1900*/  IMAD.X R40, RZ, RZ, R17.reuse, P0 ;  /* 0x000000ffff287224 */ /* 0x100fe200000e0611 */
[----:B------:R-:W-:Y:S01]  /*1910*/  ULDC UR46, c[0x0][0x288] ;  /* 0x0000a200002e7ab9 */ /* 0x000fe20000000800 */
[----:B------:R1:W-:Y:S01]  /*1920*/  STL.64 [R1+0x20], R4 ;  /* 0x0000200401007387 */ /* 0x0003e20000100a00 */
[----:B------:R-:W-:Y:S01]  /*1930*/  @UP1 ULDC UR13, c[0x0][0xc50] ;  /* 0x00031400000d1ab9 */ /* 0x000fe20000000800 */
[----:B------:R-:W-:Y:S01]  /*1940*/  @UP5 ULDC UR14, c[0x0][0x450] ;  /* 0x00011400000e5ab9 */ /* 0x000fe20000000800 */
[----:B------:R-:W-:Y:S01]  /*1950*/  UMOV UR40, UR12 ;  /* 0x0000000c00287c82 */ /* 0x000fe20008000000 */
[----:B0-----:R1:W-:Y:S01]  /*1960*/  STL [R1+0x400], R0 ;  /* 0x0004000001007387 */ /* 0x0013e20000100800 */
[----:B------:R-:W-:Y:S01]  /*1970*/  @UP1 USHF.R.U32.HI UR40, URZ, UR13, UR7 ;  /* 0x0000000d3f281299 */ /* 0x000fe20008011607 */
[----:B------:R-:W-:Y:S01]  /*1980*/  IMAD.X R41, RZ, RZ, R17, P1 ;  /* 0x000000ffff297224 */ /* 0x000fe200008e0611 */
[----:B------:R-:W-:Y:S01]  /*1990*/  UIADD3 UR41, UR49, 0x1, -UR46 ;  /* 0x0000000131297890 */ /* 0x000fe2000fffe82e */
[----:B------:R1:W-:Y:S01]  /*19a0*/  STL.128 [R1+0x3e0], RZ ;  /* 0x0003e0ff01007387 */ /* 0x0003e20000100c00 */
[----:B------:R-:W-:-:S02]  /*19b0*/  @UP5 USHF.R.U32.HI UR10, URZ, UR14, UR9 ;  /* 0x0000000e3f0a5299 */ /* 0x000fc40008011609 */
[----:B------:R-:W-:Y:S01]  /*19c0*/  UIADD3 UR6, -UR40, URZ, URZ ;  /* 0x0000003f28067290 */ /* 0x000fe2000fffe13f */
[----:B------:R1:W-:Y:S01]  /*19d0*/  STL.128 [R1+0x3f0], RZ ;  /* 0x0003f0ff01007387 */ /* 0x0003e20000100c00 */
[----:B------:R-:W-:Y:S02]  /*19e0*/  UIADD3 UR10, UR41, UR10, URZ ;  /* 0x0000000a290a7290 */ /* 0x000fe4000fffe03f */
[----:B------:R-:W-:Y:S01]  /*19f0*/  UP2UR UR42, UPR, URZ, 0x20 ;  /* 0x000000203f2a7883 */ /* 0x000fe20008000000 */
[----:B------:R1:W-:Y:S01]  /*1a00*/  STL.128 [R1+0x1d0], RZ ;  /* 0x0001d0ff01007387 */ /* 0x0003e20000100c00 */
[----:B------:R-:W-:Y:S02]  /*1a10*/  UP2UR UR44, UPR, URZ, 0x10 ;  /* 0x000000103f2c7883 */ /* 0x000fe40008000000 */
[----:B------:R-:W-:Y:S01]  /*1a20*/  UIMAD UR58, UR58, UR6, UR12 ;  /* 0x000000063a3a72a4 */ /* 0x000fe2000f8e020c */
[----:B------:R1:W-:Y:S01]  /*1a30*/  STL.128 [R1+0x1e0], RZ ;  /* 0x0001e0ff01007387 */ /* 0x0003e20000100c00 */
[----:B------:R-:W-:-:S03]  /*1a40*/  UIADD3 UR4, UR10, UR4, URZ ;  /* 0x000000040a047290 */ /* 0x000fc6000fffe03f */
        /* <DEDUP_REMOVED lines=30> */
[----:B------:R1:W-:Y:S04]  /*1c30*/  STL [R1+0x10], RZ ;  /* 0x000010ff01007387 */ /* 0x0003e80000100800 */
[----:B------:R1:W-:Y:S01]  /*1c40*/  STL [R1+0x38], RZ ;  /* 0x000038ff01007387 */ /* 0x0003e20000100800 */
        /* <DEDUP_REMOVED lines=11> */
.L_x_10904:
[----:B------:R-:W-:-:S11]  /*1d00*/  UISETP.NE.AND UP0, UPT, UR5, 0x1, UPT ;  /* 0x000000010500788c */ /* 0x000fd6000bf05270 */
[----:B------:R-:W-:Y:S02]  /*1d10*/  @UP0 ULDC.64 UR10, c[0x0][0x9e8] ;  /* 0x00027a00000a0ab9 */ /* 0x000fe40000000a00 */
[----:B------:R-:W-:-:S04]  /*1d20*/  UIMAD.WIDE.U32 UR6, UR8, UR10, URZ ;  /* 0x0000000a080672a5 */ /* 0x000fc8000f8e003f */
[----:B------:R-:W-:-:S12]  /*1d30*/  @UP0 USHF.R.U32.HI UR8, URZ, UR11, UR7 ;  /* 0x0000000b3f080299 */ /* 0x000fd80008011607 */
.L_x_10905:
[----:B------:R-:W-:-:S04]  /*1d40*/  UIMAD UR8, UR8, UR5, UR5 ;  /* 0x00000005080872a4 */ /* 0x000fc8000f8e0205 */
[----:B------:R-:W-:-:S04]  /*1d50*/  UISETP.LT.AND UP0, UPT, UR4, UR8, UPT ;  /* 0x000000080400728c */ /* 0x000fc8000bf01270 */
[----:B------:R-:W-:-:S12]  /*1d60*/  USEL UR4, UR4, UR8, UP0 ;  /* 0x0000000804047287 */ /* 0x000fd80008000000 */
.L_x_10903:
[----:B------:R-:W-:Y:S02]  /*1d70*/  UISETP.NE.AND UP0, UPT, UR42, URZ, UPT ;  /* 0x0000003f2a00728c */ /* 0x000fe4000bf05270 */
[----:B------:R-:W-:Y:S02]  /*1d80*/  UIADD3 UR6, UR49, 0x5f, URZ ;  /* 0x0000005f31067890 */ /* 0x000fe4000fffe03f */
[----:B------:R-:W-:Y:S02]  /*1d90*/  UIADD3 UR8, UR4, 0x5f, URZ ;  /* 0x0000005f04087890 */ /* 0x000fe4000fffe03f */
[----:B------:R-:W-:Y:S02]  /*1da0*/  UISETP.GE.AND UP1, UPT, UR5, 0x1, UPT ;  /* 0x000000010500788c */ /* 0x000fe4000bf26270 */
[----:B------:R-:W-:Y:S02]  /*1db0*/  UIMAD.WIDE UR6, UR6, 0x2aaaaaab, URZ ;  /* 0x2aaaaaab060678a5 */ /* 0x000fe4000f8e023f */
[----:B------:R-:W-:Y:S01]  /*1dc0*/  UIMAD.WIDE UR8, UR8, 0x2aaaaaab, URZ ;  /* 0x2aaaaaab080878a5 */ /* 0x000fe2000f8e023f */
[----:B------:R-:W-:Y:S01]  /*1dd0*/  @UP0 ULDC UR10, c[0x0][0x44c] ;  /* 0x00011300000a0ab9 */ /* 0x000fe20000000800 */
[----:B------:R-:W-:Y:S01]  /*1de0*/  USHF.R.U32.HI UR4, URZ, 0x1f, UR7 ;  /* 0x0000001f3f047899 */ /* 0x000fe20008011607 */
[----:B------:R-:W-:Y:S01]  /*1df0*/  PLOP3.LUT P0, PT, PT, PT, UP1, 0x40, 0x0 ;  /* 0x000000000000781c */ /* 0x000fe20003f0e818 */
[----:B------:R-:W-:-:S02]  /*1e00*/  UIMAD.WIDE.U32 UR10, UR45, UR10, URZ ;  /* 0x0000000a2d0a72a5 */ /* 0x000fc4000f8e003f */
[----:B------:R-:W-:Y:S01]  /*1e10*/  USHF.R.U32.HI UR6, URZ, 0x1f, UR9 ;  /* 0x0000001f3f067899 */ /* 0x000fe20008011609 */
[----:B------:R-:W-:Y:S01]  /*1e20*/  @UP0 ULDC UR14, c[0x0][0x450] ;  /* 0x00011400000e0ab9 */ /* 0x000fe20000000800 */
[----:B------:R-:W-:Y:S01]  /*1e30*/  UMOV UR12, UR45 ;  /* 0x0000002d000c7c82 */ /* 0x000fe20008000000 */
[----:B------:R-:W-:Y:S02]  /*1e40*/  UIADD3 UR46, UR49, -UR46, URZ ;  /* 0x8000002e312e7290 */ /* 0x000fe4000fffe03f */
[----:B------:R-:W-:Y:S02]  /*1e50*/  @UP0 USHF.R.U32.HI UR12, URZ, UR14, UR11 ;  /* 0x0000000e3f0c0299 */ /* 0x000fe4000801160b */
[----:B------:R-:W-:Y:S02]  /*1e60*/  ULEA.HI.SX32 UR4, UR7, UR4, 0x1c ;  /* 0x0000000407047291 */ /* 0x000fe4000f8fe23f */
[----:B------:R-:W-:Y:S02]  /*1e70*/  ULEA.HI.SX32 UR6, UR9, UR6, 0x1c ;  /* 0x0000000609067291 */ /* 0x000fe4000f8fe23f */
[----:B------:R-:W-:-:S02]  /*1e80*/  UIADD3 UR7, UR46, UR12, URZ ;  /* 0x0000000c2e077290 */ /* 0x000fc4000fffe03f */
[----:B------:R-:W-:Y:S01]  /*1e90*/  UISETP.LT.AND UP0, UPT, UR4, UR6, UPT ;  /* 0x000000060400728c */ /* 0x000fe2000bf01270 */
[----:B------:R-:W-:Y:S02]  /*1ea0*/  ULDC UR13, c[0x0][0x9dc] ;  /* 0x00027700000d7ab9 */ /* 0x000fe40000000800 */
[----:B------:R-:W-:Y:S02]  /*1eb0*/  UIADD3 UR8, UR7, -UR13, URZ ;  /* 0x8000000d07087290 */ /* 0x000fe4000fffe03f */
[----:B------:R-:W-:Y:S01]  /*1ec0*/  USEL UR47, UR4, UR6, UP0 ;  /* 0x00000006042f7287 */ /* 0x000fe20008000000 */
        /* <DEDUP_REMOVED lines=12> */
.L_x_10907:
[----:B------:R-:W-:-:S11]  /*1f90*/  UISETP.NE.AND UP0, UPT, UR5, 0x1, UPT ;  /* 0x000000010500788c */ /* 0x000fd6000bf05270 */
[----:B------:R-:W-:Y:S02]  /*1fa0*/  @UP0 ULDC.64 UR10, c[0x0][0x9e8] ;  /* 0x00027a00000a0ab9 */ /* 0x000fe40000000a00 */
[----:B------:R-:W-:-:S04]  /*1fb0*/  UIMAD.WIDE.U32 UR6, UR4, UR10, URZ ;  /* 0x0000000a040672a5 */ /* 0x000fc8000f8e003f */
[----:B------:R-:W-:-:S12]  /*1fc0*/  @UP0 USHF.R.U32.HI UR4, URZ, UR11, UR7 ;  /* 0x0000000b3f040299 */ /* 0x000fd80008011607 */
.L_x_10908:
[----:B------:R-:W-:-:S04]  /*1fd0*/  UIMAD UR4, UR4, UR5, URZ ;  /* 0x00000005040472a4 */ /* 0x000fc8000f8e023f */
[----:B------:R-:W-:-:S04]  /*1fe0*/  UISETP.LT.AND UP0, UPT, UR8, UR4, UPT ;  /* 0x000000040800728c */ /* 0x000fc8000bf01270 */
[----:B------:R-:W-:-:S12]  /*1ff0*/  USEL UR8, UR8, UR4, !UP0 ;  /* 0x0000000408087287 */ /* 0x000fd8000c000000 */
.L_x_10906:
[----:B------:R-:W-:Y:S01]  /*2000*/  UIMAD.WIDE UR4, UR8, 0x2aaaaaab, URZ ;  /* 0x2aaaaaab080478a5 */ /* 0x000fe2000f8e023f */
[----:B------:R-:W-:-:S03]  /*2010*/  PLOP3.LUT P0, PT, PT, PT, PT, 0x80, 0x0 ;  /* 0x000000000000781c */ /* 0x000fc60003f0f070 */
[----:B------:R-:W-:-:S04]  /*2020*/  USHF.R.U32.HI UR4, URZ, 0x1f, UR5 ;  /* 0x0000001f3f047899 */ /* 0x000fc80008011605 */
[----:B------:R-:W-:-:S04]  /*2030*/  ULEA.HI.SX32 UR4, UR5, UR4, 0x1c ;  /* 0x0000000405047291 */ /* 0x000fc8000f8fe23f */
[----:B------:R-:W-:-:S04]  /*2040*/  UISETP.LT.AND UP0, UPT, URZ, UR4, UPT ;  /* 0x000000043f00728c */ /* 0x000fc8000bf01270 */
[----:B------:R-:W-:-:S04]  /*2050*/  USEL UR43, URZ, UR4, !UP0 ;  /* 0x000000043f2b7287 */ /* 0x000fc8000c000000 */
[----:B------:R-:W-:-:S06]  /*2060*/  UISETP.GT.AND UP0, UPT, UR47, UR43, UPT ;  /* 0x0000002b2f00728c */ /* 0x000fcc000bf04270 */
[----:B------:R-:W-:-:S13]  /*2070*/  PLOP3.LUT P1, PT, PT, PT, UP0, 0x80, 0x0 ;  /* 0x000000000000781c */ /* 0x000fda0003f2f008 */
[----:B------:R-:W-:Y:S05]  /*2080*/  @!P1 BRA `(.L_x_10909) ;  /* 0x0000015400609947 */ /* 0x000fea0003800000 */
[----:B-1----:R-:W0:Y:S01]  /*2090*/  SHFL.IDX PT, R0, R211, RZ, 0x1f ;  /* 0x00001fffd3007589 */ /* 0x002e2200000e0000 */
[----:B------:R-:W-:Y:S01]  /*20a0*/  R2UR UR5, R226 ;  /* 0x00000000e20572ca */ /* 0x000fe200000e0000 */
[----:B------:R-:W-:Y:S01]  /*20b0*/  IMAD.MOV.U32 R8, RZ, RZ, 0x1 ;  /* 0x00000001ff087424 */ /* 0x000fe200078e00ff */
[----:B------:R-:W-:Y:S01]  /*20c0*/  R2UR UR4, R225 ;  /* 0x00000000e10472ca */ /* 0x000fe200000e0000 */
[----:B------:R-:W-:Y:S01]  /*20d0*/  IMAD.MOV.U32 R9, RZ, RZ, RZ ;  /* 0x000000ffff097224 */ /* 0x000fe200078e00ff */
[----:B------:R-:W-:Y:S01]  /*20e0*/  ULOP3.LUT UP0, URZ, UR60, 0x1bf, URZ, 0xc0, !UPT ;  /* 0x000001bf3c3f7892 */ /* 0x000fe2000f80c03f */
[----:B------:R-:W-:Y:S01]  /*20f0*/  IMAD.MOV.U32 R10, RZ, RZ, 0x1 ;  /* 0x00000001ff0a7424 */ /* 0x000fe200078e00ff */
[C---:B------:R-:W-:Y:S01]  /*2100*/  IADD3 R29, P6, R16.reuse, 0x78, RZ ;  /* 0x00000078101d7810 */ /* 0x040fe20007fde0ff */
[----:B------:R-:W-:Y:S01]  /*2110*/  IMAD.MOV.U32 R11, RZ, RZ, RZ ;  /* 0x000000ffff0b7224 */ /* 0x000fe200078e00ff */
[----:B------:R1:W-:Y:S01]  /*2120*/  STL.64 [R1+0x58], RZ ;  /* 0x000058ff01007387 */ /* 0x0003e20000100a00 */
[----:B------:R-:W-:Y:S01]  /*2130*/  IMAD.MOV.U32 R7, RZ, RZ, 0x40000040 ;  /* 0x40000040ff077424 */ /* 0x000fe200078e00ff */
[C---:B------:R-:W-:Y:S01]  /*2140*/  IADD3 R27, P5, R16.reuse, 0x70, RZ ;  /* 0x00000070101b7810 */ /* 0x040fe20007fbe0ff */
[----:B------:R-:W-:Y:S01]  /*2150*/  IMAD.MOV.U32 R5, RZ, RZ, 0x40000040 ;  /* 0x40000040ff057424 */ /* 0x000fe200078e00ff */
[----:B------:R1:W-:Y:S01]  /*2160*/  STL.128 [R1+0x60], R8 ;  /* 0x0000600801007387 */ /* 0x0003e20000100c00 */
[--C-:B------:R-:W-:Y:S01]  /*2170*/  IMAD.X R30, RZ, RZ, R17.reuse, P6 ;  /* 0x000000ffff1e7224 */ /* 0x100fe200030e0611 */
[----:B------:R-:W-:Y:S01]  /*2180*/  PLOP3.LUT P6, PT, PT, PT, UP0, 0x80, 0x0 ;  /* 0x000000000000781c */ /* 0x000fe20003fcf008 */
[----:B------:R-:W-:Y:S01]  /*2190*/  IMAD.U32 R6, RZ, RZ, UR4 ;  /* 0x00000004ff067e24 */ /* 0x000fe2000f8e00ff */
[----:B------:R1:W-:Y:S01]  /*21a0*/  STL.128 [R1+0x90], RZ ;  /* 0x000090ff01007387 */ /* 0x0003e20000100c00 */
[C---:B------:R-:W-:Y:S01]  /*21b0*/  IADD3 R28, P4, R16.reuse, 0x68, RZ ;  /* 0x00000068101c7810 */ /* 0x040fe20007f9e0ff */
[--C-:B------:R-:W-:Y:S01]  /*21c0*/  IMAD.X R36, RZ, RZ, R17.reuse, P5 ;  /* 0x000000ffff247224 */ /* 0x100fe200028e0611 */
[C---:B------:R-:W-:Y:S01]  /*21d0*/  IADD3 R25, P3, R16.reuse, 0x60, RZ ;  /* 0x0000006010197810 */ /* 0x040fe20007f7e0ff */
[----:B------:R1:W-:Y:S01]  /*21e0*/  STL.128 [R1+0xa0], RZ ;  /* 0x0000a0ff01007387 */ /* 0x0003e20000100c00 */
[----:B------:R-:W-:Y:S01]  /*21f0*/  IADD3 R32, P2, R16, 0x58, RZ ;  /* 0x0000005810207810 */ /* 0x000fe20007f5e0ff */
[--C-:B------:R-:W-:Y:S01]  /*2200*/  IMAD.X R39, RZ, RZ, R17.reuse, P4 ;  /* 0x000000ffff277224 */ /* 0x100fe200020e0611 */
[----:B0-----:R-:W-:Y:S01]  /*2210*/  LEA.HI R2, R0, R0, RZ, 0x1 ;  /* 0x0000000000027211 */ /* 0x001fe200078f08ff */
[----:B------:R1:W-:Y:S01]  /*2220*/  STL.128 [R1+0xb0], RZ ;  /* 0x0000b0ff01007387 */ /* 0x0003e20000100c00 */
[----:B------:R-:W-:Y:S01]  /*2230*/  IADD3 R26, P1, R16, 0x80, RZ ;  /* 0x00000080101a7810 */ /* 0x000fe20007f3e0ff */
[--C-:B------:R-:W-:Y:S01]  /*2240*/  IMAD.X R34, RZ, RZ, R17.reuse, P3 ;  /* 0x000000ffff227224 */ /* 0x100fe200018e0611 */
[----:B------:R-:W-:Y:S01]  /*2250*/  LOP3.LUT R3, R2, 0x1e, RZ, 0xc0, !PT ;  /* 0x0000001e02037812 */ /* 0x000fe200078ec0ff */
[----:B------:R-:W-:Y:S01]  /*2260*/  IMAD.U32 R2, RZ, RZ, UR5 ;  /* 0x00000005ff027e24 */ /* 0x000fe2000f8e00ff */
[----:B------:R1:W-:Y:S01]  /*2270*/  STL.128 [R1+0xc0], RZ ;  /* 0x0000c0ff01007387 */ /* 0x0003e20000100c00 */
[----:B------:R-:W-:Y:S01]  /*2280*/  IADD3 R24, P0, R16, 0x90, RZ ;  /* 0x0000009010187810 */ /* 0x000fe20007f1e0ff */
[----:B------:R-:W-:-:S02]  /*2290*/  IMAD.X R33, RZ, RZ, R17, P2 ;  /* 0x000000ffff217224 */ /* 0x000fc400010e0611 */
[----:B------:R-:W-:Y:S01]  /*22a0*/  IMAD.IADD R3, R0, 0x1, -R3 ;  /* 0x0000000100037824 */ /* 0x000fe200078e0a03 */
[----:B------:R1:W-:Y:S01]  /*22b0*/  STL.128 [R1+0xd0], RZ ;  /* 0x0000d0ff01007387 */ /* 0x0003e20000100c00 */
[--C-:B------:R-:W-:Y:S02]  /*22c0*/  IMAD.X R37, RZ, RZ, R17.reuse, P1 ;  /* 0x000000ffff257224 */ /* 0x100fe400008e0611 */
[----:B------:R-:W-:Y:S01]  /*22d0*/  IMAD.X R35, RZ, RZ, R17, P0 ;  /* 0x000000ffff237224 */ /* 0x000fe200000e0611 */
[----:B------:R-:W-:Y:S01]  /*22e0*/  LEA R3, R3, UR60, 0xd ;  /* 0x0000003c03037c11 */ /* 0x000fe2000f8e68ff */
[----:B------:R1:W-:Y:S03]  /*22f0*/  STL.128 [R1+0xe0], RZ ;  /* 0x0000e0ff01007387 */ /* 0x0003e60000100c00 */
[----:B------:R-:W-:-:S04]  /*2300*/  SHF.R.U32.HI R3, RZ, 0x4, R3 ;  /* 0x00000004ff037819 */ /* 0x000fc80000011603 */
[----:B------:R-:W-:-:S04]  /*2310*/  LOP3.LUT R3, R3, 0x3fff, RZ, 0xc0, !PT ;  /* 0x00003fff03037812 */ /* 0x000fc800078ec0ff */
[----:B------:R-:W-:Y:S01]  /*2320*/  LOP3.LUT R4, R3, 0x10000, RZ, 0xfc, !PT ;  /* 0x0001000003047812 */ /* 0x000fe200078efcff */
[----:B------:R-:W-:-:S04]  /*2330*/  IMAD.MOV.U32 R3, RZ, RZ, 0x40000040 ;  /* 0x40000040ff037424 */ /* 0x000fc800078e00ff */
[----:B------:R1:W-:Y:S04]  /*2340*/  STL.128 [R1+0x70], R4 ;  /* 0x0000700401007387 */ /* 0x0003e80000100c00 */
[----:B------:R1:W-:Y:S01]  /*2350*/  STL.64 [R1+0x80], R2 ;  /* 0x0000800201007387 */ /* 0x0003e20000100a00 */
[----:B------:R-:W-:Y:S05]  /*2360*/  @!P6 BRA `(.L_x_10910) ;  /* 0x000000000040e947 */ /* 0x000fea0003800000 */
[----:B------:R-:W-:Y:S01]  /*2370*/  MOV R0, 0x0 ;  /* 0x0000000000007802 */ /* 0x000fe20000000f00 */
[----:B------:R-:W-:Y:S01]  /*2380*/  ULDC.64 UR4, c[0x4][0xf0] ;  /* 0x01003c0000047ab9 */ /* 0x000fe20000000a00 */
[----:B------:R-:W-:Y:S01]  /*2390*/  ULDC.64 UR6, c[0x4][0x38] ;  /* 0x01000e0000067ab9 */ /* 0x000fe20000000a00 */
[----:B-1----:R-:W-:Y:S01]  /*23a0*/  IMAD.U32 R4, RZ, RZ, UR4 ;  /* 0x00000004ff047e24 */ /* 0x002fe2000f8e00ff */
        /* <DEDUP_REMOVED lines=12> */
.L_x_10910:
[----:B------:R-:W0:Y:S01]  /*2470*/  S2R R20, SR_TID.X ;  /* 0x0000000000147919 */ /* 0x000e220000002100 */
[----:B------:R-:W2:Y:S01]  /*2480*/  LDC R15, c[0x0][0x288] ;  /* 0x0000a200ff0f7b82 */ /* 0x000ea20000000800 */
[----:B-1----:R-:W-:Y:S01]  /*2490*/  IADD3 R8, P0, R16, 0xf0, RZ ;  /* 0x000000f010087810 */ /* 0x002fe20007f1e0ff */
[----:B------:R-:W-:Y:S01]  /*24a0*/  ULEA.HI UR4, UR59, UR59, URZ, 0x1 ;  /* 0x0000003b3b047291 */ /* 0x000fe2000f8f083f */
[----:B------:R-:W-:Y:S01]  /*24b0*/  IMAD.U32 R13, RZ, RZ, UR49 ;  /* 0x00000031ff0d7e24 */ /* 0x000fe2000f8e00ff */
[----:B------:R-:W-:Y:S01]  /*24c0*/  ULDC UR5, c[0x0][0x20] ;  /* 0x0000080000057ab9 */ /* 0x000fe20000000800 */
[----:B------:R-:W-:Y:S01]  /*24d0*/  STL.64 [R1+0x100], R32 ;  /* 0x0001002001007387 */ /* 0x000fe20000100a00 */
[----:B------:R-:W-:Y:S01]  /*24e0*/  ULOP3.LUT UR4, UR4, 0xfffffffe, URZ, 0xc0, !UPT ;  /* 0xfffffffe04047892 */ /* 0x000fe2000f8ec03f */
[----:B------:R-:W-:Y:S01]  /*24f0*/  IMAD.X R9, RZ, RZ, R17, P0 ;  /* 0x000000ffff097224 */ /* 0x000fe200000e0611 */
[----:B------:R-:W1:Y:S01]  /*2500*/  LDC.64 R10, c[0x0][0x9d8] ;  /* 0x00027600ff0a7b82 */ /* 0x000e620000000a00 */
[----:B------:R-:W-:Y:S01]  /*2510*/  VIADD R12, R18, -UR5 ;  /* 0x80000005120c7c36 */ /* 0x000fe20008000000 */
[----:B------:R-:W-:Y:S01]  /*2520*/  UIADD3 UR4, UR59, -UR4, URZ ;  /* 0x800000043b047290 */ /* 0x000fe2000fffe03f */
[----:B------:R-:W-:Y:S04]  /*2530*/  STL.64 [R1+0xf0], R200 ;  /* 0x0000f0c801007387 */ /* 0x000fe80000100a00 */
[----:B------:R3:W-:Y:S01]  /*2540*/  STL.64 [R1+0xf8], R8 ;  /* 0x0000f80801007387 */ /* 0x0007e20000100a00 */
[----:B------:R-:W4:Y:S01]  /*2550*/  LDC.64 R6, c[0x0][0x448] ;  /* 0x00011200ff067b82 */ /* 0x000f220000000a00 */
[----:B------:R-:W-:-:S02]  /*2560*/  IMAD.U32 R0, RZ, RZ, UR4 ;  /* 0x00000004ff007e24 */ /* 0x000fc4000f8e00ff */
[----:B------:R0:W-:Y:S03]  /*2570*/  STL.U8 [R1+0x108], RZ ;  /* 0x000108ff01007387 */ /* 0x0001e60000100000 */
[----:B------:R-:W-:Y:S01]  /*2580*/  SHF.L.U32 R0, R0, 0x1f, RZ ;  /* 0x0000001f00007819 */ /* 0x000fe200000006ff */
[----:B------:R0:W-:Y:S01]  /*2590*/  STL [R12+0x8], R13 ;  /* 0x0000080d0c007387 */ /* 0x0001e20000100800 */
[----:B------:R-:W5:Y:S01]  /*25a0*/  LDC.64 R4, c[0x0][0x9e0] ;  /* 0x00027800ff047b82 */ /* 0x000f620000000a00 */
[----:B---3--:R-:W-:Y:S02]  /*25b0*/  IADD3 R8, P0, R16, 0x13c, RZ ;  /* 0x0000013c10087810 */ /* 0x008fe40007f1e0ff */
[----:B--2---:R2:W-:Y:S01]  /*25c0*/  STL [R12+0x4], R15 ;  /* 0x0000040f0c007387 */ /* 0x0045e20000100800 */
[----:B0-----:R-:W-:-:S04]  /*25d0*/  VIADD R202, R20, 0xffffff80 ;  /* 0xffffff8014ca7836 */ /* 0x001fc80000000000 */
[----:B------:R-:W0:Y:S01]  /*25e0*/  LDC.64 R2, c[0x0][0x9e8] ;  /* 0x00027a00ff027b82 */ /* 0x000e220000000a00 */
[----:B------:R-:W-:Y:S01]  /*25f0*/  IMAD.X R9, RZ, RZ, R17, P0 ;  /* 0x000000ffff097224 */ /* 0x000fe200000e0611 */
[----:B-1----:R2:W-:Y:S04]  /*2600*/  STL [R12+0xc], R11 ;  /* 0x00000c0b0c007387 */ /* 0x0025e80000100800 */
[----:B------:R2:W-:Y:S02]  /*2610*/  STL [R12+0x14], RZ ;  /* 0x000014ff0c007387 */ /* 0x0005e40000100800 */
[----:B------:R-:W1:Y:S02]  /*2620*/  LDC R227, c[0x0][0x450] ;  /* 0x00011400ffe37b82 */ /* 0x000e640000000800 */
[----:B----4-:R2:W-:Y:S04]  /*2630*/  STL [R12+0x24], R6 ;  /* 0x000024060c007387 */ /* 0x0105e80000100800 */
[----:B------:R2:W-:Y:S04]  /*2640*/  STL [R12], R202 ;  /* 0x000000ca0c007387 */ /* 0x0005e80000100800 */
[----:B------:R2:W-:Y:S04]  /*2650*/  STL [R12+0x28], R7 ;  /* 0x000028070c007387 */ /* 0x0005e80000100800 */
[----:B-----5:R2:W-:Y:S04]  /*2660*/  STL [R12+0x10], R4 ;  /* 0x000010040c007387 */ /* 0x0205e80000100800 */
[----:B------:R2:W-:Y:S04]  /*2670*/  STL [R12+0x18], R5 ;  /* 0x000018050c007387 */ /* 0x0005e80000100800 */
[----:B0-----:R2:W-:Y:S04]  /*2680*/  STL [R12+0x1c], R2 ;  /* 0x00001c020c007387 */ /* 0x0015e80000100800 */
[----:B------:R2:W-:Y:S04]  /*2690*/  STL [R12+0x20], R3 ;  /* 0x000020030c007387 */ /* 0x0005e80000100800 */
[----:B-1----:R2:W-:Y:S04]  /*26a0*/  STL [R12+0x2c], R227 ;  /* 0x00002ce30c007387 */ /* 0x0025e80000100800 */
[----:B------:R2:W-:Y:S04]  /*26b0*/  STL.64 [R1+0x140], R8 ;  /* 0x0001400801007387 */ /* 0x0005e80000100a00 */
[----:B------:R2:W-:Y:S01]  /*26c0*/  STL [R1+0x13c], R10 ;  /* 0x00013c0a01007387 */ /* 0x0005e20000100800 */
[----:B------:R-:W0:Y:S02]  /*26d0*/  SYNCS.PHASECHK.TRANS64.TRYWAIT P0, [UR48+0x22800], R0 ;  /* 0x02280000ff0075a7 */ /* 0x000e240008000170 */
[----:B0-2---:R-:W-:Y:S05]  /*26e0*/  @!P0 BRA `(.L_x_10911) ;  /* 0x000001b800188947 */ /* 0x005fea0003800000 */
.L_x_11099:
[----:B------:R-:W2:Y:S04]  /*26f0*/  LDL R42, [R1+0x418] ;  /* 0x00041800012a7983 */ /* 0x000ea80000100800 */
[----:B------:R-:W3:Y:S04]  /*2700*/  LDL R33, [R1+0x41c] ;  /* 0x00041c0001217983 */ /* 0x000ee80000100800 */
[----:B------:R-:W4:Y:S04]  /*2710*/  LDL R32, [R1] ;  /* 0x0000000001207983 */ /* 0x000f280000100800 */
[----:B------:R1:W5:Y:S01]  /*2720*/  LDL.64 R14, [R1+0x1c0] ;  /* 0x0001c000010e7983 */ /* 0x0003620000100a00 */
[C---:B------:R-:W-:Y:S01]  /*2730*/  IADD3 R10, P0, R16.reuse, 0x108, RZ ;  /* 0x00000108100a7810 */ /* 0x040fe20007f1e0ff */
[----:B------:R-:W-:Y:S01]  /*2740*/  IMAD.MOV.U32 R8, RZ, RZ, R25 ;  /* 0x000000ffff087224 */ /* 0x000fe200078e0019 */
[C---:B0-----:R-:W-:Y:S01]  /*2750*/  IADD3 R0, P1, R16.reuse, 0x3d0, RZ ;  /* 0x000003d010007810 */ /* 0x041fe20007f3e0ff */
[----:B------:R-:W-:Y:S01]  /*2760*/  IMAD.MOV.U32 R9, RZ, RZ, R34 ;  /* 0x000000ffff097224 */ /* 0x000fe200078e0022 */
[----:B------:R-:W-:Y:S01]  /*2770*/  STL.64 [R1+0x148], R208 ;  /* 0x000148d001007387 */ /* 0x000fe20000100a00 */
[--C-:B------:R-:W-:Y:S01]  /*2780*/  IMAD.X R11, RZ, RZ, R17.reuse, P0 ;  /* 0x000000ffff0b7224 */ /* 0x100fe200000e0611 */
[C---:B------:R-:W-:Y:S01]  /*2790*/  IADD3 R20, P0, R16.reuse, 0x140, RZ ;  /* 0x0000014010147810 */ /* 0x040fe20007f1e0ff */
[----:B------:R-:W-:Y:S01]  /*27a0*/  IMAD.X R13, RZ, RZ, R17, P1 ;  /* 0x000000ffff0d7224 */ /* 0x000fe200008e0611 */
[----:B------:R-:W-:Y:S01]  /*27b0*/  IADD3 R6, P1, R16, 0xf8, RZ ;  /* 0x000000f810067810 */ /* 0x000fe20007f3e0ff */
[----:B------:R-:W-:Y:S01]  /*27c0*/  IMAD.MOV.U32 R25, RZ, RZ, R35 ;  /* 0x000000ffff197224 */ /* 0x000fe200078e0023 */
[----:B------:R0:W-:Y:S01]  /*27d0*/  STL.128 [R1+0x150], R8 ;  /* 0x0001500801007387 */ /* 0x0001e20000100c00 */
[----:B------:R-:W-:Y:S01]  /*27e0*/  IMAD.X R21, RZ, RZ, R17, P0 ;  /* 0x000000ffff157224 */ /* 0x000fe200000e0611 */
[----:B------:R-:W-:Y:S05]  /*27f0*/  WARPSYNC.ALL ;  /* 0x0000000000007948 */ /* 0x000fea0003800000 */
[----:B------:R-:W-:Y:S01]  /*2800*/  BSSY B0, `(.L_x_10912) ;  /* 0x0000022000007945 */ /* 0x000fe20003800000 */
[----:B0-----:R-:W-:-:S02]  /*2810*/  IMAD.MOV.U32 R10, RZ, RZ, R27 ;  /* 0x000000ffff0a7224 */ /* 0x001fc400078e001b */
[----:B------:R-:W-:Y:S02]  /*2820*/  IMAD.MOV.U32 R11, RZ, RZ, R36 ;  /* 0x000000ffff0b7224 */ /* 0x000fe400078e0024 */
[----:B------:R-:W-:Y:S02]  /*2830*/  IMAD.MOV.U32 R8, RZ, RZ, R16 ;  /* 0x000000ffff087224 */ /* 0x000fe400078e0010 */
[----:B------:R-:W-:Y:S02]  /*2840*/  IMAD.MOV.U32 R9, RZ, RZ, R17 ;  /* 0x000000ffff097224 */ /* 0x000fe400078e0011 */
[----:B------:R-:W-:-:S03]  /*2850*/  IMAD.MOV.U32 R27, RZ, RZ, R37 ;  /* 0x000000ffff1b7224 */ /* 0x000fc600078e0025 */
[----:B------:R0:W-:Y:S04]  /*2860*/  STL.128 [R1+0x160], R8 ;  /* 0x0001600801007387 */ /* 0x0001e80000100c00 */
[----:B------:R-:W-:Y:S01]  /*2870*/  STL.128 [R1+0x1b0], R24 ;  /* 0x0001b01801007387 */ /* 0x000fe20000100c00 */
[----:B0-----:R-:W-:Y:S02]  /*2880*/  IMAD.MOV.U32 R8, RZ, RZ, R29 ;  /* 0x000000ffff087224 */ /* 0x001fe400078e001d */
[----:B------:R-:W-:Y:S02]  /*2890*/  IMAD.MOV.U32 R9, RZ, RZ, R30 ;  /* 0x000000ffff097224 */ /* 0x000fe400078e001e */
[----:B------:R-:W-:Y:S02]  /*28a0*/  IMAD.MOV.U32 R10, RZ, RZ, R0 ;  /* 0x000000ffff0a7224 */ /* 0x000fe400078e0000 */
[----:B------:R-:W-:-:S02]  /*28b0*/  IMAD.MOV.U32 R11, RZ, RZ, R13 ;  /* 0x000000ffff0b7224 */ /* 0x000fc400078e000d */
[----:B------:R-:W-:-:S03]  /*28c0*/  IMAD.X R13, RZ, RZ, R17, P1 ;  /* 0x000000ffff0d7224 */ /* 0x000fc600008e0611 */
        /* <DEDUP_REMOVED lines=8> */
[----:B--2---:R-:W-:Y:S02]  /*2950*/  IMAD.MOV.U32 R11, RZ, RZ, R42 ;  /* 0x000000ffff0b7224 */ /* 0x004fe400078e002a */
[----:B---3--:R-:W-:Y:S01]  /*2960*/  IMAD.MOV.U32 R10, RZ, RZ, R33 ;  /* 0x000000ffff0a7224 */ /* 0x008fe200078e0021 */
[----:B----4-:R-:W-:-:S04]  /*2970*/  LOP3.LUT R0, R32, 0x1, RZ, 0xfc, !PT ;  /* 0x0000000120007812 */ /* 0x010fc800078efcff */
[----:B------:R0:W-:Y:S01]  /*2980*/  STL.128 [R1+0x190], R8 ;  /* 0x0001900801007387 */ /* 0x0001e20000100c00 */
[----:B------:R1:W-:Y:S01]  /*2990*/  BAR.SYNC.DEFER_BLOCKING R204, 0x100 ;  /* 0x000400cc0000751d */ /* 0x0003e20000010000 */
[----:B------:R-:W-:Y:S01]  /*29a0*/  ISETP.NE.AND P1, PT, R0, 0x3, PT ;  /* 0x000000030000780c */ /* 0x000fe20003f25270 */
[----:B0-----:R-:W-:Y:S02]  /*29b0*/  IMAD.MOV.U32 R8, RZ, RZ, R38 ;  /* 0x000000ffff087224 */ /* 0x001fe400078e0026 */
[----:B------:R-:W-:Y:S02]  /*29c0*/  IMAD.MOV.U32 R9, RZ, RZ, R41 ;  /* 0x000000ffff097224 */ /* 0x000fe400078e0029 */
[----:B------:R-:W-:Y:S02]  /*29d0*/  IMAD.MOV.U32 R10, RZ, RZ, R28 ;  /* 0x000000ffff0a7224 */ /* 0x000fe400078e001c */
[----:B------:R-:W-:-:S05]  /*29e0*/  IMAD.MOV.U32 R11, RZ, RZ, R39 ;  /* 0x000000ffff0b7224 */ /* 0x000fca00078e0027 */
[----:B------:R1:W-:Y:S01]  /*29f0*/  STL.128 [R1+0x1a0], R8 ;  /* 0x0001a00801007387 */ /* 0x0003e20000100c00 */
[----:B------:R-:W-:Y:S05]  /*2a00*/  @!P1 BRA `(.L_x_10913) ;  /* 0x0000000000049947 */ /* 0x000fea0003800000 */
[----:B------:R-:W-:Y:S01]  /*2a10*/  BPT.TRAP 0x1 ;  /* 0x000000040000795c */ /* 0x000fe20000300000 */
.L_x_10913:
[----:B------:R-:W-:Y:S05]  /*2a20*/  BSYNC B0 ;  /* 0x0000000000007941 */ /* 0x000fea0003800000 */
.L_x_10912:
[----:B-1----:R-:W2:Y:S01]  /*2a30*/  LDL.64 R8, [R1+0x18] ;  /* 0x0000180001087983 */ /* 0x002ea20000100a00 */
[----:B-----5:R-:W-:Y:S01]  /*2a40*/  SHF.L.U32 R15, R15, 0x1f, RZ ;  /* 0x0000001f0f0f7819 */ /* 0x020fe200000006ff */
[----:B------:R-:W-:Y:S01]  /*2a50*/  BSSY B0, `(.L_x_10914) ;  /* 0x0000006000007945 */ /* 0x000fe20003800000 */
[----:B--2---:R-:W-:-:S05]  /*2a60*/  MOV R9, R8 ;  /* 0x0000000800097202 */ /* 0x004fca0000000f00 */
[----:B------:R-:W-:-:S04]  /*2a70*/  IMAD R14, R14, 0x8, R9 ;  /* 0x000000080e0e7824 */ /* 0x000fc800078e0209 */
[----:B------:R0:W1:Y:S01]  /*2a80*/  SYNCS.PHASECHK.TRANS64.TRYWAIT P0, [R14+URZ], R15 ;  /* 0x0000000f0e0075a7 */ /* 0x000062000800017f */
[----:B------:R-:W-:Y:S05]  /*2a90*/  @!P1 BRA `(.L_x_10915) ;  /* 0x0000000000049947 */ /* 0x000fea0003800000 */
[----:B------:R-:W-:Y:S01]  /*2aa0*/  BPT.TRAP 0x1 ;  /* 0x000000040000795c */ /* 0x000fe20000300000 */
.L_x_10915:
[----:B------:R-:W-:Y:S05]  /*2ab0*/  BSYNC B0 ;  /* 0x0000000000007941 */ /* 0x000fea0003800000 */
.L_x_10914:
[----:B------:R-:W-:Y:S04]  /*2ac0*/  BSSY B0, `(.L_x_10916) ;  /* 0x0000004000007945 */ /* 0x000fe80003800000 */
[----:B-1----:R-:W-:Y:S05]  /*2ad0*/  @P0 BRA `(.L_x_10917) ;  /* 0x0000000000080947 */ /* 0x002fea0003800000 */
[----:B------:R-:W1:Y:S02]  /*2ae0*/  SYNCS.PHASECHK.TRANS64.TRYWAIT P0, [R14+URZ], R15 ;  /* 0x0000000f0e0075a7 */ /* 0x000e64000800017f */
[----:B-1----:R-:W-:Y:S05]  /*2af0*/  @!P0 BRA `(.L_x_10918) ;  /* 0x000001b4002c8947 */ /* 0x002fea0003800000 */
.L_x_10917:
[----:B------:R-:W-:Y:S05]  /*2b00*/  BSYNC B0 ;  /* 0x0000000000007941 */ /* 0x000fea0003800000 */
.L_x_10916:
[----:B------:R-:W2:Y:S04]  /*2b10*/  LDL R13, [R1+0x1c0] ;  /* 0x0001c000010d7983 */ /* 0x000ea80000100800 */
[----:B------:R-:W2:Y:S01]  /*2b20*/  LDL.64 R8, [R1+0x78] ;  /* 0x0000780001087983 */ /* 0x000ea20000100a00 */
[----:B------:R-:W-:Y:S05]  /*2b30*/  WARPSYNC.ALL ;  /* 0x0000000000007948 */ /* 0x000fea0003800000 */
[----:B01----:R-:W3:Y:S04]  /*2b40*/  LDL.64 R14, [R1+0x70] ;  /* 0x00007000010e7983 */ /* 0x003ee80000100a00 */
[----:B------:R-:W4:Y:S04]  /*2b50*/  LDL.64 R10, [R1+0x70] ;  /* 0x00007000010a7983 */ /* 0x000f280000100a00 */
[----:B------:R-:W4:Y:S01]  /*2b60*/  LDL.64 R20, [R1+0x70] ;  /* 0x0000700001147983 */ /* 0x000f220000100a00 */
[----:B--2---:R-:W-:-:S03]  /*2b70*/  IMAD R8, R13, 0x300, R8 ;  /* 0x000003000d087824 */ /* 0x004fc600078e0208 */
[----:B------:R-:W2:Y:S01]  /*2b80*/  LDL.64 R72, [R1+0x70] ;  /* 0x0000700001487983 */ /* 0x000ea20000100a00 */
[----:B------:R-:W-:Y:S01]  /*2b90*/  R2UR UR7, R9 ;  /* 0x00000000090772ca */ /* 0x000fe200000e0000 */
[----:B------:R-:W-:Y:S01]  /*2ba0*/  WARPGROUP.ARRIVE ;  /* 0x00000000000079c5 */ /* 0x000fe20000000000 */
[----:B------:R-:W-:Y:S01]  /*2bb0*/  R2UR UR6, R8 ;  /* 0x00000000080672ca */ /* 0x000fe200000e0000 */
[----:B------:R-:W2:Y:S04]  /*2bc0*/  LDL R13, [R1] ;  /* 0x00000000010d7983 */ /* 0x000ea80000100800 */
[----:B------:R0:W5:Y:S04]  /*2bd0*/  LDL R6, [R1+0x1c0] ;  /* 0x0001c00001067983 */ /* 0x0001680000100800 */
[----:B------:R0:W5:Y:S01]  /*2be0*/  LDL R75, [R1+0xc] ;  /* 0x00000c00014b7983 */ /* 0x0001620000100800 */
[----:B---3--:R-:W-:-:S02]  /*2bf0*/  R2UR UR4, R14 ;  /* 0x000000000e0472ca */ /* 0x008fc400000e0000 */
[----:B------:R-:W-:-:S13]  /*2c00*/  R2UR UR5, R15 ;  /* 0x000000000f0572ca */ /* 0x000fda00000e0000 */
[----:B------:R-:W-:Y:S01]  /*2c10*/  HGMMA.64x96x16.F32.BF16 R24, gdesc[UR4], RZ, !UPT, gsb0 ;  /* 0x01600000041879f0 */ /* 0x000fe2000c0018ff */
[----:B----4-:R-:W-:Y:S02]  /*2c20*/  VIADD R10, R10, 0x2 ;  /* 0x000000020a0a7836 */ /* 0x010fe40000000000 */
[----:B------:R-:W-:Y:S02]  /*2c30*/  VIADD R14, R8, 0x2 ;  /* 0x00000002080e7836 */ /* 0x000fe40000000000 */
[----:B------:R-:W-:Y:S01]  /*2c40*/  IMAD.MOV.U32 R15, RZ, RZ, R9 ;  /* 0x000000ffff0f7224 */ /* 0x000fe200078e0009 */
[----:B------:R-:W-:Y:S02]  /*2c50*/  R2UR UR4, R10 ;  /* 0x000000000a0472ca */ /* 0x000fe400000e0000 */
[----:B------:R-:W-:Y:S02]  /*2c60*/  R2UR UR6, R14 ;  /* 0x000000000e0672ca */ /* 0x000fe400000e0000 */
[----:B------:R-:W-:-:S02]  /*2c70*/  R2UR UR7, R15 ;  /* 0x000000000f0772ca */ /* 0x000fc400000e0000 */
[----:B------:R-:W-:Y:S01]  /*2c80*/  R2UR UR5, R11 ;  /* 0x000000000b0572ca */ /* 0x000fe200000e0000 */
[----:B------:R-:W-:Y:S01]  /*2c90*/  VIADD R20, R20, 0x4 ;  /* 0x0000000414147836 */ /* 0x000fe20000000000 */
[----:B------:R-:W-:Y:S02]  /*2ca0*/  WARPGROUP.DEPBAR.LE gsb0, 0x0 ;  /* 0x00008000000079c5 */ /* 0x000fe40000010000 */
[----:B------:R-:W-:-:S09]  /*2cb0*/  WARPGROUP.ARRIVE ;  /* 0x00000000000079c5 */ /* 0x000fd20000000000 */
[----:B------:R-:W-:Y:S01]  /*2cc0*/  HGMMA.64x96x16.F32.BF16 R24, gdesc[UR4], R24, gsb0 ;  /* 0x01600000041879f0 */ /* 0x000fe20008001818 */
[----:B------:R-:W-:Y:S02]  /*2cd0*/  VIADD R10, R8, 0x4 ;  /* 0x00000004080a7836 */ /* 0x000fe40000000000 */
[----:B------:R-:W-:Y:S01]  /*2ce0*/  IMAD.MOV.U32 R11, RZ, RZ, R9 ;  /* 0x000000ffff0b7224 */ /* 0x000fe200078e0009 */
[----:B------:R-:W-:Y:S02]  /*2cf0*/  R2UR UR4, R20 ;  /* 0x00000000140472ca */ /* 0x000fe400000e0000 */
[----:B------:R-:W-:Y:S02]  /*2d00*/  R2UR UR6, R10 ;  /* 0x000000000a0672ca */ /* 0x000fe400000e0000 */
[----:B------:R-:W-:Y:S02]  /*2d10*/  R2UR UR7, R11 ;  /* 0x000000000b0772ca */ /* 0x000fe400000e0000 */
[----:B------:R-:W-:Y:S01]  /*2d20*/  R2UR UR5, R21 ;  /* 0x00000000150572ca */ /* 0x000fe200000e0000 */
[----:B------:R-:W-:-:S02]  /*2d30*/  VIADD R8, R8, 0x6 ;  /* 0x0000000608087836 */ /* 0x000fc40000000000 */
[----:B--2---:R-:W-:Y:S01]  /*2d40*/  VIADD R72, R72, 0x6 ;  /* 0x0000000648487836 */ /* 0x004fe20000000000 */
[----:B------:R-:W-:Y:S02]  /*2d50*/  WARPGROUP.DEPBAR.LE gsb0, 0x0 ;  /* 0x00008000000079c5 */ /* 0x000fe40000010000 */
[----:B------:R-:W-:-:S07]  /*2d60*/  WARPGROUP.ARRIVE ;  /* 0x00000000000079c5 */ /* 0x000fce0000000000 */
[----:B------:R-:W-:Y:S01]  /*2d70*/  HGMMA.64x96x16.F32.BF16 R24, gdesc[UR4], R24, gsb0 ;  /* 0x01600000041879f0 */ /* 0x000fe20008001818 */
[----:B------:R-:W-:Y:S02]  /*2d80*/  R2UR UR6, R8 ;  /* 0x00000000080672ca */ /* 0x000fe400000e0000 */
[----:B------:R-:W-:Y:S02]  /*2d90*/  R2UR UR7, R9 ;  /* 0x00000000090772ca */ /* 0x000fe400000e0000 */
[----:B------:R-:W-:Y:S02]  /*2da0*/  R2UR UR4, R72 ;  /* 0x00000000480472ca */ /* 0x000fe400000e0000 */
[----:B------:R-:W-:Y:S01]  /*2db0*/  R2UR UR5, R73 ;  /* 0x00000000490572ca */ /* 0x000fe200000e0000 */
[----:B------:R-:W-:Y:S01]  /*2dc0*/  IMAD.MOV.U32 R0, RZ, RZ, 0x1 ;  /* 0x00000001ff007424 */ /* 0x000fe200078e00ff */
[----:B------:R0:W-:Y:S04]  /*2dd0*/  STL [R1+0x60], RZ ;  /* 0x000060ff01007387 */ /* 0x0001e80000100800 */
[----:B------:R0:W-:Y:S01]  /*2de0*/  STL [R1+0x60], R0 ;  /* 0x0000600001007387 */ /* 0x0001e20000100800 */
[----:B------:R-:W-:-:S03]  /*2df0*/  LOP3.LUT R13, R13, 0x1, RZ, 0xfc, !PT ;  /* 0x000000010d0d7812 */ /* 0x000fc600078efcff */
[----:B------:R0:W-:Y:S01]  /*2e00*/  STL [R1+0x60], R0 ;  /* 0x0000600001007387 */ /* 0x0001e20000100800 */
[----:B------:R-:W-:Y:S02]  /*2e10*/  WARPGROUP.DEPBAR.LE gsb0, 0x0 ;  /* 0x00008000000079c5 */ /* 0x000fe40000010000 */
[----:B------:R-:W-:-:S06]  /*2e20*/  WARPGROUP.ARRIVE ;  /* 0x00000000000079c5 */ /* 0x000fcc0000000000 */
[----:B------:R-:W-:Y:S01]  /*2e30*/  HGMMA.64x96x16.F32.BF16 R24, gdesc[UR4], R24, gsb0 ;  /* 0x01600000041879f0 */ /* 0x000fe20008001818 */
[----:B------:R0:W-:Y:S04]  /*2e40*/  STL [R1+0x60], R0 ;  /* 0x0000600001007387 */ /* 0x0001e80000100800 */
[----:B------:R0:W-:Y:S01]  /*2e50*/  STL [R1+0x60], R0 ;  /* 0x0000600001007387 */ /* 0x0001e20000100800 */
[----:B------:R-:W-:Y:S01]  /*2e60*/  ISETP.NE.AND P0, PT, R13, 0x3, PT ;  /* 0x000000030d00780c */ /* 0x000fe20003f05270 */
[----:B------:R-:W-:Y:S01]  /*2e70*/  BSSY B0, `(.L_x_10919) ;  /* 0x0000005000007945 */ /* 0x000fe20003800000 */
[----:B------:R-:W-:Y:S02]  /*2e80*/  WARPGROUP.DEPBAR.LE gsb0, 0x0 ;  /* 0x00008000000079c5 */ /* 0x000fe40000010000 */
[----:B------:R0:W-:Y:S09]  /*2e90*/  BAR.ARV R203, 0x100 ;  /* 0x000400cb0000751d */ /* 0x0001f20000002000 */
[----:B0-----:R-:W-:Y:S05]  /*2ea0*/  @!P0 BRA `(.L_x_10920) ;  /* 0x0000000000048947 */ /* 0x001fea0003800000 */
[----:B------:R-:W-:Y:S01]  /*2eb0*/  BPT.TRAP 0x1 ;  /* 0x000000040000795c */ /* 0x000fe20000300000 */
.L_x_10920:
[----:B------:R-:W-:Y:S05]  /*2ec0*/  BSYNC B0 ;  /* 0x0000000000007941 */ /* 0x000fea0003800000 */
.L_x_10919:
[----:B------:R-:W2:Y:S02]  /*2ed0*/  LDL.64 R8, [R1+0x20] ;  /* 0x0000200001087983 */ /* 0x000ea40000100a00 */
[----:B--2---:R-:W-:-:S05]  /*2ee0*/  MOV R9, R8 ;  /* 0x0000000800097202 */ /* 0x004fca0000000f00 */
[----:B-----5:R-:W-:-:S05]  /*2ef0*/  IMAD R6, R6, 0x8, R9 ;  /* 0x0000000806067824 */ /* 0x020fca00078e0209 */
[----:B------:R-:W-:-:S04]  /*2f00*/  PRMT R6, R75, 0x654, R6 ;  /* 0x000006544b067816 */ /* 0x000fc80000000006 */
[----:B------:R0:W-:Y:S01]  /*2f10*/  SYNCS.ARRIVE.TRANS64.RED.A1T0 RZ, [R6+URZ], RZ ;  /* 0x000000ff06ff79a7 */ /* 0x0001e2000810043f */
[----:B------:R-:W2:Y:S04]  /*2f20*/  LDL.64 R14, [R1+0x140] ;  /* 0x00014000010e7983 */ /* 0x000ea80000100a00 */
[----:B------:R-:W3:Y:S04]  /*2f30*/  LDL R20, [R12] ;  /* 0x000000000c147983 */ /* 0x000ee80000100800 */
[----:B0-----:R-:W4:Y:S04]  /*2f40*/  LDL R6, [R12+0x24] ;  /* 0x000024000c067983 */ /* 0x001f280000100800 */
[----:B------:R-:W3:Y:S04]  /*2f50*/  LDL R21, [R1+0x50] ;  /* 0x0000500001157983 */ /* 0x000ee80000100800 */
[----:B------:R-:W3:Y:S04]  /*2f60*/  LDL R8, [R12+0x18] ;  /* 0x000018000c087983 */ /* 0x000ee80000100800 */
[----:B------:R-:W3:Y:S04]  /*2f70*/  LDL R9, [R12+0x4] ;  /* 0x000004000c097983 */ /* 0x000ee80000100800 */
[----:B------:R-:W3:Y:S04]  /*2f80*/  LDL R10, [R12+0xc] ;  /* 0x00000c000c0a7983 */ /* 0x000ee80000100800 */
[----:B------:R-:W3:Y:S04]  /*2f90*/  LDL R11, [R12+0x10] ;  /* 0x000010000c0b7983 */ /* 0x000ee80000100800 */
[----:B------:R-:W3:Y:S04]  /*2fa0*/  LDL R13, [R12+0x14] ;  /* 0x000014000c0d7983 */ /* 0x000ee80000100800 */
[----:B--2---:R-:W2:Y:S01]  /*2fb0*/  LD.E R14, desc[UR36][R14.64] ;  /* 0x000000240e0e7980 */ /* 0x004ea2000c101900 */
[----:B----4-:R-:W-:-:S03]  /*2fc0*/  ISETP.NE.AND P0, PT, R6, 0x1, PT ;  /* 0x000000010600780c */ /* 0x010fc60003f05270 */
[----:B------:R-:W4:Y:S10]  /*2fd0*/  LDL R6, [R12+0x8] ;  /* 0x000008000c067983 */ /* 0x000f340000100800 */
[----:B------:R-:W4:Y:S04]  /*2fe0*/  @P0 LDL R72, [R12+0x28] ;  /* 0x000028000c480983 */ /* 0x000f280000100800 */
[----:B------:R-:W4:Y:S01]  /*2ff0*/  @P0 LDL R73, [R12+0x2c] ;  /* 0x00002c000c490983 */ /* 0x000f220000100800 */
[----:B---3--:R-:W-:Y:S01]  /*3000*/  ISETP.GE.AND P1, PT, R8, 0x1, PT ;  /* 0x000000010800780c */ /* 0x008fe20003f26270 */
[----:B------:R-:W-:-:S02]  /*3010*/  UMOV UR4, 0xffffffa0 ;  /* 0xffffffa000047882 */ /* 0x000fc40000000000 */
[----:B------:R-:W-:Y:S01]  /*3020*/  UIMAD UR4, UR47, UR4, 0x60 ;  /* 0x000000602f0474a4 */ /* 0x000fe2000f8e0204 */
[----:B------:R-:W-:Y:S01]  /*3030*/  BSSY B0, `(.L_x_10921) ;  /* 0x00000aa000007945 */ /* 0x000fe20003800000 */
[-C--:B--2---:R-:W-:Y:S01]  /*3040*/  FMUL.FTZ R82, R53, R14.reuse ;  /* 0x0000000e35527220 */ /* 0x084fe20000410000 */
[----:B------:R-:W-:Y:S01]  /*3050*/  SHF.R.S32.HI R53, RZ, 0x1f, R20 ;  /* 0x0000001fff357819 */ /* 0x000fe20000011414 */
[-C--:B------:R-:W-:Y:S01]  /*3060*/  FMUL.FTZ R79, R36, R14.reuse ;  /* 0x0000000e244f7220 */ /* 0x080fe20000410000 */
[-C--:B------:R-:W-:Y:S01]  /*3070*/  FMUL.FTZ R36, R50, R14.reuse ;  /* 0x0000000e32247220 */ /* 0x080fe20000410000 */
[----:B------:R-:W-:Y:S01]  /*3080*/  FMUL.FTZ R74, R25, R14 ;  /* 0x0000000e194a7220 */ /* 0x000fe20000410000 */
[----:B------:R-:W-:Y:S01]  /*3090*/  LEA.HI R50, R53, R20, RZ, 0x7 ;  /* 0x0000001435327211 */ /* 0x000fe200078f38ff */
[-C--:B------:R-:W-:Y:S01]  /*30a0*/  FMUL.FTZ R25, R27, R14.reuse ;  /* 0x0000000e1b197220 */ /* 0x080fe20000410000 */
[-C--:B------:R-:W-:Y:S01]  /*30b0*/  FMUL.FTZ R27, R31, R14.reuse ;  /* 0x0000000e1f1b7220 */ /* 0x080fe20000410000 */
[-C--:B------:R-:W-:Y:S01]  /*30c0*/  FMUL.FTZ R31, R39, R14.reuse ;  /* 0x0000000e271f7220 */ /* 0x080fe20000410000 */
[----:B------:R-:W-:Y:S01]  /*30d0*/  LOP3.LUT R39, R50, 0xffffff80, RZ, 0xc0, !PT ;  /* 0xffffff8032277812 */ /* 0x000fe200078ec0ff */
[-C--:B------:R-:W-:Y:S01]  /*30e0*/  FMUL.FTZ R77, R32, R14.reuse ;  /* 0x0000000e204d7220 */ /* 0x080fe20000410000 */
[-C--:B------:R-:W-:Y:S01]  /*30f0*/  FMUL.FTZ R32, R42, R14.reuse ;  /* 0x0000000e2a207220 */ /* 0x080fe20000410000 */
[-C--:B------:R-:W-:Y:S01]  /*3100*/  FMUL.FTZ R42, R51, R14.reuse ;  /* 0x0000000e332a7220 */ /* 0x080fe20000410000 */
[----:B------:R-:W-:Y:S01]  /*3110*/  FMUL.FTZ R51, R52, R14 ;  /* 0x0000000e34337220 */ /* 0x000fe20000410000 */
[----:B------:R-:W-:-:S02]  /*3120*/  IMAD.IADD R52, R20, 0x1, -R39 ;  /* 0x0000000114347824 */ /* 0x000fc400078e0a27 */
[-C--:B------:R-:W-:Y:S01]  /*3130*/  FMUL.FTZ R75, R28, R14.reuse ;  /* 0x0000000e1c4b7220 */ /* 0x080fe20000410000 */
[-C--:B------:R-:W-:Y:S01]  /*3140*/  FMUL.FTZ R28, R34, R14.reuse ;  /* 0x0000000e221c7220 */ /* 0x080fe20000410000 */
[-C--:B------:R-:W-:Y:S01]  /*3150*/  FMUL.FTZ R34, R46, R14.reuse ;  /* 0x0000000e2e227220 */ /* 0x080fe20000410000 */
[-C--:B------:R-:W-:Y:S01]  /*3160*/  FMUL.FTZ R46, R55, R14.reuse ;  /* 0x0000000e372e7220 */ /* 0x080fe20000410000 */
[-C--:B------:R-:W-:Y:S01]  /*3170*/  FMUL.FTZ R78, R33, R14.reuse ;  /* 0x0000000e214e7220 */ /* 0x080fe20000410000 */
[----:B------:R-:W-:Y:S01]  /*3180*/  SHF.R.S32.HI R55, RZ, 0x1f, R52 ;  /* 0x0000001fff377819 */ /* 0x000fe20000011434 */
[-C--:B------:R-:W-:Y:S01]  /*3190*/  FMUL.FTZ R33, R43, R14.reuse ;  /* 0x0000000e2b217220 */ /* 0x080fe20000410000 */
[-C--:B------:R-:W-:Y:S01]  /*31a0*/  FMUL.FTZ R43, R44, R14.reuse ;  /* 0x0000000e2c2b7220 */ /* 0x080fe20000410000 */
[-C--:B------:R-:W-:Y:S01]  /*31b0*/  FMUL.FTZ R57, R57, R14.reuse ;  /* 0x0000000e39397220 */ /* 0x080fe20000410000 */
[-C--:B------:R-:W-:Y:S01]  /*31c0*/  FMUL.FTZ R44, R54, R14.reuse ;  /* 0x0000000e362c7220 */ /* 0x080fe20000410000 */
[----:B------:R-:W-:Y:S01]  /*31d0*/  FMUL.FTZ R56, R56, R14 ;  /* 0x0000000e38387220 */ /* 0x000fe20000410000 */
[----:B------:R-:W-:Y:S01]  /*31e0*/  LEA.HI R54, R55, R52, RZ, 0x2 ;  /* 0x0000003437367211 */ /* 0x000fe200078f10ff */
[----:B------:R0:W1:Y:S01]  /*31f0*/  MUFU.TANH R86, R57 ;  /* 0x0000003900567308 */ /* 0x0000620000002400 */
[-C--:B------:R-:W-:Y:S01]  /*3200*/  FMUL.FTZ R80, R37, R14.reuse ;  /* 0x0000000e25507220 */ /* 0x080fe20000410000 */
[----:B------:R-:W-:-:S06]  /*3210*/  FMUL.FTZ R37, R59, R14 ;  /* 0x0000000e3b257220 */ /* 0x000fcc0000410000 */
[----:B------:R2:W3:Y:S01]  /*3220*/  MUFU.TANH R84, R56 ;  /* 0x0000003800547308 */ /* 0x0004e20000002400 */
[----:B0-----:R-:W-:Y:S02]  /*3230*/  LEA.HI R57, R53, R20, RZ, 0x2 ;  /* 0x0000001435397211 */ /* 0x001fe400078f10ff */
[--C-:B------:R-:W-:Y:S02]  /*3240*/  SHF.R.S32.HI R53, RZ, 0x1f, R54.reuse ;  /* 0x0000001fff357819 */ /* 0x100fe40000011436 */
[----:B------:R-:W-:Y:S02]  /*3250*/  LOP3.LUT R59, R57, 0xfffffffc, RZ, 0xc0, !PT ;  /* 0xfffffffc393b7812 */ /* 0x000fe400078ec0ff */
[----:B--2---:R-:W-:Y:S02]  /*3260*/  SHF.R.S32.HI R56, RZ, 0x2, R54 ;  /* 0x00000002ff387819 */ /* 0x004fe40000011436 */
[----:B------:R-:W-:Y:S02]  /*3270*/  LEA.HI R55, R55, R52, RZ, 0x5 ;  /* 0x0000003437377211 */ /* 0x000fe400078f28ff */
[----:B------:R-:W-:-:S02]  /*3280*/  LEA.HI R57, R53, R56, RZ, 0x3 ;  /* 0x0000003835397211 */ /* 0x000fc400078f18ff */
[----:B------:R-:W-:Y:S01]  /*3290*/  SHF.R.S32.HI R53, RZ, 0x7, R50 ;  /* 0x00000007ff357819 */ /* 0x000fe20000011432 */
[----:B------:R-:W-:Y:S02]  /*32a0*/  IMAD.IADD R59, R20, 0x1, -R59 ;  /* 0x00000001143b7824 */ /* 0x000fe400078e0a3b */
[-C--:B------:R-:W-:Y:S01]  /*32b0*/  FMUL.FTZ R76, R29, R14.reuse ;  /* 0x0000000e1d4c7220 */ /* 0x080fe20000410000 */
[----:B------:R-:W-:Y:S01]  /*32c0*/  LOP3.LUT R57, R57, 0xfffffff8, RZ, 0xc0, !PT ;  /* 0xfffffff839397812 */ /* 0x000fe200078ec0ff */
[-C--:B------:R-:W-:Y:S01]  /*32d0*/  FMUL.FTZ R29, R35, R14.reuse ;  /* 0x0000000e231d7220 */ /* 0x080fe20000410000 */
[----:B------:R-:W-:Y:S02]  /*32e0*/  LEA.HI R50, R50, R53, RZ, 0x1 ;  /* 0x0000003532327211 */ /* 0x000fe400078f08ff */
[----:B------:R-:W-:Y:S01]  /*32f0*/  SHF.R.S32.HI R20, RZ, 0x5, R55 ;  /* 0x00000005ff147819 */ /* 0x000fe20000011437 */
[-C--:B------:R-:W-:Y:S01]  /*3300*/  FMUL.FTZ R35, R47, R14.reuse ;  /* 0x0000000e2f237220 */ /* 0x080fe20000410000 */
[-C--:B------:R-:W-:Y:S01]  /*3310*/  FMUL.FTZ R47, R48, R14.reuse ;  /* 0x0000000e302f7220 */ /* 0x080fe20000410000 */
[----:B------:R-:W-:Y:S01]  /*3320*/  FMUL.FTZ R48, R58, R14 ;  /* 0x0000000e3a307220 */ /* 0x000fe20000410000 */
[----:B------:R-:W-:Y:S01]  /*3330*/  LOP3.LUT R50, R50, 0x3fffffe, RZ, 0xc0, !PT ;  /* 0x03fffffe32327812 */ /* 0x000fe200078ec0ff */
[----:B------:R-:W-:Y:S01]  /*3340*/  IMAD.IADD R57, R56, 0x1, -R57 ;  /* 0x0000000138397824 */ /* 0x000fe200078e0a39 */
[----:B------:R-:W-:Y:S01]  /*3350*/  LEA.HI R55, R59, R59, RZ, 0x1 ;  /* 0x0000003b3b377211 */ /* 0x000fe200078f08ff */
[----:B------:R-:W-:-:S02]  /*3360*/  IMAD R58, R21, 0x8, R20 ;  /* 0x00000008153a7824 */ /* 0x000fc400078e0214 */
[----:B------:R-:W-:Y:S01]  /*3370*/  IMAD.IADD R50, R53, 0x1, -R50 ;  /* 0x0000000135327824 */ /* 0x000fe200078e0a32 */
[----:B------:R-:W-:Y:S01]  /*3380*/  LOP3.LUT R56, R55, 0x1ffffffe, RZ, 0xc0, !PT ;  /* 0x1ffffffe37387812 */ /* 0x000fe200078ec0ff */
[----:B------:R-:W-:-:S04]  /*3390*/  IMAD.U32 R57, R58, 0x10, R57 ;  /* 0x000000103a397824 */ /* 0x000fc800078e0039 */
[----:B------:R-:W-:Y:S02]  /*33a0*/  IMAD.IADD R56, R59, 0x1, -R56 ;  /* 0x000000013b387824 */ /* 0x000fe400078e0a38 */
[----:B------:R-:W-:-:S04]  /*33b0*/  IMAD R57, R50, 0x40, R57 ;  /* 0x0000004032397824 */ /* 0x000fc800078e0239 */
[----:B------:R-:W-:-:S04]  /*33c0*/  IMAD R55, R56, 0x8, R57 ;  /* 0x0000000838377824 */ /* 0x000fc800078e0239 */
[----:B----4-:R-:W-:-:S05]  /*33d0*/  @P0 IMAD.HI.U32 R72, R55, R72, RZ ;  /* 0x0000004837480227 */ /* 0x010fca00078e00ff */
[----:B------:R-:W-:Y:S01]  /*33e0*/  @P0 SHF.R.U32.HI R55, RZ, R73, R72 ;  /* 0x00000049ff370219 */ /* 0x000fe20000011648 */
[----:B------:R-:W-:Y:S01]  /*33f0*/  IMAD.U32 R53, RZ, RZ, UR47 ;  /* 0x0000002fff357e24 */ /* 0x000fe2000f8e00ff */
[----:B------:R-:W-:-:S03]  /*3400*/  LOP3.LUT R21, R54, 0x7ffffffc, RZ, 0xc0, !PT ;  /* 0x7ffffffc36157812 */ /* 0x000fc600078ec0ff */
[----:B------:R-:W0:Y:S01]  /*3410*/  SHFL.IDX PT, R59, R55, RZ, 0x1c1f ;  /* 0x001c1fff373b7589 */ /* 0x000e2200000e0000 */
[-C--:B------:R-:W-:Y:S01]  /*3420*/  FMUL.FTZ R15, R26, R14.reuse ;  /* 0x0000000e1a0f7220 */ /* 0x080fe20000410000 */
[----:B------:R-:W-:Y:S02]  /*3430*/  IMAD R54, R53, -0x60, R6 ;  /* 0xffffffa035367824 */ /* 0x000fe400078e0206 */
[-C--:B------:R-:W-:Y:S01]  /*3440*/  FMUL.FTZ R26, R30, R14.reuse ;  /* 0x0000000e1e1a7220 */ /* 0x080fe20000410000 */
[-C--:B------:R-:W-:Y:S01]  /*3450*/  FMUL.FTZ R30, R38, R14.reuse ;  /* 0x0000000e261e7220 */ /* 0x080fe20000410000 */
        /* <DEDUP_REMOVED lines=16> */
[-C--:B------:R-:W-:Y:S01]  /*3560*/  FMUL.FTZ R61, R61, R14.reuse ;  /* 0x0000000e3d3d7220 */ /* 0x080fe20000410000 */
[-C--:B------:R-:W-:Y:S01]  /*3570*/  FMUL.FTZ R65, R65, R14.reuse ;  /* 0x0000000e41417220 */ /* 0x080fe20000410000 */
[----:B------:R-:W-:Y:S01]  /*3580*/  FMUL.FTZ R69, R69, R14 ;  /* 0x0000000e45457220 */ /* 0x000fe20000410000 */
[----:B------:R-:W-:Y:S01]  /*3590*/  IMAD R56, R21, -0x2, R56 ;  /* 0xfffffffe15387824 */ /* 0x000fe200078e0238 */
[----:B------:R-:W2:Y:S01]  /*35a0*/  MUFU.TANH R24, R24 ;  /* 0x0000001800187308 */ /* 0x000ea20000002400 */
[----:B------:R-:W-:Y:S01]  /*35b0*/  VIADD R54, R54, 0x60 ;  /* 0x0000006036367836 */ /* 0x000fe20000000000 */
[----:B------:R-:W-:Y:S01]  /*35c0*/  LOP3.LUT R57, RZ, R10, RZ, 0x33, !PT ;  /* 0x0000000aff397212 */ /* 0x000fe200078e33ff */
[----:B------:R-:W-:-:S05]  /*35d0*/  IMAD.IADD R56, R56, 0x1, -R9 ;  /* 0x0000000138387824 */ /* 0x000fca00078e0a09 */
[----:B------:R-:W4:Y:S01]  /*35e0*/  MUFU.TANH R74, R74 ;  /* 0x0000004a004a7308 */ /* 0x000f220000002400 */
        /* <DEDUP_REMOVED lines=44> */
[----:B------:R-:W1:Y:S08]  /*38b0*/  MUFU.TANH R52, R52 ;  /* 0x0000003400347308 */ /* 0x000e700000002400 */
[----:B------:R-:W1:Y:S01]  /*38c0*/  MUFU.TANH R53, R53 ;  /* 0x0000003500357308 */ /* 0x000e620000002400 */
[----:B------:R-:W-:-:S02]  /*38d0*/  IMAD.U32 R72, RZ, RZ, UR4 ;  /* 0x00000004ff487e24 */ /* 0x000fc4000f8e00ff */
[----:B------:R-:W-:Y:S02]  /*38e0*/  IMAD.IADD R56, R56, 0x1, R57 ;  /* 0x0000000138387824 */ /* 0x000fe400078e0239 */
[----:B------:R-:W-:Y:S01]  /*38f0*/  VIADD R70, R13, UR4 ;  /* 0x000000040d467c36 */ /* 0x000fe20008000000 */
[----:B0-----:R-:W-:Y:S01]  /*3900*/  VIADDMNMX R11, R59, R89, R66, PT ;  /* 0x000000593b0b7246 */ /* 0x001fe20003800142 */
[----:B------:R-:W-:Y:S02]  /*3910*/  IMAD R72, R21, -0x2, R72 ;  /* 0xfffffffe15487824 */ /* 0x000fe400078e0248 */
[----:B------:R-:W-:Y:S01]  /*3920*/  IMAD.IADD R10, R56, 0x1, R59 ;  /* 0x00000001380a7824 */ /* 0x000fe200078e023b */
[----:B--234-:R-:W-:Y:S06]  /*3930*/  @!P1 BRA `(.L_x_10922) ;  /* 0x0000000000649947 */ /* 0x01cfec0003800000 */
        /* <DEDUP_REMOVED lines=8> */
[----:B------:R-:W2:Y:S04]  /*39c0*/  LDL R14, [R12+0x1c] ;  /* 0x00001c000c0e7983 */ /* 0x000ea80000100800 */
[----:B------:R-:W3:Y:S01]  /*39d0*/  LDL R54, [R12+0x20] ;  /* 0x000020000c367983 */ /* 0x000ee20000100800 */
[----:B--2---:R-:W-:-:S05]  /*39e0*/  IMAD.HI.U32 R13, R13, R14, RZ ;  /* 0x0000000e0d0d7227 */ /* 0x004fca00078e00ff */
[----:B---3--:R-:W-:-:S07]  /*39f0*/  SHF.R.U32.HI R13, RZ, R54, R13 ;  /* 0x00000036ff0d7219 */ /* 0x008fce000001160d */
.L_x_10926:
[----:B------:R-:W-:Y:S05]  /*3a00*/  BSYNC B2 ;  /* 0x0000000000027941 */ /* 0x000fea0003800000 */
.L_x_10925:
[----:B------:R-:W-:Y:S01]  /*3a10*/  LOP3.LUT R13, RZ, R13, RZ, 0x33, !PT ;  /* 0x0000000dff0d7212 */ /* 0x000fe200078e33ff */
[----:B------:R-:W-:Y:S06]  /*3a20*/  BRA `(.L_x_10927) ;  /* 0x0000000000187947 */ /* 0x000fec0003800000 */
.L_x_10924:
[----:B------:R-:W-:-:S13]  /*3a30*/  ISETP.NE.AND P0, PT, R8, 0x1, PT ;  /* 0x000000010800780c */ /* 0x000fda0003f05270 */
[----:B------:R-:W-:Y:S05]  /*3a40*/  @!P0 BRA `(.L_x_10927) ;  /* 0x0000000000108947 */ /* 0x000fea0003800000 */
[----:B------:R-:W2:Y:S04]  /*3a50*/  LDL R14, [R12+0x1c] ;  /* 0x00001c000c0e7983 */ /* 0x000ea80000100800 */
[----:B------:R-:W3:Y:S01]  /*3a60*/  LDL R54, [R12+0x20] ;  /* 0x000020000c367983 */ /* 0x000ee20000100800 */
[----:B--2---:R-:W-:-:S05]  /*3a70*/  IMAD.HI.U32 R13, R13, R14, RZ ;  /* 0x0000000e0d0d7227 */ /* 0x004fca00078e00ff */
[----:B---3--:R-:W-:-:S07]  /*3a80*/  SHF.R.U32.HI R13, RZ, R54, R13 ;  /* 0x00000036ff0d7219 */ /* 0x008fce000001160d */
.L_x_10927:
[----:B------:R-:W-:Y:S05]  /*3a90*/  BSYNC B1 ;  /* 0x0000000000017941 */ /* 0x000fea0003800000 */
.L_x_10923:
[----:B------:R-:W-:-:S05]  /*3aa0*/  IMAD R13, R8, R13, R72 ;  /* 0x0000000d080d7224 */ /* 0x000fca00078e0248 */
[----:B------:R-:W-:Y:S02]  /*3ab0*/  VIMNMX R10, R10, R13, !PT ;  /* 0x0000000d0a0a7248 */ /* 0x000fe40007fe0100 */
[----:B------:R-:W-:-:S07]  /*3ac0*/  VIADDMNMX R11, R13, R8, R11, PT ;  /* 0x000000080d0b7246 */ /* 0x000fce000380010b */
.L_x_10922:
[----:B------:R-:W-:Y:S05]  /*3ad0*/  BSYNC B0 ;  /* 0x0000000000007941 */ /* 0x000fea0003800000 */
.L_x_10921:
        /* <DEDUP_REMOVED lines=87> */
[----:B------:R-:W-:Y:S02]  /*4050*/  P2R R76, PR, RZ, 0x10 ;  /* 0x00000010ff4c7803 */ /* 0x000fe40000000000 */
[----:B------:R-:W-:Y:S02]  /*4060*/  FSEL R41, R60, -INF , !P2 ;  /* 0xff8000003c297808 */ /* 0x000fe40005000000 */
[----:B------:R-:W-:Y:S02]  /*4070*/  ISETP.GE.AND P2, PT, R70, 0x4a, PT ;  /* 0x0000004a4600780c */ /* 0x000fe40003f46270 */
        /* <DEDUP_REMOVED lines=42> */
.L_x_10933:
[----:B------:R-:W-:Y:S05]  /*4320*/  BSYNC B2 ;  /* 0x0000000000027941 */ /* 0x000fea0003800000 */
.L_x_10932:
[----:B------:R-:W-:Y:S01]  /*4330*/  LOP3.LUT R9, RZ, R9, RZ, 0x33, !PT ;  /* 0x00000009ff097212 */ /* 0x000fe200078e33ff */
[----:B------:R-:W-:Y:S06]  /*4340*/  BRA `(.L_x_10934) ;  /* 0x0000000000187947 */ /* 0x000fec0003800000 */
.L_x_10931:
[----:B------:R-:W-:-:S13]  /*4350*/  ISETP.NE.AND P6, PT, R8, 0x1, PT ;  /* 0x000000010800780c */ /* 0x000fda0003fc5270 */
[----:B------:R-:W-:Y:S05]  /*4360*/  @!P6 BRA `(.L_x_10934) ;  /* 0x000000000010e947 */ /* 0x000fea0003800000 */
[----:B------:R-:W2:Y:S04]  /*4370*/  LDL R6, [R12+0x1c] ;  /* 0x00001c000c067983 */ /* 0x000ea80000100800 */
[----:B------:R-:W3:Y:S01]  /*4380*/  LDL R14, [R12+0x20] ;  /* 0x000020000c0e7983 */ /* 0x000ee20000100800 */
[----:B--2---:R-:W-:-:S05]  /*4390*/  IMAD.HI.U32 R9, R9, R6, RZ ;  /* 0x0000000609097227 */ /* 0x004fca00078e00ff */
[----:B---3--:R-:W-:-:S07]  /*43a0*/  SHF.R.U32.HI R9, RZ, R14, R9 ;  /* 0x0000000eff097219 */ /* 0x008fce0000011609 */
.L_x_10934:
[----:B------:R-:W-:Y:S05]  /*43b0*/  BSYNC B1 ;  /* 0x0000000000017941 */ /* 0x000fea0003800000 */
.L_x_10930:
[----:B------:R-:W-:-:S05]  /*43c0*/  IMAD R9, R8, R9, R72 ;  /* 0x0000000908097224 */ /* 0x000fca00078e0248 */
[----:B------:R-:W-:Y:S02]  /*43d0*/  VIADDMNMX R11, R9, R8, R11, PT ;  /* 0x00000008090b7246 */ /* 0x000fe4000380010b */
[----:B------:R-:W-:-:S07]  /*43e0*/  VIMNMX R10, R10, R9, !PT ;  /* 0x000000090a0a7248 */ /* 0x000fce0007fe0100 */
.L_x_10929:
[----:B------:R-:W-:Y:S05]  /*43f0*/  BSYNC B0 ;  /* 0x0000000000007941 */ /* 0x000fea0003800000 */
.L_x_10928:
[C---:B------:R-:W-:Y:S01]  /*4400*/  ISETP.GT.AND P0, PT, R10.reuse, 0x1, !P0 ;  /* 0x000000010a00780c */ /* 0x040fe20004704270 */
[----:B------:R-:W2:Y:S01]  /*4410*/  LDL R55, [R1+0x400] ;  /* 0x0004000001377983 */ /* 0x000ea20000100800 */
        /* <DEDUP_REMOVED lines=23> */
[----:B------:R-:W-:Y:S02]  /*4590*/  ISETP.GT.AND P0, PT, R10, 0x18, !P6 ;  /* 0x000000180a00780c */ /* 0x000fe40007704270 */
[----:B------:R-:W-:Y:S02]  /*45a0*/  FMNMX.FTZ R6, R79, R6, !PT ;  /* 0x000000064f067209 */ /* 0x000fe40007810000 */
[----:B------:R-:W-:Y:S02]  /*45b0*/  ISETP.LT.OR P0, PT, R11, 0x19, P0 ;  /* 0x000000190b00780c */ /* 0x000fe40000701670 */
[----:B------:R-:W-:Y:S02]  /*45c0*/  FMNMX.FTZ R6, R77, R6, !PT ;  /* 0x000000064d067209 */ /* 0x000fe40007810000 */
[----:B------:R-:W-:Y:S02]  /*45d0*/  FSEL R30, R30, -INF , !P0 ;  /* 0xff8000001e1e7808 */ /* 0x000fe40004000000 */
[----:B------:R-:W-:-:S02]  /*45e0*/  ISETP.NE.AND P0, PT, R90, RZ, PT ;  /* 0x000000ff5a00720c */ /* 0x000fc40003f05270 */
[----:B------:R-:W-:Y:S02]  /*45f0*/  FMNMX.FTZ R6, R75, R6, !PT ;  /* 0x000000064b067209 */ /* 0x000fe40007810000 */
[----:B------:R-:W-:Y:S02]  /*4600*/  ISETP.GT.AND P0, PT, R10, 0x19, !P0 ;  /* 0x000000190a00780c */ /* 0x000fe40004704270 */
[----:B------:R-:W-:Y:S02]  /*4610*/  ISETP.NE.AND P1, PT, R82, RZ, PT ;  /* 0x000000ff5200720c */ /* 0x000fe40003f25270 */
        /* <DEDUP_REMOVED lines=8> */
[----:B------:R-:W-:-:S02]  /*46a0*/  ISETP.NE.AND P6, PT, R54, RZ, PT ;  /* 0x000000ff3600720c */ /* 0x000fc40003fc5270 */
        /* <DEDUP_REMOVED lines=30> */
[C---:B------:R-:W-:Y:S02]  /*4890*/  ISETP.GT.AND P2, PT, R10.reuse, 0x49, !P2 ;  /* 0x000000490a00780c */ /* 0x040fe40005744270 */
[C---:B------:R-:W-:Y:S02]  /*48a0*/  ISETP.GT.AND P0, PT, R10.reuse, 0x31, !P0 ;  /* 0x000000310a00780c */ /* 0x040fe40004704270 */
[----:B------:R-:W-:Y:S02]  /*48b0*/  ISETP.GT.AND P3, PT, R10, 0x50, !P3 ;  /* 0x000000500a00780c */ /* 0x000fe40005f64270 */
[C---:B------:R-:W-:Y:S02]  /*48c0*/  ISETP.LT.OR P0, PT, R11.reuse, 0x32, P0 ;  /* 0x000000320b00780c */ /* 0x040fe40000701670 */
[----:B------:R-:W-:Y:S02]  /*48d0*/  ISETP.LT.OR P2, PT, R11, 0x4a, P2 ;  /* 0x0000004a0b00780c */ /* 0x000fe40001741670 */
[----:B------:R-:W-:-:S02]  /*48e0*/  FSEL R42, R42, -INF , !P0 ;  /* 0xff8000002a2a7808 */ /* 0x000fc40004000000 */
[----:B------:R-:W-:Y:S02]  /*48f0*/  ISETP.NE.AND P0, PT, R96, RZ, PT ;  /* 0x000000ff6000720c */ /* 0x000fe40003f05270 */
[C---:B------:R-:W-:Y:S02]  /*4900*/  ISETP.GT.AND P4, PT, R10.reuse, 0x51, !P4 ;  /* 0x000000510a00780c */ /* 0x040fe40006784270 */
[----:B------:R-:W-:Y:S02]  /*4910*/  ISETP.GT.AND P0, PT, R10, 0x38, !P0 ;  /* 0x000000380a00780c */ /* 0x000fe40004704270 */
[C---:B------:R-:W-:Y:S02]  /*4920*/  ISETP.LT.OR P3, PT, R11.reuse, 0x51, P3 ;  /* 0x000000510b00780c */ /* 0x040fe40001f61670 */
[----:B------:R-:W-:Y:S02]  /*4930*/  ISETP.LT.OR P0, PT, R11, 0x39, P0 ;  /* 0x000000390b00780c */ /* 0x000fe40000701670 */
[----:B------:R-:W-:-:S02]  /*4940*/  FSEL R39, R39, -INF , !P2 ;  /* 0xff80000027277808 */ /* 0x000fc40005000000 */
[----:B------:R-:W-:Y:S02]  /*4950*/  FSEL R44, R44, -INF , !P0 ;  /* 0xff8000002c2c7808 */ /* 0x000fe40004000000 */
[----:B------:R-:W-:Y:S02]  /*4960*/  ISETP.NE.AND P0, PT, R97, RZ, PT ;  /* 0x000000ff6100720c */ /* 0x000fe40003f05270 */
[C---:B------:R-:W-:Y:S02]  /*4970*/  ISETP.GT.AND P5, PT, R10.reuse, 0x58, !P5 ;  /* 0x000000580a00780c */ /* 0x040fe40006fa4270 */
[----:B------:R-:W-:Y:S02]  /*4980*/  ISETP.GT.AND P0, PT, R10, 0x39, !P0 ;  /* 0x000000390a00780c */ /* 0x000fe40004704270 */
[C---:B------:R-:W-:Y:S02]  /*4990*/  ISETP.LT.OR P4, PT, R11.reuse, 0x52, P4 ;  /* 0x000000520b00780c */ /* 0x040fe40002781670 */
[----:B------:R-:W-:-:S02]  /*49a0*/  ISETP.LT.OR P0, PT, R11, 0x3a, P0 ;  /* 0x0000003a0b00780c */ /* 0x000fc40000701670 */
[C---:B------:R-:W-:Y:S02]  /*49b0*/  ISETP.LT.OR P5, PT, R11.reuse, 0x59, P5 ;  /* 0x000000590b00780c */ /* 0x040fe40002fa1670 */
[----:B------:R-:W-:Y:S02]  /*49c0*/  FSEL R46, R46, -INF , !P0 ;  /* 0xff8000002e2e7808 */ /* 0x000fe40004000000 */
[----:B------:R-:W-:Y:S02]  /*49d0*/  ISETP.GT.AND P0, PT, R10, 0x40, !P1 ;  /* 0x000000400a00780c */ /* 0x000fe40004f04270 */
[----:B------:R-:W-:Y:S02]  /*49e0*/  ISETP.NE.AND P1, PT, R86, RZ, PT ;  /* 0x000000ff5600720c */ /* 0x000fe40003f25270 */
[----:B------:R-:W-:Y:S02]  /*49f0*/  ISETP.LT.OR P0, PT, R11, 0x41, P0 ;  /* 0x000000410b00780c */ /* 0x000fe40000701670 */
[----:B------:R-:W-:-:S02]  /*4a00*/  ISETP.GT.AND P1, PT, R10, 0x48, !P1 ;  /* 0x000000480a00780c */ /* 0x000fc40004f24270 */
[----:B------:R-:W-:Y:S02]  /*4a10*/  FSEL R48, R48, -INF , !P0 ;  /* 0xff80000030307808 */ /* 0x000fe40004000000 */
[----:B------:R-:W-:Y:S02]  /*4a20*/  ISETP.GT.AND P0, PT, R10, RZ, !P6 ;  /* 0x000000ff0a00720c */ /* 0x000fe40007704270 */
[C---:B------:R-:W-:Y:S02]  /*4a30*/  ISETP.LT.OR P1, PT, R11.reuse, 0x49, P1 ;  /* 0x000000490b00780c */ /* 0x040fe40000f21670 */
[----:B------:R-:W-:Y:S02]  /*4a40*/  ISETP.LT.OR P0, PT, R11, 0x1, P0 ;  /* 0x000000010b00780c */ /* 0x000fe40000701670 */
[----:B------:R-:W-:Y:S02]  /*4a50*/  FSEL R38, R38, -INF , !P1 ;  /* 0xff80000026267808 */ /* 0x000fe40004800000 */
[----:B------:R-:W-:-:S02]  /*4a60*/  FSEL R54, R15, -INF , !P0 ;  /* 0xff8000000f367808 */ /* 0x000fc40004000000 */
[----:B------:R-:W0:Y:S01]  /*4a70*/  SHFL.BFLY PT, R15, R8, 0x2, 0x1f ;  /* 0x0c401f00080f7f89 */ /* 0x000e2200000e0000 */
[----:B------:R-:W-:Y:S02]  /*4a80*/  ISETP.NE.AND P0, PT, R84, RZ, PT ;  /* 0x000000ff5400720c */ /* 0x000fe40003f05270 */
[----:B------:R-:W-:Y:S02]  /*4a90*/  FMNMX.FTZ R9, R54, R40, !PT ;  /* 0x0000002836097209 */ /* 0x000fe40007810000 */
[----:B------:R-:W-:Y:S02]  /*4aa0*/  ISETP.GT.AND P0, PT, R10, 0x41, !P0 ;  /* 0x000000410a00780c */ /* 0x000fe40004704270 */
[----:B------:R-:W-:Y:S02]  /*4ab0*/  FMNMX.FTZ R6, R26, R9, !PT ;  /* 0x000000091a067209 */ /* 0x000fe40007810000 */
[----:B------:R-:W-:Y:S02]  /*4ac0*/  ISETP.LT.OR P0, PT, R11, 0x42, P0 ;  /* 0x000000420b00780c */ /* 0x000fe40000701670 */
[----:B------:R-:W-:-:S02]  /*4ad0*/  FMNMX.FTZ R9, R27, R6, !PT ;  /* 0x000000061b097209 */ /* 0x000fc40007810000 */
[----:B------:R-:W-:Y:S02]  /*4ae0*/  FSEL R56, R37, -INF , !P0 ;  /* 0xff80000025387808 */ /* 0x000fe40004000000 */
[----:B------:R-:W-:Y:S02]  /*4af0*/  FMNMX.FTZ R6, R28, R9, !PT ;  /* 0x000000091c067209 */ /* 0x000fe40007810000 */
[----:B------:R-:W-:Y:S02]  /*4b00*/  ISETP.NE.AND P6, PT, R24, RZ, PT ;  /* 0x000000ff1800720c */ /* 0x000fe40003fc5270 */
[----:B------:R-:W-:Y:S01]  /*4b10*/  FMNMX.FTZ R9, R29, R6, !PT ;  /* 0x000000061d097209 */ /* 0x000fe20007810000 */
[----:B------:R1:W5:Y:S01]  /*4b20*/  LDL.64 R24, [R1+0x1c0] ;  /* 0x0001c00001187983 */ /* 0x0003620000100a00 */
[----:B------:R-:W-:Y:S02]  /*4b30*/  FSEL R37, R20, -INF , !P3 ;  /* 0xff80000014257808 */ /* 0x000fe40005800000 */
[----:B------:R-:W-:-:S02]  /*4b40*/  FMNMX.FTZ R6, R30, R9, !PT ;  /* 0x000000091e067209 */ /* 0x000fc40007810000 */
[----:B0-----:R-:W-:Y:S02]  /*4b50*/  FMNMX.FTZ R15, R8, R15, !PT ;  /* 0x0000000f080f7209 */ /* 0x001fe40007810000 */
[----:B------:R-:W-:Y:S02]  /*4b60*/  FMNMX.FTZ R9, R31, R6, !PT ;  /* 0x000000061f097209 */ /* 0x000fe40007810000 */
[----:B------:R-:W-:Y:S01]  /*4b70*/  ISETP.GT.AND P0, PT, R10, 0x59, !P6 ;  /* 0x000000590a00780c */ /* 0x000fe20007704270 */
[----:B------:R-:W0:Y:S01]  /*4b80*/  SHFL.BFLY PT, R14, R15, 0x1, 0x1f ;  /* 0x0c201f000f0e7f89 */ /* 0x000e2200000e0000 */
[----:B------:R-:W-:Y:S02]  /*4b90*/  FMNMX.FTZ R6, R32, R9, !PT ;  /* 0x0000000920067209 */ /* 0x000fe40007810000 */
[----:B------:R-:W-:Y:S02]  /*4ba0*/  FSEL R50, R50, -INF , !P4 ;  /* 0xff80000032327808 */ /* 0x000fe40006000000 */
[----:B------:R-:W-:-:S02]  /*4bb0*/  FMNMX.FTZ R9, R33, R6, !PT ;  /* 0x0000000621097209 */ /* 0x000fc40007810000 */
[----:B------:R-:W-:Y:S02]  /*4bc0*/  ISETP.LT.OR P0, PT, R11, 0x5a, P0 ;  /* 0x0000005a0b00780c */ /* 0x000fe40000701670 */
[----:B------:R-:W-:Y:S02]  /*4bd0*/  FMNMX.FTZ R6, R34, R9, !PT ;  /* 0x0000000922067209 */ /* 0x000fe40007810000 */
[----:B------:R-:W-:Y:S02]  /*4be0*/  FSEL R52, R52, -INF , !P5 ;  /* 0xff80000034347808 */ /* 0x000fe40006800000 */
[----:B------:R-:W-:Y:S02]  /*4bf0*/  FMNMX.FTZ R9, R35, R6, !PT ;  /* 0x0000000623097209 */ /* 0x000fe40007810000 */
[----:B------:R-:W-:Y:S02]  /*4c00*/  FSEL R53, R53, -INF , !P0 ;  /* 0xff80000035357808 */ /* 0x000fe40004000000 */
[----:B------:R-:W-:-:S04]  /*4c10*/  FMNMX.FTZ R9, R36, R9, !PT ;  /* 0x0000000924097209 */ /* 0x000fc80007810000 */
[----:B------:R-:W-:Y:S02]  /*4c20*/  FMNMX.FTZ R9, R42, R9, !PT ;  /* 0x000000092a097209 */ /* 0x000fe40007810000 */
[----:B0-----:R-:W-:Y:S02]  /*4c30*/  FMNMX.FTZ R10, R15, R14, !PT ;  /* 0x0000000e0f0a7209 */ /* 0x001fe40007810000 */
        /* <DEDUP_REMOVED lines=9> */
[----:B------:R-:W-:-:S05]  /*4cd0*/  FMNMX.FTZ R9, R53, R6, !PT ;  /* 0x0000000635097209 */ /* 0x000fca0007810000 */
[----:B------:R-:W-:Y:S04]  /*4ce0*/  STL.64 [R1+0x3e0], R8 ;  /* 0x0003e00801007387 */ /* 0x000fe80000100a00 */
[----:B------:R-:W-:Y:S04]  /*4cf0*/  STL [R1+0x3e0], R10 ;  /* 0x0003e00a01007387 */ /* 0x000fe80000100800 */
[----:B------:R-:W2:Y:S04]  /*4d00*/  LDL R11, [R1+0x3e0] ;  /* 0x0003e000010b7983 */ /* 0x000ea80000100800 */
[----:B------:R-:W3:Y:S01]  /*4d10*/  LDL R20, [R1+0x3e4] ;  /* 0x0003e40001147983 */ /* 0x000ee20000100800 */
[----:B--2---:R-:W-:Y:S01]  /*4d20*/  FMUL.FTZ R6, R55, R11 ;  /* 0x0000000b37067220 */ /* 0x004fe20000410000 */
[----:B------:R-:W-:-:S04]  /*4d30*/  FSETP.NEU.FTZ.AND P0, PT, R11, -INF , PT ;  /* 0xff8000000b00780b */ /* 0x000fc80003f1d000 */
[----:B------:R-:W-:Y:S02]  /*4d40*/  FSEL R14, R6, RZ, P0 ;  /* 0x000000ff060e7208 */ /* 0x000fe40000000000 */
[----:B------:R-:W2:Y:S03]  /*4d50*/  LDL R6, [R1+0x28] ;  /* 0x0000280001067983 */ /* 0x000ea60000100800 */
[----:B------:R-:W-:Y:S02]  /*4d60*/  FFMA.FTZ R162, R71, R55, -R14 ;  /* 0x0000003747a27223 */ /* 0x000fe4000001080e */
[----:B---3--:R-:W0:Y:S02]  /*4d70*/  SHFL.BFLY PT, R71, R20, 0x2, 0x1f ;  /* 0x0c401f0014477f89 */ /* 0x008e2400000e0000 */
[----:B0-----:R-:W-:-:S05]  /*4d80*/  FMNMX.FTZ R71, R71, R20, !PT ;  /* 0x0000001447477209 */ /* 0x001fca0007810000 */
[----:B------:R-:W0:Y:S01]  /*4d90*/  SHFL.BFLY PT, R8, R71, 0x1, 0x1f ;  /* 0x0c201f0047087f89 */ /* 0x000e2200000e0000 */
[-CC-:B------:R-:W-:Y:S01]  /*4da0*/  FFMA.FTZ R152, R87, R55.reuse, -R14.reuse ;  /* 0x0000003757987223 */ /* 0x180fe2000001080e */
[-CC-:B------:R-:W-:Y:S01]  /*4db0*/  FFMA.FTZ R13, R13, R55.reuse, -R14.reuse ;  /* 0x000000370d0d7223 */ /* 0x180fe2000001080e */
[----:B------:R-:W-:Y:S01]  /*4dc0*/  FFMA.FTZ R154, R85, R55, -R14 ;  /* 0x00000037559a7223 */ /* 0x000fe2000001080e */
[----:B0-----:R-:W-:-:S04]  /*4dd0*/  FMNMX.FTZ R8, R71, R8, !PT ;  /* 0x0000000847087209 */ /* 0x001fc80007810000 */
[C---:B------:R-:W-:Y:S01]  /*4de0*/  FSETP.NEU.FTZ.AND P0, PT, R8.reuse, -INF , PT ;  /* 0xff8000000800780b */ /* 0x040fe20003f1d000 */
[----:B------:R-:W-:-:S05]  /*4df0*/  FMUL.FTZ R10, R8, R55 ;  /* 0x00000037080a7220 */ /* 0x000fca0000410000 */
[----:B------:R-:W-:-:S05]  /*4e00*/  FSEL R10, R10, RZ, P0 ;  /* 0x000000ff0a0a7208 */ /* 0x000fca0000000000 */
[-CC-:B------:R-:W-:Y:S01]  /*4e10*/  FFMA.FTZ R54, R54, R55.reuse, -R10.reuse ;  /* 0x0000003736367223 */ /* 0x180fe2000001080a */
[-CC-:B------:R-:W-:Y:S01]  /*4e20*/  FFMA.FTZ R40, R40, R55.reuse, -R10.reuse ;  /* 0x0000003728287223 */ /* 0x180fe2000001080a */
[-C--:B------:R-:W-:Y:S01]  /*4e30*/  FFMA.FTZ R26, R26, R55.reuse, -R10 ;  /* 0x000000371a1a7223 */ /* 0x080fe2000001080a */
[----:B------:R-:W-:Y:S01]  /*4e40*/  MUFU.EX2 R152, R152 ;  /* 0x0000009800987308 */ /* 0x000fe20000000800 */
[-C--:B------:R-:W-:Y:S01]  /*4e50*/  FFMA.FTZ R11, R83, R55.reuse, -R14 ;  /* 0x00000037530b7223 */ /* 0x080fe2000001080e */
[----:B------:R-:W-:-:S06]  /*4e60*/  FFMA.FTZ R27, R27, R55, -R10 ;  /* 0x000000371b1b7223 */ /* 0x000fcc000001080a */
[----:B------:R0:W3:Y:S01]  /*4e70*/  MUFU.EX2 R9, R13 ;  /* 0x0000000d00097308 */ /* 0x0000e20000000800 */
[-C--:B------:R-:W-:Y:S01]  /*4e80*/  FFMA.FTZ R156, R81, R55.reuse, -R14 ;  /* 0x00000037519c7223 */ /* 0x080fe2000001080e */
[----:B------:R-:W-:-:S06]  /*4e90*/  FFMA.FTZ R28, R28, R55, -R10 ;  /* 0x000000371c1c7223 */ /* 0x000fcc000001080a */
[----:B------:R-:W-:Y:S08]  /*4ea0*/  MUFU.EX2 R54, R54 ;  /* 0x0000003600367308 */ /* 0x000ff00000000800 */
[----:B------:R-:W4:Y:S01]  /*4eb0*/  MUFU.EX2 R153, R40 ;  /* 0x0000002800997308 */ /* 0x000f220000000800 */
[----:B------:R-:W-:-:S07]  /*4ec0*/  FFMA.FTZ R57, R57, R55, -R14 ;  /* 0x0000003739397223 */ /* 0x000fce000001080e */
[----:B------:R-:W-:Y:S01]  /*4ed0*/  MUFU.EX2 R154, R154 ;  /* 0x0000009a009a7308 */ /* 0x000fe20000000800 */
[----:B------:R-:W-:-:S07]  /*4ee0*/  FFMA.FTZ R29, R29, R55, -R10 ;  /* 0x000000371d1d7223 */ /* 0x000fce000001080a */
[----:B------:R-:W1:Y:S01]  /*4ef0*/  MUFU.EX2 R26, R26 ;  /* 0x0000001a001a7308 */ /* 0x000e620000000800 */
[-CC-:B------:R-:W-:Y:S01]  /*4f00*/  FFMA.FTZ R21, R21, R55.reuse, -R14.reuse ;  /* 0x0000003715157223 */ /* 0x180fe2000001080e */
[----:B------:R-:W-:-:S06]  /*4f10*/  FFMA.FTZ R45, R45, R55, -R14 ;  /* 0x000000372d2d7223 */ /* 0x000fcc000001080e */
[----:B------:R-:W-:Y:S01]  /*4f20*/  MUFU.EX2 R11, R11 ;  /* 0x0000000b000b7308 */ /* 0x000fe20000000800 */
[-CC-:B------:R-:W-:Y:S01]  /*4f30*/  FFMA.FTZ R158, R79, R55.reuse, -R14.reuse ;  /* 0x000000374f9e7223 */ /* 0x180fe2000001080e */
[----:B------:R-:W-:-:S06]  /*4f40*/  FFMA.FTZ R47, R47, R55, -R14 ;  /* 0x000000372f2f7223 */ /* 0x000fcc000001080e */
[----:B------:R-:W1:Y:S01]  /*4f50*/  MUFU.EX2 R27, R27 ;  /* 0x0000001b001b7308 */ /* 0x000e620000000800 */
[-CC-:B0-----:R-:W-:Y:S01]  /*4f60*/  FFMA.FTZ R13, R77, R55.reuse, -R14.reuse ;  /* 0x000000374d0d7223 */ /* 0x181fe2000001080e */
[-CC-:B------:R-:W-:Y:S01]  /*4f70*/  FFMA.FTZ R160, R75, R55.reuse, -R14.reuse ;  /* 0x000000374ba07223 */ /* 0x180fe2000001080e */
[-CC-:B------:R-:W-:Y:S01]  /*4f80*/  FFMA.FTZ R15, R73, R55.reuse, -R14.reuse ;  /* 0x00000037490f7223 */ /* 0x180fe2000001080e */
[-CC-:B------:R-:W-:Y:S01]  /*4f90*/  FFMA.FTZ R59, R59, R55.reuse, -R14.reuse ;  /* 0x000000373b3b7223 */ /* 0x180fe2000001080e */
[----:B------:R-:W-:-:S03]  /*4fa0*/  FFMA.FTZ R164, R69, R55, -R14 ;  /* 0x0000003745a47223 */ /* 0x000fc6000001080e */
[----:B------:R-:W0:Y:S01]  /*4fb0*/  MUFU.EX2 R156, R156 ;  /* 0x0000009c009c7308 */ /* 0x000e220000000800 */
[-CC-:B------:R-:W-:Y:S01]  /*4fc0*/  FFMA.FTZ R61, R61, R55.reuse, -R14.reuse ;  /* 0x000000373d3d7223 */ /* 0x180fe2000001080e */
[-CC-:B------:R-:W-:Y:S01]  /*4fd0*/  FFMA.FTZ R166, R67, R55.reuse, -R14.reuse ;  /* 0x0000003743a67223 */ /* 0x180fe2000001080e */
[-CC-:B------:R-:W-:Y:S01]  /*4fe0*/  FFMA.FTZ R63, R63, R55.reuse, -R14.reuse ;  /* 0x000000373f3f7223 */ /* 0x180fe2000001080e */
[-CC-:B------:R-:W-:Y:S01]  /*4ff0*/  FFMA.FTZ R65, R65, R55.reuse, -R14.reuse ;  /* 0x0000003741417223 */ /* 0x180fe2000001080e */
[-CC-:B------:R-:W-:Y:S01]  /*5000*/  FFMA.FTZ R49, R49, R55.reuse, -R14.reuse ;  /* 0x0000003731317223 */ /* 0x180fe2000001080e */
[-CC-:B------:R-:W-:Y:S02]  /*5010*/  FFMA.FTZ R41, R41, R55.reuse, -R14.reuse ;  /* 0x0000003729297223 */ /* 0x180fe4000001080e */
[----:B------:R-:W0:Y:S01]  /*5020*/  MUFU.EX2 R28, R28 ;  /* 0x0000001c001c7308 */ /* 0x000e220000000800 */
[-C--:B------:R-:W-:Y:S01]  /*5030*/  FFMA.FTZ R43, R43, R55.reuse, -R14 ;  /* 0x000000372b2b7223 */ /* 0x080fe2000001080e */
[-C--:B------:R-:W-:Y:S01]  /*5040*/  FFMA.FTZ R30, R30, R55.reuse, -R10 ;  /* 0x000000371e1e7223 */ /* 0x080fe2000001080a */
[-C--:B------:R-:W-:Y:S01]  /*5050*/  FFMA.FTZ R14, R51, R55.reuse, -R14 ;  /* 0x00000037330e7223 */ /* 0x080fe2000001080e */
[----:B------:R-:W-:-:S04]  /*5060*/  FFMA.FTZ R31, R31, R55, -R10 ;  /* 0x000000371f1f7223 */ /* 0x000fc8000001080a */
[----:B------:R-:W0:Y:S01]  /*5070*/  MUFU.EX2 R57, R57 ;  /* 0x0000003900397308 */ /* 0x000e220000000800 */
[----:B------:R-:W-:-:S07]  /*5080*/  FFMA.FTZ R32, R32, R55, -R10 ;  /* 0x0000003720207223 */ /* 0x000fce000001080a */
[----:B------:R3:W-:Y:S08]  /*5090*/  MUFU.EX2 R174, R21 ;  /* 0x0000001500ae7308 */ /* 0x0007f00000000800 */
[----:B------:R4:W-:Y:S01]  /*50a0*/  MUFU.EX2 R172, R45 ;  /* 0x0000002d00ac7308 */ /* 0x0009e20000000800 */
[----:B---3--:R-:W-:-:S07]  /*50b0*/  FADD.FTZ R21, R152, R9 ;  /* 0x0000000998157221 */ /* 0x008fce0000010000 */
[----:B------:R-:W3:Y:S01]  /*50c0*/  MUFU.EX2 R29, R29 ;  /* 0x0000001d001d7308 */ /* 0x000ee20000000800 */
[----:B----4-:R-:W-:-:S04]  /*50d0*/  FADD.FTZ R45, R54, R153 ;  /* 0x00000099362d7221 */ /* 0x010fc80000010000 */
[----:B-1----:R-:W-:-:S03]  /*50e0*/  FADD.FTZ R20, R26, R45 ;  /* 0x0000002d1a147221 */ /* 0x002fc60000010000 */
[----:B------:R-:W-:Y:S01]  /*50f0*/  MUFU.EX2 R170, R47 ;  /* 0x0000002f00aa7308 */ /* 0x000fe20000000800 */
[----:B------:R-:W-:-:S07]  /*5100*/  FADD.FTZ R45, R27, R20 ;  /* 0x000000141b2d7221 */ /* 0x000fce0000010000 */
[----:B------:R-:W1:Y:S01]  /*5110*/  MUFU.EX2 R158, R158 ;  /* 0x0000009e009e7308 */ /* 0x000e620000000800 */
[----:B------:R-:W-:-:S07]  /*5120*/  FFMA.FTZ R33, R33, R55, -R10 ;  /* 0x0000003721217223 */ /* 0x000fce000001080a */
[----:B------:R4:W-:Y:S08]  /*5130*/  MUFU.EX2 R47, R14 ;  /* 0x0000000e002f7308 */ /* 0x0009f00000000800 */
[----:B------:R-:W1:Y:S01]  /*5140*/  MUFU.EX2 R30, R30 ;  /* 0x0000001e001e7308 */ /* 0x000e620000000800 */
[----:B----4-:R-:W-:-:S04]  /*5150*/  FADD.FTZ R14, R154, R21 ;  /* 0x000000159a0e7221 */ /* 0x010fc80000010000 */
[----:B------:R-:W-:-:S03]  /*5160*/  FADD.FTZ R21, R11, R14 ;  /* 0x0000000e0b157221 */ /* 0x000fc60000010000 */
[----:B------:R-:W4:Y:S01]  /*5170*/  MUFU.EX2 R13, R13 ;  /* 0x0000000d000d7308 */ /* 0x000f220000000800 */
[----:B0-----:R-:W-:Y:S01]  /*5180*/  FADD.FTZ R14, R156, R21 ;  /* 0x000000159c0e7221 */ /* 0x001fe20000010000 */
[----:B------:R-:W-:-:S06]  /*5190*/  FADD.FTZ R20, R28, R45 ;  /* 0x0000002d1c147221 */ /* 0x000fcc0000010000 */
[----:B------:R-:W0:Y:S01]  /*51a0*/  MUFU.EX2 R31, R31 ;  /* 0x0000001f001f7308 */ /* 0x000e220000000800 */
[----:B------:R-:W-:Y:S01]  /*51b0*/  FFMA.FTZ R34, R34, R55, -R10 ;  /* 0x0000003722227223 */ /* 0x000fe2000001080a */
[----:B------:R-:W-:-:S06]  /*51c0*/  FADD.FTZ R21, R57, R14 ;  /* 0x0000000e39157221 */ /* 0x000fcc0000010000 */
[----:B------:R-:W0:Y:S01]  /*51d0*/  MUFU.EX2 R160, R160 ;  /* 0x000000a000a07308 */ /* 0x000e220000000800 */
[----:B---3--:R-:W-:Y:S01]  /*51e0*/  FADD.FTZ R45, R29, R20 ;  /* 0x000000141d2d7221 */ /* 0x008fe20000010000 */
[----:B------:R-:W-:-:S06]  /*51f0*/  FFMA.FTZ R35, R35, R55, -R10 ;  /* 0x0000003723237223 */ /* 0x000fcc000001080a */
[----:B------:R-:W3:Y:S01]  /*5200*/  MUFU.EX2 R32, R32 ;  /* 0x0000002000207308 */ /* 0x000ee20000000800 */
[----:B-1----:R-:W-:Y:S01]  /*5210*/  FADD.FTZ R14, R158, R21 ;  /* 0x000000159e0e7221 */ /* 0x002fe20000010000 */
[----:B------:R-:W-:-:S06]  /*5220*/  FADD.FTZ R20, R30, R45 ;  /* 0x0000002d1e147221 */ /* 0x000fcc0000010000 */
[----:B------:R-:W1:Y:S01]  /*5230*/  MUFU.EX2 R15, R15 ;  /* 0x0000000f000f7308 */ /* 0x000e620000000800 */
[----:B------:R-:W-:-:S07]  /*5240*/  FFMA.FTZ R36, R36, R55, -R10 ;  /* 0x0000003724247223 */ /* 0x000fce000001080a */
[----:B------:R-:W1:Y:S01]  /*5250*/  MUFU.EX2 R33, R33 ;  /* 0x0000002100217308 */ /* 0x000e620000000800 */
[----:B----4-:R-:W-:Y:S01]  /*5260*/  FADD.FTZ R21, R13, R14 ;  /* 0x0000000e0d157221 */ /* 0x010fe20000010000 */
[----:B0-----:R-:W-:-:S06]  /*5270*/  FADD.FTZ R45, R31, R20 ;  /* 0x000000141f2d7221 */ /* 0x001fcc0000010000 */
[----:B------:R-:W0:Y:S08]  /*5280*/  MUFU.EX2 R162, R162 ;  /* 0x000000a200a27308 */ /* 0x000e300000000800 */
[----:B------:R-:W4:Y:S01]  /*5290*/  MUFU.EX2 R34, R34 ;  /* 0x0000002200227308 */ /* 0x000f220000000800 */
[----:B------:R-:W-:Y:S01]  /*52a0*/  FFMA.FTZ R42, R42, R55, -R10 ;  /* 0x000000372a2a7223 */ /* 0x000fe2000001080a */
[----:B------:R-:W-:-:S06]  /*52b0*/  FADD.FTZ R14, R160, R21 ;  /* 0x00000015a00e7221 */ /* 0x000fcc0000010000 */
[----:B------:R-:W2:Y:S01]  /*52c0*/  MUFU.EX2 R59, R59 ;  /* 0x0000003b003b7308 */ /* 0x000ea20000000800 */
[----:B---3--:R-:W-:Y:S01]  /*52d0*/  FADD.FTZ R20, R32, R45 ;  /* 0x0000002d20147221 */ /* 0x008fe20000010000 */
[----:B------:R-:W-:-:S06]  /*52e0*/  FFMA.FTZ R44, R44, R55, -R10 ;  /* 0x000000372c2c7223 */ /* 0x000fcc000001080a */
[----:B------:R-:W3:Y:S01]  /*52f0*/  MUFU.EX2 R35, R35 ;  /* 0x0000002300237308 */ /* 0x000ee20000000800 */
[----:B-1----:R-:W-:Y:S01]  /*5300*/  FADD.FTZ R21, R15, R14 ;  /* 0x0000000e0f157221 */ /* 0x002fe20000010000 */
[----:B------:R-:W-:-:S06]  /*5310*/  FADD.FTZ R45, R33, R20 ;  /* 0x00000014212d7221 */ /* 0x000fcc0000010000 */
[----:B------:R-:W1:Y:S08]  /*5320*/  MUFU.EX2 R164, R164 ;  /* 0x000000a400a47308 */ /* 0x000e700000000800 */
[----:B------:R-:W1:Y:S01]  /*5330*/  MUFU.EX2 R36, R36 ;  /* 0x0000002400247308 */ /* 0x000e620000000800 */
[----:B------:R-:W-:Y:S01]  /*5340*/  FFMA.FTZ R46, R46, R55, -R10 ;  /* 0x000000372e2e7223 */ /* 0x000fe2000001080a */
[----:B0-----:R-:W-:-:S06]  /*5350*/  FADD.FTZ R14, R162, R21 ;  /* 0x00000015a20e7221 */ /* 0x001fcc0000010000 */
[----:B------:R-:W0:Y:S01]  /*5360*/  MUFU.EX2 R61, R61 ;  /* 0x0000003d003d7308 */ /* 0x000e220000000800 */
[----:B----4-:R-:W-:Y:S01]  /*5370*/  FADD.FTZ R20, R34, R45 ;  /* 0x0000002d22147221 */ /* 0x010fe20000010000 */
[----:B------:R-:W-:-:S06]  /*5380*/  FFMA.FTZ R48, R48, R55, -R10 ;  /* 0x0000003730307223 */ /* 0x000fcc000001080a */
[----:B------:R-:W4:Y:S01]  /*5390*/  MUFU.EX2 R165, R42 ;  /* 0x0000002a00a57308 */ /* 0x000f220000000800 */
[----:B--2---:R-:W-:Y:S01]  /*53a0*/  FADD.FTZ R21, R59, R14 ;  /* 0x0000000e3b157221 */ /* 0x004fe20000010000 */
[----:B---3--:R-:W-:-:S06]  /*53b0*/  FADD.FTZ R45, R35, R20 ;  /* 0x00000014232d7221 */ /* 0x008fcc0000010000 */
[----:B------:R-:W2:Y:S08]  /*53c0*/  MUFU.EX2 R166, R166 ;  /* 0x000000a600a67308 */ /* 0x000eb00000000800 */
[----:B------:R-:W3:Y:S01]  /*53d0*/  MUFU.EX2 R44, R44 ;  /* 0x0000002c002c7308 */ /* 0x000ee20000000800 */
[----:B------:R-:W-:Y:S01]  /*53e0*/  FFMA.FTZ R56, R56, R55, -R10 ;  /* 0x0000003738387223 */ /* 0x000fe2000001080a */
[----:B-1----:R-:W-:-:S06]  /*53f0*/  FADD.FTZ R14, R164, R21 ;  /* 0x00000015a40e7221 */ /* 0x002fcc0000010000 */
[----:B------:R-:W1:Y:S01]  /*5400*/  MUFU.EX2 R63, R63 ;  /* 0x0000003f003f7308 */ /* 0x000e620000000800 */
[----:B------:R-:W-:Y:S01]  /*5410*/  FADD.FTZ R20, R36, R45 ;  /* 0x0000002d24147221 */ /* 0x000fe20000010000 */
[----:B------:R-:W-:-:S06]  /*5420*/  FFMA.FTZ R38, R38, R55, -R10 ;  /* 0x0000003726267223 */ /* 0x000fcc000001080a */
[----:B------:R-:W1:Y:S01]  /*5430*/  MUFU.EX2 R167, R46 ;  /* 0x0000002e00a77308 */ /* 0x000e620000000800 */
[----:B0-----:R-:W-:Y:S01]  /*5440*/  FADD.FTZ R21, R61, R14 ;  /* 0x0000000e3d157221 */ /* 0x001fe20000010000 */
[----:B----4-:R-:W-:-:S06]  /*5450*/  FADD.FTZ R45, R165, R20 ;  /* 0x00000014a52d7221 */ /* 0x010fcc0000010000 */
[----:B------:R-:W0:Y:S01]  /*5460*/  MUFU.EX2 R65, R65 ;  /* 0x0000004100417308 */ /* 0x000e220000000800 */
[----:B------:R-:W-:-:S07]  /*5470*/  FFMA.FTZ R39, R39, R55, -R10 ;  /* 0x0000003727277223 */ /* 0x000fce000001080a */
[----:B------:R-:W4:Y:S01]  /*5480*/  MUFU.EX2 R48, R48 ;  /* 0x0000003000307308 */ /* 0x000f220000000800 */
[----:B--2---:R-:W-:Y:S01]  /*5490*/  FADD.FTZ R14, R166, R21 ;  /* 0x00000015a60e7221 */ /* 0x004fe20000010000 */
[----:B---3--:R-:W-:-:S06]  /*54a0*/  FADD.FTZ R20, R44, R45 ;  /* 0x0000002d2c147221 */ /* 0x008fcc0000010000 */
[----:B------:R-:W2:Y:S01]  /*54b0*/  MUFU.EX2 R168, R49 ;  /* 0x0000003100a87308 */ /* 0x000ea20000000800 */
[----:B------:R-:W-:-:S07]  /*54c0*/  FFMA.FTZ R37, R37, R55, -R10 ;  /* 0x0000003725257223 */ /* 0x000fce000001080a */
[----:B------:R-:W3:Y:S01]  /*54d0*/  MUFU.EX2 R169, R56 ;  /* 0x0000003800a97308 */ /* 0x000ee20000000800 */
[----:B-1----:R-:W-:Y:S01]  /*54e0*/  FADD.FTZ R14, R63, R14 ;  /* 0x0000000e3f0e7221 */ /* 0x002fe20000010000 */
[----:B------:R-:W-:-:S06]  /*54f0*/  FADD.FTZ R21, R167, R20 ;  /* 0x00000014a7157221 */ /* 0x000fcc0000010000 */
[----:B------:R-:W1:Y:S01]  /*5500*/  MUFU.EX2 R41, R41 ;  /* 0x0000002900297308 */ /* 0x000e620000000800 */
[----:B------:R-:W-:-:S07]  /*5510*/  FFMA.FTZ R50, R50, R55, -R10 ;  /* 0x0000003732327223 */ /* 0x000fce000001080a */
[----:B------:R-:W1:Y:S01]  /*5520*/  MUFU.EX2 R38, R38 ;  /* 0x0000002600267308 */ /* 0x000e620000000800 */
[----:B0-----:R-:W-:Y:S01]  /*5530*/  FADD.FTZ R45, R65, R14 ;  /* 0x0000000e412d7221 */ /* 0x001fe20000010000 */
[----:B----4-:R-:W-:-:S06]  /*5540*/  FADD.FTZ R14, R48, R21 ;  /* 0x00000015300e7221 */ /* 0x010fcc0000010000 */
[----:B------:R-:W0:Y:S01]  /*5550*/  MUFU.EX2 R39, R39 ;  /* 0x0000002700277308 */ /* 0x000e220000000800 */
[----:B------:R-:W-:Y:S01]  /*5560*/  FFMA.FTZ R52, R52, R55, -R10 ;  /* 0x0000003734347223 */ /* 0x000fe2000001080a */
[----:B--2---:R-:W-:Y:S01]  /*5570*/  FADD.FTZ R20, R168, R45 ;  /* 0x0000002da8147221 */ /* 0x004fe20000010000 */
[----:B---3--:R-:W-:-:S05]  /*5580*/  FADD.FTZ R21, R169, R14 ;  /* 0x0000000ea9157221 */ /* 0x008fca0000010000 */
[----:B------:R-:W2:Y:S08]  /*5590*/  MUFU.EX2 R43, R43 ;  /* 0x0000002b002b7308 */ /* 0x000eb00000000800 */
[----:B------:R-:W3:Y:S01]  /*55a0*/  MUFU.EX2 R37, R37 ;  /* 0x0000002500257308 */ /* 0x000ee20000000800 */
[----:B------:R-:W-:Y:S01]  /*55b0*/  FFMA.FTZ R10, R53, R55, -R10 ;  /* 0x00000037350a7223 */ /* 0x000fe2000001080a */
[----:B-1----:R-:W-:Y:S01]  /*55c0*/  FADD.FTZ R45, R41, R20 ;  /* 0x00000014292d7221 */ /* 0x002fe20000010000 */
[----:B------:R-:W-:-:S05]  /*55d0*/  FADD.FTZ R14, R38, R21 ;  /* 0x00000015260e7221 */ /* 0x000fca0000010000 */
[----:B------:R-:W1:Y:S01]  /*55e0*/  MUFU.EX2 R50, R50 ;  /* 0x0000003200327308 */ /* 0x000e620000000800 */
[----:B------:R-:W-:Y:S01]  /*55f0*/  FADD.FTZ R20, R170, R45 ;  /* 0x0000002daa147221 */ /* 0x000fe20000010000 */
[----:B0-----:R-:W-:-:S06]  /*5600*/  FADD.FTZ R14, R39, R14 ;  /* 0x0000000e270e7221 */ /* 0x001fcc0000010000 */
[----:B------:R-:W0:Y:S01]  /*5610*/  MUFU.EX2 R52, R52 ;  /* 0x0000003400347308 */ /* 0x000e220000000800 */
[----:B--2---:R-:W-:Y:S01]  /*5620*/  FADD.FTZ R21, R43, R20 ;  /* 0x000000142b157221 */ /* 0x004fe20000010000 */
[----:B---3--:R-:W-:-:S06]  /*5630*/  FADD.FTZ R45, R37, R14 ;  /* 0x0000000e252d7221 */ /* 0x008fcc0000010000 */
[----:B------:R-:W2:Y:S01]  /*5640*/  MUFU.EX2 R175, R10 ;  /* 0x0000000a00af7308 */ /* 0x000ea20000000800 */
[----:B------:R-:W-:Y:S01]  /*5650*/  FADD.FTZ R21, R172, R21 ;  /* 0x00000015ac157221 */ /* 0x000fe20000010000 */
[----:B-1----:R-:W-:-:S03]  /*5660*/  FADD.FTZ R45, R50, R45 ;  /* 0x0000002d322d7221 */ /* 0x002fc60000010000 */
[----:B------:R-:W-:Y:S01]  /*5670*/  FADD.FTZ R20, R174, R21 ;  /* 0x00000015ae147221 */ /* 0x000fe20000010000 */
[----:B0-----:R-:W-:-:S03]  /*5680*/  FADD.FTZ R14, R52, R45 ;  /* 0x0000002d340e7221 */ /* 0x001fc60000010000 */
[----:B------:R-:W-:Y:S01]  /*5690*/  FADD.FTZ R20, R47, R20 ;  /* 0x000000142f147221 */ /* 0x000fe20000010000 */
[----:B------:R0:W-:Y:S01]  /*56a0*/  STL [R1+0x3e4], R8 ;  /* 0x0003e40801007387 */ /* 0x0001e20000100800 */
[----:B--2---:R-:W-:Y:S01]  /*56b0*/  FADD.FTZ R21, R175, R14 ;  /* 0x0000000eaf157221 */ /* 0x004fe20000010000 */
[----:B------:R-:W-:-:S04]  /*56c0*/  LOP3.LUT R6, R6, 0x1, RZ, 0xfc, !PT ;  /* 0x0000000106067812 */ /* 0x000fc800078efcff */
[----:B------:R0:W-:Y:S01]  /*56d0*/  STL.64 [R1+0x3f0], R20 ;  /* 0x0003f01401007387 */ /* 0x0001e20000100a00 */
[----:B------:R-:W-:Y:S01]  /*56e0*/  ISETP.NE.AND P1, PT, R6, 0x3, PT ;  /* 0x000000030600780c */ /* 0x000fe20003f25270 */
[----:B------:R-:W-:Y:S01]  /*56f0*/  BSSY B0, `(.L_x_10935) ;  /* 0x000001b000007945 */ /* 0x000fe20003800000 */
        /* <DEDUP_REMOVED lines=24> */
[----:B0-----:R-:W-:Y:S06]  /*5880*/  @!P1 BRA `(.L_x_10936) ;  /* 0x0000000000049947 */ /* 0x001fec0003800000 */
[----:B------:R-:W-:Y:S01]  /*5890*/  BPT.TRAP 0x1 ;  /* 0x000000040000795c */ /* 0x000fe20000300000 */
.L_x_10936:
[----:B------:R-:W-:Y:S05]  /*58a0*/  BSYNC B0 ;  /* 0x0000000000007941 */ /* 0x000fea0003800000 */
.L_x_10935:
        /* <DEDUP_REMOVED lines=8> */
.L_x_10938:
[----:B------:R-:W-:Y:S05]  /*5930*/  BSYNC B0 ;  /* 0x0000000000007941 */ /* 0x000fea0003800000 */
.L_x_10937:
[----:B------:R-:W-:Y:S04]  /*5940*/  BSSY B0, `(.L_x_10939) ;  /* 0x0000004000007945 */ /* 0x000fe80003800000 */
[----:B-1----:R-:W-:Y:S05]  /*5950*/  @P0 BRA `(.L_x_10940) ;  /* 0x0000000000080947 */ /* 0x002fea0003800000 */
[----:B------:R-:W1:Y:S02]  /*5960*/  SYNCS.PHASECHK.TRANS64.TRYWAIT P0, [R6+URZ], R11 ;  /* 0x0000000b060075a7 */ /* 0x000e64000800017f */
[----:B-1----:R-:W-:Y:S05]  /*5970*/  @!P0 BRA `(.L_x_10941) ;  /* 0x0000018400a08947 */ /* 0x002fea0003800000 */
.L_x_10940:
[----:B------:R-:W-:Y:S05]  /*5980*/  BSYNC B0 ;  /* 0x0000000000007941 */ /* 0x000fea0003800000 */
.L_x_10939:
[----:B------:R-:W2:Y:S04]  /*5990*/  LDL R97, [R1+0x1c0] ;  /* 0x0001c00001617983 */ /* 0x000ea80000100800 */
[----:B------:R-:W2:Y:S04]  /*59a0*/  LDL.64 R8, [R1+0x80] ;  /* 0x0000800001087983 */ /* 0x000ea80000100a00 */
        /* <DEDUP_REMOVED lines=101> */
[----:B01----:R-:W4:Y:S04]  /*6000*/  LDL R11, [R1+0x3c4] ;  /* 0x0003c400010b7983 */ /* 0x003f280000100800 */
        /* <DEDUP_REMOVED lines=26> */
[----:B------:R-:W-:Y:S05]  /*61b0*/  WARPSYNC.ALL ;  /* 0x0000000000007948 */ /* 0x000fea0003800000 */
[----:B--2---:R-:W-:Y:S01]  /*61c0*/  IMAD R8, R97, 0xc00, R8 ;  /* 0x00000c0061087824 */ /* 0x004fe200078e0208 */
[----:B------:R-:W-:-:S04]  /*61d0*/  R2UR UR7, R9 ;  /* 0x00000000090772ca */ /* 0x000fc800000e0000 */
[----:B------:R-:W-:Y:S01]  /*61e0*/  R2UR UR6, R8 ;  /* 0x00000000080672ca */ /* 0x000fe200000e0000 */
        /* <DEDUP_REMOVED lines=100> */
[----:B------:R1:W-:Y:S06]  /*6830*/  BAR.SYNC.DEFER_BLOCKING R204, 0x100 ;  /* 0x000400cc0000751d */ /* 0x0003ec0000010000 */
[----:B0-----:R-:W-:-:S06]  /*6840*/  WARPGROUP.ARRIVE ;  /* 0x00000000000079c5 */ /* 0x001fcc0000000000 */
[----:B------:R-:W-:Y:S01]  /*6850*/  HGMMA.64x256x16.F32.BF16 R24, R152, gdesc[UR4].tnspB, RZ, !UPT, gsb0 ;  /* 0x43e0000498187df0 */ /* 0x000fe2000c0018ff */
[----:B------:R0:W-:Y:S04]  /*6860*/  STL [R1+0x368], R10 ;  /* 0x0003680a01007387 */ /* 0x0001e80000100800 */
[----:B------:R2:W-:Y:S01]  /*6870*/  STL [R1+0x3c4], R11 ;  /* 0x0003c40b01007387 */ /* 0x0005e20000100800 */
[----:B0-----:R-:W-:Y:S02]  /*6880*/  VIADD R10, R8, 0x80 ;  /* 0x00000080080a7836 */ /* 0x001fe40000000000 */
[----:B--2---:R-:W-:-:S03]  /*6890*/  IMAD.MOV.U32 R11, RZ, RZ, R9 ;  /* 0x000000ffff0b7224 */ /* 0x004fc600078e0009 */
        /* <DEDUP_REMOVED lines=146> */
[----:B------:R-:W2:Y:S01]  /*71c0*/  LDL R11, [R1+0x28] ;  /* 0x00002800010b7983 */ /* 0x000ea20000100800 */
        /* <DEDUP_REMOVED lines=36> */
[----:B------:R-:W-:Y:S02]  /*7410*/  R2UR UR7, R9 ;  /* 0x00000000090772ca */ /* 0x000fe400000e0000 */
        /* <DEDUP_REMOVED lines=70> */
[----:B0-----:R-:W2:Y:S04]  /*7880*/  LDL R78, [R1+0x1d4] ;  /* 0x0001d400014e7983 */ /* 0x001ea80000100800 */
[----:B---3--:R-:W3:Y:S04]  /*7890*/  LDL R80, [R1+0x1d8] ;  /* 0x0001d80001507983 */ /* 0x008ee80000100800 */
[----:B------:R-:W3:Y:S04]  /*78a0*/  LDL R82, [R1+0x1dc] ;  /* 0x0001dc0001527983 */ /* 0x000ee80000100800 */
[----:B------:R-:W3:Y:S04]  /*78b0*/  LDL R8, [R1+0x1e0] ;  /* 0x0001e00001087983 */ /* 0x000ee80000100800 */
[----:B----4-:R-:W4:Y:S04]  /*78c0*/  LDL R84, [R1+0x1e4] ;  /* 0x0001e40001547983 */ /* 0x010f280000100800 */
[----:B------:R-:W4:Y:S04]  /*78d0*/  LDL R86, [R1+0x1e8] ;  /* 0x0001e80001567983 */ /* 0x000f280000100800 */
[----:B-1----:R-:W4:Y:S04]  /*78e0*/  LDL R88, [R1+0x1ec] ;  /* 0x0001ec0001587983 */ /* 0x002f280000100800 */
        /* <DEDUP_REMOVED lines=120> */
[----:B------:R0:W-:Y:S04]  /*8070*/  STL [R1+0x68], RZ ;  /* 0x000068ff01007387 */ /* 0x0001e80000100800 */
[----:B------:R0:W-:Y:S04]  /*8080*/  STL [R1+0x68], R0 ;  /* 0x0000680001007387 */ /* 0x0001e80000100800 */
[----:B------:R0:W-:Y:S04]  /*8090*/  STL [R1+0x68], R0 ;  /* 0x0000680001007387 */ /* 0x0001e80000100800 */
[----:B------:R0:W-:Y:S01]  /*80a0*/  STL [R1+0x68], R0 ;  /* 0x0000680001007387 */ /* 0x0001e20000100800 */
[----:B------:R-:W-:-:S03]  /*80b0*/  LOP3.LUT R11, R11, 0x1, RZ, 0xfc, !PT ;  /* 0x000000010b0b7812 */ /* 0x000fc600078efcff */
        /* <DEDUP_REMOVED lines=131> */
[----:B------:R-:W-:Y:S01]  /*88f0*/  ISETP.NE.AND P0, PT, R11, 0x3, PT ;  /* 0x000000030b00780c */ /* 0x000fe20003f05270 */
[----:B------:R-:W-:-:S12]  /*8900*/  BSSY B0, `(.L_x_10942) ;  /* 0x0000003000007945 */ /* 0x000fd80003800000 */
[----:B0-----:R-:W-:Y:S05]  /*8910*/  @!P0 BRA `(.L_x_10943) ;  /* 0x0000000000048947 */ /* 0x001fea0003800000 */
[----:B------:R-:W-:Y:S01]  /*8920*/  BPT.TRAP 0x1 ;  /* 0x000000040000795c */ /* 0x000fe20000300000 */
.L_x_10943:
[----:B------:R-:W-:Y:S05]  /*8930*/  BSYNC B0 ;  /* 0x0000000000007941 */ /* 0x000fea0003800000 */
.L_x_10942:
        /* <DEDUP_REMOVED lines=11> */
[----:B------:R-:W-:-:S06]  /*89f0*/  UIADD3 UR47, UR47, -0x2, URZ ;  /* 0xfffffffe2f2f7890 */ /* 0x000fcc000fffe03f */
[----:B------:R-:W-:Y:S02]  /*8a00*/  IMAD.U32 R10, RZ, RZ, UR47 ;  /* 0x0000002fff0a7e24 */ /* 0x000fe4000f8e00ff */
[----:B--2---:R-:W-:-:S04]  /*8a10*/  IMAD.SHL.U32 R0, R0, 0x80, RZ ;  /* 0x0000008000007824 */ /* 0x004fc800078e00ff */
[----:B------:R-:W-:Y:S01]  /*8a20*/  @P0 IMAD.HI.U32 R8, R0, R7, RZ ;  /* 0x0000000700080227 */ /* 0x000fe200078e00ff */
[----:B------:R-:W-:-:S03]  /*8a30*/  PLOP3.LUT P0, PT, PT, PT, UP0, 0x40, 0x0 ;  /* 0x000000000000781c */ /* 0x000fc60003f0e808 */
[----:B------:R-:W-:Y:S01]  /*8a40*/  IMAD.MOV.U32 R6, RZ, RZ, R0 ;  /* 0x000000ffff067224 */ /* 0x000fe200078e0000 */
[----:B------:R-:W-:-:S05]  /*8a50*/  @P1 SHF.R.U32.HI R6, RZ, R227, R8 ;  /* 0x000000e3ff061219 */ /* 0x000fca0000011608 */
[----:B------:R-:W-:-:S04]  /*8a60*/  VIADD R7, R6, UR46 ;  /* 0x0000002e06077c36 */ /* 0x000fc80008000000 */
        /* <DEDUP_REMOVED lines=12> */
.L_x_10946:
[----:B------:R-:W-:-:S13]  /*8b30*/  ISETP.NE.AND P0, PT, R5, 0x1, PT ;  /* 0x000000010500780c */ /* 0x000fda0003f05270 */
[----:B------:R-:W-:-:S05]  /*8b40*/  @P0 IMAD.HI.U32 R2, R6, R2, RZ ;  /* 0x0000000206020227 */ /* 0x000fca00078e00ff */
[----:B------:R-:W-:-:S07]  /*8b50*/  @P0 SHF.R.U32.HI R6, RZ, R3, R2 ;  /* 0x00000003ff060219 */ /* 0x000fce0000011602 */
.L_x_10947:
[----:B------:R-:W-:Y:S05]  /*8b60*/  BSYNC B0 ;  /* 0x0000000000007941 */ /* 0x000fea0003800000 */
.L_x_10945:
[----:B------:R-:W-:-:S05]  /*8b70*/  IMAD R5, R6, R5, R5 ;  /* 0x0000000506057224 */ /* 0x000fca00078e0205 */
[----:B------:R-:W-:-:S07]  /*8b80*/  VIMNMX R4, R4, R5, PT ;  /* 0x0000000504047248 */ /* 0x000fce0003fe0100 */
.L_x_10944:
[----:B------:R-:W-:Y:S01]  /*8b90*/  IMAD.HI R4, R4, 0x2aaaaaab, RZ ;  /* 0x2aaaaaab04047827 */ /* 0x000fe200078e02ff */
[----:B------:R-:W-:Y:S04]  /*8ba0*/  BSSY B1, `(.L_x_10948) ;  /* 0x0000010000017945 */ /* 0x000fe80003800000 */
[----:B------:R-:W-:-:S04]  /*8bb0*/  SHF.R.U32.HI R3, RZ, 0x1f, R4 ;  /* 0x0000001fff037819 */ /* 0x000fc80000011604 */
[----:B------:R-:W-:-:S04]  /*8bc0*/  LEA.HI.SX32 R3, R4, R3, 0x1c ;  /* 0x0000000304037211 */ /* 0x000fc800078fe2ff */
[----:B------:R-:W-:-:S04]  /*8bd0*/  VIMNMX R11, R3, UR43, !PT ;  /* 0x0000002b030b7c48 */ /* 0x000fc8000ffe0100 */
[----:B------:R-:W-:-:S13]  /*8be0*/  ISETP.GE.AND P0, PT, R10, R11, PT ;  /* 0x0000000b0a00720c */ /* 0x000fda0003f06270 */
[----:B------:R-:W-:Y:S05]  /*8bf0*/  @!P0 BRA `(.L_x_10949) ;  /* 0x0000000000288947 */ /* 0x000fea0003800000 */
[----:B------:R-:W-:Y:S01]  /*8c00*/  BSSY B0, `(.L_x_10950) ;  /* 0x0000007000007945 */ /* 0x000fe20003800000 */
.L_x_10951:
[----:B------:R-:W-:Y:S01]  /*8c10*/  VIADD R0, R16, 0x148 ;  /* 0x0000014810007836 */ /* 0x000fe20000000000 */
[----:B------:R-:W-:-:S07]  /*8c20*/  MOV R14, 0x8c40 ;  /* 0x00008c40000e7802 */ /* 0x000fce0000000f00 */
[----:B------:R-:W-:Y:S05]  /*8c30*/  CALL.REL.NOINC `($_ZN7cutlass13device_kernelIN5flash11enable_sm90INS1_16FlashAttnFwdSm90INS1_25CollectiveMainloopFwdSm90ILi2EN4cute5tupleIJNS5_1CILi1EEES8_S8_EEENS6_IJNS7_ILi128EEENS7_ILi96EEENS7_ILi64EEEEEELi256ENS_10bfloat16_tEfNS_4arch4Sm90ELb0ELb1ELb1ELb0ELb1ELb0ELb0ELb1ELb0ELb1ELb0ELb0EEENS1_21CollectiveEpilogueFwdINS6_IJSA_NS7_ILi256EEESB_EEES9_SE_SG_Li256ELb0ELb1ELb0ELb0EEENS1_30DynamicPersistentTileSchedulerILi256ELi128ELb0ELb1ELb1EEEEEEEEEvNT_6ParamsE$_ZZN5flash25CollectiveMainloopFwdSm90ILi2EN4cute5tupleIJNS1_1CILi1EEES4_S4_EEENS2_IJNS3_ILi128EEENS3_ILi96EEENS3_ILi64EEEEEELi256EN7cutlass10bfloat16_tEfNSA_4arch4Sm90ELb0ELb1ELb1ELb0ELb1ELb0ELb0ELb1ELb0ELb1ELb0ELb0EE3mmaINS_16FlashAttnFwdSm90ISE_NS_21CollectiveEpilogueFwdINS2_IJS6_NS3_ILi256EEES7_EEES5_SB_SD_Li256ELb0ELb1ELb0ELb0EEENS_30DynamicPersistentTileSchedulerILi256ELi128ELb0ELb1ELb1EEEE13SharedStorageENS1_6TensorINS1_11ArrayEngineIfLm128EEENS1_6LayoutINS2_IJNS2_IJNS3_ILi2EEEST_NS3_ILi32EEEEEES4_S4_EEENS2_IJNS2_IJS4_ST_NS3_ILi4EEEEEENS3_ILi0EEESZ_EEEEEEENS_7SoftmaxILi2ELi0EEEEEbRKNSE_6ParamsENSA_13PipelineAsyncILi2EEES19_RNSA_13PipelineStateILj2EEERT0_RT1_iRiRKNS_16SeqlenInfoQKNewKILb0ELb0EEENS2_IJiiiiEEERT_ENKUliT_T0_T1_E_clIZSF_ISO_S12_S14_EbS17_S19_S19_S1C_S1E_S1G_iS1H_S1L_S1M_S1O_EUlRS1P_iE1_NS3_ILb0EEENS3_ILb1EEEEEDaiS1P_S1Q_S1R_) ;  /* 0x00000180002c7944 */ /* 0x000fea0003c00000 */
[C---:B------:R-:W-:Y:S01]  /*8c40*/  ISETP.GT.AND P0, PT, R10.reuse, R11, PT ;  /* 0x0000000b0a00720c */ /* 0x040fe20003f04270 */
[----:B------:R-:W-:-:S12]  /*8c50*/  VIADD R10, R10, 0xffffffff ;  /* 0xffffffff0a0a7836 */ /* 0x000fd80000000000 */
[----:B------:R-:W-:Y:S05]  /*8c60*/  @P0 BRA `(.L_x_10951) ;  /* 0xfffffffc00e80947 */ /* 0x000fea000383ffff */
[----:B------:R-:W-:Y:S05]  /*8c70*/  BSYNC B0 ;  /* 0x0000000000007941 */ /* 0x000fea0003800000 */
.L_x_10950:
[----:B------:R-:W2:Y:S02]  /*8c80*/  LDL R0, [R1+0x50] ;  /* 0x0000500001007983 */ /* 0x000ea40000100800 */
[----:B--2---:R-:W-:-:S07]  /*8c90*/  IMAD.SHL.U32 R0, R0, 0x80, RZ ;  /* 0x0000008000007824 */ /* 0x004fce00078e00ff */
.L_x_10949:
[----:B------:R-:W-:Y:S05]  /*8ca0*/  BSYNC B1 ;  /* 0x0000000000017941 */ /* 0x000fea0003800000 */
.L_x_10948:
        /* <DEDUP_REMOVED lines=26> */
.L_x_10954:
[----:B------:R-:W-:Y:S02]  /*8e50*/  ULDC UR4, c[0x0][0x9e4] ;  /* 0x0002790000047ab9 */ /* 0x000fe40000000800 */
[----:B------:R-:W-:-:S05]  /*8e60*/  IMAD.U32 R5, RZ, RZ, UR4 ;  /* 0x00000004ff057e24 */ /* 0x000fca000f8e00ff */
[----:B------:R-:W-:-:S13]  /*8e70*/  ISETP.NE.AND P0, PT, R5, 0x1, PT ;  /* 0x000000010500780c */ /* 0x000fda0003f05270 */
[----:B------:R-:W0:Y:S02]  /*8e80*/  @P0 LDC.64 R6, c[0x0][0x9e8] ;  /* 0x00027a00ff060b82 */ /* 0x000e240000000a00 */
[----:B0-----:R-:W-:-:S05]  /*8e90*/  @P0 IMAD.HI.U32 R4, R0, R6, RZ ;  /* 0x0000000600040227 */ /* 0x001fca00078e00ff */
[----:B------:R-:W-:-:S07]  /*8ea0*/  @P0 SHF.R.U32.HI R0, RZ, R7, R4 ;  /* 0x00000007ff000219 */ /* 0x000fce0000011604 */
.L_x_10955:
[----:B------:R-:W-:Y:S05]  /*8eb0*/  BSYNC B0 ;  /* 0x0000000000007941 */ /* 0x000fea0003800000 */
.L_x_10953:
[----:B------:R-:W-:-:S05]  /*8ec0*/  IMAD R3, R0, R5, RZ ;  /* 0x0000000500037224 */ /* 0x000fca00078e02ff */
[----:B------:R-:W-:-:S07]  /*8ed0*/  VIMNMX R2, R2, R3, !PT ;  /* 0x0000000302027248 */ /* 0x000fce0007fe0100 */
.L_x_10952:
[----:B------:R-:W-:-:S04]  /*8ee0*/  VIADD R2, R2, 0x5f ;  /* 0x0000005f02027836 */ /* 0x000fc80000000000 */
[----:B------:R-:W-:-:S05]  /*8ef0*/  IMAD.HI R2, R2, 0x2aaaaaab, RZ ;  /* 0x2aaaaaab02027827 */ /* 0x000fca00078e02ff */
[----:B------:R-:W-:-:S04]  /*8f00*/  SHF.R.U32.HI R3, RZ, 0x1f, R2 ;  /* 0x0000001fff037819 */ /* 0x000fc80000011602 */
[----:B------:R-:W-:-:S04]  /*8f10*/  LEA.HI.SX32 R3, R2, R3, 0x1c ;  /* 0x0000000302037211 */ /* 0x000fc800078fe2ff */
[----:B------:R-:W-:-:S04]  /*8f20*/  VIMNMX R11, R3, UR43, !PT ;  /* 0x0000002b030b7c48 */ /* 0x000fc8000ffe0100 */
[----:B------:R-:W-:-:S13]  /*8f30*/  ISETP.GE.AND P0, PT, R10, R11, PT ;  /* 0x0000000b0a00720c */ /* 0x000fda0003f06270 */
[----:B------:R-:W-:Y:S05]  /*8f40*/  @!P0 BRA `(.L_x_10956) ;  /* 0x0000005c00d88947 */ /* 0x000fea0003800000 */
.L_x_10975:
        /* <DEDUP_REMOVED lines=20> */
.L_x_10958:
[----:B------:R-:W-:Y:S05]  /*9090*/  BSYNC B0 ;  /* 0x0000000000007941 */ /* 0x000fea0003800000 */
.L_x_10957:
[----:B------:R-:W2:Y:S01]  /*90a0*/  LDL.64 R6, [R1+0x18] ;  /* 0x0000180001067983 */ /* 0x000ea20000100a00 */
[----:B-----5:R-:W-:Y:S02]  /*90b0*/  SHF.L.U32 R5, R4, 0x1f, RZ ;  /* 0x0000001f04057819 */ /* 0x020fe400000006ff */
[----:B--2---:R-:W-:-:S05]  /*90c0*/  MOV R3, R6 ;  /* 0x0000000600037202 */ /* 0x004fca0000000f00 */
[----:B------:R-:W-:-:S04]  /*90d0*/  IMAD R2, R2, 0x8, R3 ;  /* 0x0000000802027824 */ /* 0x000fc800078e0203 */
[----:B------:R1:W2:Y:S01]  /*90e0*/  SYNCS.PHASECHK.TRANS64.TRYWAIT P0, [R2+URZ], R5 ;  /* 0x00000005020075a7 */ /* 0x0002a2000800017f */
[----:B------:R1:W5:Y:S01]  /*90f0*/  LDL.64 R6, [R1+0x1c0] ;  /* 0x0001c00001067983 */ /* 0x0003620000100a00 */
[----:B------:R-:W-:Y:S04]  /*9100*/  BSSY B0, `(.L_x_10959) ;  /* 0x0000003000007945 */ /* 0x000fe80003800000 */
[----:B------:R-:W-:Y:S05]  /*9110*/  @!P1 BRA `(.L_x_10960) ;  /* 0x0000000000049947 */ /* 0x000fea0003800000 */
[----:B------:R-:W-:Y:S01]  /*9120*/  BPT.TRAP 0x1 ;  /* 0x000000040000795c */ /* 0x000fe20000300000 */
.L_x_10960:
[----:B------:R-:W-:Y:S05]  /*9130*/  BSYNC B0 ;  /* 0x0000000000007941 */ /* 0x000fea0003800000 */
.L_x_10959:
[----:B------:R-:W-:Y:S04]  /*9140*/  BSSY B0, `(.L_x_10961) ;  /* 0x0000006000007945 */ /* 0x000fe80003800000 */
[----:B--2---:R-:W-:Y:S05]  /*9150*/  @P0 BRA `(.L_x_10962) ;  /* 0x0000000000100947 */ /* 0x004fea0003800000 */
[----:B-----5:R-:W-:Y:S01]  /*9160*/  IMAD R6, R6, 0x8, R3 ;  /* 0x0000000806067824 */ /* 0x020fe200078e0203 */
[----:B------:R-:W-:-:S04]  /*9170*/  SHF.L.U32 R7, R7, 0x1f, RZ ;  /* 0x0000001f07077819 */ /* 0x000fc800000006ff */
[----:B------:R-:W2:Y:S02]  /*9180*/  SYNCS.PHASECHK.TRANS64.TRYWAIT P0, [R6+URZ], R7 ;  /* 0x00000007060075a7 */ /* 0x000ea4000800017f */
[----:B--2---:R-:W-:Y:S05]  /*9190*/  @!P0 BRA `(.L_x_10963) ;  /* 0x0000014c00ac8947 */ /* 0x004fea0003800000 */
.L_x_10962:
[----:B------:R-:W-:Y:S05]  /*91a0*/  BSYNC B0 ;  /* 0x0000000000007941 */ /* 0x000fea0003800000 */
.L_x_10961:
[----:B--2--5:R-:W2:Y:S04]  /*91b0*/  LDL R7, [R1+0x1c0] ;  /* 0x0001c00001077983 */ /* 0x024ea80000100800 */
[----:B-1----:R-:W2:Y:S01]  /*91c0*/  LDL.64 R2, [R1+0x78] ;  /* 0x0000780001027983 */ /* 0x002ea20000100a00 */
[----:B------:R-:W-:Y:S05]  /*91d0*/  WARPSYNC.ALL ;  /* 0x0000000000007948 */ /* 0x000fea0003800000 */
[----:B------:R-:W3:Y:S04]  /*91e0*/  LDL.64 R20, [R1+0x70] ;  /* 0x0000700001147983 */ /* 0x000ee80000100a00 */
[----:B0-----:R-:W4:Y:S04]  /*91f0*/  LDL.64 R4, [R1+0x70] ;  /* 0x0000700001047983 */ /* 0x001f280000100a00 */
[----:B------:R-:W4:Y:S01]  /*9200*/  LDL.64 R8, [R1+0x70] ;  /* 0x0000700001087983 */ /* 0x000f220000100a00 */
[----:B--2---:R-:W-:-:S03]  /*9210*/  IMAD R2, R7, 0x300, R2 ;  /* 0x0000030007027824 */ /* 0x004fc600078e0202 */
[----:B------:R-:W2:Y:S01]  /*9220*/  LDL.64 R14, [R1+0x70] ;  /* 0x00007000010e7983 */ /* 0x000ea20000100a00 */
[----:B------:R-:W-:Y:S01]  /*9230*/  R2UR UR7, R3 ;  /* 0x00000000030772ca */ /* 0x000fe200000e0000 */
[----:B------:R-:W-:Y:S01]  /*9240*/  WARPGROUP.ARRIVE ;  /* 0x00000000000079c5 */ /* 0x000fe20000000000 */
[C---:B------:R-:W-:Y:S01]  /*9250*/  R2UR UR6, R2.reuse ;  /* 0x00000000020672ca */ /* 0x040fe200000e0000 */
[----:B------:R-:W-:Y:S01]  /*9260*/  VIADD R6, R2, 0x2 ;  /* 0x0000000202067836 */ /* 0x000fe20000000000 */
[----:B------:R0:W5:Y:S01]  /*9270*/  LDL R13, [R1+0x1c0] ;  /* 0x0001c000010d7983 */ /* 0x0001620000100800 */
[----:B------:R-:W-:-:S03]  /*9280*/  IMAD.MOV.U32 R7, RZ, RZ, R3 ;  /* 0x000000ffff077224 */ /* 0x000fc600078e0003 */
[----:B------:R0:W5:Y:S01]  /*9290*/  LDL R72, [R1+0xc] ;  /* 0x00000c0001487983 */ /* 0x0001620000100800 */
[----:B---3--:R-:W-:Y:S02]  /*92a0*/  R2UR UR4, R20 ;  /* 0x00000000140472ca */ /* 0x008fe400000e0000 */
[----:B------:R-:W-:Y:S01]  /*92b0*/  R2UR UR5, R21 ;  /* 0x00000000150572ca */ /* 0x000fe200000e0000 */
[----:B------:R-:W3:-:S12]  /*92c0*/  LDL R20, [R1] ;  /* 0x0000000001147983 */ /* 0x000ed80000100800 */
[----:B------:R-:W-:Y:S01]  /*92d0*/  HGMMA.64x96x16.F32.BF16 R24, gdesc[UR4], RZ, !UPT, gsb0 ;  /* 0x01600000041879f0 */ /* 0x000fe2000c0018ff */
[----:B----4-:R-:W-:Y:S01]  /*92e0*/  VIADD R4, R4, 0x2 ;  /* 0x0000000204047836 */ /* 0x010fe20000000000 */
[----:B------:R-:W-:Y:S02]  /*92f0*/  R2UR UR6, R6 ;  /* 0x00000000060672ca */ /* 0x000fe400000e0000 */
[----:B------:R-:W-:Y:S02]  /*9300*/  R2UR UR7, R7 ;  /* 0x00000000070772ca */ /* 0x000fe400000e0000 */
[----:B------:R-:W-:Y:S02]  /*9310*/  R2UR UR4, R4 ;  /* 0x00000000040472ca */ /* 0x000fe400000e0000 */
[----:B------:R-:W-:Y:S01]  /*9320*/  R2UR UR5, R5 ;  /* 0x00000000050572ca */ /* 0x000fe200000e0000 */
[----:B------:R-:W-:Y:S02]  /*9330*/  VIADD R8, R8, 0x4 ;  /* 0x0000000408087836 */ /* 0x000fe40000000000 */
[----:B------:R-:W-:-:S02]  /*9340*/  VIADD R4, R2, 0x4 ;  /* 0x0000000402047836 */ /* 0x000fc40000000000 */
[----:B------:R-:W-:Y:S01]  /*9350*/  IMAD.MOV.U32 R5, RZ, RZ, R3 ;  /* 0x000000ffff057224 */ /* 0x000fe200078e0003 */
[----:B------:R-:W-:Y:S02]  /*9360*/  WARPGROUP.DEPBAR.LE gsb0, 0x0 ;  /* 0x00008000000079c5 */ /* 0x000fe40000010000 */
[----:B------:R-:W-:-:S06]  /*9370*/  WARPGROUP.ARRIVE ;  /* 0x00000000000079c5 */ /* 0x000fcc0000000000 */
[----:B------:R-:W-:Y:S01]  /*9380*/  HGMMA.64x96x16.F32.BF16 R24, gdesc[UR4], R24, gsb0 ;  /* 0x01600000041879f0 */ /* 0x000fe20008001818 */
[----:B------:R-:W-:Y:S02]  /*9390*/  R2UR UR6, R4 ;  /* 0x00000000040672ca */ /* 0x000fe400000e0000 */
[----:B------:R-:W-:Y:S02]  /*93a0*/  R2UR UR7, R5 ;  /* 0x00000000050772ca */ /* 0x000fe400000e0000 */
[----:B------:R-:W-:Y:S02]  /*93b0*/  R2UR UR4, R8 ;  /* 0x00000000080472ca */ /* 0x000fe400000e0000 */
[----:B------:R-:W-:Y:S01]  /*93c0*/  R2UR UR5, R9 ;  /* 0x00000000090572ca */ /* 0x000fe200000e0000 */
[----:B------:R-:W-:Y:S02]  /*93d0*/  VIADD R2, R2, 0x6 ;  /* 0x0000000602027836 */ /* 0x000fe40000000000 */
[----:B--2---:R-:W-:Y:S01]  /*93e0*/  VIADD R14, R14, 0x6 ;  /* 0x000000060e0e7836 */ /* 0x004fe20000000000 */
[----:B------:R-:W-:-:S02]  /*93f0*/  WARPGROUP.DEPBAR.LE gsb0, 0x0 ;  /* 0x00008000000079c5 */ /* 0x000fc40000010000 */
        /* <DEDUP_REMOVED lines=8> */
[----:B------:R0:W-:Y:S04]  /*9480*/  STL [R1+0x60], R0 ;  /* 0x0000600001007387 */ /* 0x0001e80000100800 */
[----:B------:R0:W-:Y:S01]  /*9490*/  STL [R1+0x60], R0 ;  /* 0x0000600001007387 */ /* 0x0001e20000100800 */
[----:B------:R-:W-:-:S02]  /*94a0*/  WARPGROUP.DEPBAR.LE gsb0, 0x0 ;  /* 0x00008000000079c5 */ /* 0x000fc40000010000 */
[----:B------:R-:W-:-:S06]  /*94b0*/  WARPGROUP.ARRIVE ;  /* 0x00000000000079c5 */ /* 0x000fcc0000000000 */
[----:B------:R-:W-:Y:S01]  /*94c0*/  HGMMA.64x96x16.F32.BF16 R24, gdesc[UR4], R24, gsb0 ;  /* 0x01600000041879f0 */ /* 0x000fe20008001818 */
[----:B------:R0:W-:Y:S01]  /*94d0*/  STL [R1+0x60], R0 ;  /* 0x0000600001007387 */ /* 0x0001e20000100800 */
[----:B---3--:R-:W-:-:S03]  /*94e0*/  LOP3.LUT R20, R20, 0x1, RZ, 0xfc, !PT ;  /* 0x0000000114147812 */ /* 0x008fc600078efcff */
[----:B------:R0:W-:Y:S01]  /*94f0*/  STL [R1+0x60], R0 ;  /* 0x0000600001007387 */ /* 0x0001e20000100800 */
[----:B------:R-:W-:Y:S01]  /*9500*/  ISETP.NE.AND P0, PT, R20, 0x3, PT ;  /* 0x000000031400780c */ /* 0x000fe20003f05270 */
[----:B------:R-:W-:Y:S01]  /*9510*/  BSSY B0, `(.L_x_10964) ;  /* 0x0000005000007945 */ /* 0x000fe20003800000 */
[----:B------:R-:W-:Y:S02]  /*9520*/  WARPGROUP.DEPBAR.LE gsb0, 0x0 ;  /* 0x00008000000079c5 */ /* 0x000fe40000010000 */
[----:B------:R0:W-:Y:S09]  /*9530*/  BAR.ARV R203, 0x100 ;  /* 0x000400cb0000751d */ /* 0x0001f20000002000 */
[----:B0-----:R-:W-:Y:S05]  /*9540*/  @!P0 BRA `(.L_x_10965) ;  /* 0x0000000000048947 */ /* 0x001fea0003800000 */
[----:B------:R-:W-:Y:S01]  /*9550*/  BPT.TRAP 0x1 ;  /* 0x000000040000795c */ /* 0x000fe20000300000 */
.L_x_10965:
[----:B------:R-:W-:Y:S05]  /*9560*/  BSYNC B0 ;  /* 0x0000000000007941 */ /* 0x000fea0003800000 */
.L_x_10964:
        /* <DEDUP_REMOVED lines=32> */
[----:B------:R-:W4:Y:S04]  /*9770*/  LDL R193, [R1+0x28] ;  /* 0x0000280001c17983 */ /* 0x000f280000100800 */
[----:B--2---:R-:W2:Y:S02]  /*9780*/  LD.E R2, desc[UR36][R2.64] ;  /* 0x0000002402027980 */ /* 0x004ea4000c101900 */
[-C--:B--2---:R-:W-:Y:S01]  /*9790*/  FMUL.FTZ R9, R24, R2.reuse ;  /* 0x0000000218097220 */ /* 0x084fe20000410000 */
[-C--:B0-----:R-:W-:Y:S01]  /*97a0*/  FMUL.FTZ R13, R25, R2.reuse ;  /* 0x00000002190d7220 */ /* 0x081fe20000410000 */
[----:B------:R-:W-:-:S04]  /*97b0*/  FMUL.FTZ R15, R28, R2 ;  /* 0x000000021c0f7220 */ /* 0x000fc80000410000 */
[----:B------:R-:W3:Y:S01]  /*97c0*/  MUFU.TANH R9, R9 ;  /* 0x0000000900097308 */ /* 0x000ee20000002400 */
[-C--:B------:R-:W-:Y:S01]  /*97d0*/  FMUL.FTZ R78, R29, R2.reuse ;  /* 0x000000021d4e7220 */ /* 0x080fe20000410000 */
[----:B------:R-:W-:-:S06]  /*97e0*/  FMUL.FTZ R80, R32, R2 ;  /* 0x0000000220507220 */ /* 0x000fcc0000410000 */
[----:B------:R-:W0:Y:S01]  /*97f0*/  MUFU.TANH R13, R13 ;  /* 0x0000000d000d7308 */ /* 0x000e220000002400 */
[----:B------:R-:W-:-:S07]  /*9800*/  FMUL.FTZ R82, R33, R2 ;  /* 0x0000000221527220 */ /* 0x000fce0000410000 */
[----:B------:R-:W1:Y:S01]  /*9810*/  MUFU.TANH R15, R15 ;  /* 0x0000000f000f7308 */ /* 0x000e620000002400 */
[----:B---3--:R-:W-:Y:S01]  /*9820*/  FMNMX.FTZ R8, R9, R4, !PT ;  /* 0x0000000409087209 */ /* 0x008fe20007810000 */
[----:B------:R-:W-:-:S06]  /*9830*/  FMUL.FTZ R84, R36, R2 ;  /* 0x0000000224547220 */ /* 0x000fcc0000410000 */
[----:B------:R-:W2:Y:S01]  /*9840*/  MUFU.TANH R78, R78 ;  /* 0x0000004e004e7308 */ /* 0x000ea20000002400 */
[----:B0-----:R-:W-:Y:S01]  /*9850*/  FMNMX.FTZ R8, R13, R8, !PT ;  /* 0x000000080d087209 */ /* 0x001fe20007810000 */
[----:B------:R-:W-:-:S06]  /*9860*/  FMUL.FTZ R86, R37, R2 ;  /* 0x0000000225567220 */ /* 0x000fcc0000410000 */
[----:B------:R-:W0:Y:S01]  /*9870*/  MUFU.TANH R80, R80 ;  /* 0x0000005000507308 */ /* 0x000e220000002400 */
[----:B------:R-:W-:Y:S01]  /*9880*/  FMUL.FTZ R36, R38, R2 ;  /* 0x0000000226247220 */ /* 0x000fe20000410000 */
[----:B-1----:R-:W-:-:S06]  /*9890*/  FMNMX.FTZ R3, R15, R8, !PT ;  /* 0x000000080f037209 */ /* 0x002fcc0007810000 */
[----:B------:R-:W1:Y:S01]  /*98a0*/  MUFU.TANH R82, R82 ;  /* 0x0000005200527308 */ /* 0x000e620000002400 */
[----:B------:R-:W-:Y:S01]  /*98b0*/  FMUL.FTZ R38, R40, R2 ;  /* 0x0000000228267220 */ /* 0x000fe20000410000 */
[----:B--2---:R-:W-:-:S06]  /*98c0*/  FMNMX.FTZ R3, R78, R3, !PT ;  /* 0x000000034e037209 */ /* 0x004fcc0007810000 */
[----:B------:R-:W2:Y:S01]  /*98d0*/  MUFU.TANH R84, R84 ;  /* 0x0000005400547308 */ /* 0x000ea20000002400 */
[----:B------:R-:W-:Y:S01]  /*98e0*/  FMUL.FTZ R40, R41, R2 ;  /* 0x0000000229287220 */ /* 0x000fe20000410000 */
[----:B0-----:R-:W-:-:S06]  /*98f0*/  FMNMX.FTZ R3, R80, R3, !PT ;  /* 0x0000000350037209 */ /* 0x001fcc0007810000 */
[----:B------:R-:W0:Y:S01]  /*9900*/  MUFU.TANH R86, R86 ;  /* 0x0000005600567308 */ /* 0x000e220000002400 */
[----:B------:R-:W-:Y:S01]  /*9910*/  FMUL.FTZ R44, R44, R2 ;  /* 0x000000022c2c7220 */ /* 0x000fe20000410000 */
[----:B-1----:R-:W-:-:S06]  /*9920*/  FMNMX.FTZ R3, R82, R3, !PT ;  /* 0x0000000352037209 */ /* 0x002fcc0007810000 */
[----:B------:R-:W1:Y:S01]  /*9930*/  MUFU.TANH R38, R38 ;  /* 0x0000002600267308 */ /* 0x000e620000002400 */
[-C--:B------:R-:W-:Y:S01]  /*9940*/  FMUL.FTZ R88, R45, R2.reuse ;  /* 0x000000022d587220 */ /* 0x080fe20000410000 */
[-C--:B------:R-:W-:Y:S01]  /*9950*/  FMUL.FTZ R6, R26, R2.reuse ;  /* 0x000000021a067220 */ /* 0x080fe20000410000 */
[----:B------:R-:W-:-:S05]  /*9960*/  FMUL.FTZ R26, R46, R2 ;  /* 0x000000022e1a7220 */ /* 0x000fca0000410000 */
[----:B------:R-:W3:Y:S01]  /*9970*/  MUFU.TANH R40, R40 ;  /* 0x0000002800287308 */ /* 0x000ee20000002400 */
[----:B--2---:R-:W-:Y:S01]  /*9980*/  FMNMX.FTZ R3, R84, R3, !PT ;  /* 0x0000000354037209 */ /* 0x004fe20007810000 */
[----:B------:R-:W-:-:S06]  /*9990*/  FMUL.FTZ R46, R48, R2 ;  /* 0x00000002302e7220 */ /* 0x000fcc0000410000 */
[----:B------:R-:W2:Y:S01]  /*99a0*/  MUFU.TANH R44, R44 ;  /* 0x0000002c002c7308 */ /* 0x000ea20000002400 */
[----:B0-----:R-:W-:Y:S01]  /*99b0*/  FMNMX.FTZ R3, R86, R3, !PT ;  /* 0x0000000356037209 */ /* 0x001fe20007810000 */
[----:B------:R-:W-:-:S06]  /*99c0*/  FMUL.FTZ R48, R49, R2 ;  /* 0x0000000231307220 */ /* 0x000fcc0000410000 */
[----:B------:R-:W0:Y:S01]  /*99d0*/  MUFU.TANH R88, R88 ;  /* 0x0000005800587308 */ /* 0x000e220000002400 */
[----:B-1----:R-:W-:Y:S01]  /*99e0*/  FMNMX.FTZ R3, R38, R3, !PT ;  /* 0x0000000326037209 */ /* 0x002fe20007810000 */
[----:B------:R-:W-:-:S06]  /*99f0*/  FMUL.FTZ R52, R52, R2 ;  /* 0x0000000234347220 */ /* 0x000fcc0000410000 */
[----:B------:R-:W1:Y:S01]  /*9a00*/  MUFU.TANH R46, R46 ;  /* 0x0000002e002e7308 */ /* 0x000e620000002400 */
[----:B---3--:R-:W-:Y:S01]  /*9a10*/  FMNMX.FTZ R3, R40, R3, !PT ;  /* 0x0000000328037209 */ /* 0x008fe20007810000 */
[-C--:B------:R-:W-:Y:S01]  /*9a20*/  FMUL.FTZ R7, R27, R2.reuse ;  /* 0x000000021b077220 */ /* 0x080fe20000410000 */
[----:B------:R-:W-:-:S05]  /*9a30*/  FMUL.FTZ R53, R53, R2 ;  /* 0x0000000235357220 */ /* 0x000fca0000410000 */
[----:B------:R-:W3:Y:S01]  /*9a40*/  MUFU.TANH R48, R48 ;  /* 0x0000003000307308 */ /* 0x000ee20000002400 */
[----:B--2---:R-:W-:Y:S01]  /*9a50*/  FMNMX.FTZ R3, R44, R3, !PT ;  /* 0x000000032c037209 */ /* 0x004fe20007810000 */
[-C--:B------:R-:W-:Y:S01]  /*9a60*/  FMUL.FTZ R76, R30, R2.reuse ;  /* 0x000000021e4c7220 */ /* 0x080fe20000410000 */
[----:B------:R-:W-:-:S05]  /*9a70*/  FMUL.FTZ R56, R56, R2 ;  /* 0x0000000238387220 */ /* 0x000fca0000410000 */
[----:B------:R-:W2:Y:S01]  /*9a80*/  MUFU.TANH R6, R6 ;  /* 0x0000000600067308 */ /* 0x000ea20000002400 */
[----:B0-----:R-:W-:Y:S01]  /*9a90*/  FMNMX.FTZ R3, R88, R3, !PT ;  /* 0x0000000358037209 */ /* 0x001fe20007810000 */
[----:B------:R-:W-:-:S06]  /*9aa0*/  FMUL.FTZ R150, R31, R2 ;  /* 0x000000021f967220 */ /* 0x000fcc0000410000 */
[----:B------:R-:W0:Y:S01]  /*9ab0*/  MUFU.TANH R52, R52 ;  /* 0x0000003400347308 */ /* 0x000e220000002400 */
[----:B------:R-:W-:Y:S01]  /*9ac0*/  FMUL.FTZ R57, R57, R2 ;  /* 0x0000000239397220 */ /* 0x000fe20000410000 */
[----:B-1----:R-:W-:-:S06]  /*9ad0*/  FMNMX.FTZ R3, R46, R3, !PT ;  /* 0x000000032e037209 */ /* 0x002fcc0007810000 */
[----:B------:R-:W1:Y:S01]  /*9ae0*/  MUFU.TANH R7, R7 ;  /* 0x0000000700077308 */ /* 0x000e620000002400 */
[-C--:B------:R-:W-:Y:S01]  /*9af0*/  FMUL.FTZ R72, R34, R2.reuse ;  /* 0x0000000222487220 */ /* 0x080fe20000410000 */
[----:B------:R-:W-:-:S06]  /*9b00*/  FMUL.FTZ R60, R60, R2 ;  /* 0x000000023c3c7220 */ /* 0x000fcc0000410000 */
[----:B------:R-:W4:Y:S01]  /*9b10*/  MUFU.TANH R166, R53 ;  /* 0x0000003500a67308 */ /* 0x000f220000002400 */
[----:B------:R-:W-:Y:S01]  /*9b20*/  FMUL.FTZ R24, R50, R2 ;  /* 0x0000000232187220 */ /* 0x000fe20000410000 */
[----:B---3--:R-:W-:-:S06]  /*9b30*/  FMNMX.FTZ R3, R48, R3, !PT ;  /* 0x0000000330037209 */ /* 0x008fcc0007810000 */
[----:B------:R-:W3:Y:S01]  /*9b40*/  MUFU.TANH R76, R76 ;  /* 0x0000004c004c7308 */ /* 0x000ee20000002400 */
[----:B------:R-:W-:-:S07]  /*9b50*/  FMUL.FTZ R28, R35, R2 ;  /* 0x00000002231c7220 */ /* 0x000fce0000410000 */
[----:B------:R-:W3:Y:S01]  /*9b60*/  MUFU.TANH R56, R56 ;  /* 0x0000003800387308 */ /* 0x000ee20000002400 */
[----:B------:R-:W-:Y:S01]  /*9b70*/  FMUL.FTZ R61, R61, R2 ;  /* 0x000000023d3d7220 */ /* 0x000fe20000410000 */
[----:B--2---:R-:W-:-:S06]  /*9b80*/  FMNMX.FTZ R8, R6, R5, !PT ;  /* 0x0000000506087209 */ /* 0x004fcc0007810000 */
[----:B------:R-:W2:Y:S01]  /*9b90*/  MUFU.TANH R150, R150 ;  /* 0x0000009600967308 */ /* 0x000ea20000002400 */
[----:B0-----:R-:W-:Y:S01]  /*9ba0*/  FMNMX.FTZ R21, R52, R3, !PT ;  /* 0x0000000334157209 */ /* 0x001fe20007810000 */
[----:B------:R-:W-:-:S06]  /*9bb0*/  FMUL.FTZ R34, R42, R2 ;  /* 0x000000022a227220 */ /* 0x000fcc0000410000 */
[----:B------:R-:W0:Y:S01]  /*9bc0*/  MUFU.TANH R50, R57 ;  /* 0x0000003900327308 */ /* 0x000e220000002400 */
[-C--:B------:R-:W-:Y:S01]  /*9bd0*/  FMUL.FTZ R64, R64, R2.reuse ;  /* 0x0000000240407220 */ /* 0x080fe20000410000 */
[----:B------:R-:W-:Y:S01]  /*9be0*/  FMUL.FTZ R42, R54, R2 ;  /* 0x00000002362a7220 */ /* 0x000fe20000410000 */
[----:B-1----:R-:W-:-:S05]  /*9bf0*/  FMNMX.FTZ R3, R7, R8, !PT ;  /* 0x0000000807037209 */ /* 0x002fca0007810000 */
[----:B------:R-:W1:Y:S01]  /*9c00*/  MUFU.TANH R72, R72 ;  /* 0x0000004800487308 */ /* 0x000e620000002400 */
[----:B----4-:R-:W-:Y:S01]  /*9c10*/  FMNMX.FTZ R21, R166, R21, !PT ;  /* 0x00000015a6157209 */ /* 0x010fe20007810000 */
[----:B------:R-:W-:-:S06]  /*9c20*/  FMUL.FTZ R148, R39, R2 ;  /* 0x0000000227947220 */ /* 0x000fcc0000410000 */
[----:B------:R-:W4:Y:S01]  /*9c30*/  MUFU.TANH R60, R60 ;  /* 0x0000003c003c7308 */ /* 0x000f220000002400 */
[----:B------:R-:W-:Y:S01]  /*9c40*/  FMUL.FTZ R65, R65, R2 ;  /* 0x0000000241417220 */ /* 0x000fe20000410000 */
[----:B---3--:R-:W-:-:S06]  /*9c50*/  FMNMX.FTZ R3, R76, R3, !PT ;  /* 0x000000034c037209 */ /* 0x008fcc0007810000 */
[----:B------:R-:W3:Y:S01]  /*9c60*/  MUFU.TANH R28, R28 ;  /* 0x0000001c001c7308 */ /* 0x000ee20000002400 */
[----:B------:R-:W-:Y:S01]  /*9c70*/  FMNMX.FTZ R21, R56, R21, !PT ;  /* 0x0000001538157209 */ /* 0x000fe20007810000 */
[----:B------:R-:W-:-:S06]  /*9c80*/  FMUL.FTZ R68, R68, R2 ;  /* 0x0000000244447220 */ /* 0x000fcc0000410000 */
[----:B------:R-:W3:Y:S01]  /*9c90*/  MUFU.TANH R54, R61 ;  /* 0x0000003d00367308 */ /* 0x000ee20000002400 */
[----:B------:R-:W-:Y:S01]  /*9ca0*/  FMUL.FTZ R169, R58, R2 ;  /* 0x000000023aa97220 */ /* 0x000fe20000410000 */
[----:B--2---:R-:W-:-:S06]  /*9cb0*/  FMNMX.FTZ R3, R150, R3, !PT ;  /* 0x0000000396037209 */ /* 0x004fcc0007810000 */
[----:B------:R-:W2:Y:S01]  /*9cc0*/  MUFU.TANH R36, R36 ;  /* 0x0000002400247308 */ /* 0x000ea20000002400 */
[----:B0-----:R-:W-:Y:S01]  /*9cd0*/  FMNMX.FTZ R21, R50, R21, !PT ;  /* 0x0000001532157209 */ /* 0x001fe20007810000 */
[----:B------:R-:W-:-:S06]  /*9ce0*/  FMUL.FTZ R32, R43, R2 ;  /* 0x000000022b207220 */ /* 0x000fcc0000410000 */
[----:B------:R-:W0:Y:S01]  /*9cf0*/  MUFU.TANH R64, R64 ;  /* 0x0000004000407308 */ /* 0x000e220000002400 */
[----:B------:R-:W-:Y:S01]  /*9d00*/  FMUL.FTZ R69, R69, R2 ;  /* 0x0000000245457220 */ /* 0x000fe20000410000 */
[----:B-1----:R-:W-:-:S06]  /*9d10*/  FMNMX.FTZ R3, R72, R3, !PT ;  /* 0x0000000348037209 */ /* 0x002fcc0007810000 */
[----:B------:R-:W1:Y:S01]  /*9d20*/  MUFU.TANH R148, R148 ;  /* 0x0000009400947308 */ /* 0x000e620000002400 */
[----:B----4-:R-:W-:-:S07]  /*9d30*/  FMNMX.FTZ R21, R60, R21, !PT ;  /* 0x000000153c157209 */ /* 0x010fce0007810000 */
[----:B------:R-:W4:Y:S01]  /*9d40*/  MUFU.TANH R58, R65 ;  /* 0x00000041003a7308 */ /* 0x000f220000002400 */
[----:B---3--:R-:W-:Y:S01]  /*9d50*/  FMNMX.FTZ R3, R28, R3, !PT ;  /* 0x000000031c037209 */ /* 0x008fe20007810000 */
[----:B------:R-:W-:Y:S01]  /*9d60*/  FMUL.FTZ R146, R47, R2 ;  /* 0x000000022f927220 */ /* 0x000fe20000410000 */
[----:B------:R-:W-:-:S05]  /*9d70*/  FMNMX.FTZ R21, R54, R21, !PT ;  /* 0x0000001536157209 */ /* 0x000fca0007810000 */
[----:B------:R-:W3:Y:S08]  /*9d80*/  MUFU.TANH R34, R34 ;  /* 0x0000002200227308 */ /* 0x000ef00000002400 */
[----:B------:R-:W3:Y:S01]  /*9d90*/  MUFU.TANH R68, R68 ;  /* 0x0000004400447308 */ /* 0x000ee20000002400 */
[----:B--2---:R-:W-:Y:S02]  /*9da0*/  FMNMX.FTZ R3, R36, R3, !PT ;  /* 0x0000000324037209 */ /* 0x004fe40007810000 */
[----:B0-----:R-:W-:-:S05]  /*9db0*/  FMNMX.FTZ R21, R64, R21, !PT ;  /* 0x0000001540157209 */ /* 0x001fca0007810000 */
[----:B------:R-:W0:Y:S08]  /*9dc0*/  MUFU.TANH R32, R32 ;  /* 0x0000002000207308 */ /* 0x000e300000002400 */
[----:B------:R-:W2:Y:S01]  /*9dd0*/  MUFU.TANH R90, R69 ;  /* 0x00000045005a7308 */ /* 0x000ea20000002400 */
[----:B-1----:R-:W-:Y:S01]  /*9de0*/  FMNMX.FTZ R3, R148, R3, !PT ;  /* 0x0000000394037209 */ /* 0x002fe20007810000 */
[----:B------:R-:W-:Y:S01]  /*9df0*/  FMUL.FTZ R30, R51, R2 ;  /* 0x00000002331e7220 */ /* 0x000fe20000410000 */
[----:B----4-:R-:W-:-:S05]  /*9e00*/  FMNMX.FTZ R21, R58, R21, !PT ;  /* 0x000000153a157209 */ /* 0x010fca0007810000 */
[----:B------:R-:W1:Y:S01]  /*9e10*/  MUFU.TANH R26, R26 ;  /* 0x0000001a001a7308 */ /* 0x000e620000002400 */
[----:B---3--:R-:W-:Y:S02]  /*9e20*/  FMNMX.FTZ R3, R34, R3, !PT ;  /* 0x0000000322037209 */ /* 0x008fe40007810000 */
[----:B------:R-:W-:-:S05]  /*9e30*/  FMNMX.FTZ R21, R68, R21, !PT ;  /* 0x0000001544157209 */ /* 0x000fca0007810000 */
[----:B------:R-:W3:Y:S01]  /*9e40*/  MUFU.TANH R146, R146 ;  /* 0x0000009200927308 */ /* 0x000ee20000002400 */
[----:B0-----:R-:W-:Y:S01]  /*9e50*/  FMNMX.FTZ R3, R32, R3, !PT ;  /* 0x0000000320037209 */ /* 0x001fe20007810000 */
[----:B------:R-:W-:Y:S01]  /*9e60*/  FMUL.FTZ R142, R55, R2 ;  /* 0x00000002378e7220 */ /* 0x000fe20000410000 */
[----:B--2---:R-:W-:-:S05]  /*9e70*/  FMNMX.FTZ R20, R90, R21, !PT ;  /* 0x000000155a147209 */ /* 0x004fca0007810000 */
[----:B------:R-:W0:Y:S01]  /*9e80*/  MUFU.TANH R24, R24 ;  /* 0x0000001800187308 */ /* 0x000e220000002400 */
[----:B-1----:R-:W-:Y:S01]  /*9e90*/  FMNMX.FTZ R3, R26, R3, !PT ;  /* 0x000000031a037209 */ /* 0x002fe20007810000 */
[----:B------:R-:W1:Y:S06]  /*9ea0*/  SHFL.BFLY PT, R21, R20, 0x2, 0x1f ;  /* 0x0c401f0014157f89 */ /* 0x000e6c00000e0000 */
[----:B------:R-:W2:Y:S01]  /*9eb0*/  MUFU.TANH R30, R30 ;  /* 0x0000001e001e7308 */ /* 0x000ea20000002400 */
[----:B---3--:R-:W-:-:S07]  /*9ec0*/  FMNMX.FTZ R3, R146, R3, !PT ;  /* 0x0000000392037209 */ /* 0x008fce0007810000 */
[----:B------:R-:W3:Y:S01]  /*9ed0*/  MUFU.TANH R42, R42 ;  /* 0x0000002a002a7308 */ /* 0x000ee20000002400 */
[----:B------:R-:W-:Y:S01]  /*9ee0*/  FMUL.FTZ R140, R59, R2 ;  /* 0x000000023b8c7220 */ /* 0x000fe20000410000 */
[----:B0-----:R-:W-:-:S06]  /*9ef0*/  FMNMX.FTZ R3, R24, R3, !PT ;  /* 0x0000000318037209 */ /* 0x001fcc0007810000 */
[----:B------:R-:W0:Y:S01]  /*9f00*/  MUFU.TANH R142, R142 ;  /* 0x0000008e008e7308 */ /* 0x000e220000002400 */
[----:B------:R-:W-:Y:S01]  /*9f10*/  FMUL.FTZ R171, R62, R2 ;  /* 0x000000023eab7220 */ /* 0x000fe20000410000 */
[----:B--2---:R-:W-:-:S06]  /*9f20*/  FMNMX.FTZ R3, R30, R3, !PT ;  /* 0x000000031e037209 */ /* 0x004fcc0007810000 */
[----:B------:R-:W2:Y:S01]  /*9f30*/  MUFU.TANH R169, R169 ;  /* 0x000000a900a97308 */ /* 0x000ea20000002400 */
[-C--:B------:R-:W-:Y:S01]  /*9f40*/  FMUL.FTZ R69, R63, R2.reuse ;  /* 0x000000023f457220 */ /* 0x080fe20000410000 */
[----:B---3--:R-:W-:Y:S01]  /*9f50*/  FMNMX.FTZ R3, R42, R3, !PT ;  /* 0x000000032a037209 */ /* 0x008fe20007810000 */
[-C--:B------:R-:W-:Y:S01]  /*9f60*/  FMUL.FTZ R73, R66, R2.reuse ;  /* 0x0000000242497220 */ /* 0x080fe20000410000 */
[-C--:B------:R-:W-:Y:S01]  /*9f70*/  FMUL.FTZ R75, R67, R2.reuse ;  /* 0x00000002434b7220 */ /* 0x080fe20000410000 */
[----:B-1----:R-:W-:Y:S01]  /*9f80*/  FMNMX.FTZ R14, R20, R21, !PT ;  /* 0x00000015140e7209 */ /* 0x002fe20007810000 */
[-C--:B------:R-:W-:Y:S01]  /*9f90*/  FMUL.FTZ R77, R70, R2.reuse ;  /* 0x00000002464d7220 */ /* 0x080fe20000410000 */
[----:B------:R-:W-:Y:S01]  /*9fa0*/  FMUL.FTZ R79, R71, R2 ;  /* 0x00000002474f7220 */ /* 0x000fe20000410000 */
[----:B------:R-:W1:Y:S01]  /*9fb0*/  MUFU.TANH R140, R140 ;  /* 0x0000008c008c7308 */ /* 0x000e620000002400 */
[----:B0-----:R-:W-:Y:S01]  /*9fc0*/  FMNMX.FTZ R8, R142, R3, !PT ;  /* 0x000000038e087209 */ /* 0x001fe20007810000 */
[----:B------:R-:W3:Y:S04]  /*9fd0*/  LDL.64 R62, [R1+0x238] ;  /* 0x00023800013e7983 */ /* 0x000ee80000100a00 */
[----:B------:R-:W4:Y:S02]  /*9fe0*/  LDL.64 R66, [R1+0x258] ;  /* 0x0002580001427983 */ /* 0x000f240000100a00 */
[----:B------:R-:W0:Y:S01]  /*9ff0*/  MUFU.TANH R171, R171 ;  /* 0x000000ab00ab7308 */ /* 0x000e220000002400 */
[----:B--2---:R-:W-:-:S07]  /*a000*/  FMNMX.FTZ R3, R169, R8, !PT ;  /* 0x00000008a9037209 */ /* 0x004fce0007810000 */
[----:B------:R-:W2:Y:S01]  /*a010*/  MUFU.TANH R69, R69 ;  /* 0x0000004500457308 */ /* 0x000ea20000002400 */
[----:B-1----:R-:W-:-:S07]  /*a020*/  FMNMX.FTZ R8, R140, R3, !PT ;  /* 0x000000038c087209 */ /* 0x002fce0007810000 */
[----:B------:R-:W1:Y:S01]  /*a030*/  MUFU.TANH R73, R73 ;  /* 0x0000004900497308 */ /* 0x000e620000002400 */
[----:B------:R-:W1:Y:S01]  /*a040*/  SHFL.BFLY PT, R3, R14, 0x1, 0x1f ;  /* 0x0c201f000e037f89 */ /* 0x000e6200000e0000 */
[----:B0-----:R-:W-:-:S06]  /*a050*/  FMNMX.FTZ R8, R171, R8, !PT ;  /* 0x00000008ab087209 */ /* 0x001fcc0007810000 */
[----:B------:R-:W0:Y:S01]  /*a060*/  MUFU.TANH R75, R75 ;  /* 0x0000004b004b7308 */ /* 0x000e220000002400 */
[----:B--2---:R-:W-:-:S07]  /*a070*/  FMNMX.FTZ R8, R69, R8, !PT ;  /* 0x0000000845087209 */ /* 0x004fce0007810000 */
[----:B------:R-:W2:Y:S01]  /*a080*/  MUFU.TANH R77, R77 ;  /* 0x0000004d004d7308 */ /* 0x000ea20000002400 */
[----:B-1----:R-:W-:-:S07]  /*a090*/  FMNMX.FTZ R8, R73, R8, !PT ;  /* 0x0000000849087209 */ /* 0x002fce0007810000 */
[----:B------:R-:W1:Y:S01]  /*a0a0*/  MUFU.TANH R79, R79 ;  /* 0x0000004f004f7308 */ /* 0x000e620000002400 */
[----:B0-----:R-:W-:-:S04]  /*a0b0*/  FMNMX.FTZ R8, R75, R8, !PT ;  /* 0x000000084b087209 */ /* 0x001fc80007810000 */
[----:B--2---:R-:W-:-:S04]  /*a0c0*/  FMNMX.FTZ R8, R77, R8, !PT ;  /* 0x000000084d087209 */ /* 0x004fc80007810000 */
[----:B-1----:R-:W-:Y:S02]  /*a0d0*/  FMNMX.FTZ R21, R79, R8, !PT ;  /* 0x000000084f157209 */ /* 0x002fe40007810000 */
[----:B------:R-:W-:Y:S02]  /*a0e0*/  FMNMX.FTZ R8, R14, R3, !PT ;  /* 0x000000030e087209 */ /* 0x000fe40007810000 */
[----:B------:R-:W2:Y:S04]  /*a0f0*/  LDL.64 R2, [R1+0x3f0] ;  /* 0x0003f00001027983 */ /* 0x000ea80000100a00 */
[----:B------:R0:W-:Y:S04]  /*a100*/  STL.64 [R1+0x3e0], R20 ;  /* 0x0003e01401007387 */ /* 0x0001e80000100a00 */
[----:B------:R-:W-:Y:S04]  /*a110*/  STL [R1+0x3e0], R8 ;  /* 0x0003e00801007387 */ /* 0x000fe80000100800 */
[----:B------:R-:W3:Y:S04]  /*a120*/  LDL R27, [R1+0x3e0] ;  /* 0x0003e000011b7983 */ /* 0x000ee80000100800 */
[----:B------:R-:W4:Y:S04]  /*a130*/  LDL R14, [R1+0x3e4] ;  /* 0x0003e400010e7983 */ /* 0x000f280000100800 */
[----:B0-----:R-:W2:Y:S01]  /*a140*/  LDL.64 R20, [R1+0x2e0] ;  /* 0x0002e00001147983 */ /* 0x001ea20000100a00 */
[----:B---3--:R-:W-:Y:S01]  /*a150*/  FADD.FTZ R25, R4, -R27 ;  /* 0x8000001b04197221 */ /* 0x008fe20000010000 */
[----:B------:R-:W-:-:S04]  /*a160*/  FMUL.FTZ R27, R74, R27 ;  /* 0x0000001b4a1b7220 */ /* 0x000fc80000410000 */
[--C-:B------:R-:W-:Y:S02]  /*a170*/  FFMA.FTZ R152, R9, R74, -R27.reuse ;  /* 0x0000004a09987223 */ /* 0x100fe4000001081b */
[----:B----4-:R-:W0:Y:S02]  /*a180*/  SHFL.BFLY PT, R9, R14, 0x2, 0x1f ;  /* 0x0c401f000e097f89 */ /* 0x010e2400000e0000 */
[----:B0-----:R-:W-:Y:S01]  /*a190*/  FMNMX.FTZ R4, R9, R14, !PT ;  /* 0x0000000e09047209 */ /* 0x001fe20007810000 */
[-C--:B------:R-:W-:Y:S01]  /*a1a0*/  FMUL.FTZ R25, R25, R74.reuse ;  /* 0x0000004a19197220 */ /* 0x080fe20000410000 */
[----:B------:R-:W-:Y:S01]  /*a1b0*/  MUFU.EX2 R152, R152 ;  /* 0x0000009800987308 */ /* 0x000fe20000000800 */
[-CC-:B------:R-:W-:Y:S01]  /*a1c0*/  FFMA.FTZ R156, R13, R74.reuse, -R27.reuse ;  /* 0x0000004a0d9c7223 */ /* 0x180fe2000001081b */
[-CC-:B------:R-:W-:Y:S01]  /*a1d0*/  FFMA.FTZ R154, R15, R74.reuse, -R27.reuse ;  /* 0x0000004a0f9a7223 */ /* 0x180fe2000001081b */
[----:B------:R-:W0:Y:S01]  /*a1e0*/  SHFL.BFLY PT, R205, R4, 0x1, 0x1f ;  /* 0x0c201f0004cd7f89 */ /* 0x000e2200000e0000 */
        /* <DEDUP_REMOVED lines=23> */
[----:B0-----:R-:W-:Y:S01]  /*a360*/  FMNMX.FTZ R205, R4, R205, !PT ;  /* 0x000000cd04cd7209 */ /* 0x001fe20007810000 */
[----:B------:R-:W-:Y:S01]  /*a370*/  MUFU.EX2 R154, R154 ;  /* 0x0000009a009a7308 */ /* 0x000fe20000000800 */
[----:B--2---:R-:W-:Y:S01]  /*a380*/  FFMA.FTZ R13, R158, R2, R152 ;  /* 0x000000029e0d7223 */ /* 0x004fe20000010098 */
[----:B------:R-:W2:Y:S02]  /*a390*/  LDL.64 R8, [R1+0x2c0] ;  /* 0x0002c00001087983 */ /* 0x000ea40000100a00 */
[-C--:B------:R-:W-:Y:S01]  /*a3a0*/  FMUL.FTZ R81, R205, R74.reuse ;  /* 0x0000004acd517220 */ /* 0x080fe20000410000 */
[----:B------:R-:W-:Y:S01]  /*a3b0*/  FADD.FTZ R5, R5, -R205 ;  /* 0x800000cd05057221 */ /* 0x000fe20000010000 */
[----:B------:R-:W3:Y:S02]  /*a3c0*/  LDL.64 R14, [R1+0x2d0] ;  /* 0x0002d000010e7983 */ /* 0x000ee40000100a00 */
[-CC-:B------:R-:W-:Y:S01]  /*a3d0*/  FFMA.FTZ R151, R6, R74.reuse, -R81.reuse ;  /* 0x0000004a06977223 */ /* 0x180fe20000010851 */
[----:B------:R-:W-:Y:S01]  /*a3e0*/  FMUL.FTZ R5, R74, R5 ;  /* 0x000000054a057220 */ /* 0x000fe20000410000 */
[-CC-:B------:R-:W-:Y:S01]  /*a3f0*/  FFMA.FTZ R153, R7, R74.reuse, -R81.reuse ;  /* 0x0000004a07997223 */ /* 0x180fe20000010851 */
[-CC-:B------:R-:W-:Y:S01]  /*a400*/  FFMA.FTZ R155, R76, R74.reuse, -R81.reuse ;  /* 0x0000004a4c9b7223 */ /* 0x180fe20000010851 */
[-CC-:B------:R-:W-:Y:S01]  /*a410*/  FFMA.FTZ R150, R150, R74.reuse, -R81.reuse ;  /* 0x0000004a96967223 */ /* 0x180fe20000010851 */
[----:B------:R-:W-:Y:S01]  /*a420*/  MUFU.EX2 R195, R5 ;  /* 0x0000000500c37308 */ /* 0x000fe20000000800 */
[-CC-:B------:R-:W-:Y:S01]  /*a430*/  FFMA.FTZ R157, R72, R74.reuse, -R81.reuse ;  /* 0x0000004a489d7223 */ /* 0x180fe20000010851 */
[-CC-:B------:R-:W-:Y:S01]  /*a440*/  FFMA.FTZ R149, R28, R74.reuse, -R81.reuse ;  /* 0x0000004a1c957223 */ /* 0x180fe20000010851 */
[----:B------:R-:W-:-:S05]  /*a450*/  FFMA.FTZ R159, R36, R74, -R81 ;  /* 0x0000004a249f7223 */ /* 0x000fca0000010851 */
[----:B------:R-:W-:Y:S01]  /*a460*/  MUFU.EX2 R194, R194 ;  /* 0x000000c200c27308 */ /* 0x000fe20000000800 */
[----:B------:R-:W-:Y:S01]  /*a470*/  FFMA.FTZ R148, R148, R74, -R81 ;  /* 0x0000004a94947223 */ /* 0x000fe20000010851 */
[----:B-1----:R-:W-:-:S06]  /*a480*/  FADD.FTZ R13, R156, R13 ;  /* 0x0000000d9c0d7221 */ /* 0x002fcc0000010000 */
[----:B------:R-:W-:Y:S01]  /*a490*/  MUFU.EX2 R192, R192 ;  /* 0x000000c000c07308 */ /* 0x000fe20000000800 */
[----:B------:R-:W-:-:S07]  /*a4a0*/  FFMA.FTZ R161, R34, R74, -R81 ;  /* 0x0000004a22a17223 */ /* 0x000fce0000010851 */
[----:B------:R-:W-:Y:S01]  /*a4b0*/  MUFU.EX2 R191, R191 ;  /* 0x000000bf00bf7308 */ /* 0x000fe20000000800 */
[----:B------:R-:W-:-:S07]  /*a4c0*/  FFMA.FTZ R147, R32, R74, -R81 ;  /* 0x0000004a20937223 */ /* 0x000fce0000010851 */
[----:B------:R-:W-:Y:S01]  /*a4d0*/  MUFU.EX2 R189, R189 ;  /* 0x000000bd00bd7308 */ /* 0x000fe20000000800 */
[-CC-:B------:R-:W-:Y:S01]  /*a4e0*/  FFMA.FTZ R163, R26, R74.reuse, -R81.reuse ;  /* 0x0000004a1aa37223 */ /* 0x180fe20000010851 */
[----:B------:R-:W4:Y:S06]  /*a4f0*/  LDL.64 R86, [R1+0x2f8] ;  /* 0x0002f80001567983 */ /* 0x000f2c0000100a00 */
        /* <DEDUP_REMOVED lines=23> */
[----:B------:R-:W-:-:S07]  /*a670*/  FFMA.FTZ R137, R69, R74, -R81 ;  /* 0x0000004a45897223 */ /* 0x000fce0000010851 */
[----:B------:R-:W-:Y:S01]  /*a680*/  MUFU.EX2 R168, R168 ;  /* 0x000000a800a87308 */ /* 0x000fe20000000800 */
[-CC-:B------:R-:W-:Y:S01]  /*a690*/  FFMA.FTZ R173, R73, R74.reuse, -R81.reuse ;  /* 0x0000004a49ad7223 */ /* 0x180fe20000010851 */
[----:B------:R-:W4:Y:S04]  /*a6a0*/  LDL.64 R50, [R1+0x1d8] ;  /* 0x0001d80001327983 */ /* 0x000f280000100a00 */
[----:B------:R-:W4:Y:S02]  /*a6b0*/  LDL.64 R60, [R1+0x228] ;  /* 0x00022800013c7983 */ /* 0x000f240000100a00 */
[----:B------:R-:W0:Y:S08]  /*a6c0*/  MUFU.EX2 R151, R151 ;  /* 0x0000009700977308 */ /* 0x000e300000000800 */
[----:B------:R-:W-:Y:S01]  /*a6d0*/  MUFU.EX2 R141, R141 ;  /* 0x0000008d008d7308 */ /* 0x000fe20000000800 */
[----:B------:R-:W-:-:S07]  /*a6e0*/  FFMA.FTZ R136, R75, R74, -R81 ;  /* 0x0000004a4b887223 */ /* 0x000fce0000010851 */
[----:B------:R-:W-:Y:S01]  /*a6f0*/  MUFU.EX2 R170, R170 ;  /* 0x000000aa00aa7308 */ /* 0x000fe20000000800 */
[----:B------:R-:W-:Y:S01]  /*a700*/  FFMA.FTZ R175, R77, R74, -R81 ;  /* 0x0000004a4daf7223 */ /* 0x000fe20000010851 */
[----:B------:R-:W2:Y:S04]  /*a710*/  LDL.64 R6, [R1+0x2b0] ;  /* 0x0002b00001067983 */ /* 0x000ea80000100a00 */
[----:B------:R-:W4:Y:S02]  /*a720*/  LDL.64 R54, [R1+0x1f8] ;  /* 0x0001f80001367983 */ /* 0x000f240000100a00 */
[----:B------:R-:W1:Y:S02]  /*a730*/  MUFU.EX2 R153, R153 ;  /* 0x0000009900997308 */ /* 0x000e640000000800 */
[----:B------:R-:W4:Y:S04]  /*a740*/  LDL.64 R64, [R1+0x248] ;  /* 0x0002480001407983 */ /* 0x000f280000100a00 */
[----:B------:R-:W4:Y:S02]  /*a750*/  LDL.64 R90, [R1+0x318] ;  /* 0x00031800015a7983 */ /* 0x000f240000100a00 */
[----:B------:R-:W1:Y:S01]  /*a760*/  MUFU.EX2 R155, R155 ;  /* 0x0000009b009b7308 */ /* 0x000e620000000800 */
[----:B0-----:R-:W-:Y:S01]  /*a770*/  FFMA.FTZ R2, R3, R195, R151 ;  /* 0x000000c303027223 */ /* 0x001fe20000010097 */
[----:B------:R-:W4:Y:S04]  /*a780*/  LDL.64 R4, [R1+0x2a0] ;  /* 0x0002a00001047983 */ /* 0x000f280000100a00 */
[----:B------:R-:W4:Y:S02]  /*a790*/  LDL.64 R28, [R1+0x310] ;  /* 0x00031000011c7983 */ /* 0x000f240000100a00 */
[----:B------:R-:W0:Y:S01]  /*a7a0*/  MUFU.EX2 R150, R150 ;  /* 0x0000009600967308 */ /* 0x000e220000000800 */
[----:B-1----:R-:W-:-:S07]  /*a7b0*/  FADD.FTZ R2, R153, R2 ;  /* 0x0000000299027221 */ /* 0x002fce0000010000 */
[----:B------:R-:W1:Y:S01]  /*a7c0*/  MUFU.EX2 R157, R157 ;  /* 0x0000009d009d7308 */ /* 0x000e620000000800 */
[----:B------:R-:W-:Y:S01]  /*a7d0*/  FADD.FTZ R3, R155, R2 ;  /* 0x000000029b037221 */ /* 0x000fe20000010000 */
[----:B------:R-:W-:Y:S01]  /*a7e0*/  FADD.FTZ R13, R154, R13 ;  /* 0x0000000d9a0d7221 */ /* 0x000fe20000010000 */
[----:B------:R-:W4:Y:S04]  /*a7f0*/  LDL.64 R24, [R1+0x2f0] ;  /* 0x0002f00001187983 */ /* 0x000f280000100a00 */
[----:B------:R-:W4:Y:S01]  /*a800*/  LDL.64 R36, [R1+0x350] ;  /* 0x0003500001247983 */ /* 0x000f220000100a00 */
[----:B------:R-:W1:Y:S01]  /*a810*/  MUFU.EX2 R149, R149 ;  /* 0x0000009500957308 */ /* 0x000e620000000800 */
[----:B0-----:R-:W-:Y:S01]  /*a820*/  FADD.FTZ R2, R150, R3 ;  /* 0x0000000396027221 */ /* 0x001fe20000010000 */
[----:B------:R-:W-:Y:S01]  /*a830*/  FADD.FTZ R13, R194, R13 ;  /* 0x0000000dc20d7221 */ /* 0x000fe20000010000 */
[----:B------:R-:W4:Y:S04]  /*a840*/  LDL.64 R26, [R1+0x300] ;  /* 0x00030000011a7983 */ /* 0x000f280000100a00 */
[----:B------:R-:W4:Y:S01]  /*a850*/  LDL.64 R30, [R1+0x320] ;  /* 0x00032000011e7983 */ /* 0x000f220000100a00 */
[----:B------:R-:W0:Y:S01]  /*a860*/  MUFU.EX2 R159, R159 ;  /* 0x0000009f009f7308 */ /* 0x000e220000000800 */
[----:B-1----:R-:W-:Y:S01]  /*a870*/  FADD.FTZ R56, R157, R2 ;  /* 0x000000029d387221 */ /* 0x002fe20000010000 */
[----:B------:R-:W-:Y:S01]  /*a880*/  FADD.FTZ R2, R192, R13 ;  /* 0x0000000dc0027221 */ /* 0x000fe20000010000 */
[----:B------:R-:W4:Y:S04]  /*a890*/  LDL.64 R32, [R1+0x330] ;  /* 0x0003300001207983 */ /* 0x000f280000100a00 */
[----:B------:R-:W4:Y:S01]  /*a8a0*/  LDL.64 R34, [R1+0x340] ;  /* 0x0003400001227983 */ /* 0x000f220000100a00 */
[----:B------:R-:W1:Y:S01]  /*a8b0*/  MUFU.EX2 R148, R148 ;  /* 0x0000009400947308 */ /* 0x000e620000000800 */
[----:B------:R-:W-:Y:S01]  /*a8c0*/  FADD.FTZ R58, R149, R56 ;  /* 0x00000038953a7221 */ /* 0x000fe20000010000 */
[----:B------:R-:W-:Y:S01]  /*a8d0*/  FADD.FTZ R2, R191, R2 ;  /* 0x00000002bf027221 */ /* 0x000fe20000010000 */
[----:B------:R-:W4:Y:S05]  /*a8e0*/  LDL.64 R42, [R1+0x380] ;  /* 0x00038000012a7983 */ /* 0x000f2a0000100a00 */
[----:B------:R-:W1:Y:S01]  /*a8f0*/  MUFU.EX2 R161, R161 ;  /* 0x000000a100a17308 */ /* 0x000e620000000800 */
[----:B0-----:R-:W-:Y:S01]  /*a900*/  FADD.FTZ R13, R159, R58 ;  /* 0x0000003a9f0d7221 */ /* 0x001fe20000010000 */
[----:B------:R-:W-:Y:S01]  /*a910*/  FADD.FTZ R3, R189, R2 ;  /* 0x00000002bd037221 */ /* 0x000fe20000010000 */
[----:B------:R-:W4:Y:S05]  /*a920*/  LDL.64 R56, [R1+0x208] ;  /* 0x0002080001387983 */ /* 0x000f2a0000100a00 */
[----:B------:R-:W0:Y:S01]  /*a930*/  MUFU.EX2 R147, R147 ;  /* 0x0000009300937308 */ /* 0x000e220000000800 */
[----:B-1----:R-:W-:Y:S01]  /*a940*/  FADD.FTZ R2, R148, R13 ;  /* 0x0000000d94027221 */ /* 0x002fe20000010000 */
[----:B------:R-:W-:Y:S01]  /*a950*/  FADD.FTZ R3, R190, R3 ;  /* 0x00000003be037221 */ /* 0x000fe20000010000 */
[----:B------:R-:W4:Y:S05]  /*a960*/  LDL.64 R58, [R1+0x218] ;  /* 0x00021800013a7983 */ /* 0x000f2a0000100a00 */
        /* <DEDUP_REMOVED lines=10> */
[----:B------:R-:W-:-:S06]  /*aa10*/  FADD.FTZ R2, R162, R3 ;  /* 0x00000003a2027221 */ /* 0x000fcc0000010000 */
[----:B------:R-:W1:Y:S01]  /*aa20*/  MUFU.EX2 R143, R143 ;  /* 0x0000008f008f7308 */ /* 0x000e620000000800 */
[----:B------:R-:W-:Y:S01]  /*aa30*/  FADD.FTZ R70, R146, R13 ;  /* 0x0000000d92467221 */ /* 0x000fe20000010000 */
[----:B------:R-:W-:-:S06]  /*aa40*/  FADD.FTZ R3, R187, R2 ;  /* 0x00000002bb037221 */ /* 0x000fcc0000010000 */
        /* <DEDUP_REMOVED lines=9> */
[----:B------:R-:W-:Y:S01]  /*aae0*/  FADD.FTZ R3, R183, R2 ;  /* 0x00000002b7037221 */ /* 0x000fe20000010000 */
[----:B------:R-:W4:Y:S05]  /*aaf0*/  LDL.64 R76, [R1+0x2a8] ;  /* 0x0002a800014c7983 */ /* 0x000f2a0000100a00 */
[----:B------:R-:W3:Y:S01]  /*ab00*/  MUFU.EX2 R140, R140 ;  /* 0x0000008c008c7308 */ /* 0x000ee20000000800 */
[----:B0-----:R-:W-:Y:S01]  /*ab10*/  FADD.FTZ R2, R142, R13 ;  /* 0x0000000d8e027221 */ /* 0x001fe20000010000 */
[----:B------:R-:W-:-:S06]  /*ab20*/  FADD.FTZ R3, R166, R3 ;  /* 0x00000003a6037221 */ /* 0x000fcc0000010000 */
[----:B------:R-:W0:Y:S01]  /*ab30*/  MUFU.EX2 R171, R171 ;  /* 0x000000ab00ab7308 */ /* 0x000e220000000800 */
[----:B------:R-:W-:Y:S01]  /*ab40*/  FFMA.FTZ R13, R79, R74, -R81 ;  /* 0x0000004a4f0d7223 */ /* 0x000fe20000010851 */
[----:B-1----:R-:W-:-:S06]  /*ab50*/  FADD.FTZ R79, R169, R2 ;  /* 0x00000002a94f7221 */ /* 0x002fcc0000010000 */
[----:B------:R-:W1:Y:S01]  /*ab60*/  MUFU.EX2 R137, R137 ;  /* 0x0000008900897308 */ /* 0x000e620000000800 */
[----:B------:R-:W-:-:S07]  /*ab70*/  FADD.FTZ R2, R168, R3 ;  /* 0x00000003a8027221 */ /* 0x000fce0000010000 */
[----:B------:R-:W1:Y:S01]  /*ab80*/  MUFU.EX2 R182, R182 ;  /* 0x000000b600b67308 */ /* 0x000e620000000800 */
[----:B---3--:R-:W-:Y:S01]  /*ab90*/  FADD.FTZ R82, R140, R79 ;  /* 0x0000004f8c527221 */ /* 0x008fe20000010000 */
[----:B------:R-:W-:Y:S01]  /*aba0*/  FADD.FTZ R3, R141, R2 ;  /* 0x000000028d037221 */ /* 0x000fe20000010000 */
[----:B------:R-:W3:Y:S05]  /*abb0*/  LDL.64 R74, [R1+0x298] ;  /* 0x00029800014a7983 */ /* 0x000eea0000100a00 */
[----:B------:R-:W-:Y:S08]  /*abc0*/  MUFU.EX2 R181, R181 ;  /* 0x000000b500b57308 */ /* 0x000ff00000000800 */
[----:B------:R-:W1:Y:S01]  /*abd0*/  MUFU.EX2 R173, R173 ;  /* 0x000000ad00ad7308 */ /* 0x000e620000000800 */
[----:B0-----:R-:W-:Y:S01]  /*abe0*/  FADD.FTZ R2, R171, R82 ;  /* 0x00000052ab027221 */ /* 0x001fe20000010000 */
[----:B------:R-:W-:Y:S01]  /*abf0*/  FADD.FTZ R3, R170, R3 ;  /* 0x00000003aa037221 */ /* 0x000fe20000010000 */
[----:B------:R-:W3:Y:S05]  /*ac00*/  LDL.64 R78, [R1+0x2b8] ;  /* 0x0002b800014e7983 */ /* 0x000eea0000100a00 */
[----:B------:R-:W-:Y:S08]  /*ac10*/  MUFU.EX2 R172, R172 ;  /* 0x000000ac00ac7308 */ /* 0x000ff00000000800 */
[----:B------:R-:W0:Y:S01]  /*ac20*/  MUFU.EX2 R136, R136 ;  /* 0x0000008800887308 */ /* 0x000e220000000800 */
[----:B-1----:R-:W-:Y:S01]  /*ac30*/  FADD.FTZ R84, R137, R2 ;  /* 0x0000000289547221 */ /* 0x002fe20000010000 */
[----:B------:R-:W-:Y:S01]  /*ac40*/  FADD.FTZ R2, R182, R3 ;  /* 0x00000003b6027221 */ /* 0x000fe20000010000 */
[----:B------:R-:W3:Y:S05]  /*ac50*/  LDL.64 R80, [R1+0x2c8] ;  /* 0x0002c80001507983 */ /* 0x000eea0000100a00 */
        /* <DEDUP_REMOVED lines=11> */
[----:B------:R-:W-:Y:S01]  /*ad10*/  FADD.FTZ R95, R174, R3 ;  /* 0x00000003ae5f7221 */ /* 0x000fe20000010000 */
[----:B------:R-:W3:Y:S02]  /*ad20*/  LDL.64 R88, [R1+0x308] ;  /* 0x0003080001587983 */ /* 0x000ee40000100a00 */
[----:B------:R-:W-:Y:S01]  /*ad30*/  FADD.FTZ R3, R13, R2 ;  /* 0x000000020d037221 */ /* 0x000fe20000010000 */
[----:B------:R-:W-:-:S02]  /*ad40*/  FADD.FTZ R2, R180, R95 ;  /* 0x0000005fb4027221 */ /* 0x000fc40000010000 */
[----:B------:R-:W3:Y:S04]  /*ad50*/  LDL.64 R94, [R1+0x338] ;  /* 0x00033800015e7983 */ /* 0x000ee80000100a00 */
[----:B------:R0:W-:Y:S02]  /*ad60*/  STL.64 [R1+0x3f0], R2 ;  /* 0x0003f00201007387 */ /* 0x0001e40000100a00 */
[C---:B0-----:R-:W-:Y:S01]  /*ad70*/  FMUL.FTZ R3, R158.reuse, R185 ;  /* 0x000000b99e037220 */ /* 0x041fe20000410000 */
[----:B------:R-:W-:-:S05]  /*ad80*/  FMUL.FTZ R2, R158, R184 ;  /* 0x000000b89e027220 */ /* 0x000fca0000410000 */
[----:B------:R0:W-:Y:S04]  /*ad90*/  STL.64 [R1+0x3c0], R2 ;  /* 0x0003c00201007387 */ /* 0x0001e80000100a00 */
[----:B0-----:R0:W5:Y:S01]  /*ada0*/  LDL.64 R2, [R1+0x1c0] ;  /* 0x0001c00001027983 */ /* 0x0011620000100a00 */
        /* <DEDUP_REMOVED lines=106> */
[----:B------:R0:W-:Y:S01]  /*b450*/  STL.64 [R1+0x3c8], R144 ;  /* 0x0003c89001007387 */ /* 0x0001e20000100a00 */
[C---:B------:R-:W-:Y:S01]  /*b460*/  FMUL.FTZ R73, R195.reuse, R73 ;  /* 0x00000049c3497220 */ /* 0x040fe20000410000 */
[----:B------:R-:W-:-:S02]  /*b470*/  FMUL.FTZ R72, R195, R72 ;  /* 0x00000048c3487220 */ /* 0x000fc40000410000 */
[----:B------:R0:W-:Y:S01]  /*b480*/  STL.64 [R1+0x1d0], R138 ;  /* 0x0001d08a01007387 */ /* 0x0001e20000100a00 */
[----:B------:R-:W-:-:S03]  /*b490*/  LOP3.LUT R193, R193, 0x1, RZ, 0xfc, !PT ;  /* 0x00000001c1c17812 */ /* 0x000fc600078efcff */
[----:B------:R0:W-:Y:S04]  /*b4a0*/  STL.64 [R1+0x1e0], R134 ;  /* 0x0001e08601007387 */ /* 0x0001e80000100a00 */
[----:B------:R0:W-:Y:S04]  /*b4b0*/  STL.64 [R1+0x1f0], R132 ;  /* 0x0001f08401007387 */ /* 0x0001e80000100a00 */
[----:B------:R0:W-:Y:S04]  /*b4c0*/  STL.64 [R1+0x200], R130 ;  /* 0x0002008201007387 */ /* 0x0001e80000100a00 */
[----:B------:R0:W-:Y:S01]  /*b4d0*/  STL.64 [R1+0x210], R128 ;  /* 0x0002108001007387 */ /* 0x0001e20000100a00 */
[C---:B------:R-:W-:Y:S01]  /*b4e0*/  FMUL.FTZ R71, R195.reuse, R71 ;  /* 0x00000047c3477220 */ /* 0x040fe20000410000 */
[----:B------:R-:W-:-:S02]  /*b4f0*/  FMUL.FTZ R70, R195, R70 ;  /* 0x00000046c3467220 */ /* 0x000fc40000410000 */
[----:B------:R0:W-:Y:S04]  /*b500*/  STL.64 [R1+0x220], R126 ;  /* 0x0002207e01007387 */ /* 0x0001e80000100a00 */
[----:B------:R0:W-:Y:S04]  /*b510*/  STL [R1+0x3e4], R205 ;  /* 0x0003e4cd01007387 */ /* 0x0001e80000100800 */
[----:B------:R0:W-:Y:S01]  /*b520*/  STL.64 [R1+0x230], R124 ;  /* 0x0002307c01007387 */ /* 0x0001e20000100a00 */
[C---:B------:R-:W-:Y:S01]  /*b530*/  FMUL.FTZ R77, R195.reuse, R77 ;  /* 0x0000004dc34d7220 */ /* 0x040fe20000410000 */
[----:B------:R-:W-:-:S02]  /*b540*/  FMUL.FTZ R76, R195, R76 ;  /* 0x0000004cc34c7220 */ /* 0x000fc40000410000 */
[----:B------:R0:W-:Y:S04]  /*b550*/  STL.64 [R1+0x240], R122 ;  /* 0x0002407a01007387 */ /* 0x0001e80000100a00 */
[----:B------:R0:W-:Y:S04]  /*b560*/  STL.64 [R1+0x250], R120 ;  /* 0x0002507801007387 */ /* 0x0001e80000100a00 */
[----:B------:R0:W-:Y:S04]  /*b570*/  STL.64 [R1+0x260], R118 ;  /* 0x0002607601007387 */ /* 0x0001e80000100a00 */
[----:B------:R0:W-:Y:S04]  /*b580*/  STL.64 [R1+0x270], R116 ;  /* 0x0002707401007387 */ /* 0x0001e80000100a00 */
[----:B------:R0:W-:Y:S04]  /*b590*/  STL.64 [R1+0x280], R114 ;  /* 0x0002807201007387 */ /* 0x0001e80000100a00 */
[----:B------:R0:W-:Y:S04]  /*b5a0*/  STL.64 [R1+0x290], R96 ;  /* 0x0002906001007387 */ /* 0x0001e80000100a00 */
[----:B------:R0:W-:Y:S01]  /*b5b0*/  STL.64 [R1+0x2a0], R4 ;  /* 0x0002a00401007387 */ /* 0x0001e20000100a00 */
[C---:B---3--:R-:W-:Y:S01]  /*b5c0*/  FMUL.FTZ R75, R195.reuse, R75 ;  /* 0x0000004bc34b7220 */ /* 0x048fe20000410000 */
[----:B------:R-:W-:-:S02]  /*b5d0*/  FMUL.FTZ R74, R195, R74 ;  /* 0x0000004ac34a7220 */ /* 0x000fc40000410000 */
[----:B------:R0:W-:Y:S04]  /*b5e0*/  STL.64 [R1+0x2b0], R6 ;  /* 0x0002b00601007387 */ /* 0x0001e80000100a00 */
[----:B------:R0:W-:Y:S04]  /*b5f0*/  STL.64 [R1+0x2c0], R8 ;  /* 0x0002c00801007387 */ /* 0x0001e80000100a00 */
[----:B------:R0:W-:Y:S01]  /*b600*/  STL.64 [R1+0x2d0], R14 ;  /* 0x0002d00e01007387 */ /* 0x0001e20000100a00 */
[C---:B------:R-:W-:Y:S01]  /*b610*/  FMUL.FTZ R79, R195.reuse, R79 ;  /* 0x0000004fc34f7220 */ /* 0x040fe20000410000 */
        /* <DEDUP_REMOVED lines=15> */
[C---:B------:R-:W-:Y:S01]  /*b710*/  FMUL.FTZ R84, R195.reuse, R84 ;  /* 0x00000054c3547220 */ /* 0x040fe20000410000 */
[C---:B------:R-:W-:Y:S01]  /*b720*/  FMUL.FTZ R89, R195.reuse, R89 ;  /* 0x00000059c3597220 */ /* 0x040fe20000410000 */
[C---:B------:R-:W-:Y:S01]  /*b730*/  FMUL.FTZ R88, R195.reuse, R88 ;  /* 0x00000058c3587220 */ /* 0x040fe20000410000 */
[----:B------:R0:W-:Y:S04]  /*b740*/  STL.64 [R1+0x370], R40 ;  /* 0x0003702801007387 */ /* 0x0001e80000100a00 */
        /* <DEDUP_REMOVED lines=37> */
[----:B------:R-:W-:Y:S01]  /*b9a0*/  ISETP.NE.AND P1, PT, R193, 0x3, PT ;  /* 0x00000003c100780c */ /* 0x000fe20003f25270 */
[----:B------:R-:W-:Y:S01]  /*b9b0*/  BSSY B0, `(.L_x_10966) ;  /* 0x000001b000007945 */ /* 0x000fe20003800000 */
        /* <DEDUP_REMOVED lines=24> */
[----:B0-----:R-:W-:Y:S06]  /*bb40*/  @!P1 BRA `(.L_x_10967) ;  /* 0x0000000000049947 */ /* 0x001fec0003800000 */
[----:B------:R-:W-:Y:S01]  /*bb50*/  BPT.TRAP 0x1 ;  /* 0x000000040000795c */ /* 0x000fe20000300000 */
.L_x_10967:
[----:B------:R-:W-:Y:S05]  /*bb60*/  BSYNC B0 ;  /* 0x0000000000007941 */ /* 0x000fea0003800000 */
.L_x_10966:
        /* <DEDUP_REMOVED lines=8> */
.L_x_10969:
[----:B------:R-:W-:Y:S05]  /*bbf0*/  BSYNC B0 ;  /* 0x0000000000007941 */ /* 0x000fea0003800000 */
.L_x_10968:
[----:B------:R-:W-:Y:S04]  /*bc00*/  BSSY B0, `(.L_x_10970) ;  /* 0x0000004000007945 */ /* 0x000fe80003800000 */
[----:B-1----:R-:W-:Y:S05]  /*bc10*/  @P0 BRA `(.L_x_10971) ;  /* 0x0000000000080947 */ /* 0x002fea0003800000 */
[----:B------:R-:W1:Y:S02]  /*bc20*/  SYNCS.PHASECHK.TRANS64.TRYWAIT P0, [R2+URZ], R3 ;  /* 0x00000003020075a7 */ /* 0x000e64000800017f */
[----:B-1----:R-:W-:Y:S05]  /*bc30*/  @!P0 BRA `(.L_x_10972) ;  /* 0x0000012400188947 */ /* 0x002fea0003800000 */
.L_x_10971:
[----:B------:R-:W-:Y:S05]  /*bc40*/  BSYNC B0 ;  /* 0x0000000000007941 */ /* 0x000fea0003800000 */
.L_x_10970:
        /* <DEDUP_REMOVED lines=129> */
[----:B------:R2:W-:Y:S06]  /*c460*/  BAR.SYNC.DEFER_BLOCKING R204, 0x100 ;  /* 0x000400cc0000751d */ /* 0x0005ec0000010000 */
[----:B01----:R-:W4:Y:S04]  /*c470*/  LD.E.64 R2, desc[UR36][R16.64+0x80] ;  /* 0x0000802410027980 */ /* 0x003f28000c101b00 */
[----:B--2---:R0:W-:Y:S04]  /*c480*/  STL [R1+0x1d0], R4 ;  /* 0x0001d00401007387 */ /* 0x0041e80000100800 */
[----:B---3--:R1:W-:Y:S04]  /*c490*/  STL [R1+0x2c8], R5 ;  /* 0x0002c80501007387 */ /* 0x0083e80000100800 */
[----:B0-----:R-:W2:Y:S04]  /*c4a0*/  LDL R4, [R1+0x68] ;  /* 0x0000680001047983 */ /* 0x001ea80000100800 */
[----:B-1----:R-:W3:Y:S04]  /*c4b0*/  LDL R5, [R1+0x1c0] ;  /* 0x0001c00001057983 */ /* 0x002ee80000100800 */
        /* <DEDUP_REMOVED lines=126> */
[----:B0-----:R-:W3:Y:S04]  /*cca0*/  LDL.128 R24, [R1+0x1d0] ;  /* 0x0001d00001187983 */ /* 0x001ee80000100c00 */
[----:B-1----:R-:W3:Y:S04]  /*ccb0*/  LDL.128 R28, [R1+0x1e0] ;  /* 0x0001e000011c7983 */ /* 0x002ee80000100c00 */
[----:B----4-:R-:W4:Y:S04]  /*ccc0*/  LDL.128 R32, [R1+0x1f0] ;  /* 0x0001f00001207983 */ /* 0x010f280000100c00 */
[----:B--2---:R-:W4:Y:S04]  /*ccd0*/  LDL.128 R36, [R1+0x200] ;  /* 0x0002000001247983 */ /* 0x004f280000100c00 */
[----:B---3--:R-:W4:Y:S04]  /*cce0*/  LDL.128 R40, [R1+0x210] ;  /* 0x0002100001287983 */ /* 0x008f280000100c00 */
        /* <DEDUP_REMOVED lines=27> */
[----:B------:R-:W-:Y:S01]  /*cea0*/  IMAD R2, R5, 0xc00, R2 ;  /* 0x00000c0005027824 */ /* 0x000fe200078e0202 */
[----:B------:R-:W-:-:S02]  /*ceb0*/  ISETP.NE.U32.AND P0, PT, R4, RZ, PT ;  /* 0x000000ff0400720c */ /* 0x000fc40003f05070 */
[----:B------:R-:W-:Y:S02]  /*cec0*/  R2UR UR7, R3 ;  /* 0x00000000030772ca */ /* 0x000fe400000e0000 */
[----:B------:R-:W-:-:S09]  /*ced0*/  R2UR UR6, R2 ;  /* 0x00000000020672ca */ /* 0x000fd200000e0000 */
[----:B------:R-:W-:Y:S01]  /*cee0*/  VOTEU.ANY UP0, P0 ;  /* 0x00000000003f7886 */ /* 0x000fe20000000100 */
[----:B------:R-:W-:Y:S02]  /*cef0*/  VIADD R4, R2, 0x80 ;  /* 0x0000008002047836 */ /* 0x000fe40000000000 */
[----:B------:R-:W-:Y:S01]  /*cf00*/  IMAD.MOV.U32 R5, RZ, RZ, R3 ;  /* 0x000000ffff057224 */ /* 0x000fe200078e0003 */
[----:B----4-:R-:W-:-:S06]  /*cf10*/  WARPGROUP.ARRIVE ;  /* 0x00000000000079c5 */ /* 0x010fcc0000000000 */
[----:B------:R-:W-:Y:S01]  /*cf20*/  HGMMA.64x256x16.F32.BF16 R24, R152, gdesc[UR4].tnspB, R24, UP0, gsb0 ;  /* 0x43e0000498187df0 */ /* 0x000fe2000b801818 */
        /* <DEDUP_REMOVED lines=230> */
[----:B---3--:R-:W3:Y:S04]  /*dd90*/  LDL R80, [R1+0x1dc] ;  /* 0x0001dc0001507983 */ /* 0x008ee80000100800 */
[----:B------:R-:W3:Y:S04]  /*dda0*/  LDL R4, [R1+0x1e0] ;  /* 0x0001e00001047983 */ /* 0x000ee80000100800 */
[----:B------:R-:W3:Y:S04]  /*ddb0*/  LDL R82, [R1+0x1e4] ;  /* 0x0001e40001527983 */ /* 0x000ee80000100800 */
[----:B----4-:R-:W4:Y:S04]  /*ddc0*/  LDL R84, [R1+0x1e8] ;  /* 0x0001e80001547983 */ /* 0x010f280000100800 */
[----:B------:R-:W4:Y:S04]  /*ddd0*/  LDL R86, [R1+0x1ec] ;  /* 0x0001ec0001567983 */ /* 0x000f280000100800 */
[----:B------:R-:W4:Y:S04]  /*dde0*/  LDL R6, [R1+0x1f0] ;  /* 0x0001f00001067983 */ /* 0x000f280000100800 */
[----:B0-----:R-:W4:Y:S04]  /*ddf0*/  LDL R88, [R1+0x1f4] ;  /* 0x0001f40001587983 */ /* 0x001f280000100800 */
        /* <DEDUP_REMOVED lines=257> */
.L_x_10974:
[----:B------:R-:W-:Y:S05]  /*ee10*/  BSYNC B0 ;  /* 0x0000000000007941 */ /* 0x000fea0003800000 */
.L_x_10973:
        /* <DEDUP_REMOVED lines=9> */
.L_x_10956:
[----:B------:R-:W-:-:S13]  /*eeb0*/  ISETP.GE.AND P0, PT, R10, UR43, PT ;  /* 0x0000002b0a007c0c */ /* 0x000fda000bf06270 */
[----:B------:R-:W-:Y:S05]  /*eec0*/  @!P0 BRA `(.L_x_10976) ;  /* 0x0000007000f88947 */ /* 0x000fea0003800000 */
.L_x_11009:
        /* <DEDUP_REMOVED lines=20> */
.L_x_10978:
[----:B------:R-:W-:Y:S05]  /*f010*/  BSYNC B0 ;  /* 0x0000000000007941 */ /* 0x000fea0003800000 */
.L_x_10977:
        /* <DEDUP_REMOVED lines=9> */
.L_x_10980:
[----:B------:R-:W-:Y:S05]  /*f0b0*/  BSYNC B0 ;  /* 0x0000000000007941 */ /* 0x000fea0003800000 */
.L_x_10979:
[----:B------:R-:W-:Y:S04]  /*f0c0*/  BSSY B0, `(.L_x_10981) ;  /* 0x0000006000007945 */ /* 0x000fe80003800000 */
[----:B--2---:R-:W-:Y:S05]  /*f0d0*/  @P0 BRA `(.L_x_10982) ;  /* 0x0000000000100947 */ /* 0x004fea0003800000 */
[----:B-----5:R-:W-:Y:S01]  /*f0e0*/  IMAD R6, R6, 0x8, R3 ;  /* 0x0000000806067824 */ /* 0x020fe200078e0203 */
[----:B------:R-:W-:-:S04]  /*f0f0*/  SHF.L.U32 R7, R7, 0x1f, RZ ;  /* 0x0000001f07077819 */ /* 0x000fc800000006ff */
[----:B------:R-:W2:Y:S02]  /*f100*/  SYNCS.PHASECHK.TRANS64.TRYWAIT P0, [R6+URZ], R7 ;  /* 0x00000007060075a7 */ /* 0x000ea4000800017f */
[----:B--2---:R-:W-:Y:S05]  /*f110*/  @!P0 BRA `(.L_x_10983) ;  /* 0x000000ec00f48947 */ /* 0x004fea0003800000 */
.L_x_10982:
[----:B------:R-:W-:Y:S05]  /*f120*/  BSYNC B0 ;  /* 0x0000000000007941 */ /* 0x000fea0003800000 */
.L_x_10981:
        /* <DEDUP_REMOVED lines=11> */
[----:B------:R-:W2:Y:S01]  /*f1e0*/  LDL R13, [R1] ;  /* 0x00000000010d7983 */ /* 0x000ea20000100800 */
[----:B------:R-:W-:Y:S02]  /*f1f0*/  VIADD R6, R2, 0x2 ;  /* 0x0000000202067836 */ /* 0x000fe40000000000 */
[----:B------:R-:W-:Y:S01]  /*f200*/  IMAD.MOV.U32 R7, RZ, RZ, R3 ;  /* 0x000000ffff077224 */ /* 0x000fe200078e0003 */
[----:B------:R0:W5:Y:S01]  /*f210*/  LDL R11, [R1+0x1c0] ;  /* 0x0001c000010b7983 */ /* 0x0001620000100800 */
[----:B---3--:R-:W-:Y:S02]  /*f220*/  R2UR UR4, R20 ;  /* 0x00000000140472ca */ /* 0x008fe400000e0000 */
[----:B------:R-:W-:Y:S01]  /*f230*/  R2UR UR5, R21 ;  /* 0x00000000150572ca */ /* 0x000fe200000e0000 */
[----:B------:R0:W5:-:S12]  /*f240*/  LDL R20, [R1+0xc] ;  /* 0x00000c0001147983 */ /* 0x0001580000100800 */
        /* <DEDUP_REMOVED lines=41> */
.L_x_10985:
[----:B------:R-:W-:Y:S05]  /*f4e0*/  BSYNC B0 ;  /* 0x0000000000007941 */ /* 0x000fea0003800000 */
.L_x_10984:
[----:B------:R-:W2:Y:S02]  /*f4f0*/  LDL.64 R2, [R1+0x20] ;  /* 0x0000200001027983 */ /* 0x000ea40000100a00 */
[----:B--2---:R-:W-:-:S05]  /*f500*/  MOV R2, R2 ;  /* 0x0000000200027202 */ /* 0x004fca0000000f00 */
[----:B-----5:R-:W-:-:S05]  /*f510*/  IMAD R11, R11, 0x8, R2 ;  /* 0x000000080b0b7824 */ /* 0x020fca00078e0202 */
[----:B------:R-:W-:-:S04]  /*f520*/  PRMT R11, R20, 0x654, R11 ;  /* 0x00000654140b7816 */ /* 0x000fc8000000000b */
[----:B------:R0:W-:Y:S01]  /*f530*/  SYNCS.ARRIVE.TRANS64.RED.A1T0 RZ, [R11+URZ], RZ ;  /* 0x000000ff0bff79a7 */ /* 0x0001e2000810043f */
[----:B------:R-:W2:Y:S04]  /*f540*/  LDL.64 R8, [R1+0x140] ;  /* 0x0001400001087983 */ /* 0x000ea80000100a00 */
[----:B------:R-:W3:Y:S04]  /*f550*/  LDL R2, [R12+0x24] ;  /* 0x000024000c027983 */ /* 0x000ee80000100800 */
[----:B0-----:R-:W4:Y:S04]  /*f560*/  LDL R11, [R12] ;  /* 0x000000000c0b7983 */ /* 0x001f280000100800 */
[----:B------:R-:W4:Y:S04]  /*f570*/  LDL R13, [R1+0x50] ;  /* 0x00005000010d7983 */ /* 0x000f280000100800 */
[----:B------:R-:W4:Y:S04]  /*f580*/  LDL R4, [R12+0x18] ;  /* 0x000018000c047983 */ /* 0x000f280000100800 */
[----:B------:R-:W4:Y:S04]  /*f590*/  LDL R3, [R12+0x4] ;  /* 0x000004000c037983 */ /* 0x000f280000100800 */
[----:B------:R-:W4:Y:S04]  /*f5a0*/  LDL R6, [R12+0xc] ;  /* 0x00000c000c067983 */ /* 0x000f280000100800 */
[----:B------:R-:W4:Y:S04]  /*f5b0*/  LDL R5, [R12+0x10] ;  /* 0x000010000c057983 */ /* 0x000f280000100800 */
[----:B------:R-:W4:Y:S04]  /*f5c0*/  LDL R7, [R12+0x14] ;  /* 0x000014000c077983 */ /* 0x000f280000100800 */
[----:B--2---:R-:W2:Y:S01]  /*f5d0*/  LD.E R8, desc[UR36][R8.64] ;  /* 0x0000002408087980 */ /* 0x004ea2000c101900 */
[----:B---3--:R-:W-:-:S03]  /*f5e0*/  ISETP.NE.AND P0, PT, R2, 0x1, PT ;  /* 0x000000010200780c */ /* 0x008fc60003f05270 */
[----:B------:R-:W3:Y:S10]  /*f5f0*/  LDL R2, [R12+0x8] ;  /* 0x000008000c027983 */ /* 0x000ef40000100800 */
[----:B------:R-:W3:Y:S04]  /*f600*/  @P0 LDL R14, [R12+0x28] ;  /* 0x000028000c0e0983 */ /* 0x000ee80000100800 */
[----:B------:R-:W3:Y:S01]  /*f610*/  @P0 LDL R15, [R12+0x2c] ;  /* 0x00002c000c0f0983 */ /* 0x000ee20000100800 */
[----:B----4-:R-:W-:Y:S01]  /*f620*/  ISETP.GE.AND P1, PT, R4, 0x1, PT ;  /* 0x000000010400780c */ /* 0x010fe20003f26270 */
[----:B------:R-:W-:Y:S01]  /*f630*/  BSSY B0, `(.L_x_10986) ;  /* 0x00000a6000007945 */ /* 0x000fe20003800000 */
[-C--:B--2---:R-:W-:Y:S01]  /*f640*/  FMUL.FTZ R79, R40, R8.reuse ;  /* 0x00000008284f7220 */ /* 0x084fe20000410000 */
[-C--:B------:R-:W-:Y:S01]  /*f650*/  FMUL.FTZ R40, R42, R8.reuse ;  /* 0x000000082a287220 */ /* 0x080fe20000410000 */
[----:B------:R-:W-:Y:S01]  /*f660*/  SHF.R.S32.HI R42, RZ, 0x1f, R11 ;  /* 0x0000001fff2a7819 */ /* 0x000fe2000001140b */
[-C--:B------:R-:W-:Y:S01]  /*f670*/  FMUL.FTZ R73, R28, R8.reuse ;  /* 0x000000081c497220 */ /* 0x080fe20000410000 */
[-C--:B------:R-:W-:Y:S01]  /*f680*/  FMUL.FTZ R28, R38, R8.reuse ;  /* 0x00000008261c7220 */ /* 0x080fe20000410000 */
[-C--:B------:R-:W-:Y:S01]  /*f690*/  FMUL.FTZ R38, R43, R8.reuse ;  /* 0x000000082b267220 */ /* 0x080fe20000410000 */
[----:B------:R-:W-:Y:S01]  /*f6a0*/  FMUL.FTZ R44, R44, R8 ;  /* 0x000000082c2c7220 */ /* 0x000fe20000410000 */
[----:B------:R-:W-:-:S03]  /*f6b0*/  LEA.HI R43, R42, R11, RZ, 0x7 ;  /* 0x0000000b2a2b7211 */ /* 0x000fc600078f38ff */
[----:B------:R0:W1:Y:S01]  /*f6c0*/  MUFU.TANH R81, R44 ;  /* 0x0000002c00517308 */ /* 0x0000620000002400 */
[----:B------:R-:W-:Y:S01]  /*f6d0*/  FMUL.FTZ R45, R45, R8 ;  /* 0x000000082d2d7220 */ /* 0x000fe20000410000 */
[----:B0-----:R-:W-:-:S06]  /*f6e0*/  LOP3.LUT R44, R43, 0xffffff80, RZ, 0xc0, !PT ;  /* 0xffffff802b2c7812 */ /* 0x001fcc00078ec0ff */
[----:B------:R0:W2:Y:S01]  /*f6f0*/  MUFU.TANH R83, R45 ;  /* 0x0000002d00537308 */ /* 0x0000a20000002400 */
[----:B------:R-:W-:Y:S02]  /*f700*/  IMAD.IADD R44, R11, 0x1, -R44 ;  /* 0x000000010b2c7824 */ /* 0x000fe400078e0a2c */
[-C--:B------:R-:W-:Y:S01]  /*f710*/  FMUL.FTZ R76, R36, R8.reuse ;  /* 0x00000008244c7220 */ /* 0x080fe20000410000 */
[-C--:B------:R-:W-:Y:S02]  /*f720*/  FMUL.FTZ R48, R48, R8.reuse ;  /* 0x0000000830307220 */ /* 0x080fe40000410000 */
[----:B0-----:R-:W-:Y:S01]  /*f730*/  SHF.R.S32.HI R45, RZ, 0x1f, R44 ;  /* 0x0000001fff2d7819 */ /* 0x001fe2000001142c */
[----:B------:R-:W-:Y:S01]  /*f740*/  FMUL.FTZ R36, R46, R8 ;  /* 0x000000082e247220 */ /* 0x000fe20000410000 */
[----:B------:R0:W4:Y:S02]  /*f750*/  MUFU.TANH R85, R48 ;  /* 0x0000003000557308 */ /* 0x0001240000002400 */
[----:B------:R-:W-:Y:S01]  /*f760*/  LEA.HI R46, R45, R44, RZ, 0x2 ;  /* 0x0000002c2d2e7211 */ /* 0x000fe200078f10ff */
[-C--:B------:R-:W-:Y:S01]  /*f770*/  FMUL.FTZ R142, R47, R8.reuse ;  /* 0x000000082f8e7220 */ /* 0x080fe20000410000 */
[-C--:B------:R-:W-:Y:S01]  /*f780*/  FMUL.FTZ R9, R26, R8.reuse ;  /* 0x000000081a097220 */ /* 0x080fe20000410000 */
[----:B------:R-:W-:Y:S01]  /*f790*/  FMUL.FTZ R26, R34, R8 ;  /* 0x00000008221a7220 */ /* 0x000fe20000410000 */
[----:B------:R-:W-:-:S02]  /*f7a0*/  SHF.R.S32.HI R47, RZ, 0x2, R46 ;  /* 0x00000002ff2f7819 */ /* 0x000fc4000001142e */
[----:B0-----:R-:W-:Y:S02]  /*f7b0*/  LEA.HI R48, R42, R11, RZ, 0x2 ;  /* 0x0000000b2a307211 */ /* 0x001fe400078f10ff */
[----:B------:R-:W-:Y:S01]  /*f7c0*/  SHF.R.S32.HI R42, RZ, 0x1f, R46 ;  /* 0x0000001fff2a7819 */ /* 0x000fe2000001142e */
[----:B------:R-:W-:Y:S01]  /*f7d0*/  FMUL.FTZ R34, R50, R8 ;  /* 0x0000000832227220 */ /* 0x000fe20000410000 */
[----:B------:R-:W-:Y:S02]  /*f7e0*/  LOP3.LUT R50, R48, 0xfffffffc, RZ, 0xc0, !PT ;  /* 0xfffffffc30327812 */ /* 0x000fe400078ec0ff */
[----:B------:R-:W-:Y:S02]  /*f7f0*/  LEA.HI R48, R42, R47, RZ, 0x3 ;  /* 0x0000002f2a307211 */ /* 0x000fe400078f18ff */
[----:B------:R-:W-:Y:S02]  /*f800*/  SHF.R.S32.HI R42, RZ, 0x7, R43 ;  /* 0x00000007ff2a7819 */ /* 0x000fe4000001142b */
[----:B------:R-:W-:-:S02]  /*f810*/  LOP3.LUT R48, R48, 0xfffffff8, RZ, 0xc0, !PT ;  /* 0xfffffff830307812 */ /* 0x000fc400078ec0ff */
[----:B------:R-:W-:Y:S01]  /*f820*/  LEA.HI R45, R45, R44, RZ, 0x5 ;  /* 0x0000002c2d2d7211 */ /* 0x000fe200078f28ff */
[----:B------:R-:W-:Y:S01]  /*f830*/  IMAD.IADD R50, R11, 0x1, -R50 ;  /* 0x000000010b327824 */ /* 0x000fe200078e0a32 */
[----:B------:R-:W-:Y:S01]  /*f840*/  LEA.HI R43, R43, R42, RZ, 0x1 ;  /* 0x0000002a2b2b7211 */ /* 0x000fe200078f08ff */
[----:B------:R-:W-:Y:S01]  /*f850*/  IMAD.IADD R47, R47, 0x1, -R48 ;  /* 0x000000012f2f7824 */ /* 0x000fe200078e0a30 */
[----:B------:R-:W-:Y:S02]  /*f860*/  SHF.R.S32.HI R48, RZ, 0x5, R45 ;  /* 0x00000005ff307819 */ /* 0x000fe4000001142d */
[----:B------:R-:W-:Y:S02]  /*f870*/  LOP3.LUT R43, R43, 0x3fffffe, RZ, 0xc0, !PT ;  /* 0x03fffffe2b2b7812 */ /* 0x000fe400078ec0ff */
[----:B------:R-:W-:Y:S01]  /*f880*/  LEA.HI R11, R50, R50, RZ, 0x1 ;  /* 0x00000032320b7211 */ /* 0x000fe200078f08ff */
[----:B------:R-:W-:Y:S02]  /*f890*/  IMAD R48, R13, 0x8, R48 ;  /* 0x000000080d307824 */ /* 0x000fe400078e0230 */
[----:B------:R-:W-:Y:S01]  /*f8a0*/  IMAD.IADD R43, R42, 0x1, -R43 ;  /* 0x000000012a2b7824 */ /* 0x000fe200078e0a2b */
[----:B------:R-:W-:Y:S01]  /*f8b0*/  LOP3.LUT R11, R11, 0x1ffffffe, RZ, 0xc0, !PT ;  /* 0x1ffffffe0b0b7812 */ /* 0x000fe200078ec0ff */
[----:B------:R-:W-:-:S04]  /*f8c0*/  IMAD.U32 R42, R48, 0x10, R47 ;  /* 0x00000010302a7824 */ /* 0x000fc800078e002f */
[----:B------:R-:W-:Y:S02]  /*f8d0*/  IMAD.IADD R11, R50, 0x1, -R11 ;  /* 0x00000001320b7824 */ /* 0x000fe400078e0a0b */
[----:B------:R-:W-:-:S04]  /*f8e0*/  IMAD R42, R43, 0x40, R42 ;  /* 0x000000402b2a7824 */ /* 0x000fc800078e022a */
[----:B------:R-:W-:-:S04]  /*f8f0*/  IMAD R43, R11, 0x8, R42 ;  /* 0x000000080b2b7824 */ /* 0x000fc800078e022a */
[----:B---3--:R-:W-:-:S05]  /*f900*/  @P0 IMAD.HI.U32 R14, R43, R14, RZ ;  /* 0x0000000e2b0e0227 */ /* 0x008fca00078e00ff */
[----:B------:R-:W-:Y:S02]  /*f910*/  @P0 SHF.R.U32.HI R43, RZ, R15, R14 ;  /* 0x0000000fff2b0219 */ /* 0x000fe4000001160e */
[----:B------:R-:W-:Y:S01]  /*f920*/  LOP3.LUT R13, R46, 0x7ffffffc, RZ, 0xc0, !PT ;  /* 0x7ffffffc2e0d7812 */ /* 0x000fe200078ec0ff */
[----:B------:R-:W-:Y:S02]  /*f930*/  IMAD.MOV.U32 R15, RZ, RZ, -0x60 ;  /* 0xffffffa0ff0f7424 */ /* 0x000fe400078e00ff */
        /* <DEDUP_REMOVED lines=29> */
[----:B------:R-:W-:-:S02]  /*fb10*/  IMAD R15, R10, R15, 0x1 ;  /* 0x000000010a0f7424 */ /* 0x000fc400078e020f */
        /* <DEDUP_REMOVED lines=8> */
[----:B------:R-:W3:Y:S01]  /*fba0*/  MUFU.TANH R24, R24 ;  /* 0x0000001800187308 */ /* 0x000ee20000002400 */
        /* <DEDUP_REMOVED lines=45> */
[----:B------:R-:W1:Y:S01]  /*fe80*/  MUFU.TANH R14, R14 ;  /* 0x0000000e000e7308 */ /* 0x000e620000002400 */
[----:B------:R-:W-:-:S02]  /*fe90*/  IMAD.IADD R44, R8, 0x1, R5 ;  /* 0x00000001082c7824 */ /* 0x000fc400078e0205 */
[----:B------:R-:W-:Y:S02]  /*fea0*/  IMAD.IADD R45, R8, 0x1, R45 ;  /* 0x00000001082d7824 */ /* 0x000fe400078e022d */
[----:B------:R-:W-:Y:S02]  /*feb0*/  IMAD R46, R10, -0x60, R7 ;  /* 0xffffffa00a2e7824 */ /* 0x000fe400078e0207 */
[----:B------:R-:W-:Y:S02]  /*fec0*/  VIADD R15, R15, 0xffffffff ;  /* 0xffffffff0f0f7836 */ /* 0x000fe40000000000 */
[--C-:B0-----:R-:W-:Y:S02]  /*fed0*/  IMAD.IADD R5, R44, 0x1, R42.reuse ;  /* 0x000000012c057824 */ /* 0x101fe400078e022a */
        /* <DEDUP_REMOVED lines=14> */
.L_x_10991:
[----:B------:R-:W-:Y:S05]  /*ffc0*/  BSYNC B2 ;  /* 0x0000000000027941 */ /* 0x000fea0003800000 */
.L_x_10990:
[----:B------:R-:W-:Y:S01]  /*ffd0*/  LOP3.LUT R7, RZ, R7, RZ, 0x33, !PT ;  /* 0x00000007ff077212 */ /* 0x000fe200078e33ff */
[----:B------:R-:W-:Y:S06]  /*ffe0*/  BRA `(.L_x_10992) ;  /* 0x0000000000187947 */ /* 0x000fec0003800000 */
.L_x_10989:
[----:B------:R-:W-:-:S13]  /*fff0*/  ISETP.NE.AND P0, PT, R4, 0x1, PT ;  /* 0x000000010400780c */ /* 0x000fda0003f05270 */
[----:B------:R-:W-:Y:S05]  /*10000*/  @!P0 BRA `(.L_x_10992) ;  /* 0x0000000000108947 */ /* 0x000fea0003800000 */
[----:B------:R-:W2:Y:S04]  /*10010*/  LDL R8, [R12+0x1c] ;  /* 0x00001c000c087983 */ /* 0x000ea80000100800 */
[----:B------:R-:W3:Y:S01]  /*10020*/  LDL R42, [R12+0x20] ;  /* 0x000020000c2a7983 */ /* 0x000ee20000100800 */
[----:B--2---:R-:W-:-:S05]  /*10030*/  IMAD.HI.U32 R7, R7, R8, RZ ;  /* 0x0000000807077227 */ /* 0x004fca00078e00ff */
[----:B---3--:R-:W-:-:S07]  /*10040*/  SHF.R.U32.HI R7, RZ, R42, R7 ;  /* 0x0000002aff077219 */ /* 0x008fce0000011607 */
.L_x_10992:
[----:B------:R-:W-:Y:S05]  /*10050*/  BSYNC B1 ;  /* 0x0000000000017941 */ /* 0x000fea0003800000 */
.L_x_10988:
[----:B------:R-:W-:-:S05]  /*10060*/  IMAD R7, R4, R7, R15 ;  /* 0x0000000704077224 */ /* 0x000fca00078e020f */
[----:B------:R-:W-:Y:S02]  /*10070*/  VIMNMX R6, R6, R7, !PT ;  /* 0x0000000706067248 */ /* 0x000fe40007fe0100 */
[----:B------:R-:W-:-:S07]  /*10080*/  VIADDMNMX R5, R7, R4, R5, PT ;  /* 0x0000000407057246 */ /* 0x000fce0003800105 */
.L_x_10987:
[----:B------:R-:W-:Y:S05]  /*10090*/  BSYNC B0 ;  /* 0x0000000000007941 */ /* 0x000fea0003800000 */
.L_x_10986:
        /* <DEDUP_REMOVED lines=48> */
[----:B-1----:R-:W-:Y:S02]  /*103a0*/  FSEL R72, R81, -INF , !P2 ;  /* 0xff80000051487808 */ /* 0x002fe40005000000 */
        /* <DEDUP_REMOVED lines=83> */
.L_x_10998:
[----:B------:R-:W-:Y:S05]  /*108e0*/  BSYNC B2 ;  /* 0x0000000000027941 */ /* 0x000fea0003800000 */
.L_x_10997:
[----:B------:R-:W-:Y:S01]  /*108f0*/  LOP3.LUT R3, RZ, R3, RZ, 0x33, !PT ;  /* 0x00000003ff037212 */ /* 0x000fe200078e33ff */
[----:B------:R-:W-:Y:S06]  /*10900*/  BRA `(.L_x_10999) ;  /* 0x0000000000187947 */ /* 0x000fec0003800000 */
.L_x_10996:
[----:B------:R-:W-:-:S13]  /*10910*/  ISETP.NE.AND P6, PT, R4, 0x1, PT ;  /* 0x000000010400780c */ /* 0x000fda0003fc5270 */
[----:B------:R-:W-:Y:S05]  /*10920*/  @!P6 BRA `(.L_x_10999) ;  /* 0x000000000010e947 */ /* 0x000fea0003800000 */
[----:B------:R-:W2:Y:S04]  /*10930*/  LDL R2, [R12+0x1c] ;  /* 0x00001c000c027983 */ /* 0x000ea80000100800 */
[----:B------:R-:W3:Y:S01]  /*10940*/  LDL R8, [R12+0x20] ;  /* 0x000020000c087983 */ /* 0x000ee20000100800 */
[----:B--2---:R-:W-:-:S05]  /*10950*/  IMAD.HI.U32 R3, R3, R2, RZ ;  /* 0x0000000203037227 */ /* 0x004fca00078e00ff */
[----:B---3--:R-:W-:-:S07]  /*10960*/  SHF.R.U32.HI R3, RZ, R8, R3 ;  /* 0x00000008ff037219 */ /* 0x008fce0000011603 */
.L_x_10999:
[----:B------:R-:W-:Y:S05]  /*10970*/  BSYNC B1 ;  /* 0x0000000000017941 */ /* 0x000fea0003800000 */
.L_x_10995:
[----:B------:R-:W-:-:S05]  /*10980*/  IMAD R3, R4, R3, R15 ;  /* 0x0000000304037224 */ /* 0x000fca00078e020f */
[----:B------:R-:W-:Y:S02]  /*10990*/  VIADDMNMX R5, R3, R4, R5, PT ;  /* 0x0000000403057246 */ /* 0x000fe40003800105 */
[----:B------:R-:W-:-:S07]  /*109a0*/  VIMNMX R6, R6, R3, !PT ;  /* 0x0000000306067248 */ /* 0x000fce0007fe0100 */
.L_x_10994:
[----:B------:R-:W-:Y:S05]  /*109b0*/  BSYNC B0 ;  /* 0x0000000000007941 */ /* 0x000fea0003800000 */
.L_x_10993:
[C---:B------:R-:W-:Y:S01]  /*109c0*/  ISETP.GT.AND P0, PT, R6.reuse, 0x1, !P0 ;  /* 0x000000010600780c */ /* 0x040fe20004704270 */
[----:B------:R-:W2:Y:S01]  /*109d0*/  LDL.64 R180, [R1+0x3c0] ;  /* 0x0003c00001b47983 */ /* 0x000ea20000100a00 */
[----:B------:R-:W-:Y:S02]  /*109e0*/  ISETP.GT.AND P1, PT, R6, 0x8, !P1 ;  /* 0x000000080600780c */ /* 0x000fe40004f24270 */
[C---:B------:R-:W-:Y:S01]  /*109f0*/  ISETP.LT.OR P0, PT, R5.reuse, 0x2, P0 ;  /* 0x000000020500780c */ /* 0x040fe20000701670 */
[----:B------:R-:W3:Y:S01]  /*10a00*/  LDL.64 R146, [R1+0x3c8] ;  /* 0x0003c80001927983 */ /* 0x000ee20000100a00 */
[----:B------:R-:W-:Y:S02]  /*10a10*/  ISETP.LT.OR P1, PT, R5, 0x9, P1 ;  /* 0x000000090500780c */ /* 0x000fe40000f21670 */
[----:B------:R-:W-:Y:S01]  /*10a20*/  FSEL R56, R20, -INF , !P0 ;  /* 0xff80000014387808 */ /* 0x000fe20004000000 */
[----:B------:R-:W4:Y:S01]  /*10a30*/  LDL.64 R138, [R1+0x1d0] ;  /* 0x0001d000018a7983 */ /* 0x000f220000100a00 */
[----:B------:R-:W-:-:S02]  /*10a40*/  ISETP.NE.AND P0, PT, R42, RZ, PT ;  /* 0x000000ff2a00720c */ /* 0x000fc40003f05270 */
[----:B------:R-:W-:Y:S01]  /*10a50*/  FSEL R52, R21, -INF , !P1 ;  /* 0xff80000015347808 */ /* 0x000fe20004800000 */
[----:B------:R-:W4:Y:S01]  /*10a60*/  LDL.64 R136, [R1+0x1e0] ;  /* 0x0001e00001887983 */ /* 0x000f220000100a00 */
[----:B------:R-:W-:Y:S02]  /*10a70*/  ISETP.GT.AND P0, PT, R6, 0x9, !P0 ;  /* 0x000000090600780c */ /* 0x000fe40004704270 */
[----:B------:R-:W-:Y:S01]  /*10a80*/  ISETP.NE.AND P1, PT, R30, RZ, PT ;  /* 0x000000ff1e00720c */ /* 0x000fe20003f25270 */
[----:B------:R-:W4:Y:S01]  /*10a90*/  LDL.64 R132, [R1+0x1f0] ;  /* 0x0001f00001847983 */ /* 0x000f220000100a00 */
[----:B------:R-:W-:Y:S02]  /*10aa0*/  ISETP.LT.OR P0, PT, R5, 0xa, P0 ;  /* 0x0000000a0500780c */ /* 0x000fe40000701670 */
[----:B------:R-:W-:Y:S01]  /*10ab0*/  ISETP.NE.AND P6, PT, R51, RZ, PT ;  /* 0x000000ff3300720c */ /* 0x000fe20003fc5270 */
[----:B------:R-:W4:Y:S01]  /*10ac0*/  LDL.64 R130, [R1+0x200] ;  /* 0x0002000001827983 */ /* 0x000f220000100a00 */
[----:B------:R-:W-:-:S02]  /*10ad0*/  FSEL R148, R25, -INF , !P0 ;  /* 0xff80000019947808 */ /* 0x000fc40004000000 */
[----:B------:R-:W-:Y:S01]  /*10ae0*/  ISETP.NE.AND P0, PT, R47, RZ, PT ;  /* 0x000000ff2f00720c */ /* 0x000fe20003f05270 */
[----:B------:R-:W4:Y:S03]  /*10af0*/  LDL.64 R128, [R1+0x210] ;  /* 0x0002100001807983 */ /* 0x000f260000100a00 */
[----:B------:R-:W-:Y:S01]  /*10b00*/  ISETP.GT.AND P0, PT, R6, 0x10, !P0 ;  /* 0x000000100600780c */ /* 0x000fe20004704270 */
[----:B------:R-:W4:Y:S03]  /*10b10*/  LDL.64 R126, [R1+0x220] ;  /* 0x00022000017e7983 */ /* 0x000f260000100a00 */
[----:B------:R-:W-:Y:S01]  /*10b20*/  ISETP.LT.OR P0, PT, R5, 0x11, P0 ;  /* 0x000000110500780c */ /* 0x000fe20000701670 */
[----:B------:R-:W4:Y:S03]  /*10b30*/  LDL.64 R124, [R1+0x230] ;  /* 0x00023000017c7983 */ /* 0x000f260000100a00 */
[----:B------:R-:W-:Y:S01]  /*10b40*/  FSEL R46, R26, -INF , !P0 ;  /* 0xff8000001a2e7808 */ /* 0x000fe20004000000 */
[----:B------:R-:W4:Y:S01]  /*10b50*/  LDL.64 R122, [R1+0x240] ;  /* 0x00024000017a7983 */ /* 0x000f220000100a00 */
[----:B------:R-:W-:-:S02]  /*10b60*/  ISETP.GT.AND P0, PT, R6, 0x11, !P1 ;  /* 0x000000110600780c */ /* 0x000fc40004f04270 */
[----:B------:R-:W-:Y:S01]  /*10b70*/  ISETP.NE.AND P1, PT, R53, RZ, PT ;  /* 0x000000ff3500720c */ /* 0x000fe20003f25270 */
[----:B------:R-:W4:Y:S01]  /*10b80*/  LDL.64 R120, [R1+0x250] ;  /* 0x0002500001787983 */ /* 0x000f220000100a00 */
[----:B------:R-:W-:Y:S02]  /*10b90*/  ISETP.LT.OR P0, PT, R5, 0x12, P0 ;  /* 0x000000120500780c */ /* 0x000fe40000701670 */
[C---:B------:R-:W-:Y:S01]  /*10ba0*/  ISETP.GT.AND P2, PT, R6.reuse, 0x49, !P2 ;  /* 0x000000490600780c */ /* 0x040fe20005744270 */
[----:B------:R-:W4:Y:S01]  /*10bb0*/  LDL.64 R118, [R1+0x260] ;  /* 0x0002600001767983 */ /* 0x000f220000100a00 */
[----:B------:R-:W-:Y:S02]  /*10bc0*/  FSEL R44, R27, -INF , !P0 ;  /* 0xff8000001b2c7808 */ /* 0x000fe40004000000 */
[----:B------:R-:W-:Y:S01]  /*10bd0*/  ISETP.GT.AND P0, PT, R6, 0x18, !P6 ;  /* 0x000000180600780c */ /* 0x000fe20007704270 */
[----:B------:R-:W4:Y:S01]  /*10be0*/  LDL.64 R116, [R1+0x270] ;  /* 0x0002700001747983 */ /* 0x000f220000100a00 */
[----:B------:R-:W-:-:S02]  /*10bf0*/  ISETP.NE.AND P6, PT, R7, RZ, PT ;  /* 0x000000ff0700720c */ /* 0x000fc40003fc5270 */
[----:B------:R-:W-:Y:S01]  /*10c00*/  ISETP.LT.OR P0, PT, R5, 0x19, P0 ;  /* 0x000000190500780c */ /* 0x000fe20000701670 */
[----:B------:R-:W4:Y:S03]  /*10c10*/  LDL.64 R114, [R1+0x280] ;  /* 0x0002800001727983 */ /* 0x000f260000100a00 */
[----:B------:R-:W-:Y:S01]  /*10c20*/  FSEL R42, R28, -INF , !P0 ;  /* 0xff8000001c2a7808 */ /* 0x000fe20004000000 */
[----:B------:R-:W4:Y:S01]  /*10c30*/  LDL.64 R112, [R1+0x290] ;  /* 0x0002900001707983 */ /* 0x000f220000100a00 */
[----:B------:R-:W-:Y:S02]  /*10c40*/  ISETP.NE.AND P0, PT, R55, RZ, PT ;  /* 0x000000ff3700720c */ /* 0x000fe40003f05270 */
[C---:B------:R-:W-:Y:S01]  /*10c50*/  ISETP.GT.AND P3, PT, R6.reuse, 0x50, !P3 ;  /* 0x000000500600780c */ /* 0x040fe20005f64270 */
[----:B------:R-:W4:Y:S01]  /*10c60*/  LDL.64 R102, [R1+0x2a0] ;  /* 0x0002a00001667983 */ /* 0x000f220000100a00 */
[----:B------:R-:W-:-:S02]  /*10c70*/  ISETP.GT.AND P0, PT, R6, 0x19, !P0 ;  /* 0x000000190600780c */ /* 0x000fc40004704270 */
[C---:B------:R-:W-:Y:S01]  /*10c80*/  ISETP.GT.AND P4, PT, R6.reuse, 0x51, !P4 ;  /* 0x000000510600780c */ /* 0x040fe20006784270 */
[----:B------:R-:W4:Y:S01]  /*10c90*/  LDL.64 R110, [R1+0x2b0] ;  /* 0x0002b000016e7983 */ /* 0x000f220000100a00 */
[----:B------:R-:W-:Y:S02]  /*10ca0*/  ISETP.LT.OR P0, PT, R5, 0x1a, P0 ;  /* 0x0000001a0500780c */ /* 0x000fe40000701670 */
[C---:B------:R-:W-:Y:S01]  /*10cb0*/  ISETP.GT.AND P5, PT, R6.reuse, 0x58, !P5 ;  /* 0x000000580600780c */ /* 0x040fe20006fa4270 */
[----:B------:R-:W4:Y:S01]  /*10cc0*/  LDL.64 R108, [R1+0x2c0] ;  /* 0x0002c000016c7983 */ /* 0x000f220000100a00 */
[----:B------:R-:W-:Y:S02]  /*10cd0*/  FSEL R144, R29, -INF , !P0 ;  /* 0xff8000001d907808 */ /* 0x000fe40004000000 */
        /* <DEDUP_REMOVED lines=8> */
[----:B------:R-:W-:-:S03]  /*10d60*/  ISETP.NE.AND P0, PT, R61, RZ, PT ;  /* 0x000000ff3d00720c */ /* 0x000fc60003f05270 */
[----:B------:R-:W4:Y:S01]  /*10d70*/  LDL.64 R98, [R1+0x310] ;  /* 0x0003100001627983 */ /* 0x000f220000100a00 */
[----:B------:R-:W-:-:S03]  /*10d80*/  ISETP.GT.AND P0, PT, R6, 0x21, !P0 ;  /* 0x000000210600780c */ /* 0x000fc60004704270 */
[----:B------:R-:W4:Y:S01]  /*10d90*/  LDL.64 R96, [R1+0x320] ;  /* 0x0003200001607983 */ /* 0x000f220000100a00 */
[----:B------:R-:W-:-:S03]  /*10da0*/  ISETP.LT.OR P0, PT, R5, 0x22, P0 ;  /* 0x000000220500780c */ /* 0x000fc60000701670 */
[----:B------:R-:W4:Y:S01]  /*10db0*/  LDL.64 R94, [R1+0x330] ;  /* 0x00033000015e7983 */ /* 0x000f220000100a00 */
[----:B------:R-:W-:Y:S02]  /*10dc0*/  FSEL R38, R38, -INF , !P0 ;  /* 0xff80000026267808 */ /* 0x000fe40004000000 */
[----:B------:R-:W-:Y:S01]  /*10dd0*/  ISETP.NE.AND P0, PT, R41, RZ, PT ;  /* 0x000000ff2900720c */ /* 0x000fe20003f05270 */
[----:B------:R-:W4:Y:S03]  /*10de0*/  LDL.64 R90, [R1+0x350] ;  /* 0x00035000015a7983 */ /* 0x000f260000100a00 */
[----:B------:R-:W-:Y:S01]  /*10df0*/  ISETP.GT.AND P0, PT, R6, 0x28, !P0 ;  /* 0x000000280600780c */ /* 0x000fe20004704270 */
[----:B------:R-:W4:Y:S03]  /*10e00*/  LDL R153, [R1+0x28] ;  /* 0x0000280001997983 */ /* 0x000f260000100800 */
        /* <DEDUP_REMOVED lines=26> */
[C---:B------:R-:W-:Y:S02]  /*10fb0*/  ISETP.GT.AND P0, PT, R6.reuse, RZ, !P6 ;  /* 0x000000ff0600720c */ /* 0x040fe40007704270 */
[----:B------:R-:W-:Y:S02]  /*10fc0*/  ISETP.GT.AND P1, PT, R6, 0x48, !P1 ;  /* 0x000000480600780c */ /* 0x000fe40004f24270 */
[C---:B------:R-:W-:Y:S02]  /*10fd0*/  ISETP.LT.OR P0, PT, R5.reuse, 0x1, P0 ;  /* 0x000000010500780c */ /* 0x040fe40000701670 */
[----:B------:R-:W-:Y:S02]  /*10fe0*/  ISETP.LT.OR P2, PT, R5, 0x4a, P2 ;  /* 0x0000004a0500780c */ /* 0x000fe40001741670 */
[----:B------:R-:W-:-:S02]  /*10ff0*/  FSEL R88, R9, -INF , !P0 ;  /* 0xff80000009587808 */ /* 0x000fc40004000000 */
[----:B------:R-:W2:Y:S01]  /*11000*/  LDL.64 R8, [R1+0x3e0] ;  /* 0x0003e00001087983 */ /* 0x000ea20000100a00 */
[----:B------:R-:W-:Y:S02]  /*11010*/  ISETP.NE.AND P0, PT, R71, RZ, PT ;  /* 0x000000ff4700720c */ /* 0x000fe40003f05270 */
[----:B------:R-:W-:Y:S02]  /*11020*/  ISETP.NE.AND P6, PT, R24, RZ, PT ;  /* 0x000000ff1800720c */ /* 0x000fe40003fc5270 */
[----:B------:R-:W-:-:S04]  /*11030*/  ISETP.GT.AND P0, PT, R6, 0x41, !P0 ;  /* 0x000000410600780c */ /* 0x000fc80004704270 */
[C---:B------:R-:W-:Y:S02]  /*11040*/  ISETP.LT.OR P0, PT, R5.reuse, 0x42, P0 ;  /* 0x000000420500780c */ /* 0x040fe40000701670 */
[----:B------:R-:W-:Y:S02]  /*11050*/  ISETP.LT.OR P1, PT, R5, 0x49, P1 ;  /* 0x000000490500780c */ /* 0x000fe40000f21670 */
[----:B------:R-:W-:Y:S02]  /*11060*/  FSEL R28, R31, -INF , !P0 ;  /* 0xff8000001f1c7808 */ /* 0x000fe40004000000 */
[----:B------:R-:W-:Y:S02]  /*11070*/  FSEL R20, R33, -INF , !P1 ;  /* 0xff80000021147808 */ /* 0x000fe40004800000 */
[----:B------:R-:W-:Y:S02]  /*11080*/  ISETP.LT.OR P3, PT, R5, 0x51, P3 ;  /* 0x000000510500780c */ /* 0x000fe40001f61670 */
[----:B------:R-:W-:-:S02]  /*11090*/  FSEL R21, R35, -INF , !P2 ;  /* 0xff80000023157808 */ /* 0x000fc40005000000 */
[----:B------:R-:W-:Y:S02]  /*110a0*/  ISETP.LT.OR P4, PT, R5, 0x52, P4 ;  /* 0x000000520500780c */ /* 0x000fe40002781670 */
[----:B------:R-:W-:Y:S02]  /*110b0*/  FSEL R173, R173, -INF , !P3 ;  /* 0xff800000adad7808 */ /* 0x000fe40005800000 */
[----:B------:R-:W-:Y:S02]  /*110c0*/  ISETP.GT.AND P0, PT, R6, 0x59, !P6 ;  /* 0x000000590600780c */ /* 0x000fe40007704270 */
[----:B------:R-:W-:Y:S02]  /*110d0*/  ISETP.LT.OR P5, PT, R5, 0x59, P5 ;  /* 0x000000590500780c */ /* 0x000fe40002fa1670 */
[----:B------:R-:W-:Y:S02]  /*110e0*/  FSEL R15, R11, -INF , !P4 ;  /* 0xff8000000b0f7808 */ /* 0x000fe40006000000 */
[----:B------:R-:W-:-:S02]  /*110f0*/  ISETP.LT.OR P0, PT, R5, 0x5a, P0 ;  /* 0x0000005a0500780c */ /* 0x000fc40000701670 */
[----:B------:R-:W-:Y:S02]  /*11100*/  FSEL R13, R13, -INF , !P5 ;  /* 0xff8000000d0d7808 */ /* 0x000fe40006800000 */
[----:B------:R-:W-:Y:S02]  /*11110*/  FSEL R11, R14, -INF , !P0 ;  /* 0xff8000000e0b7808 */ /* 0x000fe40004000000 */
[----:B------:R-:W3:Y:S01]  /*11120*/  LDL R14, [R1+0x400] ;  /* 0x00040000010e7983 */ /* 0x000ee20000100800 */
[----:B--2---:R-:W-:-:S04]  /*11130*/  FMNMX.FTZ R2, R152, R8, !PT ;  /* 0x0000000898027209 */ /* 0x004fc80007810000 */
        /* <DEDUP_REMOVED lines=33> */
[----:B------:R-:W-:-:S03]  /*11350*/  FMNMX.FTZ R3, R36, R3, !PT ;  /* 0x0000000324037209 */ /* 0x000fc60007810000 */
[----:B------:R-:W0:Y:S01]  /*11360*/  SHFL.BFLY PT, R7, R4, 0x2, 0x1f ;  /* 0x0c401f0004077f89 */ /* 0x000e2200000e0000 */
[----:B------:R-:W-:-:S04]  /*11370*/  FMNMX.FTZ R3, R142, R3, !PT ;  /* 0x000000038e037209 */ /* 0x000fc80007810000 */
[----:B------:R-:W-:-:S04]  /*11380*/  FMNMX.FTZ R3, R34, R3, !PT ;  /* 0x0000000322037209 */ /* 0x000fc80007810000 */
[----:B------:R-:W-:-:S04]  /*11390*/  FMNMX.FTZ R3, R32, R3, !PT ;  /* 0x0000000320037209 */ /* 0x000fc80007810000 */
[----:B------:R-:W-:-:S04]  /*113a0*/  FMNMX.FTZ R3, R30, R3, !PT ;  /* 0x000000031e037209 */ /* 0x000fc80007810000 */
[----:B------:R-:W-:-:S04]  /*113b0*/  FMNMX.FTZ R3, R140, R3, !PT ;  /* 0x000000038c037209 */ /* 0x000fc80007810000 */
[----:B------:R-:W-:Y:S02]  /*113c0*/  FMNMX.FTZ R3, R26, R3, !PT ;  /* 0x000000031a037209 */ /* 0x000fe40007810000 */
[----:B0-----:R-:W-:Y:S02]  /*113d0*/  FMNMX.FTZ R7, R4, R7, !PT ;  /* 0x0000000704077209 */ /* 0x001fe40007810000 */
        /* <DEDUP_REMOVED lines=8> */
[----:B------:R-:W2:Y:S01]  /*11460*/  LDL.64 R2, [R1+0x3f0] ;  /* 0x0003f00001027983 */ /* 0x000ea20000100a00 */
[----:B0-----:R-:W-:-:S03]  /*11470*/  FMNMX.FTZ R6, R7, R24, !PT ;  /* 0x0000001807067209 */ /* 0x001fc60007810000 */
[----:B------:R-:W-:Y:S04]  /*11480*/  STL.64 [R1+0x3e0], R4 ;  /* 0x0003e00401007387 */ /* 0x000fe80000100a00 */
[----:B------:R-:W4:Y:S04]  /*11490*/  LDL R24, [R1+0x3e4] ;  /* 0x0003e40001187983 */ /* 0x000f280000100800 */
[----:B------:R-:W-:Y:S04]  /*114a0*/  STL [R1+0x3e0], R6 ;  /* 0x0003e00601007387 */ /* 0x000fe80000100800 */
[----:B------:R-:W3:Y:S04]  /*114b0*/  LDL R25, [R1+0x3e0] ;  /* 0x0003e00001197983 */ /* 0x000ee80000100800 */
[----:B----4-:R-:W0:Y:S02]  /*114c0*/  SHFL.BFLY PT, R5, R24, 0x2, 0x1f ;  /* 0x0c401f0018057f89 */ /* 0x010e2400000e0000 */
[----:B0-----:R-:W-:-:S05]  /*114d0*/  FMNMX.FTZ R4, R5, R24, !PT ;  /* 0x0000001805047209 */ /* 0x001fca0007810000 */
[----:B------:R-:W0:Y:S01]  /*114e0*/  SHFL.BFLY PT, R195, R4, 0x1, 0x1f ;  /* 0x0c201f0004c37f89 */ /* 0x000e2200000e0000 */
[----:B---3--:R-:W-:Y:S01]  /*114f0*/  FMUL.FTZ R7, R14, R25 ;  /* 0x000000190e077220 */ /* 0x008fe20000410000 */
[----:B------:R-:W-:-:S04]  /*11500*/  FSETP.NEU.FTZ.AND P0, PT, R25, -INF , PT ;  /* 0xff8000001900780b */ /* 0x000fc80003f1d000 */
        /* <DEDUP_REMOVED lines=12> */
[----:B0-----:R-:W-:Y:S01]  /*115d0*/  FMNMX.FTZ R195, R4, R195, !PT ;  /* 0x000000c304c37209 */ /* 0x001fe20007810000 */
        /* <DEDUP_REMOVED lines=14> */
[C---:B------:R-:W-:Y:S01]  /*116c0*/  FSETP.NEU.FTZ.AND P0, PT, R195.reuse, -INF , PT ;  /* 0xff800000c300780b */ /* 0x040fe20003f1d000 */
[C---:B------:R-:W-:Y:S01]  /*116d0*/  FMUL.FTZ R7, R195.reuse, R14 ;  /* 0x0000000ec3077220 */ /* 0x040fe20000410000 */
[----:B------:R-:W-:Y:S01]  /*116e0*/  FADD.FTZ R25, R8, -R25 ;  /* 0x8000001908197221 */ /* 0x000fe20000010000 */
[----:B------:R-:W-:Y:S01]  /*116f0*/  MUFU.EX2 R152, R152 ;  /* 0x0000009800987308 */ /* 0x000fe20000000800 */
[----:B------:R-:W-:Y:S01]  /*11700*/  FSEL R4, R195, RZ, P0 ;  /* 0x000000ffc3047208 */ /* 0x000fe20000000000 */
[----:B------:R-:W3:Y:S01]  /*11710*/  LDL.64 R82, [R1+0x340] ;  /* 0x0003400001527983 */ /* 0x000ee20000100a00 */
[----:B------:R-:W-:-:S03]  /*11720*/  FSEL R7, R7, RZ, P0 ;  /* 0x000000ff07077208 */ /* 0x000fc60000000000 */
[----:B------:R-:W-:Y:S01]  /*11730*/  FADD.FTZ R4, R9, -R4 ;  /* 0x8000000409047221 */ /* 0x000fe20000010000 */
[-C--:B------:R-:W-:Y:S01]  /*11740*/  FMUL.FTZ R25, R25, R14.reuse ;  /* 0x0000000e19197220 */ /* 0x080fe20000410000 */
[-CC-:B------:R-:W-:Y:S01]  /*11750*/  FFMA.FTZ R182, R88, R14.reuse, -R7.reuse ;  /* 0x0000000e58b67223 */ /* 0x180fe20000010807 */
[--C-:B------:R-:W-:Y:S01]  /*11760*/  FFMA.FTZ R183, R56, R14, -R7.reuse ;  /* 0x0000000e38b77223 */ /* 0x100fe20000010807 */
[----:B------:R-:W-:Y:S01]  /*11770*/  FMUL.FTZ R4, R14, R4 ;  /* 0x000000040e047220 */ /* 0x000fe20000410000 */
[----:B------:R-:W2:Y:S01]  /*11780*/  MUFU.EX2 R194, R25 ;  /* 0x0000001900c27308 */ /* 0x000ea20000000800 */
[-CC-:B------:R-:W-:Y:S01]  /*11790*/  FFMA.FTZ R155, R52, R14.reuse, -R7.reuse ;  /* 0x0000000e349b7223 */ /* 0x180fe20000010807 */
[----:B------:R-:W-:-:S06]  /*117a0*/  FFMA.FTZ R148, R148, R14, -R7 ;  /* 0x0000000e94947223 */ /* 0x000fcc0000010807 */
[----:B------:R-:W-:Y:S01]  /*117b0*/  MUFU.EX2 R150, R150 ;  /* 0x0000009600967308 */ /* 0x000fe20000000800 */
[-CC-:B------:R-:W-:Y:S01]  /*117c0*/  FFMA.FTZ R157, R46, R14.reuse, -R7.reuse ;  /* 0x0000000e2e9d7223 */ /* 0x180fe20000010807 */
[-CC-:B------:R-:W-:Y:S01]  /*117d0*/  FFMA.FTZ R145, R44, R14.reuse, -R7.reuse ;  /* 0x0000000e2c917223 */ /* 0x180fe20000010807 */
[----:B------:R-:W4:Y:S05]  /*117e0*/  LDL.64 R86, [R1+0x370] ;  /* 0x0003700001567983 */ /* 0x000f2a0000100a00 */
[----:B------:R-:W-:Y:S01]  /*117f0*/  MUFU.EX2 R154, R154 ;  /* 0x0000009a009a7308 */ /* 0x000fe20000000800 */
[----:B------:R-:W-:-:S07]  /*11800*/  FFMA.FTZ R159, R42, R14, -R7 ;  /* 0x0000000e2a9f7223 */ /* 0x000fce0000010807 */
[----:B------:R-:W-:Y:S01]  /*11810*/  MUFU.EX2 R193, R193 ;  /* 0x000000c100c17308 */ /* 0x000fe20000000800 */
[-CC-:B------:R-:W-:Y:S01]  /*11820*/  FFMA.FTZ R144, R144, R14.reuse, -R7.reuse ;  /* 0x0000000e90907223 */ /* 0x180fe20000010807 */
[----:B------:R-:W4:Y:S06]  /*11830*/  LDL.64 R84, [R1+0x380] ;  /* 0x0003800001547983 */ /* 0x000f2c0000100a00 */
[----:B------:R-:W-:Y:S01]  /*11840*/  MUFU.EX2 R192, R192 ;  /* 0x000000c000c07308 */ /* 0x000fe20000000800 */
[----:B------:R-:W-:-:S07]  /*11850*/  FFMA.FTZ R161, R40, R14, -R7 ;  /* 0x0000000e28a17223 */ /* 0x000fce0000010807 */
[----:B------:R-:W-:Y:S01]  /*11860*/  MUFU.EX2 R156, R156 ;  /* 0x0000009c009c7308 */ /* 0x000fe20000000800 */
[-CC-:B------:R-:W-:Y:S01]  /*11870*/  FFMA.FTZ R143, R38, R14.reuse, -R7.reuse ;  /* 0x0000000e268f7223 */ /* 0x180fe20000010807 */
[----:B------:R-:W4:Y:S04]  /*11880*/  LDL.64 R80, [R1+0x3a0] ;  /* 0x0003a00001507983 */ /* 0x000f280000100a00 */
[----:B------:R-:W4:Y:S02]  /*11890*/  LDL.64 R78, [R1+0x3b0] ;  /* 0x0003b000014e7983 */ /* 0x000f240000100a00 */
[----:B------:R-:W-:Y:S08]  /*118a0*/  MUFU.EX2 R182, R182 ;  /* 0x000000b600b67308 */ /* 0x000ff00000000800 */
        /* <DEDUP_REMOVED lines=11> */
[----:B------:R-:W4:Y:S04]  /*11960*/  LDL.64 R72, [R1+0x390] ;  /* 0x0003900001487983 */ /* 0x000f280000100a00 */
[----:B------:R-:W4:Y:S02]  /*11970*/  LDL.64 R70, [R1+0x208] ;  /* 0x0002080001467983 */ /* 0x000f240000100a00 */
[----:B------:R-:W1:Y:S01]  /*11980*/  MUFU.EX2 R183, R183 ;  /* 0x000000b700b77308 */ /* 0x000e620000000800 */
[----:B--2---:R-:W-:-:S07]  /*11990*/  FFMA.FTZ R5, R194, R2, R152 ;  /* 0x00000002c2057223 */ /* 0x004fce0000010098 */
[----:B------:R-:W-:Y:S01]  /*119a0*/  MUFU.EX2 R162, R162 ;  /* 0x000000a200a27308 */ /* 0x000fe20000000800 */
[----:B------:R-:W-:-:S07]  /*119b0*/  FFMA.FTZ R167, R30, R14, -R7 ;  /* 0x0000000e1ea77223 */ /* 0x000fce0000010807 */
[----:B------:R-:W-:Y:S01]  /*119c0*/  MUFU.EX2 R189, R189 ;  /* 0x000000bd00bd7308 */ /* 0x000fe20000000800 */
[----:B------:R-:W-:Y:S01]  /*119d0*/  FFMA.FTZ R140, R140, R14, -R7 ;  /* 0x0000000e8c8c7223 */ /* 0x000fe20000010807 */
[----:B------:R-:W2:Y:S04]  /*119e0*/  LDL.64 R68, [R1+0x218] ;  /* 0x0002180001447983 */ /* 0x000ea80000100a00 */
[----:B------:R-:W2:Y:S02]  /*119f0*/  LDL.64 R66, [R1+0x228] ;  /* 0x0002280001427983 */ /* 0x000ea40000100a00 */
[----:B------:R-:W1:Y:S01]  /*11a00*/  MUFU.EX2 R155, R155 ;  /* 0x0000009b009b7308 */ /* 0x000e620000000800 */
[----:B0-----:R-:W-:-:S07]  /*11a10*/  FFMA.FTZ R2, R3, R151, R182 ;  /* 0x0000009703027223 */ /* 0x001fce00000100b6 */
[----:B------:R-:W-:Y:S01]  /*11a20*/  MUFU.EX2 R164, R164 ;  /* 0x000000a400a47308 */ /* 0x000fe20000000800 */
[----:B------:R-:W-:-:S07]  /*11a30*/  FFMA.FTZ R169, R26, R14, -R7 ;  /* 0x0000000e1aa97223 */ /* 0x000fce0000010807 */
[----:B------:R-:W-:Y:S01]  /*11a40*/  MUFU.EX2 R188, R188 ;  /* 0x000000bc00bc7308 */ /* 0x000fe20000000800 */
[----:B------:R-:W-:Y:S01]  /*11a50*/  FFMA.FTZ R135, R28, R14, -R7 ;  /* 0x0000000e1c877223 */ /* 0x000fe20000010807 */
[----:B------:R-:W2:Y:S04]  /*11a60*/  LDL.64 R64, [R1+0x238] ;  /* 0x0002380001407983 */ /* 0x000ea80000100a00 */
[----:B------:R-:W2:Y:S02]  /*11a70*/  LDL.64 R62, [R1+0x1f8] ;  /* 0x0001f800013e7983 */ /* 0x000ea40000100a00 */
[----:B------:R-:W0:Y:S01]  /*11a80*/  MUFU.EX2 R148, R148 ;  /* 0x0000009400947308 */ /* 0x000e220000000800 */
[----:B------:R-:W-:Y:S01]  /*11a90*/  FADD.FTZ R5, R150, R5 ;  /* 0x0000000596057221 */ /* 0x000fe20000010000 */
[----:B-1----:R-:W-:-:S06]  /*11aa0*/  FADD.FTZ R2, R183, R2 ;  /* 0x00000002b7027221 */ /* 0x002fcc0000010000 */
[----:B------:R-:W-:Y:S01]  /*11ab0*/  MUFU.EX2 R166, R166 ;  /* 0x000000a600a67308 */ /* 0x000fe20000000800 */
[----:B------:R-:W-:-:S07]  /*11ac0*/  FFMA.FTZ R171, R20, R14, -R7 ;  /* 0x0000000e14ab7223 */ /* 0x000fce0000010807 */
[----:B------:R-:W-:Y:S01]  /*11ad0*/  MUFU.EX2 R187, R187 ;  /* 0x000000bb00bb7308 */ /* 0x000fe20000000800 */
[-CC-:B------:R-:W-:Y:S01]  /*11ae0*/  FFMA.FTZ R134, R21, R14.reuse, -R7.reuse ;  /* 0x0000000e15867223 */ /* 0x180fe20000010807 */
[----:B------:R-:W2:Y:S06]  /*11af0*/  LDL.64 R60, [R1+0x258] ;  /* 0x00025800013c7983 */ /* 0x000eac0000100a00 */
[----:B------:R-:W-:Y:S01]  /*11b00*/  MUFU.EX2 R186, R186 ;  /* 0x000000ba00ba7308 */ /* 0x000fe20000000800 */
[----:B------:R-:W-:-:S07]  /*11b10*/  FFMA.FTZ R173, R173, R14, -R7 ;  /* 0x0000000eadad7223 */ /* 0x000fce0000010807 */
[----:B------:R-:W-:Y:S08]  /*11b20*/  MUFU.EX2 R168, R168 ;  /* 0x000000a800a87308 */ /* 0x000ff00000000800 */
[----:B------:R-:W-:Y:S01]  /*11b30*/  MUFU.EX2 R170, R170 ;  /* 0x000000aa00aa7308 */ /* 0x000fe20000000800 */
[-CC-:B------:R-:W-:Y:S01]  /*11b40*/  FFMA.FTZ R15, R15, R14.reuse, -R7.reuse ;  /* 0x0000000e0f0f7223 */ /* 0x180fe20000010807 */
[-CC-:B------:R-:W-:Y:S01]  /*11b50*/  FFMA.FTZ R175, R13, R14.reuse, -R7.reuse ;  /* 0x0000000e0daf7223 */ /* 0x180fe20000010807 */
[----:B------:R-:W2:Y:S05]  /*11b60*/  LDL.64 R58, [R1+0x268] ;  /* 0x00026800013a7983 */ /* 0x000eaa0000100a00 */
[----:B------:R-:W-:Y:S01]  /*11b70*/  MUFU.EX2 R149, R149 ;  /* 0x0000009500957308 */ /* 0x000fe20000000800 */
[----:B------:R-:W-:Y:S01]  /*11b80*/  FFMA.FTZ R11, R11, R14, -R7 ;  /* 0x0000000e0b0b7223 */ /* 0x000fe20000010807 */
[----:B------:R-:W2:Y:S04]  /*11b90*/  LDL.64 R88, [R1+0x360] ;  /* 0x0003600001587983 */ /* 0x000ea80000100a00 */
[----:B------:R-:W2:Y:S02]  /*11ba0*/  LDL.64 R52, [R1+0x248] ;  /* 0x0002480001347983 */ /* 0x000ea40000100a00 */
[----:B------:R-:W1:Y:S01]  /*11bb0*/  MUFU.EX2 R157, R157 ;  /* 0x0000009d009d7308 */ /* 0x000e620000000800 */
[----:B------:R-:W-:Y:S01]  /*11bc0*/  FADD.FTZ R4, R154, R5 ;  /* 0x000000059a047221 */ /* 0x000fe20000010000 */
[----:B------:R-:W-:Y:S01]  /*11bd0*/  FADD.FTZ R3, R155, R2 ;  /* 0x000000029b037221 */ /* 0x000fe20000010000 */
[----:B------:R-:W2:Y:S04]  /*11be0*/  LDL.64 R56, [R1+0x278] ;  /* 0x0002780001387983 */ /* 0x000ea80000100a00 */
[----:B------:R-:W2:Y:S01]  /*11bf0*/  LDL.64 R54, [R1+0x288] ;  /* 0x0002880001367983 */ /* 0x000ea20000100a00 */
[----:B------:R-:W1:Y:S01]  /*11c00*/  MUFU.EX2 R145, R145 ;  /* 0x0000009100917308 */ /* 0x000e620000000800 */
[----:B------:R-:W-:Y:S01]  /*11c10*/  FADD.FTZ R5, R193, R4 ;  /* 0x00000004c1057221 */ /* 0x000fe20000010000 */
[----:B0-----:R-:W-:Y:S01]  /*11c20*/  FADD.FTZ R2, R148, R3 ;  /* 0x0000000394027221 */ /* 0x001fe20000010000 */
[----:B------:R-:W2:Y:S04]  /*11c30*/  LDL.64 R42, [R1+0x298] ;  /* 0x00029800012a7983 */ /* 0x000ea80000100a00 */
[----:B------:R-:W2:Y:S01]  /*11c40*/  LDL.64 R50, [R1+0x2a8] ;  /* 0x0002a80001327983 */ /* 0x000ea20000100a00 */
[----:B------:R-:W0:Y:S01]  /*11c50*/  MUFU.EX2 R159, R159 ;  /* 0x0000009f009f7308 */ /* 0x000e220000000800 */
[----:B------:R-:W-:Y:S01]  /*11c60*/  FADD.FTZ R5, R192, R5 ;  /* 0x00000005c0057221 */ /* 0x000fe20000010000 */
[----:B-1----:R-:W-:Y:S01]  /*11c70*/  FADD.FTZ R2, R157, R2 ;  /* 0x000000029d027221 */ /* 0x002fe20000010000 */
[----:B------:R-:W2:Y:S04]  /*11c80*/  LDL.64 R48, [R1+0x2b8] ;  /* 0x0002b80001307983 */ /* 0x000ea80000100a00 */
[----:B------:R-:W2:Y:S01]  /*11c90*/  LDL.64 R46, [R1+0x2c8] ;  /* 0x0002c800012e7983 */ /* 0x000ea20000100a00 */
        /* <DEDUP_REMOVED lines=23> */
[----:B------:R-:W2:Y:S05]  /*11e10*/  LDL.64 R20, [R1+0x338] ;  /* 0x0003380001147983 */ /* 0x000eaa0000100a00 */
[----:B------:R-:W0:Y:S01]  /*11e20*/  MUFU.EX2 R165, R165 ;  /* 0x000000a500a57308 */ /* 0x000e220000000800 */
[----:B------:R-:W-:Y:S01]  /*11e30*/  FADD.FTZ R4, R162, R5 ;  /* 0x00000005a2047221 */ /* 0x000fe20000010000 */
[----:B-1----:R-:W-:Y:S01]  /*11e40*/  FADD.FTZ R3, R163, R2 ;  /* 0x00000002a3037221 */ /* 0x002fe20000010000 */
[----:B------:R-:W2:Y:S05]  /*11e50*/  LDL.64 R30, [R1+0x348] ;  /* 0x00034800011e7983 */ /* 0x000eaa0000100a00 */
[----:B------:R-:W1:Y:S01]  /*11e60*/  MUFU.EX2 R141, R141 ;  /* 0x0000008d008d7308 */ /* 0x000e620000000800 */
[----:B------:R-:W-:Y:S01]  /*11e70*/  FADD.FTZ R5, R189, R4 ;  /* 0x00000004bd057221 */ /* 0x000fe20000010000 */
[----:B------:R-:W-:Y:S01]  /*11e80*/  FADD.FTZ R2, R142, R3 ;  /* 0x000000038e027221 */ /* 0x000fe20000010000 */
[----:B------:R-:W2:Y:S05]  /*11e90*/  LDL.64 R28, [R1+0x358] ;  /* 0x00035800011c7983 */ /* 0x000eaa0000100a00 */
[----:B------:R-:W3:Y:S01]  /*11ea0*/  MUFU.EX2 R167, R167 ;  /* 0x000000a700a77308 */ /* 0x000ee20000000800 */
        /* <DEDUP_REMOVED lines=9> */
[----:B---3--:R-:W-:-:S06]  /*11f40*/  FADD.FTZ R3, R167, R2 ;  /* 0x00000002a7037221 */ /* 0x008fcc0000010000 */
[----:B------:R-:W3:Y:S01]  /*11f50*/  MUFU.EX2 R135, R135 ;  /* 0x0000008700877308 */ /* 0x000ee20000000800 */
[----:B------:R-:W-:Y:S01]  /*11f60*/  FADD.FTZ R5, R187, R4 ;  /* 0x00000004bb057221 */ /* 0x000fe20000010000 */
[----:B0-----:R-:W-:-:S06]  /*11f70*/  FADD.FTZ R2, R140, R3 ;  /* 0x000000038c027221 */ /* 0x001fcc0000010000 */
[----:B------:R-:W0:Y:S01]  /*11f80*/  MUFU.EX2 R171, R171 ;  /* 0x000000ab00ab7308 */ /* 0x000e220000000800 */
[----:B------:R-:W-:Y:S01]  /*11f90*/  FADD.FTZ R5, R186, R5 ;  /* 0x00000005ba057221 */ /* 0x000fe20000010000 */
[----:B-1----:R-:W-:-:S06]  /*11fa0*/  FADD.FTZ R2, R169, R2 ;  /* 0x00000002a9027221 */ /* 0x002fcc0000010000 */
[----:B------:R-:W1:Y:S01]  /*11fb0*/  MUFU.EX2 R134, R134 ;  /* 0x0000008600867308 */ /* 0x000e620000000800 */
[----:B------:R-:W-:Y:S01]  /*11fc0*/  FADD.FTZ R5, R168, R5 ;  /* 0x00000005a8057221 */ /* 0x000fe20000010000 */
[----:B---3--:R-:W-:-:S06]  /*11fd0*/  FADD.FTZ R2, R135, R2 ;  /* 0x0000000287027221 */ /* 0x008fcc0000010000 */
[----:B------:R-:W3:Y:S08]  /*11fe0*/  MUFU.EX2 R172, R172 ;  /* 0x000000ac00ac7308 */ /* 0x000ef00000000800 */
[----:B------:R-:W3:Y:S01]  /*11ff0*/  MUFU.EX2 R173, R173 ;  /* 0x000000ad00ad7308 */ /* 0x000ee20000000800 */
[----:B------:R-:W-:Y:S01]  /*12000*/  FADD.FTZ R4, R170, R5 ;  /* 0x00000005aa047221 */ /* 0x000fe20000010000 */
[----:B0-----:R-:W-:-:S06]  /*12010*/  FADD.FTZ R3, R171, R2 ;  /* 0x00000002ab037221 */ /* 0x001fcc0000010000 */
[----:B------:R-:W0:Y:S08]  /*12020*/  MUFU.EX2 R185, R185 ;  /* 0x000000b900b97308 */ /* 0x000e300000000800 */
[----:B------:R0:W0:Y:S01]  /*12030*/  MUFU.EX2 R13, R15 ;  /* 0x0000000f000d7308 */ /* 0x0000220000000800 */
[----:B------:R-:W-:Y:S01]  /*12040*/  FADD.FTZ R5, R149, R4 ;  /* 0x0000000495057221 */ /* 0x000fe20000010000 */
[----:B-1----:R-:W-:-:S06]  /*12050*/  FADD.FTZ R2, R134, R3 ;  /* 0x0000000386027221 */ /* 0x002fcc0000010000 */
[----:B------:R-:W1:Y:S08]  /*12060*/  MUFU.EX2 R174, R174 ;  /* 0x000000ae00ae7308 */ /* 0x000e700000000800 */
[----:B------:R-:W1:Y:S01]  /*12070*/  MUFU.EX2 R175, R175 ;  /* 0x000000af00af7308 */ /* 0x000e620000000800 */
[----:B---3--:R-:W-:Y:S01]  /*12080*/  FADD.FTZ R4, R172, R5 ;  /* 0x00000005ac047221 */ /* 0x008fe20000010000 */
[----:B------:R-:W-:Y:S01]  /*12090*/  FADD.FTZ R2, R173, R2 ;  /* 0x00000002ad027221 */ /* 0x000fe20000010000 */
[----:B0-----:R-:W3:Y:S05]  /*120a0*/  LDL.64 R14, [R1+0x3a8] ;  /* 0x0003a800010e7983 */ /* 0x001eea0000100a00 */
[----:B------:R-:W0:Y:S08]  /*120b0*/  MUFU.EX2 R184, R184 ;  /* 0x000000b800b87308 */ /* 0x000e300000000800 */
[----:B------:R-:W4:Y:S01]  /*120c0*/  MUFU.EX2 R11, R11 ;  /* 0x0000000b000b7308 */ /* 0x000f220000000800 */
[----:B------:R-:W-:Y:S01]  /*120d0*/  FADD.FTZ R3, R185, R4 ;  /* 0x00000004b9037221 */ /* 0x000fe20000010000 */
[----:B------:R-:W-:-:S03]  /*120e0*/  FADD.FTZ R2, R13, R2 ;  /* 0x000000020d027221 */ /* 0x000fc60000010000 */
[----:B-1----:R-:W-:Y:S01]  /*120f0*/  FADD.FTZ R3, R174, R3 ;  /* 0x00000003ae037221 */ /* 0x002fe20000010000 */
[----:B------:R-:W-:-:S03]  /*12100*/  FADD.FTZ R4, R175, R2 ;  /* 0x00000002af047221 */ /* 0x000fc60000010000 */
[----:B0-----:R-:W-:Y:S01]  /*12110*/  FADD.FTZ R2, R184, R3 ;  /* 0x00000003b8027221 */ /* 0x001fe20000010000 */
[----:B----4-:R-:W-:Y:S02]  /*12120*/  FADD.FTZ R3, R11, R4 ;  /* 0x000000040b037221 */ /* 0x010fe40000010000 */
[----:B------:R-:W4:Y:S04]  /*12130*/  LDL.64 R4, [R1+0x398] ;  /* 0x0003980001047983 */ /* 0x000f280000100a00 */
        /* <DEDUP_REMOVED lines=123> */
[C---:B------:R-:W-:Y:S01]  /*128f0*/  FMUL.FTZ R29, R151.reuse, R29 ;  /* 0x0000001d971d7220 */ /* 0x040fe20000410000 */
[C---:B------:R-:W-:Y:S02]  /*12900*/  FMUL.FTZ R28, R151.reuse, R28 ;  /* 0x0000001c971c7220 */ /* 0x040fe40000410000 */
[----:B------:R0:W-:Y:S01]  /*12910*/  STL.64 [R1+0x1e0], R136 ;  /* 0x0001e08801007387 */ /* 0x0001e20000100a00 */
[C---:B------:R-:W-:Y:S01]  /*12920*/  FMUL.FTZ R27, R151.reuse, R27 ;  /* 0x0000001b971b7220 */ /* 0x040fe20000410000 */
[C---:B------:R-:W-:Y:S02]  /*12930*/  FMUL.FTZ R26, R151.reuse, R26 ;  /* 0x0000001a971a7220 */ /* 0x040fe40000410000 */
[----:B------:R0:W-:Y:S01]  /*12940*/  STL.64 [R1+0x1f0], R132 ;  /* 0x0001f08401007387 */ /* 0x0001e20000100a00 */
[C---:B------:R-:W-:Y:S01]  /*12950*/  FMUL.FTZ R7, R151.reuse, R7 ;  /* 0x0000000797077220 */ /* 0x040fe20000410000 */
[----:B------:R-:W-:-:S02]  /*12960*/  FMUL.FTZ R6, R151, R6 ;  /* 0x0000000697067220 */ /* 0x000fc40000410000 */
[----:B------:R0:W-:Y:S01]  /*12970*/  STL.64 [R1+0x200], R130 ;  /* 0x0002008201007387 */ /* 0x0001e20000100a00 */
[----:B------:R-:W-:-:S03]  /*12980*/  LOP3.LUT R153, R153, 0x1, RZ, 0xfc, !PT ;  /* 0x0000000199997812 */ /* 0x000fc600078efcff */
[----:B------:R0:W-:Y:S04]  /*12990*/  STL.64 [R1+0x210], R128 ;  /* 0x0002108001007387 */ /* 0x0001e80000100a00 */
[----:B------:R0:W-:Y:S04]  /*129a0*/  STL.64 [R1+0x220], R126 ;  /* 0x0002207e01007387 */ /* 0x0001e80000100a00 */
        /* <DEDUP_REMOVED lines=25> */
[C---:B----4-:R-:W-:Y:S01]  /*12b40*/  FMUL.FTZ R5, R151.reuse, R5 ;  /* 0x0000000597057220 */ /* 0x050fe20000410000 */
        /* <DEDUP_REMOVED lines=63> */
.L_x_11001:
[----:B------:R-:W-:Y:S05]  /*12f40*/  BSYNC B0 ;  /* 0x0000000000007941 */ /* 0x000fea0003800000 */
.L_x_11000:
        /* <DEDUP_REMOVED lines=8> */
.L_x_11003:
[----:B------:R-:W-:Y:S05]  /*12fd0*/  BSYNC B0 ;  /* 0x0000000000007941 */ /* 0x000fea0003800000 */
.L_x_11002:
[----:B------:R-:W-:Y:S04]  /*12fe0*/  BSSY B0, `(.L_x_11004) ;  /* 0x0000004000007945 */ /* 0x000fe80003800000 */
[----:B-1----:R-:W-:Y:S05]  /*12ff0*/  @P0 BRA `(.L_x_11005) ;  /* 0x0000000000080947 */ /* 0x002fea0003800000 */
[----:B------:R-:W1:Y:S02]  /*13000*/  SYNCS.PHASECHK.TRANS64.TRYWAIT P0, [R2+URZ], R3 ;  /* 0x00000003020075a7 */ /* 0x000e64000800017f */
[----:B-1----:R-:W-:Y:S05]  /*13010*/  @!P0 BRA `(.L_x_11006) ;  /* 0x000000b000488947 */ /* 0x002fea0003800000 */
.L_x_11005:
[----:B------:R-:W-:Y:S05]  /*13020*/  BSYNC B0 ;  /* 0x0000000000007941 */ /* 0x000fea0003800000 */
.L_x_11004:
        /* <DEDUP_REMOVED lines=129> */
[----:B01----:R-:W-:-:S02]  /*13840*/  IMAD.MOV.U32 R2, RZ, RZ, R16 ;  /* 0x000000ffff027224 */ /* 0x003fc400078e0010 */
[----:B------:R-:W-:Y:S01]  /*13850*/  IMAD.MOV.U32 R3, RZ, RZ, R17 ;  /* 0x000000ffff037224 */ /* 0x000fe200078e0011 */
[----:B------:R0:W-:Y:S06]  /*13860*/  BAR.SYNC.DEFER_BLOCKING R204, 0x100 ;  /* 0x000400cc0000751d */ /* 0x0001ec0000010000 */
[----:B------:R-:W4:Y:S04]  /*13870*/  LD.E.64 R2, desc[UR36][R2.64+0x80] ;  /* 0x0000802402027980 */ /* 0x000f28000c101b00 */
[----:B--2---:R1:W-:Y:S04]  /*13880*/  STL [R1+0x1d0], R4 ;  /* 0x0001d00401007387 */ /* 0x0043e80000100800 */
[----:B---3--:R2:W-:Y:S04]  /*13890*/  STL [R1+0x2c8], R5 ;  /* 0x0002c80501007387 */ /* 0x0085e80000100800 */
[----:B-1----:R-:W3:Y:S04]  /*138a0*/  LDL R4, [R1+0x68] ;  /* 0x0000680001047983 */ /* 0x002ee80000100800 */
[----:B--2---:R-:W2:Y:S04]  /*138b0*/  LDL R5, [R1+0x1c0] ;  /* 0x0001c00001057983 */ /* 0x004ea80000100800 */
        /* <DEDUP_REMOVED lines=126> */
[----:B-1----:R-:W2:Y:S04]  /*140a0*/  LDL.128 R24, [R1+0x1d0] ;  /* 0x0001d00001187983 */ /* 0x002ea80000100c00 */
[----:B----4-:R-:W4:Y:S04]  /*140b0*/  LDL.128 R28, [R1+0x1e0] ;  /* 0x0001e000011c7983 */ /* 0x010f280000100c00 */
[----:B0-----:R-:W4:Y:S04]  /*140c0*/  LDL.128 R32, [R1+0x1f0] ;  /* 0x0001f00001207983 */ /* 0x001f280000100c00 */
[----:B---3--:R-:W4:Y:S04]  /*140d0*/  LDL.128 R36, [R1+0x200] ;  /* 0x0002000001247983 */ /* 0x008f280000100c00 */
[----:B--2---:R-:W4:Y:S04]  /*140e0*/  LDL.128 R40, [R1+0x210] ;  /* 0x0002100001287983 */ /* 0x004f280000100c00 */
        /* <DEDUP_REMOVED lines=530> */
.L_x_11008:
[----:B------:R-:W-:Y:S05]  /*16210*/  BSYNC B0 ;  /* 0x0000000000007941 */ /* 0x000fea0003800000 */
.L_x_11007:
        /* <DEDUP_REMOVED lines=9> */
.L_x_10976:
[----:B------:R-:W0:Y:S01]  /*162b0*/  LDL R5, [R1+0x3f0] ;  /* 0x0003f00001057983 */ /* 0x000e220000100800 */
[----:B------:R-:W-:Y:S05]  /*162c0*/  WARPSYNC.ALL ;  /* 0x0000000000007948 */ /* 0x000fea0003800000 */
        /* <DEDUP_REMOVED lines=62> */
[----:B------:R-:W3:Y:S04]  /*166b0*/  LDL R136, [R1+0x1c8] ;  /* 0x0001c80001887983 */ /* 0x000ee80000100800 */
[----:B01----:R-:W0:Y:S02]  /*166c0*/  SHFL.BFLY PT, R0, R5, 0x2, 0x1f ;  /* 0x0c401f0005007f89 */ /* 0x003e2400000e0000 */
[----:B0-----:R-:W-:-:S05]  /*166d0*/  FADD.FTZ R0, R5, R0 ;  /* 0x0000000005007221 */ /* 0x001fca0000010000 */
[----:B------:R-:W0:Y:S02]  /*166e0*/  SHFL.BFLY PT, R3, R0, 0x1, 0x1f ;  /* 0x0c201f0000037f89 */ /* 0x000e2400000e0000 */
[----:B0-----:R-:W-:Y:S02]  /*166f0*/  FADD.FTZ R2, R0, R3 ;  /* 0x0000000300027221 */ /* 0x001fe40000010000 */
[----:B------:R-:W4:Y:S04]  /*16700*/  LDL R0, [R1+0x1c0] ;  /* 0x0001c00001007983 */ /* 0x000f280000100800 */
[----:B------:R-:W-:Y:S04]  /*16710*/  STL [R1+0x3f0], R2 ;  /* 0x0003f00201007387 */ /* 0x000fe80000100800 */
[----:B------:R-:W5:Y:S04]  /*16720*/  LDL R147, [R1+0x3f0] ;  /* 0x0003f00001937983 */ /* 0x000f680000100800 */
[----:B--2---:R-:W0:Y:S02]  /*16730*/  SHFL.BFLY PT, R3, R6, 0x2, 0x1f ;  /* 0x0c401f0006037f89 */ /* 0x004e2400000e0000 */
[----:B0-----:R-:W-:-:S02]  /*16740*/  FADD.FTZ R3, R3, R6 ;  /* 0x0000000603037221 */ /* 0x001fc40000010000 */
[----:B------:R-:W2:Y:S04]  /*16750*/  LDL.64 R6, [R1+0x3a8] ;  /* 0x0003a80001067983 */ /* 0x000ea80000100a00 */
[----:B------:R-:W0:Y:S02]  /*16760*/  SHFL.BFLY PT, R4, R3, 0x1, 0x1f ;  /* 0x0c201f0003047f89 */ /* 0x000e2400000e0000 */
[----:B0-----:R-:W-:Y:S02]  /*16770*/  FADD.FTZ R140, R3, R4 ;  /* 0x00000004038c7221 */ /* 0x001fe40000010000 */
[----:B------:R-:W2:Y:S03]  /*16780*/  LDL.64 R2, [R1+0x3b8] ;  /* 0x0003b80001027983 */ /* 0x000ea60000100a00 */
[----:B------:R-:W-:Y:S01]  /*16790*/  FSETP.NE.FTZ.AND P1, PT, R140, RZ, PT ;  /* 0x000000ff8c00720b */ /* 0x000fe20003f35000 */
[----:B------:R-:W2:-:S12]  /*167a0*/  LDL.64 R4, [R1+0x3c8] ;  /* 0x0003c80001047983 */ /* 0x000e980000100a00 */
[----:B------:R-:W2:Y:S04]  /*167b0*/  @P1 LDL R143, [R1+0x400] ;  /* 0x00040000018f1983 */ /* 0x000ea80000100800 */
[----:B------:R-:W2:Y:S01]  /*167c0*/  @P1 LDL R146, [R1+0x3e4] ;  /* 0x0003e40001921983 */ /* 0x000ea20000100800 */
[----:B------:R-:W-:Y:S02]  /*167d0*/  IMAD.MOV.U32 R142, RZ, RZ, -0x800000 ;  /* 0xff800000ff8e7424 */ /* 0x000fe400078e00ff */
[----:B------:R-:W-:Y:S02]  /*167e0*/  IMAD.MOV.U32 R137, RZ, RZ, RZ ;  /* 0x000000ffff897224 */ /* 0x000fe400078e00ff */
[----:B------:R-:W-:Y:S01]  /*167f0*/  IMAD.MOV.U32 R144, RZ, RZ, -0x800000 ;  /* 0xff800000ff907424 */ /* 0x000fe200078e00ff */
[----:B------:R-:W-:Y:S01]  /*16800*/  BSSY B0, `(.L_x_11010) ;  /* 0x00000df000007945 */ /* 0x000fe20003800000 */
[----:B------:R0:W-:Y:S08]  /*16810*/  BAR.ARV R203, 0x100 ;  /* 0x000400cb0000751d */ /* 0x0001f00000002000 */
[----:B------:R-:W-:Y:S06]  /*16820*/  BAR.ARV 0x8, 0x180 ;  /* 0x0206000000007b1d */ /* 0x000fec0000002000 */
[----:B-----5:R-:W-:-:S13]  /*16830*/  FSETP.NE.FTZ.AND P0, PT, R147, RZ, PT ;  /* 0x000000ff9300720b */ /* 0x020fda0003f15000 */
[----:B------:R-:W5:Y:S04]  /*16840*/  @P0 LDL R138, [R1+0x400] ;  /* 0x00040000018a0983 */ /* 0x000f680000100800 */
[----:B------:R-:W5:Y:S01]  /*16850*/  @P0 LDL R139, [R1+0x3e0] ;  /* 0x0003e000018b0983 */ /* 0x000f620000100800 */
[----:B------:R-:W1:Y:S08]  /*16860*/  @P0 MUFU.LG2 R141, R147 ;  /* 0x00000093008d0308 */ /* 0x000e700000000c00 */
[----:B------:R-:W0:Y:S01]  /*16870*/  @P1 MUFU.LG2 R145, R140 ;  /* 0x0000008c00911308 */ /* 0x000e220000000c00 */
[----:B-1----:R-:W-:-:S07]  /*16880*/  @P0 FMUL.FTZ R141, R141, 0.69314718246459960938 ;  /* 0x3f3172188d8d0820 */ /* 0x002fce0000410000 */
[----:B------:R-:W1:Y:S01]  /*16890*/  @P0 MUFU.RCP R137, R147 ;  /* 0x0000009300890308 */ /* 0x000e620000001000 */
[----:B----4-:R-:W-:Y:S02]  /*168a0*/  VIADD R0, R0, 0x1 ;  /* 0x0000000100007836 */ /* 0x010fe40000000000 */
[----:B---3--:R-:W-:Y:S02]  /*168b0*/  VIADD R136, R136, 0x1 ;  /* 0x0000000188887836 */ /* 0x008fe40000000000 */
[----:B0-----:R-:W-:Y:S01]  /*168c0*/  @P1 FMUL.FTZ R148, R145, 0.69314718246459960938 ;  /* 0x3f31721891941820 */ /* 0x001fe20000410000 */
[----:B------:R0:W-:Y:S04]  /*168d0*/  STL [R1+0x3f4], R140 ;  /* 0x0003f48c01007387 */ /* 0x0001e80000100800 */
[----:B------:R0:W-:Y:S01]  /*168e0*/  STL [R1+0x1c0], R0 ;  /* 0x0001c00001007387 */ /* 0x0001e20000100800 */
        /* <DEDUP_REMOVED lines=24> */
[----:B------:R-:W-:Y:S01]  /*16a70*/  @P1 FFMA.FTZ R144, R143, R146, R148 ;  /* 0x000000928f901223 */ /* 0x000fe20000010094 */
        /* <DEDUP_REMOVED lines=74> */
[----:B------:R0:W-:Y:S01]  /*16f20*/  STL [R1+0x1c8], R136 ;  /* 0x0001c88801007387 */ /* 0x0001e20000100800 */
[----:B-----5:R-:W-:-:S04]  /*16f30*/  @P0 FMUL.FTZ R138, R138, 0.69314718246459960938 ;  /* 0x3f3172188a8a0820 */ /* 0x020fc80000410000 */
[----:B------:R-:W-:Y:S01]  /*16f40*/  @P0 FFMA.FTZ R142, R138, R139, R141 ;  /* 0x0000008b8a8e0223 */ /* 0x000fe2000001008d */
[----:B------:R-:W-:-:S06]  /*16f50*/  IMAD.MOV.U32 R138, RZ, RZ, RZ ;  /* 0x000000ffff8a7224 */ /* 0x000fcc00078e00ff */
[----:B------:R-:W1:Y:S01]  /*16f60*/  @P1 MUFU.RCP R138, R140 ;  /* 0x0000008c008a1308 */ /* 0x000e620000001000 */
[----:B------:R0:W-:Y:S01]  /*16f70*/  STL [R1+0x3f0], R142 ;  /* 0x0003f08e01007387 */ /* 0x0001e20000100800 */
[----:B------:R-:W-:Y:S01]  /*16f80*/  ISETP.NE.AND P1, PT, R0, 0x2, PT ;  /* 0x000000020000780c */ /* 0x000fe20003f25270 */
        /* <DEDUP_REMOVED lines=96> */
[----:B------:R-:W-:Y:S01]  /*17590*/  PLOP3.LUT P0, PT, PT, PT, PT, 0x8, 0x0 ;  /* 0x000000000000781c */ /* 0x000fe20003f0e170 */
[----:B------:R-:W-:-:S12]  /*175a0*/  @P1 BRA `(.L_x_11011) ;  /* 0x0000000000101947 */ /* 0x000fd80003800000 */
[----:B0-----:R-:W2:Y:S04]  /*175b0*/  LDL R0, [R1+0x1c4] ;  /* 0x0001c40001007983 */ /* 0x001ea80000100800 */
[----:B------:R1:W-:Y:S01]  /*175c0*/  STL [R1+0x1c0], RZ ;  /* 0x0001c0ff01007387 */ /* 0x0003e20000100800 */
[----:B--2---:R-:W-:-:S05]  /*175d0*/  LOP3.LUT R0, R0, 0x1, RZ, 0x3c, !PT ;  /* 0x0000000100007812 */ /* 0x004fca00078e3cff */
[----:B------:R1:W-:Y:S02]  /*175e0*/  STL [R1+0x1c4], R0 ;  /* 0x0001c40001007387 */ /* 0x0003e40000100800 */
.L_x_11011:
[----:B------:R-:W-:Y:S05]  /*175f0*/  BSYNC B0 ;  /* 0x0000000000007941 */ /* 0x000fea0003800000 */
.L_x_11010:
[----:B------:R-:W-:-:S12]  /*17600*/  UIADD3 UR59, UR59, 0x1, URZ ;  /* 0x000000013b3b7890 */ /* 0x000fd8000fffe03f */
.L_x_10909:
[----:B------:R-:W2:Y:S08]  /*17610*/  S2UR UR9, SR_CgaCtaId ;  /* 0x00000000000979c3 */ /* 0x000eb00000008800 */
[----:B------:R-:W-:Y:S06]  /*17620*/  BAR.SYNC.DEFER_BLOCKING 0x5, 0x180 ;  /* 0x0146000000007b1d */ /* 0x000fec0000010000 */
[----:B------:R-:W-:Y:S01]  /*17630*/  UMOV UR48, 0x400 ;  /* 0x0000040000307882 */ /* 0x000fe20000000000 */
[----:B------:R-:W-:Y:S01]  /*17640*/  BSSY B0, `(.L_x_11012) ;  /* 0x000026a000007945 */ /* 0x000fe20003800000 */
[----:B--2---:R-:W-:-:S09]  /*17650*/  ULEA UR48, UR9, UR48, 0x18 ;  /* 0x0000003009307291 */ /* 0x004fd2000f8ec03f */
[----:B01----:R-:W0:Y:S02]  /*17660*/  LDS R0, [UR48+0x228d0] ;  /* 0x0228d030ff007984 */ /* 0x003e240008000800 */
[----:B0-----:R-:W-:Y:S01]  /*17670*/  R2UR UR4, R0 ;  /* 0x00000000000472ca */ /* 0x001fe200000e0000 */
[----:B------:R-:W-:Y:S06]  /*17680*/  BAR.ARV 0x4, 0x180 ;  /* 0x0106000000007b1d */ /* 0x000fec0000002000 */
[----:B------:R-:W-:Y:S08]  /*17690*/  @P0 BRA `(.L_x_11013) ;  /* 0x0000001800c00947 */ /* 0x000ff00003800000 */
[----:B------:R-:W2:Y:S01]  /*176a0*/  LDL.128 R104, [R1+0x250] ;  /* 0x0002500001687983 */ /* 0x000ea20000100c00 */
[----:B------:R-:W0:Y:S01]  /*176b0*/  LDC R2, c[0x0][0xbe8] ;  /* 0x0002fa00ff027b82 */ /* 0x000e220000000800 */
[----:B------:R-:W-:Y:S02]  /*176c0*/  ULDC UR5, c[0x0][0xa88] ;  /* 0x0002a20000057ab9 */ /* 0x000fe40000000800 */
        /* <DEDUP_REMOVED lines=31> */
[----:B------:R-:W-:Y:S01]  /*178c0*/  VIADD R20, R200, UR45 ;  /* 0x0000002dc8147c36 */ /* 0x000fe20008000000 */
[----:B------:R-:W-:Y:S01]  /*178d0*/  LOP3.LUT P0, RZ, R210, 0x3, RZ, 0xc0, !PT ;  /* 0x00000003d2ff7812 */ /* 0x000fe2000780c0ff */
[----:B0-----:R-:W-:Y:S01]  /*178e0*/  IMAD R0, R2, UR5, RZ ;  /* 0x0000000502007c24 */ /* 0x001fe2000f8e02ff */
[----:B------:R-:W-:Y:S01]  /*178f0*/  IADD3 R144, P1, R176, 0xc040, RZ ;  /* 0x0000c040b0907810 */ /* 0x000fe20007f3e0ff */
[----:B------:R-:W-:Y:S01]  /*17900*/  USHF.R.S32.HI UR12, URZ, 0x1f, UR58 ;  /* 0x0000001f3f0c7899 */ /* 0x000fe2000801143a */
[----:B------:R-:W-:-:S02]  /*17910*/  ULDC.64 UR10, c[0x0][0xb90] ;  /* 0x0002e400000a7ab9 */ /* 0x000fc40000000a00 */
[----:B------:R-:W-:-:S13]  /*17920*/  ISETP.GE.OR P2, PT, R20, R0, P0 ;  /* 0x000000001400720c */ /* 0x000fda0000746670 */
[----:B------:R-:W4:Y:S01]  /*17930*/  @!P2 LDL R3, [R1+0x3f0] ;  /* 0x0003f0000103a983 */ /* 0x000f220000100800 */
[----:B------:R-:W-:-:S04]  /*17940*/  LOP3.LUT R145, R144, 0x380, RZ, 0xc0, !PT ;  /* 0x0000038090917812 */ /* 0x000fc800078ec0ff */
[----:B------:R-:W-:-:S04]  /*17950*/  SHF.R.U64 R145, R145, 0x3, RZ ;  /* 0x0000000391917819 */ /* 0x000fc800000012ff */
[----:B------:R-:W-:Y:S01]  /*17960*/  LOP3.LUT R144, R145, R144, RZ, 0x3c, !PT ;  /* 0x0000009091907212 */ /* 0x000fe200078e3cff */
[----:B------:R-:W-:Y:S01]  /*17970*/  IMAD.X R145, RZ, RZ, R177, P1 ;  /* 0x000000ffff917224 */ /* 0x000fe200008e06b1 */
[----:B------:R-:W-:Y:S01]  /*17980*/  ISETP.NE.AND P1, PT, R2, 0x1, PT ;  /* 0x000000010200780c */ /* 0x000fe20003f25270 */
[----:B------:R-:W-:Y:S02]  /*17990*/  UIMAD UR5, UR12, UR10, URZ ;  /* 0x0000000a0c0572a4 */ /* 0x000fe4000f8e023f */
[----:B------:R-:W-:Y:S02]  /*179a0*/  USHF.R.S32.HI UR13, URZ, 0x1f, UR40 ;  /* 0x0000001f3f0d7899 */ /* 0x000fe40008011428 */
[----:B------:R-:W-:Y:S02]  /*179b0*/  UIMAD.WIDE.U32 UR6, UR58, UR10, URZ ;  /* 0x0000000a3a0672a5 */ /* 0x000fe4000f8e003f */
[----:B------:R-:W-:Y:S01]  /*179c0*/  UIMAD UR5, UR58, UR11, UR5 ;  /* 0x0000000b3a0572a4 */ /* 0x000fe2000f8e0205 */
[----:B------:R-:W-:-:S02]  /*179d0*/  IADD3 R141, P5, R176, 0x8060, RZ ;  /* 0x00008060b08d7810 */ /* 0x000fc40007fbe0ff */
[----:B------:R-:W-:Y:S01]  /*179e0*/  ULDC.64 UR10, c[0x0][0xb98] ;  /* 0x0002e600000a7ab9 */ /* 0x000fe20000000a00 */
[----:B------:R-:W-:Y:S02]  /*179f0*/  UIADD3 UR7, UR7, UR5, URZ ;  /* 0x0000000507077290 */ /* 0x000fe4000fffe03f */
[----:B------:R-:W-:Y:S01]  /*17a00*/  UIMAD UR8, UR13, UR10, URZ ;  /* 0x0000000a0d0872a4 */ /* 0x000fe2000f8e023f */
[----:B------:R-:W-:Y:S02]  /*17a10*/  LOP3.LUT R140, R141, 0x380, RZ, 0xc0, !PT ;  /* 0x000003808d8c7812 */ /* 0x000fe400078ec0ff */
[C---:B------:R-:W-:Y:S01]  /*17a20*/  LOP3.LUT R21, R176.reuse, 0x380, RZ, 0xc0, !PT ;  /* 0x00000380b0157812 */ /* 0x040fe200078ec0ff */
[----:B------:R-:W-:Y:S01]  /*17a30*/  UIMAD UR8, UR40, UR11, UR8 ;  /* 0x0000000b280872a4 */ /* 0x000fe2000f8e0208 */
[----:B------:R-:W-:Y:S01]  /*17a40*/  IADD3 R146, P3, R176, 0xc020, RZ ;  /* 0x0000c020b0927810 */ /* 0x000fe20007f7e0ff */
[----:B------:R-:W-:Y:S01]  /*17a50*/  UIMAD.WIDE.U32 UR6, UR40, UR10, UR6 ;  /* 0x0000000a280672a5 */ /* 0x000fe2000f8e0006 */
[----:B------:R-:W-:-:S02]  /*17a60*/  SHF.R.U64 R140, R140, 0x3, RZ ;  /* 0x000000038c8c7819 */ /* 0x000fc400000012ff */
[----:B------:R-:W-:Y:S02]  /*17a70*/  SHF.R.U64 R21, R21, 0x3, RZ ;  /* 0x0000000315157819 */ /* 0x000fe400000012ff */
[----:B------:R-:W-:Y:S01]  /*17a80*/  IADD3 R142, P4, R176, 0xc000, RZ ;  /* 0x0000c000b08e7810 */ /* 0x000fe20007f9e0ff */
[--C-:B------:R-:W-:Y:S01]  /*17a90*/  IMAD.MOV.U32 R149, RZ, RZ, R177.reuse ;  /* 0x000000ffff957224 */ /* 0x100fe200078e00b1 */
[----:B------:R-:W-:Y:S01]  /*17aa0*/  LOP3.LUT R140, R140, R141, RZ, 0x3c, !PT ;  /* 0x0000008d8c8c7212 */ /* 0x000fe200078e3cff */
[----:B------:R-:W-:Y:S01]  /*17ab0*/  IMAD.X R147, RZ, RZ, R177, P3 ;  /* 0x000000ffff937224 */ /* 0x000fe200018e06b1 */
[----:B------:R-:W-:Y:S01]  /*17ac0*/  LOP3.LUT R148, R21, R176, RZ, 0x3c, !PT ;  /* 0x000000b015947212 */ /* 0x000fe200078e3cff */
[----:B------:R-:W-:Y:S01]  /*17ad0*/  ULDC.64 UR10, c[0x0][0xae8] ;  /* 0x0002ba00000a7ab9 */ /* 0x000fe20000000a00 */
[----:B------:R-:W-:Y:S02]  /*17ae0*/  LOP3.LUT R141, R142, 0x380, RZ, 0xc0, !PT ;  /* 0x000003808e8d7812 */ /* 0x000fe400078ec0ff */
[----:B------:R-:W-:-:S02]  /*17af0*/  LOP3.LUT R143, R146, 0x380, RZ, 0xc0, !PT ;  /* 0x00000380928f7812 */ /* 0x000fc400078ec0ff */
[----:B------:R-:W-:Y:S02]  /*17b00*/  MOV R148, R148 ;  /* 0x0000009400947202 */ /* 0x000fe40000000f00 */
[----:B------:R-:W-:Y:S02]  /*17b10*/  SHF.R.U64 R141, R141, 0x3, RZ ;  /* 0x000000038d8d7819 */ /* 0x000fe400000012ff */
[----:B------:R-:W-:Y:S02]  /*17b20*/  SHF.R.U64 R143, R143, 0x3, RZ ;  /* 0x000000038f8f7819 */ /* 0x000fe400000012ff */
[----:B------:R-:W-:Y:S01]  /*17b30*/  LOP3.LUT R142, R141, R142, RZ, 0x3c, !PT ;  /* 0x0000008e8d8e7212 */ /* 0x000fe200078e3cff */
[--C-:B------:R-:W-:Y:S01]  /*17b40*/  IMAD.X R141, RZ, RZ, R177.reuse, P5 ;  /* 0x000000ffff8d7224 */ /* 0x100fe200028e06b1 */
[----:B------:R-:W-:Y:S01]  /*17b50*/  LOP3.LUT R146, R143, R146, RZ, 0x3c, !PT ;  /* 0x000000928f927212 */ /* 0x000fe200078e3cff */
[----:B------:R-:W-:-:S03]  /*17b60*/  IMAD.X R143, RZ, RZ, R177, P4 ;  /* 0x000000ffff8f7224 */ /* 0x000fc600020e06b1 */
[----:B------:R-:W-:Y:S02]  /*17b70*/  MOV R21, R140 ;  /* 0x0000008c00157202 */ /* 0x000fe40000000f00 */
[----:B------:R-:W-:Y:S02]  /*17b80*/  MOV R142, R142 ;  /* 0x0000008e008e7202 */ /* 0x000fe40000000f00 */
[----:B------:R-:W-:Y:S02]  /*17b90*/  MOV R141, R146 ;  /* 0x00000092008d7202 */ /* 0x000fe40000000f00 */
[----:B------:R-:W-:Y:S02]  /*17ba0*/  MOV R140, R144 ;  /* 0x00000090008c7202 */ /* 0x000fe40000000f00 */
[----:B--2---:R-:W-:Y:S02]  /*17bb0*/  F2FP.BF16.F32.PACK_AB R104, R105, R104 ;  /* 0x000000686968723e */ /* 0x004fe400000010ff */
[----:B------:R-:W-:-:S02]  /*17bc0*/  F2FP.BF16.F32.PACK_AB R105, R107, R106 ;  /* 0x0000006a6b69723e */ /* 0x000fc400000010ff */
[----:B---3--:R-:W-:Y:S02]  /*17bd0*/  F2FP.BF16.F32.PACK_AB R106, R101, R100 ;  /* 0x00000064656a723e */ /* 0x008fe400000010ff */
[----:B------:R-:W0:Y:S01]  /*17be0*/  @P1 LDC R100, c[0x0][0xbec] ;  /* 0x0002fb00ff641b82 */ /* 0x000e220000000800 */
[----:B----4-:R-:W-:Y:S02]  /*17bf0*/  F2FP.BF16.F32.PACK_AB R96, R97, R96 ;  /* 0x000000606160723e */ /* 0x010fe400000010ff */
[----:B------:R-:W-:Y:S02]  /*17c00*/  F2FP.BF16.F32.PACK_AB R97, R99, R98 ;  /* 0x000000626361723e */ /* 0x000fe400000010ff */
[----:B------:R-:W-:-:S03]  /*17c10*/  F2FP.BF16.F32.PACK_AB R98, R93, R92 ;  /* 0x0000005c5d62723e */ /* 0x000fc600000010ff */
[----:B------:R-:W1:Y:S01]  /*17c20*/  @P1 LDC R92, c[0x0][0xbf0] ;  /* 0x0002fc00ff5c1b82 */ /* 0x000e620000000800 */
[----:B------:R-:W-:Y:S02]  /*17c30*/  F2FP.BF16.F32.PACK_AB R88, R89, R88 ;  /* 0x000000585958723e */ /* 0x000fe400000010ff */
[----:B------:R-:W-:Y:S02]  /*17c40*/  F2FP.BF16.F32.PACK_AB R89, R91, R90 ;  /* 0x0000005a5b59723e */ /* 0x000fe400000010ff */
[----:B------:R-:W-:Y:S01]  /*17c50*/  F2FP.BF16.F32.PACK_AB R90, R85, R84 ;  /* 0x00000054555a723e */ /* 0x000fe200000010ff */
[----:B------:R-:W-:Y:S01]  /*17c60*/  VIADD R85, R224, UR45 ;  /* 0x0000002de0557c36 */ /* 0x000fe20008000000 */
[----:B------:R-:W-:Y:S02]  /*17c70*/  F2FP.BF16.F32.PACK_AB R80, R81, R80 ;  /* 0x000000505150723e */ /* 0x000fe400000010ff */
[----:B------:R-:W-:Y:S02]  /*17c80*/  F2FP.BF16.F32.PACK_AB R81, R83, R82 ;  /* 0x000000525351723e */ /* 0x000fe400000010ff */
[----:B------:R-:W-:Y:S01]  /*17c90*/  F2FP.BF16.F32.PACK_AB R82, R77, R76 ;  /* 0x0000004c4d52723e */ /* 0x000fe200000010ff */
[----:B0-----:R-:W-:-:S04]  /*17ca0*/  @P1 IMAD.HI.U32 R77, R85, R100, RZ ;  /* 0x00000064554d1227 */ /* 0x001fc800078e00ff */
[----:B------:R-:W-:Y:S01]  /*17cb0*/  IMAD.MOV.U32 R76, RZ, RZ, R85 ;  /* 0x000000ffff4c7224 */ /* 0x000fe200078e0055 */
[----:B-1----:R-:W-:Y:S02]  /*17cc0*/  @P1 SHF.R.U32.HI R76, RZ, R92, R77 ;  /* 0x0000005cff4c1219 */ /* 0x002fe4000001164d */
[----:B------:R-:W-:-:S03]  /*17cd0*/  F2FP.BF16.F32.PACK_AB R72, R73, R72 ;  /* 0x000000484948723e */ /* 0x000fc600000010ff */
[--C-:B------:R-:W-:Y:S01]  /*17ce0*/  IMAD.MOV R77, RZ, RZ, -R76.reuse ;  /* 0x000000ffff4d7224 */ /* 0x100fe200078e0a4c */
[----:B------:R-:W-:Y:S02]  /*17cf0*/  F2FP.BF16.F32.PACK_AB R73, R75, R74 ;  /* 0x0000004a4b49723e */ /* 0x000fe400000010ff */
[----:B------:R-:W-:Y:S01]  /*17d00*/  F2FP.BF16.F32.PACK_AB R75, R59, R58 ;  /* 0x0000003a3b4b723e */ /* 0x000fe200000010ff */
[----:B------:R-:W-:Y:S01]  /*17d10*/  IMAD R59, R2, R77, R85 ;  /* 0x0000004d023b7224 */ /* 0x000fe200078e0255 */
[----:B------:R-:W-:Y:S01]  /*17d20*/  F2FP.BF16.F32.PACK_AB R83, R79, R78 ;  /* 0x0000004e4f53723e */ /* 0x000fe200000010ff */
[----:B------:R-:W-:Y:S01]  /*17d30*/  IMAD.U32 R78, RZ, RZ, UR8 ;  /* 0x00000008ff4e7e24 */ /* 0x000fe2000f8e00ff */
[----:B------:R-:W-:Y:S02]  /*17d40*/  F2FP.BF16.F32.PACK_AB R74, R57, R56 ;  /* 0x00000038394a723e */ /* 0x000fe400000010ff */
[----:B------:R-:W-:Y:S02]  /*17d50*/  SHF.R.S32.HI R57, RZ, 0x1f, R76 ;  /* 0x0000001fff397819 */ /* 0x000fe4000001144c */
[----:B------:R-:W-:-:S02]  /*17d60*/  IADD3 R56, P3, R76, UR6, RZ ;  /* 0x000000064c387c10 */ /* 0x000fc4000ff7e0ff */
[----:B------:R-:W-:Y:S02]  /*17d70*/  F2FP.BF16.F32.PACK_AB R136, R137, R136 ;  /* 0x000000888988723e */ /* 0x000fe400000010ff */
[----:B------:R-:W-:Y:S02]  /*17d80*/  SHF.R.S32.HI R58, RZ, 0x1f, R59 ;  /* 0x0000001fff3a7819 */ /* 0x000fe4000001143b */
[----:B------:R-:W-:Y:S02]  /*17d90*/  F2FP.BF16.F32.PACK_AB R137, R139, R138 ;  /* 0x0000008a8b89723e */ /* 0x000fe400000010ff */
[----:B------:R-:W-:Y:S02]  /*17da0*/  F2FP.BF16.F32.PACK_AB R128, R129, R128 ;  /* 0x000000808180723e */ /* 0x000fe400000010ff */
[----:B------:R-:W-:Y:S02]  /*17db0*/  F2FP.BF16.F32.PACK_AB R138, R133, R132 ;  /* 0x00000084858a723e */ /* 0x000fe400000010ff */
[----:B------:R-:W-:Y:S01]  /*17dc0*/  F2FP.BF16.F32.PACK_AB R139, R135, R134 ;  /* 0x00000086878b723e */ /* 0x000fe200000010ff */
[----:B------:R-:W-:Y:S01]  /*17dd0*/  BAR.SYNC.DEFER_BLOCKING 0x1, 0x100 ;  /* 0x0044000000007b1d */ /* 0x000fe20000010000 */
[----:B------:R-:W-:-:S02]  /*17de0*/  F2FP.BF16.F32.PACK_AB R129, R131, R130 ;  /* 0x000000828381723e */ /* 0x000fc400000010ff */
[----:B------:R-:W-:Y:S02]  /*17df0*/  F2FP.BF16.F32.PACK_AB R120, R121, R120 ;  /* 0x000000787978723e */ /* 0x000fe400000010ff */
[----:B------:R-:W-:Y:S01]  /*17e00*/  IADD3.X R57, R57, UR7, R78, P3, !PT ;  /* 0x0000000739397c10 */ /* 0x000fe20009ffe44e */
[----:B------:R-:W-:Y:S01]  /*17e10*/  ULDC.64 UR6, c[0x0][0xb88] ;  /* 0x0002e20000067ab9 */ /* 0x000fe20000000a00 */
[----:B------:R-:W-:Y:S02]  /*17e20*/  F2FP.BF16.F32.PACK_AB R130, R125, R124 ;  /* 0x0000007c7d82723e */ /* 0x000fe400000010ff */
[----:B------:R-:W-:Y:S02]  /*17e30*/  F2FP.BF16.F32.PACK_AB R131, R127, R126 ;  /* 0x0000007e7f83723e */ /* 0x000fe400000010ff */
[----:B------:R-:W-:Y:S02]  /*17e40*/  F2FP.BF16.F32.PACK_AB R121, R123, R122 ;  /* 0x0000007a7b79723e */ /* 0x000fe400000010ff */
[----:B------:R-:W-:Y:S01]  /*17e50*/  F2FP.BF16.F32.PACK_AB R112, R113, R112 ;  /* 0x000000707170723e */ /* 0x000fe200000010ff */
[----:B------:R-:W-:Y:S01]  /*17e60*/  IMAD R58, R58, UR6, RZ ;  /* 0x000000063a3a7c24 */ /* 0x000fe2000f8e02ff */
[----:B------:R-:W-:-:S02]  /*17e70*/  F2FP.BF16.F32.PACK_AB R122, R117, R116 ;  /* 0x00000074757a723e */ /* 0x000fc400000010ff */
[----:B------:R-:W-:Y:S02]  /*17e80*/  F2FP.BF16.F32.PACK_AB R123, R119, R118 ;  /* 0x00000076777b723e */ /* 0x000fe400000010ff */
[----:B------:R-:W-:Y:S02]  /*17e90*/  F2FP.BF16.F32.PACK_AB R113, R115, R114 ;  /* 0x000000727371723e */ /* 0x000fe400000010ff */
[----:B------:R-:W-:Y:S02]  /*17ea0*/  F2FP.BF16.F32.PACK_AB R114, R109, R108 ;  /* 0x0000006c6d72723e */ /* 0x000fe400000010ff */
[----:B------:R-:W-:Y:S01]  /*17eb0*/  F2FP.BF16.F32.PACK_AB R115, R111, R110 ;  /* 0x0000006e6f73723e */ /* 0x000fe200000010ff */
[----:B------:R-:W-:Y:S01]  /*17ec0*/  STSM.16.M88.4 [R148], R136 ;  /* 0x0000008894007844 */ /* 0x000fe20000000200 */
[----:B------:R-:W-:Y:S01]  /*17ed0*/  F2FP.BF16.F32.PACK_AB R107, R103, R102 ;  /* 0x00000066676b723e */ /* 0x000fe200000010ff */
[----:B------:R-:W-:Y:S01]  /*17ee0*/  IMAD.WIDE.U32 R56, R59, UR6, R56 ;  /* 0x000000063b387c25 */ /* 0x000fe2000f8e0038 */
[----:B------:R-:W-:Y:S01]  /*17ef0*/  F2FP.BF16.F32.PACK_AB R99, R95, R94 ;  /* 0x0000005e5f63723e */ /* 0x000fe200000010ff */
[----:B------:R-:W-:Y:S01]  /*17f00*/  STSM.16.M88.4 [R222], R128 ;  /* 0x00000080de007844 */ /* 0x000fe20000000200 */
[----:B------:R-:W-:Y:S01]  /*17f10*/  F2FP.BF16.F32.PACK_AB R91, R87, R86 ;  /* 0x00000056575b723e */ /* 0x000fe200000010ff */
[----:B------:R-:W-:Y:S01]  /*17f20*/  IMAD R59, R59, UR7, R58 ;  /* 0x000000073b3b7c24 */ /* 0x000fe2000f8e023a */
[----:B------:R-:W-:Y:S01]  /*17f30*/  F2FP.BF16.F32.PACK_AB R52, R53, R52 ;  /* 0x000000343534723e */ /* 0x000fe200000010ff */
[----:B------:R-:W-:Y:S01]  /*17f40*/  STSM.16.M88.4 [R221], R120 ;  /* 0x00000078dd007844 */ /* 0x000fe20000000200 */
[----:B------:R-:W-:Y:S01]  /*17f50*/  F2FP.BF16.F32.PACK_AB R53, R55, R54 ;  /* 0x000000363735723e */ /* 0x000fe200000010ff */
[----:B------:R-:W-:Y:S01]  /*17f60*/  ULDC.64 UR6, c[0x0][0xb50] ;  /* 0x0002d40000067ab9 */ /* 0x000fe20000000a00 */
[----:B------:R-:W-:Y:S01]  /*17f70*/  F2FP.BF16.F32.PACK_AB R64, R65, R64 ;  /* 0x000000404140723e */ /* 0x000fe200000010ff */
[----:B------:R-:W-:Y:S01]  /*17f80*/  STSM.16.M88.4 [R220], R112 ;  /* 0x00000070dc007844 */ /* 0x000fe20000000200 */
[----:B------:R-:W-:-:S02]  /*17f90*/  F2FP.BF16.F32.PACK_AB R54, R69, R68 ;  /* 0x000000444536723e */ /* 0x000fc400000010ff */
[----:B------:R-:W-:Y:S01]  /*17fa0*/  F2FP.BF16.F32.PACK_AB R55, R71, R70 ;  /* 0x000000464737723e */ /* 0x000fe200000010ff */
[----:B------:R-:W-:Y:S01]  /*17fb0*/  STSM.16.M88.4 [R219], R104 ;  /* 0x00000068db007844 */ /* 0x000fe20000000200 */
[----:B------:R-:W-:Y:S02]  /*17fc0*/  F2FP.BF16.F32.PACK_AB R65, R67, R66 ;  /* 0x000000424341723e */ /* 0x000fe400000010ff */
[----:B------:R-:W-:Y:S01]  /*17fd0*/  F2FP.BF16.F32.PACK_AB R48, R49, R48 ;  /* 0x000000303130723e */ /* 0x000fe200000010ff */
[----:B------:R-:W-:Y:S01]  /*17fe0*/  STSM.16.M88.4 [R218], R96 ;  /* 0x00000060da007844 */ /* 0x000fe20000000200 */
[----:B------:R-:W-:Y:S01]  /*17ff0*/  F2FP.BF16.F32.PACK_AB R66, R61, R60 ;  /* 0x0000003c3d42723e */ /* 0x000fe200000010ff */
[----:B------:R-:W-:Y:S01]  /*18000*/  IMAD.IADD R57, R57, 0x1, R59 ;  /* 0x0000000139397824 */ /* 0x000fe200078e023b */
[----:B------:R-:W-:Y:S01]  /*18010*/  F2FP.BF16.F32.PACK_AB R67, R63, R62 ;  /* 0x0000003e3f43723e */ /* 0x000fe200000010ff */
[----:B------:R-:W-:Y:S01]  /*18020*/  STSM.16.M88.4 [R217], R88 ;  /* 0x00000058d9007844 */ /* 0x000fe20000000200 */
        /* <DEDUP_REMOVED lines=8> */
[----:B------:R-:W-:-:S02]  /*180b0*/  LEA R58, P3, R56, UR6, 0x2 ;  /* 0x00000006383a7c11 */ /* 0x000fc4000f8610ff */
[----:B------:R-:W-:Y:S02]  /*180c0*/  F2FP.BF16.F32.PACK_AB R6, R41, R40 ;  /* 0x000000282906723e */ /* 0x000fe400000010ff */
[----:B------:R-:W-:Y:S02]  /*180d0*/  F2FP.BF16.F32.PACK_AB R7, R43, R42 ;  /* 0x0000002a2b07723e */ /* 0x000fe400000010ff */
[----:B------:R-:W-:Y:S02]  /*180e0*/  F2FP.BF16.F32.PACK_AB R37, R39, R38 ;  /* 0x000000262725723e */ /* 0x000fe400000010ff */
        /* <DEDUP_REMOVED lines=14> */
[----:B------:R-:W-:-:S03]  /*181d0*/  LEA.HI.X R59, R56, UR7, R57, 0x2, P3 ;  /* 0x00000007383b7c11 */ /* 0x000fc600098f1439 */
[----:B------:R-:W-:Y:S04]  /*181e0*/  STSM.16.M88.4 [R141], R36 ;  /* 0x000000248d007844 */ /* 0x000fe80000000200 */
[----:B------:R-:W-:Y:S04]  /*181f0*/  STSM.16.M88.4 [R140], R28 ;  /* 0x0000001c8c007844 */ /* 0x000fe80000000200 */
[----:B------:R-:W-:Y:S04]  /*18200*/  STSM.16.M88.4 [R212], R12 ;  /* 0x0000000cd4007844 */ /* 0x000fe80000000200 */
[----:B------:R-:W-:Y:S04]  /*18210*/  SHFL.IDX PT, R44, R58, RZ, 0x1c1f ;  /* 0x001c1fff3a2c7589 */ /* 0x000fe800000e0000 */
[----:B------:R-:W0:Y:S01]  /*18220*/  SHFL.IDX PT, R45, R59, RZ, 0x1c1f ;  /* 0x001c1fff3b2d7589 */ /* 0x000e2200000e0000 */
[----:B------:R-:W-:Y:S01]  /*18230*/  BAR.SYNC.DEFER_BLOCKING 0x1, 0x100 ;  /* 0x0044000000007b1d */ /* 0x000fe20000010000 */
[----:B------:R-:W-:-:S05]  /*18240*/  VIADD R33, R20, 0x8 ;  /* 0x0000000814217836 */ /* 0x000fca0000000000 */
[----:B------:R-:W-:Y:S01]  /*18250*/  ISETP.GE.OR P0, PT, R33, R0, P0 ;  /* 0x000000002100720c */ /* 0x000fe20000706670 */
[----:B0-----:R0:W-:-:S12]  /*18260*/  @!P2 ST.E desc[UR36][R44.64], R3 ;  /* 0x000000032c00a985 */ /* 0x0011d8000c101924 */
[----:B------:R-:W2:Y:S01]  /*18270*/  @!P0 LDL R55, [R1+0x3f4] ;  /* 0x0003f40001378983 */ /* 0x000ea20000100800 */
[----:B------:R-:W-:Y:S02]  /*18280*/  IMAD R8, R206, 0x40, R22 ;  /* 0x00000040ce087824 */ /* 0x000fe400078e0216 */
[----:B------:R-:W-:-:S04]  /*18290*/  IMAD.MOV.U32 R9, RZ, RZ, 0x2 ;  /* 0x00000002ff097424 */ /* 0x000fc800078e00ff */
[----:B------:R-:W-:-:S03]  /*182a0*/  IMAD.WIDE R8, R8, R9, UR38 ;  /* 0x0000002608087e25 */ /* 0x000fc6000f8e0209 */
        /* <DEDUP_REMOVED lines=8> */
[----:B------:R-:W-:Y:S01]  /*18330*/  LOP3.LUT R6, R11, 0x380, RZ, 0xc0, !PT ;  /* 0x000003800b067812 */ /* 0x000fe200078ec0ff */
[----:B------:R-:W-:Y:S01]  /*18340*/  SHFL.IDX PT, R20, R58, 0x1, 0x1c1f ;  /* 0x003c1f003a147f89 */ /* 0x000fe200000e0000 */
[----:B------:R-:W-:-:S02]  /*18350*/  SHF.R.U64 R52, R52, 0x3, RZ ;  /* 0x0000000334347819 */ /* 0x000fc400000012ff */
[----:B------:R-:W-:Y:S01]  /*18360*/  SHF.R.U64 R6, R6, 0x3, RZ ;  /* 0x0000000306067819 */ /* 0x000fe200000012ff */
[----:B------:R-:W2:Y:S01]  /*18370*/  SHFL.IDX PT, R21, R59, 0x1, 0x1c1f ;  /* 0x003c1f003b157f89 */ /* 0x000ea200000e0000 */
[----:B------:R-:W-:Y:S01]  /*18380*/  LOP3.LUT R52, R52, R53, RZ, 0x3c, !PT ;  /* 0x0000003534347212 */ /* 0x000fe200078e3cff */
[----:B------:R-:W-:Y:S01]  /*18390*/  IMAD.X R53, RZ, RZ, R9, P6 ;  /* 0x000000ffff357224 */ /* 0x000fe200030e0609 */
[----:B------:R-:W-:Y:S02]  /*183a0*/  LOP3.LUT R10, R6, R11, RZ, 0x3c, !PT ;  /* 0x0000000b060a7212 */ /* 0x000fe400078e3cff */
[----:B------:R-:W-:-:S04]  /*183b0*/  IADD3 R6, P6, R8, 0xf000, RZ ;  /* 0x0000f00008067810 */ /* 0x000fc80007fde0ff */
[----:B0-----:R-:W-:Y:S02]  /*183c0*/  LOP3.LUT R3, R6, 0x380, RZ, 0xc0, !PT ;  /* 0x0000038006037812 */ /* 0x001fe400078ec0ff */
[C---:B------:R-:W-:Y:S02]  /*183d0*/  IADD3 R25, P4, R8.reuse, 0x3000, RZ ;  /* 0x0000300008197810 */ /* 0x040fe40007f9e0ff */
[----:B------:R-:W-:Y:S02]  /*183e0*/  IADD3 R29, P5, R8, 0x4000, RZ ;  /* 0x00004000081d7810 */ /* 0x000fe40007fbe0ff */
[----:B------:R-:W-:Y:S02]  /*183f0*/  SHF.R.U64 R3, R3, 0x3, RZ ;  /* 0x0000000303037819 */ /* 0x000fe400000012ff */
[----:B------:R-:W-:Y:S02]  /*18400*/  LOP3.LUT R24, R25, 0x380, RZ, 0xc0, !PT ;  /* 0x0000038019187812 */ /* 0x000fe400078ec0ff */
[----:B------:R-:W-:-:S02]  /*18410*/  LOP3.LUT R28, R29, 0x380, RZ, 0xc0, !PT ;  /* 0x000003801d1c7812 */ /* 0x000fc400078ec0ff */
[----:B------:R-:W-:Y:S02]  /*18420*/  LOP3.LUT R72, R3, R6, RZ, 0x3c, !PT ;  /* 0x0000000603487212 */ /* 0x000fe400078e3cff */
[----:B------:R-:W0:Y:S01]  /*18430*/  @P1 LDC R3, c[0x0][0xbec] ;  /* 0x0002fb00ff031b82 */ /* 0x000e220000000800 */
[----:B------:R-:W-:Y:S02]  /*18440*/  IADD3 R5, P3, R8, 0x2000, RZ ;  /* 0x0000200008057810 */ /* 0x000fe40007f7e0ff */
[----:B------:R-:W-:Y:S02]  /*18450*/  SHF.R.U64 R24, R24, 0x3, RZ ;  /* 0x0000000318187819 */ /* 0x000fe400000012ff */
[----:B------:R-:W-:Y:S01]  /*18460*/  SHF.R.U64 R28, R28, 0x3, RZ ;  /* 0x000000031c1c7819 */ /* 0x000fe200000012ff */
[--C-:B------:R-:W-:Y:S01]  /*18470*/  IMAD.X R11, RZ, RZ, R9.reuse, P2 ;  /* 0x000000ffff0b7224 */ /* 0x100fe200010e0609 */
[----:B------:R-:W-:Y:S01]  /*18480*/  LOP3.LUT R24, R24, R25, RZ, 0x3c, !PT ;  /* 0x0000001918187212 */ /* 0x000fe200078e3cff */
[--C-:B------:R-:W-:Y:S01]  /*18490*/  IMAD.X R13, RZ, RZ, R9.reuse, P3 ;  /* 0x000000ffff0d7224 */ /* 0x100fe200018e0609 */
[----:B------:R-:W-:Y:S01]  /*184a0*/  LOP3.LUT R28, R28, R29, RZ, 0x3c, !PT ;  /* 0x0000001d1c1c7212 */ /* 0x000fe200078e3cff */
[--C-:B------:R-:W-:Y:S01]  /*184b0*/  IMAD.X R25, RZ, RZ, R9.reuse, P4 ;  /* 0x000000ffff197224 */ /* 0x100fe200020e0609 */
[C---:B------:R-:W-:Y:S01]  /*184c0*/  IADD3 R37, P2, R8.reuse, 0x6000, RZ ;  /* 0x0000600008257810 */ /* 0x040fe20007f5e0ff */
[----:B------:R-:W-:Y:S01]  /*184d0*/  IMAD.X R29, RZ, RZ, R9, P5 ;  /* 0x000000ffff1d7224 */ /* 0x000fe200028e0609 */
[----:B------:R-:W-:-:S02]  /*184e0*/  IADD3 R41, P3, R8, 0x7000, RZ ;  /* 0x0000700008297810 */ /* 0x000fc40007f7e0ff */
[C---:B------:R-:W-:Y:S02]  /*184f0*/  IADD3 R45, P4, R8.reuse, 0x8000, RZ ;  /* 0x00008000082d7810 */ /* 0x040fe40007f9e0ff */
[----:B------:R-:W-:Y:S02]  /*18500*/  IADD3 R49, P5, R8, 0x9000, RZ ;  /* 0x0000900008317810 */ /* 0x000fe40007fbe0ff */
[----:B------:R-:W-:Y:S02]  /*18510*/  LOP3.LUT R36, R37, 0x380, RZ, 0xc0, !PT ;  /* 0x0000038025247812 */ /* 0x000fe400078ec0ff */
[----:B------:R-:W-:Y:S02]  /*18520*/  LOP3.LUT R40, R41, 0x380, RZ, 0xc0, !PT ;  /* 0x0000038029287812 */ /* 0x000fe400078ec0ff */
[----:B------:R-:W-:Y:S02]  /*18530*/  LOP3.LUT R44, R45, 0x380, RZ, 0xc0, !PT ;  /* 0x000003802d2c7812 */ /* 0x000fe400078ec0ff */
[----:B------:R-:W-:-:S02]  /*18540*/  LOP3.LUT R48, R49, 0x380, RZ, 0xc0, !PT ;  /* 0x0000038031307812 */ /* 0x000fc400078ec0ff */
[----:B------:R-:W-:Y:S02]  /*18550*/  SHF.R.U64 R36, R36, 0x3, RZ ;  /* 0x0000000324247819 */ /* 0x000fe400000012ff */
[----:B------:R-:W-:Y:S02]  /*18560*/  SHF.R.U64 R40, R40, 0x3, RZ ;  /* 0x0000000328287819 */ /* 0x000fe400000012ff */
[----:B------:R-:W-:Y:S02]  /*18570*/  SHF.R.U64 R44, R44, 0x3, RZ ;  /* 0x000000032c2c7819 */ /* 0x000fe400000012ff */
[----:B------:R-:W-:Y:S01]  /*18580*/  SHF.R.U64 R48, R48, 0x3, RZ ;  /* 0x0000000330307819 */ /* 0x000fe200000012ff */
[----:B------:R-:W-:Y:S01]  /*18590*/  UIMAD UR5, UR12, UR10, URZ ;  /* 0x0000000a0c0572a4 */ /* 0x000fe2000f8e023f */
[----:B------:R-:W-:Y:S01]  /*185a0*/  LOP3.LUT R4, R5, 0x380, RZ, 0xc0, !PT ;  /* 0x0000038005047812 */ /* 0x000fe200078ec0ff */
[----:B------:R-:W-:Y:S01]  /*185b0*/  VIADD R78, R207, UR45 ;  /* 0x0000002dcf4e7c36 */ /* 0x000fe20008000000 */
        /* <DEDUP_REMOVED lines=8> */
[----:B------:R-:W-:Y:S01]  /*18640*/  SHF.R.U64 R4, R4, 0x3, RZ ;  /* 0x0000000304047819 */ /* 0x000fe200000012ff */
[----:B------:R-:W-:Y:S01]  /*18650*/  UIMAD.WIDE.U32 UR6, UR58, UR10, URZ ;  /* 0x0000000a3a0672a5 */ /* 0x000fe2000f8e003f */
[C---:B------:R-:W-:Y:S01]  /*18660*/  IADD3 R57, P2, R8.reuse, 0xb000, RZ ;  /* 0x0000b00008397810 */ /* 0x040fe20007f5e0ff */
[----:B------:R-:W-:Y:S01]  /*18670*/  UIMAD UR5, UR58, UR11, UR5 ;  /* 0x0000000b3a0572a4 */ /* 0x000fe2000f8e0205 */
[----:B------:R-:W-:-:S02]  /*18680*/  IADD3 R61, P3, R8, 0xc000, RZ ;  /* 0x0000c000083d7810 */ /* 0x000fc40007f7e0ff */
[C---:B------:R-:W-:Y:S01]  /*18690*/  IADD3 R65, P4, R8.reuse, 0xd000, RZ ;  /* 0x0000d00008417810 */ /* 0x040fe20007f9e0ff */
[----:B------:R-:W-:Y:S01]  /*186a0*/  ULDC.64 UR10, c[0x0][0xaf0] ;  /* 0x0002bc00000a7ab9 */ /* 0x000fe20000000a00 */
[----:B------:R-:W-:Y:S01]  /*186b0*/  IADD3 R69, P5, R8, 0xe000, RZ ;  /* 0x0000e00008457810 */ /* 0x000fe20007fbe0ff */
[----:B0-----:R-:W-:Y:S01]  /*186c0*/  @P1 IMAD.HI.U32 R3, R78, R3, RZ ;  /* 0x000000034e031227 */ /* 0x001fe200078e00ff */
[----:B------:R-:W-:Y:S01]  /*186d0*/  LOP3.LUT R12, R4, R5, RZ, 0x3c, !PT ;  /* 0x00000005040c7212 */ /* 0x000fe200078e3cff */
[----:B------:R-:W-:Y:S01]  /*186e0*/  UIMAD UR8, UR13, UR10, URZ ;  /* 0x0000000a0d0872a4 */ /* 0x000fe2000f8e023f */
[----:B------:R-:W-:Y:S01]  /*186f0*/  LOP3.LUT R56, R57, 0x380, RZ, 0xc0, !PT ;  /* 0x0000038039387812 */ /* 0x000fe200078ec0ff */
[----:B------:R-:W-:Y:S01]  /*18700*/  UIADD3 UR7, UR7, UR5, URZ ;  /* 0x0000000507077290 */ /* 0x000fe2000fffe03f */
[----:B------:R-:W-:Y:S02]  /*18710*/  LOP3.LUT R60, R61, 0x380, RZ, 0xc0, !PT ;  /* 0x000003803d3c7812 */ /* 0x000fe400078ec0ff */
[----:B------:R-:W-:-:S02]  /*18720*/  LOP3.LUT R64, R65, 0x380, RZ, 0xc0, !PT ;  /* 0x0000038041407812 */ /* 0x000fc400078ec0ff */
[----:B------:R-:W-:Y:S02]  /*18730*/  LOP3.LUT R68, R69, 0x380, RZ, 0xc0, !PT ;  /* 0x0000038045447812 */ /* 0x000fe400078ec0ff */
[----:B------:R-:W-:Y:S01]  /*18740*/  LOP3.LUT R5, R8, 0x380, RZ, 0xc0, !PT ;  /* 0x0000038008057812 */ /* 0x000fe200078ec0ff */
[----:B------:R-:W-:Y:S01]  /*18750*/  IMAD.MOV.U32 R77, RZ, RZ, R78 ;  /* 0x000000ffff4d7224 */ /* 0x000fe200078e004e */
[----:B------:R-:W-:Y:S01]  /*18760*/  UIMAD UR5, UR40, UR11, UR8 ;  /* 0x0000000b280572a4 */ /* 0x000fe2000f8e0208 */
[----:B------:R-:W-:Y:S01]  /*18770*/  SHF.R.U64 R56, R56, 0x3, RZ ;  /* 0x0000000338387819 */ /* 0x000fe200000012ff */
[----:B------:R-:W-:Y:S01]  /*18780*/  UIMAD.WIDE.U32 UR40, UR40, UR10, UR6 ;  /* 0x0000000a282872a5 */ /* 0x000fe2000f8e0006 */
[----:B------:R-:W-:Y:S02]  /*18790*/  SHF.R.U64 R60, R60, 0x3, RZ ;  /* 0x000000033c3c7819 */ /* 0x000fe400000012ff */
[----:B------:R-:W-:Y:S02]  /*187a0*/  SHF.R.U64 R64, R64, 0x3, RZ ;  /* 0x0000000340407819 */ /* 0x000fe400000012ff */
[----:B------:R-:W-:-:S02]  /*187b0*/  SHF.R.U64 R68, R68, 0x3, RZ ;  /* 0x0000000344447819 */ /* 0x000fc400000012ff */
[----:B------:R-:W-:Y:S01]  /*187c0*/  SHF.R.U64 R5, R5, 0x3, RZ ;  /* 0x0000000305057819 */ /* 0x000fe200000012ff */
[----:B------:R-:W-:Y:S01]  /*187d0*/  UIADD3 UR5, UR41, UR5, URZ ;  /* 0x0000000529057290 */ /* 0x000fe2000fffe03f */
        /* <DEDUP_REMOVED lines=10> */
[----:B------:R-:W-:Y:S01]  /*18880*/  ULDC.64 UR6, c[0x0][0xae0] ;  /* 0x0002b80000067ab9 */ /* 0x000fe20000000a00 */
[----:B------:R-:W-:-:S02]  /*18890*/  IMAD.MOV.U32 R5, RZ, RZ, R9 ;  /* 0x000000ffff057224 */ /* 0x000fc400078e0009 */
[----:B------:R-:W-:-:S05]  /*188a0*/  VIADD R83, R206, UR45 ;  /* 0x0000002dce537c36 */ /* 0x000fca0008000000 */
[----:B------:R-:W-:Y:S01]  /*188b0*/  ISETP.GE.AND P2, PT, R83, R0, PT ;  /* 0x000000005300720c */ /* 0x000fe20003f46270 */
[----:B------:R-:W-:Y:S01]  /*188c0*/  BSSY B1, `(.L_x_11014) ;  /* 0x0000049000017945 */ /* 0x000fe20003800000 */
[----:B--2---:R0:W-:Y:S04]  /*188d0*/  @!P0 ST.E desc[UR36][R20.64], R55 ;  /* 0x0000003714008985 */ /* 0x0041e8000c101924 */
[----:B------:R-:W5:Y:S04]  /*188e0*/  LD.E.128 R4, desc[UR36][R4.64] ;  /* 0x0000002404047980 */ /* 0x000f68000c101d00 */
[----:B------:R-:W5:Y:S01]  /*188f0*/  LD.E.128 R8, desc[UR36][R10.64] ;  /* 0x000000240a087980 */ /* 0x000f62000c101d00 */
[----:B0-----:R-:W0:Y:S01]  /*18900*/  @P1 LDC R20, c[0x0][0xbf0] ;  /* 0x0002fc00ff141b82 */ /* 0x001e220000000800 */
[----:B------:R-:W-:-:S02]  /*18910*/  IMAD.U32 R21, RZ, RZ, UR41 ;  /* 0x00000029ff157e24 */ /* 0x000fc4000f8e00ff */
[----:B------:R-:W5:Y:S04]  /*18920*/  LD.E.128 R12, desc[UR36][R12.64] ;  /* 0x000000240c0c7980 */ /* 0x000f68000c101d00 */
[----:B------:R-:W5:Y:S04]  /*18930*/  LD.E.128 R24, desc[UR36][R24.64] ;  /* 0x0000002418187980 */ /* 0x000f68000c101d00 */
[----:B------:R-:W5:Y:S04]  /*18940*/  LD.E.128 R28, desc[UR36][R28.64] ;  /* 0x000000241c1c7980 */ /* 0x000f68000c101d00 */
[----:B------:R-:W5:Y:S04]  /*18950*/  LD.E.128 R32, desc[UR36][R32.64] ;  /* 0x0000002420207980 */ /* 0x000f68000c101d00 */
[----:B------:R-:W5:Y:S04]  /*18960*/  LD.E.128 R36, desc[UR36][R36.64] ;  /* 0x0000002424247980 */ /* 0x000f68000c101d00 */
[----:B------:R-:W5:Y:S01]  /*18970*/  LD.E.128 R40, desc[UR36][R40.64] ;  /* 0x0000002428287980 */ /* 0x000f62000c101d00 */
[----:B0-----:R-:W-:Y:S01]  /*18980*/  @P1 SHF.R.U32.HI R77, RZ, R20, R3 ;  /* 0x00000014ff4d1219 */ /* 0x001fe20000011603 */
[----:B------:R-:W-:-:S02]  /*18990*/  IMAD.U32 R20, RZ, RZ, UR40 ;  /* 0x00000028ff147e24 */ /* 0x000fc4000f8e00ff */
[----:B------:R-:W5:Y:S01]  /*189a0*/  LD.E.128 R44, desc[UR36][R44.64] ;  /* 0x000000242c2c7980 */ /* 0x000f62000c101d00 */
[--C-:B------:R-:W-:Y:S01]  /*189b0*/  SHF.R.S32.HI R76, RZ, 0x1f, R77.reuse ;  /* 0x0000001fff4c7819 */ /* 0x100fe2000001144d */
[----:B------:R-:W-:Y:S02]  /*189c0*/  IMAD.MOV R79, RZ, RZ, -R77 ;  /* 0x000000ffff4f7224 */ /* 0x000fe400078e0a4d */
[----:B------:R-:W5:Y:S01]  /*189d0*/  LD.E.128 R48, desc[UR36][R48.64] ;  /* 0x0000002430307980 */ /* 0x000f62000c101d00 */
[----:B------:R-:W-:Y:S02]  /*189e0*/  IMAD.U32 R3, RZ, RZ, UR5 ;  /* 0x00000005ff037e24 */ /* 0x000fe4000f8e00ff */
[----:B------:R-:W-:Y:S01]  /*189f0*/  IMAD R21, R2, R79, R78 ;  /* 0x0000004f02157224 */ /* 0x000fe200078e024e */
[----:B------:R-:W5:Y:S01]  /*18a00*/  LD.E.128 R52, desc[UR36][R52.64] ;  /* 0x0000002434347980 */ /* 0x000f62000c101d00 */
[----:B------:R-:W-:Y:S02]  /*18a10*/  IMAD R76, R76, UR6, RZ ;  /* 0x000000064c4c7c24 */ /* 0x000fe4000f8e02ff */
[----:B------:R-:W-:Y:S01]  /*18a20*/  IMAD.MOV.U32 R2, RZ, RZ, R20 ;  /* 0x000000ffff027224 */ /* 0x000fe200078e0014 */
[----:B------:R-:W5:Y:S01]  /*18a30*/  LD.E.128 R56, desc[UR36][R56.64] ;  /* 0x0000002438387980 */ /* 0x000f62000c101d00 */
[----:B------:R-:W-:-:S03]  /*18a40*/  SHF.R.S32.HI R20, RZ, 0x1f, R21 ;  /* 0x0000001fff147819 */ /* 0x000fc60000011415 */
[----:B------:R-:W5:Y:S01]  /*18a50*/  LD.E.128 R60, desc[UR36][R60.64] ;  /* 0x000000243c3c7980 */ /* 0x000f62000c101d00 */
[----:B------:R-:W-:-:S03]  /*18a60*/  IMAD R79, R77, UR7, R76 ;  /* 0x000000074d4f7c24 */ /* 0x000fc6000f8e024c */
[----:B------:R-:W5:Y:S01]  /*18a70*/  LD.E.128 R64, desc[UR36][R64.64] ;  /* 0x0000002440407980 */ /* 0x000f62000c101d00 */
[----:B------:R-:W-:Y:S01]  /*18a80*/  IMAD.WIDE.U32 R2, R77, UR6, R2 ;  /* 0x000000064d027c25 */ /* 0x000fe2000f8e0002 */
[----:B------:R-:W-:Y:S02]  /*18a90*/  ULDC.64 UR6, c[0x0][0xad8] ;  /* 0x0002b60000067ab9 */ /* 0x000fe40000000a00 */
        /* <DEDUP_REMOVED lines=9> */
[----:B------:R-:W-:Y:S01]  /*18b30*/  IMAD R20, R20, UR6, RZ ;  /* 0x0000000614147c24 */ /* 0x000fe2000f8e02ff */
[----:B------:R-:W-:Y:S01]  /*18b40*/  UIADD3 UR5, UR48, 0x22820, URZ ;  /* 0x0002282030057890 */ /* 0x000fe2000fffe03f */
[----:B------:R-:W-:-:S04]  /*18b50*/  IMAD.WIDE.U32 R2, R21, UR6, R2 ;  /* 0x0000000615027c25 */ /* 0x000fc8000f8e0002 */
[----:B------:R-:W-:Y:S01]  /*18b60*/  IMAD R79, R21, UR7, R20 ;  /* 0x00000007154f7c24 */ /* 0x000fe2000f8e0214 */
[----:B------:R-:W-:Y:S01]  /*18b70*/  ULDC.64 UR6, c[0x0][0xa80] ;  /* 0x0002a00000067ab9 */ /* 0x000fe20000000a00 */
[----:B------:R-:W-:Y:S01]  /*18b80*/  UPRMT UR5, URZ, 0x654, UR5 ;  /* 0x000006543f057896 */ /* 0x000fe20008000005 */
[----:B------:R-:W-:Y:S01]  /*18b90*/  LEA R80, P3, R2, UR6, 0x1 ;  /* 0x0000000602507c11 */ /* 0x000fe2000f8608ff */
[----:B------:R-:W-:Y:S02]  /*18ba0*/  IMAD.IADD R3, R3, 0x1, R79 ;  /* 0x0000000103037824 */ /* 0x000fe400078e024f */
[----:B------:R-:W-:-:S03]  /*18bb0*/  VIADD R77, R83, 0x20 ;  /* 0x00000020534d7836 */ /* 0x000fc60000000000 */
[----:B------:R-:W-:Y:S01]  /*18bc0*/  LEA.HI.X R81, R2, UR7, R3, 0x1, P3 ;  /* 0x0000000702517c11 */ /* 0x000fe200098f0c03 */
[----:B------:R-:W-:Y:S01]  /*18bd0*/  VIADD R21, R83, 0x40 ;  /* 0x0000004053157836 */ /* 0x000fe20000000000 */
[----:B0-----:R0:W1:Y:S01]  /*18be0*/  SHFL.IDX PT, R78, R80, RZ, 0x181f ;  /* 0x00181fff504e7589 */ /* 0x00106200000e0000 */
[----:B------:R-:W-:-:S03]  /*18bf0*/  ISETP.GE.AND P1, PT, R77, R0, PT ;  /* 0x000000004d00720c */ /* 0x000fc60003f26270 */
[----:B------:R0:W2:Y:S01]  /*18c00*/  SHFL.IDX PT, R79, R81, RZ, 0x181f ;  /* 0x00181fff514f7589 */ /* 0x0000a200000e0000 */
[----:B------:R-:W-:Y:S01]  /*18c10*/  SYNCS.ARRIVE.TRANS64.RED.A1T0 RZ, [UR5], RZ ;  /* 0x000000ffffff79a7 */ /* 0x000fe20008100405 */
        /* <DEDUP_REMOVED lines=19> */
.L_x_11015:
[----:B------:R-:W-:Y:S05]  /*18d50*/  BSYNC B1 ;  /* 0x0000000000017941 */ /* 0x000fea0003800000 */
.L_x_11014:
[----:B---3--:R3:W4:Y:S01]  /*18d60*/  SHFL.IDX PT, R21, R81, 0x1, 0x181f ;  /* 0x00381f0051157f89 */ /* 0x00872200000e0000 */
        /* <DEDUP_REMOVED lines=9> */
[-C--:B-----5:R-:W-:Y:S02]  /*18e00*/  @!P3 LEA R4, P5, R178, R20.reuse, 0x1 ;  /* 0x00000014b204b211 */ /* 0x0a0fe400078a08ff */
[-C--:B----4-:R-:W-:Y:S02]  /*18e10*/  @!P4 LEA.HI.X R3, R22, R21.reuse, R199, 0x1, P6 ;  /* 0x000000151603c211 */ /* 0x090fe400030f0cc7 */
[-C--:B------:R-:W-:Y:S02]  /*18e20*/  @!P2 LEA R6, P6, R23, R20.reuse, 0x1 ;  /* 0x000000141706a211 */ /* 0x080fe400078c08ff */
        /* <DEDUP_REMOVED lines=8> */
.L_x_11017:
[----:B------:R-:W-:Y:S05]  /*18eb0*/  BSYNC B1 ;  /* 0x0000000000017941 */ /* 0x000fea0003800000 */
.L_x_11016:
[----:B0----5:R0:W0:Y:S01]  /*18ec0*/  SHFL.IDX PT, R9, R81, 0x2, 0x181f ;  /* 0x00581f0051097f89 */ /* 0x02102200000e0000 */
        /* <DEDUP_REMOVED lines=9> */
[-C--:B------:R-:W-:Y:S02]  /*18f60*/  @!P2 LEA R4, P5, R178, R8.reuse, 0x1 ;  /* 0x00000008b204a211 */ /* 0x080fe400078a08ff */
[-C--:B------:R-:W-:Y:S02]  /*18f70*/  @!P1 LEA R6, P4, R23, R8.reuse, 0x1 ;  /* 0x0000000817069211 */ /* 0x080fe400078808ff */
[-C--:B------:R-:W-:Y:S02]  /*18f80*/  @!P3 LEA.HI.X R3, R22, R9.reuse, R199, 0x1, P6 ;  /* 0x000000091603b211 */ /* 0x080fe400030f0cc7 */
        /* <DEDUP_REMOVED lines=8> */
.L_x_11019:
[----:B------:R-:W-:Y:S05]  /*19010*/  BSYNC B1 ;  /* 0x0000000000017941 */ /* 0x000fea0003800000 */
.L_x_11018:
[----:B0-----:R-:W-:Y:S01]  /*19020*/  VIADD R3, R83, 0x60 ;  /* 0x0000006053037836 */ /* 0x001fe20000000000 */
[----:B---3--:R-:W0:Y:S04]  /*19030*/  SHFL.IDX PT, R81, R81, 0x3, 0x181f ;  /* 0x00781f0051517f89 */ /* 0x008e2800000e0000 */
[----:B------:R-:W-:Y:S01]  /*19040*/  ISETP.GE.AND P0, PT, R3, R0, PT ;  /* 0x000000000300720c */ /* 0x000fe20003f06270 */
[----:B------:R-:W3:-:S12]  /*19050*/  SHFL.IDX PT, R80, R80, 0x3, 0x181f ;  /* 0x00781f0050507f89 */ /* 0x000ed800000e0000 */
[----:B------:R-:W-:Y:S05]  /*19060*/  @P0 BRA `(.L_x_11020) ;  /* 0x0000000c001c0947 */ /* 0x000fea0003800000 */
[----:B------:R-:W-:Y:S02]  /*19070*/  ULDC UR5, c[0x0][0xac8] ;  /* 0x0002b20000057ab9 */ /* 0x000fe40000000800 */
[----:B------:R-:W-:Y:S02]  /*19080*/  ISETP.GE.AND P3, PT, R22, UR5, PT ;  /* 0x0000000516007c0c */ /* 0x000fe4000bf66270 */
[----:B------:R-:W-:Y:S02]  /*19090*/  ISETP.GE.AND P4, PT, R178, UR5, PT ;  /* 0x00000005b2007c0c */ /* 0x000fe4000bf86270 */
[----:B------:R-:W-:-:S09]  /*190a0*/  ISETP.GE.AND P5, PT, R23, UR5, PT ;  /* 0x0000000517007c0c */ /* 0x000fd2000bfa6270 */
[-C--:B---3--:R-:W-:Y:S02]  /*190b0*/  @!P3 LEA R2, P0, R22, R80.reuse, 0x1 ;  /* 0x000000501602b211 */ /* 0x088fe400078008ff */
[-C--:B------:R-:W-:Y:S02]  /*190c0*/  @!P4 LEA R4, P1, R178, R80.reuse, 0x1 ;  /* 0x00000050b204c211 */ /* 0x080fe400078208ff */
[C---:B------:R-:W-:Y:S02]  /*190d0*/  @!P5 LEA R6, P2, R23.reuse, R80, 0x1 ;  /* 0x000000501706d211 */ /* 0x040fe400078408ff */
        /* <DEDUP_REMOVED lines=12> */
.L_x_11013:
[----:B------:R-:W0:Y:S01]  /*191a0*/  LDC R6, c[0x0][0xbe8] ;  /* 0x0002fa00ff067b82 */ /* 0x000e220000000800 */
[----:B------:R-:W-:Y:S01]  /*191b0*/  ISETP.GE.AND P0, PT, R202, 0x80, PT ;  /* 0x00000080ca00780c */ /* 0x000fe20003f06270 */
[----:B------:R-:W-:Y:S01]  /*191c0*/  USHF.R.S32.HI UR8, URZ, 0x1f, UR58 ;  /* 0x0000001f3f087899 */ /* 0x000fe2000801143a */
[----:B------:R-:W-:Y:S01]  /*191d0*/  BSSY B1, `(.L_x_11021) ;  /* 0x000002e000017945 */ /* 0x000fe20003800000 */
[----:B------:R-:W-:Y:S01]  /*191e0*/  USHF.R.S32.HI UR10, URZ, 0x1f, UR40 ;  /* 0x0000001f3f0a7899 */ /* 0x000fe20008011428 */
        /* <DEDUP_REMOVED lines=44> */
.L_x_11022:
[----:B------:R-:W-:Y:S05]  /*194b0*/  BSYNC B1 ;  /* 0x0000000000017941 */ /* 0x000fea0003800000 */
.L_x_11021:
[----:B------:R-:W-:Y:S01]  /*194c0*/  ULDC.64 UR12, c[0x0][0xae8] ;  /* 0x0002ba00000c7ab9 */ /* 0x000fe20000000a00 */
[----:B--2---:R-:W-:Y:S01]  /*194d0*/  VIADD R4, R207, UR45 ;  /* 0x0000002dcf047c36 */ /* 0x004fe20008000000 */
[----:B------:R-:W-:Y:S01]  /*194e0*/  UIMAD UR5, UR8, UR12, URZ ;  /* 0x0000000c080572a4 */ /* 0x000fe2000f8e023f */
[----:B------:R-:W-:Y:S01]  /*194f0*/  VIADD R8, R206, UR45 ;  /* 0x0000002dce087c36 */ /* 0x000fe20008000000 */
[----:B------:R-:W-:Y:S01]  /*19500*/  UIMAD.WIDE.U32 UR6, UR58, UR12, URZ ;  /* 0x0000000c3a0672a5 */ /* 0x000fe2000f8e003f */
[----:B0-----:R-:W-:Y:S01]  /*19510*/  @P1 IMAD.HI.U32 R0, R4, R9, RZ ;  /* 0x0000000904001227 */ /* 0x001fe200078e00ff */
[----:B------:R-:W-:Y:S01]  /*19520*/  UIMAD UR5, UR58, UR13, UR5 ;  /* 0x0000000d3a0572a4 */ /* 0x000fe2000f8e0205 */
[----:B------:R-:W-:Y:S02]  /*19530*/  BSSY B1, `(.L_x_11023) ;  /* 0x0000038000017945 */ /* 0x000fe40003800000 */
[----:B------:R-:W-:Y:S01]  /*19540*/  ULDC.64 UR12, c[0x0][0xaf0] ;  /* 0x0002bc00000c7ab9 */ /* 0x000fe20000000a00 */
[----:B------:R-:W-:Y:S01]  /*19550*/  UIADD3 UR7, UR7, UR5, URZ ;  /* 0x0000000507077290 */ /* 0x000fe2000fffe03f */
[----:B------:R-:W-:Y:S01]  /*19560*/  IMAD.MOV.U32 R5, RZ, RZ, R4 ;  /* 0x000000ffff057224 */ /* 0x000fe200078e0004 */
[----:B------:R-:W-:Y:S01]  /*19570*/  UIMAD UR5, UR10, UR12, URZ ;  /* 0x0000000c0a0572a4 */ /* 0x000fe2000f8e023f */
[----:B-1----:R-:W-:-:S03]  /*19580*/  @P1 SHF.R.U32.HI R5, RZ, R11, R0 ;  /* 0x0000000bff051219 */ /* 0x002fc60000011600 */
[----:B------:R-:W-:Y:S01]  /*19590*/  UIMAD UR5, UR40, UR13, UR5 ;  /* 0x0000000d280572a4 */ /* 0x000fe2000f8e0205 */
[--C-:B------:R-:W-:Y:S01]  /*195a0*/  SHF.R.S32.HI R0, RZ, 0x1f, R5.reuse ;  /* 0x0000001fff007819 */ /* 0x100fe20000011405 */
[----:B------:R-:W-:Y:S01]  /*195b0*/  UIMAD.WIDE.U32 UR40, UR40, UR12, UR6 ;  /* 0x0000000c282872a5 */ /* 0x000fe2000f8e0006 */
[----:B------:R-:W-:Y:S02]  /*195c0*/  IMAD.MOV R7, RZ, RZ, -R5 ;  /* 0x000000ffff077224 */ /* 0x000fe400078e0a05 */
[----:B------:R-:W-:Y:S01]  /*195d0*/  ULDC.64 UR6, c[0x0][0xae0] ;  /* 0x0002b80000067ab9 */ /* 0x000fe20000000a00 */
[----:B------:R-:W-:Y:S01]  /*195e0*/  UIADD3 UR5, UR41, UR5, URZ ;  /* 0x0000000529057290 */ /* 0x000fe2000fffe03f */
[----:B------:R-:W-:Y:S02]  /*195f0*/  IMAD R0, R0, UR6, RZ ;  /* 0x0000000600007c24 */ /* 0x000fe4000f8e02ff */
[----:B------:R-:W-:Y:S02]  /*19600*/  IMAD R7, R6, R7, R4 ;  /* 0x0000000706077224 */ /* 0x000fe400078e0204 */
[----:B------:R-:W-:-:S02]  /*19610*/  IMAD.U32 R3, RZ, RZ, UR41 ;  /* 0x00000029ff037e24 */ /* 0x000fc4000f8e00ff */
[----:B------:R-:W-:Y:S02]  /*19620*/  IMAD.U32 R2, RZ, RZ, UR40 ;  /* 0x00000028ff027e24 */ /* 0x000fe4000f8e00ff */
[----:B------:R-:W-:Y:S01]  /*19630*/  IMAD.U32 R3, RZ, RZ, UR5 ;  /* 0x00000005ff037e24 */ /* 0x000fe2000f8e00ff */
[----:B------:R-:W-:Y:S01]  /*19640*/  ULDC UR5, c[0x0][0xa88] ;  /* 0x0002a20000057ab9 */ /* 0x000fe20000000800 */
[C---:B------:R-:W-:Y:S01]  /*19650*/  IMAD R9, R5.reuse, UR7, R0 ;  /* 0x0000000705097c24 */ /* 0x040fe2000f8e0200 */
[----:B------:R-:W-:Y:S01]  /*19660*/  SHF.R.S32.HI R0, RZ, 0x1f, R7 ;  /* 0x0000001fff007819 */ /* 0x000fe20000011407 */
[----:B------:R-:W-:Y:S01]  /*19670*/  IMAD.WIDE.U32 R2, R5, UR6, R2 ;  /* 0x0000000605027c25 */ /* 0x000fe2000f8e0002 */
[----:B------:R-:W-:-:S03]  /*19680*/  ULDC.64 UR6, c[0x0][0xad8] ;  /* 0x0002b60000067ab9 */ /* 0x000fc60000000a00 */
[----:B------:R-:W-:Y:S02]  /*19690*/  IMAD.IADD R3, R3, 0x1, R9 ;  /* 0x0000000103037824 */ /* 0x000fe400078e0209 */
[----:B------:R-:W-:Y:S02]  /*196a0*/  IMAD R4, R0, UR6, RZ ;  /* 0x0000000600047c24 */ /* 0x000fe4000f8e02ff */
        /* <DEDUP_REMOVED lines=11> */
[----:B------:R0:W1:Y:S02]  /*19760*/  SHFL.IDX PT, R2, R4, RZ, 0x181f ;  /* 0x00181fff04027589 */ /* 0x00006400000e0000 */
[----:B------:R-:W-:Y:S02]  /*19770*/  ISETP.GE.AND P0, PT, R0, R9, PT ;  /* 0x000000090000720c */ /* 0x000fe40003f06270 */
[----:B------:R0:W2:Y:S01]  /*19780*/  SHFL.IDX PT, R0, R5, RZ, 0x181f ;  /* 0x00181fff05007589 */ /* 0x0000a200000e0000 */
[----:B------:R-:W-:Y:S10]  /*19790*/  @P2 BRA `(.L_x_11024) ;  /* 0x0000000000442947 */ /* 0x000ff40003800000 */
        /* <DEDUP_REMOVED lines=17> */
.L_x_11024:
[----:B------:R-:W-:Y:S05]  /*198b0*/  BSYNC B1 ;  /* 0x0000000000017941 */ /* 0x000fea0003800000 */
.L_x_11023:
        /* <DEDUP_REMOVED lines=21> */
.L_x_11026:
[----:B------:R-:W-:Y:S05]  /*19a10*/  BSYNC B1 ;  /* 0x0000000000017941 */ /* 0x000fea0003800000 */
.L_x_11025:
        /* <DEDUP_REMOVED lines=21> */
.L_x_11028:
[----:B------:R-:W-:Y:S05]  /*19b70*/  BSYNC B1 ;  /* 0x0000000000017941 */ /* 0x000fea0003800000 */
.L_x_11027:
[----:B---3--:R-:W-:Y:S01]  /*19b80*/  VIADD R3, R8, 0x60 ;  /* 0x0000006008037836 */ /* 0x008fe20000000000 */
[----:B0-----:R0:W3:Y:S04]  /*19b90*/  SHFL.IDX PT, R0, R5, 0x3, 0x181f ;  /* 0x00781f0005007f89 */ /* 0x0010e800000e0000 */
        /* <DEDUP_REMOVED lines=8> */
[-C--:B-12-4-:R-:W-:Y:S02]  /*19c20*/  @!P3 LEA R4, P6, R22, R2.reuse, 0x1 ;  /* 0x000000021604b211 */ /* 0x096fe400078c08ff */
        /* <DEDUP_REMOVED lines=11> */
.L_x_11020:
[----:B------:R-:W-:Y:S05]  /*19ce0*/  BSYNC B0 ;  /* 0x0000000000007941 */ /* 0x000fea0003800000 */
.L_x_11012:
[----:B------:R-:W-:Y:S02]  /*19cf0*/  ULDC UR5, c[0x0][0xc38] ;  /* 0x00030e0000057ab9 */ /* 0x000fe40000000800 */
[----:B------:R-:W-:-:S06]  /*19d00*/  UISETP.GE.AND UP0, UPT, UR4, UR5, UPT ;  /* 0x000000050400728c */ /* 0x000fcc000bf06270 */
[----:B------:R-:W-:-:S13]  /*19d10*/  PLOP3.LUT P0, PT, PT, PT, UP0, 0x80, 0x0 ;  /* 0x000000000000781c */ /* 0x000fda0003f0f008 */
[----:B------:R-:W-:Y:S05]  /*19d20*/  @!P0 BRA `(.L_x_11029) ;  /* 0xfffffe7400988947 */ /* 0x000fea000383ffff */
[----:B------:R-:W-:Y:S05]  /*19d30*/  EXIT ;  /* 0x000000000000794d */ /* 0x000fea0003800000 */
.L_x_10899:
[----:B------:R-:W-:-:S08]  /*19d40*/  NOP ;  /* 0x0000000000007918 */ /* 0x000fd00000000000 */
[----:B0-----:R-:W0:-:S00]  /*19d50*/  USETMAXREG.DEALLOC.CTAPOOL 0x28 ;  /* 0x00000028000079c8 */ /* 0x001e0000080e0500 */
        /* <DEDUP_REMOVED lines=15> */
[----:B------:R-:W-:Y:S01]  /*19e50*/  LOP3.LUT R17, R17, 0xffffffef, RZ, 0xc0, !PT ;  /* 0xffffffef11117812 */ /* 0x000fe200078ec0ff */
[----:B------:R-:W1:Y:S01]  /*19e60*/  S2UR UR8, SR_CgaCtaId ;  /* 0x00000000000879c3 */ /* 0x000e620000008800 */
[----:B------:R-:W-:Y:S01]  /*19e70*/  ULDC.64 UR38, c[0x0][0x2f0] ;  /* 0x0000bc0000267ab9 */ /* 0x000fe20000000a00 */
        /* <DEDUP_REMOVED lines=10> */
[----:B------:R-:W-:Y:S01]  /*19f20*/  IMAD.MOV.U32 R18, RZ, RZ, RZ ;  /* 0x000000ffff127224 */ /* 0x000fe200078e00ff */
[----:B------:R-:W-:Y:S01]  /*19f30*/  ULOP3.LUT UR47, UR61, 0x2, URZ, 0xfc, !UPT ;  /* 0x000000023d2f7892 */ /* 0x000fe2000f8efc3f */
[----:B------:R-:W-:Y:S01]  /*19f40*/  ULDC UR49, c[0x0][0xc] ;  /* 0x0000030000317ab9 */ /* 0x000fe20000000800 */
[----:B-1----:R-:W-:Y:S01]  /*19f50*/  ULEA UR7, UR8, UR7, 0x18 ;  /* 0x0000000708077291 */ /* 0x002fe2000f8ec03f */
[C---:B0-----:R-:W-:Y:S01]  /*19f60*/  IMAD.SHL.U32 R28, R8.reuse, 0x8, RZ ;  /* 0x00000008081c7824 */ /* 0x041fe200078e00ff */
[----:B------:R-:W-:-:S04]  /*19f70*/  LOP3.LUT R7, R8, 0x7f, RZ, 0xc0, !PT ;  /* 0x0000007f08077812 */ /* 0x000fc800078ec0ff */
[----:B------:R-:W-:Y:S01]  /*19f80*/  IMAD.U32 R16, RZ, RZ, UR7 ;  /* 0x00000007ff107e24 */ /* 0x000fe2000f8e00ff */
[C---:B------:R-:W-:Y:S02]  /*19f90*/  LOP3.LUT R0, R28.reuse, 0x1f8, RZ, 0xc0, !PT ;  /* 0x000001f81c007812 */ /* 0x040fe400078ec0ff */
[----:B------:R-:W-:Y:S02]  /*19fa0*/  LOP3.LUT R6, R28, 0x38, RZ, 0xc0, !PT ;  /* 0x000000381c067812 */ /* 0x000fe400078ec0ff */
[----:B------:R-:W-:Y:S02]  /*19fb0*/  LOP3.LUT R3, R0, 0x38, R8, 0x78, !PT ;  /* 0x0000003800037812 */ /* 0x000fe400078e7808 */
[C---:B------:R-:W-:Y:S02]  /*19fc0*/  LOP3.LUT R0, R6.reuse, 0x40, RZ, 0xfc, !PT ;  /* 0x0000004006007812 */ /* 0x040fe400078efcff */
[----:B------:R-:W-:Y:S02]  /*19fd0*/  LOP3.LUT R2, R6, 0x80, RZ, 0xfc, !PT ;  /* 0x0000008006027812 */ /* 0x000fe400078efcff */
[----:B------:R-:W-:-:S02]  /*19fe0*/  ISETP.GE.AND P2, PT, R0, UR4, PT ;  /* 0x0000000400007c0c */ /* 0x000fc4000bf46270 */
[----:B------:R-:W-:Y:S02]  /*19ff0*/  ISETP.GE.AND P1, PT, R2, UR4, PT ;  /* 0x0000000402007c0c */ /* 0x000fe4000bf26270 */
[C---:B------:R-:W-:Y:S02]  /*1a000*/  ISETP.GE.AND P0, PT, R6.reuse, UR4, PT ;  /* 0x0000000406007c0c */ /* 0x040fe4000bf06270 */
[----:B------:R-:W-:Y:S02]  /*1a010*/  SEL R2, RZ, 0xffffffff, P2 ;  /* 0xffffffffff027807 */ /* 0x000fe40001000000 */
[----:B------:R-:W-:Y:S02]  /*1a020*/  LOP3.LUT R4, R6, 0xc0, RZ, 0xfc, !PT ;  /* 0x000000c006047812 */ /* 0x000fe400078efcff */
[----:B------:R-:W-:Y:S01]  /*1a030*/  LOP3.LUT R28, R3, 0x200, R28, 0xf8, !PT ;  /* 0x00000200031c7812 */ /* 0x000fe200078ef81c */
[----:B------:R-:W-:Y:S01]  /*1a040*/  IMAD.SHL.U32 R3, R2, 0x2, RZ ;  /* 0x0000000202037824 */ /* 0x000fe200078e00ff */
[----:B------:R-:W-:-:S02]  /*1a050*/  SEL R0, RZ, 0x1, P0 ;  /* 0x00000001ff007807 */ /* 0x000fc40000000000 */
[----:B------:R-:W-:Y:S01]  /*1a060*/  @P2 LOP3.LUT R17, R17, 0x10, RZ, 0xfc, !PT ;  /* 0x0000001011112812 */ /* 0x000fe200078efcff */
[----:B------:R-:W-:Y:S01]  /*1a070*/  IMAD R32, R28, 0x2, R16 ;  /* 0x000000021c207824 */ /* 0x000fe200078e0210 */
[----:B------:R-:W-:Y:S02]  /*1a080*/  LOP3.LUT R0, R3, 0x2, R0, 0xe2, !PT ;  /* 0x0000000203007812 */ /* 0x000fe400078ee200 */
[----:B------:R-:W-:Y:S02]  /*1a090*/  LOP3.LUT R17, R17, 0xfffffff7, RZ, 0xc0, !PT ;  /* 0xfffffff711117812 */ /* 0x000fe400078ec0ff */
[----:B------:R-:W-:Y:S02]  /*1a0a0*/  SEL R3, RZ, 0x4, P1 ;  /* 0x00000004ff037807 */ /* 0x000fe40000800000 */
[----:B------:R-:W-:Y:S02]  /*1a0b0*/  @P1 LOP3.LUT R17, R17, 0x8, RZ, 0xfc, !PT ;  /* 0x0000000811111812 */ /* 0x000fe400078efcff */
[----:B------:R-:W-:Y:S01]  /*1a0c0*/  ISETP.GE.AND P1, PT, R6, UR39, PT ;  /* 0x0000002706007c0c */ /* 0x000fe2000bf26270 */
[----:B------:R-:W-:Y:S01]  /*1a0d0*/  UIMAD UR39, UR6, UR40, URZ ;  /* 0x00000028062772a4 */ /* 0x000fe2000f8e023f */
[----:B------:R-:W-:-:S02]  /*1a0e0*/  LOP3.LUT R17, R17, 0xffffffdf, RZ, 0xc0, !PT ;  /* 0xffffffdf11117812 */ /* 0x000fc400078ec0ff */
[----:B------:R-:W-:Y:S01]  /*1a0f0*/  LOP3.LUT R5, R0, R3, RZ, 0xfc, !PT ;  /* 0x0000000300057212 */ /* 0x000fe200078efcff */
[----:B------:R-:W-:Y:S01]  /*1a100*/  IMAD.SHL.U32 R0, R8, 0x10, RZ ;  /* 0x0000001008007824 */ /* 0x000fe200078e00ff */
[----:B------:R-:W-:Y:S02]  /*1a110*/  @P0 LOP3.LUT R17, R17, 0x20, RZ, 0xfc, !PT ;  /* 0x0000002011110812 */ /* 0x000fe400078efcff */
[----:B------:R-:W-:Y:S01]  /*1a120*/  ISETP.GE.AND P0, PT, R4, UR4, PT ;  /* 0x0000000404007c0c */ /* 0x000fe2000bf06270 */
[----:B------:R2:W-:Y:S01]  /*1a130*/  STL [R1+0x420], R5 ;  /* 0x0004200501007387 */ /* 0x0005e20000100800 */
[----:B------:R-:W-:Y:S01]  /*1a140*/  LOP3.LUT R17, R17, 0xfffffffb, RZ, 0xc0, !PT ;  /* 0xfffffffb11117812 */ /* 0x000fe200078ec0ff */
[----:B------:R-:W-:Y:S01]  /*1a150*/  ULDC UR4, c[0x0][0x424] ;  /* 0x0001090000047ab9 */ /* 0x000fe20000000800 */
[----:B------:R-:W-:Y:S01]  /*1a160*/  SHF.R.U32.HI R33, RZ, 0x3, R7 ;  /* 0x00000003ff217819 */ /* 0x000fe20000011607 */
[----:B------:R-:W-:Y:S01]  /*1a170*/  USEL UR4, UR4, 0x1, UP0 ;  /* 0x0000000104047887 */ /* 0x000fe20008000000 */
[----:B------:R-:W-:-:S02]  /*1a180*/  SEL R35, RZ, 0x8, P0 ;  /* 0x00000008ff237807 */ /* 0x000fc40000000000 */
[----:B------:R-:W-:Y:S01]  /*1a190*/  LOP3.LUT R0, R33, 0x70, R0, 0xf8, !PT ;  /* 0x0000007021007812 */ /* 0x000fe200078ef800 */
[----:B------:R-:W-:Y:S01]  /*1a1a0*/  UIMAD UR38, UR4, UR38, URZ ;  /* 0x00000026042672a4 */ /* 0x000fe2000f8e023f */
[----:B------:R-:W-:-:S03]  /*1a1b0*/  LOP3.LUT R35, R5, R35, RZ, 0xfc, !PT ;  /* 0x0000002305237212 */ /* 0x000fc600078efcff */
[----:B------:R-:W-:Y:S01]  /*1a1c0*/  @P0 LOP3.LUT R17, R17, 0x4, RZ, 0xfc, !PT ;  /* 0x0000000411110812 */ /* 0x000fe200078efcff */
[----:B------:R-:W-:Y:S02]  /*1a1d0*/  UIADD3 UR4, UR38, 0x5f, URZ ;  /* 0x0000005f26047890 */ /* 0x000fe4000fffe03f */
[----:B------:R-:W-:Y:S01]  /*1a1e0*/  UIADD3 UR48, UR38, 0x1, -UR40 ;  /* 0x0000000126307890 */ /* 0x000fe2000fffe828 */
[----:B------:R-:W-:Y:S01]  /*1a1f0*/  LOP3.LUT R17, R17, 0xfffffffe, RZ, 0xc0, !PT ;  /* 0xfffffffe11117812 */ /* 0x000fe200078ec0ff */
[----:B------:R-:W-:Y:S02]  /*1a200*/  UIMAD.WIDE UR4, UR4, 0x2aaaaaab, URZ ;  /* 0x2aaaaaab040478a5 */ /* 0x000fe4000f8e023f */
[----:B------:R-:W-:Y:S01]  /*1a210*/  UIADD3 UR40, UR38, -UR40, URZ ;  /* 0x8000002826287290 */ /* 0x000fe2000fffe03f */
[----:B------:R-:W-:Y:S01]  /*1a220*/  @P1 LOP3.LUT R17, R17, 0x1, RZ, 0xfc, !PT ;  /* 0x0000000111111812 */ /* 0x000fe200078efcff */
[----:B------:R-:W-:Y:S01]  /*1a230*/  USHF.R.U32.HI UR41, URZ, 0x1f, UR5 ;  /* 0x0000001f3f297899 */ /* 0x000fe20008011605 */
[----:B------:R-:W-:-:S02]  /*1a240*/  ISETP.GE.AND P1, PT, R6, UR9, PT ;  /* 0x0000000906007c0c */ /* 0x000fc4000bf26270 */
[----:B------:R-:W-:Y:S01]  /*1a250*/  LOP3.LUT R17, R17, 0xfffffeff, RZ, 0xc0, !PT ;  /* 0xfffffeff11117812 */ /* 0x000fe200078ec0ff */
[----:B------:R-:W-:-:S10]  /*1a260*/  ULEA.HI.SX32 UR41, UR5, UR41, 0x1c ;  /* 0x0000002905297291 */ /* 0x000fd4000f8fe23f */
[----:B--2---:R-:W-:-:S07]  /*1a270*/  @P1 LOP3.LUT R17, R17, 0x100, RZ, 0xfc, !PT ;  /* 0x0000010011111812 */ /* 0x004fce00078efcff */
.L_x_11085:
        /* <DEDUP_REMOVED lines=22> */
.L_x_11031:
[----:B------:R-:W-:Y:S01]  /*1a3e0*/  ULDC UR8, c[0x0][0xc54] ;  /* 0x0003150000087ab9 */ /* 0x000fe20000000800 */
[----:B------:R-:W-:Y:S01]  /*1a3f0*/  UMOV UR6, UR7 ;  /* 0x0000000700067c82 */ /* 0x000fe20008000000 */
[----:B------:R-:W-:-:S11]  /*1a400*/  UISETP.NE.AND UP0, UPT, UR8, 0x1, UPT ;  /* 0x000000010800788c */ /* 0x000fd6000bf05270 */
[----:B------:R-:W-:Y:S02]  /*1a410*/  @UP0 ULDC.64 UR10, c[0x0][0xc58] ;  /* 0x00031600000a0ab9 */ /* 0x000fe40000000a00 */
[----:B------:R-:W-:-:S04]  /*1a420*/  UIMAD.WIDE.U32 UR4, UR7, UR10, URZ ;  /* 0x0000000a070472a5 */ /* 0x000fc8000f8e003f */
[----:B------:R-:W-:-:S04]  /*1a430*/  @UP0 USHF.R.U32.HI UR6, URZ, UR11, UR5 ;  /* 0x0000000b3f060299 */ /* 0x000fc80008011605 */
[----:B------:R-:W-:-:S12]  /*1a440*/  UIMAD UR4, UR6, UR8, URZ ;  /* 0x00000008060472a4 */ /* 0x000fd8000f8e023f */
.L_x_11032:
        /* <DEDUP_REMOVED lines=48> */
.L_x_11034:
[----:B------:R-:W-:-:S11]  /*1a750*/  UISETP.NE.AND UP1, UPT, UR5, 0x1, UPT ;  /* 0x000000010500788c */ /* 0x000fd6000bf25270 */
[----:B------:R-:W-:Y:S02]  /*1a760*/  @UP1 ULDC.64 UR10, c[0x0][0x9e8] ;  /* 0x00027a00000a1ab9 */ /* 0x000fe40000000a00 */
[----:B------:R-:W-:-:S04]  /*1a770*/  UIMAD.WIDE.U32 UR6, UR8, UR10, URZ ;  /* 0x0000000a080672a5 */ /* 0x000fc8000f8e003f */
[----:B------:R-:W-:-:S12]  /*1a780*/  @UP1 USHF.R.U32.HI UR8, URZ, UR11, UR7 ;  /* 0x0000000b3f081299 */ /* 0x000fd80008011607 */
.L_x_11035:
[----:B------:R-:W-:-:S04]  /*1a790*/  UIMAD UR8, UR8, UR5, UR5 ;  /* 0x00000005080872a4 */ /* 0x000fc8000f8e0205 */
[----:B------:R-:W-:-:S04]  /*1a7a0*/  UISETP.LT.AND UP1, UPT, UR4, UR8, UPT ;  /* 0x000000080400728c */ /* 0x000fc8000bf21270 */
[----:B------:R-:W-:-:S12]  /*1a7b0*/  USEL UR4, UR4, UR8, UP1 ;  /* 0x0000000804047287 */ /* 0x000fd80008800000 */
.L_x_11033:
        /* <DEDUP_REMOVED lines=28> */
.L_x_11037:
[----:B------:R-:W-:-:S11]  /*1a980*/  UISETP.NE.AND UP0, UPT, UR5, 0x1, UPT ;  /* 0x000000010500788c */ /* 0x000fd6000bf05270 */
[----:B------:R-:W-:Y:S02]  /*1a990*/  @UP0 ULDC.64 UR10, c[0x0][0x9e8] ;  /* 0x00027a00000a0ab9 */ /* 0x000fe40000000a00 */
[----:B------:R-:W-:-:S04]  /*1a9a0*/  UIMAD.WIDE.U32 UR6, UR4, UR10, URZ ;  /* 0x0000000a040672a5 */ /* 0x000fc8000f8e003f */
[----:B------:R-:W-:-:S12]  /*1a9b0*/  @UP0 USHF.R.U32.HI UR4, URZ, UR11, UR7 ;  /* 0x0000000b3f040299 */ /* 0x000fd80008011607 */
.L_x_11038:
[----:B------:R-:W-:-:S04]  /*1a9c0*/  UIMAD UR4, UR4, UR5, URZ ;  /* 0x00000005040472a4 */ /* 0x000fc8000f8e023f */
[----:B------:R-:W-:-:S04]  /*1a9d0*/  UISETP.LT.AND UP0, UPT, UR8, UR4, UPT ;  /* 0x000000040800728c */ /* 0x000fc8000bf01270 */
[----:B------:R-:W-:-:S12]  /*1a9e0*/  USEL UR8, UR8, UR4, !UP0 ;  /* 0x0000000408087287 */ /* 0x000fd8000c000000 */
.L_x_11036:
        /* <DEDUP_REMOVED lines=26> */
.L_x_11040:
        /* <DEDUP_REMOVED lines=20> */
.L_x_11043:
[----:B------:R-:W-:Y:S05]  /*1acd0*/  BSYNC B6 ;  /* 0x0000000000067941 */ /* 0x000fea0003800000 */
.L_x_11042:
        /* <DEDUP_REMOVED lines=19> */
[----:B-1---5:R-:W-:Y:S05]  /*1ae10*/  CALL.ABS.NOINC R2 ;  /* 0x0000000002007343 */ /* 0x022fea0003c00000 */
.L_x_11046:
        /* <DEDUP_REMOVED lines=15> */
.L_x_11045:
[----:B------:R-:W-:Y:S05]  /*1af10*/  BSYNC B6 ;  /* 0x0000000000067941 */ /* 0x000fea0003800000 */
.L_x_11044:
        /* <DEDUP_REMOVED lines=14> */
[----:B------:R-:W-:Y:S02]  /*1b000*/  IMAD.U32 R19, RZ, RZ, UR4 ;  /* 0x00000004ff137e24 */ /* 0x000fe4000f8e00ff */
[----:B------:R-:W-:Y:S01]  /*1b010*/  VIADD R0, R0, 0xffffffff ;  /* 0xffffffff00007836 */ /* 0x000fe20000000000 */
[----:B------:R-:W-:Y:S06]  /*1b020*/  BRA.DIV UR5, `(.L_x_11047) ;  /* 0x0000003205587947 */ /* 0x000fec000b800000 */
.L_x_11101:
[----:B-1----:R-:W1:Y:S01]  /*1b030*/  S2R R2, SR_TID.X ;  /* 0x0000000000027919 */ /* 0x002e620000002100 */
[----:B0-----:R-:W-:Y:S01]  /*1b040*/  ISETP.NE.AND P1, PT, R10, 0x1, PT ;  /* 0x000000010a00780c */ /* 0x001fe20003f25270 */
[----:B------:R-:W-:Y:S01]  /*1b050*/  IMAD.MOV.U32 R24, RZ, RZ, RZ ;  /* 0x000000ffff187224 */ /* 0x000fe200078e00ff */
[----:B-----5:R-:W-:Y:S02]  /*1b060*/  SHF.R.S32.HI R29, RZ, 0x1f, R27 ;  /* 0x0000001fff1d7819 */ /* 0x020fe4000001141b */
[----:B------:R-:W-:-:S09]  /*1b070*/  LOP3.LUT R17, R17, 0xffffff7f, RZ, 0xc0, !PT ;  /* 0xffffff7f11117812 */ /* 0x000fd200078ec0ff */
[----:B------:R-:W0:Y:S01]  /*1b080*/  @P1 LDC R3, c[0x0][0x434] ;  /* 0x00010d00ff031b82 */ /* 0x000e220000000800 */
[----:B------:R-:W-:-:S07]  /*1b090*/  @P1 LOP3.LUT R17, R17, 0x80, RZ, 0xfc, !PT ;  /* 0x0000008011111812 */ /* 0x000fce00078efcff */
[----:B------:R-:W2:Y:S01]  /*1b0a0*/  @P1 LDC R5, c[0x0][0x438] ;  /* 0x00010e00ff051b82 */ /* 0x000ea20000000800 */
[----:B-1----:R-:W-:-:S05]  /*1b0b0*/  IMAD.SHL.U32 R8, R2, 0x10, RZ ;  /* 0x0000001002087824 */ /* 0x002fca00078e00ff */
[----:B------:R-:W-:-:S05]  /*1b0c0*/  LOP3.LUT R8, R33, 0x70, R8, 0xf8, !PT ;  /* 0x0000007021087812 */ /* 0x000fca00078ef808 */
[----:B------:R-:W-:-:S04]  /*1b0d0*/  IMAD R7, R0, 0x60, R8 ;  /* 0x0000006000077824 */ /* 0x000fc800078e0208 */
[C---:B------:R-:W-:Y:S01]  /*1b0e0*/  IMAD.IADD R34, R7.reuse, 0x1, R30 ;  /* 0x0000000107227824 */ /* 0x040fe200078e021e */
[----:B------:R-:W-:-:S03]  /*1b0f0*/  ISETP.GE.AND P0, PT, R7, UR38, PT ;  /* 0x0000002607007c0c */ /* 0x000fc6000bf06270 */
[----:B0-----:R-:W-:Y:S01]  /*1b100*/  @P1 IMAD.HI.U32 R2, R34, R3, RZ ;  /* 0x0000000322021227 */ /* 0x001fe200078e00ff */
[----:B------:R-:W-:-:S03]  /*1b110*/  ISETP.GT.U32.OR P0, PT, R8, 0x5f, P0 ;  /* 0x0000005f0800780c */ /* 0x000fc60000704470 */
[----:B------:R-:W-:Y:S01]  /*1b120*/  IMAD.MOV.U32 R9, RZ, RZ, R34 ;  /* 0x000000ffff097224 */ /* 0x000fe200078e0022 */
[----:B--2---:R-:W-:-:S09]  /*1b130*/  @P1 SHF.R.U32.HI R9, RZ, R5, R2 ;  /* 0x00000005ff091219 */ /* 0x004fd20000011602 */
        /* <DEDUP_REMOVED lines=8> */
[----:B-1----:R-:W-:-:S04]  /*1b1c0*/  @!P0 LEA R4, P1, R2, R4, 0x2 ;  /* 0x0000000402048211 */ /* 0x002fc800078210ff */
[----:B------:R-:W-:-:S05]  /*1b1d0*/  @!P0 LEA.HI.X R5, R2, R5, R3, 0x2, P1 ;  /* 0x0000000502058211 */ /* 0x000fca00008f1403 */
[----:B------:R0:W5:Y:S01]  /*1b1e0*/  @!P0 LDG.E R24, desc[UR36][R4.64] ;  /* 0x0000002404188981 */ /* 0x000162000c1e1900 */
[----:B------:R-:W-:Y:S01]  /*1b1f0*/  ISETP.GT.U32.AND P0, PT, R8, 0x5f, PT ;  /* 0x0000005f0800780c */ /* 0x000fe20003f04070 */
[----:B------:R-:W-:Y:S01]  /*1b200*/  IMAD R2, RZ, RZ, -UR43 ;  /* 0x8000002bff027e24 */ /* 0x000fe2000f8e02ff */
[----:B------:R-:W-:Y:S01]  /*1b210*/  LOP3.LUT R17, R17, 0xffffffbf, RZ, 0xc0, !PT ;  /* 0xffffffbf11117812 */ /* 0x000fe200078ec0ff */
[----:B------:R-:W-:Y:S02]  /*1b220*/  IMAD.MOV R3, RZ, RZ, -R9 ;  /* 0x000000ffff037224 */ /* 0x000fe400078e0a09 */
[----:B------:R-:W-:Y:S02]  /*1b230*/  IMAD R19, R19, R2, UR42 ;  /* 0x0000002a13137e24 */ /* 0x000fe4000f8e0202 */
[----:B------:R-:W-:Y:S02]  /*1b240*/  IMAD R34, R10, R3, R34 ;  /* 0x000000030a227224 */ /* 0x000fe400078e0222 */
[----:B0-----:R-:W-:Y:S01]  /*1b250*/  IMAD.U32 R4, RZ, RZ, UR47 ;  /* 0x0000002fff047e24 */ /* 0x001fe2000f8e00ff */
[----:B------:R-:W-:-:S04]  /*1b260*/  SHF.R.S32.HI R26, RZ, 0x1f, R19 ;  /* 0x0000001fff1a7819 */ /* 0x000fc80000011413 */
[----:B------:R-:W-:-:S13]  /*1b270*/  ISETP.NE.AND P2, PT, R4, 0x3, PT ;  /* 0x000000030400780c */ /* 0x000fda0003f45270 */
[----:B------:R-:W-:-:S04]  /*1b280*/  @P2 LOP3.LUT R17, R17, 0x40, RZ, 0xfc, !PT ;  /* 0x0000004011112812 */ /* 0x000fc800078efcff */
[----:B------:R-:W-:-:S04]  /*1b290*/  LOP3.LUT R17, R17, 0xfffffffd, RZ, 0xc0, !PT ;  /* 0xfffffffd11117812 */ /* 0x000fc800078ec0ff */
[----:B------:R-:W-:Y:S01]  /*1b2a0*/  @P0 LOP3.LUT R17, R17, 0x2, RZ, 0xfc, !PT ;  /* 0x0000000211110812 */ /* 0x000fe200078efcff */
[----:B------:R-:W-:Y:S06]  /*1b2b0*/  @!P2 BRA `(.L_x_11048) ;  /* 0x000000000004a947 */ /* 0x000fec0003800000 */
[----:B------:R-:W-:Y:S01]  /*1b2c0*/  BPT.TRAP 0x1 ;  /* 0x000000040000795c */ /* 0x000fe20000300000 */
.L_x_11048:
[----:B------:R-:W-:Y:S01]  /*1b2d0*/  IMAD R22, R18, 0x8, R16 ;  /* 0x0000000812167824 */ /* 0x000fe200078e0210 */
[----:B------:R-:W-:Y:S01]  /*1b2e0*/  SHF.L.U32 R3, R25, 0x1f, RZ ;  /* 0x0000001f19037819 */ /* 0x000fe200000006ff */
[----:B------:R-:W-:Y:S03]  /*1b2f0*/  BSSY B0, `(.L_x_11049) ;  /* 0x0000003000007945 */ /* 0x000fe60003800000 */
[----:B------:R-:W0:Y:S02]  /*1b300*/  SYNCS.PHASECHK.TRANS64.TRYWAIT P0, [R22+URZ+0x22840], R3 ;  /* 0x02284003160075a7 */ /* 0x000e24000800017f */
[----:B0-----:R-:W-:Y:S05]  /*1b310*/  @!P0 BRA `(.L_x_11050) ;  /* 0x0000002c00c88947 */ /* 0x001fea0003800000 */
.L_x_11102:
[----:B------:R-:W-:Y:S05]  /*1b320*/  BSYNC B0 ;  /* 0x0000000000007941 */ /* 0x000fea0003800000 */
.L_x_11049:
[----:B------:R-:W-:Y:S01]  /*1b330*/  SHF.R.S32.HI R36, RZ, 0x1f, R34 ;  /* 0x0000001fff247819 */ /* 0x000fe20000011422 */
[----:B------:R-:W-:Y:S01]  /*1b340*/  ULDC.64 UR4, c[0x0][0x300] ;  /* 0x0000c00000047ab9 */ /* 0x000fe20000000a00 */
[----:B------:R-:W1:Y:S01]  /*1b350*/  S2R R6, SR_TID.X ;  /* 0x0000000000067919 */ /* 0x000e620000002100 */
[----:B-----5:R-:W-:Y:S02]  /*1b360*/  SHF.R.S32.HI R37, RZ, 0x1f, R24 ;  /* 0x0000001fff257819 */ /* 0x020fe40000011418 */
[----:B0-----:R-:W-:Y:S01]  /*1b370*/  IMAD R3, R36, UR4, RZ ;  /* 0x0000000424037c24 */ /* 0x001fe2000f8e02ff */
        /* <DEDUP_REMOVED lines=16> */
[----:B------:R-:W-:Y:S01]  /*1b480*/  IMAD.MOV.U32 R3, RZ, RZ, -0x60 ;  /* 0xffffffa0ff037424 */ /* 0x000fe200078e00ff */
[----:B------:R-:W-:Y:S01]  /*1b490*/  UMOV UR4, 0xffffffff ;  /* 0xffffffff00047882 */ /* 0x000fe20000000000 */
[----:B-1----:R-:W-:Y:S01]  /*1b4a0*/  IMAD.SHL.U32 R8, R6, 0x8, RZ ;  /* 0x0000000806087824 */ /* 0x002fe200078e00ff */
[----:B------:R-:W-:Y:S01]  /*1b4b0*/  LEA.HI.X R5, R2, UR5, R5, 0x1, P0 ;  /* 0x0000000502057c11 */ /* 0x000fe200080f0c05 */
[----:B------:R-:W-:-:S03]  /*1b4c0*/  IMAD R0, R0, R3, UR38 ;  /* 0x0000002600007e24 */ /* 0x000fc6000f8e0203 */
[----:B------:R-:W-:Y:S01]  /*1b4d0*/  LOP3.LUT R8, R8, 0x38, RZ, 0xc0, !PT ;  /* 0x0000003808087812 */ /* 0x000fe200078ec0ff */
[----:B------:R-:W-:Y:S02]  /*1b4e0*/  IMAD.IADD R23, R0, 0x1, -R33 ;  /* 0x0000000100177824 */ /* 0x000fe400078e0a21 */
[----:B------:R-:W-:-:S03]  /*1b4f0*/  IMAD R0, R18, 0x1800, R28 ;  /* 0x0000180012007824 */ /* 0x000fc600078e021c */
        /* <DEDUP_REMOVED lines=10> */
[----:B------:R0:W-:Y:S01]  /*1b5a0*/  @P0 LDGSTS.E.BYPASS.LTC128B.128 [R7+0x1c400], desc[UR36][R2.64], !P2 ;  /* 0x1c40000002070fae */ /* 0x0001e2000d101d64 */
[----:B------:R-:W-:-:S13]  /*1b5b0*/  ISETP.GE.AND P0, PT, R23, 0x11, PT ;  /* 0x000000111700780c */ /* 0x000fda0003f06270 */
[----:B------:R-:W-:Y:S01]  /*1b5c0*/  @P0 IMAD R9, R0, 0x2, R16 ;  /* 0x0000000200090824 */ /* 0x000fe200078e0210 */
[----:B0-----:R-:W-:Y:S02]  /*1b5d0*/  @P0 LEA R2, P1, R8, R14, 0x1 ;  /* 0x0000000e08020211 */ /* 0x001fe400078208ff */
[----:B------:R-:W0:Y:S03]  /*1b5e0*/  SHFL.IDX PT, R14, R4, 0x2, 0x181f ;  /* 0x00581f00040e7f89 */ /* 0x000e2600000e0000 */
[----:B------:R-:W-:Y:S02]  /*1b5f0*/  @P0 IMAD.X R3, RZ, RZ, R6, P1 ;  /* 0x000000ffff030224 */ /* 0x000fe400008e0606 */
[----:B------:R-:W1:Y:S04]  /*1b600*/  SHFL.IDX PT, R6, R5, 0x2, 0x181f ;  /* 0x00581f0005067f89 */ /* 0x000e6800000e0000 */
[----:B------:R0:W-:Y:S01]  /*1b610*/  @P0 LDGSTS.E.BYPASS.LTC128B.128 [R9+0x1cc00], desc[UR36][R2.64], !P2 ;  /* 0x1cc0000002090fae */ /* 0x0001e2000d101d64 */
[----:B------:R-:W-:-:S13]  /*1b620*/  ISETP.GE.AND P0, PT, R23, 0x21, PT ;  /* 0x000000211700780c */ /* 0x000fda0003f06270 */
[----:B------:R-:W-:Y:S01]  /*1b630*/  @P0 IMAD R7, R0, 0x2, R16 ;  /* 0x0000000200070824 */ /* 0x000fe200078e0210 */
[----:B0-----:R-:W-:Y:S02]  /*1b640*/  @P0 LEA R2, P1, R8, R14, 0x1 ;  /* 0x0000000e08020211 */ /* 0x001fe400078208ff */
[----:B------:R-:W0:Y:S03]  /*1b650*/  SHFL.IDX PT, R14, R4, 0x3, 0x181f ;  /* 0x00781f00040e7f89 */ /* 0x000e2600000e0000 */
[----:B-1----:R-:W-:Y:S02]  /*1b660*/  @P0 IMAD.X R3, RZ, RZ, R6, P1 ;  /* 0x000000ffff030224 */ /* 0x002fe400008e0606 */
        /* <DEDUP_REMOVED lines=9> */
[----:B------:R-:W-:-:S03]  /*1b700*/  ISETP.GE.AND P0, PT, R23, 0x41, PT ;  /* 0x000000411700780c */ /* 0x000fc60003f06270 */
[----:B------:R-:W2:Y:S10]  /*1b710*/  SHFL.IDX PT, R5, R5, 0x5, 0x181f ;  /* 0x00b81f0005057f89 */ /* 0x000eb400000e0000 */
[----:B------:R-:W-:Y:S01]  /*1b720*/  @P0 IMAD R7, R0, 0x2, R16 ;  /* 0x0000000200070824 */ /* 0x000fe200078e0210 */
[----:B0-----:R-:W-:-:S02]  /*1b730*/  @P0 LEA R2, P1, R8, R14, 0x1 ;  /* 0x0000000e08020211 */ /* 0x001fc400078208ff */
[----:B------:R0:W3:Y:S03]  /*1b740*/  SHFL.IDX PT, R14, R4, 0x5, 0x181f ;  /* 0x00b81f00040e7f89 */ /* 0x0000e600000e0000 */
[----:B-1----:R-:W-:-:S05]  /*1b750*/  @P0 IMAD.X R3, RZ, RZ, R6, P1 ;  /* 0x000000ffff030224 */ /* 0x002fca00008e0606 */
[----:B------:R0:W-:Y:S03]  /*1b760*/  @P0 LDGSTS.E.BYPASS.LTC128B.128 [R7+0x1e400], desc[UR36][R2.64], !P2 ;  /* 0x1e40000002070fae */ /* 0x0001e6000d101d64 */
.L_x_11116:
[----:B------:R-:W-:-:S13]  /*1b770*/  ISETP.GE.AND P0, PT, R23, 0x51, PT ;  /* 0x000000511700780c */ /* 0x000fda0003f06270 */
[----:B0--3--:R-:W-:-:S05]  /*1b780*/  @P0 LEA R2, P1, R8, R14, 0x1 ;  /* 0x0000000e08020211 */ /* 0x009fca00078208ff */
[----:B--2---:R-:W-:Y:S02]  /*1b790*/  @P0 IMAD.X R3, RZ, RZ, R5, P1 ;  /* 0x000000ffff030224 */ /* 0x004fe400008e0605 */
[----:B------:R-:W-:-:S05]  /*1b7a0*/  @P0 IMAD R5, R0, 0x2, R16 ;  /* 0x0000000200050824 */ /* 0x000fca00078e0210 */
[----:B------:R-:W-:Y:S01]  /*1b7b0*/  @!PT LDS RZ, [RZ] ;  /* 0x00000000fffff984 */ /* 0x000fe20000000800 */
[----:B------:R-:W-:Y:S01]  /*1b7c0*/  @!PT LDS RZ, [RZ] ;  /* 0x00000000fffff984 */ /* 0x000fe20000000800 */
[----:B------:R-:W-:Y:S01]  /*1b7d0*/  @!PT LDS RZ, [RZ] ;  /* 0x00000000fffff984 */ /* 0x000fe20000000800 */
[----:B------:R0:W-:Y:S01]  /*1b7e0*/  @P0 LDGSTS.E.BYPASS.LTC128B.128 [R5+0x1ec00], desc[UR36][R2.64], !P2 ;  /* 0x1ec0000002050fae */ /* 0x0001e2000d101d64 */
[----:B------:R-:W-:Y:S01]  /*1b7f0*/  PLOP3.LUT P0, PT, PT, PT, PT, 0x80, 0x0 ;  /* 0x000000000000781c */ /* 0x000fe20003f0f070 */
[----:B------:R-:W-:-:S12]  /*1b800*/  NOP ;  /* 0x0000000000007918 */ /* 0x000fd80000000000 */
.L_x_11052:
        /* <DEDUP_REMOVED lines=11> */
.L_x_11053:
        /* <DEDUP_REMOVED lines=23> */
.L_x_11055:
[----:B------:R-:W-:Y:S05]  /*1ba30*/  BSYNC B6 ;  /* 0x0000000000067941 */ /* 0x000fea0003800000 */
.L_x_11054:
        /* <DEDUP_REMOVED lines=10> */
[----:B------:R-:W-:Y:S02]  /*1bae0*/  UIMAD UR7, UR7, UR9, UR6 ;  /* 0x00000009070772a4 */ /* 0x000fe4000f8e0206 */
[----:B------:R-:W-:Y:S01]  /*1baf0*/  USHF.R.S32.HI UR6, URZ, 0x1f, UR43 ;  /* 0x0000001f3f067899 */ /* 0x000fe2000801142b */
[----:B0-----:R-:W-:-:S05]  /*1bb00*/  IMAD.SHL.U32 R2, R2, 0x10, RZ ;  /* 0x0000001002027824 */ /* 0x001fca00078e00ff */
[----:B------:R-:W-:Y:S01]  /*1bb10*/  LOP3.LUT R2, R33, 0x70, R2, 0xf8, !PT ;  /* 0x0000007021027812 */ /* 0x000fe200078ef802 */
[----:B--2---:R-:W-:-:S04]  /*1bb20*/  IMAD.SHL.U32 R8, R20, 0x8, RZ ;  /* 0x0000000814087824 */ /* 0x004fc800078e00ff */
[----:B------:R-:W-:Y:S01]  /*1bb30*/  VIADD R0, R2, UR44 ;  /* 0x0000002c02007c36 */ /* 0x000fe20008000000 */
[----:B------:R-:W-:-:S03]  /*1bb40*/  LOP3.LUT R8, R8, 0x38, RZ, 0xc0, !PT ;  /* 0x0000003808087812 */ /* 0x000fc600078ec0ff */
        /* <DEDUP_REMOVED lines=36> */
[----:B------:R-:W2:Y:S01]  /*1bd90*/  SHFL.IDX PT, R2, R5, RZ, 0x181f ;  /* 0x00181fff05027589 */ /* 0x000ea200000e0000 */
[C---:B------:R-:W-:Y:S01]  /*1bda0*/  VIADD R7, R4.reuse, 0x10 ;  /* 0x0000001004077836 */ /* 0x040fe20000000000 */
[----:B------:R-:W-:Y:S02]  /*1bdb0*/  ISETP.GE.AND P0, PT, R4, UR39, PT ;  /* 0x0000002704007c0c */ /* 0x000fe4000bf06270 */
[----:B------:R-:W-:Y:S11]  /*1bdc0*/  SHFL.IDX PT, R6, R5, 0x1, 0x181f ;  /* 0x00381f0005067f89 */ /* 0x000ff600000e0000 */
        /* <DEDUP_REMOVED lines=46> */
.L_x_11133:
[----:B------:R-:W-:-:S05]  /*1c0b0*/  VIADD R4, R4, 0x70 ;  /* 0x0000007004047836 */ /* 0x000fca0000000000 */
[----:B------:R-:W-:-:S13]  /*1c0c0*/  ISETP.GE.AND P0, PT, R4, UR39, PT ;  /* 0x0000002704007c0c */ /* 0x000fda000bf06270 */
[----:B0---4-:R-:W-:-:S05]  /*1c0d0*/  @!P0 LEA R2, P1, R8, R14, 0x1 ;  /* 0x0000000e08028211 */ /* 0x011fca00078208ff */
[----:B---3--:R-:W-:-:S05]  /*1c0e0*/  @!P0 IMAD.X R3, RZ, RZ, R5, P1 ;  /* 0x000000ffff038224 */ /* 0x008fca00008e0605 */
[----:B------:R-:W-:Y:S01]  /*1c0f0*/  @!PT LDS RZ, [RZ] ;  /* 0x00000000fffff984 */ /* 0x000fe20000000800 */
[----:B------:R-:W-:Y:S01]  /*1c100*/  @!PT LDS RZ, [RZ] ;  /* 0x00000000fffff984 */ /* 0x000fe20000000800 */
[----:B------:R-:W-:Y:S01]  /*1c110*/  @!PT LDS RZ, [RZ] ;  /* 0x00000000fffff984 */ /* 0x000fe20000000800 */
[----:B------:R0:W-:Y:S01]  /*1c120*/  @!P0 LDGSTS.E.BYPASS.LTC128B.128 [R32+0x1bc00], desc[UR36][R2.64], !P5 ;  /* 0x1bc0000002208fae */ /* 0x0001e2000e901d64 */
[----:B------:R-:W-:Y:S01]  /*1c130*/  PLOP3.LUT P0, PT, PT, PT, PT, 0x80, 0x0 ;  /* 0x000000000000781c */ /* 0x000fe20003f0f070 */
[----:B------:R-:W-:-:S12]  /*1c140*/  NOP ;  /* 0x0000000000007918 */ /* 0x000fd80000000000 */
.L_x_11057:
        /* <DEDUP_REMOVED lines=18> */
.L_x_11134:
[----:B------:R-:W-:Y:S05]  /*1c270*/  BSYNC B0 ;  /* 0x0000000000007941 */ /* 0x000fea0003800000 */
.L_x_11058:
[----:B------:R-:W-:-:S05]  /*1c280*/  IMAD.U32 R0, RZ, RZ, UR47 ;  /* 0x0000002fff007e24 */ /* 0x000fca000f8e00ff */
[----:B------:R-:W-:-:S13]  /*1c290*/  ISETP.NE.AND P0, PT, R0, 0x3, PT ;  /* 0x000000030000780c */ /* 0x000fda0003f05270 */
[----:B------:R-:W-:Y:S05]  /*1c2a0*/  @!P0 BRA `(.L_x_11060) ;  /* 0x0000000000048947 */ /* 0x000fea0003800000 */
[----:B------:R-:W-:Y:S01]  /*1c2b0*/  BPT.TRAP 0x1 ;  /* 0x000000040000795c */ /* 0x000fe20000300000 */
.L_x_11060:
[----:B0-----:R-:W-:Y:S01]  /*1c2c0*/  SHF.L.U32 R3, R25, 0x1f, RZ ;  /* 0x0000001f19037819 */ /* 0x001fe200000006ff */
[----:B------:R-:W-:Y:S03]  /*1c2d0*/  BSSY B0, `(.L_x_11061) ;  /* 0x0000003000007945 */ /* 0x000fe60003800000 */
[----:B------:R-:W0:Y:S02]  /*1c2e0*/  SYNCS.PHASECHK.TRANS64.TRYWAIT P0, [R22+URZ+0x22860], R3 ;  /* 0x02286003160075a7 */ /* 0x000e24000800017f */
[----:B0-----:R-:W-:Y:S05]  /*1c2f0*/  @!P0 BRA `(.L_x_11062) ;  /* 0x0000002c00d88947 */ /* 0x001fea0003800000 */
.L_x_11135:
[----:B------:R-:W-:Y:S05]  /*1c300*/  BSYNC B0 ;  /* 0x0000000000007941 */ /* 0x000fea0003800000 */
.L_x_11061:
[----:B------:R-:W-:Y:S01]  /*1c310*/  ULDC.64 UR4, c[0x0][0x328] ;  /* 0x0000ca0000047ab9 */ /* 0x000fe20000000a00 */
[----:B------:R-:W-:Y:S01]  /*1c320*/  IMAD R4, R18, 0x6000, R28 ;  /* 0x0000600012047824 */ /* 0x000fe200078e021c */
[----:B------:R-:W-:Y:S01]  /*1c330*/  LOP3.LUT P4, RZ, R35, 0x8, RZ, 0xc0, !PT ;  /* 0x0000000823ff7812 */ /* 0x000fe2000788c0ff */
        /* <DEDUP_REMOVED lines=19> */
[----:B------:R-:W2:Y:S01]  /*1c470*/  LDL R3, [R1+0x420] ;  /* 0x0004200001037983 */ /* 0x000ea20000100800 */
[----:B------:R-:W-:Y:S01]  /*1c480*/  IMAD R4, R4, 0x2, R16 ;  /* 0x0000000204047824 */ /* 0x000fe200078e0210 */
[----:B------:R-:W-:Y:S01]  /*1c490*/  LOP3.LUT P1, RZ, R35, 0x2, RZ, 0xc0, !PT ;  /* 0x0000000223ff7812 */ /* 0x000fe2000782c0ff */
[----:B------:R-:W0:Y:S01]  /*1c4a0*/  S2R R2, SR_TID.X ;  /* 0x0000000000027919 */ /* 0x000e220000002100 */
[----:B------:R-:W3:Y:S01]  /*1c4b0*/  SHFL.IDX PT, R14, R5, RZ, 0x181f ;  /* 0x00181fff050e7589 */ /* 0x000ee200000e0000 */
[----:B0-----:R-:W-:-:S05]  /*1c4c0*/  IMAD.SHL.U32 R2, R2, 0x8, RZ ;  /* 0x0000000802027824 */ /* 0x001fca00078e00ff */
[----:B------:R-:W-:-:S05]  /*1c4d0*/  LOP3.LUT R2, R2, 0x38, RZ, 0xc0, !PT ;  /* 0x0000003802027812 */ /* 0x000fca00078ec0ff */
[----:B------:R-:W-:-:S05]  /*1c4e0*/  IMAD.SHL.U32 R0, R2, 0x2, RZ ;  /* 0x0000000202007824 */ /* 0x000fca00078e00ff */
[----:B---3--:R-:W-:Y:S02]  /*1c4f0*/  IADD3 R2, P0, R14, R0, RZ ;  /* 0x000000000e027210 */ /* 0x008fe40007f1e0ff */
[----:B------:R-:W-:Y:S01]  /*1c500*/  SHFL.IDX PT, R14, R5, 0x1, 0x181f ;  /* 0x00381f00050e7f89 */ /* 0x000fe200000e0000 */
[----:B--2---:R-:W-:-:S03]  /*1c510*/  IMAD.MOV.U32 R7, RZ, RZ, R3 ;  /* 0x000000ffff077224 */ /* 0x004fc600078e0003 */
[----:B------:R-:W0:Y:S02]  /*1c520*/  SHFL.IDX PT, R3, R6, RZ, 0x181f ;  /* 0x00181fff06037589 */ /* 0x000e2400000e0000 */
[----:B------:R-:W-:Y:S01]  /*1c530*/  LOP3.LUT P2, RZ, R7, 0x1, RZ, 0xc0, !PT ;  /* 0x0000000107ff7812 */ /* 0x000fe2000784c0ff */
[----:B0-----:R-:W-:-:S03]  /*1c540*/  IMAD.X R3, RZ, RZ, R3, P0 ;  /* 0x000000ffff037224 */ /* 0x001fc600000e0603 */
[----:B------:R-:W-:-:S13]  /*1c550*/  ISETP.LT.OR P0, PT, R23, 0x1, !P2 ;  /* 0x000000011700780c */ /* 0x000fda0005701670 */
[----:B------:R-:W-:Y:S01]  /*1c560*/  LDGSTS.E.BYPASS.LTC128B.128 [R4+0x400], desc[UR36][R2.64], !P0 ;  /* 0x0040000002047fae */ /* 0x000fe2000c101d64 */
[----:B------:R-:W-:-:S13]  /*1c570*/  ISETP.LT.OR P0, PT, R23, 0x1, !P1 ;  /* 0x000000011700780c */ /* 0x000fda0004f01670 */
[----:B------:R-:W-:Y:S01]  /*1c580*/  LDGSTS.E.BYPASS.LTC128B.128 [R4+0x3400], desc[UR36][R2.64+0x80], !P0 ;  /* 0x0340008002047fae */ /* 0x000fe2000c101d64 */
[----:B------:R-:W-:-:S04]  /*1c590*/  LOP3.LUT P0, RZ, R35, 0x4, RZ, 0xc0, !PT ;  /* 0x0000000423ff7812 */ /* 0x000fc8000780c0ff */
[----:B------:R-:W-:-:S13]  /*1c5a0*/  ISETP.LT.OR P3, PT, R23, 0x1, !P0 ;  /* 0x000000011700780c */ /* 0x000fda0004761670 */
[----:B------:R-:W-:Y:S01]  /*1c5b0*/  LDGSTS.E.BYPASS.LTC128B.128 [R4+0x6400], desc[UR36][R2.64+0x100], !P3 ;  /* 0x0640010002047fae */ /* 0x000fe2000d901d64 */
[----:B------:R-:W-:-:S13]  /*1c5c0*/  ISETP.LT.OR P3, PT, R23, 0x1, !P4 ;  /* 0x000000011700780c */ /* 0x000fda0006761670 */
[----:B------:R0:W-:Y:S01]  /*1c5d0*/  LDGSTS.E.BYPASS.LTC128B.128 [R4+0x9400], desc[UR36][R2.64+0x180], !P3 ;  /* 0x0940018002047fae */ /* 0x0001e2000d901d64 */
[----:B------:R-:W-:-:S03]  /*1c5e0*/  IADD3 R8, P3, R14, R0, RZ ;  /* 0x000000000e087210 */ /* 0x000fc60007f7e0ff */
[----:B------:R-:W-:Y:S04]  /*1c5f0*/  SHFL.IDX PT, R14, R5, 0x2, 0x181f ;  /* 0x00581f00050e7f89 */ /* 0x000fe800000e0000 */
[----:B0-----:R-:W0:Y:S02]  /*1c600*/  SHFL.IDX PT, R3, R6, 0x1, 0x181f ;  /* 0x00381f0006037f89 */ /* 0x001e2400000e0000 */
[----:B0-----:R-:W-:Y:S01]  /*1c610*/  IMAD.X R9, RZ, RZ, R3, P3 ;  /* 0x000000ffff097224 */ /* 0x001fe200018e0603 */
[----:B------:R-:W-:Y:S01]  /*1c620*/  ISETP.LT.OR P3, PT, R23, 0x11, !P2 ;  /* 0x000000111700780c */ /* 0x000fe20005761670 */
        /* <DEDUP_REMOVED lines=11> */
[----:B------:R-:W-:-:S13]  /*1c6e0*/  ISETP.LT.OR P3, PT, R23, 0x21, !P2 ;  /* 0x000000211700780c */ /* 0x000fda0005761670 */
        /* <DEDUP_REMOVED lines=24> */
[----:B------:R-:W-:-:S13]  /*1c870*/  ISETP.LT.OR P3, PT, R23, 0x41, !P2 ;  /* 0x000000411700780c */ /* 0x000fda0005761670 */
[----:B------:R3:W-:Y:S01]  /*1c880*/  LDGSTS.E.BYPASS.LTC128B.128 [R4+0x2400], desc[UR36][R2.64], !P3 ;  /* 0x0240000002047fae */ /* 0x0007e2000d901d64 */
[----:B------:R-:W-:-:S13]  /*1c890*/  ISETP.LT.OR P3, PT, R23, 0x41, !P1 ;  /* 0x000000411700780c */ /* 0x000fda0004f61670 */
[----:B------:R3:W-:Y:S01]  /*1c8a0*/  LDGSTS.E.BYPASS.LTC128B.128 [R4+0x5400], desc[UR36][R2.64+0x80], !P3 ;  /* 0x0540008002047fae */ /* 0x0007e2000d901d64 */
[----:B------:R-:W-:-:S13]  /*1c8b0*/  ISETP.LT.OR P3, PT, R23, 0x41, !P0 ;  /* 0x000000411700780c */ /* 0x000fda0004761670 */
[----:B------:R3:W-:Y:S01]  /*1c8c0*/  LDGSTS.E.BYPASS.LTC128B.128 [R4+0x8400], desc[UR36][R2.64+0x100], !P3 ;  /* 0x0840010002047fae */ /* 0x0007e2000d901d64 */
[----:B------:R-:W-:-:S13]  /*1c8d0*/  ISETP.LT.OR P3, PT, R23, 0x41, !P4 ;  /* 0x000000411700780c */ /* 0x000fda0006761670 */
[----:B--2-4-:R3:W-:Y:S02]  /*1c8e0*/  LDGSTS.E.BYPASS.LTC128B.128 [R4+0xb400], desc[UR36][R2.64+0x180], !P3 ;  /* 0x0b40018002047fae */ /* 0x0147e4000d901d64 */
.L_x_11149:
[C---:B------:R-:W-:Y:S02]  /*1c8f0*/  ISETP.LT.OR P2, PT, R23.reuse, 0x51, !P2 ;  /* 0x000000511700780c */ /* 0x040fe40005741670 */
[C---:B------:R-:W-:Y:S02]  /*1c900*/  ISETP.LT.OR P1, PT, R23.reuse, 0x51, !P1 ;  /* 0x000000511700780c */ /* 0x040fe40004f21670 */
[----:B------:R-:W-:Y:S02]  /*1c910*/  ISETP.LT.OR P0, PT, R23, 0x51, !P0 ;  /* 0x000000511700780c */ /* 0x000fe40004701670 */
[----:B0--3--:R-:W-:-:S05]  /*1c920*/  IADD3 R2, P3, R14, R0, RZ ;  /* 0x000000000e027210 */ /* 0x009fca0007f7e0ff */
[----:B------:R-:W-:-:S05]  /*1c930*/  IMAD.X R3, RZ, RZ, R6, P3 ;  /* 0x000000ffff037224 */ /* 0x000fca00018e0606 */
[----:B------:R-:W-:Y:S01]  /*1c940*/  @!PT LDS RZ, [RZ] ;  /* 0x00000000fffff984 */ /* 0x000fe20000000800 */
[----:B------:R-:W-:Y:S01]  /*1c950*/  @!PT LDS RZ, [RZ] ;  /* 0x00000000fffff984 */ /* 0x000fe20000000800 */
[----:B------:R-:W-:Y:S01]  /*1c960*/  @!PT LDS RZ, [RZ] ;  /* 0x00000000fffff984 */ /* 0x000fe20000000800 */
[----:B------:R0:W-:Y:S04]  /*1c970*/  LDGSTS.E.BYPASS.LTC128B.128 [R4+0x2c00], desc[UR36][R2.64], !P2 ;  /* 0x02c0000002047fae */ /* 0x0001e8000d101d64 */
[----:B------:R0:W-:Y:S04]  /*1c980*/  LDGSTS.E.BYPASS.LTC128B.128 [R4+0x5c00], desc[UR36][R2.64+0x80], !P1 ;  /* 0x05c0008002047fae */ /* 0x0001e8000c901d64 */
[----:B------:R0:W-:Y:S01]  /*1c990*/  LDGSTS.E.BYPASS.LTC128B.128 [R4+0x8c00], desc[UR36][R2.64+0x100], !P0 ;  /* 0x08c0010002047fae */ /* 0x0001e2000c101d64 */
[----:B------:R-:W-:-:S13]  /*1c9a0*/  ISETP.LT.OR P0, PT, R23, 0x51, !P4 ;  /* 0x000000511700780c */ /* 0x000fda0006701670 */
[----:B------:R0:W-:Y:S01]  /*1c9b0*/  LDGSTS.E.BYPASS.LTC128B.128 [R4+0xbc00], desc[UR36][R2.64+0x180], !P0 ;  /* 0x0bc0018002047fae */ /* 0x0001e2000c101d64 */
[----:B------:R-:W-:Y:S01]  /*1c9c0*/  PLOP3.LUT P0, PT, PT, PT, PT, 0x80, 0x0 ;  /* 0x000000000000781c */ /* 0x000fe20003f0f070 */
[----:B------:R-:W-:-:S12]  /*1c9d0*/  NOP ;  /* 0x0000000000007918 */ /* 0x000fd80000000000 */
.L_x_11064:
        /* <DEDUP_REMOVED lines=11> */
.L_x_11065:
[----:B------:R-:W-:Y:S01]  /*1ca90*/  UIADD3 UR4, UR45, -0x2, URZ ;  /* 0xfffffffe2d047890 */ /* 0x000fe2000fffe03f */
[----:B------:R0:W-:Y:S03]  /*1caa0*/  SYNCS.ARRIVE.TRANS64.A1T0 RZ, [R22+URZ+0x22850], RZ ;  /* 0x022850ff16ff79a7 */ /* 0x0001e6000810003f */
[----:B------:R-:W-:-:S06]  /*1cab0*/  UISETP.GE.AND UP0, UPT, UR4, UR46, UPT ;  /* 0x0000002e0400728c */ /* 0x000fcc000bf06270 */
[----:B------:R-:W-:-:S13]  /*1cac0*/  PLOP3.LUT P0, PT, PT, PT, UP0, 0x40, 0x0 ;  /* 0x000000000000781c */ /* 0x000fda0003f0e808 */
[----:B0-----:R-:W-:Y:S05]  /*1cad0*/  @P0 BRA `(.L_x_11066) ;  /* 0x0000000c00700947 */ /* 0x001fea0003800000 */
[----:B------:R-:W-:Y:S01]  /*1cae0*/  BSSY B0, `(.L_x_11066) ;  /* 0x00000db000007945 */ /* 0x000fe20003800000 */
[----:B------:R-:W-:-:S07]  /*1caf0*/  IMAD.U32 R20, RZ, RZ, UR4 ;  /* 0x00000004ff147e24 */ /* 0x000fce000f8e00ff */
.L_x_11079:
[----:B0-----:R-:W0:Y:S01]  /*1cb00*/  S2R R2, SR_TID.X ;  /* 0x0000000000027919 */ /* 0x001e220000002100 */
[----:B------:R-:W2:Y:S01]  /*1cb10*/  LDC R3, c[0x0][0x430] ;  /* 0x00010c00ff037b82 */ /* 0x000ea20000000800 */
[----:B------:R-:W-:Y:S02]  /*1cb20*/  IMAD R8, R20, 0x60, R30 ;  /* 0x0000006014087824 */ /* 0x000fe400078e021e */
        /* <DEDUP_REMOVED lines=21> */
[----:B-1----:R-:W-:-:S03]  /*1cc80*/  IMAD.U32 R10, RZ, RZ, UR47 ;  /* 0x0000002fff0a7e24 */ /* 0x002fc6000f8e00ff */
        /* <DEDUP_REMOVED lines=16> */
.L_x_11067:
[----:B------:R-:W-:Y:S01]  /*1cd90*/  IMAD R10, R18, 0x8, R16 ;  /* 0x00000008120a7824 */ /* 0x000fe200078e0210 */
[----:B------:R-:W-:Y:S01]  /*1cda0*/  SHF.L.U32 R24, R25, 0x1f, RZ ;  /* 0x0000001f19187819 */ /* 0x000fe200000006ff */
[----:B------:R-:W-:Y:S01]  /*1cdb0*/  BSSY B1, `(.L_x_11068) ;  /* 0x0000004000017945 */ /* 0x000fe20003800000 */
[----:B-1----:R-:W-:Y:S02]  /*1cdc0*/  SHF.R.S32.HI R22, RZ, 0x1f, R5 ;  /* 0x0000001fff167819 */ /* 0x002fe40000011405 */
[----:B------:R-:W0:Y:S02]  /*1cdd0*/  SYNCS.PHASECHK.TRANS64.TRYWAIT P0, [R10+URZ+0x22840], R24 ;  /* 0x022840180a0075a7 */ /* 0x000e24000800017f */
[----:B0-----:R-:W-:Y:S05]  /*1cde0*/  @!P0 BRA `(.L_x_11069) ;  /* 0x0000002c00748947 */ /* 0x001fea0003800000 */
.L_x_11150:
[----:B------:R-:W-:Y:S05]  /*1cdf0*/  BSYNC B1 ;  /* 0x0000000000017941 */ /* 0x000fea0003800000 */
.L_x_11068:
        /* <DEDUP_REMOVED lines=24> */
[----:B------:R-:W-:-:S03]  /*1cf80*/  IMAD R8, R8, 0x2, R16 ;  /* 0x0000000208087824 */ /* 0x000fc600078e0210 */
[----:B------:R-:W2:Y:S04]  /*1cf90*/  SHFL.IDX PT, R3, R21, RZ, 0x181f ;  /* 0x00181fff15037589 */ /* 0x000ea800000e0000 */
[----:B------:R-:W3:Y:S04]  /*1cfa0*/  SHFL.IDX PT, R6, R9, 0x1, 0x181f ;  /* 0x00381f0009067f89 */ /* 0x000ee800000e0000 */
[----:B------:R-:W4:Y:S01]  /*1cfb0*/  SHFL.IDX PT, R7, R21, 0x1, 0x181f ;  /* 0x00381f0015077f89 */ /* 0x000f2200000e0000 */
[----:B-1----:R-:W-:-:S03]  /*1cfc0*/  IADD3 R2, P0, R14, R0, RZ ;  /* 0x000000000e027210 */ /* 0x002fc60007f1e0ff */
[----:B------:R-:W1:Y:S02]  /*1cfd0*/  SHFL.IDX PT, R14, R9, 0x2, 0x181f ;  /* 0x00581f00090e7f89 */ /* 0x000e6400000e0000 */
[----:B--2---:R-:W-:Y:S01]  /*1cfe0*/  IMAD.X R3, RZ, RZ, R3, P0 ;  /* 0x000000ffff037224 */ /* 0x004fe200000e0603 */
[----:B---3--:R-:W-:-:S04]  /*1cff0*/  IADD3 R6, P0, R6, R0, RZ ;  /* 0x0000000006067210 */ /* 0x008fc80007f1e0ff */
[----:B------:R2:W-:Y:S01]  /*1d000*/  LDGSTS.E.BYPASS.LTC128B.128 [R8+0x1c400], desc[UR36][R2.64], !P1 ;  /* 0x1c40000002087fae */ /* 0x0005e2000c901d64 */
[----:B----4-:R-:W-:-:S05]  /*1d010*/  IMAD.X R7, RZ, RZ, R7, P0 ;  /* 0x000000ffff077224 */ /* 0x010fca00000e0607 */
[----:B------:R3:W-:Y:S04]  /*1d020*/  LDGSTS.E.BYPASS.LTC128B.128 [R8+0x1cc00], desc[UR36][R6.64], !P1 ;  /* 0x1cc0000006087fae */ /* 0x0007e8000c901d64 */
[----:B--2---:R-:W2:Y:S01]  /*1d030*/  SHFL.IDX PT, R3, R21, 0x2, 0x181f ;  /* 0x00581f0015037f89 */ /* 0x004ea200000e0000 */
[----:B-1----:R-:W-:-:S03]  /*1d040*/  IADD3 R2, P0, R14, R0, RZ ;  /* 0x000000000e027210 */ /* 0x002fc60007f1e0ff */
[----:B------:R-:W1:Y:S04]  /*1d050*/  SHFL.IDX PT, R14, R9, 0x3, 0x181f ;  /* 0x00781f00090e7f89 */ /* 0x000e6800000e0000 */
[----:B---3--:R-:W3:Y:S01]  /*1d060*/  SHFL.IDX PT, R7, R21, 0x3, 0x181f ;  /* 0x00781f0015077f89 */ /* 0x008ee200000e0000 */
[----:B--2---:R-:W-:-:S05]  /*1d070*/  IMAD.X R3, RZ, RZ, R3, P0 ;  /* 0x000000ffff037224 */ /* 0x004fca00000e0603 */
[----:B------:R2:W-:Y:S01]  /*1d080*/  LDGSTS.E.BYPASS.LTC128B.128 [R8+0x1d400], desc[UR36][R2.64], !P1 ;  /* 0x1d40000002087fae */ /* 0x0005e2000c901d64 */
[----:B-1----:R-:W-:-:S03]  /*1d090*/  IADD3 R6, P0, R14, R0, RZ ;  /* 0x000000000e067210 */ /* 0x002fc60007f1e0ff */
[----:B------:R-:W1:Y:S02]  /*1d0a0*/  SHFL.IDX PT, R14, R9, 0x4, 0x181f ;  /* 0x00981f00090e7f89 */ /* 0x000e6400000e0000 */
[----:B---3--:R-:W-:-:S05]  /*1d0b0*/  IMAD.X R7, RZ, RZ, R7, P0 ;  /* 0x000000ffff077224 */ /* 0x008fca00000e0607 */
[----:B------:R3:W-:Y:S04]  /*1d0c0*/  LDGSTS.E.BYPASS.LTC128B.128 [R8+0x1dc00], desc[UR36][R6.64], !P1 ;  /* 0x1dc0000006087fae */ /* 0x0007e8000c901d64 */
[----:B--2---:R-:W2:Y:S04]  /*1d0d0*/  SHFL.IDX PT, R3, R21, 0x4, 0x181f ;  /* 0x00981f0015037f89 */ /* 0x004ea800000e0000 */
[----:B------:R-:W4:Y:S01]  /*1d0e0*/  SHFL.IDX PT, R21, R21, 0x5, 0x181f ;  /* 0x00b81f0015157f89 */ /* 0x000f2200000e0000 */
[----:B-1----:R-:W-:-:S03]  /*1d0f0*/  IADD3 R2, P0, R14, R0, RZ ;  /* 0x000000000e027210 */ /* 0x002fc60007f1e0ff */
[----:B------:R3:W1:Y:S02]  /*1d100*/  SHFL.IDX PT, R14, R9, 0x5, 0x181f ;  /* 0x00b81f00090e7f89 */ /* 0x00066400000e0000 */
[----:B--2---:R-:W-:-:S05]  /*1d110*/  IMAD.X R3, RZ, RZ, R3, P0 ;  /* 0x000000ffff037224 */ /* 0x004fca00000e0603 */
[----:B----4-:R3:W-:Y:S03]  /*1d120*/  LDGSTS.E.BYPASS.LTC128B.128 [R8+0x1e400], desc[UR36][R2.64], !P1 ;  /* 0x1e40000002087fae */ /* 0x0107e6000c901d64 */
.L_x_11164:
[----:B-1-3--:R-:W-:-:S05]  /*1d130*/  IADD3 R2, P0, R14, R0, RZ ;  /* 0x000000000e027210 */ /* 0x00afca0007f1e0ff */
[----:B------:R-:W-:Y:S01]  /*1d140*/  IMAD.X R3, RZ, RZ, R21, P0 ;  /* 0x000000ffff037224 */ /* 0x000fe200000e0615 */
[----:B------:R-:W-:-:S04]  /*1d150*/  PLOP3.LUT P0, PT, PT, PT, PT, 0x80, 0x0 ;  /* 0x000000000000781c */ /* 0x000fc80003f0f070 */
[----:B------:R-:W-:Y:S01]  /*1d160*/  @!PT LDS RZ, [RZ] ;  /* 0x00000000fffff984 */ /* 0x000fe20000000800 */
[----:B------:R-:W-:Y:S01]  /*1d170*/  @!PT LDS RZ, [RZ] ;  /* 0x00000000fffff984 */ /* 0x000fe20000000800 */
[----:B------:R-:W-:Y:S01]  /*1d180*/  @!PT LDS RZ, [RZ] ;  /* 0x00000000fffff984 */ /* 0x000fe20000000800 */
[----:B------:R1:W-:Y:S01]  /*1d190*/  LDGSTS.E.BYPASS.LTC128B.128 [R8+0x1ec00], desc[UR36][R2.64], !P1 ;  /* 0x1ec0000002087fae */ /* 0x0003e2000c901d64 */
[----:B------:R-:W-:-:S08]  /*1d1a0*/  NOP ;  /* 0x0000000000007918 */ /* 0x000fd00000000000 */
.L_x_11071:
        /* <DEDUP_REMOVED lines=11> */
.L_x_11072:
[----:B------:R1:W-:Y:S01]  /*1d260*/  SYNCS.ARRIVE.TRANS64.A1T0 RZ, [R10+URZ+0x22830], RZ ;  /* 0x022830ff0aff79a7 */ /* 0x0003e2000810003f */
[----:B------:R-:W-:Y:S05]  /*1d270*/  @!P3 BRA `(.L_x_11073) ;  /* 0x000000000004b947 */ /* 0x000fea0003800000 */
[----:B------:R-:W-:Y:S01]  /*1d280*/  BPT.TRAP 0x1 ;  /* 0x000000040000795c */ /* 0x000fe20000300000 */
.L_x_11073:
[----:B------:R-:W2:Y:S01]  /*1d290*/  SYNCS.PHASECHK.TRANS64.TRYWAIT P0, [R10+URZ+0x22860], R24 ;  /* 0x022860180a0075a7 */ /* 0x000ea2000800017f */
[----:B------:R-:W-:Y:S04]  /*1d2a0*/  BSSY B1, `(.L_x_11074) ;  /* 0x0000002000017945 */ /* 0x000fe80003800000 */
[----:B--2---:R-:W-:Y:S05]  /*1d2b0*/  @!P0 BRA `(.L_x_11075) ;  /* 0x0000002c00e48947 */ /* 0x004fea0003800000 */
.L_x_11165:
[----:B------:R-:W-:Y:S05]  /*1d2c0*/  BSYNC B1 ;  /* 0x0000000000017941 */ /* 0x000fea0003800000 */
.L_x_11074:
        /* <DEDUP_REMOVED lines=26> */
[----:B------:R-:W-:-:S03]  /*1d470*/  IMAD R22, R22, 0x2, R16 ;  /* 0x0000000216167824 */ /* 0x000fc600078e0210 */
[----:B------:R-:W4:Y:S04]  /*1d480*/  SHFL.IDX PT, R3, R23, RZ, 0x181f ;  /* 0x00181fff17037589 */ /* 0x000f2800000e0000 */
[----:B------:R-:W-:Y:S04]  /*1d490*/  SHFL.IDX PT, R4, R23, 0x1, 0x181f ;  /* 0x00381f0017047f89 */ /* 0x000fe800000e0000 */
[----:B------:R-:W-:Y:S04]  /*1d4a0*/  SHFL.IDX PT, R5, R23, 0x3, 0x181f ;  /* 0x00781f0017057f89 */ /* 0x000fe800000e0000 */
[----:B0-2---:R-:W-:Y:S01]  /*1d4b0*/  SHFL.IDX PT, R24, R23, 0x4, 0x181f ;  /* 0x00981f0017187f89 */ /* 0x005fe200000e0000 */
[----:B---3--:R-:W-:-:S03]  /*1d4c0*/  IADD3 R2, P0, R14, R0, RZ ;  /* 0x000000000e027210 */ /* 0x008fc60007f1e0ff */
[----:B------:R-:W0:Y:S02]  /*1d4d0*/  SHFL.IDX PT, R14, R21, 0x1, 0x181f ;  /* 0x00381f00150e7f89 */ /* 0x000e2400000e0000 */
[----:B----4-:R-:W-:-:S05]  /*1d4e0*/  IMAD.X R3, RZ, RZ, R3, P0 ;  /* 0x000000ffff037224 */ /* 0x010fca00000e0603 */
[----:B------:R-:W-:Y:S04]  /*1d4f0*/  LDGSTS.E.BYPASS.LTC128B.128 [R22+0x400], desc[UR36][R2.64], !P5 ;  /* 0x0040000002167fae */ /* 0x000fe8000e901d64 */
[----:B------:R-:W-:Y:S04]  /*1d500*/  LDGSTS.E.BYPASS.LTC128B.128 [R22+0x3400], desc[UR36][R2.64+0x80], !P4 ;  /* 0x0340008002167fae */ /* 0x000fe8000e101d64 */
[----:B------:R-:W-:Y:S04]  /*1d510*/  LDGSTS.E.BYPASS.LTC128B.128 [R22+0x6400], desc[UR36][R2.64+0x100], !P3 ;  /* 0x0640010002167fae */ /* 0x000fe8000d901d64 */
[----:B------:R2:W-:Y:S01]  /*1d520*/  LDGSTS.E.BYPASS.LTC128B.128 [R22+0x9400], desc[UR36][R2.64+0x180], !P1 ;  /* 0x0940018002167fae */ /* 0x0005e2000c901d64 */
[----:B0-----:R-:W-:-:S03]  /*1d530*/  IADD3 R8, P0, R14, R0, RZ ;  /* 0x000000000e087210 */ /* 0x001fc60007f1e0ff */
[----:B------:R-:W0:Y:S02]  /*1d540*/  SHFL.IDX PT, R14, R21, 0x2, 0x181f ;  /* 0x00581f00150e7f89 */ /* 0x000e2400000e0000 */
[----:B------:R-:W-:Y:S02]  /*1d550*/  IMAD.X R9, RZ, RZ, R4, P0 ;  /* 0x000000ffff097224 */ /* 0x000fe400000e0604 */
[----:B------:R-:W3:Y:S04]  /*1d560*/  SHFL.IDX PT, R4, R23, 0x2, 0x181f ;  /* 0x00581f0017047f89 */ /* 0x000ee800000e0000 */
[----:B------:R4:W-:Y:S04]  /*1d570*/  LDGSTS.E.BYPASS.LTC128B.128 [R22+0xc00], desc[UR36][R8.64], !P5 ;  /* 0x00c0000008167fae */ /* 0x0009e8000e901d64 */
[----:B------:R4:W-:Y:S04]  /*1d580*/  LDGSTS.E.BYPASS.LTC128B.128 [R22+0x3c00], desc[UR36][R8.64+0x80], !P4 ;  /* 0x03c0008008167fae */ /* 0x0009e8000e101d64 */
[----:B------:R4:W-:Y:S04]  /*1d590*/  LDGSTS.E.BYPASS.LTC128B.128 [R22+0x6c00], desc[UR36][R8.64+0x100], !P3 ;  /* 0x06c0010008167fae */ /* 0x0009e8000d901d64 */
[----:B------:R4:W-:Y:S01]  /*1d5a0*/  LDGSTS.E.BYPASS.LTC128B.128 [R22+0x9c00], desc[UR36][R8.64+0x180], !P1 ;  /* 0x09c0018008167fae */ /* 0x0009e2000c901d64 */
[----:B0-----:R-:W-:-:S03]  /*1d5b0*/  IADD3 R6, P0, R14, R0, RZ ;  /* 0x000000000e067210 */ /* 0x001fc60007f1e0ff */
[----:B------:R-:W-:Y:S04]  /*1d5c0*/  SHFL.IDX PT, R23, R23, 0x5, 0x181f ;  /* 0x00b81f0017177f89 */ /* 0x000fe800000e0000 */
[----:B------:R-:W0:Y:S01]  /*1d5d0*/  SHFL.IDX PT, R14, R21, 0x3, 0x181f ;  /* 0x00781f00150e7f89 */ /* 0x000e2200000e0000 */
[----:B---3--:R-:W-:-:S05]  /*1d5e0*/  IMAD.X R7, RZ, RZ, R4, P0 ;  /* 0x000000ffff077224 */ /* 0x008fca00000e0604 */
[----:B------:R4:W-:Y:S04]  /*1d5f0*/  LDGSTS.E.BYPASS.LTC128B.128 [R22+0x1400], desc[UR36][R6.64], !P5 ;  /* 0x0140000006167fae */ /* 0x0009e8000e901d64 */
[----:B------:R4:W-:Y:S04]  /*1d600*/  LDGSTS.E.BYPASS.LTC128B.128 [R22+0x4400], desc[UR36][R6.64+0x80], !P4 ;  /* 0x0440008006167fae */ /* 0x0009e8000e101d64 */
[----:B------:R4:W-:Y:S04]  /*1d610*/  LDGSTS.E.BYPASS.LTC128B.128 [R22+0x7400], desc[UR36][R6.64+0x100], !P3 ;  /* 0x0740010006167fae */ /* 0x0009e8000d901d64 */
[----:B------:R4:W-:Y:S01]  /*1d620*/  LDGSTS.E.BYPASS.LTC128B.128 [R22+0xa400], desc[UR36][R6.64+0x180], !P1 ;  /* 0x0a40018006167fae */ /* 0x0009e2000c901d64 */
[----:B0-----:R-:W-:-:S03]  /*1d630*/  IADD3 R4, P0, R14, R0, RZ ;  /* 0x000000000e047210 */ /* 0x001fc60007f1e0ff */
[----:B------:R-:W2:Y:S02]  /*1d640*/  SHFL.IDX PT, R14, R21, 0x4, 0x181f ;  /* 0x00981f00150e7f89 */ /* 0x000ea400000e0000 */
[----:B------:R-:W-:-:S05]  /*1d650*/  IMAD.X R5, RZ, RZ, R5, P0 ;  /* 0x000000ffff057224 */ /* 0x000fca00000e0605 */
[----:B------:R4:W-:Y:S04]  /*1d660*/  LDGSTS.E.BYPASS.LTC128B.128 [R22+0x1c00], desc[UR36][R4.64], !P5 ;  /* 0x01c0000004167fae */ /* 0x0009e8000e901d64 */
[----:B------:R4:W-:Y:S04]  /*1d670*/  LDGSTS.E.BYPASS.LTC128B.128 [R22+0x4c00], desc[UR36][R4.64+0x80], !P4 ;  /* 0x04c0008004167fae */ /* 0x0009e8000e101d64 */
[----:B------:R4:W-:Y:S04]  /*1d680*/  LDGSTS.E.BYPASS.LTC128B.128 [R22+0x7c00], desc[UR36][R4.64+0x100], !P3 ;  /* 0x07c0010004167fae */ /* 0x0009e8000d901d64 */
[----:B------:R4:W-:Y:S01]  /*1d690*/  LDGSTS.E.BYPASS.LTC128B.128 [R22+0xac00], desc[UR36][R4.64+0x180], !P1 ;  /* 0x0ac0018004167fae */ /* 0x0009e2000c901d64 */
[----:B--2---:R-:W-:-:S03]  /*1d6a0*/  IADD3 R2, P0, R14, R0, RZ ;  /* 0x000000000e027210 */ /* 0x004fc60007f1e0ff */
[----:B------:R4:W0:Y:S02]  /*1d6b0*/  SHFL.IDX PT, R14, R21, 0x5, 0x181f ;  /* 0x00b81f00150e7f89 */ /* 0x00082400000e0000 */
[----:B------:R-:W-:-:S05]  /*1d6c0*/  IMAD.X R3, RZ, RZ, R24, P0 ;  /* 0x000000ffff037224 */ /* 0x000fca00000e0618 */
[----:B------:R4:W-:Y:S04]  /*1d6d0*/  LDGSTS.E.BYPASS.LTC128B.128 [R22+0x2400], desc[UR36][R2.64], !P5 ;  /* 0x0240000002167fae */ /* 0x0009e8000e901d64 */
[----:B------:R4:W-:Y:S04]  /*1d6e0*/  LDGSTS.E.BYPASS.LTC128B.128 [R22+0x5400], desc[UR36][R2.64+0x80], !P4 ;  /* 0x0540008002167fae */ /* 0x0009e8000e101d64 */
[----:B------:R4:W-:Y:S04]  /*1d6f0*/  LDGSTS.E.BYPASS.LTC128B.128 [R22+0x8400], desc[UR36][R2.64+0x100], !P3 ;  /* 0x0840010002167fae */ /* 0x0009e8000d901d64 */
[----:B------:R4:W-:Y:S02]  /*1d700*/  LDGSTS.E.BYPASS.LTC128B.128 [R22+0xb400], desc[UR36][R2.64+0x180], !P1 ;  /* 0x0b40018002167fae */ /* 0x0009e4000c901d64 */
.L_x_11179:
[----:B0---4-:R-:W-:-:S05]  /*1d710*/  IADD3 R2, P0, R14, R0, RZ ;  /* 0x000000000e027210 */ /* 0x011fca0007f1e0ff */
        /* <DEDUP_REMOVED lines=10> */
.L_x_11077:
        /* <DEDUP_REMOVED lines=11> */
.L_x_11078:
[----:B------:R0:W-:Y:S01]  /*1d870*/  SYNCS.ARRIVE.TRANS64.A1T0 RZ, [R10+URZ+0x22850], RZ ;  /* 0x022850ff0aff79a7 */ /* 0x0001e2000810003f */
[----:B------:R-:W-:Y:S05]  /*1d880*/  @P2 BRA `(.L_x_11079) ;  /* 0xfffffff0009c2947 */ /* 0x000fea000383ffff */
[----:B------:R-:W-:Y:S05]  /*1d890*/  BSYNC B0 ;  /* 0x0000000000007941 */ /* 0x000fea0003800000 */
.L_x_11066:
[----:B------:R-:W2:Y:S01]  /*1d8a0*/  S2R R0, SR_TID.X ;  /* 0x0000000000007919 */ /* 0x000ea20000002100 */
[----:B------:R-:W-:Y:S01]  /*1d8b0*/  VIADD R18, R18, 0x1 ;  /* 0x0000000112127836 */ /* 0x000fe20000000000 */
[----:B------:R-:W-:Y:S04]  /*1d8c0*/  BSSY B0, `(.L_x_11080) ;  /* 0x0000013000007945 */ /* 0x000fe80003800000 */
[----:B------:R-:W-:-:S04]  /*1d8d0*/  ISETP.NE.AND P0, PT, R18, 0x2, PT ;  /* 0x000000021200780c */ /* 0x000fc80003f05270 */
[----:B------:R-:W-:Y:S02]  /*1d8e0*/  SEL R18, R18, RZ, P0 ;  /* 0x000000ff12127207 */ /* 0x000fe40000000000 */
[----:B--2---:R-:W-:Y:S02]  /*1d8f0*/  LOP3.LUT R2, R0, 0x7f, RZ, 0xc0, !PT ;  /* 0x0000007f00027812 */ /* 0x004fe400078ec0ff */
[----:B------:R-:W-:Y:S02]  /*1d900*/  SEL R0, RZ, 0x1, P0 ;  /* 0x00000001ff007807 */ /* 0x000fe40000000000 */
        /* <DEDUP_REMOVED lines=14> */
.L_x_11081:
[----:B------:R-:W-:Y:S05]  /*1d9f0*/  BSYNC B0 ;  /* 0x0000000000007941 */ /* 0x000fea0003800000 */
.L_x_11080:
[----:B------:R-:W-:-:S07]  /*1da00*/  LOP3.LUT R25, R25, R0, RZ, 0x3c, !PT ;  /* 0x0000000019197212 */ /* 0x000fce00078e3cff */
.L_x_11041:
[----:B------:R-:W-:Y:S05]  /*1da10*/  BSYNC B7 ;  /* 0x0000000000077941 */ /* 0x000fea0003800000 */
.L_x_11039:
        /* <DEDUP_REMOVED lines=11> */
.L_x_11082:
[----:B------:R-:W-:-:S03]  /*1dad0*/  UMOV UR4, 0xffffffff ;  /* 0xffffffff00047882 */ /* 0x000fc60000000000 */
[----:B------:R-:W-:Y:S05]  /*1dae0*/  BRA.DIV UR4, `(.L_x_11084) ;  /* 0x0000002e04b47947 */ /* 0x000fea000b800000 */
[----:B------:R2:W3:Y:S02]  /*1daf0*/  SHFL.IDX PT, R14, R31, RZ, 0x1f ;  /* 0x00001fff1f0e7589 */ /* 0x0004e400000e0000 */
.L_x_11182:
        /* <DEDUP_REMOVED lines=8> */
.L_x_11083:
[----:B------:R-:W-:Y:S02]  /*1db80*/  ULDC UR4, c[0x0][0xc38] ;  /* 0x00030e0000047ab9 */ /* 0x000fe40000000800 */
[----:B---3--:R-:W-:-:S13]  /*1db90*/  ISETP.GE.AND P0, PT, R31, UR4, PT ;  /* 0x000000041f007c0c */ /* 0x008fda000bf06270 */
[----:B------:R-:W-:Y:S05]  /*1dba0*/  @!P0 BRA `(.L_x_11085) ;  /* 0xffffffc400b48947 */ /* 0x000fea000383ffff */
.L_x_11030:
        /* <DEDUP_REMOVED lines=12> */
.L_x_11183:
[----:B------:R-:W-:Y:S05]  /*1dc70*/  BSYNC B0 ;  /* 0x0000000000007941 */ /* 0x000fea0003800000 */
.L_x_11086:
[----:B------:R-:W-:-:S03]  /*1dc80*/  UMOV UR4, 0xffffffff ;  /* 0xffffffff00047882 */ /* 0x000fc60000000000 */
[----:B------:R-:W-:Y:S05]  /*1dc90*/  BRA.DIV UR4, `(.L_x_11088) ;  /* 0x0000002e04847947 */ /* 0x000fea000b800000 */
[----:B---3--:R-:W3:Y:S02]  /*1dca0*/  S2R R0, SR_TID.X ;  /* 0x0000000000007919 */ /* 0x008ee40000002100 */
[----:B---3--:R-:W-:-:S04]  /*1dcb0*/  SHF.R.U32.HI R0, RZ, 0x5, R0 ;  /* 0x00000005ff007819 */ /* 0x008fc80000011600 */
[----:B------:R-:W-:-:S05]  /*1dcc0*/  LOP3.LUT R0, R0, 0x3, RZ, 0xc0, !PT ;  /* 0x0000000300007812 */ /* 0x000fca00078ec0ff */
[----:B------:R3:W4:Y:S02]  /*1dcd0*/  SHFL.IDX PT, R14, R0, RZ, 0x1f ;  /* 0x00001fff000e7589 */ /* 0x00072400000e0000 */
.L_x_11186:
[----:B----4-:R-:W-:Y:S01]  /*1dce0*/  ISETP.NE.AND P0, PT, R14, RZ, PT ;  /* 0x000000ff0e00720c */ /* 0x010fe20003f05270 */
[----:B------:R-:W-:-:S12]  /*1dcf0*/  BSSY B0, `(.L_x_11089) ;  /* 0x0000024000007945 */ /* 0x000fd80003800000 */
[----:B------:R-:W-:Y:S05]  /*1dd00*/  @P0 BRA `(.L_x_11090) ;  /* 0x0000000000880947 */ /* 0x000fea0003800000 */
[----:B------:R-:W-:-:S03]  /*1dd10*/  UMOV UR4, 0xffffffff ;  /* 0xffffffff00047882 */ /* 0x000fc60000000000 */
[----:B------:R-:W-:Y:S05]  /*1dd20*/  BRA.DIV UR4, `(.L_x_11091) ;  /* 0x0000002e04947947 */ /* 0x000fea000b800000 */
[----:B------:R-:W-:-:S13]  /*1dd30*/  ELECT P6, URZ, PT ;  /* 0x00000000003f782f */ /* 0x000fda00038c0000 */
.L_x_11189:
[----:B------:R-:W-:Y:S05]  /*1dd40*/  @!P6 BRA `(.L_x_11090) ;  /* 0x000000000078e947 */ /* 0x000fea0003800000 */
[----:B------:R-:W-:-:S06]  /*1dd50*/  ULOP3.LUT UR4, UR61, 0x2, URZ, 0xfc, !UPT ;  /* 0x000000023d047892 */ /* 0x000fcc000f8efc3f */
[----:B---3--:R-:W-:-:S05]  /*1dd60*/  IMAD.U32 R0, RZ, RZ, UR4 ;  /* 0x00000004ff007e24 */ /* 0x008fca000f8e00ff */
[----:B------:R-:W-:-:S13]  /*1dd70*/  ISETP.NE.AND P0, PT, R0, 0x3, PT ;  /* 0x000000030000780c */ /* 0x000fda0003f05270 */
[----:B------:R-:W-:Y:S05]  /*1dd80*/  @!P0 BRA `(.L_x_11092) ;  /* 0x0000000000048947 */ /* 0x000fea0003800000 */
[----:B------:R-:W-:Y:S01]  /*1dd90*/  BPT.TRAP 0x1 ;  /* 0x000000040000795c */ /* 0x000fe20000300000 */
.L_x_11092:
[C---:B------:R-:W-:Y:S01]  /*1dda0*/  IMAD R3, R18.reuse, 0x8, R5 ;  /* 0x0000000812037824 */ /* 0x040fe200078e0205 */
[----:B------:R-:W-:Y:S01]  /*1ddb0*/  SHF.L.U32 R2, R25, 0x1f, RZ ;  /* 0x0000001f19027819 */ /* 0x000fe200000006ff */
[----:B------:R-:W-:-:S03]  /*1ddc0*/  VIADD R18, R18, 0x1 ;  /* 0x0000000112127836 */ /* 0x000fc60000000000 */
[----:B------:R-:W3:Y:S02]  /*1ddd0*/  SYNCS.PHASECHK.TRANS64.TRYWAIT P1, [R3+URZ+0x22840], R2 ;  /* 0x02284002030075a7 */ /* 0x000ee4000802017f */
[----:B------:R-:W-:-:S04]  /*1dde0*/  ISETP.NE.AND P2, PT, R18, 0x2, PT ;  /* 0x000000021200780c */ /* 0x000fc80003f45270 */
[----:B------:R-:W-:Y:S01]  /*1ddf0*/  SEL R0, RZ, 0x1, P2 ;  /* 0x00000001ff007807 */ /* 0x000fe20001000000 */
[----:B---3--:R-:W-:Y:S08]  /*1de00*/  @!P1 BRA `(.L_x_11093) ;  /* 0x0000002c007c9947 */ /* 0x008ff00003800000 */
.L_x_11190:
[----:B------:R-:W-:Y:S02]  /*1de10*/  SEL R18, R18, RZ, P2 ;  /* 0x000000ff12127207 */ /* 0x000fe40001000000 */
[----:B------:R-:W-:Y:S01]  /*1de20*/  LOP3.LUT R0, R25, R0, RZ, 0x3c, !PT ;  /* 0x0000000019007212 */ /* 0x000fe200078e3cff */
[----:B------:R-:W-:Y:S06]  /*1de30*/  @!P0 BRA `(.L_x_11094) ;  /* 0x0000000000048947 */ /* 0x000fec0003800000 */
[----:B------:R-:W-:Y:S01]  /*1de40*/  BPT.TRAP 0x1 ;  /* 0x000000040000795c */ /* 0x000fe20000300000 */
.L_x_11094:
[----:B------:R-:W-:Y:S01]  /*1de50*/  IMAD R5, R18, 0x8, R5 ;  /* 0x0000000812057824 */ /* 0x000fe200078e0205 */
[----:B------:R-:W-:-:S04]  /*1de60*/  SHF.L.U32 R0, R0, 0x1f, RZ ;  /* 0x0000001f00007819 */ /* 0x000fc800000006ff */
[----:B------:R-:W4:Y:S02]  /*1de70*/  SYNCS.PHASECHK.TRANS64.TRYWAIT P1, [R5+URZ+0x22840], R0 ;  /* 0x02284000050075a7 */ /* 0x000f24000802017f */
[----:B----4-:R-:W-:Y:S05]  /*1de80*/  @!P1 BRA `(.L_x_11095) ;  /* 0x0000002c00709947 */ /* 0x010fea0003800000 */
.L_x_11191:
[----:B------:R-:W-:Y:S05]  /*1de90*/  @!P0 BRA `(.L_x_11096) ;  /* 0x0000000000048947 */ /* 0x000fea0003800000 */
[----:B------:R-:W-:Y:S01]  /*1dea0*/  BPT.TRAP 0x1 ;  /* 0x000000040000795c */ /* 0x000fe20000300000 */
.L_x_11096:
[----:B------:R-:W0:Y:S02]  /*1deb0*/  SYNCS.PHASECHK.TRANS64.TRYWAIT P1, [R3+URZ+0x22860], R2 ;  /* 0x02286002030075a7 */ /* 0x000e24000802017f */
[----:B0-----:R-:W-:Y:S05]  /*1dec0*/  @!P1 BRA `(.L_x_11097) ;  /* 0x0000002c00749947 */ /* 0x001fea0003800000 */
.L_x_11192:
[----:B------:R-:W-:Y:S05]  /*1ded0*/  @!P0 BRA `(.L_x_11098) ;  /* 0x0000000000048947 */ /* 0x000fea0003800000 */
[----:B------:R-:W-:Y:S01]  /*1dee0*/  BPT.TRAP 0x1 ;  /* 0x000000040000795c */ /* 0x000fe20000300000 */
.L_x_11098:
[----:B------:R0:W0:Y:S02]  /*1def0*/  SYNCS.PHASECHK.TRANS64.TRYWAIT P0, [R5+URZ+0x22860], R0 ;  /* 0x02286000050075a7 */ /* 0x000024000800017f */
[----:B0-----:R-:W-:Y:S05]  /*1df00*/  @!P0 NANOSLEEP.SYNCS 0x989680 ;  /* 0x009896800000895d */ /* 0x001fea0003900000 */
[----:B------:R-:W0:Y:S02]  /*1df10*/  @!P0 SYNCS.PHASECHK.TRANS64 P0, [R5+URZ+0x22860], R0 ;  /* 0x02286000050085a7 */ /* 0x000e24000800007f */
[----:B0-----:R-:W-:Y:S05]  /*1df20*/  @!P0 BRA `(.L_x_11098) ;  /* 0xfffffffc00f08947 */ /* 0x001fea000383ffff */
.L_x_11090:
[----:B------:R-:W-:Y:S05]  /*1df30*/  BSYNC B0 ;  /* 0x0000000000007941 */ /* 0x000fea0003800000 */
.L_x_11089:
[----:B------:R-:W-:Y:S05]  /*1df40*/  EXIT ;  /* 0x000000000000794d */ /* 0x000fea0003800000 */
.L_x_10911:
[----:B0-----:R-:W-:-:S04]  /*1df50*/  IMAD.U32 R9, RZ, RZ, UR48 ;  /* 0x00000030ff097e24 */ /* 0x001fc8000f8e00ff */
[----:B------:R0:W1:Y:S03]  /*1df60*/  SYNCS.PHASECHK.TRANS64.TRYWAIT P0, [R9+URZ+0x22800], R0 ;  /* 0x02280000090075a7 */ /* 0x000066000800017f */
[----:B-1----:R-:W-:Y:S05]  /*1df70*/  @!P0 NANOSLEEP.SYNCS 0x989680 ;  /* 0x009896800000895d */ /* 0x002fea0003900000 */
[----:B------:R-:W1:Y:S02]  /*1df80*/  @!P0 SYNCS.PHASECHK.TRANS64 P0, [R9+URZ+0x22800], R0 ;  /* 0x02280000090085a7 */ /* 0x000e64000800007f */
[----:B-1----:R-:W-:Y:S05]  /*1df90*/  @!P0 BRA `(.L_x_10911) ;  /* 0xfffffffc00ec8947 */ /* 0x002fea000383ffff */
[----:B------:R-:W-:Y:S05]  /*1dfa0*/  BRA `(.L_x_11099) ;  /* 0xfffffe4400d07947 */ /* 0x000fea000383ffff */
.L_x_10918:
[----:B-1----:R1:W2:Y:S02]  /*1dfb0*/  SYNCS.PHASECHK.TRANS64.TRYWAIT P0, [R14+URZ], R15 ;  /* 0x0000000f0e0075a7 */ /* 0x0022a4000800017f */
[----:B--2---:R-:W-:Y:S05]  /*1dfc0*/  @!P0 NANOSLEEP.SYNCS 0x989680 ;  /* 0x009896800000895d */ /* 0x004fea0003900000 */
[----:B------:R-:W2:Y:S02]  /*1dfd0*/  @!P0 SYNCS.PHASECHK.TRANS64 P0, [R14+URZ], R15 ;  /* 0x0000000f0e0085a7 */ /* 0x000ea4000800007f */
[----:B--2---:R-:W-:Y:S05]  /*1dfe0*/  @!P0 BRA `(.L_x_10918) ;  /* 0xfffffffc00f08947 */ /* 0x004fea000383ffff */
[----:B------:R-:W-:Y:S05]  /*1dff0*/  BRA `(.L_x_10917) ;  /* 0xfffffe4800c07947 */ /* 0x000fea000383ffff */
.L_x_10941:
[----:B-1----:R1:W2:Y:S02]  /*1e000*/  SYNCS.PHASECHK.TRANS64.TRYWAIT P0, [R6+URZ], R11 ;  /* 0x0000000b060075a7 */ /* 0x0022a4000800017f */
[----:B--2---:R-:W-:Y:S05]  /*1e010*/  @!P0 NANOSLEEP.SYNCS 0x989680 ;  /* 0x009896800000895d */ /* 0x004fea0003900000 */
[----:B------:R-:W2:Y:S02]  /*1e020*/  @!P0 SYNCS.PHASECHK.TRANS64 P0, [R6+URZ], R11 ;  /* 0x0000000b060085a7 */ /* 0x000ea4000800007f */
[----:B--2---:R-:W-:Y:S05]  /*1e030*/  @!P0 BRA `(.L_x_10941) ;  /* 0xfffffffc00f08947 */ /* 0x004fea000383ffff */
[----:B------:R-:W-:Y:S05]  /*1e040*/  BRA `(.L_x_10940) ;  /* 0xfffffe78004c7947 */ /* 0x000fea000383ffff */
.L_x_10963:
[----:B--2---:R2:W3:Y:S02]  /*1e050*/  SYNCS.PHASECHK.TRANS64.TRYWAIT P0, [R6+URZ], R7 ;  /* 0x00000007060075a7 */ /* 0x0044e4000800017f */
[----:B---3--:R-:W-:Y:S05]  /*1e060*/  @!P0 NANOSLEEP.SYNCS 0x989680 ;  /* 0x009896800000895d */ /* 0x008fea0003900000 */
[----:B------:R-:W3:Y:S02]  /*1e070*/  @!P0 SYNCS.PHASECHK.TRANS64 P0, [R6+URZ], R7 ;  /* 0x00000007060085a7 */ /* 0x000ee4000800007f */
[----:B---3--:R-:W-:Y:S05]  /*1e080*/  @!P0 BRA `(.L_x_10963) ;  /* 0xfffffffc00f08947 */ /* 0x008fea000383ffff */
[----:B------:R-:W-:Y:S05]  /*1e090*/  BRA `(.L_x_10962) ;  /* 0xfffffeb000407947 */ /* 0x000fea000383ffff */
.L_x_10972:
[----:B-1----:R1:W2:Y:S02]  /*1e0a0*/  SYNCS.PHASECHK.TRANS64.TRYWAIT P0, [R2+URZ], R3 ;  /* 0x00000003020075a7 */ /* 0x0022a4000800017f */
[----:B--2---:R-:W-:Y:S05]  /*1e0b0*/  @!P0 NANOSLEEP.SYNCS 0x989680 ;  /* 0x009896800000895d */ /* 0x004fea0003900000 */
[----:B------:R-:W2:Y:S02]  /*1e0c0*/  @!P0 SYNCS.PHASECHK.TRANS64 P0, [R2+URZ], R3 ;  /* 0x00000003020085a7 */ /* 0x000ea4000800007f */
[----:B--2---:R-:W-:Y:S05]  /*1e0d0*/  @!P0 BRA `(.L_x_10972) ;  /* 0xfffffffc00f08947 */ /* 0x004fea000383ffff */
[----:B------:R-:W-:Y:S05]  /*1e0e0*/  BRA `(.L_x_10971) ;  /* 0xfffffed800d47947 */ /* 0x000fea000383ffff */
.L_x_10983:
[----:B--2---:R2:W3:Y:S02]  /*1e0f0*/  SYNCS.PHASECHK.TRANS64.TRYWAIT P0, [R6+URZ], R7 ;  /* 0x00000007060075a7 */ /* 0x0044e4000800017f */
[----:B---3--:R-:W-:Y:S05]  /*1e100*/  @!P0 NANOSLEEP.SYNCS 0x989680 ;  /* 0x009896800000895d */ /* 0x008fea0003900000 */
[----:B------:R-:W3:Y:S02]  /*1e110*/  @!P0 SYNCS.PHASECHK.TRANS64 P0, [R6+URZ], R7 ;  /* 0x00000007060085a7 */ /* 0x000ee4000800007f */
[----:B---3--:R-:W-:Y:S05]  /*1e120*/  @!P0 BRA `(.L_x_10983) ;  /* 0xfffffffc00f08947 */ /* 0x008fea000383ffff */
[----:B------:R-:W-:Y:S05]  /*1e130*/  BRA `(.L_x_10982) ;  /* 0xffffff0c00f87947 */ /* 0x000fea000383ffff */
.L_x_11006:
[----:B-1----:R1:W2:Y:S02]  /*1e140*/  SYNCS.PHASECHK.TRANS64.TRYWAIT P0, [R2+URZ], R3 ;  /* 0x00000003020075a7 */ /* 0x0022a4000800017f */
[----:B--2---:R-:W-:Y:S05]  /*1e150*/  @!P0 NANOSLEEP.SYNCS 0x989680 ;  /* 0x009896800000895d */ /* 0x004fea0003900000 */
[----:B------:R-:W2:Y:S02]  /*1e160*/  @!P0 SYNCS.PHASECHK.TRANS64 P0, [R2+URZ], R3 ;  /* 0x00000003020085a7 */ /* 0x000ea4000800007f */
[----:B--2---:R-:W-:Y:S05]  /*1e170*/  @!P0 BRA `(.L_x_11006) ;  /* 0xfffffffc00f08947 */ /* 0x004fea000383ffff */
[----:B------:R-:W-:Y:S05]  /*1e180*/  BRA `(.L_x_11005) ;  /* 0xffffff4c00a47947 */ /* 0x000fea000383ffff */
.L_x_11047:
        /* <DEDUP_REMOVED lines=10> */
.L_x_11100:
[----:B------:R-:W-:Y:S05]  /*1e230*/  BRA `(.L_x_11101) ;  /* 0xffffffcc007c7947 */ /* 0x000fea000383ffff */
.L_x_11050:
[----:B0-----:R0:W1:Y:S02]  /*1e240*/  SYNCS.PHASECHK.TRANS64.TRYWAIT P0, [R22+URZ+0x22840], R3 ;  /* 0x02284003160075a7 */ /* 0x001064000800017f */
[----:B-1----:R-:W-:Y:S05]  /*1e250*/  @!P0 NANOSLEEP.SYNCS 0x989680 ;  /* 0x009896800000895d */ /* 0x002fea0003900000 */
[----:B------:R-:W1:Y:S02]  /*1e260*/  @!P0 SYNCS.PHASECHK.TRANS64 P0, [R22+URZ+0x22840], R3 ;  /* 0x02284003160085a7 */ /* 0x000e64000800007f */
[----:B-1----:R-:W-:Y:S05]  /*1e270*/  @!P0 BRA `(.L_x_11050) ;  /* 0xfffffffc00f08947 */ /* 0x002fea000383ffff */
[----:B------:R-:W-:Y:S05]  /*1e280*/  BRA `(.L_x_11102) ;  /* 0xffffffd000247947 */ /* 0x000fea000383ffff */
.L_x_11051:
        /* <DEDUP_REMOVED lines=8> */
.L_x_11104:
[----:B------:R-:W-:Y:S05]  /*1e310*/  BSYNC B0 ;  /* 0x0000000000007941 */ /* 0x000fea0003800000 */
.L_x_11103:
        /* <DEDUP_REMOVED lines=9> */
.L_x_11105:
        /* <DEDUP_REMOVED lines=8> */
.L_x_11106:
        /* <DEDUP_REMOVED lines=11> */
.L_x_11107:
[----:B------:R-:W-:Y:S02]  /*1e4e0*/  IMAD.MOV.U32 R13, RZ, RZ, R5 ;  /* 0x000000ffff0d7224 */ /* 0x000fe400078e0005 */
[----:B------:R-:W-:Y:S01]  /*1e4f0*/  IMAD.MOV.U32 R12, RZ, RZ, 0x2 ;  /* 0x00000002ff0c7424 */ /* 0x000fe200078e00ff */
[----:B------:R-:W-:-:S13]  /*1e500*/  @P0 LEA R2, P1, R8, R14, 0x1 ;  /* 0x0000000e08020211 */ /* 0x000fda00078208ff */
[----:B------:R-:W-:Y:S05]  /*1e510*/  WARPSYNC.COLLECTIVE R15, `(.L_x_11108) ;  /* 0x000000000f087348 */ /* 0x000fea0003c00000 */
[----:B------:R0:W1:Y:S02]  /*1e520*/  SHFL.IDX P6, R14, R13, R12, R11 ;  /* 0x0000000c0d0e7389 */ /* 0x00006400000c000b */
[----:B01----:R-:W-:Y:S01]  /*1e530*/  ENDCOLLECTIVE ;  /* 0x000000000000791b */ /* 0x003fe20003800000 */
.L_x_11108:
[----:B------:R-:W-:-:S05]  /*1e540*/  @P0 IMAD.X R3, RZ, RZ, R6, P1 ;  /* 0x000000ffff030224 */ /* 0x000fca00008e0606 */
        /* <DEDUP_REMOVED lines=11> */
.L_x_11109:
[----:B------:R-:W-:Y:S02]  /*1e600*/  IMAD.MOV.U32 R13, RZ, RZ, R5 ;  /* 0x000000ffff0d7224 */ /* 0x000fe400078e0005 */
[----:B------:R-:W-:Y:S01]  /*1e610*/  IMAD.MOV.U32 R12, RZ, RZ, 0x3 ;  /* 0x00000003ff0c7424 */ /* 0x000fe200078e00ff */
[----:B------:R-:W-:-:S13]  /*1e620*/  @P0 LEA R2, P1, R8, R14, 0x1 ;  /* 0x0000000e08020211 */ /* 0x000fda00078208ff */
[----:B------:R-:W-:Y:S05]  /*1e630*/  WARPSYNC.COLLECTIVE R15, `(.L_x_11110) ;  /* 0x000000000f087348 */ /* 0x000fea0003c00000 */
[----:B------:R0:W1:Y:S02]  /*1e640*/  SHFL.IDX P6, R14, R13, R12, R11 ;  /* 0x0000000c0d0e7389 */ /* 0x00006400000c000b */
[----:B01----:R-:W-:Y:S01]  /*1e650*/  ENDCOLLECTIVE ;  /* 0x000000000000791b */ /* 0x003fe20003800000 */
.L_x_11110:
        /* <DEDUP_REMOVED lines=12> */
.L_x_11111:
[----:B------:R-:W-:Y:S02]  /*1e720*/  IMAD.MOV.U32 R13, RZ, RZ, R5 ;  /* 0x000000ffff0d7224 */ /* 0x000fe400078e0005 */
[----:B------:R-:W-:Y:S01]  /*1e730*/  IMAD.MOV.U32 R12, RZ, RZ, 0x4 ;  /* 0x00000004ff0c7424 */ /* 0x000fe200078e00ff */
[----:B------:R-:W-:-:S13]  /*1e740*/  @P0 LEA R2, P1, R8, R14, 0x1 ;  /* 0x0000000e08020211 */ /* 0x000fda00078208ff */
[----:B------:R-:W-:Y:S05]  /*1e750*/  WARPSYNC.COLLECTIVE R15, `(.L_x_11112) ;  /* 0x000000000f087348 */ /* 0x000fea0003c00000 */
[----:B------:R0:W1:Y:S02]  /*1e760*/  SHFL.IDX P6, R14, R13, R12, R11 ;  /* 0x0000000c0d0e7389 */ /* 0x00006400000c000b */
[----:B01----:R-:W-:Y:S01]  /*1e770*/  ENDCOLLECTIVE ;  /* 0x000000000000791b */ /* 0x003fe20003800000 */
.L_x_11112:
        /* <DEDUP_REMOVED lines=12> */
.L_x_11113:
[----:B------:R-:W-:Y:S02]  /*1e840*/  IMAD.MOV.U32 R13, RZ, RZ, R5 ;  /* 0x000000ffff0d7224 */ /* 0x000fe400078e0005 */
[----:B------:R-:W-:Y:S01]  /*1e850*/  IMAD.MOV.U32 R12, RZ, RZ, 0x5 ;  /* 0x00000005ff0c7424 */ /* 0x000fe200078e00ff */
[----:B------:R-:W-:-:S13]  /*1e860*/  @P0 LEA R2, P1, R8, R14, 0x1 ;  /* 0x0000000e08020211 */ /* 0x000fda00078208ff */
[----:B------:R-:W-:Y:S05]  /*1e870*/  WARPSYNC.COLLECTIVE R15, `(.L_x_11114) ;  /* 0x000000000f087348 */ /* 0x000fea0003c00000 */
[----:B------:R0:W1:Y:S02]  /*1e880*/  SHFL.IDX P6, R14, R13, R12, R11 ;  /* 0x0000000c0d0e7389 */ /* 0x00006400000c000b */
[----:B01----:R-:W-:Y:S01]  /*1e890*/  ENDCOLLECTIVE ;  /* 0x000000000000791b */ /* 0x003fe20003800000 */
.L_x_11114:
[----:B------:R-:W-:-:S05]  /*1e8a0*/  @P0 IMAD.X R3, RZ, RZ, R6, P1 ;  /* 0x000000ffff030224 */ /* 0x000fca00008e0606 */
        /* <DEDUP_REMOVED lines=9> */
.L_x_11115:
[----:B------:R-:W-:Y:S05]  /*1e940*/  BRA `(.L_x_11116) ;  /* 0xffffffcc00887947 */ /* 0x000fea000383ffff */
.L_x_11056:
[----:B------:R-:W-:Y:S02]  /*1e950*/  IMAD.MOV.U32 R13, RZ, RZ, R5 ;  /* 0x000000ffff0d7224 */ /* 0x000fe400078e0005 */
[----:B------:R-:W-:Y:S02]  /*1e960*/  IMAD.MOV.U32 R12, RZ, RZ, RZ ;  /* 0x000000ffff0c7224 */ /* 0x000fe400078e00ff */
[----:B------:R-:W-:Y:S02]  /*1e970*/  IMAD.MOV.U32 R11, RZ, RZ, 0x181f ;  /* 0x0000181fff0b7424 */ /* 0x000fe400078e00ff */
[----:B------:R-:W-:Y:S02]  /*1e980*/  IMAD.MOV.U32 R15, RZ, RZ, -0x1 ;  /* 0xffffffffff0f7424 */ /* 0x000fe400078e00ff */
[----:B------:R-:W-:-:S07]  /*1e990*/  VIADD R4, R33, UR44 ;  /* 0x0000002c21047c36 */ /* 0x000fce0008000000 */
[----:B-1----:R-:W-:Y:S05]  /*1e9a0*/  WARPSYNC.COLLECTIVE R15, `(.L_x_11117) ;  /* 0x000000000f087348 */ /* 0x002fea0003c00000 */
[----:B------:R0:W2:Y:S02]  /*1e9b0*/  SHFL.IDX P6, R14, R13, R12, R11 ;  /* 0x0000000c0d0e7389 */ /* 0x0000a400000c000b */
[----:B012---:R-:W-:Y:S01]  /*1e9c0*/  ENDCOLLECTIVE ;  /* 0x000000000000791b */ /* 0x007fe20003800000 */
.L_x_11117:
[C---:B------:R-:W-:Y:S01]  /*1e9d0*/  VIADD R6, R4.reuse, 0x10 ;  /* 0x0000001004067836 */ /* 0x040fe20000000000 */
[----:B------:R-:W-:Y:S01]  /*1e9e0*/  ISETP.GE.AND P0, PT, R4, UR39, PT ;  /* 0x0000002704007c0c */ /* 0x000fe2000bf06270 */
[----:B------:R-:W-:Y:S02]  /*1e9f0*/  IMAD.MOV.U32 R13, RZ, RZ, R0 ;  /* 0x000000ffff0d7224 */ /* 0x000fe400078e0000 */
[----:B------:R-:W-:-:S10]  /*1ea00*/  IMAD.MOV.U32 R2, RZ, RZ, R14 ;  /* 0x000000ffff027224 */ /* 0x000fd400078e000e */
[----:B------:R-:W-:Y:S05]  /*1ea10*/  WARPSYNC.COLLECTIVE R15, `(.L_x_11118) ;  /* 0x000000000f087348 */ /* 0x000fea0003c00000 */
[----:B------:R0:W1:Y:S02]  /*1ea20*/  SHFL.IDX P6, R14, R13, R12, R11 ;  /* 0x0000000c0d0e7389 */ /* 0x00006400000c000b */
[----:B01----:R-:W-:Y:S01]  /*1ea30*/  ENDCOLLECTIVE ;  /* 0x000000000000791b */ /* 0x003fe20003800000 */
.L_x_11118:
        /* <DEDUP_REMOVED lines=8> */
.L_x_11119:
        /* <DEDUP_REMOVED lines=10> */
.L_x_11120:
[----:B------:R-:W-:Y:S02]  /*1eb60*/  IMAD.MOV.U32 R13, RZ, RZ, R5 ;  /* 0x000000ffff0d7224 */ /* 0x000fe400078e0005 */
[----:B------:R-:W-:Y:S01]  /*1eb70*/  IMAD.MOV.U32 R12, RZ, RZ, 0x2 ;  /* 0x00000002ff0c7424 */ /* 0x000fe200078e00ff */
[----:B------:R-:W-:-:S13]  /*1eb80*/  @!P0 LEA R2, P1, R8, R14, 0x1 ;  /* 0x0000000e08028211 */ /* 0x000fda00078208ff */
[----:B------:R-:W-:Y:S05]  /*1eb90*/  WARPSYNC.COLLECTIVE R15, `(.L_x_11121) ;  /* 0x000000000f087348 */ /* 0x000fea0003c00000 */
[----:B------:R0:W1:Y:S02]  /*1eba0*/  SHFL.IDX P6, R14, R13, R12, R11 ;  /* 0x0000000c0d0e7389 */ /* 0x00006400000c000b */
[----:B01----:R-:W-:Y:S01]  /*1ebb0*/  ENDCOLLECTIVE ;  /* 0x000000000000791b */ /* 0x003fe20003800000 */
.L_x_11121:
[----:B------:R-:W-:Y:S02]  /*1ebc0*/  @!P0 IMAD.X R3, RZ, RZ, R6, P1 ;  /* 0x000000ffff038224 */ /* 0x000fe400008e0606 */
[----:B------:R-:W-:-:S03]  /*1ebd0*/  VIADD R6, R4, 0x20 ;  /* 0x0000002004067836 */ /* 0x000fc60000000000 */
[----:B------:R-:W-:Y:S01]  /*1ebe0*/  @!PT LDS RZ, [RZ] ;  /* 0x00000000fffff984 */ /* 0x000fe20000000800 */
[----:B------:R-:W-:Y:S01]  /*1ebf0*/  @!PT LDS RZ, [RZ] ;  /* 0x00000000fffff984 */ /* 0x000fe20000000800 */
[----:B------:R-:W-:Y:S01]  /*1ec00*/  @!PT LDS RZ, [RZ] ;  /* 0x00000000fffff984 */ /* 0x000fe20000000800 */
[----:B------:R0:W-:Y:S02]  /*1ec10*/  @!P0 LDGSTS.E.BYPASS.LTC128B.128 [R32+0x18c00], desc[UR36][R2.64], !P5 ;  /* 0x18c0000002208fae */ /* 0x0001e4000e901d64 */
[----:B------:R-:W-:Y:S01]  /*1ec20*/  ISETP.GE.AND P0, PT, R6, UR39, PT ;  /* 0x0000002706007c0c */ /* 0x000fe2000bf06270 */
[----:B------:R-:W-:Y:S02]  /*1ec30*/  IMAD.MOV.U32 R13, RZ, RZ, R0 ;  /* 0x000000ffff0d7224 */ /* 0x000fe400078e0000 */
[----:B------:R-:W-:-:S10]  /*1ec40*/  IMAD.MOV.U32 R6, RZ, RZ, R14 ;  /* 0x000000ffff067224 */ /* 0x000fd400078e000e */
[----:B0-----:R-:W-:Y:S05]  /*1ec50*/  WARPSYNC.COLLECTIVE R15, `(.L_x_11122) ;  /* 0x000000000f087348 */ /* 0x001fea0003c00000 */
[----:B------:R1:W2:Y:S02]  /*1ec60*/  SHFL.IDX P6, R14, R13, R12, R11 ;  /* 0x0000000c0d0e7389 */ /* 0x0002a400000c000b */
[----:B012---:R-:W-:Y:S01]  /*1ec70*/  ENDCOLLECTIVE ;  /* 0x000000000000791b */ /* 0x007fe20003800000 */
.L_x_11122:
[----:B------:R-:W-:Y:S02]  /*1ec80*/  IMAD.MOV.U32 R13, RZ, RZ, R5 ;  /* 0x000000ffff0d7224 */ /* 0x000fe400078e0005 */
[----:B------:R-:W-:Y:S01]  /*1ec90*/  IMAD.MOV.U32 R12, RZ, RZ, 0x3 ;  /* 0x00000003ff0c7424 */ /* 0x000fe200078e00ff */
[----:B------:R-:W-:-:S13]  /*1eca0*/  @!P0 LEA R2, P1, R8, R14, 0x1 ;  /* 0x0000000e08028211 */ /* 0x000fda00078208ff */
[----:B------:R-:W-:Y:S05]  /*1ecb0*/  WARPSYNC.COLLECTIVE R15, `(.L_x_11123) ;  /* 0x000000000f087348 */ /* 0x000fea0003c00000 */
[----:B------:R0:W1:Y:S02]  /*1ecc0*/  SHFL.IDX P6, R14, R13, R12, R11 ;  /* 0x0000000c0d0e7389 */ /* 0x00006400000c000b */
[----:B01----:R-:W-:Y:S01]  /*1ecd0*/  ENDCOLLECTIVE ;  /* 0x000000000000791b */ /* 0x003fe20003800000 */
.L_x_11123:
        /* <DEDUP_REMOVED lines=12> */
.L_x_11124:
[----:B------:R-:W-:Y:S02]  /*1eda0*/  IMAD.MOV.U32 R13, RZ, RZ, R5 ;  /* 0x000000ffff0d7224 */ /* 0x000fe400078e0005 */
[----:B------:R-:W-:Y:S01]  /*1edb0*/  IMAD.MOV.U32 R12, RZ, RZ, 0x4 ;  /* 0x00000004ff0c7424 */ /* 0x000fe200078e00ff */
[----:B------:R-:W-:-:S13]  /*1edc0*/  @!P0 LEA R2, P1, R8, R14, 0x1 ;  /* 0x0000000e08028211 */ /* 0x000fda00078208ff */
[----:B------:R-:W-:Y:S05]  /*1edd0*/  WARPSYNC.COLLECTIVE R15, `(.L_x_11125) ;  /* 0x000000000f087348 */ /* 0x000fea0003c00000 */
[----:B------:R0:W1:Y:S02]  /*1ede0*/  SHFL.IDX P6, R14, R13, R12, R11 ;  /* 0x0000000c0d0e7389 */ /* 0x00006400000c000b */
[----:B01----:R-:W-:Y:S01]  /*1edf0*/  ENDCOLLECTIVE ;  /* 0x000000000000791b */ /* 0x003fe20003800000 */
.L_x_11125:
        /* <DEDUP_REMOVED lines=12> */
.L_x_11126:
[----:B------:R-:W-:Y:S02]  /*1eec0*/  IMAD.MOV.U32 R13, RZ, RZ, R5 ;  /* 0x000000ffff0d7224 */ /* 0x000fe400078e0005 */
[----:B------:R-:W-:Y:S01]  /*1eed0*/  IMAD.MOV.U32 R12, RZ, RZ, 0x5 ;  /* 0x00000005ff0c7424 */ /* 0x000fe200078e00ff */
[----:B------:R-:W-:-:S13]  /*1eee0*/  @!P0 LEA R2, P1, R8, R14, 0x1 ;  /* 0x0000000e08028211 */ /* 0x000fda00078208ff */
[----:B------:R-:W-:Y:S05]  /*1eef0*/  WARPSYNC.COLLECTIVE R15, `(.L_x_11127) ;  /* 0x000000000f087348 */ /* 0x000fea0003c00000 */
[----:B------:R0:W1:Y:S02]  /*1ef00*/  SHFL.IDX P6, R14, R13, R12, R11 ;  /* 0x0000000c0d0e7389 */ /* 0x00006400000c000b */
[----:B01----:R-:W-:Y:S01]  /*1ef10*/  ENDCOLLECTIVE ;  /* 0x000000000000791b */ /* 0x003fe20003800000 */
.L_x_11127:
        /* <DEDUP_REMOVED lines=12> */
.L_x_11128:
[----:B------:R-:W-:Y:S02]  /*1efe0*/  IMAD.MOV.U32 R13, RZ, RZ, R5 ;  /* 0x000000ffff0d7224 */ /* 0x000fe400078e0005 */
[----:B------:R-:W-:Y:S01]  /*1eff0*/  IMAD.MOV.U32 R12, RZ, RZ, 0x6 ;  /* 0x00000006ff0c7424 */ /* 0x000fe200078e00ff */
[----:B------:R-:W-:-:S13]  /*1f000*/  @!P0 LEA R2, P1, R8, R14, 0x1 ;  /* 0x0000000e08028211 */ /* 0x000fda00078208ff */
[----:B------:R-:W-:Y:S05]  /*1f010*/  WARPSYNC.COLLECTIVE R15, `(.L_x_11129) ;  /* 0x000000000f087348 */ /* 0x000fea0003c00000 */
[----:B------:R0:W1:Y:S02]  /*1f020*/  SHFL.IDX P6, R14, R13, R12, R11 ;  /* 0x0000000c0d0e7389 */ /* 0x00006400000c000b */
[----:B01----:R-:W-:Y:S01]  /*1f030*/  ENDCOLLECTIVE ;  /* 0x000000000000791b */ /* 0x003fe20003800000 */
.L_x_11129:
        /* <DEDUP_REMOVED lines=12> */
.L_x_11130:
[----:B------:R-:W-:Y:S02]  /*1f100*/  IMAD.MOV.U32 R13, RZ, RZ, R5 ;  /* 0x000000ffff0d7224 */ /* 0x000fe400078e0005 */
[----:B------:R-:W-:Y:S01]  /*1f110*/  IMAD.MOV.U32 R12, RZ, RZ, 0x7 ;  /* 0x00000007ff0c7424 */ /* 0x000fe200078e00ff */
[----:B------:R-:W-:-:S13]  /*1f120*/  @!P0 LEA R2, P1, R8, R14, 0x1 ;  /* 0x0000000e08028211 */ /* 0x000fda00078208ff */
[----:B------:R-:W-:Y:S05]  /*1f130*/  WARPSYNC.COLLECTIVE R15, `(.L_x_11131) ;  /* 0x000000000f087348 */ /* 0x000fea0003c00000 */
[----:B------:R0:W1:Y:S02]  /*1f140*/  SHFL.IDX P6, R14, R13, R12, R11 ;  /* 0x0000000c0d0e7389 */ /* 0x00006400000c000b */
[----:B01----:R-:W-:Y:S01]  /*1f150*/  ENDCOLLECTIVE ;  /* 0x000000000000791b */ /* 0x003fe20003800000 */
.L_x_11131:
        /* <DEDUP_REMOVED lines=10> */
.L_x_11132:
[----:B------:R-:W-:Y:S05]  /*1f200*/  BRA `(.L_x_11133) ;  /* 0xffffffcc00a87947 */ /* 0x000fea000383ffff */
.L_x_11059:
[----:B0-----:R0:W2:Y:S02]  /*1f210*/  SYNCS.PHASECHK.TRANS64.TRYWAIT P0, [R16+URZ+0x22820], R3 ;  /* 0x02282003100075a7 */ /* 0x0010a4000800017f */
[----:B--2---:R-:W-:Y:S05]  /*1f220*/  @!P0 NANOSLEEP.SYNCS 0x989680 ;  /* 0x009896800000895d */ /* 0x004fea0003900000 */
[----:B------:R-:W2:Y:S02]  /*1f230*/  @!P0 SYNCS.PHASECHK.TRANS64 P0, [R16+URZ+0x22820], R3 ;  /* 0x02282003100085a7 */ /* 0x000ea4000800007f */
[----:B--2---:R-:W-:Y:S05]  /*1f240*/  @!P0 BRA `(.L_x_11059) ;  /* 0xfffffffc00f08947 */ /* 0x004fea000383ffff */
[----:B------:R-:W-:Y:S05]  /*1f250*/  BRA `(.L_x_11134) ;  /* 0xffffffd000047947 */ /* 0x000fea000383ffff */
.L_x_11062:
[----:B0-----:R0:W2:Y:S02]  /*1f260*/  SYNCS.PHASECHK.TRANS64.TRYWAIT P0, [R22+URZ+0x22860], R3 ;  /* 0x02286003160075a7 */ /* 0x0010a4000800017f */
[----:B--2---:R-:W-:Y:S05]  /*1f270*/  @!P0 NANOSLEEP.SYNCS 0x989680 ;  /* 0x009896800000895d */ /* 0x004fea0003900000 */
[----:B------:R-:W2:Y:S02]  /*1f280*/  @!P0 SYNCS.PHASECHK.TRANS64 P0, [R22+URZ+0x22860], R3 ;  /* 0x02286003160085a7 */ /* 0x000ea4000800007f */
[----:B--2---:R-:W-:Y:S05]  /*1f290*/  @!P0 BRA `(.L_x_11062) ;  /* 0xfffffffc00f08947 */ /* 0x004fea000383ffff */
[----:B------:R-:W-:Y:S05]  /*1f2a0*/  BRA `(.L_x_11135) ;  /* 0xffffffd000147947 */ /* 0x000fea000383ffff */
.L_x_11063:
        /* <DEDUP_REMOVED lines=8> */
.L_x_11137:
[----:B------:R-:W-:Y:S05]  /*1f330*/  BSYNC B0 ;  /* 0x0000000000007941 */ /* 0x000fea0003800000 */
.L_x_11136:
[----:B------:R0:W5:Y:S01]  /*1f340*/  LDL R7, [R1+0x420] ;  /* 0x0004200001077983 */ /* 0x0001620000100800 */
[----:B------:R-:W-:Y:S01]  /*1f350*/  IMAD.MOV.U32 R13, RZ, RZ, R5 ;  /* 0x000000ffff0d7224 */ /* 0x000fe200078e0005 */
[----:B------:R-:W-:Y:S01]  /*1f360*/  LOP3.LUT P1, RZ, R35, 0x2, RZ, 0xc0, !PT ;  /* 0x0000000223ff7812 */ /* 0x000fe2000782c0ff */
[----:B------:R-:W-:Y:S01]  /*1f370*/  IMAD.MOV.U32 R12, RZ, RZ, RZ ;  /* 0x000000ffff0c7224 */ /* 0x000fe200078e00ff */
[----:B------:R-:W1:Y:S01]  /*1f380*/  S2R R8, SR_TID.X ;  /* 0x0000000000087919 */ /* 0x000e620000002100 */
[----:B------:R-:W-:Y:S02]  /*1f390*/  IMAD.MOV.U32 R11, RZ, RZ, 0x181f ;  /* 0x0000181fff0b7424 */ /* 0x000fe400078e00ff */
[----:B------:R-:W-:Y:S02]  /*1f3a0*/  IMAD.MOV.U32 R15, RZ, RZ, -0x1 ;  /* 0xffffffffff0f7424 */ /* 0x000fe400078e00ff */
[----:B------:R-:W-:Y:S02]  /*1f3b0*/  IMAD.MOV.U32 R3, RZ, RZ, R14 ;  /* 0x000000ffff037224 */ /* 0x000fe400078e000e */
[----:B0-----:R-:W-:-:S07]  /*1f3c0*/  IMAD R4, R4, 0x2, R16 ;  /* 0x0000000204047824 */ /* 0x001fce00078e0210 */
[----:B-1---5:R-:W-:Y:S05]  /*1f3d0*/  WARPSYNC.COLLECTIVE R15, `(.L_x_11138) ;  /* 0x000000000f087348 */ /* 0x022fea0003c00000 */
[----:B------:R0:W2:Y:S02]  /*1f3e0*/  SHFL.IDX P6, R14, R13, R12, R11 ;  /* 0x0000000c0d0e7389 */ /* 0x0000a400000c000b */
[----:B012--5:R-:W-:Y:S01]  /*1f3f0*/  ENDCOLLECTIVE ;  /* 0x000000000000791b */ /* 0x027fe20003800000 */
.L_x_11138:
        /* <DEDUP_REMOVED lines=9> */
.L_x_11139:
[----:B------:R-:W-:Y:S02]  /*1f490*/  IMAD.X R3, RZ, RZ, R3, P0 ;  /* 0x000000ffff037224 */ /* 0x000fe400000e0603 */
[----:B------:R-:W-:Y:S01]  /*1f4a0*/  IMAD.MOV.U32 R13, RZ, RZ, R5 ;  /* 0x000000ffff0d7224 */ /* 0x000fe200078e0005 */
[----:B------:R-:W-:-:S04]  /*1f4b0*/  LOP3.LUT P2, RZ, R7, 0x1, RZ, 0xc0, !PT ;  /* 0x0000000107ff7812 */ /* 0x000fc8000784c0ff */
[----:B------:R-:W-:-:S13]  /*1f4c0*/  ISETP.LT.OR P0, PT, R23, 0x1, !P2 ;  /* 0x000000011700780c */ /* 0x000fda0005701670 */
[----:B------:R-:W-:Y:S01]  /*1f4d0*/  @!PT LDS RZ, [RZ] ;  /* 0x00000000fffff984 */ /* 0x000fe20000000800 */
[----:B------:R-:W-:Y:S01]  /*1f4e0*/  @!PT LDS RZ, [RZ] ;  /* 0x00000000fffff984 */ /* 0x000fe20000000800 */
[----:B------:R-:W-:Y:S01]  /*1f4f0*/  @!PT LDS RZ, [RZ] ;  /* 0x00000000fffff984 */ /* 0x000fe20000000800 */
[----:B------:R-:W-:Y:S01]  /*1f500*/  LDGSTS.E.BYPASS.LTC128B.128 [R4+0x400], desc[UR36][R2.64], !P0 ;  /* 0x0040000002047fae */ /* 0x000fe2000c101d64 */
[----:B------:R-:W-:-:S13]  /*1f510*/  ISETP.LT.OR P0, PT, R23, 0x1, !P1 ;  /* 0x000000011700780c */ /* 0x000fda0004f01670 */
[----:B------:R-:W-:Y:S01]  /*1f520*/  LDGSTS.E.BYPASS.LTC128B.128 [R4+0x3400], desc[UR36][R2.64+0x80], !P0 ;  /* 0x0340008002047fae */ /* 0x000fe2000c101d64 */
[----:B------:R-:W-:-:S04]  /*1f530*/  LOP3.LUT P0, RZ, R35, 0x4, RZ, 0xc0, !PT ;  /* 0x0000000423ff7812 */ /* 0x000fc8000780c0ff */
        /* <DEDUP_REMOVED lines=8> */
.L_x_11140:
[----:B------:R-:W-:Y:S02]  /*1f5c0*/  IMAD.MOV.U32 R13, RZ, RZ, R6 ;  /* 0x000000ffff0d7224 */ /* 0x000fe400078e0006 */
[----:B------:R-:W-:Y:S01]  /*1f5d0*/  IMAD.MOV.U32 R12, RZ, RZ, 0x2 ;  /* 0x00000002ff0c7424 */ /* 0x000fe200078e00ff */
[----:B------:R-:W-:-:S13]  /*1f5e0*/  IADD3 R2, P3, R14, R0, RZ ;  /* 0x000000000e027210 */ /* 0x000fda0007f7e0ff */
[----:B------:R-:W-:Y:S05]  /*1f5f0*/  WARPSYNC.COLLECTIVE R15, `(.L_x_11141) ;  /* 0x000000000f087348 */ /* 0x000fea0003c00000 */
[----:B------:R0:W1:Y:S02]  /*1f600*/  SHFL.IDX P6, R14, R13, R12, R11 ;  /* 0x0000000c0d0e7389 */ /* 0x00006400000c000b */
[----:B01----:R-:W-:Y:S01]  /*1f610*/  ENDCOLLECTIVE ;  /* 0x000000000000791b */ /* 0x003fe20003800000 */
.L_x_11141:
        /* <DEDUP_REMOVED lines=17> */
.L_x_11142:
[----:B------:R-:W-:Y:S02]  /*1f730*/  IMAD.MOV.U32 R13, RZ, RZ, R6 ;  /* 0x000000ffff0d7224 */ /* 0x000fe400078e0006 */
[----:B------:R-:W-:Y:S01]  /*1f740*/  IMAD.MOV.U32 R12, RZ, RZ, 0x3 ;  /* 0x00000003ff0c7424 */ /* 0x000fe200078e00ff */
[----:B------:R-:W-:-:S13]  /*1f750*/  IADD3 R2, P3, R14, R0, RZ ;  /* 0x000000000e027210 */ /* 0x000fda0007f7e0ff */
[----:B------:R-:W-:Y:S05]  /*1f760*/  WARPSYNC.COLLECTIVE R15, `(.L_x_11143) ;  /* 0x000000000f087348 */ /* 0x000fea0003c00000 */
[----:B------:R0:W1:Y:S02]  /*1f770*/  SHFL.IDX P6, R14, R13, R12, R11 ;  /* 0x0000000c0d0e7389 */ /* 0x00006400000c000b */
[----:B01----:R-:W-:Y:S01]  /*1f780*/  ENDCOLLECTIVE ;  /* 0x000000000000791b */ /* 0x003fe20003800000 */
.L_x_11143:
        /* <DEDUP_REMOVED lines=17> */
.L_x_11144:
[----:B------:R-:W-:Y:S02]  /*1f8a0*/  IMAD.MOV.U32 R13, RZ, RZ, R6 ;  /* 0x000000ffff0d7224 */ /* 0x000fe400078e0006 */
[----:B------:R-:W-:Y:S01]  /*1f8b0*/  IMAD.MOV.U32 R12, RZ, RZ, 0x4 ;  /* 0x00000004ff0c7424 */ /* 0x000fe200078e00ff */
[----:B------:R-:W-:-:S13]  /*1f8c0*/  IADD3 R2, P3, R14, R0, RZ ;  /* 0x000000000e027210 */ /* 0x000fda0007f7e0ff */
[----:B------:R-:W-:Y:S05]  /*1f8d0*/  WARPSYNC.COLLECTIVE R15, `(.L_x_11145) ;  /* 0x000000000f087348 */ /* 0x000fea0003c00000 */
[----:B------:R0:W1:Y:S02]  /*1f8e0*/  SHFL.IDX P6, R14, R13, R12, R11 ;  /* 0x0000000c0d0e7389 */ /* 0x00006400000c000b */
[----:B01----:R-:W-:Y:S01]  /*1f8f0*/  ENDCOLLECTIVE ;  /* 0x000000000000791b */ /* 0x003fe20003800000 */
.L_x_11145:
        /* <DEDUP_REMOVED lines=17> */
.L_x_11146:
[----:B------:R-:W-:Y:S02]  /*1fa10*/  IMAD.MOV.U32 R13, RZ, RZ, R6 ;  /* 0x000000ffff0d7224 */ /* 0x000fe400078e0006 */
[----:B------:R-:W-:Y:S01]  /*1fa20*/  IMAD.MOV.U32 R12, RZ, RZ, 0x5 ;  /* 0x00000005ff0c7424 */ /* 0x000fe200078e00ff */
[----:B------:R-:W-:-:S13]  /*1fa30*/  IADD3 R2, P3, R14, R0, RZ ;  /* 0x000000000e027210 */ /* 0x000fda0007f7e0ff */
[----:B------:R-:W-:Y:S05]  /*1fa40*/  WARPSYNC.COLLECTIVE R15, `(.L_x_11147) ;  /* 0x000000000f087348 */ /* 0x000fea0003c00000 */
[----:B------:R0:W1:Y:S02]  /*1fa50*/  SHFL.IDX P6, R14, R13, R12, R11 ;  /* 0x0000000c0d0e7389 */ /* 0x00006400000c000b */
[----:B01----:R-:W-:Y:S01]  /*1fa60*/  ENDCOLLECTIVE ;  /* 0x000000000000791b */ /* 0x003fe20003800000 */
.L_x_11147:
        /* <DEDUP_REMOVED lines=12> */
.L_x_11148:
        /* <DEDUP_REMOVED lines=9> */
.L_x_11069:
[----:B0-----:R0:W1:Y:S02]  /*1fbc0*/  SYNCS.PHASECHK.TRANS64.TRYWAIT P0, [R10+URZ+0x22840], R24 ;  /* 0x022840180a0075a7 */ /* 0x001064000800017f */
[----:B-1----:R-:W-:Y:S05]  /*1fbd0*/  @!P0 NANOSLEEP.SYNCS 0x989680 ;  /* 0x009896800000895d */ /* 0x002fea0003900000 */
[----:B------:R-:W1:Y:S02]  /*1fbe0*/  @!P0 SYNCS.PHASECHK.TRANS64 P0, [R10+URZ+0x22840], R24 ;  /* 0x022840180a0085a7 */ /* 0x000e64000800007f */
[----:B-1----:R-:W-:Y:S05]  /*1fbf0*/  @!P0 BRA `(.L_x_11069) ;  /* 0xfffffffc00f08947 */ /* 0x002fea000383ffff */
[----:B------:R-:W-:Y:S05]  /*1fc00*/  BRA `(.L_x_11150) ;  /* 0xffffffd000787947 */ /* 0x000fea000383ffff */
.L_x_11070:
        /* <DEDUP_REMOVED lines=8> */
.L_x_11152:
[----:B------:R-:W-:Y:S05]  /*1fc90*/  BSYNC B1 ;  /* 0x0000000000017941 */ /* 0x000fea0003800000 */
.L_x_11151:
        /* <DEDUP_REMOVED lines=9> */
.L_x_11153:
[----:B------:R-:W-:Y:S02]  /*1fd30*/  IMAD.MOV.U32 R13, RZ, RZ, R21 ;  /* 0x000000ffff0d7224 */ /* 0x000fe400078e0015 */
[----:B------:R-:W-:Y:S01]  /*1fd40*/  IMAD.MOV.U32 R12, RZ, RZ, 0x1 ;  /* 0x00000001ff0c7424 */ /* 0x000fe200078e00ff */
[----:B------:R-:W-:-:S13]  /*1fd50*/  IADD3 R2, P0, R14, R0, RZ ;  /* 0x000000000e027210 */ /* 0x000fda0007f1e0ff */
[----:B------:R-:W-:Y:S05]  /*1fd60*/  WARPSYNC.COLLECTIVE R15, `(.L_x_11154) ;  /* 0x000000000f087348 */ /* 0x000fea0003c00000 */
[----:B------:R0:W1:Y:S02]  /*1fd70*/  SHFL.IDX P6, R14, R13, R12, R11 ;  /* 0x0000000c0d0e7389 */ /* 0x00006400000c000b */
[----:B01----:R-:W-:Y:S01]  /*1fd80*/  ENDCOLLECTIVE ;  /* 0x000000000000791b */ /* 0x003fe20003800000 */
.L_x_11154:
        /* <DEDUP_REMOVED lines=10> */
.L_x_11155:
[----:B------:R-:W-:Y:S02]  /*1fe30*/  IMAD.MOV.U32 R13, RZ, RZ, R21 ;  /* 0x000000ffff0d7224 */ /* 0x000fe400078e0015 */
[----:B------:R-:W-:Y:S02]  /*1fe40*/  IMAD.MOV.U32 R12, RZ, RZ, 0x2 ;  /* 0x00000002ff0c7424 */ /* 0x000fe400078e00ff */
[----:B------:R-:W-:-:S07]  /*1fe50*/  IMAD.MOV.U32 R6, RZ, RZ, R14 ;  /* 0x000000ffff067224 */ /* 0x000fce00078e000e */
[----:B------:R-:W-:Y:S05]  /*1fe60*/  WARPSYNC.COLLECTIVE R15, `(.L_x_11156) ;  /* 0x000000000f087348 */ /* 0x000fea0003c00000 */
[----:B------:R0:W1:Y:S02]  /*1fe70*/  SHFL.IDX P6, R14, R13, R12, R11 ;  /* 0x0000000c0d0e7389 */ /* 0x00006400000c000b */
[----:B01----:R-:W-:Y:S01]  /*1fe80*/  ENDCOLLECTIVE ;  /* 0x000000000000791b */ /* 0x003fe20003800000 */
.L_x_11156:
        /* <DEDUP_REMOVED lines=11> */
.L_x_11157:
[----:B------:R-:W-:Y:S02]  /*1ff40*/  IMAD.MOV.U32 R13, RZ, RZ, R21 ;  /* 0x000000ffff0d7224 */ /* 0x000fe400078e0015 */
[----:B------:R-:W-:Y:S01]  /*1ff50*/  IMAD.MOV.U32 R12, RZ, RZ, 0x3 ;  /* 0x00000003ff0c7424 */ /* 0x000fe200078e00ff */
[----:B------:R-:W-:-:S13]  /*1ff60*/  IADD3 R2, P0, R14, R0, RZ ;  /* 0x000000000e027210 */ /* 0x000fda0007f1e0ff */
[----:B------:R-:W-:Y:S05]  /*1ff70*/  WARPSYNC.COLLECTIVE R15, `(.L_x_11158) ;  /* 0x000000000f087348 */ /* 0x000fea0003c00000 */
[----:B------:R0:W1:Y:S02]  /*1ff80*/  SHFL.IDX P6, R14, R13, R12, R11 ;  /* 0x0000000c0d0e7389 */ /* 0x00006400000c000b */
[----:B01----:R-:W-:Y:S01]  /*1ff90*/  ENDCOLLECTIVE ;  /* 0x000000000000791b */ /* 0x003fe20003800000 */
.L_x_11158:
        /* <DEDUP_REMOVED lines=10> */
.L_x_11159:
[----:B------:R-:W-:Y:S02]  /*20040*/  IMAD.MOV.U32 R13, RZ, RZ, R21 ;  /* 0x000000ffff0d7224 */ /* 0x000fe400078e0015 */
[----:B------:R-:W-:Y:S01]  /*20050*/  IMAD.MOV.U32 R12, RZ, RZ, 0x4 ;  /* 0x00000004ff0c7424 */ /* 0x000fe200078e00ff */
[----:B------:R-:W-:-:S13]  /*20060*/  IADD3 R2, P0, R14, R0, RZ ;  /* 0x000000000e027210 */ /* 0x000fda0007f1e0ff */
[----:B------:R-:W-:Y:S05]  /*20070*/  WARPSYNC.COLLECTIVE R15, `(.L_x_11160) ;  /* 0x000000000f087348 */ /* 0x000fea0003c00000 */
[----:B------:R0:W1:Y:S02]  /*20080*/  SHFL.IDX P6, R14, R13, R12, R11 ;  /* 0x0000000c0d0e7389 */ /* 0x00006400000c000b */
[----:B01----:R-:W-:Y:S01]  /*20090*/  ENDCOLLECTIVE ;  /* 0x000000000000791b */ /* 0x003fe20003800000 */
.L_x_11160:
        /* <DEDUP_REMOVED lines=10> */
.L_x_11161:
[----:B------:R-:W-:Y:S02]  /*20140*/  IMAD.MOV.U32 R13, RZ, RZ, R21 ;  /* 0x000000ffff0d7224 */ /* 0x000fe400078e0015 */
[----:B------:R-:W-:Y:S01]  /*20150*/  IMAD.MOV.U32 R12, RZ, RZ, 0x5 ;  /* 0x00000005ff0c7424 */ /* 0x000fe200078e00ff */
[----:B------:R-:W-:-:S13]  /*20160*/  IADD3 R2, P0, R14, R0, RZ ;  /* 0x000000000e027210 */ /* 0x000fda0007f1e0ff */
[----:B------:R-:W-:Y:S05]  /*20170*/  WARPSYNC.COLLECTIVE R15, `(.L_x_11162) ;  /* 0x000000000f087348 */ /* 0x000fea0003c00000 */
[----:B------:R0:W1:Y:S02]  /*20180*/  SHFL.IDX P6, R14, R13, R12, R11 ;  /* 0x0000000c0d0e7389 */ /* 0x00006400000c000b */
[----:B01----:R-:W-:Y:S01]  /*20190*/  ENDCOLLECTIVE ;  /* 0x000000000000791b */ /* 0x003fe20003800000 */
.L_x_11162:
        /* <DEDUP_REMOVED lines=10> */
.L_x_11163:
[----:B------:R-:W-:Y:S05]  /*20240*/  BRA `(.L_x_11164) ;  /* 0xffffffcc00b87947 */ /* 0x000fea000383ffff */
.L_x_11075:
[----:B--2---:R2:W3:Y:S02]  /*20250*/  SYNCS.PHASECHK.TRANS64.TRYWAIT P0, [R10+URZ+0x22860], R24 ;  /* 0x022860180a0075a7 */ /* 0x0044e4000800017f */
[----:B---3--:R-:W-:Y:S05]  /*20260*/  @!P0 NANOSLEEP.SYNCS 0x989680 ;  /* 0x009896800000895d */ /* 0x008fea0003900000 */
[----:B------:R-:W3:Y:S02]  /*20270*/  @!P0 SYNCS.PHASECHK.TRANS64 P0, [R10+URZ+0x22860], R24 ;  /* 0x022860180a0085a7 */ /* 0x000ee4000800007f */
[----:B---3--:R-:W-:Y:S05]  /*20280*/  @!P0 BRA `(.L_x_11075) ;  /* 0xfffffffc00f08947 */ /* 0x008fea000383ffff */
[----:B------:R-:W-:Y:S05]  /*20290*/  BRA `(.L_x_11165) ;  /* 0xffffffd000087947 */ /* 0x000fea000383ffff */
.L_x_11076:
        /* <DEDUP_REMOVED lines=8> */
.L_x_11167:
[----:B------:R-:W-:Y:S05]  /*20320*/  BSYNC B1 ;  /* 0x0000000000017941 */ /* 0x000fea0003800000 */
.L_x_11166:
        /* <DEDUP_REMOVED lines=9> */
.L_x_11168:
[----:B------:R-:W-:Y:S02]  /*203c0*/  IMAD.MOV.U32 R13, RZ, RZ, R23 ;  /* 0x000000ffff0d7224 */ /* 0x000fe400078e0017 */
[----:B------:R-:W-:Y:S01]  /*203d0*/  IMAD.MOV.U32 R12, RZ, RZ, 0x1 ;  /* 0x00000001ff0c7424 */ /* 0x000fe200078e00ff */
[----:B------:R-:W-:-:S13]  /*203e0*/  IADD3 R2, P0, R14, R0, RZ ;  /* 0x000000000e027210 */ /* 0x000fda0007f1e0ff */
[----:B------:R-:W-:Y:S05]  /*203f0*/  WARPSYNC.COLLECTIVE R15, `(.L_x_11169) ;  /* 0x000000000f087348 */ /* 0x000fea0003c00000 */
[----:B------:R0:W1:Y:S02]  /*20400*/  SHFL.IDX P6, R14, R13, R12, R11 ;  /* 0x0000000c0d0e7389 */ /* 0x00006400000c000b */
[----:B01----:R-:W-:Y:S01]  /*20410*/  ENDCOLLECTIVE ;  /* 0x000000000000791b */ /* 0x003fe20003800000 */
.L_x_11169:
        /* <DEDUP_REMOVED lines=13> */
.L_x_11170:
[----:B------:R-:W-:Y:S02]  /*204f0*/  IMAD.MOV.U32 R13, RZ, RZ, R23 ;  /* 0x000000ffff0d7224 */ /* 0x000fe400078e0017 */
[----:B------:R-:W-:Y:S01]  /*20500*/  IMAD.MOV.U32 R12, RZ, RZ, 0x2 ;  /* 0x00000002ff0c7424 */ /* 0x000fe200078e00ff */
[----:B------:R-:W-:-:S13]  /*20510*/  IADD3 R2, P0, R14, R0, RZ ;  /* 0x000000000e027210 */ /* 0x000fda0007f1e0ff */
[----:B------:R-:W-:Y:S05]  /*20520*/  WARPSYNC.COLLECTIVE R15, `(.L_x_11171) ;  /* 0x000000000f087348 */ /* 0x000fea0003c00000 */
[----:B------:R0:W1:Y:S02]  /*20530*/  SHFL.IDX P6, R14, R13, R12, R11 ;  /* 0x0000000c0d0e7389 */ /* 0x00006400000c000b */
[----:B01----:R-:W-:Y:S01]  /*20540*/  ENDCOLLECTIVE ;  /* 0x000000000000791b */ /* 0x003fe20003800000 */
.L_x_11171:
        /* <DEDUP_REMOVED lines=13> */
.L_x_11172:
[----:B------:R-:W-:Y:S02]  /*20620*/  IMAD.MOV.U32 R13, RZ, RZ, R23 ;  /* 0x000000ffff0d7224 */ /* 0x000fe400078e0017 */
[----:B------:R-:W-:Y:S01]  /*20630*/  IMAD.MOV.U32 R12, RZ, RZ, 0x3 ;  /* 0x00000003ff0c7424 */ /* 0x000fe200078e00ff */
[----:B------:R-:W-:-:S13]  /*20640*/  IADD3 R2, P0, R14, R0, RZ ;  /* 0x000000000e027210 */ /* 0x000fda0007f1e0ff */
[----:B------:R-:W-:Y:S05]  /*20650*/  WARPSYNC.COLLECTIVE R15, `(.L_x_11173) ;  /* 0x000000000f087348 */ /* 0x000fea0003c00000 */
[----:B------:R0:W1:Y:S02]  /*20660*/  SHFL.IDX P6, R14, R13, R12, R11 ;  /* 0x0000000c0d0e7389 */ /* 0x00006400000c000b */
[----:B01----:R-:W-:Y:S01]  /*20670*/  ENDCOLLECTIVE ;  /* 0x000000000000791b */ /* 0x003fe20003800000 */
.L_x_11173:
        /* <DEDUP_REMOVED lines=13> */
.L_x_11174:
[----:B------:R-:W-:Y:S02]  /*20750*/  IMAD.MOV.U32 R13, RZ, RZ, R23 ;  /* 0x000000ffff0d7224 */ /* 0x000fe400078e0017 */
[----:B------:R-:W-:Y:S01]  /*20760*/  IMAD.MOV.U32 R12, RZ, RZ, 0x4 ;  /* 0x00000004ff0c7424 */ /* 0x000fe200078e00ff */
[----:B------:R-:W-:-:S13]  /*20770*/  IADD3 R2, P0, R14, R0, RZ ;  /* 0x000000000e027210 */ /* 0x000fda0007f1e0ff */
[----:B------:R-:W-:Y:S05]  /*20780*/  WARPSYNC.COLLECTIVE R15, `(.L_x_11175) ;  /* 0x000000000f087348 */ /* 0x000fea0003c00000 */
[----:B------:R0:W1:Y:S02]  /*20790*/  SHFL.IDX P6, R14, R13, R12, R11 ;  /* 0x0000000c0d0e7389 */ /* 0x00006400000c000b */
[----:B01----:R-:W-:Y:S01]  /*207a0*/  ENDCOLLECTIVE ;  /* 0x000000000000791b */ /* 0x003fe20003800000 */
.L_x_11175:
        /* <DEDUP_REMOVED lines=13> */
.L_x_11176:
[----:B------:R-:W-:Y:S02]  /*20880*/  IMAD.MOV.U32 R13, RZ, RZ, R23 ;  /* 0x000000ffff0d7224 */ /* 0x000fe400078e0017 */
[----:B------:R-:W-:Y:S01]  /*20890*/  IMAD.MOV.U32 R12, RZ, RZ, 0x5 ;  /* 0x00000005ff0c7424 */ /* 0x000fe200078e00ff */
[----:B------:R-:W-:-:S13]  /*208a0*/  IADD3 R2, P0, R14, R0, RZ ;  /* 0x000000000e027210 */ /* 0x000fda0007f1e0ff */
[----:B------:R-:W-:Y:S05]  /*208b0*/  WARPSYNC.COLLECTIVE R15, `(.L_x_11177) ;  /* 0x000000000f087348 */ /* 0x000fea0003c00000 */
[----:B------:R0:W1:Y:S02]  /*208c0*/  SHFL.IDX P6, R14, R13, R12, R11 ;  /* 0x0000000c0d0e7389 */ /* 0x00006400000c000b */
[----:B01----:R-:W-:Y:S01]  /*208d0*/  ENDCOLLECTIVE ;  /* 0x000000000000791b */ /* 0x003fe20003800000 */
.L_x_11177:
        /* <DEDUP_REMOVED lines=13> */
.L_x_11178:
[----:B------:R-:W-:Y:S05]  /*209b0*/  BRA `(.L_x_11179) ;  /* 0xffffffcc00547947 */ /* 0x000fea000383ffff */
.L_x_11084:
[----:B------:R-:W-:Y:S01]  /*209c0*/  BSSY B0, `(.L_x_11180) ;  /* 0x0000008000007945 */ /* 0x000fe20003800000 */
[----:B------:R-:W-:Y:S02]  /*209d0*/  IMAD.MOV.U32 R13, RZ, RZ, R31 ;  /* 0x000000ffff0d7224 */ /* 0x000fe400078e001f */
[----:B------:R-:W-:Y:S02]  /*209e0*/  IMAD.MOV.U32 R12, RZ, RZ, RZ ;  /* 0x000000ffff0c7224 */ /* 0x000fe400078e00ff */
[----:B------:R-:W-:Y:S02]  /*209f0*/  IMAD.MOV.U32 R11, RZ, RZ, 0x1f ;  /* 0x0000001fff0b7424 */ /* 0x000fe400078e00ff */
[----:B------:R-:W-:-:S07]  /*20a00*/  IMAD.MOV.U32 R15, RZ, RZ, -0x1 ;  /* 0xffffffffff0f7424 */ /* 0x000fce00078e00ff */
[----:B01---5:R-:W-:Y:S05]  /*20a10*/  WARPSYNC.COLLECTIVE R15, `(.L_x_11181) ;  /* 0x000000000f087348 */ /* 0x023fea0003c00000 */
[----:B------:R2:W3:Y:S02]  /*20a20*/  SHFL.IDX P6, R14, R13, R12, R11 ;  /* 0x0000000c0d0e7389 */ /* 0x0004e400000c000b */
[----:B0123-5:R-:W-:Y:S01]  /*20a30*/  ENDCOLLECTIVE ;  /* 0x000000000000791b */ /* 0x02ffe20003800000 */
.L_x_11181:
[----:B------:R-:W-:Y:S05]  /*20a40*/  BSYNC B0 ;  /* 0x0000000000007941 */ /* 0x000fea0003800000 */
.L_x_11180:
[----:B------:R-:W-:Y:S05]  /*20a50*/  BRA `(.L_x_11182) ;  /* 0xffffffd000287947 */ /* 0x000fea000383ffff */
.L_x_11087:
[----:B---3--:R3:W4:Y:S02]  /*20a60*/  SYNCS.PHASECHK.TRANS64.TRYWAIT P0, [R5+URZ+0x22820], R0 ;  /* 0x02282000050075a7 */ /* 0x008724000800017f */
[----:B----4-:R-:W-:Y:S05]  /*20a70*/  @!P0 NANOSLEEP.SYNCS 0x989680 ;  /* 0x009896800000895d */ /* 0x010fea0003900000 */
[----:B------:R-:W4:Y:S02]  /*20a80*/  @!P0 SYNCS.PHASECHK.TRANS64 P0, [R5+URZ+0x22820], R0 ;  /* 0x02282000050085a7 */ /* 0x000f24000800007f */
[----:B----4-:R-:W-:Y:S05]  /*20a90*/  @!P0 BRA `(.L_x_11087) ;  /* 0xfffffffc00f08947 */ /* 0x010fea000383ffff */
[----:B------:R-:W-:Y:S05]  /*20aa0*/  BRA `(.L_x_11183) ;  /* 0xffffffd000707947 */ /* 0x000fea000383ffff */
.L_x_11088:
        /* <DEDUP_REMOVED lines=11> */
.L_x_11185:
[----:B------:R-:W-:Y:S05]  /*20b60*/  BSYNC B0 ;  /* 0x0000000000007941 */ /* 0x000fea0003800000 */
.L_x_11184:
[----:B------:R-:W-:Y:S05]  /*20b70*/  BRA `(.L_x_11186) ;  /* 0xffffffd000587947 */ /* 0x000fea000383ffff */
.L_x_11091:
[----:B------:R-:W-:Y:S01]  /*20b80*/  BSSY B1, `(.L_x_11187) ;  /* 0x0000006000017945 */ /* 0x000fe20003800000 */
[----:B------:R-:W-:-:S07]  /*20b90*/  IMAD.MOV.U32 R15, RZ, RZ, -0x1 ;  /* 0xffffffffff0f7424 */ /* 0x000fce00078e00ff */
[----:B0123-5:R-:W-:Y:S05]  /*20ba0*/  WARPSYNC.COLLECTIVE R15, `(.L_x_11188) ;  /* 0x000000000f0c7348 */ /* 0x02ffea0003c00000 */
[----:B------:R-:W-:Y:S02]  /*20bb0*/  ELECT P6, UR62, PT ;  /* 0x00000000003e782f */ /* 0x000fe400038c0000 */
[----:B------:R-:W-:Y:S01]  /*20bc0*/  MOV R14, UR62 ;  /* 0x0000003e000e7c02 */ /* 0x000fe20008000f00 */
[----:B0123-5:R-:W-:Y:S10]  /*20bd0*/  ENDCOLLECTIVE ;  /* 0x000000000000791b */ /* 0x02fff40003800000 */
.L_x_11188:
[----:B------:R-:W-:Y:S05]  /*20be0*/  BSYNC B1 ;  /* 0x0000000000017941 */ /* 0x000fea0003800000 */
.L_x_11187:
[----:B------:R-:W-:Y:S05]  /*20bf0*/  BRA `(.L_x_11189) ;  /* 0xffffffd000507947 */ /* 0x000fea000383ffff */
.L_x_11093:
[----:B---3--:R3:W4:Y:S02]  /*20c00*/  SYNCS.PHASECHK.TRANS64.TRYWAIT P1, [R3+URZ+0x22840], R2 ;  /* 0x02284002030075a7 */ /* 0x008724000802017f */
[----:B----4-:R-:W-:Y:S05]  /*20c10*/  @!P1 NANOSLEEP.SYNCS 0x989680 ;  /* 0x009896800000995d */ /* 0x010fea0003900000 */
[----:B------:R-:W4:Y:S02]  /*20c20*/  @!P1 SYNCS.PHASECHK.TRANS64 P1, [R3+URZ+0x22840], R2 ;  /* 0x02284002030095a7 */ /* 0x000f24000802007f */
[----:B----4-:R-:W-:Y:S05]  /*20c30*/  @!P1 BRA `(.L_x_11093) ;  /* 0xfffffffc00f09947 */ /* 0x010fea000383ffff */
[----:B------:R-:W-:Y:S05]  /*20c40*/  BRA `(.L_x_11190) ;  /* 0xffffffd000707947 */ /* 0x000fea000383ffff */
.L_x_11095:
[----:B----4-:R4:W0:Y:S02]  /*20c50*/  SYNCS.PHASECHK.TRANS64.TRYWAIT P1, [R5+URZ+0x22840], R0 ;  /* 0x02284000050075a7 */ /* 0x010824000802017f */
[----:B0-----:R-:W-:Y:S05]  /*20c60*/  @!P1 NANOSLEEP.SYNCS 0x989680 ;  /* 0x009896800000995d */ /* 0x001fea0003900000 */
[----:B------:R-:W0:Y:S02]  /*20c70*/  @!P1 SYNCS.PHASECHK.TRANS64 P1, [R5+URZ+0x22840], R0 ;  /* 0x02284000050095a7 */ /* 0x000e24000802007f */
[----:B0-----:R-:W-:Y:S05]  /*20c80*/  @!P1 BRA `(.L_x_11095) ;  /* 0xfffffffc00f09947 */ /* 0x001fea000383ffff */
[----:B------:R-:W-:Y:S05]  /*20c90*/  BRA `(.L_x_11191) ;  /* 0xffffffd0007c7947 */ /* 0x000fea000383ffff */
.L_x_11097:
[----:B------:R0:W0:Y:S02]  /*20ca0*/  SYNCS.PHASECHK.TRANS64.TRYWAIT P1, [R3+URZ+0x22860], R2 ;  /* 0x02286002030075a7 */ /* 0x000024000802017f */
[----:B0-----:R-:W-:Y:S05]  /*20cb0*/  @!P1 NANOSLEEP.SYNCS 0x989680 ;  /* 0x009896800000995d */ /* 0x001fea0003900000 */
[----:B------:R-:W0:Y:S02]  /*20cc0*/  @!P1 SYNCS.PHASECHK.TRANS64 P1, [R3+URZ+0x22860], R2 ;  /* 0x02286002030095a7 */ /* 0x000e24000802007f */
[----:B0-----:R-:W-:Y:S05]  /*20cd0*/  @!P1 BRA `(.L_x_11097) ;  /* 0xfffffffc00f09947 */ /* 0x001fea000383ffff */
[----:B------:R-:W-:Y:S05]  /*20ce0*/  BRA `(.L_x_11192) ;  /* 0xffffffd000787947 */ /* 0x000fea000383ffff */
        .type           $_ZN7cutlass13device_kernelIN5flash11enable_sm90INS1_16FlashAttnFwdSm90INS1_25CollectiveMainloopFwdSm90ILi2EN4cute5tupleIJNS5_1CILi1EEES8_S8_EEENS6_IJNS7_ILi128EEENS7_ILi96EEENS7_ILi64EEEEEELi256ENS_10bfloat16_tEfNS_4arch4Sm90ELb0ELb1ELb1ELb0ELb1ELb0ELb0ELb1ELb0ELb1ELb0ELb0EEENS1_21CollectiveEpilogueFwdINS6_IJSA_NS7_ILi256EEESB_EEES9_SE_SG_Li256ELb0ELb1ELb0ELb0EEENS1_30DynamicPersistentTileSchedulerILi256ELi128ELb0ELb1ELb1EEEEEEEEEvNT_6ParamsE$_ZZN5flash25CollectiveMainloopFwdSm90ILi2EN4cute5tupleIJNS1_1CILi1EEES4_S4_EEENS2_IJNS3_ILi128EEENS3_ILi96EEENS3_ILi64EEEEEELi256EN7cutlass10bfloat16_tEfNSA_4arch4Sm90ELb0ELb1ELb1ELb0ELb1ELb0ELb0ELb1ELb0ELb1ELb0ELb0EE3mmaINS_16FlashAttnFwdSm90ISE_NS_21CollectiveEpilogueFwdINS2_IJS6_NS3_ILi256EEES7_EEES5_SB_SD_Li256ELb0ELb1ELb0ELb0EEENS_30DynamicPersistentTileSchedulerILi256ELi128ELb0ELb1ELb1EEEE13SharedStorageENS1_6TensorINS1_11ArrayEngineIfLm128EEENS1_6LayoutINS2_IJNS2_IJNS3_ILi2EEEST_NS3_ILi32EEEEEES4_S4_EEENS2_IJNS2_IJS4_ST_NS3_ILi4EEEEEENS3_ILi0EEESZ_EEEEEEENS_7SoftmaxILi2ELi0EEEEEbRKNSE_6ParamsENSA_13PipelineAsyncILi2EEES19_RNSA_13PipelineStateILj2EEERT0_RT1_iRiRKNS_16SeqlenInfoQKNewKILb0ELb0EEENS2_IJiiiiEEERT_ENKUliT_T0_T1_E_clIZSF_ISO_S12_S14_EbS17_S19_S19_S1C_S1E_S1G_iS1H_S1L_S1M_S1O_EUlRS1P_iE1_NS3_ILb0EEENS3_ILb1EEEEEDaiS1P_S1Q_S1R_,@function
        .size           $_ZN7cutlass13device_kernelIN5flash11enable_sm90INS1_16FlashAttnFwdSm90INS1_25CollectiveMainloopFwdSm90ILi2EN4cute5tupleIJNS5_1CILi1EEES8_S8_EEENS6_IJNS7_ILi128EEENS7_ILi96EEENS7_ILi64EEEEEELi256ENS_10bfloat16_tEfNS_4arch4Sm90ELb0ELb1ELb1ELb0ELb1ELb0ELb0ELb1ELb0ELb1ELb0ELb0EEENS1_21CollectiveEpilogueFwdINS6_IJSA_NS7_ILi256EEESB_EEES9_SE_SG_Li256ELb0ELb1ELb0ELb0EEENS1_30DynamicPersistentTileSchedulerILi256ELi128ELb0ELb1ELb1EEEEEEEEEvNT_6ParamsE$_ZZN5flash25CollectiveMainloopFwdSm90ILi2EN4cute5tupleIJNS1_1CILi1EEES4_S4_EEENS2_IJNS3_ILi128EEENS3_ILi96EEENS3_ILi64EEEEEELi256EN7cutlass10bfloat16_tEfNSA_4arch4Sm90ELb0ELb1ELb1ELb0ELb1ELb0ELb0ELb1ELb0ELb1ELb0ELb0EE3mmaINS_16FlashAttnFwdSm90ISE_NS_21CollectiveEpilogueFwdINS2_IJS6_NS3_ILi256EEES7_EEES5_SB_SD_Li256ELb0ELb1ELb0ELb0EEENS_30DynamicPersistentTileSchedulerILi256ELi128ELb0ELb1ELb1EEEE13SharedStorageENS1_6TensorINS1_11ArrayEngineIfLm128EEENS1_6LayoutINS2_IJNS2_IJNS3_ILi2EEEST_NS3_ILi32EEEEEES4_S4_EEENS2_IJNS2_IJS4_ST_NS3_ILi4EEEEEENS3_ILi0EEESZ_EEEEEEENS_7SoftmaxILi2ELi0EEEEEbRKNSE_6ParamsENSA_13PipelineAsyncILi2EEES19_RNSA_13PipelineStateILj2EEERT0_RT1_iRiRKNS_16SeqlenInfoQKNewKILb0ELb0EEENS2_IJiiiiEEERT_ENKUliT_T0_T1_E_clIZSF_ISO_S12_S14_EbS17_S19_S19_S1C_S1E_S1G_iS1H_S1L_S1M_S1O_EUlRS1P_iE1_NS3_ILb0EEENS3_ILb1EEEEEDaiS1P_S1Q_S1R_,(.L_x_15669 - $_ZN7cutlass13device_kernelIN5flash11enable_sm90INS1_16FlashAttnFwdSm90INS1_25CollectiveMainloopFwdSm90ILi2EN4cute5tupleIJNS5_1CILi1EEES8_S8_EEENS6_IJNS7_ILi128EEENS7_ILi96EEENS7_ILi64EEEEEELi256ENS_10bfloat16_tEfNS_4arch4Sm90ELb0ELb1ELb1ELb0ELb1ELb0ELb0ELb1ELb0ELb1ELb0ELb0EEENS1_21CollectiveEpilogueFwdINS6_IJSA_NS7_ILi256EEESB_EEES9_SE_SG_Li256ELb0ELb1ELb0ELb0EEENS1_30DynamicPersistentTileSchedulerILi256ELi128ELb0ELb1ELb1EEEEEEEEEvNT_6ParamsE$_ZZN5flash25CollectiveMainloopFwdSm90ILi2EN4cute5tupleIJNS1_1CILi1EEES4_S4_EEENS2_IJNS3_ILi128EEENS3_ILi96EEENS3_ILi64EEEEEELi256EN7cutlass10bfloat16_tEfNSA_4arch4Sm90ELb0ELb1ELb1ELb0ELb1ELb0ELb0ELb1ELb0ELb1ELb0ELb0EE3mmaINS_16FlashAttnFwdSm90ISE_NS_21CollectiveEpilogueFwdINS2_IJS6_NS3_ILi256EEES7_EEES5_SB_SD_Li256ELb0ELb1ELb0ELb0EEENS_30DynamicPersistentTileSchedulerILi256ELi128ELb0ELb1ELb1EEEE13SharedStorageENS1_6TensorINS1_11ArrayEngineIfLm128EEENS1_6LayoutINS2_IJNS2_IJNS3_ILi2EEEST_NS3_ILi32EEEEEES4_S4_EEENS2_IJNS2_IJS4_ST_NS3_ILi4EEEEEENS3_ILi0EEESZ_EEEEEEENS_7SoftmaxILi2ELi0EEEEEbRKNSE_6ParamsENSA_13PipelineAsyncILi2EEES19_RNSA_13PipelineStateILj2EEERT0_RT1_iRiRKNS_16SeqlenInfoQKNewKILb0ELb0EEENS2_IJiiiiEEERT_ENKUliT_T0_T1_E_clIZSF_ISO_S12_S14_EbS17_S19_S19_S1C_S1E_S1G_iS1H_S1L_S1M_S1O_EUlRS1P_iE1_NS3_ILb0EEENS3_ILb1EEEEEDaiS1P_S1Q_S1R_)
$_ZN7cutlass13device_kernelIN5flash11enable_sm90INS1_16FlashAttnFwdSm90INS1_25CollectiveMainloopFwdSm90ILi2EN4cute5tupleIJNS5_1CILi1EEES8_S8_EEENS6_IJNS7_ILi128EEENS7_ILi96EEENS7_ILi64EEEEEELi256ENS_10bfloat16_tEfNS_4arch4Sm90ELb0ELb1ELb1ELb0ELb1ELb0ELb0ELb1ELb0ELb1ELb0ELb0EEENS1_21CollectiveEpilogueFwdINS6_IJSA_NS7_ILi256EEESB_EEES9_SE_SG_Li256ELb0ELb1ELb0ELb0EEENS1_30DynamicPersistentTileSchedulerILi256ELi128ELb0ELb1ELb1EEEEEEEEEvNT_6ParamsE$_ZZN5flash25CollectiveMainloopFwdSm90ILi2EN4cute5tupleIJNS1_1CILi1EEES4_S4_EEENS2_IJNS3_ILi128EEENS3_ILi96EEENS3_ILi64EEEEEELi256EN7cutlass10bfloat16_tEfNSA_4arch4Sm90ELb0ELb1ELb1ELb0ELb1ELb0ELb0ELb1ELb0ELb1ELb0ELb0EE3mmaINS_16FlashAttnFwdSm90ISE_NS_21CollectiveEpilogueFwdINS2_IJS6_NS3_ILi256EEES7_EEES5_SB_SD_Li256ELb0ELb1ELb0ELb0EEENS_30DynamicPersistentTileSchedulerILi256ELi128ELb0ELb1ELb1EEEE13SharedStorageENS1_6TensorINS1_11ArrayEngineIfLm128EEENS1_6LayoutINS2_IJNS2_IJNS3_ILi2EEEST_NS3_ILi32EEEEEES4_S4_EEENS2_IJNS2_IJS4_ST_NS3_ILi4EEEEEENS3_ILi0EEESZ_EEEEEEENS_7SoftmaxILi2ELi0EEEEEbRKNSE_6ParamsENSA_13PipelineAsyncILi2EEES19_RNSA_13PipelineStateILj2EEERT0_RT1_iRiRKNS_16SeqlenInfoQKNewKILb0ELb0EEENS2_IJiiiiEEERT_ENKUliT_T0_T1_E_clIZSF_ISO_S12_S14_EbS17_S19_S19_S1C_S1E_S1G_iS1H_S1L_S1M_S1O_EUlRS1P_iE1_NS3_ILb0EEENS3_ILb1EEEEEDaiS1P_S1Q_S1R_:
        /* <DEDUP_REMOVED lines=9> */
[----:B------:R-:W-:Y:S01]  /*20d80*/  R2UR UR5, R5 ;  /* 0x00000000050572ca */ /* 0x000fe200000e0000 */
[----:B--2---:R-:W-:-:S12]  /*20d90*/  VIADD R13, R6, 0x1 ;  /* 0x00000001060d7836 */ /* 0x004fd80000000000 */
[----:B------:R-:W2:Y:S01]  /*20da0*/  LD.E R6, desc[UR4][R2.64+0x8] ;  /* 0x0000080402067980 */ /* 0x000ea2000c101900 */
[----:B------:R-:W-:-:S13]  /*20db0*/  ISETP.NE.AND P0, PT, R13, 0x2, PT ;  /* 0x000000020d00780c */ /* 0x000fda0003f05270 */
[----:B------:R-:W-:Y:S02]  /*20dc0*/  @!P0 R2UR UR6, R4 ;  /* 0x00000000040682ca */ /* 0x000fe400000e0000 */
[----:B------:R-:W-:-:S13]  /*20dd0*/  @!P0 R2UR UR7, R5 ;  /* 0x00000000050782ca */ /* 0x000fda00000e0000 */
[----:B------:R-:W3:Y:S01]  /*20de0*/  @!P0 LD.E R7, desc[UR6][R2.64+0x4] ;  /* 0x0000040602078980 */ /* 0x000ee2000c101900 */
        /* <DEDUP_REMOVED lines=8> */
[----:B------:R0:W-:Y:S08]  /*20e70*/  ST.E desc[UR4][R2.64], R13 ;  /* 0x0000000d02007985 */ /* 0x0001f0000c101904 */
[----:B------:R1:W-:Y:S01]  /*20e80*/  @!P0 ST.E desc[UR8][R2.64], RZ ;  /* 0x000000ff02008985 */ /* 0x0003e2000c101908 */
[----:B--2---:R-:W-:-:S05]  /*20e90*/  VIADD R15, R6, 0x1 ;  /* 0x00000001060f7836 */ /* 0x004fca0000000000 */
[----:B------:R1:W-:Y:S01]  /*20ea0*/  ST.E desc[UR6][R2.64+0x8], R15 ;  /* 0x0000080f02007985 */ /* 0x0003e2000c101906 */
[----:B---3--:R-:W-:-:S05]  /*20eb0*/  @!P0 LOP3.LUT R21, R7, 0x1, RZ, 0x3c, !PT ;  /* 0x0000000107158812 */ /* 0x008fca00078e3cff */
        /* <DEDUP_REMOVED lines=12> */
[----:B0-----:R1:W5:Y:S01]  /*20f80*/  LD.E R13, desc[UR6][R6.64+0x4] ;  /* 0x00000406060d7980 */ /* 0x001362000c101900 */
[----:B--2---:R-:W-:-:S04]  /*20f90*/  LOP3.LUT R24, R24, 0x1, RZ, 0xfc, !PT ;  /* 0x0000000118187812 */ /* 0x004fc800078efcff */
[----:B------:R-:W-:-:S13]  /*20fa0*/  ISETP.NE.AND P0, PT, R24, 0x3, PT ;  /* 0x000000031800780c */ /* 0x000fda0003f05270 */
[----:B-1----:R-:W-:Y:S05]  /*20fb0*/  @!P0 BRA `(.L_x_11194) ;  /* 0x0000000000048947 */ /* 0x002fea0003800000 */
[----:B------:R-:W-:Y:S01]  /*20fc0*/  BPT.TRAP 0x1 ;  /* 0x000000040000795c */ /* 0x000fe20000300000 */
.L_x_11194:
[----:B------:R-:W-:Y:S05]  /*20fd0*/  BSYNC B2 ;  /* 0x0000000000027941 */ /* 0x000fea0003800000 */
.L_x_11193:
        /* <DEDUP_REMOVED lines=17> */
.L_x_11196:
[----:B------:R-:W-:Y:S05]  /*210f0*/  BSYNC B2 ;  /* 0x0000000000027941 */ /* 0x000fea0003800000 */
.L_x_11195:
        /* <DEDUP_REMOVED lines=10> */
.L_x_11198:
[----:B------:R-:W-:Y:S05]  /*211a0*/  BSYNC B2 ;  /* 0x0000000000027941 */ /* 0x000fea0003800000 */
.L_x_11197:
        /* <DEDUP_REMOVED lines=18> */
[----:B------:R-:W-:Y:S01]  /*212d0*/  WARPGROUP.ARRIVE ;  /* 0x00000000000079c5 */ /* 0x000fe20000000000 */
[----:B------:R-:W-:Y:S01]  /*212e0*/  IMAD.MOV.U32 R9, RZ, RZ, R73 ;  /* 0x000000ffff097224 */ /* 0x000fe200078e0049 */
[----:B------:R-:W-:Y:S01]  /*212f0*/  R2UR UR8, R4 ;  /* 0x00000000040872ca */ /* 0x000fe200000e0000 */
[----:B------:R-:W-:Y:S01]  /*21300*/  IMAD.MOV.U32 R13, RZ, RZ, 0x1 ;  /* 0x00000001ff0d7424 */ /* 0x000fe200078e00ff */
[----:B------:R-:W-:-:S02]  /*21310*/  R2UR UR6, R8 ;  /* 0x00000000080672ca */ /* 0x000fc400000e0000 */
[----:B------:R-:W-:Y:S02]  /*21320*/  R2UR UR7, R9 ;  /* 0x00000000090772ca */ /* 0x000fe400000e0000 */
[C---:B------:R-:W-:Y:S02]  /*21330*/  R2UR UR9, R5.reuse ;  /* 0x00000000050972ca */ /* 0x040fe400000e0000 */
[----:B------:R-:W-:Y:S02]  /*21340*/  R2UR UR10, R4 ;  /* 0x00000000040a72ca */ /* 0x000fe400000e0000 */
[----:B------:R-:W-:Y:S02]  /*21350*/  R2UR UR11, R5 ;  /* 0x00000000050b72ca */ /* 0x000fe400000e0000 */
[----:B---3--:R-:W-:Y:S02]  /*21360*/  R2UR UR4, R6 ;  /* 0x00000000060472ca */ /* 0x008fe400000e0000 */
[----:B------:R-:W-:-:S13]  /*21370*/  R2UR UR5, R7 ;  /* 0x00000000070572ca */ /* 0x000fda00000e0000 */
[----:B------:R-:W-:Y:S03]  /*21380*/  HGMMA.64x96x16.F32.BF16 R24, gdesc[UR4], RZ, !UPT, gsb0 ;  /* 0x01600000041879f0 */ /* 0x000fe6000c0018ff */
        /* <DEDUP_REMOVED lines=8> */
[C---:B------:R-:W-:Y:S02]  /*21410*/  R2UR UR9, R5.reuse ;  /* 0x00000000050972ca */ /* 0x040fe400000e0000 */
[----:B------:R-:W-:Y:S02]  /*21420*/  R2UR UR10, R4 ;  /* 0x00000000040a72ca */ /* 0x000fe400000e0000 */
[----:B------:R-:W-:Y:S01]  /*21430*/  R2UR UR11, R5 ;  /* 0x00000000050b72ca */ /* 0x000fe200000e0000 */
[----:B--2---:R-:W-:Y:S01]  /*21440*/  VIADD R6, R6, 0x2 ;  /* 0x0000000206067836 */ /* 0x004fe20000000000 */
[----:B------:R-:W-:-:S04]  /*21450*/  R2UR UR5, R7 ;  /* 0x00000000070572ca */ /* 0x000fc800000e0000 */
[----:B------:R-:W-:-:S13]  /*21460*/  R2UR UR4, R6 ;  /* 0x00000000060472ca */ /* 0x000fda00000e0000 */
[----:B------:R-:W-:Y:S03]  /*21470*/  HGMMA.64x96x16.F32.BF16 R24, gdesc[UR4], R24, gsb0 ;  /* 0x01600000041879f0 */ /* 0x000fe60008001818 */
        /* <DEDUP_REMOVED lines=31> */
[----:B------:R-:W2:Y:S01]  /*21670*/  LDL.64 R8, [R0+0x18] ;  /* 0x0000180000087983 */ /* 0x000ea20000100a00 */
[----:B------:R-:W1:Y:S01]  /*21680*/  S2R R6, SR_TID.X ;  /* 0x0000000000067919 */ /* 0x000e620000002100 */
[----:B------:R-:W-:-:S02]  /*21690*/  R2UR UR4, R4 ;  /* 0x00000000040472ca */ /* 0x000fc400000e0000 */
[----:B------:R-:W-:Y:S01]  /*216a0*/  R2UR UR5, R5 ;  /* 0x00000000050572ca */ /* 0x000fe200000e0000 */
[----:B------:R-:W3:Y:S01]  /*216b0*/  LDL.64 R2, [R0] ;  /* 0x0000000000027983 */ /* 0x000ee20000100a00 */
[----:B-1----:R-:W-:-:S04]  /*216c0*/  SHF.R.U32.HI R7, RZ, 0x7, R6 ;  /* 0x00000007ff077819 */ /* 0x002fc80000011606 */
[----:B------:R-:W-:-:S05]  /*216d0*/  IADD3 R7, -R7, 0xb, RZ ;  /* 0x0000000b07077810 */ /* 0x000fca0007ffe1ff */
[----:B------:R0:W-:Y:S06]  /*216e0*/  BAR.ARV R7, 0x100 ;  /* 0x000400070000751d */ /* 0x0001ec0000002000 */
        /* <DEDUP_REMOVED lines=9> */
.L_x_11201:
[----:B------:R-:W-:Y:S05]  /*21780*/  BSYNC B2 ;  /* 0x0000000000027941 */ /* 0x000fea0003800000 */
.L_x_11200:
[C---:B------:R-:W-:Y:S01]  /*21790*/  R2UR UR6, R4.reuse ;  /* 0x00000000040672ca */ /* 0x040fe200000e0000 */
[----:B------:R-:W2:Y:S01]  /*217a0*/  LDL R21, [R1+0x410] ;  /* 0x0004100001157983 */ /* 0x000ea20000100800 */
[C---:B------:R-:W-:Y:S02]  /*217b0*/  R2UR UR7, R5.reuse ;  /* 0x00000000050772ca */ /* 0x040fe400000e0000 */
[----:B------:R-:W-:Y:S01]  /*217c0*/  R2UR UR4, R4 ;  /* 0x00000000040472ca */ /* 0x000fe200000e0000 */
[----:B------:R-:W3:Y:S01]  /*217d0*/  LDL R20, [R1+0x414] ;  /* 0x0004140001147983 */ /* 0x000ee20000100800 */
[----:B------:R-:W-:-:S09]  /*217e0*/  R2UR UR5, R5 ;  /* 0x00000000050572ca */ /* 0x000fd200000e0000 */
[----:B------:R-:W4:Y:S04]  /*217f0*/  LD.E.64 R2, desc[UR6][R8.64+0x20] ;  /* 0x0000200608027980 */ /* 0x000f28000c101b00 */
[----:B------:R-:W2:Y:S01]  /*21800*/  LD.E R7, desc[UR4][R8.64+0xc] ;  /* 0x00000c0408077980 */ /* 0x000ea2000c101900 */
[----:B----4-:R-:W-:-:S05]  /*21810*/  MOV R2, R2 ;  /* 0x0000000200027202 */ /* 0x010fca0000000f00 */
[----:B-----5:R-:W-:-:S05]  /*21820*/  IMAD R2, R15, 0x8, R2 ;  /* 0x000000080f027824 */ /* 0x020fca00078e0202 */
[----:B--2---:R-:W-:-:S04]  /*21830*/  PRMT R2, R7, 0x654, R2 ;  /* 0x0000065407027816 */ /* 0x004fc80000000002 */
[----:B------:R0:W-:Y:S01]  /*21840*/  SYNCS.ARRIVE.TRANS64.RED.A1T0 RZ, [R2+URZ], RZ ;  /* 0x000000ff02ff79a7 */ /* 0x0001e2000810043f */
[----:B------:R-:W2:Y:S04]  /*21850*/  LD.E R7, desc[UR4][R18.64+0x24] ;  /* 0x0000240412077980 */ /* 0x000ea8000c101900 */
[----:B------:R-:W4:Y:S04]  /*21860*/  LD.E R81, desc[UR4][R18.64] ;  /* 0x0000000412517980 */ /* 0x000f28000c101900 */
[----:B0-----:R-:W3:Y:S04]  /*21870*/  LDL.64 R2, [R0+0x38] ;  /* 0x0000380000027983 */ /* 0x001ee80000100a00 */
[----:B---3--:R-:W3:Y:S01]  /*21880*/  LD.E.64 R2, desc[UR4][R2.64] ;  /* 0x0000000402027980 */ /* 0x008ee2000c101b00 */
[----:B--2---:R-:W-:-:S13]  /*21890*/  ISETP.NE.AND P0, PT, R7, 0x1, PT ;  /* 0x000000010700780c */ /* 0x004fda0003f05270 */
[C---:B------:R-:W-:Y:S02]  /*218a0*/  @P0 R2UR UR6, R4.reuse ;  /* 0x00000000040602ca */ /* 0x040fe400000e0000 */
[C---:B------:R-:W-:Y:S02]  /*218b0*/  @P0 R2UR UR7, R5.reuse ;  /* 0x00000000050702ca */ /* 0x040fe400000e0000 */
[C---:B------:R-:W-:Y:S02]  /*218c0*/  R2UR UR14, R4.reuse ;  /* 0x00000000040e72ca */ /* 0x040fe400000e0000 */
[----:B------:R-:W-:Y:S02]  /*218d0*/  R2UR UR15, R5 ;  /* 0x00000000050f72ca */ /* 0x000fe400000e0000 */
[----:B------:R-:W-:-:S07]  /*218e0*/  R2UR UR10, R4 ;  /* 0x00000000040a72ca */ /* 0x000fce00000e0000 */
[----:B------:R-:W2:Y:S01]  /*218f0*/  @P0 LD.E R86, desc[UR6][R18.64+0x2c] ;  /* 0x00002c0612560980 */ /* 0x000ea2000c101900 */
        /* <DEDUP_REMOVED lines=8> */
[----:B------:R-:W2:Y:S04]  /*21980*/  LD.E R8, desc[UR6][R18.64+0x4] ;  /* 0x0000040612087980 */ /* 0x000ea8000c101900 */
[----:B------:R-:W2:Y:S04]  /*21990*/  LD.E R73, desc[UR10][R18.64+0xc] ;  /* 0x00000c0a12497980 */ /* 0x000ea8000c101900 */
[----:B------:R-:W2:Y:S04]  /*219a0*/  LD.E R74, desc[UR8][R18.64+0x10] ;  /* 0x00001008124a7980 */ /* 0x000ea8000c101900 */
[----:B------:R-:W2:Y:S04]  /*219b0*/  LD.E R75, desc[UR12][R18.64+0x14] ;  /* 0x0000140c124b7980 */ /* 0x000ea8000c101900 */
[----:B---3--:R0:W3:Y:S02]  /*219c0*/  LD.E R72, desc[UR4][R2.64] ;  /* 0x0000000402487980 */ /* 0x0080e4000c101900 */
[----:B0-----:R-:W-:-:S02]  /*219d0*/  IMAD.MOV.U32 R2, RZ, RZ, R20 ;  /* 0x000000ffff027224 */ /* 0x001fc400078e0014 */
[----:B------:R-:W-:-:S05]  /*219e0*/  IMAD.MOV.U32 R3, RZ, RZ, R21 ;  /* 0x000000ffff037224 */ /* 0x000fca00078e0015 */
[----:B------:R3:W3:Y:S01]  /*219f0*/  LD.E R88, desc[UR4][R2.64] ;  /* 0x0000000402587980 */ /* 0x0006e2000c101900 */
[----:B------:R-:W-:Y:S02]  /*21a00*/  @P0 R2UR UR4, R4 ;  /* 0x00000000040402ca */ /* 0x000fe400000e0000 */
[----:B------:R-:W-:-:S13]  /*21a10*/  @P0 R2UR UR5, R5 ;  /* 0x00000000050502ca */ /* 0x000fda00000e0000 */
[----:B------:R-:W3:Y:S01]  /*21a20*/  @P0 LD.E R89, desc[UR4][R18.64+0x28] ;  /* 0x0000280412590980 */ /* 0x000ee2000c101900 */
[----:B------:R-:W-:Y:S02]  /*21a30*/  R2UR UR4, R4 ;  /* 0x00000000040472ca */ /* 0x000fe400000e0000 */
[----:B------:R-:W-:-:S13]  /*21a40*/  R2UR UR5, R5 ;  /* 0x00000000050572ca */ /* 0x000fda00000e0000 */
[----:B------:R-:W3:Y:S01]  /*21a50*/  LD.E R3, desc[UR4][R18.64+0x8] ;  /* 0x0000080412037980 */ /* 0x000ee2000c101900 */
[----:B----4-:R-:W-:Y:S01]  /*21a60*/  ISETP.GE.AND P1, PT, R7, 0x1, PT ;  /* 0x000000010700780c */ /* 0x010fe20003f26270 */
[----:B------:R-:W-:Y:S01]  /*21a70*/  BSSY B2, `(.L_x_11202) ;  /* 0x00000ae000027945 */ /* 0x000fe20003800000 */
[----:B--2---:R-:W-:Y:S02]  /*21a80*/  IMAD R75, R10, -0x60, R75 ;  /* 0xffffffa00a4b7824 */ /* 0x004fe400078e024b */
[-C--:B---3--:R-:W-:Y:S01]  /*21a90*/  FMUL.FTZ R2, R26, R72.reuse ;  /* 0x000000481a027220 */ /* 0x088fe20000410000 */
        /* <DEDUP_REMOVED lines=8> */
[----:B------:R-:W-:Y:S01]  /*21b20*/  LEA.HI R45, R44, R81, RZ, 0x7 ;  /* 0x000000512c2d7211 */ /* 0x000fe200078f38ff */
[-C--:B------:R-:W-:Y:S01]  /*21b30*/  FMUL.FTZ R9, R24, R72.reuse ;  /* 0x0000004818097220 */ /* 0x080fe20000410000 */
[----:B------:R-:W-:-:S02]  /*21b40*/  FMUL.FTZ R24, R34, R72 ;  /* 0x0000004822187220 */ /* 0x000fc40000410000 */
[----:B------:R-:W-:Y:S01]  /*21b50*/  LOP3.LUT R34, R45, 0xffffff80, RZ, 0xc0, !PT ;  /* 0xffffff802d227812 */ /* 0x000fe200078ec0ff */
[-C--:B------:R-:W-:Y:S01]  /*21b60*/  FMUL.FTZ R20, R30, R72.reuse ;  /* 0x000000481e147220 */ /* 0x080fe20000410000 */
[----:B------:R-:W-:-:S03]  /*21b70*/  FMUL.FTZ R30, R46, R72 ;  /* 0x000000482e1e7220 */ /* 0x000fc60000410000 */
[----:B------:R-:W-:Y:S02]  /*21b80*/  IMAD.IADD R46, R81, 0x1, -R34 ;  /* 0x00000001512e7824 */ /* 0x000fe400078e0a22 */
[-C--:B------:R-:W-:Y:S01]  /*21b90*/  FMUL.FTZ R21, R31, R72.reuse ;  /* 0x000000481f157220 */ /* 0x080fe20000410000 */
[-C--:B------:R-:W-:Y:S01]  /*21ba0*/  FMUL.FTZ R31, R47, R72.reuse ;  /* 0x000000482f1f7220 */ /* 0x080fe20000410000 */
[-C--:B------:R-:W-:Y:S01]  /*21bb0*/  FMUL.FTZ R77, R28, R72.reuse ;  /* 0x000000481c4d7220 */ /* 0x080fe20000410000 */
        /* <DEDUP_REMOVED lines=8> */
[-C--:B------:R-:W-:Y:S01]  /*21c40*/  FMUL.FTZ R52, R52, R72.reuse ;  /* 0x0000004834347220 */ /* 0x080fe20000410000 */
[----:B------:R-:W-:Y:S01]  /*21c50*/  FMUL.FTZ R43, R49, R72 ;  /* 0x00000048312b7220 */ /* 0x000fe20000410000 */
[----:B------:R-:W-:-:S02]  /*21c60*/  LEA.HI R50, R44, R81, RZ, 0x2 ;  /* 0x000000512c327211 */ /* 0x000fc400078f10ff */
[--C-:B------:R-:W-:Y:S02]  /*21c70*/  SHF.R.S32.HI R49, RZ, 0x2, R48.reuse ;  /* 0x00000002ff317819 */ /* 0x100fe40000011430 */
[----:B------:R-:W-:Y:S01]  /*21c80*/  SHF.R.S32.HI R44, RZ, 0x1f, R48 ;  /* 0x0000001fff2c7819 */ /* 0x000fe20000011430 */
[----:B------:R0:W1:Y:S01]  /*21c90*/  MUFU.TANH R90, R52 ;  /* 0x00000034005a7308 */ /* 0x0000620000002400 */
[----:B------:R-:W-:Y:S02]  /*21ca0*/  LEA.HI R47, R47, R46, RZ, 0x5 ;  /* 0x0000002e2f2f7211 */ /* 0x000fe400078f28ff */
[----:B0-----:R-:W-:Y:S02]  /*21cb0*/  LOP3.LUT R52, R50, 0xfffffffc, RZ, 0xc0, !PT ;  /* 0xfffffffc32347812 */ /* 0x001fe400078ec0ff */
[----:B------:R-:W-:Y:S02]  /*21cc0*/  LEA.HI R50, R44, R49, RZ, 0x3 ;  /* 0x000000312c327211 */ /* 0x000fe400078f18ff */
[----:B------:R-:W-:Y:S01]  /*21cd0*/  SHF.R.S32.HI R44, RZ, 0x7, R45 ;  /* 0x00000007ff2c7819 */ /* 0x000fe2000001142d */
[----:B------:R-:W-:Y:S01]  /*21ce0*/  IMAD.IADD R52, R81, 0x1, -R52 ;  /* 0x0000000151347824 */ /* 0x000fe200078e0a34 */
[----:B------:R-:W-:-:S02]  /*21cf0*/  LOP3.LUT R50, R50, 0xfffffff8, RZ, 0xc0, !PT ;  /* 0xfffffff832327812 */ /* 0x000fc400078ec0ff */
[----:B------:R-:W-:Y:S02]  /*21d00*/  LEA.HI R45, R45, R44, RZ, 0x1 ;  /* 0x0000002c2d2d7211 */ /* 0x000fe400078f08ff */
[----:B------:R-:W-:Y:S01]  /*21d10*/  SHF.R.S32.HI R47, RZ, 0x5, R47 ;  /* 0x00000005ff2f7819 */ /* 0x000fe2000001142f */
[----:B------:R-:W-:Y:S01]  /*21d20*/  IMAD.IADD R50, R49, 0x1, -R50 ;  /* 0x0000000131327824 */ /* 0x000fe200078e0a32 */
[----:B------:R-:W-:Y:S02]  /*21d30*/  LOP3.LUT R45, R45, 0x3fffffe, RZ, 0xc0, !PT ;  /* 0x03fffffe2d2d7812 */ /* 0x000fe400078ec0ff */
[----:B------:R-:W-:Y:S01]  /*21d40*/  LEA.HI R49, R52, R52, RZ, 0x1 ;  /* 0x0000003434317211 */ /* 0x000fe200078f08ff */
[----:B------:R-:W-:Y:S02]  /*21d50*/  IMAD R47, R88, 0x8, R47 ;  /* 0x00000008582f7824 */ /* 0x000fe400078e022f */
[----:B------:R-:W-:Y:S01]  /*21d60*/  IMAD.IADD R45, R44, 0x1, -R45 ;  /* 0x000000012c2d7824 */ /* 0x000fe200078e0a2d */
[----:B------:R-:W-:Y:S01]  /*21d70*/  LOP3.LUT R49, R49, 0x1ffffffe, RZ, 0xc0, !PT ;  /* 0x1ffffffe31317812 */ /* 0x000fe200078ec0ff */
[----:B------:R-:W-:-:S02]  /*21d80*/  IMAD.U32 R50, R47, 0x10, R50 ;  /* 0x000000102f327824 */ /* 0x000fc400078e0032 */
[----:B------:R-:W-:Y:S02]  /*21d90*/  FMUL.FTZ R56, R56, R72 ;  /* 0x0000004838387220 */ /* 0x000fe40000410000 */
[----:B------:R-:W-:Y:S02]  /*21da0*/  IMAD.IADD R49, R52, 0x1, -R49 ;  /* 0x0000000134317824 */ /* 0x000fe400078e0a31 */
[----:B------:R-:W-:Y:S01]  /*21db0*/  IMAD R50, R45, 0x40, R50 ;  /* 0x000000402d327824 */ /* 0x000fe200078e0232 */
[----:B------:R0:W2:Y:S03]  /*21dc0*/  MUFU.TANH R92, R56 ;  /* 0x00000038005c7308 */ /* 0x0000a60000002400 */
[----:B0-----:R-:W-:-:S04]  /*21dd0*/  IMAD R56, R49, 0x8, R50 ;  /* 0x0000000831387824 */ /* 0x001fc800078e0232 */
[----:B------:R-:W-:-:S05]  /*21de0*/  @P0 IMAD.HI.U32 R89, R56, R89, RZ ;  /* 0x0000005938590227 */ /* 0x000fca00078e00ff */
[----:B------:R-:W-:Y:S01]  /*21df0*/  @P0 SHF.R.U32.HI R56, RZ, R86, R89 ;  /* 0x00000056ff380219 */ /* 0x000fe20000011659 */
[----:B------:R-:W-:Y:S01]  /*21e00*/  IMAD.MOV.U32 R49, RZ, RZ, -0x60 ;  /* 0xffffffa0ff317424 */ /* 0x000fe200078e00ff */
        /* <DEDUP_REMOVED lines=24> */
[----:B------:R-:W-:Y:S02]  /*21f90*/  IMAD R44, R10, R49, 0x1 ;  /* 0x000000010a2c7424 */ /* 0x000fe400078e0231 */
[-C--:B------:R-:W-:Y:S01]  /*21fa0*/  FMUL.FTZ R88, R71, R72.reuse ;  /* 0x0000004847587220 */ /* 0x080fe20000410000 */
[----:B------:R-:W-:Y:S01]  /*21fb0*/  FMUL.FTZ R53, R53, R72 ;  /* 0x0000004835357220 */ /* 0x000fe20000410000 */
[----:B------:R-:W-:Y:S01]  /*21fc0*/  IMAD R44, R45, -0x2, R44 ;  /* 0xfffffffe2d2c7824 */ /* 0x000fe200078e022c */
[----:B------:R-:W3:Y:S01]  /*21fd0*/  MUFU.TANH R9, R9 ;  /* 0x0000000900097308 */ /* 0x000ee20000002400 */
[----:B------:R-:W-:-:S03]  /*21fe0*/  LOP3.LUT R46, RZ, R73, RZ, 0x33, !PT ;  /* 0x00000049ff2e7212 */ /* 0x000fc600078e33ff */
[----:B------:R-:W-:-:S04]  /*21ff0*/  IADD3 R45, -R8, R44, R3 ;  /* 0x0000002c082d7210 */ /* 0x000fc80007ffe103 */
[----:B------:R-:W4:Y:S01]  /*22000*/  MUFU.TANH R76, R76 ;  /* 0x0000004c004c7308 */ /* 0x000f220000002400 */
[----:B------:R-:W-:-:S07]  /*22010*/  FMUL.FTZ R57, R57, R72 ;  /* 0x0000004839397220 */ /* 0x000fce0000410000 */
        /* <DEDUP_REMOVED lines=43> */
[----:B------:R-:W-:-:S02]  /*222d0*/  IMAD.IADD R74, R45, 0x1, R74 ;  /* 0x000000012d4a7824 */ /* 0x000fc400078e024a */
[----:B------:R-:W-:Y:S02]  /*222e0*/  IMAD.IADD R72, R45, 0x1, R46 ;  /* 0x000000012d487824 */ /* 0x000fe400078e022e */
[----:B------:R-:W-:Y:S02]  /*222f0*/  VIADD R59, R44, 0xffffffff ;  /* 0xffffffff2c3b7836 */ /* 0x000fe40000000000 */
[--C-:B0-----:R-:W-:Y:S01]  /*22300*/  IMAD.IADD R58, R74, 0x1, R47.reuse ;  /* 0x000000014a3a7824 */ /* 0x101fe200078e022f */
[----:B------:R0:W1:Y:S02]  /*22310*/  MUFU.TANH R93, R57 ;  /* 0x00000039005d7308 */ /* 0x0000640000002400 */
[----:B0-----:R-:W-:Y:S01]  /*22320*/  IMAD.IADD R57, R72, 0x1, R47 ;  /* 0x0000000148397824 */ /* 0x001fe200078e022f */
        /* <DEDUP_REMOVED lines=17> */
.L_x_11207:
[----:B------:R-:W-:Y:S05]  /*22440*/  BSYNC B4 ;  /* 0x0000000000047941 */ /* 0x000fea0003800000 */
.L_x_11206:
[----:B------:R-:W-:Y:S01]  /*22450*/  LOP3.LUT R44, RZ, R44, RZ, 0x33, !PT ;  /* 0x0000002cff2c7212 */ /* 0x000fe200078e33ff */
[----:B------:R-:W-:Y:S06]  /*22460*/  BRA `(.L_x_11208) ;  /* 0x0000000000287947 */ /* 0x000fec0003800000 */
.L_x_11205:
        /* <DEDUP_REMOVED lines=10> */
.L_x_11208:
[----:B------:R-:W-:Y:S05]  /*22510*/  BSYNC B3 ;  /* 0x0000000000037941 */ /* 0x000fea0003800000 */
.L_x_11204:
[----:B------:R-:W-:-:S05]  /*22520*/  IMAD R44, R7, R44, R59 ;  /* 0x0000002c072c7224 */ /* 0x000fca00078e023b */
[----:B------:R-:W-:Y:S02]  /*22530*/  VIMNMX R57, R57, R44, !PT ;  /* 0x0000002c39397248 */ /* 0x000fe40007fe0100 */
[----:B------:R-:W-:-:S07]  /*22540*/  VIADDMNMX R58, R44, R7, R58, PT ;  /* 0x000000072c3a7246 */ /* 0x000fce000380013a */
.L_x_11203:
[----:B------:R-:W-:Y:S05]  /*22550*/  BSYNC B2 ;  /* 0x0000000000027941 */ /* 0x000fea0003800000 */
.L_x_11202:
        /* <DEDUP_REMOVED lines=116> */
[----:B------:R-:W-:Y:S01]  /*22ca0*/  ISETP.GE.AND P6, PT, R7, 0x1, PT ;  /* 0x000000010700780c */ /* 0x000fe20003fc6270 */
[--C-:B0-----:R-:W-:Y:S02]  /*22cb0*/  IMAD.IADD R80, R74, 0x1, R9.reuse ;  /* 0x000000014a507824 */ /* 0x101fe400078e0209 */
[----:B------:R-:W-:-:S10]  /*22cc0*/  IMAD.IADD R72, R72, 0x1, R9 ;  /* 0x0000000148487824 */ /* 0x000fd400078e0209 */
        /* <DEDUP_REMOVED lines=17> */
.L_x_11214:
[----:B------:R-:W-:Y:S05]  /*22de0*/  BSYNC B4 ;  /* 0x0000000000047941 */ /* 0x000fea0003800000 */
.L_x_11213:
[----:B------:R-:W-:Y:S01]  /*22df0*/  LOP3.LUT R8, RZ, R8, RZ, 0x33, !PT ;  /* 0x00000008ff087212 */ /* 0x000fe200078e33ff */
[----:B------:R-:W-:Y:S06]  /*22e00*/  BRA `(.L_x_11215) ;  /* 0x0000000000287947 */ /* 0x000fec0003800000 */
.L_x_11212:
        /* <DEDUP_REMOVED lines=10> */
.L_x_11215:
[----:B------:R-:W-:Y:S05]  /*22eb0*/  BSYNC B3 ;  /* 0x0000000000037941 */ /* 0x000fea0003800000 */
.L_x_11211:
[----:B------:R-:W-:-:S05]  /*22ec0*/  IMAD R3, R7, R8, R59 ;  /* 0x0000000807037224 */ /* 0x000fca00078e023b */
[----:B------:R-:W-:Y:S02]  /*22ed0*/  VIADDMNMX R80, R3, R7, R80, PT ;  /* 0x0000000703507246 */ /* 0x000fe40003800150 */
[----:B------:R-:W-:-:S07]  /*22ee0*/  VIMNMX R72, R72, R3, !PT ;  /* 0x0000000348487248 */ /* 0x000fce0007fe0100 */
.L_x_11210:
[----:B------:R-:W-:Y:S05]  /*22ef0*/  BSYNC B2 ;  /* 0x0000000000027941 */ /* 0x000fea0003800000 */
.L_x_11209:
[----:B------:R-:W2:Y:S01]  /*22f00*/  LDL.64 R8, [R0+0x40] ;  /* 0x0000400000087983 */ /* 0x000ea20000100a00 */
        /* <DEDUP_REMOVED lines=61> */
[----:B------:R-:W-:Y:S02]  /*232e0*/  R2UR UR4, R4 ;  /* 0x00000000040472ca */ /* 0x000fe400000e0000 */
[----:B------:R-:W-:Y:S02]  /*232f0*/  ISETP.LT.OR P0, PT, R80, 0x41, P0 ;  /* 0x000000415000780c */ /* 0x000fe40000701670 */
[----:B------:R-:W-:Y:S02]  /*23300*/  R2UR UR5, R5 ;  /* 0x00000000050572ca */ /* 0x000fe400000e0000 */
[----:B------:R-:W-:-:S02]  /*23310*/  FSEL R64, R87, -INF , !P0 ;  /* 0xff80000057407808 */ /* 0x000fc40004000000 */
[----:B------:R-:W-:Y:S02]  /*23320*/  ISETP.GT.AND P0, PT, R72, RZ, !P6 ;  /* 0x000000ff4800720c */ /* 0x000fe40007704270 */
[----:B------:R-:W-:Y:S02]  /*23330*/  ISETP.NE.AND P1, PT, R93, RZ, PT ;  /* 0x000000ff5d00720c */ /* 0x000fe40003f25270 */
[----:B------:R-:W-:Y:S02]  /*23340*/  ISETP.LT.OR P0, PT, R80, 0x1, P0 ;  /* 0x000000015000780c */ /* 0x000fe40000701670 */
[----:B------:R-:W-:Y:S02]  /*23350*/  ISETP.NE.AND P6, PT, R75, RZ, PT ;  /* 0x000000ff4b00720c */ /* 0x000fe40003fc5270 */
[----:B------:R-:W-:Y:S02]  /*23360*/  FSEL R20, R2, -INF , !P0 ;  /* 0xff80000002147808 */ /* 0x000fe40004000000 */
[----:B------:R-:W-:Y:S01]  /*23370*/  ISETP.NE.AND P0, PT, R92, RZ, PT ;  /* 0x000000ff5c00720c */ /* 0x000fe20003f05270 */
[----:B--2---:R-:W2:Y:S03]  /*23380*/  LD.E.64 R2, desc[UR4][R8.64] ;  /* 0x0000000408027980 */ /* 0x004ea6000c101b00 */
[----:B------:R-:W-:-:S02]  /*23390*/  ISETP.GT.AND P0, PT, R72, 0x41, !P0 ;  /* 0x000000414800780c */ /* 0x000fc40004704270 */
[----:B------:R-:W-:Y:S01]  /*233a0*/  ISETP.GT.AND P1, PT, R72, 0x48, !P1 ;  /* 0x000000484800780c */ /* 0x000fe20004f24270 */
[----:B------:R-:W3:Y:S01]  /*233b0*/  LD.E R28, desc[UR4][R8.64+0x20] ;  /* 0x00002004081c7980 */ /* 0x000ee2000c101900 */
[----:B------:R-:W-:Y:S02]  /*233c0*/  ISETP.LT.OR P0, PT, R80, 0x42, P0 ;  /* 0x000000425000780c */ /* 0x000fe40000701670 */
[C---:B------:R-:W-:Y:S02]  /*233d0*/  ISETP.GT.AND P2, PT, R72.reuse, 0x49, !P2 ;  /* 0x000000494800780c */ /* 0x040fe40005744270 */
[C---:B------:R-:W-:Y:S02]  /*233e0*/  ISETP.GT.AND P3, PT, R72.reuse, 0x50, !P3 ;  /* 0x000000504800780c */ /* 0x040fe40005f64270 */
[C---:B------:R-:W-:Y:S02]  /*233f0*/  ISETP.GT.AND P4, PT, R72.reuse, 0x51, !P4 ;  /* 0x000000514800780c */ /* 0x040fe40006784270 */
[----:B------:R-:W-:-:S02]  /*23400*/  ISETP.GT.AND P5, PT, R72, 0x58, !P5 ;  /* 0x000000584800780c */ /* 0x000fc40006fa4270 */
[----:B------:R-:W-:Y:S02]  /*23410*/  ISETP.GT.AND P6, PT, R72, 0x59, !P6 ;  /* 0x000000594800780c */ /* 0x000fe400077c4270 */
[C---:B------:R-:W-:Y:S02]  /*23420*/  ISETP.LT.OR P1, PT, R80.reuse, 0x49, P1 ;  /* 0x000000495000780c */ /* 0x040fe40000f21670 */
[----:B------:R-:W-:Y:S02]  /*23430*/  FSEL R72, R33, -INF , !P0 ;  /* 0xff80000021487808 */ /* 0x000fe40004000000 */
[----:B------:R-:W-:Y:S02]  /*23440*/  ISETP.LT.OR P2, PT, R80, 0x4a, P2 ;  /* 0x0000004a5000780c */ /* 0x000fe40001741670 */
[----:B------:R-:W-:Y:S02]  /*23450*/  FSEL R73, R34, -INF , !P1 ;  /* 0xff80000022497808 */ /* 0x000fe40004800000 */
[----:B------:R-:W-:-:S02]  /*23460*/  ISETP.LT.OR P3, PT, R80, 0x51, P3 ;  /* 0x000000515000780c */ /* 0x000fc40001f61670 */
[----:B------:R-:W-:Y:S02]  /*23470*/  FSEL R74, R35, -INF , !P2 ;  /* 0xff800000234a7808 */ /* 0x000fe40005000000 */
[C---:B------:R-:W-:Y:S02]  /*23480*/  ISETP.LT.OR P4, PT, R80.reuse, 0x52, P4 ;  /* 0x000000525000780c */ /* 0x040fe40002781670 */
[----:B------:R-:W-:Y:S02]  /*23490*/  FSEL R75, R81, -INF , !P3 ;  /* 0xff800000514b7808 */ /* 0x000fe40005800000 */
[C---:B------:R-:W-:Y:S02]  /*234a0*/  ISETP.LT.OR P5, PT, R80.reuse, 0x59, P5 ;  /* 0x000000595000780c */ /* 0x040fe40002fa1670 */
[----:B------:R-:W-:Y:S02]  /*234b0*/  FSEL R79, R83, -INF , !P4 ;  /* 0xff800000534f7808 */ /* 0x000fe40006000000 */
[----:B------:R-:W-:-:S02]  /*234c0*/  ISETP.LT.OR P6, PT, R80, 0x5a, P6 ;  /* 0x0000005a5000780c */ /* 0x000fc400037c1670 */
[----:B------:R-:W-:Y:S02]  /*234d0*/  FSEL R80, R86, -INF , !P5 ;  /* 0xff80000056507808 */ /* 0x000fe40006800000 */
[----:B------:R-:W-:Y:S02]  /*234e0*/  R2UR UR6, R4 ;  /* 0x00000000040672ca */ /* 0x000fe400000e0000 */
[----:B------:R-:W-:Y:S02]  /*234f0*/  R2UR UR7, R5 ;  /* 0x00000000050772ca */ /* 0x000fe400000e0000 */
[----:B------:R-:W-:-:S11]  /*23500*/  FSEL R81, R88, -INF , !P6 ;  /* 0xff80000058517808 */ /* 0x000fd60007000000 */
[----:B------:R-:W4:Y:S01]  /*23510*/  LD.E R32, desc[UR6][R8.64+0x14] ;  /* 0x0000140608207980 */ /* 0x000f22000c101900 */
        /* <DEDUP_REMOVED lines=48> */
[----:B------:R-:W-:-:S05]  /*23820*/  FMNMX.FTZ R27, R81, R24, !PT ;  /* 0x00000018511b7209 */ /* 0x000fca0007810000 */
[----:B------:R1:W-:Y:S04]  /*23830*/  ST.E.64 desc[UR4][R8.64], R26 ;  /* 0x0000001a08007985 */ /* 0x0003e8000c101b04 */
[----:B------:R-:W2:Y:S01]  /*23840*/  LD.E R30, desc[UR6][R8.64+0x4] ;  /* 0x00000406081e7980 */ /* 0x000ea2000c101900 */
[----:B0-----:R-:W-:-:S03]  /*23850*/  FMNMX.FTZ R7, R26, R7, !PT ;  /* 0x000000071a077209 */ /* 0x001fc60007810000 */
[----:B-1----:R-:W4:Y:S04]  /*23860*/  LD.E R26, desc[UR4][R8.64+0x10] ;  /* 0x00001004081a7980 */ /* 0x002f28000c101900 */
[----:B------:R-:W0:Y:S02]  /*23870*/  SHFL.BFLY PT, R24, R7, 0x1, 0x1f ;  /* 0x0c201f0007187f89 */ /* 0x000e2400000e0000 */
[----:B0-----:R-:W-:-:S05]  /*23880*/  FMNMX.FTZ R15, R7, R24, !PT ;  /* 0x00000018070f7209 */ /* 0x001fca0007810000 */
[----:B------:R-:W-:Y:S04]  /*23890*/  ST.E desc[UR4][R8.64], R15 ;  /* 0x0000000f08007985 */ /* 0x000fe8000c101904 */
[----:B------:R-:W3:Y:S01]  /*238a0*/  LD.E R25, desc[UR6][R8.64] ;  /* 0x0000000608197980 */ /* 0x000ee2000c101900 */
[----:B------:R-:W-:Y:S02]  /*238b0*/  R2UR UR8, R4 ;  /* 0x00000000040872ca */ /* 0x000fe400000e0000 */
[----:B------:R-:W-:Y:S01]  /*238c0*/  R2UR UR9, R5 ;  /* 0x00000000050972ca */ /* 0x000fe200000e0000 */
[----:B--2---:R-:W0:Y:S02]  /*238d0*/  SHFL.BFLY PT, R7, R30, 0x2, 0x1f ;  /* 0x0c401f001e077f89 */ /* 0x004e2400000e0000 */
[----:B0-----:R-:W-:-:S05]  /*238e0*/  FMNMX.FTZ R7, R7, R30, !PT ;  /* 0x0000001e07077209 */ /* 0x001fca0007810000 */
[----:B------:R-:W0:Y:S01]  /*238f0*/  SHFL.BFLY PT, R24, R7, 0x1, 0x1f ;  /* 0x0c201f0007187f89 */ /* 0x000e2200000e0000 */
[----:B---3--:R-:W-:Y:S02]  /*23900*/  FSETP.NEU.FTZ.AND P0, PT, R25, -INF , PT ;  /* 0xff8000001900780b */ /* 0x008fe40003f1d000 */
[----:B0-----:R-:W-:Y:S02]  /*23910*/  FMNMX.FTZ R21, R7, R24, !PT ;  /* 0x0000001807157209 */ /* 0x001fe40007810000 */
[----:B------:R-:W-:Y:S02]  /*23920*/  FSEL R15, R25, RZ, P0 ;  /* 0x000000ff190f7208 */ /* 0x000fe40000000000 */
[----:B------:R-:W-:-:S03]  /*23930*/  FSETP.NEU.FTZ.AND P0, PT, R21, -INF , PT ;  /* 0xff8000001500780b */ /* 0x000fc60003f1d000 */
[----:B------:R-:W-:Y:S01]  /*23940*/  FADD.FTZ R15, R2, -R15 ;  /* 0x8000000f020f7221 */ /* 0x000fe20000010000 */
[----:B------:R-:W-:-:S03]  /*23950*/  FSEL R2, R21, RZ, P0 ;  /* 0x000000ff15027208 */ /* 0x000fc60000000000 */
[----:B------:R-:W-:Y:S02]  /*23960*/  FMUL.FTZ R15, R15, R28 ;  /* 0x0000001c0f0f7220 */ /* 0x000fe40000410000 */
[----:B------:R-:W-:-:S04]  /*23970*/  FADD.FTZ R3, R3, -R2 ;  /* 0x8000000203037221 */ /* 0x000fc80000010000 */
[----:B------:R-:W-:Y:S01]  /*23980*/  FMUL.FTZ R28, R28, R3 ;  /* 0x000000031c1c7220 */ /* 0x000fe20000410000 */
[----:B------:R-:W4:Y:S08]  /*23990*/  MUFU.EX2 R15, R15 ;  /* 0x0000000f000f7308 */ /* 0x000f300000000800 */
[----:B------:R-:W0:Y:S01]  /*239a0*/  MUFU.EX2 R7, R28 ;  /* 0x0000001c00077308 */ /* 0x000e220000000800 */
[----:B------:R-:W-:Y:S01]  /*239b0*/  ST.E desc[UR4][R8.64+0x4], R21 ;  /* 0x0000041508007985 */ /* 0x000fe2000c101904 */
[----:B----4-:R-:W-:Y:S01]  /*239c0*/  FMUL.FTZ R25, R15, R26 ;  /* 0x0000001a0f197220 */ /* 0x010fe20000410000 */
[----:B0-----:R-:W-:-:S04]  /*239d0*/  FMUL.FTZ R27, R7, R32 ;  /* 0x00000020071b7220 */ /* 0x001fc80000410000 */
[----:B------:R-:W-:Y:S04]  /*239e0*/  ST.E desc[UR6][R8.64+0x10], R25 ;  /* 0x0000101908007985 */ /* 0x000fe8000c101906 */
[----:B------:R0:W-:Y:S04]  /*239f0*/  ST.E desc[UR8][R8.64+0x14], R27 ;  /* 0x0000141b08007985 */ /* 0x0001e8000c101908 */
[----:B------:R-:W2:Y:S04]  /*23a00*/  LDL.64 R2, [R0+0x40] ;  /* 0x0000400000027983 */ /* 0x000ea80000100a00 */
[----:B--2---:R-:W0:Y:S04]  /*23a10*/  LD.E R83, desc[UR6][R2.64+0x20] ;  /* 0x0000200602537980 */ /* 0x004e28000c101900 */
[----:B------:R-:W0:Y:S04]  /*23a20*/  LD.E R24, desc[UR4][R2.64] ;  /* 0x0000000402187980 */ /* 0x000e28000c101900 */
[----:B------:R-:W2:Y:S04]  /*23a30*/  LD.E R26, desc[UR4][R2.64+0x4] ;  /* 0x00000404021a7980 */ /* 0x000ea8000c101900 */
[----:B------:R-:W3:Y:S04]  /*23a40*/  LD.E R85, desc[UR4][R2.64+0x10] ;  /* 0x0000100402557980 */ /* 0x000ee8000c101900 */
[----:B------:R-:W4:Y:S01]  /*23a50*/  LD.E R84, desc[UR6][R2.64+0x14] ;  /* 0x0000140602547980 */ /* 0x000f22000c101900 */
[C---:B0-----:R-:W-:Y:S01]  /*23a60*/  FMUL.FTZ R8, R24.reuse, R83 ;  /* 0x0000005318087220 */ /* 0x041fe20000410000 */
[----:B------:R-:W-:-:S04]  /*23a70*/  FSETP.NEU.FTZ.AND P0, PT, R24, -INF , PT ;  /* 0xff8000001800780b */ /* 0x000fc80003f1d000 */
[----:B------:R-:W-:Y:S01]  /*23a80*/  FSEL R8, R8, RZ, P0 ;  /* 0x000000ff08087208 */ /* 0x000fe20000000000 */
[----:B--2---:R-:W-:Y:S01]  /*23a90*/  FMUL.FTZ R9, R83, R26 ;  /* 0x0000001a53097220 */ /* 0x004fe20000410000 */
[----:B------:R-:W-:-:S03]  /*23aa0*/  FSETP.NEU.FTZ.AND P0, PT, R26, -INF , PT ;  /* 0xff8000001a00780b */ /* 0x000fc60003f1d000 */
        /* <DEDUP_REMOVED lines=24> */
[----:B------:R-:W-:-:S05]  /*23c30*/  FSEL R8, R9, RZ, P0 ;  /* 0x000000ff09087208 */ /* 0x000fca0000000000 */
[-CC-:B------:R-:W-:Y:S01]  /*23c40*/  FFMA.FTZ R173, R20, R83.reuse, -R8.reuse ;  /* 0x0000005314ad7223 */ /* 0x180fe20000010808 */
[-CC-:B------:R-:W-:Y:S01]  /*23c50*/  FFMA.FTZ R20, R71, R83.reuse, -R8.reuse ;  /* 0x0000005347147223 */ /* 0x180fe20000010808 */
[----:B------:R-:W3:Y:S01]  /*23c60*/  MUFU.EX2 R172, R172 ;  /* 0x000000ac00ac7308 */ /* 0x000ee20000000800 */
[-CC-:B------:R-:W-:Y:S01]  /*23c70*/  FFMA.FTZ R175, R56, R83.reuse, -R8.reuse ;  /* 0x0000005338af7223 */ /* 0x180fe20000010808 */
[----:B------:R-:W-:-:S06]  /*23c80*/  FFMA.FTZ R24, R70, R83, -R8 ;  /* 0x0000005346187223 */ /* 0x000fcc0000010808 */
[----:B------:R-:W4:Y:S01]  /*23c90*/  MUFU.EX2 R173, R173 ;  /* 0x000000ad00ad7308 */ /* 0x000f220000000800 */
[----:B------:R-:W-:-:S07]  /*23ca0*/  FFMA.FTZ R153, R57, R83, -R8 ;  /* 0x0000005339997223 */ /* 0x000fce0000010808 */
[----:B------:R-:W0:Y:S08]  /*23cb0*/  MUFU.EX2 R21, R21 ;  /* 0x0000001500157308 */ /* 0x000e300000000800 */
[----:B------:R-:W1:Y:S01]  /*23cc0*/  MUFU.EX2 R20, R20 ;  /* 0x0000001400147308 */ /* 0x000e620000000800 */
[----:B------:R-:W-:-:S07]  /*23cd0*/  FFMA.FTZ R26, R69, R83, -R8 ;  /* 0x00000053451a7223 */ /* 0x000fce0000010808 */
[----:B------:R-:W2:Y:S08]  /*23ce0*/  MUFU.EX2 R174, R174 ;  /* 0x000000ae00ae7308 */ /* 0x000eb00000000800 */
[----:B------:R-:W2:Y:S01]  /*23cf0*/  MUFU.EX2 R175, R175 ;  /* 0x000000af00af7308 */ /* 0x000ea20000000800 */
[----:B---3--:R-:W-:Y:S01]  /*23d00*/  FADD.FTZ R36, R172, R85 ;  /* 0x00000055ac247221 */ /* 0x008fe20000010000 */
[----:B----4-:R-:W-:-:S06]  /*23d10*/  FADD.FTZ R9, R173, R84 ;  /* 0x00000054ad097221 */ /* 0x010fcc0000010000 */
[----:B------:R-:W3:Y:S01]  /*23d20*/  MUFU.EX2 R25, R25 ;  /* 0x0000001900197308 */ /* 0x000ee20000000800 */
[----:B------:R-:W-:-:S07]  /*23d30*/  FFMA.FTZ R155, R58, R83, -R8 ;  /* 0x000000533a9b7223 */ /* 0x000fce0000010808 */
[----:B------:R-:W4:Y:S01]  /*23d40*/  MUFU.EX2 R24, R24 ;  /* 0x0000001800187308 */ /* 0x000f220000000800 */
[----:B0-----:R-:W-:Y:S01]  /*23d50*/  FADD.FTZ R47, R21, R36 ;  /* 0x00000024152f7221 */ /* 0x001fe20000010000 */
[----:B-1----:R-:W-:-:S06]  /*23d60*/  FADD.FTZ R38, R20, R9 ;  /* 0x0000000914267221 */ /* 0x002fcc0000010000 */
[----:B------:R-:W0:Y:S01]  /*23d70*/  MUFU.EX2 R152, R152 ;  /* 0x0000009800987308 */ /* 0x000e220000000800 */
[----:B------:R-:W-:-:S07]  /*23d80*/  FFMA.FTZ R28, R68, R83, -R8 ;  /* 0x00000053441c7223 */ /* 0x000fce0000010808 */
[----:B------:R-:W1:Y:S01]  /*23d90*/  MUFU.EX2 R153, R153 ;  /* 0x0000009900997308 */ /* 0x000e620000000800 */
[----:B--2---:R-:W-:Y:S01]  /*23da0*/  FADD.FTZ R40, R174, R47 ;  /* 0x0000002fae287221 */ /* 0x004fe20000010000 */
[----:B------:R-:W-:-:S06]  /*23db0*/  FADD.FTZ R9, R175, R38 ;  /* 0x00000026af097221 */ /* 0x000fcc0000010000 */
[----:B------:R-:W2:Y:S01]  /*23dc0*/  MUFU.EX2 R27, R27 ;  /* 0x0000001b001b7308 */ /* 0x000ea20000000800 */
[----:B------:R-:W-:-:S07]  /*23dd0*/  FFMA.FTZ R157, R59, R83, -R8 ;  /* 0x000000533b9d7223 */ /* 0x000fce0000010808 */
        /* <DEDUP_REMOVED lines=78> */
[----:B------:R-:W3:Y:S08]  /*242c0*/  MUFU.EX2 R43, R43 ;  /* 0x0000002b002b7308 */ /* 0x000ef00000000800 */
[----:B------:R-:W4:Y:S01]  /*242d0*/  MUFU.EX2 R42, R42 ;  /* 0x0000002a002a7308 */ /* 0x000f220000000800 */
[----:B0-----:R-:W-:Y:S01]  /*242e0*/  FADD.FTZ R47, R41, R8 ;  /* 0x00000008292f7221 */ /* 0x001fe20000010000 */
[----:B-1----:R-:W-:-:S06]  /*242f0*/  FADD.FTZ R8, R40, R9 ;  /* 0x0000000928087221 */ /* 0x002fcc0000010000 */
[----:B------:R-:W0:Y:S08]  /*24300*/  MUFU.EX2 R170, R170 ;  /* 0x000000aa00aa7308 */ /* 0x000e300000000800 */
[----:B------:R-:W1:Y:S01]  /*24310*/  MUFU.EX2 R171, R171 ;  /* 0x000000ab00ab7308 */ /* 0x000e620000000800 */
[----:B--2---:R-:W-:Y:S01]  /*24320*/  FADD.FTZ R46, R168, R47 ;  /* 0x0000002fa82e7221 */ /* 0x004fe20000010000 */
[----:B------:R-:W-:-:S06]  /*24330*/  FADD.FTZ R9, R169, R8 ;  /* 0x00000008a9097221 */ /* 0x000fcc0000010000 */
[----:B------:R-:W2:Y:S08]  /*24340*/  MUFU.EX2 R45, R45 ;  /* 0x0000002d002d7308 */ /* 0x000eb00000000800 */
[----:B------:R-:W2:Y:S01]  /*24350*/  MUFU.EX2 R44, R44 ;  /* 0x0000002c002c7308 */ /* 0x000ea20000000800 */
[----:B---3--:R-:W-:Y:S01]  /*24360*/  FADD.FTZ R47, R43, R46 ;  /* 0x0000002e2b2f7221 */ /* 0x008fe20000010000 */
[----:B----4-:R-:W-:-:S03]  /*24370*/  FADD.FTZ R8, R42, R9 ;  /* 0x000000092a087221 */ /* 0x010fc60000010000 */
[----:B0-----:R-:W-:Y:S01]  /*24380*/  FADD.FTZ R46, R170, R47 ;  /* 0x0000002faa2e7221 */ /* 0x001fe20000010000 */
[----:B-1----:R-:W-:-:S03]  /*24390*/  FADD.FTZ R9, R171, R8 ;  /* 0x00000008ab097221 */ /* 0x002fc60000010000 */
[----:B--2---:R-:W-:Y:S01]  /*243a0*/  FADD.FTZ R47, R45, R46 ;  /* 0x0000002e2d2f7221 */ /* 0x004fe20000010000 */
[----:B------:R-:W-:-:S04]  /*243b0*/  FADD.FTZ R49, R44, R9 ;  /* 0x000000092c317221 */ /* 0x000fc80000010000 */
[----:B------:R-:W-:Y:S04]  /*243c0*/  ST.E desc[UR4][R2.64+0x10], R47 ;  /* 0x0000102f02007985 */ /* 0x000fe8000c101904 */
[----:B------:R0:W-:Y:S04]  /*243d0*/  ST.E desc[UR6][R2.64+0x14], R49 ;  /* 0x0000143102007985 */ /* 0x0001e8000c101906 */
[----:B------:R-:W2:Y:S01]  /*243e0*/  LDL.64 R8, [R0+0x50] ;  /* 0x0000500000087983 */ /* 0x000ea20000100a00 */
        /* <DEDUP_REMOVED lines=8> */
[----:B--2---:R-:W2:Y:S04]  /*24470*/  LD.E R102, desc[UR4][R8.64] ;  /* 0x0000000408667980 */ /* 0x004ea8000c101900 */
[----:B------:R-:W3:Y:S04]  /*24480*/  LD.E R104, desc[UR6][R8.64+0x4] ;  /* 0x0000040608687980 */ /* 0x000ee8000c101900 */
        /* <DEDUP_REMOVED lines=24> */
[----:B0-----:R-:W4:Y:S04]  /*24610*/  LD.E R2, desc[UR6][R8.64+0xd0] ;  /* 0x0000d00608027980 */ /* 0x001f28000c101900 */
        /* <DEDUP_REMOVED lines=8> */
[----:B------:R-:W-:-:S03]  /*246a0*/  R2UR UR18, R4 ;  /* 0x00000000041272ca */ /* 0x000fc600000e0000 */
[----:B------:R-:W4:Y:S01]  /*246b0*/  LD.E R62, desc[UR10][R8.64+0x114] ;  /* 0x0001140a083e7980 */ /* 0x000f22000c101900 */
[----:B------:R-:W-:-:S03]  /*246c0*/  R2UR UR19, R5 ;  /* 0x00000000051372ca */ /* 0x000fc600000e0000 */
[----:B------:R-:W4:Y:S01]  /*246d0*/  LD.E R64, desc[UR12][R8.64+0x120] ;  /* 0x0001200c08407980 */ /* 0x000f22000c101900 */
[----:B------:R-:W-:-:S03]  /*246e0*/  R2UR UR20, R4 ;  /* 0x00000000041472ca */ /* 0x000fc600000e0000 */
[----:B------:R-:W4:Y:S01]  /*246f0*/  LD.E R66, desc[UR4][R8.64+0x124] ;  /* 0x0001240408427980 */ /* 0x000f22000c101900 */
[----:B------:R-:W-:-:S03]  /*24700*/  R2UR UR21, R5 ;  /* 0x00000000051572ca */ /* 0x000fc600000e0000 */
[----:B------:R-:W4:Y:S01]  /*24710*/  LD.E R68, desc[UR14][R8.64+0x130] ;  /* 0x0001300e08447980 */ /* 0x000f22000c101900 */
[C---:B------:R-:W-:Y:S02]  /*24720*/  R2UR UR22, R4.reuse ;  /* 0x00000000041672ca */ /* 0x040fe400000e0000 */
        /* <DEDUP_REMOVED lines=41> */
[----:B--2---:R-:W-:-:S03]  /*249c0*/  FMUL.FTZ R3, R15, R102 ;  /* 0x000000660f037220 */ /* 0x004fc60000410000 */
[----:B------:R-:W2:Y:S01]  /*249d0*/  LD.E R63, desc[UR16][R8.64+0xf8] ;  /* 0x0000f810083f7980 */ /* 0x000ea2000c101900 */
[----:B---3--:R-:W-:-:S03]  /*249e0*/  FMUL.FTZ R47, R15, R104 ;  /* 0x000000680f2f7220 */ /* 0x008fc60000410000 */
[----:B------:R-:W3:Y:S01]  /*249f0*/  LD.E R102, desc[UR24][R8.64+0x1b0] ;  /* 0x0001b01808667980 */ /* 0x000ee2000c101900 */
[----:B----4-:R-:W-:-:S03]  /*24a00*/  FMUL.FTZ R49, R15, R106 ;  /* 0x0000006a0f317220 */ /* 0x010fc60000410000 */
[----:B------:R-:W4:Y:S04]  /*24a10*/  LD.E R104, desc[UR4][R8.64+0x1b4] ;  /* 0x0001b40408687980 */ /* 0x000f28000c101900 */
[----:B------:R-:W2:Y:S04]  /*24a20*/  LD.E R106, desc[UR6][R8.64+0x1c0] ;  /* 0x0001c006086a7980 */ /* 0x000ea8000c101900 */
[----:B------:R0:W-:Y:S04]  /*24a30*/  ST.E desc[UR8][R8.64], R3 ;  /* 0x0000000308007985 */ /* 0x0001e8000c101908 */
[----:B------:R1:W-:Y:S04]  /*24a40*/  ST.E desc[UR10][R8.64+0x4], R47 ;  /* 0x0000042f08007985 */ /* 0x0003e8000c10190a */
[----:B------:R1:W-:Y:S01]  /*24a50*/  ST.E desc[UR12][R8.64+0x10], R49 ;  /* 0x0000103108007985 */ /* 0x0003e2000c10190c */
[C---:B0-----:R-:W-:Y:S01]  /*24a60*/  FMUL.FTZ R3, R15.reuse, R118 ;  /* 0x000000760f037220 */ /* 0x041fe20000410000 */
[----:B------:R-:W-:-:S02]  /*24a70*/  FMUL.FTZ R51, R15, R132 ;  /* 0x000000840f337220 */ /* 0x000fc40000410000 */
[----:B------:R-:W4:Y:S01]  /*24a80*/  LD.E R118, desc[UR14][R8.64+0x1f4] ;  /* 0x0001f40e08767980 */ /* 0x000f22000c101900 */
[----:B-1----:R-:W-:-:S03]  /*24a90*/  FMUL.FTZ R47, R15, R128 ;  /* 0x000000800f2f7220 */ /* 0x002fc60000410000 */
[----:B------:R-:W4:Y:S01]  /*24aa0*/  LD.E R128, desc[UR16][R8.64+0x8] ;  /* 0x0000081008807980 */ /* 0x000f22000c101900 */
[----:B------:R-:W-:-:S03]  /*24ab0*/  FMUL.FTZ R49, R15, R130 ;  /* 0x000000820f317220 */ /* 0x000fc60000410000 */
[----:B------:R-:W4:Y:S04]  /*24ac0*/  LD.E R130, desc[UR18][R8.64+0xc] ;  /* 0x00000c1208827980 */ /* 0x000f28000c101900 */
[----:B------:R-:W4:Y:S04]  /*24ad0*/  LD.E R132, desc[UR22][R8.64+0x1c] ;  /* 0x00001c1608847980 */ /* 0x000f28000c101900 */
[----:B------:R0:W-:Y:S04]  /*24ae0*/  ST.E desc[UR10][R8.64+0x14], R3 ;  /* 0x0000140308007985 */ /* 0x0001e8000c10190a */
[----:B------:R1:W-:Y:S04]  /*24af0*/  ST.E desc[UR12][R8.64+0x24], R49 ;  /* 0x0000243108007985 */ /* 0x0003e8000c10190c */
[----:B------:R1:W-:Y:S01]  /*24b00*/  ST.E desc[UR6][R8.64+0x20], R47 ;  /* 0x0000202f08007985 */ /* 0x0003e2000c101906 */
[----:B0-----:R-:W-:-:S03]  /*24b10*/  FMUL.FTZ R3, R15, R186 ;  /* 0x000000ba0f037220 */ /* 0x001fc60000410000 */
[----:B------:R0:W-:Y:S01]  /*24b20*/  ST.E desc[UR4][R8.64+0x30], R51 ;  /* 0x0000303308007985 */ /* 0x0001e2000c101904 */
[----:B-1----:R-:W-:-:S03]  /*24b30*/  FMUL.FTZ R49, R15, R190 ;  /* 0x000000be0f317220 */ /* 0x002fc60000410000 */
[----:B------:R-:W4:Y:S01]  /*24b40*/  LD.E R186, desc[UR26][R8.64+0x6c] ;  /* 0x00006c1a08ba7980 */ /* 0x000f22000c101900 */
[----:B------:R-:W-:-:S03]  /*24b50*/  FMUL.FTZ R47, R15, R188 ;  /* 0x000000bc0f2f7220 */ /* 0x000fc60000410000 */
[----:B------:R-:W4:Y:S04]  /*24b60*/  LD.E R190, desc[UR10][R8.64+0x7c] ;  /* 0x00007c0a08be7980 */ /* 0x000f28000c101900 */
[----:B------:R-:W4:Y:S01]  /*24b70*/  LD.E R188, desc[UR8][R8.64+0x78] ;  /* 0x0000780808bc7980 */ /* 0x000f22000c101900 */
[----:B0-----:R-:W-:-:S03]  /*24b80*/  FMUL.FTZ R51, R15, R192 ;  /* 0x000000c00f337220 */ /* 0x001fc60000410000 */
[----:B------:R-:W4:Y:S04]  /*24b90*/  LD.E R192, desc[UR16][R8.64+0x88] ;  /* 0x0000881008c07980 */ /* 0x000f28000c101900 */
[----:B------:R0:W-:Y:S04]  /*24ba0*/  ST.E desc[UR12][R8.64+0x44], R49 ;  /* 0x0000443108007985 */ /* 0x0001e8000c10190c */
[----:B------:R1:W-:Y:S04]  /*24bb0*/  ST.E desc[UR6][R8.64+0x34], R3 ;  /* 0x0000340308007985 */ /* 0x0003e8000c101906 */
[----:B------:R1:W-:Y:S01]  /*24bc0*/  ST.E desc[UR4][R8.64+0x40], R47 ;  /* 0x0000402f08007985 */ /* 0x0003e2000c101904 */
[----:B0-----:R-:W-:-:S03]  /*24bd0*/  FMUL.FTZ R49, R15, R53 ;  /* 0x000000350f317220 */ /* 0x001fc60000410000 */
[----:B------:R0:W-:Y:S04]  /*24be0*/  ST.E desc[UR14][R8.64+0x50], R51 ;  /* 0x0000503308007985 */ /* 0x0001e8000c10190e */
[----:B-1----:R-:W4:Y:S01]  /*24bf0*/  LD.E R3, desc[UR6][R8.64+0x9c] ;  /* 0x00009c0608037980 */ /* 0x002f22000c101900 */
[----:B------:R-:W-:-:S03]  /*24c00*/  FMUL.FTZ R71, R15, R59 ;  /* 0x0000003b0f477220 */ /* 0x000fc60000410000 */
[----:B------:R-:W4:Y:S01]  /*24c10*/  LD.E R47, desc[UR14][R8.64+0xac] ;  /* 0x0000ac0e082f7980 */ /* 0x000f22000c101900 */
[----:B------:R-:W-:-:S03]  /*24c20*/  FMUL.FTZ R69, R15, R57 ;  /* 0x000000390f457220 */ /* 0x000fc60000410000 */
[----:B------:R-:W4:Y:S01]  /*24c30*/  LD.E R53, desc[UR16][R8.64+0xb8] ;  /* 0x0000b81008357980 */ /* 0x000f22000c101900 */
[----:B------:R-:W-:-:S03]  /*24c40*/  FMUL.FTZ R73, R15, R61 ;  /* 0x0000003d0f497220 */ /* 0x000fc60000410000 */
[----:B------:R1:W-:Y:S04]  /*24c50*/  ST.E desc[UR4][R8.64+0x54], R49 ;  /* 0x0000543108007985 */ /* 0x0003e8000c101904 */
[----:B0-----:R-:W4:Y:S04]  /*24c60*/  LD.E R51, desc[UR18][R8.64+0xbc] ;  /* 0x0000bc1208337980 */ /* 0x001f28000c101900 */
[----:B------:R-:W4:Y:S04]  /*24c70*/  LD.E R59, desc[UR22][R8.64+0xcc] ;  /* 0x0000cc16083b7980 */ /* 0x000f28000c101900 */
[----:B-1----:R-:W4:Y:S04]  /*24c80*/  LD.E R49, desc[UR20][R8.64+0xc8] ;  /* 0x0000c81408317980 */ /* 0x002f28000c101900 */
[----:B------:R-:W4:Y:S04]  /*24c90*/  LD.E R57, desc[UR24][R8.64+0xd8] ;  /* 0x0000d81808397980 */ /* 0x000f28000c101900 */
[----:B------:R-:W4:Y:S01]  /*24ca0*/  LD.E R61, desc[UR12][R8.64+0xe8] ;  /* 0x0000e80c083d7980 */ /* 0x000f22000c101900 */
[----:B------:R-:W-:-:S03]  /*24cb0*/  FMUL.FTZ R81, R15, R75 ;  /* 0x0000004b0f517220 */ /* 0x000fc60000410000 */
[----:B------:R0:W-:Y:S01]  /*24cc0*/  ST.E desc[UR10][R8.64+0x70], R73 ;  /* 0x0000704908007985 */ /* 0x0001e2000c10190a */
[----:B------:R-:W-:-:S03]  /*24cd0*/  FMUL.FTZ R91, R15, R79 ;  /* 0x0000004f0f5b7220 */ /* 0x000fc60000410000 */
[----:B------:R1:W-:Y:S01]  /*24ce0*/  ST.E desc[UR6][R8.64+0x60], R69 ;  /* 0x0000604508007985 */ /* 0x0003e2000c101906 */
[----:B------:R-:W-:-:S03]  /*24cf0*/  FMUL.FTZ R89, R15, R77 ;  /* 0x0000004d0f597220 */ /* 0x000fc60000410000 */
[----:B------:R1:W-:Y:S04]  /*24d00*/  ST.E desc[UR8][R8.64+0x64], R71 ;  /* 0x0000644708007985 */ /* 0x0003e8000c101908 */
[----:B0-----:R-:W4:Y:S04]  /*24d10*/  LD.E R73, desc[UR10][R8.64+0xfc] ;  /* 0x0000fc0a08497980 */ /* 0x001f28000c101900 */
[----:B-1----:R-:W4:Y:S04]  /*24d20*/  LD.E R69, desc[UR18][R8.64+0x108] ;  /* 0x0001081208457980 */ /* 0x002f28000c101900 */
[----:B------:R-:W4:Y:S04]  /*24d30*/  LD.E R71, desc[UR20][R8.64+0x10c] ;  /* 0x00010c1408477980 */ /* 0x000f28000c101900 */
[----:B------:R-:W4:Y:S04]  /*24d40*/  LD.E R79, desc[UR12][R8.64+0x118] ;  /* 0x0001180c084f7980 */ /* 0x000f28000c101900 */
[----:B------:R-:W4:Y:S04]  /*24d50*/  LD.E R75, desc[UR14][R8.64+0x11c] ;  /* 0x00011c0e084b7980 */ /* 0x000f28000c101900 */
[----:B------:R-:W4:Y:S04]  /*24d60*/  LD.E R77, desc[UR16][R8.64+0x128] ;  /* 0x00012810084d7980 */ /* 0x000f28000c101900 */
[----:B------:R0:W-:Y:S04]  /*24d70*/  ST.E desc[UR6][R8.64+0x74], R81 ;  /* 0x0000745108007985 */ /* 0x0001e8000c101906 */
[----:B------:R-:W4:Y:S01]  /*24d80*/  LD.E R87, desc[UR10][R8.64+0x12c] ;  /* 0x00012c0a08577980 */ /* 0x000f22000c101900 */
[----:B------:R-:W-:-:S03]  /*24d90*/  FMUL.FTZ R103, R15, R93 ;  /* 0x0000005d0f677220 */ /* 0x000fc60000410000 */
[----:B------:R-:W4:Y:S04]  /*24da0*/  LD.E R85, desc[UR20][R8.64+0x13c] ;  /* 0x00013c1408557980 */ /* 0x000f28000c101900 */
[----:B0-----:R-:W4:Y:S04]  /*24db0*/  LD.E R81, desc[UR18][R8.64+0x138] ;  /* 0x0001381208517980 */ /* 0x001f28000c101900 */
[----:B------:R0:W-:Y:S04]  /*24dc0*/  ST.E desc[UR8][R8.64+0x84], R91 ;  /* 0x0000845b08007985 */ /* 0x0001e8000c101908 */
[----:B------:R-:W4:Y:S04]  /*24dd0*/  LD.E R83, desc[UR22][R8.64+0x148] ;  /* 0x0001481608537980 */ /* 0x000f28000c101900 */
[----:B------:R1:W-:Y:S04]  /*24de0*/  ST.E desc[UR4][R8.64+0x80], R89 ;  /* 0x0000805908007985 */ /* 0x0003e8000c101904 */
[----:B0-----:R-:W4:Y:S01]  /*24df0*/  LD.E R91, desc[UR8][R8.64+0x14c] ;  /* 0x00014c08085b7980 */ /* 0x001f22000c101900 */
[----:B------:R-:W-:-:S03]  /*24e00*/  FMUL.FTZ R105, R15, R95 ;  /* 0x0000005f0f697220 */ /* 0x000fc60000410000 */
[----:B------:R-:W4:Y:S04]  /*24e10*/  LD.E R101, desc[UR10][R8.64+0x15c] ;  /* 0x00015c0a08657980 */ /* 0x000f28000c101900 */
[----:B-1----:R-:W4:Y:S04]  /*24e20*/  LD.E R89, desc[UR12][R8.64+0x158] ;  /* 0x0001580c08597980 */ /* 0x002f28000c101900 */
[----:B------:R-:W4:Y:S04]  /*24e30*/  LD.E R93, desc[UR14][R8.64+0x168] ;  /* 0x0001680e085d7980 */ /* 0x000f28000c101900 */
[----:B------:R-:W4:Y:S01]  /*24e40*/  LD.E R99, desc[UR16][R8.64+0x16c] ;  /* 0x00016c1008637980 */ /* 0x000f22000c101900 */
[----:B------:R-:W-:-:S03]  /*24e50*/  FMUL.FTZ R111, R15, R184 ;  /* 0x000000b80f6f7220 */ /* 0x000fc60000410000 */
[----:B------:R0:W-:Y:S04]  /*24e60*/  ST.E desc[UR4][R8.64+0x90], R103 ;  /* 0x0000906708007985 */ /* 0x0001e8000c101904 */
[----:B------:R-:W4:Y:S04]  /*24e70*/  LD.E R97, desc[UR18][R8.64+0x178] ;  /* 0x0001781208617980 */ /* 0x000f28000c101900 */
[----:B------:R-:W4:Y:S01]  /*24e80*/  LD.E R95, desc[UR20][R8.64+0x17c] ;  /* 0x00017c14085f7980 */ /* 0x000f22000c101900 */
[----:B0-----:R-:W-:-:S03]  /*24e90*/  FMUL.FTZ R103, R15, R182 ;  /* 0x000000b60f677220 */ /* 0x001fc60000410000 */
[----:B------:R-:W4:Y:S04]  /*24ea0*/  LD.E R109, desc[UR4][R8.64+0x18c] ;  /* 0x00018c04086d7980 */ /* 0x000f28000c101900 */
[----:B------:R-:W4:Y:S01]  /*24eb0*/  LD.E R182, desc[UR12][R8.64+0x188] ;  /* 0x0001880c08b67980 */ /* 0x000f22000c101900 */
[----:B------:R-:W-:-:S03]  /*24ec0*/  FMUL.FTZ R117, R15, R126 ;  /* 0x0000007e0f757220 */ /* 0x000fc60000410000 */
[----:B------:R-:W4:Y:S01]  /*24ed0*/  LD.E R184, desc[UR14][R8.64+0x198] ;  /* 0x0001980e08b87980 */ /* 0x000f22000c101900 */
[----:B------:R-:W-:-:S03]  /*24ee0*/  FMUL.FTZ R115, R15, R124 ;  /* 0x0000007c0f737220 */ /* 0x000fc60000410000 */
        /* <DEDUP_REMOVED lines=8> */
[----:B------:R-:W4:Y:S04]  /*24f70*/  LD.E R113, desc[UR4][R8.64+0x1c8] ;  /* 0x0001c80408717980 */ /* 0x000f28000c101900 */
[----:B------:R0:W-:Y:S04]  /*24f80*/  ST.E desc[UR8][R8.64+0xa4], R111 ;  /* 0x0000a46f08007985 */ /* 0x0001e8000c101908 */
[----:B------:R-:W4:Y:S01]  /*24f90*/  LD.E R122, desc[UR14][R8.64+0x1cc] ;  /* 0x0001cc0e087a7980 */ /* 0x000f22000c101900 */
[----:B------:R-:W-:-:S03]  /*24fa0*/  FMUL.FTZ R125, R15, R100 ;  /* 0x000000640f7d7220 */ /* 0x000fc60000410000 */
[----:B------:R1:W-:Y:S04]  /*24fb0*/  ST.E desc[UR8][R8.64+0xb0], R115 ;  /* 0x0000b07308007985 */ /* 0x0003e8000c101908 */
[----:B0-----:R-:W4:Y:S04]  /*24fc0*/  LD.E R111, desc[UR16][R8.64+0x1d8] ;  /* 0x0001d810086f7980 */ /* 0x001f28000c101900 */
[----:B------:R-:W4:Y:S04]  /*24fd0*/  LD.E R121, desc[UR10][R8.64+0x1dc] ;  /* 0x0001dc0a08797980 */ /* 0x000f28000c101900 */
[----:B-1----:R-:W4:Y:S04]  /*24fe0*/  LD.E R115, desc[UR12][R8.64+0x1e8] ;  /* 0x0001e80c08737980 */ /* 0x002f28000c101900 */
[----:B------:R0:W-:Y:S04]  /*24ff0*/  ST.E desc[UR10][R8.64+0xb4], R117 ;  /* 0x0000b47508007985 */ /* 0x0001e8000c10190a */
[----:B------:R-:W4:Y:S04]  /*25000*/  LD.E R119, desc[UR18][R8.64+0x1ec] ;  /* 0x0001ec1208777980 */ /* 0x000f28000c101900 */
[----:B------:R-:W4:Y:S04]  /*25010*/  LD.E R100, desc[UR22][R8.64+0x1fc] ;  /* 0x0001fc1608647980 */ /* 0x000f28000c101900 */
[----:B0-----:R-:W4:Y:S01]  /*25020*/  LD.E R117, desc[UR20][R8.64+0x1f8] ;  /* 0x0001f81408757980 */ /* 0x001f22000c101900 */
[----:B------:R-:W-:-:S03]  /*25030*/  FMUL.FTZ R127, R15, R46 ;  /* 0x0000002e0f7f7220 */ /* 0x000fc60000410000 */
[----:B------:R0:W-:Y:S01]  /*25040*/  ST.E desc[UR6][R8.64+0xc0], R123 ;  /* 0x0000c07b08007985 */ /* 0x0001e2000c101906 */
[C---:B------:R-:W-:Y:S01]  /*25050*/  FMUL.FTZ R129, R15.reuse, R48 ;  /* 0x000000300f817220 */ /* 0x040fe20000410000 */
[C---:B------:R-:W-:Y:S01]  /*25060*/  FMUL.FTZ R131, R15.reuse, R50 ;  /* 0x000000320f837220 */ /* 0x040fe20000410000 */
[C---:B------:R-:W-:Y:S01]  /*25070*/  FMUL.FTZ R133, R15.reuse, R52 ;  /* 0x000000340f857220 */ /* 0x040fe20000410000 */
[----:B------:R1:W-:Y:S01]  /*25080*/  ST.E desc[UR4][R8.64+0xc4], R125 ;  /* 0x0000c47d08007985 */ /* 0x0003e2000c101904 */
[C---:B------:R-:W-:Y:S01]  /*25090*/  FMUL.FTZ R135, R15.reuse, R56 ;  /* 0x000000380f877220 */ /* 0x040fe20000410000 */
[C---:B0-----:R-:W-:Y:S02]  /*250a0*/  FMUL.FTZ R123, R15.reuse, R2 ;  /* 0x000000020f7b7220 */ /* 0x041fe40000410000 */
[----:B------:R0:W-:Y:S01]  /*250b0*/  ST.E desc[UR8][R8.64+0xd4], R127 ;  /* 0x0000d47f08007985 */ /* 0x0001e2000c101908 */
[----:B-1----:R-:W-:-:S03]  /*250c0*/  FMUL.FTZ R125, R15, R54 ;  /* 0x000000360f7d7220 */ /* 0x002fc60000410000 */
[----:B------:R1:W-:Y:S04]  /*250d0*/  ST.E desc[UR6][R8.64+0xd0], R123 ;  /* 0x0000d07b08007985 */ /* 0x0003e8000c101906 */
[----:B------:R3:W-:Y:S04]  /*250e0*/  ST.E desc[UR10][R8.64+0xe0], R129 ;  /* 0x0000e08108007985 */ /* 0x0007e8000c10190a */
[----:B------:R2:W-:Y:S01]  /*250f0*/  ST.E desc[UR12][R8.64+0xe4], R131 ;  /* 0x0000e48308007985 */ /* 0x0005e2000c10190c */
[C---:B0-----:R-:W-:Y:S01]  /*25100*/  FMUL.FTZ R127, R15.reuse, R60 ;  /* 0x0000003c0f7f7220 */ /* 0x041fe20000410000 */
[----:B-1----:R-:W-:-:S02]  /*25110*/  FMUL.FTZ R123, R15, R58 ;  /* 0x0000003a0f7b7220 */ /* 0x002fc40000410000 */
[----:B------:R0:W-:Y:S01]  /*25120*/  ST.E desc[UR14][R8.64+0xf0], R133 ;  /* 0x0000f08508007985 */ /* 0x0001e2000c10190e */
[----:B---3--:R-:W-:-:S03]  /*25130*/  FMUL.FTZ R129, R15, R62 ;  /* 0x0000003e0f817220 */ /* 0x008fc60000410000 */
[----:B------:R1:W-:Y:S01]  /*25140*/  ST.E desc[UR4][R8.64+0xf4], R125 ;  /* 0x0000f47d08007985 */ /* 0x0003e2000c101904 */
[----:B--2---:R-:W-:-:S03]  /*25150*/  FMUL.FTZ R131, R15, R64 ;  /* 0x000000400f837220 */ /* 0x004fc60000410000 */
[----:B------:R2:W-:Y:S04]  /*25160*/  ST.E desc[UR16][R8.64+0x100], R135 ;  /* 0x0001008708007985 */ /* 0x0005e8000c101910 */
[----:B------:R3:W-:Y:S01]  /*25170*/  ST.E desc[UR6][R8.64+0x104], R123 ;  /* 0x0001047b08007985 */ /* 0x0007e2000c101906 */
[C---:B0-----:R-:W-:Y:S01]  /*25180*/  FMUL.FTZ R133, R15.reuse, R68 ;  /* 0x000000440f857220 */ /* 0x041fe20000410000 */
[C---:B-1----:R-:W-:Y:S02]  /*25190*/  FMUL.FTZ R125, R15.reuse, R66 ;  /* 0x000000420f7d7220 */ /* 0x042fe40000410000 */
[----:B------:R0:W-:Y:S01]  /*251a0*/  ST.E desc[UR8][R8.64+0x110], R127 ;  /* 0x0001107f08007985 */ /* 0x0001e2000c101908 */
[----:B--2---:R-:W-:-:S03]  /*251b0*/  FMUL.FTZ R135, R15, R70 ;  /* 0x000000460f877220 */ /* 0x004fc60000410000 */
[----:B------:R1:W-:Y:S01]  /*251c0*/  ST.E desc[UR10][R8.64+0x114], R129 ;  /* 0x0001148108007985 */ /* 0x0003e2000c10190a */
[----:B---3--:R-:W-:-:S03]  /*251d0*/  FMUL.FTZ R123, R15, R72 ;  /* 0x000000480f7b7220 */ /* 0x008fc60000410000 */
[----:B------:R2:W-:Y:S01]  /*251e0*/  ST.E desc[UR12][R8.64+0x120], R131 ;  /* 0x0001208308007985 */ /* 0x0005e2000c10190c */
[----:B0-----:R-:W-:-:S03]  /*251f0*/  FMUL.FTZ R127, R15, R74 ;  /* 0x0000004a0f7f7220 */ /* 0x001fc60000410000 */
[----:B------:R0:W-:Y:S01]  /*25200*/  ST.E desc[UR4][R8.64+0x124], R125 ;  /* 0x0001247d08007985 */ /* 0x0001e2000c101904 */
[----:B-1----:R-:W-:-:S03]  /*25210*/  FMUL.FTZ R129, R15, R76 ;  /* 0x0000004c0f817220 */ /* 0x002fc60000410000 */
[----:B------:R1:W-:Y:S01]  /*25220*/  ST.E desc[UR14][R8.64+0x130], R133 ;  /* 0x0001308508007985 */ /* 0x0003e2000c10190e */
[----:B--2---:R-:W-:-:S03]  /*25230*/  FMUL.FTZ R131, R15, R80 ;  /* 0x000000500f837220 */ /* 0x004fc60000410000 */
        /* <DEDUP_REMOVED lines=25> */
[----:B----4-:R-:W-:-:S03]  /*253d0*/  FMUL.FTZ R125, R15, R104 ;  /* 0x000000680f7d7220 */ /* 0x010fc60000410000 */
        /* <DEDUP_REMOVED lines=13> */
[----:B------:R-:W-:Y:S01]  /*254b0*/  FMUL.FTZ R15, R15, R118 ;  /* 0x000000760f0f7220 */ /* 0x000fe20000410000 */
[C---:B0-----:R-:W-:Y:S02]  /*254c0*/  FMUL.FTZ R127, R7.reuse, R128 ;  /* 0x00000080077f7220 */ /* 0x041fe40000410000 */
[----:B------:R0:W-:Y:S01]  /*254d0*/  ST.E desc[UR14][R8.64+0x1d4], R133 ;  /* 0x0001d48508007985 */ /* 0x0001e2000c10190e */
[----:B-1----:R-:W-:-:S03]  /*254e0*/  FMUL.FTZ R129, R7, R130 ;  /* 0x0000008207817220 */ /* 0x002fc60000410000 */
[----:B------:R1:W-:Y:S04]  /*254f0*/  ST.E desc[UR6][R8.64+0x1e0], R123 ;  /* 0x0001e07b08007985 */ /* 0x0003e8000c101906 */
[----:B------:R-:W-:Y:S01]  /*25500*/  ST.E desc[UR16][R8.64+0x1e4], R135 ;  /* 0x0001e48708007985 */ /* 0x000fe2000c101910 */
[----:B--2---:R-:W-:-:S03]  /*25510*/  FMUL.FTZ R131, R7, R132 ;  /* 0x0000008407837220 */ /* 0x004fc60000410000 */
[----:B------:R2:W-:Y:S01]  /*25520*/  ST.E desc[UR4][R8.64+0x1f0], R125 ;  /* 0x0001f07d08007985 */ /* 0x0005e2000c101904 */
[C---:B0-----:R-:W-:Y:S01]  /*25530*/  FMUL.FTZ R133, R7.reuse, R134 ;  /* 0x0000008607857220 */ /* 0x041fe20000410000 */
[C---:B-1----:R-:W-:Y:S02]  /*25540*/  FMUL.FTZ R123, R7.reuse, R136 ;  /* 0x00000088077b7220 */ /* 0x042fe40000410000 */
[----:B------:R0:W-:Y:S04]  /*25550*/  ST.E desc[UR8][R8.64+0x1f4], R15 ;  /* 0x0001f40f08007985 */ /* 0x0001e8000c101908 */
        /* <DEDUP_REMOVED lines=24> */
[----:B------:R-:W-:Y:S01]  /*256e0*/  ST.E desc[UR4][R8.64+0x68], R15 ;  /* 0x0000680f08007985 */ /* 0x000fe2000c101904 */
[C---:B------:R-:W-:Y:S01]  /*256f0*/  FMUL.FTZ R3, R7.reuse, R3 ;  /* 0x0000000307037220 */ /* 0x040fe20000410000 */
[C---:B--2---:R-:W-:Y:S02]  /*25700*/  FMUL.FTZ R131, R7.reuse, R194 ;  /* 0x000000c207837220 */ /* 0x044fe40000410000 */
[----:B------:R-:W-:Y:S01]  /*25710*/  ST.E desc[UR8][R8.64+0x6c], R125 ;  /* 0x00006c7d08007985 */ /* 0x000fe2000c101908 */
[C---:B------:R-:W-:Y:S01]  /*25720*/  FMUL.FTZ R55, R7.reuse, R55 ;  /* 0x0000003707377220 */ /* 0x040fe20000410000 */
[C---:B0-----:R-:W-:Y:S02]  /*25730*/  FMUL.FTZ R133, R7.reuse, R228 ;  /* 0x000000e407857220 */ /* 0x041fe40000410000 */
[----:B------:R-:W-:Y:S01]  /*25740*/  ST.E desc[UR6][R8.64+0x78], R123 ;  /* 0x0000787b08007985 */ /* 0x000fe2000c101906 */
[C---:B------:R-:W-:Y:S01]  /*25750*/  FMUL.FTZ R47, R7.reuse, R47 ;  /* 0x0000002f072f7220 */ /* 0x040fe20000410000 */
[----:B------:R-:W-:-:S02]  /*25760*/  FMUL.FTZ R53, R7, R53 ;  /* 0x0000003507357220 */ /* 0x000fc40000410000 */
[----:B------:R-:W-:Y:S01]  /*25770*/  ST.E desc[UR10][R8.64+0x7c], R127 ;  /* 0x00007c7f08007985 */ /* 0x000fe2000c10190a */
[----:B------:R-:W-:-:S03]  /*25780*/  FMUL.FTZ R51, R7, R51 ;  /* 0x0000003307337220 */ /* 0x000fc60000410000 */
[----:B------:R-:W-:Y:S01]  /*25790*/  ST.E desc[UR12][R8.64+0x88], R129 ;  /* 0x0000888108007985 */ /* 0x000fe2000c10190c */
[----:B------:R-:W-:-:S03]  /*257a0*/  FMUL.FTZ R49, R7, R49 ;  /* 0x0000003107317220 */ /* 0x000fc60000410000 */
[----:B------:R-:W-:Y:S01]  /*257b0*/  ST.E desc[UR14][R8.64+0x8c], R131 ;  /* 0x00008c8308007985 */ /* 0x000fe2000c10190e */
[----:B------:R-:W-:-:S03]  /*257c0*/  FMUL.FTZ R59, R7, R59 ;  /* 0x0000003b073b7220 */ /* 0x000fc60000410000 */
[----:B------:R-:W-:Y:S01]  /*257d0*/  ST.E desc[UR16][R8.64+0x98], R133 ;  /* 0x0000988508007985 */ /* 0x000fe2000c101910 */
[----:B------:R-:W-:-:S03]  /*257e0*/  FMUL.FTZ R57, R7, R57 ;  /* 0x0000003907397220 */ /* 0x000fc60000410000 */
[----:B------:R0:W-:Y:S01]  /*257f0*/  ST.E desc[UR4][R8.64+0x9c], R3 ;  /* 0x00009c0308007985 */ /* 0x0001e2000c101904 */
[----:B------:R-:W-:-:S03]  /*25800*/  FMUL.FTZ R67, R7, R67 ;  /* 0x0000004307437220 */ /* 0x000fc60000410000 */
[----:B------:R-:W-:Y:S01]  /*25810*/  ST.E desc[UR6][R8.64+0xa8], R55 ;  /* 0x0000a83708007985 */ /* 0x000fe2000c101906 */
[----:B------:R-:W-:-:S03]  /*25820*/  FMUL.FTZ R61, R7, R61 ;  /* 0x0000003d073d7220 */ /* 0x000fc60000410000 */
[----:B------:R1:W-:Y:S01]  /*25830*/  ST.E desc[UR8][R8.64+0xac], R47 ;  /* 0x0000ac2f08007985 */ /* 0x0003e2000c101908 */
[----:B------:R-:W-:-:S03]  /*25840*/  FMUL.FTZ R65, R7, R65 ;  /* 0x0000004107417220 */ /* 0x000fc60000410000 */
        /* <DEDUP_REMOVED lines=37> */
[----:B0-----:R-:W-:-:S03]  /*25aa0*/  FMUL.FTZ R3, R7, R182 ;  /* 0x000000b607037220 */ /* 0x001fc60000410000 */
        /* <DEDUP_REMOVED lines=11> */
[----:B-1----:R-:W-:-:S03]  /*25b60*/  FMUL.FTZ R47, R7, R124 ;  /* 0x0000007c072f7220 */ /* 0x002fc60000410000 */
[----:B------:R-:W-:Y:S01]  /*25b70*/  ST.E desc[UR16][R8.64+0x17c], R95 ;  /* 0x00017c5f08007985 */ /* 0x000fe2000c101910 */
[----:B------:R-:W-:-:S03]  /*25b80*/  FMUL.FTZ R113, R7, R113 ;  /* 0x0000007107717220 */ /* 0x000fc60000410000 */
[----:B------:R0:W-:Y:S04]  /*25b90*/  ST.E desc[UR6][R8.64+0x188], R3 ;  /* 0x0001880308007985 */ /* 0x0001e8000c101906 */
[----:B------:R-:W-:Y:S01]  /*25ba0*/  ST.E desc[UR4][R8.64+0x18c], R109 ;  /* 0x00018c6d08007985 */ /* 0x000fe2000c101904 */
[----:B------:R-:W-:-:S03]  /*25bb0*/  FMUL.FTZ R111, R7, R111 ;  /* 0x0000006f076f7220 */ /* 0x000fc60000410000 */
[----:B------:R1:W-:Y:S01]  /*25bc0*/  ST.E desc[UR8][R8.64+0x198], R15 ;  /* 0x0001980f08007985 */ /* 0x0003e2000c101908 */
[----:B0-----:R-:W-:-:S03]  /*25bd0*/  FMUL.FTZ R3, R7, R126 ;  /* 0x0000007e07037220 */ /* 0x001fc60000410000 */
[----:B------:R-:W-:Y:S01]  /*25be0*/  ST.E desc[UR10][R8.64+0x19c], R107 ;  /* 0x00019c6b08007985 */ /* 0x000fe2000c10190a */
[----:B------:R-:W-:-:S03]  /*25bf0*/  FMUL.FTZ R121, R7, R121 ;  /* 0x0000007907797220 */ /* 0x000fc60000410000 */
[----:B------:R-:W-:Y:S01]  /*25c00*/  ST.E desc[UR12][R8.64+0x1a8], R105 ;  /* 0x0001a86908007985 */ /* 0x000fe2000c10190c */
[----:B-1----:R-:W-:-:S03]  /*25c10*/  FMUL.FTZ R15, R7, R122 ;  /* 0x0000007a070f7220 */ /* 0x002fc60000410000 */
[----:B------:R-:W-:Y:S01]  /*25c20*/  ST.E desc[UR14][R8.64+0x1ac], R103 ;  /* 0x0001ac6708007985 */ /* 0x000fe2000c10190e */
[C---:B------:R-:W-:Y:S01]  /*25c30*/  FMUL.FTZ R115, R7.reuse, R115 ;  /* 0x0000007307737220 */ /* 0x040fe20000410000 */
[C---:B------:R-:W-:Y:S02]  /*25c40*/  FMUL.FTZ R119, R7.reuse, R119 ;  /* 0x0000007707777220 */ /* 0x040fe40000410000 */
[----:B------:R0:W-:Y:S01]  /*25c50*/  ST.E desc[UR6][R8.64+0x1b8], R3 ;  /* 0x0001b80308007985 */ /* 0x0001e2000c101906 */
[----:B------:R-:W-:-:S03]  /*25c60*/  FMUL.FTZ R117, R7, R117 ;  /* 0x0000007507757220 */ /* 0x000fc60000410000 */
[----:B------:R1:W-:Y:S01]  /*25c70*/  ST.E desc[UR16][R8.64+0x1bc], R47 ;  /* 0x0001bc2f08007985 */ /* 0x0003e2000c101910 */
[----:B------:R-:W-:-:S03]  /*25c80*/  FMUL.FTZ R7, R7, R100 ;  /* 0x0000006407077220 */ /* 0x000fc60000410000 */
[----:B------:R-:W-:Y:S04]  /*25c90*/  ST.E desc[UR4][R8.64+0x1c8], R113 ;  /* 0x0001c87108007985 */ /* 0x000fe8000c101904 */
[----:B------:R2:W-:Y:S04]  /*25ca0*/  ST.E desc[UR8][R8.64+0x1cc], R15 ;  /* 0x0001cc0f08007985 */ /* 0x0005e8000c101908 */
[----:B------:R3:W-:Y:S04]  /*25cb0*/  ST.E desc[UR10][R8.64+0x1d8], R111 ;  /* 0x0001d86f08007985 */ /* 0x0007e8000c10190a */
[----:B------:R3:W-:Y:S04]  /*25cc0*/  ST.E desc[UR6][R8.64+0x1dc], R121 ;  /* 0x0001dc7908007985 */ /* 0x0007e8000c101906 */
[----:B------:R3:W-:Y:S04]  /*25cd0*/  ST.E desc[UR12][R8.64+0x1e8], R115 ;  /* 0x0001e87308007985 */ /* 0x0007e8000c10190c */
[----:B------:R3:W-:Y:S04]  /*25ce0*/  ST.E desc[UR14][R8.64+0x1ec], R119 ;  /* 0x0001ec7708007985 */ /* 0x0007e8000c10190e */
[----:B------:R3:W-:Y:S04]  /*25cf0*/  ST.E desc[UR16][R8.64+0x1f8], R117 ;  /* 0x0001f87508007985 */ /* 0x0007e8000c101910 */
[----:B------:R3:W-:Y:S04]  /*25d00*/  ST.E desc[UR18][R8.64+0x1fc], R7 ;  /* 0x0001fc0708007985 */ /* 0x0007e8000c101912 */
[----:B0-----:R-:W4:Y:S04]  /*25d10*/  LDL.64 R2, [R0+0x58] ;  /* 0x0000580000027983 */ /* 0x001f280000100a00 */
[----:B-1----:R-:W2:Y:S04]  /*25d20*/  LDL.64 R46, [R0] ;  /* 0x00000000002e7983 */ /* 0x002ea80000100a00 */
[----:B----4-:R-:W4:Y:S01]  /*25d30*/  LD.E R49, desc[UR4][R2.64] ;  /* 0x0000000402317980 */ /* 0x010f22000c101900 */
[----:B------:R-:W-:Y:S03]  /*25d40*/  BSSY B2, `(.L_x_11216) ;  /* 0x000001f000027945 */ /* 0x000fe60003800000 */
[----:B--2---:R3:W5:Y:S01]  /*25d50*/  LD.E R15, desc[UR4][R46.64] ;  /* 0x000000042e0f7980 */ /* 0x004762000c101900 */
[----:B------:R-:W-:-:S03]  /*25d60*/  F2FP.BF16.F32.PACK_AB R172, R21, R172 ;  /* 0x000000ac15ac723e */ /* 0x000fc600000010ff */
[----:B------:R3:W5:Y:S01]  /*25d70*/  LD.E R48, desc[UR6][R46.64+0x4] ;  /* 0x000004062e307980 */ /* 0x000762000c101900 */
        /* <DEDUP_REMOVED lines=23> */
[----:B----4-:R-:W-:-:S04]  /*25ef0*/  LOP3.LUT R49, R49, 0x1, RZ, 0xfc, !PT ;  /* 0x0000000131317812 */ /* 0x010fc800078efcff */
[----:B------:R-:W-:-:S13]  /*25f00*/  ISETP.NE.AND P0, PT, R49, 0x3, PT ;  /* 0x000000033100780c */ /* 0x000fda0003f05270 */
[----:B---3--:R-:W-:Y:S05]  /*25f10*/  @!P0 BRA `(.L_x_11217) ;  /* 0x0000000000048947 */ /* 0x008fea0003800000 */
[----:B------:R-:W-:Y:S01]  /*25f20*/  BPT.TRAP 0x1 ;  /* 0x000000040000795c */ /* 0x000fe20000300000 */
.L_x_11217:
[----:B------:R-:W-:Y:S05]  /*25f30*/  BSYNC B2 ;  /* 0x0000000000027941 */ /* 0x000fea0003800000 */
.L_x_11216:
        /* <DEDUP_REMOVED lines=17> */
.L_x_11219:
[----:B------:R-:W-:Y:S05]  /*26050*/  BSYNC B2 ;  /* 0x0000000000027941 */ /* 0x000fea0003800000 */
.L_x_11218:
        /* <DEDUP_REMOVED lines=10> */
.L_x_11221:
[----:B------:R-:W-:Y:S05]  /*26100*/  BSYNC B2 ;  /* 0x0000000000027941 */ /* 0x000fea0003800000 */
.L_x_11220:
[----:B------:R-:W2:Y:S01]  /*26110*/  LDL.64 R2, [R0+0x50] ;  /* 0x0000500000027983 */ /* 0x000ea20000100a00 */
[----:B------:R-:W-:Y:S01]  /*26120*/  LEA.HI R6, R6, 0x8, RZ, 0x19 ;  /* 0x0000000806067811 */ /* 0x000fe200078fc8ff */
[----:B------:R-:W-:Y:S05]  /*26130*/  WARPSYNC.ALL ;  /* 0x0000000000007948 */ /* 0x000fea0003800000 */
[----:B------:R0:W-:Y:S01]  /*26140*/  BAR.SYNC.DEFER_BLOCKING R6, 0x100 ;  /* 0x000400060000751d */ /* 0x0001e20000010000 */
[----:B------:R-:W-:Y:S02]  /*26150*/  R2UR UR4, R4 ;  /* 0x00000000040472ca */ /* 0x000fe400000e0000 */
[----:B------:R-:W-:-:S02]  /*26160*/  R2UR UR5, R5 ;  /* 0x00000000050572ca */ /* 0x000fc400000e0000 */
[C---:B------:R-:W-:Y:S01]  /*26170*/  R2UR UR6, R4.reuse ;  /* 0x00000000040672ca */ /* 0x040fe200000e0000 */
[----:B------:R-:W3:Y:S01]  /*26180*/  LDL.64 R20, [R0] ;  /* 0x0000000000147983 */ /* 0x000ee20000100a00 */
[C---:B------:R-:W-:Y:S02]  /*26190*/  R2UR UR7, R5.reuse ;  /* 0x00000000050772ca */ /* 0x040fe400000e0000 */
[C---:B------:R-:W-:Y:S01]  /*261a0*/  R2UR UR8, R4.reuse ;  /* 0x00000000040872ca */ /* 0x040fe200000e0000 */
[----:B0----5:R-:W4:Y:S01]  /*261b0*/  LDL.64 R6, [R0+0x70] ;  /* 0x0000700000067983 */ /* 0x021f220000100a00 */
[C---:B------:R-:W-:Y:S02]  /*261c0*/  R2UR UR9, R5.reuse ;  /* 0x00000000050972ca */ /* 0x040fe400000e0000 */
[----:B------:R-:W-:Y:S01]  /*261d0*/  R2UR UR10, R4 ;  /* 0x00000000040a72ca */ /* 0x000fe200000e0000 */
[----:B------:R-:W4:Y:S01]  /*261e0*/  LDL.64 R8, [R0+0x60] ;  /* 0x0000600000087983 */ /* 0x000f220000100a00 */
        /* <DEDUP_REMOVED lines=19> */
[----:B--2---:R-:W2:Y:S01]  /*26320*/  LD.E R25, desc[UR4][R2.64] ;  /* 0x0000000402197980 */ /* 0x004ea2000c101900 */
[----:B------:R-:W-:-:S02]  /*26330*/  R2UR UR4, R4 ;  /* 0x00000000040472ca */ /* 0x000fc400000e0000 */
[C---:B------:R-:W-:Y:S01]  /*26340*/  R2UR UR5, R5.reuse ;  /* 0x00000000050572ca */ /* 0x040fe200000e0000 */
[----:B------:R-:W2:Y:S01]  /*26350*/  LD.E R27, desc[UR6][R2.64+0x4] ;  /* 0x00000406021b7980 */ /* 0x000ea2000c101900 */
[C---:B------:R-:W-:Y:S02]  /*26360*/  R2UR UR6, R4.reuse ;  /* 0x00000000040672ca */ /* 0x040fe400000e0000 */
[C---:B------:R-:W-:Y:S01]  /*26370*/  R2UR UR7, R5.reuse ;  /* 0x00000000050772ca */ /* 0x040fe200000e0000 */
[----:B------:R-:W2:Y:S01]  /*26380*/  LD.E R29, desc[UR8][R2.64+0x8] ;  /* 0x00000808021d7980 */ /* 0x000ea2000c101900 */
[C---:B------:R-:W-:Y:S02]  /*26390*/  R2UR UR8, R4.reuse ;  /* 0x00000000040872ca */ /* 0x040fe400000e0000 */
[----:B------:R-:W-:Y:S01]  /*263a0*/  R2UR UR9, R5 ;  /* 0x00000000050972ca */ /* 0x000fe200000e0000 */
[----:B------:R-:W2:Y:S01]  /*263b0*/  LD.E R31, desc[UR10][R2.64+0xc] ;  /* 0x00000c0a021f7980 */ /* 0x000ea2000c101900 */
        /* <DEDUP_REMOVED lines=100> */
[----:B------:R-:W-:Y:S01]  /*26a00*/  R2UR UR27, R5 ;  /* 0x00000000051b72ca */ /* 0x000fe200000e0000 */
        /* <DEDUP_REMOVED lines=13> */
[----:B------:R-:W-:-:S02]  /*26ae0*/  R2UR UR4, R4 ;  /* 0x00000000040472ca */ /* 0x000fc400000e0000 */
[C---:B------:R-:W-:Y:S02]  /*26af0*/  R2UR UR5, R5.reuse ;  /* 0x00000000050572ca */ /* 0x040fe400000e0000 */
[C---:B------:R-:W-:Y:S02]  /*26b00*/  R2UR UR6, R4.reuse ;  /* 0x00000000040672ca */ /* 0x040fe400000e0000 */
[C---:B------:R-:W-:Y:S02]  /*26b10*/  R2UR UR7, R5.reuse ;  /* 0x00000000050772ca */ /* 0x040fe400000e0000 */
[----:B------:R-:W-:Y:S02]  /*26b20*/  R2UR UR8, R4 ;  /* 0x00000000040872ca */ /* 0x000fe400000e0000 */
[----:B------:R-:W-:-:S05]  /*26b30*/  R2UR UR9, R5 ;  /* 0x00000000050972ca */ /* 0x000fca00000e0000 */
[----:B---3--:R-:W3:Y:S01]  /*26b40*/  LD.E R15, desc[UR4][R20.64] ;  /* 0x00000004140f7980 */ /* 0x008ee2000c101900 */
        /* <DEDUP_REMOVED lines=8> */
[----:B----4-:R-:W3:Y:S01]  /*26bd0*/  LD.E.64 R6, desc[UR4][R6.64] ;  /* 0x0000000406067980 */ /* 0x010ee2000c101b00 */
        /* <DEDUP_REMOVED lines=16> */
[----:B--2---:R0:W-:Y:S01]  /*26ce0*/  ST.E desc[UR6][R2.64], R25 ;  /* 0x0000001902007985 */ /* 0x0041e2000c101906 */
        /* <DEDUP_REMOVED lines=125> */
[----:B------:R-:W4:Y:S01]  /*274c0*/  LD.E R21, desc[UR28][R2.64+0xc8] ;  /* 0x0000c81c02157980 */ /* 0x000f22000c101900 */
[----:B------:R-:W-:-:S02]  /*274d0*/  R2UR UR4, R4 ;  /* 0x00000000040472ca */ /* 0x000fc400000e0000 */
[C---:B------:R-:W-:Y:S02]  /*274e0*/  R2UR UR5, R5.reuse ;  /* 0x00000000050572ca */ /* 0x040fe400000e0000 */
[----:B------:R-:W-:Y:S02]  /*274f0*/  R2UR UR6, R4 ;  /* 0x00000000040672ca */ /* 0x000fe400000e0000 */
[----:B------:R-:W-:-:S09]  /*27500*/  R2UR UR7, R5 ;  /* 0x00000000050772ca */ /* 0x000fd200000e0000 */
[----:B----4-:R4:W-:Y:S04]  /*27510*/  ST.E desc[UR4][R2.64+0xc8], R21 ;  /* 0x0000c81502007985 */ /* 0x0109e8000c101904 */
[----:B0-----:R-:W2:Y:S01]  /*27520*/  LD.E R25, desc[UR6][R2.64+0xcc] ;  /* 0x0000cc0602197980 */ /* 0x001ea2000c101900 */
[C---:B------:R-:W-:Y:S02]  /*27530*/  R2UR UR4, R4.reuse ;  /* 0x00000000040472ca */ /* 0x040fe400000e0000 */
[C---:B------:R-:W-:Y:S02]  /*27540*/  R2UR UR5, R5.reuse ;  /* 0x00000000050572ca */ /* 0x040fe400000e0000 */
[----:B------:R-:W-:Y:S02]  /*27550*/  R2UR UR6, R4 ;  /* 0x00000000040672ca */ /* 0x000fe400000e0000 */
[----:B------:R-:W-:-:S09]  /*27560*/  R2UR UR7, R5 ;  /* 0x00000000050772ca */ /* 0x000fd200000e0000 */
[----:B--2---:R0:W-:Y:S04]  /*27570*/  ST.E desc[UR4][R2.64+0xcc], R25 ;  /* 0x0000cc1902007985 */ /* 0x0041e8000c101904 */
[----:B-1----:R-:W2:Y:S01]  /*27580*/  LD.E R27, desc[UR6][R2.64+0xd0] ;  /* 0x0000d006021b7980 */ /* 0x002ea2000c101900 */
        /* <DEDUP_REMOVED lines=11> */
[----:B----4-:R-:W4:Y:S01]  /*27640*/  LD.E R21, desc[UR6][R2.64+0xd8] ;  /* 0x0000d80602157980 */ /* 0x010f22000c101900 */
[C---:B------:R-:W-:Y:S02]  /*27650*/  R2UR UR4, R4.reuse ;  /* 0x00000000040472ca */ /* 0x040fe400000e0000 */
[C---:B------:R-:W-:Y:S02]  /*27660*/  R2UR UR5, R5.reuse ;  /* 0x00000000050572ca */ /* 0x040fe400000e0000 */
[----:B------:R-:W-:Y:S02]  /*27670*/  R2UR UR6, R4 ;  /* 0x00000000040672ca */ /* 0x000fe400000e0000 */
[----:B------:R-:W-:-:S09]  /*27680*/  R2UR UR7, R5 ;  /* 0x00000000050772ca */ /* 0x000fd200000e0000 */
[----:B----4-:R4:W-:Y:S04]  /*27690*/  ST.E desc[UR4][R2.64+0xd8], R21 ;  /* 0x0000d81502007985 */ /* 0x0109e8000c101904 */
[----:B0-----:R-:W3:Y:S01]  /*276a0*/  LD.E R25, desc[UR6][R2.64+0xdc] ;  /* 0x0000dc0602197980 */ /* 0x001ee2000c101900 */
[C---:B------:R-:W-:Y:S02]  /*276b0*/  R2UR UR4, R4.reuse ;  /* 0x00000000040472ca */ /* 0x040fe400000e0000 */
[C---:B------:R-:W-:Y:S02]  /*276c0*/  R2UR UR5, R5.reuse ;  /* 0x00000000050572ca */ /* 0x040fe400000e0000 */
[----:B------:R-:W-:Y:S02]  /*276d0*/  R2UR UR6, R4 ;  /* 0x00000000040672ca */ /* 0x000fe400000e0000 */
[----:B------:R-:W-:-:S09]  /*276e0*/  R2UR UR7, R5 ;  /* 0x00000000050772ca */ /* 0x000fd200000e0000 */
[----:B---3--:R0:W-:Y:S04]  /*276f0*/  ST.E desc[UR4][R2.64+0xdc], R25 ;  /* 0x0000dc1902007985 */ /* 0x0081e8000c101904 */
[----:B-1----:R-:W3:Y:S01]  /*27700*/  LD.E R27, desc[UR6][R2.64+0xe0] ;  /* 0x0000e006021b7980 */ /* 0x002ee2000c101900 */
[C---:B------:R-:W-:Y:S02]  /*27710*/  R2UR UR4, R4.reuse ;  /* 0x00000000040472ca */ /* 0x040fe400000e0000 */
[C---:B------:R-:W-:Y:S02]  /*27720*/  R2UR UR5, R5.reuse ;  /* 0x00000000050572ca */ /* 0x040fe400000e0000 */
[----:B------:R-:W-:Y:S02]  /*27730*/  R2UR UR6, R4 ;  /* 0x00000000040672ca */ /* 0x000fe400000e0000 */
[----:B------:R-:W-:-:S09]  /*27740*/  R2UR UR7, R5 ;  /* 0x00000000050772ca */ /* 0x000fd200000e0000 */
[----:B---3--:R1:W-:Y:S04]  /*27750*/  ST.E desc[UR4][R2.64+0xe0], R27 ;  /* 0x0000e01b02007985 */ /* 0x0083e8000c101904 */
[----:B--2---:R-:W2:Y:S01]  /*27760*/  LD.E R29, desc[UR6][R2.64+0xe4] ;  /* 0x0000e406021d7980 */ /* 0x004ea2000c101900 */
[C---:B------:R-:W-:Y:S02]  /*27770*/  R2UR UR4, R4.reuse ;  /* 0x00000000040472ca */ /* 0x040fe400000e0000 */
[C---:B------:R-:W-:Y:S02]  /*27780*/  R2UR UR5, R5.reuse ;  /* 0x00000000050572ca */ /* 0x040fe400000e0000 */
[----:B------:R-:W-:Y:S02]  /*27790*/  R2UR UR6, R4 ;  /* 0x00000000040672ca */ /* 0x000fe400000e0000 */
[----:B------:R-:W-:-:S09]  /*277a0*/  R2UR UR7, R5 ;  /* 0x00000000050772ca */ /* 0x000fd200000e0000 */
[----:B--2---:R2:W-:Y:S04]  /*277b0*/  ST.E desc[UR4][R2.64+0xe4], R29 ;  /* 0x0000e41d02007985 */ /* 0x0045e8000c101904 */
[----:B----4-:R-:W3:Y:S01]  /*277c0*/  LD.E R21, desc[UR6][R2.64+0xe8] ;  /* 0x0000e80602157980 */ /* 0x010ee2000c101900 */
        /* <DEDUP_REMOVED lines=400> */
[----:B----4-:R-:W-:Y:S04]  /*290d0*/  ST.E desc[UR4][R2.64+0x1f0], R27 ;  /* 0x0001f01b02007985 */ /* 0x010fe8000c101904 */
        /* <DEDUP_REMOVED lines=10> */
[----:B------:R-:W-:-:S02]  /*29180*/  R2UR UR7, R5 ;  /* 0x00000000050772ca */ /* 0x000fc400000e0000 */
[----:B------:R-:W-:Y:S02]  /*29190*/  R2UR UR52, R4 ;  /* 0x00000000043472ca */ /* 0x000fe400000e0000 */
[----:B------:R-:W-:-:S05]  /*291a0*/  R2UR UR53, R5 ;  /* 0x00000000053572ca */ /* 0x000fca00000e0000 */
[----:B--2---:R-:W-:Y:S04]  /*291b0*/  ST.E desc[UR4][R2.64+0x1f8], R21 ;  /* 0x0001f81502007985 */ /* 0x004fe8000c101904 */
[----:B0-----:R-:W2:Y:S01]  /*291c0*/  LD.E R25, desc[UR6][R2.64+0x1fc] ;  /* 0x0001fc0602197980 */ /* 0x001ea2000c101900 */
        /* <DEDUP_REMOVED lines=42> */
[----:B--2---:R0:W-:Y:S01]  /*29470*/  ST.E desc[UR4][R2.64+0x1fc], R25 ;  /* 0x0001fc1902007985 */ /* 0x0041e2000c101904 */
[C---:B------:R-:W-:Y:S02]  /*29480*/  R2UR UR4, R4.reuse ;  /* 0x00000000040472ca */ /* 0x040fe400000e0000 */
[C---:B------:R-:W-:Y:S01]  /*29490*/  R2UR UR5, R5.reuse ;  /* 0x00000000050572ca */ /* 0x040fe200000e0000 */
[----:B------:R-:W2:Y:S01]  /*294a0*/  LD.E R20, desc[UR52][R8.64] ;  /* 0x0000003408147980 */ /* 0x000ea2000c101900 */
[C---:B------:R-:W-:Y:S02]  /*294b0*/  R2UR UR52, R4.reuse ;  /* 0x00000000043472ca */ /* 0x040fe400000e0000 */
[----:B------:R-:W-:Y:S01]  /*294c0*/  R2UR UR53, R5 ;  /* 0x00000000053572ca */ /* 0x000fe200000e0000 */
[----:B------:R-:W3:Y:S01]  /*294d0*/  LD.E R24, desc[UR50][R2.64] ;  /* 0x0000003202187980 */ /* 0x000ee2000c101900 */
[----:B------:R-:W-:-:S02]  /*294e0*/  R2UR UR50, R4 ;  /* 0x00000000043272ca */ /* 0x000fc400000e0000 */
[C---:B------:R-:W-:Y:S01]  /*294f0*/  R2UR UR51, R5.reuse ;  /* 0x00000000053372ca */ /* 0x040fe200000e0000 */
[----:B0-----:R-:W3:Y:S01]  /*29500*/  LD.E R25, desc[UR48][R2.64+0x4] ;  /* 0x0000043002197980 */ /* 0x001ee2000c101900 */
[C---:B------:R-:W-:Y:S02]  /*29510*/  R2UR UR48, R4.reuse ;  /* 0x00000000043072ca */ /* 0x040fe400000e0000 */
[C---:B------:R-:W-:Y:S01]  /*29520*/  R2UR UR49, R5.reuse ;  /* 0x00000000053172ca */ /* 0x040fe200000e0000 */
[----:B------:R-:W3:Y:S01]  /*29530*/  LD.E R26, desc[UR46][R2.64+0x8] ;  /* 0x0000082e021a7980 */ /* 0x000ee2000c101900 */
[C---:B------:R-:W-:Y:S02]  /*29540*/  R2UR UR46, R4.reuse ;  /* 0x00000000042e72ca */ /* 0x040fe400000e0000 */
[----:B------:R-:W-:Y:S01]  /*29550*/  R2UR UR47, R5 ;  /* 0x00000000052f72ca */ /* 0x000fe200000e0000 */
[----:B------:R-:W3:Y:S01]  /*29560*/  LD.E R27, desc[UR34][R2.64+0xc] ;  /* 0x00000c22021b7980 */ /* 0x000ee2000c101900 */
[----:B------:R-:W-:-:S02]  /*29570*/  R2UR UR34, R4 ;  /* 0x00000000042272ca */ /* 0x000fc400000e0000 */
[C---:B------:R-:W-:Y:S01]  /*29580*/  R2UR UR35, R5.reuse ;  /* 0x00000000052372ca */ /* 0x040fe200000e0000 */
[----:B------:R-:W3:Y:S01]  /*29590*/  LD.E R28, desc[UR32][R2.64+0x10] ;  /* 0x00001020021c7980 */ /* 0x000ee2000c101900 */
        /* <DEDUP_REMOVED lines=304> */
[----:B------:R-:W-:Y:S01]  /*2a8a0*/  R2UR UR11, R5 ;  /* 0x00000000050b72ca */ /* 0x000fe200000e0000 */
        /* <DEDUP_REMOVED lines=21> */
[----:B------:R-:W3:Y:S01]  /*2aa00*/  LD.E R151, desc[UR10][R2.64+0x1fc] ;  /* 0x0001fc0a02977980 */ /* 0x000ee2000c101900 */
[----:B------:R-:W-:Y:S01]  /*2aa10*/  IMAD R6, R15, 0xc00, R6 ;  /* 0x00000c000f067824 */ /* 0x000fe200078e0206 */
[----:B--2---:R-:W-:-:S02]  /*2aa20*/  ISETP.NE.U32.AND P0, PT, R20, RZ, PT ;  /* 0x000000ff1400720c */ /* 0x004fc40003f05070 */
[----:B------:R-:W-:Y:S02]  /*2aa30*/  R2UR UR7, R7 ;  /* 0x00000000070772ca */ /* 0x000fe400000e0000 */
[----:B------:R-:W-:-:S09]  /*2aa40*/  R2UR UR6, R6 ;  /* 0x00000000060672ca */ /* 0x000fd200000e0000 */
[----:B------:R-:W-:Y:S01]  /*2aa50*/  VOTEU.ANY UP0, P0 ;  /* 0x00000000003f7886 */ /* 0x000fe20000000100 */
        /* <DEDUP_REMOVED lines=20> */
[----:B---3--:R-:W-:-:S06]  /*2aba0*/  WARPGROUP.ARRIVE ;  /* 0x00000000000079c5 */ /* 0x008fcc0000000000 */
[----:B------:R-:W-:Y:S01]  /*2abb0*/  HGMMA.64x256x16.F32.BF16 R24, R172, gdesc[UR4].tnspB, R24, UP0, gsb0 ;  /* 0x43e00004ac187df0 */ /* 0x000fe2000b801818 */
        /* <DEDUP_REMOVED lines=19> */
[----:B------:R-:W-:Y:S02]  /*2acf0*/  WARPGROUP.DEPBAR.LE gsb0, 0x0 ;  /* 0x00008000000079c5 */ /* 0x000fe40000010000 */
        /* <DEDUP_REMOVED lines=38> */
[----:B------:R-:W-:Y:S01]  /*2af60*/  R2UR UR7, R5 ;  /* 0x00000000050772ca */ /* 0x000fe200000e0000 */
[----:B------:R4:W-:Y:S04]  /*2af70*/  ST.E desc[UR8][R2.64+0x34], R37 ;  /* 0x0000342502007985 */ /* 0x0009e8000c101908 */
[----:B------:R4:W-:Y:S04]  /*2af80*/  ST.E desc[UR10][R2.64+0x38], R38 ;  /* 0x0000382602007985 */ /* 0x0009e8000c10190a */
[----:B------:R4:W-:Y:S04]  /*2af90*/  ST.E desc[UR12][R2.64+0x3c], R39 ;  /* 0x00003c2702007985 */ /* 0x0009e8000c10190c */
[----:B------:R4:W-:Y:S04]  /*2afa0*/  ST.E desc[UR14][R2.64+0x40], R40 ;  /* 0x0000402802007985 */ /* 0x0009e8000c10190e */
[----:B------:R4:W-:Y:S04]  /*2afb0*/  ST.E desc[UR16][R2.64+0x44], R41 ;  /* 0x0000442902007985 */ /* 0x0009e8000c101910 */
[----:B------:R4:W-:Y:S01]  /*2afc0*/  ST.E desc[UR18][R2.64+0x48], R42 ;  /* 0x0000482a02007985 */ /* 0x0009e2000c101912 */
[----:B------:R-:W-:-:S03]  /*2afd0*/  R2UR UR8, R4 ;  /* 0x00000000040872ca */ /* 0x000fc600000e0000 */
[----:B------:R4:W-:Y:S01]  /*2afe0*/  ST.E desc[UR20][R2.64+0x4c], R43 ;  /* 0x00004c2b02007985 */ /* 0x0009e2000c101914 */
[----:B------:R-:W-:-:S03]  /*2aff0*/  R2UR UR9, R5 ;  /* 0x00000000050972ca */ /* 0x000fc600000e0000 */
[----:B------:R4:W-:Y:S04]  /*2b000*/  ST.E desc[UR22][R2.64+0x50], R44 ;  /* 0x0000502c02007985 */ /* 0x0009e8000c101916 */
[----:B------:R4:W-:Y:S04]  /*2b010*/  ST.E desc[UR24][R2.64+0x54], R45 ;  /* 0x0000542d02007985 */ /* 0x0009e8000c101918 */
[----:B------:R4:W-:Y:S01]  /*2b020*/  ST.E desc[UR4][R2.64+0x58], R46 ;  /* 0x0000582e02007985 */ /* 0x0009e2000c101904 */
[C---:B------:R-:W-:Y:S02]  /*2b030*/  R2UR UR4, R4.reuse ;  /* 0x00000000040472ca */ /* 0x040fe400000e0000 */
[----:B------:R-:W-:Y:S01]  /*2b040*/  R2UR UR5, R5 ;  /* 0x00000000050572ca */ /* 0x000fe200000e0000 */
[----:B------:R4:W-:Y:S01]  /*2b050*/  ST.E desc[UR6][R2.64+0x5c], R47 ;  /* 0x00005c2f02007985 */ /* 0x0009e2000c101906 */
        /* <DEDUP_REMOVED lines=14> */
[----:B------:R4:W-:Y:S01]  /*2b140*/  ST.E desc[UR8][R2.64+0x60], R48 ;  /* 0x0000603002007985 */ /* 0x0009e2000c101908 */
[C---:B------:R-:W-:Y:S02]  /*2b150*/  R2UR UR22, R4.reuse ;  /* 0x00000000041672ca */ /* 0x040fe400000e0000 */
[C---:B------:R-:W-:Y:S01]  /*2b160*/  R2UR UR23, R5.reuse ;  /* 0x00000000051772ca */ /* 0x040fe200000e0000 */
[----:B------:R4:W-:Y:S01]  /*2b170*/  ST.E desc[UR4][R2.64+0x64], R49 ;  /* 0x0000643102007985 */ /* 0x0009e2000c101904 */
[C---:B------:R-:W-:Y:S02]  /*2b180*/  R2UR UR24, R4.reuse ;  /* 0x00000000041872ca */ /* 0x040fe400000e0000 */
[----:B------:R-:W-:Y:S02]  /*2b190*/  R2UR UR25, R5 ;  /* 0x00000000051972ca */ /* 0x000fe400000e0000 */
[----:B------:R-:W-:-:S02]  /*2b1a0*/  R2UR UR8, R4 ;  /* 0x00000000040872ca */ /* 0x000fc400000e0000 */
[C---:B------:R-:W-:Y:S02]  /*2b1b0*/  R2UR UR9, R5.reuse ;  /* 0x00000000050972ca */ /* 0x040fe400000e0000 */
[C---:B------:R-:W-:Y:S02]  /*2b1c0*/  R2UR UR4, R4.reuse ;  /* 0x00000000040472ca */ /* 0x040fe400000e0000 */
[----:B------:R-:W-:Y:S01]  /*2b1d0*/  R2UR UR5, R5 ;  /* 0x00000000050572ca */ /* 0x000fe200000e0000 */
        /* <DEDUP_REMOVED lines=8> */
[----:B------:R4:W-:Y:S04]  /*2b260*/  ST.E desc[UR20][R2.64+0x80], R56 ;  /* 0x0000803802007985 */ /* 0x0009e8000c101914 */
[----:B------:R4:W-:Y:S04]  /*2b270*/  ST.E desc[UR22][R2.64+0x84], R57 ;  /* 0x0000843902007985 */ /* 0x0009e8000c101916 */
[----:B------:R4:W-:Y:S01]  /*2b280*/  ST.E desc[UR24][R2.64+0x88], R58 ;  /* 0x0000883a02007985 */ /* 0x0009e2000c101918 */
[----:B------:R-:W-:-:S03]  /*2b290*/  R2UR UR10, R4 ;  /* 0x00000000040a72ca */ /* 0x000fc600000e0000 */
[----:B------:R4:W-:Y:S01]  /*2b2a0*/  ST.E desc[UR8][R2.64+0x8c], R59 ;  /* 0x00008c3b02007985 */ /* 0x0009e2000c101908 */
[C---:B------:R-:W-:Y:S02]  /*2b2b0*/  R2UR UR8, R4.reuse ;  /* 0x00000000040872ca */ /* 0x040fe400000e0000 */
[C---:B------:R-:W-:Y:S01]  /*2b2c0*/  R2UR UR9, R5.reuse ;  /* 0x00000000050972ca */ /* 0x040fe200000e0000 */
[----:B------:R4:W-:Y:S01]  /*2b2d0*/  ST.E desc[UR4][R2.64+0x90], R60 ;  /* 0x0000903c02007985 */ /* 0x0009e2000c101904 */
        /* <DEDUP_REMOVED lines=286> */
[----:B------:R-:W-:Y:S01]  /*2c4c0*/  R2UR UR11, R5 ;  /* 0x00000000050b72ca */ /* 0x000fe200000e0000 */
[----:B------:R4:W-:Y:S01]  /*2c4d0*/  ST.E desc[UR6][R2.64+0x1f8], R150 ;  /* 0x0001f89602007985 */ /* 0x0009e2000c101906 */
[----:B------:R-:W-:-:S03]  /*2c4e0*/  R2UR UR6, R4 ;  /* 0x00000000040672ca */ /* 0x000fc600000e0000 */
[----:B------:R4:W-:Y:S01]  /*2c4f0*/  ST.E desc[UR8][R2.64+0x1fc], R151 ;  /* 0x0001fc9702007985 */ /* 0x0009e2000c101908 */
[----:B------:R-:W-:-:S03]  /*2c500*/  R2UR UR8, R4 ;  /* 0x00000000040872ca */ /* 0x000fc600000e0000 */
[----:B------:R-:W-:Y:S01]  /*2c510*/  ST.E desc[UR52][R8.64], R13 ;  /* 0x0000000d08007985 */ /* 0x000fe2000c101934 */
[C---:B------:R-:W-:Y:S02]  /*2c520*/  R2UR UR9, R5.reuse ;  /* 0x00000000050972ca */ /* 0x040fe400000e0000 */
[C---:B------:R-:W-:Y:S01]  /*2c530*/  R2UR UR7, R5.reuse ;  /* 0x00000000050772ca */ /* 0x040fe200000e0000 */
[----:B0-----:R-:W4:Y:S01]  /*2c540*/  LD.E R24, desc[UR50][R2.64] ;  /* 0x0000003202187980 */ /* 0x001f22000c101900 */
[C---:B------:R-:W-:Y:S02]  /*2c550*/  R2UR UR4, R4.reuse ;  /* 0x00000000040472ca */ /* 0x040fe400000e0000 */
[C---:B------:R-:W-:Y:S01]  /*2c560*/  R2UR UR5, R5.reuse ;  /* 0x00000000050572ca */ /* 0x040fe200000e0000 */
[----:B-1----:R-:W4:Y:S01]  /*2c570*/  LD.E R25, desc[UR48][R2.64+0x4] ;  /* 0x0000043002197980 */ /* 0x002f22000c101900 */
[C---:B------:R-:W-:Y:S02]  /*2c580*/  R2UR UR52, R4.reuse ;  /* 0x00000000043472ca */ /* 0x040fe400000e0000 */
[----:B------:R-:W-:Y:S01]  /*2c590*/  R2UR UR53, R5 ;  /* 0x00000000053572ca */ /* 0x000fe200000e0000 */
[----:B--2---:R-:W2:Y:S01]  /*2c5a0*/  LD.E R26, desc[UR46][R2.64+0x8] ;  /* 0x0000082e021a7980 */ /* 0x004ea2000c101900 */
[----:B------:R-:W-:-:S02]  /*2c5b0*/  R2UR UR50, R4 ;  /* 0x00000000043272ca */ /* 0x000fc400000e0000 */
[C---:B------:R-:W-:Y:S01]  /*2c5c0*/  R2UR UR51, R5.reuse ;  /* 0x00000000053372ca */ /* 0x040fe200000e0000 */
[----:B---3--:R-:W2:Y:S01]  /*2c5d0*/  LD.E R27, desc[UR34][R2.64+0xc] ;  /* 0x00000c22021b7980 */ /* 0x008ea2000c101900 */
[C---:B------:R-:W-:Y:S02]  /*2c5e0*/  R2UR UR48, R4.reuse ;  /* 0x00000000043072ca */ /* 0x040fe400000e0000 */
[C---:B------:R-:W-:Y:S01]  /*2c5f0*/  R2UR UR49, R5.reuse ;  /* 0x00000000053172ca */ /* 0x040fe200000e0000 */
[----:B----4-:R-:W2:Y:S01]  /*2c600*/  LD.E R28, desc[UR32][R2.64+0x10] ;  /* 0x00001020021c7980 */ /* 0x010ea2000c101900 */
        /* <DEDUP_REMOVED lines=331> */
[----:B------:R-:W-:-:S02]  /*2dac0*/  VIADD R20, R6, 0x80 ;  /* 0x0000008006147836 */ /* 0x000fc40000000000 */
[----:B------:R-:W-:-:S03]  /*2dad0*/  IMAD.MOV.U32 R21, RZ, RZ, R7 ;  /* 0x000000ffff157224 */ /* 0x000fc600078e0007 */
[----:B------:R-:W-:Y:S02]  /*2dae0*/  R2UR UR6, R20 ;  /* 0x00000000140672ca */ /* 0x000fe400000e0000 */
[----:B------:R-:W-:Y:S02]  /*2daf0*/  R2UR UR7, R21 ;  /* 0x00000000150772ca */ /* 0x000fe400000e0000 */
        /* <DEDUP_REMOVED lines=18> */
[----:B------:R-:W-:Y:S02]  /*2dc20*/  R2UR UR24, R4 ;  /* 0x00000000041872ca */ /* 0x000fe400000e0000 */
[----:B------:R-:W-:Y:S01]  /*2dc30*/  R2UR UR25, R5 ;  /* 0x00000000051972ca */ /* 0x000fe200000e0000 */
[----:B--2---:R-:W-:-:S06]  /*2dc40*/  WARPGROUP.ARRIVE ;  /* 0x00000000000079c5 */ /* 0x004fcc0000000000 */
        /* <DEDUP_REMOVED lines=3087> */
[----:B------:R-:W-:Y:S01]  /*39d40*/  VIADD R6, R6, 0x280 ;  /* 0x0000028006067836 */ /* 0x000fe20000000000 */
        /* <DEDUP_REMOVED lines=29> */
[----:B------:R-:W-:Y:S01]  /*39f20*/  R2UR UR29, R5 ;  /* 0x00000000051d72ca */ /* 0x000fe200000e0000 */
[----:B------:R-:W-:-:S02]  /*39f30*/  WARPGROUP.DEPBAR.LE gsb0, 0x0 ;  /* 0x00008000000079c5 */ /* 0x000fc40000010000 */
[----:B------:R-:W-:Y:S01]  /*39f40*/  ST.E desc[UR4][R2.64], R24 ;  /* 0x0000001802007985 */ /* 0x000fe2000c101904 */
[C---:B------:R-:W-:Y:S02]  /*39f50*/  R2UR UR4, R4.reuse ;  /* 0x00000000040472ca */ /* 0x040fe400000e0000 */
[C---:B------:R-:W-:Y:S01]  /*39f60*/  R2UR UR5, R5.reuse ;  /* 0x00000000050572ca */ /* 0x040fe200000e0000 */
[----:B------:R-:W-:Y:S01]  /*39f70*/  ST.E desc[UR6][R2.64+0x4], R25 ;  /* 0x0000041902007985 */ /* 0x000fe2000c101906 */
        /* <DEDUP_REMOVED lines=358> */
[----:B------:R0:W-:Y:S04]  /*3b5e0*/  ST.E desc[UR26][R8.64], R13 ;  /* 0x0000000d08007985 */ /* 0x0001e8000c10191a */
        /* <DEDUP_REMOVED lines=17> */
[----:B---3--:R-:W-:Y:S04]  /*3b700*/  ST.E desc[UR4][R2.64+0x8], R21 ;  /* 0x0000081502007985 */ /* 0x008fe8000c101904 */
        /* <DEDUP_REMOVED lines=36> */
[----:B---3--:R-:W3:Y:S01]  /*3b950*/  LD.E R13, desc[UR6][R2.64+0x24] ;  /* 0x00002406020d7980 */ /* 0x008ee2000c101900 */
        /* <DEDUP_REMOVED lines=655> */
[C---:B------:R-:W-:Y:S01]  /*3e250*/  R2UR UR27, R5.reuse ;  /* 0x00000000051b72ca */ /* 0x040fe200000e0000 */
[----:B--2---:R2:W-:Y:S01]  /*3e260*/  ST.E desc[UR4][R2.64+0x1c8], R15 ;  /* 0x0001c80f02007985 */ /* 0x0045e2000c101904 */
[C---:B------:R-:W-:Y:S02]  /*3e270*/  R2UR UR4, R4.reuse ;  /* 0x00000000040472ca */ /* 0x040fe400000e0000 */
[----:B------:R-:W-:Y:S01]  /*3e280*/  R2UR UR5, R5 ;  /* 0x00000000050572ca */ /* 0x000fe200000e0000 */
[----:B------:R-:W3:Y:S04]  /*3e290*/  LD.E R39, desc[UR28][R2.64+0x1fc] ;  /* 0x0001fc1c02277980 */ /* 0x000ee8000c101900 */
[----:B0-----:R-:W4:Y:S04]  /*3e2a0*/  LD.E R9, desc[UR6][R2.64+0x1d0] ;  /* 0x0001d00602097980 */ /* 0x001f28000c101900 */
[----:B-1----:R-:W4:Y:S04]  /*3e2b0*/  LD.E R13, desc[UR8][R2.64+0x1d4] ;  /* 0x0001d408020d7980 */ /* 0x002f28000c101900 */
[----:B------:R-:W4:Y:S04]  /*3e2c0*/  LD.E R7, desc[UR4][R2.64+0x1cc] ;  /* 0x0001cc0402077980 */ /* 0x000f28000c101900 */
[----:B--2---:R-:W2:Y:S04]  /*3e2d0*/  LD.E R15, desc[UR10][R2.64+0x1d8] ;  /* 0x0001d80a020f7980 */ /* 0x004ea8000c101900 */
        /* <DEDUP_REMOVED lines=34> */
[----:B---3--:R-:W-:Y:S04]  /*3e500*/  ST.E desc[UR28][R2.64+0x1fc], R39 ;  /* 0x0001fc2702007985 */ /* 0x008fe8000c10191c */
[----:B----4-:R-:W-:Y:S04]  /*3e510*/  ST.E desc[UR4][R2.64+0x1cc], R7 ;  /* 0x0001cc0702007985 */ /* 0x010fe8000c101904 */
[----:B------:R0:W-:Y:S04]  /*3e520*/  ST.E desc[UR6][R2.64+0x1d0], R9 ;  /* 0x0001d00902007985 */ /* 0x0001e8000c101906 */
[----:B------:R1:W-:Y:S04]  /*3e530*/  ST.E desc[UR8][R2.64+0x1d4], R13 ;  /* 0x0001d40d02007985 */ /* 0x0003e8000c101908 */
[----:B--2---:R2:W-:Y:S04]  /*3e540*/  ST.E desc[UR10][R2.64+0x1d8], R15 ;  /* 0x0001d80f02007985 */ /* 0x0045e8000c10190a */
        /* <DEDUP_REMOVED lines=8> */
[----:B0-----:R-:W1:Y:S01]  /*3e5d0*/  LDL.64 R8, [R0+0x58] ;  /* 0x0000580000087983 */ /* 0x001e620000100a00 */
[----:B------:R-:W-:-:S02]  /*3e5e0*/  R2UR UR4, R4 ;  /* 0x00000000040472ca */ /* 0x000fc400000e0000 */
[----:B------:R-:W-:Y:S01]  /*3e5f0*/  R2UR UR5, R5 ;  /* 0x00000000050572ca */ /* 0x000fe200000e0000 */
[----:B------:R-:W3:-:S12]  /*3e600*/  LDL.64 R6, [R0] ;  /* 0x0000000000067983 */ /* 0x000ed80000100a00 */
[----:B-1----:R-:W4:Y:S01]  /*3e610*/  LD.E R13, desc[UR4][R8.64] ;  /* 0x00000004080d7980 */ /* 0x002f22000c101900 */
[----:B------:R-:W-:Y:S02]  /*3e620*/  R2UR UR4, R4 ;  /* 0x00000000040472ca */ /* 0x000fe400000e0000 */
[----:B------:R-:W-:Y:S01]  /*3e630*/  R2UR UR5, R5 ;  /* 0x00000000050572ca */ /* 0x000fe200000e0000 */
[----:B------:R-:W-:-:S12]  /*3e640*/  BSSY B2, `(.L_x_11223) ;  /* 0x0000006000027945 */ /* 0x000fd80003800000 */
[----:B---3--:R2:W5:Y:S01]  /*3e650*/  LD.E R6, desc[UR4][R6.64] ;  /* 0x0000000406067980 */ /* 0x008562000c101900 */
[----:B----4-:R-:W-:-:S04]  /*3e660*/  LOP3.LUT R13, R13, 0x1, RZ, 0xfc, !PT ;  /* 0x000000010d0d7812 */ /* 0x010fc800078efcff */
[----:B------:R-:W-:-:S13]  /*3e670*/  ISETP.NE.AND P0, PT, R13, 0x3, PT ;  /* 0x000000030d00780c */ /* 0x000fda0003f05270 */
[----:B--2---:R-:W-:Y:S05]  /*3e680*/  @!P0 BRA `(.L_x_11224) ;  /* 0x0000000000048947 */ /* 0x004fea0003800000 */
[----:B------:R-:W-:Y:S01]  /*3e690*/  BPT.TRAP 0x1 ;  /* 0x000000040000795c */ /* 0x000fe20000300000 */
.L_x_11224:
[----:B------:R-:W-:Y:S05]  /*3e6a0*/  BSYNC B2 ;  /* 0x0000000000027941 */ /* 0x000fea0003800000 */
.L_x_11223:
[C---:B------:R-:W-:Y:S02]  /*3e6b0*/  R2UR UR6, R4.reuse ;  /* 0x00000000040672ca */ /* 0x040fe400000e0000 */
[C---:B------:R-:W-:Y:S02]  /*3e6c0*/  R2UR UR7, R5.reuse ;  /* 0x00000000050772ca */ /* 0x040fe400000e0000 */
[----:B------:R-:W-:Y:S02]  /*3e6d0*/  R2UR UR4, R4 ;  /* 0x00000000040472ca */ /* 0x000fe400000e0000 */
[----:B------:R-:W-:-:S09]  /*3e6e0*/  R2UR UR5, R5 ;  /* 0x00000000050572ca */ /* 0x000fd200000e0000 */
[----:B------:R-:W2:Y:S04]  /*3e6f0*/  LD.E.64 R2, desc[UR6][R8.64+0x20] ;  /* 0x0000200608027980 */ /* 0x000ea8000c101b00 */
[----:B------:R-:W3:Y:S01]  /*3e700*/  LD.E R0, desc[UR4][R8.64+0xc] ;  /* 0x00000c0408007980 */ /* 0x000ee2000c101900 */
[----:B------:R-:W-:Y:S01]  /*3e710*/  IMAD.MOV.U32 R15, RZ, RZ, 0x0 ;  /* 0x00000000ff0f7424 */ /* 0x000fe200078e00ff */
[----:B--2---:R-:W-:-:S05]  /*3e720*/  MOV R3, R2 ;  /* 0x0000000200037202 */ /* 0x004fca0000000f00 */
[----:B-----5:R-:W-:-:S05]  /*3e730*/  IMAD R3, R6, 0x8, R3 ;  /* 0x0000000806037824 */ /* 0x020fca00078e0203 */
[----:B---3--:R-:W-:-:S04]  /*3e740*/  PRMT R0, R0, 0x654, R3 ;  /* 0x0000065400007816 */ /* 0x008fc80000000003 */
[----:B------:R0:W-:Y:S02]  /*3e750*/  SYNCS.ARRIVE.TRANS64.RED.A1T0 RZ, [R0+URZ], RZ ;  /* 0x000000ff00ff79a7 */ /* 0x0001e4000810043f */
[----:B0-----:R-:W-:Y:S05]  /*3e760*/  RET.REL.NODEC R14 `(_ZN7cutlass13device_kernelIN5flash11enable_sm90INS1_16FlashAttnFwdSm90INS1_25CollectiveMainloopFwdSm90ILi2EN4cute5tupleIJNS5_1CILi1EEES8_S8_EEENS6_IJNS7_ILi128EEENS7_ILi96EEENS7_ILi64EEEEEELi256ENS_10bfloat16_tEfNS_4arch4Sm90ELb0ELb1ELb1ELb0ELb1ELb0ELb0ELb1ELb0ELb1ELb0ELb0EEENS1_21CollectiveEpilogueFwdINS6_IJSA_NS7_ILi256EEESB_EEES9_SE_SG_Li256ELb0ELb1ELb0ELb0EEENS1_30DynamicPersistentTileSchedulerILi256ELi128ELb0ELb1ELb1EEEEEEEEEvNT_6ParamsE) ;  /* 0xfffffc180e247950 */ /* 0x001fea0003c3ffff */
.L_x_11199:
[----:B0-----:R0:W1:Y:S02]  /*3e770*/  SYNCS.PHASECHK.TRANS64.TRYWAIT P0, [R2+URZ], R3 ;  /* 0x00000003020075a7 */ /* 0x001064000800017f */
[----:B-1----:R-:W-:Y:S05]  /*3e780*/  @!P0 NANOSLEEP.SYNCS 0x989680 ;  /* 0x009896800000895d */ /* 0x002fea0003900000 */
[----:B------:R-:W1:Y:S02]  /*3e790*/  @!P0 SYNCS.PHASECHK.TRANS64 P0, [R2+URZ], R3 ;  /* 0x00000003020085a7 */ /* 0x000e64000800007f */
[----:B-1----:R-:W-:Y:S05]  /*3e7a0*/  @!P0 BRA `(.L_x_11199) ;  /* 0xfffffffc00f08947 */ /* 0x002fea000383ffff */
[----:B------:R-:W-:Y:S05]  /*3e7b0*/  BRA `(.L_x_11198) ;  /* 0xfffffe2800787947 */ /* 0x000fea000383ffff */
.L_x_11222:
[----:B0-----:R0:W1:Y:S02]  /*3e7c0*/  SYNCS.PHASECHK.TRANS64.TRYWAIT P0, [R7+URZ], R8 ;  /* 0x00000008070075a7 */ /* 0x001064000800017f */
[----:B-1----:R-:W-:Y:S05]  /*3e7d0*/  @!P0 NANOSLEEP.SYNCS 0x989680 ;  /* 0x009896800000895d */ /* 0x002fea0003900000 */
[----:B------:R-:W1:Y:S02]  /*3e7e0*/  @!P0 SYNCS.PHASECHK.TRANS64 P0, [R7+URZ], R8 ;  /* 0x00000008070085a7 */ /* 0x000e64000800007f */
[----:B-1----:R-:W-:Y:S05]  /*3e7f0*/  @!P0 BRA `(.L_x_11222) ;  /* 0xfffffffc00f08947 */ /* 0x002fea000383ffff */
[----:B------:R-:W-:Y:S05]  /*3e800*/  BRA `(.L_x_11221) ;  /* 0xfffffe78003c7947 */ /* 0x000fea000383ffff */
.L_x_11225:
        /* <DEDUP_REMOVED lines=15> */
.L_x_15669:


//--------------------- .text._ZN7cutlass13device_kernelIN5flash11enable_sm90INS1_16FlashAttnFwdSm90INS1_25CollectiveMainloopFwdSm90ILi2EN4cute5tupleIJNS5_1CILi1EEES8_S8_EEENS6_IJNS7_ILi128EEENS7_ILi96EEENS7_ILi64EEEEEELi256ENS_10bfloat16_tEfNS_4arch4Sm90ELb0ELb1ELb1ELb0ELb1ELb0ELb1ELb1ELb0ELb1ELb0ELb0EEENS1_21CollectiveEpilogueFwdINS6_IJSA_NS7_ILi256EEESB_EEES9_SE_SG_Li256ELb0ELb1ELb0ELb0EEENS1_30DynamicPersistentTileSchedulerILi256ELi128ELb0ELb1ELb1EEEEEEEEEvNT_6ParamsE --------------------------
	.section	.text._ZN7cutlass13device_kernelIN5flash11enable_sm90INS1_16FlashAttnFwdSm90INS1_25CollectiveMainloopFwdSm90ILi2EN4cute5tupleIJNS5_1CILi1EEES8_S8_EEENS6_IJNS7_ILi128EEENS7_ILi96EEENS7_ILi64EEEEEELi256ENS_10bfloat16_tEfNS_4arch4Sm90ELb0ELb1ELb1ELb0ELb1ELb0ELb1ELb1ELb0ELb1ELb0ELb0EEENS1_21CollectiveEpilogueFwdINS6_IJSA_NS7_ILi256EEESB_EEES9_SE_SG_Li256ELb0ELb1ELb0ELb0EEENS1_30DynamicPersistentTileSchedulerILi256ELi128ELb0ELb1ELb1EEEEEEEEEvNT_6ParamsE,"ax",@progbits
	.align	128
.text._ZN7cutlass13device_kernelIN5flash11enable_sm90INS1_16FlashAttnFwdSm90INS1_25CollectiveMainloopFwdSm90ILi2EN4cute5tupleIJNS5_1CILi1EEES8_S8_EEENS6_IJNS7_ILi128EEENS7_ILi96EEENS7_ILi64EEEEEELi256ENS_10bfloat16_tEfNS_4arch4Sm90ELb0ELb1ELb1ELb0ELb1ELb0ELb1ELb1ELb0ELb1ELb0ELb0EEENS1_21CollectiveEpilogueFwdINS6_IJSA_NS7_ILi256EEESB_EEES9_SE_SG_Li256ELb0ELb1ELb0ELb0EEENS1_30DynamicPersistentTileSchedulerILi256ELi128ELb0ELb1ELb1EEEEEEEEEvNT_6ParamsE:
        .type           _ZN7cutlass13device_kernelIN5flash11enable_sm90INS1_16FlashAttnFwdSm90INS1_25CollectiveMainloopFwdSm90ILi2EN4cute5tupleIJNS5_1CILi1EEES8_S8_EEENS6_IJNS7_ILi128EEENS7_ILi96EEENS7_ILi64EEEEEELi256ENS_10bfloat16_tEfNS_4arch4Sm90ELb0ELb1ELb1ELb0ELb1ELb0ELb1ELb1ELb0ELb1ELb0ELb0EEENS1_21CollectiveEpilogueFwdINS6_IJSA_NS7_ILi256EEESB_EEES9_SE_SG_Li256ELb0ELb1ELb0ELb0EEENS1_30DynamicPersistentTileSchedulerILi256ELi128ELb0ELb1ELb1EEEEEEEEEvNT_6ParamsE,@function
        .size           _ZN7cutlass13device_kernelIN5flash11enable_sm90INS1_16FlashAttnFwdSm90INS1_25CollectiveMainloopFwdSm90ILi2EN4cute5tupleIJNS5_1CILi1EEES8_S8_EEENS6_IJNS7_ILi128EEENS7_ILi96EEENS7_ILi64EEEEEELi256ENS_10bfloat16_tEfNS_4arch4Sm90ELb0ELb1ELb1ELb0ELb1ELb0ELb1ELb1ELb0ELb1ELb0ELb0EEENS1_21CollectiveEpilogueFwdINS6_IJSA_NS7_ILi256EEESB_EEES9_SE_SG_Li256ELb0ELb1ELb0ELb0EEENS1_30DynamicPersistentTileSchedulerILi256ELi128ELb0ELb1ELb1EEEEEEEEEvNT_6ParamsE,(.L_x_15671 - _ZN7cutlass13device_kernelIN5flash11enable_sm90INS1_16FlashAttnFwdSm90INS1_25CollectiveMainloopFwdSm90ILi2EN4cute5tupleIJNS5_1CILi1EEES8_S8_EEENS6_IJNS7_ILi128EEENS7_ILi96EEENS7_ILi64EEEEEELi256ENS_10bfloat16_tEfNS_4arch4Sm90ELb0ELb1ELb1ELb0ELb1ELb0ELb1ELb1ELb0ELb1ELb0ELb0EEENS1_21CollectiveEpilogueFwdINS6_IJSA_NS7_ILi256EEESB_EEES9_SE_SG_Li256ELb0ELb1ELb0ELb0EEENS1_30DynamicPersistentTileSchedulerILi256ELi128ELb0ELb1ELb1EEEEEEEEEvNT_6ParamsE)
        .other          _ZN7cutlass13device_kernelIN5flash11enable_sm90INS1_16FlashAttnFwdSm90INS1_25CollectiveMainloopFwdSm90ILi2EN4cute5tupleIJNS5_1CILi1EEES8_S8_EEENS6_IJNS7_ILi128EEENS7_ILi96EEENS7_ILi64EEEEEELi256ENS_10bfloat16_tEfNS_4arch4Sm90ELb0ELb1ELb1ELb0ELb1ELb0ELb1ELb1ELb0ELb1ELb0ELb0EEENS1_21CollectiveEpilogueFwdINS6_IJSA_NS7_ILi256EEESB_EEES9_SE_SG_Li256ELb0ELb1ELb0ELb0EEENS1_30DynamicPersistentTileSchedulerILi256ELi128ELb0ELb1ELb1EEEEEEEEEvNT_6ParamsE,@"STO_CUDA_ENTRY STV_DEFAULT"
_ZN7cutlass13device_kernelIN5flash11enable_sm90INS1_16FlashAttnFwdSm90INS1_25CollectiveMainloopFwdSm90ILi2EN4cute5tupleIJNS5_1CILi1EEES8_S8_EEENS6_IJNS7_ILi128EEENS7_ILi96EEENS7_ILi64EEEEEELi256ENS_10bfloat16_tEfNS_4arch4Sm90ELb0ELb1ELb1ELb0ELb1ELb0ELb1ELb1ELb0ELb1ELb0ELb0EEENS1_21CollectiveEpilogueFwdINS6_IJSA_NS7_ILi256EEESB_EEES9_SE_SG_Li256ELb0ELb1ELb0ELb0EEENS1_30DynamicPersistentTileSchedulerILi256ELi128ELb0ELb1ELb1EEEEEEEEEvNT_6ParamsE:
        /* <DEDUP_REMOVED lines=25> */
[----:B------:R1:W0:Y:S01]  /*0190*/  @!UP0 SYNCS.EXCH.64 URZ, [UR8+0x32400], UR4 ;  /* 0x03240004083f85b2 */ /* 0x0002220008000100 */
[----:B------:R1:W3:Y:S05]  /*01a0*/  @!UP1 SYNCS.EXCH.64 URZ, [UR8+0x32410], UR4 ;  /* 0x03241004083f95b2 */ /* 0x0002ea0008000100 */
[----:B------:R1:W4:Y:S02]  /*01b0*/  @!UP2 SYNCS.EXCH.64 URZ, [UR8+0x32420], UR6 ;  /* 0x03242006083fa5b2 */ /* 0x0003240008000100 */
        /* <DEDUP_REMOVED lines=15> */
[----:B------:R1:W0:Y:S01]  /*02b0*/  SYNCS.EXCH.64 URZ, [UR8+0x32440], UR6 ;  /* 0x03244006083f75b2 */ /* 0x0002220008000100 */
[----:B------:R1:W0:Y:S01]  /*02c0*/  SYNCS.EXCH.64 URZ, [UR8+0x32438], UR4 ;  /* 0x03243804083f75b2 */ /* 0x0002220008000100 */
[----:B------:R1:W0:Y:S01]  /*02d0*/  SYNCS.EXCH.64 URZ, [UR8+0x32448], UR6 ;  /* 0x03244806083f75b2 */ /* 0x0002220008000100 */
[----:B------:R-:W-:Y:S01]  /*02e0*/  NOP ;  /* 0x0000000000007918 */ /* 0x000fe20000000000 */
.L_x_11226:
        /* <DEDUP_REMOVED lines=22> */
.L_x_11227:
        /* <DEDUP_REMOVED lines=18> */
.L_x_11228:
        /* <DEDUP_REMOVED lines=22> */
.L_x_11229:
        /* <DEDUP_REMOVED lines=23> */
.L_x_11230:
[----:B-1----:R-:W-:Y:S01]  /*0840*/  ULDC UR4, c[0x0][0x20] ;  /* 0x0000080000047ab9 */ /* 0x002fe20000000800 */
[----:B------:R-:W-:Y:S01]  /*0850*/  UISETP.NE.AND UP0, UPT, UR9, URZ, UPT ;  /* 0x0000003f0900728c */ /* 0x000fe2000bf05270 */
[----:B------:R-:W-:Y:S01]  /*0860*/  IADD3 R16, P0, R1, UR4, RZ ;  /* 0x0000000401107c10 */ /* 0x000fe2000ff1e0ff */
[----:B------:R-:W-:Y:S01]  /*0870*/  UMOV UR4, 0x1 ;  /* 0x0000000100047882 */ /* 0x000fe20000000000 */
[----:B------:R-:W-:Y:S01]  /*0880*/  ULDC UR5, c[0x0][0x24] ;  /* 0x0000090000057ab9 */ /* 0x000fe20000000800 */
[----:B------:R-:W-:Y:S01]  /*0890*/  USEL UR4, UR4, 0x2, !UP0 ;  /* 0x0000000204047887 */ /* 0x000fe2000c000000 */
[----:B------:R-:W-:Y:S01]  /*08a0*/  IADD3 R2, P1, R16, 0x50, RZ ;  /* 0x0000005010027810 */ /* 0x000fe20007f3e0ff */
[----:B------:R-:W-:Y:S01]  /*08b0*/  IMAD.X R17, RZ, RZ, UR5, P0 ;  /* 0x00000005ff117e24 */ /* 0x000fe200080e06ff */
[----:B------:R-:W-:Y:S01]  /*08c0*/  PLOP3.LUT P2, PT, PT, PT, UP0, 0x80, 0x0 ;  /* 0x000000000000781c */ /* 0x000fe20003f4f008 */
[----:B------:R-:W-:Y:S01]  /*08d0*/  NOP ;  /* 0x0000000000007918 */ /* 0x000fe20000000000 */
[----:B------:R-:W-:Y:S01]  /*08e0*/  ULDC.64 UR36, c[0x0][0x208] ;  /* 0x0000820000247ab9 */ /* 0x000fe20000000a00 */
[----:B------:R1:W-:Y:S01]  /*08f0*/  STL [R1+0x454], R2 ;  /* 0x0004540201007387 */ /* 0x0003e20000100800 */
[----:B------:R-:W-:-:S05]  /*0900*/  IMAD.X R3, RZ, RZ, R17, P1 ;  /* 0x000000ffff037224 */ /* 0x000fca00008e0611 */
[----:B------:R0:W-:Y:S01]  /*0910*/  STL [R1+0x450], R3 ;  /* 0x0004500301007387 */ /* 0x0001e20000100800 */
[----:B-1----:R-:W-:-:S05]  /*0920*/  IMAD.U32 R2, RZ, RZ, UR4 ;  /* 0x00000004ff027e24 */ /* 0x002fca000f8e00ff */
[----:B------:R1:W-:Y:S01]  /*0930*/  STL [R1+0x45c], R2 ;  /* 0x00045c0201007387 */ /* 0x0003e20000100800 */
[----:B0-234-:R-:W-:Y:S06]  /*0940*/  BAR.SYNC.DEFER_BLOCKING 0x0 ;  /* 0x0000000000007b1d */ /* 0x01dfec0000010000 */
[----:B------:R-:W-:Y:S05]  /*0950*/  @!P2 BRA `(.L_x_11231) ;  /* 0x00000220000ca947 */ /* 0x000fea0003800000 */
.L_x_11232:
[----:B------:R-:W-:-:S08]  /*0960*/  NOP ;  /* 0x0000000000007918 */ /* 0x000fd00000000000 */
[----:B------:R-:W0:Y:S02]  /*0970*/  USETMAXREG.TRY_ALLOC.CTAPOOL UP0, 0xe8 ;  /* 0x000000e8000079c8 */ /* 0x000e240008000600 */
[----:B0-----:R-:W-:-:S13]  /*0980*/  PLOP3.LUT P0, PT, PT, PT, UP0, 0x80, 0x0 ;  /* 0x000000000000781c */ /* 0x001fda0003f0f008 */
[----:B------:R-:W-:Y:S05]  /*0990*/  @!P0 BRA `(.L_x_11232) ;  /* 0xfffffffc00f08947 */ /* 0x000fea000383ffff */
[----:B------:R-:W0:Y:S08]  /*09a0*/  S2UR UR5, SR_CTAID.X ;  /* 0x00000000000579c3 */ /* 0x000e300000002500 */
[----:B------:R-:W-:Y:S08]  /*09b0*/  BAR.ARV 0x4, 0x180 ;  /* 0x0106000000007b1d */ /* 0x000ff00000002000 */
[----:B------:R-:W-:Y:S08]  /*09c0*/  BAR.ARV 0x8, 0x180 ;  /* 0x0206000000007b1d */ /* 0x000ff00000002000 */
[----:B------:R-:W0:Y:S01]  /*09d0*/  LDC R0, c[0x0][0xd38] ;  /* 0x00034e00ff007b82 */ /* 0x000e220000000800 */
[----:B------:R-:W-:Y:S01]  /*09e0*/  ISETP.NE.AND P0, PT, R12, 0x1, PT ;  /* 0x000000010c00780c */ /* 0x000fe20003f05270 */
[----:B------:R2:W-:-:S12]  /*09f0*/  STL.64 [R1+0x1f8], RZ ;  /* 0x0001f8ff01007387 */ /* 0x0005d80000100a00 */
[----:B------:R-:W-:Y:S06]  /*0a00*/  @!P0 BAR.ARV 0x9, 0x100 ;  /* 0x0244000000008b1d */ /* 0x000fec0000002000 */
[C---:B------:R-:W-:Y:S02]  /*0a10*/  IADD3 R208, P1, R16.reuse, 0x1f8, RZ ;  /* 0x000001f810d07810 */ /* 0x040fe40007f3e0ff */
[----:B------:R-:W-:Y:S01]  /*0a20*/  IADD3 R216, P2, R16, 0x204, RZ ;  /* 0x0000020410d87810 */ /* 0x000fe20007f5e0ff */
[----:B------:R2:W-:Y:S01]  /*0a30*/  STL [R1+0x200], RZ ;  /* 0x000200ff01007387 */ /* 0x0005e20000100800 */
[----:B0-----:R-:W-:Y:S01]  /*0a40*/  ISETP.LE.AND P0, PT, R0, UR5, PT ;  /* 0x0000000500007c0c */ /* 0x001fe2000bf03270 */
[----:B------:R-:W-:-:S02]  /*0a50*/  IMAD.X R209, RZ, RZ, R17, P1 ;  /* 0x000000ffffd17224 */ /* 0x000fc400008e0611 */
[----:B------:R2:W-:Y:S01]  /*0a60*/  STL [R1+0x204], RZ ;  /* 0x000204ff01007387 */ /* 0x0005e20000100800 */
[----:B------:R-:W-:-:S09]  /*0a70*/  IMAD.X R211, RZ, RZ, R17, P2 ;  /* 0x000000ffffd37224 */ /* 0x000fd200010e0611 */
[----:B--2---:R-:W-:Y:S05]  /*0a80*/  @P0 EXIT ;  /* 0x000000000000094d */ /* 0x004fea0003800000 */
[----:B-1----:R-:W0:Y:S01]  /*0a90*/  S2R R2, SR_TID.X ;  /* 0x0000000000027919 */ /* 0x002e220000002100 */
[----:B------:R-:W1:Y:S01]  /*0aa0*/  S2UR UR9, SR_CgaCtaId ;  /* 0x00000000000979c3 */ /* 0x000e620000008800 */
[----:B------:R-:W-:Y:S01]  /*0ab0*/  UMOV UR42, 0x400 ;  /* 0x00000400002a7882 */ /* 0x000fe20000000000 */
[----:B------:R-:W-:Y:S01]  /*0ac0*/  IMAD.MOV.U32 R179, RZ, RZ, 0x2 ;  /* 0x00000002ffb37424 */ /* 0x000fe200078e00ff */
[C---:B------:R-:W-:Y:S01]  /*0ad0*/  IADD3 R205, -R12.reuse, 0xb, RZ ;  /* 0x0000000b0ccd7810 */ /* 0x040fe20007ffe1ff */
[----:B------:R-:W-:-:S04]  /*0ae0*/  VIADD R206, R12, 0x8 ;  /* 0x000000080cce7836 */ /* 0x000fc80000000000 */
[----:B------:R-:W2:Y:S01]  /*0af0*/  S2UR UR4, SR_SWINHI ;  /* 0x00000000000479c3 */ /* 0x000ea20000002f00 */
[----:B-1----:R-:W-:Y:S01]  /*0b00*/  ULEA UR42, UR9, UR42, 0x18 ;  /* 0x0000002a092a7291 */ /* 0x002fe2000f8ec03f */
[----:B0-----:R-:W-:-:S06]  /*0b10*/  VIADD R204, R2, 0xffffff80 ;  /* 0xffffff8002cc7836 */ /* 0x001fcc0000000000 */
[----:B------:R-:W-:Y:S01]  /*0b20*/  UMOV UR58, UR42 ;  /* 0x0000002a003a7c82 */ /* 0x000fe20008000000 */
[----:B--2---:R-:W-:Y:S01]  /*0b30*/  UMOV UR59, UR4 ;  /* 0x00000004003b7c82 */ /* 0x004fe20008000000 */
[----:B------:R-:W-:Y:S01]  /*0b40*/  UMOV UR4, UR5 ;  /* 0x0000000500047c82 */ /* 0x000fe20008000000 */
[----:B------:R-:W-:-:S04]  /*0b50*/  SHF.R.S32.HI R11, RZ, 0x1f, R204 ;  /* 0x0000001fff0b7819 */ /* 0x000fc800000114cc */
[CC--:B------:R-:W-:Y:S02]  /*0b60*/  LEA.HI R0, R11.reuse, R204.reuse, RZ, 0x5 ;  /* 0x000000cc0b007211 */ /* 0x0c0fe400078f28ff */
[CC--:B------:R-:W-:Y:S02]  /*0b70*/  LEA.HI R2, R11.reuse, R204.reuse, RZ, 0x4 ;  /* 0x000000cc0b027211 */ /* 0x0c0fe400078f20ff */
[CC--:B------:R-:W-:Y:S01]  /*0b80*/  LEA.HI R6, R11.reuse, R204.reuse, RZ, 0x2 ;  /* 0x000000cc0b067211 */ /* 0x0c0fe200078f10ff */
[----:B------:R-:W-:Y:S01]  /*0b90*/  IMAD.SHL.U32 R4, R0, 0x20, RZ ;  /* 0x0000002000047824 */ /* 0x000fe200078e00ff */
[----:B------:R-:W-:Y:S02]  /*0ba0*/  SHF.R.S32.HI R5, RZ, 0x4, R2 ;  /* 0x00000004ff057819 */ /* 0x000fe40000011402 */
[----:B------:R-:W-:Y:S02]  /*0bb0*/  LOP3.LUT R3, R2, 0x3fffff0, RZ, 0xc0, !PT ;  /* 0x03fffff002037812 */ /* 0x000fe400078ec0ff */
[----:B------:R-:W-:-:S02]  /*0bc0*/  LEA.HI R0, R11, R204, RZ, 0x7 ;  /* 0x000000cc0b007211 */ /* 0x000fc400078f38ff */
[----:B------:R-:W-:Y:S02]  /*0bd0*/  LOP3.LUT R7, R4, 0xfffffc00, RZ, 0xc0, !PT ;  /* 0xfffffc0004077812 */ /* 0x000fe400078ec0ff */
[----:B------:R-:W-:Y:S01]  /*0be0*/  LEA.HI R4, R2, R5, RZ, 0x1 ;  /* 0x0000000502047211 */ /* 0x000fe200078f08ff */
[----:B------:R-:W-:Y:S01]  /*0bf0*/  IMAD.IADD R2, R204, 0x1, -R3 ;  /* 0x00000001cc027824 */ /* 0x000fe200078e0a03 */
[----:B------:R-:W-:Y:S02]  /*0c00*/  LOP3.LUT R3, R0, 0xffffff80, RZ, 0xc0, !PT ;  /* 0xffffff8000037812 */ /* 0x000fe400078ec0ff */
[----:B------:R-:W-:Y:S01]  /*0c10*/  LOP3.LUT R4, R4, 0x1ffffffe, RZ, 0xc0, !PT ;  /* 0x1ffffffe04047812 */ /* 0x000fe200078ec0ff */
[----:B------:R-:W-:Y:S01]  /*0c20*/  IMAD R7, R2, 0x40, R7 ;  /* 0x0000004002077824 */ /* 0x000fe200078e0207 */
[----:B------:R-:W-:Y:S01]  /*0c30*/  LEA.HI R201, R11, R204, RZ, 0x3 ;  /* 0x000000cc0bc97211 */ /* 0x000fe200078f18ff */
[----:B------:R-:W-:Y:S01]  /*0c40*/  IMAD.IADD R210, R204, 0x1, -R3 ;  /* 0x00000001ccd27824 */ /* 0x000fe200078e0a03 */
[----:B------:R-:W-:Y:S01]  /*0c50*/  SHF.R.S32.HI R219, RZ, 0x7, R0 ;  /* 0x00000007ffdb7819 */ /* 0x000fe20000011400 */
[----:B------:R-:W-:Y:S01]  /*0c60*/  IMAD.IADD R4, R5, 0x1, -R4 ;  /* 0x0000000105047824 */ /* 0x000fe200078e0a04 */
[----:B------:R-:W-:-:S02]  /*0c70*/  LOP3.LUT R207, R201, 0xfffffff8, RZ, 0xc0, !PT ;  /* 0xfffffff8c9cf7812 */ /* 0x000fc400078ec0ff */
[----:B------:R-:W-:Y:S01]  /*0c80*/  SHF.R.S32.HI R3, RZ, 0x1f, R210 ;  /* 0x0000001fff037819 */ /* 0x000fe200000114d2 */
[----:B------:R-:W-:Y:S01]  /*0c90*/  IMAD R4, R4, 0x8, R7 ;  /* 0x0000000804047824 */ /* 0x000fe200078e0207 */
[----:B------:R-:W-:Y:S01]  /*0ca0*/  LOP3.LUT R7, R6, 0xfffffffc, RZ, 0xc0, !PT ;  /* 0xfffffffc06077812 */ /* 0x000fe200078ec0ff */
[----:B------:R-:W-:Y:S01]  /*0cb0*/  IMAD.IADD R207, R204, 0x1, -R207 ;  /* 0x00000001cccf7824 */ /* 0x000fe200078e0acf */
[CC--:B------:R-:W-:Y:S01]  /*0cc0*/  LEA.HI R13, R3.reuse, R210.reuse, RZ, 0x2 ;  /* 0x000000d2030d7211 */ /* 0x0c0fe200078f10ff */
[----:B------:R-:W-:Y:S01]  /*0cd0*/  IMAD.WIDE R178, R4, R179, UR58 ;  /* 0x0000003a04b27e25 */ /* 0x000fe2000f8e02b3 */
[----:B------:R-:W-:Y:S02]  /*0ce0*/  LEA.HI R3, R3, R210, RZ, 0x5 ;  /* 0x000000d203037211 */ /* 0x000fe400078f28ff */
[----:B------:R-:W-:Y:S01]  /*0cf0*/  SHF.R.S32.HI R2, RZ, 0x2, R13 ;  /* 0x00000002ff027819 */ /* 0x000fe2000001140d */
[----:B------:R-:W-:Y:S01]  /*0d00*/  IMAD.IADD R7, R204, 0x1, -R7 ;  /* 0x00000001cc077824 */ /* 0x000fe200078e0a07 */
[----:B------:R-:W-:Y:S01]  /*0d10*/  SHF.R.S32.HI R5, RZ, 0x1f, R13 ;  /* 0x0000001fff057819 */ /* 0x000fe2000001140d */
[----:B------:R-:W-:Y:S01]  /*0d20*/  IMAD.SHL.U32 R190, R207, 0x8, RZ ;  /* 0x00000008cfbe7824 */ /* 0x000fe200078e00ff */
[----:B------:R-:W-:-:S02]  /*0d30*/  IADD3 R8, P0, R178, 0x20, RZ ;  /* 0x00000020b2087810 */ /* 0x000fc40007f1e0ff */
[----:B------:R-:W-:Y:S01]  /*0d40*/  LEA.HI R5, R5, R2, RZ, 0x3 ;  /* 0x0000000205057211 */ /* 0x000fe200078f18ff */
[C---:B------:R-:W-:Y:S01]  /*0d50*/  VIADD R192, R190.reuse, 0x40 ;  /* 0x00000040bec07836 */ /* 0x040fe20000000000 */
[----:B------:R-:W-:Y:S01]  /*0d60*/  LEA.HI R4, R7, R7, RZ, 0x1 ;  /* 0x0000000707047211 */ /* 0x000fe200078f08ff */
[C---:B------:R-:W-:Y:S01]  /*0d70*/  VIADD R191, R190.reuse, 0x80 ;  /* 0x00000080bebf7836 */ /* 0x040fe20000000000 */
[----:B------:R-:W-:Y:S01]  /*0d80*/  LOP3.LUT R5, R5, 0xfffffff8, RZ, 0xc0, !PT ;  /* 0xfffffff805057812 */ /* 0x000fe200078ec0ff */
[----:B------:R-:W-:Y:S01]  /*0d90*/  VIADD R193, R190, 0xc0 ;  /* 0x000000c0bec17836 */ /* 0x000fe20000000000 */
[----:B------:R-:W-:Y:S02]  /*0da0*/  LOP3.LUT R6, R8, 0x380, RZ, 0xc0, !PT ;  /* 0x0000038008067812 */ /* 0x000fe400078ec0ff */
[----:B------:R-:W-:Y:S01]  /*0db0*/  SHF.R.S32.HI R3, RZ, 0x5, R3 ;  /* 0x00000005ff037819 */ /* 0x000fe20000011403 */
[----:B------:R-:W-:Y:S01]  /*0dc0*/  IMAD.IADD R2, R2, 0x1, -R5 ;  /* 0x0000000102027824 */ /* 0x000fe200078e0a05 */
[----:B------:R-:W-:-:S02]  /*0dd0*/  LOP3.LUT R4, R4, 0x1ffffffe, RZ, 0xc0, !PT ;  /* 0x1ffffffe04047812 */ /* 0x000fc400078ec0ff */
[----:B------:R-:W-:Y:S01]  /*0de0*/  SHF.R.U64 R5, R6, 0x3, RZ ;  /* 0x0000000306057819 */ /* 0x000fe200000012ff */
[----:B------:R-:W-:Y:S01]  /*0df0*/  IMAD R15, R3, 0x10, R2 ;  /* 0x00000010030f7824 */ /* 0x000fe200078e0202 */
[C---:B------:R-:W-:Y:S01]  /*0e00*/  IADD3 R9, P3, R178.reuse, 0x4000, RZ ;  /* 0x00004000b2097810 */ /* 0x040fe20007f7e0ff */
[----:B------:R-:W-:Y:S01]  /*0e10*/  IMAD.IADD R19, R7, 0x1, -R4 ;  /* 0x0000000107137824 */ /* 0x000fe200078e0a04 */
[----:B------:R-:W-:Y:S01]  /*0e20*/  LOP3.LUT R2, R5, R8, RZ, 0x3c, !PT ;  /* 0x0000000805027212 */ /* 0x000fe200078e3cff */
[--C-:B------:R-:W-:Y:S01]  /*0e30*/  IMAD.X R3, RZ, RZ, R179.reuse, P0 ;  /* 0x000000ffff037224 */ /* 0x100fe200000e06b3 */
[C---:B------:R-:W-:Y:S02]  /*0e40*/  IADD3 R5, P4, R178.reuse, 0x4020, RZ ;  /* 0x00004020b2057810 */ /* 0x040fe40007f9e0ff */
[----:B------:R-:W-:Y:S02]  /*0e50*/  IADD3 R7, P2, R178, 0x60, RZ ;  /* 0x00000060b2077810 */ /* 0x000fe40007f5e0ff */
[----:B------:R-:W-:Y:S01]  /*0e60*/  LEA.HI R0, R0, R219, RZ, 0x1 ;  /* 0x000000db00007211 */ /* 0x000fe200078f08ff */
[----:B------:R-:W-:Y:S01]  /*0e70*/  IMAD.X R11, RZ, RZ, R179, P4 ;  /* 0x000000ffff0b7224 */ /* 0x000fe200020e06b3 */
[----:B------:R-:W-:-:S02]  /*0e80*/  IADD3 R21, P1, R178, 0x40, RZ ;  /* 0x00000040b2157810 */ /* 0x000fc40007f3e0ff */
[----:B------:R-:W-:Y:S02]  /*0e90*/  LOP3.LUT R10, R5, 0x380, RZ, 0xc0, !PT ;  /* 0x00000380050a7812 */ /* 0x000fe400078ec0ff */
[----:B------:R-:W-:Y:S02]  /*0ea0*/  LOP3.LUT R6, R7, 0x380, RZ, 0xc0, !PT ;  /* 0x0000038007067812 */ /* 0x000fe400078ec0ff */
[----:B------:R-:W-:Y:S02]  /*0eb0*/  LOP3.LUT R8, R9, 0x380, RZ, 0xc0, !PT ;  /* 0x0000038009087812 */ /* 0x000fe400078ec0ff */
[----:B------:R-:W-:Y:S02]  /*0ec0*/  LOP3.LUT R0, R0, 0x3fffffe, RZ, 0xc0, !PT ;  /* 0x03fffffe00007812 */ /* 0x000fe400078ec0ff */
[----:B------:R-:W-:Y:S02]  /*0ed0*/  LOP3.LUT R4, R21, 0x380, RZ, 0xc0, !PT ;  /* 0x0000038015047812 */ /* 0x000fe400078ec0ff */
[----:B------:R-:W-:Y:S01]  /*0ee0*/  SHF.R.U64 R10, R10, 0x3, RZ ;  /* 0x000000030a0a7819 */ /* 0x000fe200000012ff */
[----:B------:R-:W-:Y:S01]  /*0ef0*/  IMAD.IADD R0, R219, 0x1, -R0 ;  /* 0x00000001db007824 */ /* 0x000fe200078e0a00 */
[----:B------:R-:W-:-:S02]  /*0f00*/  SHF.R.U64 R6, R6, 0x3, RZ ;  /* 0x0000000306067819 */ /* 0x000fc400000012ff */
[----:B------:R-:W-:Y:S01]  /*0f10*/  SHF.R.U64 R8, R8, 0x3, RZ ;  /* 0x0000000308087819 */ /* 0x000fe200000012ff */
[----:B------:R-:W-:Y:S01]  /*0f20*/  IMAD R202, R0, 0x40, R15 ;  /* 0x0000004000ca7824 */ /* 0x000fe200078e020f */
[----:B------:R-:W-:Y:S02]  /*0f30*/  LOP3.LUT R13, R13, 0x7ffffffc, RZ, 0xc0, !PT ;  /* 0x7ffffffc0d0d7812 */ /* 0x000fe400078ec0ff */
[----:B------:R-:W-:Y:S01]  /*0f40*/  SHF.R.U64 R4, R4, 0x3, RZ ;  /* 0x0000000304047819 */ /* 0x000fe200000012ff */
[----:B------:R-:W-:Y:S01]  /*0f50*/  IMAD R228, R19, 0x8, R202 ;  /* 0x0000000813e47824 */ /* 0x000fe200078e02ca */
[----:B------:R-:W-:Y:S01]  /*0f60*/  LOP3.LUT R10, R10, R5, RZ, 0x3c, !PT ;  /* 0x000000050a0a7212 */ /* 0x000fe200078e3cff */
[--C-:B------:R-:W-:Y:S01]  /*0f70*/  IMAD.X R5, RZ, RZ, R179.reuse, P1 ;  /* 0x000000ffff057224 */ /* 0x100fe200008e06b3 */
[----:B------:R-:W-:Y:S01]  /*0f80*/  LOP3.LUT R6, R6, R7, RZ, 0x3c, !PT ;  /* 0x0000000706067212 */ /* 0x000fe200078e3cff */
[--C-:B------:R-:W-:Y:S01]  /*0f90*/  IMAD.X R7, RZ, RZ, R179.reuse, P2 ;  /* 0x000000ffff077224 */ /* 0x100fe200010e06b3 */
[----:B------:R-:W-:Y:S01]  /*0fa0*/  LOP3.LUT R8, R8, R9, RZ, 0x3c, !PT ;  /* 0x0000000908087212 */ /* 0x000fe200078e3cff */
[----:B------:R-:W-:Y:S01]  /*0fb0*/  IMAD.X R9, RZ, RZ, R179, P3 ;  /* 0x000000ffff097224 */ /* 0x000fe200018e06b3 */
[----:B------:R-:W-:Y:S01]  /*0fc0*/  IADD3 R22, P0, R16, 0x11c, RZ ;  /* 0x0000011c10167810 */ /* 0x000fe20007f1e0ff */
[----:B------:R-:W-:Y:S01]  /*0fd0*/  IMAD.IADD R13, R210, 0x1, -R13 ;  /* 0x00000001d20d7824 */ /* 0x000fe200078e0a0d */
[----:B------:R-:W-:-:S02]  /*0fe0*/  IADD3 R218, P1, R16, 0x210, RZ ;  /* 0x0000021010da7810 */ /* 0x000fc40007f3e0ff */
[----:B------:R-:W-:Y:S01]  /*0ff0*/  LOP3.LUT R4, R4, R21, RZ, 0x3c, !PT ;  /* 0x0000001504047212 */ /* 0x000fe200078e3cff */
[--C-:B------:R-:W-:Y:S01]  /*1000*/  IMAD.X R23, RZ, RZ, R17.reuse, P0 ;  /* 0x000000ffff177224 */ /* 0x100fe200000e0611 */
[----:B------:R-:W-:Y:S01]  /*1010*/  MOV R227, R2 ;  /* 0x0000000200e37202 */ /* 0x000fe20000000f00 */
[----:B------:R-:W-:Y:S01]  /*1020*/  IMAD.X R217, RZ, RZ, R17, P1 ;  /* 0x000000ffffd97224 */ /* 0x000fe200008e0611 */
[----:B------:R-:W-:Y:S01]  /*1030*/  MOV R226, R4 ;  /* 0x0000000400e27202 */ /* 0x000fe20000000f00 */
[----:B------:R-:W-:Y:S01]  /*1040*/  IMAD.SHL.U32 R203, R13, 0x2, RZ ;  /* 0x000000020dcb7824 */ /* 0x000fe200078e00ff */
[----:B------:R-:W-:Y:S02]  /*1050*/  MOV R225, R6 ;  /* 0x0000000600e17202 */ /* 0x000fe40000000f00 */
[----:B------:R-:W-:Y:S02]  /*1060*/  MOV R221, R8 ;  /* 0x0000000800dd7202 */ /* 0x000fe40000000f00 */
[----:B------:R-:W-:-:S02]  /*1070*/  MOV R220, R10 ;  /* 0x0000000a00dc7202 */ /* 0x000fc40000000f00 */
[----:B------:R-:W-:Y:S02]  /*1080*/  SHF.R.S32.HI R201, RZ, 0x3, R201 ;  /* 0x00000003ffc97819 */ /* 0x000fe400000114c9 */
[----:B------:R-:W-:Y:S02]  /*1090*/  SHF.R.S32.HI R199, RZ, 0x1f, R190 ;  /* 0x0000001fffc77819 */ /* 0x000fe400000114be */
[----:B------:R-:W-:Y:S02]  /*10a0*/  SHF.R.S32.HI R198, RZ, 0x1f, R192 ;  /* 0x0000001fffc67819 */ /* 0x000fe400000114c0 */
[----:B------:R-:W-:Y:S02]  /*10b0*/  SHF.R.S32.HI R197, RZ, 0x1f, R191 ;  /* 0x0000001fffc57819 */ /* 0x000fe400000114bf */
[----:B------:R-:W-:-:S07]  /*10c0*/  SHF.R.S32.HI R196, RZ, 0x1f, R193 ;  /* 0x0000001fffc47819 */ /* 0x000fce00000114c1 */
.L_x_11362:
        /* <DEDUP_REMOVED lines=21> */
.L_x_11233:
[----:B------:R-:W-:Y:S01]  /*1220*/  ULDC UR7, c[0x0][0xd54] ;  /* 0x0003550000077ab9 */ /* 0x000fe20000000800 */
[----:B------:R-:W-:Y:S01]  /*1230*/  UMOV UR6, UR12 ;  /* 0x0000000c00067c82 */ /* 0x000fe20008000000 */
[----:B------:R-:W-:-:S11]  /*1240*/  UISETP.NE.AND UP0, UPT, UR7, 0x1, UPT ;  /* 0x000000010700788c */ /* 0x000fd6000bf05270 */
[----:B------:R-:W-:Y:S02]  /*1250*/  @UP0 ULDC.64 UR10, c[0x0][0xd58] ;  /* 0x00035600000a0ab9 */ /* 0x000fe40000000a00 */
[----:B------:R-:W-:-:S04]  /*1260*/  UIMAD.WIDE.U32 UR4, UR12, UR10, URZ ;  /* 0x0000000a0c0472a5 */ /* 0x000fc8000f8e003f */
[----:B------:R-:W-:-:S04]  /*1270*/  @UP0 USHF.R.U32.HI UR6, URZ, UR11, UR5 ;  /* 0x0000000b3f060299 */ /* 0x000fc80008011605 */
[----:B------:R-:W-:-:S12]  /*1280*/  UIMAD UR4, UR6, UR7, URZ ;  /* 0x00000007060472a4 */ /* 0x000fd8000f8e023f */
.L_x_11234:
[----:B------:R-:W2:Y:S01]  /*1290*/  LDL R0, [R1+0x45c] ;  /* 0x00045c0001007983 */ /* 0x000ea20000100800 */
[----:B------:R-:W-:Y:S01]  /*12a0*/  UIADD3 UR10, UP1, UR58, 0x32440, URZ ;  /* 0x000324403a0a7890 */ /* 0x000fe2000ff3e03f */
[----:B------:R-:W-:Y:S01]  /*12b0*/  IMAD.MOV.U32 R5, RZ, RZ, 0x80 ;  /* 0x00000080ff057424 */ /* 0x000fe200078e00ff */
[----:B------:R-:W-:Y:S01]  /*12c0*/  ULOP3.LUT UR5, URZ, UR6, URZ, 0x33, !UPT ;  /* 0x000000063f057292 */ /* 0x000fe2000f8e333f */
[----:B------:R-:W-:Y:S01]  /*12d0*/  IMAD.U32 R15, RZ, RZ, UR9 ;  /* 0x00000009ff0f7e24 */ /* 0x000fe2000f8e00ff */
[----:B------:R-:W-:Y:S01]  /*12e0*/  UIADD3 UR6, UP3, UR58, 0x32460, URZ ;  /* 0x000324603a067890 */ /* 0x000fe2000ff7e03f */
[----:B------:R-:W-:Y:S01]  /*12f0*/  IMAD.MOV.U32 R14, RZ, RZ, 0x100 ;  /* 0x00000100ff0e7424 */ /* 0x000fe200078e00ff */
[----:B------:R-:W-:Y:S01]  /*1300*/  ULDC UR61, c[0x0][0xd3c] ;  /* 0x00034f00003d7ab9 */ /* 0x000fe20000000800 */
[----:B------:R-:W-:Y:S01]  /*1310*/  UIADD3 UR7, UP2, UR58, 0x32450, URZ ;  /* 0x000324503a077890 */ /* 0x000fe2000ff5e03f */
[----:B------:R-:W-:Y:S01]  /*1320*/  IMAD.MOV.U32 R13, RZ, RZ, 0x80 ;  /* 0x00000080ff0d7424 */ /* 0x000fe200078e00ff */
[----:B------:R-:W-:Y:S01]  /*1330*/  UIADD3 UR61, UR5, UR61, URZ ;  /* 0x0000003d053d7290 */ /* 0x000fe2000fffe03f */
[----:B------:R-:W-:Y:S01]  /*1340*/  IMAD.U32 R10, RZ, RZ, UR6 ;  /* 0x00000006ff0a7e24 */ /* 0x000fe2000f8e00ff */
[----:B------:R-:W-:Y:S01]  /*1350*/  UIADD3.X UR5, URZ, UR59, URZ, UP3, !UPT ;  /* 0x0000003b3f057290 */ /* 0x000fe20009ffe43f */
[----:B------:R-:W-:Y:S01]  /*1360*/  STL.64 [R1+0x30], R14 ;  /* 0x0000300e01007387 */ /* 0x000fe20000100a00 */
[----:B------:R-:W-:Y:S01]  /*1370*/  UIADD3 UR13, UP0, UR58, 0x32430, URZ ;  /* 0x000324303a0d7890 */ /* 0x000fe2000ff1e03f */
[----:B------:R-:W-:Y:S01]  /*1380*/  IMAD.U32 R8, RZ, RZ, UR7 ;  /* 0x00000007ff087e24 */ /* 0x000fe2000f8e00ff */
[----:B------:R-:W-:Y:S01]  /*1390*/  UIADD3.X UR9, URZ, UR59, URZ, UP2, !UPT ;  /* 0x0000003b3f097290 */ /* 0x000fe200097fe43f */
[----:B------:R-:W-:Y:S01]  /*13a0*/  IMAD.U32 R6, RZ, RZ, UR61 ;  /* 0x0000003dff067e24 */ /* 0x000fe2000f8e00ff */
[----:B------:R-:W-:Y:S01]  /*13b0*/  UIADD3.X UR14, URZ, UR59, URZ, UP0, !UPT ;  /* 0x0000003b3f0e7290 */ /* 0x000fe200087fe43f */
[----:B------:R-:W-:Y:S01]  /*13c0*/  IMAD.U32 R11, RZ, RZ, UR5 ;  /* 0x00000005ff0b7e24 */ /* 0x000fe2000f8e00ff */
[----:B------:R-:W-:Y:S01]  /*13d0*/  UIADD3 UR4, UR12, -UR4, URZ ;  /* 0x800000040c047290 */ /* 0x000fe2000fffe03f */
[----:B------:R-:W-:Y:S01]  /*13e0*/  STL.128 [R1+0x420], RZ ;  /* 0x000420ff01007387 */ /* 0x000fe20000100c00 */
[----:B------:R-:W-:Y:S01]  /*13f0*/  ULDC UR5, c[0x0][0x448] ;  /* 0x0001120000057ab9 */ /* 0x000fe20000000800 */
[----:B------:R-:W-:Y:S01]  /*1400*/  ULDC.64 UR16, c[0x0][0x418] ;  /* 0x0001060000107ab9 */ /* 0x000fe20000000a00 */
[----:B------:R-:W-:Y:S01]  /*1410*/  UISETP.NE.AND UP5, UPT, UR5, 0x1, UPT ;  /* 0x000000010500788c */ /* 0x000fe2000bfa5270 */
[----:B------:R-:W-:Y:S01]  /*1420*/  IMAD.U32 R9, RZ, RZ, UR9 ;  /* 0x00000009ff097e24 */ /* 0x000fe2000f8e00ff */
[----:B------:R-:W-:Y:S01]  /*1430*/  UISETP.NE.U32.AND UP0, UPT, UR16, URZ, UPT ;  /* 0x0000003f1000728c */ /* 0x000fe2000bf05070 */
[----:B------:R-:W-:Y:S01]  /*1440*/  IMAD.U32 R3, RZ, RZ, UR14 ;  /* 0x0000000eff037e24 */ /* 0x000fe2000f8e00ff */
[----:B------:R-:W-:Y:S01]  /*1450*/  USHF.L.U32 UR61, UR61, 0x7, URZ ;  /* 0x000000073d3d7899 */ /* 0x000fe2000800063f */
[----:B------:R-:W-:Y:S01]  /*1460*/  STL [R1+0x50], R6 ;  /* 0x0000500601007387 */ /* 0x000fe20000100800 */
[----:B------:R-:W-:Y:S01]  /*1470*/  UISETP.NE.AND.EX UP0, UPT, UR17, URZ, UPT, UP0 ;  /* 0x0000003f1100728c */ /* 0x000fe2000bf05300 */
[C---:B------:R-:W-:Y:S01]  /*1480*/  IADD3 R32, P0, R16.reuse, 0x420, RZ ;  /* 0x0000042010207810 */ /* 0x040fe20007f1e0ff */
[----:B------:R-:W-:Y:S01]  /*1490*/  ULDC UR43, c[0x0][0x424] ;  /* 0x00010900002b7ab9 */ /* 0x000fe20000000800 */
[----:B------:R-:W-:Y:S01]  /*14a0*/  STL.128 [R1+0x40], R8 ;  /* 0x0000400801007387 */ /* 0x000fe20000100c00 */
[----:B------:R-:W-:Y:S01]  /*14b0*/  USEL UR43, UR43, 0x1, UP0 ;  /* 0x000000012b2b7887 */ /* 0x000fe20008000000 */
[----:B------:R-:W-:Y:S01]  /*14c0*/  IADD3 R44, P1, R16, 0x28, RZ ;  /* 0x00000028102c7810 */ /* 0x000fe20007f3e0ff */
[----:B------:R-:W-:Y:S01]  /*14d0*/  ULDC UR12, c[0x0][0x2f0] ;  /* 0x0000bc00000c7ab9 */ /* 0x000fe20000000800 */
[----:B------:R-:W-:Y:S01]  /*14e0*/  STL.128 [R1+0x430], RZ ;  /* 0x000430ff01007387 */ /* 0x000fe20000100c00 */
[----:B------:R-:W-:Y:S01]  /*14f0*/  UIMAD UR43, UR43, UR12, URZ ;  /* 0x0000000c2b2b72a4 */ /* 0x000fe2000f8e023f */
[--C-:B------:R-:W-:Y:S01]  /*1500*/  IMAD.X R47, RZ, RZ, R17.reuse, P0 ;  /* 0x000000ffff2f7224 */ /* 0x100fe200000e0611 */
[----:B------:R-:W-:Y:S01]  /*1510*/  ULDC UR44, c[0x0][0x288] ;  /* 0x0000a200002c7ab9 */ /* 0x000fe20000000800 */
[----:B------:R-:W-:Y:S01]  /*1520*/  STL.128 [R1+0x210], RZ ;  /* 0x000210ff01007387 */ /* 0x000fe20000100c00 */
[----:B------:R-:W-:Y:S01]  /*1530*/  @UP5 ULDC UR15, c[0x0][0x450] ;  /* 0x00011400000f5ab9 */ /* 0x000fe20000000800 */
[----:B------:R-:W-:Y:S01]  /*1540*/  UIADD3 UR38, UR43, 0x1, -UR44 ;  /* 0x000000012b267890 */ /* 0x000fe2000fffe82c */
[----:B------:R-:W-:Y:S01]  /*1550*/  IMAD.X R45, RZ, RZ, R17, P1 ;  /* 0x000000ffff2d7224 */ /* 0x000fe200008e0611 */
[----:B------:R-:W-:Y:S01]  /*1560*/  STL.128 [R1+0x220], RZ ;  /* 0x000220ff01007387 */ /* 0x000fe20000100c00 */
[----:B------:R-:W-:-:S03]  /*1570*/  UP2UR UR39, UPR, URZ, 0x20 ;  /* 0x000000203f277883 */ /* 0x000fc60008000000 */
[----:B------:R-:W-:Y:S04]  /*1580*/  STL.128 [R1+0x230], RZ ;  /* 0x000230ff01007387 */ /* 0x000fe80000100c00 */
        /* <DEDUP_REMOVED lines=29> */
[----:B------:R-:W-:Y:S04]  /*1760*/  STL [R1+0x10], RZ ;  /* 0x000010ff01007387 */ /* 0x000fe80000100800 */
[----:B------:R-:W-:Y:S01]  /*1770*/  STL [R1+0x38], RZ ;  /* 0x000038ff01007387 */ /* 0x000fe20000100800 */
[----:B--2---:R-:W-:-:S02]  /*1780*/  R2UR UR11, R0 ;  /* 0x00000000000b72ca */ /* 0x004fc400000e0000 */
[----:B------:R-:W0:Y:S11]  /*1790*/  LDC R0, c[0x0][0xa80] ;  /* 0x0002a000ff007b82 */ /* 0x000e360000000800 */
[----:B------:R-:W-:-:S02]  /*17a0*/  IMAD.U32 R4, RZ, RZ, UR11 ;  /* 0x0000000bff047e24 */ /* 0x000fc4000f8e00ff */
[----:B------:R-:W-:Y:S01]  /*17b0*/  IMAD.U32 R2, RZ, RZ, UR11 ;  /* 0x0000000bff027e24 */ /* 0x000fe2000f8e00ff */
[----:B------:R-:W-:Y:S02]  /*17c0*/  UIADD3.X UR11, URZ, UR59, URZ, UP1, !UPT ;  /* 0x0000003b3f0b7290 */ /* 0x000fe40008ffe43f */
[----:B------:R1:W-:Y:S01]  /*17d0*/  STL.64 [R1+0x28], R4 ;  /* 0x0000280401007387 */ /* 0x0003e20000100a00 */
[----:B------:R-:W-:Y:S02]  /*17e0*/  IMAD.MOV.U32 R12, RZ, RZ, R2 ;  /* 0x000000ffff0c7224 */ /* 0x000fe400078e0002 */
[----:B------:R-:W-:Y:S01]  /*17f0*/  IMAD.U32 R2, RZ, RZ, UR13 ;  /* 0x0000000dff027e24 */ /* 0x000fe2000f8e00ff */
[----:B------:R-:W-:Y:S02]  /*1800*/  ULDC UR13, c[0x0][0xd54] ;  /* 0x00035500000d7ab9 */ /* 0x000fe40000000800 */
[----:B------:R-:W-:Y:S01]  /*1810*/  UIMAD UR13, UR8, UR13, UR4 ;  /* 0x0000000d080d72a4 */ /* 0x000fe2000f8e0204 */
[----:B------:R2:W-:Y:S02]  /*1820*/  STL.128 [R1], R12 ;  /* 0x0000000c01007387 */ /* 0x0005e40000100c00 */
[----:B------:R-:W-:Y:S01]  /*1830*/  ULDC.64 UR4, c[0x0][0xad8] ;  /* 0x0002b60000047ab9 */ /* 0x000fe20000000a00 */
[----:B------:R-:W-:Y:S01]  /*1840*/  @UP5 ULDC UR8, c[0x0][0x44c] ;  /* 0x0001130000085ab9 */ /* 0x000fe20000000800 */
[----:B------:R-:W-:Y:S01]  /*1850*/  UISETP.GE.AND UP4, UPT, UR5, 0x1, UPT ;  /* 0x000000010500788c */ /* 0x000fe2000bf86270 */
[----:B-1----:R-:W-:Y:S01]  /*1860*/  IMAD.U32 R5, RZ, RZ, UR11 ;  /* 0x0000000bff057e24 */ /* 0x002fe2000f8e00ff */
[----:B------:R-:W-:Y:S01]  /*1870*/  ULDC UR11, c[0x0][0xd48] ;  /* 0x00035200000b7ab9 */ /* 0x000fe20000000800 */
[----:B------:R-:W-:Y:S01]  /*1880*/  IMAD.U32 R4, RZ, RZ, UR10 ;  /* 0x0000000aff047e24 */ /* 0x000fe2000f8e00ff */
[----:B------:R-:W-:Y:S01]  /*1890*/  UISETP.NE.AND UP1, UPT, UR11, 0x1, UPT ;  /* 0x000000010b00788c */ /* 0x000fe2000bf25270 */
[----:B------:R2:W-:Y:S01]  /*18a0*/  STL.64 [R1+0x18], R2 ;  /* 0x0000180201007387 */ /* 0x0005e20000100a00 */
[----:B------:R-:W-:Y:S01]  /*18b0*/  UIADD3 UR10, UR61, 0x7f, URZ ;  /* 0x0000007f3d0a7890 */ /* 0x000fe2000fffe03f */
[----:B------:R-:W-:Y:S01]  /*18c0*/  PLOP3.LUT P2, PT, PT, PT, UP4, 0x40, 0x0 ;  /* 0x000000000000781c */ /* 0x000fe20003f4e848 */
[----:B------:R-:W-:Y:S01]  /*18d0*/  UMOV UR60, UR13 ;  /* 0x0000000d003c7c82 */ /* 0x000fe20008000000 */
[----:B------:R2:W-:Y:S01]  /*18e0*/  STL.64 [R1+0x20], R4 ;  /* 0x0000200401007387 */ /* 0x0005e20000100a00 */
[----:B------:R-:W-:-:S02]  /*18f0*/  UIMAD.WIDE.U32 UR8, UR10, UR8, URZ ;  /* 0x000000080a0872a5 */ /* 0x000fc4000f8e003f */
[----:B------:R-:W-:Y:S01]  /*1900*/  UP2UR UR41, UPR, URZ, 0x10 ;  /* 0x000000103f297883 */ /* 0x000fe20008000000 */
[----:B0-----:R2:W-:Y:S01]  /*1910*/  STL [R1+0x440], R0 ;  /* 0x0004400001007387 */ /* 0x0015e20000100800 */
[----:B------:R-:W-:Y:S01]  /*1920*/  @UP5 USHF.R.U32.HI UR10, URZ, UR15, UR9 ;  /* 0x0000000f3f0a5299 */ /* 0x000fe20008011609 */
[----:B------:R-:W-:Y:S01]  /*1930*/  @UP1 ULDC UR6, c[0x0][0xd4c] ;  /* 0x0003530000061ab9 */ /* 0x000fe20000000800 */
[----:B------:R-:W-:Y:S01]  /*1940*/  @UP1 ULDC UR14, c[0x0][0xd50] ;  /* 0x00035400000e1ab9 */ /* 0x000fe20000000800 */
[----:B------:R-:W-:Y:S02]  /*1950*/  UIMAD.WIDE.U32 UR6, UR13, UR6, URZ ;  /* 0x000000060d0672a5 */ /* 0x000fe4000f8e003f */
[----:B------:R-:W-:Y:S02]  /*1960*/  UIADD3 UR10, UR38, UR10, URZ ;  /* 0x0000000a260a7290 */ /* 0x000fe4000fffe03f */
[----:B------:R-:W-:Y:S02]  /*1970*/  @UP1 USHF.R.U32.HI UR60, URZ, UR14, UR7 ;  /* 0x0000000e3f3c1299 */ /* 0x000fe40008011607 */
[----:B------:R-:W-:-:S02]  /*1980*/  UIADD3 UR4, UR10, UR4, URZ ;  /* 0x000000040a047290 */ /* 0x000fc4000fffe03f */
[----:B------:R-:W-:-:S04]  /*1990*/  UIADD3 UR6, -UR60, URZ, URZ ;  /* 0x0000003f3c067290 */ /* 0x000fc8000fffe13f */
[----:B------:R-:W-:-:S06]  /*19a0*/  UIMAD UR6, UR11, UR6, UR13 ;  /* 0x000000060b0672a4 */ /* 0x000fcc000f8e020d */
[----:B------:R-:W-:Y:S01]  /*19b0*/  IMAD.U32 R200, RZ, RZ, UR6 ;  /* 0x00000006ffc87e24 */ /* 0x000fe2000f8e00ff */
[----:B--2---:R-:W-:Y:S06]  /*19c0*/  @P2 BRA `(.L_x_11235) ;  /* 0x0000000000442947 */ /* 0x004fec0003800000 */
        /* <DEDUP_REMOVED lines=10> */
.L_x_11236:
[----:B------:R-:W-:-:S11]  /*1a70*/  UISETP.NE.AND UP0, UPT, UR5, 0x1, UPT ;  /* 0x000000010500788c */ /* 0x000fd6000bf05270 */
[----:B------:R-:W-:Y:S02]  /*1a80*/  @UP0 ULDC.64 UR10, c[0x0][0xae0] ;  /* 0x0002b800000a0ab9 */ /* 0x000fe40000000a00 */
[----:B------:R-:W-:-:S04]  /*1a90*/  UIMAD.WIDE.U32 UR6, UR8, UR10, URZ ;  /* 0x0000000a080672a5 */ /* 0x000fc8000f8e003f */
[----:B------:R-:W-:-:S12]  /*1aa0*/  @UP0 USHF.R.U32.HI UR8, URZ, UR11, UR7 ;  /* 0x0000000b3f080299 */ /* 0x000fd80008011607 */
.L_x_11237:
[----:B------:R-:W-:-:S04]  /*1ab0*/  UIMAD UR8, UR8, UR5, UR5 ;  /* 0x00000005080872a4 */ /* 0x000fc8000f8e0205 */
[----:B------:R-:W-:-:S04]  /*1ac0*/  UISETP.LT.AND UP0, UPT, UR4, UR8, UPT ;  /* 0x000000080400728c */ /* 0x000fc8000bf01270 */
[----:B------:R-:W-:-:S12]  /*1ad0*/  USEL UR4, UR4, UR8, UP0 ;  /* 0x0000000804047287 */ /* 0x000fd80008000000 */
.L_x_11235:
        /* <DEDUP_REMOVED lines=34> */
.L_x_11239:
[----:B------:R-:W-:-:S11]  /*1d00*/  UISETP.NE.AND UP0, UPT, UR5, 0x1, UPT ;  /* 0x000000010500788c */ /* 0x000fd6000bf05270 */
[----:B------:R-:W-:Y:S02]  /*1d10*/  @UP0 ULDC.64 UR10, c[0x0][0xae0] ;  /* 0x0002b800000a0ab9 */ /* 0x000fe40000000a00 */
[----:B------:R-:W-:-:S04]  /*1d20*/  UIMAD.WIDE.U32 UR6, UR4, UR10, URZ ;  /* 0x0000000a040672a5 */ /* 0x000fc8000f8e003f */
[----:B------:R-:W-:-:S12]  /*1d30*/  @UP0 USHF.R.U32.HI UR4, URZ, UR11, UR7 ;  /* 0x0000000b3f040299 */ /* 0x000fd80008011607 */
.L_x_11240:
[----:B------:R-:W-:-:S04]  /*1d40*/  UIMAD UR4, UR4, UR5, URZ ;  /* 0x00000005040472a4 */ /* 0x000fc8000f8e023f */
[----:B------:R-:W-:-:S04]  /*1d50*/  UISETP.LT.AND UP0, UPT, UR8, UR4, UPT ;  /* 0x000000040800728c */ /* 0x000fc8000bf01270 */
[----:B------:R-:W-:-:S12]  /*1d60*/  USEL UR8, UR8, UR4, !UP0 ;  /* 0x0000000408087287 */ /* 0x000fd8000c000000 */
.L_x_11238:
        /* <DEDUP_REMOVED lines=13> */
[----:B------:R-:W-:Y:S01]  /*1e40*/  IMAD.MOV.U32 R4, RZ, RZ, 0x1 ;  /* 0x00000001ff047424 */ /* 0x000fe200078e00ff */
[----:B------:R-:W-:Y:S01]  /*1e50*/  UIADD3 UR4, UR42, 0x1c400, URZ ;  /* 0x0001c4002a047890 */ /* 0x000fe2000fffe03f */
[----:B------:R-:W-:Y:S01]  /*1e60*/  IMAD.MOV.U32 R5, RZ, RZ, RZ ;  /* 0x000000ffff057224 */ /* 0x000fe200078e00ff */
[----:B------:R-:W-:Y:S01]  /*1e70*/  USHF.R.U32.HI UR5, URZ, 0x4, UR5 ;  /* 0x000000043f057899 */ /* 0x000fe20008011605 */
[----:B------:R-:W-:Y:S01]  /*1e80*/  IMAD.MOV.U32 R6, RZ, RZ, 0x1 ;  /* 0x00000001ff067424 */ /* 0x000fe200078e00ff */
[----:B------:R-:W-:Y:S01]  /*1e90*/  USHF.R.U32.HI UR4, URZ, 0x4, UR4 ;  /* 0x000000043f047899 */ /* 0x000fe20008011604 */
[----:B------:R-:W-:Y:S01]  /*1ea0*/  IMAD.MOV.U32 R7, RZ, RZ, RZ ;  /* 0x000000ffff077224 */ /* 0x000fe200078e00ff */
[----:B------:R-:W-:Y:S01]  /*1eb0*/  ULOP3.LUT UR5, UR5, 0x3fff, URZ, 0xc0, !UPT ;  /* 0x00003fff05057892 */ /* 0x000fe2000f8ec03f */
[----:B------:R-:W-:Y:S01]  /*1ec0*/  IMAD.MOV.U32 R13, RZ, RZ, RZ ;  /* 0x000000ffff0d7224 */ /* 0x000fe200078e00ff */
[----:B------:R-:W-:Y:S01]  /*1ed0*/  ULOP3.LUT UR4, UR4, 0x3fff, URZ, 0xc0, !UPT ;  /* 0x00003fff04047892 */ /* 0x000fe2000f8ec03f */
[----:B------:R-:W-:Y:S01]  /*1ee0*/  IMAD.MOV.U32 R9, RZ, RZ, 0x40000040 ;  /* 0x40000040ff097424 */ /* 0x000fe200078e00ff */
[----:B------:R-:W-:Y:S01]  /*1ef0*/  ULOP3.LUT UR7, UR5, 0x3000000, URZ, 0xfc, !UPT ;  /* 0x0300000005077892 */ /* 0x000fe2000f8efc3f */
[----:B------:R1:W-:Y:S01]  /*1f00*/  STL.128 [R1+0x60], R4 ;  /* 0x0000600401007387 */ /* 0x0003e20000100c00 */
[----:B------:R-:W-:Y:S01]  /*1f10*/  ULOP3.LUT UR4, UR4, 0x10000, URZ, 0xfc, !UPT ;  /* 0x0001000004047892 */ /* 0x000fe2000f8efc3f */
[----:B------:R-:W-:Y:S01]  /*1f20*/  IMAD.MOV.U32 R11, RZ, RZ, 0x40000040 ;  /* 0x40000040ff0b7424 */ /* 0x000fe200078e00ff */
[----:B------:R-:W-:Y:S01]  /*1f30*/  ULOP3.LUT UR5, UR5, 0x10000, URZ, 0xfc, !UPT ;  /* 0x0001000005057892 */ /* 0x000fe2000f8efc3f */
[----:B------:R2:W-:Y:S01]  /*1f40*/  STL.64 [R1+0x70], R12 ;  /* 0x0000700c01007387 */ /* 0x0005e20000100a00 */
[----:B------:R-:W-:Y:S01]  /*1f50*/  IMAD.U32 R10, RZ, RZ, UR7 ;  /* 0x00000007ff0a7e24 */ /* 0x000fe2000f8e00ff */
[----:B------:R-:W-:Y:S01]  /*1f60*/  IADD3 R27, P1, R16, 0x78, RZ ;  /* 0x00000078101b7810 */ /* 0x000fe20007f3e0ff */
[----:B------:R-:W-:Y:S01]  /*1f70*/  IMAD.U32 R8, RZ, RZ, UR4 ;  /* 0x00000004ff087e24 */ /* 0x000fe2000f8e00ff */
[----:B0-----:R-:W-:Y:S01]  /*1f80*/  LEA.HI R2, R0, R0, RZ, 0x1 ;  /* 0x0000000000027211 */ /* 0x001fe200078f08ff */
[----:B------:R-:W-:Y:S01]  /*1f90*/  IMAD.U32 R14, RZ, RZ, UR5 ;  /* 0x00000005ff0e7e24 */ /* 0x000fe2000f8e00ff */
[----:B------:R-:W-:Y:S01]  /*1fa0*/  ULOP3.LUT UP0, URZ, UR6, 0x1bf, URZ, 0xc0, !UPT ;  /* 0x000001bf063f7892 */ /* 0x000fe2000f80c03f */
[----:B------:R-:W-:Y:S01]  /*1fb0*/  IMAD.MOV.U32 R15, RZ, RZ, 0x40000040 ;  /* 0x40000040ff0f7424 */ /* 0x000fe200078e00ff */
[----:B------:R-:W-:Y:S01]  /*1fc0*/  LOP3.LUT R3, R2, 0x7fffe, RZ, 0xc0, !PT ;  /* 0x0007fffe02037812 */ /* 0x000fe200078ec0ff */
[----:B------:R0:W-:Y:S01]  /*1fd0*/  STL.128 [R1+0x80], R8 ;  /* 0x0000800801007387 */ /* 0x0001e20000100c00 */
[----:B------:R-:W-:Y:S01]  /*1fe0*/  IMAD.X R40, RZ, RZ, R17, P1 ;  /* 0x000000ffff287224 */ /* 0x000fe200008e0611 */
[----:B------:R-:W-:Y:S01]  /*1ff0*/  IADD3 R30, P5, R16, 0xf8, RZ ;  /* 0x000000f8101e7810 */ /* 0x000fe20007fbe0ff */
[----:B-1----:R-:W-:Y:S01]  /*2000*/  IMAD.MOV.U32 R5, RZ, RZ, 0x40000040 ;  /* 0x40000040ff057424 */ /* 0x002fe200078e00ff */
[----:B------:R0:W-:Y:S01]  /*2010*/  STL.64 [R1+0x58], RZ ;  /* 0x000058ff01007387 */ /* 0x0001e20000100a00 */
[----:B------:R-:W-:Y:S01]  /*2020*/  IMAD.IADD R3, R0, 0x1, -R3 ;  /* 0x0000000100037824 */ /* 0x000fe200078e0a03 */
[----:B------:R-:W-:Y:S01]  /*2030*/  PLOP3.LUT P1, PT, PT, PT, UP0, 0x80, 0x0 ;  /* 0x000000000000781c */ /* 0x000fe20003f2f008 */
[----:B--2---:R-:W-:Y:S01]  /*2040*/  IMAD.MOV.U32 R13, RZ, RZ, 0x40000040 ;  /* 0x40000040ff0d7424 */ /* 0x004fe200078e00ff */
[----:B------:R0:W-:Y:S01]  /*2050*/  STL.128 [R1+0x90], RZ ;  /* 0x000090ff01007387 */ /* 0x0001e20000100c00 */
[C---:B------:R-:W-:Y:S01]  /*2060*/  IADD3 R29, P6, R16.reuse, 0xf0, RZ ;  /* 0x000000f0101d7810 */ /* 0x040fe20007fde0ff */
[--C-:B------:R-:W-:Y:S01]  /*2070*/  IMAD.X R31, RZ, RZ, R17.reuse, P5 ;  /* 0x000000ffff1f7224 */ /* 0x100fe200028e0611 */
[----:B------:R-:W-:Y:S01]  /*2080*/  LEA R3, R3, UR6, 0xd ;  /* 0x0000000603037c11 */ /* 0x000fe2000f8e68ff */
[----:B------:R0:W-:Y:S01]  /*2090*/  STL.128 [R1+0xa0], RZ ;  /* 0x0000a0ff01007387 */ /* 0x0001e20000100c00 */
[----:B------:R-:W-:Y:S01]  /*20a0*/  IADD3 R28, P0, R16, 0x80, RZ ;  /* 0x00000080101c7810 */ /* 0x000fe20007f1e0ff */
[----:B------:R-:W-:Y:S01]  /*20b0*/  IMAD.X R42, RZ, RZ, R17, P6 ;  /* 0x000000ffff2a7224 */ /* 0x000fe200030e0611 */
[----:B------:R-:W-:Y:S01]  /*20c0*/  SHF.R.U32.HI R0, RZ, 0x4, R3 ;  /* 0x00000004ff007819 */ /* 0x000fe20000011603 */
[----:B------:R-:W-:Y:S01]  /*20d0*/  VIADD R2, R3, 0xa000 ;  /* 0x0000a00003027836 */ /* 0x000fe20000000000 */
[----:B------:R0:W-:Y:S01]  /*20e0*/  STL.128 [R1+0xb0], RZ ;  /* 0x0000b0ff01007387 */ /* 0x0001e20000100c00 */
[----:B------:R-:W-:Y:S01]  /*20f0*/  IMAD.X R43, RZ, RZ, R17, P0 ;  /* 0x000000ffff2b7224 */ /* 0x000fe200000e0611 */
[----:B------:R-:W-:-:S02]  /*2100*/  LOP3.LUT R0, R0, 0x3fff, RZ, 0xc0, !PT ;  /* 0x00003fff00007812 */ /* 0x000fc400078ec0ff */
[----:B------:R-:W-:Y:S01]  /*2110*/  SHF.R.U32.HI R2, RZ, 0x4, R2 ;  /* 0x00000004ff027819 */ /* 0x000fe20000011602 */
[----:B------:R0:W-:Y:S01]  /*2120*/  STL.128 [R1+0xc0], RZ ;  /* 0x0000c0ff01007387 */ /* 0x0001e20000100c00 */
[----:B------:R-:W-:Y:S02]  /*2130*/  LOP3.LUT R4, R0, 0x10000, RZ, 0xfc, !PT ;  /* 0x0001000000047812 */ /* 0x000fe400078efcff */
[----:B------:R-:W-:Y:S01]  /*2140*/  LOP3.LUT R2, R2, 0x3fff, RZ, 0xc0, !PT ;  /* 0x00003fff02027812 */ /* 0x000fe200078ec0ff */
[----:B------:R0:W-:Y:S01]  /*2150*/  STL.128 [R1+0xd0], RZ ;  /* 0x0000d0ff01007387 */ /* 0x0001e20000100c00 */
[----:B------:R-:W-:Y:S02]  /*2160*/  IADD3 R19, P2, R16, 0x70, RZ ;  /* 0x0000007010137810 */ /* 0x000fe40007f5e0ff */
[----:B------:R-:W-:Y:S01]  /*2170*/  LOP3.LUT R2, R2, 0x10000, RZ, 0xfc, !PT ;  /* 0x0001000002027812 */ /* 0x000fe200078efcff */
[----:B------:R0:W-:Y:S01]  /*2180*/  STL.64 [R1+0x78], R4 ;  /* 0x0000780401007387 */ /* 0x0001e20000100a00 */
[C---:B------:R-:W-:Y:S01]  /*2190*/  IADD3 R26, P3, R16.reuse, 0x68, RZ ;  /* 0x00000068101a7810 */ /* 0x040fe20007f7e0ff */
[--C-:B------:R-:W-:Y:S01]  /*21a0*/  IMAD.X R38, RZ, RZ, R17.reuse, P2 ;  /* 0x000000ffff267224 */ /* 0x100fe200010e0611 */
[C---:B------:R-:W-:Y:S01]  /*21b0*/  IADD3 R18, P4, R16.reuse, 0x60, RZ ;  /* 0x0000006010127810 */ /* 0x040fe20007f9e0ff */
[----:B------:R-:W-:Y:S01]  /*21c0*/  IMAD.MOV.U32 R12, RZ, RZ, R2 ;  /* 0x000000ffff0c7224 */ /* 0x000fe200078e0002 */
[----:B------:R0:W-:Y:S01]  /*21d0*/  STL.128 [R1+0xe0], RZ ;  /* 0x0000e0ff01007387 */ /* 0x0001e20000100c00 */
[C---:B------:R-:W-:Y:S01]  /*21e0*/  IADD3 R34, P5, R16.reuse, 0x58, RZ ;  /* 0x0000005810227810 */ /* 0x040fe20007fbe0ff */
[--C-:B------:R-:W-:Y:S01]  /*21f0*/  IMAD.X R41, RZ, RZ, R17.reuse, P3 ;  /* 0x000000ffff297224 */ /* 0x100fe200018e0611 */
[C---:B------:R-:W-:Y:S01]  /*2200*/  IADD3 R24, P6, R16.reuse, 0x88, RZ ;  /* 0x0000008810187810 */ /* 0x040fe20007fde0ff */
[----:B------:R0:W-:Y:S01]  /*2210*/  STL.128 [R1+0xf0], R12 ;  /* 0x0000f00c01007387 */ /* 0x0001e20000100c00 */
[----:B------:R-:W-:Y:S01]  /*2220*/  IADD3 R36, P0, R16, 0x90, RZ ;  /* 0x0000009010247810 */ /* 0x000fe20007f1e0ff */
[----:B------:R-:W-:-:S02]  /*2230*/  IMAD.X R39, RZ, RZ, R17, P4 ;  /* 0x000000ffff277224 */ /* 0x000fc400020e0611 */
[--C-:B------:R-:W-:Y:S02]  /*2240*/  IMAD.X R35, RZ, RZ, R17.reuse, P5 ;  /* 0x000000ffff237224 */ /* 0x100fe400028e0611 */
[--C-:B------:R-:W-:Y:S02]  /*2250*/  IMAD.X R25, RZ, RZ, R17.reuse, P6 ;  /* 0x000000ffff197224 */ /* 0x100fe400030e0611 */
[----:B------:R-:W-:Y:S01]  /*2260*/  IMAD.X R37, RZ, RZ, R17, P0 ;  /* 0x000000ffff257224 */ /* 0x000fe200000e0611 */
[----:B------:R-:W-:Y:S06]  /*2270*/  @!P1 BRA `(.L_x_11242) ;  /* 0x0000000000409947 */ /* 0x000fec0003800000 */
        /* <DEDUP_REMOVED lines=16> */
.L_x_11242:
[----:B------:R-:W1:Y:S01]  /*2380*/  S2R R20, SR_TID.X ;  /* 0x0000000000147919 */ /* 0x000e620000002100 */
[----:B0-----:R-:W0:Y:S01]  /*2390*/  LDC R15, c[0x0][0x288] ;  /* 0x0000a200ff0f7b82 */ /* 0x001e220000000800 */
[----:B------:R-:W-:Y:S01]  /*23a0*/  IADD3 R8, P0, R16, 0x100, RZ ;  /* 0x0000010010087810 */ /* 0x000fe20007f1e0ff */
[----:B------:R-:W-:Y:S01]  /*23b0*/  ULDC UR4, c[0x0][0x20] ;  /* 0x0000080000047ab9 */ /* 0x000fe20000000800 */
[----:B------:R-:W-:Y:S01]  /*23c0*/  IMAD.U32 R13, RZ, RZ, UR43 ;  /* 0x0000002bff0d7e24 */ /* 0x000fe2000f8e00ff */
[----:B------:R-:W-:Y:S01]  /*23d0*/  STL.64 [R1+0x110], R34 ;  /* 0x0001102201007387 */ /* 0x000fe20000100a00 */
[----:B------:R-:W-:Y:S02]  /*23e0*/  VIADD R194, R22, -UR4 ;  /* 0x8000000416c27c36 */ /* 0x000fe40008000000 */
[----:B------:R-:W-:Y:S01]  /*23f0*/  IMAD.X R9, RZ, RZ, R17, P0 ;  /* 0x000000ffff097224 */ /* 0x000fe200000e0611 */
[----:B------:R-:W2:Y:S01]  /*2400*/  LDC.64 R10, c[0x0][0xad0] ;  /* 0x0002b400ff0a7b82 */ /* 0x000ea20000000a00 */
[----:B------:R-:W-:Y:S04]  /*2410*/  STL.64 [R1+0x100], R202 ;  /* 0x000100ca01007387 */ /* 0x000fe80000100a00 */
[----:B------:R-:W-:Y:S03]  /*2420*/  STL.64 [R1+0x108], R8 ;  /* 0x0001080801007387 */ /* 0x000fe60000100a00 */
[----:B------:R-:W3:Y:S01]  /*2430*/  LDC.64 R6, c[0x0][0x448] ;  /* 0x00011200ff067b82 */ /* 0x000ee20000000a00 */
[----:B------:R-:W-:Y:S04]  /*2440*/  STL.U8 [R1+0x118], RZ ;  /* 0x000118ff01007387 */ /* 0x000fe80000100000 */
[----:B------:R4:W-:Y:S03]  /*2450*/  STL [R194+0x8], R13 ;  /* 0x0000080dc2007387 */ /* 0x0009e60000100800 */
[----:B------:R-:W5:Y:S01]  /*2460*/  LDC.64 R4, c[0x0][0xad8] ;  /* 0x0002b600ff047b82 */ /* 0x000f620000000a00 */
[----:B0-----:R0:W-:Y:S04]  /*2470*/  STL [R194+0x4], R15 ;  /* 0x0000040fc2007387 */ /* 0x0011e80000100800 */
[----:B------:R0:W-:Y:S01]  /*2480*/  STL [R194+0x14], RZ ;  /* 0x000014ffc2007387 */ /* 0x0001e20000100800 */
[----:B-1----:R-:W-:-:S02]  /*2490*/  VIADD R204, R20, 0xffffff80 ;  /* 0xffffff8014cc7836 */ /* 0x002fc40000000000 */
[----:B------:R-:W1:Y:S01]  /*24a0*/  LDC.64 R2, c[0x0][0xae0] ;  /* 0x0002b800ff027b82 */ /* 0x000e620000000a00 */
[----:B--2---:R0:W-:Y:S04]  /*24b0*/  STL [R194+0xc], R11 ;  /* 0x00000c0bc2007387 */ /* 0x0041e80000100800 */
[----:B------:R0:W-:Y:S03]  /*24c0*/  STL [R194], R204 ;  /* 0x000000ccc2007387 */ /* 0x0001e60000100800 */
[----:B------:R-:W2:Y:S01]  /*24d0*/  LDC R229, c[0x0][0x450] ;  /* 0x00011400ffe57b82 */ /* 0x000ea20000000800 */
[----:B---3--:R0:W-:Y:S04]  /*24e0*/  STL [R194+0x24], R6 ;  /* 0x00002406c2007387 */ /* 0x0081e80000100800 */
[----:B------:R0:W-:Y:S04]  /*24f0*/  STL [R194+0x28], R7 ;  /* 0x00002807c2007387 */ /* 0x0001e80000100800 */
[----:B-----5:R0:W-:Y:S04]  /*2500*/  STL [R194+0x10], R4 ;  /* 0x00001004c2007387 */ /* 0x0201e80000100800 */
[----:B------:R0:W-:Y:S04]  /*2510*/  STL [R194+0x18], R5 ;  /* 0x00001805c2007387 */ /* 0x0001e80000100800 */
[----:B-1----:R0:W-:Y:S04]  /*2520*/  STL [R194+0x1c], R2 ;  /* 0x00001c02c2007387 */ /* 0x0021e80000100800 */
[----:B------:R0:W-:Y:S04]  /*2530*/  STL [R194+0x20], R3 ;  /* 0x00002003c2007387 */ /* 0x0001e80000100800 */
[----:B--2---:R0:W-:Y:S04]  /*2540*/  STL [R194+0x2c], R229 ;  /* 0x00002ce5c2007387 */ /* 0x0041e80000100800 */
[----:B----4-:R-:W2:Y:S01]  /*2550*/  LDL R13, [R1+0x204] ;  /* 0x00020400010d7983 */ /* 0x010ea20000100800 */
[----:B------:R-:W-:Y:S01]  /*2560*/  IADD3 R8, P0, R16, 0x14c, RZ ;  /* 0x0000014c10087810 */ /* 0x000fe20007f1e0ff */
[----:B------:R-:W-:Y:S02]  /*2570*/  BSSY B0, `(.L_x_11243) ;  /* 0x000000a000007945 */ /* 0x000fe40003800000 */
[----:B------:R0:W-:Y:S02]  /*2580*/  STL [R1+0x14c], R10 ;  /* 0x00014c0a01007387 */ /* 0x0001e40000100800 */
[----:B------:R-:W-:-:S05]  /*2590*/  IMAD.X R9, RZ, RZ, R17, P0 ;  /* 0x000000ffff097224 */ /* 0x000fca00000e0611 */
[----:B------:R0:W-:Y:S01]  /*25a0*/  STL.64 [R1+0x150], R8 ;  /* 0x0001500801007387 */ /* 0x0001e20000100a00 */
[----:B--2---:R-:W-:-:S04]  /*25b0*/  LEA.HI R0, R13, R13, RZ, 0x1 ;  /* 0x0000000d0d007211 */ /* 0x004fc800078f08ff */
[----:B------:R-:W-:-:S05]  /*25c0*/  LOP3.LUT R0, R0, 0xfffffffe, RZ, 0xc0, !PT ;  /* 0xfffffffe00007812 */ /* 0x000fca00078ec0ff */
[----:B------:R-:W-:-:S05]  /*25d0*/  IMAD.IADD R0, R13, 0x1, -R0 ;  /* 0x000000010d007824 */ /* 0x000fca00078e0a00 */
[----:B------:R-:W-:-:S04]  /*25e0*/  SHF.L.U32 R0, R0, 0x1f, RZ ;  /* 0x0000001f00007819 */ /* 0x000fc800000006ff */
[----:B------:R-:W1:Y:S02]  /*25f0*/  SYNCS.PHASECHK.TRANS64.TRYWAIT P0, [UR42+0x32400], R0 ;  /* 0x03240000ff0075a7 */ /* 0x000e64000800016a */
[----:B01----:R-:W-:Y:S05]  /*2600*/  @!P0 BRA `(.L_x_11244) ;  /* 0x0000025000f88947 */ /* 0x003fea0003800000 */
.L_x_11436:
[----:B------:R-:W-:Y:S05]  /*2610*/  BSYNC B0 ;  /* 0x0000000000007941 */ /* 0x000fea0003800000 */
.L_x_11243:
[----:B------:R-:W2:Y:S04]  /*2620*/  LDL R33, [R1] ;  /* 0x0000000001217983 */ /* 0x000ea80000100800 */
[----:B------:R1:W5:Y:S01]  /*2630*/  LDL.64 R20, [R1+0x1f8] ;  /* 0x0001f80001147983 */ /* 0x0003620000100a00 */
[----:B------:R-:W-:Y:S01]  /*2640*/  IMAD.U32 R10, RZ, RZ, UR58 ;  /* 0x0000003aff0a7e24 */ /* 0x000fe2000f8e00ff */
[C---:B------:R-:W-:Y:S01]  /*2650*/  IADD3 R14, P0, R16.reuse, 0x118, RZ ;  /* 0x00000118100e7810 */ /* 0x040fe20007f1e0ff */
[----:B------:R-:W-:Y:S01]  /*2660*/  IMAD.U32 R11, RZ, RZ, UR59 ;  /* 0x0000003bff0b7e24 */ /* 0x000fe2000f8e00ff */
[C---:B0-----:R-:W-:Y:S01]  /*2670*/  IADD3 R0, P1, R16.reuse, 0x410, RZ ;  /* 0x0000041010007810 */ /* 0x041fe20007f3e0ff */
[----:B------:R-:W-:Y:S01]  /*2680*/  IMAD.MOV.U32 R8, RZ, RZ, R28 ;  /* 0x000000ffff087224 */ /* 0x000fe200078e001c */
[----:B------:R-:W-:Y:S01]  /*2690*/  STL.64 [R1+0x1f0], R24 ;  /* 0x0001f01801007387 */ /* 0x000fe20000100a00 */
[----:B------:R-:W-:Y:S01]  /*26a0*/  IMAD.MOV.U32 R9, RZ, RZ, R43 ;  /* 0x000000ffff097224 */ /* 0x000fe200078e002b */
[----:B------:R-:W-:Y:S05]  /*26b0*/  WARPSYNC.ALL ;  /* 0x0000000000007948 */ /* 0x000fea0003800000 */
[----:B------:R0:W-:Y:S01]  /*26c0*/  STL.128 [R1+0x180], R8 ;  /* 0x0001800801007387 */ /* 0x0001e20000100c00 */
[----:B------:R-:W-:Y:S01]  /*26d0*/  IMAD.X R15, RZ, RZ, R17, P0 ;  /* 0x000000ffff0f7224 */ /* 0x000fe200000e0611 */
[----:B------:R-:W-:Y:S01]  /*26e0*/  BSSY B0, `(.L_x_11245) ;  /* 0x000002f000007945 */ /* 0x000fe20003800000 */
[----:B------:R-:W-:Y:S01]  /*26f0*/  IMAD.MOV.U32 R12, RZ, RZ, R18 ;  /* 0x000000ffff0c7224 */ /* 0x000fe200078e0012 */
[----:B------:R1:W-:Y:S01]  /*2700*/  BAR.SYNC.DEFER_BLOCKING R206, 0x100 ;  /* 0x000400ce0000751d */ /* 0x0003e20000010000 */
[----:B------:R-:W-:Y:S01]  /*2710*/  IMAD.MOV.U32 R13, RZ, RZ, R39 ;  /* 0x000000ffff0d7224 */ /* 0x000fe200078e0027 */
[----:B------:R-:W-:-:S04]  /*2720*/  IADD3 R18, P0, R16, 0x150, RZ ;  /* 0x0000015010127810 */ /* 0x000fc80007f1e0ff */
[----:B------:R3:W-:Y:S01]  /*2730*/  STL.128 [R1+0x160], R12 ;  /* 0x0001600c01007387 */ /* 0x0007e20000100c00 */
[----:B0-----:R-:W-:-:S03]  /*2740*/  IMAD.MOV.U32 R10, RZ, RZ, R44 ;  /* 0x000000ffff0a7224 */ /* 0x001fc600078e002c */
[----:B------:R-:W-:Y:S01]  /*2750*/  STL.64 [R1+0x158], R208 ;  /* 0x000158d001007387 */ /* 0x000fe20000100a00 */
[----:B------:R-:W-:Y:S02]  /*2760*/  IMAD.MOV.U32 R11, RZ, RZ, R45 ;  /* 0x000000ffff0b7224 */ /* 0x000fe400078e002d */
[----:B------:R-:W-:Y:S02]  /*2770*/  IMAD.MOV.U32 R8, RZ, RZ, R216 ;  /* 0x000000ffff087224 */ /* 0x000fe400078e00d8 */
[----:B------:R-:W-:-:S05]  /*2780*/  IMAD.MOV.U32 R9, RZ, RZ, R211 ;  /* 0x000000ffff097224 */ /* 0x000fca00078e00d3 */
[----:B------:R0:W-:Y:S01]  /*2790*/  STL.128 [R1+0x190], R8 ;  /* 0x0001900801007387 */ /* 0x0001e20000100c00 */
[----:B---3--:R-:W-:Y:S02]  /*27a0*/  IMAD.X R15, RZ, RZ, R17, P0 ;  /* 0x000000ffff0f7224 */ /* 0x008fe400000e0611 */
[----:B------:R-:W-:Y:S02]  /*27b0*/  IMAD.MOV.U32 R14, RZ, RZ, R218 ;  /* 0x000000ffff0e7224 */ /* 0x000fe400078e00da */
[----:B0-----:R-:W-:Y:S02]  /*27c0*/  IMAD.MOV.U32 R8, RZ, RZ, R19 ;  /* 0x000000ffff087224 */ /* 0x001fe400078e0013 */
[----:B------:R-:W-:Y:S02]  /*27d0*/  IMAD.MOV.U32 R9, RZ, RZ, R38 ;  /* 0x000000ffff097224 */ /* 0x000fe400078e0026 */
[----:B------:R-:W-:Y:S02]  /*27e0*/  IMAD.MOV.U32 R10, RZ, RZ, R29 ;  /* 0x000000ffff0a7224 */ /* 0x000fe400078e001d */
[----:B------:R-:W-:-:S02]  /*27f0*/  IMAD.MOV.U32 R11, RZ, RZ, R42 ;  /* 0x000000ffff0b7224 */ /* 0x000fc400078e002a */
[--C-:B------:R-:W-:Y:S01]  /*2800*/  IMAD.X R19, RZ, RZ, R17.reuse, P1 ;  /* 0x000000ffff137224 */ /* 0x100fe200008e0611 */
[----:B------:R-:W-:Y:S02]  /*2810*/  IADD3 R6, P1, R16, 0x108, RZ ;  /* 0x0000010810067810 */ /* 0x000fe40007f3e0ff */
[----:B------:R0:W-:Y:S03]  /*2820*/  STL.128 [R1+0x1a0], R8 ;  /* 0x0001a00801007387 */ /* 0x0001e60000100c00 */
[----:B------:R-:W-:Y:S02]  /*2830*/  IMAD.X R13, RZ, RZ, R17, P1 ;  /* 0x000000ffff0d7224 */ /* 0x000fe400008e0611 */
[----:B------:R-:W-:Y:S02]  /*2840*/  IMAD.MOV.U32 R12, RZ, RZ, R6 ;  /* 0x000000ffff0c7224 */ /* 0x000fe400078e0006 */
[----:B0-----:R-:W-:-:S02]  /*2850*/  IMAD.MOV.U32 R8, RZ, RZ, R30 ;  /* 0x000000ffff087224 */ /* 0x001fc400078e001e */
[----:B------:R-:W-:Y:S02]  /*2860*/  IMAD.MOV.U32 R9, RZ, RZ, R31 ;  /* 0x000000ffff097224 */ /* 0x000fe400078e001f */
[----:B------:R-:W-:Y:S02]  /*2870*/  IMAD.MOV.U32 R10, RZ, RZ, R0 ;  /* 0x000000ffff0a7224 */ /* 0x000fe400078e0000 */
[----:B------:R-:W-:Y:S02]  /*2880*/  IMAD.MOV.U32 R11, RZ, RZ, R19 ;  /* 0x000000ffff0b7224 */ /* 0x000fe400078e0013 */
[----:B------:R-:W-:-:S03]  /*2890*/  IMAD.MOV.U32 R19, RZ, RZ, R40 ;  /* 0x000000ffff137224 */ /* 0x000fc600078e0028 */
[----:B------:R0:W-:Y:S02]  /*28a0*/  STL.128 [R1+0x1b0], R8 ;  /* 0x0001b00801007387 */ /* 0x0001e40000100c00 */
[----:B0-----:R-:W-:Y:S02]  /*28b0*/  IMAD.MOV.U32 R10, RZ, RZ, R32 ;  /* 0x000000ffff0a7224 */ /* 0x001fe400078e0020 */
[----:B------:R-:W-:Y:S02]  /*28c0*/  IMAD.MOV.U32 R11, RZ, RZ, R47 ;  /* 0x000000ffff0b7224 */ /* 0x000fe400078e002f */
[----:B------:R-:W-:Y:S02]  /*28d0*/  IMAD.MOV.U32 R8, RZ, RZ, R18 ;  /* 0x000000ffff087224 */ /* 0x000fe400078e0012 */
[----:B------:R-:W-:Y:S02]  /*28e0*/  IMAD.MOV.U32 R9, RZ, RZ, R15 ;  /* 0x000000ffff097224 */ /* 0x000fe400078e000f */
[----:B------:R-:W-:-:S02]  /*28f0*/  IMAD.MOV.U32 R15, RZ, RZ, R217 ;  /* 0x000000ffff0f7224 */ /* 0x000fc400078e00d9 */
[----:B------:R-:W-:Y:S01]  /*2900*/  IMAD.MOV.U32 R18, RZ, RZ, R27 ;  /* 0x000000ffff127224 */ /* 0x000fe200078e001b */
[----:B------:R0:W-:Y:S04]  /*2910*/  STL.128 [R1+0x1c0], R8 ;  /* 0x0001c00801007387 */ /* 0x0001e80000100c00 */
[----:B------:R1:W-:Y:S04]  /*2920*/  STL.128 [R1+0x1d0], R12 ;  /* 0x0001d00c01007387 */ /* 0x0003e80000100c00 */
[----:B------:R1:W-:Y:S01]  /*2930*/  STL.128 [R1+0x170], R16 ;  /* 0x0001701001007387 */ /* 0x0003e20000100c00 */
[----:B0-----:R-:W-:-:S02]  /*2940*/  IMAD.MOV.U32 R8, RZ, RZ, R26 ;  /* 0x000000ffff087224 */ /* 0x001fc400078e001a */
        /* <DEDUP_REMOVED lines=8> */
.L_x_11246:
[----:B------:R-:W-:Y:S05]  /*29d0*/  BSYNC B0 ;  /* 0x0000000000007941 */ /* 0x000fea0003800000 */
.L_x_11245:
        /* <DEDUP_REMOVED lines=8> */
.L_x_11248:
[----:B------:R-:W-:Y:S05]  /*2a60*/  BSYNC B0 ;  /* 0x0000000000007941 */ /* 0x000fea0003800000 */
.L_x_11247:
[----:B------:R-:W-:Y:S04]  /*2a70*/  BSSY B0, `(.L_x_11249) ;  /* 0x0000004000007945 */ /* 0x000fe80003800000 */
[----:B-1----:R-:W-:Y:S05]  /*2a80*/  @P0 BRA `(.L_x_11250) ;  /* 0x0000000000080947 */ /* 0x002fea0003800000 */
[----:B------:R-:W1:Y:S02]  /*2a90*/  SYNCS.PHASECHK.TRANS64.TRYWAIT P0, [R20+URZ], R21 ;  /* 0x00000015140075a7 */ /* 0x000e64000800017f */
[----:B-1----:R-:W-:Y:S05]  /*2aa0*/  @!P0 BRA `(.L_x_11251) ;  /* 0x0000024c00e88947 */ /* 0x002fea0003800000 */
.L_x_11250:
[----:B------:R-:W-:Y:S05]  /*2ab0*/  BSYNC B0 ;  /* 0x0000000000007941 */ /* 0x000fea0003800000 */
.L_x_11249:
[----:B------:R-:W2:Y:S04]  /*2ac0*/  LDL R13, [R1+0x1f8] ;  /* 0x0001f800010d7983 */ /* 0x000ea80000100800 */
[----:B------:R-:W2:Y:S01]  /*2ad0*/  LDL.64 R8, [R1+0x80] ;  /* 0x0000800001087983 */ /* 0x000ea20000100a00 */
[----:B------:R-:W-:Y:S05]  /*2ae0*/  WARPSYNC.ALL ;  /* 0x0000000000007948 */ /* 0x000fea0003800000 */
[----:B01----:R-:W3:Y:S04]  /*2af0*/  LDL.64 R20, [R1+0x78] ;  /* 0x0000780001147983 */ /* 0x003ee80000100a00 */
[----:B------:R-:W4:Y:S04]  /*2b00*/  LDL.64 R10, [R1+0x78] ;  /* 0x00007800010a7983 */ /* 0x000f280000100a00 */
[----:B------:R-:W5:Y:S01]  /*2b10*/  LDL.64 R14, [R1+0x78] ;  /* 0x00007800010e7983 */ /* 0x000f620000100a00 */
[----:B--2---:R-:W-:-:S03]  /*2b20*/  IMAD R8, R13, 0x300, R8 ;  /* 0x000003000d087824 */ /* 0x004fc600078e0208 */
[----:B------:R-:W2:Y:S01]  /*2b30*/  LDL.64 R18, [R1+0x78] ;  /* 0x0000780001127983 */ /* 0x000ea20000100a00 */
[----:B------:R-:W-:Y:S02]  /*2b40*/  R2UR UR7, R9 ;  /* 0x00000000090772ca */ /* 0x000fe400000e0000 */
[C---:B------:R-:W-:Y:S01]  /*2b50*/  R2UR UR6, R8.reuse ;  /* 0x00000000080672ca */ /* 0x040fe200000e0000 */
[----:B------:R-:W-:Y:S01]  /*2b60*/  WARPGROUP.ARRIVE ;  /* 0x00000000000079c5 */ /* 0x000fe20000000000 */
[----:B------:R-:W2:Y:S01]  /*2b70*/  LDL R6, [R1+0x204] ;  /* 0x0002040001067983 */ /* 0x000ea20000100800 */
[----:B------:R-:W-:Y:S01]  /*2b80*/  VIADD R12, R8, 0x2 ;  /* 0x00000002080c7836 */ /* 0x000fe20000000000 */
[----:B------:R-:W-:Y:S01]  /*2b90*/  BSSY B0, `(.L_x_11252) ;  /* 0x000002d000007945 */ /* 0x000fe20003800000 */
[----:B------:R-:W-:Y:S01]  /*2ba0*/  IMAD.MOV.U32 R13, RZ, RZ, R9 ;  /* 0x000000ffff0d7224 */ /* 0x000fe200078e0009 */
[----:B------:R0:W-:Y:S01]  /*2bb0*/  STL [R1+0x60], RZ ;  /* 0x000060ff01007387 */ /* 0x0001e20000100800 */
[----:B---3--:R-:W-:-:S02]  /*2bc0*/  R2UR UR4, R20 ;  /* 0x00000000140472ca */ /* 0x008fc400000e0000 */
[----:B------:R-:W-:Y:S01]  /*2bd0*/  R2UR UR5, R21 ;  /* 0x00000000150572ca */ /* 0x000fe200000e0000 */
[----:B----4-:R-:W-:Y:S02]  /*2be0*/  VIADD R10, R10, 0x2 ;  /* 0x000000020a0a7836 */ /* 0x010fe40000000000 */
[----:B-----5:R-:W-:Y:S02]  /*2bf0*/  VIADD R14, R14, 0x4 ;  /* 0x000000040e0e7836 */ /* 0x020fe40000000000 */
[----:B--2---:R-:W-:-:S08]  /*2c00*/  VIADD R18, R18, 0x6 ;  /* 0x0000000612127836 */ /* 0x004fd00000000000 */
[----:B------:R-:W-:Y:S01]  /*2c10*/  HGMMA.64x96x16.F32.BF16 R24, gdesc[UR4], RZ, !UPT, gsb0 ;  /* 0x01600000041879f0 */ /* 0x000fe2000c0018ff */
[----:B------:R-:W-:Y:S02]  /*2c20*/  R2UR UR6, R12 ;  /* 0x000000000c0672ca */ /* 0x000fe400000e0000 */
[----:B------:R-:W-:Y:S02]  /*2c30*/  R2UR UR7, R13 ;  /* 0x000000000d0772ca */ /* 0x000fe400000e0000 */
[----:B------:R-:W-:Y:S01]  /*2c40*/  R2UR UR4, R10 ;  /* 0x000000000a0472ca */ /* 0x000fe200000e0000 */
[----:B------:R-:W-:Y:S01]  /*2c50*/  VIADD R10, R8, 0x4 ;  /* 0x00000004080a7836 */ /* 0x000fe20000000000 */
[----:B------:R-:W-:Y:S01]  /*2c60*/  R2UR UR5, R11 ;  /* 0x000000000b0572ca */ /* 0x000fe200000e0000 */
[----:B------:R-:W-:Y:S01]  /*2c70*/  IMAD.MOV.U32 R11, RZ, RZ, R9 ;  /* 0x000000ffff0b7224 */ /* 0x000fe200078e0009 */
[----:B------:R-:W-:Y:S01]  /*2c80*/  LEA.HI R0, R6, R6, RZ, 0x1 ;  /* 0x0000000606007211 */ /* 0x000fe200078f08ff */
[----:B------:R-:W-:Y:S01]  /*2c90*/  VIADD R8, R8, 0x6 ;  /* 0x0000000608087836 */ /* 0x000fe20000000000 */
[----:B------:R-:W-:-:S02]  /*2ca0*/  WARPGROUP.DEPBAR.LE gsb0, 0x0 ;  /* 0x00008000000079c5 */ /* 0x000fc40000010000 */
[----:B------:R-:W-:-:S07]  /*2cb0*/  WARPGROUP.ARRIVE ;  /* 0x00000000000079c5 */ /* 0x000fce0000000000 */
[----:B------:R-:W-:Y:S01]  /*2cc0*/  HGMMA.64x96x16.F32.BF16 R24, gdesc[UR4], R24, gsb0 ;  /* 0x01600000041879f0 */ /* 0x000fe20008001818 */
[----:B------:R-:W-:Y:S02]  /*2cd0*/  R2UR UR6, R10 ;  /* 0x000000000a0672ca */ /* 0x000fe400000e0000 */
[----:B------:R-:W-:Y:S02]  /*2ce0*/  R2UR UR7, R11 ;  /* 0x000000000b0772ca */ /* 0x000fe400000e0000 */
[----:B------:R-:W-:Y:S02]  /*2cf0*/  R2UR UR4, R14 ;  /* 0x000000000e0472ca */ /* 0x000fe400000e0000 */
[----:B------:R-:W-:Y:S01]  /*2d00*/  R2UR UR5, R15 ;  /* 0x000000000f0572ca */ /* 0x000fe200000e0000 */
[----:B------:R-:W-:Y:S02]  /*2d10*/  WARPGROUP.DEPBAR.LE gsb0, 0x0 ;  /* 0x00008000000079c5 */ /* 0x000fe40000010000 */
[----:B------:R-:W-:-:S10]  /*2d20*/  WARPGROUP.ARRIVE ;  /* 0x00000000000079c5 */ /* 0x000fd40000000000 */
[----:B------:R-:W-:Y:S01]  /*2d30*/  HGMMA.64x96x16.F32.BF16 R24, gdesc[UR4], R24, gsb0 ;  /* 0x01600000041879f0 */ /* 0x000fe20008001818 */
[----:B------:R-:W-:Y:S02]  /*2d40*/  R2UR UR6, R8 ;  /* 0x00000000080672ca */ /* 0x000fe400000e0000 */
[----:B------:R-:W-:Y:S02]  /*2d50*/  R2UR UR7, R9 ;  /* 0x00000000090772ca */ /* 0x000fe400000e0000 */
[----:B------:R-:W-:Y:S02]  /*2d60*/  R2UR UR4, R18 ;  /* 0x00000000120472ca */ /* 0x000fe400000e0000 */
[----:B------:R-:W-:Y:S02]  /*2d70*/  R2UR UR5, R19 ;  /* 0x00000000130572ca */ /* 0x000fe400000e0000 */
        /* <DEDUP_REMOVED lines=10> */
[----:B------:R-:W-:Y:S03]  /*2e20*/  HGMMA.64x96x16.F32.BF16 R24, gdesc[UR4], R24, gsb0 ;  /* 0x01600000041879f0 */ /* 0x000fe60008001818 */
[----:B------:R-:W-:Y:S02]  /*2e30*/  WARPGROUP.DEPBAR.LE gsb0, 0x0 ;  /* 0x00008000000079c5 */ /* 0x000fe40000010000 */
[----:B------:R-:W1:Y:S02]  /*2e40*/  SYNCS.PHASECHK.TRANS64.TRYWAIT P0, [UR42+0x32410], R6 ;  /* 0x03241006ff0075a7 */ /* 0x000e64000800016a */
[----:B01----:R-:W-:Y:S05]  /*2e50*/  @!P0 BRA `(.L_x_11253) ;  /* 0x0000024c00108947 */ /* 0x003fea0003800000 */
.L_x_11437:
[----:B------:R-:W-:Y:S05]  /*2e60*/  BSYNC B0 ;  /* 0x0000000000007941 */ /* 0x000fea0003800000 */
.L_x_11252:
[----:B0-----:R-:W2:Y:S04]  /*2e70*/  LDL R6, [R1+0x28] ;  /* 0x0000280001067983 */ /* 0x001ea80000100800 */
[----:B------:R0:W5:Y:S01]  /*2e80*/  LDL.64 R8, [R1+0x1f8] ;  /* 0x0001f80001087983 */ /* 0x0001620000100a00 */
[----:B------:R-:W-:Y:S01]  /*2e90*/  BSSY B0, `(.L_x_11254) ;  /* 0x0000005000007945 */ /* 0x000fe20003800000 */
[----:B--2---:R-:W-:-:S04]  /*2ea0*/  LOP3.LUT R6, R6, 0x1, RZ, 0xfc, !PT ;  /* 0x0000000106067812 */ /* 0x004fc800078efcff */
[----:B------:R-:W-:-:S13]  /*2eb0*/  ISETP.NE.AND P1, PT, R6, 0x3, PT ;  /* 0x000000030600780c */ /* 0x000fda0003f25270 */
[----:B0-----:R-:W-:Y:S05]  /*2ec0*/  @!P1 BRA `(.L_x_11255) ;  /* 0x0000000000049947 */ /* 0x001fea0003800000 */
[----:B------:R-:W-:Y:S01]  /*2ed0*/  BPT.TRAP 0x1 ;  /* 0x000000040000795c */ /* 0x000fe20000300000 */
.L_x_11255:
[----:B------:R-:W-:Y:S05]  /*2ee0*/  BSYNC B0 ;  /* 0x0000000000007941 */ /* 0x000fea0003800000 */
.L_x_11254:
        /* <DEDUP_REMOVED lines=8> */
.L_x_11257:
[----:B------:R-:W-:Y:S05]  /*2f70*/  BSYNC B0 ;  /* 0x0000000000007941 */ /* 0x000fea0003800000 */
.L_x_11256:
[----:B------:R-:W-:Y:S04]  /*2f80*/  BSSY B0, `(.L_x_11258) ;  /* 0x0000004000007945 */ /* 0x000fe80003800000 */
[----:B-1----:R-:W-:Y:S05]  /*2f90*/  @P0 BRA `(.L_x_11259) ;  /* 0x0000000000080947 */ /* 0x002fea0003800000 */
[----:B------:R-:W1:Y:S02]  /*2fa0*/  SYNCS.PHASECHK.TRANS64.TRYWAIT P0, [R8+URZ], R9 ;  /* 0x00000009080075a7 */ /* 0x000e64000800017f */
[----:B-1----:R-:W-:Y:S05]  /*2fb0*/  @!P0 BRA `(.L_x_11260) ;  /* 0x0000024800d08947 */ /* 0x002fea0003800000 */
.L_x_11259:
[----:B------:R-:W-:Y:S05]  /*2fc0*/  BSYNC B0 ;  /* 0x0000000000007941 */ /* 0x000fea0003800000 */
.L_x_11258:
[----:B------:R-:W2:Y:S04]  /*2fd0*/  LDL R21, [R1+0x1f8] ;  /* 0x0001f80001157983 */ /* 0x000ea80000100800 */
[----:B01----:R-:W2:Y:S04]  /*2fe0*/  LDL.64 R8, [R1+0xf8] ;  /* 0x0000f80001087983 */ /* 0x003ea80000100a00 */
[----:B------:R-:W3:Y:S04]  /*2ff0*/  LDL R6, [R1+0x70] ;  /* 0x0000700001067983 */ /* 0x000ee80000100800 */
[----:B------:R-:W4:Y:S04]  /*3000*/  LDL.64 R10, [R1+0xf0] ;  /* 0x0000f000010a7983 */ /* 0x000f280000100a00 */
[----:B------:R-:W4:Y:S04]  /*3010*/  LDL.64 R12, [R1+0xf0] ;  /* 0x0000f000010c7983 */ /* 0x000f280000100a00 */
[----:B------:R-:W4:Y:S04]  /*3020*/  LDL.64 R14, [R1+0xf0] ;  /* 0x0000f000010e7983 */ /* 0x000f280000100a00 */
[----:B------:R-:W4:Y:S01]  /*3030*/  LDL.64 R18, [R1+0xf0] ;  /* 0x0000f00001127983 */ /* 0x000f220000100a00 */
[----:B------:R-:W-:Y:S05]  /*3040*/  WARPSYNC.ALL ;  /* 0x0000000000007948 */ /* 0x000fea0003800000 */
[----:B------:R-:W-:Y:S01]  /*3050*/  WARPGROUP.ARRIVE ;  /* 0x00000000000079c5 */ /* 0x000fe20000000000 */
[----:B--2---:R-:W-:Y:S01]  /*3060*/  IMAD R8, R21, 0xc00, R8 ;  /* 0x00000c0015087824 */ /* 0x004fe200078e0208 */
[----:B------:R-:W-:Y:S01]  /*3070*/  R2UR UR7, R9 ;  /* 0x00000000090772ca */ /* 0x000fe200000e0000 */
[----:B------:R-:W2:Y:S01]  /*3080*/  LDL.64 R20, [R1+0xf0] ;  /* 0x0000f00001147983 */ /* 0x000ea20000100a00 */
[----:B---3--:R-:W-:-:S02]  /*3090*/  ISETP.NE.U32.AND P0, PT, R6, RZ, PT ;  /* 0x000000ff0600720c */ /* 0x008fc40003f05070 */
[----:B------:R-:W-:Y:S01]  /*30a0*/  R2UR UR6, R8 ;  /* 0x00000000080672ca */ /* 0x000fe200000e0000 */
[----:B------:R0:W5:Y:S01]  /*30b0*/  LDL R6, [R1+0x1f8] ;  /* 0x0001f80001067983 */ /* 0x0001620000100800 */
[----:B----4-:R-:W-:Y:S02]  /*30c0*/  R2UR UR4, R10 ;  /* 0x000000000a0472ca */ /* 0x010fe400000e0000 */
[----:B------:R-:W-:-:S07]  /*30d0*/  R2UR UR5, R11 ;  /* 0x000000000b0572ca */ /* 0x000fce00000e0000 */
[----:B------:R-:W-:-:S06]  /*30e0*/  VOTEU.ANY UP0, P0 ;  /* 0x00000000003f7886 */ /* 0x000fcc0000000100 */
[----:B------:R-:W-:Y:S01]  /*30f0*/  HGMMA.64x96x16.F32.BF16 R24, gdesc[UR4], R24, UP0, gsb0 ;  /* 0x01600000041879f0 */ /* 0x000fe2000b801818 */
[----:B------:R-:W-:Y:S02]  /*3100*/  VIADD R12, R12, 0x2 ;  /* 0x000000020c0c7836 */ /* 0x000fe40000000000 */
[----:B------:R-:W-:Y:S02]  /*3110*/  VIADD R10, R8, 0x2 ;  /* 0x00000002080a7836 */ /* 0x000fe40000000000 */
[----:B------:R-:W-:Y:S01]  /*3120*/  IMAD.MOV.U32 R11, RZ, RZ, R9 ;  /* 0x000000ffff0b7224 */ /* 0x000fe200078e0009 */
[----:B------:R-:W-:Y:S02]  /*3130*/  R2UR UR4, R12 ;  /* 0x000000000c0472ca */ /* 0x000fe400000e0000 */
[----:B------:R-:W-:Y:S02]  /*3140*/  R2UR UR6, R10 ;  /* 0x000000000a0672ca */ /* 0x000fe400000e0000 */
[----:B------:R-:W-:-:S02]  /*3150*/  R2UR UR7, R11 ;  /* 0x000000000b0772ca */ /* 0x000fc400000e0000 */
[----:B------:R-:W-:Y:S02]  /*3160*/  R2UR UR5, R13 ;  /* 0x000000000d0572ca */ /* 0x000fe400000e0000 */
[----:B------:R-:W3:Y:S01]  /*3170*/  LDL.64 R12, [R1+0xf0] ;  /* 0x0000f000010c7983 */ /* 0x000ee20000100a00 */
[----:B------:R-:W-:Y:S02]  /*3180*/  WARPGROUP.DEPBAR.LE gsb0, 0x0 ;  /* 0x00008000000079c5 */ /* 0x000fe40000010000 */
[----:B------:R-:W-:-:S08]  /*3190*/  WARPGROUP.ARRIVE ;  /* 0x00000000000079c5 */ /* 0x000fd00000000000 */
[----:B------:R-:W-:Y:S01]  /*31a0*/  HGMMA.64x96x16.F32.BF16 R24, gdesc[UR4], R24, gsb0 ;  /* 0x01600000041879f0 */ /* 0x000fe20008001818 */
[----:B------:R-:W-:Y:S02]  /*31b0*/  VIADD R14, R14, 0x4 ;  /* 0x000000040e0e7836 */ /* 0x000fe40000000000 */
[----:B------:R-:W-:Y:S02]  /*31c0*/  VIADD R10, R8, 0x4 ;  /* 0x00000004080a7836 */ /* 0x000fe40000000000 */
[----:B------:R-:W-:Y:S01]  /*31d0*/  IMAD.MOV.U32 R11, RZ, RZ, R9 ;  /* 0x000000ffff0b7224 */ /* 0x000fe200078e0009 */
[----:B------:R-:W-:Y:S02]  /*31e0*/  R2UR UR4, R14 ;  /* 0x000000000e0472ca */ /* 0x000fe400000e0000 */
[----:B------:R-:W-:Y:S02]  /*31f0*/  R2UR UR6, R10 ;  /* 0x000000000a0672ca */ /* 0x000fe400000e0000 */
[----:B------:R-:W-:-:S02]  /*3200*/  R2UR UR7, R11 ;  /* 0x000000000b0772ca */ /* 0x000fc400000e0000 */
[----:B------:R-:W-:Y:S02]  /*3210*/  R2UR UR5, R15 ;  /* 0x000000000f0572ca */ /* 0x000fe400000e0000 */
[----:B------:R-:W4:Y:S01]  /*3220*/  LDL.64 R14, [R1+0xf0] ;  /* 0x0000f000010e7983 */ /* 0x000f220000100a00 */
        /* <DEDUP_REMOVED lines=14> */
[----:B--2---:R-:W-:Y:S02]  /*3310*/  VIADD R20, R20, 0x400 ;  /* 0x0000040014147836 */ /* 0x004fe40000000000 */
[----:B------:R-:W-:Y:S02]  /*3320*/  VIADD R10, R8, 0x300 ;  /* 0x00000300080a7836 */ /* 0x000fe40000000000 */
[----:B------:R-:W-:Y:S01]  /*3330*/  IMAD.MOV.U32 R11, RZ, RZ, R9 ;  /* 0x000000ffff0b7224 */ /* 0x000fe200078e0009 */
[----:B------:R-:W-:Y:S02]  /*3340*/  R2UR UR4, R20 ;  /* 0x00000000140472ca */ /* 0x000fe400000e0000 */
[----:B------:R-:W-:Y:S02]  /*3350*/  R2UR UR6, R10 ;  /* 0x000000000a0672ca */ /* 0x000fe400000e0000 */
[----:B------:R-:W-:-:S02]  /*3360*/  R2UR UR7, R11 ;  /* 0x000000000b0772ca */ /* 0x000fc400000e0000 */
[----:B------:R-:W-:Y:S02]  /*3370*/  R2UR UR5, R21 ;  /* 0x00000000150572ca */ /* 0x000fe400000e0000 */
[----:B------:R-:W2:Y:S01]  /*3380*/  LDL.64 R20, [R1+0xf0] ;  /* 0x0000f00001147983 */ /* 0x000ea20000100a00 */
[----:B------:R-:W-:Y:S02]  /*3390*/  WARPGROUP.DEPBAR.LE gsb0, 0x0 ;  /* 0x00008000000079c5 */ /* 0x000fe40000010000 */
[----:B------:R-:W-:-:S08]  /*33a0*/  WARPGROUP.ARRIVE ;  /* 0x00000000000079c5 */ /* 0x000fd00000000000 */
[----:B------:R-:W-:Y:S01]  /*33b0*/  HGMMA.64x96x16.F32.BF16 R24, gdesc[UR4], R24, gsb0 ;  /* 0x01600000041879f0 */ /* 0x000fe20008001818 */
[----:B---3--:R-:W-:Y:S02]  /*33c0*/  VIADD R12, R12, 0x402 ;  /* 0x000004020c0c7836 */ /* 0x008fe40000000000 */
        /* <DEDUP_REMOVED lines=10> */
[----:B----4-:R-:W-:Y:S02]  /*3470*/  VIADD R14, R14, 0x404 ;  /* 0x000004040e0e7836 */ /* 0x010fe40000000000 */
        /* <DEDUP_REMOVED lines=69> */
[----:B------:R-:W-:Y:S01]  /*38d0*/  R2UR UR6, R10 ;  /* 0x000000000a0672ca */ /* 0x000fe200000e0000 */
[----:B------:R-:W2:Y:S01]  /*38e0*/  LDL R20, [R1] ;  /* 0x0000000001147983 */ /* 0x000ea20000100800 */
[----:B------:R-:W-:-:S02]  /*38f0*/  R2UR UR7, R11 ;  /* 0x000000000b0772ca */ /* 0x000fc400000e0000 */
[----:B------:R-:W-:Y:S01]  /*3900*/  R2UR UR5, R21 ;  /* 0x00000000150572ca */ /* 0x000fe200000e0000 */
[----:B---3--:R-:W-:Y:S01]  /*3910*/  VIADD R12, R12, 0xc02 ;  /* 0x00000c020c0c7836 */ /* 0x008fe20000000000 */
[----:B------:R0:W5:Y:S01]  /*3920*/  LDL R21, [R1+0xc] ;  /* 0x00000c0001157983 */ /* 0x0001620000100800 */
[----:B------:R-:W-:Y:S02]  /*3930*/  WARPGROUP.DEPBAR.LE gsb0, 0x0 ;  /* 0x00008000000079c5 */ /* 0x000fe40000010000 */
[----:B------:R-:W-:-:S08]  /*3940*/  WARPGROUP.ARRIVE ;  /* 0x00000000000079c5 */ /* 0x000fd00000000000 */
[----:B------:R-:W-:Y:S01]  /*3950*/  HGMMA.64x96x16.F32.BF16 R24, gdesc[UR4], R24, gsb0 ;  /* 0x01600000041879f0 */ /* 0x000fe20008001818 */
[----:B------:R-:W-:Y:S02]  /*3960*/  VIADD R10, R8, 0x902 ;  /* 0x00000902080a7836 */ /* 0x000fe40000000000 */
[----:B------:R-:W-:Y:S01]  /*3970*/  IMAD.MOV.U32 R11, RZ, RZ, R9 ;  /* 0x000000ffff0b7224 */ /* 0x000fe200078e0009 */
[----:B------:R-:W-:Y:S02]  /*3980*/  R2UR UR4, R12 ;  /* 0x000000000c0472ca */ /* 0x000fe400000e0000 */
[----:B------:R-:W-:Y:S02]  /*3990*/  R2UR UR6, R10 ;  /* 0x000000000a0672ca */ /* 0x000fe400000e0000 */
[----:B------:R-:W-:Y:S02]  /*39a0*/  R2UR UR7, R11 ;  /* 0x000000000b0772ca */ /* 0x000fe400000e0000 */
[----:B------:R-:W-:Y:S01]  /*39b0*/  R2UR UR5, R13 ;  /* 0x000000000d0572ca */ /* 0x000fe200000e0000 */
[----:B----4-:R-:W-:-:S02]  /*39c0*/  VIADD R14, R14, 0xc04 ;  /* 0x00000c040e0e7836 */ /* 0x010fc40000000000 */
[----:B------:R-:W-:Y:S01]  /*39d0*/  VIADD R10, R8, 0x904 ;  /* 0x00000904080a7836 */ /* 0x000fe20000000000 */
[----:B------:R-:W-:Y:S02]  /*39e0*/  WARPGROUP.DEPBAR.LE gsb0, 0x0 ;  /* 0x00008000000079c5 */ /* 0x000fe40000010000 */
[----:B------:R-:W-:-:S07]  /*39f0*/  WARPGROUP.ARRIVE ;  /* 0x00000000000079c5 */ /* 0x000fce0000000000 */
[----:B------:R-:W-:Y:S01]  /*3a00*/  HGMMA.64x96x16.F32.BF16 R24, gdesc[UR4], R24, gsb0 ;  /* 0x01600000041879f0 */ /* 0x000fe20008001818 */
[----:B------:R-:W-:Y:S01]  /*3a10*/  IMAD.MOV.U32 R11, RZ, RZ, R9 ;  /* 0x000000ffff0b7224 */ /* 0x000fe200078e0009 */
[----:B------:R-:W-:Y:S02]  /*3a20*/  R2UR UR6, R10 ;  /* 0x000000000a0672ca */ /* 0x000fe400000e0000 */
[----:B------:R-:W-:Y:S02]  /*3a30*/  R2UR UR4, R14 ;  /* 0x000000000e0472ca */ /* 0x000fe400000e0000 */
[----:B------:R-:W-:Y:S02]  /*3a40*/  R2UR UR7, R11 ;  /* 0x000000000b0772ca */ /* 0x000fe400000e0000 */
[----:B------:R-:W-:Y:S01]  /*3a50*/  R2UR UR5, R15 ;  /* 0x000000000f0572ca */ /* 0x000fe200000e0000 */
[----:B------:R-:W-:Y:S02]  /*3a60*/  VIADD R8, R8, 0x906 ;  /* 0x0000090608087836 */ /* 0x000fe40000000000 */
        /* <DEDUP_REMOVED lines=12> */
[----:B------:R0:W-:Y:S04]  /*3b30*/  STL [R1+0x70], R0 ;  /* 0x0000700001007387 */ /* 0x0001e80000100800 */
[----:B------:R0:W-:Y:S01]  /*3b40*/  STL [R1+0x70], R0 ;  /* 0x0000700001007387 */ /* 0x0001e20000100800 */
[----:B------:R-:W-:-:S02]  /*3b50*/  WARPGROUP.DEPBAR.LE gsb0, 0x0 ;  /* 0x00008000000079c5 */ /* 0x000fc40000010000 */
[----:B------:R-:W-:-:S06]  /*3b60*/  WARPGROUP.ARRIVE ;  /* 0x00000000000079c5 */ /* 0x000fcc0000000000 */
[----:B------:R-:W-:Y:S01]  /*3b70*/  HGMMA.64x96x16.F32.BF16 R24, gdesc[UR4], R24, gsb0 ;  /* 0x01600000041879f0 */ /* 0x000fe20008001818 */
        /* <DEDUP_REMOVED lines=12> */
[----:B------:R-:W-:Y:S01]  /*3c40*/  BSSY B0, `(.L_x_11261) ;  /* 0x0000005000007945 */ /* 0x000fe20003800000 */
[----:B------:R-:W-:-:S02]  /*3c50*/  WARPGROUP.DEPBAR.LE gsb0, 0x0 ;  /* 0x00008000000079c5 */ /* 0x000fc40000010000 */
[----:B------:R0:W-:Y:S09]  /*3c60*/  BAR.ARV R205, 0x100 ;  /* 0x000400cd0000751d */ /* 0x0001f20000002000 */
[----:B0-----:R-:W-:Y:S05]  /*3c70*/  @!P0 BRA `(.L_x_11262) ;  /* 0x0000000000048947 */ /* 0x001fea0003800000 */
[----:B------:R-:W-:Y:S01]  /*3c80*/  BPT.TRAP 0x1 ;  /* 0x000000040000795c */ /* 0x000fe20000300000 */
.L_x_11262:
[----:B------:R-:W-:Y:S05]  /*3c90*/  BSYNC B0 ;  /* 0x0000000000007941 */ /* 0x000fea0003800000 */
.L_x_11261:
        /* <DEDUP_REMOVED lines=19> */
[----:B------:R-:W-:Y:S01]  /*3dd0*/  UMOV UR4, 0xffffffa0 ;  /* 0xffffffa000047882 */ /* 0x000fe20000000000 */
[----:B---3--:R-:W-:Y:S01]  /*3de0*/  ISETP.GE.AND P1, PT, R8, 0x1, PT ;  /* 0x000000010800780c */ /* 0x008fe20003f26270 */
[----:B------:R-:W-:Y:S01]  /*3df0*/  UIMAD UR4, UR45, UR4, 0x60 ;  /* 0x000000602d0474a4 */ /* 0x000fe2000f8e0204 */
[----:B------:R-:W-:Y:S01]  /*3e00*/  LOP3.LUT R12, RZ, R12, RZ, 0x33, !PT ;  /* 0x0000000cff0c7212 */ /* 0x000fe200078e33ff */
[----:B------:R-:W-:Y:S01]  /*3e10*/  BSSY B0, `(.L_x_11263) ;  /* 0x00000a9000007945 */ /* 0x000fe20003800000 */
[-C--:B--2---:R-:W-:Y:S01]  /*3e20*/  FMUL.FTZ R15, R29, R13.reuse ;  /* 0x0000000d1d0f7220 */ /* 0x084fe20000410000 */
[----:B------:R-:W-:Y:S01]  /*3e30*/  SHF.R.S32.HI R29, RZ, 0x1f, R18 ;  /* 0x0000001fff1d7819 */ /* 0x000fe20000011412 */
[----:B------:R-:W-:-:S03]  /*3e40*/  FMUL.FTZ R150, R30, R13 ;  /* 0x0000000d1e967220 */ /* 0x000fc60000410000 */
[----:B------:R-:W-:Y:S01]  /*3e50*/  LEA.HI R30, R29, R18, RZ, 0x7 ;  /* 0x000000121d1e7211 */ /* 0x000fe200078f38ff */
[----:B------:R-:W-:-:S03]  /*3e60*/  FMUL.FTZ R149, R31, R13 ;  /* 0x0000000d1f957220 */ /* 0x000fc60000410000 */
[----:B------:R-:W-:Y:S01]  /*3e70*/  LOP3.LUT R31, R30, 0xffffff80, RZ, 0xc0, !PT ;  /* 0xffffff801e1f7812 */ /* 0x000fe200078ec0ff */
[----:B------:R-:W-:-:S04]  /*3e80*/  FMUL.FTZ R161, R32, R13 ;  /* 0x0000000d20a17220 */ /* 0x000fc80000410000 */
[----:B------:R-:W-:Y:S02]  /*3e90*/  IMAD.IADD R31, R18, 0x1, -R31 ;  /* 0x00000001121f7824 */ /* 0x000fe400078e0a1f */
[----:B------:R-:W-:-:S03]  /*3ea0*/  FMUL.FTZ R159, R33, R13 ;  /* 0x0000000d219f7220 */ /* 0x000fc60000410000 */
[----:B------:R-:W-:Y:S01]  /*3eb0*/  SHF.R.S32.HI R32, RZ, 0x1f, R31 ;  /* 0x0000001fff207819 */ /* 0x000fe2000001141f */
[----:B------:R-:W-:Y:S01]  /*3ec0*/  FMUL.FTZ R163, R36, R13 ;  /* 0x0000000d24a37220 */ /* 0x000fe20000410000 */
[----:B------:R-:W-:Y:S02]  /*3ed0*/  LEA.HI R36, R29, R18, RZ, 0x2 ;  /* 0x000000121d247211 */ /* 0x000fe400078f10ff */
[----:B------:R-:W-:Y:S01]  /*3ee0*/  LEA.HI R33, R32, R31, RZ, 0x2 ;  /* 0x0000001f20217211 */ /* 0x000fe200078f10ff */
[-C--:B------:R-:W-:Y:S01]  /*3ef0*/  FMUL.FTZ R164, R34, R13.reuse ;  /* 0x0000000d22a47220 */ /* 0x080fe20000410000 */
[-C--:B------:R-:W-:Y:S01]  /*3f00*/  FMUL.FTZ R173, R39, R13.reuse ;  /* 0x0000000d27ad7220 */ /* 0x080fe20000410000 */
[----:B------:R-:W-:Y:S01]  /*3f10*/  FMUL.FTZ R39, R41, R13 ;  /* 0x0000000d29277220 */ /* 0x000fe20000410000 */
[--C-:B------:R-:W-:Y:S02]  /*3f20*/  SHF.R.S32.HI R34, RZ, 0x2, R33.reuse ;  /* 0x00000002ff227819 */ /* 0x100fe40000011421 */
[----:B------:R-:W-:-:S02]  /*3f30*/  SHF.R.S32.HI R29, RZ, 0x1f, R33 ;  /* 0x0000001fff1d7819 */ /* 0x000fc40000011421 */
[----:B------:R-:W-:Y:S02]  /*3f40*/  LOP3.LUT R41, R36, 0xfffffffc, RZ, 0xc0, !PT ;  /* 0xfffffffc24297812 */ /* 0x000fe400078ec0ff */
[----:B------:R-:W-:Y:S02]  /*3f50*/  LEA.HI R36, R29, R34, RZ, 0x3 ;  /* 0x000000221d247211 */ /* 0x000fe400078f18ff */
[----:B------:R-:W-:Y:S01]  /*3f60*/  SHF.R.S32.HI R29, RZ, 0x7, R30 ;  /* 0x00000007ff1d7819 */ /* 0x000fe2000001141e */
[----:B------:R-:W-:Y:S01]  /*3f70*/  IMAD.IADD R18, R18, 0x1, -R41 ;  /* 0x0000000112127824 */ /* 0x000fe200078e0a29 */
[----:B------:R-:W-:Y:S02]  /*3f80*/  LEA.HI R32, R32, R31, RZ, 0x5 ;  /* 0x0000001f20207211 */ /* 0x000fe400078f28ff */
[----:B------:R-:W-:Y:S02]  /*3f90*/  LOP3.LUT R41, R36, 0xfffffff8, RZ, 0xc0, !PT ;  /* 0xfffffff824297812 */ /* 0x000fe400078ec0ff */
[----:B------:R-:W-:-:S02]  /*3fa0*/  LEA.HI R30, R30, R29, RZ, 0x1 ;  /* 0x0000001d1e1e7211 */ /* 0x000fc400078f08ff */
[----:B------:R-:W-:Y:S01]  /*3fb0*/  SHF.R.S32.HI R32, RZ, 0x5, R32 ;  /* 0x00000005ff207819 */ /* 0x000fe20000011420 */
[----:B------:R-:W-:Y:S01]  /*3fc0*/  IMAD.IADD R41, R34, 0x1, -R41 ;  /* 0x0000000122297824 */ /* 0x000fe200078e0a29 */
        /* <DEDUP_REMOVED lines=14> */
[----:B------:R-:W-:Y:S02]  /*40b0*/  IMAD R19, R19, -0x60, R6 ;  /* 0xffffffa013137824 */ /* 0x000fe400078e0206 */
        /* <DEDUP_REMOVED lines=40> */
[C---:B------:R-:W-:Y:S01]  /*4340*/  VIADD R21, R19.reuse, 0x61 ;  /* 0x0000006113157836 */ /* 0x040fe20000000000 */
[----:B------:R-:W1:Y:S03]  /*4350*/  MUFU.TANH R24, R24 ;  /* 0x0000001800187308 */ /* 0x000e660000002400 */
[----:B------:R-:W-:Y:S02]  /*4360*/  IMAD R20, R18, -0x2, R21 ;  /* 0xfffffffe12147824 */ /* 0x000fe400078e0215 */
[----:B------:R-:W-:-:S03]  /*4370*/  VIADD R19, R19, 0x60 ;  /* 0x0000006013137836 */ /* 0x000fc60000000000 */
[----:B------:R-:W2:Y:S01]  /*4380*/  MUFU.TANH R215, R215 ;  /* 0x000000d700d77308 */ /* 0x000ea20000002400 */
[----:B------:R-:W-:Y:S02]  /*4390*/  IMAD.IADD R13, R20, 0x1, -R9 ;  /* 0x00000001140d7824 */ /* 0x000fe400078e0a09 */
[----:B------:R-:W-:-:S05]  /*43a0*/  IMAD.U32 R21, RZ, RZ, UR4 ;  /* 0x00000004ff157e24 */ /* 0x000fca000f8e00ff */
[----:B------:R-:W3:Y:S01]  /*43b0*/  MUFU.TANH R152, R152 ;  /* 0x0000009800987308 */ /* 0x000ee20000002400 */
[----:B------:R-:W-:-:S07]  /*43c0*/  IMAD R20, R18, -0x2, R19 ;  /* 0xfffffffe12147824 */ /* 0x000fce00078e0213 */
[----:B------:R-:W4:Y:S01]  /*43d0*/  MUFU.TANH R151, R151 ;  /* 0x0000009700977308 */ /* 0x000f220000002400 */
        /* <DEDUP_REMOVED lines=46> */
[----:B------:R-:W-:Y:S02]  /*46c0*/  IMAD R32, R18, -0x2, R21 ;  /* 0xfffffffe12207824 */ /* 0x000fe400078e0215 */
[----:B------:R-:W-:Y:S01]  /*46d0*/  VIADD R18, R11, UR4 ;  /* 0x000000040b127c36 */ /* 0x000fe20008000000 */
[----:B0-----:R-:W-:Y:S01]  /*46e0*/  VIADDMNMX R11, R29, R47, R20, PT ;  /* 0x0000002f1d0b7246 */ /* 0x001fe20003800114 */
        /* <DEDUP_REMOVED lines=14> */
.L_x_11268:
[----:B------:R-:W-:Y:S05]  /*47d0*/  BSYNC B2 ;  /* 0x0000000000027941 */ /* 0x000fea0003800000 */
.L_x_11267:
[----:B------:R-:W-:Y:S01]  /*47e0*/  LOP3.LUT R13, RZ, R13, RZ, 0x33, !PT ;  /* 0x0000000dff0d7212 */ /* 0x000fe200078e33ff */
[----:B------:R-:W-:Y:S06]  /*47f0*/  BRA `(.L_x_11269) ;  /* 0x0000000000187947 */ /* 0x000fec0003800000 */
.L_x_11266:
[----:B------:R-:W-:-:S13]  /*4800*/  ISETP.NE.AND P0, PT, R8, 0x1, PT ;  /* 0x000000010800780c */ /* 0x000fda0003f05270 */
[----:B------:R-:W-:Y:S05]  /*4810*/  @!P0 BRA `(.L_x_11269) ;  /* 0x0000000000108947 */ /* 0x000fea0003800000 */
[----:B------:R-:W2:Y:S04]  /*4820*/  LDL R12, [R194+0x1c] ;  /* 0x00001c00c20c7983 */ /* 0x000ea80000100800 */
[----:B------:R-:W3:Y:S01]  /*4830*/  LDL R34, [R194+0x20] ;  /* 0x00002000c2227983 */ /* 0x000ee20000100800 */
[----:B--2---:R-:W-:-:S05]  /*4840*/  IMAD.HI.U32 R13, R13, R12, RZ ;  /* 0x0000000c0d0d7227 */ /* 0x004fca00078e00ff */
[----:B---3--:R-:W-:-:S07]  /*4850*/  SHF.R.U32.HI R13, RZ, R34, R13 ;  /* 0x00000022ff0d7219 */ /* 0x008fce000001160d */
.L_x_11269:
[----:B------:R-:W-:Y:S05]  /*4860*/  BSYNC B1 ;  /* 0x0000000000017941 */ /* 0x000fea0003800000 */
.L_x_11265:
[----:B------:R-:W-:-:S05]  /*4870*/  IMAD R13, R8, R13, R32 ;  /* 0x0000000d080d7224 */ /* 0x000fca00078e0220 */
[----:B------:R-:W-:Y:S02]  /*4880*/  VIMNMX R10, R10, R13, !PT ;  /* 0x0000000d0a0a7248 */ /* 0x000fe40007fe0100 */
[----:B------:R-:W-:-:S07]  /*4890*/  VIADDMNMX R11, R13, R8, R11, PT ;  /* 0x000000080d0b7246 */ /* 0x000fce000380010b */
.L_x_11264:
[----:B------:R-:W-:Y:S05]  /*48a0*/  BSYNC B0 ;  /* 0x0000000000007941 */ /* 0x000fea0003800000 */
.L_x_11263:
        /* <DEDUP_REMOVED lines=110> */
[----:B-1----:R-:W-:Y:S02]  /*4f90*/  FSEL R147, R24, -INF , !P6 ;  /* 0xff80000018937808 */ /* 0x002fe40007000000 */
        /* <DEDUP_REMOVED lines=21> */
.L_x_11275:
[----:B------:R-:W-:Y:S05]  /*50f0*/  BSYNC B2 ;  /* 0x0000000000027941 */ /* 0x000fea0003800000 */
.L_x_11274:
[----:B------:R-:W-:Y:S01]  /*5100*/  LOP3.LUT R9, RZ, R9, RZ, 0x33, !PT ;  /* 0x00000009ff097212 */ /* 0x000fe200078e33ff */
[----:B------:R-:W-:Y:S06]  /*5110*/  BRA `(.L_x_11276) ;  /* 0x0000000000187947 */ /* 0x000fec0003800000 */
.L_x_11273:
[----:B------:R-:W-:-:S13]  /*5120*/  ISETP.NE.AND P6, PT, R8, 0x1, PT ;  /* 0x000000010800780c */ /* 0x000fda0003fc5270 */
[----:B------:R-:W-:Y:S05]  /*5130*/  @!P6 BRA `(.L_x_11276) ;  /* 0x000000000010e947 */ /* 0x000fea0003800000 */
[----:B------:R-:W2:Y:S04]  /*5140*/  LDL R6, [R194+0x1c] ;  /* 0x00001c00c2067983 */ /* 0x000ea80000100800 */
[----:B------:R-:W3:Y:S01]  /*5150*/  LDL R12, [R194+0x20] ;  /* 0x00002000c20c7983 */ /* 0x000ee20000100800 */
[----:B--2---:R-:W-:-:S05]  /*5160*/  IMAD.HI.U32 R9, R9, R6, RZ ;  /* 0x0000000609097227 */ /* 0x004fca00078e00ff */
[----:B---3--:R-:W-:-:S07]  /*5170*/  SHF.R.U32.HI R9, RZ, R12, R9 ;  /* 0x0000000cff097219 */ /* 0x008fce0000011609 */
.L_x_11276:
[----:B------:R-:W-:Y:S05]  /*5180*/  BSYNC B1 ;  /* 0x0000000000017941 */ /* 0x000fea0003800000 */
.L_x_11272:
[----:B------:R-:W-:-:S05]  /*5190*/  IMAD R9, R8, R9, R32 ;  /* 0x0000000908097224 */ /* 0x000fca00078e0220 */
[----:B------:R-:W-:Y:S02]  /*51a0*/  VIADDMNMX R11, R9, R8, R11, PT ;  /* 0x00000008090b7246 */ /* 0x000fe4000380010b */
[----:B------:R-:W-:-:S07]  /*51b0*/  VIMNMX R10, R10, R9, !PT ;  /* 0x000000090a0a7248 */ /* 0x000fce0007fe0100 */
.L_x_11271:
[----:B------:R-:W-:Y:S05]  /*51c0*/  BSYNC B0 ;  /* 0x0000000000007941 */ /* 0x000fea0003800000 */
.L_x_11270:
[C---:B------:R-:W-:Y:S01]  /*51d0*/  ISETP.GT.AND P0, PT, R10.reuse, 0x1, !P0 ;  /* 0x000000010a00780c */ /* 0x040fe20004704270 */
[----:B------:R-:W2:Y:S01]  /*51e0*/  LDL R12, [R1+0x218] ;  /* 0x00021800010c7983 */ /* 0x000ea20000100800 */
[----:B------:R-:W-:Y:S02]  /*51f0*/  ISETP.GT.AND P1, PT, R10, 0x8, !P1 ;  /* 0x000000080a00780c */ /* 0x000fe40004f24270 */
[C---:B------:R-:W-:Y:S01]  /*5200*/  ISETP.LT.OR P0, PT, R11.reuse, 0x2, P0 ;  /* 0x000000020b00780c */ /* 0x040fe20000701670 */
[----:B------:R-:W3:Y:S01]  /*5210*/  LDL R158, [R1+0x214] ;  /* 0x00021400019e7983 */ /* 0x000ee20000100800 */
[----:B------:R-:W-:Y:S02]  /*5220*/  ISETP.LT.OR P1, PT, R11, 0x9, P1 ;  /* 0x000000090b00780c */ /* 0x000fe40000f21670 */
[----:B------:R-:W-:Y:S01]  /*5230*/  FSEL R151, R151, -INF , !P0 ;  /* 0xff80000097977808 */ /* 0x000fe20004000000 */
[----:B------:R-:W4:Y:S01]  /*5240*/  LDL R154, [R1+0x210] ;  /* 0x00021000019a7983 */ /* 0x000f220000100800 */
[----:B------:R-:W-:-:S02]  /*5250*/  ISETP.NE.AND P0, PT, R34, RZ, PT ;  /* 0x000000ff2200720c */ /* 0x000fc40003f05270 */
[----:B------:R-:W-:Y:S01]  /*5260*/  FSEL R150, R150, -INF , !P1 ;  /* 0xff80000096967808 */ /* 0x000fe20004800000 */
[----:B------:R-:W4:Y:S01]  /*5270*/  LDL R24, [R1+0x3f4] ;  /* 0x0003f40001187983 */ /* 0x000f220000100800 */
[----:B------:R-:W-:Y:S02]  /*5280*/  ISETP.GT.AND P0, PT, R10, 0x9, !P0 ;  /* 0x000000090a00780c */ /* 0x000fe40004704270 */
[----:B------:R-:W-:Y:S01]  /*5290*/  ISETP.NE.AND P1, PT, R38, RZ, PT ;  /* 0x000000ff2600720c */ /* 0x000fe20003f25270 */
[----:B------:R-:W4:Y:S01]  /*52a0*/  LDL R155, [R1+0x1f8] ;  /* 0x0001f800019b7983 */ /* 0x000f220000100800 */
[----:B------:R-:W-:Y:S02]  /*52b0*/  ISETP.LT.OR P0, PT, R11, 0xa, P0 ;  /* 0x0000000a0b00780c */ /* 0x000fe40000701670 */
[----:B------:R-:W-:Y:S01]  /*52c0*/  ISETP.NE.AND P6, PT, R42, RZ, PT ;  /* 0x000000ff2a00720c */ /* 0x000fe20003fc5270 */
[----:B------:R-:W4:Y:S01]  /*52d0*/  LDL R30, [R1+0x3e4] ;  /* 0x0003e400011e7983 */ /* 0x000f220000100800 */
[----:B------:R-:W-:-:S02]  /*52e0*/  FSEL R149, R149, -INF , !P0 ;  /* 0xff80000095957808 */ /* 0x000fc40004000000 */
[----:B------:R-:W-:Y:S01]  /*52f0*/  ISETP.NE.AND P0, PT, R36, RZ, PT ;  /* 0x000000ff2400720c */ /* 0x000fe20003f05270 */
[----:B------:R-:W4:Y:S01]  /*5300*/  LDL R32, [R1+0x3ec] ;  /* 0x0003ec0001207983 */ /* 0x000f220000100800 */
[----:B------:R-:W-:Y:S02]  /*5310*/  FMNMX.FTZ R6, R147, R215, !PT ;  /* 0x000000d793067209 */ /* 0x000fe40007810000 */
[----:B------:R-:W-:Y:S01]  /*5320*/  ISETP.GT.AND P0, PT, R10, 0x10, !P0 ;  /* 0x000000100a00780c */ /* 0x000fe20004704270 */
[----:B------:R-:W4:Y:S01]  /*5330*/  LDL R47, [R1+0x21c] ;  /* 0x00021c00012f7983 */ /* 0x000f220000100800 */
[----:B------:R-:W-:Y:S02]  /*5340*/  FMNMX.FTZ R6, R153, R6, !PT ;  /* 0x0000000699067209 */ /* 0x000fe40007810000 */
[----:B------:R-:W-:Y:S01]  /*5350*/  ISETP.LT.OR P0, PT, R11, 0x11, P0 ;  /* 0x000000110b00780c */ /* 0x000fe20000701670 */
[----:B------:R-:W4:Y:S01]  /*5360*/  LDL R54, [R1+0x238] ;  /* 0x0002380001367983 */ /* 0x000f220000100800 */
[----:B------:R-:W-:-:S02]  /*5370*/  FMNMX.FTZ R6, R43, R6, !PT ;  /* 0x000000062b067209 */ /* 0x000fc40007810000 */
[----:B------:R-:W-:Y:S01]  /*5380*/  FSEL R164, R164, -INF , !P0 ;  /* 0xff800000a4a47808 */ /* 0x000fe20004000000 */
[----:B------:R-:W4:Y:S01]  /*5390*/  LDL R55, [R1+0x23c] ;  /* 0x00023c0001377983 */ /* 0x000f220000100800 */
[----:B------:R-:W-:Y:S02]  /*53a0*/  ISETP.GT.AND P0, PT, R10, 0x11, !P1 ;  /* 0x000000110a00780c */ /* 0x000fe40004f04270 */
[----:B------:R-:W-:Y:S01]  /*53b0*/  ISETP.NE.AND P1, PT, R50, RZ, PT ;  /* 0x000000ff3200720c */ /* 0x000fe20003f25270 */
[----:B------:R-:W4:Y:S01]  /*53c0*/  LDL R56, [R1+0x240] ;  /* 0x0002400001387983 */ /* 0x000f220000100800 */
[----:B------:R-:W-:Y:S02]  /*53d0*/  ISETP.LT.OR P0, PT, R11, 0x12, P0 ;  /* 0x000000120b00780c */ /* 0x000fe40000701670 */
[----:B------:R-:W-:Y:S01]  /*53e0*/  FMNMX.FTZ R6, R161, R6, !PT ;  /* 0x00000006a1067209 */ /* 0x000fe20007810000 */
        /* <DEDUP_REMOVED lines=14> */
[----:B------:R-:W-:Y:S01]  /*54d0*/  FMNMX.FTZ R6, R15, R6, !PT ;  /* 0x000000060f067209 */ /* 0x000fe20007810000 */
        /* <DEDUP_REMOVED lines=16> */
[----:B------:R-:W-:Y:S02]  /*55e0*/  ISETP.NE.AND P0, PT, R26, RZ, PT ;  /* 0x000000ff1a00720c */ /* 0x000fe40003f05270 */
[----:B------:R-:W-:Y:S01]  /*55f0*/  ISETP.NE.AND P6, PT, R51, RZ, PT ;  /* 0x000000ff3300720c */ /* 0x000fe20003fc5270 */
[----:B------:R-:W4:Y:S01]  /*5600*/  LDL R67, [R1+0x26c] ;  /* 0x00026c0001437983 */ /* 0x000f220000100800 */
[----:B------:R-:W-:Y:S02]  /*5610*/  ISETP.GT.AND P0, PT, R10, 0x21, !P0 ;  /* 0x000000210a00780c */ /* 0x000fe40004704270 */
[----:B------:R-:W-:Y:S01]  /*5620*/  FMNMX.FTZ R6, R21, R6, !PT ;  /* 0x0000000615067209 */ /* 0x000fe20007810000 */
[----:B------:R-:W4:Y:S01]  /*5630*/  LDL R51, [R1+0x22c] ;  /* 0x00022c0001337983 */ /* 0x000f220000100800 */
[----:B------:R-:W-:-:S02]  /*5640*/  ISETP.LT.OR P0, PT, R11, 0x22, P0 ;  /* 0x000000220b00780c */ /* 0x000fc40000701670 */
[----:B------:R-:W-:Y:S01]  /*5650*/  FMNMX.FTZ R6, R33, R6, !PT ;  /* 0x0000000621067209 */ /* 0x000fe20007810000 */
[----:B------:R-:W4:Y:S01]  /*5660*/  LDL R68, [R1+0x270] ;  /* 0x0002700001447983 */ /* 0x000f220000100800 */
[----:B------:R-:W-:Y:S02]  /*5670*/  FSEL R189, R189, -INF , !P0 ;  /* 0xff800000bdbd7808 */ /* 0x000fe40004000000 */
[----:B------:R-:W-:Y:S01]  /*5680*/  ISETP.NE.AND P0, PT, R44, RZ, PT ;  /* 0x000000ff2c00720c */ /* 0x000fe20003f05270 */
[----:B------:R-:W4:Y:S01]  /*5690*/  LDL R69, [R1+0x274] ;  /* 0x0002740001457983 */ /* 0x000f220000100800 */
[----:B------:R-:W-:Y:S02]  /*56a0*/  FMNMX.FTZ R6, R157, R6, !PT ;  /* 0x000000069d067209 */ /* 0x000fe40007810000 */
[----:B------:R-:W-:Y:S01]  /*56b0*/  ISETP.GT.AND P0, PT, R10, 0x28, !P0 ;  /* 0x000000280a00780c */ /* 0x000fe20004704270 */
[----:B------:R-:W4:Y:S01]  /*56c0*/  LDL R70, [R1+0x278] ;  /* 0x0002780001467983 */ /* 0x000f220000100800 */
[----:B------:R-:W-:-:S02]  /*56d0*/  FMNMX.FTZ R6, R187, R6, !PT ;  /* 0x00000006bb067209 */ /* 0x000fc40007810000 */
[----:B------:R-:W-:Y:S01]  /*56e0*/  ISETP.LT.OR P0, PT, R11, 0x29, P0 ;  /* 0x000000290b00780c */ /* 0x000fe20000701670 */
[----:B------:R-:W4:Y:S01]  /*56f0*/  LDL R71, [R1+0x27c] ;  /* 0x00027c0001477983 */ /* 0x000f220000100800 */
[----:B------:R-:W-:Y:S02]  /*5700*/  FMNMX.FTZ R6, R31, R6, !PT ;  /* 0x000000061f067209 */ /* 0x000fe40007810000 */
[----:B------:R-:W-:Y:S01]  /*5710*/  FSEL R171, R171, -INF , !P0 ;  /* 0xff800000abab7808 */ /* 0x000fe20004000000 */
[----:B------:R-:W4:Y:S01]  /*5720*/  LDL R72, [R1+0x280] ;  /* 0x0002800001487983 */ /* 0x000f220000100800 */
[----:B------:R-:W-:Y:S02]  /*5730*/  ISETP.NE.AND P0, PT, R46, RZ, PT ;  /* 0x000000ff2e00720c */ /* 0x000fe40003f05270 */
[----:B------:R-:W-:Y:S01]  /*5740*/  FMNMX.FTZ R6, R175, R6, !PT ;  /* 0x00000006af067209 */ /* 0x000fe20007810000 */
[----:B------:R-:W4:Y:S01]  /*5750*/  LDL R73, [R1+0x284] ;  /* 0x0002840001497983 */ /* 0x000f220000100800 */
[----:B------:R-:W-:-:S02]  /*5760*/  ISETP.GT.AND P0, PT, R10, 0x29, !P0 ;  /* 0x000000290a00780c */ /* 0x000fc40004704270 */
[----:B------:R-:W-:Y:S01]  /*5770*/  ISETP.GT.AND P2, PT, R10, 0x49, !P2 ;  /* 0x000000490a00780c */ /* 0x000fe20005744270 */
[----:B------:R-:W4:Y:S01]  /*5780*/  LDL R74, [R1+0x288] ;  /* 0x00028800014a7983 */ /* 0x000f220000100800 */
[----:B------:R-:W-:Y:S02]  /*5790*/  ISETP.LT.OR P0, PT, R11, 0x2a, P0 ;  /* 0x0000002a0b00780c */ /* 0x000fe40000701670 */
[----:B------:R-:W-:Y:S01]  /*57a0*/  FMNMX.FTZ R6, R177, R6, !PT ;  /* 0x00000006b1067209 */ /* 0x000fe20007810000 */
[----:B------:R-:W4:Y:S01]  /*57b0*/  LDL R75, [R1+0x28c] ;  /* 0x00028c00014b7983 */ /* 0x000f220000100800 */
[----:B------:R-:W-:Y:S02]  /*57c0*/  FSEL R172, R172, -INF , !P0 ;  /* 0xff800000acac7808 */ /* 0x000fe40004000000 */
[----:B------:R-:W-:Y:S01]  /*57d0*/  ISETP.NE.AND P0, PT, R48, RZ, PT ;  /* 0x000000ff3000720c */ /* 0x000fe20003f05270 */
[----:B------:R-:W4:Y:S01]  /*57e0*/  LDL R76, [R1+0x290] ;  /* 0x00029000014c7983 */ /* 0x000f220000100800 */
[----:B------:R-:W-:-:S02]  /*57f0*/  ISETP.GT.AND P3, PT, R10, 0x50, !P3 ;  /* 0x000000500a00780c */ /* 0x000fc40005f64270 */
[----:B------:R-:W-:Y:S01]  /*5800*/  ISETP.GT.AND P0, PT, R10, 0x30, !P0 ;  /* 0x000000300a00780c */ /* 0x000fe20004704270 */
[----:B------:R-:W4:Y:S01]  /*5810*/  LDL R48, [R1+0x220] ;  /* 0x0002200001307983 */ /* 0x000f220000100800 */
[C---:B------:R-:W-:Y:S02]  /*5820*/  ISETP.LT.OR P2, PT, R11.reuse, 0x4a, P2 ;  /* 0x0000004a0b00780c */ /* 0x040fe40001741670 */
[----:B------:R-:W-:Y:S01]  /*5830*/  ISETP.LT.OR P0, PT, R11, 0x31, P0 ;  /* 0x000000310b00780c */ /* 0x000fe20000701670 */
[----:B------:R-:W4:Y:S01]  /*5840*/  LDL R77, [R1+0x294] ;  /* 0x00029400014d7983 */ /* 0x000f220000100800 */
[----:B------:R-:W-:Y:S02]  /*5850*/  FMNMX.FTZ R6, R167, R6, !PT ;  /* 0x00000006a7067209 */ /* 0x000fe40007810000 */
[----:B------:R-:W-:Y:S01]  /*5860*/  FSEL R195, R195, -INF , !P0 ;  /* 0xff800000c3c37808 */ /* 0x000fe20004000000 */
[----:B------:R-:W4:Y:S01]  /*5870*/  LDL R78, [R1+0x298] ;  /* 0x00029800014e7983 */ /* 0x000f220000100800 */
[----:B------:R-:W-:-:S02]  /*5880*/  ISETP.NE.AND P0, PT, R49, RZ, PT ;  /* 0x000000ff3100720c */ /* 0x000fc40003f05270 */
[C---:B------:R-:W-:Y:S01]  /*5890*/  ISETP.LT.OR P3, PT, R11.reuse, 0x51, P3 ;  /* 0x000000510b00780c */ /* 0x040fe20001f61670 */
[----:B------:R-:W4:Y:S01]  /*58a0*/  LDL R49, [R1+0x224] ;  /* 0x0002240001317983 */ /* 0x000f220000100800 */
[----:B------:R-:W-:Y:S02]  /*58b0*/  ISETP.GT.AND P0, PT, R10, 0x31, !P0 ;  /* 0x000000310a00780c */ /* 0x000fe40004704270 */
[----:B------:R-:W-:Y:S01]  /*58c0*/  FSEL R176, R176, -INF , !P2 ;  /* 0xff800000b0b07808 */ /* 0x000fe20005000000 */
[----:B------:R-:W4:Y:S01]  /*58d0*/  LDL R79, [R1+0x29c] ;  /* 0x00029c00014f7983 */ /* 0x000f220000100800 */
[----:B------:R-:W-:Y:S02]  /*58e0*/  ISETP.LT.OR P0, PT, R11, 0x32, P0 ;  /* 0x000000320b00780c */ /* 0x000fe40000701670 */
[----:B------:R-:W-:Y:S01]  /*58f0*/  FMNMX.FTZ R6, R29, R6, !PT ;  /* 0x000000061d067209 */ /* 0x000fe20007810000 */
[----:B------:R-:W4:Y:S01]  /*5900*/  LDL R80, [R1+0x2a0] ;  /* 0x0002a00001507983 */ /* 0x000f220000100800 */
[----:B------:R-:W-:-:S02]  /*5910*/  FSEL R212, R212, -INF , !P0 ;  /* 0xff800000d4d47808 */ /* 0x000fc40004000000 */
[----:B------:R-:W-:Y:S01]  /*5920*/  ISETP.NE.AND P0, PT, R28, RZ, PT ;  /* 0x000000ff1c00720c */ /* 0x000fe20003f05270 */
[----:B------:R-:W4:Y:S01]  /*5930*/  LDL R81, [R1+0x2a4] ;  /* 0x0002a40001517983 */ /* 0x000f220000100800 */
[----:B------:R-:W-:Y:S02]  /*5940*/  FSEL R185, R185, -INF , !P3 ;  /* 0xff800000b9b97808 */ /* 0x000fe40005800000 */
[C---:B------:R-:W-:Y:S01]  /*5950*/  ISETP.GT.AND P0, PT, R10.reuse, 0x38, !P0 ;  /* 0x000000380a00780c */ /* 0x040fe20004704270 */
[----:B------:R-:W4:Y:S01]  /*5960*/  LDL R28, [R1+0x3dc] ;  /* 0x0003dc00011c7983 */ /* 0x000f220000100800 */
[----:B------:R-:W-:Y:S02]  /*5970*/  FMNMX.FTZ R6, R169, R6, !PT ;  /* 0x00000006a9067209 */ /* 0x000fe40007810000 */
[----:B------:R-:W-:Y:S01]  /*5980*/  ISETP.LT.OR P0, PT, R11, 0x39, P0 ;  /* 0x000000390b00780c */ /* 0x000fe20000701670 */
[----:B------:R-:W4:Y:S01]  /*5990*/  LDL R82, [R1+0x2a8] ;  /* 0x0002a80001527983 */ /* 0x000f220000100800 */
[----:B------:R-:W-:-:S02]  /*59a0*/  ISETP.GT.AND P4, PT, R10, 0x51, !P4 ;  /* 0x000000510a00780c */ /* 0x000fc40006784270 */
[----:B------:R-:W-:Y:S01]  /*59b0*/  FSEL R213, R213, -INF , !P0 ;  /* 0xff800000d5d57808 */ /* 0x000fe20004000000 */
[----:B------:R-:W4:Y:S01]  /*59c0*/  LDL R83, [R1+0x2ac] ;  /* 0x0002ac0001537983 */ /* 0x000f220000100800 */
[C---:B------:R-:W-:Y:S02]  /*59d0*/  ISETP.GT.AND P0, PT, R10.reuse, 0x39, !P1 ;  /* 0x000000390a00780c */ /* 0x040fe40004f04270 */
[----:B------:R-:W-:Y:S01]  /*59e0*/  ISETP.NE.AND P1, PT, R53, RZ, PT ;  /* 0x000000ff3500720c */ /* 0x000fe20003f25270 */
[----:B------:R-:W4:Y:S01]  /*59f0*/  LDL R84, [R1+0x2b0] ;  /* 0x0002b00001547983 */ /* 0x000f220000100800 */
[----:B------:R-:W-:Y:S02]  /*5a00*/  ISETP.LT.OR P0, PT, R11, 0x3a, P0 ;  /* 0x0000003a0b00780c */ /* 0x000fe40000701670 */
[----:B------:R-:W-:Y:S01]  /*5a10*/  ISETP.GT.AND P1, PT, R10, 0x48, !P1 ;  /* 0x000000480a00780c */ /* 0x000fe20004f24270 */
[----:B------:R-:W4:Y:S01]  /*5a20*/  LDL R53, [R1+0x234] ;  /* 0x0002340001357983 */ /* 0x000f220000100800 */
[----:B------:R-:W-:-:S02]  /*5a30*/  FSEL R214, R214, -INF , !P0 ;  /* 0xff800000d6d67808 */ /* 0x000fc40004000000 */
[----:B------:R-:W-:Y:S01]  /*5a40*/  ISETP.NE.AND P0, PT, R13, RZ, PT ;  /* 0x000000ff0d00720c */ /* 0x000fe20003f05270 */
[----:B------:R-:W4:Y:S01]  /*5a50*/  LDL R85, [R1+0x2b4] ;  /* 0x0002b40001557983 */ /* 0x000f220000100800 */
[----:B------:R-:W-:Y:S02]  /*5a60*/  ISETP.LT.OR P1, PT, R11, 0x49, P1 ;  /* 0x000000490b00780c */ /* 0x000fe40000f21670 */
[C---:B------:R-:W-:Y:S01]  /*5a70*/  ISETP.GT.AND P0, PT, R10.reuse, RZ, !P0 ;  /* 0x000000ff0a00720c */ /* 0x040fe20004704270 */
[----:B------:R-:W4:Y:S01]  /*5a80*/  LDL R86, [R1+0x2b8] ;  /* 0x0002b80001567983 */ /* 0x000f220000100800 */
[----:B------:R-:W-:Y:S02]  /*5a90*/  FSEL R183, R183, -INF , !P1 ;  /* 0xff800000b7b77808 */ /* 0x000fe40004800000 */
[----:B------:R-:W-:Y:S01]  /*5aa0*/  ISETP.LT.OR P0, PT, R11, 0x1, P0 ;  /* 0x000000010b00780c */ /* 0x000fe20000701670 */
[----:B------:R-:W4:Y:S01]  /*5ab0*/  LDL R87, [R1+0x2bc] ;  /* 0x0002bc0001577983 */ /* 0x000f220000100800 */
[----:B------:R-:W-:-:S02]  /*5ac0*/  ISETP.GT.AND P5, PT, R10, 0x58, !P5 ;  /* 0x000000580a00780c */ /* 0x000fc40006fa4270 */
        /* <DEDUP_REMOVED lines=9> */
[----:B------:R-:W-:Y:S01]  /*5b60*/  FMNMX.FTZ R9, R149, R8, !PT ;  /* 0x0000000895097209 */ /* 0x000fe20007810000 */
[----:B------:R-:W4:Y:S01]  /*5b70*/  LDL R91, [R1+0x2cc] ;  /* 0x0002cc00015b7983 */ /* 0x000f220000100800 */
[----:B------:R-:W-:Y:S02]  /*5b80*/  ISETP.NE.AND P0, PT, R52, RZ, PT ;  /* 0x000000ff3400720c */ /* 0x000fe40003f05270 */
[----:B------:R-:W-:Y:S01]  /*5b90*/  FMNMX.FTZ R8, R164, R9, !PT ;  /* 0x00000009a4087209 */ /* 0x000fe20007810000 */
        /* <DEDUP_REMOVED lines=8> */
[----:B------:R-:W-:Y:S01]  /*5c20*/  FMNMX.FTZ R9, R173, R8, !PT ;  /* 0x00000008ad097209 */ /* 0x000fe20007810000 */
[----:B------:R-:W4:Y:S01]  /*5c30*/  LDL R94, [R1+0x2d8] ;  /* 0x0002d800015e7983 */ /* 0x000f220000100800 */
[----:B------:R-:W-:Y:S02]  /*5c40*/  ISETP.NE.AND P6, PT, R18, RZ, PT ;  /* 0x000000ff1200720c */ /* 0x000fe40003fc5270 */
[----:B------:R-:W-:Y:S01]  /*5c50*/  FMNMX.FTZ R8, R188, R9, !PT ;  /* 0x00000009bc087209 */ /* 0x000fe20007810000 */
[----:B------:R-:W4:Y:S01]  /*5c60*/  LDL R95, [R1+0x2dc] ;  /* 0x0002dc00015f7983 */ /* 0x000f220000100800 */
[----:B------:R-:W-:-:S02]  /*5c70*/  ISETP.GT.AND P6, PT, R10, 0x59, !P6 ;  /* 0x000000590a00780c */ /* 0x000fc400077c4270 */
[----:B------:R-:W-:Y:S01]  /*5c80*/  FMNMX.FTZ R8, R189, R8, !PT ;  /* 0x00000008bd087209 */ /* 0x000fe20007810000 */
[----:B------:R-:W4:Y:S01]  /*5c90*/  LDL R96, [R1+0x2e0] ;  /* 0x0002e00001607983 */ /* 0x000f220000100800 */
[----:B------:R-:W-:Y:S02]  /*5ca0*/  ISETP.LT.OR P4, PT, R11, 0x52, P4 ;  /* 0x000000520b00780c */ /* 0x000fe40002781670 */
[----:B------:R-:W-:Y:S01]  /*5cb0*/  FMNMX.FTZ R9, R171, R8, !PT ;  /* 0x00000008ab097209 */ /* 0x000fe20007810000 */
[----:B------:R-:W4:Y:S01]  /*5cc0*/  LDL R97, [R1+0x2e4] ;  /* 0x0002e40001617983 */ /* 0x000f220000100800 */
[C---:B------:R-:W-:Y:S02]  /*5cd0*/  ISETP.LT.OR P5, PT, R11.reuse, 0x59, P5 ;  /* 0x000000590b00780c */ /* 0x040fe40002fa1670 */
        /* <DEDUP_REMOVED lines=8> */
[----:B------:R-:W-:Y:S02]  /*5d60*/  FSEL R182, R182, -INF , !P5 ;  /* 0xff800000b6b67808 */ /* 0x000fe40006800000 */
[----:B------:R-:W-:Y:S01]  /*5d70*/  FMNMX.FTZ R9, R213, R8, !PT ;  /* 0x00000008d5097209 */ /* 0x000fe20007810000 */
[----:B------:R-:W4:Y:S01]  /*5d80*/  LDL R101, [R1+0x2f4] ;  /* 0x0002f40001657983 */ /* 0x000f220000100800 */
[----:B------:R-:W-:-:S02]  /*5d90*/  FSEL R186, R186, -INF , !P6 ;  /* 0xff800000baba7808 */ /* 0x000fc40007000000 */
[----:B------:R-:W-:Y:S01]  /*5da0*/  FMNMX.FTZ R8, R214, R9, !PT ;  /* 0x00000009d6087209 */ /* 0x000fe20007810000 */
[----:B------:R-:W4:Y:S03]  /*5db0*/  LDL R102, [R1+0x2f8] ;  /* 0x0002f80001667983 */ /* 0x000f260000100800 */
        /* <DEDUP_REMOVED lines=9> */
[----:B------:R-:W4:Y:S01]  /*5e50*/  LDL R107, [R1+0x30c] ;  /* 0x00030c00016b7983 */ /* 0x000f220000100800 */
[----:B------:R-:W-:-:S02]  /*5e60*/  FMNMX.FTZ R8, R27, R6, !PT ;  /* 0x000000061b087209 */ /* 0x000fc40007810000 */
[----:B------:R-:W-:Y:S01]  /*5e70*/  FMNMX.FTZ R9, R184, R9, !PT ;  /* 0x00000009b8097209 */ /* 0x000fe20007810000 */
[----:B------:R-:W4:Y:S03]  /*5e80*/  LDL R108, [R1+0x310] ;  /* 0x00031000016c7983 */ /* 0x000f260000100800 */
[----:B------:R-:W-:Y:S01]  /*5e90*/  FMNMX.FTZ R9, R182, R9, !PT ;  /* 0x00000009b6097209 */ /* 0x000fe20007810000 */
[----:B------:R-:W0:Y:S03]  /*5ea0*/  SHFL.BFLY PT, R11, R8, 0x2, 0x1f ;  /* 0x0c401f00080b7f89 */ /* 0x000e2600000e0000 */
[----:B------:R-:W-:Y:S01]  /*5eb0*/  FMNMX.FTZ R9, R186, R9, !PT ;  /* 0x00000009ba097209 */ /* 0x000fe20007810000 */
[----:B------:R-:W4:Y:S04]  /*5ec0*/  LDL R109, [R1+0x314] ;  /* 0x00031400016d7983 */ /* 0x000f280000100800 */
[----:B------:R1:W-:Y:S04]  /*5ed0*/  STL.64 [R1+0x420], R8 ;  /* 0x0004200801007387 */ /* 0x0003e80000100a00 */
[----:B------:R-:W2:Y:S04]  /*5ee0*/  LDL R13, [R1+0x424] ;  /* 0x00042400010d7983 */ /* 0x000ea80000100800 */
[----:B------:R-:W4:Y:S04]  /*5ef0*/  LDL R110, [R1+0x318] ;  /* 0x00031800016e7983 */ /* 0x000f280000100800 */
[----:B------:R-:W4:Y:S01]  /*5f00*/  LDL R111, [R1+0x31c] ;  /* 0x00031c00016f7983 */ /* 0x000f220000100800 */
[----:B0-----:R-:W-:-:S03]  /*5f10*/  FMNMX.FTZ R10, R8, R11, !PT ;  /* 0x0000000b080a7209 */ /* 0x001fc60007810000 */
[----:B------:R-:W4:Y:S04]  /*5f20*/  LDL R112, [R1+0x320] ;  /* 0x0003200001707983 */ /* 0x000f280000100800 */
[----:B------:R-:W0:Y:S04]  /*5f30*/  SHFL.BFLY PT, R11, R10, 0x1, 0x1f ;  /* 0x0c201f000a0b7f89 */ /* 0x000e2800000e0000 */
[----:B-1----:R-:W4:Y:S04]  /*5f40*/  LDL.64 R8, [R1+0x88] ;  /* 0x0000880001087983 */ /* 0x002f280000100a00 */
[----:B------:R-:W4:Y:S04]  /*5f50*/  LDL R113, [R1+0x324] ;  /* 0x0003240001717983 */ /* 0x000f280000100800 */
[----:B------:R-:W4:Y:S04]  /*5f60*/  LDL R114, [R1+0x328] ;  /* 0x0003280001727983 */ /* 0x000f280000100800 */
[----:B------:R-:W4:Y:S04]  /*5f70*/  LDL R115, [R1+0x32c] ;  /* 0x00032c0001737983 */ /* 0x000f280000100800 */
[----:B------:R-:W4:Y:S01]  /*5f80*/  LDL R116, [R1+0x330] ;  /* 0x0003300001747983 */ /* 0x000f220000100800 */
[----:B0-----:R-:W-:-:S03]  /*5f90*/  FMNMX.FTZ R18, R10, R11, !PT ;  /* 0x0000000b0a127209 */ /* 0x001fc60007810000 */
[----:B------:R-:W4:Y:S04]  /*5fa0*/  LDL R117, [R1+0x334] ;  /* 0x0003340001757983 */ /* 0x000f280000100800 */
[----:B------:R-:W-:Y:S04]  /*5fb0*/  STL [R1+0x420], R18 ;  /* 0x0004201201007387 */ /* 0x000fe80000100800 */
        /* <DEDUP_REMOVED lines=43> */
[----:B--2---:R-:W0:Y:S02]  /*6270*/  SHFL.BFLY PT, R6, R13, 0x2, 0x1f ;  /* 0x0c401f000d067f89 */ /* 0x004e2400000e0000 */
[----:B0-----:R-:W-:-:S05]  /*6280*/  FMNMX.FTZ R6, R6, R13, !PT ;  /* 0x0000000d06067209 */ /* 0x001fca0007810000 */
[----:B------:R-:W0:Y:S01]  /*6290*/  SHFL.BFLY PT, R25, R6, 0x1, 0x1f ;  /* 0x0c201f0006197f89 */ /* 0x000e2200000e0000 */
[----:B---3--:R-:W-:Y:S01]  /*62a0*/  FSETP.NEU.FTZ.AND P0, PT, R170, -INF , PT ;  /* 0xff800000aa00780b */ /* 0x008fe20003f1d000 */
[----:B----4-:R-:W-:-:S05]  /*62b0*/  FMUL.FTZ R170, R11, R170 ;  /* 0x000000aa0baa7220 */ /* 0x010fca0000410000 */
[----:B------:R-:W-:-:S05]  /*62c0*/  FSEL R170, R170, RZ, P0 ;  /* 0x000000ffaaaa7208 */ /* 0x000fca0000000000 */
[-CC-:B------:R-:W-:Y:S01]  /*62d0*/  FFMA.FTZ R156, R33, R11.reuse, -R170.reuse ;  /* 0x0000000b219c7223 */ /* 0x180fe200000108aa */
[-CC-:B------:R-:W-:Y:S01]  /*62e0*/  FFMA.FTZ R174, R31, R11.reuse, -R170.reuse ;  /* 0x0000000b1fae7223 */ /* 0x180fe200000108aa */
[-CC-:B------:R-:W-:Y:S01]  /*62f0*/  FFMA.FTZ R168, R29, R11.reuse, -R170.reuse ;  /* 0x0000000b1da87223 */ /* 0x180fe200000108aa */
[----:B------:R-:W2:Y:S04]  /*6300*/  LDL R31, [R1+0x3e8] ;  /* 0x0003e800011f7983 */ /* 0x000ea80000100800 */
[----:B------:R-:W3:Y:S04]  /*6310*/  LDL R29, [R1+0x3e0] ;  /* 0x0003e000011d7983 */ /* 0x000ee80000100800 */
[----:B------:R-:W4:Y:S01]  /*6320*/  LDL R33, [R1+0x3f0] ;  /* 0x0003f00001217983 */ /* 0x000f220000100800 */
        /* <DEDUP_REMOVED lines=22> */
[----:B------:R-:W4:Y:S04]  /*6490*/  LDL R45, [R1+0x3bc] ;  /* 0x0003bc00012d7983 */ /* 0x000f280000100800 */
[----:B------:R-:W4:Y:S04]  /*64a0*/  LDL R35, [R1+0x3c8] ;  /* 0x0003c80001237983 */ /* 0x000f280000100800 */
[----:B------:R-:W4:Y:S04]  /*64b0*/  LDL R37, [R1+0x3d0] ;  /* 0x0003d00001257983 */ /* 0x000f280000100800 */
[----:B------:R-:W4:Y:S04]  /*64c0*/  LDL R39, [R1+0x3d8] ;  /* 0x0003d80001277983 */ /* 0x000f280000100800 */
[----:B------:R-:W4:Y:S04]  /*64d0*/  LDL R25, [R1+0x3f8] ;  /* 0x0003f80001197983 */ /* 0x000f280000100800 */
[----:B------:R-:W4:Y:S01]  /*64e0*/  LDL R27, [R1+0x400] ;  /* 0x00040000011b7983 */ /* 0x000f220000100800 */
[----:B------:R-:W-:-:S03]  /*64f0*/  FSETP.NEU.FTZ.AND P0, PT, R6, -INF , PT ;  /* 0xff8000000600780b */ /* 0x000fc60003f1d000 */
[----:B------:R0:W-:Y:S01]  /*6500*/  STL [R1+0x218], R12 ;  /* 0x0002180c01007387 */ /* 0x0001e20000100800 */
[----:B------:R-:W-:Y:S01]  /*6510*/  MUFU.EX2 R147, R147 ;  /* 0x0000009300937308 */ /* 0x000fe20000000800 */
[----:B0-----:R-:W-:-:S07]  /*6520*/  FMUL.FTZ R12, R6, R11 ;  /* 0x0000000b060c7220 */ /* 0x001fce0000410000 */
[----:B------:R-:W0:Y:S01]  /*6530*/  MUFU.EX2 R148, R148 ;  /* 0x0000009400947308 */ /* 0x000e220000000800 */
[----:B------:R-:W-:Y:S01]  /*6540*/  FSEL R12, R12, RZ, P0 ;  /* 0x000000ff0c0c7208 */ /* 0x000fe20000000000 */
[----:B------:R1:W-:Y:S06]  /*6550*/  STL [R1+0x214], R158 ;  /* 0x0002149e01007387 */ /* 0x0003ec0000100800 */
[----:B------:R-:W0:Y:S01]  /*6560*/  MUFU.EX2 R153, R153 ;  /* 0x0000009900997308 */ /* 0x000e220000000800 */
[-CC-:B------:R-:W-:Y:S01]  /*6570*/  FFMA.FTZ R159, R151, R11.reuse, -R12.reuse ;  /* 0x0000000b979f7223 */ /* 0x180fe2000001080c */
[-CC-:B------:R-:W-:Y:S01]  /*6580*/  FFMA.FTZ R160, R150, R11.reuse, -R12.reuse ;  /* 0x0000000b96a07223 */ /* 0x180fe2000001080c */
[-CC-:B------:R-:W-:Y:S01]  /*6590*/  FFMA.FTZ R161, R149, R11.reuse, -R12.reuse ;  /* 0x0000000b95a17223 */ /* 0x180fe2000001080c */
[----:B------:R0:W-:Y:S01]  /*65a0*/  STL [R1+0x210], R154 ;  /* 0x0002109a01007387 */ /* 0x0001e20000100800 */
[----:B-1----:R-:W-:-:S03]  /*65b0*/  FFMA.FTZ R158, R152, R11, -R12 ;  /* 0x0000000b989e7223 */ /* 0x002fc6000001080c */
[----:B------:R-:W-:Y:S08]  /*65c0*/  MUFU.EX2 R159, R159 ;  /* 0x0000009f009f7308 */ /* 0x000ff00000000800 */
[----:B0-----:R-:W0:Y:S01]  /*65d0*/  MUFU.EX2 R154, R43 ;  /* 0x0000002b009a7308 */ /* 0x001e220000000800 */
[----:B------:R1:W-:Y:S07]  /*65e0*/  STL [R1+0x3f4], R24 ;  /* 0x0003f41801007387 */ /* 0x0003ee0000100800 */
[----:B------:R-:W0:Y:S08]  /*65f0*/  MUFU.EX2 R158, R158 ;  /* 0x0000009e009e7308 */ /* 0x000e300000000800 */
[----:B------:R-:W-:Y:S01]  /*6600*/  MUFU.EX2 R160, R160 ;  /* 0x000000a000a07308 */ /* 0x000fe20000000800 */
[----:B-1----:R-:W-:-:S07]  /*6610*/  FADD.FTZ R24, R147, R148 ;  /* 0x0000009493187221 */ /* 0x002fce0000010000 */
[----:B------:R-:W1:Y:S01]  /*6620*/  MUFU.EX2 R161, R161 ;  /* 0x000000a100a17308 */ /* 0x000e620000000800 */
[----:B------:R-:W-:Y:S02]  /*6630*/  IMAD R8, R155, 0xc00, R8 ;  /* 0x00000c009b087824 */ /* 0x000fe400078e0208 */
[----:B------:R-:W-:Y:S01]  /*6640*/  FADD.FTZ R215, R153, R24 ;  /* 0x0000001899d77221 */ /* 0x000fe20000010000 */
[----:B------:R1:W-:Y:S01]  /*6650*/  STL [R1+0x3dc], R28 ;  /* 0x0003dc1c01007387 */ /* 0x0003e20000100800 */
[----:B------:R-:W-:Y:S02]  /*6660*/  R2UR UR7, R9 ;  /* 0x00000000090772ca */ /* 0x000fe400000e0000 */
[----:B------:R-:W-:Y:S01]  /*6670*/  R2UR UR6, R8 ;  /* 0x00000000080672ca */ /* 0x000fe200000e0000 */
[----:B------:R1:W-:Y:S01]  /*6680*/  STL [R1+0x3e4], R30 ;  /* 0x0003e41e01007387 */ /* 0x0003e20000100800 */
[C---:B0-----:R-:W-:Y:S01]  /*6690*/  FADD.FTZ R215, R154.reuse, R215 ;  /* 0x000000d79ad77221 */ /* 0x041fe20000010000 */
[----:B------:R-:W-:-:S02]  /*66a0*/  F2FP.BF16.F32.PACK_AB R154, R154, R153 ;  /* 0x000000999a9a723e */ /* 0x000fc400000010ff */
[----:B------:R0:W-:Y:S01]  /*66b0*/  STL [R1+0x3ec], R32 ;  /* 0x0003ec2001007387 */ /* 0x0001e20000100800 */
[----:B-1----:R-:W-:Y:S01]  /*66c0*/  VIADD R28, R8, 0x80 ;  /* 0x00000080081c7836 */ /* 0x002fe20000000000 */
[----:B------:R-:W-:Y:S01]  /*66d0*/  F2FP.BF16.F32.PACK_AB R152, R148, R147 ;  /* 0x000000939498723e */ /* 0x000fe200000010ff */
[C---:B------:R-:W-:Y:S01]  /*66e0*/  VIADD R30, R8.reuse, 0x100 ;  /* 0x00000100081e7836 */ /* 0x040fe20000000000 */
[----:B------:R-:W-:Y:S01]  /*66f0*/  F2FP.BF16.F32.PACK_AB R153, R159, R158 ;  /* 0x0000009e9f99723e */ /* 0x000fe200000010ff */
[----:B0-----:R-:W-:Y:S01]  /*6700*/  VIADD R32, R8, 0x180 ;  /* 0x0000018008207836 */ /* 0x001fe20000000000 */
[----:B------:R-:W-:Y:S01]  /*6710*/  F2FP.BF16.F32.PACK_AB R155, R161, R160 ;  /* 0x000000a0a19b723e */ /* 0x000fe200000010ff */
[----:B------:R-:W-:Y:S01]  /*6720*/  STL [R1+0x21c], R47 ;  /* 0x00021c2f01007387 */ /* 0x000fe20000100800 */
[----:B------:R-:W-:Y:S02]  /*6730*/  R2UR UR10, R28 ;  /* 0x000000001c0a72ca */ /* 0x000fe400000e0000 */
[----:B------:R-:W-:Y:S01]  /*6740*/  R2UR UR14, R30 ;  /* 0x000000001e0e72ca */ /* 0x000fe200000e0000 */
        /* <DEDUP_REMOVED lines=40> */
[----:B--2---:R0:W-:Y:S04]  /*69d0*/  STL [R1+0x3e8], R31 ;  /* 0x0003e81f01007387 */ /* 0x0041e80000100800 */
[----:B---3--:R1:W-:Y:S04]  /*69e0*/  STL [R1+0x3e0], R29 ;  /* 0x0003e01d01007387 */ /* 0x0083e80000100800 */
[----:B----4-:R2:W-:Y:S01]  /*69f0*/  STL [R1+0x3f0], R33 ;  /* 0x0003f02101007387 */ /* 0x0105e20000100800 */
[----:B0-----:R-:W-:-:S02]  /*6a00*/  IMAD.MOV.U32 R31, RZ, RZ, R9 ;  /* 0x000000ffff1f7224 */ /* 0x001fc400078e0009 */
[--C-:B-1----:R-:W-:Y:S02]  /*6a10*/  IMAD.MOV.U32 R29, RZ, RZ, R9.reuse ;  /* 0x000000ffff1d7224 */ /* 0x102fe400078e0009 */
[----:B--2---:R-:W-:Y:S01]  /*6a20*/  IMAD.MOV.U32 R33, RZ, RZ, R9 ;  /* 0x000000ffff217224 */ /* 0x004fe200078e0009 */
[----:B------:R-:W-:Y:S02]  /*6a30*/  STL [R1+0x2bc], R87 ;  /* 0x0002bc5701007387 */ /* 0x000fe40000100800 */
        /* <DEDUP_REMOVED lines=80> */
[-CC-:B------:R-:W-:Y:S01]  /*6f40*/  FFMA.FTZ R164, R164, R11.reuse, -R12.reuse ;  /* 0x0000000ba4a47223 */ /* 0x180fe2000001080c */
[-CC-:B------:R-:W-:Y:S01]  /*6f50*/  FFMA.FTZ R165, R165, R11.reuse, -R12.reuse ;  /* 0x0000000ba5a57223 */ /* 0x180fe2000001080c */
[-CC-:B------:R-:W-:Y:S01]  /*6f60*/  FFMA.FTZ R14, R14, R11.reuse, -R12.reuse ;  /* 0x0000000b0e0e7223 */ /* 0x180fe2000001080c */
[-CC-:B------:R-:W-:Y:S01]  /*6f70*/  FFMA.FTZ R173, R173, R11.reuse, -R12.reuse ;  /* 0x0000000badad7223 */ /* 0x180fe2000001080c */
[----:B------:R-:W-:Y:S08]  /*6f80*/  MUFU.EX2 R166, R166 ;  /* 0x000000a600a67308 */ /* 0x000ff00000000800 */
[----:B------:R-:W0:Y:S08]  /*6f90*/  MUFU.EX2 R162, R162 ;  /* 0x000000a200a27308 */ /* 0x000e300000000800 */
[----:B------:R-:W-:Y:S08]  /*6fa0*/  MUFU.EX2 R163, R163 ;  /* 0x000000a300a37308 */ /* 0x000ff00000000800 */
[----:B------:R-:W2:Y:S08]  /*6fb0*/  MUFU.EX2 R13, R13 ;  /* 0x0000000d000d7308 */ /* 0x000eb00000000800 */
[----:B------:R-:W-:Y:S08]  /*6fc0*/  MUFU.EX2 R164, R164 ;  /* 0x000000a400a47308 */ /* 0x000ff00000000800 */
[----:B------:R-:W3:Y:S08]  /*6fd0*/  MUFU.EX2 R165, R165 ;  /* 0x000000a500a57308 */ /* 0x000ef00000000800 */
[----:B------:R-:W-:Y:S08]  /*6fe0*/  MUFU.EX2 R14, R14 ;  /* 0x0000000e000e7308 */ /* 0x000ff00000000800 */
[----:B------:R-:W4:Y:S01]  /*6ff0*/  MUFU.EX2 R173, R173 ;  /* 0x000000ad00ad7308 */ /* 0x000f220000000800 */
[----:B------:R-:W-:Y:S04]  /*7000*/  STL [R1+0x404], R222 ;  /* 0x000404de01007387 */ /* 0x000fe80000100800 */
[----:B------:R-:W-:Y:S04]  /*7010*/  STL [R1+0x408], R223 ;  /* 0x000408df01007387 */ /* 0x000fe80000100800 */
[----:B------:R-:W-:Y:S01]  /*7020*/  STL [R1+0x40c], R224 ;  /* 0x00040ce001007387 */ /* 0x000fe20000100800 */
[-CC-:B------:R-:W-:Y:S01]  /*7030*/  FFMA.FTZ R188, R188, R11.reuse, -R12.reuse ;  /* 0x0000000bbcbc7223 */ /* 0x180fe2000001080c */
[-CC-:B------:R-:W-:Y:S01]  /*7040*/  FFMA.FTZ R189, R189, R11.reuse, -R12.reuse ;  /* 0x0000000bbdbd7223 */ /* 0x180fe2000001080c */
[-CC-:B------:R-:W-:Y:S01]  /*7050*/  FFMA.FTZ R171, R171, R11.reuse, -R12.reuse ;  /* 0x0000000babab7223 */ /* 0x180fe2000001080c */
[----:B------:R-:W-:Y:S01]  /*7060*/  FFMA.FTZ R172, R172, R11, -R12 ;  /* 0x0000000bacac7223 */ /* 0x000fe2000001080c */
[----:B------:R-:W-:Y:S08]  /*7070*/  MUFU.EX2 R15, R15 ;  /* 0x0000000f000f7308 */ /* 0x000ff00000000800 */
[----:B------:R-:W1:Y:S08]  /*7080*/  MUFU.EX2 R18, R18 ;  /* 0x0000001200127308 */ /* 0x000e700000000800 */
[----:B------:R-:W-:Y:S08]  /*7090*/  MUFU.EX2 R19, R19 ;  /* 0x0000001300137308 */ /* 0x000ff00000000800 */
[----:B------:R-:W1:Y:S08]  /*70a0*/  MUFU.EX2 R10, R10 ;  /* 0x0000000a000a7308 */ /* 0x000e700000000800 */
[----:B------:R-:W-:Y:S01]  /*70b0*/  MUFU.EX2 R188, R188 ;  /* 0x000000bc00bc7308 */ /* 0x000fe20000000800 */
[----:B------:R-:W-:-:S02]  /*70c0*/  WARPGROUP.DEPBAR.LE gsb0, 0x0 ;  /* 0x00008000000079c5 */ /* 0x000fc40000010000 */
[----:B0-----:R-:W-:Y:S02]  /*70d0*/  F2FP.BF16.F32.PACK_AB R152, R162, R166 ;  /* 0x000000a6a298723e */ /* 0x001fe400000010ff */
[----:B--2---:R-:W-:Y:S02]  /*70e0*/  F2FP.BF16.F32.PACK_AB R154, R13, R163 ;  /* 0x000000a30d9a723e */ /* 0x004fe400000010ff */
[----:B---3--:R-:W-:Y:S02]  /*70f0*/  F2FP.BF16.F32.PACK_AB R153, R165, R164 ;  /* 0x000000a4a599723e */ /* 0x008fe400000010ff */
[----:B----4-:R-:W-:Y:S01]  /*7100*/  F2FP.BF16.F32.PACK_AB R155, R173, R14 ;  /* 0x0000000ead9b723e */ /* 0x010fe200000010ff */
        /* <DEDUP_REMOVED lines=34> */
[----:B------:R-:W0:Y:S08]  /*7330*/  MUFU.EX2 R189, R189 ;  /* 0x000000bd00bd7308 */ /* 0x000e300000000800 */
[----:B------:R-:W-:Y:S08]  /*7340*/  MUFU.EX2 R171, R171 ;  /* 0x000000ab00ab7308 */ /* 0x000ff00000000800 */
[----:B------:R-:W2:Y:S01]  /*7350*/  MUFU.EX2 R172, R172 ;  /* 0x000000ac00ac7308 */ /* 0x000ea20000000800 */
[----:B------:R-:W-:Y:S01]  /*7360*/  FADD.FTZ R159, R158, R159 ;  /* 0x0000009f9e9f7221 */ /* 0x000fe20000010000 */
[-CC-:B------:R-:W-:Y:S01]  /*7370*/  FFMA.FTZ R195, R195, R11.reuse, -R12.reuse ;  /* 0x0000000bc3c37223 */ /* 0x180fe2000001080c */
[-CC-:B------:R-:W-:Y:S01]  /*7380*/  FFMA.FTZ R212, R212, R11.reuse, -R12.reuse ;  /* 0x0000000bd4d47223 */ /* 0x180fe2000001080c */
[-CC-:B------:R-:W-:Y:S01]  /*7390*/  FFMA.FTZ R158, R213, R11.reuse, -R12.reuse ;  /* 0x0000000bd59e7223 */ /* 0x180fe2000001080c */
[----:B------:R-:W-:Y:S01]  /*73a0*/  FADD.FTZ R160, R160, R159 ;  /* 0x0000009fa0a07221 */ /* 0x000fe20000010000 */
[----:B------:R-:W-:-:S02]  /*73b0*/  FFMA.FTZ R159, R214, R11, -R12 ;  /* 0x0000000bd69f7223 */ /* 0x000fc4000001080c */
[----:B------:R-:W-:Y:S08]  /*73c0*/  MUFU.EX2 R20, R20 ;  /* 0x0000001400147308 */ /* 0x000ff00000000800 */
[----:B------:R-:W3:Y:S08]  /*73d0*/  MUFU.EX2 R21, R21 ;  /* 0x0000001500157308 */ /* 0x000ef00000000800 */
[----:B------:R-:W-:Y:S08]  /*73e0*/  MUFU.EX2 R156, R156 ;  /* 0x0000009c009c7308 */ /* 0x000ff00000000800 */
[----:B------:R-:W4:Y:S08]  /*73f0*/  MUFU.EX2 R157, R157 ;  /* 0x0000009d009d7308 */ /* 0x000f300000000800 */
[----:B------:R-:W-:Y:S08]  /*7400*/  MUFU.EX2 R195, R195 ;  /* 0x000000c300c37308 */ /* 0x000ff00000000800 */
[----:B------:R-:W4:Y:S08]  /*7410*/  MUFU.EX2 R212, R212 ;  /* 0x000000d400d47308 */ /* 0x000f300000000800 */
[----:B------:R-:W-:Y:S08]  /*7420*/  MUFU.EX2 R158, R158 ;  /* 0x0000009e009e7308 */ /* 0x000ff00000000800 */
[----:B------:R-:W4:Y:S01]  /*7430*/  MUFU.EX2 R159, R159 ;  /* 0x0000009f009f7308 */ /* 0x000f220000000800 */
[----:B------:R-:W-:-:S02]  /*7440*/  WARPGROUP.DEPBAR.LE gsb0, 0x0 ;  /* 0x00008000000079c5 */ /* 0x000fc40000010000 */
[----:B-1----:R-:W-:Y:S02]  /*7450*/  F2FP.BF16.F32.PACK_AB R152, R18, R15 ;  /* 0x0000000f1298723e */ /* 0x002fe400000010ff */
[----:B------:R-:W-:Y:S02]  /*7460*/  F2FP.BF16.F32.PACK_AB R154, R10, R19 ;  /* 0x000000130a9a723e */ /* 0x000fe400000010ff */
[----:B0-----:R-:W-:Y:S02]  /*7470*/  F2FP.BF16.F32.PACK_AB R153, R189, R188 ;  /* 0x000000bcbd99723e */ /* 0x001fe400000010ff */
[----:B--2---:R-:W-:Y:S01]  /*7480*/  F2FP.BF16.F32.PACK_AB R155, R172, R171 ;  /* 0x000000abac9b723e */ /* 0x004fe200000010ff */
        /* <DEDUP_REMOVED lines=34> */
[----:B------:R-:W-:Y:S01]  /*76b0*/  FADD.FTZ R161, R161, R160 ;  /* 0x000000a0a1a17221 */ /* 0x000fe20000010000 */
[----:B------:R-:W-:-:S03]  /*76c0*/  FFMA.FTZ R160, R181, R11, -R12 ;  /* 0x0000000bb5a07223 */ /* 0x000fc6000001080c */
[----:B------:R-:W-:Y:S01]  /*76d0*/  FADD.FTZ R164, R164, R161 ;  /* 0x000000a1a4a47221 */ /* 0x000fe20000010000 */
[-CC-:B------:R-:W-:Y:S01]  /*76e0*/  FFMA.FTZ R161, R180, R11.reuse, -R12.reuse ;  /* 0x0000000bb4a17223 */ /* 0x180fe2000001080c */
[-CC-:B------:R-:W-:Y:S01]  /*76f0*/  FFMA.FTZ R183, R183, R11.reuse, -R12.reuse ;  /* 0x0000000bb7b77223 */ /* 0x180fe2000001080c */
[-CC-:B------:R-:W-:Y:S01]  /*7700*/  FFMA.FTZ R176, R176, R11.reuse, -R12.reuse ;  /* 0x0000000bb0b07223 */ /* 0x180fe2000001080c */
[-CC-:B------:R-:W-:Y:S01]  /*7710*/  FFMA.FTZ R185, R185, R11.reuse, -R12.reuse ;  /* 0x0000000bb9b97223 */ /* 0x180fe2000001080c */
[-CC-:B------:R-:W-:Y:S01]  /*7720*/  FFMA.FTZ R184, R184, R11.reuse, -R12.reuse ;  /* 0x0000000bb8b87223 */ /* 0x180fe2000001080c */
[-CC-:B------:R-:W-:Y:S01]  /*7730*/  FFMA.FTZ R182, R182, R11.reuse, -R12.reuse ;  /* 0x0000000bb6b67223 */ /* 0x180fe2000001080c */
[----:B------:R-:W-:Y:S01]  /*7740*/  FFMA.FTZ R186, R186, R11, -R12 ;  /* 0x0000000bbaba7223 */ /* 0x000fe2000001080c */
[----:B------:R-:W-:Y:S08]  /*7750*/  MUFU.EX2 R187, R187 ;  /* 0x000000bb00bb7308 */ /* 0x000ff00000000800 */
[----:B------:R-:W0:Y:S08]  /*7760*/  MUFU.EX2 R174, R174 ;  /* 0x000000ae00ae7308 */ /* 0x000e300000000800 */
[----:B------:R-:W-:Y:S08]  /*7770*/  MUFU.EX2 R175, R175 ;  /* 0x000000af00af7308 */ /* 0x000ff00000000800 */
[----:B------:R-:W1:Y:S08]  /*7780*/  MUFU.EX2 R177, R177 ;  /* 0x000000b100b17308 */ /* 0x000e700000000800 */
[----:B------:R-:W-:Y:S08]  /*7790*/  MUFU.EX2 R160, R160 ;  /* 0x000000a000a07308 */ /* 0x000ff00000000800 */
[----:B------:R-:W2:Y:S08]  /*77a0*/  MUFU.EX2 R161, R161 ;  /* 0x000000a100a17308 */ /* 0x000eb00000000800 */
[----:B------:R-:W-:Y:S08]  /*77b0*/  MUFU.EX2 R11, R183 ;  /* 0x000000b7000b7308 */ /* 0x000ff00000000800 */
[----:B------:R-:W2:Y:S01]  /*77c0*/  MUFU.EX2 R12, R176 ;  /* 0x000000b0000c7308 */ /* 0x000ea20000000800 */
[----:B------:R-:W-:-:S02]  /*77d0*/  WARPGROUP.DEPBAR.LE gsb0, 0x0 ;  /* 0x00008000000079c5 */ /* 0x000fc40000010000 */
[----:B---3--:R-:W-:Y:S02]  /*77e0*/  F2FP.BF16.F32.PACK_AB R152, R21, R20 ;  /* 0x000000141598723e */ /* 0x008fe400000010ff */
[----:B----4-:R-:W-:Y:S02]  /*77f0*/  F2FP.BF16.F32.PACK_AB R154, R157, R156 ;  /* 0x0000009c9d9a723e */ /* 0x010fe400000010ff */
[----:B------:R-:W-:Y:S02]  /*7800*/  F2FP.BF16.F32.PACK_AB R153, R212, R195 ;  /* 0x000000c3d499723e */ /* 0x000fe400000010ff */
[----:B------:R-:W-:Y:S01]  /*7810*/  F2FP.BF16.F32.PACK_AB R155, R159, R158 ;  /* 0x0000009e9f9b723e */ /* 0x000fe200000010ff */
        /* <DEDUP_REMOVED lines=32> */
[----:B---3--:R-:W-:-:S06]  /*7a20*/  WARPGROUP.ARRIVE ;  /* 0x00000000000079c5 */ /* 0x008fcc0000000000 */
[----:B------:R-:W-:Y:S01]  /*7a30*/  HGMMA.64x256x16.F32.BF16 R24, R152, gdesc[UR16].tnspB, R24, gsb0 ;  /* 0x43e0001098187df0 */ /* 0x000fe20008001818 */
[----:B------:R-:W-:-:S04]  /*7a40*/  FADD.FTZ R215, R166, R215 ;  /* 0x000000d7a6d77221 */ /* 0x000fc80000010000 */
[----:B------:R-:W-:-:S04]  /*7a50*/  FADD.FTZ R162, R162, R215 ;  /* 0x000000d7a2a27221 */ /* 0x000fc80000010000 */
[----:B------:R-:W-:Y:S01]  /*7a60*/  FADD.FTZ R162, R163, R162 ;  /* 0x000000a2a3a27221 */ /* 0x000fe20000010000 */
[----:B------:R-:W-:Y:S03]  /*7a70*/  MUFU.EX2 R167, R167 ;  /* 0x000000a700a77308 */ /* 0x000fe60000000800 */
[----:B------:R-:W-:-:S05]  /*7a80*/  FADD.FTZ R162, R13, R162 ;  /* 0x000000a20da27221 */ /* 0x000fca0000010000 */
        /* <DEDUP_REMOVED lines=8> */
[----:B------:R-:W-:Y:S02]  /*7b10*/  VIADD R152, R8, 0x200 ;  /* 0x0000020008987836 */ /* 0x000fe40000000000 */
[----:B------:R-:W-:-:S03]  /*7b20*/  IMAD.MOV.U32 R153, RZ, RZ, R9 ;  /* 0x000000ffff997224 */ /* 0x000fc600078e0009 */
[----:B------:R-:W-:Y:S02]  /*7b30*/  R2UR UR6, R152 ;  /* 0x00000000980672ca */ /* 0x000fe400000e0000 */
[----:B------:R-:W-:Y:S02]  /*7b40*/  R2UR UR7, R153 ;  /* 0x00000000990772ca */ /* 0x000fe400000e0000 */
[----:B0-----:R-:W-:Y:S02]  /*7b50*/  F2FP.BF16.F32.PACK_AB R152, R174, R187 ;  /* 0x000000bbae98723e */ /* 0x001fe400000010ff */
[----:B-1----:R-:W-:Y:S02]  /*7b60*/  F2FP.BF16.F32.PACK_AB R154, R177, R175 ;  /* 0x000000afb19a723e */ /* 0x002fe400000010ff */
[----:B--2---:R-:W-:Y:S02]  /*7b70*/  F2FP.BF16.F32.PACK_AB R153, R161, R160 ;  /* 0x000000a0a199723e */ /* 0x004fe400000010ff */
        /* <DEDUP_REMOVED lines=36> */
[----:B------:R-:W-:Y:S01]  /*7dc0*/  R2UR UR7, R9 ;  /* 0x00000000090772ca */ /* 0x000fe200000e0000 */
[----:B------:R-:W-:Y:S01]  /*7dd0*/  FADD.FTZ R165, R165, R164 ;  /* 0x000000a4a5a57221 */ /* 0x000fe20000010000 */
[----:B------:R-:W-:Y:S01]  /*7de0*/  FADD.FTZ R15, R15, R162 ;  /* 0x000000a20f0f7221 */ /* 0x000fe20000010000 */
[----:B------:R-:W2:Y:S01]  /*7df0*/  LDL R9, [R1+0x28] ;  /* 0x0000280001097983 */ /* 0x000ea20000100800 */
[----:B------:R-:W-:Y:S01]  /*7e00*/  R2UR UR6, R8 ;  /* 0x00000000080672ca */ /* 0x000fe200000e0000 */
[----:B------:R-:W-:Y:S01]  /*7e10*/  FADD.FTZ R14, R14, R165 ;  /* 0x000000a50e0e7221 */ /* 0x000fe20000010000 */
[----:B------:R-:W-:Y:S01]  /*7e20*/  FADD.FTZ R18, R18, R15 ;  /* 0x0000000f12127221 */ /* 0x000fe20000010000 */
[----:B------:R0:W5:Y:S02]  /*7e30*/  LDL R8, [R1+0x1f8] ;  /* 0x0001f80001087983 */ /* 0x0001640000100800 */
[----:B------:R-:W-:Y:S01]  /*7e40*/  FADD.FTZ R173, R173, R14 ;  /* 0x0000000eadad7221 */ /* 0x000fe20000010000 */
[----:B------:R-:W-:-:S03]  /*7e50*/  FADD.FTZ R19, R19, R18 ;  /* 0x0000001213137221 */ /* 0x000fc60000010000 */
[----:B------:R-:W-:Y:S01]  /*7e60*/  FADD.FTZ R162, R188, R173 ;  /* 0x000000adbca27221 */ /* 0x000fe20000010000 */
[----:B------:R-:W-:Y:S02]  /*7e70*/  WARPGROUP.DEPBAR.LE gsb0, 0x0 ;  /* 0x00008000000079c5 */ /* 0x000fe40000010000 */
        /* <DEDUP_REMOVED lines=37> */
[----:B------:R-:W-:Y:S01]  /*80d0*/  HGMMA.64x256x16.F32.BF16 R24, R152, gdesc[UR4].tnspB, R24, gsb0 ;  /* 0x43e0000498187df0 */ /* 0x000fe20008001818 */
[----:B------:R-:W-:-:S04]  /*80e0*/  FADD.FTZ R162, R189, R162 ;  /* 0x000000a2bda27221 */ /* 0x000fc80000010000 */
[----:B------:R-:W-:Y:S01]  /*80f0*/  FADD.FTZ R171, R171, R162 ;  /* 0x000000a2abab7221 */ /* 0x000fe20000010000 */
[----:B------:R-:W-:-:S03]  /*8100*/  FADD.FTZ R19, R10, R19 ;  /* 0x000000130a137221 */ /* 0x000fc60000010000 */
[----:B------:R-:W-:Y:S01]  /*8110*/  FADD.FTZ R172, R172, R171 ;  /* 0x000000abacac7221 */ /* 0x000fe20000010000 */
[----:B------:R-:W-:-:S03]  /*8120*/  FADD.FTZ R20, R20, R19 ;  /* 0x0000001314147221 */ /* 0x000fc60000010000 */
[----:B------:R-:W-:Y:S01]  /*8130*/  FADD.FTZ R195, R195, R172 ;  /* 0x000000acc3c37221 */ /* 0x000fe20000010000 */
[----:B------:R-:W-:Y:S01]  /*8140*/  FADD.FTZ R21, R21, R20 ;  /* 0x0000001415157221 */ /* 0x000fe20000010000 */
        /* <DEDUP_REMOVED lines=33> */
[----:B------:R-:W4:Y:S04]  /*8360*/  LDL R155, [R1+0x210] ;  /* 0x00021000019b7983 */ /* 0x000f280000100800 */
[----:B------:R-:W4:Y:S04]  /*8370*/  LDL R153, [R1+0x214] ;  /* 0x0002140001997983 */ /* 0x000f280000100800 */
        /* <DEDUP_REMOVED lines=145> */
[----:B------:R0:W-:Y:S01]  /*8c90*/  STL [R1+0x68], RZ ;  /* 0x000068ff01007387 */ /* 0x0001e20000100800 */
[----:B------:R-:W-:Y:S02]  /*8ca0*/  FADD.FTZ R170, R170, R169 ;  /* 0x000000a9aaaa7221 */ /* 0x000fe40000010000 */
[----:B------:R-:W-:Y:S01]  /*8cb0*/  FADD.FTZ R171, R13, R182 ;  /* 0x000000b60dab7221 */ /* 0x000fe20000010000 */
[----:B------:R0:W-:Y:S04]  /*8cc0*/  STL [R1+0x68], R0 ;  /* 0x0000680001007387 */ /* 0x0001e80000100800 */
[----:B------:R0:W-:Y:S04]  /*8cd0*/  STL [R1+0x68], R0 ;  /* 0x0000680001007387 */ /* 0x0001e80000100800 */
[----:B------:R0:W-:Y:S01]  /*8ce0*/  STL [R1+0x68], R0 ;  /* 0x0000680001007387 */ /* 0x0001e20000100800 */
[----:B--2---:R-:W-:-:S03]  /*8cf0*/  LOP3.LUT R9, R9, 0x1, RZ, 0xfc, !PT ;  /* 0x0000000109097812 */ /* 0x004fc600078efcff */
[----:B------:R0:W-:Y:S04]  /*8d00*/  STL [R1+0x68], R0 ;  /* 0x0000680001007387 */ /* 0x0001e80000100800 */
[----:B------:R0:W-:Y:S04]  /*8d10*/  STL [R1+0x68], R0 ;  /* 0x0000680001007387 */ /* 0x0001e80000100800 */
[----:B------:R0:W-:Y:S04]  /*8d20*/  STL [R1+0x68], R0 ;  /* 0x0000680001007387 */ /* 0x0001e80000100800 */
[----:B------:R0:W-:Y:S04]  /*8d30*/  STL [R1+0x424], R6 ;  /* 0x0004240601007387 */ /* 0x0001e80000100800 */
[----:B------:R0:W-:Y:S04]  /*8d40*/  STL.64 [R1+0x430], R170 ;  /* 0x000430aa01007387 */ /* 0x0001e80000100a00 */
        /* <DEDUP_REMOVED lines=132> */
.L_x_11278:
[----:B------:R-:W-:Y:S05]  /*9590*/  BSYNC B0 ;  /* 0x0000000000007941 */ /* 0x000fea0003800000 */
.L_x_11277:
        /* <DEDUP_REMOVED lines=31> */
.L_x_11281:
[----:B------:R-:W-:-:S13]  /*9790*/  ISETP.NE.AND P0, PT, R5, 0x1, PT ;  /* 0x000000010500780c */ /* 0x000fda0003f05270 */
[----:B------:R-:W-:-:S05]  /*97a0*/  @P0 IMAD.HI.U32 R2, R6, R2, RZ ;  /* 0x0000000206020227 */ /* 0x000fca00078e00ff */
[----:B------:R-:W-:-:S07]  /*97b0*/  @P0 SHF.R.U32.HI R6, RZ, R3, R2 ;  /* 0x00000003ff060219 */ /* 0x000fce0000011602 */
.L_x_11282:
[----:B------:R-:W-:Y:S05]  /*97c0*/  BSYNC B0 ;  /* 0x0000000000007941 */ /* 0x000fea0003800000 */
.L_x_11280:
[----:B------:R-:W-:-:S05]  /*97d0*/  IMAD R5, R6, R5, R5 ;  /* 0x0000000506057224 */ /* 0x000fca00078e0205 */
[----:B------:R-:W-:-:S07]  /*97e0*/  VIMNMX R4, R4, R5, PT ;  /* 0x0000000504047248 */ /* 0x000fce0003fe0100 */
.L_x_11279:
        /* <DEDUP_REMOVED lines=8> */
.L_x_11286:
[----:B------:R-:W-:Y:S01]  /*9870*/  VIADD R0, R16, 0x158 ;  /* 0x0000015810007836 */ /* 0x000fe20000000000 */
[----:B------:R-:W-:-:S07]  /*9880*/  MOV R212, 0x98a0 ;  /* 0x000098a000d47802 */ /* 0x000fce0000000f00 */
[----:B------:R-:W-:Y:S05]  /*9890*/  CALL.REL.NOINC `($_ZN7cutlass13device_kernelIN5flash11enable_sm90INS1_16FlashAttnFwdSm90INS1_25CollectiveMainloopFwdSm90ILi2EN4cute5tupleIJNS5_1CILi1EEES8_S8_EEENS6_IJNS7_ILi128EEENS7_ILi96EEENS7_ILi64EEEEEELi256ENS_10bfloat16_tEfNS_4arch4Sm90ELb0ELb1ELb1ELb0ELb1ELb0ELb1ELb1ELb0ELb1ELb0ELb0EEENS1_21CollectiveEpilogueFwdINS6_IJSA_NS7_ILi256EEESB_EEES9_SE_SG_Li256ELb0ELb1ELb0ELb0EEENS1_30DynamicPersistentTileSchedulerILi256ELi128ELb0ELb1ELb1EEEEEEEEEvNT_6ParamsE$_ZZN5flash25CollectiveMainloopFwdSm90ILi2EN4cute5tupleIJNS1_1CILi1EEES4_S4_EEENS2_IJNS3_ILi128EEENS3_ILi96EEENS3_ILi64EEEEEELi256EN7cutlass10bfloat16_tEfNSA_4arch4Sm90ELb0ELb1ELb1ELb0ELb1ELb0ELb1ELb1ELb0ELb1ELb0ELb0EE3mmaINS_16FlashAttnFwdSm90ISE_NS_21CollectiveEpilogueFwdINS2_IJS6_NS3_ILi256EEES7_EEES5_SB_SD_Li256ELb0ELb1ELb0ELb0EEENS_30DynamicPersistentTileSchedulerILi256ELi128ELb0ELb1ELb1EEEE13SharedStorageENS1_6TensorINS1_11ArrayEngineIfLm128EEENS1_6LayoutINS2_IJNS2_IJNS3_ILi2EEEST_NS3_ILi32EEEEEES4_S4_EEENS2_IJNS2_IJS4_ST_NS3_ILi4EEEEEENS3_ILi0EEESZ_EEEEEEENS_7SoftmaxILi2ELi0EEEEEbRKNSE_6ParamsENSA_13PipelineAsyncILi2EEES19_RNSA_13PipelineStateILj2EEERT0_RT1_iRiRKNS_16SeqlenInfoQKNewKILb0ELb0EEENS2_IJiiiiEEERT_ENKUliT_T0_T1_E_clIZSF_ISO_S12_S14_EbS17_S19_S19_S1C_S1E_S1G_iS1H_S1L_S1M_S1O_EUlRS1P_iE1_NS3_ILb0EEENS3_ILb1EEEEEDaiS1P_S1Q_S1R_) ;  /* 0x0000021c00147944 */ /* 0x000fea0003c00000 */
[C---:B------:R-:W-:Y:S01]  /*98a0*/  ISETP.GT.AND P0, PT, R10.reuse, R189, PT ;  /* 0x000000bd0a00720c */ /* 0x040fe20003f04270 */
[----:B------:R-:W-:-:S12]  /*98b0*/  VIADD R10, R10, 0xffffffff ;  /* 0xffffffff0a0a7836 */ /* 0x000fd80000000000 */
[----:B------:R-:W-:Y:S05]  /*98c0*/  @P0 BRA `(.L_x_11286) ;  /* 0xfffffffc00e80947 */ /* 0x000fea000383ffff */
[----:B------:R-:W-:Y:S05]  /*98d0*/  BSYNC B0 ;  /* 0x0000000000007941 */ /* 0x000fea0003800000 */
.L_x_11285:
[----:B------:R-:W2:Y:S02]  /*98e0*/  LDL R0, [R1+0x50] ;  /* 0x0000500001007983 */ /* 0x000ea40000100800 */
[----:B--2---:R-:W-:-:S07]  /*98f0*/  IMAD.SHL.U32 R0, R0, 0x80, RZ ;  /* 0x0000008000007824 */ /* 0x004fce00078e00ff */
.L_x_11284:
[----:B------:R-:W-:Y:S05]  /*9900*/  BSYNC B1 ;  /* 0x0000000000017941 */ /* 0x000fea0003800000 */
.L_x_11283:
        /* <DEDUP_REMOVED lines=26> */
.L_x_11289:
[----:B------:R-:W-:Y:S02]  /*9ab0*/  ULDC UR4, c[0x0][0xadc] ;  /* 0x0002b70000047ab9 */ /* 0x000fe40000000800 */
[----:B------:R-:W-:-:S05]  /*9ac0*/  IMAD.U32 R5, RZ, RZ, UR4 ;  /* 0x00000004ff057e24 */ /* 0x000fca000f8e00ff */
[----:B------:R-:W-:-:S13]  /*9ad0*/  ISETP.NE.AND P0, PT, R5, 0x1, PT ;  /* 0x000000010500780c */ /* 0x000fda0003f05270 */
[----:B------:R-:W0:Y:S02]  /*9ae0*/  @P0 LDC.64 R6, c[0x0][0xae0] ;  /* 0x0002b800ff060b82 */ /* 0x000e240000000a00 */
[----:B0-----:R-:W-:-:S05]  /*9af0*/  @P0 IMAD.HI.U32 R4, R0, R6, RZ ;  /* 0x0000000600040227 */ /* 0x001fca00078e00ff */
[----:B------:R-:W-:-:S07]  /*9b00*/  @P0 SHF.R.U32.HI R0, RZ, R7, R4 ;  /* 0x00000007ff000219 */ /* 0x000fce0000011604 */
.L_x_11290:
[----:B------:R-:W-:Y:S05]  /*9b10*/  BSYNC B0 ;  /* 0x0000000000007941 */ /* 0x000fea0003800000 */
.L_x_11288:
[----:B------:R-:W-:-:S05]  /*9b20*/  IMAD R3, R0, R5, RZ ;  /* 0x0000000500037224 */ /* 0x000fca00078e02ff */
[----:B------:R-:W-:-:S07]  /*9b30*/  VIMNMX R2, R2, R3, !PT ;  /* 0x0000000302027248 */ /* 0x000fce0007fe0100 */
.L_x_11287:
[----:B------:R-:W-:-:S04]  /*9b40*/  VIADD R2, R2, 0x5f ;  /* 0x0000005f02027836 */ /* 0x000fc80000000000 */
[----:B------:R-:W-:-:S05]  /*9b50*/  IMAD.HI R2, R2, 0x2aaaaaab, RZ ;  /* 0x2aaaaaab02027827 */ /* 0x000fca00078e02ff */
[----:B------:R-:W-:-:S04]  /*9b60*/  SHF.R.U32.HI R3, RZ, 0x1f, R2 ;  /* 0x0000001fff037819 */ /* 0x000fc80000011602 */
[----:B------:R-:W-:-:S04]  /*9b70*/  LEA.HI.SX32 R2, R2, R3, 0x1c ;  /* 0x0000000302027211 */ /* 0x000fc800078fe2ff */
[----:B------:R-:W-:-:S04]  /*9b80*/  VIMNMX R2, R2, UR40, !PT ;  /* 0x0000002802027c48 */ /* 0x000fc8000ffe0100 */
[----:B------:R-:W-:-:S13]  /*9b90*/  ISETP.GE.AND P0, PT, R10, R2, PT ;  /* 0x000000020a00720c */ /* 0x000fda0003f06270 */
[----:B------:R-:W-:Y:S05]  /*9ba0*/  @!P0 BRA `(.L_x_11291) ;  /* 0x0000009c00788947 */ /* 0x000fea0003800000 */
.L_x_11310:
        /* <DEDUP_REMOVED lines=20> */
.L_x_11293:
[----:B------:R-:W-:Y:S05]  /*9cf0*/  BSYNC B0 ;  /* 0x0000000000007941 */ /* 0x000fea0003800000 */
.L_x_11292:
[----:B------:R-:W2:Y:S01]  /*9d00*/  LDL.64 R8, [R1+0x18] ;  /* 0x0000180001087983 */ /* 0x000ea20000100a00 */
[----:B-----5:R-:W-:Y:S02]  /*9d10*/  SHF.L.U32 R5, R6, 0x1f, RZ ;  /* 0x0000001f06057819 */ /* 0x020fe400000006ff */
[----:B--2---:R-:W-:-:S05]  /*9d20*/  MOV R3, R8 ;  /* 0x0000000800037202 */ /* 0x004fca0000000f00 */
[----:B------:R-:W-:-:S04]  /*9d30*/  IMAD R4, R4, 0x8, R3 ;  /* 0x0000000804047824 */ /* 0x000fc800078e0203 */
[----:B------:R1:W2:Y:S01]  /*9d40*/  SYNCS.PHASECHK.TRANS64.TRYWAIT P0, [R4+URZ], R5 ;  /* 0x00000005040075a7 */ /* 0x0002a2000800017f */
[----:B0-----:R1:W5:Y:S01]  /*9d50*/  LDL.64 R6, [R1+0x1f8] ;  /* 0x0001f80001067983 */ /* 0x0013620000100a00 */
[----:B------:R-:W-:Y:S04]  /*9d60*/  BSSY B0, `(.L_x_11294) ;  /* 0x0000003000007945 */ /* 0x000fe80003800000 */
[----:B------:R-:W-:Y:S05]  /*9d70*/  @!P1 BRA `(.L_x_11295) ;  /* 0x0000000000049947 */ /* 0x000fea0003800000 */
[----:B------:R-:W-:Y:S01]  /*9d80*/  BPT.TRAP 0x1 ;  /* 0x000000040000795c */ /* 0x000fe20000300000 */
.L_x_11295:
[----:B------:R-:W-:Y:S05]  /*9d90*/  BSYNC B0 ;  /* 0x0000000000007941 */ /* 0x000fea0003800000 */
.L_x_11294:
[----:B------:R-:W-:Y:S04]  /*9da0*/  BSSY B0, `(.L_x_11296) ;  /* 0x0000006000007945 */ /* 0x000fe80003800000 */
[----:B--2---:R-:W-:Y:S05]  /*9db0*/  @P0 BRA `(.L_x_11297) ;  /* 0x0000000000100947 */ /* 0x004fea0003800000 */
[----:B-----5:R-:W-:Y:S01]  /*9dc0*/  IMAD R6, R6, 0x8, R3 ;  /* 0x0000000806067824 */ /* 0x020fe200078e0203 */
[----:B------:R-:W-:-:S04]  /*9dd0*/  SHF.L.U32 R7, R7, 0x1f, RZ ;  /* 0x0000001f07077819 */ /* 0x000fc800000006ff */
[----:B------:R-:W0:Y:S02]  /*9de0*/  SYNCS.PHASECHK.TRANS64.TRYWAIT P0, [R6+URZ], R7 ;  /* 0x00000007060075a7 */ /* 0x000e24000800017f */
[----:B0-----:R-:W-:Y:S05]  /*9df0*/  @!P0 BRA `(.L_x_11298) ;  /* 0x000001dc00548947 */ /* 0x001fea0003800000 */
.L_x_11297:
[----:B------:R-:W-:Y:S05]  /*9e00*/  BSYNC B0 ;  /* 0x0000000000007941 */ /* 0x000fea0003800000 */
.L_x_11296:
[----:B------:R-:W2:Y:S04]  /*9e10*/  LDL R3, [R1+0x1f8] ;  /* 0x0001f80001037983 */ /* 0x000ea80000100800 */
[----:B-1----:R-:W2:Y:S01]  /*9e20*/  LDL.64 R4, [R1+0x80] ;  /* 0x0000800001047983 */ /* 0x002ea20000100a00 */
[----:B------:R-:W-:Y:S05]  /*9e30*/  WARPSYNC.ALL ;  /* 0x0000000000007948 */ /* 0x000fea0003800000 */
[----:B------:R-:W3:Y:S04]  /*9e40*/  LDL.64 R8, [R1+0x78] ;  /* 0x0000780001087983 */ /* 0x000ee80000100a00 */
[----:B0----5:R-:W4:Y:S04]  /*9e50*/  LDL.64 R6, [R1+0x78] ;  /* 0x0000780001067983 */ /* 0x021f280000100a00 */
[----:B------:R-:W4:Y:S01]  /*9e60*/  LDL.64 R12, [R1+0x78] ;  /* 0x00007800010c7983 */ /* 0x000f220000100a00 */
[----:B--2---:R-:W-:Y:S01]  /*9e70*/  IMAD R4, R3, 0x300, R4 ;  /* 0x0000030003047824 */ /* 0x004fe200078e0204 */
[----:B------:R-:W-:Y:S01]  /*9e80*/  R2UR UR7, R5 ;  /* 0x00000000050772ca */ /* 0x000fe200000e0000 */
[----:B------:R-:W-:Y:S01]  /*9e90*/  WARPGROUP.ARRIVE ;  /* 0x00000000000079c5 */ /* 0x000fe20000000000 */
[----:B------:R-:W2:Y:S01]  /*9ea0*/  LDL.64 R14, [R1+0x78] ;  /* 0x00007800010e7983 */ /* 0x000ea20000100a00 */
[----:B------:R-:W-:Y:S01]  /*9eb0*/  IMAD.MOV.U32 R0, RZ, RZ, 0x1 ;  /* 0x00000001ff007424 */ /* 0x000fe200078e00ff */
[----:B------:R-:W-:-:S02]  /*9ec0*/  R2UR UR6, R4 ;  /* 0x00000000040672ca */ /* 0x000fc400000e0000 */
[----:B------:R0:W-:Y:S04]  /*9ed0*/  STL [R1+0x60], RZ ;  /* 0x000060ff01007387 */ /* 0x0001e80000100800 */
[----:B------:R0:W-:Y:S04]  /*9ee0*/  STL [R1+0x60], R0 ;  /* 0x0000600001007387 */ /* 0x0001e80000100800 */
[----:B------:R0:W-:Y:S04]  /*9ef0*/  STL [R1+0x60], R0 ;  /* 0x0000600001007387 */ /* 0x0001e80000100800 */
[----:B------:R0:W-:Y:S04]  /*9f00*/  STL [R1+0x60], R0 ;  /* 0x0000600001007387 */ /* 0x0001e80000100800 */
[----:B------:R0:W-:Y:S04]  /*9f10*/  STL [R1+0x60], R0 ;  /* 0x0000600001007387 */ /* 0x0001e80000100800 */
[----:B------:R0:W5:Y:S01]  /*9f20*/  LDL.64 R18, [R1+0x1f8] ;  /* 0x0001f80001127983 */ /* 0x0001620000100a00 */
        /* <DEDUP_REMOVED lines=11> */
[----:B------:R-:W3:Y:S01]  /*9fe0*/  LD.E R3, desc[UR36][R16.64+0x28] ;  /* 0x0000282410037980 */ /* 0x000ee2000c101900 */
[----:B------:R-:W-:-:S09]  /*9ff0*/  WARPGROUP.ARRIVE ;  /* 0x00000000000079c5 */ /* 0x000fd20000000000 */
[----:B------:R-:W-:Y:S01]  /*a000*/  HGMMA.64x96x16.F32.BF16 R24, gdesc[UR4], R24, gsb0 ;  /* 0x01600000041879f0 */ /* 0x000fe20008001818 */
[----:B------:R-:W-:Y:S02]  /*a010*/  VIADD R12, R12, 0x4 ;  /* 0x000000040c0c7836 */ /* 0x000fe40000000000 */
        /* <DEDUP_REMOVED lines=10> */
[----:B--2---:R-:W-:Y:S01]  /*a0c0*/  VIADD R14, R14, 0x6 ;  /* 0x000000060e0e7836 */ /* 0x004fe20000000000 */
[----:B------:R-:W-:Y:S02]  /*a0d0*/  R2UR UR6, R4 ;  /* 0x00000000040672ca */ /* 0x000fe400000e0000 */
[----:B------:R-:W-:Y:S02]  /*a0e0*/  R2UR UR7, R5 ;  /* 0x00000000050772ca */ /* 0x000fe400000e0000 */
[----:B------:R-:W-:Y:S02]  /*a0f0*/  R2UR UR4, R14 ;  /* 0x000000000e0472ca */ /* 0x000fe400000e0000 */
[----:B------:R-:W-:Y:S01]  /*a100*/  R2UR UR5, R15 ;  /* 0x000000000f0572ca */ /* 0x000fe200000e0000 */
[----:B------:R-:W-:Y:S02]  /*a110*/  WARPGROUP.DEPBAR.LE gsb0, 0x0 ;  /* 0x00008000000079c5 */ /* 0x000fe40000010000 */
[----:B------:R-:W-:-:S10]  /*a120*/  WARPGROUP.ARRIVE ;  /* 0x00000000000079c5 */ /* 0x000fd40000000000 */
[----:B------:R-:W-:Y:S01]  /*a130*/  HGMMA.64x96x16.F32.BF16 R24, gdesc[UR4], R24, gsb0 ;  /* 0x01600000041879f0 */ /* 0x000fe20008001818 */
[----:B------:R-:W-:Y:S01]  /*a140*/  BSSY B0, `(.L_x_11299) ;  /* 0x0000006000007945 */ /* 0x000fe20003800000 */
[----:B---3--:R-:W-:-:S04]  /*a150*/  LOP3.LUT R3, R3, 0x1, RZ, 0xfc, !PT ;  /* 0x0000000103037812 */ /* 0x008fc800078efcff */
[----:B------:R-:W-:Y:S01]  /*a160*/  ISETP.NE.AND P0, PT, R3, 0x3, PT ;  /* 0x000000030300780c */ /* 0x000fe20003f05270 */
[----:B------:R-:W-:-:S12]  /*a170*/  WARPGROUP.DEPBAR.LE gsb0, 0x0 ;  /* 0x00008000000079c5 */ /* 0x000fd80000010000 */
[----:B0-----:R-:W-:Y:S05]  /*a180*/  @!P0 BRA `(.L_x_11300) ;  /* 0x0000000000048947 */ /* 0x001fea0003800000 */
[----:B------:R-:W-:Y:S01]  /*a190*/  BPT.TRAP 0x1 ;  /* 0x000000040000795c */ /* 0x000fe20000300000 */
.L_x_11300:
[----:B------:R-:W-:Y:S05]  /*a1a0*/  BSYNC B0 ;  /* 0x0000000000007941 */ /* 0x000fea0003800000 */
.L_x_11299:
[----:B------:R-:W2:Y:S01]  /*a1b0*/  LD.E.64 R4, desc[UR36][R16.64+0x40] ;  /* 0x0000402410047980 */ /* 0x000ea2000c101b00 */
[----:B-----5:R-:W-:Y:S02]  /*a1c0*/  SHF.L.U32 R19, R19, 0x1f, RZ ;  /* 0x0000001f13137819 */ /* 0x020fe400000006ff */
[----:B--2---:R-:W-:-:S05]  /*a1d0*/  MOV R3, R4 ;  /* 0x0000000400037202 */ /* 0x004fca0000000f00 */
[----:B------:R-:W-:-:S04]  /*a1e0*/  IMAD R3, R18, 0x8, R3 ;  /* 0x0000000812037824 */ /* 0x000fc800078e0203 */
[----:B------:R0:W1:Y:S01]  /*a1f0*/  SYNCS.PHASECHK.TRANS64.TRYWAIT P0, [R3+URZ], R19 ;  /* 0x00000013030075a7 */ /* 0x000062000800017f */
[----:B------:R-:W2:Y:S01]  /*a200*/  LD.E R4, desc[UR36][R16.64+0x28] ;  /* 0x0000282410047980 */ /* 0x000ea2000c101900 */
[----:B------:R-:W-:Y:S01]  /*a210*/  BSSY B0, `(.L_x_11301) ;  /* 0x0000005000007945 */ /* 0x000fe20003800000 */
[----:B--2---:R-:W-:-:S04]  /*a220*/  LOP3.LUT R4, R4, 0x1, RZ, 0xfc, !PT ;  /* 0x0000000104047812 */ /* 0x004fc800078efcff */
[----:B------:R-:W-:-:S13]  /*a230*/  ISETP.NE.AND P1, PT, R4, 0x3, PT ;  /* 0x000000030400780c */ /* 0x000fda0003f25270 */
[----:B01----:R-:W-:Y:S05]  /*a240*/  @!P1 BRA `(.L_x_11302) ;  /* 0x0000000000049947 */ /* 0x003fea0003800000 */
[----:B------:R-:W-:Y:S01]  /*a250*/  BPT.TRAP 0x1 ;  /* 0x000000040000795c */ /* 0x000fe20000300000 */
.L_x_11302:
[----:B------:R-:W-:Y:S05]  /*a260*/  BSYNC B0 ;  /* 0x0000000000007941 */ /* 0x000fea0003800000 */
.L_x_11301:
[----:B------:R-:W-:Y:S04]  /*a270*/  BSSY B0, `(.L_x_11303) ;  /* 0x0000007000007945 */ /* 0x000fe80003800000 */
[----:B------:R-:W-:Y:S05]  /*a280*/  @P0 BRA `(.L_x_11304) ;  /* 0x0000000000140947 */ /* 0x000fea0003800000 */
[----:B------:R-:W2:Y:S02]  /*a290*/  LD.E.64 R4, desc[UR36][R16.64+0x40] ;  /* 0x0000402410047980 */ /* 0x000ea4000c101b00 */
[----:B--2---:R-:W-:-:S05]  /*a2a0*/  MOV R5, R4 ;  /* 0x0000000400057202 */ /* 0x004fca0000000f00 */
[----:B------:R-:W-:-:S04]  /*a2b0*/  IMAD R18, R18, 0x8, R5 ;  /* 0x0000000812127824 */ /* 0x000fc800078e0205 */
[----:B------:R-:W0:Y:S02]  /*a2c0*/  SYNCS.PHASECHK.TRANS64.TRYWAIT P0, [R18+URZ], R19 ;  /* 0x00000013120075a7 */ /* 0x000e24000800017f */
[----:B0-----:R-:W-:Y:S05]  /*a2d0*/  @!P0 BRA `(.L_x_11305) ;  /* 0x000001d800308947 */ /* 0x001fea0003800000 */
.L_x_11304:
[----:B------:R-:W-:Y:S05]  /*a2e0*/  BSYNC B0 ;  /* 0x0000000000007941 */ /* 0x000fea0003800000 */
.L_x_11303:
[----:B------:R-:W2:Y:S04]  /*a2f0*/  LDL R11, [R1+0x1f8] ;  /* 0x0001f800010b7983 */ /* 0x000ea80000100800 */
[----:B------:R-:W2:Y:S04]  /*a300*/  LDL.64 R4, [R1+0xf8] ;  /* 0x0000f80001047983 */ /* 0x000ea80000100a00 */
[----:B------:R-:W3:Y:S04]  /*a310*/  LDL R3, [R1+0x70] ;  /* 0x0000700001037983 */ /* 0x000ee80000100800 */
[----:B------:R-:W4:Y:S04]  /*a320*/  LDL.64 R6, [R1+0xf0] ;  /* 0x0000f00001067983 */ /* 0x000f280000100a00 */
[----:B------:R-:W4:Y:S04]  /*a330*/  LDL.64 R8, [R1+0xf0] ;  /* 0x0000f00001087983 */ /* 0x000f280000100a00 */
[----:B------:R-:W4:Y:S04]  /*a340*/  LDL.64 R12, [R1+0xf0] ;  /* 0x0000f000010c7983 */ /* 0x000f280000100a00 */
[----:B------:R-:W4:Y:S01]  /*a350*/  LDL.64 R14, [R1+0xf0] ;  /* 0x0000f000010e7983 */ /* 0x000f220000100a00 */
[----:B------:R-:W-:Y:S05]  /*a360*/  WARPSYNC.ALL ;  /* 0x0000000000007948 */ /* 0x000fea0003800000 */
[----:B------:R-:W-:Y:S01]  /*a370*/  WARPGROUP.ARRIVE ;  /* 0x00000000000079c5 */ /* 0x000fe20000000000 */
[----:B0-----:R-:W4:Y:S01]  /*a380*/  LDL.64 R18, [R1+0xf0] ;  /* 0x0000f00001127983 */ /* 0x001f220000100a00 */
[----:B--2---:R-:W-:Y:S01]  /*a390*/  IMAD R4, R11, 0xc00, R4 ;  /* 0x00000c000b047824 */ /* 0x004fe200078e0204 */
[----:B------:R-:W-:-:S02]  /*a3a0*/  R2UR UR7, R5 ;  /* 0x00000000050772ca */ /* 0x000fc400000e0000 */
[----:B------:R-:W2:Y:S01]  /*a3b0*/  LDL R11, [R1] ;  /* 0x00000000010b7983 */ /* 0x000ea20000100800 */
[----:B---3--:R-:W-:Y:S02]  /*a3c0*/  ISETP.NE.U32.AND P0, PT, R3, RZ, PT ;  /* 0x000000ff0300720c */ /* 0x008fe40003f05070 */
        /* <DEDUP_REMOVED lines=190> */
.L_x_11307:
[----:B------:R-:W-:Y:S05]  /*afb0*/  BSYNC B0 ;  /* 0x0000000000007941 */ /* 0x000fea0003800000 */
.L_x_11306:
[----:B------:R-:W2:Y:S02]  /*afc0*/  LDL.64 R4, [R1+0x20] ;  /* 0x0000200001047983 */ /* 0x000ea40000100a00 */
[----:B--2---:R-:W-:-:S05]  /*afd0*/  MOV R4, R4 ;  /* 0x0000000400047202 */ /* 0x004fca0000000f00 */
[----:B-----5:R-:W-:-:S05]  /*afe0*/  IMAD R3, R3, 0x8, R4 ;  /* 0x0000000803037824 */ /* 0x020fca00078e0204 */
[----:B------:R-:W-:-:S04]  /*aff0*/  PRMT R3, R18, 0x654, R3 ;  /* 0x0000065412037816 */ /* 0x000fc80000000003 */
[----:B------:R0:W-:Y:S01]  /*b000*/  SYNCS.ARRIVE.TRANS64.RED.A1T0 RZ, [R3+URZ], RZ ;  /* 0x000000ff03ff79a7 */ /* 0x0001e2000810043f */
[----:B------:R-:W2:Y:S04]  /*b010*/  LD.E.64 R6, desc[UR36][R16.64+0x150] ;  /* 0x0001502410067980 */ /* 0x000ea8000c101b00 */
[----:B------:R-:W3:Y:S04]  /*b020*/  LDL.64 R4, [R1+0x420] ;  /* 0x0004200001047983 */ /* 0x000ee80000100a00 */
[----:B--2---:R-:W0:Y:S02]  /*b030*/  LD.E R6, desc[UR36][R6.64] ;  /* 0x0000002406067980 */ /* 0x004e24000c101900 */
[-C--:B0-----:R-:W-:Y:S01]  /*b040*/  FMUL.FTZ R3, R24, R6.reuse ;  /* 0x0000000618037220 */ /* 0x081fe20000410000 */
[-C--:B------:R-:W-:Y:S01]  /*b050*/  FMUL.FTZ R8, R25, R6.reuse ;  /* 0x0000000619087220 */ /* 0x080fe20000410000 */
[----:B------:R-:W-:-:S04]  /*b060*/  FMUL.FTZ R11, R28, R6 ;  /* 0x000000061c0b7220 */ /* 0x000fc80000410000 */
[----:B------:R-:W3:Y:S01]  /*b070*/  MUFU.TANH R3, R3 ;  /* 0x0000000300037308 */ /* 0x000ee20000002400 */
[-C--:B------:R-:W-:Y:S01]  /*b080*/  FMUL.FTZ R20, R29, R6.reuse ;  /* 0x000000061d147220 */ /* 0x080fe20000410000 */
[----:B------:R-:W-:-:S06]  /*b090*/  FMUL.FTZ R12, R26, R6 ;  /* 0x000000061a0c7220 */ /* 0x000fcc0000410000 */
[----:B------:R-:W0:Y:S01]  /*b0a0*/  MUFU.TANH R8, R8 ;  /* 0x0000000800087308 */ /* 0x000e220000002400 */
[-C--:B------:R-:W-:Y:S01]  /*b0b0*/  FMUL.FTZ R26, R32, R6.reuse ;  /* 0x00000006201a7220 */ /* 0x080fe20000410000 */
[----:B------:R-:W-:-:S06]  /*b0c0*/  FMUL.FTZ R7, R49, R6 ;  /* 0x0000000631077220 */ /* 0x000fcc0000410000 */
[----:B------:R-:W1:Y:S01]  /*b0d0*/  MUFU.TANH R11, R11 ;  /* 0x0000000b000b7308 */ /* 0x000e620000002400 */
[-C--:B------:R-:W-:Y:S01]  /*b0e0*/  FMUL.FTZ R28, R33, R6.reuse ;  /* 0x00000006211c7220 */ /* 0x080fe20000410000 */
[-C--:B------:R-:W-:Y:S01]  /*b0f0*/  FMUL.FTZ R32, R37, R6.reuse ;  /* 0x0000000625207220 */ /* 0x080fe20000410000 */
[----:B------:R-:W-:-:S05]  /*b100*/  FMUL.FTZ R37, R42, R6 ;  /* 0x000000062a257220 */ /* 0x000fca0000410000 */
[----:B------:R-:W2:Y:S01]  /*b110*/  MUFU.TANH R20, R20 ;  /* 0x0000001400147308 */ /* 0x000ea20000002400 */
[-C--:B------:R-:W-:Y:S01]  /*b120*/  FMUL.FTZ R25, R30, R6.reuse ;  /* 0x000000061e197220 */ /* 0x080fe20000410000 */
[----:B------:R-:W-:-:S06]  /*b130*/  FMUL.FTZ R30, R36, R6 ;  /* 0x00000006241e7220 */ /* 0x000fcc0000410000 */
[----:B------:R-:W4:Y:S08]  /*b140*/  MUFU.TANH R26, R26 ;  /* 0x0000001a001a7308 */ /* 0x000f300000002400 */
[----:B------:R3:W-:Y:S01]  /*b150*/  MUFU.TANH R42, R7 ;  /* 0x00000007002a7308 */ /* 0x0007e20000002400 */
[----:B------:R-:W-:Y:S01]  /*b160*/  FMUL.FTZ R29, R34, R6 ;  /* 0x00000006221d7220 */ /* 0x000fe20000410000 */
[----:B---3--:R-:W-:-:S06]  /*b170*/  FMNMX.FTZ R7, R3, R4, !PT ;  /* 0x0000000403077209 */ /* 0x008fcc0007810000 */
[----:B------:R-:W3:Y:S01]  /*b180*/  MUFU.TANH R28, R28 ;  /* 0x0000001c001c7308 */ /* 0x000ee20000002400 */
[----:B0-----:R-:W-:Y:S01]  /*b190*/  FMNMX.FTZ R14, R8, R7, !PT ;  /* 0x00000007080e7209 */ /* 0x001fe20007810000 */
[----:B------:R-:W-:-:S03]  /*b1a0*/  FMUL.FTZ R34, R40, R6 ;  /* 0x0000000628227220 */ /* 0x000fc60000410000 */
[----:B-1----:R-:W-:-:S03]  /*b1b0*/  FMNMX.FTZ R7, R11, R14, !PT ;  /* 0x0000000e0b077209 */ /* 0x002fc60007810000 */
[----:B------:R-:W0:Y:S01]  /*b1c0*/  MUFU.TANH R30, R30 ;  /* 0x0000001e001e7308 */ /* 0x000e220000002400 */
[----:B------:R-:W-:Y:S01]  /*b1d0*/  FMUL.FTZ R36, R41, R6 ;  /* 0x0000000629247220 */ /* 0x000fe20000410000 */
[----:B--2---:R-:W-:-:S06]  /*b1e0*/  FMNMX.FTZ R7, R20, R7, !PT ;  /* 0x0000000714077209 */ /* 0x004fcc0007810000 */
[----:B------:R-:W1:Y:S01]  /*b1f0*/  MUFU.TANH R32, R32 ;  /* 0x0000002000207308 */ /* 0x000e620000002400 */
[-C--:B------:R-:W-:Y:S01]  /*b200*/  FMUL.FTZ R33, R38, R6.reuse ;  /* 0x0000000626217220 */ /* 0x080fe20000410000 */
[----:B----4-:R-:W-:Y:S01]  /*b210*/  FMNMX.FTZ R7, R26, R7, !PT ;  /* 0x000000071a077209 */ /* 0x010fe20007810000 */
[----:B------:R-:W-:-:S05]  /*b220*/  FMUL.FTZ R38, R44, R6 ;  /* 0x000000062c267220 */ /* 0x000fca0000410000 */
[----:B------:R-:W2:Y:S01]  /*b230*/  MUFU.TANH R34, R34 ;  /* 0x0000002200227308 */ /* 0x000ea20000002400 */
[----:B---3--:R-:W-:Y:S01]  /*b240*/  FMNMX.FTZ R7, R28, R7, !PT ;  /* 0x000000071c077209 */ /* 0x008fe20007810000 */
[----:B------:R-:W-:-:S06]  /*b250*/  FMUL.FTZ R40, R45, R6 ;  /* 0x000000062d287220 */ /* 0x000fcc0000410000 */
[----:B------:R-:W3:Y:S01]  /*b260*/  MUFU.TANH R36, R36 ;  /* 0x0000002400247308 */ /* 0x000ee20000002400 */
[----:B0-----:R-:W-:Y:S01]  /*b270*/  FMNMX.FTZ R7, R30, R7, !PT ;  /* 0x000000071e077209 */ /* 0x001fe20007810000 */
[----:B------:R-:W-:-:S06]  /*b280*/  FMUL.FTZ R48, R48, R6 ;  /* 0x0000000630307220 */ /* 0x000fcc0000410000 */
[----:B------:R-:W0:Y:S01]  /*b290*/  MUFU.TANH R38, R38 ;  /* 0x0000002600267308 */ /* 0x000e220000002400 */
[----:B-1----:R-:W-:Y:S01]  /*b2a0*/  FMNMX.FTZ R7, R32, R7, !PT ;  /* 0x0000000720077209 */ /* 0x002fe20007810000 */
[----:B------:R-:W-:-:S06]  /*b2b0*/  FMUL.FTZ R52, R52, R6 ;  /* 0x0000000634347220 */ /* 0x000fcc0000410000 */
[----:B------:R-:W1:Y:S01]  /*b2c0*/  MUFU.TANH R40, R40 ;  /* 0x0000002800287308 */ /* 0x000e620000002400 */
[----:B--2---:R-:W-:Y:S01]  /*b2d0*/  FMNMX.FTZ R7, R34, R7, !PT ;  /* 0x0000000722077209 */ /* 0x004fe20007810000 */
[----:B------:R-:W-:-:S06]  /*b2e0*/  FMUL.FTZ R9, R27, R6 ;  /* 0x000000061b097220 */ /* 0x000fcc0000410000 */
[----:B------:R-:W2:Y:S01]  /*b2f0*/  MUFU.TANH R48, R48 ;  /* 0x0000003000307308 */ /* 0x000ea20000002400 */
[----:B---3--:R-:W-:Y:S01]  /*b300*/  FMNMX.FTZ R7, R36, R7, !PT ;  /* 0x0000000724077209 */ /* 0x008fe20007810000 */
[-C--:B------:R-:W-:Y:S01]  /*b310*/  FMUL.FTZ R13, R53, R6.reuse ;  /* 0x00000006350d7220 */ /* 0x080fe20000410000 */
[----:B------:R-:W-:Y:S02]  /*b320*/  FMUL.FTZ R56, R56, R6 ;  /* 0x0000000638387220 */ /* 0x000fe40000410000 */
[----:B0-----:R-:W-:-:S03]  /*b330*/  FMNMX.FTZ R7, R38, R7, !PT ;  /* 0x0000000726077209 */ /* 0x001fc60007810000 */
[----:B------:R-:W0:Y:S01]  /*b340*/  MUFU.TANH R12, R12 ;  /* 0x0000000c000c7308 */ /* 0x000e220000002400 */
[----:B------:R-:W-:Y:S01]  /*b350*/  FMUL.FTZ R27, R31, R6 ;  /* 0x000000061f1b7220 */ /* 0x000fe20000410000 */
[----:B-1----:R-:W-:-:S06]  /*b360*/  FMNMX.FTZ R7, R40, R7, !PT ;  /* 0x0000000728077209 */ /* 0x002fcc0007810000 */
[----:B------:R-:W1:Y:S01]  /*b370*/  MUFU.TANH R52, R52 ;  /* 0x0000003400347308 */ /* 0x000e620000002400 */
[-C--:B------:R-:W-:Y:S01]  /*b380*/  FMUL.FTZ R31, R35, R6.reuse ;  /* 0x00000006231f7220 */ /* 0x080fe20000410000 */
[----:B------:R-:W-:-:S06]  /*b390*/  FMUL.FTZ R57, R57, R6 ;  /* 0x0000000639397220 */ /* 0x000fcc0000410000 */
[----:B------:R-:W3:Y:S01]  /*b3a0*/  MUFU.TANH R9, R9 ;  /* 0x0000000900097308 */ /* 0x000ee20000002400 */
[----:B------:R-:W-:Y:S01]  /*b3b0*/  FMUL.FTZ R35, R39, R6 ;  /* 0x0000000627237220 */ /* 0x000fe20000410000 */
[----:B--2---:R-:W-:-:S06]  /*b3c0*/  FMNMX.FTZ R7, R48, R7, !PT ;  /* 0x0000000730077209 */ /* 0x004fcc0007810000 */
[----:B------:R-:W2:Y:S01]  /*b3d0*/  MUFU.TANH R44, R13 ;  /* 0x0000000d002c7308 */ /* 0x000ea20000002400 */
[-C--:B------:R-:W-:Y:S01]  /*b3e0*/  FMUL.FTZ R39, R43, R6.reuse ;  /* 0x000000062b277220 */ /* 0x080fe20000410000 */
[-C--:B------:R-:W-:Y:S01]  /*b3f0*/  FMUL.FTZ R60, R60, R6.reuse ;  /* 0x000000063c3c7220 */ /* 0x080fe20000410000 */
[----:B------:R-:W-:-:S05]  /*b400*/  FMUL.FTZ R43, R46, R6 ;  /* 0x000000062e2b7220 */ /* 0x000fca0000410000 */
[----:B------:R-:W4:Y:S01]  /*b410*/  MUFU.TANH R25, R25 ;  /* 0x0000001900197308 */ /* 0x000f220000002400 */
[----:B------:R-:W-:-:S07]  /*b420*/  FMNMX.FTZ R7, R42, R7, !PT ;  /* 0x000000072a077209 */ /* 0x000fce0007810000 */
[----:B------:R-:W4:Y:S01]  /*b430*/  MUFU.TANH R56, R56 ;  /* 0x0000003800387308 */ /* 0x000f220000002400 */
[----:B------:R-:W-:Y:S01]  /*b440*/  FMUL.FTZ R61, R61, R6 ;  /* 0x000000063d3d7220 */ /* 0x000fe20000410000 */
[----:B0-----:R-:W-:-:S06]  /*b450*/  FMNMX.FTZ R14, R12, R5, !PT ;  /* 0x000000050c0e7209 */ /* 0x001fcc0007810000 */
[----:B------:R-:W0:Y:S01]  /*b460*/  MUFU.TANH R27, R27 ;  /* 0x0000001b001b7308 */ /* 0x000e220000002400 */
[----:B-1----:R-:W-:Y:S01]  /*b470*/  FMNMX.FTZ R7, R52, R7, !PT ;  /* 0x0000000734077209 */ /* 0x002fe20007810000 */
[----:B------:R-:W-:-:S06]  /*b480*/  FMUL.FTZ R45, R47, R6 ;  /* 0x000000062f2d7220 */ /* 0x000fcc0000410000 */
[----:B------:R-:W1:Y:S01]  /*b490*/  MUFU.TANH R46, R57 ;  /* 0x00000039002e7308 */ /* 0x000e620000002400 */
[-C--:B------:R-:W-:Y:S01]  /*b4a0*/  FMUL.FTZ R64, R64, R6.reuse ;  /* 0x0000000640407220 */ /* 0x080fe20000410000 */
[----:B------:R-:W-:Y:S01]  /*b4b0*/  FMUL.FTZ R47, R50, R6 ;  /* 0x00000006322f7220 */ /* 0x000fe20000410000 */
[----:B---3--:R-:W-:-:S05]  /*b4c0*/  FMNMX.FTZ R14, R9, R14, !PT ;  /* 0x0000000e090e7209 */ /* 0x008fca0007810000 */
[----:B------:R-:W3:Y:S01]  /*b4d0*/  MUFU.TANH R29, R29 ;  /* 0x0000001d001d7308 */ /* 0x000ee20000002400 */
[----:B--2---:R-:W-:-:S07]  /*b4e0*/  FMNMX.FTZ R7, R44, R7, !PT ;  /* 0x000000072c077209 */ /* 0x004fce0007810000 */
[----:B------:R-:W2:Y:S01]  /*b4f0*/  MUFU.TANH R60, R60 ;  /* 0x0000003c003c7308 */ /* 0x000ea20000002400 */
[----:B------:R-:W-:Y:S01]  /*b500*/  FMUL.FTZ R65, R65, R6 ;  /* 0x0000000641417220 */ /* 0x000fe20000410000 */
[----:B----4-:R-:W-:-:S06]  /*b510*/  FMNMX.FTZ R14, R25, R14, !PT ;  /* 0x0000000e190e7209 */ /* 0x010fcc0007810000 */
[----:B------:R-:W4:Y:S01]  /*b520*/  MUFU.TANH R31, R31 ;  /* 0x0000001f001f7308 */ /* 0x000f220000002400 */
[----:B------:R-:W-:Y:S01]  /*b530*/  FMNMX.FTZ R7, R56, R7, !PT ;  /* 0x0000000738077209 */ /* 0x000fe20007810000 */
[----:B------:R-:W-:-:S06]  /*b540*/  FMUL.FTZ R49, R51, R6 ;  /* 0x0000000633317220 */ /* 0x000fcc0000410000 */
[----:B------:R-:W4:Y:S01]  /*b550*/  MUFU.TANH R50, R61 ;  /* 0x0000003d00327308 */ /* 0x000f220000002400 */
[-C--:B------:R-:W-:Y:S01]  /*b560*/  FMUL.FTZ R68, R68, R6.reuse ;  /* 0x0000000644447220 */ /* 0x080fe20000410000 */
[----:B------:R-:W-:Y:S01]  /*b570*/  FMUL.FTZ R51, R54, R6 ;  /* 0x0000000636337220 */ /* 0x000fe20000410000 */
[----:B0-----:R-:W-:-:S05]  /*b580*/  FMNMX.FTZ R14, R27, R14, !PT ;  /* 0x0000000e1b0e7209 */ /* 0x001fca0007810000 */
[----:B------:R-:W0:Y:S01]  /*b590*/  MUFU.TANH R33, R33 ;  /* 0x0000002100217308 */ /* 0x000e220000002400 */
[----:B-1----:R-:W-:-:S07]  /*b5a0*/  FMNMX.FTZ R7, R46, R7, !PT ;  /* 0x000000072e077209 */ /* 0x002fce0007810000 */
[----:B------:R-:W1:Y:S01]  /*b5b0*/  MUFU.TANH R64, R64 ;  /* 0x0000004000407308 */ /* 0x000e620000002400 */
[----:B------:R-:W-:Y:S01]  /*b5c0*/  FMUL.FTZ R69, R69, R6 ;  /* 0x0000000645457220 */ /* 0x000fe20000410000 */
[----:B---3--:R-:W-:-:S06]  /*b5d0*/  FMNMX.FTZ R14, R29, R14, !PT ;  /* 0x0000000e1d0e7209 */ /* 0x008fcc0007810000 */
[----:B------:R-:W3:Y:S01]  /*b5e0*/  MUFU.TANH R35, R35 ;  /* 0x0000002300237308 */ /* 0x000ee20000002400 */
[----:B--2---:R-:W-:Y:S01]  /*b5f0*/  FMNMX.FTZ R7, R60, R7, !PT ;  /* 0x000000073c077209 */ /* 0x004fe20007810000 */
[----:B------:R-:W-:-:S06]  /*b600*/  FMUL.FTZ R53, R55, R6 ;  /* 0x0000000637357220 */ /* 0x000fcc0000410000 */
[----:B------:R-:W2:Y:S01]  /*b610*/  MUFU.TANH R54, R65 ;  /* 0x0000004100367308 */ /* 0x000ea20000002400 */
[----:B------:R-:W-:Y:S01]  /*b620*/  FMUL.FTZ R55, R58, R6 ;  /* 0x000000063a377220 */ /* 0x000fe20000410000 */
[----:B----4-:R-:W-:-:S06]  /*b630*/  FMNMX.FTZ R14, R31, R14, !PT ;  /* 0x0000000e1f0e7209 */ /* 0x010fcc0007810000 */
[----:B------:R-:W4:Y:S01]  /*b640*/  MUFU.TANH R37, R37 ;  /* 0x0000002500257308 */ /* 0x000f220000002400 */
[----:B------:R-:W-:-:S07]  /*b650*/  FMNMX.FTZ R7, R50, R7, !PT ;  /* 0x0000000732077209 */ /* 0x000fce0007810000 */
[----:B------:R-:W4:Y:S01]  /*b660*/  MUFU.TANH R68, R68 ;  /* 0x0000004400447308 */ /* 0x000f220000002400 */
[----:B0-----:R-:W-:-:S07]  /*b670*/  FMNMX.FTZ R14, R33, R14, !PT ;  /* 0x0000000e210e7209 */ /* 0x001fce0007810000 */
[----:B------:R-:W0:Y:S01]  /*b680*/  MUFU.TANH R39, R39 ;  /* 0x0000002700277308 */ /* 0x000e220000002400 */
[----:B-1----:R-:W-:-:S07]  /*b690*/  FMNMX.FTZ R7, R64, R7, !PT ;  /* 0x0000000740077209 */ /* 0x002fce0007810000 */
[----:B------:R-:W1:Y:S01]  /*b6a0*/  MUFU.TANH R58, R69 ;  /* 0x00000045003a7308 */ /* 0x000e620000002400 */
[----:B---3--:R-:W-:Y:S02]  /*b6b0*/  FMNMX.FTZ R14, R35, R14, !PT ;  /* 0x0000000e230e7209 */ /* 0x008fe40007810000 */
[----:B--2---:R-:W-:-:S05]  /*b6c0*/  FMNMX.FTZ R7, R54, R7, !PT ;  /* 0x0000000736077209 */ /* 0x004fca0007810000 */
[----:B------:R-:W2:Y:S01]  /*b6d0*/  MUFU.TANH R43, R43 ;  /* 0x0000002b002b7308 */ /* 0x000ea20000002400 */
[----:B----4-:R-:W-:Y:S02]  /*b6e0*/  FMNMX.FTZ R14, R37, R14, !PT ;  /* 0x0000000e250e7209 */ /* 0x010fe40007810000 */
[----:B------:R-:W-:-:S05]  /*b6f0*/  FMNMX.FTZ R7, R68, R7, !PT ;  /* 0x0000000744077209 */ /* 0x000fca0007810000 */
[----:B------:R-:W3:Y:S01]  /*b700*/  MUFU.TANH R45, R45 ;  /* 0x0000002d002d7308 */ /* 0x000ee20000002400 */
[----:B0-----:R-:W-:Y:S02]  /*b710*/  FMNMX.FTZ R18, R39, R14, !PT ;  /* 0x0000000e27127209 */ /* 0x001fe40007810000 */
[----:B-1----:R-:W-:-:S05]  /*b720*/  FMNMX.FTZ R14, R58, R7, !PT ;  /* 0x000000073a0e7209 */ /* 0x002fca0007810000 */
[----:B------:R-:W0:Y:S01]  /*b730*/  MUFU.TANH R47, R47 ;  /* 0x0000002f002f7308 */ /* 0x000e220000002400 */
[----:B--2---:R-:W-:Y:S01]  /*b740*/  FMNMX.FTZ R18, R43, R18, !PT ;  /* 0x000000122b127209 */ /* 0x004fe20007810000 */
[----:B------:R-:W1:Y:S06]  /*b750*/  SHFL.BFLY PT, R7, R14, 0x2, 0x1f ;  /* 0x0c401f000e077f89 */ /* 0x000e6c00000e0000 */
[----:B------:R-:W2:Y:S01]  /*b760*/  MUFU.TANH R49, R49 ;  /* 0x0000003100317308 */ /* 0x000ea20000002400 */
[----:B---3--:R-:W-:Y:S01]  /*b770*/  FMNMX.FTZ R18, R45, R18, !PT ;  /* 0x000000122d127209 */ /* 0x008fe20007810000 */
[----:B------:R-:W-:-:S06]  /*b780*/  FMUL.FTZ R57, R59, R6 ;  /* 0x000000063b397220 */ /* 0x000fcc0000410000 */
[----:B------:R-:W3:Y:S01]  /*b790*/  MUFU.TANH R51, R51 ;  /* 0x0000003300337308 */ /* 0x000ee20000002400 */
[----:B0-----:R-:W-:Y:S01]  /*b7a0*/  FMNMX.FTZ R18, R47, R18, !PT ;  /* 0x000000122f127209 */ /* 0x001fe20007810000 */
[----:B------:R-:W-:-:S06]  /*b7b0*/  FMUL.FTZ R59, R62, R6 ;  /* 0x000000063e3b7220 */ /* 0x000fcc0000410000 */
[----:B------:R-:W0:Y:S01]  /*b7c0*/  MUFU.TANH R53, R53 ;  /* 0x0000003500357308 */ /* 0x000e220000002400 */
[----:B--2---:R-:W-:Y:S01]  /*b7d0*/  FMNMX.FTZ R18, R49, R18, !PT ;  /* 0x0000001231127209 */ /* 0x004fe20007810000 */
[----:B------:R-:W-:-:S06]  /*b7e0*/  FMUL.FTZ R61, R63, R6 ;  /* 0x000000063f3d7220 */ /* 0x000fcc0000410000 */
        /* <DEDUP_REMOVED lines=8> */
[----:B------:R-:W-:Y:S01]  /*b870*/  FMUL.FTZ R67, R70, R6 ;  /* 0x0000000646437220 */ /* 0x000fe20000410000 */
[----:B-1----:R-:W-:-:S05]  /*b880*/  FMNMX.FTZ R7, R14, R7, !PT ;  /* 0x000000070e077209 */ /* 0x002fca0007810000 */
[----:B------:R-:W1:Y:S01]  /*b890*/  MUFU.TANH R61, R61 ;  /* 0x0000003d003d7308 */ /* 0x000e620000002400 */
[----:B---3--:R-:W-:Y:S01]  /*b8a0*/  FMNMX.FTZ R18, R57, R18, !PT ;  /* 0x0000001239127209 */ /* 0x008fe20007810000 */
[----:B------:R-:W2:Y:S06]  /*b8b0*/  SHFL.BFLY PT, R24, R7, 0x1, 0x1f ;  /* 0x0c201f0007187f89 */ /* 0x000eac00000e0000 */
[----:B------:R-:W3:Y:S01]  /*b8c0*/  MUFU.TANH R63, R63 ;  /* 0x0000003f003f7308 */ /* 0x000ee20000002400 */
[----:B------:R-:W-:Y:S01]  /*b8d0*/  FMUL.FTZ R69, R71, R6 ;  /* 0x0000000647457220 */ /* 0x000fe20000410000 */
[----:B0-----:R-:W-:-:S06]  /*b8e0*/  FMNMX.FTZ R18, R59, R18, !PT ;  /* 0x000000123b127209 */ /* 0x001fcc0007810000 */
[----:B------:R-:W0:Y:S01]  /*b8f0*/  MUFU.TANH R65, R65 ;  /* 0x0000004100417308 */ /* 0x000e220000002400 */
[----:B-1----:R-:W-:-:S07]  /*b900*/  FMNMX.FTZ R18, R61, R18, !PT ;  /* 0x000000123d127209 */ /* 0x002fce0007810000 */
[----:B------:R-:W1:Y:S01]  /*b910*/  MUFU.TANH R67, R67 ;  /* 0x0000004300437308 */ /* 0x000e620000002400 */
[----:B---3--:R-:W-:-:S07]  /*b920*/  FMNMX.FTZ R18, R63, R18, !PT ;  /* 0x000000123f127209 */ /* 0x008fce0007810000 */
[----:B------:R-:W3:Y:S01]  /*b930*/  MUFU.TANH R69, R69 ;  /* 0x0000004500457308 */ /* 0x000ee20000002400 */
[----:B0-----:R-:W-:-:S04]  /*b940*/  FMNMX.FTZ R18, R65, R18, !PT ;  /* 0x0000001241127209 */ /* 0x001fc80007810000 */
[----:B-1----:R-:W-:-:S04]  /*b950*/  FMNMX.FTZ R18, R67, R18, !PT ;  /* 0x0000001243127209 */ /* 0x002fc80007810000 */
[----:B---3--:R-:W-:Y:S02]  /*b960*/  FMNMX.FTZ R15, R69, R18, !PT ;  /* 0x00000012450f7209 */ /* 0x008fe40007810000 */
[----:B--2---:R-:W-:Y:S02]  /*b970*/  FMNMX.FTZ R18, R7, R24, !PT ;  /* 0x0000001807127209 */ /* 0x004fe40007810000 */
[----:B------:R-:W2:Y:S04]  /*b980*/  LDL R24, [R1+0x440] ;  /* 0x0004400001187983 */ /* 0x000ea80000100800 */
[----:B------:R-:W-:Y:S04]  /*b990*/  STL.64 [R1+0x420], R14 ;  /* 0x0004200e01007387 */ /* 0x000fe80000100a00 */
[----:B------:R-:W-:Y:S04]  /*b9a0*/  STL [R1+0x420], R18 ;  /* 0x0004201201007387 */ /* 0x000fe80000100800 */
[----:B------:R-:W3:Y:S04]  /*b9b0*/  LDL R21, [R1+0x420] ;  /* 0x0004200001157983 */ /* 0x000ee80000100800 */
[----:B------:R-:W4:Y:S04]  /*b9c0*/  LDL R19, [R1+0x424] ;  /* 0x0004240001137983 */ /* 0x000f280000100800 */
[----:B------:R-:W4:Y:S01]  /*b9d0*/  LDL.64 R6, [R1+0x430] ;  /* 0x0004300001067983 */ /* 0x000f220000100a00 */
[----:B---3--:R-:W-:Y:S01]  /*b9e0*/  FADD.FTZ R13, R4, -R21 ;  /* 0x80000015040d7221 */ /* 0x008fe20000010000 */
[----:B--2---:R-:W-:-:S04]  /*b9f0*/  FMUL.FTZ R21, R24, R21 ;  /* 0x0000001518157220 */ /* 0x004fc80000410000 */
[-CC-:B------:R-:W-:Y:S02]  /*ba00*/  FFMA.FTZ R152, R8, R24.reuse, -R21.reuse ;  /* 0x0000001808987223 */ /* 0x180fe40000010815 */
[----:B----4-:R-:W0:Y:S01]  /*ba10*/  SHFL.BFLY PT, R8, R19, 0x2, 0x1f ;  /* 0x0c401f0013087f89 */ /* 0x010e2200000e0000 */
[----:B------:R-:W-:Y:S01]  /*ba20*/  FFMA.FTZ R154, R11, R24, -R21 ;  /* 0x000000180b9a7223 */ /* 0x000fe20000010815 */
[----:B0-----:R-:W-:-:S05]  /*ba30*/  FMNMX.FTZ R8, R8, R19, !PT ;  /* 0x0000001308087209 */ /* 0x001fca0007810000 */
[----:B------:R-:W0:Y:S01]  /*ba40*/  SHFL.BFLY PT, R11, R8, 0x1, 0x1f ;  /* 0x0c201f00080b7f89 */ /* 0x000e2200000e0000 */
[-CC-:B------:R-:W-:Y:S01]  /*ba50*/  FFMA.FTZ R183, R26, R24.reuse, -R21.reuse ;  /* 0x000000181ab77223 */ /* 0x180fe20000010815 */
[-CC-:B------:R-:W-:Y:S01]  /*ba60*/  FFMA.FTZ R184, R28, R24.reuse, -R21.reuse ;  /* 0x000000181cb87223 */ /* 0x180fe20000010815 */
[-C--:B------:R-:W-:Y:S01]  /*ba70*/  FMUL.FTZ R4, R13, R24.reuse ;  /* 0x000000180d047220 */ /* 0x080fe20000410000 */
[----:B------:R-:W-:Y:S01]  /*ba80*/  FFMA.FTZ R3, R3, R24, -R21 ;  /* 0x0000001803037223 */ /* 0x000fe20000010815 */
[----:B0-----:R-:W-:-:S05]  /*ba90*/  FMNMX.FTZ R26, R8, R11, !PT ;  /* 0x0000000b081a7209 */ /* 0x001fca0007810000 */
[----:B------:R-:W-:Y:S01]  /*baa0*/  FMUL.FTZ R28, R26, R24 ;  /* 0x000000181a1c7220 */ /* 0x000fe20000410000 */
[----:B------:R-:W-:-:S03]  /*bab0*/  FADD.FTZ R5, R5, -R26 ;  /* 0x8000001a05057221 */ /* 0x000fc60000010000 */
[-CC-:B------:R-:W-:Y:S01]  /*bac0*/  FFMA.FTZ R212, R12, R24.reuse, -R28.reuse ;  /* 0x000000180cd47223 */ /* 0x180fe2000001081c */
[----:B------:R-:W-:Y:S01]  /*bad0*/  FMUL.FTZ R5, R24, R5 ;  /* 0x0000000518057220 */ /* 0x000fe20000410000 */
[-CC-:B------:R-:W-:Y:S01]  /*bae0*/  FFMA.FTZ R153, R9, R24.reuse, -R28.reuse ;  /* 0x0000001809997223 */ /* 0x180fe2000001081c */
[----:B------:R-:W-:Y:S01]  /*baf0*/  MUFU.EX2 R4, R4 ;  /* 0x0000000400047308 */ /* 0x000fe20000000800 */
[-CC-:B------:R-:W-:Y:S01]  /*bb00*/  FFMA.FTZ R187, R25, R24.reuse, -R28.reuse ;  /* 0x0000001819bb7223 */ /* 0x180fe2000001081c */
[----:B------:R-:W-:-:S06]  /*bb10*/  FFMA.FTZ R188, R27, R24, -R28 ;  /* 0x000000181bbc7223 */ /* 0x000fcc000001081c */
[----:B------:R-:W-:Y:S01]  /*bb20*/  MUFU.EX2 R41, R5 ;  /* 0x0000000500297308 */ /* 0x000fe20000000800 */
[----:B------:R-:W-:-:S07]  /*bb30*/  FFMA.FTZ R155, R20, R24, -R21 ;  /* 0x00000018149b7223 */ /* 0x000fce0000010815 */
[----:B------:R-:W0:Y:S08]  /*bb40*/  MUFU.EX2 R212, R212 ;  /* 0x000000d400d47308 */ /* 0x000e300000000800 */
[----:B------:R-:W1:Y:S01]  /*bb50*/  MUFU.EX2 R3, R3 ;  /* 0x0000000300037308 */ /* 0x000e620000000800 */
[----:B------:R-:W-:-:S07]  /*bb60*/  FFMA.FTZ R185, R29, R24, -R28 ;  /* 0x000000181db97223 */ /* 0x000fce000001081c */
[----:B------:R-:W2:Y:S08]  /*bb70*/  MUFU.EX2 R153, R153 ;  /* 0x0000009900997308 */ /* 0x000eb00000000800 */
[----:B------:R-:W3:Y:S01]  /*bb80*/  MUFU.EX2 R152, R152 ;  /* 0x0000009800987308 */ /* 0x000ee20000000800 */
[----:B------:R-:W-:-:S07]  /*bb90*/  FFMA.FTZ R186, R31, R24, -R28 ;  /* 0x000000181fba7223 */ /* 0x000fce000001081c */
[----:B------:R-:W4:Y:S08]  /*bba0*/  MUFU.EX2 R187, R187 ;  /* 0x000000bb00bb7308 */ /* 0x000f300000000800 */
[----:B------:R-:W4:Y:S01]  /*bbb0*/  MUFU.EX2 R154, R154 ;  /* 0x0000009a009a7308 */ /* 0x000f220000000800 */
[----:B0-----:R-:W-:Y:S01]  /*bbc0*/  FFMA.FTZ R12, R7, R41, R212 ;  /* 0x00000029070c7223 */ /* 0x001fe200000100d4 */
[----:B------:R-:W-:-:S06]  /*bbd0*/  FFMA.FTZ R181, R33, R24, -R28 ;  /* 0x0000001821b57223 */ /* 0x000fcc000001081c */
[----:B------:R-:W0:Y:S01]  /*bbe0*/  MUFU.EX2 R188, R188 ;  /* 0x000000bc00bc7308 */ /* 0x000e220000000800 */
[----:B-1----:R-:W-:Y:S01]  /*bbf0*/  FFMA.FTZ R5, R4, R6, R3 ;  /* 0x0000000604057223 */ /* 0x002fe20000010003 */
[----:B------:R-:W-:-:S06]  /*bc00*/  FFMA.FTZ R180, R30, R24, -R21 ;  /* 0x000000181eb47223 */ /* 0x000fcc0000010815 */
[----:B------:R-:W1:Y:S01]  /*bc10*/  MUFU.EX2 R155, R155 ;  /* 0x0000009b009b7308 */ /* 0x000e620000000800 */
[----:B--2---:R-:W-:Y:S01]  /*bc20*/  FADD.FTZ R12, R153, R12 ;  /* 0x0000000c990c7221 */ /* 0x004fe20000010000 */
[----:B------:R-:W-:-:S06]  /*bc30*/  FFMA.FTZ R182, R35, R24, -R28 ;  /* 0x0000001823b67223 */ /* 0x000fcc000001081c */
[----:B------:R-:W2:Y:S01]  /*bc40*/  MUFU.EX2 R185, R185 ;  /* 0x000000b900b97308 */ /* 0x000ea20000000800 */
[----:B---3--:R-:W-:Y:S01]  /*bc50*/  FADD.FTZ R5, R152, R5 ;  /* 0x0000000598057221 */ /* 0x008fe20000010000 */
[----:B------:R-:W-:-:S06]  /*bc60*/  FFMA.FTZ R177, R32, R24, -R21 ;  /* 0x0000001820b17223 */ /* 0x000fcc0000010815 */
[----:B------:R-:W3:Y:S01]  /*bc70*/  MUFU.EX2 R183, R183 ;  /* 0x000000b700b77308 */ /* 0x000ee20000000800 */
[----:B----4-:R-:W-:Y:S01]  /*bc80*/  FADD.FTZ R7, R187, R12 ;  /* 0x0000000cbb077221 */ /* 0x010fe20000010000 */
[----:B------:R-:W-:-:S06]  /*bc90*/  FFMA.FTZ R175, R37, R24, -R28 ;  /* 0x0000001825af7223 */ /* 0x000fcc000001081c */
[----:B------:R-:W4:Y:S01]  /*bca0*/  MUFU.EX2 R186, R186 ;  /* 0x000000ba00ba7308 */ /* 0x000f220000000800 */
[----:B------:R-:W-:Y:S01]  /*bcb0*/  FADD.FTZ R6, R154, R5 ;  /* 0x000000059a067221 */ /* 0x000fe20000010000 */
[----:B------:R-:W-:-:S06]  /*bcc0*/  FFMA.FTZ R174, R34, R24, -R21 ;  /* 0x0000001822ae7223 */ /* 0x000fcc0000010815 */
[----:B------:R-:W4:Y:S01]  /*bcd0*/  MUFU.EX2 R184, R184 ;  /* 0x000000b800b87308 */ /* 0x000f220000000800 */
[----:B0-----:R-:W-:Y:S01]  /*bce0*/  FADD.FTZ R12, R188, R7 ;  /* 0x00000007bc0c7221 */ /* 0x001fe20000010000 */
[----:B------:R-:W-:-:S06]  /*bcf0*/  FFMA.FTZ R176, R39, R24, -R28 ;  /* 0x0000001827b07223 */ /* 0x000fcc000001081c */
[----:B------:R-:W0:Y:S01]  /*bd00*/  MUFU.EX2 R181, R181 ;  /* 0x000000b500b57308 */ /* 0x000e220000000800 */
[----:B-1----:R-:W-:Y:S01]  /*bd10*/  FADD.FTZ R6, R155, R6 ;  /* 0x000000069b067221 */ /* 0x002fe20000010000 */
        /* <DEDUP_REMOVED lines=33> */
[----:B-1----:R-:W-:-:S06]  /*bf30*/  FADD.FTZ R6, R173, R6 ;  /* 0x00000006ad067221 */ /* 0x002fcc0000010000 */
[----:B------:R-:W0:Y:S01]  /*bf40*/  MUFU.EX2 R167, R167 ;  /* 0x000000a700a77308 */ /* 0x000e220000000800 */
[-C--:B------:R-:W-:Y:S01]  /*bf50*/  FFMA.FTZ R161, R44, R24.reuse, -R21 ;  /* 0x000000182ca17223 */ /* 0x080fe20000010815 */
[----:B------:R-:W-:-:S06]  /*bf60*/  FFMA.FTZ R164, R53, R24, -R28 ;  /* 0x0000001835a47223 */ /* 0x000fcc000001081c */
[----:B------:R-:W1:Y:S01]  /*bf70*/  MUFU.EX2 R165, R165 ;  /* 0x000000a500a57308 */ /* 0x000e620000000800 */
[----:B--2---:R-:W-:Y:S01]  /*bf80*/  FADD.FTZ R7, R171, R12 ;  /* 0x0000000cab077221 */ /* 0x004fe20000010000 */
[----:B---3--:R-:W-:-:S06]  /*bf90*/  FADD.FTZ R5, R169, R6 ;  /* 0x00000006a9057221 */ /* 0x008fcc0000010000 */
[----:B------:R-:W2:Y:S01]  /*bfa0*/  MUFU.EX2 R168, R168 ;  /* 0x000000a800a87308 */ /* 0x000ea20000000800 */
[-C--:B------:R-:W-:Y:S01]  /*bfb0*/  FFMA.FTZ R158, R56, R24.reuse, -R21 ;  /* 0x00000018389e7223 */ /* 0x080fe20000010815 */
[----:B------:R-:W-:-:S06]  /*bfc0*/  FFMA.FTZ R159, R55, R24, -R28 ;  /* 0x00000018379f7223 */ /* 0x000fcc000001081c */
[----:B------:R-:W3:Y:S01]  /*bfd0*/  MUFU.EX2 R166, R166 ;  /* 0x000000a600a67308 */ /* 0x000ee20000000800 */
[----:B----4-:R-:W-:Y:S01]  /*bfe0*/  FADD.FTZ R12, R172, R7 ;  /* 0x00000007ac0c7221 */ /* 0x010fe20000010000 */
[----:B------:R-:W-:-:S06]  /*bff0*/  FADD.FTZ R6, R170, R5 ;  /* 0x00000005aa067221 */ /* 0x000fcc0000010000 */
[----:B------:R-:W4:Y:S01]  /*c000*/  MUFU.EX2 R163, R163 ;  /* 0x000000a300a37308 */ /* 0x000f220000000800 */
[-C--:B------:R-:W-:Y:S01]  /*c010*/  FFMA.FTZ R157, R46, R24.reuse, -R21 ;  /* 0x000000182e9d7223 */ /* 0x080fe20000010815 */
[----:B------:R-:W-:-:S06]  /*c020*/  FFMA.FTZ R160, R57, R24, -R28 ;  /* 0x0000001839a07223 */ /* 0x000fcc000001081c */
[----:B------:R-:W4:Y:S01]  /*c030*/  MUFU.EX2 R162, R162 ;  /* 0x000000a200a27308 */ /* 0x000f220000000800 */
[----:B0-----:R-:W-:Y:S01]  /*c040*/  FADD.FTZ R7, R167, R12 ;  /* 0x0000000ca7077221 */ /* 0x001fe20000010000 */
[-CC-:B------:R-:W-:Y:S01]  /*c050*/  FFMA.FTZ R19, R60, R24.reuse, -R21.reuse ;  /* 0x000000183c137223 */ /* 0x180fe20000010815 */
[----:B------:R-:W-:-:S05]  /*c060*/  FFMA.FTZ R20, R50, R24, -R21 ;  /* 0x0000001832147223 */ /* 0x000fca0000010815 */
[----:B------:R-:W-:Y:S01]  /*c070*/  MUFU.EX2 R161, R161 ;  /* 0x000000a100a17308 */ /* 0x000fe20000000800 */
[-CC-:B------:R-:W-:Y:S01]  /*c080*/  FFMA.FTZ R13, R64, R24.reuse, -R21.reuse ;  /* 0x00000018400d7223 */ /* 0x180fe20000010815 */
[-CC-:B------:R-:W-:Y:S01]  /*c090*/  FFMA.FTZ R14, R54, R24.reuse, -R21.reuse ;  /* 0x00000018360e7223 */ /* 0x180fe20000010815 */
[----:B------:R-:W-:-:S05]  /*c0a0*/  FFMA.FTZ R68, R68, R24, -R21 ;  /* 0x0000001844447223 */ /* 0x000fca0000010815 */
[----:B------:R-:W0:Y:S01]  /*c0b0*/  MUFU.EX2 R164, R164 ;  /* 0x000000a400a47308 */ /* 0x000e220000000800 */
[-C--:B------:R-:W-:Y:S01]  /*c0c0*/  FFMA.FTZ R11, R58, R24.reuse, -R21 ;  /* 0x000000183a0b7223 */ /* 0x080fe20000010815 */
[----:B-1----:R-:W-:Y:S01]  /*c0d0*/  FADD.FTZ R5, R165, R6 ;  /* 0x00000006a5057221 */ /* 0x002fe20000010000 */
[----:B------:R-:W-:Y:S01]  /*c0e0*/  FFMA.FTZ R21, R59, R24, -R28 ;  /* 0x000000183b157223 */ /* 0x000fe2000001081c */
[----:B--2---:R-:W-:-:S04]  /*c0f0*/  FADD.FTZ R6, R168, R7 ;  /* 0x00000007a8067221 */ /* 0x004fc80000010000 */
[----:B------:R-:W-:Y:S01]  /*c100*/  MUFU.EX2 R158, R158 ;  /* 0x0000009e009e7308 */ /* 0x000fe20000000800 */
[----:B---3--:R-:W-:Y:S01]  /*c110*/  FADD.FTZ R5, R166, R5 ;  /* 0x00000005a6057221 */ /* 0x008fe20000010000 */
[----:B------:R-:W-:-:S06]  /*c120*/  FFMA.FTZ R156, R61, R24, -R28 ;  /* 0x000000183d9c7223 */ /* 0x000fcc000001081c */
[----:B------:R-:W1:Y:S01]  /*c130*/  MUFU.EX2 R159, R159 ;  /* 0x0000009f009f7308 */ /* 0x000e620000000800 */
[----:B----4-:R-:W-:Y:S01]  /*c140*/  FADD.FTZ R7, R163, R6 ;  /* 0x00000006a3077221 */ /* 0x010fe20000010000 */
[----:B------:R-:W-:-:S06]  /*c150*/  FADD.FTZ R6, R162, R5 ;  /* 0x00000005a2067221 */ /* 0x000fcc0000010000 */
[----:B------:R-:W-:Y:S01]  /*c160*/  MUFU.EX2 R157, R157 ;  /* 0x0000009d009d7308 */ /* 0x000fe20000000800 */
[----:B------:R-:W-:-:S07]  /*c170*/  FFMA.FTZ R15, R63, R24, -R28 ;  /* 0x000000183f0f7223 */ /* 0x000fce000001081c */
[----:B------:R-:W2:Y:S01]  /*c180*/  MUFU.EX2 R160, R160 ;  /* 0x000000a000a07308 */ /* 0x000ea20000000800 */
        /* <DEDUP_REMOVED lines=10> */
[----:B--2---:R-:W-:Y:S01]  /*c230*/  FADD.FTZ R30, R160, R7 ;  /* 0x00000007a01e7221 */ /* 0x004fe20000010000 */
[----:B------:R-:W-:-:S06]  /*c240*/  FADD.FTZ R6, R157, R6 ;  /* 0x000000069d067221 */ /* 0x000fcc0000010000 */
[----:B------:R-:W-:Y:S01]  /*c250*/  MUFU.EX2 R13, R13 ;  /* 0x0000000d000d7308 */ /* 0x000fe20000000800 */
[----:B------:R-:W-:-:S07]  /*c260*/  FFMA.FTZ R12, R69, R24, -R28 ;  /* 0x00000018450c7223 */ /* 0x000fce000001081c */
[----:B------:R-:W2:Y:S01]  /*c270*/  MUFU.EX2 R15, R15 ;  /* 0x0000000f000f7308 */ /* 0x000ea20000000800 */
[----:B0-----:R-:W-:Y:S01]  /*c280*/  FADD.FTZ R7, R21, R30 ;  /* 0x0000001e15077221 */ /* 0x001fe20000010000 */
[----:B------:R-:W-:-:S06]  /*c290*/  FADD.FTZ R5, R19, R6 ;  /* 0x0000000613057221 */ /* 0x000fcc0000010000 */
[----:B------:R-:W-:Y:S08]  /*c2a0*/  MUFU.EX2 R14, R14 ;  /* 0x0000000e000e7308 */ /* 0x000ff00000000800 */
[----:B------:R-:W0:Y:S01]  /*c2b0*/  MUFU.EX2 R18, R18 ;  /* 0x0000001200127308 */ /* 0x000e220000000800 */
[----:B-1----:R-:W-:Y:S01]  /*c2c0*/  FADD.FTZ R24, R156, R7 ;  /* 0x000000079c187221 */ /* 0x002fe20000010000 */
[----:B------:R-:W-:-:S06]  /*c2d0*/  FADD.FTZ R6, R20, R5 ;  /* 0x0000000514067221 */ /* 0x000fcc0000010000 */
[----:B------:R-:W-:Y:S08]  /*c2e0*/  MUFU.EX2 R8, R68 ;  /* 0x0000004400087308 */ /* 0x000ff00000000800 */
[----:B------:R-:W1:Y:S01]  /*c2f0*/  MUFU.EX2 R9, R9 ;  /* 0x0000000900097308 */ /* 0x000e620000000800 */
[----:B--2---:R-:W-:Y:S01]  /*c300*/  FADD.FTZ R7, R15, R24 ;  /* 0x000000180f077221 */ /* 0x004fe20000010000 */
[----:B------:R-:W-:-:S06]  /*c310*/  FADD.FTZ R5, R13, R6 ;  /* 0x000000060d057221 */ /* 0x000fcc0000010000 */
[----:B------:R-:W2:Y:S08]  /*c320*/  MUFU.EX2 R11, R11 ;  /* 0x0000000b000b7308 */ /* 0x000eb00000000800 */
[----:B------:R-:W3:Y:S01]  /*c330*/  MUFU.EX2 R12, R12 ;  /* 0x0000000c000c7308 */ /* 0x000ee20000000800 */
[----:B0-----:R-:W-:Y:S01]  /*c340*/  FADD.FTZ R6, R18, R7 ;  /* 0x0000000712067221 */ /* 0x001fe20000010000 */
[----:B------:R-:W-:-:S03]  /*c350*/  FADD.FTZ R5, R14, R5 ;  /* 0x000000050e057221 */ /* 0x000fc60000010000 */
[----:B-1----:R-:W-:Y:S01]  /*c360*/  FADD.FTZ R29, R9, R6 ;  /* 0x00000006091d7221 */ /* 0x002fe20000010000 */
[----:B------:R-:W-:-:S04]  /*c370*/  FADD.FTZ R28, R8, R5 ;  /* 0x00000005081c7221 */ /* 0x000fc80000010000 */
[----:B--2---:R-:W-:Y:S01]  /*c380*/  FADD.FTZ R28, R11, R28 ;  /* 0x0000001c0b1c7221 */ /* 0x004fe20000010000 */
[----:B------:R-:W-:Y:S01]  /*c390*/  STL [R1+0x424], R26 ;  /* 0x0004241a01007387 */ /* 0x000fe20000100800 */
[----:B---3--:R-:W-:-:S05]  /*c3a0*/  FADD.FTZ R29, R12, R29 ;  /* 0x0000001d0c1d7221 */ /* 0x008fca0000010000 */
[----:B------:R0:W-:Y:S04]  /*c3b0*/  STL.64 [R1+0x430], R28 ;  /* 0x0004301c01007387 */ /* 0x0001e80000100a00 */
[----:B------:R-:W2:Y:S04]  /*c3c0*/  LD.E R25, desc[UR36][R16.64+0x234] ;  /* 0x0002342410197980 */ /* 0x000ea8000c101900 */
[----:B------:R-:W3:Y:S04]  /*c3d0*/  LD.E R7, desc[UR36][R16.64+0x240] ;  /* 0x0002402410077980 */ /* 0x000ee8000c101900 */
        /* <DEDUP_REMOVED lines=126> */
[C---:B--2---:R-:W-:Y:S01]  /*cbc0*/  FMUL.FTZ R25, R4.reuse, R25 ;  /* 0x0000001904197220 */ /* 0x044fe20000410000 */
[C---:B---3--:R-:W-:Y:S01]  /*cbd0*/  FMUL.FTZ R7, R4.reuse, R7 ;  /* 0x0000000704077220 */ /* 0x048fe20000410000 */
[C---:B----4-:R-:W-:Y:S01]  /*cbe0*/  FMUL.FTZ R5, R4.reuse, R5 ;  /* 0x0000000504057220 */ /* 0x050fe20000410000 */
[C---:B------:R-:W-:Y:S01]  /*cbf0*/  FMUL.FTZ R31, R4.reuse, R31 ;  /* 0x0000001f041f7220 */ /* 0x040fe20000410000 */
[C---:B------:R-:W-:Y:S01]  /*cc00*/  FMUL.FTZ R33, R4.reuse, R33 ;  /* 0x0000002104217220 */ /* 0x040fe20000410000 */
[----:B------:R0:W-:Y:S01]  /*cc10*/  ST.E desc[UR36][R16.64+0x234], R25 ;  /* 0x0002341910007985 */ /* 0x0001e2000c101924 */
[C---:B------:R-:W-:Y:S01]  /*cc20*/  FMUL.FTZ R35, R4.reuse, R35 ;  /* 0x0000002304237220 */ /* 0x040fe20000410000 */
[C---:B------:R-:W-:Y:S01]  /*cc30*/  FMUL.FTZ R37, R4.reuse, R37 ;  /* 0x0000002504257220 */ /* 0x040fe20000410000 */
[C---:B------:R-:W-:Y:S01]  /*cc40*/  FMUL.FTZ R27, R4.reuse, R27 ;  /* 0x0000001b041b7220 */ /* 0x040fe20000410000 */
[----:B------:R1:W-:Y:S01]  /*cc50*/  ST.E desc[UR36][R16.64+0x240], R7 ;  /* 0x0002400710007985 */ /* 0x0003e2000c101924 */
[----:B------:R-:W-:-:S03]  /*cc60*/  FMUL.FTZ R29, R4, R29 ;  /* 0x0000001d041d7220 */ /* 0x000fc60000410000 */
[----:B------:R2:W-:Y:S01]  /*cc70*/  ST.E desc[UR36][R16.64+0x244], R5 ;  /* 0x0002440510007985 */ /* 0x0005e2000c101924 */
[C---:B0-----:R-:W-:Y:S01]  /*cc80*/  FMUL.FTZ R25, R41.reuse, R144 ;  /* 0x0000009029197220 */ /* 0x041fe20000410000 */
[C---:B-1----:R-:W-:Y:S01]  /*cc90*/  FMUL.FTZ R7, R41.reuse, R146 ;  /* 0x0000009229077220 */ /* 0x042fe20000410000 */
[----:B--2---:R-:W-:Y:S01]  /*cca0*/  FMUL.FTZ R5, R41, R148 ;  /* 0x0000009429057220 */ /* 0x004fe20000410000 */
[----:B------:R0:W-:Y:S01]  /*ccb0*/  ST.E desc[UR36][R16.64+0x210], R31 ;  /* 0x0002101f10007985 */ /* 0x0001e2000c101924 */
[----:B------:R-:W-:-:S03]  /*ccc0*/  FMUL.FTZ R39, R4, R39 ;  /* 0x0000002704277220 */ /* 0x000fc60000410000 */
[----:B------:R1:W-:Y:S04]  /*ccd0*/  ST.E desc[UR36][R16.64+0x214], R33 ;  /* 0x0002142110007985 */ /* 0x0003e8000c101924 */
[----:B------:R2:W-:Y:S04]  /*cce0*/  ST.E desc[UR36][R16.64+0x220], R35 ;  /* 0x0002202310007985 */ /* 0x0005e8000c101924 */
[----:B------:R3:W-:Y:S01]  /*ccf0*/  ST.E desc[UR36][R16.64+0x224], R37 ;  /* 0x0002242510007985 */ /* 0x0007e2000c101924 */
[----:B0-----:R-:W-:-:S03]  /*cd00*/  FMUL.FTZ R31, R41, R134 ;  /* 0x00000086291f7220 */ /* 0x001fc60000410000 */
[----:B------:R0:W-:Y:S01]  /*cd10*/  ST.E desc[UR36][R16.64+0x230], R27 ;  /* 0x0002301b10007985 */ /* 0x0001e2000c101924 */
[----:B-1----:R-:W-:-:S03]  /*cd20*/  FMUL.FTZ R33, R41, R140 ;  /* 0x0000008c29217220 */ /* 0x002fc60000410000 */
[----:B------:R1:W-:Y:S01]  /*cd30*/  ST.E desc[UR36][R16.64+0x400], R29 ;  /* 0x0004001d10007985 */ /* 0x0003e2000c101924 */
[----:B--2---:R-:W-:-:S03]  /*cd40*/  FMUL.FTZ R35, R41, R138 ;  /* 0x0000008a29237220 */ /* 0x004fc60000410000 */
[----:B------:R2:W-:Y:S01]  /*cd50*/  ST.E desc[UR36][R16.64+0x218], R5 ;  /* 0x0002180510007985 */ /* 0x0005e2000c101924 */
[----:B---3--:R-:W-:-:S03]  /*cd60*/  FMUL.FTZ R37, R41, R136 ;  /* 0x0000008829257220 */ /* 0x008fc60000410000 */
[----:B------:R3:W-:Y:S01]  /*cd70*/  ST.E desc[UR36][R16.64+0x21c], R7 ;  /* 0x00021c0710007985 */ /* 0x0007e2000c101924 */
[----:B0-----:R-:W-:-:S03]  /*cd80*/  FMUL.FTZ R27, R41, R142 ;  /* 0x0000008e291b7220 */ /* 0x001fc60000410000 */
[----:B------:R0:W-:Y:S01]  /*cd90*/  ST.E desc[UR36][R16.64+0x228], R25 ;  /* 0x0002281910007985 */ /* 0x0001e2000c101924 */
[C---:B-1----:R-:W-:Y:S01]  /*cda0*/  FMUL.FTZ R29, R41.reuse, R128 ;  /* 0x00000080291d7220 */ /* 0x042fe20000410000 */
[C---:B--2---:R-:W-:Y:S01]  /*cdb0*/  FMUL.FTZ R5, R41.reuse, R132 ;  /* 0x0000008429057220 */ /* 0x044fe20000410000 */
[C---:B---3--:R-:W-:Y:S01]  /*cdc0*/  FMUL.FTZ R7, R41.reuse, R124 ;  /* 0x0000007c29077220 */ /* 0x048fe20000410000 */
[C---:B0-----:R-:W-:Y:S01]  /*cdd0*/  FMUL.FTZ R25, R41.reuse, R130 ;  /* 0x0000008229197220 */ /* 0x041fe20000410000 */
[----:B------:R0:W-:Y:S04]  /*cde0*/  ST.E desc[UR36][R16.64+0x404], R39 ;  /* 0x0004042710007985 */ /* 0x0001e8000c101924 */
        /* <DEDUP_REMOVED lines=15> */
[C---:B--2---:R-:W-:Y:S01]  /*cee0*/  FMUL.FTZ R5, R41.reuse, R112 ;  /* 0x0000007029057220 */ /* 0x044fe20000410000 */
[C---:B---3--:R-:W-:Y:S01]  /*cef0*/  FMUL.FTZ R7, R41.reuse, R104 ;  /* 0x0000006829077220 */ /* 0x048fe20000410000 */
[C---:B0-----:R-:W-:Y:S01]  /*cf00*/  FMUL.FTZ R25, R41.reuse, R110 ;  /* 0x0000006e29197220 */ /* 0x041fe20000410000 */
[C---:B-1----:R-:W-:Y:S01]  /*cf10*/  FMUL.FTZ R29, R41.reuse, R108 ;  /* 0x0000006c291d7220 */ /* 0x042fe20000410000 */
        /* <DEDUP_REMOVED lines=60> */
[----:B------:R0:W-:Y:S01]  /*d2e0*/  ST.E desc[UR36][R16.64+0x368], R39 ;  /* 0x0003682710007985 */ /* 0x0001e2000c101924 */
[----:B------:R-:W-:Y:S01]  /*d2f0*/  FMUL.FTZ R151, R41, R6 ;  /* 0x0000000629977220 */ /* 0x000fe20000410000 */
[C---:B------:R-:W-:Y:S02]  /*d300*/  FMUL.FTZ R149, R4.reuse, R149 ;  /* 0x0000009504957220 */ /* 0x040fe40000410000 */
[----:B------:R1:W-:Y:S01]  /*d310*/  ST.E desc[UR36][R16.64+0x36c], R27 ;  /* 0x00036c1b10007985 */ /* 0x0003e2000c101924 */
[C---:B------:R-:W-:Y:S01]  /*d320*/  FMUL.FTZ R145, R4.reuse, R145 ;  /* 0x0000009104917220 */ /* 0x040fe20000410000 */
[----:B------:R-:W-:-:S02]  /*d330*/  FMUL.FTZ R147, R4, R147 ;  /* 0x0000009304937220 */ /* 0x000fc40000410000 */
[----:B------:R2:W-:Y:S01]  /*d340*/  ST.E desc[UR36][R16.64+0x378], R31 ;  /* 0x0003781f10007985 */ /* 0x0005e2000c101924 */
[C---:B------:R-:W-:Y:S01]  /*d350*/  FMUL.FTZ R143, R4.reuse, R143 ;  /* 0x0000008f048f7220 */ /* 0x040fe20000410000 */
[C---:B------:R-:W-:Y:S02]  /*d360*/  FMUL.FTZ R135, R4.reuse, R135 ;  /* 0x0000008704877220 */ /* 0x040fe40000410000 */
[----:B------:R3:W-:Y:S01]  /*d370*/  ST.E desc[UR36][R16.64+0x37c], R33 ;  /* 0x00037c2110007985 */ /* 0x0007e2000c101924 */
[C---:B0-----:R-:W-:Y:S01]  /*d380*/  FMUL.FTZ R39, R41.reuse, R46 ;  /* 0x0000002e29277220 */ /* 0x041fe20000410000 */
[C---:B------:R-:W-:Y:S02]  /*d390*/  FMUL.FTZ R141, R4.reuse, R141 ;  /* 0x0000008d048d7220 */ /* 0x040fe40000410000 */
[----:B------:R0:W-:Y:S01]  /*d3a0*/  ST.E desc[UR36][R16.64+0x388], R35 ;  /* 0x0003882310007985 */ /* 0x0001e2000c101924 */
[----:B-1----:R-:W-:Y:S01]  /*d3b0*/  FMUL.FTZ R27, R41, R42 ;  /* 0x0000002a291b7220 */ /* 0x002fe20000410000 */
[----:B------:R-:W-:-:S02]  /*d3c0*/  FMUL.FTZ R139, R4, R139 ;  /* 0x0000008b048b7220 */ /* 0x000fc40000410000 */
[----:B------:R1:W-:Y:S01]  /*d3d0*/  ST.E desc[UR36][R16.64+0x38c], R37 ;  /* 0x00038c2510007985 */ /* 0x0003e2000c101924 */
[C---:B--2---:R-:W-:Y:S01]  /*d3e0*/  FMUL.FTZ R31, R41.reuse, R34 ;  /* 0x00000022291f7220 */ /* 0x044fe20000410000 */
[C---:B------:R-:W-:Y:S02]  /*d3f0*/  FMUL.FTZ R137, R4.reuse, R137 ;  /* 0x0000008904897220 */ /* 0x040fe40000410000 */
[----:B------:R2:W-:Y:S01]  /*d400*/  ST.E desc[UR36][R16.64+0x398], R5 ;  /* 0x0003980510007985 */ /* 0x0005e2000c101924 */
[C---:B---3--:R-:W-:Y:S01]  /*d410*/  FMUL.FTZ R33, R41.reuse, R40 ;  /* 0x0000002829217220 */ /* 0x048fe20000410000 */
[C---:B------:R-:W-:Y:S02]  /*d420*/  FMUL.FTZ R133, R4.reuse, R133 ;  /* 0x0000008504857220 */ /* 0x040fe40000410000 */
[----:B------:R3:W-:Y:S01]  /*d430*/  ST.E desc[UR36][R16.64+0x39c], R7 ;  /* 0x00039c0710007985 */ /* 0x0007e2000c101924 */
[----:B0-----:R-:W-:Y:S01]  /*d440*/  FMUL.FTZ R35, R41, R38 ;  /* 0x0000002629237220 */ /* 0x001fe20000410000 */
[----:B------:R-:W-:-:S02]  /*d450*/  FMUL.FTZ R125, R4, R125 ;  /* 0x0000007d047d7220 */ /* 0x000fc40000410000 */
[----:B------:R0:W-:Y:S01]  /*d460*/  ST.E desc[UR36][R16.64+0x3a8], R25 ;  /* 0x0003a81910007985 */ /* 0x0001e2000c101924 */
[C---:B-1----:R-:W-:Y:S01]  /*d470*/  FMUL.FTZ R37, R41.reuse, R36 ;  /* 0x0000002429257220 */ /* 0x042fe20000410000 */
[C---:B------:R-:W-:Y:S02]  /*d480*/  FMUL.FTZ R131, R4.reuse, R131 ;  /* 0x0000008304837220 */ /* 0x040fe40000410000 */
[----:B------:R1:W-:Y:S01]  /*d490*/  ST.E desc[UR36][R16.64+0x3ac], R29 ;  /* 0x0003ac1d10007985 */ /* 0x0003e2000c101924 */
[C---:B--2---:R-:W-:Y:S01]  /*d4a0*/  FMUL.FTZ R5, R41.reuse, R32 ;  /* 0x0000002029057220 */ /* 0x044fe20000410000 */
[C---:B------:R-:W-:Y:S01]  /*d4b0*/  FMUL.FTZ R129, R4.reuse, R129 ;  /* 0x0000008104817220 */ /* 0x040fe20000410000 */
[C---:B------:R-:W-:Y:S01]  /*d4c0*/  FMUL.FTZ R127, R4.reuse, R127 ;  /* 0x0000007f047f7220 */ /* 0x040fe20000410000 */
[C---:B---3--:R-:W-:Y:S01]  /*d4d0*/  FMUL.FTZ R7, R41.reuse, R24 ;  /* 0x0000001829077220 */ /* 0x048fe20000410000 */
[C---:B------:R-:W-:Y:S01]  /*d4e0*/  FMUL.FTZ R123, R4.reuse, R123 ;  /* 0x0000007b047b7220 */ /* 0x040fe20000410000 */
[C---:B------:R-:W-:Y:S01]  /*d4f0*/  FMUL.FTZ R115, R4.reuse, R115 ;  /* 0x0000007304737220 */ /* 0x040fe20000410000 */
[C---:B------:R-:W-:Y:S01]  /*d500*/  FMUL.FTZ R121, R4.reuse, R121 ;  /* 0x0000007904797220 */ /* 0x040fe20000410000 */
[C---:B0-----:R-:W-:Y:S01]  /*d510*/  FMUL.FTZ R25, R41.reuse, R30 ;  /* 0x0000001e29197220 */ /* 0x041fe20000410000 */
[C---:B------:R-:W-:Y:S01]  /*d520*/  FMUL.FTZ R119, R4.reuse, R119 ;  /* 0x0000007704777220 */ /* 0x040fe20000410000 */
[C---:B------:R-:W-:Y:S01]  /*d530*/  FMUL.FTZ R117, R4.reuse, R117 ;  /* 0x0000007504757220 */ /* 0x040fe20000410000 */
[C---:B------:R-:W-:Y:S01]  /*d540*/  FMUL.FTZ R113, R4.reuse, R113 ;  /* 0x0000007104717220 */ /* 0x040fe20000410000 */
[C---:B-1----:R-:W-:Y:S01]  /*d550*/  FMUL.FTZ R29, R41.reuse, R28 ;  /* 0x0000001c291d7220 */ /* 0x042fe20000410000 */
        /* <DEDUP_REMOVED lines=35> */
[----:B------:R-:W-:Y:S01]  /*d790*/  FMUL.FTZ R41, R41, R26 ;  /* 0x0000001a29297220 */ /* 0x000fe20000410000 */
        /* <DEDUP_REMOVED lines=63> */
[----:B------:R1:W-:Y:S04]  /*db90*/  ST.E desc[UR36][R16.64+0x3f8], R25 ;  /* 0x0003f81910007985 */ /* 0x0003e8000c101924 */
[----:B------:R2:W-:Y:S04]  /*dba0*/  ST.E desc[UR36][R16.64+0x3fc], R29 ;  /* 0x0003fc1d10007985 */ /* 0x0005e8000c101924 */
[----:B------:R3:W-:Y:S01]  /*dbb0*/  ST.E desc[UR36][R16.64+0x408], R41 ;  /* 0x0004082910007985 */ /* 0x0007e2000c101924 */
[----:B------:R4:W-:Y:S06]  /*dbc0*/  BAR.SYNC.DEFER_BLOCKING R206, 0x100 ;  /* 0x000400ce0000751d */ /* 0x0009ec0000010000 */
[----:B0-----:R-:W4:Y:S04]  /*dbd0*/  LDL R7, [R1+0x1f8] ;  /* 0x0001f80001077983 */ /* 0x001f280000100800 */
        /* <DEDUP_REMOVED lines=256> */
[----:B0-----:R-:W4:Y:S04]  /*ebe0*/  LD.E.64 R4, desc[UR36][R16.64+0x88] ;  /* 0x0000882410047980 */ /* 0x001f28000c101b00 */
[----:B-1----:R-:W4:Y:S04]  /*ebf0*/  LDL R6, [R1+0x68] ;  /* 0x0000680001067983 */ /* 0x002f280000100800 */
[----:B--2---:R-:W2:Y:S04]  /*ec00*/  LD.E R24, desc[UR36][R16.64+0x210] ;  /* 0x0002102410187980 */ /* 0x004ea8000c101900 */
[----:B------:R-:W2:Y:S04]  /*ec10*/  LD.E R25, desc[UR36][R16.64+0x214] ;  /* 0x0002142410197980 */ /* 0x000ea8000c101900 */
[----:B---3--:R-:W2:Y:S04]  /*ec20*/  LD.E R26, desc[UR36][R16.64+0x218] ;  /* 0x00021824101a7980 */ /* 0x008ea8000c101900 */
[----:B------:R-:W2:Y:S04]  /*ec30*/  LD.E R27, desc[UR36][R16.64+0x21c] ;  /* 0x00021c24101b7980 */ /* 0x000ea8000c101900 */
[----:B----4-:R-:W2:Y:S04]  /*ec40*/  LD.E R28, desc[UR36][R16.64+0x220] ;  /* 0x00022024101c7980 */ /* 0x010ea8000c101900 */
        /* <DEDUP_REMOVED lines=124> */
[----:B------:R-:W-:-:S02]  /*f410*/  ISETP.NE.U32.AND P0, PT, R6, RZ, PT ;  /* 0x000000ff0600720c */ /* 0x000fc40003f05070 */
[----:B------:R-:W-:Y:S02]  /*f420*/  R2UR UR7, R5 ;  /* 0x00000000050772ca */ /* 0x000fe400000e0000 */
[----:B------:R-:W-:Y:S02]  /*f430*/  R2UR UR6, R4 ;  /* 0x00000000040672ca */ /* 0x000fe400000e0000 */
[----:B------:R-:W-:Y:S02]  /*f440*/  F2FP.BF16.F32.PACK_AB R154, R155, R154 ;  /* 0x0000009a9b9a723e */ /* 0x000fe400000010ff */
[----:B------:R-:W-:Y:S02]  /*f450*/  F2FP.BF16.F32.PACK_AB R152, R152, R3 ;  /* 0x000000039898723e */ /* 0x000fe400000010ff */
[----:B------:R-:W-:Y:S02]  /*f460*/  F2FP.BF16.F32.PACK_AB R153, R153, R212 ;  /* 0x000000d49999723e */ /* 0x000fe400000010ff */
[----:B------:R-:W-:Y:S01]  /*f470*/  F2FP.BF16.F32.PACK_AB R155, R188, R187 ;  /* 0x000000bbbc9b723e */ /* 0x000fe200000010ff */
[----:B------:R-:W-:Y:S01]  /*f480*/  VOTEU.ANY UP0, P0 ;  /* 0x00000000003f7886 */ /* 0x000fe20000000100 */
[----:B------:R-:W-:-:S02]  /*f490*/  VIADD R6, R4, 0x80 ;  /* 0x0000008004067836 */ /* 0x000fc40000000000 */
[----:B------:R-:W-:Y:S01]  /*f4a0*/  IMAD.MOV.U32 R7, RZ, RZ, R5 ;  /* 0x000000ffff077224 */ /* 0x000fe200078e0005 */
[----:B--2---:R-:W-:-:S06]  /*f4b0*/  WARPGROUP.ARRIVE ;  /* 0x00000000000079c5 */ /* 0x004fcc0000000000 */
[----:B------:R-:W-:Y:S01]  /*f4c0*/  HGMMA.64x256x16.F32.BF16 R24, R152, gdesc[UR4].tnspB, R24, UP0, gsb0 ;  /* 0x43e0000498187df0 */ /* 0x000fe2000b801818 */
[----:B------:R-:W-:Y:S02]  /*f4d0*/  R2UR UR6, R6 ;  /* 0x00000000060672ca */ /* 0x000fe400000e0000 */
[----:B------:R-:W-:Y:S01]  /*f4e0*/  R2UR UR7, R7 ;  /* 0x00000000070772ca */ /* 0x000fe200000e0000 */
[----:B------:R-:W-:Y:S02]  /*f4f0*/  VIADD R6, R4, 0x100 ;  /* 0x0000010004067836 */ /* 0x000fe40000000000 */
[----:B------:R-:W-:Y:S01]  /*f500*/  IMAD.MOV.U32 R7, RZ, RZ, R5 ;  /* 0x000000ffff077224 */ /* 0x000fe200078e0005 */
[----:B------:R-:W-:Y:S02]  /*f510*/  WARPGROUP.DEPBAR.LE gsb0, 0x0 ;  /* 0x00008000000079c5 */ /* 0x000fe40000010000 */
[----:B------:R-:W-:Y:S02]  /*f520*/  F2FP.BF16.F32.PACK_AB R152, R184, R183 ;  /* 0x000000b7b898723e */ /* 0x000fe400000010ff */
[----:B------:R-:W-:-:S02]  /*f530*/  F2FP.BF16.F32.PACK_AB R153, R186, R185 ;  /* 0x000000b9ba99723e */ /* 0x000fc400000010ff */
[----:B------:R-:W-:Y:S02]  /*f540*/  F2FP.BF16.F32.PACK_AB R154, R177, R180 ;  /* 0x000000b4b19a723e */ /* 0x000fe400000010ff */
[----:B------:R-:W-:Y:S01]  /*f550*/  F2FP.BF16.F32.PACK_AB R155, R182, R181 ;  /* 0x000000b5b69b723e */ /* 0x000fe200000010ff */
        /* <DEDUP_REMOVED lines=130> */
[----:B------:R-:W-:Y:S02]  /*fd80*/  R2UR UR6, R6 ;  /* 0x00000000060672ca */ /* 0x000fe400000e0000 */
[----:B------:R-:W-:Y:S01]  /*fd90*/  R2UR UR7, R7 ;  /* 0x00000000070772ca */ /* 0x000fe200000e0000 */
[----:B------:R-:W-:Y:S01]  /*fda0*/  STL [R1+0x68], R0 ;  /* 0x0000680001007387 */ /* 0x000fe20000100800 */
[----:B------:R-:W-:Y:S02]  /*fdb0*/  VIADD R6, R4, 0x180 ;  /* 0x0000018004067836 */ /* 0x000fe40000000000 */
[----:B------:R-:W-:Y:S01]  /*fdc0*/  IMAD.MOV.U32 R7, RZ, RZ, R5 ;  /* 0x000000ffff077224 */ /* 0x000fe200078e0005 */
[----:B------:R-:W-:Y:S02]  /*fdd0*/  WARPGROUP.DEPBAR.LE gsb0, 0x0 ;  /* 0x00008000000079c5 */ /* 0x000fe40000010000 */
[----:B------:R-:W-:-:S02]  /*fde0*/  F2FP.BF16.F32.PACK_AB R152, R173, R174 ;  /* 0x000000aead98723e */ /* 0x000fc400000010ff */
[----:B------:R-:W-:Y:S02]  /*fdf0*/  F2FP.BF16.F32.PACK_AB R153, R176, R175 ;  /* 0x000000afb099723e */ /* 0x000fe400000010ff */
        /* <DEDUP_REMOVED lines=275> */
[----:B------:R-:W-:Y:S01]  /*10f30*/  VIADD R4, R4, 0x280 ;  /* 0x0000028004047836 */ /* 0x000fe20000000000 */
        /* <DEDUP_REMOVED lines=138> */
[----:B------:R-:W-:Y:S02]  /*117e0*/  WARPGROUP.DEPBAR.LE gsb0, 0x0 ;  /* 0x00008000000079c5 */ /* 0x000fe40000010000 */
[----:B------:R-:W-:Y:S02]  /*117f0*/  F2FP.BF16.F32.PACK_AB R152, R14, R13 ;  /* 0x0000000d0e98723e */ /* 0x000fe400000010ff */
[----:B------:R-:W-:Y:S02]  /*11800*/  F2FP.BF16.F32.PACK_AB R153, R18, R15 ;  /* 0x0000000f1299723e */ /* 0x000fe400000010ff */
[----:B------:R-:W-:-:S02]  /*11810*/  F2FP.BF16.F32.PACK_AB R154, R11, R8 ;  /* 0x000000080b9a723e */ /* 0x000fc400000010ff */
        /* <DEDUP_REMOVED lines=131> */
[----:B------:R-:W-:Y:S02]  /*12050*/  STL [R1+0x68], R0 ;  /* 0x0000680001007387 */ /* 0x000fe40000100800 */
[----:B------:R-:W-:Y:S02]  /*12060*/  WARPGROUP.DEPBAR.LE gsb0, 0x0 ;  /* 0x00008000000079c5 */ /* 0x000fe40000010000 */
        /* <DEDUP_REMOVED lines=128> */
[----:B------:R0:W-:Y:S04]  /*12870*/  STL [R1+0x68], R0 ;  /* 0x0000680001007387 */ /* 0x0001e80000100800 */
[----:B------:R-:W2:Y:S04]  /*12880*/  LD.E R3, desc[UR36][R16.64+0x210] ;  /* 0x0002102410037980 */ /* 0x000ea8000c101900 */
[----:B------:R-:W3:Y:S04]  /*12890*/  LD.E R5, desc[UR36][R16.64+0x214] ;  /* 0x0002142410057980 */ /* 0x000ee8000c101900 */
[----:B0-----:R-:W4:Y:S04]  /*128a0*/  LD.E R0, desc[UR36][R16.64+0x390] ;  /* 0x0003902410007980 */ /* 0x001f28000c101900 */
        /* <DEDUP_REMOVED lines=125> */
[----:B----4-:R0:W-:Y:S04]  /*13080*/  ST.E desc[UR36][R16.64+0x390], R0 ;  /* 0x0003900010007985 */ /* 0x0101e8000c101924 */
[----:B0-----:R-:W4:Y:S04]  /*13090*/  LD.E R0, desc[UR36][R16.64+0x28] ;  /* 0x0000282410007980 */ /* 0x001f28000c101900 */
[----:B--2---:R0:W-:Y:S04]  /*130a0*/  ST.E desc[UR36][R16.64+0x210], R3 ;  /* 0x0002100310007985 */ /* 0x0041e8000c101924 */
[----:B---3--:R1:W-:Y:S04]  /*130b0*/  ST.E desc[UR36][R16.64+0x214], R5 ;  /* 0x0002140510007985 */ /* 0x0083e8000c101924 */
        /* <DEDUP_REMOVED lines=125> */
[----:B0-----:R1:W5:Y:S01]  /*13890*/  LDL R3, [R1+0x1f8] ;  /* 0x0001f80001037983 */ /* 0x0013620000100800 */
[----:B----4-:R-:W-:-:S04]  /*138a0*/  LOP3.LUT R0, R0, 0x1, RZ, 0xfc, !PT ;  /* 0x0000000100007812 */ /* 0x010fc800078efcff */
[----:B------:R-:W-:Y:S01]  /*138b0*/  ISETP.NE.AND P0, PT, R0, 0x3, PT ;  /* 0x000000030000780c */ /* 0x000fe20003f05270 */
[----:B------:R-:W-:-:S12]  /*138c0*/  BSSY B0, `(.L_x_11308) ;  /* 0x0000003000007945 */ /* 0x000fd80003800000 */
[----:B-1----:R-:W-:Y:S05]  /*138d0*/  @!P0 BRA `(.L_x_11309) ;  /* 0x0000000000048947 */ /* 0x002fea0003800000 */
[----:B------:R-:W-:Y:S01]  /*138e0*/  BPT.TRAP 0x1 ;  /* 0x000000040000795c */ /* 0x000fe20000300000 */
.L_x_11309:
[----:B------:R-:W-:Y:S05]  /*138f0*/  BSYNC B0 ;  /* 0x0000000000007941 */ /* 0x000fea0003800000 */
.L_x_11308:
[----:B------:R-:W2:Y:S04]  /*13900*/  LD.E.64 R4, desc[UR36][R16.64+0x48] ;  /* 0x0000482410047980 */ /* 0x000ea8000c101b00 */
[----:B------:R-:W3:Y:S01]  /*13910*/  LD.E R0, desc[UR36][R16.64+0x34] ;  /* 0x0000342410007980 */ /* 0x000ee2000c101900 */
[C---:B------:R-:W-:Y:S01]  /*13920*/  ISETP.GT.AND P0, PT, R10.reuse, R2, PT ;  /* 0x000000020a00720c */ /* 0x040fe20003f04270 */
[----:B------:R-:W-:Y:S01]  /*13930*/  VIADD R10, R10, 0xffffffff ;  /* 0xffffffff0a0a7836 */ /* 0x000fe20000000000 */
[----:B--2---:R-:W-:-:S05]  /*13940*/  MOV R4, R4 ;  /* 0x0000000400047202 */ /* 0x004fca0000000f00 */
[----:B-----5:R-:W-:-:S05]  /*13950*/  IMAD R3, R3, 0x8, R4 ;  /* 0x0000000803037824 */ /* 0x020fca00078e0204 */
[----:B---3--:R-:W-:-:S04]  /*13960*/  PRMT R0, R0, 0x654, R3 ;  /* 0x0000065400007816 */ /* 0x008fc80000000003 */
[----:B------:R0:W-:Y:S01]  /*13970*/  SYNCS.ARRIVE.TRANS64.RED.A1T0 RZ, [R0+URZ], RZ ;  /* 0x000000ff00ff79a7 */ /* 0x0001e2000810043f */
[----:B------:R-:W-:Y:S05]  /*13980*/  @P0 BRA `(.L_x_11310) ;  /* 0xffffff6000880947 */ /* 0x000fea000383ffff */
.L_x_11291:
[----:B------:R-:W-:-:S13]  /*13990*/  ISETP.GE.AND P0, PT, R10, UR40, PT ;  /* 0x000000280a007c0c */ /* 0x000fda000bf06270 */
[----:B------:R-:W-:Y:S05]  /*139a0*/  @!P0 BRA `(.L_x_11311) ;  /* 0x000000b000b88947 */ /* 0x000fea0003800000 */
[----:B------:R1:W5:Y:S01]  /*139b0*/  LDL.64 R2, [R1+0x158] ;  /* 0x0001580001027983 */ /* 0x0003620000100a00 */
[----:B------:R-:W-:-:S05]  /*139c0*/  IADD3 R4, P0, R16, 0x28, RZ ;  /* 0x0000002810047810 */ /* 0x000fca0007f1e0ff */
[----:B------:R-:W-:-:S08]  /*139d0*/  IMAD.X R5, RZ, RZ, R17, P0 ;  /* 0x000000ffff057224 */ /* 0x000fd000000e0611 */
.L_x_11344:
[----:B--2--5:R-:W2:Y:S04]  /*139e0*/  LD.E R7, desc[UR36][R2.64] ;  /* 0x0000002402077980 */ /* 0x024ea8000c101900 */
[----:B0-----:R-:W3:Y:S01]  /*139f0*/  LD.E R0, desc[UR36][R2.64+0x8] ;  /* 0x0000082402007980 */ /* 0x001ee2000c101900 */
[----:B--2---:R-:W-:-:S05]  /*13a00*/  VIADD R7, R7, 0x1 ;  /* 0x0000000107077836 */ /* 0x004fca0000000000 */
[----:B------:R-:W-:-:S13]  /*13a10*/  ISETP.NE.AND P0, PT, R7, 0x2, PT ;  /* 0x000000020700780c */ /* 0x000fda0003f05270 */
[----:B------:R0:W5:Y:S04]  /*13a20*/  @P0 LD.E R11, desc[UR36][R2.64+0x4] ;  /* 0x00000424020b0980 */ /* 0x000168000c101900 */
[----:B------:R-:W2:Y:S01]  /*13a30*/  @!P0 LD.E R6, desc[UR36][R2.64+0x4] ;  /* 0x0000042402068980 */ /* 0x000ea2000c101900 */
[----:B---3--:R-:W-:-:S03]  /*13a40*/  VIADD R9, R0, 0x1 ;  /* 0x0000000100097836 */ /* 0x008fc60000000000 */
[----:B------:R3:W-:Y:S04]  /*13a50*/  ST.E desc[UR36][R2.64], R7 ;  /* 0x0000000702007985 */ /* 0x0007e8000c101924 */
[----:B------:R0:W-:Y:S04]  /*13a60*/  ST.E desc[UR36][R2.64+0x8], R9 ;  /* 0x0000080902007985 */ /* 0x0001e8000c101924 */
[----:B------:R0:W-:Y:S01]  /*13a70*/  @!P0 ST.E desc[UR36][R2.64], RZ ;  /* 0x000000ff02008985 */ /* 0x0001e2000c101924 */
[----:B--2---:R-:W-:-:S05]  /*13a80*/  @!P0 LOP3.LUT R11, R6, 0x1, RZ, 0x3c, !PT ;  /* 0x00000001060b8812 */ /* 0x004fca00078e3cff */
[----:B------:R0:W-:Y:S04]  /*13a90*/  @!P0 ST.E desc[UR36][R2.64+0x4], R11 ;  /* 0x0000040b02008985 */ /* 0x0001e8000c101924 */
[----:B------:R-:W2:Y:S01]  /*13aa0*/  LDL R0, [R1] ;  /* 0x0000000001007983 */ /* 0x000ea20000100800 */
[----:B------:R-:W-:Y:S05]  /*13ab0*/  YIELD ;  /* 0x0000000000007946 */ /* 0x000fea0003800000 */
[----:B------:R-:W-:Y:S01]  /*13ac0*/  BSSY B0, `(.L_x_11312) ;  /* 0x0000006000007945 */ /* 0x000fe20003800000 */
[----:B---3--:R-:W-:Y:S01]  /*13ad0*/  @!P0 IMAD.MOV.U32 R7, RZ, RZ, RZ ;  /* 0x000000ffff078224 */ /* 0x008fe200078e00ff */
[----:B--2---:R-:W-:-:S04]  /*13ae0*/  LOP3.LUT R0, R0, 0x1, RZ, 0xfc, !PT ;  /* 0x0000000100007812 */ /* 0x004fc800078efcff */
[----:B------:R-:W-:-:S13]  /*13af0*/  ISETP.NE.AND P1, PT, R0, 0x3, PT ;  /* 0x000000030000780c */ /* 0x000fda0003f25270 */
[----:B0-----:R-:W-:Y:S05]  /*13b00*/  @!P1 BRA `(.L_x_11313) ;  /* 0x0000000000049947 */ /* 0x001fea0003800000 */
[----:B------:R-:W-:Y:S01]  /*13b10*/  BPT.TRAP 0x1 ;  /* 0x000000040000795c */ /* 0x000fe20000300000 */
.L_x_11313:
[----:B------:R-:W-:Y:S05]  /*13b20*/  BSYNC B0 ;  /* 0x0000000000007941 */ /* 0x000fea0003800000 */
.L_x_11312:
[----:B------:R-:W2:Y:S01]  /*13b30*/  LDL.64 R8, [R1+0x18] ;  /* 0x0000180001087983 */ /* 0x000ea20000100a00 */
[----:B-----5:R-:W-:Y:S02]  /*13b40*/  SHF.L.U32 R12, R11, 0x1f, RZ ;  /* 0x0000001f0b0c7819 */ /* 0x020fe400000006ff */
[----:B--2---:R-:W-:-:S05]  /*13b50*/  MOV R8, R8 ;  /* 0x0000000800087202 */ /* 0x004fca0000000f00 */
[----:B------:R-:W-:-:S04]  /*13b60*/  IMAD R7, R7, 0x8, R8 ;  /* 0x0000000807077824 */ /* 0x000fc800078e0208 */
[----:B------:R0:W2:Y:S01]  /*13b70*/  SYNCS.PHASECHK.TRANS64.TRYWAIT P0, [R7+URZ], R12 ;  /* 0x0000000c070075a7 */ /* 0x0000a2000800017f */
[----:B------:R0:W5:Y:S04]  /*13b80*/  LD.E R0, desc[UR36][R2.64] ;  /* 0x0000002402007980 */ /* 0x000168000c101900 */
[----:B------:R0:W5:Y:S01]  /*13b90*/  LD.E R6, desc[UR36][R2.64+0x4] ;  /* 0x0000042402067980 */ /* 0x000162000c101900 */
[----:B------:R-:W-:Y:S04]  /*13ba0*/  BSSY B0, `(.L_x_11314) ;  /* 0x0000003000007945 */ /* 0x000fe80003800000 */
[----:B------:R-:W-:Y:S05]  /*13bb0*/  @!P1 BRA `(.L_x_11315) ;  /* 0x0000000000049947 */ /* 0x000fea0003800000 */
[----:B------:R-:W-:Y:S01]  /*13bc0*/  BPT.TRAP 0x1 ;  /* 0x000000040000795c */ /* 0x000fe20000300000 */
.L_x_11315:
[----:B------:R-:W-:Y:S05]  /*13bd0*/  BSYNC B0 ;  /* 0x0000000000007941 */ /* 0x000fea0003800000 */
.L_x_11314:
[----:B------:R-:W-:Y:S04]  /*13be0*/  BSSY B0, `(.L_x_11316) ;  /* 0x0000006000007945 */ /* 0x000fe80003800000 */
[----:B--2---:R-:W-:Y:S05]  /*13bf0*/  @P0 BRA `(.L_x_11317) ;  /* 0x0000000000100947 */ /* 0x004fea0003800000 */
[----:B-----5:R-:W-:Y:S01]  /*13c00*/  IMAD R0, R0, 0x8, R8 ;  /* 0x0000000800007824 */ /* 0x020fe200078e0208 */
[----:B0-----:R-:W-:-:S04]  /*13c10*/  SHF.L.U32 R7, R6, 0x1f, RZ ;  /* 0x0000001f06077819 */ /* 0x001fc800000006ff */
[----:B------:R-:W0:Y:S02]  /*13c20*/  SYNCS.PHASECHK.TRANS64.TRYWAIT P0, [R0+URZ], R7 ;  /* 0x00000007000075a7 */ /* 0x000e24000800017f */
[----:B0-----:R-:W-:Y:S05]  /*13c30*/  @!P0 BRA `(.L_x_11318) ;  /* 0x0000013c00ec8947 */ /* 0x001fea0003800000 */
.L_x_11317:
[----:B------:R-:W-:Y:S05]  /*13c40*/  BSYNC B0 ;  /* 0x0000000000007941 */ /* 0x000fea0003800000 */
.L_x_11316:
[----:B0-----:R-:W2:Y:S04]  /*13c50*/  LD.E R7, desc[UR36][R2.64] ;  /* 0x0000002402077980 */ /* 0x001ea8000c101900 */
[----:B------:R-:W2:Y:S01]  /*13c60*/  LDL.64 R12, [R1+0x80] ;  /* 0x00008000010c7983 */ /* 0x000ea20000100a00 */
[----:B------:R-:W-:Y:S05]  /*13c70*/  WARPSYNC.ALL ;  /* 0x0000000000007948 */ /* 0x000fea0003800000 */
[----:B------:R-:W3:Y:S04]  /*13c80*/  LDL.64 R20, [R1+0x78] ;  /* 0x0000780001147983 */ /* 0x000ee80000100a00 */
[----:B------:R-:W4:Y:S04]  /*13c90*/  LDL.64 R8, [R1+0x78] ;  /* 0x0000780001087983 */ /* 0x000f280000100a00 */
[----:B------:R-:W4:Y:S01]  /*13ca0*/  LDL.64 R14, [R1+0x78] ;  /* 0x00007800010e7983 */ /* 0x000f220000100a00 */
[----:B--2--5:R-:W-:-:S02]  /*13cb0*/  IMAD R6, R7, 0x300, R12 ;  /* 0x0000030007067824 */ /* 0x024fc400078e020c */
[----:B------:R-:W-:Y:S01]  /*13cc0*/  IMAD.MOV.U32 R7, RZ, RZ, R13 ;  /* 0x000000ffff077224 */ /* 0x000fe200078e000d */
[----:B------:R-:W2:Y:S01]  /*13cd0*/  LDL.64 R18, [R1+0x78] ;  /* 0x0000780001127983 */ /* 0x000ea20000100a00 */
[----:B------:R-:W-:Y:S01]  /*13ce0*/  WARPGROUP.ARRIVE ;  /* 0x00000000000079c5 */ /* 0x000fe20000000000 */
[C---:B------:R-:W-:Y:S01]  /*13cf0*/  R2UR UR6, R6.reuse ;  /* 0x00000000060672ca */ /* 0x040fe200000e0000 */
[----:B------:R-:W-:Y:S01]  /*13d00*/  IMAD.MOV.U32 R0, RZ, RZ, 0x1 ;  /* 0x00000001ff007424 */ /* 0x000fe200078e00ff */
[----:B------:R-:W-:Y:S01]  /*13d10*/  R2UR UR7, R7 ;  /* 0x00000000070772ca */ /* 0x000fe200000e0000 */
[----:B------:R0:W-:Y:S04]  /*13d20*/  STL [R1+0x60], RZ ;  /* 0x000060ff01007387 */ /* 0x0001e80000100800 */
[----:B------:R0:W-:Y:S04]  /*13d30*/  STL [R1+0x60], R0 ;  /* 0x0000600001007387 */ /* 0x0001e80000100800 */
[----:B------:R0:W-:Y:S04]  /*13d40*/  STL [R1+0x60], R0 ;  /* 0x0000600001007387 */ /* 0x0001e80000100800 */
[----:B------:R0:W-:Y:S04]  /*13d50*/  STL [R1+0x60], R0 ;  /* 0x0000600001007387 */ /* 0x0001e80000100800 */
[----:B------:R0:W-:Y:S01]  /*13d60*/  STL [R1+0x60], R0 ;  /* 0x0000600001007387 */ /* 0x0001e20000100800 */
[----:B------:R-:W-:Y:S01]  /*13d70*/  VIADD R12, R6, 0x2 ;  /* 0x00000002060c7836 */ /* 0x000fe20000000000 */
[----:B---3--:R-:W-:-:S02]  /*13d80*/  R2UR UR4, R20 ;  /* 0x00000000140472ca */ /* 0x008fc400000e0000 */
[----:B------:R-:W-:-:S13]  /*13d90*/  R2UR UR5, R21 ;  /* 0x00000000150572ca */ /* 0x000fda00000e0000 */
[----:B------:R-:W-:Y:S01]  /*13da0*/  HGMMA.64x96x16.F32.BF16 R24, gdesc[UR4], RZ, !UPT, gsb0 ;  /* 0x01600000041879f0 */ /* 0x000fe2000c0018ff */
[----:B----4-:R-:W-:Y:S01]  /*13db0*/  VIADD R8, R8, 0x2 ;  /* 0x0000000208087836 */ /* 0x010fe20000000000 */
[----:B------:R-:W-:Y:S02]  /*13dc0*/  R2UR UR6, R12 ;  /* 0x000000000c0672ca */ /* 0x000fe400000e0000 */
[----:B------:R-:W-:Y:S02]  /*13dd0*/  R2UR UR7, R13 ;  /* 0x000000000d0772ca */ /* 0x000fe400000e0000 */
[----:B------:R-:W-:Y:S02]  /*13de0*/  R2UR UR4, R8 ;  /* 0x00000000080472ca */ /* 0x000fe400000e0000 */
[----:B------:R-:W-:Y:S01]  /*13df0*/  R2UR UR5, R9 ;  /* 0x00000000090572ca */ /* 0x000fe200000e0000 */
[----:B------:R-:W-:Y:S02]  /*13e00*/  WARPGROUP.DEPBAR.LE gsb0, 0x0 ;  /* 0x00008000000079c5 */ /* 0x000fe40000010000 */
[----:B------:R-:W3:Y:S04]  /*13e10*/  LD.E R20, desc[UR36][R4.64] ;  /* 0x0000002404147980 */ /* 0x000ee8000c101900 */
[----:B------:R0:W5:Y:S04]  /*13e20*/  LD.E R7, desc[UR36][R2.64] ;  /* 0x0000002402077980 */ /* 0x000168000c101900 */
[----:B------:R0:W5:Y:S01]  /*13e30*/  LD.E R11, desc[UR36][R2.64+0x4] ;  /* 0x00000424020b7980 */ /* 0x000162000c101900 */
[----:B------:R-:W-:Y:S01]  /*13e40*/  WARPGROUP.ARRIVE ;  /* 0x00000000000079c5 */ /* 0x000fe20000000000 */
[----:B------:R-:W-:Y:S01]  /*13e50*/  VIADD R14, R14, 0x4 ;  /* 0x000000040e0e7836 */ /* 0x000fe20000000000 */
[----:B------:R-:W-:Y:S01]  /*13e60*/  BSSY B0, `(.L_x_11319) ;  /* 0x000001a000007945 */ /* 0x000fe20003800000 */
[----:B------:R-:W-:-:S02]  /*13e70*/  VIADD R8, R6, 0x4 ;  /* 0x0000000406087836 */ /* 0x000fc40000000000 */
[--C-:B------:R-:W-:Y:S01]  /*13e80*/  IMAD.MOV.U32 R9, RZ, RZ, R13.reuse ;  /* 0x000000ffff097224 */ /* 0x100fe200078e000d */
[----:B------:R-:W-:Y:S01]  /*13e90*/  HGMMA.64x96x16.F32.BF16 R24, gdesc[UR4], R24, gsb0 ;  /* 0x01600000041879f0 */ /* 0x000fe20008001818 */
[----:B------:R-:W-:Y:S01]  /*13ea0*/  R2UR UR4, R14 ;  /* 0x000000000e0472ca */ /* 0x000fe200000e0000 */
[----:B--2---:R-:W-:Y:S01]  /*13eb0*/  VIADD R18, R18, 0x6 ;  /* 0x0000000612127836 */ /* 0x004fe20000000000 */
[----:B------:R-:W-:Y:S01]  /*13ec0*/  R2UR UR6, R8 ;  /* 0x00000000080672ca */ /* 0x000fe200000e0000 */
[----:B------:R-:W-:Y:S01]  /*13ed0*/  VIADD R8, R6, 0x6 ;  /* 0x0000000606087836 */ /* 0x000fe20000000000 */
[----:B------:R-:W-:Y:S01]  /*13ee0*/  R2UR UR7, R9 ;  /* 0x00000000090772ca */ /* 0x000fe200000e0000 */
[----:B------:R-:W-:Y:S01]  /*13ef0*/  IMAD.MOV.U32 R9, RZ, RZ, R13 ;  /* 0x000000ffff097224 */ /* 0x000fe200078e000d */
[----:B------:R-:W-:Y:S01]  /*13f00*/  R2UR UR5, R15 ;  /* 0x000000000f0572ca */ /* 0x000fe200000e0000 */
[----:B------:R-:W-:Y:S02]  /*13f10*/  WARPGROUP.DEPBAR.LE gsb0, 0x0 ;  /* 0x00008000000079c5 */ /* 0x000fe40000010000 */
[----:B------:R-:W-:-:S10]  /*13f20*/  WARPGROUP.ARRIVE ;  /* 0x00000000000079c5 */ /* 0x000fd40000000000 */
        /* <DEDUP_REMOVED lines=8> */
[----:B---3--:R-:W-:-:S04]  /*13fb0*/  LOP3.LUT R20, R20, 0x1, RZ, 0xfc, !PT ;  /* 0x0000000114147812 */ /* 0x008fc800078efcff */
[----:B------:R-:W-:Y:S01]  /*13fc0*/  ISETP.NE.AND P0, PT, R20, 0x3, PT ;  /* 0x000000031400780c */ /* 0x000fe20003f05270 */
[----:B------:R-:W-:-:S12]  /*13fd0*/  WARPGROUP.DEPBAR.LE gsb0, 0x0 ;  /* 0x00008000000079c5 */ /* 0x000fd80000010000 */
[----:B0-----:R-:W-:Y:S05]  /*13fe0*/  @!P0 BRA `(.L_x_11320) ;  /* 0x0000000000048947 */ /* 0x001fea0003800000 */
[----:B------:R-:W-:Y:S01]  /*13ff0*/  BPT.TRAP 0x1 ;  /* 0x000000040000795c */ /* 0x000fe20000300000 */
.L_x_11320:
[----:B------:R-:W-:Y:S05]  /*14000*/  BSYNC B0 ;  /* 0x0000000000007941 */ /* 0x000fea0003800000 */
.L_x_11319:
[----:B------:R-:W2:Y:S01]  /*14010*/  LD.E.64 R8, desc[UR36][R4.64+0x18] ;  /* 0x0000182404087980 */ /* 0x000ea2000c101b00 */
[----:B-----5:R-:W-:Y:S02]  /*14020*/  SHF.L.U32 R12, R11, 0x1f, RZ ;  /* 0x0000001f0b0c7819 */ /* 0x020fe400000006ff */
[----:B--2---:R-:W-:-:S05]  /*14030*/  MOV R8, R8 ;  /* 0x0000000800087202 */ /* 0x004fca0000000f00 */
[----:B------:R-:W-:-:S04]  /*14040*/  IMAD R7, R7, 0x8, R8 ;  /* 0x0000000807077824 */ /* 0x000fc800078e0208 */
[----:B------:R0:W2:Y:S01]  /*14050*/  SYNCS.PHASECHK.TRANS64.TRYWAIT P0, [R7+URZ], R12 ;  /* 0x0000000c070075a7 */ /* 0x0000a2000800017f */
[----:B------:R-:W3:Y:S04]  /*14060*/  LD.E R9, desc[UR36][R4.64] ;  /* 0x0000002404097980 */ /* 0x000ee8000c101900 */
[----:B------:R0:W5:Y:S04]  /*14070*/  LD.E R6, desc[UR36][R2.64] ;  /* 0x0000002402067980 */ /* 0x000168000c101900 */
[----:B------:R0:W5:Y:S01]  /*14080*/  LD.E R8, desc[UR36][R2.64+0x4] ;  /* 0x0000042402087980 */ /* 0x000162000c101900 */
[----:B------:R-:W-:Y:S01]  /*14090*/  BSSY B0, `(.L_x_11321) ;  /* 0x0000005000007945 */ /* 0x000fe20003800000 */
[----:B---3--:R-:W-:-:S04]  /*140a0*/  LOP3.LUT R9, R9, 0x1, RZ, 0xfc, !PT ;  /* 0x0000000109097812 */ /* 0x008fc800078efcff */
[----:B------:R-:W-:-:S13]  /*140b0*/  ISETP.NE.AND P1, PT, R9, 0x3, PT ;  /* 0x000000030900780c */ /* 0x000fda0003f25270 */
[----:B0-2---:R-:W-:Y:S05]  /*140c0*/  @!P1 BRA `(.L_x_11322) ;  /* 0x0000000000049947 */ /* 0x005fea0003800000 */
[----:B------:R-:W-:Y:S01]  /*140d0*/  BPT.TRAP 0x1 ;  /* 0x000000040000795c */ /* 0x000fe20000300000 */
.L_x_11322:
[----:B------:R-:W-:Y:S05]  /*140e0*/  BSYNC B0 ;  /* 0x0000000000007941 */ /* 0x000fea0003800000 */
.L_x_11321:
[----:B------:R-:W-:Y:S04]  /*140f0*/  BSSY B0, `(.L_x_11323) ;  /* 0x0000008000007945 */ /* 0x000fe80003800000 */
[----:B------:R-:W-:Y:S05]  /*14100*/  @P0 BRA `(.L_x_11324) ;  /* 0x0000000000180947 */ /* 0x000fea0003800000 */
[----:B------:R-:W2:Y:S01]  /*14110*/  LD.E.64 R4, desc[UR36][R4.64+0x18] ;  /* 0x0000182404047980 */ /* 0x000ea2000c101b00 */
[----:B-----5:R-:W-:Y:S02]  /*14120*/  SHF.L.U32 R8, R8, 0x1f, RZ ;  /* 0x0000001f08087819 */ /* 0x020fe400000006ff */
[----:B--2---:R-:W-:-:S05]  /*14130*/  MOV R7, R4 ;  /* 0x0000000400077202 */ /* 0x004fca0000000f00 */
[----:B------:R-:W-:-:S04]  /*14140*/  IMAD R7, R6, 0x8, R7 ;  /* 0x0000000806077824 */ /* 0x000fc800078e0207 */
[----:B------:R-:W0:Y:S02]  /*14150*/  SYNCS.PHASECHK.TRANS64.TRYWAIT P0, [R7+URZ], R8 ;  /* 0x00000008070075a7 */ /* 0x000e24000800017f */
[----:B0-----:R-:W-:Y:S05]  /*14160*/  @!P0 BRA `(.L_x_11325) ;  /* 0x0000013800b48947 */ /* 0x001fea0003800000 */
.L_x_11324:
[----:B------:R-:W-:Y:S05]  /*14170*/  BSYNC B0 ;  /* 0x0000000000007941 */ /* 0x000fea0003800000 */
.L_x_11323:
[----:B0-----:R-:W2:Y:S04]  /*14180*/  LDL R7, [R1+0x70] ;  /* 0x0000700001077983 */ /* 0x001ea80000100800 */
[----:B------:R-:W3:Y:S04]  /*14190*/  LD.E R11, desc[UR36][R2.64] ;  /* 0x00000024020b7980 */ /* 0x000ee8000c101900 */
[----:B------:R-:W3:Y:S04]  /*141a0*/  LDL.64 R20, [R1+0xf8] ;  /* 0x0000f80001147983 */ /* 0x000ee80000100a00 */
[----:B------:R-:W4:Y:S04]  /*141b0*/  LDL.64 R4, [R1+0xf0] ;  /* 0x0000f00001047983 */ /* 0x000f280000100a00 */
[----:B-----5:R-:W4:Y:S04]  /*141c0*/  LDL.64 R8, [R1+0xf0] ;  /* 0x0000f00001087983 */ /* 0x020f280000100a00 */
[----:B------:R-:W4:Y:S04]  /*141d0*/  LDL.64 R12, [R1+0xf0] ;  /* 0x0000f000010c7983 */ /* 0x000f280000100a00 */
[----:B------:R-:W4:Y:S01]  /*141e0*/  LDL.64 R14, [R1+0xf0] ;  /* 0x0000f000010e7983 */ /* 0x000f220000100a00 */
[----:B------:R-:W-:Y:S05]  /*141f0*/  WARPSYNC.ALL ;  /* 0x0000000000007948 */ /* 0x000fea0003800000 */
[----:B------:R-:W-:Y:S01]  /*14200*/  WARPGROUP.ARRIVE ;  /* 0x00000000000079c5 */ /* 0x000fe20000000000 */
[----:B------:R-:W4:Y:S01]  /*14210*/  LDL.64 R18, [R1+0xf0] ;  /* 0x0000f00001127983 */ /* 0x000f220000100a00 */
[----:B--2---:R-:W-:Y:S01]  /*14220*/  ISETP.NE.U32.AND P0, PT, R7, RZ, PT ;  /* 0x000000ff0700720c */ /* 0x004fe20003f05070 */
[----:B---3--:R-:W-:-:S02]  /*14230*/  IMAD R6, R11, 0xc00, R20 ;  /* 0x00000c000b067824 */ /* 0x008fc400078e0214 */
[----:B------:R-:W-:Y:S01]  /*14240*/  IMAD.MOV.U32 R7, RZ, RZ, R21 ;  /* 0x000000ffff077224 */ /* 0x000fe200078e0015 */
[----:B----4-:R-:W-:Y:S02]  /*14250*/  R2UR UR4, R4 ;  /* 0x00000000040472ca */ /* 0x010fe400000e0000 */
[----:B------:R-:W-:Y:S02]  /*14260*/  R2UR UR6, R6 ;  /* 0x00000000060672ca */ /* 0x000fe400000e0000 */
[----:B------:R-:W-:Y:S02]  /*14270*/  R2UR UR7, R7 ;  /* 0x00000000070772ca */ /* 0x000fe400000e0000 */
[----:B------:R-:W-:-:S03]  /*14280*/  R2UR UR5, R5 ;  /* 0x00000000050572ca */ /* 0x000fc600000e0000 */
[----:B------:R-:W-:Y:S01]  /*14290*/  VOTEU.ANY UP0, P0 ;  /* 0x00000000003f7886 */ /* 0x000fe20000000100 */
[----:B------:R-:W-:Y:S01]  /*142a0*/  VIADD R8, R8, 0x2 ;  /* 0x0000000208087836 */ /* 0x000fe20000000000 */
[----:B------:R0:W-:Y:S01]  /*142b0*/  STL [R1+0x70], R0 ;  /* 0x0000700001007387 */ /* 0x0001e20000100800 */
[----:B------:R-:W-:Y:S02]  /*142c0*/  VIADD R4, R6, 0x2 ;  /* 0x0000000206047836 */ /* 0x000fe40000000000 */
[----:B------:R-:W-:Y:S01]  /*142d0*/  VIADD R12, R12, 0x4 ;  /* 0x000000040c0c7836 */ /* 0x000fe20000000000 */
[----:B------:R0:W5:Y:S04]  /*142e0*/  LDL R7, [R1+0xc] ;  /* 0x00000c0001077983 */ /* 0x0001680000100800 */
[----:B------:R-:W-:Y:S01]  /*142f0*/  HGMMA.64x96x16.F32.BF16 R24, gdesc[UR4], R24, UP0, gsb0 ;  /* 0x01600000041879f0 */ /* 0x000fe2000b801818 */
[----:B------:R-:W-:Y:S01]  /*14300*/  IMAD.MOV.U32 R5, RZ, RZ, R21 ;  /* 0x000000ffff057224 */ /* 0x000fe200078e0015 */
[----:B------:R-:W-:-:S02]  /*14310*/  R2UR UR6, R4 ;  /* 0x00000000040672ca */ /* 0x000fc400000e0000 */
[----:B------:R-:W-:Y:S02]  /*14320*/  R2UR UR4, R8 ;  /* 0x00000000080472ca */ /* 0x000fe400000e0000 */
[----:B------:R-:W-:Y:S02]  /*14330*/  R2UR UR7, R5 ;  /* 0x00000000050772ca */ /* 0x000fe400000e0000 */
[----:B------:R-:W-:Y:S02]  /*14340*/  R2UR UR5, R9 ;  /* 0x00000000090572ca */ /* 0x000fe400000e0000 */
[----:B------:R-:W2:Y:S01]  /*14350*/  LDL.64 R8, [R1+0xf0] ;  /* 0x0000f00001087983 */ /* 0x000ea20000100a00 */
[----:B------:R-:W-:Y:S02]  /*14360*/  VIADD R4, R6, 0x4 ;  /* 0x0000000406047836 */ /* 0x000fe40000000000 */
[----:B------:R-:W-:Y:S01]  /*14370*/  IMAD.MOV.U32 R5, RZ, RZ, R21 ;  /* 0x000000ffff057224 */ /* 0x000fe200078e0015 */
[----:B------:R-:W-:-:S02]  /*14380*/  WARPGROUP.DEPBAR.LE gsb0, 0x0 ;  /* 0x00008000000079c5 */ /* 0x000fc40000010000 */
[----:B------:R-:W-:-:S06]  /*14390*/  WARPGROUP.ARRIVE ;  /* 0x00000000000079c5 */ /* 0x000fcc0000000000 */
[----:B------:R-:W-:Y:S01]  /*143a0*/  HGMMA.64x96x16.F32.BF16 R24, gdesc[UR4], R24, gsb0 ;  /* 0x01600000041879f0 */ /* 0x000fe20008001818 */
[----:B------:R-:W-:Y:S02]  /*143b0*/  R2UR UR6, R4 ;  /* 0x00000000040672ca */ /* 0x000fe400000e0000 */
[----:B------:R-:W-:Y:S02]  /*143c0*/  R2UR UR7, R5 ;  /* 0x00000000050772ca */ /* 0x000fe400000e0000 */
[----:B------:R-:W-:Y:S02]  /*143d0*/  R2UR UR4, R12 ;  /* 0x000000000c0472ca */ /* 0x000fe400000e0000 */
[----:B------:R-:W-:Y:S02]  /*143e0*/  R2UR UR5, R13 ;  /* 0x000000000d0572ca */ /* 0x000fe400000e0000 */
[----:B------:R-:W3:Y:S01]  /*143f0*/  LDL.64 R12, [R1+0xf0] ;  /* 0x0000f000010c7983 */ /* 0x000ee20000100a00 */
[----:B------:R-:W-:-:S02]  /*14400*/  VIADD R14, R14, 0x6 ;  /* 0x000000060e0e7836 */ /* 0x000fc40000000000 */
[----:B------:R-:W-:Y:S02]  /*14410*/  VIADD R4, R6, 0x6 ;  /* 0x0000000606047836 */ /* 0x000fe40000000000 */
[----:B------:R-:W-:Y:S01]  /*14420*/  IMAD.MOV.U32 R5, RZ, RZ, R21 ;  /* 0x000000ffff057224 */ /* 0x000fe200078e0015 */
[----:B------:R-:W-:Y:S02]  /*14430*/  WARPGROUP.DEPBAR.LE gsb0, 0x0 ;  /* 0x00008000000079c5 */ /* 0x000fe40000010000 */
[----:B------:R-:W-:-:S06]  /*14440*/  WARPGROUP.ARRIVE ;  /* 0x00000000000079c5 */ /* 0x000fcc0000000000 */
[----:B------:R-:W-:Y:S01]  /*14450*/  HGMMA.64x96x16.F32.BF16 R24, gdesc[UR4], R24, gsb0 ;  /* 0x01600000041879f0 */ /* 0x000fe20008001818 */
[----:B------:R-:W-:Y:S02]  /*14460*/  R2UR UR6, R4 ;  /* 0x00000000040672ca */ /* 0x000fe400000e0000 */
[----:B------:R-:W-:Y:S02]  /*14470*/  R2UR UR7, R5 ;  /* 0x00000000050772ca */ /* 0x000fe400000e0000 */
[----:B------:R-:W-:Y:S02]  /*14480*/  R2UR UR4, R14 ;  /* 0x000000000e0472ca */ /* 0x000fe400000e0000 */
[----:B------:R-:W-:Y:S02]  /*14490*/  R2UR UR5, R15 ;  /* 0x000000000f0572ca */ /* 0x000fe400000e0000 */
[----:B------:R-:W4:Y:S01]  /*144a0*/  LDL.64 R14, [R1+0xf0] ;  /* 0x0000f000010e7983 */ /* 0x000f220000100a00 */
        /* <DEDUP_REMOVED lines=11> */
[----:B--2---:R-:W-:-:S02]  /*14560*/  VIADD R8, R8, 0x402 ;  /* 0x0000040208087836 */ /* 0x004fc40000000000 */
        /* <DEDUP_REMOVED lines=9> */
[----:B------:R-:W2:Y:S01]  /*14600*/  LDL.64 R8, [R1+0xf0] ;  /* 0x0000f00001087983 */ /* 0x000ea20000100a00 */
[----:B---3--:R-:W-:-:S02]  /*14610*/  VIADD R12, R12, 0x404 ;  /* 0x000004040c0c7836 */ /* 0x008fc40000000000 */
        /* <DEDUP_REMOVED lines=9> */
[----:B------:R-:W3:Y:S01]  /*146b0*/  LDL.64 R12, [R1+0xf0] ;  /* 0x0000f000010c7983 */ /* 0x000ee20000100a00 */
[----:B----4-:R-:W-:-:S02]  /*146c0*/  VIADD R14, R14, 0x406 ;  /* 0x000004060e0e7836 */ /* 0x010fc40000000000 */
        /* <DEDUP_REMOVED lines=64> */
[----:B--2---:R-:W-:Y:S02]  /*14ad0*/  VIADD R8, R8, 0xc02 ;  /* 0x00000c0208087836 */ /* 0x004fe40000000000 */
[----:B------:R-:W-:-:S02]  /*14ae0*/  VIADD R4, R6, 0x902 ;  /* 0x0000090206047836 */ /* 0x000fc40000000000 */
[----:B------:R-:W-:Y:S01]  /*14af0*/  IMAD.MOV.U32 R5, RZ, RZ, R21 ;  /* 0x000000ffff057224 */ /* 0x000fe200078e0015 */
[----:B------:R-:W-:Y:S02]  /*14b00*/  WARPGROUP.DEPBAR.LE gsb0, 0x0 ;  /* 0x00008000000079c5 */ /* 0x000fe40000010000 */
[----:B------:R-:W-:-:S06]  /*14b10*/  WARPGROUP.ARRIVE ;  /* 0x00000000000079c5 */ /* 0x000fcc0000000000 */
[----:B------:R-:W-:Y:S01]  /*14b20*/  HGMMA.64x96x16.F32.BF16 R24, gdesc[UR4], R24, gsb0 ;  /* 0x01600000041879f0 */ /* 0x000fe20008001818 */
[----:B------:R-:W-:Y:S02]  /*14b30*/  R2UR UR6, R4 ;  /* 0x00000000040672ca */ /* 0x000fe400000e0000 */
[----:B------:R-:W-:Y:S02]  /*14b40*/  R2UR UR7, R5 ;  /* 0x00000000050772ca */ /* 0x000fe400000e0000 */
[----:B------:R-:W-:Y:S01]  /*14b50*/  R2UR UR4, R8 ;  /* 0x00000000080472ca */ /* 0x000fe200000e0000 */
[----:B---3--:R-:W-:Y:S01]  /*14b60*/  VIADD R12, R12, 0xc04 ;  /* 0x00000c040c0c7836 */ /* 0x008fe20000000000 */
[----:B------:R-:W-:Y:S01]  /*14b70*/  R2UR UR5, R9 ;  /* 0x00000000090572ca */ /* 0x000fe200000e0000 */
[----:B------:R-:W-:Y:S01]  /*14b80*/  VIADD R20, R6, 0x904 ;  /* 0x0000090406147836 */ /* 0x000fe20000000000 */
[----:B------:R-:W2:Y:S01]  /*14b90*/  LDL R5, [R1] ;  /* 0x0000000001057983 */ /* 0x000ea20000100800 */
[----:B------:R-:W-:-:S02]  /*14ba0*/  WARPGROUP.DEPBAR.LE gsb0, 0x0 ;  /* 0x00008000000079c5 */ /* 0x000fc40000010000 */
[----:B------:R-:W-:-:S08]  /*14bb0*/  WARPGROUP.ARRIVE ;  /* 0x00000000000079c5 */ /* 0x000fd00000000000 */
[----:B------:R-:W-:Y:S01]  /*14bc0*/  HGMMA.64x96x16.F32.BF16 R24, gdesc[UR4], R24, gsb0 ;  /* 0x01600000041879f0 */ /* 0x000fe20008001818 */
[----:B------:R-:W-:Y:S02]  /*14bd0*/  R2UR UR6, R20 ;  /* 0x00000000140672ca */ /* 0x000fe400000e0000 */
[----:B------:R-:W-:Y:S02]  /*14be0*/  R2UR UR7, R21 ;  /* 0x00000000150772ca */ /* 0x000fe400000e0000 */
[----:B------:R-:W-:Y:S02]  /*14bf0*/  R2UR UR4, R12 ;  /* 0x000000000c0472ca */ /* 0x000fe400000e0000 */
[----:B------:R-:W-:Y:S01]  /*14c00*/  R2UR UR5, R13 ;  /* 0x000000000d0572ca */ /* 0x000fe200000e0000 */
[----:B----4-:R-:W-:Y:S02]  /*14c10*/  VIADD R14, R14, 0xc06 ;  /* 0x00000c060e0e7836 */ /* 0x010fe40000000000 */
        /* <DEDUP_REMOVED lines=26> */
[----:B------:R-:W-:-:S02]  /*14dc0*/  WARPGROUP.DEPBAR.LE gsb0, 0x0 ;  /* 0x00008000000079c5 */ /* 0x000fc40000010000 */
[----:B------:R0:W-:Y:S06]  /*14dd0*/  BAR.ARV R205, 0x100 ;  /* 0x000400cd0000751d */ /* 0x0001ec0000002000 */
[----:B------:R0:W5:Y:S01]  /*14de0*/  LD.E R4, desc[UR36][R2.64] ;  /* 0x0000002402047980 */ /* 0x000162000c101900 */
[----:B--2---:R-:W-:-:S04]  /*14df0*/  LOP3.LUT R5, R5, 0x1, RZ, 0xfc, !PT ;  /* 0x0000000105057812 */ /* 0x004fc800078efcff */
[----:B------:R-:W-:Y:S01]  /*14e00*/  ISETP.NE.AND P0, PT, R5, 0x3, PT ;  /* 0x000000030500780c */ /* 0x000fe20003f05270 */
[----:B------:R-:W-:-:S12]  /*14e10*/  BSSY B0, `(.L_x_11326) ;  /* 0x0000003000007945 */ /* 0x000fd80003800000 */
[----:B0-----:R-:W-:Y:S05]  /*14e20*/  @!P0 BRA `(.L_x_11327) ;  /* 0x0000000000048947 */ /* 0x001fea0003800000 */
[----:B------:R-:W-:Y:S01]  /*14e30*/  BPT.TRAP 0x1 ;  /* 0x000000040000795c */ /* 0x000fe20000300000 */
.L_x_11327:
[----:B------:R-:W-:Y:S05]  /*14e40*/  BSYNC B0 ;  /* 0x0000000000007941 */ /* 0x000fea0003800000 */
.L_x_11326:
[----:B------:R-:W2:Y:S02]  /*14e50*/  LDL.64 R8, [R1+0x20] ;  /* 0x0000200001087983 */ /* 0x000ea40000100a00 */
[----:B--2---:R-:W-:-:S05]  /*14e60*/  MOV R5, R8 ;  /* 0x0000000800057202 */ /* 0x004fca0000000f00 */
[----:B-----5:R-:W-:-:S05]  /*14e70*/  IMAD R4, R4, 0x8, R5 ;  /* 0x0000000804047824 */ /* 0x020fca00078e0205 */
[----:B------:R-:W-:-:S04]  /*14e80*/  PRMT R4, R7, 0x654, R4 ;  /* 0x0000065407047816 */ /* 0x000fc80000000004 */
[----:B------:R0:W-:Y:S01]  /*14e90*/  SYNCS.ARRIVE.TRANS64.RED.A1T0 RZ, [R4+URZ], RZ ;  /* 0x000000ff04ff79a7 */ /* 0x0001e2000810043f */
[----:B------:R-:W2:Y:S04]  /*14ea0*/  LD.E.64 R12, desc[UR36][R16.64+0x150] ;  /* 0x00015024100c7980 */ /* 0x000ea8000c101b00 */
        /* <DEDUP_REMOVED lines=14> */
[----:B------:R-:W-:Y:S01]  /*14f90*/  BSSY B0, `(.L_x_11328) ;  /* 0x00000a6000007945 */ /* 0x000fe20003800000 */
[-C--:B--2---:R-:W-:Y:S01]  /*14fa0*/  FMUL.FTZ R21, R31, R11.reuse ;  /* 0x0000000b1f157220 */ /* 0x084fe20000410000 */
[-C--:B------:R-:W-:Y:S01]  /*14fb0*/  FMUL.FTZ R13, R27, R11.reuse ;  /* 0x0000000b1b0d7220 */ /* 0x080fe20000410000 */
[----:B------:R-:W-:Y:S01]  /*14fc0*/  SHF.R.S32.HI R31, RZ, 0x1f, R14 ;  /* 0x0000001fff1f7819 */ /* 0x000fe2000001140e */
[-C--:B------:R-:W-:Y:S01]  /*14fd0*/  FMUL.FTZ R27, R38, R11.reuse ;  /* 0x0000000b261b7220 */ /* 0x080fe20000410000 */
[-C--:B------:R-:W-:Y:S01]  /*14fe0*/  FMUL.FTZ R38, R40, R11.reuse ;  /* 0x0000000b28267220 */ /* 0x080fe20000410000 */
[-C--:B------:R-:W-:Y:S01]  /*14ff0*/  FMUL.FTZ R72, R25, R11.reuse ;  /* 0x0000000b19487220 */ /* 0x080fe20000410000 */
[-C--:B------:R-:W-:Y:S01]  /*15000*/  FMUL.FTZ R40, R41, R11.reuse ;  /* 0x0000000b29287220 */ /* 0x080fe20000410000 */
[-C--:B------:R-:W-:Y:S01]  /*15010*/  FMUL.FTZ R25, R34, R11.reuse ;  /* 0x0000000b22197220 */ /* 0x080fe20000410000 */
[----:B------:R-:W-:Y:S01]  /*15020*/  LEA.HI R41, R31, R14, RZ, 0x7 ;  /* 0x0000000e1f297211 */ /* 0x000fe200078f38ff */
[-C--:B------:R-:W-:Y:S01]  /*15030*/  FMUL.FTZ R34, R36, R11.reuse ;  /* 0x0000000b24227220 */ /* 0x080fe20000410000 */
[-C--:B------:R-:W-:Y:S01]  /*15040*/  FMUL.FTZ R36, R37, R11.reuse ;  /* 0x0000000b25247220 */ /* 0x080fe20000410000 */
[-C--:B------:R-:W-:Y:S01]  /*15050*/  FMUL.FTZ R37, R43, R11.reuse ;  /* 0x0000000b2b257220 */ /* 0x080fe20000410000 */
[----:B------:R-:W-:Y:S01]  /*15060*/  LOP3.LUT R43, R41, 0xffffff80, RZ, 0xc0, !PT ;  /* 0xffffff80292b7812 */ /* 0x000fe200078ec0ff */
[-C--:B------:R-:W-:Y:S01]  /*15070*/  FMUL.FTZ R73, R28, R11.reuse ;  /* 0x0000000b1c497220 */ /* 0x080fe20000410000 */
[----:B------:R-:W-:-:S03]  /*15080*/  FMUL.FTZ R48, R48, R11 ;  /* 0x0000000b30307220 */ /* 0x000fc60000410000 */
[----:B------:R-:W-:Y:S02]  /*15090*/  IMAD.IADD R43, R14, 0x1, -R43 ;  /* 0x000000010e2b7824 */ /* 0x000fe400078e0a2b */
[-C--:B------:R-:W-:Y:S01]  /*150a0*/  FMUL.FTZ R28, R39, R11.reuse ;  /* 0x0000000b271c7220 */ /* 0x080fe20000410000 */
[-C--:B------:R-:W-:Y:S01]  /*150b0*/  FMUL.FTZ R39, R42, R11.reuse ;  /* 0x0000000b2a277220 */ /* 0x080fe20000410000 */
[-C--:B------:R-:W-:Y:S01]  /*150c0*/  FMUL.FTZ R44, R44, R11.reuse ;  /* 0x0000000b2c2c7220 */ /* 0x080fe20000410000 */
[----:B------:R0:W2:Y:S01]  /*150d0*/  MUFU.TANH R81, R48 ;  /* 0x0000003000517308 */ /* 0x0000a20000002400 */
[----:B------:R-:W-:Y:S01]  /*150e0*/  SHF.R.S32.HI R42, RZ, 0x1f, R43 ;  /* 0x0000001fff2a7819 */ /* 0x000fe2000001142b */
[-C--:B------:R-:W-:Y:S01]  /*150f0*/  FMUL.FTZ R76, R33, R11.reuse ;  /* 0x0000000b214c7220 */ /* 0x080fe20000410000 */
[-C--:B------:R-:W-:Y:S01]  /*15100*/  FMUL.FTZ R45, R45, R11.reuse ;  /* 0x0000000b2d2d7220 */ /* 0x080fe20000410000 */
[-C--:B------:R-:W-:Y:S01]  /*15110*/  FMUL.FTZ R33, R47, R11.reuse ;  /* 0x0000000b2f217220 */ /* 0x080fe20000410000 */
[-C--:B------:R-:W-:Y:S01]  /*15120*/  FMUL.FTZ R12, R26, R11.reuse ;  /* 0x0000000b1a0c7220 */ /* 0x080fe20000410000 */
[----:B------:R-:W-:-:S02]  /*15130*/  FMUL.FTZ R47, R51, R11 ;  /* 0x0000000b332f7220 */ /* 0x000fc40000410000 */
[----:B------:R3:W1:Y:S01]  /*15140*/  MUFU.TANH R77, R44 ;  /* 0x0000002c004d7308 */ /* 0x0006620000002400 */
[----:B0-----:R-:W-:Y:S01]  /*15150*/  LEA.HI R48, R31, R14, RZ, 0x2 ;  /* 0x0000000e1f307211 */ /* 0x001fe200078f10ff */
[-C--:B------:R-:W-:Y:S01]  /*15160*/  FMUL.FTZ R26, R35, R11.reuse ;  /* 0x0000000b231a7220 */ /* 0x080fe20000410000 */
[----:B------:R-:W-:Y:S02]  /*15170*/  FMUL.FTZ R35, R46, R11 ;  /* 0x0000000b2e237220 */ /* 0x000fe40000410000 */
[----:B------:R-:W-:Y:S02]  /*15180*/  LOP3.LUT R51, R48, 0xfffffffc, RZ, 0xc0, !PT ;  /* 0xfffffffc30337812 */ /* 0x000fe400078ec0ff */
[----:B---3--:R-:W-:Y:S01]  /*15190*/  LEA.HI R44, R42, R43, RZ, 0x2 ;  /* 0x0000002b2a2c7211 */ /* 0x008fe200078f10ff */
[----:B------:R0:W3:Y:S03]  /*151a0*/  MUFU.TANH R79, R45 ;  /* 0x0000002d004f7308 */ /* 0x0000e60000002400 */
[----:B------:R-:W-:Y:S01]  /*151b0*/  SHF.R.S32.HI R46, RZ, 0x1f, R44 ;  /* 0x0000001fff2e7819 */ /* 0x000fe2000001142c */
[----:B------:R-:W-:Y:S01]  /*151c0*/  IMAD.IADD R51, R14, 0x1, -R51 ;  /* 0x000000010e337824 */ /* 0x000fe200078e0a33 */
[----:B------:R-:W-:-:S02]  /*151d0*/  SHF.R.S32.HI R14, RZ, 0x7, R41 ;  /* 0x00000007ff0e7819 */ /* 0x000fc40000011429 */
[----:B0-----:R-:W-:Y:S02]  /*151e0*/  SHF.R.S32.HI R45, RZ, 0x2, R44 ;  /* 0x00000002ff2d7819 */ /* 0x001fe4000001142c */
[----:B------:R-:W-:Y:S02]  /*151f0*/  LEA.HI R42, R42, R43, RZ, 0x5 ;  /* 0x0000002b2a2a7211 */ /* 0x000fe400078f28ff */
[----:B------:R-:W-:Y:S02]  /*15200*/  LEA.HI R46, R46, R45, RZ, 0x3 ;  /* 0x0000002d2e2e7211 */ /* 0x000fe400078f18ff */
[----:B------:R-:W-:Y:S02]  /*15210*/  LEA.HI R41, R41, R14, RZ, 0x1 ;  /* 0x0000000e29297211 */ /* 0x000fe400078f08ff */
[----:B------:R-:W-:Y:S02]  /*15220*/  LOP3.LUT R46, R46, 0xfffffff8, RZ, 0xc0, !PT ;  /* 0xfffffff82e2e7812 */ /* 0x000fe400078ec0ff */
[----:B------:R-:W-:-:S02]  /*15230*/  SHF.R.S32.HI R42, RZ, 0x5, R42 ;  /* 0x00000005ff2a7819 */ /* 0x000fc4000001142a */
[----:B------:R-:W-:Y:S01]  /*15240*/  LOP3.LUT R41, R41, 0x3fffffe, RZ, 0xc0, !PT ;  /* 0x03fffffe29297812 */ /* 0x000fe200078ec0ff */
[----:B------:R-:W-:Y:S01]  /*15250*/  IMAD.IADD R46, R45, 0x1, -R46 ;  /* 0x000000012d2e7824 */ /* 0x000fe200078e0a2e */
        /* <DEDUP_REMOVED lines=8> */
[----:B----4-:R-:W-:-:S04]  /*152e0*/  @P0 IMAD.HI.U32 R18, R41, R18, RZ ;  /* 0x0000001229120227 */ /* 0x010fc800078e00ff */
[----:B------:R-:W-:Y:S01]  /*152f0*/  FMUL.FTZ R74, R29, R11 ;  /* 0x0000000b1d4a7220 */ /* 0x000fe20000410000 */
[----:B------:R-:W-:Y:S01]  /*15300*/  @P0 SHF.R.U32.HI R41, RZ, R19, R18 ;  /* 0x00000013ff290219 */ /* 0x000fe20000011612 */
[-C--:B------:R-:W-:Y:S01]  /*15310*/  FMUL.FTZ R29, R49, R11.reuse ;  /* 0x0000000b311d7220 */ /* 0x080fe20000410000 */
[-C--:B------:R-:W-:Y:S01]  /*15320*/  FMUL.FTZ R52, R52, R11.reuse ;  /* 0x0000000b34347220 */ /* 0x080fe20000410000 */
[----:B------:R-:W-:Y:S02]  /*15330*/  LOP3.LUT R44, R44, 0x7ffffffc, RZ, 0xc0, !PT ;  /* 0x7ffffffc2c2c7812 */ /* 0x000fe400078ec0ff */
[----:B------:R-:W0:Y:S01]  /*15340*/  SHFL.IDX PT, R18, R41, RZ, 0x1c1f ;  /* 0x001c1fff29127589 */ /* 0x000e2200000e0000 */
[----:B------:R-:W-:Y:S02]  /*15350*/  IMAD.MOV.U32 R19, RZ, RZ, -0x60 ;  /* 0xffffffa0ff137424 */ /* 0x000fe400078e00ff */
        /* <DEDUP_REMOVED lines=23> */
[----:B------:R-:W-:Y:S01]  /*154d0*/  FMUL.FTZ R51, R70, R11 ;  /* 0x0000000b46337220 */ /* 0x000fe20000410000 */
[----:B------:R-:W-:-:S02]  /*154e0*/  IMAD.IADD R44, R43, 0x1, -R44 ;  /* 0x000000012b2c7824 */ /* 0x000fc400078e0a2c */
[----:B------:R-:W-:Y:S01]  /*154f0*/  FMUL.FTZ R11, R71, R11 ;  /* 0x0000000b470b7220 */ /* 0x000fe20000410000 */
[----:B------:R-:W-:Y:S01]  /*15500*/  IMAD R19, R10, R19, 0x1 ;  /* 0x000000010a137424 */ /* 0x000fe200078e0213 */
[----:B------:R2:W4:Y:S03]  /*15510*/  MUFU.TANH R54, R57 ;  /* 0x0000003900367308 */ /* 0x0005260000002400 */
[----:B------:R-:W-:Y:S01]  /*15520*/  IMAD R19, R44, -0x2, R19 ;  /* 0xfffffffe2c137824 */ /* 0x000fe200078e0213 */
[----:B------:R-:W-:-:S04]  /*15530*/  LOP3.LUT R43, RZ, R8, RZ, 0x33, !PT ;  /* 0x00000008ff2b7212 */ /* 0x000fc800078e33ff */
[----:B------:R-:W0:Y:S01]  /*15540*/  MUFU.TANH R24, R24 ;  /* 0x0000001800187308 */ /* 0x000e220000002400 */
        /* <DEDUP_REMOVED lines=61> */
.L_x_11333:
[----:B------:R-:W-:Y:S05]  /*15920*/  BSYNC B2 ;  /* 0x0000000000027941 */ /* 0x000fea0003800000 */
.L_x_11332:
[----:B------:R-:W-:Y:S01]  /*15930*/  LOP3.LUT R9, RZ, R9, RZ, 0x33, !PT ;  /* 0x00000009ff097212 */ /* 0x000fe200078e33ff */
[----:B------:R-:W-:Y:S06]  /*15940*/  BRA `(.L_x_11334) ;  /* 0x0000000000187947 */ /* 0x000fec0003800000 */
.L_x_11331:
[----:B------:R-:W-:-:S13]  /*15950*/  ISETP.NE.AND P0, PT, R6, 0x1, PT ;  /* 0x000000010600780c */ /* 0x000fda0003f05270 */
[----:B------:R-:W-:Y:S05]  /*15960*/  @!P0 BRA `(.L_x_11334) ;  /* 0x0000000000108947 */ /* 0x000fea0003800000 */
[----:B------:R-:W2:Y:S04]  /*15970*/  LDL R14, [R194+0x1c] ;  /* 0x00001c00c20e7983 */ /* 0x000ea80000100800 */
[----:B------:R-:W3:Y:S01]  /*15980*/  LDL R18, [R194+0x20] ;  /* 0x00002000c2127983 */ /* 0x000ee20000100800 */
[----:B--2---:R-:W-:-:S05]  /*15990*/  IMAD.HI.U32 R9, R9, R14, RZ ;  /* 0x0000000e09097227 */ /* 0x004fca00078e00ff */
[----:B---3--:R-:W-:-:S07]  /*159a0*/  SHF.R.U32.HI R9, RZ, R18, R9 ;  /* 0x00000012ff097219 */ /* 0x008fce0000011609 */
.L_x_11334:
[----:B------:R-:W-:Y:S05]  /*159b0*/  BSYNC B1 ;  /* 0x0000000000017941 */ /* 0x000fea0003800000 */
.L_x_11330:
[----:B------:R-:W-:-:S05]  /*159c0*/  IMAD R9, R6, R9, R19 ;  /* 0x0000000906097224 */ /* 0x000fca00078e0213 */
[----:B------:R-:W-:Y:S02]  /*159d0*/  VIMNMX R8, R8, R9, !PT ;  /* 0x0000000908087248 */ /* 0x000fe40007fe0100 */
[----:B------:R-:W-:-:S07]  /*159e0*/  VIADDMNMX R7, R9, R6, R7, PT ;  /* 0x0000000609077246 */ /* 0x000fce0003800107 */
.L_x_11329:
[----:B------:R-:W-:Y:S05]  /*159f0*/  BSYNC B0 ;  /* 0x0000000000007941 */ /* 0x000fea0003800000 */
.L_x_11328:
        /* <DEDUP_REMOVED lines=132> */
.L_x_11340:
[----:B------:R-:W-:Y:S05]  /*16240*/  BSYNC B2 ;  /* 0x0000000000027941 */ /* 0x000fea0003800000 */
.L_x_11339:
[----:B------:R-:W-:Y:S01]  /*16250*/  LOP3.LUT R5, RZ, R5, RZ, 0x33, !PT ;  /* 0x00000005ff057212 */ /* 0x000fe200078e33ff */
[----:B------:R-:W-:Y:S06]  /*16260*/  BRA `(.L_x_11341) ;  /* 0x0000000000187947 */ /* 0x000fec0003800000 */
.L_x_11338:
[----:B------:R-:W-:-:S13]  /*16270*/  ISETP.NE.AND P6, PT, R6, 0x1, PT ;  /* 0x000000010600780c */ /* 0x000fda0003fc5270 */
[----:B------:R-:W-:Y:S05]  /*16280*/  @!P6 BRA `(.L_x_11341) ;  /* 0x000000000010e947 */ /* 0x000fea0003800000 */
[----:B------:R-:W2:Y:S04]  /*16290*/  LDL R4, [R194+0x1c] ;  /* 0x00001c00c2047983 */ /* 0x000ea80000100800 */
[----:B------:R-:W3:Y:S01]  /*162a0*/  LDL R8, [R194+0x20] ;  /* 0x00002000c2087983 */ /* 0x000ee20000100800 */
[----:B--2---:R-:W-:-:S05]  /*162b0*/  IMAD.HI.U32 R5, R5, R4, RZ ;  /* 0x0000000405057227 */ /* 0x004fca00078e00ff */
[----:B---3--:R-:W-:-:S07]  /*162c0*/  SHF.R.U32.HI R5, RZ, R8, R5 ;  /* 0x00000008ff057219 */ /* 0x008fce0000011605 */
.L_x_11341:
[----:B------:R-:W-:Y:S05]  /*162d0*/  BSYNC B1 ;  /* 0x0000000000017941 */ /* 0x000fea0003800000 */
.L_x_11337:
[----:B------:R-:W-:-:S05]  /*162e0*/  IMAD R4, R6, R5, R19 ;  /* 0x0000000506047224 */ /* 0x000fca00078e0213 */
[----:B------:R-:W-:Y:S02]  /*162f0*/  VIADDMNMX R7, R4, R6, R7, PT ;  /* 0x0000000604077246 */ /* 0x000fe40003800107 */
[----:B------:R-:W-:-:S07]  /*16300*/  VIMNMX R9, R9, R4, !PT ;  /* 0x0000000409097248 */ /* 0x000fce0007fe0100 */
.L_x_11336:
[----:B------:R-:W-:Y:S05]  /*16310*/  BSYNC B0 ;  /* 0x0000000000007941 */ /* 0x000fea0003800000 */
.L_x_11335:
        /* <DEDUP_REMOVED lines=12> */
[----:B------:R-:W2:Y:S01]  /*163e0*/  LDL.64 R20, [R1+0x420] ;  /* 0x0004200001147983 */ /* 0x000ea20000100a00 */
        /* <DEDUP_REMOVED lines=52> */
[C---:B------:R-:W-:Y:S01]  /*16730*/  ISETP.GT.AND P0, PT, R9.reuse, RZ, !P6 ;  /* 0x000000ff0900720c */ /* 0x040fe20007704270 */
[----:B------:R-:W3:Y:S01]  /*16740*/  LDL R52, [R1+0x440] ;  /* 0x0004400001347983 */ /* 0x000ee20000100800 */
[----:B------:R-:W-:Y:S02]  /*16750*/  ISETP.GT.AND P1, PT, R9, 0x48, !P1 ;  /* 0x000000480900780c */ /* 0x000fe40004f24270 */
[----:B------:R-:W-:Y:S02]  /*16760*/  ISETP.LT.OR P0, PT, R7, 0x1, P0 ;  /* 0x000000010700780c */ /* 0x000fe40000701670 */
[----:B------:R-:W-:Y:S02]  /*16770*/  ISETP.GT.AND P2, PT, R9, 0x49, !P2 ;  /* 0x000000490900780c */ /* 0x000fe40005744270 */
[----:B------:R-:W-:-:S02]  /*16780*/  FSEL R53, R12, -INF , !P0 ;  /* 0xff8000000c357808 */ /* 0x000fc40004000000 */
[----:B------:R-:W-:Y:S02]  /*16790*/  ISETP.NE.AND P0, PT, R87, RZ, PT ;  /* 0x000000ff5700720c */ /* 0x000fe40003f05270 */
[C---:B------:R-:W-:Y:S02]  /*167a0*/  ISETP.GT.AND P3, PT, R9.reuse, 0x50, !P3 ;  /* 0x000000500900780c */ /* 0x040fe40005f64270 */
[C---:B------:R-:W-:Y:S02]  /*167b0*/  ISETP.GT.AND P0, PT, R9.reuse, 0x41, !P0 ;  /* 0x000000410900780c */ /* 0x040fe40004704270 */
[----:B------:R-:W-:Y:S02]  /*167c0*/  ISETP.GT.AND P4, PT, R9, 0x51, !P4 ;  /* 0x000000510900780c */ /* 0x000fe40006784270 */
[----:B--2---:R-:W-:Y:S02]  /*167d0*/  FMNMX.FTZ R4, R84, R20, !PT ;  /* 0x0000001454047209 */ /* 0x004fe40007810000 */
[----:B------:R-:W-:-:S02]  /*167e0*/  ISETP.NE.AND P6, PT, R55, RZ, PT ;  /* 0x000000ff3700720c */ /* 0x000fc40003fc5270 */
        /* <DEDUP_REMOVED lines=13> */
[----:B------:R-:W-:-:S04]  /*168c0*/  FMNMX.FTZ R5, R62, R5, !PT ;  /* 0x000000053e057209 */ /* 0x000fc80007810000 */
[----:B------:R-:W-:Y:S02]  /*168d0*/  FMNMX.FTZ R13, R60, R5, !PT ;  /* 0x000000053c0d7209 */ /* 0x000fe40007810000 */
        /* <DEDUP_REMOVED lines=16> */
[----:B------:R-:W-:-:S02]  /*169e0*/  ISETP.LT.OR P0, PT, R7, 0x42, P0 ;  /* 0x000000420700780c */ /* 0x000fc40000701670 */
[----:B------:R-:W-:Y:S02]  /*169f0*/  FMNMX.FTZ R4, R25, R4, !PT ;  /* 0x0000000419047209 */ /* 0x000fe40007810000 */
[----:B------:R-:W-:Y:S02]  /*16a00*/  FMNMX.FTZ R13, R54, R13, !PT ;  /* 0x0000000d360d7209 */ /* 0x000fe40007810000 */
[----:B------:R-:W-:Y:S02]  /*16a10*/  ISETP.LT.OR P1, PT, R7, 0x49, P1 ;  /* 0x000000490700780c */ /* 0x000fe40000f21670 */
[----:B------:R-:W-:Y:S02]  /*16a20*/  FSEL R29, R29, -INF , !P0 ;  /* 0xff8000001d1d7808 */ /* 0x000fe40004000000 */
[----:B------:R-:W-:Y:S02]  /*16a30*/  FMNMX.FTZ R4, R19, R4, !PT ;  /* 0x0000000413047209 */ /* 0x000fe40007810000 */
[----:B------:R-:W-:-:S02]  /*16a40*/  FMNMX.FTZ R13, R38, R13, !PT ;  /* 0x0000000d260d7209 */ /* 0x000fc40007810000 */
[----:B------:R-:W-:Y:S02]  /*16a50*/  ISETP.LT.OR P2, PT, R7, 0x4a, P2 ;  /* 0x0000004a0700780c */ /* 0x000fe40001741670 */
[----:B------:R-:W-:Y:S02]  /*16a60*/  FSEL R47, R30, -INF , !P1 ;  /* 0xff8000001e2f7808 */ /* 0x000fe40004800000 */
[----:B------:R-:W-:Y:S02]  /*16a70*/  FMNMX.FTZ R4, R29, R4, !PT ;  /* 0x000000041d047209 */ /* 0x000fe40007810000 */
[----:B------:R-:W-:Y:S02]  /*16a80*/  FMNMX.FTZ R13, R36, R13, !PT ;  /* 0x0000000d240d7209 */ /* 0x000fe40007810000 */
[----:B------:R-:W-:Y:S02]  /*16a90*/  ISETP.LT.OR P3, PT, R7, 0x51, P3 ;  /* 0x000000510700780c */ /* 0x000fe40001f61670 */
[----:B------:R-:W-:-:S02]  /*16aa0*/  FSEL R31, R31, -INF , !P2 ;  /* 0xff8000001f1f7808 */ /* 0x000fc40005000000 */
[----:B------:R-:W-:Y:S02]  /*16ab0*/  FMNMX.FTZ R4, R47, R4, !PT ;  /* 0x000000042f047209 */ /* 0x000fe40007810000 */
[----:B------:R-:W-:Y:S02]  /*16ac0*/  FMNMX.FTZ R13, R34, R13, !PT ;  /* 0x0000000d220d7209 */ /* 0x000fe40007810000 */
[----:B------:R-:W-:Y:S02]  /*16ad0*/  ISETP.GT.AND P5, PT, R9, 0x58, !P5 ;  /* 0x000000580900780c */ /* 0x000fe40006fa4270 */
[----:B------:R-:W-:Y:S02]  /*16ae0*/  ISETP.LT.OR P4, PT, R7, 0x52, P4 ;  /* 0x000000520700780c */ /* 0x000fe40002781670 */
[----:B------:R-:W-:Y:S02]  /*16af0*/  FSEL R30, R15, -INF , !P3 ;  /* 0xff8000000f1e7808 */ /* 0x000fe40005800000 */
[----:B------:R-:W-:-:S02]  /*16b00*/  FMNMX.FTZ R5, R31, R4, !PT ;  /* 0x000000041f057209 */ /* 0x000fc40007810000 */
[----:B------:R-:W-:Y:S02]  /*16b10*/  FMNMX.FTZ R13, R18, R13, !PT ;  /* 0x0000000d120d7209 */ /* 0x000fe40007810000 */
[----:B------:R-:W-:Y:S02]  /*16b20*/  ISETP.GT.AND P0, PT, R9, 0x59, !P6 ;  /* 0x000000590900780c */ /* 0x000fe40007704270 */
        /* <DEDUP_REMOVED lines=8> */
[----:B------:R-:W-:Y:S02]  /*16bb0*/  FSEL R50, R11, -INF , !P0 ;  /* 0xff8000000b327808 */ /* 0x000fe40004000000 */
[----:B------:R-:W-:Y:S01]  /*16bc0*/  FMNMX.FTZ R9, R49, R4, !PT ;  /* 0x0000000431097209 */ /* 0x000fe20007810000 */
[----:B------:R-:W0:Y:S03]  /*16bd0*/  SHFL.BFLY PT, R13, R8, 0x2, 0x1f ;  /* 0x0c401f00080d7f89 */ /* 0x000e2600000e0000 */
[----:B------:R-:W-:Y:S01]  /*16be0*/  FMNMX.FTZ R9, R50, R9, !PT ;  /* 0x0000000932097209 */ /* 0x000fe20007810000 */
[----:B------:R-:W2:Y:S04]  /*16bf0*/  LDL.64 R4, [R1+0x430] ;  /* 0x0004300001047983 */ /* 0x000ea80000100a00 */
[----:B------:R-:W-:Y:S04]  /*16c00*/  STL.64 [R1+0x420], R8 ;  /* 0x0004200801007387 */ /* 0x000fe80000100a00 */
[----:B------:R-:W4:Y:S01]  /*16c10*/  LDL R12, [R1+0x424] ;  /* 0x00042400010c7983 */ /* 0x000f220000100800 */
[----:B0-----:R-:W-:-:S05]  /*16c20*/  FMNMX.FTZ R13, R8, R13, !PT ;  /* 0x0000000d080d7209 */ /* 0x001fca0007810000 */
[----:B------:R-:W0:Y:S02]  /*16c30*/  SHFL.BFLY PT, R6, R13, 0x1, 0x1f ;  /* 0x0c201f000d067f89 */ /* 0x000e2400000e0000 */
[----:B0-----:R-:W-:-:S05]  /*16c40*/  FMNMX.FTZ R6, R13, R6, !PT ;  /* 0x000000060d067209 */ /* 0x001fca0007810000 */
[----:B------:R-:W-:Y:S04]  /*16c50*/  STL [R1+0x420], R6 ;  /* 0x0004200601007387 */ /* 0x000fe80000100800 */
[----:B------:R-:W3:Y:S04]  /*16c60*/  LDL R13, [R1+0x420] ;  /* 0x00042000010d7983 */ /* 0x000ee80000100800 */
[----:B----4-:R-:W0:Y:S02]  /*16c70*/  SHFL.BFLY PT, R9, R12, 0x2, 0x1f ;  /* 0x0c401f000c097f89 */ /* 0x010e2400000e0000 */
[----:B0-----:R-:W-:-:S05]  /*16c80*/  FMNMX.FTZ R9, R9, R12, !PT ;  /* 0x0000000c09097209 */ /* 0x001fca0007810000 */
[----:B------:R-:W0:Y:S01]  /*16c90*/  SHFL.BFLY PT, R28, R9, 0x1, 0x1f ;  /* 0x0c201f00091c7f89 */ /* 0x000e2200000e0000 */
[----:B---3--:R-:W-:Y:S01]  /*16ca0*/  FMUL.FTZ R7, R52, R13 ;  /* 0x0000000d34077220 */ /* 0x008fe20000410000 */
[----:B------:R-:W-:Y:S02]  /*16cb0*/  FSETP.NEU.FTZ.AND P0, PT, R13, -INF , PT ;  /* 0xff8000000d00780b */ /* 0x000fe40003f1d000 */
[----:B0-----:R-:W-:Y:S02]  /*16cc0*/  FMNMX.FTZ R28, R9, R28, !PT ;  /* 0x0000001c091c7209 */ /* 0x001fe40007810000 */
[----:B------:R-:W-:Y:S02]  /*16cd0*/  FSEL R11, R7, RZ, P0 ;  /* 0x000000ff070b7208 */ /* 0x000fe40000000000 */
[----:B------:R-:W-:Y:S01]  /*16ce0*/  FSEL R13, R13, RZ, P0 ;  /* 0x000000ff0d0d7208 */ /* 0x000fe20000000000 */
[C---:B------:R-:W-:Y:S01]  /*16cf0*/  FMUL.FTZ R6, R28.reuse, R52 ;  /* 0x000000341c067220 */ /* 0x040fe20000410000 */
[----:B------:R-:W-:-:S04]  /*16d00*/  FSETP.NEU.FTZ.AND P0, PT, R28, -INF , PT ;  /* 0xff8000001c00780b */ /* 0x000fc80003f1d000 */
[----:B------:R-:W-:Y:S02]  /*16d10*/  FSEL R8, R28, RZ, P0 ;  /* 0x000000ff1c087208 */ /* 0x000fe40000000000 */
[----:B------:R-:W-:Y:S01]  /*16d20*/  FSEL R51, R6, RZ, P0 ;  /* 0x000000ff06337208 */ /* 0x000fe20000000000 */
[----:B------:R-:W-:Y:S01]  /*16d30*/  FADD.FTZ R9, R20, -R13 ;  /* 0x8000000d14097221 */ /* 0x000fe20000010000 */
[-C--:B------:R-:W-:Y:S01]  /*16d40*/  FFMA.FTZ R7, R84, R52.reuse, -R11 ;  /* 0x0000003454077223 */ /* 0x080fe2000001080b */
[----:B------:R-:W-:Y:S02]  /*16d50*/  FADD.FTZ R21, R21, -R8 ;  /* 0x8000000815157221 */ /* 0x000fe40000010000 */
[-C--:B------:R-:W-:Y:S01]  /*16d60*/  FFMA.FTZ R188, R53, R52.reuse, -R51 ;  /* 0x0000003435bc7223 */ /* 0x080fe20000010833 */
[-C--:B------:R-:W-:Y:S01]  /*16d70*/  FMUL.FTZ R9, R9, R52.reuse ;  /* 0x0000003409097220 */ /* 0x080fe20000410000 */
[----:B------:R-:W-:Y:S01]  /*16d80*/  FMUL.FTZ R21, R52, R21 ;  /* 0x0000001534157220 */ /* 0x000fe20000410000 */
[-CC-:B------:R-:W-:Y:S01]  /*16d90*/  FFMA.FTZ R152, R152, R52.reuse, -R11.reuse ;  /* 0x0000003498987223 */ /* 0x180fe2000001080b */
[-C--:B------:R-:W-:Y:S01]  /*16da0*/  FFMA.FTZ R158, R36, R52.reuse, -R11 ;  /* 0x00000034249e7223 */ /* 0x080fe2000001080b */
[-CC-:B------:R-:W-:Y:S01]  /*16db0*/  FFMA.FTZ R153, R45, R52.reuse, -R51.reuse ;  /* 0x000000342d997223 */ /* 0x180fe20000010833 */
[----:B------:R-:W-:Y:S01]  /*16dc0*/  MUFU.EX2 R7, R7 ;  /* 0x0000000700077308 */ /* 0x000fe20000000800 */
[-C--:B------:R-:W-:Y:S01]  /*16dd0*/  FFMA.FTZ R169, R35, R52.reuse, -R51 ;  /* 0x0000003423a97223 */ /* 0x080fe20000010833 */
[-C--:B------:R-:W-:Y:S01]  /*16de0*/  FFMA.FTZ R154, R154, R52.reuse, -R11 ;  /* 0x000000349a9a7223 */ /* 0x080fe2000001080b */
[----:B------:R-:W-:-:S05]  /*16df0*/  FFMA.FTZ R155, R44, R52, -R51 ;  /* 0x000000342c9b7223 */ /* 0x000fca0000010833 */
[----:B------:R-:W2:Y:S01]  /*16e00*/  MUFU.EX2 R36, R9 ;  /* 0x0000000900247308 */ /* 0x000ea20000000800 */
[-C--:B------:R-:W-:Y:S01]  /*16e10*/  FFMA.FTZ R187, R82, R52.reuse, -R11 ;  /* 0x0000003452bb7223 */ /* 0x080fe2000001080b */
[----:B------:R-:W-:-:S06]  /*16e20*/  FFMA.FTZ R6, R46, R52, -R51 ;  /* 0x000000342e067223 */ /* 0x000fcc0000010833 */
[----:B------:R-:W-:Y:S08]  /*16e30*/  MUFU.EX2 R188, R188 ;  /* 0x000000bc00bc7308 */ /* 0x000ff00000000800 */
[----:B------:R-:W0:Y:S01]  /*16e40*/  MUFU.EX2 R35, R21 ;  /* 0x0000001500237308 */ /* 0x000e220000000800 */
[-C--:B------:R-:W-:Y:S01]  /*16e50*/  FFMA.FTZ R186, R80, R52.reuse, -R11 ;  /* 0x0000003450ba7223 */ /* 0x080fe2000001080b */
[----:B------:R-:W-:-:S06]  /*16e60*/  FFMA.FTZ R181, R43, R52, -R51 ;  /* 0x000000342bb57223 */ /* 0x000fcc0000010833 */
[----:B------:R-:W1:Y:S08]  /*16e70*/  MUFU.EX2 R152, R152 ;  /* 0x0000009800987308 */ /* 0x000e700000000800 */
[----:B------:R-:W3:Y:S01]  /*16e80*/  MUFU.EX2 R153, R153 ;  /* 0x0000009900997308 */ /* 0x000ee20000000800 */
[-C--:B------:R-:W-:Y:S01]  /*16e90*/  FFMA.FTZ R185, R78, R52.reuse, -R11 ;  /* 0x000000344eb97223 */ /* 0x080fe2000001080b */
[----:B------:R-:W-:-:S06]  /*16ea0*/  FFMA.FTZ R182, R42, R52, -R51 ;  /* 0x000000342ab67223 */ /* 0x000fcc0000010833 */
[----:B------:R-:W4:Y:S08]  /*16eb0*/  MUFU.EX2 R154, R154 ;  /* 0x0000009a009a7308 */ /* 0x000f300000000800 */
[----:B------:R-:W4:Y:S01]  /*16ec0*/  MUFU.EX2 R155, R155 ;  /* 0x0000009b009b7308 */ /* 0x000f220000000800 */
[----:B--2---:R-:W-:Y:S01]  /*16ed0*/  FFMA.FTZ R9, R36, R4, R7 ;  /* 0x0000000424097223 */ /* 0x004fe20000010007 */
[----:B0-----:R-:W-:-:S06]  /*16ee0*/  FFMA.FTZ R4, R5, R35, R188 ;  /* 0x0000002305047223 */ /* 0x001fcc00000100bc */
[----:B------:R-:W0:Y:S01]  /*16ef0*/  MUFU.EX2 R187, R187 ;  /* 0x000000bb00bb7308 */ /* 0x000e220000000800 */
[-C--:B------:R-:W-:Y:S01]  /*16f00*/  FFMA.FTZ R184, R76, R52.reuse, -R11 ;  /* 0x000000344cb87223 */ /* 0x080fe2000001080b */
[----:B------:R-:W-:-:S06]  /*16f10*/  FFMA.FTZ R177, R40, R52, -R51 ;  /* 0x0000003428b17223 */ /* 0x000fcc0000010833 */
[----:B------:R-:W2:Y:S01]  /*16f20*/  MUFU.EX2 R6, R6 ;  /* 0x0000000600067308 */ /* 0x000ea20000000800 */
[----:B-1----:R-:W-:Y:S01]  /*16f30*/  FADD.FTZ R9, R152, R9 ;  /* 0x0000000998097221 */ /* 0x002fe20000010000 */
[----:B---3--:R-:W-:-:S06]  /*16f40*/  FADD.FTZ R4, R153, R4 ;  /* 0x0000000499047221 */ /* 0x008fcc0000010000 */
[----:B------:R-:W1:Y:S01]  /*16f50*/  MUFU.EX2 R186, R186 ;  /* 0x000000ba00ba7308 */ /* 0x000e620000000800 */
        /* <DEDUP_REMOVED lines=10> */
[----:B--2---:R-:W-:-:S06]  /*17000*/  FADD.FTZ R4, R6, R5 ;  /* 0x0000000506047221 */ /* 0x004fcc0000010000 */
[----:B------:R-:W0:Y:S01]  /*17010*/  MUFU.EX2 R184, R184 ;  /* 0x000000b800b87308 */ /* 0x000e220000000800 */
[-C--:B------:R-:W-:Y:S01]  /*17020*/  FFMA.FTZ R175, R70, R52.reuse, -R11 ;  /* 0x0000003446af7223 */ /* 0x080fe2000001080b */
[----:B------:R-:W-:-:S06]  /*17030*/  FFMA.FTZ R172, R37, R52, -R51 ;  /* 0x0000003425ac7223 */ /* 0x000fcc0000010833 */
[----:B------:R-:W2:Y:S01]  /*17040*/  MUFU.EX2 R177, R177 ;  /* 0x000000b100b17308 */ /* 0x000ea20000000800 */
[----:B-1----:R-:W-:Y:S01]  /*17050*/  FADD.FTZ R8, R186, R9 ;  /* 0x00000009ba087221 */ /* 0x002fe20000010000 */
[----:B---3--:R-:W-:-:S06]  /*17060*/  FADD.FTZ R5, R181, R4 ;  /* 0x00000004b5057221 */ /* 0x008fcc0000010000 */
[----:B------:R-:W1:Y:S01]  /*17070*/  MUFU.EX2 R183, R183 ;  /* 0x000000b700b77308 */ /* 0x000e620000000800 */
[----:B------:R-:W-:-:S07]  /*17080*/  FFMA.FTZ R174, R68, R52, -R11 ;  /* 0x0000003444ae7223 */ /* 0x000fce000001080b */
        /* <DEDUP_REMOVED lines=54> */
[-CC-:B------:R-:W-:Y:S01]  /*173f0*/  FFMA.FTZ R15, R34, R52.reuse, -R11.reuse ;  /* 0x00000034220f7223 */ /* 0x180fe2000001080b */
[-CC-:B------:R-:W-:Y:S01]  /*17400*/  FFMA.FTZ R18, R18, R52.reuse, -R11.reuse ;  /* 0x0000003412127223 */ /* 0x180fe2000001080b */
[----:B------:R-:W-:-:S05]  /*17410*/  FFMA.FTZ R14, R14, R52, -R11 ;  /* 0x000000340e0e7223 */ /* 0x000fca000001080b */
[----:B------:R-:W3:Y:S01]  /*17420*/  MUFU.EX2 R160, R160 ;  /* 0x000000a000a07308 */ /* 0x000ee20000000800 */
[----:B------:R-:W-:Y:S01]  /*17430*/  FFMA.FTZ R13, R24, R52, -R11 ;  /* 0x00000034180d7223 */ /* 0x000fe2000001080b */
[----:B----4-:R-:W-:Y:S01]  /*17440*/  FADD.FTZ R5, R165, R4 ;  /* 0x00000004a5057221 */ /* 0x010fe20000010000 */
[----:B------:R-:W-:-:S05]  /*17450*/  FADD.FTZ R9, R161, R8 ;  /* 0x00000008a1097221 */ /* 0x000fca0000010000 */
[----:B------:R-:W4:Y:S01]  /*17460*/  MUFU.EX2 R156, R156 ;  /* 0x0000009c009c7308 */ /* 0x000f220000000800 */
[----:B------:R-:W-:Y:S01]  /*17470*/  FFMA.FTZ R11, R30, R52, -R51 ;  /* 0x000000341e0b7223 */ /* 0x000fe20000010833 */
[----:B0-----:R-:W-:Y:S01]  /*17480*/  FADD.FTZ R4, R166, R5 ;  /* 0x00000005a6047221 */ /* 0x001fe20000010000 */
[----:B--2---:R-:W-:-:S05]  /*17490*/  FADD.FTZ R24, R162, R9 ;  /* 0x00000009a2187221 */ /* 0x004fca0000010000 */
[----:B------:R-:W0:Y:S01]  /*174a0*/  MUFU.EX2 R157, R157 ;  /* 0x0000009d009d7308 */ /* 0x000e220000000800 */
[----:B------:R-:W-:-:S07]  /*174b0*/  FFMA.FTZ R12, R48, R52, -R51 ;  /* 0x00000034300c7223 */ /* 0x000fce0000010833 */
[----:B------:R-:W2:Y:S01]  /*174c0*/  MUFU.EX2 R19, R19 ;  /* 0x0000001300137308 */ /* 0x000ea20000000800 */
[----:B-1----:R-:W-:Y:S01]  /*174d0*/  FADD.FTZ R5, R159, R4 ;  /* 0x000000049f057221 */ /* 0x002fe20000010000 */
[----:B---3--:R-:W-:-:S06]  /*174e0*/  FADD.FTZ R9, R21, R24 ;  /* 0x0000001815097221 */ /* 0x008fcc0000010000 */
[----:B------:R-:W1:Y:S01]  /*174f0*/  MUFU.EX2 R158, R158 ;  /* 0x0000009e009e7308 */ /* 0x000e620000000800 */
[----:B------:R-:W-:-:S07]  /*17500*/  FFMA.FTZ R8, R49, R52, -R51 ;  /* 0x0000003431087223 */ /* 0x000fce0000010833 */
[----:B------:R-:W3:Y:S01]  /*17510*/  MUFU.EX2 R20, R20 ;  /* 0x0000001400147308 */ /* 0x000ee20000000800 */
[----:B------:R-:W-:Y:S01]  /*17520*/  FADD.FTZ R4, R160, R5 ;  /* 0x00000005a0047221 */ /* 0x000fe20000010000 */
[----:B----4-:R-:W-:-:S06]  /*17530*/  FADD.FTZ R24, R156, R9 ;  /* 0x000000099c187221 */ /* 0x010fcc0000010000 */
[----:B------:R-:W4:Y:S01]  /*17540*/  MUFU.EX2 R15, R15 ;  /* 0x0000000f000f7308 */ /* 0x000f220000000800 */
[----:B------:R-:W-:-:S07]  /*17550*/  FFMA.FTZ R9, R50, R52, -R51 ;  /* 0x0000003432097223 */ /* 0x000fce0000010833 */
[----:B------:R-:W4:Y:S01]  /*17560*/  MUFU.EX2 R11, R11 ;  /* 0x0000000b000b7308 */ /* 0x000f220000000800 */
[----:B0-----:R-:W-:Y:S01]  /*17570*/  FADD.FTZ R5, R157, R4 ;  /* 0x000000049d057221 */ /* 0x001fe20000010000 */
[----:B--2---:R-:W-:-:S06]  /*17580*/  FADD.FTZ R25, R19, R24 ;  /* 0x0000001813197221 */ /* 0x004fcc0000010000 */
[----:B------:R-:W0:Y:S08]  /*17590*/  MUFU.EX2 R18, R18 ;  /* 0x0000001200127308 */ /* 0x000e300000000800 */
[----:B------:R-:W2:Y:S01]  /*175a0*/  MUFU.EX2 R12, R12 ;  /* 0x0000000c000c7308 */ /* 0x000ea20000000800 */
[----:B-1----:R-:W-:Y:S01]  /*175b0*/  FADD.FTZ R4, R158, R5 ;  /* 0x000000059e047221 */ /* 0x002fe20000010000 */
[----:B---3--:R-:W-:-:S06]  /*175c0*/  FADD.FTZ R24, R20, R25 ;  /* 0x0000001914187221 */ /* 0x008fcc0000010000 */
[----:B------:R-:W1:Y:S08]  /*175d0*/  MUFU.EX2 R14, R14 ;  /* 0x0000000e000e7308 */ /* 0x000e700000000800 */
[----:B------:R-:W3:Y:S01]  /*175e0*/  MUFU.EX2 R8, R8 ;  /* 0x0000000800087308 */ /* 0x000ee20000000800 */
[----:B----4-:R-:W-:Y:S01]  /*175f0*/  FADD.FTZ R5, R15, R4 ;  /* 0x000000040f057221 */ /* 0x010fe20000010000 */
[----:B------:R-:W-:-:S06]  /*17600*/  FADD.FTZ R25, R11, R24 ;  /* 0x000000180b197221 */ /* 0x000fcc0000010000 */
[----:B------:R-:W4:Y:S08]  /*17610*/  MUFU.EX2 R13, R13 ;  /* 0x0000000d000d7308 */ /* 0x000f300000000800 */
[----:B------:R-:W4:Y:S01]  /*17620*/  MUFU.EX2 R9, R9 ;  /* 0x0000000900097308 */ /* 0x000f220000000800 */
[----:B0-----:R-:W-:Y:S01]  /*17630*/  FADD.FTZ R5, R18, R5 ;  /* 0x0000000512057221 */ /* 0x001fe20000010000 */
[----:B--2---:R-:W-:-:S03]  /*17640*/  FADD.FTZ R25, R12, R25 ;  /* 0x000000190c197221 */ /* 0x004fc60000010000 */
[----:B-1----:R-:W-:Y:S01]  /*17650*/  FADD.FTZ R30, R14, R5 ;  /* 0x000000050e1e7221 */ /* 0x002fe20000010000 */
[----:B---3--:R-:W-:-:S03]  /*17660*/  FADD.FTZ R4, R8, R25 ;  /* 0x0000001908047221 */ /* 0x008fc60000010000 */
[----:B----4-:R-:W-:Y:S01]  /*17670*/  FADD.FTZ R30, R13, R30 ;  /* 0x0000001e0d1e7221 */ /* 0x010fe20000010000 */
[----:B------:R-:W-:Y:S01]  /*17680*/  STL [R1+0x424], R28 ;  /* 0x0004241c01007387 */ /* 0x000fe20000100800 */
[----:B------:R-:W-:-:S05]  /*17690*/  FADD.FTZ R31, R9, R4 ;  /* 0x00000004091f7221 */ /* 0x000fca0000010000 */
        /* <DEDUP_REMOVED lines=139> */
[C---:B------:R-:W-:Y:S01]  /*17f50*/  FMUL.FTZ R41, R36.reuse, R41 ;  /* 0x0000002924297220 */ /* 0x040fe20000410000 */
[----:B------:R-:W-:-:S02]  /*17f60*/  FMUL.FTZ R31, R36, R31 ;  /* 0x0000001f241f7220 */ /* 0x000fc40000410000 */
        /* <DEDUP_REMOVED lines=134> */
[----:B------:R2:W-:Y:S01]  /*187d0*/  ST.E desc[UR36][R16.64+0x404], R147 ;  /* 0x0004049310007985 */ /* 0x0005e2000c101924 */
[C---:B---3--:R-:W-:Y:S01]  /*187e0*/  FMUL.FTZ R25, R35.reuse, R28 ;  /* 0x0000001c23197220 */ /* 0x048fe20000410000 */
        /* <DEDUP_REMOVED lines=102> */
[----:B------:R-:W-:Y:S04]  /*18e50*/  ST.E desc[UR36][R16.64+0x3dc], R43 ;  /* 0x0003dc2b10007985 */ /* 0x000fe8000c101924 */
[----:B------:R4:W-:Y:S04]  /*18e60*/  ST.E desc[UR36][R16.64+0x3e8], R5 ;  /* 0x0003e80510007985 */ /* 0x0009e8000c101924 */
[----:B------:R4:W-:Y:S04]  /*18e70*/  ST.E desc[UR36][R16.64+0x3ec], R25 ;  /* 0x0003ec1910007985 */ /* 0x0009e8000c101924 */
[----:B------:R4:W-:Y:S04]  /*18e80*/  ST.E desc[UR36][R16.64+0x3f8], R27 ;  /* 0x0003f81b10007985 */ /* 0x0009e8000c101924 */
[----:B------:R4:W-:Y:S04]  /*18e90*/  ST.E desc[UR36][R16.64+0x3fc], R31 ;  /* 0x0003fc1f10007985 */ /* 0x0009e8000c101924 */
[----:B------:R4:W-:Y:S01]  /*18ea0*/  ST.E desc[UR36][R16.64+0x408], R35 ;  /* 0x0004082310007985 */ /* 0x0009e2000c101924 */
[----:B------:R2:W-:Y:S06]  /*18eb0*/  BAR.SYNC.DEFER_BLOCKING R206, 0x100 ;  /* 0x000400ce0000751d */ /* 0x0005ec0000010000 */
[----:B0-----:R-:W4:Y:S04]  /*18ec0*/  LD.E R29, desc[UR36][R16.64+0x210] ;  /* 0x00021024101d7980 */ /* 0x001f28000c101900 */
[----:B-1----:R-:W4:Y:S04]  /*18ed0*/  LD.E R33, desc[UR36][R16.64+0x214] ;  /* 0x0002142410217980 */ /* 0x002f28000c101900 */
[----:B------:R-:W4:Y:S04]  /*18ee0*/  LD.E R37, desc[UR36][R16.64+0x218] ;  /* 0x0002182410257980 */ /* 0x000f28000c101900 */
[----:B--2---:R-:W2:Y:S04]  /*18ef0*/  LD.E R39, desc[UR36][R16.64+0x21c] ;  /* 0x00021c2410277980 */ /* 0x004ea8000c101900 */
[----:B---3--:R-:W3:Y:S04]  /*18f00*/  LD.E R41, desc[UR36][R16.64+0x220] ;  /* 0x0002202410297980 */ /* 0x008ee8000c101900 */
[----:B----4-:R-:W4:Y:S04]  /*18f10*/  LD.E R5, desc[UR36][R16.64+0x224] ;  /* 0x0002242410057980 */ /* 0x010f28000c101900 */
        /* <DEDUP_REMOVED lines=123> */
[----:B------:R-:W-:Y:S04]  /*196d0*/  ST.E desc[UR36][R16.64+0x210], R29 ;  /* 0x0002101d10007985 */ /* 0x000fe8000c101924 */
[----:B------:R-:W-:Y:S04]  /*196e0*/  ST.E desc[UR36][R16.64+0x214], R33 ;  /* 0x0002142110007985 */ /* 0x000fe8000c101924 */
[----:B------:R-:W-:Y:S04]  /*196f0*/  ST.E desc[UR36][R16.64+0x218], R37 ;  /* 0x0002182510007985 */ /* 0x000fe8000c101924 */
[----:B--2---:R-:W-:Y:S04]  /*19700*/  ST.E desc[UR36][R16.64+0x21c], R39 ;  /* 0x00021c2710007985 */ /* 0x004fe8000c101924 */
[----:B---3--:R-:W-:Y:S04]  /*19710*/  ST.E desc[UR36][R16.64+0x220], R41 ;  /* 0x0002202910007985 */ /* 0x008fe8000c101924 */
        /* <DEDUP_REMOVED lines=124> */
[----:B------:R-:W4:Y:S04]  /*19ee0*/  LDL R195, [R1+0x68] ;  /* 0x0000680001c37983 */ /* 0x000f280000100800 */
[----:B-1----:R-:W4:Y:S04]  /*19ef0*/  LD.E R24, desc[UR36][R16.64+0x210] ;  /* 0x0002102410187980 */ /* 0x002f28000c101900 */
[----:B------:R-:W4:Y:S04]  /*19f00*/  LD.E R25, desc[UR36][R16.64+0x214] ;  /* 0x0002142410197980 */ /* 0x000f28000c101900 */
        /* <DEDUP_REMOVED lines=838> */
[----:B------:R0:W-:Y:S04]  /*1d370*/  ST.E desc[UR36][R16.64+0x214], R25 ;  /* 0x0002141910007985 */ /* 0x0001e8000c101924 */
        /* <DEDUP_REMOVED lines=126> */
[----:B------:R4:W-:Y:S04]  /*1db60*/  STL [R1+0x68], R0 ;  /* 0x0000680001007387 */ /* 0x0009e80000100800 */
        /* <DEDUP_REMOVED lines=9> */
[----:B-1----:R-:W4:Y:S04]  /*1dc00*/  LD.E R27, desc[UR36][R16.64+0x234] ;  /* 0x00023424101b7980 */ /* 0x002f28000c101900 */
        /* <DEDUP_REMOVED lines=246> */
[----:B0-----:R-:W1:Y:S04]  /*1eb70*/  LDL.64 R4, [R1+0x198] ;  /* 0x0001980001047983 */ /* 0x001e680000100a00 */
[----:B------:R2:W5:Y:S04]  /*1eb80*/  LD.E R0, desc[UR36][R2.64] ;  /* 0x0000002402007980 */ /* 0x000568000c101900 */
[----:B-1----:R-:W3:Y:S01]  /*1eb90*/  LD.E R6, desc[UR36][R4.64] ;  /* 0x0000002404067980 */ /* 0x002ee2000c101900 */
[----:B------:R-:W-:Y:S01]  /*1eba0*/  BSSY B0, `(.L_x_11342) ;  /* 0x0000005000007945 */ /* 0x000fe20003800000 */
[----:B---3--:R-:W-:-:S04]  /*1ebb0*/  LOP3.LUT R6, R6, 0x1, RZ, 0xfc, !PT ;  /* 0x0000000106067812 */ /* 0x008fc800078efcff */
[----:B------:R-:W-:-:S13]  /*1ebc0*/  ISETP.NE.AND P0, PT, R6, 0x3, PT ;  /* 0x000000030600780c */ /* 0x000fda0003f05270 */
[----:B--2---:R-:W-:Y:S05]  /*1ebd0*/  @!P0 BRA `(.L_x_11343) ;  /* 0x0000000000048947 */ /* 0x004fea0003800000 */
[----:B------:R-:W-:Y:S01]  /*1ebe0*/  BPT.TRAP 0x1 ;  /* 0x000000040000795c */ /* 0x000fe20000300000 */
.L_x_11343:
[----:B------:R-:W-:Y:S05]  /*1ebf0*/  BSYNC B0 ;  /* 0x0000000000007941 */ /* 0x000fea0003800000 */
.L_x_11342:
[----:B------:R-:W2:Y:S04]  /*1ec00*/  LD.E.64 R6, desc[UR36][R4.64+0x20] ;  /* 0x0000202404067980 */ /* 0x000ea8000c101b00 */
[----:B------:R-:W3:Y:S01]  /*1ec10*/  LD.E R8, desc[UR36][R4.64+0xc] ;  /* 0x00000c2404087980 */ /* 0x000ee2000c101900 */
[C---:B------:R-:W-:Y:S01]  /*1ec20*/  ISETP.GT.AND P0, PT, R10.reuse, UR40, PT ;  /* 0x000000280a007c0c */ /* 0x040fe2000bf04270 */
[----:B------:R-:W-:Y:S01]  /*1ec30*/  VIADD R10, R10, 0xffffffff ;  /* 0xffffffff0a0a7836 */ /* 0x000fe20000000000 */
[----:B--2---:R-:W-:-:S05]  /*1ec40*/  MOV R7, R6 ;  /* 0x0000000600077202 */ /* 0x004fca0000000f00 */
[----:B-----5:R-:W-:-:S05]  /*1ec50*/  IMAD R7, R0, 0x8, R7 ;  /* 0x0000000800077824 */ /* 0x020fca00078e0207 */
[----:B---3--:R-:W-:-:S04]  /*1ec60*/  PRMT R7, R8, 0x654, R7 ;  /* 0x0000065408077816 */ /* 0x008fc80000000007 */
[----:B------:R2:W-:Y:S01]  /*1ec70*/  SYNCS.ARRIVE.TRANS64.RED.A1T0 RZ, [R7+URZ], RZ ;  /* 0x000000ff07ff79a7 */ /* 0x0005e2000810043f */
[----:B------:R-:W-:Y:S05]  /*1ec80*/  @P0 BRA `(.L_x_11344) ;  /* 0xffffff4c00540947 */ /* 0x000fea000383ffff */
.L_x_11311:
[----:B------:R-:W-:Y:S05]  /*1ec90*/  WARPSYNC.ALL ;  /* 0x0000000000007948 */ /* 0x000fea0003800000 */
[----:B------:R-:W0:Y:S04]  /*1eca0*/  LDL R5, [R1+0x430] ;  /* 0x0004300001057983 */ /* 0x000e280000100800 */
[----:B------:R-:W3:Y:S04]  /*1ecb0*/  LDL R6, [R1+0x434] ;  /* 0x0004340001067983 */ /* 0x000ee80000100800 */
[----:B------:R-:W4:Y:S04]  /*1ecc0*/  LDL R136, [R1+0x1f8] ;  /* 0x0001f80001887983 */ /* 0x000f280000100800 */
        /* <DEDUP_REMOVED lines=62> */
[----:B0-----:R-:W0:Y:S02]  /*1f0b0*/  SHFL.BFLY PT, R0, R5, 0x2, 0x1f ;  /* 0x0c401f0005007f89 */ /* 0x001e2400000e0000 */
[----:B0-----:R-:W-:-:S05]  /*1f0c0*/  FADD.FTZ R0, R5, R0 ;  /* 0x0000000005007221 */ /* 0x001fca0000010000 */
[----:B------:R-:W0:Y:S02]  /*1f0d0*/  SHFL.BFLY PT, R3, R0, 0x1, 0x1f ;  /* 0x0c201f0000037f89 */ /* 0x000e2400000e0000 */
[----:B0-----:R-:W-:Y:S01]  /*1f0e0*/  FADD.FTZ R2, R0, R3 ;  /* 0x0000000300027221 */ /* 0x001fe20000010000 */
[----:B----4-:R-:W-:Y:S01]  /*1f0f0*/  VIADD R136, R136, 0x1 ;  /* 0x0000000188887836 */ /* 0x010fe20000000000 */
[----:B------:R-:W4:Y:S04]  /*1f100*/  LDL R0, [R1+0x204] ;  /* 0x0002040001007983 */ /* 0x000f280000100800 */
[----:B------:R-:W-:Y:S04]  /*1f110*/  STL [R1+0x430], R2 ;  /* 0x0004300201007387 */ /* 0x000fe80000100800 */
[----:B------:R-:W5:Y:S04]  /*1f120*/  LDL R147, [R1+0x430] ;  /* 0x0004300001937983 */ /* 0x000f680000100800 */
[----:B---3--:R-:W0:Y:S02]  /*1f130*/  SHFL.BFLY PT, R3, R6, 0x2, 0x1f ;  /* 0x0c401f0006037f89 */ /* 0x008e2400000e0000 */
[----:B0-----:R-:W-:Y:S01]  /*1f140*/  FADD.FTZ R3, R3, R6 ;  /* 0x0000000603037221 */ /* 0x001fe20000010000 */
[----:B------:R-:W-:Y:S01]  /*1f150*/  ISETP.NE.AND P2, PT, R136, 0x2, PT ;  /* 0x000000028800780c */ /* 0x000fe20003f45270 */
[----:B--2---:R-:W2:Y:S04]  /*1f160*/  LDL.64 R6, [R1+0x3f8] ;  /* 0x0003f80001067983 */ /* 0x004ea80000100a00 */
[----:B------:R-:W0:Y:S08]  /*1f170*/  SHFL.BFLY PT, R4, R3, 0x1, 0x1f ;  /* 0x0c201f0003047f89 */ /* 0x000e3000000e0000 */
[----:B------:R-:W3:Y:S01]  /*1f180*/  @!P2 LDL R134, [R1+0x1fc] ;  /* 0x0001fc000186a983 */ /* 0x000ee20000100800 */
[----:B0-----:R-:W-:-:S03]  /*1f190*/  FADD.FTZ R140, R3, R4 ;  /* 0x00000004038c7221 */ /* 0x001fc60000010000 */
[----:B------:R-:W2:Y:S02]  /*1f1a0*/  LDL.64 R4, [R1+0x3e8] ;  /* 0x0003e80001047983 */ /* 0x000ea40000100a00 */
[----:B------:R-:W-:Y:S02]  /*1f1b0*/  FSETP.NE.FTZ.AND P1, PT, R140, RZ, PT ;  /* 0x000000ff8c00720b */ /* 0x000fe40003f35000 */
[----:B------:R-:W2:Y:S11]  /*1f1c0*/  LDL.64 R2, [R1+0x408] ;  /* 0x0004080001027983 */ /* 0x000eb60000100a00 */
[----:B------:R-:W2:Y:S04]  /*1f1d0*/  @P1 LDL R143, [R1+0x440] ;  /* 0x00044000018f1983 */ /* 0x000ea80000100800 */
[----:B------:R-:W2:Y:S01]  /*1f1e0*/  @P1 LDL R145, [R1+0x424] ;  /* 0x0004240001911983 */ /* 0x000ea20000100800 */
[----:B------:R-:W-:-:S02]  /*1f1f0*/  IMAD.MOV.U32 R142, RZ, RZ, -0x800000 ;  /* 0xff800000ff8e7424 */ /* 0x000fc400078e00ff */
[----:B------:R-:W-:Y:S02]  /*1f200*/  IMAD.MOV.U32 R137, RZ, RZ, RZ ;  /* 0x000000ffff897224 */ /* 0x000fe400078e00ff */
[----:B------:R-:W-:Y:S01]  /*1f210*/  IMAD.MOV.U32 R144, RZ, RZ, -0x800000 ;  /* 0xff800000ff907424 */ /* 0x000fe200078e00ff */
[----:B------:R0:W-:Y:S08]  /*1f220*/  BAR.ARV R205, 0x100 ;  /* 0x000400cd0000751d */ /* 0x0001f00000002000 */
[----:B------:R-:W-:Y:S06]  /*1f230*/  BAR.ARV 0x8, 0x180 ;  /* 0x0206000000007b1d */ /* 0x000fec0000002000 */
[----:B-----5:R-:W-:-:S13]  /*1f240*/  FSETP.NE.FTZ.AND P0, PT, R147, RZ, PT ;  /* 0x000000ff9300720b */ /* 0x020fda0003f15000 */
[----:B------:R-:W5:Y:S04]  /*1f250*/  @P0 LDL R138, [R1+0x440] ;  /* 0x00044000018a0983 */ /* 0x000f680000100800 */
[----:B------:R-:W2:Y:S01]  /*1f260*/  @P0 LDL R139, [R1+0x420] ;  /* 0x00042000018b0983 */ /* 0x000ea20000100800 */
[----:B------:R-:W1:Y:S02]  /*1f270*/  @P0 MUFU.LG2 R141, R147 ;  /* 0x00000093008d0308 */ /* 0x000e640000000c00 */
[----:B-1----:R-:W-:-:S06]  /*1f280*/  @P0 FMUL.FTZ R141, R141, 0.69314718246459960938 ;  /* 0x3f3172188d8d0820 */ /* 0x002fcc0000410000 */
[----:B------:R-:W-:Y:S08]  /*1f290*/  @P1 MUFU.LG2 R146, R140 ;  /* 0x0000008c00921308 */ /* 0x000ff00000000c00 */
[----:B------:R-:W1:Y:S01]  /*1f2a0*/  @P0 MUFU.RCP R137, R147 ;  /* 0x0000009300890308 */ /* 0x000e620000001000 */
[----:B---3--:R-:W-:Y:S01]  /*1f2b0*/  @!P2 LOP3.LUT R134, R134, 0x1, RZ, 0x3c, !PT ;  /* 0x000000018686a812 */ /* 0x008fe200078e3cff */
[----:B----4-:R-:W-:Y:S01]  /*1f2c0*/  VIADD R0, R0, 0x1 ;  /* 0x0000000100007836 */ /* 0x010fe20000000000 */
[----:B------:R-:W-:Y:S04]  /*1f2d0*/  STL [R1+0x434], R140 ;  /* 0x0004348c01007387 */ /* 0x000fe80000100800 */
[----:B------:R-:W-:Y:S04]  /*1f2e0*/  STL [R1+0x1f8], R136 ;  /* 0x0001f88801007387 */ /* 0x000fe80000100800 */
[----:B------:R-:W-:Y:S01]  /*1f2f0*/  @!P2 STL [R1+0x1fc], R134 ;  /* 0x0001fc860100a387 */ /* 0x000fe20000100800 */
        /* <DEDUP_REMOVED lines=97> */
[----:B------:R-:W-:Y:S01]  /*1f910*/  @!P2 STL [R1+0x1f8], RZ ;  /* 0x0001f8ff0100a387 */ /* 0x000fe20000100800 */
[----:B-----5:R-:W-:-:S04]  /*1f920*/  @P0 FMUL.FTZ R138, R138, 0.69314718246459960938 ;  /* 0x3f3172188a8a0820 */ /* 0x020fc80000410000 */
[----:B--2---:R-:W-:Y:S01]  /*1f930*/  @P0 FFMA.FTZ R142, R138, R139, R141 ;  /* 0x0000008b8a8e0223 */ /* 0x004fe2000001008d */
[----:B------:R-:W-:-:S06]  /*1f940*/  IMAD.MOV.U32 R138, RZ, RZ, RZ ;  /* 0x000000ffff8a7224 */ /* 0x000fcc00078e00ff */
[----:B------:R-:W1:Y:S01]  /*1f950*/  @P1 MUFU.RCP R138, R140 ;  /* 0x0000008c008a1308 */ /* 0x000e620000001000 */
[----:B------:R-:W-:Y:S01]  /*1f960*/  @P1 FMUL.FTZ R139, R146, 0.69314718246459960938 ;  /* 0x3f317218928b1820 */ /* 0x000fe20000410000 */
[----:B------:R-:W-:-:S04]  /*1f970*/  @P1 FMUL.FTZ R146, R143, 0.69314718246459960938 ;  /* 0x3f3172188f921820 */ /* 0x000fc80000410000 */
[----:B------:R-:W-:Y:S01]  /*1f980*/  @P1 FFMA.FTZ R144, R146, R145, R139 ;  /* 0x0000009192901223 */ /* 0x000fe2000001008b */
[-C--:B-1----:R-:W-:Y:S01]  /*1f990*/  FMUL.FTZ R13, R13, R138.reuse ;  /* 0x0000008a0d0d7220 */ /* 0x082fe20000410000 */
        /* <DEDUP_REMOVED lines=64> */
[----:B-1----:R-:W-:Y:S01]  /*1fda0*/  VIADD R12, R135, 0x1 ;  /* 0x00000001870c7836 */ /* 0x002fe20000000000 */
[----:B------:R0:W-:Y:S04]  /*1fdb0*/  STL [R1+0x430], R142 ;  /* 0x0004308e01007387 */ /* 0x0001e80000100800 */
        /* <DEDUP_REMOVED lines=33> */
[----:B------:R-:W-:-:S13]  /*1ffd0*/  PLOP3.LUT P0, PT, PT, PT, PT, 0x8, 0x0 ;  /* 0x000000000000781c */ /* 0x000fda0003f0e170 */
.L_x_11241:
[----:B------:R-:W1:Y:S08]  /*1ffe0*/  S2UR UR9, SR_CgaCtaId ;  /* 0x00000000000979c3 */ /* 0x000e700000008800 */
[----:B------:R-:W-:Y:S06]  /*1fff0*/  BAR.SYNC.DEFER_BLOCKING 0x5, 0x180 ;  /* 0x0146000000007b1d */ /* 0x000fec0000010000 */
[----:B------:R-:W-:Y:S01]  /*20000*/  UMOV UR42, 0x400 ;  /* 0x00000400002a7882 */ /* 0x000fe20000000000 */
[----:B------:R-:W-:Y:S01]  /*20010*/  BSSY B0, `(.L_x_11345) ;  /* 0x0000292000007945 */ /* 0x000fe20003800000 */
[----:B-1----:R-:W-:-:S09]  /*20020*/  ULEA UR42, UR9, UR42, 0x18 ;  /* 0x0000002a092a7291 */ /* 0x002fd2000f8ec03f */
[----:B------:R-:W1:Y:S02]  /*20030*/  LDS R0, [UR42+0x324d0] ;  /* 0x0324d02aff007984 */ /* 0x000e640008000800 */
[----:B-1----:R-:W-:Y:S01]  /*20040*/  R2UR UR4, R0 ;  /* 0x00000000000472ca */ /* 0x002fe200000e0000 */
[----:B------:R-:W-:Y:S06]  /*20050*/  BAR.ARV 0x4, 0x180 ;  /* 0x0106000000007b1d */ /* 0x000fec0000002000 */
[----:B------:R-:W-:Y:S08]  /*20060*/  @P0 BRA `(.L_x_11346) ;  /* 0x0000001c00500947 */ /* 0x000ff00003800000 */
[----:B------:R-:W2:Y:S01]  /*20070*/  LDL.128 R96, [R1+0x2b0] ;  /* 0x0002b00001607983 */ /* 0x000ea20000100c00 */
[----:B0-----:R-:W0:Y:S01]  /*20080*/  LDC R20, c[0x0][0xce8] ;  /* 0x00033a00ff147b82 */ /* 0x001e220000000800 */
[----:B------:R-:W-:Y:S01]  /*20090*/  ULDC UR5, c[0x0][0xb88] ;  /* 0x0002e20000057ab9 */ /* 0x000fe20000000800 */
[----:B------:R-:W-:Y:S01]  /*200a0*/  R2UR UR14, R200 ;  /* 0x00000000c80e72ca */ /* 0x000fe200000e0000 */
        /* <DEDUP_REMOVED lines=35> */
[----:B------:R-:W-:-:S03]  /*202e0*/  ULDC.64 UR10, c[0x0][0xc90] ;  /* 0x00032400000a7ab9 */ /* 0x000fc60000000a00 */
[----:B------:R-:W-:-:S13]  /*202f0*/  ISETP.GE.OR P2, PT, R158, R0, P0 ;  /* 0x000000009e00720c */ /* 0x000fda0000746670 */
[----:B------:R-:W4:Y:S01]  /*20300*/  @!P2 LDL R21, [R1+0x430] ;  /* 0x000430000115a983 */ /* 0x000f220000100800 */
[----:B------:R-:W-:-:S04]  /*20310*/  LOP3.LUT R143, R142, 0x380, RZ, 0xc0, !PT ;  /* 0x000003808e8f7812 */ /* 0x000fc800078ec0ff */
[----:B------:R-:W-:-:S04]  /*20320*/  SHF.R.U64 R143, R143, 0x3, RZ ;  /* 0x000000038f8f7819 */ /* 0x000fc800000012ff */
[----:B------:R-:W-:Y:S01]  /*20330*/  LOP3.LUT R142, R143, R142, RZ, 0x3c, !PT ;  /* 0x0000008e8f8e7212 */ /* 0x000fe200078e3cff */
[----:B------:R-:W-:Y:S01]  /*20340*/  IMAD.X R143, RZ, RZ, R179, P1 ;  /* 0x000000ffff8f7224 */ /* 0x000fe200008e06b3 */
[----:B------:R-:W-:-:S04]  /*20350*/  IADD3 R155, P1, R178, 0xc040, RZ ;  /* 0x0000c040b29b7810 */ /* 0x000fc80007f3e0ff */
[----:B------:R-:W-:Y:S02]  /*20360*/  LOP3.LUT R154, R155, 0x380, RZ, 0xc0, !PT ;  /* 0x000003809b9a7812 */ /* 0x000fe400078ec0ff */
[----:B------:R-:W-:Y:S02]  /*20370*/  IADD3 R3, P4, R178, 0x4040, RZ ;  /* 0x00004040b2037810 */ /* 0x000fe40007f9e0ff */
[----:B------:R-:W-:Y:S02]  /*20380*/  SHF.R.U64 R154, R154, 0x3, RZ ;  /* 0x000000039a9a7819 */ /* 0x000fe400000012ff */
[----:B------:R-:W-:Y:S02]  /*20390*/  LOP3.LUT R2, R3, 0x380, RZ, 0xc0, !PT ;  /* 0x0000038003027812 */ /* 0x000fe400078ec0ff */
[----:B------:R-:W-:Y:S01]  /*203a0*/  LOP3.LUT R154, R154, R155, RZ, 0x3c, !PT ;  /* 0x0000009b9a9a7212 */ /* 0x000fe200078e3cff */
[----:B------:R-:W-:Y:S01]  /*203b0*/  IMAD.X R155, RZ, RZ, R179, P1 ;  /* 0x000000ffff9b7224 */ /* 0x000fe200008e06b3 */
[----:B------:R-:W-:-:S02]  /*203c0*/  ISETP.NE.AND P1, PT, R20, 0x1, PT ;  /* 0x000000011400780c */ /* 0x000fc40003f25270 */
[----:B------:R-:W-:-:S04]  /*203d0*/  SHF.R.U64 R2, R2, 0x3, RZ ;  /* 0x0000000302027819 */ /* 0x000fc800000012ff */
[----:B------:R-:W-:Y:S01]  /*203e0*/  LOP3.LUT R2, R2, R3, RZ, 0x3c, !PT ;  /* 0x0000000302027212 */ /* 0x000fe200078e3cff */
[----:B------:R-:W-:Y:S01]  /*203f0*/  IMAD.X R3, RZ, RZ, R179, P4 ;  /* 0x000000ffff037224 */ /* 0x000fe200020e06b3 */
[----:B------:R-:W-:-:S04]  /*20400*/  LOP3.LUT R149, R178, 0x380, RZ, 0xc0, !PT ;  /* 0x00000380b2957812 */ /* 0x000fc800078ec0ff */
[----:B------:R-:W-:Y:S02]  /*20410*/  MOV R2, R2 ;  /* 0x0000000200027202 */ /* 0x000fe40000000f00 */
[----:B------:R-:W0:Y:S01]  /*20420*/  @P1 LDC R3, c[0x0][0xcec] ;  /* 0x00033b00ff031b82 */ /* 0x000e220000000800 */
[----:B------:R-:W-:-:S04]  /*20430*/  SHF.R.U64 R149, R149, 0x3, RZ ;  /* 0x0000000395957819 */ /* 0x000fc800000012ff */
[----:B------:R-:W-:Y:S01]  /*20440*/  LOP3.LUT R148, R149, R178, RZ, 0x3c, !PT ;  /* 0x000000b295947212 */ /* 0x000fe200078e3cff */
[----:B------:R-:W-:Y:S01]  /*20450*/  IMAD.MOV.U32 R149, RZ, RZ, R179 ;  /* 0x000000ffff957224 */ /* 0x000fe200078e00b3 */
[C---:B------:R-:W-:Y:S02]  /*20460*/  IADD3 R145, P3, R178.reuse, 0x8040, RZ ;  /* 0x00008040b2917810 */ /* 0x040fe40007f7e0ff */
[----:B------:R-:W-:Y:S02]  /*20470*/  IADD3 R19, P5, R178, 0x4060, RZ ;  /* 0x00004060b2137810 */ /* 0x000fe40007fbe0ff */
[----:B------:R-:W-:Y:S02]  /*20480*/  MOV R148, R148 ;  /* 0x0000009400947202 */ /* 0x000fe40000000f00 */
[----:B------:R-:W-:Y:S01]  /*20490*/  LOP3.LUT R144, R145, 0x380, RZ, 0xc0, !PT ;  /* 0x0000038091907812 */ /* 0x000fe200078ec0ff */
[----:B------:R-:W-:Y:S01]  /*204a0*/  USHF.R.S32.HI UR12, URZ, 0x1f, UR14 ;  /* 0x0000001f3f0c7899 */ /* 0x000fe2000801140e */
[----:B------:R-:W-:-:S02]  /*204b0*/  LOP3.LUT R18, R19, 0x380, RZ, 0xc0, !PT ;  /* 0x0000038013127812 */ /* 0x000fc400078ec0ff */
[----:B------:R-:W-:Y:S01]  /*204c0*/  SHF.R.U64 R144, R144, 0x3, RZ ;  /* 0x0000000390907819 */ /* 0x000fe200000012ff */
[----:B------:R-:W-:Y:S01]  /*204d0*/  UIMAD UR5, UR12, UR10, URZ ;  /* 0x0000000a0c0572a4 */ /* 0x000fe2000f8e023f */
[----:B------:R-:W-:Y:S01]  /*204e0*/  SHF.R.U64 R18, R18, 0x3, RZ ;  /* 0x0000000312127819 */ /* 0x000fe200000012ff */
[----:B------:R-:W-:Y:S01]  /*204f0*/  USHF.R.S32.HI UR13, URZ, 0x1f, UR60 ;  /* 0x0000001f3f0d7899 */ /* 0x000fe2000801143c */
[----:B------:R-:W-:Y:S01]  /*20500*/  LOP3.LUT R144, R144, R145, RZ, 0x3c, !PT ;  /* 0x0000009190907212 */ /* 0x000fe200078e3cff */
[--C-:B------:R-:W-:Y:S01]  /*20510*/  IMAD.X R145, RZ, RZ, R179.reuse, P3 ;  /* 0x000000ffff917224 */ /* 0x100fe200018e06b3 */
[----:B------:R-:W-:Y:S01]  /*20520*/  IADD3 R140, P6, R178, 0x8000, RZ ;  /* 0x00008000b28c7810 */ /* 0x000fe20007fde0ff */
[----:B------:R-:W-:Y:S01]  /*20530*/  UIMAD.WIDE.U32 UR6, UR14, UR10, URZ ;  /* 0x0000000a0e0672a5 */ /* 0x000fe2000f8e003f */
[----:B------:R-:W-:Y:S01]  /*20540*/  LOP3.LUT R18, R18, R19, RZ, 0x3c, !PT ;  /* 0x0000001312127212 */ /* 0x000fe200078e3cff */
[----:B------:R-:W-:Y:S01]  /*20550*/  UIMAD UR5, UR14, UR11, UR5 ;  /* 0x0000000b0e0572a4 */ /* 0x000fe2000f8e0205 */
[----:B------:R-:W-:Y:S01]  /*20560*/  IADD3 R157, P3, R178, 0xc060, RZ ;  /* 0x0000c060b29d7810 */ /* 0x000fe20007f7e0ff */
[----:B------:R-:W-:Y:S01]  /*20570*/  IMAD.X R19, RZ, RZ, R179, P5 ;  /* 0x000000ffff137224 */ /* 0x000fe200028e06b3 */
[----:B------:R-:W-:Y:S01]  /*20580*/  ULDC.64 UR10, c[0x0][0xc98] ;  /* 0x00032600000a7ab9 */ /* 0x000fe20000000a00 */
[----:B------:R-:W-:Y:S01]  /*20590*/  LOP3.LUT R141, R140, 0x380, RZ, 0xc0, !PT ;  /* 0x000003808c8d7812 */ /* 0x000fe200078ec0ff */
[----:B------:R-:W-:Y:S01]  /*205a0*/  UIMAD UR8, UR13, UR10, URZ ;  /* 0x0000000a0d0872a4 */ /* 0x000fe2000f8e023f */
[----:B------:R-:W-:Y:S01]  /*205b0*/  LOP3.LUT R156, R157, 0x380, RZ, 0xc0, !PT ;  /* 0x000003809d9c7812 */ /* 0x000fe200078ec0ff */
[----:B------:R-:W-:Y:S01]  /*205c0*/  UIADD3 UR7, UR7, UR5, URZ ;  /* 0x0000000507077290 */ /* 0x000fe2000fffe03f */
[----:B------:R-:W-:Y:S01]  /*205d0*/  MOV R18, R18 ;  /* 0x0000001200127202 */ /* 0x000fe20000000f00 */
[----:B------:R-:W-:Y:S01]  /*205e0*/  UIMAD UR8, UR60, UR11, UR8 ;  /* 0x0000000b3c0872a4 */ /* 0x000fe2000f8e0208 */
[----:B------:R-:W-:Y:S01]  /*205f0*/  SHF.R.U64 R141, R141, 0x3, RZ ;  /* 0x000000038d8d7819 */ /* 0x000fe200000012ff */
[----:B------:R-:W-:Y:S01]  /*20600*/  UIMAD.WIDE.U32 UR6, UR60, UR10, UR6 ;  /* 0x0000000a3c0672a5 */ /* 0x000fe2000f8e0006 */
[----:B------:R-:W-:-:S02]  /*20610*/  SHF.R.U64 R156, R156, 0x3, RZ ;  /* 0x000000039c9c7819 */ /* 0x000fc400000012ff */
[C---:B------:R-:W-:Y:S01]  /*20620*/  IADD3 R147, P4, R178.reuse, 0x8060, RZ ;  /* 0x00008060b2937810 */ /* 0x040fe20007f9e0ff */
[----:B------:R-:W-:Y:S01]  /*20630*/  ULDC.64 UR10, c[0x0][0xbe8] ;  /* 0x0002fa00000a7ab9 */ /* 0x000fe20000000a00 */
[----:B------:R-:W-:Y:S01]  /*20640*/  LOP3.LUT R140, R141, R140, RZ, 0x3c, !PT ;  /* 0x0000008c8d8c7212 */ /* 0x000fe200078e3cff */
[--C-:B------:R-:W-:Y:S01]  /*20650*/  IMAD.X R141, RZ, RZ, R179.reuse, P6 ;  /* 0x000000ffff8d7224 */ /* 0x100fe200030e06b3 */
[----:B------:R-:W-:Y:S02]  /*20660*/  IADD3 R151, P5, R178, 0xc000, RZ ;  /* 0x0000c000b2977810 */ /* 0x000fe40007fbe0ff */
[----:B------:R-:W-:Y:S01]  /*20670*/  LOP3.LUT R156, R156, R157, RZ, 0x3c, !PT ;  /* 0x0000009d9c9c7212 */ /* 0x000fe200078e3cff */
[----:B------:R-:W-:Y:S01]  /*20680*/  IMAD.X R157, RZ, RZ, R179, P3 ;  /* 0x000000ffff9d7224 */ /* 0x000fe200018e06b3 */
[----:B------:R-:W-:Y:S02]  /*20690*/  IADD3 R153, P6, R178, 0xc020, RZ ;  /* 0x0000c020b2997810 */ /* 0x000fe40007fde0ff */
[----:B------:R-:W-:-:S02]  /*206a0*/  LOP3.LUT R146, R147, 0x380, RZ, 0xc0, !PT ;  /* 0x0000038093927812 */ /* 0x000fc400078ec0ff */
[----:B------:R-:W-:Y:S02]  /*206b0*/  LOP3.LUT R150, R151, 0x380, RZ, 0xc0, !PT ;  /* 0x0000038097967812 */ /* 0x000fe400078ec0ff */
[----:B------:R-:W-:Y:S02]  /*206c0*/  LOP3.LUT R152, R153, 0x380, RZ, 0xc0, !PT ;  /* 0x0000038099987812 */ /* 0x000fe400078ec0ff */
        /* <DEDUP_REMOVED lines=8> */
[----:B--2---:R-:W-:Y:S02]  /*20750*/  F2FP.BF16.F32.PACK_AB R96, R97, R96 ;  /* 0x000000606160723e */ /* 0x004fe400000010ff */
[----:B------:R-:W-:Y:S02]  /*20760*/  F2FP.BF16.F32.PACK_AB R97, R99, R98 ;  /* 0x000000626361723e */ /* 0x000fe400000010ff */
[----:B---3--:R-:W-:Y:S02]  /*20770*/  F2FP.BF16.F32.PACK_AB R98, R93, R92 ;  /* 0x0000005c5d62723e */ /* 0x008fe400000010ff */
[----:B------:R-:W1:Y:S01]  /*20780*/  @P1 LDC R92, c[0x0][0xcf0] ;  /* 0x00033c00ff5c1b82 */ /* 0x000e620000000800 */
[----:B----4-:R-:W-:Y:S02]  /*20790*/  F2FP.BF16.F32.PACK_AB R136, R137, R136 ;  /* 0x000000888988723e */ /* 0x010fe400000010ff */
[----:B------:R-:W-:Y:S02]  /*207a0*/  F2FP.BF16.F32.PACK_AB R137, R139, R138 ;  /* 0x0000008a8b89723e */ /* 0x000fe400000010ff */
[----:B------:R-:W-:-:S02]  /*207b0*/  F2FP.BF16.F32.PACK_AB R128, R129, R128 ;  /* 0x000000808180723e */ /* 0x000fc400000010ff */
[----:B------:R-:W-:Y:S02]  /*207c0*/  F2FP.BF16.F32.PACK_AB R129, R131, R130 ;  /* 0x000000828381723e */ /* 0x000fe400000010ff */
[----:B------:R-:W-:Y:S02]  /*207d0*/  F2FP.BF16.F32.PACK_AB R138, R133, R132 ;  /* 0x00000084858a723e */ /* 0x000fe400000010ff */
[----:B------:R-:W-:Y:S01]  /*207e0*/  F2FP.BF16.F32.PACK_AB R139, R135, R134 ;  /* 0x00000086878b723e */ /* 0x000fe200000010ff */
[----:B------:R-:W-:Y:S01]  /*207f0*/  BAR.SYNC.DEFER_BLOCKING 0x1, 0x100 ;  /* 0x0044000000007b1d */ /* 0x000fe20000010000 */
        /* <DEDUP_REMOVED lines=15> */
[----:B------:R-:W-:Y:S01]  /*208f0*/  VIADD R84, R228, UR61 ;  /* 0x0000003de4547c36 */ /* 0x000fe20008000000 */
[----:B------:R-:W-:Y:S01]  /*20900*/  STSM.16.M88.4 [R148], R136 ;  /* 0x0000008894007844 */ /* 0x000fe20000000200 */
[----:B------:R-:W-:-:S02]  /*20910*/  F2FP.BF16.F32.PACK_AB R99, R95, R94 ;  /* 0x0000005e5f63723e */ /* 0x000fc400000010ff */
[----:B------:R-:W-:Y:S02]  /*20920*/  F2FP.BF16.F32.PACK_AB R106, R101, R100 ;  /* 0x00000064656a723e */ /* 0x000fe400000010ff */
[----:B------:R-:W-:Y:S01]  /*20930*/  F2FP.BF16.F32.PACK_AB R107, R103, R102 ;  /* 0x00000066676b723e */ /* 0x000fe200000010ff */
[----:B------:R-:W-:Y:S01]  /*20940*/  STSM.16.M88.4 [R227], R128 ;  /* 0x00000080e3007844 */ /* 0x000fe20000000200 */
[----:B------:R-:W-:Y:S01]  /*20950*/  F2FP.BF16.F32.PACK_AB R91, R87, R86 ;  /* 0x00000056575b723e */ /* 0x000fe200000010ff */
[----:B0-----:R-:W-:Y:S02]  /*20960*/  @P1 IMAD.HI.U32 R3, R84, R3, RZ ;  /* 0x0000000354031227 */ /* 0x001fe400078e00ff */
[----:B------:R-:W-:Y:S04]  /*20970*/  STSM.16.M88.4 [R226], R120 ;  /* 0x00000078e2007844 */ /* 0x000fe80000000200 */
[----:B------:R-:W-:Y:S04]  /*20980*/  STSM.16.M88.4 [R225], R112 ;  /* 0x00000070e1007844 */ /* 0x000fe80000000200 */
[----:B------:R-:W-:Y:S04]  /*20990*/  STSM.16.M88.4 [R221], R104 ;  /* 0x00000068dd007844 */ /* 0x000fe80000000200 */
[----:B------:R-:W-:Y:S04]  /*209a0*/  STSM.16.M88.4 [R220], R96 ;  /* 0x00000060dc007844 */ /* 0x000fe80000000200 */
[----:B------:R0:W-:Y:S01]  /*209b0*/  STSM.16.M88.4 [R2], R88 ;  /* 0x0000005802007844 */ /* 0x0001e20000000200 */
[----:B------:R-:W-:-:S02]  /*209c0*/  F2FP.BF16.F32.PACK_AB R80, R81, R80 ;  /* 0x000000505150723e */ /* 0x000fc400000010ff */
[----:B------:R-:W-:Y:S02]  /*209d0*/  F2FP.BF16.F32.PACK_AB R81, R83, R82 ;  /* 0x000000525351723e */ /* 0x000fe400000010ff */
[----:B------:R-:W-:Y:S02]  /*209e0*/  F2FP.BF16.F32.PACK_AB R82, R77, R76 ;  /* 0x0000004c4d52723e */ /* 0x000fe400000010ff */
[----:B------:R-:W-:Y:S01]  /*209f0*/  F2FP.BF16.F32.PACK_AB R83, R79, R78 ;  /* 0x0000004e4f53723e */ /* 0x000fe200000010ff */
[----:B0-----:R-:W-:Y:S01]  /*20a00*/  IMAD.MOV.U32 R2, RZ, RZ, R84 ;  /* 0x000000ffff027224 */ /* 0x001fe200078e0054 */
[----:B-1----:R-:W-:Y:S02]  /*20a10*/  @P1 SHF.R.U32.HI R2, RZ, R92, R3 ;  /* 0x0000005cff021219 */ /* 0x002fe40000011603 */
[----:B------:R-:W-:-:S03]  /*20a20*/  F2FP.BF16.F32.PACK_AB R72, R73, R72 ;  /* 0x000000484948723e */ /* 0x000fc600000010ff */
[----:B------:R-:W-:Y:S01]  /*20a30*/  IMAD.MOV R19, RZ, RZ, -R2 ;  /* 0x000000ffff137224 */ /* 0x000fe200078e0a02 */
[----:B------:R-:W-:Y:S02]  /*20a40*/  F2FP.BF16.F32.PACK_AB R73, R75, R74 ;  /* 0x0000004a4b49723e */ /* 0x000fe400000010ff */
[----:B------:R-:W-:Y:S01]  /*20a50*/  F2FP.BF16.F32.PACK_AB R74, R57, R56 ;  /* 0x00000038394a723e */ /* 0x000fe200000010ff */
[----:B------:R-:W-:Y:S01]  /*20a60*/  IMAD R19, R20, R19, R84 ;  /* 0x0000001314137224 */ /* 0x000fe200078e0254 */
[----:B------:R-:W-:Y:S01]  /*20a70*/  SHF.R.S32.HI R3, RZ, 0x1f, R2 ;  /* 0x0000001fff037819 */ /* 0x000fe20000011402 */
[----:B------:R-:W-:Y:S01]  /*20a80*/  IMAD.U32 R56, RZ, RZ, UR8 ;  /* 0x00000008ff387e24 */ /* 0x000fe2000f8e00ff */
[----:B------:R-:W-:Y:S01]  /*20a90*/  IADD3 R2, P3, R2, UR6, RZ ;  /* 0x0000000602027c10 */ /* 0x000fe2000ff7e0ff */
[----:B------:R0:W-:Y:S03]  /*20aa0*/  STSM.16.M88.4 [R18], R80 ;  /* 0x0000005012007844 */ /* 0x0001e60000000200 */
[----:B------:R-:W-:Y:S01]  /*20ab0*/  IADD3.X R3, R3, UR7, R56, P3, !PT ;  /* 0x0000000703037c10 */ /* 0x000fe20009ffe438 */
[----:B------:R-:W-:Y:S01]  /*20ac0*/  ULDC.64 UR6, c[0x0][0xc88] ;  /* 0x0003220000067ab9 */ /* 0x000fe20000000a00 */
[----:B------:R-:W-:Y:S01]  /*20ad0*/  F2FP.BF16.F32.PACK_AB R52, R53, R52 ;  /* 0x000000343534723e */ /* 0x000fe200000010ff */
[----:B------:R-:W-:-:S02]  /*20ae0*/  IMAD.X R153, RZ, RZ, R179, P6 ;  /* 0x000000ffff997224 */ /* 0x000fc400030e06b3 */
[----:B------:R-:W-:Y:S01]  /*20af0*/  IMAD.WIDE.U32 R2, R19, UR6, R2 ;  /* 0x0000000613027c25 */ /* 0x000fe2000f8e0002 */
[----:B0-----:R-:W-:-:S05]  /*20b00*/  SHF.R.S32.HI R18, RZ, 0x1f, R19 ;  /* 0x0000001fff127819 */ /* 0x001fca0000011413 */
[----:B------:R-:W-:Y:S01]  /*20b10*/  IMAD R18, R18, UR6, RZ ;  /* 0x0000000612127c24 */ /* 0x000fe2000f8e02ff */
[----:B------:R-:W-:Y:S02]  /*20b20*/  MOV R140, R140 ;  /* 0x0000008c008c7202 */ /* 0x000fe40000000f00 */
[----:B------:R-:W-:Y:S01]  /*20b30*/  F2FP.BF16.F32.PACK_AB R75, R59, R58 ;  /* 0x0000003a3b4b723e */ /* 0x000fe200000010ff */
[----:B------:R-:W-:Y:S01]  /*20b40*/  IMAD R19, R19, UR7, R18 ;  /* 0x0000000713137c24 */ /* 0x000fe2000f8e0212 */
[----:B------:R-:W-:Y:S01]  /*20b50*/  F2FP.BF16.F32.PACK_AB R53, R55, R54 ;  /* 0x000000363735723e */ /* 0x000fe200000010ff */
[----:B------:R-:W-:Y:S01]  /*20b60*/  ULDC.64 UR6, c[0x0][0xc50] ;  /* 0x0003140000067ab9 */ /* 0x000fe20000000a00 */
[----:B------:R-:W-:Y:S02]  /*20b70*/  F2FP.BF16.F32.PACK_AB R64, R65, R64 ;  /* 0x000000404140723e */ /* 0x000fe400000010ff */
[----:B------:R-:W-:Y:S02]  /*20b80*/  MOV R142, R142 ;  /* 0x0000008e008e7202 */ /* 0x000fe40000000f00 */
[----:B------:R-:W-:-:S02]  /*20b90*/  F2FP.BF16.F32.PACK_AB R54, R69, R68 ;  /* 0x000000444536723e */ /* 0x000fc400000010ff */
[----:B------:R-:W-:Y:S02]  /*20ba0*/  F2FP.BF16.F32.PACK_AB R55, R71, R70 ;  /* 0x000000464737723e */ /* 0x000fe400000010ff */
[----:B------:R-:W-:Y:S02]  /*20bb0*/  F2FP.BF16.F32.PACK_AB R65, R67, R66 ;  /* 0x000000424341723e */ /* 0x000fe400000010ff */
[----:B------:R-:W-:Y:S01]  /*20bc0*/  F2FP.BF16.F32.PACK_AB R48, R49, R48 ;  /* 0x000000303130723e */ /* 0x000fe200000010ff */
[----:B------:R-:W-:Y:S01]  /*20bd0*/  IMAD.IADD R3, R3, 0x1, R19 ;  /* 0x0000000103037824 */ /* 0x000fe200078e0213 */
[----:B------:R-:W-:Y:S02]  /*20be0*/  MOV R144, R144 ;  /* 0x0000009000907202 */ /* 0x000fe40000000f00 */
[----:B------:R-:W-:Y:S02]  /*20bf0*/  F2FP.BF16.F32.PACK_AB R66, R61, R60 ;  /* 0x0000003c3d42723e */ /* 0x000fe400000010ff */
[----:B------:R-:W-:-:S02]  /*20c00*/  F2FP.BF16.F32.PACK_AB R67, R63, R62 ;  /* 0x0000003e3f43723e */ /* 0x000fc400000010ff */
[----:B------:R-:W-:Y:S02]  /*20c10*/  F2FP.BF16.F32.PACK_AB R49, R51, R50 ;  /* 0x000000323331723e */ /* 0x000fe400000010ff */
[----:B------:R-:W-:Y:S02]  /*20c20*/  MOV R146, R146 ;  /* 0x0000009200927202 */ /* 0x000fe40000000f00 */
[----:B------:R-:W-:Y:S02]  /*20c30*/  F2FP.BF16.F32.PACK_AB R50, R45, R44 ;  /* 0x0000002c2d32723e */ /* 0x000fe400000010ff */
[----:B------:R-:W-:Y:S02]  /*20c40*/  F2FP.BF16.F32.PACK_AB R51, R47, R46 ;  /* 0x0000002e2f33723e */ /* 0x000fe400000010ff */
[----:B------:R-:W-:Y:S01]  /*20c50*/  F2FP.BF16.F32.PACK_AB R36, R37, R36 ;  /* 0x000000242524723e */ /* 0x000fe200000010ff */
[----:B------:R-:W-:Y:S01]  /*20c60*/  STSM.16.M88.4 [R140], R72 ;  /* 0x000000488c007844 */ /* 0x000fe20000000200 */
[----:B------:R-:W-:-:S02]  /*20c70*/  MOV R150, R150 ;  /* 0x0000009600967202 */ /* 0x000fc40000000f00 */
[----:B------:R-:W-:Y:S02]  /*20c80*/  LEA R58, P3, R2, UR6, 0x2 ;  /* 0x00000006023a7c11 */ /* 0x000fe4000f8610ff */
[----:B------:R-:W-:Y:S02]  /*20c90*/  F2FP.BF16.F32.PACK_AB R44, R5, R4 ;  /* 0x00000004052c723e */ /* 0x000fe400000010ff */
[----:B------:R-:W-:Y:S02]  /*20ca0*/  F2FP.BF16.F32.PACK_AB R45, R7, R6 ;  /* 0x00000006072d723e */ /* 0x000fe400000010ff */
        /* <DEDUP_REMOVED lines=14> */
[----:B------:R-:W-:Y:S01]  /*20d90*/  F2FP.BF16.F32.PACK_AB R13, R15, R14 ;  /* 0x0000000e0f0d723e */ /* 0x000fe200000010ff */
[----:B------:R-:W-:Y:S01]  /*20da0*/  STSM.16.M88.4 [R146], R48 ;  /* 0x0000003092007844 */ /* 0x000fe20000000200 */
[----:B------:R-:W-:Y:S02]  /*20db0*/  MOV R156, R156 ;  /* 0x0000009c009c7202 */ /* 0x000fe40000000f00 */
[----:B------:R-:W-:Y:S02]  /*20dc0*/  F2FP.BF16.F32.PACK_AB R14, R9, R8 ;  /* 0x00000008090e723e */ /* 0x000fe400000010ff */
        /* <DEDUP_REMOVED lines=15> */
[----:B------:R-:W-:Y:S01]  /*20ec0*/  IMAD.WIDE R2, R2, R3, UR58 ;  /* 0x0000003a02027e25 */ /* 0x000fe2000f8e0203 */
[----:B0-----:R-:W0:Y:S02]  /*20ed0*/  @P1 LDC R21, c[0x0][0xcf0] ;  /* 0x00033c00ff151b82 */ /* 0x001e240000000800 */
[C---:B------:R-:W-:Y:S02]  /*20ee0*/  IADD3 R7, P2, R2.reuse, 0x1000, RZ ;  /* 0x0000100002077810 */ /* 0x040fe40007f5e0ff */
[C---:B------:R-:W-:Y:S02]  /*20ef0*/  IADD3 R25, P4, R2.reuse, 0x3000, RZ ;  /* 0x0000300002197810 */ /* 0x040fe40007f9e0ff */
[----:B------:R-:W-:Y:S02]  /*20f00*/  IADD3 R29, P5, R2, 0x4000, RZ ;  /* 0x00004000021d7810 */ /* 0x000fe40007fbe0ff */
[----:B------:R-:W-:Y:S02]  /*20f10*/  LOP3.LUT R6, R7, 0x380, RZ, 0xc0, !PT ;  /* 0x0000038007067812 */ /* 0x000fe400078ec0ff */
[----:B------:R-:W-:-:S02]  /*20f20*/  LOP3.LUT R24, R25, 0x380, RZ, 0xc0, !PT ;  /* 0x0000038019187812 */ /* 0x000fc400078ec0ff */
[----:B------:R-:W-:Y:S02]  /*20f30*/  LOP3.LUT R28, R29, 0x380, RZ, 0xc0, !PT ;  /* 0x000003801d1c7812 */ /* 0x000fe400078ec0ff */
[C---:B------:R-:W-:Y:S02]  /*20f40*/  IADD3 R33, P6, R2.reuse, 0x5000, RZ ;  /* 0x0000500002217810 */ /* 0x040fe40007fde0ff */
[----:B------:R-:W-:Y:S02]  /*20f50*/  IADD3 R5, P3, R2, 0x2000, RZ ;  /* 0x0000200002057810 */ /* 0x000fe40007f7e0ff */
[----:B------:R-:W-:Y:S02]  /*20f60*/  SHF.R.U64 R6, R6, 0x3, RZ ;  /* 0x0000000306067819 */ /* 0x000fe400000012ff */
[----:B------:R-:W-:Y:S02]  /*20f70*/  SHF.R.U64 R24, R24, 0x3, RZ ;  /* 0x0000000318187819 */ /* 0x000fe400000012ff */
[----:B------:R-:W-:-:S02]  /*20f80*/  SHF.R.U64 R28, R28, 0x3, RZ ;  /* 0x000000031c1c7819 */ /* 0x000fc400000012ff */
[----:B------:R-:W-:Y:S01]  /*20f90*/  LOP3.LUT R32, R33, 0x380, RZ, 0xc0, !PT ;  /* 0x0000038021207812 */ /* 0x000fe200078ec0ff */
        /* <DEDUP_REMOVED lines=9> */
[C---:B------:R-:W-:Y:S02]  /*21030*/  IADD3 R45, P4, R2.reuse, 0x8000, RZ ;  /* 0x00008000022d7810 */ /* 0x040fe40007f9e0ff */
[----:B------:R-:W-:Y:S01]  /*21040*/  IADD3 R49, P5, R2, 0x9000, RZ ;  /* 0x0000900002317810 */ /* 0x000fe20007fbe0ff */
[----:B------:R-:W-:Y:S01]  /*21050*/  SHFL.IDX PT, R18, R58, 0x1, 0x1c1f ;  /* 0x003c1f003a127f89 */ /* 0x000fe200000e0000 */
[----:B------:R-:W-:-:S03]  /*21060*/  SHF.R.U64 R32, R32, 0x3, RZ ;  /* 0x0000000320207819 */ /* 0x000fc600000012ff */
[----:B------:R-:W2:Y:S01]  /*21070*/  SHFL.IDX PT, R19, R59, 0x1, 0x1c1f ;  /* 0x003c1f003b137f89 */ /* 0x000ea200000e0000 */
[----:B------:R-:W-:Y:S02]  /*21080*/  LOP3.LUT R36, R37, 0x380, RZ, 0xc0, !PT ;  /* 0x0000038025247812 */ /* 0x000fe400078ec0ff */
[----:B------:R-:W-:Y:S02]  /*21090*/  LOP3.LUT R40, R41, 0x380, RZ, 0xc0, !PT ;  /* 0x0000038029287812 */ /* 0x000fe400078ec0ff */
[----:B------:R-:W-:Y:S02]  /*210a0*/  LOP3.LUT R44, R45, 0x380, RZ, 0xc0, !PT ;  /* 0x000003802d2c7812 */ /* 0x000fe400078ec0ff */
[----:B------:R-:W-:Y:S02]  /*210b0*/  LOP3.LUT R48, R49, 0x380, RZ, 0xc0, !PT ;  /* 0x0000038031307812 */ /* 0x000fe400078ec0ff */
[----:B------:R-:W-:Y:S01]  /*210c0*/  LOP3.LUT R32, R32, R33, RZ, 0x3c, !PT ;  /* 0x0000002120207212 */ /* 0x000fe200078e3cff */
[----:B------:R-:W-:Y:S01]  /*210d0*/  IMAD.X R33, RZ, RZ, R3, P6 ;  /* 0x000000ffff217224 */ /* 0x000fe200030e0603 */
[----:B------:R-:W-:-:S02]  /*210e0*/  IADD3 R53, P6, R2, 0xa000, RZ ;  /* 0x0000a00002357810 */ /* 0x000fc40007fde0ff */
[----:B------:R-:W-:Y:S02]  /*210f0*/  SHF.R.U64 R36, R36, 0x3, RZ ;  /* 0x0000000324247819 */ /* 0x000fe400000012ff */
[----:B------:R-:W-:Y:S02]  /*21100*/  SHF.R.U64 R40, R40, 0x3, RZ ;  /* 0x0000000328287819 */ /* 0x000fe400000012ff */
[----:B------:R-:W-:Y:S02]  /*21110*/  SHF.R.U64 R44, R44, 0x3, RZ ;  /* 0x000000032c2c7819 */ /* 0x000fe400000012ff */
[----:B------:R-:W-:Y:S02]  /*21120*/  SHF.R.U64 R48, R48, 0x3, RZ ;  /* 0x0000000330307819 */ /* 0x000fe400000012ff */
[----:B------:R-:W-:Y:S02]  /*21130*/  LOP3.LUT R52, R53, 0x380, RZ, 0xc0, !PT ;  /* 0x0000038035347812 */ /* 0x000fe400078ec0ff */
[----:B------:R-:W-:-:S02]  /*21140*/  LOP3.LUT R4, R5, 0x380, RZ, 0xc0, !PT ;  /* 0x0000038005047812 */ /* 0x000fc400078ec0ff */
        /* <DEDUP_REMOVED lines=11> */
[C---:B------:R-:W-:Y:S02]  /*21200*/  IADD3 R69, P5, R2.reuse, 0xe000, RZ ;  /* 0x0000e00002457810 */ /* 0x040fe40007fbe0ff */
[----:B------:R-:W-:Y:S02]  /*21210*/  LOP3.LUT R9, R2, 0x380, RZ, 0xc0, !PT ;  /* 0x0000038002097812 */ /* 0x000fe400078ec0ff */
[----:B------:R-:W-:Y:S02]  /*21220*/  SHF.R.U64 R52, R52, 0x3, RZ ;  /* 0x0000000334347819 */ /* 0x000fe400000012ff */
[----:B------:R-:W-:Y:S02]  /*21230*/  SHF.R.U64 R4, R4, 0x3, RZ ;  /* 0x0000000304047819 */ /* 0x000fe400000012ff */
[----:B------:R-:W-:-:S02]  /*21240*/  LOP3.LUT R56, R57, 0x380, RZ, 0xc0, !PT ;  /* 0x0000038039387812 */ /* 0x000fc400078ec0ff */
[----:B------:R-:W-:Y:S02]  /*21250*/  LOP3.LUT R60, R61, 0x380, RZ, 0xc0, !PT ;  /* 0x000003803d3c7812 */ /* 0x000fe400078ec0ff */
[----:B------:R-:W-:Y:S02]  /*21260*/  LOP3.LUT R64, R65, 0x380, RZ, 0xc0, !PT ;  /* 0x0000038041407812 */ /* 0x000fe400078ec0ff */
[----:B------:R-:W-:Y:S02]  /*21270*/  LOP3.LUT R68, R69, 0x380, RZ, 0xc0, !PT ;  /* 0x0000038045447812 */ /* 0x000fe400078ec0ff */
[----:B------:R-:W-:Y:S02]  /*21280*/  SHF.R.U64 R9, R9, 0x3, RZ ;  /* 0x0000000309097819 */ /* 0x000fe400000012ff */
[----:B------:R-:W-:Y:S01]  /*21290*/  LOP3.LUT R52, R52, R53, RZ, 0x3c, !PT ;  /* 0x0000003534347212 */ /* 0x000fe200078e3cff */
[----:B------:R-:W-:Y:S01]  /*212a0*/  IMAD.X R53, RZ, RZ, R3, P6 ;  /* 0x000000ffff357224 */ /* 0x000fe200030e0603 */
[----:B------:R-:W-:-:S02]  /*212b0*/  LOP3.LUT R12, R4, R5, RZ, 0x3c, !PT ;  /* 0x00000005040c7212 */ /* 0x000fc400078e3cff */
[----:B------:R-:W-:Y:S02]  /*212c0*/  IADD3 R5, P6, R2, 0xf000, RZ ;  /* 0x0000f00002057810 */ /* 0x000fe40007fde0ff */
        /* <DEDUP_REMOVED lines=14> */
[----:B------:R-:W-:-:S02]  /*213b0*/  UIMAD UR5, UR12, UR10, URZ ;  /* 0x0000000a0c0572a4 */ /* 0x000fc4000f8e023f */
[----:B------:R-:W-:Y:S02]  /*213c0*/  UIMAD.WIDE.U32 UR6, UR14, UR10, URZ ;  /* 0x0000000a0e0672a5 */ /* 0x000fe4000f8e003f */
[----:B------:R-:W-:-:S03]  /*213d0*/  UIMAD UR5, UR14, UR11, UR5 ;  /* 0x0000000b0e0572a4 */ /* 0x000fc6000f8e0205 */
[----:B------:R-:W-:Y:S01]  /*213e0*/  ULDC.64 UR10, c[0x0][0xbf0] ;  /* 0x0002fc00000a7ab9 */ /* 0x000fe20000000a00 */
[----:B------:R-:W-:Y:S01]  /*213f0*/  UIADD3 UR7, UR7, UR5, URZ ;  /* 0x0000000507077290 */ /* 0x000fe2000fffe03f */
[----:B------:R-:W-:Y:S01]  /*21400*/  LOP3.LUT R4, R5, 0x380, RZ, 0xc0, !PT ;  /* 0x0000038005047812 */ /* 0x000fe200078ec0ff */
[----:B------:R-:W-:Y:S02]  /*21410*/  UIMAD UR8, UR13, UR10, URZ ;  /* 0x0000000a0d0872a4 */ /* 0x000fe4000f8e023f */
[----:B------:R-:W-:Y:S01]  /*21420*/  UIMAD.WIDE.U32 UR6, UR60, UR10, UR6 ;  /* 0x0000000a3c0672a5 */ /* 0x000fe2000f8e0006 */
[----:B------:R-:W-:Y:S01]  /*21430*/  SHF.R.U64 R4, R4, 0x3, RZ ;  /* 0x0000000304047819 */ /* 0x000fe200000012ff */
[----:B------:R-:W-:-:S03]  /*21440*/  UIMAD UR5, UR60, UR11, UR8 ;  /* 0x0000000b3c0572a4 */ /* 0x000fc6000f8e0208 */
[----:B------:R-:W-:Y:S01]  /*21450*/  LOP3.LUT R72, R4, R5, RZ, 0x3c, !PT ;  /* 0x0000000504487212 */ /* 0x000fe200078e3cff */
[----:B------:R-:W-:Y:S01]  /*21460*/  UIADD3 UR5, UR7, UR5, URZ ;  /* 0x0000000507057290 */ /* 0x000fe2000fffe03f */
[----:B------:R-:W-:Y:S01]  /*21470*/  ULDC.64 UR10, c[0x0][0xbe0] ;  /* 0x0002f800000a7ab9 */ /* 0x000fe20000000a00 */
[----:B------:R-:W-:-:S05]  /*21480*/  VIADD R81, R201, UR61 ;  /* 0x0000003dc9517c36 */ /* 0x000fca0008000000 */
[----:B------:R-:W-:Y:S01]  /*21490*/  ISETP.GE.AND P2, PT, R81, R0, PT ;  /* 0x000000005100720c */ /* 0x000fe20003f46270 */
[----:B------:R-:W-:Y:S01]  /*214a0*/  BSSY B1, `(.L_x_11347) ;  /* 0x000004c000017945 */ /* 0x000fe20003800000 */
[----:B--2---:R1:W-:Y:S04]  /*214b0*/  @!P0 ST.E desc[UR36][R18.64], R55 ;  /* 0x0000003712008985 */ /* 0x0043e8000c101924 */
[----:B------:R2:W5:Y:S04]  /*214c0*/  LD.E.128 R8, desc[UR36][R2.64] ;  /* 0x0000002402087980 */ /* 0x000568000c101d00 */
[----:B------:R-:W5:Y:S04]  /*214d0*/  LD.E.128 R4, desc[UR36][R6.64] ;  /* 0x0000002406047980 */ /* 0x000f68000c101d00 */
[----:B------:R-:W5:Y:S01]  /*214e0*/  LD.E.128 R12, desc[UR36][R12.64] ;  /* 0x000000240c0c7980 */ /* 0x000f62000c101d00 */
[----:B--2---:R-:W2:Y:S01]  /*214f0*/  @P1 LDC R3, c[0x0][0xcec] ;  /* 0x00033b00ff031b82 */ /* 0x004ea20000000800 */
[----:B------:R-:W-:-:S02]  /*21500*/  IMAD R2, R207, 0x20, R201 ;  /* 0x00000020cf027824 */ /* 0x000fc400078e02c9 */
[----:B------:R-:W5:Y:S02]  /*21510*/  LD.E.128 R24, desc[UR36][R24.64] ;  /* 0x0000002418187980 */ /* 0x000f64000c101d00 */
[----:B------:R-:W-:Y:S02]  /*21520*/  VIADD R76, R2, UR61 ;  /* 0x0000003d024c7c36 */ /* 0x000fe40008000000 */
[----:B------:R-:W5:Y:S02]  /*21530*/  LD.E.128 R28, desc[UR36][R28.64] ;  /* 0x000000241c1c7980 */ /* 0x000f64000c101d00 */
[----:B-1----:R-:W-:Y:S02]  /*21540*/  IMAD.MOV.U32 R19, RZ, RZ, R76 ;  /* 0x000000ffff137224 */ /* 0x002fe400078e004c */
[----:B------:R-:W5:Y:S04]  /*21550*/  LD.E.128 R32, desc[UR36][R32.64] ;  /* 0x0000002420207980 */ /* 0x000f68000c101d00 */
[----:B------:R-:W5:Y:S04]  /*21560*/  LD.E.128 R36, desc[UR36][R36.64] ;  /* 0x0000002424247980 */ /* 0x000f68000c101d00 */
[----:B------:R-:W5:Y:S04]  /*21570*/  LD.E.128 R40, desc[UR36][R40.64] ;  /* 0x0000002428287980 */ /* 0x000f68000c101d00 */
[----:B------:R-:W5:Y:S01]  /*21580*/  LD.E.128 R44, desc[UR36][R44.64] ;  /* 0x000000242c2c7980 */ /* 0x000f62000c101d00 */
[----:B--2---:R-:W-:-:S03]  /*21590*/  @P1 IMAD.HI.U32 R2, R76, R3, RZ ;  /* 0x000000034c021227 */ /* 0x004fc600078e00ff */
[----:B------:R-:W5:Y:S02]  /*215a0*/  LD.E.128 R48, desc[UR36][R48.64] ;  /* 0x0000002430307980 */ /* 0x000f64000c101d00 */
[----:B0-----:R-:W-:Y:S02]  /*215b0*/  @P1 SHF.R.U32.HI R19, RZ, R21, R2 ;  /* 0x00000015ff131219 */ /* 0x001fe40000011602 */
[----:B------:R-:W5:Y:S02]  /*215c0*/  LD.E.128 R52, desc[UR36][R52.64] ;  /* 0x0000002434347980 */ /* 0x000f64000c101d00 */
[--C-:B------:R-:W-:Y:S01]  /*215d0*/  SHF.R.S32.HI R18, RZ, 0x1f, R19.reuse ;  /* 0x0000001fff127819 */ /* 0x100fe20000011413 */
[----:B------:R-:W-:Y:S01]  /*215e0*/  IMAD.MOV R21, RZ, RZ, -R19 ;  /* 0x000000ffff157224 */ /* 0x000fe200078e0a13 */
[----:B------:R-:W5:Y:S01]  /*215f0*/  LD.E.128 R56, desc[UR36][R56.64] ;  /* 0x0000002438387980 */ /* 0x000f62000c101d00 */
[----:B------:R-:W-:Y:S02]  /*21600*/  IMAD.U32 R3, RZ, RZ, UR7 ;  /* 0x00000007ff037e24 */ /* 0x000fe4000f8e00ff */
[----:B------:R-:W-:Y:S01]  /*21610*/  IMAD R18, R18, UR10, RZ ;  /* 0x0000000a12127c24 */ /* 0x000fe2000f8e02ff */
[----:B------:R-:W5:Y:S01]  /*21620*/  LD.E.128 R60, desc[UR36][R60.64] ;  /* 0x000000243c3c7980 */ /* 0x000f62000c101d00 */
[----:B------:R-:W-:-:S02]  /*21630*/  IMAD R21, R20, R21, R76 ;  /* 0x0000001514157224 */ /* 0x000fc400078e024c */
[----:B------:R-:W-:Y:S01]  /*21640*/  IMAD.U32 R2, RZ, RZ, UR6 ;  /* 0x00000006ff027e24 */ /* 0x000fe2000f8e00ff */
[----:B------:R-:W5:Y:S01]  /*21650*/  LD.E.128 R64, desc[UR36][R64.64] ;  /* 0x0000002440407980 */ /* 0x000f62000c101d00 */
[----:B------:R-:W-:Y:S01]  /*21660*/  IMAD.U32 R3, RZ, RZ, UR5 ;  /* 0x00000005ff037e24 */ /* 0x000fe2000f8e00ff */
[----:B------:R-:W-:Y:S01]  /*21670*/  ULDC.64 UR6, c[0x0][0xbd8] ;  /* 0x0002f60000067ab9 */ /* 0x000fe20000000a00 */
[----:B------:R-:W-:Y:S01]  /*21680*/  IMAD R77, R19, UR11, R18 ;  /* 0x0000000b134d7c24 */ /* 0x000fe2000f8e0212 */
[----:B------:R-:W5:Y:S01]  /*21690*/  LD.E.128 R68, desc[UR36][R68.64] ;  /* 0x0000002444447980 */ /* 0x000f62000c101d00 */
[----:B------:R-:W-:-:S03]  /*216a0*/  SHF.R.S32.HI R18, RZ, 0x1f, R21 ;  /* 0x0000001fff127819 */ /* 0x000fc60000011415 */
[----:B------:R-:W5:Y:S01]  /*216b0*/  LD.E.128 R72, desc[UR36][R72.64] ;  /* 0x0000002448487980 */ /* 0x000f62000c101d00 */
[----:B------:R-:W-:Y:S01]  /*216c0*/  IMAD.WIDE.U32 R2, R19, UR10, R2 ;  /* 0x0000000a13027c25 */ /* 0x000fe2000f8e0002 */
[----:B------:R-:W-:Y:S01]  /*216d0*/  @!PT LDS RZ, [RZ] ;  /* 0x00000000fffff984 */ /* 0x000fe20000000800 */
[----:B------:R-:W-:Y:S01]  /*216e0*/  @!PT LDS RZ, [RZ] ;  /* 0x00000000fffff984 */ /* 0x000fe20000000800 */
[----:B------:R-:W-:Y:S01]  /*216f0*/  @!PT LDS RZ, [RZ] ;  /* 0x00000000fffff984 */ /* 0x000fe20000000800 */
[----:B------:R-:W-:Y:S01]  /*21700*/  @!PT LDS RZ, [RZ] ;  /* 0x00000000fffff984 */ /* 0x000fe20000000800 */
[----:B------:R0:W-:Y:S06]  /*21710*/  MEMBAR.ALL.CTA ;  /* 0x0000000000007992 */ /* 0x0001ec0000008000 */
[----:B0-----:R-:W0:Y:S01]  /*21720*/  FENCE.VIEW.ASYNC.S ;  /* 0x00000000000073c6 */ /* 0x001e220000000000 */
[----:B------:R-:W-:Y:S02]  /*21730*/  IMAD.IADD R3, R3, 0x1, R77 ;  /* 0x0000000103037824 */ /* 0x000fe400078e024d */
        /* <DEDUP_REMOVED lines=9> */
[----:B------:R-:W-:Y:S02]  /*217d0*/  LEA.HI.X R79, R2, UR7, R3, 0x1, P3 ;  /* 0x00000007024f7c11 */ /* 0x000fe400098f0c03 */
[-C--:B------:R-:W-:Y:S01]  /*217e0*/  ISETP.GE.AND P1, PT, R19, R0.reuse, PT ;  /* 0x000000001300720c */ /* 0x080fe20003f26270 */
[----:B------:R-:W-:Y:S01]  /*217f0*/  VIADD R19, R81, 0x40 ;  /* 0x0000004051137836 */ /* 0x000fe20000000000 */
[----:B0-----:R0:W1:Y:S01]  /*21800*/  SHFL.IDX PT, R76, R78, RZ, 0x181f ;  /* 0x00181fff4e4c7589 */ /* 0x00106200000e0000 */
[----:B------:R-:W-:Y:S03]  /*21810*/  SYNCS.ARRIVE.TRANS64.RED.A1T0 RZ, [UR5], RZ ;  /* 0x000000ffffff79a7 */ /* 0x000fe60008100405 */
[----:B------:R0:W2:Y:S01]  /*21820*/  SHFL.IDX PT, R77, R79, RZ, 0x181f ;  /* 0x00181fff4f4d7589 */ /* 0x0000a200000e0000 */
        /* <DEDUP_REMOVED lines=19> */
.L_x_11348:
[----:B------:R-:W-:Y:S05]  /*21960*/  BSYNC B1 ;  /* 0x0000000000017941 */ /* 0x000fea0003800000 */
.L_x_11347:
        /* <DEDUP_REMOVED lines=21> */
.L_x_11350:
[----:B------:R-:W-:Y:S05]  /*21ac0*/  BSYNC B1 ;  /* 0x0000000000017941 */ /* 0x000fea0003800000 */
.L_x_11349:
        /* <DEDUP_REMOVED lines=21> */
.L_x_11352:
[----:B------:R-:W-:Y:S05]  /*21c20*/  BSYNC B1 ;  /* 0x0000000000017941 */ /* 0x000fea0003800000 */
.L_x_11351:
        /* <DEDUP_REMOVED lines=24> */
.L_x_11346:
[----:B0-----:R-:W0:Y:S01]  /*21db0*/  LDC R8, c[0x0][0xce8] ;  /* 0x00033a00ff087b82 */ /* 0x001e220000000800 */
[----:B------:R-:W-:Y:S01]  /*21dc0*/  R2UR UR5, R200 ;  /* 0x00000000c80572ca */ /* 0x000fe200000e0000 */
[----:B------:R-:W-:Y:S01]  /*21dd0*/  USHF.R.S32.HI UR10, URZ, 0x1f, UR60 ;  /* 0x0000001f3f0a7899 */ /* 0x000fe2000801143c */
[----:B------:R-:W-:Y:S01]  /*21de0*/  ISETP.GE.AND P0, PT, R204, 0x80, PT ;  /* 0x00000080cc00780c */ /* 0x000fe20003f06270 */
[----:B------:R-:W-:Y:S01]  /*21df0*/  BSSY B1, `(.L_x_11354) ;  /* 0x0000030000017945 */ /* 0x000fe20003800000 */
[----:B------:R-:W-:-:S09]  /*21e00*/  IMAD R6, R207, 0x20, R201 ;  /* 0x00000020cf067824 */ /* 0x000fd200078e02c9 */
        /* <DEDUP_REMOVED lines=15> */
[----:B------:R-:W-:Y:S01]  /*21f00*/  R2UR UR11, R200 ;  /* 0x00000000c80b72ca */ /* 0x000fe200000e0000 */
[----:B------:R-:W-:Y:S01]  /*21f10*/  UIMAD UR5, UR8, UR12, URZ ;  /* 0x0000000c080572a4 */ /* 0x000fe2000f8e023f */
[----:B------:R-:W-:-:S09]  /*21f20*/  IMAD.MOV.U32 R2, RZ, RZ, R4 ;  /* 0x000000ffff027224 */ /* 0x000fd200078e0004 */
[----:B------:R-:W2:Y:S02]  /*21f30*/  @P0 LDC R5, c[0x0][0xcec] ;  /* 0x00033b00ff050b82 */ /* 0x000ea40000000800 */
[----:B------:R-:W-:Y:S02]  /*21f40*/  UIMAD.WIDE.U32 UR6, UR11, UR12, URZ ;  /* 0x0000000c0b0672a5 */ /* 0x000fe4000f8e003f */
[----:B------:R-:W-:-:S03]  /*21f50*/  UIMAD UR5, UR11, UR13, UR5 ;  /* 0x0000000d0b0572a4 */ /* 0x000fc6000f8e0205 */
[----:B------:R-:W-:Y:S01]  /*21f60*/  ULDC.64 UR12, c[0x0][0xc98] ;  /* 0x00032600000c7ab9 */ /* 0x000fe20000000a00 */
[----:B------:R-:W3:Y:S01]  /*21f70*/  @P0 LDC R7, c[0x0][0xcf0] ;  /* 0x00033c00ff070b82 */ /* 0x000ee20000000800 */
[----:B------:R-:W-:Y:S02]  /*21f80*/  UIADD3 UR7, UR7, UR5, URZ ;  /* 0x0000000507077290 */ /* 0x000fe4000fffe03f */
[----:B------:R-:W-:Y:S02]  /*21f90*/  UIMAD UR5, UR10, UR12, URZ ;  /* 0x0000000c0a0572a4 */ /* 0x000fe4000f8e023f */
[----:B------:R-:W-:Y:S02]  /*21fa0*/  UIMAD.WIDE.U32 UR6, UR60, UR12, UR6 ;  /* 0x0000000c3c0672a5 */ /* 0x000fe4000f8e0006 */
[----:B------:R-:W-:-:S03]  /*21fb0*/  UIMAD UR5, UR60, UR13, UR5 ;  /* 0x0000000d3c0572a4 */ /* 0x000fc6000f8e0205 */
        /* <DEDUP_REMOVED lines=19> */
.L_x_11355:
[----:B------:R-:W-:Y:S05]  /*220f0*/  BSYNC B1 ;  /* 0x0000000000017941 */ /* 0x000fea0003800000 */
.L_x_11354:
[----:B------:R-:W-:Y:S01]  /*22100*/  R2UR UR11, R200 ;  /* 0x00000000c80b72ca */ /* 0x000fe200000e0000 */
[----:B------:R-:W-:Y:S01]  /*22110*/  ULDC.64 UR12, c[0x0][0xbe8] ;  /* 0x0002fa00000c7ab9 */ /* 0x000fe20000000a00 */
[----:B------:R-:W-:Y:S01]  /*22120*/  VIADD R6, R6, UR61 ;  /* 0x0000003d06067c36 */ /* 0x000fe20008000000 */
[----:B------:R-:W-:Y:S01]  /*22130*/  UIMAD UR5, UR8, UR12, URZ ;  /* 0x0000000c080572a4 */ /* 0x000fe2000f8e023f */
[----:B------:R-:W-:Y:S02]  /*22140*/  BSSY B1, `(.L_x_11356) ;  /* 0x000003c000017945 */ /* 0x000fe40003800000 */
[----:B0-----:R-:W-:-:S04]  /*22150*/  @P1 IMAD.HI.U32 R0, R6, R9, RZ ;  /* 0x0000000906001227 */ /* 0x001fc800078e00ff */
[----:B--2---:R-:W-:Y:S01]  /*22160*/  IMAD.MOV.U32 R5, RZ, RZ, R6 ;  /* 0x000000ffff057224 */ /* 0x004fe200078e0006 */
[----:B-1----:R-:W-:Y:S02]  /*22170*/  @P1 SHF.R.U32.HI R5, RZ, R11, R0 ;  /* 0x0000000bff051219 */ /* 0x002fe40000011600 */
[----:B------:R-:W-:Y:S02]  /*22180*/  UIMAD.WIDE.U32 UR6, UR11, UR12, URZ ;  /* 0x0000000c0b0672a5 */ /* 0x000fe4000f8e003f */
[----:B------:R-:W-:Y:S01]  /*22190*/  UIMAD UR5, UR11, UR13, UR5 ;  /* 0x0000000d0b0572a4 */ /* 0x000fe2000f8e0205 */
[--C-:B------:R-:W-:Y:S01]  /*221a0*/  SHF.R.S32.HI R0, RZ, 0x1f, R5.reuse ;  /* 0x0000001fff007819 */ /* 0x100fe20000011405 */
[----:B------:R-:W-:Y:S01]  /*221b0*/  IMAD.MOV R7, RZ, RZ, -R5 ;  /* 0x000000ffff077224 */ /* 0x000fe200078e0a05 */
[----:B------:R-:W-:Y:S01]  /*221c0*/  ULDC.64 UR12, c[0x0][0xbf0] ;  /* 0x0002fc00000c7ab9 */ /* 0x000fe20000000a00 */
[----:B------:R-:W-:Y:S02]  /*221d0*/  UIADD3 UR7, UR7, UR5, URZ ;  /* 0x0000000507077290 */ /* 0x000fe4000fffe03f */
[----:B------:R-:W-:Y:S01]  /*221e0*/  UIMAD UR5, UR10, UR12, URZ ;  /* 0x0000000c0a0572a4 */ /* 0x000fe2000f8e023f */
[----:B------:R-:W-:Y:S01]  /*221f0*/  IMAD R7, R8, R7, R6 ;  /* 0x0000000708077224 */ /* 0x000fe200078e0206 */
[----:B------:R-:W-:Y:S01]  /*22200*/  UIMAD.WIDE.U32 UR6, UR60, UR12, UR6 ;  /* 0x0000000c3c0672a5 */ /* 0x000fe2000f8e0006 */
[----:B------:R-:W-:Y:S01]  /*22210*/  VIADD R6, R201, UR61 ;  /* 0x0000003dc9067c36 */ /* 0x000fe20008000000 */
[----:B------:R-:W-:Y:S01]  /*22220*/  UIMAD UR5, UR60, UR13, UR5 ;  /* 0x0000000d3c0572a4 */ /* 0x000fe2000f8e0205 */
[----:B------:R-:W-:-:S03]  /*22230*/  ULDC.64 UR10, c[0x0][0xbe0] ;  /* 0x0002f800000a7ab9 */ /* 0x000fc60000000a00 */
[----:B------:R-:W-:Y:S01]  /*22240*/  UIADD3 UR5, UR7, UR5, URZ ;  /* 0x0000000507057290 */ /* 0x000fe2000fffe03f */
[----:B------:R-:W-:Y:S02]  /*22250*/  IMAD R0, R0, UR10, RZ ;  /* 0x0000000a00007c24 */ /* 0x000fe4000f8e02ff */
[----:B------:R-:W-:Y:S02]  /*22260*/  IMAD.U32 R3, RZ, RZ, UR7 ;  /* 0x00000007ff037e24 */ /* 0x000fe4000f8e00ff */
[----:B------:R-:W-:Y:S01]  /*22270*/  IMAD.U32 R2, RZ, RZ, UR6 ;  /* 0x00000006ff027e24 */ /* 0x000fe2000f8e00ff */
[----:B------:R-:W-:Y:S01]  /*22280*/  ULDC.64 UR6, c[0x0][0xbd8] ;  /* 0x0002f60000067ab9 */ /* 0x000fe20000000a00 */
[----:B------:R-:W-:Y:S01]  /*22290*/  IMAD.U32 R3, RZ, RZ, UR5 ;  /* 0x00000005ff037e24 */ /* 0x000fe2000f8e00ff */
[----:B------:R-:W-:Y:S01]  /*222a0*/  ULDC UR5, c[0x0][0xb88] ;  /* 0x0002e20000057ab9 */ /* 0x000fe20000000800 */
[C---:B------:R-:W-:Y:S01]  /*222b0*/  IMAD R9, R5.reuse, UR11, R0 ;  /* 0x0000000b05097c24 */ /* 0x040fe2000f8e0200 */
[----:B------:R-:W-:Y:S01]  /*222c0*/  SHF.R.S32.HI R0, RZ, 0x1f, R7 ;  /* 0x0000001fff007819 */ /* 0x000fe20000011407 */
[----:B------:R-:W-:-:S04]  /*222d0*/  IMAD.WIDE.U32 R2, R5, UR10, R2 ;  /* 0x0000000a05027c25 */ /* 0x000fc8000f8e0002 */
        /* <DEDUP_REMOVED lines=34> */
.L_x_11357:
[----:B------:R-:W-:Y:S05]  /*22500*/  BSYNC B1 ;  /* 0x0000000000017941 */ /* 0x000fea0003800000 */
.L_x_11356:
        /* <DEDUP_REMOVED lines=21> */
.L_x_11359:
[----:B------:R-:W-:Y:S05]  /*22660*/  BSYNC B1 ;  /* 0x0000000000017941 */ /* 0x000fea0003800000 */
.L_x_11358:
        /* <DEDUP_REMOVED lines=21> */
.L_x_11361:
[----:B------:R-:W-:Y:S05]  /*227c0*/  BSYNC B1 ;  /* 0x0000000000017941 */ /* 0x000fea0003800000 */
.L_x_11360:
        /* <DEDUP_REMOVED lines=22> */
.L_x_11353:
[----:B------:R-:W-:Y:S05]  /*22930*/  BSYNC B0 ;  /* 0x0000000000007941 */ /* 0x000fea0003800000 */
.L_x_11345:
[----:B------:R-:W-:Y:S02]  /*22940*/  ULDC UR5, c[0x0][0xd38] ;  /* 0x00034e0000057ab9 */ /* 0x000fe40000000800 */
[----:B------:R-:W-:-:S06]  /*22950*/  UISETP.GE.AND UP0, UPT, UR4, UR5, UPT ;  /* 0x000000050400728c */ /* 0x000fcc000bf06270 */
[----:B------:R-:W-:-:S13]  /*22960*/  PLOP3.LUT P0, PT, PT, PT, UP0, 0x80, 0x0 ;  /* 0x000000000000781c */ /* 0x000fda0003f0f008 */
[----:B------:R-:W-:Y:S05]  /*22970*/  @!P0 BRA `(.L_x_11362) ;  /* 0xfffffde400d48947 */ /* 0x000fea000383ffff */
[----:B------:R-:W-:Y:S05]  /*22980*/  EXIT ;  /* 0x000000000000794d */ /* 0x000fea0003800000 */
.L_x_11231:
[----:B------:R-:W-:-:S08]  /*22990*/  NOP ;  /* 0x0000000000007918 */ /* 0x000fd00000000000 */
[----:B-1----:R-:W0:-:S00]  /*229a0*/  USETMAXREG.DEALLOC.CTAPOOL 0x28 ;  /* 0x00000028000079c8 */ /* 0x002e0000080e0500 */
        /* <DEDUP_REMOVED lines=14> */
[----:B------:R-:W-:Y:S01]  /*22a90*/  ULDC UR9, c[0x0][0x3b8] ;  /* 0x0000ee0000097ab9 */ /* 0x000fe20000000800 */
[----:B------:R-:W-:Y:S01]  /*22aa0*/  ULDC UR7, c[0x0][0x320] ;  /* 0x0000c80000077ab9 */ /* 0x000fe20000000800 */
[----:B------:R-:W-:Y:S01]  /*22ab0*/  LOP3.LUT R16, R16, 0xffffffef, RZ, 0xc0, !PT ;  /* 0xffffffef10107812 */ /* 0x000fe200078ec0ff */
[----:B------:R-:W0:Y:S01]  /*22ac0*/  S2R R8, SR_TID.X ;  /* 0x0000000000087919 */ /* 0x000e220000002100 */
[----:B------:R-:W1:Y:S01]  /*22ad0*/  S2UR UR6, SR_CgaCtaId ;  /* 0x00000000000679c3 */ /* 0x000e620000008800 */
[----:B------:R-:W-:Y:S01]  /*22ae0*/  ULDC.64 UR42, c[0x0][0x2f0] ;  /* 0x0000bc00002a7ab9 */ /* 0x000fe20000000a00 */
[----:B------:R-:W-:Y:S01]  /*22af0*/  LOP3.LUT R16, R16, 0xfffbffff, RZ, 0xc0, !PT ;  /* 0xfffbffff10107812 */ /* 0x000fe200078ec0ff */
        /* <DEDUP_REMOVED lines=11> */
[----:B------:R-:W-:Y:S01]  /*22bb0*/  IMAD.MOV.U32 R18, RZ, RZ, RZ ;  /* 0x000000ffff127224 */ /* 0x000fe200078e00ff */
[----:B------:R-:W-:-:S02]  /*22bc0*/  UIMAD UR41, UR41, UR40, URZ ;  /* 0x00000028292972a4 */ /* 0x000fc4000f8e023f */
[----:B------:R-:W-:Y:S01]  /*22bd0*/  UIMAD UR42, UR4, UR42, URZ ;  /* 0x0000002a042a72a4 */ /* 0x000fe2000f8e023f */
[----:B------:R-:W-:-:S03]  /*22be0*/  ULDC UR49, c[0x0][0xc] ;  /* 0x0000030000317ab9 */ /* 0x000fc60000000800 */
[----:B------:R-:W-:Y:S02]  /*22bf0*/  UIADD3 UR4, UR42, 0x5f, URZ ;  /* 0x0000005f2a047890 */ /* 0x000fe4000fffe03f */
[----:B------:R-:W-:Y:S02]  /*22c00*/  UIADD3 UR47, UR42, 0x1, -UR40 ;  /* 0x000000012a2f7890 */ /* 0x000fe4000fffe828 */
[----:B-1----:R-:W-:Y:S02]  /*22c10*/  ULEA UR6, UR6, UR5, 0x18 ;  /* 0x0000000506067291 */ /* 0x002fe4000f8ec03f */
[----:B------:R-:W-:Y:S02]  /*22c20*/  UIMAD.WIDE UR4, UR4, 0x2aaaaaab, URZ ;  /* 0x2aaaaaab040478a5 */ /* 0x000fe4000f8e023f */
[----:B------:R-:W-:Y:S01]  /*22c30*/  UIADD3 UR40, UR42, -UR40, URZ ;  /* 0x800000282a287290 */ /* 0x000fe2000fffe03f */
[C---:B0-----:R-:W-:Y:S01]  /*22c40*/  IMAD.SHL.U32 R29, R8.reuse, 0x8, RZ ;  /* 0x00000008081d7824 */ /* 0x041fe200078e00ff */
[----:B------:R-:W-:Y:S01]  /*22c50*/  LOP3.LUT R7, R8, 0x7f, RZ, 0xc0, !PT ;  /* 0x0000007f08077812 */ /* 0x000fe200078ec0ff */
[----:B------:R-:W-:Y:S01]  /*22c60*/  IMAD.U32 R17, RZ, RZ, UR6 ;  /* 0x00000006ff117e24 */ /* 0x000fe2000f8e00ff */
[----:B------:R-:W-:-:S02]  /*22c70*/  USHF.R.U32.HI UR39, URZ, 0x1f, UR5 ;  /* 0x0000001f3f277899 */ /* 0x000fc40008011605 */
[C---:B------:R-:W-:Y:S02]  /*22c80*/  LOP3.LUT R5, R29.reuse, 0x38, RZ, 0xc0, !PT ;  /* 0x000000381d057812 */ /* 0x040fe400078ec0ff */
[----:B------:R-:W-:Y:S01]  /*22c90*/  LOP3.LUT R0, R29, 0x1f8, RZ, 0xc0, !PT ;  /* 0x000001f81d007812 */ /* 0x000fe200078ec0ff */
[----:B------:R-:W-:Y:S01]  /*22ca0*/  ULEA.HI.SX32 UR39, UR5, UR39, 0x1c ;  /* 0x0000002705277291 */ /* 0x000fe2000f8fe23f */
[C---:B------:R-:W-:Y:S02]  /*22cb0*/  LOP3.LUT R2, R5.reuse, 0x40, RZ, 0xfc, !PT ;  /* 0x0000004005027812 */ /* 0x040fe400078efcff */
[----:B------:R-:W-:Y:S02]  /*22cc0*/  ISETP.GE.AND P0, PT, R5, UR7, PT ;  /* 0x0000000705007c0c */ /* 0x000fe4000bf06270 */
[C---:B------:R-:W-:Y:S02]  /*22cd0*/  ISETP.GE.AND P2, PT, R2.reuse, UR9, PT ;  /* 0x0000000902007c0c */ /* 0x040fe4000bf46270 */
[----:B------:R-:W-:-:S02]  /*22ce0*/  ISETP.GE.AND P1, PT, R2, UR7, PT ;  /* 0x0000000702007c0c */ /* 0x000fc4000bf26270 */
[----:B------:R-:W-:Y:S02]  /*22cf0*/  LOP3.LUT R0, R0, 0x38, R8, 0x78, !PT ;  /* 0x0000003800007812 */ /* 0x000fe400078e7808 */
[----:B------:R-:W-:Y:S02]  /*22d00*/  LOP3.LUT R4, R5, 0x80, RZ, 0xfc, !PT ;  /* 0x0000008005047812 */ /* 0x000fe400078efcff */
[----:B------:R-:W-:Y:S02]  /*22d10*/  LOP3.LUT R29, R0, 0x200, R29, 0xf8, !PT ;  /* 0x00000200001d7812 */ /* 0x000fe400078ef81d */
[----:B------:R-:W-:Y:S02]  /*22d20*/  SEL R0, RZ, 0x1, P0 ;  /* 0x00000001ff007807 */ /* 0x000fe40000000000 */
[----:B------:R-:W-:Y:S01]  /*22d30*/  SEL R2, RZ, 0xffffffff, P1 ;  /* 0xffffffffff027807 */ /* 0x000fe20000800000 */
[----:B------:R-:W-:Y:S01]  /*22d40*/  IMAD R22, R29, 0x2, R17 ;  /* 0x000000021d167824 */ /* 0x000fe200078e0211 */
[----:B------:R-:W-:-:S02]  /*22d50*/  @P2 LOP3.LUT R16, R16, 0x40000, RZ, 0xfc, !PT ;  /* 0x0004000010102812 */ /* 0x000fc400078efcff */
[----:B------:R-:W-:Y:S02]  /*22d60*/  SHF.R.U32.HI R35, RZ, 0x3, R7 ;  /* 0x00000003ff237819 */ /* 0x000fe40000011607 */
[----:B------:R-:W-:-:S04]  /*22d70*/  @P1 LOP3.LUT R16, R16, 0x10, RZ, 0xfc, !PT ;  /* 0x0000001010101812 */ /* 0x000fc800078efcff */
[----:B------:R-:W-:-:S04]  /*22d80*/  LOP3.LUT R16, R16, 0xffffffdf, RZ, 0xc0, !PT ;  /* 0xffffffdf10107812 */ /* 0x000fc800078ec0ff */
[----:B------:R-:W-:Y:S02]  /*22d90*/  @P0 LOP3.LUT R16, R16, 0x20, RZ, 0xfc, !PT ;  /* 0x0000002010100812 */ /* 0x000fe400078efcff */
[----:B------:R-:W-:Y:S02]  /*22da0*/  ISETP.GE.AND P0, PT, R4, UR7, PT ;  /* 0x0000000704007c0c */ /* 0x000fe4000bf06270 */
[----:B------:R-:W-:-:S11]  /*22db0*/  LOP3.LUT R16, R16, 0xfffffff7, RZ, 0xc0, !PT ;  /* 0xfffffff710107812 */ /* 0x000fd600078ec0ff */
[----:B------:R-:W-:-:S04]  /*22dc0*/  @P0 LOP3.LUT R16, R16, 0x8, RZ, 0xfc, !PT ;  /* 0x0000000810100812 */ /* 0x000fc800078efcff */
[----:B------:R-:W-:Y:S02]  /*22dd0*/  LOP3.LUT R16, R16, 0xfffdffff, RZ, 0xc0, !PT ;  /* 0xfffdffff10107812 */ /* 0x000fe400078ec0ff */
[----:B--2---:R-:W-:Y:S01]  /*22de0*/  R2UR UR8, R3 ;  /* 0x00000000030872ca */ /* 0x004fe200000e0000 */
[----:B------:R-:W-:Y:S01]  /*22df0*/  IMAD.SHL.U32 R3, R2, 0x2, RZ ;  /* 0x0000000202037824 */ /* 0x000fe200078e00ff */
[----:B------:R-:W-:-:S04]  /*22e00*/  LOP3.LUT R2, R5, 0xc0, RZ, 0xfc, !PT ;  /* 0x000000c005027812 */ /* 0x000fc800078efcff */
[----:B------:R-:W-:Y:S02]  /*22e10*/  LOP3.LUT R0, R3, 0x2, R0, 0xe2, !PT ;  /* 0x0000000203007812 */ /* 0x000fe400078ee200 */
[----:B------:R-:W-:Y:S02]  /*22e20*/  SEL R3, RZ, 0x4, P0 ;  /* 0x00000004ff037807 */ /* 0x000fe40000000000 */
[----:B------:R-:W-:Y:S02]  /*22e30*/  ISETP.GE.AND P0, PT, R4, UR9, PT ;  /* 0x0000000904007c0c */ /* 0x000fe4000bf06270 */
[----:B------:R-:W-:Y:S01]  /*22e40*/  ISETP.GE.AND P1, PT, R2, UR9, PT ;  /* 0x0000000902007c0c */ /* 0x000fe2000bf26270 */
[----:B------:R-:W-:Y:S01]  /*22e50*/  ULOP3.LUT UR48, UR8, 0x2, URZ, 0xfc, !UPT ;  /* 0x0000000208307892 */ /* 0x000fe2000f8efc3f */
[----:B------:R-:W-:Y:S01]  /*22e60*/  LOP3.LUT R6, R0, R3, RZ, 0xfc, !PT ;  /* 0x0000000300067212 */ /* 0x000fe200078efcff */
[----:B------:R-:W-:Y:S01]  /*22e70*/  IMAD.SHL.U32 R0, R8, 0x10, RZ ;  /* 0x0000001008007824 */ /* 0x000fe200078e00ff */
[----:B------:R-:W-:-:S03]  /*22e80*/  ULDC UR8, c[0x0][0x2b8] ;  /* 0x0000ae0000087ab9 */ /* 0x000fc60000000800 */
[----:B------:R3:W-:Y:S01]  /*22e90*/  STL [R1+0x458], R6 ;  /* 0x0004580601007387 */ /* 0x0007e20000100800 */
[----:B------:R-:W-:-:S03]  /*22ea0*/  LOP3.LUT R0, R35, 0x70, R0, 0xf8, !PT ;  /* 0x0000007023007812 */ /* 0x000fc600078ef800 */
[----:B------:R-:W-:Y:S02]  /*22eb0*/  @P0 LOP3.LUT R16, R16, 0x20000, RZ, 0xfc, !PT ;  /* 0x0002000010100812 */ /* 0x000fe400078efcff */
[----:B------:R-:W-:Y:S02]  /*22ec0*/  ISETP.GE.AND P0, PT, R2, UR7, PT ;  /* 0x0000000702007c0c */ /* 0x000fe4000bf06270 */
[----:B------:R-:W-:Y:S02]  /*22ed0*/  LOP3.LUT R16, R16, 0xfffffffb, RZ, 0xc0, !PT ;  /* 0xfffffffb10107812 */ /* 0x000fe400078ec0ff */
[----:B------:R-:W-:-:S04]  /*22ee0*/  SEL R36, RZ, 0x8, P0 ;  /* 0x00000008ff247807 */ /* 0x000fc80000000000 */
[----:B------:R-:W-:-:S05]  /*22ef0*/  LOP3.LUT R36, R6, R36, RZ, 0xfc, !PT ;  /* 0x0000002406247212 */ /* 0x000fca00078efcff */
[----:B------:R-:W-:Y:S02]  /*22f00*/  @P0 LOP3.LUT R16, R16, 0x4, RZ, 0xfc, !PT ;  /* 0x0000000410100812 */ /* 0x000fe400078efcff */
[----:B------:R-:W-:Y:S02]  /*22f10*/  ISETP.GE.AND P0, PT, R5, UR43, PT ;  /* 0x0000002b05007c0c */ /* 0x000fe4000bf06270 */
[----:B------:R-:W-:-:S04]  /*22f20*/  LOP3.LUT R16, R16, 0xfffffffe, RZ, 0xc0, !PT ;  /* 0xfffffffe10107812 */ /* 0x000fc800078ec0ff */
[----:B------:R-:W-:-:S04]  /*22f30*/  LOP3.LUT R16, R16, 0xfffeffff, RZ, 0xc0, !PT ;  /* 0xfffeffff10107812 */ /* 0x000fc800078ec0ff */
[----:B------:R-:W-:Y:S02]  /*22f40*/  @P1 LOP3.LUT R16, R16, 0x10000, RZ, 0xfc, !PT ;  /* 0x0001000010101812 */ /* 0x000fe400078efcff */
[C---:B------:R-:W-:Y:S02]  /*22f50*/  ISETP.GE.AND P1, PT, R5.reuse, UR8, PT ;  /* 0x0000000805007c0c */ /* 0x040fe4000bf26270 */
[----:B------:R-:W-:Y:S02]  /*22f60*/  @P0 LOP3.LUT R16, R16, 0x1, RZ, 0xfc, !PT ;  /* 0x0000000110100812 */ /* 0x000fe400078efcff */
[----:B------:R-:W-:Y:S02]  /*22f70*/  ISETP.GE.AND P0, PT, R5, UR9, PT ;  /* 0x0000000905007c0c */ /* 0x000fe4000bf06270 */
[----:B------:R-:W-:-:S04]  /*22f80*/  LOP3.LUT R16, R16, 0xfff7ffff, RZ, 0xc0, !PT ;  /* 0xfff7ffff10107812 */ /* 0x000fc800078ec0ff */
[----:B------:R-:W-:-:S04]  /*22f90*/  LOP3.LUT R16, R16, 0xffefffff, RZ, 0xc0, !PT ;  /* 0xffefffff10107812 */ /* 0x000fc800078ec0ff */
[----:B------:R-:W-:-:S04]  /*22fa0*/  @P1 LOP3.LUT R16, R16, 0x100000, RZ, 0xfc, !PT ;  /* 0x0010000010101812 */ /* 0x000fc800078efcff */
[----:B---3--:R-:W-:-:S07]  /*22fb0*/  @P0 LOP3.LUT R16, R16, 0x80000, RZ, 0xfc, !PT ;  /* 0x0008000010100812 */ /* 0x008fce00078efcff */
.L_x_11422:
        /* <DEDUP_REMOVED lines=22> */
.L_x_11364:
[----:B------:R-:W-:Y:S01]  /*23120*/  ULDC UR8, c[0x0][0xd54] ;  /* 0x0003550000087ab9 */ /* 0x000fe20000000800 */
[----:B------:R-:W-:Y:S01]  /*23130*/  UMOV UR6, UR7 ;  /* 0x0000000700067c82 */ /* 0x000fe20008000000 */
[----:B------:R-:W-:-:S11]  /*23140*/  UISETP.NE.AND UP0, UPT, UR8, 0x1, UPT ;  /* 0x000000010800788c */ /* 0x000fd6000bf05270 */
[----:B------:R-:W-:Y:S02]  /*23150*/  @UP0 ULDC.64 UR10, c[0x0][0xd58] ;  /* 0x00035600000a0ab9 */ /* 0x000fe40000000a00 */
[----:B------:R-:W-:-:S04]  /*23160*/  UIMAD.WIDE.U32 UR4, UR7, UR10, URZ ;  /* 0x0000000a070472a5 */ /* 0x000fc8000f8e003f */
[----:B------:R-:W-:-:S04]  /*23170*/  @UP0 USHF.R.U32.HI UR6, URZ, UR11, UR5 ;  /* 0x0000000b3f060299 */ /* 0x000fc80008011605 */
[----:B------:R-:W-:-:S12]  /*23180*/  UIMAD UR4, UR6, UR8, URZ ;  /* 0x00000008060472a4 */ /* 0x000fd8000f8e023f */
.L_x_11365:
        /* <DEDUP_REMOVED lines=48> */
.L_x_11367:
[----:B------:R-:W-:-:S11]  /*23490*/  UISETP.NE.AND UP1, UPT, UR5, 0x1, UPT ;  /* 0x000000010500788c */ /* 0x000fd6000bf25270 */
[----:B------:R-:W-:Y:S02]  /*234a0*/  @UP1 ULDC.64 UR10, c[0x0][0xae0] ;  /* 0x0002b800000a1ab9 */ /* 0x000fe40000000a00 */
[----:B------:R-:W-:-:S04]  /*234b0*/  UIMAD.WIDE.U32 UR6, UR8, UR10, URZ ;  /* 0x0000000a080672a5 */ /* 0x000fc8000f8e003f */
[----:B------:R-:W-:-:S12]  /*234c0*/  @UP1 USHF.R.U32.HI UR8, URZ, UR11, UR7 ;  /* 0x0000000b3f081299 */ /* 0x000fd80008011607 */
.L_x_11368:
[----:B------:R-:W-:-:S04]  /*234d0*/  UIMAD UR8, UR8, UR5, UR5 ;  /* 0x00000005080872a4 */ /* 0x000fc8000f8e0205 */
[----:B------:R-:W-:-:S04]  /*234e0*/  UISETP.LT.AND UP1, UPT, UR4, UR8, UPT ;  /* 0x000000080400728c */ /* 0x000fc8000bf21270 */
[----:B------:R-:W-:-:S12]  /*234f0*/  USEL UR4, UR4, UR8, UP1 ;  /* 0x0000000804047287 */ /* 0x000fd80008800000 */
.L_x_11366:
        /* <DEDUP_REMOVED lines=28> */
.L_x_11370:
[----:B------:R-:W-:-:S11]  /*236c0*/  UISETP.NE.AND UP0, UPT, UR5, 0x1, UPT ;  /* 0x000000010500788c */ /* 0x000fd6000bf05270 */
[----:B------:R-:W-:Y:S02]  /*236d0*/  @UP0 ULDC.64 UR10, c[0x0][0xae0] ;  /* 0x0002b800000a0ab9 */ /* 0x000fe40000000a00 */
[----:B------:R-:W-:-:S04]  /*236e0*/  UIMAD.WIDE.U32 UR6, UR4, UR10, URZ ;  /* 0x0000000a040672a5 */ /* 0x000fc8000f8e003f */
[----:B------:R-:W-:-:S12]  /*236f0*/  @UP0 USHF.R.U32.HI UR4, URZ, UR11, UR7 ;  /* 0x0000000b3f040299 */ /* 0x000fd80008011607 */
.L_x_11371:
[----:B------:R-:W-:-:S04]  /*23700*/  UIMAD UR4, UR4, UR5, URZ ;  /* 0x00000005040472a4 */ /* 0x000fc8000f8e023f */
[----:B------:R-:W-:-:S04]  /*23710*/  UISETP.LT.AND UP0, UPT, UR8, UR4, UPT ;  /* 0x000000040800728c */ /* 0x000fc8000bf01270 */
[----:B------:R-:W-:-:S12]  /*23720*/  USEL UR8, UR8, UR4, !UP0 ;  /* 0x0000000408087287 */ /* 0x000fd8000c000000 */
.L_x_11369:
        /* <DEDUP_REMOVED lines=26> */
.L_x_11373:
        /* <DEDUP_REMOVED lines=20> */
.L_x_11376:
[----:B------:R-:W-:Y:S05]  /*23a10*/  BSYNC B6 ;  /* 0x0000000000067941 */ /* 0x000fea0003800000 */
.L_x_11375:
        /* <DEDUP_REMOVED lines=20> */
.L_x_11379:
        /* <DEDUP_REMOVED lines=15> */
.L_x_11378:
[----:B------:R-:W-:Y:S05]  /*23c50*/  BSYNC B6 ;  /* 0x0000000000067941 */ /* 0x000fea0003800000 */
.L_x_11377:
        /* <DEDUP_REMOVED lines=17> */
.L_x_11439:
[----:B-1----:R-:W1:Y:S01]  /*23d70*/  S2R R2, SR_TID.X ;  /* 0x0000000000027919 */ /* 0x002e620000002100 */
[----:B0-----:R-:W-:Y:S01]  /*23d80*/  ISETP.NE.AND P1, PT, R10, 0x1, PT ;  /* 0x000000010a00780c */ /* 0x001fe20003f25270 */
[----:B------:R-:W-:Y:S01]  /*23d90*/  IMAD.MOV.U32 R25, RZ, RZ, RZ ;  /* 0x000000ffff197224 */ /* 0x000fe200078e00ff */
[----:B-----5:R-:W-:Y:S02]  /*23da0*/  SHF.R.S32.HI R30, RZ, 0x1f, R28 ;  /* 0x0000001fff1e7819 */ /* 0x020fe4000001141c */
[----:B------:R-:W-:-:S09]  /*23db0*/  LOP3.LUT R16, R16, 0xffff7fff, RZ, 0xc0, !PT ;  /* 0xffff7fff10107812 */ /* 0x000fd200078ec0ff */
[----:B------:R-:W0:Y:S01]  /*23dc0*/  @P1 LDC R3, c[0x0][0x438] ;  /* 0x00010e00ff031b82 */ /* 0x000e220000000800 */
[----:B------:R-:W-:Y:S01]  /*23dd0*/  @P1 LOP3.LUT R16, R16, 0x8000, RZ, 0xfc, !PT ;  /* 0x0000800010101812 */ /* 0x000fe200078efcff */
[----:B-1----:R-:W-:-:S06]  /*23de0*/  IMAD.SHL.U32 R8, R2, 0x10, RZ ;  /* 0x0000001002087824 */ /* 0x002fcc00078e00ff */
[----:B------:R-:W1:Y:S01]  /*23df0*/  @P1 LDC R2, c[0x0][0x434] ;  /* 0x00010d00ff021b82 */ /* 0x000e620000000800 */
[----:B------:R-:W-:-:S05]  /*23e00*/  LOP3.LUT R8, R35, 0x70, R8, 0xf8, !PT ;  /* 0x0000007023087812 */ /* 0x000fca00078ef808 */
[----:B------:R-:W-:-:S04]  /*23e10*/  IMAD R4, R0, 0x60, R8 ;  /* 0x0000006000047824 */ /* 0x000fc800078e0208 */
[C---:B------:R-:W-:Y:S01]  /*23e20*/  IMAD.IADD R33, R4.reuse, 0x1, R31 ;  /* 0x0000000104217824 */ /* 0x040fe200078e021f */
[----:B------:R-:W-:-:S03]  /*23e30*/  ISETP.GE.AND P0, PT, R4, UR42, PT ;  /* 0x0000002a04007c0c */ /* 0x000fc6000bf06270 */
[----:B------:R-:W-:Y:S01]  /*23e40*/  IMAD.MOV.U32 R9, RZ, RZ, R33 ;  /* 0x000000ffff097224 */ /* 0x000fe200078e0021 */
[----:B------:R-:W-:Y:S01]  /*23e50*/  ISETP.GT.U32.OR P0, PT, R8, 0x5f, P0 ;  /* 0x0000005f0800780c */ /* 0x000fe20000704470 */
[----:B-1----:R-:W-:-:S05]  /*23e60*/  @P1 IMAD.HI.U32 R2, R33, R2, RZ ;  /* 0x0000000221021227 */ /* 0x002fca00078e00ff */
[----:B0-----:R-:W-:-:S07]  /*23e70*/  @P1 SHF.R.U32.HI R9, RZ, R3, R2 ;  /* 0x00000003ff091219 */ /* 0x001fce0000011602 */
        /* <DEDUP_REMOVED lines=9> */
[----:B------:R-:W-:Y:S01]  /*23f10*/  @!P0 LEA.HI.X R5, R2, R5, R3, 0x2, P1 ;  /* 0x0000000502058211 */ /* 0x000fe200008f1403 */
[----:B------:R-:W-:-:S04]  /*23f20*/  IMAD.MOV R2, RZ, RZ, -R9 ;  /* 0x000000ffff027224 */ /* 0x000fc800078e0a09 */
[----:B------:R-:W-:Y:S01]  /*23f30*/  IMAD R33, R10, R2, R33 ;  /* 0x000000020a217224 */ /* 0x000fe200078e0221 */
[----:B------:R0:W5:Y:S01]  /*23f40*/  @!P0 LDG.E R25, desc[UR36][R4.64] ;  /* 0x0000002404198981 */ /* 0x000162000c1e1900 */
[----:B------:R-:W-:Y:S01]  /*23f50*/  IMAD R2, RZ, RZ, -UR38 ;  /* 0x80000026ff027e24 */ /* 0x000fe2000f8e02ff */
[----:B------:R-:W-:Y:S02]  /*23f60*/  ISETP.GT.U32.AND P0, PT, R8, 0x5f, PT ;  /* 0x0000005f0800780c */ /* 0x000fe40003f04070 */
[----:B------:R-:W-:Y:S01]  /*23f70*/  LOP3.LUT R16, R16, 0xffffdfff, RZ, 0xc0, !PT ;  /* 0xffffdfff10107812 */ /* 0x000fe200078ec0ff */
[----:B------:R-:W-:Y:S02]  /*23f80*/  IMAD R19, R19, R2, UR46 ;  /* 0x0000002e13137e24 */ /* 0x000fe4000f8e0202 */
[----:B------:R-:W-:-:S03]  /*23f90*/  IMAD.U32 R2, RZ, RZ, UR48 ;  /* 0x00000030ff027e24 */ /* 0x000fc6000f8e00ff */
[----:B------:R-:W-:Y:S02]  /*23fa0*/  SHF.R.S32.HI R27, RZ, 0x1f, R19 ;  /* 0x0000001fff1b7819 */ /* 0x000fe40000011413 */
[----:B------:R-:W-:-:S13]  /*23fb0*/  ISETP.NE.AND P2, PT, R2, 0x3, PT ;  /* 0x000000030200780c */ /* 0x000fda0003f45270 */
[----:B------:R-:W-:-:S04]  /*23fc0*/  @P2 LOP3.LUT R16, R16, 0x2000, RZ, 0xfc, !PT ;  /* 0x0000200010102812 */ /* 0x000fc800078efcff */
[----:B------:R-:W-:-:S04]  /*23fd0*/  LOP3.LUT R16, R16, 0xfffffffd, RZ, 0xc0, !PT ;  /* 0xfffffffd10107812 */ /* 0x000fc800078ec0ff */
[----:B------:R-:W-:Y:S01]  /*23fe0*/  @P0 LOP3.LUT R16, R16, 0x2, RZ, 0xfc, !PT ;  /* 0x0000000210100812 */ /* 0x000fe200078efcff */
[----:B0-----:R-:W-:Y:S06]  /*23ff0*/  @!P2 BRA `(.L_x_11381) ;  /* 0x000000000004a947 */ /* 0x001fec0003800000 */
[----:B------:R-:W-:Y:S01]  /*24000*/  BPT.TRAP 0x1 ;  /* 0x000000040000795c */ /* 0x000fe20000300000 */
.L_x_11381:
[----:B------:R-:W-:Y:S01]  /*24010*/  IMAD R24, R18, 0x8, R17 ;  /* 0x0000000812187824 */ /* 0x000fe200078e0211 */
[----:B------:R-:W-:Y:S01]  /*24020*/  SHF.L.U32 R3, R26, 0x1f, RZ ;  /* 0x0000001f1a037819 */ /* 0x000fe200000006ff */
[----:B------:R-:W-:Y:S03]  /*24030*/  BSSY B0, `(.L_x_11382) ;  /* 0x0000003000007945 */ /* 0x000fe60003800000 */
[----:B------:R-:W0:Y:S02]  /*24040*/  SYNCS.PHASECHK.TRANS64.TRYWAIT P0, [R24+URZ+0x32440], R3 ;  /* 0x03244003180075a7 */ /* 0x000e24000800017f */
[----:B0-----:R-:W-:Y:S05]  /*24050*/  @!P0 BRA `(.L_x_11383) ;  /* 0x0000003c00388947 */ /* 0x001fea0003800000 */
.L_x_11440:
[----:B------:R-:W-:Y:S05]  /*24060*/  BSYNC B0 ;  /* 0x0000000000007941 */ /* 0x000fea0003800000 */
.L_x_11382:
[----:B------:R-:W-:Y:S01]  /*24070*/  SHF.R.S32.HI R37, RZ, 0x1f, R33 ;  /* 0x0000001fff257819 */ /* 0x000fe20000011421 */
[----:B------:R-:W-:Y:S01]  /*24080*/  ULDC.64 UR4, c[0x0][0x300] ;  /* 0x0000c00000047ab9 */ /* 0x000fe20000000a00 */
[----:B------:R-:W1:Y:S01]  /*24090*/  S2R R6, SR_TID.X ;  /* 0x0000000000067919 */ /* 0x000e620000002100 */
[----:B-----5:R-:W-:Y:S02]  /*240a0*/  SHF.R.S32.HI R4, RZ, 0x1f, R25 ;  /* 0x0000001fff047819 */ /* 0x020fe40000011419 */
[----:B------:R-:W-:Y:S01]  /*240b0*/  IMAD R2, R37, UR4, RZ ;  /* 0x0000000425027c24 */ /* 0x000fe2000f8e02ff */
[----:B------:R-:W-:Y:S02]  /*240c0*/  LOP3.LUT P2, RZ, R16, 0x1, RZ, 0xc0, !PT ;  /* 0x0000000110ff7812 */ /* 0x000fe4000784c0ff */
[----:B------:R2:W-:Y:S01]  /*240d0*/  STL [R1+0x450], R4 ;  /* 0x0004500401007387 */ /* 0x0005e20000100800 */
[C---:B------:R-:W-:Y:S02]  /*240e0*/  IMAD R5, R33.reuse, UR5, R2 ;  /* 0x0000000521057c24 */ /* 0x040fe4000f8e0202 */
[----:B0-----:R-:W-:Y:S01]  /*240f0*/  IMAD.WIDE.U32 R2, R33, UR4, RZ ;  /* 0x0000000421027c25 */ /* 0x001fe2000f8e00ff */
[----:B------:R-:W-:-:S03]  /*24100*/  ULDC.64 UR4, c[0x0][0x310] ;  /* 0x0000c40000047ab9 */ /* 0x000fc60000000a00 */
[----:B------:R-:W-:Y:S02]  /*24110*/  IMAD.IADD R3, R3, 0x1, R5 ;  /* 0x0000000103037824 */ /* 0x000fe400078e0205 */
[----:B--2---:R-:W-:Y:S02]  /*24120*/  IMAD R4, R4, UR4, RZ ;  /* 0x0000000404047c24 */ /* 0x004fe4000f8e02ff */
        /* <DEDUP_REMOVED lines=57> */
.L_x_11454:
        /* <DEDUP_REMOVED lines=10> */
.L_x_11385:
        /* <DEDUP_REMOVED lines=10> */
.L_x_11386:
        /* <DEDUP_REMOVED lines=24> */
.L_x_11388:
[----:B------:R-:W-:Y:S05]  /*24780*/  BSYNC B6 ;  /* 0x0000000000067941 */ /* 0x000fea0003800000 */
.L_x_11387:
[----:B------:R-:W2:Y:S01]  /*24790*/  S2R R20, SR_TID.X ;  /* 0x0000000000147919 */ /* 0x000ea20000002100 */
[----:B------:R-:W-:Y:S01]  /*247a0*/  UISETP.NE.AND UP0, UPT, UR50, URZ, UPT ;  /* 0x0000003f3200728c */ /* 0x000fe2000bf05270 */
[----:B------:R-:W-:Y:S01]  /*247b0*/  R2UR UR6, R27 ;  /* 0x000000001b0672ca */ /* 0x000fe200000e0000 */
[----:B------:R-:W-:Y:S01]  /*247c0*/  ULDC.64 UR8, c[0x0][0x2d8] ;  /* 0x0000b60000087ab9 */ /* 0x000fe20000000a00 */
[----:B------:R-:W-:Y:S02]  /*247d0*/  R2UR UR7, R19 ;  /* 0x00000000130772ca */ /* 0x000fe400000e0000 */
[----:B------:R-:W-:Y:S02]  /*247e0*/  LOP3.LUT P5, RZ, R16, 0x100000, RZ, 0xc0, !PT ;  /* 0x0010000010ff7812 */ /* 0x000fe400078ac0ff */
[----:B------:R-:W-:-:S04]  /*247f0*/  PLOP3.LUT P0, PT, PT, PT, UP0, 0x80, 0x0 ;  /* 0x000000000000781c */ /* 0x000fc80003f0f008 */
[----:B------:R-:W-:-:S03]  /*24800*/  @UP0 ULDC UR4, c[0x0][0x44c] ;  /* 0x0001130000040ab9 */ /* 0x000fc60000000800 */
[----:B------:R-:W-:-:S04]  /*24810*/  UIMAD UR6, UR6, UR8, URZ ;  /* 0x00000008060672a4 */ /* 0x000fc8000f8e023f */
[----:B------:R-:W-:Y:S01]  /*24820*/  UIMAD UR6, UR7, UR9, UR6 ;  /* 0x00000009070672a4 */ /* 0x000fe2000f8e0206 */
[----:B--2---:R-:W-:-:S05]  /*24830*/  IMAD.SHL.U32 R20, R20, 0x10, RZ ;  /* 0x0000001014147824 */ /* 0x004fca00078e00ff */
[----:B------:R-:W-:-:S05]  /*24840*/  LOP3.LUT R20, R35, 0x70, R20, 0xf8, !PT ;  /* 0x0000007023147812 */ /* 0x000fca00078ef814 */
[----:B------:R-:W-:-:S04]  /*24850*/  VIADD R34, R20, UR43 ;  /* 0x0000002b14227c36 */ /* 0x000fc80008000000 */
[----:B------:R-:W-:Y:S01]  /*24860*/  @P0 IMAD.HI.U32 R0, R34, UR4, RZ ;  /* 0x0000000422000c27 */ /* 0x000fe2000f8e00ff */
[----:B------:R-:W-:Y:S01]  /*24870*/  PLOP3.LUT P0, PT, PT, PT, UP0, 0x80, 0x0 ;  /* 0x000000000000781c */ /* 0x000fe20003f0f008 */
[----:B------:R-:W-:Y:S02]  /*24880*/  @UP0 ULDC UR4, c[0x0][0x450] ;  /* 0x0001140000040ab9 */ /* 0x000fe40000000800 */
[----:B------:R-:W-:-:S10]  /*24890*/  IMAD.MOV.U32 R7, RZ, RZ, R34 ;  /* 0x000000ffff077224 */ /* 0x000fd400078e0022 */
[----:B------:R-:W-:Y:S02]  /*248a0*/  @P0 SHF.R.U32.HI R7, RZ, UR4, R0 ;  /* 0x00000004ff070c19 */ /* 0x000fe40008011600 */
[----:B------:R-:W-:Y:S02]  /*248b0*/  R2UR UR4, R19 ;  /* 0x00000000130472ca */ /* 0x000fe400000e0000 */
[----:B------:R-:W-:-:S11]  /*248c0*/  SHF.R.S32.HI R0, RZ, 0x1f, R7 ;  /* 0x0000001fff007819 */ /* 0x000fd60000011407 */
[----:B------:R-:W-:-:S03]  /*248d0*/  UIMAD.WIDE.U32 UR4, UR4, UR8, URZ ;  /* 0x00000008040472a5 */ /* 0x000fc6000f8e003f */
[----:B------:R-:W-:Y:S01]  /*248e0*/  ULDC.64 UR8, c[0x0][0x2e0] ;  /* 0x0000b80000087ab9 */ /* 0x000fe20000000a00 */
[----:B------:R-:W-:Y:S02]  /*248f0*/  UIADD3 UR5, UR5, UR6, URZ ;  /* 0x0000000605057290 */ /* 0x000fe4000fffe03f */
[----:B------:R-:W-:Y:S02]  /*24900*/  UIMAD UR6, UR51, UR8, URZ ;  /* 0x00000008330672a4 */ /* 0x000fe4000f8e023f */
[----:B------:R-:W-:Y:S02]  /*24910*/  UIMAD.WIDE.U32 UR4, UR38, UR8, UR4 ;  /* 0x00000008260472a5 */ /* 0x000fe4000f8e0004 */
[----:B------:R-:W-:-:S04]  /*24920*/  UIMAD UR6, UR38, UR9, UR6 ;  /* 0x00000009260672a4 */ /* 0x000fc8000f8e0206 */
[----:B------:R-:W-:Y:S02]  /*24930*/  UIADD3 UR6, UR5, UR6, URZ ;  /* 0x0000000605067290 */ /* 0x000fe4000fffe03f */
[----:B0-----:R-:W-:Y:S02]  /*24940*/  IMAD.U32 R5, RZ, RZ, UR5 ;  /* 0x00000005ff057e24 */ /* 0x001fe4000f8e00ff */
[----:B------:R-:W-:Y:S02]  /*24950*/  IMAD.MOV R5, RZ, RZ, -R7 ;  /* 0x000000ffff057224 */ /* 0x000fe400078e0a07 */
[----:B------:R-:W-:Y:S01]  /*24960*/  IMAD.U32 R4, RZ, RZ, UR4 ;  /* 0x00000004ff047e24 */ /* 0x000fe2000f8e00ff */
[----:B------:R-:W-:Y:S01]  /*24970*/  ULDC.64 UR4, c[0x0][0x2d0] ;  /* 0x0000b40000047ab9 */ /* 0x000fe20000000a00 */
[----:B------:R-:W-:Y:S01]  /*24980*/  IMAD.U32 R3, RZ, RZ, UR6 ;  /* 0x00000006ff037e24 */ /* 0x000fe2000f8e00ff */
[----:B------:R-:W-:Y:S01]  /*24990*/  ULDC UR6, c[0x0][0x448] ;  /* 0x0001120000067ab9 */ /* 0x000fe20000000800 */
[----:B------:R-:W-:-:S02]  /*249a0*/  IMAD R0, R0, UR4, RZ ;  /* 0x0000000400007c24 */ /* 0x000fc4000f8e02ff */
[----:B------:R-:W-:Y:S02]  /*249b0*/  IMAD R5, R5, UR6, R34 ;  /* 0x0000000605057c24 */ /* 0x000fe4000f8e0222 */
        /* <DEDUP_REMOVED lines=16> */
[----:B------:R-:W-:Y:S01]  /*24ac0*/  VIADD R4, R35, UR43 ;  /* 0x0000002b23047c36 */ /* 0x000fe20008000000 */
[----:B------:R-:W-:Y:S01]  /*24ad0*/  LOP3.LUT R16, R16, 0xffffefff, RZ, 0xc0, !PT ;  /* 0xffffefff10107812 */ /* 0x000fe200078ec0ff */
[----:B------:R-:W2:Y:S02]  /*24ae0*/  SHFL.IDX PT, R14, R0, RZ, 0x181f ;  /* 0x00181fff000e7589 */ /* 0x000ea400000e0000 */
[C---:B------:R-:W-:Y:S01]  /*24af0*/  VIADD R6, R4.reuse, 0x10 ;  /* 0x0000001004067836 */ /* 0x040fe20000000000 */
[C---:B------:R-:W-:Y:S01]  /*24b00*/  ISETP.GE.AND P1, PT, R4.reuse, UR41, PT ;  /* 0x0000002904007c0c */ /* 0x040fe2000bf26270 */
[----:B------:R-:W-:Y:S01]  /*24b10*/  VIADD R13, R4, 0x40 ;  /* 0x00000040040d7836 */ /* 0x000fe20000000000 */
[----:B------:R-:W3:Y:S04]  /*24b20*/  SHFL.IDX PT, R3, R5, RZ, 0x181f ;  /* 0x00181fff05037589 */ /* 0x000ee800000e0000 */
[----:B------:R-:W-:Y:S01]  /*24b30*/  SHFL.IDX PT, R9, R0, 0x2, 0x181f ;  /* 0x00581f0000097f89 */ /* 0x000fe200000e0000 */
[----:B------:R-:W-:-:S03]  /*24b40*/  ISETP.GE.AND P3, PT, R13, UR41, PT ;  /* 0x000000290d007c0c */ /* 0x000fc6000bf66270 */
[----:B------:R-:W-:Y:S03]  /*24b50*/  SHFL.IDX PT, R8, R5, 0x2, 0x181f ;  /* 0x00581f0005087f89 */ /* 0x000fe600000e0000 */
[----:B------:R-:W-:Y:S01]  /*24b60*/  @P1 LOP3.LUT R16, R16, 0x1000, RZ, 0xfc, !PT ;  /* 0x0000100010101812 */ /* 0x000fe200078efcff */
[----:B------:R-:W-:Y:S03]  /*24b70*/  SHFL.IDX PT, R7, R0, 0x3, 0x181f ;  /* 0x00781f0000077f89 */ /* 0x000fe600000e0000 */
[----:B------:R-:W-:Y:S01]  /*24b80*/  LOP3.LUT R16, R16, 0xfffff7ff, RZ, 0xc0, !PT ;  /* 0xfffff7ff10107812 */ /* 0x000fe200078ec0ff */
[----:B------:R-:W-:Y:S04]  /*24b90*/  SHFL.IDX PT, R21, R0, 0x5, 0x181f ;  /* 0x00b81f0000157f89 */ /* 0x000fe800000e0000 */
[----:B------:R-:W-:Y:S01]  /*24ba0*/  SHFL.IDX PT, R15, R0, 0x6, 0x181f ;  /* 0x00d81f00000f7f89 */ /* 0x000fe200000e0000 */
[----:B0-----:R-:W-:-:S03]  /*24bb0*/  IMAD.SHL.U32 R35, R2, 0x8, RZ ;  /* 0x0000000802237824 */ /* 0x001fc600078e00ff */
[----:B------:R-:W-:Y:S02]  /*24bc0*/  SHFL.IDX PT, R2, R5, 0x1, 0x181f ;  /* 0x00381f0005027f89 */ /* 0x000fe400000e0000 */
[----:B------:R-:W-:-:S04]  /*24bd0*/  LOP3.LUT R35, R35, 0x38, RZ, 0xc0, !PT ;  /* 0x0000003823237812 */ /* 0x000fc800078ec0ff */
[----:B--2---:R-:W-:Y:S02]  /*24be0*/  @!P1 LEA R12, P0, R35, R14, 0x1 ;  /* 0x0000000e230c9211 */ /* 0x004fe400078008ff */
[----:B------:R-:W0:Y:S03]  /*24bf0*/  SHFL.IDX PT, R14, R0, 0x1, 0x181f ;  /* 0x00381f00000e7f89 */ /* 0x000e2600000e0000 */
[----:B---3--:R-:W-:Y:S01]  /*24c00*/  @!P1 IMAD.X R3, RZ, RZ, R3, P0 ;  /* 0x000000ffff039224 */ /* 0x008fe200000e0603 */
[----:B------:R-:W-:Y:S02]  /*24c10*/  ISETP.GE.AND P1, PT, R6, UR41, PT ;  /* 0x0000002906007c0c */ /* 0x000fe4000bf26270 */
[----:B------:R-:W2:Y:S11]  /*24c20*/  SHFL.IDX PT, R6, R5, 0x3, 0x181f ;  /* 0x00781f0005067f89 */ /* 0x000eb600000e0000 */
[----:B------:R-:W-:-:S04]  /*24c30*/  @P1 LOP3.LUT R16, R16, 0x800, RZ, 0xfc, !PT ;  /* 0x0000080010101812 */ /* 0x000fc800078efcff */
[----:B------:R-:W-:Y:S02]  /*24c40*/  LOP3.LUT R16, R16, 0xfffffbff, RZ, 0xc0, !PT ;  /* 0xfffffbff10107812 */ /* 0x000fe400078ec0ff */
[----:B0-----:R-:W-:Y:S02]  /*24c50*/  @!P1 LEA R10, P0, R35, R14, 0x1 ;  /* 0x0000000e230a9211 */ /* 0x001fe400078008ff */
[----:B------:R-:W0:Y:S03]  /*24c60*/  SHFL.IDX PT, R14, R0, 0x4, 0x181f ;  /* 0x00981f00000e7f89 */ /* 0x000e2600000e0000 */
[----:B------:R-:W-:Y:S02]  /*24c70*/  @!P1 IMAD.X R11, RZ, RZ, R2, P0 ;  /* 0x000000ffff0b9224 */ /* 0x000fe400000e0602 */
[----:B------:R-:W-:-:S05]  /*24c80*/  VIADD R2, R4, 0x20 ;  /* 0x0000002004027836 */ /* 0x000fca0000000000 */
[----:B------:R-:W-:Y:S01]  /*24c90*/  ISETP.GE.AND P6, PT, R2, UR41, PT ;  /* 0x0000002902007c0c */ /* 0x000fe2000bfc6270 */
[----:B------:R-:W-:-:S05]  /*24ca0*/  VIADD R2, R4, 0x30 ;  /* 0x0000003004027836 */ /* 0x000fca0000000000 */
[----:B------:R-:W-:Y:S02]  /*24cb0*/  ISETP.GE.AND P4, PT, R2, UR41, PT ;  /* 0x0000002902007c0c */ /* 0x000fe4000bf86270 */
[----:B------:R-:W3:Y:S05]  /*24cc0*/  SHFL.IDX PT, R2, R5, 0x4, 0x181f ;  /* 0x00981f0005027f89 */ /* 0x000eea00000e0000 */
[----:B------:R-:W-:Y:S02]  /*24cd0*/  @!P6 LEA R9, P0, R35, R9, 0x1 ;  /* 0x000000092309e211 */ /* 0x000fe400078008ff */
[----:B------:R-:W-:-:S03]  /*24ce0*/  @P6 LOP3.LUT R16, R16, 0x400, RZ, 0xfc, !PT ;  /* 0x0000040010106812 */ /* 0x000fc600078efcff */
[----:B------:R-:W-:Y:S01]  /*24cf0*/  @!P6 IMAD.X R8, RZ, RZ, R8, P0 ;  /* 0x000000ffff08e224 */ /* 0x000fe200000e0608 */
[----:B------:R-:W-:Y:S02]  /*24d00*/  @!P4 LEA R7, P0, R35, R7, 0x1 ;  /* 0x000000072307c211 */ /* 0x000fe400078008ff */
[----:B------:R-:W-:-:S03]  /*24d10*/  LOP3.LUT R16, R16, 0xffbfffff, RZ, 0xc0, !PT ;  /* 0xffbfffff10107812 */ /* 0x000fc600078ec0ff */
[----:B--2---:R-:W-:Y:S01]  /*24d20*/  @!P4 IMAD.X R6, RZ, RZ, R6, P0 ;  /* 0x000000ffff06c224 */ /* 0x004fe200000e0606 */
[----:B0-----:R-:W-:Y:S02]  /*24d30*/  @!P3 LEA R14, P0, R35, R14, 0x1 ;  /* 0x0000000e230eb211 */ /* 0x001fe400078008ff */
[----:B------:R-:W-:-:S04]  /*24d40*/  @P6 LOP3.LUT R16, R16, 0x400000, RZ, 0xfc, !PT ;  /* 0x0040000010106812 */ /* 0x000fc800078efcff */
[C---:B------:R-:W-:Y:S01]  /*24d50*/  LOP3.LUT P6, RZ, R16.reuse, 0x1000, RZ, 0xc0, !PT ;  /* 0x0000100010ff7812 */ /* 0x040fe200078cc0ff */
[----:B---3--:R-:W-:Y:S01]  /*24d60*/  @!P3 IMAD.X R13, RZ, RZ, R2, P0 ;  /* 0x000000ffff0db224 */ /* 0x008fe200000e0602 */
[----:B------:R-:W-:Y:S01]  /*24d70*/  LOP3.LUT R16, R16, 0xfffffdff, RZ, 0xc0, !PT ;  /* 0xfffffdff10107812 */ /* 0x000fe200078ec0ff */
[----:B------:R-:W-:-:S03]  /*24d80*/  VIADD R2, R4, 0x50 ;  /* 0x0000005004027836 */ /* 0x000fc60000000000 */
[----:B------:R-:W-:Y:S02]  /*24d90*/  @P4 LOP3.LUT R16, R16, 0x200, RZ, 0xfc, !PT ;  /* 0x0000020010104812 */ /* 0x000fe400078efcff */
[----:B------:R-:W-:Y:S01]  /*24da0*/  ISETP.GE.AND P2, PT, R2, UR41, PT ;  /* 0x0000002902007c0c */ /* 0x000fe2000bf46270 */
[----:B------:R-:W-:Y:S01]  /*24db0*/  VIADD R2, R4, 0x60 ;  /* 0x0000006004027836 */ /* 0x000fe20000000000 */
[----:B------:R-:W-:-:S04]  /*24dc0*/  LOP3.LUT R16, R16, 0xfffffeff, RZ, 0xc0, !PT ;  /* 0xfffffeff10107812 */ /* 0x000fc800078ec0ff */
[----:B------:R-:W-:Y:S02]  /*24dd0*/  ISETP.GE.AND P1, PT, R2, UR41, PT ;  /* 0x0000002902007c0c */ /* 0x000fe4000bf26270 */
[----:B------:R-:W0:Y:S01]  /*24de0*/  SHFL.IDX PT, R2, R5, 0x5, 0x181f ;  /* 0x00b81f0005027f89 */ /* 0x000e2200000e0000 */
[----:B------:R-:W-:-:S04]  /*24df0*/  @P3 LOP3.LUT R16, R16, 0x100, RZ, 0xfc, !PT ;  /* 0x0000010010103812 */ /* 0x000fc800078efcff */
[----:B------:R-:W-:Y:S02]  /*24e00*/  @!P2 LEA R21, P0, R35, R21, 0x1 ;  /* 0x000000152315a211 */ /* 0x000fe400078008ff */
[----:B------:R-:W-:-:S04]  /*24e10*/  LOP3.LUT R16, R16, 0xffffff7f, RZ, 0xc0, !PT ;  /* 0xffffff7f10107812 */ /* 0x000fc800078ec0ff */
[----:B------:R-:W-:-:S04]  /*24e20*/  @P2 LOP3.LUT R16, R16, 0x80, RZ, 0xfc, !PT ;  /* 0x0000008010102812 */ /* 0x000fc800078efcff */
[----:B------:R-:W-:-:S04]  /*24e30*/  LOP3.LUT R16, R16, 0xffffffbf, RZ, 0xc0, !PT ;  /* 0xffffffbf10107812 */ /* 0x000fc800078ec0ff */
[----:B------:R-:W-:Y:S01]  /*24e40*/  @P1 LOP3.LUT R16, R16, 0x40, RZ, 0xfc, !PT ;  /* 0x0000004010101812 */ /* 0x000fe200078efcff */
[----:B0-----:R-:W-:Y:S01]  /*24e50*/  @!P2 IMAD.X R20, RZ, RZ, R2, P0 ;  /* 0x000000ffff14a224 */ /* 0x001fe200000e0602 */
[----:B------:R-:W-:Y:S01]  /*24e60*/  @!P1 LEA R35, P0, R35, R15, 0x1 ;  /* 0x0000000f23239211 */ /* 0x000fe200078008ff */
[----:B------:R-:W0:Y:S04]  /*24e70*/  SHFL.IDX PT, R2, R5, 0x6, 0x181f ;  /* 0x00d81f0005027f89 */ /* 0x000e2800000e0000 */
[----:B------:R-:W2:Y:S01]  /*24e80*/  SHFL.IDX PT, R5, R5, 0x7, 0x181f ;  /* 0x00f81f0005057f89 */ /* 0x000ea200000e0000 */
[----:B0-----:R-:W-:Y:S01]  /*24e90*/  @!P1 IMAD.X R15, RZ, RZ, R2, P0 ;  /* 0x000000ffff0f9224 */ /* 0x001fe200000e0602 */
[----:B------:R-:W-:Y:S01]  /*24ea0*/  LOP3.LUT P0, RZ, R16, 0x800, RZ, 0xc0, !PT ;  /* 0x0000080010ff7812 */ /* 0x000fe2000780c0ff */
[----:B------:R-:W-:-:S05]  /*24eb0*/  @!P6 IMAD.MOV.U32 R2, RZ, RZ, R12 ;  /* 0x000000ffff02e224 */ /* 0x000fca00078e000c */
[----:B------:R0:W-:Y:S01]  /*24ec0*/  @!P6 LDGSTS.E.BYPASS.LTC128B.128 [R22+0x18400], desc[UR36][R2.64], !P5 ;  /* 0x184000000216efae */ /* 0x0001e2000e901d64 */
[----:B------:R-:W-:-:S06]  /*24ed0*/  LOP3.LUT P6, RZ, R16, 0x400000, RZ, 0xc0, !PT ;  /* 0x0040000010ff7812 */ /* 0x000fcc00078cc0ff */
[----:B0-----:R-:W-:Y:S02]  /*24ee0*/  @!P0 IMAD.MOV.U32 R2, RZ, RZ, R10 ;  /* 0x000000ffff028224 */ /* 0x001fe400078e000a */
        /* <DEDUP_REMOVED lines=8> */
[----:B0-----:R-:W-:Y:S02]  /*24f70*/  @!P3 IMAD.MOV.U32 R2, RZ, RZ, R14 ;  /* 0x000000ffff02b224 */ /* 0x001fe400078e000e */
[----:B------:R-:W-:Y:S01]  /*24f80*/  @!P3 IMAD.MOV.U32 R3, RZ, RZ, R13 ;  /* 0x000000ffff03b224 */ /* 0x000fe200078e000d */
[----:B------:R0:W3:Y:S04]  /*24f90*/  SHFL.IDX PT, R14, R0, 0x7, 0x181f ;  /* 0x00f81f00000e7f89 */ /* 0x0000e800000e0000 */
[----:B------:R4:W-:Y:S02]  /*24fa0*/  @!P3 LDGSTS.E.BYPASS.LTC128B.128 [R22+0x1a400], desc[UR36][R2.64], !P5 ;  /* 0x1a4000000216bfae */ /* 0x0009e4000e901d64 */
[----:B----4-:R-:W-:-:S02]  /*24fb0*/  @!P2 IMAD.MOV.U32 R2, RZ, RZ, R21 ;  /* 0x000000ffff02a224 */ /* 0x010fc400078e0015 */
[----:B------:R-:W-:-:S05]  /*24fc0*/  @!P2 IMAD.MOV.U32 R3, RZ, RZ, R20 ;  /* 0x000000ffff03a224 */ /* 0x000fca00078e0014 */
[----:B------:R4:W-:Y:S02]  /*24fd0*/  @!P2 LDGSTS.E.BYPASS.LTC128B.128 [R22+0x1ac00], desc[UR36][R2.64], !P5 ;  /* 0x1ac000000216afae */ /* 0x0009e4000e901d64 */
[----:B----4-:R-:W-:Y:S02]  /*24fe0*/  @!P1 IMAD.MOV.U32 R2, RZ, RZ, R35 ;  /* 0x000000ffff029224 */ /* 0x010fe400078e0023 */
[----:B------:R-:W4:Y:S01]  /*24ff0*/  S2R R35, SR_TID.X ;  /* 0x0000000000237919 */ /* 0x000f220000002100 */
[----:B------:R-:W-:-:S05]  /*25000*/  @!P1 IMAD.MOV.U32 R3, RZ, RZ, R15 ;  /* 0x000000ffff039224 */ /* 0x000fca00078e000f */
[----:B------:R0:W-:Y:S01]  /*25010*/  @!P1 LDGSTS.E.BYPASS.LTC128B.128 [R22+0x1b400], desc[UR36][R2.64], !P5 ;  /* 0x1b40000002169fae */ /* 0x0001e2000e901d64 */
[----:B----4-:R-:W-:-:S04]  /*25020*/  LOP3.LUT R35, R35, 0x7f, RZ, 0xc0, !PT ;  /* 0x0000007f23237812 */ /* 0x010fc800078ec0ff */
[----:B0-23--:R-:W-:-:S07]  /*25030*/  SHF.R.U32.HI R35, RZ, 0x3, R35 ;  /* 0x00000003ff237819 */ /* 0x00dfce0000011623 */
.L_x_11471:
[----:B------:R-:W0:Y:S01]  /*25040*/  S2R R0, SR_TID.X ;  /* 0x0000000000007919 */ /* 0x000e220000002100 */
[----:B------:R-:W-:Y:S01]  /*25050*/  VIADD R4, R4, 0x70 ;  /* 0x0000007004047836 */ /* 0x000fe20000000000 */
[----:B------:R-:W-:-:S04]  /*25060*/  LOP3.LUT R16, R16, 0xffffbfff, RZ, 0xc0, !PT ;  /* 0xffffbfff10107812 */ /* 0x000fc800078ec0ff */
[----:B------:R-:W-:-:S13]  /*25070*/  ISETP.GE.AND P1, PT, R4, UR41, PT ;  /* 0x0000002904007c0c */ /* 0x000fda000bf26270 */
[----:B------:R-:W-:Y:S01]  /*25080*/  @P1 LOP3.LUT R16, R16, 0x4000, RZ, 0xfc, !PT ;  /* 0x0000400010101812 */ /* 0x000fe200078efcff */
[----:B0-----:R-:W-:-:S05]  /*25090*/  IMAD.SHL.U32 R0, R0, 0x8, RZ ;  /* 0x0000000800007824 */ /* 0x001fca00078e00ff */
[----:B------:R-:W-:-:S04]  /*250a0*/  LOP3.LUT R0, R0, 0x38, RZ, 0xc0, !PT ;  /* 0x0000003800007812 */ /* 0x000fc800078ec0ff */
[----:B------:R-:W-:-:S05]  /*250b0*/  @!P1 LEA R2, P0, R0, R14, 0x1 ;  /* 0x0000000e00029211 */ /* 0x000fca00078008ff */
[----:B------:R-:W-:Y:S01]  /*250c0*/  @!P1 IMAD.X R3, RZ, RZ, R5, P0 ;  /* 0x000000ffff039224 */ /* 0x000fe200000e0605 */
[----:B------:R-:W-:-:S04]  /*250d0*/  PLOP3.LUT P0, PT, PT, PT, PT, 0x80, 0x0 ;  /* 0x000000000000781c */ /* 0x000fc80003f0f070 */
[----:B------:R-:W-:Y:S01]  /*250e0*/  @!PT LDS RZ, [RZ] ;  /* 0x00000000fffff984 */ /* 0x000fe20000000800 */
[----:B------:R-:W-:Y:S01]  /*250f0*/  @!PT LDS RZ, [RZ] ;  /* 0x00000000fffff984 */ /* 0x000fe20000000800 */
[----:B------:R-:W-:Y:S01]  /*25100*/  @!PT LDS RZ, [RZ] ;  /* 0x00000000fffff984 */ /* 0x000fe20000000800 */
[----:B------:R0:W-:Y:S01]  /*25110*/  @!P1 LDGSTS.E.BYPASS.LTC128B.128 [R22+0x1bc00], desc[UR36][R2.64], !P5 ;  /* 0x1bc0000002169fae */ /* 0x0001e2000e901d64 */
[----:B------:R-:W-:-:S08]  /*25120*/  NOP ;  /* 0x0000000000007918 */ /* 0x000fd00000000000 */
.L_x_11390:
        /* <DEDUP_REMOVED lines=28> */
.L_x_11392:
[----:B------:R-:W-:Y:S05]  /*252f0*/  BSYNC B6 ;  /* 0x0000000000067941 */ /* 0x000fea0003800000 */
.L_x_11391:
[----:B------:R-:W-:Y:S01]  /*25300*/  UISETP.NE.AND UP0, UPT, UR50, URZ, UPT ;  /* 0x0000003f3200728c */ /* 0x000fe2000bf05270 */
[----:B------:R-:W-:Y:S01]  /*25310*/  R2UR UR6, R27 ;  /* 0x000000001b0672ca */ /* 0x000fe200000e0000 */
[----:B0-----:R-:W-:Y:S01]  /*25320*/  IMAD.MOV.U32 R2, RZ, RZ, R34 ;  /* 0x000000ffff027224 */ /* 0x001fe200078e0022 */
[----:B------:R-:W-:Y:S01]  /*25330*/  R2UR UR7, R19 ;  /* 0x00000000130772ca */ /* 0x000fe200000e0000 */
[----:B------:R-:W-:Y:S01]  /*25340*/  ULDC.64 UR8, c[0x0][0x3d8] ;  /* 0x0000f60000087ab9 */ /* 0x000fe20000000a00 */
[----:B------:R-:W0:Y:S01]  /*25350*/  S2R R20, SR_TID.X ;  /* 0x0000000000147919 */ /* 0x000e220000002100 */
[----:B------:R-:W-:Y:S02]  /*25360*/  PLOP3.LUT P0, PT, PT, PT, UP0, 0x80, 0x0 ;  /* 0x000000000000781c */ /* 0x000fe40003f0f008 */
[C---:B------:R-:W-:Y:S02]  /*25370*/  LOP3.LUT P2, RZ, R16.reuse, 0x80000, RZ, 0xc0, !PT ;  /* 0x0008000010ff7812 */ /* 0x040fe4000784c0ff */
[C---:B------:R-:W-:Y:S01]  /*25380*/  LOP3.LUT P3, RZ, R16.reuse, 0x40000, RZ, 0xc0, !PT ;  /* 0x0004000010ff7812 */ /* 0x040fe2000786c0ff */
[----:B------:R-:W-:Y:S01]  /*25390*/  @UP0 ULDC UR4, c[0x0][0x44c] ;  /* 0x0001130000040ab9 */ /* 0x000fe20000000800 */
[----:B------:R-:W-:-:S02]  /*253a0*/  LOP3.LUT P4, RZ, R16, 0x20000, RZ, 0xc0, !PT ;  /* 0x0002000010ff7812 */ /* 0x000fc4000788c0ff */
        /* <DEDUP_REMOVED lines=41> */
[----:B------:R-:W2:Y:S04]  /*25640*/  SHFL.IDX PT, R2, R4, RZ, 0x181f ;  /* 0x00181fff04027589 */ /* 0x000ea800000e0000 */
[----:B------:R-:W-:Y:S06]  /*25650*/  SHFL.IDX PT, R5, R4, 0x1, 0x181f ;  /* 0x00381f0004057f89 */ /* 0x000fec00000e0000 */
[----:B0-----:R-:W-:-:S05]  /*25660*/  @!P6 LEA R14, P0, R20, R14, 0x1 ;  /* 0x0000000e140ee211 */ /* 0x001fca00078008ff */
[----:B--2---:R-:W-:Y:S02]  /*25670*/  @!P6 IMAD.X R3, RZ, RZ, R2, P0 ;  /* 0x000000ffff03e224 */ /* 0x004fe400000e0602 */
        /* <DEDUP_REMOVED lines=11> */
[----:B--2---:R-:W-:Y:S02]  /*25730*/  @!P1 IMAD.MOV.U32 R2, RZ, RZ, R14 ;  /* 0x000000ffff029224 */ /* 0x004fe400078e000e */
[----:B------:R-:W-:Y:S01]  /*25740*/  @!P1 IMAD.MOV.U32 R3, RZ, RZ, R5 ;  /* 0x000000ffff039224 */ /* 0x000fe200078e0005 */
[----:B------:R-:W0:Y:S04]  /*25750*/  SHFL.IDX PT, R14, R0, 0x2, 0x181f ;  /* 0x00581f00000e7f89 */ /* 0x000e2800000e0000 */
[----:B------:R-:W-:Y:S04]  /*25760*/  @!P1 LDGSTS.E.BYPASS.LTC128B.128 [R22+0x22c00], desc[UR36][R2.64], !P2 ;  /* 0x22c0000002169fae */ /* 0x000fe8000d101d64 */
[----:B------:R-:W-:Y:S04]  /*25770*/  @!P1 LDGSTS.E.BYPASS.LTC128B.128 [R22+0x26c00], desc[UR36][R2.64+0x80], !P3 ;  /* 0x26c0008002169fae */ /* 0x000fe8000d901d64 */
[----:B------:R-:W-:Y:S04]  /*25780*/  @!P1 LDGSTS.E.BYPASS.LTC128B.128 [R22+0x2ac00], desc[UR36][R2.64+0x100], !P4 ;  /* 0x2ac0010002169fae */ /* 0x000fe8000e101d64 */
[----:B------:R2:W-:Y:S01]  /*25790*/  @!P1 LDGSTS.E.BYPASS.LTC128B.128 [R22+0x2ec00], desc[UR36][R2.64+0x180], !P5 ;  /* 0x2ec0018002169fae */ /* 0x0005e2000e901d64 */
[----:B------:R-:W-:-:S03]  /*257a0*/  LOP3.LUT P1, RZ, R16, 0x40, RZ, 0xc0, !PT ;  /* 0x0000004010ff7812 */ /* 0x000fc6000782c0ff */
[----:B------:R-:W3:Y:S01]  /*257b0*/  SHFL.IDX PT, R5, R4, 0x2, 0x181f ;  /* 0x00581f0004057f89 */ /* 0x000ee200000e0000 */
[----:B------:R-:W-:Y:S02]  /*257c0*/  P2R R6, PR, RZ, 0x2 ;  /* 0x00000002ff067803 */ /* 0x000fe40000000000 */
[----:B------:R-:W-:-:S04]  /*257d0*/  LOP3.LUT P1, RZ, R16, 0x100, RZ, 0xc0, !PT ;  /* 0x0000010010ff7812 */ /* 0x000fc8000782c0ff */
[----:B------:R-:W-:Y:S02]  /*257e0*/  P2R R8, PR, RZ, 0x2 ;  /* 0x00000002ff087803 */ /* 0x000fe40000000000 */
[----:B------:R-:W-:-:S13]  /*257f0*/  LOP3.LUT P1, RZ, R16, 0x400, RZ, 0xc0, !PT ;  /* 0x0000040010ff7812 */ /* 0x000fda000782c0ff */
[----:B0-----:R-:W-:-:S05]  /*25800*/  @!P1 LEA R14, P0, R20, R14, 0x1 ;  /* 0x0000000e140e9211 */ /* 0x001fca00078008ff */
[----:B---3--:R-:W-:Y:S02]  /*25810*/  @!P1 IMAD.X R5, RZ, RZ, R5, P0 ;  /* 0x000000ffff059224 */ /* 0x008fe400000e0605 */
[----:B--2---:R-:W-:Y:S02]  /*25820*/  @!P1 IMAD.MOV.U32 R2, RZ, RZ, R14 ;  /* 0x000000ffff029224 */ /* 0x004fe400078e000e */
[----:B------:R-:W0:Y:S01]  /*25830*/  SHFL.IDX PT, R14, R0, 0x3, 0x181f ;  /* 0x00781f00000e7f89 */ /* 0x000e2200000e0000 */
[----:B------:R-:W-:-:S03]  /*25840*/  @!P1 IMAD.MOV.U32 R3, RZ, RZ, R5 ;  /* 0x000000ffff039224 */ /* 0x000fc600078e0005 */
[----:B------:R-:W2:Y:S04]  /*25850*/  SHFL.IDX PT, R5, R4, 0x3, 0x181f ;  /* 0x00781f0004057f89 */ /* 0x000ea800000e0000 */
[----:B------:R-:W-:Y:S04]  /*25860*/  @!P1 LDGSTS.E.BYPASS.LTC128B.128 [R22+0x23400], desc[UR36][R2.64], !P2 ;  /* 0x2340000002169fae */ /* 0x000fe8000d101d64 */
[----:B------:R-:W-:Y:S04]  /*25870*/  @!P1 LDGSTS.E.BYPASS.LTC128B.128 [R22+0x27400], desc[UR36][R2.64+0x80], !P3 ;  /* 0x2740008002169fae */ /* 0x000fe8000d901d64 */
[----:B------:R-:W-:Y:S04]  /*25880*/  @!P1 LDGSTS.E.BYPASS.LTC128B.128 [R22+0x2b400], desc[UR36][R2.64+0x100], !P4 ;  /* 0x2b40010002169fae */ /* 0x000fe8000e101d64 */
[----:B------:R3:W-:Y:S01]  /*25890*/  @!P1 LDGSTS.E.BYPASS.LTC128B.128 [R22+0x2f400], desc[UR36][R2.64+0x180], !P5 ;  /* 0x2f40018002169fae */ /* 0x0007e2000e901d64 */
[----:B------:R-:W-:-:S02]  /*258a0*/  ISETP.NE.AND P1, PT, R8, RZ, PT ;  /* 0x000000ff0800720c */ /* 0x000fc40003f25270 */
[----:B0-----:R-:W-:-:S05]  /*258b0*/  @!P6 LEA R14, P0, R20, R14, 0x1 ;  /* 0x0000000e140ee211 */ /* 0x001fca00078008ff */
[----:B--2---:R-:W-:Y:S02]  /*258c0*/  @!P6 IMAD.X R5, RZ, RZ, R5, P0 ;  /* 0x000000ffff05e224 */ /* 0x004fe400000e0605 */
[----:B---3--:R-:W-:Y:S02]  /*258d0*/  @!P6 IMAD.MOV.U32 R2, RZ, RZ, R14 ;  /* 0x000000ffff02e224 */ /* 0x008fe400078e000e */
        /* <DEDUP_REMOVED lines=29> */
[----:B0-----:R-:W-:-:S05]  /*25ab0*/  @!P1 LEA R14, P0, R20, R14, 0x1 ;  /* 0x0000000e140e9211 */ /* 0x001fca00078008ff */
[----:B--2---:R-:W-:Y:S02]  /*25ac0*/  @!P1 IMAD.X R5, RZ, RZ, R5, P0 ;  /* 0x000000ffff059224 */ /* 0x004fe400000e0605 */
[----:B---3--:R-:W-:Y:S02]  /*25ad0*/  @!P1 IMAD.MOV.U32 R2, RZ, RZ, R14 ;  /* 0x000000ffff029224 */ /* 0x008fe400078e000e */
[----:B------:R-:W-:Y:S01]  /*25ae0*/  @!P1 IMAD.MOV.U32 R3, RZ, RZ, R5 ;  /* 0x000000ffff039224 */ /* 0x000fe200078e0005 */
[----:B------:R0:W2:Y:S04]  /*25af0*/  SHFL.IDX PT, R14, R0, 0x7, 0x181f ;  /* 0x00f81f00000e7f89 */ /* 0x0000a800000e0000 */
[----:B------:R0:W-:Y:S04]  /*25b00*/  @!P1 LDGSTS.E.BYPASS.LTC128B.128 [R22+0x25400], desc[UR36][R2.64], !P2 ;  /* 0x2540000002169fae */ /* 0x0001e8000d101d64 */
[----:B------:R0:W-:Y:S04]  /*25b10*/  @!P1 LDGSTS.E.BYPASS.LTC128B.128 [R22+0x29400], desc[UR36][R2.64+0x80], !P3 ;  /* 0x2940008002169fae */ /* 0x0001e8000d901d64 */
[----:B------:R0:W-:Y:S04]  /*25b20*/  @!P1 LDGSTS.E.BYPASS.LTC128B.128 [R22+0x2d400], desc[UR36][R2.64+0x100], !P4 ;  /* 0x2d40010002169fae */ /* 0x0001e8000e101d64 */
[----:B------:R0:W-:Y:S04]  /*25b30*/  @!P1 LDGSTS.E.BYPASS.LTC128B.128 [R22+0x31400], desc[UR36][R2.64+0x180], !P5 ;  /* 0x3140018002169fae */ /* 0x0001e8000e901d64 */
[----:B------:R0:W3:Y:S02]  /*25b40*/  SHFL.IDX PT, R5, R4, 0x7, 0x181f ;  /* 0x00f81f0004057f89 */ /* 0x0000e400000e0000 */
.L_x_11489:
[----:B------:R-:W-:-:S13]  /*25b50*/  LOP3.LUT P1, RZ, R16, 0x4000, RZ, 0xc0, !PT ;  /* 0x0000400010ff7812 */ /* 0x000fda000782c0ff */
[----:B0-2---:R-:W-:-:S05]  /*25b60*/  @!P1 LEA R2, P0, R20, R14, 0x1 ;  /* 0x0000000e14029211 */ /* 0x005fca00078008ff */
[----:B---3--:R-:W-:Y:S01]  /*25b70*/  @!P1 IMAD.X R3, RZ, RZ, R5, P0 ;  /* 0x000000ffff039224 */ /* 0x008fe200000e0605 */
[----:B------:R-:W-:-:S04]  /*25b80*/  PLOP3.LUT P0, PT, PT, PT, PT, 0x80, 0x0 ;  /* 0x000000000000781c */ /* 0x000fc80003f0f070 */
        /* <DEDUP_REMOVED lines=8> */
.L_x_11394:
        /* <DEDUP_REMOVED lines=18> */
.L_x_11490:
[----:B------:R-:W-:Y:S05]  /*25d30*/  BSYNC B0 ;  /* 0x0000000000007941 */ /* 0x000fea0003800000 */
.L_x_11395:
[----:B------:R-:W-:-:S13]  /*25d40*/  LOP3.LUT P0, RZ, R16, 0x2000, RZ, 0xc0, !PT ;  /* 0x0000200010ff7812 */ /* 0x000fda000780c0ff */
[----:B------:R-:W-:Y:S05]  /*25d50*/  @!P0 BRA `(.L_x_11397) ;  /* 0x0000000000048947 */ /* 0x000fea0003800000 */
[----:B------:R-:W-:Y:S01]  /*25d60*/  BPT.TRAP 0x1 ;  /* 0x000000040000795c */ /* 0x000fe20000300000 */
.L_x_11397:
[----:B------:R-:W-:Y:S01]  /*25d70*/  SHF.L.U32 R3, R26, 0x1f, RZ ;  /* 0x0000001f1a037819 */ /* 0x000fe200000006ff */
[----:B------:R-:W-:Y:S03]  /*25d80*/  BSSY B0, `(.L_x_11398) ;  /* 0x0000003000007945 */ /* 0x000fe60003800000 */
[----:B------:R-:W2:Y:S02]  /*25d90*/  SYNCS.PHASECHK.TRANS64.TRYWAIT P0, [R24+URZ+0x32460], R3 ;  /* 0x03246003180075a7 */ /* 0x000ea4000800017f */
[----:B--2---:R-:W-:Y:S05]  /*25da0*/  @!P0 BRA `(.L_x_11399) ;  /* 0x0000003c002c8947 */ /* 0x004fea0003800000 */
.L_x_11491:
[----:B------:R-:W-:Y:S05]  /*25db0*/  BSYNC B0 ;  /* 0x0000000000007941 */ /* 0x000fea0003800000 */
.L_x_11398:
[----:B------:R-:W3:Y:S01]  /*25dc0*/  LDL.LU R4, [R1+0x450] ;  /* 0x0004500001047983 */ /* 0x000ee20000300800 */
[----:B------:R-:W-:Y:S01]  /*25dd0*/  ULDC.64 UR4, c[0x0][0x328] ;  /* 0x0000ca0000047ab9 */ /* 0x000fe20000000a00 */
[----:B------:R-:W-:Y:S01]  /*25de0*/  LOP3.LUT P4, RZ, R36, 0x8, RZ, 0xc0, !PT ;  /* 0x0000000824ff7812 */ /* 0x000fe2000788c0ff */
[----:B0-----:R-:W-:Y:S02]  /*25df0*/  IMAD R0, R37, UR4, RZ ;  /* 0x0000000425007c24 */ /* 0x001fe4000f8e02ff */
[----:B--2---:R-:W-:-:S04]  /*25e00*/  IMAD.WIDE.U32 R2, R33, UR4, RZ ;  /* 0x0000000421027c25 */ /* 0x004fc8000f8e00ff */
[----:B------:R-:W-:Y:S01]  /*25e10*/  IMAD R5, R33, UR5, R0 ;  /* 0x0000000521057c24 */ /* 0x000fe2000f8e0200 */
[----:B------:R-:W-:-:S03]  /*25e20*/  ULDC.64 UR4, c[0x0][0x338] ;  /* 0x0000ce0000047ab9 */ /* 0x000fc60000000a00 */
[----:B------:R-:W-:Y:S02]  /*25e30*/  IMAD.IADD R3, R3, 0x1, R5 ;  /* 0x0000000103037824 */ /* 0x000fe400078e0205 */
[----:B------:R-:W-:-:S04]  /*25e40*/  IMAD.WIDE.U32 R2, R25, UR4, R2 ;  /* 0x0000000419027c25 */ /* 0x000fc8000f8e0002 */
[----:B---3--:R-:W-:Y:S02]  /*25e50*/  IMAD R0, R4, UR4, RZ ;  /* 0x0000000404007c24 */ /* 0x008fe4000f8e02ff */
[----:B------:R-:W-:Y:S02]  /*25e60*/  IMAD R4, R18, 0x6000, R29 ;  /* 0x0000600012047824 */ /* 0x000fe400078e021d */
[----:B------:R-:W-:Y:S01]  /*25e70*/  IMAD R5, R25, UR5, R0 ;  /* 0x0000000519057c24 */ /* 0x000fe2000f8e0200 */
[----:B------:R-:W-:Y:S02]  /*25e80*/  ULDC.64 UR4, c[0x0][0x330] ;  /* 0x0000cc0000047ab9 */ /* 0x000fe40000000a00 */
[----:B------:R-:W-:Y:S02]  /*25e90*/  IMAD R0, R27, UR4, RZ ;  /* 0x000000041b007c24 */ /* 0x000fe4000f8e02ff */
[----:B------:R-:W-:Y:S02]  /*25ea0*/  IMAD.IADD R3, R3, 0x1, R5 ;  /* 0x0000000103037824 */ /* 0x000fe400078e0205 */
[----:B------:R-:W-:-:S02]  /*25eb0*/  IMAD R5, R19, UR5, R0 ;  /* 0x0000000513057c24 */ /* 0x000fc4000f8e0200 */
        /* <DEDUP_REMOVED lines=29> */
[----:B------:R0:W-:Y:S04]  /*26090*/  LDGSTS.E.BYPASS.LTC128B.128 [R4+0x9400], desc[UR36][R2.64+0x180], !P3 ;  /* 0x0940018002047fae */ /* 0x0001e8000d901d64 */
[----:B0-----:R-:W0:Y:S01]  /*260a0*/  SHFL.IDX PT, R3, R6, 0x1, 0x181f ;  /* 0x00381f0006037f89 */ /* 0x001e2200000e0000 */
        /* <DEDUP_REMOVED lines=10> */
[----:B------:R0:W-:Y:S01]  /*26150*/  LDGSTS.E.BYPASS.LTC128B.128 [R4+0x9c00], desc[UR36][R2.64+0x180], !P3 ;  /* 0x09c0018002047fae */ /* 0x0001e2000d901d64 */
[----:B--2---:R-:W-:-:S03]  /*26160*/  IADD3 R8, P3, R14, R0, RZ ;  /* 0x000000000e087210 */ /* 0x004fc60007f7e0ff */
        /* <DEDUP_REMOVED lines=36> */
.L_x_11505:
        /* <DEDUP_REMOVED lines=15> */
.L_x_11401:
        /* <DEDUP_REMOVED lines=10> */
.L_x_11402:
[----:B------:R-:W-:Y:S01]  /*26540*/  UIADD3 UR4, UR44, -0x2, URZ ;  /* 0xfffffffe2c047890 */ /* 0x000fe2000fffe03f */
[----:B------:R2:W-:Y:S03]  /*26550*/  SYNCS.ARRIVE.TRANS64.A1T0 RZ, [R24+URZ+0x32450], RZ ;  /* 0x032450ff18ff79a7 */ /* 0x0005e6000810003f */
[----:B------:R-:W-:-:S06]  /*26560*/  UISETP.GE.AND UP0, UPT, UR4, UR45, UPT ;  /* 0x0000002d0400728c */ /* 0x000fcc000bf06270 */
[----:B------:R-:W-:-:S13]  /*26570*/  PLOP3.LUT P0, PT, PT, PT, UP0, 0x40, 0x0 ;  /* 0x000000000000781c */ /* 0x000fda0003f0e808 */
[----:B--2---:R-:W-:Y:S05]  /*26580*/  @P0 BRA `(.L_x_11403) ;  /* 0x0000000c00640947 */ /* 0x004fea0003800000 */
[----:B------:R-:W-:Y:S01]  /*26590*/  BSSY B0, `(.L_x_11403) ;  /* 0x00000d8000007945 */ /* 0x000fe20003800000 */
[----:B------:R-:W-:-:S07]  /*265a0*/  IMAD.U32 R20, RZ, RZ, UR4 ;  /* 0x00000004ff147e24 */ /* 0x000fce000f8e00ff */
.L_x_11416:
[----:B0-----:R-:W0:Y:S01]  /*265b0*/  S2R R2, SR_TID.X ;  /* 0x0000000000027919 */ /* 0x001e220000002100 */
[----:B--2---:R-:W2:Y:S01]  /*265c0*/  LDC R3, c[0x0][0x430] ;  /* 0x00010c00ff037b82 */ /* 0x004ea20000000800 */
[----:B------:R-:W-:Y:S01]  /*265d0*/  IMAD R8, R20, 0x60, R31 ;  /* 0x0000006014087824 */ /* 0x000fe200078e021f */
[----:B------:R-:W-:Y:S01]  /*265e0*/  LOP3.LUT P1, RZ, R16, 0x2000, RZ, 0xc0, !PT ;  /* 0x0000200010ff7812 */ /* 0x000fe2000782c0ff */
        /* <DEDUP_REMOVED lines=18> */
[----:B------:R-:W-:Y:S01]  /*26710*/  @!P2 IMAD.IADD R3, R5, 0x1, R3 ;  /* 0x000000010503a824 */ /* 0x000fe200078e0203 */
[----:B------:R-:W-:Y:S05]  /*26720*/  YIELD ;  /* 0x0000000000007946 */ /* 0x000fea0003800000 */
[C---:B0-----:R-:W-:Y:S01]  /*26730*/  @!P2 LEA R6, P0, R2.reuse, R6, 0x2 ;  /* 0x000000060206a211 */ /* 0x041fe200078010ff */
[----:B------:R-:W-:Y:S01]  /*26740*/  IMAD.MOV.U32 R4, RZ, RZ, RZ ;  /* 0x000000ffff047224 */ /* 0x000fe200078e00ff */
[----:B------:R-:W-:Y:S02]  /*26750*/  ULDC UR4, c[0x0][0x430] ;  /* 0x00010c0000047ab9 */ /* 0x000fe40000000800 */
[----:B------:R-:W-:Y:S01]  /*26760*/  @!P2 LEA.HI.X R7, R2, R7, R3, 0x2, P0 ;  /* 0x000000070207a211 */ /* 0x000fe200000f1403 */
[----:B------:R-:W-:Y:S01]  /*26770*/  IMAD.MOV R5, RZ, RZ, -R9 ;  /* 0x000000ffff057224 */ /* 0x000fe200078e0a09 */
[----:B------:R-:W-:Y:S01]  /*26780*/  ISETP.NE.AND P0, PT, R18, 0x2, PT ;  /* 0x000000021200780c */ /* 0x000fe20003f05270 */
[----:B------:R-:W-:-:S02]  /*26790*/  IMAD.MOV.U32 R2, RZ, RZ, R20 ;  /* 0x000000ffff027224 */ /* 0x000fc400078e0014 */
[----:B------:R-:W-:Y:S01]  /*267a0*/  IMAD R5, R5, UR4, R8 ;  /* 0x0000000405057c24 */ /* 0x000fe2000f8e0208 */
[----:B------:R-:W-:Y:S01]  /*267b0*/  SEL R3, RZ, 0x1, P0 ;  /* 0x00000001ff037807 */ /* 0x000fe20000000000 */
[----:B------:R0:W5:Y:S01]  /*267c0*/  @!P2 LDG.E R4, desc[UR36][R6.64] ;  /* 0x000000240604a981 */ /* 0x000162000c1e1900 */
[----:B------:R-:W-:Y:S01]  /*267d0*/  SEL R18, R18, RZ, P0 ;  /* 0x000000ff12127207 */ /* 0x000fe20000000000 */
[----:B------:R-:W-:Y:S01]  /*267e0*/  VIADD R20, R20, 0xffffffff ;  /* 0xffffffff14147836 */ /* 0x000fe20000000000 */
[----:B------:R-:W-:Y:S02]  /*267f0*/  LOP3.LUT R26, R26, R3, RZ, 0x3c, !PT ;  /* 0x000000031a1a7212 */ /* 0x000fe400078e3cff */
[----:B------:R-:W-:Y:S01]  /*26800*/  ISETP.GT.AND P2, PT, R2, UR45, PT ;  /* 0x0000002d02007c0c */ /* 0x000fe2000bf44270 */
[----:B-1----:R-:W-:-:S12]  /*26810*/  @!P1 BRA `(.L_x_11404) ;  /* 0x0000000000049947 */ /* 0x002fd80003800000 */
[----:B------:R-:W-:Y:S01]  /*26820*/  BPT.TRAP 0x1 ;  /* 0x000000040000795c */ /* 0x000fe20000300000 */
.L_x_11404:
[----:B------:R-:W-:Y:S01]  /*26830*/  IMAD R10, R18, 0x8, R17 ;  /* 0x00000008120a7824 */ /* 0x000fe200078e0211 */
[----:B------:R-:W-:Y:S01]  /*26840*/  SHF.L.U32 R25, R26, 0x1f, RZ ;  /* 0x0000001f1a197819 */ /* 0x000fe200000006ff */
[----:B------:R-:W-:Y:S01]  /*26850*/  BSSY B1, `(.L_x_11405) ;  /* 0x0000004000017945 */ /* 0x000fe20003800000 */
[----:B------:R-:W-:Y:S02]  /*26860*/  SHF.R.S32.HI R23, RZ, 0x1f, R5 ;  /* 0x0000001fff177819 */ /* 0x000fe40000011405 */
[----:B------:R-:W2:Y:S02]  /*26870*/  SYNCS.PHASECHK.TRANS64.TRYWAIT P0, [R10+URZ+0x32440], R25 ;  /* 0x032440190a0075a7 */ /* 0x000ea4000800017f */
[----:B--2---:R-:W-:Y:S05]  /*26880*/  @!P0 BRA `(.L_x_11406) ;  /* 0x0000003800cc8947 */ /* 0x004fea0003800000 */
.L_x_11506:
[----:B------:R-:W-:Y:S05]  /*26890*/  BSYNC B1 ;  /* 0x0000000000017941 */ /* 0x000fea0003800000 */
.L_x_11405:
[----:B------:R-:W-:Y:S01]  /*268a0*/  ULDC.64 UR4, c[0x0][0x300] ;  /* 0x0000c00000047ab9 */ /* 0x000fe20000000a00 */
[----:B-1---5:R-:W-:Y:S01]  /*268b0*/  SHF.R.S32.HI R24, RZ, 0x1f, R4 ;  /* 0x0000001fff187819 */ /* 0x022fe20000011404 */
[----:B------:R-:W-:Y:S01]  /*268c0*/  IMAD R2, R23, UR4, RZ ;  /* 0x0000000417027c24 */ /* 0x000fe2000f8e02ff */
[----:B------:R-:W-:Y:S01]  /*268d0*/  LOP3.LUT P1, RZ, R16, 0x1, RZ, 0xc0, !PT ;  /* 0x0000000110ff7812 */ /* 0x000fe2000782c0ff */
[----:B------:R-:W-:Y:S02]  /*268e0*/  IMAD R8, R18, 0x1800, R29 ;  /* 0x0000180012087824 */ /* 0x000fe400078e021d */
[C---:B0-----:R-:W-:Y:S02]  /*268f0*/  IMAD R7, R5.reuse, UR5, R2 ;  /* 0x0000000505077c24 */ /* 0x041fe4000f8e0202 */
        /* <DEDUP_REMOVED lines=20> */
[----:B------:R-:W3:Y:S04]  /*26a40*/  SHFL.IDX PT, R6, R9, 0x1, 0x181f ;  /* 0x00381f0009067f89 */ /* 0x000ee800000e0000 */
[----:B------:R-:W4:Y:S01]  /*26a50*/  SHFL.IDX PT, R7, R21, 0x1, 0x181f ;  /* 0x00381f0015077f89 */ /* 0x000f2200000e0000 */
[----:B0-----:R-:W-:-:S03]  /*26a60*/  IADD3 R2, P0, R14, R0, RZ ;  /* 0x000000000e027210 */ /* 0x001fc60007f1e0ff */
[----:B------:R-:W0:Y:S02]  /*26a70*/  SHFL.IDX PT, R14, R9, 0x2, 0x181f ;  /* 0x00581f00090e7f89 */ /* 0x000e2400000e0000 */
[----:B-1----:R-:W-:Y:S01]  /*26a80*/  IMAD.X R3, RZ, RZ, R3, P0 ;  /* 0x000000ffff037224 */ /* 0x002fe200000e0603 */
[----:B---3--:R-:W-:-:S04]  /*26a90*/  IADD3 R6, P0, R6, R0, RZ ;  /* 0x0000000006067210 */ /* 0x008fc80007f1e0ff */
[----:B------:R1:W-:Y:S01]  /*26aa0*/  LDGSTS.E.BYPASS.LTC128B.128 [R8+0x1c400], desc[UR36][R2.64], !P1 ;  /* 0x1c40000002087fae */ /* 0x0003e2000c901d64 */
[----:B----4-:R-:W-:-:S05]  /*26ab0*/  IMAD.X R7, RZ, RZ, R7, P0 ;  /* 0x000000ffff077224 */ /* 0x010fca00000e0607 */
[----:B------:R3:W-:Y:S04]  /*26ac0*/  LDGSTS.E.BYPASS.LTC128B.128 [R8+0x1cc00], desc[UR36][R6.64], !P1 ;  /* 0x1cc0000006087fae */ /* 0x0007e8000c901d64 */
[----:B-1----:R-:W1:Y:S01]  /*26ad0*/  SHFL.IDX PT, R3, R21, 0x2, 0x181f ;  /* 0x00581f0015037f89 */ /* 0x002e6200000e0000 */
[----:B0-----:R-:W-:-:S03]  /*26ae0*/  IADD3 R2, P0, R14, R0, RZ ;  /* 0x000000000e027210 */ /* 0x001fc60007f1e0ff */
[----:B------:R-:W0:Y:S04]  /*26af0*/  SHFL.IDX PT, R14, R9, 0x3, 0x181f ;  /* 0x00781f00090e7f89 */ /* 0x000e2800000e0000 */
[----:B---3--:R-:W3:Y:S01]  /*26b00*/  SHFL.IDX PT, R7, R21, 0x3, 0x181f ;  /* 0x00781f0015077f89 */ /* 0x008ee200000e0000 */
[----:B-1----:R-:W-:-:S05]  /*26b10*/  IMAD.X R3, RZ, RZ, R3, P0 ;  /* 0x000000ffff037224 */ /* 0x002fca00000e0603 */
[----:B------:R1:W-:Y:S01]  /*26b20*/  LDGSTS.E.BYPASS.LTC128B.128 [R8+0x1d400], desc[UR36][R2.64], !P1 ;  /* 0x1d40000002087fae */ /* 0x0003e2000c901d64 */
[----:B0-----:R-:W-:-:S03]  /*26b30*/  IADD3 R6, P0, R14, R0, RZ ;  /* 0x000000000e067210 */ /* 0x001fc60007f1e0ff */
[----:B------:R-:W0:Y:S02]  /*26b40*/  SHFL.IDX PT, R14, R9, 0x4, 0x181f ;  /* 0x00981f00090e7f89 */ /* 0x000e2400000e0000 */
[----:B---3--:R-:W-:-:S05]  /*26b50*/  IMAD.X R7, RZ, RZ, R7, P0 ;  /* 0x000000ffff077224 */ /* 0x008fca00000e0607 */
[----:B------:R3:W-:Y:S04]  /*26b60*/  LDGSTS.E.BYPASS.LTC128B.128 [R8+0x1dc00], desc[UR36][R6.64], !P1 ;  /* 0x1dc0000006087fae */ /* 0x0007e8000c901d64 */
[----:B-1----:R-:W1:Y:S04]  /*26b70*/  SHFL.IDX PT, R3, R21, 0x4, 0x181f ;  /* 0x00981f0015037f89 */ /* 0x002e6800000e0000 */
[----:B------:R-:W4:Y:S01]  /*26b80*/  SHFL.IDX PT, R21, R21, 0x5, 0x181f ;  /* 0x00b81f0015157f89 */ /* 0x000f2200000e0000 */
[----:B0-----:R-:W-:-:S03]  /*26b90*/  IADD3 R2, P0, R14, R0, RZ ;  /* 0x000000000e027210 */ /* 0x001fc60007f1e0ff */
[----:B------:R3:W0:Y:S02]  /*26ba0*/  SHFL.IDX PT, R14, R9, 0x5, 0x181f ;  /* 0x00b81f00090e7f89 */ /* 0x00062400000e0000 */
[----:B-1----:R-:W-:-:S05]  /*26bb0*/  IMAD.X R3, RZ, RZ, R3, P0 ;  /* 0x000000ffff037224 */ /* 0x002fca00000e0603 */
[----:B----4-:R3:W-:Y:S03]  /*26bc0*/  LDGSTS.E.BYPASS.LTC128B.128 [R8+0x1e400], desc[UR36][R2.64], !P1 ;  /* 0x1e40000002087fae */ /* 0x0107e6000c901d64 */
.L_x_11520:
[----:B0--3--:R-:W-:-:S05]  /*26bd0*/  IADD3 R2, P0, R14, R0, RZ ;  /* 0x000000000e027210 */ /* 0x009fca0007f1e0ff */
[----:B------:R-:W-:Y:S01]  /*26be0*/  IMAD.X R3, RZ, RZ, R21, P0 ;  /* 0x000000ffff037224 */ /* 0x000fe200000e0615 */
[----:B------:R-:W-:-:S04]  /*26bf0*/  PLOP3.LUT P0, PT, PT, PT, PT, 0x80, 0x0 ;  /* 0x000000000000781c */ /* 0x000fc80003f0f070 */
[----:B------:R-:W-:Y:S01]  /*26c00*/  @!PT LDS RZ, [RZ] ;  /* 0x00000000fffff984 */ /* 0x000fe20000000800 */
[----:B------:R-:W-:Y:S01]  /*26c10*/  @!PT LDS RZ, [RZ] ;  /* 0x00000000fffff984 */ /* 0x000fe20000000800 */
[----:B------:R-:W-:Y:S01]  /*26c20*/  @!PT LDS RZ, [RZ] ;  /* 0x00000000fffff984 */ /* 0x000fe20000000800 */
[----:B------:R0:W-:Y:S01]  /*26c30*/  LDGSTS.E.BYPASS.LTC128B.128 [R8+0x1ec00], desc[UR36][R2.64], !P1 ;  /* 0x1ec0000002087fae */ /* 0x0001e2000c901d64 */
[----:B------:R-:W-:-:S08]  /*26c40*/  NOP ;  /* 0x0000000000007918 */ /* 0x000fd00000000000 */
.L_x_11408:
        /* <DEDUP_REMOVED lines=10> */
.L_x_11409:
[----:B------:R1:W-:Y:S01]  /*26cf0*/  SYNCS.ARRIVE.TRANS64.A1T0 RZ, [R10+URZ+0x32430], RZ ;  /* 0x032430ff0aff79a7 */ /* 0x0003e2000810003f */
[----:B------:R-:W-:Y:S05]  /*26d00*/  @!P3 BRA `(.L_x_11410) ;  /* 0x000000000004b947 */ /* 0x000fea0003800000 */
[----:B------:R-:W-:Y:S01]  /*26d10*/  BPT.TRAP 0x1 ;  /* 0x000000040000795c */ /* 0x000fe20000300000 */
.L_x_11410:
[----:B------:R-:W3:Y:S01]  /*26d20*/  SYNCS.PHASECHK.TRANS64.TRYWAIT P0, [R10+URZ+0x32460], R25 ;  /* 0x032460190a0075a7 */ /* 0x000ee2000800017f */
[----:B------:R-:W-:Y:S04]  /*26d30*/  BSSY B1, `(.L_x_11411) ;  /* 0x0000002000017945 */ /* 0x000fe80003800000 */
[----:B---3--:R-:W-:Y:S05]  /*26d40*/  @!P0 BRA `(.L_x_11412) ;  /* 0x0000003c00408947 */ /* 0x008fea0003800000 */
.L_x_11521:
[----:B------:R-:W-:Y:S05]  /*26d50*/  BSYNC B1 ;  /* 0x0000000000017941 */ /* 0x000fea0003800000 */
.L_x_11411:
[----:B------:R-:W-:Y:S01]  /*26d60*/  ULDC.64 UR4, c[0x0][0x328] ;  /* 0x0000ca0000047ab9 */ /* 0x000fe20000000a00 */
[C---:B------:R-:W-:Y:S01]  /*26d70*/  LOP3.LUT P5, RZ, R16.reuse, 0x20, RZ, 0xc0, !PT ;  /* 0x0000002010ff7812 */ /* 0x040fe200078ac0ff */
[----:B0-----:R-:W-:Y:S01]  /*26d80*/  IMAD R2, R23, UR4, RZ ;  /* 0x0000000417027c24 */ /* 0x001fe2000f8e02ff */
[----:B------:R-:W-:Y:S01]  /*26d90*/  LOP3.LUT P4, RZ, R16, 0x10, RZ, 0xc0, !PT ;  /* 0x0000001010ff7812 */ /* 0x000fe2000788c0ff */
        /* <DEDUP_REMOVED lines=23> */
[----:B------:R-:W4:Y:S04]  /*26f10*/  SHFL.IDX PT, R3, R24, RZ, 0x181f ;  /* 0x00181fff18037589 */ /* 0x000f2800000e0000 */
[----:B------:R-:W-:Y:S04]  /*26f20*/  SHFL.IDX PT, R4, R24, 0x1, 0x181f ;  /* 0x00381f0018047f89 */ /* 0x000fe800000e0000 */
[----:B------:R-:W-:Y:S04]  /*26f30*/  SHFL.IDX PT, R5, R24, 0x3, 0x181f ;  /* 0x00781f0018057f89 */ /* 0x000fe800000e0000 */
[----:B--23--:R-:W-:Y:S01]  /*26f40*/  SHFL.IDX PT, R25, R24, 0x4, 0x181f ;  /* 0x00981f0018197f89 */ /* 0x00cfe200000e0000 */
[----:B0-----:R-:W-:-:S03]  /*26f50*/  IADD3 R2, P0, R14, R0, RZ ;  /* 0x000000000e027210 */ /* 0x001fc60007f1e0ff */
        /* <DEDUP_REMOVED lines=36> */
.L_x_11535:
        /* <DEDUP_REMOVED lines=11> */
.L_x_11414:
        /* <DEDUP_REMOVED lines=10> */
.L_x_11415:
[----:B------:R2:W-:Y:S01]  /*272f0*/  SYNCS.ARRIVE.TRANS64.A1T0 RZ, [R10+URZ+0x32450], RZ ;  /* 0x032450ff0aff79a7 */ /* 0x0005e2000810003f */
[----:B------:R-:W-:Y:S05]  /*27300*/  @P2 BRA `(.L_x_11416) ;  /* 0xfffffff000a82947 */ /* 0x000fea000383ffff */
[----:B------:R-:W-:Y:S05]  /*27310*/  BSYNC B0 ;  /* 0x0000000000007941 */ /* 0x000fea0003800000 */
.L_x_11403:
[----:B------:R-:W3:Y:S01]  /*27320*/  S2R R0, SR_TID.X ;  /* 0x0000000000007919 */ /* 0x000ee20000002100 */
[----:B------:R-:W-:Y:S01]  /*27330*/  VIADD R18, R18, 0x1 ;  /* 0x0000000112127836 */ /* 0x000fe20000000000 */
[----:B------:R-:W-:Y:S04]  /*27340*/  BSSY B0, `(.L_x_11417) ;  /* 0x0000013000007945 */ /* 0x000fe80003800000 */
[----:B------:R-:W-:-:S04]  /*27350*/  ISETP.NE.AND P0, PT, R18, 0x2, PT ;  /* 0x000000021200780c */ /* 0x000fc80003f05270 */
[----:B------:R-:W-:Y:S02]  /*27360*/  SEL R18, R18, RZ, P0 ;  /* 0x000000ff12127207 */ /* 0x000fe40000000000 */
[----:B------:R-:W-:Y:S02]  /*27370*/  SEL R5, RZ, 0x1, P0 ;  /* 0x00000001ff057807 */ /* 0x000fe40000000000 */
[----:B---3--:R-:W-:-:S04]  /*27380*/  LOP3.LUT R0, R0, 0x7f, RZ, 0xc0, !PT ;  /* 0x0000007f00007812 */ /* 0x008fc800078ec0ff */
[----:B------:R-:W-:-:S13]  /*27390*/  ISETP.NE.AND P0, PT, R0, RZ, PT ;  /* 0x000000ff0000720c */ /* 0x000fda0003f05270 */
[----:B------:R-:W-:Y:S05]  /*273a0*/  @P0 BRA `(.L_x_11418) ;  /* 0x0000000000300947 */ /* 0x000fea0003800000 */
[----:B------:R-:W3:Y:S01]  /*273b0*/  S2R R9, SR_LANEID ;  /* 0x0000000000097919 */ /* 0x000ee20000000000 */
[----:B------:R-:W-:Y:S01]  /*273c0*/  VOTEU.ANY UR4, UPT, PT ;  /* 0x0000000000047886 */ /* 0x000fe200038e0100 */
[----:B0-----:R-:W0:Y:S01]  /*273d0*/  LDC.64 R2, c[0x0][0xd80] ;  /* 0x00036000ff027b82 */ /* 0x001e220000000a00 */
[----:B------:R-:W3:Y:S08]  /*273e0*/  FLO.U32 R0, UR4 ;  /* 0x0000000400007d00 */ /* 0x000ef000080e0000 */
[----:B------:R-:W0:Y:S01]  /*273f0*/  POPC R7, UR4 ;  /* 0x0000000400077d09 */ /* 0x000e220008000000 */
[----:B---3--:R-:W-:-:S13]  /*27400*/  ISETP.EQ.U32.AND P1, PT, R0, R9, PT ;  /* 0x000000090000720c */ /* 0x008fda0003f22070 */
[----:B0-----:R-:W3:Y:S01]  /*27410*/  @P1 ATOMG.E.ADD.STRONG.GPU PT, R3, desc[UR36][R2.64], R7 ;  /* 0x00000007020319a8 */ /* 0x001ee200081ee1e4 */
[----:B------:R-:W0:Y:S02]  /*27420*/  S2R R4, SR_LTMASK ;  /* 0x0000000000047919 */ /* 0x000e240000003900 */
[----:B0-----:R-:W-:-:S04]  /*27430*/  LOP3.LUT R4, R4, UR4, RZ, 0xc0, !PT ;  /* 0x0000000404047c12 */ /* 0x001fc8000f8ec0ff */
[----:B------:R-:W0:Y:S01]  /*27440*/  POPC R9, R4 ;  /* 0x0000000400097309 */ /* 0x000e220000000000 */
[----:B---3--:R-:W0:Y:S02]  /*27450*/  SHFL.IDX PT, R0, R3, R0, 0x1f ;  /* 0x00001f0003007589 */ /* 0x008e2400000e0000 */
[----:B0-----:R-:W-:-:S07]  /*27460*/  IADD3 R32, R0, UR49, R9 ;  /* 0x0000003100207c10 */ /* 0x001fce000fffe009 */
.L_x_11418:
[----:B------:R-:W-:Y:S05]  /*27470*/  BSYNC B0 ;  /* 0x0000000000007941 */ /* 0x000fea0003800000 */
.L_x_11417:
[----:B------:R-:W-:-:S07]  /*27480*/  LOP3.LUT R26, R26, R5, RZ, 0x3c, !PT ;  /* 0x000000051a1a7212 */ /* 0x000fce00078e3cff */
.L_x_11374:
[----:B------:R-:W-:Y:S05]  /*27490*/  BSYNC B7 ;  /* 0x0000000000077941 */ /* 0x000fea0003800000 */
.L_x_11372:
        /* <DEDUP_REMOVED lines=11> */
.L_x_11419:
[----:B------:R-:W-:-:S03]  /*27550*/  UMOV UR4, 0xffffffff ;  /* 0xffffffff00047882 */ /* 0x000fc60000000000 */
[----:B------:R-:W-:Y:S05]  /*27560*/  BRA.DIV UR4, `(.L_x_11421) ;  /* 0x0000003e04147947 */ /* 0x000fea000b800000 */
[----:B------:R3:W4:Y:S02]  /*27570*/  SHFL.IDX PT, R14, R32, RZ, 0x1f ;  /* 0x00001fff200e7589 */ /* 0x00072400000e0000 */
.L_x_11538:
[----:B0-----:R-:W0:Y:S01]  /*27580*/  @!P0 S2R R3, SR_CgaCtaId ;  /* 0x0000000000038919 */ /* 0x001e220000008800 */
[----:B------:R-:W-:Y:S05]  /*27590*/  WARPSYNC.ALL ;  /* 0x0000000000007948 */ /* 0x000fea0003800000 */
[----:B------:R-:W-:Y:S01]  /*275a0*/  BAR.SYNC.DEFER_BLOCKING 0x4, 0x180 ;  /* 0x0106000000007b1d */ /* 0x000fe20000010000 */
[----:B------:R-:W-:-:S04]  /*275b0*/  @!P0 MOV R0, 0x400 ;  /* 0x0000040000008802 */ /* 0x000fc80000000f00 */
[----:B0-----:R-:W-:-:S05]  /*275c0*/  @!P0 LEA R17, R3, R0, 0x18 ;  /* 0x0000000003118211 */ /* 0x001fca00078ec0ff */
[----:B------:R3:W-:Y:S02]  /*275d0*/  @!P0 STS [R17+0x324d0], R32 ;  /* 0x0324d02011008388 */ /* 0x0007e40000000800 */
[----:B---34-:R-:W-:Y:S01]  /*275e0*/  IMAD.MOV.U32 R32, RZ, RZ, R14 ;  /* 0x000000ffff207224 */ /* 0x018fe200078e000e */
[----:B------:R-:W-:Y:S06]  /*275f0*/  BAR.ARV 0x5, 0x180 ;  /* 0x0146000000007b1d */ /* 0x000fec0000002000 */
.L_x_11420:
[----:B------:R-:W-:Y:S02]  /*27600*/  ULDC UR4, c[0x0][0xd38] ;  /* 0x00034e0000047ab9 */ /* 0x000fe40000000800 */
[----:B----4-:R-:W-:-:S13]  /*27610*/  ISETP.GE.AND P0, PT, R32, UR4, PT ;  /* 0x0000000420007c0c */ /* 0x010fda000bf06270 */
[----:B------:R-:W-:Y:S05]  /*27620*/  @!P0 BRA `(.L_x_11422) ;  /* 0xffffffb800648947 */ /* 0x000fea000383ffff */
.L_x_11363:
[----:B------:R-:W4:Y:S01]  /*27630*/  LDL.LU R0, [R1+0x454] ;  /* 0x0004540001007983 */ /* 0x000f220000300800 */
[----:B------:R-:W-:Y:S01]  /*27640*/  BSSY B0, `(.L_x_11423) ;  /* 0x000000b000007945 */ /* 0x000fe20003800000 */
[----:B------:R-:W1:Y:S01]  /*27650*/  S2R R5, SR_CgaCtaId ;  /* 0x0000000000057919 */ /* 0x000e620000008800 */
[----:B----4-:R-:W-:-:S05]  /*27660*/  VIADD R0, R0, 0x1 ;  /* 0x0000000100007836 */ /* 0x010fca0000000000 */
        /* <DEDUP_REMOVED lines=8> */
.L_x_11539:
[----:B------:R-:W-:Y:S05]  /*276f0*/  BSYNC B0 ;  /* 0x0000000000007941 */ /* 0x000fea0003800000 */
.L_x_11423:
[----:B------:R-:W-:-:S03]  /*27700*/  UMOV UR4, 0xffffffff ;  /* 0xffffffff00047882 */ /* 0x000fc60000000000 */
[----:B------:R-:W-:Y:S05]  /*27710*/  BRA.DIV UR4, `(.L_x_11425) ;  /* 0x0000003a04e47947 */ /* 0x000fea000b800000 */
[----:B0-----:R-:W0:Y:S02]  /*27720*/  S2R R0, SR_TID.X ;  /* 0x0000000000007919 */ /* 0x001e240000002100 */
[----:B0-----:R-:W-:-:S04]  /*27730*/  SHF.R.U32.HI R0, RZ, 0x5, R0 ;  /* 0x00000005ff007819 */ /* 0x001fc80000011600 */
[----:B------:R-:W-:-:S05]  /*27740*/  LOP3.LUT R0, R0, 0x3, RZ, 0xc0, !PT ;  /* 0x0000000300007812 */ /* 0x000fca00078ec0ff */
[----:B------:R0:W1:Y:S02]  /*27750*/  SHFL.IDX PT, R14, R0, RZ, 0x1f ;  /* 0x00001fff000e7589 */ /* 0x00006400000e0000 */
.L_x_11542:
[----:B-1----:R-:W-:Y:S01]  /*27760*/  ISETP.NE.AND P0, PT, R14, RZ, PT ;  /* 0x000000ff0e00720c */ /* 0x002fe20003f05270 */
[----:B------:R-:W-:-:S12]  /*27770*/  BSSY B0, `(.L_x_11426) ;  /* 0x0000026000007945 */ /* 0x000fd80003800000 */
[----:B------:R-:W-:Y:S05]  /*27780*/  @P0 BRA `(.L_x_11427) ;  /* 0x0000000000900947 */ /* 0x000fea0003800000 */
[----:B------:R-:W-:-:S03]  /*27790*/  UMOV UR4, 0xffffffff ;  /* 0xffffffff00047882 */ /* 0x000fc60000000000 */
[----:B------:R-:W-:Y:S05]  /*277a0*/  BRA.DIV UR4, `(.L_x_11428) ;  /* 0x0000003a04f47947 */ /* 0x000fea000b800000 */
[----:B------:R-:W-:-:S13]  /*277b0*/  ELECT P6, URZ, PT ;  /* 0x00000000003f782f */ /* 0x000fda00038c0000 */
.L_x_11545:
        /* <DEDUP_REMOVED lines=8> */
.L_x_11429:
[----:B------:R-:W-:Y:S01]  /*27840*/  IMAD R5, R18, 0x8, R7 ;  /* 0x0000000812057824 */ /* 0x000fe200078e0207 */
[----:B------:R-:W-:Y:S01]  /*27850*/  SHF.L.U32 R0, R26, 0x1f, RZ ;  /* 0x0000001f1a007819 */ /* 0x000fe200000006ff */
[----:B------:R-:W-:-:S03]  /*27860*/  VIADD R18, R18, 0x1 ;  /* 0x0000000112127836 */ /* 0x000fc60000000000 */
[----:B------:R-:W0:Y:S02]  /*27870*/  SYNCS.PHASECHK.TRANS64.TRYWAIT P1, [R5+URZ+0x32440], R0 ;  /* 0x03244000050075a7 */ /* 0x000e24000802017f */
[----:B------:R-:W-:-:S04]  /*27880*/  ISETP.NE.AND P2, PT, R18, 0x2, PT ;  /* 0x000000021200780c */ /* 0x000fc80003f45270 */
[----:B------:R-:W-:Y:S01]  /*27890*/  SEL R3, RZ, 0x1, P2 ;  /* 0x00000001ff037807 */ /* 0x000fe20001000000 */
[----:B0-----:R-:W-:Y:S08]  /*278a0*/  @!P1 BRA `(.L_x_11430) ;  /* 0x0000003800d49947 */ /* 0x001ff00003800000 */
.L_x_11546:
[----:B------:R-:W-:Y:S02]  /*278b0*/  SEL R18, R18, RZ, P2 ;  /* 0x000000ff12127207 */ /* 0x000fe40001000000 */
[----:B------:R-:W-:Y:S01]  /*278c0*/  LOP3.LUT R2, R26, R3, RZ, 0x3c, !PT ;  /* 0x000000031a027212 */ /* 0x000fe200078e3cff */
[----:B------:R-:W-:Y:S06]  /*278d0*/  @!P0 BRA `(.L_x_11431) ;  /* 0x0000000000048947 */ /* 0x000fec0003800000 */
[----:B------:R-:W-:Y:S01]  /*278e0*/  BPT.TRAP 0x1 ;  /* 0x000000040000795c */ /* 0x000fe20000300000 */
.L_x_11431:
[----:B------:R-:W-:Y:S01]  /*278f0*/  IMAD R3, R18, 0x8, R7 ;  /* 0x0000000812037824 */ /* 0x000fe200078e0207 */
[----:B------:R-:W-:-:S04]  /*27900*/  SHF.L.U32 R2, R2, 0x1f, RZ ;  /* 0x0000001f02027819 */ /* 0x000fc800000006ff */
[----:B------:R-:W1:Y:S02]  /*27910*/  SYNCS.PHASECHK.TRANS64.TRYWAIT P1, [R3+URZ+0x32440], R2 ;  /* 0x03244002030075a7 */ /* 0x000e64000802017f */
[----:B-1----:R-:W-:Y:S05]  /*27920*/  @!P1 BRA `(.L_x_11432) ;  /* 0x0000003800c89947 */ /* 0x002fea0003800000 */
.L_x_11547:
[----:B------:R-:W-:Y:S05]  /*27930*/  @!P0 BRA `(.L_x_11433) ;  /* 0x0000000000048947 */ /* 0x000fea0003800000 */
[----:B------:R-:W-:Y:S01]  /*27940*/  BPT.TRAP 0x1 ;  /* 0x000000040000795c */ /* 0x000fe20000300000 */
.L_x_11433:
[----:B------:R-:W4:Y:S02]  /*27950*/  SYNCS.PHASECHK.TRANS64.TRYWAIT P1, [R5+URZ+0x32460], R0 ;  /* 0x03246000050075a7 */ /* 0x000f24000802017f */
[----:B----4-:R-:W-:Y:S05]  /*27960*/  @!P1 BRA `(.L_x_11434) ;  /* 0x0000003800cc9947 */ /* 0x010fea0003800000 */
.L_x_11548:
[----:B------:R-:W-:Y:S05]  /*27970*/  @!P0 BRA `(.L_x_11435) ;  /* 0x0000000000048947 */ /* 0x000fea0003800000 */
[----:B------:R-:W-:Y:S01]  /*27980*/  BPT.TRAP 0x1 ;  /* 0x000000040000795c */ /* 0x000fe20000300000 */
.L_x_11435:
[----:B------:R0:W0:Y:S02]  /*27990*/  SYNCS.PHASECHK.TRANS64.TRYWAIT P0, [R3+URZ+0x32460], R2 ;  /* 0x03246002030075a7 */ /* 0x000024000800017f */
[----:B0-----:R-:W-:Y:S05]  /*279a0*/  @!P0 NANOSLEEP.SYNCS 0x989680 ;  /* 0x009896800000895d */ /* 0x001fea0003900000 */
[----:B------:R-:W0:Y:S02]  /*279b0*/  @!P0 SYNCS.PHASECHK.TRANS64 P0, [R3+URZ+0x32460], R2 ;  /* 0x03246002030085a7 */ /* 0x000e24000800007f */
[----:B0-----:R-:W-:Y:S05]  /*279c0*/  @!P0 BRA `(.L_x_11435) ;  /* 0xfffffffc00f08947 */ /* 0x001fea000383ffff */
.L_x_11427:
[----:B------:R-:W-:Y:S05]  /*279d0*/  BSYNC B0 ;  /* 0x0000000000007941 */ /* 0x000fea0003800000 */
.L_x_11426:
[----:B------:R-:W-:Y:S05]  /*279e0*/  EXIT ;  /* 0x000000000000794d */ /* 0x000fea0003800000 */
.L_x_11244:
[----:B0-----:R-:W-:-:S04]  /*279f0*/  IMAD.U32 R9, RZ, RZ, UR42 ;  /* 0x0000002aff097e24 */ /* 0x001fc8000f8e00ff */
[----:B------:R0:W1:Y:S03]  /*27a00*/  SYNCS.PHASECHK.TRANS64.TRYWAIT P0, [R9+URZ+0x32400], R0 ;  /* 0x03240000090075a7 */ /* 0x000066000800017f */
[----:B-1----:R-:W-:Y:S05]  /*27a10*/  @!P0 NANOSLEEP.SYNCS 0x989680 ;  /* 0x009896800000895d */ /* 0x002fea0003900000 */
[----:B------:R-:W1:Y:S02]  /*27a20*/  @!P0 SYNCS.PHASECHK.TRANS64 P0, [R9+URZ+0x32400], R0 ;  /* 0x03240000090085a7 */ /* 0x000e64000800007f */
[----:B-1----:R-:W-:Y:S05]  /*27a30*/  @!P0 BRA `(.L_x_11244) ;  /* 0xfffffffc00ec8947 */ /* 0x002fea000383ffff */
[----:B------:R-:W-:Y:S05]  /*27a40*/  BRA `(.L_x_11436) ;  /* 0xfffffda800f07947 */ /* 0x000fea000383ffff */
.L_x_11251:
[----:B-1----:R1:W2:Y:S02]  /*27a50*/  SYNCS.PHASECHK.TRANS64.TRYWAIT P0, [R20+URZ], R21 ;  /* 0x00000015140075a7 */ /* 0x0022a4000800017f */
[----:B--2---:R-:W-:Y:S05]  /*27a60*/  @!P0 NANOSLEEP.SYNCS 0x989680 ;  /* 0x009896800000895d */ /* 0x004fea0003900000 */
[----:B------:R-:W2:Y:S02]  /*27a70*/  @!P0 SYNCS.PHASECHK.TRANS64 P0, [R20+URZ], R21 ;  /* 0x00000015140085a7 */ /* 0x000ea4000800007f */
[----:B--2---:R-:W-:Y:S05]  /*27a80*/  @!P0 BRA `(.L_x_11251) ;  /* 0xfffffffc00f08947 */ /* 0x004fea000383ffff */
[----:B------:R-:W-:Y:S05]  /*27a90*/  BRA `(.L_x_11250) ;  /* 0xfffffdb000047947 */ /* 0x000fea000383ffff */
.L_x_11253:
[----:B0-----:R-:W-:-:S04]  /*27aa0*/  IMAD.U32 R9, RZ, RZ, UR42 ;  /* 0x0000002aff097e24 */ /* 0x001fc8000f8e00ff */
[----:B------:R0:W1:Y:S03]  /*27ab0*/  SYNCS.PHASECHK.TRANS64.TRYWAIT P0, [R9+URZ+0x32410], R6 ;  /* 0x03241006090075a7 */ /* 0x000066000800017f */
[----:B-1----:R-:W-:Y:S05]  /*27ac0*/  @!P0 NANOSLEEP.SYNCS 0x989680 ;  /* 0x009896800000895d */ /* 0x002fea0003900000 */
[----:B------:R-:W1:Y:S02]  /*27ad0*/  @!P0 SYNCS.PHASECHK.TRANS64 P0, [R9+URZ+0x32410], R6 ;  /* 0x03241006090085a7 */ /* 0x000e64000800007f */
[----:B-1----:R-:W-:Y:S05]  /*27ae0*/  @!P0 BRA `(.L_x_11253) ;  /* 0xfffffffc00ec8947 */ /* 0x002fea000383ffff */
[----:B------:R-:W-:Y:S05]  /*27af0*/  BRA `(.L_x_11437) ;  /* 0xfffffdb000d87947 */ /* 0x000fea000383ffff */
.L_x_11260:
[----:B-1----:R1:W2:Y:S02]  /*27b00*/  SYNCS.PHASECHK.TRANS64.TRYWAIT P0, [R8+URZ], R9 ;  /* 0x00000009080075a7 */ /* 0x0022a4000800017f */
[----:B--2---:R-:W-:Y:S05]  /*27b10*/  @!P0 NANOSLEEP.SYNCS 0x989680 ;  /* 0x009896800000895d */ /* 0x004fea0003900000 */
[----:B------:R-:W2:Y:S02]  /*27b20*/  @!P0 SYNCS.PHASECHK.TRANS64 P0, [R8+URZ], R9 ;  /* 0x00000009080085a7 */ /* 0x000ea4000800007f */
[----:B--2---:R-:W-:Y:S05]  /*27b30*/  @!P0 BRA `(.L_x_11260) ;  /* 0xfffffffc00f08947 */ /* 0x004fea000383ffff */
[----:B------:R-:W-:Y:S05]  /*27b40*/  BRA `(.L_x_11259) ;  /* 0xfffffdb4001c7947 */ /* 0x000fea000383ffff */
.L_x_11298:
[----:B0-----:R0:W2:Y:S02]  /*27b50*/  SYNCS.PHASECHK.TRANS64.TRYWAIT P0, [R6+URZ], R7 ;  /* 0x00000007060075a7 */ /* 0x0010a4000800017f */
[----:B--2---:R-:W-:Y:S05]  /*27b60*/  @!P0 NANOSLEEP.SYNCS 0x989680 ;  /* 0x009896800000895d */ /* 0x004fea0003900000 */
[----:B------:R-:W2:Y:S02]  /*27b70*/  @!P0 SYNCS.PHASECHK.TRANS64 P0, [R6+URZ], R7 ;  /* 0x00000007060085a7 */ /* 0x000ea4000800007f */
[----:B--2---:R-:W-:Y:S05]  /*27b80*/  @!P0 BRA `(.L_x_11298) ;  /* 0xfffffffc00f08947 */ /* 0x004fea000383ffff */
[----:B------:R-:W-:Y:S05]  /*27b90*/  BRA `(.L_x_11297) ;  /* 0xfffffe2000987947 */ /* 0x000fea000383ffff */
.L_x_11305:
[----:B0-----:R0:W1:Y:S02]  /*27ba0*/  SYNCS.PHASECHK.TRANS64.TRYWAIT P0, [R18+URZ], R19 ;  /* 0x00000013120075a7 */ /* 0x001064000800017f */
[----:B-1----:R-:W-:Y:S05]  /*27bb0*/  @!P0 NANOSLEEP.SYNCS 0x989680 ;  /* 0x009896800000895d */ /* 0x002fea0003900000 */
[----:B------:R-:W1:Y:S02]  /*27bc0*/  @!P0 SYNCS.PHASECHK.TRANS64 P0, [R18+URZ], R19 ;  /* 0x00000013120085a7 */ /* 0x000e64000800007f */
[----:B-1----:R-:W-:Y:S05]  /*27bd0*/  @!P0 BRA `(.L_x_11305) ;  /* 0xfffffffc00f08947 */ /* 0x002fea000383ffff */
[----:B------:R-:W-:Y:S05]  /*27be0*/  BRA `(.L_x_11304) ;  /* 0xfffffe2400bc7947 */ /* 0x000fea000383ffff */
.L_x_11318:
[----:B0-----:R0:W2:Y:S02]  /*27bf0*/  SYNCS.PHASECHK.TRANS64.TRYWAIT P0, [R0+URZ], R7 ;  /* 0x00000007000075a7 */ /* 0x0010a4000800017f */
[----:B--2---:R-:W-:Y:S05]  /*27c00*/  @!P0 NANOSLEEP.SYNCS 0x989680 ;  /* 0x009896800000895d */ /* 0x004fea0003900000 */
[----:B------:R-:W2:Y:S02]  /*27c10*/  @!P0 SYNCS.PHASECHK.TRANS64 P0, [R0+URZ], R7 ;  /* 0x00000007000085a7 */ /* 0x000ea4000800007f */
[----:B--2---:R-:W-:Y:S05]  /*27c20*/  @!P0 BRA `(.L_x_11318) ;  /* 0xfffffffc00f08947 */ /* 0x004fea000383ffff */
[----:B------:R-:W-:Y:S05]  /*27c30*/  BRA `(.L_x_11317) ;  /* 0xfffffec000007947 */ /* 0x000fea000383ffff */
.L_x_11325:
[----:B0-----:R0:W2:Y:S02]  /*27c40*/  SYNCS.PHASECHK.TRANS64.TRYWAIT P0, [R7+URZ], R8 ;  /* 0x00000008070075a7 */ /* 0x0010a4000800017f */
[----:B--2---:R-:W-:Y:S05]  /*27c50*/  @!P0 NANOSLEEP.SYNCS 0x989680 ;  /* 0x009896800000895d */ /* 0x004fea0003900000 */
[----:B------:R-:W2:Y:S02]  /*27c60*/  @!P0 SYNCS.PHASECHK.TRANS64 P0, [R7+URZ], R8 ;  /* 0x00000008070085a7 */ /* 0x000ea4000800007f */
[----:B--2---:R-:W-:Y:S05]  /*27c70*/  @!P0 BRA `(.L_x_11325) ;  /* 0xfffffffc00f08947 */ /* 0x004fea000383ffff */
[----:B------:R-:W-:Y:S05]  /*27c80*/  BRA `(.L_x_11324) ;  /* 0xfffffec400387947 */ /* 0x000fea000383ffff */
.L_x_11380:
        /* <DEDUP_REMOVED lines=10> */
.L_x_11438:
[----:B------:R-:W-:Y:S05]  /*27d30*/  BRA `(.L_x_11439) ;  /* 0xffffffc0000c7947 */ /* 0x000fea000383ffff */
.L_x_11383:
[----:B0-----:R0:W1:Y:S02]  /*27d40*/  SYNCS.PHASECHK.TRANS64.TRYWAIT P0, [R24+URZ+0x32440], R3 ;  /* 0x03244003180075a7 */ /* 0x001064000800017f */
[----:B-1----:R-:W-:Y:S05]  /*27d50*/  @!P0 NANOSLEEP.SYNCS 0x989680 ;  /* 0x009896800000895d */ /* 0x002fea0003900000 */
[----:B------:R-:W1:Y:S02]  /*27d60*/  @!P0 SYNCS.PHASECHK.TRANS64 P0, [R24+URZ+0x32440], R3 ;  /* 0x03244003180085a7 */ /* 0x000e64000800007f */
[----:B-1----:R-:W-:Y:S05]  /*27d70*/  @!P0 BRA `(.L_x_11383) ;  /* 0xfffffffc00f08947 */ /* 0x002fea000383ffff */
[----:B------:R-:W-:Y:S05]  /*27d80*/  BRA `(.L_x_11440) ;  /* 0xffffffc000b47947 */ /* 0x000fea000383ffff */
.L_x_11384:
        /* <DEDUP_REMOVED lines=8> */
.L_x_11442:
[----:B------:R-:W-:Y:S05]  /*27e10*/  BSYNC B0 ;  /* 0x0000000000007941 */ /* 0x000fea0003800000 */
.L_x_11441:
        /* <DEDUP_REMOVED lines=9> */
.L_x_11443:
        /* <DEDUP_REMOVED lines=8> */
.L_x_11444:
        /* <DEDUP_REMOVED lines=11> */
.L_x_11445:
[----:B------:R-:W-:Y:S02]  /*27fe0*/  IMAD.MOV.U32 R13, RZ, RZ, R5 ;  /* 0x000000ffff0d7224 */ /* 0x000fe400078e0005 */
[----:B------:R-:W-:Y:S01]  /*27ff0*/  IMAD.MOV.U32 R12, RZ, RZ, 0x2 ;  /* 0x00000002ff0c7424 */ /* 0x000fe200078e00ff */
[----:B------:R-:W-:-:S13]  /*28000*/  @P0 LEA R2, P1, R8, R14, 0x1 ;  /* 0x0000000e08020211 */ /* 0x000fda00078208ff */
[----:B------:R-:W-:Y:S05]  /*28010*/  WARPSYNC.COLLECTIVE R15, `(.L_x_11446) ;  /* 0x000000000f087348 */ /* 0x000fea0003c00000 */
[----:B------:R0:W1:Y:S02]  /*28020*/  SHFL.IDX P6, R14, R13, R12, R11 ;  /* 0x0000000c0d0e7389 */ /* 0x00006400000c000b */
[----:B01----:R-:W-:Y:S01]  /*28030*/  ENDCOLLECTIVE ;  /* 0x000000000000791b */ /* 0x003fe20003800000 */
.L_x_11446:
        /* <DEDUP_REMOVED lines=12> */
.L_x_11447:
[----:B------:R-:W-:Y:S02]  /*28100*/  IMAD.MOV.U32 R13, RZ, RZ, R5 ;  /* 0x000000ffff0d7224 */ /* 0x000fe400078e0005 */
[----:B------:R-:W-:Y:S01]  /*28110*/  IMAD.MOV.U32 R12, RZ, RZ, 0x3 ;  /* 0x00000003ff0c7424 */ /* 0x000fe200078e00ff */
[----:B------:R-:W-:-:S13]  /*28120*/  @P0 LEA R2, P1, R8, R14, 0x1 ;  /* 0x0000000e08020211 */ /* 0x000fda00078208ff */
[----:B------:R-:W-:Y:S05]  /*28130*/  WARPSYNC.COLLECTIVE R15, `(.L_x_11448) ;  /* 0x000000000f087348 */ /* 0x000fea0003c00000 */
[----:B------:R0:W1:Y:S02]  /*28140*/  SHFL.IDX P6, R14, R13, R12, R11 ;  /* 0x0000000c0d0e7389 */ /* 0x00006400000c000b */
[----:B01----:R-:W-:Y:S01]  /*28150*/  ENDCOLLECTIVE ;  /* 0x000000000000791b */ /* 0x003fe20003800000 */
.L_x_11448:
        /* <DEDUP_REMOVED lines=12> */
.L_x_11449:
[----:B------:R-:W-:Y:S02]  /*28220*/  IMAD.MOV.U32 R13, RZ, RZ, R5 ;  /* 0x000000ffff0d7224 */ /* 0x000fe400078e0005 */
[----:B------:R-:W-:Y:S01]  /*28230*/  IMAD.MOV.U32 R12, RZ, RZ, 0x4 ;  /* 0x00000004ff0c7424 */ /* 0x000fe200078e00ff */
[----:B------:R-:W-:-:S13]  /*28240*/  @P0 LEA R2, P1, R8, R14, 0x1 ;  /* 0x0000000e08020211 */ /* 0x000fda00078208ff */
[----:B------:R-:W-:Y:S05]  /*28250*/  WARPSYNC.COLLECTIVE R15, `(.L_x_11450) ;  /* 0x000000000f087348 */ /* 0x000fea0003c00000 */
[----:B------:R0:W1:Y:S02]  /*28260*/  SHFL.IDX P6, R14, R13, R12, R11 ;  /* 0x0000000c0d0e7389 */ /* 0x00006400000c000b */
[----:B01----:R-:W-:Y:S01]  /*28270*/  ENDCOLLECTIVE ;  /* 0x000000000000791b */ /* 0x003fe20003800000 */
.L_x_11450:
        /* <DEDUP_REMOVED lines=12> */
.L_x_11451:
[----:B------:R-:W-:Y:S02]  /*28340*/  IMAD.MOV.U32 R13, RZ, RZ, R5 ;  /* 0x000000ffff0d7224 */ /* 0x000fe400078e0005 */
[----:B------:R-:W-:Y:S01]  /*28350*/  IMAD.MOV.U32 R12, RZ, RZ, 0x5 ;  /* 0x00000005ff0c7424 */ /* 0x000fe200078e00ff */
[----:B------:R-:W-:-:S13]  /*28360*/  @P0 LEA R2, P1, R8, R14, 0x1 ;  /* 0x0000000e08020211 */ /* 0x000fda00078208ff */
[----:B------:R-:W-:Y:S05]  /*28370*/  WARPSYNC.COLLECTIVE R15, `(.L_x_11452) ;  /* 0x000000000f087348 */ /* 0x000fea0003c00000 */
[----:B------:R0:W1:Y:S02]  /*28380*/  SHFL.IDX P6, R14, R13, R12, R11 ;  /* 0x0000000c0d0e7389 */ /* 0x00006400000c000b */
[----:B01----:R-:W-:Y:S01]  /*28390*/  ENDCOLLECTIVE ;  /* 0x000000000000791b */ /* 0x003fe20003800000 */
.L_x_11452:
        /* <DEDUP_REMOVED lines=10> */
.L_x_11453:
[----:B------:R-:W-:Y:S05]  /*28440*/  BRA `(.L_x_11454) ;  /* 0xffffffc0001c7947 */ /* 0x000fea000383ffff */
.L_x_11389:
[----:B------:R-:W-:Y:S01]  /*28450*/  IMAD.MOV.U32 R13, RZ, RZ, R5 ;  /* 0x000000ffff0d7224 */ /* 0x000fe200078e0005 */
[----:B------:R-:W0:Y:S01]  /*28460*/  S2R R20, SR_TID.X ;  /* 0x0000000000147919 */ /* 0x000e220000002100 */
[----:B------:R-:W-:Y:S01]  /*28470*/  IMAD.MOV.U32 R12, RZ, RZ, RZ ;  /* 0x000000ffff0c7224 */ /* 0x000fe200078e00ff */
[----:B------:R-:W-:Y:S01]  /*28480*/  LOP3.LUT R16, R16, 0xffffefff, RZ, 0xc0, !PT ;  /* 0xffffefff10107812 */ /* 0x000fe200078ec0ff */
[----:B------:R-:W-:Y:S02]  /*28490*/  IMAD.MOV.U32 R11, RZ, RZ, 0x181f ;  /* 0x0000181fff0b7424 */ /* 0x000fe400078e00ff */
[----:B------:R-:W-:Y:S02]  /*284a0*/  IMAD.MOV.U32 R15, RZ, RZ, -0x1 ;  /* 0xffffffffff0f7424 */ /* 0x000fe400078e00ff */
[----:B------:R-:W-:-:S07]  /*284b0*/  VIADD R4, R35, UR43 ;  /* 0x0000002b23047c36 */ /* 0x000fce0008000000 */
[----:B01----:R-:W-:Y:S05]  /*284c0*/  WARPSYNC.COLLECTIVE R15, `(.L_x_11455) ;  /* 0x000000000f087348 */ /* 0x003fea0003c00000 */
[----:B------:R2:W3:Y:S02]  /*284d0*/  SHFL.IDX P6, R14, R13, R12, R11 ;  /* 0x0000000c0d0e7389 */ /* 0x0004e400000c000b */
[----:B0123--:R-:W-:Y:S01]  /*284e0*/  ENDCOLLECTIVE ;  /* 0x000000000000791b */ /* 0x00ffe20003800000 */
.L_x_11455:
[C---:B------:R-:W-:Y:S01]  /*284f0*/  VIADD R6, R4.reuse, 0x10 ;  /* 0x0000001004067836 */ /* 0x040fe20000000000 */
[----:B------:R-:W-:Y:S01]  /*28500*/  ISETP.GE.AND P1, PT, R4, UR41, PT ;  /* 0x0000002904007c0c */ /* 0x000fe2000bf26270 */
[----:B------:R-:W-:-:S12]  /*28510*/  IMAD.MOV.U32 R13, RZ, RZ, R0 ;  /* 0x000000ffff0d7224 */ /* 0x000fd800078e0000 */
[----:B------:R-:W-:-:S04]  /*28520*/  @P1 LOP3.LUT R16, R16, 0x1000, RZ, 0xfc, !PT ;  /* 0x0000100010101812 */ /* 0x000fc800078efcff */
[----:B------:R-:W-:Y:S01]  /*28530*/  LOP3.LUT R16, R16, 0xfffff7ff, RZ, 0xc0, !PT ;  /* 0xfffff7ff10107812 */ /* 0x000fe200078ec0ff */
[----:B------:R-:W-:Y:S02]  /*28540*/  IMAD.SHL.U32 R8, R20, 0x8, RZ ;  /* 0x0000000814087824 */ /* 0x000fe400078e00ff */
[----:B------:R-:W-:-:S07]  /*28550*/  IMAD.MOV.U32 R3, RZ, RZ, R14 ;  /* 0x000000ffff037224 */ /* 0x000fce00078e000e */
[----:B------:R-:W-:Y:S05]  /*28560*/  WARPSYNC.COLLECTIVE R15, `(.L_x_11456) ;  /* 0x000000000f087348 */ /* 0x000fea0003c00000 */
[----:B------:R0:W1:Y:S02]  /*28570*/  SHFL.IDX P6, R14, R13, R12, R11 ;  /* 0x0000000c0d0e7389 */ /* 0x00006400000c000b */
[----:B01----:R-:W-:Y:S01]  /*28580*/  ENDCOLLECTIVE ;  /* 0x000000000000791b */ /* 0x003fe20003800000 */
.L_x_11456:
[----:B------:R-:W-:Y:S01]  /*28590*/  LOP3.LUT R8, R8, 0x38, RZ, 0xc0, !PT ;  /* 0x0000003808087812 */ /* 0x000fe200078ec0ff */
[----:B------:R-:W-:-:S03]  /*285a0*/  IMAD.MOV.U32 R13, RZ, RZ, R5 ;  /* 0x000000ffff0d7224 */ /* 0x000fc600078e0005 */
[----:B------:R-:W-:-:S05]  /*285b0*/  @!P1 LEA R12, P0, R8, R14, 0x1 ;  /* 0x0000000e080c9211 */ /* 0x000fca00078008ff */
[----:B------:R-:W-:Y:S02]  /*285c0*/  @!P1 IMAD.MOV.U32 R2, RZ, RZ, R12 ;  /* 0x000000ffff029224 */ /* 0x000fe400078e000c */
[----:B------:R-:W-:Y:S02]  /*285d0*/  IMAD.MOV.U32 R12, RZ, RZ, 0x1 ;  /* 0x00000001ff0c7424 */ /* 0x000fe400078e00ff */
[----:B------:R-:W-:-:S07]  /*285e0*/  @!P1 IMAD.X R3, RZ, RZ, R3, P0 ;  /* 0x000000ffff039224 */ /* 0x000fce00000e0603 */
[----:B------:R-:W-:Y:S05]  /*285f0*/  WARPSYNC.COLLECTIVE R15, `(.L_x_11457) ;  /* 0x000000000f087348 */ /* 0x000fea0003c00000 */
[----:B------:R0:W1:Y:S02]  /*28600*/  SHFL.IDX P6, R14, R13, R12, R11 ;  /* 0x0000000c0d0e7389 */ /* 0x00006400000c000b */
[----:B01----:R-:W-:Y:S01]  /*28610*/  ENDCOLLECTIVE ;  /* 0x000000000000791b */ /* 0x003fe20003800000 */
.L_x_11457:
        /* <DEDUP_REMOVED lines=13> */
.L_x_11458:
[----:B------:R-:W-:Y:S02]  /*286f0*/  IMAD.MOV.U32 R13, RZ, RZ, R5 ;  /* 0x000000ffff0d7224 */ /* 0x000fe400078e0005 */
[----:B------:R-:W-:Y:S01]  /*28700*/  IMAD.MOV.U32 R12, RZ, RZ, 0x2 ;  /* 0x00000002ff0c7424 */ /* 0x000fe200078e00ff */
[----:B------:R-:W-:-:S05]  /*28710*/  @!P1 LEA R10, P0, R8, R14, 0x1 ;  /* 0x0000000e080a9211 */ /* 0x000fca00078008ff */
[----:B------:R-:W-:Y:S02]  /*28720*/  @!P1 IMAD.X R11, RZ, RZ, R2, P0 ;  /* 0x000000ffff0b9224 */ /* 0x000fe400000e0602 */
[----:B------:R-:W-:Y:S02]  /*28730*/  @!P1 IMAD.MOV.U32 R2, RZ, RZ, R10 ;  /* 0x000000ffff029224 */ /* 0x000fe400078e000a */
[----:B------:R-:W-:Y:S02]  /*28740*/  @!P1 IMAD.MOV.U32 R3, RZ, RZ, R11 ;  /* 0x000000ffff039224 */ /* 0x000fe400078e000b */
[----:B------:R-:W-:Y:S02]  /*28750*/  IMAD.MOV.U32 R11, RZ, RZ, 0x181f ;  /* 0x0000181fff0b7424 */ /* 0x000fe400078e00ff */
[----:B------:R-:W-:Y:S01]  /*28760*/  IMAD.SHL.U32 R10, R20, 0x8, RZ ;  /* 0x00000008140a7824 */ /* 0x000fe200078e00ff */
        /* <DEDUP_REMOVED lines=9> */
.L_x_11459:
[----:B------:R-:W-:Y:S02]  /*28800*/  LOP3.LUT R10, R10, 0x38, RZ, 0xc0, !PT ;  /* 0x000000380a0a7812 */ /* 0x000fe400078ec0ff */
[----:B------:R-:W-:Y:S01]  /*28810*/  @P1 LOP3.LUT R16, R16, 0x400, RZ, 0xfc, !PT ;  /* 0x0000040010101812 */ /* 0x000fe200078efcff */
[----:B------:R-:W-:-:S03]  /*28820*/  IMAD.MOV.U32 R13, RZ, RZ, R0 ;  /* 0x000000ffff0d7224 */ /* 0x000fc600078e0000 */
[----:B------:R-:W-:Y:S01]  /*28830*/  LOP3.LUT R16, R16, 0xfffffdff, RZ, 0xc0, !PT ;  /* 0xfffffdff10107812 */ /* 0x000fe200078ec0ff */
[----:B------:R-:W-:-:S07]  /*28840*/  IMAD.MOV.U32 R8, RZ, RZ, R14 ;  /* 0x000000ffff087224 */ /* 0x000fce00078e000e */
[----:B------:R-:W-:Y:S05]  /*28850*/  WARPSYNC.COLLECTIVE R15, `(.L_x_11460) ;  /* 0x000000000f087348 */ /* 0x000fea0003c00000 */
[----:B------:R0:W1:Y:S02]  /*28860*/  SHFL.IDX P6, R14, R13, R12, R11 ;  /* 0x0000000c0d0e7389 */ /* 0x00006400000c000b */
[----:B01----:R-:W-:Y:S01]  /*28870*/  ENDCOLLECTIVE ;  /* 0x000000000000791b */ /* 0x003fe20003800000 */
.L_x_11460:
[----:B------:R-:W-:Y:S02]  /*28880*/  IMAD.MOV.U32 R13, RZ, RZ, R5 ;  /* 0x000000ffff0d7224 */ /* 0x000fe400078e0005 */
[----:B------:R-:W-:Y:S02]  /*28890*/  IMAD.MOV.U32 R12, RZ, RZ, 0x3 ;  /* 0x00000003ff0c7424 */ /* 0x000fe400078e00ff */
[----:B------:R-:W-:-:S07]  /*288a0*/  IMAD.MOV.U32 R9, RZ, RZ, R14 ;  /* 0x000000ffff097224 */ /* 0x000fce00078e000e */
[----:B------:R-:W-:Y:S05]  /*288b0*/  WARPSYNC.COLLECTIVE R15, `(.L_x_11461) ;  /* 0x000000000f087348 */ /* 0x000fea0003c00000 */
[----:B------:R0:W1:Y:S02]  /*288c0*/  SHFL.IDX P6, R14, R13, R12, R11 ;  /* 0x0000000c0d0e7389 */ /* 0x00006400000c000b */
[----:B01----:R-:W-:Y:S01]  /*288d0*/  ENDCOLLECTIVE ;  /* 0x000000000000791b */ /* 0x003fe20003800000 */
.L_x_11461:
        /* <DEDUP_REMOVED lines=8> */
[----:B------:R0:W-:Y:S01]  /*28960*/  @!P1 LDGSTS.E.BYPASS.LTC128B.128 [R22+0x19400], desc[UR36][R2.64], !P5 ;  /* 0x1940000002169fae */ /* 0x0001e2000e901d64 */
[----:B------:R-:W-:Y:S01]  /*28970*/  ISETP.GE.AND P1, PT, R6, UR41, PT ;  /* 0x0000002906007c0c */ /* 0x000fe2000bf26270 */
[----:B------:R-:W-:-:S12]  /*28980*/  IMAD.MOV.U32 R6, RZ, RZ, R14 ;  /* 0x000000ffff067224 */ /* 0x000fd800078e000e */
[----:B0-----:R-:W-:Y:S05]  /*28990*/  WARPSYNC.COLLECTIVE R15, `(.L_x_11462) ;  /* 0x000000000f087348 */ /* 0x001fea0003c00000 */
[----:B------:R1:W2:Y:S02]  /*289a0*/  SHFL.IDX P6, R14, R13, R12, R11 ;  /* 0x0000000c0d0e7389 */ /* 0x0002a400000c000b */
[----:B012---:R-:W-:Y:S01]  /*289b0*/  ENDCOLLECTIVE ;  /* 0x000000000000791b */ /* 0x007fe20003800000 */
.L_x_11462:
        /* <DEDUP_REMOVED lines=8> */
.L_x_11463:
        /* <DEDUP_REMOVED lines=9> */
[----:B------:R0:W-:Y:S04]  /*28ad0*/  @!P1 LDGSTS.E.BYPASS.LTC128B.128 [R22+0x19c00], desc[UR36][R2.64], !P5 ;  /* 0x19c0000002169fae */ /* 0x0001e8000e901d64 */
[----:B------:R-:W-:Y:S01]  /*28ae0*/  ISETP.GE.AND P1, PT, R6, UR41, PT ;  /* 0x0000002906007c0c */ /* 0x000fe2000bf26270 */
[----:B------:R-:W-:-:S02]  /*28af0*/  VIADD R6, R4, 0x50 ;  /* 0x0000005004067836 */ /* 0x000fc40000000000 */
[----:B0-----:R-:W-:-:S10]  /*28b00*/  IMAD.MOV.U32 R2, RZ, RZ, R14 ;  /* 0x000000ffff027224 */ /* 0x001fd400078e000e */
[----:B------:R-:W-:Y:S05]  /*28b10*/  WARPSYNC.COLLECTIVE R15, `(.L_x_11464) ;  /* 0x000000000f087348 */ /* 0x000fea0003c00000 */
[----:B------:R0:W1:Y:S02]  /*28b20*/  SHFL.IDX P6, R14, R13, R12, R11 ;  /* 0x0000000c0d0e7389 */ /* 0x00006400000c000b */
[----:B01----:R-:W-:Y:S01]  /*28b30*/  ENDCOLLECTIVE ;  /* 0x000000000000791b */ /* 0x003fe20003800000 */
.L_x_11464:
[----:B------:R-:W-:-:S04]  /*28b40*/  @P1 LOP3.LUT R16, R16, 0x100, RZ, 0xfc, !PT ;  /* 0x0000010010101812 */ /* 0x000fc800078efcff */
[----:B------:R-:W-:Y:S01]  /*28b50*/  LOP3.LUT R16, R16, 0xffffff7f, RZ, 0xc0, !PT ;  /* 0xffffff7f10107812 */ /* 0x000fe200078ec0ff */
[----:B------:R-:W-:Y:S01]  /*28b60*/  IMAD.MOV.U32 R12, RZ, RZ, 0x5 ;  /* 0x00000005ff0c7424 */ /* 0x000fe200078e00ff */
        /* <DEDUP_REMOVED lines=13> */
.L_x_11465:
[----:B------:R-:W-:Y:S01]  /*28c40*/  @P1 LOP3.LUT R16, R16, 0x80, RZ, 0xfc, !PT ;  /* 0x0000008010101812 */ /* 0x000fe200078efcff */
[----:B------:R-:W-:-:S03]  /*28c50*/  IMAD.MOV.U32 R13, RZ, RZ, R0 ;  /* 0x000000ffff0d7224 */ /* 0x000fc600078e0000 */
[----:B------:R-:W-:Y:S01]  /*28c60*/  LOP3.LUT R16, R16, 0xffffffbf, RZ, 0xc0, !PT ;  /* 0xffffffbf10107812 */ /* 0x000fe200078ec0ff */
[----:B------:R-:W-:-:S07]  /*28c70*/  IMAD.MOV.U32 R2, RZ, RZ, R14 ;  /* 0x000000ffff027224 */ /* 0x000fce00078e000e */
[----:B------:R-:W-:Y:S05]  /*28c80*/  WARPSYNC.COLLECTIVE R15, `(.L_x_11466) ;  /* 0x000000000f087348 */ /* 0x000fea0003c00000 */
[----:B------:R0:W1:Y:S02]  /*28c90*/  SHFL.IDX P6, R14, R13, R12, R11 ;  /* 0x0000000c0d0e7389 */ /* 0x00006400000c000b */
[----:B01----:R-:W-:Y:S01]  /*28ca0*/  ENDCOLLECTIVE ;  /* 0x000000000000791b */ /* 0x003fe20003800000 */
.L_x_11466:
[----:B------:R-:W-:Y:S02]  /*28cb0*/  IMAD.MOV.U32 R13, RZ, RZ, R5 ;  /* 0x000000ffff0d7224 */ /* 0x000fe400078e0005 */
[----:B------:R-:W-:Y:S02]  /*28cc0*/  IMAD.MOV.U32 R12, RZ, RZ, 0x6 ;  /* 0x00000006ff0c7424 */ /* 0x000fe400078e00ff */
[----:B------:R-:W-:-:S07]  /*28cd0*/  IMAD.MOV.U32 R21, RZ, RZ, R14 ;  /* 0x000000ffff157224 */ /* 0x000fce00078e000e */
[----:B------:R-:W-:Y:S05]  /*28ce0*/  WARPSYNC.COLLECTIVE R15, `(.L_x_11467) ;  /* 0x000000000f087348 */ /* 0x000fea0003c00000 */
[----:B------:R0:W1:Y:S02]  /*28cf0*/  SHFL.IDX P6, R14, R13, R12, R11 ;  /* 0x0000000c0d0e7389 */ /* 0x00006400000c000b */
[----:B01----:R-:W-:Y:S01]  /*28d00*/  ENDCOLLECTIVE ;  /* 0x000000000000791b */ /* 0x003fe20003800000 */
.L_x_11467:
        /* <DEDUP_REMOVED lines=13> */
.L_x_11468:
[----:B------:R-:W-:-:S05]  /*28de0*/  VIADD R3, R4, 0x60 ;  /* 0x0000006004037836 */ /* 0x000fca0000000000 */
[----:B------:R-:W-:Y:S01]  /*28df0*/  ISETP.GE.AND P1, PT, R3, UR41, PT ;  /* 0x0000002903007c0c */ /* 0x000fe2000bf26270 */
[----:B------:R-:W-:Y:S02]  /*28e00*/  IMAD.MOV.U32 R13, RZ, RZ, R5 ;  /* 0x000000ffff0d7224 */ /* 0x000fe400078e0005 */
[----:B------:R-:W-:-:S10]  /*28e10*/  IMAD.MOV.U32 R12, RZ, RZ, 0x7 ;  /* 0x00000007ff0c7424 */ /* 0x000fd400078e00ff */
[----:B------:R-:W-:Y:S01]  /*28e20*/  @P1 LOP3.LUT R16, R16, 0x40, RZ, 0xfc, !PT ;  /* 0x0000004010101812 */ /* 0x000fe200078efcff */
[----:B------:R-:W-:-:S05]  /*28e30*/  IMAD.MOV.U32 R15, RZ, RZ, R14 ;  /* 0x000000ffff0f7224 */ /* 0x000fca00078e000e */
[----:B------:R-:W-:-:S05]  /*28e40*/  @!P1 LEA R6, P0, R10, R15, 0x1 ;  /* 0x0000000f0a069211 */ /* 0x000fca00078008ff */
[----:B------:R-:W-:Y:S02]  /*28e50*/  @!P1 IMAD.X R15, RZ, RZ, R2, P0 ;  /* 0x000000ffff0f9224 */ /* 0x000fe400000e0602 */
[----:B------:R-:W-:Y:S02]  /*28e60*/  @!P1 IMAD.MOV.U32 R2, RZ, RZ, R6 ;  /* 0x000000ffff029224 */ /* 0x000fe400078e0006 */
[----:B------:R-:W-:Y:S02]  /*28e70*/  @!P1 IMAD.MOV.U32 R3, RZ, RZ, R15 ;  /* 0x000000ffff039224 */ /* 0x000fe400078e000f */
[----:B------:R-:W-:-:S03]  /*28e80*/  IMAD.MOV.U32 R15, RZ, RZ, -0x1 ;  /* 0xffffffffff0f7424 */ /* 0x000fc600078e00ff */
[----:B------:R-:W-:Y:S01]  /*28e90*/  @!PT LDS RZ, [RZ] ;  /* 0x00000000fffff984 */ /* 0x000fe20000000800 */
[----:B------:R-:W-:Y:S01]  /*28ea0*/  @!PT LDS RZ, [RZ] ;  /* 0x00000000fffff984 */ /* 0x000fe20000000800 */
[----:B------:R-:W-:Y:S01]  /*28eb0*/  @!PT LDS RZ, [RZ] ;  /* 0x00000000fffff984 */ /* 0x000fe20000000800 */
[----:B------:R0:W-:Y:S04]  /*28ec0*/  @!P1 LDGSTS.E.BYPASS.LTC128B.128 [R22+0x1b400], desc[UR36][R2.64], !P5 ;  /* 0x1b40000002169fae */ /* 0x0001e8000e901d64 */
[----:B0-----:R-:W-:Y:S05]  /*28ed0*/  WARPSYNC.COLLECTIVE R15, `(.L_x_11469) ;  /* 0x000000000f087348 */ /* 0x001fea0003c00000 */
[----:B------:R1:W2:Y:S02]  /*28ee0*/  SHFL.IDX P6, R14, R13, R12, R11 ;  /* 0x0000000c0d0e7389 */ /* 0x0002a400000c000b */
[----:B012---:R-:W-:Y:S01]  /*28ef0*/  ENDCOLLECTIVE ;  /* 0x000000000000791b */ /* 0x007fe20003800000 */
.L_x_11469:
[----:B------:R-:W-:Y:S02]  /*28f00*/  IMAD.MOV.U32 R13, RZ, RZ, R0 ;  /* 0x000000ffff0d7224 */ /* 0x000fe400078e0000 */
[----:B------:R-:W-:-:S07]  /*28f10*/  IMAD.MOV.U32 R5, RZ, RZ, R14 ;  /* 0x000000ffff057224 */ /* 0x000fce00078e000e */
[----:B------:R-:W-:Y:S05]  /*28f20*/  WARPSYNC.COLLECTIVE R15, `(.L_x_11470) ;  /* 0x000000000f087348 */ /* 0x000fea0003c00000 */
[----:B------:R0:W1:Y:S02]  /*28f30*/  SHFL.IDX P6, R14, R13, R12, R11 ;  /* 0x0000000c0d0e7389 */ /* 0x00006400000c000b */
[----:B01----:R-:W-:Y:S01]  /*28f40*/  ENDCOLLECTIVE ;  /* 0x000000000000791b */ /* 0x003fe20003800000 */
.L_x_11470:
[----:B------:R-:W-:Y:S05]  /*28f50*/  BRA `(.L_x_11471) ;  /* 0xffffffc000387947 */ /* 0x000fea000383ffff */
.L_x_11393:
        /* <DEDUP_REMOVED lines=8> */
.L_x_11473:
[----:B------:R-:W-:Y:S05]  /*28fe0*/  BSYNC B0 ;  /* 0x0000000000007941 */ /* 0x000fea0003800000 */
.L_x_11472:
        /* <DEDUP_REMOVED lines=9> */
.L_x_11474:
        /* <DEDUP_REMOVED lines=8> */
.L_x_11475:
        /* <DEDUP_REMOVED lines=13> */
.L_x_11476:
[----:B------:R-:W-:Y:S02]  /*291d0*/  IMAD.MOV.U32 R13, RZ, RZ, R4 ;  /* 0x000000ffff0d7224 */ /* 0x000fe400078e0004 */
        /* <DEDUP_REMOVED lines=16> */
.L_x_11477:
[----:B------:R-:W-:Y:S02]  /*292e0*/  IMAD.MOV.U32 R13, RZ, RZ, R0 ;  /* 0x000000ffff0d7224 */ /* 0x000fe400078e0000 */
[----:B------:R-:W-:-:S07]  /*292f0*/  IMAD.MOV.U32 R5, RZ, RZ, R14 ;  /* 0x000000ffff057224 */ /* 0x000fce00078e000e */
[----:B------:R-:W-:Y:S05]  /*29300*/  WARPSYNC.COLLECTIVE R15, `(.L_x_11478) ;  /* 0x000000000f087348 */ /* 0x000fea0003c00000 */
[----:B------:R0:W1:Y:S02]  /*29310*/  SHFL.IDX P6, R14, R13, R12, R11 ;  /* 0x0000000c0d0e7389 */ /* 0x00006400000c000b */
[----:B01----:R-:W-:Y:S01]  /*29320*/  ENDCOLLECTIVE ;  /* 0x000000000000791b */ /* 0x003fe20003800000 */
.L_x_11478:
[----:B------:R-:W-:Y:S02]  /*29330*/  IMAD.MOV.U32 R13, RZ, RZ, R4 ;  /* 0x000000ffff0d7224 */ /* 0x000fe400078e0004 */
[----:B------:R-:W-:Y:S01]  /*29340*/  IMAD.MOV.U32 R12, RZ, RZ, 0x3 ;  /* 0x00000003ff0c7424 */ /* 0x000fe200078e00ff */
[----:B------:R-:W-:-:S05]  /*29350*/  @!P1 LEA R14, P0, R20, R14, 0x1 ;  /* 0x0000000e140e9211 */ /* 0x000fca00078008ff */
[----:B------:R-:W-:-:S08]  /*29360*/  @!P1 IMAD.MOV.U32 R2, RZ, RZ, R14 ;  /* 0x000000ffff029224 */ /* 0x000fd000078e000e */
[----:B------:R-:W-:Y:S05]  /*29370*/  WARPSYNC.COLLECTIVE R15, `(.L_x_11479) ;  /* 0x000000000f087348 */ /* 0x000fea0003c00000 */
[----:B------:R0:W1:Y:S02]  /*29380*/  SHFL.IDX P6, R14, R13, R12, R11 ;  /* 0x0000000c0d0e7389 */ /* 0x00006400000c000b */
[----:B01----:R-:W-:Y:S01]  /*29390*/  ENDCOLLECTIVE ;  /* 0x000000000000791b */ /* 0x003fe20003800000 */
.L_x_11479:
        /* <DEDUP_REMOVED lines=15> */
.L_x_11480:
        /* <DEDUP_REMOVED lines=17> */
.L_x_11481:
[----:B------:R-:W-:Y:S02]  /*295a0*/  IMAD.MOV.U32 R13, RZ, RZ, R0 ;  /* 0x000000ffff0d7224 */ /* 0x000fe400078e0000 */
[----:B------:R-:W-:-:S07]  /*295b0*/  IMAD.MOV.U32 R5, RZ, RZ, R14 ;  /* 0x000000ffff057224 */ /* 0x000fce00078e000e */
[----:B------:R-:W-:Y:S05]  /*295c0*/  WARPSYNC.COLLECTIVE R15, `(.L_x_11482) ;  /* 0x000000000f087348 */ /* 0x000fea0003c00000 */
[----:B------:R0:W1:Y:S02]  /*295d0*/  SHFL.IDX P6, R14, R13, R12, R11 ;  /* 0x0000000c0d0e7389 */ /* 0x00006400000c000b */
[----:B01----:R-:W-:Y:S01]  /*295e0*/  ENDCOLLECTIVE ;  /* 0x000000000000791b */ /* 0x003fe20003800000 */
.L_x_11482:
[----:B------:R-:W-:Y:S02]  /*295f0*/  IMAD.MOV.U32 R13, RZ, RZ, R4 ;  /* 0x000000ffff0d7224 */ /* 0x000fe400078e0004 */
[----:B------:R-:W-:Y:S01]  /*29600*/  IMAD.MOV.U32 R12, RZ, RZ, 0x5 ;  /* 0x00000005ff0c7424 */ /* 0x000fe200078e00ff */
[----:B------:R-:W-:-:S05]  /*29610*/  @!P1 LEA R14, P0, R20, R14, 0x1 ;  /* 0x0000000e140e9211 */ /* 0x000fca00078008ff */
[----:B------:R-:W-:-:S08]  /*29620*/  @!P1 IMAD.MOV.U32 R2, RZ, RZ, R14 ;  /* 0x000000ffff029224 */ /* 0x000fd000078e000e */
[----:B------:R-:W-:Y:S05]  /*29630*/  WARPSYNC.COLLECTIVE R15, `(.L_x_11483) ;  /* 0x000000000f087348 */ /* 0x000fea0003c00000 */
[----:B------:R0:W1:Y:S02]  /*29640*/  SHFL.IDX P6, R14, R13, R12, R11 ;  /* 0x0000000c0d0e7389 */ /* 0x00006400000c000b */
[----:B01----:R-:W-:Y:S01]  /*29650*/  ENDCOLLECTIVE ;  /* 0x000000000000791b */ /* 0x003fe20003800000 */
.L_x_11483:
        /* <DEDUP_REMOVED lines=15> */
.L_x_11484:
        /* <DEDUP_REMOVED lines=17> */
.L_x_11485:
[----:B------:R-:W-:Y:S02]  /*29860*/  IMAD.MOV.U32 R13, RZ, RZ, R0 ;  /* 0x000000ffff0d7224 */ /* 0x000fe400078e0000 */
[----:B------:R-:W-:-:S07]  /*29870*/  IMAD.MOV.U32 R5, RZ, RZ, R14 ;  /* 0x000000ffff057224 */ /* 0x000fce00078e000e */
[----:B------:R-:W-:Y:S05]  /*29880*/  WARPSYNC.COLLECTIVE R15, `(.L_x_11486) ;  /* 0x000000000f087348 */ /* 0x000fea0003c00000 */
[----:B------:R0:W1:Y:S02]  /*29890*/  SHFL.IDX P6, R14, R13, R12, R11 ;  /* 0x0000000c0d0e7389 */ /* 0x00006400000c000b */
[----:B01----:R-:W-:Y:S01]  /*298a0*/  ENDCOLLECTIVE ;  /* 0x000000000000791b */ /* 0x003fe20003800000 */
.L_x_11486:
[----:B------:R-:W-:Y:S02]  /*298b0*/  IMAD.MOV.U32 R13, RZ, RZ, R4 ;  /* 0x000000ffff0d7224 */ /* 0x000fe400078e0004 */
[----:B------:R-:W-:Y:S01]  /*298c0*/  IMAD.MOV.U32 R12, RZ, RZ, 0x7 ;  /* 0x00000007ff0c7424 */ /* 0x000fe200078e00ff */
[----:B------:R-:W-:-:S05]  /*298d0*/  @!P1 LEA R14, P0, R20, R14, 0x1 ;  /* 0x0000000e140e9211 */ /* 0x000fca00078008ff */
[----:B------:R-:W-:-:S08]  /*298e0*/  @!P1 IMAD.MOV.U32 R2, RZ, RZ, R14 ;  /* 0x000000ffff029224 */ /* 0x000fd000078e000e */
[----:B------:R-:W-:Y:S05]  /*298f0*/  WARPSYNC.COLLECTIVE R15, `(.L_x_11487) ;  /* 0x000000000f087348 */ /* 0x000fea0003c00000 */
[----:B------:R0:W1:Y:S02]  /*29900*/  SHFL.IDX P6, R14, R13, R12, R11 ;  /* 0x0000000c0d0e7389 */ /* 0x00006400000c000b */
[----:B01----:R-:W-:Y:S01]  /*29910*/  ENDCOLLECTIVE ;  /* 0x000000000000791b */ /* 0x003fe20003800000 */
.L_x_11487:
        /* <DEDUP_REMOVED lines=14> */
.L_x_11488:
[----:B------:R-:W-:Y:S05]  /*29a00*/  BRA `(.L_x_11489) ;  /* 0xffffffc000507947 */ /* 0x000fea000383ffff */
.L_x_11396:
[----:B0-----:R0:W2:Y:S02]  /*29a10*/  SYNCS.PHASECHK.TRANS64.TRYWAIT P0, [R17+URZ+0x32420], R0 ;  /* 0x03242000110075a7 */ /* 0x0010a4000800017f */
[----:B--2---:R-:W-:Y:S05]  /*29a20*/  @!P0 NANOSLEEP.SYNCS 0x989680 ;  /* 0x009896800000895d */ /* 0x004fea0003900000 */
[----:B------:R-:W2:Y:S02]  /*29a30*/  @!P0 SYNCS.PHASECHK.TRANS64 P0, [R17+URZ+0x32420], R0 ;  /* 0x03242000110085a7 */ /* 0x000ea4000800007f */
[----:B--2---:R-:W-:Y:S05]  /*29a40*/  @!P0 BRA `(.L_x_11396) ;  /* 0xfffffffc00f08947 */ /* 0x004fea000383ffff */
[----:B------:R-:W-:Y:S05]  /*29a50*/  BRA `(.L_x_11490) ;  /* 0xffffffc000b47947 */ /* 0x000fea000383ffff */
.L_x_11399:
[----:B--2---:R2:W3:Y:S02]  /*29a60*/  SYNCS.PHASECHK.TRANS64.TRYWAIT P0, [R24+URZ+0x32460], R3 ;  /* 0x03246003180075a7 */ /* 0x0044e4000800017f */
[----:B---3--:R-:W-:Y:S05]  /*29a70*/  @!P0 NANOSLEEP.SYNCS 0x989680 ;  /* 0x009896800000895d */ /* 0x008fea0003900000 */
[----:B------:R-:W3:Y:S02]  /*29a80*/  @!P0 SYNCS.PHASECHK.TRANS64 P0, [R24+URZ+0x32460], R3 ;  /* 0x03246003180085a7 */ /* 0x000ee4000800007f */
[----:B---3--:R-:W-:Y:S05]  /*29a90*/  @!P0 BRA `(.L_x_11399) ;  /* 0xfffffffc00f08947 */ /* 0x008fea000383ffff */
[----:B------:R-:W-:Y:S05]  /*29aa0*/  BRA `(.L_x_11491) ;  /* 0xffffffc000c07947 */ /* 0x000fea000383ffff */
.L_x_11400:
        /* <DEDUP_REMOVED lines=8> */
.L_x_11493:
[----:B------:R-:W-:Y:S05]  /*29b30*/  BSYNC B0 ;  /* 0x0000000000007941 */ /* 0x000fea0003800000 */
.L_x_11492:
        /* <DEDUP_REMOVED lines=12> */
.L_x_11494:
        /* <DEDUP_REMOVED lines=9> */
.L_x_11495:
        /* <DEDUP_REMOVED lines=19> */
.L_x_11496:
[----:B------:R-:W-:Y:S02]  /*29dc0*/  IMAD.MOV.U32 R13, RZ, RZ, R6 ;  /* 0x000000ffff0d7224 */ /* 0x000fe400078e0006 */
[----:B------:R-:W-:Y:S01]  /*29dd0*/  IMAD.MOV.U32 R12, RZ, RZ, 0x2 ;  /* 0x00000002ff0c7424 */ /* 0x000fe200078e00ff */
[----:B------:R-:W-:-:S13]  /*29de0*/  IADD3 R2, P3, R14, R0, RZ ;  /* 0x000000000e027210 */ /* 0x000fda0007f7e0ff */
[----:B------:R-:W-:Y:S05]  /*29df0*/  WARPSYNC.COLLECTIVE R15, `(.L_x_11497) ;  /* 0x000000000f087348 */ /* 0x000fea0003c00000 */
[----:B------:R0:W1:Y:S02]  /*29e00*/  SHFL.IDX P6, R14, R13, R12, R11 ;  /* 0x0000000c0d0e7389 */ /* 0x00006400000c000b */
[----:B01----:R-:W-:Y:S01]  /*29e10*/  ENDCOLLECTIVE ;  /* 0x000000000000791b */ /* 0x003fe20003800000 */
.L_x_11497:
        /* <DEDUP_REMOVED lines=17> */
.L_x_11498:
[----:B------:R-:W-:Y:S02]  /*29f30*/  IMAD.MOV.U32 R13, RZ, RZ, R6 ;  /* 0x000000ffff0d7224 */ /* 0x000fe400078e0006 */
[----:B------:R-:W-:Y:S01]  /*29f40*/  IMAD.MOV.U32 R12, RZ, RZ, 0x3 ;  /* 0x00000003ff0c7424 */ /* 0x000fe200078e00ff */
[----:B------:R-:W-:-:S13]  /*29f50*/  IADD3 R2, P3, R14, R0, RZ ;  /* 0x000000000e027210 */ /* 0x000fda0007f7e0ff */
[----:B------:R-:W-:Y:S05]  /*29f60*/  WARPSYNC.COLLECTIVE R15, `(.L_x_11499) ;  /* 0x000000000f087348 */ /* 0x000fea0003c00000 */
[----:B------:R0:W1:Y:S02]  /*29f70*/  SHFL.IDX P6, R14, R13, R12, R11 ;  /* 0x0000000c0d0e7389 */ /* 0x00006400000c000b */
[----:B01----:R-:W-:Y:S01]  /*29f80*/  ENDCOLLECTIVE ;  /* 0x000000000000791b */ /* 0x003fe20003800000 */
.L_x_11499:
        /* <DEDUP_REMOVED lines=17> */
.L_x_11500:
[----:B------:R-:W-:Y:S02]  /*2a0a0*/  IMAD.MOV.U32 R13, RZ, RZ, R6 ;  /* 0x000000ffff0d7224 */ /* 0x000fe400078e0006 */
[----:B------:R-:W-:Y:S01]  /*2a0b0*/  IMAD.MOV.U32 R12, RZ, RZ, 0x4 ;  /* 0x00000004ff0c7424 */ /* 0x000fe200078e00ff */
[----:B------:R-:W-:-:S13]  /*2a0c0*/  IADD3 R2, P3, R14, R0, RZ ;  /* 0x000000000e027210 */ /* 0x000fda0007f7e0ff */
[----:B------:R-:W-:Y:S05]  /*2a0d0*/  WARPSYNC.COLLECTIVE R15, `(.L_x_11501) ;  /* 0x000000000f087348 */ /* 0x000fea0003c00000 */
[----:B------:R0:W1:Y:S02]  /*2a0e0*/  SHFL.IDX P6, R14, R13, R12, R11 ;  /* 0x0000000c0d0e7389 */ /* 0x00006400000c000b */
[----:B01----:R-:W-:Y:S01]  /*2a0f0*/  ENDCOLLECTIVE ;  /* 0x000000000000791b */ /* 0x003fe20003800000 */
.L_x_11501:
        /* <DEDUP_REMOVED lines=17> */
.L_x_11502:
[----:B------:R-:W-:Y:S02]  /*2a210*/  IMAD.MOV.U32 R13, RZ, RZ, R6 ;  /* 0x000000ffff0d7224 */ /* 0x000fe400078e0006 */
[----:B------:R-:W-:Y:S01]  /*2a220*/  IMAD.MOV.U32 R12, RZ, RZ, 0x5 ;  /* 0x00000005ff0c7424 */ /* 0x000fe200078e00ff */
[----:B------:R-:W-:-:S13]  /*2a230*/  IADD3 R2, P3, R14, R0, RZ ;  /* 0x000000000e027210 */ /* 0x000fda0007f7e0ff */
[----:B------:R-:W-:Y:S05]  /*2a240*/  WARPSYNC.COLLECTIVE R15, `(.L_x_11503) ;  /* 0x000000000f087348 */ /* 0x000fea0003c00000 */
[----:B------:R0:W1:Y:S02]  /*2a250*/  SHFL.IDX P6, R14, R13, R12, R11 ;  /* 0x0000000c0d0e7389 */ /* 0x00006400000c000b */
[----:B01----:R-:W-:Y:S01]  /*2a260*/  ENDCOLLECTIVE ;  /* 0x000000000000791b */ /* 0x003fe20003800000 */
.L_x_11503:
        /* <DEDUP_REMOVED lines=12> */
.L_x_11504:
        /* <DEDUP_REMOVED lines=9> */
.L_x_11406:
[----:B--2---:R2:W3:Y:S02]  /*2a3c0*/  SYNCS.PHASECHK.TRANS64.TRYWAIT P0, [R10+URZ+0x32440], R25 ;  /* 0x032440190a0075a7 */ /* 0x0044e4000800017f */
[----:B---3--:R-:W-:Y:S05]  /*2a3d0*/  @!P0 NANOSLEEP.SYNCS 0x989680 ;  /* 0x009896800000895d */ /* 0x008fea0003900000 */
[----:B------:R-:W3:Y:S02]  /*2a3e0*/  @!P0 SYNCS.PHASECHK.TRANS64 P0, [R10+URZ+0x32440], R25 ;  /* 0x032440190a0085a7 */ /* 0x000ee4000800007f */
[----:B---3--:R-:W-:Y:S05]  /*2a3f0*/  @!P0 BRA `(.L_x_11406) ;  /* 0xfffffffc00f08947 */ /* 0x008fea000383ffff */
[----:B------:R-:W-:Y:S05]  /*2a400*/  BRA `(.L_x_11506) ;  /* 0xffffffc400207947 */ /* 0x000fea000383ffff */
.L_x_11407:
        /* <DEDUP_REMOVED lines=8> */
.L_x_11508:
[----:B------:R-:W-:Y:S05]  /*2a490*/  BSYNC B1 ;  /* 0x0000000000017941 */ /* 0x000fea0003800000 */
.L_x_11507:
        /* <DEDUP_REMOVED lines=9> */
.L_x_11509:
[----:B------:R-:W-:Y:S02]  /*2a530*/  IMAD.MOV.U32 R13, RZ, RZ, R21 ;  /* 0x000000ffff0d7224 */ /* 0x000fe400078e0015 */
[----:B------:R-:W-:Y:S01]  /*2a540*/  IMAD.MOV.U32 R12, RZ, RZ, 0x1 ;  /* 0x00000001ff0c7424 */ /* 0x000fe200078e00ff */
[----:B------:R-:W-:-:S13]  /*2a550*/  IADD3 R2, P0, R14, R0, RZ ;  /* 0x000000000e027210 */ /* 0x000fda0007f1e0ff */
[----:B------:R-:W-:Y:S05]  /*2a560*/  WARPSYNC.COLLECTIVE R15, `(.L_x_11510) ;  /* 0x000000000f087348 */ /* 0x000fea0003c00000 */
[----:B------:R0:W1:Y:S02]  /*2a570*/  SHFL.IDX P6, R14, R13, R12, R11 ;  /* 0x0000000c0d0e7389 */ /* 0x00006400000c000b */
[----:B01----:R-:W-:Y:S01]  /*2a580*/  ENDCOLLECTIVE ;  /* 0x000000000000791b */ /* 0x003fe20003800000 */
.L_x_11510:
        /* <DEDUP_REMOVED lines=10> */
.L_x_11511:
[----:B------:R-:W-:Y:S02]  /*2a630*/  IMAD.MOV.U32 R13, RZ, RZ, R21 ;  /* 0x000000ffff0d7224 */ /* 0x000fe400078e0015 */
[----:B------:R-:W-:Y:S02]  /*2a640*/  IMAD.MOV.U32 R12, RZ, RZ, 0x2 ;  /* 0x00000002ff0c7424 */ /* 0x000fe400078e00ff */
[----:B------:R-:W-:-:S07]  /*2a650*/  IMAD.MOV.U32 R6, RZ, RZ, R14 ;  /* 0x000000ffff067224 */ /* 0x000fce00078e000e */
[----:B------:R-:W-:Y:S05]  /*2a660*/  WARPSYNC.COLLECTIVE R15, `(.L_x_11512) ;  /* 0x000000000f087348 */ /* 0x000fea0003c00000 */
[----:B------:R0:W1:Y:S02]  /*2a670*/  SHFL.IDX P6, R14, R13, R12, R11 ;  /* 0x0000000c0d0e7389 */ /* 0x00006400000c000b */
[----:B01----:R-:W-:Y:S01]  /*2a680*/  ENDCOLLECTIVE ;  /* 0x000000000000791b */ /* 0x003fe20003800000 */
.L_x_11512:
        /* <DEDUP_REMOVED lines=11> */
.L_x_11513:
[----:B------:R-:W-:Y:S02]  /*2a740*/  IMAD.MOV.U32 R13, RZ, RZ, R21 ;  /* 0x000000ffff0d7224 */ /* 0x000fe400078e0015 */
[----:B------:R-:W-:Y:S01]  /*2a750*/  IMAD.MOV.U32 R12, RZ, RZ, 0x3 ;  /* 0x00000003ff0c7424 */ /* 0x000fe200078e00ff */
[----:B------:R-:W-:-:S13]  /*2a760*/  IADD3 R2, P0, R14, R0, RZ ;  /* 0x000000000e027210 */ /* 0x000fda0007f1e0ff */
[----:B------:R-:W-:Y:S05]  /*2a770*/  WARPSYNC.COLLECTIVE R15, `(.L_x_11514) ;  /* 0x000000000f087348 */ /* 0x000fea0003c00000 */
[----:B------:R0:W1:Y:S02]  /*2a780*/  SHFL.IDX P6, R14, R13, R12, R11 ;  /* 0x0000000c0d0e7389 */ /* 0x00006400000c000b */
[----:B01----:R-:W-:Y:S01]  /*2a790*/  ENDCOLLECTIVE ;  /* 0x000000000000791b */ /* 0x003fe20003800000 */
.L_x_11514:
        /* <DEDUP_REMOVED lines=10> */
.L_x_11515:
[----:B------:R-:W-:Y:S02]  /*2a840*/  IMAD.MOV.U32 R13, RZ, RZ, R21 ;  /* 0x000000ffff0d7224 */ /* 0x000fe400078e0015 */
[----:B------:R-:W-:Y:S01]  /*2a850*/  IMAD.MOV.U32 R12, RZ, RZ, 0x4 ;  /* 0x00000004ff0c7424 */ /* 0x000fe200078e00ff */
[----:B------:R-:W-:-:S13]  /*2a860*/  IADD3 R2, P0, R14, R0, RZ ;  /* 0x000000000e027210 */ /* 0x000fda0007f1e0ff */
[----:B------:R-:W-:Y:S05]  /*2a870*/  WARPSYNC.COLLECTIVE R15, `(.L_x_11516) ;  /* 0x000000000f087348 */ /* 0x000fea0003c00000 */
[----:B------:R0:W1:Y:S02]  /*2a880*/  SHFL.IDX P6, R14, R13, R12, R11 ;  /* 0x0000000c0d0e7389 */ /* 0x00006400000c000b */
[----:B01----:R-:W-:Y:S01]  /*2a890*/  ENDCOLLECTIVE ;  /* 0x000000000000791b */ /* 0x003fe20003800000 */
.L_x_11516:
        /* <DEDUP_REMOVED lines=10> */
.L_x_11517:
[----:B------:R-:W-:Y:S02]  /*2a940*/  IMAD.MOV.U32 R13, RZ, RZ, R21 ;  /* 0x000000ffff0d7224 */ /* 0x000fe400078e0015 */
[----:B------:R-:W-:Y:S01]  /*2a950*/  IMAD.MOV.U32 R12, RZ, RZ, 0x5 ;  /* 0x00000005ff0c7424 */ /* 0x000fe200078e00ff */
[----:B------:R-:W-:-:S13]  /*2a960*/  IADD3 R2, P0, R14, R0, RZ ;  /* 0x000000000e027210 */ /* 0x000fda0007f1e0ff */
[----:B------:R-:W-:Y:S05]  /*2a970*/  WARPSYNC.COLLECTIVE R15, `(.L_x_11518) ;  /* 0x000000000f087348 */ /* 0x000fea0003c00000 */
[----:B------:R0:W1:Y:S02]  /*2a980*/  SHFL.IDX P6, R14, R13, R12, R11 ;  /* 0x0000000c0d0e7389 */ /* 0x00006400000c000b */
[----:B01----:R-:W-:Y:S01]  /*2a990*/  ENDCOLLECTIVE ;  /* 0x000000000000791b */ /* 0x003fe20003800000 */
.L_x_11518:
        /* <DEDUP_REMOVED lines=10> */
.L_x_11519:
[----:B------:R-:W-:Y:S05]  /*2aa40*/  BRA `(.L_x_11520) ;  /* 0xffffffc000607947 */ /* 0x000fea000383ffff */
.L_x_11412:
[----:B---3--:R3:W4:Y:S02]  /*2aa50*/  SYNCS.PHASECHK.TRANS64.TRYWAIT P0, [R10+URZ+0x32460], R25 ;  /* 0x032460190a0075a7 */ /* 0x008724000800017f */
[----:B----4-:R-:W-:Y:S05]  /*2aa60*/  @!P0 NANOSLEEP.SYNCS 0x989680 ;  /* 0x009896800000895d */ /* 0x010fea0003900000 */
[----:B------:R-:W4:Y:S02]  /*2aa70*/  @!P0 SYNCS.PHASECHK.TRANS64 P0, [R10+URZ+0x32460], R25 ;  /* 0x032460190a0085a7 */ /* 0x000f24000800007f */
[----:B----4-:R-:W-:Y:S05]  /*2aa80*/  @!P0 BRA `(.L_x_11412) ;  /* 0xfffffffc00f08947 */ /* 0x010fea000383ffff */
[----:B------:R-:W-:Y:S05]  /*2aa90*/  BRA `(.L_x_11521) ;  /* 0xffffffc000ac7947 */ /* 0x000fea000383ffff */
.L_x_11413:
        /* <DEDUP_REMOVED lines=8> */
.L_x_11523:
[----:B------:R-:W-:Y:S05]  /*2ab20*/  BSYNC B1 ;  /* 0x0000000000017941 */ /* 0x000fea0003800000 */
.L_x_11522:
        /* <DEDUP_REMOVED lines=9> */
.L_x_11524:
[----:B------:R-:W-:Y:S02]  /*2abc0*/  IMAD.MOV.U32 R13, RZ, RZ, R24 ;  /* 0x000000ffff0d7224 */ /* 0x000fe400078e0018 */
[----:B------:R-:W-:Y:S01]  /*2abd0*/  IMAD.MOV.U32 R12, RZ, RZ, 0x1 ;  /* 0x00000001ff0c7424 */ /* 0x000fe200078e00ff */
[----:B------:R-:W-:-:S13]  /*2abe0*/  IADD3 R2, P0, R14, R0, RZ ;  /* 0x000000000e027210 */ /* 0x000fda0007f1e0ff */
[----:B------:R-:W-:Y:S05]  /*2abf0*/  WARPSYNC.COLLECTIVE R15, `(.L_x_11525) ;  /* 0x000000000f087348 */ /* 0x000fea0003c00000 */
[----:B------:R0:W1:Y:S02]  /*2ac00*/  SHFL.IDX P6, R14, R13, R12, R11 ;  /* 0x0000000c0d0e7389 */ /* 0x00006400000c000b */
[----:B01----:R-:W-:Y:S01]  /*2ac10*/  ENDCOLLECTIVE ;  /* 0x000000000000791b */ /* 0x003fe20003800000 */
.L_x_11525:
        /* <DEDUP_REMOVED lines=13> */
.L_x_11526:
[----:B------:R-:W-:Y:S02]  /*2acf0*/  IMAD.MOV.U32 R13, RZ, RZ, R24 ;  /* 0x000000ffff0d7224 */ /* 0x000fe400078e0018 */
[----:B------:R-:W-:Y:S01]  /*2ad00*/  IMAD.MOV.U32 R12, RZ, RZ, 0x2 ;  /* 0x00000002ff0c7424 */ /* 0x000fe200078e00ff */
[----:B------:R-:W-:-:S13]  /*2ad10*/  IADD3 R2, P0, R14, R0, RZ ;  /* 0x000000000e027210 */ /* 0x000fda0007f1e0ff */
[----:B------:R-:W-:Y:S05]  /*2ad20*/  WARPSYNC.COLLECTIVE R15, `(.L_x_11527) ;  /* 0x000000000f087348 */ /* 0x000fea0003c00000 */
[----:B------:R0:W1:Y:S02]  /*2ad30*/  SHFL.IDX P6, R14, R13, R12, R11 ;  /* 0x0000000c0d0e7389 */ /* 0x00006400000c000b */
[----:B01----:R-:W-:Y:S01]  /*2ad40*/  ENDCOLLECTIVE ;  /* 0x000000000000791b */ /* 0x003fe20003800000 */
.L_x_11527:
        /* <DEDUP_REMOVED lines=13> */
.L_x_11528:
[----:B------:R-:W-:Y:S02]  /*2ae20*/  IMAD.MOV.U32 R13, RZ, RZ, R24 ;  /* 0x000000ffff0d7224 */ /* 0x000fe400078e0018 */
[----:B------:R-:W-:Y:S01]  /*2ae30*/  IMAD.MOV.U32 R12, RZ, RZ, 0x3 ;  /* 0x00000003ff0c7424 */ /* 0x000fe200078e00ff */
[----:B------:R-:W-:-:S13]  /*2ae40*/  IADD3 R2, P0, R14, R0, RZ ;  /* 0x000000000e027210 */ /* 0x000fda0007f1e0ff */
[----:B------:R-:W-:Y:S05]  /*2ae50*/  WARPSYNC.COLLECTIVE R15, `(.L_x_11529) ;  /* 0x000000000f087348 */ /* 0x000fea0003c00000 */
[----:B------:R0:W1:Y:S02]  /*2ae60*/  SHFL.IDX P6, R14, R13, R12, R11 ;  /* 0x0000000c0d0e7389 */ /* 0x00006400000c000b */
[----:B01----:R-:W-:Y:S01]  /*2ae70*/  ENDCOLLECTIVE ;  /* 0x000000000000791b */ /* 0x003fe20003800000 */
.L_x_11529:
        /* <DEDUP_REMOVED lines=13> */
.L_x_11530:
[----:B------:R-:W-:Y:S02]  /*2af50*/  IMAD.MOV.U32 R13, RZ, RZ, R24 ;  /* 0x000000ffff0d7224 */ /* 0x000fe400078e0018 */
[----:B------:R-:W-:Y:S01]  /*2af60*/  IMAD.MOV.U32 R12, RZ, RZ, 0x4 ;  /* 0x00000004ff0c7424 */ /* 0x000fe200078e00ff */
[----:B------:R-:W-:-:S13]  /*2af70*/  IADD3 R2, P0, R14, R0, RZ ;  /* 0x000000000e027210 */ /* 0x000fda0007f1e0ff */
[----:B------:R-:W-:Y:S05]  /*2af80*/  WARPSYNC.COLLECTIVE R15, `(.L_x_11531) ;  /* 0x000000000f087348 */ /* 0x000fea0003c00000 */
[----:B------:R0:W1:Y:S02]  /*2af90*/  SHFL.IDX P6, R14, R13, R12, R11 ;  /* 0x0000000c0d0e7389 */ /* 0x00006400000c000b */
[----:B01----:R-:W-:Y:S01]  /*2afa0*/  ENDCOLLECTIVE ;  /* 0x000000000000791b */ /* 0x003fe20003800000 */
.L_x_11531:
        /* <DEDUP_REMOVED lines=13> */
.L_x_11532:
[----:B------:R-:W-:Y:S02]  /*2b080*/  IMAD.MOV.U32 R13, RZ, RZ, R24 ;  /* 0x000000ffff0d7224 */ /* 0x000fe400078e0018 */
[----:B------:R-:W-:Y:S01]  /*2b090*/  IMAD.MOV.U32 R12, RZ, RZ, 0x5 ;  /* 0x00000005ff0c7424 */ /* 0x000fe200078e00ff */
[----:B------:R-:W-:-:S13]  /*2b0a0*/  IADD3 R2, P0, R14, R0, RZ ;  /* 0x000000000e027210 */ /* 0x000fda0007f1e0ff */
[----:B------:R-:W-:Y:S05]  /*2b0b0*/  WARPSYNC.COLLECTIVE R15, `(.L_x_11533) ;  /* 0x000000000f087348 */ /* 0x000fea0003c00000 */
[----:B------:R0:W1:Y:S02]  /*2b0c0*/  SHFL.IDX P6, R14, R13, R12, R11 ;  /* 0x0000000c0d0e7389 */ /* 0x00006400000c000b */
[----:B01----:R-:W-:Y:S01]  /*2b0d0*/  ENDCOLLECTIVE ;  /* 0x000000000000791b */ /* 0x003fe20003800000 */
.L_x_11533:
        /* <DEDUP_REMOVED lines=13> */
.L_x_11534:
[----:B------:R-:W-:Y:S05]  /*2b1b0*/  BRA `(.L_x_11535) ;  /* 0xffffffbc00f87947 */ /* 0x000fea000383ffff */
.L_x_11421:
        /* <DEDUP_REMOVED lines=8> */
.L_x_11537:
[----:B------:R-:W-:Y:S05]  /*2b240*/  BSYNC B0 ;  /* 0x0000000000007941 */ /* 0x000fea0003800000 */
.L_x_11536:
[----:B------:R-:W-:Y:S05]  /*2b250*/  BRA `(.L_x_11538) ;  /* 0xffffffc000c87947 */ /* 0x000fea000383ffff */
.L_x_11424:
[----:B0-----:R0:W1:Y:S02]  /*2b260*/  SYNCS.PHASECHK.TRANS64.TRYWAIT P0, [R7+URZ+0x32420], R0 ;  /* 0x03242000070075a7 */ /* 0x001064000800017f */
[----:B-1----:R-:W-:Y:S05]  /*2b270*/  @!P0 NANOSLEEP.SYNCS 0x989680 ;  /* 0x009896800000895d */ /* 0x002fea0003900000 */
[----:B------:R-:W1:Y:S02]  /*2b280*/  @!P0 SYNCS.PHASECHK.TRANS64 P0, [R7+URZ+0x32420], R0 ;  /* 0x03242000070085a7 */ /* 0x000e64000800007f */
[----:B-1----:R-:W-:Y:S05]  /*2b290*/  @!P0 BRA `(.L_x_11424) ;  /* 0xfffffffc00f08947 */ /* 0x002fea000383ffff */
[----:B------:R-:W-:Y:S05]  /*2b2a0*/  BRA `(.L_x_11539) ;  /* 0xffffffc400107947 */ /* 0x000fea000383ffff */
.L_x_11425:
        /* <DEDUP_REMOVED lines=8> */
[----:B0-23-5:R-:W-:Y:S05]  /*2b330*/  WARPSYNC.COLLECTIVE R15, `(.L_x_11541) ;  /* 0x000000000f087348 */ /* 0x02dfea0003c00000 */
[----:B------:R1:W4:Y:S02]  /*2b340*/  SHFL.IDX P6, R14, R13, R12, R11 ;  /* 0x0000000c0d0e7389 */ /* 0x00032400000c000b */
[----:B012345:R-:W-:Y:S01]  /*2b350*/  ENDCOLLECTIVE ;  /* 0x000000000000791b */ /* 0x03ffe20003800000 */
.L_x_11541:
[----:B------:R-:W-:Y:S05]  /*2b360*/  BSYNC B0 ;  /* 0x0000000000007941 */ /* 0x000fea0003800000 */
.L_x_11540:
[----:B------:R-:W-:Y:S05]  /*2b370*/  BRA `(.L_x_11542) ;  /* 0xffffffc000f87947 */ /* 0x000fea000383ffff */
.L_x_11428:
[----:B------:R-:W-:Y:S01]  /*2b380*/  BSSY B1, `(.L_x_11543) ;  /* 0x0000006000017945 */ /* 0x000fe20003800000 */
[----:B------:R-:W-:-:S07]  /*2b390*/  IMAD.MOV.U32 R15, RZ, RZ, -0x1 ;  /* 0xffffffffff0f7424 */ /* 0x000fce00078e00ff */
[----:B0-23-5:R-:W-:Y:S05]  /*2b3a0*/  WARPSYNC.COLLECTIVE R15, `(.L_x_11544) ;  /* 0x000000000f0c7348 */ /* 0x02dfea0003c00000 */
[----:B------:R-:W-:Y:S02]  /*2b3b0*/  ELECT P6, UR62, PT ;  /* 0x00000000003e782f */ /* 0x000fe400038c0000 */
[----:B------:R-:W-:Y:S01]  /*2b3c0*/  MOV R14, UR62 ;  /* 0x0000003e000e7c02 */ /* 0x000fe20008000f00 */
[----:B0-23-5:R-:W-:Y:S10]  /*2b3d0*/  ENDCOLLECTIVE ;  /* 0x000000000000791b */ /* 0x02dff40003800000 */
.L_x_11544:
[----:B------:R-:W-:Y:S05]  /*2b3e0*/  BSYNC B1 ;  /* 0x0000000000017941 */ /* 0x000fea0003800000 */
.L_x_11543:
[----:B------:R-:W-:Y:S05]  /*2b3f0*/  BRA `(.L_x_11545) ;  /* 0xffffffc000f07947 */ /* 0x000fea000383ffff */
.L_x_11430:
[----:B0-----:R0:W1:Y:S02]  /*2b400*/  SYNCS.PHASECHK.TRANS64.TRYWAIT P1, [R5+URZ+0x32440], R0 ;  /* 0x03244000050075a7 */ /* 0x001064000802017f */
[----:B-1----:R-:W-:Y:S05]  /*2b410*/  @!P1 NANOSLEEP.SYNCS 0x989680 ;  /* 0x009896800000995d */ /* 0x002fea0003900000 */
[----:B------:R-:W1:Y:S02]  /*2b420*/  @!P1 SYNCS.PHASECHK.TRANS64 P1, [R5+URZ+0x32440], R0 ;  /* 0x03244000050095a7 */ /* 0x000e64000802007f */
[----:B-1----:R-:W-:Y:S05]  /*2b430*/  @!P1 BRA `(.L_x_11430) ;  /* 0xfffffffc00f09947 */ /* 0x002fea000383ffff */
[----:B------:R-:W-:Y:S05]  /*2b440*/  BRA `(.L_x_11546) ;  /* 0xffffffc400187947 */ /* 0x000fea000383ffff */
.L_x_11432:
[----:B-1----:R1:W4:Y:S02]  /*2b450*/  SYNCS.PHASECHK.TRANS64.TRYWAIT P1, [R3+URZ+0x32440], R2 ;  /* 0x03244002030075a7 */ /* 0x002324000802017f */
[----:B----4-:R-:W-:Y:S05]  /*2b460*/  @!P1 NANOSLEEP.SYNCS 0x989680 ;  /* 0x009896800000995d */ /* 0x010fea0003900000 */
[----:B------:R-:W4:Y:S02]  /*2b470*/  @!P1 SYNCS.PHASECHK.TRANS64 P1, [R3+URZ+0x32440], R2 ;  /* 0x03244002030095a7 */ /* 0x000f24000802007f */
[----:B----4-:R-:W-:Y:S05]  /*2b480*/  @!P1 BRA `(.L_x_11432) ;  /* 0xfffffffc00f09947 */ /* 0x010fea000383ffff */
[----:B------:R-:W-:Y:S05]  /*2b490*/  BRA `(.L_x_11547) ;  /* 0xffffffc400247947 */ /* 0x000fea000383ffff */
.L_x_11434:
[----:B----4-:R4:W0:Y:S02]  /*2b4a0*/  SYNCS.PHASECHK.TRANS64.TRYWAIT P1, [R5+URZ+0x32460], R0 ;  /* 0x03246000050075a7 */ /* 0x010824000802017f */
[----:B0-----:R-:W-:Y:S05]  /*2b4b0*/  @!P1 NANOSLEEP.SYNCS 0x989680 ;  /* 0x009896800000995d */ /* 0x001fea0003900000 */
[----:B------:R-:W0:Y:S02]  /*2b4c0*/  @!P1 SYNCS.PHASECHK.TRANS64 P1, [R5+URZ+0x32460], R0 ;  /* 0x03246000050095a7 */ /* 0x000e24000802007f */
[----:B0-----:R-:W-:Y:S05]  /*2b4d0*/  @!P1 BRA `(.L_x_11434) ;  /* 0xfffffffc00f09947 */ /* 0x001fea000383ffff */
[----:B------:R-:W-:Y:S05]  /*2b4e0*/  BRA `(.L_x_11548) ;  /* 0xffffffc400207947 */ /* 0x000fea000383ffff */
        .type           $_ZN7cutlass13device_kernelIN5flash11enable_sm90INS1_16FlashAttnFwdSm90INS1_25CollectiveMainloopFwdSm90ILi2EN4cute5tupleIJNS5_1CILi1EEES8_S8_EEENS6_IJNS7_ILi128EEENS7_ILi96EEENS7_ILi64EEEEEELi256ENS_10bfloat16_tEfNS_4arch4Sm90ELb0ELb1ELb1ELb0ELb1ELb0ELb1ELb1ELb0ELb1ELb0ELb0EEENS1_21CollectiveEpilogueFwdINS6_IJSA_NS7_ILi256EEESB_EEES9_SE_SG_Li256ELb0ELb1ELb0ELb0EEENS1_30DynamicPersistentTileSchedulerILi256ELi128ELb0ELb1ELb1EEEEEEEEEvNT_6ParamsE$_ZZN5flash25CollectiveMainloopFwdSm90ILi2EN4cute5tupleIJNS1_1CILi1EEES4_S4_EEENS2_IJNS3_ILi128EEENS3_ILi96EEENS3_ILi64EEEEEELi256EN7cutlass10bfloat16_tEfNSA_4arch4Sm90ELb0ELb1ELb1ELb0ELb1ELb0ELb1ELb1ELb0ELb1ELb0ELb0EE3mmaINS_16FlashAttnFwdSm90ISE_NS_21CollectiveEpilogueFwdINS2_IJS6_NS3_ILi256EEES7_EEES5_SB_SD_Li256ELb0ELb1ELb0ELb0EEENS_30DynamicPersistentTileSchedulerILi256ELi128ELb0ELb1ELb1EEEE13SharedStorageENS1_6TensorINS1_11ArrayEngineIfLm128EEENS1_6LayoutINS2_IJNS2_IJNS3_ILi2EEEST_NS3_ILi32EEEEEES4_S4_EEENS2_IJNS2_IJS4_ST_NS3_ILi4EEEEEENS3_ILi0EEESZ_EEEEEEENS_7SoftmaxILi2ELi0EEEEEbRKNSE_6ParamsENSA_13PipelineAsyncILi2EEES19_RNSA_13PipelineStateILj2EEERT0_RT1_iRiRKNS_16SeqlenInfoQKNewKILb0ELb0EEENS2_IJiiiiEEERT_ENKUliT_T0_T1_E_clIZSF_ISO_S12_S14_EbS17_S19_S19_S1C_S1E_S1G_iS1H_S1L_S1M_S1O_EUlRS1P_iE1_NS3_ILb0EEENS3_ILb1EEEEEDaiS1P_S1Q_S1R_,@function
        .size           $_ZN7cutlass13device_kernelIN5flash11enable_sm90INS1_16FlashAttnFwdSm90INS1_25CollectiveMainloopFwdSm90ILi2EN4cute5tupleIJNS5_1CILi1EEES8_S8_EEENS6_IJNS7_ILi128EEENS7_ILi96EEENS7_ILi64EEEEEELi256ENS_10bfloat16_tEfNS_4arch4Sm90ELb0ELb1ELb1ELb0ELb1ELb0ELb1ELb1ELb0ELb1ELb0ELb0EEENS1_21CollectiveEpilogueFwdINS6_IJSA_NS7_ILi256EEESB_EEES9_SE_SG_Li256ELb0ELb1ELb0ELb0EEENS1_30DynamicPersistentTileSchedulerILi256ELi128ELb0ELb1ELb1EEEEEEEEEvNT_6ParamsE$_ZZN5flash25CollectiveMainloopFwdSm90ILi2EN4cute5tupleIJNS1_1CILi1EEES4_S4_EEENS2_IJNS3_ILi128EEENS3_ILi96EEENS3_ILi64EEEEEELi256EN7cutlass10bfloat16_tEfNSA_4arch4Sm90ELb0ELb1ELb1ELb0ELb1ELb0ELb1ELb1ELb0ELb1ELb0ELb0EE3mmaINS_16FlashAttnFwdSm90ISE_NS_21CollectiveEpilogueFwdINS2_IJS6_NS3_ILi256EEES7_EEES5_SB_SD_Li256ELb0ELb1ELb0ELb0EEENS_30DynamicPersistentTileSchedulerILi256ELi128ELb0ELb1ELb1EEEE13SharedStorageENS1_6TensorINS1_11ArrayEngineIfLm128EEENS1_6LayoutINS2_IJNS2_IJNS3_ILi2EEEST_NS3_ILi32EEEEEES4_S4_EEENS2_IJNS2_IJS4_ST_NS3_ILi4EEEEEENS3_ILi0EEESZ_EEEEEEENS_7SoftmaxILi2ELi0EEEEEbRKNSE_6ParamsENSA_13PipelineAsyncILi2EEES19_RNSA_13PipelineStateILj2EEERT0_RT1_iRiRKNS_16SeqlenInfoQKNewKILb0ELb0EEENS2_IJiiiiEEERT_ENKUliT_T0_T1_E_clIZSF_ISO_S12_S14_EbS17_S19_S19_S1C_S1E_S1G_iS1H_S1L_S1M_S1O_EUlRS1P_iE1_NS3_ILb0EEENS3_ILb1EEEEEDaiS1P_S1Q_S1R_,(.L_x_15671 - $_ZN7cutlass13device_kernelIN5flash11enable_sm90INS1_16FlashAttnFwdSm90INS1_25CollectiveMainloopFwdSm90ILi2EN4cute5tupleIJNS5_1CILi1EEES8_S8_EEENS6_IJNS7_ILi128EEENS7_ILi96EEENS7_ILi64EEEEEELi256ENS_10bfloat16_tEfNS_4arch4Sm90ELb0ELb1ELb1ELb0ELb1ELb0ELb1ELb1ELb0ELb1ELb0ELb0EEENS1_21CollectiveEpilogueFwdINS6_IJSA_NS7_ILi256EEESB_EEES9_SE_SG_Li256ELb0ELb1ELb0ELb0EEENS1_30DynamicPersistentTileSchedulerILi256ELi128ELb0ELb1ELb1EEEEEEEEEvNT_6ParamsE$_ZZN5flash25CollectiveMainloopFwdSm90ILi2EN4cute5tupleIJNS1_1CILi1EEES4_S4_EEENS2_IJNS3_ILi128EEENS3_ILi96EEENS3_ILi64EEEEEELi256EN7cutlass10bfloat16_tEfNSA_4arch4Sm90ELb0ELb1ELb1ELb0ELb1ELb0ELb1ELb1ELb0ELb1ELb0ELb0EE3mmaINS_16FlashAttnFwdSm90ISE_NS_21CollectiveEpilogueFwdINS2_IJS6_NS3_ILi256EEES7_EEES5_SB_SD_Li256ELb0ELb1ELb0ELb0EEENS_30DynamicPersistentTileSchedulerILi256ELi128ELb0ELb1ELb1EEEE13SharedStorageENS1_6TensorINS1_11ArrayEngineIfLm128EEENS1_6LayoutINS2_IJNS2_IJNS3_ILi2EEEST_NS3_ILi32EEEEEES4_S4_EEENS2_IJNS2_IJS4_ST_NS3_ILi4EEEEEENS3_ILi0EEESZ_EEEEEEENS_7SoftmaxILi2ELi0EEEEEbRKNSE_6ParamsENSA_13PipelineAsyncILi2EEES19_RNSA_13PipelineStateILj2EEERT0_RT1_iRiRKNS_16SeqlenInfoQKNewKILb0ELb0EEENS2_IJiiiiEEERT_ENKUliT_T0_T1_E_clIZSF_ISO_S12_S14_EbS17_S19_S19_S1C_S1E_S1G_iS1H_S1L_S1M_S1O_EUlRS1P_iE1_NS3_ILb0EEENS3_ILb1EEEEEDaiS1P_S1Q_S1R_)
$_ZN7cutlass13device_kernelIN5flash11enable_sm90INS1_16FlashAttnFwdSm90INS1_25CollectiveMainloopFwdSm90ILi2EN4cute5tupleIJNS5_1CILi1EEES8_S8_EEENS6_IJNS7_ILi128EEENS7_ILi96EEENS7_ILi64EEEEEELi256ENS_10bfloat16_tEfNS_4arch4Sm90ELb0ELb1ELb1ELb0ELb1ELb0ELb1ELb1ELb0ELb1ELb0ELb0EEENS1_21CollectiveEpilogueFwdINS6_IJSA_NS7_ILi256EEESB_EEES9_SE_SG_Li256ELb0ELb1ELb0ELb0EEENS1_30DynamicPersistentTileSchedulerILi256ELi128ELb0ELb1ELb1EEEEEEEEEvNT_6ParamsE$_ZZN5flash25CollectiveMainloopFwdSm90ILi2EN4cute5tupleIJNS1_1CILi1EEES4_S4_EEENS2_IJNS3_ILi128EEENS3_ILi96EEENS3_ILi64EEEEEELi256EN7cutlass10bfloat16_tEfNSA_4arch4Sm90ELb0ELb1ELb1ELb0ELb1ELb0ELb1ELb1ELb0ELb1ELb0ELb0EE3mmaINS_16FlashAttnFwdSm90ISE_NS_21CollectiveEpilogueFwdINS2_IJS6_NS3_ILi256EEES7_EEES5_SB_SD_Li256ELb0ELb1ELb0ELb0EEENS_30DynamicPersistentTileSchedulerILi256ELi128ELb0ELb1ELb1EEEE13SharedStorageENS1_6TensorINS1_11ArrayEngineIfLm128EEENS1_6LayoutINS2_IJNS2_IJNS3_ILi2EEEST_NS3_ILi32EEEEEES4_S4_EEENS2_IJNS2_IJS4_ST_NS3_ILi4EEEEEENS3_ILi0EEESZ_EEEEEEENS_7SoftmaxILi2ELi0EEEEEbRKNSE_6ParamsENSA_13PipelineAsyncILi2EEES19_RNSA_13PipelineStateILj2EEERT0_RT1_iRiRKNS_16SeqlenInfoQKNewKILb0ELb0EEENS2_IJiiiiEEERT_ENKUliT_T0_T1_E_clIZSF_ISO_S12_S14_EbS17_S19_S19_S1C_S1E_S1G_iS1H_S1L_S1M_S1O_EUlRS1P_iE1_NS3_ILb0EEENS3_ILb1EEEEEDaiS1P_S1Q_S1R_:
        /* <DEDUP_REMOVED lines=46> */
.L_x_11550:
[----:B------:R-:W-:Y:S05]  /*2b7d0*/  BSYNC B2 ;  /* 0x0000000000027941 */ /* 0x000fea0003800000 */
.L_x_11549:
        /* <DEDUP_REMOVED lines=17> */
.L_x_11552:
[----:B------:R-:W-:Y:S05]  /*2b8f0*/  BSYNC B2 ;  /* 0x0000000000027941 */ /* 0x000fea0003800000 */
.L_x_11551:
        /* <DEDUP_REMOVED lines=10> */
.L_x_11554:
[----:B------:R-:W-:Y:S05]  /*2b9a0*/  BSYNC B2 ;  /* 0x0000000000027941 */ /* 0x000fea0003800000 */
.L_x_11553:
        /* <DEDUP_REMOVED lines=92> */
.L_x_11557:
[----:B------:R-:W-:Y:S05]  /*2bf70*/  BSYNC B2 ;  /* 0x0000000000027941 */ /* 0x000fea0003800000 */
.L_x_11556:
        /* <DEDUP_REMOVED lines=17> */
.L_x_11559:
[----:B------:R-:W-:Y:S05]  /*2c090*/  BSYNC B2 ;  /* 0x0000000000027941 */ /* 0x000fea0003800000 */
.L_x_11558:
        /* <DEDUP_REMOVED lines=10> */
.L_x_11561:
[----:B------:R-:W-:Y:S05]  /*2c140*/  BSYNC B2 ;  /* 0x0000000000027941 */ /* 0x000fea0003800000 */
.L_x_11560:
[----:B------:R-:W2:Y:S04]  /*2c150*/  LDL.64 R14, [R0] ;  /* 0x00000000000e7983 */ /* 0x000ea80000100a00 */
[----:B------:R-:W3:Y:S04]  /*2c160*/  LDL.64 R12, [R0+0x58] ;  /* 0x00005800000c7983 */ /* 0x000ee80000100a00 */
[----:B------:R-:W4:Y:S04]  /*2c170*/  LDL.64 R2, [R0+0x48] ;  /* 0x0000480000027983 */ /* 0x000f280000100a00 */
[----:B0----5:R-:W4:Y:S01]  /*2c180*/  LDL.64 R8, [R0+0x50] ;  /* 0x0000500000087983 */ /* 0x021f220000100a00 */
[----:B------:R-:W-:-:S02]  /*2c190*/  R2UR UR6, R4 ;  /* 0x00000000040672ca */ /* 0x000fc400000e0000 */
[C---:B------:R-:W-:Y:S02]  /*2c1a0*/  R2UR UR7, R5.reuse ;  /* 0x00000000050772ca */ /* 0x040fe400000e0000 */
[----:B------:R-:W-:Y:S02]  /*2c1b0*/  R2UR UR4, R4 ;  /* 0x00000000040472ca */ /* 0x000fe400000e0000 */
[----:B------:R-:W-:-:S09]  /*2c1c0*/  R2UR UR5, R5 ;  /* 0x00000000050572ca */ /* 0x000fd200000e0000 */
[----:B--2---:R-:W2:Y:S04]  /*2c1d0*/  LD.E R15, desc[UR6][R14.64] ;  /* 0x000000060e0f7980 */ /* 0x004ea8000c101900 */
[----:B---3--:R-:W2:Y:S01]  /*2c1e0*/  LD.E.64 R6, desc[UR4][R12.64] ;  /* 0x000000040c067980 */ /* 0x008ea2000c101b00 */
[----:B------:R-:W-:Y:S05]  /*2c1f0*/  WARPSYNC.ALL ;  /* 0x0000000000007948 */ /* 0x000fea0003800000 */
[----:B------:R-:W-:-:S02]  /*2c200*/  R2UR UR6, R4 ;  /* 0x00000000040672ca */ /* 0x000fc400000e0000 */
[C---:B------:R-:W-:Y:S02]  /*2c210*/  R2UR UR7, R5.reuse ;  /* 0x00000000050772ca */ /* 0x040fe400000e0000 */
[----:B------:R-:W-:Y:S02]  /*2c220*/  R2UR UR4, R4 ;  /* 0x00000000040472ca */ /* 0x000fe400000e0000 */
[----:B------:R-:W-:-:S09]  /*2c230*/  R2UR UR5, R5 ;  /* 0x00000000050572ca */ /* 0x000fd200000e0000 */
[----:B----4-:R-:W3:Y:S04]  /*2c240*/  LD.E R11, desc[UR6][R2.64] ;  /* 0x00000006020b7980 */ /* 0x010ee8000c101900 */
[----:B------:R-:W4:Y:S01]  /*2c250*/  LD.E.64 R18, desc[UR4][R8.64] ;  /* 0x0000000408127980 */ /* 0x000f22000c101b00 */
        /* <DEDUP_REMOVED lines=12> */
[----:B------:R-:W-:Y:S03]  /*2c320*/  HGMMA.64x96x16.F32.BF16 R24, gdesc[UR4], R24, UP0, gsb0 ;  /* 0x01600000041879f0 */ /* 0x000fe6000b801818 */
        /* <DEDUP_REMOVED lines=258> */
.L_x_11564:
[----:B------:R-:W-:Y:S05]  /*2d350*/  BSYNC B2 ;  /* 0x0000000000027941 */ /* 0x000fea0003800000 */
.L_x_11563:
        /* <DEDUP_REMOVED lines=12> */
[----:B------:R-:W2:Y:S04]  /*2d420*/  LDL.64 R2, [R0+0x68] ;  /* 0x0000680000027983 */ /* 0x000ea80000100a00 */
[----:B------:R-:W4:Y:S04]  /*2d430*/  LD.E R79, desc[UR4][R22.64] ;  /* 0x00000004164f7980 */ /* 0x000f28000c101900 */
[----:B0-----:R-:W3:Y:S04]  /*2d440*/  LD.E R7, desc[UR4][R22.64+0x24] ;  /* 0x0000240416077980 */ /* 0x001ee8000c101900 */
[----:B--2---:R-:W2:Y:S01]  /*2d450*/  LD.E.64 R2, desc[UR4][R2.64] ;  /* 0x0000000402027980 */ /* 0x004ea2000c101b00 */
[----:B---3--:R-:W-:-:S13]  /*2d460*/  ISETP.NE.AND P0, PT, R7, 0x1, PT ;  /* 0x000000010700780c */ /* 0x008fda0003f05270 */
[C---:B------:R-:W-:Y:S02]  /*2d470*/  @P0 R2UR UR6, R4.reuse ;  /* 0x00000000040602ca */ /* 0x040fe400000e0000 */
[C---:B------:R-:W-:Y:S02]  /*2d480*/  @P0 R2UR UR7, R5.reuse ;  /* 0x00000000050702ca */ /* 0x040fe400000e0000 */
[C---:B------:R-:W-:Y:S02]  /*2d490*/  R2UR UR14, R4.reuse ;  /* 0x00000000040e72ca */ /* 0x040fe400000e0000 */
[----:B------:R-:W-:Y:S02]  /*2d4a0*/  R2UR UR15, R5 ;  /* 0x00000000050f72ca */ /* 0x000fe400000e0000 */
[----:B------:R-:W-:-:S07]  /*2d4b0*/  R2UR UR10, R4 ;  /* 0x00000000040a72ca */ /* 0x000fce00000e0000 */
[----:B------:R-:W3:Y:S01]  /*2d4c0*/  @P0 LD.E R82, desc[UR6][R22.64+0x2c] ;  /* 0x00002c0616520980 */ /* 0x000ee2000c101900 */
        /* <DEDUP_REMOVED lines=8> */
[----:B------:R-:W3:Y:S04]  /*2d550*/  LD.E R8, desc[UR6][R22.64+0x4] ;  /* 0x0000040616087980 */ /* 0x000ee8000c101900 */
[----:B------:R-:W3:Y:S04]  /*2d560*/  LD.E R20, desc[UR10][R22.64+0xc] ;  /* 0x00000c0a16147980 */ /* 0x000ee8000c101900 */
[----:B------:R-:W3:Y:S04]  /*2d570*/  LD.E R19, desc[UR8][R22.64+0x10] ;  /* 0x0000100816137980 */ /* 0x000ee8000c101900 */
[----:B------:R-:W3:Y:S04]  /*2d580*/  LD.E R21, desc[UR12][R22.64+0x14] ;  /* 0x0000140c16157980 */ /* 0x000ee8000c101900 */
[----:B--2---:R0:W2:Y:S02]  /*2d590*/  LD.E R18, desc[UR4][R2.64] ;  /* 0x0000000402127980 */ /* 0x0040a4000c101900 */
        /* <DEDUP_REMOVED lines=11> */
[-C--:B--2---:R-:W-:Y:S01]  /*2d650*/  FMUL.FTZ R14, R34, R18.reuse ;  /* 0x00000012220e7220 */ /* 0x084fe20000410000 */
[----:B------:R-:W-:Y:S01]  /*2d660*/  SHF.R.S32.HI R34, RZ, 0x1f, R79 ;  /* 0x0000001fff227819 */ /* 0x000fe2000001144f */
        /* <DEDUP_REMOVED lines=17> */
[----:B------:R-:W-:Y:S01]  /*2d780*/  LEA.HI R46, R34, R79, RZ, 0x2 ;  /* 0x0000004f222e7211 */ /* 0x000fe200078f10ff */
[----:B0-----:R-:W-:Y:S01]  /*2d790*/  FMUL.FTZ R2, R26, R18 ;  /* 0x000000121a027220 */ /* 0x001fe20000410000 */
[----:B------:R-:W-:Y:S01]  /*2d7a0*/  LEA.HI R47, R41, R40, RZ, 0x2 ;  /* 0x00000028292f7211 */ /* 0x000fe200078f10ff */
[-C--:B------:R-:W-:Y:S01]  /*2d7b0*/  FMUL.FTZ R11, R27, R18.reuse ;  /* 0x000000121b0b7220 */ /* 0x080fe20000410000 */
[-C--:B------:R-:W-:Y:S01]  /*2d7c0*/  FMUL.FTZ R26, R42, R18.reuse ;  /* 0x000000122a1a7220 */ /* 0x080fe20000410000 */
[-C--:B------:R-:W-:Y:S01]  /*2d7d0*/  FMUL.FTZ R27, R43, R18.reuse ;  /* 0x000000122b1b7220 */ /* 0x080fe20000410000 */
[-C--:B------:R-:W-:Y:S01]  /*2d7e0*/  FMUL.FTZ R43, R48, R18.reuse ;  /* 0x00000012302b7220 */ /* 0x080fe20000410000 */
[----:B------:R-:W-:Y:S01]  /*2d7f0*/  FMUL.FTZ R42, R49, R18 ;  /* 0x00000012312a7220 */ /* 0x000fe20000410000 */
[----:B------:R-:W-:-:S02]  /*2d800*/  LOP3.LUT R46, R46, 0xfffffffc, RZ, 0xc0, !PT ;  /* 0xfffffffc2e2e7812 */ /* 0x000fc400078ec0ff */
[--C-:B------:R-:W-:Y:S02]  /*2d810*/  SHF.R.S32.HI R48, RZ, 0x2, R47.reuse ;  /* 0x00000002ff307819 */ /* 0x100fe4000001142f */
[----:B------:R-:W-:Y:S01]  /*2d820*/  SHF.R.S32.HI R49, RZ, 0x1f, R47 ;  /* 0x0000001fff317819 */ /* 0x000fe2000001142f */
[----:B------:R-:W-:Y:S01]  /*2d830*/  IMAD.IADD R79, R79, 0x1, -R46 ;  /* 0x000000014f4f7824 */ /* 0x000fe200078e0a2e */
[----:B------:R-:W-:Y:S02]  /*2d840*/  SHF.R.S32.HI R46, RZ, 0x7, R39 ;  /* 0x00000007ff2e7819 */ /* 0x000fe40000011427 */
[----:B------:R-:W-:Y:S02]  /*2d850*/  LEA.HI R49, R49, R48, RZ, 0x3 ;  /* 0x0000003031317211 */ /* 0x000fe400078f18ff */
[----:B------:R-:W-:Y:S02]  /*2d860*/  LEA.HI R41, R41, R40, RZ, 0x5 ;  /* 0x0000002829297211 */ /* 0x000fe400078f28ff */
[----:B------:R-:W-:-:S02]  /*2d870*/  LOP3.LUT R49, R49, 0xfffffff8, RZ, 0xc0, !PT ;  /* 0xfffffff831317812 */ /* 0x000fc400078ec0ff */
[----:B------:R-:W-:Y:S02]  /*2d880*/  LEA.HI R39, R39, R46, RZ, 0x1 ;  /* 0x0000002e27277211 */ /* 0x000fe400078f08ff */
[----:B------:R-:W-:Y:S01]  /*2d890*/  SHF.R.S32.HI R41, RZ, 0x5, R41 ;  /* 0x00000005ff297819 */ /* 0x000fe20000011429 */
[----:B------:R-:W-:Y:S01]  /*2d8a0*/  IMAD.IADD R49, R48, 0x1, -R49 ;  /* 0x0000000130317824 */ /* 0x000fe200078e0a31 */
[----:B------:R-:W-:Y:S02]  /*2d8b0*/  LOP3.LUT R39, R39, 0x3fffffe, RZ, 0xc0, !PT ;  /* 0x03fffffe27277812 */ /* 0x000fe400078ec0ff */
[----:B------:R-:W-:Y:S01]  /*2d8c0*/  LEA.HI R48, R79, R79, RZ, 0x1 ;  /* 0x0000004f4f307211 */ /* 0x000fe200078f08ff */
[----:B---3--:R-:W-:Y:S02]  /*2d8d0*/  IMAD R80, R80, 0x8, R41 ;  /* 0x0000000850507824 */ /* 0x008fe400078e0229 */
[----:B------:R-:W-:Y:S01]  /*2d8e0*/  IMAD.IADD R39, R46, 0x1, -R39 ;  /* 0x000000012e277824 */ /* 0x000fe200078e0a27 */
[----:B------:R-:W-:Y:S01]  /*2d8f0*/  LOP3.LUT R48, R48, 0x1ffffffe, RZ, 0xc0, !PT ;  /* 0x1ffffffe30307812 */ /* 0x000fe200078ec0ff */
[----:B------:R-:W-:-:S02]  /*2d900*/  IMAD.U32 R46, R80, 0x10, R49 ;  /* 0x00000010502e7824 */ /* 0x000fc400078e0031 */
[----:B------:R-:W-:Y:S02]  /*2d910*/  FMUL.FTZ R52, R52, R18 ;  /* 0x0000001234347220 */ /* 0x000fe40000410000 */
[----:B------:R-:W-:Y:S02]  /*2d920*/  IMAD.IADD R48, R79, 0x1, -R48 ;  /* 0x000000014f307824 */ /* 0x000fe400078e0a30 */
[----:B------:R-:W-:Y:S01]  /*2d930*/  IMAD R39, R39, 0x40, R46 ;  /* 0x0000004027277824 */ /* 0x000fe200078e022e */
[----:B------:R0:W1:Y:S03]  /*2d940*/  MUFU.TANH R83, R52 ;  /* 0x0000003400537308 */ /* 0x0000660000002400 */
[----:B0-----:R-:W-:-:S04]  /*2d950*/  IMAD R52, R48, 0x8, R39 ;  /* 0x0000000830347824 */ /* 0x001fc800078e0227 */
[----:B------:R-:W-:-:S05]  /*2d960*/  @P0 IMAD.HI.U32 R81, R52, R81, RZ ;  /* 0x0000005134510227 */ /* 0x000fca00078e00ff */
[----:B------:R-:W-:Y:S01]  /*2d970*/  @P0 SHF.R.U32.HI R52, RZ, R82, R81 ;  /* 0x00000052ff340219 */ /* 0x000fe20000011651 */
[-C--:B------:R-:W-:Y:S01]  /*2d980*/  FMUL.FTZ R61, R61, R18.reuse ;  /* 0x000000123d3d7220 */ /* 0x080fe20000410000 */
[----:B------:R-:W-:Y:S01]  /*2d990*/  LOP3.LUT R47, R47, 0x7ffffffc, RZ, 0xc0, !PT ;  /* 0x7ffffffc2f2f7812 */ /* 0x000fe200078ec0ff */
[-C--:B------:R-:W-:Y:S02]  /*2d9a0*/  FMUL.FTZ R64, R64, R18.reuse ;  /* 0x0000001240407220 */ /* 0x080fe40000410000 */
[----:B------:R-:W0:Y:S01]  /*2d9b0*/  SHFL.IDX PT, R46, R52, RZ, 0x1c1f ;  /* 0x001c1fff342e7589 */ /* 0x000e2200000e0000 */
[----:B------:R-:W-:Y:S02]  /*2d9c0*/  IMAD.MOV.U32 R39, RZ, RZ, -0x60 ;  /* 0xffffffa0ff277424 */ /* 0x000fe400078e00ff */
[-C--:B------:R-:W-:Y:S01]  /*2d9d0*/  FMUL.FTZ R75, R33, R18.reuse ;  /* 0x00000012214b7220 */ /* 0x080fe20000410000 */
[-C--:B------:R-:W-:Y:S01]  /*2d9e0*/  FMUL.FTZ R77, R55, R18.reuse ;  /* 0x00000012374d7220 */ /* 0x080fe20000410000 */
[-C--:B------:R-:W-:Y:S01]  /*2d9f0*/  FMUL.FTZ R78, R58, R18.reuse ;  /* 0x000000123a4e7220 */ /* 0x080fe20000410000 */
[-C--:B------:R-:W-:Y:S01]  /*2da00*/  FMUL.FTZ R74, R32, R18.reuse ;  /* 0x00000012204a7220 */ /* 0x080fe20000410000 */
[----:B------:R2:W3:Y:S01]  /*2da10*/  MUFU.TANH R55, R61 ;  /* 0x0000003d00377308 */ /* 0x0004e20000002400 */
[-C--:B------:R-:W-:Y:S01]  /*2da20*/  FMUL.FTZ R33, R62, R18.reuse ;  /* 0x000000123e217220 */ /* 0x080fe20000410000 */
[----:B------:R-:W-:Y:S01]  /*2da30*/  FMUL.FTZ R34, R63, R18 ;  /* 0x000000123f227220 */ /* 0x000fe20000410000 */
[----:B------:R-:W-:-:S02]  /*2da40*/  IMAD.IADD R47, R40, 0x1, -R47 ;  /* 0x00000001282f7824 */ /* 0x000fc400078e0a2f */
        /* <DEDUP_REMOVED lines=18> */
[----:B------:R-:W-:-:S02]  /*2db70*/  IMAD R40, R10, R39, 0x1 ;  /* 0x000000010a287424 */ /* 0x000fc400078e0227 */
[-C--:B----4-:R-:W-:Y:S01]  /*2db80*/  FMUL.FTZ R64, R71, R18.reuse ;  /* 0x0000001247407220 */ /* 0x090fe20000410000 */
[----:B------:R-:W2:Y:S01]  /*2db90*/  MUFU.TANH R9, R9 ;  /* 0x0000000900097308 */ /* 0x000ea20000002400 */
[----:B------:R-:W-:Y:S02]  /*2dba0*/  IMAD R40, R47, -0x2, R40 ;  /* 0xfffffffe2f287824 */ /* 0x000fe400078e0228 */
[----:B------:R-:W-:Y:S01]  /*2dbb0*/  FMUL.FTZ R53, R53, R18 ;  /* 0x0000001235357220 */ /* 0x000fe20000410000 */
[----:B------:R-:W-:-:S04]  /*2dbc0*/  LOP3.LUT R39, RZ, R20, RZ, 0x33, !PT ;  /* 0x00000014ff277212 */ /* 0x000fc800078e33ff */
[----:B------:R-:W4:Y:S01]  /*2dbd0*/  MUFU.TANH R72, R72 ;  /* 0x0000004800487308 */ /* 0x000f220000002400 */
        /* <DEDUP_REMOVED lines=42> */
[----:B------:R-:W1:Y:S01]  /*2de80*/  MUFU.TANH R64, R64 ;  /* 0x0000004000407308 */ /* 0x000e620000002400 */
[----:B------:R-:W-:-:S02]  /*2de90*/  IMAD.IADD R59, R18, 0x1, R19 ;  /* 0x00000001123b7824 */ /* 0x000fc400078e0213 */
[----:B------:R-:W-:Y:S02]  /*2dea0*/  IMAD.IADD R67, R18, 0x1, R39 ;  /* 0x0000000112437824 */ /* 0x000fe400078e0227 */
[----:B------:R-:W-:Y:S02]  /*2deb0*/  IMAD R70, R10, -0x60, R21 ;  /* 0xffffffa00a467824 */ /* 0x000fe400078e0215 */
[----:B------:R-:W-:Y:S01]  /*2dec0*/  VIADD R71, R40, 0xffffffff ;  /* 0xffffffff28477836 */ /* 0x000fe20000000000 */
        /* <DEDUP_REMOVED lines=20> */
.L_x_11570:
[----:B------:R-:W-:Y:S05]  /*2e010*/  BSYNC B4 ;  /* 0x0000000000047941 */ /* 0x000fea0003800000 */
.L_x_11569:
[----:B------:R-:W-:Y:S01]  /*2e020*/  LOP3.LUT R18, RZ, R18, RZ, 0x33, !PT ;  /* 0x00000012ff127212 */ /* 0x000fe200078e33ff */
[----:B------:R-:W-:Y:S06]  /*2e030*/  BRA `(.L_x_11571) ;  /* 0x0000000000287947 */ /* 0x000fec0003800000 */
.L_x_11568:
        /* <DEDUP_REMOVED lines=10> */
.L_x_11571:
[----:B------:R-:W-:Y:S05]  /*2e0e0*/  BSYNC B3 ;  /* 0x0000000000037941 */ /* 0x000fea0003800000 */
.L_x_11567:
[----:B------:R-:W-:-:S05]  /*2e0f0*/  IMAD R18, R7, R18, R71 ;  /* 0x0000001207127224 */ /* 0x000fca00078e0247 */
[----:B------:R-:W-:Y:S02]  /*2e100*/  VIMNMX R53, R53, R18, !PT ;  /* 0x0000001235357248 */ /* 0x000fe40007fe0100 */
[----:B------:R-:W-:-:S07]  /*2e110*/  VIADDMNMX R54, R18, R7, R54, PT ;  /* 0x0000000712367246 */ /* 0x000fce0003800136 */
.L_x_11566:
[----:B------:R-:W-:Y:S05]  /*2e120*/  BSYNC B2 ;  /* 0x0000000000027941 */ /* 0x000fea0003800000 */
.L_x_11565:
        /* <DEDUP_REMOVED lines=101> */
[----:B------:R-:W-:Y:S01]  /*2e780*/  FSEL R28, R65, -INF , !P5 ;  /* 0xff800000411c7808 */ /* 0x000fe20006800000 */
[----:B0-----:R-:W-:Y:S01]  /*2e790*/  IMAD.IADD R65, R67, 0x1, R52 ;  /* 0x0000000143417824 */ /* 0x001fe200078e0234 */
[----:B------:R-:W-:-:S04]  /*2e7a0*/  ISETP.GE.AND P5, PT, R70, 0x59, PT ;  /* 0x000000594600780c */ /* 0x000fc80003fa6270 */
[----:B------:R-:W-:-:S04]  /*2e7b0*/  ISETP.GT.AND P6, PT, R53, 0x58, !P5 ;  /* 0x000000583500780c */ /* 0x000fc80006fc4270 */
[----:B------:R-:W-:-:S04]  /*2e7c0*/  ISETP.LT.OR P6, PT, R54, 0x59, P6 ;  /* 0x000000593600780c */ /* 0x000fc800037c1670 */
[----:B------:R-:W-:Y:S01]  /*2e7d0*/  FSEL R21, R68, -INF , !P6 ;  /* 0xff80000044157808 */ /* 0x000fe20007000000 */
[----:B------:R-:W-:Y:S01]  /*2e7e0*/  IMAD.IADD R68, R59, 0x1, R52 ;  /* 0x000000013b447824 */ /* 0x000fe200078e0234 */
        /* <DEDUP_REMOVED lines=28> */
.L_x_11577:
[----:B------:R-:W-:Y:S05]  /*2e9b0*/  BSYNC B4 ;  /* 0x0000000000047941 */ /* 0x000fea0003800000 */
.L_x_11576:
[----:B------:R-:W-:Y:S01]  /*2e9c0*/  LOP3.LUT R8, RZ, R8, RZ, 0x33, !PT ;  /* 0x00000008ff087212 */ /* 0x000fe200078e33ff */
[----:B------:R-:W-:Y:S06]  /*2e9d0*/  BRA `(.L_x_11578) ;  /* 0x0000000000287947 */ /* 0x000fec0003800000 */
.L_x_11575:
        /* <DEDUP_REMOVED lines=10> */
.L_x_11578:
[----:B------:R-:W-:Y:S05]  /*2ea80*/  BSYNC B3 ;  /* 0x0000000000037941 */ /* 0x000fea0003800000 */
.L_x_11574:
[----:B------:R-:W-:-:S05]  /*2ea90*/  IMAD R8, R7, R8, R71 ;  /* 0x0000000807087224 */ /* 0x000fca00078e0247 */
[----:B------:R-:W-:Y:S02]  /*2eaa0*/  VIADDMNMX R68, R8, R7, R68, PT ;  /* 0x0000000708447246 */ /* 0x000fe40003800144 */
[----:B------:R-:W-:-:S07]  /*2eab0*/  VIMNMX R65, R65, R8, !PT ;  /* 0x0000000841417248 */ /* 0x000fce0007fe0100 */
.L_x_11573:
[----:B------:R-:W-:Y:S05]  /*2eac0*/  BSYNC B2 ;  /* 0x0000000000027941 */ /* 0x000fea0003800000 */
.L_x_11572:
        /* <DEDUP_REMOVED lines=74> */
[C---:B------:R-:W-:Y:S01]  /*2ef70*/  ISETP.GT.AND P1, PT, R65.reuse, 0x48, !P1 ;  /* 0x000000484100780c */ /* 0x040fe20004f24270 */
[----:B------:R-:W3:Y:S01]  /*2ef80*/  LD.E R27, desc[UR4][R8.64+0x10] ;  /* 0x00001004081b7980 */ /* 0x000ee2000c101900 */
[C---:B------:R-:W-:Y:S02]  /*2ef90*/  ISETP.LT.OR P0, PT, R68.reuse, 0x42, P0 ;  /* 0x000000424400780c */ /* 0x040fe40000701670 */
[C---:B------:R-:W-:Y:S02]  /*2efa0*/  ISETP.GT.AND P2, PT, R65.reuse, 0x49, !P2 ;  /* 0x000000494100780c */ /* 0x040fe40005744270 */
[----:B------:R-:W-:Y:S02]  /*2efb0*/  ISETP.LT.OR P1, PT, R68, 0x49, P1 ;  /* 0x000000494400780c */ /* 0x000fe40000f21670 */
[----:B------:R-:W-:Y:S02]  /*2efc0*/  FSEL R32, R32, -INF , !P0 ;  /* 0xff80000020207808 */ /* 0x000fe40004000000 */
[----:B------:R-:W-:-:S02]  /*2efd0*/  ISETP.GT.AND P3, PT, R65, 0x50, !P3 ;  /* 0x000000504100780c */ /* 0x000fc40005f64270 */
[C---:B------:R-:W-:Y:S02]  /*2efe0*/  ISETP.LT.OR P2, PT, R68.reuse, 0x4a, P2 ;  /* 0x0000004a4400780c */ /* 0x040fe40001741670 */
[----:B------:R-:W-:Y:S02]  /*2eff0*/  FSEL R33, R33, -INF , !P1 ;  /* 0xff80000021217808 */ /* 0x000fe40004800000 */
[C---:B------:R-:W-:Y:S02]  /*2f000*/  ISETP.GT.AND P4, PT, R65.reuse, 0x51, !P4 ;  /* 0x000000514100780c */ /* 0x040fe40006784270 */
[C---:B------:R-:W-:Y:S02]  /*2f010*/  ISETP.GT.AND P5, PT, R65.reuse, 0x58, !P5 ;  /* 0x000000584100780c */ /* 0x040fe40006fa4270 */
[----:B------:R-:W-:Y:S02]  /*2f020*/  ISETP.GT.AND P6, PT, R65, 0x59, !P6 ;  /* 0x000000594100780c */ /* 0x000fe400077c4270 */
[----:B------:R-:W-:-:S02]  /*2f030*/  ISETP.LT.OR P3, PT, R68, 0x51, P3 ;  /* 0x000000514400780c */ /* 0x000fc40001f61670 */
[----:B------:R-:W-:Y:S02]  /*2f040*/  FSEL R34, R34, -INF , !P2 ;  /* 0xff80000022227808 */ /* 0x000fe40005000000 */
[C---:B------:R-:W-:Y:S02]  /*2f050*/  ISETP.LT.OR P4, PT, R68.reuse, 0x52, P4 ;  /* 0x000000524400780c */ /* 0x040fe40002781670 */
[C---:B------:R-:W-:Y:S02]  /*2f060*/  ISETP.LT.OR P5, PT, R68.reuse, 0x59, P5 ;  /* 0x000000594400780c */ /* 0x040fe40002fa1670 */
[----:B------:R-:W-:Y:S02]  /*2f070*/  ISETP.LT.OR P6, PT, R68, 0x5a, P6 ;  /* 0x0000005a4400780c */ /* 0x000fe400037c1670 */
[----:B------:R-:W-:Y:S02]  /*2f080*/  FSEL R61, R61, -INF , !P3 ;  /* 0xff8000003d3d7808 */ /* 0x000fe40005800000 */
[----:B------:R-:W-:-:S02]  /*2f090*/  FSEL R62, R62, -INF , !P4 ;  /* 0xff8000003e3e7808 */ /* 0x000fc40006000000 */
[----:B------:R-:W-:Y:S02]  /*2f0a0*/  FSEL R63, R63, -INF , !P5 ;  /* 0xff8000003f3f7808 */ /* 0x000fe40006800000 */
[----:B------:R-:W-:Y:S02]  /*2f0b0*/  R2UR UR6, R4 ;  /* 0x00000000040672ca */ /* 0x000fe400000e0000 */
[----:B------:R-:W-:Y:S02]  /*2f0c0*/  R2UR UR7, R5 ;  /* 0x00000000050772ca */ /* 0x000fe400000e0000 */
        /* <DEDUP_REMOVED lines=41> */
[----:B------:R-:W-:Y:S01]  /*2f360*/  FMNMX.FTZ R24, R34, R7, !PT ;  /* 0x0000000722187209 */ /* 0x000fe20007810000 */
[----:B------:R-:W2:Y:S01]  /*2f370*/  LD.E R70, desc[UR4][R8.64+0x20] ;  /* 0x0000200408467980 */ /* 0x000ea2000c101900 */
        /* <DEDUP_REMOVED lines=9> */
[----:B------:R-:W4:Y:S01]  /*2f410*/  LD.E R74, desc[UR6][R8.64+0x4] ;  /* 0x00000406084a7980 */ /* 0x000f22000c101900 */
[----:B0-----:R-:W-:-:S03]  /*2f420*/  FMNMX.FTZ R15, R68, R15, !PT ;  /* 0x0000000f440f7209 */ /* 0x001fc60007810000 */
[----:B-1----:R-:W3:Y:S04]  /*2f430*/  LD.E R68, desc[UR6][R8.64+0x14] ;  /* 0x0000140608447980 */ /* 0x002ee8000c101900 */
[----:B------:R-:W0:Y:S02]  /*2f440*/  SHFL.BFLY PT, R24, R15, 0x1, 0x1f ;  /* 0x0c201f000f187f89 */ /* 0x000e2400000e0000 */
[----:B0-----:R-:W-:-:S05]  /*2f450*/  FMNMX.FTZ R7, R15, R24, !PT ;  /* 0x000000180f077209 */ /* 0x001fca0007810000 */
[----:B------:R-:W-:Y:S04]  /*2f460*/  ST.E desc[UR4][R8.64], R7 ;  /* 0x0000000708007985 */ /* 0x000fe8000c101904 */
[----:B------:R-:W2:Y:S01]  /*2f470*/  LD.E R65, desc[UR6][R8.64] ;  /* 0x0000000608417980 */ /* 0x000ea2000c101900 */
[----:B------:R-:W-:Y:S02]  /*2f480*/  R2UR UR8, R4 ;  /* 0x00000000040872ca */ /* 0x000fe400000e0000 */
[----:B------:R-:W-:Y:S01]  /*2f490*/  R2UR UR9, R5 ;  /* 0x00000000050972ca */ /* 0x000fe200000e0000 */
[----:B----4-:R-:W0:Y:S02]  /*2f4a0*/  SHFL.BFLY PT, R15, R74, 0x2, 0x1f ;  /* 0x0c401f004a0f7f89 */ /* 0x010e2400000e0000 */
[----:B0-----:R-:W-:-:S05]  /*2f4b0*/  FMNMX.FTZ R15, R15, R74, !PT ;  /* 0x0000004a0f0f7209 */ /* 0x001fca0007810000 */
[----:B------:R-:W0:Y:S01]  /*2f4c0*/  SHFL.BFLY PT, R24, R15, 0x1, 0x1f ;  /* 0x0c201f000f187f89 */ /* 0x000e2200000e0000 */
[----:B--2---:R-:W-:Y:S02]  /*2f4d0*/  FSETP.NEU.FTZ.AND P0, PT, R65, -INF , PT ;  /* 0xff8000004100780b */ /* 0x004fe40003f1d000 */
[----:B0-----:R-:W-:Y:S02]  /*2f4e0*/  FMNMX.FTZ R25, R15, R24, !PT ;  /* 0x000000180f197209 */ /* 0x001fe40007810000 */
[----:B------:R-:W-:Y:S02]  /*2f4f0*/  FSEL R7, R65, RZ, P0 ;  /* 0x000000ff41077208 */ /* 0x000fe40000000000 */
[----:B------:R-:W-:-:S03]  /*2f500*/  FSETP.NEU.FTZ.AND P0, PT, R25, -INF , PT ;  /* 0xff8000001900780b */ /* 0x000fc60003f1d000 */
[----:B------:R-:W-:Y:S01]  /*2f510*/  FADD.FTZ R7, R2, -R7 ;  /* 0x8000000702077221 */ /* 0x000fe20000010000 */
[----:B------:R-:W-:-:S05]  /*2f520*/  FSEL R2, R25, RZ, P0 ;  /* 0x000000ff19027208 */ /* 0x000fca0000000000 */
[----:B------:R-:W-:Y:S01]  /*2f530*/  FADD.FTZ R3, R3, -R2 ;  /* 0x8000000203037221 */ /* 0x000fe20000010000 */
[----:B------:R-:W-:-:S03]  /*2f540*/  FMUL.FTZ R24, R7, R70 ;  /* 0x0000004607187220 */ /* 0x000fc60000410000 */
[----:B------:R-:W-:-:S03]  /*2f550*/  FMUL.FTZ R7, R70, R3 ;  /* 0x0000000346077220 */ /* 0x000fc60000410000 */
[----:B------:R-:W3:Y:S08]  /*2f560*/  MUFU.EX2 R24, R24 ;  /* 0x0000001800187308 */ /* 0x000ef00000000800 */
[----:B------:R-:W0:Y:S01]  /*2f570*/  MUFU.EX2 R7, R7 ;  /* 0x0000000700077308 */ /* 0x000e220000000800 */
[----:B------:R-:W-:Y:S01]  /*2f580*/  ST.E desc[UR4][R8.64+0x4], R25 ;  /* 0x0000041908007985 */ /* 0x000fe2000c101904 */
[----:B---3--:R-:W-:Y:S01]  /*2f590*/  FMUL.FTZ R27, R24, R27 ;  /* 0x0000001b181b7220 */ /* 0x008fe20000410000 */
        /* <DEDUP_REMOVED lines=71> */
[----:B------:R-:W-:Y:S01]  /*2fa10*/  FFMA.FTZ R184, R30, R65, -R8 ;  /* 0x000000411eb87223 */ /* 0x000fe20000010808 */
[----:B0-----:R-:W-:-:S06]  /*2fa20*/  FADD.FTZ R28, R20, R9 ;  /* 0x00000009141c7221 */ /* 0x001fcc0000010000 */
[----:B------:R-:W0:Y:S01]  /*2fa30*/  MUFU.EX2 R15, R15 ;  /* 0x0000000f000f7308 */ /* 0x000e220000000800 */
[----:B-1----:R-:W-:Y:S01]  /*2fa40*/  FADD.FTZ R30, R14, R21 ;  /* 0x000000150e1e7221 */ /* 0x002fe20000010000 */
[----:B------:R-:W-:-:S06]  /*2fa50*/  FFMA.FTZ R169, R54, R65, -R8 ;  /* 0x0000004136a97223 */ /* 0x000fcc0000010808 */
        /* <DEDUP_REMOVED lines=28> */
[----:B------:R-:W0:Y:S08]  /*2fc20*/  MUFU.EX2 R170, R170 ;  /* 0x000000aa00aa7308 */ /* 0x000e300000000800 */
        /* <DEDUP_REMOVED lines=157> */
[----:B------:R0:W-:Y:S01]  /*30600*/  ST.E desc[UR4][R8.64], R95 ;  /* 0x0000005f08007985 */ /* 0x0001e2000c101904 */
[----:B------:R-:W-:-:S03]  /*30610*/  FMUL.FTZ R115, R24, R101 ;  /* 0x0000006518737220 */ /* 0x000fc60000410000 */
[----:B------:R1:W-:Y:S04]  /*30620*/  ST.E desc[UR6][R8.64+0x4], R97 ;  /* 0x0000046108007985 */ /* 0x0003e8000c101906 */
[----:B------:R1:W-:Y:S04]  /*30630*/  ST.E desc[UR8][R8.64+0x10], R99 ;  /* 0x0000106308007985 */ /* 0x0003e8000c101908 */
[----:B0-----:R-:W2:Y:S04]  /*30640*/  LD.E R95, desc[UR14][R8.64+0x1d4] ;  /* 0x0001d40e085f7980 */ /* 0x001ea8000c101900 */
[----:B-1----:R-:W2:Y:S04]  /*30650*/  LD.E R97, desc[UR16][R8.64+0x1e0] ;  /* 0x0001e01008617980 */ /* 0x002ea8000c101900 */
        /* <DEDUP_REMOVED lines=77> */
[----:B------:R-:W-:Y:S01]  /*30b30*/  ST.E desc[UR4][R8.64+0x14], R115 ;  /* 0x0000147308007985 */ /* 0x000fe2000c101904 */
[C---:B------:R-:W-:Y:S01]  /*30b40*/  FMUL.FTZ R43, R24.reuse, R43 ;  /* 0x0000002b182b7220 */ /* 0x040fe20000410000 */
[----:B------:R-:W-:-:S02]  /*30b50*/  FMUL.FTZ R45, R24, R45 ;  /* 0x0000002d182d7220 */ /* 0x000fc40000410000 */
[----:B------:R-:W-:Y:S01]  /*30b60*/  ST.E desc[UR6][R8.64+0x20], R117 ;  /* 0x0000207508007985 */ /* 0x000fe2000c101906 */
[----:B------:R-:W-:-:S03]  /*30b70*/  FMUL.FTZ R47, R24, R47 ;  /* 0x0000002f182f7220 */ /* 0x000fc60000410000 */
[----:B------:R-:W-:Y:S01]  /*30b80*/  ST.E desc[UR8][R8.64+0x24], R119 ;  /* 0x0000247708007985 */ /* 0x000fe2000c101908 */
[----:B------:R-:W-:-:S03]  /*30b90*/  FMUL.FTZ R49, R24, R49 ;  /* 0x0000003118317220 */ /* 0x000fc60000410000 */
        /* <DEDUP_REMOVED lines=24> */
[----:B------:R-:W-:-:S03]  /*30d20*/  FMUL.FTZ R51, R24, R51 ;  /* 0x0000003318337220 */ /* 0x000fc60000410000 */
[----:B------:R1:W-:Y:S01]  /*30d30*/  ST.E desc[UR14][R8.64+0xf0], R35 ;  /* 0x0000f02308007985 */ /* 0x0003e2000c10190e */
        /* <DEDUP_REMOVED lines=30> */
[----:B---3--:R-:W-:-:S03]  /*30f20*/  FMUL.FTZ R85, R24, R85 ;  /* 0x0000005518557220 */ /* 0x008fc60000410000 */
[----:B------:R-:W-:Y:S01]  /*30f30*/  ST.E desc[UR16][R8.64+0x170], R67 ;  /* 0x0001704308007985 */ /* 0x000fe2000c101910 */
[----:B----4-:R-:W-:-:S03]  /*30f40*/  FMUL.FTZ R87, R24, R87 ;  /* 0x0000005718577220 */ /* 0x010fc60000410000 */
[----:B------:R-:W-:Y:S01]  /*30f50*/  ST.E desc[UR6][R8.64+0x174], R69 ;  /* 0x0001744508007985 */ /* 0x000fe2000c101906 */
[----:B--2---:R-:W-:-:S03]  /*30f60*/  FMUL.FTZ R89, R24, R89 ;  /* 0x0000005918597220 */ /* 0x004fc60000410000 */
        /* <DEDUP_REMOVED lines=17> */
[----:B-1----:R-:W-:-:S03]  /*31080*/  FMUL.FTZ R29, R7, R28 ;  /* 0x0000001c071d7220 */ /* 0x002fc60000410000 */
[----:B------:R-:W-:Y:S04]  /*31090*/  ST.E desc[UR10][R8.64+0x1c4], R91 ;  /* 0x0001c45b08007985 */ /* 0x000fe8000c10190a */
[----:B------:R-:W-:Y:S01]  /*310a0*/  ST.E desc[UR12][R8.64+0x1d0], R93 ;  /* 0x0001d05d08007985 */ /* 0x000fe2000c10190c */
[----:B------:R-:W-:-:S03]  /*310b0*/  FMUL.FTZ R31, R7, R34 ;  /* 0x00000022071f7220 */ /* 0x000fc60000410000 */
[----:B------:R-:W-:Y:S01]  /*310c0*/  ST.E desc[UR14][R8.64+0x1d4], R95 ;  /* 0x0001d45f08007985 */ /* 0x000fe2000c10190e */
[----:B------:R-:W-:-:S03]  /*310d0*/  FMUL.FTZ R33, R7, R30 ;  /* 0x0000001e07217220 */ /* 0x000fc60000410000 */
[----:B------:R-:W-:Y:S01]  /*310e0*/  ST.E desc[UR6][R8.64+0x1e0], R97 ;  /* 0x0001e06108007985 */ /* 0x000fe2000c101906 */
[----:B------:R-:W-:-:S03]  /*310f0*/  FMUL.FTZ R35, R7, R32 ;  /* 0x0000002007237220 */ /* 0x000fc60000410000 */
[----:B------:R-:W-:Y:S04]  /*31100*/  ST.E desc[UR16][R8.64+0x1e4], R99 ;  /* 0x0001e46308007985 */ /* 0x000fe8000c101910 */
[----:B------:R-:W-:Y:S04]  /*31110*/  ST.E desc[UR4][R8.64+0x1f0], R103 ;  /* 0x0001f06708007985 */ /* 0x000fe8000c101904 */
[----:B------:R-:W-:Y:S01]  /*31120*/  ST.E desc[UR8][R8.64+0x1f4], R101 ;  /* 0x0001f46508007985 */ /* 0x000fe2000c101908 */
        /* <DEDUP_REMOVED lines=10> */
[C---:B------:R-:W-:Y:S01]  /*311d0*/  FMUL.FTZ R39, R7.reuse, R48 ;  /* 0x0000003007277220 */ /* 0x040fe20000410000 */
[C---:B0-----:R-:W-:Y:S02]  /*311e0*/  FMUL.FTZ R33, R7.reuse, R44 ;  /* 0x0000002c07217220 */ /* 0x041fe40000410000 */
[----:B------:R0:W-:Y:S01]  /*311f0*/  ST.E desc[UR8][R8.64+0x38], R29 ;  /* 0x0000381d08007985 */ /* 0x0001e2000c101908 */
[----:B-1----:R-:W-:-:S03]  /*31200*/  FMUL.FTZ R35, R7, R46 ;  /* 0x0000002e07237220 */ /* 0x002fc60000410000 */
[----:B------:R-:W-:Y:S01]  /*31210*/  ST.E desc[UR10][R8.64+0x3c], R37 ;  /* 0x00003c2508007985 */ /* 0x000fe2000c10190a */
[----:B--2---:R-:W-:-:S03]  /*31220*/  FMUL.FTZ R3, R7, R50 ;  /* 0x0000003207037220 */ /* 0x004fc60000410000 */
[----:B------:R1:W-:Y:S01]  /*31230*/  ST.E desc[UR6][R8.64+0x48], R31 ;  /* 0x0000481f08007985 */ /* 0x0003e2000c101906 */
[----:B0-----:R-:W-:-:S03]  /*31240*/  FMUL.FTZ R29, R7, R52 ;  /* 0x00000034071d7220 */ /* 0x001fc60000410000 */
[----:B------:R0:W-:Y:S04]  /*31250*/  ST.E desc[UR12][R8.64+0x4c], R33 ;  /* 0x00004c2108007985 */ /* 0x0001e8000c10190c */
[----:B------:R2:W-:Y:S01]  /*31260*/  ST.E desc[UR14][R8.64+0x58], R35 ;  /* 0x0000582308007985 */ /* 0x0005e2000c10190e */
[----:B-1----:R-:W-:-:S03]  /*31270*/  FMUL.FTZ R31, R7, R62 ;  /* 0x0000003e071f7220 */ /* 0x002fc60000410000 */
[----:B------:R1:W-:Y:S01]  /*31280*/  ST.E desc[UR16][R8.64+0x5c], R39 ;  /* 0x00005c2708007985 */ /* 0x0003e2000c101910 */
[C---:B------:R-:W-:Y:S01]  /*31290*/  FMUL.FTZ R37, R7.reuse, R58 ;  /* 0x0000003a07257220 */ /* 0x040fe20000410000 */
[C---:B0-----:R-:W-:Y:S02]  /*312a0*/  FMUL.FTZ R33, R7.reuse, R54 ;  /* 0x0000003607217220 */ /* 0x041fe40000410000 */
[----:B------:R0:W-:Y:S01]  /*312b0*/  ST.E desc[UR4][R8.64+0x68], R3 ;  /* 0x0000680308007985 */ /* 0x0001e2000c101904 */
[----:B--2---:R-:W-:-:S03]  /*312c0*/  FMUL.FTZ R35, R7, R60 ;  /* 0x0000003c07237220 */ /* 0x004fc60000410000 */
[----:B------:R2:W-:Y:S01]  /*312d0*/  ST.E desc[UR8][R8.64+0x6c], R29 ;  /* 0x00006c1d08007985 */ /* 0x0005e2000c101908 */
[----:B-1----:R-:W-:-:S03]  /*312e0*/  FMUL.FTZ R39, R7, R56 ;  /* 0x0000003807277220 */ /* 0x002fc60000410000 */
[----:B------:R1:W-:Y:S01]  /*312f0*/  ST.E desc[UR6][R8.64+0x78], R31 ;  /* 0x0000781f08007985 */ /* 0x0003e2000c101906 */
[----:B0-----:R-:W-:-:S03]  /*31300*/  FMUL.FTZ R3, R7, R64 ;  /* 0x0000004007037220 */ /* 0x001fc60000410000 */
        /* <DEDUP_REMOVED lines=10> */
[----:B------:R1:W-:Y:S04]  /*313b0*/  ST.E desc[UR6][R8.64+0xa8], R29 ;  /* 0x0000a81d08007985 */ /* 0x0003e8000c101906 */
[----:B------:R3:W-:Y:S01]  /*313c0*/  ST.E desc[UR8][R8.64+0xac], R31 ;  /* 0x0000ac1f08007985 */ /* 0x0007e2000c101908 */
[C---:B0-----:R-:W-:Y:S01]  /*313d0*/  FMUL.FTZ R39, R7.reuse, R76 ;  /* 0x0000004c07277220 */ /* 0x041fe20000410000 */
[C---:B--2---:R-:W-:Y:S02]  /*313e0*/  FMUL.FTZ R3, R7.reuse, R78 ;  /* 0x0000004e07037220 */ /* 0x044fe40000410000 */
[----:B------:R0:W-:Y:S01]  /*313f0*/  ST.E desc[UR10][R8.64+0xb8], R33 ;  /* 0x0000b82108007985 */ /* 0x0001e2000c10190a */
[----:B-1----:R-:W-:-:S03]  /*31400*/  FMUL.FTZ R29, R7, R86 ;  /* 0x00000056071d7220 */ /* 0x002fc60000410000 */
        /* <DEDUP_REMOVED lines=62> */
[----:B------:R-:W-:Y:S01]  /*317f0*/  ST.E desc[UR6][R8.64+0x1b8], R29 ;  /* 0x0001b81d08007985 */ /* 0x000fe2000c101906 */
[C---:B------:R-:W-:Y:S01]  /*31800*/  FMUL.FTZ R41, R7.reuse, R146 ;  /* 0x0000009207297220 */ /* 0x040fe20000410000 */
[C---:B0-----:R-:W-:Y:S02]  /*31810*/  FMUL.FTZ R35, R7.reuse, R150 ;  /* 0x0000009607237220 */ /* 0x041fe40000410000 */
[----:B------:R0:W-:Y:S01]  /*31820*/  ST.E desc[UR16][R8.64+0x1bc], R39 ;  /* 0x0001bc2708007985 */ /* 0x0001e2000c101910 */
[----:B-1----:R-:W-:-:S03]  /*31830*/  FMUL.FTZ R37, R7, R144 ;  /* 0x0000009007257220 */ /* 0x002fc60000410000 */
[----:B------:R1:W-:Y:S01]  /*31840*/  ST.E desc[UR4][R8.64+0x1c8], R3 ;  /* 0x0001c80308007985 */ /* 0x0003e2000c101904 */
[----:B------:R-:W-:-:S03]  /*31850*/  FMUL.FTZ R43, R7, R214 ;  /* 0x000000d6072b7220 */ /* 0x000fc60000410000 */
[----:B------:R-:W-:Y:S01]  /*31860*/  ST.E desc[UR8][R8.64+0x1cc], R31 ;  /* 0x0001cc1f08007985 */ /* 0x000fe2000c101908 */
[----:B0-----:R-:W-:-:S03]  /*31870*/  FMUL.FTZ R39, R7, R148 ;  /* 0x0000009407277220 */ /* 0x001fc60000410000 */
[----:B------:R-:W-:Y:S04]  /*31880*/  ST.E desc[UR10][R8.64+0x1d8], R33 ;  /* 0x0001d82108007985 */ /* 0x000fe8000c10190a */
[----:B------:R-:W-:Y:S04]  /*31890*/  ST.E desc[UR6][R8.64+0x1dc], R35 ;  /* 0x0001dc2308007985 */ /* 0x000fe8000c101906 */
[----:B------:R-:W-:Y:S04]  /*318a0*/  ST.E desc[UR12][R8.64+0x1e8], R37 ;  /* 0x0001e82508007985 */ /* 0x000fe8000c10190c */
[----:B------:R-:W-:Y:S04]  /*318b0*/  ST.E desc[UR14][R8.64+0x1ec], R39 ;  /* 0x0001ec2708007985 */ /* 0x000fe8000c10190e */
[----:B------:R-:W-:Y:S04]  /*318c0*/  ST.E desc[UR16][R8.64+0x1f8], R41 ;  /* 0x0001f82908007985 */ /* 0x000fe8000c101910 */
[----:B------:R0:W-:Y:S04]  /*318d0*/  ST.E desc[UR18][R8.64+0x1fc], R43 ;  /* 0x0001fc2b08007985 */ /* 0x0001e8000c101912 */
[----:B-1----:R-:W2:Y:S01]  /*318e0*/  LDL.64 R2, [R0+0x80] ;  /* 0x0000800000027983 */ /* 0x002ea20000100a00 */
[----:B------:R-:W-:-:S02]  /*318f0*/  LEA.HI R24, R6, 0x8, RZ, 0x19 ;  /* 0x0000000806187811 */ /* 0x000fc400078fc8ff */
[----:B------:R-:W-:Y:S01]  /*31900*/  R2UR UR28, R4 ;  /* 0x00000000041c72ca */ /* 0x000fe200000e0000 */
[----:B------:R-:W3:Y:S02]  /*31910*/  LDL.64 R28, [R0] ;  /* 0x00000000001c7983 */ /* 0x000ee40000100a00 */
[----:B------:R1:W-:Y:S01]  /*31920*/  BAR.SYNC.DEFER_BLOCKING R24, 0x100 ;  /* 0x000400180000751d */ /* 0x0003e20000010000 */
[----:B------:R-:W-:-:S05]  /*31930*/  R2UR UR29, R5 ;  /* 0x00000000051d72ca */ /* 0x000fca00000e0000 */
[----:B------:R-:W4:Y:S04]  /*31940*/  LDL.64 R6, [R0+0x98] ;  /* 0x0000980000067983 */ /* 0x000f280000100a00 */
[----:B0-----:R-:W4:Y:S04]  /*31950*/  LDL.64 R8, [R0+0x88] ;  /* 0x0000880000087983 */ /* 0x001f280000100a00 */
        /* <DEDUP_REMOVED lines=64> */
[----:B-1----:R-:W2:Y:S04]  /*31d60*/  LD.E R24, desc[UR26][R2.64+0x100] ;  /* 0x0001001a02187980 */ /* 0x002ea8000c101900 */
[----:B---3--:R-:W3:Y:S04]  /*31d70*/  LD.E R29, desc[UR6][R28.64] ;  /* 0x000000061c1d7980 */ /* 0x008ee8000c101900 */
[----:B----4-:R-:W3:Y:S04]  /*31d80*/  LD.E.64 R6, desc[UR4][R6.64] ;  /* 0x0000000406067980 */ /* 0x010ee8000c101b00 */
        /* <DEDUP_REMOVED lines=65> */
[----:B0-----:R-:W4:Y:S04]  /*321a0*/  LD.E R31, desc[UR28][R2.64+0x104] ;  /* 0x0001041c021f7980 */ /* 0x001f28000c101900 */
[----:B----4-:R0:W-:Y:S04]  /*321b0*/  ST.E desc[UR4][R2.64+0x104], R31 ;  /* 0x0001041f02007985 */ /* 0x0101e8000c101904 */
[----:B-1----:R-:W4:Y:S04]  /*321c0*/  LD.E R33, desc[UR6][R2.64+0x108] ;  /* 0x0001080602217980 */ /* 0x002f28000c101900 */
[----:B--2---:R-:W2:Y:S04]  /*321d0*/  LD.E R35, desc[UR8][R2.64+0x10c] ;  /* 0x00010c0802237980 */ /* 0x004ea8000c101900 */
        /* <DEDUP_REMOVED lines=8> */
[----:B0-----:R-:W3:Y:S04]  /*32260*/  LD.E R31, desc[UR26][R2.64+0x130] ;  /* 0x0001301a021f7980 */ /* 0x001ee8000c101900 */
        /* <DEDUP_REMOVED lines=136> */
[----:B------:R-:W-:Y:S01]  /*32af0*/  IMAD R6, R29, 0xc00, R6 ;  /* 0x00000c001d067824 */ /* 0x000fe200078e0206 */
[----:B------:R-:W-:Y:S01]  /*32b00*/  F2FP.BF16.F32.PACK_AB R152, R27, R152 ;  /* 0x000000981b98723e */ /* 0x000fe200000010ff */
[----:B------:R-:W4:Y:S01]  /*32b10*/  LD.E R28, desc[UR4][R2.64+0x10] ;  /* 0x00001004021c7980 */ /* 0x000f22000c101900 */
[----:B------:R-:W-:Y:S02]  /*32b20*/  F2FP.BF16.F32.PACK_AB R154, R25, R154 ;  /* 0x0000009a199a723e */ /* 0x000fe400000010ff */
[----:B------:R-:W-:Y:S01]  /*32b30*/  F2FP.BF16.F32.PACK_AB R153, R26, R153 ;  /* 0x000000991a99723e */ /* 0x000fe200000010ff */
        /* <DEDUP_REMOVED lines=63> */
[----:B------:R-:W-:-:S03]  /*32f30*/  ISETP.NE.U32.AND P0, PT, R24, RZ, PT ;  /* 0x000000ff1800720c */ /* 0x000fc60003f05070 */
        /* <DEDUP_REMOVED lines=65> */
[----:B------:R-:W-:Y:S02]  /*33350*/  R2UR UR7, R7 ;  /* 0x00000000070772ca */ /* 0x000fe400000e0000 */
[----:B------:R-:W-:Y:S01]  /*33360*/  F2FP.BF16.F32.PACK_AB R155, R213, R155 ;  /* 0x0000009bd59b723e */ /* 0x000fe200000010ff */
[----:B------:R-:W-:Y:S01]  /*33370*/  VOTEU.ANY UP0, P0 ;  /* 0x00000000003f7886 */ /* 0x000fe20000000100 */
        /* <DEDUP_REMOVED lines=24> */
[----:B--2---:R-:W-:-:S06]  /*33500*/  WARPGROUP.ARRIVE ;  /* 0x00000000000079c5 */ /* 0x004fcc0000000000 */
        /* <DEDUP_REMOVED lines=25> */
[----:B------:R-:W-:-:S02]  /*336a0*/  WARPGROUP.DEPBAR.LE gsb0, 0x0 ;  /* 0x00008000000079c5 */ /* 0x000fc40000010000 */
[----:B------:R0:W-:Y:S01]  /*336b0*/  ST.E desc[UR4][R2.64], R24 ;  /* 0x0000001802007985 */ /* 0x0001e2000c101904 */
[C---:B------:R-:W-:Y:S02]  /*336c0*/  R2UR UR4, R4.reuse ;  /* 0x00000000040472ca */ /* 0x040fe400000e0000 */
        /* <DEDUP_REMOVED lines=333> */
[----:B------:R-:W-:Y:S01]  /*34ba0*/  R2UR UR23, R5 ;  /* 0x00000000051772ca */ /* 0x000fe200000e0000 */
[----:B------:R4:W-:Y:S04]  /*34bb0*/  ST.E desc[UR24][R2.64+0x1c0], R136 ;  /* 0x0001c08802007985 */ /* 0x0009e8000c101918 */
        /* <DEDUP_REMOVED lines=15> */
[----:B------:R-:W-:Y:S01]  /*34cb0*/  R2UR UR29, R5 ;  /* 0x00000000051d72ca */ /* 0x000fe200000e0000 */
[----:B------:R4:W-:Y:S01]  /*34cc0*/  ST.E desc[UR20][R2.64+0x1ec], R147 ;  /* 0x0001ec9302007985 */ /* 0x0009e2000c101914 */
[----:B------:R-:W-:-:S03]  /*34cd0*/  R2UR UR20, R4 ;  /* 0x00000000041472ca */ /* 0x000fc600000e0000 */
[----:B------:R4:W-:Y:S01]  /*34ce0*/  ST.E desc[UR22][R2.64+0x1f0], R148 ;  /* 0x0001f09402007985 */ /* 0x0009e2000c101916 */
        /* <DEDUP_REMOVED lines=346> */
[----:B------:R-:W-:Y:S02]  /*36290*/  R2UR UR10, R4 ;  /* 0x00000000040a72ca */ /* 0x000fe400000e0000 */
        /* <DEDUP_REMOVED lines=24> */
[----:B------:R-:W-:Y:S02]  /*36420*/  F2FP.BF16.F32.PACK_AB R152, R19, R20 ;  /* 0x000000141398723e */ /* 0x000fe400000010ff */
[----:B------:R-:W-:Y:S02]  /*36430*/  F2FP.BF16.F32.PACK_AB R154, R15, R18 ;  /* 0x000000120f9a723e */ /* 0x000fe400000010ff */
[----:B------:R-:W-:Y:S02]  /*36440*/  F2FP.BF16.F32.PACK_AB R153, R13, R14 ;  /* 0x0000000e0d99723e */ /* 0x000fe400000010ff */
[----:B------:R-:W-:-:S02]  /*36450*/  F2FP.BF16.F32.PACK_AB R155, R12, R11 ;  /* 0x0000000b0c9b723e */ /* 0x000fc400000010ff */
        /* <DEDUP_REMOVED lines=2724> */
[----:B------:R4:W-:Y:S04]  /*40ea0*/  ST.E desc[UR18][R2.64+0x1b4], R133 ;  /* 0x0001b48502007985 */ /* 0x0009e8000c101912 */
        /* <DEDUP_REMOVED lines=23> */
[----:B------:R4:W-:Y:S04]  /*41020*/  ST.E desc[UR16][R2.64+0x1e4], R145 ;  /* 0x0001e49102007985 */ /* 0x0009e8000c101910 */
        /* <DEDUP_REMOVED lines=372> */
[----:B------:R-:W-:-:S02]  /*42770*/  R2UR UR7, R7 ;  /* 0x00000000070772ca */ /* 0x000fc400000e0000 */
[----:B------:R-:W-:Y:S02]  /*42780*/  F2FP.BF16.F32.PACK_AB R184, R187, R188 ;  /* 0x000000bcbbb8723e */ /* 0x000fe400000010ff */
[----:B------:R-:W-:Y:S02]  /*42790*/  R2UR UR6, R6 ;  /* 0x00000000060672ca */ /* 0x000fe400000e0000 */
[----:B------:R-:W-:Y:S02]  /*427a0*/  F2FP.BF16.F32.PACK_AB R186, R185, R186 ;  /* 0x000000bab9ba723e */ /* 0x000fe400000010ff */
[----:B------:R-:W-:Y:S02]  /*427b0*/  F2FP.BF16.F32.PACK_AB R185, R160, R161 ;  /* 0x000000a1a0b9723e */ /* 0x000fe400000010ff */
[----:B------:R-:W-:Y:S02]  /*427c0*/  F2FP.BF16.F32.PACK_AB R187, R158, R159 ;  /* 0x0000009f9ebb723e */ /* 0x000fe400000010ff */
        /* <DEDUP_REMOVED lines=27> */
[C---:B------:R-:W-:Y:S01]  /*42980*/  R2UR UR7, R5.reuse ;  /* 0x00000000050772ca */ /* 0x040fe200000e0000 */
[----:B------:R-:W-:Y:S02]  /*42990*/  WARPGROUP.DEPBAR.LE gsb0, 0x0 ;  /* 0x00008000000079c5 */ /* 0x000fe40000010000 */
[----:B------:R-:W-:Y:S01]  /*429a0*/  ST.E desc[UR4][R2.64], R24 ;  /* 0x0000001802007985 */ /* 0x000fe2000c101904 */
[----:B------:R-:W-:Y:S02]  /*429b0*/  R2UR UR4, R4 ;  /* 0x00000000040472ca */ /* 0x000fe400000e0000 */
[----:B------:R-:W-:-:S07]  /*429c0*/  R2UR UR5, R5 ;  /* 0x00000000050572ca */ /* 0x000fce00000e0000 */
[----:B------:R0:W-:Y:S01]  /*429d0*/  ST.E desc[UR6][R2.64+0x4], R25 ;  /* 0x0000041902007985 */ /* 0x0001e2000c101906 */
[C---:B------:R-:W-:Y:S02]  /*429e0*/  R2UR UR6, R4.reuse ;  /* 0x00000000040672ca */ /* 0x040fe400000e0000 */
        /* <DEDUP_REMOVED lines=1124> */
[----:B0-----:R-:W2:Y:S01]  /*47030*/  LDL.64 R8, [R0+0x40] ;  /* 0x0000400000087983 */ /* 0x001ea20000100a00 */
        /* <DEDUP_REMOVED lines=10> */
[----:B-1----:R-:W-:Y:S05]  /*470e0*/  @!P0 BRA `(.L_x_11580) ;  /* 0x0000000000048947 */ /* 0x002fea0003800000 */
[----:B------:R-:W-:Y:S01]  /*470f0*/  BPT.TRAP 0x1 ;  /* 0x000000040000795c */ /* 0x000fe20000300000 */
.L_x_11580:
[----:B------:R-:W-:Y:S05]  /*47100*/  BSYNC B2 ;  /* 0x0000000000027941 */ /* 0x000fea0003800000 */
.L_x_11579:
        /* <DEDUP_REMOVED lines=11> */
[----:B0-----:R-:W-:Y:S05]  /*471c0*/  RET.REL.NODEC R212 `(_ZN7cutlass13device_kernelIN5flash11enable_sm90INS1_16FlashAttnFwdSm90INS1_25CollectiveMainloopFwdSm90ILi2EN4cute5tupleIJNS5_1CILi1EEES8_S8_EEENS6_IJNS7_ILi128EEENS7_ILi96EEENS7_ILi64EEEEEELi256ENS_10bfloat16_tEfNS_4arch4Sm90ELb0ELb1ELb1ELb0ELb1ELb0ELb1ELb1ELb0ELb1ELb0ELb0EEENS1_21CollectiveEpilogueFwdINS6_IJSA_NS7_ILi256EEESB_EEES9_SE_SG_Li256ELb0ELb1ELb0ELb0EEENS1_30DynamicPersistentTileSchedulerILi256ELi128ELb0ELb1ELb1EEEEEEEEEvNT_6ParamsE) ;  /* 0xfffffb8cd48c7950 */ /* 0x001fea0003c3ffff */
.L_x_11555:
[----:B0-----:R0:W1:Y:S02]  /*471d0*/  SYNCS.PHASECHK.TRANS64.TRYWAIT P0, [R2+URZ], R3 ;  /* 0x00000003020075a7 */ /* 0x001064000800017f */
[----:B-1----:R-:W-:Y:S05]  /*471e0*/  @!P0 NANOSLEEP.SYNCS 0x989680 ;  /* 0x009896800000895d */ /* 0x002fea0003900000 */
[----:B------:R-:W1:Y:S02]  /*471f0*/  @!P0 SYNCS.PHASECHK.TRANS64 P0, [R2+URZ], R3 ;  /* 0x00000003020085a7 */ /* 0x000e64000800007f */
[----:B-1----:R-:W-:Y:S05]  /*47200*/  @!P0 BRA `(.L_x_11555) ;  /* 0xfffffffc00f08947 */ /* 0x002fea000383ffff */
[----:B------:R-:W-:Y:S05]  /*47210*/  BRA `(.L_x_11554) ;  /* 0xfffffe4400e07947 */ /* 0x000fea000383ffff */
.L_x_11562:
[----:B0-----:R0:W1:Y:S02]  /*47220*/  SYNCS.PHASECHK.TRANS64.TRYWAIT P0, [R8+URZ], R9 ;  /* 0x00000009080075a7 */ /* 0x001064000800017f */
[----:B-1----:R-:W-:Y:S05]  /*47230*/  @!P0 NANOSLEEP.SYNCS 0x989680 ;  /* 0x009896800000895d */ /* 0x002fea0003900000 */
[----:B------:R-:W1:Y:S02]  /*47240*/  @!P0 SYNCS.PHASECHK.TRANS64 P0, [R8+URZ], R9 ;  /* 0x00000009080085a7 */ /* 0x000e64000800007f */
[----:B-1----:R-:W-:Y:S05]  /*47250*/  @!P0 BRA `(.L_x_11562) ;  /* 0xfffffffc00f08947 */ /* 0x002fea000383ffff */
[----:B------:R-:W-:Y:S05]  /*47260*/  BRA `(.L_x_11561) ;  /* 0xfffffe4c00b47947 */ /* 0x000fea000383ffff */
.L_x_11581:
        /* <DEDUP_REMOVED lines=9> */
.L_x_15671:


//--------------------- .text._ZN7cutlass13device_kernelIN5flash11enable_sm90INS1_16FlashAttnFwdSm90INS1_25CollectiveMainloopFwdSm90ILi2EN4cute5tupleIJNS5_1CILi1EEES8_S8_EEENS6_IJNS7_ILi128EEENS7_ILi96EEENS7_ILi64EEEEEELi256ENS_10bfloat16_tEfNS_4arch4Sm90ELb0ELb1ELb1ELb1ELb1ELb0ELb0ELb1ELb0ELb1ELb0ELb0EEENS1_21CollectiveEpilogueFwdINS6_IJSA_NS7_ILi256EEESB_EEES9_SE_SG_Li256ELb1ELb1ELb0ELb0EEENS1_36VarlenDynamicPersistentTileSchedulerILi128ELi96ELi256ELi128ELb0ELb1ELb1ELb1ELb0ELb1EEEEEEEEEvNT_6ParamsE --------------------------
	.section	.text._ZN7cutlass13device_kernelIN5flash11enable_sm90INS1_16FlashAttnFwdSm90INS1_25CollectiveMainloopFwdSm90ILi2EN4cute5tupleIJNS5_1CILi1EEES8_S8_EEENS6_IJNS7_ILi128EEENS7_ILi96EEENS7_ILi64EEEEEELi256ENS_10bfloat16_tEfNS_4arch4Sm90ELb0ELb1ELb1ELb1ELb1ELb0ELb0ELb1ELb0ELb1ELb0ELb0EEENS1_21CollectiveEpilogueFwdINS6_IJSA_NS7_ILi256EEESB_EEES9_SE_SG_Li256ELb1ELb1ELb0ELb0EEENS1_36VarlenDynamicPersistentTileSchedulerILi128ELi96ELi256ELi128ELb0ELb1ELb1ELb1ELb0ELb1EEEEEEEEEvNT_6ParamsE,"ax",@progbits
	.align	128
.text._ZN7cutlass13device_kernelIN5flash11enable_sm90INS1_16FlashAttnFwdSm90INS1_25CollectiveMainloopFwdSm90ILi2EN4cute5tupleIJNS5_1CILi1EEES8_S8_EEENS6_IJNS7_ILi128EEENS7_ILi96EEENS7_ILi64EEEEEELi256ENS_10bfloat16_tEfNS_4arch4Sm90ELb0ELb1ELb1ELb1ELb1ELb0ELb0ELb1ELb0ELb1ELb0ELb0EEENS1_21CollectiveEpilogueFwdINS6_IJSA_NS7_ILi256EEESB_EEES9_SE_SG_Li256ELb1ELb1ELb0ELb0EEENS1_36VarlenDynamicPersistentTileSchedulerILi128ELi96ELi256ELi128ELb0ELb1ELb1ELb1ELb0ELb1EEEEEEEEEvNT_6ParamsE:
        .type           _ZN7cutlass13device_kernelIN5flash11enable_sm90INS1_16FlashAttnFwdSm90INS1_25CollectiveMainloopFwdSm90ILi2EN4cute5tupleIJNS5_1CILi1EEES8_S8_EEENS6_IJNS7_ILi128EEENS7_ILi96EEENS7_ILi64EEEEEELi256ENS_10bfloat16_tEfNS_4arch4Sm90ELb0ELb1ELb1ELb1ELb1ELb0ELb0ELb1ELb0ELb1ELb0ELb0EEENS1_21CollectiveEpilogueFwdINS6_IJSA_NS7_ILi256EEESB_EEES9_SE_SG_Li256ELb1ELb1ELb0ELb0EEENS1_36VarlenDynamicPersistentTileSchedulerILi128ELi96ELi256ELi128ELb0ELb1ELb1ELb1ELb0ELb1EEEEEEEEEvNT_6ParamsE,@function
        .size           _ZN7cutlass13device_kernelIN5flash11enable_sm90INS1_16FlashAttnFwdSm90INS1_25CollectiveMainloopFwdSm90ILi2EN4cute5tupleIJNS5_1CILi1EEES8_S8_EEENS6_IJNS7_ILi128EEENS7_ILi96EEENS7_ILi64EEEEEELi256ENS_10bfloat16_tEfNS_4arch4Sm90ELb0ELb1ELb1ELb1ELb1ELb0ELb0ELb1ELb0ELb1ELb0ELb0EEENS1_21CollectiveEpilogueFwdINS6_IJSA_NS7_ILi256EEESB_EEES9_SE_SG_Li256ELb1ELb1ELb0ELb0EEENS1_36VarlenDynamicPersistentTileSchedulerILi128ELi96ELi256ELi128ELb0ELb1ELb1ELb1ELb0ELb1EEEEEEEEEvNT_6ParamsE,(.L_x_15673 - _ZN7cutlass13device_kernelIN5flash11enable_sm90INS1_16FlashAttnFwdSm90INS1_25CollectiveMainloopFwdSm90ILi2EN4cute5tupleIJNS5_1CILi1EEES8_S8_EEENS6_IJNS7_ILi128EEENS7_ILi96EEENS7_ILi64EEEEEELi256ENS_10bfloat16_tEfNS_4arch4Sm90ELb0ELb1ELb1ELb1ELb1ELb0ELb0ELb1ELb0ELb1ELb0ELb0EEENS1_21CollectiveEpilogueFwdINS6_IJSA_NS7_ILi256EEESB_EEES9_SE_SG_Li256ELb1ELb1ELb0ELb0EEENS1_36VarlenDynamicPersistentTileSchedulerILi128ELi96ELi256ELi128ELb0ELb1ELb1ELb1ELb0ELb1EEEEEEEEEvNT_6ParamsE)
        .other          _ZN7cutlass13device_kernelIN5flash11enable_sm90INS1_16FlashAttnFwdSm90INS1_25CollectiveMainloopFwdSm90ILi2EN4cute5tupleIJNS5_1CILi1EEES8_S8_EEENS6_IJNS7_ILi128EEENS7_ILi96EEENS7_ILi64EEEEEELi256ENS_10bfloat16_tEfNS_4arch4Sm90ELb0ELb1ELb1ELb1ELb1ELb0ELb0ELb1ELb0ELb1ELb0ELb0EEENS1_21CollectiveEpilogueFwdINS6_IJSA_NS7_ILi256EEESB_EEES9_SE_SG_Li256ELb1ELb1ELb0ELb0EEENS1_36VarlenDynamicPersistentTileSchedulerILi128ELi96ELi256ELi128ELb0ELb1ELb1ELb1ELb0ELb1EEEEEEEEEvNT_6ParamsE,@"STO_CUDA_ENTRY STV_DEFAULT"
_ZN7cutlass13device_kernelIN5flash11enable_sm90INS1_16FlashAttnFwdSm90INS1_25CollectiveMainloopFwdSm90ILi2EN4cute5tupleIJNS5_1CILi1EEES8_S8_EEENS6_IJNS7_ILi128EEENS7_ILi96EEENS7_ILi64EEEEEELi256ENS_10bfloat16_tEfNS_4arch4Sm90ELb0ELb1ELb1ELb1ELb1ELb0ELb0ELb1ELb0ELb1ELb0ELb0EEENS1_21CollectiveEpilogueFwdINS6_IJSA_NS7_ILi256EEESB_EEES9_SE_SG_Li256ELb1ELb1ELb0ELb0EEENS1_36VarlenDynamicPersistentTileSchedulerILi128ELi96ELi256ELi128ELb0ELb1ELb1ELb1ELb0ELb1EEEEEEEEEvNT_6ParamsE:
        /* <DEDUP_REMOVED lines=45> */
.L_x_11582:
        /* <DEDUP_REMOVED lines=22> */
.L_x_11583:
        /* <DEDUP_REMOVED lines=18> */
.L_x_11584:
        /* <DEDUP_REMOVED lines=22> */
.L_x_11585:
        /* <DEDUP_REMOVED lines=23> */
.L_x_11586:
        /* <DEDUP_REMOVED lines=12> */
[----:B------:R-:W-:Y:S01]  /*08e0*/  IMAD.X R4, RZ, RZ, R17, P0 ;  /* 0x000000ffff047224 */ /* 0x000fe200000e0611 */
[----:B------:R0:W-:Y:S01]  /*08f0*/  STL [R1+0x414], R3 ;  /* 0x0004140301007387 */ /* 0x0001e20000100800 */
[----:B------:R-:W-:-:S03]  /*0900*/  ULDC.64 UR36, c[0x0][0x208] ;  /* 0x0000820000247ab9 */ /* 0x000fc60000000a00 */
[----:B------:R1:W-:Y:S04]  /*0910*/  STL [R1+0x41c], R2 ;  /* 0x00041c0201007387 */ /* 0x0003e80000100800 */
[----:B------:R2:W-:Y:S01]  /*0920*/  STL [R1+0x410], R4 ;  /* 0x0004100401007387 */ /* 0x0005e20000100800 */
[----:B0-----:R-:W-:Y:S02]  /*0930*/  IMAD.X R3, RZ, RZ, R17, P1 ;  /* 0x000000ffff037224 */ /* 0x001fe400008e0611 */
[----:B-1----:R-:W-:-:S03]  /*0940*/  IMAD.U32 R2, RZ, RZ, UR4 ;  /* 0x00000004ff027e24 */ /* 0x002fc6000f8e00ff */
[----:B------:R2:W-:Y:S04]  /*0950*/  STL [R1+0x418], R3 ;  /* 0x0004180301007387 */ /* 0x0005e80000100800 */
[----:B------:R2:W-:Y:S01]  /*0960*/  STL [R1+0x42c], R2 ;  /* 0x00042c0201007387 */ /* 0x0005e20000100800 */
[----:B------:R-:W-:Y:S05]  /*0970*/  @!P2 BRA `(.L_x_11587) ;  /* 0x00000198005ca947 */ /* 0x000fea0003800000 */
.L_x_11588:
[----:B------:R-:W-:-:S08]  /*0980*/  NOP ;  /* 0x0000000000007918 */ /* 0x000fd00000000000 */
[----:B------:R-:W0:Y:S02]  /*0990*/  USETMAXREG.TRY_ALLOC.CTAPOOL UP0, 0xe8 ;  /* 0x000000e8000079c8 */ /* 0x000e240008000600 */
[----:B0-----:R-:W-:-:S13]  /*09a0*/  PLOP3.LUT P0, PT, PT, PT, UP0, 0x80, 0x0 ;  /* 0x000000000000781c */ /* 0x001fda0003f0f008 */
[----:B------:R-:W-:Y:S05]  /*09b0*/  @!P0 BRA `(.L_x_11588) ;  /* 0xfffffffc00f08947 */ /* 0x000fea000383ffff */
[----:B------:R-:W-:Y:S06]  /*09c0*/  BAR.ARV 0x8, 0x180 ;  /* 0x0206000000007b1d */ /* 0x000fec0000002000 */
[----:B------:R-:W-:Y:S02]  /*09d0*/  ISETP.NE.AND P0, PT, R36, 0x1, PT ;  /* 0x000000012400780c */ /* 0x000fe40003f05270 */
[----:B------:R-:W0:Y:S01]  /*09e0*/  S2UR UR12, SR_CgaCtaId ;  /* 0x00000000000c79c3 */ /* 0x000e220000008800 */
[----:B------:R-:W-:Y:S01]  /*09f0*/  UMOV UR44, 0x400 ;  /* 0x00000400002c7882 */ /* 0x000fe20000000000 */
[----:B------:R-:W-:-:S09]  /*0a00*/  ULDC UR4, c[0x0][0xc3c] ;  /* 0x00030f0000047ab9 */ /* 0x000fd20000000800 */
[----:B------:R-:W-:Y:S08]  /*0a10*/  @!P0 BAR.ARV 0x9, 0x100 ;  /* 0x0244000000008b1d */ /* 0x000ff00000002000 */
[----:B------:R-:W-:Y:S01]  /*0a20*/  BAR.SYNC.DEFER_BLOCKING 0x5, 0x180 ;  /* 0x0146000000007b1d */ /* 0x000fe20000010000 */
[----:B------:R-:W-:Y:S01]  /*0a30*/  IADD3 R204, P1, R16, 0x1c0, RZ ;  /* 0x000001c010cc7810 */ /* 0x000fe20007f3e0ff */
[----:B0-----:R-:W-:-:S04]  /*0a40*/  ULEA UR44, UR12, UR44, 0x18 ;  /* 0x0000002c0c2c7291 */ /* 0x001fc8000f8ec03f */
[----:B------:R-:W-:Y:S01]  /*0a50*/  IMAD.X R205, RZ, RZ, R17, P1 ;  /* 0x000000ffffcd7224 */ /* 0x000fe200008e0611 */
[----:B------:R-:W-:Y:S04]  /*0a60*/  STL.64 [R1+0x1c0], RZ ;  /* 0x0001c0ff01007387 */ /* 0x000fe80000100a00 */
[----:B------:R-:W-:Y:S04]  /*0a70*/  STL [R1+0x1c8], RZ ;  /* 0x0001c8ff01007387 */ /* 0x000fe80000100800 */
[----:B------:R-:W0:Y:S01]  /*0a80*/  LDS.128 R12, [UR44+0x228d0] ;  /* 0x0228d02cff0c7984 */ /* 0x000e220008000c00 */
[----:B------:R-:W-:Y:S06]  /*0a90*/  BAR.ARV 0x4, 0x180 ;  /* 0x0106000000007b1d */ /* 0x000fec0000002000 */
[----:B0-----:R-:W-:-:S13]  /*0aa0*/  ISETP.GE.AND P0, PT, R15, UR4, PT ;  /* 0x000000040f007c0c */ /* 0x001fda000bf06270 */
[----:B------:R-:W-:Y:S05]  /*0ab0*/  @P0 EXIT ;  /* 0x000000000000094d */ /* 0x000fea0003800000 */
[----:B------:R-:W0:Y:S01]  /*0ac0*/  S2R R0, SR_TID.X ;  /* 0x0000000000007919 */ /* 0x000e220000002100 */
[----:B------:R-:W1:Y:S01]  /*0ad0*/  S2UR UR4, SR_SWINHI ;  /* 0x00000000000479c3 */ /* 0x000e620000002f00 */
[----:B------:R-:W-:Y:S01]  /*0ae0*/  IMAD.MOV.U32 R10, RZ, RZ, 0x2 ;  /* 0x00000002ff0a7424 */ /* 0x000fe200078e00ff */
[----:B------:R-:W-:Y:S01]  /*0af0*/  R2UR UR6, R15 ;  /* 0x000000000f0672ca */ /* 0x000fe200000e0000 */
[----:B------:R-:W-:Y:S01]  /*0b00*/  VIADD R199, R36, 0x8 ;  /* 0x0000000824c77836 */ /* 0x000fe20000000000 */
[----:B------:R-:W-:Y:S01]  /*0b10*/  R2UR UR7, R14 ;  /* 0x000000000e0772ca */ /* 0x000fe200000e0000 */
[----:B------:R-:W-:Y:S01]  /*0b20*/  UMOV UR61, URZ ;  /* 0x0000003f003d7c82 */ /* 0x000fe20008000000 */
[----:B------:R-:W-:Y:S02]  /*0b30*/  R2UR UR5, R13 ;  /* 0x000000000d0572ca */ /* 0x000fe400000e0000 */
[----:B------:R-:W-:Y:S01]  /*0b40*/  IADD3 R198, -R36, 0xb, RZ ;  /* 0x0000000b24c67810 */ /* 0x000fe20007ffe1ff */
[----:B------:R-:W-:Y:S01]  /*0b50*/  UMOV UR38, UR44 ;  /* 0x0000002c00267c82 */ /* 0x000fe20008000000 */
[----:B-1----:R-:W-:Y:S01]  /*0b60*/  UMOV UR39, UR4 ;  /* 0x0000000400277c82 */ /* 0x002fe20008000000 */
[----:B0-----:R-:W-:-:S05]  /*0b70*/  VIADD R195, R0, 0xffffff80 ;  /* 0xffffff8000c37836 */ /* 0x001fca0000000000 */
[----:B------:R-:W-:-:S04]  /*0b80*/  SHF.R.S32.HI R0, RZ, 0x1f, R195 ;  /* 0x0000001fff007819 */ /* 0x000fc800000114c3 */
[CC--:B--2---:R-:W-:Y:S02]  /*0b90*/  LEA.HI R3, R0.reuse, R195.reuse, RZ, 0x4 ;  /* 0x000000c300037211 */ /* 0x0c4fe400078f20ff */
[CC--:B------:R-:W-:Y:S02]  /*0ba0*/  LEA.HI R37, R0.reuse, R195.reuse, RZ, 0x7 ;  /* 0x000000c300257211 */ /* 0x0c0fe400078f38ff */
[----:B------:R-:W-:Y:S02]  /*0bb0*/  LEA.HI R4, R0, R195, RZ, 0x5 ;  /* 0x000000c300047211 */ /* 0x000fe400078f28ff */
[----:B------:R-:W-:Y:S02]  /*0bc0*/  SHF.R.S32.HI R6, RZ, 0x4, R3 ;  /* 0x00000004ff067819 */ /* 0x000fe40000011403 */
[----:B------:R-:W-:Y:S01]  /*0bd0*/  LOP3.LUT R2, R37, 0xffffff80, RZ, 0xc0, !PT ;  /* 0xffffff8025027812 */ /* 0x000fe200078ec0ff */
[----:B------:R-:W-:Y:S01]  /*0be0*/  IMAD.SHL.U32 R5, R4, 0x20, RZ ;  /* 0x0000002004057824 */ /* 0x000fe200078e00ff */
[----:B------:R-:W-:-:S02]  /*0bf0*/  LOP3.LUT R4, R3, 0x3fffff0, RZ, 0xc0, !PT ;  /* 0x03fffff003047812 */ /* 0x000fc400078ec0ff */
[----:B------:R-:W-:Y:S01]  /*0c00*/  LEA.HI R3, R3, R6, RZ, 0x1 ;  /* 0x0000000603037211 */ /* 0x000fe200078f08ff */
[----:B------:R-:W-:Y:S01]  /*0c10*/  IMAD.IADD R203, R195, 0x1, -R2 ;  /* 0x00000001c3cb7824 */ /* 0x000fe200078e0a02 */
[----:B------:R-:W-:Y:S01]  /*0c20*/  LOP3.LUT R5, R5, 0xfffffc00, RZ, 0xc0, !PT ;  /* 0xfffffc0005057812 */ /* 0x000fe200078ec0ff */
[----:B------:R-:W-:Y:S01]  /*0c30*/  IMAD.IADD R2, R195, 0x1, -R4 ;  /* 0x00000001c3027824 */ /* 0x000fe200078e0a04 */
[----:B------:R-:W-:Y:S02]  /*0c40*/  LOP3.LUT R3, R3, 0x1ffffffe, RZ, 0xc0, !PT ;  /* 0x1ffffffe03037812 */ /* 0x000fe400078ec0ff */
[----:B------:R-:W-:Y:S01]  /*0c50*/  SHF.R.S32.HI R4, RZ, 0x1f, R203 ;  /* 0x0000001fff047819 */ /* 0x000fe200000114cb */
[----:B------:R-:W-:Y:S01]  /*0c60*/  IMAD R2, R2, 0x40, R5 ;  /* 0x0000004002027824 */ /* 0x000fe200078e0205 */
[----:B------:R-:W-:Y:S01]  /*0c70*/  LEA.HI R7, R0, R195, RZ, 0x2 ;  /* 0x000000c300077211 */ /* 0x000fe200078f10ff */
[----:B------:R-:W-:Y:S01]  /*0c80*/  IMAD.IADD R3, R6, 0x1, -R3 ;  /* 0x0000000106037824 */ /* 0x000fe200078e0a03 */
[----:B------:R-:W-:-:S02]  /*0c90*/  LEA.HI R38, R4, R203, RZ, 0x2 ;  /* 0x000000cb04267211 */ /* 0x000fc400078f10ff */
[----:B------:R-:W-:Y:S01]  /*0ca0*/  LOP3.LUT R8, R7, 0xfffffffc, RZ, 0xc0, !PT ;  /* 0xfffffffc07087812 */ /* 0x000fe200078ec0ff */
[----:B------:R-:W-:Y:S01]  /*0cb0*/  IMAD R3, R3, 0x8, R2 ;  /* 0x0000000803037824 */ /* 0x000fe200078e0202 */
[--C-:B------:R-:W-:Y:S02]  /*0cc0*/  SHF.R.S32.HI R5, RZ, 0x2, R38.reuse ;  /* 0x00000002ff057819 */ /* 0x100fe40000011426 */
[----:B------:R-:W-:Y:S01]  /*0cd0*/  SHF.R.S32.HI R2, RZ, 0x1f, R38 ;  /* 0x0000001fff027819 */ /* 0x000fe20000011426 */
[----:B------:R-:W-:Y:S01]  /*0ce0*/  IMAD.IADD R8, R195, 0x1, -R8 ;  /* 0x00000001c3087824 */ /* 0x000fe200078e0a08 */
[----:B------:R-:W-:Y:S02]  /*0cf0*/  LEA.HI R4, R4, R203, RZ, 0x5 ;  /* 0x000000cb04047211 */ /* 0x000fe400078f28ff */
[----:B------:R-:W-:Y:S01]  /*0d00*/  LEA.HI R6, R2, R5, RZ, 0x3 ;  /* 0x0000000502067211 */ /* 0x000fe200078f18ff */
[----:B------:R-:W-:Y:S01]  /*0d10*/  IMAD.WIDE R2, R3, R10, UR38 ;  /* 0x0000002603027e25 */ /* 0x000fe2000f8e020a */
[----:B------:R-:W-:-:S02]  /*0d20*/  SHF.R.S32.HI R4, RZ, 0x5, R4 ;  /* 0x00000005ff047819 */ /* 0x000fc40000011404 */
[----:B------:R-:W-:Y:S02]  /*0d30*/  LOP3.LUT R6, R6, 0xfffffff8, RZ, 0xc0, !PT ;  /* 0xfffffff806067812 */ /* 0x000fe400078ec0ff */
[C---:B------:R-:W-:Y:S02]  /*0d40*/  IADD3 R15, P1, R2.reuse, 0x4040, RZ ;  /* 0x00004040020f7810 */ /* 0x040fe40007f3e0ff */
[C---:B------:R-:W-:Y:S01]  /*0d50*/  IADD3 R13, P3, R2.reuse, 0x20, RZ ;  /* 0x00000020020d7810 */ /* 0x040fe20007f7e0ff */
[----:B------:R-:W-:Y:S01]  /*0d60*/  IMAD.IADD R5, R5, 0x1, -R6 ;  /* 0x0000000105057824 */ /* 0x000fe200078e0a06 */
[----:B------:R-:W-:Y:S02]  /*0d70*/  LOP3.LUT R14, R15, 0x380, RZ, 0xc0, !PT ;  /* 0x000003800f0e7812 */ /* 0x000fe400078ec0ff */
[----:B------:R-:W-:Y:S01]  /*0d80*/  IADD3 R11, P4, R2, 0x40, RZ ;  /* 0x00000040020b7810 */ /* 0x000fe20007f9e0ff */
[----:B------:R-:W-:Y:S01]  /*0d90*/  IMAD R196, R4, 0x10, R5 ;  /* 0x0000001004c47824 */ /* 0x000fe200078e0205 */
[----:B------:R-:W-:Y:S01]  /*0da0*/  SHF.R.U64 R14, R14, 0x3, RZ ;  /* 0x000000030e0e7819 */ /* 0x000fe200000012ff */
[----:B------:R-:W-:Y:S01]  /*0db0*/  IMAD.X R5, RZ, RZ, R3, P3 ;  /* 0x000000ffff057224 */ /* 0x000fe200018e0603 */
[----:B------:R-:W-:-:S02]  /*0dc0*/  LEA.HI R6, R8, R8, RZ, 0x1 ;  /* 0x0000000808067211 */ /* 0x000fc400078f08ff */
[----:B------:R-:W-:Y:S02]  /*0dd0*/  LOP3.LUT R10, R13, 0x380, RZ, 0xc0, !PT ;  /* 0x000003800d0a7812 */ /* 0x000fe400078ec0ff */
[----:B------:R-:W-:Y:S02]  /*0de0*/  LOP3.LUT R9, R11, 0x380, RZ, 0xc0, !PT ;  /* 0x000003800b097812 */ /* 0x000fe400078ec0ff */
[----:B------:R-:W-:Y:S01]  /*0df0*/  LOP3.LUT R14, R14, R15, RZ, 0x3c, !PT ;  /* 0x0000000f0e0e7212 */ /* 0x000fe200078e3cff */
[----:B------:R-:W-:Y:S01]  /*0e00*/  IMAD.X R15, RZ, RZ, R3, P1 ;  /* 0x000000ffff0f7224 */ /* 0x000fe200008e0603 */
[----:B------:R-:W-:Y:S02]  /*0e10*/  LOP3.LUT R7, R6, 0x1ffffffe, RZ, 0xc0, !PT ;  /* 0x1ffffffe06077812 */ /* 0x000fe400078ec0ff */
[----:B------:R-:W-:Y:S02]  /*0e20*/  IADD3 R31, P1, R2, 0xc020, RZ ;  /* 0x0000c020021f7810 */ /* 0x000fe40007f3e0ff */
[----:B------:R-:W-:Y:S01]  /*0e30*/  SHF.R.U64 R10, R10, 0x3, RZ ;  /* 0x000000030a0a7819 */ /* 0x000fe200000012ff */
[----:B------:R-:W-:Y:S01]  /*0e40*/  IMAD.IADD R39, R8, 0x1, -R7 ;  /* 0x0000000108277824 */ /* 0x000fe200078e0a07 */
[----:B------:R-:W-:Y:S01]  /*0e50*/  SHF.R.U64 R6, R9, 0x3, RZ ;  /* 0x0000000309067819 */ /* 0x000fe200000012ff */
[----:B------:R-:W-:Y:S01]  /*0e60*/  IMAD.X R7, RZ, RZ, R3, P4 ;  /* 0x000000ffff077224 */ /* 0x000fe200020e0603 */
[----:B------:R-:W-:-:S02]  /*0e70*/  LOP3.LUT R30, R31, 0x380, RZ, 0xc0, !PT ;  /* 0x000003801f1e7812 */ /* 0x000fc400078ec0ff */
[----:B------:R-:W-:Y:S02]  /*0e80*/  LOP3.LUT R4, R10, R13, RZ, 0x3c, !PT ;  /* 0x0000000d0a047212 */ /* 0x000fe400078e3cff */
[----:B------:R-:W-:Y:S02]  /*0e90*/  LOP3.LUT R6, R6, R11, RZ, 0x3c, !PT ;  /* 0x0000000b06067212 */ /* 0x000fe400078e3cff */
[C---:B------:R-:W-:Y:S02]  /*0ea0*/  IADD3 R9, P5, R2.reuse, 0x60, RZ ;  /* 0x0000006002097810 */ /* 0x040fe40007fbe0ff */
[C---:B------:R-:W-:Y:S02]  /*0eb0*/  IADD3 R11, P6, R2.reuse, 0x4000, RZ ;  /* 0x00004000020b7810 */ /* 0x040fe40007fde0ff */
[C---:B------:R-:W-:Y:S02]  /*0ec0*/  IADD3 R13, P0, R2.reuse, 0x4020, RZ ;  /* 0x00004020020d7810 */ /* 0x040fe40007f1e0ff */
        /* <DEDUP_REMOVED lines=8> */
[----:B------:R-:W-:Y:S02]  /*0f50*/  LOP3.LUT R30, R30, R31, RZ, 0x3c, !PT ;  /* 0x0000001f1e1e7212 */ /* 0x000fe400078e3cff */
[----:B------:R-:W-:Y:S02]  /*0f60*/  LOP3.LUT R31, R2, 0x380, RZ, 0xc0, !PT ;  /* 0x00000380021f7812 */ /* 0x000fe400078ec0ff */
[----:B------:R-:W-:Y:S02]  /*0f70*/  SHF.R.U64 R8, R8, 0x3, RZ ;  /* 0x0000000308087819 */ /* 0x000fe400000012ff */
[----:B------:R-:W-:Y:S02]  /*0f80*/  SHF.R.U64 R10, R10, 0x3, RZ ;  /* 0x000000030a0a7819 */ /* 0x000fe400000012ff */
[----:B------:R-:W-:-:S02]  /*0f90*/  SHF.R.U64 R12, R12, 0x3, RZ ;  /* 0x000000030c0c7819 */ /* 0x000fc400000012ff */
[----:B------:R-:W-:Y:S02]  /*0fa0*/  SHF.R.U64 R18, R18, 0x3, RZ ;  /* 0x0000000312127819 */ /* 0x000fe400000012ff */
[----:B------:R-:W-:Y:S02]  /*0fb0*/  SHF.R.U64 R20, R20, 0x3, RZ ;  /* 0x0000000314147819 */ /* 0x000fe400000012ff */
[----:B------:R-:W-:Y:S02]  /*0fc0*/  IADD3 R23, P4, R2, 0x8020, RZ ;  /* 0x0000802002177810 */ /* 0x000fe40007f9e0ff */
        /* <DEDUP_REMOVED lines=14> */
[C---:B------:R-:W-:Y:S02]  /*10b0*/  IADD3 R29, P0, R2.reuse, 0xc000, RZ ;  /* 0x0000c000021d7810 */ /* 0x040fe40007f1e0ff */
[C---:B------:R-:W-:Y:S02]  /*10c0*/  IADD3 R33, P2, R2.reuse, 0xc040, RZ ;  /* 0x0000c04002217810 */ /* 0x040fe40007f5e0ff */
[----:B------:R-:W-:Y:S02]  /*10d0*/  IADD3 R41, P3, R2, 0xc060, RZ ;  /* 0x0000c06002297810 */ /* 0x000fe40007f7e0ff */
[----:B------:R-:W-:Y:S01]  /*10e0*/  LOP3.LUT R2, R31, R2, RZ, 0x3c, !PT ;  /* 0x000000021f027212 */ /* 0x000fe200078e3cff */
[--C-:B------:R-:W-:Y:S01]  /*10f0*/  IMAD.X R31, RZ, RZ, R3.reuse, P1 ;  /* 0x000000ffff1f7224 */ /* 0x100fe200008e0603 */
[----:B------:R-:W-:Y:S01]  /*1100*/  LEA.HI R0, R0, R195, RZ, 0x3 ;  /* 0x000000c300007211 */ /* 0x000fe200078f18ff */
[----:B------:R-:W-:Y:S01]  /*1110*/  IMAD.X R35, RZ, RZ, R3, P3 ;  /* 0x000000ffff237224 */ /* 0x000fe200018e0603 */
[----:B------:R-:W-:-:S02]  /*1120*/  SHF.R.S32.HI R206, RZ, 0x7, R37 ;  /* 0x00000007ffce7819 */ /* 0x000fc40000011425 */
[----:B------:R-:W-:Y:S02]  /*1130*/  SHF.R.U64 R22, R22, 0x3, RZ ;  /* 0x0000000316167819 */ /* 0x000fe400000012ff */
[----:B------:R-:W-:Y:S02]  /*1140*/  MOV R223, R2 ;  /* 0x0000000200df7202 */ /* 0x000fe40000000f00 */
[----:B------:R-:W-:Y:S02]  /*1150*/  LOP3.LUT R2, R0, 0xfffffff8, RZ, 0xc0, !PT ;  /* 0xfffffff800027812 */ /* 0x000fe400078ec0ff */
[----:B------:R-:W-:Y:S02]  /*1160*/  LEA.HI R37, R37, R206, RZ, 0x1 ;  /* 0x000000ce25257211 */ /* 0x000fe400078f08ff */
[----:B------:R-:W-:Y:S01]  /*1170*/  LOP3.LUT R22, R22, R23, RZ, 0x3c, !PT ;  /* 0x0000001716167212 */ /* 0x000fe200078e3cff */
[----:B------:R-:W-:Y:S01]  /*1180*/  IMAD.X R23, RZ, RZ, R3, P4 ;  /* 0x000000ffff177224 */ /* 0x000fe200020e0603 */
[----:B------:R-:W-:Y:S01]  /*1190*/  LOP3.LUT R28, R29, 0x380, RZ, 0xc0, !PT ;  /* 0x000003801d1c7812 */ /* 0x000fe200078ec0ff */
[----:B------:R-:W-:Y:S01]  /*11a0*/  IMAD.IADD R201, R195, 0x1, -R2 ;  /* 0x00000001c3c97824 */ /* 0x000fe200078e0a02 */
[----:B------:R-:W-:-:S02]  /*11b0*/  LOP3.LUT R24, R25, 0x380, RZ, 0xc0, !PT ;  /* 0x0000038019187812 */ /* 0x000fc400078ec0ff */
        /* <DEDUP_REMOVED lines=9> */
[----:B------:R-:W-:Y:S02]  /*1250*/  SHF.R.U64 R32, R32, 0x3, RZ ;  /* 0x0000000320207819 */ /* 0x000fe400000012ff */
[----:B------:R-:W-:Y:S01]  /*1260*/  MOV R213, R22 ;  /* 0x0000001600d57202 */ /* 0x000fe20000000f00 */
[----:B------:R-:W-:Y:S01]  /*1270*/  IMAD.SHL.U32 R22, R201, 0x8, RZ ;  /* 0x00000008c9167824 */ /* 0x000fe200078e00ff */
[----:B------:R-:W-:Y:S01]  /*1280*/  LOP3.LUT R38, R38, 0x7ffffffc, RZ, 0xc0, !PT ;  /* 0x7ffffffc26267812 */ /* 0x000fe200078ec0ff */
[----:B------:R-:W-:Y:S01]  /*1290*/  IMAD R224, R39, 0x8, R196 ;  /* 0x0000000827e07824 */ /* 0x000fe200078e02c4 */
[----:B------:R-:W-:Y:S01]  /*12a0*/  SHF.R.U64 R34, R34, 0x3, RZ ;  /* 0x0000000322227819 */ /* 0x000fe200000012ff */
[----:B------:R-:W-:Y:S01]  /*12b0*/  VIADD R176, R22, 0x40 ;  /* 0x0000004016b07836 */ /* 0x000fe20000000000 */
        /* <DEDUP_REMOVED lines=9> */
[----:B------:R-:W-:Y:S01]  /*1350*/  VIADD R23, R22, 0x80 ;  /* 0x0000008016177836 */ /* 0x000fe20000000000 */
[----:B------:R-:W-:Y:S01]  /*1360*/  IADD3 R18, P0, R16, 0x10c, RZ ;  /* 0x0000010c10127810 */ /* 0x000fe20007f1e0ff */
[----:B------:R-:W-:Y:S01]  /*1370*/  VIADD R177, R22, 0xc0 ;  /* 0x000000c016b17836 */ /* 0x000fe20000000000 */
[----:B------:R-:W-:Y:S01]  /*1380*/  SHF.R.S32.HI R200, RZ, 0x3, R0 ;  /* 0x00000003ffc87819 */ /* 0x000fe20000011400 */
[----:B------:R-:W-:Y:S01]  /*1390*/  IMAD.IADD R38, R203, 0x1, -R38 ;  /* 0x00000001cb267824 */ /* 0x000fe200078e0a26 */
[----:B------:R-:W-:Y:S01]  /*13a0*/  LOP3.LUT R34, R34, R41, RZ, 0x3c, !PT ;  /* 0x0000002922227212 */ /* 0x000fe200078e3cff */
[----:B------:R-:W-:Y:S01]  /*13b0*/  IMAD.X R19, RZ, RZ, R17, P0 ;  /* 0x000000ffff137224 */ /* 0x000fe200000e0611 */
[----:B------:R-:W-:Y:S01]  /*13c0*/  MOV R221, R4 ;  /* 0x0000000400dd7202 */ /* 0x000fe20000000f00 */
[----:B------:R-:W-:Y:S01]  /*13d0*/  IMAD R201, R201, 0x20, R200 ;  /* 0x00000020c9c97824 */ /* 0x000fe200078e02c8 */
[----:B------:R-:W-:Y:S01]  /*13e0*/  MOV R220, R6 ;  /* 0x0000000600dc7202 */ /* 0x000fe20000000f00 */
[----:B------:R-:W-:Y:S01]  /*13f0*/  IMAD.SHL.U32 R197, R38, 0x2, RZ ;  /* 0x0000000226c57824 */ /* 0x000fe200078e00ff */
[----:B------:R-:W-:-:S02]  /*1400*/  MOV R219, R8 ;  /* 0x0000000800db7202 */ /* 0x000fc40000000f00 */
        /* <DEDUP_REMOVED lines=9> */
[----:B------:R-:W-:Y:S02]  /*14a0*/  MOV R207, R34 ;  /* 0x0000002200cf7202 */ /* 0x000fe40000000f00 */
[----:B------:R-:W-:Y:S02]  /*14b0*/  SHF.R.S32.HI R194, RZ, 0x1f, R22 ;  /* 0x0000001fffc27819 */ /* 0x000fe40000011416 */
[----:B------:R-:W-:-:S02]  /*14c0*/  SHF.R.S32.HI R193, RZ, 0x1f, R176 ;  /* 0x0000001fffc17819 */ /* 0x000fc400000114b0 */
[----:B------:R-:W-:Y:S02]  /*14d0*/  SHF.R.S32.HI R192, RZ, 0x1f, R23 ;  /* 0x0000001fffc07819 */ /* 0x000fe40000011417 */
[----:B------:R-:W-:-:S07]  /*14e0*/  SHF.R.S32.HI R178, RZ, 0x1f, R177 ;  /* 0x0000001fffb27819 */ /* 0x000fce00000114b1 */
.L_x_11720:
        /* <DEDUP_REMOVED lines=12> */
[----:B0-2---:R-:W-:Y:S02]  /*15b0*/  IMAD.U32 R2, RZ, RZ, UR8 ;  /* 0x00000008ff027e24 */ /* 0x005fe4000f8e00ff */
[----:B----4-:R-:W-:Y:S01]  /*15c0*/  IMAD.U32 R3, RZ, RZ, UR9 ;  /* 0x00000009ff037e24 */ /* 0x010fe2000f8e00ff */
[----:B------:R-:W-:-:S03]  /*15d0*/  @UP1 UIMAD.WIDE UR8, UR6, 0x4, UR10 ;  /* 0x00000004060818a5 */ /* 0x000fc6000f8e020a */
[----:B------:R-:W-:Y:S01]  /*15e0*/  ULDC.64 UR10, c[0x0][0xa20] ;  /* 0x00028800000a7ab9 */ /* 0x000fe20000000a00 */
[----:B------:R-:W2:Y:S02]  /*15f0*/  @P0 LDG.E R2, desc[UR36][R2.64] ;  /* 0x0000002402020981 */ /* 0x000ea4000c1e1900 */
[----:B------:R-:W-:Y:S02]  /*1600*/  IMAD.U32 R4, RZ, RZ, UR8 ;  /* 0x00000008ff047e24 */ /* 0x000fe4000f8e00ff */
[----:B------:R-:W-:Y:S01]  /*1610*/  IMAD.U32 R5, RZ, RZ, UR9 ;  /* 0x00000009ff057e24 */ /* 0x000fe2000f8e00ff */
[----:B------:R-:W-:-:S04]  /*1620*/  ULDC.64 UR8, c[0x0][0x418] ;  /* 0x0001060000087ab9 */ /* 0x000fc80000000a00 */
[----:B---3--:R-:W3:Y:S01]  /*1630*/  @P2 LDG.E R4, desc[UR36][R4.64] ;  /* 0x0000002404042981 */ /* 0x008ee2000c1e1900 */
        /* <DEDUP_REMOVED lines=11> */
[----:B-1----:R-:W-:-:S14]  /*16f0*/  @P2 BRA `(.L_x_11589) ;  /* 0x0000000000382947 */ /* 0x002fdc0003800000 */
        /* <DEDUP_REMOVED lines=14> */
.L_x_11589:
        /* <DEDUP_REMOVED lines=9> */
.L_x_11590:
        /* <DEDUP_REMOVED lines=13> */
.L_x_11591:
[----:B------:R-:W2:Y:S01]  /*1940*/  LDL R0, [R1+0x42c] ;  /* 0x00042c0001007983 */ /* 0x000ea20000100800 */
[----:B------:R-:W-:Y:S01]  /*1950*/  UIADD3 UR13, UP0, UR38, 0x22830, URZ ;  /* 0x00022830260d7890 */ /* 0x000fe2000ff1e03f */
[----:B------:R-:W-:Y:S01]  /*1960*/  IMAD.U32 R15, RZ, RZ, UR12 ;  /* 0x0000000cff0f7e24 */ /* 0x000fe2000f8e00ff */
[----:B------:R-:W-:Y:S01]  /*1970*/  UIADD3 UR10, UP1, UR38, 0x22840, URZ ;  /* 0x00022840260a7890 */ /* 0x000fe2000ff3e03f */
[----:B------:R-:W-:Y:S01]  /*1980*/  IMAD.U32 R4, RZ, RZ, UR5 ;  /* 0x00000005ff047e24 */ /* 0x000fe2000f8e00ff */
[----:B------:R-:W-:Y:S01]  /*1990*/  UIADD3 UR8, UP2, UR38, 0x22850, URZ ;  /* 0x0002285026087890 */ /* 0x000fe2000ff5e03f */
[----:B------:R-:W-:Y:S01]  /*19a0*/  IMAD.MOV.U32 R7, RZ, RZ, 0x80 ;  /* 0x00000080ff077424 */ /* 0x000fe200078e00ff */
[----:B------:R-:W-:Y:S01]  /*19b0*/  UIADD3 UR6, UP3, UR38, 0x22860, URZ ;  /* 0x0002286026067890 */ /* 0x000fe2000ff7e03f */
[----:B------:R-:W-:Y:S01]  /*19c0*/  IMAD.MOV.U32 R13, RZ, RZ, 0x80 ;  /* 0x00000080ff0d7424 */ /* 0x000fe200078e00ff */
[----:B------:R-:W-:Y:S01]  /*19d0*/  UIADD3.X UR12, URZ, UR39, URZ, UP0, !UPT ;  /* 0x000000273f0c7290 */ /* 0x000fe200087fe43f */
[----:B------:R0:W-:Y:S01]  /*19e0*/  STL [R1+0x50], R4 ;  /* 0x0000500401007387 */ /* 0x0001e20000100800 */
[----:B------:R-:W-:Y:S01]  /*19f0*/  UIADD3.X UR9, URZ, UR39, URZ, UP2, !UPT ;  /* 0x000000273f097290 */ /* 0x000fe200097fe43f */
[----:B------:R-:W-:Y:S01]  /*1a00*/  IMAD.MOV.U32 R14, RZ, RZ, 0x100 ;  /* 0x00000100ff0e7424 */ /* 0x000fe200078e00ff */
[----:B------:R-:W-:Y:S01]  /*1a10*/  UIADD3.X UR11, URZ, UR39, URZ, UP1, !UPT ;  /* 0x000000273f0b7290 */ /* 0x000fe20008ffe43f */
[----:B------:R-:W-:Y:S01]  /*1a20*/  IMAD.U32 R8, RZ, RZ, UR8 ;  /* 0x00000008ff087e24 */ /* 0x000fe2000f8e00ff */
[----:B------:R-:W-:Y:S01]  /*1a30*/  UIADD3 UR46, -UR4, UR46, URZ ;  /* 0x0000002e042e7290 */ /* 0x000fe2000fffe13f */
[----:B------:R-:W-:Y:S01]  /*1a40*/  IMAD.U32 R10, RZ, RZ, UR6 ;  /* 0x00000006ff0a7e24 */ /* 0x000fe2000f8e00ff */
[----:B------:R-:W-:Y:S01]  /*1a50*/  USHF.L.U32 UR58, UR5, 0x7, URZ ;  /* 0x00000007053a7899 */ /* 0x000fe2000800063f */
[----:B------:R-:W-:Y:S01]  /*1a60*/  IMAD.U32 R9, RZ, RZ, UR9 ;  /* 0x00000009ff097e24 */ /* 0x000fe2000f8e00ff */
[----:B------:R-:W-:Y:S01]  /*1a70*/  ULDC UR4, c[0x0][0x448] ;  /* 0x0001120000047ab9 */ /* 0x000fe20000000800 */
[----:B0-----:R-:W-:Y:S01]  /*1a80*/  IMAD.U32 R4, RZ, RZ, UR10 ;  /* 0x0000000aff047e24 */ /* 0x001fe2000f8e00ff */
[----:B------:R-:W-:Y:S01]  /*1a90*/  UISETP.NE.AND UP4, UPT, UR4, 0x1, UPT ;  /* 0x000000010400788c */ /* 0x000fe2000bf85270 */
[----:B------:R-:W-:Y:S01]  /*1aa0*/  IMAD.U32 R3, RZ, RZ, UR12 ;  /* 0x0000000cff037e24 */ /* 0x000fe2000f8e00ff */
[----:B------:R0:W-:Y:S01]  /*1ab0*/  STL.64 [R1+0x30], R14 ;  /* 0x0000300e01007387 */ /* 0x0001e20000100a00 */
[----:B------:R-:W-:Y:S01]  /*1ac0*/  IMAD.U32 R5, RZ, RZ, UR11 ;  /* 0x0000000bff057e24 */ /* 0x000fe2000f8e00ff */
[----:B------:R-:W-:Y:S01]  /*1ad0*/  ULDC.64 UR4, c[0x0][0x9e0] ;  /* 0x0002780000047ab9 */ /* 0x000fe20000000a00 */
[----:B------:R-:W-:Y:S01]  /*1ae0*/  UIADD3 UR8, UR58, 0x7f, URZ ;  /* 0x0000007f3a087890 */ /* 0x000fe2000fffe03f */
[----:B------:R0:W-:Y:S01]  /*1af0*/  STL.128 [R1+0x3e0], RZ ;  /* 0x0003e0ff01007387 */ /* 0x0001e20000100c00 */
[----:B------:R-:W-:Y:S01]  /*1b00*/  UISETP.GE.AND UP0, UPT, UR5, 0x1, UPT ;  /* 0x000000010500788c */ /* 0x000fe2000bf06270 */
[C---:B------:R-:W-:Y:S01]  /*1b10*/  IADD3 R32, P0, R16.reuse, 0x3e0, RZ ;  /* 0x000003e010207810 */ /* 0x040fe20007f1e0ff */
[----:B------:R-:W-:Y:S01]  /*1b20*/  UIADD3 UR40, UR46, 0x1, -UR45 ;  /* 0x000000012e287890 */ /* 0x000fe2000fffe82d */
[----:B------:R0:W-:Y:S01]  /*1b30*/  STL.64 [R1+0x20], R4 ;  /* 0x0000200401007387 */ /* 0x0001e20000100a00 */
[----:B------:R-:W-:Y:S01]  /*1b40*/  @UP4 ULDC UR6, c[0x0][0x44c] ;  /* 0x0001130000064ab9 */ /* 0x000fe20000000800 */
[----:B------:R-:W-:Y:S01]  /*1b50*/  @UP4 ULDC UR9, c[0x0][0x450] ;  /* 0x0001140000094ab9 */ /* 0x000fe20000000800 */
[----:B------:R-:W-:Y:S01]  /*1b60*/  PLOP3.LUT P2, PT, PT, PT, UP0, 0x40, 0x0 ;  /* 0x000000000000781c */ /* 0x000fe20003f4e808 */
[----:B------:R0:W-:Y:S01]  /*1b70*/  STL.128 [R1+0x3f0], RZ ;  /* 0x0003f0ff01007387 */ /* 0x0001e20000100c00 */
[----:B------:R-:W-:Y:S01]  /*1b80*/  IADD3 R31, P1, R16, 0x28, RZ ;  /* 0x00000028101f7810 */ /* 0x000fe20007f3e0ff */
[----:B------:R-:W-:Y:S01]  /*1b90*/  UP2UR UR41, UPR, URZ, 0x10 ;  /* 0x000000103f297883 */ /* 0x000fe20008000000 */
[--C-:B------:R-:W-:Y:S01]  /*1ba0*/  IMAD.X R43, RZ, RZ, R17.reuse, P0 ;  /* 0x000000ffff2b7224 */ /* 0x100fe200000e0611 */
[----:B------:R0:W-:Y:S01]  /*1bb0*/  STL.128 [R1+0x1d0], RZ ;  /* 0x0001d0ff01007387 */ /* 0x0001e20000100c00 */
[----:B------:R-:W-:Y:S01]  /*1bc0*/  UP2UR UR43, UPR, URZ, 0x1 ;  /* 0x000000013f2b7883 */ /* 0x000fe20008000000 */
[----:B------:R-:W-:-:S02]  /*1bd0*/  IMAD.X R40, RZ, RZ, R17, P1 ;  /* 0x000000ffff287224 */ /* 0x000fc400008e0611 */
        /* <DEDUP_REMOVED lines=33> */
[----:B--2---:R-:W-:-:S02]  /*1df0*/  R2UR UR7, R0 ;  /* 0x00000000000772ca */ /* 0x004fc400000e0000 */
[----:B------:R-:W1:Y:S11]  /*1e00*/  LDC R0, c[0x0][0x988] ;  /* 0x00026200ff007b82 */ /* 0x000e760000000800 */
[----:B------:R-:W-:-:S02]  /*1e10*/  IMAD.U32 R6, RZ, RZ, UR7 ;  /* 0x00000007ff067e24 */ /* 0x000fc4000f8e00ff */
[----:B------:R-:W-:Y:S01]  /*1e20*/  IMAD.U32 R2, RZ, RZ, UR7 ;  /* 0x00000007ff027e24 */ /* 0x000fe2000f8e00ff */
[----:B------:R-:W-:Y:S02]  /*1e30*/  UIADD3.X UR7, URZ, UR39, URZ, UP3, !UPT ;  /* 0x000000273f077290 */ /* 0x000fe40009ffe43f */
[----:B------:R0:W-:Y:S01]  /*1e40*/  STL.64 [R1+0x28], R6 ;  /* 0x0000280601007387 */ /* 0x0001e20000100a00 */
[----:B------:R-:W-:Y:S02]  /*1e50*/  IMAD.MOV.U32 R12, RZ, RZ, R2 ;  /* 0x000000ffff0c7224 */ /* 0x000fe400078e0002 */
[----:B------:R-:W-:Y:S02]  /*1e60*/  IMAD.U32 R2, RZ, RZ, UR13 ;  /* 0x0000000dff027e24 */ /* 0x000fe4000f8e00ff */
[----:B------:R-:W-:Y:S01]  /*1e70*/  IMAD.U32 R11, RZ, RZ, UR7 ;  /* 0x00000007ff0b7e24 */ /* 0x000fe2000f8e00ff */
[----:B------:R0:W-:Y:S01]  /*1e80*/  STL.128 [R1], R12 ;  /* 0x0000000c01007387 */ /* 0x0001e20000100c00 */
[----:B------:R-:W-:-:S03]  /*1e90*/  UIMAD.WIDE.U32 UR6, UR8, UR6, URZ ;  /* 0x00000006080672a5 */ /* 0x000fc6000f8e003f */
[----:B------:R0:W-:Y:S01]  /*1ea0*/  STL.128 [R1+0x40], R8 ;  /* 0x0000400801007387 */ /* 0x0001e20000100c00 */
[----:B------:R-:W-:-:S03]  /*1eb0*/  @UP4 USHF.R.U32.HI UR8, URZ, UR9, UR7 ;  /* 0x000000093f084299 */ /* 0x000fc60008011607 */
[----:B------:R0:W-:Y:S01]  /*1ec0*/  STL.64 [R1+0x18], R2 ;  /* 0x0000180201007387 */ /* 0x0001e20000100a00 */
[----:B------:R-:W-:-:S03]  /*1ed0*/  UIADD3 UR6, UR40, UR8, URZ ;  /* 0x0000000828067290 */ /* 0x000fc6000fffe03f */
[----:B-1----:R0:W-:Y:S01]  /*1ee0*/  STL [R1+0x400], R0 ;  /* 0x0004000001007387 */ /* 0x0021e20000100800 */
[----:B------:R-:W-:Y:S01]  /*1ef0*/  UIADD3 UR4, UR6, UR4, URZ ;  /* 0x0000000406047290 */ /* 0x000fe2000fffe03f */
[----:B------:R-:W-:Y:S11]  /*1f00*/  @P2 BRA `(.L_x_11592) ;  /* 0x0000000000442947 */ /* 0x000ff60003800000 */
        /* <DEDUP_REMOVED lines=10> */
.L_x_11593:
[----:B------:R-:W-:-:S11]  /*1fb0*/  UISETP.NE.AND UP0, UPT, UR5, 0x1, UPT ;  /* 0x000000010500788c */ /* 0x000fd6000bf05270 */
[----:B------:R-:W-:Y:S02]  /*1fc0*/  @UP0 ULDC.64 UR10, c[0x0][0x9e8] ;  /* 0x00027a00000a0ab9 */ /* 0x000fe40000000a00 */
[----:B------:R-:W-:-:S04]  /*1fd0*/  UIMAD.WIDE.U32 UR6, UR8, UR10, URZ ;  /* 0x0000000a080672a5 */ /* 0x000fc8000f8e003f */
[----:B------:R-:W-:-:S12]  /*1fe0*/  @UP0 USHF.R.U32.HI UR8, URZ, UR11, UR7 ;  /* 0x0000000b3f080299 */ /* 0x000fd80008011607 */
.L_x_11594:
[----:B------:R-:W-:-:S04]  /*1ff0*/  UIMAD UR8, UR8, UR5, UR5 ;  /* 0x00000005080872a4 */ /* 0x000fc8000f8e0205 */
[----:B------:R-:W-:-:S04]  /*2000*/  UISETP.LT.AND UP0, UPT, UR4, UR8, UPT ;  /* 0x000000080400728c */ /* 0x000fc8000bf01270 */
[----:B------:R-:W-:-:S12]  /*2010*/  USEL UR4, UR4, UR8, UP0 ;  /* 0x0000000804047287 */ /* 0x000fd80008000000 */
.L_x_11592:
        /* <DEDUP_REMOVED lines=34> */
.L_x_11596:
[----:B------:R-:W-:-:S11]  /*2240*/  UISETP.NE.AND UP0, UPT, UR5, 0x1, UPT ;  /* 0x000000010500788c */ /* 0x000fd6000bf05270 */
[----:B------:R-:W-:Y:S02]  /*2250*/  @UP0 ULDC.64 UR10, c[0x0][0x9e8] ;  /* 0x00027a00000a0ab9 */ /* 0x000fe40000000a00 */
[----:B------:R-:W-:-:S04]  /*2260*/  UIMAD.WIDE.U32 UR6, UR4, UR10, URZ ;  /* 0x0000000a040672a5 */ /* 0x000fc8000f8e003f */
[----:B------:R-:W-:-:S12]  /*2270*/  @UP0 USHF.R.U32.HI UR4, URZ, UR11, UR7 ;  /* 0x0000000b3f040299 */ /* 0x000fd80008011607 */
.L_x_11597:
[----:B------:R-:W-:-:S04]  /*2280*/  UIMAD UR4, UR4, UR5, URZ ;  /* 0x00000005040472a4 */ /* 0x000fc8000f8e023f */
[----:B------:R-:W-:-:S04]  /*2290*/  UISETP.LT.AND UP0, UPT, UR8, UR4, UPT ;  /* 0x000000040800728c */ /* 0x000fc8000bf01270 */
[----:B------:R-:W-:-:S12]  /*22a0*/  USEL UR8, UR8, UR4, !UP0 ;  /* 0x0000000408087287 */ /* 0x000fd8000c000000 */
.L_x_11595:
        /* <DEDUP_REMOVED lines=9> */
[----:B0-----:R-:W0:Y:S01]  /*2340*/  SHFL.IDX PT, R0, R206, RZ, 0x1f ;  /* 0x00001fffce007589 */ /* 0x001e2200000e0000 */
[----:B------:R-:W-:Y:S01]  /*2350*/  UIADD3 UR6, UR44, 0x18400, URZ ;  /* 0x000184002c067890 */ /* 0x000fe2000fffe03f */
[----:B------:R-:W-:Y:S01]  /*2360*/  IMAD.MOV.U32 R8, RZ, RZ, 0x1 ;  /* 0x00000001ff087424 */ /* 0x000fe200078e00ff */
[----:B------:R-:W-:Y:S01]  /*2370*/  UIADD3 UR5, UR44, 0x400, URZ ;  /* 0x000004002c057890 */ /* 0x000fe2000fffe03f */
[----:B------:R-:W-:Y:S01]  /*2380*/  IMAD.MOV.U32 R9, RZ, RZ, RZ ;  /* 0x000000ffff097224 */ /* 0x000fe200078e00ff */
[----:B------:R-:W-:Y:S01]  /*2390*/  UIADD3 UR4, UR44, 0x1c400, URZ ;  /* 0x0001c4002c047890 */ /* 0x000fe2000fffe03f */
[----:B------:R-:W-:Y:S01]  /*23a0*/  IMAD.MOV.U32 R10, RZ, RZ, 0x1 ;  /* 0x00000001ff0a7424 */ /* 0x000fe200078e00ff */
[----:B------:R-:W-:Y:S01]  /*23b0*/  USHF.R.U32.HI UR5, URZ, 0x4, UR5 ;  /* 0x000000043f057899 */ /* 0x000fe20008011605 */
[----:B------:R-:W-:Y:S01]  /*23c0*/  IMAD.MOV.U32 R11, RZ, RZ, RZ ;  /* 0x000000ffff0b7224 */ /* 0x000fe200078e00ff */
[----:B------:R-:W-:Y:S01]  /*23d0*/  USHF.R.U32.HI UR4, URZ, 0x4, UR4 ;  /* 0x000000043f047899 */ /* 0x000fe20008011604 */
[----:B------:R-:W-:Y:S01]  /*23e0*/  IMAD.MOV.U32 R7, RZ, RZ, 0x40000040 ;  /* 0x40000040ff077424 */ /* 0x000fe200078e00ff */
[----:B------:R-:W-:Y:S01]  /*23f0*/  ULOP3.LUT UR5, UR5, 0x3fff, URZ, 0xc0, !UPT ;  /* 0x00003fff05057892 */ /* 0x000fe2000f8ec03f */
[----:B------:R-:W-:Y:S01]  /*2400*/  IMAD.MOV.U32 R5, RZ, RZ, 0x40000040 ;  /* 0x40000040ff057424 */ /* 0x000fe200078e00ff */
[----:B------:R-:W-:Y:S01]  /*2410*/  ULOP3.LUT UR4, UR4, 0x3fff, URZ, 0xc0, !UPT ;  /* 0x00003fff04047892 */ /* 0x000fe2000f8ec03f */
[C---:B------:R-:W-:Y:S01]  /*2420*/  IADD3 R29, P6, R16.reuse, 0x78, RZ ;  /* 0x00000078101d7810 */ /* 0x040fe20007fde0ff */
[----:B------:R-:W-:Y:S01]  /*2430*/  ULOP3.LUT UR5, UR5, 0x3000000, URZ, 0xfc, !UPT ;  /* 0x0300000005057892 */ /* 0x000fe2000f8efc3f */
[----:B------:R1:W-:Y:S01]  /*2440*/  STL.128 [R1+0x60], R8 ;  /* 0x0000600801007387 */ /* 0x0003e20000100c00 */
[----:B------:R-:W-:Y:S01]  /*2450*/  ULOP3.LUT UR4, UR4, 0x10000, URZ, 0xfc, !UPT ;  /* 0x0001000004047892 */ /* 0x000fe2000f8efc3f */
[C---:B------:R-:W-:Y:S01]  /*2460*/  IADD3 R28, P5, R16.reuse, 0x70, RZ ;  /* 0x00000070101c7810 */ /* 0x040fe20007fbe0ff */
[----:B------:R-:W-:Y:S01]  /*2470*/  ULOP3.LUT UP0, URZ, UR6, 0x1bf, URZ, 0xc0, !UPT ;  /* 0x000001bf063f7892 */ /* 0x000fe2000f80c03f */
[----:B------:R1:W-:Y:S01]  /*2480*/  STL.64 [R1+0x58], RZ ;  /* 0x000058ff01007387 */ /* 0x0003e20000100a00 */
[--C-:B------:R-:W-:Y:S01]  /*2490*/  IMAD.X R30, RZ, RZ, R17.reuse, P6 ;  /* 0x000000ffff1e7224 */ /* 0x100fe200030e0611 */
[----:B------:R-:W-:Y:S01]  /*24a0*/  IADD3 R27, P4, R16, 0x68, RZ ;  /* 0x00000068101b7810 */ /* 0x000fe20007f9e0ff */
[----:B------:R-:W-:Y:S01]  /*24b0*/  IMAD.U32 R6, RZ, RZ, UR4 ;  /* 0x00000004ff067e24 */ /* 0x000fe2000f8e00ff */
[----:B0-----:R-:W-:Y:S01]  /*24c0*/  LEA.HI R2, R0, R0, RZ, 0x1 ;  /* 0x0000000000027211 */ /* 0x001fe200078f08ff */
[----:B------:R1:W-:Y:S01]  /*24d0*/  STL.128 [R1+0x90], RZ ;  /* 0x000090ff01007387 */ /* 0x0003e20000100c00 */
[----:B------:R-:W-:Y:S01]  /*24e0*/  PLOP3.LUT P6, PT, PT, PT, UP0, 0x80, 0x0 ;  /* 0x000000000000781c */ /* 0x000fe20003fcf008 */
[--C-:B------:R-:W-:Y:S01]  /*24f0*/  IMAD.X R41, RZ, RZ, R17.reuse, P5 ;  /* 0x000000ffff297224 */ /* 0x100fe200028e0611 */
[----:B------:R-:W-:Y:S01]  /*2500*/  LOP3.LUT R3, R2, 0x1e, RZ, 0xc0, !PT ;  /* 0x0000001e02037812 */ /* 0x000fe200078ec0ff */
[----:B------:R-:W-:Y:S01]  /*2510*/  IMAD.U32 R2, RZ, RZ, UR5 ;  /* 0x00000005ff027e24 */ /* 0x000fe2000f8e00ff */
[----:B------:R1:W-:Y:S01]  /*2520*/  STL.128 [R1+0xa0], RZ ;  /* 0x0000a0ff01007387 */ /* 0x0003e20000100c00 */
[C---:B------:R-:W-:Y:S01]  /*2530*/  IADD3 R25, P3, R16.reuse, 0x60, RZ ;  /* 0x0000006010197810 */ /* 0x040fe20007f7e0ff */
[----:B------:R-:W-:Y:S01]  /*2540*/  IMAD.X R38, RZ, RZ, R17, P4 ;  /* 0x000000ffff267224 */ /* 0x000fe200020e0611 */
[----:B------:R-:W-:Y:S01]  /*2550*/  IADD3 R34, P2, R16, 0x58, RZ ;  /* 0x0000005810227810 */ /* 0x000fe20007f5e0ff */
[----:B------:R-:W-:Y:S01]  /*2560*/  IMAD.IADD R3, R0, 0x1, -R3 ;  /* 0x0000000100037824 */ /* 0x000fe200078e0a03 */
[----:B------:R1:W-:Y:S01]  /*2570*/  STL.128 [R1+0xb0], RZ ;  /* 0x0000b0ff01007387 */ /* 0x0003e20000100c00 */
[C---:B------:R-:W-:Y:S01]  /*2580*/  IADD3 R26, P1, R16.reuse, 0x80, RZ ;  /* 0x00000080101a7810 */ /* 0x040fe20007f3e0ff */
[--C-:B------:R-:W-:Y:S01]  /*2590*/  IMAD.X R36, RZ, RZ, R17.reuse, P3 ;  /* 0x000000ffff247224 */ /* 0x100fe200018e0611 */
[----:B------:R-:W-:Y:S01]  /*25a0*/  IADD3 R24, P0, R16, 0x90, RZ ;  /* 0x0000009010187810 */ /* 0x000fe20007f1e0ff */
[----:B------:R1:W-:Y:S01]  /*25b0*/  STL.128 [R1+0xc0], RZ ;  /* 0x0000c0ff01007387 */ /* 0x0003e20000100c00 */
[----:B------:R-:W-:Y:S01]  /*25c0*/  LEA R3, R3, UR6, 0xd ;  /* 0x0000000603037c11 */ /* 0x000fe2000f8e68ff */
[----:B------:R-:W-:-:S02]  /*25d0*/  IMAD.X R35, RZ, RZ, R17, P2 ;  /* 0x000000ffff237224 */ /* 0x000fc400010e0611 */
[----:B------:R1:W-:Y:S01]  /*25e0*/  STL.128 [R1+0xd0], RZ ;  /* 0x0000d0ff01007387 */ /* 0x0003e20000100c00 */
[----:B------:R-:W-:Y:S01]  /*25f0*/  SHF.R.U32.HI R3, RZ, 0x4, R3 ;  /* 0x00000004ff037819 */ /* 0x000fe20000011603 */
[--C-:B------:R-:W-:Y:S02]  /*2600*/  IMAD.X R39, RZ, RZ, R17.reuse, P1 ;  /* 0x000000ffff277224 */ /* 0x100fe400008e0611 */
[----:B------:R1:W-:Y:S01]  /*2610*/  STL.128 [R1+0xe0], RZ ;  /* 0x0000e0ff01007387 */ /* 0x0003e20000100c00 */
[----:B------:R-:W-:Y:S01]  /*2620*/  LOP3.LUT R3, R3, 0x3fff, RZ, 0xc0, !PT ;  /* 0x00003fff03037812 */ /* 0x000fe200078ec0ff */
[----:B------:R-:W-:-:S03]  /*2630*/  IMAD.X R37, RZ, RZ, R17, P0 ;  /* 0x000000ffff257224 */ /* 0x000fc600000e0611 */
        /* <DEDUP_REMOVED lines=21> */
.L_x_11599:
[----:B------:R-:W0:Y:S01]  /*2790*/  S2R R20, SR_TID.X ;  /* 0x0000000000147919 */ /* 0x000e220000002100 */
[----:B-1----:R-:W1:Y:S01]  /*27a0*/  LDC.64 R10, c[0x0][0x9d8] ;  /* 0x00027600ff0a7b82 */ /* 0x002e620000000a00 */
[----:B------:R-:W-:Y:S01]  /*27b0*/  IADD3 R8, P0, R16, 0xf0, RZ ;  /* 0x000000f010087810 */ /* 0x000fe20007f1e0ff */
[----:B------:R-:W-:Y:S01]  /*27c0*/  ULEA.HI UR4, UR61, UR61, URZ, 0x1 ;  /* 0x0000003d3d047291 */ /* 0x000fe2000f8f083f */
[----:B------:R-:W-:Y:S01]  /*27d0*/  IMAD.U32 R13, RZ, RZ, UR45 ;  /* 0x0000002dff0d7e24 */ /* 0x000fe2000f8e00ff */
[----:B------:R-:W-:Y:S01]  /*27e0*/  ULDC UR5, c[0x0][0x20] ;  /* 0x0000080000057ab9 */ /* 0x000fe20000000800 */
[----:B------:R-:W-:Y:S01]  /*27f0*/  IMAD.U32 R15, RZ, RZ, UR46 ;  /* 0x0000002eff0f7e24 */ /* 0x000fe2000f8e00ff */
[----:B------:R-:W-:Y:S01]  /*2800*/  ULOP3.LUT UR4, UR4, 0xfffffffe, URZ, 0xc0, !UPT ;  /* 0xfffffffe04047892 */ /* 0x000fe2000f8ec03f */
[----:B------:R-:W-:Y:S01]  /*2810*/  IMAD.X R9, RZ, RZ, R17, P0 ;  /* 0x000000ffff097224 */ /* 0x000fe200000e0611 */
[----:B------:R-:W2:Y:S01]  /*2820*/  LDC.64 R6, c[0x0][0x448] ;  /* 0x00011200ff067b82 */ /* 0x000ea20000000a00 */
[----:B------:R-:W-:Y:S01]  /*2830*/  VIADD R12, R18, -UR5 ;  /* 0x80000005120c7c36 */ /* 0x000fe20008000000 */
[----:B------:R-:W-:Y:S01]  /*2840*/  UIADD3 UR4, UR61, -UR4, URZ ;  /* 0x800000043d047290 */ /* 0x000fe2000fffe03f */
[----:B------:R-:W-:Y:S04]  /*2850*/  STL.64 [R1+0x100], R34 ;  /* 0x0001002201007387 */ /* 0x000fe80000100a00 */
[----:B------:R3:W-:Y:S01]  /*2860*/  STL.64 [R1+0xf8], R8 ;  /* 0x0000f80801007387 */ /* 0x0007e20000100a00 */
[----:B------:R-:W4:Y:S01]  /*2870*/  LDC.64 R4, c[0x0][0x9e0] ;  /* 0x00027800ff047b82 */ /* 0x000f220000000a00 */
[----:B------:R-:W-:-:S02]  /*2880*/  IMAD.U32 R0, RZ, RZ, UR4 ;  /* 0x00000004ff007e24 */ /* 0x000fc4000f8e00ff */
[----:B------:R0:W-:Y:S03]  /*2890*/  STL.64 [R1+0xf0], R196 ;  /* 0x0000f0c401007387 */ /* 0x0001e60000100a00 */
[----:B------:R-:W-:Y:S01]  /*28a0*/  SHF.L.U32 R0, R0, 0x1f, RZ ;  /* 0x0000001f00007819 */ /* 0x000fe200000006ff */
[----:B------:R0:W-:Y:S01]  /*28b0*/  STL.U8 [R1+0x108], RZ ;  /* 0x000108ff01007387 */ /* 0x0001e20000100000 */
[----:B------:R-:W5:Y:S01]  /*28c0*/  LDC.64 R2, c[0x0][0x9e8] ;  /* 0x00027a00ff027b82 */ /* 0x000f620000000a00 */
[----:B---3--:R-:W-:Y:S02]  /*28d0*/  IADD3 R8, P0, R16, 0x13c, RZ ;  /* 0x0000013c10087810 */ /* 0x008fe40007f1e0ff */
[----:B------:R3:W-:Y:S01]  /*28e0*/  STL [R12+0x4], R13 ;  /* 0x0000040d0c007387 */ /* 0x0007e20000100800 */
[----:B0-----:R-:W-:-:S04]  /*28f0*/  VIADD R195, R20, 0xffffff80 ;  /* 0xffffff8014c37836 */ /* 0x001fc80000000000 */
[----:B------:R-:W0:Y:S01]  /*2900*/  LDC R225, c[0x0][0x450] ;  /* 0x00011400ffe17b82 */ /* 0x000e220000000800 */
[----:B------:R-:W-:Y:S01]  /*2910*/  IMAD.X R9, RZ, RZ, R17, P0 ;  /* 0x000000ffff097224 */ /* 0x000fe200000e0611 */
[----:B------:R3:W-:Y:S04]  /*2920*/  STL [R12+0x8], R15 ;  /* 0x0000080f0c007387 */ /* 0x0007e80000100800 */
[----:B-1----:R3:W-:Y:S04]  /*2930*/  STL [R12+0xc], R11 ;  /* 0x00000c0b0c007387 */ /* 0x0027e80000100800 */
[----:B--2---:R3:W-:Y:S04]  /*2940*/  STL [R12+0x24], R6 ;  /* 0x000024060c007387 */ /* 0x0047e80000100800 */
[----:B------:R3:W-:Y:S04]  /*2950*/  STL [R12+0x14], RZ ;  /* 0x000014ff0c007387 */ /* 0x0007e80000100800 */
[----:B------:R3:W-:Y:S04]  /*2960*/  STL [R12], R195 ;  /* 0x000000c30c007387 */ /* 0x0007e80000100800 */
[----:B------:R3:W-:Y:S04]  /*2970*/  STL [R12+0x28], R7 ;  /* 0x000028070c007387 */ /* 0x0007e80000100800 */
[----:B----4-:R3:W-:Y:S04]  /*2980*/  STL [R12+0x10], R4 ;  /* 0x000010040c007387 */ /* 0x0107e80000100800 */
[----:B------:R3:W-:Y:S04]  /*2990*/  STL [R12+0x18], R5 ;  /* 0x000018050c007387 */ /* 0x0007e80000100800 */
[----:B-----5:R3:W-:Y:S04]  /*29a0*/  STL [R12+0x1c], R2 ;  /* 0x00001c020c007387 */ /* 0x0207e80000100800 */
[----:B------:R3:W-:Y:S04]  /*29b0*/  STL [R12+0x20], R3 ;  /* 0x000020030c007387 */ /* 0x0007e80000100800 */
[----:B0-----:R3:W-:Y:S04]  /*29c0*/  STL [R12+0x2c], R225 ;  /* 0x00002ce10c007387 */ /* 0x0017e80000100800 */
[----:B------:R3:W-:Y:S04]  /*29d0*/  STL.64 [R1+0x140], R8 ;  /* 0x0001400801007387 */ /* 0x0007e80000100a00 */
[----:B------:R3:W-:Y:S01]  /*29e0*/  STL [R1+0x13c], R10 ;  /* 0x00013c0a01007387 */ /* 0x0007e20000100800 */
[----:B------:R-:W0:Y:S02]  /*29f0*/  SYNCS.PHASECHK.TRANS64.TRYWAIT P0, [UR44+0x22800], R0 ;  /* 0x02280000ff0075a7 */ /* 0x000e24000800016c */
[----:B0--3--:R-:W-:Y:S05]  /*2a00*/  @!P0 BRA `(.L_x_11600) ;  /* 0x000001d000a88947 */ /* 0x009fea0003800000 */
.L_x_11813:
        /* <DEDUP_REMOVED lines=45> */
[----:B------:R-:W-:Y:S02]  /*2ce0*/  IMAD.MOV.U32 R11, RZ, RZ, R38 ;  /* 0x000000ffff0b7224 */ /* 0x000fe400078e0026 */
[----:B------:R-:W-:-:S03]  /*2cf0*/  IMAD.MOV.U32 R27, RZ, RZ, R39 ;  /* 0x000000ffff1b7224 */ /* 0x000fc600078e0027 */
[----:B------:R1:W-:Y:S04]  /*2d00*/  STL.128 [R1+0x1a0], R8 ;  /* 0x0001a00801007387 */ /* 0x0003e80000100c00 */
[----:B------:R1:W-:Y:S01]  /*2d10*/  STL.128 [R1+0x1b0], R24 ;  /* 0x0001b01801007387 */ /* 0x0003e20000100c00 */
[----:B------:R-:W-:Y:S05]  /*2d20*/  @!P1 BRA `(.L_x_11602) ;  /* 0x0000000000049947 */ /* 0x000fea0003800000 */
[----:B------:R-:W-:Y:S01]  /*2d30*/  BPT.TRAP 0x1 ;  /* 0x000000040000795c */ /* 0x000fe20000300000 */
.L_x_11602:
[----:B------:R-:W-:Y:S05]  /*2d40*/  BSYNC B0 ;  /* 0x0000000000007941 */ /* 0x000fea0003800000 */
.L_x_11601:
        /* <DEDUP_REMOVED lines=8> */
.L_x_11604:
[----:B------:R-:W-:Y:S05]  /*2dd0*/  BSYNC B0 ;  /* 0x0000000000007941 */ /* 0x000fea0003800000 */
.L_x_11603:
[----:B------:R-:W-:Y:S04]  /*2de0*/  BSSY B0, `(.L_x_11605) ;  /* 0x0000004000007945 */ /* 0x000fe80003800000 */
[----:B-1----:R-:W-:Y:S05]  /*2df0*/  @P0 BRA `(.L_x_11606) ;  /* 0x0000000000080947 */ /* 0x002fea0003800000 */
[----:B------:R-:W1:Y:S02]  /*2e00*/  SYNCS.PHASECHK.TRANS64.TRYWAIT P0, [R14+URZ], R15 ;  /* 0x0000000f0e0075a7 */ /* 0x000e64000800017f */
[----:B-1----:R-:W-:Y:S05]  /*2e10*/  @!P0 BRA `(.L_x_11607) ;  /* 0x000001cc00bc8947 */ /* 0x002fea0003800000 */
.L_x_11606:
[----:B------:R-:W-:Y:S05]  /*2e20*/  BSYNC B0 ;  /* 0x0000000000007941 */ /* 0x000fea0003800000 */
.L_x_11605:
        /* <DEDUP_REMOVED lines=59> */
.L_x_11609:
[----:B------:R-:W-:Y:S05]  /*31e0*/  BSYNC B0 ;  /* 0x0000000000007941 */ /* 0x000fea0003800000 */
.L_x_11608:
        /* <DEDUP_REMOVED lines=24> */
[-C--:B------:R-:W-:Y:S01]  /*3370*/  FMUL.FTZ R36, R51, R14.reuse ;  /* 0x0000000e33247220 */ /* 0x080fe20000410000 */
[-C--:B------:R-:W-:Y:S01]  /*3380*/  FMUL.FTZ R51, R53, R14.reuse ;  /* 0x0000000e35337220 */ /* 0x080fe20000410000 */
[----:B------:R-:W-:Y:S01]  /*3390*/  SHF.R.S32.HI R53, RZ, 0x1f, R72 ;  /* 0x0000001fff357819 */ /* 0x000fe20000011448 */
[-C--:B------:R-:W-:Y:S01]  /*33a0*/  FMUL.FTZ R82, R40, R14.reuse ;  /* 0x0000000e28527220 */ /* 0x080fe20000410000 */
[----:B------:R-:W-:Y:S02]  /*33b0*/  FMUL.FTZ R75, R25, R14 ;  /* 0x0000000e194b7220 */ /* 0x000fe40000410000 */
        /* <DEDUP_REMOVED lines=19> */
[----:B------:R-:W-:Y:S01]  /*34f0*/  FMUL.FTZ R44, R54, R14 ;  /* 0x0000000e362c7220 */ /* 0x000fe20000410000 */
[----:B------:R-:W-:Y:S01]  /*3500*/  LEA.HI R54, R55, R52, RZ, 0x2 ;  /* 0x0000003437367211 */ /* 0x000fe200078f10ff */
[-C--:B------:R-:W-:Y:S01]  /*3510*/  FMUL.FTZ R76, R28, R14.reuse ;  /* 0x0000000e1c4c7220 */ /* 0x080fe20000410000 */
[----:B------:R0:W1:Y:S01]  /*3520*/  MUFU.TANH R84, R56 ;  /* 0x0000003800547308 */ /* 0x0000620000002400 */
[-C--:B------:R-:W-:Y:S01]  /*3530*/  FMUL.FTZ R57, R57, R14.reuse ;  /* 0x0000000e39397220 */ /* 0x080fe20000410000 */
[-C--:B------:R-:W-:Y:S01]  /*3540*/  FMUL.FTZ R28, R35, R14.reuse ;  /* 0x0000000e231c7220 */ /* 0x080fe20000410000 */
[----:B------:R-:W-:Y:S01]  /*3550*/  FMUL.FTZ R35, R50, R14 ;  /* 0x0000000e32237220 */ /* 0x000fe20000410000 */
[----:B------:R-:W-:-:S02]  /*3560*/  SHF.R.S32.HI R50, RZ, 0x2, R54 ;  /* 0x00000002ff327819 */ /* 0x000fc40000011436 */
[----:B0-----:R-:W-:Y:S02]  /*3570*/  LEA.HI R56, R53, R72, RZ, 0x2 ;  /* 0x0000004835387211 */ /* 0x001fe400078f10ff */
[----:B------:R0:W2:Y:S01]  /*3580*/  MUFU.TANH R85, R57 ;  /* 0x0000003900557308 */ /* 0x0000a20000002400 */
[----:B------:R-:W-:Y:S02]  /*3590*/  SHF.R.S32.HI R53, RZ, 0x1f, R54 ;  /* 0x0000001fff357819 */ /* 0x000fe40000011436 */
[----:B0-----:R-:W-:Y:S02]  /*35a0*/  LOP3.LUT R57, R56, 0xfffffffc, RZ, 0xc0, !PT ;  /* 0xfffffffc38397812 */ /* 0x001fe400078ec0ff */
[----:B------:R-:W-:-:S03]  /*35b0*/  LEA.HI R56, R53, R50, RZ, 0x3 ;  /* 0x0000003235387211 */ /* 0x000fc600078f18ff */
[----:B------:R-:W-:Y:S01]  /*35c0*/  IMAD.IADD R72, R72, 0x1, -R57 ;  /* 0x0000000148487824 */ /* 0x000fe200078e0a39 */
[----:B------:R-:W-:Y:S02]  /*35d0*/  LOP3.LUT R57, R56, 0xfffffff8, RZ, 0xc0, !PT ;  /* 0xfffffff838397812 */ /* 0x000fe400078ec0ff */
[----:B------:R-:W-:Y:S02]  /*35e0*/  SHF.R.S32.HI R53, RZ, 0x7, R40 ;  /* 0x00000007ff357819 */ /* 0x000fe40000011428 */
[----:B------:R-:W-:Y:S01]  /*35f0*/  LEA.HI R55, R55, R52, RZ, 0x5 ;  /* 0x0000003437377211 */ /* 0x000fe200078f28ff */
[----:B------:R-:W-:Y:S01]  /*3600*/  IMAD.IADD R57, R50, 0x1, -R57 ;  /* 0x0000000132397824 */ /* 0x000fe200078e0a39 */
[----:B------:R-:W-:Y:S02]  /*3610*/  LEA.HI R40, R40, R53, RZ, 0x1 ;  /* 0x0000003528287211 */ /* 0x000fe400078f08ff */
[----:B------:R-:W-:Y:S02]  /*3620*/  SHF.R.S32.HI R50, RZ, 0x5, R55 ;  /* 0x00000005ff327819 */ /* 0x000fe40000011437 */
[----:B------:R-:W-:-:S02]  /*3630*/  LOP3.LUT R40, R40, 0x3fffffe, RZ, 0xc0, !PT ;  /* 0x03fffffe28287812 */ /* 0x000fc400078ec0ff */
        /* <DEDUP_REMOVED lines=9> */
[-C--:B------:R-:W-:Y:S01]  /*36d0*/  FMUL.FTZ R81, R37, R14.reuse ;  /* 0x0000000e25517220 */ /* 0x080fe20000410000 */
[----:B------:R-:W-:Y:S01]  /*36e0*/  @P0 SHF.R.U32.HI R57, RZ, R15, R74 ;  /* 0x0000000fff390219 */ /* 0x000fe2000001164a */
[-C--:B------:R-:W-:Y:S01]  /*36f0*/  FMUL.FTZ R37, R59, R14.reuse ;  /* 0x0000000e3b257220 */ /* 0x080fe20000410000 */
[----:B------:R-:W-:Y:S01]  /*3700*/  IMAD.U32 R53, RZ, RZ, UR47 ;  /* 0x0000002fff357e24 */ /* 0x000fe2000f8e00ff */
[----:B------:R-:W-:Y:S01]  /*3710*/  LOP3.LUT R15, R54, 0x7ffffffc, RZ, 0xc0, !PT ;  /* 0x7ffffffc360f7812 */ /* 0x000fe200078ec0ff */
[-C--:B------:R-:W-:Y:S01]  /*3720*/  FMUL.FTZ R78, R32, R14.reuse ;  /* 0x0000000e204e7220 */ /* 0x080fe20000410000 */
[----:B------:R-:W0:Y:S01]  /*3730*/  SHFL.IDX PT, R59, R57, RZ, 0x1c1f ;  /* 0x001c1fff393b7589 */ /* 0x000e2200000e0000 */
[-C--:B------:R-:W-:Y:S01]  /*3740*/  FMUL.FTZ R32, R43, R14.reuse ;  /* 0x0000000e2b207220 */ /* 0x080fe20000410000 */
[-C--:B------:R-:W-:Y:S01]  /*3750*/  FMUL.FTZ R77, R29, R14.reuse ;  /* 0x0000000e1d4d7220 */ /* 0x080fe20000410000 */
[----:B------:R-:W-:Y:S01]  /*3760*/  FMUL.FTZ R43, R45, R14 ;  /* 0x0000000e2d2b7220 */ /* 0x000fe20000410000 */
[----:B------:R-:W-:-:S02]  /*3770*/  IMAD R53, R53, -0x60, R6 ;  /* 0xffffffa035357824 */ /* 0x000fc400078e0206 */
        /* <DEDUP_REMOVED lines=18> */
[----:B------:R-:W-:Y:S01]  /*38a0*/  VIADD R54, R53, 0x61 ;  /* 0x0000006135367836 */ /* 0x000fe20000000000 */
[----:B------:R-:W3:Y:S03]  /*38b0*/  MUFU.TANH R24, R24 ;  /* 0x0000001800187308 */ /* 0x000ee60000002400 */
[----:B------:R-:W-:-:S02]  /*38c0*/  IMAD R56, R15, -0x2, R54 ;  /* 0xfffffffe0f387824 */ /* 0x000fc400078e0236 */
[----:B------:R-:W-:-:S03]  /*38d0*/  VIADD R54, R53, 0x60 ;  /* 0x0000006035367836 */ /* 0x000fc60000000000 */
[----:B------:R-:W4:Y:S01]  /*38e0*/  MUFU.TANH R75, R75 ;  /* 0x0000004b004b7308 */ /* 0x000f220000002400 */
        /* <DEDUP_REMOVED lines=67> */
.L_x_11615:
[----:B------:R-:W-:Y:S05]  /*3d20*/  BSYNC B2 ;  /* 0x0000000000027941 */ /* 0x000fea0003800000 */
.L_x_11614:
[----:B------:R-:W-:Y:S01]  /*3d30*/  LOP3.LUT R13, RZ, R13, RZ, 0x33, !PT ;  /* 0x0000000dff0d7212 */ /* 0x000fe200078e33ff */
[----:B------:R-:W-:Y:S06]  /*3d40*/  BRA `(.L_x_11616) ;  /* 0x0000000000187947 */ /* 0x000fec0003800000 */
.L_x_11613:
[----:B------:R-:W-:-:S13]  /*3d50*/  ISETP.NE.AND P0, PT, R8, 0x1, PT ;  /* 0x000000010800780c */ /* 0x000fda0003f05270 */
[----:B------:R-:W-:Y:S05]  /*3d60*/  @!P0 BRA `(.L_x_11616) ;  /* 0x0000000000108947 */ /* 0x000fea0003800000 */
[----:B------:R-:W2:Y:S04]  /*3d70*/  LDL R54, [R12+0x1c] ;  /* 0x00001c000c367983 */ /* 0x000ea80000100800 */
[----:B------:R-:W3:Y:S01]  /*3d80*/  LDL R56, [R12+0x20] ;  /* 0x000020000c387983 */ /* 0x000ee20000100800 */
[----:B--2---:R-:W-:-:S05]  /*3d90*/  IMAD.HI.U32 R13, R13, R54, RZ ;  /* 0x000000360d0d7227 */ /* 0x004fca00078e00ff */
[----:B---3--:R-:W-:-:S07]  /*3da0*/  SHF.R.U32.HI R13, RZ, R56, R13 ;  /* 0x00000038ff0d7219 */ /* 0x008fce000001160d */
.L_x_11616:
[----:B------:R-:W-:Y:S05]  /*3db0*/  BSYNC B1 ;  /* 0x0000000000017941 */ /* 0x000fea0003800000 */
.L_x_11612:
[----:B------:R-:W-:-:S05]  /*3dc0*/  IMAD R13, R8, R13, R74 ;  /* 0x0000000d080d7224 */ /* 0x000fca00078e024a */
[----:B------:R-:W-:Y:S02]  /*3dd0*/  VIMNMX R10, R10, R13, !PT ;  /* 0x0000000d0a0a7248 */ /* 0x000fe40007fe0100 */
[----:B------:R-:W-:-:S07]  /*3de0*/  VIADDMNMX R11, R13, R8, R11, PT ;  /* 0x000000080d0b7246 */ /* 0x000fce000380010b */
.L_x_11611:
[----:B------:R-:W-:Y:S05]  /*3df0*/  BSYNC B0 ;  /* 0x0000000000007941 */ /* 0x000fea0003800000 */
.L_x_11610:
        /* <DEDUP_REMOVED lines=132> */
.L_x_11622:
[----:B------:R-:W-:Y:S05]  /*4640*/  BSYNC B2 ;  /* 0x0000000000027941 */ /* 0x000fea0003800000 */
.L_x_11621:
[----:B------:R-:W-:Y:S01]  /*4650*/  LOP3.LUT R9, RZ, R9, RZ, 0x33, !PT ;  /* 0x00000009ff097212 */ /* 0x000fe200078e33ff */
[----:B------:R-:W-:Y:S06]  /*4660*/  BRA `(.L_x_11623) ;  /* 0x0000000000187947 */ /* 0x000fec0003800000 */
.L_x_11620:
[----:B------:R-:W-:-:S13]  /*4670*/  ISETP.NE.AND P6, PT, R8, 0x1, PT ;  /* 0x000000010800780c */ /* 0x000fda0003fc5270 */
[----:B------:R-:W-:Y:S05]  /*4680*/  @!P6 BRA `(.L_x_11623) ;  /* 0x000000000010e947 */ /* 0x000fea0003800000 */
[----:B------:R-:W2:Y:S04]  /*4690*/  LDL R6, [R12+0x1c] ;  /* 0x00001c000c067983 */ /* 0x000ea80000100800 */
[----:B------:R-:W3:Y:S01]  /*46a0*/  LDL R24, [R12+0x20] ;  /* 0x000020000c187983 */ /* 0x000ee20000100800 */
[----:B--2---:R-:W-:-:S05]  /*46b0*/  IMAD.HI.U32 R9, R9, R6, RZ ;  /* 0x0000000609097227 */ /* 0x004fca00078e00ff */
[----:B---3--:R-:W-:-:S07]  /*46c0*/  SHF.R.U32.HI R9, RZ, R24, R9 ;  /* 0x00000018ff097219 */ /* 0x008fce0000011609 */
.L_x_11623:
[----:B------:R-:W-:Y:S05]  /*46d0*/  BSYNC B1 ;  /* 0x0000000000017941 */ /* 0x000fea0003800000 */
.L_x_11619:
[----:B------:R-:W-:-:S05]  /*46e0*/  IMAD R9, R8, R9, R74 ;  /* 0x0000000908097224 */ /* 0x000fca00078e024a */
[----:B------:R-:W-:Y:S02]  /*46f0*/  VIADDMNMX R11, R9, R8, R11, PT ;  /* 0x00000008090b7246 */ /* 0x000fe4000380010b */
[----:B------:R-:W-:-:S07]  /*4700*/  VIMNMX R10, R10, R9, !PT ;  /* 0x000000090a0a7248 */ /* 0x000fce0007fe0100 */
.L_x_11618:
[----:B------:R-:W-:Y:S05]  /*4710*/  BSYNC B0 ;  /* 0x0000000000007941 */ /* 0x000fea0003800000 */
.L_x_11617:
        /* <DEDUP_REMOVED lines=73> */
[----:B------:R-:W0:Y:S01]  /*4bb0*/  SHFL.BFLY PT, R25, R8, 0x2, 0x1f ;  /* 0x0c401f0008197f89 */ /* 0x000e2200000e0000 */
[----:B------:R-:W-:-:S02]  /*4bc0*/  ISETP.GT.AND P2, PT, R10, 0x49, !P2 ;  /* 0x000000490a00780c */ /* 0x000fc40005744270 */
        /* <DEDUP_REMOVED lines=8> */
[C---:B------:R-:W-:Y:S02]  /*4c50*/  ISETP.LT.OR P3, PT, R11.reuse, 0x51, P3 ;  /* 0x000000510b00780c */ /* 0x040fe40001f61670 */
[----:B------:R-:W-:Y:S02]  /*4c60*/  ISETP.LT.OR P0, PT, R11, 0x39, P0 ;  /* 0x000000390b00780c */ /* 0x000fe40000701670 */
[----:B------:R-:W-:Y:S02]  /*4c70*/  FSEL R39, R39, -INF , !P2 ;  /* 0xff80000027277808 */ /* 0x000fe40005000000 */
[----:B------:R-:W-:-:S02]  /*4c80*/  FSEL R44, R44, -INF , !P0 ;  /* 0xff8000002c2c7808 */ /* 0x000fc40004000000 */
[----:B------:R-:W-:Y:S02]  /*4c90*/  ISETP.NE.AND P0, PT, R94, RZ, PT ;  /* 0x000000ff5e00720c */ /* 0x000fe40003f05270 */
[----:B0-----:R-:W-:Y:S02]  /*4ca0*/  FMNMX.FTZ R25, R8, R25, !PT ;  /* 0x0000001908197209 */ /* 0x001fe40007810000 */
[C---:B------:R-:W-:Y:S02]  /*4cb0*/  ISETP.GT.AND P0, PT, R10.reuse, 0x39, !P0 ;  /* 0x000000390a00780c */ /* 0x040fe40004704270 */
[----:B------:R-:W-:Y:S02]  /*4cc0*/  ISETP.GT.AND P5, PT, R10, 0x58, !P5 ;  /* 0x000000580a00780c */ /* 0x000fe40006fa4270 */
[C---:B------:R-:W-:Y:S02]  /*4cd0*/  ISETP.LT.OR P0, PT, R11.reuse, 0x3a, P0 ;  /* 0x0000003a0b00780c */ /* 0x040fe40000701670 */
[----:B------:R-:W-:-:S02]  /*4ce0*/  ISETP.LT.OR P4, PT, R11, 0x52, P4 ;  /* 0x000000520b00780c */ /* 0x000fc40002781670 */
[----:B------:R-:W-:Y:S02]  /*4cf0*/  FSEL R46, R46, -INF , !P0 ;  /* 0xff8000002e2e7808 */ /* 0x000fe40004000000 */
[----:B------:R-:W-:Y:S02]  /*4d00*/  ISETP.GT.AND P0, PT, R10, 0x40, !P1 ;  /* 0x000000400a00780c */ /* 0x000fe40004f04270 */
[----:B------:R-:W-:Y:S02]  /*4d10*/  ISETP.NE.AND P1, PT, R96, RZ, PT ;  /* 0x000000ff6000720c */ /* 0x000fe40003f25270 */
[----:B------:R-:W-:Y:S02]  /*4d20*/  ISETP.LT.OR P0, PT, R11, 0x41, P0 ;  /* 0x000000410b00780c */ /* 0x000fe40000701670 */
[----:B------:R-:W-:Y:S02]  /*4d30*/  ISETP.GT.AND P1, PT, R10, 0x48, !P1 ;  /* 0x000000480a00780c */ /* 0x000fe40004f24270 */
[----:B------:R-:W-:-:S02]  /*4d40*/  FSEL R48, R48, -INF , !P0 ;  /* 0xff80000030307808 */ /* 0x000fc40004000000 */
[----:B------:R-:W-:Y:S02]  /*4d50*/  ISETP.GT.AND P0, PT, R10, RZ, !P6 ;  /* 0x000000ff0a00720c */ /* 0x000fe40007704270 */
[C---:B------:R-:W-:Y:S02]  /*4d60*/  ISETP.LT.OR P1, PT, R11.reuse, 0x49, P1 ;  /* 0x000000490b00780c */ /* 0x040fe40000f21670 */
[----:B------:R-:W-:Y:S02]  /*4d70*/  ISETP.LT.OR P0, PT, R11, 0x1, P0 ;  /* 0x000000010b00780c */ /* 0x000fe40000701670 */
[----:B------:R-:W-:Y:S02]  /*4d80*/  FSEL R38, R38, -INF , !P1 ;  /* 0xff80000026267808 */ /* 0x000fe40004800000 */
[----:B------:R-:W-:Y:S02]  /*4d90*/  FSEL R56, R20, -INF , !P0 ;  /* 0xff80000014387808 */ /* 0x000fe40004000000 */
[----:B------:R-:W-:Y:S01]  /*4da0*/  ISETP.NE.AND P0, PT, R84, RZ, PT ;  /* 0x000000ff5400720c */ /* 0x000fe20003f05270 */
[----:B------:R-:W0:Y:S01]  /*4db0*/  SHFL.BFLY PT, R20, R25, 0x1, 0x1f ;  /* 0x0c201f0019147f89 */ /* 0x000e2200000e0000 */
[----:B------:R-:W-:-:S02]  /*4dc0*/  FMNMX.FTZ R9, R56, R21, !PT ;  /* 0x0000001538097209 */ /* 0x000fc40007810000 */
[----:B------:R-:W-:Y:S02]  /*4dd0*/  ISETP.GT.AND P0, PT, R10, 0x41, !P0 ;  /* 0x000000410a00780c */ /* 0x000fe40004704270 */
[----:B------:R-:W-:Y:S02]  /*4de0*/  FMNMX.FTZ R9, R42, R9, !PT ;  /* 0x000000092a097209 */ /* 0x000fe40007810000 */
[----:B------:R-:W-:Y:S02]  /*4df0*/  ISETP.LT.OR P0, PT, R11, 0x42, P0 ;  /* 0x000000420b00780c */ /* 0x000fe40000701670 */
[----:B------:R-:W-:Y:S02]  /*4e00*/  FMNMX.FTZ R6, R26, R9, !PT ;  /* 0x000000091a067209 */ /* 0x000fe40007810000 */
[----:B------:R-:W-:Y:S02]  /*4e10*/  FSEL R54, R37, -INF , !P0 ;  /* 0xff80000025367808 */ /* 0x000fe40004000000 */
[----:B------:R-:W-:-:S02]  /*4e20*/  FMNMX.FTZ R9, R27, R6, !PT ;  /* 0x000000061b097209 */ /* 0x000fc40007810000 */
[----:B------:R-:W-:Y:S02]  /*4e30*/  ISETP.NE.AND P6, PT, R58, RZ, PT ;  /* 0x000000ff3a00720c */ /* 0x000fe40003fc5270 */
[----:B------:R-:W-:Y:S02]  /*4e40*/  FMNMX.FTZ R6, R28, R9, !PT ;  /* 0x000000091c067209 */ /* 0x000fe40007810000 */
[----:B------:R-:W-:Y:S02]  /*4e50*/  FSEL R40, R40, -INF , !P3 ;  /* 0xff80000028287808 */ /* 0x000fe40005800000 */
[----:B------:R-:W-:Y:S02]  /*4e60*/  FMNMX.FTZ R9, R29, R6, !PT ;  /* 0x000000061d097209 */ /* 0x000fe40007810000 */
[----:B------:R-:W-:Y:S02]  /*4e70*/  ISETP.GT.AND P0, PT, R10, 0x59, !P6 ;  /* 0x000000590a00780c */ /* 0x000fe40007704270 */
[----:B------:R-:W-:-:S02]  /*4e80*/  FMNMX.FTZ R6, R30, R9, !PT ;  /* 0x000000091e067209 */ /* 0x000fc40007810000 */
[----:B------:R-:W-:Y:S02]  /*4e90*/  ISETP.LT.OR P5, PT, R11, 0x59, P5 ;  /* 0x000000590b00780c */ /* 0x000fe40002fa1670 */
[----:B------:R-:W-:Y:S02]  /*4ea0*/  FMNMX.FTZ R9, R31, R6, !PT ;  /* 0x000000061f097209 */ /* 0x000fe40007810000 */
[----:B------:R-:W-:Y:S02]  /*4eb0*/  FSEL R37, R50, -INF , !P4 ;  /* 0xff80000032257808 */ /* 0x000fe40006000000 */
[----:B------:R-:W-:Y:S02]  /*4ec0*/  FMNMX.FTZ R6, R32, R9, !PT ;  /* 0x0000000920067209 */ /* 0x000fe40007810000 */
[----:B------:R-:W-:Y:S02]  /*4ed0*/  ISETP.LT.OR P0, PT, R11, 0x5a, P0 ;  /* 0x0000005a0b00780c */ /* 0x000fe40000701670 */
[----:B------:R-:W-:-:S02]  /*4ee0*/  FMNMX.FTZ R9, R33, R6, !PT ;  /* 0x0000000621097209 */ /* 0x000fc40007810000 */
[----:B------:R-:W-:Y:S02]  /*4ef0*/  FSEL R50, R52, -INF , !P5 ;  /* 0xff80000034327808 */ /* 0x000fe40006800000 */
[----:B------:R-:W-:Y:S02]  /*4f00*/  FMNMX.FTZ R6, R34, R9, !PT ;  /* 0x0000000922067209 */ /* 0x000fe40007810000 */
[----:B------:R-:W-:Y:S02]  /*4f10*/  FSEL R52, R14, -INF , !P0 ;  /* 0xff8000000e347808 */ /* 0x000fe40004000000 */
[----:B------:R-:W-:Y:S02]  /*4f20*/  FMNMX.FTZ R9, R35, R6, !PT ;  /* 0x0000000623097209 */ /* 0x000fe40007810000 */
[----:B0-----:R-:W-:Y:S02]  /*4f30*/  FMNMX.FTZ R10, R25, R20, !PT ;  /* 0x00000014190a7209 */ /* 0x001fe40007810000 */
[----:B------:R-:W-:Y:S01]  /*4f40*/  FMNMX.FTZ R9, R36, R9, !PT ;  /* 0x0000000924097209 */ /* 0x000fe20007810000 */
[----:B------:R0:W5:Y:S03]  /*4f50*/  LDL.64 R24, [R1+0x1c0] ;  /* 0x0001c00001187983 */ /* 0x0001660000100a00 */
        /* <DEDUP_REMOVED lines=19> */
[----:B---3--:R-:W1:Y:S02]  /*5090*/  SHFL.BFLY PT, R71, R20, 0x2, 0x1f ;  /* 0x0c401f0014477f89 */ /* 0x008e6400000e0000 */
[----:B-1----:R-:W-:-:S05]  /*50a0*/  FMNMX.FTZ R71, R71, R20, !PT ;  /* 0x0000001447477209 */ /* 0x002fca0007810000 */
[----:B------:R-:W1:Y:S01]  /*50b0*/  SHFL.BFLY PT, R8, R71, 0x1, 0x1f ;  /* 0x0c201f0047087f89 */ /* 0x000e6200000e0000 */
[-CC-:B------:R-:W-:Y:S01]  /*50c0*/  FFMA.FTZ R152, R85, R57.reuse, -R14.reuse ;  /* 0x0000003955987223 */ /* 0x180fe2000001080e */
[-CC-:B------:R-:W-:Y:S01]  /*50d0*/  FFMA.FTZ R13, R13, R57.reuse, -R14.reuse ;  /* 0x000000390d0d7223 */ /* 0x180fe2000001080e */
[----:B------:R-:W-:Y:S01]  /*50e0*/  FFMA.FTZ R154, R83, R57, -R14 ;  /* 0x00000039539a7223 */ /* 0x000fe2000001080e */
[----:B-1----:R-:W-:-:S04]  /*50f0*/  FMNMX.FTZ R8, R71, R8, !PT ;  /* 0x0000000847087209 */ /* 0x002fc80007810000 */
        /* <DEDUP_REMOVED lines=9> */
[----:B------:R-:W1:Y:S01]  /*5190*/  MUFU.EX2 R9, R13 ;  /* 0x0000000d00097308 */ /* 0x000e620000000800 */
[-C--:B------:R-:W-:Y:S01]  /*51a0*/  FFMA.FTZ R156, R59, R57.reuse, -R14 ;  /* 0x000000393b9c7223 */ /* 0x080fe2000001080e */
[----:B------:R-:W-:-:S06]  /*51b0*/  FFMA.FTZ R27, R27, R57, -R10 ;  /* 0x000000391b1b7223 */ /* 0x000fcc000001080a */
[----:B------:R-:W-:Y:S08]  /*51c0*/  MUFU.EX2 R56, R56 ;  /* 0x0000003800387308 */ /* 0x000ff00000000800 */
[----:B------:R1:W-:Y:S01]  /*51d0*/  MUFU.EX2 R153, R21 ;  /* 0x0000001500997308 */ /* 0x0003e20000000800 */
[----:B------:R-:W-:-:S07]  /*51e0*/  FFMA.FTZ R59, R79, R57, -R14 ;  /* 0x000000394f3b7223 */ /* 0x000fce000001080e */
[----:B------:R-:W3:Y:S01]  /*51f0*/  MUFU.EX2 R154, R154 ;  /* 0x0000009a009a7308 */ /* 0x000ee20000000800 */
[----:B------:R-:W-:-:S07]  /*5200*/  FFMA.FTZ R28, R28, R57, -R10 ;  /* 0x000000391c1c7223 */ /* 0x000fce000001080a */
[----:B------:R-:W-:Y:S01]  /*5210*/  MUFU.EX2 R42, R42 ;  /* 0x0000002a002a7308 */ /* 0x000fe20000000800 */
[-CC-:B------:R-:W-:Y:S01]  /*5220*/  FFMA.FTZ R47, R47, R57.reuse, -R14.reuse ;  /* 0x000000392f2f7223 */ /* 0x180fe2000001080e */
[----:B------:R-:W-:-:S06]  /*5230*/  FFMA.FTZ R158, R75, R57, -R14 ;  /* 0x000000394b9e7223 */ /* 0x000fcc000001080e */
[----:B------:R-:W4:Y:S01]  /*5240*/  MUFU.EX2 R11, R11 ;  /* 0x0000000b000b7308 */ /* 0x000f220000000800 */
[----:B------:R-:W-:-:S07]  /*5250*/  FFMA.FTZ R29, R29, R57, -R10 ;  /* 0x000000391d1d7223 */ /* 0x000fce000001080a */
[----:B------:R-:W0:Y:S01]  /*5260*/  MUFU.EX2 R155, R26 ;  /* 0x0000001a009b7308 */ /* 0x000e220000000800 */
[----:B-1----:R-:W-:Y:S01]  /*5270*/  FADD.FTZ R21, R152, R9 ;  /* 0x0000000998157221 */ /* 0x002fe20000010000 */
[----:B------:R-:W-:-:S06]  /*5280*/  FFMA.FTZ R13, R81, R57, -R14 ;  /* 0x00000039510d7223 */ /* 0x000fcc000001080e */
[----:B------:R-:W1:Y:S01]  /*5290*/  MUFU.EX2 R156, R156 ;  /* 0x0000009c009c7308 */ /* 0x000e620000000800 */
[----:B------:R-:W-:-:S07]  /*52a0*/  FFMA.FTZ R30, R30, R57, -R10 ;  /* 0x000000391e1e7223 */ /* 0x000fce000001080a */
[----:B------:R-:W1:Y:S01]  /*52b0*/  MUFU.EX2 R27, R27 ;  /* 0x0000001b001b7308 */ /* 0x000e620000000800 */
[----:B---3--:R-:W-:Y:S01]  /*52c0*/  FADD.FTZ R20, R154, R21 ;  /* 0x000000159a147221 */ /* 0x008fe20000010000 */
[----:B------:R-:W-:-:S06]  /*52d0*/  FFMA.FTZ R160, R73, R57, -R14 ;  /* 0x0000003949a07223 */ /* 0x000fcc000001080e */
[----:B------:R-:W3:Y:S01]  /*52e0*/  MUFU.EX2 R59, R59 ;  /* 0x0000003b003b7308 */ /* 0x000ee20000000800 */
[----:B------:R-:W-:-:S07]  /*52f0*/  FFMA.FTZ R31, R31, R57, -R10 ;  /* 0x000000391f1f7223 */ /* 0x000fce000001080a */
[----:B------:R4:W-:Y:S08]  /*5300*/  MUFU.EX2 R172, R47 ;  /* 0x0000002f00ac7308 */ /* 0x0009f00000000800 */
[----:B------:R-:W3:Y:S01]  /*5310*/  MUFU.EX2 R28, R28 ;  /* 0x0000001c001c7308 */ /* 0x000ee20000000800 */
[----:B----4-:R-:W-:Y:S01]  /*5320*/  FADD.FTZ R47, R56, R153 ;  /* 0x00000099382f7221 */ /* 0x010fe20000010000 */
[----:B------:R-:W-:-:S03]  /*5330*/  FADD.FTZ R21, R11, R20 ;  /* 0x000000140b157221 */ /* 0x000fc60000010000 */
[----:B------:R-:W-:-:S03]  /*5340*/  FADD.FTZ R26, R42, R47 ;  /* 0x0000002f2a1a7221 */ /* 0x000fc60000010000 */
[----:B------:R-:W4:Y:S01]  /*5350*/  MUFU.EX2 R158, R158 ;  /* 0x0000009e009e7308 */ /* 0x000f220000000800 */
[----:B------:R-:W-:Y:S01]  /*5360*/  FFMA.FTZ R15, R15, R57, -R14 ;  /* 0x000000390f0f7223 */ /* 0x000fe2000001080e */
[----:B0-----:R-:W-:-:S06]  /*5370*/  FADD.FTZ R26, R155, R26 ;  /* 0x0000001a9b1a7221 */ /* 0x001fcc0000010000 */
[----:B------:R-:W0:Y:S01]  /*5380*/  MUFU.EX2 R29, R29 ;  /* 0x0000001d001d7308 */ /* 0x000e220000000800 */
[----:B------:R-:W-:Y:S01]  /*5390*/  FFMA.FTZ R32, R32, R57, -R10 ;  /* 0x0000003920207223 */ /* 0x000fe2000001080a */
[----:B-1----:R-:W-:-:S06]  /*53a0*/  FADD.FTZ R20, R156, R21 ;  /* 0x000000159c147221 */ /* 0x002fcc0000010000 */
[----:B------:R-:W1:Y:S01]  /*53b0*/  MUFU.EX2 R13, R13 ;  /* 0x0000000d000d7308 */ /* 0x000e620000000800 */
[----:B------:R-:W-:Y:S01]  /*53c0*/  FADD.FTZ R21, R27, R26 ;  /* 0x0000001a1b157221 */ /* 0x000fe20000010000 */
[----:B------:R-:W-:-:S06]  /*53d0*/  FFMA.FTZ R33, R33, R57, -R10 ;  /* 0x0000003921217223 */ /* 0x000fcc000001080a */
[----:B------:R-:W1:Y:S01]  /*53e0*/  MUFU.EX2 R30, R30 ;  /* 0x0000001e001e7308 */ /* 0x000e620000000800 */
[----:B---3--:R-:W-:Y:S01]  /*53f0*/  FADD.FTZ R47, R59, R20 ;  /* 0x000000143b2f7221 */ /* 0x008fe20000010000 */
[----:B------:R-:W-:-:S06]  /*5400*/  FFMA.FTZ R61, R61, R57, -R14 ;  /* 0x000000393d3d7223 */ /* 0x000fcc000001080e */
[----:B------:R-:W3:Y:S01]  /*5410*/  MUFU.EX2 R160, R160 ;  /* 0x000000a000a07308 */ /* 0x000ee20000000800 */
[----:B------:R-:W-:Y:S01]  /*5420*/  FADD.FTZ R20, R28, R21 ;  /* 0x000000151c147221 */ /* 0x000fe20000010000 */
[----:B------:R-:W-:-:S06]  /*5430*/  FFMA.FTZ R34, R34, R57, -R10 ;  /* 0x0000003922227223 */ /* 0x000fcc000001080a */
[----:B------:R-:W3:Y:S01]  /*5440*/  MUFU.EX2 R31, R31 ;  /* 0x0000001f001f7308 */ /* 0x000ee20000000800 */
[----:B----4-:R-:W-:Y:S01]  /*5450*/  FADD.FTZ R26, R158, R47 ;  /* 0x0000002f9e1a7221 */ /* 0x010fe20000010000 */
        /* <DEDUP_REMOVED lines=20> */
[----:B0-----:R-:W-:-:S07]  /*55a0*/  FADD.FTZ R20, R32, R21 ;  /* 0x0000001520147221 */ /* 0x001fce0000010000 */
[----:B------:R-:W0:Y:S01]  /*55b0*/  MUFU.EX2 R35, R35 ;  /* 0x0000002300237308 */ /* 0x000e220000000800 */
[----:B------:R-:W-:Y:S01]  /*55c0*/  FFMA.FTZ R46, R46, R57, -R10 ;  /* 0x000000392e2e7223 */ /* 0x000fe2000001080a */
[----:B-1----:R-:W-:-:S06]  /*55d0*/  FADD.FTZ R26, R162, R47 ;  /* 0x0000002fa21a7221 */ /* 0x002fcc0000010000 */
[----:B------:R-:W1:Y:S01]  /*55e0*/  MUFU.EX2 R63, R63 ;  /* 0x0000003f003f7308 */ /* 0x000e620000000800 */
[----:B------:R-:W-:Y:S01]  /*55f0*/  FFMA.FTZ R53, R53, R57, -R14 ;  /* 0x0000003935357223 */ /* 0x000fe2000001080e */
[----:B------:R-:W-:-:S06]  /*5600*/  FADD.FTZ R21, R33, R20 ;  /* 0x0000001421157221 */ /* 0x000fcc0000010000 */
[----:B------:R-:W2:Y:S01]  /*5610*/  MUFU.EX2 R36, R36 ;  /* 0x0000002400247308 */ /* 0x000ea20000000800 */
[----:B------:R-:W-:Y:S01]  /*5620*/  FFMA.FTZ R48, R48, R57, -R10 ;  /* 0x0000003930307223 */ /* 0x000fe2000001080a */
[----:B---3--:R-:W-:-:S06]  /*5630*/  FADD.FTZ R47, R61, R26 ;  /* 0x0000001a3d2f7221 */ /* 0x008fcc0000010000 */
[----:B------:R-:W3:Y:S01]  /*5640*/  MUFU.EX2 R166, R166 ;  /* 0x000000a600a67308 */ /* 0x000ee20000000800 */
[----:B------:R-:W-:-:S07]  /*5650*/  FADD.FTZ R20, R34, R21 ;  /* 0x0000001522147221 */ /* 0x000fce0000010000 */
[----:B------:R-:W3:Y:S01]  /*5660*/  MUFU.EX2 R44, R44 ;  /* 0x0000002c002c7308 */ /* 0x000ee20000000800 */
[-C--:B------:R-:W-:Y:S01]  /*5670*/  FFMA.FTZ R51, R51, R57.reuse, -R14 ;  /* 0x0000003933337223 */ /* 0x080fe2000001080e */
[----:B------:R-:W-:Y:S01]  /*5680*/  FFMA.FTZ R54, R54, R57, -R10 ;  /* 0x0000003936367223 */ /* 0x000fe2000001080a */
[----:B----4-:R-:W-:-:S05]  /*5690*/  FADD.FTZ R26, R164, R47 ;  /* 0x0000002fa41a7221 */ /* 0x010fca0000010000 */
[----:B------:R-:W4:Y:S01]  /*56a0*/  MUFU.EX2 R65, R65 ;  /* 0x0000004100417308 */ /* 0x000f220000000800 */
[----:B------:R-:W-:Y:S01]  /*56b0*/  FFMA.FTZ R43, R43, R57, -R14 ;  /* 0x000000392b2b7223 */ /* 0x000fe2000001080e */
[----:B0-----:R-:W-:-:S06]  /*56c0*/  FADD.FTZ R21, R35, R20 ;  /* 0x0000001423157221 */ /* 0x001fcc0000010000 */
[----:B------:R-:W0:Y:S01]  /*56d0*/  MUFU.EX2 R167, R46 ;  /* 0x0000002e00a77308 */ /* 0x000e220000000800 */
[----:B------:R-:W-:Y:S01]  /*56e0*/  FFMA.FTZ R38, R38, R57, -R10 ;  /* 0x0000003926267223 */ /* 0x000fe2000001080a */
[----:B-1----:R-:W-:-:S06]  /*56f0*/  FADD.FTZ R47, R63, R26 ;  /* 0x0000001a3f2f7221 */ /* 0x002fcc0000010000 */
[----:B------:R-:W1:Y:S01]  /*5700*/  MUFU.EX2 R53, R53 ;  /* 0x0000003500357308 */ /* 0x000e620000000800 */
[----:B--2---:R-:W-:Y:S01]  /*5710*/  FADD.FTZ R21, R36, R21 ;  /* 0x0000001524157221 */ /* 0x004fe20000010000 */
[----:B------:R-:W-:-:S06]  /*5720*/  FFMA.FTZ R39, R39, R57, -R10 ;  /* 0x0000003927277223 */ /* 0x000fcc000001080a */
[----:B------:R-:W2:Y:S01]  /*5730*/  MUFU.EX2 R48, R48 ;  /* 0x0000003000307308 */ /* 0x000ea20000000800 */
[----:B------:R-:W-:Y:S01]  /*5740*/  FFMA.FTZ R49, R49, R57, -R14 ;  /* 0x0000003931317223 */ /* 0x000fe2000001080e */
[----:B---3--:R-:W-:-:S06]  /*5750*/  FADD.FTZ R20, R166, R47 ;  /* 0x0000002fa6147221 */ /* 0x008fcc0000010000 */
[----:B------:R-:W3:Y:S01]  /*5760*/  MUFU.EX2 R168, R51 ;  /* 0x0000003300a87308 */ /* 0x000ee20000000800 */
[----:B------:R-:W-:Y:S01]  /*5770*/  FFMA.FTZ R45, R45, R57, -R14 ;  /* 0x000000392d2d7223 */ /* 0x000fe2000001080e */
[----:B------:R-:W-:-:S06]  /*5780*/  FADD.FTZ R26, R44, R21 ;  /* 0x000000152c1a7221 */ /* 0x000fcc0000010000 */
[----:B------:R-:W3:Y:S01]  /*5790*/  MUFU.EX2 R169, R54 ;  /* 0x0000003600a97308 */ /* 0x000ee20000000800 */
[----:B------:R-:W-:Y:S01]  /*57a0*/  FFMA.FTZ R40, R40, R57, -R10 ;  /* 0x0000003928287223 */ /* 0x000fe2000001080a */
[----:B----4-:R-:W-:-:S06]  /*57b0*/  FADD.FTZ R20, R65, R20 ;  /* 0x0000001441147221 */ /* 0x010fcc0000010000 */
        /* <DEDUP_REMOVED lines=11> */
[----:B------:R-:W-:-:S06]  /*5870*/  FADD.FTZ R21, R169, R20 ;  /* 0x00000014a9157221 */ /* 0x000fcc0000010000 */
[----:B------:R-:W3:Y:S01]  /*5880*/  MUFU.EX2 R45, R45 ;  /* 0x0000002d002d7308 */ /* 0x000ee20000000800 */
[----:B------:R-:W-:-:S07]  /*5890*/  FFMA.FTZ R14, R55, R57, -R14 ;  /* 0x00000039370e7223 */ /* 0x000fce000001080e */
[----:B------:R-:W3:Y:S01]  /*58a0*/  MUFU.EX2 R40, R40 ;  /* 0x0000002800287308 */ /* 0x000ee20000000800 */
[----:B------:R-:W-:Y:S01]  /*58b0*/  FFMA.FTZ R10, R52, R57, -R10 ;  /* 0x00000039340a7223 */ /* 0x000fe2000001080a */
[----:B----4-:R-:W-:Y:S01]  /*58c0*/  FADD.FTZ R47, R43, R26 ;  /* 0x0000001a2b2f7221 */ /* 0x010fe20000010000 */
[----:B0-----:R-:W-:-:S05]  /*58d0*/  FADD.FTZ R20, R38, R21 ;  /* 0x0000001526147221 */ /* 0x001fca0000010000 */
[----:B------:R-:W0:Y:S01]  /*58e0*/  MUFU.EX2 R37, R37 ;  /* 0x0000002500257308 */ /* 0x000e220000000800 */
[----:B-1----:R-:W-:Y:S01]  /*58f0*/  FADD.FTZ R26, R170, R47 ;  /* 0x0000002faa1a7221 */ /* 0x002fe20000010000 */
[----:B--2---:R-:W-:-:S06]  /*5900*/  FADD.FTZ R21, R39, R20 ;  /* 0x0000001427157221 */ /* 0x004fcc0000010000 */
[----:B------:R-:W1:Y:S08]  /*5910*/  MUFU.EX2 R41, R41 ;  /* 0x0000002900297308 */ /* 0x000e700000000800 */
[----:B------:R-:W2:Y:S01]  /*5920*/  MUFU.EX2 R50, R50 ;  /* 0x0000003200327308 */ /* 0x000ea20000000800 */
[----:B---3--:R-:W-:Y:S01]  /*5930*/  FADD.FTZ R47, R45, R26 ;  /* 0x0000001a2d2f7221 */ /* 0x008fe20000010000 */
[----:B------:R-:W-:-:S06]  /*5940*/  FADD.FTZ R20, R40, R21 ;  /* 0x0000001528147221 */ /* 0x000fcc0000010000 */
[----:B------:R-:W3:Y:S08]  /*5950*/  MUFU.EX2 R14, R14 ;  /* 0x0000000e000e7308 */ /* 0x000ef00000000800 */
[----:B------:R-:W4:Y:S01]  /*5960*/  MUFU.EX2 R175, R10 ;  /* 0x0000000a00af7308 */ /* 0x000f220000000800 */
[----:B------:R-:W-:Y:S01]  /*5970*/  FADD.FTZ R26, R172, R47 ;  /* 0x0000002fac1a7221 */ /* 0x000fe20000010000 */
[----:B0-----:R-:W-:-:S03]  /*5980*/  FADD.FTZ R21, R37, R20 ;  /* 0x0000001425157221 */ /* 0x001fc60000010000 */
[----:B-1----:R-:W-:Y:S01]  /*5990*/  FADD.FTZ R47, R41, R26 ;  /* 0x0000001a292f7221 */ /* 0x002fe20000010000 */
[----:B--2---:R-:W-:-:S03]  /*59a0*/  FADD.FTZ R26, R50, R21 ;  /* 0x00000015321a7221 */ /* 0x004fc60000010000 */
[----:B---3--:R-:W-:Y:S01]  /*59b0*/  FADD.FTZ R20, R14, R47 ;  /* 0x0000002f0e147221 */ /* 0x008fe20000010000 */
[----:B------:R0:W-:Y:S01]  /*59c0*/  STL [R1+0x3e4], R8 ;  /* 0x0003e40801007387 */ /* 0x0001e20000100800 */
[----:B------:R-:W-:Y:S01]  /*59d0*/  LOP3.LUT R6, R6, 0x1, RZ, 0xfc, !PT ;  /* 0x0000000106067812 */ /* 0x000fe200078efcff */
[----:B----4-:R-:W-:-:S05]  /*59e0*/  FADD.FTZ R21, R175, R26 ;  /* 0x0000001aaf157221 */ /* 0x010fca0000010000 */
        /* <DEDUP_REMOVED lines=29> */
.L_x_11625:
[----:B------:R-:W-:Y:S05]  /*5bc0*/  BSYNC B0 ;  /* 0x0000000000007941 */ /* 0x000fea0003800000 */
.L_x_11624:
        /* <DEDUP_REMOVED lines=8> */
.L_x_11627:
[----:B------:R-:W-:Y:S05]  /*5c50*/  BSYNC B0 ;  /* 0x0000000000007941 */ /* 0x000fea0003800000 */
.L_x_11626:
[----:B------:R-:W-:Y:S04]  /*5c60*/  BSSY B0, `(.L_x_11628) ;  /* 0x0000004000007945 */ /* 0x000fe80003800000 */
[----:B-1----:R-:W-:Y:S05]  /*5c70*/  @P0 BRA `(.L_x_11629) ;  /* 0x0000000000080947 */ /* 0x002fea0003800000 */
[----:B------:R-:W1:Y:S02]  /*5c80*/  SYNCS.PHASECHK.TRANS64.TRYWAIT P0, [R6+URZ], R11 ;  /* 0x0000000b060075a7 */ /* 0x000e64000800017f */
[----:B-1----:R-:W-:Y:S05]  /*5c90*/  @!P0 BRA `(.L_x_11630) ;  /* 0x000001a000308947 */ /* 0x002fea0003800000 */
.L_x_11629:
[----:B------:R-:W-:Y:S05]  /*5ca0*/  BSYNC B0 ;  /* 0x0000000000007941 */ /* 0x000fea0003800000 */
.L_x_11628:
        /* <DEDUP_REMOVED lines=762> */
.L_x_11632:
[----:B------:R-:W-:Y:S05]  /*8c50*/  BSYNC B0 ;  /* 0x0000000000007941 */ /* 0x000fea0003800000 */
.L_x_11631:
        /* <DEDUP_REMOVED lines=31> */
.L_x_11635:
[----:B------:R-:W-:-:S13]  /*8e50*/  ISETP.NE.AND P0, PT, R5, 0x1, PT ;  /* 0x000000010500780c */ /* 0x000fda0003f05270 */
[----:B------:R-:W-:-:S05]  /*8e60*/  @P0 IMAD.HI.U32 R2, R6, R2, RZ ;  /* 0x0000000206020227 */ /* 0x000fca00078e00ff */
[----:B------:R-:W-:-:S07]  /*8e70*/  @P0 SHF.R.U32.HI R6, RZ, R3, R2 ;  /* 0x00000003ff060219 */ /* 0x000fce0000011602 */
.L_x_11636:
[----:B------:R-:W-:Y:S05]  /*8e80*/  BSYNC B0 ;  /* 0x0000000000007941 */ /* 0x000fea0003800000 */
.L_x_11634:
[----:B------:R-:W-:-:S05]  /*8e90*/  IMAD R5, R6, R5, R5 ;  /* 0x0000000506057224 */ /* 0x000fca00078e0205 */
[----:B------:R-:W-:-:S07]  /*8ea0*/  VIMNMX R4, R4, R5, PT ;  /* 0x0000000504047248 */ /* 0x000fce0003fe0100 */
.L_x_11633:
        /* <DEDUP_REMOVED lines=8> */
.L_x_11640:
[----:B------:R-:W-:Y:S01]  /*8f30*/  VIADD R0, R16, 0x148 ;  /* 0x0000014810007836 */ /* 0x000fe20000000000 */
[----:B------:R-:W-:-:S07]  /*8f40*/  MOV R14, 0x8f60 ;  /* 0x00008f60000e7802 */ /* 0x000fce0000000f00 */
[----:B------:R-:W-:Y:S05]  /*8f50*/  CALL.REL.NOINC `($_ZN7cutlass13device_kernelIN5flash11enable_sm90INS1_16FlashAttnFwdSm90INS1_25CollectiveMainloopFwdSm90ILi2EN4cute5tupleIJNS5_1CILi1EEES8_S8_EEENS6_IJNS7_ILi128EEENS7_ILi96EEENS7_ILi64EEEEEELi256ENS_10bfloat16_tEfNS_4arch4Sm90ELb0ELb1ELb1ELb1ELb1ELb0ELb0ELb1ELb0ELb1ELb0ELb0EEENS1_21CollectiveEpilogueFwdINS6_IJSA_NS7_ILi256EEESB_EEES9_SE_SG_Li256ELb1ELb1ELb0ELb0EEENS1_36VarlenDynamicPersistentTileSchedulerILi128ELi96ELi256ELi128ELb0ELb1ELb1ELb1ELb0ELb1EEEEEEEEEvNT_6ParamsE$_ZZN5flash25CollectiveMainloopFwdSm90ILi2EN4cute5tupleIJNS1_1CILi1EEES4_S4_EEENS2_IJNS3_ILi128EEENS3_ILi96EEENS3_ILi64EEEEEELi256EN7cutlass10bfloat16_tEfNSA_4arch4Sm90ELb0ELb1ELb1ELb1ELb1ELb0ELb0ELb1ELb0ELb1ELb0ELb0EE3mmaINS_16FlashAttnFwdSm90ISE_NS_21CollectiveEpilogueFwdINS2_IJS6_NS3_ILi256EEES7_EEES5_SB_SD_Li256ELb1ELb1ELb0ELb0EEENS_36VarlenDynamicPersistentTileSchedulerILi128ELi96ELi256ELi128ELb0ELb1ELb1ELb1ELb0ELb1EEEE13SharedStorageENS1_6TensorINS1_11ArrayEngineIfLm128EEENS1_6LayoutINS2_IJNS2_IJNS3_ILi2EEEST_NS3_ILi32EEEEEES4_S4_EEENS2_IJNS2_IJS4_ST_NS3_ILi4EEEEEENS3_ILi0EEESZ_EEEEEEENS_7SoftmaxILi2ELi0EEEEEbRKNSE_6ParamsENSA_13PipelineAsyncILi2EEES19_RNSA_13PipelineStateILj2EEERT0_RT1_iRiRKNS_16SeqlenInfoQKNewKILb1ELb0EEENS2_IJiiiiEEERT_ENKUliT_T0_T1_E_clIZSF_ISO_S12_S14_EbS17_S19_S19_S1C_S1E_S1G_iS1H_S1L_S1M_S1O_EUlRS1P_iE1_NS3_ILb0EEENS3_ILb1EEEEEDaiS1P_S1Q_S1R_) ;  /* 0x000001a400bc7944 */ /* 0x000fea0003c00000 */
[C---:B------:R-:W-:Y:S01]  /*8f60*/  ISETP.GT.AND P0, PT, R10.reuse, R11, PT ;  /* 0x0000000b0a00720c */ /* 0x040fe20003f04270 */
[----:B------:R-:W-:-:S12]  /*8f70*/  VIADD R10, R10, 0xffffffff ;  /* 0xffffffff0a0a7836 */ /* 0x000fd80000000000 */
[----:B------:R-:W-:Y:S05]  /*8f80*/  @P0 BRA `(.L_x_11640) ;  /* 0xfffffffc00e80947 */ /* 0x000fea000383ffff */
[----:B------:R-:W-:Y:S05]  /*8f90*/  BSYNC B0 ;  /* 0x0000000000007941 */ /* 0x000fea0003800000 */
.L_x_11639:
[----:B------:R-:W2:Y:S02]  /*8fa0*/  LDL R0, [R1+0x50] ;  /* 0x0000500001007983 */ /* 0x000ea40000100800 */
[----:B--2---:R-:W-:-:S07]  /*8fb0*/  IMAD.SHL.U32 R0, R0, 0x80, RZ ;  /* 0x0000008000007824 */ /* 0x004fce00078e00ff */
.L_x_11638:
[----:B------:R-:W-:Y:S05]  /*8fc0*/  BSYNC B1 ;  /* 0x0000000000017941 */ /* 0x000fea0003800000 */
.L_x_11637:
        /* <DEDUP_REMOVED lines=26> */
.L_x_11643:
[----:B------:R-:W-:Y:S02]  /*9170*/  ULDC UR4, c[0x0][0x9e4] ;  /* 0x0002790000047ab9 */ /* 0x000fe40000000800 */
[----:B------:R-:W-:-:S05]  /*9180*/  IMAD.U32 R5, RZ, RZ, UR4 ;  /* 0x00000004ff057e24 */ /* 0x000fca000f8e00ff */
[----:B------:R-:W-:-:S13]  /*9190*/  ISETP.NE.AND P0, PT, R5, 0x1, PT ;  /* 0x000000010500780c */ /* 0x000fda0003f05270 */
[----:B------:R-:W0:Y:S02]  /*91a0*/  @P0 LDC.64 R6, c[0x0][0x9e8] ;  /* 0x00027a00ff060b82 */ /* 0x000e240000000a00 */
[----:B0-----:R-:W-:-:S05]  /*91b0*/  @P0 IMAD.HI.U32 R4, R0, R6, RZ ;  /* 0x0000000600040227 */ /* 0x001fca00078e00ff */
[----:B------:R-:W-:-:S07]  /*91c0*/  @P0 SHF.R.U32.HI R0, RZ, R7, R4 ;  /* 0x00000007ff000219 */ /* 0x000fce0000011604 */
.L_x_11644:
[----:B------:R-:W-:Y:S05]  /*91d0*/  BSYNC B0 ;  /* 0x0000000000007941 */ /* 0x000fea0003800000 */
.L_x_11642:
[----:B------:R-:W-:-:S05]  /*91e0*/  IMAD R3, R0, R5, RZ ;  /* 0x0000000500037224 */ /* 0x000fca00078e02ff */
[----:B------:R-:W-:-:S07]  /*91f0*/  VIMNMX R2, R2, R3, !PT ;  /* 0x0000000302027248 */ /* 0x000fce0007fe0100 */
.L_x_11641:
[----:B------:R-:W-:-:S04]  /*9200*/  VIADD R2, R2, 0x5f ;  /* 0x0000005f02027836 */ /* 0x000fc80000000000 */
[----:B------:R-:W-:-:S05]  /*9210*/  IMAD.HI R2, R2, 0x2aaaaaab, RZ ;  /* 0x2aaaaaab02027827 */ /* 0x000fca00078e02ff */
[----:B------:R-:W-:-:S04]  /*9220*/  SHF.R.U32.HI R3, RZ, 0x1f, R2 ;  /* 0x0000001fff037819 */ /* 0x000fc80000011602 */
[----:B------:R-:W-:-:S04]  /*9230*/  LEA.HI.SX32 R3, R2, R3, 0x1c ;  /* 0x0000000302037211 */ /* 0x000fc800078fe2ff */
[----:B------:R-:W-:-:S04]  /*9240*/  VIMNMX R11, R3, UR42, !PT ;  /* 0x0000002a030b7c48 */ /* 0x000fc8000ffe0100 */
[----:B------:R-:W-:-:S13]  /*9250*/  ISETP.GE.AND P0, PT, R10, R11, PT ;  /* 0x0000000b0a00720c */ /* 0x000fda0003f06270 */
[----:B------:R-:W-:Y:S05]  /*9260*/  @!P0 BRA `(.L_x_11645) ;  /* 0x0000005c00d88947 */ /* 0x000fea0003800000 */
.L_x_11664:
        /* <DEDUP_REMOVED lines=20> */
.L_x_11647:
[----:B------:R-:W-:Y:S05]  /*93b0*/  BSYNC B0 ;  /* 0x0000000000007941 */ /* 0x000fea0003800000 */
.L_x_11646:
        /* <DEDUP_REMOVED lines=9> */
.L_x_11649:
[----:B------:R-:W-:Y:S05]  /*9450*/  BSYNC B0 ;  /* 0x0000000000007941 */ /* 0x000fea0003800000 */
.L_x_11648:
[----:B------:R-:W-:Y:S04]  /*9460*/  BSSY B0, `(.L_x_11650) ;  /* 0x0000006000007945 */ /* 0x000fe80003800000 */
[----:B--2---:R-:W-:Y:S05]  /*9470*/  @P0 BRA `(.L_x_11651) ;  /* 0x0000000000100947 */ /* 0x004fea0003800000 */
[----:B-----5:R-:W-:Y:S01]  /*9480*/  IMAD R6, R6, 0x8, R3 ;  /* 0x0000000806067824 */ /* 0x020fe200078e0203 */
[----:B------:R-:W-:-:S04]  /*9490*/  SHF.L.U32 R7, R7, 0x1f, RZ ;  /* 0x0000001f07077819 */ /* 0x000fc800000006ff */
[----:B------:R-:W2:Y:S02]  /*94a0*/  SYNCS.PHASECHK.TRANS64.TRYWAIT P0, [R6+URZ], R7 ;  /* 0x00000007060075a7 */ /* 0x000ea4000800017f */
[----:B--2---:R-:W-:Y:S05]  /*94b0*/  @!P0 BRA `(.L_x_11652) ;  /* 0x00000168003c8947 */ /* 0x004fea0003800000 */
.L_x_11651:
[----:B------:R-:W-:Y:S05]  /*94c0*/  BSYNC B0 ;  /* 0x0000000000007941 */ /* 0x000fea0003800000 */
.L_x_11650:
        /* <DEDUP_REMOVED lines=59> */
.L_x_11654:
[----:B------:R-:W-:Y:S05]  /*9880*/  BSYNC B0 ;  /* 0x0000000000007941 */ /* 0x000fea0003800000 */
.L_x_11653:
[----:B------:R-:W2:Y:S02]  /*9890*/  LDL.64 R2, [R1+0x20] ;  /* 0x0000200001027983 */ /* 0x000ea40000100a00 */
[----:B--2---:R-:W-:-:S05]  /*98a0*/  MOV R2, R2 ;  /* 0x0000000200027202 */ /* 0x004fca0000000f00 */
[----:B-----5:R-:W-:-:S05]  /*98b0*/  IMAD R13, R13, 0x8, R2 ;  /* 0x000000080d0d7824 */ /* 0x020fca00078e0202 */
[----:B------:R-:W-:-:S04]  /*98c0*/  PRMT R13, R72, 0x654, R13 ;  /* 0x00000654480d7816 */ /* 0x000fc8000000000d */
[----:B------:R0:W-:Y:S01]  /*98d0*/  SYNCS.ARRIVE.TRANS64.RED.A1T0 RZ, [R13+URZ], RZ ;  /* 0x000000ff0dff79a7 */ /* 0x0001e2000810043f */
        /* <DEDUP_REMOVED lines=30> */
[-C--:B------:R-:W-:Y:S01]  /*9ac0*/  FMUL.FTZ R9, R25, R6.reuse ;  /* 0x0000000619097220 */ /* 0x080fe20000410000 */
[----:B0-----:R-:W-:-:S04]  /*9ad0*/  FMUL.FTZ R13, R28, R6 ;  /* 0x000000061c0d7220 */ /* 0x001fc80000410000 */
        /* <DEDUP_REMOVED lines=25> */
[----:B------:R-:W-:Y:S01]  /*9c70*/  FMUL.FTZ R77, R30, R6 ;  /* 0x000000061e4d7220 */ /* 0x000fe20000410000 */
[----:B--2---:R-:W-:-:S05]  /*9c80*/  FMNMX.FTZ R15, R146, R15, !PT ;  /* 0x0000000f920f7209 */ /* 0x004fca0007810000 */
[----:B------:R-:W2:Y:S01]  /*9c90*/  MUFU.TANH R142, R142 ;  /* 0x0000008e008e7308 */ /* 0x000ea20000002400 */
[----:B------:R-:W-:Y:S01]  /*9ca0*/  FMUL.FTZ R30, R48, R6 ;  /* 0x00000006301e7220 */ /* 0x000fe20000410000 */
[----:B0-----:R-:W-:-:S06]  /*9cb0*/  FMNMX.FTZ R15, R158, R15, !PT ;  /* 0x0000000f9e0f7209 */ /* 0x001fcc0007810000 */
[----:B------:R-:W0:Y:S01]  /*9cc0*/  MUFU.TANH R26, R26 ;  /* 0x0000001a001a7308 */ /* 0x000e220000002400 */
[-C--:B------:R-:W-:Y:S01]  /*9cd0*/  FMUL.FTZ R32, R49, R6.reuse ;  /* 0x0000000631207220 */ /* 0x080fe20000410000 */
[----:B------:R-:W-:Y:S01]  /*9ce0*/  FMUL.FTZ R157, R34, R6 ;  /* 0x00000006229d7220 */ /* 0x000fe20000410000 */
[----:B-1----:R-:W-:-:S05]  /*9cf0*/  FMNMX.FTZ R15, R160, R15, !PT ;  /* 0x0000000fa00f7209 */ /* 0x002fca0007810000 */
[----:B------:R-:W1:Y:S01]  /*9d00*/  MUFU.TANH R28, R28 ;  /* 0x0000001c001c7308 */ /* 0x000e620000002400 */
[-C--:B------:R-:W-:Y:S01]  /*9d10*/  FMUL.FTZ R34, R52, R6.reuse ;  /* 0x0000000634227220 */ /* 0x080fe20000410000 */
[----:B--2---:R-:W-:Y:S01]  /*9d20*/  FMNMX.FTZ R15, R142, R15, !PT ;  /* 0x0000000f8e0f7209 */ /* 0x004fe20007810000 */
[-C--:B------:R-:W-:Y:S01]  /*9d30*/  FMUL.FTZ R36, R53, R6.reuse ;  /* 0x0000000635247220 */ /* 0x080fe20000410000 */
[-C--:B------:R-:W-:Y:S01]  /*9d40*/  FMUL.FTZ R5, R27, R6.reuse ;  /* 0x000000061b057220 */ /* 0x080fe20000410000 */
[-C--:B------:R-:W-:Y:S01]  /*9d50*/  FMUL.FTZ R56, R56, R6.reuse ;  /* 0x0000000638387220 */ /* 0x080fe20000410000 */
[-C--:B------:R-:W-:Y:S01]  /*9d60*/  FMUL.FTZ R155, R31, R6.reuse ;  /* 0x000000061f9b7220 */ /* 0x080fe20000410000 */
[-C--:B------:R-:W-:Y:S01]  /*9d70*/  FMUL.FTZ R57, R57, R6.reuse ;  /* 0x0000000639397220 */ /* 0x080fe20000410000 */
[----:B------:R-:W2:Y:S01]  /*9d80*/  MUFU.TANH R30, R30 ;  /* 0x0000001e001e7308 */ /* 0x000ea20000002400 */
        /* <DEDUP_REMOVED lines=8> */
[----:B-1----:R-:W-:Y:S01]  /*9e10*/  FMNMX.FTZ R15, R28, R15, !PT ;  /* 0x0000000f1c0f7209 */ /* 0x002fe20007810000 */
[-C--:B------:R-:W-:Y:S01]  /*9e20*/  FMUL.FTZ R65, R65, R6.reuse ;  /* 0x0000000641417220 */ /* 0x080fe20000410000 */
[-C--:B------:R-:W-:Y:S01]  /*9e30*/  FMUL.FTZ R68, R68, R6.reuse ;  /* 0x0000000644447220 */ /* 0x080fe20000410000 */
[-C--:B------:R-:W-:Y:S01]  /*9e40*/  FMUL.FTZ R161, R42, R6.reuse ;  /* 0x000000062aa17220 */ /* 0x080fe20000410000 */
[-C--:B------:R-:W-:Y:S01]  /*9e50*/  FMUL.FTZ R141, R43, R6.reuse ;  /* 0x000000062b8d7220 */ /* 0x080fe20000410000 */
[-C--:B------:R-:W-:Y:S01]  /*9e60*/  FMUL.FTZ R69, R69, R6.reuse ;  /* 0x0000000645457220 */ /* 0x080fe20000410000 */
[-C--:B------:R-:W-:Y:S01]  /*9e70*/  FMUL.FTZ R163, R46, R6.reuse ;  /* 0x000000062ea37220 */ /* 0x080fe20000410000 */
[----:B------:R-:W1:Y:S08]  /*9e80*/  MUFU.TANH R34, R34 ;  /* 0x0000002200227308 */ /* 0x000e700000002400 */
[----:B------:R-:W3:Y:S01]  /*9e90*/  MUFU.TANH R4, R4 ;  /* 0x0000000400047308 */ /* 0x000ee20000002400 */
[----:B--2---:R-:W-:Y:S01]  /*9ea0*/  FMNMX.FTZ R15, R30, R15, !PT ;  /* 0x0000000f1e0f7209 */ /* 0x004fe20007810000 */
        /* <DEDUP_REMOVED lines=13> */
[----:B------:R-:W2:Y:S01]  /*9f80*/  MUFU.TANH R5, R5 ;  /* 0x0000000500057308 */ /* 0x000ea20000002400 */
[----:B0-----:R-:W-:Y:S01]  /*9f90*/  FMNMX.FTZ R15, R32, R15, !PT ;  /* 0x0000000f200f7209 */ /* 0x001fe20007810000 */
[----:B------:R-:W4:Y:S04]  /*9fa0*/  LDL.64 R46, [R1+0x390] ;  /* 0x00039000012e7983 */ /* 0x000f280000100a00 */
[----:B------:R-:W4:Y:S02]  /*9fb0*/  LDL.64 R52, [R1+0x1d8] ;  /* 0x0001d80001347983 */ /* 0x000f240000100a00 */
[----:B------:R-:W0:Y:S08]  /*9fc0*/  MUFU.TANH R56, R56 ;  /* 0x0000003800387308 */ /* 0x000e300000002400 */
[----:B------:R-:W0:Y:S01]  /*9fd0*/  MUFU.TANH R77, R77 ;  /* 0x0000004d004d7308 */ /* 0x000e220000002400 */
[----:B-1----:R-:W-:-:S07]  /*9fe0*/  FMNMX.FTZ R15, R34, R15, !PT ;  /* 0x0000000f220f7209 */ /* 0x002fce0007810000 */
[----:B------:R-:W1:Y:S01]  /*9ff0*/  MUFU.TANH R38, R57 ;  /* 0x0000003900267308 */ /* 0x000e620000002400 */
[----:B---3--:R-:W-:-:S07]  /*a000*/  FMNMX.FTZ R8, R4, R3, !PT ;  /* 0x0000000304087209 */ /* 0x008fce0007810000 */
[----:B------:R-:W3:Y:S01]  /*a010*/  MUFU.TANH R155, R155 ;  /* 0x0000009b009b7308 */ /* 0x000ee20000002400 */
[----:B--2---:R-:W-:-:S07]  /*a020*/  FMNMX.FTZ R15, R36, R15, !PT ;  /* 0x0000000f240f7209 */ /* 0x004fce0007810000 */
[----:B------:R-:W2:Y:S01]  /*a030*/  MUFU.TANH R60, R60 ;  /* 0x0000003c003c7308 */ /* 0x000ea20000002400 */
[----:B------:R-:W-:-:S07]  /*a040*/  FMNMX.FTZ R8, R5, R8, !PT ;  /* 0x0000000805087209 */ /* 0x000fce0007810000 */
[----:B------:R-:W2:Y:S01]  /*a050*/  MUFU.TANH R157, R157 ;  /* 0x0000009d009d7308 */ /* 0x000ea20000002400 */
[----:B0-----:R-:W-:-:S07]  /*a060*/  FMNMX.FTZ R15, R56, R15, !PT ;  /* 0x0000000f380f7209 */ /* 0x001fce0007810000 */
[----:B------:R-:W0:Y:S01]  /*a070*/  MUFU.TANH R40, R61 ;  /* 0x0000003d00287308 */ /* 0x000e220000002400 */
[----:B------:R-:W-:-:S07]  /*a080*/  FMNMX.FTZ R8, R77, R8, !PT ;  /* 0x000000084d087209 */ /* 0x000fce0007810000 */
        /* <DEDUP_REMOVED lines=21> */
[----:B0-----:R-:W-:Y:S01]  /*a1e0*/  FMNMX.FTZ R15, R68, R15, !PT ;  /* 0x0000000f440f7209 */ /* 0x001fe20007810000 */
[----:B------:R-:W-:Y:S01]  /*a1f0*/  FMUL.FTZ R51, R55, R6 ;  /* 0x0000000637337220 */ /* 0x000fe20000410000 */
[----:B------:R-:W-:-:S05]  /*a200*/  FMNMX.FTZ R8, R161, R8, !PT ;  /* 0x00000008a1087209 */ /* 0x000fca0007810000 */
[----:B------:R-:W0:Y:S01]  /*a210*/  MUFU.TANH R165, R165 ;  /* 0x000000a500a57308 */ /* 0x000e220000002400 */
[----:B-1----:R-:W-:-:S07]  /*a220*/  FMNMX.FTZ R20, R44, R15, !PT ;  /* 0x0000000f2c147209 */ /* 0x002fce0007810000 */
[----:B------:R-:W1:Y:S01]  /*a230*/  MUFU.TANH R139, R139 ;  /* 0x0000008b008b7308 */ /* 0x000e620000002400 */
[----:B---3--:R-:W-:Y:S01]  /*a240*/  FMNMX.FTZ R8, R141, R8, !PT ;  /* 0x000000088d087209 */ /* 0x008fe20007810000 */
[----:B------:R-:W3:Y:S03]  /*a250*/  SHFL.BFLY PT, R15, R20, 0x2, 0x1f ;  /* 0x0c401f00140f7f89 */ /* 0x000ee600000e0000 */
[----:B--2---:R-:W-:-:S03]  /*a260*/  FMNMX.FTZ R8, R163, R8, !PT ;  /* 0x00000008a3087209 */ /* 0x004fc60007810000 */
[----:B------:R-:W2:Y:S01]  /*a270*/  MUFU.TANH R167, R167 ;  /* 0x000000a700a77308 */ /* 0x000ea20000002400 */
[----:B------:R-:W-:Y:S01]  /*a280*/  FMNMX.FTZ R8, R29, R8, !PT ;  /* 0x000000081d087209 */ /* 0x000fe20007810000 */
[----:B------:R-:W-:Y:S01]  /*a290*/  FMUL.FTZ R69, R63, R6 ;  /* 0x000000063f457220 */ /* 0x000fe20000410000 */
[----:B------:R-:W4:Y:S04]  /*a2a0*/  LDL R66, [R1+0x400] ;  /* 0x0004000001427983 */ /* 0x000f280000100800 */
[----:B------:R-:W4:Y:S01]  /*a2b0*/  LDL.64 R54, [R1+0x1e8] ;  /* 0x0001e80001367983 */ /* 0x000f220000100a00 */
[----:B------:R-:W3:Y:S01]  /*a2c0*/  MUFU.TANH R51, R51 ;  /* 0x0000003300337308 */ /* 0x000ee20000002400 */
[----:B0-----:R-:W-:Y:S02]  /*a2d0*/  FMNMX.FTZ R8, R165, R8, !PT ;  /* 0x00000008a5087209 */ /* 0x001fe40007810000 */
[----:B------:R-:W4:Y:S05]  /*a2e0*/  LDL.64 R62, [R1+0x228] ;  /* 0x00022800013e7983 */ /* 0x000f2a0000100a00 */
[----:B------:R-:W0:Y:S01]  /*a2f0*/  MUFU.TANH R169, R169 ;  /* 0x000000a900a97308 */ /* 0x000e220000002400 */
[----:B-1----:R-:W-:-:S07]  /*a300*/  FMNMX.FTZ R8, R139, R8, !PT ;  /* 0x000000088b087209 */ /* 0x002fce0007810000 */
[----:B------:R-:W1:Y:S01]  /*a310*/  MUFU.TANH R59, R59 ;  /* 0x0000003b003b7308 */ /* 0x000e620000002400 */
[----:B--2---:R-:W-:-:S07]  /*a320*/  FMNMX.FTZ R8, R167, R8, !PT ;  /* 0x00000008a7087209 */ /* 0x004fce0007810000 */
[----:B------:R-:W2:Y:S01]  /*a330*/  MUFU.TANH R171, R171 ;  /* 0x000000ab00ab7308 */ /* 0x000ea20000002400 */
[----:B---3--:R-:W-:Y:S02]  /*a340*/  FMNMX.FTZ R8, R51, R8, !PT ;  /* 0x0000000833087209 */ /* 0x008fe40007810000 */
[----:B------:R-:W-:-:S05]  /*a350*/  FMNMX.FTZ R15, R20, R15, !PT ;  /* 0x0000000f140f7209 */ /* 0x000fca0007810000 */
[----:B------:R-:W3:Y:S01]  /*a360*/  MUFU.TANH R69, R69 ;  /* 0x0000004500457308 */ /* 0x000ee20000002400 */
[----:B0-----:R-:W-:Y:S01]  /*a370*/  FMNMX.FTZ R8, R169, R8, !PT ;  /* 0x00000008a9087209 */ /* 0x001fe20007810000 */
[----:B------:R-:W0:Y:S06]  /*a380*/  SHFL.BFLY PT, R14, R15, 0x1, 0x1f ;  /* 0x0c201f000f0e7f89 */ /* 0x000e2c00000e0000 */
[----:B------:R-:W0:Y:S01]  /*a390*/  MUFU.TANH R73, R73 ;  /* 0x0000004900497308 */ /* 0x000e220000002400 */
[----:B-1----:R-:W-:-:S07]  /*a3a0*/  FMNMX.FTZ R8, R59, R8, !PT ;  /* 0x000000083b087209 */ /* 0x002fce0007810000 */
[----:B------:R-:W1:Y:S01]  /*a3b0*/  MUFU.TANH R67, R67 ;  /* 0x0000004300437308 */ /* 0x000e620000002400 */
[----:B--2---:R-:W-:-:S07]  /*a3c0*/  FMNMX.FTZ R8, R171, R8, !PT ;  /* 0x00000008ab087209 */ /* 0x004fce0007810000 */
[----:B------:R-:W2:Y:S01]  /*a3d0*/  MUFU.TANH R75, R75 ;  /* 0x0000004b004b7308 */ /* 0x000ea20000002400 */
[----:B---3--:R-:W-:-:S07]  /*a3e0*/  FMNMX.FTZ R8, R69, R8, !PT ;  /* 0x0000000845087209 */ /* 0x008fce0007810000 */
[----:B------:R-:W3:Y:S01]  /*a3f0*/  MUFU.TANH R71, R71 ;  /* 0x0000004700477308 */ /* 0x000ee20000002400 */
[----:B0-----:R-:W-:-:S04]  /*a400*/  FMNMX.FTZ R8, R73, R8, !PT ;  /* 0x0000000849087209 */ /* 0x001fc80007810000 */
[----:B-1----:R-:W-:-:S04]  /*a410*/  FMNMX.FTZ R8, R67, R8, !PT ;  /* 0x0000000843087209 */ /* 0x002fc80007810000 */
[----:B--2---:R-:W-:Y:S02]  /*a420*/  FMNMX.FTZ R8, R75, R8, !PT ;  /* 0x000000084b087209 */ /* 0x004fe40007810000 */
[----:B------:R-:W-:Y:S02]  /*a430*/  FMNMX.FTZ R6, R15, R14, !PT ;  /* 0x0000000e0f067209 */ /* 0x000fe40007810000 */
[----:B------:R-:W2:Y:S01]  /*a440*/  LDL.64 R14, [R1+0x3f0] ;  /* 0x0003f000010e7983 */ /* 0x000ea20000100a00 */
[----:B---3--:R-:W-:-:S05]  /*a450*/  FMNMX.FTZ R21, R71, R8, !PT ;  /* 0x0000000847157209 */ /* 0x008fca0007810000 */
[----:B------:R0:W-:Y:S04]  /*a460*/  STL.64 [R1+0x3e0], R20 ;  /* 0x0003e01401007387 */ /* 0x0001e80000100a00 */
[----:B------:R-:W-:Y:S04]  /*a470*/  STL [R1+0x3e0], R6 ;  /* 0x0003e00601007387 */ /* 0x000fe80000100800 */
[----:B------:R-:W3:Y:S04]  /*a480*/  LDL R27, [R1+0x3e0] ;  /* 0x0003e000011b7983 */ /* 0x000ee80000100800 */
[----:B------:R-:W2:Y:S04]  /*a490*/  LDL R8, [R1+0x3e4] ;  /* 0x0003e40001087983 */ /* 0x000ea80000100800 */
[----:B0-----:R-:W2:Y:S01]  /*a4a0*/  LDL.64 R20, [R1+0x2d0] ;  /* 0x0002d00001147983 */ /* 0x001ea20000100a00 */
[----:B---3--:R-:W-:Y:S01]  /*a4b0*/  FADD.FTZ R25, R2, -R27 ;  /* 0x8000001b02197221 */ /* 0x008fe20000010000 */
[----:B----4-:R-:W-:-:S04]  /*a4c0*/  FMUL.FTZ R27, R66, R27 ;  /* 0x0000001b421b7220 */ /* 0x010fc80000410000 */
[--C-:B------:R-:W-:Y:S02]  /*a4d0*/  FFMA.FTZ R162, R7, R66, -R27.reuse ;  /* 0x0000004207a27223 */ /* 0x100fe4000001081b */
[----:B--2---:R-:W0:Y:S02]  /*a4e0*/  SHFL.BFLY PT, R7, R8, 0x2, 0x1f ;  /* 0x0c401f0008077f89 */ /* 0x004e2400000e0000 */
[----:B0-----:R-:W-:Y:S01]  /*a4f0*/  FMNMX.FTZ R2, R7, R8, !PT ;  /* 0x0000000807027209 */ /* 0x001fe20007810000 */
[-CC-:B------:R-:W-:Y:S01]  /*a500*/  FFMA.FTZ R174, R68, R66.reuse, -R27.reuse ;  /* 0x0000004244ae7223 */ /* 0x180fe2000001081b */
[-C--:B------:R-:W-:Y:S01]  /*a510*/  FMUL.FTZ R25, R25, R66.reuse ;  /* 0x0000004219197220 */ /* 0x080fe20000410000 */
[-CC-:B------:R-:W-:Y:S01]  /*a520*/  FFMA.FTZ R164, R9, R66.reuse, -R27.reuse ;  /* 0x0000004209a47223 */ /* 0x180fe2000001081b */
[----:B------:R-:W-:Y:S01]  /*a530*/  MUFU.EX2 R162, R162 ;  /* 0x000000a200a27308 */ /* 0x000fe20000000800 */
[----:B------:R-:W0:Y:S01]  /*a540*/  SHFL.BFLY PT, R191, R2, 0x1, 0x1f ;  /* 0x0c201f0002bf7f89 */ /* 0x000e2200000e0000 */
        /* <DEDUP_REMOVED lines=23> */
[----:B0-----:R-:W-:Y:S01]  /*a6c0*/  FMNMX.FTZ R191, R2, R191, !PT ;  /* 0x000000bf02bf7209 */ /* 0x001fe20007810000 */
[----:B------:R-:W3:Y:S04]  /*a6d0*/  LDL.64 R6, [R1+0x2a0] ;  /* 0x0002a00001067983 */ /* 0x000ee80000100a00 */
[-C--:B------:R-:W-:Y:S01]  /*a6e0*/  FMUL.FTZ R68, R191, R66.reuse ;  /* 0x00000042bf447220 */ /* 0x080fe20000410000 */
[----:B------:R-:W-:Y:S01]  /*a6f0*/  FADD.FTZ R3, R3, -R191 ;  /* 0x800000bf03037221 */ /* 0x000fe20000010000 */
[----:B------:R-:W-:Y:S01]  /*a700*/  MUFU.EX2 R164, R164 ;  /* 0x000000a400a47308 */ /* 0x000fe20000000800 */
[----:B------:R-:W4:Y:S01]  /*a710*/  LDL.64 R8, [R1+0x2b0] ;  /* 0x0002b00001087983 */ /* 0x000f220000100a00 */
[-CC-:B------:R-:W-:Y:S01]  /*a720*/  FFMA.FTZ R187, R4, R66.reuse, -R68.reuse ;  /* 0x0000004204bb7223 */ /* 0x180fe20000010844 */
[----:B------:R-:W-:Y:S01]  /*a730*/  FMUL.FTZ R3, R66, R3 ;  /* 0x0000000342037220 */ /* 0x000fe20000410000 */
[-CC-:B------:R-:W-:Y:S01]  /*a740*/  FFMA.FTZ R188, R5, R66.reuse, -R68.reuse ;  /* 0x0000004205bc7223 */ /* 0x180fe20000010844 */
[-CC-:B------:R-:W-:Y:S01]  /*a750*/  FFMA.FTZ R185, R77, R66.reuse, -R68.reuse ;  /* 0x000000424db97223 */ /* 0x180fe20000010844 */
[-CC-:B------:R-:W-:Y:S01]  /*a760*/  FFMA.FTZ R155, R155, R66.reuse, -R68.reuse ;  /* 0x000000429b9b7223 */ /* 0x180fe20000010844 */
[-CC-:B------:R-:W-:Y:S01]  /*a770*/  FFMA.FTZ R157, R157, R66.reuse, -R68.reuse ;  /* 0x000000429d9d7223 */ /* 0x180fe20000010844 */
[----:B------:R-:W-:Y:S01]  /*a780*/  MUFU.EX2 R189, R3 ;  /* 0x0000000300bd7308 */ /* 0x000fe20000000800 */
[----:B------:R-:W-:-:S07]  /*a790*/  FFMA.FTZ R147, R147, R66, -R68 ;  /* 0x0000004293937223 */ /* 0x000fce0000010844 */
        /* <DEDUP_REMOVED lines=11> */
[-CC-:B------:R-:W-:Y:S01]  /*a850*/  FFMA.FTZ R140, R29, R66.reuse, -R68.reuse ;  /* 0x000000421d8c7223 */ /* 0x180fe20000010844 */
[----:B-1----:R-:W4:Y:S06]  /*a860*/  LDL.64 R24, [R1+0x2e0] ;  /* 0x0002e00001187983 */ /* 0x002f2c0000100a00 */
[----:B------:R-:W-:Y:S01]  /*a870*/  MUFU.EX2 R160, R160 ;  /* 0x000000a000a07308 */ /* 0x000fe20000000800 */
[----:B------:R-:W-:-:S07]  /*a880*/  FFMA.FTZ R165, R165, R66, -R68 ;  /* 0x00000042a5a57223 */ /* 0x000fce0000010844 */
[----:B------:R-:W-:Y:S01]  /*a890*/  MUFU.EX2 R142, R142 ;  /* 0x0000008e008e7308 */ /* 0x000fe20000000800 */
[----:B------:R-:W-:-:S07]  /*a8a0*/  FFMA.FTZ R139, R139, R66, -R68 ;  /* 0x000000428b8b7223 */ /* 0x000fce0000010844 */
[----:B------:R-:W-:Y:S01]  /*a8b0*/  MUFU.EX2 R182, R182 ;  /* 0x000000b600b67308 */ /* 0x000fe20000000800 */
[----:B------:R-:W-:-:S07]  /*a8c0*/  FFMA.FTZ R167, R167, R66, -R68 ;  /* 0x00000042a7a77223 */ /* 0x000fce0000010844 */
[----:B------:R-:W-:Y:S01]  /*a8d0*/  MUFU.EX2 R183, R183 ;  /* 0x000000b700b77308 */ /* 0x000fe20000000800 */
[--C-:B------:R-:W-:Y:S01]  /*a8e0*/  FFMA.FTZ R138, R51, R66, -R68.reuse ;  /* 0x00000042338a7223 */ /* 0x100fe20000010844 */
[C---:B--2---:R-:W-:Y:S01]  /*a8f0*/  FMUL.FTZ R101, R184.reuse, R101 ;  /* 0x00000065b8657220 */ /* 0x044fe20000410000 */
[C---:B------:R-:W-:Y:S01]  /*a900*/  FMUL.FTZ R100, R184.reuse, R100 ;  /* 0x00000064b8647220 */ /* 0x040fe20000410000 */
[----:B------:R-:W2:Y:S04]  /*a910*/  LDL.64 R30, [R1+0x310] ;  /* 0x00031000011e7983 */ /* 0x000ea80000100a00 */
[----:B------:R-:W0:Y:S01]  /*a920*/  MUFU.EX2 R187, R187 ;  /* 0x000000bb00bb7308 */ /* 0x000e220000000800 */
[-CC-:B------:R-:W-:Y:S01]  /*a930*/  FFMA.FTZ R169, R169, R66.reuse, -R68.reuse ;  /* 0x00000042a9a97223 */ /* 0x180fe20000010844 */
[----:B------:R-:W2:Y:S06]  /*a940*/  LDL.64 R32, [R1+0x320] ;  /* 0x0003200001207983 */ /* 0x000eac0000100a00 */
[----:B------:R-:W-:Y:S01]  /*a950*/  MUFU.EX2 R180, R180 ;  /* 0x000000b400b47308 */ /* 0x000fe20000000800 */
        /* <DEDUP_REMOVED lines=16> */
[----:B------:R-:W2:Y:S04]  /*aa60*/  LDL.64 R40, [R1+0x360] ;  /* 0x0003600001287983 */ /* 0x000ea80000100a00 */
[----:B------:R-:W2:Y:S02]  /*aa70*/  LDL.64 R64, [R1+0x238] ;  /* 0x0002380001407983 */ /* 0x000ea40000100a00 */
[----:B------:R-:W1:Y:S08]  /*aa80*/  MUFU.EX2 R188, R188 ;  /* 0x000000bc00bc7308 */ /* 0x000e700000000800 */
[----:B------:R-:W-:Y:S08]  /*aa90*/  MUFU.EX2 R170, R170 ;  /* 0x000000aa00aa7308 */ /* 0x000ff00000000800 */
[----:B------:R-:W-:Y:S01]  /*aaa0*/  MUFU.EX2 R133, R133 ;  /* 0x0000008500857308 */ /* 0x000fe20000000800 */
[----:B------:R-:W-:Y:S01]  /*aab0*/  FFMA.FTZ R90, R71, R66, -R68 ;  /* 0x00000042475a7223 */ /* 0x000fe20000010844 */
[----:B------:R-:W2:Y:S04]  /*aac0*/  LDL.64 R4, [R1+0x290] ;  /* 0x0002900001047983 */ /* 0x000ea80000100a00 */
[----:B------:R-:W2:Y:S02]  /*aad0*/  LDL.64 R26, [R1+0x2f0] ;  /* 0x0002f000011a7983 */ /* 0x000ea40000100a00 */
[----:B------:R-:W1:Y:S01]  /*aae0*/  MUFU.EX2 R185, R185 ;  /* 0x000000b900b97308 */ /* 0x000e620000000800 */
[----:B0-----:R-:W-:Y:S01]  /*aaf0*/  FFMA.FTZ R13, R15, R189, R187 ;  /* 0x000000bd0f0d7223 */ /* 0x001fe200000100bb */
[----:B------:R-:W2:Y:S04]  /*ab00*/  LDL.64 R42, [R1+0x370] ;  /* 0x00037000012a7983 */ /* 0x000ea80000100a00 */
[----:B------:R-:W2:Y:S02]  /*ab10*/  LDL.64 R44, [R1+0x380] ;  /* 0x00038000012c7983 */ /* 0x000ea40000100a00 */
[----:B------:R-:W0:Y:S01]  /*ab20*/  MUFU.EX2 R155, R155 ;  /* 0x0000009b009b7308 */ /* 0x000e220000000800 */
[----:B------:R-:W-:Y:S01]  /*ab30*/  FFMA.FTZ R3, R184, R14, R162 ;  /* 0x0000000eb8037223 */ /* 0x000fe200000100a2 */
[----:B-1----:R-:W-:Y:S01]  /*ab40*/  FADD.FTZ R2, R188, R13 ;  /* 0x0000000dbc027221 */ /* 0x002fe20000010000 */
[----:B------:R-:W2:Y:S05]  /*ab50*/  LDL.64 R76, [R1+0x2a8] ;  /* 0x0002a800014c7983 */ /* 0x000eaa0000100a00 */
[----:B------:R-:W1:Y:S01]  /*ab60*/  MUFU.EX2 R157, R157 ;  /* 0x0000009d009d7308 */ /* 0x000e620000000800 */
[----:B------:R-:W-:Y:S01]  /*ab70*/  FADD.FTZ R3, R164, R3 ;  /* 0x00000003a4037221 */ /* 0x000fe20000010000 */
[----:B------:R-:W-:-:S06]  /*ab80*/  FADD.FTZ R2, R185, R2 ;  /* 0x00000002b9027221 */ /* 0x000fcc0000010000 */
[----:B------:R-:W-:Y:S08]  /*ab90*/  MUFU.EX2 R151, R151 ;  /* 0x0000009700977308 */ /* 0x000ff00000000800 */
[----:B------:R-:W1:Y:S01]  /*aba0*/  MUFU.EX2 R147, R147 ;  /* 0x0000009300937308 */ /* 0x000e620000000800 */
[----:B------:R-:W-:Y:S01]  /*abb0*/  FADD.FTZ R3, R154, R3 ;  /* 0x000000039a037221 */ /* 0x000fe20000010000 */
[----:B0-----:R-:W-:-:S06]  /*abc0*/  FADD.FTZ R2, R155, R2 ;  /* 0x000000029b027221 */ /* 0x001fcc0000010000 */
[----:B------:R-:W-:Y:S08]  /*abd0*/  MUFU.EX2 R172, R172 ;  /* 0x000000ac00ac7308 */ /* 0x000ff00000000800 */
[----:B------:R-:W0:Y:S01]  /*abe0*/  MUFU.EX2 R143, R143 ;  /* 0x0000008f008f7308 */ /* 0x000e220000000800 */
[----:B------:R-:W-:Y:S01]  /*abf0*/  FADD.FTZ R3, R186, R3 ;  /* 0x00000003ba037221 */ /* 0x000fe20000010000 */
[----:B-1----:R-:W-:Y:S01]  /*ac00*/  FADD.FTZ R2, R157, R2 ;  /* 0x000000029d027221 */ /* 0x002fe20000010000 */
[C---:B------:R-:W-:Y:S01]  /*ac10*/  FMUL.FTZ R103, R189.reuse, R103 ;  /* 0x00000067bd677220 */ /* 0x040fe20000410000 */
[----:B------:R-:W-:-:S04]  /*ac20*/  FMUL.FTZ R102, R189, R102 ;  /* 0x00000066bd667220 */ /* 0x000fc80000410000 */
[----:B------:R-:W1:Y:S01]  /*ac30*/  MUFU.EX2 R159, R159 ;  /* 0x0000009f009f7308 */ /* 0x000e620000000800 */
[----:B------:R-:W-:Y:S01]  /*ac40*/  FADD.FTZ R3, R156, R3 ;  /* 0x000000039c037221 */ /* 0x000fe20000010000 */
[----:B------:R-:W-:Y:S01]  /*ac50*/  FADD.FTZ R2, R147, R2 ;  /* 0x0000000293027221 */ /* 0x000fe20000010000 */
[----:B------:R-:W2:Y:S05]  /*ac60*/  LDL.64 R28, [R1+0x300] ;  /* 0x00030000011c7983 */ /* 0x000eaa0000100a00 */
[----:B------:R-:W1:Y:S01]  /*ac70*/  MUFU.EX2 R161, R161 ;  /* 0x000000a100a17308 */ /* 0x000e620000000800 */
[----:B------:R-:W-:Y:S01]  /*ac80*/  FADD.FTZ R3, R148, R3 ;  /* 0x0000000394037221 */ /* 0x000fe20000010000 */
[----:B0-----:R-:W-:Y:S01]  /*ac90*/  FADD.FTZ R2, R143, R2 ;  /* 0x000000028f027221 */ /* 0x001fe20000010000 */
[----:B------:R-:W2:Y:S05]  /*aca0*/  LDL.64 R50, [R1+0x3b0] ;  /* 0x0003b00001327983 */ /* 0x000eaa0000100a00 */
        /* <DEDUP_REMOVED lines=8> */
[----:B0-----:R-:W-:-:S06]  /*ad30*/  FADD.FTZ R2, R141, R2 ;  /* 0x000000028d027221 */ /* 0x001fcc0000010000 */
[----:B------:R-:W0:Y:S01]  /*ad40*/  MUFU.EX2 R165, R165 ;  /* 0x000000a500a57308 */ /* 0x000e220000000800 */
[----:B------:R-:W-:Y:S01]  /*ad50*/  FADD.FTZ R3, R142, R3 ;  /* 0x000000038e037221 */ /* 0x000fe20000010000 */
[----:B-1----:R-:W-:-:S06]  /*ad60*/  FADD.FTZ R13, R163, R2 ;  /* 0x00000002a30d7221 */ /* 0x002fcc0000010000 */
[----:B------:R-:W1:Y:S01]  /*ad70*/  MUFU.EX2 R139, R139 ;  /* 0x0000008b008b7308 */ /* 0x000e620000000800 */
[----:B------:R-:W-:Y:S01]  /*ad80*/  FADD.FTZ R2, R182, R3 ;  /* 0x00000003b6027221 */ /* 0x000fe20000010000 */
[----:B------:R-:W-:-:S06]  /*ad90*/  FADD.FTZ R70, R140, R13 ;  /* 0x0000000d8c467221 */ /* 0x000fcc0000010000 */
[----:B------:R-:W3:Y:S01]  /*ada0*/  MUFU.EX2 R167, R167 ;  /* 0x000000a700a77308 */ /* 0x000ee20000000800 */
[----:B------:R-:W-:Y:S01]  /*adb0*/  FADD.FTZ R3, R183, R2 ;  /* 0x00000002b7037221 */ /* 0x000fe20000010000 */
[----:B0-----:R-:W-:-:S06]  /*adc0*/  FADD.FTZ R70, R165, R70 ;  /* 0x00000046a5467221 */ /* 0x001fcc0000010000 */
[----:B------:R-:W0:Y:S01]  /*add0*/  MUFU.EX2 R138, R138 ;  /* 0x0000008a008a7308 */ /* 0x000e220000000800 */
[----:B------:R-:W-:Y:S01]  /*ade0*/  FADD.FTZ R2, R180, R3 ;  /* 0x00000003b4027221 */ /* 0x000fe20000010000 */
[----:B-1----:R-:W-:Y:S01]  /*adf0*/  FADD.FTZ R70, R139, R70 ;  /* 0x000000468b467221 */ /* 0x002fe20000010000 */
[----:B------:R1:W-:Y:S04]  /*ae00*/  STL.64 [R1+0x3c0], R100 ;  /* 0x0003c06401007387 */ /* 0x0003e80000100a00 */
[----:B------:R-:W2:Y:S01]  /*ae10*/  LDL.64 R58, [R1+0x208] ;  /* 0x00020800013a7983 */ /* 0x000ea20000100a00 */
[----:B------:R-:W1:Y:S01]  /*ae20*/  MUFU.EX2 R169, R169 ;  /* 0x000000a900a97308 */ /* 0x000e620000000800 */
[----:B------:R-:W-:Y:S01]  /*ae30*/  FADD.FTZ R13, R181, R2 ;  /* 0x00000002b50d7221 */ /* 0x000fe20000010000 */
[----:B---3--:R-:W-:Y:S01]  /*ae40*/  FADD.FTZ R3, R167, R70 ;  /* 0x00000046a7037221 */ /* 0x008fe20000010000 */
[----:B------:R-:W3:Y:S05]  /*ae50*/  LDL.64 R72, [R1+0x288] ;  /* 0x0002880001487983 */ /* 0x000eea0000100a00 */
        /* <DEDUP_REMOVED lines=9> */
[----:B------:R-:W4:Y:S01]  /*aef0*/  MUFU.EX2 R150, R150 ;  /* 0x0000009600967308 */ /* 0x000f220000000800 */
[----:B------:R-:W-:Y:S01]  /*af00*/  FADD.FTZ R3, R135, R2 ;  /* 0x0000000287037221 */ /* 0x000fe20000010000 */
[----:B0-----:R-:W-:-:S06]  /*af10*/  FADD.FTZ R83, R171, R80 ;  /* 0x00000050ab537221 */ /* 0x001fcc0000010000 */
[----:B------:R-:W0:Y:S01]  /*af20*/  MUFU.EX2 R173, R173 ;  /* 0x000000ad00ad7308 */ /* 0x000e220000000800 */
[----:B------:R-:W-:Y:S01]  /*af30*/  FADD.FTZ R2, R170, R3 ;  /* 0x00000003aa027221 */ /* 0x000fe20000010000 */
[----:B-1----:R-:W-:-:S06]  /*af40*/  FADD.FTZ R3, R132, R83 ;  /* 0x0000005384037221 */ /* 0x002fcc0000010000 */
[----:B------:R-:W1:Y:S01]  /*af50*/  MUFU.EX2 R175, R175 ;  /* 0x000000af00af7308 */ /* 0x000e620000000800 */
[----:B------:R-:W-:Y:S01]  /*af60*/  FADD.FTZ R2, R133, R2 ;  /* 0x0000000285027221 */ /* 0x000fe20000010000 */
[----:B----4-:R-:W-:Y:S01]  /*af70*/  FADD.FTZ R86, R150, R3 ;  /* 0x0000000396567221 */ /* 0x010fe20000010000 */
[----:B------:R4:W-:Y:S04]  /*af80*/  STL.64 [R1+0x3c8], R102 ;  /* 0x0003c86601007387 */ /* 0x0009e80000100a00 */
[----:B------:R-:W3:Y:S01]  /*af90*/  LDL.64 R14, [R1+0x2c0] ;  /* 0x0002c000010e7983 */ /* 0x000ee20000100a00 */
[----:B------:R-:W4:Y:S01]  /*afa0*/  MUFU.EX2 R13, R90 ;  /* 0x0000005a000d7308 */ /* 0x000f220000000800 */
[----:B------:R-:W-:Y:S01]  /*afb0*/  FADD.FTZ R3, R151, R2 ;  /* 0x0000000297037221 */ /* 0x000fe20000010000 */
[----:B0-----:R-:W-:Y:S01]  /*afc0*/  FADD.FTZ R2, R173, R86 ;  /* 0x00000056ad027221 */ /* 0x001fe20000010000 */
[----:B------:R-:W3:Y:S02]  /*afd0*/  LDL.64 R66, [R1+0x258] ;  /* 0x0002580001427983 */ /* 0x000ee40000100a00 */
[----:B------:R-:W-:-:S02]  /*afe0*/  FADD.FTZ R3, R172, R3 ;  /* 0x00000003ac037221 */ /* 0x000fc40000010000 */
[----:B------:R-:W3:Y:S01]  /*aff0*/  LDL.64 R68, [R1+0x268] ;  /* 0x0002680001447983 */ /* 0x000ee20000100a00 */
[----:B-1----:R-:W-:Y:S01]  /*b000*/  FADD.FTZ R92, R175, R2 ;  /* 0x00000002af5c7221 */ /* 0x002fe20000010000 */
[----:B------:R-:W-:Y:S01]  /*b010*/  FADD.FTZ R2, R174, R3 ;  /* 0x00000003ae027221 */ /* 0x000fe20000010000 */
[----:B------:R-:W0:Y:S01]  /*b020*/  MUFU.EX2 R149, R149 ;  /* 0x0000009500957308 */ /* 0x000e220000000800 */
[----:B------:R-:W3:Y:S04]  /*b030*/  LDL.64 R70, [R1+0x278] ;  /* 0x0002780001467983 */ /* 0x000ee80000100a00 */
[----:B------:R-:W3:Y:S01]  /*b040*/  LDL.64 R74, [R1+0x298] ;  /* 0x00029800014a7983 */ /* 0x000ee20000100a00 */
[----:B----4-:R-:W-:-:S03]  /*b050*/  FADD.FTZ R3, R13, R92 ;  /* 0x0000005c0d037221 */ /* 0x010fc60000010000 */
[----:B------:R-:W4:Y:S04]  /*b060*/  LDL.64 R80, [R1+0x2c8] ;  /* 0x0002c80001507983 */ /* 0x000f280000100a00 */
[----:B------:R-:W4:Y:S04]  /*b070*/  LDL.64 R82, [R1+0x2d8] ;  /* 0x0002d80001527983 */ /* 0x000f280000100a00 */
[----:B------:R-:W4:Y:S04]  /*b080*/  LDL.64 R86, [R1+0x2f8] ;  /* 0x0002f80001567983 */ /* 0x000f280000100a00 */
[----:B------:R-:W4:Y:S04]  /*b090*/  LDL.64 R90, [R1+0x318] ;  /* 0x00031800015a7983 */ /* 0x000f280000100a00 */
[----:B------:R-:W4:Y:S04]  /*b0a0*/  LDL.64 R92, [R1+0x328] ;  /* 0x00032800015c7983 */ /* 0x000f280000100a00 */
[----:B------:R-:W4:Y:S04]  /*b0b0*/  LDL.64 R100, [R1+0x338] ;  /* 0x0003380001647983 */ /* 0x000f280000100a00 */
[----:B------:R-:W4:Y:S01]  /*b0c0*/  LDL.64 R102, [R1+0x398] ;  /* 0x0003980001667983 */ /* 0x000f220000100a00 */
[----:B0-----:R-:W-:-:S05]  /*b0d0*/  FADD.FTZ R2, R149, R2 ;  /* 0x0000000295027221 */ /* 0x001fca0000010000 */
        /* <DEDUP_REMOVED lines=117> */
[C---:B---3--:R-:W-:Y:S01]  /*b830*/  FMUL.FTZ R73, R189.reuse, R73 ;  /* 0x00000049bd497220 */ /* 0x048fe20000410000 */
[C---:B------:R-:W-:Y:S01]  /*b840*/  FMUL.FTZ R72, R189.reuse, R72 ;  /* 0x00000048bd487220 */ /* 0x040fe20000410000 */
        /* <DEDUP_REMOVED lines=99> */
.L_x_11656:
[----:B------:R-:W-:Y:S05]  /*be80*/  BSYNC B0 ;  /* 0x0000000000007941 */ /* 0x000fea0003800000 */
.L_x_11655:
        /* <DEDUP_REMOVED lines=8> */
.L_x_11658:
[----:B------:R-:W-:Y:S05]  /*bf10*/  BSYNC B0 ;  /* 0x0000000000007941 */ /* 0x000fea0003800000 */
.L_x_11657:
[----:B------:R-:W-:Y:S04]  /*bf20*/  BSSY B0, `(.L_x_11659) ;  /* 0x0000004000007945 */ /* 0x000fe80003800000 */
[----:B-1----:R-:W-:Y:S05]  /*bf30*/  @P0 BRA `(.L_x_11660) ;  /* 0x0000000000080947 */ /* 0x002fea0003800000 */
[----:B------:R-:W1:Y:S02]  /*bf40*/  SYNCS.PHASECHK.TRANS64.TRYWAIT P0, [R2+URZ], R3 ;  /* 0x00000003020075a7 */ /* 0x000e64000800017f */
[----:B-1----:R-:W-:Y:S05]  /*bf50*/  @!P0 BRA `(.L_x_11661) ;  /* 0x0000013c00a88947 */ /* 0x002fea0003800000 */
.L_x_11660:
[----:B------:R-:W-:Y:S05]  /*bf60*/  BSYNC B0 ;  /* 0x0000000000007941 */ /* 0x000fea0003800000 */
.L_x_11659:
        /* <DEDUP_REMOVED lines=796> */
.L_x_11663:
[----:B------:R-:W-:Y:S05]  /*f130*/  BSYNC B0 ;  /* 0x0000000000007941 */ /* 0x000fea0003800000 */
.L_x_11662:
        /* <DEDUP_REMOVED lines=9> */
.L_x_11645:
[----:B------:R-:W-:-:S13]  /*f1d0*/  ISETP.GE.AND P0, PT, R10, UR42, PT ;  /* 0x0000002a0a007c0c */ /* 0x000fda000bf06270 */
[----:B------:R-:W-:Y:S05]  /*f1e0*/  @!P0 BRA `(.L_x_11665) ;  /* 0x0000007000f88947 */ /* 0x000fea0003800000 */
.L_x_11698:
        /* <DEDUP_REMOVED lines=20> */
.L_x_11667:
[----:B------:R-:W-:Y:S05]  /*f330*/  BSYNC B0 ;  /* 0x0000000000007941 */ /* 0x000fea0003800000 */
.L_x_11666:
        /* <DEDUP_REMOVED lines=9> */
.L_x_11669:
[----:B------:R-:W-:Y:S05]  /*f3d0*/  BSYNC B0 ;  /* 0x0000000000007941 */ /* 0x000fea0003800000 */
.L_x_11668:
[----:B------:R-:W-:Y:S04]  /*f3e0*/  BSSY B0, `(.L_x_11670) ;  /* 0x0000006000007945 */ /* 0x000fe80003800000 */
[----:B--2---:R-:W-:Y:S05]  /*f3f0*/  @P0 BRA `(.L_x_11671) ;  /* 0x0000000000100947 */ /* 0x004fea0003800000 */
[----:B-----5:R-:W-:Y:S01]  /*f400*/  IMAD R6, R6, 0x8, R3 ;  /* 0x0000000806067824 */ /* 0x020fe200078e0203 */
[----:B------:R-:W-:-:S04]  /*f410*/  SHF.L.U32 R7, R7, 0x1f, RZ ;  /* 0x0000001f07077819 */ /* 0x000fc800000006ff */
[----:B------:R-:W2:Y:S02]  /*f420*/  SYNCS.PHASECHK.TRANS64.TRYWAIT P0, [R6+URZ], R7 ;  /* 0x00000007060075a7 */ /* 0x000ea4000800017f */
[----:B--2---:R-:W-:Y:S05]  /*f430*/  @!P0 BRA `(.L_x_11672) ;  /* 0x0000010800848947 */ /* 0x004fea0003800000 */
.L_x_11671:
[----:B------:R-:W-:Y:S05]  /*f440*/  BSYNC B0 ;  /* 0x0000000000007941 */ /* 0x000fea0003800000 */
.L_x_11670:
        /* <DEDUP_REMOVED lines=59> */
.L_x_11674:
[----:B------:R-:W-:Y:S05]  /*f800*/  BSYNC B0 ;  /* 0x0000000000007941 */ /* 0x000fea0003800000 */
.L_x_11673:
        /* <DEDUP_REMOVED lines=40> */
[----:B------:R-:W-:Y:S01]  /*fa90*/  FMUL.FTZ R33, R47, R8 ;  /* 0x000000082f217220 */ /* 0x000fe20000410000 */
[----:B------:R-:W-:-:S02]  /*faa0*/  LEA.HI R46, R40, R11, RZ, 0x2 ;  /* 0x0000000b282e7211 */ /* 0x000fc400078f10ff */
[--C-:B------:R-:W-:Y:S02]  /*fab0*/  SHF.R.S32.HI R40, RZ, 0x2, R45.reuse ;  /* 0x00000002ff287819 */ /* 0x100fe4000001142d */
[----:B------:R-:W-:Y:S02]  /*fac0*/  SHF.R.S32.HI R47, RZ, 0x1f, R45 ;  /* 0x0000001fff2f7819 */ /* 0x000fe4000001142d */
[----:B------:R-:W-:Y:S02]  /*fad0*/  LOP3.LUT R46, R46, 0xfffffffc, RZ, 0xc0, !PT ;  /* 0xfffffffc2e2e7812 */ /* 0x000fe400078ec0ff */
[----:B------:R-:W-:Y:S02]  /*fae0*/  LEA.HI R47, R47, R40, RZ, 0x3 ;  /* 0x000000282f2f7211 */ /* 0x000fe400078f18ff */
[----:B------:R-:W-:Y:S01]  /*faf0*/  LEA.HI R43, R43, R44, RZ, 0x5 ;  /* 0x0000002c2b2b7211 */ /* 0x000fe200078f28ff */
[----:B------:R-:W-:Y:S01]  /*fb00*/  IMAD.IADD R46, R11, 0x1, -R46 ;  /* 0x000000010b2e7824 */ /* 0x000fe200078e0a2e */
[----:B------:R-:W-:-:S02]  /*fb10*/  LOP3.LUT R47, R47, 0xfffffff8, RZ, 0xc0, !PT ;  /* 0xfffffff82f2f7812 */ /* 0x000fc400078ec0ff */
[----:B------:R-:W-:-:S03]  /*fb20*/  SHF.R.S32.HI R11, RZ, 0x7, R42 ;  /* 0x00000007ff0b7819 */ /* 0x000fc6000001142a */
[----:B------:R-:W-:Y:S01]  /*fb30*/  IMAD.IADD R47, R40, 0x1, -R47 ;  /* 0x00000001282f7824 */ /* 0x000fe200078e0a2f */
[----:B------:R-:W-:Y:S02]  /*fb40*/  LEA.HI R42, R42, R11, RZ, 0x1 ;  /* 0x0000000b2a2a7211 */ /* 0x000fe400078f08ff */
        /* <DEDUP_REMOVED lines=11> */
[----:B------:R-:W-:Y:S01]  /*fc00*/  @P0 SHF.R.U32.HI R43, RZ, R15, R14 ;  /* 0x0000000fff2b0219 */ /* 0x000fe2000001160e */
[----:B------:R-:W-:Y:S01]  /*fc10*/  IMAD.MOV.U32 R11, RZ, RZ, -0x60 ;  /* 0xffffffa0ff0b7424 */ /* 0x000fe200078e00ff */
[----:B------:R-:W-:Y:S01]  /*fc20*/  LOP3.LUT R45, R45, 0x7ffffffc, RZ, 0xc0, !PT ;  /* 0x7ffffffc2d2d7812 */ /* 0x000fe200078ec0ff */
[-C--:B------:R-:W-:Y:S02]  /*fc30*/  FMUL.FTZ R9, R26, R8.reuse ;  /* 0x000000081a097220 */ /* 0x080fe40000410000 */
        /* <DEDUP_REMOVED lines=106> */
.L_x_11680:
[----:B------:R-:W-:Y:S05]  /*102e0*/  BSYNC B2 ;  /* 0x0000000000027941 */ /* 0x000fea0003800000 */
.L_x_11679:
[----:B------:R-:W-:Y:S01]  /*102f0*/  LOP3.LUT R7, RZ, R7, RZ, 0x33, !PT ;  /* 0x00000007ff077212 */ /* 0x000fe200078e33ff */
[----:B------:R-:W-:Y:S06]  /*10300*/  BRA `(.L_x_11681) ;  /* 0x0000000000187947 */ /* 0x000fec0003800000 */
.L_x_11678:
[----:B------:R-:W-:-:S13]  /*10310*/  ISETP.NE.AND P0, PT, R4, 0x1, PT ;  /* 0x000000010400780c */ /* 0x000fda0003f05270 */
[----:B------:R-:W-:Y:S05]  /*10320*/  @!P0 BRA `(.L_x_11681) ;  /* 0x0000000000108947 */ /* 0x000fea0003800000 */
[----:B------:R-:W2:Y:S04]  /*10330*/  LDL R8, [R12+0x1c] ;  /* 0x00001c000c087983 */ /* 0x000ea80000100800 */
[----:B------:R-:W3:Y:S01]  /*10340*/  LDL R14, [R12+0x20] ;  /* 0x000020000c0e7983 */ /* 0x000ee20000100800 */
[----:B--2---:R-:W-:-:S05]  /*10350*/  IMAD.HI.U32 R7, R7, R8, RZ ;  /* 0x0000000807077227 */ /* 0x004fca00078e00ff */
[----:B---3--:R-:W-:-:S07]  /*10360*/  SHF.R.U32.HI R7, RZ, R14, R7 ;  /* 0x0000000eff077219 */ /* 0x008fce0000011607 */
.L_x_11681:
[----:B------:R-:W-:Y:S05]  /*10370*/  BSYNC B1 ;  /* 0x0000000000017941 */ /* 0x000fea0003800000 */
.L_x_11677:
[----:B------:R-:W-:-:S05]  /*10380*/  IMAD R7, R4, R7, R50 ;  /* 0x0000000704077224 */ /* 0x000fca00078e0232 */
[----:B------:R-:W-:Y:S02]  /*10390*/  VIMNMX R6, R6, R7, !PT ;  /* 0x0000000706067248 */ /* 0x000fe40007fe0100 */
[----:B------:R-:W-:-:S07]  /*103a0*/  VIADDMNMX R5, R7, R4, R5, PT ;  /* 0x0000000407057246 */ /* 0x000fce0003800105 */
.L_x_11676:
[----:B------:R-:W-:Y:S05]  /*103b0*/  BSYNC B0 ;  /* 0x0000000000007941 */ /* 0x000fea0003800000 */
.L_x_11675:
        /* <DEDUP_REMOVED lines=132> */
.L_x_11687:
[----:B------:R-:W-:Y:S05]  /*10c00*/  BSYNC B2 ;  /* 0x0000000000027941 */ /* 0x000fea0003800000 */
.L_x_11686:
[----:B------:R-:W-:Y:S01]  /*10c10*/  LOP3.LUT R3, RZ, R3, RZ, 0x33, !PT ;  /* 0x00000003ff037212 */ /* 0x000fe200078e33ff */
[----:B------:R-:W-:Y:S06]  /*10c20*/  BRA `(.L_x_11688) ;  /* 0x0000000000187947 */ /* 0x000fec0003800000 */
.L_x_11685:
[----:B------:R-:W-:-:S13]  /*10c30*/  ISETP.NE.AND P6, PT, R4, 0x1, PT ;  /* 0x000000010400780c */ /* 0x000fda0003fc5270 */
[----:B------:R-:W-:Y:S05]  /*10c40*/  @!P6 BRA `(.L_x_11688) ;  /* 0x000000000010e947 */ /* 0x000fea0003800000 */
[----:B------:R-:W2:Y:S04]  /*10c50*/  LDL R2, [R12+0x1c] ;  /* 0x00001c000c027983 */ /* 0x000ea80000100800 */
[----:B------:R-:W3:Y:S01]  /*10c60*/  LDL R8, [R12+0x20] ;  /* 0x000020000c087983 */ /* 0x000ee20000100800 */
[----:B--2---:R-:W-:-:S05]  /*10c70*/  IMAD.HI.U32 R3, R3, R2, RZ ;  /* 0x0000000203037227 */ /* 0x004fca00078e00ff */
[----:B---3--:R-:W-:-:S07]  /*10c80*/  SHF.R.U32.HI R3, RZ, R8, R3 ;  /* 0x00000008ff037219 */ /* 0x008fce0000011603 */
.L_x_11688:
[----:B------:R-:W-:Y:S05]  /*10c90*/  BSYNC B1 ;  /* 0x0000000000017941 */ /* 0x000fea0003800000 */
.L_x_11684:
[----:B------:R-:W-:-:S05]  /*10ca0*/  IMAD R3, R4, R3, R50 ;  /* 0x0000000304037224 */ /* 0x000fca00078e0232 */
[----:B------:R-:W-:Y:S02]  /*10cb0*/  VIADDMNMX R5, R3, R4, R5, PT ;  /* 0x0000000403057246 */ /* 0x000fe40003800105 */
[----:B------:R-:W-:-:S07]  /*10cc0*/  VIMNMX R6, R6, R3, !PT ;  /* 0x0000000306067248 */ /* 0x000fce0007fe0100 */
.L_x_11683:
[----:B------:R-:W-:Y:S05]  /*10cd0*/  BSYNC B0 ;  /* 0x0000000000007941 */ /* 0x000fea0003800000 */
.L_x_11682:
        /* <DEDUP_REMOVED lines=68> */
[----:B------:R-:W4:Y:S03]  /*11120*/  LDL.64 R102, [R1+0x3b8] ;  /* 0x0003b80001667983 */ /* 0x000f260000100a00 */
[----:B------:R-:W-:Y:S01]  /*11130*/  ISETP.LT.OR P0, PT, R5, 0x29, P0 ;  /* 0x000000290500780c */ /* 0x000fe20000701670 */
[----:B------:R-:W4:Y:S03]  /*11140*/  LDL R191, [R1+0x28] ;  /* 0x0000280001bf7983 */ /* 0x000f260000100800 */
        /* <DEDUP_REMOVED lines=32> */
[----:B------:R-:W-:Y:S02]  /*11350*/  ISETP.LT.OR P3, PT, R5, 0x51, P3 ;  /* 0x000000510500780c */ /* 0x000fe40001f61670 */
[----:B------:R-:W-:Y:S02]  /*11360*/  ISETP.GT.AND P0, PT, R6, 0x41, !P0 ;  /* 0x000000410600780c */ /* 0x000fe40004704270 */
[----:B------:R-:W-:Y:S02]  /*11370*/  ISETP.NE.AND P6, PT, R47, RZ, PT ;  /* 0x000000ff2f00720c */ /* 0x000fe40003fc5270 */
[C---:B------:R-:W-:Y:S02]  /*11380*/  ISETP.LT.OR P0, PT, R5.reuse, 0x42, P0 ;  /* 0x000000420500780c */ /* 0x040fe40000701670 */
[----:B------:R-:W-:-:S02]  /*11390*/  ISETP.LT.OR P1, PT, R5, 0x49, P1 ;  /* 0x000000490500780c */ /* 0x000fc40000f21670 */
[----:B------:R-:W-:Y:S02]  /*113a0*/  FSEL R134, R134, -INF , !P0 ;  /* 0xff80000086867808 */ /* 0x000fe40004000000 */
[----:B------:R-:W-:Y:S02]  /*113b0*/  FSEL R171, R171, -INF , !P1 ;  /* 0xff800000abab7808 */ /* 0x000fe40004800000 */
[----:B------:R-:W-:Y:S02]  /*113c0*/  FSEL R151, R151, -INF , !P2 ;  /* 0xff80000097977808 */ /* 0x000fe40005000000 */
[----:B------:R-:W-:Y:S02]  /*113d0*/  ISETP.LT.OR P4, PT, R5, 0x52, P4 ;  /* 0x000000520500780c */ /* 0x000fe40002781670 */
[----:B------:R-:W-:Y:S02]  /*113e0*/  FSEL R173, R173, -INF , !P3 ;  /* 0xff800000adad7808 */ /* 0x000fe40005800000 */
[----:B------:R-:W-:-:S02]  /*113f0*/  ISETP.GT.AND P0, PT, R6, 0x59, !P6 ;  /* 0x000000590600780c */ /* 0x000fc40007704270 */
[----:B------:R-:W-:Y:S02]  /*11400*/  ISETP.LT.OR P5, PT, R5, 0x59, P5 ;  /* 0x000000590500780c */ /* 0x000fe40002fa1670 */
[----:B------:R-:W-:Y:S02]  /*11410*/  FSEL R13, R13, -INF , !P4 ;  /* 0xff8000000d0d7808 */ /* 0x000fe40006000000 */
[----:B------:R-:W-:Y:S02]  /*11420*/  ISETP.LT.OR P0, PT, R5, 0x5a, P0 ;  /* 0x0000005a0500780c */ /* 0x000fe40000701670 */
[----:B------:R-:W-:Y:S02]  /*11430*/  FSEL R15, R15, -INF , !P5 ;  /* 0xff8000000f0f7808 */ /* 0x000fe40006800000 */
[----:B------:R-:W-:Y:S02]  /*11440*/  FSEL R11, R11, -INF , !P0 ;  /* 0xff8000000b0b7808 */ /* 0x000fe40004000000 */
        /* <DEDUP_REMOVED lines=44> */
[----:B------:R-:W-:-:S04]  /*11710*/  FMNMX.FTZ R2, R173, R2, !PT ;  /* 0x00000002ad027209 */ /* 0x000fc80007810000 */
[----:B------:R-:W-:Y:S01]  /*11720*/  FMNMX.FTZ R2, R13, R2, !PT ;  /* 0x000000020d027209 */ /* 0x000fe20007810000 */
[----:B------:R-:W0:Y:S03]  /*11730*/  SHFL.BFLY PT, R7, R4, 0x2, 0x1f ;  /* 0x0c401f0004077f89 */ /* 0x000e2600000e0000 */
[----:B------:R-:W-:-:S04]  /*11740*/  FMNMX.FTZ R2, R15, R2, !PT ;  /* 0x000000020f027209 */ /* 0x000fc80007810000 */
[----:B------:R-:W-:Y:S02]  /*11750*/  FMNMX.FTZ R5, R11, R2, !PT ;  /* 0x000000020b057209 */ /* 0x000fe40007810000 */
[----:B------:R-:W2:Y:S04]  /*11760*/  LDL.64 R2, [R1+0x3f0] ;  /* 0x0003f00001027983 */ /* 0x000ea80000100a00 */
[----:B------:R-:W-:Y:S04]  /*11770*/  STL.64 [R1+0x3e0], R4 ;  /* 0x0003e00401007387 */ /* 0x000fe80000100a00 */
[----:B------:R-:W3:Y:S01]  /*11780*/  LDL R21, [R1+0x3e4] ;  /* 0x0003e40001157983 */ /* 0x000ee20000100800 */
[----:B0-----:R-:W-:-:S05]  /*11790*/  FMNMX.FTZ R7, R4, R7, !PT ;  /* 0x0000000704077209 */ /* 0x001fca0007810000 */
[----:B------:R-:W0:Y:S02]  /*117a0*/  SHFL.BFLY PT, R14, R7, 0x1, 0x1f ;  /* 0x0c201f00070e7f89 */ /* 0x000e2400000e0000 */
[----:B0-----:R-:W-:Y:S02]  /*117b0*/  FMNMX.FTZ R6, R7, R14, !PT ;  /* 0x0000000e07067209 */ /* 0x001fe40007810000 */
[----:B------:R-:W4:Y:S04]  /*117c0*/  LDL R14, [R1+0x400] ;  /* 0x00040000010e7983 */ /* 0x000f280000100800 */
[----:B------:R-:W-:Y:S04]  /*117d0*/  STL [R1+0x3e0], R6 ;  /* 0x0003e00601007387 */ /* 0x000fe80000100800 */
[----:B------:R-:W4:Y:S04]  /*117e0*/  LDL R25, [R1+0x3e0] ;  /* 0x0003e00001197983 */ /* 0x000f280000100800 */
[----:B---3--:R-:W0:Y:S02]  /*117f0*/  SHFL.BFLY PT, R4, R21, 0x2, 0x1f ;  /* 0x0c401f0015047f89 */ /* 0x008e2400000e0000 */
[----:B0-----:R-:W-:-:S05]  /*11800*/  FMNMX.FTZ R5, R4, R21, !PT ;  /* 0x0000001504057209 */ /* 0x001fca0007810000 */
[----:B------:R-:W0:Y:S01]  /*11810*/  SHFL.BFLY PT, R202, R5, 0x1, 0x1f ;  /* 0x0c201f0005ca7f89 */ /* 0x000e2200000e0000 */
[----:B----4-:R-:W-:Y:S01]  /*11820*/  FMUL.FTZ R7, R14, R25 ;  /* 0x000000190e077220 */ /* 0x010fe20000410000 */
[----:B------:R-:W-:-:S04]  /*11830*/  FSETP.NEU.FTZ.AND P0, PT, R25, -INF , PT ;  /* 0xff8000001900780b */ /* 0x000fc80003f1d000 */
[----:B------:R-:W-:Y:S02]  /*11840*/  FSEL R7, R7, RZ, P0 ;  /* 0x000000ff07077208 */ /* 0x000fe40000000000 */
[----:B0-----:R-:W-:Y:S02]  /*11850*/  FMNMX.FTZ R202, R5, R202, !PT ;  /* 0x000000ca05ca7209 */ /* 0x001fe40007810000 */
        /* <DEDUP_REMOVED lines=26> */
[----:B------:R-:W-:Y:S01]  /*11a00*/  FMUL.FTZ R7, R202, R14 ;  /* 0x0000000eca077220 */ /* 0x000fe20000410000 */
        /* <DEDUP_REMOVED lines=60> */
[-CC-:B------:R-:W-:Y:S01]  /*11dd0*/  FFMA.FTZ R173, R173, R14.reuse, -R7.reuse ;  /* 0x0000000eadad7223 */ /* 0x180fe20000010807 */
[----:B------:R-:W2:Y:S06]  /*11de0*/  LDL.64 R54, [R1+0x1e8] ;  /* 0x0001e80001367983 */ /* 0x000eac0000100a00 */
[----:B------:R-:W-:Y:S01]  /*11df0*/  MUFU.EX2 R168, R168 ;  /* 0x000000a800a87308 */ /* 0x000fe20000000800 */
[----:B------:R-:W-:-:S07]  /*11e00*/  FFMA.FTZ R13, R13, R14, -R7 ;  /* 0x0000000e0d0d7223 */ /* 0x000fce0000010807 */
[----:B------:R-:W-:Y:S01]  /*11e10*/  MUFU.EX2 R170, R170 ;  /* 0x000000aa00aa7308 */ /* 0x000fe20000000800 */
[----:B------:R-:W-:-:S07]  /*11e20*/  FFMA.FTZ R175, R15, R14, -R7 ;  /* 0x0000000e0faf7223 */ /* 0x000fce0000010807 */
[----:B------:R-:W-:Y:S01]  /*11e30*/  MUFU.EX2 R144, R144 ;  /* 0x0000009000907308 */ /* 0x000fe20000000800 */
[----:B------:R-:W-:Y:S01]  /*11e40*/  FFMA.FTZ R11, R11, R14, -R7 ;  /* 0x0000000e0b0b7223 */ /* 0x000fe20000010807 */
[----:B------:R-:W2:Y:S04]  /*11e50*/  LDL.64 R46, [R1+0x228] ;  /* 0x00022800012e7983 */ /* 0x000ea80000100a00 */
[----:B------:R-:W2:Y:S02]  /*11e60*/  LDL.64 R42, [R1+0x258] ;  /* 0x00025800012a7983 */ /* 0x000ea40000100a00 */
[----:B------:R-:W1:Y:S01]  /*11e70*/  MUFU.EX2 R179, R179 ;  /* 0x000000b300b37308 */ /* 0x000e620000000800 */
[----:B0-----:R-:W-:Y:S01]  /*11e80*/  FFMA.FTZ R3, R3, R150, R153 ;  /* 0x0000009603037223 */ /* 0x001fe20000010099 */
[----:B------:R-:W2:Y:S06]  /*11e90*/  LDL.64 R40, [R1+0x268] ;  /* 0x0002680001287983 */ /* 0x000eac0000100a00 */
[----:B------:R-:W-:Y:S08]  /*11ea0*/  MUFU.EX2 R172, R172 ;  /* 0x000000ac00ac7308 */ /* 0x000ff00000000800 */
[----:B------:R-:W-:Y:S08]  /*11eb0*/  MUFU.EX2 R143, R143 ;  /* 0x0000008f008f7308 */ /* 0x000ff00000000800 */
[----:B------:R-:W-:Y:S08]  /*11ec0*/  MUFU.EX2 R174, R174 ;  /* 0x000000ae00ae7308 */ /* 0x000ff00000000800 */
[----:B------:R-:W-:Y:S01]  /*11ed0*/  MUFU.EX2 R183, R183 ;  /* 0x000000b700b77308 */ /* 0x000fe20000000800 */
[C---:B------:R-:W-:Y:S01]  /*11ee0*/  FMUL.FTZ R99, R190.reuse, R99 ;  /* 0x00000063be637220 */ /* 0x040fe20000410000 */
[----:B------:R-:W-:Y:S01]  /*11ef0*/  FMUL.FTZ R98, R190, R98 ;  /* 0x00000062be627220 */ /* 0x000fe20000410000 */
        /* <DEDUP_REMOVED lines=78> */
[----:B0-----:R-:W-:Y:S01]  /*123e0*/  FADD.FTZ R2, R13, R2 ;  /* 0x000000020d027221 */ /* 0x001fe20000010000 */
[----:B------:R0:W-:Y:S02]  /*123f0*/  STL.64 [R1+0x3c0], R98 ;  /* 0x0003c06201007387 */ /* 0x0001e40000100a00 */
[----:B------:R-:W-:Y:S02]  /*12400*/  FADD.FTZ R96, R174, R3 ;  /* 0x00000003ae607221 */ /* 0x000fe40000010000 */
[----:B------:R-:W2:Y:S01]  /*12410*/  LDL.64 R4, [R1+0x2e8] ;  /* 0x0002e80001047983 */ /* 0x000ea20000100a00 */
[----:B-1----:R-:W-:Y:S01]  /*12420*/  FADD.FTZ R100, R175, R2 ;  /* 0x00000002af647221 */ /* 0x002fe20000010000 */
[----:B------:R-:W-:Y:S02]  /*12430*/  FADD.FTZ R2, R183, R96 ;  /* 0x00000060b7027221 */ /* 0x000fe40000010000 */
[----:B------:R-:W2:Y:S04]  /*12440*/  LDL.64 R6, [R1+0x328] ;  /* 0x0003280001067983 */ /* 0x000ea80000100a00 */
[----:B------:R-:W2:Y:S01]  /*12450*/  LDL.64 R96, [R1+0x338] ;  /* 0x0003380001607983 */ /* 0x000ea20000100a00 */
[----:B---3--:R-:W-:-:S03]  /*12460*/  FADD.FTZ R3, R11, R100 ;  /* 0x000000640b037221 */ /* 0x008fc60000010000 */
[----:B------:R-:W3:Y:S04]  /*12470*/  LDL.64 R100, [R1+0x388] ;  /* 0x0003880001647983 */ /* 0x000ee80000100a00 */
[----:B0-----:R-:W3:Y:S04]  /*12480*/  LDL.64 R98, [R1+0x398] ;  /* 0x0003980001627983 */ /* 0x001ee80000100a00 */
        /* <DEDUP_REMOVED lines=83> */
[----:B------:R-:W-:Y:S01]  /*129c0*/  FMUL.FTZ R80, R190, R80 ;  /* 0x00000050be507220 */ /* 0x000fe20000410000 */
[C---:B------:R-:W-:Y:S01]  /*129d0*/  FMUL.FTZ R106, R150.reuse, R106 ;  /* 0x0000006a966a7220 */ /* 0x040fe20000410000 */
[----:B------:R-:W-:Y:S01]  /*129e0*/  FMUL.FTZ R105, R150, R105 ;  /* 0x0000006996697220 */ /* 0x000fe20000410000 */
        /* <DEDUP_REMOVED lines=36> */
[C---:B------:R-:W-:Y:S01]  /*12c30*/  FMUL.FTZ R15, R150.reuse, R15 ;  /* 0x0000000f960f7220 */ /* 0x040fe20000410000 */
[----:B------:R-:W-:Y:S02]  /*12c40*/  FMUL.FTZ R14, R150, R14 ;  /* 0x0000000e960e7220 */ /* 0x000fe40000410000 */
[----:B------:R0:W-:Y:S01]  /*12c50*/  STL.64 [R1+0x220], R124 ;  /* 0x0002207c01007387 */ /* 0x0001e20000100a00 */
[----:B------:R-:W-:-:S03]  /*12c60*/  LOP3.LUT R191, R191, 0x1, RZ, 0xfc, !PT ;  /* 0x00000001bfbf7812 */ /* 0x000fc600078efcff */
        /* <DEDUP_REMOVED lines=95> */
.L_x_11690:
[----:B------:R-:W-:Y:S05]  /*13260*/  BSYNC B0 ;  /* 0x0000000000007941 */ /* 0x000fea0003800000 */
.L_x_11689:
        /* <DEDUP_REMOVED lines=8> */
.L_x_11692:
[----:B------:R-:W-:Y:S05]  /*132f0*/  BSYNC B0 ;  /* 0x0000000000007941 */ /* 0x000fea0003800000 */
.L_x_11691:
[----:B------:R-:W-:Y:S04]  /*13300*/  BSSY B0, `(.L_x_11693) ;  /* 0x0000004000007945 */ /* 0x000fe80003800000 */
[----:B-1----:R-:W-:Y:S05]  /*13310*/  @P0 BRA `(.L_x_11694) ;  /* 0x0000000000080947 */ /* 0x002fea0003800000 */
[----:B------:R-:W1:Y:S02]  /*13320*/  SYNCS.PHASECHK.TRANS64.TRYWAIT P0, [R2+URZ], R3 ;  /* 0x00000003020075a7 */ /* 0x000e64000800017f */
[----:B-1----:R-:W-:Y:S05]  /*13330*/  @!P0 BRA `(.L_x_11695) ;  /* 0x000000c800d88947 */ /* 0x002fea0003800000 */
.L_x_11694:
[----:B------:R-:W-:Y:S05]  /*13340*/  BSYNC B0 ;  /* 0x0000000000007941 */ /* 0x000fea0003800000 */
.L_x_11693:
        /* <DEDUP_REMOVED lines=798> */
.L_x_11697:
[----:B------:R-:W-:Y:S05]  /*16530*/  BSYNC B0 ;  /* 0x0000000000007941 */ /* 0x000fea0003800000 */
.L_x_11696:
        /* <DEDUP_REMOVED lines=9> */
.L_x_11665:
        /* <DEDUP_REMOVED lines=308> */
.L_x_11700:
[----:B------:R-:W-:Y:S05]  /*17910*/  BSYNC B0 ;  /* 0x0000000000007941 */ /* 0x000fea0003800000 */
.L_x_11699:
[----:B------:R-:W-:-:S12]  /*17920*/  UIADD3 UR61, UR61, 0x1, URZ ;  /* 0x000000013d3d7890 */ /* 0x000fd8000fffe03f */
.L_x_11598:
[----:B------:R-:W2:Y:S08]  /*17930*/  S2UR UR12, SR_CgaCtaId ;  /* 0x00000000000c79c3 */ /* 0x000eb00000008800 */
[----:B------:R-:W-:Y:S06]  /*17940*/  BAR.SYNC.DEFER_BLOCKING 0x5, 0x180 ;  /* 0x0146000000007b1d */ /* 0x000fec0000010000 */
[----:B------:R-:W-:Y:S01]  /*17950*/  UMOV UR44, 0x400 ;  /* 0x00000400002c7882 */ /* 0x000fe20000000000 */
[----:B------:R-:W-:Y:S01]  /*17960*/  BSSY B0, `(.L_x_11701) ;  /* 0x0000293000007945 */ /* 0x000fe20003800000 */
[----:B--2---:R-:W-:-:S09]  /*17970*/  ULEA UR44, UR12, UR44, 0x18 ;  /* 0x0000002c0c2c7291 */ /* 0x004fd2000f8ec03f */
[----:B0-----:R-:W0:Y:S02]  /*17980*/  LDS.128 R4, [UR44+0x228d0] ;  /* 0x0228d02cff047984 */ /* 0x001e240008000c00 */
[----:B0-----:R-:W-:Y:S02]  /*17990*/  R2UR UR5, R5 ;  /* 0x00000000050572ca */ /* 0x001fe400000e0000 */
[----:B------:R-:W-:Y:S02]  /*179a0*/  R2UR UR7, R6 ;  /* 0x00000000060772ca */ /* 0x000fe400000e0000 */
[----:B------:R-:W-:Y:S01]  /*179b0*/  R2UR UR6, R7 ;  /* 0x00000000070672ca */ /* 0x000fe200000e0000 */
[----:B------:R-:W-:Y:S06]  /*179c0*/  BAR.ARV 0x4, 0x180 ;  /* 0x0106000000007b1d */ /* 0x000fec0000002000 */
[----:B------:R-:W-:Y:S08]  /*179d0*/  @P0 BRA `(.L_x_11702) ;  /* 0x0000001800d00947 */ /* 0x000ff00003800000 */
[----:B------:R-:W2:Y:S01]  /*179e0*/  LDL.128 R136, [R1+0x1d0] ;  /* 0x0001d00001887983 */ /* 0x000ea20000100c00 */
[----:B------:R-:W-:-:S03]  /*179f0*/  ULDC.64 UR8, c[0x0][0xc00] ;  /* 0x0003000000087ab9 */ /* 0x000fc60000000a00 */
        /* <DEDUP_REMOVED lines=31> */
[----:B------:R-:W-:-:S04]  /*17bf0*/  UISETP.NE.U32.AND UP0, UPT, UR8, URZ, UPT ;  /* 0x0000003f0800728c */ /* 0x000fc8000bf05070 */
[----:B------:R-:W-:-:S03]  /*17c00*/  UISETP.NE.AND.EX UP0, UPT, UR9, URZ, UPT, UP0 ;  /* 0x0000003f0900728c */ /* 0x000fc6000bf05300 */
[----:B------:R-:W-:Y:S02]  /*17c10*/  ULDC.64 UR8, c[0x0][0xc00] ;  /* 0x0003000000087ab9 */ /* 0x000fe40000000a00 */
[----:B------:R-:W-:-:S06]  /*17c20*/  UIMAD.WIDE UR8, UR60, 0x4, UR8 ;  /* 0x000000043c0878a5 */ /* 0x000fcc000f8e0208 */
[----:B------:R-:W-:Y:S02]  /*17c30*/  IMAD.U32 R2, RZ, RZ, UR8 ;  /* 0x00000008ff027e24 */ /* 0x000fe4000f8e00ff */
[----:B------:R-:W-:Y:S01]  /*17c40*/  IMAD.U32 R3, RZ, RZ, UR9 ;  /* 0x00000009ff037e24 */ /* 0x000fe2000f8e00ff */
[----:B------:R-:W-:Y:S02]  /*17c50*/  ULDC.64 UR8, c[0x0][0xc08] ;  /* 0x0003020000087ab9 */ /* 0x000fe40000000a00 */
[----:B------:R-:W-:-:S04]  /*17c60*/  UISETP.NE.U32.AND UP1, UPT, UR8, URZ, UPT ;  /* 0x0000003f0800728c */ /* 0x000fc8000bf25070 */
[----:B------:R-:W-:Y:S01]  /*17c70*/  UISETP.NE.AND.EX UP1, UPT, UR9, URZ, UPT, UP1 ;  /* 0x0000003f0900728c */ /* 0x000fe2000bf25310 */
[----:B------:R-:W-:Y:S01]  /*17c80*/  PLOP3.LUT P1, PT, PT, PT, UP0, 0x80, 0x0 ;  /* 0x000000000000781c */ /* 0x000fe20003f2f008 */
[----:B------:R-:W-:Y:S04]  /*17c90*/  BAR.SYNC.DEFER_BLOCKING 0x1, 0x100 ;  /* 0x0044000000007b1d */ /* 0x000fe80000010000 */
[----:B------:R-:W-:-:S05]  /*17ca0*/  PLOP3.LUT P2, PT, PT, PT, UP1, 0x80, 0x0 ;  /* 0x000000000000781c */ /* 0x000fca0003f4f018 */
[----:B------:R-:W-:Y:S02]  /*17cb0*/  @UP1 ULDC.64 UR8, c[0x0][0xc08] ;  /* 0x0003020000081ab9 */ /* 0x000fe40000000a00 */
[----:B------:R-:W-:Y:S01]  /*17cc0*/  @UP1 UIMAD.WIDE UR8, UR60, 0x4, UR8 ;  /* 0x000000043c0818a5 */ /* 0x000fe2000f8e0208 */
[----:B------:R-:W-:Y:S01]  /*17cd0*/  ULDC UR4, c[0x0][0xa88] ;  /* 0x0002a20000047ab9 */ /* 0x000fe20000000800 */
[----:B--2---:R-:W-:Y:S02]  /*17ce0*/  F2FP.BF16.F32.PACK_AB R136, R137, R136 ;  /* 0x000000888988723e */ /* 0x004fe400000010ff */
[----:B------:R-:W-:Y:S02]  /*17cf0*/  F2FP.BF16.F32.PACK_AB R137, R139, R138 ;  /* 0x0000008a8b89723e */ /* 0x000fe400000010ff */
[----:B---3--:R-:W-:Y:S02]  /*17d00*/  F2FP.BF16.F32.PACK_AB R8, R9, R8 ;  /* 0x000000080908723e */ /* 0x008fe400000010ff */
[----:B------:R-:W-:-:S02]  /*17d10*/  F2FP.BF16.F32.PACK_AB R9, R11, R10 ;  /* 0x0000000a0b09723e */ /* 0x000fc400000010ff */
[----:B----4-:R-:W-:Y:S02]  /*17d20*/  F2FP.BF16.F32.PACK_AB R138, R5, R4 ;  /* 0x00000004058a723e */ /* 0x010fe400000010ff */
        /* <DEDUP_REMOVED lines=48> */
[----:B------:R-:W-:Y:S02]  /*18030*/  F2FP.BF16.F32.PACK_AB R120, R121, R120 ;  /* 0x000000787978723e */ /* 0x000fe400000010ff */
[----:B------:R-:W-:Y:S01]  /*18040*/  F2FP.BF16.F32.PACK_AB R128, R129, R128 ;  /* 0x000000808180723e */ /* 0x000fe200000010ff */
[----:B------:R-:W-:Y:S01]  /*18050*/  IMAD.U32 R5, RZ, RZ, UR4 ;  /* 0x00000004ff057e24 */ /* 0x000fe2000f8e00ff */
[----:B------:R-:W-:Y:S01]  /*18060*/  F2FP.BF16.F32.PACK_AB R91, R95, R94 ;  /* 0x0000005e5f5b723e */ /* 0x000fe200000010ff */
[----:B------:R-:W-:Y:S01]  /*18070*/  IMAD.U32 R6, RZ, RZ, UR8 ;  /* 0x00000008ff067e24 */ /* 0x000fe2000f8e00ff */
[----:B------:R-:W-:Y:S01]  /*18080*/  F2FP.BF16.F32.PACK_AB R97, R99, R98 ;  /* 0x000000626361723e */ /* 0x000fe200000010ff */
[----:B------:R0:W-:Y:S01]  /*18090*/  STSM.16.M88.4 [R215], R64 ;  /* 0x00000040d7007844 */ /* 0x0001e20000000200 */
[----:B------:R-:W-:Y:S01]  /*180a0*/  F2FP.BF16.F32.PACK_AB R98, R101, R100 ;  /* 0x000000646562723e */ /* 0x000fe200000010ff */
[----:B------:R-:W-:Y:S01]  /*180b0*/  IMAD.U32 R7, RZ, RZ, UR9 ;  /* 0x00000009ff077e24 */ /* 0x000fe2000f8e00ff */
[----:B------:R-:W-:Y:S01]  /*180c0*/  F2FP.BF16.F32.PACK_AB R99, R103, R102 ;  /* 0x000000666763723e */ /* 0x000fe200000010ff */
[----:B------:R-:W2:Y:S01]  /*180d0*/  LDC R76, c[0x0][0xbe8] ;  /* 0x0002fa00ff4c7b82 */ /* 0x000ea20000000800 */
[----:B------:R-:W-:Y:S01]  /*180e0*/  F2FP.BF16.F32.PACK_AB R105, R107, R106 ;  /* 0x0000006a6b69723e */ /* 0x000fe200000010ff */
[----:B------:R0:W-:Y:S01]  /*180f0*/  STSM.16.M88.4 [R214], R72 ;  /* 0x00000048d6007844 */ /* 0x0001e20000000200 */
        /* <DEDUP_REMOVED lines=8> */
[----:B------:R-:W-:-:S02]  /*18180*/  F2FP.BF16.F32.PACK_AB R122, R125, R124 ;  /* 0x0000007c7d7a723e */ /* 0x000fc400000010ff */
[----:B------:R-:W-:Y:S02]  /*18190*/  F2FP.BF16.F32.PACK_AB R123, R127, R126 ;  /* 0x0000007e7f7b723e */ /* 0x000fe400000010ff */
[----:B------:R-:W-:Y:S01]  /*181a0*/  F2FP.BF16.F32.PACK_AB R129, R131, R130 ;  /* 0x000000828381723e */ /* 0x000fe200000010ff */
[----:B------:R0:W-:Y:S01]  /*181b0*/  STSM.16.M88.4 [R211], R96 ;  /* 0x00000060d3007844 */ /* 0x0001e20000000200 */
[----:B------:R-:W-:Y:S02]  /*181c0*/  F2FP.BF16.F32.PACK_AB R130, R133, R132 ;  /* 0x000000848582723e */ /* 0x000fe400000010ff */
[----:B------:R-:W-:Y:S01]  /*181d0*/  F2FP.BF16.F32.PACK_AB R131, R135, R134 ;  /* 0x000000868783723e */ /* 0x000fe200000010ff */
[----:B------:R0:W-:Y:S04]  /*181e0*/  STSM.16.M88.4 [R210], R104 ;  /* 0x00000068d2007844 */ /* 0x0001e80000000200 */
[----:B------:R0:W-:Y:S04]  /*181f0*/  STSM.16.M88.4 [R209], R112 ;  /* 0x00000070d1007844 */ /* 0x0001e80000000200 */
[----:B------:R0:W-:Y:S04]  /*18200*/  STSM.16.M88.4 [R208], R120 ;  /* 0x00000078d0007844 */ /* 0x0001e80000000200 */
[----:B------:R0:W-:Y:S01]  /*18210*/  STSM.16.M88.4 [R207], R128 ;  /* 0x00000080cf007844 */ /* 0x0001e20000000200 */
[----:B------:R-:W-:Y:S06]  /*18220*/  BAR.SYNC.DEFER_BLOCKING 0x1, 0x100 ;  /* 0x0044000000007b1d */ /* 0x000fec0000010000 */
[----:B-1----:R-:W3:Y:S04]  /*18230*/  @P1 LDG.E R0, desc[UR36][R2.64] ;  /* 0x0000002402001981 */ /* 0x002ee8000c1e1900 */
[----:B------:R0:W5:Y:S01]  /*18240*/  @P2 LDG.E R5, desc[UR36][R6.64] ;  /* 0x0000002406052981 */ /* 0x000162000c1e1900 */
[----:B------:R-:W-:Y:S01]  /*18250*/  UMOV UR4, URZ ;  /* 0x0000003f00047c82 */ /* 0x000fe20008000000 */
[----:B------:R-:W-:-:S02]  /*18260*/  LOP3.LUT P0, RZ, R203, 0x3, RZ, 0xc0, !PT ;  /* 0x00000003cbff7812 */ /* 0x000fc4000780c0ff */
[----:B---3--:R-:W-:Y:S01]  /*18270*/  @P1 R2UR UR4, R0 ;  /* 0x00000000000412ca */ /* 0x008fe200000e0000 */
[----:B0-2---:R-:W-:-:S14]  /*18280*/  @P2 BRA `(.L_x_11703) ;  /* 0x0000000000102947 */ /* 0x005fdc0003800000 */
[----:B------:R-:W-:Y:S05]  /*18290*/  @!P1 BRA `(.L_x_11703) ;  /* 0x00000000000c9947 */ /* 0x000fea0003800000 */
[----:B------:R-:W2:Y:S04]  /*182a0*/  LDG.E R0, desc[UR36][R2.64] ;  /* 0x0000002402007981 */ /* 0x000ea8000c1e1900 */
[----:B-----5:R-:W2:Y:S02]  /*182b0*/  LDG.E R5, desc[UR36][R2.64+0x4] ;  /* 0x0000042402057981 */ /* 0x020ea4000c1e1900 */
[----:B--2---:R-:W-:-:S07]  /*182c0*/  IMAD.IADD R5, R5, 0x1, -R0 ;  /* 0x0000000105057824 */ /* 0x004fce00078e0a00 */
.L_x_11703:
[----:B-----5:R-:W-:Y:S02]  /*182d0*/  IMAD R20, R5, R76, RZ ;  /* 0x0000004c05147224 */ /* 0x020fe400078e02ff */
[----:B------:R-:W-:Y:S01]  /*182e0*/  VIADD R13, R196, UR58 ;  /* 0x0000003ac40d7c36 */ /* 0x000fe20008000000 */
[----:B------:R-:W-:Y:S01]  /*182f0*/  ISETP.NE.AND P1, PT, R76, 0x1, PT ;  /* 0x000000014c00780c */ /* 0x000fe20003f25270 */
[----:B------:R-:W-:Y:S01]  /*18300*/  USHF.R.S32.HI UR18, URZ, 0x1f, UR59 ;  /* 0x0000001f3f127899 */ /* 0x000fe2000801143b */
[----:B------:R-:W-:Y:S02]  /*18310*/  ULDC.64 UR16, c[0x0][0xb90] ;  /* 0x0002e40000107ab9 */ /* 0x000fe40000000a00 */
[----:B------:R-:W-:-:S09]  /*18320*/  ISETP.GE.OR P2, PT, R13, R20, P0 ;  /* 0x000000140d00720c */ /* 0x000fd20000746670 */
[----:B------:R-:W0:Y:S04]  /*18330*/  @P1 LDC R2, c[0x0][0xbec] ;  /* 0x0002fb00ff021b82 */ /* 0x000e280000000800 */
[----:B------:R-:W2:Y:S01]  /*18340*/  @!P2 LDL R11, [R1+0x3f0] ;  /* 0x0003f000010ba983 */ /* 0x000ea20000100800 */
[----:B------:R-:W-:Y:S01]  /*18350*/  VIADD R5, R224, UR58 ;  /* 0x0000003ae0057c36 */ /* 0x000fe20008000000 */
[----:B------:R-:W-:Y:S02]  /*18360*/  USHF.R.S32.HI UR13, URZ, 0x1f, UR60 ;  /* 0x0000001f3f0d7899 */ /* 0x000fe4000801143c */
[----:B------:R-:W1:Y:S01]  /*18370*/  @P1 LDC R3, c[0x0][0xbf0] ;  /* 0x0002fc00ff031b82 */ /* 0x000e620000000800 */
[----:B------:R-:W-:Y:S01]  /*18380*/  USHF.R.S32.HI UR9, URZ, 0x1f, UR4 ;  /* 0x0000001f3f097899 */ /* 0x000fe20008011404 */
[----:B------:R-:W-:Y:S01]  /*18390*/  IMAD.MOV.U32 R0, RZ, RZ, R5 ;  /* 0x000000ffff007224 */ /* 0x000fe200078e0005 */
[----:B------:R-:W-:Y:S01]  /*183a0*/  UIMAD UR14, UR18, UR16, URZ ;  /* 0x00000010120e72a4 */ /* 0x000fe2000f8e023f */
[----:B------:R-:W-:Y:S01]  /*183b0*/  UMOV UR8, UR4 ;  /* 0x0000000400087c82 */ /* 0x000fe20008000000 */
[----:B------:R-:W-:-:S02]  /*183c0*/  USEL UR13, UR13, URZ, !UP0 ;  /* 0x0000003f0d0d7287 */ /* 0x000fc4000c000000 */
[----:B------:R-:W-:Y:S01]  /*183d0*/  UIMAD.WIDE.U32 UR10, UR59, UR16, UR8 ;  /* 0x000000103b0a72a5 */ /* 0x000fe2000f8e0008 */
[----:B------:R-:W3:Y:S01]  /*183e0*/  @P1 LDC R77, c[0x0][0xbf0] ;  /* 0x0002fc00ff4d1b82 */ /* 0x000ee20000000800 */
[----:B------:R-:W-:Y:S02]  /*183f0*/  UIMAD UR14, UR59, UR17, UR14 ;  /* 0x000000113b0e72a4 */ /* 0x000fe4000f8e020e */
[----:B------:R-:W-:Y:S01]  /*18400*/  USEL UR19, UR60, URZ, !UP0 ;  /* 0x0000003f3c137287 */ /* 0x000fe2000c000000 */
[----:B------:R-:W-:Y:S01]  /*18410*/  ULDC.64 UR16, c[0x0][0xb98] ;  /* 0x0002e60000107ab9 */ /* 0x000fe20000000a00 */
[----:B------:R-:W-:Y:S01]  /*18420*/  UIADD3 UR11, UR11, UR14, URZ ;  /* 0x0000000e0b0b7290 */ /* 0x000fe2000fffe03f */
[----:B0-----:R-:W-:Y:S01]  /*18430*/  @P1 IMAD.HI.U32 R2, R5, R2, RZ ;  /* 0x0000000205021227 */ /* 0x001fe200078e00ff */
[----:B------:R-:W-:Y:S02]  /*18440*/  UIMAD UR8, UR13, UR16, URZ ;  /* 0x000000100d0872a4 */ /* 0x000fe4000f8e023f */
[----:B------:R-:W-:-:S02]  /*18450*/  UIMAD.WIDE.U32 UR10, UR19, UR16, UR10 ;  /* 0x00000010130a72a5 */ /* 0x000fc4000f8e000a */
[----:B------:R-:W-:Y:S01]  /*18460*/  UIMAD UR8, UR19, UR17, UR8 ;  /* 0x00000011130872a4 */ /* 0x000fe2000f8e0208 */
[----:B------:R-:W-:Y:S01]  /*18470*/  ULDC.64 UR14, c[0x0][0xb88] ;  /* 0x0002e200000e7ab9 */ /* 0x000fe20000000a00 */
[----:B-1----:R-:W-:-:S04]  /*18480*/  @P1 SHF.R.U32.HI R0, RZ, R3, R2 ;  /* 0x00000003ff001219 */ /* 0x002fc80000011602 */
[----:B------:R-:W-:Y:S01]  /*18490*/  IMAD.U32 R7, RZ, RZ, UR8 ;  /* 0x00000008ff077e24 */ /* 0x000fe2000f8e00ff */
[--C-:B------:R-:W-:Y:S01]  /*184a0*/  SHF.R.S32.HI R4, RZ, 0x1f, R0.reuse ;  /* 0x0000001fff047819 */ /* 0x100fe20000011400 */
[----:B------:R-:W-:-:S04]  /*184b0*/  IMAD.MOV R2, RZ, RZ, -R0 ;  /* 0x000000ffff027224 */ /* 0x000fc800078e0a00 */
[----:B------:R-:W-:Y:S01]  /*184c0*/  IMAD R5, R76, R2, R5 ;  /* 0x000000024c057224 */ /* 0x000fe200078e0205 */
[----:B------:R-:W-:-:S04]  /*184d0*/  IADD3 R2, P3, R0, UR10, RZ ;  /* 0x0000000a00027c10 */ /* 0x000fc8000ff7e0ff */
[----:B------:R-:W-:-:S05]  /*184e0*/  SHF.R.S32.HI R3, RZ, 0x1f, R5 ;  /* 0x0000001fff037819 */ /* 0x000fca0000011405 */
[----:B------:R-:W-:Y:S01]  /*184f0*/  IMAD R0, R3, UR14, RZ ;  /* 0x0000000e03007c24 */ /* 0x000fe2000f8e02ff */
[----:B------:R-:W-:Y:S01]  /*18500*/  IADD3.X R3, R4, UR11, R7, P3, !PT ;  /* 0x0000000b04037c10 */ /* 0x000fe20009ffe407 */
[----:B------:R-:W-:Y:S02]  /*18510*/  ULDC.64 UR10, c[0x0][0xb50] ;  /* 0x0002d400000a7ab9 */ /* 0x000fe40000000a00 */
[C---:B------:R-:W-:Y:S02]  /*18520*/  IMAD R7, R5.reuse, UR15, R0 ;  /* 0x0000000f05077c24 */ /* 0x040fe4000f8e0200 */
[----:B------:R-:W-:Y:S01]  /*18530*/  IMAD.WIDE.U32 R2, R5, UR14, R2 ;  /* 0x0000000e05027c25 */ /* 0x000fe2000f8e0002 */
[----:B------:R-:W-:-:S03]  /*18540*/  ULDC.64 UR14, c[0x0][0xaa0] ;  /* 0x0002a800000e7ab9 */ /* 0x000fc60000000a00 */
[----:B------:R-:W-:Y:S01]  /*18550*/  IMAD.IADD R3, R3, 0x1, R7 ;  /* 0x0000000103037824 */ /* 0x000fe200078e0207 */
[----:B------:R-:W-:-:S04]  /*18560*/  LEA R6, P3, R2, UR10, 0x2 ;  /* 0x0000000a02067c11 */ /* 0x000fc8000f8610ff */
[----:B------:R-:W-:Y:S01]  /*18570*/  LEA.HI.X R10, R2, UR11, R3, 0x2, P3 ;  /* 0x0000000b020a7c11 */ /* 0x000fe200098f1403 */
[----:B------:R-:W-:Y:S01]  /*18580*/  SHFL.IDX PT, R8, R6, RZ, 0x1c1f ;  /* 0x001c1fff06087589 */ /* 0x000fe200000e0000 */
[----:B------:R-:W-:-:S03]  /*18590*/  VIADD R3, R13, 0x8 ;  /* 0x000000080d037836 */ /* 0x000fc60000000000 */
[----:B------:R-:W2:Y:S02]  /*185a0*/  SHFL.IDX PT, R9, R10, RZ, 0x1c1f ;  /* 0x001c1fff0a097589 */ /* 0x000ea400000e0000 */
[----:B------:R-:W-:Y:S02]  /*185b0*/  ISETP.GE.OR P0, PT, R3, R20, P0 ;  /* 0x000000140300720c */ /* 0x000fe40000706670 */
[----:B--2---:R0:W-:Y:S11]  /*185c0*/  @!P2 ST.E desc[UR36][R8.64], R11 ;  /* 0x0000000b0800a985 */ /* 0x0041f6000c101924 */
[----:B------:R-:W2:Y:S01]  /*185d0*/  @!P0 LDL R21, [R1+0x3f4] ;  /* 0x0003f40001158983 */ /* 0x000ea20000100800 */
[----:B------:R-:W-:-:S02]  /*185e0*/  IMAD R0, R200, 0x40, R22 ;  /* 0x00000040c8007824 */ /* 0x000fc400078e0216 */
[----:B------:R-:W-:Y:S01]  /*185f0*/  IMAD.MOV.U32 R3, RZ, RZ, 0x2 ;  /* 0x00000002ff037424 */ /* 0x000fe200078e00ff */
[----:B------:R-:W-:Y:S03]  /*18600*/  SHFL.IDX PT, R54, R6, 0x1, 0x1c1f ;  /* 0x003c1f0006367f89 */ /* 0x000fe600000e0000 */
[----:B------:R-:W-:Y:S01]  /*18610*/  IMAD.WIDE R2, R0, R3, UR38 ;  /* 0x0000002600027e25 */ /* 0x000fe2000f8e0203 */
[----:B------:R-:W2:Y:S02]  /*18620*/  SHFL.IDX PT, R55, R10, 0x1, 0x1c1f ;  /* 0x003c1f000a377f89 */ /* 0x000ea400000e0000 */
[C---:B------:R-:W-:Y:S02]  /*18630*/  IADD3 R25, P4, R2.reuse, 0x3000, RZ ;  /* 0x0000300002197810 */ /* 0x040fe40007f9e0ff */
[C---:B------:R-:W-:Y:S02]  /*18640*/  IADD3 R29, P5, R2.reuse, 0x4000, RZ ;  /* 0x00004000021d7810 */ /* 0x040fe40007fbe0ff */
[----:B------:R-:W-:-:S02]  /*18650*/  IADD3 R33, P6, R2, 0x5000, RZ ;  /* 0x0000500002217810 */ /* 0x000fc40007fde0ff */
[----:B------:R-:W-:Y:S02]  /*18660*/  LOP3.LUT R24, R25, 0x380, RZ, 0xc0, !PT ;  /* 0x0000038019187812 */ /* 0x000fe400078ec0ff */
[----:B------:R-:W-:Y:S02]  /*18670*/  LOP3.LUT R28, R29, 0x380, RZ, 0xc0, !PT ;  /* 0x000003801d1c7812 */ /* 0x000fe400078ec0ff */
[----:B------:R-:W-:Y:S02]  /*18680*/  LOP3.LUT R32, R33, 0x380, RZ, 0xc0, !PT ;  /* 0x0000038021207812 */ /* 0x000fe400078ec0ff */
[C---:B------:R-:W-:Y:S02]  /*18690*/  IADD3 R7, P2, R2.reuse, 0x1000, RZ ;  /* 0x0000100002077810 */ /* 0x040fe40007f5e0ff */
[----:B------:R-:W-:Y:S02]  /*186a0*/  IADD3 R5, P3, R2, 0x2000, RZ ;  /* 0x0000200002057810 */ /* 0x000fe40007f7e0ff */
[----:B------:R-:W-:Y:S01]  /*186b0*/  SHF.R.U64 R24, R24, 0x3, RZ ;  /* 0x0000000318187819 */ /* 0x000fe200000012ff */
[--C-:B0-----:R-:W-:Y:S01]  /*186c0*/  IMAD.X R9, RZ, RZ, R3.reuse, P2 ;  /* 0x000000ffff097224 */ /* 0x101fe200010e0603 */
[----:B------:R-:W-:Y:S01]  /*186d0*/  SHF.R.U64 R28, R28, 0x3, RZ ;  /* 0x000000031c1c7819 */ /* 0x000fe200000012ff */
[----:B------:R-:W-:Y:S01]  /*186e0*/  IMAD.X R13, RZ, RZ, R3, P3 ;  /* 0x000000ffff0d7224 */ /* 0x000fe200018e0603 */
[----:B------:R-:W-:-:S02]  /*186f0*/  SHF.R.U64 R32, R32, 0x3, RZ ;  /* 0x0000000320207819 */ /* 0x000fc400000012ff */
[----:B------:R-:W-:Y:S01]  /*18700*/  LOP3.LUT R24, R24, R25, RZ, 0x3c, !PT ;  /* 0x0000001918187212 */ /* 0x000fe200078e3cff */
[--C-:B------:R-:W-:Y:S01]  /*18710*/  IMAD.X R25, RZ, RZ, R3.reuse, P4 ;  /* 0x000000ffff197224 */ /* 0x100fe200020e0603 */
        /* <DEDUP_REMOVED lines=8> */
[----:B------:R-:W-:Y:S02]  /*187a0*/  IADD3 R53, P6, R2, 0xa000, RZ ;  /* 0x0000a00002357810 */ /* 0x000fe40007fde0ff */
[----:B------:R-:W-:Y:S02]  /*187b0*/  LOP3.LUT R36, R37, 0x380, RZ, 0xc0, !PT ;  /* 0x0000038025247812 */ /* 0x000fe400078ec0ff */
[----:B------:R-:W-:Y:S02]  /*187c0*/  LOP3.LUT R40, R41, 0x380, RZ, 0xc0, !PT ;  /* 0x0000038029287812 */ /* 0x000fe400078ec0ff */
        /* <DEDUP_REMOVED lines=24> */
[C---:B------:R-:W-:Y:S02]  /*18950*/  IADD3 R57, P2, R2.reuse, 0xb000, RZ ;  /* 0x0000b00002397810 */ /* 0x040fe40007f5e0ff */
[C---:B------:R-:W-:Y:S02]  /*18960*/  IADD3 R61, P3, R2.reuse, 0xc000, RZ ;  /* 0x0000c000023d7810 */ /* 0x040fe40007f7e0ff */
[C---:B------:R-:W-:Y:S02]  /*18970*/  IADD3 R65, P4, R2.reuse, 0xd000, RZ ;  /* 0x0000d00002417810 */ /* 0x040fe40007f9e0ff */
[C---:B------:R-:W-:Y:S02]  /*18980*/  IADD3 R69, P5, R2.reuse, 0xe000, RZ ;  /* 0x0000e00002457810 */ /* 0x040fe40007fbe0ff */
[----:B------:R-:W-:-:S02]  /*18990*/  LOP3.LUT R7, R2, 0x380, RZ, 0xc0, !PT ;  /* 0x0000038002077812 */ /* 0x000fc400078ec0ff */
[----:B------:R-:W-:Y:S02]  /*189a0*/  IADD3 R5, P6, R2, 0xf000, RZ ;  /* 0x0000f00002057810 */ /* 0x000fe40007fde0ff */
[----:B------:R-:W-:Y:S02]  /*189b0*/  LOP3.LUT R56, R57, 0x380, RZ, 0xc0, !PT ;  /* 0x0000038039387812 */ /* 0x000fe400078ec0ff */
[----:B------:R-:W-:Y:S01]  /*189c0*/  LOP3.LUT R60, R61, 0x380, RZ, 0xc0, !PT ;  /* 0x000003803d3c7812 */ /* 0x000fe200078ec0ff */
[----:B------:R-:W-:Y:S01]  /*189d0*/  IMAD.X R73, RZ, RZ, R3, P6 ;  /* 0x000000ffff497224 */ /* 0x000fe200030e0603 */
[----:B------:R-:W-:Y:S02]  /*189e0*/  LOP3.LUT R64, R65, 0x380, RZ, 0xc0, !PT ;  /* 0x0000038041407812 */ /* 0x000fe400078ec0ff */
[----:B------:R-:W-:Y:S02]  /*189f0*/  LOP3.LUT R68, R69, 0x380, RZ, 0xc0, !PT ;  /* 0x0000038045447812 */ /* 0x000fe400078ec0ff */
[----:B------:R-:W-:-:S02]  /*18a00*/  SHF.R.U64 R7, R7, 0x3, RZ ;  /* 0x0000000307077819 */ /* 0x000fc400000012ff */
[----:B------:R-:W-:Y:S02]  /*18a10*/  LOP3.LUT R0, R5, 0x380, RZ, 0xc0, !PT ;  /* 0x0000038005007812 */ /* 0x000fe400078ec0ff */
[----:B------:R-:W-:Y:S02]  /*18a20*/  SHF.R.U64 R56, R56, 0x3, RZ ;  /* 0x0000000338387819 */ /* 0x000fe400000012ff */
[----:B------:R-:W-:Y:S02]  /*18a30*/  SHF.R.U64 R60, R60, 0x3, RZ ;  /* 0x000000033c3c7819 */ /* 0x000fe400000012ff */
[----:B------:R-:W-:Y:S02]  /*18a40*/  SHF.R.U64 R64, R64, 0x3, RZ ;  /* 0x0000000340407819 */ /* 0x000fe400000012ff */
[----:B------:R-:W-:Y:S02]  /*18a50*/  SHF.R.U64 R68, R68, 0x3, RZ ;  /* 0x0000000344447819 */ /* 0x000fe400000012ff */
[----:B------:R-:W-:-:S02]  /*18a60*/  LOP3.LUT R2, R7, R2, RZ, 0x3c, !PT ;  /* 0x0000000207027212 */ /* 0x000fc400078e3cff */
        /* <DEDUP_REMOVED lines=9> */
[----:B------:R-:W-:Y:S01]  /*18b00*/  LOP3.LUT R72, R0, R5, RZ, 0x3c, !PT ;  /* 0x0000000500487212 */ /* 0x000fe200078e3cff */
[----:B------:R-:W-:-:S02]  /*18b10*/  UIMAD UR10, UR9, UR14, URZ ;  /* 0x0000000e090a72a4 */ /* 0x000fc4000f8e023f */
[----:B------:R-:W-:Y:S02]  /*18b20*/  UIMAD.WIDE.U32 UR8, UR4, UR14, URZ ;  /* 0x0000000e040872a5 */ /* 0x000fe4000f8e003f */
[----:B------:R-:W-:-:S03]  /*18b30*/  UIMAD UR10, UR4, UR15, UR10 ;  /* 0x0000000f040a72a4 */ /* 0x000fc6000f8e020a */
[----:B------:R-:W-:Y:S01]  /*18b40*/  ULDC.64 UR14, c[0x0][0xae8] ;  /* 0x0002ba00000e7ab9 */ /* 0x000fe20000000a00 */
[----:B------:R-:W-:Y:S02]  /*18b50*/  UIADD3 UR9, UR9, UR10, URZ ;  /* 0x0000000a09097290 */ /* 0x000fe4000fffe03f */
[----:B------:R-:W-:Y:S01]  /*18b60*/  UIMAD UR4, UR18, UR14, URZ ;  /* 0x0000000e120472a4 */ /* 0x000fe2000f8e023f */
[----:B------:R-:W-:Y:S01]  /*18b70*/  VIADD R78, R201, UR58 ;  /* 0x0000003ac94e7c36 */ /* 0x000fe20008000000 */
[----:B------:R-:W-:Y:S02]  /*18b80*/  UIMAD.WIDE.U32 UR8, UR59, UR14, UR8 ;  /* 0x0000000e3b0872a5 */ /* 0x000fe4000f8e0008 */
[----:B------:R-:W-:Y:S01]  /*18b90*/  UIMAD UR4, UR59, UR15, UR4 ;  /* 0x0000000f3b0472a4 */ /* 0x000fe2000f8e0204 */
[----:B------:R-:W-:-:S03]  /*18ba0*/  ULDC.64 UR10, c[0x0][0xaf0] ;  /* 0x0002bc00000a7ab9 */ /* 0x000fc60000000a00 */
[----:B------:R-:W-:Y:S02]  /*18bb0*/  UIADD3 UR9, UR9, UR4, URZ ;  /* 0x0000000409097290 */ /* 0x000fe4000fffe03f */
[----:B------:R-:W-:Y:S02]  /*18bc0*/  UIMAD UR4, UR13, UR10, URZ ;  /* 0x0000000a0d0472a4 */ /* 0x000fe4000f8e023f */
[----:B------:R-:W-:Y:S02]  /*18bd0*/  UIMAD.WIDE.U32 UR8, UR19, UR10, UR8 ;  /* 0x0000000a130872a5 */ /* 0x000fe4000f8e0008 */
[----:B------:R-:W-:-:S03]  /*18be0*/  UIMAD UR4, UR19, UR11, UR4 ;  /* 0x0000000b130472a4 */ /* 0x000fc6000f8e0204 */
[----:B------:R-:W-:Y:S01]  /*18bf0*/  ULDC.64 UR10, c[0x0][0xae0] ;  /* 0x0002b800000a7ab9 */ /* 0x000fe20000000a00 */
[----:B------:R-:W-:Y:S01]  /*18c00*/  UIADD3 UR4, UR9, UR4, URZ ;  /* 0x0000000409047290 */ /* 0x000fe2000fffe03f */
[----:B------:R-:W-:-:S05]  /*18c10*/  VIADD R83, R200, UR58 ;  /* 0x0000003ac8537c36 */ /* 0x000fca0008000000 */
[----:B------:R-:W-:Y:S01]  /*18c20*/  ISETP.GE.AND P2, PT, R83, R20, PT ;  /* 0x000000145300720c */ /* 0x000fe20003f46270 */
[----:B------:R-:W-:Y:S01]  /*18c30*/  BSSY B1, `(.L_x_11704) ;  /* 0x000004a000017945 */ /* 0x000fe20003800000 */
[----:B--2---:R0:W-:Y:S04]  /*18c40*/  @!P0 ST.E desc[UR36][R54.64], R21 ;  /* 0x0000001536008985 */ /* 0x0041e8000c101924 */
[----:B------:R1:W5:Y:S04]  /*18c50*/  LD.E.128 R4, desc[UR36][R2.64] ;  /* 0x0000002402047980 */ /* 0x000368000c101d00 */
[----:B------:R-:W5:Y:S01]  /*18c60*/  LD.E.128 R8, desc[UR36][R8.64] ;  /* 0x0000002408087980 */ /* 0x000f62000c101d00 */
[----:B0-----:R-:W-:-:S03]  /*18c70*/  IMAD.MOV.U32 R21, RZ, RZ, R78 ;  /* 0x000000ffff157224 */ /* 0x001fc600078e004e */
[----:B------:R-:W5:Y:S01]  /*18c80*/  LD.E.128 R12, desc[UR36][R12.64] ;  /* 0x000000240c0c7980 */ /* 0x000f62000c101d00 */
[----:B-1----:R-:W0:Y:S01]  /*18c90*/  @P1 LDC R3, c[0x0][0xbec] ;  /* 0x0002fb00ff031b82 */ /* 0x002e220000000800 */
[----:B------:R-:W-:Y:S02]  /*18ca0*/  IMAD.U32 R2, RZ, RZ, UR8 ;  /* 0x00000008ff027e24 */ /* 0x000fe4000f8e00ff */
[----:B------:R-:W5:Y:S04]  /*18cb0*/  LD.E.128 R24, desc[UR36][R24.64] ;  /* 0x0000002418187980 */ /* 0x000f68000c101d00 */
[----:B------:R-:W5:Y:S04]  /*18cc0*/  LD.E.128 R28, desc[UR36][R28.64] ;  /* 0x000000241c1c7980 */ /* 0x000f68000c101d00 */
[----:B------:R-:W5:Y:S04]  /*18cd0*/  LD.E.128 R32, desc[UR36][R32.64] ;  /* 0x0000002420207980 */ /* 0x000f68000c101d00 */
[----:B------:R-:W5:Y:S04]  /*18ce0*/  LD.E.128 R36, desc[UR36][R36.64] ;  /* 0x0000002424247980 */ /* 0x000f68000c101d00 */
[----:B------:R-:W5:Y:S04]  /*18cf0*/  LD.E.128 R40, desc[UR36][R40.64] ;  /* 0x0000002428287980 */ /* 0x000f68000c101d00 */
[----:B------:R-:W5:Y:S01]  /*18d00*/  LD.E.128 R44, desc[UR36][R44.64] ;  /* 0x000000242c2c7980 */ /* 0x000f62000c101d00 */
[----:B0-----:R-:W-:-:S03]  /*18d10*/  @P1 IMAD.HI.U32 R0, R78, R3, RZ ;  /* 0x000000034e001227 */ /* 0x001fc600078e00ff */
[----:B------:R-:W5:Y:S02]  /*18d20*/  LD.E.128 R48, desc[UR36][R48.64] ;  /* 0x0000002430307980 */ /* 0x000f64000c101d00 */
[----:B---3--:R-:W-:Y:S02]  /*18d30*/  @P1 SHF.R.U32.HI R21, RZ, R77, R0 ;  /* 0x0000004dff151219 */ /* 0x008fe40000011600 */
[----:B------:R-:W5:Y:S02]  /*18d40*/  LD.E.128 R52, desc[UR36][R52.64] ;  /* 0x0000002434347980 */ /* 0x000f64000c101d00 */
[--C-:B------:R-:W-:Y:S01]  /*18d50*/  SHF.R.S32.HI R0, RZ, 0x1f, R21.reuse ;  /* 0x0000001fff007819 */ /* 0x100fe20000011415 */
[----:B------:R-:W-:Y:S01]  /*18d60*/  IMAD.MOV R77, RZ, RZ, -R21 ;  /* 0x000000ffff4d7224 */ /* 0x000fe200078e0a15 */
[----:B------:R-:W5:Y:S01]  /*18d70*/  LD.E.128 R56, desc[UR36][R56.64] ;  /* 0x0000002438387980 */ /* 0x000f62000c101d00 */
[----:B------:R-:W-:Y:S01]  /*18d80*/  IMAD.U32 R3, RZ, RZ, UR9 ;  /* 0x00000009ff037e24 */ /* 0x000fe2000f8e00ff */
[----:B------:R-:W-:Y:S01]  /*18d90*/  ULDC.64 UR8, c[0x0][0xad8] ;  /* 0x0002b60000087ab9 */ /* 0x000fe20000000a00 */
[----:B------:R-:W-:Y:S01]  /*18da0*/  IMAD R0, R0, UR10, RZ ;  /* 0x0000000a00007c24 */ /* 0x000fe2000f8e02ff */
[----:B------:R-:W5:Y:S01]  /*18db0*/  LD.E.128 R60, desc[UR36][R60.64] ;  /* 0x000000243c3c7980 */ /* 0x000f62000c101d00 */
[----:B------:R-:W-:-:S02]  /*18dc0*/  IMAD R77, R76, R77, R78 ;  /* 0x0000004d4c4d7224 */ /* 0x000fc400078e024e */
[----:B------:R-:W-:Y:S01]  /*18dd0*/  IMAD.U32 R3, RZ, RZ, UR4 ;  /* 0x00000004ff037e24 */ /* 0x000fe2000f8e00ff */
[----:B------:R-:W5:Y:S01]  /*18de0*/  LD.E.128 R64, desc[UR36][R64.64] ;  /* 0x0000002440407980 */ /* 0x000f62000c101d00 */
[C---:B------:R-:W-:Y:S01]  /*18df0*/  IMAD R79, R21.reuse, UR11, R0 ;  /* 0x0000000b154f7c24 */ /* 0x040fe2000f8e0200 */
[----:B------:R-:W-:Y:S02]  /*18e00*/  SHF.R.S32.HI R0, RZ, 0x1f, R77 ;  /* 0x0000001fff007819 */ /* 0x000fe4000001144d */
[----:B------:R-:W5:Y:S01]  /*18e10*/  LD.E.128 R68, desc[UR36][R68.64] ;  /* 0x0000002444447980 */ /* 0x000f62000c101d00 */
[----:B------:R-:W-:-:S03]  /*18e20*/  IMAD.WIDE.U32 R2, R21, UR10, R2 ;  /* 0x0000000a15027c25 */ /* 0x000fc6000f8e0002 */
[----:B------:R-:W5:Y:S01]  /*18e30*/  LD.E.128 R72, desc[UR36][R72.64] ;  /* 0x0000002448487980 */ /* 0x000f62000c101d00 */
[----:B------:R-:W-:Y:S01]  /*18e40*/  IMAD.IADD R3, R3, 0x1, R79 ;  /* 0x0000000103037824 */ /* 0x000fe200078e024f */
[----:B------:R-:W-:Y:S01]  /*18e50*/  UIADD3 UR4, UR44, 0x22820, URZ ;  /* 0x000228202c047890 */ /* 0x000fe2000fffe03f */
[----:B------:R-:W-:Y:S01]  /*18e60*/  IMAD R0, R0, UR8, RZ ;  /* 0x0000000800007c24 */ /* 0x000fe2000f8e02ff */
[----:B------:R-:W-:Y:S01]  /*18e70*/  @!PT LDS RZ, [RZ] ;  /* 0x00000000fffff984 */ /* 0x000fe20000000800 */
[----:B------:R-:W-:Y:S01]  /*18e80*/  @!PT LDS RZ, [RZ] ;  /* 0x00000000fffff984 */ /* 0x000fe20000000800 */
[----:B------:R-:W-:Y:S01]  /*18e90*/  @!PT LDS RZ, [RZ] ;  /* 0x00000000fffff984 */ /* 0x000fe20000000800 */
[----:B------:R-:W-:Y:S01]  /*18ea0*/  @!PT LDS RZ, [RZ] ;  /* 0x00000000fffff984 */ /* 0x000fe20000000800 */
[----:B------:R0:W-:Y:S06]  /*18eb0*/  MEMBAR.ALL.CTA ;  /* 0x0000000000007992 */ /* 0x0001ec0000008000 */
[----:B0-----:R-:W0:Y:S01]  /*18ec0*/  FENCE.VIEW.ASYNC.S ;  /* 0x00000000000073c6 */ /* 0x001e220000000000 */
[----:B------:R-:W-:Y:S01]  /*18ed0*/  VIADD R21, R83, 0x20 ;  /* 0x0000002053157836 */ /* 0x000fe20000000000 */
[----:B------:R-:W-:Y:S01]  /*18ee0*/  UPRMT UR4, URZ, 0x654, UR4 ;  /* 0x000006543f047896 */ /* 0x000fe20008000004 */
[----:B------:R-:W-:-:S02]  /*18ef0*/  IMAD R79, R77, UR9, R0 ;  /* 0x000000094d4f7c24 */ /* 0x000fc4000f8e0200 */
[----:B------:R-:W-:Y:S01]  /*18f00*/  IMAD.WIDE.U32 R2, R77, UR8, R2 ;  /* 0x000000084d027c25 */ /* 0x000fe2000f8e0002 */
[----:B------:R-:W-:Y:S01]  /*18f10*/  ISETP.GE.AND P1, PT, R21, R20, PT ;  /* 0x000000141500720c */ /* 0x000fe20003f26270 */
[----:B------:R-:W-:Y:S02]  /*18f20*/  ULDC.64 UR8, c[0x0][0xa80] ;  /* 0x0002a00000087ab9 */ /* 0x000fe40000000a00 */
[----:B------:R-:W-:Y:S01]  /*18f30*/  VIADD R21, R83, 0x40 ;  /* 0x0000004053157836 */ /* 0x000fe20000000000 */
[----:B------:R-:W-:Y:S01]  /*18f40*/  LEA R0, P3, R2, UR8, 0x1 ;  /* 0x0000000802007c11 */ /* 0x000fe2000f8608ff */
[----:B------:R-:W-:-:S03]  /*18f50*/  IMAD.IADD R3, R3, 0x1, R79 ;  /* 0x0000000103037824 */ /* 0x000fc600078e024f */
[----:B------:R-:W-:Y:S01]  /*18f60*/  ISETP.GE.AND P0, PT, R21, R20, PT ;  /* 0x000000141500720c */ /* 0x000fe20003f06270 */
[----:B0-----:R0:W1:Y:S01]  /*18f70*/  SHFL.IDX PT, R80, R0, RZ, 0x181f ;  /* 0x00181fff00507589 */ /* 0x00106200000e0000 */
[----:B------:R-:W-:-:S05]  /*18f80*/  LEA.HI.X R21, R2, UR9, R3, 0x1, P3 ;  /* 0x0000000902157c11 */ /* 0x000fca00098f0c03 */
[----:B------:R0:W2:Y:S01]  /*18f90*/  SHFL.IDX PT, R81, R21, RZ, 0x181f ;  /* 0x00181fff15517589 */ /* 0x0000a200000e0000 */
[----:B------:R-:W-:Y:S01]  /*18fa0*/  SYNCS.ARRIVE.TRANS64.RED.A1T0 RZ, [UR4], RZ ;  /* 0x000000ffffff79a7 */ /* 0x000fe20008100404 */
[----:B------:R-:W-:Y:S05]  /*18fb0*/  @P2 BRA `(.L_x_11705) ;  /* 0x0000000000442947 */ /* 0x000fea0003800000 */
        /* <DEDUP_REMOVED lines=17> */
.L_x_11705:
[----:B------:R-:W-:Y:S05]  /*190d0*/  BSYNC B1 ;  /* 0x0000000000017941 */ /* 0x000fea0003800000 */
.L_x_11704:
        /* <DEDUP_REMOVED lines=21> */
.L_x_11707:
[----:B------:R-:W-:Y:S05]  /*19230*/  BSYNC B1 ;  /* 0x0000000000017941 */ /* 0x000fea0003800000 */
.L_x_11706:
        /* <DEDUP_REMOVED lines=21> */
.L_x_11709:
[----:B------:R-:W-:Y:S05]  /*19390*/  BSYNC B1 ;  /* 0x0000000000017941 */ /* 0x000fea0003800000 */
.L_x_11708:
        /* <DEDUP_REMOVED lines=24> */
.L_x_11702:
        /* <DEDUP_REMOVED lines=12> */
[----:B-1----:R-:W-:Y:S02]  /*195e0*/  IMAD.U32 R0, RZ, RZ, UR4 ;  /* 0x00000004ff007e24 */ /* 0x002fe4000f8e00ff */
        /* <DEDUP_REMOVED lines=8> */
[----:B0-----:R-:W-:Y:S01]  /*19670*/  ISETP.NE.AND P0, PT, R11, 0x1, PT ;  /* 0x000000010b00780c */ /* 0x001fe20003f05270 */
[----:B------:R-:W-:Y:S01]  /*19680*/  UMOV UR4, URZ ;  /* 0x0000003f00047c82 */ /* 0x000fe20008000000 */
[----:B------:R-:W-:Y:S01]  /*19690*/  USHF.R.S32.HI UR14, URZ, 0x1f, UR59 ;  /* 0x0000001f3f0e7899 */ /* 0x000fe2000801143b */
[----:B------:R-:W-:-:S10]  /*196a0*/  ISETP.GE.AND P1, PT, R195, 0x80, PT ;  /* 0x00000080c300780c */ /* 0x000fd40003f26270 */
[----:B------:R-:W0:Y:S01]  /*196b0*/  @P0 LDC R9, c[0x0][0xbec] ;  /* 0x0002fb00ff090b82 */ /* 0x000e220000000800 */
[----:B--2---:R-:W-:Y:S01]  /*196c0*/  @P2 R2UR UR4, R6 ;  /* 0x00000000060422ca */ /* 0x004fe200000e0000 */
[----:B01----:R-:W-:-:S14]  /*196d0*/  @P3 BRA `(.L_x_11711) ;  /* 0x0000000000103947 */ /* 0x003fdc0003800000 */
[----:B------:R-:W-:Y:S05]  /*196e0*/  @!P2 BRA `(.L_x_11711) ;  /* 0x00000000000ca947 */ /* 0x000fea0003800000 */
[----:B------:R-:W2:Y:S04]  /*196f0*/  LDG.E R5, desc[UR36][R2.64] ;  /* 0x0000002402057981 */ /* 0x000ea8000c1e1900 */
[----:B-----5:R-:W2:Y:S02]  /*19700*/  LDG.E R0, desc[UR36][R2.64+0x4] ;  /* 0x0000042402007981 */ /* 0x020ea4000c1e1900 */
[----:B--2---:R-:W-:-:S07]  /*19710*/  IMAD.IADD R0, R0, 0x1, -R5 ;  /* 0x0000000100007824 */ /* 0x004fce00078e0a05 */
.L_x_11711:
        /* <DEDUP_REMOVED lines=31> */
[----:B------:R-:W-:-:S03]  /*19910*/  IMAD.U32 R6, RZ, RZ, UR9 ;  /* 0x00000009ff067e24 */ /* 0x000fc6000f8e00ff */
[--C-:B------:R-:W-:Y:S01]  /*19920*/  SHF.R.S32.HI R3, RZ, 0x1f, R2.reuse ;  /* 0x0000001fff037819 */ /* 0x100fe20000011402 */
[----:B------:R-:W-:Y:S01]  /*19930*/  IMAD.MOV R5, RZ, RZ, -R2 ;  /* 0x000000ffff057224 */ /* 0x000fe200078e0a02 */
[----:B------:R-:W-:-:S03]  /*19940*/  IADD3 R2, P1, R2, UR10, RZ ;  /* 0x0000000a02027c10 */ /* 0x000fc6000ff3e0ff */
[----:B------:R-:W-:Y:S01]  /*19950*/  IMAD R5, R7, R5, R4 ;  /* 0x0000000507057224 */ /* 0x000fe200078e0204 */
[----:B------:R-:W-:Y:S01]  /*19960*/  IADD3.X R3, R3, UR11, R6, P1, !PT ;  /* 0x0000000b03037c10 */ /* 0x000fe20008ffe406 */
[----:B------:R-:W-:-:S03]  /*19970*/  ULDC.64 UR10, c[0x0][0xb50] ;  /* 0x0002d400000a7ab9 */ /* 0x000fc60000000a00 */
[----:B------:R-:W-:Y:S01]  /*19980*/  SHF.R.S32.HI R4, RZ, 0x1f, R5 ;  /* 0x0000001fff047819 */ /* 0x000fe20000011405 */
[----:B------:R-:W-:-:S04]  /*19990*/  IMAD.WIDE.U32 R2, R5, UR16, R2 ;  /* 0x0000001005027c25 */ /* 0x000fc8000f8e0002 */
[----:B------:R-:W-:-:S04]  /*199a0*/  IMAD R4, R4, UR16, RZ ;  /* 0x0000001004047c24 */ /* 0x000fc8000f8e02ff */
[----:B------:R-:W-:Y:S01]  /*199b0*/  IMAD R7, R5, UR17, R4 ;  /* 0x0000001105077c24 */ /* 0x000fe2000f8e0204 */
[----:B------:R-:W-:-:S03]  /*199c0*/  LEA R4, P1, R2, UR10, 0x2 ;  /* 0x0000000a02047c11 */ /* 0x000fc6000f8210ff */
[----:B------:R-:W-:-:S05]  /*199d0*/  IMAD.IADD R3, R3, 0x1, R7 ;  /* 0x0000000103037824 */ /* 0x000fca00078e0207 */
[----:B------:R-:W-:Y:S01]  /*199e0*/  LEA.HI.X R5, R2, UR11, R3, 0x2, P1 ;  /* 0x0000000b02057c11 */ /* 0x000fe200088f1403 */
[----:B------:R-:W-:-:S05]  /*199f0*/  IMAD.MOV.U32 R3, RZ, RZ, -0x800000 ;  /* 0xff800000ff037424 */ /* 0x000fca00078e00ff */
[----:B------:R0:W-:Y:S02]  /*19a00*/  STG.E desc[UR36][R4.64], R3 ;  /* 0x0000000304007986 */ /* 0x0001e4000c101924 */
.L_x_11713:
[----:B------:R-:W-:Y:S05]  /*19a10*/  BSYNC B1 ;  /* 0x0000000000017941 */ /* 0x000fea0003800000 */
.L_x_11712:
[----:B0-----:R-:W0:Y:S01]  /*19a20*/  @P0 LDC R3, c[0x0][0xbf0] ;  /* 0x0002fc00ff030b82 */ /* 0x001e220000000800 */
[----:B------:R-:W-:Y:S01]  /*19a30*/  ULDC.64 UR16, c[0x0][0xaa0] ;  /* 0x0002a80000107ab9 */ /* 0x000fe20000000a00 */
[----:B------:R-:W-:Y:S01]  /*19a40*/  VIADD R6, R201, UR58 ;  /* 0x0000003ac9067c36 */ /* 0x000fe20008000000 */
[----:B------:R-:W-:Y:S01]  /*19a50*/  UIMAD UR9, UR13, UR16, URZ ;  /* 0x000000100d0972a4 */ /* 0x000fe2000f8e023f */
[----:B------:R-:W-:Y:S01]  /*19a60*/  BSSY B1, `(.L_x_11714) ;  /* 0x0000040000017945 */ /* 0x000fe20003800000 */
[----:B------:R-:W-:Y:S01]  /*19a70*/  UIMAD.WIDE.U32 UR10, UR4, UR16, URZ ;  /* 0x00000010040a72a5 */ /* 0x000fe2000f8e003f */
[----:B------:R-:W-:Y:S01]  /*19a80*/  @P0 IMAD.HI.U32 R2, R6, R9, RZ ;  /* 0x0000000906020227 */ /* 0x000fe200078e00ff */
[----:B------:R-:W-:-:S03]  /*19a90*/  UIMAD UR9, UR4, UR17, UR9 ;  /* 0x00000011040972a4 */ /* 0x000fc6000f8e0209 */
[----:B------:R-:W-:Y:S01]  /*19aa0*/  ULDC.64 UR16, c[0x0][0xae8] ;  /* 0x0002ba0000107ab9 */ /* 0x000fe20000000a00 */
[----:B------:R-:W-:Y:S01]  /*19ab0*/  UIADD3 UR11, UR11, UR9, URZ ;  /* 0x000000090b0b7290 */ /* 0x000fe2000fffe03f */
[----:B------:R-:W-:Y:S01]  /*19ac0*/  IMAD.MOV.U32 R5, RZ, RZ, R6 ;  /* 0x000000ffff057224 */ /* 0x000fe200078e0006 */
[----:B------:R-:W-:Y:S02]  /*19ad0*/  UIMAD UR4, UR14, UR16, URZ ;  /* 0x000000100e0472a4 */ /* 0x000fe4000f8e023f */
[----:B------:R-:W-:Y:S02]  /*19ae0*/  UIMAD.WIDE.U32 UR10, UR59, UR16, UR10 ;  /* 0x000000103b0a72a5 */ /* 0x000fe4000f8e000a */
[----:B------:R-:W-:-:S03]  /*19af0*/  UIMAD UR4, UR59, UR17, UR4 ;  /* 0x000000113b0472a4 */ /* 0x000fc6000f8e0204 */
[----:B------:R-:W-:Y:S01]  /*19b00*/  ULDC.64 UR16, c[0x0][0xaf0] ;  /* 0x0002bc0000107ab9 */ /* 0x000fe20000000a00 */
[----:B------:R-:W-:Y:S02]  /*19b10*/  UIADD3 UR11, UR11, UR4, URZ ;  /* 0x000000040b0b7290 */ /* 0x000fe4000fffe03f */
[----:B------:R-:W-:Y:S01]  /*19b20*/  UIMAD UR4, UR15, UR16, URZ ;  /* 0x000000100f0472a4 */ /* 0x000fe2000f8e023f */
[----:B0-----:R-:W-:-:S03]  /*19b30*/  @P0 SHF.R.U32.HI R5, RZ, R3, R2 ;  /* 0x00000003ff050219 */ /* 0x001fc60000011602 */
        /* <DEDUP_REMOVED lines=9> */
[----:B------:R-:W-:Y:S01]  /*19bd0*/  IMAD.U32 R2, RZ, RZ, UR8 ;  /* 0x00000008ff027e24 */ /* 0x000fe2000f8e00ff */
[----:B------:R-:W-:Y:S01]  /*19be0*/  ULDC.64 UR8, c[0x0][0xad8] ;  /* 0x0002b60000087ab9 */ /* 0x000fe20000000a00 */
[----:B------:R-:W-:Y:S02]  /*19bf0*/  IMAD.U32 R3, RZ, RZ, UR4 ;  /* 0x00000004ff037e24 */ /* 0x000fe4000f8e00ff */
[C---:B------:R-:W-:Y:S01]  /*19c00*/  IMAD R9, R5.reuse, UR11, R4 ;  /* 0x0000000b05097c24 */ /* 0x040fe2000f8e0204 */
[----:B------:R-:W-:Y:S01]  /*19c10*/  SHF.R.S32.HI R4, RZ, 0x1f, R7 ;  /* 0x0000001fff047819 */ /* 0x000fe20000011407 */
[----:B------:R-:W-:-:S04]  /*19c20*/  IMAD.WIDE.U32 R2, R5, UR10, R2 ;  /* 0x0000000a05027c25 */ /* 0x000fc8000f8e0002 */
[----:B------:R-:W-:Y:S02]  /*19c30*/  IMAD.IADD R3, R3, 0x1, R9 ;  /* 0x0000000103037824 */ /* 0x000fe400078e0209 */
[----:B------:R-:W-:Y:S02]  /*19c40*/  IMAD R4, R4, UR8, RZ ;  /* 0x0000000804047c24 */ /* 0x000fe4000f8e02ff */
[----:B------:R-:W-:Y:S02]  /*19c50*/  VIADD R6, R200, UR58 ;  /* 0x0000003ac8067c36 */ /* 0x000fe40008000000 */
        /* <DEDUP_REMOVED lines=8> */
[----:B------:R-:W-:Y:S02]  /*19ce0*/  LEA.HI.X R5, R2, UR9, R3, 0x1, P3 ;  /* 0x0000000902057c11 */ /* 0x000fe400098f0c03 */
[-C--:B------:R-:W-:Y:S01]  /*19cf0*/  ISETP.GE.AND P1, PT, R0, R11.reuse, PT ;  /* 0x0000000b0000720c */ /* 0x080fe20003f26270 */
[----:B------:R-:W-:Y:S01]  /*19d00*/  VIADD R0, R6, 0x40 ;  /* 0x0000004006007836 */ /* 0x000fe20000000000 */
[----:B------:R0:W1:Y:S04]  /*19d10*/  SHFL.IDX PT, R2, R4, RZ, 0x181f ;  /* 0x00181fff04027589 */ /* 0x00006800000e0000 */
        /* <DEDUP_REMOVED lines=20> */
.L_x_11715:
[----:B------:R-:W-:Y:S05]  /*19e60*/  BSYNC B1 ;  /* 0x0000000000017941 */ /* 0x000fea0003800000 */
.L_x_11714:
        /* <DEDUP_REMOVED lines=11> */
[-C--:B---3--:R-:W-:Y:S02]  /*19f20*/  @!P4 LEA.HI.X R9, R22, R3.reuse, R194, 0x1, P6 ;  /* 0x000000031609c211 */ /* 0x088fe400030f0cc2 */
[-C--:B------:R-:W-:Y:S02]  /*19f30*/  @!P2 LEA R14, P6, R23, R2.reuse, 0x1 ;  /* 0x00000002170ea211 */ /* 0x080fe400078c08ff */
        /* <DEDUP_REMOVED lines=8> */
.L_x_11717:
[----:B------:R-:W-:Y:S05]  /*19fc0*/  BSYNC B1 ;  /* 0x0000000000017941 */ /* 0x000fea0003800000 */
.L_x_11716:
        /* <DEDUP_REMOVED lines=11> */
[-C--:B------:R-:W-:Y:S02]  /*1a080*/  @!P1 LEA R14, P4, R23, R2.reuse, 0x1 ;  /* 0x00000002170e9211 */ /* 0x080fe400078808ff */
[-C--:B----4-:R-:W-:Y:S02]  /*1a090*/  @!P3 LEA.HI.X R9, R22, R3.reuse, R194, 0x1, P6 ;  /* 0x000000031609b211 */ /* 0x090fe400030f0cc2 */
        /* <DEDUP_REMOVED lines=8> */
.L_x_11719:
[----:B------:R-:W-:Y:S05]  /*1a120*/  BSYNC B1 ;  /* 0x0000000000017941 */ /* 0x000fea0003800000 */
.L_x_11718:
[----:B------:R-:W-:Y:S01]  /*1a130*/  VIADD R0, R6, 0x60 ;  /* 0x0000006006007836 */ /* 0x000fe20000000000 */
[----:B0-23--:R-:W0:Y:S04]  /*1a140*/  SHFL.IDX PT, R5, R5, 0x3, 0x181f ;  /* 0x00781f0005057f89 */ /* 0x00de2800000e0000 */
[----:B------:R-:W-:Y:S01]  /*1a150*/  ISETP.GE.AND P0, PT, R0, R11, PT ;  /* 0x0000000b0000720c */ /* 0x000fe20003f06270 */
[----:B-1----:R1:W2:-:S12]  /*1a160*/  SHFL.IDX PT, R2, R4, 0x3, 0x181f ;  /* 0x00781f0004027f89 */ /* 0x00229800000e0000 */
[----:B-1----:R-:W-:Y:S05]  /*1a170*/  @P0 BRA `(.L_x_11710) ;  /* 0x0000000000440947 */ /* 0x002fea0003800000 */
[----:B------:R-:W-:Y:S02]  /*1a180*/  ULDC UR4, c[0x0][0xac8] ;  /* 0x0002b20000047ab9 */ /* 0x000fe40000000800 */
[----:B------:R-:W-:Y:S02]  /*1a190*/  ISETP.GE.AND P3, PT, R22, UR4, PT ;  /* 0x0000000416007c0c */ /* 0x000fe4000bf66270 */
[----:B------:R-:W-:Y:S02]  /*1a1a0*/  ISETP.GE.AND P2, PT, R176, UR4, PT ;  /* 0x00000004b0007c0c */ /* 0x000fe4000bf46270 */
[----:B------:R-:W-:Y:S02]  /*1a1b0*/  ISETP.GE.AND P1, PT, R23, UR4, PT ;  /* 0x0000000417007c0c */ /* 0x000fe4000bf26270 */
[----:B------:R-:W-:-:S07]  /*1a1c0*/  ISETP.GE.AND P0, PT, R177, UR4, PT ;  /* 0x00000004b1007c0c */ /* 0x000fce000bf06270 */
[-C--:B--2---:R-:W-:Y:S02]  /*1a1d0*/  @!P3 LEA R6, P6, R22, R2.reuse, 0x1 ;  /* 0x000000021606b211 */ /* 0x084fe400078c08ff */
[-C--:B------:R-:W-:Y:S02]  /*1a1e0*/  @!P2 LEA R8, P5, R176, R2.reuse, 0x1 ;  /* 0x00000002b008a211 */ /* 0x080fe400078a08ff */
[-C--:B------:R-:W-:Y:S02]  /*1a1f0*/  @!P1 LEA R10, P4, R23, R2.reuse, 0x1 ;  /* 0x00000002170a9211 */ /* 0x080fe400078808ff */
[-C--:B0-----:R-:W-:Y:S02]  /*1a200*/  @!P3 LEA.HI.X R7, R22, R5.reuse, R194, 0x1, P6 ;  /* 0x000000051607b211 */ /* 0x081fe400030f0cc2 */
[----:B------:R-:W-:Y:S02]  /*1a210*/  @!P0 LEA R2, P6, R177, R2, 0x1 ;  /* 0x00000002b1028211 */ /* 0x000fe400078c08ff */
[-C--:B------:R-:W-:Y:S01]  /*1a220*/  @!P2 LEA.HI.X R9, R176, R5.reuse, R193, 0x1, P5 ;  /* 0x00000005b009a211 */ /* 0x080fe200028f0cc1 */
[----:B------:R0:W-:Y:S01]  /*1a230*/  @!P3 ST.E.128 desc[UR36][R6.64], RZ ;  /* 0x000000ff0600b985 */ /* 0x0001e2000c101d24 */
[----:B------:R-:W-:-:S02]  /*1a240*/  @!P1 LEA.HI.X R11, R23, R5, R192, 0x1, P4 ;  /* 0x00000005170b9211 */ /* 0x000fc400020f0cc0 */
[----:B----4-:R-:W-:Y:S01]  /*1a250*/  @!P0 LEA.HI.X R3, R177, R5, R178, 0x1, P6 ;  /* 0x00000005b1038211 */ /* 0x010fe200030f0cb2 */
[----:B------:R0:W-:Y:S04]  /*1a260*/  @!P2 ST.E.128 desc[UR36][R8.64], RZ ;  /* 0x000000ff0800a985 */ /* 0x0001e8000c101d24 */
[----:B------:R0:W-:Y:S04]  /*1a270*/  @!P1 ST.E.128 desc[UR36][R10.64], RZ ;  /* 0x000000ff0a009985 */ /* 0x0001e8000c101d24 */
[----:B------:R0:W-:Y:S02]  /*1a280*/  @!P0 ST.E.128 desc[UR36][R2.64], RZ ;  /* 0x000000ff02008985 */ /* 0x0001e4000c101d24 */
.L_x_11710:
[----:B------:R-:W-:Y:S05]  /*1a290*/  BSYNC B0 ;  /* 0x0000000000007941 */ /* 0x000fea0003800000 */
.L_x_11701:
[----:B------:R-:W-:Y:S02]  /*1a2a0*/  ULDC UR4, c[0x0][0xc3c] ;  /* 0x00030f0000047ab9 */ /* 0x000fe40000000800 */
[----:B------:R-:W-:-:S06]  /*1a2b0*/  UISETP.GE.AND UP0, UPT, UR6, UR4, UPT ;  /* 0x000000040600728c */ /* 0x000fcc000bf06270 */
[----:B------:R-:W-:-:S13]  /*1a2c0*/  PLOP3.LUT P0, PT, PT, PT, UP0, 0x80, 0x0 ;  /* 0x000000000000781c */ /* 0x000fda0003f0f008 */
[----:B------:R-:W-:Y:S05]  /*1a2d0*/  @!P0 BRA `(.L_x_11720) ;  /* 0xfffffe7000848947 */ /* 0x000fea000383ffff */
[----:B------:R-:W-:Y:S05]  /*1a2e0*/  EXIT ;  /* 0x000000000000794d */ /* 0x000fea0003800000 */
.L_x_11587:
        /* <DEDUP_REMOVED lines=16> */
.L_x_11721:
        /* <DEDUP_REMOVED lines=40> */
.L_x_11727:
        /* <DEDUP_REMOVED lines=12> */
.L_x_11726:
[----:B------:R-:W-:Y:S05]  /*1a730*/  BSYNC B0 ;  /* 0x0000000000007941 */ /* 0x000fea0003800000 */
.L_x_11725:
        /* <DEDUP_REMOVED lines=20> */
.L_x_11723:
        /* <DEDUP_REMOVED lines=20> */
.L_x_11728:
        /* <DEDUP_REMOVED lines=59> */
.L_x_11724:
[----:B------:R-:W-:Y:S01]  /*1ad70*/  ULDC UR4, c[0x0][0xc3c] ;  /* 0x00030f0000047ab9 */ /* 0x000fe20000000800 */
[----:B------:R-:W-:Y:S02]  /*1ad80*/  IMAD.MOV.U32 R17, RZ, RZ, RZ ;  /* 0x000000ffff117224 */ /* 0x000fe400078e00ff */
[----:B------:R-:W-:Y:S02]  /*1ad90*/  IMAD.U32 R16, RZ, RZ, UR6 ;  /* 0x00000006ff107e24 */ /* 0x000fe4000f8e00ff */
[----:B------:R-:W-:Y:S02]  /*1ada0*/  IMAD.MOV.U32 R18, RZ, RZ, RZ ;  /* 0x000000ffff127224 */ /* 0x000fe400078e00ff */
[----:B------:R-:W-:-:S07]  /*1adb0*/  IMAD.U32 R19, RZ, RZ, UR4 ;  /* 0x00000004ff137e24 */ /* 0x000fce000f8e00ff */
.L_x_11729:
[----:B------:R-:W-:-:S13]  /*1adc0*/  ISETP.NE.AND P0, PT, R5, RZ, PT ;  /* 0x000000ff0500720c */ /* 0x000fda0003f05270 */
[----:B------:R-:W0:Y:S01]  /*1add0*/  @!P0 S2R R3, SR_CgaCtaId ;  /* 0x0000000000038919 */ /* 0x000e220000008800 */
[----:B------:R-:W-:-:S04]  /*1ade0*/  @!P0 MOV R0, 0x400 ;  /* 0x0000040000008802 */ /* 0x000fc80000000f00 */
[----:B0-----:R-:W-:-:S05]  /*1adf0*/  @!P0 LEA R0, R3, R0, 0x18 ;  /* 0x0000000003008211 */ /* 0x001fca00078ec0ff */
[----:B------:R1:W-:Y:S01]  /*1ae00*/  @!P0 STS.128 [R0+0x228d0], R16 ;  /* 0x0228d01000008388 */ /* 0x0003e20000000c00 */
[----:B------:R-:W-:Y:S06]  /*1ae10*/  BAR.ARV 0x5, 0x180 ;  /* 0x0146000000007b1d */ /* 0x000fec0000002000 */
.L_x_11722:
        /* <DEDUP_REMOVED lines=9> */
[----:B------:R-:W-:Y:S01]  /*1aeb0*/  IMAD.MOV.U32 R25, RZ, RZ, 0x1 ;  /* 0x00000001ff197424 */ /* 0x000fe200078e00ff */
        /* <DEDUP_REMOVED lines=22> */
.L_x_11799:
        /* <DEDUP_REMOVED lines=30> */
[----:B--2---:R1:W-:Y:S05]  /*1b200*/  STL [R1+0x410], R0 ;  /* 0x0004100001007387 */ /* 0x0043ea0000100800 */
        /* <DEDUP_REMOVED lines=8> */
.L_x_11731:
        /* <DEDUP_REMOVED lines=8> */
.L_x_11732:
        /* <DEDUP_REMOVED lines=9> */
.L_x_11733:
        /* <DEDUP_REMOVED lines=13> */
[----:B------:R-:W-:-:S05]  /*1b470*/  IADD3 R5, R17, 0x1, -R36 ;  /* 0x0000000111057810 */ /* 0x000fca0007ffe824 */
        /* <DEDUP_REMOVED lines=14> */
.L_x_11736:
[----:B------:R-:W-:-:S13]  /*1b560*/  ISETP.NE.AND P0, PT, R3, 0x1, PT ;  /* 0x000000010300780c */ /* 0x000fda0003f05270 */
[----:B------:R-:W0:Y:S02]  /*1b570*/  @P0 LDC.64 R4, c[0x0][0x9e8] ;  /* 0x00027a00ff040b82 */ /* 0x000e240000000a00 */
[----:B0-----:R-:W-:-:S05]  /*1b580*/  @P0 IMAD.HI.U32 R4, R0, R4, RZ ;  /* 0x0000000400040227 */ /* 0x001fca00078e00ff */
[----:B------:R-:W-:-:S07]  /*1b590*/  @P0 SHF.R.U32.HI R0, RZ, R5, R4 ;  /* 0x00000005ff000219 */ /* 0x000fce0000011604 */
.L_x_11737:
[----:B------:R-:W-:Y:S05]  /*1b5a0*/  BSYNC B0 ;  /* 0x0000000000007941 */ /* 0x000fea0003800000 */
.L_x_11735:
[----:B------:R-:W-:-:S05]  /*1b5b0*/  IMAD R5, R0, R3, R3 ;  /* 0x0000000300057224 */ /* 0x000fca00078e0203 */
[----:B------:R-:W-:-:S07]  /*1b5c0*/  VIMNMX R2, R2, R5, PT ;  /* 0x0000000502027248 */ /* 0x000fce0003fe0100 */
.L_x_11734:
        /* <DEDUP_REMOVED lines=29> */
.L_x_11740:
[----:B------:R-:W-:-:S13]  /*1b7a0*/  ISETP.NE.AND P0, PT, R3, 0x1, PT ;  /* 0x000000010300780c */ /* 0x000fda0003f05270 */
[----:B------:R-:W1:Y:S02]  /*1b7b0*/  @P0 LDC.64 R4, c[0x0][0x9e8] ;  /* 0x00027a00ff040b82 */ /* 0x000e640000000a00 */
[----:B-1----:R-:W-:-:S05]  /*1b7c0*/  @P0 IMAD.HI.U32 R4, R2, R4, RZ ;  /* 0x0000000402040227 */ /* 0x002fca00078e00ff */
[----:B------:R-:W-:-:S07]  /*1b7d0*/  @P0 SHF.R.U32.HI R2, RZ, R5, R4 ;  /* 0x00000005ff020219 */ /* 0x000fce0000011604 */
.L_x_11741:
[----:B------:R-:W-:Y:S05]  /*1b7e0*/  BSYNC B0 ;  /* 0x0000000000007941 */ /* 0x000fea0003800000 */
.L_x_11739:
[----:B------:R-:W-:-:S05]  /*1b7f0*/  IMAD R3, R2, R3, RZ ;  /* 0x0000000302037224 */ /* 0x000fca00078e02ff */
[----:B------:R-:W-:-:S07]  /*1b800*/  VIMNMX R0, R0, R3, !PT ;  /* 0x0000000300007248 */ /* 0x000fce0007fe0100 */
.L_x_11738:
        /* <DEDUP_REMOVED lines=24> */
.L_x_11743:
        /* <DEDUP_REMOVED lines=20> */
.L_x_11746:
[----:B------:R-:W-:Y:S05]  /*1bad0*/  BSYNC B6 ;  /* 0x0000000000067941 */ /* 0x000fea0003800000 */
.L_x_11745:
        /* <DEDUP_REMOVED lines=20> */
.L_x_11749:
        /* <DEDUP_REMOVED lines=15> */
.L_x_11748:
[----:B------:R-:W-:Y:S05]  /*1bd10*/  BSYNC B6 ;  /* 0x0000000000067941 */ /* 0x000fea0003800000 */
.L_x_11747:
[----:B------:R-:W1:Y:S01]  /*1bd20*/  S2R R20, SR_TID.X ;  /* 0x0000000000147919 */ /* 0x000e620000002100 */
[----:B------:R-:W-:Y:S01]  /*1bd30*/  ULDC.64 UR4, c[0x0][0x9f8] ;  /* 0x00027e0000047ab9 */ /* 0x000fe20000000a00 */
[----:B------:R-:W-:Y:S01]  /*1bd40*/  IMAD.MOV.U32 R27, RZ, RZ, R19 ;  /* 0x000000ffff1b7224 */ /* 0x000fe200078e0013 */
[----:B------:R-:W-:Y:S01]  /*1bd50*/  ISETP.NE.U32.AND P0, PT, RZ, UR4, PT ;  /* 0x00000004ff007c0c */ /* 0x000fe2000bf05070 */
[----:B------:R-:W-:Y:S01]  /*1bd60*/  ULDC UR4, c[0x0][0x320] ;  /* 0x0000c80000047ab9 */ /* 0x000fe20000000800 */
[----:B------:R-:W2:Y:S02]  /*1bd70*/  LDC R10, c[0x0][0x430] ;  /* 0x00010c00ff0a7b82 */ /* 0x000ea40000000800 */
[----:B------:R-:W-:-:S13]  /*1bd80*/  ISETP.NE.AND.EX P0, PT, RZ, UR5, PT, P0 ;  /* 0x00000005ff007c0c */ /* 0x000fda000bf05300 */
[----:B------:R-:W3:Y:S01]  /*1bd90*/  @P0 LDC.64 R2, c[0x0][0x9f8] ;  /* 0x00027e00ff020b82 */ /* 0x000ee20000000a00 */
[----:B-1----:R-:W-:-:S05]  /*1bda0*/  IMAD.SHL.U32 R32, R20, 0x8, RZ ;  /* 0x0000000814207824 */ /* 0x002fca00078e00ff */
[----:B------:R-:W-:-:S04]  /*1bdb0*/  LOP3.LUT R32, R32, 0x38, RZ, 0xc0, !PT ;  /* 0x0000003820207812 */ /* 0x000fc800078ec0ff */
[----:B------:R-:W-:Y:S02]  /*1bdc0*/  LOP3.LUT R26, R32, 0x40, RZ, 0xfc, !PT ;  /* 0x00000040201a7812 */ /* 0x000fe400078efcff */
[----:B------:R-:W-:Y:S01]  /*1bdd0*/  LOP3.LUT R23, R23, 0xffffffef, RZ, 0xc0, !PT ;  /* 0xffffffef17177812 */ /* 0x000fe200078ec0ff */
[----:B---3--:R-:W-:Y:S01]  /*1bde0*/  @P0 IMAD.WIDE R2, R19, 0x4, R2 ;  /* 0x0000000413020825 */ /* 0x008fe200078e0202 */
[----:B------:R-:W-:Y:S02]  /*1bdf0*/  ISETP.GE.AND P3, PT, R26, UR4, PT ;  /* 0x000000041a007c0c */ /* 0x000fe4000bf66270 */
[C---:B------:R-:W-:Y:S02]  /*1be00*/  LOP3.LUT R21, R32.reuse, 0x80, RZ, 0xfc, !PT ;  /* 0x0000008020157812 */ /* 0x040fe400078efcff */
[C---:B------:R-:W-:Y:S01]  /*1be10*/  ISETP.GE.AND P2, PT, R32.reuse, UR4, PT ;  /* 0x0000000420007c0c */ /* 0x040fe2000bf46270 */
[----:B------:R1:W5:Y:S01]  /*1be20*/  @P0 LDG.E R27, desc[UR36][R2.64] ;  /* 0x00000024021b0981 */ /* 0x000362000c1e1900 */
[----:B------:R-:W-:Y:S01]  /*1be30*/  ISETP.GE.AND P1, PT, R21, UR4, PT ;  /* 0x0000000415007c0c */ /* 0x000fe2000bf26270 */
[----:B------:R-:W-:Y:S01]  /*1be40*/  UMOV UR5, 0xffffffff ;  /* 0xffffffff00057882 */ /* 0x000fe20000000000 */
[----:B------:R-:W-:Y:S01]  /*1be50*/  LOP3.LUT R20, R32, 0xc0, RZ, 0xfc, !PT ;  /* 0x000000c020147812 */ /* 0x000fe200078efcff */
[----:B------:R-:W-:-:S03]  /*1be60*/  VIADD R0, R30, 0xffffffff ;  /* 0xffffffff1e007836 */ /* 0x000fc60000000000 */
[----:B------:R-:W-:Y:S02]  /*1be70*/  ISETP.GE.AND P0, PT, R20, UR4, PT ;  /* 0x0000000414007c0c */ /* 0x000fe4000bf06270 */
[----:B------:R-:W-:-:S04]  /*1be80*/  @P3 LOP3.LUT R23, R23, 0x10, RZ, 0xfc, !PT ;  /* 0x0000001017173812 */ /* 0x000fc800078efcff */
[----:B------:R-:W-:-:S04]  /*1be90*/  LOP3.LUT R23, R23, 0xfffffffe, RZ, 0xc0, !PT ;  /* 0xfffffffe17177812 */ /* 0x000fc800078ec0ff */
[----:B------:R-:W-:-:S04]  /*1bea0*/  LOP3.LUT R23, R23, 0xfffffff7, RZ, 0xc0, !PT ;  /* 0xfffffff717177812 */ /* 0x000fc800078ec0ff */
[----:B------:R-:W-:-:S04]  /*1beb0*/  @P1 LOP3.LUT R23, R23, 0x8, RZ, 0xfc, !PT ;  /* 0x0000000817171812 */ /* 0x000fc800078efcff */
[----:B------:R-:W-:-:S04]  /*1bec0*/  @P2 LOP3.LUT R23, R23, 0x1, RZ, 0xfc, !PT ;  /* 0x0000000117172812 */ /* 0x000fc800078efcff */
[----:B------:R-:W-:-:S04]  /*1bed0*/  LOP3.LUT R23, R23, 0xfffffffb, RZ, 0xc0, !PT ;  /* 0xfffffffb17177812 */ /* 0x000fc800078ec0ff */
[----:B------:R-:W-:Y:S01]  /*1bee0*/  @P0 LOP3.LUT R23, R23, 0x4, RZ, 0xfc, !PT ;  /* 0x0000000417170812 */ /* 0x000fe200078efcff */
[----:B-12---:R-:W-:Y:S06]  /*1bef0*/  BRA.DIV UR5, `(.L_x_11750) ;  /* 0x0000003e05fc7947 */ /* 0x006fec000b800000 */
.L_x_11816:
[----:B------:R-:W1:Y:S01]  /*1bf00*/  S2R R2, SR_TID.X ;  /* 0x0000000000027919 */ /* 0x000e620000002100 */
[----:B------:R-:W-:Y:S01]  /*1bf10*/  ISETP.NE.AND P1, PT, R10, 0x1, PT ;  /* 0x000000010a00780c */ /* 0x000fe20003f25270 */
[----:B------:R-:W-:Y:S01]  /*1bf20*/  IMAD.MOV.U32 R33, RZ, RZ, RZ ;  /* 0x000000ffff217224 */ /* 0x000fe200078e00ff */
[----:B0----5:R-:W-:Y:S01]  /*1bf30*/  SHF.R.S32.HI R30, RZ, 0x1f, R27 ;  /* 0x0000001fff1e7819 */ /* 0x021fe2000001141b */
[----:B------:R-:W0:Y:S01]  /*1bf40*/  S2R R3, SR_TID.X ;  /* 0x0000000000037919 */ /* 0x000e220000002100 */
[----:B------:R-:W-:-:S09]  /*1bf50*/  LOP3.LUT R23, R23, 0xffffff7f, RZ, 0xc0, !PT ;  /* 0xffffff7f17177812 */ /* 0x000fd200078ec0ff */
[----:B------:R-:W2:Y:S01]  /*1bf60*/  @P1 LDC R6, c[0x0][0x434] ;  /* 0x00010d00ff061b82 */ /* 0x000ea20000000800 */
[----:B------:R-:W-:-:S07]  /*1bf70*/  @P1 LOP3.LUT R23, R23, 0x80, RZ, 0xfc, !PT ;  /* 0x0000008017171812 */ /* 0x000fce00078efcff */
[----:B------:R-:W3:Y:S01]  /*1bf80*/  @P1 LDC R4, c[0x0][0x438] ;  /* 0x00010e00ff041b82 */ /* 0x000ee20000000800 */
[----:B-1----:R-:W-:Y:S01]  /*1bf90*/  LOP3.LUT R2, R2, 0x7f, RZ, 0xc0, !PT ;  /* 0x0000007f02027812 */ /* 0x002fe200078ec0ff */
[----:B0-----:R-:W-:-:S03]  /*1bfa0*/  IMAD.SHL.U32 R9, R3, 0x10, RZ ;  /* 0x0000001003097824 */ /* 0x001fc600078e00ff */
[----:B------:R-:W-:-:S04]  /*1bfb0*/  SHF.R.U32.HI R2, RZ, 0x3, R2 ;  /* 0x00000003ff027819 */ /* 0x000fc80000011602 */
[----:B------:R-:W-:-:S05]  /*1bfc0*/  LOP3.LUT R9, R2, 0x70, R9, 0xf8, !PT ;  /* 0x0000007002097812 */ /* 0x000fca00078ef809 */
[----:B------:R-:W-:-:S04]  /*1bfd0*/  IMAD R2, R0, 0x60, R9 ;  /* 0x0000006000027824 */ /* 0x000fc800078e0209 */
[C---:B------:R-:W-:Y:S01]  /*1bfe0*/  IMAD.IADD R35, R2.reuse, 0x1, R29 ;  /* 0x0000000102237824 */ /* 0x040fe200078e021d */
[----:B------:R-:W-:-:S03]  /*1bff0*/  ISETP.GE.AND P0, PT, R2, R17, PT ;  /* 0x000000110200720c */ /* 0x000fc60003f06270 */
[----:B--2---:R-:W-:Y:S01]  /*1c000*/  @P1 IMAD.HI.U32 R5, R35, R6, RZ ;  /* 0x0000000623051227 */ /* 0x004fe200078e00ff */
[----:B------:R-:W-:-:S03]  /*1c010*/  ISETP.GT.U32.OR P0, PT, R9, 0x5f, P0 ;  /* 0x0000005f0900780c */ /* 0x000fc60000704470 */
[----:B------:R-:W-:Y:S01]  /*1c020*/  IMAD.MOV.U32 R6, RZ, RZ, R35 ;  /* 0x000000ffff067224 */ /* 0x000fe200078e0023 */
[----:B---3--:R-:W-:-:S09]  /*1c030*/  @P1 SHF.R.U32.HI R6, RZ, R4, R5 ;  /* 0x00000004ff061219 */ /* 0x008fd20000011605 */
[----:B------:R-:W0:Y:S01]  /*1c040*/  @!P0 LDC.64 R2, c[0x0][0x428] ;  /* 0x00010a00ff028b82 */ /* 0x000e220000000a00 */
[----:B------:R-:W-:-:S07]  /*1c050*/  @!P0 SHF.R.S32.HI R7, RZ, 0x1f, R6 ;  /* 0x0000001fff078819 */ /* 0x000fce0000011406 */
[----:B------:R-:W1:Y:S01]  /*1c060*/  @!P0 LDC.64 R4, c[0x0][0x418] ;  /* 0x00010600ff048b82 */ /* 0x000e620000000a00 */
[----:B0-----:R-:W-:-:S04]  /*1c070*/  @!P0 IMAD R8, R30, R2, RZ ;  /* 0x000000021e088224 */ /* 0x001fc800078e02ff */
[C---:B------:R-:W-:Y:S02]  /*1c080*/  @!P0 IMAD R8, R27.reuse, R3, R8 ;  /* 0x000000031b088224 */ /* 0x040fe400078e0208 */
[----:B------:R-:W-:-:S04]  /*1c090*/  @!P0 IMAD.WIDE.U32 R2, R27, R2, R6 ;  /* 0x000000021b028225 */ /* 0x000fc800078e0006 */
[----:B------:R-:W-:Y:S01]  /*1c0a0*/  @!P0 IMAD.IADD R8, R3, 0x1, R8 ;  /* 0x0000000103088824 */ /* 0x000fe200078e0208 */
[----:B-1----:R-:W-:-:S04]  /*1c0b0*/  @!P0 LEA R4, P1, R2, R4, 0x2 ;  /* 0x0000000402048211 */ /* 0x002fc800078210ff */
[----:B------:R-:W-:Y:S01]  /*1c0c0*/  @!P0 LEA.HI.X R5, R2, R5, R8, 0x2, P1 ;  /* 0x0000000502058211 */ /* 0x000fe200008f1408 */
[----:B------:R-:W-:Y:S01]  /*1c0d0*/  IMAD.MOV R2, RZ, RZ, -R6 ;  /* 0x000000ffff027224 */ /* 0x000fe200078e0a06 */
[----:B------:R-:W-:-:S03]  /*1c0e0*/  SEL R3, RZ, 0x1, P2 ;  /* 0x00000001ff037807 */ /* 0x000fc60001000000 */
[----:B------:R-:W-:Y:S01]  /*1c0f0*/  IMAD R35, R10, R2, R35 ;  /* 0x000000020a237224 */ /* 0x000fe200078e0223 */
[----:B------:R0:W5:Y:S01]  /*1c100*/  @!P0 LDG.E R33, desc[UR36][R4.64] ;  /* 0x0000002404218981 */ /* 0x000162000c1e1900 */
[----:B------:R-:W-:Y:S01]  /*1c110*/  IMAD.U32 R2, RZ, RZ, UR38 ;  /* 0x00000026ff027e24 */ /* 0x000fe2000f8e00ff */
[----:B------:R-:W-:Y:S02]  /*1c120*/  ISETP.GT.U32.AND P1, PT, R9, 0x5f, PT ;  /* 0x0000005f0900780c */ /* 0x000fe40003f24070 */
[----:B------:R0:W-:Y:S01]  /*1c130*/  STL [R1+0x428], R3 ;  /* 0x0004280301007387 */ /* 0x0001e20000100800 */
[----:B------:R-:W-:Y:S02]  /*1c140*/  LOP3.LUT R23, R23, 0xffffffbf, RZ, 0xc0, !PT ;  /* 0xffffffbf17177812 */ /* 0x000fe400078ec0ff */
[----:B------:R-:W-:Y:S02]  /*1c150*/  ISETP.NE.AND P0, PT, R2, 0x3, PT ;  /* 0x000000030200780c */ /* 0x000fe40003f05270 */
[----:B------:R-:W-:-:S11]  /*1c160*/  SHF.R.S32.HI R26, RZ, 0x1f, R18 ;  /* 0x0000001fff1a7819 */ /* 0x000fd60000011412 */
[----:B------:R-:W-:-:S04]  /*1c170*/  @P0 LOP3.LUT R23, R23, 0x40, RZ, 0xfc, !PT ;  /* 0x0000004017170812 */ /* 0x000fc800078efcff */
[----:B------:R-:W-:-:S04]  /*1c180*/  LOP3.LUT R23, R23, 0xffffffdf, RZ, 0xc0, !PT ;  /* 0xffffffdf17177812 */ /* 0x000fc800078ec0ff */
[----:B------:R-:W-:Y:S01]  /*1c190*/  @P1 LOP3.LUT R23, R23, 0x20, RZ, 0xfc, !PT ;  /* 0x0000002017171812 */ /* 0x000fe200078efcff */
[----:B0-----:R-:W-:Y:S06]  /*1c1a0*/  @!P0 BRA `(.L_x_11751) ;  /* 0x0000000000048947 */ /* 0x001fec0003800000 */
[----:B------:R-:W-:Y:S01]  /*1c1b0*/  BPT.TRAP 0x1 ;  /* 0x000000040000795c */ /* 0x000fe20000300000 */
.L_x_11751:
[----:B------:R-:W-:Y:S01]  /*1c1c0*/  IMAD R32, R0, -0x60, R17 ;  /* 0xffffffa000207824 */ /* 0x000fe200078e0211 */
[----:B------:R-:W-:Y:S01]  /*1c1d0*/  SHF.L.U32 R0, R25, 0x1f, RZ ;  /* 0x0000001f19007819 */ /* 0x000fe200000006ff */
[----:B------:R-:W-:Y:S01]  /*1c1e0*/  IMAD R17, R24, 0x8, R22 ;  /* 0x0000000818117824 */ /* 0x000fe200078e0216 */
[----:B------:R-:W-:Y:S03]  /*1c1f0*/  BSSY B0, `(.L_x_11752) ;  /* 0x0000003000007945 */ /* 0x000fe60003800000 */
[----:B------:R-:W0:Y:S02]  /*1c200*/  SYNCS.PHASECHK.TRANS64.TRYWAIT P0, [R17+URZ+0x22840], R0 ;  /* 0x02284000110075a7 */ /* 0x000e24000800017f */
[----:B0-----:R-:W-:Y:S05]  /*1c210*/  @!P0 BRA `(.L_x_11753) ;  /* 0x0000003c00688947 */ /* 0x001fea0003800000 */
.L_x_11817:
[----:B------:R-:W-:Y:S05]  /*1c220*/  BSYNC B0 ;  /* 0x0000000000007941 */ /* 0x000fea0003800000 */
.L_x_11752:
        /* <DEDUP_REMOVED lines=89> */
.L_x_11831:
        /* <DEDUP_REMOVED lines=10> */
.L_x_11755:
        /* <DEDUP_REMOVED lines=10> */
.L_x_11756:
        /* <DEDUP_REMOVED lines=23> */
.L_x_11758:
[----:B------:R-:W-:Y:S05]  /*1ca70*/  BSYNC B6 ;  /* 0x0000000000067941 */ /* 0x000fea0003800000 */
.L_x_11757:
[----:B0-----:R-:W2:Y:S01]  /*1ca80*/  LDL.LU R2, [R1+0x410] ;  /* 0x0004100001027983 */ /* 0x001ea20000300800 */
[----:B------:R-:W0:Y:S01]  /*1ca90*/  LDC R20, c[0x0][0x448] ;  /* 0x00011200ff147b82 */ /* 0x000e220000000800 */
[----:B------:R-:W-:Y:S01]  /*1caa0*/  ULDC.64 UR4, c[0x0][0x298] ;  /* 0x0000a60000047ab9 */ /* 0x000fe20000000a00 */
[----:B------:R-:W-:Y:S01]  /*1cab0*/  LOP3.LUT P6, RZ, R23, 0x200, RZ, 0xc0, !PT ;  /* 0x0000020017ff7812 */ /* 0x000fe200078cc0ff */
[----:B------:R-:W3:Y:S01]  /*1cac0*/  S2R R21, SR_TID.X ;  /* 0x0000000000157919 */ /* 0x000ee20000002100 */
[----:B------:R-:W-:Y:S01]  /*1cad0*/  SHF.R.S32.HI R4, RZ, 0x1f, R19 ;  /* 0x0000001fff047819 */ /* 0x000fe20000011413 */
[----:B------:R-:W4:Y:S03]  /*1cae0*/  S2R R8, SR_TID.X ;  /* 0x0000000000087919 */ /* 0x000f260000002100 */
[----:B------:R-:W-:Y:S02]  /*1caf0*/  SEL R4, R4, RZ, !P6 ;  /* 0x000000ff04047207 */ /* 0x000fe40007000000 */
[----:B---3--:R-:W-:-:S04]  /*1cb00*/  LOP3.LUT R21, R21, 0x7f, RZ, 0xc0, !PT ;  /* 0x0000007f15157812 */ /* 0x008fc800078ec0ff */
[----:B------:R-:W-:Y:S01]  /*1cb10*/  SHF.R.U32.HI R21, RZ, 0x3, R21 ;  /* 0x00000003ff157819 */ /* 0x000fe20000011615 */
        /* <DEDUP_REMOVED lines=16> */
[----:B------:R-:W0:Y:S01]  /*1cc20*/  S2R R20, SR_TID.X ;  /* 0x0000000000147919 */ /* 0x000e220000002100 */
[----:B------:R-:W-:-:S04]  /*1cc30*/  IMAD.WIDE.U32 R2, R0, UR4, R2 ;  /* 0x0000000400027c25 */ /* 0x000fc8000f8e0002 */
[----:B------:R-:W-:Y:S01]  /*1cc40*/  IMAD R4, R0, UR5, R4 ;  /* 0x0000000500047c24 */ /* 0x000fe2000f8e0204 */
[----:B------:R-:W-:-:S03]  /*1cc50*/  ULDC.64 UR4, c[0x0][0x2d0] ;  /* 0x0000b40000047ab9 */ /* 0x000fc60000000a00 */
[----:B------:R-:W-:Y:S02]  /*1cc60*/  IMAD.IADD R3, R3, 0x1, R4 ;  /* 0x0000000103037824 */ /* 0x000fe400078e0204 */
[----:B------:R-:W2:Y:S08]  /*1cc70*/  @P6 LDC R6, c[0x0][0x44c] ;  /* 0x00011300ff066b82 */ /* 0x000eb00000000800 */
[----:B------:R-:W3:Y:S01]  /*1cc80*/  @P6 LDC R5, c[0x0][0x450] ;  /* 0x00011400ff056b82 */ /* 0x000ee20000000800 */
[----:B0-----:R-:W-:-:S05]  /*1cc90*/  IMAD.SHL.U32 R20, R20, 0x10, RZ ;  /* 0x0000001014147824 */ /* 0x001fca00078e00ff */
[----:B------:R-:W-:-:S05]  /*1cca0*/  LOP3.LUT R20, R21, 0x70, R20, 0xf8, !PT ;  /* 0x0000007015147812 */ /* 0x000fca00078ef814 */
[----:B------:R-:W-:Y:S01]  /*1ccb0*/  IMAD.IADD R0, R20, 0x1, R34 ;  /* 0x0000000114007824 */ /* 0x000fe200078e0222 */
[----:B------:R-:W-:-:S03]  /*1ccc0*/  LOP3.LUT R20, R8, 0x7f, RZ, 0xc0, !PT ;  /* 0x0000007f08147812 */ /* 0x000fc600078ec0ff */
[----:B--2---:R-:W-:Y:S01]  /*1ccd0*/  @P6 IMAD.HI.U32 R6, R0, R6, RZ ;  /* 0x0000000600066227 */ /* 0x004fe200078e00ff */
[----:B------:R-:W-:-:S03]  /*1cce0*/  SHF.R.U32.HI R8, RZ, 0x3, R20 ;  /* 0x00000003ff087819 */ /* 0x000fc60000011614 */
[----:B------:R-:W-:Y:S01]  /*1ccf0*/  IMAD.MOV.U32 R4, RZ, RZ, R0 ;  /* 0x000000ffff047224 */ /* 0x000fe200078e0000 */
[----:B---3--:R-:W-:Y:S02]  /*1cd00*/  @P6 SHF.R.U32.HI R4, RZ, R5, R6 ;  /* 0x00000005ff046219 */ /* 0x008fe40000011606 */
        /* <DEDUP_REMOVED lines=19> */
[----:B------:R-:W-:-:S03]  /*1ce40*/  UMOV UR5, 0xffffffff ;  /* 0xffffffff00057882 */ /* 0x000fc60000000000 */
[----:B------:R-:W-:Y:S07]  /*1ce50*/  BRA.DIV UR5, `(.L_x_11759) ;  /* 0x0000003a056c7947 */ /* 0x000fee000b800000 */
[----:B------:R-:W0:Y:S01]  /*1ce60*/  SHFL.IDX PT, R3, R0, RZ, 0x181f ;  /* 0x00181fff00037589 */ /* 0x000e2200000e0000 */
[----:B------:R-:W-:Y:S02]  /*1ce70*/  IMAD R36, R36, R6, RZ ;  /* 0x0000000624247224 */ /* 0x000fe400078e02ff */
        /* <DEDUP_REMOVED lines=72> */
.L_x_11848:
[----:B------:R-:W-:-:S05]  /*1d300*/  VIADD R34, R34, 0x70 ;  /* 0x0000007022227836 */ /* 0x000fca0000000000 */
[----:B------:R-:W-:-:S13]  /*1d310*/  ISETP.GE.AND P0, PT, R34, R36, PT ;  /* 0x000000242200720c */ /* 0x000fda0003f06270 */
        /* <DEDUP_REMOVED lines=8> */
.L_x_11760:
        /* <DEDUP_REMOVED lines=18> */
.L_x_11849:
[----:B------:R-:W-:Y:S05]  /*1d4c0*/  BSYNC B0 ;  /* 0x0000000000007941 */ /* 0x000fea0003800000 */
.L_x_11761:
[----:B------:R-:W-:-:S13]  /*1d4d0*/  LOP3.LUT P0, RZ, R23, 0x40, RZ, 0xc0, !PT ;  /* 0x0000004017ff7812 */ /* 0x000fda000780c0ff */
[----:B------:R-:W-:Y:S05]  /*1d4e0*/  @!P0 BRA `(.L_x_11763) ;  /* 0x0000000000048947 */ /* 0x000fea0003800000 */
[----:B------:R-:W-:Y:S01]  /*1d4f0*/  BPT.TRAP 0x1 ;  /* 0x000000040000795c */ /* 0x000fe20000300000 */
.L_x_11763:
[----:B------:R-:W-:Y:S01]  /*1d500*/  SHF.L.U32 R0, R25, 0x1f, RZ ;  /* 0x0000001f19007819 */ /* 0x000fe200000006ff */
[----:B------:R-:W-:Y:S03]  /*1d510*/  BSSY B0, `(.L_x_11764) ;  /* 0x0000003000007945 */ /* 0x000fe60003800000 */
[----:B------:R-:W2:Y:S02]  /*1d520*/  SYNCS.PHASECHK.TRANS64.TRYWAIT P0, [R17+URZ+0x22860], R0 ;  /* 0x02286000110075a7 */ /* 0x000ea4000800017f */
[----:B--2---:R-:W-:Y:S05]  /*1d530*/  @!P0 BRA `(.L_x_11765) ;  /* 0x0000003c006c8947 */ /* 0x004fea0003800000 */
.L_x_11850:
[----:B------:R-:W-:Y:S05]  /*1d540*/  BSYNC B0 ;  /* 0x0000000000007941 */ /* 0x000fea0003800000 */
.L_x_11764:
        /* <DEDUP_REMOVED lines=11> */
[----:B------:R-:W-:Y:S01]  /*1d600*/  IMAD R5, R35, UR5, R0 ;  /* 0x0000000523057c24 */ /* 0x000fe2000f8e0200 */
[----:B------:R-:W-:Y:S02]  /*1d610*/  ULDC.64 UR4, c[0x0][0x338] ;  /* 0x0000ce0000047ab9 */ /* 0x000fe40000000a00 */
[----:B---3--:R-:W-:Y:S02]  /*1d620*/  IMAD R0, R6, UR4, RZ ;  /* 0x0000000406007c24 */ /* 0x008fe4000f8e02ff */
[----:B------:R-:W-:Y:S02]  /*1d630*/  IMAD.IADD R3, R3, 0x1, R5 ;  /* 0x0000000103037824 */ /* 0x000fe400078e0205 */
[C---:B------:R-:W-:Y:S01]  /*1d640*/  IMAD R5, R33.reuse, UR5, R0 ;  /* 0x0000000521057c24 */ /* 0x040fe2000f8e0200 */
[----:B------:R-:W-:Y:S01]  /*1d650*/  SEL R0, RZ, 0x2, P3 ;  /* 0x00000002ff007807 */ /* 0x000fe20001800000 */
[----:B------:R-:W-:Y:S01]  /*1d660*/  IMAD.WIDE.U32 R2, R33, UR4, R2 ;  /* 0x0000000421027c25 */ /* 0x000fe2000f8e0002 */
        /* <DEDUP_REMOVED lines=18> */
[----:B------:R-:W2:Y:S01]  /*1d790*/  SHFL.IDX PT, R14, R5, RZ, 0x181f ;  /* 0x00181fff050e7589 */ /* 0x000ea200000e0000 */
[----:B------:R-:W-:-:S03]  /*1d7a0*/  LOP3.LUT P1, RZ, R7, 0x4, RZ, 0xc0, !PT ;  /* 0x0000000407ff7812 */ /* 0x000fc6000782c0ff */
[----:B------:R-:W3:Y:S01]  /*1d7b0*/  SHFL.IDX PT, R3, R6, RZ, 0x181f ;  /* 0x00181fff06037589 */ /* 0x000ee200000e0000 */
        /* <DEDUP_REMOVED lines=43> */
[C---:B------:R-:W-:Y:S01]  /*1da70*/  ISETP.LT.OR P3, PT, R32.reuse, 0x31, P4 ;  /* 0x000000312000780c */ /* 0x040fe20002761670 */
[----:B------:R-:W0:Y:S04]  /*1da80*/  SHFL.IDX PT, R3, R6, 0x4, 0x181f ;  /* 0x00981f0006037f89 */ /* 0x000e2800000e0000 */
[----:B------:R-:W2:Y:S08]  /*1da90*/  SHFL.IDX PT, R6, R6, 0x5, 0x181f ;  /* 0x00b81f0006067f89 */ /* 0x000eb000000e0000 */
        /* <DEDUP_REMOVED lines=8> */
[----:B------:R3:W4:Y:S02]  /*1db20*/  SHFL.IDX PT, R14, R5, 0x5, 0x181f ;  /* 0x00b81f00050e7f89 */ /* 0x00072400000e0000 */
        /* <DEDUP_REMOVED lines=9> */
.L_x_11864:
[----:B0--3--:R-:W-:Y:S02]  /*1dbc0*/  IADD3 R2, P3, R14, R0, RZ ;  /* 0x000000000e027210 */ /* 0x009fe40007f7e0ff */
        /* <DEDUP_REMOVED lines=14> */
.L_x_11767:
        /* <DEDUP_REMOVED lines=10> */
.L_x_11768:
[----:B0-----:R-:W2:Y:S01]  /*1dd50*/  LDL.LU R2, [R1+0x418] ;  /* 0x0004180001027983 */ /* 0x001ea20000300800 */
[----:B------:R0:W-:Y:S01]  /*1dd60*/  SYNCS.ARRIVE.TRANS64.A1T0 RZ, [R17+URZ+0x22850], RZ ;  /* 0x022850ff11ff79a7 */ /* 0x0001e2000810003f */
[----:B------:R-:W-:Y:S01]  /*1dd70*/  BSSY B0, `(.L_x_11769) ;  /* 0x00000dd000007945 */ /* 0x000fe20003800000 */
[----:B--2---:R-:W-:-:S05]  /*1dd80*/  VIADD R10, R2, 0xfffffffe ;  /* 0xfffffffe020a7836 */ /* 0x004fca0000000000 */
[----:B------:R-:W-:-:S13]  /*1dd90*/  ISETP.GE.AND P0, PT, R10, R31, PT ;  /* 0x0000001f0a00720c */ /* 0x000fda0003f06270 */
[----:B0-----:R-:W-:Y:S05]  /*1dda0*/  @!P0 BRA `(.L_x_11770) ;  /* 0x0000000c00648947 */ /* 0x001fea0003800000 */
.L_x_11783:
        /* <DEDUP_REMOVED lines=12> */
[----:B--2---:R-:W2:Y:S01]  /*1de70*/  @!P2 LDC.64 R4, c[0x0][0x428] ;  /* 0x00010a00ff04ab82 */ /* 0x004ea20000000a00 */
[----:B0-----:R-:W-:-:S13]  /*1de80*/  ISETP.NE.AND P0, PT, R3, 0x1, PT ;  /* 0x000000010300780c */ /* 0x001fda0003f05270 */
[----:B------:R-:W0:Y:S08]  /*1de90*/  @P0 LDC R3, c[0x0][0x434] ;  /* 0x00010d00ff030b82 */ /* 0x000e300000000800 */
[----:B---3--:R-:W3:Y:S01]  /*1dea0*/  @P0 LDC R7, c[0x0][0x438] ;  /* 0x00010e00ff070b82 */ /* 0x008ee20000000800 */
[----:B0-----:R-:W-:-:S05]  /*1deb0*/  @P0 IMAD.HI.U32 R2, R8, R3, RZ ;  /* 0x0000000308020227 */ /* 0x001fca00078e00ff */
[----:B---3--:R-:W-:Y:S01]  /*1dec0*/  @P0 SHF.R.U32.HI R9, RZ, R7, R2 ;  /* 0x00000007ff090219 */ /* 0x008fe20000011602 */
[----:B--2---:R-:W-:Y:S01]  /*1ded0*/  @!P2 IMAD R2, R30, R4, RZ ;  /* 0x000000041e02a224 */ /* 0x004fe200078e02ff */
[----:B----4-:R-:W0:Y:S02]  /*1dee0*/  @!P2 LDC.64 R6, c[0x0][0x418] ;  /* 0x00010600ff06ab82 */ /* 0x010e240000000a00 */
        /* <DEDUP_REMOVED lines=16> */
[----:B------:R-:W-:Y:S01]  /*1dff0*/  LOP3.LUT R25, R25, R2, RZ, 0x3c, !PT ;  /* 0x0000000219197212 */ /* 0x000fe200078e3cff */
[----:B------:R-:W-:-:S02]  /*1e000*/  IMAD.MOV.U32 R2, RZ, RZ, R10 ;  /* 0x000000ffff027224 */ /* 0x000fc400078e000a */
[----:B------:R-:W-:-:S03]  /*1e010*/  VIADD R10, R10, 0xffffffff ;  /* 0xffffffff0a0a7836 */ /* 0x000fc60000000000 */
[----:B------:R-:W-:Y:S01]  /*1e020*/  ISETP.GT.AND P2, PT, R2, R31, PT ;  /* 0x0000001f0200720c */ /* 0x000fe20003f44270 */
[----:B0-----:R-:W-:-:S12]  /*1e030*/  @!P1 BRA `(.L_x_11771) ;  /* 0x0000000000049947 */ /* 0x001fd80003800000 */
[----:B------:R-:W-:Y:S01]  /*1e040*/  BPT.TRAP 0x1 ;  /* 0x000000040000795c */ /* 0x000fe20000300000 */
.L_x_11771:
[----:B------:R-:W-:Y:S01]  /*1e050*/  IMAD R6, R24, 0x8, R22 ;  /* 0x0000000818067824 */ /* 0x000fe200078e0216 */
[----:B------:R-:W-:Y:S01]  /*1e060*/  SHF.L.U32 R21, R25, 0x1f, RZ ;  /* 0x0000001f19157819 */ /* 0x000fe200000006ff */
[----:B------:R-:W-:Y:S01]  /*1e070*/  BSSY B1, `(.L_x_11772) ;  /* 0x0000004000017945 */ /* 0x000fe20003800000 */
[----:B-1----:R-:W-:Y:S02]  /*1e080*/  SHF.R.S32.HI R17, RZ, 0x1f, R5 ;  /* 0x0000001fff117819 */ /* 0x002fe40000011405 */
[----:B------:R-:W0:Y:S02]  /*1e090*/  SYNCS.PHASECHK.TRANS64.TRYWAIT P0, [R6+URZ+0x22840], R21 ;  /* 0x02284015060075a7 */ /* 0x000e24000800017f */
[----:B0-----:R-:W-:Y:S05]  /*1e0a0*/  @!P0 BRA `(.L_x_11773) ;  /* 0x0000003800e48947 */ /* 0x001fea0003800000 */
.L_x_11865:
[----:B------:R-:W-:Y:S05]  /*1e0b0*/  BSYNC B1 ;  /* 0x0000000000017941 */ /* 0x000fea0003800000 */
.L_x_11772:
        /* <DEDUP_REMOVED lines=52> */
.L_x_11879:
        /* <DEDUP_REMOVED lines=8> */
.L_x_11775:
        /* <DEDUP_REMOVED lines=10> */
.L_x_11776:
[----:B------:R3:W-:Y:S01]  /*1e520*/  SYNCS.ARRIVE.TRANS64.A1T0 RZ, [R6+URZ+0x22830], RZ ;  /* 0x022830ff06ff79a7 */ /* 0x0007e2000810003f */
[----:B------:R-:W-:Y:S05]  /*1e530*/  @!P3 BRA `(.L_x_11777) ;  /* 0x000000000004b947 */ /* 0x000fea0003800000 */
[----:B------:R-:W-:Y:S01]  /*1e540*/  BPT.TRAP 0x1 ;  /* 0x000000040000795c */ /* 0x000fe20000300000 */
.L_x_11777:
[----:B------:R-:W4:Y:S01]  /*1e550*/  SYNCS.PHASECHK.TRANS64.TRYWAIT P0, [R6+URZ+0x22860], R21 ;  /* 0x02286015060075a7 */ /* 0x000f22000800017f */
[----:B------:R-:W-:Y:S04]  /*1e560*/  BSSY B1, `(.L_x_11778) ;  /* 0x0000002000017945 */ /* 0x000fe80003800000 */
[----:B----4-:R-:W-:Y:S05]  /*1e570*/  @!P0 BRA `(.L_x_11779) ;  /* 0x0000003c00688947 */ /* 0x010fea0003800000 */
.L_x_11880:
[----:B------:R-:W-:Y:S05]  /*1e580*/  BSYNC B1 ;  /* 0x0000000000017941 */ /* 0x000fea0003800000 */
.L_x_11778:
[----:B------:R-:W-:Y:S01]  /*1e590*/  ULDC.64 UR4, c[0x0][0x328] ;  /* 0x0000ca0000047ab9 */ /* 0x000fe20000000a00 */
[----:B------:R-:W-:Y:S01]  /*1e5a0*/  LOP3.LUT P5, RZ, R23, 0x1, RZ, 0xc0, !PT ;  /* 0x0000000117ff7812 */ /* 0x000fe200078ac0ff */
[----:B--2---:R-:W-:Y:S01]  /*1e5b0*/  IMAD R2, R17, UR4, RZ ;  /* 0x0000000411027c24 */ /* 0x004fe2000f8e02ff */
[C---:B------:R-:W-:Y:S01]  /*1e5c0*/  LOP3.LUT P4, RZ, R23.reuse, 0x10, RZ, 0xc0, !PT ;  /* 0x0000001017ff7812 */ /* 0x040fe2000788c0ff */
[----:B------:R-:W-:Y:S01]  /*1e5d0*/  IMAD R8, R24, 0x6000, R28 ;  /* 0x0000600018087824 */ /* 0x000fe200078e021c */
[----:B------:R-:W-:Y:S01]  /*1e5e0*/  LOP3.LUT P3, RZ, R23, 0x8, RZ, 0xc0, !PT ;  /* 0x0000000817ff7812 */ /* 0x000fe2000786c0ff */
[----:B-1----:R-:W-:Y:S01]  /*1e5f0*/  IMAD R7, R5, UR5, R2 ;  /* 0x0000000505077c24 */ /* 0x002fe2000f8e0202 */
[----:B------:R-:W-:Y:S01]  /*1e600*/  LOP3.LUT P1, RZ, R23, 0x4, RZ, 0xc0, !PT ;  /* 0x0000000417ff7812 */ /* 0x000fe2000782c0ff */
        /* <DEDUP_REMOVED lines=17> */
[----:B------:R-:W1:Y:S01]  /*1e720*/  SHFL.IDX PT, R14, R7, RZ, 0x181f ;  /* 0x00181fff070e7589 */ /* 0x000e6200000e0000 */
[----:B------:R-:W-:-:S03]  /*1e730*/  IMAD R8, R8, 0x2, R22 ;  /* 0x0000000208087824 */ /* 0x000fc600078e0216 */
[----:B------:R-:W2:Y:S04]  /*1e740*/  SHFL.IDX PT, R3, R9, RZ, 0x181f ;  /* 0x00181fff09037589 */ /* 0x000ea800000e0000 */
[----:B------:R-:W-:Y:S04]  /*1e750*/  SHFL.IDX PT, R5, R9, 0x1, 0x181f ;  /* 0x00381f0009057f89 */ /* 0x000fe800000e0000 */
[----:B------:R-:W-:Y:S01]  /*1e760*/  SHFL.IDX PT, R17, R9, 0x2, 0x181f ;  /* 0x00581f0009117f89 */ /* 0x000fe200000e0000 */
[----:B-1----:R-:W-:-:S03]  /*1e770*/  IADD3 R2, P0, R14, R0, RZ ;  /* 0x000000000e027210 */ /* 0x002fc60007f1e0ff */
[----:B------:R-:W1:Y:S02]  /*1e780*/  SHFL.IDX PT, R14, R7, 0x1, 0x181f ;  /* 0x00381f00070e7f89 */ /* 0x000e6400000e0000 */
[----:B--2---:R-:W-:-:S05]  /*1e790*/  IMAD.X R3, RZ, RZ, R3, P0 ;  /* 0x000000ffff037224 */ /* 0x004fca00000e0603 */
[----:B------:R-:W-:Y:S04]  /*1e7a0*/  LDGSTS.E.BYPASS.LTC128B.128 [R8+0x400], desc[UR36][R2.64], !P5 ;  /* 0x0040000002087fae */ /* 0x000fe8000e901d64 */
[----:B------:R-:W-:Y:S04]  /*1e7b0*/  LDGSTS.E.BYPASS.LTC128B.128 [R8+0x3400], desc[UR36][R2.64+0x80], !P4 ;  /* 0x0340008002087fae */ /* 0x000fe8000e101d64 */
[----:B------:R-:W-:Y:S04]  /*1e7c0*/  LDGSTS.E.BYPASS.LTC128B.128 [R8+0x6400], desc[UR36][R2.64+0x100], !P3 ;  /* 0x0640010002087fae */ /* 0x000fe8000d901d64 */
[----:B------:R2:W-:Y:S01]  /*1e7d0*/  LDGSTS.E.BYPASS.LTC128B.128 [R8+0x9400], desc[UR36][R2.64+0x180], !P1 ;  /* 0x0940018002087fae */ /* 0x0005e2000c901d64 */
[----:B-1----:R-:W-:-:S03]  /*1e7e0*/  IADD3 R4, P0, R14, R0, RZ ;  /* 0x000000000e047210 */ /* 0x002fc60007f1e0ff */
[----:B------:R-:W2:Y:S02]  /*1e7f0*/  SHFL.IDX PT, R14, R7, 0x2, 0x181f ;  /* 0x00581f00070e7f89 */ /* 0x000ea400000e0000 */
[----:B------:R-:W-:-:S05]  /*1e800*/  IMAD.X R5, RZ, RZ, R5, P0 ;  /* 0x000000ffff057224 */ /* 0x000fca00000e0605 */
[----:B------:R-:W-:Y:S04]  /*1e810*/  LDGSTS.E.BYPASS.LTC128B.128 [R8+0xc00], desc[UR36][R4.64], !P5 ;  /* 0x00c0000004087fae */ /* 0x000fe8000e901d64 */
[----:B------:R-:W-:Y:S04]  /*1e820*/  LDGSTS.E.BYPASS.LTC128B.128 [R8+0x3c00], desc[UR36][R4.64+0x80], !P4 ;  /* 0x03c0008004087fae */ /* 0x000fe8000e101d64 */
[----:B------:R-:W-:Y:S04]  /*1e830*/  LDGSTS.E.BYPASS.LTC128B.128 [R8+0x6c00], desc[UR36][R4.64+0x100], !P3 ;  /* 0x06c0010004087fae */ /* 0x000fe8000d901d64 */
[----:B------:R1:W-:Y:S01]  /*1e840*/  LDGSTS.E.BYPASS.LTC128B.128 [R8+0x9c00], desc[UR36][R4.64+0x180], !P1 ;  /* 0x09c0018004087fae */ /* 0x0003e2000c901d64 */
[----:B--2---:R-:W-:-:S03]  /*1e850*/  IADD3 R2, P0, R14, R0, RZ ;  /* 0x000000000e027210 */ /* 0x004fc60007f1e0ff */
[----:B------:R-:W2:Y:S02]  /*1e860*/  SHFL.IDX PT, R14, R7, 0x3, 0x181f ;  /* 0x00781f00070e7f89 */ /* 0x000ea400000e0000 */
[----:B------:R-:W-:Y:S02]  /*1e870*/  IMAD.X R3, RZ, RZ, R17, P0 ;  /* 0x000000ffff037224 */ /* 0x000fe400000e0611 */
[----:B------:R-:W-:Y:S04]  /*1e880*/  SHFL.IDX PT, R17, R9, 0x4, 0x181f ;  /* 0x00981f0009117f89 */ /* 0x000fe800000e0000 */
[----:B-1----:R-:W1:Y:S04]  /*1e890*/  SHFL.IDX PT, R5, R9, 0x3, 0x181f ;  /* 0x00781f0009057f89 */ /* 0x002e6800000e0000 */
[----:B------:R-:W-:Y:S04]  /*1e8a0*/  LDGSTS.E.BYPASS.LTC128B.128 [R8+0x1400], desc[UR36][R2.64], !P5 ;  /* 0x0140000002087fae */ /* 0x000fe8000e901d64 */
[----:B------:R-:W-:Y:S04]  /*1e8b0*/  LDGSTS.E.BYPASS.LTC128B.128 [R8+0x4400], desc[UR36][R2.64+0x80], !P4 ;  /* 0x0440008002087fae */ /* 0x000fe8000e101d64 */
[----:B------:R-:W-:Y:S01]  /*1e8c0*/  LDGSTS.E.BYPASS.LTC128B.128 [R8+0x7400], desc[UR36][R2.64+0x100], !P3 ;  /* 0x0740010002087fae */ /* 0x000fe2000d901d64 */
[----:B--2---:R-:W-:-:S03]  /*1e8d0*/  IADD3 R4, P0, R14, R0, RZ ;  /* 0x000000000e047210 */ /* 0x004fc60007f1e0ff */
[----:B------:R2:W-:Y:S04]  /*1e8e0*/  LDGSTS.E.BYPASS.LTC128B.128 [R8+0xa400], desc[UR36][R2.64+0x180], !P1 ;  /* 0x0a40018002087fae */ /* 0x0005e8000c901d64 */
[----:B------:R-:W2:Y:S01]  /*1e8f0*/  SHFL.IDX PT, R14, R7, 0x4, 0x181f ;  /* 0x00981f00070e7f89 */ /* 0x000ea200000e0000 */
[----:B-1----:R-:W-:-:S03]  /*1e900*/  IMAD.X R5, RZ, RZ, R5, P0 ;  /* 0x000000ffff057224 */ /* 0x002fc600000e0605 */
[----:B------:R-:W1:Y:S04]  /*1e910*/  SHFL.IDX PT, R9, R9, 0x5, 0x181f ;  /* 0x00b81f0009097f89 */ /* 0x000e6800000e0000 */
[----:B------:R0:W-:Y:S04]  /*1e920*/  LDGSTS.E.BYPASS.LTC128B.128 [R8+0x1c00], desc[UR36][R4.64], !P5 ;  /* 0x01c0000004087fae */ /* 0x0001e8000e901d64 */
[----:B------:R0:W-:Y:S04]  /*1e930*/  LDGSTS.E.BYPASS.LTC128B.128 [R8+0x4c00], desc[UR36][R4.64+0x80], !P4 ;  /* 0x04c0008004087fae */ /* 0x0001e8000e101d64 */
[----:B------:R0:W-:Y:S04]  /*1e940*/  LDGSTS.E.BYPASS.LTC128B.128 [R8+0x7c00], desc[UR36][R4.64+0x100], !P3 ;  /* 0x07c0010004087fae */ /* 0x0001e8000d901d64 */
[----:B------:R0:W-:Y:S01]  /*1e950*/  LDGSTS.E.BYPASS.LTC128B.128 [R8+0xac00], desc[UR36][R4.64+0x180], !P1 ;  /* 0x0ac0018004087fae */ /* 0x0001e2000c901d64 */
[----:B--2---:R-:W-:-:S03]  /*1e960*/  IADD3 R2, P0, R14, R0, RZ ;  /* 0x000000000e027210 */ /* 0x004fc60007f1e0ff */
[----:B------:R0:W2:Y:S02]  /*1e970*/  SHFL.IDX PT, R14, R7, 0x5, 0x181f ;  /* 0x00b81f00070e7f89 */ /* 0x0000a400000e0000 */
[----:B------:R-:W-:-:S05]  /*1e980*/  IMAD.X R3, RZ, RZ, R17, P0 ;  /* 0x000000ffff037224 */ /* 0x000fca00000e0611 */
[----:B------:R0:W-:Y:S04]  /*1e990*/  LDGSTS.E.BYPASS.LTC128B.128 [R8+0x2400], desc[UR36][R2.64], !P5 ;  /* 0x0240000002087fae */ /* 0x0001e8000e901d64 */
[----:B------:R0:W-:Y:S04]  /*1e9a0*/  LDGSTS.E.BYPASS.LTC128B.128 [R8+0x5400], desc[UR36][R2.64+0x80], !P4 ;  /* 0x0540008002087fae */ /* 0x0001e8000e101d64 */
[----:B------:R0:W-:Y:S04]  /*1e9b0*/  LDGSTS.E.BYPASS.LTC128B.128 [R8+0x8400], desc[UR36][R2.64+0x100], !P3 ;  /* 0x0840010002087fae */ /* 0x0001e8000d901d64 */
[----:B-1----:R0:W-:Y:S02]  /*1e9c0*/  LDGSTS.E.BYPASS.LTC128B.128 [R8+0xb400], desc[UR36][R2.64+0x180], !P1 ;  /* 0x0b40018002087fae */ /* 0x0021e4000c901d64 */
.L_x_11894:
[----:B0-2---:R-:W-:-:S05]  /*1e9d0*/  IADD3 R2, P0, R14, R0, RZ ;  /* 0x000000000e027210 */ /* 0x005fca0007f1e0ff */
        /* <DEDUP_REMOVED lines=10> */
.L_x_11781:
        /* <DEDUP_REMOVED lines=10> */
.L_x_11782:
[----:B------:R2:W-:Y:S01]  /*1eb20*/  SYNCS.ARRIVE.TRANS64.A1T0 RZ, [R6+URZ+0x22850], RZ ;  /* 0x022850ff06ff79a7 */ /* 0x0005e2000810003f */
[----:B------:R-:W-:Y:S05]  /*1eb30*/  @P2 BRA `(.L_x_11783) ;  /* 0xfffffff0009c2947 */ /* 0x000fea000383ffff */
.L_x_11770:
[----:B------:R-:W-:Y:S05]  /*1eb40*/  BSYNC B0 ;  /* 0x0000000000007941 */ /* 0x000fea0003800000 */
.L_x_11769:
        /* <DEDUP_REMOVED lines=10> */
[----:B------:R-:W5:Y:S01]  /*1ebf0*/  LDC.64 R2, c[0x0][0xc60] ;  /* 0x00031800ff027b82 */ /* 0x000f620000000a00 */
[----:B------:R-:W0:Y:S02]  /*1ec00*/  FLO.U32 R4, UR4 ;  /* 0x0000000400047d00 */ /* 0x000e2400080e0000 */
[----:B0-----:R-:W-:-:S06]  /*1ec10*/  ISETP.EQ.U32.AND P1, PT, R4, R5, PT ;  /* 0x000000050400720c */ /* 0x001fcc0003f22070 */
[----:B------:R-:W5:Y:S07]  /*1ec20*/  POPC R5, UR4 ;  /* 0x0000000400057d09 */ /* 0x000f6e0008000000 */
[----:B-----5:R-:W5:Y:S01]  /*1ec30*/  @P1 ATOMG.E.ADD.STRONG.GPU PT, R3, desc[UR36][R2.64], R5 ;  /* 0x00000005020319a8 */ /* 0x020f6200081ee1e4 */
[----:B--234-:R-:W0:Y:S02]  /*1ec40*/  S2R R6, SR_LTMASK ;  /* 0x0000000000067919 */ /* 0x01ce240000003900 */
[----:B0-----:R-:W-:-:S04]  /*1ec50*/  LOP3.LUT R6, R6, UR4, RZ, 0xc0, !PT ;  /* 0x0000000406067c12 */ /* 0x001fc8000f8ec0ff */
[----:B------:R-:W0:Y:S01]  /*1ec60*/  POPC R7, R6 ;  /* 0x0000000600077309 */ /* 0x000e220000000000 */
[----:B-----5:R-:W0:Y:S02]  /*1ec70*/  SHFL.IDX PT, R4, R3, R4, 0x1f ;  /* 0x00001f0403047589 */ /* 0x020e2400000e0000 */
[----:B0-----:R-:W-:-:S07]  /*1ec80*/  IADD3 R16, R4, UR39, R7 ;  /* 0x0000002704107c10 */ /* 0x001fce000fffe007 */
.L_x_11785:
[----:B------:R-:W-:Y:S05]  /*1ec90*/  BSYNC B0 ;  /* 0x0000000000007941 */ /* 0x000fea0003800000 */
.L_x_11784:
[----:B------:R-:W-:Y:S02]  /*1eca0*/  SEL R24, R24, RZ, P0 ;  /* 0x000000ff18187207 */ /* 0x000fe40000000000 */
[----:B------:R-:W-:-:S07]  /*1ecb0*/  LOP3.LUT R25, R25, R0, RZ, 0x3c, !PT ;  /* 0x0000000019197212 */ /* 0x000fce00078e3cff */
.L_x_11744:
[----:B------:R-:W-:Y:S05]  /*1ecc0*/  BSYNC B7 ;  /* 0x0000000000077941 */ /* 0x000fea0003800000 */
.L_x_11742:
[----:B------:R-:W-:-:S13]  /*1ecd0*/  LOP3.LUT P0, RZ, R23, 0x400, RZ, 0xc0, !PT ;  /* 0x0000040017ff7812 */ /* 0x000fda000780c0ff */
[----:B------:R-:W-:Y:S05]  /*1ece0*/  @!P0 BRA `(.L_x_11786) ;  /* 0x0000000000248947 */ /* 0x000fea0003800000 */
[----:B------:R-:W-:Y:S05]  /*1ecf0*/  WARPSYNC.ALL ;  /* 0x0000000000007948 */ /* 0x000fea0003800000 */
[----:B------:R-:W5:Y:S08]  /*1ed00*/  S2UR UR5, SR_CgaCtaId ;  /* 0x00000000000579c3 */ /* 0x000f700000008800 */
[----:B------:R-:W-:Y:S06]  /*1ed10*/  BAR.SYNC.DEFER_BLOCKING 0x5, 0x180 ;  /* 0x0146000000007b1d */ /* 0x000fec0000010000 */
[----:B------:R-:W-:-:S02]  /*1ed20*/  UMOV UR4, 0x400 ;  /* 0x0000040000047882 */ /* 0x000fc40000000000 */
[----:B-----5:R-:W-:-:S06]  /*1ed30*/  ULEA UR4, UR5, UR4, 0x18 ;  /* 0x0000000405047291 */ /* 0x020fcc000f8ec03f */
[----:B------:R-:W-:-:S05]  /*1ed40*/  IMAD.U32 R22, RZ, RZ, UR4 ;  /* 0x00000004ff167e24 */ /* 0x000fca000f8e00ff */
[----:B-1----:R1:W0:Y:S01]  /*1ed50*/  LDS.128 R16, [R22+0x228d0] ;  /* 0x0228d00016107984 */ /* 0x0022220000000c00 */
[----:B------:R-:W-:Y:S06]  /*1ed60*/  BAR.ARV 0x4, 0x180 ;  /* 0x0106000000007b1d */ /* 0x000fec0000002000 */
[----:B------:R-:W-:Y:S05]  /*1ed70*/  BRA `(.L_x_11787) ;  /* 0x0000000800cc7947 */ /* 0x000fea0003800000 */
.L_x_11786:
[----:B------:R-:W5:Y:S01]  /*1ed80*/  S2R R0, SR_TID.X ;  /* 0x0000000000007919 */ /* 0x000f620000002100 */
[----:B------:R-:W-:Y:S01]  /*1ed90*/  UMOV UR4, 0xffffffff ;  /* 0xffffffff00047882 */ /* 0x000fe20000000000 */
[----:B-----5:R-:W-:-:S04]  /*1eda0*/  LOP3.LUT R8, R0, 0x1f, RZ, 0xc0, !PT ;  /* 0x0000001f00087812 */ /* 0x020fc800078ec0ff */
[----:B------:R-:W-:Y:S01]  /*1edb0*/  ISETP.NE.AND P0, PT, R8, 0x1f, PT ;  /* 0x0000001f0800780c */ /* 0x000fe20003f05270 */
[----:B------:R-:W-:-:S12]  /*1edc0*/  BRA.DIV UR4, `(.L_x_11788) ;  /* 0x0000003e04307947 */ /* 0x000fd8000b800000 */
[----:B------:R-:W-:Y:S01]  /*1edd0*/  IMAD.IADD R5, R19, 0x1, R8 ;  /* 0x0000000113057824 */ /* 0x000fe200078e0208 */
[----:B------:R-:W-:-:S04]  /*1ede0*/  ULDC UR4, c[0x0][0xc3c] ;  /* 0x00030f0000047ab9 */ /* 0x000fc80000000800 */
[----:B------:R-:W-:-:S13]  /*1edf0*/  ISETP.GE.OR P1, PT, R5, UR4, !P0 ;  /* 0x0000000405007c0c */ /* 0x000fda000c726670 */
[----:B------:R-:W5:Y:S02]  /*1ee00*/  @!P1 LDC.64 R2, c[0x0][0xc80] ;  /* 0x00032000ff029b82 */ /* 0x000f640000000a00 */
[----:B-----5:R-:W-:-:S06]  /*1ee10*/  @!P1 IMAD.WIDE R2, R5, 0x4, R2 ;  /* 0x0000000405029825 */ /* 0x020fcc00078e0202 */
[----:B------:R-:W5:Y:S01]  /*1ee20*/  @!P1 LDG.E R2, desc[UR36][R2.64] ;  /* 0x0000002402029981 */ /* 0x000f62000c1e1900 */
[----:B------:R-:W-:Y:S01]  /*1ee30*/  IMAD.MOV.U32 R5, RZ, RZ, RZ ;  /* 0x000000ffff057224 */ /* 0x000fe200078e00ff */
[C---:B------:R-:W-:Y:S02]  /*1ee40*/  ISETP.GE.U32.AND P2, PT, R8.reuse, 0x2, PT ;  /* 0x000000020800780c */ /* 0x040fe40003f46070 */
[C---:B------:R-:W-:Y:S01]  /*1ee50*/  ISETP.GE.U32.AND P3, PT, R8.reuse, 0x4, PT ;  /* 0x000000040800780c */ /* 0x040fe20003f66070 */
[----:B------:R-:W-:Y:S01]  /*1ee60*/  SHFL.IDX PT, R0, R16, RZ, 0x1f ;  /* 0x00001fff10007589 */ /* 0x000fe200000e0000 */
[C---:B------:R-:W-:Y:S02]  /*1ee70*/  ISETP.GE.U32.AND P4, PT, R8.reuse, 0x8, PT ;  /* 0x000000080800780c */ /* 0x040fe40003f86070 */
[C---:B------:R-:W-:Y:S01]  /*1ee80*/  ISETP.GE.U32.AND P5, PT, R8.reuse, 0x10, PT ;  /* 0x000000100800780c */ /* 0x040fe20003fa6070 */
[----:B------:R-:W-:Y:S01]  /*1ee90*/  SHFL.IDX PT, R4, R16, 0x1, 0x1f ;  /* 0x00201f0010047f89 */ /* 0x000fe200000e0000 */
[----:B-----5:R-:W-:Y:S01]  /*1eea0*/  @!P1 IMAD.MOV.U32 R5, RZ, RZ, R2 ;  /* 0x000000ffff059224 */ /* 0x020fe200078e0002 */
[----:B------:R-:W-:-:S04]  /*1eeb0*/  ISETP.NE.AND P1, PT, R8, RZ, PT ;  /* 0x000000ff0800720c */ /* 0x000fc80003f25270 */
[----:B------:R-:W2:Y:S02]  /*1eec0*/  SHFL.UP PT, R14, R5, 0x1, RZ ;  /* 0x04200000050e7989 */ /* 0x000ea400000e00ff */
[----:B--234-:R-:W-:-:S05]  /*1eed0*/  SEL R6, R14, RZ, P1 ;  /* 0x000000ff0e067207 */ /* 0x01cfca0000800000 */
        /* <DEDUP_REMOVED lines=13> */
[----:B------:R2:W3:Y:S02]  /*1efb0*/  SHFL.IDX PT, R14, R6, 0x1f, 0x1f ;  /* 0x03e01f00060e7f89 */ /* 0x0004e400000e0000 */
.L_x_11904:
[----:B------:R-:W-:Y:S02]  /*1efc0*/  ULDC UR4, c[0x0][0xc38] ;  /* 0x00030e0000047ab9 */ /* 0x000fe40000000800 */
[----:B------:R-:W-:-:S04]  /*1efd0*/  IMAD.U32 R7, RZ, RZ, UR4 ;  /* 0x00000004ff077e24 */ /* 0x000fc8000f8e00ff */
[----:B---3--:R-:W-:-:S04]  /*1efe0*/  IMAD R14, R14, R7, RZ ;  /* 0x000000070e0e7224 */ /* 0x008fc800078e02ff */
[----:B------:R-:W-:-:S05]  /*1eff0*/  IMAD.IADD R9, R4, 0x1, R14 ;  /* 0x0000000104097824 */ /* 0x000fca00078e020e */
[----:B------:R-:W-:-:S13]  /*1f000*/  ISETP.GT.AND P6, PT, R9, R0, PT ;  /* 0x000000000900720c */ /* 0x000fda0003fc4270 */
[----:B------:R-:W-:Y:S05]  /*1f010*/  @P6 BRA `(.L_x_11789) ;  /* 0x00000000009c6947 */ /* 0x000fea0003800000 */
.L_x_11794:
[----:B------:R-:W3:Y:S01]  /*1f020*/  LDC R2, c[0x0][0xc3c] ;  /* 0x00030f00ff027b82 */ /* 0x000ee20000000800 */
[----:B------:R-:W-:-:S05]  /*1f030*/  VIADD R19, R19, 0x1f ;  /* 0x0000001f13137836 */ /* 0x000fca0000000000 */
[----:B---3--:R-:W-:-:S13]  /*1f040*/  ISETP.GE.AND P6, PT, R19, R2, PT ;  /* 0x000000021300720c */ /* 0x008fda0003fc6270 */
[----:B------:R-:W-:Y:S05]  /*1f050*/  @P6 BRA `(.L_x_11790) ;  /* 0x0000000400d06947 */ /* 0x000fea0003800000 */
[----:B------:R-:W3:Y:S01]  /*1f060*/  S2R R3, SR_TID.X ;  /* 0x0000000000037919 */ /* 0x000ee20000002100 */
[----:B------:R-:W-:Y:S01]  /*1f070*/  BSSY B0, `(.L_x_11791) ;  /* 0x0000009000007945 */ /* 0x000fe20003800000 */
[----:B------:R-:W-:Y:S01]  /*1f080*/  IMAD.MOV.U32 R5, RZ, RZ, RZ ;  /* 0x000000ffff057224 */ /* 0x000fe200078e00ff */
[----:B---3--:R-:W-:-:S05]  /*1f090*/  LOP3.LUT R3, R3, 0x1f, RZ, 0xc0, !PT ;  /* 0x0000001f03037812 */ /* 0x008fca00078ec0ff */
[----:B------:R-:W-:-:S05]  /*1f0a0*/  IMAD.IADD R7, R19, 0x1, R3 ;  /* 0x0000000113077824 */ /* 0x000fca00078e0203 */
[----:B------:R-:W-:-:S13]  /*1f0b0*/  ISETP.GE.OR P6, PT, R7, R2, !P0 ;  /* 0x000000020700720c */ /* 0x000fda00047c6670 */
[----:B------:R-:W-:Y:S05]  /*1f0c0*/  @P6 BRA `(.L_x_11792) ;  /* 0x00000000000c6947 */ /* 0x000fea0003800000 */
[----:B------:R-:W3:Y:S02]  /*1f0d0*/  LDC.64 R2, c[0x0][0xc80] ;  /* 0x00032000ff027b82 */ /* 0x000ee40000000a00 */
[----:B---3--:R-:W-:-:S05]  /*1f0e0*/  IMAD.WIDE R2, R7, 0x4, R2 ;  /* 0x0000000407027825 */ /* 0x008fca00078e0202 */
[----:B------:R3:W5:Y:S02]  /*1f0f0*/  LDG.E R5, desc[UR36][R2.64] ;  /* 0x0000002402057981 */ /* 0x000764000c1e1900 */
.L_x_11792:
[----:B------:R-:W-:Y:S05]  /*1f100*/  BSYNC B0 ;  /* 0x0000000000007941 */ /* 0x000fea0003800000 */
.L_x_11791:
[----:B------:R-:W-:-:S03]  /*1f110*/  UMOV UR4, 0xffffffff ;  /* 0xffffffff00047882 */ /* 0x000fc60000000000 */
[----:B------:R-:W-:Y:S05]  /*1f120*/  BRA.DIV UR4, `(.L_x_11793) ;  /* 0x0000003e047c7947 */ /* 0x000fea000b800000 */
[----:B-----5:R-:W4:Y:S02]  /*1f130*/  SHFL.UP PT, R14, R5, 0x1, RZ ;  /* 0x04200000050e7989 */ /* 0x020f2400000e00ff */
        /* <DEDUP_REMOVED lines=13> */
[----:B--2---:R-:W-:-:S05]  /*1f210*/  IMAD.IADD R6, R4, 0x1, R7 ;  /* 0x0000000104067824 */ /* 0x004fca00078e0207 */
[----:B------:R2:W3:Y:S02]  /*1f220*/  SHFL.IDX PT, R14, R6, 0x1f, 0x1f ;  /* 0x03e01f00060e7f89 */ /* 0x0004e400000e0000 */
.L_x_11912:
[----:B------:R-:W-:Y:S02]  /*1f230*/  ULDC UR4, c[0x0][0xc38] ;  /* 0x00030e0000047ab9 */ /* 0x000fe40000000800 */
[----:B------:R-:W-:-:S04]  /*1f240*/  IMAD.U32 R7, RZ, RZ, UR4 ;  /* 0x00000004ff077e24 */ /* 0x000fc8000f8e00ff */
[----:B---3--:R-:W-:-:S04]  /*1f250*/  IMAD R14, R14, R7, RZ ;  /* 0x000000070e0e7224 */ /* 0x008fc800078e02ff */
[----:B------:R-:W-:-:S05]  /*1f260*/  IMAD.IADD R9, R14, 0x1, R9 ;  /* 0x000000010e097824 */ /* 0x000fca00078e0209 */
[----:B------:R-:W-:-:S13]  /*1f270*/  ISETP.GT.AND P6, PT, R9, R0, PT ;  /* 0x000000000900720c */ /* 0x000fda0003fc4270 */
[----:B------:R-:W-:Y:S05]  /*1f280*/  @!P6 BRA `(.L_x_11794) ;  /* 0xfffffffc0064e947 */ /* 0x000fea000383ffff */
.L_x_11789:
        /* <DEDUP_REMOVED lines=8> */
.L_x_11916:
[----:B------:R-:W-:Y:S01]  /*1f310*/  ISETP.NE.AND P0, PT, R2, RZ, PT ;  /* 0x000000ff0200720c */ /* 0x000fe20003f05270 */
[----:B------:R-:W-:-:S12]  /*1f320*/  IMAD.MOV.U32 R14, RZ, RZ, RZ ;  /* 0x000000ffff0e7224 */ /* 0x000fd800078e00ff */
[----:B------:R-:W-:Y:S05]  /*1f330*/  @!P0 BRA `(.L_x_11796) ;  /* 0x0000000000108947 */ /* 0x000fea0003800000 */
[----:B------:R-:W-:Y:S01]  /*1f340*/  UMOV UR4, 0xffffffff ;  /* 0xffffffff00047882 */ /* 0x000fe20000000000 */
[----:B------:R-:W-:Y:S02]  /*1f350*/  VIADD R12, R4, 0xffffffff ;  /* 0xffffffff040c7836 */ /* 0x000fe40000000000 */
[----:B------:R-:W-:Y:S05]  /*1f360*/  BRA.DIV UR4, `(.L_x_11797) ;  /* 0x0000003e04f07947 */ /* 0x000fea000b800000 */
[----:B------:R0:W0:Y:S02]  /*1f370*/  SHFL.IDX PT, R14, R6, R12, 0x1f ;  /* 0x00001f0c060e7589 */ /* 0x00002400000e0000 */
.L_x_11796:
[----:B------:R-:W5:Y:S01]  /*1f380*/  LDC.64 R2, c[0x0][0xc90] ;  /* 0x00032400ff027b82 */ /* 0x000f620000000a00 */
[----:B------:R-:W-:-:S04]  /*1f390*/  IMAD.IADD R19, R4, 0x1, R19 ;  /* 0x0000000104137824 */ /* 0x000fc800078e0213 */
[----:B-----5:R-:W-:-:S05]  /*1f3a0*/  IMAD.WIDE R2, R19, 0x4, R2 ;  /* 0x0000000413027825 */ /* 0x020fca00078e0202 */
[----:B0-2---:R0:W3:Y:S01]  /*1f3b0*/  LDG.E R6, desc[UR36][R2.64] ;  /* 0x0000002402067981 */ /* 0x0050e2000c1e1900 */
[----:B------:R-:W-:Y:S02]  /*1f3c0*/  IMAD R16, R14, R7, R16 ;  /* 0x000000070e107224 */ /* 0x000fe400078e0210 */
[----:B0-----:R-:W-:Y:S02]  /*1f3d0*/  IMAD.MOV.U32 R2, RZ, RZ, RZ ;  /* 0x000000ffff027224 */ /* 0x001fe400078e00ff */
[----:B---34-:R-:W-:-:S05]  /*1f3e0*/  IMAD R4, R5, R6, RZ ;  /* 0x0000000605047224 */ /* 0x018fca00078e02ff */
        /* <DEDUP_REMOVED lines=57> */
[----:B-1----:R-:W-:Y:S01]  /*1f780*/  IMAD.IADD R17, R5, 0x1, R2 ;  /* 0x0000000105117824 */ /* 0x002fe200078e0202 */
[----:B------:R-:W-:Y:S06]  /*1f790*/  BRA `(.L_x_11798) ;  /* 0x00000000001c7947 */ /* 0x000fec0003800000 */
.L_x_11790:
[----:B------:R-:W-:Y:S01]  /*1f7a0*/  UMOV UR4, URZ ;  /* 0x0000003f00047c82 */ /* 0x000fe20008000000 */
[----:B------:R-:W-:Y:S01]  /*1f7b0*/  UMOV UR5, URZ ;  /* 0x0000003f00057c82 */ /* 0x000fe20008000000 */
[----:B------:R-:W-:Y:S01]  /*1f7c0*/  ULDC UR6, c[0x0][0xc3c] ;  /* 0x00030f0000067ab9 */ /* 0x000fe20000000800 */
[----:B------:R-:W-:Y:S02]  /*1f7d0*/  IMAD.MOV.U32 R16, RZ, RZ, R0 ;  /* 0x000000ffff107224 */ /* 0x000fe400078e0000 */
[----:B-1----:R-:W-:Y:S02]  /*1f7e0*/  IMAD.U32 R17, RZ, RZ, UR4 ;  /* 0x00000004ff117e24 */ /* 0x002fe4000f8e00ff */
[----:B------:R-:W-:Y:S02]  /*1f7f0*/  IMAD.U32 R18, RZ, RZ, UR5 ;  /* 0x00000005ff127e24 */ /* 0x000fe4000f8e00ff */
[----:B------:R-:W-:-:S07]  /*1f800*/  IMAD.U32 R19, RZ, RZ, UR6 ;  /* 0x00000006ff137e24 */ /* 0x000fce000f8e00ff */
.L_x_11798:
        /* <DEDUP_REMOVED lines=10> */
.L_x_11787:
[----:B------:R-:W-:Y:S02]  /*1f8b0*/  ULDC UR4, c[0x0][0xc3c] ;  /* 0x00030f0000047ab9 */ /* 0x000fe40000000800 */
[----:B0-----:R-:W-:-:S13]  /*1f8c0*/  ISETP.GE.AND P0, PT, R19, UR4, PT ;  /* 0x0000000413007c0c */ /* 0x001fda000bf06270 */
[----:B------:R-:W-:Y:S05]  /*1f8d0*/  @!P0 BRA `(.L_x_11799) ;  /* 0xffffffb400d08947 */ /* 0x000fea000383ffff */
[----:B------:R-:W-:Y:S05]  /*1f8e0*/  BSYNC B8 ;  /* 0x0000000000087941 */ /* 0x000fea0003800000 */
.L_x_11730:
        /* <DEDUP_REMOVED lines=12> */
.L_x_11919:
[----:B------:R-:W-:Y:S05]  /*1f9b0*/  BSYNC B0 ;  /* 0x0000000000007941 */ /* 0x000fea0003800000 */
.L_x_11800:
[----:B------:R-:W-:-:S03]  /*1f9c0*/  UMOV UR4, 0xffffffff ;  /* 0xffffffff00047882 */ /* 0x000fc60000000000 */
[----:B------:R-:W-:Y:S05]  /*1f9d0*/  BRA.DIV UR4, `(.L_x_11802) ;  /* 0x0000003a048c7947 */ /* 0x000fea000b800000 */
[----:B0-----:R-:W0:Y:S02]  /*1f9e0*/  S2R R0, SR_TID.X ;  /* 0x0000000000007919 */ /* 0x001e240000002100 */
[----:B0-----:R-:W-:-:S04]  /*1f9f0*/  SHF.R.U32.HI R0, RZ, 0x5, R0 ;  /* 0x00000005ff007819 */ /* 0x001fc80000011600 */
[----:B------:R-:W-:-:S05]  /*1fa00*/  LOP3.LUT R0, R0, 0x3, RZ, 0xc0, !PT ;  /* 0x0000000300007812 */ /* 0x000fca00078ec0ff */
[----:B------:R0:W1:Y:S02]  /*1fa10*/  SHFL.IDX PT, R14, R0, RZ, 0x1f ;  /* 0x00001fff000e7589 */ /* 0x00006400000e0000 */
.L_x_11922:
[----:B-1----:R-:W-:Y:S01]  /*1fa20*/  ISETP.NE.AND P0, PT, R14, RZ, PT ;  /* 0x000000ff0e00720c */ /* 0x002fe20003f05270 */
[----:B------:R-:W-:-:S12]  /*1fa30*/  BSSY B0, `(.L_x_11803) ;  /* 0x0000026000007945 */ /* 0x000fd80003800000 */
[----:B------:R-:W-:Y:S05]  /*1fa40*/  @P0 BRA `(.L_x_11804) ;  /* 0x0000000000900947 */ /* 0x000fea0003800000 */
[----:B------:R-:W-:-:S03]  /*1fa50*/  UMOV UR4, 0xffffffff ;  /* 0xffffffff00047882 */ /* 0x000fc60000000000 */
[----:B------:R-:W-:Y:S05]  /*1fa60*/  BRA.DIV UR4, `(.L_x_11805) ;  /* 0x0000003a049c7947 */ /* 0x000fea000b800000 */
[----:B------:R-:W-:-:S13]  /*1fa70*/  ELECT P6, URZ, PT ;  /* 0x00000000003f782f */ /* 0x000fda00038c0000 */
.L_x_11925:
[----:B------:R-:W-:Y:S05]  /*1fa80*/  @!P6 BRA `(.L_x_11804) ;  /* 0x000000000080e947 */ /* 0x000fea0003800000 */
[----:B0-----:R-:W5:Y:S02]  /*1fa90*/  LDL R0, [R1+0x42c] ;  /* 0x00042c0001007983 */ /* 0x001f640000100800 */
[----:B-----5:R-:W-:-:S13]  /*1faa0*/  R2UR UR4, R0 ;  /* 0x00000000000472ca */ /* 0x020fda00000e0000 */
[----:B------:R-:W-:-:S06]  /*1fab0*/  ULOP3.LUT UR4, UR4, 0x2, URZ, 0xfc, !UPT ;  /* 0x0000000204047892 */ /* 0x000fcc000f8efc3f */
[----:B------:R-:W-:-:S05]  /*1fac0*/  IMAD.U32 R0, RZ, RZ, UR4 ;  /* 0x00000004ff007e24 */ /* 0x000fca000f8e00ff */
[----:B------:R-:W-:-:S13]  /*1fad0*/  ISETP.NE.AND P0, PT, R0, 0x3, PT ;  /* 0x000000030000780c */ /* 0x000fda0003f05270 */
[----:B------:R-:W-:Y:S05]  /*1fae0*/  @!P0 BRA `(.L_x_11806) ;  /* 0x0000000000048947 */ /* 0x000fea0003800000 */
[----:B------:R-:W-:Y:S01]  /*1faf0*/  BPT.TRAP 0x1 ;  /* 0x000000040000795c */ /* 0x000fe20000300000 */
.L_x_11806:
[C---:B------:R-:W-:Y:S01]  /*1fb00*/  IMAD R3, R24.reuse, 0x8, R5 ;  /* 0x0000000818037824 */ /* 0x040fe200078e0205 */
[----:B------:R-:W-:Y:S01]  /*1fb10*/  SHF.L.U32 R2, R25, 0x1f, RZ ;  /* 0x0000001f19027819 */ /* 0x000fe200000006ff */
[----:B------:R-:W-:-:S03]  /*1fb20*/  VIADD R24, R24, 0x1 ;  /* 0x0000000118187836 */ /* 0x000fc60000000000 */
[----:B------:R-:W0:Y:S02]  /*1fb30*/  SYNCS.PHASECHK.TRANS64.TRYWAIT P1, [R3+URZ+0x22840], R2 ;  /* 0x02284002030075a7 */ /* 0x000e24000802017f */
[----:B------:R-:W-:-:S04]  /*1fb40*/  ISETP.NE.AND P2, PT, R24, 0x2, PT ;  /* 0x000000021800780c */ /* 0x000fc80003f45270 */
[----:B------:R-:W-:Y:S01]  /*1fb50*/  SEL R0, RZ, 0x1, P2 ;  /* 0x00000001ff007807 */ /* 0x000fe20001000000 */
[----:B0-----:R-:W-:Y:S08]  /*1fb60*/  @!P1 BRA `(.L_x_11807) ;  /* 0x00000038007c9947 */ /* 0x001ff00003800000 */
.L_x_11926:
[----:B------:R-:W-:Y:S02]  /*1fb70*/  SEL R24, R24, RZ, P2 ;  /* 0x000000ff18187207 */ /* 0x000fe40001000000 */
[----:B------:R-:W-:Y:S01]  /*1fb80*/  LOP3.LUT R0, R25, R0, RZ, 0x3c, !PT ;  /* 0x0000000019007212 */ /* 0x000fe200078e3cff */
[----:B------:R-:W-:Y:S06]  /*1fb90*/  @!P0 BRA `(.L_x_11808) ;  /* 0x0000000000048947 */ /* 0x000fec0003800000 */
[----:B------:R-:W-:Y:S01]  /*1fba0*/  BPT.TRAP 0x1 ;  /* 0x000000040000795c */ /* 0x000fe20000300000 */
.L_x_11808:
[----:B------:R-:W-:Y:S01]  /*1fbb0*/  IMAD R5, R24, 0x8, R5 ;  /* 0x0000000818057824 */ /* 0x000fe200078e0205 */
[----:B------:R-:W-:-:S04]  /*1fbc0*/  SHF.L.U32 R0, R0, 0x1f, RZ ;  /* 0x0000001f00007819 */ /* 0x000fc800000006ff */
[----:B------:R-:W1:Y:S02]  /*1fbd0*/  SYNCS.PHASECHK.TRANS64.TRYWAIT P1, [R5+URZ+0x22840], R0 ;  /* 0x02284000050075a7 */ /* 0x000e64000802017f */
[----:B-1----:R-:W-:Y:S05]  /*1fbe0*/  @!P1 BRA `(.L_x_11809) ;  /* 0x0000003800709947 */ /* 0x002fea0003800000 */
.L_x_11927:
[----:B------:R-:W-:Y:S05]  /*1fbf0*/  @!P0 BRA `(.L_x_11810) ;  /* 0x0000000000048947 */ /* 0x000fea0003800000 */
[----:B------:R-:W-:Y:S01]  /*1fc00*/  BPT.TRAP 0x1 ;  /* 0x000000040000795c */ /* 0x000fe20000300000 */
.L_x_11810:
[----:B------:R-:W5:Y:S02]  /*1fc10*/  SYNCS.PHASECHK.TRANS64.TRYWAIT P1, [R3+URZ+0x22860], R2 ;  /* 0x02286002030075a7 */ /* 0x000f64000802017f */
[----:B-----5:R-:W-:Y:S05]  /*1fc20*/  @!P1 BRA `(.L_x_11811) ;  /* 0x0000003800749947 */ /* 0x020fea0003800000 */
.L_x_11928:
[----:B------:R-:W-:Y:S05]  /*1fc30*/  @!P0 BRA `(.L_x_11812) ;  /* 0x0000000000048947 */ /* 0x000fea0003800000 */
[----:B------:R-:W-:Y:S01]  /*1fc40*/  BPT.TRAP 0x1 ;  /* 0x000000040000795c */ /* 0x000fe20000300000 */
.L_x_11812:
[----:B------:R0:W0:Y:S02]  /*1fc50*/  SYNCS.PHASECHK.TRANS64.TRYWAIT P0, [R5+URZ+0x22860], R0 ;  /* 0x02286000050075a7 */ /* 0x000024000800017f */
[----:B0-----:R-:W-:Y:S05]  /*1fc60*/  @!P0 NANOSLEEP.SYNCS 0x989680 ;  /* 0x009896800000895d */ /* 0x001fea0003900000 */
[----:B------:R-:W0:Y:S02]  /*1fc70*/  @!P0 SYNCS.PHASECHK.TRANS64 P0, [R5+URZ+0x22860], R0 ;  /* 0x02286000050085a7 */ /* 0x000e24000800007f */
[----:B0-----:R-:W-:Y:S05]  /*1fc80*/  @!P0 BRA `(.L_x_11812) ;  /* 0xfffffffc00f08947 */ /* 0x001fea000383ffff */
.L_x_11804:
[----:B------:R-:W-:Y:S05]  /*1fc90*/  BSYNC B0 ;  /* 0x0000000000007941 */ /* 0x000fea0003800000 */
.L_x_11803:
[----:B------:R-:W-:Y:S05]  /*1fca0*/  EXIT ;  /* 0x000000000000794d */ /* 0x000fea0003800000 */
.L_x_11600:
[----:B0-----:R-:W-:-:S04]  /*1fcb0*/  IMAD.U32 R9, RZ, RZ, UR44 ;  /* 0x0000002cff097e24 */ /* 0x001fc8000f8e00ff */
[----:B------:R0:W1:Y:S03]  /*1fcc0*/  SYNCS.PHASECHK.TRANS64.TRYWAIT P0, [R9+URZ+0x22800], R0 ;  /* 0x02280000090075a7 */ /* 0x000066000800017f */
[----:B-1----:R-:W-:Y:S05]  /*1fcd0*/  @!P0 NANOSLEEP.SYNCS 0x989680 ;  /* 0x009896800000895d */ /* 0x002fea0003900000 */
[----:B------:R-:W1:Y:S02]  /*1fce0*/  @!P0 SYNCS.PHASECHK.TRANS64 P0, [R9+URZ+0x22800], R0 ;  /* 0x02280000090085a7 */ /* 0x000e64000800007f */
[----:B-1----:R-:W-:Y:S05]  /*1fcf0*/  @!P0 BRA `(.L_x_11600) ;  /* 0xfffffffc00ec8947 */ /* 0x002fea000383ffff */
[----:B------:R-:W-:Y:S05]  /*1fd00*/  BRA `(.L_x_11813) ;  /* 0xfffffe2c00407947 */ /* 0x000fea000383ffff */
.L_x_11607:
[----:B-1----:R1:W2:Y:S02]  /*1fd10*/  SYNCS.PHASECHK.TRANS64.TRYWAIT P0, [R14+URZ], R15 ;  /* 0x0000000f0e0075a7 */ /* 0x0022a4000800017f */
[----:B--2---:R-:W-:Y:S05]  /*1fd20*/  @!P0 NANOSLEEP.SYNCS 0x989680 ;  /* 0x009896800000895d */ /* 0x004fea0003900000 */
[----:B------:R-:W2:Y:S02]  /*1fd30*/  @!P0 SYNCS.PHASECHK.TRANS64 P0, [R14+URZ], R15 ;  /* 0x0000000f0e0085a7 */ /* 0x000ea4000800007f */
[----:B--2---:R-:W-:Y:S05]  /*1fd40*/  @!P0 BRA `(.L_x_11607) ;  /* 0xfffffffc00f08947 */ /* 0x004fea000383ffff */
[----:B------:R-:W-:Y:S05]  /*1fd50*/  BRA `(.L_x_11606) ;  /* 0xfffffe3000307947 */ /* 0x000fea000383ffff */
.L_x_11630:
[----:B-1----:R1:W2:Y:S02]  /*1fd60*/  SYNCS.PHASECHK.TRANS64.TRYWAIT P0, [R6+URZ], R11 ;  /* 0x0000000b060075a7 */ /* 0x0022a4000800017f */
[----:B--2---:R-:W-:Y:S05]  /*1fd70*/  @!P0 NANOSLEEP.SYNCS 0x989680 ;  /* 0x009896800000895d */ /* 0x004fea0003900000 */
[----:B------:R-:W2:Y:S02]  /*1fd80*/  @!P0 SYNCS.PHASECHK.TRANS64 P0, [R6+URZ], R11 ;  /* 0x0000000b060085a7 */ /* 0x000ea4000800007f */
[----:B--2---:R-:W-:Y:S05]  /*1fd90*/  @!P0 BRA `(.L_x_11630) ;  /* 0xfffffffc00f08947 */ /* 0x004fea000383ffff */
[----:B------:R-:W-:Y:S05]  /*1fda0*/  BRA `(.L_x_11629) ;  /* 0xfffffe5c00bc7947 */ /* 0x000fea000383ffff */
.L_x_11652:
[----:B--2---:R2:W3:Y:S02]  /*1fdb0*/  SYNCS.PHASECHK.TRANS64.TRYWAIT P0, [R6+URZ], R7 ;  /* 0x00000007060075a7 */ /* 0x0044e4000800017f */
[----:B---3--:R-:W-:Y:S05]  /*1fdc0*/  @!P0 NANOSLEEP.SYNCS 0x989680 ;  /* 0x009896800000895d */ /* 0x008fea0003900000 */
[----:B------:R-:W3:Y:S02]  /*1fdd0*/  @!P0 SYNCS.PHASECHK.TRANS64 P0, [R6+URZ], R7 ;  /* 0x00000007060085a7 */ /* 0x000ee4000800007f */
[----:B---3--:R-:W-:Y:S05]  /*1fde0*/  @!P0 BRA `(.L_x_11652) ;  /* 0xfffffffc00f08947 */ /* 0x008fea000383ffff */
[----:B------:R-:W-:Y:S05]  /*1fdf0*/  BRA `(.L_x_11651) ;  /* 0xfffffe9400b07947 */ /* 0x000fea000383ffff */
.L_x_11661:
[----:B-1----:R1:W2:Y:S02]  /*1fe00*/  SYNCS.PHASECHK.TRANS64.TRYWAIT P0, [R2+URZ], R3 ;  /* 0x00000003020075a7 */ /* 0x0022a4000800017f */
[----:B--2---:R-:W-:Y:S05]  /*1fe10*/  @!P0 NANOSLEEP.SYNCS 0x989680 ;  /* 0x009896800000895d */ /* 0x004fea0003900000 */
[----:B------:R-:W2:Y:S02]  /*1fe20*/  @!P0 SYNCS.PHASECHK.TRANS64 P0, [R2+URZ], R3 ;  /* 0x00000003020085a7 */ /* 0x000ea4000800007f */
[----:B--2---:R-:W-:Y:S05]  /*1fe30*/  @!P0 BRA `(.L_x_11661) ;  /* 0xfffffffc00f08947 */ /* 0x004fea000383ffff */
[----:B------:R-:W-:Y:S05]  /*1fe40*/  BRA `(.L_x_11660) ;  /* 0xfffffec000447947 */ /* 0x000fea000383ffff */
.L_x_11672:
[----:B--2---:R2:W3:Y:S02]  /*1fe50*/  SYNCS.PHASECHK.TRANS64.TRYWAIT P0, [R6+URZ], R7 ;  /* 0x00000007060075a7 */ /* 0x0044e4000800017f */
[----:B---3--:R-:W-:Y:S05]  /*1fe60*/  @!P0 NANOSLEEP.SYNCS 0x989680 ;  /* 0x009896800000895d */ /* 0x008fea0003900000 */
[----:B------:R-:W3:Y:S02]  /*1fe70*/  @!P0 SYNCS.PHASECHK.TRANS64 P0, [R6+URZ], R7 ;  /* 0x00000007060085a7 */ /* 0x000ee4000800007f */
[----:B---3--:R-:W-:Y:S05]  /*1fe80*/  @!P0 BRA `(.L_x_11672) ;  /* 0xfffffffc00f08947 */ /* 0x008fea000383ffff */
[----:B------:R-:W-:Y:S05]  /*1fe90*/  BRA `(.L_x_11671) ;  /* 0xfffffef400687947 */ /* 0x000fea000383ffff */
.L_x_11695:
[----:B-1----:R1:W2:Y:S02]  /*1fea0*/  SYNCS.PHASECHK.TRANS64.TRYWAIT P0, [R2+URZ], R3 ;  /* 0x00000003020075a7 */ /* 0x0022a4000800017f */
[----:B--2---:R-:W-:Y:S05]  /*1feb0*/  @!P0 NANOSLEEP.SYNCS 0x989680 ;  /* 0x009896800000895d */ /* 0x004fea0003900000 */
[----:B------:R-:W2:Y:S02]  /*1fec0*/  @!P0 SYNCS.PHASECHK.TRANS64 P0, [R2+URZ], R3 ;  /* 0x00000003020085a7 */ /* 0x000ea4000800007f */
[----:B--2---:R-:W-:Y:S05]  /*1fed0*/  @!P0 BRA `(.L_x_11695) ;  /* 0xfffffffc00f08947 */ /* 0x004fea000383ffff */
[----:B------:R-:W-:Y:S05]  /*1fee0*/  BRA `(.L_x_11694) ;  /* 0xffffff3400147947 */ /* 0x000fea000383ffff */
.L_x_11750:
        /* <DEDUP_REMOVED lines=8> */
[----:B0----5:R-:W-:Y:S05]  /*1ff70*/  WARPSYNC.COLLECTIVE R15, `(.L_x_11815) ;  /* 0x000000000f087348 */ /* 0x021fea0003c00000 */
[----:B------:R1:W2:Y:S02]  /*1ff80*/  SHFL.IDX P6, R14, R13, R12, R11 ;  /* 0x0000000c0d0e7389 */ /* 0x0002a400000c000b */
[----:B012--5:R-:W-:Y:S01]  /*1ff90*/  ENDCOLLECTIVE ;  /* 0x000000000000791b */ /* 0x027fe20003800000 */
.L_x_11815:
[----:B------:R-:W-:Y:S05]  /*1ffa0*/  BSYNC B0 ;  /* 0x0000000000007941 */ /* 0x000fea0003800000 */
.L_x_11814:
[----:B------:R-:W-:Y:S05]  /*1ffb0*/  BRA `(.L_x_11816) ;  /* 0xffffffbc00d07947 */ /* 0x000fea000383ffff */
.L_x_11753:
[----:B0-----:R0:W1:Y:S02]  /*1ffc0*/  SYNCS.PHASECHK.TRANS64.TRYWAIT P0, [R17+URZ+0x22840], R0 ;  /* 0x02284000110075a7 */ /* 0x001064000800017f */
[----:B-1----:R-:W-:Y:S05]  /*1ffd0*/  @!P0 NANOSLEEP.SYNCS 0x989680 ;  /* 0x009896800000895d */ /* 0x002fea0003900000 */
[----:B------:R-:W1:Y:S02]  /*1ffe0*/  @!P0 SYNCS.PHASECHK.TRANS64 P0, [R17+URZ+0x22840], R0 ;  /* 0x02284000110085a7 */ /* 0x000e64000800007f */
[----:B-1----:R-:W-:Y:S05]  /*1fff0*/  @!P0 BRA `(.L_x_11753) ;  /* 0xfffffffc00f08947 */ /* 0x002fea000383ffff */
[----:B------:R-:W-:Y:S05]  /*20000*/  BRA `(.L_x_11817) ;  /* 0xffffffc000847947 */ /* 0x000fea000383ffff */
.L_x_11754:
        /* <DEDUP_REMOVED lines=8> */
.L_x_11819:
[----:B------:R-:W-:Y:S05]  /*20090*/  BSYNC B0 ;  /* 0x0000000000007941 */ /* 0x000fea0003800000 */
.L_x_11818:
        /* <DEDUP_REMOVED lines=9> */
.L_x_11820:
[----:B------:R-:W-:Y:S02]  /*20130*/  IMAD.MOV.U32 R13, RZ, RZ, R4 ;  /* 0x000000ffff0d7224 */ /* 0x000fe400078e0004 */
[----:B------:R-:W-:Y:S02]  /*20140*/  IMAD.MOV.U32 R12, RZ, RZ, 0x1 ;  /* 0x00000001ff0c7424 */ /* 0x000fe400078e00ff */
[----:B------:R-:W-:-:S07]  /*20150*/  IMAD.MOV.U32 R3, RZ, RZ, R14 ;  /* 0x000000ffff037224 */ /* 0x000fce00078e000e */
[----:B------:R-:W-:Y:S05]  /*20160*/  WARPSYNC.COLLECTIVE R15, `(.L_x_11821) ;  /* 0x000000000f087348 */ /* 0x000fea0003c00000 */
[----:B------:R0:W1:Y:S02]  /*20170*/  SHFL.IDX P6, R14, R13, R12, R11 ;  /* 0x0000000c0d0e7389 */ /* 0x00006400000c000b */
[----:B01----:R-:W-:Y:S01]  /*20180*/  ENDCOLLECTIVE ;  /* 0x000000000000791b */ /* 0x003fe20003800000 */
.L_x_11821:
        /* <DEDUP_REMOVED lines=15> */
.L_x_11822:
[----:B------:R-:W-:Y:S02]  /*20280*/  @P0 IMAD R6, R5, 0x2, R22 ;  /* 0x0000000205060824 */ /* 0x000fe400078e0216 */
[----:B------:R-:W-:Y:S02]  /*20290*/  IMAD.MOV.U32 R13, RZ, RZ, R4 ;  /* 0x000000ffff0d7224 */ /* 0x000fe400078e0004 */
[----:B------:R-:W-:Y:S02]  /*202a0*/  IMAD.MOV.U32 R12, RZ, RZ, 0x2 ;  /* 0x00000002ff0c7424 */ /* 0x000fe400078e00ff */
[----:B------:R-:W-:-:S07]  /*202b0*/  IMAD.MOV.U32 R3, RZ, RZ, R14 ;  /* 0x000000ffff037224 */ /* 0x000fce00078e000e */
[----:B------:R-:W-:Y:S05]  /*202c0*/  WARPSYNC.COLLECTIVE R15, `(.L_x_11823) ;  /* 0x000000000f087348 */ /* 0x000fea0003c00000 */
[----:B------:R0:W1:Y:S02]  /*202d0*/  SHFL.IDX P6, R14, R13, R12, R11 ;  /* 0x0000000c0d0e7389 */ /* 0x00006400000c000b */
[----:B01----:R-:W-:Y:S01]  /*202e0*/  ENDCOLLECTIVE ;  /* 0x000000000000791b */ /* 0x003fe20003800000 */
.L_x_11823:
        /* <DEDUP_REMOVED lines=15> */
.L_x_11824:
[----:B------:R-:W-:Y:S02]  /*203e0*/  @P0 IMAD R6, R5, 0x2, R22 ;  /* 0x0000000205060824 */ /* 0x000fe400078e0216 */
[----:B------:R-:W-:Y:S02]  /*203f0*/  IMAD.MOV.U32 R13, RZ, RZ, R4 ;  /* 0x000000ffff0d7224 */ /* 0x000fe400078e0004 */
[----:B------:R-:W-:Y:S02]  /*20400*/  IMAD.MOV.U32 R12, RZ, RZ, 0x3 ;  /* 0x00000003ff0c7424 */ /* 0x000fe400078e00ff */
[----:B------:R-:W-:-:S07]  /*20410*/  IMAD.MOV.U32 R3, RZ, RZ, R14 ;  /* 0x000000ffff037224 */ /* 0x000fce00078e000e */
[----:B------:R-:W-:Y:S05]  /*20420*/  WARPSYNC.COLLECTIVE R15, `(.L_x_11825) ;  /* 0x000000000f087348 */ /* 0x000fea0003c00000 */
[----:B------:R0:W1:Y:S02]  /*20430*/  SHFL.IDX P6, R14, R13, R12, R11 ;  /* 0x0000000c0d0e7389 */ /* 0x00006400000c000b */
[----:B01----:R-:W-:Y:S01]  /*20440*/  ENDCOLLECTIVE ;  /* 0x000000000000791b */ /* 0x003fe20003800000 */
.L_x_11825:
        /* <DEDUP_REMOVED lines=15> */
.L_x_11826:
[----:B------:R-:W-:Y:S02]  /*20540*/  @P0 IMAD R6, R5, 0x2, R22 ;  /* 0x0000000205060824 */ /* 0x000fe400078e0216 */
[----:B------:R-:W-:Y:S02]  /*20550*/  IMAD.MOV.U32 R13, RZ, RZ, R4 ;  /* 0x000000ffff0d7224 */ /* 0x000fe400078e0004 */
[----:B------:R-:W-:Y:S02]  /*20560*/  IMAD.MOV.U32 R12, RZ, RZ, 0x4 ;  /* 0x00000004ff0c7424 */ /* 0x000fe400078e00ff */
[----:B------:R-:W-:-:S07]  /*20570*/  IMAD.MOV.U32 R3, RZ, RZ, R14 ;  /* 0x000000ffff037224 */ /* 0x000fce00078e000e */
[----:B------:R-:W-:Y:S05]  /*20580*/  WARPSYNC.COLLECTIVE R15, `(.L_x_11827) ;  /* 0x000000000f087348 */ /* 0x000fea0003c00000 */
[----:B------:R0:W1:Y:S02]  /*20590*/  SHFL.IDX P6, R14, R13, R12, R11 ;  /* 0x0000000c0d0e7389 */ /* 0x00006400000c000b */
[----:B01----:R-:W-:Y:S01]  /*205a0*/  ENDCOLLECTIVE ;  /* 0x000000000000791b */ /* 0x003fe20003800000 */
.L_x_11827:
        /* <DEDUP_REMOVED lines=15> */
.L_x_11828:
[----:B------:R-:W-:Y:S02]  /*206a0*/  @P0 IMAD R6, R5, 0x2, R22 ;  /* 0x0000000205060824 */ /* 0x000fe400078e0216 */
[----:B------:R-:W-:Y:S02]  /*206b0*/  IMAD.MOV.U32 R13, RZ, RZ, R4 ;  /* 0x000000ffff0d7224 */ /* 0x000fe400078e0004 */
[----:B------:R-:W-:Y:S02]  /*206c0*/  IMAD.MOV.U32 R12, RZ, RZ, 0x5 ;  /* 0x00000005ff0c7424 */ /* 0x000fe400078e00ff */
[----:B------:R-:W-:-:S07]  /*206d0*/  IMAD.MOV.U32 R3, RZ, RZ, R14 ;  /* 0x000000ffff037224 */ /* 0x000fce00078e000e */
[----:B------:R-:W-:Y:S05]  /*206e0*/  WARPSYNC.COLLECTIVE R15, `(.L_x_11829) ;  /* 0x000000000f087348 */ /* 0x000fea0003c00000 */
[----:B------:R0:W1:Y:S02]  /*206f0*/  SHFL.IDX P6, R14, R13, R12, R11 ;  /* 0x0000000c0d0e7389 */ /* 0x00006400000c000b */
[----:B01----:R-:W-:Y:S01]  /*20700*/  ENDCOLLECTIVE ;  /* 0x000000000000791b */ /* 0x003fe20003800000 */
.L_x_11829:
        /* <DEDUP_REMOVED lines=10> */
.L_x_11830:
[----:B------:R-:W-:Y:S01]  /*207b0*/  @!PT LDS RZ, [RZ] ;  /* 0x00000000fffff984 */ /* 0x000fe20000000800 */
[----:B------:R-:W-:Y:S01]  /*207c0*/  @!PT LDS RZ, [RZ] ;  /* 0x00000000fffff984 */ /* 0x000fe20000000800 */
[----:B------:R-:W-:Y:S01]  /*207d0*/  @!PT LDS RZ, [RZ] ;  /* 0x00000000fffff984 */ /* 0x000fe20000000800 */
[----:B------:R0:W-:Y:S01]  /*207e0*/  @P0 LDGSTS.E.BYPASS.LTC128B.128 [R6+0x1e400], desc[UR36][R2.64], !P2 ;  /* 0x1e40000002060fae */ /* 0x0001e2000d101d64 */
[----:B------:R-:W-:Y:S01]  /*207f0*/  IMAD.MOV.U32 R0, RZ, RZ, R14 ;  /* 0x000000ffff007224 */ /* 0x000fe200078e000e */
[----:B------:R-:W-:Y:S06]  /*20800*/  BRA `(.L_x_11831) ;  /* 0xffffffbc00ec7947 */ /* 0x000fec000383ffff */
.L_x_11759:
[----:B------:R-:W-:Y:S02]  /*20810*/  IMAD.MOV.U32 R13, RZ, RZ, R4 ;  /* 0x000000ffff0d7224 */ /* 0x000fe400078e0004 */
[----:B------:R-:W-:Y:S02]  /*20820*/  IMAD.MOV.U32 R12, RZ, RZ, RZ ;  /* 0x000000ffff0c7224 */ /* 0x000fe400078e00ff */
[----:B------:R-:W-:Y:S02]  /*20830*/  IMAD.MOV.U32 R11, RZ, RZ, 0x181f ;  /* 0x0000181fff0b7424 */ /* 0x000fe400078e00ff */
[----:B------:R-:W-:Y:S02]  /*20840*/  IMAD.MOV.U32 R15, RZ, RZ, -0x1 ;  /* 0xffffffffff0f7424 */ /* 0x000fe400078e00ff */
[----:B------:R-:W-:Y:S02]  /*20850*/  IMAD R36, R36, R6, RZ ;  /* 0x0000000624247224 */ /* 0x000fe400078e02ff */
[----:B------:R-:W-:-:S07]  /*20860*/  IMAD.IADD R34, R8, 0x1, R34 ;  /* 0x0000000108227824 */ /* 0x000fce00078e0222 */
[----:B-1----:R-:W-:Y:S05]  /*20870*/  WARPSYNC.COLLECTIVE R15, `(.L_x_11832) ;  /* 0x000000000f087348 */ /* 0x002fea0003c00000 */
[----:B------:R0:W2:Y:S02]  /*20880*/  SHFL.IDX P6, R14, R13, R12, R11 ;  /* 0x0000000c0d0e7389 */ /* 0x0000a400000c000b */
[----:B012---:R-:W-:Y:S01]  /*20890*/  ENDCOLLECTIVE ;  /* 0x000000000000791b */ /* 0x007fe20003800000 */
.L_x_11832:
[C---:B------:R-:W-:Y:S01]  /*208a0*/  VIADD R5, R34.reuse, 0x10 ;  /* 0x0000001022057836 */ /* 0x040fe20000000000 */
[----:B------:R-:W-:Y:S01]  /*208b0*/  ISETP.GE.AND P0, PT, R34, R36, PT ;  /* 0x000000242200720c */ /* 0x000fe20003f06270 */
[----:B------:R-:W-:Y:S02]  /*208c0*/  IMAD.MOV.U32 R13, RZ, RZ, R0 ;  /* 0x000000ffff0d7224 */ /* 0x000fe400078e0000 */
[----:B------:R-:W-:-:S10]  /*208d0*/  IMAD.MOV.U32 R2, RZ, RZ, R14 ;  /* 0x000000ffff027224 */ /* 0x000fd400078e000e */
[----:B------:R-:W-:Y:S05]  /*208e0*/  WARPSYNC.COLLECTIVE R15, `(.L_x_11833) ;  /* 0x000000000f087348 */ /* 0x000fea0003c00000 */
[----:B------:R0:W1:Y:S02]  /*208f0*/  SHFL.IDX P6, R14, R13, R12, R11 ;  /* 0x0000000c0d0e7389 */ /* 0x00006400000c000b */
[----:B01----:R-:W-:Y:S01]  /*20900*/  ENDCOLLECTIVE ;  /* 0x000000000000791b */ /* 0x003fe20003800000 */
.L_x_11833:
[----:B------:R-:W-:Y:S02]  /*20910*/  IMAD.MOV.U32 R13, RZ, RZ, R4 ;  /* 0x000000ffff0d7224 */ /* 0x000fe400078e0004 */
[----:B------:R-:W-:Y:S02]  /*20920*/  IMAD.MOV.U32 R12, RZ, RZ, 0x1 ;  /* 0x00000001ff0c7424 */ /* 0x000fe400078e00ff */
[----:B------:R-:W-:-:S07]  /*20930*/  IMAD.MOV.U32 R3, RZ, RZ, R14 ;  /* 0x000000ffff037224 */ /* 0x000fce00078e000e */
[----:B------:R-:W-:Y:S05]  /*20940*/  WARPSYNC.COLLECTIVE R15, `(.L_x_11834) ;  /* 0x000000000f087348 */ /* 0x000fea0003c00000 */
[----:B------:R0:W1:Y:S02]  /*20950*/  SHFL.IDX P6, R14, R13, R12, R11 ;  /* 0x0000000c0d0e7389 */ /* 0x00006400000c000b */
[----:B01----:R-:W-:Y:S01]  /*20960*/  ENDCOLLECTIVE ;  /* 0x000000000000791b */ /* 0x003fe20003800000 */
.L_x_11834:
        /* <DEDUP_REMOVED lines=15> */
.L_x_11835:
[----:B------:R-:W-:Y:S02]  /*20a60*/  IMAD.MOV.U32 R13, RZ, RZ, R4 ;  /* 0x000000ffff0d7224 */ /* 0x000fe400078e0004 */
[----:B------:R-:W-:Y:S02]  /*20a70*/  IMAD.MOV.U32 R12, RZ, RZ, 0x2 ;  /* 0x00000002ff0c7424 */ /* 0x000fe400078e00ff */
[----:B------:R-:W-:-:S07]  /*20a80*/  IMAD.MOV.U32 R3, RZ, RZ, R14 ;  /* 0x000000ffff037224 */ /* 0x000fce00078e000e */
[----:B------:R-:W-:Y:S05]  /*20a90*/  WARPSYNC.COLLECTIVE R15, `(.L_x_11836) ;  /* 0x000000000f087348 */ /* 0x000fea0003c00000 */
[----:B------:R0:W1:Y:S02]  /*20aa0*/  SHFL.IDX P6, R14, R13, R12, R11 ;  /* 0x0000000c0d0e7389 */ /* 0x00006400000c000b */
[----:B01----:R-:W-:Y:S01]  /*20ab0*/  ENDCOLLECTIVE ;  /* 0x000000000000791b */ /* 0x003fe20003800000 */
.L_x_11836:
        /* <DEDUP_REMOVED lines=16> */
.L_x_11837:
[----:B------:R-:W-:Y:S02]  /*20bc0*/  IMAD.MOV.U32 R13, RZ, RZ, R4 ;  /* 0x000000ffff0d7224 */ /* 0x000fe400078e0004 */
[----:B------:R-:W-:Y:S02]  /*20bd0*/  IMAD.MOV.U32 R12, RZ, RZ, 0x3 ;  /* 0x00000003ff0c7424 */ /* 0x000fe400078e00ff */
[----:B------:R-:W-:-:S07]  /*20be0*/  IMAD.MOV.U32 R3, RZ, RZ, R14 ;  /* 0x000000ffff037224 */ /* 0x000fce00078e000e */
[----:B------:R-:W-:Y:S05]  /*20bf0*/  WARPSYNC.COLLECTIVE R15, `(.L_x_11838) ;  /* 0x000000000f087348 */ /* 0x000fea0003c00000 */
[----:B------:R0:W1:Y:S02]  /*20c00*/  SHFL.IDX P6, R14, R13, R12, R11 ;  /* 0x0000000c0d0e7389 */ /* 0x00006400000c000b */
[----:B01----:R-:W-:Y:S01]  /*20c10*/  ENDCOLLECTIVE ;  /* 0x000000000000791b */ /* 0x003fe20003800000 */
.L_x_11838:
        /* <DEDUP_REMOVED lines=16> */
.L_x_11839:
[----:B------:R-:W-:Y:S02]  /*20d20*/  IMAD.MOV.U32 R13, RZ, RZ, R4 ;  /* 0x000000ffff0d7224 */ /* 0x000fe400078e0004 */
[----:B------:R-:W-:Y:S02]  /*20d30*/  IMAD.MOV.U32 R12, RZ, RZ, 0x4 ;  /* 0x00000004ff0c7424 */ /* 0x000fe400078e00ff */
[----:B------:R-:W-:-:S07]  /*20d40*/  IMAD.MOV.U32 R3, RZ, RZ, R14 ;  /* 0x000000ffff037224 */ /* 0x000fce00078e000e */
[----:B------:R-:W-:Y:S05]  /*20d50*/  WARPSYNC.COLLECTIVE R15, `(.L_x_11840) ;  /* 0x000000000f087348 */ /* 0x000fea0003c00000 */
[----:B------:R0:W1:Y:S02]  /*20d60*/  SHFL.IDX P6, R14, R13, R12, R11 ;  /* 0x0000000c0d0e7389 */ /* 0x00006400000c000b */
[----:B01----:R-:W-:Y:S01]  /*20d70*/  ENDCOLLECTIVE ;  /* 0x000000000000791b */ /* 0x003fe20003800000 */
.L_x_11840:
        /* <DEDUP_REMOVED lines=16> */
.L_x_11841:
[----:B------:R-:W-:Y:S02]  /*20e80*/  IMAD.MOV.U32 R13, RZ, RZ, R4 ;  /* 0x000000ffff0d7224 */ /* 0x000fe400078e0004 */
[----:B------:R-:W-:Y:S02]  /*20e90*/  IMAD.MOV.U32 R12, RZ, RZ, 0x5 ;  /* 0x00000005ff0c7424 */ /* 0x000fe400078e00ff */
[----:B------:R-:W-:-:S07]  /*20ea0*/  IMAD.MOV.U32 R3, RZ, RZ, R14 ;  /* 0x000000ffff037224 */ /* 0x000fce00078e000e */
[----:B------:R-:W-:Y:S05]  /*20eb0*/  WARPSYNC.COLLECTIVE R15, `(.L_x_11842) ;  /* 0x000000000f087348 */ /* 0x000fea0003c00000 */
[----:B------:R0:W1:Y:S02]  /*20ec0*/  SHFL.IDX P6, R14, R13, R12, R11 ;  /* 0x0000000c0d0e7389 */ /* 0x00006400000c000b */
[----:B01----:R-:W-:Y:S01]  /*20ed0*/  ENDCOLLECTIVE ;  /* 0x000000000000791b */ /* 0x003fe20003800000 */
.L_x_11842:
        /* <DEDUP_REMOVED lines=16> */
.L_x_11843:
[----:B------:R-:W-:Y:S02]  /*20fe0*/  IMAD.MOV.U32 R13, RZ, RZ, R4 ;  /* 0x000000ffff0d7224 */ /* 0x000fe400078e0004 */
[----:B------:R-:W-:Y:S02]  /*20ff0*/  IMAD.MOV.U32 R12, RZ, RZ, 0x6 ;  /* 0x00000006ff0c7424 */ /* 0x000fe400078e00ff */
[----:B------:R-:W-:-:S07]  /*21000*/  IMAD.MOV.U32 R3, RZ, RZ, R14 ;  /* 0x000000ffff037224 */ /* 0x000fce00078e000e */
[----:B------:R-:W-:Y:S05]  /*21010*/  WARPSYNC.COLLECTIVE R15, `(.L_x_11844) ;  /* 0x000000000f087348 */ /* 0x000fea0003c00000 */
[----:B------:R0:W1:Y:S02]  /*21020*/  SHFL.IDX P6, R14, R13, R12, R11 ;  /* 0x0000000c0d0e7389 */ /* 0x00006400000c000b */
[----:B01----:R-:W-:Y:S01]  /*21030*/  ENDCOLLECTIVE ;  /* 0x000000000000791b */ /* 0x003fe20003800000 */
.L_x_11844:
        /* <DEDUP_REMOVED lines=16> */
.L_x_11845:
[----:B------:R-:W-:Y:S02]  /*21140*/  IMAD.MOV.U32 R13, RZ, RZ, R4 ;  /* 0x000000ffff0d7224 */ /* 0x000fe400078e0004 */
[----:B------:R-:W-:Y:S02]  /*21150*/  IMAD.MOV.U32 R12, RZ, RZ, 0x7 ;  /* 0x00000007ff0c7424 */ /* 0x000fe400078e00ff */
[----:B------:R-:W-:-:S07]  /*21160*/  IMAD.MOV.U32 R3, RZ, RZ, R14 ;  /* 0x000000ffff037224 */ /* 0x000fce00078e000e */
[----:B------:R-:W-:Y:S05]  /*21170*/  WARPSYNC.COLLECTIVE R15, `(.L_x_11846) ;  /* 0x000000000f087348 */ /* 0x000fea0003c00000 */
[----:B------:R0:W1:Y:S02]  /*21180*/  SHFL.IDX P6, R14, R13, R12, R11 ;  /* 0x0000000c0d0e7389 */ /* 0x00006400000c000b */
[----:B01----:R-:W-:Y:S01]  /*21190*/  ENDCOLLECTIVE ;  /* 0x000000000000791b */ /* 0x003fe20003800000 */
.L_x_11846:
        /* <DEDUP_REMOVED lines=10> */
.L_x_11847:
[----:B------:R-:W-:Y:S01]  /*21240*/  @!PT LDS RZ, [RZ] ;  /* 0x00000000fffff984 */ /* 0x000fe20000000800 */
[----:B------:R-:W-:Y:S01]  /*21250*/  @!PT LDS RZ, [RZ] ;  /* 0x00000000fffff984 */ /* 0x000fe20000000800 */
[----:B------:R-:W-:Y:S01]  /*21260*/  @!PT LDS RZ, [RZ] ;  /* 0x00000000fffff984 */ /* 0x000fe20000000800 */
[----:B------:R2:W-:Y:S01]  /*21270*/  @!P0 LDGSTS.E.BYPASS.LTC128B.128 [R37+0x1b400], desc[UR36][R2.64], !P1 ;  /* 0x1b40000002258fae */ /* 0x0005e2000c901d64 */
[----:B------:R-:W-:Y:S01]  /*21280*/  IMAD.MOV.U32 R0, RZ, RZ, R14 ;  /* 0x000000ffff007224 */ /* 0x000fe200078e000e */
[----:B------:R-:W-:Y:S06]  /*21290*/  BRA `(.L_x_11848) ;  /* 0xffffffc000187947 */ /* 0x000fec000383ffff */
.L_x_11762:
[----:B0-----:R0:W2:Y:S02]  /*212a0*/  SYNCS.PHASECHK.TRANS64.TRYWAIT P0, [R22+URZ+0x22820], R3 ;  /* 0x02282003160075a7 */ /* 0x0010a4000800017f */
[----:B--2---:R-:W-:Y:S05]  /*212b0*/  @!P0 NANOSLEEP.SYNCS 0x989680 ;  /* 0x009896800000895d */ /* 0x004fea0003900000 */
[----:B------:R-:W2:Y:S02]  /*212c0*/  @!P0 SYNCS.PHASECHK.TRANS64 P0, [R22+URZ+0x22820], R3 ;  /* 0x02282003160085a7 */ /* 0x000ea4000800007f */
[----:B--2---:R-:W-:Y:S05]  /*212d0*/  @!P0 BRA `(.L_x_11762) ;  /* 0xfffffffc00f08947 */ /* 0x004fea000383ffff */
[----:B------:R-:W-:Y:S05]  /*212e0*/  BRA `(.L_x_11849) ;  /* 0xffffffc000747947 */ /* 0x000fea000383ffff */
.L_x_11765:
[----:B--2---:R2:W3:Y:S02]  /*212f0*/  SYNCS.PHASECHK.TRANS64.TRYWAIT P0, [R17+URZ+0x22860], R0 ;  /* 0x02286000110075a7 */ /* 0x0044e4000800017f */
[----:B---3--:R-:W-:Y:S05]  /*21300*/  @!P0 NANOSLEEP.SYNCS 0x989680 ;  /* 0x009896800000895d */ /* 0x008fea0003900000 */
[----:B------:R-:W3:Y:S02]  /*21310*/  @!P0 SYNCS.PHASECHK.TRANS64 P0, [R17+URZ+0x22860], R0 ;  /* 0x02286000110085a7 */ /* 0x000ee4000800007f */
[----:B---3--:R-:W-:Y:S05]  /*21320*/  @!P0 BRA `(.L_x_11765) ;  /* 0xfffffffc00f08947 */ /* 0x008fea000383ffff */
[----:B------:R-:W-:Y:S05]  /*21330*/  BRA `(.L_x_11850) ;  /* 0xffffffc000807947 */ /* 0x000fea000383ffff */
.L_x_11766:
        /* <DEDUP_REMOVED lines=8> */
.L_x_11852:
[----:B------:R-:W-:Y:S05]  /*213c0*/  BSYNC B0 ;  /* 0x0000000000007941 */ /* 0x000fea0003800000 */
.L_x_11851:
        /* <DEDUP_REMOVED lines=13> */
.L_x_11853:
        /* <DEDUP_REMOVED lines=9> */
.L_x_11854:
        /* <DEDUP_REMOVED lines=17> */
.L_x_11855:
[----:B------:R-:W-:Y:S02]  /*21640*/  IMAD.MOV.U32 R13, RZ, RZ, R6 ;  /* 0x000000ffff0d7224 */ /* 0x000fe400078e0006 */
[----:B------:R-:W-:Y:S01]  /*21650*/  IMAD.MOV.U32 R12, RZ, RZ, 0x2 ;  /* 0x00000002ff0c7424 */ /* 0x000fe200078e00ff */
[----:B------:R-:W-:-:S13]  /*21660*/  IADD3 R2, P3, R14, R0, RZ ;  /* 0x000000000e027210 */ /* 0x000fda0007f7e0ff */
[----:B------:R-:W-:Y:S05]  /*21670*/  WARPSYNC.COLLECTIVE R15, `(.L_x_11856) ;  /* 0x000000000f087348 */ /* 0x000fea0003c00000 */
[----:B------:R0:W1:Y:S02]  /*21680*/  SHFL.IDX P6, R14, R13, R12, R11 ;  /* 0x0000000c0d0e7389 */ /* 0x00006400000c000b */
[----:B01----:R-:W-:Y:S01]  /*21690*/  ENDCOLLECTIVE ;  /* 0x000000000000791b */ /* 0x003fe20003800000 */
.L_x_11856:
        /* <DEDUP_REMOVED lines=17> */
.L_x_11857:
[----:B------:R-:W-:Y:S02]  /*217b0*/  IMAD.MOV.U32 R13, RZ, RZ, R6 ;  /* 0x000000ffff0d7224 */ /* 0x000fe400078e0006 */
[----:B------:R-:W-:Y:S01]  /*217c0*/  IMAD.MOV.U32 R12, RZ, RZ, 0x3 ;  /* 0x00000003ff0c7424 */ /* 0x000fe200078e00ff */
[----:B------:R-:W-:-:S13]  /*217d0*/  IADD3 R2, P3, R14, R0, RZ ;  /* 0x000000000e027210 */ /* 0x000fda0007f7e0ff */
[----:B------:R-:W-:Y:S05]  /*217e0*/  WARPSYNC.COLLECTIVE R15, `(.L_x_11858) ;  /* 0x000000000f087348 */ /* 0x000fea0003c00000 */
[----:B------:R0:W1:Y:S02]  /*217f0*/  SHFL.IDX P6, R14, R13, R12, R11 ;  /* 0x0000000c0d0e7389 */ /* 0x00006400000c000b */
[----:B01----:R-:W-:Y:S01]  /*21800*/  ENDCOLLECTIVE ;  /* 0x000000000000791b */ /* 0x003fe20003800000 */
.L_x_11858:
        /* <DEDUP_REMOVED lines=17> */
.L_x_11859:
[----:B------:R-:W-:Y:S02]  /*21920*/  IMAD.MOV.U32 R13, RZ, RZ, R6 ;  /* 0x000000ffff0d7224 */ /* 0x000fe400078e0006 */
[----:B------:R-:W-:Y:S01]  /*21930*/  IMAD.MOV.U32 R12, RZ, RZ, 0x4 ;  /* 0x00000004ff0c7424 */ /* 0x000fe200078e00ff */
[----:B------:R-:W-:-:S13]  /*21940*/  IADD3 R2, P3, R14, R0, RZ ;  /* 0x000000000e027210 */ /* 0x000fda0007f7e0ff */
[----:B------:R-:W-:Y:S05]  /*21950*/  WARPSYNC.COLLECTIVE R15, `(.L_x_11860) ;  /* 0x000000000f087348 */ /* 0x000fea0003c00000 */
[----:B------:R0:W1:Y:S02]  /*21960*/  SHFL.IDX P6, R14, R13, R12, R11 ;  /* 0x0000000c0d0e7389 */ /* 0x00006400000c000b */
[----:B01----:R-:W-:Y:S01]  /*21970*/  ENDCOLLECTIVE ;  /* 0x000000000000791b */ /* 0x003fe20003800000 */
.L_x_11860:
        /* <DEDUP_REMOVED lines=17> */
.L_x_11861:
[----:B------:R-:W-:Y:S02]  /*21a90*/  IMAD.MOV.U32 R13, RZ, RZ, R6 ;  /* 0x000000ffff0d7224 */ /* 0x000fe400078e0006 */
[----:B------:R-:W-:Y:S01]  /*21aa0*/  IMAD.MOV.U32 R12, RZ, RZ, 0x5 ;  /* 0x00000005ff0c7424 */ /* 0x000fe200078e00ff */
[----:B------:R-:W-:-:S13]  /*21ab0*/  IADD3 R2, P3, R14, R0, RZ ;  /* 0x000000000e027210 */ /* 0x000fda0007f7e0ff */
[----:B------:R-:W-:Y:S05]  /*21ac0*/  WARPSYNC.COLLECTIVE R15, `(.L_x_11862) ;  /* 0x000000000f087348 */ /* 0x000fea0003c00000 */
[----:B------:R0:W1:Y:S02]  /*21ad0*/  SHFL.IDX P6, R14, R13, R12, R11 ;  /* 0x0000000c0d0e7389 */ /* 0x00006400000c000b */
[----:B01----:R-:W-:Y:S01]  /*21ae0*/  ENDCOLLECTIVE ;  /* 0x000000000000791b */ /* 0x003fe20003800000 */
.L_x_11862:
        /* <DEDUP_REMOVED lines=12> */
.L_x_11863:
        /* <DEDUP_REMOVED lines=9> */
.L_x_11773:
[----:B0-----:R0:W1:Y:S02]  /*21c40*/  SYNCS.PHASECHK.TRANS64.TRYWAIT P0, [R6+URZ+0x22840], R21 ;  /* 0x02284015060075a7 */ /* 0x001064000800017f */
[----:B-1----:R-:W-:Y:S05]  /*21c50*/  @!P0 NANOSLEEP.SYNCS 0x989680 ;  /* 0x009896800000895d */ /* 0x002fea0003900000 */
[----:B------:R-:W1:Y:S02]  /*21c60*/  @!P0 SYNCS.PHASECHK.TRANS64 P0, [R6+URZ+0x22840], R21 ;  /* 0x02284015060085a7 */ /* 0x000e64000800007f */
[----:B-1----:R-:W-:Y:S05]  /*21c70*/  @!P0 BRA `(.L_x_11773) ;  /* 0xfffffffc00f08947 */ /* 0x002fea000383ffff */
[----:B------:R-:W-:Y:S05]  /*21c80*/  BRA `(.L_x_11865) ;  /* 0xffffffc400087947 */ /* 0x000fea000383ffff */
.L_x_11774:
        /* <DEDUP_REMOVED lines=8> */
.L_x_11867:
[----:B------:R-:W-:Y:S05]  /*21d10*/  BSYNC B1 ;  /* 0x0000000000017941 */ /* 0x000fea0003800000 */
.L_x_11866:
        /* <DEDUP_REMOVED lines=9> */
.L_x_11868:
[----:B------:R-:W-:Y:S02]  /*21db0*/  IMAD.MOV.U32 R13, RZ, RZ, R9 ;  /* 0x000000ffff0d7224 */ /* 0x000fe400078e0009 */
[----:B------:R-:W-:Y:S02]  /*21dc0*/  IMAD.MOV.U32 R12, RZ, RZ, 0x1 ;  /* 0x00000001ff0c7424 */ /* 0x000fe400078e00ff */
[----:B------:R-:W-:-:S07]  /*21dd0*/  IMAD.MOV.U32 R2, RZ, RZ, R14 ;  /* 0x000000ffff027224 */ /* 0x000fce00078e000e */
[----:B------:R-:W-:Y:S05]  /*21de0*/  WARPSYNC.COLLECTIVE R15, `(.L_x_11869) ;  /* 0x000000000f087348 */ /* 0x000fea0003c00000 */
[----:B------:R0:W1:Y:S02]  /*21df0*/  SHFL.IDX P6, R14, R13, R12, R11 ;  /* 0x0000000c0d0e7389 */ /* 0x00006400000c000b */
[----:B01----:R-:W-:Y:S01]  /*21e00*/  ENDCOLLECTIVE ;  /* 0x000000000000791b */ /* 0x003fe20003800000 */
.L_x_11869:
        /* <DEDUP_REMOVED lines=11> */
.L_x_11870:
[----:B------:R-:W-:Y:S02]  /*21ec0*/  IMAD.MOV.U32 R13, RZ, RZ, R9 ;  /* 0x000000ffff0d7224 */ /* 0x000fe400078e0009 */
[----:B------:R-:W-:Y:S02]  /*21ed0*/  IMAD.MOV.U32 R12, RZ, RZ, 0x2 ;  /* 0x00000002ff0c7424 */ /* 0x000fe400078e00ff */
[----:B------:R-:W-:-:S07]  /*21ee0*/  IMAD.MOV.U32 R2, RZ, RZ, R14 ;  /* 0x000000ffff027224 */ /* 0x000fce00078e000e */
[----:B------:R-:W-:Y:S05]  /*21ef0*/  WARPSYNC.COLLECTIVE R15, `(.L_x_11871) ;  /* 0x000000000f087348 */ /* 0x000fea0003c00000 */
[----:B------:R0:W1:Y:S02]  /*21f00*/  SHFL.IDX P6, R14, R13, R12, R11 ;  /* 0x0000000c0d0e7389 */ /* 0x00006400000c000b */
[----:B01----:R-:W-:Y:S01]  /*21f10*/  ENDCOLLECTIVE ;  /* 0x000000000000791b */ /* 0x003fe20003800000 */
.L_x_11871:
        /* <DEDUP_REMOVED lines=11> */
.L_x_11872:
[----:B------:R-:W-:Y:S02]  /*21fd0*/  IMAD.MOV.U32 R13, RZ, RZ, R9 ;  /* 0x000000ffff0d7224 */ /* 0x000fe400078e0009 */
[----:B------:R-:W-:Y:S02]  /*21fe0*/  IMAD.MOV.U32 R12, RZ, RZ, 0x3 ;  /* 0x00000003ff0c7424 */ /* 0x000fe400078e00ff */
[----:B------:R-:W-:-:S07]  /*21ff0*/  IMAD.MOV.U32 R2, RZ, RZ, R14 ;  /* 0x000000ffff027224 */ /* 0x000fce00078e000e */
[----:B------:R-:W-:Y:S05]  /*22000*/  WARPSYNC.COLLECTIVE R15, `(.L_x_11873) ;  /* 0x000000000f087348 */ /* 0x000fea0003c00000 */
[----:B------:R0:W1:Y:S02]  /*22010*/  SHFL.IDX P6, R14, R13, R12, R11 ;  /* 0x0000000c0d0e7389 */ /* 0x00006400000c000b */
[----:B01----:R-:W-:Y:S01]  /*22020*/  ENDCOLLECTIVE ;  /* 0x000000000000791b */ /* 0x003fe20003800000 */
.L_x_11873:
        /* <DEDUP_REMOVED lines=11> */
.L_x_11874:
[----:B------:R-:W-:Y:S02]  /*220e0*/  IMAD.MOV.U32 R13, RZ, RZ, R9 ;  /* 0x000000ffff0d7224 */ /* 0x000fe400078e0009 */
[----:B------:R-:W-:Y:S02]  /*220f0*/  IMAD.MOV.U32 R12, RZ, RZ, 0x4 ;  /* 0x00000004ff0c7424 */ /* 0x000fe400078e00ff */
[----:B------:R-:W-:-:S07]  /*22100*/  IMAD.MOV.U32 R2, RZ, RZ, R14 ;  /* 0x000000ffff027224 */ /* 0x000fce00078e000e */
[----:B------:R-:W-:Y:S05]  /*22110*/  WARPSYNC.COLLECTIVE R15, `(.L_x_11875) ;  /* 0x000000000f087348 */ /* 0x000fea0003c00000 */
[----:B------:R0:W1:Y:S02]  /*22120*/  SHFL.IDX P6, R14, R13, R12, R11 ;  /* 0x0000000c0d0e7389 */ /* 0x00006400000c000b */
[----:B01----:R-:W-:Y:S01]  /*22130*/  ENDCOLLECTIVE ;  /* 0x000000000000791b */ /* 0x003fe20003800000 */
.L_x_11875:
        /* <DEDUP_REMOVED lines=11> */
.L_x_11876:
[----:B------:R-:W-:Y:S02]  /*221f0*/  IMAD.MOV.U32 R13, RZ, RZ, R9 ;  /* 0x000000ffff0d7224 */ /* 0x000fe400078e0009 */
[----:B------:R-:W-:Y:S02]  /*22200*/  IMAD.MOV.U32 R12, RZ, RZ, 0x5 ;  /* 0x00000005ff0c7424 */ /* 0x000fe400078e00ff */
[----:B------:R-:W-:-:S07]  /*22210*/  IMAD.MOV.U32 R2, RZ, RZ, R14 ;  /* 0x000000ffff027224 */ /* 0x000fce00078e000e */
[----:B------:R-:W-:Y:S05]  /*22220*/  WARPSYNC.COLLECTIVE R15, `(.L_x_11877) ;  /* 0x000000000f087348 */ /* 0x000fea0003c00000 */
[----:B------:R0:W1:Y:S02]  /*22230*/  SHFL.IDX P6, R14, R13, R12, R11 ;  /* 0x0000000c0d0e7389 */ /* 0x00006400000c000b */
[----:B01----:R-:W-:Y:S01]  /*22240*/  ENDCOLLECTIVE ;  /* 0x000000000000791b */ /* 0x003fe20003800000 */
.L_x_11877:
        /* <DEDUP_REMOVED lines=11> */
.L_x_11878:
[----:B------:R-:W-:Y:S01]  /*22300*/  IMAD.MOV.U32 R2, RZ, RZ, R14 ;  /* 0x000000ffff027224 */ /* 0x000fe200078e000e */
[----:B------:R-:W-:Y:S06]  /*22310*/  BRA `(.L_x_11879) ;  /* 0xffffffc000387947 */ /* 0x000fec000383ffff */
.L_x_11779:
[----:B----4-:R4:W0:Y:S02]  /*22320*/  SYNCS.PHASECHK.TRANS64.TRYWAIT P0, [R6+URZ+0x22860], R21 ;  /* 0x02286015060075a7 */ /* 0x010824000800017f */
[----:B0-----:R-:W-:Y:S05]  /*22330*/  @!P0 NANOSLEEP.SYNCS 0x989680 ;  /* 0x009896800000895d */ /* 0x001fea0003900000 */
[----:B------:R-:W0:Y:S02]  /*22340*/  @!P0 SYNCS.PHASECHK.TRANS64 P0, [R6+URZ+0x22860], R21 ;  /* 0x02286015060085a7 */ /* 0x000e24000800007f */
[----:B0-----:R-:W-:Y:S05]  /*22350*/  @!P0 BRA `(.L_x_11779) ;  /* 0xfffffffc00f08947 */ /* 0x001fea000383ffff */
[----:B------:R-:W-:Y:S05]  /*22360*/  BRA `(.L_x_11880) ;  /* 0xffffffc000847947 */ /* 0x000fea000383ffff */
.L_x_11780:
[----:B------:R-:W-:Y:S01]  /*22370*/  BSSY B1, `(.L_x_11881) ;  /* 0x0000008000017945 */ /* 0x000fe20003800000 */
[----:B------:R-:W-:Y:S02]  /*22380*/  IMAD.MOV.U32 R13, RZ, RZ, R9 ;  /* 0x000000ffff0d7224 */ /* 0x000fe400078e0009 */
[----:B------:R-:W-:Y:S02]  /*22390*/  IMAD.MOV.U32 R12, RZ, RZ, RZ ;  /* 0x000000ffff0c7224 */ /* 0x000fe400078e00ff */
[----:B------:R-:W-:Y:S02]  /*223a0*/  IMAD.MOV.U32 R11, RZ, RZ, 0x181f ;  /* 0x0000181fff0b7424 */ /* 0x000fe400078e00ff */
[----:B------:R-:W-:-:S07]  /*223b0*/  IMAD.MOV.U32 R15, RZ, RZ, -0x1 ;  /* 0xffffffffff0f7424 */ /* 0x000fce00078e00ff */
[----:B0--34-:R-:W-:Y:S05]  /*223c0*/  WARPSYNC.COLLECTIVE R15, `(.L_x_11882) ;  /* 0x000000000f087348 */ /* 0x019fea0003c00000 */
[----:B------:R1:W2:Y:S02]  /*223d0*/  SHFL.IDX P6, R14, R13, R12, R11 ;  /* 0x0000000c0d0e7389 */ /* 0x0002a400000c000b */
[----:B01234-:R-:W-:Y:S01]  /*223e0*/  ENDCOLLECTIVE ;  /* 0x000000000000791b */ /* 0x01ffe20003800000 */
.L_x_11882:
[----:B------:R-:W-:Y:S05]  /*223f0*/  BSYNC B1 ;  /* 0x0000000000017941 */ /* 0x000fea0003800000 */
.L_x_11881:
        /* <DEDUP_REMOVED lines=9> */
.L_x_11883:
[----:B------:R-:W-:Y:S02]  /*22490*/  IMAD.MOV.U32 R13, RZ, RZ, R9 ;  /* 0x000000ffff0d7224 */ /* 0x000fe400078e0009 */
[----:B------:R-:W-:Y:S01]  /*224a0*/  IMAD.MOV.U32 R12, RZ, RZ, 0x1 ;  /* 0x00000001ff0c7424 */ /* 0x000fe200078e00ff */
[----:B------:R-:W-:-:S13]  /*224b0*/  IADD3 R2, P0, R14, R0, RZ ;  /* 0x000000000e027210 */ /* 0x000fda0007f1e0ff */
[----:B------:R-:W-:Y:S05]  /*224c0*/  WARPSYNC.COLLECTIVE R15, `(.L_x_11884) ;  /* 0x000000000f087348 */ /* 0x000fea0003c00000 */
[----:B------:R0:W1:Y:S02]  /*224d0*/  SHFL.IDX P6, R14, R13, R12, R11 ;  /* 0x0000000c0d0e7389 */ /* 0x00006400000c000b */
[----:B01----:R-:W-:Y:S01]  /*224e0*/  ENDCOLLECTIVE ;  /* 0x000000000000791b */ /* 0x003fe20003800000 */
.L_x_11884:
        /* <DEDUP_REMOVED lines=13> */
.L_x_11885:
[----:B------:R-:W-:Y:S02]  /*225c0*/  IMAD.MOV.U32 R13, RZ, RZ, R9 ;  /* 0x000000ffff0d7224 */ /* 0x000fe400078e0009 */
[----:B------:R-:W-:Y:S01]  /*225d0*/  IMAD.MOV.U32 R12, RZ, RZ, 0x2 ;  /* 0x00000002ff0c7424 */ /* 0x000fe200078e00ff */
[----:B------:R-:W-:-:S13]  /*225e0*/  IADD3 R2, P0, R14, R0, RZ ;  /* 0x000000000e027210 */ /* 0x000fda0007f1e0ff */
[----:B------:R-:W-:Y:S05]  /*225f0*/  WARPSYNC.COLLECTIVE R15, `(.L_x_11886) ;  /* 0x000000000f087348 */ /* 0x000fea0003c00000 */
[----:B------:R0:W1:Y:S02]  /*22600*/  SHFL.IDX P6, R14, R13, R12, R11 ;  /* 0x0000000c0d0e7389 */ /* 0x00006400000c000b */
[----:B01----:R-:W-:Y:S01]  /*22610*/  ENDCOLLECTIVE ;  /* 0x000000000000791b */ /* 0x003fe20003800000 */
.L_x_11886:
        /* <DEDUP_REMOVED lines=13> */
.L_x_11887:
[----:B------:R-:W-:Y:S02]  /*226f0*/  IMAD.MOV.U32 R13, RZ, RZ, R9 ;  /* 0x000000ffff0d7224 */ /* 0x000fe400078e0009 */
[----:B------:R-:W-:Y:S01]  /*22700*/  IMAD.MOV.U32 R12, RZ, RZ, 0x3 ;  /* 0x00000003ff0c7424 */ /* 0x000fe200078e00ff */
[----:B------:R-:W-:-:S13]  /*22710*/  IADD3 R2, P0, R14, R0, RZ ;  /* 0x000000000e027210 */ /* 0x000fda0007f1e0ff */
[----:B------:R-:W-:Y:S05]  /*22720*/  WARPSYNC.COLLECTIVE R15, `(.L_x_11888) ;  /* 0x000000000f087348 */ /* 0x000fea0003c00000 */
[----:B------:R0:W1:Y:S02]  /*22730*/  SHFL.IDX P6, R14, R13, R12, R11 ;  /* 0x0000000c0d0e7389 */ /* 0x00006400000c000b */
[----:B01----:R-:W-:Y:S01]  /*22740*/  ENDCOLLECTIVE ;  /* 0x000000000000791b */ /* 0x003fe20003800000 */
.L_x_11888:
        /* <DEDUP_REMOVED lines=13> */
.L_x_11889:
[----:B------:R-:W-:Y:S02]  /*22820*/  IMAD.MOV.U32 R13, RZ, RZ, R9 ;  /* 0x000000ffff0d7224 */ /* 0x000fe400078e0009 */
[----:B------:R-:W-:Y:S01]  /*22830*/  IMAD.MOV.U32 R12, RZ, RZ, 0x4 ;  /* 0x00000004ff0c7424 */ /* 0x000fe200078e00ff */
[----:B------:R-:W-:-:S13]  /*22840*/  IADD3 R2, P0, R14, R0, RZ ;  /* 0x000000000e027210 */ /* 0x000fda0007f1e0ff */
[----:B------:R-:W-:Y:S05]  /*22850*/  WARPSYNC.COLLECTIVE R15, `(.L_x_11890) ;  /* 0x000000000f087348 */ /* 0x000fea0003c00000 */
[----:B------:R0:W1:Y:S02]  /*22860*/  SHFL.IDX P6, R14, R13, R12, R11 ;  /* 0x0000000c0d0e7389 */ /* 0x00006400000c000b */
[----:B01----:R-:W-:Y:S01]  /*22870*/  ENDCOLLECTIVE ;  /* 0x000000000000791b */ /* 0x003fe20003800000 */
.L_x_11890:
        /* <DEDUP_REMOVED lines=13> */
.L_x_11891:
[----:B------:R-:W-:Y:S02]  /*22950*/  IMAD.MOV.U32 R13, RZ, RZ, R9 ;  /* 0x000000ffff0d7224 */ /* 0x000fe400078e0009 */
[----:B------:R-:W-:Y:S01]  /*22960*/  IMAD.MOV.U32 R12, RZ, RZ, 0x5 ;  /* 0x00000005ff0c7424 */ /* 0x000fe200078e00ff */
[----:B------:R-:W-:-:S13]  /*22970*/  IADD3 R2, P0, R14, R0, RZ ;  /* 0x000000000e027210 */ /* 0x000fda0007f1e0ff */
[----:B------:R-:W-:Y:S05]  /*22980*/  WARPSYNC.COLLECTIVE R15, `(.L_x_11892) ;  /* 0x000000000f087348 */ /* 0x000fea0003c00000 */
[----:B------:R0:W1:Y:S02]  /*22990*/  SHFL.IDX P6, R14, R13, R12, R11 ;  /* 0x0000000c0d0e7389 */ /* 0x00006400000c000b */
[----:B01----:R-:W-:Y:S01]  /*229a0*/  ENDCOLLECTIVE ;  /* 0x000000000000791b */ /* 0x003fe20003800000 */
.L_x_11892:
        /* <DEDUP_REMOVED lines=13> */
.L_x_11893:
[----:B------:R-:W-:Y:S05]  /*22a80*/  BRA `(.L_x_11894) ;  /* 0xffffffbc00d07947 */ /* 0x000fea000383ffff */
.L_x_11788:
[----:B------:R-:W-:Y:S01]  /*22a90*/  BSSY B0, `(.L_x_11895) ;  /* 0x0000008000007945 */ /* 0x000fe20003800000 */
[----:B------:R-:W-:Y:S02]  /*22aa0*/  IMAD.MOV.U32 R13, RZ, RZ, R16 ;  /* 0x000000ffff0d7224 */ /* 0x000fe400078e0010 */
[----:B------:R-:W-:Y:S02]  /*22ab0*/  IMAD.MOV.U32 R12, RZ, RZ, RZ ;  /* 0x000000ffff0c7224 */ /* 0x000fe400078e00ff */
[----:B------:R-:W-:Y:S02]  /*22ac0*/  IMAD.MOV.U32 R11, RZ, RZ, 0x1f ;  /* 0x0000001fff0b7424 */ /* 0x000fe400078e00ff */
[----:B------:R-:W-:-:S07]  /*22ad0*/  IMAD.MOV.U32 R15, RZ, RZ, -0x1 ;  /* 0xffffffffff0f7424 */ /* 0x000fce00078e00ff */
[----:B01234-:R-:W-:Y:S05]  /*22ae0*/  WARPSYNC.COLLECTIVE R15, `(.L_x_11896) ;  /* 0x000000000f087348 */ /* 0x01ffea0003c00000 */
[----:B------:R0:W0:Y:S02]  /*22af0*/  SHFL.IDX P6, R14, R13, R12, R11 ;  /* 0x0000000c0d0e7389 */ /* 0x00002400000c000b */
[----:B01234-:R-:W-:Y:S01]  /*22b00*/  ENDCOLLECTIVE ;  /* 0x000000000000791b */ /* 0x01ffe20003800000 */
.L_x_11896:
[----:B------:R-:W-:Y:S05]  /*22b10*/  BSYNC B0 ;  /* 0x0000000000007941 */ /* 0x000fea0003800000 */
.L_x_11895:
        /* <DEDUP_REMOVED lines=9> */
.L_x_11897:
        /* <DEDUP_REMOVED lines=18> */
.L_x_11898:
[----:B------:R-:W-:Y:S01]  /*22cd0*/  IMAD.MOV.U32 R12, RZ, RZ, 0x2 ;  /* 0x00000002ff0c7424 */ /* 0x000fe200078e00ff */
[----:B------:R-:W-:-:S05]  /*22ce0*/  SEL R6, R14, RZ, P1 ;  /* 0x000000ff0e067207 */ /* 0x000fca0000800000 */
[----:B------:R-:W-:-:S04]  /*22cf0*/  IMAD.IADD R6, R5, 0x1, R6 ;  /* 0x0000000105067824 */ /* 0x000fc800078e0206 */
[----:B------:R-:W-:-:S07]  /*22d00*/  IMAD.MOV.U32 R13, RZ, RZ, R6 ;  /* 0x000000ffff0d7224 */ /* 0x000fce00078e0006 */
[----:B------:R-:W-:Y:S05]  /*22d10*/  WARPSYNC.COLLECTIVE R15, `(.L_x_11899) ;  /* 0x000000000f087348 */ /* 0x000fea0003c00000 */
[----:B------:R0:W1:Y:S02]  /*22d20*/  SHFL.UP P6, R14, R13, R12, R11 ;  /* 0x0400000c0d0e7389 */ /* 0x00006400000c000b */
[----:B01----:R-:W-:Y:S01]  /*22d30*/  ENDCOLLECTIVE ;  /* 0x000000000000791b */ /* 0x003fe20003800000 */
.L_x_11899:
[----:B------:R-:W-:Y:S01]  /*22d40*/  IMAD.MOV.U32 R12, RZ, RZ, 0x4 ;  /* 0x00000004ff0c7424 */ /* 0x000fe200078e00ff */
[----:B------:R-:W-:-:S05]  /*22d50*/  SEL R7, R14, RZ, P2 ;  /* 0x000000ff0e077207 */ /* 0x000fca0001000000 */
[----:B------:R-:W-:-:S04]  /*22d60*/  IMAD.IADD R7, R6, 0x1, R7 ;  /* 0x0000000106077824 */ /* 0x000fc800078e0207 */
[----:B------:R-:W-:-:S07]  /*22d70*/  IMAD.MOV.U32 R13, RZ, RZ, R7 ;  /* 0x000000ffff0d7224 */ /* 0x000fce00078e0007 */
[----:B------:R-:W-:Y:S05]  /*22d80*/  WARPSYNC.COLLECTIVE R15, `(.L_x_11900) ;  /* 0x000000000f087348 */ /* 0x000fea0003c00000 */
[----:B------:R0:W1:Y:S02]  /*22d90*/  SHFL.UP P6, R14, R13, R12, R11 ;  /* 0x0400000c0d0e7389 */ /* 0x00006400000c000b */
[----:B01----:R-:W-:Y:S01]  /*22da0*/  ENDCOLLECTIVE ;  /* 0x000000000000791b */ /* 0x003fe20003800000 */
.L_x_11900:
[----:B------:R-:W-:Y:S01]  /*22db0*/  IMAD.MOV.U32 R12, RZ, RZ, 0x8 ;  /* 0x00000008ff0c7424 */ /* 0x000fe200078e00ff */
[----:B------:R-:W-:-:S05]  /*22dc0*/  SEL R2, R14, RZ, P3 ;  /* 0x000000ff0e027207 */ /* 0x000fca0001800000 */
[----:B------:R-:W-:-:S04]  /*22dd0*/  IMAD.IADD R2, R7, 0x1, R2 ;  /* 0x0000000107027824 */ /* 0x000fc800078e0202 */
[----:B------:R-:W-:-:S07]  /*22de0*/  IMAD.MOV.U32 R13, RZ, RZ, R2 ;  /* 0x000000ffff0d7224 */ /* 0x000fce00078e0002 */
[----:B------:R-:W-:Y:S05]  /*22df0*/  WARPSYNC.COLLECTIVE R15, `(.L_x_11901) ;  /* 0x000000000f087348 */ /* 0x000fea0003c00000 */
[----:B------:R0:W1:Y:S02]  /*22e00*/  SHFL.UP P6, R14, R13, R12, R11 ;  /* 0x0400000c0d0e7389 */ /* 0x00006400000c000b */
[----:B01----:R-:W-:Y:S01]  /*22e10*/  ENDCOLLECTIVE ;  /* 0x000000000000791b */ /* 0x003fe20003800000 */
.L_x_11901:
[----:B------:R-:W-:Y:S01]  /*22e20*/  IMAD.MOV.U32 R12, RZ, RZ, 0x10 ;  /* 0x00000010ff0c7424 */ /* 0x000fe200078e00ff */
[----:B------:R-:W-:-:S05]  /*22e30*/  SEL R3, R14, RZ, P4 ;  /* 0x000000ff0e037207 */ /* 0x000fca0002000000 */
[----:B------:R-:W-:-:S04]  /*22e40*/  IMAD.IADD R3, R2, 0x1, R3 ;  /* 0x0000000102037824 */ /* 0x000fc800078e0203 */
[----:B------:R-:W-:-:S07]  /*22e50*/  IMAD.MOV.U32 R13, RZ, RZ, R3 ;  /* 0x000000ffff0d7224 */ /* 0x000fce00078e0003 */
[----:B------:R-:W-:Y:S05]  /*22e60*/  WARPSYNC.COLLECTIVE R15, `(.L_x_11902) ;  /* 0x000000000f087348 */ /* 0x000fea0003c00000 */
[----:B------:R0:W1:Y:S02]  /*22e70*/  SHFL.UP P6, R14, R13, R12, R11 ;  /* 0x0400000c0d0e7389 */ /* 0x00006400000c000b */
[----:B01----:R-:W-:Y:S01]  /*22e80*/  ENDCOLLECTIVE ;  /* 0x000000000000791b */ /* 0x003fe20003800000 */
.L_x_11902:
        /* <DEDUP_REMOVED lines=8> */
.L_x_11903:
[----:B------:R-:W-:Y:S05]  /*22f10*/  BRA `(.L_x_11904) ;  /* 0xffffffc000287947 */ /* 0x000fea000383ffff */
.L_x_11793:
        /* <DEDUP_REMOVED lines=8> */
.L_x_11906:
[----:B------:R-:W-:Y:S05]  /*22fa0*/  BSYNC B0 ;  /* 0x0000000000007941 */ /* 0x000fea0003800000 */
.L_x_11905:
        /* <DEDUP_REMOVED lines=8> */
.L_x_11907:
[----:B------:R-:W-:Y:S01]  /*23030*/  IMAD.MOV.U32 R12, RZ, RZ, 0x4 ;  /* 0x00000004ff0c7424 */ /* 0x000fe200078e00ff */
[----:B------:R-:W-:-:S05]  /*23040*/  SEL R2, R14, RZ, P2 ;  /* 0x000000ff0e027207 */ /* 0x000fca0001000000 */
[----:B------:R-:W-:-:S04]  /*23050*/  IMAD.IADD R2, R13, 0x1, R2 ;  /* 0x000000010d027824 */ /* 0x000fc800078e0202 */
[----:B------:R-:W-:-:S07]  /*23060*/  IMAD.MOV.U32 R13, RZ, RZ, R2 ;  /* 0x000000ffff0d7224 */ /* 0x000fce00078e0002 */
[----:B------:R-:W-:Y:S05]  /*23070*/  WARPSYNC.COLLECTIVE R15, `(.L_x_11908) ;  /* 0x000000000f087348 */ /* 0x000fea0003c00000 */
[----:B------:R0:W1:Y:S02]  /*23080*/  SHFL.UP P6, R14, R13, R12, R11 ;  /* 0x0400000c0d0e7389 */ /* 0x00006400000c000b */
[----:B01----:R-:W-:Y:S01]  /*23090*/  ENDCOLLECTIVE ;  /* 0x000000000000791b */ /* 0x003fe20003800000 */
.L_x_11908:
[----:B------:R-:W-:Y:S01]  /*230a0*/  IMAD.MOV.U32 R12, RZ, RZ, 0x8 ;  /* 0x00000008ff0c7424 */ /* 0x000fe200078e00ff */
[----:B------:R-:W-:-:S05]  /*230b0*/  SEL R3, R14, RZ, P3 ;  /* 0x000000ff0e037207 */ /* 0x000fca0001800000 */
[----:B------:R-:W-:-:S04]  /*230c0*/  IMAD.IADD R3, R2, 0x1, R3 ;  /* 0x0000000102037824 */ /* 0x000fc800078e0203 */
[----:B------:R-:W-:-:S07]  /*230d0*/  IMAD.MOV.U32 R13, RZ, RZ, R3 ;  /* 0x000000ffff0d7224 */ /* 0x000fce00078e0003 */
[----:B------:R-:W-:Y:S05]  /*230e0*/  WARPSYNC.COLLECTIVE R15, `(.L_x_11909) ;  /* 0x000000000f087348 */ /* 0x000fea0003c00000 */
[----:B------:R0:W1:Y:S02]  /*230f0*/  SHFL.UP P6, R14, R13, R12, R11 ;  /* 0x0400000c0d0e7389 */ /* 0x00006400000c000b */
[----:B01----:R-:W-:Y:S01]  /*23100*/  ENDCOLLECTIVE ;  /* 0x000000000000791b */ /* 0x003fe20003800000 */
.L_x_11909:
[----:B------:R-:W-:Y:S01]  /*23110*/  IMAD.MOV.U32 R12, RZ, RZ, 0x10 ;  /* 0x00000010ff0c7424 */ /* 0x000fe200078e00ff */
[----:B------:R-:W-:-:S05]  /*23120*/  SEL R4, R14, RZ, P4 ;  /* 0x000000ff0e047207 */ /* 0x000fca0002000000 */
[----:B------:R-:W-:-:S04]  /*23130*/  IMAD.IADD R4, R3, 0x1, R4 ;  /* 0x0000000103047824 */ /* 0x000fc800078e0204 */
[----:B------:R-:W-:-:S07]  /*23140*/  IMAD.MOV.U32 R13, RZ, RZ, R4 ;  /* 0x000000ffff0d7224 */ /* 0x000fce00078e0004 */
[----:B------:R-:W-:Y:S05]  /*23150*/  WARPSYNC.COLLECTIVE R15, `(.L_x_11910) ;  /* 0x000000000f087348 */ /* 0x000fea0003c00000 */
[----:B------:R0:W1:Y:S02]  /*23160*/  SHFL.UP P6, R14, R13, R12, R11 ;  /* 0x0400000c0d0e7389 */ /* 0x00006400000c000b */
[----:B01----:R-:W-:Y:S01]  /*23170*/  ENDCOLLECTIVE ;  /* 0x000000000000791b */ /* 0x003fe20003800000 */
.L_x_11910:
        /* <DEDUP_REMOVED lines=8> */
.L_x_11911:
[----:B------:R-:W-:Y:S05]  /*23200*/  BRA `(.L_x_11912) ;  /* 0xffffffc000087947 */ /* 0x000fea000383ffff */
.L_x_11795:
[----:B------:R-:W-:Y:S01]  /*23210*/  BSSY B0, `(.L_x_11913) ;  /* 0x0000006000007945 */ /* 0x000fe20003800000 */
[----:B------:R-:W-:Y:S01]  /*23220*/  PLOP3.LUT P6, PT, P6, PT, PT, 0x8, 0x0 ;  /* 0x000000000000781c */ /* 0x000fe200037ce170 */
[----:B------:R-:W-:-:S12]  /*23230*/  IMAD.MOV.U32 R15, RZ, RZ, -0x1 ;  /* 0xffffffffff0f7424 */ /* 0x000fd800078e00ff */
[----:B012---:R-:W-:Y:S05]  /*23240*/  WARPSYNC.COLLECTIVE R15, `(.L_x_11914) ;  /* 0x000000000f087348 */ /* 0x007fea0003c00000 */
[----:B------:R-:W-:Y:S01]  /*23250*/  VOTE.ANY R14, PT, P6 ;  /* 0x00000000000e7806 */ /* 0x000fe200030e0100 */
[----:B012---:R-:W-:Y:S06]  /*23260*/  ENDCOLLECTIVE ;  /* 0x000000000000791b */ /* 0x007fec0003800000 */
.L_x_11914:
[----:B------:R-:W-:Y:S05]  /*23270*/  BSYNC B0 ;  /* 0x0000000000007941 */ /* 0x000fea0003800000 */
.L_x_11913:
        /* <DEDUP_REMOVED lines=9> */
.L_x_11915:
[----:B------:R-:W-:Y:S01]  /*23310*/  IMAD.MOV.U32 R5, RZ, RZ, R14 ;  /* 0x000000ffff057224 */ /* 0x000fe200078e000e */
[----:B------:R-:W-:Y:S06]  /*23320*/  BRA `(.L_x_11916) ;  /* 0xffffffbc00f87947 */ /* 0x000fec000383ffff */
.L_x_11797:
[----:B------:R-:W-:Y:S01]  /*23330*/  BSSY B0, `(.L_x_11917) ;  /* 0x0000007000007945 */ /* 0x000fe20003800000 */
[----:B------:R-:W-:Y:S02]  /*23340*/  IMAD.MOV.U32 R13, RZ, RZ, R6 ;  /* 0x000000ffff0d7224 */ /* 0x000fe400078e0006 */
[----:B------:R-:W-:Y:S02]  /*23350*/  IMAD.MOV.U32 R11, RZ, RZ, 0x1f ;  /* 0x0000001fff0b7424 */ /* 0x000fe400078e00ff */
[----:B------:R-:W-:-:S07]  /*23360*/  IMAD.MOV.U32 R15, RZ, RZ, -0x1 ;  /* 0xffffffffff0f7424 */ /* 0x000fce00078e00ff */
[----:B01234-:R-:W-:Y:S05]  /*23370*/  WARPSYNC.COLLECTIVE R15, `(.L_x_11918) ;  /* 0x000000000f087348 */ /* 0x01ffea0003c00000 */
[----:B------:R0:W0:Y:S02]  /*23380*/  SHFL.IDX P6, R14, R13, R12, R11 ;  /* 0x0000000c0d0e7389 */ /* 0x00002400000c000b */
[----:B01234-:R-:W-:Y:S01]  /*23390*/  ENDCOLLECTIVE ;  /* 0x000000000000791b */ /* 0x01ffe20003800000 */
.L_x_11918:
[----:B------:R-:W-:Y:S05]  /*233a0*/  BSYNC B0 ;  /* 0x0000000000007941 */ /* 0x000fea0003800000 */
.L_x_11917:
[----:B------:R-:W-:Y:S05]  /*233b0*/  BRA `(.L_x_11796) ;  /* 0xffffffbc00f07947 */ /* 0x000fea000383ffff */
.L_x_11801:
[----:B0-----:R0:W1:Y:S02]  /*233c0*/  SYNCS.PHASECHK.TRANS64.TRYWAIT P0, [R5+URZ+0x22820], R0 ;  /* 0x02282000050075a7 */ /* 0x001064000800017f */
[----:B-1----:R-:W-:Y:S05]  /*233d0*/  @!P0 NANOSLEEP.SYNCS 0x989680 ;  /* 0x009896800000895d */ /* 0x002fea0003900000 */
[----:B------:R-:W1:Y:S02]  /*233e0*/  @!P0 SYNCS.PHASECHK.TRANS64 P0, [R5+URZ+0x22820], R0 ;  /* 0x02282000050085a7 */ /* 0x000e64000800007f */
[----:B-1----:R-:W-:Y:S05]  /*233f0*/  @!P0 BRA `(.L_x_11801) ;  /* 0xfffffffc00f08947 */ /* 0x002fea000383ffff */
[----:B------:R-:W-:Y:S05]  /*23400*/  BRA `(.L_x_11919) ;  /* 0xffffffc400687947 */ /* 0x000fea000383ffff */
.L_x_11802:
        /* <DEDUP_REMOVED lines=11> */
.L_x_11921:
[----:B------:R-:W-:Y:S05]  /*234c0*/  BSYNC B0 ;  /* 0x0000000000007941 */ /* 0x000fea0003800000 */
.L_x_11920:
[----:B------:R-:W-:Y:S05]  /*234d0*/  BRA `(.L_x_11922) ;  /* 0xffffffc400507947 */ /* 0x000fea000383ffff */
.L_x_11805:
[----:B------:R-:W-:Y:S01]  /*234e0*/  BSSY B1, `(.L_x_11923) ;  /* 0x0000006000017945 */ /* 0x000fe20003800000 */
[----:B------:R-:W-:-:S07]  /*234f0*/  IMAD.MOV.U32 R15, RZ, RZ, -0x1 ;  /* 0xffffffffff0f7424 */ /* 0x000fce00078e00ff */
[----:B0-234-:R-:W-:Y:S05]  /*23500*/  WARPSYNC.COLLECTIVE R15, `(.L_x_11924) ;  /* 0x000000000f0c7348 */ /* 0x01dfea0003c00000 */
[----:B------:R-:W-:Y:S02]  /*23510*/  ELECT P6, UR62, PT ;  /* 0x00000000003e782f */ /* 0x000fe400038c0000 */
[----:B------:R-:W-:Y:S01]  /*23520*/  MOV R14, UR62 ;  /* 0x0000003e000e7c02 */ /* 0x000fe20008000f00 */
[----:B0-234-:R-:W-:Y:S10]  /*23530*/  ENDCOLLECTIVE ;  /* 0x000000000000791b */ /* 0x01dff40003800000 */
.L_x_11924:
[----:B------:R-:W-:Y:S05]  /*23540*/  BSYNC B1 ;  /* 0x0000000000017941 */ /* 0x000fea0003800000 */
.L_x_11923:
[----:B------:R-:W-:Y:S05]  /*23550*/  BRA `(.L_x_11925) ;  /* 0xffffffc400487947 */ /* 0x000fea000383ffff */
.L_x_11807:
[----:B0-----:R0:W1:Y:S02]  /*23560*/  SYNCS.PHASECHK.TRANS64.TRYWAIT P1, [R3+URZ+0x22840], R2 ;  /* 0x02284002030075a7 */ /* 0x001064000802017f */
[----:B-1----:R-:W-:Y:S05]  /*23570*/  @!P1 NANOSLEEP.SYNCS 0x989680 ;  /* 0x009896800000995d */ /* 0x002fea0003900000 */
[----:B------:R-:W1:Y:S02]  /*23580*/  @!P1 SYNCS.PHASECHK.TRANS64 P1, [R3+URZ+0x22840], R2 ;  /* 0x02284002030095a7 */ /* 0x000e64000802007f */
[----:B-1----:R-:W-:Y:S05]  /*23590*/  @!P1 BRA `(.L_x_11807) ;  /* 0xfffffffc00f09947 */ /* 0x002fea000383ffff */
[----:B------:R-:W-:Y:S05]  /*235a0*/  BRA `(.L_x_11926) ;  /* 0xffffffc400707947 */ /* 0x000fea000383ffff */
.L_x_11809:
[----:B-1----:R1:W0:Y:S02]  /*235b0*/  SYNCS.PHASECHK.TRANS64.TRYWAIT P1, [R5+URZ+0x22840], R0 ;  /* 0x02284000050075a7 */ /* 0x002224000802017f */
[----:B0-----:R-:W-:Y:S05]  /*235c0*/  @!P1 NANOSLEEP.SYNCS 0x989680 ;  /* 0x009896800000995d */ /* 0x001fea0003900000 */
[----:B------:R-:W0:Y:S02]  /*235d0*/  @!P1 SYNCS.PHASECHK.TRANS64 P1, [R5+URZ+0x22840], R0 ;  /* 0x02284000050095a7 */ /* 0x000e24000802007f */
[----:B0-----:R-:W-:Y:S05]  /*235e0*/  @!P1 BRA `(.L_x_11809) ;  /* 0xfffffffc00f09947 */ /* 0x001fea000383ffff */
[----:B------:R-:W-:Y:S05]  /*235f0*/  BRA `(.L_x_11927) ;  /* 0xffffffc4007c7947 */ /* 0x000fea000383ffff */
.L_x_11811:
[----:B------:R0:W0:Y:S02]  /*23600*/  SYNCS.PHASECHK.TRANS64.TRYWAIT P1, [R3+URZ+0x22860], R2 ;  /* 0x02286002030075a7 */ /* 0x000024000802017f */
[----:B0-----:R-:W-:Y:S05]  /*23610*/  @!P1 NANOSLEEP.SYNCS 0x989680 ;  /* 0x009896800000995d */ /* 0x001fea0003900000 */
[----:B------:R-:W0:Y:S02]  /*23620*/  @!P1 SYNCS.PHASECHK.TRANS64 P1, [R3+URZ+0x22860], R2 ;  /* 0x02286002030095a7 */ /* 0x000e24000802007f */
[----:B0-----:R-:W-:Y:S05]  /*23630*/  @!P1 BRA `(.L_x_11811) ;  /* 0xfffffffc00f09947 */ /* 0x001fea000383ffff */
[----:B------:R-:W-:Y:S05]  /*23640*/  BRA `(.L_x_11928) ;  /* 0xffffffc400787947 */ /* 0x000fea000383ffff */
        .type           $_ZN7cutlass13device_kernelIN5flash11enable_sm90INS1_16FlashAttnFwdSm90INS1_25CollectiveMainloopFwdSm90ILi2EN4cute5tupleIJNS5_1CILi1EEES8_S8_EEENS6_IJNS7_ILi128EEENS7_ILi96EEENS7_ILi64EEEEEELi256ENS_10bfloat16_tEfNS_4arch4Sm90ELb0ELb1ELb1ELb1ELb1ELb0ELb0ELb1ELb0ELb1ELb0ELb0EEENS1_21CollectiveEpilogueFwdINS6_IJSA_NS7_ILi256EEESB_EEES9_SE_SG_Li256ELb1ELb1ELb0ELb0EEENS1_36VarlenDynamicPersistentTileSchedulerILi128ELi96ELi256ELi128ELb0ELb1ELb1ELb1ELb0ELb1EEEEEEEEEvNT_6ParamsE$_ZZN5flash25CollectiveMainloopFwdSm90ILi2EN4cute5tupleIJNS1_1CILi1EEES4_S4_EEENS2_IJNS3_ILi128EEENS3_ILi96EEENS3_ILi64EEEEEELi256EN7cutlass10bfloat16_tEfNSA_4arch4Sm90ELb0ELb1ELb1ELb1ELb1ELb0ELb0ELb1ELb0ELb1ELb0ELb0EE3mmaINS_16FlashAttnFwdSm90ISE_NS_21CollectiveEpilogueFwdINS2_IJS6_NS3_ILi256EEES7_EEES5_SB_SD_Li256ELb1ELb1ELb0ELb0EEENS_36VarlenDynamicPersistentTileSchedulerILi128ELi96ELi256ELi128ELb0ELb1ELb1ELb1ELb0ELb1EEEE13SharedStorageENS1_6TensorINS1_11ArrayEngineIfLm128EEENS1_6LayoutINS2_IJNS2_IJNS3_ILi2EEEST_NS3_ILi32EEEEEES4_S4_EEENS2_IJNS2_IJS4_ST_NS3_ILi4EEEEEENS3_ILi0EEESZ_EEEEEEENS_7SoftmaxILi2ELi0EEEEEbRKNSE_6ParamsENSA_13PipelineAsyncILi2EEES19_RNSA_13PipelineStateILj2EEERT0_RT1_iRiRKNS_16SeqlenInfoQKNewKILb1ELb0EEENS2_IJiiiiEEERT_ENKUliT_T0_T1_E_clIZSF_ISO_S12_S14_EbS17_S19_S19_S1C_S1E_S1G_iS1H_S1L_S1M_S1O_EUlRS1P_iE1_NS3_ILb0EEENS3_ILb1EEEEEDaiS1P_S1Q_S1R_,@function
        .size           $_ZN7cutlass13device_kernelIN5flash11enable_sm90INS1_16FlashAttnFwdSm90INS1_25CollectiveMainloopFwdSm90ILi2EN4cute5tupleIJNS5_1CILi1EEES8_S8_EEENS6_IJNS7_ILi128EEENS7_ILi96EEENS7_ILi64EEEEEELi256ENS_10bfloat16_tEfNS_4arch4Sm90ELb0ELb1ELb1ELb1ELb1ELb0ELb0ELb1ELb0ELb1ELb0ELb0EEENS1_21CollectiveEpilogueFwdINS6_IJSA_NS7_ILi256EEESB_EEES9_SE_SG_Li256ELb1ELb1ELb0ELb0EEENS1_36VarlenDynamicPersistentTileSchedulerILi128ELi96ELi256ELi128ELb0ELb1ELb1ELb1ELb0ELb1EEEEEEEEEvNT_6ParamsE$_ZZN5flash25CollectiveMainloopFwdSm90ILi2EN4cute5tupleIJNS1_1CILi1EEES4_S4_EEENS2_IJNS3_ILi128EEENS3_ILi96EEENS3_ILi64EEEEEELi256EN7cutlass10bfloat16_tEfNSA_4arch4Sm90ELb0ELb1ELb1ELb1ELb1ELb0ELb0ELb1ELb0ELb1ELb0ELb0EE3mmaINS_16FlashAttnFwdSm90ISE_NS_21CollectiveEpilogueFwdINS2_IJS6_NS3_ILi256EEES7_EEES5_SB_SD_Li256ELb1ELb1ELb0ELb0EEENS_36VarlenDynamicPersistentTileSchedulerILi128ELi96ELi256ELi128ELb0ELb1ELb1ELb1ELb0ELb1EEEE13SharedStorageENS1_6TensorINS1_11ArrayEngineIfLm128EEENS1_6LayoutINS2_IJNS2_IJNS3_ILi2EEEST_NS3_ILi32EEEEEES4_S4_EEENS2_IJNS2_IJS4_ST_NS3_ILi4EEEEEENS3_ILi0EEESZ_EEEEEEENS_7SoftmaxILi2ELi0EEEEEbRKNSE_6ParamsENSA_13PipelineAsyncILi2EEES19_RNSA_13PipelineStateILj2EEERT0_RT1_iRiRKNS_16SeqlenInfoQKNewKILb1ELb0EEENS2_IJiiiiEEERT_ENKUliT_T0_T1_E_clIZSF_ISO_S12_S14_EbS17_S19_S19_S1C_S1E_S1G_iS1H_S1L_S1M_S1O_EUlRS1P_iE1_NS3_ILb0EEENS3_ILb1EEEEEDaiS1P_S1Q_S1R_,(.L_x_15673 - $_ZN7cutlass13device_kernelIN5flash11enable_sm90INS1_16FlashAttnFwdSm90INS1_25CollectiveMainloopFwdSm90ILi2EN4cute5tupleIJNS5_1CILi1EEES8_S8_EEENS6_IJNS7_ILi128EEENS7_ILi96EEENS7_ILi64EEEEEELi256ENS_10bfloat16_tEfNS_4arch4Sm90ELb0ELb1ELb1ELb1ELb1ELb0ELb0ELb1ELb0ELb1ELb0ELb0EEENS1_21CollectiveEpilogueFwdINS6_IJSA_NS7_ILi256EEESB_EEES9_SE_SG_Li256ELb1ELb1ELb0ELb0EEENS1_36VarlenDynamicPersistentTileSchedulerILi128ELi96ELi256ELi128ELb0ELb1ELb1ELb1ELb0ELb1EEEEEEEEEvNT_6ParamsE$_ZZN5flash25CollectiveMainloopFwdSm90ILi2EN4cute5tupleIJNS1_1CILi1EEES4_S4_EEENS2_IJNS3_ILi128EEENS3_ILi96EEENS3_ILi64EEEEEELi256EN7cutlass10bfloat16_tEfNSA_4arch4Sm90ELb0ELb1ELb1ELb1ELb1ELb0ELb0ELb1ELb0ELb1ELb0ELb0EE3mmaINS_16FlashAttnFwdSm90ISE_NS_21CollectiveEpilogueFwdINS2_IJS6_NS3_ILi256EEES7_EEES5_SB_SD_Li256ELb1ELb1ELb0ELb0EEENS_36VarlenDynamicPersistentTileSchedulerILi128ELi96ELi256ELi128ELb0ELb1ELb1ELb1ELb0ELb1EEEE13SharedStorageENS1_6TensorINS1_11ArrayEngineIfLm128EEENS1_6LayoutINS2_IJNS2_IJNS3_ILi2EEEST_NS3_ILi32EEEEEES4_S4_EEENS2_IJNS2_IJS4_ST_NS3_ILi4EEEEEENS3_ILi0EEESZ_EEEEEEENS_7SoftmaxILi2ELi0EEEEEbRKNSE_6ParamsENSA_13PipelineAsyncILi2EEES19_RNSA_13PipelineStateILj2EEERT0_RT1_iRiRKNS_16SeqlenInfoQKNewKILb1ELb0EEENS2_IJiiiiEEERT_ENKUliT_T0_T1_E_clIZSF_ISO_S12_S14_EbS17_S19_S19_S1C_S1E_S1G_iS1H_S1L_S1M_S1O_EUlRS1P_iE1_NS3_ILb0EEENS3_ILb1EEEEEDaiS1P_S1Q_S1R_)
$_ZN7cutlass13device_kernelIN5flash11enable_sm90INS1_16FlashAttnFwdSm90INS1_25CollectiveMainloopFwdSm90ILi2EN4cute5tupleIJNS5_1CILi1EEES8_S8_EEENS6_IJNS7_ILi128EEENS7_ILi96EEENS7_ILi64EEEEEELi256ENS_10bfloat16_tEfNS_4arch4Sm90ELb0ELb1ELb1ELb1ELb1ELb0ELb0ELb1ELb0ELb1ELb0ELb0EEENS1_21CollectiveEpilogueFwdINS6_IJSA_NS7_ILi256EEESB_EEES9_SE_SG_Li256ELb1ELb1ELb0ELb0EEENS1_36VarlenDynamicPersistentTileSchedulerILi128ELi96ELi256ELi128ELb0ELb1ELb1ELb1ELb0ELb1EEEEEEEEEvNT_6ParamsE$_ZZN5flash25CollectiveMainloopFwdSm90ILi2EN4cute5tupleIJNS1_1CILi1EEES4_S4_EEENS2_IJNS3_ILi128EEENS3_ILi96EEENS3_ILi64EEEEEELi256EN7cutlass10bfloat16_tEfNSA_4arch4Sm90ELb0ELb1ELb1ELb1ELb1ELb0ELb0ELb1ELb0ELb1ELb0ELb0EE3mmaINS_16FlashAttnFwdSm90ISE_NS_21CollectiveEpilogueFwdINS2_IJS6_NS3_ILi256EEES7_EEES5_SB_SD_Li256ELb1ELb1ELb0ELb0EEENS_36VarlenDynamicPersistentTileSchedulerILi128ELi96ELi256ELi128ELb0ELb1ELb1ELb1ELb0ELb1EEEE13SharedStorageENS1_6TensorINS1_11ArrayEngineIfLm128EEENS1_6LayoutINS2_IJNS2_IJNS3_ILi2EEEST_NS3_ILi32EEEEEES4_S4_EEENS2_IJNS2_IJS4_ST_NS3_ILi4EEEEEENS3_ILi0EEESZ_EEEEEEENS_7SoftmaxILi2ELi0EEEEEbRKNSE_6ParamsENSA_13PipelineAsyncILi2EEES19_RNSA_13PipelineStateILj2EEERT0_RT1_iRiRKNS_16SeqlenInfoQKNewKILb1ELb0EEENS2_IJiiiiEEERT_ENKUliT_T0_T1_E_clIZSF_ISO_S12_S14_EbS17_S19_S19_S1C_S1E_S1G_iS1H_S1L_S1M_S1O_EUlRS1P_iE1_NS3_ILb0EEENS3_ILb1EEEEEDaiS1P_S1Q_S1R_:
        /* <DEDUP_REMOVED lines=46> */
.L_x_11930:
[----:B------:R-:W-:Y:S05]  /*23930*/  BSYNC B2 ;  /* 0x0000000000027941 */ /* 0x000fea0003800000 */
.L_x_11929:
        /* <DEDUP_REMOVED lines=17> */
.L_x_11932:
[----:B------:R-:W-:Y:S05]  /*23a50*/  BSYNC B2 ;  /* 0x0000000000027941 */ /* 0x000fea0003800000 */
.L_x_11931:
        /* <DEDUP_REMOVED lines=10> */
.L_x_11934:
[----:B------:R-:W-:Y:S05]  /*23b00*/  BSYNC B2 ;  /* 0x0000000000027941 */ /* 0x000fea0003800000 */
.L_x_11933:
        /* <DEDUP_REMOVED lines=93> */
.L_x_11937:
[----:B------:R-:W-:Y:S05]  /*240e0*/  BSYNC B2 ;  /* 0x0000000000027941 */ /* 0x000fea0003800000 */
.L_x_11936:
        /* <DEDUP_REMOVED lines=38> */
[----:B------:R-:W3:Y:S01]  /*24350*/  LD.E R88, desc[UR4][R2.64] ;  /* 0x0000000402587980 */ /* 0x000ee2000c101900 */
        /* <DEDUP_REMOVED lines=11> */
[----:B------:R-:W-:Y:S01]  /*24410*/  SHF.R.S32.HI R39, RZ, 0x1f, R86 ;  /* 0x0000001fff277819 */ /* 0x000fe20000011456 */
[----:B------:R-:W-:-:S03]  /*24420*/  FMUL.FTZ R87, R40, R72 ;  /* 0x0000004828577220 */ /* 0x000fc60000410000 */
[----:B------:R-:W-:Y:S01]  /*24430*/  LEA.HI R40, R39, R86, RZ, 0x7 ;  /* 0x0000005627287211 */ /* 0x000fe200078f38ff */
[-C--:B------:R-:W-:Y:S01]  /*24440*/  FMUL.FTZ R83, R37, R72.reuse ;  /* 0x0000004825537220 */ /* 0x080fe20000410000 */
[-C--:B------:R-:W-:Y:S02]  /*24450*/  FMUL.FTZ R77, R28, R72.reuse ;  /* 0x000000481c4d7220 */ /* 0x080fe40000410000 */
[----:B------:R-:W-:Y:S01]  /*24460*/  LOP3.LUT R37, R40, 0xffffff80, RZ, 0xc0, !PT ;  /* 0xffffff8028257812 */ /* 0x000fe200078ec0ff */
[-C--:B------:R-:W-:Y:S01]  /*24470*/  FMUL.FTZ R28, R42, R72.reuse ;  /* 0x000000482a1c7220 */ /* 0x080fe20000410000 */
[-C--:B------:R-:W-:Y:S01]  /*24480*/  FMUL.FTZ R42, R44, R72.reuse ;  /* 0x000000482c2a7220 */ /* 0x080fe20000410000 */
[-C--:B------:R-:W-:Y:S01]  /*24490*/  FMUL.FTZ R44, R48, R72.reuse ;  /* 0x00000048302c7220 */ /* 0x080fe20000410000 */
[-C--:B------:R-:W-:Y:S01]  /*244a0*/  FMUL.FTZ R78, R29, R72.reuse ;  /* 0x000000481d4e7220 */ /* 0x080fe20000410000 */
[----:B------:R-:W-:Y:S02]  /*244b0*/  IMAD.IADD R48, R86, 0x1, -R37 ;  /* 0x0000000156307824 */ /* 0x000fe400078e0a25 */
[-C--:B------:R-:W-:Y:S01]  /*244c0*/  FMUL.FTZ R29, R43, R72.reuse ;  /* 0x000000482b1d7220 */ /* 0x080fe20000410000 */
[-C--:B------:R-:W-:Y:S01]  /*244d0*/  FMUL.FTZ R43, R45, R72.reuse ;  /* 0x000000482d2b7220 */ /* 0x080fe20000410000 */
[-C--:B------:R-:W-:Y:S01]  /*244e0*/  FMUL.FTZ R45, R49, R72.reuse ;  /* 0x00000048312d7220 */ /* 0x080fe20000410000 */
[-C--:B------:R-:W-:Y:S01]  /*244f0*/  FMUL.FTZ R9, R24, R72.reuse ;  /* 0x0000004818097220 */ /* 0x080fe20000410000 */
[----:B------:R-:W-:Y:S01]  /*24500*/  SHF.R.S32.HI R49, RZ, 0x1f, R48 ;  /* 0x0000001fff317819 */ /* 0x000fe20000011430 */
[-C--:B------:R-:W-:Y:S01]  /*24510*/  FMUL.FTZ R24, R34, R72.reuse ;  /* 0x0000004822187220 */ /* 0x080fe20000410000 */
[----:B------:R-:W-:Y:S01]  /*24520*/  FMUL.FTZ R34, R50, R72 ;  /* 0x0000004832227220 */ /* 0x000fe20000410000 */
[----:B------:R-:W-:Y:S01]  /*24530*/  LEA.HI R39, R39, R86, RZ, 0x2 ;  /* 0x0000005627277211 */ /* 0x000fe200078f10ff */
[----:B------:R-:W-:Y:S01]  /*24540*/  FMUL.FTZ R76, R25, R72 ;  /* 0x00000048194c7220 */ /* 0x000fe20000410000 */
[----:B------:R-:W-:Y:S01]  /*24550*/  LEA.HI R50, R49, R48, RZ, 0x2 ;  /* 0x0000003031327211 */ /* 0x000fe200078f10ff */
[-C--:B------:R-:W-:Y:S01]  /*24560*/  FMUL.FTZ R20, R30, R72.reuse ;  /* 0x000000481e147220 */ /* 0x080fe20000410000 */
[-C--:B------:R-:W-:Y:S01]  /*24570*/  FMUL.FTZ R25, R35, R72.reuse ;  /* 0x0000004823197220 */ /* 0x080fe20000410000 */
[-C--:B------:R-:W-:Y:S01]  /*24580*/  FMUL.FTZ R30, R46, R72.reuse ;  /* 0x000000482e1e7220 */ /* 0x080fe20000410000 */
[-C--:B------:R-:W-:Y:S01]  /*24590*/  FMUL.FTZ R35, R51, R72.reuse ;  /* 0x0000004833237220 */ /* 0x080fe20000410000 */
[----:B------:R-:W-:Y:S01]  /*245a0*/  FMUL.FTZ R46, R52, R72 ;  /* 0x00000048342e7220 */ /* 0x000fe20000410000 */
[----:B------:R-:W-:-:S02]  /*245b0*/  SHF.R.S32.HI R51, RZ, 0x2, R50 ;  /* 0x00000002ff337819 */ /* 0x000fc40000011432 */
[----:B------:R-:W-:Y:S02]  /*245c0*/  SHF.R.S32.HI R52, RZ, 0x1f, R50 ;  /* 0x0000001fff347819 */ /* 0x000fe40000011432 */
[----:B------:R-:W-:Y:S02]  /*245d0*/  LOP3.LUT R39, R39, 0xfffffffc, RZ, 0xc0, !PT ;  /* 0xfffffffc27277812 */ /* 0x000fe400078ec0ff */
[----:B------:R-:W-:Y:S02]  /*245e0*/  LEA.HI R52, R52, R51, RZ, 0x3 ;  /* 0x0000003334347211 */ /* 0x000fe400078f18ff */
[----:B------:R-:W-:Y:S01]  /*245f0*/  LEA.HI R49, R49, R48, RZ, 0x5 ;  /* 0x0000003031317211 */ /* 0x000fe200078f28ff */
[----:B------:R-:W-:Y:S01]  /*24600*/  IMAD.IADD R86, R86, 0x1, -R39 ;  /* 0x0000000156567824 */ /* 0x000fe200078e0a27 */
[----:B------:R-:W-:Y:S02]  /*24610*/  SHF.R.S32.HI R39, RZ, 0x7, R40 ;  /* 0x00000007ff277819 */ /* 0x000fe40000011428 */
        /* <DEDUP_REMOVED lines=10> */
[-C--:B------:R-:W-:Y:S02]  /*246c0*/  FMUL.FTZ R82, R36, R72.reuse ;  /* 0x0000004824527220 */ /* 0x080fe40000410000 */
[----:B------:R-:W-:Y:S02]  /*246d0*/  IMAD.IADD R51, R86, 0x1, -R51 ;  /* 0x0000000156337824 */ /* 0x000fe400078e0a33 */
[----:B------:R-:W-:Y:S02]  /*246e0*/  IMAD R40, R40, 0x40, R49 ;  /* 0x0000004028287824 */ /* 0x000fe400078e0231 */
[----:B------:R-:W-:Y:S02]  /*246f0*/  FMUL.FTZ R36, R59, R72 ;  /* 0x000000483b247220 */ /* 0x000fe40000410000 */
[----:B------:R-:W-:-:S04]  /*24700*/  IMAD R59, R51, 0x8, R40 ;  /* 0x00000008333b7824 */ /* 0x000fc800078e0228 */
[----:B------:R-:W-:-:S04]  /*24710*/  @P0 IMAD.HI.U32 R84, R59, R84, RZ ;  /* 0x000000543b540227 */ /* 0x000fc800078e00ff */
[-C--:B------:R-:W-:Y:S01]  /*24720*/  FMUL.FTZ R21, R31, R72.reuse ;  /* 0x000000481f157220 */ /* 0x080fe20000410000 */
[----:B------:R-:W-:Y:S01]  /*24730*/  @P0 SHF.R.U32.HI R59, RZ, R81, R84 ;  /* 0x00000051ff3b0219 */ /* 0x000fe20000011654 */
[-C--:B------:R-:W-:Y:S01]  /*24740*/  FMUL.FTZ R31, R47, R72.reuse ;  /* 0x000000482f1f7220 */ /* 0x080fe20000410000 */
[----:B------:R-:W-:Y:S01]  /*24750*/  LOP3.LUT R49, R50, 0x7ffffffc, RZ, 0xc0, !PT ;  /* 0x7ffffffc32317812 */ /* 0x000fe200078ec0ff */
[-C--:B------:R-:W-:Y:S02]  /*24760*/  FMUL.FTZ R47, R53, R72.reuse ;  /* 0x00000048352f7220 */ /* 0x080fe40000410000 */
[----:B------:R-:W0:Y:S01]  /*24770*/  SHFL.IDX PT, R51, R59, RZ, 0x1c1f ;  /* 0x001c1fff3b337589 */ /* 0x000e2200000e0000 */
[----:B------:R-:W-:Y:S02]  /*24780*/  IMAD.MOV.U32 R53, RZ, RZ, -0x60 ;  /* 0xffffffa0ff357424 */ /* 0x000fe400078e00ff */
        /* <DEDUP_REMOVED lines=21> */
[----:B------:R-:W-:Y:S01]  /*248e0*/  FMUL.FTZ R57, R57, R72 ;  /* 0x0000004839397220 */ /* 0x000fe20000410000 */
[----:B------:R-:W-:Y:S01]  /*248f0*/  IMAD R48, R49, -0x2, R48 ;  /* 0xfffffffe31307824 */ /* 0x000fe200078e0230 */
[----:B------:R-:W1:Y:S01]  /*24900*/  MUFU.TANH R9, R9 ;  /* 0x0000000900097308 */ /* 0x000e620000002400 */
[----:B------:R-:W-:-:S03]  /*24910*/  LOP3.LUT R50, RZ, R73, RZ, 0x33, !PT ;  /* 0x00000049ff327212 */ /* 0x000fc600078e33ff */
[----:B------:R-:W-:-:S04]  /*24920*/  IADD3 R49, -R8, R48, R3 ;  /* 0x0000003008317210 */ /* 0x000fc80007ffe103 */
[----:B------:R-:W2:Y:S01]  /*24930*/  MUFU.TANH R76, R76 ;  /* 0x0000004c004c7308 */ /* 0x000ea20000002400 */
[----:B------:R-:W-:-:S07]  /*24940*/  FMUL.FTZ R60, R60, R72 ;  /* 0x000000483c3c7220 */ /* 0x000fce0000410000 */
[----:B------:R-:W3:Y:S01]  /*24950*/  MUFU.TANH R2, R2 ;  /* 0x0000000200027308 */ /* 0x000ee20000002400 */
[----:B------:R-:W-:-:S07]  /*24960*/  FMUL.FTZ R61, R61, R72 ;  /* 0x000000483d3d7220 */ /* 0x000fce0000410000 */
        /* <DEDUP_REMOVED lines=45> */
[----:B------:R-:W-:-:S03]  /*24c40*/  VIADD R63, R48, 0xffffffff ;  /* 0xffffffff303f7836 */ /* 0x000fc60000000000 */
[----:B------:R0:W1:Y:S08]  /*24c50*/  MUFU.TANH R91, R60 ;  /* 0x0000003c005b7308 */ /* 0x0000700000002400 */
[----:B------:R2:W1:Y:S01]  /*24c60*/  MUFU.TANH R92, R61 ;  /* 0x0000003d005c7308 */ /* 0x0004620000002400 */
[--C-:B0-----:R-:W-:Y:S02]  /*24c70*/  IMAD.IADD R60, R74, 0x1, R51.reuse ;  /* 0x000000014a3c7824 */ /* 0x101fe400078e0233 */
[----:B--2---:R-:W-:Y:S01]  /*24c80*/  IMAD.IADD R61, R62, 0x1, R51 ;  /* 0x000000013e3d7824 */ /* 0x004fe200078e0233 */
[----:B---34-:R-:W-:Y:S06]  /*24c90*/  @!P1 BRA `(.L_x_11939) ;  /* 0x0000000000849947 */ /* 0x018fec0003800000 */
        /* <DEDUP_REMOVED lines=16> */
.L_x_11943:
[----:B------:R-:W-:Y:S05]  /*24da0*/  BSYNC B4 ;  /* 0x0000000000047941 */ /* 0x000fea0003800000 */
.L_x_11942:
[----:B------:R-:W-:Y:S01]  /*24db0*/  LOP3.LUT R48, RZ, R48, RZ, 0x33, !PT ;  /* 0x00000030ff307212 */ /* 0x000fe200078e33ff */
[----:B------:R-:W-:Y:S06]  /*24dc0*/  BRA `(.L_x_11944) ;  /* 0x0000000000287947 */ /* 0x000fec0003800000 */
.L_x_11941:
        /* <DEDUP_REMOVED lines=10> */
.L_x_11944:
[----:B------:R-:W-:Y:S05]  /*24e70*/  BSYNC B3 ;  /* 0x0000000000037941 */ /* 0x000fea0003800000 */
.L_x_11940:
[----:B------:R-:W-:-:S05]  /*24e80*/  IMAD R48, R7, R48, R63 ;  /* 0x0000003007307224 */ /* 0x000fca00078e023f */
[----:B------:R-:W-:Y:S02]  /*24e90*/  VIMNMX R61, R61, R48, !PT ;  /* 0x000000303d3d7248 */ /* 0x000fe40007fe0100 */
[----:B------:R-:W-:-:S07]  /*24ea0*/  VIADDMNMX R60, R48, R7, R60, PT ;  /* 0x00000007303c7246 */ /* 0x000fce000380013c */
.L_x_11939:
[----:B------:R-:W-:Y:S05]  /*24eb0*/  BSYNC B2 ;  /* 0x0000000000027941 */ /* 0x000fea0003800000 */
.L_x_11938:
        /* <DEDUP_REMOVED lines=28> */
[----:B------:R-:W-:Y:S01]  /*25080*/  FSEL R49, R82, -INF , !P2 ;  /* 0xff80000052317808 */ /* 0x000fe20005000000 */
[--C-:B0-----:R-:W-:Y:S01]  /*25090*/  IMAD.IADD R82, R74, 0x1, R59.reuse ;  /* 0x000000014a527824 */ /* 0x101fe200078e023b */
[----:B------:R-:W-:Y:S01]  /*250a0*/  ISETP.GT.AND P2, PT, R61, 0x19, !P3 ;  /* 0x000000193d00780c */ /* 0x000fe20005f44270 */
[----:B------:R-:W-:Y:S01]  /*250b0*/  IMAD.IADD R74, R62, 0x1, R59 ;  /* 0x000000013e4a7824 */ /* 0x000fe200078e023b */
        /* <DEDUP_REMOVED lines=58> */
[----:B-1----:R-:W-:Y:S02]  /*25460*/  FSEL R45, R91, -INF , !P2 ;  /* 0xff8000005b2d7808 */ /* 0x002fe40005000000 */
        /* <DEDUP_REMOVED lines=45> */
.L_x_11950:
[----:B------:R-:W-:Y:S05]  /*25740*/  BSYNC B4 ;  /* 0x0000000000047941 */ /* 0x000fea0003800000 */
.L_x_11949:
[----:B------:R-:W-:Y:S01]  /*25750*/  LOP3.LUT R8, RZ, R8, RZ, 0x33, !PT ;  /* 0x00000008ff087212 */ /* 0x000fe200078e33ff */
[----:B------:R-:W-:Y:S06]  /*25760*/  BRA `(.L_x_11951) ;  /* 0x0000000000287947 */ /* 0x000fec0003800000 */
.L_x_11948:
        /* <DEDUP_REMOVED lines=10> */
.L_x_11951:
[----:B------:R-:W-:Y:S05]  /*25810*/  BSYNC B3 ;  /* 0x0000000000037941 */ /* 0x000fea0003800000 */
.L_x_11947:
[----:B------:R-:W-:-:S05]  /*25820*/  IMAD R3, R7, R8, R63 ;  /* 0x0000000807037224 */ /* 0x000fca00078e023f */
[----:B------:R-:W-:Y:S02]  /*25830*/  VIADDMNMX R82, R3, R7, R82, PT ;  /* 0x0000000703527246 */ /* 0x000fe40003800152 */
[----:B------:R-:W-:-:S07]  /*25840*/  VIMNMX R74, R74, R3, !PT ;  /* 0x000000034a4a7248 */ /* 0x000fce0007fe0100 */
.L_x_11946:
[----:B------:R-:W-:Y:S05]  /*25850*/  BSYNC B2 ;  /* 0x0000000000027941 */ /* 0x000fea0003800000 */
.L_x_11945:
        /* <DEDUP_REMOVED lines=82> */
[----:B------:R-:W-:Y:S02]  /*25d80*/  ISETP.LT.OR P1, PT, R82, 0x49, P1 ;  /* 0x000000495200780c */ /* 0x000fe40000f21670 */
[----:B------:R-:W-:Y:S02]  /*25d90*/  FSEL R74, R36, -INF , !P0 ;  /* 0xff800000244a7808 */ /* 0x000fe40004000000 */
[C---:B------:R-:W-:Y:S02]  /*25da0*/  ISETP.LT.OR P2, PT, R82.reuse, 0x4a, P2 ;  /* 0x0000004a5200780c */ /* 0x040fe40001741670 */
[----:B------:R-:W-:Y:S02]  /*25db0*/  FSEL R75, R37, -INF , !P1 ;  /* 0xff800000254b7808 */ /* 0x000fe40004800000 */
        /* <DEDUP_REMOVED lines=400> */
[----:B------:R-:W4:Y:S01]  /*276c0*/  LD.E R79, desc[UR14][R8.64+0x128] ;  /* 0x0001280e084f7980 */ /* 0x000f22000c101900 */
[----:B------:R-:W-:-:S03]  /*276d0*/  FMUL.FTZ R101, R15, R3 ;  /* 0x000000030f657220 */ /* 0x000fc60000410000 */
[----:B------:R0:W-:Y:S04]  /*276e0*/  ST.E desc[UR4][R8.64+0x74], R83 ;  /* 0x0000745308007985 */ /* 0x0001e8000c101904 */
[----:B------:R-:W4:Y:S01]  /*276f0*/  LD.E R89, desc[UR16][R8.64+0x12c] ;  /* 0x00012c1008597980 */ /* 0x000f22000c101900 */
[----:B------:R-:W-:-:S03]  /*27700*/  FMUL.FTZ R103, R15, R228 ;  /* 0x000000e40f677220 */ /* 0x000fc60000410000 */
[----:B------:R-:W4:Y:S04]  /*27710*/  LD.E R87, desc[UR20][R8.64+0x13c] ;  /* 0x00013c1408577980 */ /* 0x000f28000c101900 */
[----:B0-----:R-:W4:Y:S04]  /*27720*/  LD.E R83, desc[UR18][R8.64+0x138] ;  /* 0x0001381208537980 */ /* 0x001f28000c101900 */
[----:B------:R-:W4:Y:S04]  /*27730*/  LD.E R85, desc[UR22][R8.64+0x148] ;  /* 0x0001481608557980 */ /* 0x000f28000c101900 */
[----:B------:R-:W4:Y:S04]  /*27740*/  LD.E R3, desc[UR8][R8.64+0x14c] ;  /* 0x00014c0808037980 */ /* 0x000f28000c101900 */
[----:B------:R-:W4:Y:S04]  /*27750*/  LD.E R228, desc[UR10][R8.64+0x158] ;  /* 0x0001580a08e47980 */ /* 0x000f28000c101900 */
[----:B------:R0:W-:Y:S04]  /*27760*/  ST.E desc[UR6][R8.64+0x80], R91 ;  /* 0x0000805b08007985 */ /* 0x0001e8000c101906 */
[----:B------:R-:W4:Y:S04]  /*27770*/  LD.E R99, desc[UR12][R8.64+0x15c] ;  /* 0x00015c0c08637980 */ /* 0x000f28000c101900 */
[----:B------:R-:W4:Y:S04]  /*27780*/  LD.E R97, desc[UR16][R8.64+0x16c] ;  /* 0x00016c1008617980 */ /* 0x000f28000c101900 */
[----:B0-----:R-:W4:Y:S01]  /*27790*/  LD.E R91, desc[UR14][R8.64+0x168] ;  /* 0x0001680e085b7980 */ /* 0x001f22000c101900 */
[----:B------:R-:W-:-:S03]  /*277a0*/  FMUL.FTZ R109, R15, R184 ;  /* 0x000000b80f6d7220 */ /* 0x000fc60000410000 */
[----:B------:R0:W-:Y:S04]  /*277b0*/  ST.E desc[UR8][R8.64+0x84], R93 ;  /* 0x0000845d08007985 */ /* 0x0001e8000c101908 */
[----:B------:R1:W-:Y:S04]  /*277c0*/  ST.E desc[UR4][R8.64+0x90], R101 ;  /* 0x0000906508007985 */ /* 0x0003e8000c101904 */
[----:B------:R-:W4:Y:S04]  /*277d0*/  LD.E R95, desc[UR18][R8.64+0x178] ;  /* 0x00017812085f7980 */ /* 0x000f28000c101900 */
[----:B0-----:R-:W4:Y:S01]  /*277e0*/  LD.E R93, desc[UR20][R8.64+0x17c] ;  /* 0x00017c14085d7980 */ /* 0x001f22000c101900 */
[----:B-1----:R-:W-:-:S03]  /*277f0*/  FMUL.FTZ R101, R15, R182 ;  /* 0x000000b60f657220 */ /* 0x002fc60000410000 */
        /* <DEDUP_REMOVED lines=193> */
[----:B------:R0:W-:Y:S04]  /*28410*/  ST.E desc[UR4][R8.64+0x14c], R3 ;  /* 0x00014c0308007985 */ /* 0x0001e8000c101904 */
[----:B------:R1:W-:Y:S01]  /*28420*/  ST.E desc[UR8][R8.64+0x158], R15 ;  /* 0x0001580f08007985 */ /* 0x0003e2000c101908 */
[----:B------:R-:W-:-:S03]  /*28430*/  FMUL.FTZ R105, R7, R105 ;  /* 0x0000006907697220 */ /* 0x000fc60000410000 */
[----:B------:R-:W-:Y:S01]  /*28440*/  ST.E desc[UR6][R8.64+0x15c], R99 ;  /* 0x00015c6308007985 */ /* 0x000fe2000c101906 */
[----:B0-----:R-:W-:-:S03]  /*28450*/  FMUL.FTZ R3, R7, R182 ;  /* 0x000000b607037220 */ /* 0x001fc60000410000 */
[----:B------:R-:W-:Y:S01]  /*28460*/  ST.E desc[UR10][R8.64+0x168], R91 ;  /* 0x0001685b08007985 */ /* 0x000fe2000c10190a */
[C---:B------:R-:W-:Y:S01]  /*28470*/  FMUL.FTZ R103, R7.reuse, R103 ;  /* 0x0000006707677220 */ /* 0x040fe20000410000 */
[C---:B-1----:R-:W-:Y:S02]  /*28480*/  FMUL.FTZ R15, R7.reuse, R184 ;  /* 0x000000b8070f7220 */ /* 0x042fe40000410000 */
[----:B------:R-:W-:Y:S01]  /*28490*/  ST.E desc[UR12][R8.64+0x16c], R97 ;  /* 0x00016c6108007985 */ /* 0x000fe2000c10190c */
[----:B------:R-:W-:-:S03]  /*284a0*/  FMUL.FTZ R101, R7, R101 ;  /* 0x0000006507657220 */ /* 0x000fc60000410000 */
[----:B------:R-:W-:Y:S01]  /*284b0*/  ST.E desc[UR14][R8.64+0x178], R95 ;  /* 0x0001785f08007985 */ /* 0x000fe2000c10190e */
[----:B------:R-:W-:-:S03]  /*284c0*/  FMUL.FTZ R47, R7, R124 ;  /* 0x0000007c072f7220 */ /* 0x000fc60000410000 */
        /* <DEDUP_REMOVED lines=14> */
[----:B------:R-:W-:Y:S01]  /*285b0*/  ST.E desc[UR4][R8.64+0x1b8], R3 ;  /* 0x0001b80308007985 */ /* 0x000fe2000c101904 */
        /* <DEDUP_REMOVED lines=11> */
[----:B0-----:R-:W3:Y:S04]  /*28670*/  LDL.64 R46, [R0+0x58] ;  /* 0x00005800002e7983 */ /* 0x001ee80000100a00 */
[----:B------:R-:W1:Y:S04]  /*28680*/  LDL.64 R2, [R0] ;  /* 0x0000000000027983 */ /* 0x000e680000100a00 */
[----:B---3--:R-:W3:Y:S01]  /*28690*/  LD.E R49, desc[UR4][R46.64] ;  /* 0x000000042e317980 */ /* 0x008ee2000c101900 */
[----:B------:R-:W-:Y:S03]  /*286a0*/  BSSY B2, `(.L_x_11952) ;  /* 0x000001f000027945 */ /* 0x000fe60003800000 */
[----:B-1----:R2:W5:Y:S01]  /*286b0*/  LD.E R15, desc[UR4][R2.64] ;  /* 0x00000004020f7980 */ /* 0x002562000c101900 */
        /* <DEDUP_REMOVED lines=25> */
[----:B---3--:R-:W-:-:S04]  /*28850*/  LOP3.LUT R49, R49, 0x1, RZ, 0xfc, !PT ;  /* 0x0000000131317812 */ /* 0x008fc800078efcff */
[----:B------:R-:W-:-:S13]  /*28860*/  ISETP.NE.AND P0, PT, R49, 0x3, PT ;  /* 0x000000033100780c */ /* 0x000fda0003f05270 */
[----:B--2---:R-:W-:Y:S05]  /*28870*/  @!P0 BRA `(.L_x_11953) ;  /* 0x0000000000048947 */ /* 0x004fea0003800000 */
[----:B------:R-:W-:Y:S01]  /*28880*/  BPT.TRAP 0x1 ;  /* 0x000000040000795c */ /* 0x000fe20000300000 */
.L_x_11953:
[----:B------:R-:W-:Y:S05]  /*28890*/  BSYNC B2 ;  /* 0x0000000000027941 */ /* 0x000fea0003800000 */
.L_x_11952:
        /* <DEDUP_REMOVED lines=17> */
.L_x_11955:
[----:B------:R-:W-:Y:S05]  /*289b0*/  BSYNC B2 ;  /* 0x0000000000027941 */ /* 0x000fea0003800000 */
.L_x_11954:
        /* <DEDUP_REMOVED lines=10> */
.L_x_11957:
[----:B------:R-:W-:Y:S05]  /*28a60*/  BSYNC B2 ;  /* 0x0000000000027941 */ /* 0x000fea0003800000 */
.L_x_11956:
        /* <DEDUP_REMOVED lines=827> */
[----:B------:R-:W2:Y:S01]  /*2be20*/  LD.E R20, desc[UR44][R8.64] ;  /* 0x0000002c08147980 */ /* 0x000ea2000c101900 */
[C---:B------:R-:W-:Y:S02]  /*2be30*/  R2UR UR44, R4.reuse ;  /* 0x00000000042c72ca */ /* 0x040fe400000e0000 */
[C---:B------:R-:W-:Y:S01]  /*2be40*/  R2UR UR45, R5.reuse ;  /* 0x00000000052d72ca */ /* 0x040fe200000e0000 */
[----:B------:R-:W3:Y:S01]  /*2be50*/  LD.E R24, desc[UR46][R2.64] ;  /* 0x0000002e02187980 */ /* 0x000ee2000c101900 */
[C---:B------:R-:W-:Y:S02]  /*2be60*/  R2UR UR46, R4.reuse ;  /* 0x00000000042e72ca */ /* 0x040fe400000e0000 */
[----:B------:R-:W-:Y:S01]  /*2be70*/  R2UR UR47, R5 ;  /* 0x00000000052f72ca */ /* 0x000fe200000e0000 */
[----:B0-----:R-:W3:Y:S01]  /*2be80*/  LD.E R25, desc[UR48][R2.64+0x4] ;  /* 0x0000043002197980 */ /* 0x001ee2000c101900 */
        /* <DEDUP_REMOVED lines=309> */
[----:B------:R-:W-:Y:S02]  /*2d1e0*/  R2UR UR16, R4 ;  /* 0x00000000041072ca */ /* 0x000fe400000e0000 */
        /* <DEDUP_REMOVED lines=5089> */
.L_x_11960:
[----:B------:R-:W-:Y:S05]  /*41000*/  BSYNC B2 ;  /* 0x0000000000027941 */ /* 0x000fea0003800000 */
.L_x_11959:
        /* <DEDUP_REMOVED lines=11> */
[----:B0-----:R-:W-:Y:S05]  /*410c0*/  RET.REL.NODEC R14 `(_ZN7cutlass13device_kernelIN5flash11enable_sm90INS1_16FlashAttnFwdSm90INS1_25CollectiveMainloopFwdSm90ILi2EN4cute5tupleIJNS5_1CILi1EEES8_S8_EEENS6_IJNS7_ILi128EEENS7_ILi96EEENS7_ILi64EEEEEELi256ENS_10bfloat16_tEfNS_4arch4Sm90ELb0ELb1ELb1ELb1ELb1ELb0ELb0ELb1ELb0ELb1ELb0ELb0EEENS1_21CollectiveEpilogueFwdINS6_IJSA_NS7_ILi256EEESB_EEES9_SE_SG_Li256ELb1ELb1ELb0ELb0EEENS1_36VarlenDynamicPersistentTileSchedulerILi128ELi96ELi256ELi128ELb0ELb1ELb1ELb1ELb0ELb1EEEEEEEEEvNT_6ParamsE) ;  /* 0xfffffbec0ecc7950 */ /* 0x001fea0003c3ffff */
.L_x_11935:
[----:B0-----:R0:W1:Y:S02]  /*410d0*/  SYNCS.PHASECHK.TRANS64.TRYWAIT P0, [R2+URZ], R3 ;  /* 0x00000003020075a7 */ /* 0x001064000800017f */
[----:B-1----:R-:W-:Y:S05]  /*410e0*/  @!P0 NANOSLEEP.SYNCS 0x989680 ;  /* 0x009896800000895d */ /* 0x002fea0003900000 */
[----:B------:R-:W1:Y:S02]  /*410f0*/  @!P0 SYNCS.PHASECHK.TRANS64 P0, [R2+URZ], R3 ;  /* 0x00000003020085a7 */ /* 0x000e64000800007f */
[----:B-1----:R-:W-:Y:S05]  /*41100*/  @!P0 BRA `(.L_x_11935) ;  /* 0xfffffffc00f08947 */ /* 0x002fea000383ffff */
[----:B------:R-:W-:Y:S05]  /*41110*/  BRA `(.L_x_11934) ;  /* 0xfffffe2800787947 */ /* 0x000fea000383ffff */
.L_x_11958:
[----:B0-----:R0:W1:Y:S02]  /*41120*/  SYNCS.PHASECHK.TRANS64.TRYWAIT P0, [R7+URZ], R8 ;  /* 0x00000008070075a7 */ /* 0x001064000800017f */
[----:B-1----:R-:W-:Y:S05]  /*41130*/  @!P0 NANOSLEEP.SYNCS 0x989680 ;  /* 0x009896800000895d */ /* 0x002fea0003900000 */
[----:B------:R-:W1:Y:S02]  /*41140*/  @!P0 SYNCS.PHASECHK.TRANS64 P0, [R7+URZ], R8 ;  /* 0x00000008070085a7 */ /* 0x000e64000800007f */
[----:B-1----:R-:W-:Y:S05]  /*41150*/  @!P0 BRA `(.L_x_11958) ;  /* 0xfffffffc00f08947 */ /* 0x002fea000383ffff */
[----:B------:R-:W-:Y:S05]  /*41160*/  BRA `(.L_x_11957) ;  /* 0xfffffe78003c7947 */ /* 0x000fea000383ffff */
.L_x_11961:
        /* <DEDUP_REMOVED lines=9> */
.L_x_15673:


//--------------------- .text._ZN7cutlass13device_kernelIN5flash11enable_sm90INS1_16FlashAttnFwdSm90INS1_25CollectiveMainloopFwdSm90ILi2EN4cute5tupleIJNS5_1CILi1EEES8_S8_EEENS6_IJNS7_ILi128EEENS7_ILi96EEENS7_ILi64EEEEEELi256ENS_10bfloat16_tEfNS_4arch4Sm90ELb0ELb1ELb1ELb1ELb1ELb1ELb0ELb1ELb0ELb1ELb0ELb0EEENS1_21CollectiveEpilogueFwdINS6_IJSA_NS7_ILi256EEESB_EEES9_SE_SG_Li256ELb1ELb1ELb0ELb0EEENS1_36VarlenDynamicPersistentTileSchedulerILi128ELi96ELi256ELi128ELb0ELb1ELb1ELb1ELb0ELb1EEEEEEEEEvNT_6ParamsE --------------------------
	.section	.text._ZN7cutlass13device_kernelIN5flash11enable_sm90INS1_16FlashAttnFwdSm90INS1_25CollectiveMainloopFwdSm90ILi2EN4cute5tupleIJNS5_1CILi1EEES8_S8_EEENS6_IJNS7_ILi128EEENS7_ILi96EEENS7_ILi64EEEEEELi256ENS_10bfloat16_tEfNS_4arch4Sm90ELb0ELb1ELb1ELb1ELb1ELb1ELb0ELb1ELb0ELb1ELb0ELb0EEENS1_21CollectiveEpilogueFwdINS6_IJSA_NS7_ILi256EEESB_EEES9_SE_SG_Li256ELb1ELb1ELb0ELb0EEENS1_36VarlenDynamicPersistentTileSchedulerILi128ELi96ELi256ELi128ELb0ELb1ELb1ELb1ELb0ELb1EEEEEEEEEvNT_6ParamsE,"ax",@progbits
	.align	128
.text._ZN7cutlass13device_kernelIN5flash11enable_sm90INS1_16FlashAttnFwdSm90INS1_25CollectiveMainloopFwdSm90ILi2EN4cute5tupleIJNS5_1CILi1EEES8_S8_EEENS6_IJNS7_ILi128EEENS7_ILi96EEENS7_ILi64EEEEEELi256ENS_10bfloat16_tEfNS_4arch4Sm90ELb0ELb1ELb1ELb1ELb1ELb1ELb0ELb1ELb0ELb1ELb0ELb0EEENS1_21CollectiveEpilogueFwdINS6_IJSA_NS7_ILi256EEESB_EEES9_SE_SG_Li256ELb1ELb1ELb0ELb0EEENS1_36VarlenDynamicPersistentTileSchedulerILi128ELi96ELi256ELi128ELb0ELb1ELb1ELb1ELb0ELb1EEEEEEEEEvNT_6ParamsE:
        .type           _ZN7cutlass13device_kernelIN5flash11enable_sm90INS1_16FlashAttnFwdSm90INS1_25CollectiveMainloopFwdSm90ILi2EN4cute5tupleIJNS5_1CILi1EEES8_S8_EEENS6_IJNS7_ILi128EEENS7_ILi96EEENS7_ILi64EEEEEELi256ENS_10bfloat16_tEfNS_4arch4Sm90ELb0ELb1ELb1ELb1ELb1ELb1ELb0ELb1ELb0ELb1ELb0ELb0EEENS1_21CollectiveEpilogueFwdINS6_IJSA_NS7_ILi256EEESB_EEES9_SE_SG_Li256ELb1ELb1ELb0ELb0EEENS1_36VarlenDynamicPersistentTileSchedulerILi128ELi96ELi256ELi128ELb0ELb1ELb1ELb1ELb0ELb1EEEEEEEEEvNT_6ParamsE,@function
        .size           _ZN7cutlass13device_kernelIN5flash11enable_sm90INS1_16FlashAttnFwdSm90INS1_25CollectiveMainloopFwdSm90ILi2EN4cute5tupleIJNS5_1CILi1EEES8_S8_EEENS6_IJNS7_ILi128EEENS7_ILi96EEENS7_ILi64EEEEEELi256ENS_10bfloat16_tEfNS_4arch4Sm90ELb0ELb1ELb1ELb1ELb1ELb1ELb0ELb1ELb0ELb1ELb0ELb0EEENS1_21CollectiveEpilogueFwdINS6_IJSA_NS7_ILi256EEESB_EEES9_SE_SG_Li256ELb1ELb1ELb0ELb0EEENS1_36VarlenDynamicPersistentTileSchedulerILi128ELi96ELi256ELi128ELb0ELb1ELb1ELb1ELb0ELb1EEEEEEEEEvNT_6ParamsE,(.L_x_15675 - _ZN7cutlass13device_kernelIN5flash11enable_sm90INS1_16FlashAttnFwdSm90INS1_25CollectiveMainloopFwdSm90ILi2EN4cute5tupleIJNS5_1CILi1EEES8_S8_EEENS6_IJNS7_ILi128EEENS7_ILi96EEENS7_ILi64EEEEEELi256ENS_10bfloat16_tEfNS_4arch4Sm90ELb0ELb1ELb1ELb1ELb1ELb1ELb0ELb1ELb0ELb1ELb0ELb0EEENS1_21CollectiveEpilogueFwdINS6_IJSA_NS7_ILi256EEESB_EEES9_SE_SG_Li256ELb1ELb1ELb0ELb0EEENS1_36VarlenDynamicPersistentTileSchedulerILi128ELi96ELi256ELi128ELb0ELb1ELb1ELb1ELb0ELb1EEEEEEEEEvNT_6ParamsE)
        .other          _ZN7cutlass13device_kernelIN5flash11enable_sm90INS1_16FlashAttnFwdSm90INS1_25CollectiveMainloopFwdSm90ILi2EN4cute5tupleIJNS5_1CILi1EEES8_S8_EEENS6_IJNS7_ILi128EEENS7_ILi96EEENS7_ILi64EEEEEELi256ENS_10bfloat16_tEfNS_4arch4Sm90ELb0ELb1ELb1ELb1ELb1ELb1ELb0ELb1ELb0ELb1ELb0ELb0EEENS1_21CollectiveEpilogueFwdINS6_IJSA_NS7_ILi256EEESB_EEES9_SE_SG_Li256ELb1ELb1ELb0ELb0EEENS1_36VarlenDynamicPersistentTileSchedulerILi128ELi96ELi256ELi128ELb0ELb1ELb1ELb1ELb0ELb1EEEEEEEEEvNT_6ParamsE,@"STO_CUDA_ENTRY STV_DEFAULT"
_ZN7cutlass13device_kernelIN5flash11enable_sm90INS1_16FlashAttnFwdSm90INS1_25CollectiveMainloopFwdSm90ILi2EN4cute5tupleIJNS5_1CILi1EEES8_S8_EEENS6_IJNS7_ILi128EEENS7_ILi96EEENS7_ILi64EEEEEELi256ENS_10bfloat16_tEfNS_4arch4Sm90ELb0ELb1ELb1ELb1ELb1ELb1ELb0ELb1ELb0ELb1ELb0ELb0EEENS1_21CollectiveEpilogueFwdINS6_IJSA_NS7_ILi256EEESB_EEES9_SE_SG_Li256ELb1ELb1ELb0ELb0EEENS1_36VarlenDynamicPersistentTileSchedulerILi128ELi96ELi256ELi128ELb0ELb1ELb1ELb1ELb0ELb1EEEEEEEEEvNT_6ParamsE:
        /* <DEDUP_REMOVED lines=23> */
.L_x_11963:
[----:B------:R-:W-:Y:S05]  /*0170*/  BSYNC B0 ;  /* 0x0000000000007941 */ /* 0x000fea0003800000 */
.L_x_11962:
        /* <DEDUP_REMOVED lines=41> */
.L_x_11964:
        /* <DEDUP_REMOVED lines=22> */
.L_x_11965:
        /* <DEDUP_REMOVED lines=18> */
.L_x_11966:
        /* <DEDUP_REMOVED lines=22> */
.L_x_11967:
        /* <DEDUP_REMOVED lines=22> */
.L_x_11968:
        /* <DEDUP_REMOVED lines=8> */
.L_x_11971:
[----:B------:R-:W-:-:S08]  /*09d0*/  NOP ;  /* 0x0000000000007918 */ /* 0x000fd00000000000 */
[----:B------:R-:W0:Y:S02]  /*09e0*/  USETMAXREG.TRY_ALLOC.CTAPOOL UP0, 0xe8 ;  /* 0x000000e8000079c8 */ /* 0x000e240008000600 */
[----:B0-----:R-:W-:-:S13]  /*09f0*/  PLOP3.LUT P0, PT, PT, PT, UP0, 0x80, 0x0 ;  /* 0x000000000000781c */ /* 0x001fda0003f0f008 */
[----:B------:R-:W-:Y:S05]  /*0a00*/  @!P0 BRA `(.L_x_11971) ;  /* 0xfffffffc00f08947 */ /* 0x000fea000383ffff */
[----:B------:R-:W0:Y:S01]  /*0a10*/  S2R R0, SR_TID.X ;  /* 0x0000000000007919 */ /* 0x000e220000002100 */
[----:B------:R-:W1:Y:S01]  /*0a20*/  S2UR UR4, SR_CgaCtaId ;  /* 0x00000000000479c3 */ /* 0x000e620000008800 */
[----:B------:R-:W-:Y:S01]  /*0a30*/  MOV R148, 0x400 ;  /* 0x0000040000947802 */ /* 0x000fe20000000f00 */
[----:B------:R-:W-:-:S06]  /*0a40*/  UIADD3 UR39, UP0, UR44, 0x1c0, URZ ;  /* 0x000001c02c277890 */ /* 0x000fcc000ff1e03f */
[----:B------:R-:W-:Y:S06]  /*0a50*/  BAR.ARV 0x8, 0x180 ;  /* 0x0206000000007b1d */ /* 0x000fec0000002000 */
[----:B------:R-:W-:Y:S01]  /*0a60*/  UIADD3.X UR38, URZ, UR45, URZ, UP0, !UPT ;  /* 0x0000002d3f267290 */ /* 0x000fe200087fe43f */
[----:B------:R-:W-:Y:S04]  /*0a70*/  STL.64 [R1+0x1c0], RZ ;  /* 0x0001c0ff01007387 */ /* 0x000fe80000100a00 */
[----:B------:R-:W-:Y:S01]  /*0a80*/  STL [R1+0x1c8], RZ ;  /* 0x0001c8ff01007387 */ /* 0x000fe20000100800 */
[----:B-1----:R-:W-:Y:S01]  /*0a90*/  IMAD.U32 R27, RZ, RZ, UR4 ;  /* 0x00000004ff1b7e24 */ /* 0x002fe2000f8e00ff */
[----:B------:R-:W-:-:S04]  /*0aa0*/  ULDC UR4, c[0x0][0xc3c] ;  /* 0x00030f0000047ab9 */ /* 0x000fc80000000800 */
[----:B------:R-:W-:Y:S02]  /*0ab0*/  LEA R148, R27, R148, 0x18 ;  /* 0x000000941b947211 */ /* 0x000fe400078ec0ff */
[----:B0-----:R-:W-:-:S04]  /*0ac0*/  SHF.R.U32.HI R0, RZ, 0x7, R0 ;  /* 0x00000007ff007819 */ /* 0x001fc80000011600 */
[----:B------:R-:W-:-:S13]  /*0ad0*/  ISETP.NE.AND P0, PT, R0, 0x1, PT ;  /* 0x000000010000780c */ /* 0x000fda0003f05270 */
[----:B------:R-:W-:Y:S08]  /*0ae0*/  @!P0 BAR.ARV 0x9, 0x100 ;  /* 0x0244000000008b1d */ /* 0x000ff00000002000 */
[----:B------:R-:W-:Y:S06]  /*0af0*/  BAR.SYNC.DEFER_BLOCKING 0x5, 0x180 ;  /* 0x0146000000007b1d */ /* 0x000fec0000010000 */
[----:B------:R-:W0:Y:S02]  /*0b00*/  LDS.128 R124, [R148+0x228d0] ;  /* 0x0228d000947c7984 */ /* 0x000e240000000c00 */
[----:B------:R-:W-:Y:S06]  /*0b10*/  BAR.ARV 0x4, 0x180 ;  /* 0x0106000000007b1d */ /* 0x000fec0000002000 */
[----:B0-----:R-:W-:-:S13]  /*0b20*/  ISETP.GE.AND P0, PT, R127, UR4, PT ;  /* 0x000000047f007c0c */ /* 0x001fda000bf06270 */
[----:B------:R-:W-:Y:S05]  /*0b30*/  @P0 BRA `(.L_x_11972) ;  /* 0x000002a000040947 */ /* 0x000fea0003800000 */
[----:B------:R-:W0:Y:S01]  /*0b40*/  S2R R0, SR_TID.X ;  /* 0x0000000000007919 */ /* 0x000e220000002100 */
[----:B------:R-:W-:Y:S01]  /*0b50*/  IMAD.MOV.U32 R19, RZ, RZ, RZ ;  /* 0x000000ffff137224 */ /* 0x000fe200078e00ff */
[----:B------:R-:W-:Y:S01]  /*0b60*/  UMOV UR37, URZ ;  /* 0x0000003f00257c82 */ /* 0x000fe20008000000 */
[----:B------:R-:W-:Y:S02]  /*0b70*/  IMAD.MOV.U32 R154, RZ, RZ, RZ ;  /* 0x000000ffff9a7224 */ /* 0x000fe400078e00ff */
[----:B0-----:R-:W-:-:S05]  /*0b80*/  VIADD R217, R0, 0xffffff80 ;  /* 0xffffff8000d97836 */ /* 0x001fca0000000000 */
[----:B------:R-:W-:-:S04]  /*0b90*/  SHF.R.S32.HI R0, RZ, 0x1f, R217 ;  /* 0x0000001fff007819 */ /* 0x000fc800000114d9 */
[CC--:B------:R-:W-:Y:S02]  /*0ba0*/  LEA.HI R2, R0.reuse, R217.reuse, RZ, 0x7 ;  /* 0x000000d900027211 */ /* 0x0c0fe400078f38ff */
[----:B------:R-:W-:Y:S02]  /*0bb0*/  LEA.HI R7, R0, R217, RZ, 0x4 ;  /* 0x000000d900077211 */ /* 0x000fe400078f20ff */
[C---:B------:R-:W-:Y:S02]  /*0bc0*/  LOP3.LUT R224, R2.reuse, 0xffffff80, RZ, 0xc0, !PT ;  /* 0xffffff8002e07812 */ /* 0x040fe400078ec0ff */
[----:B------:R-:W-:Y:S02]  /*0bd0*/  SHF.R.S32.HI R225, RZ, 0x7, R2 ;  /* 0x00000007ffe17819 */ /* 0x000fe40000011402 */
[----:B------:R-:W-:Y:S01]  /*0be0*/  SHF.R.S32.HI R10, RZ, 0x4, R7 ;  /* 0x00000004ff0a7819 */ /* 0x000fe20000011407 */
[----:B------:R-:W-:Y:S01]  /*0bf0*/  IMAD.IADD R224, R217, 0x1, -R224 ;  /* 0x00000001d9e07824 */ /* 0x000fe200078e0ae0 */
[----:B------:R-:W-:-:S02]  /*0c00*/  LEA.HI R2, R2, R225, RZ, 0x1 ;  /* 0x000000e102027211 */ /* 0x000fc400078f08ff */
[----:B------:R-:W-:Y:S02]  /*0c10*/  LOP3.LUT R8, R7, 0x3fffff0, RZ, 0xc0, !PT ;  /* 0x03fffff007087812 */ /* 0x000fe400078ec0ff */
[----:B------:R-:W-:Y:S02]  /*0c20*/  SHF.R.S32.HI R3, RZ, 0x1f, R224 ;  /* 0x0000001fff037819 */ /* 0x000fe400000114e0 */
[----:B------:R-:W-:Y:S02]  /*0c30*/  LOP3.LUT R2, R2, 0x3fffffe, RZ, 0xc0, !PT ;  /* 0x03fffffe02027812 */ /* 0x000fe400078ec0ff */
[CC--:B------:R-:W-:Y:S02]  /*0c40*/  LEA.HI R4, R3.reuse, R224.reuse, RZ, 0x2 ;  /* 0x000000e003047211 */ /* 0x0c0fe400078f10ff */
[----:B------:R-:W-:Y:S01]  /*0c50*/  LEA.HI R3, R3, R224, RZ, 0x5 ;  /* 0x000000e003037211 */ /* 0x000fe200078f28ff */
[----:B------:R-:W-:Y:S01]  /*0c60*/  IMAD.IADD R2, R225, 0x1, -R2 ;  /* 0x00000001e1027824 */ /* 0x000fe200078e0a02 */
[----:B------:R-:W-:-:S02]  /*0c70*/  SHF.R.S32.HI R5, RZ, 0x2, R4 ;  /* 0x00000002ff057819 */ /* 0x000fc40000011404 */
[----:B------:R-:W-:Y:S02]  /*0c80*/  SHF.R.S32.HI R6, RZ, 0x1f, R4 ;  /* 0x0000001fff067819 */ /* 0x000fe40000011404 */
[----:B------:R-:W-:Y:S02]  /*0c90*/  SHF.R.S32.HI R3, RZ, 0x5, R3 ;  /* 0x00000005ff037819 */ /* 0x000fe40000011403 */
[----:B------:R-:W-:Y:S02]  /*0ca0*/  LEA.HI R6, R6, R5, RZ, 0x3 ;  /* 0x0000000506067211 */ /* 0x000fe400078f18ff */
[----:B------:R-:W-:Y:S02]  /*0cb0*/  LEA.HI R204, R0, R217, RZ, 0x5 ;  /* 0x000000d900cc7211 */ /* 0x000fe400078f28ff */
[----:B------:R-:W-:Y:S02]  /*0cc0*/  LOP3.LUT R6, R6, 0xfffffff8, RZ, 0xc0, !PT ;  /* 0xfffffff806067812 */ /* 0x000fe400078ec0ff */
[----:B------:R-:W-:-:S02]  /*0cd0*/  LEA.HI R7, R7, R10, RZ, 0x1 ;  /* 0x0000000a07077211 */ /* 0x000fc400078f08ff */
[----:B------:R-:W-:Y:S01]  /*0ce0*/  SHF.R.S32.HI R204, RZ, 0x5, R204 ;  /* 0x00000005ffcc7819 */ /* 0x000fe200000114cc */
[----:B------:R-:W-:Y:S01]  /*0cf0*/  IMAD.IADD R6, R5, 0x1, -R6 ;  /* 0x0000000105067824 */ /* 0x000fe200078e0a06 */
[----:B------:R-:W-:Y:S01]  /*0d00*/  LOP3.LUT R7, R7, 0x1ffffffe, RZ, 0xc0, !PT ;  /* 0x1ffffffe07077812 */ /* 0x000fe200078ec0ff */
[----:B------:R-:W-:Y:S02]  /*0d10*/  IMAD.IADD R5, R217, 0x1, -R8 ;  /* 0x00000001d9057824 */ /* 0x000fe400078e0a08 */
[----:B------:R-:W-:Y:S02]  /*0d20*/  IMAD R3, R3, 0x10, R6 ;  /* 0x0000001003037824 */ /* 0x000fe400078e0206 */
[----:B------:R-:W-:Y:S02]  /*0d30*/  IMAD.IADD R7, R10, 0x1, -R7 ;  /* 0x000000010a077824 */ /* 0x000fe400078e0a07 */
[----:B------:R-:W-:Y:S01]  /*0d40*/  IMAD R218, R2, 0x40, R3 ;  /* 0x0000004002da7824 */ /* 0x000fe200078e0203 */
[-C--:B------:R-:W-:Y:S01]  /*0d50*/  LEA.HI R2, R0, R217.reuse, RZ, 0x2 ;  /* 0x000000d900027211 */ /* 0x080fe200078f10ff */
[----:B------:R-:W-:Y:S01]  /*0d60*/  IMAD R8, R204, 0x10, R5 ;  /* 0x00000010cc087824 */ /* 0x000fe200078e0205 */
[----:B------:R-:W-:-:S02]  /*0d70*/  LEA.HI R0, R0, R217, RZ, 0x3 ;  /* 0x000000d900007211 */ /* 0x000fc400078f18ff */
[--C-:B------:R-:W-:Y:S01]  /*0d80*/  SHF.R.S32.HI R152, RZ, 0x2, R2.reuse ;  /* 0x00000002ff987819 */ /* 0x100fe20000011402 */
[----:B------:R-:W-:Y:S01]  /*0d90*/  IMAD R8, R8, 0x8, R7 ;  /* 0x0000000808087824 */ /* 0x000fe200078e0207 */
[----:B------:R-:W-:Y:S02]  /*0da0*/  LOP3.LUT R220, R2, 0xfffffffc, RZ, 0xc0, !PT ;  /* 0xfffffffc02dc7812 */ /* 0x000fe400078ec0ff */
[----:B------:R-:W-:Y:S01]  /*0db0*/  SHF.R.S32.HI R3, RZ, 0x1f, R2 ;  /* 0x0000001fff037819 */ /* 0x000fe20000011402 */
[----:B------:R-:W-:Y:S01]  /*0dc0*/  VIADD R190, R152, 0x40 ;  /* 0x0000004098be7836 */ /* 0x000fe20000000000 */
[----:B------:R-:W-:Y:S01]  /*0dd0*/  LOP3.LUT R222, R0, 0xfffffff8, RZ, 0xc0, !PT ;  /* 0xfffffff800de7812 */ /* 0x000fe200078ec0ff */
[----:B------:R-:W-:Y:S01]  /*0de0*/  IMAD.IADD R220, R217, 0x1, -R220 ;  /* 0x00000001d9dc7824 */ /* 0x000fe200078e0adc */
[----:B------:R-:W-:Y:S01]  /*0df0*/  LEA.HI R3, R3, R152, RZ, 0x3 ;  /* 0x0000009803037211 */ /* 0x000fe200078f18ff */
[----:B------:R-:W-:Y:S01]  /*0e00*/  IMAD.SHL.U32 R205, R190, 0x40, RZ ;  /* 0x00000040becd7824 */ /* 0x000fe200078e00ff */
[----:B------:R-:W-:Y:S01]  /*0e10*/  SHF.R.S32.HI R7, RZ, 0x1f, R190 ;  /* 0x0000001fff077819 */ /* 0x000fe200000114be */
[C---:B------:R-:W-:Y:S01]  /*0e20*/  IMAD.SHL.U32 R16, R220.reuse, 0x8, RZ ;  /* 0x00000008dc107824 */ /* 0x040fe200078e00ff */
[----:B------:R-:W-:Y:S01]  /*0e30*/  SHF.R.S32.HI R216, RZ, 0x3, R0 ;  /* 0x00000003ffd87819 */ /* 0x000fe20000011400 */
[----:B------:R-:W-:Y:S01]  /*0e40*/  IMAD.IADD R222, R217, 0x1, -R222 ;  /* 0x00000001d9de7824 */ /* 0x000fe200078e0ade */
[----:B------:R-:W-:Y:S01]  /*0e50*/  LEA.HI R7, R7, R190, RZ, 0x3 ;  /* 0x000000be07077211 */ /* 0x000fe200078f18ff */
[----:B------:R-:W-:Y:S01]  /*0e60*/  IMAD.SHL.U32 R22, R220, 0x4, RZ ;  /* 0x00000004dc167824 */ /* 0x000fe200078e00ff */
[----:B------:R-:W-:Y:S01]  /*0e70*/  LOP3.LUT R3, R3, 0xfffffff8, RZ, 0xc0, !PT ;  /* 0xfffffff803037812 */ /* 0x000fe200078ec0ff */
[----:B------:R-:W-:Y:S01]  /*0e80*/  IMAD.SHL.U32 R198, R222, 0x8, RZ ;  /* 0x00000008dec67824 */ /* 0x000fe200078e00ff */
[----:B------:R-:W-:Y:S01]  /*0e90*/  LEA.HI R0, R220, R220, RZ, 0x1 ;  /* 0x000000dcdc007211 */ /* 0x000fe200078f08ff */
[----:B------:R-:W-:Y:S01]  /*0ea0*/  IMAD.SHL.U32 R7, R7, 0x40, RZ ;  /* 0x0000004007077824 */ /* 0x000fe200078e00ff */
[----:B------:R-:W-:Y:S01]  /*0eb0*/  LOP3.LUT R205, R205, 0x1c0, RZ, 0xc0, !PT ;  /* 0x000001c0cdcd7812 */ /* 0x000fe200078ec0ff */
[----:B------:R-:W-:Y:S01]  /*0ec0*/  IMAD.IADD R215, R152, 0x1, -R3 ;  /* 0x0000000198d77824 */ /* 0x000fe200078e0a03 */
[----:B------:R-:W-:Y:S01]  /*0ed0*/  LOP3.LUT R5, R0, 0x1ffffffe, RZ, 0xc0, !PT ;  /* 0x1ffffffe00057812 */ /* 0x000fe200078ec0ff */
[----:B------:R-:W-:Y:S01]  /*0ee0*/  VIADD R18, R16, 0x20 ;  /* 0x0000002010127836 */ /* 0x000fe20000000000 */
[----:B------:R-:W-:Y:S01]  /*0ef0*/  LOP3.LUT R3, R4, 0x7ffffffc, RZ, 0xc0, !PT ;  /* 0x7ffffffc04037812 */ /* 0x000fe200078ec0ff */
[C---:B------:R-:W-:Y:S01]  /*0f00*/  VIADD R167, R16.reuse, 0x40 ;  /* 0x0000004010a77836 */ /* 0x040fe20000000000 */
[----:B------:R-:W-:Y:S01]  /*0f10*/  SHF.R.U32.HI R206, RZ, 0x3, R205 ;  /* 0x00000003ffce7819 */ /* 0x000fe200000116cd */
[C---:B------:R-:W-:Y:S01]  /*0f20*/  VIADD R166, R16.reuse, 0x60 ;  /* 0x0000006010a67836 */ /* 0x040fe20000000000 */
[--C-:B------:R-:W-:Y:S01]  /*0f30*/  LOP3.LUT R0, R205, 0x38, R16.reuse, 0xf8, !PT ;  /* 0x00000038cd007812 */ /* 0x100fe200078ef810 */
[C---:B------:R-:W-:Y:S01]  /*0f40*/  VIADD R165, R16.reuse, 0x80 ;  /* 0x0000008010a57836 */ /* 0x040fe20000000000 */
[----:B------:R-:W-:Y:S01]  /*0f50*/  LOP3.LUT R207, R7, 0xfffffe00, RZ, 0xc0, !PT ;  /* 0xfffffe0007cf7812 */ /* 0x000fe200078ec0ff */
[C---:B------:R-:W-:Y:S01]  /*0f60*/  VIADD R164, R16.reuse, 0xa0 ;  /* 0x000000a010a47836 */ /* 0x040fe20000000000 */
[----:B------:R-:W-:Y:S01]  /*0f70*/  SHF.R.S32.HI R17, RZ, 0x1f, R16 ;  /* 0x0000001fff117819 */ /* 0x000fe20000011410 */
[C---:B------:R-:W-:Y:S01]  /*0f80*/  VIADD R189, R16.reuse, 0xc0 ;  /* 0x000000c010bd7836 */ /* 0x040fe20000000000 */
[----:B------:R-:W-:Y:S01]  /*0f90*/  LOP3.LUT R223, R207, R0, R206, 0xf6, !PT ;  /* 0x00000000cfdf7212 */ /* 0x000fe200078ef6ce */
[----:B------:R-:W-:Y:S01]  /*0fa0*/  VIADD R188, R16, 0xe0 ;  /* 0x000000e010bc7836 */ /* 0x000fe20000000000 */
[----:B------:R-:W-:Y:S01]  /*0fb0*/  SHF.R.S32.HI R214, RZ, 0x1f, R198 ;  /* 0x0000001fffd67819 */ /* 0x000fe200000114c6 */
[----:B------:R-:W-:Y:S01]  /*0fc0*/  VIADD R155, R22, 0x10 ;  /* 0x00000010169b7836 */ /* 0x000fe20000000000 */
        /* <DEDUP_REMOVED lines=9> */
[----:B------:R-:W-:Y:S01]  /*1060*/  IMAD.IADD R3, R224, 0x1, -R3 ;  /* 0x00000001e0037824 */ /* 0x000fe200078e0a03 */
[----:B------:R-:W-:Y:S01]  /*1070*/  SHF.R.S32.HI R193, RZ, 0x1f, R189 ;  /* 0x0000001fffc17819 */ /* 0x000fe200000114bd */
[----:B------:R-:W-:Y:S01]  /*1080*/  IMAD.SHL.U32 R227, R8, 0x8, RZ ;  /* 0x0000000808e37824 */ /* 0x000fe200078e00ff */
[----:B------:R-:W-:Y:S01]  /*1090*/  SHF.R.S32.HI R191, RZ, 0x1f, R188 ;  /* 0x0000001fffbf7819 */ /* 0x000fe200000114bc */
[----:B------:R-:W-:Y:S01]  /*10a0*/  IMAD.SHL.U32 R219, R3, 0x2, RZ ;  /* 0x0000000203db7824 */ /* 0x000fe200078e00ff */
[----:B------:R-:W-:Y:S01]  /*10b0*/  SHF.R.S32.HI R221, RZ, 0x1f, R155 ;  /* 0x0000001fffdd7819 */ /* 0x000fe2000001149b */
[----:B------:R-:W-:Y:S01]  /*10c0*/  IMAD R223, R223, 0x2, R148 ;  /* 0x00000002dfdf7824 */ /* 0x000fe200078e0294 */
[----:B------:R-:W-:Y:S01]  /*10d0*/  SHF.R.S32.HI R213, RZ, 0x1f, R201 ;  /* 0x0000001fffd57819 */ /* 0x000fe200000114c9 */
[----:B------:R-:W-:Y:S01]  /*10e0*/  IMAD R226, R5, 0x8, R218 ;  /* 0x0000000805e27824 */ /* 0x000fe200078e02da */
[----:B------:R-:W-:-:S02]  /*10f0*/  SHF.R.S32.HI R212, RZ, 0x1f, R200 ;  /* 0x0000001fffd47819 */ /* 0x000fc400000114c8 */
[----:B------:R-:W-:-:S07]  /*1100*/  SHF.R.S32.HI R211, RZ, 0x1f, R202 ;  /* 0x0000001fffd37819 */ /* 0x000fce00000114ca */
.L_x_12204:
[----:B------:R-:W-:Y:S05]  /*1110*/  YIELD ;  /* 0x0000000000007946 */ /* 0x000fea0003800000 */
[----:B------:R-:W-:Y:S01]  /*1120*/  ULDC.64 UR4, c[0x0][0xa28] ;  /* 0x00028a0000047ab9 */ /* 0x000fe20000000a00 */
[----:B0-----:R-:W0:Y:S01]  /*1130*/  LDC.64 R4, c[0x0][0xa08] ;  /* 0x00028200ff047b82 */ /* 0x001e220000000a00 */
[----:B------:R-:W-:Y:S01]  /*1140*/  ISETP.NE.U32.AND P1, PT, RZ, UR4, PT ;  /* 0x00000004ff007c0c */ /* 0x000fe2000bf25070 */
[----:B------:R-:W-:Y:S02]  /*1150*/  IMAD.MOV.U32 R11, RZ, RZ, RZ ;  /* 0x000000ffff0b7224 */ /* 0x000fe400078e00ff */
[----:B------:R-:W-:Y:S01]  /*1160*/  IMAD.MOV.U32 R33, RZ, RZ, RZ ;  /* 0x000000ffff217224 */ /* 0x000fe200078e00ff */
[----:B------:R-:W-:Y:S01]  /*1170*/  ISETP.NE.AND.EX P1, PT, RZ, UR5, PT, P1 ;  /* 0x00000005ff007c0c */ /* 0x000fe2000bf25310 */
[----:B------:R-:W-:-:S02]  /*1180*/  ULDC.64 UR4, c[0x0][0xa18] ;  /* 0x0002860000047ab9 */ /* 0x000fc40000000a00 */
[----:B------:R-:W-:-:S04]  /*1190*/  ISETP.NE.U32.AND P2, PT, RZ, UR4, PT ;  /* 0x00000004ff007c0c */ /* 0x000fc8000bf45070 */
[----:B------:R-:W-:Y:S01]  /*11a0*/  ISETP.NE.AND.EX P2, PT, RZ, UR5, PT, P2 ;  /* 0x00000005ff007c0c */ /* 0x000fe2000bf45320 */
[----:B------:R-:W-:Y:S02]  /*11b0*/  ULDC.64 UR4, c[0x0][0xa08] ;  /* 0x0002820000047ab9 */ /* 0x000fe40000000a00 */
[----:B------:R-:W-:-:S03]  /*11c0*/  ISETP.NE.U32.AND P0, PT, RZ, UR4, PT ;  /* 0x00000004ff007c0c */ /* 0x000fc6000bf05070 */
[----:B-1----:R-:W1:Y:S01]  /*11d0*/  @P1 LDC.64 R2, c[0x0][0xa28] ;  /* 0x00028a00ff021b82 */ /* 0x002e620000000a00 */
        /* <DEDUP_REMOVED lines=20> */
[----:B--234-:R-:W-:Y:S06]  /*1320*/  @P2 BRA `(.L_x_11973) ;  /* 0x0000000000242947 */ /* 0x01cfec0003800000 */
        /* <DEDUP_REMOVED lines=9> */
.L_x_11973:
[----:B------:R-:W-:Y:S01]  /*13c0*/  ULDC.64 UR4, c[0x0][0xa20] ;  /* 0x0002880000047ab9 */ /* 0x000fe20000000a00 */
[----:B------:R-:W-:Y:S01]  /*13d0*/  MOV R209, R126 ;  /* 0x0000007e00d17202 */ /* 0x000fe20000000f00 */
[----:B------:R-:W-:Y:S01]  /*13e0*/  IMAD.MOV.U32 R210, RZ, RZ, R127 ;  /* 0x000000ffffd27224 */ /* 0x000fe200078e007f */
[----:B------:R-:W-:-:S04]  /*13f0*/  ISETP.NE.U32.AND P1, PT, RZ, UR4, PT ;  /* 0x00000004ff007c0c */ /* 0x000fc8000bf25070 */
[----:B------:R-:W-:-:S13]  /*1400*/  ISETP.NE.AND.EX P1, PT, RZ, UR5, PT, P1 ;  /* 0x00000005ff007c0c */ /* 0x000fda000bf25310 */
[----:B------:R-:W-:Y:S05]  /*1410*/  @!P1 BRA `(.L_x_11974) ;  /* 0x0000000000109947 */ /* 0x000fea0003800000 */
[----:B------:R-:W0:Y:S02]  /*1420*/  LDC.64 R2, c[0x0][0xa20] ;  /* 0x00028800ff027b82 */ /* 0x000e240000000a00 */
[----:B0-----:R-:W-:-:S05]  /*1430*/  IMAD.WIDE R2, R127, 0x4, R2 ;  /* 0x000000047f027825 */ /* 0x001fca00078e0202 */
[----:B------:R0:W5:Y:S01]  /*1440*/  LDG.E R32, desc[UR42][R2.64] ;  /* 0x0000002a02207981 */ /* 0x000162000c1e1900 */
[----:B------:R-:W-:Y:S05]  /*1450*/  BRA `(.L_x_11975) ;  /* 0x0000000000107947 */ /* 0x000fea0003800000 */
.L_x_11974:
[----:B------:R-:W-:Y:S05]  /*1460*/  @!P0 BRA `(.L_x_11975) ;  /* 0x00000000000c8947 */ /* 0x000fea0003800000 */
[----:B------:R-:W2:Y:S04]  /*1470*/  LDG.E R3, desc[UR42][R8.64] ;  /* 0x0000002a08037981 */ /* 0x000ea8000c1e1900 */
[----:B------:R-:W2:Y:S02]  /*1480*/  LDG.E R32, desc[UR42][R8.64+0x4] ;  /* 0x0000042a08207981 */ /* 0x000ea4000c1e1900 */
[----:B--2---:R-:W-:-:S07]  /*1490*/  IMAD.IADD R32, R32, 0x1, -R3 ;  /* 0x0000000120207824 */ /* 0x004fce00078e0a03 */
.L_x_11975:
[----:B------:R-:W-:Y:S01]  /*14a0*/  ULDC.64 UR4, c[0x0][0xa10] ;  /* 0x0002840000047ab9 */ /* 0x000fe20000000a00 */
[----:B------:R-:W1:Y:S01]  /*14b0*/  LDC R8, c[0x0][0x448] ;  /* 0x00011200ff087b82 */ /* 0x000e620000000800 */
[----:B------:R-:W-:-:S04]  /*14c0*/  ISETP.NE.U32.AND P0, PT, RZ, UR4, PT ;  /* 0x00000004ff007c0c */ /* 0x000fc8000bf05070 */
[----:B------:R-:W-:Y:S01]  /*14d0*/  ISETP.NE.AND.EX P0, PT, RZ, UR5, PT, P0 ;  /* 0x00000005ff007c0c */ /* 0x000fe2000bf05300 */
[----:B------:R-:W-:Y:S02]  /*14e0*/  ULDC.64 UR4, c[0x0][0xa30] ;  /* 0x00028c0000047ab9 */ /* 0x000fe40000000a00 */
[----:B------:R-:W-:Y:S01]  /*14f0*/  ISETP.NE.U32.AND P1, PT, RZ, UR4, PT ;  /* 0x00000004ff007c0c */ /* 0x000fe2000bf25070 */
[----:B0----5:R-:W-:Y:S01]  /*1500*/  IMAD.MOV.U32 R2, RZ, RZ, R32 ;  /* 0x000000ffff027224 */ /* 0x021fe200078e0020 */
[----:B------:R-:W0:Y:S02]  /*1510*/  LDC.64 R12, c[0x0][0x9e0] ;  /* 0x00027800ff0c7b82 */ /* 0x000e240000000a00 */
[----:B------:R-:W-:-:S06]  /*1520*/  ISETP.NE.AND.EX P1, PT, RZ, UR5, PT, P1 ;  /* 0x00000005ff007c0c */ /* 0x000fcc000bf25310 */
[----:B------:R-:W2:Y:S08]  /*1530*/  @P0 LDC.64 R4, c[0x0][0xa10] ;  /* 0x00028400ff040b82 */ /* 0x000eb00000000a00 */
[----:B------:R-:W3:Y:S01]  /*1540*/  @P1 LDC.64 R6, c[0x0][0xa30] ;  /* 0x00028c00ff061b82 */ /* 0x000ee20000000a00 */
[----:B--2---:R-:W-:-:S05]  /*1550*/  @P0 IMAD.WIDE R4, R127, 0x4, R4 ;  /* 0x000000047f040825 */ /* 0x004fca00078e0204 */
[----:B------:R-:W2:Y:S04]  /*1560*/  @P0 LDG.E R0, desc[UR42][R4.64] ;  /* 0x0000002a04000981 */ /* 0x000ea8000c1e1900 */
[----:B------:R-:W2:Y:S01]  /*1570*/  @P0 LDG.E R3, desc[UR42][R4.64+0x4] ;  /* 0x0000042a04030981 */ /* 0x000ea2000c1e1900 */
[----:B---3--:R-:W-:-:S05]  /*1580*/  @P1 IMAD.WIDE R6, R127, 0x4, R6 ;  /* 0x000000047f061825 */ /* 0x008fca00078e0206 */
[----:B------:R3:W5:Y:S01]  /*1590*/  @P1 LDG.E R2, desc[UR42][R6.64] ;  /* 0x0000002a06021981 */ /* 0x000762000c1e1900 */
[----:B-1----:R-:W-:Y:S01]  /*15a0*/  ISETP.NE.AND P1, PT, R8, 0x1, PT ;  /* 0x000000010800780c */ /* 0x002fe20003f25270 */
[----:B------:R-:W-:Y:S01]  /*15b0*/  IMAD.SHL.U32 R208, R125, 0x80, RZ ;  /* 0x000000807dd07824 */ /* 0x000fe200078e00ff */
[----:B0-----:R-:W-:Y:S01]  /*15c0*/  ISETP.GE.AND P2, PT, R13, 0x1, PT ;  /* 0x000000010d00780c */ /* 0x001fe20003f46270 */
[----:B------:R-:W-:-:S10]  /*15d0*/  IMAD.IADD R10, R32, 0x1, -R11 ;  /* 0x00000001200a7824 */ /* 0x000fd400078e0a0b */
[----:B------:R-:W0:Y:S08]  /*15e0*/  @P1 LDC R8, c[0x0][0x44c] ;  /* 0x00011300ff081b82 */ /* 0x000e300000000800 */
[----:B------:R-:W1:Y:S01]  /*15f0*/  @P1 LDC R9, c[0x0][0x450] ;  /* 0x00011400ff091b82 */ /* 0x000e620000000800 */
[----:B--2---:R-:W-:Y:S02]  /*1600*/  @P0 IMAD.IADD R31, R3, 0x1, -R0 ;  /* 0x00000001031f0824 */ /* 0x004fe400078e0a00 */
[----:B------:R-:W-:-:S02]  /*1610*/  VIADD R3, R208, 0x7f ;  /* 0x0000007fd0037836 */ /* 0x000fc40000000000 */
[----:B------:R-:W-:Y:S02]  /*1620*/  IMAD.IADD R29, R10, 0x1, R31 ;  /* 0x000000010a1d7824 */ /* 0x000fe400078e021f */
[----:B0-----:R-:W-:-:S03]  /*1630*/  @P1 IMAD.HI.U32 R4, R3, R8, RZ ;  /* 0x0000000803041227 */ /* 0x001fc600078e00ff */
[C---:B------:R-:W-:Y:S01]  /*1640*/  IADD3 R192, R29.reuse, 0x1, -R28 ;  /* 0x000000011dc07810 */ /* 0x040fe20007ffe81c */
[----:B------:R-:W-:Y:S02]  /*1650*/  VIADD R0, R29, 0x5f ;  /* 0x0000005f1d007836 */ /* 0x000fe40000000000 */
[----:B------:R-:W-:Y:S01]  /*1660*/  IMAD.MOV.U32 R5, RZ, RZ, R3 ;  /* 0x000000ffff057224 */ /* 0x000fe200078e0003 */
[----:B-1----:R-:W-:Y:S01]  /*1670*/  @P1 SHF.R.U32.HI R5, RZ, R9, R4 ;  /* 0x00000009ff051219 */ /* 0x002fe20000011604 */
[----:B------:R-:W-:-:S04]  /*1680*/  IMAD.HI R0, R0, 0x2aaaaaab, RZ ;  /* 0x2aaaaaab00007827 */ /* 0x000fc800078e02ff */
[----:B---3--:R-:W-:Y:S01]  /*1690*/  IMAD.IADD R7, R192, 0x1, R5 ;  /* 0x00000001c0077824 */ /* 0x008fe200078e0205 */
[----:B------:R-:W-:-:S04]  /*16a0*/  SHF.R.U32.HI R3, RZ, 0x1f, R0 ;  /* 0x0000001fff037819 */ /* 0x000fc80000011600 */
[----:B------:R-:W-:Y:S01]  /*16b0*/  LEA.HI.SX32 R184, R0, R3, 0x1c ;  /* 0x0000000300b87211 */ /* 0x000fe200078fe2ff */
        /* <DEDUP_REMOVED lines=13> */
.L_x_11978:
[----:B------:R-:W-:-:S13]  /*1790*/  ISETP.NE.AND P0, PT, R13, 0x1, PT ;  /* 0x000000010d00780c */ /* 0x000fda0003f05270 */
[----:B------:R-:W0:Y:S02]  /*17a0*/  @P0 LDC.64 R4, c[0x0][0x9e8] ;  /* 0x00027a00ff040b82 */ /* 0x000e240000000a00 */
[----:B0-----:R-:W-:-:S05]  /*17b0*/  @P0 IMAD.HI.U32 R4, R3, R4, RZ ;  /* 0x0000000403040227 */ /* 0x001fca00078e00ff */
[----:B------:R-:W-:-:S07]  /*17c0*/  @P0 SHF.R.U32.HI R3, RZ, R5, R4 ;  /* 0x00000005ff030219 */ /* 0x000fce0000011604 */
.L_x_11979:
[----:B------:R-:W-:Y:S05]  /*17d0*/  BSYNC B0 ;  /* 0x0000000000007941 */ /* 0x000fea0003800000 */
.L_x_11977:
[----:B------:R-:W-:-:S05]  /*17e0*/  IMAD R3, R3, R13, R13 ;  /* 0x0000000d03037224 */ /* 0x000fca00078e020d */
[----:B------:R-:W-:-:S07]  /*17f0*/  VIMNMX R0, R0, R3, PT ;  /* 0x0000000300007248 */ /* 0x000fce0003fe0100 */
.L_x_11976:
        /* <DEDUP_REMOVED lines=20> */
.L_x_11982:
[----:B------:R-:W-:-:S13]  /*1940*/  ISETP.NE.AND P0, PT, R13, 0x1, PT ;  /* 0x000000010d00780c */ /* 0x000fda0003f05270 */
[----:B------:R-:W0:Y:S02]  /*1950*/  @P0 LDC.64 R6, c[0x0][0x9e8] ;  /* 0x00027a00ff060b82 */ /* 0x000e240000000a00 */
[----:B0-----:R-:W-:-:S05]  /*1960*/  @P0 IMAD.HI.U32 R6, R3, R6, RZ ;  /* 0x0000000603060227 */ /* 0x001fca00078e00ff */
[----:B------:R-:W-:-:S07]  /*1970*/  @P0 SHF.R.U32.HI R3, RZ, R7, R6 ;  /* 0x00000007ff030219 */ /* 0x000fce0000011606 */
.L_x_11983:
[----:B------:R-:W-:Y:S05]  /*1980*/  BSYNC B0 ;  /* 0x0000000000007941 */ /* 0x000fea0003800000 */
.L_x_11981:
[----:B------:R-:W-:-:S05]  /*1990*/  IMAD R3, R3, R13, RZ ;  /* 0x0000000d03037224 */ /* 0x000fca00078e02ff */
[----:B------:R-:W-:-:S07]  /*19a0*/  VIMNMX R4, R4, R3, !PT ;  /* 0x0000000304047248 */ /* 0x000fce0007fe0100 */
.L_x_11980:
        /* <DEDUP_REMOVED lines=44> */
.L_x_11986:
[----:B------:R-:W-:Y:S05]  /*1c70*/  BSYNC B6 ;  /* 0x0000000000067941 */ /* 0x000fea0003800000 */
.L_x_11985:
        /* <DEDUP_REMOVED lines=20> */
.L_x_11988:
[----:B------:R-:W-:Y:S05]  /*1dc0*/  BSYNC B6 ;  /* 0x0000000000067941 */ /* 0x000fea0003800000 */
.L_x_11987:
[----:B------:R-:W-:Y:S01]  /*1dd0*/  ULDC.64 UR4, c[0x0][0x9f8] ;  /* 0x00027e0000047ab9 */ /* 0x000fe20000000a00 */
[----:B------:R-:W-:Y:S01]  /*1de0*/  IMAD.MOV.U32 R0, RZ, RZ, R127 ;  /* 0x000000ffff007224 */ /* 0x000fe200078e007f */
[----:B------:R-:W-:Y:S01]  /*1df0*/  ISETP.NE.U32.AND P0, PT, RZ, UR4, PT ;  /* 0x00000004ff007c0c */ /* 0x000fe2000bf05070 */
[----:B------:R-:W0:Y:S01]  /*1e00*/  S2R R34, SR_TID.X ;  /* 0x0000000000227919 */ /* 0x000e220000002100 */
[----:B------:R-:W-:Y:S01]  /*1e10*/  ULDC UR4, c[0x0][0x320] ;  /* 0x0000c80000047ab9 */ /* 0x000fe20000000800 */
[----:B------:R-:W1:Y:S01]  /*1e20*/  LDC.64 R20, c[0x0][0x3f8] ;  /* 0x0000fe00ff147b82 */ /* 0x000e620000000a00 */
[----:B------:R-:W-:-:S07]  /*1e30*/  ISETP.NE.AND.EX P0, PT, RZ, UR5, PT, P0 ;  /* 0x00000005ff007c0c */ /* 0x000fce000bf05300 */
[----:B------:R-:W2:Y:S08]  /*1e40*/  LDC R61, c[0x0][0x3f4] ;  /* 0x0000fd00ff3d7b82 */ /* 0x000eb00000000800 */
[----:B------:R-:W3:Y:S08]  /*1e50*/  @P0 LDC.64 R4, c[0x0][0x9f8] ;  /* 0x00027e00ff040b82 */ /* 0x000ef00000000a00 */
[----:B------:R-:W4:Y:S01]  /*1e60*/  LDC.64 R48, c[0x0][0x408] ;  /* 0x00010200ff307b82 */ /* 0x000f220000000a00 */
[----:B---3--:R-:W-:-:S05]  /*1e70*/  @P0 IMAD.WIDE R4, R127, 0x4, R4 ;  /* 0x000000047f040825 */ /* 0x008fca00078e0204 */
[----:B------:R3:W2:Y:S01]  /*1e80*/  @P0 LDG.E R0, desc[UR42][R4.64] ;  /* 0x0000002a04000981 */ /* 0x0006a2000c1e1900 */
[----:B------:R-:W-:Y:S01]  /*1e90*/  ISETP.GE.AND P1, PT, R18, UR4, PT ;  /* 0x0000000412007c0c */ /* 0x000fe2000bf26270 */
[----:B------:R-:W-:Y:S01]  /*1ea0*/  IMAD.SHL.U32 R55, R215, 0x40, RZ ;  /* 0x00000040d7377824 */ /* 0x000fe200078e00ff */
[----:B------:R-:W-:Y:S01]  /*1eb0*/  ISETP.GE.AND P0, PT, R16, UR4, PT ;  /* 0x0000000410007c0c */ /* 0x000fe2000bf06270 */
[----:B-1----:R-:W-:Y:S01]  /*1ec0*/  IMAD.WIDE.U32 R8, R152, R20, R16 ;  /* 0x0000001498087225 */ /* 0x002fe200078e0010 */
[----:B------:R-:W-:Y:S02]  /*1ed0*/  SEL R6, RZ, 0xffffffff, P1 ;  /* 0xffffffffff067807 */ /* 0x000fe40000800000 */
[----:B------:R-:W-:Y:S01]  /*1ee0*/  SEL R3, RZ, 0x1, P0 ;  /* 0x00000001ff037807 */ /* 0x000fe20000000000 */
[----:B------:R-:W-:Y:S01]  /*1ef0*/  IMAD.MOV.U32 R59, RZ, RZ, 0x20 ;  /* 0x00000020ff3b7424 */ /* 0x000fe200078e00ff */
[----:B------:R-:W-:Y:S01]  /*1f00*/  ISETP.GE.AND P0, PT, R167, UR4, PT ;  /* 0x00000004a7007c0c */ /* 0x000fe2000bf06270 */
[----:B------:R-:W-:Y:S01]  /*1f10*/  IMAD.SHL.U32 R6, R6, 0x2, RZ ;  /* 0x0000000206067824 */ /* 0x000fe200078e00ff */
[----:B------:R-:W-:Y:S01]  /*1f20*/  ISETP.GE.AND P1, PT, R166, UR4, PT ;  /* 0x00000004a6007c0c */ /* 0x000fe2000bf26270 */
[----:B------:R-:W-:Y:S01]  /*1f30*/  IMAD.IADD R52, R33, 0x1, R32 ;  /* 0x0000000121347824 */ /* 0x000fe200078e0220 */
[----:B---3--:R-:W-:Y:S01]  /*1f40*/  SEL R4, RZ, 0x4, P0 ;  /* 0x00000004ff047807 */ /* 0x008fe20000000000 */
[----:B------:R-:W-:Y:S01]  /*1f50*/  IMAD R58, R220, 0x40, R152 ;  /* 0x00000040dc3a7824 */ /* 0x000fe200078e0298 */
[----:B------:R-:W-:-:S02]  /*1f60*/  LOP3.LUT R3, R6, 0x2, R3, 0xe2, !PT ;  /* 0x0000000206037812 */ /* 0x000fc400078ee203 */
[----:B------:R-:W-:Y:S02]  /*1f70*/  SEL R5, RZ, 0x8, P1 ;  /* 0x00000008ff057807 */ /* 0x000fe40000800000 */
[----:B------:R-:W-:Y:S02]  /*1f80*/  ISETP.GE.AND P0, PT, R165, UR4, PT ;  /* 0x00000004a5007c0c */ /* 0x000fe4000bf06270 */
[----:B------:R-:W-:Y:S02]  /*1f90*/  ISETP.GE.AND P1, PT, R164, UR4, PT ;  /* 0x00000004a4007c0c */ /* 0x000fe4000bf26270 */
[----:B------:R-:W-:Y:S02]  /*1fa0*/  LOP3.LUT R3, R5, R3, R4, 0xfe, !PT ;  /* 0x0000000305037212 */ /* 0x000fe400078efe04 */
[----:B------:R-:W-:Y:S02]  /*1fb0*/  SEL R4, RZ, 0x10, P0 ;  /* 0x00000010ff047807 */ /* 0x000fe40000000000 */
[----:B------:R-:W-:-:S02]  /*1fc0*/  SEL R5, RZ, 0x20, P1 ;  /* 0x00000020ff057807 */ /* 0x000fc40000800000 */
[----:B------:R-:W-:Y:S02]  /*1fd0*/  ISETP.GE.AND P0, PT, R189, UR4, PT ;  /* 0x00000004bd007c0c */ /* 0x000fe4000bf06270 */
[----:B------:R-:W-:Y:S02]  /*1fe0*/  ISETP.GE.AND P1, PT, R188, UR4, PT ;  /* 0x00000004bc007c0c */ /* 0x000fe4000bf26270 */
[----:B------:R-:W-:Y:S02]  /*1ff0*/  LOP3.LUT R4, R5, R3, R4, 0xfe, !PT ;  /* 0x0000000305047212 */ /* 0x000fe400078efe04 */
[----:B------:R-:W-:Y:S02]  /*2000*/  SEL R53, RZ, 0x40, P0 ;  /* 0x00000040ff357807 */ /* 0x000fe40000000000 */
[----:B------:R-:W-:Y:S02]  /*2010*/  SEL R5, RZ, 0x7fff80, P1 ;  /* 0x007fff80ff057807 */ /* 0x000fe40000800000 */
[----:B------:R-:W-:-:S02]  /*2020*/  SHF.R.S32.HI R3, RZ, 0x1f, R152 ;  /* 0x0000001fff037819 */ /* 0x000fc40000011498 */
[----:B0-----:R-:W-:Y:S02]  /*2030*/  SHF.R.U32.HI R34, RZ, 0x7, R34 ;  /* 0x00000007ff227819 */ /* 0x001fe40000011622 */
[----:B------:R-:W-:Y:S01]  /*2040*/  LOP3.LUT R53, R5, R4, R53, 0xfe, !PT ;  /* 0x0000000405357212 */ /* 0x000fe200078efe35 */
[C---:B------:R-:W-:Y:S01]  /*2050*/  IMAD R4, R3.reuse, R20, RZ ;  /* 0x0000001403047224 */ /* 0x040fe200078e02ff */
[----:B------:R-:W-:Y:S01]  /*2060*/  SHF.R.S32.HI R23, RZ, 0x1f, R22 ;  /* 0x0000001fff177819 */ /* 0x000fe20000011416 */
[----:B----4-:R-:W-:Y:S01]  /*2070*/  IMAD R10, R3, R48, RZ ;  /* 0x00000030030a7224 */ /* 0x010fe200078e02ff */
[----:B------:R-:W-:Y:S01]  /*2080*/  ISETP.NE.AND P6, PT, R34, 0x1, PT ;  /* 0x000000012200780c */ /* 0x000fe20003fc5270 */
[----:B------:R-:W-:Y:S01]  /*2090*/  IMAD R13, R152, R21, R4 ;  /* 0x00000015980d7224 */ /* 0x000fe200078e0204 */
[----:B--2---:R-:W-:Y:S01]  /*20a0*/  ISETP.GE.AND P0, PT, R16, R61, PT ;  /* 0x0000003d1000720c */ /* 0x004fe20003f06270 */
[----:B------:R-:W-:Y:S01]  /*20b0*/  IMAD.WIDE.U32 R4, R152, R20, R22 ;  /* 0x0000001498047225 */ /* 0x000fe200078e0016 */
[----:B------:R-:W-:-:S02]  /*20c0*/  LOP3.LUT R55, R55, 0x1c0, RZ, 0xc0, !PT ;  /* 0x000001c037377812 */ /* 0x000fc400078ec0ff */
[----:B------:R-:W-:Y:S01]  /*20d0*/  SEL R11, R61, RZ, P0 ;  /* 0x000000ff3d0b7207 */ /* 0x000fe20000000000 */
[----:B------:R-:W-:Y:S01]  /*20e0*/  IMAD.WIDE.U32 R6, R152, R48, R22 ;  /* 0x0000003098067225 */ /* 0x000fe200078e0016 */
[----:B------:R-:W-:Y:S02]  /*20f0*/  IADD3 R5, R5, R13, RZ ;  /* 0x0000000d05057210 */ /* 0x000fe40007ffe0ff */
[----:B------:R-:W-:Y:S01]  /*2100*/  SHF.R.U32.HI R56, RZ, 0x3, R55 ;  /* 0x00000003ff387819 */ /* 0x000fe20000011637 */
[----:B------:R-:W-:Y:S01]  /*2110*/  IMAD.IADD R11, R16, 0x1, R11 ;  /* 0x00000001100b7824 */ /* 0x000fe200078e020b */
[----:B-----5:R-:W-:Y:S01]  /*2120*/  SHF.R.S32.HI R54, RZ, 0x1f, R2 ;  /* 0x0000001fff367819 */ /* 0x020fe20000011402 */
[----:B------:R-:W-:Y:S05]  /*2130*/  @!P6 WARPSYNC.ALL ;  /* 0x000000000000e948 */ /* 0x000fea0003800000 */
[-C--:B------:R-:W-:Y:S01]  /*2140*/  IMAD.WIDE.U32 R44, R2, R20.reuse, R4 ;  /* 0x00000014022c7225 */ /* 0x080fe200078e0004 */
[----:B------:R-:W-:Y:S01]  /*2150*/  LOP3.LUT R5, R55, 0x18, R16, 0xf8, !PT ;  /* 0x0000001837057812 */ /* 0x000fe200078ef810 */
[----:B------:R-:W-:Y:S01]  /*2160*/  ULDC UR4, c[0x0][0x2f4] ;  /* 0x0000bd0000047ab9 */ /* 0x000fe20000000800 */
[----:B------:R-:W-:Y:S01]  /*2170*/  LOP3.LUT P1, RZ, R215, 0x4, RZ, 0xc0, !PT ;  /* 0x00000004d7ff7812 */ /* 0x000fe2000782c0ff */
[----:B------:R-:W-:Y:S01]  /*2180*/  IMAD R15, R152, R49, R10 ;  /* 0x00000031980f7224 */ /* 0x000fe200078e020a */
[----:B------:R-:W-:Y:S01]  /*2190*/  SHF.R.S32.HI R10, RZ, 0x1f, R11 ;  /* 0x0000001fff0a7819 */ /* 0x000fe2000001140b */
[----:B------:R-:W-:Y:S01]  /*21a0*/  IMAD R12, R54, R20, RZ ;  /* 0x00000014360c7224 */ /* 0x000fe200078e02ff */
[----:B------:R-:W-:Y:S01]  /*21b0*/  LOP3.LUT R5, R5, R56, RZ, 0x3c, !PT ;  /* 0x0000003805057212 */ /* 0x000fe200078e3cff */
[----:B------:R-:W-:Y:S01]  /*21c0*/  IMAD.IADD R7, R7, 0x1, R15 ;  /* 0x0000000107077824 */ /* 0x000fe200078e020f */
[----:B------:R-:W-:Y:S01]  /*21d0*/  LEA.HI R10, R10, R11, RZ, 0x3 ;  /* 0x0000000b0a0a7211 */ /* 0x000fe200078f18ff */
[----:B------:R-:W-:Y:S01]  /*21e0*/  IMAD.IADD R9, R13, 0x1, R9 ;  /* 0x000000010d097824 */ /* 0x000fe200078e0209 */
[----:B------:R-:W-:Y:S01]  /*21f0*/  PRMT R78, R53, 0x8880, RZ ;  /* 0x00008880354e7816 */ /* 0x000fe200000000ff */
[----:B------:R-:W-:Y:S01]  /*2200*/  IMAD.WIDE.U32 R50, R2, R48, R6 ;  /* 0x0000003002327225 */ /* 0x000fe200078e0006 */
[----:B------:R-:W-:-:S02]  /*2210*/  LOP3.LUT R7, R205, 0x38, R10, 0xf8, !PT ;  /* 0x00000038cd077812 */ /* 0x000fc400078ef80a */
[----:B------:R-:W-:Y:S01]  /*2220*/  SEL R59, R59, 0xffffffe0, !P1 ;  /* 0xffffffe03b3b7807 */ /* 0x000fe20004800000 */
[----:B------:R-:W-:Y:S01]  /*2230*/  IMAD R60, R204, 0x200, R5 ;  /* 0x00000200cc3c7824 */ /* 0x000fe200078e0205 */
[----:B------:R-:W-:Y:S01]  /*2240*/  LOP3.LUT R5, R55, 0x38, R10, 0xf8, !PT ;  /* 0x0000003837057812 */ /* 0x000fe200078ef80a */
[----:B------:R-:W-:Y:S01]  /*2250*/  IMAD R11, R54, R48, RZ ;  /* 0x00000030360b7224 */ /* 0x000fe200078e02ff */
[----:B------:R-:W-:Y:S01]  /*2260*/  LOP3.LUT R4, R7, R206, RZ, 0x3c, !PT ;  /* 0x000000ce07047212 */ /* 0x000fe200078e3cff */
[C---:B------:R-:W-:Y:S01]  /*2270*/  IMAD R65, R2.reuse, R21, R12 ;  /* 0x0000001502417224 */ /* 0x040fe200078e020c */
[----:B------:R-:W-:Y:S01]  /*2280*/  LOP3.LUT R5, R5, R56, RZ, 0x3c, !PT ;  /* 0x0000003805057212 */ /* 0x000fe200078e3cff */
[----:B------:R-:W-:Y:S01]  /*2290*/  IMAD.WIDE.U32 R46, R2, R20, R8 ;  /* 0x00000014022e7225 */ /* 0x000fe200078e0008 */
[----:B------:R-:W-:Y:S02]  /*22a0*/  PRMT R78, R78, 0x7710, RZ ;  /* 0x000077104e4e7816 */ /* 0x000fe400000000ff */
[----:B------:R-:W-:Y:S01]  /*22b0*/  ISETP.GE.AND P2, PT, R18, UR4, PT ;  /* 0x0000000412007c0c */ /* 0x000fe2000bf46270 */
[----:B------:R-:W-:Y:S01]  /*22c0*/  IMAD R11, R2, R49, R11 ;  /* 0x00000031020b7224 */ /* 0x000fe200078e020b */
[----:B------:R-:W-:Y:S01]  /*22d0*/  LOP3.LUT R68, R10, 0xfffffff8, RZ, 0xc0, !PT ;  /* 0xfffffff80a447812 */ /* 0x000fe200078ec0ff */
[----:B------:R-:W-:Y:S01]  /*22e0*/  IMAD.IADD R64, R45, 0x1, R65 ;  /* 0x000000012d407824 */ /* 0x000fe200078e0241 */
[C---:B------:R-:W-:Y:S01]  /*22f0*/  SHF.L.U64.HI R21, R20.reuse, 0x6, R21 ;  /* 0x0000000614157819 */ /* 0x040fe20000010215 */
[----:B------:R-:W-:Y:S01]  /*2300*/  IMAD.SHL.U32 R20, R20, 0x40, RZ ;  /* 0x0000004014147824 */ /* 0x000fe200078e00ff */
[C---:B------:R-:W-:Y:S01]  /*2310*/  SHF.L.U64.HI R49, R48.reuse, 0x6, R49 ;  /* 0x0000000630317819 */ /* 0x040fe20000010231 */
[----:B------:R-:W-:Y:S01]  /*2320*/  IMAD.SHL.U32 R48, R48, 0x40, RZ ;  /* 0x0000004030307824 */ /* 0x000fe200078e00ff */
[C---:B------:R-:W-:Y:S01]  /*2330*/  LOP3.LUT R72, R78.reuse, 0x1, RZ, 0xc0, !PT ;  /* 0x000000014e487812 */ /* 0x040fe200078ec0ff */
[----:B------:R-:W-:Y:S01]  /*2340*/  IMAD.SHL.U32 R61, R61, 0x2, RZ ;  /* 0x000000023d3d7824 */ /* 0x000fe200078e00ff */
[----:B------:R-:W-:Y:S01]  /*2350*/  LOP3.LUT R73, R78, 0x2, RZ, 0xc0, !PT ;  /* 0x000000024e497812 */ /* 0x000fe200078ec0ff */
[----:B------:R-:W-:Y:S01]  /*2360*/  IMAD.IADD R62, R60, 0x1, R59 ;  /* 0x000000013c3e7824 */ /* 0x000fe200078e023b */
[C---:B------:R-:W-:Y:S01]  /*2370*/  LOP3.LUT R74, R78.reuse, 0x4, RZ, 0xc0, !PT ;  /* 0x000000044e4a7812 */ /* 0x040fe200078ec0ff */
[----:B------:R-:W-:Y:S01]  /*2380*/  IMAD.IADD R65, R65, 0x1, R47 ;  /* 0x0000000141417824 */ /* 0x000fe200078e022f */
[C---:B------:R-:W-:Y:S01]  /*2390*/  LOP3.LUT R75, R78.reuse, 0x8, RZ, 0xc0, !PT ;  /* 0x000000084e4b7812 */ /* 0x040fe200078ec0ff */
[----:B------:R-:W-:Y:S01]  /*23a0*/  IMAD.IADD R66, R51, 0x1, R11 ;  /* 0x0000000133427824 */ /* 0x000fe200078e020b */
[----:B------:R-:W-:Y:S01]  /*23b0*/  LOP3.LUT R76, R78, 0x10, RZ, 0xc0, !PT ;  /* 0x000000104e4c7812 */ /* 0x000fe200078ec0ff */
[----:B------:R-:W-:Y:S01]  /*23c0*/  IMAD R70, R204, 0x200, R5 ;  /* 0x00000200cc467824 */ /* 0x000fe200078e0205 */
[----:B------:R-:W-:Y:S01]  /*23d0*/  LOP3.LUT R77, R78, 0x20, RZ, 0xc0, !PT ;  /* 0x000000204e4d7812 */ /* 0x000fe200078ec0ff */
[----:B------:R-:W-:Y:S01]  /*23e0*/  IMAD.IADD R71, R207, 0x1, R4 ;  /* 0x00000001cf477824 */ /* 0x000fe200078e0204 */
[----:B------:R-:W-:Y:S01]  /*23f0*/  SHF.R.S32.HI R57, RZ, 0x1f, R126 ;  /* 0x0000001fff397819 */ /* 0x000fe2000001147e */
[----:B------:R-:W-:Y:S01]  /*2400*/  @!P6 BAR.SYNC.DEFER_BLOCKING 0x9, 0x100 ;  /* 0x024400000000eb1d */ /* 0x000fe20000010000 */
[----:B------:R-:W-:-:S02]  /*2410*/  ISETP.GE.AND P1, PT, R16, UR4, PT ;  /* 0x0000000410007c0c */ /* 0x000fc4000bf26270 */
[----:B------:R-:W-:Y:S02]  /*2420*/  P2R R80, PR, RZ, 0x4 ;  /* 0x00000004ff507803 */ /* 0x000fe40000000000 */
[----:B------:R-:W-:Y:S02]  /*2430*/  SHF.R.S32.HI R67, RZ, 0x3, R10 ;  /* 0x00000003ff437819 */ /* 0x000fe4000001140a */
[----:B------:R-:W-:Y:S02]  /*2440*/  SHF.R.S32.HI R69, RZ, 0x1f, R68 ;  /* 0x0000001fff457819 */ /* 0x000fe40000011444 */
[----:B------:R-:W-:Y:S02]  /*2450*/  LOP3.LUT R78, R78, 0x40, RZ, 0xc0, !PT ;  /* 0x000000404e4e7812 */ /* 0x000fe400078ec0ff */
[----:B------:R-:W-:-:S07]  /*2460*/  SHF.R.S32.HI R63, RZ, 0x1f, R0 ;  /* 0x0000001fff3f7819 */ /* 0x000fce0000011400 */
.L_x_12046:
[----:B------:R-:W0:Y:S01]  /*2470*/  LDC R87, c[0x0][0x430] ;  /* 0x00010c00ff577b82 */ /* 0x000e220000000800 */
        /* <DEDUP_REMOVED lines=39> */
[----:B------:R-:W0:Y:S01]  /*26f0*/  LDC.64 R8, c[0x0][0x408] ;  /* 0x00010200ff087b82 */ /* 0x000e220000000a00 */
[----:B------:R-:W-:Y:S01]  /*2700*/  IMAD.WIDE.U32 R4, R87, UR4, RZ ;  /* 0x0000000457047c25 */ /* 0x000fe2000f8e00ff */
[----:B------:R-:W-:-:S03]  /*2710*/  ULDC.64 UR6, c[0x0][0x3f8] ;  /* 0x0000fe0000067ab9 */ /* 0x000fc60000000a00 */
[----:B------:R-:W-:Y:S02]  /*2720*/  IMAD R6, R88, UR4, RZ ;  /* 0x0000000458067c24 */ /* 0x000fe4000f8e02ff */
[----:B------:R-:W-:Y:S02]  /*2730*/  IMAD R91, R26, -0x60, R31 ;  /* 0xffffffa01a5b7824 */ /* 0x000fe400078e021f */
[----:B------:R-:W-:Y:S01]  /*2740*/  IMAD R7, R87, UR5, R6 ;  /* 0x0000000557077c24 */ /* 0x000fe2000f8e0206 */
[----:B------:R-:W-:Y:S02]  /*2750*/  ULDC.64 UR4, c[0x0][0x310] ;  /* 0x0000c40000047ab9 */ /* 0x000fe40000000a00 */
[----:B------:R-:W-:Y:S01]  /*2760*/  IMAD R11, R89, UR4, RZ ;  /* 0x00000004590b7c24 */ /* 0x000fe2000f8e02ff */
[----:B------:R-:W-:Y:S01]  /*2770*/  VIMNMX R91, R91, 0x60, PT ;  /* 0x000000605b5b7848 */ /* 0x000fe20003fe0100 */
[----:B------:R-:W-:Y:S01]  /*2780*/  IMAD.IADD R5, R5, 0x1, R7 ;  /* 0x0000000105057824 */ /* 0x000fe200078e0207 */
[----:B------:R-:W-:Y:S01]  /*2790*/  SHF.R.S32.HI R7, RZ, 0x1f, R26 ;  /* 0x0000001fff077819 */ /* 0x000fe2000001141a */
[----:B------:R-:W-:-:S02]  /*27a0*/  IMAD R11, R86, UR5, R11 ;  /* 0x00000005560b7c24 */ /* 0x000fc4000f8e020b */
[----:B------:R-:W-:Y:S01]  /*27b0*/  IMAD.WIDE.U32 R4, R86, UR4, R4 ;  /* 0x0000000456047c25 */ /* 0x000fe2000f8e0004 */
[----:B------:R-:W-:-:S03]  /*27c0*/  ULDC.64 UR4, c[0x0][0x308] ;  /* 0x0000c20000047ab9 */ /* 0x000fc60000000a00 */
[----:B------:R-:W-:Y:S02]  /*27d0*/  IMAD.IADD R5, R5, 0x1, R11 ;  /* 0x0000000105057824 */ /* 0x000fe400078e020b */
[----:B------:R-:W-:Y:S02]  /*27e0*/  IMAD R15, R7, UR6, RZ ;  /* 0x00000006070f7c24 */ /* 0x000fe4000f8e02ff */
[----:B------:R-:W-:Y:S01]  /*27f0*/  IMAD.WIDE.U32 R10, R26, UR6, RZ ;  /* 0x000000061a0a7c25 */ /* 0x000fe2000f8e00ff */
[----:B------:R-:W-:Y:S02]  /*2800*/  ULDC.U8 UR6, c[0x0][0x410] ;  /* 0x0001040000067ab9 */ /* 0x000fe40000000000 */
[----:B------:R-:W-:Y:S01]  /*2810*/  ISETP.NE.AND P2, PT, RZ, UR6, PT ;  /* 0x00000006ff007c0c */ /* 0x000fe2000bf45270 */
[----:B------:R-:W-:Y:S02]  /*2820*/  IMAD R13, R57, UR4, RZ ;  /* 0x00000004390d7c24 */ /* 0x000fe4000f8e02ff */
[----:B------:R-:W-:-:S04]  /*2830*/  IMAD.WIDE.U32 R4, R126, UR4, R4 ;  /* 0x000000047e047c25 */ /* 0x000fc8000f8e0004 */
[----:B------:R-:W-:Y:S01]  /*2840*/  IMAD R13, R126, UR5, R13 ;  /* 0x000000057e0d7c24 */ /* 0x000fe2000f8e020d */
[----:B------:R-:W-:Y:S01]  /*2850*/  ULDC.64 UR4, c[0x0][0x2e8] ;  /* 0x0000ba0000047ab9 */ /* 0x000fe20000000a00 */
[-C--:B0-----:R-:W-:Y:S01]  /*2860*/  IMAD R7, R7, R8.reuse, RZ ;  /* 0x0000000807077224 */ /* 0x081fe200078e02ff */
[----:B------:R-:W-:Y:S01]  /*2870*/  LEA R90, P3, R4, UR4, 0x1 ;  /* 0x00000004045a7c11 */ /* 0x000fe2000f8608ff */
[----:B------:R-:W-:Y:S02]  /*2880*/  IMAD.IADD R5, R5, 0x1, R13 ;  /* 0x0000000105057824 */ /* 0x000fe400078e020d */
[C---:B------:R-:W-:Y:S02]  /*2890*/  IMAD R15, R26.reuse, UR7, R15 ;  /* 0x000000071a0f7c24 */ /* 0x040fe4000f8e020f */
[----:B------:R-:W-:Y:S01]  /*28a0*/  IMAD.WIDE.U32 R12, R26, R8, RZ ;  /* 0x000000081a0c7225 */ /* 0x000fe200078e00ff */
[----:B------:R-:W-:-:S03]  /*28b0*/  LEA.HI.X R92, R4, UR5, R5, 0x1, P3 ;  /* 0x00000005045c7c11 */ /* 0x000fc600098f0c05 */
[----:B------:R-:W-:Y:S02]  /*28c0*/  IMAD R7, R26, R9, R7 ;  /* 0x000000091a077224 */ /* 0x000fe400078e0207 */
        /* <DEDUP_REMOVED lines=11> */
[----:B------:R-:W-:Y:S01]  /*2980*/  IMAD.MOV.U32 R4, RZ, RZ, R44 ;  /* 0x000000ffff047224 */ /* 0x000fe200078e002c */
[----:B------:R-:W-:Y:S01]  /*2990*/  ULDC.64 UR4, c[0x0][0x3e8] ;  /* 0x0000fa0000047ab9 */ /* 0x000fe20000000a00 */
[----:B------:R-:W-:Y:S01]  /*29a0*/  IMAD.MOV.U32 R5, RZ, RZ, R64 ;  /* 0x000000ffff057224 */ /* 0x000fe200078e0040 */
[----:B------:R-:W-:Y:S01]  /*29b0*/  ULDC.64 UR6, c[0x0][0x400] ;  /* 0x0001000000067ab9 */ /* 0x000fe20000000a00 */
[----:B------:R-:W-:Y:S01]  /*29c0*/  IMAD R33, R85, 0x60, RZ ;  /* 0x0000006055217824 */ /* 0x000fe200078e02ff */
[----:B------:R-:W-:Y:S01]  /*29d0*/  CS2R R42, SRZ ;  /* 0x00000000002a7805 */ /* 0x000fe2000001ff00 */
[----:B------:R-:W-:Y:S01]  /*29e0*/  IMAD.WIDE.U32 R6, R10, 0x60, R4 ;  /* 0x000000600a067825 */ /* 0x000fe200078e0004 */
[----:B------:R-:W-:-:S03]  /*29f0*/  CS2R R82, SRZ ;  /* 0x0000000000527805 */ /* 0x000fc6000001ff00 */
[----:B------:R-:W-:Y:S02]  /*2a00*/  IMAD.MOV.U32 R4, RZ, RZ, R50 ;  /* 0x000000ffff047224 */ /* 0x000fe400078e0032 */
[----:B------:R-:W-:Y:S02]  /*2a10*/  IMAD.MOV.U32 R5, RZ, RZ, R66 ;  /* 0x000000ffff057224 */ /* 0x000fe400078e0042 */
[----:B------:R-:W-:Y:S02]  /*2a20*/  IMAD R35, R79, 0x60, RZ ;  /* 0x000000604f237824 */ /* 0x000fe400078e02ff */
[----:B------:R-:W-:Y:S01]  /*2a30*/  IMAD.WIDE.U32 R14, R12, 0x60, R4 ;  /* 0x000000600c0e7825 */ /* 0x000fe200078e0004 */
[----:B------:R-:W-:-:S03]  /*2a40*/  LEA R4, P3, R6, UR4, 0x1 ;  /* 0x0000000406047c11 */ /* 0x000fc6000f8608ff */
[----:B------:R-:W-:Y:S02]  /*2a50*/  IMAD.IADD R5, R7, 0x1, R33 ;  /* 0x0000000107057824 */ /* 0x000fe400078e0221 */
[----:B------:R-:W-:-:S03]  /*2a60*/  IMAD.IADD R7, R15, 0x1, R35 ;  /* 0x000000010f077824 */ /* 0x000fc600078e0223 */
        /* <DEDUP_REMOVED lines=11> */
.L_x_11993:
[----:B------:R-:W-:Y:S05]  /*2b20*/  BSYNC B1 ;  /* 0x0000000000017941 */ /* 0x000fea0003800000 */
.L_x_11992:
[----:B------:R-:W-:Y:S01]  /*2b30*/  ISETP.GE.AND P4, PT, R190, R91, PT ;  /* 0x0000005bbe00720c */ /* 0x000fe20003f86270 */
[----:B------:R-:W-:Y:S01]  /*2b40*/  BSSY B1, `(.L_x_11994) ;  /* 0x000001f000017945 */ /* 0x000fe20003800000 */
[----:B------:R-:W-:Y:S02]  /*2b50*/  CS2R R34, SRZ ;  /* 0x0000000000227805 */ /* 0x000fe4000001ff00 */
[----:B------:R-:W-:Y:S01]  /*2b60*/  CS2R R32, SRZ ;  /* 0x0000000000207805 */ /* 0x000fe2000001ff00 */
[----:B-----5:R-:W-:Y:S01]  /*2b70*/  IMAD.MOV.U32 R14, RZ, RZ, R38 ;  /* 0x000000ffff0e7224 */ /* 0x020fe200078e0026 */
[----:B------:R-:W-:Y:S01]  /*2b80*/  CS2R R36, SRZ ;  /* 0x0000000000247805 */ /* 0x000fe2000001ff00 */
[----:B------:R-:W-:-:S06]  /*2b90*/  IMAD.MOV.U32 R15, RZ, RZ, R39 ;  /* 0x000000ffff0f7224 */ /* 0x000fcc00078e0027 */
[----:B------:R-:W-:Y:S05]  /*2ba0*/  @P4 BRA `(.L_x_11995) ;  /* 0x0000000000604947 */ /* 0x000fea0003800000 */
[----:B------:R-:W-:Y:S01]  /*2bb0*/  IMAD.WIDE.U32 R10, R10, 0x60, R20 ;  /* 0x000000600a0a7825 */ /* 0x000fe200078e0014 */
[----:B------:R-:W-:Y:S01]  /*2bc0*/  ULDC.64 UR4, c[0x0][0x3e8] ;  /* 0x0000fa0000047ab9 */ /* 0x000fe20000000a00 */
[----:B------:R-:W-:Y:S02]  /*2bd0*/  CS2R R34, SRZ ;  /* 0x0000000000227805 */ /* 0x000fe4000001ff00 */
[----:B------:R-:W-:Y:S01]  /*2be0*/  CS2R R36, SRZ ;  /* 0x0000000000247805 */ /* 0x000fe2000001ff00 */
[----:B------:R-:W-:Y:S01]  /*2bf0*/  IMAD R85, R85, 0x60, RZ ;  /* 0x0000006055557824 */ /* 0x000fe200078e02ff */
[----:B0-----:R-:W-:Y:S01]  /*2c00*/  IADD3 R5, P3, R44, R10, RZ ;  /* 0x0000000a2c057210 */ /* 0x001fe20007f7e0ff */
[----:B------:R-:W-:-:S03]  /*2c10*/  IMAD.WIDE.U32 R12, R12, 0x60, R48 ;  /* 0x000000600c0c7825 */ /* 0x000fc600078e0030 */
[----:B------:R-:W-:Y:S01]  /*2c20*/  IADD3.X R10, R64, R85, R11, P3, !PT ;  /* 0x00000055400a7210 */ /* 0x000fe20001ffe40b */
[----:B------:R-:W-:Y:S01]  /*2c30*/  IMAD R79, R79, 0x60, RZ ;  /* 0x000000604f4f7824 */ /* 0x000fe200078e02ff */
[----:B------:R-:W-:-:S04]  /*2c40*/  IADD3 R7, P3, R50, R12, RZ ;  /* 0x0000000c32077210 */ /* 0x000fc80007f7e0ff */
[----:B------:R-:W-:Y:S02]  /*2c50*/  IADD3.X R12, R66, R79, R13, P3, !PT ;  /* 0x0000004f420c7210 */ /* 0x000fe40001ffe40d */
        /* <DEDUP_REMOVED lines=13> */
.L_x_11995:
[----:B------:R-:W-:Y:S05]  /*2d30*/  BSYNC B1 ;  /* 0x0000000000017941 */ /* 0x000fea0003800000 */
.L_x_11994:
[----:B------:R-:W-:Y:S01]  /*2d40*/  ULOP3.LUT UR4, UR36, 0x1, URZ, 0xfc, !UPT ;  /* 0x0000000124047892 */ /* 0x000fe2000f8efc3f */
[----:B01----:R-:W-:Y:S01]  /*2d50*/  IMAD.MOV.U32 R5, RZ, RZ, R43 ;  /* 0x000000ffff057224 */ /* 0x003fe200078e002b */
        /* <DEDUP_REMOVED lines=11> */
[----:B-----5:R-:W-:Y:S01]  /*2e10*/  IMAD.MOV.U32 R5, RZ, RZ, R9 ;  /* 0x000000ffff057224 */ /* 0x020fe200078e0009 */
[----:B------:R-:W-:Y:S01]  /*2e20*/  PRMT R108, R6, 0x7610, R108 ;  /* 0x00007610066c7816 */ /* 0x000fe2000000006c */
[----:B------:R-:W-:Y:S01]  /*2e30*/  IMAD.MOV.U32 R6, RZ, RZ, R34 ;  /* 0x000000ffff067224 */ /* 0x000fe200078e0022 */
[----:B------:R-:W-:Y:S01]  /*2e40*/  PRMT R109, R7, 0x7610, R109 ;  /* 0x00007610076d7816 */ /* 0x000fe2000000006d */
[----:B------:R-:W-:Y:S01]  /*2e50*/  IMAD.MOV.U32 R7, RZ, RZ, R35 ;  /* 0x000000ffff077224 */ /* 0x000fe200078e0023 */
[----:B------:R-:W-:-:S02]  /*2e60*/  PRMT R99, R99, 0x5410, R4 ;  /* 0x0000541063637816 */ /* 0x000fc40000000004 */
        /* <DEDUP_REMOVED lines=16> */
.L_x_11996:
[----:B------:R-:W-:Y:S01]  /*2f70*/  IMAD R79, R19, 0x8, R148 ;  /* 0x00000008134f7824 */ /* 0x000fe200078e0294 */
[----:B------:R-:W-:Y:S01]  /*2f80*/  SHF.L.U32 R94, R154, 0x1f, RZ ;  /* 0x0000001f9a5e7819 */ /* 0x000fe200000006ff */
[----:B------:R-:W-:Y:S03]  /*2f90*/  BSSY B1, `(.L_x_11997) ;  /* 0x0000003000017945 */ /* 0x000fe60003800000 */
[----:B------:R-:W0:Y:S02]  /*2fa0*/  SYNCS.PHASECHK.TRANS64.TRYWAIT P5, [R79+URZ+0x22890], R94 ;  /* 0x0228905e4f0075a7 */ /* 0x000e2400080a017f */
[----:B0-----:R-:W-:Y:S05]  /*2fb0*/  @!P5 BRA `(.L_x_11998) ;  /* 0x0000027800ecd947 */ /* 0x001fea0003800000 */
.L_x_12341:
[----:B------:R-:W-:Y:S05]  /*2fc0*/  BSYNC B1 ;  /* 0x0000000000017941 */ /* 0x000fea0003800000 */
.L_x_11997:
[----:B------:R-:W-:-:S03]  /*2fd0*/  UMOV UR4, 0xffffffff ;  /* 0xffffffff00047882 */ /* 0x000fc60000000000 */
[----:B------:R-:W-:Y:S05]  /*2fe0*/  BRA.DIV UR4, `(.L_x_11999) ;  /* 0x0000027a04f47947 */ /* 0x000fea000b800000 */
[----:B------:R1:W2:Y:S04]  /*2ff0*/  SHFL.IDX PT, R85, R92, RZ, 0x1c1f ;  /* 0x001c1fff5c557589 */ /* 0x0002a800000e0000 */
[----:B------:R1:W3:Y:S02]  /*3000*/  SHFL.IDX PT, R14, R90, RZ, 0x1c1f ;  /* 0x001c1fff5a0e7589 */ /* 0x0002e400000e0000 */
.L_x_12345:
        /* <DEDUP_REMOVED lines=12> */
[----:B------:R-:W-:Y:S01]  /*30d0*/  SHF.R.U64 R106, R42, 0x10, R43 ;  /* 0x000000102a6a7819 */ /* 0x000fe2000000122b */
[----:B------:R-:W-:Y:S01]  /*30e0*/  IMAD.U32 R12, R6, 0x10000, RZ ;  /* 0x00010000060c7824 */ /* 0x000fe200078e00ff */
[----:B------:R-:W-:Y:S02]  /*30f0*/  SHF.R.U32.HI R107, RZ, 0x10, R83 ;  /* 0x00000010ff6b7819 */ /* 0x000fe40000011653 */
[----:B------:R-:W-:Y:S02]  /*3100*/  SHF.R.U32.HI R104, RZ, 0x10, R43 ;  /* 0x00000010ff687819 */ /* 0x000fe4000001162b */
[----:B------:R-:W-:Y:S02]  /*3110*/  PRMT R105, R108, 0x5410, R105 ;  /* 0x000054106c697816 */ /* 0x000fe40000000069 */
        /* <DEDUP_REMOVED lines=16> */
[----:B------:R-:W-:Y:S01]  /*3220*/  FMUL.FTZ R111, R13, R108 ;  /* 0x0000006c0d6f7220 */ /* 0x000fe20000410000 */
[----:B------:R-:W-:Y:S01]  /*3230*/  LOP3.LUT R107, R107, 0xffff0000, RZ, 0xc0, !PT ;  /* 0xffff00006b6b7812 */ /* 0x000fe200078ec0ff */
[----:B------:R-:W-:Y:S01]  /*3240*/  FMUL.FTZ R13, R13, R104 ;  /* 0x000000680d0d7220 */ /* 0x000fe20000410000 */
[----:B------:R-:W-:Y:S01]  /*3250*/  LOP3.LUT R83, R83, 0xffff0000, RZ, 0xc0, !PT ;  /* 0xffff000053537812 */ /* 0x000fe200078ec0ff */
[----:B------:R-:W-:Y:S02]  /*3260*/  IMAD.U32 R43, R43, 0x10000, RZ ;  /* 0x000100002b2b7824 */ /* 0x000fe400078e00ff */
[C---:B------:R-:W-:Y:S01]  /*3270*/  FFMA.FTZ R109, R6.reuse, R82, -R109 ;  /* 0x00000052066d7223 */ /* 0x040fe2000001086d */
[----:B------:R-:W-:Y:S01]  /*3280*/  FFMA.FTZ R106, R6, R106, R7 ;  /* 0x0000006a066a7223 */ /* 0x000fe20000010007 */
[----:B------:R-:W-:Y:S01]  /*3290*/  FFMA.FTZ R111, R12, R104, -R111 ;  /* 0x000000680c6f7223 */ /* 0x000fe2000001086f */
[----:B------:R-:W-:Y:S01]  /*32a0*/  FMUL.FTZ R6, R4, R105 ;  /* 0x0000006904067220 */ /* 0x000fe20000410000 */
        /* <DEDUP_REMOVED lines=14> */
.L_x_12005:
[----:B------:R-:W-:Y:S05]  /*3390*/  BSYNC B3 ;  /* 0x0000000000037941 */ /* 0x000fea0003800000 */
.L_x_12004:
[----:B0-----:R4:W-:Y:S02]  /*33a0*/  ST.E.128 desc[UR42][R10.64], R4 ;  /* 0x000000040a007985 */ /* 0x0019e4000c101d2a */
.L_x_12003:
[----:B------:R-:W-:Y:S05]  /*33b0*/  BSYNC B2 ;  /* 0x0000000000027941 */ /* 0x000fea0003800000 */
.L_x_12002:
        /* <DEDUP_REMOVED lines=54> */
.L_x_12007:
[----:B------:R-:W-:Y:S05]  /*3720*/  BSYNC B2 ;  /* 0x0000000000027941 */ /* 0x000fea0003800000 */
.L_x_12006:
[----:B0-----:R0:W-:Y:S02]  /*3730*/  ST.E.128 desc[UR42][R10.64], R4 ;  /* 0x000000040a007985 */ /* 0x0011e4000c101d2a */
.L_x_12001:
[----:B------:R-:W-:Y:S05]  /*3740*/  BSYNC B1 ;  /* 0x0000000000017941 */ /* 0x000fea0003800000 */
.L_x_12000:
[----:B------:R-:W-:-:S03]  /*3750*/  UMOV UR4, 0xffffffff ;  /* 0xffffffff00047882 */ /* 0x000fc60000000000 */
[----:B------:R-:W-:Y:S05]  /*3760*/  BRA.DIV UR4, `(.L_x_12008) ;  /* 0x00000276045c7947 */ /* 0x000fea000b800000 */
[----:B------:R0:W0:Y:S04]  /*3770*/  SHFL.IDX PT, R39, R92, 0x1, 0x1c1f ;  /* 0x003c1f005c277f89 */ /* 0x00002800000e0000 */
[----:B---3--:R3:W0:Y:S02]  /*3780*/  SHFL.IDX PT, R14, R90, 0x1, 0x1c1f ;  /* 0x003c1f005a0e7f89 */ /* 0x00862400000e0000 */
.L_x_12349:
[----:B------:R-:W-:Y:S05]  /*3790*/  @P4 BRA `(.L_x_12009) ;  /* 0x0000002000904947 */ /* 0x000fea0003800000 */
[----:B------:R-:W-:Y:S04]  /*37a0*/  BSSY B1, `(.L_x_12010) ;  /* 0x0000038000017945 */ /* 0x000fe80003800000 */
[----:B------:R-:W-:Y:S05]  /*37b0*/  @P1 BRA `(.L_x_12011) ;  /* 0x0000000000d81947 */ /* 0x000fea0003800000 */
[----:B0---4-:R0:W4:Y:S01]  /*37c0*/  LDS.128 R4, [R95+0x2000] ;  /* 0x002000005f047984 */ /* 0x0111220000000c00 */
[C---:B------:R-:W-:Y:S01]  /*37d0*/  LEA R10, P2, R16.reuse, R14, 0x1 ;  /* 0x0000000e100a7211 */ /* 0x040fe200078408ff */
[----:B------:R-:W-:Y:S03]  /*37e0*/  BSSY B2, `(.L_x_12012) ;  /* 0x0000032000027945 */ /* 0x000fe60003800000 */
[----:B------:R-:W-:Y:S02]  /*37f0*/  LEA.HI.X R11, R16, R39, R17, 0x1, P2 ;  /* 0x00000027100b7211 */ /* 0x000fe400010f0c11 */
[----:B------:R-:W-:-:S13]  /*3800*/  ISETP.GE.AND P2, PT, R22, R93, PT ;  /* 0x0000005d1600720c */ /* 0x000fda0003f46270 */
[----:B0-----:R-:W-:Y:S05]  /*3810*/  @P2 BRA `(.L_x_12013) ;  /* 0x0000000000b82947 */ /* 0x001fea0003800000 */
[--C-:B------:R-:W-:Y:S01]  /*3820*/  SHF.R.U64 R41, R34, 0x10, R35.reuse ;  /* 0x0000001022297819 */ /* 0x100fe20000001223 */
[----:B----4-:R-:W-:Y:S01]  /*3830*/  IMAD.U32 R15, R7, 0x10000, RZ ;  /* 0x00010000070f7824 */ /* 0x010fe200078e00ff */
[----:B------:R-:W-:Y:S01]  /*3840*/  SHF.R.U32.HI R38, RZ, 0x10, R35 ;  /* 0x00000010ff267819 */ /* 0x000fe20000011623 */
[----:B------:R-:W-:Y:S01]  /*3850*/  IMAD.U32 R12, R6, 0x10000, RZ ;  /* 0x00010000060c7824 */ /* 0x000fe200078e00ff */
[--C-:B------:R-:W-:Y:S02]  /*3860*/  SHF.R.U64 R35, R36, 0x10, R37.reuse ;  /* 0x0000001024237819 */ /* 0x100fe40000001225 */
        /* <DEDUP_REMOVED lines=17> */
[----:B------:R-:W-:Y:S01]  /*3980*/  LOP3.LUT R101, R101, 0xffff0000, RZ, 0xc0, !PT ;  /* 0xffff000065657812 */ /* 0x000fe200078ec0ff */
[C---:B------:R-:W-:Y:S01]  /*3990*/  FMUL.FTZ R7, R13.reuse, R38 ;  /* 0x000000260d077220 */ /* 0x040fe20000410000 */
[----:B------:R-:W-:Y:S01]  /*39a0*/  FMUL.FTZ R13, R13, R36 ;  /* 0x000000240d0d7220 */ /* 0x000fe20000410000 */
[----:B------:R-:W-:-:S02]  /*39b0*/  IMAD.U32 R6, R5, 0x10000, RZ ;  /* 0x0001000005067824 */ /* 0x000fc400078e00ff */
[----:B------:R-:W-:Y:S02]  /*39c0*/  IMAD.U32 R5, R4, 0x10000, RZ ;  /* 0x0001000004057824 */ /* 0x000fe400078e00ff */
[C---:B------:R-:W-:Y:S01]  /*39d0*/  FFMA.FTZ R36, R12.reuse, R36, -R7 ;  /* 0x000000240c247223 */ /* 0x040fe20000010807 */
[----:B------:R-:W-:Y:S01]  /*39e0*/  FFMA.FTZ R13, R12, R38, R13 ;  /* 0x000000260c0d7223 */ /* 0x000fe2000001000d */
[----:B------:R-:W-:Y:S01]  /*39f0*/  LOP3.LUT R4, R4, 0xffff0000, RZ, 0xc0, !PT ;  /* 0xffff000004047812 */ /* 0x000fe200078ec0ff */
[C---:B------:R-:W-:Y:S01]  /*3a00*/  FMUL.FTZ R12, R34.reuse, R103 ;  /* 0x00000067220c7220 */ /* 0x040fe20000410000 */
[----:B------:R-:W-:Y:S01]  /*3a10*/  FMUL.FTZ R34, R34, R101 ;  /* 0x0000006522227220 */ /* 0x000fe20000410000 */
[C---:B------:R-:W-:Y:S01]  /*3a20*/  FFMA.FTZ R41, R6.reuse, R35, -R41 ;  /* 0x0000002306297223 */ /* 0x040fe20000010829 */
[----:B------:R-:W-:Y:S01]  /*3a30*/  FFMA.FTZ R40, R6, R37, R40 ;  /* 0x0000002506287223 */ /* 0x000fe20000010028 */
[C---:B------:R-:W-:Y:S01]  /*3a40*/  FFMA.FTZ R12, R15.reuse, R101, -R12 ;  /* 0x000000650f0c7223 */ /* 0x040fe2000001080c */
        /* <DEDUP_REMOVED lines=11> */
.L_x_12013:
[----:B------:R-:W-:Y:S05]  /*3b00*/  BSYNC B2 ;  /* 0x0000000000027941 */ /* 0x000fea0003800000 */
.L_x_12012:
[----:B----4-:R0:W-:Y:S02]  /*3b10*/  ST.E.128 desc[UR42][R10.64], R4 ;  /* 0x000000040a007985 */ /* 0x0101e4000c101d2a */
.L_x_12011:
[----:B------:R-:W-:Y:S05]  /*3b20*/  BSYNC B1 ;  /* 0x0000000000017941 */ /* 0x000fea0003800000 */
.L_x_12010:
[----:B------:R-:W-:-:S13]  /*3b30*/  ISETP.NE.AND P2, PT, R80, RZ, PT ;  /* 0x000000ff5000720c */ /* 0x000fda0003f45270 */
        /* <DEDUP_REMOVED lines=9> */
[----:B------:R-:W-:Y:S02]  /*3bd0*/  SHF.R.U32.HI R32, RZ, 0x10, R33 ;  /* 0x00000010ff207819 */ /* 0x000fe40000011621 */
[--C-:B------:R-:W-:Y:S02]  /*3be0*/  SHF.R.U32.HI R12, RZ, 0x10, R9.reuse ;  /* 0x00000010ff0c7819 */ /* 0x100fe40000011609 */
[----:B------:R-:W-:Y:S02]  /*3bf0*/  PRMT R99, R99, 0x5410, R32 ;  /* 0x0000541063637816 */ /* 0x000fe40000000020 */
[----:B------:R-:W-:Y:S01]  /*3c00*/  SHF.R.U64 R35, R8, 0x10, R9 ;  /* 0x0000001008237819 */ /* 0x000fe20000001209 */
[----:B------:R-:W-:Y:S01]  /*3c10*/  IMAD.U32 R8, R6, 0x10000, RZ ;  /* 0x0001000006087824 */ /* 0x000fe200078e00ff */
[----:B------:R-:W-:Y:S01]  /*3c20*/  PRMT R97, R97, 0x5410, R12 ;  /* 0x0000541061617816 */ /* 0x000fe2000000000c */
[----:B------:R-:W-:Y:S01]  /*3c30*/  IMAD.U32 R33, R99, 0x10000, RZ ;  /* 0x0001000063217824 */ /* 0x000fe200078e00ff */
[----:B------:R-:W-:-:S02]  /*3c40*/  PRMT R98, R98, 0x5410, R13 ;  /* 0x0000541062627816 */ /* 0x000fc4000000000d */
[----:B------:R-:W-:Y:S01]  /*3c50*/  LOP3.LUT R9, R6, 0xffff0000, RZ, 0xc0, !PT ;  /* 0xffff000006097812 */ /* 0x000fe200078ec0ff */
[----:B------:R-:W-:Y:S01]  /*3c60*/  IMAD.U32 R13, R97, 0x10000, RZ ;  /* 0x00010000610d7824 */ /* 0x000fe200078e00ff */
[----:B------:R-:W-:Y:S01]  /*3c70*/  LOP3.LUT R11, R7, 0xffff0000, RZ, 0xc0, !PT ;  /* 0xffff0000070b7812 */ /* 0x000fe200078ec0ff */
[----:B------:R-:W-:Y:S01]  /*3c80*/  IMAD.U32 R6, R5, 0x10000, RZ ;  /* 0x0001000005067824 */ /* 0x000fe200078e00ff */
[----:B------:R-:W-:Y:S01]  /*3c90*/  PRMT R96, R96, 0x5410, R35 ;  /* 0x0000541060607816 */ /* 0x000fe20000000023 */
[----:B------:R-:W-:Y:S01]  /*3ca0*/  FMUL.FTZ R37, R9, R33 ;  /* 0x0000002109257220 */ /* 0x000fe20000410000 */
[----:B------:R-:W-:Y:S01]  /*3cb0*/  LOP3.LUT R7, R5, 0xffff0000, RZ, 0xc0, !PT ;  /* 0xffff000005077812 */ /* 0x000fe200078ec0ff */
        /* <DEDUP_REMOVED lines=8> */
[-C--:B------:R-:W-:Y:S01]  /*3d40*/  FMUL.FTZ R7, R7, R12.reuse ;  /* 0x0000000c07077220 */ /* 0x080fe20000410000 */
[----:B------:R-:W-:Y:S01]  /*3d50*/  LOP3.LUT R4, R4, 0xffff0000, RZ, 0xc0, !PT ;  /* 0xffff000004047812 */ /* 0x000fe200078ec0ff */
[----:B------:R-:W-:Y:S01]  /*3d60*/  FFMA.FTZ R35, R6, R12, -R35 ;  /* 0x0000000c06237223 */ /* 0x000fe20000010823 */
[----:B------:R-:W-:Y:S01]  /*3d70*/  SHF.L.U32 R98, R98, 0x10, RZ ;  /* 0x0000001062627819 */ /* 0x000fe200000006ff */
[----:B------:R-:W-:Y:S01]  /*3d80*/  FFMA.FTZ R8, R8, R33, R9 ;  /* 0x0000002108087223 */ /* 0x000fe20000010009 */
[----:B------:R-:W-:-:S02]  /*3d90*/  IMAD.U32 R96, R96, 0x10000, RZ ;  /* 0x0001000060607824 */ /* 0x000fc400078e00ff */
[C---:B------:R-:W-:Y:S01]  /*3da0*/  FMUL.FTZ R9, R11.reuse, R99 ;  /* 0x000000630b097220 */ /* 0x040fe20000410000 */
[-C--:B------:R-:W-:Y:S01]  /*3db0*/  FMUL.FTZ R12, R11, R97.reuse ;  /* 0x000000610b0c7220 */ /* 0x080fe20000410000 */
[----:B------:R-:W-:Y:S01]  /*3dc0*/  FFMA.FTZ R32, R6, R32, R7 ;  /* 0x0000002006207223 */ /* 0x000fe20000010007 */
[C---:B------:R-:W-:Y:S01]  /*3dd0*/  FMUL.FTZ R6, R4.reuse, R98 ;  /* 0x0000006204067220 */ /* 0x040fe20000410000 */
[-C--:B------:R-:W-:Y:S01]  /*3de0*/  FMUL.FTZ R7, R4, R96.reuse ;  /* 0x0000006004077220 */ /* 0x080fe20000410000 */
[C---:B------:R-:W-:Y:S01]  /*3df0*/  FFMA.FTZ R9, R10.reuse, R97, -R9 ;  /* 0x000000610a097223 */ /* 0x040fe20000010809 */
[----:B------:R-:W-:Y:S01]  /*3e00*/  FFMA.FTZ R12, R10, R99, R12 ;  /* 0x000000630a0c7223 */ /* 0x000fe2000001000c */
[C---:B------:R-:W-:Y:S01]  /*3e10*/  FFMA.FTZ R6, R5.reuse, R96, -R6 ;  /* 0x0000006005067223 */ /* 0x040fe20000010806 */
[----:B------:R-:W-:Y:S01]  /*3e20*/  FFMA.FTZ R7, R5, R98, R7 ;  /* 0x0000006205077223 */ /* 0x000fe20000010007 */
[----:B------:R-:W-:Y:S02]  /*3e30*/  F2FP.BF16.F32.PACK_AB R8, R8, R37 ;  /* 0x000000250808723e */ /* 0x000fe400000010ff */
[----:B------:R-:W-:-:S02]  /*3e40*/  F2FP.BF16.F32.PACK_AB R9, R12, R9 ;  /* 0x000000090c09723e */ /* 0x000fc400000010ff */
[----:B------:R-:W-:Y:S01]  /*3e50*/  F2FP.BF16.F32.PACK_AB R4, R7, R6 ;  /* 0x000000060704723e */ /* 0x000fe200000010ff */
[----:B------:R-:W-:Y:S01]  /*3e60*/  IMAD.MOV.U32 R6, RZ, RZ, R8 ;  /* 0x000000ffff067224 */ /* 0x000fe200078e0008 */
[----:B------:R-:W-:Y:S01]  /*3e70*/  F2FP.BF16.F32.PACK_AB R5, R32, R35 ;  /* 0x000000232005723e */ /* 0x000fe200000010ff */
[----:B------:R-:W-:-:S07]  /*3e80*/  IMAD.MOV.U32 R7, RZ, RZ, R9 ;  /* 0x000000ffff077224 */ /* 0x000fce00078e0009 */
.L_x_12015:
[----:B------:R-:W-:Y:S05]  /*3e90*/  BSYNC B1 ;  /* 0x0000000000017941 */ /* 0x000fea0003800000 */
.L_x_12014:
[----:B----4-:R0:W-:Y:S01]  /*3ea0*/  ST.E.128 desc[UR42][R14.64], R4 ;  /* 0x000000040e007985 */ /* 0x0101e2000c101d2a */
[----:B------:R-:W-:Y:S05]  /*3eb0*/  BRA `(.L_x_12009) ;  /* 0x0000001800c87947 */ /* 0x000fea0003800000 */
.L_x_11991:
[-C--:B------:R-:W-:Y:S01]  /*3ec0*/  ISETP.GE.AND P2, PT, R152, R91.reuse, PT ;  /* 0x0000005b9800720c */ /* 0x080fe20003f46270 */
[----:B------:R-:W-:Y:S01]  /*3ed0*/  BSSY B1, `(.L_x_12016) ;  /* 0x0000024000017945 */ /* 0x000fe20003800000 */
[----:B------:R-:W-:Y:S02]  /*3ee0*/  ISETP.GE.AND P3, PT, R190, R91, PT ;  /* 0x0000005bbe00720c */ /* 0x000fe40003f66270 */
[----:B------:R-:W-:Y:S02]  /*3ef0*/  CS2R R38, SRZ ;  /* 0x0000000000267805 */ /* 0x000fe4000001ff00 */
[CC--:B------:R-:W-:Y:S02]  /*3f00*/  ISETP.GE.OR P2, PT, R16.reuse, R93.reuse, P2 ;  /* 0x0000005d1000720c */ /* 0x0c0fe40001746670 */
[----:B------:R-:W-:Y:S02]  /*3f10*/  CS2R R6, SRZ ;  /* 0x0000000000067805 */ /* 0x000fe4000001ff00 */
[----:B------:R-:W-:-:S02]  /*3f20*/  ISETP.GE.OR P3, PT, R16, R93, P3 ;  /* 0x0000005d1000720c */ /* 0x000fc40001f66670 */
[----:B------:R-:W-:Y:S02]  /*3f30*/  CS2R R4, SRZ ;  /* 0x0000000000047805 */ /* 0x000fe4000001ff00 */
[----:B------:R-:W-:Y:S02]  /*3f40*/  CS2R R34, SRZ ;  /* 0x0000000000227805 */ /* 0x000fe4000001ff00 */
[----:B------:R-:W-:-:S03]  /*3f50*/  CS2R R32, SRZ ;  /* 0x0000000000207805 */ /* 0x000fc6000001ff00 */
[----:B------:R-:W-:Y:S05]  /*3f60*/  @P2 BRA `(.L_x_12017) ;  /* 0x0000000000682947 */ /* 0x000fea0003800000 */
[-C--:B------:R-:W-:Y:S01]  /*3f70*/  IMAD R6, R3, R8.reuse, RZ ;  /* 0x0000000803067224 */ /* 0x080fe200078e02ff */
[----:B------:R-:W-:Y:S01]  /*3f80*/  ULDC.64 UR6, c[0x0][0x400] ;  /* 0x0001000000067ab9 */ /* 0x000fe20000000a00 */
[----:B------:R-:W-:Y:S01]  /*3f90*/  IMAD.MOV.U32 R4, RZ, RZ, R16 ;  /* 0x000000ffff047224 */ /* 0x000fe200078e0010 */
[----:B------:R-:W-:Y:S01]  /*3fa0*/  ULDC.64 UR4, c[0x0][0x3e8] ;  /* 0x0000fa0000047ab9 */ /* 0x000fe20000000a00 */
[----:B------:R-:W-:Y:S02]  /*3fb0*/  IMAD.MOV.U32 R5, RZ, RZ, R17 ;  /* 0x000000ffff057224 */ /* 0x000fe400078e0011 */
[C---:B------:R-:W-:Y:S02]  /*3fc0*/  IMAD R7, R152.reuse, R9, R6 ;  /* 0x0000000998077224 */ /* 0x040fe400078e0206 */
[----:B------:R-:W-:-:S04]  /*3fd0*/  IMAD.WIDE.U32 R4, R152, R8, R4 ;  /* 0x0000000898047225 */ /* 0x000fc800078e0004 */
[-C--:B------:R-:W-:Y:S02]  /*3fe0*/  IMAD R6, R54, R8.reuse, RZ ;  /* 0x0000000836067224 */ /* 0x080fe400078e02ff */
[----:B------:R-:W-:Y:S02]  /*3ff0*/  IMAD.IADD R5, R7, 0x1, R5 ;  /* 0x0000000107057824 */ /* 0x000fe400078e0205 */
[C---:B------:R-:W-:Y:S02]  /*4000*/  IMAD R7, R2.reuse, R9, R6 ;  /* 0x0000000902077224 */ /* 0x040fe400078e0206 */
[----:B------:R-:W-:-:S04]  /*4010*/  IMAD.WIDE.U32 R4, R2, R8, R4 ;  /* 0x0000000802047225 */ /* 0x000fc800078e0004 */
[----:B------:R-:W-:Y:S02]  /*4020*/  IMAD.IADD R5, R7, 0x1, R5 ;  /* 0x0000000107057824 */ /* 0x000fe400078e0205 */
[----:B------:R-:W-:Y:S02]  /*4030*/  IMAD R33, R79, 0x60, RZ ;  /* 0x000000604f217824 */ /* 0x000fe400078e02ff */
[----:B------:R-:W-:-:S04]  /*4040*/  IMAD.WIDE.U32 R6, R12, 0x60, R4 ;  /* 0x000000600c067825 */ /* 0x000fc800078e0004 */
[----:B------:R-:W-:Y:S01]  /*4050*/  IMAD.MOV.U32 R4, RZ, RZ, R46 ;  /* 0x000000ffff047224 */ /* 0x000fe200078e002e */
[----:B------:R-:W-:Y:S01]  /*4060*/  LEA R32, P2, R6, UR6, 0x1 ;  /* 0x0000000606207c11 */ /* 0x000fe2000f8408ff */
[----:B------:R-:W-:Y:S02]  /*4070*/  IMAD.MOV.U32 R5, RZ, RZ, R65 ;  /* 0x000000ffff057224 */ /* 0x000fe400078e0041 */
[----:B------:R-:W-:Y:S02]  /*4080*/  IMAD.IADD R7, R33, 0x1, R7 ;  /* 0x0000000121077824 */ /* 0x000fe400078e0207 */
[----:B------:R-:W-:Y:S02]  /*4090*/  IMAD R15, R85, 0x60, RZ ;  /* 0x00000060550f7824 */ /* 0x000fe400078e02ff */
[----:B------:R-:W-:Y:S01]  /*40a0*/  IMAD.WIDE.U32 R4, R10, 0x60, R4 ;  /* 0x000000600a047825 */ /* 0x000fe200078e0004 */
[----:B------:R-:W-:-:S03]  /*40b0*/  LEA.HI.X R33, R6, UR7, R7, 0x1, P2 ;  /* 0x0000000706217c11 */ /* 0x000fc600090f0c07 */
[----:B------:R-:W-:Y:S01]  /*40c0*/  IMAD.IADD R5, R15, 0x1, R5 ;  /* 0x000000010f057824 */ /* 0x000fe200078e0205 */
[C---:B------:R-:W-:Y:S02]  /*40d0*/  LEA R6, P2, R4.reuse, UR4, 0x1 ;  /* 0x0000000404067c11 */ /* 0x040fe4000f8408ff */
[----:B------:R-:W5:Y:S02]  /*40e0*/  LDG.E.128 R32, desc[UR42][R32.64] ;  /* 0x0000002a20207981 */ /* 0x000f64000c1e1d00 */
[----:B------:R-:W-:-:S06]  /*40f0*/  LEA.HI.X R7, R4, UR5, R5, 0x1, P2 ;  /* 0x0000000504077c11 */ /* 0x000fcc00090f0c05 */
[----:B------:R-:W5:Y:S03]  /*4100*/  LDG.E.128 R4, desc[UR42][R6.64] ;  /* 0x0000002a06047981 */ /* 0x000f66000c1e1d00 */
.L_x_12017:
[----:B------:R-:W-:Y:S05]  /*4110*/  BSYNC B1 ;  /* 0x0000000000017941 */ /* 0x000fea0003800000 */
.L_x_12016:
[----:B------:R-:W-:Y:S01]  /*4120*/  BSSY B1, `(.L_x_12018) ;  /* 0x0000023000017945 */ /* 0x000fe20003800000 */
[----:B------:R-:W-:Y:S02]  /*4130*/  ISETP.GE.AND P2, PT, R16, R93, PT ;  /* 0x0000005d1000720c */ /* 0x000fe40003f46270 */
[----:B------:R-:W-:Y:S02]  /*4140*/  CS2R R36, SRZ ;  /* 0x0000000000247805 */ /* 0x000fe4000001ff00 */
[----:B------:R-:W-:Y:S01]  /*4150*/  CS2R R42, SRZ ;  /* 0x00000000002a7805 */ /* 0x000fe2000001ff00 */
[----:B-----5:R-:W-:Y:S01]  /*4160*/  IMAD.MOV.U32 R82, RZ, RZ, R6 ;  /* 0x000000ffff527224 */ /* 0x020fe200078e0006 */
[----:B------:R-:W-:Y:S01]  /*4170*/  CS2R R40, SRZ ;  /* 0x0000000000287805 */ /* 0x000fe2000001ff00 */
[----:B------:R-:W-:Y:S06]  /*4180*/  @P3 BRA `(.L_x_12019) ;  /* 0x0000000000703947 */ /* 0x000fec0003800000 */
[-C--:B------:R-:W-:Y:S01]  /*4190*/  IMAD R11, R3, R8.reuse, RZ ;  /* 0x00000008030b7224 */ /* 0x080fe200078e02ff */
[----:B------:R-:W-:Y:S01]  /*41a0*/  ULDC.64 UR4, c[0x0][0x3e8] ;  /* 0x0000fa0000047ab9 */ /* 0x000fe20000000a00 */
[----:B------:R-:W-:Y:S01]  /*41b0*/  IMAD.MOV.U32 R14, RZ, RZ, R16 ;  /* 0x000000ffff0e7224 */ /* 0x000fe200078e0010 */
[----:B------:R-:W-:Y:S01]  /*41c0*/  ULDC.64 UR6, c[0x0][0x400] ;  /* 0x0001000000067ab9 */ /* 0x000fe20000000a00 */
[----:B------:R-:W-:Y:S02]  /*41d0*/  IMAD.MOV.U32 R15, RZ, RZ, R17 ;  /* 0x000000ffff0f7224 */ /* 0x000fe400078e0011 */
[C---:B------:R-:W-:Y:S02]  /*41e0*/  IMAD R11, R152.reuse, R9, R11 ;  /* 0x00000009980b7224 */ /* 0x040fe400078e020b */
[----:B------:R-:W-:-:S04]  /*41f0*/  IMAD.WIDE.U32 R14, R152, R8, R14 ;  /* 0x00000008980e7225 */ /* 0x000fc800078e000e */
[----:B------:R-:W-:Y:S02]  /*4200*/  IMAD.IADD R15, R11, 0x1, R15 ;  /* 0x000000010b0f7824 */ /* 0x000fe400078e020f */
[----:B------:R-:W-:Y:S02]  /*4210*/  IMAD.MOV.U32 R36, RZ, RZ, R48 ;  /* 0x000000ffff247224 */ /* 0x000fe400078e0030 */
[----:B------:R-:W-:Y:S02]  /*4220*/  IMAD.MOV.U32 R37, RZ, RZ, R49 ;  /* 0x000000ffff257224 */ /* 0x000fe400078e0031 */
[----:B------:R-:W-:-:S04]  /*4230*/  IMAD.WIDE.U32 R10, R10, 0x60, R20 ;  /* 0x000000600a0a7825 */ /* 0x000fc800078e0014 */
[----:B------:R-:W-:Y:S01]  /*4240*/  IMAD.WIDE.U32 R36, R12, 0x60, R36 ;  /* 0x000000600c247825 */ /* 0x000fe200078e0024 */
[----:B------:R-:W-:-:S03]  /*4250*/  IADD3 R10, P3, R46, R10, RZ ;  /* 0x0000000a2e0a7210 */ /* 0x000fc60007f7e0ff */
[----:B------:R-:W-:Y:S02]  /*4260*/  IMAD R85, R85, 0x60, RZ ;  /* 0x0000006055557824 */ /* 0x000fe400078e02ff */
[----:B------:R-:W-:Y:S02]  /*4270*/  IMAD R79, R79, 0x60, RZ ;  /* 0x000000604f4f7824 */ /* 0x000fe400078e02ff */
[-C--:B------:R-:W-:Y:S01]  /*4280*/  IMAD R12, R54, R8.reuse, RZ ;  /* 0x00000008360c7224 */ /* 0x080fe200078e02ff */
[----:B------:R-:W-:Y:S01]  /*4290*/  IADD3.X R11, R65, R85, R11, P3, !PT ;  /* 0x00000055410b7210 */ /* 0x000fe20001ffe40b */
[----:B------:R-:W-:-:S04]  /*42a0*/  IMAD.WIDE.U32 R14, R2, R8, R14 ;  /* 0x00000008020e7225 */ /* 0x000fc800078e000e */
[----:B------:R-:W-:Y:S01]  /*42b0*/  IMAD R9, R2, R9, R12 ;  /* 0x0000000902097224 */ /* 0x000fe200078e020c */
[----:B------:R-:W-:Y:S01]  /*42c0*/  IADD3 R8, P3, R36, R14, RZ ;  /* 0x0000000e24087210 */ /* 0x000fe20007f7e0ff */
[----:B------:R-:W-:-:S05]  /*42d0*/  IMAD.IADD R79, R79, 0x1, R37 ;  /* 0x000000014f4f7824 */ /* 0x000fca00078e0225 */
[----:B------:R-:W-:Y:S02]  /*42e0*/  IADD3.X R15, R79, R9, R15, P3, !PT ;  /* 0x000000094f0f7210 */ /* 0x000fe40001ffe40f */
[----:B------:R-:W-:-:S04]  /*42f0*/  LEA R36, P3, R10, UR4, 0x1 ;  /* 0x000000040a247c11 */ /* 0x000fc8000f8608ff */
[----:B------:R-:W-:Y:S02]  /*4300*/  LEA.HI.X R37, R10, UR5, R11, 0x1, P3 ;  /* 0x000000050a257c11 */ /* 0x000fe400098f0c0b */
[----:B------:R-:W-:-:S04]  /*4310*/  LEA R40, P3, R8, UR6, 0x1 ;  /* 0x0000000608287c11 */ /* 0x000fc8000f8608ff */
[----:B------:R-:W-:Y:S01]  /*4320*/  LEA.HI.X R41, R8, UR7, R15, 0x1, P3 ;  /* 0x0000000708297c11 */ /* 0x000fe200098f0c0f */
[----:B------:R-:W5:Y:S05]  /*4330*/  LDG.E.128 R36, desc[UR42][R36.64] ;  /* 0x0000002a24247981 */ /* 0x000f6a000c1e1d00 */
[----:B------:R-:W5:Y:S03]  /*4340*/  LDG.E.128 R40, desc[UR42][R40.64] ;  /* 0x0000002a28287981 */ /* 0x000f66000c1e1d00 */
.L_x_12019:
[----:B------:R-:W-:Y:S05]  /*4350*/  BSYNC B1 ;  /* 0x0000000000017941 */ /* 0x000fea0003800000 */
.L_x_12018:
[----:B------:R-:W-:Y:S01]  /*4360*/  ULOP3.LUT UR4, UR36, 0x1, URZ, 0xfc, !UPT ;  /* 0x0000000124047892 */ /* 0x000fe2000f8efc3f */
        /* <DEDUP_REMOVED lines=35> */
.L_x_12020:
[----:B------:R-:W-:Y:S01]  /*45a0*/  IMAD R79, R19, 0x8, R148 ;  /* 0x00000008134f7824 */ /* 0x000fe200078e0294 */
[----:B------:R-:W-:Y:S01]  /*45b0*/  SHF.L.U32 R94, R154, 0x1f, RZ ;  /* 0x0000001f9a5e7819 */ /* 0x000fe200000006ff */
[----:B------:R-:W0:Y:S01]  /*45c0*/  LDC R96, c[0x0][0x2f4] ;  /* 0x0000bd00ff607b82 */ /* 0x000e220000000800 */
[----:B------:R-:W-:Y:S02]  /*45d0*/  BSSY B1, `(.L_x_12021) ;  /* 0x0000003000017945 */ /* 0x000fe40003800000 */
[----:B------:R-:W1:Y:S02]  /*45e0*/  SYNCS.PHASECHK.TRANS64.TRYWAIT P4, [R79+URZ+0x22890], R94 ;  /* 0x0228905e4f0075a7 */ /* 0x000e64000808017f */
[----:B-1----:R-:W-:Y:S05]  /*45f0*/  @!P4 BRA `(.L_x_12022) ;  /* 0x000002680000c947 */ /* 0x002fea0003800000 */
.L_x_12350:
[----:B------:R-:W-:Y:S05]  /*4600*/  BSYNC B1 ;  /* 0x0000000000017941 */ /* 0x000fea0003800000 */
.L_x_12021:
[----:B------:R-:W-:Y:S01]  /*4610*/  UMOV UR4, 0xffffffff ;  /* 0xffffffff00047882 */ /* 0x000fe20000000000 */
[----:B0-----:R-:W-:Y:S02]  /*4620*/  IMAD.IADD R98, R96, 0x1, -R61 ;  /* 0x0000000160627824 */ /* 0x001fe400078e0a3d */
[----:B------:R-:W-:Y:S05]  /*4630*/  BRA.DIV UR4, `(.L_x_12023) ;  /* 0x0000026a04047947 */ /* 0x000fea000b800000 */
[----:B------:R0:W2:Y:S04]  /*4640*/  SHFL.IDX PT, R85, R92, RZ, 0x1c1f ;  /* 0x001c1fff5c557589 */ /* 0x0000a800000e0000 */
[----:B------:R0:W3:Y:S02]  /*4650*/  SHFL.IDX PT, R84, R90, RZ, 0x1c1f ;  /* 0x001c1fff5a547589 */ /* 0x0000e400000e0000 */
.L_x_12354:
[----:B------:R-:W-:Y:S01]  /*4660*/  ISETP.GE.OR P4, PT, R152, R91, P1 ;  /* 0x0000005b9800720c */ /* 0x000fe20000f86670 */
[----:B------:R-:W-:-:S12]  /*4670*/  BSSY B1, `(.L_x_12024) ;  /* 0x0000075000017945 */ /* 0x000fd80003800000 */
[----:B------:R-:W-:Y:S05]  /*4680*/  @P4 BRA `(.L_x_12025) ;  /* 0x0000000400cc4947 */ /* 0x000fea0003800000 */
        /* <DEDUP_REMOVED lines=9> */
[----:B------:R-:W-:-:S05]  /*4720*/  LOP3.LUT R9, R9, R56, RZ, 0x3c, !PT ;  /* 0x0000003809097212 */ /* 0x000fca00078e3cff */
        /* <DEDUP_REMOVED lines=11> */
[----:B------:R-:W-:Y:S02]  /*47e0*/  SHF.R.U32.HI R109, RZ, 0x10, R7 ;  /* 0x00000010ff6d7819 */ /* 0x000fe40000011607 */
[----:B------:R-:W-:Y:S01]  /*47f0*/  SHF.R.U32.HI R115, RZ, 0x10, R35 ;  /* 0x00000010ff737819 */ /* 0x000fe20000011623 */
[----:B------:R-:W-:Y:S01]  /*4800*/  IMAD.U32 R113, R111, 0x10000, RZ ;  /* 0x000100006f717824 */ /* 0x000fe200078e00ff */
[----:B------:R-:W-:-:S02]  /*4810*/  PRMT R106, R97, 0x5432, R106 ;  /* 0x00005432616a7816 */ /* 0x000fc4000000006a */
[----:B------:R-:W-:Y:S01]  /*4820*/  SHF.R.U64 R110, R32, 0x10, R33 ;  /* 0x00000010206e7819 */ /* 0x000fe20000001221 */
[----:B---3--:R-:W-:Y:S01]  /*4830*/  IMAD.U32 R32, R13, 0x10000, RZ ;  /* 0x000100000d207824 */ /* 0x008fe200078e00ff */
[----:B------:R-:W-:Y:S01]  /*4840*/  PRMT R109, R107, 0x5410, R109 ;  /* 0x000054106b6d7816 */ /* 0x000fe2000000006d */
[----:B------:R-:W-:Y:S01]  /*4850*/  IMAD.U32 R107, R106, 0x10000, RZ ;  /* 0x000100006a6b7824 */ /* 0x000fe200078e00ff */
[----:B------:R-:W-:Y:S01]  /*4860*/  PRMT R115, R112, 0x5410, R115 ;  /* 0x0000541070737816 */ /* 0x000fe20000000073 */
[----:B------:R-:W-:Y:S01]  /*4870*/  FMUL.FTZ R117, R32, R113 ;  /* 0x0000007120757220 */ /* 0x000fe20000410000 */
[----:B------:R-:W-:Y:S01]  /*4880*/  SHF.R.U64 R108, R6, 0x10, R7 ;  /* 0x00000010066c7819 */ /* 0x000fe20000001207 */
[----:B--2---:R-:W-:Y:S01]  /*4890*/  IMAD.U32 R6, R9, 0x10000, RZ ;  /* 0x0001000009067824 */ /* 0x004fe200078e00ff */
[----:B------:R-:W-:Y:S01]  /*48a0*/  LOP3.LUT R33, R13, 0xffff0000, RZ, 0xc0, !PT ;  /* 0xffff00000d217812 */ /* 0x000fe200078ec0ff */
[----:B------:R-:W-:Y:S01]  /*48b0*/  IMAD.U32 R13, R12, 0x10000, RZ ;  /* 0x000100000c0d7824 */ /* 0x000fe200078e00ff */
[----:B------:R-:W-:Y:S01]  /*48c0*/  LOP3.LUT R112, R111, 0xffff0000, RZ, 0xc0, !PT ;  /* 0xffff00006f707812 */ /* 0x000fe200078ec0ff */
[-C--:B------:R-:W-:Y:S01]  /*48d0*/  FMUL.FTZ R111, R32, R107.reuse ;  /* 0x0000006b206f7220 */ /* 0x080fe20000410000 */
[----:B------:R-:W-:Y:S01]  /*48e0*/  LOP3.LUT R7, R9, 0xffff0000, RZ, 0xc0, !PT ;  /* 0xffff000009077812 */ /* 0x000fe200078ec0ff */
[----:B------:R-:W-:Y:S01]  /*48f0*/  FFMA.FTZ R117, R6, R107, -R117 ;  /* 0x0000006b06757223 */ /* 0x000fe20000010875 */
[----:B------:R-:W-:Y:S01]  /*4900*/  LOP3.LUT R106, R106, 0xffff0000, RZ, 0xc0, !PT ;  /* 0xffff00006a6a7812 */ /* 0x000fe200078ec0ff */
[----:B------:R-:W-:Y:S01]  /*4910*/  FMUL.FTZ R32, R33, R112 ;  /* 0x0000007021207220 */ /* 0x000fe20000410000 */
[----:B------:R-:W-:Y:S01]  /*4920*/  SHF.R.U64 R114, R34, 0x10, R35 ;  /* 0x0000001022727819 */ /* 0x000fe20000001223 */
[----:B------:R-:W-:-:S02]  /*4930*/  IMAD.U32 R34, R15, 0x10000, RZ ;  /* 0x000100000f227824 */ /* 0x000fc400078e00ff */
[----:B------:R-:W-:Y:S01]  /*4940*/  FFMA.FTZ R111, R6, R113, R111 ;  /* 0x00000071066f7223 */ /* 0x000fe2000001006f */
[----:B------:R-:W-:Y:S02]  /*4950*/  IMAD.U32 R107, R115, 0x10000, RZ ;  /* 0x00010000736b7824 */ /* 0x000fe400078e00ff */
[-C--:B------:R-:W-:Y:S01]  /*4960*/  FMUL.FTZ R118, R33, R106.reuse ;  /* 0x0000006a21767220 */ /* 0x080fe20000410000 */
[----:B------:R-:W-:Y:S01]  /*4970*/  FFMA.FTZ R116, R7, R106, -R32 ;  /* 0x0000006a07747223 */ /* 0x000fe20000010820 */
[----:B------:R-:W-:Y:S02]  /*4980*/  IMAD.U32 R9, R11, 0x10000, RZ ;  /* 0x000100000b097824 */ /* 0x000fe400078e00ff */
[-C--:B------:R-:W-:Y:S01]  /*4990*/  FMUL.FTZ R32, R34, R107.reuse ;  /* 0x0000006b22207220 */ /* 0x080fe20000410000 */
[----:B------:R-:W-:Y:S01]  /*49a0*/  IMAD.U32 R6, R109, 0x10000, RZ ;  /* 0x000100006d067824 */ /* 0x000fe200078e00ff */
[----:B------:R-:W-:Y:S01]  /*49b0*/  SHF.R.U64 R104, R4, 0x10, R5 ;  /* 0x0000001004687819 */ /* 0x000fe20000001205 */
[----:B------:R-:W-:Y:S01]  /*49c0*/  FFMA.FTZ R118, R7, R112, R118 ;  /* 0x0000007007767223 */ /* 0x000fe20000010076 */
[----:B------:R-:W-:Y:S01]  /*49d0*/  LOP3.LUT R35, R15, 0xffff0000, RZ, 0xc0, !PT ;  /* 0xffff00000f237812 */ /* 0x000fe200078ec0ff */
[-C--:B------:R-:W-:Y:S01]  /*49e0*/  FFMA.FTZ R112, R9, R6.reuse, -R32 ;  /* 0x0000000609707223 */ /* 0x080fe20000010820 */
[----:B------:R-:W-:Y:S01]  /*49f0*/  LOP3.LUT R106, R115, 0xffff0000, RZ, 0xc0, !PT ;  /* 0xffff0000736a7812 */ /* 0x000fe200078ec0ff */
[----:B------:R-:W-:Y:S01]  /*4a00*/  FMUL.FTZ R34, R34, R6 ;  /* 0x0000000622227220 */ /* 0x000fe20000410000 */
[----:B------:R-:W-:Y:S01]  /*4a10*/  LOP3.LUT R32, R109, 0xffff0000, RZ, 0xc0, !PT ;  /* 0xffff00006d207812 */ /* 0x000fe200078ec0ff */
[----:B------:R-:W-:Y:S01]  /*4a20*/  IMAD.U32 R5, R8, 0x10000, RZ ;  /* 0x0001000008057824 */ /* 0x000fe200078e00ff */
[----:B------:R-:W-:Y:S01]  /*4a30*/  PRMT R110, R100, 0x5432, R110 ;  /* 0x00005432646e7816 */ /* 0x000fe2000000006e */
[----:B------:R-:W-:Y:S01]  /*4a40*/  FFMA.FTZ R107, R9, R107, R34 ;  /* 0x0000006b096b7223 */ /* 0x000fe20000010022 */
[----:B------:R-:W-:Y:S01]  /*4a50*/  PRMT R104, R95, 0x5432, R104 ;  /* 0x000054325f687816 */ /* 0x000fe20000000068 */
[----:B------:R-:W-:Y:S01]  /*4a60*/  FMUL.FTZ R120, R35, R106 ;  /* 0x0000006a23787220 */ /* 0x000fe20000410000 */
[----:B------:R-:W-:Y:S01]  /*4a70*/  LOP3.LUT R11, R11, 0xffff0000, RZ, 0xc0, !PT ;  /* 0xffff00000b0b7812 */ /* 0x000fe200078ec0ff */
[-C--:B------:R-:W-:Y:S01]  /*4a80*/  FMUL.FTZ R122, R35, R32.reuse ;  /* 0x00000020237a7220 */ /* 0x080fe20000410000 */
[----:B------:R-:W-:Y:S01]  /*4a90*/  LOP3.LUT R12, R12, 0xffff0000, RZ, 0xc0, !PT ;  /* 0xffff00000c0c7812 */ /* 0x000fe200078ec0ff */
[C---:B------:R-:W-:Y:S01]  /*4aa0*/  IMAD.U32 R34, R110.reuse, 0x10000, RZ ;  /* 0x000100006e227824 */ /* 0x040fe200078e00ff */
[----:B------:R-:W-:Y:S01]  /*4ab0*/  LOP3.LUT R9, R110, 0xffff0000, RZ, 0xc0, !PT ;  /* 0xffff00006e097812 */ /* 0x000fe200078ec0ff */
[----:B------:R-:W-:Y:S01]  /*4ac0*/  IMAD.U32 R6, R104, 0x10000, RZ ;  /* 0x0001000068067824 */ /* 0x000fe200078e00ff */
[----:B------:R-:W-:Y:S01]  /*4ad0*/  LOP3.LUT R8, R8, 0xffff0000, RZ, 0xc0, !PT ;  /* 0xffff000008087812 */ /* 0x000fe200078ec0ff */
[C---:B------:R-:W-:Y:S01]  /*4ae0*/  FFMA.FTZ R109, R11.reuse, R32, -R120 ;  /* 0x000000200b6d7223 */ /* 0x040fe20000010878 */
[----:B------:R-:W-:Y:S01]  /*4af0*/  LOP3.LUT R7, R104, 0xffff0000, RZ, 0xc0, !PT ;  /* 0xffff000068077812 */ /* 0x000fe200078ec0ff */
[----:B------:R-:W-:Y:S01]  /*4b00*/  FFMA.FTZ R122, R11, R106, R122 ;  /* 0x0000006a0b7a7223 */ /* 0x000fe2000001007a */
[----:B------:R-:W-:Y:S01]  /*4b10*/  PRMT R114, R99, 0x5432, R114 ;  /* 0x0000543263727816 */ /* 0x000fe20000000072 */
[----:B------:R-:W-:Y:S01]  /*4b20*/  FMUL.FTZ R32, R13, R34 ;  /* 0x000000220d207220 */ /* 0x000fe20000410000 */
[----:B------:R-:W-:Y:S01]  /*4b30*/  FMUL.FTZ R11, R12, R9 ;  /* 0x000000090c0b7220 */ /* 0x000fe20000410000 */
[----:B------:R-:W-:Y:S01]  /*4b40*/  PRMT R108, R93, 0x5432, R108 ;  /* 0x000054325d6c7816 */ /* 0x000fe2000000006c */
[----:B------:R-:W-:Y:S01]  /*4b50*/  FMUL.FTZ R13, R13, R6 ;  /* 0x000000060d0d7220 */ /* 0x000fe20000410000 */
[----:B------:R-:W-:-:S02]  /*4b60*/  IMAD.U32 R15, R14, 0x10000, RZ ;  /* 0x000100000e0f7824 */ /* 0x000fc400078e00ff */
        /* <DEDUP_REMOVED lines=10> */
[C---:B------:R-:W-:Y:S01]  /*4c10*/  SHF.L.U32 R4, R10.reuse, 0x10, RZ ;  /* 0x000000100a047819 */ /* 0x040fe200000006ff */
        /* <DEDUP_REMOVED lines=21> */
.L_x_12027:
[----:B------:R-:W-:Y:S05]  /*4d70*/  BSYNC B2 ;  /* 0x0000000000027941 */ /* 0x000fea0003800000 */
.L_x_12026:
[----:B------:R-:W-:Y:S01]  /*4d80*/  ISETP.GE.AND P4, PT, R105, R96, PT ;  /* 0x000000606900720c */ /* 0x000fe20003f86270 */
[----:B--2---:R4:W-:-:S12]  /*4d90*/  ST.E.128 desc[UR42][R82.64], R8 ;  /* 0x0000000852007985 */ /* 0x0049d8000c101d2a */
[----:B------:R-:W-:-:S05]  /*4da0*/  @!P4 IMAD.WIDE R84, R105, 0x2, R84 ;  /* 0x000000026954c825 */ /* 0x000fca00078e0254 */
[----:B---3--:R4:W-:Y:S02]  /*4db0*/  @!P4 ST.E.128 desc[UR42][R84.64], R12 ;  /* 0x0000000c5400c985 */ /* 0x0089e4000c101d2a */
.L_x_12025:
[----:B------:R-:W-:Y:S05]  /*4dc0*/  BSYNC B1 ;  /* 0x0000000000017941 */ /* 0x000fea0003800000 */
.L_x_12024:
[----:B------:R-:W-:-:S03]  /*4dd0*/  UMOV UR4, 0xffffffff ;  /* 0xffffffff00047882 */ /* 0x000fc60000000000 */
[----:B------:R-:W-:Y:S05]  /*4de0*/  BRA.DIV UR4, `(.L_x_12028) ;  /* 0x0000026204647947 */ /* 0x000fea000b800000 */
[----:B------:R0:W0:Y:S04]  /*4df0*/  SHFL.IDX PT, R33, R92, 0x1, 0x1c1f ;  /* 0x003c1f005c217f89 */ /* 0x00002800000e0000 */
[----:B----4-:R4:W0:Y:S02]  /*4e00*/  SHFL.IDX PT, R14, R90, 0x1, 0x1c1f ;  /* 0x003c1f005a0e7f89 */ /* 0x01082400000e0000 */
.L_x_12358:
[----:B------:R-:W-:-:S13]  /*4e10*/  ISETP.GE.OR P4, PT, R190, R91, P1 ;  /* 0x0000005bbe00720c */ /* 0x000fda0000f86670 */
[----:B------:R-:W-:Y:S05]  /*4e20*/  @P4 BRA `(.L_x_12009) ;  /* 0x0000000800ec4947 */ /* 0x000fea0003800000 */
[----:B------:R-:W-:Y:S01]  /*4e30*/  SEL R98, R61, R98, !P0 ;  /* 0x000000623d627207 */ /* 0x000fe20004000000 */
[----:B------:R-:W-:Y:S01]  /*4e40*/  BSSY B1, `(.L_x_12029) ;  /* 0x000006c000017945 */ /* 0x000fe20003800000 */
[C---:B0-----:R-:W-:Y:S02]  /*4e50*/  LEA R12, P4, R68.reuse, R14, 0x1 ;  /* 0x0000000e440c7211 */ /* 0x041fe400078808ff */
[----:B------:R-:W-:Y:S02]  /*4e60*/  SHF.R.S32.HI R5, RZ, 0x1f, R98 ;  /* 0x0000001fff057819 */ /* 0x000fe40000011462 */
[----:B------:R-:W-:Y:S02]  /*4e70*/  LEA.HI.X R13, R68, R33, R69, 0x1, P4 ;  /* 0x00000021440d7211 */ /* 0x000fe400020f0c45 */
[----:B------:R-:W-:-:S04]  /*4e80*/  LEA.HI R98, R5, R98, RZ, 0x4 ;  /* 0x0000006205627211 */ /* 0x000fc800078f20ff */
[----:B------:R-:W-:-:S05]  /*4e90*/  LEA.HI.SX32 R15, R98, R67, 0x1c ;  /* 0x00000043620f7211 */ /* 0x000fca00078fe2ff */
[----:B------:R-:W-:-:S05]  /*4ea0*/  IMAD.SHL.U32 R15, R15, 0x8, RZ ;  /* 0x000000080f0f7824 */ /* 0x000fca00078e00ff */
[----:B------:R-:W-:-:S04]  /*4eb0*/  LOP3.LUT R5, R205, 0x38, R15, 0xf8, !PT ;  /* 0x00000038cd057812 */ /* 0x000fc800078ef80f */
[----:B------:R-:W-:Y:S01]  /*4ec0*/  LOP3.LUT R4, R5, R206, RZ, 0x3c, !PT ;  /* 0x000000ce05047212 */ /* 0x000fe200078e3cff */
[----:B------:R-:W-:-:S04]  /*4ed0*/  IMAD R5, R19, 0x1800, R71 ;  /* 0x0000180013057824 */ /* 0x000fc800078e0247 */
[----:B------:R-:W-:Y:S02]  /*4ee0*/  IMAD.IADD R4, R207, 0x1, R4 ;  /* 0x00000001cf047824 */ /* 0x000fe400078e0204 */
[----:B------:R-:W-:Y:S02]  /*4ef0*/  IMAD R5, R5, 0x2, R148 ;  /* 0x0000000205057824 */ /* 0x000fe400078e0294 */
[----:B------:R-:W-:-:S04]  /*4f00*/  IMAD R7, R19, 0x1800, R4 ;  /* 0x0000180013077824 */ /* 0x000fc800078e0204 */
[----:B------:R-:W-:Y:S02]  /*4f10*/  IMAD R8, R7, 0x2, R148 ;  /* 0x0000000207087824 */ /* 0x000fe400078e0294 */
[----:B------:R-:W0:Y:S04]  /*4f20*/  LDS.128 R4, [R5+0x1c400] ;  /* 0x01c4000005047984 */ /* 0x000e280000000c00 */
[----:B------:R-:W0:Y:S01]  /*4f30*/  LDS.128 R8, [R8+0x1c400] ;  /* 0x01c4000008087984 */ /* 0x000e220000000c00 */
[----:B------:R-:W-:Y:S05]  /*4f40*/  @P2 BRA `(.L_x_12030) ;  /* 0x00000004006c2947 */ /* 0x000fea0003800000 */
[----:B---3--:R-:W-:Y:S01]  /*4f50*/  SHF.R.U32.HI R84, RZ, 0x10, R41 ;  /* 0x00000010ff547819 */ /* 0x008fe20000011629 */
[----:B0-----:R-:W-:Y:S01]  /*4f60*/  IMAD.U32 R32, R5, 0x10000, RZ ;  /* 0x0001000005207824 */ /* 0x001fe200078e00ff */
[--C-:B------:R-:W-:Y:S01]  /*4f70*/  SHF.R.U32.HI R98, RZ, 0x10, R37.reuse ;  /* 0x00000010ff627819 */ /* 0x100fe20000011625 */
[----:B------:R-:W-:Y:S01]  /*4f80*/  IMAD.U32 R35, R8, 0x10000, RZ ;  /* 0x0001000008237824 */ /* 0x000fe200078e00ff */
[----:B------:R-:W-:Y:S02]  /*4f90*/  PRMT R103, R103, 0x5410, R84 ;  /* 0x0000541067677816 */ /* 0x000fe40000000054 */
[----:B------:R-:W-:Y:S02]  /*4fa0*/  PRMT R99, R99, 0x5410, R98 ;  /* 0x0000541063637816 */ /* 0x000fe40000000062 */
[----:B------:R-:W-:Y:S01]  /*4fb0*/  SHF.R.U64 R104, R36, 0x10, R37 ;  /* 0x0000001024687819 */ /* 0x000fe20000001225 */
[----:B------:R-:W-:Y:S01]  /*4fc0*/  IMAD.U32 R37, R9, 0x10000, RZ ;  /* 0x0001000009257824 */ /* 0x000fe200078e00ff */
[----:B------:R-:W-:Y:S01]  /*4fd0*/  SHF.R.U64 R83, R42, 0x10, R43 ;  /* 0x000000102a537819 */ /* 0x000fe2000000122b */
[----:B------:R-:W-:Y:S01]  /*4fe0*/  IMAD.U32 R42, R103, 0x10000, RZ ;  /* 0x00010000672a7824 */ /* 0x000fe200078e00ff */
[----:B--2---:R-:W-:Y:S01]  /*4ff0*/  SHF.R.U64 R85, R40, 0x10, R41 ;  /* 0x0000001028557819 */ /* 0x004fe20000001229 */
[----:B------:R-:W-:Y:S01]  /*5000*/  IMAD.U32 R41, R99, 0x10000, RZ ;  /* 0x0001000063297824 */ /* 0x000fe200078e00ff */
[----:B------:R-:W-:Y:S01]  /*5010*/  SHF.R.U32.HI R82, RZ, 0x10, R43 ;  /* 0x00000010ff527819 */ /* 0x000fe2000001162b */
[----:B------:R-:W-:Y:S01]  /*5020*/  FMUL.FTZ R43, R37, R42 ;  /* 0x0000002a252b7220 */ /* 0x000fe20000410000 */
[----:B----4-:R-:W-:-:S02]  /*5030*/  SHF.R.U32.HI R90, RZ, 0x10, R39 ;  /* 0x00000010ff5a7819 */ /* 0x010fc40000011627 */
[----:B------:R-:W-:Y:S01]  /*5040*/  SHF.R.U64 R92, R38, 0x10, R39 ;  /* 0x00000010265c7819 */ /* 0x000fe20000001227 */
[-C--:B------:R-:W-:Y:S01]  /*5050*/  FFMA.FTZ R43, R32, R41.reuse, -R43 ;  /* 0x00000029202b7223 */ /* 0x080fe2000001082b */
[----:B------:R-:W-:Y:S01]  /*5060*/  LOP3.LUT R38, R9, 0xffff0000, RZ, 0xc0, !PT ;  /* 0xffff000009267812 */ /* 0x000fe200078ec0ff */
[----:B------:R-:W-:Y:S01]  /*5070*/  IMAD.U32 R39, R11, 0x10000, RZ ;  /* 0x000100000b277824 */ /* 0x000fe200078e00ff */
[----:B------:R-:W-:Y:S02]  /*5080*/  LOP3.LUT R103, R103, 0xffff0000, RZ, 0xc0, !PT ;  /* 0xffff000067677812 */ /* 0x000fe400078ec0ff */
[----:B------:R-:W-:Y:S01]  /*5090*/  PRMT R100, R100, 0x5410, R83 ;  /* 0x0000541064647816 */ /* 0x000fe20000000053 */
[----:B------:R-:W-:Y:S01]  /*50a0*/  FMUL.FTZ R83, R37, R41 ;  /* 0x0000002925537220 */ /* 0x000fe20000410000 */
[----:B------:R-:W-:Y:S01]  /*50b0*/  PRMT R101, R101, 0x5410, R82 ;  /* 0x0000541065657816 */ /* 0x000fe20000000052 */
[----:B------:R-:W-:Y:S01]  /*50c0*/  FMUL.FTZ R41, R38, R103 ;  /* 0x0000006726297220 */ /* 0x000fe20000410000 */
[----:B------:R-:W-:Y:S01]  /*50d0*/  PRMT R95, R95, 0x5410, R90 ;  /* 0x000054105f5f7816 */ /* 0x000fe2000000005a */
[----:B------:R-:W-:Y:S01]  /*50e0*/  FFMA.FTZ R83, R32, R42, R83 ;  /* 0x0000002a20537223 */ /* 0x000fe20000010053 */
[----:B------:R-:W-:Y:S01]  /*50f0*/  LOP3.LUT R99, R99, 0xffff0000, RZ, 0xc0, !PT ;  /* 0xffff000063637812 */ /* 0x000fe200078ec0ff */
[----:B------:R-:W-:Y:S01]  /*5100*/  IMAD.U32 R37, R101, 0x10000, RZ ;  /* 0x0001000065257824 */ /* 0x000fe200078e00ff */
[----:B------:R-:W-:Y:S01]  /*5110*/  LOP3.LUT R34, R5, 0xffff0000, RZ, 0xc0, !PT ;  /* 0xffff000005227812 */ /* 0x000fe200078ec0ff */
[----:B------:R-:W-:Y:S01]  /*5120*/  IMAD.U32 R32, R95, 0x10000, RZ ;  /* 0x000100005f207824 */ /* 0x000fe200078e00ff */
[----:B------:R-:W-:Y:S01]  /*5130*/  PRMT R102, R102, 0x5410, R85 ;  /* 0x0000541066667816 */ /* 0x000fe20000000055 */
[-C--:B------:R-:W-:Y:S01]  /*5140*/  FMUL.FTZ R85, R38, R99.reuse ;  /* 0x0000006326557220 */ /* 0x080fe20000410000 */
[----:B------:R-:W-:Y:S01]  /*5150*/  LOP3.LUT R36, R8, 0xffff0000, RZ, 0xc0, !PT ;  /* 0xffff000008247812 */ /* 0x000fe200078ec0ff */
[C---:B------:R-:W-:Y:S01]  /*5160*/  FFMA.FTZ R38, R34.reuse, R99, -R41 ;  /* 0x0000006322267223 */ /* 0x040fe20000010829 */
[----:B------:R-:W-:Y:S01]  /*5170*/  LOP3.LUT R40, R11, 0xffff0000, RZ, 0xc0, !PT ;  /* 0xffff00000b287812 */ /* 0x000fe200078ec0ff */
[----:B------:R-:W-:Y:S01]  /*5180*/  IMAD.U32 R8, R7, 0x10000, RZ ;  /* 0x0001000007087824 */ /* 0x000fe200078e00ff */
[----:B------:R-:W-:Y:S01]  /*5190*/  LOP3.LUT R101, R101, 0xffff0000, RZ, 0xc0, !PT ;  /* 0xffff000065657812 */ /* 0x000fe200078ec0ff */
[----:B------:R-:W-:Y:S01]  /*51a0*/  FMUL.FTZ R41, R39, R37 ;  /* 0x0000002527297220 */ /* 0x000fe20000410000 */
[----:B------:R-:W-:Y:S01]  /*51b0*/  PRMT R97, R97, 0x5410, R104 ;  /* 0x0000541061617816 */ /* 0x000fe20000000068 */
[-C--:B------:R-:W-:Y:S01]  /*51c0*/  FMUL.FTZ R82, R39, R32.reuse ;  /* 0x0000002027527220 */ /* 0x080fe20000410000 */
[----:B------:R-:W-:Y:S01]  /*51d0*/  LOP3.LUT R95, R95, 0xffff0000, RZ, 0xc0, !PT ;  /* 0xffff00005f5f7812 */ /* 0x000fe200078ec0ff */
[----:B------:R-:W-:Y:S01]  /*51e0*/  FFMA.FTZ R42, R34, R103, R85 ;  /* 0x00000067222a7223 */ /* 0x000fe20000010055 */
[----:B------:R-:W-:Y:S01]  /*51f0*/  LOP3.LUT R9, R7, 0xffff0000, RZ, 0xc0, !PT ;  /* 0xffff000007097812 */ /* 0x000fe200078ec0ff */
[----:B------:R-:W-:Y:S01]  /*5200*/  FFMA.FTZ R41, R8, R32, -R41 ;  /* 0x0000002008297223 */ /* 0x000fe20000010829 */
[----:B------:R-:W-:Y:S01]  /*5210*/  FMUL.FTZ R34, R40, R101 ;  /* 0x0000006528227220 */ /* 0x000fe20000410000 */
[----:B------:R-:W-:Y:S01]  /*5220*/  FFMA.FTZ R82, R8, R37, R82 ;  /* 0x0000002508527223 */ /* 0x000fe20000010052 */
[----:B------:R-:W-:-:S02]  /*5230*/  IMAD.U32 R32, R102, 0x10000, RZ ;  /* 0x0001000066207824 */ /* 0x000fc400078e00ff */
[-C--:B------:R-:W-:Y:S01]  /*5240*/  FMUL.FTZ R84, R40, R95.reuse ;  /* 0x0000005f28547220 */ /* 0x080fe20000410000 */
[----:B------:R-:W-:Y:S02]  /*5250*/  IMAD.U32 R8, R97, 0x10000, RZ ;  /* 0x0001000061087824 */ /* 0x000fe400078e00ff */
[----:B------:R-:W-:Y:S01]  /*5260*/  FFMA.FTZ R40, R9, R95, -R34 ;  /* 0x0000005f09287223 */ /* 0x000fe20000010822 */
[----:B------:R-:W-:Y:S01]  /*5270*/  LOP3.LUT R37, R102, 0xffff0000, RZ, 0xc0, !PT ;  /* 0xffff000066257812 */ /* 0x000fe200078ec0ff */
[----:B------:R-:W-:Y:S01]  /*5280*/  FMUL.FTZ R34, R35, R32 ;  /* 0x0000002023227220 */ /* 0x000fe20000410000 */
[C---:B------:R-:W-:Y:S01]  /*5290*/  IMAD.U32 R5, R4.reuse, 0x10000, RZ ;  /* 0x0001000004057824 */ /* 0x040fe200078e00ff */
[----:B------:R-:W-:Y:S01]  /*52a0*/  PRMT R93, R93, 0x5410, R92 ;  /* 0x000054105d5d7816 */ /* 0x000fe2000000005c */
[----:B------:R-:W-:Y:S01]  /*52b0*/  FMUL.FTZ R35, R35, R8 ;  /* 0x0000000823237220 */ /* 0x000fe20000410000 */
[----:B------:R-:W-:Y:S01]  /*52c0*/  LOP3.LUT R97, R97, 0xffff0000, RZ, 0xc0, !PT ;  /* 0xffff000061617812 */ /* 0x000fe200078ec0ff */
[----:B------:R-:W-:Y:S01]  /*52d0*/  FFMA.FTZ R101, R9, R101, R84 ;  /* 0x0000006509657223 */ /* 0x000fe20000010054 */
[----:B------:R-:W-:Y:S01]  /*52e0*/  LOP3.LUT R4, R4, 0xffff0000, RZ, 0xc0, !PT ;  /* 0xffff000004047812 */ /* 0x000fe200078ec0ff */
[----:B------:R-:W-:-:S02]  /*52f0*/  IMAD.U32 R11, R10, 0x10000, RZ ;  /* 0x000100000a0b7824 */ /* 0x000fc400078e00ff */
[----:B------:R-:W-:Y:S01]  /*5300*/  FMUL.FTZ R9, R36, R37 ;  /* 0x0000002524097220 */ /* 0x000fe20000410000 */
[C---:B------:R-:W-:Y:S01]  /*5310*/  FFMA.FTZ R34, R5.reuse, R8, -R34 ;  /* 0x0000000805227223 */ /* 0x040fe20000010822 */
[----:B------:R-:W-:Y:S01]  /*5320*/  FFMA.FTZ R35, R5, R32, R35 ;  /* 0x0000002005237223 */ /* 0x000fe20000010023 */
[----:B------:R-:W-:Y:S01]  /*5330*/  LOP3.LUT R10, R10, 0xffff0000, RZ, 0xc0, !PT ;  /* 0xffff00000a0a7812 */ /* 0x000fe200078ec0ff */
[-C--:B------:R-:W-:Y:S01]  /*5340*/  FMUL.FTZ R39, R36, R97.reuse ;  /* 0x0000006124277220 */ /* 0x080fe20000410000 */
[C---:B------:R-:W-:Y:S01]  /*5350*/  IMAD.U32 R8, R93.reuse, 0x10000, RZ ;  /* 0x000100005d087824 */ /* 0x040fe200078e00ff */
[C---:B------:R-:W-:Y:S01]  /*5360*/  LOP3.LUT R5, R100.reuse, 0xffff0000, RZ, 0xc0, !PT ;  /* 0xffff000064057812 */ /* 0x040fe200078ec0ff */
[----:B------:R-:W-:Y:S01]  /*5370*/  IMAD.U32 R32, R100, 0x10000, RZ ;  /* 0x0001000064207824 */ /* 0x000fe200078e00ff */
[----:B------:R-:W-:Y:S01]  /*5380*/  LOP3.LUT R93, R93, 0xffff0000, RZ, 0xc0, !PT ;  /* 0xffff00005d5d7812 */ /* 0x000fe200078ec0ff */
[----:B------:R-:W-:Y:S01]  /*5390*/  FFMA.FTZ R9, R4, R97, -R9 ;  /* 0x0000006104097223 */ /* 0x000fe20000010809 */
[----:B------:R-:W-:-:S02]  /*53a0*/  IMAD.U32 R7, R6, 0x10000, RZ ;  /* 0x0001000006077824 */ /* 0x000fc400078e00ff */
        /* <DEDUP_REMOVED lines=21> */
.L_x_12030:
[----:B------:R-:W-:Y:S05]  /*5500*/  BSYNC B1 ;  /* 0x0000000000017941 */ /* 0x000fea0003800000 */
.L_x_12029:
[----:B0-----:R0:W-:Y:S01]  /*5510*/  ST.E.128 desc[UR42][R12.64], R4 ;  /* 0x000000040c007985 */ /* 0x0011e2000c101d2a */
[----:B------:R-:W-:Y:S01]  /*5520*/  ISETP.GE.AND P2, PT, R15, R96, PT ;  /* 0x000000600f00720c */ /* 0x000fe20003f46270 */
[----:B------:R-:W-:-:S12]  /*5530*/  IMAD.MOV.U32 R32, RZ, RZ, R14 ;  /* 0x000000ffff207224 */ /* 0x000fd800078e000e */
[----:B------:R-:W-:Y:S05]  /*5540*/  @P2 BRA `(.L_x_12009) ;  /* 0x0000000400242947 */ /* 0x000fea0003800000 */
[----:B0-----:R-:W-:-:S05]  /*5550*/  IMAD.WIDE R4, R15, 0x2, R32 ;  /* 0x000000020f047825 */ /* 0x001fca00078e0220 */
[----:B------:R0:W-:Y:S01]  /*5560*/  ST.E.128 desc[UR42][R4.64], R8 ;  /* 0x0000000804007985 */ /* 0x0001e2000c101d2a */
[----:B------:R-:W-:Y:S05]  /*5570*/  BRA `(.L_x_12009) ;  /* 0x0000000400187947 */ /* 0x000fea0003800000 */
.L_x_11990:
[----:B------:R-:W-:-:S04]  /*5580*/  ULOP3.LUT UR4, UR36, 0x1, URZ, 0xfc, !UPT ;  /* 0x0000000124047892 */ /* 0x000fc8000f8efc3f */
[----:B------:R-:W-:-:S06]  /*5590*/  UISETP.NE.AND UP0, UPT, UR4, 0x3, UPT ;  /* 0x000000030400788c */ /* 0x000fcc000bf05270 */
[----:B------:R-:W-:-:S13]  /*55a0*/  PLOP3.LUT P3, PT, PT, PT, UP0, 0x80, 0x0 ;  /* 0x000000000000781c */ /* 0x000fda0003f6f008 */
[----:B------:R-:W-:Y:S05]  /*55b0*/  @!P3 BRA `(.L_x_12031) ;  /* 0x000000000004b947 */ /* 0x000fea0003800000 */
[----:B------:R-:W-:Y:S01]  /*55c0*/  BPT.TRAP 0x1 ;  /* 0x000000040000795c */ /* 0x000fe20000300000 */
.L_x_12031:
[----:B------:R-:W-:Y:S01]  /*55d0*/  IMAD R79, R19, 0x8, R148 ;  /* 0x00000008134f7824 */ /* 0x000fe200078e0294 */
[----:B------:R-:W-:Y:S01]  /*55e0*/  SHF.L.U32 R94, R154, 0x1f, RZ ;  /* 0x0000001f9a5e7819 */ /* 0x000fe200000006ff */
[----:B------:R-:W-:Y:S01]  /*55f0*/  BSSY B1, `(.L_x_12032) ;  /* 0x0000004000017945 */ /* 0x000fe20003800000 */
[----:B------:R-:W-:Y:S02]  /*5600*/  SHF.R.S32.HI R88, RZ, 0x1f, R87 ;  /* 0x0000001fff587819 */ /* 0x000fe40000011457 */
[----:B------:R-:W0:Y:S02]  /*5610*/  SYNCS.PHASECHK.TRANS64.TRYWAIT P2, [R79+URZ+0x22890], R94 ;  /* 0x0228905e4f0075a7 */ /* 0x000e24000804017f */
[----:B0-----:R-:W-:Y:S05]  /*5620*/  @!P2 BRA `(.L_x_12033) ;  /* 0x00000258009ca947 */ /* 0x001fea0003800000 */
.L_x_12359:
[----:B------:R-:W-:Y:S05]  /*5630*/  BSYNC B1 ;  /* 0x0000000000017941 */ /* 0x000fea0003800000 */
.L_x_12032:
        /* <DEDUP_REMOVED lines=27> */
.L_x_12363:
[----:B------:R-:W-:Y:S04]  /*57f0*/  BSSY B1, `(.L_x_12035) ;  /* 0x000000d000017945 */ /* 0x000fe80003800000 */
[----:B------:R-:W-:Y:S05]  /*5800*/  @!P2 BRA `(.L_x_12036) ;  /* 0x00000000002ca947 */ /* 0x000fea0003800000 */
[----:B------:R-:W-:Y:S02]  /*5810*/  ULDC UR4, c[0x0][0x2f4] ;  /* 0x0000bd0000047ab9 */ /* 0x000fe40000000800 */
[----:B------:R-:W-:-:S13]  /*5820*/  ISETP.GE.AND P2, PT, R16, UR4, PT ;  /* 0x0000000410007c0c */ /* 0x000fda000bf46270 */
[----:B---3--:R-:W-:-:S04]  /*5830*/  @!P2 LEA R10, P4, R16, R14, 0x1 ;  /* 0x0000000e100aa211 */ /* 0x008fc800078808ff */
[----:B--2---:R-:W-:Y:S02]  /*5840*/  @!P2 LEA.HI.X R11, R16, R5, R17, 0x1, P4 ;  /* 0x00000005100ba211 */ /* 0x004fe400020f0c11 */
[----:B------:R-:W-:-:S13]  /*5850*/  ISETP.GE.AND P4, PT, R18, UR4, PT ;  /* 0x0000000412007c0c */ /* 0x000fda000bf86270 */
[----:B------:R-:W-:-:S04]  /*5860*/  @!P4 LEA R14, P5, R18, R14, 0x1 ;  /* 0x0000000e120ec211 */ /* 0x000fc800078a08ff */
[----:B------:R-:W-:Y:S02]  /*5870*/  @!P4 LEA.HI.X R15, R18, R5, R153, 0x1, P5 ;  /* 0x00000005120fc211 */ /* 0x000fe400028f0c99 */
[----:B------:R-:W2:Y:S04]  /*5880*/  @!P2 LDS.128 R4, [R95] ;  /* 0x000000005f04a984 */ /* 0x000ea80000000c00 */
[----:B--2---:R-:W-:Y:S04]  /*5890*/  @!P2 ST.E.128 desc[UR42][R10.64], R4 ;  /* 0x000000040a00a985 */ /* 0x004fe8000c101d2a */
[----:B------:R-:W2:Y:S04]  /*58a0*/  @!P4 LDS.128 R4, [R84] ;  /* 0x000000005404c984 */ /* 0x000ea80000000c00 */
[----:B--2---:R4:W-:Y:S02]  /*58b0*/  @!P4 ST.E.128 desc[UR42][R14.64], R4 ;  /* 0x000000040e00c985 */ /* 0x0049e4000c101d2a */
.L_x_12036:
[----:B------:R-:W-:Y:S05]  /*58c0*/  BSYNC B1 ;  /* 0x0000000000017941 */ /* 0x000fea0003800000 */
.L_x_12035:
[----:B------:R-:W-:-:S03]  /*58d0*/  UMOV UR4, 0xffffffff ;  /* 0xffffffff00047882 */ /* 0x000fc60000000000 */
[----:B------:R-:W-:Y:S05]  /*58e0*/  BRA.DIV UR4, `(.L_x_12037) ;  /* 0x0000025a04487947 */ /* 0x000fea000b800000 */
[----:B--2-4-:R2:W4:Y:S04]  /*58f0*/  SHFL.IDX PT, R5, R9, 0x1, 0x1c1f ;  /* 0x003c1f0009057f89 */ /* 0x01452800000e0000 */
[----:B---3--:R2:W3:Y:S02]  /*5900*/  SHFL.IDX PT, R14, R8, 0x1, 0x1c1f ;  /* 0x003c1f00080e7f89 */ /* 0x0084e400000e0000 */
.L_x_12367:
[----:B------:R-:W-:-:S13]  /*5910*/  ISETP.GE.AND P2, PT, R32, 0x41, PT ;  /* 0x000000412000780c */ /* 0x000fda0003f46270 */
[----:B------:R-:W-:Y:S05]  /*5920*/  @!P2 BRA `(.L_x_12009) ;  /* 0x00000000002ca947 */ /* 0x000fea0003800000 */
[----:B------:R-:W-:Y:S02]  /*5930*/  ULDC UR4, c[0x0][0x2f4] ;  /* 0x0000bd0000047ab9 */ /* 0x000fe40000000800 */
[----:B------:R-:W-:-:S13]  /*5940*/  ISETP.GE.AND P2, PT, R16, UR4, PT ;  /* 0x0000000410007c0c */ /* 0x000fda000bf46270 */
[----:B-123--:R-:W-:-:S04]  /*5950*/  @!P2 LEA R8, P4, R16, R14, 0x1 ;  /* 0x0000000e1008a211 */ /* 0x00efc800078808ff */
[----:B----4-:R-:W-:Y:S02]  /*5960*/  @!P2 LEA.HI.X R9, R16, R5, R17, 0x1, P4 ;  /* 0x000000051009a211 */ /* 0x010fe400020f0c11 */
[----:B------:R-:W-:-:S13]  /*5970*/  ISETP.GE.AND P4, PT, R18, UR4, PT ;  /* 0x0000000412007c0c */ /* 0x000fda000bf86270 */
[----:B------:R-:W-:-:S04]  /*5980*/  @!P4 LEA R14, P5, R18, R14, 0x1 ;  /* 0x0000000e120ec211 */ /* 0x000fc800078a08ff */
[----:B------:R-:W-:Y:S02]  /*5990*/  @!P4 LEA.HI.X R15, R18, R5, R153, 0x1, P5 ;  /* 0x00000005120fc211 */ /* 0x000fe400028f0c99 */
[----:B------:R-:W1:Y:S04]  /*59a0*/  @!P2 LDS.128 R4, [R95+0x2000] ;  /* 0x002000005f04a984 */ /* 0x000e680000000c00 */
[----:B-1----:R-:W-:Y:S04]  /*59b0*/  @!P2 ST.E.128 desc[UR42][R8.64], R4 ;  /* 0x000000040800a985 */ /* 0x002fe8000c101d2a */
[----:B------:R-:W1:Y:S04]  /*59c0*/  @!P4 LDS.128 R4, [R84+0x2000] ;  /* 0x002000005404c984 */ /* 0x000e680000000c00 */
[----:B-1----:R1:W-:Y:S02]  /*59d0*/  @!P4 ST.E.128 desc[UR42][R14.64], R4 ;  /* 0x000000040e00c985 */ /* 0x0023e4000c101d2a */
.L_x_12009:
[----:B------:R-:W-:Y:S05]  /*59e0*/  BSYNC B0 ;  /* 0x0000000000007941 */ /* 0x000fea0003800000 */
.L_x_11989:
[----:B01--4-:R-:W0:Y:S01]  /*59f0*/  S2R R4, SR_TID.X ;  /* 0x0000000000047919 */ /* 0x013e220000002100 */
        /* <DEDUP_REMOVED lines=8> */
[----:B0-----:R-:W-:-:S02]  /*5a80*/  SHF.R.U32.HI R5, RZ, 0x7, R4 ;  /* 0x00000007ff057819 */ /* 0x001fc40000011604 */
[----:B------:R-:W-:Y:S02]  /*5a90*/  LOP3.LUT P2, RZ, R4, 0x7f, RZ, 0xc0, !PT ;  /* 0x0000007f04ff7812 */ /* 0x000fe4000784c0ff */
[----:B--2---:R-:W-:-:S11]  /*5aa0*/  IADD3 R8, R5, 0x8, RZ ;  /* 0x0000000805087810 */ /* 0x004fd60007ffe0ff */
[----:B------:R-:W-:-:S05]  /*5ab0*/  @!P2 VIADD R4, R79, 0x228a0 ;  /* 0x000228a04f04a836 */ /* 0x000fca0000000000 */
[----:B------:R-:W-:Y:S01]  /*5ac0*/  @!P2 PRMT R4, RZ, 0x654, R4 ;  /* 0x00000654ff04a816 */ /* 0x000fe20000000004 */
[----:B-1----:R0:W-:Y:S06]  /*5ad0*/  BAR.SYNC.DEFER_BLOCKING R8, 0x80 ;  /* 0x000200080000751d */ /* 0x0021ec0000010000 */
[----:B------:R0:W-:Y:S01]  /*5ae0*/  @!P2 SYNCS.ARRIVE.TRANS64.RED.A1T0 RZ, [R4+URZ], RZ ;  /* 0x000000ff04ffa9a7 */ /* 0x0001e2000810043f */
[----:B------:R-:W-:Y:S05]  /*5af0*/  @!P3 BRA `(.L_x_12039) ;  /* 0x000000000004b947 */ /* 0x000fea0003800000 */
[----:B------:R-:W-:Y:S01]  /*5b00*/  BPT.TRAP 0x1 ;  /* 0x000000040000795c */ /* 0x000fe20000300000 */
.L_x_12039:
[----:B------:R-:W-:Y:S05]  /*5b10*/  BSYNC B0 ;  /* 0x0000000000007941 */ /* 0x000fea0003800000 */
.L_x_12038:
[----:B------:R-:W1:Y:S01]  /*5b20*/  SYNCS.PHASECHK.TRANS64.TRYWAIT P3, [R79+URZ+0x228b0], R94 ;  /* 0x0228b05e4f0075a7 */ /* 0x000e62000806017f */
[----:B------:R-:W-:Y:S04]  /*5b30*/  BSSY B0, `(.L_x_12040) ;  /* 0x0000002000007945 */ /* 0x000fe80003800000 */
[----:B-1----:R-:W-:Y:S05]  /*5b40*/  @!P3 BRA `(.L_x_12041) ;  /* 0x0000025400f8b947 */ /* 0x002fea0003800000 */
.L_x_12368:
[----:B------:R-:W-:Y:S05]  /*5b50*/  BSYNC B0 ;  /* 0x0000000000007941 */ /* 0x000fea0003800000 */
.L_x_12040:
[----:B------:R-:W-:Y:S01]  /*5b60*/  ULDC.64 UR4, c[0x0][0x328] ;  /* 0x0000ca0000047ab9 */ /* 0x000fe20000000a00 */
[----:B------:R-:W-:Y:S01]  /*5b70*/  IMAD.IADD R91, R91, 0x1, -R152 ;  /* 0x000000015b5b7824 */ /* 0x000fe200078e0a98 */
        /* <DEDUP_REMOVED lines=24> */
[----:B------:R0:W4:Y:S08]  /*5d00*/  SHFL.IDX PT, R38, R37, RZ, 0x1c1f ;  /* 0x001c1fff25267589 */ /* 0x00013000000e0000 */
[----:B0-----:R-:W-:Y:S05]  /*5d10*/  @!P3 BRA `(.L_x_12043) ;  /* 0x0000000000a4b947 */ /* 0x001fea0003800000 */
[----:B------:R-:W-:Y:S02]  /*5d20*/  ISETP.NE.AND P5, PT, R72, RZ, PT ;  /* 0x000000ff4800720c */ /* 0x000fe40003fa5270 */
[----:B------:R-:W-:Y:S02]  /*5d30*/  ISETP.NE.AND P4, PT, R73, RZ, PT ;  /* 0x000000ff4900720c */ /* 0x000fe40003f85270 */
[----:B------:R-:W-:-:S09]  /*5d40*/  PRMT R9, R53, 0x8880, RZ ;  /* 0x0000888035097816 */ /* 0x000fd200000000ff */
[----:B------:R-:W0:Y:S01]  /*5d50*/  @P5 LDS.128 R4, [R40] ;  /* 0x0000000028045984 */ /* 0x000e220000000c00 */
[----:B--2---:R-:W-:-:S04]  /*5d60*/  @P5 LEA R10, P3, R16, R39, 0x1 ;  /* 0x00000027100a5211 */ /* 0x004fc800078608ff */
[----:B----4-:R-:W-:Y:S02]  /*5d70*/  @P5 LEA.HI.X R11, R16, R38, R17, 0x1, P3 ;  /* 0x00000026100b5211 */ /* 0x010fe400018f0c11 */
[----:B------:R-:W-:-:S04]  /*5d80*/  @P4 LEA R34, P3, R18, R39, 0x1 ;  /* 0x0000002712224211 */ /* 0x000fc800078608ff */
[----:B------:R-:W-:Y:S02]  /*5d90*/  @P4 LEA.HI.X R35, R18, R38, R153, 0x1, P3 ;  /* 0x0000002612234211 */ /* 0x000fe400018f0c99 */
[----:B------:R-:W-:-:S13]  /*5da0*/  ISETP.NE.AND P3, PT, R74, RZ, PT ;  /* 0x000000ff4a00720c */ /* 0x000fda0003f65270 */
[----:B------:R-:W-:-:S04]  /*5db0*/  @P3 LEA R12, P6, R167, R39, 0x1 ;  /* 0x00000027a70c3211 */ /* 0x000fc800078c08ff */
[----:B------:R-:W-:Y:S01]  /*5dc0*/  @P3 LEA.HI.X R13, R167, R38, R197, 0x1, P6 ;  /* 0x00000026a70d3211 */ /* 0x000fe200030f0cc5 */
[----:B0-----:R-:W-:Y:S01]  /*5dd0*/  @P5 ST.E.128 desc[UR42][R10.64], R4 ;  /* 0x000000040a005985 */ /* 0x001fe2000c101d2a */
[----:B------:R-:W-:-:S03]  /*5de0*/  ISETP.NE.AND P5, PT, R75, RZ, PT ;  /* 0x000000ff4b00720c */ /* 0x000fc60003fa5270 */
[----:B------:R-:W0:Y:S10]  /*5df0*/  @P4 LDS.128 R4, [R41] ;  /* 0x0000000029044984 */ /* 0x000e340000000c00 */
[----:B---3--:R-:W-:-:S04]  /*5e00*/  @P5 LEA R14, P6, R166, R39, 0x1 ;  /* 0x00000027a60e5211 */ /* 0x008fc800078c08ff */
[----:B------:R-:W-:Y:S01]  /*5e10*/  @P5 LEA.HI.X R15, R166, R38, R196, 0x1, P6 ;  /* 0x00000026a60f5211 */ /* 0x000fe200030f0cc4 */
[----:B0-----:R-:W-:Y:S01]  /*5e20*/  @P4 ST.E.128 desc[UR42][R34.64], R4 ;  /* 0x0000000422004985 */ /* 0x001fe2000c101d2a */
[----:B------:R-:W-:-:S03]  /*5e30*/  ISETP.NE.AND P4, PT, R76, RZ, PT ;  /* 0x000000ff4c00720c */ /* 0x000fc60003f85270 */
[----:B------:R-:W0:Y:S10]  /*5e40*/  @P3 LDS.128 R4, [R40+0x3000] ;  /* 0x0030000028043984 */ /* 0x000e340000000c00 */
[----:B------:R-:W-:-:S04]  /*5e50*/  @P4 LEA R32, P6, R165, R39, 0x1 ;  /* 0x00000027a5204211 */ /* 0x000fc800078c08ff */
        /* <DEDUP_REMOVED lines=12> */
[----:B------:R-:W-:-:S03]  /*5f20*/  ISETP.GT.AND P4, PT, R9, -0x1, PT ;  /* 0xffffffff0900780c */ /* 0x000fc60003f84270 */
[----:B------:R-:W0:Y:S10]  /*5f30*/  @P3 LDS.128 R4, [R41+0x6000] ;  /* 0x0060000029043984 */ /* 0x000e340000000c00 */
[----:B------:R-:W-:-:S04]  /*5f40*/  @!P4 LEA R12, P6, R188, R39, 0x1 ;  /* 0x00000027bc0cc211 */ /* 0x000fc800078c08ff */
[----:B------:R-:W-:Y:S01]  /*5f50*/  @!P4 LEA.HI.X R13, R188, R38, R191, 0x1, P6 ;  /* 0x00000026bc0dc211 */ /* 0x000fe200030f0cbf */
[----:B0-----:R-:W-:Y:S04]  /*5f60*/  @P3 ST.E.128 desc[UR42][R10.64], R4 ;  /* 0x000000040a003985 */ /* 0x001fe8000c101d2a */
[----:B------:R-:W0:Y:S04]  /*5f70*/  @P5 LDS.128 R4, [R40+0x9000] ;  /* 0x0090000028045984 */ /* 0x000e280000000c00 */
[----:B0-----:R-:W-:Y:S04]  /*5f80*/  @P5 ST.E.128 desc[UR42][R34.64], R4 ;  /* 0x0000000422005985 */ /* 0x001fe8000c101d2a */
[----:B------:R-:W0:Y:S04]  /*5f90*/  @!P4 LDS.128 R4, [R41+0x9000] ;  /* 0x009000002904c984 */ /* 0x000e280000000c00 */
[----:B0-----:R0:W-:Y:S02]  /*5fa0*/  @!P4 ST.E.128 desc[UR42][R12.64], R4 ;  /* 0x000000040c00c985 */ /* 0x0011e4000c101d2a */
.L_x_12043:
[----:B------:R-:W-:Y:S05]  /*5fb0*/  BSYNC B0 ;  /* 0x0000000000007941 */ /* 0x000fea0003800000 */
.L_x_12042:
[----:B------:R-:W-:Y:S01]  /*5fc0*/  ISETP.GE.AND P3, PT, R91, 0x41, PT ;  /* 0x000000415b00780c */ /* 0x000fe20003f66270 */
[----:B----4-:R4:W0:Y:S01]  /*5fd0*/  SHFL.IDX PT, R38, R37, 0x1, 0x1c1f ;  /* 0x003c1f0025267f89 */ /* 0x01082200000e0000 */
[----:B------:R-:W-:Y:S03]  /*5fe0*/  BSSY B0, `(.L_x_12044) ;  /* 0x000002c000007945 */ /* 0x000fe60003800000 */
[----:B------:R4:W0:Y:S08]  /*5ff0*/  SHFL.IDX PT, R9, R36, 0x1, 0x1c1f ;  /* 0x003c1f0024097f89 */ /* 0x00083000000e0000 */
[----:B----4-:R-:W-:Y:S05]  /*6000*/  @!P3 BRA `(.L_x_12045) ;  /* 0x0000000000a4b947 */ /* 0x010fea0003800000 */
[----:B------:R-:W-:Y:S02]  /*6010*/  ISETP.NE.AND P5, PT, R72, RZ, PT ;  /* 0x000000ff4800720c */ /* 0x000fe40003fa5270 */
[----:B------:R-:W-:-:S11]  /*6020*/  ISETP.NE.AND P4, PT, R73, RZ, PT ;  /* 0x000000ff4900720c */ /* 0x000fd60003f85270 */
[----:B0-----:R-:W0:Y:S01]  /*6030*/  @P5 LDS.128 R4, [R40+0x2000] ;  /* 0x0020000028045984 */ /* 0x001e220000000c00 */
[----:B------:R-:W-:-:S04]  /*6040*/  @P5 LEA R32, P3, R16, R9, 0x1 ;  /* 0x0000000910205211 */ /* 0x000fc800078608ff */
[----:B------:R-:W-:Y:S02]  /*6050*/  @P5 LEA.HI.X R33, R16, R38, R17, 0x1, P3 ;  /* 0x0000002610215211 */ /* 0x000fe400018f0c11 */
[----:B------:R-:W-:-:S04]  /*6060*/  @P4 LEA R34, P3, R18, R9, 0x1 ;  /* 0x0000000912224211 */ /* 0x000fc800078608ff */
[----:B------:R-:W-:Y:S02]  /*6070*/  @P4 LEA.HI.X R35, R18, R38, R153, 0x1, P3 ;  /* 0x0000002612234211 */ /* 0x000fe400018f0c99 */
[----:B------:R-:W-:-:S13]  /*6080*/  ISETP.NE.AND P3, PT, R74, RZ, PT ;  /* 0x000000ff4a00720c */ /* 0x000fda0003f65270 */
        /* <DEDUP_REMOVED lines=10> */
[----:B---3--:R-:W-:-:S04]  /*6130*/  @P4 LEA R14, P6, R165, R9, 0x1 ;  /* 0x00000009a50e4211 */ /* 0x008fc800078c08ff */
[----:B------:R-:W-:Y:S01]  /*6140*/  @P4 LEA.HI.X R15, R165, R38, R195, 0x1, P6 ;  /* 0x00000026a50f4211 */ /* 0x000fe200030f0cc3 */
[----:B0-----:R0:W-:Y:S01]  /*6150*/  @P3 ST.E.128 desc[UR42][R10.64], R4 ;  /* 0x000000040a003985 */ /* 0x0011e2000c101d2a */
[----:B------:R-:W-:-:S03]  /*6160*/  ISETP.NE.AND P3, PT, R77, RZ, PT ;  /* 0x000000ff4d00720c */ /* 0x000fc60003f65270 */
[----:B------:R-:W3:Y:S10]  /*6170*/  @P5 LDS.128 R4, [R41+0x5000] ;  /* 0x0050000029045984 */ /* 0x000ef40000000c00 */
[----:B------:R-:W-:-:S04]  /*6180*/  @P3 LEA R32, P6, R164, R9, 0x1 ;  /* 0x00000009a4203211 */ /* 0x000fc800078c08ff */
[----:B------:R-:W-:Y:S02]  /*6190*/  @P3 LEA.HI.X R33, R164, R38, R194, 0x1, P6 ;  /* 0x00000026a4213211 */ /* 0x000fe400030f0cc2 */
[----:B0-----:R-:W-:Y:S01]  /*61a0*/  PRMT R10, R53, 0x8880, RZ ;  /* 0x00008880350a7816 */ /* 0x001fe200000000ff */
[----:B---3--:R-:W-:Y:S01]  /*61b0*/  @P5 ST.E.128 desc[UR42][R12.64], R4 ;  /* 0x000000040c005985 */ /* 0x008fe2000c101d2a */
        /* <DEDUP_REMOVED lines=14> */
.L_x_12045:
[----:B------:R-:W-:Y:S05]  /*62a0*/  BSYNC B0 ;  /* 0x0000000000007941 */ /* 0x000fea0003800000 */
.L_x_12044:
        /* <DEDUP_REMOVED lines=21> */
[----:B------:R-:W-:Y:S05]  /*6400*/  @!P3 WARPSYNC.ALL ;  /* 0x000000000000b948 */ /* 0x000fea0003800000 */
[----:B------:R-:W-:Y:S06]  /*6410*/  @!P3 BAR.ARV 0x9, 0x100 ;  /* 0x024400000000bb1d */ /* 0x000fec0000002000 */
.L_x_11984:
[----:B------:R-:W0:Y:S01]  /*6420*/  S2R R3, SR_SWINHI ;  /* 0x0000000000037919 */ /* 0x000e220000002f00 */
[----:B------:R-:W1:Y:S01]  /*6430*/  LDC R13, c[0x0][0x448] ;  /* 0x00011200ff0d7b82 */ /* 0x000e620000000800 */
[----:B---3--:R-:W-:Y:S02]  /*6440*/  IMAD.U32 R14, RZ, RZ, UR36 ;  /* 0x00000024ff0e7e24 */ /* 0x008fe4000f8e00ff */
[----:B------:R-:W-:Y:S01]  /*6450*/  IMAD.MOV.U32 R15, RZ, RZ, 0x80 ;  /* 0x00000080ff0f7424 */ /* 0x000fe200078e00ff */
[----:B------:R-:W-:Y:S01]  /*6460*/  STL [R1+0x50], R125 ;  /* 0x0000507d01007387 */ /* 0x000fe20000100800 */
[----:B------:R-:W-:Y:S02]  /*6470*/  IMAD.MOV.U32 R26, RZ, RZ, 0x100 ;  /* 0x00000100ff1a7424 */ /* 0x000fe400078e00ff */
[----:B------:R-:W-:Y:S01]  /*6480*/  IMAD.U32 R24, RZ, RZ, UR36 ;  /* 0x00000024ff187e24 */ /* 0x000fe2000f8e00ff */
[----:B------:R-:W3:Y:S01]  /*6490*/  LDC R12, c[0x0][0x988] ;  /* 0x00026200ff0c7b82 */ /* 0x000ee20000000800 */
[----:B------:R-:W-:Y:S01]  /*64a0*/  IMAD.MOV.U32 R25, RZ, RZ, 0x80 ;  /* 0x00000080ff197424 */ /* 0x000fe200078e00ff */
[----:B------:R-:W-:Y:S01]  /*64b0*/  STL.64 [R1+0x28], R14 ;  /* 0x0000280e01007387 */ /* 0x000fe20000100a00 */
[----:B------:R-:W-:-:S02]  /*64c0*/  IMAD.U32 R36, RZ, RZ, UR44 ;  /* 0x0000002cff247e24 */ /* 0x000fc4000f8e00ff */
[----:B------:R-:W-:Y:S01]  /*64d0*/  IMAD.U32 R35, RZ, RZ, UR44 ;  /* 0x0000002cff237e24 */ /* 0x000fe2000f8e00ff */
[----:B------:R-:W-:Y:S01]  /*64e0*/  STL.64 [R1+0x30], R26 ;  /* 0x0000301a01007387 */ /* 0x000fe20000100a00 */
[----:B------:R-:W-:Y:S02]  /*64f0*/  IMAD.U32 R33, RZ, RZ, UR44 ;  /* 0x0000002cff217e24 */ /* 0x000fe4000f8e00ff */
[----:B------:R-:W-:Y:S01]  /*6500*/  IMAD.U32 R72, RZ, RZ, UR44 ;  /* 0x0000002cff487e24 */ /* 0x000fe2000f8e00ff */
[----:B------:R-:W-:Y:S04]  /*6510*/  STL.128 [R1], R24 ;  /* 0x0000001801007387 */ /* 0x000fe80000100c00 */
[----:B------:R-:W-:Y:S01]  /*6520*/  STL.128 [R1+0x1d0], RZ ;  /* 0x0001d0ff01007387 */ /* 0x000fe20000100c00 */
[----:B------:R-:W-:-:S03]  /*6530*/  IADD3 R72, P5, R72, 0x50, RZ ;  /* 0x0000005048487810 */ /* 0x000fc60007fbe0ff */
[----:B------:R-:W-:Y:S04]  /*6540*/  STL.128 [R1+0x1e0], RZ ;  /* 0x0001e0ff01007387 */ /* 0x000fe80000100c00 */
[----:B------:R-:W-:Y:S01]  /*6550*/  STL.128 [R1+0x200], RZ ;  /* 0x000200ff01007387 */ /* 0x000fe20000100c00 */
[----:B------:R-:W-:Y:S02]  /*6560*/  MOV R4, R148 ;  /* 0x0000009400047202 */ /* 0x000fe40000000f00 */
[----:B0-----:R-:W-:Y:S01]  /*6570*/  MOV R5, R3 ;  /* 0x0000000300057202 */ /* 0x001fe20000000f00 */
[----:B---3--:R-:W-:Y:S01]  /*6580*/  STL [R1+0x1f0], R12 ;  /* 0x0001f00c01007387 */ /* 0x008fe20000100800 */
[C---:B------:R-:W-:Y:S02]  /*6590*/  IADD3 R8, P1, R4.reuse, 0x22830, RZ ;  /* 0x0002283004087810 */ /* 0x040fe40007f3e0ff */
[C---:B------:R-:W-:Y:S01]  /*65a0*/  IADD3 R0, P3, R4.reuse, 0x22850, RZ ;  /* 0x0002285004007810 */ /* 0x040fe20007f7e0ff */
[----:B------:R-:W-:Y:S01]  /*65b0*/  STL.128 [R1+0x210], RZ ;  /* 0x000210ff01007387 */ /* 0x000fe20000100c00 */
[C---:B------:R-:W-:Y:S01]  /*65c0*/  IADD3 R6, P4, R4.reuse, 0x22860, RZ ;  /* 0x0002286004067810 */ /* 0x040fe20007f9e0ff */
[--C-:B------:R-:W-:Y:S01]  /*65d0*/  IMAD.X R9, RZ, RZ, R5.reuse, P1 ;  /* 0x000000ffff097224 */ /* 0x100fe200008e0605 */
[----:B-1----:R-:W-:Y:S01]  /*65e0*/  ISETP.NE.AND P1, PT, R13, 0x1, PT ;  /* 0x000000010d00780c */ /* 0x002fe20003f25270 */
[--C-:B------:R-:W-:Y:S01]  /*65f0*/  IMAD.X R3, RZ, RZ, R5.reuse, P3 ;  /* 0x000000ffff037224 */ /* 0x100fe200018e0605 */
[----:B------:R-:W-:Y:S01]  /*6600*/  IADD3 R10, P2, R4, 0x22840, RZ ;  /* 0x00022840040a7810 */ /* 0x000fe20007f5e0ff */
[--C-:B------:R-:W-:Y:S01]  /*6610*/  IMAD.X R7, RZ, RZ, R5.reuse, P4 ;  /* 0x000000ffff077224 */ /* 0x100fe200020e0605 */
[----:B------:R-:W-:Y:S01]  /*6620*/  STL.64 [R1+0x18], R8 ;  /* 0x0000180801007387 */ /* 0x000fe20000100a00 */
[----:B------:R-:W-:Y:S01]  /*6630*/  IMAD.MOV.U32 R4, RZ, RZ, R0 ;  /* 0x000000ffff047224 */ /* 0x000fe200078e0000 */
[----:B------:R-:W-:Y:S01]  /*6640*/  IADD3 R35, P3, R35, 0x200, RZ ;  /* 0x0000020023237810 */ /* 0x000fe20007f7e0ff */
[----:B------:R-:W-:Y:S01]  /*6650*/  IMAD.X R11, RZ, RZ, R5, P2 ;  /* 0x000000ffff0b7224 */ /* 0x000fe200010e0605 */
[----:B------:R-:W-:Y:S01]  /*6660*/  STL.128 [R1+0x220], RZ ;  /* 0x000220ff01007387 */ /* 0x000fe20000100c00 */
[----:B------:R-:W-:Y:S01]  /*6670*/  IMAD.MOV.U32 R5, RZ, RZ, R3 ;  /* 0x000000ffff057224 */ /* 0x000fe200078e0003 */
[----:B------:R-:W-:Y:S01]  /*6680*/  IADD3 R36, P2, R36, 0x1d0, RZ ;  /* 0x000001d024247810 */ /* 0x000fe20007f5e0ff */
[----:B------:R-:W-:Y:S01]  /*6690*/  VIADD R3, R208, 0x7f ;  /* 0x0000007fd0037836 */ /* 0x000fe20000000000 */
[----:B------:R-:W-:Y:S01]  /*66a0*/  STL.64 [R1+0x20], R10 ;  /* 0x0000200a01007387 */ /* 0x000fe20000100a00 */
[----:B------:R-:W0:Y:S01]  /*66b0*/  @P1 LDC R0, c[0x0][0x44c] ;  /* 0x00011300ff001b82 */ /* 0x000e220000000800 */
[----:B------:R-:W-:-:S02]  /*66c0*/  IADD3 R33, P4, R33, 0x28, RZ ;  /* 0x0000002821217810 */ /* 0x000fc40007f9e0ff */
[----:B------:R1:W-:Y:S04]  /*66d0*/  STL.128 [R1+0x40], R4 ;  /* 0x0000400401007387 */ /* 0x0003e80000100c00 */
[----:B------:R3:W-:Y:S04]  /*66e0*/  STL.128 [R1+0x230], RZ ;  /* 0x000230ff01007387 */ /* 0x0007e80000100c00 */
[----:B------:R3:W-:Y:S04]  /*66f0*/  STL.128 [R1+0x240], RZ ;  /* 0x000240ff01007387 */ /* 0x0007e80000100c00 */
[----:B------:R3:W-:Y:S01]  /*6700*/  STL.128 [R1+0x250], RZ ;  /* 0x000250ff01007387 */ /* 0x0007e20000100c00 */
[----:B-1----:R-:W1:Y:S03]  /*6710*/  @P1 LDC R5, c[0x0][0x450] ;  /* 0x00011400ff051b82 */ /* 0x002e660000000800 */
[----:B------:R3:W-:Y:S04]  /*6720*/  STL.128 [R1+0x260], RZ ;  /* 0x000260ff01007387 */ /* 0x0007e80000100c00 */
[----:B------:R3:W-:Y:S01]  /*6730*/  STL.128 [R1+0x270], RZ ;  /* 0x000270ff01007387 */ /* 0x0007e20000100c00 */
[----:B0-----:R-:W-:Y:S01]  /*6740*/  @P1 IMAD.HI.U32 R0, R3, R0, RZ ;  /* 0x0000000003001227 */ /* 0x001fe200078e00ff */
[----:B------:R-:W0:Y:S02]  /*6750*/  LDC.64 R6, c[0x0][0x9e0] ;  /* 0x00027800ff067b82 */ /* 0x000e240000000a00 */
[----:B------:R3:W-:Y:S04]  /*6760*/  STL.128 [R1+0x280], RZ ;  /* 0x000280ff01007387 */ /* 0x0007e80000100c00 */
[----:B------:R3:W-:Y:S04]  /*6770*/  STL.128 [R1+0x290], RZ ;  /* 0x000290ff01007387 */ /* 0x0007e80000100c00 */
[----:B------:R3:W-:Y:S04]  /*6780*/  STL.128 [R1+0x2a0], RZ ;  /* 0x0002a0ff01007387 */ /* 0x0007e80000100c00 */
[----:B------:R3:W-:Y:S01]  /*6790*/  STL.128 [R1+0x2b0], RZ ;  /* 0x0002b0ff01007387 */ /* 0x0007e20000100c00 */
[----:B-1----:R-:W-:-:S03]  /*67a0*/  @P1 SHF.R.U32.HI R3, RZ, R5, R0 ;  /* 0x00000005ff031219 */ /* 0x002fc60000011600 */
[----:B------:R3:W-:Y:S04]  /*67b0*/  STL.128 [R1+0x2c0], RZ ;  /* 0x0002c0ff01007387 */ /* 0x0007e80000100c00 */
[----:B------:R3:W-:Y:S01]  /*67c0*/  STL.128 [R1+0x2d0], RZ ;  /* 0x0002d0ff01007387 */ /* 0x0007e20000100c00 */
[----:B0-----:R-:W-:-:S03]  /*67d0*/  ISETP.GE.AND P6, PT, R7, 0x1, PT ;  /* 0x000000010700780c */ /* 0x001fc60003fc6270 */
        /* <DEDUP_REMOVED lines=21> */
[----:B------:R-:W0:Y:S01]  /*6930*/  FENCE.VIEW.ASYNC.G ;  /* 0x00000000000073c6 */ /* 0x000e220000000100 */
[----:B------:R-:W-:Y:S05]  /*6940*/  WARPSYNC.ALL ;  /* 0x0000000000007948 */ /* 0x000fea0003800000 */
[----:B0-----:R-:W-:Y:S06]  /*6950*/  BAR.ARV 0xc, 0x180 ;  /* 0x0306000000007b1d */ /* 0x001fec0000002000 */
.L_x_12047:
[----:B------:R-:W-:Y:S02]  /*6960*/  IMAD.IADD R3, R192, 0x1, R3 ;  /* 0x00000001c0037824 */ /* 0x000fe400078e0203 */
[----:B------:R-:W-:Y:S02]  /*6970*/  IMAD.X R47, RZ, RZ, UR45, P2 ;  /* 0x0000002dff2f7e24 */ /* 0x000fe400090e06ff */
[----:B------:R-:W-:Y:S02]  /*6980*/  IMAD.X R44, RZ, RZ, UR45, P3 ;  /* 0x0000002dff2c7e24 */ /* 0x000fe400098e06ff */
[----:B------:R-:W-:Y:S02]  /*6990*/  IMAD.X R42, RZ, RZ, UR45, P4 ;  /* 0x0000002dff2a7e24 */ /* 0x000fe4000a0e06ff */
[----:B------:R-:W-:Y:S02]  /*69a0*/  IMAD.X R73, RZ, RZ, UR45, P5 ;  /* 0x0000002dff497e24 */ /* 0x000fe4000a8e06ff */
        /* <DEDUP_REMOVED lines=13> */
.L_x_12050:
[----:B------:R-:W-:-:S13]  /*6a80*/  ISETP.NE.AND P0, PT, R7, 0x1, PT ;  /* 0x000000010700780c */ /* 0x000fda0003f05270 */
[----:B------:R-:W0:Y:S02]  /*6a90*/  @P0 LDC.64 R4, c[0x0][0x9e8] ;  /* 0x00027a00ff040b82 */ /* 0x000e240000000a00 */
[----:B0-----:R-:W-:-:S05]  /*6aa0*/  @P0 IMAD.HI.U32 R4, R0, R4, RZ ;  /* 0x0000000400040227 */ /* 0x001fca00078e00ff */
[----:B------:R-:W-:-:S07]  /*6ab0*/  @P0 SHF.R.U32.HI R0, RZ, R5, R4 ;  /* 0x00000005ff000219 */ /* 0x000fce0000011604 */
.L_x_12051:
[----:B------:R-:W-:Y:S05]  /*6ac0*/  BSYNC B0 ;  /* 0x0000000000007941 */ /* 0x000fea0003800000 */
.L_x_12049:
[----:B------:R-:W-:-:S05]  /*6ad0*/  IMAD R3, R0, R7, R7 ;  /* 0x0000000700037224 */ /* 0x000fca00078e0207 */
[----:B------:R-:W-:-:S07]  /*6ae0*/  VIMNMX R6, R6, R3, PT ;  /* 0x0000000306067248 */ /* 0x000fce0003fe0100 */
.L_x_12048:
[----:B------:R-:W0:Y:S01]  /*6af0*/  @P1 LDC R3, c[0x0][0x44c] ;  /* 0x00011300ff031b82 */ /* 0x000e220000000800 */
[----:B------:R-:W-:Y:S01]  /*6b00*/  VIADD R6, R6, 0x5f ;  /* 0x0000005f06067836 */ /* 0x000fe20000000000 */
[----:B------:R-:W-:Y:S01]  /*6b10*/  ULDC UR4, c[0x0][0x9dc] ;  /* 0x0002770000047ab9 */ /* 0x000fe20000000800 */
[----:B------:R-:W-:Y:S02]  /*6b20*/  IMAD.MOV.U32 R0, RZ, RZ, R208 ;  /* 0x000000ffff007224 */ /* 0x000fe400078e00d0 */
[----:B------:R-:W-:-:S03]  /*6b30*/  IMAD.HI R6, R6, 0x2aaaaaab, RZ ;  /* 0x2aaaaaab06067827 */ /* 0x000fc600078e02ff */
[----:B------:R-:W1:Y:S01]  /*6b40*/  @P1 LDC R5, c[0x0][0x450] ;  /* 0x00011400ff051b82 */ /* 0x000e620000000800 */
[----:B0-----:R-:W-:Y:S01]  /*6b50*/  @P1 IMAD.HI.U32 R4, R208, R3, RZ ;  /* 0x00000003d0041227 */ /* 0x001fe200078e00ff */
[----:B------:R-:W-:-:S04]  /*6b60*/  SHF.R.U32.HI R3, RZ, 0x1f, R6 ;  /* 0x0000001fff037819 */ /* 0x000fc80000011606 */
[----:B------:R-:W-:Y:S02]  /*6b70*/  LEA.HI.SX32 R3, R6, R3, 0x1c ;  /* 0x0000000306037211 */ /* 0x000fe400078fe2ff */
[----:B-1----:R-:W-:Y:S02]  /*6b80*/  @P1 SHF.R.U32.HI R0, RZ, R5, R4 ;  /* 0x00000005ff001219 */ /* 0x002fe40000011604 */
[----:B------:R-:W-:-:S03]  /*6b90*/  VIMNMX R184, R184, R3, PT ;  /* 0x00000003b8b87248 */ /* 0x000fc60003fe0100 */
        /* <DEDUP_REMOVED lines=13> */
.L_x_12054:
[----:B------:R-:W-:-:S13]  /*6c70*/  ISETP.NE.AND P0, PT, R7, 0x1, PT ;  /* 0x000000010700780c */ /* 0x000fda0003f05270 */
[----:B------:R-:W0:Y:S02]  /*6c80*/  @P0 LDC.64 R4, c[0x0][0x9e8] ;  /* 0x00027a00ff040b82 */ /* 0x000e240000000a00 */
[----:B0-----:R-:W-:-:S05]  /*6c90*/  @P0 IMAD.HI.U32 R4, R0, R4, RZ ;  /* 0x0000000400040227 */ /* 0x001fca00078e00ff */
[----:B------:R-:W-:-:S07]  /*6ca0*/  @P0 SHF.R.U32.HI R0, RZ, R5, R4 ;  /* 0x00000005ff000219 */ /* 0x000fce0000011604 */
.L_x_12055:
[----:B------:R-:W-:Y:S05]  /*6cb0*/  BSYNC B0 ;  /* 0x0000000000007941 */ /* 0x000fea0003800000 */
.L_x_12053:
[----:B------:R-:W-:-:S05]  /*6cc0*/  IMAD R0, R0, R7, RZ ;  /* 0x0000000700007224 */ /* 0x000fca00078e02ff */
[----:B------:R-:W-:-:S07]  /*6cd0*/  VIMNMX R3, R3, R0, !PT ;  /* 0x0000000003037248 */ /* 0x000fce0007fe0100 */
.L_x_12052:
[----:B------:R-:W-:Y:S01]  /*6ce0*/  IMAD.HI R3, R3, 0x2aaaaaab, RZ ;  /* 0x2aaaaaab03037827 */ /* 0x000fe200078e02ff */
[----:B------:R-:W-:-:S04]  /*6cf0*/  PLOP3.LUT P0, PT, PT, PT, PT, 0x80, 0x0 ;  /* 0x000000000000781c */ /* 0x000fc80003f0f070 */
[----:B------:R-:W-:-:S04]  /*6d00*/  SHF.R.U32.HI R0, RZ, 0x1f, R3 ;  /* 0x0000001fff007819 */ /* 0x000fc80000011603 */
[----:B------:R-:W-:-:S04]  /*6d10*/  LEA.HI.SX32 R0, R3, R0, 0x1c ;  /* 0x0000000003007211 */ /* 0x000fc800078fe2ff */
[----:B------:R-:W-:-:S04]  /*6d20*/  VIMNMX R203, RZ, R0, !PT ;  /* 0x00000000ffcb7248 */ /* 0x000fc80007fe0100 */
[----:B------:R-:W-:-:S13]  /*6d30*/  ISETP.GT.AND P1, PT, R184, R203, PT ;  /* 0x000000cbb800720c */ /* 0x000fda0003f24270 */
[----:B------:R-:W-:Y:S05]  /*6d40*/  @!P1 BRA `(.L_x_12056) ;  /* 0x0000019c00089947 */ /* 0x000fea0003800000 */
[----:B------:R0:W-:Y:S01]  /*6d50*/  STL.64 [R1+0x58], RZ ;  /* 0x000058ff01007387 */ /* 0x0001e20000100a00 */
[----:B------:R-:W-:Y:S01]  /*6d60*/  IMAD.U32 R32, RZ, RZ, UR44 ;  /* 0x0000002cff207e24 */ /* 0x000fe2000f8e00ff */
[----:B------:R-:W-:Y:S01]  /*6d70*/  UMOV UR4, 0xffffffff ;  /* 0xffffffff00047882 */ /* 0x000fe20000000000 */
[----:B--2---:R-:W-:Y:S02]  /*6d80*/  IMAD.U32 R39, RZ, RZ, UR44 ;  /* 0x0000002cff277e24 */ /* 0x004fe4000f8e00ff */
[----:B------:R-:W-:Y:S01]  /*6d90*/  IMAD.U32 R40, RZ, RZ, UR44 ;  /* 0x0000002cff287e24 */ /* 0x000fe2000f8e00ff */
[----:B------:R-:W-:Y:S01]  /*6da0*/  IADD3 R32, P0, R32, 0x78, RZ ;  /* 0x0000007820207810 */ /* 0x000fe20007f1e0ff */
[----:B------:R-:W-:Y:S01]  /*6db0*/  IMAD.U32 R24, RZ, RZ, UR44 ;  /* 0x0000002cff187e24 */ /* 0x000fe2000f8e00ff */
[----:B------:R-:W-:Y:S01]  /*6dc0*/  IADD3 R39, P1, R39, 0x70, RZ ;  /* 0x0000007027277810 */ /* 0x000fe20007f3e0ff */
[----:B------:R-:W-:Y:S01]  /*6dd0*/  IMAD.U32 R34, RZ, RZ, UR44 ;  /* 0x0000002cff227e24 */ /* 0x000fe2000f8e00ff */
[----:B------:R-:W-:Y:S01]  /*6de0*/  IADD3 R40, P3, R40, 0x60, RZ ;  /* 0x0000006028287810 */ /* 0x000fe20007f7e0ff */
[----:B------:R-:W-:Y:S01]  /*6df0*/  IMAD.X R43, RZ, RZ, UR45, P0 ;  /* 0x0000002dff2b7e24 */ /* 0x000fe200080e06ff */
[----:B------:R-:W-:Y:S01]  /*6e00*/  IADD3 R24, P4, R24, 0x58, RZ ;  /* 0x0000005818187810 */ /* 0x000fe20007f9e0ff */
[----:B------:R-:W-:Y:S01]  /*6e10*/  IMAD.X R46, RZ, RZ, UR45, P1 ;  /* 0x0000002dff2e7e24 */ /* 0x000fe200088e06ff */
[----:B------:R-:W-:Y:S01]  /*6e20*/  IADD3 R34, P2, R34, 0x68, RZ ;  /* 0x0000006822227810 */ /* 0x000fe20007f5e0ff */
[----:B------:R-:W-:-:S02]  /*6e30*/  IMAD.X R51, RZ, RZ, UR45, P3 ;  /* 0x0000002dff337e24 */ /* 0x000fc400098e06ff */
[----:B------:R-:W-:Y:S01]  /*6e40*/  IMAD.X R25, RZ, RZ, UR45, P4 ;  /* 0x0000002dff197e24 */ /* 0x000fe2000a0e06ff */
[----:B------:R-:W-:Y:S01]  /*6e50*/  IADD3.X R45, RZ, UR45, RZ, P2, !PT ;  /* 0x0000002dff2d7c10 */ /* 0x000fe200097fe4ff */
[----:B0-----:R-:W-:Y:S08]  /*6e60*/  BRA.DIV UR4, `(.L_x_12057) ;  /* 0x0000024604447947 */ /* 0x001ff0000b800000 */
[----:B------:R0:W1:Y:S02]  /*6e70*/  SHFL.IDX PT, R14, R225, RZ, 0x1f ;  /* 0x00001fffe10e7589 */ /* 0x00006400000e0000 */
.L_x_12371:
[----:B-1----:R-:W-:Y:S01]  /*6e80*/  LEA.HI R0, R14, R14, RZ, 0x1 ;  /* 0x0000000e0e007211 */ /* 0x002fe200078f08ff */
[C---:B------:R-:W-:Y:S01]  /*6e90*/  VIADD R26, R148.reuse, 0x18400 ;  /* 0x00018400941a7836 */ /* 0x040fe20000000000 */
[----:B------:R-:W-:Y:S01]  /*6ea0*/  STL.128 [R1+0x90], RZ ;  /* 0x000090ff01007387 */ /* 0x000fe20000100c00 */
[----:B------:R-:W-:Y:S01]  /*6eb0*/  VIADD R7, R148, 0x400 ;  /* 0x0000040094077836 */ /* 0x000fe20000000000 */
[----:B------:R-:W-:Y:S01]  /*6ec0*/  LOP3.LUT R3, R0, 0x1e, RZ, 0xc0, !PT ;  /* 0x0000001e00037812 */ /* 0x000fe200078ec0ff */
[----:B------:R-:W-:Y:S01]  /*6ed0*/  VIADD R0, R148, 0x1c400 ;  /* 0x0001c40094007836 */ /* 0x000fe20000000000 */
[----:B------:R-:W-:Y:S01]  /*6ee0*/  STL.128 [R1+0xa0], RZ ;  /* 0x0000a0ff01007387 */ /* 0x000fe20000100c00 */
[----:B------:R-:W-:Y:S01]  /*6ef0*/  IMAD.MOV.U32 R4, RZ, RZ, 0x1 ;  /* 0x00000001ff047424 */ /* 0x000fe200078e00ff */
[----:B------:R-:W-:Y:S01]  /*6f00*/  SHF.R.U32.HI R7, RZ, 0x4, R7 ;  /* 0x00000004ff077819 */ /* 0x000fe20000011607 */
[----:B------:R-:W-:Y:S01]  /*6f10*/  IMAD.IADD R3, R14, 0x1, -R3 ;  /* 0x000000010e037824 */ /* 0x000fe200078e0a03 */
[----:B------:R-:W-:Y:S01]  /*6f20*/  SHF.R.U32.HI R0, RZ, 0x4, R0 ;  /* 0x00000004ff007819 */ /* 0x000fe20000011600 */
[----:B------:R-:W-:Y:S01]  /*6f30*/  IMAD.MOV.U32 R5, RZ, RZ, RZ ;  /* 0x000000ffff057224 */ /* 0x000fe200078e00ff */
[----:B------:R-:W-:Y:S01]  /*6f40*/  LOP3.LUT R8, R7, 0x3fff, RZ, 0xc0, !PT ;  /* 0x00003fff07087812 */ /* 0x000fe200078ec0ff */
[----:B------:R-:W-:Y:S01]  /*6f50*/  IMAD R3, R3, 0x2000, R26 ;  /* 0x0000200003037824 */ /* 0x000fe200078e021a */
[----:B------:R-:W-:Y:S01]  /*6f60*/  LOP3.LUT R0, R0, 0x3fff, RZ, 0xc0, !PT ;  /* 0x00003fff00007812 */ /* 0x000fe200078ec0ff */
[----:B------:R-:W-:Y:S01]  /*6f70*/  IMAD.MOV.U32 R6, RZ, RZ, 0x1 ;  /* 0x00000001ff067424 */ /* 0x000fe200078e00ff */
[----:B------:R-:W-:Y:S01]  /*6f80*/  LOP3.LUT R8, R8, 0x3000000, RZ, 0xfc, !PT ;  /* 0x0300000008087812 */ /* 0x000fe200078efcff */
[----:B------:R-:W-:Y:S01]  /*6f90*/  IMAD.MOV.U32 R7, RZ, RZ, RZ ;  /* 0x000000ffff077224 */ /* 0x000fe200078e00ff */
[----:B------:R-:W-:Y:S01]  /*6fa0*/  SHF.R.U32.HI R3, RZ, 0x4, R3 ;  /* 0x00000004ff037819 */ /* 0x000fe20000011603 */
[----:B------:R-:W-:Y:S01]  /*6fb0*/  IMAD.MOV.U32 R9, RZ, RZ, 0x40000040 ;  /* 0x40000040ff097424 */ /* 0x000fe200078e00ff */
[----:B------:R-:W-:Y:S01]  /*6fc0*/  LOP3.LUT R0, R0, 0x10000, RZ, 0xfc, !PT ;  /* 0x0001000000007812 */ /* 0x000fe200078efcff */
[----:B------:R-:W-:Y:S01]  /*6fd0*/  STL.128 [R1+0xb0], RZ ;  /* 0x0000b0ff01007387 */ /* 0x000fe20000100c00 */
[----:B------:R-:W-:Y:S01]  /*6fe0*/  LOP3.LUT R3, R3, 0x3fff, RZ, 0xc0, !PT ;  /* 0x00003fff03037812 */ /* 0x000fe200078ec0ff */
[----:B------:R-:W-:Y:S01]  /*6ff0*/  IMAD.U32 R38, RZ, RZ, UR44 ;  /* 0x0000002cff267e24 */ /* 0x000fe2000f8e00ff */
[----:B------:R-:W-:Y:S01]  /*7000*/  LOP3.LUT P0, RZ, R26, 0x1bf, RZ, 0xc0, !PT ;  /* 0x000001bf1aff7812 */ /* 0x000fe2000780c0ff */
[----:B------:R1:W-:Y:S01]  /*7010*/  STL.128 [R1+0x60], R4 ;  /* 0x0000600401007387 */ /* 0x0003e20000100c00 */
[----:B------:R-:W-:Y:S01]  /*7020*/  LOP3.LUT R3, R3, 0x10000, RZ, 0xfc, !PT ;  /* 0x0001000003037812 */ /* 0x000fe200078efcff */
[----:B------:R-:W-:Y:S01]  /*7030*/  BSSY B6, `(.L_x_12058) ;  /* 0x000001d000067945 */ /* 0x000fe20003800000 */
[----:B------:R-:W-:Y:S01]  /*7040*/  IADD3 R38, P1, R38, 0x90, RZ ;  /* 0x0000009026267810 */ /* 0x000fe20007f3e0ff */
[----:B------:R2:W-:Y:S04]  /*7050*/  STL.64 [R1+0x80], R8 ;  /* 0x0000800801007387 */ /* 0x0005e80000100a00 */
[----:B------:R2:W-:Y:S01]  /*7060*/  STL.128 [R1+0xc0], RZ ;  /* 0x0000c0ff01007387 */ /* 0x0005e20000100c00 */
[----:B------:R-:W-:-:S03]  /*7070*/  IMAD.X R37, RZ, RZ, UR45, P1 ;  /* 0x0000002dff257e24 */ /* 0x000fc600088e06ff */
[----:B------:R2:W-:Y:S01]  /*7080*/  STL.128 [R1+0xd0], RZ ;  /* 0x0000d0ff01007387 */ /* 0x0005e20000100c00 */
[----:B-1----:R-:W-:-:S03]  /*7090*/  IMAD.MOV.U32 R6, RZ, RZ, R0 ;  /* 0x000000ffff067224 */ /* 0x002fc600078e0000 */
[----:B------:R2:W-:Y:S01]  /*70a0*/  STL.128 [R1+0xe0], RZ ;  /* 0x0000e0ff01007387 */ /* 0x0005e20000100c00 */
[----:B------:R-:W-:Y:S02]  /*70b0*/  IMAD.MOV.U32 R7, RZ, RZ, 0x40000040 ;  /* 0x40000040ff077424 */ /* 0x000fe400078e00ff */
[----:B------:R-:W-:Y:S02]  /*70c0*/  IMAD.MOV.U32 R4, RZ, RZ, R3 ;  /* 0x000000ffff047224 */ /* 0x000fe400078e0003 */
[----:B------:R-:W-:-:S05]  /*70d0*/  IMAD.MOV.U32 R5, RZ, RZ, 0x40000040 ;  /* 0x40000040ff057424 */ /* 0x000fca00078e00ff */
[----:B------:R2:W-:Y:S01]  /*70e0*/  STL.128 [R1+0x70], R4 ;  /* 0x0000700401007387 */ /* 0x0005e20000100c00 */
[----:B------:R-:W-:Y:S05]  /*70f0*/  @!P0 BRA `(.L_x_12059) ;  /* 0x0000000000408947 */ /* 0x000fea0003800000 */
[----:B------:R-:W-:Y:S01]  /*7100*/  MOV R0, 0x0 ;  /* 0x0000000000007802 */ /* 0x000fe20000000f00 */
[----:B------:R-:W-:Y:S01]  /*7110*/  ULDC.64 UR4, c[0x4][0xf0] ;  /* 0x01003c0000047ab9 */ /* 0x000fe20000000a00 */
[----:B------:R-:W-:Y:S01]  /*7120*/  ULDC.64 UR6, c[0x4][0xf8] ;  /* 0x01003e0000067ab9 */ /* 0x000fe20000000a00 */
[----:B--2---:R-:W-:Y:S01]  /*7130*/  IMAD.U32 R4, RZ, RZ, UR4 ;  /* 0x00000004ff047e24 */ /* 0x004fe2000f8e00ff */
[----:B------:R1:W2:Y:S01]  /*7140*/  LDC.64 R14, c[0x4][R0] ;  /* 0x01000000000e7b82 */ /* 0x0002a20000000a00 */
        /* <DEDUP_REMOVED lines=10> */
[----:B0-23-5:R-:W-:Y:S05]  /*71f0*/  CALL.ABS.NOINC R14 ;  /* 0x000000000e007343 */ /* 0x02dfea0003c00000 */
.L_x_12059:
[----:B------:R-:W-:Y:S05]  /*7200*/  BSYNC B6 ;  /* 0x0000000000067941 */ /* 0x000fea0003800000 */
.L_x_12058:
[----:B------:R-:W1:Y:S01]  /*7210*/  S2R R27, SR_TID.X ;  /* 0x00000000001b7919 */ /* 0x000e620000002100 */
[----:B------:R-:W4:Y:S01]  /*7220*/  LDC.64 R10, c[0x0][0x9d8] ;  /* 0x00027600ff0a7b82 */ /* 0x000f220000000a00 */
[----:B------:R-:W-:Y:S01]  /*7230*/  UIADD3 UR5, UP0, UR44, 0xf0, URZ ;  /* 0x000000f02c057890 */ /* 0x000fe2000ff1e03f */
[----:B--2---:R-:W-:Y:S01]  /*7240*/  IMAD.MOV.U32 R8, RZ, RZ, RZ ;  /* 0x000000ffff087224 */ /* 0x004fe200078e00ff */
[----:B------:R-:W-:Y:S01]  /*7250*/  STL.64 [R1+0x100], R24 ;  /* 0x0001001801007387 */ /* 0x000fe20000100a00 */
[----:B------:R-:W-:Y:S01]  /*7260*/  IMAD.U32 R0, RZ, RZ, UR44 ;  /* 0x0000002cff007e24 */ /* 0x000fe2000f8e00ff */
[----:B------:R-:W-:Y:S01]  /*7270*/  UIADD3.X UR6, URZ, UR45, URZ, UP0, !UPT ;  /* 0x0000002d3f067290 */ /* 0x000fe200087fe43f */
[----:B------:R-:W-:Y:S01]  /*7280*/  IMAD.U32 R41, RZ, RZ, UR44 ;  /* 0x0000002cff297e24 */ /* 0x000fe2000f8e00ff */
[----:B------:R-:W-:Y:S01]  /*7290*/  UIADD3 UR4, UP0, UR44, 0x13c, URZ ;  /* 0x0000013c2c047890 */ /* 0x000fe2000ff1e03f */
[----:B------:R-:W2:Y:S01]  /*72a0*/  LDC.64 R20, c[0x0][0x9e0] ;  /* 0x00027800ff147b82 */ /* 0x000ea20000000a00 */
[----:B------:R-:W-:Y:S01]  /*72b0*/  IMAD.U32 R12, RZ, RZ, UR5 ;  /* 0x00000005ff0c7e24 */ /* 0x000fe2000f8e00ff */
[----:B------:R-:W-:Y:S01]  /*72c0*/  STL.64 [R1+0xf0], R218 ;  /* 0x0000f0da01007387 */ /* 0x000fe20000100a00 */
[----:B------:R-:W-:Y:S01]  /*72d0*/  UIADD3.X UR5, URZ, UR45, URZ, UP0, !UPT ;  /* 0x0000002d3f057290 */ /* 0x000fe200087fe43f */
[----:B------:R-:W-:Y:S01]  /*72e0*/  IMAD.U32 R13, RZ, RZ, UR6 ;  /* 0x00000006ff0d7e24 */ /* 0x000fe2000f8e00ff */
[----:B------:R-:W-:Y:S01]  /*72f0*/  IADD3 R41, P3, R41, 0x108, RZ ;  /* 0x0000010829297810 */ /* 0x000fe20007f7e0ff */
[----:B------:R-:W-:Y:S01]  /*7300*/  IMAD.U32 R14, RZ, RZ, UR4 ;  /* 0x00000004ff0e7e24 */ /* 0x000fe2000f8e00ff */
[----:B------:R-:W-:Y:S01]  /*7310*/  STL.U8 [R1+0x108], RZ ;  /* 0x000108ff01007387 */ /* 0x000fe20000100000 */
[----:B------:R-:W0:Y:S01]  /*7320*/  LDC.64 R48, c[0x0][0x9e8] ;  /* 0x00027a00ff307b82 */ /* 0x000e220000000a00 */
[----:B------:R-:W-:Y:S01]  /*7330*/  IMAD.U32 R15, RZ, RZ, UR5 ;  /* 0x00000005ff0f7e24 */ /* 0x000fe2000f8e00ff */
[----:B------:R-:W-:Y:S01]  /*7340*/  ULDC UR4, c[0x0][0x3f4] ;  /* 0x0000fd0000047ab9 */ /* 0x000fe20000000800 */
[----:B------:R-:W-:Y:S01]  /*7350*/  STL.64 [R1+0xf8], R12 ;  /* 0x0000f80c01007387 */ /* 0x000fe20000100a00 */
[----:B------:R-:W-:Y:S01]  /*7360*/  ISETP.LT.AND P0, PT, RZ, UR4, PT ;  /* 0x00000004ff007c0c */ /* 0x000fe2000bf01270 */
[----:B------:R-:W-:-:S02]  /*7370*/  IMAD.U32 R3, RZ, RZ, UR44 ;  /* 0x0000002cff037e24 */ /* 0x000fc4000f8e00ff */
[----:B------:R-:W-:Y:S01]  /*7380*/  STL.64 [R1+0x140], R14 ;  /* 0x0001400e01007387 */ /* 0x000fe20000100a00 */
[----:B------:R-:W3:Y:S01]  /*7390*/  LDC R6, c[0x0][0x450] ;  /* 0x00011400ff067b82 */ /* 0x000ee20000000800 */
[----:B----4-:R-:W-:Y:S02]  /*73a0*/  IMAD.MOV.U32 R30, RZ, RZ, R11 ;  /* 0x000000ffff1e7224 */ /* 0x010fe400078e000b */
[----:B------:R-:W-:Y:S02]  /*73b0*/  IMAD.MOV.U32 R7, RZ, RZ, R10 ;  /* 0x000000ffff077224 */ /* 0x000fe400078e000a */
[----:B------:R-:W-:Y:S02]  /*73c0*/  IMAD.X R54, RZ, RZ, UR45, P3 ;  /* 0x0000002dff367e24 */ /* 0x000fe400098e06ff */
[----:B-1----:R-:W-:Y:S01]  /*73d0*/  VIADD R217, R27, 0xffffff80 ;  /* 0xffffff801bd97836 */ /* 0x002fe20000000000 */
[----:B------:R-:W3:Y:S01]  /*73e0*/  LDC.64 R4, c[0x0][0x448] ;  /* 0x00011200ff047b82 */ /* 0x000ee20000000a00 */
[----:B--2---:R-:W-:-:S02]  /*73f0*/  IMAD.MOV.U32 R9, RZ, RZ, R21 ;  /* 0x000000ffff097224 */ /* 0x004fc400078e0015 */
[----:B------:R-:W-:Y:S01]  /*7400*/  IMAD.MOV.U32 R31, RZ, RZ, R20 ;  /* 0x000000ffff1f7224 */ /* 0x000fe200078e0014 */
[----:B------:R-:W-:Y:S01]  /*7410*/  STL [R1+0x10c], R217 ;  /* 0x00010cd901007387 */ /* 0x000fe20000100800 */
[----:B0-----:R-:W-:-:S03]  /*7420*/  IMAD.MOV.U32 R10, RZ, RZ, R48 ;  /* 0x000000ffff0a7224 */ /* 0x001fc600078e0030 */
[----:B------:R0:W-:Y:S01]  /*7430*/  STL.128 [R1+0x110], R28 ;  /* 0x0001101c01007387 */ /* 0x0001e20000100c00 */
[----:B------:R-:W-:-:S05]  /*7440*/  IMAD.MOV.U32 R11, RZ, RZ, R49 ;  /* 0x000000ffff0b7224 */ /* 0x000fca00078e0031 */
[----:B------:R1:W-:Y:S04]  /*7450*/  STL.128 [R1+0x120], R8 ;  /* 0x0001200801007387 */ /* 0x0003e80000100c00 */
[----:B---3--:R1:W-:Y:S01]  /*7460*/  STL.128 [R1+0x130], R4 ;  /* 0x0001300401007387 */ /* 0x0083e20000100c00 */
[----:B0-----:R-:W-:Y:S01]  /*7470*/  IMAD.U32 R29, RZ, RZ, UR44 ;  /* 0x0000002cff1d7e24 */ /* 0x001fe2000f8e00ff */
[----:B------:R-:W-:Y:S02]  /*7480*/  IADD3 R31, P1, R0, 0x140, RZ ;  /* 0x00000140001f7810 */ /* 0x000fe40007f3e0ff */
[----:B------:R-:W-:Y:S02]  /*7490*/  IADD3 R30, P2, R3, 0x10c, RZ ;  /* 0x0000010c031e7810 */ /* 0x000fe40007f5e0ff */
[----:B------:R-:W-:Y:S01]  /*74a0*/  IADD3 R29, P4, R29, 0xf8, RZ ;  /* 0x000000f81d1d7810 */ /* 0x000fe20007f9e0ff */
[----:B------:R-:W-:Y:S01]  /*74b0*/  IMAD.X R52, RZ, RZ, UR45, P1 ;  /* 0x0000002dff347e24 */ /* 0x000fe200088e06ff */
[----:B------:R-:W-:-:S03]  /*74c0*/  IADD3.X R49, RZ, UR45, RZ, P2, !PT ;  /* 0x0000002dff317c10 */ /* 0x000fc600097fe4ff */
[----:B------:R-:W-:Y:S01]  /*74d0*/  IMAD.X R48, RZ, RZ, UR45, P4 ;  /* 0x0000002dff307e24 */ /* 0x000fe2000a0e06ff */
[----:B------:R-:W-:Y:S07]  /*74e0*/  @P0 BRA `(.L_x_12060) ;  /* 0x0000000000400947 */ /* 0x000fee0003800000 */
[----:B------:R-:W-:-:S04]  /*74f0*/  ULEA.HI UR4, UR37, UR37, URZ, 0x1 ;  /* 0x0000002525047291 */ /* 0x000fc8000f8f083f */
[----:B------:R-:W-:-:S04]  /*7500*/  ULOP3.LUT UR4, UR4, 0xfffffffe, URZ, 0xc0, !UPT ;  /* 0xfffffffe04047892 */ /* 0x000fc8000f8ec03f */
[----:B------:R-:W-:-:S06]  /*7510*/  UIADD3 UR4, UR37, -UR4, URZ ;  /* 0x8000000425047290 */ /* 0x000fcc000fffe03f */
[----:B------:R-:W-:-:S05]  /*7520*/  IMAD.U32 R3, RZ, RZ, UR4 ;  /* 0x00000004ff037e24 */ /* 0x000fca000f8e00ff */
[----:B------:R-:W-:-:S04]  /*7530*/  SHF.L.U32 R3, R3, 0x1f, RZ ;  /* 0x0000001f03037819 */ /* 0x000fc800000006ff */
[----:B------:R0:W2:Y:S03]  /*7540*/  SYNCS.PHASECHK.TRANS64.TRYWAIT P0, [R148+URZ+0x22800], R3 ;  /* 0x02280003940075a7 */ /* 0x0000a6000800017f */
[----:B--2---:R-:W-:Y:S05]  /*7550*/  @!P0 NANOSLEEP.SYNCS 0x989680 ;  /* 0x009896800000895d */ /* 0x004fea0003900000 */
[----:B------:R-:W2:Y:S01]  /*7560*/  @!P0 SYNCS.PHASECHK.TRANS64 P0, [R148+URZ+0x22800], R3 ;  /* 0x02280003940085a7 */ /* 0x000ea2000800007f */
[----:B------:R-:W-:Y:S04]  /*7570*/  BSSY B0, `(.L_x_12061) ;  /* 0x0000006000007945 */ /* 0x000fe80003800000 */
[----:B--2---:R-:W-:Y:S05]  /*7580*/  @P0 BRA `(.L_x_12062) ;  /* 0x0000000000100947 */ /* 0x004fea0003800000 */
.L_x_12063:
[----:B--2---:R2:W3:Y:S02]  /*7590*/  SYNCS.PHASECHK.TRANS64.TRYWAIT P0, [R148+URZ+0x22800], R3 ;  /* 0x02280003940075a7 */ /* 0x0044e4000800017f */
[----:B---3--:R-:W-:Y:S05]  /*75a0*/  @!P0 NANOSLEEP.SYNCS 0x989680 ;  /* 0x009896800000895d */ /* 0x008fea0003900000 */
[----:B------:R-:W3:Y:S02]  /*75b0*/  @!P0 SYNCS.PHASECHK.TRANS64 P0, [R148+URZ+0x22800], R3 ;  /* 0x02280003940085a7 */ /* 0x000ee4000800007f */
[----:B---3--:R-:W-:Y:S05]  /*75c0*/  @!P0 BRA `(.L_x_12063) ;  /* 0xfffffffc00f08947 */ /* 0x008fea000383ffff */
.L_x_12062:
[----:B------:R-:W-:Y:S05]  /*75d0*/  BSYNC B0 ;  /* 0x0000000000007941 */ /* 0x000fea0003800000 */
.L_x_12061:
[----:B------:R-:W-:Y:S05]  /*75e0*/  BRA `(.L_x_12064) ;  /* 0x0000002c008c7947 */ /* 0x000fea0003800000 */
.L_x_12060:
[----:B------:R-:W-:Y:S01]  /*75f0*/  LOP3.LUT P0, RZ, R26, 0x3ff, RZ, 0xc0, !PT ;  /* 0x000003ff1aff7812 */ /* 0x000fe2000780c0ff */
[----:B------:R-:W-:Y:S01]  /*7600*/  ULDC.64 UR4, c[0x0][0x3f8] ;  /* 0x0000fe0000047ab9 */ /* 0x000fe20000000a00 */
[----:B-1---5:R-:W-:Y:S01]  /*7610*/  SHF.R.S32.HI R5, RZ, 0x1f, R2 ;  /* 0x0000001fff057819 */ /* 0x022fe20000011402 */
        /* <DEDUP_REMOVED lines=27> */
.L_x_12066:
[----:B------:R-:W-:Y:S05]  /*77d0*/  BSYNC B6 ;  /* 0x0000000000067941 */ /* 0x000fea0003800000 */
.L_x_12065:
[----:B------:R-:W2:Y:S01]  /*77e0*/  LDL R25, [R1+0x50] ;  /* 0x0000500001197983 */ /* 0x000ea20000100800 */
[----:B------:R-:W-:Y:S01]  /*77f0*/  ULDC.U8 UR4, c[0x0][0x410] ;  /* 0x0001040000047ab9 */ /* 0x000fe20000000000 */
[----:B------:R-:W-:Y:S01]  /*7800*/  BSSY B0, `(.L_x_12067) ;  /* 0x00002b9000007945 */ /* 0x000fe20003800000 */
[----:B------:R-:W-:Y:S01]  /*7810*/  ISETP.NE.AND P0, PT, RZ, UR4, PT ;  /* 0x00000004ff007c0c */ /* 0x000fe2000bf05270 */
[----:B--2---:R-:W-:-:S12]  /*7820*/  IMAD R25, R25, 0x80, R152 ;  /* 0x0000008019197824 */ /* 0x004fd800078e0298 */
[----:B------:R-:W-:Y:S05]  /*7830*/  @!P0 BRA `(.L_x_12068) ;  /* 0x0000001400908947 */ /* 0x000fea0003800000 */
        /* <DEDUP_REMOVED lines=34> */
.L_x_12377:
        /* <DEDUP_REMOVED lines=8> */
[----:B------:R-:W-:Y:S01]  /*7ae0*/  ULDC UR4, c[0x0][0x3f4] ;  /* 0x0000fd0000047ab9 */ /* 0x000fe20000000800 */
[----:B------:R-:W-:Y:S02]  /*7af0*/  CS2R R56, SRZ ;  /* 0x0000000000387805 */ /* 0x000fe4000001ff00 */
[----:B------:R-:W-:Y:S02]  /*7b00*/  ISETP.GE.AND P3, PT, R155, UR4, PT ;  /* 0x000000049b007c0c */ /* 0x000fe4000bf66270 */
[----:B------:R-:W-:Y:S01]  /*7b10*/  ISETP.GE.AND P2, PT, R22, UR4, PT ;  /* 0x0000000416007c0c */ /* 0x000fe2000bf46270 */
[----:B---3--:R-:W-:Y:S01]  /*7b20*/  IMAD.MOV.U32 R15, RZ, RZ, R5 ;  /* 0x000000ffff0f7224 */ /* 0x008fe200078e0005 */
[----:B------:R-:W-:-:S09]  /*7b30*/  CS2R R58, SRZ ;  /* 0x00000000003a7805 */ /* 0x000fd2000001ff00 */
[C---:B------:R-:W-:Y:S01]  /*7b40*/  @!P3 IMAD.SHL.U32 R13, R155.reuse, 0x2, RZ ;  /* 0x000000029b0db824 */ /* 0x040fe200078e00ff */
[----:B------:R-:W-:Y:S01]  /*7b50*/  @!P3 SHF.L.U64.HI R24, R155, 0x1, R221 ;  /* 0x000000019b18b819 */ /* 0x000fe200000102dd */
[----:B-12---:R-:W-:-:S03]  /*7b60*/  @!P2 IMAD.WIDE R8, R22, 0x2, R2 ;  /* 0x000000021608a825 */ /* 0x006fc600078e0202 */
[-C--:B------:R-:W-:Y:S02]  /*7b70*/  @!P3 IADD3 R2, P0, R2, R13.reuse, RZ ;  /* 0x0000000d0202b210 */ /* 0x080fe40007f1e0ff */
[----:B----4-:R-:W-:Y:S02]  /*7b80*/  @!P3 IADD3 R12, P1, R14, R13, RZ ;  /* 0x0000000d0e0cb210 */ /* 0x010fe40007f3e0ff */
[----:B------:R-:W-:Y:S02]  /*7b90*/  CS2R R20, SRZ ;  /* 0x0000000000147805 */ /* 0x000fe4000001ff00 */
[----:B------:R-:W-:Y:S01]  /*7ba0*/  CS2R R26, SRZ ;  /* 0x00000000001a7805 */ /* 0x000fe2000001ff00 */
[----:B------:R-:W-:Y:S01]  /*7bb0*/  @!P2 IMAD.WIDE R10, R22, 0x2, R14 ;  /* 0x00000002160aa825 */ /* 0x000fe200078e020e */
[----:B------:R1:W5:Y:S03]  /*7bc0*/  @!P2 LD.E.64 R56, desc[UR42][R8.64] ;  /* 0x0000002a0838a980 */ /* 0x000366000c101b00 */
[--C-:B------:R-:W-:Y:S01]  /*7bd0*/  @!P3 IMAD.X R3, R3, 0x1, R24.reuse, P0 ;  /* 0x000000010303b824 */ /* 0x100fe200000e0618 */
[----:B------:R1:W5:Y:S01]  /*7be0*/  @!P2 LD.E.64 R58, desc[UR42][R10.64] ;  /* 0x0000002a0a3aa980 */ /* 0x000362000c101b00 */
[----:B------:R-:W-:-:S03]  /*7bf0*/  @!P3 IMAD.X R13, R5, 0x1, R24, P1 ;  /* 0x00000001050db824 */ /* 0x000fc600008e0618 */
[----:B------:R1:W5:Y:S04]  /*7c00*/  @!P3 LD.E.64 R20, desc[UR42][R2.64] ;  /* 0x0000002a0214b980 */ /* 0x000368000c101b00 */
[----:B------:R1:W5:Y:S02]  /*7c10*/  @!P3 LD.E.64 R26, desc[UR42][R12.64] ;  /* 0x0000002a0c1ab980 */ /* 0x000364000c101b00 */
.L_x_12071:
[----:B------:R-:W-:Y:S05]  /*7c20*/  BSYNC B1 ;  /* 0x0000000000017941 */ /* 0x000fea0003800000 */
.L_x_12070:
[----:B---3-5:R-:W-:Y:S01]  /*7c30*/  IMAD.MOV.U32 R5, RZ, RZ, R56 ;  /* 0x000000ffff057224 */ /* 0x028fe200078e0038 */
[----:B------:R-:W-:Y:S01]  /*7c40*/  UMOV UR4, 0xffffffff ;  /* 0xffffffff00047882 */ /* 0x000fe20000000000 */
[----:B-1----:R-:W-:Y:S02]  /*7c50*/  IMAD.MOV.U32 R8, RZ, RZ, R57 ;  /* 0x000000ffff087224 */ /* 0x002fe400078e0039 */
[----:B--2---:R-:W-:Y:S02]  /*7c60*/  IMAD.MOV.U32 R2, RZ, RZ, R20 ;  /* 0x000000ffff027224 */ /* 0x004fe400078e0014 */
        /* <DEDUP_REMOVED lines=18> */
.L_x_12383:
[----:B------:R-:W-:Y:S01]  /*7d90*/  VIADD R25, R25, 0x40 ;  /* 0x0000004019197836 */ /* 0x000fe20000000000 */
[----:B------:R-:W-:Y:S01]  /*7da0*/  BSSY B1, `(.L_x_12073) ;  /* 0x000001a000017945 */ /* 0x000fe20003800000 */
        /* <DEDUP_REMOVED lines=9> */
[----:B0-----:R-:W-:Y:S01]  /*7e40*/  IMAD.MOV.U32 R15, RZ, RZ, R5 ;  /* 0x000000ffff0f7224 */ /* 0x001fe200078e0005 */
[----:B------:R-:W-:-:S09]  /*7e50*/  CS2R R12, SRZ ;  /* 0x00000000000c7805 */ /* 0x000fd2000001ff00 */
[C---:B------:R-:W-:Y:S01]  /*7e60*/  @!P3 IMAD.SHL.U32 R9, R155.reuse, 0x2, RZ ;  /* 0x000000029b09b824 */ /* 0x040fe200078e00ff */
[----:B-1----:R-:W-:Y:S01]  /*7e70*/  @!P3 SHF.L.U64.HI R0, R155, 0x1, R221 ;  /* 0x000000019b00b819 */ /* 0x002fe200000102dd */
[----:B--23--:R-:W-:-:S03]  /*7e80*/  @!P2 IMAD.WIDE R6, R22, 0x2, R2 ;  /* 0x000000021606a825 */ /* 0x00cfc600078e0202 */
        /* <DEDUP_REMOVED lines=11> */
.L_x_12074:
[----:B------:R-:W-:Y:S05]  /*7f40*/  BSYNC B1 ;  /* 0x0000000000017941 */ /* 0x000fea0003800000 */
.L_x_12073:
[----:B------:R-:W-:Y:S01]  /*7f50*/  ULEA.HI UR4, UR37, UR37, URZ, 0x1 ;  /* 0x0000002525047291 */ /* 0x000fe2000f8f083f */
[----:B------:R-:W-:Y:S03]  /*7f60*/  BSSY B1, `(.L_x_12075) ;  /* 0x0000007000017945 */ /* 0x000fe60003800000 */
[----:B------:R-:W-:-:S04]  /*7f70*/  ULOP3.LUT UR4, UR4, 0xfffffffe, URZ, 0xc0, !UPT ;  /* 0xfffffffe04047892 */ /* 0x000fc8000f8ec03f */
[----:B------:R-:W-:-:S06]  /*7f80*/  UIADD3 UR4, UR37, -UR4, URZ ;  /* 0x8000000425047290 */ /* 0x000fcc000fffe03f */
[----:B0-2---:R-:W-:-:S05]  /*7f90*/  IMAD.U32 R3, RZ, RZ, UR4 ;  /* 0x00000004ff037e24 */ /* 0x005fca000f8e00ff */
[----:B------:R-:W-:-:S04]  /*7fa0*/  SHF.L.U32 R3, R3, 0x1f, RZ ;  /* 0x0000001f03037819 */ /* 0x000fc800000006ff */
[----:B------:R-:W0:Y:S02]  /*7fb0*/  SYNCS.PHASECHK.TRANS64.TRYWAIT P0, [R148+URZ+0x22800], R3 ;  /* 0x02280003940075a7 */ /* 0x000e24000800017f */
[----:B0-----:R-:W-:Y:S05]  /*7fc0*/  @!P0 BRA `(.L_x_12076) ;  /* 0x0000023400f48947 */ /* 0x001fea0003800000 */
.L_x_12384:
[----:B------:R-:W-:Y:S05]  /*7fd0*/  BSYNC B1 ;  /* 0x0000000000017941 */ /* 0x000fea0003800000 */
.L_x_12075:
[----:B-1----:R-:W2:Y:S01]  /*7fe0*/  LDL R4, [R1+0x50] ;  /* 0x0000500001047983 */ /* 0x002ea20000100800 */
[C---:B------:R-:W-:Y:S01]  /*7ff0*/  IMAD.SHL.U32 R0, R215.reuse, 0x40, RZ ;  /* 0x00000040d7007824 */ /* 0x040fe200078e00ff */
[----:B------:R-:W-:Y:S01]  /*8000*/  LOP3.LUT P1, RZ, R215, 0x4, RZ, 0xc0, !PT ;  /* 0x00000004d7ff7812 */ /* 0x000fe2000782c0ff */
[----:B---3-5:R-:W-:Y:S01]  /*8010*/  IMAD.MOV.U32 R2, RZ, RZ, R9 ;  /* 0x000000ffff027224 */ /* 0x028fe200078e0009 */
[----:B------:R-:W-:Y:S01]  /*8020*/  BSSY B1, `(.L_x_12077) ;  /* 0x000007f000017945 */ /* 0x000fe20003800000 */
[----:B------:R-:W-:Y:S01]  /*8030*/  IMAD.MOV.U32 R5, RZ, RZ, R25 ;  /* 0x000000ffff057224 */ /* 0x000fe200078e0019 */
[----:B0-----:R-:W-:Y:S01]  /*8040*/  LOP3.LUT R3, R0, 0x1c0, RZ, 0xc0, !PT ;  /* 0x000001c000037812 */ /* 0x001fe200078ec0ff */
[----:B------:R-:W-:-:S03]  /*8050*/  IMAD.MOV.U32 R6, RZ, RZ, R10 ;  /* 0x000000ffff067224 */ /* 0x000fc600078e000a */
[----:B------:R-:W-:Y:S02]  /*8060*/  LOP3.LUT R0, R3, 0x18, R16, 0xf8, !PT ;  /* 0x0000001803007812 */ /* 0x000fe400078ef810 */
[----:B------:R-:W-:Y:S02]  /*8070*/  SHF.R.U32.HI R3, RZ, 0x3, R3 ;  /* 0x00000003ff037819 */ /* 0x000fe40000011603 */
[----:B------:R-:W-:Y:S01]  /*8080*/  PRMT R68, R5, 0x7610, R68 ;  /* 0x0000761005447816 */ /* 0x000fe20000000044 */
[----:B------:R-:W-:Y:S01]  /*8090*/  IMAD.MOV.U32 R5, RZ, RZ, R12 ;  /* 0x000000ffff057224 */ /* 0x000fe200078e000c */
[----:B------:R-:W-:Y:S01]  /*80a0*/  LOP3.LUT R3, R0, R3, RZ, 0x3c, !PT ;  /* 0x0000000300037212 */ /* 0x000fe200078e3cff */
[----:B------:R-:W-:Y:S01]  /*80b0*/  IMAD.MOV.U32 R0, RZ, RZ, R8 ;  /* 0x000000ffff007224 */ /* 0x000fe200078e0008 */
[----:B----4-:R-:W-:Y:S01]  /*80c0*/  PRMT R14, R6, 0x7610, R14 ;  /* 0x00007610060e7816 */ /* 0x010fe2000000000e */
[----:B------:R-:W-:Y:S01]  /*80d0*/  IMAD.MOV.U32 R6, RZ, RZ, R13 ;  /* 0x000000ffff067224 */ /* 0x000fe200078e000d */
[----:B------:R-:W-:Y:S01]  /*80e0*/  PRMT R69, R5, 0x7610, R69 ;  /* 0x0000761005457816 */ /* 0x000fe20000000045 */
[----:B------:R-:W-:-:S05]  /*80f0*/  IMAD R3, R204, 0x200, R3 ;  /* 0x00000200cc037824 */ /* 0x000fca00078e0203 */
[----:B------:R-:W-:Y:S02]  /*8100*/  LEA R148, R3, R148, 0x1 ;  /* 0x0000009403947211 */ /* 0x000fe400078e08ff */
[----:B------:R-:W-:Y:S01]  /*8110*/  PRMT R3, R2, 0x7610, R3 ;  /* 0x0000761002037816 */ /* 0x000fe20000000003 */
[----:B------:R-:W-:Y:S02]  /*8120*/  IMAD.MOV.U32 R2, RZ, RZ, R24 ;  /* 0x000000ffff027224 */ /* 0x000fe400078e0018 */
[----:B------:R-:W-:Y:S01]  /*8130*/  VIADD R7, R148, 0x18400 ;  /* 0x0001840094077836 */ /* 0x000fe20000000000 */
[----:B------:R-:W-:Y:S02]  /*8140*/  PRMT R3, R3, 0x5410, R6 ;  /* 0x0000541003037816 */ /* 0x000fe40000000006 */
[----:B------:R-:W-:Y:S01]  /*8150*/  PRMT R0, R0, 0x5410, R2 ;  /* 0x0000541000007816 */ /* 0x000fe20000000002 */
[----:B------:R-:W-:Y:S02]  /*8160*/  VIADD R2, R148, 0x18440 ;  /* 0x0001844094027836 */ /* 0x000fe40000000000 */
[----:B------:R-:W-:-:S02]  /*8170*/  @P1 VIADD R2, R7, 0xffffffc0 ;  /* 0xffffffc007021836 */ /* 0x000fc40000000000 */
[----:B--2---:R-:W-:-:S05]  /*8180*/  IMAD R4, R4, -0x80, R28 ;  /* 0xffffff8004047824 */ /* 0x004fca00078e021c */
[----:B------:R-:W-:Y:S01]  /*8190*/  VIMNMX R65, R4, 0x80, PT ;  /* 0x0000008004417848 */ /* 0x000fe20003fe0100 */
[----:B------:R-:W-:-:S03]  /*81a0*/  IMAD.MOV.U32 R4, RZ, RZ, R11 ;  /* 0x000000ffff047224 */ /* 0x000fc600078e000b */
        /* <DEDUP_REMOVED lines=54> */
.L_x_12080:
[----:B------:R-:W-:Y:S05]  /*8510*/  BSYNC B2 ;  /* 0x0000000000027941 */ /* 0x000fea0003800000 */
.L_x_12079:
[----:B------:R-:W-:Y:S05]  /*8520*/  @P1 BRA `(.L_x_12078) ;  /* 0x0000000000b81947 */ /* 0x000fea0003800000 */
[----:B0-----:R-:W0:Y:S01]  /*8530*/  LDS.128 R4, [R2] ;  /* 0x0000000002047984 */ /* 0x001e220000000c00 */
[----:B------:R-:W-:Y:S02]  /*8540*/  SHF.R.U32.HI R56, RZ, 0x10, R27 ;  /* 0x00000010ff387819 */ /* 0x000fe4000001161b */
[--C-:B------:R-:W-:Y:S02]  /*8550*/  SHF.R.U32.HI R50, RZ, 0x10, R21.reuse ;  /* 0x00000010ff327819 */ /* 0x100fe40000011615 */
        /* <DEDUP_REMOVED lines=8> */
[C---:B------:R-:W-:Y:S02]  /*85e0*/  PRMT R28, R67.reuse, 0x5432, R28 ;  /* 0x00005432431c7816 */ /* 0x040fe4000000001c */
[----:B------:R-:W-:Y:S02]  /*85f0*/  PRMT R55, R67, 0x5410, R55 ;  /* 0x0000541043377816 */ /* 0x000fe40000000037 */
[C---:B0-----:R-:W-:Y:S01]  /*8600*/  LOP3.LUT R21, R6.reuse, 0xffff0000, RZ, 0xc0, !PT ;  /* 0xffff000006157812 */ /* 0x041fe200078ec0ff */
        /* <DEDUP_REMOVED lines=32> */
.L_x_12078:
[----:B------:R-:W-:Y:S05]  /*8810*/  BSYNC B1 ;  /* 0x0000000000017941 */ /* 0x000fea0003800000 */
.L_x_12077:
[----:B------:R-:W-:-:S13]  /*8820*/  ISETP.GE.AND P0, PT, R190, R65, PT ;  /* 0x00000041be00720c */ /* 0x000fda0003f06270 */
[----:B------:R-:W-:Y:S05]  /*8830*/  @P0 BRA `(.L_x_12081) ;  /* 0x0000001800d40947 */ /* 0x000fea0003800000 */
[----:B01----:R-:W0:Y:S01]  /*8840*/  LDC R4, c[0x0][0x3f4] ;  /* 0x0000fd00ff047b82 */ /* 0x003e220000000800 */
[----:B------:R-:W-:Y:S01]  /*8850*/  BSSY B1, `(.L_x_12082) ;  /* 0x0000032000017945 */ /* 0x000fe20003800000 */
[-C--:B0-----:R-:W-:Y:S02]  /*8860*/  ISETP.GE.AND P0, PT, R22, R4.reuse, PT ;  /* 0x000000041600720c */ /* 0x081fe40003f06270 */
[----:B------:R-:W-:-:S11]  /*8870*/  ISETP.GE.AND P1, PT, R155, R4, PT ;  /* 0x000000049b00720c */ /* 0x000fd60003f26270 */
[----:B------:R-:W-:Y:S05]  /*8880*/  @P0 BRA `(.L_x_12083) ;  /* 0x0000000000b80947 */ /* 0x000fea0003800000 */
[----:B------:R-:W0:Y:S01]  /*8890*/  LDS.128 R4, [R148+0x1a400] ;  /* 0x01a4000094047984 */ /* 0x000e220000000c00 */
[----:B------:R-:W-:Y:S02]  /*88a0*/  SHF.R.U64 R24, R24, 0x10, R25 ;  /* 0x0000001018187819 */ /* 0x000fe40000001219 */
[----:B------:R-:W-:Y:S02]  /*88b0*/  SHF.R.U32.HI R28, RZ, 0x10, R13 ;  /* 0x00000010ff1c7819 */ /* 0x000fe4000001160d */
[----:B------:R-:W-:Y:S02]  /*88c0*/  SHF.R.U32.HI R25, RZ, 0x10, R25 ;  /* 0x00000010ff197819 */ /* 0x000fe40000011619 */
[----:B------:R-:W-:Y:S02]  /*88d0*/  PRMT R28, R3, 0x5432, R28 ;  /* 0x00005432031c7816 */ /* 0x000fe4000000001c */
[----:B------:R-:W-:Y:S02]  /*88e0*/  PRMT R25, R68, 0x5410, R25 ;  /* 0x0000541044197816 */ /* 0x000fe40000000019 */
[----:B------:R-:W-:Y:S01]  /*88f0*/  SHF.R.U64 R27, R12, 0x10, R13 ;  /* 0x000000100c1b7819 */ /* 0x000fe2000000120d */
[----:B------:R-:W-:Y:S01]  /*8900*/  IMAD.U32 R50, R28, 0x10000, RZ ;  /* 0x000100001c327824 */ /* 0x000fe200078e00ff */
[----:B------:R-:W-:Y:S01]  /*8910*/  PRMT R24, R0, 0x5432, R24 ;  /* 0x0000543200187816 */ /* 0x000fe20000000018 */
[----:B------:R-:W-:Y:S01]  /*8920*/  IMAD.U32 R26, R25, 0x10000, RZ ;  /* 0x00010000191a7824 */ /* 0x000fe200078e00ff */
[----:B------:R-:W-:-:S02]  /*8930*/  LOP3.LUT R28, R28, 0xffff0000, RZ, 0xc0, !PT ;  /* 0xffff00001c1c7812 */ /* 0x000fc400078ec0ff */
[----:B------:R-:W-:Y:S02]  /*8940*/  LOP3.LUT R25, R25, 0xffff0000, RZ, 0xc0, !PT ;  /* 0xffff000019197812 */ /* 0x000fe400078ec0ff */
[----:B------:R-:W-:Y:S02]  /*8950*/  PRMT R27, R69, 0x5410, R27 ;  /* 0x00005410451b7816 */ /* 0x000fe4000000001b */
[C---:B0-----:R-:W-:Y:S01]  /*8960*/  LOP3.LUT R13, R6.reuse, 0xffff0000, RZ, 0xc0, !PT ;  /* 0xffff0000060d7812 */ /* 0x041fe200078ec0ff */
        /* <DEDUP_REMOVED lines=12> */
[CC--:B------:R-:W-:Y:S01]  /*8a30*/  FMUL.FTZ R55, R21.reuse, R28.reuse ;  /* 0x0000001c15377220 */ /* 0x0c0fe20000410000 */
        /* <DEDUP_REMOVED lines=19> */
.L_x_12083:
[----:B------:R-:W-:Y:S05]  /*8b70*/  BSYNC B1 ;  /* 0x0000000000017941 */ /* 0x000fea0003800000 */
.L_x_12082:
[----:B------:R-:W-:Y:S05]  /*8b80*/  @P1 BRA `(.L_x_12081) ;  /* 0x0000001800001947 */ /* 0x000fea0003800000 */
[----:B0-----:R-:W0:Y:S01]  /*8b90*/  LDS.128 R4, [R2+0x2000] ;  /* 0x0020000002047984 */ /* 0x001e220000000c00 */
[----:B------:R-:W-:Y:S02]  /*8ba0*/  SHF.R.U64 R13, R8, 0x10, R9 ;  /* 0x00000010080d7819 */ /* 0x000fe40000001209 */
[----:B------:R-:W-:Y:S02]  /*8bb0*/  SHF.R.U32.HI R8, RZ, 0x10, R11 ;  /* 0x00000010ff087819 */ /* 0x000fe4000001160b */
[----:B------:R-:W-:Y:S02]  /*8bc0*/  SHF.R.U32.HI R12, RZ, 0x10, R9 ;  /* 0x00000010ff0c7819 */ /* 0x000fe40000011609 */
[----:B------:R-:W-:Y:S02]  /*8bd0*/  SHF.R.U64 R9, R10, 0x10, R11 ;  /* 0x000000100a097819 */ /* 0x000fe4000000120b */
[----:B------:R-:W-:Y:S02]  /*8be0*/  PRMT R15, R15, 0x5410, R8 ;  /* 0x000054100f0f7816 */ /* 0x000fe40000000008 */
[----:B------:R-:W-:-:S02]  /*8bf0*/  PRMT R11, R3, 0x5410, R12 ;  /* 0x00005410030b7816 */ /* 0x000fc4000000000c */
[----:B------:R-:W-:Y:S01]  /*8c00*/  PRMT R10, R0, 0x5410, R13 ;  /* 0x00005410000a7816 */ /* 0x000fe2000000000d */
[----:B------:R-:W-:Y:S01]  /*8c10*/  IMAD.U32 R21, R15, 0x10000, RZ ;  /* 0x000100000f157824 */ /* 0x000fe200078e00ff */
[----:B------:R-:W-:Y:S01]  /*8c20*/  PRMT R14, R14, 0x5410, R9 ;  /* 0x000054100e0e7816 */ /* 0x000fe20000000009 */
        /* <DEDUP_REMOVED lines=23> */
[CC--:B------:R-:W-:Y:S01]  /*8da0*/  FMUL.FTZ R9, R3.reuse, R7.reuse ;  /* 0x0000000703097220 */ /* 0x0c0fe20000410000 */
        /* <DEDUP_REMOVED lines=13> */
.L_x_12068:
[----:B------:R-:W0:Y:S01]  /*8e80*/  LDC R21, c[0x0][0x448] ;  /* 0x00011200ff157b82 */ /* 0x000e220000000800 */
[----:B------:R-:W-:Y:S01]  /*8e90*/  IMAD R5, R220, 0x40, R25 ;  /* 0x00000040dc057824 */ /* 0x000fe200078e0219 */
[----:B------:R-:W-:Y:S01]  /*8ea0*/  ULDC.64 UR4, c[0x0][0x3f8] ;  /* 0x0000fe0000047ab9 */ /* 0x000fe20000000a00 */
[----:B------:R-:W-:Y:S01]  /*8eb0*/  IMAD.MOV.U32 R2, RZ, RZ, R26 ;  /* 0x000000ffff027224 */ /* 0x000fe200078e001a */
[----:B------:R-:W-:Y:S01]  /*8ec0*/  ULDC.64 UR6, c[0x0][0x408] ;  /* 0x0001020000067ab9 */ /* 0x000fe20000000a00 */
[----:B------:R-:W-:Y:S01]  /*8ed0*/  MOV R26, R56 ;  /* 0x00000038001a7202 */ /* 0x000fe20000000f00 */
        /* <DEDUP_REMOVED lines=37> */
[----:B------:R-:W-:-:S06]  /*9130*/  @!P1 IMAD.MOV.U32 R9, RZ, RZ, R5 ;  /* 0x000000ffff099224 */ /* 0x000fcc00078e0005 */
        /* <DEDUP_REMOVED lines=10> */
[----:B0-----:R0:W0:Y:S01]  /*91e0*/  SHFL.IDX PT, R14, R50, 0x1, 0x1c1f ;  /* 0x003c1f00320e7f89 */ /* 0x00102200000e0000 */
[----:B--2---:R-:W-:-:S02]  /*91f0*/  @!P1 IMAD.MOV.U32 R56, RZ, RZ, R10 ;  /* 0x000000ffff389224 */ /* 0x004fc400078e000a */
[----:B------:R-:W-:Y:S02]  /*9200*/  @!P1 IMAD.MOV.U32 R57, RZ, RZ, R11 ;  /* 0x000000ffff399224 */ /* 0x000fe400078e000b */
[----:B------:R-:W-:Y:S02]  /*9210*/  IMAD.MOV.U32 R0, RZ, RZ, R56 ;  /* 0x000000ffff007224 */ /* 0x000fe400078e0038 */
[----:B------:R-:W-:Y:S02]  /*9220*/  IMAD.MOV.U32 R2, RZ, RZ, R57 ;  /* 0x000000ffff027224 */ /* 0x000fe400078e0039 */
[----:B------:R-:W-:Y:S01]  /*9230*/  @!P1 IMAD.MOV.U32 R58, RZ, RZ, R8 ;  /* 0x000000ffff3a9224 */ /* 0x000fe200078e0008 */
[----:B------:R-:W-:Y:S01]  /*9240*/  PRMT R68, R0, 0x7610, R68 ;  /* 0x0000761000447816 */ /* 0x000fe20000000044 */
[----:B------:R-:W-:Y:S01]  /*9250*/  @!P1 IMAD.MOV.U32 R59, RZ, RZ, R9 ;  /* 0x000000ffff3b9224 */ /* 0x000fe200078e0009 */
[----:B------:R2:W0:Y:S01]  /*9260*/  SHFL.IDX PT, R0, R27, 0x1, 0x1c1f ;  /* 0x003c1f001b007f89 */ /* 0x00042200000e0000 */
[----:B------:R-:W-:-:S02]  /*9270*/  PRMT R53, R53, 0x5410, R2 ;  /* 0x0000541035357816 */ /* 0x000fc40000000002 */
[----:B------:R-:W-:Y:S01]  /*9280*/  CS2R R2, SRZ ;  /* 0x0000000000027805 */ /* 0x000fe2000001ff00 */
[----:B------:R-:W-:Y:S02]  /*9290*/  IMAD.MOV.U32 R8, RZ, RZ, R58 ;  /* 0x000000ffff087224 */ /* 0x000fe400078e003a */
[----:B---3--:R-:W-:Y:S02]  /*92a0*/  @!P1 IMAD.MOV.U32 R20, RZ, RZ, R4 ;  /* 0x000000ffff149224 */ /* 0x008fe400078e0004 */
[----:B------:R-:W-:Y:S01]  /*92b0*/  @!P1 IMAD.MOV.U32 R21, RZ, RZ, R5 ;  /* 0x000000ffff159224 */ /* 0x000fe200078e0005 */
[----:B------:R-:W-:Y:S01]  /*92c0*/  PRMT R53, R8, 0x7610, R53 ;  /* 0x0000761008357816 */ /* 0x000fe20000000035 */
[----:B------:R-:W-:Y:S02]  /*92d0*/  @!P1 IMAD.MOV.U32 R2, RZ, RZ, R6 ;  /* 0x000000ffff029224 */ /* 0x000fe400078e0006 */
[----:B------:R-:W-:Y:S02]  /*92e0*/  @!P1 IMAD.MOV.U32 R3, RZ, RZ, R7 ;  /* 0x000000ffff039224 */ /* 0x000fe400078e0007 */
[----:B------:R-:W-:-:S02]  /*92f0*/  IMAD.MOV.U32 R6, RZ, RZ, R20 ;  /* 0x000000ffff067224 */ /* 0x000fc400078e0014 */
[----:B------:R-:W-:Y:S02]  /*9300*/  IMAD.MOV.U32 R7, RZ, RZ, R21 ;  /* 0x000000ffff077224 */ /* 0x000fe400078e0015 */
[----:B------:R-:W-:Y:S01]  /*9310*/  IMAD.MOV.U32 R9, RZ, RZ, R59 ;  /* 0x000000ffff097224 */ /* 0x000fe200078e003b */
[----:B------:R-:W-:Y:S01]  /*9320*/  PRMT R75, R6, 0x7610, R75 ;  /* 0x00007610064b7816 */ /* 0x000fe2000000004b */
[----:B------:R-:W-:Y:S01]  /*9330*/  IMAD.MOV.U32 R4, RZ, RZ, R2 ;  /* 0x000000ffff047224 */ /* 0x000fe200078e0002 */
[----:B------:R-:W-:Y:S01]  /*9340*/  PRMT R76, R7, 0x7610, R76 ;  /* 0x00007610074c7816 */ /* 0x000fe2000000004c */
[----:B------:R-:W-:Y:S01]  /*9350*/  IMAD.MOV.U32 R5, RZ, RZ, R3 ;  /* 0x000000ffff057224 */ /* 0x000fe200078e0003 */
[----:B------:R-:W-:Y:S02]  /*9360*/  PRMT R55, R9, 0x7610, R55 ;  /* 0x0000761009377816 */ /* 0x000fe40000000037 */
[----:B------:R-:W-:Y:S02]  /*9370*/  CS2R R6, SRZ ;  /* 0x0000000000067805 */ /* 0x000fe4000001ff00 */
[----:B0-----:R-:W-:-:S02]  /*9380*/  PRMT R50, R50, 0x5410, R4 ;  /* 0x0000541032327816 */ /* 0x001fc40000000004 */
[----:B-12-4-:R-:W-:-:S07]  /*9390*/  PRMT R74, R5, 0x7610, R74 ;  /* 0x00007610054a7816 */ /* 0x016fce000000004a */
.L_x_12394:
[----:B------:R-:W-:Y:S01]  /*93a0*/  VIADD R25, R25, 0x40 ;  /* 0x0000004019197836 */ /* 0x000fe20000000000 */
[----:B------:R-:W-:Y:S01]  /*93b0*/  BSSY B1, `(.L_x_12085) ;  /* 0x0000012000017945 */ /* 0x000fe20003800000 */
[----:B------:R-:W-:Y:S02]  /*93c0*/  CS2R R4, SRZ ;  /* 0x0000000000047805 */ /* 0x000fe4000001ff00 */
[----:B------:R-:W-:Y:S02]  /*93d0*/  CS2R R10, SRZ ;  /* 0x00000000000a7805 */ /* 0x000fe4000001ff00 */
[----:B------:R-:W-:Y:S02]  /*93e0*/  CS2R R8, SRZ ;  /* 0x0000000000087805 */ /* 0x000fe4000001ff00 */
[----:B------:R-:W-:-:S13]  /*93f0*/  ISETP.GE.AND P1, PT, R25, R28, PT ;  /* 0x0000001c1900720c */ /* 0x000fda0003f26270 */
[----:B------:R-:W-:Y:S05]  /*9400*/  @P1 BRA `(.L_x_12086) ;  /* 0x0000000000301947 */ /* 0x000fea0003800000 */
        /* <DEDUP_REMOVED lines=12> */
.L_x_12086:
[----:B------:R-:W-:Y:S05]  /*94d0*/  BSYNC B1 ;  /* 0x0000000000017941 */ /* 0x000fea0003800000 */
.L_x_12085:
[----:B------:R-:W-:Y:S01]  /*94e0*/  ULEA.HI UR4, UR37, UR37, URZ, 0x1 ;  /* 0x0000002525047291 */ /* 0x000fe2000f8f083f */
[----:B------:R-:W-:Y:S03]  /*94f0*/  BSSY B1, `(.L_x_12087) ;  /* 0x0000007000017945 */ /* 0x000fe60003800000 */
[----:B------:R-:W-:-:S04]  /*9500*/  ULOP3.LUT UR4, UR4, 0xfffffffe, URZ, 0xc0, !UPT ;  /* 0xfffffffe04047892 */ /* 0x000fc8000f8ec03f */
[----:B------:R-:W-:-:S06]  /*9510*/  UIADD3 UR4, UR37, -UR4, URZ ;  /* 0x8000000425047290 */ /* 0x000fcc000fffe03f */
[----:B------:R-:W-:-:S05]  /*9520*/  IMAD.U32 R13, RZ, RZ, UR4 ;  /* 0x00000004ff0d7e24 */ /* 0x000fca000f8e00ff */
[----:B------:R-:W-:-:S04]  /*9530*/  SHF.L.U32 R13, R13, 0x1f, RZ ;  /* 0x0000001f0d0d7819 */ /* 0x000fc800000006ff */
[----:B------:R-:W0:Y:S02]  /*9540*/  SYNCS.PHASECHK.TRANS64.TRYWAIT P1, [R148+URZ+0x22800], R13 ;  /* 0x0228000d940075a7 */ /* 0x000e24000802017f */
[----:B0-----:R-:W-:Y:S05]  /*9550*/  @!P1 BRA `(.L_x_12088) ;  /* 0x00000228001c9947 */ /* 0x001fea0003800000 */
.L_x_12395:
[----:B------:R-:W-:Y:S05]  /*9560*/  BSYNC B1 ;  /* 0x0000000000017941 */ /* 0x000fea0003800000 */
.L_x_12087:
[----:B0-----:R-:W2:Y:S01]  /*9570*/  LDL R13, [R1+0x50] ;  /* 0x00005000010d7983 */ /* 0x001ea20000100800 */
[----:B-----5:R-:W-:Y:S01]  /*9580*/  IMAD.MOV.U32 R12, RZ, RZ, R6 ;  /* 0x000000ffff0c7224 */ /* 0x020fe200078e0006 */
[----:B------:R-:W-:Y:S01]  /*9590*/  BSSY B1, `(.L_x_12089) ;  /* 0x000007b000017945 */ /* 0x000fe20003800000 */
[----:B------:R-:W-:Y:S02]  /*95a0*/  IMAD.MOV.U32 R14, RZ, RZ, R7 ;  /* 0x000000ffff0e7224 */ /* 0x000fe400078e0007 */
[----:B------:R-:W-:Y:S02]  /*95b0*/  IMAD.MOV.U32 R15, RZ, RZ, R11 ;  /* 0x000000ffff0f7224 */ /* 0x000fe400078e000b */
[----:B------:R-:W-:Y:S02]  /*95c0*/  IMAD.MOV.U32 R80, RZ, RZ, R8 ;  /* 0x000000ffff507224 */ /* 0x000fe400078e0008 */
[----:B------:R-:W-:Y:S01]  /*95d0*/  IMAD.MOV.U32 R81, RZ, RZ, R9 ;  /* 0x000000ffff517224 */ /* 0x000fe200078e0009 */
[----:B------:R-:W-:Y:S01]  /*95e0*/  PRMT R50, R15, 0x7610, R50 ;  /* 0x000076100f327816 */ /* 0x000fe20000000032 */
[--C-:B--2---:R-:W-:Y:S01]  /*95f0*/  IMAD R0, R13, -0x80, R28.reuse ;  /* 0xffffff800d007824 */ /* 0x104fe200078e021c */
[----:B------:R-:W-:Y:S01]  /*9600*/  PRMT R28, R14, 0x7610, R28 ;  /* 0x000076100e1c7816 */ /* 0x000fe2000000001c */
[----:B------:R-:W-:-:S03]  /*9610*/  IMAD.MOV.U32 R14, RZ, RZ, R10 ;  /* 0x000000ffff0e7224 */ /* 0x000fc600078e000a */
[----:B------:R-:W-:Y:S02]  /*9620*/  VIMNMX R13, R0, 0x80, PT ;  /* 0x00000080000d7848 */ /* 0x000fe40003fe0100 */
[----:B------:R-:W-:Y:S01]  /*9630*/  PRMT R0, R12, 0x7610, R0 ;  /* 0x000076100c007816 */ /* 0x000fe20000000000 */
[----:B------:R-:W-:Y:S01]  /*9640*/  IMAD.MOV.U32 R12, RZ, RZ, R4 ;  /* 0x000000ffff0c7224 */ /* 0x000fe200078e0004 */
[-C--:B------:R-:W-:Y:S02]  /*9650*/  ISETP.GE.OR P1, PT, R152, R13.reuse, P0 ;  /* 0x0000000d9800720c */ /* 0x080fe40000726670 */
[----:B------:R-:W-:Y:S01]  /*9660*/  ISETP.GE.OR P0, PT, R190, R13, P0 ;  /* 0x0000000dbe00720c */ /* 0x000fe20000706670 */
[----:B------:R-:W-:Y:S01]  /*9670*/  IMAD.MOV.U32 R13, RZ, RZ, R5 ;  /* 0x000000ffff0d7224 */ /* 0x000fe200078e0005 */
[----:B------:R-:W-:Y:S02]  /*9680*/  PRMT R63, R12, 0x7610, R63 ;  /* 0x000076100c3f7816 */ /* 0x000fe4000000003f */
[----:B------:R-:W-:-:S02]  /*9690*/  PRMT R60, R14, 0x7610, R60 ;  /* 0x000076100e3c7816 */ /* 0x000fc4000000003c */
[----:B------:R-:W-:-:S05]  /*96a0*/  PRMT R62, R13, 0x7610, R62 ;  /* 0x000076100d3e7816 */ /* 0x000fca000000003e */
[----:B------:R-:W-:Y:S05]  /*96b0*/  @P1 BRA `(.L_x_12090) ;  /* 0x0000000400a01947 */ /* 0x000fea0003800000 */
[----:B------:R-:W-:Y:S01]  /*96c0*/  IMAD.SHL.U32 R12, R215, 0x40, RZ ;  /* 0x00000040d70c7824 */ /* 0x000fe200078e00ff */
[----:B------:R-:W-:Y:S01]  /*96d0*/  SHF.R.U64 R58, R58, 0x10, R59 ;  /* 0x000000103a3a7819 */ /* 0x000fe2000000123b */
        /* <DEDUP_REMOVED lines=8> */
[----:B------:R-:W-:Y:S02]  /*9760*/  LOP3.LUT R13, R12, R25, RZ, 0x3c, !PT ;  /* 0x000000190c0d7212 */ /* 0x000fe400078e3cff */
[----:B------:R-:W-:Y:S01]  /*9770*/  SHF.R.U32.HI R66, RZ, 0x10, R57 ;  /* 0x00000010ff427819 */ /* 0x000fe20000011639 */
[C---:B------:R-:W-:Y:S01]  /*9780*/  IMAD R25, R204.reuse, 0x200, R15 ;  /* 0x00000200cc197824 */ /* 0x040fe200078e020f */
[----:B------:R-:W-:Y:S01]  /*9790*/  PRMT R58, R53, 0x5410, R58 ;  /* 0x00005410353a7816 */ /* 0x000fe2000000003a */
[----:B------:R-:W-:Y:S01]  /*97a0*/  IMAD R13, R204, 0x200, R13 ;  /* 0x00000200cc0d7824 */ /* 0x000fe200078e020d */
[----:B------:R-:W-:Y:S01]  /*97b0*/  PRMT R67, R75, 0x5410, R67 ;  /* 0x000054104b437816 */ /* 0x000fe20000000043 */
[--C-:B------:R-:W-:Y:S01]  /*97c0*/  IMAD R79, R25, 0x2, R148.reuse ;  /* 0x00000002194f7824 */ /* 0x100fe200078e0294 */
[----:B------:R-:W-:Y:S01]  /*97d0*/  SHF.R.U32.HI R64, RZ, 0x10, R59 ;  /* 0x00000010ff407819 */ /* 0x000fe2000001163b */
[----:B------:R-:W-:Y:S01]  /*97e0*/  IMAD R78, R13, 0x2, R148 ;  /* 0x000000020d4e7824 */ /* 0x000fe200078e0294 */
[----:B------:R-:W-:Y:S01]  /*97f0*/  PRMT R65, R68, 0x5410, R65 ;  /* 0x0000541044417816 */ /* 0x000fe20000000041 */
[----:B------:R-:W-:Y:S01]  /*9800*/  IMAD.U32 R68, R67, 0x10000, RZ ;  /* 0x0001000043447824 */ /* 0x000fe200078e00ff */
[----:B------:R-:W0:Y:S01]  /*9810*/  LDS.128 R24, [R79+0x18400] ;  /* 0x018400004f187984 */ /* 0x000e220000000c00 */
[----:B------:R-:W-:Y:S01]  /*9820*/  PRMT R66, R53, 0x5432, R66 ;  /* 0x0000543235427816 */ /* 0x000fe20000000042 */
[----:B------:R-:W-:Y:S01]  /*9830*/  IMAD.U32 R59, R58, 0x10000, RZ ;  /* 0x000100003a3b7824 */ /* 0x000fe200078e00ff */
[----:B------:R-:W-:Y:S01]  /*9840*/  SHF.R.U32.HI R69, RZ, 0x10, R21 ;  /* 0x00000010ff457819 */ /* 0x000fe20000011615 */
[----:B------:R-:W1:Y:S01]  /*9850*/  LDS.128 R12, [R78+0x18400] ;  /* 0x018400004e0c7984 */ /* 0x000e620000000c00 */
[----:B------:R-:W-:-:S02]  /*9860*/  SHF.R.U64 R70, R2, 0x10, R3 ;  /* 0x0000001002467819 */ /* 0x000fc40000001203 */
[----:B------:R-:W-:Y:S02]  /*9870*/  SHF.R.U32.HI R71, RZ, 0x10, R3 ;  /* 0x00000010ff477819 */ /* 0x000fe40000011603 */
[----:B------:R-:W-:Y:S02]  /*9880*/  LOP3.LUT R67, R67, 0xffff0000, RZ, 0xc0, !PT ;  /* 0xffff000043437812 */ /* 0x000fe400078ec0ff */
[----:B------:R-:W-:Y:S02]  /*9890*/  PRMT R64, R55, 0x5410, R64 ;  /* 0x0000541037407816 */ /* 0x000fe40000000040 */
[----:B------:R-:W-:Y:S02]  /*98a0*/  PRMT R69, R76, 0x5410, R69 ;  /* 0x000054104c457816 */ /* 0x000fe40000000045 */
[----:B------:R-:W-:Y:S02]  /*98b0*/  PRMT R71, R74, 0x5410, R71 ;  /* 0x000054104a477816 */ /* 0x000fe40000000047 */
[----:B------:R-:W-:-:S02]  /*98c0*/  LOP3.LUT R58, R58, 0xffff0000, RZ, 0xc0, !PT ;  /* 0xffff00003a3a7812 */ /* 0x000fc400078ec0ff */
[----:B------:R-:W-:Y:S01]  /*98d0*/  PRMT R70, R50, 0x5432, R70 ;  /* 0x0000543232467816 */ /* 0x000fe20000000046 */
[C---:B0-----:R-:W-:Y:S01]  /*98e0*/  IMAD.U32 R53, R24.reuse, 0x10000, RZ ;  /* 0x0001000018357824 */ /* 0x041fe200078e00ff */
[----:B------:R-:W-:Y:S01]  /*98f0*/  LOP3.LUT R24, R24, 0xffff0000, RZ, 0xc0, !PT ;  /* 0xffff000018187812 */ /* 0x000fe200078ec0ff */
[C---:B------:R-:W-:Y:S01]  /*9900*/  IMAD.U32 R55, R25.reuse, 0x10000, RZ ;  /* 0x0001000019377824 */ /* 0x040fe200078e00ff */
[----:B------:R-:W-:Y:S01]  /*9910*/  LOP3.LUT R25, R25, 0xffff0000, RZ, 0xc0, !PT ;  /* 0xffff000019197812 */ /* 0x000fe200078ec0ff */
[C---:B------:R-:W-:Y:S01]  /*9920*/  FMUL.FTZ R75, R53.reuse, R68 ;  /* 0x00000044354b7220 */ /* 0x040fe20000410000 */
[C---:B-1----:R-:W-:Y:S01]  /*9930*/  SHF.L.U32 R2, R12.reuse, 0x10, RZ ;  /* 0x000000100c027819 */ /* 0x042fe200000006ff */
[----:B------:R-:W-:Y:S01]  /*9940*/  FMUL.FTZ R77, R53, R59 ;  /* 0x0000003b354d7220 */ /* 0x000fe20000410000 */
[----:B------:R-:W-:Y:S01]  /*9950*/  LOP3.LUT R3, R12, 0xffff0000, RZ, 0xc0, !PT ;  /* 0xffff00000c037812 */ /* 0x000fe200078ec0ff */
[----:B------:R-:W-:Y:S01]  /*9960*/  FMUL.FTZ R74, R24, R67 ;  /* 0x00000043184a7220 */ /* 0x000fe20000410000 */
[----:B------:R-:W-:-:S02]  /*9970*/  IMAD.U32 R53, R69, 0x10000, RZ ;  /* 0x0001000045357824 */ /* 0x000fc400078e00ff */
[C---:B------:R-:W-:Y:S01]  /*9980*/  FFMA.FTZ R75, R2.reuse, R59, -R75 ;  /* 0x0000003b024b7223 */ /* 0x040fe2000001084b */
[----:B------:R-:W-:Y:S01]  /*9990*/  FFMA.FTZ R77, R2, R68, R77 ;  /* 0x00000044024d7223 */ /* 0x000fe2000001004d */
[----:B------:R-:W-:Y:S02]  /*99a0*/  IMAD.U32 R2, R64, 0x10000, RZ ;  /* 0x0001000040027824 */ /* 0x000fe400078e00ff */
[-C--:B------:R-:W-:Y:S01]  /*99b0*/  FMUL.FTZ R68, R24, R58.reuse ;  /* 0x0000003a18447220 */ /* 0x080fe20000410000 */
[----:B------:R-:W-:Y:S01]  /*99c0*/  FFMA.FTZ R74, R3, R58, -R74 ;  /* 0x0000003a034a7223 */ /* 0x000fe2000001084a */
[----:B------:R-:W-:Y:S02]  /*99d0*/  IMAD.U32 R12, R13, 0x10000, RZ ;  /* 0x000100000d0c7824 */ /* 0x000fe400078e00ff */
[CC--:B------:R-:W-:Y:S01]  /*99e0*/  FMUL.FTZ R58, R55.reuse, R2.reuse ;  /* 0x00000002373a7220 */ /* 0x0c0fe20000410000 */
[-C--:B------:R-:W-:Y:S01]  /*99f0*/  FMUL.FTZ R59, R55, R53.reuse ;  /* 0x00000035373b7220 */ /* 0x080fe20000410000 */
        /* <DEDUP_REMOVED lines=8> */
[----:B------:R-:W-:Y:S01]  /*9a80*/  FMUL.FTZ R2, R25, R24 ;  /* 0x0000001819027220 */ /* 0x000fe20000410000 */
[----:B------:R-:W-:Y:S02]  /*9a90*/  IMAD.U32 R3, R65, 0x10000, RZ ;  /* 0x0001000041037824 */ /* 0x000fe400078e00ff */
[-C--:B------:R-:W-:Y:S01]  /*9aa0*/  FMUL.FTZ R76, R25, R64.reuse ;  /* 0x00000040194c7220 */ /* 0x080fe20000410000 */
[----:B------:R-:W-:Y:S02]  /*9ab0*/  IMAD.U32 R57, R27, 0x10000, RZ ;  /* 0x000100001b397824 */ /* 0x000fe400078e00ff */
[----:B------:R-:W-:Y:S01]  /*9ac0*/  FMUL.FTZ R55, R56, R53 ;  /* 0x0000003538377220 */ /* 0x000fe20000410000 */
[----:B------:R-:W-:Y:S02]  /*9ad0*/  IMAD.U32 R12, R71, 0x10000, RZ ;  /* 0x00010000470c7824 */ /* 0x000fe400078e00ff */
[----:B------:R-:W-:Y:S01]  /*9ae0*/  FFMA.FTZ R64, R13, R64, -R2 ;  /* 0x000000400d407223 */ /* 0x000fe20000010802 */
[----:B------:R-:W-:-:S02]  /*9af0*/  IMAD.U32 R20, R14, 0x10000, RZ ;  /* 0x000100000e147824 */ /* 0x000fc400078e00ff */
[-C--:B------:R-:W-:Y:S01]  /*9b00*/  FMUL.FTZ R56, R56, R3.reuse ;  /* 0x0000000338387220 */ /* 0x080fe20000410000 */
[----:B------:R-:W-:Y:S01]  /*9b10*/  FFMA.FTZ R25, R13, R24, R76 ;  /* 0x000000180d197223 */ /* 0x000fe2000001004c */
[----:B------:R-:W-:Y:S02]  /*9b20*/  IMAD.U32 R21, R15, 0x10000, RZ ;  /* 0x000100000f157824 */ /* 0x000fe400078e00ff */
[C---:B------:R-:W-:Y:S01]  /*9b30*/  FMUL.FTZ R24, R57.reuse, R12 ;  /* 0x0000000c39187220 */ /* 0x040fe20000410000 */
[----:B------:R-:W-:Y:S02]  /*9b40*/  IMAD.U32 R2, R66, 0x10000, RZ ;  /* 0x0001000042027824 */ /* 0x000fe400078e00ff */
[C---:B------:R-:W-:Y:S01]  /*9b50*/  FFMA.FTZ R55, R20.reuse, R3, -R55 ;  /* 0x0000000314377223 */ /* 0x040fe20000010837 */
        /* <DEDUP_REMOVED lines=15> */
[-C--:B------:R-:W-:Y:S01]  /*9c50*/  FMUL.FTZ R27, R27, R66.reuse ;  /* 0x000000421b1b7220 */ /* 0x080fe20000410000 */
[----:B------:R-:W-:Y:S01]  /*9c60*/  F2FP.BF16.F32.PACK_AB R24, R68, R77 ;  /* 0x0000004d4418723e */ /* 0x000fe200000010ff */
        /* <DEDUP_REMOVED lines=11> */
[----:B------:R-:W-:-:S05]  /*9d20*/  F2FP.BF16.F32.PACK_AB R27, R2, R21 ;  /* 0x00000015021b723e */ /* 0x000fca00000010ff */
[----:B------:R0:W-:Y:S02]  /*9d30*/  STS.128 [R79+0x18400], R24 ;  /* 0x018400184f007388 */ /* 0x0001e40000000c00 */
.L_x_12090:
[----:B------:R-:W-:Y:S05]  /*9d40*/  BSYNC B1 ;  /* 0x0000000000017941 */ /* 0x000fea0003800000 */
.L_x_12089:
[----:B------:R-:W-:Y:S02]  /*9d50*/  PRMT R56, R80, 0x7610, R56 ;  /* 0x0000761050387816 */ /* 0x000fe40000000038 */
[----:B------:R-:W-:Y:S01]  /*9d60*/  PRMT R58, R81, 0x7610, R58 ;  /* 0x00007610513a7816 */ /* 0x000fe2000000003a */
[----:B------:R-:W-:Y:S06]  /*9d70*/  @P0 BRA `(.L_x_12081) ;  /* 0x0000000400840947 */ /* 0x000fec0003800000 */
[----:B------:R-:W-:Y:S01]  /*9d80*/  IMAD.IADD R2, R16, 0x1, R61 ;  /* 0x0000000110027824 */ /* 0x000fe200078e023d */
[----:B0-----:R-:W0:Y:S01]  /*9d90*/  LDS.128 R12, [R223+0x18400] ;  /* 0x01840000df0c7984 */ /* 0x001e220000000c00 */
[----:B------:R-:W-:Y:S02]  /*9da0*/  SHF.R.U64 R53, R8, 0x10, R9 ;  /* 0x0000001008357819 */ /* 0x000fe40000001209 */
[----:B------:R-:W-:Y:S02]  /*9db0*/  SHF.R.U32.HI R57, RZ, 0x10, R5 ;  /* 0x00000010ff397819 */ /* 0x000fe40000011605 */
[----:B------:R-:W-:Y:S02]  /*9dc0*/  LOP3.LUT R3, R205, 0x38, R2, 0xf8, !PT ;  /* 0x00000038cd037812 */ /* 0x000fe400078ef802 */
[----:B------:R-:W-:Y:S02]  /*9dd0*/  PRMT R53, R56, 0x5410, R53 ;  /* 0x0000541038357816 */ /* 0x000fe40000000035 */
[----:B------:R-:W-:-:S02]  /*9de0*/  LOP3.LUT R2, R3, R206, RZ, 0x3c, !PT ;  /* 0x000000ce03027212 */ /* 0x000fc400078e3cff */
[----:B------:R-:W-:Y:S02]  /*9df0*/  SHF.R.U64 R21, R6, 0x10, R7 ;  /* 0x0000001006157819 */ /* 0x000fe40000001207 */
[----:B------:R-:W-:Y:S01]  /*9e00*/  SHF.R.U32.HI R55, RZ, 0x10, R9 ;  /* 0x00000010ff377819 */ /* 0x000fe20000011609 */
[----:B------:R-:W-:Y:S01]  /*9e10*/  IMAD.IADD R3, R207, 0x1, R2 ;  /* 0x00000001cf037824 */ /* 0x000fe200078e0202 */
[----:B------:R-:W-:Y:S02]  /*9e20*/  SHF.R.U64 R2, R4, 0x10, R5 ;  /* 0x0000001004027819 */ /* 0x000fe40000001205 */
[--C-:B------:R-:W-:Y:S01]  /*9e30*/  SHF.R.U64 R5, R10, 0x10, R11.reuse ;  /* 0x000000100a057819 */ /* 0x100fe2000000120b */
[----:B------:R-:W-:Y:S01]  /*9e40*/  IMAD R3, R3, 0x2, R148 ;  /* 0x0000000203037824 */ /* 0x000fe200078e0294 */
[----:B------:R-:W-:Y:S02]  /*9e50*/  PRMT R63, R63, 0x5410, R2 ;  /* 0x000054103f3f7816 */ /* 0x000fe40000000002 */
[----:B------:R-:W-:-:S02]  /*9e60*/  SHF.R.U32.HI R11, RZ, 0x10, R11 ;  /* 0x00000010ff0b7819 */ /* 0x000fc4000001160b */
[----:B------:R-:W1:Y:S01]  /*9e70*/  LDS.128 R24, [R3+0x18400] ;  /* 0x0184000003187984 */ /* 0x000e620000000c00 */
[----:B------:R-:W-:Y:S01]  /*9e80*/  PRMT R20, R0, 0x5410, R21 ;  /* 0x0000541000147816 */ /* 0x000fe20000000015 */
[----:B------:R-:W-:Y:S01]  /*9e90*/  IMAD.U32 R21, R63, 0x10000, RZ ;  /* 0x000100003f157824 */ /* 0x000fe200078e00ff */
[----:B------:R-:W-:Y:S02]  /*9ea0*/  SHF.R.U32.HI R7, RZ, 0x10, R7 ;  /* 0x00000010ff077819 */ /* 0x000fe40000011607 */
[----:B------:R-:W-:Y:S02]  /*9eb0*/  PRMT R62, R62, 0x5410, R57 ;  /* 0x000054103e3e7816 */ /* 0x000fe40000000039 */
[----:B------:R-:W-:Y:S02]  /*9ec0*/  PRMT R55, R58, 0x5410, R55 ;  /* 0x000054103a377816 */ /* 0x000fe40000000037 */
[----:B------:R-:W-:Y:S02]  /*9ed0*/  PRMT R60, R60, 0x5410, R5 ;  /* 0x000054103c3c7816 */ /* 0x000fe40000000005 */
[----:B------:R-:W-:-:S02]  /*9ee0*/  PRMT R50, R50, 0x5410, R11 ;  /* 0x0000541032327816 */ /* 0x000fc4000000000b */
        /* <DEDUP_REMOVED lines=14> */
[----:B------:R-:W-:-:S02]  /*9fd0*/  IMAD.U32 R25, R53, 0x10000, RZ ;  /* 0x0001000035197824 */ /* 0x000fc400078e00ff */
[----:B------:R-:W-:Y:S01]  /*9fe0*/  FMUL.FTZ R59, R8, R21 ;  /* 0x00000015083b7220 */ /* 0x000fe20000410000 */
[C---:B------:R-:W-:Y:S01]  /*9ff0*/  IMAD.U32 R11, R26.reuse, 0x10000, RZ ;  /* 0x000100001a0b7824 */ /* 0x040fe200078e00ff */
[----:B------:R-:W-:Y:S01]  /*a000*/  LOP3.LUT R13, R26, 0xffff0000, RZ, 0xc0, !PT ;  /* 0xffff00001a0d7812 */ /* 0x000fe200078ec0ff */
[----:B------:R-:W-:Y:S01]  /*a010*/  FMUL.FTZ R57, R8, R25 ;  /* 0x0000001908397220 */ /* 0x000fe20000410000 */
[C---:B------:R-:W-:Y:S01]  /*a020*/  IMAD.U32 R15, R27.reuse, 0x10000, RZ ;  /* 0x000100001b0f7824 */ /* 0x040fe200078e00ff */
[----:B------:R-:W-:Y:S01]  /*a030*/  LOP3.LUT R26, R27, 0xffff0000, RZ, 0xc0, !PT ;  /* 0xffff00001b1a7812 */ /* 0x000fe200078ec0ff */
[----:B------:R-:W-:Y:S02]  /*a040*/  IMAD.U32 R27, R55, 0x10000, RZ ;  /* 0x00010000371b7824 */ /* 0x000fe400078e00ff */
[----:B------:R-:W-:Y:S01]  /*a050*/  FFMA.FTZ R57, R0, R21, -R57 ;  /* 0x0000001500397223 */ /* 0x000fe20000010839 */
[----:B------:R-:W-:Y:S02]  /*a060*/  IMAD.U32 R21, R62, 0x10000, RZ ;  /* 0x000100003e157824 */ /* 0x000fe400078e00ff */
[----:B------:R-:W-:Y:S01]  /*a070*/  FFMA.FTZ R59, R0, R25, R59 ;  /* 0x00000019003b7223 */ /* 0x000fe2000001003b */
[----:B------:R-:W-:-:S02]  /*a080*/  IMAD.U32 R8, R50, 0x10000, RZ ;  /* 0x0001000032087824 */ /* 0x000fc400078e00ff */
[----:B------:R-:W-:Y:S01]  /*a090*/  FMUL.FTZ R61, R10, R27 ;  /* 0x0000001b0a3d7220 */ /* 0x000fe20000410000 */
[----:B------:R-:W-:Y:S02]  /*a0a0*/  IMAD.U32 R0, R28, 0x10000, RZ ;  /* 0x000100001c007824 */ /* 0x000fe400078e00ff */
[----:B------:R-:W-:Y:S01]  /*a0b0*/  FMUL.FTZ R25, R10, R21 ;  /* 0x000000150a197220 */ /* 0x000fe20000410000 */
[----:B------:R-:W-:Y:S01]  /*a0c0*/  FMUL.FTZ R10, R15, R8 ;  /* 0x000000080f0a7220 */ /* 0x000fe20000410000 */
[----:B------:R-:W-:Y:S01]  /*a0d0*/  LOP3.LUT R53, R53, 0xffff0000, RZ, 0xc0, !PT ;  /* 0xffff000035357812 */ /* 0x000fe200078ec0ff */
[-C--:B------:R-:W-:Y:S01]  /*a0e0*/  FMUL.FTZ R15, R15, R0.reuse ;  /* 0x000000000f0f7220 */ /* 0x080fe20000410000 */
[C---:B------:R-:W-:Y:S01]  /*a0f0*/  FFMA.FTZ R25, R4.reuse, R27, R25 ;  /* 0x0000001b04197223 */ /* 0x040fe20000010019 */
[----:B------:R-:W-:Y:S01]  /*a100*/  FFMA.FTZ R61, R4, R21, -R61 ;  /* 0x00000015043d7223 */ /* 0x000fe2000001083d */
[C---:B------:R-:W-:Y:S01]  /*a110*/  FFMA.FTZ R21, R7.reuse, R0, -R10 ;  /* 0x0000000007157223 */ /* 0x040fe2000001080a */
[----:B------:R-:W-:Y:S01]  /*a120*/  FFMA.FTZ R27, R7, R8, R15 ;  /* 0x00000008071b7223 */ /* 0x000fe2000001000f */
[----:B------:R-:W-:Y:S01]  /*a130*/  FMUL.FTZ R15, R9, R53 ;  /* 0x00000035090f7220 */ /* 0x000fe20000410000 */
[----:B------:R-:W-:Y:S01]  /*a140*/  LOP3.LUT R55, R55, 0xffff0000, RZ, 0xc0, !PT ;  /* 0xffff000037377812 */ /* 0x000fe200078ec0ff */
[-C--:B------:R-:W-:Y:S01]  /*a150*/  FMUL.FTZ R9, R9, R63.reuse ;  /* 0x0000003f09097220 */ /* 0x080fe20000410000 */
[----:B------:R-:W-:Y:S01]  /*a160*/  LOP3.LUT R7, R62, 0xffff0000, RZ, 0xc0, !PT ;  /* 0xffff00003e077812 */ /* 0x000fe200078ec0ff */
[----:B------:R-:W-:Y:S01]  /*a170*/  FFMA.FTZ R8, R2, R63, -R15 ;  /* 0x0000003f02087223 */ /* 0x000fe2000001080f */
[----:B------:R-:W-:-:S02]  /*a180*/  IMAD.U32 R4, R60, 0x10000, RZ ;  /* 0x000100003c047824 */ /* 0x000fc400078e00ff */
[----:B------:R-:W-:Y:S01]  /*a190*/  FMUL.FTZ R15, R24, R55 ;  /* 0x00000037180f7220 */ /* 0x000fe20000410000 */
[----:B------:R-:W-:Y:S02]  /*a1a0*/  IMAD.U32 R0, R20, 0x10000, RZ ;  /* 0x0001000014007824 */ /* 0x000fe400078e00ff */
[----:B------:R-:W-:Y:S01]  /*a1b0*/  FMUL.FTZ R24, R24, R7 ;  /* 0x0000000718187220 */ /* 0x000fe20000410000 */
[----:B------:R-:W-:Y:S01]  /*a1c0*/  FFMA.FTZ R2, R2, R53, R9 ;  /* 0x0000003502027223 */ /* 0x000fe20000010009 */
[C---:B------:R-:W-:Y:S01]  /*a1d0*/  FFMA.FTZ R10, R12.reuse, R7, -R15 ;  /* 0x000000070c0a7223 */ /* 0x040fe2000001080f */
[C---:B------:R-:W-:Y:S01]  /*a1e0*/  FMUL.FTZ R56, R11.reuse, R4 ;  /* 0x000000040b387220 */ /* 0x040fe20000410000 */
[----:B------:R-:W-:Y:S01]  /*a1f0*/  FFMA.FTZ R24, R12, R55, R24 ;  /* 0x000000370c187223 */ /* 0x000fe20000010018 */
[-C--:B------:R-:W-:Y:S01]  /*a200*/  FMUL.FTZ R12, R11, R0.reuse ;  /* 0x000000000b0c7220 */ /* 0x080fe20000410000 */
[----:B------:R-:W-:Y:S01]  /*a210*/  LOP3.LUT R60, R60, 0xffff0000, RZ, 0xc0, !PT ;  /* 0xffff00003c3c7812 */ /* 0x000fe200078ec0ff */
[C---:B------:R-:W-:Y:S01]  /*a220*/  FFMA.FTZ R56, R5.reuse, R0, -R56 ;  /* 0x0000000005387223 */ /* 0x040fe20000010838 */
[----:B------:R-:W-:Y:S01]  /*a230*/  LOP3.LUT R9, R50, 0xffff0000, RZ, 0xc0, !PT ;  /* 0xffff000032097812 */ /* 0x000fe200078ec0ff */
[----:B------:R-:W-:Y:S01]  /*a240*/  FFMA.FTZ R12, R5, R4, R12 ;  /* 0x00000004050c7223 */ /* 0x000fe2000001000c */
[----:B------:R-:W-:Y:S01]  /*a250*/  LOP3.LUT R20, R20, 0xffff0000, RZ, 0xc0, !PT ;  /* 0xffff000014147812 */ /* 0x000fe200078ec0ff */
[C---:B------:R-:W-:Y:S01]  /*a260*/  FMUL.FTZ R5, R13.reuse, R60 ;  /* 0x0000003c0d057220 */ /* 0x040fe20000410000 */
[----:B------:R-:W-:Y:S01]  /*a270*/  LOP3.LUT R7, R28, 0xffff0000, RZ, 0xc0, !PT ;  /* 0xffff00001c077812 */ /* 0x000fe200078ec0ff */
[----:B------:R-:W-:Y:S01]  /*a280*/  FMUL.FTZ R15, R26, R9 ;  /* 0x000000091a0f7220 */ /* 0x000fe20000410000 */
[----:B------:R-:W-:Y:S01]  /*a290*/  F2FP.BF16.F32.PACK_AB R4, R8, R57 ;  /* 0x000000390804723e */ /* 0x000fe200000010ff */
        /* <DEDUP_REMOVED lines=10> */
[----:B------:R-:W-:Y:S01]  /*a340*/  F2FP.BF16.F32.PACK_AB R9, R24, R25 ;  /* 0x000000191809723e */ /* 0x000fe200000010ff */
[----:B------:R1:W-:Y:S01]  /*a350*/  STS.128 [R223+0x18400], R4 ;  /* 0x01840004df007388 */ /* 0x0003e20000000c00 */
[----:B------:R-:W-:Y:S02]  /*a360*/  F2FP.BF16.F32.PACK_AB R10, R13, R12 ;  /* 0x0000000c0d0a723e */ /* 0x000fe400000010ff */
[----:B------:R-:W-:-:S05]  /*a370*/  F2FP.BF16.F32.PACK_AB R11, R26, R27 ;  /* 0x0000001b1a0b723e */ /* 0x000fca00000010ff */
[----:B------:R1:W-:Y:S02]  /*a380*/  STS.128 [R3+0x18400], R8 ;  /* 0x0184000803007388 */ /* 0x0003e40000000c00 */
.L_x_12081:
[----:B------:R-:W-:Y:S05]  /*a390*/  BSYNC B0 ;  /* 0x0000000000007941 */ /* 0x000fea0003800000 */
.L_x_12067:
        /* <DEDUP_REMOVED lines=8> */
.L_x_12064:
[----:B------:R-:W3:Y:S01]  /*a420*/  S2R R0, SR_TID.X ;  /* 0x0000000000007919 */ /* 0x000ee20000002100 */
[----:B012---:R-:W-:Y:S02]  /*a430*/  IMAD.U32 R4, RZ, RZ, UR44 ;  /* 0x0000002cff047e24 */ /* 0x007fe4000f8e00ff */
[----:B------:R-:W-:Y:S01]  /*a440*/  IMAD.U32 R5, RZ, RZ, UR45 ;  /* 0x0000002dff057e24 */ /* 0x000fe2000f8e00ff */
[----:B------:R-:W-:Y:S05]  /*a450*/  WARPSYNC.ALL ;  /* 0x0000000000007948 */ /* 0x000fea0003800000 */
[----:B------:R-:W-:Y:S01]  /*a460*/  IMAD.MOV.U32 R6, RZ, RZ, R39 ;  /* 0x000000ffff067224 */ /* 0x000fe200078e0027 */
[----:B------:R-:W-:Y:S01]  /*a470*/  UIADD3 UR4, UP0, UR44, 0x1cc, URZ ;  /* 0x000001cc2c047890 */ /* 0x000fe2000ff1e03f */
[----:B------:R-:W-:-:S02]  /*a480*/  IMAD.MOV.U32 R7, RZ, RZ, R46 ;  /* 0x000000ffff077224 */ /* 0x000fc400078e002e */
[----:B------:R-:W-:Y:S01]  /*a490*/  IMAD.MOV.U32 R8, RZ, RZ, R40 ;  /* 0x000000ffff087224 */ /* 0x000fe200078e0028 */
[----:B------:R-:W-:Y:S01]  /*a4a0*/  UIADD3.X UR5, URZ, UR45, URZ, UP0, !UPT ;  /* 0x0000002d3f057290 */ /* 0x000fe200087fe43f */
[----:B------:R-:W-:Y:S01]  /*a4b0*/  IMAD.MOV.U32 R9, RZ, RZ, R51 ;  /* 0x000000ffff097224 */ /* 0x000fe200078e0033 */
[----:B------:R0:W-:Y:S01]  /*a4c0*/  STL.128 [R1+0x160], R4 ;  /* 0x0001600401007387 */ /* 0x0001e20000100c00 */
[----:B------:R-:W-:Y:S02]  /*a4d0*/  IMAD.MOV.U32 R10, RZ, RZ, R41 ;  /* 0x000000ffff0a7224 */ /* 0x000fe400078e0029 */
[----:B------:R-:W-:Y:S02]  /*a4e0*/  IMAD.MOV.U32 R11, RZ, RZ, R54 ;  /* 0x000000ffff0b7224 */ /* 0x000fe400078e0036 */
[----:B------:R-:W-:Y:S02]  /*a4f0*/  IMAD.U32 R12, RZ, RZ, UR39 ;  /* 0x00000027ff0c7e24 */ /* 0x000fe4000f8e00ff */
[----:B------:R-:W-:Y:S01]  /*a500*/  IMAD.U32 R13, RZ, RZ, UR38 ;  /* 0x00000026ff0d7e24 */ /* 0x000fe2000f8e00ff */
[----:B------:R1:W-:Y:S04]  /*a510*/  STL.128 [R1+0x150], R8 ;  /* 0x0001500801007387 */ /* 0x0003e80000100c00 */
[----:B------:R-:W-:Y:S01]  /*a520*/  STL.64 [R1+0x148], R12 ;  /* 0x0001480c01007387 */ /* 0x000fe20000100a00 */
[----:B---3-5:R-:W-:Y:S01]  /*a530*/  SHF.R.U32.HI R2, RZ, 0x7, R0 ;  /* 0x00000007ff027819 */ /* 0x028fe20000011600 */
[----:B------:R-:W-:-:S02]  /*a540*/  IMAD.U32 R0, RZ, RZ, UR44 ;  /* 0x0000002cff007e24 */ /* 0x000fc4000f8e00ff */
[----:B0-----:R-:W-:Y:S02]  /*a550*/  IMAD.MOV.U32 R4, RZ, RZ, R29 ;  /* 0x000000ffff047224 */ /* 0x001fe400078e001d */
[----:B------:R-:W-:Y:S01]  /*a560*/  IMAD.MOV.U32 R5, RZ, RZ, R48 ;  /* 0x000000ffff057224 */ /* 0x000fe200078e0030 */
[----:B------:R-:W-:Y:S01]  /*a570*/  IADD3 R0, P0, R0, 0x80, RZ ;  /* 0x0000008000007810 */ /* 0x000fe20007f1e0ff */
[----:B------:R-:W-:Y:S01]  /*a580*/  IMAD.MOV.U32 R6, RZ, RZ, R35 ;  /* 0x000000ffff067224 */ /* 0x000fe200078e0023 */
[----:B-1----:R-:W-:Y:S01]  /*a590*/  MOV R10, R36 ;  /* 0x00000024000a7202 */ /* 0x002fe20000000f00 */
[----:B------:R-:W-:Y:S02]  /*a5a0*/  IMAD.MOV.U32 R7, RZ, RZ, R44 ;  /* 0x000000ffff077224 */ /* 0x000fe400078e002c */
[----:B------:R-:W-:Y:S02]  /*a5b0*/  IMAD.MOV.U32 R8, RZ, RZ, R31 ;  /* 0x000000ffff087224 */ /* 0x000fe400078e001f */
[----:B------:R-:W-:Y:S01]  /*a5c0*/  IMAD.MOV.U32 R9, RZ, RZ, R52 ;  /* 0x000000ffff097224 */ /* 0x000fe200078e0034 */
[----:B------:R0:W-:Y:S01]  /*a5d0*/  STL.128 [R1+0x190], R4 ;  /* 0x0001900401007387 */ /* 0x0001e20000100c00 */
[----:B------:R-:W-:-:S02]  /*a5e0*/  IMAD.MOV.U32 R11, RZ, RZ, R47 ;  /* 0x000000ffff0b7224 */ /* 0x000fc400078e002f */
[----:B------:R-:W-:Y:S02]  /*a5f0*/  IMAD.X R3, RZ, RZ, UR45, P0 ;  /* 0x0000002dff037e24 */ /* 0x000fe400080e06ff */
[----:B------:R-:W-:Y:S01]  /*a600*/  VIADD R2, R2, 0x8 ;  /* 0x0000000802027836 */ /* 0x000fe20000000000 */
[----:B------:R1:W-:Y:S04]  /*a610*/  STL.128 [R1+0x180], R8 ;  /* 0x0001800801007387 */ /* 0x0003e80000100c00 */
[----:B------:R2:W-:Y:S01]  /*a620*/  BAR.SYNC.DEFER_BLOCKING R2, 0x100 ;  /* 0x000400020000751d */ /* 0x0005e20000010000 */
[----:B0-----:R-:W-:Y:S02]  /*a630*/  IMAD.MOV.U32 R4, RZ, RZ, R33 ;  /* 0x000000ffff047224 */ /* 0x001fe400078e0021 */
[----:B------:R-:W-:-:S02]  /*a640*/  IMAD.MOV.U32 R5, RZ, RZ, R42 ;  /* 0x000000ffff057224 */ /* 0x000fc400078e002a */
[----:B------:R-:W-:Y:S02]  /*a650*/  IMAD.MOV.U32 R6, RZ, RZ, R34 ;  /* 0x000000ffff067224 */ /* 0x000fe400078e0022 */
[----:B------:R-:W-:Y:S01]  /*a660*/  IMAD.MOV.U32 R7, RZ, RZ, R45 ;  /* 0x000000ffff077224 */ /* 0x000fe200078e002d */
[----:B-1----:R-:W-:Y:S01]  /*a670*/  MOV R10, 0xa790 ;  /* 0x0000a790000a7802 */ /* 0x002fe20000000f00 */
[----:B------:R-:W-:Y:S02]  /*a680*/  IMAD.U32 R8, RZ, RZ, UR4 ;  /* 0x00000004ff087e24 */ /* 0x000fe4000f8e00ff */
[----:B------:R-:W-:Y:S01]  /*a690*/  IMAD.U32 R9, RZ, RZ, UR5 ;  /* 0x00000005ff097e24 */ /* 0x000fe2000f8e00ff */
[----:B------:R0:W-:Y:S01]  /*a6a0*/  STL.128 [R1+0x1a0], R4 ;  /* 0x0001a00401007387 */ /* 0x0001e20000100c00 */
[----:B--2---:R-:W-:Y:S02]  /*a6b0*/  VIADD R2, R184, 0xffffffff ;  /* 0xffffffffb8027836 */ /* 0x004fe40000000000 */
[----:B0-----:R-:W-:-:S02]  /*a6c0*/  IMAD.MOV.U32 R4, RZ, RZ, R38 ;  /* 0x000000ffff047224 */ /* 0x001fc400078e0026 */
[----:B------:R-:W-:Y:S02]  /*a6d0*/  IMAD.MOV.U32 R5, RZ, RZ, R37 ;  /* 0x000000ffff057224 */ /* 0x000fe400078e0025 */
[----:B------:R-:W-:Y:S02]  /*a6e0*/  IMAD.MOV.U32 R6, RZ, RZ, R0 ;  /* 0x000000ffff067224 */ /* 0x000fe400078e0000 */
[----:B------:R-:W-:Y:S02]  /*a6f0*/  IMAD.MOV.U32 R7, RZ, RZ, R3 ;  /* 0x000000ffff077224 */ /* 0x000fe400078e0003 */
[----:B------:R-:W-:-:S03]  /*a700*/  IMAD.U32 R0, RZ, RZ, UR44 ;  /* 0x0000002cff007e24 */ /* 0x000fc6000f8e00ff */
[----:B------:R0:W-:Y:S01]  /*a710*/  STL.128 [R1+0x1b0], R4 ;  /* 0x0001b00401007387 */ /* 0x0001e20000100c00 */
[----:B------:R-:W-:Y:S02]  /*a720*/  VIADD R0, R0, 0x148 ;  /* 0x0000014800007836 */ /* 0x000fe40000000000 */
[----:B0-----:R-:W-:Y:S02]  /*a730*/  IMAD.MOV.U32 R4, RZ, RZ, R32 ;  /* 0x000000ffff047224 */ /* 0x001fe400078e0020 */
[----:B------:R-:W-:Y:S02]  /*a740*/  IMAD.MOV.U32 R5, RZ, RZ, R43 ;  /* 0x000000ffff057224 */ /* 0x000fe400078e002b */
[----:B------:R-:W-:Y:S02]  /*a750*/  IMAD.MOV.U32 R6, RZ, RZ, R8 ;  /* 0x000000ffff067224 */ /* 0x000fe400078e0008 */
[----:B------:R-:W-:-:S05]  /*a760*/  IMAD.MOV.U32 R7, RZ, RZ, R9 ;  /* 0x000000ffff077224 */ /* 0x000fca00078e0009 */
[----:B------:R0:W-:Y:S02]  /*a770*/  STL.128 [R1+0x170], R4 ;  /* 0x0001700401007387 */ /* 0x0001e40000100c00 */
[----:B0-----:R-:W-:Y:S05]  /*a780*/  CALL.REL.NOINC `($_ZN7cutlass13device_kernelIN5flash11enable_sm90INS1_16FlashAttnFwdSm90INS1_25CollectiveMainloopFwdSm90ILi2EN4cute5tupleIJNS5_1CILi1EEES8_S8_EEENS6_IJNS7_ILi128EEENS7_ILi96EEENS7_ILi64EEEEEELi256ENS_10bfloat16_tEfNS_4arch4Sm90ELb0ELb1ELb1ELb1ELb1ELb1ELb0ELb1ELb0ELb1ELb0ELb0EEENS1_21CollectiveEpilogueFwdINS6_IJSA_NS7_ILi256EEESB_EEES9_SE_SG_Li256ELb1ELb1ELb0ELb0EEENS1_36VarlenDynamicPersistentTileSchedulerILi128ELi96ELi256ELi128ELb0ELb1ELb1ELb1ELb0ELb1EEEEEEEEEvNT_6ParamsE$_ZZN5flash25CollectiveMainloopFwdSm90ILi2EN4cute5tupleIJNS1_1CILi1EEES4_S4_EEENS2_IJNS3_ILi128EEENS3_ILi96EEENS3_ILi64EEEEEELi256EN7cutlass10bfloat16_tEfNSA_4arch4Sm90ELb0ELb1ELb1ELb1ELb1ELb1ELb0ELb1ELb0ELb1ELb0ELb0EE3mmaINS_16FlashAttnFwdSm90ISE_NS_21CollectiveEpilogueFwdINS2_IJS6_NS3_ILi256EEES7_EEES5_SB_SD_Li256ELb1ELb1ELb0ELb0EEENS_36VarlenDynamicPersistentTileSchedulerILi128ELi96ELi256ELi128ELb0ELb1ELb1ELb1ELb0ELb1EEEE13SharedStorageENS1_6TensorINS1_11ArrayEngineIfLm128EEENS1_6LayoutINS2_IJNS2_IJNS3_ILi2EEEST_NS3_ILi32EEEEEES4_S4_EEENS2_IJNS2_IJS4_ST_NS3_ILi4EEEEEENS3_ILi0EEESZ_EEEEEEENS_7SoftmaxILi2ELi0EEEEEbRKNSE_6ParamsENSA_13PipelineAsyncILi2EEES19_RNSA_13PipelineStateILj2EEERT0_RT1_iRiRKNS_16SeqlenInfoQKNewKILb1ELb1EEENS2_IJiiiiEEERT_ENKUliT_T0_T1_E_clIZSF_ISO_S12_S14_EbS17_S19_S19_S1C_S1E_S1G_iS1H_S1L_S1M_S1O_EUlRS1P_iE0_NS3_ILb1EEES1W_EEDaiS1P_S1Q_S1R_) ;  /* 0x0000025400bc7944 */ /* 0x001fea0003c00000 */
        /* <DEDUP_REMOVED lines=26> */
.L_x_12093:
[----:B------:R-:W-:-:S13]  /*a930*/  ISETP.NE.AND P0, PT, R7, 0x1, PT ;  /* 0x000000010700780c */ /* 0x000fda0003f05270 */
[----:B------:R-:W0:Y:S02]  /*a940*/  @P0 LDC.64 R4, c[0x0][0x9e8] ;  /* 0x00027a00ff040b82 */ /* 0x000e240000000a00 */
[----:B0-----:R-:W-:-:S05]  /*a950*/  @P0 IMAD.HI.U32 R4, R3, R4, RZ ;  /* 0x0000000403040227 */ /* 0x001fca00078e00ff */
[----:B------:R-:W-:-:S07]  /*a960*/  @P0 SHF.R.U32.HI R3, RZ, R5, R4 ;  /* 0x00000005ff030219 */ /* 0x000fce0000011604 */
.L_x_12094:
[----:B------:R-:W-:Y:S05]  /*a970*/  BSYNC B0 ;  /* 0x0000000000007941 */ /* 0x000fea0003800000 */
.L_x_12092:
[----:B------:R-:W-:-:S05]  /*a980*/  IMAD R3, R3, R7, R7 ;  /* 0x0000000703037224 */ /* 0x000fca00078e0207 */
[----:B------:R-:W-:-:S07]  /*a990*/  VIMNMX R6, R6, R3, PT ;  /* 0x0000000306067248 */ /* 0x000fce0003fe0100 */
.L_x_12091:
[----:B------:R-:W-:-:S05]  /*a9a0*/  IMAD.HI R6, R6, 0x2aaaaaab, RZ ;  /* 0x2aaaaaab06067827 */ /* 0x000fca00078e02ff */
[----:B------:R-:W-:-:S04]  /*a9b0*/  SHF.R.U32.HI R3, RZ, 0x1f, R6 ;  /* 0x0000001fff037819 */ /* 0x000fc80000011606 */
[----:B------:R-:W-:-:S04]  /*a9c0*/  LEA.HI.SX32 R14, R6, R3, 0x1c ;  /* 0x00000003060e7211 */ /* 0x000fc800078fe2ff */
[----:B------:R-:W-:-:S04]  /*a9d0*/  VIMNMX R14, R203, R14, !PT ;  /* 0x0000000ecb0e7248 */ /* 0x000fc80007fe0100 */
[----:B------:R-:W-:-:S13]  /*a9e0*/  ISETP.GE.AND P0, PT, R0, R14, PT ;  /* 0x0000000e0000720c */ /* 0x000fda0003f06270 */
[----:B------:R-:W-:Y:S05]  /*a9f0*/  @!P0 BRA `(.L_x_12095) ;  /* 0x0000007400108947 */ /* 0x000fea0003800000 */
.L_x_12124:
[----:B------:R-:W2:Y:S04]  /*aa00*/  LDL R4, [R1+0x1c0] ;  /* 0x0001c00001047983 */ /* 0x000ea80000100800 */
[----:B0-----:R-:W3:Y:S01]  /*aa10*/  LDL R2, [R1+0x1c8] ;  /* 0x0001c80001027983 */ /* 0x001ee20000100800 */
[----:B--2---:R-:W-:-:S05]  /*aa20*/  VIADD R4, R4, 0x1 ;  /* 0x0000000104047836 */ /* 0x004fca0000000000 */
[----:B------:R-:W-:-:S13]  /*aa30*/  ISETP.NE.AND P0, PT, R4, 0x2, PT ;  /* 0x000000020400780c */ /* 0x000fda0003f05270 */
[----:B------:R0:W5:Y:S04]  /*aa40*/  @P0 LDL R6, [R1+0x1c4] ;  /* 0x0001c40001060983 */ /* 0x0001680000100800 */
[----:B------:R-:W2:Y:S01]  /*aa50*/  @!P0 LDL R3, [R1+0x1c4] ;  /* 0x0001c40001038983 */ /* 0x000ea20000100800 */
[----:B---3--:R-:W-:Y:S02]  /*aa60*/  VIADD R2, R2, 0x1 ;  /* 0x0000000102027836 */ /* 0x008fe40000000000 */
[----:B------:R-:W-:Y:S02]  /*aa70*/  IMAD.U32 R8, RZ, RZ, UR44 ;  /* 0x0000002cff087e24 */ /* 0x000fe4000f8e00ff */
[----:B------:R-:W-:Y:S01]  /*aa80*/  IMAD.U32 R9, RZ, RZ, UR45 ;  /* 0x0000002dff097e24 */ /* 0x000fe2000f8e00ff */
[----:B------:R1:W-:Y:S04]  /*aa90*/  STL [R1+0x1c0], R4 ;  /* 0x0001c00401007387 */ /* 0x0003e80000100800 */
[----:B------:R0:W-:Y:S04]  /*aaa0*/  STL [R1+0x1c8], R2 ;  /* 0x0001c80201007387 */ /* 0x0001e80000100800 */
[----:B------:R0:W-:Y:S01]  /*aab0*/  @!P0 STL [R1+0x1c0], RZ ;  /* 0x0001c0ff01008387 */ /* 0x0001e20000100800 */
[----:B--2---:R-:W-:-:S05]  /*aac0*/  @!P0 LOP3.LUT R6, R3, 0x1, RZ, 0x3c, !PT ;  /* 0x0000000103068812 */ /* 0x004fca00078e3cff */
[----:B------:R0:W-:Y:S04]  /*aad0*/  @!P0 STL [R1+0x1c4], R6 ;  /* 0x0001c40601008387 */ /* 0x0001e80000100800 */
[----:B------:R-:W2:Y:S01]  /*aae0*/  LD.E R3, desc[UR42][R8.64] ;  /* 0x0000002a08037980 */ /* 0x000ea2000c101900 */
[----:B------:R-:W-:Y:S05]  /*aaf0*/  YIELD ;  /* 0x0000000000007946 */ /* 0x000fea0003800000 */
[----:B------:R-:W-:Y:S01]  /*ab00*/  BSSY B0, `(.L_x_12096) ;  /* 0x0000006000007945 */ /* 0x000fe20003800000 */
[----:B-1----:R-:W-:Y:S01]  /*ab10*/  @!P0 IMAD.MOV.U32 R4, RZ, RZ, RZ ;  /* 0x000000ffff048224 */ /* 0x002fe200078e00ff */
[----:B--2---:R-:W-:-:S04]  /*ab20*/  LOP3.LUT R3, R3, 0x1, RZ, 0xfc, !PT ;  /* 0x0000000103037812 */ /* 0x004fc800078efcff */
[----:B------:R-:W-:-:S13]  /*ab30*/  ISETP.NE.AND P1, PT, R3, 0x3, PT ;  /* 0x000000030300780c */ /* 0x000fda0003f25270 */
[----:B0-----:R-:W-:Y:S05]  /*ab40*/  @!P1 BRA `(.L_x_12097) ;  /* 0x0000000000049947 */ /* 0x001fea0003800000 */
[----:B------:R-:W-:Y:S01]  /*ab50*/  BPT.TRAP 0x1 ;  /* 0x000000040000795c */ /* 0x000fe20000300000 */
.L_x_12097:
[----:B------:R-:W-:Y:S05]  /*ab60*/  BSYNC B0 ;  /* 0x0000000000007941 */ /* 0x000fea0003800000 */
.L_x_12096:
[----:B------:R-:W-:Y:S02]  /*ab70*/  IMAD.U32 R8, RZ, RZ, UR44 ;  /* 0x0000002cff087e24 */ /* 0x000fe4000f8e00ff */
[----:B------:R-:W-:-:S05]  /*ab80*/  IMAD.U32 R9, RZ, RZ, UR45 ;  /* 0x0000002dff097e24 */ /* 0x000fca000f8e00ff */
[----:B------:R-:W2:Y:S01]  /*ab90*/  LD.E.64 R2, desc[UR42][R8.64+0x18] ;  /* 0x0000182a08027980 */ /* 0x000ea2000c101b00 */
[----:B-----5:R-:W-:Y:S01]  /*aba0*/  SHF.L.U32 R5, R6, 0x1f, RZ ;  /* 0x0000001f06057819 */ /* 0x020fe200000006ff */
[----:B------:R-:W-:Y:S02]  /*abb0*/  IMAD.U32 R6, RZ, RZ, UR44 ;  /* 0x0000002cff067e24 */ /* 0x000fe4000f8e00ff */
[----:B------:R-:W-:Y:S01]  /*abc0*/  IMAD.U32 R7, RZ, RZ, UR45 ;  /* 0x0000002dff077e24 */ /* 0x000fe2000f8e00ff */
[----:B--2---:R-:W-:-:S05]  /*abd0*/  MOV R3, R2 ;  /* 0x0000000200037202 */ /* 0x004fca0000000f00 */
[----:B------:R-:W-:-:S04]  /*abe0*/  IMAD R4, R4, 0x8, R3 ;  /* 0x0000000804047824 */ /* 0x000fc800078e0203 */
[----:B------:R0:W1:Y:S01]  /*abf0*/  SYNCS.PHASECHK.TRANS64.TRYWAIT P0, [R4+URZ], R5 ;  /* 0x00000005040075a7 */ /* 0x000062000800017f */
[----:B------:R-:W2:Y:S04]  /*ac00*/  LD.E R2, desc[UR42][R6.64] ;  /* 0x0000002a06027980 */ /* 0x000ea8000c101900 */
[----:B------:R0:W5:Y:S01]  /*ac10*/  LDL.64 R10, [R1+0x1c0] ;  /* 0x0001c000010a7983 */ /* 0x0001620000100a00 */
[----:B------:R-:W-:Y:S01]  /*ac20*/  BSSY B0, `(.L_x_12098) ;  /* 0x0000005000007945 */ /* 0x000fe20003800000 */
[----:B--2---:R-:W-:-:S04]  /*ac30*/  LOP3.LUT R2, R2, 0x1, RZ, 0xfc, !PT ;  /* 0x0000000102027812 */ /* 0x004fc800078efcff */
[----:B------:R-:W-:-:S13]  /*ac40*/  ISETP.NE.AND P1, PT, R2, 0x3, PT ;  /* 0x000000030200780c */ /* 0x000fda0003f25270 */
[----:B01----:R-:W-:Y:S05]  /*ac50*/  @!P1 BRA `(.L_x_12099) ;  /* 0x0000000000049947 */ /* 0x003fea0003800000 */
[----:B------:R-:W-:Y:S01]  /*ac60*/  BPT.TRAP 0x1 ;  /* 0x000000040000795c */ /* 0x000fe20000300000 */
.L_x_12099:
[----:B------:R-:W-:Y:S05]  /*ac70*/  BSYNC B0 ;  /* 0x0000000000007941 */ /* 0x000fea0003800000 */
.L_x_12098:
[----:B------:R-:W-:Y:S04]  /*ac80*/  BSSY B0, `(.L_x_12100) ;  /* 0x000000a000007945 */ /* 0x000fe80003800000 */
[----:B------:R-:W-:Y:S05]  /*ac90*/  @P0 BRA `(.L_x_12101) ;  /* 0x0000000000200947 */ /* 0x000fea0003800000 */
[----:B------:R-:W-:Y:S01]  /*aca0*/  MOV R2, UR44 ;  /* 0x0000002c00027c02 */ /* 0x000fe20008000f00 */
[----:B------:R-:W-:-:S06]  /*acb0*/  IMAD.U32 R3, RZ, RZ, UR45 ;  /* 0x0000002dff037e24 */ /* 0x000fcc000f8e00ff */
[----:B------:R-:W2:Y:S01]  /*acc0*/  LD.E.64 R2, desc[UR42][R2.64+0x18] ;  /* 0x0000182a02027980 */ /* 0x000ea2000c101b00 */
[----:B-----5:R-:W-:Y:S02]  /*acd0*/  SHF.L.U32 R7, R11, 0x1f, RZ ;  /* 0x0000001f0b077819 */ /* 0x020fe400000006ff */
[----:B--2---:R-:W-:-:S05]  /*ace0*/  MOV R5, R2 ;  /* 0x0000000200057202 */ /* 0x004fca0000000f00 */
[----:B------:R-:W-:-:S04]  /*acf0*/  IMAD R4, R10, 0x8, R5 ;  /* 0x000000080a047824 */ /* 0x000fc800078e0205 */
[----:B------:R-:W0:Y:S02]  /*ad00*/  SYNCS.PHASECHK.TRANS64.TRYWAIT P0, [R4+URZ], R7 ;  /* 0x00000007040075a7 */ /* 0x000e24000800017f */
[----:B0-----:R-:W-:Y:S05]  /*ad10*/  @!P0 BRA `(.L_x_12102) ;  /* 0x0000021000408947 */ /* 0x001fea0003800000 */
.L_x_12101:
[----:B------:R-:W-:Y:S05]  /*ad20*/  BSYNC B0 ;  /* 0x0000000000007941 */ /* 0x000fea0003800000 */
.L_x_12100:
[----:B0-----:R-:W2:Y:S04]  /*ad30*/  LDL R7, [R1+0x1c0] ;  /* 0x0001c00001077983 */ /* 0x001ea80000100800 */
[----:B------:R-:W2:Y:S01]  /*ad40*/  LDL.64 R2, [R1+0x78] ;  /* 0x0000780001027983 */ /* 0x000ea20000100a00 */
[----:B------:R-:W-:Y:S05]  /*ad50*/  WARPSYNC.ALL ;  /* 0x0000000000007948 */ /* 0x000fea0003800000 */
[----:B------:R-:W3:Y:S04]  /*ad60*/  LDL.64 R12, [R1+0x70] ;  /* 0x00007000010c7983 */ /* 0x000ee80000100a00 */
[----:B------:R-:W4:Y:S04]  /*ad70*/  LDL.64 R4, [R1+0x70] ;  /* 0x0000700001047983 */ /* 0x000f280000100a00 */
[----:B------:R-:W4:Y:S01]  /*ad80*/  LDL.64 R8, [R1+0x70] ;  /* 0x0000700001087983 */ /* 0x000f220000100a00 */
[----:B--2---:R-:W-:-:S03]  /*ad90*/  IMAD R2, R7, 0x300, R2 ;  /* 0x0000030007027824 */ /* 0x004fc600078e0202 */
[----:B-----5:R-:W2:Y:S01]  /*ada0*/  LDL.64 R10, [R1+0x70] ;  /* 0x00007000010a7983 */ /* 0x020ea20000100a00 */
[----:B------:R-:W-:Y:S01]  /*adb0*/  R2UR UR7, R3 ;  /* 0x00000000030772ca */ /* 0x000fe200000e0000 */
[----:B------:R-:W-:Y:S01]  /*adc0*/  WARPGROUP.ARRIVE ;  /* 0x00000000000079c5 */ /* 0x000fe20000000000 */
[C---:B------:R-:W-:Y:S01]  /*add0*/  R2UR UR6, R2.reuse ;  /* 0x00000000020672ca */ /* 0x040fe200000e0000 */
[----:B------:R-:W-:-:S04]  /*ade0*/  VIADD R6, R2, 0x2 ;  /* 0x0000000202067836 */ /* 0x000fc80000000000 */
[----:B------:R-:W0:Y:S01]  /*adf0*/  S2R R15, SR_TID.X ;  /* 0x00000000000f7919 */ /* 0x000e220000002100 */
[----:B------:R-:W-:Y:S02]  /*ae00*/  IMAD.MOV.U32 R7, RZ, RZ, R3 ;  /* 0x000000ffff077224 */ /* 0x000fe400078e0003 */
[----:B------:R-:W-:Y:S01]  /*ae10*/  IMAD.MOV.U32 R187, RZ, RZ, 0x1 ;  /* 0x00000001ffbb7424 */ /* 0x000fe200078e00ff */
[----:B------:R1:W-:Y:S04]  /*ae20*/  STL [R1+0x60], RZ ;  /* 0x000060ff01007387 */ /* 0x0003e80000100800 */
[----:B------:R1:W-:Y:S04]  /*ae30*/  STL [R1+0x60], R187 ;  /* 0x000060bb01007387 */ /* 0x0003e80000100800 */
[----:B------:R1:W-:Y:S04]  /*ae40*/  STL [R1+0x60], R187 ;  /* 0x000060bb01007387 */ /* 0x0003e80000100800 */
[----:B------:R1:W-:Y:S04]  /*ae50*/  STL [R1+0x60], R187 ;  /* 0x000060bb01007387 */ /* 0x0003e80000100800 */
[----:B------:R1:W-:Y:S01]  /*ae60*/  STL [R1+0x60], R187 ;  /* 0x000060bb01007387 */ /* 0x0003e20000100800 */
[----:B0-----:R-:W-:-:S02]  /*ae70*/  SHF.R.U32.HI R15, RZ, 0x7, R15 ;  /* 0x00000007ff0f7819 */ /* 0x001fc4000001160f */
[----:B---3--:R-:W-:Y:S02]  /*ae80*/  R2UR UR4, R12 ;  /* 0x000000000c0472ca */ /* 0x008fe400000e0000 */
[----:B------:R-:W-:Y:S01]  /*ae90*/  R2UR UR5, R13 ;  /* 0x000000000d0572ca */ /* 0x000fe200000e0000 */
[----:B----4-:R-:W-:Y:S02]  /*aea0*/  VIADD R4, R4, 0x2 ;  /* 0x0000000204047836 */ /* 0x010fe40000000000 */
[----:B------:R-:W-:Y:S02]  /*aeb0*/  VIADD R8, R8, 0x4 ;  /* 0x0000000408087836 */ /* 0x000fe40000000000 */
[----:B--2---:R-:W-:-:S08]  /*aec0*/  VIADD R10, R10, 0x6 ;  /* 0x000000060a0a7836 */ /* 0x004fd00000000000 */
[----:B------:R-:W-:Y:S01]  /*aed0*/  HGMMA.64x96x16.F32.BF16 R24, gdesc[UR4], RZ, !UPT, gsb0 ;  /* 0x01600000041879f0 */ /* 0x000fe2000c0018ff */
[----:B------:R-:W-:Y:S01]  /*aee0*/  R2UR UR6, R6 ;  /* 0x00000000060672ca */ /* 0x000fe200000e0000 */
[----:B------:R-:W-:Y:S01]  /*aef0*/  IMAD.U32 R6, RZ, RZ, UR44 ;  /* 0x0000002cff067e24 */ /* 0x000fe2000f8e00ff */
[----:B------:R-:W-:Y:S01]  /*af00*/  R2UR UR7, R7 ;  /* 0x00000000070772ca */ /* 0x000fe200000e0000 */
[----:B------:R-:W-:Y:S01]  /*af10*/  IMAD.U32 R7, RZ, RZ, UR45 ;  /* 0x0000002dff077e24 */ /* 0x000fe2000f8e00ff */
[----:B------:R-:W-:Y:S01]  /*af20*/  R2UR UR4, R4 ;  /* 0x00000000040472ca */ /* 0x000fe200000e0000 */
[C---:B------:R-:W-:Y:S01]  /*af30*/  VIADD R4, R2.reuse, 0x4 ;  /* 0x0000000402047836 */ /* 0x040fe20000000000 */
[----:B------:R-:W-:Y:S01]  /*af40*/  R2UR UR5, R5 ;  /* 0x00000000050572ca */ /* 0x000fe200000e0000 */
[----:B------:R-:W-:Y:S02]  /*af50*/  IMAD.MOV.U32 R5, RZ, RZ, R3 ;  /* 0x000000ffff057224 */ /* 0x000fe400078e0003 */
        /* <DEDUP_REMOVED lines=13> */
[----:B------:R-:W-:Y:S01]  /*b030*/  R2UR UR4, R10 ;  /* 0x000000000a0472ca */ /* 0x000fe200000e0000 */
[----:B------:R1:W5:Y:S01]  /*b040*/  LDL R3, [R1+0x1c0] ;  /* 0x0001c00001037983 */ /* 0x0003620000100800 */
[----:B------:R-:W-:Y:S02]  /*b050*/  R2UR UR5, R11 ;  /* 0x000000000b0572ca */ /* 0x000fe400000e0000 */
[----:B------:R-:W-:Y:S01]  /*b060*/  IADD3 R2, -R15, 0xb, RZ ;  /* 0x0000000b0f027810 */ /* 0x000fe20007ffe1ff */
[----:B------:R-:W-:-:S02]  /*b070*/  WARPGROUP.DEPBAR.LE gsb0, 0x0 ;  /* 0x00008000000079c5 */ /* 0x000fc40000010000 */
[----:B------:R-:W-:-:S08]  /*b080*/  WARPGROUP.ARRIVE ;  /* 0x00000000000079c5 */ /* 0x000fd00000000000 */
[----:B------:R-:W-:Y:S03]  /*b090*/  HGMMA.64x96x16.F32.BF16 R24, gdesc[UR4], R24, gsb0 ;  /* 0x01600000041879f0 */ /* 0x000fe60008001818 */
[----:B------:R-:W-:Y:S02]  /*b0a0*/  WARPGROUP.DEPBAR.LE gsb0, 0x0 ;  /* 0x00008000000079c5 */ /* 0x000fe40000010000 */
[----:B------:R1:W-:Y:S06]  /*b0b0*/  BAR.ARV R2, 0x100 ;  /* 0x000400020000751d */ /* 0x0003ec0000002000 */
[----:B------:R-:W2:Y:S01]  /*b0c0*/  LD.E R4, desc[UR42][R6.64] ;  /* 0x0000002a06047980 */ /* 0x000ea2000c101900 */
[----:B------:R-:W-:Y:S01]  /*b0d0*/  BSSY B0, `(.L_x_12103) ;  /* 0x0000005000007945 */ /* 0x000fe20003800000 */
[----:B--2---:R-:W-:-:S04]  /*b0e0*/  LOP3.LUT R4, R4, 0x1, RZ, 0xfc, !PT ;  /* 0x0000000104047812 */ /* 0x004fc800078efcff */
[----:B------:R-:W-:-:S13]  /*b0f0*/  ISETP.NE.AND P0, PT, R4, 0x3, PT ;  /* 0x000000030400780c */ /* 0x000fda0003f05270 */
[----:B-1----:R-:W-:Y:S05]  /*b100*/  @!P0 BRA `(.L_x_12104) ;  /* 0x0000000000048947 */ /* 0x002fea0003800000 */
[----:B------:R-:W-:Y:S01]  /*b110*/  BPT.TRAP 0x1 ;  /* 0x000000040000795c */ /* 0x000fe20000300000 */
.L_x_12104:
[----:B------:R-:W-:Y:S05]  /*b120*/  BSYNC B0 ;  /* 0x0000000000007941 */ /* 0x000fea0003800000 */
.L_x_12103:
[----:B------:R-:W-:Y:S02]  /*b130*/  IMAD.U32 R4, RZ, RZ, UR44 ;  /* 0x0000002cff047e24 */ /* 0x000fe4000f8e00ff */
[----:B------:R-:W-:Y:S02]  /*b140*/  IMAD.U32 R5, RZ, RZ, UR45 ;  /* 0x0000002dff057e24 */ /* 0x000fe4000f8e00ff */
[----:B------:R-:W-:-:S04]  /*b150*/  IMAD.U32 R6, RZ, RZ, UR44 ;  /* 0x0000002cff067e24 */ /* 0x000fc8000f8e00ff */
[----:B------:R-:W2:Y:S01]  /*b160*/  LD.E.64 R4, desc[UR42][R4.64+0x20] ;  /* 0x0000202a04047980 */ /* 0x000ea2000c101b00 */
[----:B------:R-:W-:-:S05]  /*b170*/  IMAD.U32 R7, RZ, RZ, UR45 ;  /* 0x0000002dff077e24 */ /* 0x000fca000f8e00ff */
[----:B------:R-:W3:Y:S01]  /*b180*/  LD.E R6, desc[UR42][R6.64+0xc] ;  /* 0x00000c2a06067980 */ /* 0x000ee2000c101900 */
[----:B--2---:R-:W-:-:S05]  /*b190*/  MOV R2, R4 ;  /* 0x0000000400027202 */ /* 0x004fca0000000f00 */
[----:B-----5:R-:W-:-:S05]  /*b1a0*/  IMAD R3, R3, 0x8, R2 ;  /* 0x0000000803037824 */ /* 0x020fca00078e0202 */
[----:B---3--:R-:W-:-:S04]  /*b1b0*/  PRMT R3, R6, 0x654, R3 ;  /* 0x0000065406037816 */ /* 0x008fc80000000003 */
[----:B------:R0:W-:Y:S01]  /*b1c0*/  SYNCS.ARRIVE.TRANS64.RED.A1T0 RZ, [R3+URZ], RZ ;  /* 0x000000ff03ff79a7 */ /* 0x0001e2000810043f */
[----:B------:R-:W2:Y:S04]  /*b1d0*/  LDL.64 R76, [R1+0x140] ;  /* 0x00014000014c7983 */ /* 0x000ea80000100a00 */
[----:B------:R-:W3:Y:S04]  /*b1e0*/  LDL R73, [R1+0x10c] ;  /* 0x00010c0001497983 */ /* 0x000ee80000100800 */
[----:B------:R-:W4:Y:S04]  /*b1f0*/  LDL R74, [R1+0x50] ;  /* 0x00005000014a7983 */ /* 0x000f280000100800 */
[----:B0-----:R-:W3:Y:S04]  /*b200*/  LDL.64 R2, [R1+0x130] ;  /* 0x0001300001027983 */ /* 0x001ee80000100a00 */
[----:B------:R-:W4:Y:S04]  /*b210*/  LDL R72, [R1+0x138] ;  /* 0x0001380001487983 */ /* 0x000f280000100800 */
[----:B------:R-:W4:Y:S04]  /*b220*/  LDL.128 R8, [R1+0x120] ;  /* 0x0001200001087983 */ /* 0x000f280000100c00 */
[----:B------:R-:W4:Y:S04]  /*b230*/  LDL.128 R4, [R1+0x110] ;  /* 0x0001100001047983 */ /* 0x000f280000100c00 */
[----:B--2---:R-:W2:Y:S01]  /*b240*/  LD.E R20, desc[UR42][R76.64] ;  /* 0x0000002a4c147980 */ /* 0x004ea2000c101900 */
[----:B---3--:R-:W-:-:S02]  /*b250*/  ISETP.NE.AND P0, PT, R2, 0x1, PT ;  /* 0x000000010200780c */ /* 0x008fc40003f05270 */
        /* <DEDUP_REMOVED lines=8> */
[----:B------:R-:W-:-:S03]  /*b2e0*/  FMUL.FTZ R149, R48, R20 ;  /* 0x0000001430957220 */ /* 0x000fc60000410000 */
[----:B------:R-:W-:Y:S01]  /*b2f0*/  LOP3.LUT R48, R42, 0xffffff80, RZ, 0xc0, !PT ;  /* 0xffffff802a307812 */ /* 0x000fe200078ec0ff */
[-C--:B------:R-:W-:Y:S01]  /*b300*/  FMUL.FTZ R21, R25, R20.reuse ;  /* 0x0000001419157220 */ /* 0x080fe20000410000 */
[-C--:B------:R-:W-:Y:S01]  /*b310*/  FMUL.FTZ R25, R30, R20.reuse ;  /* 0x000000141e197220 */ /* 0x080fe20000410000 */
[-C--:B------:R-:W-:Y:S02]  /*b320*/  FMUL.FTZ R30, R39, R20.reuse ;  /* 0x00000014271e7220 */ /* 0x080fe40000410000 */
[----:B------:R-:W-:Y:S02]  /*b330*/  IMAD.IADD R48, R73, 0x1, -R48 ;  /* 0x0000000149307824 */ /* 0x000fe400078e0a30 */
[-C--:B------:R-:W-:Y:S01]  /*b340*/  FMUL.FTZ R39, R41, R20.reuse ;  /* 0x0000001429277220 */ /* 0x080fe20000410000 */
[-C--:B------:R-:W-:Y:S01]  /*b350*/  FMUL.FTZ R41, R44, R20.reuse ;  /* 0x000000142c297220 */ /* 0x080fe20000410000 */
[-C--:B------:R-:W-:Y:S01]  /*b360*/  FMUL.FTZ R44, R49, R20.reuse ;  /* 0x00000014312c7220 */ /* 0x080fe20000410000 */
[----:B------:R-:W-:Y:S01]  /*b370*/  SHF.R.S32.HI R49, RZ, 0x1f, R48 ;  /* 0x0000001fff317819 */ /* 0x000fe20000011430 */
[-C--:B------:R-:W-:Y:S01]  /*b380*/  FMUL.FTZ R173, R50, R20.reuse ;  /* 0x0000001432ad7220 */ /* 0x080fe20000410000 */
[----:B------:R-:W-:-:S02]  /*b390*/  FMUL.FTZ R15, R27, R20 ;  /* 0x000000141b0f7220 */ /* 0x000fc40000410000 */
[----:B------:R-:W-:Y:S01]  /*b3a0*/  LEA.HI R50, R49, R48, RZ, 0x2 ;  /* 0x0000003031327211 */ /* 0x000fe200078f10ff */
[-C--:B------:R-:W-:Y:S01]  /*b3b0*/  FMUL.FTZ R27, R34, R20.reuse ;  /* 0x00000014221b7220 */ /* 0x080fe20000410000 */
[-C--:B------:R-:W-:Y:S01]  /*b3c0*/  FMUL.FTZ R125, R51, R20.reuse ;  /* 0x00000014337d7220 */ /* 0x080fe20000410000 */
[-C--:B------:R-:W-:Y:S01]  /*b3d0*/  FMUL.FTZ R76, R32, R20.reuse ;  /* 0x00000014204c7220 */ /* 0x080fe20000410000 */
[-C--:B------:R-:W-:Y:S01]  /*b3e0*/  FMUL.FTZ R34, R47, R20.reuse ;  /* 0x000000142f227220 */ /* 0x080fe20000410000 */
[----:B------:R-:W-:Y:S01]  /*b3f0*/  LEA.HI R51, R36, R73, RZ, 0x2 ;  /* 0x0000004924337211 */ /* 0x000fe200078f10ff */
[-C--:B------:R-:W-:Y:S01]  /*b400*/  FMUL.FTZ R32, R43, R20.reuse ;  /* 0x000000142b207220 */ /* 0x080fe20000410000 */
[--C-:B------:R-:W-:Y:S01]  /*b410*/  SHF.R.S32.HI R36, RZ, 0x2, R50.reuse ;  /* 0x00000002ff247819 */ /* 0x100fe20000011432 */
[-C--:B------:R-:W-:Y:S01]  /*b420*/  FMUL.FTZ R43, R45, R20.reuse ;  /* 0x000000142d2b7220 */ /* 0x080fe20000410000 */
[----:B------:R-:W-:Y:S01]  /*b430*/  SHF.R.S32.HI R47, RZ, 0x1f, R50 ;  /* 0x0000001fff2f7819 */ /* 0x000fe20000011432 */
[----:B------:R-:W-:Y:S01]  /*b440*/  FMUL.FTZ R45, R52, R20 ;  /* 0x00000014342d7220 */ /* 0x000fe20000410000 */
[----:B------:R-:W-:-:S02]  /*b450*/  LOP3.LUT R52, R51, 0xfffffffc, RZ, 0xc0, !PT ;  /* 0xfffffffc33347812 */ /* 0x000fc400078ec0ff */
[----:B------:R-:W-:Y:S02]  /*b460*/  LEA.HI R51, R47, R36, RZ, 0x3 ;  /* 0x000000242f337211 */ /* 0x000fe400078f18ff */
[----:B------:R-:W-:Y:S02]  /*b470*/  SHF.R.S32.HI R47, RZ, 0x7, R42 ;  /* 0x00000007ff2f7819 */ /* 0x000fe4000001142a */
[----:B------:R-:W-:Y:S01]  /*b480*/  LEA.HI R49, R49, R48, RZ, 0x5 ;  /* 0x0000003031317211 */ /* 0x000fe200078f28ff */
[----:B------:R-:W-:Y:S01]  /*b490*/  IMAD.IADD R52, R73, 0x1, -R52 ;  /* 0x0000000149347824 */ /* 0x000fe200078e0a34 */
[----:B------:R-:W-:Y:S02]  /*b4a0*/  LOP3.LUT R51, R51, 0xfffffff8, RZ, 0xc0, !PT ;  /* 0xfffffff833337812 */ /* 0x000fe400078ec0ff */
[----:B------:R-:W-:Y:S02]  /*b4b0*/  LEA.HI R42, R42, R47, RZ, 0x1 ;  /* 0x0000002f2a2a7211 */ /* 0x000fe400078f08ff */
[----:B------:R-:W-:Y:S01]  /*b4c0*/  SHF.R.S32.HI R49, RZ, 0x5, R49 ;  /* 0x00000005ff317819 */ /* 0x000fe20000011431 */
[----:B------:R-:W-:Y:S01]  /*b4d0*/  IMAD.IADD R51, R36, 0x1, -R51 ;  /* 0x0000000124337824 */ /* 0x000fe200078e0a33 */
        /* <DEDUP_REMOVED lines=9> */
[----:B------:R-:W-:-:S04]  /*b570*/  @P0 IMAD.HI.U32 R3, R2, R3, RZ ;  /* 0x0000000302030227 */ /* 0x000fc800078e00ff */
[-C--:B------:R-:W-:Y:S01]  /*b580*/  FMUL.FTZ R57, R57, R20.reuse ;  /* 0x0000001439397220 */ /* 0x080fe20000410000 */
[-C--:B------:R-:W-:Y:S01]  /*b590*/  FMUL.FTZ R75, R29, R20.reuse ;  /* 0x000000141d4b7220 */ /* 0x080fe20000410000 */
[----:B------:R-:W-:Y:S01]  /*b5a0*/  FMUL.FTZ R29, R38, R20 ;  /* 0x00000014261d7220 */ /* 0x000fe20000410000 */
[----:B------:R-:W-:Y:S01]  /*b5b0*/  @P0 SHF.R.U32.HI R2, RZ, R72, R3 ;  /* 0x00000048ff020219 */ /* 0x000fe20000011603 */
[-C--:B------:R-:W-:Y:S01]  /*b5c0*/  FMUL.FTZ R38, R55, R20.reuse ;  /* 0x0000001437267220 */ /* 0x080fe20000410000 */
[----:B------:R-:W-:Y:S01]  /*b5d0*/  LOP3.LUT R3, R50, 0x7ffffffc, RZ, 0xc0, !PT ;  /* 0x7ffffffc32037812 */ /* 0x000fe200078ec0ff */
[----:B------:R0:W1:Y:S01]  /*b5e0*/  MUFU.TANH R55, R57 ;  /* 0x0000003900377308 */ /* 0x0000620000002400 */
[----:B------:R-:W-:Y:S02]  /*b5f0*/  IMAD.MOV.U32 R47, RZ, RZ, -0x60 ;  /* 0xffffffa0ff2f7424 */ /* 0x000fe400078e00ff */
[-C--:B------:R-:W-:Y:S01]  /*b600*/  FMUL.FTZ R13, R24, R20.reuse ;  /* 0x00000014180d7220 */ /* 0x080fe20000410000 */
[-C--:B------:R-:W-:Y:S01]  /*b610*/  FMUL.FTZ R24, R28, R20.reuse ;  /* 0x000000141c187220 */ /* 0x080fe20000410000 */
[-C--:B------:R-:W-:Y:S01]  /*b620*/  FMUL.FTZ R77, R33, R20.reuse ;  /* 0x00000014214d7220 */ /* 0x080fe20000410000 */
[----:B0-----:R-:W0:Y:S01]  /*b630*/  SHFL.IDX PT, R57, R2, RZ, 0x1c1f ;  /* 0x001c1fff02397589 */ /* 0x001e2200000e0000 */
        /* <DEDUP_REMOVED lines=22> */
[----:B------:R-:W-:Y:S01]  /*b7a0*/  FMUL.FTZ R69, R69, R20 ;  /* 0x0000001445457220 */ /* 0x000fe20000410000 */
[----:B------:R-:W-:Y:S01]  /*b7b0*/  IMAD R47, R48, -0x2, R47 ;  /* 0xfffffffe302f7824 */ /* 0x000fe200078e022f */
[----:B------:R-:W2:Y:S01]  /*b7c0*/  MUFU.TANH R13, R13 ;  /* 0x0000000d000d7308 */ /* 0x000ea20000002400 */
[----:B------:R-:W-:-:S03]  /*b7d0*/  LOP3.LUT R49, RZ, R6, RZ, 0x33, !PT ;  /* 0x00000006ff317212 */ /* 0x000fc600078e33ff */
[----:B------:R-:W-:-:S04]  /*b7e0*/  IADD3 R20, -R4, R47, R5 ;  /* 0x0000002f04147210 */ /* 0x000fc80007ffe105 */
        /* <DEDUP_REMOVED lines=63> */
.L_x_12108:
[----:B------:R-:W-:-:S13]  /*bbe0*/  ISETP.NE.AND P0, PT, R9, 0x1, PT ;  /* 0x000000010900780c */ /* 0x000fda0003f05270 */
[----:B------:R-:W-:-:S05]  /*bbf0*/  @P0 IMAD.HI.U32 R20, R8, R10, RZ ;  /* 0x0000000a08140227 */ /* 0x000fca00078e00ff */
[----:B------:R-:W-:-:S07]  /*bc00*/  @P0 SHF.R.U32.HI R8, RZ, R11, R20 ;  /* 0x0000000bff080219 */ /* 0x000fce0000011614 */
.L_x_12109:
[----:B------:R-:W-:Y:S05]  /*bc10*/  BSYNC B1 ;  /* 0x0000000000017941 */ /* 0x000fea0003800000 */
.L_x_12107:
[----:B------:R-:W-:-:S05]  /*bc20*/  IMAD R8, R8, R9, R52 ;  /* 0x0000000908087224 */ /* 0x000fca00078e0234 */
[----:B------:R-:W-:Y:S02]  /*bc30*/  VIMNMX R7, R7, R8, !PT ;  /* 0x0000000807077248 */ /* 0x000fe40007fe0100 */
[----:B------:R-:W-:-:S07]  /*bc40*/  VIADDMNMX R6, R8, R9, R6, PT ;  /* 0x0000000908067246 */ /* 0x000fce0003800106 */
.L_x_12106:
[----:B------:R-:W-:Y:S05]  /*bc50*/  BSYNC B0 ;  /* 0x0000000000007941 */ /* 0x000fea0003800000 */
.L_x_12105:
[C---:B------:R-:W-:Y:S01]  /*bc60*/  ISETP.GE.AND P0, PT, R51.reuse, 0x2, PT ;  /* 0x000000023300780c */ /* 0x040fe20003f06270 */
[----:B------:R-:W0:Y:S01]  /*bc70*/  SHFL.IDX PT, R2, R2, 0x1, 0x1c1f ;  /* 0x003c1f0002027f89 */ /* 0x000e2200000e0000 */
[----:B------:R-:W-:Y:S01]  /*bc80*/  ISETP.GE.AND P4, PT, R51, 0xa, PT ;  /* 0x0000000a3300780c */ /* 0x000fe20003f86270 */
[----:B------:R-:W-:Y:S01]  /*bc90*/  BSSY B0, `(.L_x_12110) ;  /* 0x0000086000007945 */ /* 0x000fe20003800000 */
[----:B------:R-:W-:Y:S02]  /*bca0*/  ISETP.GT.AND P2, PT, R7, 0x1, !P0 ;  /* 0x000000010700780c */ /* 0x000fe40004744270 */
[----:B------:R-:W-:Y:S02]  /*bcb0*/  ISETP.GE.AND P1, PT, R51, 0x9, PT ;  /* 0x000000093300780c */ /* 0x000fe40003f26270 */
[----:B------:R-:W-:Y:S02]  /*bcc0*/  ISETP.LT.OR P2, PT, R6, 0x2, P2 ;  /* 0x000000020600780c */ /* 0x000fe40001741670 */
[----:B------:R-:W-:-:S02]  /*bcd0*/  P2R R20, PR, RZ, 0x10 ;  /* 0x00000010ff147803 */ /* 0x000fc40000000000 */
[----:B------:R-:W-:Y:S02]  /*bce0*/  FSEL R141, R21, -INF , !P2 ;  /* 0xff800000158d7808 */ /* 0x000fe40005000000 */
[C---:B------:R-:W-:Y:S02]  /*bcf0*/  ISETP.GT.AND P2, PT, R7.reuse, 0x9, !P4 ;  /* 0x000000090700780c */ /* 0x040fe40006744270 */
[----:B------:R-:W-:Y:S02]  /*bd00*/  ISETP.GT.AND P3, PT, R7, 0x8, !P1 ;  /* 0x000000080700780c */ /* 0x000fe40004f64270 */
[----:B------:R-:W-:Y:S02]  /*bd10*/  ISETP.LT.OR P2, PT, R6, 0xa, P2 ;  /* 0x0000000a0600780c */ /* 0x000fe40001741670 */
[----:B------:R-:W-:Y:S02]  /*bd20*/  ISETP.GE.AND P4, PT, R51, 0x11, PT ;  /* 0x000000113300780c */ /* 0x000fe40003f86270 */
[----:B------:R-:W-:-:S02]  /*bd30*/  FSEL R151, R75, -INF , !P2 ;  /* 0xff8000004b977808 */ /* 0x000fc40005000000 */
[----:B------:R-:W-:Y:S02]  /*bd40*/  ISETP.LT.OR P3, PT, R6, 0x9, P3 ;  /* 0x000000090600780c */ /* 0x000fe40001f61670 */
        /* <DEDUP_REMOVED lines=115> */
.L_x_12113:
[----:B------:R-:W-:-:S13]  /*c480*/  ISETP.NE.AND P6, PT, R9, 0x1, PT ;  /* 0x000000010900780c */ /* 0x000fda0003fc5270 */
[----:B------:R-:W-:-:S05]  /*c490*/  @P6 IMAD.HI.U32 R10, R4, R10, RZ ;  /* 0x0000000a040a6227 */ /* 0x000fca00078e00ff */
[----:B------:R-:W-:-:S07]  /*c4a0*/  @P6 SHF.R.U32.HI R4, RZ, R11, R10 ;  /* 0x0000000bff046219 */ /* 0x000fce000001160a */
.L_x_12114:
[----:B------:R-:W-:Y:S05]  /*c4b0*/  BSYNC B1 ;  /* 0x0000000000017941 */ /* 0x000fea0003800000 */
.L_x_12112:
[----:B------:R-:W-:-:S05]  /*c4c0*/  IMAD R4, R4, R9, R52 ;  /* 0x0000000904047224 */ /* 0x000fca00078e0234 */
[----:B------:R-:W-:Y:S02]  /*c4d0*/  VIADDMNMX R6, R4, R9, R6, PT ;  /* 0x0000000904067246 */ /* 0x000fe40003800106 */
[----:B------:R-:W-:-:S07]  /*c4e0*/  VIMNMX R7, R7, R4, !PT ;  /* 0x0000000407077248 */ /* 0x000fce0007fe0100 */
.L_x_12111:
[----:B------:R-:W-:Y:S05]  /*c4f0*/  BSYNC B0 ;  /* 0x0000000000007941 */ /* 0x000fea0003800000 */
.L_x_12110:
        /* <DEDUP_REMOVED lines=10> */
[----:B------:R-:W2:Y:S01]  /*c5a0*/  LDL R15, [R1+0x1f0] ;  /* 0x0001f000010f7983 */ /* 0x000ea20000100800 */
[----:B------:R-:W-:Y:S02]  /*c5b0*/  ISETP.GT.AND P0, PT, R7, 0x9, !P0 ;  /* 0x000000090700780c */ /* 0x000fe40004704270 */
[----:B------:R-:W-:Y:S01]  /*c5c0*/  ISETP.NE.AND P1, PT, R47, RZ, PT ;  /* 0x000000ff2f00720c */ /* 0x000fe20003f25270 */
[----:B------:R-:W3:Y:S01]  /*c5d0*/  LDL.64 R102, [R1+0x210] ;  /* 0x0002100001667983 */ /* 0x000ee20000100a00 */
[----:B------:R-:W-:Y:S02]  /*c5e0*/  ISETP.LT.OR P0, PT, R6, 0xa, P0 ;  /* 0x0000000a0600780c */ /* 0x000fe40000701670 */
[----:B------:R-:W-:Y:S01]  /*c5f0*/  ISETP.NE.AND P6, PT, R58, RZ, PT ;  /* 0x000000ff3a00720c */ /* 0x000fe20003fc5270 */
[----:B------:R-:W3:Y:S01]  /*c600*/  LDL.64 R104, [R1+0x220] ;  /* 0x0002200001687983 */ /* 0x000ee20000100a00 */
[----:B------:R-:W-:-:S02]  /*c610*/  FSEL R49, R26, -INF , !P0 ;  /* 0xff8000001a317808 */ /* 0x000fc40004000000 */
[----:B------:R-:W-:Y:S01]  /*c620*/  ISETP.NE.AND P0, PT, R21, RZ, PT ;  /* 0x000000ff1500720c */ /* 0x000fe20003f05270 */
[----:B------:R-:W3:Y:S03]  /*c630*/  LDL.64 R138, [R1+0x240] ;  /* 0x00024000018a7983 */ /* 0x000ee60000100a00 */
[----:B------:R-:W-:Y:S01]  /*c640*/  ISETP.GT.AND P0, PT, R7, 0x10, !P0 ;  /* 0x000000100700780c */ /* 0x000fe20004704270 */
[----:B------:R-:W3:Y:S03]  /*c650*/  LDL.64 R128, [R1+0x250] ;  /* 0x0002500001807983 */ /* 0x000ee60000100a00 */
[----:B------:R-:W-:Y:S01]  /*c660*/  ISETP.LT.OR P0, PT, R6, 0x11, P0 ;  /* 0x000000110600780c */ /* 0x000fe20000701670 */
[----:B------:R-:W3:Y:S03]  /*c670*/  LDL.64 R100, [R1+0x260] ;  /* 0x0002600001647983 */ /* 0x000ee60000100a00 */
[----:B------:R-:W-:Y:S01]  /*c680*/  FSEL R27, R27, -INF , !P0 ;  /* 0xff8000001b1b7808 */ /* 0x000fe20004000000 */
[----:B------:R-:W3:Y:S01]  /*c690*/  LDL.64 R92, [R1+0x270] ;  /* 0x00027000015c7983 */ /* 0x000ee20000100a00 */
[----:B------:R-:W-:-:S02]  /*c6a0*/  ISETP.NE.AND P0, PT, R24, RZ, PT ;  /* 0x000000ff1800720c */ /* 0x000fc40003f05270 */
[C---:B------:R-:W-:Y:S01]  /*c6b0*/  ISETP.GT.AND P2, PT, R7.reuse, 0x49, !P2 ;  /* 0x000000490700780c */ /* 0x040fe20005744270 */
[----:B------:R-:W3:Y:S01]  /*c6c0*/  LDL.64 R88, [R1+0x280] ;  /* 0x0002800001587983 */ /* 0x000ee20000100a00 */
[C---:B------:R-:W-:Y:S02]  /*c6d0*/  ISETP.GT.AND P0, PT, R7.reuse, 0x11, !P0 ;  /* 0x000000110700780c */ /* 0x040fe40004704270 */
[C---:B------:R-:W-:Y:S01]  /*c6e0*/  ISETP.GT.AND P3, PT, R7.reuse, 0x50, !P3 ;  /* 0x000000500700780c */ /* 0x040fe20005f64270 */
[----:B------:R-:W3:Y:S01]  /*c6f0*/  LDL.64 R86, [R1+0x290] ;  /* 0x0002900001567983 */ /* 0x000ee20000100a00 */
[----:B------:R-:W-:Y:S02]  /*c700*/  ISETP.LT.OR P0, PT, R6, 0x12, P0 ;  /* 0x000000120600780c */ /* 0x000fe40000701670 */
[----:B------:R-:W-:Y:S01]  /*c710*/  ISETP.GT.AND P4, PT, R7, 0x51, !P4 ;  /* 0x000000510700780c */ /* 0x000fe20006784270 */
[----:B------:R-:W3:Y:S01]  /*c720*/  LDL.64 R84, [R1+0x2a0] ;  /* 0x0002a00001547983 */ /* 0x000ee20000100a00 */
[----:B------:R-:W-:-:S02]  /*c730*/  FSEL R47, R28, -INF , !P0 ;  /* 0xff8000001c2f7808 */ /* 0x000fc40004000000 */
[----:B------:R-:W-:Y:S01]  /*c740*/  ISETP.GT.AND P0, PT, R7, 0x18, !P1 ;  /* 0x000000180700780c */ /* 0x000fe20004f04270 */
[----:B------:R-:W3:Y:S01]  /*c750*/  LDL.64 R82, [R1+0x2f0] ;  /* 0x0002f00001527983 */ /* 0x000ee20000100a00 */
[----:B------:R-:W-:Y:S02]  /*c760*/  ISETP.NE.AND P1, PT, R56, RZ, PT ;  /* 0x000000ff3800720c */ /* 0x000fe40003f25270 */
[----:B------:R-:W-:Y:S01]  /*c770*/  ISETP.LT.OR P0, PT, R6, 0x19, P0 ;  /* 0x000000190600780c */ /* 0x000fe20000701670 */
[----:B------:R-:W3:Y:S03]  /*c780*/  LDL.64 R136, [R1+0x228] ;  /* 0x0002280001887983 */ /* 0x000ee60000100a00 */
[----:B------:R-:W-:Y:S01]  /*c790*/  FSEL R29, R29, -INF , !P0 ;  /* 0xff8000001d1d7808 */ /* 0x000fe20004000000 */
[----:B------:R-:W3:Y:S01]  /*c7a0*/  LDL.64 R110, [R1+0x388] ;  /* 0x00038800016e7983 */ /* 0x000ee20000100a00 */
[----:B------:R-:W-:-:S02]  /*c7b0*/  ISETP.GT.AND P0, PT, R7, 0x19, !P6 ;  /* 0x000000190700780c */ /* 0x000fc40007704270 */
[----:B------:R-:W-:Y:S01]  /*c7c0*/  ISETP.NE.AND P6, PT, R8, RZ, PT ;  /* 0x000000ff0800720c */ /* 0x000fe20003fc5270 */
[----:B------:R-:W3:Y:S01]  /*c7d0*/  LDL.64 R112, [R1+0x398] ;  /* 0x0003980001707983 */ /* 0x000ee20000100a00 */
[----:B------:R-:W-:-:S03]  /*c7e0*/  ISETP.LT.OR P0, PT, R6, 0x1a, P0 ;  /* 0x0000001a0600780c */ /* 0x000fc60000701670 */
[----:B------:R-:W4:Y:S01]  /*c7f0*/  LDL.64 R8, [R1+0x1d0] ;  /* 0x0001d00001087983 */ /* 0x000f220000100a00 */
[----:B------:R-:W-:Y:S02]  /*c800*/  FSEL R163, R30, -INF , !P0 ;  /* 0xff8000001ea37808 */ /* 0x000fe40004000000 */
        /* <DEDUP_REMOVED lines=11> */
[----:B------:R-:W-:-:S03]  /*c8c0*/  ISETP.GT.AND P0, PT, R7, 0x21, !P0 ;  /* 0x000000210700780c */ /* 0x000fc60004704270 */
[----:B------:R-:W3:Y:S01]  /*c8d0*/  LDL R186, [R1+0x28] ;  /* 0x0000280001ba7983 */ /* 0x000ee20000100800 */
        /* <DEDUP_REMOVED lines=35> */
[C---:B------:R-:W-:Y:S02]  /*cb10*/  ISETP.LT.OR P2, PT, R6.reuse, 0x4a, P2 ;  /* 0x0000004a0600780c */ /* 0x040fe40001741670 */
[C---:B------:R-:W-:Y:S02]  /*cb20*/  ISETP.LT.OR P0, PT, R6.reuse, 0x1, P0 ;  /* 0x000000010600780c */ /* 0x040fe40000701670 */
[----:B------:R-:W-:Y:S02]  /*cb30*/  ISETP.LT.OR P3, PT, R6, 0x51, P3 ;  /* 0x000000510600780c */ /* 0x000fe40001f61670 */
[----:B------:R-:W-:-:S02]  /*cb40*/  FSEL R75, R12, -INF , !P0 ;  /* 0xff8000000c4b7808 */ /* 0x000fc40004000000 */
[----:B------:R-:W-:Y:S02]  /*cb50*/  ISETP.GT.AND P0, PT, R7, 0x48, !P1 ;  /* 0x000000480700780c */ /* 0x000fe40004f04270 */
[----:B------:R-:W-:Y:S02]  /*cb60*/  ISETP.NE.AND P6, PT, R13, RZ, PT ;  /* 0x000000ff0d00720c */ /* 0x000fe40003fc5270 */
[----:B------:R-:W-:-:S04]  /*cb70*/  ISETP.LT.OR P0, PT, R6, 0x49, P0 ;  /* 0x000000490600780c */ /* 0x000fc80000701670 */
[----:B------:R-:W-:Y:S02]  /*cb80*/  FSEL R28, R35, -INF , !P0 ;  /* 0xff800000231c7808 */ /* 0x000fe40004000000 */
[----:B------:R-:W-:Y:S01]  /*cb90*/  FSEL R106, R106, -INF , !P2 ;  /* 0xff8000006a6a7808 */ /* 0x000fe20005000000 */
[----:B------:R-:W3:Y:S01]  /*cba0*/  LDL.64 R34, [R1+0x298] ;  /* 0x0002980001227983 */ /* 0x000ee20000100a00 */
[----:B------:R-:W-:Y:S02]  /*cbb0*/  ISETP.LT.OR P4, PT, R6, 0x52, P4 ;  /* 0x000000520600780c */ /* 0x000fe40002781670 */
[----:B------:R-:W-:Y:S02]  /*cbc0*/  FSEL R140, R140, -INF , !P3 ;  /* 0xff8000008c8c7808 */ /* 0x000fe40005800000 */
[----:B------:R-:W-:Y:S02]  /*cbd0*/  ISETP.GT.AND P0, PT, R7, 0x59, !P6 ;  /* 0x000000590700780c */ /* 0x000fe40007704270 */
[----:B------:R-:W-:-:S02]  /*cbe0*/  ISETP.LT.OR P5, PT, R6, 0x59, P5 ;  /* 0x000000590600780c */ /* 0x000fc40002fa1670 */
[----:B----4-:R-:W-:-:S04]  /*cbf0*/  FMNMX.FTZ R2, R81, R8, !PT ;  /* 0x0000000851027209 */ /* 0x010fc80007810000 */
        /* <DEDUP_REMOVED lines=45> */
[----:B------:R-:W-:Y:S02]  /*ced0*/  FMNMX.FTZ R5, R106, R5, !PT ;  /* 0x000000056a057209 */ /* 0x000fe40007810000 */
[----:B------:R-:W-:Y:S02]  /*cee0*/  FSEL R24, R36, -INF , !P4 ;  /* 0xff80000024187808 */ /* 0x000fe40006000000 */
[----:B------:R-:W-:Y:S02]  /*cef0*/  FMNMX.FTZ R5, R140, R5, !PT ;  /* 0x000000058c057209 */ /* 0x000fe40007810000 */
[----:B------:R-:W-:Y:S02]  /*cf00*/  ISETP.LT.OR P0, PT, R6, 0x5a, P0 ;  /* 0x0000005a0600780c */ /* 0x000fe40000701670 */
[----:B------:R-:W-:Y:S01]  /*cf10*/  FSEL R20, R3, -INF , !P5 ;  /* 0xff80000003147808 */ /* 0x000fe20006800000 */
[----:B------:R-:W4:Y:S01]  /*cf20*/  LDL.64 R6, [R1+0x1e0] ;  /* 0x0001e00001067983 */ /* 0x000f220000100a00 */
[----:B------:R-:W-:-:S02]  /*cf30*/  FMNMX.FTZ R5, R24, R5, !PT ;  /* 0x0000000518057209 */ /* 0x000fc40007810000 */
[----:B------:R-:W-:Y:S02]  /*cf40*/  FSEL R13, R42, -INF , !P0 ;  /* 0xff8000002a0d7808 */ /* 0x000fe40004000000 */
[----:B------:R-:W-:-:S04]  /*cf50*/  FMNMX.FTZ R4, R20, R5, !PT ;  /* 0x0000000514047209 */ /* 0x000fc80007810000 */
[----:B------:R-:W-:Y:S02]  /*cf60*/  FMNMX.FTZ R3, R13, R4, !PT ;  /* 0x000000040d037209 */ /* 0x000fe40007810000 */
[----:B0-----:R-:W-:-:S03]  /*cf70*/  FMNMX.FTZ R4, R11, R10, !PT ;  /* 0x0000000a0b047209 */ /* 0x001fc60007810000 */
[----:B------:R0:W-:Y:S04]  /*cf80*/  STL.64 [R1+0x1d0], R2 ;  /* 0x0001d00201007387 */ /* 0x0001e80000100a00 */
[----:B------:R-:W2:Y:S04]  /*cf90*/  LDL R11, [R1+0x1d4] ;  /* 0x0001d400010b7983 */ /* 0x000ea80000100800 */
[----:B------:R-:W-:Y:S04]  /*cfa0*/  STL [R1+0x1d0], R4 ;  /* 0x0001d00401007387 */ /* 0x000fe80000100800 */
[----:B------:R-:W3:Y:S04]  /*cfb0*/  LDL R12, [R1+0x1d0] ;  /* 0x0001d000010c7983 */ /* 0x000ee80000100800 */
[----:B0-----:R-:W4:Y:S04]  /*cfc0*/  LDL.64 R2, [R1+0x230] ;  /* 0x0002300001027983 */ /* 0x001f280000100a00 */
[----:B--2---:R-:W0:Y:S02]  /*cfd0*/  SHFL.BFLY PT, R4, R11, 0x2, 0x1f ;  /* 0x0c401f000b047f89 */ /* 0x004e2400000e0000 */
[----:B0-----:R-:W-:-:S05]  /*cfe0*/  FMNMX.FTZ R4, R4, R11, !PT ;  /* 0x0000000b04047209 */ /* 0x001fca0007810000 */
[----:B------:R-:W0:Y:S01]  /*cff0*/  SHFL.BFLY PT, R185, R4, 0x1, 0x1f ;  /* 0x0c201f0004b97f89 */ /* 0x000e2200000e0000 */
[----:B---3--:R-:W-:Y:S01]  /*d000*/  FMUL.FTZ R5, R15, R12 ;  /* 0x0000000c0f057220 */ /* 0x008fe20000410000 */
[----:B------:R-:W-:-:S04]  /*d010*/  FSETP.NEU.FTZ.AND P0, PT, R12, -INF , PT ;  /* 0xff8000000c00780b */ /* 0x000fc80003f1d000 */
[----:B------:R-:W-:Y:S02]  /*d020*/  FSEL R10, R5, RZ, P0 ;  /* 0x000000ff050a7208 */ /* 0x000fe40000000000 */
[----:B------:R-:W-:Y:S02]  /*d030*/  FSEL R5, R12, RZ, P0 ;  /* 0x000000ff0c057208 */ /* 0x000fe40000000000 */
[----:B0-----:R-:W-:-:S04]  /*d040*/  FMNMX.FTZ R185, R4, R185, !PT ;  /* 0x000000b904b97209 */ /* 0x001fc80007810000 */
[C---:B------:R-:W-:Y:S01]  /*d050*/  FSETP.NEU.FTZ.AND P0, PT, R185.reuse, -INF , PT ;  /* 0xff800000b900780b */ /* 0x040fe20003f1d000 */
[----:B------:R-:W-:-:S03]  /*d060*/  FMUL.FTZ R30, R185, R15 ;  /* 0x0000000fb91e7220 */ /* 0x000fc60000410000 */
[----:B------:R-:W-:Y:S02]  /*d070*/  FSEL R4, R185, RZ, P0 ;  /* 0x000000ffb9047208 */ /* 0x000fe40000000000 */
[----:B------:R-:W-:Y:S01]  /*d080*/  FSEL R30, R30, RZ, P0 ;  /* 0x000000ff1e1e7208 */ /* 0x000fe20000000000 */
[----:B------:R-:W-:Y:S02]  /*d090*/  FADD.FTZ R8, R8, -R5 ;  /* 0x8000000508087221 */ /* 0x000fe40000010000 */
[----:B------:R-:W-:Y:S01]  /*d0a0*/  FADD.FTZ R4, R9, -R4 ;  /* 0x8000000409047221 */ /* 0x000fe20000010000 */
[-C--:B------:R-:W-:Y:S01]  /*d0b0*/  FFMA.FTZ R156, R81, R15.reuse, -R10 ;  /* 0x0000000f519c7223 */ /* 0x080fe2000001080a */
[-C--:B------:R-:W-:Y:S01]  /*d0c0*/  FFMA.FTZ R157, R75, R15.reuse, -R30 ;  /* 0x0000000f4b9d7223 */ /* 0x080fe2000001081e */
[-C--:B------:R-:W-:Y:S01]  /*d0d0*/  FMUL.FTZ R8, R8, R15.reuse ;  /* 0x0000000f08087220 */ /* 0x080fe20000410000 */
[----:B------:R-:W-:Y:S01]  /*d0e0*/  FMUL.FTZ R150, R15, R4 ;  /* 0x000000040f967220 */ /* 0x000fe20000410000 */
        /* <DEDUP_REMOVED lines=10> */
[----:B------:R-:W4:Y:S01]  /*d190*/  MUFU.EX2 R184, R8 ;  /* 0x0000000800b87308 */ /* 0x000f220000000800 */
[-C--:B------:R-:W-:Y:S01]  /*d1a0*/  FFMA.FTZ R143, R47, R15.reuse, -R30 ;  /* 0x0000000f2f8f7223 */ /* 0x080fe2000001081e */
        /* <DEDUP_REMOVED lines=19> */
[-C--:B------:R-:W-:Y:S01]  /*d2e0*/  FFMA.FTZ R146, R37, R15.reuse, -R10 ;  /* 0x0000000f25927223 */ /* 0x080fe2000001080a */
        /* <DEDUP_REMOVED lines=19> */
[----:B------:R-:W-:Y:S01]  /*d420*/  FFMA.FTZ R183, R20, R15, -R30 ;  /* 0x0000000f14b77223 */ /* 0x000fe2000001081e */
[----:B------:R-:W3:Y:S04]  /*d430*/  LDL.64 R4, [R1+0x2b0] ;  /* 0x0002b00001047983 */ /* 0x000ee80000100a00 */
[----:B------:R-:W3:Y:S02]  /*d440*/  LDL.64 R80, [R1+0x300] ;  /* 0x0003000001507983 */ /* 0x000ee40000100a00 */
[----:B------:R-:W3:Y:S01]  /*d450*/  MUFU.EX2 R159, R159 ;  /* 0x0000009f009f7308 */ /* 0x000ee20000000800 */
[----:B----4-:R-:W-:Y:S01]  /*d460*/  FFMA.FTZ R10, R184, R6, R156 ;  /* 0x00000006b80a7223 */ /* 0x010fe2000001009c */
[----:B0-----:R-:W-:Y:S01]  /*d470*/  FFMA.FTZ R12, R7, R150, R157 ;  /* 0x00000096070c7223 */ /* 0x001fe2000001009d */
[----:B------:R-:W4:Y:S04]  /*d480*/  LDL.64 R76, [R1+0x2d0] ;  /* 0x0002d000014c7983 */ /* 0x000f280000100a00 */
[----:B------:R-:W4:Y:S01]  /*d490*/  LDL.64 R78, [R1+0x310] ;  /* 0x00031000014e7983 */ /* 0x000f220000100a00 */
[----:B------:R-:W0:Y:S03]  /*d4a0*/  MUFU.EX2 R151, R151 ;  /* 0x0000009700977308 */ /* 0x000e260000000800 */
[----:B------:R-:W4:Y:S04]  /*d4b0*/  LDL.64 R74, [R1+0x330] ;  /* 0x00033000014a7983 */ /* 0x000f280000100a00 */
[----:B------:R-:W4:Y:S01]  /*d4c0*/  LDL.64 R50, [R1+0x208] ;  /* 0x0002080001327983 */ /* 0x000f220000100a00 */
[----:B------:R-:W0:Y:S01]  /*d4d0*/  MUFU.EX2 R144, R144 ;  /* 0x0000009000907308 */ /* 0x000e220000000800 */
[----:B-1----:R-:W-:Y:S01]  /*d4e0*/  FADD.FTZ R11, R141, R10 ;  /* 0x0000000a8d0b7221 */ /* 0x002fe20000010000 */
[----:B--2---:R-:W-:Y:S01]  /*d4f0*/  FADD.FTZ R12, R145, R12 ;  /* 0x0000000c910c7221 */ /* 0x004fe20000010000 */
[----:B------:R-:W2:Y:S04]  /*d500*/  LDL.64 R48, [R1+0x218] ;  /* 0x0002180001307983 */ /* 0x000ea80000100a00 */
[----:B------:R-:W2:Y:S01]  /*d510*/  LDL.64 R44, [R1+0x238] ;  /* 0x00023800012c7983 */ /* 0x000ea20000100a00 */
[----:B------:R-:W1:Y:S08]  /*d520*/  MUFU.EX2 R135, R135 ;  /* 0x0000008700877308 */ /* 0x000e700000000800 */
[----:B------:R-:W1:Y:S01]  /*d530*/  MUFU.EX2 R161, R161 ;  /* 0x000000a100a17308 */ /* 0x000e620000000800 */
[----:B---3--:R-:W-:Y:S01]  /*d540*/  FADD.FTZ R10, R158, R11 ;  /* 0x0000000b9e0a7221 */ /* 0x008fe20000010000 */
[----:B------:R-:W-:-:S06]  /*d550*/  FADD.FTZ R11, R159, R12 ;  /* 0x0000000c9f0b7221 */ /* 0x000fcc0000010000 */
[----:B------:R-:W3:Y:S01]  /*d560*/  MUFU.EX2 R160, R160 ;  /* 0x000000a000a07308 */ /* 0x000ee20000000800 */
        /* <DEDUP_REMOVED lines=10> */
[----:B------:R-:W2:Y:S04]  /*d610*/  LDL.64 R8, [R1+0x2e0] ;  /* 0x0002e00001087983 */ /* 0x000ea80000100a00 */
[----:B------:R-:W2:Y:S01]  /*d620*/  LDL.64 R66, [R1+0x320] ;  /* 0x0003200001427983 */ /* 0x000ea20000100a00 */
[----:B------:R-:W0:Y:S03]  /*d630*/  MUFU.EX2 R162, R162 ;  /* 0x000000a200a27308 */ /* 0x000e260000000800 */
[----:B------:R-:W2:Y:S04]  /*d640*/  LDL.64 R72, [R1+0x340] ;  /* 0x0003400001487983 */ /* 0x000ea80000100a00 */
[----:B------:R-:W2:Y:S01]  /*d650*/  LDL.64 R70, [R1+0x350] ;  /* 0x0003500001467983 */ /* 0x000ea20000100a00 */
[----:B------:R-:W0:Y:S01]  /*d660*/  MUFU.EX2 R142, R142 ;  /* 0x0000008e008e7308 */ /* 0x000e220000000800 */
[----:B-1----:R-:W-:Y:S01]  /*d670*/  FADD.FTZ R11, R135, R10 ;  /* 0x0000000a870b7221 */ /* 0x002fe20000010000 */
[----:B------:R-:W-:Y:S01]  /*d680*/  FADD.FTZ R12, R161, R12 ;  /* 0x0000000ca10c7221 */ /* 0x000fe20000010000 */
[----:B------:R-:W2:Y:S04]  /*d690*/  LDL.64 R68, [R1+0x360] ;  /* 0x0003600001447983 */ /* 0x000ea80000100a00 */
[----:B------:R-:W2:Y:S01]  /*d6a0*/  LDL.64 R56, [R1+0x370] ;  /* 0x0003700001387983 */ /* 0x000ea20000100a00 */
[----:B------:R-:W1:Y:S03]  /*d6b0*/  MUFU.EX2 R134, R134 ;  /* 0x0000008600867308 */ /* 0x000e660000000800 */
[----:B------:R-:W2:Y:S04]  /*d6c0*/  LDL.64 R64, [R1+0x380] ;  /* 0x0003800001407983 */ /* 0x000ea80000100a00 */
[----:B------:R-:W2:Y:S01]  /*d6d0*/  LDL.64 R62, [R1+0x390] ;  /* 0x00039000013e7983 */ /* 0x000ea20000100a00 */
[----:B------:R-:W1:Y:S01]  /*d6e0*/  MUFU.EX2 R163, R163 ;  /* 0x000000a300a37308 */ /* 0x000e620000000800 */
[----:B---3--:R-:W-:Y:S01]  /*d6f0*/  FADD.FTZ R11, R160, R11 ;  /* 0x0000000ba00b7221 */ /* 0x008fe20000010000 */
[----:B------:R-:W-:Y:S01]  /*d700*/  FADD.FTZ R21, R143, R12 ;  /* 0x0000000c8f157221 */ /* 0x000fe20000010000 */
[----:B------:R-:W3:Y:S04]  /*d710*/  LDL.64 R60, [R1+0x3a0] ;  /* 0x0003a000013c7983 */ /* 0x000ee80000100a00 */
[----:B------:R-:W3:Y:S01]  /*d720*/  LDL.64 R58, [R1+0x3b0] ;  /* 0x0003b000013a7983 */ /* 0x000ee20000100a00 */
[----:B------:R-:W1:Y:S03]  /*d730*/  MUFU.EX2 R133, R133 ;  /* 0x0000008500857308 */ /* 0x000e660000000800 */
[----:B------:R-:W3:Y:S04]  /*d740*/  LDL.64 R46, [R1+0x3c0] ;  /* 0x0003c000012e7983 */ /* 0x000ee80000100a00 */
[----:B------:R-:W3:Y:S01]  /*d750*/  LDL.64 R54, [R1+0x3d0] ;  /* 0x0003d00001367983 */ /* 0x000ee20000100a00 */
[----:B------:R-:W1:Y:S01]  /*d760*/  MUFU.EX2 R169, R169 ;  /* 0x000000a900a97308 */ /* 0x000e620000000800 */
[----:B0-----:R-:W-:Y:S01]  /*d770*/  FADD.FTZ R11, R162, R11 ;  /* 0x0000000ba20b7221 */ /* 0x001fe20000010000 */
[----:B------:R-:W-:Y:S01]  /*d780*/  FADD.FTZ R10, R142, R21 ;  /* 0x000000158e0a7221 */ /* 0x000fe20000010000 */
[----:B------:R-:W3:Y:S05]  /*d790*/  LDL.64 R52, [R1+0x3e0] ;  /* 0x0003e00001347983 */ /* 0x000eea0000100a00 */
[----:B------:R-:W0:Y:S08]  /*d7a0*/  MUFU.EX2 R168, R168 ;  /* 0x000000a800a87308 */ /* 0x000e300000000800 */
        /* <DEDUP_REMOVED lines=9> */
[C---:B------:R-:W-:Y:S01]  /*d840*/  FMUL.FTZ R99, R150.reuse, R99 ;  /* 0x0000006396637220 */ /* 0x040fe20000410000 */
[----:B------:R-:W-:Y:S01]  /*d850*/  FMUL.FTZ R98, R150, R98 ;  /* 0x0000006296627220 */ /* 0x000fe20000410000 */
[----:B------:R-:W3:Y:S04]  /*d860*/  LDL.64 R42, [R1+0x248] ;  /* 0x00024800012a7983 */ /* 0x000ee80000100a00 */
[----:B------:R-:W3:Y:S01]  /*d870*/  LDL.64 R40, [R1+0x258] ;  /* 0x0002580001287983 */ /* 0x000ee20000100a00 */
[----:B------:R-:W0:Y:S01]  /*d880*/  MUFU.EX2 R127, R127 ;  /* 0x0000007f007f7308 */ /* 0x000e220000000800 */
[----:B-1----:R-:W-:Y:S01]  /*d890*/  FADD.FTZ R12, R134, R11 ;  /* 0x0000000b860c7221 */ /* 0x002fe20000010000 */
[----:B------:R-:W-:Y:S01]  /*d8a0*/  FADD.FTZ R10, R163, R10 ;  /* 0x0000000aa30a7221 */ /* 0x000fe20000010000 */
[----:B------:R-:W3:Y:S04]  /*d8b0*/  LDL.64 R38, [R1+0x268] ;  /* 0x0002680001267983 */ /* 0x000ee80000100a00 */
[----:B------:R-:W3:Y:S01]  /*d8c0*/  LDL.64 R36, [R1+0x288] ;  /* 0x0002880001247983 */ /* 0x000ee20000100a00 */
[----:B------:R-:W1:Y:S01]  /*d8d0*/  MUFU.EX2 R171, R171 ;  /* 0x000000ab00ab7308 */ /* 0x000e620000000800 */
[----:B------:R-:W-:Y:S01]  /*d8e0*/  FADD.FTZ R11, R133, R12 ;  /* 0x0000000c850b7221 */ /* 0x000fe20000010000 */
[----:B------:R-:W-:Y:S01]  /*d8f0*/  FADD.FTZ R10, R169, R10 ;  /* 0x0000000aa90a7221 */ /* 0x000fe20000010000 */
[----:B------:R-:W3:Y:S05]  /*d900*/  LDL.64 R32, [R1+0x2a8] ;  /* 0x0002a80001207983 */ /* 0x000eea0000100a00 */
[----:B------:R-:W1:Y:S01]  /*d910*/  MUFU.EX2 R126, R126 ;  /* 0x0000007e007e7308 */ /* 0x000e620000000800 */
[----:B0-----:R-:W-:Y:S01]  /*d920*/  FADD.FTZ R11, R168, R11 ;  /* 0x0000000ba80b7221 */ /* 0x001fe20000010000 */
[----:B------:R-:W-:-:S06]  /*d930*/  FADD.FTZ R10, R127, R10 ;  /* 0x0000000a7f0a7221 */ /* 0x000fcc0000010000 */
        /* <DEDUP_REMOVED lines=13> */
[----:B------:R-:W-:Y:S01]  /*da10*/  FFMA.FTZ R15, R13, R15, -R30 ;  /* 0x0000000f0d0f7223 */ /* 0x000fe2000001081e */
[----:B------:R-:W-:Y:S01]  /*da20*/  FADD.FTZ R11, R174, R11 ;  /* 0x0000000bae0b7221 */ /* 0x000fe20000010000 */
[----:B------:R-:W-:Y:S01]  /*da30*/  FADD.FTZ R13, R175, R12 ;  /* 0x0000000caf0d7221 */ /* 0x000fe20000010000 */
[----:B------:R-:W3:Y:S04]  /*da40*/  LDL.64 R28, [R1+0x278] ;  /* 0x00027800011c7983 */ /* 0x000ee80000100a00 */
[----:B------:R-:W1:Y:S01]  /*da50*/  MUFU.EX2 R107, R107 ;  /* 0x0000006b006b7308 */ /* 0x000e620000000800 */
[----:B------:R-:W-:Y:S01]  /*da60*/  FADD.FTZ R11, R148, R11 ;  /* 0x0000000b940b7221 */ /* 0x000fe20000010000 */
[----:B0-----:R-:W-:Y:S01]  /*da70*/  FADD.FTZ R10, R124, R13 ;  /* 0x0000000d7c0a7221 */ /* 0x001fe20000010000 */
[----:B------:R-:W3:Y:S05]  /*da80*/  LDL.64 R26, [R1+0x2d8] ;  /* 0x0002d800011a7983 */ /* 0x000eea0000100a00 */
[----:B------:R-:W0:Y:S01]  /*da90*/  MUFU.EX2 R179, R179 ;  /* 0x000000b300b37308 */ /* 0x000e220000000800 */
[----:B------:R-:W-:Y:S01]  /*daa0*/  FADD.FTZ R12, R176, R11 ;  /* 0x0000000bb00c7221 */ /* 0x000fe20000010000 */
[----:B-1----:R-:W-:Y:S01]  /*dab0*/  FADD.FTZ R10, R177, R10 ;  /* 0x0000000ab10a7221 */ /* 0x002fe20000010000 */
[----:B------:R-:W3:Y:S05]  /*dac0*/  LDL.64 R24, [R1+0x2e8] ;  /* 0x0002e80001187983 */ /* 0x000eea0000100a00 */
[----:B------:R-:W1:Y:S08]  /*dad0*/  MUFU.EX2 R131, R131 ;  /* 0x0000008300837308 */ /* 0x000e700000000800 */
[----:B------:R-:W1:Y:S01]  /*dae0*/  MUFU.EX2 R106, R106 ;  /* 0x0000006a006a7308 */ /* 0x000e620000000800 */
[----:B------:R-:W-:Y:S01]  /*daf0*/  FADD.FTZ R11, R147, R12 ;  /* 0x0000000c930b7221 */ /* 0x000fe20000010000 */
[----:B------:R-:W-:-:S06]  /*db00*/  FADD.FTZ R10, R107, R10 ;  /* 0x0000000a6b0a7221 */ /* 0x000fcc0000010000 */
[----:B------:R-:W1:Y:S08]  /*db10*/  MUFU.EX2 R180, R180 ;  /* 0x000000b400b47308 */ /* 0x000e700000000800 */
[----:B------:R-:W4:Y:S01]  /*db20*/  MUFU.EX2 R140, R140 ;  /* 0x0000008c008c7308 */ /* 0x000f220000000800 */
[----:B------:R-:W-:Y:S01]  /*db30*/  FADD.FTZ R12, R178, R11 ;  /* 0x0000000bb20c7221 */ /* 0x000fe20000010000 */
[----:B0-----:R-:W-:-:S06]  /*db40*/  FADD.FTZ R11, R179, R10 ;  /* 0x0000000ab30b7221 */ /* 0x001fcc0000010000 */
[----:B------:R-:W0:Y:S08]  /*db50*/  MUFU.EX2 R130, R130 ;  /* 0x0000008200827308 */ /* 0x000e300000000800 */
[----:B------:R-:W0:Y:S01]  /*db60*/  MUFU.EX2 R181, R181 ;  /* 0x000000b500b57308 */ /* 0x000e220000000800 */
[----:B-1----:R-:W-:Y:S01]  /*db70*/  FADD.FTZ R13, R131, R12 ;  /* 0x0000000c830d7221 */ /* 0x002fe20000010000 */
[----:B------:R-:W-:-:S06]  /*db80*/  FADD.FTZ R21, R106, R11 ;  /* 0x0000000b6a157221 */ /* 0x000fcc0000010000 */
[----:B------:R-:W1:Y:S08]  /*db90*/  MUFU.EX2 R182, R182 ;  /* 0x000000b600b67308 */ /* 0x000e700000000800 */
[----:B------:R-:W1:Y:S01]  /*dba0*/  MUFU.EX2 R183, R183 ;  /* 0x000000b700b77308 */ /* 0x000e620000000800 */
[----:B------:R-:W-:Y:S01]  /*dbb0*/  FADD.FTZ R13, R180, R13 ;  /* 0x0000000db40d7221 */ /* 0x000fe20000010000 */
[----:B----4-:R-:W-:-:S06]  /*dbc0*/  FADD.FTZ R12, R140, R21 ;  /* 0x000000158c0c7221 */ /* 0x010fcc0000010000 */
[----:B------:R-:W4:Y:S01]  /*dbd0*/  MUFU.EX2 R146, R146 ;  /* 0x0000009200927308 */ /* 0x000f220000000800 */
[----:B------:R4:W-:Y:S04]  /*dbe0*/  STL.64 [R1+0x3f0], R90 ;  /* 0x0003f05a01007387 */ /* 0x0009e80000100a00 */
[----:B------:R-:W-:Y:S03]  /*dbf0*/  STL.64 [R1+0x3f8], R98 ;  /* 0x0003f86201007387 */ /* 0x000fe60000100a00 */
[----:B------:R-:W4:Y:S01]  /*dc00*/  MUFU.EX2 R15, R15 ;  /* 0x0000000f000f7308 */ /* 0x000f220000000800 */
[----:B0-----:R-:W-:Y:S01]  /*dc10*/  FADD.FTZ R95, R130, R13 ;  /* 0x0000000d825f7221 */ /* 0x001fe20000010000 */
[----:B------:R-:W-:Y:S01]  /*dc20*/  FADD.FTZ R94, R181, R12 ;  /* 0x0000000cb55e7221 */ /* 0x000fe20000010000 */
[----:B------:R-:W-:Y:S02]  /*dc30*/  STL.64 [R1+0x200], R96 ;  /* 0x0002006001007387 */ /* 0x000fe40000100a00 */
[----:B-1----:R-:W-:Y:S01]  /*dc40*/  FADD.FTZ R95, R182, R95 ;  /* 0x0000005fb65f7221 */ /* 0x002fe20000010000 */
[----:B------:R-:W-:Y:S01]  /*dc50*/  FADD.FTZ R108, R183, R94 ;  /* 0x0000005eb76c7221 */ /* 0x000fe20000010000 */
[----:B------:R-:W-:Y:S02]  /*dc60*/  STL.64 [R1+0x220], R104 ;  /* 0x0002206801007387 */ /* 0x000fe40000100a00 */
[----:B----4-:R-:W-:-:S02]  /*dc70*/  FADD.FTZ R94, R146, R95 ;  /* 0x0000005f925e7221 */ /* 0x010fc40000010000 */
[----:B------:R-:W4:Y:S04]  /*dc80*/  LDL.64 R6, [R1+0x2c0] ;  /* 0x0002c00001067983 */ /* 0x000f280000100a00 */
[----:B------:R-:W4:Y:S01]  /*dc90*/  LDL.64 R30, [R1+0x2b8] ;  /* 0x0002b800011e7983 */ /* 0x000f220000100a00 */
[----:B------:R-:W-:Y:S01]  /*dca0*/  FADD.FTZ R95, R15, R108 ;  /* 0x0000006c0f5f7221 */ /* 0x000fe20000010000 */
[C---:B------:R-:W-:Y:S02]  /*dcb0*/  FMUL.FTZ R108, R184.reuse, R102 ;  /* 0x00000066b86c7220 */ /* 0x040fe40000410000 */
[----:B------:R-:W4:Y:S04]  /*dcc0*/  LDL.64 R10, [R1+0x2c8] ;  /* 0x0002c800010a7983 */ /* 0x000f280000100a00 */
[----:B------:R0:W-:Y:S04]  /*dcd0*/  STL.64 [R1+0x1e0], R94 ;  /* 0x0001e05e01007387 */ /* 0x0001e80000100a00 */
[----:B------:R1:W-:Y:S04]  /*dce0*/  STL.64 [R1+0x210], R108 ;  /* 0x0002106c01007387 */ /* 0x0003e80000100a00 */
        /* <DEDUP_REMOVED lines=8> */
[----:B-1----:R-:W4:Y:S01]  /*dd70*/  LDL.64 R108, [R1+0x378] ;  /* 0x00037800016c7983 */ /* 0x002f220000100a00 */
[C---:B------:R-:W-:Y:S01]  /*dd80*/  FMUL.FTZ R3, R184.reuse, R3 ;  /* 0x00000003b8037220 */ /* 0x040fe20000410000 */
[----:B------:R-:W-:-:S05]  /*dd90*/  FMUL.FTZ R2, R184, R2 ;  /* 0x00000002b8027220 */ /* 0x000fca0000410000 */
        /* <DEDUP_REMOVED lines=102> */
[----:B------:R-:W-:Y:S02]  /*e400*/  FMUL.FTZ R24, R150, R24 ;  /* 0x0000001896187220 */ /* 0x000fe40000410000 */
        /* <DEDUP_REMOVED lines=22> */
[----:B------:R-:W-:Y:S01]  /*e570*/  FMUL.FTZ R6, R184, R6 ;  /* 0x00000006b8067220 */ /* 0x000fe20000410000 */
[C---:B------:R-:W-:Y:S01]  /*e580*/  FMUL.FTZ R31, R150.reuse, R31 ;  /* 0x0000001f961f7220 */ /* 0x040fe20000410000 */
[C---:B------:R-:W-:Y:S01]  /*e590*/  FMUL.FTZ R30, R150.reuse, R30 ;  /* 0x0000001e961e7220 */ /* 0x040fe20000410000 */
[C---:B------:R-:W-:Y:S01]  /*e5a0*/  FMUL.FTZ R11, R150.reuse, R11 ;  /* 0x0000000b960b7220 */ /* 0x040fe20000410000 */
[C---:B------:R-:W-:Y:S01]  /*e5b0*/  FMUL.FTZ R10, R150.reuse, R10 ;  /* 0x0000000a960a7220 */ /* 0x040fe20000410000 */
        /* <DEDUP_REMOVED lines=76> */
.L_x_12116:
[----:B------:R-:W-:Y:S05]  /*ea80*/  BSYNC B0 ;  /* 0x0000000000007941 */ /* 0x000fea0003800000 */
.L_x_12115:
        /* <DEDUP_REMOVED lines=8> */
.L_x_12118:
[----:B------:R-:W-:Y:S05]  /*eb10*/  BSYNC B0 ;  /* 0x0000000000007941 */ /* 0x000fea0003800000 */
.L_x_12117:
[----:B------:R-:W-:Y:S04]  /*eb20*/  BSSY B0, `(.L_x_12119) ;  /* 0x0000004000007945 */ /* 0x000fe80003800000 */
[----:B-1----:R-:W-:Y:S05]  /*eb30*/  @P0 BRA `(.L_x_12120) ;  /* 0x0000000000080947 */ /* 0x002fea0003800000 */
[----:B------:R-:W1:Y:S02]  /*eb40*/  SYNCS.PHASECHK.TRANS64.TRYWAIT P0, [R2+URZ], R3 ;  /* 0x00000003020075a7 */ /* 0x000e64000800017f */
[----:B-1----:R-:W-:Y:S05]  /*eb50*/  @!P0 BRA `(.L_x_12121) ;  /* 0x000001d000c48947 */ /* 0x002fea0003800000 */
.L_x_12120:
[----:B------:R-:W-:Y:S05]  /*eb60*/  BSYNC B0 ;  /* 0x0000000000007941 */ /* 0x000fea0003800000 */
.L_x_12119:
[----:B------:R-:W2:Y:S01]  /*eb70*/  S2R R115, SR_TID.X ;  /* 0x0000000000737919 */ /* 0x000ea20000002100 */
[----:B------:R-:W3:Y:S04]  /*eb80*/  LDL R4, [R1+0x200] ;  /* 0x0002000001047983 */ /* 0x000ee80000100800 */
[----:B------:R-:W4:Y:S04]  /*eb90*/  LDL R5, [R1+0x2dc] ;  /* 0x0002dc0001057983 */ /* 0x000f280000100800 */
[----:B------:R-:W4:Y:S04]  /*eba0*/  LDL R76, [R1+0x204] ;  /* 0x00020400014c7983 */ /* 0x000f280000100800 */
[----:B------:R-:W4:Y:S04]  /*ebb0*/  LDL R78, [R1+0x208] ;  /* 0x00020800014e7983 */ /* 0x000f280000100800 */
[----:B------:R-:W4:Y:S04]  /*ebc0*/  LDL R80, [R1+0x20c] ;  /* 0x00020c0001507983 */ /* 0x000f280000100800 */
[----:B------:R-:W4:Y:S04]  /*ebd0*/  LDL R6, [R1+0x210] ;  /* 0x0002100001067983 */ /* 0x000f280000100800 */
[----:B------:R-:W4:Y:S01]  /*ebe0*/  LDL R82, [R1+0x214] ;  /* 0x0002140001527983 */ /* 0x000f220000100800 */
[----:B--2---:R-:W-:-:S03]  /*ebf0*/  SHF.R.U32.HI R121, RZ, 0x7, R115 ;  /* 0x00000007ff797819 */ /* 0x004fc60000011673 */
        /* <DEDUP_REMOVED lines=121> */
[----:B------:R-:W-:-:S02]  /*f390*/  VIADD R121, R121, 0x8 ;  /* 0x0000000879797836 */ /* 0x000fc40000000000 */
[----:B01----:R-:W-:Y:S02]  /*f3a0*/  IMAD.U32 R2, RZ, RZ, UR44 ;  /* 0x0000002cff027e24 */ /* 0x003fe4000f8e00ff */
[----:B------:R-:W-:Y:S01]  /*f3b0*/  IMAD.U32 R3, RZ, RZ, UR45 ;  /* 0x0000002dff037e24 */ /* 0x000fe2000f8e00ff */
[----:B------:R-:W-:Y:S05]  /*f3c0*/  WARPSYNC.ALL ;  /* 0x0000000000007948 */ /* 0x000fea0003800000 */
[----:B------:R0:W-:Y:S06]  /*f3d0*/  BAR.SYNC.DEFER_BLOCKING R121, 0x100 ;  /* 0x000400790000751d */ /* 0x0001ec0000010000 */
[----:B------:R-:W2:Y:S04]  /*f3e0*/  LD.E.64 R2, desc[UR42][R2.64+0x80] ;  /* 0x0000802a02027980 */ /* 0x000ea8000c101b00 */
[----:B---3--:R1:W-:Y:S04]  /*f3f0*/  STL [R1+0x200], R4 ;  /* 0x0002000401007387 */ /* 0x0083e80000100800 */
[----:B----4-:R3:W-:Y:S04]  /*f400*/  STL [R1+0x2dc], R5 ;  /* 0x0002dc0501007387 */ /* 0x0107e80000100800 */
[----:B-1----:R-:W4:Y:S04]  /*f410*/  LDL R4, [R1+0x68] ;  /* 0x0000680001047983 */ /* 0x002f280000100800 */
[----:B---3--:R-:W3:Y:S04]  /*f420*/  LDL R5, [R1+0x1c0] ;  /* 0x0001c00001057983 */ /* 0x008ee80000100800 */
        /* <DEDUP_REMOVED lines=124> */
[----:B------:R-:W-:Y:S04]  /*fbf0*/  STL [R1+0x3f8], R117 ;  /* 0x0003f87501007387 */ /* 0x000fe80000100800 */
[----:B------:R3:W-:Y:S04]  /*fc00*/  STL [R1+0x3fc], R119 ;  /* 0x0003fc7701007387 */ /* 0x0007e80000100800 */
[----:B-1----:R-:W3:Y:S04]  /*fc10*/  LDL.128 R24, [R1+0x200] ;  /* 0x0002000001187983 */ /* 0x002ee80000100c00 */
[----:B--2---:R-:W2:Y:S04]  /*fc20*/  LDL.128 R28, [R1+0x210] ;  /* 0x00021000011c7983 */ /* 0x004ea80000100c00 */
[----:B0-----:R-:W2:Y:S04]  /*fc30*/  LDL.128 R32, [R1+0x220] ;  /* 0x0002200001207983 */ /* 0x001ea80000100c00 */
[----:B----4-:R-:W2:Y:S04]  /*fc40*/  LDL.128 R36, [R1+0x230] ;  /* 0x0002300001247983 */ /* 0x010ea80000100c00 */
[----:B---3--:R-:W2:Y:S04]  /*fc50*/  LDL.128 R40, [R1+0x240] ;  /* 0x0002400001287983 */ /* 0x008ea80000100c00 */
        /* <DEDUP_REMOVED lines=28> */
[----:B------:R-:W-:-:S02]  /*fe20*/  ISETP.NE.U32.AND P0, PT, R4, RZ, PT ;  /* 0x000000ff0400720c */ /* 0x000fc40003f05070 */
[----:B------:R-:W-:Y:S02]  /*fe30*/  R2UR UR7, R3 ;  /* 0x00000000030772ca */ /* 0x000fe400000e0000 */
[----:B------:R-:W-:-:S09]  /*fe40*/  R2UR UR6, R2 ;  /* 0x00000000020672ca */ /* 0x000fd200000e0000 */
[----:B------:R-:W-:Y:S01]  /*fe50*/  VOTEU.ANY UP0, P0 ;  /* 0x00000000003f7886 */ /* 0x000fe20000000100 */
[----:B------:R-:W-:Y:S02]  /*fe60*/  VIADD R4, R2, 0x80 ;  /* 0x0000008002047836 */ /* 0x000fe40000000000 */
        /* <DEDUP_REMOVED lines=44> */
[----:B------:R-:W-:Y:S01]  /*10130*/  IMAD.MOV.U32 R5, RZ, RZ, R3 ;  /* 0x000000ffff057224 */ /* 0x000fe200078e0003 */
[----:B------:R-:W-:Y:S01]  /*10140*/  IADD3 R4, R2, 0x180, RZ ;  /* 0x0000018002047810 */ /* 0x000fe20007ffe0ff */
        /* <DEDUP_REMOVED lines=451> */
.L_x_12123:
[----:B------:R-:W-:Y:S05]  /*11d80*/  BSYNC B0 ;  /* 0x0000000000007941 */ /* 0x000fea0003800000 */
.L_x_12122:
        /* <DEDUP_REMOVED lines=11> */
.L_x_12095:
[----:B------:R-:W0:Y:S01]  /*11e40*/  LDC R3, c[0x0][0x448] ;  /* 0x00011200ff037b82 */ /* 0x000e220000000800 */
[----:B------:R-:W-:-:S07]  /*11e50*/  ULDC UR4, c[0x0][0x9dc] ;  /* 0x0002770000047ab9 */ /* 0x000fce0000000800 */
[----:B------:R-:W1:Y:S01]  /*11e60*/  LDC R6, c[0x0][0x9e4] ;  /* 0x00027900ff067b82 */ /* 0x000e620000000800 */
[----:B0-----:R-:W-:Y:S01]  /*11e70*/  ISETP.NE.AND P0, PT, R3, 0x1, PT ;  /* 0x000000010300780c */ /* 0x001fe20003f05270 */
[----:B------:R-:W-:-:S12]  /*11e80*/  VIADD R3, R2, 0x7f ;  /* 0x0000007f02037836 */ /* 0x000fd80000000000 */
        /* <DEDUP_REMOVED lines=18> */
.L_x_12127:
[----:B------:R-:W-:-:S13]  /*11fb0*/  ISETP.NE.AND P0, PT, R6, 0x1, PT ;  /* 0x000000010600780c */ /* 0x000fda0003f05270 */
[----:B------:R-:W0:Y:S02]  /*11fc0*/  @P0 LDC.64 R4, c[0x0][0x9e8] ;  /* 0x00027a00ff040b82 */ /* 0x000e240000000a00 */
[----:B0-----:R-:W-:-:S05]  /*11fd0*/  @P0 IMAD.HI.U32 R4, R3, R4, RZ ;  /* 0x0000000403040227 */ /* 0x001fca00078e00ff */
[----:B------:R-:W-:-:S07]  /*11fe0*/  @P0 SHF.R.U32.HI R3, RZ, R5, R4 ;  /* 0x00000005ff030219 */ /* 0x000fce0000011604 */
.L_x_12128:
[----:B------:R-:W-:Y:S05]  /*11ff0*/  BSYNC B0 ;  /* 0x0000000000007941 */ /* 0x000fea0003800000 */
.L_x_12126:
[----:B------:R-:W-:-:S05]  /*12000*/  IMAD R3, R3, R6, RZ ;  /* 0x0000000603037224 */ /* 0x000fca00078e02ff */
[----:B------:R-:W-:-:S07]  /*12010*/  VIMNMX R2, R2, R3, !PT ;  /* 0x0000000302027248 */ /* 0x000fce0007fe0100 */
.L_x_12125:
[----:B------:R-:W-:-:S04]  /*12020*/  VIADD R2, R2, 0x5f ;  /* 0x0000005f02027836 */ /* 0x000fc80000000000 */
[----:B------:R-:W-:-:S05]  /*12030*/  IMAD.HI R2, R2, 0x2aaaaaab, RZ ;  /* 0x2aaaaaab02027827 */ /* 0x000fca00078e02ff */
[----:B------:R-:W-:-:S04]  /*12040*/  SHF.R.U32.HI R3, RZ, 0x1f, R2 ;  /* 0x0000001fff037819 */ /* 0x000fc80000011602 */
[----:B------:R-:W-:-:S04]  /*12050*/  LEA.HI.SX32 R14, R2, R3, 0x1c ;  /* 0x00000003020e7211 */ /* 0x000fc800078fe2ff */
[----:B------:R-:W-:-:S04]  /*12060*/  VIMNMX R14, R203, R14, !PT ;  /* 0x0000000ecb0e7248 */ /* 0x000fc80007fe0100 */
[----:B------:R-:W-:-:S13]  /*12070*/  ISETP.GE.AND P0, PT, R0, R14, PT ;  /* 0x0000000e0000720c */ /* 0x000fda0003f06270 */
[----:B------:R-:W-:Y:S05]  /*12080*/  @!P0 BRA `(.L_x_12129) ;  /* 0x0000006000448947 */ /* 0x000fea0003800000 */
.L_x_12148:
        /* <DEDUP_REMOVED lines=22> */
.L_x_12131:
[----:B------:R-:W-:Y:S05]  /*121f0*/  BSYNC B0 ;  /* 0x0000000000007941 */ /* 0x000fea0003800000 */
.L_x_12130:
        /* <DEDUP_REMOVED lines=16> */
.L_x_12133:
[----:B------:R-:W-:Y:S05]  /*12300*/  BSYNC B0 ;  /* 0x0000000000007941 */ /* 0x000fea0003800000 */
.L_x_12132:
[----:B------:R-:W-:Y:S04]  /*12310*/  BSSY B0, `(.L_x_12134) ;  /* 0x000000a000007945 */ /* 0x000fe80003800000 */
[----:B------:R-:W-:Y:S05]  /*12320*/  @P0 BRA `(.L_x_12135) ;  /* 0x0000000000200947 */ /* 0x000fea0003800000 */
[----:B------:R-:W-:Y:S02]  /*12330*/  IMAD.U32 R2, RZ, RZ, UR44 ;  /* 0x0000002cff027e24 */ /* 0x000fe4000f8e00ff */
[----:B------:R-:W-:-:S06]  /*12340*/  IMAD.U32 R3, RZ, RZ, UR45 ;  /* 0x0000002dff037e24 */ /* 0x000fcc000f8e00ff */
[----:B------:R-:W2:Y:S01]  /*12350*/  LD.E.64 R2, desc[UR42][R2.64+0x18] ;  /* 0x0000182a02027980 */ /* 0x000ea2000c101b00 */
[----:B-----5:R-:W-:Y:S02]  /*12360*/  SHF.L.U32 R7, R11, 0x1f, RZ ;  /* 0x0000001f0b077819 */ /* 0x020fe400000006ff */
[----:B--2---:R-:W-:-:S05]  /*12370*/  MOV R5, R2 ;  /* 0x0000000200057202 */ /* 0x004fca0000000f00 */
[----:B------:R-:W-:-:S04]  /*12380*/  IMAD R4, R10, 0x8, R5 ;  /* 0x000000080a047824 */ /* 0x000fc800078e0205 */
[----:B------:R-:W0:Y:S02]  /*12390*/  SYNCS.PHASECHK.TRANS64.TRYWAIT P0, [R4+URZ], R7 ;  /* 0x00000007040075a7 */ /* 0x000e24000800017f */
[----:B0-----:R-:W-:Y:S05]  /*123a0*/  @!P0 BRA `(.L_x_12136) ;  /* 0x0000019800c48947 */ /* 0x001fea0003800000 */
.L_x_12135:
[----:B------:R-:W-:Y:S05]  /*123b0*/  BSYNC B0 ;  /* 0x0000000000007941 */ /* 0x000fea0003800000 */
.L_x_12134:
[----:B------:R-:W1:Y:S01]  /*123c0*/  S2R R2, SR_TID.X ;  /* 0x0000000000027919 */ /* 0x000e620000002100 */
[----:B0-----:R-:W2:Y:S01]  /*123d0*/  LDL R7, [R1+0x1c0] ;  /* 0x0001c00001077983 */ /* 0x001ea20000100800 */
[----:B-1----:R-:W-:-:S03]  /*123e0*/  SHF.R.U32.HI R5, RZ, 0x7, R2 ;  /* 0x00000007ff057819 */ /* 0x002fc60000011602 */
[----:B------:R-:W2:Y:S01]  /*123f0*/  LDL.64 R2, [R1+0x78] ;  /* 0x0000780001027983 */ /* 0x000ea20000100a00 */
[----:B------:R-:W-:Y:S05]  /*12400*/  WARPSYNC.ALL ;  /* 0x0000000000007948 */ /* 0x000fea0003800000 */
[----:B------:R-:W-:Y:S01]  /*12410*/  IADD3 R12, -R5, 0xb, RZ ;  /* 0x0000000b050c7810 */ /* 0x000fe20007ffe1ff */
        /* <DEDUP_REMOVED lines=8> */
[----:B------:R-:W-:Y:S01]  /*124a0*/  VIADD R6, R2, 0x2 ;  /* 0x0000000202067836 */ /* 0x000fe20000000000 */
[----:B------:R0:W-:Y:S01]  /*124b0*/  STL [R1+0x60], RZ ;  /* 0x000060ff01007387 */ /* 0x0001e20000100800 */
[----:B------:R-:W-:Y:S02]  /*124c0*/  IMAD.MOV.U32 R7, RZ, RZ, R3 ;  /* 0x000000ffff077224 */ /* 0x000fe400078e0003 */
[----:B------:R-:W-:-:S05]  /*124d0*/  IMAD.MOV.U32 R199, RZ, RZ, 0x1 ;  /* 0x00000001ffc77424 */ /* 0x000fca00078e00ff */
[----:B------:R0:W-:Y:S04]  /*124e0*/  STL [R1+0x60], R199 ;  /* 0x000060c701007387 */ /* 0x0001e80000100800 */
[----:B------:R0:W-:Y:S04]  /*124f0*/  STL [R1+0x60], R199 ;  /* 0x000060c701007387 */ /* 0x0001e80000100800 */
[----:B------:R0:W-:Y:S04]  /*12500*/  STL [R1+0x60], R199 ;  /* 0x000060c701007387 */ /* 0x0001e80000100800 */
[----:B------:R0:W-:Y:S01]  /*12510*/  STL [R1+0x60], R199 ;  /* 0x000060c701007387 */ /* 0x0001e20000100800 */
[----:B---3--:R-:W-:-:S02]  /*12520*/  R2UR UR4, R20 ;  /* 0x00000000140472ca */ /* 0x008fc400000e0000 */
[----:B------:R-:W-:Y:S01]  /*12530*/  R2UR UR5, R21 ;  /* 0x00000000150572ca */ /* 0x000fe200000e0000 */
[----:B----4-:R-:W-:Y:S02]  /*12540*/  VIADD R4, R4, 0x2 ;  /* 0x0000000204047836 */ /* 0x010fe40000000000 */
[----:B------:R-:W-:Y:S02]  /*12550*/  VIADD R8, R8, 0x4 ;  /* 0x0000000408087836 */ /* 0x000fe40000000000 */
[----:B--2---:R-:W-:-:S08]  /*12560*/  VIADD R10, R10, 0x6 ;  /* 0x000000060a0a7836 */ /* 0x004fd00000000000 */
[----:B------:R-:W-:Y:S01]  /*12570*/  HGMMA.64x96x16.F32.BF16 R24, gdesc[UR4], RZ, !UPT, gsb0 ;  /* 0x01600000041879f0 */ /* 0x000fe2000c0018ff */
[----:B------:R-:W-:Y:S02]  /*12580*/  R2UR UR6, R6 ;  /* 0x00000000060672ca */ /* 0x000fe400000e0000 */
[----:B------:R-:W-:Y:S02]  /*12590*/  R2UR UR7, R7 ;  /* 0x00000000070772ca */ /* 0x000fe400000e0000 */
        /* <DEDUP_REMOVED lines=8> */
[----:B------:R-:W-:Y:S01]  /*12620*/  R2UR UR6, R4 ;  /* 0x00000000040672ca */ /* 0x000fe200000e0000 */
[----:B------:R-:W-:Y:S01]  /*12630*/  IMAD.U32 R4, RZ, RZ, UR44 ;  /* 0x0000002cff047e24 */ /* 0x000fe2000f8e00ff */
[----:B------:R-:W-:Y:S01]  /*12640*/  R2UR UR7, R5 ;  /* 0x00000000050772ca */ /* 0x000fe200000e0000 */
[----:B------:R-:W-:Y:S01]  /*12650*/  IMAD.U32 R5, RZ, RZ, UR45 ;  /* 0x0000002dff057e24 */ /* 0x000fe2000f8e00ff */
[----:B------:R-:W-:Y:S02]  /*12660*/  R2UR UR4, R8 ;  /* 0x00000000080472ca */ /* 0x000fe400000e0000 */
[----:B------:R-:W-:Y:S01]  /*12670*/  R2UR UR5, R9 ;  /* 0x00000000090572ca */ /* 0x000fe200000e0000 */
[----:B------:R-:W-:Y:S02]  /*12680*/  WARPGROUP.DEPBAR.LE gsb0, 0x0 ;  /* 0x00008000000079c5 */ /* 0x000fe40000010000 */
[----:B------:R-:W-:-:S10]  /*12690*/  WARPGROUP.ARRIVE ;  /* 0x00000000000079c5 */ /* 0x000fd40000000000 */
[----:B------:R-:W-:Y:S01]  /*126a0*/  HGMMA.64x96x16.F32.BF16 R24, gdesc[UR4], R24, gsb0 ;  /* 0x01600000041879f0 */ /* 0x000fe20008001818 */
[----:B------:R-:W-:Y:S02]  /*126b0*/  R2UR UR6, R2 ;  /* 0x00000000020672ca */ /* 0x000fe400000e0000 */
[----:B------:R-:W-:Y:S01]  /*126c0*/  R2UR UR7, R3 ;  /* 0x00000000030772ca */ /* 0x000fe200000e0000 */
[----:B------:R0:W5:Y:S01]  /*126d0*/  LDL R2, [R1+0x1c0] ;  /* 0x0001c00001027983 */ /* 0x0001620000100800 */
[----:B------:R-:W-:Y:S02]  /*126e0*/  R2UR UR4, R10 ;  /* 0x000000000a0472ca */ /* 0x000fe400000e0000 */
[----:B------:R-:W-:Y:S01]  /*126f0*/  R2UR UR5, R11 ;  /* 0x000000000b0572ca */ /* 0x000fe200000e0000 */
[----:B------:R-:W-:Y:S02]  /*12700*/  WARPGROUP.DEPBAR.LE gsb0, 0x0 ;  /* 0x00008000000079c5 */ /* 0x000fe40000010000 */
[----:B------:R-:W-:-:S10]  /*12710*/  WARPGROUP.ARRIVE ;  /* 0x00000000000079c5 */ /* 0x000fd40000000000 */
[----:B------:R-:W-:Y:S03]  /*12720*/  HGMMA.64x96x16.F32.BF16 R24, gdesc[UR4], R24, gsb0 ;  /* 0x01600000041879f0 */ /* 0x000fe60008001818 */
[----:B------:R-:W-:Y:S02]  /*12730*/  WARPGROUP.DEPBAR.LE gsb0, 0x0 ;  /* 0x00008000000079c5 */ /* 0x000fe40000010000 */
[----:B------:R0:W-:Y:S06]  /*12740*/  BAR.ARV R12, 0x100 ;  /* 0x0004000c0000751d */ /* 0x0001ec0000002000 */
[----:B------:R-:W2:Y:S01]  /*12750*/  LD.E R3, desc[UR42][R4.64] ;  /* 0x0000002a04037980 */ /* 0x000ea2000c101900 */
[----:B------:R-:W-:Y:S01]  /*12760*/  BSSY B0, `(.L_x_12137) ;  /* 0x0000005000007945 */ /* 0x000fe20003800000 */
[----:B--2---:R-:W-:-:S04]  /*12770*/  LOP3.LUT R3, R3, 0x1, RZ, 0xfc, !PT ;  /* 0x0000000103037812 */ /* 0x004fc800078efcff */
[----:B------:R-:W-:-:S13]  /*12780*/  ISETP.NE.AND P0, PT, R3, 0x3, PT ;  /* 0x000000030300780c */ /* 0x000fda0003f05270 */
[----:B0-----:R-:W-:Y:S05]  /*12790*/  @!P0 BRA `(.L_x_12138) ;  /* 0x0000000000048947 */ /* 0x001fea0003800000 */
[----:B------:R-:W-:Y:S01]  /*127a0*/  BPT.TRAP 0x1 ;  /* 0x000000040000795c */ /* 0x000fe20000300000 */
.L_x_12138:
[----:B------:R-:W-:Y:S05]  /*127b0*/  BSYNC B0 ;  /* 0x0000000000007941 */ /* 0x000fea0003800000 */
.L_x_12137:
[----:B------:R-:W-:Y:S02]  /*127c0*/  IMAD.U32 R10, RZ, RZ, UR44 ;  /* 0x0000002cff0a7e24 */ /* 0x000fe4000f8e00ff */
[----:B------:R-:W-:-:S05]  /*127d0*/  IMAD.U32 R11, RZ, RZ, UR45 ;  /* 0x0000002dff0b7e24 */ /* 0x000fca000f8e00ff */
[----:B------:R-:W2:Y:S01]  /*127e0*/  LD.E.64 R4, desc[UR42][R10.64+0x20] ;  /* 0x0000202a0a047980 */ /* 0x000ea2000c101b00 */
[----:B------:R-:W-:Y:S02]  /*127f0*/  IMAD.U32 R8, RZ, RZ, UR44 ;  /* 0x0000002cff087e24 */ /* 0x000fe4000f8e00ff */
[----:B------:R-:W-:-:S05]  /*12800*/  IMAD.U32 R9, RZ, RZ, UR45 ;  /* 0x0000002dff097e24 */ /* 0x000fca000f8e00ff */
[----:B------:R-:W3:Y:S01]  /*12810*/  LD.E R8, desc[UR42][R8.64+0xc] ;  /* 0x00000c2a08087980 */ /* 0x000ee2000c101900 */
[----:B--2---:R-:W-:-:S05]  /*12820*/  MOV R3, R4 ;  /* 0x0000000400037202 */ /* 0x004fca0000000f00 */
[----:B-----5:R-:W-:-:S05]  /*12830*/  IMAD R3, R2, 0x8, R3 ;  /* 0x0000000802037824 */ /* 0x020fca00078e0203 */
[----:B---3--:R-:W-:-:S04]  /*12840*/  PRMT R3, R8, 0x654, R3 ;  /* 0x0000065408037816 */ /* 0x008fc80000000003 */
        /* <DEDUP_REMOVED lines=56> */
[----:B------:R-:W-:Y:S01]  /*12bd0*/  FMUL.FTZ R40, R46, R2 ;  /* 0x000000022e287220 */ /* 0x000fe20000410000 */
[----:B--2---:R-:W-:-:S06]  /*12be0*/  FMNMX.FTZ R7, R162, R7, !PT ;  /* 0x00000007a2077209 */ /* 0x004fcc0007810000 */
        /* <DEDUP_REMOVED lines=9> */
[----:B------:R-:W-:Y:S01]  /*12c80*/  FMUL.FTZ R50, R52, R2 ;  /* 0x0000000234327220 */ /* 0x000fe20000410000 */
[----:B--2---:R-:W-:-:S05]  /*12c90*/  FMNMX.FTZ R7, R168, R7, !PT ;  /* 0x00000007a8077209 */ /* 0x004fca0007810000 */
[----:B------:R-:W2:Y:S01]  /*12ca0*/  MUFU.TANH R46, R46 ;  /* 0x0000002e002e7308 */ /* 0x000ea20000002400 */
[-C--:B------:R-:W-:Y:S01]  /*12cb0*/  FMUL.FTZ R11, R27, R2.reuse ;  /* 0x000000021b0b7220 */ /* 0x080fe20000410000 */
[-C--:B------:R-:W-:Y:S01]  /*12cc0*/  FMUL.FTZ R52, R53, R2.reuse ;  /* 0x0000000235347220 */ /* 0x080fe20000410000 */
[----:B------:R-:W-:-:S05]  /*12cd0*/  FMUL.FTZ R28, R54, R2 ;  /* 0x00000002361c7220 */ /* 0x000fca0000410000 */
[----:B------:R-:W3:Y:S01]  /*12ce0*/  MUFU.TANH R48, R48 ;  /* 0x0000003000307308 */ /* 0x000ee20000002400 */
[----:B0-----:R-:W-:Y:S01]  /*12cf0*/  FMNMX.FTZ R7, R136, R7, !PT ;  /* 0x0000000788077209 */ /* 0x001fe20007810000 */
[-C--:B------:R-:W-:Y:S01]  /*12d00*/  FMUL.FTZ R12, R30, R2.reuse ;  /* 0x000000021e0c7220 */ /* 0x080fe20000410000 */
[----:B------:R-:W-:-:S05]  /*12d10*/  FMUL.FTZ R54, R56, R2 ;  /* 0x0000000238367220 */ /* 0x000fca0000410000 */
[----:B------:R-:W0:Y:S01]  /*12d20*/  MUFU.TANH R9, R9 ;  /* 0x0000000900097308 */ /* 0x000e220000002400 */
[----:B-1----:R-:W-:Y:S01]  /*12d30*/  FMNMX.FTZ R7, R170, R7, !PT ;  /* 0x00000007aa077209 */ /* 0x002fe20007810000 */
[----:B------:R-:W-:-:S06]  /*12d40*/  FMUL.FTZ R72, R31, R2 ;  /* 0x000000021f487220 */ /* 0x000fcc0000410000 */
[----:B------:R-:W1:Y:S01]  /*12d50*/  MUFU.TANH R50, R50 ;  /* 0x0000003200327308 */ /* 0x000e620000002400 */
[----:B------:R-:W-:Y:S01]  /*12d60*/  FMUL.FTZ R56, R57, R2 ;  /* 0x0000000239387220 */ /* 0x000fe20000410000 */
[----:B--2---:R-:W-:-:S06]  /*12d70*/  FMNMX.FTZ R7, R46, R7, !PT ;  /* 0x000000072e077209 */ /* 0x004fcc0007810000 */
[----:B------:R-:W2:Y:S01]  /*12d80*/  MUFU.TANH R11, R11 ;  /* 0x0000000b000b7308 */ /* 0x000ea20000002400 */
[-C--:B------:R-:W-:Y:S01]  /*12d90*/  FMUL.FTZ R32, R34, R2.reuse ;  /* 0x0000000222207220 */ /* 0x080fe20000410000 */
[----:B------:R-:W-:-:S06]  /*12da0*/  FMUL.FTZ R178, R60, R2 ;  /* 0x000000023cb27220 */ /* 0x000fcc0000410000 */
[----:B------:R-:W4:Y:S01]  /*12db0*/  MUFU.TANH R52, R52 ;  /* 0x0000003400347308 */ /* 0x000f220000002400 */
[----:B------:R-:W-:Y:S01]  /*12dc0*/  FMUL.FTZ R24, R58, R2 ;  /* 0x000000023a187220 */ /* 0x000fe20000410000 */
[----:B---3--:R-:W-:-:S06]  /*12dd0*/  FMNMX.FTZ R7, R48, R7, !PT ;  /* 0x0000000730077209 */ /* 0x008fcc0007810000 */
[----:B------:R-:W3:Y:S01]  /*12de0*/  MUFU.TANH R12, R12 ;  /* 0x0000000c000c7308 */ /* 0x000ee20000002400 */
[-C--:B------:R-:W-:Y:S01]  /*12df0*/  FMUL.FTZ R34, R35, R2.reuse ;  /* 0x0000000223227220 */ /* 0x080fe20000410000 */
[----:B------:R-:W-:-:S06]  /*12e00*/  FMUL.FTZ R58, R61, R2 ;  /* 0x000000023d3a7220 */ /* 0x000fcc0000410000 */
[----:B------:R-:W3:Y:S01]  /*12e10*/  MUFU.TANH R54, R54 ;  /* 0x0000003600367308 */ /* 0x000ee20000002400 */
[----:B0-----:R-:W-:Y:S01]  /*12e20*/  FMNMX.FTZ R6, R9, R5, !PT ;  /* 0x0000000509067209 */ /* 0x001fe20007810000 */
[----:B------:R-:W-:Y:S01]  /*12e30*/  FMUL.FTZ R74, R38, R2 ;  /* 0x00000002264a7220 */ /* 0x000fe20000410000 */
[----:B-1----:R-:W-:-:S05]  /*12e40*/  FMNMX.FTZ R21, R50, R7, !PT ;  /* 0x0000000732157209 */ /* 0x002fca0007810000 */
[----:B------:R-:W0:Y:S01]  /*12e50*/  MUFU.TANH R72, R72 ;  /* 0x0000004800487308 */ /* 0x000e220000002400 */
[----:B------:R-:W-:-:S07]  /*12e60*/  FMUL.FTZ R180, R64, R2 ;  /* 0x0000000240b47220 */ /* 0x000fce0000410000 */
[----:B------:R-:W1:Y:S01]  /*12e70*/  MUFU.TANH R56, R56 ;  /* 0x0000003800387308 */ /* 0x000e620000002400 */
[----:B--2---:R-:W-:Y:S01]  /*12e80*/  FMNMX.FTZ R7, R11, R6, !PT ;  /* 0x000000060b077209 */ /* 0x004fe20007810000 */
[----:B------:R-:W-:Y:S01]  /*12e90*/  FMUL.FTZ R38, R39, R2 ;  /* 0x0000000227267220 */ /* 0x000fe20000410000 */
[----:B----4-:R-:W-:-:S05]  /*12ea0*/  FMNMX.FTZ R21, R52, R21, !PT ;  /* 0x0000001534157209 */ /* 0x010fca0007810000 */
[----:B------:R-:W2:Y:S01]  /*12eb0*/  MUFU.TANH R32, R32 ;  /* 0x0000002000207308 */ /* 0x000ea20000002400 */
[----:B------:R-:W-:-:S07]  /*12ec0*/  FMUL.FTZ R60, R65, R2 ;  /* 0x00000002413c7220 */ /* 0x000fce0000410000 */
[----:B------:R-:W4:Y:S01]  /*12ed0*/  MUFU.TANH R178, R178 ;  /* 0x000000b200b27308 */ /* 0x000f220000002400 */
[----:B---3--:R-:W-:Y:S01]  /*12ee0*/  FMNMX.FTZ R7, R12, R7, !PT ;  /* 0x000000070c077209 */ /* 0x008fe20007810000 */
[----:B------:R-:W-:Y:S01]  /*12ef0*/  FMUL.FTZ R42, R42, R2 ;  /* 0x000000022a2a7220 */ /* 0x000fe20000410000 */
[----:B------:R-:W-:-:S05]  /*12f00*/  FMNMX.FTZ R21, R54, R21, !PT ;  /* 0x0000001536157209 */ /* 0x000fca0007810000 */
[----:B------:R-:W3:Y:S01]  /*12f10*/  MUFU.TANH R34, R34 ;  /* 0x0000002200227308 */ /* 0x000ee20000002400 */
[----:B------:R-:W-:-:S07]  /*12f20*/  FMUL.FTZ R68, R68, R2 ;  /* 0x0000000244447220 */ /* 0x000fce0000410000 */
[----:B------:R-:W3:Y:S01]  /*12f30*/  MUFU.TANH R58, R58 ;  /* 0x0000003a003a7308 */ /* 0x000ee20000002400 */
[----:B0-----:R-:W-:Y:S01]  /*12f40*/  FMNMX.FTZ R7, R72, R7, !PT ;  /* 0x0000000748077209 */ /* 0x001fe20007810000 */
[----:B------:R-:W-:Y:S01]  /*12f50*/  FMUL.FTZ R36, R43, R2 ;  /* 0x000000022b247220 */ /* 0x000fe20000410000 */
[----:B-1----:R-:W-:-:S05]  /*12f60*/  FMNMX.FTZ R21, R56, R21, !PT ;  /* 0x0000001538157209 */ /* 0x002fca0007810000 */
[----:B------:R-:W0:Y:S08]  /*12f70*/  MUFU.TANH R74, R74 ;  /* 0x0000004a004a7308 */ /* 0x000e300000002400 */
[----:B------:R-:W1:Y:S01]  /*12f80*/  MUFU.TANH R180, R180 ;  /* 0x000000b400b47308 */ /* 0x000e620000002400 */
[----:B------:R-:W-:Y:S01]  /*12f90*/  FMUL.FTZ R69, R69, R2 ;  /* 0x0000000245457220 */ /* 0x000fe20000410000 */
[----:B--2---:R-:W-:-:S06]  /*12fa0*/  FMNMX.FTZ R7, R32, R7, !PT ;  /* 0x0000000720077209 */ /* 0x004fcc0007810000 */
[----:B------:R-:W2:Y:S01]  /*12fb0*/  MUFU.TANH R38, R38 ;  /* 0x0000002600267308 */ /* 0x000ea20000002400 */
[----:B----4-:R-:W-:-:S07]  /*12fc0*/  FMNMX.FTZ R21, R178, R21, !PT ;  /* 0x00000015b2157209 */ /* 0x010fce0007810000 */
[----:B------:R-:W4:Y:S01]  /*12fd0*/  MUFU.TANH R60, R60 ;  /* 0x0000003c003c7308 */ /* 0x000f220000002400 */
[----:B---3--:R-:W-:Y:S01]  /*12fe0*/  FMNMX.FTZ R7, R34, R7, !PT ;  /* 0x0000000722077209 */ /* 0x008fe20007810000 */
[----:B------:R-:W-:Y:S01]  /*12ff0*/  FMUL.FTZ R44, R47, R2 ;  /* 0x000000022f2c7220 */ /* 0x000fe20000410000 */
[----:B------:R-:W-:-:S05]  /*13000*/  FMNMX.FTZ R21, R58, R21, !PT ;  /* 0x000000153a157209 */ /* 0x000fca0007810000 */
[----:B------:R-:W3:Y:S08]  /*13010*/  MUFU.TANH R42, R42 ;  /* 0x0000002a002a7308 */ /* 0x000ef00000002400 */
[----:B------:R-:W3:Y:S01]  /*13020*/  MUFU.TANH R68, R68 ;  /* 0x0000004400447308 */ /* 0x000ee20000002400 */
[----:B0-----:R-:W-:Y:S02]  /*13030*/  FMNMX.FTZ R7, R74, R7, !PT ;  /* 0x000000074a077209 */ /* 0x001fe40007810000 */
[----:B-1----:R-:W-:-:S05]  /*13040*/  FMNMX.FTZ R21, R180, R21, !PT ;  /* 0x00000015b4157209 */ /* 0x002fca0007810000 */
[----:B------:R-:W0:Y:S08]  /*13050*/  MUFU.TANH R36, R36 ;  /* 0x0000002400247308 */ /* 0x000e300000002400 */
[----:B------:R-:W1:Y:S01]  /*13060*/  MUFU.TANH R64, R69 ;  /* 0x0000004500407308 */ /* 0x000e620000002400 */
[----:B--2---:R-:W-:Y:S01]  /*13070*/  FMNMX.FTZ R7, R38, R7, !PT ;  /* 0x0000000726077209 */ /* 0x004fe20007810000 */
[----:B------:R-:W-:Y:S01]  /*13080*/  FMUL.FTZ R30, R51, R2 ;  /* 0x00000002331e7220 */ /* 0x000fe20000410000 */
[----:B----4-:R-:W-:-:S05]  /*13090*/  FMNMX.FTZ R21, R60, R21, !PT ;  /* 0x000000153c157209 */ /* 0x010fca0007810000 */
[----:B------:R-:W2:Y:S01]  /*130a0*/  MUFU.TANH R40, R40 ;  /* 0x0000002800287308 */ /* 0x000ea20000002400 */
[----:B---3--:R-:W-:Y:S02]  /*130b0*/  FMNMX.FTZ R7, R42, R7, !PT ;  /* 0x000000072a077209 */ /* 0x008fe40007810000 */
[----:B------:R-:W-:-:S05]  /*130c0*/  FMNMX.FTZ R21, R68, R21, !PT ;  /* 0x0000001544157209 */ /* 0x000fca0007810000 */
[----:B------:R-:W3:Y:S01]  /*130d0*/  MUFU.TANH R44, R44 ;  /* 0x0000002c002c7308 */ /* 0x000ee20000002400 */
[----:B0-----:R-:W-:Y:S01]  /*130e0*/  FMNMX.FTZ R7, R36, R7, !PT ;  /* 0x0000000724077209 */ /* 0x001fe20007810000 */
[----:B------:R-:W-:Y:S01]  /*130f0*/  FMUL.FTZ R26, R55, R2 ;  /* 0x00000002371a7220 */ /* 0x000fe20000410000 */
[----:B-1----:R-:W-:-:S05]  /*13100*/  FMNMX.FTZ R20, R64, R21, !PT ;  /* 0x0000001540147209 */ /* 0x002fca0007810000 */
[----:B------:R-:W0:Y:S01]  /*13110*/  MUFU.TANH R134, R134 ;  /* 0x0000008600867308 */ /* 0x000e220000002400 */
[----:B--2---:R-:W-:Y:S01]  /*13120*/  FMNMX.FTZ R7, R40, R7, !PT ;  /* 0x0000000728077209 */ /* 0x004fe20007810000 */
        /* <DEDUP_REMOVED lines=22> */
[----:B--2---:R-:W-:Y:S01]  /*13290*/  FMNMX.FTZ R7, R24, R7, !PT ;  /* 0x0000000718077209 */ /* 0x004fe20007810000 */
[----:B------:R-:W2:Y:S06]  /*132a0*/  LDL.64 R62, [R1+0x3b0] ;  /* 0x0003b000013e7983 */ /* 0x000eac0000100a00 */
[----:B------:R-:W0:Y:S01]  /*132b0*/  MUFU.TANH R35, R35 ;  /* 0x0000002300237308 */ /* 0x000e220000002400 */
[----:B-1----:R-:W-:-:S07]  /*132c0*/  FMNMX.FTZ R6, R130, R7, !PT ;  /* 0x0000000782067209 */ /* 0x002fce0007810000 */
[----:B------:R-:W1:Y:S01]  /*132d0*/  MUFU.TANH R181, R181 ;  /* 0x000000b500b57308 */ /* 0x000e620000002400 */
[----:B------:R-:W1:Y:S01]  /*132e0*/  SHFL.BFLY PT, R7, R8, 0x1, 0x1f ;  /* 0x0c201f0008077f89 */ /* 0x000e6200000e0000 */
[----:B0-----:R-:W-:-:S06]  /*132f0*/  FMNMX.FTZ R6, R179, R6, !PT ;  /* 0x00000006b3067209 */ /* 0x001fcc0007810000 */
[----:B------:R-:W0:Y:S01]  /*13300*/  MUFU.TANH R33, R33 ;  /* 0x0000002100217308 */ /* 0x000e220000002400 */
[----:B------:R-:W-:-:S07]  /*13310*/  FMNMX.FTZ R6, R35, R6, !PT ;  /* 0x0000000623067209 */ /* 0x000fce0007810000 */
[----:B------:R-:W0:Y:S01]  /*13320*/  MUFU.TANH R31, R31 ;  /* 0x0000001f001f7308 */ /* 0x000e220000002400 */
[----:B-1----:R-:W-:-:S07]  /*13330*/  FMNMX.FTZ R6, R181, R6, !PT ;  /* 0x00000006b5067209 */ /* 0x002fce0007810000 */
[----:B------:R-:W1:Y:S01]  /*13340*/  MUFU.TANH R29, R29 ;  /* 0x0000001d001d7308 */ /* 0x000e620000002400 */
[----:B0-----:R-:W-:Y:S02]  /*13350*/  FMNMX.FTZ R6, R33, R6, !PT ;  /* 0x0000000621067209 */ /* 0x001fe40007810000 */
[----:B------:R-:W-:Y:S02]  /*13360*/  FMNMX.FTZ R2, R8, R7, !PT ;  /* 0x0000000708027209 */ /* 0x000fe40007810000 */
[----:B------:R-:W3:Y:S01]  /*13370*/  LDL R8, [R1+0x1f0] ;  /* 0x0001f00001087983 */ /* 0x000ee20000100800 */
[----:B------:R-:W-:-:S04]  /*13380*/  FMNMX.FTZ R6, R31, R6, !PT ;  /* 0x000000061f067209 */ /* 0x000fc80007810000 */
[----:B-1----:R-:W-:Y:S02]  /*13390*/  FMNMX.FTZ R21, R29, R6, !PT ;  /* 0x000000061d157209 */ /* 0x002fe40007810000 */
[----:B------:R-:W4:Y:S04]  /*133a0*/  LDL.64 R6, [R1+0x1e0] ;  /* 0x0001e00001067983 */ /* 0x000f280000100a00 */
[----:B------:R-:W-:Y:S04]  /*133b0*/  STL.64 [R1+0x1d0], R20 ;  /* 0x0001d01401007387 */ /* 0x000fe80000100a00 */
[----:B------:R0:W-:Y:S04]  /*133c0*/  STL [R1+0x1d0], R2 ;  /* 0x0001d00201007387 */ /* 0x0001e80000100800 */
[----:B------:R-:W2:Y:S04]  /*133d0*/  LDL R27, [R1+0x1d0] ;  /* 0x0001d000011b7983 */ /* 0x000ea80000100800 */
[----:B------:R-:W4:Y:S01]  /*133e0*/  LDL R10, [R1+0x1d4] ;  /* 0x0001d400010a7983 */ /* 0x000f220000100800 */
[----:B--2---:R-:W-:Y:S01]  /*133f0*/  FADD.FTZ R25, R4, -R27 ;  /* 0x8000001b04197221 */ /* 0x004fe20000010000 */
[----:B---3--:R-:W-:-:S04]  /*13400*/  FMUL.FTZ R27, R8, R27 ;  /* 0x0000001b081b7220 */ /* 0x008fc80000410000 */
[-CC-:B------:R-:W-:Y:S02]  /*13410*/  FFMA.FTZ R156, R3, R8.reuse, -R27.reuse ;  /* 0x00000008039c7223 */ /* 0x180fe4000001081b */
[----:B0-----:R-:W2:Y:S01]  /*13420*/  LDL.64 R2, [R1+0x220] ;  /* 0x0002200001027983 */ /* 0x001ea20000100a00 */
[----:B------:R-:W-:-:S03]  /*13430*/  FFMA.FTZ R145, R13, R8, -R27 ;  /* 0x000000080d917223 */ /* 0x000fc6000001081b */
[----:B----4-:R-:W0:Y:S02]  /*13440*/  SHFL.BFLY PT, R13, R10, 0x2, 0x1f ;  /* 0x0c401f000a0d7f89 */ /* 0x010e2400000e0000 */
[----:B0-----:R-:W-:-:S05]  /*13450*/  FMNMX.FTZ R4, R13, R10, !PT ;  /* 0x0000000a0d047209 */ /* 0x001fca0007810000 */
[----:B------:R-:W0:Y:S01]  /*13460*/  SHFL.BFLY PT, R187, R4, 0x1, 0x1f ;  /* 0x0c201f0004bb7f89 */ /* 0x000e2200000e0000 */
[-C--:B------:R-:W-:Y:S01]  /*13470*/  FFMA.FTZ R158, R15, R8.reuse, -R27 ;  /* 0x000000080f9e7223 */ /* 0x080fe2000001081b */
[----:B------:R-:W-:Y:S01]  /*13480*/  FMUL.FTZ R25, R25, R8 ;  /* 0x0000000819197220 */ /* 0x000fe20000410000 */
[----:B------:R-:W-:Y:S01]  /*13490*/  MUFU.EX2 R156, R156 ;  /* 0x0000009c009c7308 */ /* 0x000fe20000000800 */
[----:B0-----:R-:W-:-:S05]  /*134a0*/  FMNMX.FTZ R187, R4, R187, !PT ;  /* 0x000000bb04bb7209 */ /* 0x001fca0007810000 */
[----:B------:R-:W-:Y:S01]  /*134b0*/  FMUL.FTZ R15, R187, R8 ;  /* 0x00000008bb0f7220 */ /* 0x000fe20000410000 */
[----:B------:R-:W-:-:S03]  /*134c0*/  FADD.FTZ R5, R5, -R187 ;  /* 0x800000bb05057221 */ /* 0x000fc60000010000 */
[-CC-:B------:R-:W-:Y:S01]  /*134d0*/  FFMA.FTZ R185, R9, R8.reuse, -R15.reuse ;  /* 0x0000000809b97223 */ /* 0x180fe2000001080f */
[----:B------:R-:W-:Y:S01]  /*134e0*/  FMUL.FTZ R5, R8, R5 ;  /* 0x0000000508057220 */ /* 0x000fe20000410000 */
[-CC-:B------:R-:W-:Y:S01]  /*134f0*/  FFMA.FTZ R157, R11, R8.reuse, -R15.reuse ;  /* 0x000000080b9d7223 */ /* 0x180fe2000001080f */
[----:B------:R-:W0:Y:S01]  /*13500*/  MUFU.EX2 R146, R25 ;  /* 0x0000001900927308 */ /* 0x000e220000000800 */
[-CC-:B------:R-:W-:Y:S01]  /*13510*/  FFMA.FTZ R159, R12, R8.reuse, -R15.reuse ;  /* 0x000000080c9f7223 */ /* 0x180fe2000001080f */
[-C--:B------:R-:W-:Y:S01]  /*13520*/  FFMA.FTZ R151, R72, R8.reuse, -R15 ;  /* 0x0000000848977223 */ /* 0x080fe2000001080f */
[----:B------:R-:W-:-:S05]  /*13530*/  FFMA.FTZ R184, R76, R8, -R27 ;  /* 0x000000084cb87223 */ /* 0x000fca000001081b */
[----:B------:R-:W-:Y:S01]  /*13540*/  MUFU.EX2 R145, R145 ;  /* 0x0000009100917308 */ /* 0x000fe20000000800 */
        /* <DEDUP_REMOVED lines=27> */
[----:B------:R-:W3:Y:S01]  /*13700*/  MUFU.EX2 R157, R157 ;  /* 0x0000009d009d7308 */ /* 0x000ee20000000800 */
[----:B0-----:R-:W-:Y:S01]  /*13710*/  FFMA.FTZ R12, R146, R6, R156 ;  /* 0x00000006920c7223 */ /* 0x001fe2000001009c */
[-C--:B------:R-:W-:Y:S01]  /*13720*/  FFMA.FTZ R177, R24, R8.reuse, -R15 ;  /* 0x0000000818b17223 */ /* 0x080fe2000001080f */
[-C--:B------:R-:W-:Y:S01]  /*13730*/  FFMA.FTZ R147, R54, R8.reuse, -R27 ;  /* 0x0000000836937223 */ /* 0x080fe2000001081b */
[-C--:B------:R-:W-:Y:S01]  /*13740*/  FFMA.FTZ R130, R130, R8.reuse, -R15 ;  /* 0x0000000882827223 */ /* 0x080fe2000001080f */
[-C--:B------:R-:W-:Y:S01]  /*13750*/  FFMA.FTZ R176, R56, R8.reuse, -R27 ;  /* 0x0000000838b07223 */ /* 0x080fe2000001081b */
[-C--:B------:R-:W-:Y:S01]  /*13760*/  FFMA.FTZ R179, R179, R8.reuse, -R15 ;  /* 0x00000008b3b37223 */ /* 0x080fe2000001080f */
[----:B------:R-:W-:Y:S01]  /*13770*/  FFMA.FTZ R178, R178, R8, -R27 ;  /* 0x00000008b2b27223 */ /* 0x000fe2000001081b */
        /* <DEDUP_REMOVED lines=10> */
[-CC-:B------:R-:W-:Y:S01]  /*13820*/  FFMA.FTZ R182, R68, R8.reuse, -R27.reuse ;  /* 0x0000000844b67223 */ /* 0x180fe2000001081b */
[----:B------:R-:W-:Y:S01]  /*13830*/  FFMA.FTZ R144, R64, R8, -R27 ;  /* 0x0000000840907223 */ /* 0x000fe2000001081b */
[C---:B------:R-:W-:Y:S01]  /*13840*/  FMUL.FTZ R99, R146.reuse, R99 ;  /* 0x0000006392637220 */ /* 0x040fe20000410000 */
[C---:B------:R-:W-:Y:S01]  /*13850*/  FMUL.FTZ R98, R146.reuse, R98 ;  /* 0x0000006292627220 */ /* 0x040fe20000410000 */
[C---:B------:R-:W-:Y:S01]  /*13860*/  FMUL.FTZ R103, R146.reuse, R95 ;  /* 0x0000005f92677220 */ /* 0x040fe20000410000 */
[C---:B------:R-:W-:Y:S01]  /*13870*/  FMUL.FTZ R102, R146.reuse, R94 ;  /* 0x0000005e92667220 */ /* 0x040fe20000410000 */
[----:B------:R-:W4:Y:S01]  /*13880*/  MUFU.EX2 R184, R184 ;  /* 0x000000b800b87308 */ /* 0x000f220000000800 */
[----:B---3--:R-:W-:Y:S01]  /*13890*/  FADD.FTZ R20, R157, R20 ;  /* 0x000000149d147221 */ /* 0x008fe20000010000 */
[----:B------:R-:W-:Y:S01]  /*138a0*/  FADD.FTZ R9, R145, R12 ;  /* 0x0000000c91097221 */ /* 0x000fe20000010000 */
[C---:B------:R-:W-:Y:S01]  /*138b0*/  FMUL.FTZ R109, R146.reuse, R109 ;  /* 0x0000006d926d7220 */ /* 0x040fe20000410000 */
[----:B------:R-:W-:Y:S01]  /*138c0*/  FMUL.FTZ R108, R146, R108 ;  /* 0x0000006c926c7220 */ /* 0x000fe20000410000 */
[----:B------:R-:W3:Y:S03]  /*138d0*/  LDL.64 R10, [R1+0x2c0] ;  /* 0x0002c000010a7983 */ /* 0x000ee60000100a00 */
[----:B------:R-:W4:Y:S01]  /*138e0*/  MUFU.EX2 R161, R161 ;  /* 0x000000a100a17308 */ /* 0x000f220000000800 */
[----:B------:R-:W3:Y:S04]  /*138f0*/  LDL.64 R78, [R1+0x330] ;  /* 0x00033000014e7983 */ /* 0x000ee80000100a00 */
[----:B------:R-:W3:Y:S03]  /*13900*/  LDL.64 R76, [R1+0x340] ;  /* 0x00034000014c7983 */ /* 0x000ee60000100a00 */
[----:B------:R-:W4:Y:S01]  /*13910*/  MUFU.EX2 R141, R141 ;  /* 0x0000008d008d7308 */ /* 0x000f220000000800 */
[----:B0-----:R-:W-:Y:S01]  /*13920*/  FADD.FTZ R20, R159, R20 ;  /* 0x000000149f147221 */ /* 0x001fe20000010000 */
[----:B------:R-:W-:Y:S01]  /*13930*/  FADD.FTZ R9, R158, R9 ;  /* 0x000000099e097221 */ /* 0x000fe20000010000 */
[----:B------:R-:W3:Y:S04]  /*13940*/  LDL.64 R74, [R1+0x350] ;  /* 0x00035000014a7983 */ /* 0x000ee80000100a00 */
[----:B------:R-:W3:Y:S01]  /*13950*/  LDL.64 R72, [R1+0x360] ;  /* 0x0003600001487983 */ /* 0x000ee20000100a00 */
[----:B------:R-:W0:Y:S08]  /*13960*/  MUFU.EX2 R150, R150 ;  /* 0x0000009600967308 */ /* 0x000e300000000800 */
[----:B------:R-:W0:Y:S01]  /*13970*/  MUFU.EX2 R160, R160 ;  /* 0x000000a000a07308 */ /* 0x000e220000000800 */
[----:B-1----:R-:W-:Y:S01]  /*13980*/  FADD.FTZ R20, R151, R20 ;  /* 0x0000001497147221 */ /* 0x002fe20000010000 */
[----:B----4-:R-:W-:Y:S01]  /*13990*/  FADD.FTZ R12, R184, R9 ;  /* 0x00000009b80c7221 */ /* 0x010fe20000010000 */
[----:B------:R-:W4:Y:S04]  /*139a0*/  LDL.64 R42, [R1+0x268] ;  /* 0x00026800012a7983 */ /* 0x000f280000100a00 */
[----:B------:R-:W4:Y:S01]  /*139b0*/  LDL.64 R38, [R1+0x288] ;  /* 0x0002880001267983 */ /* 0x000f220000100a00 */
[----:B------:R-:W1:Y:S08]  /*139c0*/  MUFU.EX2 R163, R163 ;  /* 0x000000a300a37308 */ /* 0x000e700000000800 */
[----:B------:R-:W1:Y:S01]  /*139d0*/  MUFU.EX2 R162, R162 ;  /* 0x000000a200a27308 */ /* 0x000e620000000800 */
[----:B------:R-:W-:Y:S01]  /*139e0*/  FADD.FTZ R13, R161, R20 ;  /* 0x00000014a10d7221 */ /* 0x000fe20000010000 */
[----:B------:R-:W-:-:S06]  /*139f0*/  FADD.FTZ R9, R141, R12 ;  /* 0x0000000c8d097221 */ /* 0x000fcc0000010000 */
[----:B------:R-:W1:Y:S08]  /*13a00*/  MUFU.EX2 R139, R139 ;  /* 0x0000008b008b7308 */ /* 0x000e700000000800 */
[----:B------:R-:W1:Y:S01]  /*13a10*/  MUFU.EX2 R140, R140 ;  /* 0x0000008c008c7308 */ /* 0x000e620000000800 */
[----:B0-----:R-:W-:Y:S01]  /*13a20*/  FADD.FTZ R12, R150, R13 ;  /* 0x0000000d960c7221 */ /* 0x001fe20000010000 */
[----:B------:R-:W-:-:S06]  /*13a30*/  FADD.FTZ R9, R160, R9 ;  /* 0x00000009a0097221 */ /* 0x000fcc0000010000 */
[----:B------:R-:W0:Y:S08]  /*13a40*/  MUFU.EX2 R169, R169 ;  /* 0x000000a900a97308 */ /* 0x000e300000000800 */
[----:B------:R-:W0:Y:S01]  /*13a50*/  MUFU.EX2 R138, R138 ;  /* 0x0000008a008a7308 */ /* 0x000e220000000800 */
[----:B-1----:R-:W-:Y:S01]  /*13a60*/  FADD.FTZ R12, R163, R12 ;  /* 0x0000000ca30c7221 */ /* 0x002fe20000010000 */
[----:B------:R-:W-:Y:S01]  /*13a70*/  FADD.FTZ R9, R162, R9 ;  /* 0x00000009a2097221 */ /* 0x000fe20000010000 */
[C---:B------:R-:W-:Y:S01]  /*13a80*/  FMUL.FTZ R101, R186.reuse, R101 ;  /* 0x00000065ba657220 */ /* 0x040fe20000410000 */
[----:B------:R-:W-:Y:S01]  /*13a90*/  FMUL.FTZ R100, R186, R100 ;  /* 0x00000064ba647220 */ /* 0x000fe20000410000 */
[----:B------:R-:W3:Y:S03]  /*13aa0*/  LDL.64 R4, [R1+0x2a0] ;  /* 0x0002a00001047983 */ /* 0x000ee60000100a00 */
[----:B------:R-:W1:Y:S01]  /*13ab0*/  MUFU.EX2 R137, R137 ;  /* 0x0000008900897308 */ /* 0x000e620000000800 */
[----:B------:R-:W4:Y:S07]  /*13ac0*/  LDL.64 R36, [R1+0x298] ;  /* 0x0002980001247983 */ /* 0x000f2e0000100a00 */
        /* <DEDUP_REMOVED lines=11> */
[----:B------:R-:W0:Y:S03]  /*13b80*/  MUFU.EX2 R135, R135 ;  /* 0x0000008700877308 */ /* 0x000e260000000800 */
[----:B------:R-:W4:Y:S05]  /*13b90*/  LDL.64 R44, [R1+0x258] ;  /* 0x00025800012c7983 */ /* 0x000f2a0000100a00 */
        /* <DEDUP_REMOVED lines=10> */
[----:B------:R-:W2:Y:S08]  /*13c40*/  MUFU.EX2 R173, R173 ;  /* 0x000000ad00ad7308 */ /* 0x000eb00000000800 */
[----:B------:R-:W2:Y:S01]  /*13c50*/  MUFU.EX2 R172, R172 ;  /* 0x000000ac00ac7308 */ /* 0x000ea20000000800 */
        /* <DEDUP_REMOVED lines=8> */
[----:B------:R-:W4:Y:S04]  /*13ce0*/  LDL.64 R34, [R1+0x2a8] ;  /* 0x0002a80001227983 */ /* 0x000f280000100a00 */
[----:B------:R-:W4:Y:S01]  /*13cf0*/  LDL.64 R24, [R1+0x2f8] ;  /* 0x0002f80001187983 */ /* 0x000f220000100a00 */
[----:B------:R-:W1:Y:S08]  /*13d00*/  MUFU.EX2 R131, R131 ;  /* 0x0000008300837308 */ /* 0x000e700000000800 */
[----:B------:R-:W1:Y:S01]  /*13d10*/  MUFU.EX2 R148, R148 ;  /* 0x0000009400947308 */ /* 0x000e620000000800 */
[----:B--2---:R-:W-:Y:S01]  /*13d20*/  FADD.FTZ R20, R173, R20 ;  /* 0x00000014ad147221 */ /* 0x004fe20000010000 */
[----:B------:R-:W-:-:S06]  /*13d30*/  FADD.FTZ R9, R172, R9 ;  /* 0x00000009ac097221 */ /* 0x000fcc0000010000 */
[----:B------:R-:W2:Y:S08]  /*13d40*/  MUFU.EX2 R177, R177 ;  /* 0x000000b100b17308 */ /* 0x000eb00000000800 */
[----:B------:R-:W2:Y:S01]  /*13d50*/  MUFU.EX2 R147, R147 ;  /* 0x0000009300937308 */ /* 0x000ea20000000800 */
[----:B0-----:R-:W-:Y:S01]  /*13d60*/  FADD.FTZ R20, R175, R20 ;  /* 0x00000014af147221 */ /* 0x001fe20000010000 */
[----:B------:R-:W-:-:S06]  /*13d70*/  FADD.FTZ R9, R174, R9 ;  /* 0x00000009ae097221 */ /* 0x000fcc0000010000 */
[----:B------:R-:W0:Y:S08]  /*13d80*/  MUFU.EX2 R130, R130 ;  /* 0x0000008200827308 */ /* 0x000e300000000800 */
[----:B------:R-:W0:Y:S01]  /*13d90*/  MUFU.EX2 R176, R176 ;  /* 0x000000b000b07308 */ /* 0x000e220000000800 */
[----:B-1----:R-:W-:Y:S01]  /*13da0*/  FADD.FTZ R20, R131, R20 ;  /* 0x0000001483147221 */ /* 0x002fe20000010000 */
[----:B------:R-:W-:-:S06]  /*13db0*/  FADD.FTZ R12, R148, R9 ;  /* 0x00000009940c7221 */ /* 0x000fcc0000010000 */
        /* <DEDUP_REMOVED lines=8> */
[----:B------:R-:W0:Y:S01]  /*13e40*/  MUFU.EX2 R181, R181 ;  /* 0x000000b500b57308 */ /* 0x000e220000000800 */
[----:B------:R-:W-:-:S07]  /*13e50*/  FFMA.FTZ R15, R29, R8, -R15 ;  /* 0x000000081d0f7223 */ /* 0x000fce000001080f */
[----:B------:R-:W0:Y:S01]  /*13e60*/  MUFU.EX2 R180, R180 ;  /* 0x000000b400b47308 */ /* 0x000e220000000800 */
[----:B-1----:R-:W-:Y:S01]  /*13e70*/  FADD.FTZ R13, R179, R12 ;  /* 0x0000000cb30d7221 */ /* 0x002fe20000010000 */
[----:B------:R-:W-:Y:S01]  /*13e80*/  FADD.FTZ R8, R178, R9 ;  /* 0x00000009b2087221 */ /* 0x000fe20000010000 */
[----:B------:R-:W4:Y:S04]  /*13e90*/  LDL.64 R60, [R1+0x370] ;  /* 0x00037000013c7983 */ /* 0x000f280000100a00 */
[----:B------:R-:W4:Y:S01]  /*13ea0*/  LDL.64 R68, [R1+0x380] ;  /* 0x0003800001447983 */ /* 0x000f220000100a00 */
[----:B------:R-:W1:Y:S03]  /*13eb0*/  MUFU.EX2 R126, R126 ;  /* 0x0000007e007e7308 */ /* 0x000e660000000800 */
[----:B------:R-:W4:Y:S04]  /*13ec0*/  LDL.64 R32, [R1+0x2b8] ;  /* 0x0002b80001207983 */ /* 0x000f280000100a00 */
[----:B------:R-:W4:Y:S01]  /*13ed0*/  LDL.64 R30, [R1+0x278] ;  /* 0x00027800011e7983 */ /* 0x000f220000100a00 */
[----:B------:R-:W1:Y:S01]  /*13ee0*/  MUFU.EX2 R127, R127 ;  /* 0x0000007f007f7308 */ /* 0x000e620000000800 */
[----:B--2---:R-:W-:Y:S01]  /*13ef0*/  FADD.FTZ R12, R128, R13 ;  /* 0x0000000d800c7221 */ /* 0x004fe20000010000 */
[----:B------:R-:W-:Y:S01]  /*13f00*/  FADD.FTZ R9, R129, R8 ;  /* 0x0000000881097221 */ /* 0x000fe20000010000 */
[----:B------:R-:W2:Y:S04]  /*13f10*/  LDL.64 R64, [R1+0x3a0] ;  /* 0x0003a00001407983 */ /* 0x000ea80000100a00 */
[----:B------:R-:W2:Y:S01]  /*13f20*/  LDL.64 R26, [R1+0x2e8] ;  /* 0x0002e800011a7983 */ /* 0x000ea20000100a00 */
[----:B------:R-:W1:Y:S08]  /*13f30*/  MUFU.EX2 R183, R183 ;  /* 0x000000b700b77308 */ /* 0x000e700000000800 */
[----:B------:R-:W1:Y:S01]  /*13f40*/  MUFU.EX2 R182, R182 ;  /* 0x000000b600b67308 */ /* 0x000e620000000800 */
[----:B0-----:R-:W-:Y:S01]  /*13f50*/  FADD.FTZ R13, R181, R12 ;  /* 0x0000000cb50d7221 */ /* 0x001fe20000010000 */
[----:B------:R-:W-:-:S06]  /*13f60*/  FADD.FTZ R8, R180, R9 ;  /* 0x00000009b4087221 */ /* 0x000fcc0000010000 */
[----:B------:R-:W-:Y:S01]  /*13f70*/  MUFU.EX2 R144, R144 ;  /* 0x0000009000907308 */ /* 0x000fe20000000800 */
[----:B------:R0:W-:Y:S04]  /*13f80*/  STL.64 [R1+0x3f0], R98 ;  /* 0x0003f06201007387 */ /* 0x0001e80000100a00 */
[----:B------:R-:W-:Y:S03]  /*13f90*/  STL.64 [R1+0x3f8], R100 ;  /* 0x0003f86401007387 */ /* 0x000fe60000100a00 */
[----:B------:R-:W0:Y:S01]  /*13fa0*/  MUFU.EX2 R15, R15 ;  /* 0x0000000f000f7308 */ /* 0x000e220000000800 */
[----:B-1----:R-:W-:Y:S01]  /*13fb0*/  FADD.FTZ R12, R126, R13 ;  /* 0x0000000d7e0c7221 */ /* 0x002fe20000010000 */
[----:B------:R-:W-:Y:S01]  /*13fc0*/  FADD.FTZ R9, R127, R8 ;  /* 0x000000087f097221 */ /* 0x000fe20000010000 */
[----:B------:R-:W-:Y:S02]  /*13fd0*/  STL.64 [R1+0x200], R102 ;  /* 0x0002006601007387 */ /* 0x000fe40000100a00 */
[----:B------:R-:W-:Y:S01]  /*13fe0*/  FADD.FTZ R8, R183, R12 ;  /* 0x0000000cb7087221 */ /* 0x000fe20000010000 */
[----:B------:R-:W-:Y:S01]  /*13ff0*/  FADD.FTZ R21, R182, R9 ;  /* 0x00000009b6157221 */ /* 0x000fe20000010000 */
[----:B------:R-:W-:Y:S04]  /*14000*/  STL.64 [R1+0x210], R108 ;  /* 0x0002106c01007387 */ /* 0x000fe80000100a00 */
[----:B------:R-:W2:Y:S04]  /*14010*/  LDL.64 R12, [R1+0x2c8] ;  /* 0x0002c800010c7983 */ /* 0x000ea80000100a00 */
[----:B------:R-:W2:Y:S01]  /*14020*/  LDL.64 R28, [R1+0x2d8] ;  /* 0x0002d800011c7983 */ /* 0x000ea20000100a00 */
[----:B0-----:R-:W-:Y:S01]  /*14030*/  FADD.FTZ R9, R15, R8 ;  /* 0x000000080f097221 */ /* 0x001fe20000010000 */
[----:B------:R-:W-:-:S02]  /*14040*/  FADD.FTZ R8, R144, R21 ;  /* 0x0000001590087221 */ /* 0x000fc40000010000 */
[----:B------:R-:W2:Y:S04]  /*14050*/  LDL.64 R94, [R1+0x328] ;  /* 0x00032800015e7983 */ /* 0x000ea80000100a00 */
[----:B------:R0:W-:Y:S04]  /*14060*/  STL.64 [R1+0x1e0], R8 ;  /* 0x0001e00801007387 */ /* 0x0001e80000100a00 */
[----:B------:R-:W2:Y:S04]  /*14070*/  LDL.64 R20, [R1+0x308] ;  /* 0x0003080001147983 */ /* 0x000ea80000100a00 */
[----:B------:R-:W2:Y:S04]  /*14080*/  LDL.64 R98, [R1+0x338] ;  /* 0x0003380001627983 */ /* 0x000ea80000100a00 */
[----:B0-----:R-:W2:Y:S04]  /*14090*/  LDL.64 R8, [R1+0x318] ;  /* 0x0003180001087983 */ /* 0x001ea80000100a00 */
[----:B------:R-:W2:Y:S04]  /*140a0*/  LDL.64 R102, [R1+0x348] ;  /* 0x0003480001667983 */ /* 0x000ea80000100a00 */
[----:B------:R-:W2:Y:S04]  /*140b0*/  LDL.64 R100, [R1+0x358] ;  /* 0x0003580001647983 */ /* 0x000ea80000100a00 */
[----:B------:R-:W2:Y:S01]  /*140c0*/  LDL.64 R108, [R1+0x368] ;  /* 0x00036800016c7983 */ /* 0x000ea20000100a00 */
        /* <DEDUP_REMOVED lines=117> */
[----:B------:R-:W-:Y:S01]  /*14820*/  FMUL.FTZ R68, R146, R68 ;  /* 0x0000004492447220 */ /* 0x000fe20000410000 */
[C---:B------:R-:W-:Y:S01]  /*14830*/  FMUL.FTZ R33, R186.reuse, R33 ;  /* 0x00000021ba217220 */ /* 0x040fe20000410000 */
[C---:B------:R-:W-:Y:S01]  /*14840*/  FMUL.FTZ R32, R186.reuse, R32 ;  /* 0x00000020ba207220 */ /* 0x040fe20000410000 */
[C---:B------:R-:W-:Y:S01]  /*14850*/  FMUL.FTZ R31, R186.reuse, R31 ;  /* 0x0000001fba1f7220 */ /* 0x040fe20000410000 */
[----:B------:R-:W-:Y:S01]  /*14860*/  FMUL.FTZ R30, R186, R30 ;  /* 0x0000001eba1e7220 */ /* 0x000fe20000410000 */
[C---:B--2---:R-:W-:Y:S01]  /*14870*/  FMUL.FTZ R65, R146.reuse, R65 ;  /* 0x0000004192417220 */ /* 0x044fe20000410000 */
[----:B------:R-:W-:Y:S01]  /*14880*/  FMUL.FTZ R64, R146, R64 ;  /* 0x0000004092407220 */ /* 0x000fe20000410000 */
[C---:B------:R-:W-:Y:S01]  /*14890*/  FMUL.FTZ R27, R186.reuse, R27 ;  /* 0x0000001bba1b7220 */ /* 0x040fe20000410000 */
        /* <DEDUP_REMOVED lines=86> */
.L_x_12140:
[----:B------:R-:W-:Y:S05]  /*14e00*/  BSYNC B0 ;  /* 0x0000000000007941 */ /* 0x000fea0003800000 */
.L_x_12139:
        /* <DEDUP_REMOVED lines=8> */
.L_x_12142:
[----:B------:R-:W-:Y:S05]  /*14e90*/  BSYNC B0 ;  /* 0x0000000000007941 */ /* 0x000fea0003800000 */
.L_x_12141:
[----:B------:R-:W-:Y:S04]  /*14ea0*/  BSSY B0, `(.L_x_12143) ;  /* 0x0000004000007945 */ /* 0x000fe80003800000 */
[----:B-1----:R-:W-:Y:S05]  /*14eb0*/  @P0 BRA `(.L_x_12144) ;  /* 0x0000000000080947 */ /* 0x002fea0003800000 */
[----:B------:R-:W1:Y:S02]  /*14ec0*/  SYNCS.PHASECHK.TRANS64.TRYWAIT P0, [R2+URZ], R3 ;  /* 0x00000003020075a7 */ /* 0x000e64000800017f */
[----:B-1----:R-:W-:Y:S05]  /*14ed0*/  @!P0 BRA `(.L_x_12145) ;  /* 0x00000170000c8947 */ /* 0x002fea0003800000 */
.L_x_12144:
[----:B------:R-:W-:Y:S05]  /*14ee0*/  BSYNC B0 ;  /* 0x0000000000007941 */ /* 0x000fea0003800000 */
.L_x_12143:
        /* <DEDUP_REMOVED lines=303> */
[----:B------:R-:W-:Y:S01]  /*161e0*/  IMAD.MOV.U32 R5, RZ, RZ, R3 ;  /* 0x000000ffff057224 */ /* 0x000fe200078e0003 */
[----:B------:R-:W-:Y:S01]  /*161f0*/  IADD3 R4, R2, 0x80, RZ ;  /* 0x0000008002047810 */ /* 0x000fe20007ffe0ff */
        /* <DEDUP_REMOVED lines=496> */
.L_x_12147:
[----:B------:R-:W-:Y:S05]  /*18100*/  BSYNC B0 ;  /* 0x0000000000007941 */ /* 0x000fea0003800000 */
.L_x_12146:
        /* <DEDUP_REMOVED lines=9> */
.L_x_12129:
[----:B------:R-:W-:-:S13]  /*181a0*/  ISETP.GE.AND P0, PT, R0, R203, PT ;  /* 0x000000cb0000720c */ /* 0x000fda0003f06270 */
[----:B------:R-:W-:Y:S05]  /*181b0*/  @!P0 BRA `(.L_x_12149) ;  /* 0x0000007400088947 */ /* 0x000fea0003800000 */
.L_x_12178:
[----:B------:R-:W2:Y:S04]  /*181c0*/  LDL R4, [R1+0x1c0] ;  /* 0x0001c00001047983 */ /* 0x000ea80000100800 */
[----:B01----:R-:W3:Y:S01]  /*181d0*/  LDL R2, [R1+0x1c8] ;  /* 0x0001c80001027983 */ /* 0x003ee20000100800 */
        /* <DEDUP_REMOVED lines=20> */
.L_x_12151:
[----:B------:R-:W-:Y:S05]  /*18320*/  BSYNC B0 ;  /* 0x0000000000007941 */ /* 0x000fea0003800000 */
.L_x_12150:
        /* <DEDUP_REMOVED lines=16> */
.L_x_12153:
[----:B------:R-:W-:Y:S05]  /*18430*/  BSYNC B0 ;  /* 0x0000000000007941 */ /* 0x000fea0003800000 */
.L_x_12152:
        /* <DEDUP_REMOVED lines=10> */
.L_x_12155:
[----:B------:R-:W-:Y:S05]  /*184e0*/  BSYNC B0 ;  /* 0x0000000000007941 */ /* 0x000fea0003800000 */
.L_x_12154:
        /* <DEDUP_REMOVED lines=63> */
.L_x_12158:
[----:B------:R-:W-:Y:S05]  /*188e0*/  BSYNC B0 ;  /* 0x0000000000007941 */ /* 0x000fea0003800000 */
.L_x_12157:
        /* <DEDUP_REMOVED lines=37> */
[-C--:B------:R-:W-:Y:S02]  /*18b40*/  FMUL.FTZ R14, R27, R15.reuse ;  /* 0x0000000f1b0e7220 */ /* 0x080fe40000410000 */
[----:B------:R-:W-:Y:S01]  /*18b50*/  SHF.R.S32.HI R43, RZ, 0x1f, R46 ;  /* 0x0000001fff2b7819 */ /* 0x000fe2000001142e */
[-C--:B------:R-:W-:Y:S01]  /*18b60*/  FMUL.FTZ R137, R45, R15.reuse ;  /* 0x0000000f2d897220 */ /* 0x080fe20000410000 */
[-C--:B------:R-:W-:Y:S01]  /*18b70*/  FMUL.FTZ R27, R35, R15.reuse ;  /* 0x0000000f231b7220 */ /* 0x080fe20000410000 */
[-C--:B------:R-:W-:Y:S01]  /*18b80*/  FMUL.FTZ R35, R40, R15.reuse ;  /* 0x0000000f28237220 */ /* 0x080fe20000410000 */
[----:B------:R-:W-:Y:S01]  /*18b90*/  LEA.HI R45, R43, R46, RZ, 0x2 ;  /* 0x0000002e2b2d7211 */ /* 0x000fe200078f10ff */
[-C--:B------:R-:W-:Y:S01]  /*18ba0*/  FMUL.FTZ R77, R33, R15.reuse ;  /* 0x0000000f214d7220 */ /* 0x080fe20000410000 */
[-C--:B------:R-:W-:Y:S01]  /*18bb0*/  FMUL.FTZ R40, R49, R15.reuse ;  /* 0x0000000f31287220 */ /* 0x080fe20000410000 */
[----:B------:R-:W-:Y:S01]  /*18bc0*/  FMUL.FTZ R33, R47, R15 ;  /* 0x0000000f2f217220 */ /* 0x000fe20000410000 */
[----:B------:R-:W-:-:S02]  /*18bd0*/  LEA.HI R49, R42, R73, RZ, 0x2 ;  /* 0x000000492a317211 */ /* 0x000fc400078f10ff */
[--C-:B------:R-:W-:Y:S02]  /*18be0*/  SHF.R.S32.HI R47, RZ, 0x2, R45.reuse ;  /* 0x00000002ff2f7819 */ /* 0x100fe4000001142d */
[----:B------:R-:W-:Y:S01]  /*18bf0*/  SHF.R.S32.HI R42, RZ, 0x1f, R45 ;  /* 0x0000001fff2a7819 */ /* 0x000fe2000001142d */
[----:B------:R-:W-:Y:S01]  /*18c00*/  FMUL.FTZ R173, R50, R15 ;  /* 0x0000000f32ad7220 */ /* 0x000fe20000410000 */
[----:B------:R-:W-:Y:S02]  /*18c10*/  LOP3.LUT R50, R49, 0xfffffffc, RZ, 0xc0, !PT ;  /* 0xfffffffc31327812 */ /* 0x000fe400078ec0ff */
[----:B------:R-:W-:Y:S02]  /*18c20*/  LEA.HI R49, R42, R47, RZ, 0x3 ;  /* 0x0000002f2a317211 */ /* 0x000fe400078f18ff */
        /* <DEDUP_REMOVED lines=11> */
[----:B------:R-:W-:-:S02]  /*18ce0*/  LOP3.LUT R42, R47, 0x1ffffffe, RZ, 0xc0, !PT ;  /* 0x1ffffffe2f2a7812 */ /* 0x000fc400078ec0ff */
[----:B------:R-:W-:-:S03]  /*18cf0*/  LEA R50, R43, R50, 0x4 ;  /* 0x000000322b327211 */ /* 0x000fc600078e20ff */
[----:B------:R-:W-:Y:S02]  /*18d00*/  IMAD.IADD R42, R73, 0x1, -R42 ;  /* 0x00000001492a7824 */ /* 0x000fe400078e0a2a */
[----:B------:R-:W-:-:S04]  /*18d10*/  IMAD R41, R41, 0x40, R50 ;  /* 0x0000004029297824 */ /* 0x000fc800078e0232 */
[----:B------:R-:W-:-:S04]  /*18d20*/  IMAD R42, R42, 0x8, R41 ;  /* 0x000000082a2a7824 */ /* 0x000fc800078e0229 */
[----:B------:R-:W-:-:S05]  /*18d30*/  @P0 IMAD.HI.U32 R3, R42, R3, RZ ;  /* 0x000000032a030227 */ /* 0x000fca00078e00ff */
[----:B------:R-:W-:Y:S01]  /*18d40*/  @P0 SHF.R.U32.HI R42, RZ, R72, R3 ;  /* 0x00000048ff2a0219 */ /* 0x000fe20000011603 */
[-C--:B------:R-:W-:Y:S01]  /*18d50*/  FMUL.FTZ R56, R56, R15.reuse ;  /* 0x0000000f38387220 */ /* 0x080fe20000410000 */
[----:B------:R-:W-:Y:S01]  /*18d60*/  LOP3.LUT R45, R45, 0x7ffffffc, RZ, 0xc0, !PT ;  /* 0x7ffffffc2d2d7812 */ /* 0x000fe200078ec0ff */
[-C--:B------:R-:W-:Y:S01]  /*18d70*/  FMUL.FTZ R60, R60, R15.reuse ;  /* 0x0000000f3c3c7220 */ /* 0x080fe20000410000 */
[-C--:B------:R-:W-:Y:S01]  /*18d80*/  FMUL.FTZ R64, R64, R15.reuse ;  /* 0x0000000f40407220 */ /* 0x080fe20000410000 */
[----:B------:R-:W0:Y:S01]  /*18d90*/  SHFL.IDX PT, R41, R42, RZ, 0x1c1f ;  /* 0x001c1fff2a297589 */ /* 0x000e2200000e0000 */
[----:B------:R-:W-:Y:S02]  /*18da0*/  IMAD.MOV.U32 R3, RZ, RZ, -0x60 ;  /* 0xffffffa0ff037424 */ /* 0x000fe400078e00ff */
        /* <DEDUP_REMOVED lines=9> */
[----:B------:R1:W2:Y:S01]  /*18e40*/  MUFU.TANH R54, R56 ;  /* 0x0000003800367308 */ /* 0x0002a20000002400 */
[----:B------:R-:W-:Y:S01]  /*18e50*/  FMUL.FTZ R48, R62, R15 ;  /* 0x0000000f3e307220 */ /* 0x000fe20000410000 */
[----:B------:R-:W-:-:S02]  /*18e60*/  IMAD.IADD R45, R46, 0x1, -R45 ;  /* 0x000000012e2d7824 */ /* 0x000fc400078e0a2d */
[----:B------:R-:W-:Y:S01]  /*18e70*/  FMUL.FTZ R129, R51, R15 ;  /* 0x0000000f33817220 */ /* 0x000fe20000410000 */
[----:B------:R-:W-:Y:S02]  /*18e80*/  IMAD R2, R0, R3, 0x1 ;  /* 0x0000000100027424 */ /* 0x000fe400078e0203 */
[-C--:B------:R-:W-:Y:S01]  /*18e90*/  FMUL.FTZ R52, R52, R15.reuse ;  /* 0x0000000f34347220 */ /* 0x080fe20000410000 */
[-C--:B------:R-:W-:Y:S01]  /*18ea0*/  FMUL.FTZ R39, R55, R15.reuse ;  /* 0x0000000f37277220 */ /* 0x080fe20000410000 */
[-C--:B------:R-:W-:Y:S01]  /*18eb0*/  FMUL.FTZ R44, R59, R15.reuse ;  /* 0x0000000f3b2c7220 */ /* 0x080fe20000410000 */
[----:B------:R3:W4:Y:S01]  /*18ec0*/  MUFU.TANH R58, R60 ;  /* 0x0000003c003a7308 */ /* 0x0007220000002400 */
[-C--:B------:R-:W-:Y:S01]  /*18ed0*/  FMUL.FTZ R61, R61, R15.reuse ;  /* 0x0000000f3d3d7220 */ /* 0x080fe20000410000 */
[-C--:B------:R-:W-:Y:S01]  /*18ee0*/  FMUL.FTZ R126, R63, R15.reuse ;  /* 0x0000000f3f7e7220 */ /* 0x080fe20000410000 */
[-C--:B-1----:R-:W-:Y:S01]  /*18ef0*/  FMUL.FTZ R56, R66, R15.reuse ;  /* 0x0000000f42387220 */ /* 0x082fe20000410000 */
[-C--:B------:R-:W-:Y:S01]  /*18f00*/  FMUL.FTZ R68, R68, R15.reuse ;  /* 0x0000000f44447220 */ /* 0x080fe20000410000 */
[----:B------:R-:W-:-:S03]  /*18f10*/  FMUL.FTZ R62, R70, R15 ;  /* 0x0000000f463e7220 */ /* 0x000fc60000410000 */
[----:B------:R1:W0:Y:S01]  /*18f20*/  MUFU.TANH R79, R64 ;  /* 0x00000040004f7308 */ /* 0x0002220000002400 */
[-C--:B---3--:R-:W-:Y:S01]  /*18f30*/  FMUL.FTZ R60, R71, R15.reuse ;  /* 0x0000000f473c7220 */ /* 0x088fe20000410000 */
[-C--:B------:R-:W-:Y:S01]  /*18f40*/  FMUL.FTZ R53, R53, R15.reuse ;  /* 0x0000000f35357220 */ /* 0x080fe20000410000 */
[-C--:B------:R-:W-:Y:S01]  /*18f50*/  FMUL.FTZ R57, R57, R15.reuse ;  /* 0x0000000f39397220 */ /* 0x080fe20000410000 */
[-C--:B------:R-:W-:Y:S01]  /*18f60*/  FMUL.FTZ R65, R65, R15.reuse ;  /* 0x0000000f41417220 */ /* 0x080fe20000410000 */
[-C--:B------:R-:W-:Y:S01]  /*18f70*/  FMUL.FTZ R69, R69, R15.reuse ;  /* 0x0000000f45457220 */ /* 0x080fe20000410000 */
[----:B------:R-:W-:Y:S02]  /*18f80*/  IMAD R2, R45, -0x2, R2 ;  /* 0xfffffffe2d027824 */ /* 0x000fe400078e0202 */
[----:B-1----:R-:W-:Y:S01]  /*18f90*/  FMUL.FTZ R64, R67, R15 ;  /* 0x0000000f43407220 */ /* 0x002fe20000410000 */
[----:B------:R-:W1:Y:S02]  /*18fa0*/  MUFU.TANH R13, R13 ;  /* 0x0000000d000d7308 */ /* 0x000e640000002400 */
[----:B------:R-:W-:-:S02]  /*18fb0*/  IADD3 R46, -R4, R2, R5 ;  /* 0x00000002042e7210 */ /* 0x000fc40007ffe105 */
[----:B------:R-:W-:-:S04]  /*18fc0*/  LOP3.LUT R3, RZ, R6, RZ, 0x33, !PT ;  /* 0x00000006ff037212 */ /* 0x000fc800078e33ff */
        /* <DEDUP_REMOVED lines=45> */
[----:B------:R-:W-:-:S02]  /*192a0*/  IMAD.IADD R46, R46, 0x1, R3 ;  /* 0x000000012e2e7824 */ /* 0x000fc400078e0203 */
[----:B------:R-:W-:Y:S02]  /*192b0*/  VIADD R66, R2, 0xffffffff ;  /* 0xffffffff02427836 */ /* 0x000fe40000000000 */
[----:B------:R-:W-:Y:S02]  /*192c0*/  IMAD R50, R0, -0x60, R8 ;  /* 0xffffffa000327824 */ /* 0x000fe400078e0208 */
        /* <DEDUP_REMOVED lines=13> */
.L_x_12162:
[----:B------:R-:W-:-:S13]  /*193a0*/  ISETP.NE.AND P0, PT, R9, 0x1, PT ;  /* 0x000000010900780c */ /* 0x000fda0003f05270 */
[----:B------:R-:W-:-:S05]  /*193b0*/  @P0 IMAD.HI.U32 R8, R6, R10, RZ ;  /* 0x0000000a06080227 */ /* 0x000fca00078e00ff */
[----:B------:R-:W-:-:S07]  /*193c0*/  @P0 SHF.R.U32.HI R6, RZ, R11, R8 ;  /* 0x0000000bff060219 */ /* 0x000fce0000011608 */
.L_x_12163:
[----:B------:R-:W-:Y:S05]  /*193d0*/  BSYNC B1 ;  /* 0x0000000000017941 */ /* 0x000fea0003800000 */
.L_x_12161:
[----:B------:R-:W-:-:S05]  /*193e0*/  IMAD R6, R6, R9, R66 ;  /* 0x0000000906067224 */ /* 0x000fca00078e0242 */
[----:B------:R-:W-:Y:S02]  /*193f0*/  VIMNMX R3, R3, R6, !PT ;  /* 0x0000000603037248 */ /* 0x000fe40007fe0100 */
[----:B------:R-:W-:-:S07]  /*19400*/  VIADDMNMX R2, R6, R9, R2, PT ;  /* 0x0000000906027246 */ /* 0x000fce0003800102 */
.L_x_12160:
[----:B------:R-:W-:Y:S05]  /*19410*/  BSYNC B0 ;  /* 0x0000000000007941 */ /* 0x000fea0003800000 */
.L_x_12159:
[C---:B------:R-:W-:Y:S01]  /*19420*/  ISETP.GE.AND P0, PT, R50.reuse, 0x2, PT ;  /* 0x000000023200780c */ /* 0x040fe20003f06270 */
[----:B------:R-:W0:Y:S01]  /*19430*/  SHFL.IDX PT, R42, R42, 0x1, 0x1c1f ;  /* 0x003c1f002a2a7f89 */ /* 0x000e2200000e0000 */
[C---:B------:R-:W-:Y:S01]  /*19440*/  ISETP.GE.AND P4, PT, R50.reuse, 0xa, PT ;  /* 0x0000000a3200780c */ /* 0x040fe20003f86270 */
        /* <DEDUP_REMOVED lines=11> */
[C---:B------:R-:W-:Y:S01]  /*19500*/  ISETP.LT.OR P3, PT, R2.reuse, 0x9, P3 ;  /* 0x000000090200780c */ /* 0x040fe20001f61670 */
[----:B0-----:R-:W-:Y:S01]  /*19510*/  IMAD.IADD R6, R45, 0x1, R42 ;  /* 0x000000012d067824 */ /* 0x001fe200078e022a */
        /* <DEDUP_REMOVED lines=99> */
[----:B------:R-:W-:-:S03]  /*19b50*/  IMAD.IADD R3, R46, 0x1, R42 ;  /* 0x000000012e037824 */ /* 0x000fc600078e022a */
        /* <DEDUP_REMOVED lines=14> */
.L_x_12167:
[----:B------:R-:W-:-:S13]  /*19c40*/  ISETP.NE.AND P6, PT, R9, 0x1, PT ;  /* 0x000000010900780c */ /* 0x000fda0003fc5270 */
[----:B------:R-:W-:-:S05]  /*19c50*/  @P6 IMAD.HI.U32 R10, R4, R10, RZ ;  /* 0x0000000a040a6227 */ /* 0x000fca00078e00ff */
[----:B------:R-:W-:-:S07]  /*19c60*/  @P6 SHF.R.U32.HI R4, RZ, R11, R10 ;  /* 0x0000000bff046219 */ /* 0x000fce000001160a */
.L_x_12168:
[----:B------:R-:W-:Y:S05]  /*19c70*/  BSYNC B1 ;  /* 0x0000000000017941 */ /* 0x000fea0003800000 */
.L_x_12166:
[----:B------:R-:W-:-:S05]  /*19c80*/  IMAD R4, R4, R9, R66 ;  /* 0x0000000904047224 */ /* 0x000fca00078e0242 */
[----:B------:R-:W-:Y:S02]  /*19c90*/  VIADDMNMX R6, R4, R9, R6, PT ;  /* 0x0000000904067246 */ /* 0x000fe40003800106 */
[----:B------:R-:W-:-:S07]  /*19ca0*/  VIMNMX R3, R3, R4, !PT ;  /* 0x0000000403037248 */ /* 0x000fce0007fe0100 */
.L_x_12165:
[----:B------:R-:W-:Y:S05]  /*19cb0*/  BSYNC B0 ;  /* 0x0000000000007941 */ /* 0x000fea0003800000 */
.L_x_12164:
[C---:B------:R-:W-:Y:S01]  /*19cc0*/  ISETP.GT.AND P0, PT, R3.reuse, 0x1, !P0 ;  /* 0x000000010300780c */ /* 0x040fe20004704270 */
[----:B------:R-:W2:Y:S01]  /*19cd0*/  LDL R61, [R1+0x1f0] ;  /* 0x0001f000013d7983 */ /* 0x000ea20000100800 */
        /* <DEDUP_REMOVED lines=8> */
[----:B------:R-:W2:Y:S01]  /*19d60*/  LDL.64 R8, [R1+0x1d0] ;  /* 0x0001d00001087983 */ /* 0x000ea20000100a00 */
        /* <DEDUP_REMOVED lines=15> */
[----:B------:R-:W-:-:S02]  /*19e60*/  ISETP.NE.AND P0, PT, R67, RZ, PT ;  /* 0x000000ff4300720c */ /* 0x000fc40003f05270 */
[C---:B------:R-:W-:Y:S01]  /*19e70*/  ISETP.GT.AND P2, PT, R3.reuse, 0x49, !P2 ;  /* 0x000000490300780c */ /* 0x040fe20005744270 */
[----:B------:R-:W4:Y:S01]  /*19e80*/  LDL.64 R100, [R1+0x270] ;  /* 0x0002700001647983 */ /* 0x000f220000100a00 */
[C---:B------:R-:W-:Y:S02]  /*19e90*/  ISETP.GT.AND P0, PT, R3.reuse, 0x11, !P0 ;  /* 0x000000110300780c */ /* 0x040fe40004704270 */
[C---:B------:R-:W-:Y:S01]  /*19ea0*/  ISETP.GT.AND P3, PT, R3.reuse, 0x50, !P3 ;  /* 0x000000500300780c */ /* 0x040fe20005f64270 */
[----:B------:R-:W4:Y:S01]  /*19eb0*/  LDL.64 R96, [R1+0x280] ;  /* 0x0002800001607983 */ /* 0x000f220000100a00 */
[----:B------:R-:W-:Y:S02]  /*19ec0*/  ISETP.LT.OR P0, PT, R6, 0x12, P0 ;  /* 0x000000120600780c */ /* 0x000fe40000701670 */
[----:B------:R-:W-:Y:S01]  /*19ed0*/  ISETP.GT.AND P4, PT, R3, 0x51, !P4 ;  /* 0x000000510300780c */ /* 0x000fe20006784270 */
[----:B------:R-:W4:Y:S01]  /*19ee0*/  LDL.64 R94, [R1+0x290] ;  /* 0x00029000015e7983 */ /* 0x000f220000100a00 */
[----:B------:R-:W-:-:S02]  /*19ef0*/  FSEL R27, R27, -INF , !P0 ;  /* 0xff8000001b1b7808 */ /* 0x000fc40004000000 */
[C---:B------:R-:W-:Y:S01]  /*19f00*/  ISETP.GT.AND P0, PT, R3.reuse, 0x18, !P1 ;  /* 0x000000180300780c */ /* 0x040fe20004f04270 */
[----:B------:R-:W4:Y:S01]  /*19f10*/  LDL.64 R84, [R1+0x2a0] ;  /* 0x0002a00001547983 */ /* 0x000f220000100a00 */
[----:B------:R-:W-:Y:S02]  /*19f20*/  ISETP.NE.AND P1, PT, R54, RZ, PT ;  /* 0x000000ff3600720c */ /* 0x000fe40003f25270 */
        /* <DEDUP_REMOVED lines=8> */
[----:B------:R-:W-:Y:S01]  /*19fb0*/  ISETP.GT.AND P5, PT, R3, 0x58, !P5 ;  /* 0x000000580300780c */ /* 0x000fe20006fa4270 */
        /* <DEDUP_REMOVED lines=13> */
[----:B------:R-:W4:Y:S01]  /*1a090*/  LDL R187, [R1+0x28] ;  /* 0x0000280001bb7983 */ /* 0x000f220000100800 */
        /* <DEDUP_REMOVED lines=35> */
[----:B--2---:R-:W-:Y:S02]  /*1a2d0*/  FMNMX.FTZ R2, R79, R8, !PT ;  /* 0x000000084f027209 */ /* 0x004fe40007810000 */
[----:B------:R-:W-:Y:S02]  /*1a2e0*/  ISETP.LT.OR P0, PT, R6, 0x1, P0 ;  /* 0x000000010600780c */ /* 0x000fe40000701670 */
[----:B------:R-:W-:Y:S02]  /*1a2f0*/  FMNMX.FTZ R2, R141, R2, !PT ;  /* 0x000000028d027209 */ /* 0x000fe40007810000 */
[----:B------:R-:W-:-:S02]  /*1a300*/  FSEL R67, R12, -INF , !P0 ;  /* 0xff8000000c437808 */ /* 0x000fc40004000000 */
[----:B------:R-:W-:Y:S02]  /*1a310*/  FMNMX.FTZ R2, R73, R2, !PT ;  /* 0x0000000249027209 */ /* 0x000fe40007810000 */
[C---:B------:R-:W-:Y:S02]  /*1a320*/  ISETP.LT.OR P2, PT, R6.reuse, 0x4a, P2 ;  /* 0x0000004a0600780c */ /* 0x040fe40001741670 */
[----:B------:R-:W-:Y:S02]  /*1a330*/  FMNMX.FTZ R2, R75, R2, !PT ;  /* 0x000000024b027209 */ /* 0x000fe40007810000 */
[----:B------:R-:W-:Y:S02]  /*1a340*/  ISETP.LT.OR P3, PT, R6, 0x51, P3 ;  /* 0x000000510600780c */ /* 0x000fe40001f61670 */
[----:B------:R-:W-:Y:S02]  /*1a350*/  FMNMX.FTZ R2, R71, R2, !PT ;  /* 0x0000000247027209 */ /* 0x000fe40007810000 */
        /* <DEDUP_REMOVED lines=28> */
[----:B------:R-:W-:-:S04]  /*1a520*/  FMNMX.FTZ R4, R31, R2, !PT ;  /* 0x000000021f047209 */ /* 0x000fc80007810000 */
[----:B------:R-:W-:-:S04]  /*1a530*/  FMNMX.FTZ R4, R171, R4, !PT ;  /* 0x00000004ab047209 */ /* 0x000fc80007810000 */
[----:B------:R-:W-:Y:S02]  /*1a540*/  FMNMX.FTZ R4, R33, R4, !PT ;  /* 0x0000000421047209 */ /* 0x000fe40007810000 */
[----:B------:R-:W-:Y:S02]  /*1a550*/  FMNMX.FTZ R2, R13, R10, !PT ;  /* 0x0000000a0d027209 */ /* 0x000fe40007810000 */
[----:B------:R-:W-:-:S03]  /*1a560*/  FMNMX.FTZ R4, R173, R4, !PT ;  /* 0x00000004ad047209 */ /* 0x000fc60007810000 */
[----:B------:R-:W0:Y:S01]  /*1a570*/  SHFL.BFLY PT, R7, R2, 0x2, 0x1f ;  /* 0x0c401f0002077f89 */ /* 0x000e2200000e0000 */
[----:B------:R-:W-:-:S04]  /*1a580*/  FMNMX.FTZ R4, R129, R4, !PT ;  /* 0x0000000481047209 */ /* 0x000fc80007810000 */
[----:B------:R-:W-:Y:S02]  /*1a590*/  FMNMX.FTZ R4, R175, R4, !PT ;  /* 0x00000004af047209 */ /* 0x000fe40007810000 */
[----:B------:R-:W-:Y:S02]  /*1a5a0*/  ISETP.GT.AND P0, PT, R3, 0x48, !P1 ;  /* 0x000000480300780c */ /* 0x000fe40004f04270 */
[----:B------:R-:W-:Y:S02]  /*1a5b0*/  FMNMX.FTZ R4, R39, R4, !PT ;  /* 0x0000000427047209 */ /* 0x000fe40007810000 */
[----:B------:R-:W-:Y:S02]  /*1a5c0*/  ISETP.LT.OR P0, PT, R6, 0x49, P0 ;  /* 0x000000490600780c */ /* 0x000fe40000701670 */
[----:B------:R-:W-:Y:S02]  /*1a5d0*/  FMNMX.FTZ R5, R177, R4, !PT ;  /* 0x00000004b1057209 */ /* 0x000fe40007810000 */
[----:B------:R-:W-:-:S02]  /*1a5e0*/  FSEL R48, R48, -INF , !P0 ;  /* 0xff80000030307808 */ /* 0x000fc40004000000 */
[----:B------:R-:W-:Y:S02]  /*1a5f0*/  FMNMX.FTZ R5, R44, R5, !PT ;  /* 0x000000052c057209 */ /* 0x000fe40007810000 */
[----:B------:R-:W-:Y:S02]  /*1a600*/  FSEL R126, R126, -INF , !P2 ;  /* 0xff8000007e7e7808 */ /* 0x000fe40005000000 */
[----:B------:R-:W-:Y:S02]  /*1a610*/  FMNMX.FTZ R5, R48, R5, !PT ;  /* 0x0000000530057209 */ /* 0x000fe40007810000 */
[----:B------:R-:W-:Y:S02]  /*1a620*/  ISETP.LT.OR P4, PT, R6, 0x52, P4 ;  /* 0x000000520600780c */ /* 0x000fe40002781670 */
[----:B0-----:R-:W-:Y:S02]  /*1a630*/  FMNMX.FTZ R7, R2, R7, !PT ;  /* 0x0000000702077209 */ /* 0x001fe40007810000 */
[----:B------:R-:W-:-:S02]  /*1a640*/  FSEL R56, R56, -INF , !P3 ;  /* 0xff80000038387808 */ /* 0x000fc40005800000 */
[----:B------:R-:W-:Y:S01]  /*1a650*/  FMNMX.FTZ R5, R126, R5, !PT ;  /* 0x000000057e057209 */ /* 0x000fe20007810000 */
[----:B------:R-:W0:Y:S01]  /*1a660*/  SHFL.BFLY PT, R4, R7, 0x1, 0x1f ;  /* 0x0c201f0007047f89 */ /* 0x000e2200000e0000 */
[----:B------:R-:W-:Y:S02]  /*1a670*/  ISETP.GT.AND P0, PT, R3, 0x59, !P6 ;  /* 0x000000590300780c */ /* 0x000fe40007704270 */
[----:B------:R-:W-:Y:S02]  /*1a680*/  ISETP.LT.OR P5, PT, R6, 0x59, P5 ;  /* 0x000000590600780c */ /* 0x000fe40002fa1670 */
[----:B------:R-:W-:Y:S02]  /*1a690*/  FSEL R64, R64, -INF , !P4 ;  /* 0xff80000040407808 */ /* 0x000fe40006000000 */
[----:B------:R-:W-:Y:S02]  /*1a6a0*/  FMNMX.FTZ R5, R56, R5, !PT ;  /* 0x0000000538057209 */ /* 0x000fe40007810000 */
[----:B------:R-:W-:-:S02]  /*1a6b0*/  ISETP.LT.OR P0, PT, R6, 0x5a, P0 ;  /* 0x0000005a0600780c */ /* 0x000fc40000701670 */
[----:B------:R-:W-:Y:S02]  /*1a6c0*/  FSEL R62, R62, -INF , !P5 ;  /* 0xff8000003e3e7808 */ /* 0x000fe40006800000 */
[----:B------:R-:W-:Y:S02]  /*1a6d0*/  FMNMX.FTZ R5, R64, R5, !PT ;  /* 0x0000000540057209 */ /* 0x000fe40007810000 */
[----:B------:R-:W-:Y:S02]  /*1a6e0*/  FSEL R60, R60, -INF , !P0 ;  /* 0xff8000003c3c7808 */ /* 0x000fe40004000000 */
[----:B------:R-:W-:-:S04]  /*1a6f0*/  FMNMX.FTZ R3, R62, R5, !PT ;  /* 0x000000053e037209 */ /* 0x000fc80007810000 */
[----:B------:R-:W-:-:S05]  /*1a700*/  FMNMX.FTZ R3, R60, R3, !PT ;  /* 0x000000033c037209 */ /* 0x000fca0007810000 */
[----:B------:R1:W-:Y:S04]  /*1a710*/  STL.64 [R1+0x1d0], R2 ;  /* 0x0001d00201007387 */ /* 0x0003e80000100a00 */
[----:B------:R-:W2:Y:S01]  /*1a720*/  LDL R11, [R1+0x1d4] ;  /* 0x0001d400010b7983 */ /* 0x000ea20000100800 */
[----:B0-----:R-:W-:-:S03]  /*1a730*/  FMNMX.FTZ R6, R7, R4, !PT ;  /* 0x0000000407067209 */ /* 0x001fc60007810000 */
[----:B------:R-:W3:Y:S04]  /*1a740*/  LDL.64 R4, [R1+0x1e0] ;  /* 0x0001e00001047983 */ /* 0x000ee80000100a00 */
[----:B------:R-:W-:Y:S04]  /*1a750*/  STL [R1+0x1d0], R6 ;  /* 0x0001d00601007387 */ /* 0x000fe80000100800 */
[----:B------:R-:W4:Y:S04]  /*1a760*/  LDL R12, [R1+0x1d0] ;  /* 0x0001d000010c7983 */ /* 0x000f280000100800 */
[----:B-1----:R-:W3:Y:S04]  /*1a770*/  LDL.64 R2, [R1+0x220] ;  /* 0x0002200001027983 */ /* 0x002ee80000100a00 */
[----:B--2---:R-:W0:Y:S01]  /*1a780*/  SHFL.BFLY PT, R6, R11, 0x2, 0x1f ;  /* 0x0c401f000b067f89 */ /* 0x004e2200000e0000 */
[----:B----4-:R-:W-:Y:S01]  /*1a790*/  FMUL.FTZ R7, R61, R12 ;  /* 0x0000000c3d077220 */ /* 0x010fe20000410000 */
[----:B------:R-:W-:-:S04]  /*1a7a0*/  FSETP.NEU.FTZ.AND P0, PT, R12, -INF , PT ;  /* 0xff8000000c00780b */ /* 0x000fc80003f1d000 */
[----:B------:R-:W-:-:S05]  /*1a7b0*/  FSEL R10, R7, RZ, P0 ;  /* 0x000000ff070a7208 */ /* 0x000fca0000000000 */
[----:B------:R-:W-:Y:S01]  /*1a7c0*/  FFMA.FTZ R148, R47, R61, -R10 ;  /* 0x0000003d2f947223 */ /* 0x000fe2000001080a */
[----:B0-----:R-:W-:-:S05]  /*1a7d0*/  FMNMX.FTZ R47, R6, R11, !PT ;  /* 0x0000000b062f7209 */ /* 0x001fca0007810000 */
[----:B------:R-:W0:Y:S01]  /*1a7e0*/  SHFL.BFLY PT, R186, R47, 0x1, 0x1f ;  /* 0x0c201f002fba7f89 */ /* 0x000e2200000e0000 */
[----:B------:R-:W-:Y:S01]  /*1a7f0*/  FSEL R7, R12, RZ, P0 ;  /* 0x000000ff0c077208 */ /* 0x000fe20000000000 */
[----:B------:R-:W-:-:S04]  /*1a800*/  FFMA.FTZ R156, R79, R61, -R10 ;  /* 0x0000003d4f9c7223 */ /* 0x000fc8000001080a */
[----:B------:R-:W-:Y:S01]  /*1a810*/  FADD.FTZ R8, R8, -R7 ;  /* 0x8000000708087221 */ /* 0x000fe20000010000 */
[----:B0-----:R-:W-:-:S04]  /*1a820*/  FMNMX.FTZ R186, R47, R186, !PT ;  /* 0x000000ba2fba7209 */ /* 0x001fc80007810000 */
[C---:B------:R-:W-:Y:S01]  /*1a830*/  FSETP.NEU.FTZ.AND P0, PT, R186.reuse, -INF , PT ;  /* 0xff800000ba00780b */ /* 0x040fe20003f1d000 */
[----:B------:R-:W-:-:S03]  /*1a840*/  FMUL.FTZ R108, R186, R61 ;  /* 0x0000003dba6c7220 */ /* 0x000fc60000410000 */
[----:B------:R-:W-:Y:S02]  /*1a850*/  FSEL R6, R186, RZ, P0 ;  /* 0x000000ffba067208 */ /* 0x000fe40000000000 */
[----:B------:R-:W-:-:S03]  /*1a860*/  FSEL R108, R108, RZ, P0 ;  /* 0x000000ff6c6c7208 */ /* 0x000fc60000000000 */
[----:B------:R-:W-:Y:S01]  /*1a870*/  FADD.FTZ R6, R9, -R6 ;  /* 0x8000000609067221 */ /* 0x000fe20000010000 */
[-C--:B------:R-:W-:Y:S01]  /*1a880*/  FMUL.FTZ R8, R8, R61.reuse ;  /* 0x0000003d08087220 */ /* 0x080fe20000410000 */
[-C--:B------:R-:W-:Y:S01]  /*1a890*/  FFMA.FTZ R157, R67, R61.reuse, -R108 ;  /* 0x0000003d439d7223 */ /* 0x080fe2000001086c */
[-C--:B------:R-:W-:Y:S01]  /*1a8a0*/  FFMA.FTZ R141, R141, R61.reuse, -R10 ;  /* 0x0000003d8d8d7223 */ /* 0x080fe2000001080a */
[----:B------:R-:W-:Y:S01]  /*1a8b0*/  FMUL.FTZ R6, R61, R6 ;  /* 0x000000063d067220 */ /* 0x000fe20000410000 */
[-C--:B------:R-:W-:Y:S01]  /*1a8c0*/  FFMA.FTZ R146, R45, R61.reuse, -R108 ;  /* 0x0000003d2d927223 */ /* 0x080fe2000001086c */
[----:B------:R-:W-:Y:S01]  /*1a8d0*/  MUFU.EX2 R156, R156 ;  /* 0x0000009c009c7308 */ /* 0x000fe20000000800 */
[-C--:B------:R-:W-:Y:S01]  /*1a8e0*/  FFMA.FTZ R158, R73, R61.reuse, -R10 ;  /* 0x0000003d499e7223 */ /* 0x080fe2000001080a */
[----:B------:R-:W-:-:S06]  /*1a8f0*/  FFMA.FTZ R159, R37, R61, -R108 ;  /* 0x0000003d259f7223 */ /* 0x000fcc000001086c */
[----:B------:R-:W3:Y:S01]  /*1a900*/  MUFU.EX2 R185, R8 ;  /* 0x0000000800b97308 */ /* 0x000ee20000000800 */
[-C--:B------:R-:W-:Y:S01]  /*1a910*/  FFMA.FTZ R184, R75, R61.reuse, -R10 ;  /* 0x0000003d4bb87223 */ /* 0x080fe2000001080a */
[----:B------:R-:W-:-:S06]  /*1a920*/  FFMA.FTZ R145, R43, R61, -R108 ;  /* 0x0000003d2b917223 */ /* 0x000fcc000001086c */
[----:B------:R-:W-:Y:S01]  /*1a930*/  MUFU.EX2 R157, R157 ;  /* 0x0000009d009d7308 */ /* 0x000fe20000000800 */
[-C--:B------:R-:W-:Y:S01]  /*1a940*/  FFMA.FTZ R140, R71, R61.reuse, -R10 ;  /* 0x0000003d478c7223 */ /* 0x080fe2000001080a */
[-C--:B------:R-:W-:Y:S01]  /*1a950*/  FFMA.FTZ R161, R25, R61.reuse, -R108 ;  /* 0x0000003d19a17223 */ /* 0x080fe2000001086c */
[-C--:B------:R-:W-:Y:S01]  /*1a960*/  FFMA.FTZ R160, R77, R61.reuse, -R10 ;  /* 0x0000003d4da07223 */ /* 0x080fe2000001080a */
[-C--:B------:R-:W-:Y:S01]  /*1a970*/  FFMA.FTZ R144, R27, R61.reuse, -R108 ;  /* 0x0000003d1b907223 */ /* 0x080fe2000001086c */
[-CC-:B------:R-:W-:Y:S01]  /*1a980*/  FFMA.FTZ R136, R35, R61.reuse, -R10.reuse ;  /* 0x0000003d23887223 */ /* 0x180fe2000001080a */
[-C--:B------:R-:W-:Y:S01]  /*1a990*/  FFMA.FTZ R162, R69, R61.reuse, -R10 ;  /* 0x0000003d45a27223 */ /* 0x080fe2000001080a */
[----:B------:R-:W-:Y:S01]  /*1a9a0*/  FFMA.FTZ R163, R163, R61, -R108 ;  /* 0x0000003da3a37223 */ /* 0x000fe2000001086c */
[----:B------:R-:W0:Y:S08]  /*1a9b0*/  MUFU.EX2 R151, R6 ;  /* 0x0000000600977308 */ /* 0x000e300000000800 */
[----:B------:R-:W1:Y:S08]  /*1a9c0*/  MUFU.EX2 R141, R141 ;  /* 0x0000008d008d7308 */ /* 0x000e700000000800 */
[----:B------:R-:W2:Y:S08]  /*1a9d0*/  MUFU.EX2 R146, R146 ;  /* 0x0000009200927308 */ /* 0x000eb00000000800 */
[----:B------:R-:W4:Y:S08]  /*1a9e0*/  MUFU.EX2 R158, R158 ;  /* 0x0000009e009e7308 */ /* 0x000f300000000800 */
[----:B------:R-:W4:Y:S01]  /*1a9f0*/  MUFU.EX2 R159, R159 ;  /* 0x0000009f009f7308 */ /* 0x000f220000000800 */
[----:B---3--:R-:W-:Y:S01]  /*1aa00*/  FFMA.FTZ R34, R185, R4, R156 ;  /* 0x00000004b9227223 */ /* 0x008fe2000001009c */
[----:B0-----:R-:W-:Y:S01]  /*1aa10*/  FFMA.FTZ R35, R5, R151, R157 ;  /* 0x0000009705237223 */ /* 0x001fe2000001009d */
[-C--:B------:R-:W-:Y:S01]  /*1aa20*/  FFMA.FTZ R139, R139, R61.reuse, -R10 ;  /* 0x0000003d8b8b7223 */ /* 0x080fe2000001080a */
[-CC-:B------:R-:W-:Y:S01]  /*1aa30*/  FFMA.FTZ R132, R29, R61.reuse, -R108.reuse ;  /* 0x0000003d1d847223 */ /* 0x180fe2000001086c */
[-C--:B------:R-:W-:Y:S01]  /*1aa40*/  FFMA.FTZ R128, R39, R61.reuse, -R108 ;  /* 0x0000003d27807223 */ /* 0x080fe2000001086c */
[-C--:B------:R-:W-:Y:S01]  /*1aa50*/  FFMA.FTZ R168, R65, R61.reuse, -R10 ;  /* 0x0000003d41a87223 */ /* 0x080fe2000001080a */
[-C--:B------:R-:W-:Y:S01]  /*1aa60*/  FFMA.FTZ R169, R169, R61.reuse, -R108 ;  /* 0x0000003da9a97223 */ /* 0x080fe2000001086c */
        /* <DEDUP_REMOVED lines=8> */
[----:B------:R-:W3:Y:S01]  /*1aaf0*/  MUFU.EX2 R145, R145 ;  /* 0x0000009100917308 */ /* 0x000ee20000000800 */
[----:B-1----:R-:W-:Y:S01]  /*1ab00*/  FADD.FTZ R37, R141, R34 ;  /* 0x000000228d257221 */ /* 0x002fe20000010000 */
[----:B--2---:R-:W-:Y:S01]  /*1ab10*/  FADD.FTZ R36, R146, R35 ;  /* 0x0000002392247221 */ /* 0x004fe20000010000 */
[-C--:B------:R-:W-:Y:S01]  /*1ab20*/  FFMA.FTZ R150, R57, R61.reuse, -R10 ;  /* 0x0000003d39967223 */ /* 0x080fe2000001080a */
[-C--:B------:R-:W-:Y:S01]  /*1ab30*/  FFMA.FTZ R173, R173, R61.reuse, -R108 ;  /* 0x0000003dadad7223 */ /* 0x080fe2000001086c */
[-CC-:B------:R-:W-:Y:S01]  /*1ab40*/  FFMA.FTZ R176, R49, R61.reuse, -R10.reuse ;  /* 0x0000003d31b07223 */ /* 0x180fe2000001080a */
[-C--:B------:R-:W-:Y:S01]  /*1ab50*/  FFMA.FTZ R172, R55, R61.reuse, -R10 ;  /* 0x0000003d37ac7223 */ /* 0x080fe2000001080a */
[-C--:B------:R-:W-:Y:S01]  /*1ab60*/  FFMA.FTZ R129, R129, R61.reuse, -R108 ;  /* 0x0000003d81817223 */ /* 0x080fe2000001086c */
[----:B------:R-:W1:Y:S01]  /*1ab70*/  MUFU.EX2 R140, R140 ;  /* 0x0000008c008c7308 */ /* 0x000e620000000800 */
[-CC-:B------:R-:W-:Y:S01]  /*1ab80*/  FFMA.FTZ R149, R51, R61.reuse, -R10.reuse ;  /* 0x0000003d33957223 */ /* 0x180fe2000001080a */
[-C--:B------:R-:W-:Y:S01]  /*1ab90*/  FFMA.FTZ R174, R53, R61.reuse, -R10 ;  /* 0x0000003d35ae7223 */ /* 0x080fe2000001080a */
[-CC-:B------:R-:W-:Y:S01]  /*1aba0*/  FFMA.FTZ R175, R175, R61.reuse, -R108.reuse ;  /* 0x0000003dafaf7223 */ /* 0x180fe2000001086c */
[-CC-:B------:R-:W-:Y:S01]  /*1abb0*/  FFMA.FTZ R177, R177, R61.reuse, -R108.reuse ;  /* 0x0000003db1b17223 */ /* 0x180fe2000001086c */
[-CC-:B------:R-:W-:Y:S01]  /*1abc0*/  FFMA.FTZ R127, R44, R61.reuse, -R108.reuse ;  /* 0x0000003d2c7f7223 */ /* 0x180fe2000001086c */
[----:B------:R-:W-:-:S02]  /*1abd0*/  FFMA.FTZ R179, R48, R61, -R108 ;  /* 0x0000003d30b37223 */ /* 0x000fc4000001086c */
[----:B------:R-:W-:Y:S01]  /*1abe0*/  MUFU.EX2 R148, R148 ;  /* 0x0000009400947308 */ /* 0x000fe20000000800 */
[-CC-:B------:R-:W-:Y:S01]  /*1abf0*/  FFMA.FTZ R126, R126, R61.reuse, -R108.reuse ;  /* 0x0000003d7e7e7223 */ /* 0x180fe2000001086c */
[-C--:B------:R-:W-:Y:S01]  /*1ac00*/  FFMA.FTZ R109, R64, R61.reuse, -R108 ;  /* 0x0000003d406d7223 */ /* 0x080fe2000001086c */
[-C--:B------:R-:W-:Y:S01]  /*1ac10*/  FFMA.FTZ R180, R21, R61.reuse, -R10 ;  /* 0x0000003d15b47223 */ /* 0x080fe2000001080a */
[-CC-:B------:R-:W-:Y:S01]  /*1ac20*/  FFMA.FTZ R181, R56, R61.reuse, -R108.reuse ;  /* 0x0000003d38b57223 */ /* 0x180fe2000001086c */
[-C--:B------:R-:W-:Y:S01]  /*1ac30*/  FFMA.FTZ R183, R62, R61.reuse, -R108 ;  /* 0x0000003d3eb77223 */ /* 0x080fe2000001086c */
[-CC-:B------:R-:W-:Y:S01]  /*1ac40*/  FFMA.FTZ R133, R133, R61.reuse, -R10.reuse ;  /* 0x0000003d85857223 */ /* 0x180fe2000001080a */
[-C--:B------:R-:W-:Y:S01]  /*1ac50*/  FFMA.FTZ R182, R15, R61.reuse, -R10 ;  /* 0x0000003d0fb67223 */ /* 0x080fe2000001080a */
[----:B------:R-:W2:Y:S01]  /*1ac60*/  MUFU.EX2 R161, R161 ;  /* 0x000000a100a17308 */ /* 0x000ea20000000800 */
[----:B----4-:R-:W-:Y:S01]  /*1ac70*/  FADD.FTZ R39, R158, R37 ;  /* 0x000000259e277221 */ /* 0x010fe20000010000 */
[----:B------:R-:W-:Y:S01]  /*1ac80*/  FADD.FTZ R38, R159, R36 ;  /* 0x000000249f267221 */ /* 0x000fe20000010000 */
[----:B------:R-:W-:Y:S01]  /*1ac90*/  FFMA.FTZ R147, R13, R61, -R10 ;  /* 0x0000003d0d937223 */ /* 0x000fe2000001080a */
[C---:B------:R-:W-:Y:S01]  /*1aca0*/  FMUL.FTZ R91, R185.reuse, R91 ;  /* 0x0000005bb95b7220 */ /* 0x040fe20000410000 */
[C---:B------:R-:W-:Y:S01]  /*1acb0*/  FMUL.FTZ R90, R185.reuse, R90 ;  /* 0x0000005ab95a7220 */ /* 0x040fe20000410000 */
[C---:B------:R-:W-:Y:S01]  /*1acc0*/  FMUL.FTZ R111, R185.reuse, R99 ;  /* 0x00000063b96f7220 */ /* 0x040fe20000410000 */
[C---:B------:R-:W-:Y:S01]  /*1acd0*/  FMUL.FTZ R110, R185.reuse, R98 ;  /* 0x00000062b96e7220 */ /* 0x040fe20000410000 */
[----:B------:R-:W4:Y:S01]  /*1ace0*/  MUFU.EX2 R160, R160 ;  /* 0x000000a000a07308 */ /* 0x000f220000000800 */
[C---:B------:R-:W-:Y:S01]  /*1acf0*/  FMUL.FTZ R107, R185.reuse, R107 ;  /* 0x0000006bb96b7220 */ /* 0x040fe20000410000 */
[----:B------:R-:W-:Y:S01]  /*1ad00*/  FMUL.FTZ R106, R185, R106 ;  /* 0x0000006ab96a7220 */ /* 0x000fe20000410000 */
[----:B------:R-:W4:Y:S04]  /*1ad10*/  LDL.64 R8, [R1+0x2e0] ;  /* 0x0002e00001087983 */ /* 0x000f280000100a00 */
[----:B------:R-:W4:Y:S01]  /*1ad20*/  LDL.64 R24, [R1+0x330] ;  /* 0x0003300001187983 */ /* 0x000f220000100a00 */
[----:B------:R-:W4:Y:S01]  /*1ad30*/  MUFU.EX2 R144, R144 ;  /* 0x0000009000907308 */ /* 0x000f220000000800 */
[----:B0-----:R-:W-:Y:S01]  /*1ad40*/  FADD.FTZ R41, R184, R39 ;  /* 0x00000027b8297221 */ /* 0x001fe20000010000 */
[----:B---3--:R-:W-:Y:S01]  /*1ad50*/  FADD.FTZ R40, R145, R38 ;  /* 0x0000002691287221 */ /* 0x008fe20000010000 */
[----:B------:R-:W3:Y:S05]  /*1ad60*/  LDL.64 R26, [R1+0x340] ;  /* 0x00034000011a7983 */ /* 0x000eea0000100a00 */
[----:B------:R-:W0:Y:S08]  /*1ad70*/  MUFU.EX2 R162, R162 ;  /* 0x000000a200a27308 */ /* 0x000e300000000800 */
[----:B------:R-:W0:Y:S01]  /*1ad80*/  MUFU.EX2 R163, R163 ;  /* 0x000000a300a37308 */ /* 0x000e220000000800 */
[----:B-1----:R-:W-:Y:S01]  /*1ad90*/  FADD.FTZ R43, R140, R41 ;  /* 0x000000298c2b7221 */ /* 0x002fe20000010000 */
[----:B--2---:R-:W-:-:S06]  /*1ada0*/  FADD.FTZ R45, R161, R40 ;  /* 0x00000028a12d7221 */ /* 0x004fcc0000010000 */
[----:B------:R-:W-:Y:S01]  /*1adb0*/  MUFU.EX2 R136, R136 ;  /* 0x0000008800887308 */ /* 0x000fe20000000800 */
[C---:B------:R-:W-:Y:S01]  /*1adc0*/  FMUL.FTZ R89, R151.reuse, R89 ;  /* 0x0000005997597220 */ /* 0x040fe20000410000 */
[----:B------:R-:W-:Y:S01]  /*1add0*/  FMUL.FTZ R88, R151, R88 ;  /* 0x0000005897587220 */ /* 0x000fe20000410000 */
[----:B------:R-:W2:Y:S04]  /*1ade0*/  LDL.64 R4, [R1+0x2c0] ;  /* 0x0002c00001047983 */ /* 0x000ea80000100a00 */
[----:B------:R-:W3:Y:S01]  /*1adf0*/  LDL.64 R6, [R1+0x2d0] ;  /* 0x0002d00001067983 */ /* 0x000ee20000100a00 */
[----:B------:R-:W1:Y:S03]  /*1ae00*/  MUFU.EX2 R139, R139 ;  /* 0x0000008b008b7308 */ /* 0x000e660000000800 */
[----:B------:R-:W3:Y:S05]  /*1ae10*/  LDL.64 R28, [R1+0x350] ;  /* 0x00035000011c7983 */ /* 0x000eea0000100a00 */
[----:B------:R-:W1:Y:S01]  /*1ae20*/  MUFU.EX2 R132, R132 ;  /* 0x0000008400847308 */ /* 0x000e620000000800 */
[----:B----4-:R-:W-:Y:S01]  /*1ae30*/  FADD.FTZ R47, R160, R43 ;  /* 0x0000002ba02f7221 */ /* 0x010fe20000010000 */
[----:B------:R-:W-:Y:S01]  /*1ae40*/  FADD.FTZ R46, R144, R45 ;  /* 0x0000002d902e7221 */ /* 0x000fe20000010000 */
[----:B------:R-:W4:Y:S04]  /*1ae50*/  LDL.64 R20, [R1+0x320] ;  /* 0x0003200001147983 */ /* 0x000f280000100a00 */
[----:B------:R-:W4:Y:S01]  /*1ae60*/  LDL.64 R30, [R1+0x360] ;  /* 0x00036000011e7983 */ /* 0x000f220000100a00 */
[----:B------:R-:W1:Y:S08]  /*1ae70*/  MUFU.EX2 R168, R168 ;  /* 0x000000a800a87308 */ /* 0x000e700000000800 */
[----:B------:R-:W1:Y:S01]  /*1ae80*/  MUFU.EX2 R169, R169 ;  /* 0x000000a900a97308 */ /* 0x000e620000000800 */
[----:B0-----:R-:W-:Y:S01]  /*1ae90*/  FADD.FTZ R50, R162, R47 ;  /* 0x0000002fa2327221 */ /* 0x001fe20000010000 */
[----:B------:R-:W-:Y:S01]  /*1aea0*/  FADD.FTZ R47, R163, R46 ;  /* 0x0000002ea32f7221 */ /* 0x000fe20000010000 */
[----:B------:R-:W4:Y:S05]  /*1aeb0*/  LDL.64 R32, [R1+0x370] ;  /* 0x0003700001207983 */ /* 0x000f2a0000100a00 */
[----:B------:R-:W0:Y:S08]  /*1aec0*/  MUFU.EX2 R138, R138 ;  /* 0x0000008a008a7308 */ /* 0x000e300000000800 */
[----:B------:R-:W0:Y:S01]  /*1aed0*/  MUFU.EX2 R131, R131 ;  /* 0x0000008300837308 */ /* 0x000e220000000800 */
[----:B-1----:R-:W-:Y:S01]  /*1aee0*/  FADD.FTZ R49, R139, R50 ;  /* 0x000000328b317221 */ /* 0x002fe20000010000 */
[----:B------:R-:W-:Y:S01]  /*1aef0*/  FADD.FTZ R50, R132, R47 ;  /* 0x0000002f84327221 */ /* 0x000fe20000010000 */
[----:B------:R-:W4:Y:S05]  /*1af00*/  LDL.64 R34, [R1+0x380] ;  /* 0x0003800001227983 */ /* 0x000f2a0000100a00 */
        /* <DEDUP_REMOVED lines=28> */
[----:B------:R-:W1:Y:S01]  /*1b0d0*/  MUFU.EX2 R127, R127 ;  /* 0x0000007f007f7308 */ /* 0x000e620000000800 */
[----:B0-----:R-:W-:Y:S01]  /*1b0e0*/  FADD.FTZ R65, R149, R64 ;  /* 0x0000004095417221 */ /* 0x001fe20000010000 */
[----:B------:R-:W-:-:S06]  /*1b0f0*/  FADD.FTZ R62, R128, R63 ;  /* 0x0000003f803e7221 */ /* 0x000fcc0000010000 */
[----:B------:R-:W0:Y:S08]  /*1b100*/  MUFU.EX2 R178, R178 ;  /* 0x000000b200b27308 */ /* 0x000e300000000800 */
[----:B------:R-:W0:Y:S01]  /*1b110*/  MUFU.EX2 R179, R179 ;  /* 0x000000b300b37308 */ /* 0x000e220000000800 */
[----:B-1----:R-:W-:Y:S01]  /*1b120*/  FADD.FTZ R65, R176, R65 ;  /* 0x00000041b0417221 */ /* 0x002fe20000010000 */
[----:B------:R-:W-:-:S06]  /*1b130*/  FADD.FTZ R64, R177, R62 ;  /* 0x0000003eb1407221 */ /* 0x000fcc0000010000 */
[----:B------:R-:W1:Y:S01]  /*1b140*/  MUFU.EX2 R126, R126 ;  /* 0x0000007e007e7308 */ /* 0x000e620000000800 */
[----:B------:R-:W-:Y:S01]  /*1b150*/  FADD.FTZ R69, R148, R65 ;  /* 0x0000004194457221 */ /* 0x000fe20000010000 */
[----:B------:R-:W-:-:S06]  /*1b160*/  FADD.FTZ R68, R127, R64 ;  /* 0x000000407f447221 */ /* 0x000fcc0000010000 */
[----:B------:R-:W1:Y:S01]  /*1b170*/  MUFU.EX2 R180, R180 ;  /* 0x000000b400b47308 */ /* 0x000e620000000800 */
[----:B------:R-:W-:-:S07]  /*1b180*/  FFMA.FTZ R108, R60, R61, -R108 ;  /* 0x0000003d3c6c7223 */ /* 0x000fce000001086c */
[----:B------:R-:W1:Y:S01]  /*1b190*/  MUFU.EX2 R181, R181 ;  /* 0x000000b500b57308 */ /* 0x000e620000000800 */
[----:B0-----:R-:W-:Y:S01]  /*1b1a0*/  FADD.FTZ R71, R178, R69 ;  /* 0x00000045b2477221 */ /* 0x001fe20000010000 */
[----:B------:R-:W-:Y:S01]  /*1b1b0*/  FADD.FTZ R73, R179, R68 ;  /* 0x00000044b3497221 */ /* 0x000fe20000010000 */
[----:B------:R-:W4:Y:S04]  /*1b1c0*/  LDL.64 R10, [R1+0x2f0] ;  /* 0x0002f000010a7983 */ /* 0x000f280000100a00 */
[----:B------:R-:W4:Y:S01]  /*1b1d0*/  LDL.64 R14, [R1+0x310] ;  /* 0x00031000010e7983 */ /* 0x000f220000100a00 */
[----:B------:R-:W0:Y:S08]  /*1b1e0*/  MUFU.EX2 R133, R133 ;  /* 0x0000008500857308 */ /* 0x000e300000000800 */
[----:B------:R-:W0:Y:S01]  /*1b1f0*/  MUFU.EX2 R109, R109 ;  /* 0x0000006d006d7308 */ /* 0x000e220000000800 */
[----:B------:R-:W-:Y:S01]  /*1b200*/  FADD.FTZ R75, R136, R71 ;  /* 0x00000047884b7221 */ /* 0x000fe20000010000 */
[----:B-1----:R-:W-:Y:S01]  /*1b210*/  FADD.FTZ R72, R126, R73 ;  /* 0x000000497e487221 */ /* 0x002fe20000010000 */
[----:B------:R-:W4:Y:S04]  /*1b220*/  LDL.64 R12, [R1+0x300] ;  /* 0x00030000010c7983 */ /* 0x000f280000100a00 */
[----:B------:R-:W4:Y:S01]  /*1b230*/  LDL.64 R36, [R1+0x390] ;  /* 0x0003900001247983 */ /* 0x000f220000100a00 */
[----:B------:R-:W1:Y:S08]  /*1b240*/  MUFU.EX2 R182, R182 ;  /* 0x000000b600b67308 */ /* 0x000e700000000800 */
[----:B------:R-:W1:Y:S01]  /*1b250*/  MUFU.EX2 R183, R183 ;  /* 0x000000b700b77308 */ /* 0x000e620000000800 */
[----:B------:R-:W-:Y:S01]  /*1b260*/  FADD.FTZ R76, R180, R75 ;  /* 0x0000004bb44c7221 */ /* 0x000fe20000010000 */
[----:B------:R-:W-:-:S06]  /*1b270*/  FADD.FTZ R78, R181, R72 ;  /* 0x00000048b54e7221 */ /* 0x000fcc0000010000 */
[----:B------:R-:W1:Y:S01]  /*1b280*/  MUFU.EX2 R147, R147 ;  /* 0x0000009300937308 */ /* 0x000e620000000800 */
[----:B------:R-:W-:Y:S04]  /*1b290*/  STL.64 [R1+0x3f0], R90 ;  /* 0x0003f05a01007387 */ /* 0x000fe80000100a00 */
[----:B------:R-:W-:Y:S03]  /*1b2a0*/  STL.64 [R1+0x3f8], R88 ;  /* 0x0003f85801007387 */ /* 0x000fe60000100a00 */
[----:B------:R-:W1:Y:S01]  /*1b2b0*/  MUFU.EX2 R108, R108 ;  /* 0x0000006c006c7308 */ /* 0x000e620000000800 */
[----:B0-----:R-:W-:Y:S01]  /*1b2c0*/  FADD.FTZ R81, R133, R76 ;  /* 0x0000004c85517221 */ /* 0x001fe20000010000 */
[----:B------:R-:W-:Y:S01]  /*1b2d0*/  FADD.FTZ R80, R109, R78 ;  /* 0x0000004e6d507221 */ /* 0x000fe20000010000 */
[----:B------:R-:W-:Y:S02]  /*1b2e0*/  STL.64 [R1+0x200], R110 ;  /* 0x0002006e01007387 */ /* 0x000fe40000100a00 */
[----:B-1----:R-:W-:Y:S01]  /*1b2f0*/  FADD.FTZ R86, R182, R81 ;  /* 0x00000051b6567221 */ /* 0x002fe20000010000 */
[----:B------:R-:W-:Y:S01]  /*1b300*/  FADD.FTZ R87, R183, R80 ;  /* 0x00000050b7577221 */ /* 0x000fe20000010000 */
[----:B------:R-:W-:Y:S02]  /*1b310*/  STL.64 [R1+0x210], R106 ;  /* 0x0002106a01007387 */ /* 0x000fe40000100a00 */
[----:B------:R-:W-:-:S02]  /*1b320*/  FADD.FTZ R86, R147, R86 ;  /* 0x0000005693567221 */ /* 0x000fc40000010000 */
[----:B------:R-:W4:Y:S04]  /*1b330*/  LDL.64 R38, [R1+0x3a0] ;  /* 0x0003a00001267983 */ /* 0x000f280000100a00 */
[----:B------:R-:W4:Y:S01]  /*1b340*/  LDL.64 R40, [R1+0x3b0] ;  /* 0x0003b00001287983 */ /* 0x000f220000100a00 */
[----:B------:R-:W-:-:S03]  /*1b350*/  FADD.FTZ R87, R108, R87 ;  /* 0x000000576c577221 */ /* 0x000fc60000010000 */
[----:B------:R-:W4:Y:S04]  /*1b360*/  LDL.64 R42, [R1+0x3c0] ;  /* 0x0003c000012a7983 */ /* 0x000f280000100a00 */
[----:B------:R0:W-:Y:S04]  /*1b370*/  STL.64 [R1+0x1e0], R86 ;  /* 0x0001e05601007387 */ /* 0x0001e80000100a00 */
        /* <DEDUP_REMOVED lines=24> */
[----:B------:R-:W4:Y:S01]  /*1b500*/  LDL.64 R110, [R1+0x378] ;  /* 0x00037800016e7983 */ /* 0x000f220000100a00 */
        /* <DEDUP_REMOVED lines=211> */
.L_x_12170:
[----:B------:R-:W-:Y:S05]  /*1c240*/  BSYNC B0 ;  /* 0x0000000000007941 */ /* 0x000fea0003800000 */
.L_x_12169:
        /* <DEDUP_REMOVED lines=8> */
.L_x_12172:
[----:B------:R-:W-:Y:S05]  /*1c2d0*/  BSYNC B0 ;  /* 0x0000000000007941 */ /* 0x000fea0003800000 */
.L_x_12171:
[----:B------:R-:W-:Y:S04]  /*1c2e0*/  BSSY B0, `(.L_x_12173) ;  /* 0x0000004000007945 */ /* 0x000fe80003800000 */
[----:B-1----:R-:W-:Y:S05]  /*1c2f0*/  @P0 BRA `(.L_x_12174) ;  /* 0x0000000000080947 */ /* 0x002fea0003800000 */
[----:B------:R-:W1:Y:S02]  /*1c300*/  SYNCS.PHASECHK.TRANS64.TRYWAIT P0, [R2+URZ], R3 ;  /* 0x00000003020075a7 */ /* 0x000e64000800017f */
[----:B-1----:R-:W-:Y:S05]  /*1c310*/  @!P0 BRA `(.L_x_12175) ;  /* 0x000000fc00248947 */ /* 0x002fea0003800000 */
.L_x_12174:
[----:B------:R-:W-:Y:S05]  /*1c320*/  BSYNC B0 ;  /* 0x0000000000007941 */ /* 0x000fea0003800000 */
.L_x_12173:
        /* <DEDUP_REMOVED lines=801> */
.L_x_12177:
[----:B------:R-:W-:Y:S05]  /*1f540*/  BSYNC B0 ;  /* 0x0000000000007941 */ /* 0x000fea0003800000 */
.L_x_12176:
        /* <DEDUP_REMOVED lines=9> */
.L_x_12149:
[----:B------:R-:W2:Y:S01]  /*1f5e0*/  LDL R5, [R1+0x1e0] ;  /* 0x0001e00001057983 */ /* 0x000ea20000100800 */
[----:B------:R-:W-:Y:S05]  /*1f5f0*/  WARPSYNC.ALL ;  /* 0x0000000000007948 */ /* 0x000fea0003800000 */
        /* <DEDUP_REMOVED lines=61> */
[----:B------:R-:W4:Y:S04]  /*1f9d0*/  LDL R136, [R1+0x1c8] ;  /* 0x0001c80001887983 */ /* 0x000f280000100800 */
[----:B------:R-:W5:Y:S04]  /*1f9e0*/  LDL.64 R10, [R1+0x378] ;  /* 0x00037800010a7983 */ /* 0x000f680000100a00 */
[----:B--2---:R-:W2:Y:S02]  /*1f9f0*/  SHFL.BFLY PT, R0, R5, 0x2, 0x1f ;  /* 0x0c401f0005007f89 */ /* 0x004ea400000e0000 */
[----:B--2---:R-:W-:-:S05]  /*1fa00*/  FADD.FTZ R0, R5, R0 ;  /* 0x0000000005007221 */ /* 0x004fca0000010000 */
[----:B------:R-:W0:Y:S02]  /*1fa10*/  SHFL.BFLY PT, R3, R0, 0x1, 0x1f ;  /* 0x0c201f0000037f89 */ /* 0x000e2400000e0000 */
[----:B01----:R-:W-:Y:S02]  /*1fa20*/  FADD.FTZ R2, R0, R3 ;  /* 0x0000000300027221 */ /* 0x003fe40000010000 */
[----:B------:R-:W2:Y:S04]  /*1fa30*/  LDL R0, [R1+0x1c0] ;  /* 0x0001c00001007983 */ /* 0x000ea80000100800 */
[----:B------:R-:W-:Y:S04]  /*1fa40*/  STL [R1+0x1e0], R2 ;  /* 0x0001e00201007387 */ /* 0x000fe80000100800 */
[----:B------:R-:W4:Y:S04]  /*1fa50*/  LDL R147, [R1+0x1e0] ;  /* 0x0001e00001937983 */ /* 0x000f280000100800 */
[----:B---3--:R-:W0:Y:S02]  /*1fa60*/  SHFL.BFLY PT, R3, R6, 0x2, 0x1f ;  /* 0x0c401f0006037f89 */ /* 0x008e2400000e0000 */
[----:B0-----:R-:W-:-:S02]  /*1fa70*/  FADD.FTZ R3, R3, R6 ;  /* 0x0000000603037221 */ /* 0x001fc40000010000 */
[----:B------:R-:W3:Y:S04]  /*1fa80*/  LDL.64 R6, [R1+0x3d8] ;  /* 0x0003d80001067983 */ /* 0x000ee80000100a00 */
[----:B------:R-:W0:Y:S02]  /*1fa90*/  SHFL.BFLY PT, R4, R3, 0x1, 0x1f ;  /* 0x0c201f0003047f89 */ /* 0x000e2400000e0000 */
[----:B0-----:R-:W-:Y:S02]  /*1faa0*/  FADD.FTZ R140, R3, R4 ;  /* 0x00000004038c7221 */ /* 0x001fe40000010000 */
[----:B------:R-:W3:Y:S03]  /*1fab0*/  LDL.64 R2, [R1+0x3c8] ;  /* 0x0003c80001027983 */ /* 0x000ee60000100a00 */
[----:B------:R-:W-:Y:S01]  /*1fac0*/  FSETP.NE.FTZ.AND P1, PT, R140, RZ, PT ;  /* 0x000000ff8c00720b */ /* 0x000fe20003f35000 */
[----:B------:R-:W3:-:S12]  /*1fad0*/  LDL.64 R4, [R1+0x3e8] ;  /* 0x0003e80001047983 */ /* 0x000ed80000100a00 */
[----:B------:R-:W3:Y:S04]  /*1fae0*/  @P1 LDL R143, [R1+0x1f0] ;  /* 0x0001f000018f1983 */ /* 0x000ee80000100800 */
[----:B------:R-:W3:Y:S01]  /*1faf0*/  @P1 LDL R146, [R1+0x1d4] ;  /* 0x0001d40001921983 */ /* 0x000ee20000100800 */
[----:B----4-:R-:W-:-:S13]  /*1fb00*/  FSETP.NE.FTZ.AND P0, PT, R147, RZ, PT ;  /* 0x000000ff9300720b */ /* 0x010fda0003f15000 */
[----:B------:R-:W4:Y:S04]  /*1fb10*/  @P0 LDL R138, [R1+0x1f0] ;  /* 0x0001f000018a0983 */ /* 0x000f280000100800 */
[----:B------:R-:W4:Y:S01]  /*1fb20*/  @P0 LDL R139, [R1+0x1d0] ;  /* 0x0001d000018b0983 */ /* 0x000f220000100800 */
[----:B------:R-:W0:Y:S01]  /*1fb30*/  @P0 MUFU.LG2 R141, R147 ;  /* 0x00000093008d0308 */ /* 0x000e220000000c00 */
[----:B------:R-:W-:Y:S02]  /*1fb40*/  IMAD.MOV.U32 R142, RZ, RZ, -0x800000 ;  /* 0xff800000ff8e7424 */ /* 0x000fe400078e00ff */
[----:B------:R-:W-:Y:S01]  /*1fb50*/  IMAD.MOV.U32 R137, RZ, RZ, RZ ;  /* 0x000000ffff897224 */ /* 0x000fe200078e00ff */
[----:B------:R-:W1:Y:S04]  /*1fb60*/  S2R R149, SR_TID.X ;  /* 0x0000000000957919 */ /* 0x000e680000002100 */
[----:B------:R-:W5:Y:S01]  /*1fb70*/  @P1 MUFU.LG2 R145, R140 ;  /* 0x0000008c00911308 */ /* 0x000f620000000c00 */
[----:B0-----:R-:W-:-:S07]  /*1fb80*/  @P0 FMUL.FTZ R141, R141, 0.69314718246459960938 ;  /* 0x3f3172188d8d0820 */ /* 0x001fce0000410000 */
[----:B------:R-:W0:Y:S01]  /*1fb90*/  @P0 MUFU.RCP R137, R147 ;  /* 0x0000009300890308 */ /* 0x000e220000001000 */
[----:B------:R-:W-:Y:S02]  /*1fba0*/  IMAD.MOV.U32 R144, RZ, RZ, -0x800000 ;  /* 0xff800000ff907424 */ /* 0x000fe400078e00ff */
[----:B------:R-:W-:Y:S02]  /*1fbb0*/  VIADD R136, R136, 0x1 ;  /* 0x0000000188887836 */ /* 0x000fe40000000000 */
[----:B-----5:R-:W-:Y:S01]  /*1fbc0*/  @P1 FMUL.FTZ R148, R145, 0.69314718246459960938 ;  /* 0x3f31721891941820 */ /* 0x020fe20000410000 */
[----:B--2---:R-:W-:Y:S01]  /*1fbd0*/  VIADD R0, R0, 0x1 ;  /* 0x0000000100007836 */ /* 0x004fe20000000000 */
[----:B------:R-:W-:Y:S01]  /*1fbe0*/  STL [R1+0x1e4], R140 ;  /* 0x0001e48c01007387 */ /* 0x000fe20000100800 */
        /* <DEDUP_REMOVED lines=100> */
[----:B------:R-:W-:Y:S01]  /*20230*/  STL [R1+0x1c0], R0 ;  /* 0x0001c00001007387 */ /* 0x000fe20000100800 */
[----:B-1----:R-:W-:Y:S01]  /*20240*/  SHF.R.U32.HI R149, RZ, 0x7, R149 ;  /* 0x00000007ff957819 */ /* 0x002fe20000011695 */
[----:B------:R-:W-:Y:S01]  /*20250*/  BSSY B0, `(.L_x_12179) ;  /* 0x0000070000007945 */ /* 0x000fe20003800000 */
[----:B----4-:R-:W-:-:S04]  /*20260*/  @P0 FMUL.FTZ R138, R138, 0.69314718246459960938 ;  /* 0x3f3172188a8a0820 */ /* 0x010fc80000410000 */
[----:B------:R-:W-:Y:S01]  /*20270*/  @P0 FFMA.FTZ R142, R138, R139, R141 ;  /* 0x0000008b8a8e0223 */ /* 0x000fe2000001008d */
[----:B------:R-:W-:-:S06]  /*20280*/  IMAD.MOV.U32 R138, RZ, RZ, RZ ;  /* 0x000000ffff8a7224 */ /* 0x000fcc00078e00ff */
[----:B------:R-:W0:Y:S01]  /*20290*/  @P1 MUFU.RCP R138, R140 ;  /* 0x0000008c008a1308 */ /* 0x000e220000001000 */
[----:B------:R-:W-:Y:S01]  /*202a0*/  STL [R1+0x1e0], R142 ;  /* 0x0001e08e01007387 */ /* 0x000fe20000100800 */
[----:B------:R-:W-:Y:S01]  /*202b0*/  ISETP.NE.AND P1, PT, R0, 0x2, PT ;  /* 0x000000020000780c */ /* 0x000fe20003f25270 */
        /* <DEDUP_REMOVED lines=93> */
[-C--:B------:R-:W-:Y:S01]  /*20890*/  FMUL.FTZ R11, R11, R138.reuse ;  /* 0x0000008a0b0b7220 */ /* 0x080fe20000410000 */
[----:B------:R-:W-:-:S05]  /*208a0*/  FMUL.FTZ R10, R10, R138 ;  /* 0x0000008a0a0a7220 */ /* 0x000fca0000410000 */
[----:B------:R0:W-:Y:S01]  /*208b0*/  STL.64 [R1+0x378], R10 ;  /* 0x0003780a01007387 */ /* 0x0001e20000100a00 */
[----:B------:R-:W-:Y:S02]  /*208c0*/  PLOP3.LUT P0, PT, PT, PT, PT, 0x8, 0x0 ;  /* 0x000000000000781c */ /* 0x000fe40003f0e170 */
[----:B0-----:R-:W-:-:S05]  /*208d0*/  IADD3 R10, -R149, 0xb, RZ ;  /* 0x0000000b950a7810 */ /* 0x001fca0007ffe1ff */
[----:B------:R0:W-:Y:S08]  /*208e0*/  BAR.ARV R10, 0x100 ;  /* 0x0004000a0000751d */ /* 0x0001f00000002000 */
[----:B------:R-:W-:Y:S06]  /*208f0*/  BAR.ARV 0x8, 0x180 ;  /* 0x0206000000007b1d */ /* 0x000fec0000002000 */
[----:B------:R-:W-:Y:S05]  /*20900*/  @P1 BRA `(.L_x_12180) ;  /* 0x0000000000101947 */ /* 0x000fea0003800000 */
[----:B------:R-:W2:Y:S04]  /*20910*/  LDL R0, [R1+0x1c4] ;  /* 0x0001c40001007983 */ /* 0x000ea80000100800 */
[----:B------:R1:W-:Y:S01]  /*20920*/  STL [R1+0x1c0], RZ ;  /* 0x0001c0ff01007387 */ /* 0x0003e20000100800 */
[----:B--2---:R-:W-:-:S05]  /*20930*/  LOP3.LUT R0, R0, 0x1, RZ, 0x3c, !PT ;  /* 0x0000000100007812 */ /* 0x004fca00078e3cff */
[----:B------:R1:W-:Y:S02]  /*20940*/  STL [R1+0x1c4], R0 ;  /* 0x0001c40001007387 */ /* 0x0003e40000100800 */
.L_x_12180:
[----:B------:R-:W-:Y:S05]  /*20950*/  BSYNC B0 ;  /* 0x0000000000007941 */ /* 0x000fea0003800000 */
.L_x_12179:
[----:B------:R-:W-:-:S12]  /*20960*/  UIADD3 UR37, UR37, 0x1, URZ ;  /* 0x0000000125257890 */ /* 0x000fd8000fffe03f */
.L_x_12056:
[----:B------:R-:W-:Y:S05]  /*20970*/  WARPSYNC.ALL ;  /* 0x0000000000007948 */ /* 0x000fea0003800000 */
[----:B------:R-:W4:Y:S08]  /*20980*/  S2UR UR4, SR_CgaCtaId ;  /* 0x00000000000479c3 */ /* 0x000f300000008800 */
[----:B------:R-:W-:Y:S01]  /*20990*/  BAR.SYNC.DEFER_BLOCKING 0x5, 0x180 ;  /* 0x0146000000007b1d */ /* 0x000fe20000010000 */
[----:B------:R-:W-:-:S05]  /*209a0*/  MOV R148, 0x400 ;  /* 0x0000040000947802 */ /* 0x000fca0000000f00 */
[----:B------:R-:W-:Y:S01]  /*209b0*/  BSSY B0, `(.L_x_12181) ;  /* 0x00002e5000007945 */ /* 0x000fe20003800000 */
[----:B----4-:R-:W-:-:S05]  /*209c0*/  IMAD.U32 R27, RZ, RZ, UR4 ;  /* 0x00000004ff1b7e24 */ /* 0x010fca000f8e00ff */
[----:B------:R-:W-:-:S05]  /*209d0*/  LEA R148, R27, R148, 0x18 ;  /* 0x000000941b947211 */ /* 0x000fca00078ec0ff */
[----:B------:R4:W0:Y:S01]  /*209e0*/  LDS.128 R124, [R148+0x228d0] ;  /* 0x0228d000947c7984 */ /* 0x0008220000000c00 */
[----:B------:R-:W-:Y:S06]  /*209f0*/  BAR.ARV 0x4, 0x180 ;  /* 0x0106000000007b1d */ /* 0x000fec0000002000 */
[----:B------:R-:W-:Y:S05]  /*20a00*/  @P0 BRA `(.L_x_12182) ;  /* 0x00000020002c0947 */ /* 0x000fea0003800000 */
        /* <DEDUP_REMOVED lines=26> */
[----:B------:R-:W2:Y:S04]  /*20bb0*/  LDL.128 R40, [R1+0x390] ;  /* 0x0003900001287983 */ /* 0x000ea80000100c00 */
[----:B------:R-:W2:Y:S04]  /*20bc0*/  LDL.128 R28, [R1+0x3c0] ;  /* 0x0003c000011c7983 */ /* 0x000ea80000100c00 */
[----:B------:R-:W2:Y:S04]  /*20bd0*/  LDL.128 R32, [R1+0x3b0] ;  /* 0x0003b00001207983 */ /* 0x000ea80000100c00 */
[----:B0-----:R-:W2:Y:S04]  /*20be0*/  LDL.128 R8, [R1+0x3e0] ;  /* 0x0003e00001087983 */ /* 0x001ea80000100c00 */
[----:B------:R-:W2:Y:S04]  /*20bf0*/  LDL.128 R12, [R1+0x3d0] ;  /* 0x0003d000010c7983 */ /* 0x000ea80000100c00 */
[----:B------:R-:W2:Y:S01]  /*20c00*/  LDL.128 R4, [R1+0x3f0] ;  /* 0x0003f00001047983 */ /* 0x000ea20000100c00 */
[----:B------:R-:W0:Y:S01]  /*20c10*/  S2R R21, SR_SWINHI ;  /* 0x0000000000157919 */ /* 0x000e220000002f00 */
[----:B-----5:R-:W-:-:S02]  /*20c20*/  MOV R2, R148 ;  /* 0x0000009400027202 */ /* 0x020fc40000000f00 */
[----:B0-----:R-:W-:-:S03]  /*20c30*/  MOV R3, R21 ;  /* 0x0000001500037202 */ /* 0x001fc60000000f00 */
[----:B------:R-:W-:-:S03]  /*20c40*/  IMAD.WIDE R20, R227, 0x2, R2 ;  /* 0x00000002e3147825 */ /* 0x000fc600078e0202 */
[----:B------:R-:W-:-:S04]  /*20c50*/  IADD3 R25, P1, R20, 0x20, RZ ;  /* 0x0000002014197810 */ /* 0x000fc80007f3e0ff */
[----:B------:R-:W-:-:S04]  /*20c60*/  LOP3.LUT R24, R25, 0x380, RZ, 0xc0, !PT ;  /* 0x0000038019187812 */ /* 0x000fc800078ec0ff */
[----:B------:R-:W-:-:S04]  /*20c70*/  SHF.R.U64 R24, R24, 0x3, RZ ;  /* 0x0000000318187819 */ /* 0x000fc800000012ff */
[----:B------:R-:W-:Y:S01]  /*20c80*/  LOP3.LUT R24, R24, R25, RZ, 0x3c, !PT ;  /* 0x0000001918187212 */ /* 0x000fe200078e3cff */
[----:B------:R-:W-:Y:S01]  /*20c90*/  IMAD.X R25, RZ, RZ, R21, P1 ;  /* 0x000000ffff197224 */ /* 0x000fe200008e0615 */
[C---:B------:R-:W-:Y:S02]  /*20ca0*/  IADD3 R169, P1, R20.reuse, 0x4060, RZ ;  /* 0x0000406014a97810 */ /* 0x040fe40007f3e0ff */
[C---:B------:R-:W-:Y:S02]  /*20cb0*/  IADD3 R150, P2, R20.reuse, 0x40, RZ ;  /* 0x0000004014967810 */ /* 0x040fe40007f5e0ff */
[----:B------:R-:W-:Y:S02]  /*20cc0*/  IADD3 R156, P3, R20, 0x60, RZ ;  /* 0x00000060149c7810 */ /* 0x000fe40007f7e0ff */
[----:B------:R-:W-:Y:S02]  /*20cd0*/  LOP3.LUT R168, R169, 0x380, RZ, 0xc0, !PT ;  /* 0x00000380a9a87812 */ /* 0x000fe400078ec0ff */
[----:B-1----:R-:W-:-:S02]  /*20ce0*/  LOP3.LUT R0, R150, 0x380, RZ, 0xc0, !PT ;  /* 0x0000038096007812 */ /* 0x002fc400078ec0ff */
[----:B------:R-:W-:Y:S02]  /*20cf0*/  LOP3.LUT R157, R156, 0x380, RZ, 0xc0, !PT ;  /* 0x000003809c9d7812 */ /* 0x000fe400078ec0ff */
[----:B------:R-:W-:Y:S02]  /*20d00*/  IADD3 R163, P0, R20, 0x4040, RZ ;  /* 0x0000404014a37810 */ /* 0x000fe40007f1e0ff */
[----:B------:R-:W-:Y:S02]  /*20d10*/  SHF.R.U64 R168, R168, 0x3, RZ ;  /* 0x00000003a8a87819 */ /* 0x000fe400000012ff */
[----:B------:R-:W-:Y:S02]  /*20d20*/  SHF.R.U64 R151, R0, 0x3, RZ ;  /* 0x0000000300977819 */ /* 0x000fe400000012ff */
[----:B------:R-:W-:Y:S02]  /*20d30*/  SHF.R.U64 R157, R157, 0x3, RZ ;  /* 0x000000039d9d7819 */ /* 0x000fe400000012ff */
[----:B------:R-:W-:-:S02]  /*20d40*/  LOP3.LUT R162, R163, 0x380, RZ, 0xc0, !PT ;  /* 0x00000380a3a27812 */ /* 0x000fc400078ec0ff */
[----:B------:R-:W-:Y:S01]  /*20d50*/  LOP3.LUT R168, R168, R169, RZ, 0x3c, !PT ;  /* 0x000000a9a8a87212 */ /* 0x000fe200078e3cff */
[--C-:B------:R-:W-:Y:S01]  /*20d60*/  IMAD.X R169, RZ, RZ, R21.reuse, P1 ;  /* 0x000000ffffa97224 */ /* 0x100fe200008e0615 */
[C---:B------:R-:W-:Y:S02]  /*20d70*/  IADD3 R159, P4, R20.reuse, 0x4000, RZ ;  /* 0x00004000149f7810 */ /* 0x040fe40007f9e0ff */
[----:B------:R-:W-:Y:S01]  /*20d80*/  IADD3 R181, P1, R20, 0xc020, RZ ;  /* 0x0000c02014b57810 */ /* 0x000fe20007f3e0ff */
[----:B------:R-:W-:Y:S05]  /*20d90*/  WARPSYNC.ALL ;  /* 0x0000000000007948 */ /* 0x000fea0003800000 */
[----:B------:R-:W-:Y:S01]  /*20da0*/  LOP3.LUT R150, R151, R150, RZ, 0x3c, !PT ;  /* 0x0000009697967212 */ /* 0x000fe200078e3cff */
[--C-:B------:R-:W-:Y:S01]  /*20db0*/  IMAD.X R151, RZ, RZ, R21.reuse, P2 ;  /* 0x000000ffff977224 */ /* 0x100fe200010e0615 */
[----:B------:R-:W-:Y:S01]  /*20dc0*/  LOP3.LUT R156, R157, R156, RZ, 0x3c, !PT ;  /* 0x0000009c9d9c7212 */ /* 0x000fe200078e3cff */
[----:B------:R-:W-:Y:S01]  /*20dd0*/  IMAD.X R157, RZ, RZ, R21, P3 ;  /* 0x000000ffff9d7224 */ /* 0x000fe200018e0615 */
[----:B------:R-:W-:Y:S01]  /*20de0*/  SHF.R.U64 R162, R162, 0x3, RZ ;  /* 0x00000003a2a27819 */ /* 0x000fe200000012ff */
[----:B------:R-:W-:Y:S01]  /*20df0*/  ULDC.64 UR4, c[0x0][0xc00] ;  /* 0x0003000000047ab9 */ /* 0x000fe20000000a00 */
[----:B------:R-:W-:-:S02]  /*20e00*/  IADD3 R161, P5, R20, 0x4020, RZ ;  /* 0x0000402014a17810 */ /* 0x000fc40007fbe0ff */
[C---:B------:R-:W-:Y:S02]  /*20e10*/  IADD3 R171, P2, R20.reuse, 0x8000, RZ ;  /* 0x0000800014ab7810 */ /* 0x040fe40007f5e0ff */
[----:B------:R-:W-:Y:S02]  /*20e20*/  IADD3 R173, P3, R20, 0x8020, RZ ;  /* 0x0000802014ad7810 */ /* 0x000fe40007f7e0ff */
[----:B------:R-:W-:Y:S02]  /*20e30*/  LOP3.LUT R158, R159, 0x380, RZ, 0xc0, !PT ;  /* 0x000003809f9e7812 */ /* 0x000fe400078ec0ff */
[----:B------:R-:W-:Y:S02]  /*20e40*/  LOP3.LUT R180, R181, 0x380, RZ, 0xc0, !PT ;  /* 0x00000380b5b47812 */ /* 0x000fe400078ec0ff */
[----:B------:R-:W-:Y:S01]  /*20e50*/  LOP3.LUT R162, R162, R163, RZ, 0x3c, !PT ;  /* 0x000000a3a2a27212 */ /* 0x000fe200078e3cff */
[----:B------:R-:W-:Y:S01]  /*20e60*/  IMAD.X R163, RZ, RZ, R21, P0 ;  /* 0x000000ffffa37224 */ /* 0x000fe200000e0615 */
[----:B------:R-:W-:-:S02]  /*20e70*/  LOP3.LUT R160, R161, 0x380, RZ, 0xc0, !PT ;  /* 0x00000380a1a07812 */ /* 0x000fc400078ec0ff */
[----:B------:R-:W-:Y:S02]  /*20e80*/  LOP3.LUT R170, R171, 0x380, RZ, 0xc0, !PT ;  /* 0x00000380abaa7812 */ /* 0x000fe400078ec0ff */
[----:B------:R-:W-:Y:S02]  /*20e90*/  LOP3.LUT R172, R173, 0x380, RZ, 0xc0, !PT ;  /* 0x00000380adac7812 */ /* 0x000fe400078ec0ff */
[----:B------:R-:W-:Y:S02]  /*20ea0*/  IADD3 R179, P0, R20, 0xc000, RZ ;  /* 0x0000c00014b37810 */ /* 0x000fe40007f1e0ff */
[----:B------:R-:W-:Y:S02]  /*20eb0*/  SHF.R.U64 R158, R158, 0x3, RZ ;  /* 0x000000039e9e7819 */ /* 0x000fe400000012ff */
[----:B------:R-:W-:Y:S02]  /*20ec0*/  SHF.R.U64 R180, R180, 0x3, RZ ;  /* 0x00000003b4b47819 */ /* 0x000fe400000012ff */
[----:B------:R-:W-:-:S02]  /*20ed0*/  MOV R24, R24 ;  /* 0x0000001800187202 */ /* 0x000fc40000000f00 */
[----:B------:R-:W-:Y:S02]  /*20ee0*/  SHF.R.U64 R160, R160, 0x3, RZ ;  /* 0x00000003a0a07819 */ /* 0x000fe400000012ff */
[----:B------:R-:W-:Y:S02]  /*20ef0*/  LOP3.LUT R25, R20, 0x380, RZ, 0xc0, !PT ;  /* 0x0000038014197812 */ /* 0x000fe400078ec0ff */
[----:B------:R-:W-:Y:S02]  /*20f00*/  SHF.R.U64 R170, R170, 0x3, RZ ;  /* 0x00000003aaaa7819 */ /* 0x000fe400000012ff */
[----:B------:R-:W-:Y:S02]  /*20f10*/  SHF.R.U64 R172, R172, 0x3, RZ ;  /* 0x00000003acac7819 */ /* 0x000fe400000012ff */
[----:B------:R-:W-:Y:S02]  /*20f20*/  LOP3.LUT R178, R179, 0x380, RZ, 0xc0, !PT ;  /* 0x00000380b3b27812 */ /* 0x000fe400078ec0ff */
[----:B------:R-:W-:Y:S01]  /*20f30*/  LOP3.LUT R158, R158, R159, RZ, 0x3c, !PT ;  /* 0x0000009f9e9e7212 */ /* 0x000fe200078e3cff */
[--C-:B------:R-:W-:Y:S01]  /*20f40*/  IMAD.X R159, RZ, RZ, R21.reuse, P4 ;  /* 0x000000ffff9f7224 */ /* 0x100fe200020e0615 */
[----:B------:R-:W-:Y:S01]  /*20f50*/  LOP3.LUT R180, R180, R181, RZ, 0x3c, !PT ;  /* 0x000000b5b4b47212 */ /* 0x000fe200078e3cff */
[--C-:B------:R-:W-:Y:S01]  /*20f60*/  IMAD.X R181, RZ, RZ, R21.reuse, P1 ;  /* 0x000000ffffb57224 */ /* 0x100fe200008e0615 */
[----:B------:R-:W-:Y:S01]  /*20f70*/  LOP3.LUT R160, R160, R161, RZ, 0x3c, !PT ;  /* 0x000000a1a0a07212 */ /* 0x000fe200078e3cff */
[----:B------:R-:W-:Y:S01]  /*20f80*/  IMAD.X R161, RZ, RZ, R21, P5 ;  /* 0x000000ffffa17224 */ /* 0x000fe200028e0615 */
[----:B------:R-:W-:-:S02]  /*20f90*/  IADD3 R175, P4, R20, 0x8040, RZ ;  /* 0x0000804014af7810 */ /* 0x000fc40007f9e0ff */
[----:B------:R-:W-:Y:S02]  /*20fa0*/  SHF.R.U64 R25, R25, 0x3, RZ ;  /* 0x0000000319197819 */ /* 0x000fe400000012ff */
[----:B------:R-:W-:Y:S02]  /*20fb0*/  ISETP.NE.U32.AND P1, PT, RZ, UR4, PT ;  /* 0x00000004ff007c0c */ /* 0x000fe4000bf25070 */
[----:B------:R-:W-:Y:S01]  /*20fc0*/  LOP3.LUT R170, R170, R171, RZ, 0x3c, !PT ;  /* 0x000000abaaaa7212 */ /* 0x000fe200078e3cff */
[--C-:B------:R-:W-:Y:S01]  /*20fd0*/  IMAD.X R171, RZ, RZ, R21.reuse, P2 ;  /* 0x000000ffffab7224 */ /* 0x100fe200010e0615 */
[----:B------:R-:W-:Y:S01]  /*20fe0*/  LOP3.LUT R172, R172, R173, RZ, 0x3c, !PT ;  /* 0x000000adacac7212 */ /* 0x000fe200078e3cff */
[----:B------:R-:W-:Y:S01]  /*20ff0*/  IMAD.X R173, RZ, RZ, R21, P3 ;  /* 0x000000ffffad7224 */ /* 0x000fe200018e0615 */
[----:B------:R-:W-:Y:S02]  /*21000*/  SHF.R.U64 R178, R178, 0x3, RZ ;  /* 0x00000003b2b27819 */ /* 0x000fe400000012ff */
[----:B------:R-:W-:-:S02]  /*21010*/  IADD3 R177, P5, R20, 0x8060, RZ ;  /* 0x0000806014b17810 */ /* 0x000fc40007fbe0ff */
[C---:B------:R-:W-:Y:S02]  /*21020*/  IADD3 R183, P2, R20.reuse, 0xc040, RZ ;  /* 0x0000c04014b77810 */ /* 0x040fe40007f5e0ff */
[----:B------:R-:W-:Y:S02]  /*21030*/  IADD3 R185, P3, R20, 0xc060, RZ ;  /* 0x0000c06014b97810 */ /* 0x000fe40007f7e0ff */
[----:B------:R-:W-:Y:S02]  /*21040*/  LOP3.LUT R174, R175, 0x380, RZ, 0xc0, !PT ;  /* 0x00000380afae7812 */ /* 0x000fe400078ec0ff */
[----:B------:R-:W-:Y:S02]  /*21050*/  LOP3.LUT R20, R25, R20, RZ, 0x3c, !PT ;  /* 0x0000001419147212 */ /* 0x000fe400078e3cff */
[----:B------:R-:W-:Y:S01]  /*21060*/  ISETP.NE.AND.EX P1, PT, RZ, UR5, PT, P1 ;  /* 0x00000005ff007c0c */ /* 0x000fe2000bf25310 */
[----:B------:R-:W-:Y:S01]  /*21070*/  ULDC.64 UR4, c[0x0][0xc08] ;  /* 0x0003020000047ab9 */ /* 0x000fe20000000a00 */
[----:B------:R-:W-:Y:S01]  /*21080*/  LOP3.LUT R178, R178, R179, RZ, 0x3c, !PT ;  /* 0x000000b3b2b27212 */ /* 0x000fe200078e3cff */
[----:B------:R-:W-:Y:S01]  /*21090*/  IMAD.X R179, RZ, RZ, R21, P0 ;  /* 0x000000ffffb37224 */ /* 0x000fe200000e0615 */
[----:B------:R-:W-:-:S02]  /*210a0*/  LOP3.LUT R176, R177, 0x380, RZ, 0xc0, !PT ;  /* 0x00000380b1b07812 */ /* 0x000fc400078ec0ff */
[----:B------:R-:W-:Y:S02]  /*210b0*/  ISETP.NE.U32.AND P0, PT, RZ, UR4, PT ;  /* 0x00000004ff007c0c */ /* 0x000fe4000bf05070 */
[----:B------:R-:W-:Y:S02]  /*210c0*/  SHF.R.U64 R174, R174, 0x3, RZ ;  /* 0x00000003aeae7819 */ /* 0x000fe400000012ff */
[----:B------:R-:W-:Y:S02]  /*210d0*/  LOP3.LUT R182, R183, 0x380, RZ, 0xc0, !PT ;  /* 0x00000380b7b67812 */ /* 0x000fe400078ec0ff */
[----:B------:R-:W-:Y:S02]  /*210e0*/  MOV R20, R20 ;  /* 0x0000001400147202 */ /* 0x000fe40000000f00 */
[----:B---3--:R-:W-:Y:S02]  /*210f0*/  F2FP.BF16.F32.PACK_AB R144, R145, R144 ;  /* 0x000000909190723e */ /* 0x008fe400000010ff */
[----:B------:R-:W-:-:S02]  /*21100*/  F2FP.BF16.F32.PACK_AB R145, R147, R146 ;  /* 0x000000929391723e */ /* 0x000fc400000010ff */
[----:B----4-:R-:W-:Y:S02]  /*21110*/  F2FP.BF16.F32.PACK_AB R136, R137, R136 ;  /* 0x000000888988723e */ /* 0x010fe400000010ff */
[----:B------:R-:W-:Y:S02]  /*21120*/  F2FP.BF16.F32.PACK_AB R137, R139, R138 ;  /* 0x0000008a8b89723e */ /* 0x000fe400000010ff */
[----:B------:R-:W-:Y:S02]  /*21130*/  F2FP.BF16.F32.PACK_AB R146, R141, R140 ;  /* 0x0000008c8d92723e */ /* 0x000fe400000010ff */
[----:B------:R-:W-:Y:S01]  /*21140*/  F2FP.BF16.F32.PACK_AB R147, R143, R142 ;  /* 0x0000008e8f93723e */ /* 0x000fe200000010ff */
[----:B------:R-:W-:Y:S01]  /*21150*/  BAR.SYNC.DEFER_BLOCKING 0x1, 0x100 ;  /* 0x0044000000007b1d */ /* 0x000fe20000010000 */
[----:B------:R-:W-:Y:S02]  /*21160*/  F2FP.BF16.F32.PACK_AB R128, R129, R128 ;  /* 0x000000808180723e */ /* 0x000fe400000010ff */
[----:B------:R-:W-:-:S02]  /*21170*/  LOP3.LUT R184, R185, 0x380, RZ, 0xc0, !PT ;  /* 0x00000380b9b87812 */ /* 0x000fc400078ec0ff */
        /* <DEDUP_REMOVED lines=10> */
[----:B------:R-:W-:Y:S02]  /*21220*/  MOV R156, R156 ;  /* 0x0000009c009c7202 */ /* 0x000fe40000000f00 */
[----:B------:R-:W-:-:S02]  /*21230*/  F2FP.BF16.F32.PACK_AB R118, R113, R112 ;  /* 0x000000707176723e */ /* 0x000fc400000010ff */
[----:B------:R-:W-:Y:S02]  /*21240*/  F2FP.BF16.F32.PACK_AB R119, R115, R114 ;  /* 0x000000727377723e */ /* 0x000fe400000010ff */
[----:B------:R-:W-:Y:S02]  /*21250*/  F2FP.BF16.F32.PACK_AB R109, R111, R110 ;  /* 0x0000006e6f6d723e */ /* 0x000fe400000010ff */
[----:B------:R-:W-:Y:S02]  /*21260*/  F2FP.BF16.F32.PACK_AB R100, R101, R100 ;  /* 0x000000646564723e */ /* 0x000fe400000010ff */
[----:B------:R-:W-:Y:S01]  /*21270*/  ISETP.NE.AND.EX P0, PT, RZ, UR5, PT, P0 ;  /* 0x00000005ff007c0c */ /* 0x000fe2000bf05300 */
        /* <DEDUP_REMOVED lines=10> */
[----:B------:R-:W-:-:S02]  /*21320*/  SHF.R.U64 R184, R184, 0x3, RZ ;  /* 0x00000003b8b87819 */ /* 0x000fc400000012ff */
[----:B------:R-:W-:Y:S02]  /*21330*/  MOV R160, R160 ;  /* 0x000000a000a07202 */ /* 0x000fe40000000f00 */
[----:B------:R-:W-:Y:S02]  /*21340*/  F2FP.BF16.F32.PACK_AB R102, R97, R96 ;  /* 0x000000606166723e */ /* 0x000fe400000010ff */
[----:B------:R-:W-:Y:S02]  /*21350*/  F2FP.BF16.F32.PACK_AB R103, R99, R98 ;  /* 0x000000626367723e */ /* 0x000fe400000010ff */
[----:B------:R-:W-:Y:S02]  /*21360*/  F2FP.BF16.F32.PACK_AB R93, R95, R94 ;  /* 0x0000005e5f5d723e */ /* 0x000fe400000010ff */
[----:B------:R-:W-:Y:S01]  /*21370*/  F2FP.BF16.F32.PACK_AB R84, R85, R84 ;  /* 0x000000545554723e */ /* 0x000fe200000010ff */
[----:B------:R1:W-:Y:S01]  /*21380*/  STSM.16.M88.4 [R150], R128 ;  /* 0x0000008096007844 */ /* 0x0003e20000000200 */
[----:B------:R-:W-:-:S02]  /*21390*/  LOP3.LUT R176, R176, R177, RZ, 0x3c, !PT ;  /* 0x000000b1b0b07212 */ /* 0x000fc400078e3cff */
[----:B------:R-:W-:Y:S01]  /*213a0*/  MOV R162, R162 ;  /* 0x000000a200a27202 */ /* 0x000fe20000000f00 */
[----:B0-----:R-:W0:Y:S01]  /*213b0*/  LDC.64 R24, c[0x0][0xc00] ;  /* 0x00030000ff187b82 */ /* 0x001e220000000a00 */
[----:B------:R-:W-:Y:S02]  /*213c0*/  F2FP.BF16.F32.PACK_AB R94, R89, R88 ;  /* 0x00000058595e723e */ /* 0x000fe400000010ff */
[----:B------:R-:W-:Y:S02]  /*213d0*/  F2FP.BF16.F32.PACK_AB R95, R91, R90 ;  /* 0x0000005a5b5f723e */ /* 0x000fe400000010ff */
[----:B------:R-:W-:Y:S02]  /*213e0*/  F2FP.BF16.F32.PACK_AB R85, R87, R86 ;  /* 0x000000565755723e */ /* 0x000fe400000010ff */
[----:B------:R-:W-:Y:S01]  /*213f0*/  F2FP.BF16.F32.PACK_AB R76, R77, R76 ;  /* 0x0000004c4d4c723e */ /* 0x000fe200000010ff */
[----:B------:R1:W-:Y:S01]  /*21400*/  STSM.16.M88.4 [R156], R116 ;  /* 0x000000749c007844 */ /* 0x0003e20000000200 */
[----:B------:R-:W-:-:S02]  /*21410*/  MOV R168, R168 ;  /* 0x000000a800a87202 */ /* 0x000fc40000000f00 */
[----:B------:R-:W-:Y:S02]  /*21420*/  IADD3.X R177, RZ, R21, RZ, P5, !PT ;  /* 0x00000015ffb17210 */ /* 0x000fe40002ffe4ff */
[----:B------:R-:W-:Y:S02]  /*21430*/  F2FP.BF16.F32.PACK_AB R86, R81, R80 ;  /* 0x000000505156723e */ /* 0x000fe400000010ff */
[----:B------:R-:W-:Y:S02]  /*21440*/  F2FP.BF16.F32.PACK_AB R87, R83, R82 ;  /* 0x000000525357723e */ /* 0x000fe400000010ff */
[----:B------:R-:W-:Y:S02]  /*21450*/  F2FP.BF16.F32.PACK_AB R77, R79, R78 ;  /* 0x0000004e4f4d723e */ /* 0x000fe400000010ff */
[----:B------:R-:W-:Y:S01]  /*21460*/  F2FP.BF16.F32.PACK_AB R68, R69, R68 ;  /* 0x000000444544723e */ /* 0x000fe200000010ff */
[----:B------:R1:W-:Y:S01]  /*21470*/  STSM.16.M88.4 [R158], R108 ;  /* 0x0000006c9e007844 */ /* 0x0003e20000000200 */
[----:B------:R-:W-:Y:S01]  /*21480*/  LOP3.LUT R182, R182, R183, RZ, 0x3c, !PT ;  /* 0x000000b7b6b67212 */ /* 0x000fe200078e3cff */
[----:B------:R-:W-:Y:S01]  /*21490*/  IMAD.X R183, RZ, RZ, R21, P2 ;  /* 0x000000ffffb77224 */ /* 0x000fe200010e0615 */
[----:B------:R-:W-:-:S02]  /*214a0*/  MOV R170, R170 ;  /* 0x000000aa00aa7202 */ /* 0x000fc40000000f00 */
        /* <DEDUP_REMOVED lines=23> */
[----:B--2---:R-:W-:Y:S01]  /*21620*/  F2FP.BF16.F32.PACK_AB R36, R37, R36 ;  /* 0x000000242524723e */ /* 0x004fe200000010ff */
[----:B------:R1:W-:Y:S01]  /*21630*/  STSM.16.M88.4 [R170], R76 ;  /* 0x0000004caa007844 */ /* 0x0003e20000000200 */
[----:B------:R-:W-:Y:S02]  /*21640*/  MOV R178, R178 ;  /* 0x000000b200b27202 */ /* 0x000fe40000000f00 */
[----:B------:R-:W-:Y:S02]  /*21650*/  F2FP.BF16.F32.PACK_AB R46, R41, R40 ;  /* 0x00000028292e723e */ /* 0x000fe400000010ff */
[----:B------:R-:W-:Y:S02]  /*21660*/  F2FP.BF16.F32.PACK_AB R47, R43, R42 ;  /* 0x0000002a2b2f723e */ /* 0x000fe400000010ff */
[----:B------:R-:W-:-:S02]  /*21670*/  F2FP.BF16.F32.PACK_AB R37, R39, R38 ;  /* 0x000000262725723e */ /* 0x000fc400000010ff */
[----:B------:R-:W-:Y:S01]  /*21680*/  F2FP.BF16.F32.PACK_AB R28, R29, R28 ;  /* 0x0000001c1d1c723e */ /* 0x000fe200000010ff */
[----:B------:R1:W-:Y:S01]  /*21690*/  STSM.16.M88.4 [R172], R68 ;  /* 0x00000044ac007844 */ /* 0x0003e20000000200 */
        /* <DEDUP_REMOVED lines=9> */
[----:B------:R-:W-:Y:S01]  /*21730*/  F2FP.BF16.F32.PACK_AB R9, R11, R10 ;  /* 0x0000000a0b09723e */ /* 0x000fe200000010ff */
[----:B------:R1:W-:Y:S01]  /*21740*/  STSM.16.M88.4 [R176], R52 ;  /* 0x00000034b0007844 */ /* 0x0003e20000000200 */
[----:B------:R-:W-:Y:S02]  /*21750*/  MOV R184, R184 ;  /* 0x000000b800b87202 */ /* 0x000fe40000000f00 */
[----:B------:R-:W-:Y:S02]  /*21760*/  F2FP.BF16.F32.PACK_AB R10, R5, R4 ;  /* 0x00000004050a723e */ /* 0x000fe400000010ff */
[----:B------:R-:W-:Y:S01]  /*21770*/  F2FP.BF16.F32.PACK_AB R11, R7, R6 ;  /* 0x00000006070b723e */ /* 0x000fe200000010ff */
[----:B------:R-:W2:Y:S01]  /*21780*/  @P0 LDC.64 R4, c[0x0][0xc08] ;  /* 0x00030200ff040b82 */ /* 0x000ea20000000a00 */
[----:B------:R1:W-:Y:S04]  /*21790*/  STSM.16.M88.4 [R178], R44 ;  /* 0x0000002cb2007844 */ /* 0x0003e80000000200 */
[----:B------:R1:W-:Y:S04]  /*217a0*/  STSM.16.M88.4 [R180], R36 ;  /* 0x00000024b4007844 */ /* 0x0003e80000000200 */
[----:B------:R1:W-:Y:S04]  /*217b0*/  STSM.16.M88.4 [R182], R28 ;  /* 0x0000001cb6007844 */ /* 0x0003e80000000200 */
[----:B------:R1:W-:Y:S01]  /*217c0*/  STSM.16.M88.4 [R184], R8 ;  /* 0x00000008b8007844 */ /* 0x0003e20000000200 */
[----:B------:R-:W-:Y:S01]  /*217d0*/  ULDC UR4, c[0x0][0xa88] ;  /* 0x0002a20000047ab9 */ /* 0x000fe20000000800 */
[----:B0-----:R-:W-:-:S02]  /*217e0*/  IMAD.WIDE R6, R210, 0x4, R24 ;  /* 0x00000004d2067825 */ /* 0x001fc400078e0218 */
[----:B------:R-:W0:Y:S02]  /*217f0*/  LDC R25, c[0x0][0xbe8] ;  /* 0x0002fa00ff197b82 */ /* 0x000e240000000800 */
[----:B------:R-:W-:-:S06]  /*21800*/  IMAD.MOV.U32 R20, RZ, RZ, RZ ;  /* 0x000000ffff147224 */ /* 0x000fcc00078e00ff */
[----:B------:R-:W-:Y:S01]  /*21810*/  BAR.SYNC.DEFER_BLOCKING 0x1, 0x100 ;  /* 0x0044000000007b1d */ /* 0x000fe20000010000 */
[----:B------:R-:W-:Y:S02]  /*21820*/  IMAD.U32 R24, RZ, RZ, UR4 ;  /* 0x00000004ff187e24 */ /* 0x000fe4000f8e00ff */
[----:B--2---:R-:W-:-:S03]  /*21830*/  @P0 IMAD.WIDE R4, R210, 0x4, R4 ;  /* 0x00000004d2040825 */ /* 0x004fc600078e0204 */
[----:B------:R1:W5:Y:S04]  /*21840*/  @P1 LDG.E R20, desc[UR42][R6.64] ;  /* 0x0000002a06141981 */ /* 0x000368000c1e1900 */
[----:B------:R1:W5:Y:S01]  /*21850*/  @P0 LDG.E R24, desc[UR42][R4.64] ;  /* 0x0000002a04180981 */ /* 0x000362000c1e1900 */
[----:B------:R-:W-:Y:S05]  /*21860*/  @P0 BRA `(.L_x_12183) ;  /* 0x0000000000100947 */ /* 0x000fea0003800000 */
[----:B------:R-:W-:Y:S05]  /*21870*/  @!P1 BRA `(.L_x_12183) ;  /* 0x00000000000c9947 */ /* 0x000fea0003800000 */
[----:B-1----:R-:W2:Y:S04]  /*21880*/  LDG.E R5, desc[UR42][R6.64] ;  /* 0x0000002a06057981 */ /* 0x002ea8000c1e1900 */
[----:B-----5:R-:W2:Y:S02]  /*21890*/  LDG.E R24, desc[UR42][R6.64+0x4] ;  /* 0x0000042a06187981 */ /* 0x020ea4000c1e1900 */
[----:B--2---:R-:W-:-:S07]  /*218a0*/  IMAD.IADD R24, R24, 0x1, -R5 ;  /* 0x0000000118187824 */ /* 0x004fce00078e0a05 */
.L_x_12183:
[----:B0----5:R-:W-:Y:S01]  /*218b0*/  IMAD R24, R24, R25, RZ ;  /* 0x0000001918187224 */ /* 0x021fe200078e02ff */
[----:B------:R-:W-:Y:S01]  /*218c0*/  LOP3.LUT P0, RZ, R224, 0x3, RZ, 0xc0, !PT ;  /* 0x00000003e0ff7812 */ /* 0x000fe2000780c0ff */
[--C-:B------:R-:W-:Y:S01]  /*218d0*/  IMAD.IADD R15, R218, 0x1, R208.reuse ;  /* 0x00000001da0f7824 */ /* 0x100fe200078e02d0 */
[----:B------:R-:W-:Y:S01]  /*218e0*/  ISETP.NE.AND P2, PT, R25, 0x1, PT ;  /* 0x000000011900780c */ /* 0x000fe20003f45270 */
[----:B-1----:R-:W-:Y:S01]  /*218f0*/  IMAD.IADD R10, R226, 0x1, R208 ;  /* 0x00000001e20a7824 */ /* 0x002fe200078e02d0 */
[----:B------:R-:W-:Y:S01]  /*21900*/  SHF.R.S32.HI R0, RZ, 0x1f, R209 ;  /* 0x0000001fff007819 */ /* 0x000fe200000114d1 */
[----:B------:R-:W-:Y:S01]  /*21910*/  ULDC.64 UR4, c[0x0][0xb90] ;  /* 0x0002e40000047ab9 */ /* 0x000fe20000000a00 */
[----:B------:R-:W-:-:S09]  /*21920*/  ISETP.GE.OR P3, PT, R15, R24, P0 ;  /* 0x000000180f00720c */ /* 0x000fd20000766670 */
[----:B------:R-:W0:Y:S04]  /*21930*/  @P2 LDC R5, c[0x0][0xbec] ;  /* 0x0002fb00ff052b82 */ /* 0x000e280000000800 */
[----:B------:R-:W2:Y:S01]  /*21940*/  @!P3 LDL R11, [R1+0x1e0] ;  /* 0x0001e000010bb983 */ /* 0x000ea20000100800 */
[----:B------:R-:W-:Y:S01]  /*21950*/  SHF.R.S32.HI R21, RZ, 0x1f, R20 ;  /* 0x0000001fff157819 */ /* 0x000fe20000011414 */
[----:B------:R-:W-:Y:S01]  /*21960*/  IMAD R6, R0, UR4, RZ ;  /* 0x0000000400067c24 */ /* 0x000fe2000f8e02ff */
[----:B------:R-:W-:Y:S01]  /*21970*/  SHF.R.S32.HI R26, RZ, 0x1f, R210 ;  /* 0x0000001fff1a7819 */ /* 0x000fe200000114d2 */
[----:B------:R-:W1:Y:S01]  /*21980*/  @P2 LDC R8, c[0x0][0xbf0] ;  /* 0x0002fc00ff082b82 */ /* 0x000e620000000800 */
[----:B------:R-:W-:Y:S01]  /*21990*/  IMAD.MOV.U32 R4, RZ, RZ, R10 ;  /* 0x000000ffff047224 */ /* 0x000fe200078e000a */
[----:B------:R-:W-:-:S02]  /*219a0*/  SEL R80, R210, RZ, !P1 ;  /* 0x000000ffd2507207 */ /* 0x000fc40004800000 */
[----:B------:R-:W-:-:S04]  /*219b0*/  SEL R26, R26, RZ, !P1 ;  /* 0x000000ff1a1a7207 */ /* 0x000fc80004800000 */
[----:B------:R-:W3:Y:S01]  /*219c0*/  @P2 LDC R81, c[0x0][0xbec] ;  /* 0x0002fb00ff512b82 */ /* 0x000ee20000000800 */
[----:B0-----:R-:W-:-:S07]  /*219d0*/  @P2 IMAD.HI.U32 R5, R10, R5, RZ ;  /* 0x000000050a052227 */ /* 0x001fce00078e00ff */
[----:B------:R-:W0:Y:S01]  /*219e0*/  @P2 LDC R83, c[0x0][0xbf0] ;  /* 0x0002fc00ff532b82 */ /* 0x000e220000000800 */
[----:B-1----:R-:W-:Y:S01]  /*219f0*/  @P2 SHF.R.U32.HI R4, RZ, R8, R5 ;  /* 0x00000008ff042219 */ /* 0x002fe20000011605 */
[C---:B------:R-:W-:Y:S02]  /*21a00*/  IMAD R5, R209.reuse, UR5, R6 ;  /* 0x00000005d1057c24 */ /* 0x040fe4000f8e0206 */
[----:B------:R-:W-:Y:S01]  /*21a10*/  IMAD.WIDE.U32 R6, R209, UR4, R20 ;  /* 0x00000004d1067c25 */ /* 0x000fe2000f8e0014 */
[----:B------:R-:W-:Y:S01]  /*21a20*/  ULDC.64 UR4, c[0x0][0xb98] ;  /* 0x0002e60000047ab9 */ /* 0x000fe20000000a00 */
[--C-:B------:R-:W-:Y:S02]  /*21a30*/  SHF.R.S32.HI R13, RZ, 0x1f, R4.reuse ;  /* 0x0000001fff0d7819 */ /* 0x100fe40000011404 */
[----:B------:R-:W-:Y:S02]  /*21a40*/  IMAD.MOV R9, RZ, RZ, -R4 ;  /* 0x000000ffff097224 */ /* 0x000fe400078e0a04 */
[----:B------:R-:W-:-:S02]  /*21a50*/  IMAD.IADD R7, R7, 0x1, R5 ;  /* 0x0000000107077824 */ /* 0x000fc400078e0205 */
[----:B------:R-:W-:Y:S02]  /*21a60*/  IMAD R9, R25, R9, R10 ;  /* 0x0000000919097224 */ /* 0x000fe400078e020a */
[----:B------:R-:W-:Y:S02]  /*21a70*/  IMAD R5, R26, UR4, RZ ;  /* 0x000000041a057c24 */ /* 0x000fe4000f8e02ff */
[----:B------:R-:W-:-:S04]  /*21a80*/  IMAD.WIDE.U32 R6, R80, UR4, R6 ;  /* 0x0000000450067c25 */ /* 0x000fc8000f8e0006 */
[----:B------:R-:W-:Y:S01]  /*21a90*/  IMAD R8, R80, UR5, R5 ;  /* 0x0000000550087c24 */ /* 0x000fe2000f8e0205 */
[----:B------:R-:W-:Y:S01]  /*21aa0*/  SHF.R.S32.HI R5, RZ, 0x1f, R9 ;  /* 0x0000001fff057819 */ /* 0x000fe20000011409 */
[----:B------:R-:W-:Y:S01]  /*21ab0*/  ULDC.64 UR4, c[0x0][0xb88] ;  /* 0x0002e20000047ab9 */ /* 0x000fe20000000a00 */
[----:B------:R-:W-:-:S03]  /*21ac0*/  IADD3 R4, P1, R4, R6, RZ ;  /* 0x0000000604047210 */ /* 0x000fc60007f3e0ff */
[----:B------:R-:W-:Y:S01]  /*21ad0*/  IMAD R6, R5, UR4, RZ ;  /* 0x0000000405067c24 */ /* 0x000fe2000f8e02ff */
[----:B------:R-:W-:-:S03]  /*21ae0*/  IADD3.X R5, R13, R7, R8, P1, !PT ;  /* 0x000000070d057210 */ /* 0x000fc60000ffe408 */
[C---:B------:R-:W-:Y:S02]  /*21af0*/  IMAD R7, R9.reuse, UR5, R6 ;  /* 0x0000000509077c24 */ /* 0x040fe4000f8e0206 */
[----:B------:R-:W-:Y:S01]  /*21b00*/  IMAD.WIDE.U32 R4, R9, UR4, R4 ;  /* 0x0000000409047c25 */ /* 0x000fe2000f8e0004 */
[----:B------:R-:W-:-:S03]  /*21b10*/  ULDC.64 UR4, c[0x0][0xb50] ;  /* 0x0002d40000047ab9 */ /* 0x000fc60000000a00 */
[----:B------:R-:W-:Y:S01]  /*21b20*/  IMAD.IADD R5, R5, 0x1, R7 ;  /* 0x0000000105057824 */ /* 0x000fe200078e0207 */
[----:B------:R-:W-:-:S04]  /*21b30*/  LEA R10, P1, R4, UR4, 0x2 ;  /* 0x00000004040a7c11 */ /* 0x000fc8000f8210ff */
[----:B------:R-:W-:Y:S01]  /*21b40*/  LEA.HI.X R4, R4, UR5, R5, 0x2, P1 ;  /* 0x0000000504047c11 */ /* 0x000fe200088f1405 */
[----:B------:R-:W-:Y:S01]  /*21b50*/  SHFL.IDX PT, R6, R10, RZ, 0x1c1f ;  /* 0x001c1fff0a067589 */ /* 0x000fe200000e0000 */
[----:B------:R-:W-:Y:S01]  /*21b60*/  VIADD R5, R15, 0x8 ;  /* 0x000000080f057836 */ /* 0x000fe20000000000 */
[----:B------:R-:W-:Y:S02]  /*21b70*/  ULDC.64 UR4, c[0x0][0xaa0] ;  /* 0x0002a80000047ab9 */ /* 0x000fe40000000a00 */
[----:B------:R-:W2:Y:S02]  /*21b80*/  SHFL.IDX PT, R7, R4, RZ, 0x1c1f ;  /* 0x001c1fff04077589 */ /* 0x000ea400000e0000 */
[----:B------:R-:W-:Y:S02]  /*21b90*/  ISETP.GE.OR P0, PT, R5, R24, P0 ;  /* 0x000000180500720c */ /* 0x000fe40000706670 */
[----:B--2---:R1:W-:Y:S11]  /*21ba0*/  @!P3 ST.E desc[UR42][R6.64], R11 ;  /* 0x0000000b0600b985 */ /* 0x0043f6000c10192a */
[----:B------:R-:W2:Y:S01]  /*21bb0*/  @!P0 LDL R63, [R1+0x1e4] ;  /* 0x0001e400013f8983 */ /* 0x000ea20000100800 */
[----:B------:R-:W-:-:S03]  /*21bc0*/  IMAD R5, R216, 0x40, R198 ;  /* 0x00000040d8057824 */ /* 0x000fc600078e02c6 */
[----:B------:R-:W-:Y:S01]  /*21bd0*/  SHFL.IDX PT, R58, R10, 0x1, 0x1c1f ;  /* 0x003c1f000a3a7f89 */ /* 0x000fe200000e0000 */
[----:B------:R-:W-:-:S03]  /*21be0*/  IMAD.WIDE R2, R5, 0x2, R2 ;  /* 0x0000000205027825 */ /* 0x000fc600078e0202 */
[----:B------:R4:W2:Y:S01]  /*21bf0*/  SHFL.IDX PT, R59, R4, 0x1, 0x1c1f ;  /* 0x003c1f00043b7f89 */ /* 0x0008a200000e0000 */
[C---:B------:R-:W-:Y:S02]  /*21c00*/  IADD3 R29, P4, R2.reuse, 0x3000, RZ ;  /* 0x00003000021d7810 */ /* 0x040fe40007f9e0ff */
[C---:B------:R-:W-:Y:S02]  /*21c10*/  IADD3 R9, P1, R2.reuse, 0x1000, RZ ;  /* 0x0000100002097810 */ /* 0x040fe40007f3e0ff */
[----:B------:R-:W-:Y:S02]  /*21c20*/  IADD3 R13, P5, R2, 0x2000, RZ ;  /* 0x00002000020d7810 */ /* 0x000fe40007fbe0ff */
[----:B------:R-:W-:Y:S02]  /*21c30*/  LOP3.LUT R28, R29, 0x380, RZ, 0xc0, !PT ;  /* 0x000003801d1c7812 */ /* 0x000fe400078ec0ff */
[----:B------:R-:W-:Y:S02]  /*21c40*/  LOP3.LUT R8, R9, 0x380, RZ, 0xc0, !PT ;  /* 0x0000038009087812 */ /* 0x000fe400078ec0ff */
[----:B------:R-:W-:-:S02]  /*21c50*/  LOP3.LUT R12, R13, 0x380, RZ, 0xc0, !PT ;  /* 0x000003800d0c7812 */ /* 0x000fc400078ec0ff */
        /* <DEDUP_REMOVED lines=51> */
[C---:B------:R-:W-:Y:S01]  /*21f90*/  IADD3 R69, P1, R2.reuse, 0xd000, RZ ;  /* 0x0000d00002457810 */ /* 0x040fe20007f3e0ff */
[----:B------:R-:W-:Y:S01]  /*21fa0*/  IMAD.X R77, RZ, RZ, R3, P4 ;  /* 0x000000ffff4d7224 */ /* 0x000fe200020e0603 */
[C---:B------:R-:W-:Y:S02]  /*21fb0*/  IADD3 R73, P5, R2.reuse, 0xe000, RZ ;  /* 0x0000e00002497810 */ /* 0x040fe40007fbe0ff */
[----:B-1----:R-:W-:Y:S02]  /*21fc0*/  LOP3.LUT R7, R2, 0x380, RZ, 0xc0, !PT ;  /* 0x0000038002077812 */ /* 0x002fe400078ec0ff */
[----:B----4-:R-:W-:Y:S02]  /*21fd0*/  LOP3.LUT R4, R5, 0x380, RZ, 0xc0, !PT ;  /* 0x0000038005047812 */ /* 0x010fe400078ec0ff */
        /* <DEDUP_REMOVED lines=15> */
[----:B------:R-:W-:Y:S01]  /*220d0*/  LOP3.LUT R76, R4, R5, RZ, 0x3c, !PT ;  /* 0x00000005044c7212 */ /* 0x000fe200078e3cff */
[----:B------:R-:W-:Y:S01]  /*220e0*/  IMAD.IADD R87, R216, 0x1, R208 ;  /* 0x00000001d8577824 */ /* 0x000fe200078e02d0 */
[----:B------:R-:W-:Y:S01]  /*220f0*/  BSSY B1, `(.L_x_12184) ;  /* 0x0000058000017945 */ /* 0x000fe20003800000 */
[----:B--2---:R1:W-:Y:S04]  /*22100*/  @!P0 ST.E desc[UR42][R58.64], R63 ;  /* 0x0000003f3a008985 */ /* 0x0043e8000c10192a */
[----:B------:R2:W5:Y:S04]  /*22110*/  LD.E.128 R4, desc[UR42][R2.64] ;  /* 0x0000002a02047980 */ /* 0x000568000c101d00 */
[----:B------:R-:W5:Y:S04]  /*22120*/  LD.E.128 R8, desc[UR42][R8.64] ;  /* 0x0000002a08087980 */ /* 0x000f68000c101d00 */
[----:B------:R-:W5:Y:S01]  /*22130*/  LD.E.128 R12, desc[UR42][R12.64] ;  /* 0x0000002a0c0c7980 */ /* 0x000f62000c101d00 */
[----:B--2---:R-:W-:-:S03]  /*22140*/  IMAD R3, R21, UR4, RZ ;  /* 0x0000000415037c24 */ /* 0x004fc6000f8e02ff */
[----:B------:R-:W5:Y:S01]  /*22150*/  LD.E.128 R28, desc[UR42][R28.64] ;  /* 0x0000002a1c1c7980 */ /* 0x000f62000c101d00 */
[C---:B------:R-:W-:Y:S02]  /*22160*/  IMAD R21, R20.reuse, UR5, R3 ;  /* 0x0000000514157c24 */ /* 0x040fe4000f8e0203 */
[----:B------:R-:W-:Y:S01]  /*22170*/  IMAD.WIDE.U32 R2, R20, UR4, RZ ;  /* 0x0000000414027c25 */ /* 0x000fe2000f8e00ff */
[----:B------:R-:W-:Y:S01]  /*22180*/  ULDC.64 UR4, c[0x0][0xae8] ;  /* 0x0002ba0000047ab9 */ /* 0x000fe20000000a00 */
[----:B------:R-:W5:Y:S02]  /*22190*/  LD.E.128 R32, desc[UR42][R32.64] ;  /* 0x0000002a20207980 */ /* 0x000f64000c101d00 */
[----:B------:R-:W-:Y:S02]  /*221a0*/  IMAD.IADD R3, R3, 0x1, R21 ;  /* 0x0000000103037824 */ /* 0x000fe400078e0215 */
[----:B------:R-:W-:Y:S01]  /*221b0*/  IMAD R21, R222, 0x20, R216 ;  /* 0x00000020de157824 */ /* 0x000fe200078e02d8 */
[----:B------:R-:W5:Y:S01]  /*221c0*/  LD.E.128 R36, desc[UR42][R36.64] ;  /* 0x0000002a24247980 */ /* 0x000f62000c101d00 */
[----:B------:R-:W-:-:S02]  /*221d0*/  IMAD R0, R0, UR4, RZ ;  /* 0x0000000400007c24 */ /* 0x000fc4000f8e02ff */
[----:B------:R-:W-:Y:S01]  /*221e0*/  IMAD.IADD R20, R208, 0x1, R21 ;  /* 0x00000001d0147824 */ /* 0x000fe200078e0215 */
[----:B------:R-:W5:Y:S01]  /*221f0*/  LD.E.128 R40, desc[UR42][R40.64] ;  /* 0x0000002a28287980 */ /* 0x000f62000c101d00 */
[C---:B------:R-:W-:Y:S02]  /*22200*/  IMAD R21, R209.reuse, UR5, R0 ;  /* 0x00000005d1157c24 */ /* 0x040fe4000f8e0200 */
[----:B------:R-:W-:Y:S01]  /*22210*/  IMAD.WIDE.U32 R2, R209, UR4, R2 ;  /* 0x00000004d1027c25 */ /* 0x000fe2000f8e0002 */
[----:B------:R-:W-:Y:S01]  /*22220*/  ULDC.64 UR4, c[0x0][0xaf0] ;  /* 0x0002bc0000047ab9 */ /* 0x000fe20000000a00 */
[----:B------:R-:W5:Y:S02]  /*22230*/  LD.E.128 R44, desc[UR42][R44.64] ;  /* 0x0000002a2c2c7980 */ /* 0x000f64000c101d00 */
[----:B---3--:R-:W-:Y:S02]  /*22240*/  @P2 IMAD.HI.U32 R0, R20, R81, RZ ;  /* 0x0000005114002227 */ /* 0x008fe400078e00ff */
[----:B------:R-:W5:Y:S02]  /*22250*/  LD.E.128 R48, desc[UR42][R48.64] ;  /* 0x0000002a30307980 */ /* 0x000f64000c101d00 */
[----:B------:R-:W-:-:S02]  /*22260*/  IMAD.IADD R3, R3, 0x1, R21 ;  /* 0x0000000103037824 */ /* 0x000fc400078e0215 */
[----:B------:R-:W-:Y:S01]  /*22270*/  IMAD.MOV.U32 R21, RZ, RZ, R20 ;  /* 0x000000ffff157224 */ /* 0x000fe200078e0014 */
[----:B0-----:R-:W-:Y:S01]  /*22280*/  @P2 SHF.R.U32.HI R21, RZ, R83, R0 ;  /* 0x00000053ff152219 */ /* 0x001fe20000011600 */
[----:B------:R-:W-:Y:S01]  /*22290*/  IMAD R81, R26, UR4, RZ ;  /* 0x000000041a517c24 */ /* 0x000fe2000f8e02ff */
[----:B------:R-:W5:Y:S02]  /*222a0*/  LD.E.128 R52, desc[UR42][R52.64] ;  /* 0x0000002a34347980 */ /* 0x000f64000c101d00 */
[----:B------:R-:W-:Y:S01]  /*222b0*/  SHF.R.S32.HI R0, RZ, 0x1f, R21 ;  /* 0x0000001fff007819 */ /* 0x000fe20000011415 */
[C---:B------:R-:W-:Y:S01]  /*222c0*/  IMAD R83, R80.reuse, UR5, R81 ;  /* 0x0000000550537c24 */ /* 0x040fe2000f8e0251 */
[----:B-1----:R-:W5:Y:S01]  /*222d0*/  LD.E.128 R56, desc[UR42][R56.64] ;  /* 0x0000002a38387980 */ /* 0x002f62000c101d00 */
[----:B------:R-:W-:Y:S01]  /*222e0*/  IMAD.WIDE.U32 R80, R80, UR4, R2 ;  /* 0x0000000450507c25 */ /* 0x000fe2000f8e0002 */
[----:B------:R-:W-:Y:S02]  /*222f0*/  ULDC.64 UR4, c[0x0][0xae0] ;  /* 0x0002b80000047ab9 */ /* 0x000fe40000000a00 */
[----:B------:R-:W5:Y:S01]  /*22300*/  LD.E.128 R60, desc[UR42][R60.64] ;  /* 0x0000002a3c3c7980 */ /* 0x000f62000c101d00 */
[----:B------:R-:W-:-:S02]  /*22310*/  IMAD.MOV R2, RZ, RZ, -R21 ;  /* 0x000000ffff027224 */ /* 0x000fc400078e0a15 */
[----:B------:R-:W-:Y:S01]  /*22320*/  IMAD R0, R0, UR4, RZ ;  /* 0x0000000400007c24 */ /* 0x000fe2000f8e02ff */
[----:B------:R-:W5:Y:S01]  /*22330*/  LD.E.128 R64, desc[UR42][R64.64] ;  /* 0x0000002a40407980 */ /* 0x000f62000c101d00 */
[----:B------:R-:W-:Y:S02]  /*22340*/  IMAD R25, R25, R2, R20 ;  /* 0x0000000219197224 */ /* 0x000fe400078e0214 */
[----:B------:R-:W-:Y:S01]  /*22350*/  IMAD.IADD R81, R81, 0x1, R83 ;  /* 0x0000000151517824 */ /* 0x000fe200078e0253 */
[----:B------:R-:W5:Y:S01]  /*22360*/  LD.E.128 R68, desc[UR42][R68.64] ;  /* 0x0000002a44447980 */ /* 0x000f62000c101d00 */
[C---:B------:R-:W-:Y:S01]  /*22370*/  IMAD R83, R21.reuse, UR5, R0 ;  /* 0x0000000515537c24 */ /* 0x040fe2000f8e0200 */
[----:B------:R-:W-:Y:S02]  /*22380*/  SHF.R.S32.HI R0, RZ, 0x1f, R25 ;  /* 0x0000001fff007819 */ /* 0x000fe40000011419 */
[----:B------:R-:W5:Y:S01]  /*22390*/  LD.E.128 R72, desc[UR42][R72.64] ;  /* 0x0000002a48487980 */ /* 0x000f62000c101d00 */
[----:B------:R-:W-:Y:S01]  /*223a0*/  IMAD.WIDE.U32 R2, R21, UR4, R80 ;  /* 0x0000000415027c25 */ /* 0x000fe2000f8e0050 */
[----:B------:R-:W-:-:S02]  /*223b0*/  ULDC.64 UR4, c[0x0][0xad8] ;  /* 0x0002b60000047ab9 */ /* 0x000fc40000000a00 */
[----:B------:R-:W5:Y:S01]  /*223c0*/  LD.E.128 R76, desc[UR42][R76.64] ;  /* 0x0000002a4c4c7980 */ /* 0x000f62000c101d00 */
[----:B------:R-:W-:Y:S01]  /*223d0*/  IMAD.IADD R3, R3, 0x1, R83 ;  /* 0x0000000103037824 */ /* 0x000fe200078e0253 */
[----:B------:R-:W-:Y:S01]  /*223e0*/  ISETP.GE.AND P2, PT, R87, R24, PT ;  /* 0x000000185700720c */ /* 0x000fe20003f46270 */
[----:B------:R-:W-:Y:S01]  /*223f0*/  IMAD R0, R0, UR4, RZ ;  /* 0x0000000400007c24 */ /* 0x000fe2000f8e02ff */
[----:B------:R-:W-:Y:S01]  /*22400*/  @!PT LDS RZ, [RZ] ;  /* 0x00000000fffff984 */ /* 0x000fe20000000800 */
[----:B------:R-:W-:Y:S01]  /*22410*/  @!PT LDS RZ, [RZ] ;  /* 0x00000000fffff984 */ /* 0x000fe20000000800 */
[----:B------:R-:W-:Y:S01]  /*22420*/  @!PT LDS RZ, [RZ] ;  /* 0x00000000fffff984 */ /* 0x000fe20000000800 */
[----:B------:R-:W-:Y:S01]  /*22430*/  @!PT LDS RZ, [RZ] ;  /* 0x00000000fffff984 */ /* 0x000fe20000000800 */
[----:B------:R0:W-:Y:S06]  /*22440*/  MEMBAR.ALL.CTA ;  /* 0x0000000000007992 */ /* 0x0001ec0000008000 */
[----:B0-----:R-:W0:Y:S01]  /*22450*/  FENCE.VIEW.ASYNC.S ;  /* 0x00000000000073c6 */ /* 0x001e220000000000 */
[----:B------:R-:W-:-:S04]  /*22460*/  IMAD.WIDE.U32 R2, R25, UR4, R2 ;  /* 0x0000000419027c25 */ /* 0x000fc8000f8e0002 */
[----:B------:R-:W-:Y:S01]  /*22470*/  IMAD R81, R25, UR5, R0 ;  /* 0x0000000519517c24 */ /* 0x000fe2000f8e0200 */
[----:B------:R-:W-:Y:S01]  /*22480*/  ULDC.64 UR4, c[0x0][0xa80] ;  /* 0x0002a00000047ab9 */ /* 0x000fe20000000a00 */
[----:B------:R-:W-:Y:S01]  /*22490*/  VIADD R0, R148, 0x22820 ;  /* 0x0002282094007836 */ /* 0x000fe20000000000 */
[C---:B------:R-:W-:Y:S01]  /*224a0*/  LEA R25, P3, R2.reuse, UR4, 0x1 ;  /* 0x0000000402197c11 */ /* 0x040fe2000f8608ff */
[----:B------:R-:W-:Y:S02]  /*224b0*/  IMAD.IADD R3, R3, 0x1, R81 ;  /* 0x0000000103037824 */ /* 0x000fe400078e0251 */
[----:B------:R-:W-:Y:S01]  /*224c0*/  VIADD R21, R87, 0x20 ;  /* 0x0000002057157836 */ /* 0x000fe20000000000 */
[----:B------:R-:W-:Y:S01]  /*224d0*/  PRMT R0, RZ, 0x654, R0 ;  /* 0x00000654ff007816 */ /* 0x000fe20000000000 */
[----:B0-----:R0:W1:Y:S01]  /*224e0*/  SHFL.IDX PT, R85, R25, RZ, 0x181f ;  /* 0x00181fff19557589 */ /* 0x00106200000e0000 */
[----:B------:R-:W-:Y:S02]  /*224f0*/  LEA.HI.X R26, R2, UR5, R3, 0x1, P3 ;  /* 0x00000005021a7c11 */ /* 0x000fe400098f0c03 */
[----:B------:R-:W-:Y:S01]  /*22500*/  ISETP.GE.AND P1, PT, R21, R24, PT ;  /* 0x000000181500720c */ /* 0x000fe20003f26270 */
[----:B------:R-:W-:-:S02]  /*22510*/  VIADD R21, R87, 0x40 ;  /* 0x0000004057157836 */ /* 0x000fc40000000000 */
[----:B------:R0:W2:Y:S03]  /*22520*/  SHFL.IDX PT, R83, R26, RZ, 0x181f ;  /* 0x00181fff1a537589 */ /* 0x0000a600000e0000 */
[----:B------:R-:W-:Y:S01]  /*22530*/  ISETP.GE.AND P0, PT, R21, R24, PT ;  /* 0x000000181500720c */ /* 0x000fe20003f06270 */
[----:B------:R0:W-:Y:S01]  /*22540*/  SYNCS.ARRIVE.TRANS64.RED.A1T0 RZ, [R0+URZ], RZ ;  /* 0x000000ff00ff79a7 */ /* 0x0001e2000810043f */
[----:B------:R-:W-:Y:S11]  /*22550*/  @P2 BRA `(.L_x_12185) ;  /* 0x0000000000442947 */ /* 0x000ff60003800000 */
        /* <DEDUP_REMOVED lines=17> */
.L_x_12185:
[----:B------:R-:W-:Y:S05]  /*22670*/  BSYNC B1 ;  /* 0x0000000000017941 */ /* 0x000fea0003800000 */
.L_x_12184:
[----:B---3--:R3:W4:Y:S01]  /*22680*/  SHFL.IDX PT, R21, R26, 0x1, 0x181f ;  /* 0x00381f001a157f89 */ /* 0x00872200000e0000 */
[----:B------:R-:W-:Y:S03]  /*22690*/  BSSY B1, `(.L_x_12186) ;  /* 0x0000014000017945 */ /* 0x000fe60003800000 */
[----:B-----5:R3:W0:Y:S01]  /*226a0*/  SHFL.IDX PT, R33, R25, 0x1, 0x181f ;  /* 0x00381f0019217f89 */ /* 0x02062200000e0000 */
        /* <DEDUP_REMOVED lines=18> */
.L_x_12187:
[----:B------:R-:W-:Y:S05]  /*227d0*/  BSYNC B1 ;  /* 0x0000000000017941 */ /* 0x000fea0003800000 */
.L_x_12186:
        /* <DEDUP_REMOVED lines=10> */
[C---:B------:R-:W-:Y:S02]  /*22880*/  @!P2 LEA R4, P4, R201.reuse, R7, 0x1 ;  /* 0x00000007c904a211 */ /* 0x040fe400078808ff */
        /* <DEDUP_REMOVED lines=10> */
.L_x_12189:
[----:B------:R-:W-:Y:S05]  /*22930*/  BSYNC B1 ;  /* 0x0000000000017941 */ /* 0x000fea0003800000 */
.L_x_12188:
        /* <DEDUP_REMOVED lines=10> */
[CC--:B------:R-:W-:Y:S02]  /*229e0*/  @!P4 LEA R4, P1, R201.reuse, R25.reuse, 0x1 ;  /* 0x00000019c904c211 */ /* 0x0c0fe400078208ff */
        /* <DEDUP_REMOVED lines=13> */
.L_x_12182:
[----:B------:R-:W-:Y:S01]  /*22ac0*/  ULDC.64 UR4, c[0x0][0xc00] ;  /* 0x0003000000047ab9 */ /* 0x000fe20000000a00 */
[----:B-----5:R-:W2:Y:S01]  /*22ad0*/  LDC.64 R2, c[0x0][0xc00] ;  /* 0x00030000ff027b82 */ /* 0x020ea20000000a00 */
[----:B------:R-:W-:Y:S02]  /*22ae0*/  ISETP.NE.U32.AND P0, PT, RZ, UR4, PT ;  /* 0x00000004ff007c0c */ /* 0x000fe4000bf05070 */
[----:B-1----:R-:W-:Y:S02]  /*22af0*/  MOV R0, RZ ;  /* 0x000000ff00007202 */ /* 0x002fe40000000f00 */
[----:B------:R-:W-:Y:S01]  /*22b00*/  ISETP.NE.AND.EX P0, PT, RZ, UR5, PT, P0 ;  /* 0x00000005ff007c0c */ /* 0x000fe2000bf05300 */
[----:B------:R-:W-:Y:S02]  /*22b10*/  ULDC.64 UR4, c[0x0][0xc08] ;  /* 0x0003020000047ab9 */ /* 0x000fe40000000a00 */
[----:B------:R-:W-:Y:S01]  /*22b20*/  ISETP.NE.U32.AND P1, PT, RZ, UR4, PT ;  /* 0x00000004ff007c0c */ /* 0x000fe2000bf25070 */
[----:B------:R-:W1:Y:S03]  /*22b30*/  LDC R21, c[0x0][0xbe8] ;  /* 0x0002fa00ff157b82 */ /* 0x000e660000000800 */
        /* <DEDUP_REMOVED lines=8> */
[----:B-1----:R-:W-:Y:S02]  /*22bc0*/  ISETP.NE.AND P2, PT, R21, 0x1, PT ;  /* 0x000000011500780c */ /* 0x002fe40003f45270 */
[----:B------:R-:W-:Y:S02]  /*22bd0*/  ISETP.GE.AND P3, PT, R217, 0x80, PT ;  /* 0x00000080d900780c */ /* 0x000fe40003f66270 */
[----:B------:R-:W-:-:S09]  /*22be0*/  SHF.R.S32.HI R7, RZ, 0x1f, R210 ;  /* 0x0000001fff077819 */ /* 0x000fd200000114d2 */
[----:B------:R-:W1:Y:S08]  /*22bf0*/  @P2 LDC R20, c[0x0][0xbec] ;  /* 0x0002fb00ff142b82 */ /* 0x000e700000000800 */
[----:B------:R-:W0:Y:S01]  /*22c00*/  @P2 LDC R25, c[0x0][0xbf0] ;  /* 0x0002fc00ff192b82 */ /* 0x000e220000000800 */
[----:B--2---:R-:W-:Y:S05]  /*22c10*/  @P1 BRA `(.L_x_12191) ;  /* 0x0000000000101947 */ /* 0x004fea0003800000 */
[----:B------:R-:W-:Y:S05]  /*22c20*/  @!P0 BRA `(.L_x_12191) ;  /* 0x00000000000c8947 */ /* 0x000fea0003800000 */
[----:B------:R-:W2:Y:S04]  /*22c30*/  LDG.E R5, desc[UR42][R2.64] ;  /* 0x0000002a02057981 */ /* 0x000ea8000c1e1900 */
[----:B-----5:R-:W2:Y:S02]  /*22c40*/  LDG.E R6, desc[UR42][R2.64+0x4] ;  /* 0x0000042a02067981 */ /* 0x020ea4000c1e1900 */
[----:B--2---:R-:W-:-:S07]  /*22c50*/  IMAD.IADD R6, R6, 0x1, -R5 ;  /* 0x0000000106067824 */ /* 0x004fce00078e0a05 */
.L_x_12191:
[----:B------:R-:W-:Y:S01]  /*22c60*/  BSSY B1, `(.L_x_12192) ;  /* 0x000002d000017945 */ /* 0x000fe20003800000 */
[----:B0-----:R-:W-:Y:S02]  /*22c70*/  SHF.R.S32.HI R10, RZ, 0x1f, R209 ;  /* 0x0000001fff0a7819 */ /* 0x001fe400000114d1 */
[----:B------:R-:W-:Y:S02]  /*22c80*/  SEL R13, R210, RZ, !P0 ;  /* 0x000000ffd20d7207 */ /* 0x000fe40004000000 */
[----:B------:R-:W-:Y:S02]  /*22c90*/  SEL R12, R7, RZ, !P0 ;  /* 0x000000ff070c7207 */ /* 0x000fe40004000000 */
[----:B-----5:R-:W-:Y:S01]  /*22ca0*/  SHF.R.S32.HI R11, RZ, 0x1f, R0 ;  /* 0x0000001fff0b7819 */ /* 0x020fe20000011400 */
[----:B------:R-:W-:Y:S06]  /*22cb0*/  @P3 BRA `(.L_x_12193) ;  /* 0x00000000009c3947 */ /* 0x000fec0003800000 */
[----:B------:R-:W0:Y:S01]  /*22cc0*/  S2R R3, SR_TID.X ;  /* 0x0000000000037919 */ /* 0x000e220000002100 */
        /* <DEDUP_REMOVED lines=38> */
.L_x_12193:
[----:B------:R-:W-:Y:S05]  /*22f30*/  BSYNC B1 ;  /* 0x0000000000017941 */ /* 0x000fea0003800000 */
.L_x_12192:
[----:B------:R-:W-:Y:S01]  /*22f40*/  ULDC.64 UR4, c[0x0][0xaa0] ;  /* 0x0002a80000047ab9 */ /* 0x000fe20000000a00 */
[----:B------:R-:W-:Y:S02]  /*22f50*/  IMAD R7, R222, 0x20, R216 ;  /* 0x00000020de077824 */ /* 0x000fe400078e02d8 */
[----:B0-----:R-:W-:Y:S02]  /*22f60*/  IMAD R3, R11, UR4, RZ ;  /* 0x000000040b037c24 */ /* 0x001fe4000f8e02ff */
[----:B------:R-:W-:Y:S02]  /*22f70*/  IMAD.IADD R9, R208, 0x1, R7 ;  /* 0x00000001d0097824 */ /* 0x000fe400078e0207 */
[C---:B------:R-:W-:Y:S02]  /*22f80*/  IMAD R5, R0.reuse, UR5, R3 ;  /* 0x0000000500057c24 */ /* 0x040fe4000f8e0203 */
[----:B------:R-:W-:Y:S01]  /*22f90*/  IMAD.WIDE.U32 R2, R0, UR4, RZ ;  /* 0x0000000400027c25 */ /* 0x000fe2000f8e00ff */
[----:B------:R-:W-:-:S03]  /*22fa0*/  ULDC.64 UR4, c[0x0][0xae8] ;  /* 0x0002ba0000047ab9 */ /* 0x000fc60000000a00 */
[----:B------:R-:W-:Y:S02]  /*22fb0*/  IMAD.IADD R3, R3, 0x1, R5 ;  /* 0x0000000103037824 */ /* 0x000fe400078e0205 */
[----:B------:R-:W-:Y:S02]  /*22fc0*/  IMAD R4, R10, UR4, RZ ;  /* 0x000000040a047c24 */ /* 0x000fe4000f8e02ff */
[----:B-1----:R-:W-:-:S04]  /*22fd0*/  @P2 IMAD.HI.U32 R0, R9, R20, RZ ;  /* 0x0000001409002227 */ /* 0x002fc800078e00ff */
        /* <DEDUP_REMOVED lines=29> */
[----:B------:R0:W1:Y:S04]  /*231b0*/  SHFL.IDX PT, R3, R2, RZ, 0x181f ;  /* 0x00181fff02037589 */ /* 0x00006800000e0000 */
[----:B------:R0:W2:Y:S02]  /*231c0*/  SHFL.IDX PT, R14, R0, RZ, 0x181f ;  /* 0x00181fff000e7589 */ /* 0x0000a400000e0000 */
.L_x_12398:
[----:B------:R-:W-:Y:S01]  /*231d0*/  IMAD R21, R6, R21, RZ ;  /* 0x0000001506157224 */ /* 0x000fe200078e02ff */
[----:B------:R-:W-:Y:S01]  /*231e0*/  BSSY B1, `(.L_x_12195) ;  /* 0x0000015000017945 */ /* 0x000fe20003800000 */
[----:B------:R-:W-:-:S05]  /*231f0*/  IMAD.IADD R208, R216, 0x1, R208 ;  /* 0x00000001d8d07824 */ /* 0x000fca00078e02d0 */
[----:B------:R-:W-:-:S13]  /*23200*/  ISETP.GE.AND P0, PT, R208, R21, PT ;  /* 0x00000015d000720c */ /* 0x000fda0003f06270 */
[----:B------:R-:W-:Y:S05]  /*23210*/  @P0 BRA `(.L_x_12196) ;  /* 0x0000000000440947 */ /* 0x000fea0003800000 */
[----:B------:R-:W-:Y:S02]  /*23220*/  ULDC UR4, c[0x0][0xac8] ;  /* 0x0002b20000047ab9 */ /* 0x000fe40000000800 */
[----:B------:R-:W-:Y:S02]  /*23230*/  ISETP.GE.AND P3, PT, R198, UR4, PT ;  /* 0x00000004c6007c0c */ /* 0x000fe4000bf66270 */
[----:B------:R-:W-:Y:S02]  /*23240*/  ISETP.GE.AND P2, PT, R201, UR4, PT ;  /* 0x00000004c9007c0c */ /* 0x000fe4000bf46270 */
[----:B------:R-:W-:Y:S02]  /*23250*/  ISETP.GE.AND P1, PT, R200, UR4, PT ;  /* 0x00000004c8007c0c */ /* 0x000fe4000bf26270 */
[----:B------:R-:W-:-:S07]  /*23260*/  ISETP.GE.AND P0, PT, R202, UR4, PT ;  /* 0x00000004ca007c0c */ /* 0x000fce000bf06270 */
[CC--:B--2---:R-:W-:Y:S02]  /*23270*/  @!P3 LEA R4, P5, R198.reuse, R14.reuse, 0x1 ;  /* 0x0000000ec604b211 */ /* 0x0c4fe400078a08ff */
[CC--:B------:R-:W-:Y:S02]  /*23280*/  @!P2 LEA R6, P4, R201.reuse, R14.reuse, 0x1 ;  /* 0x0000000ec906a211 */ /* 0x0c0fe400078808ff */
[-C--:B-1----:R-:W-:Y:S02]  /*23290*/  @!P3 LEA.HI.X R5, R198, R3.reuse, R214, 0x1, P5 ;  /* 0x00000003c605b211 */ /* 0x082fe400028f0cd6 */
        /* <DEDUP_REMOVED lines=9> */
.L_x_12196:
[----:B------:R-:W-:Y:S05]  /*23330*/  BSYNC B1 ;  /* 0x0000000000017941 */ /* 0x000fea0003800000 */
.L_x_12195:
[----:B------:R-:W-:-:S03]  /*23340*/  UMOV UR4, 0xffffffff ;  /* 0xffffffff00047882 */ /* 0x000fc60000000000 */
[----:B------:R-:W-:Y:S05]  /*23350*/  BRA.DIV UR4, `(.L_x_12197) ;  /* 0x0000008e045c7947 */ /* 0x000fea000b800000 */
[----:B-1----:R1:W0:Y:S04]  /*23360*/  SHFL.IDX PT, R3, R2, 0x1, 0x181f ;  /* 0x00381f0002037f89 */ /* 0x00222800000e0000 */
[----:B--2---:R1:W2:Y:S02]  /*23370*/  SHFL.IDX PT, R14, R0, 0x1, 0x181f ;  /* 0x00381f00000e7f89 */ /* 0x0042a400000e0000 */
.L_x_12402:
        /* <DEDUP_REMOVED lines=11> */
[-C--:B0-----:R-:W-:Y:S02]  /*23430*/  @!P3 LEA.HI.X R5, R198, R3.reuse, R214, 0x1, P5 ;  /* 0x00000003c605b211 */ /* 0x081fe400028f0cd6 */
        /* <DEDUP_REMOVED lines=9> */
.L_x_12199:
[----:B------:R-:W-:Y:S05]  /*234d0*/  BSYNC B1 ;  /* 0x0000000000017941 */ /* 0x000fea0003800000 */
.L_x_12198:
[----:B------:R-:W-:-:S03]  /*234e0*/  UMOV UR4, 0xffffffff ;  /* 0xffffffff00047882 */ /* 0x000fc60000000000 */
[----:B------:R-:W-:Y:S05]  /*234f0*/  BRA.DIV UR4, `(.L_x_12200) ;  /* 0x0000008e043c7947 */ /* 0x000fea000b800000 */
[----:B0-----:R0:W0:Y:S04]  /*23500*/  SHFL.IDX PT, R3, R2, 0x2, 0x181f ;  /* 0x00581f0002037f89 */ /* 0x00102800000e0000 */
[----:B--2---:R2:W0:Y:S02]  /*23510*/  SHFL.IDX PT, R14, R0, 0x2, 0x181f ;  /* 0x00581f00000e7f89 */ /* 0x00442400000e0000 */
.L_x_12406:
        /* <DEDUP_REMOVED lines=9> */
[CC--:B0-----:R-:W-:Y:S02]  /*235b0*/  @!P3 LEA R4, P5, R198.reuse, R14.reuse, 0x1 ;  /* 0x0000000ec604b211 */ /* 0x0c1fe400078a08ff */
[CC--:B------:R-:W-:Y:S02]  /*235c0*/  @!P2 LEA R6, P4, R201.reuse, R14.reuse, 0x1 ;  /* 0x0000000ec906a211 */ /* 0x0c0fe400078808ff */
[-C--:B------:R-:W-:Y:S02]  /*235d0*/  @!P3 LEA.HI.X R5, R198, R3.reuse, R214, 0x1, P5 ;  /* 0x00000003c605b211 */ /* 0x080fe400028f0cd6 */
        /* <DEDUP_REMOVED lines=9> */
.L_x_12202:
[----:B------:R-:W-:Y:S05]  /*23670*/  BSYNC B1 ;  /* 0x0000000000017941 */ /* 0x000fea0003800000 */
.L_x_12201:
[----:B------:R-:W-:-:S03]  /*23680*/  UMOV UR4, 0xffffffff ;  /* 0xffffffff00047882 */ /* 0x000fc60000000000 */
[----:B------:R-:W-:Y:S05]  /*23690*/  BRA.DIV UR4, `(.L_x_12203) ;  /* 0x0000008e041c7947 */ /* 0x000fea000b800000 */
[----:B0-----:R0:W0:Y:S04]  /*236a0*/  SHFL.IDX PT, R3, R2, 0x3, 0x181f ;  /* 0x00781f0002037f89 */ /* 0x00102800000e0000 */
[----:B------:R0:W0:Y:S02]  /*236b0*/  SHFL.IDX PT, R14, R0, 0x3, 0x181f ;  /* 0x00781f00000e7f89 */ /* 0x00002400000e0000 */
.L_x_12410:
[----:B012---:R-:W-:-:S05]  /*236c0*/  VIADD R0, R208, 0x60 ;  /* 0x00000060d0007836 */ /* 0x007fca0000000000 */
[----:B------:R-:W-:-:S13]  /*236d0*/  ISETP.GE.AND P0, PT, R0, R21, PT ;  /* 0x000000150000720c */ /* 0x000fda0003f06270 */
[----:B------:R-:W-:Y:S05]  /*236e0*/  @P0 BRA `(.L_x_12190) ;  /* 0x0000000000440947 */ /* 0x000fea0003800000 */
[----:B------:R-:W-:Y:S02]  /*236f0*/  ULDC UR4, c[0x0][0xac8] ;  /* 0x0002b20000047ab9 */ /* 0x000fe40000000800 */
[----:B------:R-:W-:Y:S02]  /*23700*/  ISETP.GE.AND P3, PT, R198, UR4, PT ;  /* 0x00000004c6007c0c */ /* 0x000fe4000bf66270 */
[----:B------:R-:W-:Y:S02]  /*23710*/  ISETP.GE.AND P2, PT, R201, UR4, PT ;  /* 0x00000004c9007c0c */ /* 0x000fe4000bf46270 */
[----:B------:R-:W-:Y:S02]  /*23720*/  ISETP.GE.AND P1, PT, R200, UR4, PT ;  /* 0x00000004c8007c0c */ /* 0x000fe4000bf26270 */
[----:B------:R-:W-:-:S07]  /*23730*/  ISETP.GE.AND P0, PT, R202, UR4, PT ;  /* 0x00000004ca007c0c */ /* 0x000fce000bf06270 */
[CC--:B------:R-:W-:Y:S02]  /*23740*/  @!P3 LEA R4, P5, R198.reuse, R14.reuse, 0x1 ;  /* 0x0000000ec604b211 */ /* 0x0c0fe400078a08ff */
        /* <DEDUP_REMOVED lines=11> */
.L_x_12190:
[----:B------:R-:W-:Y:S05]  /*23800*/  BSYNC B0 ;  /* 0x0000000000007941 */ /* 0x000fea0003800000 */
.L_x_12181:
[----:B------:R-:W-:Y:S02]  /*23810*/  ULDC UR4, c[0x0][0xc3c] ;  /* 0x00030f0000047ab9 */ /* 0x000fe40000000800 */
[----:B------:R-:W-:-:S13]  /*23820*/  ISETP.GE.AND P0, PT, R127, UR4, PT ;  /* 0x000000047f007c0c */ /* 0x000fda000bf06270 */
[----:B------:R-:W-:Y:S05]  /*23830*/  @!P0 BRA `(.L_x_12204) ;  /* 0xfffffdd800348947 */ /* 0x000fea000383ffff */
[----:B------:R-:W-:Y:S05]  /*23840*/  BRA `(.L_x_11972) ;  /* 0x0000007000c07947 */ /* 0x000fea0003800000 */
.L_x_11970:
        /* <DEDUP_REMOVED lines=16> */
.L_x_12205:
        /* <DEDUP_REMOVED lines=42> */
.L_x_12211:
        /* <DEDUP_REMOVED lines=12> */
.L_x_12210:
[----:B------:R-:W-:Y:S05]  /*23cb0*/  BSYNC B0 ;  /* 0x0000000000007941 */ /* 0x000fea0003800000 */
.L_x_12209:
        /* <DEDUP_REMOVED lines=20> */
.L_x_12207:
        /* <DEDUP_REMOVED lines=20> */
.L_x_12212:
[----:B-1----:R-:W-:Y:S01]  /*23f40*/  IADD3 R2, RZ, -R3, RZ ;  /* 0x80000003ff027210 */ /* 0x002fe20007ffe0ff */
[----:B---3--:R-:W-:-:S04]  /*23f50*/  IMAD R16, R16, UR5, R11 ;  /* 0x0000000510107c24 */ /* 0x008fc8000f8e020b */
        /* <DEDUP_REMOVED lines=57> */
.L_x_12208:
[----:B------:R-:W-:Y:S02]  /*242f0*/  IMAD.MOV.U32 R17, RZ, RZ, RZ ;  /* 0x000000ffff117224 */ /* 0x000fe400078e00ff */
[----:B------:R-:W-:Y:S02]  /*24300*/  IMAD.U32 R16, RZ, RZ, UR6 ;  /* 0x00000006ff107e24 */ /* 0x000fe4000f8e00ff */
[----:B------:R-:W-:-:S07]  /*24310*/  IMAD.MOV.U32 R18, RZ, RZ, RZ ;  /* 0x000000ffff127224 */ /* 0x000fce00078e00ff */
.L_x_12213:
[----:B------:R-:W-:-:S13]  /*24320*/  ISETP.NE.AND P0, PT, R5, RZ, PT ;  /* 0x000000ff0500720c */ /* 0x000fda0003f05270 */
[----:B------:R-:W0:Y:S01]  /*24330*/  @!P0 S2R R3, SR_CgaCtaId ;  /* 0x0000000000038919 */ /* 0x000e220000008800 */
[----:B------:R-:W-:-:S04]  /*24340*/  @!P0 MOV R0, 0x400 ;  /* 0x0000040000008802 */ /* 0x000fc80000000f00 */
[----:B0-----:R-:W-:-:S05]  /*24350*/  @!P0 LEA R0, R3, R0, 0x18 ;  /* 0x0000000003008211 */ /* 0x001fca00078ec0ff */
[----:B------:R1:W-:Y:S01]  /*24360*/  @!P0 STS.128 [R0+0x228d0], R16 ;  /* 0x0228d01000008388 */ /* 0x0003e20000000c00 */
[----:B------:R-:W-:Y:S06]  /*24370*/  BAR.ARV 0x5, 0x180 ;  /* 0x0146000000007b1d */ /* 0x000fec0000002000 */
.L_x_12206:
        /* <DEDUP_REMOVED lines=19> */
[C---:B0-----:R-:W-:Y:S01]  /*244b0*/  LOP3.LUT R4, R5.reuse, 0x7f, RZ, 0xc0, !PT ;  /* 0x0000007f05047812 */ /* 0x041fe200078ec0ff */
[----:B-1----:R-:W-:-:S04]  /*244c0*/  IMAD.SHL.U32 R0, R5, 0x8, RZ ;  /* 0x0000000805007824 */ /* 0x002fc800078e00ff */
[----:B------:R-:W-:Y:S01]  /*244d0*/  IMAD.SHL.U32 R30, R4, 0x8, RZ ;  /* 0x00000008041e7824 */ /* 0x000fe200078e00ff */
[C---:B------:R-:W-:Y:S02]  /*244e0*/  LOP3.LUT R2, R0.reuse, 0x1f8, RZ, 0xc0, !PT ;  /* 0x000001f800027812 */ /* 0x040fe400078ec0ff */
[----:B------:R-:W-:Y:S02]  /*244f0*/  LOP3.LUT R0, R0, 0x38, RZ, 0xc0, !PT ;  /* 0x0000003800007812 */ /* 0x000fe400078ec0ff */
[----:B------:R-:W-:Y:S01]  /*24500*/  LOP3.LUT R3, R2, 0x38, R5, 0x78, !PT ;  /* 0x0000003802037812 */ /* 0x000fe200078e7805 */
[----:B------:R-:W-:-:S03]  /*24510*/  IMAD.SHL.U32 R2, R5, 0x10, RZ ;  /* 0x0000001005027824 */ /* 0x000fc600078e00ff */
[----:B------:R-:W-:Y:S02]  /*24520*/  LOP3.LUT R30, R3, 0x200, R30, 0xf8, !PT ;  /* 0x00000200031e7812 */ /* 0x000fe400078ef81e */
[----:B------:R-:W-:Y:S02]  /*24530*/  SHF.R.U32.HI R3, RZ, 0x3, R4 ;  /* 0x00000003ff037819 */ /* 0x000fe40000011604 */
[C---:B------:R-:W-:Y:S02]  /*24540*/  LOP3.LUT R4, R0.reuse, 0x40, RZ, 0xfc, !PT ;  /* 0x0000004000047812 */ /* 0x040fe400078efcff */
[----:B------:R-:W-:Y:S02]  /*24550*/  LOP3.LUT R2, R3, 0x70, R2, 0xf8, !PT ;  /* 0x0000007003027812 */ /* 0x000fe400078ef802 */
[C---:B------:R-:W-:Y:S02]  /*24560*/  LOP3.LUT R3, R0.reuse, 0x80, RZ, 0xfc, !PT ;  /* 0x0000008000037812 */ /* 0x040fe400078efcff */
[----:B------:R-:W-:Y:S01]  /*24570*/  LOP3.LUT R2, R0, 0xc0, RZ, 0xfc, !PT ;  /* 0x000000c000027812 */ /* 0x000fe200078efcff */
[----:B------:R-:W-:-:S05]  /*24580*/  IMAD R0, R30, 0x2, R22 ;  /* 0x000000021e007824 */ /* 0x000fca00078e0216 */
[----:B------:R3:W-:Y:S02]  /*24590*/  STL [R1+0x408], R0 ;  /* 0x0004080001007387 */ /* 0x0007e40000100800 */
.L_x_12329:
[----:B------:R-:W-:Y:S05]  /*245a0*/  YIELD ;  /* 0x0000000000007946 */ /* 0x000fea0003800000 */
[----:B------:R-:W-:Y:S01]  /*245b0*/  ULDC.64 UR4, c[0x0][0xa28] ;  /* 0x00028a0000047ab9 */ /* 0x000fe20000000a00 */
[----:B------:R-:W-:Y:S01]  /*245c0*/  IMAD.MOV.U32 R31, RZ, RZ, RZ ;  /* 0x000000ffff1f7224 */ /* 0x000fe200078e00ff */
[----:B------:R-:W-:Y:S01]  /*245d0*/  ISETP.NE.U32.AND P0, PT, RZ, UR4, PT ;  /* 0x00000004ff007c0c */ /* 0x000fe2000bf05070 */
[----:B0-23--:R-:W0:Y:S01]  /*245e0*/  LDC.64 R4, c[0x0][0xa00] ;  /* 0x00028000ff047b82 */ /* 0x00de220000000a00 */
        /* <DEDUP_REMOVED lines=13> */
[----:B---3--:R-:W-:Y:S01]  /*246c0*/  IMAD.MOV.U32 R0, RZ, RZ, RZ ;  /* 0x000000ffff007224 */ /* 0x008fe200078e00ff */
[----:B------:R-:W-:Y:S01]  /*246d0*/  ISETP.NE.U32.AND P0, PT, RZ, UR4, PT ;  /* 0x00000004ff007c0c */ /* 0x000fe2000bf05070 */
[----:B-1----:R-:W0:Y:S03]  /*246e0*/  LDC.64 R2, c[0x0][0xa10] ;  /* 0x00028400ff027b82 */ /* 0x002e260000000a00 */
[----:B------:R-:W-:-:S05]  /*246f0*/  ISETP.NE.AND.EX P0, PT, RZ, UR5, PT, P0 ;  /* 0x00000005ff007c0c */ /* 0x000fca000bf05300 */
[----:B------:R-:W1:Y:S08]  /*24700*/  @P2 LDC.64 R6, c[0x0][0xa18] ;  /* 0x00028600ff062b82 */ /* 0x000e700000000a00 */
        /* <DEDUP_REMOVED lines=20> */
[----:B------:R-:W-:Y:S06]  /*24850*/  @P2 BRA `(.L_x_12215) ;  /* 0x0000000000142947 */ /* 0x000fec0003800000 */
[----:B------:R-:W-:Y:S05]  /*24860*/  @!P0 BRA `(.L_x_12215) ;  /* 0x0000000000108947 */ /* 0x000fea0003800000 */
[----:B0-----:R-:W2:Y:S04]  /*24870*/  LDG.E R8, desc[UR42][R4.64] ;  /* 0x0000002a04087981 */ /* 0x001ea8000c1e1900 */
[----:B------:R-:W2:Y:S02]  /*24880*/  LDG.E R7, desc[UR42][R4.64+0x4] ;  /* 0x0000042a04077981 */ /* 0x000ea4000c1e1900 */
[----:B--2---:R-:W-:-:S05]  /*24890*/  IMAD.IADD R12, R7, 0x1, -R8 ;  /* 0x00000001070c7824 */ /* 0x004fca00078e0a08 */
[----:B------:R1:W-:Y:S02]  /*248a0*/  STL [R1+0x404], R12 ;  /* 0x0004040c01007387 */ /* 0x0003e40000100800 */
.L_x_12215:
        /* <DEDUP_REMOVED lines=8> */
.L_x_12216:
        /* <DEDUP_REMOVED lines=9> */
.L_x_12217:
[----:B--2---:R-:W2:Y:S01]  /*249c0*/  @P1 LDG.E R5, desc[UR42][R2.64] ;  /* 0x0000002a02051981 */ /* 0x004ea2000c1e1900 */
[----:B------:R-:W3:Y:S03]  /*249d0*/  LDC R7, c[0x0][0x448] ;  /* 0x00011200ff077b82 */ /* 0x000ee60000000800 */
[----:B------:R4:W2:Y:S01]  /*249e0*/  @P1 LDG.E R4, desc[UR42][R2.64+0x4] ;  /* 0x0000042a02041981 */ /* 0x0008a2000c1e1900 */
[----:B------:R-:W-:Y:S01]  /*249f0*/  SHF.L.U32 R35, R17, 0x7, RZ ;  /* 0x0000000711237819 */ /* 0x000fe200000006ff */
[----:B-----5:R-:W-:-:S03]  /*24a00*/  IMAD.IADD R10, R10, 0x1, -R31 ;  /* 0x000000010a0a7824 */ /* 0x020fc600078e0a1f */
[----:B----4-:R-:W4:Y:S01]  /*24a10*/  LDC.64 R2, c[0x0][0x9e0] ;  /* 0x00027800ff027b82 */ /* 0x010f220000000a00 */
[----:B---3--:R-:W-:-:S13]  /*24a20*/  ISETP.NE.AND P2, PT, R7, 0x1, PT ;  /* 0x000000010700780c */ /* 0x008fda0003f45270 */
[----:B------:R-:W3:Y:S01]  /*24a30*/  @P2 LDC R7, c[0x0][0x44c] ;  /* 0x00011300ff072b82 */ /* 0x000ee20000000800 */
[----:B----4-:R-:W-:-:S07]  /*24a40*/  ISETP.GE.AND P3, PT, R3, 0x1, PT ;  /* 0x000000010300780c */ /* 0x010fce0003f66270 */
[----:B0-----:R-:W0:Y:S01]  /*24a50*/  @P2 LDC R8, c[0x0][0x450] ;  /* 0x00011400ff082b82 */ /* 0x001e220000000800 */
[----:B--2---:R-:W-:Y:S02]  /*24a60*/  @P1 IMAD.IADD R6, R4, 0x1, -R5 ;  /* 0x0000000104061824 */ /* 0x004fe400078e0a05 */
[----:B------:R-:W-:Y:S02]  /*24a70*/  VIADD R4, R35, 0x7f ;  /* 0x0000007f23047836 */ /* 0x000fe40000000000 */
[----:B------:R-:W-:Y:S02]  /*24a80*/  IMAD.IADD R17, R10, 0x1, R6 ;  /* 0x000000010a117824 */ /* 0x000fe400078e0206 */
[----:B---3--:R-:W-:-:S03]  /*24a90*/  @P2 IMAD.HI.U32 R5, R4, R7, RZ ;  /* 0x0000000704052227 */ /* 0x008fc600078e00ff */
[C---:B------:R-:W-:Y:S02]  /*24aa0*/  IADD3 R7, R17.reuse, 0x1, -R12 ;  /* 0x0000000111077810 */ /* 0x040fe40007ffe80c */
[----:B0-----:R-:W-:Y:S01]  /*24ab0*/  @P2 SHF.R.U32.HI R4, RZ, R8, R5 ;  /* 0x00000008ff042219 */ /* 0x001fe20000011605 */
[----:B------:R-:W-:-:S04]  /*24ac0*/  VIADD R5, R17, 0x5f ;  /* 0x0000005f11057836 */ /* 0x000fc80000000000 */
[----:B------:R-:W-:-:S04]  /*24ad0*/  IMAD.HI R5, R5, 0x2aaaaaab, RZ ;  /* 0x2aaaaaab05057827 */ /* 0x000fc800078e02ff */
[----:B------:R-:W-:Y:S01]  /*24ae0*/  IMAD.IADD R11, R7, 0x1, R4 ;  /* 0x00000001070b7824 */ /* 0x000fe200078e0204 */
[----:B------:R-:W-:-:S03]  /*24af0*/  SHF.R.U32.HI R4, RZ, 0x1f, R5 ;  /* 0x0000001fff047819 */ /* 0x000fc60000011605 */
[----:B------:R-:W-:Y:S01]  /*24b00*/  IMAD.IADD R2, R11, 0x1, R2 ;  /* 0x000000010b027824 */ /* 0x000fe200078e0202 */
[----:B------:R-:W-:Y:S01]  /*24b10*/  LEA.HI.SX32 R9, R5, R4, 0x1c ;  /* 0x0000000405097211 */ /* 0x000fe200078fe2ff */
        /* <DEDUP_REMOVED lines=12> */
.L_x_12220:
[----:B------:R-:W-:-:S13]  /*24be0*/  ISETP.NE.AND P0, PT, R3, 0x1, PT ;  /* 0x000000010300780c */ /* 0x000fda0003f05270 */
[----:B------:R-:W0:Y:S02]  /*24bf0*/  @P0 LDC.64 R4, c[0x0][0x9e8] ;  /* 0x00027a00ff040b82 */ /* 0x000e240000000a00 */
[----:B0-----:R-:W-:-:S05]  /*24c00*/  @P0 IMAD.HI.U32 R4, R8, R4, RZ ;  /* 0x0000000408040227 */ /* 0x001fca00078e00ff */
[----:B------:R-:W-:-:S07]  /*24c10*/  @P0 SHF.R.U32.HI R8, RZ, R5, R4 ;  /* 0x00000005ff080219 */ /* 0x000fce0000011604 */
.L_x_12221:
[----:B------:R-:W-:Y:S05]  /*24c20*/  BSYNC B0 ;  /* 0x0000000000007941 */ /* 0x000fea0003800000 */
.L_x_12219:
[----:B------:R-:W-:-:S05]  /*24c30*/  IMAD R5, R8, R3, R3 ;  /* 0x0000000308057224 */ /* 0x000fca00078e0203 */
[----:B------:R-:W-:-:S07]  /*24c40*/  VIMNMX R2, R2, R5, PT ;  /* 0x0000000502027248 */ /* 0x000fce0003fe0100 */
.L_x_12218:
[----:B------:R-:W0:Y:S01]  /*24c50*/  @P2 LDC R4, c[0x0][0x44c] ;  /* 0x00011300ff042b82 */ /* 0x000e220000000800 */
[----:B------:R-:W-:Y:S01]  /*24c60*/  IMAD.MOV.U32 R5, RZ, RZ, R35 ;  /* 0x000000ffff057224 */ /* 0x000fe200078e0023 */
[----:B------:R-:W-:Y:S01]  /*24c70*/  ULDC UR4, c[0x0][0x9dc] ;  /* 0x0002770000047ab9 */ /* 0x000fe20000000800 */
[----:B------:R-:W-:-:S05]  /*24c80*/  IMAD.IADD R8, R17, 0x1, -R12 ;  /* 0x0000000111087824 */ /* 0x000fca00078e0a0c */
[----:B------:R-:W2:Y:S01]  /*24c90*/  @P2 LDC R11, c[0x0][0x450] ;  /* 0x00011400ff0b2b82 */ /* 0x000ea20000000800 */
[----:B0-----:R-:W-:-:S05]  /*24ca0*/  @P2 IMAD.HI.U32 R4, R35, R4, RZ ;  /* 0x0000000423042227 */ /* 0x001fca00078e00ff */
[----:B--2---:R-:W-:-:S05]  /*24cb0*/  @P2 SHF.R.U32.HI R5, RZ, R11, R4 ;  /* 0x0000000bff052219 */ /* 0x004fca0000011604 */
        /* <DEDUP_REMOVED lines=13> */
.L_x_12224:
[----:B------:R-:W-:-:S13]  /*24d90*/  ISETP.NE.AND P0, PT, R3, 0x1, PT ;  /* 0x000000010300780c */ /* 0x000fda0003f05270 */
[----:B------:R-:W0:Y:S02]  /*24da0*/  @P0 LDC.64 R4, c[0x0][0x9e8] ;  /* 0x00027a00ff040b82 */ /* 0x000e240000000a00 */
[----:B0-----:R-:W-:-:S05]  /*24db0*/  @P0 IMAD.HI.U32 R4, R12, R4, RZ ;  /* 0x000000040c040227 */ /* 0x001fca00078e00ff */
[----:B------:R-:W-:-:S07]  /*24dc0*/  @P0 SHF.R.U32.HI R12, RZ, R5, R4 ;  /* 0x00000005ff0c0219 */ /* 0x000fce0000011604 */
.L_x_12225:
[----:B------:R-:W-:Y:S05]  /*24dd0*/  BSYNC B0 ;  /* 0x0000000000007941 */ /* 0x000fea0003800000 */
.L_x_12223:
[----:B------:R-:W-:-:S05]  /*24de0*/  IMAD R12, R12, R3, RZ ;  /* 0x000000030c0c7224 */ /* 0x000fca00078e02ff */
[----:B------:R-:W-:-:S07]  /*24df0*/  VIMNMX R11, R11, R12, !PT ;  /* 0x0000000c0b0b7248 */ /* 0x000fce0007fe0100 */
.L_x_12222:
        /* <DEDUP_REMOVED lines=16> */
[----:B------:R-:W-:-:S07]  /*24f00*/  SHF.R.U32.HI R4, RZ, 0x6, R3 ;  /* 0x00000006ff047819 */ /* 0x000fce0000011603 */
[----:B------:R-:W-:Y:S02]  /*24f10*/  @P0 VIADD R5, R6, 0x5f ;  /* 0x0000005f06050836 */ /* 0x000fe40000000000 */
[----:B------:R-:W-:Y:S02]  /*24f20*/  IMAD.MOV.U32 R6, RZ, RZ, R4 ;  /* 0x000000ffff067224 */ /* 0x000fe400078e0004 */
        /* <DEDUP_REMOVED lines=13> */
.L_x_12413:
[----:B-1----:R-:W-:Y:S02]  /*25000*/  ISETP.NE.AND P0, PT, R14, RZ, PT ;  /* 0x000000ff0e00720c */ /* 0x002fe40003f05270 */
[----:B------:R-:W-:-:S11]  /*25010*/  PLOP3.LUT P6, PT, PT, PT, PT, 0x8, 0x0 ;  /* 0x000000000000781c */ /* 0x000fd60003fce170 */
[----:B------:R-:W-:Y:S05]  /*25020*/  @P0 BRA `(.L_x_12229) ;  /* 0x00000000000c0947 */ /* 0x000fea0003800000 */
[----:B------:R-:W-:-:S03]  /*25030*/  UMOV UR4, 0xffffffff ;  /* 0xffffffff00047882 */ /* 0x000fc60000000000 */
[----:B------:R-:W-:Y:S05]  /*25040*/  BRA.DIV UR4, `(.L_x_12230) ;  /* 0x00000076042c7947 */ /* 0x000fea000b800000 */
[----:B------:R-:W-:-:S13]  /*25050*/  ELECT P6, URZ, PT ;  /* 0x00000000003f782f */ /* 0x000fda00038c0000 */
.L_x_12229:
        /* <DEDUP_REMOVED lines=9> */
.L_x_12416:
[----:B------:R-:W-:Y:S05]  /*250f0*/  BSYNC B1 ;  /* 0x0000000000017941 */ /* 0x000fea0003800000 */
.L_x_12231:
[----:B------:R-:W-:Y:S04]  /*25100*/  BSSY B1, `(.L_x_12233) ;  /* 0x000007b000017945 */ /* 0x000fe80003800000 */
[----:B------:R-:W-:Y:S05]  /*25110*/  @!P6 BRA `(.L_x_12234) ;  /* 0x0000000400e4e947 */ /* 0x000fea0003800000 */
[----:B------:R-:W1:Y:S01]  /*25120*/  S2R R2, SR_TID.X ;  /* 0x0000000000027919 */ /* 0x000e620000002100 */
[----:B------:R-:W-:Y:S01]  /*25130*/  IMAD R12, R24, 0x8, R22 ;  /* 0x00000008180c7824 */ /* 0x000fe200078e0216 */
[----:B------:R-:W-:Y:S01]  /*25140*/  BSSY B2, `(.L_x_12235) ;  /* 0x0000006000027945 */ /* 0x000fe20003800000 */
[----:B-1----:R-:W-:Y:S02]  /*25150*/  LOP3.LUT R10, R2, 0x7f, RZ, 0xc0, !PT ;  /* 0x0000007f020a7812 */ /* 0x002fe400078ec0ff */
[----:B------:R-:W-:Y:S02]  /*25160*/  SHF.L.U32 R2, R27, 0x1f, RZ ;  /* 0x0000001f1b027819 */ /* 0x000fe400000006ff */
[----:B------:R-:W-:Y:S02]  /*25170*/  ISETP.NE.AND P1, PT, R10, RZ, PT ;  /* 0x000000ff0a00720c */ /* 0x000fe40003f25270 */
[----:B------:R-:W1:Y:S02]  /*25180*/  SYNCS.PHASECHK.TRANS64.TRYWAIT P0, [R12+URZ+0x228a0], R2 ;  /* 0x0228a0020c0075a7 */ /* 0x000e64000800017f */
[----:B-1----:R-:W-:Y:S09]  /*25190*/  @!P0 BRA `(.L_x_12236) ;  /* 0x00000074000c8947 */ /* 0x002ff20003800000 */
.L_x_12417:
[----:B------:R-:W-:Y:S05]  /*251a0*/  BSYNC B2 ;  /* 0x0000000000027941 */ /* 0x000fea0003800000 */
.L_x_12235:
[----:B------:R-:W-:Y:S04]  /*251b0*/  BSSY B2, `(.L_x_12237) ;  /* 0x0000009000027945 */ /* 0x000fe80003800000 */
[----:B------:R-:W-:Y:S05]  /*251c0*/  @P1 BRA `(.L_x_12238) ;  /* 0x00000000001c1947 */ /* 0x000fea0003800000 */
[----:B0-----:R-:W0:Y:S02]  /*251d0*/  S2R R3, SR_TID.X ;  /* 0x0000000000037919 */ /* 0x001e240000002100 */
[----:B0-----:R-:W-:Y:S01]  /*251e0*/  LOP3.LUT R10, R3, 0x1f, RZ, 0xc0, !PT ;  /* 0x0000001f030a7812 */ /* 0x001fe200078ec0ff */
[----:B------:R-:W-:-:S03]  /*251f0*/  IMAD.MOV.U32 R3, RZ, RZ, 0x3000 ;  /* 0x00003000ff037424 */ /* 0x000fc600078e00ff */
[----:B------:R-:W-:Y:S01]  /*25200*/  ISETP.NE.AND P0, PT, R10, RZ, PT ;  /* 0x000000ff0a00720c */ /* 0x000fe20003f05270 */
[----:B------:R2:W-:-:S12]  /*25210*/  SYNCS.ARRIVE.TRANS64 RZ, [R12+URZ+0x22890], R3 ;  /* 0x022890030cff79a7 */ /* 0x0005d8000800003f */
[----:B--2---:R-:W-:Y:S05]  /*25220*/  @!P0 BRA `(.L_x_12238) ;  /* 0x0000000000048947 */ /* 0x004fea0003800000 */
[----:B------:R-:W-:Y:S01]  /*25230*/  BPT.TRAP 0x1 ;  /* 0x000000040000795c */ /* 0x000fe20000300000 */
.L_x_12238:
[----:B------:R-:W-:Y:S05]  /*25240*/  BSYNC B2 ;  /* 0x0000000000027941 */ /* 0x000fea0003800000 */
.L_x_12237:
        /* <DEDUP_REMOVED lines=12> */
.L_x_12239:
        /* <DEDUP_REMOVED lines=13> */
.L_x_12418:
[----:B------:R-:W-:Y:S05]  /*253e0*/  BSYNC B2 ;  /* 0x0000000000027941 */ /* 0x000fea0003800000 */
.L_x_12240:
        /* <DEDUP_REMOVED lines=11> */
.L_x_12243:
[----:B------:R-:W-:Y:S05]  /*254a0*/  BSYNC B2 ;  /* 0x0000000000027941 */ /* 0x000fea0003800000 */
.L_x_12242:
        /* <DEDUP_REMOVED lines=9> */
.L_x_12244:
        /* <DEDUP_REMOVED lines=15> */
.L_x_12245:
        /* <DEDUP_REMOVED lines=15> */
.L_x_12246:
        /* <DEDUP_REMOVED lines=15> */
.L_x_12247:
        /* <DEDUP_REMOVED lines=10> */
.L_x_12234:
[----:B------:R-:W-:Y:S05]  /*258b0*/  BSYNC B1 ;  /* 0x0000000000017941 */ /* 0x000fea0003800000 */
.L_x_12233:
        /* <DEDUP_REMOVED lines=9> */
.L_x_12263:
        /* <DEDUP_REMOVED lines=11> */
.L_x_12419:
[----:B------:R-:W-:Y:S05]  /*25a00*/  BSYNC B2 ;  /* 0x0000000000027941 */ /* 0x000fea0003800000 */
.L_x_12250:
        /* <DEDUP_REMOVED lines=9> */
.L_x_12253:
[----:B------:R-:W-:Y:S05]  /*25aa0*/  BSYNC B2 ;  /* 0x0000000000027941 */ /* 0x000fea0003800000 */
.L_x_12252:
        /* <DEDUP_REMOVED lines=11> */
.L_x_12254:
        /* <DEDUP_REMOVED lines=13> */
.L_x_12420:
[----:B------:R-:W-:Y:S05]  /*25c30*/  BSYNC B2 ;  /* 0x0000000000027941 */ /* 0x000fea0003800000 */
.L_x_12255:
        /* <DEDUP_REMOVED lines=11> */
.L_x_12258:
[----:B------:R-:W-:Y:S05]  /*25cf0*/  BSYNC B2 ;  /* 0x0000000000027941 */ /* 0x000fea0003800000 */
.L_x_12257:
        /* <DEDUP_REMOVED lines=9> */
.L_x_12259:
        /* <DEDUP_REMOVED lines=15> */
.L_x_12260:
        /* <DEDUP_REMOVED lines=15> */
.L_x_12261:
        /* <DEDUP_REMOVED lines=15> */
.L_x_12262:
        /* <DEDUP_REMOVED lines=10> */
.L_x_12249:
[----:B------:R-:W-:Y:S05]  /*26100*/  BSYNC B1 ;  /* 0x0000000000017941 */ /* 0x000fea0003800000 */
.L_x_12248:
        /* <DEDUP_REMOVED lines=8> */
.L_x_12227:
[----:B------:R-:W-:Y:S05]  /*26190*/  BSYNC B0 ;  /* 0x0000000000007941 */ /* 0x000fea0003800000 */
.L_x_12226:
[----:B------:R-:W1:Y:S01]  /*261a0*/  LDC R0, c[0x0][0x448] ;  /* 0x00011200ff007b82 */ /* 0x000e620000000800 */
[----:B------:R-:W-:Y:S07]  /*261b0*/  @!P0 WARPSYNC.ALL ;  /* 0x0000000000008948 */ /* 0x000fee0003800000 */
[----:B0-----:R-:W0:Y:S08]  /*261c0*/  LDC.64 R2, c[0x0][0x9e0] ;  /* 0x00027800ff027b82 */ /* 0x001e300000000a00 */
[----:B------:R-:W-:Y:S01]  /*261d0*/  @!P0 BAR.SYNC.DEFER_BLOCKING 0xc, 0x180 ;  /* 0x0306000000008b1d */ /* 0x000fe20000010000 */
[----:B-1----:R-:W-:Y:S01]  /*261e0*/  ISETP.NE.AND P1, PT, R0, 0x1, PT ;  /* 0x000000010000780c */ /* 0x002fe20003f25270 */
[----:B------:R-:W-:Y:S01]  /*261f0*/  VIADD R0, R35, 0x7f ;  /* 0x0000007f23007836 */ /* 0x000fe20000000000 */
[----:B0-----:R-:W-:-:S11]  /*26200*/  ISETP.GE.AND P2, PT, R3, 0x1, PT ;  /* 0x000000010300780c */ /* 0x001fd60003f46270 */
[----:B------:R-:W0:Y:S08]  /*26210*/  @P1 LDC R5, c[0x0][0x44c] ;  /* 0x00011300ff051b82 */ /* 0x000e300000000800 */
[----:B------:R-:W1:Y:S01]  /*26220*/  @P1 LDC R4, c[0x0][0x450] ;  /* 0x00011400ff041b82 */ /* 0x000e620000000800 */
[----:B0-----:R-:W-:-:S05]  /*26230*/  @P1 IMAD.HI.U32 R5, R0, R5, RZ ;  /* 0x0000000500051227 */ /* 0x001fca00078e00ff */
[----:B-1----:R-:W-:-:S05]  /*26240*/  @P1 SHF.R.U32.HI R0, RZ, R4, R5 ;  /* 0x00000004ff001219 */ /* 0x002fca0000011605 */
        /* <DEDUP_REMOVED lines=14> */
.L_x_12266:
[----:B------:R-:W-:-:S13]  /*26330*/  ISETP.NE.AND P0, PT, R3, 0x1, PT ;  /* 0x000000010300780c */ /* 0x000fda0003f05270 */
[----:B------:R-:W0:Y:S02]  /*26340*/  @P0 LDC.64 R4, c[0x0][0x9e8] ;  /* 0x00027a00ff040b82 */ /* 0x000e240000000a00 */
[----:B0-----:R-:W-:-:S05]  /*26350*/  @P0 IMAD.HI.U32 R4, R0, R4, RZ ;  /* 0x0000000400040227 */ /* 0x001fca00078e00ff */
[----:B------:R-:W-:-:S07]  /*26360*/  @P0 SHF.R.U32.HI R0, RZ, R5, R4 ;  /* 0x00000005ff000219 */ /* 0x000fce0000011604 */
.L_x_12267:
[----:B------:R-:W-:Y:S05]  /*26370*/  BSYNC B0 ;  /* 0x0000000000007941 */ /* 0x000fea0003800000 */
.L_x_12265:
[----:B------:R-:W-:-:S05]  /*26380*/  IMAD R5, R0, R3, R3 ;  /* 0x0000000300057224 */ /* 0x000fca00078e0203 */
[----:B------:R-:W-:-:S07]  /*26390*/  VIMNMX R2, R2, R5, PT ;  /* 0x0000000502027248 */ /* 0x000fce0003fe0100 */
.L_x_12264:
[----:B------:R-:W0:Y:S01]  /*263a0*/  @P1 LDC R0, c[0x0][0x44c] ;  /* 0x00011300ff001b82 */ /* 0x000e220000000800 */
[----:B------:R-:W-:Y:S01]  /*263b0*/  VIADD R2, R2, 0x5f ;  /* 0x0000005f02027836 */ /* 0x000fe20000000000 */
[----:B------:R-:W-:Y:S01]  /*263c0*/  ULDC UR4, c[0x0][0x9dc] ;  /* 0x0002770000047ab9 */ /* 0x000fe20000000800 */
[----:B------:R-:W-:Y:S02]  /*263d0*/  IMAD.MOV.U32 R7, RZ, RZ, R35 ;  /* 0x000000ffff077224 */ /* 0x000fe400078e0023 */
[----:B------:R-:W-:-:S03]  /*263e0*/  IMAD.HI R2, R2, 0x2aaaaaab, RZ ;  /* 0x2aaaaaab02027827 */ /* 0x000fc600078e02ff */
[----:B------:R-:W1:Y:S01]  /*263f0*/  @P1 LDC R5, c[0x0][0x450] ;  /* 0x00011400ff051b82 */ /* 0x000e620000000800 */
[----:B0-----:R-:W-:-:S05]  /*26400*/  @P1 IMAD.HI.U32 R0, R35, R0, RZ ;  /* 0x0000000023001227 */ /* 0x001fca00078e00ff */
[----:B-1----:R-:W-:Y:S02]  /*26410*/  @P1 SHF.R.U32.HI R7, RZ, R5, R0 ;  /* 0x00000005ff071219 */ /* 0x002fe40000011600 */
        /* <DEDUP_REMOVED lines=17> */
.L_x_12270:
[----:B------:R-:W-:-:S13]  /*26530*/  ISETP.NE.AND P0, PT, R3, 0x1, PT ;  /* 0x000000010300780c */ /* 0x000fda0003f05270 */
[----:B------:R-:W1:Y:S02]  /*26540*/  @P0 LDC.64 R4, c[0x0][0x9e8] ;  /* 0x00027a00ff040b82 */ /* 0x000e640000000a00 */
[----:B-1----:R-:W-:-:S05]  /*26550*/  @P0 IMAD.HI.U32 R4, R8, R4, RZ ;  /* 0x0000000408040227 */ /* 0x002fca00078e00ff */
[----:B------:R-:W-:-:S07]  /*26560*/  @P0 SHF.R.U32.HI R8, RZ, R5, R4 ;  /* 0x00000005ff080219 */ /* 0x000fce0000011604 */
.L_x_12271:
[----:B------:R-:W-:Y:S05]  /*26570*/  BSYNC B0 ;  /* 0x0000000000007941 */ /* 0x000fea0003800000 */
.L_x_12269:
[----:B------:R-:W-:-:S05]  /*26580*/  IMAD R3, R8, R3, RZ ;  /* 0x0000000308037224 */ /* 0x000fca00078e02ff */
[----:B------:R-:W-:-:S07]  /*26590*/  VIMNMX R0, R0, R3, !PT ;  /* 0x0000000300007248 */ /* 0x000fce0007fe0100 */
.L_x_12268:
        /* <DEDUP_REMOVED lines=24> */
.L_x_12273:
        /* <DEDUP_REMOVED lines=20> */
.L_x_12276:
[----:B------:R-:W-:Y:S05]  /*26860*/  BSYNC B6 ;  /* 0x0000000000067941 */ /* 0x000fea0003800000 */
.L_x_12275:
        /* <DEDUP_REMOVED lines=20> */
.L_x_12279:
        /* <DEDUP_REMOVED lines=15> */
.L_x_12278:
[----:B------:R-:W-:Y:S05]  /*26aa0*/  BSYNC B6 ;  /* 0x0000000000067941 */ /* 0x000fea0003800000 */
.L_x_12277:
[----:B------:R-:W-:Y:S01]  /*26ab0*/  ULDC.64 UR4, c[0x0][0x9f8] ;  /* 0x00027e0000047ab9 */ /* 0x000fe20000000a00 */
[----:B------:R-:W-:Y:S01]  /*26ac0*/  IMAD.MOV.U32 R29, RZ, RZ, R19 ;  /* 0x000000ffff1d7224 */ /* 0x000fe200078e0013 */
[----:B------:R-:W-:Y:S01]  /*26ad0*/  ISETP.NE.U32.AND P0, PT, RZ, UR4, PT ;  /* 0x00000004ff007c0c */ /* 0x000fe2000bf05070 */
[----:B------:R-:W1:Y:S01]  /*26ae0*/  S2R R20, SR_TID.X ;  /* 0x0000000000147919 */ /* 0x000e620000002100 */
[----:B------:R-:W2:Y:S01]  /*26af0*/  LDC R10, c[0x0][0x430] ;  /* 0x00010c00ff0a7b82 */ /* 0x000ea20000000800 */
[----:B------:R-:W3:Y:S01]  /*26b00*/  S2R R21, SR_TID.X ;  /* 0x0000000000157919 */ /* 0x000ee20000002100 */
[----:B------:R-:W-:Y:S01]  /*26b10*/  ISETP.NE.AND.EX P0, PT, RZ, UR5, PT, P0 ;  /* 0x00000005ff007c0c */ /* 0x000fe2000bf05300 */
[----:B------:R-:W-:Y:S01]  /*26b20*/  VIADD R0, R33, 0xffffffff ;  /* 0xffffffff21007836 */ /* 0x000fe20000000000 */
[----:B------:R-:W-:Y:S01]  /*26b30*/  ULDC UR4, c[0x0][0x2f4] ;  /* 0x0000bd0000047ab9 */ /* 0x000fe20000000800 */
[----:B------:R-:W4:Y:S01]  /*26b40*/  S2R R12, SR_TID.X ;  /* 0x00000000000c7919 */ /* 0x000f220000002100 */
[----:B------:R-:W-:Y:S01]  /*26b50*/  LOP3.LUT R23, R23, 0xffffffbf, RZ, 0xc0, !PT ;  /* 0xffffffbf17177812 */ /* 0x000fe200078ec0ff */
[----:B------:R-:W-:-:S08]  /*26b60*/  ULDC UR5, c[0x0][0x320] ;  /* 0x0000c80000057ab9 */ /* 0x000fd00000000800 */
[----:B------:R-:W0:Y:S01]  /*26b70*/  @P0 LDC.64 R2, c[0x0][0x9f8] ;  /* 0x00027e00ff020b82 */ /* 0x000e220000000a00 */
[----:B-1----:R-:W-:Y:S01]  /*26b80*/  LOP3.LUT R20, R20, 0x7f, RZ, 0xc0, !PT ;  /* 0x0000007f14147812 */ /* 0x002fe200078ec0ff */
[----:B0-----:R-:W-:-:S05]  /*26b90*/  @P0 IMAD.WIDE R2, R19, 0x4, R2 ;  /* 0x0000000413020825 */ /* 0x001fca00078e0202 */
[----:B------:R0:W4:Y:S01]  /*26ba0*/  @P0 LDG.E R29, desc[UR42][R2.64] ;  /* 0x0000002a021d0981 */ /* 0x000122000c1e1900 */
[----:B------:R-:W-:Y:S01]  /*26bb0*/  SHF.R.U32.HI R28, RZ, 0x3, R20 ;  /* 0x00000003ff1c7819 */ /* 0x000fe20000011614 */
[----:B---3--:R-:W-:Y:S01]  /*26bc0*/  IMAD.SHL.U32 R20, R21, 0x10, RZ ;  /* 0x0000001015147824 */ /* 0x008fe200078e00ff */
[----:B--2---:R-:W-:Y:S01]  /*26bd0*/  ISETP.NE.AND P1, PT, R10, 0x1, PT ;  /* 0x000000010a00780c */ /* 0x004fe20003f25270 */
[----:B------:R-:W-:-:S03]  /*26be0*/  IMAD.MOV.U32 R37, RZ, RZ, RZ ;  /* 0x000000ffff257224 */ /* 0x000fc600078e00ff */
[----:B------:R-:W-:-:S05]  /*26bf0*/  LOP3.LUT R20, R28, 0x70, R20, 0xf8, !PT ;  /* 0x000000701c147812 */ /* 0x000fca00078ef814 */
[----:B------:R-:W-:-:S04]  /*26c00*/  IMAD R8, R0, 0x60, R20 ;  /* 0x0000006000087824 */ /* 0x000fc800078e0214 */
[----:B------:R-:W1:Y:S01]  /*26c10*/  @P1 LDC R5, c[0x0][0x434] ;  /* 0x00010d00ff051b82 */ /* 0x000e620000000800 */
[C---:B------:R-:W-:Y:S02]  /*26c20*/  ISETP.GE.AND P0, PT, R8.reuse, R17, PT ;  /* 0x000000110800720c */ /* 0x040fe40003f06270 */
[----:B------:R-:W-:Y:S02]  /*26c30*/  IADD3 R8, R8, R31, RZ ;  /* 0x0000001f08087210 */ /* 0x000fe40007ffe0ff */
[----:B------:R-:W-:-:S03]  /*26c40*/  ISETP.GT.U32.OR P0, PT, R20, 0x5f, P0 ;  /* 0x0000005f1400780c */ /* 0x000fc60000704470 */
[----:B------:R-:W2:Y:S01]  /*26c50*/  @P1 LDC R7, c[0x0][0x438] ;  /* 0x00010e00ff071b82 */ /* 0x000ea20000000800 */
[----:B------:R-:W-:-:S09]  /*26c60*/  IMAD.MOV.U32 R9, RZ, RZ, R8 ;  /* 0x000000ffff097224 */ /* 0x000fd200078e0008 */
[----:B0-----:R-:W0:Y:S01]  /*26c70*/  @!P0 LDC.64 R2, c[0x0][0x428] ;  /* 0x00010a00ff028b82 */ /* 0x001e220000000a00 */
[----:B-1----:R-:W-:-:S05]  /*26c80*/  @P1 IMAD.HI.U32 R4, R8, R5, RZ ;  /* 0x0000000508041227 */ /* 0x002fca00078e00ff */
[----:B--2---:R-:W-:Y:S02]  /*26c90*/  @P1 SHF.R.U32.HI R9, RZ, R7, R4 ;  /* 0x00000007ff091219 */ /* 0x004fe40000011604 */
[----:B------:R-:W1:Y:S02]  /*26ca0*/  @!P0 LDC.64 R4, c[0x0][0x418] ;  /* 0x00010600ff048b82 */ /* 0x000e640000000a00 */
[--C-:B------:R-:W-:Y:S01]  /*26cb0*/  @!P0 SHF.R.S32.HI R7, RZ, 0x1f, R9.reuse ;  /* 0x0000001fff078819 */ /* 0x100fe20000011409 */
[----:B------:R-:W-:Y:S02]  /*26cc0*/  @!P0 IMAD.MOV.U32 R6, RZ, RZ, R9 ;  /* 0x000000ffff068224 */ /* 0x000fe400078e0009 */
[C---:B----4-:R-:W-:Y:S02]  /*26cd0*/  IMAD.SHL.U32 R11, R12.reuse, 0x8, RZ ;  /* 0x000000080c0b7824 */ /* 0x050fe400078e00ff */
[----:B------:R-:W-:-:S03]  /*26ce0*/  IMAD.SHL.U32 R28, R12, 0x8, RZ ;  /* 0x000000080c1c7824 */ /* 0x000fc600078e00ff */
[----:B------:R-:W-:Y:S02]  /*26cf0*/  LOP3.LUT R11, R11, 0x38, RZ, 0xc0, !PT ;  /* 0x000000380b0b7812 */ /* 0x000fe400078ec0ff */
[----:B------:R-:W-:-:S04]  /*26d00*/  LOP3.LUT R28, R28, 0x38, RZ, 0xc0, !PT ;  /* 0x000000381c1c7812 */ /* 0x000fc800078ec0ff */
[----:B------:R-:W-:-:S04]  /*26d10*/  LOP3.LUT R12, R28, 0x40, RZ, 0xfc, !PT ;  /* 0x000000401c0c7812 */ /* 0x000fc800078efcff */
[----:B------:R-:W-:Y:S02]  /*26d20*/  ISETP.GE.AND P4, PT, R12, UR5, PT ;  /* 0x000000050c007c0c */ /* 0x000fe4000bf86270 */
[----:B------:R-:W-:-:S04]  /*26d30*/  LOP3.LUT R12, R11, 0x80, RZ, 0xfc, !PT ;  /* 0x000000800b0c7812 */ /* 0x000fc800078efcff */
[----:B------:R-:W-:Y:S01]  /*26d40*/  ISETP.GE.AND P3, PT, R12, UR5, PT ;  /* 0x000000050c007c0c */ /* 0x000fe2000bf66270 */
[----:B------:R-:W-:Y:S01]  /*26d50*/  UMOV UR6, 0xffffffff ;  /* 0xffffffff00067882 */ /* 0x000fe20000000000 */
[----:B------:R-:W-:Y:S01]  /*26d60*/  SHF.R.S32.HI R34, RZ, 0x1f, R29 ;  /* 0x0000001fff227819 */ /* 0x000fe2000001141d */
[----:B0-----:R-:W-:-:S04]  /*26d70*/  @!P0 IMAD.WIDE.U32 R6, R29, R2, R6 ;  /* 0x000000021d068225 */ /* 0x001fc800078e0006 */
[----:B------:R-:W-:Y:S01]  /*26d80*/  @!P0 IMAD R2, R34, R2, RZ ;  /* 0x0000000222028224 */ /* 0x000fe200078e02ff */
[----:B-1----:R-:W-:-:S03]  /*26d90*/  @!P0 LEA R4, P1, R6, R4, 0x2 ;  /* 0x0000000406048211 */ /* 0x002fc600078210ff */
[----:B------:R-:W-:Y:S02]  /*26da0*/  @!P0 IMAD R3, R29, R3, R2 ;  /* 0x000000031d038224 */ /* 0x000fe400078e0202 */
[----:B------:R-:W-:Y:S02]  /*26db0*/  IMAD.U32 R2, RZ, RZ, UR38 ;  /* 0x00000026ff027e24 */ /* 0x000fe4000f8e00ff */
[----:B------:R-:W-:-:S03]  /*26dc0*/  @!P0 IMAD.IADD R3, R7, 0x1, R3 ;  /* 0x0000000107038824 */ /* 0x000fc600078e0203 */
[----:B------:R-:W-:Y:S02]  /*26dd0*/  ISETP.NE.AND P2, PT, R2, 0x3, PT ;  /* 0x000000030200780c */ /* 0x000fe40003f45270 */
[----:B------:R-:W-:Y:S02]  /*26de0*/  @!P0 LEA.HI.X R5, R6, R5, R3, 0x2, P1 ;  /* 0x0000000506058211 */ /* 0x000fe400008f1403 */
[----:B------:R-:W-:-:S09]  /*26df0*/  ISETP.GE.AND P1, PT, R11, UR4, PT ;  /* 0x000000040b007c0c */ /* 0x000fd2000bf26270 */
[----:B------:R-:W-:Y:S01]  /*26e00*/  @P2 LOP3.LUT R23, R23, 0x40, RZ, 0xfc, !PT ;  /* 0x0000004017172812 */ /* 0x000fe200078efcff */
[----:B------:R-:W-:Y:S01]  /*26e10*/  IMAD.MOV R3, RZ, RZ, -R9 ;  /* 0x000000ffff037224 */ /* 0x000fe200078e0a09 */
[----:B------:R0:W5:Y:S01]  /*26e20*/  @!P0 LDG.E R37, desc[UR42][R4.64] ;  /* 0x0000002a04258981 */ /* 0x000162000c1e1900 */
[----:B------:R-:W-:Y:S02]  /*26e30*/  ISETP.GE.AND P0, PT, R11, UR5, PT ;  /* 0x000000050b007c0c */ /* 0x000fe4000bf06270 */
[----:B------:R-:W-:Y:S01]  /*26e40*/  LOP3.LUT R23, R23, 0xfffffffe, RZ, 0xc0, !PT ;  /* 0xfffffffe17177812 */ /* 0x000fe200078ec0ff */
[----:B------:R-:W-:Y:S01]  /*26e50*/  IMAD R3, R10, R3, R8 ;  /* 0x000000030a037224 */ /* 0x000fe200078e0208 */
[----:B------:R-:W-:Y:S02]  /*26e60*/  LOP3.LUT R11, R11, 0xc0, RZ, 0xfc, !PT ;  /* 0x000000c00b0b7812 */ /* 0x000fe400078efcff */
[----:B------:R-:W-:Y:S02]  /*26e70*/  @P1 LOP3.LUT R23, R23, 0x1, RZ, 0xfc, !PT ;  /* 0x0000000117171812 */ /* 0x000fe400078efcff */
[----:B------:R0:W-:Y:S01]  /*26e80*/  STL [R1+0x400], R3 ;  /* 0x0004000301007387 */ /* 0x0001e20000100800 */
[----:B------:R-:W-:-:S02]  /*26e90*/  ISETP.GE.AND P1, PT, R11, UR5, PT ;  /* 0x000000050b007c0c */ /* 0x000fc4000bf26270 */
[----:B------:R-:W-:-:S04]  /*26ea0*/  LOP3.LUT R23, R23, 0xfffffff7, RZ, 0xc0, !PT ;  /* 0xfffffff717177812 */ /* 0x000fc800078ec0ff */
[----:B------:R-:W-:-:S04]  /*26eb0*/  @P4 LOP3.LUT R23, R23, 0x8, RZ, 0xfc, !PT ;  /* 0x0000000817174812 */ /* 0x000fc800078efcff */
[----:B------:R-:W-:-:S04]  /*26ec0*/  LOP3.LUT R23, R23, 0xffffffef, RZ, 0xc0, !PT ;  /* 0xffffffef17177812 */ /* 0x000fc800078ec0ff */
[----:B------:R-:W-:-:S04]  /*26ed0*/  LOP3.LUT R23, R23, 0xfffffffb, RZ, 0xc0, !PT ;  /* 0xfffffffb17177812 */ /* 0x000fc800078ec0ff */
[----:B------:R-:W-:-:S04]  /*26ee0*/  @P3 LOP3.LUT R23, R23, 0x4, RZ, 0xfc, !PT ;  /* 0x0000000417173812 */ /* 0x000fc800078efcff */
[----:B------:R-:W-:-:S04]  /*26ef0*/  @P0 LOP3.LUT R23, R23, 0x10, RZ, 0xfc, !PT ;  /* 0x0000001017170812 */ /* 0x000fc800078efcff */
[----:B------:R-:W-:-:S04]  /*26f00*/  LOP3.LUT R23, R23, 0xfffffffd, RZ, 0xc0, !PT ;  /* 0xfffffffd17177812 */ /* 0x000fc800078ec0ff */
[----:B------:R-:W-:Y:S01]  /*26f10*/  @P1 LOP3.LUT R23, R23, 0x2, RZ, 0xfc, !PT ;  /* 0x0000000217171812 */ /* 0x000fe200078efcff */
[----:B0-----:R-:W-:Y:S06]  /*26f20*/  BRA.DIV UR6, `(.L_x_12280) ;  /* 0x0000005606f87947 */ /* 0x001fec000b800000 */
.L_x_12423:
[----:B------:R-:W-:Y:S02]  /*26f30*/  SEL R6, RZ, 0x1, P0 ;  /* 0x00000001ff067807 */ /* 0x000fe40000000000 */
[----:B------:R-:W-:Y:S02]  /*26f40*/  ISETP.GT.U32.AND P0, PT, R20, 0x5f, PT ;  /* 0x0000005f1400780c */ /* 0x000fe40003f04070 */
[----:B------:R-:W-:Y:S02]  /*26f50*/  LOP3.LUT R23, R23, 0xffffffdf, RZ, 0xc0, !PT ;  /* 0xffffffdf17177812 */ /* 0x000fe400078ec0ff */
[----:B------:R-:W-:-:S09]  /*26f60*/  SHF.R.S32.HI R28, RZ, 0x1f, R18 ;  /* 0x0000001fff1c7819 */ /* 0x000fd20000011412 */
[----:B------:R-:W-:Y:S01]  /*26f70*/  @P0 LOP3.LUT R23, R23, 0x20, RZ, 0xfc, !PT ;  /* 0x0000002017170812 */ /* 0x000fe200078efcff */
[----:B------:R-:W-:Y:S06]  /*26f80*/  @!P2 BRA `(.L_x_12281) ;  /* 0x000000000004a947 */ /* 0x000fec0003800000 */
[----:B------:R-:W-:Y:S01]  /*26f90*/  BPT.TRAP 0x1 ;  /* 0x000000040000795c */ /* 0x000fe20000300000 */
.L_x_12281:
[----:B------:R-:W-:Y:S01]  /*26fa0*/  IMAD R33, R0, -0x60, R17 ;  /* 0xffffffa000217824 */ /* 0x000fe200078e0211 */
[----:B------:R-:W-:Y:S01]  /*26fb0*/  SHF.L.U32 R0, R26, 0x1f, RZ ;  /* 0x0000001f1a007819 */ /* 0x000fe200000006ff */
[----:B------:R-:W-:Y:S01]  /*26fc0*/  IMAD R17, R25, 0x8, R22 ;  /* 0x0000000819117824 */ /* 0x000fe200078e0216 */
[----:B------:R-:W-:Y:S03]  /*26fd0*/  BSSY B0, `(.L_x_12282) ;  /* 0x0000003000007945 */ /* 0x000fe60003800000 */
[----:B------:R-:W0:Y:S02]  /*26fe0*/  SYNCS.PHASECHK.TRANS64.TRYWAIT P0, [R17+URZ+0x22840], R0 ;  /* 0x02284000110075a7 */ /* 0x000e24000800017f */
[----:B0-----:R-:W-:Y:S05]  /*26ff0*/  @!P0 BRA `(.L_x_12283) ;  /* 0x0000005400f48947 */ /* 0x001fea0003800000 */
.L_x_12424:
[----:B------:R-:W-:Y:S05]  /*27000*/  BSYNC B0 ;  /* 0x0000000000007941 */ /* 0x000fea0003800000 */
.L_x_12282:
[----:B------:R-:W0:Y:S01]  /*27010*/  LDL R2, [R1+0x400] ;  /* 0x0004000001027983 */ /* 0x000e220000100800 */
[----:B------:R-:W-:Y:S01]  /*27020*/  ULDC.64 UR4, c[0x0][0x300] ;  /* 0x0000c00000047ab9 */ /* 0x000fe20000000a00 */
[----:B-----5:R-:W-:Y:S01]  /*27030*/  SHF.R.S32.HI R4, RZ, 0x1f, R37 ;  /* 0x0000001fff047819 */ /* 0x020fe20000011425 */
[----:B------:R-:W1:Y:S01]  /*27040*/  S2R R7, SR_TID.X ;  /* 0x0000000000077919 */ /* 0x000e620000002100 */
[----:B------:R-:W-:-:S03]  /*27050*/  LOP3.LUT P2, RZ, R23, 0x1, RZ, 0xc0, !PT ;  /* 0x0000000117ff7812 */ /* 0x000fc6000784c0ff */
[----:B------:R-:W-:Y:S01]  /*27060*/  STL [R1+0x42c], R4 ;  /* 0x00042c0401007387 */ /* 0x000fe20000100800 */
[----:B-1----:R-:W-:-:S05]  /*27070*/  IMAD.SHL.U32 R8, R7, 0x8, RZ ;  /* 0x0000000807087824 */ /* 0x002fca00078e00ff */
[----:B------:R-:W-:Y:S02]  /*27080*/  LOP3.LUT R8, R8, 0x38, RZ, 0xc0, !PT ;  /* 0x0000003808087812 */ /* 0x000fe400078ec0ff */
        /* <DEDUP_REMOVED lines=20> */
[----:B------:R-:W-:Y:S01]  /*271d0*/  UMOV UR4, 0xffffffff ;  /* 0xffffffff00047882 */ /* 0x000fe20000000000 */
[----:B------:R-:W-:Y:S02]  /*271e0*/  SHF.R.U32.HI R5, RZ, 0x3, R5 ;  /* 0x00000003ff057819 */ /* 0x000fe40000011605 */
[----:B------:R-:W-:-:S03]  /*271f0*/  LEA.HI.X R4, R2, UR5, R4, 0x1, P0 ;  /* 0x0000000502047c11 */ /* 0x000fc600080f0c04 */
[----:B------:R-:W-:Y:S02]  /*27200*/  IMAD.IADD R33, R33, 0x1, -R5 ;  /* 0x0000000121217824 */ /* 0x000fe400078e0a05 */
        /* <DEDUP_REMOVED lines=55> */
.L_x_12438:
        /* <DEDUP_REMOVED lines=10> */
.L_x_12285:
        /* <DEDUP_REMOVED lines=11> */
.L_x_12286:
[----:B0-----:R0:W5:Y:S01]  /*276d0*/  LDL.LU R3, [R1+0x40c] ;  /* 0x00040c0001037983 */ /* 0x0011620000300800 */
[C---:B------:R-:W-:Y:S01]  /*276e0*/  LOP3.LUT P2, RZ, R23.reuse, 0x8, RZ, 0xc0, !PT ;  /* 0x0000000817ff7812 */ /* 0x040fe2000784c0ff */
[----:B------:R0:W-:Y:S01]  /*276f0*/  SYNCS.ARRIVE.TRANS64.A1T0 RZ, [R17+URZ+0x22830], RZ ;  /* 0x022830ff11ff79a7 */ /* 0x0001e2000810003f */
[----:B------:R-:W-:-:S13]  /*27700*/  LOP3.LUT P1, RZ, R23, 0x4, RZ, 0xc0, !PT ;  /* 0x0000000417ff7812 */ /* 0x000fda000782c0ff */
[----:B------:R-:W-:Y:S05]  /*27710*/  WARPSYNC.ALL ;  /* 0x0000000000007948 */ /* 0x000fea0003800000 */
[----:B------:R-:W-:Y:S01]  /*27720*/  BAR.SYNC.DEFER_BLOCKING 0x8, 0x180 ;  /* 0x0206000000007b1d */ /* 0x000fe20000010000 */
[----:B------:R-:W-:Y:S02]  /*27730*/  LOP3.LUT P0, RZ, R23, 0x2, RZ, 0xc0, !PT ;  /* 0x0000000217ff7812 */ /* 0x000fe4000780c0ff */
[----:B------:R-:W-:Y:S02]  /*27740*/  SEL R0, RZ, 0x2, P2 ;  /* 0x00000002ff007807 */ /* 0x000fe40001000000 */
[----:B------:R-:W-:Y:S01]  /*27750*/  SEL R2, RZ, 0x4, P1 ;  /* 0x00000004ff027807 */ /* 0x000fe20000800000 */
[----:B------:R-:W-:Y:S01]  /*27760*/  ULDC.64 UR4, c[0x0][0xa00] ;  /* 0x0002800000047ab9 */ /* 0x000fe20000000a00 */
[----:B------:R-:W-:Y:S01]  /*27770*/  SEL R36, RZ, 0x8, P0 ;  /* 0x00000008ff247807 */ /* 0x000fe20000000000 */
[----:B------:R-:W-:Y:S01]  /*27780*/  BSSY B6, `(.L_x_12287) ;  /* 0x0000025000067945 */ /* 0x000fe20003800000 */
[----:B------:R-:W-:-:S02]  /*27790*/  IADD3 R0, R2, R0, R6 ;  /* 0x0000000002007210 */ /* 0x000fc40007ffe006 */
[----:B------:R-:W-:-:S03]  /*277a0*/  ISETP.NE.U32.AND P0, PT, RZ, UR4, PT ;  /* 0x00000004ff007c0c */ /* 0x000fc6000bf05070 */
[----:B------:R-:W-:Y:S01]  /*277b0*/  IMAD.IADD R36, R0, 0x1, R36 ;  /* 0x0000000100247824 */ /* 0x000fe200078e0224 */
[----:B------:R-:W-:Y:S01]  /*277c0*/  ISETP.NE.AND.EX P0, PT, RZ, UR5, PT, P0 ;  /* 0x00000005ff007c0c */ /* 0x000fe2000bf05300 */
[----:B------:R-:W-:Y:S01]  /*277d0*/  VIADD R0, R22, 0x18400 ;  /* 0x0001840016007836 */ /* 0x000fe20000000000 */
[----:B------:R-:W-:Y:S02]  /*277e0*/  ULDC.64 UR4, c[0x0][0x298] ;  /* 0x0000a60000047ab9 */ /* 0x000fe40000000a00 */
[----:B------:R-:W-:Y:S02]  /*277f0*/  SEL R2, R19, RZ, !P0 ;  /* 0x000000ff13027207 */ /* 0x000fe40004000000 */
[----:B------:R-:W-:Y:S02]  /*27800*/  LOP3.LUT P1, RZ, R0, 0x3ff, RZ, 0xc0, !PT ;  /* 0x000003ff00ff7812 */ /* 0x000fe4000782c0ff */
[----:B------:R-:W-:Y:S01]  /*27810*/  SHF.R.S32.HI R0, RZ, 0x1f, R19 ;  /* 0x0000001fff007819 */ /* 0x000fe20000011413 */
[----:B------:R-:W-:Y:S03]  /*27820*/  STL [R1+0x410], R2 ;  /* 0x0004100201007387 */ /* 0x000fe60000100800 */
[----:B------:R-:W-:-:S05]  /*27830*/  SEL R0, R0, RZ, !P0 ;  /* 0x000000ff00007207 */ /* 0x000fca0004000000 */
[----:B------:R1:W-:Y:S02]  /*27840*/  STL [R1+0x430], R0 ;  /* 0x0004300001007387 */ /* 0x0003e40000100800 */
[----:B-1---5:R-:W-:-:S05]  /*27850*/  SHF.R.S32.HI R0, RZ, 0x1f, R3 ;  /* 0x0000001fff007819 */ /* 0x022fca0000011403 */
[----:B------:R-:W-:-:S04]  /*27860*/  IMAD R0, R0, UR4, RZ ;  /* 0x0000000400007c24 */ /* 0x000fc8000f8e02ff */
[C---:B------:R-:W-:Y:S02]  /*27870*/  IMAD R0, R3.reuse, UR5, R0 ;  /* 0x0000000503007c24 */ /* 0x040fe4000f8e0200 */
[----:B------:R-:W-:-:S04]  /*27880*/  IMAD.WIDE.U32 R2, R3, UR4, RZ ;  /* 0x0000000403027c25 */ /* 0x000fc8000f8e00ff */
[----:B------:R-:W-:Y:S01]  /*27890*/  IMAD.IADD R0, R3, 0x1, R0 ;  /* 0x0000000103007824 */ /* 0x000fe200078e0200 */
[----:B------:R1:W-:Y:S04]  /*278a0*/  STL.64 [R1+0x418], R2 ;  /* 0x0004180201007387 */ /* 0x0003e80000100a00 */
[----:B------:R1:W-:Y:S01]  /*278b0*/  STL [R1+0x40c], R0 ;  /* 0x00040c0001007387 */ /* 0x0003e20000100800 */
[----:B------:R-:W-:Y:S05]  /*278c0*/  @!P1 BRA `(.L_x_12288) ;  /* 0x0000000000409947 */ /* 0x000fea0003800000 */
[----:B-1----:R-:W-:Y:S01]  /*278d0*/  MOV R2, 0x0 ;  /* 0x0000000000027802 */ /* 0x002fe20000000f00 */
        /* <DEDUP_REMOVED lines=15> */
.L_x_12288:
[----:B------:R-:W-:Y:S05]  /*279d0*/  BSYNC B6 ;  /* 0x0000000000067941 */ /* 0x000fea0003800000 */
.L_x_12287:
[----:B------:R-:W2:Y:S01]  /*279e0*/  LDL.LU R21, [R1+0x40c] ;  /* 0x00040c0001157983 */ /* 0x000ea20000300800 */
[----:B------:R-:W-:Y:S01]  /*279f0*/  ULDC.64 UR4, c[0x0][0x2d8] ;  /* 0x0000b60000047ab9 */ /* 0x000fe20000000a00 */
[----:B------:R-:W3:Y:S02]  /*27a00*/  LDC R7, c[0x0][0x448] ;  /* 0x00011200ff077b82 */ /* 0x000ee40000000800 */
[----:B-1----:R-:W2:Y:S04]  /*27a10*/  LDL.LU.64 R2, [R1+0x418] ;  /* 0x0004180001027983 */ /* 0x002ea80000300a00 */
[----:B------:R-:W4:Y:S04]  /*27a20*/  LDL.LU R4, [R1+0x430] ;  /* 0x0004300001047983 */ /* 0x000f280000300800 */
[----:B------:R-:W4:Y:S01]  /*27a30*/  LDL.LU R20, [R1+0x410] ;  /* 0x0004100001147983 */ /* 0x000f220000300800 */
[----:B------:R-:W-:-:S03]  /*27a40*/  IMAD R0, R28, UR4, RZ ;  /* 0x000000041c007c24 */ /* 0x000fc6000f8e02ff */
[----:B------:R1:W5:Y:S01]  /*27a50*/  LDL R8, [R1+0x408] ;  /* 0x0004080001087983 */ /* 0x0003620000100800 */
[----:B------:R-:W-:Y:S01]  /*27a60*/  IMAD R0, R18, UR5, R0 ;  /* 0x0000000512007c24 */ /* 0x000fe2000f8e0200 */
[----:B---3--:R-:W-:-:S13]  /*27a70*/  ISETP.NE.AND P0, PT, R7, 0x1, PT ;  /* 0x000000010700780c */ /* 0x008fda0003f05270 */
[----:B------:R-:W3:Y:S01]  /*27a80*/  @P0 LDC R6, c[0x0][0x44c] ;  /* 0x00011300ff060b82 */ /* 0x000ee20000000800 */
[----:B--2---:R-:W-:Y:S02]  /*27a90*/  IMAD.MOV.U32 R3, RZ, RZ, R21 ;  /* 0x000000ffff037224 */ /* 0x004fe400078e0015 */
[----:B------:R-:W2:Y:S01]  /*27aa0*/  S2R R21, SR_TID.X ;  /* 0x0000000000157919 */ /* 0x000ea20000002100 */
[----:B------:R-:W-:Y:S01]  /*27ab0*/  IMAD.WIDE.U32 R2, R18, UR4, R2 ;  /* 0x0000000412027c25 */ /* 0x000fe2000f8e0002 */
[----:B------:R-:W-:-:S03]  /*27ac0*/  ULDC.64 UR4, c[0x0][0x2e0] ;  /* 0x0000b80000047ab9 */ /* 0x000fc60000000a00 */
[----:B------:R-:W-:Y:S02]  /*27ad0*/  IMAD.IADD R3, R3, 0x1, R0 ;  /* 0x0000000103037824 */ /* 0x000fe400078e0200 */
[----:B----4-:R-:W-:Y:S02]  /*27ae0*/  IMAD R0, R4, UR4, RZ ;  /* 0x0000000404007c24 */ /* 0x010fe4000f8e02ff */
[----:B------:R-:W-:-:S04]  /*27af0*/  IMAD.WIDE.U32 R2, R20, UR4, R2 ;  /* 0x0000000414027c25 */ /* 0x000fc8000f8e0002 */
[----:B------:R-:W-:Y:S01]  /*27b00*/  IMAD R0, R20, UR5, R0 ;  /* 0x0000000514007c24 */ /* 0x000fe2000f8e0200 */
[----:B------:R-:W4:Y:S01]  /*27b10*/  S2R R10, SR_TID.X ;  /* 0x00000000000a7919 */ /* 0x000f220000002100 */
[----:B------:R-:W-:Y:S02]  /*27b20*/  ULDC.64 UR4, c[0x0][0x2d0] ;  /* 0x0000b40000047ab9 */ /* 0x000fe40000000a00 */
[----:B------:R-:W-:Y:S01]  /*27b30*/  IMAD.IADD R3, R3, 0x1, R0 ;  /* 0x0000000103037824 */ /* 0x000fe200078e0200 */
[----:B------:R-:W0:Y:S01]  /*27b40*/  S2R R20, SR_TID.X ;  /* 0x0000000000147919 */ /* 0x000e220000002100 */
[----:B------:R-:W1:Y:S01]  /*27b50*/  @P0 LDC R0, c[0x0][0x450] ;  /* 0x00011400ff000b82 */ /* 0x000e620000000800 */
[----:B--2---:R-:W-:-:S04]  /*27b60*/  LOP3.LUT R21, R21, 0x7f, RZ, 0xc0, !PT ;  /* 0x0000007f15157812 */ /* 0x004fc800078ec0ff */
[----:B------:R-:W-:Y:S01]  /*27b70*/  SHF.R.U32.HI R21, RZ, 0x3, R21 ;  /* 0x00000003ff157819 */ /* 0x000fe20000011615 */
[----:B0-----:R-:W-:-:S05]  /*27b80*/  IMAD.SHL.U32 R20, R20, 0x10, RZ ;  /* 0x0000001014147824 */ /* 0x001fca00078e00ff */
[----:B------:R-:W-:-:S05]  /*27b90*/  LOP3.LUT R20, R21, 0x70, R20, 0xf8, !PT ;  /* 0x0000007015147812 */ /* 0x000fca00078ef814 */
[----:B------:R-:W-:Y:S02]  /*27ba0*/  IMAD.IADD R5, R20, 0x1, R35 ;  /* 0x0000000114057824 */ /* 0x000fe400078e0223 */
[----:B------:R0:W5:Y:S02]  /*27bb0*/  LDL R20, [R1+0x404] ;  /* 0x0004040001147983 */ /* 0x0001640000100800 */
[----:B---3--:R-:W-:Y:S01]  /*27bc0*/  @P0 IMAD.HI.U32 R6, R5, R6, RZ ;  /* 0x0000000605060227 */ /* 0x008fe200078e00ff */
[----:B------:R-:W-:-:S04]  /*27bd0*/  MOV R4, R5 ;  /* 0x0000000500047202 */ /* 0x000fc80000000f00 */
[----:B-1----:R-:W-:-:S05]  /*27be0*/  @P0 SHF.R.U32.HI R4, RZ, R0, R6 ;  /* 0x00000000ff040219 */ /* 0x002fca0000011606 */
        /* <DEDUP_REMOVED lines=13> */
[----:B----4-:R-:W-:Y:S01]  /*27cc0*/  IMAD.SHL.U32 R9, R10, 0x8, RZ ;  /* 0x000000080a097824 */ /* 0x010fe200078e00ff */
        /* <DEDUP_REMOVED lines=9> */
[----:B0-----:R-:W-:Y:S10]  /*27d60*/  BRA.DIV UR5, `(.L_x_12289) ;  /* 0x0000005205ac7947 */ /* 0x001ff4000b800000 */
        /* <DEDUP_REMOVED lines=66> */
[----:B------:R-:W2:Y:S04]  /*28190*/  SHFL.IDX PT, R4, R4, 0x7, 0x181f ;  /* 0x00f81f0004047f89 */ /* 0x000ea800000e0000 */
[----:B------:R-:W3:Y:S01]  /*281a0*/  SHFL.IDX PT, R0, R0, 0x7, 0x181f ;  /* 0x00f81f0000007f89 */ /* 0x000ee200000e0000 */
[----:B0-----:R-:W-:-:S05]  /*281b0*/  @!P0 LEA R3, P2, R9, R3, 0x1 ;  /* 0x0000000309038211 */ /* 0x001fca00078408ff */
[----:B-1----:R-:W-:-:S05]  /*281c0*/  @!P0 IMAD.X R2, RZ, RZ, R2, P2 ;  /* 0x000000ffff028224 */ /* 0x002fca00010e0602 */
[----:B------:R-:W-:-:S04]  /*281d0*/  @!P0 LOP3.LUT R3, R3, R2, RZ, 0x3c, !PT ;  /* 0x0000000203038212 */ /* 0x000fc800078e3cff */
[----:B------:R-:W-:-:S04]  /*281e0*/  @!P0 LOP3.LUT R2, R3, R2, RZ, 0x3c, !PT ;  /* 0x0000000203028212 */ /* 0x000fc800078e3cff */
[----:B------:R-:W-:-:S05]  /*281f0*/  @!P0 LOP3.LUT R3, R3, R2, RZ, 0x3c, !PT ;  /* 0x0000000203038212 */ /* 0x000fca00078e3cff */
[----:B--23--:R1:W-:Y:S02]  /*28200*/  @!P0 LDGSTS.E.BYPASS.LTC128B.128 [R8+0x1b400], desc[UR42][R2.64], !P1 ;  /* 0x1b40000002088fae */ /* 0x00c3e4000c901d6a */
.L_x_12455:
        /* <DEDUP_REMOVED lines=10> */
.L_x_12290:
        /* <DEDUP_REMOVED lines=18> */
.L_x_12456:
[----:B------:R-:W-:Y:S05]  /*283d0*/  BSYNC B0 ;  /* 0x0000000000007941 */ /* 0x000fea0003800000 */
.L_x_12291:
[----:B------:R-:W-:-:S05]  /*283e0*/  IMAD.U32 R0, RZ, RZ, UR38 ;  /* 0x00000026ff007e24 */ /* 0x000fca000f8e00ff */
[----:B------:R-:W-:-:S13]  /*283f0*/  ISETP.NE.AND P0, PT, R0, 0x3, PT ;  /* 0x000000030000780c */ /* 0x000fda0003f05270 */
[----:B------:R-:W-:Y:S05]  /*28400*/  @!P0 BRA `(.L_x_12293) ;  /* 0x0000000000048947 */ /* 0x000fea0003800000 */
[----:B------:R-:W-:Y:S01]  /*28410*/  BPT.TRAP 0x1 ;  /* 0x000000040000795c */ /* 0x000fe20000300000 */
.L_x_12293:
[----:B------:R-:W-:Y:S01]  /*28420*/  SHF.L.U32 R0, R26, 0x1f, RZ ;  /* 0x0000001f1a007819 */ /* 0x000fe200000006ff */
[----:B------:R-:W-:Y:S03]  /*28430*/  BSSY B0, `(.L_x_12294) ;  /* 0x0000003000007945 */ /* 0x000fe60003800000 */
[----:B------:R-:W1:Y:S02]  /*28440*/  SYNCS.PHASECHK.TRANS64.TRYWAIT P0, [R17+URZ+0x22860], R0 ;  /* 0x02286000110075a7 */ /* 0x000e64000800017f */
[----:B-1----:R-:W-:Y:S05]  /*28450*/  @!P0 BRA `(.L_x_12295) ;  /* 0x0000005400a88947 */ /* 0x002fea0003800000 */
.L_x_12457:
[----:B------:R-:W-:Y:S05]  /*28460*/  BSYNC B0 ;  /* 0x0000000000007941 */ /* 0x000fea0003800000 */
.L_x_12294:
[----:B0-----:R-:W1:Y:S01]  /*28470*/  LDL.LU R3, [R1+0x428] ;  /* 0x0004280001037983 */ /* 0x001e620000300800 */
[----:B------:R-:W-:-:S03]  /*28480*/  ULDC.64 UR4, c[0x0][0x328] ;  /* 0x0000ca0000047ab9 */ /* 0x000fc60000000a00 */
[----:B------:R-:W2:Y:S04]  /*28490*/  LDL.LU R2, [R1+0x400] ;  /* 0x0004000001027983 */ /* 0x000ea80000300800 */
[----:B------:R-:W3:Y:S01]  /*284a0*/  LDL.LU R4, [R1+0x42c] ;  /* 0x00042c0001047983 */ /* 0x000ee20000300800 */
[----:B-1----:R-:W-:-:S04]  /*284b0*/  IMAD R0, R3, UR4, RZ ;  /* 0x0000000403007c24 */ /* 0x002fc8000f8e02ff */
        /* <DEDUP_REMOVED lines=20> */
[----:B------:R-:W-:Y:S01]  /*28600*/  LOP3.LUT R7, R36, 0x1, RZ, 0xc0, !PT ;  /* 0x0000000124077812 */ /* 0x000fe200078ec0ff */
[----:B------:R-:W-:Y:S01]  /*28610*/  IMAD R4, R4, 0x2, R22 ;  /* 0x0000000204047824 */ /* 0x000fe200078e0216 */
[C---:B------:R-:W-:Y:S01]  /*28620*/  LOP3.LUT P2, RZ, R36.reuse, 0x2, RZ, 0xc0, !PT ;  /* 0x0000000224ff7812 */ /* 0x040fe2000784c0ff */
[----:B------:R-:W1:Y:S01]  /*28630*/  SHFL.IDX PT, R14, R5, RZ, 0x181f ;  /* 0x00181fff050e7589 */ /* 0x000e6200000e0000 */
[----:B------:R-:W-:Y:S02]  /*28640*/  ISETP.NE.U32.AND P3, PT, R7, 0x1, PT ;  /* 0x000000010700780c */ /* 0x000fe40003f65070 */
[----:B------:R-:W-:Y:S01]  /*28650*/  LOP3.LUT P1, RZ, R36, 0x4, RZ, 0xc0, !PT ;  /* 0x0000000424ff7812 */ /* 0x000fe2000782c0ff */
[----:B------:R-:W2:Y:S03]  /*28660*/  SHFL.IDX PT, R3, R6, RZ, 0x181f ;  /* 0x00181fff06037589 */ /* 0x000ea600000e0000 */
[----:B------:R-:W-:Y:S01]  /*28670*/  ISETP.LT.OR P4, PT, R33, 0x1, !P1 ;  /* 0x000000012100780c */ /* 0x000fe20004f81670 */
[----:B0-----:R-:W-:-:S05]  /*28680*/  IMAD.SHL.U32 R2, R2, 0x8, RZ ;  /* 0x0000000802027824 */ /* 0x001fca00078e00ff */
        /* <DEDUP_REMOVED lines=62> */
.L_x_12471:
        /* <DEDUP_REMOVED lines=15> */
.L_x_12297:
        /* <DEDUP_REMOVED lines=11> */
.L_x_12298:
[----:B------:R-:W2:Y:S01]  /*28c10*/  LDL.LU R2, [R1+0x420] ;  /* 0x0004200001027983 */ /* 0x000ea20000300800 */
[----:B------:R0:W-:Y:S01]  /*28c20*/  SYNCS.ARRIVE.TRANS64.A1T0 RZ, [R17+URZ+0x22850], RZ ;  /* 0x022850ff11ff79a7 */ /* 0x0001e2000810003f */
[----:B------:R-:W-:Y:S01]  /*28c30*/  BSSY B0, `(.L_x_12299) ;  /* 0x00000e0000007945 */ /* 0x000fe20003800000 */
[----:B--2---:R-:W-:-:S05]  /*28c40*/  VIADD R10, R2, 0xfffffffe ;  /* 0xfffffffe020a7836 */ /* 0x004fca0000000000 */
[----:B------:R-:W-:-:S13]  /*28c50*/  ISETP.GE.AND P0, PT, R10, R32, PT ;  /* 0x000000200a00720c */ /* 0x000fda0003f06270 */
[----:B0-----:R-:W-:Y:S05]  /*28c60*/  @!P0 BRA `(.L_x_12300) ;  /* 0x0000000c00708947 */ /* 0x001fea0003800000 */
.L_x_12313:
[----:B0-----:R-:W0:Y:S01]  /*28c70*/  S2R R2, SR_TID.X ;  /* 0x0000000000027919 */ /* 0x001e220000002100 */
[----:B------:R-:W1:Y:S01]  /*28c80*/  LDC R6, c[0x0][0x430] ;  /* 0x00010c00ff067b82 */ /* 0x000e620000000800 */
[----:B------:R-:W-:Y:S01]  /*28c90*/  IMAD R7, R10, 0x60, R31 ;  /* 0x000000600a077824 */ /* 0x000fe200078e021f */
[----:B--2---:R-:W2:Y:S01]  /*28ca0*/  S2R R3, SR_TID.X ;  /* 0x0000000000037919 */ /* 0x004ea20000002100 */
[----:B------:R-:W-:Y:S02]  /*28cb0*/  IMAD.U32 R12, RZ, RZ, UR38 ;  /* 0x00000026ff0c7e24 */ /* 0x000fe4000f8e00ff */
[----:B------:R-:W-:Y:S01]  /*28cc0*/  VIADD R25, R25, 0x1 ;  /* 0x0000000119197836 */ /* 0x000fe20000000000 */
[----:B-1----:R-:W-:Y:S02]  /*28cd0*/  ISETP.NE.AND P0, PT, R6, 0x1, PT ;  /* 0x000000010600780c */ /* 0x002fe40003f05270 */
[----:B0-----:R-:W-:Y:S01]  /*28ce0*/  LOP3.LUT R2, R2, 0x7f, RZ, 0xc0, !PT ;  /* 0x0000007f02027812 */ /* 0x001fe200078ec0ff */
[----:B--23--:R-:W-:-:S03]  /*28cf0*/  IMAD.SHL.U32 R4, R3, 0x10, RZ ;  /* 0x0000001003047824 */ /* 0x00cfc600078e00ff */
[----:B------:R-:W-:-:S07]  /*28d00*/  SHF.R.U32.HI R2, RZ, 0x3, R2 ;  /* 0x00000003ff027819 */ /* 0x000fce0000011602 */
[----:B------:R-:W0:Y:S01]  /*28d10*/  @P0 LDC R3, c[0x0][0x438] ;  /* 0x00010e00ff030b82 */ /* 0x000e220000000800 */
[----:B------:R-:W-:-:S04]  /*28d20*/  LOP3.LUT R4, R2, 0x70, R4, 0xf8, !PT ;  /* 0x0000007002047812 */ /* 0x000fc800078ef804 */
[----:B------:R-:W-:-:S03]  /*28d30*/  ISETP.GT.U32.AND P1, PT, R4, 0x5f, PT ;  /* 0x0000005f0400780c */ /* 0x000fc60003f24070 */
[----:B------:R-:W1:Y:S01]  /*28d40*/  @P0 LDC R2, c[0x0][0x434] ;  /* 0x00010d00ff020b82 */ /* 0x000e620000000800 */
[----:B------:R-:W-:-:S04]  /*28d50*/  IMAD.IADD R7, R4, 0x1, R7 ;  /* 0x0000000104077824 */ /* 0x000fc800078e0207 */
[----:B------:R-:W-:-:S05]  /*28d60*/  IMAD.MOV.U32 R11, RZ, RZ, R7 ;  /* 0x000000ffff0b7224 */ /* 0x000fca00078e0007 */
[----:B------:R-:W2:Y:S08]  /*28d70*/  @!P1 LDC.64 R4, c[0x0][0x428] ;  /* 0x00010a00ff049b82 */ /* 0x000eb00000000a00 */
[----:B------:R-:W3:Y:S01]  /*28d80*/  @!P1 LDC.64 R8, c[0x0][0x418] ;  /* 0x00010600ff089b82 */ /* 0x000ee20000000a00 */
[----:B-1----:R-:W-:-:S05]  /*28d90*/  @P0 IMAD.HI.U32 R2, R7, R2, RZ ;  /* 0x0000000207020227 */ /* 0x002fca00078e00ff */
[----:B0-----:R-:W-:-:S04]  /*28da0*/  @P0 SHF.R.U32.HI R11, RZ, R3, R2 ;  /* 0x00000003ff0b0219 */ /* 0x001fc80000011602 */
[--C-:B------:R-:W-:Y:S01]  /*28db0*/  @!P1 SHF.R.S32.HI R3, RZ, 0x1f, R11.reuse ;  /* 0x0000001fff039819 */ /* 0x100fe2000001140b */
[----:B------:R-:W-:-:S04]  /*28dc0*/  @!P1 IMAD.MOV.U32 R2, RZ, RZ, R11 ;  /* 0x000000ffff029224 */ /* 0x000fc800078e000b */
[----:B--2---:R-:W-:-:S04]  /*28dd0*/  @!P1 IMAD.WIDE.U32 R2, R29, R4, R2 ;  /* 0x000000041d029225 */ /* 0x004fc800078e0002 */
[----:B------:R-:W-:Y:S01]  /*28de0*/  @!P1 IMAD R4, R34, R4, RZ ;  /* 0x0000000422049224 */ /* 0x000fe200078e02ff */
[----:B---3--:R-:W-:-:S03]  /*28df0*/  @!P1 LEA R8, P0, R2, R8, 0x2 ;  /* 0x0000000802089211 */ /* 0x008fc600078010ff */
[----:B------:R-:W-:-:S04]  /*28e00*/  @!P1 IMAD R5, R29, R5, R4 ;  /* 0x000000051d059224 */ /* 0x000fc800078e0204 */
[----:B------:R-:W-:Y:S01]  /*28e10*/  @!P1 IMAD.IADD R3, R5, 0x1, R3 ;  /* 0x0000000105039824 */ /* 0x000fe200078e0203 */
[----:B------:R-:W-:-:S04]  /*28e20*/  MOV R5, RZ ;  /* 0x000000ff00057202 */ /* 0x000fc80000000f00 */
[----:B------:R-:W-:Y:S01]  /*28e30*/  @!P1 LEA.HI.X R9, R2, R9, R3, 0x2, P0 ;  /* 0x0000000902099211 */ /* 0x000fe200000f1403 */
[----:B------:R-:W-:Y:S01]  /*28e40*/  IMAD.MOV R2, RZ, RZ, -R11 ;  /* 0x000000ffff027224 */ /* 0x000fe200078e0a0b */
[----:B------:R-:W-:-:S03]  /*28e50*/  ISETP.NE.AND P0, PT, R25, 0x2, PT ;  /* 0x000000021900780c */ /* 0x000fc60003f05270 */
[----:B------:R0:W5:Y:S01]  /*28e60*/  @!P1 LDG.E R5, desc[UR42][R8.64] ;  /* 0x0000002a08059981 */ /* 0x000162000c1e1900 */
[----:B------:R-:W-:Y:S01]  /*28e70*/  ISETP.NE.AND P1, PT, R12, 0x3, PT ;  /* 0x000000030c00780c */ /* 0x000fe20003f25270 */
[----:B------:R-:W-:Y:S05]  /*28e80*/  YIELD ;  /* 0x0000000000007946 */ /* 0x000fea0003800000 */
[----:B------:R-:W-:Y:S01]  /*28e90*/  SEL R3, RZ, 0x1, P0 ;  /* 0x00000001ff037807 */ /* 0x000fe20000000000 */
[----:B------:R-:W-:Y:S01]  /*28ea0*/  IMAD R6, R6, R2, R7 ;  /* 0x0000000206067224 */ /* 0x000fe200078e0207 */
[----:B------:R-:W-:Y:S02]  /*28eb0*/  SEL R25, R25, RZ, P0 ;  /* 0x000000ff19197207 */ /* 0x000fe40000000000 */
[----:B------:R-:W-:Y:S01]  /*28ec0*/  LOP3.LUT R26, R26, R3, RZ, 0x3c, !PT ;  /* 0x000000031a1a7212 */ /* 0x000fe200078e3cff */
[----:B------:R-:W-:-:S02]  /*28ed0*/  IMAD.MOV.U32 R3, RZ, RZ, R10 ;  /* 0x000000ffff037224 */ /* 0x000fc400078e000a */
[----:B------:R-:W-:-:S03]  /*28ee0*/  VIADD R10, R10, 0xffffffff ;  /* 0xffffffff0a0a7836 */ /* 0x000fc60000000000 */
[----:B------:R-:W-:Y:S01]  /*28ef0*/  ISETP.GT.AND P2, PT, R3, R32, PT ;  /* 0x000000200300720c */ /* 0x000fe20003f44270 */
[----:B0-----:R-:W-:-:S12]  /*28f00*/  @!P1 BRA `(.L_x_12301) ;  /* 0x0000000000049947 */ /* 0x001fd80003800000 */
[----:B------:R-:W-:Y:S01]  /*28f10*/  BPT.TRAP 0x1 ;  /* 0x000000040000795c */ /* 0x000fe20000300000 */
.L_x_12301:
[----:B------:R-:W-:Y:S01]  /*28f20*/  IMAD R4, R25, 0x8, R22 ;  /* 0x0000000819047824 */ /* 0x000fe200078e0216 */
[----:B------:R-:W-:Y:S01]  /*28f30*/  SHF.L.U32 R21, R26, 0x1f, RZ ;  /* 0x0000001f1a157819 */ /* 0x000fe200000006ff */
[----:B------:R-:W-:Y:S01]  /*28f40*/  BSSY B1, `(.L_x_12302) ;  /* 0x0000004000017945 */ /* 0x000fe20003800000 */
[----:B------:R-:W-:Y:S02]  /*28f50*/  SHF.R.S32.HI R17, RZ, 0x1f, R6 ;  /* 0x0000001fff117819 */ /* 0x000fe40000011406 */
[----:B------:R-:W0:Y:S02]  /*28f60*/  SYNCS.PHASECHK.TRANS64.TRYWAIT P0, [R4+URZ+0x22840], R21 ;  /* 0x02284015040075a7 */ /* 0x000e24000800017f */
[----:B0-----:R-:W-:Y:S05]  /*28f70*/  @!P0 BRA `(.L_x_12303) ;  /* 0x00000054003c8947 */ /* 0x001fea0003800000 */
.L_x_12472:
[----:B------:R-:W-:Y:S05]  /*28f80*/  BSYNC B1 ;  /* 0x0000000000017941 */ /* 0x000fea0003800000 */
.L_x_12302:
        /* <DEDUP_REMOVED lines=52> */
.L_x_12486:
        /* <DEDUP_REMOVED lines=8> */
.L_x_12305:
        /* <DEDUP_REMOVED lines=11> */
.L_x_12306:
[----:B------:R2:W-:Y:S01]  /*29400*/  SYNCS.ARRIVE.TRANS64.A1T0 RZ, [R4+URZ+0x22830], RZ ;  /* 0x022830ff04ff79a7 */ /* 0x0005e2000810003f */
[----:B------:R-:W-:Y:S05]  /*29410*/  @!P3 BRA `(.L_x_12307) ;  /* 0x000000000004b947 */ /* 0x000fea0003800000 */
[----:B------:R-:W-:Y:S01]  /*29420*/  BPT.TRAP 0x1 ;  /* 0x000000040000795c */ /* 0x000fe20000300000 */
.L_x_12307:
[----:B------:R-:W3:Y:S01]  /*29430*/  SYNCS.PHASECHK.TRANS64.TRYWAIT P0, [R4+URZ+0x22860], R21 ;  /* 0x02286015040075a7 */ /* 0x000ee2000800017f */
[----:B------:R-:W-:Y:S04]  /*29440*/  BSSY B1, `(.L_x_12308) ;  /* 0x0000002000017945 */ /* 0x000fe80003800000 */
[----:B---3--:R-:W-:Y:S05]  /*29450*/  @!P0 BRA `(.L_x_12309) ;  /* 0x0000005400bc8947 */ /* 0x008fea0003800000 */
.L_x_12487:
[----:B------:R-:W-:Y:S05]  /*29460*/  BSYNC B1 ;  /* 0x0000000000017941 */ /* 0x000fea0003800000 */
.L_x_12308:
        /* <DEDUP_REMOVED lines=68> */
.L_x_12501:
        /* <DEDUP_REMOVED lines=11> */
.L_x_12311:
        /* <DEDUP_REMOVED lines=11> */
.L_x_12312:
[----:B------:R0:W-:Y:S01]  /*29a10*/  SYNCS.ARRIVE.TRANS64.A1T0 RZ, [R4+URZ+0x22850], RZ ;  /* 0x022850ff04ff79a7 */ /* 0x0001e2000810003f */
[----:B------:R-:W-:Y:S05]  /*29a20*/  @P2 BRA `(.L_x_12313) ;  /* 0xfffffff000902947 */ /* 0x000fea000383ffff */
.L_x_12300:
[----:B------:R-:W-:Y:S05]  /*29a30*/  BSYNC B0 ;  /* 0x0000000000007941 */ /* 0x000fea0003800000 */
.L_x_12299:
[----:B------:R-:W1:Y:S01]  /*29a40*/  S2R R2, SR_TID.X ;  /* 0x0000000000027919 */ /* 0x000e620000002100 */
[----:B------:R-:W-:Y:S01]  /*29a50*/  VIADD R25, R25, 0x1 ;  /* 0x0000000119197836 */ /* 0x000fe20000000000 */
[----:B------:R-:W-:Y:S04]  /*29a60*/  BSSY B0, `(.L_x_12314) ;  /* 0x0000012000007945 */ /* 0x000fe80003800000 */
[----:B------:R-:W-:-:S04]  /*29a70*/  ISETP.NE.AND P0, PT, R25, 0x2, PT ;  /* 0x000000021900780c */ /* 0x000fc80003f05270 */
[----:B------:R-:W-:Y:S02]  /*29a80*/  SEL R5, RZ, 0x1, P0 ;  /* 0x00000001ff057807 */ /* 0x000fe40000000000 */
        /* <DEDUP_REMOVED lines=15> */
.L_x_12315:
[----:B------:R-:W-:Y:S05]  /*29b80*/  BSYNC B0 ;  /* 0x0000000000007941 */ /* 0x000fea0003800000 */
.L_x_12314:
[----:B------:R-:W-:Y:S02]  /*29b90*/  LOP3.LUT R26, R26, R5, RZ, 0x3c, !PT ;  /* 0x000000051a1a7212 */ /* 0x000fe400078e3cff */
[----:B------:R-:W-:-:S07]  /*29ba0*/  SEL R25, R25, RZ, P0 ;  /* 0x000000ff19197207 */ /* 0x000fce0000000000 */
.L_x_12274:
[----:B------:R-:W-:Y:S05]  /*29bb0*/  BSYNC B7 ;  /* 0x0000000000077941 */ /* 0x000fea0003800000 */
.L_x_12272:
        /* <DEDUP_REMOVED lines=11> */
.L_x_12316:
        /* <DEDUP_REMOVED lines=10> */
[----:B------:R-:W4:Y:S01]  /*29d10*/  @!P1 LDG.E R2, desc[UR42][R2.64] ;  /* 0x0000002a02029981 */ /* 0x000f22000c1e1900 */
[----:B------:R-:W-:Y:S01]  /*29d20*/  IMAD.MOV.U32 R5, RZ, RZ, RZ ;  /* 0x000000ffff057224 */ /* 0x000fe200078e00ff */
[C---:B------:R-:W-:Y:S02]  /*29d30*/  ISETP.GE.U32.AND P2, PT, R8.reuse, 0x2, PT ;  /* 0x000000020800780c */ /* 0x040fe40003f46070 */
[C---:B------:R-:W-:Y:S01]  /*29d40*/  ISETP.GE.U32.AND P3, PT, R8.reuse, 0x4, PT ;  /* 0x000000040800780c */ /* 0x040fe20003f66070 */
[----:B------:R-:W-:Y:S01]  /*29d50*/  SHFL.IDX PT, R0, R16, RZ, 0x1f ;  /* 0x00001fff10007589 */ /* 0x000fe200000e0000 */
[C---:B------:R-:W-:Y:S02]  /*29d60*/  ISETP.GE.U32.AND P4, PT, R8.reuse, 0x8, PT ;  /* 0x000000080800780c */ /* 0x040fe40003f86070 */
[C---:B------:R-:W-:Y:S01]  /*29d70*/  ISETP.GE.U32.AND P5, PT, R8.reuse, 0x10, PT ;  /* 0x000000100800780c */ /* 0x040fe20003fa6070 */
[----:B0-23--:R-:W-:Y:S01]  /*29d80*/  SHFL.IDX PT, R4, R16, 0x1, 0x1f ;  /* 0x00201f0010047f89 */ /* 0x00dfe200000e0000 */
        /* <DEDUP_REMOVED lines=18> */
.L_x_12511:
[----:B------:R-:W-:Y:S02]  /*29eb0*/  ULDC UR4, c[0x0][0xc38] ;  /* 0x00030e0000047ab9 */ /* 0x000fe40000000800 */
[----:B------:R-:W-:-:S04]  /*29ec0*/  IMAD.U32 R7, RZ, RZ, UR4 ;  /* 0x00000004ff077e24 */ /* 0x000fc8000f8e00ff */
[----:B-1----:R-:W-:-:S04]  /*29ed0*/  IMAD R14, R14, R7, RZ ;  /* 0x000000070e0e7224 */ /* 0x002fc800078e02ff */
[----:B------:R-:W-:-:S05]  /*29ee0*/  IMAD.IADD R9, R4, 0x1, R14 ;  /* 0x0000000104097824 */ /* 0x000fca00078e020e */
[----:B------:R-:W-:-:S13]  /*29ef0*/  ISETP.GT.AND P6, PT, R9, R0, PT ;  /* 0x000000000900720c */ /* 0x000fda0003fc4270 */
[----:B------:R-:W-:Y:S05]  /*29f00*/  @P6 BRA `(.L_x_12319) ;  /* 0x00000000009c6947 */ /* 0x000fea0003800000 */
.L_x_12324:
        /* <DEDUP_REMOVED lines=14> */
.L_x_12322:
[----:B------:R-:W-:Y:S05]  /*29ff0*/  BSYNC B0 ;  /* 0x0000000000007941 */ /* 0x000fea0003800000 */
.L_x_12321:
        /* <DEDUP_REMOVED lines=17> */
[----:B------:R0:W1:Y:S02]  /*2a110*/  SHFL.IDX PT, R14, R2, 0x1f, 0x1f ;  /* 0x03e01f00020e7f89 */ /* 0x00006400000e0000 */
.L_x_12519:
[----:B------:R-:W-:Y:S02]  /*2a120*/  ULDC UR4, c[0x0][0xc38] ;  /* 0x00030e0000047ab9 */ /* 0x000fe40000000800 */
[----:B------:R-:W-:-:S04]  /*2a130*/  IMAD.U32 R7, RZ, RZ, UR4 ;  /* 0x00000004ff077e24 */ /* 0x000fc8000f8e00ff */
[----:B-1----:R-:W-:-:S04]  /*2a140*/  IMAD R14, R14, R7, RZ ;  /* 0x000000070e0e7224 */ /* 0x002fc800078e02ff */
[----:B------:R-:W-:-:S05]  /*2a150*/  IMAD.IADD R9, R14, 0x1, R9 ;  /* 0x000000010e097824 */ /* 0x000fca00078e0209 */
[----:B------:R-:W-:-:S13]  /*2a160*/  ISETP.GT.AND P6, PT, R9, R0, PT ;  /* 0x000000000900720c */ /* 0x000fda0003fc4270 */
[----:B------:R-:W-:Y:S05]  /*2a170*/  @!P6 BRA `(.L_x_12324) ;  /* 0xfffffffc0064e947 */ /* 0x000fea000383ffff */
.L_x_12319:
        /* <DEDUP_REMOVED lines=8> */
.L_x_12523:
[----:B------:R-:W-:Y:S01]  /*2a200*/  ISETP.NE.AND P0, PT, R3, RZ, PT ;  /* 0x000000ff0300720c */ /* 0x000fe20003f05270 */
[----:B------:R-:W-:-:S12]  /*2a210*/  IMAD.MOV.U32 R14, RZ, RZ, RZ ;  /* 0x000000ffff0e7224 */ /* 0x000fd800078e00ff */
[----:B------:R-:W-:Y:S05]  /*2a220*/  @!P0 BRA `(.L_x_12326) ;  /* 0x0000000000108947 */ /* 0x000fea0003800000 */
[----:B------:R-:W-:Y:S01]  /*2a230*/  UMOV UR4, 0xffffffff ;  /* 0xffffffff00047882 */ /* 0x000fe20000000000 */
[----:B------:R-:W-:Y:S02]  /*2a240*/  VIADD R12, R4, 0xffffffff ;  /* 0xffffffff040c7836 */ /* 0x000fe40000000000 */
[----:B------:R-:W-:Y:S05]  /*2a250*/  BRA.DIV UR4, `(.L_x_12327) ;  /* 0x0000005a04407947 */ /* 0x000fea000b800000 */
[----:B------:R3:W4:Y:S02]  /*2a260*/  SHFL.IDX PT, R14, R2, R12, 0x1f ;  /* 0x00001f0c020e7589 */ /* 0x00072400000e0000 */
.L_x_12326:
[----:B0--3--:R-:W0:Y:S01]  /*2a270*/  LDC.64 R2, c[0x0][0xc90] ;  /* 0x00032400ff027b82 */ /* 0x009e220000000a00 */
[----:B------:R-:W-:-:S04]  /*2a280*/  IMAD.IADD R19, R4, 0x1, R19 ;  /* 0x0000000104137824 */ /* 0x000fc800078e0213 */
[----:B0-----:R-:W-:-:S05]  /*2a290*/  IMAD.WIDE R2, R19, 0x4, R2 ;  /* 0x0000000413027825 */ /* 0x001fca00078e0202 */
[----:B------:R0:W1:Y:S01]  /*2a2a0*/  LDG.E R6, desc[UR42][R2.64] ;  /* 0x0000002a02067981 */ /* 0x000062000c1e1900 */
[----:B----4-:R-:W-:Y:S02]  /*2a2b0*/  IMAD R16, R14, R7, R16 ;  /* 0x000000070e107224 */ /* 0x010fe400078e0210 */
[----:B0-----:R-:W-:Y:S02]  /*2a2c0*/  IMAD.MOV.U32 R2, RZ, RZ, RZ ;  /* 0x000000ffff027224 */ /* 0x001fe400078e00ff */
[----:B-12---:R-:W-:-:S05]  /*2a2d0*/  IMAD R4, R5, R6, RZ ;  /* 0x0000000605047224 */ /* 0x006fca00078e02ff */
        /* <DEDUP_REMOVED lines=59> */
.L_x_12320:
[----:B------:R-:W-:Y:S01]  /*2a690*/  UMOV UR4, URZ ;  /* 0x0000003f00047c82 */ /* 0x000fe20008000000 */
[----:B------:R-:W-:Y:S01]  /*2a6a0*/  UMOV UR5, URZ ;  /* 0x0000003f00057c82 */ /* 0x000fe20008000000 */
[----:B------:R-:W-:Y:S01]  /*2a6b0*/  ULDC UR6, c[0x0][0xc3c] ;  /* 0x00030f0000067ab9 */ /* 0x000fe20000000800 */
[----:B------:R-:W-:Y:S02]  /*2a6c0*/  IMAD.MOV.U32 R16, RZ, RZ, R0 ;  /* 0x000000ffff107224 */ /* 0x000fe400078e0000 */
[----:B------:R-:W-:Y:S02]  /*2a6d0*/  IMAD.U32 R17, RZ, RZ, UR4 ;  /* 0x00000004ff117e24 */ /* 0x000fe4000f8e00ff */
[----:B------:R-:W-:Y:S02]  /*2a6e0*/  IMAD.U32 R18, RZ, RZ, UR5 ;  /* 0x00000005ff127e24 */ /* 0x000fe4000f8e00ff */
[----:B------:R-:W-:-:S07]  /*2a6f0*/  IMAD.U32 R19, RZ, RZ, UR6 ;  /* 0x00000006ff137e24 */ /* 0x000fce000f8e00ff */
.L_x_12328:
        /* <DEDUP_REMOVED lines=10> */
.L_x_12317:
[----:B------:R-:W-:Y:S02]  /*2a7a0*/  ULDC UR4, c[0x0][0xc3c] ;  /* 0x00030f0000047ab9 */ /* 0x000fe40000000800 */
[----:B----4-:R-:W-:-:S13]  /*2a7b0*/  ISETP.GE.AND P0, PT, R19, UR4, PT ;  /* 0x0000000413007c0c */ /* 0x010fda000bf06270 */
[----:B------:R-:W-:Y:S05]  /*2a7c0*/  @!P0 BRA `(.L_x_12329) ;  /* 0xffffff9c00748947 */ /* 0x000fea000383ffff */
[----:B------:R-:W-:Y:S05]  /*2a7d0*/  BSYNC B8 ;  /* 0x0000000000087941 */ /* 0x000fea0003800000 */
.L_x_12214:
[----:B-1----:R-:W4:Y:S01]  /*2a7e0*/  LDL.LU R0, [R1+0x424] ;  /* 0x0004240001007983 */ /* 0x002f220000300800 */
[----:B------:R-:W-:Y:S01]  /*2a7f0*/  BSSY B0, `(.L_x_12330) ;  /* 0x000000b000007945 */ /* 0x000fe20003800000 */
[----:B------:R-:W0:Y:S01]  /*2a800*/  S2R R5, SR_CgaCtaId ;  /* 0x0000000000057919 */ /* 0x000e220000008800 */
[----:B----4-:R-:W-:-:S05]  /*2a810*/  VIADD R0, R0, 0x1 ;  /* 0x0000000100007836 */ /* 0x010fca0000000000 */
[----:B------:R-:W-:-:S04]  /*2a820*/  LEA.HI R2, R0, R0, RZ, 0x1 ;  /* 0x0000000000027211 */ /* 0x000fc800078f08ff */
[----:B------:R-:W-:Y:S02]  /*2a830*/  LOP3.LUT R3, R2, 0xfffffffe, RZ, 0xc0, !PT ;  /* 0xfffffffe02037812 */ /* 0x000fe400078ec0ff */
[----:B------:R-:W-:-:S03]  /*2a840*/  MOV R2, 0x400 ;  /* 0x0000040000027802 */ /* 0x000fc60000000f00 */
[----:B------:R-:W-:Y:S01]  /*2a850*/  IMAD.IADD R0, R0, 0x1, -R3 ;  /* 0x0000000100007824 */ /* 0x000fe200078e0a03 */
[----:B0-23--:R-:W-:-:S04]  /*2a860*/  LEA R4, R5, R2, 0x18 ;  /* 0x0000000205047211 */ /* 0x00dfc800078ec0ff */
[----:B------:R-:W-:-:S04]  /*2a870*/  SHF.L.U32 R0, R0, 0x1f, RZ ;  /* 0x0000001f00007819 */ /* 0x000fc800000006ff */
[----:B------:R-:W0:Y:S02]  /*2a880*/  SYNCS.PHASECHK.TRANS64.TRYWAIT P0, [R4+URZ+0x22820], R0 ;  /* 0x02282000040075a7 */ /* 0x000e24000800017f */
[----:B0-----:R-:W-:Y:S05]  /*2a890*/  @!P0 BRA `(.L_x_12331) ;  /* 0x0000005000d48947 */ /* 0x001fea0003800000 */
.L_x_12526:
[----:B------:R-:W-:Y:S05]  /*2a8a0*/  BSYNC B0 ;  /* 0x0000000000007941 */ /* 0x000fea0003800000 */
.L_x_12330:
[----:B------:R-:W-:-:S03]  /*2a8b0*/  UMOV UR4, 0xffffffff ;  /* 0xffffffff00047882 */ /* 0x000fc60000000000 */
[----:B------:R-:W-:Y:S05]  /*2a8c0*/  BRA.DIV UR4, `(.L_x_12332) ;  /* 0x0000005204dc7947 */ /* 0x000fea000b800000 */
[----:B0-----:R-:W0:Y:S02]  /*2a8d0*/  S2R R0, SR_TID.X ;  /* 0x0000000000007919 */ /* 0x001e240000002100 */
[----:B0-----:R-:W-:-:S04]  /*2a8e0*/  SHF.R.U32.HI R0, RZ, 0x5, R0 ;  /* 0x00000005ff007819 */ /* 0x001fc80000011600 */
[----:B------:R-:W-:-:S05]  /*2a8f0*/  LOP3.LUT R0, R0, 0x3, RZ, 0xc0, !PT ;  /* 0x0000000300007812 */ /* 0x000fca00078ec0ff */
[----:B------:R0:W1:Y:S02]  /*2a900*/  SHFL.IDX PT, R14, R0, RZ, 0x1f ;  /* 0x00001fff000e7589 */ /* 0x00006400000e0000 */
.L_x_12529:
[----:B-1----:R-:W-:-:S13]  /*2a910*/  ISETP.NE.AND P0, PT, R14, RZ, PT ;  /* 0x000000ff0e00720c */ /* 0x002fda0003f05270 */
[----:B------:R-:W-:Y:S05]  /*2a920*/  @P0 BRA `(.L_x_11972) ;  /* 0x0000000000880947 */ /* 0x000fea0003800000 */
[----:B------:R-:W-:-:S03]  /*2a930*/  UMOV UR4, 0xffffffff ;  /* 0xffffffff00047882 */ /* 0x000fc60000000000 */
[----:B------:R-:W-:Y:S05]  /*2a940*/  BRA.DIV UR4, `(.L_x_12333) ;  /* 0x0000005204f07947 */ /* 0x000fea000b800000 */
[----:B------:R-:W-:-:S13]  /*2a950*/  ELECT P6, URZ, PT ;  /* 0x00000000003f782f */ /* 0x000fda00038c0000 */
.L_x_12532:
[----:B------:R-:W-:Y:S05]  /*2a960*/  @!P6 BRA `(.L_x_11972) ;  /* 0x000000000078e947 */ /* 0x000fea0003800000 */
[----:B------:R-:W-:-:S06]  /*2a970*/  ULOP3.LUT UR4, UR36, 0x2, URZ, 0xfc, !UPT ;  /* 0x0000000224047892 */ /* 0x000fcc000f8efc3f */
[----:B0-----:R-:W-:-:S05]  /*2a980*/  IMAD.U32 R0, RZ, RZ, UR4 ;  /* 0x00000004ff007e24 */ /* 0x001fca000f8e00ff */
[----:B------:R-:W-:-:S13]  /*2a990*/  ISETP.NE.AND P0, PT, R0, 0x3, PT ;  /* 0x000000030000780c */ /* 0x000fda0003f05270 */
[----:B------:R-:W-:Y:S05]  /*2a9a0*/  @!P0 BRA `(.L_x_12334) ;  /* 0x0000000000048947 */ /* 0x000fea0003800000 */
[----:B------:R-:W-:Y:S01]  /*2a9b0*/  BPT.TRAP 0x1 ;  /* 0x000000040000795c */ /* 0x000fe20000300000 */
.L_x_12334:
[C---:B------:R-:W-:Y:S01]  /*2a9c0*/  IMAD R5, R25.reuse, 0x8, R4 ;  /* 0x0000000819057824 */ /* 0x040fe200078e0204 */
[----:B------:R-:W-:Y:S01]  /*2a9d0*/  SHF.L.U32 R0, R26, 0x1f, RZ ;  /* 0x0000001f1a007819 */ /* 0x000fe200000006ff */
[----:B------:R-:W-:-:S03]  /*2a9e0*/  VIADD R25, R25, 0x1 ;  /* 0x0000000119197836 */ /* 0x000fc60000000000 */
[----:B------:R-:W0:Y:S02]  /*2a9f0*/  SYNCS.PHASECHK.TRANS64.TRYWAIT P1, [R5+URZ+0x22840], R0 ;  /* 0x02284000050075a7 */ /* 0x000e24000802017f */
[----:B------:R-:W-:-:S04]  /*2aa00*/  ISETP.NE.AND P2, PT, R25, 0x2, PT ;  /* 0x000000021900780c */ /* 0x000fc80003f45270 */
[----:B------:R-:W-:Y:S01]  /*2aa10*/  SEL R3, RZ, 0x1, P2 ;  /* 0x00000001ff037807 */ /* 0x000fe20001000000 */
[----:B0-----:R-:W-:Y:S08]  /*2aa20*/  @!P1 BRA `(.L_x_12335) ;  /* 0x0000005000d89947 */ /* 0x001ff00003800000 */
.L_x_12533:
[----:B------:R-:W-:Y:S02]  /*2aa30*/  SEL R25, R25, RZ, P2 ;  /* 0x000000ff19197207 */ /* 0x000fe40001000000 */
[----:B------:R-:W-:Y:S01]  /*2aa40*/  LOP3.LUT R2, R26, R3, RZ, 0x3c, !PT ;  /* 0x000000031a027212 */ /* 0x000fe200078e3cff */
[----:B------:R-:W-:Y:S06]  /*2aa50*/  @!P0 BRA `(.L_x_12336) ;  /* 0x0000000000048947 */ /* 0x000fec0003800000 */
[----:B------:R-:W-:Y:S01]  /*2aa60*/  BPT.TRAP 0x1 ;  /* 0x000000040000795c */ /* 0x000fe20000300000 */
.L_x_12336:
[----:B------:R-:W-:Y:S01]  /*2aa70*/  IMAD R25, R25, 0x8, R4 ;  /* 0x0000000819197824 */ /* 0x000fe200078e0204 */
[----:B------:R-:W-:-:S04]  /*2aa80*/  SHF.L.U32 R2, R2, 0x1f, RZ ;  /* 0x0000001f02027819 */ /* 0x000fc800000006ff */
[----:B------:R-:W1:Y:S02]  /*2aa90*/  SYNCS.PHASECHK.TRANS64.TRYWAIT P1, [R25+URZ+0x22840], R2 ;  /* 0x02284002190075a7 */ /* 0x000e64000802017f */
[----:B-1----:R-:W-:Y:S05]  /*2aaa0*/  @!P1 BRA `(.L_x_12337) ;  /* 0x0000005000cc9947 */ /* 0x002fea0003800000 */
.L_x_12534:
[----:B------:R-:W-:Y:S05]  /*2aab0*/  @!P0 BRA `(.L_x_12338) ;  /* 0x0000000000048947 */ /* 0x000fea0003800000 */
[----:B------:R-:W-:Y:S01]  /*2aac0*/  BPT.TRAP 0x1 ;  /* 0x000000040000795c */ /* 0x000fe20000300000 */
.L_x_12338:
[----:B------:R-:W2:Y:S02]  /*2aad0*/  SYNCS.PHASECHK.TRANS64.TRYWAIT P1, [R5+URZ+0x22860], R0 ;  /* 0x02286000050075a7 */ /* 0x000ea4000802017f */
[----:B--2---:R-:W-:Y:S05]  /*2aae0*/  @!P1 BRA `(.L_x_12339) ;  /* 0x0000005000d09947 */ /* 0x004fea0003800000 */
.L_x_12535:
[----:B------:R-:W-:Y:S05]  /*2aaf0*/  @!P0 BRA `(.L_x_12340) ;  /* 0x0000000000048947 */ /* 0x000fea0003800000 */
[----:B------:R-:W-:Y:S01]  /*2ab00*/  BPT.TRAP 0x1 ;  /* 0x000000040000795c */ /* 0x000fe20000300000 */
.L_x_12340:
[----:B---3--:R3:W4:Y:S02]  /*2ab10*/  SYNCS.PHASECHK.TRANS64.TRYWAIT P0, [R25+URZ+0x22860], R2 ;  /* 0x02286002190075a7 */ /* 0x008724000800017f */
[----:B----4-:R-:W-:Y:S05]  /*2ab20*/  @!P0 NANOSLEEP.SYNCS 0x989680 ;  /* 0x009896800000895d */ /* 0x010fea0003900000 */
[----:B------:R-:W4:Y:S02]  /*2ab30*/  @!P0 SYNCS.PHASECHK.TRANS64 P0, [R25+URZ+0x22860], R2 ;  /* 0x02286002190085a7 */ /* 0x000f24000800007f */
[----:B----4-:R-:W-:Y:S05]  /*2ab40*/  @!P0 BRA `(.L_x_12340) ;  /* 0xfffffffc00f08947 */ /* 0x010fea000383ffff */
.L_x_11972:
[----:B------:R-:W-:Y:S05]  /*2ab50*/  BSYNC B9 ;  /* 0x0000000000097941 */ /* 0x000fea0003800000 */
.L_x_11969:
[----:B------:R-:W-:Y:S05]  /*2ab60*/  EXIT ;  /* 0x000000000000794d */ /* 0x000fea0003800000 */
.L_x_11998:
[----:B0-----:R0:W1:Y:S02]  /*2ab70*/  SYNCS.PHASECHK.TRANS64.TRYWAIT P5, [R79+URZ+0x22890], R94 ;  /* 0x0228905e4f0075a7 */ /* 0x00106400080a017f */
[----:B-1----:R-:W-:Y:S05]  /*2ab80*/  @!P5 NANOSLEEP.SYNCS 0x989680 ;  /* 0x009896800000d95d */ /* 0x002fea0003900000 */
[----:B------:R-:W1:Y:S02]  /*2ab90*/  @!P5 SYNCS.PHASECHK.TRANS64 P5, [R79+URZ+0x22890], R94 ;  /* 0x0228905e4f00d5a7 */ /* 0x000e6400080a007f */
[----:B-1----:R-:W-:Y:S05]  /*2aba0*/  @!P5 BRA `(.L_x_11998) ;  /* 0xfffffffc00f0d947 */ /* 0x002fea000383ffff */
[----:B------:R-:W-:Y:S05]  /*2abb0*/  BRA `(.L_x_12341) ;  /* 0xfffffd8400007947 */ /* 0x000fea000383ffff */
.L_x_11999:
        /* <DEDUP_REMOVED lines=8> */
.L_x_12343:
[----:B------:R-:W-:Y:S05]  /*2ac40*/  BSYNC B1 ;  /* 0x0000000000017941 */ /* 0x000fea0003800000 */
.L_x_12342:
        /* <DEDUP_REMOVED lines=8> */
.L_x_12344:
[----:B------:R-:W-:Y:S05]  /*2acd0*/  BRA `(.L_x_12345) ;  /* 0xfffffd8000cc7947 */ /* 0x000fea000383ffff */
.L_x_12008:
[----:B------:R-:W-:Y:S01]  /*2ace0*/  BSSY B1, `(.L_x_12346) ;  /* 0x0000008000017945 */ /* 0x000fe20003800000 */
[----:B------:R-:W-:Y:S02]  /*2acf0*/  IMAD.MOV.U32 R13, RZ, RZ, R92 ;  /* 0x000000ffff0d7224 */ /* 0x000fe400078e005c */
[----:B------:R-:W-:Y:S02]  /*2ad00*/  IMAD.MOV.U32 R12, RZ, RZ, 0x1 ;  /* 0x00000001ff0c7424 */ /* 0x000fe400078e00ff */
[----:B0---4-:R-:W-:Y:S02]  /*2ad10*/  IMAD.MOV.U32 R11, RZ, RZ, 0x1c1f ;  /* 0x00001c1fff0b7424 */ /* 0x011fe400078e00ff */
[----:B------:R-:W-:-:S07]  /*2ad20*/  IMAD.MOV.U32 R15, RZ, RZ, -0x1 ;  /* 0xffffffffff0f7424 */ /* 0x000fce00078e00ff */
[----:B-123--:R-:W-:Y:S05]  /*2ad30*/  WARPSYNC.COLLECTIVE R15, `(.L_x_12347) ;  /* 0x000000000f087348 */ /* 0x00efea0003c00000 */
[----:B---3--:R0:W3:Y:S02]  /*2ad40*/  SHFL.IDX P6, R14, R13, R12, R11 ;  /* 0x0000000c0d0e7389 */ /* 0x0080e400000c000b */
[----:B0123--:R-:W-:Y:S01]  /*2ad50*/  ENDCOLLECTIVE ;  /* 0x000000000000791b */ /* 0x00ffe20003800000 */
.L_x_12347:
[----:B------:R-:W-:Y:S05]  /*2ad60*/  BSYNC B1 ;  /* 0x0000000000017941 */ /* 0x000fea0003800000 */
.L_x_12346:
        /* <DEDUP_REMOVED lines=8> */
.L_x_12348:
[----:B------:R-:W-:Y:S05]  /*2adf0*/  BRA `(.L_x_12349) ;  /* 0xfffffd8800647947 */ /* 0x000fea000383ffff */
.L_x_12022:
[----:B-1----:R1:W2:Y:S02]  /*2ae00*/  SYNCS.PHASECHK.TRANS64.TRYWAIT P4, [R79+URZ+0x22890], R94 ;  /* 0x0228905e4f0075a7 */ /* 0x0022a4000808017f */
[----:B--2---:R-:W-:Y:S05]  /*2ae10*/  @!P4 NANOSLEEP.SYNCS 0x989680 ;  /* 0x009896800000c95d */ /* 0x004fea0003900000 */
[----:B------:R-:W2:Y:S02]  /*2ae20*/  @!P4 SYNCS.PHASECHK.TRANS64 P4, [R79+URZ+0x22890], R94 ;  /* 0x0228905e4f00c5a7 */ /* 0x000ea4000808007f */
[----:B--2---:R-:W-:Y:S05]  /*2ae30*/  @!P4 BRA `(.L_x_12022) ;  /* 0xfffffffc00f0c947 */ /* 0x004fea000383ffff */
[----:B------:R-:W-:Y:S05]  /*2ae40*/  BRA `(.L_x_12350) ;  /* 0xfffffd9400ec7947 */ /* 0x000fea000383ffff */
.L_x_12023:
        /* <DEDUP_REMOVED lines=8> */
.L_x_12352:
[----:B------:R-:W-:Y:S05]  /*2aed0*/  BSYNC B1 ;  /* 0x0000000000017941 */ /* 0x000fea0003800000 */
.L_x_12351:
        /* <DEDUP_REMOVED lines=8> */
.L_x_12353:
[----:B------:R-:W-:Y:S01]  /*2af60*/  IMAD.MOV.U32 R84, RZ, RZ, R14 ;  /* 0x000000ffff547224 */ /* 0x000fe200078e000e */
[----:B------:R-:W-:Y:S06]  /*2af70*/  BRA `(.L_x_12354) ;  /* 0xfffffd9400b87947 */ /* 0x000fec000383ffff */
.L_x_12028:
        /* <DEDUP_REMOVED lines=8> */
.L_x_12356:
[----:B------:R-:W-:Y:S05]  /*2b000*/  BSYNC B1 ;  /* 0x0000000000017941 */ /* 0x000fea0003800000 */
.L_x_12355:
        /* <DEDUP_REMOVED lines=8> */
.L_x_12357:
[----:B------:R-:W-:Y:S05]  /*2b090*/  BRA `(.L_x_12358) ;  /* 0xfffffd9c005c7947 */ /* 0x000fea000383ffff */
.L_x_12033:
[----:B0-----:R0:W1:Y:S02]  /*2b0a0*/  SYNCS.PHASECHK.TRANS64.TRYWAIT P2, [R79+URZ+0x22890], R94 ;  /* 0x0228905e4f0075a7 */ /* 0x001064000804017f */
[----:B-1----:R-:W-:Y:S05]  /*2b0b0*/  @!P2 NANOSLEEP.SYNCS 0x989680 ;  /* 0x009896800000a95d */ /* 0x002fea0003900000 */
[----:B------:R-:W1:Y:S02]  /*2b0c0*/  @!P2 SYNCS.PHASECHK.TRANS64 P2, [R79+URZ+0x22890], R94 ;  /* 0x0228905e4f00a5a7 */ /* 0x000e64000804007f */
[----:B-1----:R-:W-:Y:S05]  /*2b0d0*/  @!P2 BRA `(.L_x_12033) ;  /* 0xfffffffc00f0a947 */ /* 0x002fea000383ffff */
[----:B------:R-:W-:Y:S05]  /*2b0e0*/  BRA `(.L_x_12359) ;  /* 0xfffffda400507947 */ /* 0x000fea000383ffff */
.L_x_12034:
        /* <DEDUP_REMOVED lines=8> */
.L_x_12361:
[----:B------:R-:W-:Y:S05]  /*2b170*/  BSYNC B1 ;  /* 0x0000000000017941 */ /* 0x000fea0003800000 */
.L_x_12360:
        /* <DEDUP_REMOVED lines=8> */
.L_x_12362:
[----:B------:R-:W-:Y:S05]  /*2b200*/  BRA `(.L_x_12363) ;  /* 0xfffffda400787947 */ /* 0x000fea000383ffff */
.L_x_12037:
[----:B------:R-:W-:Y:S01]  /*2b210*/  BSSY B1, `(.L_x_12364) ;  /* 0x0000008000017945 */ /* 0x000fe20003800000 */
[----:B------:R-:W-:Y:S02]  /*2b220*/  IMAD.MOV.U32 R13, RZ, RZ, R9 ;  /* 0x000000ffff0d7224 */ /* 0x000fe400078e0009 */
[----:B------:R-:W-:Y:S02]  /*2b230*/  IMAD.MOV.U32 R12, RZ, RZ, 0x1 ;  /* 0x00000001ff0c7424 */ /* 0x000fe400078e00ff */
[----:B------:R-:W-:Y:S02]  /*2b240*/  IMAD.MOV.U32 R11, RZ, RZ, 0x1c1f ;  /* 0x00001c1fff0b7424 */ /* 0x000fe400078e00ff */
[----:B----4-:R-:W-:-:S07]  /*2b250*/  IMAD.MOV.U32 R15, RZ, RZ, -0x1 ;  /* 0xffffffffff0f7424 */ /* 0x010fce00078e00ff */
[----:B0123--:R-:W-:Y:S05]  /*2b260*/  WARPSYNC.COLLECTIVE R15, `(.L_x_12365) ;  /* 0x000000000f087348 */ /* 0x00ffea0003c00000 */
[----:B---3--:R3:W4:Y:S02]  /*2b270*/  SHFL.IDX P6, R14, R13, R12, R11 ;  /* 0x0000000c0d0e7389 */ /* 0x00872400000c000b */
[----:B01234-:R-:W-:Y:S01]  /*2b280*/  ENDCOLLECTIVE ;  /* 0x000000000000791b */ /* 0x01ffe20003800000 */
.L_x_12365:
[----:B------:R-:W-:Y:S05]  /*2b290*/  BSYNC B1 ;  /* 0x0000000000017941 */ /* 0x000fea0003800000 */
.L_x_12364:
        /* <DEDUP_REMOVED lines=8> */
.L_x_12366:
[----:B------:R-:W-:Y:S05]  /*2b320*/  BRA `(.L_x_12367) ;  /* 0xfffffda400787947 */ /* 0x000fea000383ffff */
.L_x_12041:
[----:B-1----:R1:W2:Y:S02]  /*2b330*/  SYNCS.PHASECHK.TRANS64.TRYWAIT P3, [R79+URZ+0x228b0], R94 ;  /* 0x0228b05e4f0075a7 */ /* 0x0022a4000806017f */
[----:B--2---:R-:W-:Y:S05]  /*2b340*/  @!P3 NANOSLEEP.SYNCS 0x989680 ;  /* 0x009896800000b95d */ /* 0x004fea0003900000 */
[----:B------:R-:W2:Y:S02]  /*2b350*/  @!P3 SYNCS.PHASECHK.TRANS64 P3, [R79+URZ+0x228b0], R94 ;  /* 0x0228b05e4f00b5a7 */ /* 0x000ea4000806007f */
[----:B--2---:R-:W-:Y:S05]  /*2b360*/  @!P3 BRA `(.L_x_12041) ;  /* 0xfffffffc00f0b947 */ /* 0x004fea000383ffff */
[----:B------:R-:W-:Y:S05]  /*2b370*/  BRA `(.L_x_12368) ;  /* 0xfffffda400f47947 */ /* 0x000fea000383ffff */
.L_x_12057:
[----:B------:R-:W-:Y:S01]  /*2b380*/  BSSY B0, `(.L_x_12369) ;  /* 0x0000008000007945 */ /* 0x000fe20003800000 */
[----:B------:R-:W-:Y:S02]  /*2b390*/  IMAD.MOV.U32 R13, RZ, RZ, R225 ;  /* 0x000000ffff0d7224 */ /* 0x000fe400078e00e1 */
[----:B------:R-:W-:Y:S02]  /*2b3a0*/  IMAD.MOV.U32 R12, RZ, RZ, RZ ;  /* 0x000000ffff0c7224 */ /* 0x000fe400078e00ff */
[----:B------:R-:W-:Y:S02]  /*2b3b0*/  IMAD.MOV.U32 R11, RZ, RZ, 0x1f ;  /* 0x0000001fff0b7424 */ /* 0x000fe400078e00ff */
[----:B------:R-:W-:-:S07]  /*2b3c0*/  IMAD.MOV.U32 R15, RZ, RZ, -0x1 ;  /* 0xffffffffff0f7424 */ /* 0x000fce00078e00ff */
[----:B---3-5:R-:W-:Y:S05]  /*2b3d0*/  WARPSYNC.COLLECTIVE R15, `(.L_x_12370) ;  /* 0x000000000f087348 */ /* 0x028fea0003c00000 */
[----:B------:R0:W1:Y:S02]  /*2b3e0*/  SHFL.IDX P6, R14, R13, R12, R11 ;  /* 0x0000000c0d0e7389 */ /* 0x00006400000c000b */
[----:B01-3-5:R-:W-:Y:S01]  /*2b3f0*/  ENDCOLLECTIVE ;  /* 0x000000000000791b */ /* 0x02bfe20003800000 */
.L_x_12370:
[----:B------:R-:W-:Y:S05]  /*2b400*/  BSYNC B0 ;  /* 0x0000000000007941 */ /* 0x000fea0003800000 */
.L_x_12369:
[----:B------:R-:W-:Y:S05]  /*2b410*/  BRA `(.L_x_12371) ;  /* 0xfffffdb800987947 */ /* 0x000fea000383ffff */
.L_x_12069:
        /* <DEDUP_REMOVED lines=8> */
.L_x_12373:
[----:B------:R-:W-:Y:S05]  /*2b4a0*/  BSYNC B1 ;  /* 0x0000000000017941 */ /* 0x000fea0003800000 */
.L_x_12372:
        /* <DEDUP_REMOVED lines=8> */
.L_x_12374:
[----:B------:R-:W-:Y:S02]  /*2b530*/  IMAD.MOV.U32 R13, RZ, RZ, R7 ;  /* 0x000000ffff0d7224 */ /* 0x000fe400078e0007 */
[----:B------:R-:W-:-:S07]  /*2b540*/  IMAD.MOV.U32 R2, RZ, RZ, R14 ;  /* 0x000000ffff027224 */ /* 0x000fce00078e000e */
[----:B------:R-:W-:Y:S05]  /*2b550*/  WARPSYNC.COLLECTIVE R15, `(.L_x_12375) ;  /* 0x000000000f087348 */ /* 0x000fea0003c00000 */
[----:B------:R0:W1:Y:S02]  /*2b560*/  SHFL.IDX P6, R14, R13, R12, R11 ;  /* 0x0000000c0d0e7389 */ /* 0x00006400000c000b */
[----:B01----:R-:W-:Y:S01]  /*2b570*/  ENDCOLLECTIVE ;  /* 0x000000000000791b */ /* 0x003fe20003800000 */
.L_x_12375:
[----:B------:R-:W-:Y:S02]  /*2b580*/  IMAD.MOV.U32 R13, RZ, RZ, R6 ;  /* 0x000000ffff0d7224 */ /* 0x000fe400078e0006 */
[----:B------:R-:W-:-:S07]  /*2b590*/  IMAD.MOV.U32 R5, RZ, RZ, R14 ;  /* 0x000000ffff057224 */ /* 0x000fce00078e000e */
[----:B------:R-:W-:Y:S05]  /*2b5a0*/  WARPSYNC.COLLECTIVE R15, `(.L_x_12376) ;  /* 0x000000000f087348 */ /* 0x000fea0003c00000 */
[----:B------:R0:W1:Y:S02]  /*2b5b0*/  SHFL.IDX P6, R14, R13, R12, R11 ;  /* 0x0000000c0d0e7389 */ /* 0x00006400000c000b */
[----:B01----:R-:W-:Y:S01]  /*2b5c0*/  ENDCOLLECTIVE ;  /* 0x000000000000791b */ /* 0x003fe20003800000 */
.L_x_12376:
[----:B------:R-:W-:Y:S05]  /*2b5d0*/  BRA `(.L_x_12377) ;  /* 0xfffffdc400207947 */ /* 0x000fea000383ffff */
.L_x_12072:
        /* <DEDUP_REMOVED lines=8> */
.L_x_12379:
[----:B------:R-:W-:Y:S05]  /*2b660*/  BSYNC B1 ;  /* 0x0000000000017941 */ /* 0x000fea0003800000 */
.L_x_12378:
        /* <DEDUP_REMOVED lines=8> */
.L_x_12380:
[----:B------:R-:W-:Y:S02]  /*2b6f0*/  IMAD.MOV.U32 R13, RZ, RZ, R7 ;  /* 0x000000ffff0d7224 */ /* 0x000fe400078e0007 */
[----:B------:R-:W-:-:S07]  /*2b700*/  IMAD.MOV.U32 R2, RZ, RZ, R14 ;  /* 0x000000ffff027224 */ /* 0x000fce00078e000e */
[----:B------:R-:W-:Y:S05]  /*2b710*/  WARPSYNC.COLLECTIVE R15, `(.L_x_12381) ;  /* 0x000000000f087348 */ /* 0x000fea0003c00000 */
[----:B------:R0:W1:Y:S02]  /*2b720*/  SHFL.IDX P6, R14, R13, R12, R11 ;  /* 0x0000000c0d0e7389 */ /* 0x00006400000c000b */
[----:B01----:R-:W-:Y:S01]  /*2b730*/  ENDCOLLECTIVE ;  /* 0x000000000000791b */ /* 0x003fe20003800000 */
.L_x_12381:
[----:B------:R-:W-:Y:S02]  /*2b740*/  IMAD.MOV.U32 R13, RZ, RZ, R6 ;  /* 0x000000ffff0d7224 */ /* 0x000fe400078e0006 */
[----:B------:R-:W-:-:S07]  /*2b750*/  IMAD.MOV.U32 R5, RZ, RZ, R14 ;  /* 0x000000ffff057224 */ /* 0x000fce00078e000e */
[----:B------:R-:W-:Y:S05]  /*2b760*/  WARPSYNC.COLLECTIVE R15, `(.L_x_12382) ;  /* 0x000000000f087348 */ /* 0x000fea0003c00000 */
[----:B------:R0:W1:Y:S02]  /*2b770*/  SHFL.IDX P6, R14, R13, R12, R11 ;  /* 0x0000000c0d0e7389 */ /* 0x00006400000c000b */
[----:B01----:R-:W-:Y:S01]  /*2b780*/  ENDCOLLECTIVE ;  /* 0x000000000000791b */ /* 0x003fe20003800000 */
.L_x_12382:
[----:B------:R-:W-:Y:S05]  /*2b790*/  BRA `(.L_x_12383) ;  /* 0xfffffdc4007c7947 */ /* 0x000fea000383ffff */
.L_x_12076:
[----:B0-----:R0:W2:Y:S02]  /*2b7a0*/  SYNCS.PHASECHK.TRANS64.TRYWAIT P0, [R148+URZ+0x22800], R3 ;  /* 0x02280003940075a7 */ /* 0x0010a4000800017f */
[----:B--2---:R-:W-:Y:S05]  /*2b7b0*/  @!P0 NANOSLEEP.SYNCS 0x989680 ;  /* 0x009896800000895d */ /* 0x004fea0003900000 */
[----:B------:R-:W2:Y:S02]  /*2b7c0*/  @!P0 SYNCS.PHASECHK.TRANS64 P0, [R148+URZ+0x22800], R3 ;  /* 0x02280003940085a7 */ /* 0x000ea4000800007f */
[----:B--2---:R-:W-:Y:S05]  /*2b7d0*/  @!P0 BRA `(.L_x_12076) ;  /* 0xfffffffc00f08947 */ /* 0x004fea000383ffff */
[----:B------:R-:W-:Y:S05]  /*2b7e0*/  BRA `(.L_x_12384) ;  /* 0xfffffdc400f87947 */ /* 0x000fea000383ffff */
.L_x_12084:
        /* <DEDUP_REMOVED lines=9> */
.L_x_12386:
[----:B------:R-:W-:Y:S05]  /*2b880*/  BSYNC B1 ;  /* 0x0000000000017941 */ /* 0x000fea0003800000 */
.L_x_12385:
        /* <DEDUP_REMOVED lines=10> */
.L_x_12387:
[----:B------:R-:W-:Y:S02]  /*2b930*/  ISETP.GE.OR P1, PT, R25, R28, P0 ;  /* 0x0000001c1900720c */ /* 0x000fe40000726670 */
[----:B------:R-:W-:-:S11]  /*2b940*/  MOV R13, R26 ;  /* 0x0000001a000d7202 */ /* 0x000fd60000000f00 */
[C---:B------:R-:W-:Y:S01]  /*2b950*/  @!P1 IMAD.SHL.U32 R7, R16.reuse, 0x2, RZ ;  /* 0x0000000210079824 */ /* 0x040fe200078e00ff */
[----:B------:R-:W-:Y:S01]  /*2b960*/  @!P1 SHF.L.U64.HI R4, R16, 0x1, R17 ;  /* 0x0000000110049819 */ /* 0x000fe20000010211 */
[----:B------:R-:W-:-:S07]  /*2b970*/  IMAD.MOV.U32 R2, RZ, RZ, R14 ;  /* 0x000000ffff027224 */ /* 0x000fce00078e000e */
[----:B------:R-:W-:Y:S05]  /*2b980*/  WARPSYNC.COLLECTIVE R15, `(.L_x_12388) ;  /* 0x000000000f087348 */ /* 0x000fea0003c00000 */
[----:B------:R0:W1:Y:S02]  /*2b990*/  SHFL.IDX P6, R14, R13, R12, R11 ;  /* 0x0000000c0d0e7389 */ /* 0x00006400000c000b */
[----:B01----:R-:W-:Y:S01]  /*2b9a0*/  ENDCOLLECTIVE ;  /* 0x000000000000791b */ /* 0x003fe20003800000 */
.L_x_12388:
        /* <DEDUP_REMOVED lines=9> */
.L_x_12389:
        /* <DEDUP_REMOVED lines=14> */
[----:B------:R-:W-:-:S07]  /*2bb20*/  IMAD.MOV.U32 R2, RZ, RZ, R57 ;  /* 0x000000ffff027224 */ /* 0x000fce00078e0039 */
[----:B-----5:R-:W-:Y:S05]  /*2bb30*/  WARPSYNC.COLLECTIVE R15, `(.L_x_12390) ;  /* 0x000000000f087348 */ /* 0x020fea0003c00000 */
[----:B------:R0:W1:Y:S02]  /*2bb40*/  SHFL.IDX P6, R14, R13, R12, R11 ;  /* 0x0000000c0d0e7389 */ /* 0x00006400000c000b */
[----:B01---5:R-:W-:Y:S01]  /*2bb50*/  ENDCOLLECTIVE ;  /* 0x000000000000791b */ /* 0x023fe20003800000 */
.L_x_12390:
[----:B------:R-:W-:Y:S02]  /*2bb60*/  IMAD.MOV.U32 R0, RZ, RZ, R56 ;  /* 0x000000ffff007224 */ /* 0x000fe400078e0038 */
[----:B------:R-:W-:Y:S01]  /*2bb70*/  @!P1 IMAD.MOV.U32 R58, RZ, RZ, R8 ;  /* 0x000000ffff3a9224 */ /* 0x000fe200078e0008 */
[----:B------:R-:W-:Y:S02]  /*2bb80*/  PRMT R53, R53, 0x5410, R2 ;  /* 0x0000541035357816 */ /* 0x000fe40000000002 */
[----:B------:R-:W-:Y:S02]  /*2bb90*/  CS2R R2, SRZ ;  /* 0x0000000000027805 */ /* 0x000fe4000001ff00 */
[----:B------:R-:W-:Y:S01]  /*2bba0*/  PRMT R68, R0, 0x7610, R68 ;  /* 0x0000761000447816 */ /* 0x000fe20000000044 */
[----:B------:R-:W-:Y:S02]  /*2bbb0*/  @!P1 IMAD.MOV.U32 R59, RZ, RZ, R9 ;  /* 0x000000ffff3b9224 */ /* 0x000fe400078e0009 */
[----:B------:R-:W-:-:S02]  /*2bbc0*/  IMAD.MOV.U32 R8, RZ, RZ, R58 ;  /* 0x000000ffff087224 */ /* 0x000fc400078e003a */
[----:B------:R-:W-:Y:S02]  /*2bbd0*/  IMAD.MOV.U32 R9, RZ, RZ, R59 ;  /* 0x000000ffff097224 */ /* 0x000fe400078e003b */
[----:B------:R-:W-:Y:S01]  /*2bbe0*/  IMAD.MOV.U32 R13, RZ, RZ, R24 ;  /* 0x000000ffff0d7224 */ /* 0x000fe200078e0018 */
[----:B------:R-:W-:Y:S01]  /*2bbf0*/  PRMT R53, R8, 0x7610, R53 ;  /* 0x0000761008357816 */ /* 0x000fe20000000035 */
[----:B------:R-:W-:Y:S01]  /*2bc00*/  @!P1 IMAD.MOV.U32 R20, RZ, RZ, R4 ;  /* 0x000000ffff149224 */ /* 0x000fe200078e0004 */
[----:B------:R-:W-:Y:S01]  /*2bc10*/  PRMT R55, R9, 0x7610, R55 ;  /* 0x0000761009377816 */ /* 0x000fe20000000037 */
[----:B------:R-:W-:Y:S02]  /*2bc20*/  @!P1 IMAD.MOV.U32 R21, RZ, RZ, R5 ;  /* 0x000000ffff159224 */ /* 0x000fe400078e0005 */
[----:B------:R-:W-:Y:S02]  /*2bc30*/  @!P1 IMAD.MOV.U32 R2, RZ, RZ, R6 ;  /* 0x000000ffff029224 */ /* 0x000fe400078e0006 */
[----:B------:R-:W-:-:S02]  /*2bc40*/  @!P1 IMAD.MOV.U32 R3, RZ, RZ, R7 ;  /* 0x000000ffff039224 */ /* 0x000fc400078e0007 */
[----:B------:R-:W-:-:S07]  /*2bc50*/  IMAD.MOV.U32 R0, RZ, RZ, R14 ;  /* 0x000000ffff007224 */ /* 0x000fce00078e000e */
[----:B------:R-:W-:Y:S05]  /*2bc60*/  WARPSYNC.COLLECTIVE R15, `(.L_x_12391) ;  /* 0x000000000f087348 */ /* 0x000fea0003c00000 */
[----:B------:R0:W1:Y:S02]  /*2bc70*/  SHFL.IDX P6, R14, R13, R12, R11 ;  /* 0x0000000c0d0e7389 */ /* 0x00006400000c000b */
[----:B01----:R-:W-:Y:S01]  /*2bc80*/  ENDCOLLECTIVE ;  /* 0x000000000000791b */ /* 0x003fe20003800000 */
.L_x_12391:
[----:B------:R-:W-:Y:S02]  /*2bc90*/  IMAD.MOV.U32 R6, RZ, RZ, R20 ;  /* 0x000000ffff067224 */ /* 0x000fe400078e0014 */
[----:B------:R-:W-:Y:S02]  /*2bca0*/  IMAD.MOV.U32 R7, RZ, RZ, R21 ;  /* 0x000000ffff077224 */ /* 0x000fe400078e0015 */
[----:B------:R-:W-:Y:S01]  /*2bcb0*/  IMAD.MOV.U32 R4, RZ, RZ, R2 ;  /* 0x000000ffff047224 */ /* 0x000fe200078e0002 */
[----:B------:R-:W-:Y:S01]  /*2bcc0*/  PRMT R75, R6, 0x7610, R75 ;  /* 0x00007610064b7816 */ /* 0x000fe2000000004b */
[----:B------:R-:W-:Y:S01]  /*2bcd0*/  IMAD.MOV.U32 R5, RZ, RZ, R3 ;  /* 0x000000ffff057224 */ /* 0x000fe200078e0003 */
[----:B------:R-:W-:Y:S02]  /*2bce0*/  PRMT R76, R7, 0x7610, R76 ;  /* 0x00007610074c7816 */ /* 0x000fe4000000004c */
[----:B------:R-:W-:Y:S02]  /*2bcf0*/  CS2R R6, SRZ ;  /* 0x0000000000067805 */ /* 0x000fe4000001ff00 */
[----:B------:R-:W-:Y:S01]  /*2bd00*/  PRMT R74, R5, 0x7610, R74 ;  /* 0x00007610054a7816 */ /* 0x000fe2000000004a */
[----:B------:R-:W-:-:S02]  /*2bd10*/  IMAD.MOV.U32 R13, RZ, RZ, R26 ;  /* 0x000000ffff0d7224 */ /* 0x000fc400078e001a */
[----:B------:R-:W-:-:S07]  /*2bd20*/  IMAD.MOV.U32 R24, RZ, RZ, R14 ;  /* 0x000000ffff187224 */ /* 0x000fce00078e000e */
[----:B------:R-:W-:Y:S05]  /*2bd30*/  WARPSYNC.COLLECTIVE R15, `(.L_x_12392) ;  /* 0x000000000f087348 */ /* 0x000fea0003c00000 */
[----:B------:R0:W1:Y:S02]  /*2bd40*/  SHFL.IDX P6, R14, R13, R12, R11 ;  /* 0x0000000c0d0e7389 */ /* 0x00006400000c000b */
[----:B01----:R-:W-:Y:S01]  /*2bd50*/  ENDCOLLECTIVE ;  /* 0x000000000000791b */ /* 0x003fe20003800000 */
.L_x_12392:
[----:B------:R-:W-:Y:S01]  /*2bd60*/  IMAD.MOV.U32 R13, RZ, RZ, R50 ;  /* 0x000000ffff0d7224 */ /* 0x000fe200078e0032 */
[----:B------:R-:W-:Y:S01]  /*2bd70*/  PRMT R50, R50, 0x5410, R4 ;  /* 0x0000541032327816 */ /* 0x000fe20000000004 */
[----:B------:R-:W-:-:S07]  /*2bd80*/  IMAD.MOV.U32 R26, RZ, RZ, R14 ;  /* 0x000000ffff1a7224 */ /* 0x000fce00078e000e */
[----:B------:R-:W-:Y:S05]  /*2bd90*/  WARPSYNC.COLLECTIVE R15, `(.L_x_12393) ;  /* 0x000000000f087348 */ /* 0x000fea0003c00000 */
[----:B------:R0:W1:Y:S02]  /*2bda0*/  SHFL.IDX P6, R14, R13, R12, R11 ;  /* 0x0000000c0d0e7389 */ /* 0x00006400000c000b */
[----:B01----:R-:W-:Y:S01]  /*2bdb0*/  ENDCOLLECTIVE ;  /* 0x000000000000791b */ /* 0x003fe20003800000 */
.L_x_12393:
[----:B------:R-:W-:Y:S05]  /*2bdc0*/  BRA `(.L_x_12394) ;  /* 0xfffffdd400747947 */ /* 0x000fea000383ffff */
.L_x_12088:
[----:B0-----:R0:W1:Y:S02]  /*2bdd0*/  SYNCS.PHASECHK.TRANS64.TRYWAIT P1, [R148+URZ+0x22800], R13 ;  /* 0x0228000d940075a7 */ /* 0x001064000802017f */
[----:B-1----:R-:W-:Y:S05]  /*2bde0*/  @!P1 NANOSLEEP.SYNCS 0x989680 ;  /* 0x009896800000995d */ /* 0x002fea0003900000 */
[----:B------:R-:W1:Y:S02]  /*2bdf0*/  @!P1 SYNCS.PHASECHK.TRANS64 P1, [R148+URZ+0x22800], R13 ;  /* 0x0228000d940095a7 */ /* 0x000e64000802007f */
[----:B-1----:R-:W-:Y:S05]  /*2be00*/  @!P1 BRA `(.L_x_12088) ;  /* 0xfffffffc00f09947 */ /* 0x002fea000383ffff */
[----:B------:R-:W-:Y:S05]  /*2be10*/  BRA `(.L_x_12395) ;  /* 0xfffffdd400d07947 */ /* 0x000fea000383ffff */
.L_x_12102:
[----:B0-----:R0:W1:Y:S02]  /*2be20*/  SYNCS.PHASECHK.TRANS64.TRYWAIT P0, [R4+URZ], R7 ;  /* 0x00000007040075a7 */ /* 0x001064000800017f */
[----:B-1----:R-:W-:Y:S05]  /*2be30*/  @!P0 NANOSLEEP.SYNCS 0x989680 ;  /* 0x009896800000895d */ /* 0x002fea0003900000 */
[----:B------:R-:W1:Y:S02]  /*2be40*/  @!P0 SYNCS.PHASECHK.TRANS64 P0, [R4+URZ], R7 ;  /* 0x00000007040085a7 */ /* 0x000e64000800007f */
[----:B-1----:R-:W-:Y:S05]  /*2be50*/  @!P0 BRA `(.L_x_12102) ;  /* 0xfffffffc00f08947 */ /* 0x002fea000383ffff */
[----:B------:R-:W-:Y:S05]  /*2be60*/  BRA `(.L_x_12101) ;  /* 0xfffffdec00ac7947 */ /* 0x000fea000383ffff */
.L_x_12121:
[----:B-1----:R1:W2:Y:S02]  /*2be70*/  SYNCS.PHASECHK.TRANS64.TRYWAIT P0, [R2+URZ], R3 ;  /* 0x00000003020075a7 */ /* 0x0022a4000800017f */
[----:B--2---:R-:W-:Y:S05]  /*2be80*/  @!P0 NANOSLEEP.SYNCS 0x989680 ;  /* 0x009896800000895d */ /* 0x004fea0003900000 */
[----:B------:R-:W2:Y:S02]  /*2be90*/  @!P0 SYNCS.PHASECHK.TRANS64 P0, [R2+URZ], R3 ;  /* 0x00000003020085a7 */ /* 0x000ea4000800007f */
[----:B--2---:R-:W-:Y:S05]  /*2bea0*/  @!P0 BRA `(.L_x_12121) ;  /* 0xfffffffc00f08947 */ /* 0x004fea000383ffff */
[----:B------:R-:W-:Y:S05]  /*2beb0*/  BRA `(.L_x_12120) ;  /* 0xfffffe2c00287947 */ /* 0x000fea000383ffff */
.L_x_12136:
[----:B0-----:R0:W1:Y:S02]  /*2bec0*/  SYNCS.PHASECHK.TRANS64.TRYWAIT P0, [R4+URZ], R7 ;  /* 0x00000007040075a7 */ /* 0x001064000800017f */
[----:B-1----:R-:W-:Y:S05]  /*2bed0*/  @!P0 NANOSLEEP.SYNCS 0x989680 ;  /* 0x009896800000895d */ /* 0x002fea0003900000 */
[----:B------:R-:W1:Y:S02]  /*2bee0*/  @!P0 SYNCS.PHASECHK.TRANS64 P0, [R4+URZ], R7 ;  /* 0x00000007040085a7 */ /* 0x000e64000800007f */
[----:B-1----:R-:W-:Y:S05]  /*2bef0*/  @!P0 BRA `(.L_x_12136) ;  /* 0xfffffffc00f08947 */ /* 0x002fea000383ffff */
[----:B------:R-:W-:Y:S05]  /*2bf00*/  BRA `(.L_x_12135) ;  /* 0xfffffe6400287947 */ /* 0x000fea000383ffff */
.L_x_12145:
[----:B-1----:R1:W2:Y:S02]  /*2bf10*/  SYNCS.PHASECHK.TRANS64.TRYWAIT P0, [R2+URZ], R3 ;  /* 0x00000003020075a7 */ /* 0x0022a4000800017f */
[----:B--2---:R-:W-:Y:S05]  /*2bf20*/  @!P0 NANOSLEEP.SYNCS 0x989680 ;  /* 0x009896800000895d */ /* 0x004fea0003900000 */
[----:B------:R-:W2:Y:S02]  /*2bf30*/  @!P0 SYNCS.PHASECHK.TRANS64 P0, [R2+URZ], R3 ;  /* 0x00000003020085a7 */ /* 0x000ea4000800007f */
[----:B--2---:R-:W-:Y:S05]  /*2bf40*/  @!P0 BRA `(.L_x_12145) ;  /* 0xfffffffc00f08947 */ /* 0x004fea000383ffff */
[----:B------:R-:W-:Y:S05]  /*2bf50*/  BRA `(.L_x_12144) ;  /* 0xfffffe8c00e07947 */ /* 0x000fea000383ffff */
.L_x_12156:
[----:B0-----:R0:W1:Y:S02]  /*2bf60*/  SYNCS.PHASECHK.TRANS64.TRYWAIT P0, [R4+URZ], R7 ;  /* 0x00000007040075a7 */ /* 0x001064000800017f */
[----:B-1----:R-:W-:Y:S05]  /*2bf70*/  @!P0 NANOSLEEP.SYNCS 0x989680 ;  /* 0x009896800000895d */ /* 0x002fea0003900000 */
[----:B------:R-:W1:Y:S02]  /*2bf80*/  @!P0 SYNCS.PHASECHK.TRANS64 P0, [R4+URZ], R7 ;  /* 0x00000007040085a7 */ /* 0x000e64000800007f */
[----:B-1----:R-:W-:Y:S05]  /*2bf90*/  @!P0 BRA `(.L_x_12156) ;  /* 0xfffffffc00f08947 */ /* 0x002fea000383ffff */
[----:B------:R-:W-:Y:S05]  /*2bfa0*/  BRA `(.L_x_12155) ;  /* 0xfffffec4004c7947 */ /* 0x000fea000383ffff */
.L_x_12175:
[----:B-1----:R1:W2:Y:S02]  /*2bfb0*/  SYNCS.PHASECHK.TRANS64.TRYWAIT P0, [R2+URZ], R3 ;  /* 0x00000003020075a7 */ /* 0x0022a4000800017f */
[----:B--2---:R-:W-:Y:S05]  /*2bfc0*/  @!P0 NANOSLEEP.SYNCS 0x989680 ;  /* 0x009896800000895d */ /* 0x004fea0003900000 */
[----:B------:R-:W2:Y:S02]  /*2bfd0*/  @!P0 SYNCS.PHASECHK.TRANS64 P0, [R2+URZ], R3 ;  /* 0x00000003020085a7 */ /* 0x000ea4000800007f */
[----:B--2---:R-:W-:Y:S05]  /*2bfe0*/  @!P0 BRA `(.L_x_12175) ;  /* 0xfffffffc00f08947 */ /* 0x004fea000383ffff */
[----:B------:R-:W-:Y:S05]  /*2bff0*/  BRA `(.L_x_12174) ;  /* 0xffffff0000c87947 */ /* 0x000fea000383ffff */
.L_x_12194:
[----:B------:R-:W-:Y:S02]  /*2c000*/  IMAD.MOV.U32 R13, RZ, RZ, R2 ;  /* 0x000000ffff0d7224 */ /* 0x000fe400078e0002 */
[----:B------:R-:W-:Y:S02]  /*2c010*/  IMAD.MOV.U32 R12, RZ, RZ, RZ ;  /* 0x000000ffff0c7224 */ /* 0x000fe400078e00ff */
[----:B------:R-:W-:Y:S02]  /*2c020*/  IMAD.MOV.U32 R11, RZ, RZ, 0x181f ;  /* 0x0000181fff0b7424 */ /* 0x000fe400078e00ff */
[----:B------:R-:W-:-:S07]  /*2c030*/  IMAD.MOV.U32 R15, RZ, RZ, -0x1 ;  /* 0xffffffffff0f7424 */ /* 0x000fce00078e00ff */
[----:B---34-:R-:W-:Y:S05]  /*2c040*/  WARPSYNC.COLLECTIVE R15, `(.L_x_12396) ;  /* 0x000000000f087348 */ /* 0x018fea0003c00000 */
[----:B------:R0:W1:Y:S02]  /*2c050*/  SHFL.IDX P6, R14, R13, R12, R11 ;  /* 0x0000000c0d0e7389 */ /* 0x00006400000c000b */
[----:B01-34-:R-:W-:Y:S01]  /*2c060*/  ENDCOLLECTIVE ;  /* 0x000000000000791b */ /* 0x01bfe20003800000 */
.L_x_12396:
[----:B------:R-:W-:Y:S02]  /*2c070*/  IMAD.MOV.U32 R13, RZ, RZ, R0 ;  /* 0x000000ffff0d7224 */ /* 0x000fe400078e0000 */
[----:B------:R-:W-:-:S07]  /*2c080*/  IMAD.MOV.U32 R3, RZ, RZ, R14 ;  /* 0x000000ffff037224 */ /* 0x000fce00078e000e */
[----:B------:R-:W-:Y:S05]  /*2c090*/  WARPSYNC.COLLECTIVE R15, `(.L_x_12397) ;  /* 0x000000000f087348 */ /* 0x000fea0003c00000 */
[----:B------:R0:W1:Y:S02]  /*2c0a0*/  SHFL.IDX P6, R14, R13, R12, R11 ;  /* 0x0000000c0d0e7389 */ /* 0x00006400000c000b */
[----:B01----:R-:W-:Y:S01]  /*2c0b0*/  ENDCOLLECTIVE ;  /* 0x000000000000791b */ /* 0x003fe20003800000 */
.L_x_12397:
[----:B------:R-:W-:Y:S05]  /*2c0c0*/  BRA `(.L_x_12398) ;  /* 0xffffff7000407947 */ /* 0x000fea000383ffff */
.L_x_12197:
[----:B------:R-:W-:Y:S01]  /*2c0d0*/  BSSY B1, `(.L_x_12399) ;  /* 0x0000008000017945 */ /* 0x000fe20003800000 */
[----:B------:R-:W-:Y:S02]  /*2c0e0*/  IMAD.MOV.U32 R13, RZ, RZ, R2 ;  /* 0x000000ffff0d7224 */ /* 0x000fe400078e0002 */
[----:B------:R-:W-:Y:S02]  /*2c0f0*/  IMAD.MOV.U32 R12, RZ, RZ, 0x1 ;  /* 0x00000001ff0c7424 */ /* 0x000fe400078e00ff */
[----:B------:R-:W-:Y:S02]  /*2c100*/  IMAD.MOV.U32 R11, RZ, RZ, 0x181f ;  /* 0x0000181fff0b7424 */ /* 0x000fe400078e00ff */
[----:B-1----:R-:W-:-:S07]  /*2c110*/  IMAD.MOV.U32 R15, RZ, RZ, -0x1 ;  /* 0xffffffffff0f7424 */ /* 0x002fce00078e00ff */
[----:B0-234-:R-:W-:Y:S05]  /*2c120*/  WARPSYNC.COLLECTIVE R15, `(.L_x_12400) ;  /* 0x000000000f087348 */ /* 0x01dfea0003c00000 */
[----:B--2---:R1:W2:Y:S02]  /*2c130*/  SHFL.IDX P6, R14, R13, R12, R11 ;  /* 0x0000000c0d0e7389 */ /* 0x0042a400000c000b */
[----:B01234-:R-:W-:Y:S01]  /*2c140*/  ENDCOLLECTIVE ;  /* 0x000000000000791b */ /* 0x01ffe20003800000 */
.L_x_12400:
[----:B------:R-:W-:Y:S05]  /*2c150*/  BSYNC B1 ;  /* 0x0000000000017941 */ /* 0x000fea0003800000 */
.L_x_12399:
        /* <DEDUP_REMOVED lines=8> */
.L_x_12401:
[----:B------:R-:W-:Y:S05]  /*2c1e0*/  BRA `(.L_x_12402) ;  /* 0xffffff7000647947 */ /* 0x000fea000383ffff */
.L_x_12200:
[----:B------:R-:W-:Y:S01]  /*2c1f0*/  BSSY B1, `(.L_x_12403) ;  /* 0x0000008000017945 */ /* 0x000fe20003800000 */
[----:B------:R-:W-:Y:S02]  /*2c200*/  IMAD.MOV.U32 R13, RZ, RZ, R2 ;  /* 0x000000ffff0d7224 */ /* 0x000fe400078e0002 */
[----:B------:R-:W-:Y:S02]  /*2c210*/  IMAD.MOV.U32 R12, RZ, RZ, 0x2 ;  /* 0x00000002ff0c7424 */ /* 0x000fe400078e00ff */
[----:B------:R-:W-:Y:S02]  /*2c220*/  IMAD.MOV.U32 R11, RZ, RZ, 0x181f ;  /* 0x0000181fff0b7424 */ /* 0x000fe400078e00ff */
[----:B0-----:R-:W-:-:S07]  /*2c230*/  IMAD.MOV.U32 R15, RZ, RZ, -0x1 ;  /* 0xffffffffff0f7424 */ /* 0x001fce00078e00ff */
[----:B-1234-:R-:W-:Y:S05]  /*2c240*/  WARPSYNC.COLLECTIVE R15, `(.L_x_12404) ;  /* 0x000000000f087348 */ /* 0x01efea0003c00000 */
[----:B--2---:R0:W2:Y:S02]  /*2c250*/  SHFL.IDX P6, R14, R13, R12, R11 ;  /* 0x0000000c0d0e7389 */ /* 0x0040a400000c000b */
[----:B01234-:R-:W-:Y:S01]  /*2c260*/  ENDCOLLECTIVE ;  /* 0x000000000000791b */ /* 0x01ffe20003800000 */
.L_x_12404:
[----:B------:R-:W-:Y:S05]  /*2c270*/  BSYNC B1 ;  /* 0x0000000000017941 */ /* 0x000fea0003800000 */
.L_x_12403:
        /* <DEDUP_REMOVED lines=8> */
.L_x_12405:
[----:B------:R-:W-:Y:S05]  /*2c300*/  BRA `(.L_x_12406) ;  /* 0xffffff7000847947 */ /* 0x000fea000383ffff */
.L_x_12203:
[----:B------:R-:W-:Y:S01]  /*2c310*/  BSSY B1, `(.L_x_12407) ;  /* 0x0000008000017945 */ /* 0x000fe20003800000 */
[----:B------:R-:W-:Y:S02]  /*2c320*/  IMAD.MOV.U32 R13, RZ, RZ, R2 ;  /* 0x000000ffff0d7224 */ /* 0x000fe400078e0002 */
[----:B------:R-:W-:Y:S02]  /*2c330*/  IMAD.MOV.U32 R12, RZ, RZ, 0x3 ;  /* 0x00000003ff0c7424 */ /* 0x000fe400078e00ff */
[----:B------:R-:W-:Y:S02]  /*2c340*/  IMAD.MOV.U32 R11, RZ, RZ, 0x181f ;  /* 0x0000181fff0b7424 */ /* 0x000fe400078e00ff */
[----:B0-----:R-:W-:-:S07]  /*2c350*/  IMAD.MOV.U32 R15, RZ, RZ, -0x1 ;  /* 0xffffffffff0f7424 */ /* 0x001fce00078e00ff */
[----:B-1234-:R-:W-:Y:S05]  /*2c360*/  WARPSYNC.COLLECTIVE R15, `(.L_x_12408) ;  /* 0x000000000f087348 */ /* 0x01efea0003c00000 */
[----:B------:R0:W0:Y:S02]  /*2c370*/  SHFL.IDX P6, R14, R13, R12, R11 ;  /* 0x0000000c0d0e7389 */ /* 0x00002400000c000b */
[----:B01234-:R-:W-:Y:S01]  /*2c380*/  ENDCOLLECTIVE ;  /* 0x000000000000791b */ /* 0x01ffe20003800000 */
.L_x_12408:
[----:B------:R-:W-:Y:S05]  /*2c390*/  BSYNC B1 ;  /* 0x0000000000017941 */ /* 0x000fea0003800000 */
.L_x_12407:
        /* <DEDUP_REMOVED lines=8> */
.L_x_12409:
[----:B------:R-:W-:Y:S05]  /*2c420*/  BRA `(.L_x_12410) ;  /* 0xffffff7000a47947 */ /* 0x000fea000383ffff */
.L_x_12228:
        /* <DEDUP_REMOVED lines=11> */
.L_x_12412:
[----:B------:R-:W-:Y:S05]  /*2c4e0*/  BSYNC B1 ;  /* 0x0000000000017941 */ /* 0x000fea0003800000 */
.L_x_12411:
[----:B------:R-:W-:Y:S05]  /*2c4f0*/  BRA `(.L_x_12413) ;  /* 0xffffff8800c07947 */ /* 0x000fea000383ffff */
.L_x_12230:
[----:B------:R-:W-:Y:S01]  /*2c500*/  BSSY B1, `(.L_x_12414) ;  /* 0x0000006000017945 */ /* 0x000fe20003800000 */
[----:B------:R-:W-:-:S07]  /*2c510*/  IMAD.MOV.U32 R15, RZ, RZ, -0x1 ;  /* 0xffffffffff0f7424 */ /* 0x000fce00078e00ff */
[----:B0-----:R-:W-:Y:S05]  /*2c520*/  WARPSYNC.COLLECTIVE R15, `(.L_x_12415) ;  /* 0x000000000f0c7348 */ /* 0x001fea0003c00000 */
[----:B------:R-:W-:Y:S02]  /*2c530*/  ELECT P6, UR62, PT ;  /* 0x00000000003e782f */ /* 0x000fe400038c0000 */
[----:B------:R-:W-:Y:S01]  /*2c540*/  MOV R14, UR62 ;  /* 0x0000003e000e7c02 */ /* 0x000fe20008000f00 */
[----:B0-----:R-:W-:Y:S10]  /*2c550*/  ENDCOLLECTIVE ;  /* 0x000000000000791b */ /* 0x001ff40003800000 */
.L_x_12415:
[----:B------:R-:W-:Y:S05]  /*2c560*/  BSYNC B1 ;  /* 0x0000000000017941 */ /* 0x000fea0003800000 */
.L_x_12414:
[----:B------:R-:W-:Y:S05]  /*2c570*/  BRA `(.L_x_12229) ;  /* 0xffffff8800b87947 */ /* 0x000fea000383ffff */
.L_x_12232:
[----:B0-----:R0:W1:Y:S02]  /*2c580*/  SYNCS.PHASECHK.TRANS64.TRYWAIT P0, [R22+URZ+0x22820], R3 ;  /* 0x02282003160075a7 */ /* 0x001064000800017f */
[----:B-1----:R-:W-:Y:S05]  /*2c590*/  @!P0 NANOSLEEP.SYNCS 0x989680 ;  /* 0x009896800000895d */ /* 0x002fea0003900000 */
[----:B------:R-:W1:Y:S02]  /*2c5a0*/  @!P0 SYNCS.PHASECHK.TRANS64 P0, [R22+URZ+0x22820], R3 ;  /* 0x02282003160085a7 */ /* 0x000e64000800007f */
[----:B-1----:R-:W-:Y:S05]  /*2c5b0*/  @!P0 BRA `(.L_x_12232) ;  /* 0xfffffffc00f08947 */ /* 0x002fea000383ffff */
[----:B------:R-:W-:Y:S05]  /*2c5c0*/  BRA `(.L_x_12416) ;  /* 0xffffff8800c87947 */ /* 0x000fea000383ffff */
.L_x_12236:
[----:B-1----:R1:W2:Y:S02]  /*2c5d0*/  SYNCS.PHASECHK.TRANS64.TRYWAIT P0, [R12+URZ+0x228a0], R2 ;  /* 0x0228a0020c0075a7 */ /* 0x0022a4000800017f */
[----:B--2---:R-:W-:Y:S05]  /*2c5e0*/  @!P0 NANOSLEEP.SYNCS 0x989680 ;  /* 0x009896800000895d */ /* 0x004fea0003900000 */
[----:B------:R-:W2:Y:S02]  /*2c5f0*/  @!P0 SYNCS.PHASECHK.TRANS64 P0, [R12+URZ+0x228a0], R2 ;  /* 0x0228a0020c0085a7 */ /* 0x000ea4000800007f */
[----:B--2---:R-:W-:Y:S05]  /*2c600*/  @!P0 BRA `(.L_x_12236) ;  /* 0xfffffffc00f08947 */ /* 0x004fea000383ffff */
[----:B------:R-:W-:Y:S05]  /*2c610*/  BRA `(.L_x_12417) ;  /* 0xffffff8800e07947 */ /* 0x000fea000383ffff */
.L_x_12241:
[----:B0-----:R0:W2:Y:S02]  /*2c620*/  SYNCS.PHASECHK.TRANS64.TRYWAIT P0, [R12+URZ+0x228c0], R2 ;  /* 0x0228c0020c0075a7 */ /* 0x0010a4000800017f */
[----:B--2---:R-:W-:Y:S05]  /*2c630*/  @!P0 NANOSLEEP.SYNCS 0x989680 ;  /* 0x009896800000895d */ /* 0x004fea0003900000 */
[----:B------:R-:W2:Y:S02]  /*2c640*/  @!P0 SYNCS.PHASECHK.TRANS64 P0, [R12+URZ+0x228c0], R2 ;  /* 0x0228c0020c0085a7 */ /* 0x000ea4000800007f */
[----:B--2---:R-:W-:Y:S05]  /*2c650*/  @!P0 BRA `(.L_x_12241) ;  /* 0xfffffffc00f08947 */ /* 0x004fea000383ffff */
[----:B------:R-:W-:Y:S05]  /*2c660*/  BRA `(.L_x_12418) ;  /* 0xffffff8c005c7947 */ /* 0x000fea000383ffff */
.L_x_12251:
[----:B0-----:R0:W1:Y:S02]  /*2c670*/  SYNCS.PHASECHK.TRANS64.TRYWAIT P1, [R10+URZ+0x228a0], R2 ;  /* 0x0228a0020a0075a7 */ /* 0x001064000802017f */
[----:B-1----:R-:W-:Y:S05]  /*2c680*/  @!P1 NANOSLEEP.SYNCS 0x989680 ;  /* 0x009896800000995d */ /* 0x002fea0003900000 */
[----:B------:R-:W1:Y:S02]  /*2c690*/  @!P1 SYNCS.PHASECHK.TRANS64 P1, [R10+URZ+0x228a0], R2 ;  /* 0x0228a0020a0095a7 */ /* 0x000e64000802007f */
[----:B-1----:R-:W-:Y:S05]  /*2c6a0*/  @!P1 BRA `(.L_x_12251) ;  /* 0xfffffffc00f09947 */ /* 0x002fea000383ffff */
[----:B------:R-:W-:Y:S05]  /*2c6b0*/  BRA `(.L_x_12419) ;  /* 0xffffff9000d07947 */ /* 0x000fea000383ffff */
.L_x_12256:
[----:B-1----:R1:W2:Y:S02]  /*2c6c0*/  SYNCS.PHASECHK.TRANS64.TRYWAIT P1, [R10+URZ+0x228c0], R2 ;  /* 0x0228c0020a0075a7 */ /* 0x0022a4000802017f */
[----:B--2---:R-:W-:Y:S05]  /*2c6d0*/  @!P1 NANOSLEEP.SYNCS 0x989680 ;  /* 0x009896800000995d */ /* 0x004fea0003900000 */
[----:B------:R-:W2:Y:S02]  /*2c6e0*/  @!P1 SYNCS.PHASECHK.TRANS64 P1, [R10+URZ+0x228c0], R2 ;  /* 0x0228c0020a0095a7 */ /* 0x000ea4000802007f */
[----:B--2---:R-:W-:Y:S05]  /*2c6f0*/  @!P1 BRA `(.L_x_12256) ;  /* 0xfffffffc00f09947 */ /* 0x004fea000383ffff */
[----:B------:R-:W-:Y:S05]  /*2c700*/  BRA `(.L_x_12420) ;  /* 0xffffff9400487947 */ /* 0x000fea000383ffff */
.L_x_12280:
[----:B------:R-:W-:Y:S01]  /*2c710*/  SHF.R.U32.HI R11, RZ, 0x5, R21 ;  /* 0x00000005ff0b7819 */ /* 0x000fe20000011615 */
[----:B------:R-:W-:Y:S01]  /*2c720*/  BSSY B0, `(.L_x_12421) ;  /* 0x0000009000007945 */ /* 0x000fe20003800000 */
[----:B------:R-:W-:Y:S02]  /*2c730*/  IMAD.MOV.U32 R12, RZ, RZ, RZ ;  /* 0x000000ffff0c7224 */ /* 0x000fe400078e00ff */
[----:B------:R-:W-:Y:S01]  /*2c740*/  LOP3.LUT R11, R11, 0x3, RZ, 0xc0, !PT ;  /* 0x000000030b0b7812 */ /* 0x000fe200078ec0ff */
[----:B------:R-:W-:-:S04]  /*2c750*/  IMAD.MOV.U32 R15, RZ, RZ, -0x1 ;  /* 0xffffffffff0f7424 */ /* 0x000fc800078e00ff */
[----:B------:R-:W-:Y:S02]  /*2c760*/  IMAD.MOV.U32 R13, RZ, RZ, R11 ;  /* 0x000000ffff0d7224 */ /* 0x000fe400078e000b */
[----:B------:R-:W-:-:S07]  /*2c770*/  IMAD.MOV.U32 R11, RZ, RZ, 0x1f ;  /* 0x0000001fff0b7424 */ /* 0x000fce00078e00ff */
[----:B-----5:R-:W-:Y:S05]  /*2c780*/  WARPSYNC.COLLECTIVE R15, `(.L_x_12422) ;  /* 0x000000000f087348 */ /* 0x020fea0003c00000 */
[----:B------:R0:W1:Y:S02]  /*2c790*/  SHFL.IDX P6, R14, R13, R12, R11 ;  /* 0x0000000c0d0e7389 */ /* 0x00006400000c000b */
[----:B01---5:R-:W-:Y:S01]  /*2c7a0*/  ENDCOLLECTIVE ;  /* 0x000000000000791b */ /* 0x023fe20003800000 */
.L_x_12422:
[----:B------:R-:W-:Y:S05]  /*2c7b0*/  BSYNC B0 ;  /* 0x0000000000007941 */ /* 0x000fea0003800000 */
.L_x_12421:
[----:B------:R-:W-:Y:S05]  /*2c7c0*/  BRA `(.L_x_12423) ;  /* 0xffffffa400d87947 */ /* 0x000fea000383ffff */
.L_x_12283:
[----:B0-----:R0:W1:Y:S02]  /*2c7d0*/  SYNCS.PHASECHK.TRANS64.TRYWAIT P0, [R17+URZ+0x22840], R0 ;  /* 0x02284000110075a7 */ /* 0x001064000800017f */
[----:B-1----:R-:W-:Y:S05]  /*2c7e0*/  @!P0 NANOSLEEP.SYNCS 0x989680 ;  /* 0x009896800000895d */ /* 0x002fea0003900000 */
[----:B------:R-:W1:Y:S02]  /*2c7f0*/  @!P0 SYNCS.PHASECHK.TRANS64 P0, [R17+URZ+0x22840], R0 ;  /* 0x02284000110085a7 */ /* 0x000e64000800007f */
[----:B-1----:R-:W-:Y:S05]  /*2c800*/  @!P0 BRA `(.L_x_12283) ;  /* 0xfffffffc00f08947 */ /* 0x002fea000383ffff */
[----:B------:R-:W-:Y:S05]  /*2c810*/  BRA `(.L_x_12424) ;  /* 0xffffffa400f87947 */ /* 0x000fea000383ffff */
.L_x_12284:
        /* <DEDUP_REMOVED lines=8> */
.L_x_12426:
[----:B------:R-:W-:Y:S05]  /*2c8a0*/  BSYNC B0 ;  /* 0x0000000000007941 */ /* 0x000fea0003800000 */
.L_x_12425:
        /* <DEDUP_REMOVED lines=9> */
.L_x_12427:
[----:B------:R-:W-:Y:S01]  /*2c940*/  IMAD.MOV.U32 R13, RZ, RZ, R4 ;  /* 0x000000ffff0d7224 */ /* 0x000fe200078e0004 */
[----:B------:R-:W-:Y:S01]  /*2c950*/  MOV R12, 0x1 ;  /* 0x00000001000c7802 */ /* 0x000fe20000000f00 */
[----:B------:R-:W-:-:S07]  /*2c960*/  IMAD.MOV.U32 R3, RZ, RZ, R14 ;  /* 0x000000ffff037224 */ /* 0x000fce00078e000e */
[----:B------:R-:W-:Y:S05]  /*2c970*/  WARPSYNC.COLLECTIVE R15, `(.L_x_12428) ;  /* 0x000000000f087348 */ /* 0x000fea0003c00000 */
[----:B------:R0:W1:Y:S02]  /*2c980*/  SHFL.IDX P6, R14, R13, R12, R11 ;  /* 0x0000000c0d0e7389 */ /* 0x00006400000c000b */
[----:B01----:R-:W-:Y:S01]  /*2c990*/  ENDCOLLECTIVE ;  /* 0x000000000000791b */ /* 0x003fe20003800000 */
.L_x_12428:
        /* <DEDUP_REMOVED lines=15> */
.L_x_12429:
[----:B------:R-:W-:Y:S02]  /*2ca90*/  @P0 IMAD R7, R5, 0x2, R22 ;  /* 0x0000000205070824 */ /* 0x000fe400078e0216 */
[----:B------:R-:W-:Y:S02]  /*2caa0*/  IMAD.MOV.U32 R13, RZ, RZ, R4 ;  /* 0x000000ffff0d7224 */ /* 0x000fe400078e0004 */
[----:B------:R-:W-:Y:S02]  /*2cab0*/  IMAD.MOV.U32 R12, RZ, RZ, 0x2 ;  /* 0x00000002ff0c7424 */ /* 0x000fe400078e00ff */
[----:B------:R-:W-:-:S07]  /*2cac0*/  IMAD.MOV.U32 R3, RZ, RZ, R14 ;  /* 0x000000ffff037224 */ /* 0x000fce00078e000e */
[----:B------:R-:W-:Y:S05]  /*2cad0*/  WARPSYNC.COLLECTIVE R15, `(.L_x_12430) ;  /* 0x000000000f087348 */ /* 0x000fea0003c00000 */
[----:B------:R0:W1:Y:S02]  /*2cae0*/  SHFL.IDX P6, R14, R13, R12, R11 ;  /* 0x0000000c0d0e7389 */ /* 0x00006400000c000b */
[----:B01----:R-:W-:Y:S01]  /*2caf0*/  ENDCOLLECTIVE ;  /* 0x000000000000791b */ /* 0x003fe20003800000 */
.L_x_12430:
        /* <DEDUP_REMOVED lines=15> */
.L_x_12431:
[----:B------:R-:W-:Y:S02]  /*2cbf0*/  @P0 IMAD R7, R5, 0x2, R22 ;  /* 0x0000000205070824 */ /* 0x000fe400078e0216 */
[----:B------:R-:W-:Y:S02]  /*2cc00*/  IMAD.MOV.U32 R13, RZ, RZ, R4 ;  /* 0x000000ffff0d7224 */ /* 0x000fe400078e0004 */
[----:B------:R-:W-:Y:S02]  /*2cc10*/  IMAD.MOV.U32 R12, RZ, RZ, 0x3 ;  /* 0x00000003ff0c7424 */ /* 0x000fe400078e00ff */
[----:B------:R-:W-:-:S07]  /*2cc20*/  IMAD.MOV.U32 R3, RZ, RZ, R14 ;  /* 0x000000ffff037224 */ /* 0x000fce00078e000e */
[----:B------:R-:W-:Y:S05]  /*2cc30*/  WARPSYNC.COLLECTIVE R15, `(.L_x_12432) ;  /* 0x000000000f087348 */ /* 0x000fea0003c00000 */
[----:B------:R0:W1:Y:S02]  /*2cc40*/  SHFL.IDX P6, R14, R13, R12, R11 ;  /* 0x0000000c0d0e7389 */ /* 0x00006400000c000b */
[----:B01----:R-:W-:Y:S01]  /*2cc50*/  ENDCOLLECTIVE ;  /* 0x000000000000791b */ /* 0x003fe20003800000 */
.L_x_12432:
        /* <DEDUP_REMOVED lines=15> */
.L_x_12433:
[----:B------:R-:W-:Y:S02]  /*2cd50*/  @P0 IMAD R7, R5, 0x2, R22 ;  /* 0x0000000205070824 */ /* 0x000fe400078e0216 */
[----:B------:R-:W-:Y:S02]  /*2cd60*/  IMAD.MOV.U32 R13, RZ, RZ, R4 ;  /* 0x000000ffff0d7224 */ /* 0x000fe400078e0004 */
[----:B------:R-:W-:Y:S02]  /*2cd70*/  IMAD.MOV.U32 R12, RZ, RZ, 0x4 ;  /* 0x00000004ff0c7424 */ /* 0x000fe400078e00ff */
[----:B------:R-:W-:-:S07]  /*2cd80*/  IMAD.MOV.U32 R3, RZ, RZ, R14 ;  /* 0x000000ffff037224 */ /* 0x000fce00078e000e */
[----:B------:R-:W-:Y:S05]  /*2cd90*/  WARPSYNC.COLLECTIVE R15, `(.L_x_12434) ;  /* 0x000000000f087348 */ /* 0x000fea0003c00000 */
[----:B------:R0:W1:Y:S02]  /*2cda0*/  SHFL.IDX P6, R14, R13, R12, R11 ;  /* 0x0000000c0d0e7389 */ /* 0x00006400000c000b */
[----:B01----:R-:W-:Y:S01]  /*2cdb0*/  ENDCOLLECTIVE ;  /* 0x000000000000791b */ /* 0x003fe20003800000 */
.L_x_12434:
        /* <DEDUP_REMOVED lines=15> */
.L_x_12435:
[----:B------:R-:W-:Y:S02]  /*2ceb0*/  @P0 IMAD R7, R5, 0x2, R22 ;  /* 0x0000000205070824 */ /* 0x000fe400078e0216 */
[----:B------:R-:W-:Y:S02]  /*2cec0*/  IMAD.MOV.U32 R13, RZ, RZ, R4 ;  /* 0x000000ffff0d7224 */ /* 0x000fe400078e0004 */
[----:B------:R-:W-:Y:S02]  /*2ced0*/  IMAD.MOV.U32 R12, RZ, RZ, 0x5 ;  /* 0x00000005ff0c7424 */ /* 0x000fe400078e00ff */
[----:B------:R-:W-:-:S07]  /*2cee0*/  IMAD.MOV.U32 R3, RZ, RZ, R14 ;  /* 0x000000ffff037224 */ /* 0x000fce00078e000e */
[----:B------:R-:W-:Y:S05]  /*2cef0*/  WARPSYNC.COLLECTIVE R15, `(.L_x_12436) ;  /* 0x000000000f087348 */ /* 0x000fea0003c00000 */
[----:B------:R0:W1:Y:S02]  /*2cf00*/  SHFL.IDX P6, R14, R13, R12, R11 ;  /* 0x0000000c0d0e7389 */ /* 0x00006400000c000b */
[----:B01----:R-:W-:Y:S01]  /*2cf10*/  ENDCOLLECTIVE ;  /* 0x000000000000791b */ /* 0x003fe20003800000 */
.L_x_12436:
        /* <DEDUP_REMOVED lines=10> */
.L_x_12437:
[----:B------:R-:W-:Y:S01]  /*2cfc0*/  @!PT LDS RZ, [RZ] ;  /* 0x00000000fffff984 */ /* 0x000fe20000000800 */
[----:B------:R-:W-:Y:S01]  /*2cfd0*/  @!PT LDS RZ, [RZ] ;  /* 0x00000000fffff984 */ /* 0x000fe20000000800 */
[----:B------:R-:W-:Y:S01]  /*2cfe0*/  @!PT LDS RZ, [RZ] ;  /* 0x00000000fffff984 */ /* 0x000fe20000000800 */
[----:B------:R0:W-:Y:S01]  /*2cff0*/  @P0 LDGSTS.E.BYPASS.LTC128B.128 [R7+0x1e400], desc[UR42][R2.64], !P2 ;  /* 0x1e40000002070fae */ /* 0x0001e2000d101d6a */
[----:B------:R-:W-:Y:S01]  /*2d000*/  IMAD.MOV.U32 R0, RZ, RZ, R14 ;  /* 0x000000ffff007224 */ /* 0x000fe200078e000e */
[----:B------:R-:W-:Y:S06]  /*2d010*/  BRA `(.L_x_12438) ;  /* 0xffffffa400587947 */ /* 0x000fec000383ffff */
.L_x_12289:
        /* <DEDUP_REMOVED lines=9> */
.L_x_12439:
[C---:B------:R-:W-:Y:S01]  /*2d0b0*/  VIADD R6, R35.reuse, 0x10 ;  /* 0x0000001023067836 */ /* 0x040fe20000000000 */
[----:B------:R-:W-:Y:S01]  /*2d0c0*/  ISETP.GE.AND P0, PT, R35, R5, PT ;  /* 0x000000052300720c */ /* 0x000fe20003f06270 */
[----:B------:R-:W-:Y:S02]  /*2d0d0*/  IMAD.MOV.U32 R13, RZ, RZ, R0 ;  /* 0x000000ffff0d7224 */ /* 0x000fe400078e0000 */
[----:B------:R-:W-:-:S10]  /*2d0e0*/  IMAD.MOV.U32 R2, RZ, RZ, R14 ;  /* 0x000000ffff027224 */ /* 0x000fd400078e000e */
[----:B------:R-:W-:Y:S05]  /*2d0f0*/  WARPSYNC.COLLECTIVE R15, `(.L_x_12440) ;  /* 0x000000000f087348 */ /* 0x000fea0003c00000 */
[----:B------:R0:W1:Y:S02]  /*2d100*/  SHFL.IDX P6, R14, R13, R12, R11 ;  /* 0x0000000c0d0e7389 */ /* 0x00006400000c000b */
[----:B01----:R-:W-:Y:S01]  /*2d110*/  ENDCOLLECTIVE ;  /* 0x000000000000791b */ /* 0x003fe20003800000 */
.L_x_12440:
[----:B------:R-:W-:Y:S02]  /*2d120*/  IMAD.MOV.U32 R13, RZ, RZ, R4 ;  /* 0x000000ffff0d7224 */ /* 0x000fe400078e0004 */
[----:B------:R-:W-:Y:S02]  /*2d130*/  IMAD.MOV.U32 R12, RZ, RZ, 0x1 ;  /* 0x00000001ff0c7424 */ /* 0x000fe400078e00ff */
[----:B------:R-:W-:-:S07]  /*2d140*/  IMAD.MOV.U32 R3, RZ, RZ, R14 ;  /* 0x000000ffff037224 */ /* 0x000fce00078e000e */
[----:B------:R-:W-:Y:S05]  /*2d150*/  WARPSYNC.COLLECTIVE R15, `(.L_x_12441) ;  /* 0x000000000f087348 */ /* 0x000fea0003c00000 */
[----:B------:R0:W1:Y:S02]  /*2d160*/  SHFL.IDX P6, R14, R13, R12, R11 ;  /* 0x0000000c0d0e7389 */ /* 0x00006400000c000b */
[----:B01----:R-:W-:Y:S01]  /*2d170*/  ENDCOLLECTIVE ;  /* 0x000000000000791b */ /* 0x003fe20003800000 */
.L_x_12441:
        /* <DEDUP_REMOVED lines=15> */
.L_x_12442:
[----:B------:R-:W-:Y:S02]  /*2d270*/  IMAD.MOV.U32 R13, RZ, RZ, R4 ;  /* 0x000000ffff0d7224 */ /* 0x000fe400078e0004 */
[----:B------:R-:W-:Y:S02]  /*2d280*/  IMAD.MOV.U32 R12, RZ, RZ, 0x2 ;  /* 0x00000002ff0c7424 */ /* 0x000fe400078e00ff */
[----:B------:R-:W-:-:S07]  /*2d290*/  IMAD.MOV.U32 R3, RZ, RZ, R14 ;  /* 0x000000ffff037224 */ /* 0x000fce00078e000e */
[----:B------:R-:W-:Y:S05]  /*2d2a0*/  WARPSYNC.COLLECTIVE R15, `(.L_x_12443) ;  /* 0x000000000f087348 */ /* 0x000fea0003c00000 */
[----:B------:R0:W1:Y:S02]  /*2d2b0*/  SHFL.IDX P6, R14, R13, R12, R11 ;  /* 0x0000000c0d0e7389 */ /* 0x00006400000c000b */
[----:B01----:R-:W-:Y:S01]  /*2d2c0*/  ENDCOLLECTIVE ;  /* 0x000000000000791b */ /* 0x003fe20003800000 */
.L_x_12443:
        /* <DEDUP_REMOVED lines=16> */
.L_x_12444:
[----:B------:R-:W-:Y:S02]  /*2d3d0*/  IMAD.MOV.U32 R13, RZ, RZ, R4 ;  /* 0x000000ffff0d7224 */ /* 0x000fe400078e0004 */
[----:B------:R-:W-:Y:S02]  /*2d3e0*/  IMAD.MOV.U32 R12, RZ, RZ, 0x3 ;  /* 0x00000003ff0c7424 */ /* 0x000fe400078e00ff */
[----:B------:R-:W-:-:S07]  /*2d3f0*/  IMAD.MOV.U32 R3, RZ, RZ, R14 ;  /* 0x000000ffff037224 */ /* 0x000fce00078e000e */
[----:B------:R-:W-:Y:S05]  /*2d400*/  WARPSYNC.COLLECTIVE R15, `(.L_x_12445) ;  /* 0x000000000f087348 */ /* 0x000fea0003c00000 */
[----:B------:R0:W1:Y:S02]  /*2d410*/  SHFL.IDX P6, R14, R13, R12, R11 ;  /* 0x0000000c0d0e7389 */ /* 0x00006400000c000b */
[----:B01----:R-:W-:Y:S01]  /*2d420*/  ENDCOLLECTIVE ;  /* 0x000000000000791b */ /* 0x003fe20003800000 */
.L_x_12445:
        /* <DEDUP_REMOVED lines=16> */
.L_x_12446:
[----:B------:R-:W-:Y:S02]  /*2d530*/  IMAD.MOV.U32 R13, RZ, RZ, R4 ;  /* 0x000000ffff0d7224 */ /* 0x000fe400078e0004 */
[----:B------:R-:W-:Y:S02]  /*2d540*/  IMAD.MOV.U32 R12, RZ, RZ, 0x4 ;  /* 0x00000004ff0c7424 */ /* 0x000fe400078e00ff */
[----:B------:R-:W-:-:S07]  /*2d550*/  IMAD.MOV.U32 R3, RZ, RZ, R14 ;  /* 0x000000ffff037224 */ /* 0x000fce00078e000e */
[----:B------:R-:W-:Y:S05]  /*2d560*/  WARPSYNC.COLLECTIVE R15, `(.L_x_12447) ;  /* 0x000000000f087348 */ /* 0x000fea0003c00000 */
[----:B------:R0:W1:Y:S02]  /*2d570*/  SHFL.IDX P6, R14, R13, R12, R11 ;  /* 0x0000000c0d0e7389 */ /* 0x00006400000c000b */
[----:B01----:R-:W-:Y:S01]  /*2d580*/  ENDCOLLECTIVE ;  /* 0x000000000000791b */ /* 0x003fe20003800000 */
.L_x_12447:
        /* <DEDUP_REMOVED lines=16> */
.L_x_12448:
[----:B------:R-:W-:Y:S02]  /*2d690*/  IMAD.MOV.U32 R13, RZ, RZ, R4 ;  /* 0x000000ffff0d7224 */ /* 0x000fe400078e0004 */
[----:B------:R-:W-:Y:S02]  /*2d6a0*/  IMAD.MOV.U32 R12, RZ, RZ, 0x5 ;  /* 0x00000005ff0c7424 */ /* 0x000fe400078e00ff */
[----:B------:R-:W-:-:S07]  /*2d6b0*/  IMAD.MOV.U32 R3, RZ, RZ, R14 ;  /* 0x000000ffff037224 */ /* 0x000fce00078e000e */
[----:B------:R-:W-:Y:S05]  /*2d6c0*/  WARPSYNC.COLLECTIVE R15, `(.L_x_12449) ;  /* 0x000000000f087348 */ /* 0x000fea0003c00000 */
[----:B------:R0:W1:Y:S02]  /*2d6d0*/  SHFL.IDX P6, R14, R13, R12, R11 ;  /* 0x0000000c0d0e7389 */ /* 0x00006400000c000b */
[----:B01----:R-:W-:Y:S01]  /*2d6e0*/  ENDCOLLECTIVE ;  /* 0x000000000000791b */ /* 0x003fe20003800000 */
.L_x_12449:
        /* <DEDUP_REMOVED lines=16> */
.L_x_12450:
[----:B------:R-:W-:Y:S02]  /*2d7f0*/  IMAD.MOV.U32 R13, RZ, RZ, R4 ;  /* 0x000000ffff0d7224 */ /* 0x000fe400078e0004 */
[----:B------:R-:W-:Y:S02]  /*2d800*/  IMAD.MOV.U32 R12, RZ, RZ, 0x6 ;  /* 0x00000006ff0c7424 */ /* 0x000fe400078e00ff */
[----:B------:R-:W-:-:S07]  /*2d810*/  IMAD.MOV.U32 R3, RZ, RZ, R14 ;  /* 0x000000ffff037224 */ /* 0x000fce00078e000e */
[----:B------:R-:W-:Y:S05]  /*2d820*/  WARPSYNC.COLLECTIVE R15, `(.L_x_12451) ;  /* 0x000000000f087348 */ /* 0x000fea0003c00000 */
[----:B------:R0:W1:Y:S02]  /*2d830*/  SHFL.IDX P6, R14, R13, R12, R11 ;  /* 0x0000000c0d0e7389 */ /* 0x00006400000c000b */
[----:B01----:R-:W-:Y:S01]  /*2d840*/  ENDCOLLECTIVE ;  /* 0x000000000000791b */ /* 0x003fe20003800000 */
.L_x_12451:
        /* <DEDUP_REMOVED lines=16> */
.L_x_12452:
[----:B------:R-:W-:Y:S02]  /*2d950*/  IMAD.MOV.U32 R13, RZ, RZ, R4 ;  /* 0x000000ffff0d7224 */ /* 0x000fe400078e0004 */
[----:B------:R-:W-:Y:S02]  /*2d960*/  IMAD.MOV.U32 R12, RZ, RZ, 0x7 ;  /* 0x00000007ff0c7424 */ /* 0x000fe400078e00ff */
[----:B------:R-:W-:-:S07]  /*2d970*/  IMAD.MOV.U32 R3, RZ, RZ, R14 ;  /* 0x000000ffff037224 */ /* 0x000fce00078e000e */
[----:B------:R-:W-:Y:S05]  /*2d980*/  WARPSYNC.COLLECTIVE R15, `(.L_x_12453) ;  /* 0x000000000f087348 */ /* 0x000fea0003c00000 */
[----:B------:R0:W1:Y:S02]  /*2d990*/  SHFL.IDX P6, R14, R13, R12, R11 ;  /* 0x0000000c0d0e7389 */ /* 0x00006400000c000b */
[----:B01----:R-:W-:Y:S01]  /*2d9a0*/  ENDCOLLECTIVE ;  /* 0x000000000000791b */ /* 0x003fe20003800000 */
.L_x_12453:
        /* <DEDUP_REMOVED lines=10> */
.L_x_12454:
[----:B------:R-:W-:Y:S01]  /*2da50*/  @!PT LDS RZ, [RZ] ;  /* 0x00000000fffff984 */ /* 0x000fe20000000800 */
[----:B------:R-:W-:Y:S01]  /*2da60*/  @!PT LDS RZ, [RZ] ;  /* 0x00000000fffff984 */ /* 0x000fe20000000800 */
[----:B------:R-:W-:Y:S01]  /*2da70*/  @!PT LDS RZ, [RZ] ;  /* 0x00000000fffff984 */ /* 0x000fe20000000800 */
[----:B------:R0:W-:Y:S01]  /*2da80*/  @!P0 LDGSTS.E.BYPASS.LTC128B.128 [R8+0x1b400], desc[UR42][R2.64], !P1 ;  /* 0x1b40000002088fae */ /* 0x0001e2000c901d6a */
[----:B------:R-:W-:Y:S01]  /*2da90*/  IMAD.MOV.U32 R0, RZ, RZ, R14 ;  /* 0x000000ffff007224 */ /* 0x000fe200078e000e */
[----:B------:R-:W-:Y:S06]  /*2daa0*/  BRA `(.L_x_12455) ;  /* 0xffffffa400d87947 */ /* 0x000fec000383ffff */
.L_x_12292:
[----:B0-----:R0:W1:Y:S02]  /*2dab0*/  SYNCS.PHASECHK.TRANS64.TRYWAIT P0, [R22+URZ+0x22820], R3 ;  /* 0x02282003160075a7 */ /* 0x001064000800017f */
[----:B-1----:R-:W-:Y:S05]  /*2dac0*/  @!P0 NANOSLEEP.SYNCS 0x989680 ;  /* 0x009896800000895d */ /* 0x002fea0003900000 */
[----:B------:R-:W1:Y:S02]  /*2dad0*/  @!P0 SYNCS.PHASECHK.TRANS64 P0, [R22+URZ+0x22820], R3 ;  /* 0x02282003160085a7 */ /* 0x000e64000800007f */
[----:B-1----:R-:W-:Y:S05]  /*2dae0*/  @!P0 BRA `(.L_x_12292) ;  /* 0xfffffffc00f08947 */ /* 0x002fea000383ffff */
[----:B------:R-:W-:Y:S05]  /*2daf0*/  BRA `(.L_x_12456) ;  /* 0xffffffa800347947 */ /* 0x000fea000383ffff */
.L_x_12295:
[----:B-1----:R1:W2:Y:S02]  /*2db00*/  SYNCS.PHASECHK.TRANS64.TRYWAIT P0, [R17+URZ+0x22860], R0 ;  /* 0x02286000110075a7 */ /* 0x0022a4000800017f */
[----:B--2---:R-:W-:Y:S05]  /*2db10*/  @!P0 NANOSLEEP.SYNCS 0x989680 ;  /* 0x009896800000895d */ /* 0x004fea0003900000 */
[----:B------:R-:W2:Y:S02]  /*2db20*/  @!P0 SYNCS.PHASECHK.TRANS64 P0, [R17+URZ+0x22860], R0 ;  /* 0x02286000110085a7 */ /* 0x000ea4000800007f */
[----:B--2---:R-:W-:Y:S05]  /*2db30*/  @!P0 BRA `(.L_x_12295) ;  /* 0xfffffffc00f08947 */ /* 0x004fea000383ffff */
[----:B------:R-:W-:Y:S05]  /*2db40*/  BRA `(.L_x_12457) ;  /* 0xffffffa800447947 */ /* 0x000fea000383ffff */
.L_x_12296:
        /* <DEDUP_REMOVED lines=8> */
.L_x_12459:
[----:B------:R-:W-:Y:S05]  /*2dbd0*/  BSYNC B0 ;  /* 0x0000000000007941 */ /* 0x000fea0003800000 */
.L_x_12458:
        /* <DEDUP_REMOVED lines=13> */
.L_x_12460:
[----:B------:R-:W-:Y:S02]  /*2dcb0*/  IMAD.MOV.U32 R13, RZ, RZ, R6 ;  /* 0x000000ffff0d7224 */ /* 0x000fe400078e0006 */
[----:B------:R-:W-:Y:S02]  /*2dcc0*/  IMAD.MOV.U32 R12, RZ, RZ, 0x1 ;  /* 0x00000001ff0c7424 */ /* 0x000fe400078e00ff */
[----:B------:R-:W-:-:S05]  /*2dcd0*/  IMAD.SHL.U32 R7, R7, 0x8, RZ ;  /* 0x0000000807077824 */ /* 0x000fca00078e00ff */
[----:B------:R-:W-:-:S05]  /*2dce0*/  LOP3.LUT R7, R7, 0x38, RZ, 0xc0, !PT ;  /* 0x0000003807077812 */ /* 0x000fca00078ec0ff */
[----:B------:R-:W-:Y:S01]  /*2dcf0*/  IMAD.SHL.U32 R0, R7, 0x2, RZ ;  /* 0x0000000207007824 */ /* 0x000fe200078e00ff */
[----:B------:R-:W-:-:S04]  /*2dd00*/  LOP3.LUT R7, R36, 0x1, RZ, 0xc0, !PT ;  /* 0x0000000124077812 */ /* 0x000fc800078ec0ff */
[----:B------:R-:W-:Y:S02]  /*2dd10*/  IADD3 R2, P0, R14, R0, RZ ;  /* 0x000000000e027210 */ /* 0x000fe40007f1e0ff */
[----:B------:R-:W-:-:S13]  /*2dd20*/  ISETP.NE.U32.AND P3, PT, R7, 0x1, PT ;  /* 0x000000010700780c */ /* 0x000fda0003f65070 */
[----:B------:R-:W-:Y:S05]  /*2dd30*/  WARPSYNC.COLLECTIVE R15, `(.L_x_12461) ;  /* 0x000000000f087348 */ /* 0x000fea0003c00000 */
[----:B------:R0:W1:Y:S02]  /*2dd40*/  SHFL.IDX P6, R14, R13, R12, R11 ;  /* 0x0000000c0d0e7389 */ /* 0x00006400000c000b */
[----:B01----:R-:W-:Y:S01]  /*2dd50*/  ENDCOLLECTIVE ;  /* 0x000000000000791b */ /* 0x003fe20003800000 */
.L_x_12461:
        /* <DEDUP_REMOVED lines=17> */
.L_x_12462:
[----:B------:R-:W-:Y:S02]  /*2de70*/  IMAD.MOV.U32 R13, RZ, RZ, R6 ;  /* 0x000000ffff0d7224 */ /* 0x000fe400078e0006 */
[----:B------:R-:W-:Y:S01]  /*2de80*/  IMAD.MOV.U32 R12, RZ, RZ, 0x2 ;  /* 0x00000002ff0c7424 */ /* 0x000fe200078e00ff */
[----:B------:R-:W-:-:S13]  /*2de90*/  IADD3 R2, P4, R14, R0, RZ ;  /* 0x000000000e027210 */ /* 0x000fda0007f9e0ff */
[----:B------:R-:W-:Y:S05]  /*2dea0*/  WARPSYNC.COLLECTIVE R15, `(.L_x_12463) ;  /* 0x000000000f087348 */ /* 0x000fea0003c00000 */
[----:B------:R0:W1:Y:S02]  /*2deb0*/  SHFL.IDX P6, R14, R13, R12, R11 ;  /* 0x0000000c0d0e7389 */ /* 0x00006400000c000b */
[----:B01----:R-:W-:Y:S01]  /*2dec0*/  ENDCOLLECTIVE ;  /* 0x000000000000791b */ /* 0x003fe20003800000 */
.L_x_12463:
        /* <DEDUP_REMOVED lines=17> */
.L_x_12464:
[----:B------:R-:W-:Y:S02]  /*2dfe0*/  IMAD.MOV.U32 R13, RZ, RZ, R6 ;  /* 0x000000ffff0d7224 */ /* 0x000fe400078e0006 */
[----:B------:R-:W-:Y:S01]  /*2dff0*/  IMAD.MOV.U32 R12, RZ, RZ, 0x3 ;  /* 0x00000003ff0c7424 */ /* 0x000fe200078e00ff */
[----:B------:R-:W-:-:S13]  /*2e000*/  IADD3 R2, P4, R14, R0, RZ ;  /* 0x000000000e027210 */ /* 0x000fda0007f9e0ff */
[----:B------:R-:W-:Y:S05]  /*2e010*/  WARPSYNC.COLLECTIVE R15, `(.L_x_12465) ;  /* 0x000000000f087348 */ /* 0x000fea0003c00000 */
[----:B------:R0:W1:Y:S02]  /*2e020*/  SHFL.IDX P6, R14, R13, R12, R11 ;  /* 0x0000000c0d0e7389 */ /* 0x00006400000c000b */
[----:B01----:R-:W-:Y:S01]  /*2e030*/  ENDCOLLECTIVE ;  /* 0x000000000000791b */ /* 0x003fe20003800000 */
.L_x_12465:
        /* <DEDUP_REMOVED lines=17> */
.L_x_12466:
[----:B------:R-:W-:Y:S02]  /*2e150*/  IMAD.MOV.U32 R13, RZ, RZ, R6 ;  /* 0x000000ffff0d7224 */ /* 0x000fe400078e0006 */
[----:B------:R-:W-:Y:S01]  /*2e160*/  IMAD.MOV.U32 R12, RZ, RZ, 0x4 ;  /* 0x00000004ff0c7424 */ /* 0x000fe200078e00ff */
[----:B------:R-:W-:-:S13]  /*2e170*/  IADD3 R2, P4, R14, R0, RZ ;  /* 0x000000000e027210 */ /* 0x000fda0007f9e0ff */
[----:B------:R-:W-:Y:S05]  /*2e180*/  WARPSYNC.COLLECTIVE R15, `(.L_x_12467) ;  /* 0x000000000f087348 */ /* 0x000fea0003c00000 */
[----:B------:R0:W1:Y:S02]  /*2e190*/  SHFL.IDX P6, R14, R13, R12, R11 ;  /* 0x0000000c0d0e7389 */ /* 0x00006400000c000b */
[----:B01----:R-:W-:Y:S01]  /*2e1a0*/  ENDCOLLECTIVE ;  /* 0x000000000000791b */ /* 0x003fe20003800000 */
.L_x_12467:
        /* <DEDUP_REMOVED lines=17> */
.L_x_12468:
[----:B------:R-:W-:Y:S02]  /*2e2c0*/  IMAD.MOV.U32 R13, RZ, RZ, R6 ;  /* 0x000000ffff0d7224 */ /* 0x000fe400078e0006 */
[----:B------:R-:W-:Y:S01]  /*2e2d0*/  IMAD.MOV.U32 R12, RZ, RZ, 0x5 ;  /* 0x00000005ff0c7424 */ /* 0x000fe200078e00ff */
[----:B------:R-:W-:-:S13]  /*2e2e0*/  IADD3 R2, P4, R14, R0, RZ ;  /* 0x000000000e027210 */ /* 0x000fda0007f9e0ff */
[----:B------:R-:W-:Y:S05]  /*2e2f0*/  WARPSYNC.COLLECTIVE R15, `(.L_x_12469) ;  /* 0x000000000f087348 */ /* 0x000fea0003c00000 */
[----:B------:R0:W1:Y:S02]  /*2e300*/  SHFL.IDX P6, R14, R13, R12, R11 ;  /* 0x0000000c0d0e7389 */ /* 0x00006400000c000b */
[----:B01----:R-:W-:Y:S01]  /*2e310*/  ENDCOLLECTIVE ;  /* 0x000000000000791b */ /* 0x003fe20003800000 */
.L_x_12469:
        /* <DEDUP_REMOVED lines=12> */
.L_x_12470:
        /* <DEDUP_REMOVED lines=9> */
.L_x_12303:
[----:B0-----:R0:W1:Y:S02]  /*2e470*/  SYNCS.PHASECHK.TRANS64.TRYWAIT P0, [R4+URZ+0x22840], R21 ;  /* 0x02284015040075a7 */ /* 0x001064000800017f */
[----:B-1----:R-:W-:Y:S05]  /*2e480*/  @!P0 NANOSLEEP.SYNCS 0x989680 ;  /* 0x009896800000895d */ /* 0x002fea0003900000 */
[----:B------:R-:W1:Y:S02]  /*2e490*/  @!P0 SYNCS.PHASECHK.TRANS64 P0, [R4+URZ+0x22840], R21 ;  /* 0x02284015040085a7 */ /* 0x000e64000800007f */
[----:B-1----:R-:W-:Y:S05]  /*2e4a0*/  @!P0 BRA `(.L_x_12303) ;  /* 0xfffffffc00f08947 */ /* 0x002fea000383ffff */
[----:B------:R-:W-:Y:S05]  /*2e4b0*/  BRA `(.L_x_12472) ;  /* 0xffffffa800b07947 */ /* 0x000fea000383ffff */
.L_x_12304:
        /* <DEDUP_REMOVED lines=8> */
.L_x_12474:
[----:B------:R-:W-:Y:S05]  /*2e540*/  BSYNC B1 ;  /* 0x0000000000017941 */ /* 0x000fea0003800000 */
.L_x_12473:
        /* <DEDUP_REMOVED lines=9> */
.L_x_12475:
[----:B------:R-:W-:Y:S02]  /*2e5e0*/  IMAD.MOV.U32 R13, RZ, RZ, R9 ;  /* 0x000000ffff0d7224 */ /* 0x000fe400078e0009 */
[----:B------:R-:W-:Y:S02]  /*2e5f0*/  IMAD.MOV.U32 R12, RZ, RZ, 0x1 ;  /* 0x00000001ff0c7424 */ /* 0x000fe400078e00ff */
[----:B------:R-:W-:-:S07]  /*2e600*/  IMAD.MOV.U32 R2, RZ, RZ, R14 ;  /* 0x000000ffff027224 */ /* 0x000fce00078e000e */
[----:B------:R-:W-:Y:S05]  /*2e610*/  WARPSYNC.COLLECTIVE R15, `(.L_x_12476) ;  /* 0x000000000f087348 */ /* 0x000fea0003c00000 */
[----:B------:R0:W1:Y:S02]  /*2e620*/  SHFL.IDX P6, R14, R13, R12, R11 ;  /* 0x0000000c0d0e7389 */ /* 0x00006400000c000b */
[----:B01----:R-:W-:Y:S01]  /*2e630*/  ENDCOLLECTIVE ;  /* 0x000000000000791b */ /* 0x003fe20003800000 */
.L_x_12476:
        /* <DEDUP_REMOVED lines=11> */
.L_x_12477:
[----:B------:R-:W-:Y:S02]  /*2e6f0*/  IMAD.MOV.U32 R13, RZ, RZ, R9 ;  /* 0x000000ffff0d7224 */ /* 0x000fe400078e0009 */
[----:B------:R-:W-:Y:S02]  /*2e700*/  IMAD.MOV.U32 R12, RZ, RZ, 0x2 ;  /* 0x00000002ff0c7424 */ /* 0x000fe400078e00ff */
[----:B------:R-:W-:-:S07]  /*2e710*/  IMAD.MOV.U32 R2, RZ, RZ, R14 ;  /* 0x000000ffff027224 */ /* 0x000fce00078e000e */
[----:B------:R-:W-:Y:S05]  /*2e720*/  WARPSYNC.COLLECTIVE R15, `(.L_x_12478) ;  /* 0x000000000f087348 */ /* 0x000fea0003c00000 */
[----:B------:R0:W1:Y:S02]  /*2e730*/  SHFL.IDX P6, R14, R13, R12, R11 ;  /* 0x0000000c0d0e7389 */ /* 0x00006400000c000b */
[----:B01----:R-:W-:Y:S01]  /*2e740*/  ENDCOLLECTIVE ;  /* 0x000000000000791b */ /* 0x003fe20003800000 */
.L_x_12478:
        /* <DEDUP_REMOVED lines=11> */
.L_x_12479:
[----:B------:R-:W-:Y:S02]  /*2e800*/  IMAD.MOV.U32 R13, RZ, RZ, R9 ;  /* 0x000000ffff0d7224 */ /* 0x000fe400078e0009 */
[----:B------:R-:W-:Y:S02]  /*2e810*/  IMAD.MOV.U32 R12, RZ, RZ, 0x3 ;  /* 0x00000003ff0c7424 */ /* 0x000fe400078e00ff */
[----:B------:R-:W-:-:S07]  /*2e820*/  IMAD.MOV.U32 R2, RZ, RZ, R14 ;  /* 0x000000ffff027224 */ /* 0x000fce00078e000e */
[----:B------:R-:W-:Y:S05]  /*2e830*/  WARPSYNC.COLLECTIVE R15, `(.L_x_12480) ;  /* 0x000000000f087348 */ /* 0x000fea0003c00000 */
[----:B------:R0:W1:Y:S02]  /*2e840*/  SHFL.IDX P6, R14, R13, R12, R11 ;  /* 0x0000000c0d0e7389 */ /* 0x00006400000c000b */
[----:B01----:R-:W-:Y:S01]  /*2e850*/  ENDCOLLECTIVE ;  /* 0x000000000000791b */ /* 0x003fe20003800000 */
.L_x_12480:
        /* <DEDUP_REMOVED lines=11> */
.L_x_12481:
[----:B------:R-:W-:Y:S02]  /*2e910*/  IMAD.MOV.U32 R13, RZ, RZ, R9 ;  /* 0x000000ffff0d7224 */ /* 0x000fe400078e0009 */
[----:B------:R-:W-:Y:S02]  /*2e920*/  IMAD.MOV.U32 R12, RZ, RZ, 0x4 ;  /* 0x00000004ff0c7424 */ /* 0x000fe400078e00ff */
[----:B------:R-:W-:-:S07]  /*2e930*/  IMAD.MOV.U32 R2, RZ, RZ, R14 ;  /* 0x000000ffff027224 */ /* 0x000fce00078e000e */
[----:B------:R-:W-:Y:S05]  /*2e940*/  WARPSYNC.COLLECTIVE R15, `(.L_x_12482) ;  /* 0x000000000f087348 */ /* 0x000fea0003c00000 */
[----:B------:R0:W1:Y:S02]  /*2e950*/  SHFL.IDX P6, R14, R13, R12, R11 ;  /* 0x0000000c0d0e7389 */ /* 0x00006400000c000b */
[----:B01----:R-:W-:Y:S01]  /*2e960*/  ENDCOLLECTIVE ;  /* 0x000000000000791b */ /* 0x003fe20003800000 */
.L_x_12482:
        /* <DEDUP_REMOVED lines=11> */
.L_x_12483:
[----:B------:R-:W-:Y:S02]  /*2ea20*/  IMAD.MOV.U32 R13, RZ, RZ, R9 ;  /* 0x000000ffff0d7224 */ /* 0x000fe400078e0009 */
[----:B------:R-:W-:Y:S02]  /*2ea30*/  IMAD.MOV.U32 R12, RZ, RZ, 0x5 ;  /* 0x00000005ff0c7424 */ /* 0x000fe400078e00ff */
[----:B------:R-:W-:-:S07]  /*2ea40*/  IMAD.MOV.U32 R2, RZ, RZ, R14 ;  /* 0x000000ffff027224 */ /* 0x000fce00078e000e */
[----:B------:R-:W-:Y:S05]  /*2ea50*/  WARPSYNC.COLLECTIVE R15, `(.L_x_12484) ;  /* 0x000000000f087348 */ /* 0x000fea0003c00000 */
[----:B------:R0:W1:Y:S02]  /*2ea60*/  SHFL.IDX P6, R14, R13, R12, R11 ;  /* 0x0000000c0d0e7389 */ /* 0x00006400000c000b */
[----:B01----:R-:W-:Y:S01]  /*2ea70*/  ENDCOLLECTIVE ;  /* 0x000000000000791b */ /* 0x003fe20003800000 */
.L_x_12484:
        /* <DEDUP_REMOVED lines=11> */
.L_x_12485:
[----:B------:R-:W-:Y:S01]  /*2eb30*/  IMAD.MOV.U32 R2, RZ, RZ, R14 ;  /* 0x000000ffff027224 */ /* 0x000fe200078e000e */
[----:B------:R-:W-:Y:S06]  /*2eb40*/  BRA `(.L_x_12486) ;  /* 0xffffffa400e07947 */ /* 0x000fec000383ffff */
.L_x_12309:
[----:B---3--:R3:W4:Y:S02]  /*2eb50*/  SYNCS.PHASECHK.TRANS64.TRYWAIT P0, [R4+URZ+0x22860], R21 ;  /* 0x02286015040075a7 */ /* 0x008724000800017f */
[----:B----4-:R-:W-:Y:S05]  /*2eb60*/  @!P0 NANOSLEEP.SYNCS 0x989680 ;  /* 0x009896800000895d */ /* 0x010fea0003900000 */
[----:B------:R-:W4:Y:S02]  /*2eb70*/  @!P0 SYNCS.PHASECHK.TRANS64 P0, [R4+URZ+0x22860], R21 ;  /* 0x02286015040085a7 */ /* 0x000f24000800007f */
[----:B----4-:R-:W-:Y:S05]  /*2eb80*/  @!P0 BRA `(.L_x_12309) ;  /* 0xfffffffc00f08947 */ /* 0x010fea000383ffff */
[----:B------:R-:W-:Y:S05]  /*2eb90*/  BRA `(.L_x_12487) ;  /* 0xffffffa800307947 */ /* 0x000fea000383ffff */
.L_x_12310:
        /* <DEDUP_REMOVED lines=8> */
.L_x_12489:
[----:B------:R-:W-:Y:S05]  /*2ec20*/  BSYNC B1 ;  /* 0x0000000000017941 */ /* 0x000fea0003800000 */
.L_x_12488:
        /* <DEDUP_REMOVED lines=9> */
.L_x_12490:
[----:B------:R-:W-:Y:S02]  /*2ecc0*/  IMAD.MOV.U32 R13, RZ, RZ, R7 ;  /* 0x000000ffff0d7224 */ /* 0x000fe400078e0007 */
[----:B------:R-:W-:Y:S01]  /*2ecd0*/  IMAD.MOV.U32 R12, RZ, RZ, 0x1 ;  /* 0x00000001ff0c7424 */ /* 0x000fe200078e00ff */
[----:B------:R-:W-:-:S13]  /*2ece0*/  IADD3 R2, P0, R14, R0, RZ ;  /* 0x000000000e027210 */ /* 0x000fda0007f1e0ff */
[----:B------:R-:W-:Y:S05]  /*2ecf0*/  WARPSYNC.COLLECTIVE R15, `(.L_x_12491) ;  /* 0x000000000f087348 */ /* 0x000fea0003c00000 */
[----:B------:R0:W1:Y:S02]  /*2ed00*/  SHFL.IDX P6, R14, R13, R12, R11 ;  /* 0x0000000c0d0e7389 */ /* 0x00006400000c000b */
[----:B01----:R-:W-:Y:S01]  /*2ed10*/  ENDCOLLECTIVE ;  /* 0x000000000000791b */ /* 0x003fe20003800000 */
.L_x_12491:
        /* <DEDUP_REMOVED lines=13> */
.L_x_12492:
[----:B------:R-:W-:Y:S02]  /*2edf0*/  IMAD.MOV.U32 R13, RZ, RZ, R7 ;  /* 0x000000ffff0d7224 */ /* 0x000fe400078e0007 */
[----:B------:R-:W-:Y:S01]  /*2ee00*/  IMAD.MOV.U32 R12, RZ, RZ, 0x2 ;  /* 0x00000002ff0c7424 */ /* 0x000fe200078e00ff */
[----:B------:R-:W-:-:S13]  /*2ee10*/  IADD3 R2, P0, R14, R0, RZ ;  /* 0x000000000e027210 */ /* 0x000fda0007f1e0ff */
[----:B------:R-:W-:Y:S05]  /*2ee20*/  WARPSYNC.COLLECTIVE R15, `(.L_x_12493) ;  /* 0x000000000f087348 */ /* 0x000fea0003c00000 */
[----:B------:R0:W1:Y:S02]  /*2ee30*/  SHFL.IDX P6, R14, R13, R12, R11 ;  /* 0x0000000c0d0e7389 */ /* 0x00006400000c000b */
[----:B01----:R-:W-:Y:S01]  /*2ee40*/  ENDCOLLECTIVE ;  /* 0x000000000000791b */ /* 0x003fe20003800000 */
.L_x_12493:
        /* <DEDUP_REMOVED lines=13> */
.L_x_12494:
[----:B------:R-:W-:Y:S02]  /*2ef20*/  IMAD.MOV.U32 R13, RZ, RZ, R7 ;  /* 0x000000ffff0d7224 */ /* 0x000fe400078e0007 */
[----:B------:R-:W-:Y:S01]  /*2ef30*/  IMAD.MOV.U32 R12, RZ, RZ, 0x3 ;  /* 0x00000003ff0c7424 */ /* 0x000fe200078e00ff */
[----:B------:R-:W-:-:S13]  /*2ef40*/  IADD3 R2, P0, R14, R0, RZ ;  /* 0x000000000e027210 */ /* 0x000fda0007f1e0ff */
[----:B------:R-:W-:Y:S05]  /*2ef50*/  WARPSYNC.COLLECTIVE R15, `(.L_x_12495) ;  /* 0x000000000f087348 */ /* 0x000fea0003c00000 */
[----:B------:R0:W1:Y:S02]  /*2ef60*/  SHFL.IDX P6, R14, R13, R12, R11 ;  /* 0x0000000c0d0e7389 */ /* 0x00006400000c000b */
[----:B01----:R-:W-:Y:S01]  /*2ef70*/  ENDCOLLECTIVE ;  /* 0x000000000000791b */ /* 0x003fe20003800000 */
.L_x_12495:
        /* <DEDUP_REMOVED lines=13> */
.L_x_12496:
[----:B------:R-:W-:Y:S02]  /*2f050*/  IMAD.MOV.U32 R13, RZ, RZ, R7 ;  /* 0x000000ffff0d7224 */ /* 0x000fe400078e0007 */
[----:B------:R-:W-:Y:S01]  /*2f060*/  IMAD.MOV.U32 R12, RZ, RZ, 0x4 ;  /* 0x00000004ff0c7424 */ /* 0x000fe200078e00ff */
[----:B------:R-:W-:-:S13]  /*2f070*/  IADD3 R2, P0, R14, R0, RZ ;  /* 0x000000000e027210 */ /* 0x000fda0007f1e0ff */
[----:B------:R-:W-:Y:S05]  /*2f080*/  WARPSYNC.COLLECTIVE R15, `(.L_x_12497) ;  /* 0x000000000f087348 */ /* 0x000fea0003c00000 */
[----:B------:R0:W1:Y:S02]  /*2f090*/  SHFL.IDX P6, R14, R13, R12, R11 ;  /* 0x0000000c0d0e7389 */ /* 0x00006400000c000b */
[----:B01----:R-:W-:Y:S01]  /*2f0a0*/  ENDCOLLECTIVE ;  /* 0x000000000000791b */ /* 0x003fe20003800000 */
.L_x_12497:
        /* <DEDUP_REMOVED lines=13> */
.L_x_12498:
[----:B------:R-:W-:Y:S02]  /*2f180*/  IMAD.MOV.U32 R13, RZ, RZ, R7 ;  /* 0x000000ffff0d7224 */ /* 0x000fe400078e0007 */
[----:B------:R-:W-:Y:S01]  /*2f190*/  IMAD.MOV.U32 R12, RZ, RZ, 0x5 ;  /* 0x00000005ff0c7424 */ /* 0x000fe200078e00ff */
[----:B------:R-:W-:-:S13]  /*2f1a0*/  IADD3 R2, P0, R14, R0, RZ ;  /* 0x000000000e027210 */ /* 0x000fda0007f1e0ff */
[----:B------:R-:W-:Y:S05]  /*2f1b0*/  WARPSYNC.COLLECTIVE R15, `(.L_x_12499) ;  /* 0x000000000f087348 */ /* 0x000fea0003c00000 */
[----:B------:R0:W1:Y:S02]  /*2f1c0*/  SHFL.IDX P6, R14, R13, R12, R11 ;  /* 0x0000000c0d0e7389 */ /* 0x00006400000c000b */
[----:B01----:R-:W-:Y:S01]  /*2f1d0*/  ENDCOLLECTIVE ;  /* 0x000000000000791b */ /* 0x003fe20003800000 */
.L_x_12499:
        /* <DEDUP_REMOVED lines=13> */
.L_x_12500:
[----:B------:R-:W-:Y:S05]  /*2f2b0*/  BRA `(.L_x_12501) ;  /* 0xffffffa4007c7947 */ /* 0x000fea000383ffff */
.L_x_12318:
        /* <DEDUP_REMOVED lines=8> */
.L_x_12503:
[----:B------:R-:W-:Y:S05]  /*2f340*/  BSYNC B0 ;  /* 0x0000000000007941 */ /* 0x000fea0003800000 */
.L_x_12502:
        /* <DEDUP_REMOVED lines=9> */
.L_x_12504:
        /* <DEDUP_REMOVED lines=18> */
.L_x_12505:
[----:B------:R-:W-:Y:S01]  /*2f500*/  IMAD.MOV.U32 R12, RZ, RZ, 0x2 ;  /* 0x00000002ff0c7424 */ /* 0x000fe200078e00ff */
[----:B------:R-:W-:-:S05]  /*2f510*/  SEL R6, R14, RZ, P1 ;  /* 0x000000ff0e067207 */ /* 0x000fca0000800000 */
[----:B------:R-:W-:-:S04]  /*2f520*/  IMAD.IADD R6, R5, 0x1, R6 ;  /* 0x0000000105067824 */ /* 0x000fc800078e0206 */
[----:B------:R-:W-:-:S07]  /*2f530*/  IMAD.MOV.U32 R13, RZ, RZ, R6 ;  /* 0x000000ffff0d7224 */ /* 0x000fce00078e0006 */
[----:B------:R-:W-:Y:S05]  /*2f540*/  WARPSYNC.COLLECTIVE R15, `(.L_x_12506) ;  /* 0x000000000f087348 */ /* 0x000fea0003c00000 */
[----:B------:R0:W1:Y:S02]  /*2f550*/  SHFL.UP P6, R14, R13, R12, R11 ;  /* 0x0400000c0d0e7389 */ /* 0x00006400000c000b */
[----:B01----:R-:W-:Y:S01]  /*2f560*/  ENDCOLLECTIVE ;  /* 0x000000000000791b */ /* 0x003fe20003800000 */
.L_x_12506:
[----:B------:R-:W-:Y:S01]  /*2f570*/  IMAD.MOV.U32 R12, RZ, RZ, 0x4 ;  /* 0x00000004ff0c7424 */ /* 0x000fe200078e00ff */
[----:B------:R-:W-:-:S05]  /*2f580*/  SEL R7, R14, RZ, P2 ;  /* 0x000000ff0e077207 */ /* 0x000fca0001000000 */
[----:B------:R-:W-:-:S04]  /*2f590*/  IMAD.IADD R7, R6, 0x1, R7 ;  /* 0x0000000106077824 */ /* 0x000fc800078e0207 */
[----:B------:R-:W-:-:S07]  /*2f5a0*/  IMAD.MOV.U32 R13, RZ, RZ, R7 ;  /* 0x000000ffff0d7224 */ /* 0x000fce00078e0007 */
[----:B------:R-:W-:Y:S05]  /*2f5b0*/  WARPSYNC.COLLECTIVE R15, `(.L_x_12507) ;  /* 0x000000000f087348 */ /* 0x000fea0003c00000 */
[----:B------:R0:W1:Y:S02]  /*2f5c0*/  SHFL.UP P6, R14, R13, R12, R11 ;  /* 0x0400000c0d0e7389 */ /* 0x00006400000c000b */
[----:B01----:R-:W-:Y:S01]  /*2f5d0*/  ENDCOLLECTIVE ;  /* 0x000000000000791b */ /* 0x003fe20003800000 */
.L_x_12507:
[----:B------:R-:W-:Y:S01]  /*2f5e0*/  IMAD.MOV.U32 R12, RZ, RZ, 0x8 ;  /* 0x00000008ff0c7424 */ /* 0x000fe200078e00ff */
[----:B------:R-:W-:-:S05]  /*2f5f0*/  SEL R2, R14, RZ, P3 ;  /* 0x000000ff0e027207 */ /* 0x000fca0001800000 */
[----:B------:R-:W-:-:S04]  /*2f600*/  IMAD.IADD R2, R7, 0x1, R2 ;  /* 0x0000000107027824 */ /* 0x000fc800078e0202 */
[----:B------:R-:W-:-:S07]  /*2f610*/  IMAD.MOV.U32 R13, RZ, RZ, R2 ;  /* 0x000000ffff0d7224 */ /* 0x000fce00078e0002 */
[----:B------:R-:W-:Y:S05]  /*2f620*/  WARPSYNC.COLLECTIVE R15, `(.L_x_12508) ;  /* 0x000000000f087348 */ /* 0x000fea0003c00000 */
[----:B------:R0:W1:Y:S02]  /*2f630*/  SHFL.UP P6, R14, R13, R12, R11 ;  /* 0x0400000c0d0e7389 */ /* 0x00006400000c000b */
[----:B01----:R-:W-:Y:S01]  /*2f640*/  ENDCOLLECTIVE ;  /* 0x000000000000791b */ /* 0x003fe20003800000 */
.L_x_12508:
[----:B------:R-:W-:Y:S01]  /*2f650*/  IMAD.MOV.U32 R12, RZ, RZ, 0x10 ;  /* 0x00000010ff0c7424 */ /* 0x000fe200078e00ff */
[----:B------:R-:W-:-:S04]  /*2f660*/  SEL R3, R14, RZ, P4 ;  /* 0x000000ff0e037207 */ /* 0x000fc80002000000 */
[----:B------:R-:W-:-:S05]  /*2f670*/  IADD3 R3, R2, R3, RZ ;  /* 0x0000000302037210 */ /* 0x000fca0007ffe0ff */
[----:B------:R-:W-:-:S07]  /*2f680*/  IMAD.MOV.U32 R13, RZ, RZ, R3 ;  /* 0x000000ffff0d7224 */ /* 0x000fce00078e0003 */
[----:B------:R-:W-:Y:S05]  /*2f690*/  WARPSYNC.COLLECTIVE R15, `(.L_x_12509) ;  /* 0x000000000f087348 */ /* 0x000fea0003c00000 */
[----:B------:R0:W1:Y:S02]  /*2f6a0*/  SHFL.UP P6, R14, R13, R12, R11 ;  /* 0x0400000c0d0e7389 */ /* 0x00006400000c000b */
[----:B01----:R-:W-:Y:S01]  /*2f6b0*/  ENDCOLLECTIVE ;  /* 0x000000000000791b */ /* 0x003fe20003800000 */
.L_x_12509:
        /* <DEDUP_REMOVED lines=8> */
.L_x_12510:
[----:B------:R-:W-:Y:S05]  /*2f740*/  BRA `(.L_x_12511) ;  /* 0xffffffa400d87947 */ /* 0x000fea000383ffff */
.L_x_12323:
        /* <DEDUP_REMOVED lines=8> */
.L_x_12513:
[----:B------:R-:W-:Y:S05]  /*2f7d0*/  BSYNC B0 ;  /* 0x0000000000007941 */ /* 0x000fea0003800000 */
.L_x_12512:
        /* <DEDUP_REMOVED lines=8> */
.L_x_12514:
[----:B------:R-:W-:Y:S01]  /*2f860*/  IMAD.MOV.U32 R12, RZ, RZ, 0x4 ;  /* 0x00000004ff0c7424 */ /* 0x000fe200078e00ff */
[----:B------:R-:W-:-:S05]  /*2f870*/  SEL R2, R14, RZ, P2 ;  /* 0x000000ff0e027207 */ /* 0x000fca0001000000 */
[----:B------:R-:W-:-:S04]  /*2f880*/  IMAD.IADD R2, R13, 0x1, R2 ;  /* 0x000000010d027824 */ /* 0x000fc800078e0202 */
[----:B------:R-:W-:-:S07]  /*2f890*/  IMAD.MOV.U32 R13, RZ, RZ, R2 ;  /* 0x000000ffff0d7224 */ /* 0x000fce00078e0002 */
[----:B------:R-:W-:Y:S05]  /*2f8a0*/  WARPSYNC.COLLECTIVE R15, `(.L_x_12515) ;  /* 0x000000000f087348 */ /* 0x000fea0003c00000 */
[----:B------:R0:W1:Y:S02]  /*2f8b0*/  SHFL.UP P6, R14, R13, R12, R11 ;  /* 0x0400000c0d0e7389 */ /* 0x00006400000c000b */
[----:B01----:R-:W-:Y:S01]  /*2f8c0*/  ENDCOLLECTIVE ;  /* 0x000000000000791b */ /* 0x003fe20003800000 */
.L_x_12515:
[----:B------:R-:W-:Y:S01]  /*2f8d0*/  IMAD.MOV.U32 R12, RZ, RZ, 0x8 ;  /* 0x00000008ff0c7424 */ /* 0x000fe200078e00ff */
[----:B------:R-:W-:-:S05]  /*2f8e0*/  SEL R3, R14, RZ, P3 ;  /* 0x000000ff0e037207 */ /* 0x000fca0001800000 */
[----:B------:R-:W-:-:S04]  /*2f8f0*/  IMAD.IADD R3, R2, 0x1, R3 ;  /* 0x0000000102037824 */ /* 0x000fc800078e0203 */
[----:B------:R-:W-:-:S07]  /*2f900*/  IMAD.MOV.U32 R13, RZ, RZ, R3 ;  /* 0x000000ffff0d7224 */ /* 0x000fce00078e0003 */
[----:B------:R-:W-:Y:S05]  /*2f910*/  WARPSYNC.COLLECTIVE R15, `(.L_x_12516) ;  /* 0x000000000f087348 */ /* 0x000fea0003c00000 */
[----:B------:R0:W1:Y:S02]  /*2f920*/  SHFL.UP P6, R14, R13, R12, R11 ;  /* 0x0400000c0d0e7389 */ /* 0x00006400000c000b */
[----:B01----:R-:W-:Y:S01]  /*2f930*/  ENDCOLLECTIVE ;  /* 0x000000000000791b */ /* 0x003fe20003800000 */
.L_x_12516:
[----:B------:R-:W-:Y:S01]  /*2f940*/  IMAD.MOV.U32 R12, RZ, RZ, 0x10 ;  /* 0x00000010ff0c7424 */ /* 0x000fe200078e00ff */
[----:B------:R-:W-:-:S05]  /*2f950*/  SEL R4, R14, RZ, P4 ;  /* 0x000000ff0e047207 */ /* 0x000fca0002000000 */
[----:B------:R-:W-:-:S04]  /*2f960*/  IMAD.IADD R4, R3, 0x1, R4 ;  /* 0x0000000103047824 */ /* 0x000fc800078e0204 */
[----:B------:R-:W-:-:S07]  /*2f970*/  IMAD.MOV.U32 R13, RZ, RZ, R4 ;  /* 0x000000ffff0d7224 */ /* 0x000fce00078e0004 */
[----:B------:R-:W-:Y:S05]  /*2f980*/  WARPSYNC.COLLECTIVE R15, `(.L_x_12517) ;  /* 0x000000000f087348 */ /* 0x000fea0003c00000 */
[----:B------:R0:W1:Y:S02]  /*2f990*/  SHFL.UP P6, R14, R13, R12, R11 ;  /* 0x0400000c0d0e7389 */ /* 0x00006400000c000b */
[----:B01----:R-:W-:Y:S01]  /*2f9a0*/  ENDCOLLECTIVE ;  /* 0x000000000000791b */ /* 0x003fe20003800000 */
.L_x_12517:
        /* <DEDUP_REMOVED lines=8> */
.L_x_12518:
[----:B------:R-:W-:Y:S05]  /*2fa30*/  BRA `(.L_x_12519) ;  /* 0xffffffa400b87947 */ /* 0x000fea000383ffff */
.L_x_12325:
[----:B------:R-:W-:Y:S01]  /*2fa40*/  BSSY B0, `(.L_x_12520) ;  /* 0x0000006000007945 */ /* 0x000fe20003800000 */
[----:B------:R-:W-:Y:S01]  /*2fa50*/  PLOP3.LUT P6, PT, P6, PT, PT, 0x8, 0x0 ;  /* 0x000000000000781c */ /* 0x000fe200037ce170 */
[----:B------:R-:W-:-:S12]  /*2fa60*/  IMAD.MOV.U32 R15, RZ, RZ, -0x1 ;  /* 0xffffffffff0f7424 */ /* 0x000fd800078e00ff */
[----:B0-----:R-:W-:Y:S05]  /*2fa70*/  WARPSYNC.COLLECTIVE R15, `(.L_x_12521) ;  /* 0x000000000f087348 */ /* 0x001fea0003c00000 */
[----:B------:R-:W-:Y:S01]  /*2fa80*/  VOTE.ANY R14, PT, P6 ;  /* 0x00000000000e7806 */ /* 0x000fe200030e0100 */
[----:B0-----:R-:W-:Y:S06]  /*2fa90*/  ENDCOLLECTIVE ;  /* 0x000000000000791b */ /* 0x001fec0003800000 */
.L_x_12521:
[----:B------:R-:W-:Y:S05]  /*2faa0*/  BSYNC B0 ;  /* 0x0000000000007941 */ /* 0x000fea0003800000 */
.L_x_12520:
        /* <DEDUP_REMOVED lines=9> */
.L_x_12522:
[----:B------:R-:W-:Y:S01]  /*2fb40*/  IMAD.MOV.U32 R5, RZ, RZ, R14 ;  /* 0x000000ffff057224 */ /* 0x000fe200078e000e */
[----:B------:R-:W-:Y:S06]  /*2fb50*/  BRA `(.L_x_12523) ;  /* 0xffffffa400a87947 */ /* 0x000fec000383ffff */
.L_x_12327:
[----:B------:R-:W-:Y:S01]  /*2fb60*/  BSSY B0, `(.L_x_12524) ;  /* 0x0000007000007945 */ /* 0x000fe20003800000 */
[----:B------:R-:W-:Y:S02]  /*2fb70*/  IMAD.MOV.U32 R13, RZ, RZ, R2 ;  /* 0x000000ffff0d7224 */ /* 0x000fe400078e0002 */
[----:B------:R-:W-:Y:S02]  /*2fb80*/  IMAD.MOV.U32 R11, RZ, RZ, 0x1f ;  /* 0x0000001fff0b7424 */ /* 0x000fe400078e00ff */
[----:B------:R-:W-:-:S07]  /*2fb90*/  IMAD.MOV.U32 R15, RZ, RZ, -0x1 ;  /* 0xffffffffff0f7424 */ /* 0x000fce00078e00ff */
[----:B012---:R-:W-:Y:S05]  /*2fba0*/  WARPSYNC.COLLECTIVE R15, `(.L_x_12525) ;  /* 0x000000000f087348 */ /* 0x007fea0003c00000 */
[----:B------:R3:W4:Y:S02]  /*2fbb0*/  SHFL.IDX P6, R14, R13, R12, R11 ;  /* 0x0000000c0d0e7389 */ /* 0x00072400000c000b */
[----:B01234-:R-:W-:Y:S01]  /*2fbc0*/  ENDCOLLECTIVE ;  /* 0x000000000000791b */ /* 0x01ffe20003800000 */
.L_x_12525:
[----:B------:R-:W-:Y:S05]  /*2fbd0*/  BSYNC B0 ;  /* 0x0000000000007941 */ /* 0x000fea0003800000 */
.L_x_12524:
[----:B------:R-:W-:Y:S05]  /*2fbe0*/  BRA `(.L_x_12326) ;  /* 0xffffffa400a07947 */ /* 0x000fea000383ffff */
.L_x_12331:
[----:B0-----:R0:W1:Y:S02]  /*2fbf0*/  SYNCS.PHASECHK.TRANS64.TRYWAIT P0, [R4+URZ+0x22820], R0 ;  /* 0x02282000040075a7 */ /* 0x001064000800017f */
[----:B-1----:R-:W-:Y:S05]  /*2fc00*/  @!P0 NANOSLEEP.SYNCS 0x989680 ;  /* 0x009896800000895d */ /* 0x002fea0003900000 */
[----:B------:R-:W1:Y:S02]  /*2fc10*/  @!P0 SYNCS.PHASECHK.TRANS64 P0, [R4+URZ+0x22820], R0 ;  /* 0x02282000040085a7 */ /* 0x000e64000800007f */
[----:B-1----:R-:W-:Y:S05]  /*2fc20*/  @!P0 BRA `(.L_x_12331) ;  /* 0xfffffffc00f08947 */ /* 0x002fea000383ffff */
[----:B------:R-:W-:Y:S05]  /*2fc30*/  BRA `(.L_x_12526) ;  /* 0xffffffac00187947 */ /* 0x000fea000383ffff */
.L_x_12332:
        /* <DEDUP_REMOVED lines=8> */
[----:B0-----:R-:W-:Y:S05]  /*2fcc0*/  WARPSYNC.COLLECTIVE R15, `(.L_x_12528) ;  /* 0x000000000f087348 */ /* 0x001fea0003c00000 */
[----:B------:R1:W2:Y:S02]  /*2fcd0*/  SHFL.IDX P6, R14, R13, R12, R11 ;  /* 0x0000000c0d0e7389 */ /* 0x0002a400000c000b */
[----:B012---:R-:W-:Y:S01]  /*2fce0*/  ENDCOLLECTIVE ;  /* 0x000000000000791b */ /* 0x007fe20003800000 */
.L_x_12528:
[----:B------:R-:W-:Y:S05]  /*2fcf0*/  BSYNC B0 ;  /* 0x0000000000007941 */ /* 0x000fea0003800000 */
.L_x_12527:
[----:B------:R-:W-:Y:S05]  /*2fd00*/  BRA `(.L_x_12529) ;  /* 0xffffffac00007947 */ /* 0x000fea000383ffff */
.L_x_12333:
[----:B------:R-:W-:Y:S01]  /*2fd10*/  BSSY B0, `(.L_x_12530) ;  /* 0x0000006000007945 */ /* 0x000fe20003800000 */
[----:B------:R-:W-:-:S07]  /*2fd20*/  IMAD.MOV.U32 R15, RZ, RZ, -0x1 ;  /* 0xffffffffff0f7424 */ /* 0x000fce00078e00ff */
[----:B0-----:R-:W-:Y:S05]  /*2fd30*/  WARPSYNC.COLLECTIVE R15, `(.L_x_12531) ;  /* 0x000000000f0c7348 */ /* 0x001fea0003c00000 */
[----:B------:R-:W-:Y:S02]  /*2fd40*/  ELECT P6, UR62, PT ;  /* 0x00000000003e782f */ /* 0x000fe400038c0000 */
[----:B------:R-:W-:Y:S01]  /*2fd50*/  MOV R14, UR62 ;  /* 0x0000003e000e7c02 */ /* 0x000fe20008000f00 */
[----:B0-----:R-:W-:Y:S10]  /*2fd60*/  ENDCOLLECTIVE ;  /* 0x000000000000791b */ /* 0x001ff40003800000 */
.L_x_12531:
[----:B------:R-:W-:Y:S05]  /*2fd70*/  BSYNC B0 ;  /* 0x0000000000007941 */ /* 0x000fea0003800000 */
.L_x_12530:
[----:B------:R-:W-:Y:S05]  /*2fd80*/  BRA `(.L_x_12532) ;  /* 0xffffffa800f47947 */ /* 0x000fea000383ffff */
.L_x_12335:
[----:B0-----:R0:W1:Y:S02]  /*2fd90*/  SYNCS.PHASECHK.TRANS64.TRYWAIT P1, [R5+URZ+0x22840], R0 ;  /* 0x02284000050075a7 */ /* 0x001064000802017f */
[----:B-1----:R-:W-:Y:S05]  /*2fda0*/  @!P1 NANOSLEEP.SYNCS 0x989680 ;  /* 0x009896800000995d */ /* 0x002fea0003900000 */
[----:B------:R-:W1:Y:S02]  /*2fdb0*/  @!P1 SYNCS.PHASECHK.TRANS64 P1, [R5+URZ+0x22840], R0 ;  /* 0x02284000050095a7 */ /* 0x000e64000802007f */
[----:B-1----:R-:W-:Y:S05]  /*2fdc0*/  @!P1 BRA `(.L_x_12335) ;  /* 0xfffffffc00f09947 */ /* 0x002fea000383ffff */
[----:B------:R-:W-:Y:S05]  /*2fdd0*/  BRA `(.L_x_12533) ;  /* 0xffffffac00147947 */ /* 0x000fea000383ffff */
.L_x_12337:
[----:B-1----:R1:W2:Y:S02]  /*2fde0*/  SYNCS.PHASECHK.TRANS64.TRYWAIT P1, [R25+URZ+0x22840], R2 ;  /* 0x02284002190075a7 */ /* 0x0022a4000802017f */
[----:B--2---:R-:W-:Y:S05]  /*2fdf0*/  @!P1 NANOSLEEP.SYNCS 0x989680 ;  /* 0x009896800000995d */ /* 0x004fea0003900000 */
[----:B------:R-:W2:Y:S02]  /*2fe00*/  @!P1 SYNCS.PHASECHK.TRANS64 P1, [R25+URZ+0x22840], R2 ;  /* 0x02284002190095a7 */ /* 0x000ea4000802007f */
[----:B--2---:R-:W-:Y:S05]  /*2fe10*/  @!P1 BRA `(.L_x_12337) ;  /* 0xfffffffc00f09947 */ /* 0x004fea000383ffff */
[----:B------:R-:W-:Y:S05]  /*2fe20*/  BRA `(.L_x_12534) ;  /* 0xffffffac00207947 */ /* 0x000fea000383ffff */
.L_x_12339:
[----:B--2---:R2:W3:Y:S02]  /*2fe30*/  SYNCS.PHASECHK.TRANS64.TRYWAIT P1, [R5+URZ+0x22860], R0 ;  /* 0x02286000050075a7 */ /* 0x0044e4000802017f */
[----:B---3--:R-:W-:Y:S05]  /*2fe40*/  @!P1 NANOSLEEP.SYNCS 0x989680 ;  /* 0x009896800000995d */ /* 0x008fea0003900000 */
[----:B------:R-:W3:Y:S02]  /*2fe50*/  @!P1 SYNCS.PHASECHK.TRANS64 P1, [R5+URZ+0x22860], R0 ;  /* 0x02286000050095a7 */ /* 0x000ee4000802007f */
[----:B---3--:R-:W-:Y:S05]  /*2fe60*/  @!P1 BRA `(.L_x_12339) ;  /* 0xfffffffc00f09947 */ /* 0x008fea000383ffff */
[----:B------:R-:W-:Y:S05]  /*2fe70*/  BRA `(.L_x_12535) ;  /* 0xffffffac001c7947 */ /* 0x000fea000383ffff */
        .type           $_ZN7cutlass13device_kernelIN5flash11enable_sm90INS1_16FlashAttnFwdSm90INS1_25CollectiveMainloopFwdSm90ILi2EN4cute5tupleIJNS5_1CILi1EEES8_S8_EEENS6_IJNS7_ILi128EEENS7_ILi96EEENS7_ILi64EEEEEELi256ENS_10bfloat16_tEfNS_4arch4Sm90ELb0ELb1ELb1ELb1ELb1ELb1ELb0ELb1ELb0ELb1ELb0ELb0EEENS1_21CollectiveEpilogueFwdINS6_IJSA_NS7_ILi256EEESB_EEES9_SE_SG_Li256ELb1ELb1ELb0ELb0EEENS1_36VarlenDynamicPersistentTileSchedulerILi128ELi96ELi256ELi128ELb0ELb1ELb1ELb1ELb0ELb1EEEEEEEEEvNT_6ParamsE$_ZZN5flash25CollectiveMainloopFwdSm90ILi2EN4cute5tupleIJNS1_1CILi1EEES4_S4_EEENS2_IJNS3_ILi128EEENS3_ILi96EEENS3_ILi64EEEEEELi256EN7cutlass10bfloat16_tEfNSA_4arch4Sm90ELb0ELb1ELb1ELb1ELb1ELb1ELb0ELb1ELb0ELb1ELb0ELb0EE3mmaINS_16FlashAttnFwdSm90ISE_NS_21CollectiveEpilogueFwdINS2_IJS6_NS3_ILi256EEES7_EEES5_SB_SD_Li256ELb1ELb1ELb0ELb0EEENS_36VarlenDynamicPersistentTileSchedulerILi128ELi96ELi256ELi128ELb0ELb1ELb1ELb1ELb0ELb1EEEE13SharedStorageENS1_6TensorINS1_11ArrayEngineIfLm128EEENS1_6LayoutINS2_IJNS2_IJNS3_ILi2EEEST_NS3_ILi32EEEEEES4_S4_EEENS2_IJNS2_IJS4_ST_NS3_ILi4EEEEEENS3_ILi0EEESZ_EEEEEEENS_7SoftmaxILi2ELi0EEEEEbRKNSE_6ParamsENSA_13PipelineAsyncILi2EEES19_RNSA_13PipelineStateILj2EEERT0_RT1_iRiRKNS_16SeqlenInfoQKNewKILb1ELb1EEENS2_IJiiiiEEERT_ENKUliT_T0_T1_E_clIZSF_ISO_S12_S14_EbS17_S19_S19_S1C_S1E_S1G_iS1H_S1L_S1M_S1O_EUlRS1P_iE0_NS3_ILb1EEES1W_EEDaiS1P_S1Q_S1R_,@function
        .size           $_ZN7cutlass13device_kernelIN5flash11enable_sm90INS1_16FlashAttnFwdSm90INS1_25CollectiveMainloopFwdSm90ILi2EN4cute5tupleIJNS5_1CILi1EEES8_S8_EEENS6_IJNS7_ILi128EEENS7_ILi96EEENS7_ILi64EEEEEELi256ENS_10bfloat16_tEfNS_4arch4Sm90ELb0ELb1ELb1ELb1ELb1ELb1ELb0ELb1ELb0ELb1ELb0ELb0EEENS1_21CollectiveEpilogueFwdINS6_IJSA_NS7_ILi256EEESB_EEES9_SE_SG_Li256ELb1ELb1ELb0ELb0EEENS1_36VarlenDynamicPersistentTileSchedulerILi128ELi96ELi256ELi128ELb0ELb1ELb1ELb1ELb0ELb1EEEEEEEEEvNT_6ParamsE$_ZZN5flash25CollectiveMainloopFwdSm90ILi2EN4cute5tupleIJNS1_1CILi1EEES4_S4_EEENS2_IJNS3_ILi128EEENS3_ILi96EEENS3_ILi64EEEEEELi256EN7cutlass10bfloat16_tEfNSA_4arch4Sm90ELb0ELb1ELb1ELb1ELb1ELb1ELb0ELb1ELb0ELb1ELb0ELb0EE3mmaINS_16FlashAttnFwdSm90ISE_NS_21CollectiveEpilogueFwdINS2_IJS6_NS3_ILi256EEES7_EEES5_SB_SD_Li256ELb1ELb1ELb0ELb0EEENS_36VarlenDynamicPersistentTileSchedulerILi128ELi96ELi256ELi128ELb0ELb1ELb1ELb1ELb0ELb1EEEE13SharedStorageENS1_6TensorINS1_11ArrayEngineIfLm128EEENS1_6LayoutINS2_IJNS2_IJNS3_ILi2EEEST_NS3_ILi32EEEEEES4_S4_EEENS2_IJNS2_IJS4_ST_NS3_ILi4EEEEEENS3_ILi0EEESZ_EEEEEEENS_7SoftmaxILi2ELi0EEEEEbRKNSE_6ParamsENSA_13PipelineAsyncILi2EEES19_RNSA_13PipelineStateILj2EEERT0_RT1_iRiRKNS_16SeqlenInfoQKNewKILb1ELb1EEENS2_IJiiiiEEERT_ENKUliT_T0_T1_E_clIZSF_ISO_S12_S14_EbS17_S19_S19_S1C_S1E_S1G_iS1H_S1L_S1M_S1O_EUlRS1P_iE0_NS3_ILb1EEES1W_EEDaiS1P_S1Q_S1R_,(.L_x_15675 - $_ZN7cutlass13device_kernelIN5flash11enable_sm90INS1_16FlashAttnFwdSm90INS1_25CollectiveMainloopFwdSm90ILi2EN4cute5tupleIJNS5_1CILi1EEES8_S8_EEENS6_IJNS7_ILi128EEENS7_ILi96EEENS7_ILi64EEEEEELi256ENS_10bfloat16_tEfNS_4arch4Sm90ELb0ELb1ELb1ELb1ELb1ELb1ELb0ELb1ELb0ELb1ELb0ELb0EEENS1_21CollectiveEpilogueFwdINS6_IJSA_NS7_ILi256EEESB_EEES9_SE_SG_Li256ELb1ELb1ELb0ELb0EEENS1_36VarlenDynamicPersistentTileSchedulerILi128ELi96ELi256ELi128ELb0ELb1ELb1ELb1ELb0ELb1EEEEEEEEEvNT_6ParamsE$_ZZN5flash25CollectiveMainloopFwdSm90ILi2EN4cute5tupleIJNS1_1CILi1EEES4_S4_EEENS2_IJNS3_ILi128EEENS3_ILi96EEENS3_ILi64EEEEEELi256EN7cutlass10bfloat16_tEfNSA_4arch4Sm90ELb0ELb1ELb1ELb1ELb1ELb1ELb0ELb1ELb0ELb1ELb0ELb0EE3mmaINS_16FlashAttnFwdSm90ISE_NS_21CollectiveEpilogueFwdINS2_IJS6_NS3_ILi256EEES7_EEES5_SB_SD_Li256ELb1ELb1ELb0ELb0EEENS_36VarlenDynamicPersistentTileSchedulerILi128ELi96ELi256ELi128ELb0ELb1ELb1ELb1ELb0ELb1EEEE13SharedStorageENS1_6TensorINS1_11ArrayEngineIfLm128EEENS1_6LayoutINS2_IJNS2_IJNS3_ILi2EEEST_NS3_ILi32EEEEEES4_S4_EEENS2_IJNS2_IJS4_ST_NS3_ILi4EEEEEENS3_ILi0EEESZ_EEEEEEENS_7SoftmaxILi2ELi0EEEEEbRKNSE_6ParamsENSA_13PipelineAsyncILi2EEES19_RNSA_13PipelineStateILj2EEERT0_RT1_iRiRKNS_16SeqlenInfoQKNewKILb1ELb1EEENS2_IJiiiiEEERT_ENKUliT_T0_T1_E_clIZSF_ISO_S12_S14_EbS17_S19_S19_S1C_S1E_S1G_iS1H_S1L_S1M_S1O_EUlRS1P_iE0_NS3_ILb1EEES1W_EEDaiS1P_S1Q_S1R_)
$_ZN7cutlass13device_kernelIN5flash11enable_sm90INS1_16FlashAttnFwdSm90INS1_25CollectiveMainloopFwdSm90ILi2EN4cute5tupleIJNS5_1CILi1EEES8_S8_EEENS6_IJNS7_ILi128EEENS7_ILi96EEENS7_ILi64EEEEEELi256ENS_10bfloat16_tEfNS_4arch4Sm90ELb0ELb1ELb1ELb1ELb1ELb1ELb0ELb1ELb0ELb1ELb0ELb0EEENS1_21CollectiveEpilogueFwdINS6_IJSA_NS7_ILi256EEESB_EEES9_SE_SG_Li256ELb1ELb1ELb0ELb0EEENS1_36VarlenDynamicPersistentTileSchedulerILi128ELi96ELi256ELi128ELb0ELb1ELb1ELb1ELb0ELb1EEEEEEEEEvNT_6ParamsE$_ZZN5flash25CollectiveMainloopFwdSm90ILi2EN4cute5tupleIJNS1_1CILi1EEES4_S4_EEENS2_IJNS3_ILi128EEENS3_ILi96EEENS3_ILi64EEEEEELi256EN7cutlass10bfloat16_tEfNSA_4arch4Sm90ELb0ELb1ELb1ELb1ELb1ELb1ELb0ELb1ELb0ELb1ELb0ELb0EE3mmaINS_16FlashAttnFwdSm90ISE_NS_21CollectiveEpilogueFwdINS2_IJS6_NS3_ILi256EEES7_EEES5_SB_SD_Li256ELb1ELb1ELb0ELb0EEENS_36VarlenDynamicPersistentTileSchedulerILi128ELi96ELi256ELi128ELb0ELb1ELb1ELb1ELb0ELb1EEEE13SharedStorageENS1_6TensorINS1_11ArrayEngineIfLm128EEENS1_6LayoutINS2_IJNS2_IJNS3_ILi2EEEST_NS3_ILi32EEEEEES4_S4_EEENS2_IJNS2_IJS4_ST_NS3_ILi4EEEEEENS3_ILi0EEESZ_EEEEEEENS_7SoftmaxILi2ELi0EEEEEbRKNSE_6ParamsENSA_13PipelineAsyncILi2EEES19_RNSA_13PipelineStateILj2EEERT0_RT1_iRiRKNS_16SeqlenInfoQKNewKILb1ELb1EEENS2_IJiiiiEEERT_ENKUliT_T0_T1_E_clIZSF_ISO_S12_S14_EbS17_S19_S19_S1C_S1E_S1G_iS1H_S1L_S1M_S1O_EUlRS1P_iE0_NS3_ILb1EEES1W_EEDaiS1P_S1Q_S1R_:
[----:B------:R-:W-:Y:S01]  /*2fe80*/  R2UR UR5, R0 ;  /* 0x00000000000572ca */ /* 0x000fe200000e0000 */
[----:B------:R-:W-:-:S12]  /*2fe90*/  ULDC UR4, c[0x0][0x20] ;  /* 0x0000080000047ab9 */ /* 0x000fd80000000800 */
[----:B------:R-:W-:-:S09]  /*2fea0*/  UIADD3 UR4, -UR4, UR5, URZ ;  /* 0x0000000504047290 */ /* 0x000fd2000fffe13f */
[----:B------:R-:W2:Y:S04]  /*2feb0*/  LDL.64 R8, [UR4+0x18] ;  /* 0x00001804ff087983 */ /* 0x000ea80008100a00 */
[----:B------:R-:W3:Y:S01]  /*2fec0*/  LDL.64 R6, [UR4] ;  /* 0x00000004ff067983 */ /* 0x000ee20008100a00 */
[----:B------:R-:W-:-:S03]  /*2fed0*/  ULDC.64 UR6, c[0x0][0x208] ;  /* 0x0000820000067ab9 */ /* 0x000fc60000000a00 */
[----:B--2---:R-:W2:Y:S04]  /*2fee0*/  LD.E R4, desc[UR6][R8.64] ;  /* 0x0000000608047980 */ /* 0x004ea8000c101900 */
[----:B---3--:R0:W5:Y:S04]  /*2fef0*/  LD.E R0, desc[UR6][R6.64] ;  /* 0x0000000606007980 */ /* 0x008168000c101900 */
[----:B------:R0:W5:Y:S01]  /*2ff00*/  LD.E R3, desc[UR6][R6.64+0x4] ;  /* 0x0000040606037980 */ /* 0x000162000c101900 */
[----:B------:R-:W-:Y:S01]  /*2ff10*/  BSSY B0, `(.L_x_12536) ;  /* 0x0000007000007945 */ /* 0x000fe20003800000 */
[----:B------:R-:W-:-:S02]  /*2ff20*/  MOV R5, R49 ;  /* 0x0000003100057202 */ /* 0x000fc40000000f00 */
[----:B--2---:R-:W-:-:S04]  /*2ff30*/  LOP3.LUT R4, R4, 0x1, RZ, 0xfc, !PT ;  /* 0x0000000104047812 */ /* 0x004fc800078efcff */
[----:B------:R-:W-:Y:S01]  /*2ff40*/  ISETP.NE.AND P0, PT, R4, 0x3, PT ;  /* 0x000000030400780c */ /* 0x000fe20003f05270 */
[----:B------:R-:W-:-:S12]  /*2ff50*/  IMAD.MOV.U32 R4, RZ, RZ, R30 ;  /* 0x000000ffff047224 */ /* 0x000fd800078e001e */
[----:B0-----:R-:W-:Y:S05]  /*2ff60*/  @!P0 BRA `(.L_x_12537) ;  /* 0x0000000000048947 */ /* 0x001fea0003800000 */
[----:B------:R-:W-:Y:S01]  /*2ff70*/  BPT.TRAP 0x1 ;  /* 0x000000040000795c */ /* 0x000fe20000300000 */
.L_x_12537:
[----:B------:R-:W-:Y:S05]  /*2ff80*/  BSYNC B0 ;  /* 0x0000000000007941 */ /* 0x000fea0003800000 */
.L_x_12536:
[----:B------:R-:W2:Y:S01]  /*2ff90*/  LD.E.64 R12, desc[UR6][R8.64+0x18] ;  /* 0x00001806080c7980 */ /* 0x000ea2000c101b00 */
[----:B-----5:R-:W-:Y:S02]  /*2ffa0*/  SHF.L.U32 R15, R3, 0x1f, RZ ;  /* 0x0000001f030f7819 */ /* 0x020fe400000006ff */
[----:B--2---:R-:W-:-:S05]  /*2ffb0*/  MOV R13, R12 ;  /* 0x0000000c000d7202 */ /* 0x004fca0000000f00 */
[----:B------:R-:W-:-:S04]  /*2ffc0*/  IMAD R0, R0, 0x8, R13 ;  /* 0x0000000800007824 */ /* 0x000fc800078e020d */
[----:B------:R0:W1:Y:S01]  /*2ffd0*/  SYNCS.PHASECHK.TRANS64.TRYWAIT P0, [R0+URZ], R15 ;  /* 0x0000000f000075a7 */ /* 0x000062000800017f */
[----:B------:R-:W2:Y:S04]  /*2ffe0*/  LD.E R12, desc[UR6][R8.64] ;  /* 0x00000006080c7980 */ /* 0x000ea8000c101900 */
[----:B------:R0:W5:Y:S04]  /*2fff0*/  LD.E R3, desc[UR6][R6.64] ;  /* 0x0000000606037980 */ /* 0x000168000c101900 */
[----:B------:R0:W5:Y:S01]  /*30000*/  LD.E R11, desc[UR6][R6.64+0x4] ;  /* 0x00000406060b7980 */ /* 0x000162000c101900 */
[----:B------:R-:W-:Y:S01]  /*30010*/  BSSY B0, `(.L_x_12538) ;  /* 0x0000005000007945 */ /* 0x000fe20003800000 */
[----:B--2---:R-:W-:-:S04]  /*30020*/  LOP3.LUT R12, R12, 0x1, RZ, 0xfc, !PT ;  /* 0x000000010c0c7812 */ /* 0x004fc800078efcff */
[----:B------:R-:W-:-:S13]  /*30030*/  ISETP.NE.AND P1, PT, R12, 0x3, PT ;  /* 0x000000030c00780c */ /* 0x000fda0003f25270 */
[----:B01----:R-:W-:Y:S05]  /*30040*/  @!P1 BRA `(.L_x_12539) ;  /* 0x0000000000049947 */ /* 0x003fea0003800000 */
[----:B------:R-:W-:Y:S01]  /*30050*/  BPT.TRAP 0x1 ;  /* 0x000000040000795c */ /* 0x000fe20000300000 */
.L_x_12539:
[----:B------:R-:W-:Y:S05]  /*30060*/  BSYNC B0 ;  /* 0x0000000000007941 */ /* 0x000fea0003800000 */
.L_x_12538:
        /* <DEDUP_REMOVED lines=8> */
.L_x_12541:
[----:B------:R-:W-:Y:S05]  /*300f0*/  BSYNC B0 ;  /* 0x0000000000007941 */ /* 0x000fea0003800000 */
.L_x_12540:
[----:B------:R-:W2:Y:S04]  /*30100*/  LDL.64 R12, [UR4] ;  /* 0x00000004ff0c7983 */ /* 0x000ea80008100a00 */
[----:B------:R-:W3:Y:S04]  /*30110*/  LDL.64 R8, [UR4+0x28] ;  /* 0x00002804ff087983 */ /* 0x000ee80008100a00 */
[----:B0-----:R-:W4:Y:S04]  /*30120*/  LDL.64 R6, [UR4+0x20] ;  /* 0x00002004ff067983 */ /* 0x001f280008100a00 */
[----:B------:R-:W4:Y:S04]  /*30130*/  LDL.64 R14, [UR4+0x8] ;  /* 0x00000804ff0e7983 */ /* 0x000f280008100a00 */
[----:B--2---:R-:W2:Y:S04]  /*30140*/  LD.E R13, desc[UR6][R12.64] ;  /* 0x000000060c0d7980 */ /* 0x004ea8000c101900 */
[----:B---3--:R-:W2:Y:S01]  /*30150*/  LD.E.64 R20, desc[UR6][R8.64] ;  /* 0x0000000608147980 */ /* 0x008ea2000c101b00 */
[----:B------:R-:W-:Y:S05]  /*30160*/  WARPSYNC.ALL ;  /* 0x0000000000007948 */ /* 0x000fea0003800000 */
[----:B----4-:R0:W-:Y:S04]  /*30170*/  ST.E desc[UR6][R14.64], RZ ;  /* 0x000000ff0e007985 */ /* 0x0101e8000c101906 */
[----:B------:R-:W3:Y:S01]  /*30180*/  LD.E.64 R8, desc[UR6][R6.64] ;  /* 0x0000000606087980 */ /* 0x000ee2000c101b00 */
[----:B--2---:R-:W-:Y:S01]  /*30190*/  IMAD R12, R13, 0x300, R20 ;  /* 0x000003000d0c7824 */ /* 0x004fe200078e0214 */
[----:B------:R-:W-:Y:S01]  /*301a0*/  WARPGROUP.ARRIVE ;  /* 0x00000000000079c5 */ /* 0x000fe20000000000 */
[----:B------:R-:W-:-:S02]  /*301b0*/  IMAD.MOV.U32 R13, RZ, RZ, R21 ;  /* 0x000000ffff0d7224 */ /* 0x000fc400078e0015 */
[----:B------:R-:W-:Y:S01]  /*301c0*/  IMAD.MOV.U32 R0, RZ, RZ, 0x1 ;  /* 0x00000001ff007424 */ /* 0x000fe200078e00ff */
        /* <DEDUP_REMOVED lines=10> */
[----:B------:R-:W-:-:S03]  /*30270*/  WARPGROUP.ARRIVE ;  /* 0x00000000000079c5 */ /* 0x000fc60000000000 */
        /* <DEDUP_REMOVED lines=21> */
[----:B------:R-:W-:-:S03]  /*303d0*/  IMAD.MOV.U32 R13, RZ, RZ, R21 ;  /* 0x000000ffff0d7224 */ /* 0x000fc600078e0015 */
        /* <DEDUP_REMOVED lines=8> */
[----:B------:R-:W2:Y:S04]  /*30460*/  LDL.64 R12, [UR4+0x18] ;  /* 0x00001804ff0c7983 */ /* 0x000ea80008100a00 */
[----:B------:R-:W3:Y:S01]  /*30470*/  LDL.64 R8, [UR4] ;  /* 0x00000004ff087983 */ /* 0x000ee20008100a00 */
[----:B------:R-:W1:Y:S02]  /*30480*/  S2R R6, SR_TID.X ;  /* 0x0000000000067919 */ /* 0x000e640000002100 */
[----:B-1---5:R-:W-:-:S04]  /*30490*/  SHF.R.U32.HI R3, RZ, 0x7, R6 ;  /* 0x00000007ff037819 */ /* 0x022fc80000011606 */
[----:B------:R-:W-:-:S05]  /*304a0*/  IADD3 R3, -R3, 0xb, RZ ;  /* 0x0000000b03037810 */ /* 0x000fca0007ffe1ff */
[----:B------:R0:W-:Y:S06]  /*304b0*/  BAR.ARV R3, 0x100 ;  /* 0x000400030000751d */ /* 0x0001ec0000002000 */
[----:B--2---:R-:W2:Y:S04]  /*304c0*/  LD.E R11, desc[UR6][R12.64] ;  /* 0x000000060c0b7980 */ /* 0x004ea8000c101900 */
[----:B---3--:R0:W5:Y:S01]  /*304d0*/  LD.E R7, desc[UR6][R8.64] ;  /* 0x0000000608077980 */ /* 0x008162000c101900 */
[----:B------:R-:W-:Y:S01]  /*304e0*/  BSSY B0, `(.L_x_12543) ;  /* 0x0000005000007945 */ /* 0x000fe20003800000 */
[----:B--2---:R-:W-:-:S04]  /*304f0*/  LOP3.LUT R11, R11, 0x1, RZ, 0xfc, !PT ;  /* 0x000000010b0b7812 */ /* 0x004fc800078efcff */
[----:B------:R-:W-:-:S13]  /*30500*/  ISETP.NE.AND P0, PT, R11, 0x3, PT ;  /* 0x000000030b00780c */ /* 0x000fda0003f05270 */
[----:B0-----:R-:W-:Y:S05]  /*30510*/  @!P0 BRA `(.L_x_12544) ;  /* 0x0000000000048947 */ /* 0x001fea0003800000 */
[----:B------:R-:W-:Y:S01]  /*30520*/  BPT.TRAP 0x1 ;  /* 0x000000040000795c */ /* 0x000fe20000300000 */
.L_x_12544:
[----:B------:R-:W-:Y:S05]  /*30530*/  BSYNC B0 ;  /* 0x0000000000007941 */ /* 0x000fea0003800000 */
.L_x_12543:
[----:B------:R-:W2:Y:S04]  /*30540*/  LD.E.64 R8, desc[UR6][R12.64+0x20] ;  /* 0x000020060c087980 */ /* 0x000ea8000c101b00 */
[----:B------:R-:W3:Y:S01]  /*30550*/  LD.E R3, desc[UR6][R12.64+0xc] ;  /* 0x00000c060c037980 */ /* 0x000ee2000c101900 */
[----:B--2---:R-:W-:-:S05]  /*30560*/  MOV R8, R8 ;  /* 0x0000000800087202 */ /* 0x004fca0000000f00 */
[----:B-----5:R-:W-:-:S05]  /*30570*/  IMAD R8, R7, 0x8, R8 ;  /* 0x0000000807087824 */ /* 0x020fca00078e0208 */
[----:B---3--:R-:W-:-:S04]  /*30580*/  PRMT R3, R3, 0x654, R8 ;  /* 0x0000065403037816 */ /* 0x008fc80000000008 */
[----:B------:R0:W-:Y:S01]  /*30590*/  SYNCS.ARRIVE.TRANS64.RED.A1T0 RZ, [R3+URZ], RZ ;  /* 0x000000ff03ff79a7 */ /* 0x0001e2000810043f */
[----:B------:R-:W2:Y:S04]  /*305a0*/  LDL.64 R8, [UR4+0x38] ;  /* 0x00003804ff087983 */ /* 0x000ea80008100a00 */
[----:B------:R-:W3:Y:S04]  /*305b0*/  LD.E R82, desc[UR6][R4.64] ;  /* 0x0000000604527980 */ /* 0x000ee8000c101900 */
[----:B0-----:R-:W4:Y:S04]  /*305c0*/  LD.E R3, desc[UR6][R4.64+0x24] ;  /* 0x0000240604037980 */ /* 0x001f28000c101900 */
[----:B------:R0:W3:Y:S04]  /*305d0*/  LD.E R84, desc[UR6][R72.64] ;  /* 0x0000000648547980 */ /* 0x0000e8000c101900 */
[----:B------:R-:W3:Y:S04]  /*305e0*/  LD.E R7, desc[UR6][R4.64+0x8] ;  /* 0x0000080604077980 */ /* 0x000ee8000c101900 */
[----:B------:R-:W3:Y:S04]  /*305f0*/  LD.E R74, desc[UR6][R4.64+0xc] ;  /* 0x00000c06044a7980 */ /* 0x000ee8000c101900 */
[----:B------:R-:W3:Y:S04]  /*30600*/  LD.E R72, desc[UR6][R4.64+0x10] ;  /* 0x0000100604487980 */ /* 0x000ee8000c101900 */
[----:B------:R-:W0:Y:S04]  /*30610*/  LD.E R73, desc[UR6][R4.64+0x14] ;  /* 0x0000140604497980 */ /* 0x000e28000c101900 */
[----:B--2---:R-:W2:Y:S01]  /*30620*/  LD.E.64 R14, desc[UR6][R8.64] ;  /* 0x00000006080e7980 */ /* 0x004ea2000c101b00 */
[----:B----4-:R-:W-:-:S03]  /*30630*/  ISETP.NE.AND P0, PT, R3, 0x1, PT ;  /* 0x000000010300780c */ /* 0x010fc60003f05270 */
[----:B------:R-:W4:Y:S04]  /*30640*/  LD.E R9, desc[UR6][R4.64+0x18] ;  /* 0x0000180604097980 */ /* 0x000f28000c101900 */
[----:B------:R-:W4:Y:S06]  /*30650*/  LD.E R8, desc[UR6][R4.64+0x4] ;  /* 0x0000040604087980 */ /* 0x000f2c000c101900 */
[----:B------:R-:W4:Y:S04]  /*30660*/  @P0 LD.E R77, desc[UR6][R4.64+0x28] ;  /* 0x00002806044d0980 */ /* 0x000f28000c101900 */
[----:B------:R-:W4:Y:S04]  /*30670*/  @P0 LD.E R76, desc[UR6][R4.64+0x2c] ;  /* 0x00002c06044c0980 */ /* 0x000f28000c101900 */
[----:B--2---:R-:W2:Y:S01]  /*30680*/  LD.E R21, desc[UR6][R14.64] ;  /* 0x000000060e157980 */ /* 0x004ea2000c101900 */
[----:B---3--:R-:W-:-:S02]  /*30690*/  LOP3.LUT R74, RZ, R74, RZ, 0x33, !PT ;  /* 0x0000004aff4a7212 */ /* 0x008fc400078e33ff */
[----:B----4-:R-:W-:Y:S01]  /*306a0*/  ISETP.GE.AND P1, PT, R9, 0x1, PT ;  /* 0x000000010900780c */ /* 0x010fe20003f26270 */
[----:B------:R-:W-:Y:S01]  /*306b0*/  BSSY B0, `(.L_x_12545) ;  /* 0x00000a7000007945 */ /* 0x000fe20003800000 */
[----:B0-----:R-:W-:Y:S02]  /*306c0*/  IMAD R73, R2, -0x60, R73 ;  /* 0xffffffa002497824 */ /* 0x001fe400078e0249 */
[-C--:B--2---:R-:W-:Y:S01]  /*306d0*/  FMUL.FTZ R80, R45, R21.reuse ;  /* 0x000000152d507220 */ /* 0x084fe20000410000 */
        /* <DEDUP_REMOVED lines=26> */
[----:B------:R-:W-:Y:S01]  /*30880*/  LOP3.LUT R45, R45, 0xfffffffc, RZ, 0xc0, !PT ;  /* 0xfffffffc2d2d7812 */ /* 0x000fe200078ec0ff */
[----:B------:R-:W-:Y:S01]  /*30890*/  FMUL.FTZ R42, R59, R21 ;  /* 0x000000153b2a7220 */ /* 0x000fe20000410000 */
[----:B------:R-:W-:-:S02]  /*308a0*/  LEA.HI R57, R54, R55, RZ, 0x5 ;  /* 0x0000003736397211 */ /* 0x000fc400078f28ff */
[--C-:B------:R-:W-:Y:S02]  /*308b0*/  SHF.R.S32.HI R54, RZ, 0x2, R56.reuse ;  /* 0x00000002ff367819 */ /* 0x100fe40000011438 */
[----:B------:R-:W-:Y:S01]  /*308c0*/  SHF.R.S32.HI R59, RZ, 0x1f, R56 ;  /* 0x0000001fff3b7819 */ /* 0x000fe20000011438 */
[----:B------:R-:W-:Y:S01]  /*308d0*/  IMAD.IADD R82, R82, 0x1, -R45 ;  /* 0x0000000152527824 */ /* 0x000fe200078e0a2d */
[----:B------:R-:W-:Y:S02]  /*308e0*/  SHF.R.S32.HI R45, RZ, 0x7, R46 ;  /* 0x00000007ff2d7819 */ /* 0x000fe4000001142e */
[----:B------:R-:W-:Y:S02]  /*308f0*/  LEA.HI R59, R59, R54, RZ, 0x3 ;  /* 0x000000363b3b7211 */ /* 0x000fe400078f18ff */
[----:B------:R-:W-:Y:S02]  /*30900*/  SHF.R.S32.HI R57, RZ, 0x5, R57 ;  /* 0x00000005ff397819 */ /* 0x000fe40000011439 */
[----:B------:R-:W-:-:S02]  /*30910*/  LEA.HI R46, R46, R45, RZ, 0x1 ;  /* 0x0000002d2e2e7211 */ /* 0x000fc400078f08ff */
[----:B------:R-:W-:Y:S01]  /*30920*/  LOP3.LUT R59, R59, 0xfffffff8, RZ, 0xc0, !PT ;  /* 0xfffffff83b3b7812 */ /* 0x000fe200078ec0ff */
[----:B------:R-:W-:Y:S01]  /*30930*/  IMAD R84, R84, 0x8, R57 ;  /* 0x0000000854547824 */ /* 0x000fe200078e0239 */
[----:B------:R-:W-:Y:S02]  /*30940*/  LOP3.LUT R46, R46, 0x3fffffe, RZ, 0xc0, !PT ;  /* 0x03fffffe2e2e7812 */ /* 0x000fe400078ec0ff */
[----:B------:R-:W-:Y:S01]  /*30950*/  LEA.HI R57, R82, R82, RZ, 0x1 ;  /* 0x0000005252397211 */ /* 0x000fe200078f08ff */
[----:B------:R-:W-:Y:S02]  /*30960*/  IMAD.IADD R59, R54, 0x1, -R59 ;  /* 0x00000001363b7824 */ /* 0x000fe400078e0a3b */
[----:B------:R-:W-:Y:S01]  /*30970*/  IMAD.IADD R46, R45, 0x1, -R46 ;  /* 0x000000012d2e7824 */ /* 0x000fe200078e0a2e */
[----:B------:R-:W-:Y:S01]  /*30980*/  LOP3.LUT R57, R57, 0x1ffffffe, RZ, 0xc0, !PT ;  /* 0x1ffffffe39397812 */ /* 0x000fe200078ec0ff */
[----:B------:R-:W-:Y:S02]  /*30990*/  IMAD.U32 R59, R84, 0x10, R59 ;  /* 0x00000010543b7824 */ /* 0x000fe400078e003b */
[-C--:B------:R-:W-:Y:S01]  /*309a0*/  FMUL.FTZ R64, R64, R21.reuse ;  /* 0x0000001540407220 */ /* 0x080fe20000410000 */
[-C--:B------:R-:W-:Y:S01]  /*309b0*/  FMUL.FTZ R12, R27, R21.reuse ;  /* 0x000000151b0c7220 */ /* 0x080fe20000410000 */
[----:B------:R-:W-:Y:S01]  /*309c0*/  FMUL.FTZ R27, R43, R21 ;  /* 0x000000152b1b7220 */ /* 0x000fe20000410000 */
[----:B------:R-:W-:-:S02]  /*309d0*/  IMAD.IADD R57, R82, 0x1, -R57 ;  /* 0x0000000152397824 */ /* 0x000fc400078e0a39 */
[----:B------:R-:W-:Y:S02]  /*309e0*/  IMAD R46, R46, 0x40, R59 ;  /* 0x000000402e2e7824 */ /* 0x000fe400078e023b */
[----:B------:R-:W-:Y:S02]  /*309f0*/  FMUL.FTZ R43, R62, R21 ;  /* 0x000000153e2b7220 */ /* 0x000fe40000410000 */
[----:B------:R0:W1:Y:S02]  /*30a00*/  MUFU.TANH R62, R64 ;  /* 0x00000040003e7308 */ /* 0x0000640000002400 */
[----:B0-----:R-:W-:-:S04]  /*30a10*/  IMAD R64, R57, 0x8, R46 ;  /* 0x0000000839407824 */ /* 0x001fc800078e022e */
[----:B------:R-:W-:-:S05]  /*30a20*/  @P0 IMAD.HI.U32 R77, R64, R77, RZ ;  /* 0x0000004d404d0227 */ /* 0x000fca00078e00ff */
[----:B------:R-:W-:Y:S01]  /*30a30*/  @P0 SHF.R.U32.HI R64, RZ, R76, R77 ;  /* 0x0000004cff400219 */ /* 0x000fe2000001164d */
[----:B------:R-:W-:Y:S01]  /*30a40*/  FMUL.FTZ R20, R35, R21 ;  /* 0x0000001523147220 */ /* 0x000fe20000410000 */
        /* <DEDUP_REMOVED lines=26> */
[----:B------:R-:W-:Y:S01]  /*30bf0*/  VIADD R45, R57, 0x1 ;  /* 0x00000001392d7836 */ /* 0x000fe20000000000 */
[----:B------:R-:W2:Y:S03]  /*30c00*/  MUFU.TANH R11, R11 ;  /* 0x0000000b000b7308 */ /* 0x000ea60000002400 */
[----:B------:R-:W-:-:S05]  /*30c10*/  IMAD R45, R56, -0x2, R45 ;  /* 0xfffffffe382d7824 */ /* 0x000fca00078e022d */
[----:B------:R-:W3:Y:S01]  /*30c20*/  MUFU.TANH R75, R75 ;  /* 0x0000004b004b7308 */ /* 0x000ee20000002400 */
[----:B------:R-:W-:-:S07]  /*30c30*/  IMAD.IADD R45, R45, 0x1, -R8 ;  /* 0x000000012d2d7824 */ /* 0x000fce00078e0a08 */
[----:B------:R-:W4:Y:S01]  /*30c40*/  MUFU.TANH R3, R3 ;  /* 0x0000000300037308 */ /* 0x000f220000002400 */
[----:B------:R-:W-:-:S07]  /*30c50*/  IMAD.SHL.U32 R21, R56, 0x2, RZ ;  /* 0x0000000238157824 */ /* 0x000fce00078e00ff */
        /* <DEDUP_REMOVED lines=47> */
[----:B------:R-:W-:Y:S01]  /*30f50*/  IMAD R70, R2, -0x60, -R21 ;  /* 0xffffffa002467824 */ /* 0x000fe200078e0a15 */
        /* <DEDUP_REMOVED lines=11> */
[----:B------:R-:W2:Y:S04]  /*31010*/  LD.E R21, desc[UR6][R4.64+0x1c] ;  /* 0x00001c0604157980 */ /* 0x000ea8000c101900 */
[----:B------:R-:W3:Y:S01]  /*31020*/  LD.E R54, desc[UR6][R4.64+0x20] ;  /* 0x0000200604367980 */ /* 0x000ee2000c101900 */
[----:B--2---:R-:W-:-:S05]  /*31030*/  IMAD.HI.U32 R21, R46, R21, RZ ;  /* 0x000000152e157227 */ /* 0x004fca00078e00ff */
[----:B---3--:R-:W-:-:S07]  /*31040*/  SHF.R.U32.HI R46, RZ, R54, R21 ;  /* 0x00000036ff2e7219 */ /* 0x008fce0000011615 */
.L_x_12550:
[----:B------:R-:W-:Y:S05]  /*31050*/  BSYNC B2 ;  /* 0x0000000000027941 */ /* 0x000fea0003800000 */
.L_x_12549:
[----:B------:R-:W-:Y:S01]  /*31060*/  LOP3.LUT R46, RZ, R46, RZ, 0x33, !PT ;  /* 0x0000002eff2e7212 */ /* 0x000fe200078e33ff */
[----:B------:R-:W-:Y:S06]  /*31070*/  BRA `(.L_x_12551) ;  /* 0x0000000000187947 */ /* 0x000fec0003800000 */
.L_x_12548:
[----:B------:R-:W-:-:S13]  /*31080*/  ISETP.NE.AND P0, PT, R9, 0x1, PT ;  /* 0x000000010900780c */ /* 0x000fda0003f05270 */
[----:B------:R-:W-:Y:S05]  /*31090*/  @!P0 BRA `(.L_x_12551) ;  /* 0x0000000000108947 */ /* 0x000fea0003800000 */
[----:B------:R-:W2:Y:S04]  /*310a0*/  LD.E R21, desc[UR6][R4.64+0x1c] ;  /* 0x00001c0604157980 */ /* 0x000ea8000c101900 */
[----:B------:R-:W3:Y:S01]  /*310b0*/  LD.E R45, desc[UR6][R4.64+0x20] ;  /* 0x00002006042d7980 */ /* 0x000ee2000c101900 */
[----:B--2---:R-:W-:-:S05]  /*310c0*/  IMAD.HI.U32 R46, R46, R21, RZ ;  /* 0x000000152e2e7227 */ /* 0x004fca00078e00ff */
[----:B---3--:R-:W-:-:S07]  /*310d0*/  SHF.R.U32.HI R46, RZ, R45, R46 ;  /* 0x0000002dff2e7219 */ /* 0x008fce000001162e */
.L_x_12551:
[----:B------:R-:W-:Y:S05]  /*310e0*/  BSYNC B1 ;  /* 0x0000000000017941 */ /* 0x000fea0003800000 */
.L_x_12547:
[----:B------:R-:W-:-:S05]  /*310f0*/  IMAD R46, R9, R46, R70 ;  /* 0x0000002e092e7224 */ /* 0x000fca00078e0246 */
[----:B------:R-:W-:Y:S02]  /*31100*/  VIMNMX R63, R63, R46, !PT ;  /* 0x0000002e3f3f7248 */ /* 0x000fe40007fe0100 */
[----:B------:R-:W-:-:S07]  /*31110*/  VIADDMNMX R2, R46, R9, R2, PT ;  /* 0x000000092e027246 */ /* 0x000fce0003800102 */
.L_x_12546:
[----:B------:R-:W-:Y:S05]  /*31120*/  BSYNC B0 ;  /* 0x0000000000007941 */ /* 0x000fea0003800000 */
.L_x_12545:
[C---:B------:R-:W-:Y:S01]  /*31130*/  ISETP.GE.AND P0, PT, R73.reuse, 0x2, PT ;  /* 0x000000024900780c */ /* 0x040fe20003f06270 */
[----:B------:R-:W-:Y:S01]  /*31140*/  BSSY B0, `(.L_x_12552) ;  /* 0x0000090000007945 */ /* 0x000fe20003800000 */
[----:B------:R-:W-:Y:S02]  /*31150*/  ISETP.GE.AND P4, PT, R73, 0xa, PT ;  /* 0x0000000a4900780c */ /* 0x000fe40003f86270 */
        /* <DEDUP_REMOVED lines=93> */
[----:B-1----:R-:W-:Y:S02]  /*31730*/  FSEL R29, R62, -INF , !P4 ;  /* 0xff8000003e1d7808 */ /* 0x002fe40006000000 */
[----:B------:R-:W-:-:S04]  /*31740*/  ISETP.GE.AND P4, PT, R73, 0x52, PT ;  /* 0x000000524900780c */ /* 0x000fc80003f86270 */
[----:B------:R-:W-:-:S04]  /*31750*/  ISETP.GT.AND P5, PT, R63, 0x51, !P4 ;  /* 0x000000513f00780c */ /* 0x000fc800067a4270 */
[----:B------:R-:W-:-:S04]  /*31760*/  ISETP.LT.OR P5, PT, R2, 0x52, P5 ;  /* 0x000000520200780c */ /* 0x000fc80002fa1670 */
[----:B------:R-:W-:Y:S02]  /*31770*/  FSEL R28, R65, -INF , !P5 ;  /* 0xff800000411c7808 */ /* 0x000fe40006800000 */
[----:B------:R-:W-:Y:S01]  /*31780*/  ISETP.GE.AND P5, PT, R73, 0x59, PT ;  /* 0x000000594900780c */ /* 0x000fe20003fa6270 */
[----:B------:R-:W0:Y:S03]  /*31790*/  SHFL.IDX PT, R65, R64, 0x1, 0x1c1f ;  /* 0x003c1f0040417f89 */ /* 0x000e2600000e0000 */
        /* <DEDUP_REMOVED lines=29> */
.L_x_12557:
[----:B------:R-:W-:Y:S05]  /*31970*/  BSYNC B2 ;  /* 0x0000000000027941 */ /* 0x000fea0003800000 */
.L_x_12556:
[----:B------:R-:W-:Y:S01]  /*31980*/  LOP3.LUT R8, RZ, R8, RZ, 0x33, !PT ;  /* 0x00000008ff087212 */ /* 0x000fe200078e33ff */
[----:B------:R-:W-:Y:S06]  /*31990*/  BRA `(.L_x_12558) ;  /* 0x0000000000187947 */ /* 0x000fec0003800000 */
.L_x_12555:
[----:B------:R-:W-:-:S13]  /*319a0*/  ISETP.NE.AND P6, PT, R9, 0x1, PT ;  /* 0x000000010900780c */ /* 0x000fda0003fc5270 */
[----:B------:R-:W-:Y:S05]  /*319b0*/  @!P6 BRA `(.L_x_12558) ;  /* 0x000000000010e947 */ /* 0x000fea0003800000 */
[----:B------:R-:W2:Y:S04]  /*319c0*/  LD.E R7, desc[UR6][R4.64+0x1c] ;  /* 0x00001c0604077980 */ /* 0x000ea8000c101900 */
[----:B------:R-:W3:Y:S01]  /*319d0*/  LD.E R65, desc[UR6][R4.64+0x20] ;  /* 0x0000200604417980 */ /* 0x000ee2000c101900 */
[----:B--2---:R-:W-:-:S05]  /*319e0*/  IMAD.HI.U32 R8, R8, R7, RZ ;  /* 0x0000000708087227 */ /* 0x004fca00078e00ff */
[----:B---3--:R-:W-:-:S07]  /*319f0*/  SHF.R.U32.HI R8, RZ, R65, R8 ;  /* 0x00000041ff087219 */ /* 0x008fce0000011608 */
.L_x_12558:
[----:B------:R-:W-:Y:S05]  /*31a00*/  BSYNC B1 ;  /* 0x0000000000017941 */ /* 0x000fea0003800000 */
.L_x_12554:
[----:B------:R-:W-:-:S05]  /*31a10*/  IMAD R8, R9, R8, R70 ;  /* 0x0000000809087224 */ /* 0x000fca00078e0246 */
[----:B------:R-:W-:Y:S02]  /*31a20*/  VIADDMNMX R2, R8, R9, R2, PT ;  /* 0x0000000908027246 */ /* 0x000fe40003800102 */
[----:B------:R-:W-:-:S07]  /*31a30*/  VIMNMX R63, R63, R8, !PT ;  /* 0x000000083f3f7248 */ /* 0x000fce0007fe0100 */
.L_x_12553:
[----:B------:R-:W-:Y:S05]  /*31a40*/  BSYNC B0 ;  /* 0x0000000000007941 */ /* 0x000fea0003800000 */
.L_x_12552:
[----:B------:R-:W2:Y:S01]  /*31a50*/  LDL.64 R4, [UR4+0x40] ;  /* 0x00004004ff047983 */ /* 0x000ea20008100a00 */
        /* <DEDUP_REMOVED lines=68> */
[C---:B------:R-:W-:Y:S02]  /*31ea0*/  ISETP.GT.AND P0, PT, R63.reuse, RZ, !P6 ;  /* 0x000000ff3f00720c */ /* 0x040fe40007704270 */
[C---:B------:R-:W-:Y:S02]  /*31eb0*/  ISETP.GT.AND P2, PT, R63.reuse, 0x49, !P2 ;  /* 0x000000493f00780c */ /* 0x040fe40005744270 */
[----:B------:R-:W-:Y:S02]  /*31ec0*/  ISETP.LT.OR P0, PT, R2, 0x1, P0 ;  /* 0x000000010200780c */ /* 0x000fe40000701670 */
[----:B------:R-:W-:Y:S02]  /*31ed0*/  ISETP.GT.AND P3, PT, R63, 0x50, !P3 ;  /* 0x000000503f00780c */ /* 0x000fe40005f64270 */
[----:B------:R-:W-:-:S02]  /*31ee0*/  FSEL R7, R3, -INF , !P0 ;  /* 0xff80000003077808 */ /* 0x000fc40004000000 */
[----:B------:R-:W-:Y:S02]  /*31ef0*/  ISETP.GT.AND P4, PT, R63, 0x51, !P4 ;  /* 0x000000513f00780c */ /* 0x000fe40006784270 */
[----:B------:R-:W-:Y:S02]  /*31f00*/  FMNMX.FTZ R8, R7, R12, !PT ;  /* 0x0000000c07087209 */ /* 0x000fe40007810000 */
[----:B------:R-:W-:Y:S02]  /*31f10*/  ISETP.NE.AND P6, PT, R73, RZ, PT ;  /* 0x000000ff4900720c */ /* 0x000fe40003fc5270 */
        /* <DEDUP_REMOVED lines=13> */
[----:B------:R-:W-:Y:S02]  /*31ff0*/  ISETP.GT.AND P0, PT, R63, 0x48, !P1 ;  /* 0x000000483f00780c */ /* 0x000fe40004f04270 */
[----:B------:R-:W-:Y:S02]  /*32000*/  FMNMX.FTZ R8, R39, R8, !PT ;  /* 0x0000000827087209 */ /* 0x000fe40007810000 */
[C---:B------:R-:W-:Y:S02]  /*32010*/  ISETP.LT.OR P0, PT, R2.reuse, 0x49, P0 ;  /* 0x000000490200780c */ /* 0x040fe40000701670 */
[----:B------:R-:W-:Y:S02]  /*32020*/  FMNMX.FTZ R3, R41, R8, !PT ;  /* 0x0000000829037209 */ /* 0x000fe40007810000 */
[----:B------:R-:W-:-:S02]  /*32030*/  ISETP.LT.OR P2, PT, R2, 0x4a, P2 ;  /* 0x0000004a0200780c */ /* 0x000fc40001741670 */
[----:B------:R-:W-:Y:S02]  /*32040*/  FSEL R43, R43, -INF , !P0 ;  /* 0xff8000002b2b7808 */ /* 0x000fe40004000000 */
[----:B------:R-:W-:Y:S02]  /*32050*/  FMNMX.FTZ R8, R42, R3, !PT ;  /* 0x000000032a087209 */ /* 0x000fe40007810000 */
[----:B------:R-:W-:Y:S02]  /*32060*/  ISETP.LT.OR P3, PT, R2, 0x51, P3 ;  /* 0x000000510200780c */ /* 0x000fe40001f61670 */
[----:B------:R-:W-:Y:S02]  /*32070*/  FSEL R44, R44, -INF , !P2 ;  /* 0xff8000002c2c7808 */ /* 0x000fe40005000000 */
[----:B------:R-:W-:Y:S02]  /*32080*/  FMNMX.FTZ R3, R43, R8, !PT ;  /* 0x000000082b037209 */ /* 0x000fe40007810000 */
[----:B------:R-:W-:-:S02]  /*32090*/  ISETP.GT.AND P5, PT, R63, 0x58, !P5 ;  /* 0x000000583f00780c */ /* 0x000fc40006fa4270 */
[----:B------:R-:W-:Y:S02]  /*320a0*/  ISETP.LT.OR P4, PT, R2, 0x52, P4 ;  /* 0x000000520200780c */ /* 0x000fe40002781670 */
[----:B------:R-:W-:Y:S02]  /*320b0*/  FSEL R8, R58, -INF , !P3 ;  /* 0xff8000003a087808 */ /* 0x000fe40005800000 */
[----:B------:R-:W-:Y:S02]  /*320c0*/  FMNMX.FTZ R3, R44, R3, !PT ;  /* 0x000000032c037209 */ /* 0x000fe40007810000 */
[----:B------:R-:W-:Y:S02]  /*320d0*/  ISETP.GT.AND P0, PT, R63, 0x59, !P6 ;  /* 0x000000593f00780c */ /* 0x000fe40007704270 */
[----:B------:R-:W-:Y:S02]  /*320e0*/  ISETP.LT.OR P5, PT, R2, 0x59, P5 ;  /* 0x000000590200780c */ /* 0x000fe40002fa1670 */
[----:B------:R-:W-:-:S02]  /*320f0*/  FSEL R9, R59, -INF , !P4 ;  /* 0xff8000003b097808 */ /* 0x000fc40006000000 */
[----:B------:R-:W-:Y:S02]  /*32100*/  FMNMX.FTZ R64, R8, R3, !PT ;  /* 0x0000000308407209 */ /* 0x000fe40007810000 */
[----:B------:R-:W-:Y:S02]  /*32110*/  ISETP.LT.OR P0, PT, R2, 0x5a, P0 ;  /* 0x0000005a0200780c */ /* 0x000fe40000701670 */
[----:B------:R-:W-:Y:S02]  /*32120*/  FSEL R58, R60, -INF , !P5 ;  /* 0xff8000003c3a7808 */ /* 0x000fe40006800000 */
[----:B------:R-:W-:Y:S02]  /*32130*/  FMNMX.FTZ R3, R9, R64, !PT ;  /* 0x0000004009037209 */ /* 0x000fe40007810000 */
[----:B------:R-:W-:Y:S02]  /*32140*/  FSEL R59, R61, -INF , !P0 ;  /* 0xff8000003d3b7808 */ /* 0x000fe40004000000 */
        /* <DEDUP_REMOVED lines=27> */
[----:B------:R-:W0:Y:S02]  /*32300*/  SHFL.BFLY PT, R2, R61, 0x2, 0x1f ;  /* 0x0c401f003d027f89 */ /* 0x000e2400000e0000 */
[----:B0-----:R-:W-:-:S05]  /*32310*/  FMNMX.FTZ R63, R61, R2, !PT ;  /* 0x000000023d3f7209 */ /* 0x001fca0007810000 */
[----:B------:R-:W0:Y:S04]  /*32320*/  SHFL.BFLY PT, R2, R63, 0x1, 0x1f ;  /* 0x0c201f003f027f89 */ /* 0x000e2800000e0000 */
[----:B------:R-:W-:Y:S01]  /*32330*/  ST.E desc[UR6][R4.64], R61 ;  /* 0x0000003d04007985 */ /* 0x000fe2000c101906 */
[----:B0-----:R-:W-:-:S05]  /*32340*/  FMNMX.FTZ R65, R63, R2, !PT ;  /* 0x000000023f417209 */ /* 0x001fca0007810000 */
[----:B------:R-:W-:Y:S04]  /*32350*/  ST.E desc[UR6][R4.64], R65 ;  /* 0x0000004104007985 */ /* 0x000fe8000c101906 */
[----:B--2---:R-:W0:Y:S02]  /*32360*/  SHFL.BFLY PT, R3, R60, 0x2, 0x1f ;  /* 0x0c401f003c037f89 */ /* 0x004e2400000e0000 */
[----:B0-----:R-:W-:-:S05]  /*32370*/  FMNMX.FTZ R64, R60, R3, !PT ;  /* 0x000000033c407209 */ /* 0x001fca0007810000 */
[----:B------:R-:W0:Y:S02]  /*32380*/  SHFL.BFLY PT, R3, R64, 0x1, 0x1f ;  /* 0x0c201f0040037f89 */ /* 0x000e2400000e0000 */
[----:B0-----:R-:W-:-:S05]  /*32390*/  FMNMX.FTZ R67, R64, R3, !PT ;  /* 0x0000000340437209 */ /* 0x001fca0007810000 */
[----:B------:R0:W-:Y:S04]  /*323a0*/  ST.E desc[UR6][R4.64+0x4], R67 ;  /* 0x0000044304007985 */ /* 0x0001e8000c101906 */
[----:B------:R-:W2:Y:S04]  /*323b0*/  LDL.64 R2, [UR4+0x40] ;  /* 0x00004004ff027983 */ /* 0x000ea80008100a00 */
        /* <DEDUP_REMOVED lines=10> */
[----:B------:R-:W-:-:S03]  /*32460*/  FFMA.FTZ R61, R75, R60, -R69 ;  /* 0x0000003c4b3d7223 */ /* 0x000fc60000010845 */
[-CC-:B------:R-:W-:Y:S01]  /*32470*/  FFMA.FTZ R7, R7, R60.reuse, -R5.reuse ;  /* 0x0000003c07077223 */ /* 0x180fe20000010805 */
[-C--:B------:R-:W-:Y:S01]  /*32480*/  FFMA.FTZ R12, R12, R60.reuse, -R5 ;  /* 0x0000003c0c0c7223 */ /* 0x080fe20000010805 */
[-C--:B------:R-:W-:Y:S01]  /*32490*/  FFMA.FTZ R174, R46, R60.reuse, -R69 ;  /* 0x0000003c2eae7223 */ /* 0x080fe20000010845 */
[-C--:B------:R-:W-:Y:S01]  /*324a0*/  FFMA.FTZ R13, R13, R60.reuse, -R5 ;  /* 0x0000003c0d0d7223 */ /* 0x080fe20000010805 */
[----:B------:R-:W-:Y:S01]  /*324b0*/  MUFU.EX2 R172, R172 ;  /* 0x000000ac00ac7308 */ /* 0x000fe20000000800 */
[-C--:B------:R-:W-:Y:S01]  /*324c0*/  FFMA.FTZ R45, R45, R60.reuse, -R69 ;  /* 0x0000003c2d2d7223 */ /* 0x080fe20000010845 */
[----:B------:R-:W-:-:S06]  /*324d0*/  FFMA.FTZ R14, R14, R60, -R5 ;  /* 0x0000003c0e0e7223 */ /* 0x000fcc0000010805 */
[----:B------:R-:W-:Y:S01]  /*324e0*/  MUFU.EX2 R61, R61 ;  /* 0x0000003d003d7308 */ /* 0x000fe20000000800 */
[-C--:B------:R-:W-:Y:S01]  /*324f0*/  FFMA.FTZ R156, R32, R60.reuse, -R69 ;  /* 0x0000003c209c7223 */ /* 0x080fe20000010845 */
[----:B------:R-:W-:-:S06]  /*32500*/  FFMA.FTZ R15, R15, R60, -R5 ;  /* 0x0000003c0f0f7223 */ /* 0x000fcc0000010805 */
        /* <DEDUP_REMOVED lines=9> */
[----:B------:R-:W-:-:S07]  /*325a0*/  FFMA.FTZ R24, R24, R60, -R5 ;  /* 0x0000003c18187223 */ /* 0x000fce0000010805 */
[----:B------:R-:W4:Y:S01]  /*325b0*/  MUFU.EX2 R14, R14 ;  /* 0x0000000e000e7308 */ /* 0x000f220000000800 */
[----:B------:R-:W-:Y:S01]  /*325c0*/  FFMA.FTZ R57, R57, R60, -R69 ;  /* 0x0000003c39397223 */ /* 0x000fe20000010845 */
[----:B0-----:R-:W-:-:S06]  /*325d0*/  FADD.FTZ R4, R7, R12 ;  /* 0x0000000c07047221 */ /* 0x001fcc0000010000 */
[----:B------:R-:W0:Y:S01]  /*325e0*/  MUFU.EX2 R156, R156 ;  /* 0x0000009c009c7308 */ /* 0x000e220000000800 */
[-C--:B------:R-:W-:Y:S01]  /*325f0*/  FFMA.FTZ R180, R29, R60.reuse, -R69 ;  /* 0x0000003c1db47223 */ /* 0x080fe20000010845 */
[----:B------:R-:W-:-:S06]  /*32600*/  FFMA.FTZ R25, R25, R60, -R5 ;  /* 0x0000003c19197223 */ /* 0x000fcc0000010805 */
[----:B------:R-:W0:Y:S01]  /*32610*/  MUFU.EX2 R15, R15 ;  /* 0x0000000f000f7308 */ /* 0x000e220000000800 */
[-CC-:B------:R-:W-:Y:S01]  /*32620*/  FFMA.FTZ R29, R28, R60.reuse, -R69.reuse ;  /* 0x0000003c1c1d7223 */ /* 0x180fe20000010845 */
[----:B------:R-:W-:-:S06]  /*32630*/  FFMA.FTZ R160, R40, R60, -R69 ;  /* 0x0000003c28a07223 */ /* 0x000fcc0000010845 */
[----:B------:R-:W0:Y:S01]  /*32640*/  MUFU.EX2 R33, R33 ;  /* 0x0000002100217308 */ /* 0x000e220000000800 */
[----:B------:R-:W-:-:S07]  /*32650*/  FFMA.FTZ R162, R37, R60, -R69 ;  /* 0x0000003c25a27223 */ /* 0x000fce0000010845 */
[----:B------:R1:W-:Y:S01]  /*32660*/  MUFU.EX2 R182, R11 ;  /* 0x0000000b00b67308 */ /* 0x0003e20000000800 */
[----:B------:R-:W-:-:S07]  /*32670*/  FFMA.FTZ R26, R26, R60, -R5 ;  /* 0x0000003c1a1a7223 */ /* 0x000fce0000010805 */
[----:B------:R-:W0:Y:S01]  /*32680*/  MUFU.EX2 R20, R20 ;  /* 0x0000001400147308 */ /* 0x000e220000000800 */
[----:B-1----:R-:W-:Y:S01]  /*32690*/  FADD.FTZ R11, R172, R61 ;  /* 0x0000003dac0b7221 */ /* 0x002fe20000010000 */
[----:B------:R-:W-:-:S03]  /*326a0*/  FFMA.FTZ R37, R55, R60, -R69 ;  /* 0x0000003c37257223 */ /* 0x000fc60000010845 */
[----:B------:R-:W-:Y:S01]  /*326b0*/  FADD.FTZ R28, R174, R11 ;  /* 0x0000000bae1c7221 */ /* 0x000fe20000010000 */
[----:B--2---:R-:W-:Y:S02]  /*326c0*/  FADD.FTZ R11, R13, R4 ;  /* 0x000000040d0b7221 */ /* 0x004fe40000010000 */
[----:B------:R-:W1:Y:S01]  /*326d0*/  MUFU.EX2 R158, R158 ;  /* 0x0000009e009e7308 */ /* 0x000e620000000800 */
[----:B---3--:R-:W-:Y:S01]  /*326e0*/  FADD.FTZ R55, R45, R28 ;  /* 0x0000001c2d377221 */ /* 0x008fe20000010000 */
[----:B------:R-:W-:Y:S01]  /*326f0*/  FFMA.FTZ R63, R56, R60, -R69 ;  /* 0x0000003c383f7223 */ /* 0x000fe20000010845 */
[----:B----4-:R-:W-:-:S05]  /*32700*/  FADD.FTZ R4, R14, R11 ;  /* 0x0000000b0e047221 */ /* 0x010fca0000010000 */
[----:B------:R-:W2:Y:S01]  /*32710*/  MUFU.EX2 R24, R24 ;  /* 0x0000001800187308 */ /* 0x000ea20000000800 */
[----:B------:R-:W-:Y:S01]  /*32720*/  FFMA.FTZ R27, R27, R60, -R5 ;  /* 0x0000003c1b1b7223 */ /* 0x000fe20000010805 */
[----:B0-----:R-:W-:-:S06]  /*32730*/  FADD.FTZ R28, R156, R55 ;  /* 0x000000379c1c7221 */ /* 0x001fcc0000010000 */
[----:B------:R-:W0:Y:S01]  /*32740*/  MUFU.EX2 R57, R57 ;  /* 0x0000003900397308 */ /* 0x000e220000000800 */
[----:B------:R-:W-:Y:S01]  /*32750*/  FADD.FTZ R11, R15, R4 ;  /* 0x000000040f0b7221 */ /* 0x000fe20000010000 */
[----:B------:R-:W-:-:S06]  /*32760*/  FFMA.FTZ R30, R30, R60, -R5 ;  /* 0x0000003c1e1e7223 */ /* 0x000fcc0000010805 */
[----:B------:R-:W3:Y:S01]  /*32770*/  MUFU.EX2 R25, R25 ;  /* 0x0000001900197308 */ /* 0x000ee20000000800 */
[----:B------:R-:W-:Y:S01]  /*32780*/  FADD.FTZ R55, R33, R28 ;  /* 0x0000001c21377221 */ /* 0x000fe20000010000 */
[----:B------:R-:W-:-:S06]  /*32790*/  FADD.FTZ R11, R20, R11 ;  /* 0x0000000b140b7221 */ /* 0x000fcc0000010000 */
[----:B------:R-:W4:Y:S01]  /*327a0*/  MUFU.EX2 R160, R160 ;  /* 0x000000a000a07308 */ /* 0x000f220000000800 */
[----:B------:R-:W-:-:S07]  /*327b0*/  FFMA.FTZ R31, R31, R60, -R5 ;  /* 0x0000003c1f1f7223 */ /* 0x000fce0000010805 */
[----:B------:R-:W4:Y:S01]  /*327c0*/  MUFU.EX2 R26, R26 ;  /* 0x0000001a001a7308 */ /* 0x000f220000000800 */
[----:B-1----:R-:W-:Y:S01]  /*327d0*/  FADD.FTZ R4, R158, R55 ;  /* 0x000000379e047221 */ /* 0x002fe20000010000 */
[----:B------:R-:W-:-:S06]  /*327e0*/  FFMA.FTZ R168, R47, R60, -R69 ;  /* 0x0000003c2fa87223 */ /* 0x000fcc0000010845 */
[----:B------:R-:W1:Y:S01]  /*327f0*/  MUFU.EX2 R63, R63 ;  /* 0x0000003f003f7308 */ /* 0x000e620000000800 */
[----:B--2---:R-:W-:Y:S01]  /*32800*/  FADD.FTZ R28, R24, R11 ;  /* 0x0000000b181c7221 */ /* 0x004fe20000010000 */
[----:B------:R-:W-:-:S06]  /*32810*/  FFMA.FTZ R34, R34, R60, -R5 ;  /* 0x0000003c22227223 */ /* 0x000fcc0000010805 */
[----:B------:R-:W2:Y:S01]  /*32820*/  MUFU.EX2 R27, R27 ;  /* 0x0000001b001b7308 */ /* 0x000ea20000000800 */
[----:B0-----:R-:W-:Y:S01]  /*32830*/  FADD.FTZ R11, R57, R4 ;  /* 0x00000004390b7221 */ /* 0x001fe20000010000 */
[----:B------:R-:W-:-:S06]  /*32840*/  FFMA.FTZ R47, R54, R60, -R69 ;  /* 0x0000003c362f7223 */ /* 0x000fcc0000010845 */
[----:B------:R-:W0:Y:S01]  /*32850*/  MUFU.EX2 R162, R162 ;  /* 0x000000a200a27308 */ /* 0x000e220000000800 */
        /* <DEDUP_REMOVED lines=28> */
[----:B--2---:R-:W-:-:S06]  /*32a20*/  FADD.FTZ R28, R34, R55 ;  /* 0x00000037221c7221 */ /* 0x004fcc0000010000 */
[----:B------:R-:W1:Y:S01]  /*32a30*/  MUFU.EX2 R53, R53 ;  /* 0x0000003500357308 */ /* 0x000e620000000800 */
[-C--:B------:R-:W-:Y:S01]  /*32a40*/  FFMA.FTZ R178, R50, R60.reuse, -R69 ;  /* 0x0000003c32b27223 */ /* 0x080fe20000010845 */
[----:B------:R-:W-:-:S06]  /*32a50*/  FFMA.FTZ R43, R43, R60, -R5 ;  /* 0x0000003c2b2b7223 */ /* 0x000fcc0000010805 */
[----:B------:R-:W2:Y:S01]  /*32a60*/  MUFU.EX2 R39, R39 ;  /* 0x0000002700277308 */ /* 0x000ea20000000800 */
[----:B0-----:R-:W-:Y:S01]  /*32a70*/  FADD.FTZ R11, R47, R4 ;  /* 0x000000042f0b7221 */ /* 0x001fe20000010000 */
[----:B---3--:R-:W-:-:S06]  /*32a80*/  FADD.FTZ R55, R35, R28 ;  /* 0x0000001c23377221 */ /* 0x008fcc0000010000 */
[----:B------:R-:W0:Y:S01]  /*32a90*/  MUFU.EX2 R176, R176 ;  /* 0x000000b000b07308 */ /* 0x000e220000000800 */
[-C--:B------:R-:W-:Y:S01]  /*32aa0*/  FFMA.FTZ R51, R51, R60.reuse, -R69 ;  /* 0x0000003c33337223 */ /* 0x080fe20000010845 */
[----:B------:R-:W-:-:S06]  /*32ab0*/  FFMA.FTZ R44, R44, R60, -R5 ;  /* 0x0000003c2c2c7223 */ /* 0x000fcc0000010805 */
[----:B------:R-:W3:Y:S01]  /*32ac0*/  MUFU.EX2 R41, R41 ;  /* 0x0000002900297308 */ /* 0x000ee20000000800 */
[----:B----4-:R-:W-:Y:S01]  /*32ad0*/  FADD.FTZ R4, R170, R11 ;  /* 0x0000000baa047221 */ /* 0x010fe20000010000 */
[----:B------:R-:W-:-:S06]  /*32ae0*/  FADD.FTZ R32, R38, R55 ;  /* 0x0000003726207221 */ /* 0x000fcc0000010000 */
[----:B------:R-:W4:Y:S08]  /*32af0*/  MUFU.EX2 R49, R49 ;  /* 0x0000003100317308 */ /* 0x000f300000000800 */
[----:B------:R-:W4:Y:S01]  /*32b00*/  MUFU.EX2 R42, R42 ;  /* 0x0000002a002a7308 */ /* 0x000f220000000800 */
[----:B------:R-:W-:Y:S01]  /*32b10*/  FFMA.FTZ R8, R8, R60, -R5 ;  /* 0x0000003c08087223 */ /* 0x000fe20000010805 */
[----:B-1----:R-:W-:Y:S01]  /*32b20*/  FADD.FTZ R11, R53, R4 ;  /* 0x00000004350b7221 */ /* 0x002fe20000010000 */
[----:B--2---:R-:W-:-:S05]  /*32b30*/  FADD.FTZ R32, R39, R32 ;  /* 0x0000002027207221 */ /* 0x004fca0000010000 */
[----:B------:R-:W1:Y:S08]  /*32b40*/  MUFU.EX2 R178, R178 ;  /* 0x000000b200b27308 */ /* 0x000e700000000800 */
[----:B------:R-:W-:Y:S01]  /*32b50*/  MUFU.EX2 R43, R43 ;  /* 0x0000002b002b7308 */ /* 0x000fe20000000800 */
[----:B------:R-:W-:Y:S01]  /*32b60*/  FFMA.FTZ R9, R9, R60, -R5 ;  /* 0x0000003c09097223 */ /* 0x000fe20000010805 */
[----:B0-----:R-:W-:Y:S01]  /*32b70*/  FADD.FTZ R4, R176, R11 ;  /* 0x0000000bb0047221 */ /* 0x001fe20000010000 */
[----:B---3--:R-:W-:-:S05]  /*32b80*/  FADD.FTZ R11, R41, R32 ;  /* 0x00000020290b7221 */ /* 0x008fca0000010000 */
[----:B------:R-:W0:Y:S01]  /*32b90*/  MUFU.EX2 R51, R51 ;  /* 0x0000003300337308 */ /* 0x000e220000000800 */
[-C--:B------:R-:W-:Y:S01]  /*32ba0*/  FFMA.FTZ R21, R21, R60.reuse, -R69 ;  /* 0x0000003c15157223 */ /* 0x080fe20000010845 */
[----:B------:R-:W-:-:S06]  /*32bb0*/  FFMA.FTZ R58, R58, R60, -R5 ;  /* 0x0000003c3a3a7223 */ /* 0x000fcc0000010805 */
[----:B------:R-:W2:Y:S01]  /*32bc0*/  MUFU.EX2 R44, R44 ;  /* 0x0000002c002c7308 */ /* 0x000ea20000000800 */
[----:B----4-:R-:W-:Y:S01]  /*32bd0*/  FADD.FTZ R55, R49, R4 ;  /* 0x0000000431377221 */ /* 0x010fe20000010000 */
[----:B------:R-:W-:-:S06]  /*32be0*/  FADD.FTZ R4, R42, R11 ;  /* 0x0000000b2a047221 */ /* 0x000fcc0000010000 */
[----:B------:R-:W3:Y:S08]  /*32bf0*/  MUFU.EX2 R180, R180 ;  /* 0x000000b400b47308 */ /* 0x000ef00000000800 */
[----:B------:R1:W4:Y:S01]  /*32c00*/  MUFU.EX2 R181, R8 ;  /* 0x0000000800b57308 */ /* 0x0003220000000800 */
[----:B------:R-:W-:-:S07]  /*32c10*/  FFMA.FTZ R5, R59, R60, -R5 ;  /* 0x0000003c3b057223 */ /* 0x000fce0000010805 */
[----:B------:R-:W4:Y:S01]  /*32c20*/  MUFU.EX2 R29, R29 ;  /* 0x0000001d001d7308 */ /* 0x000f220000000800 */
[----:B-1----:R-:W-:-:S07]  /*32c30*/  FADD.FTZ R8, R178, R55 ;  /* 0x00000037b2087221 */ /* 0x002fce0000010000 */
[----:B------:R1:W4:Y:S01]  /*32c40*/  MUFU.EX2 R28, R9 ;  /* 0x00000009001c7308 */ /* 0x0003220000000800 */
[----:B0-----:R-:W-:-:S07]  /*32c50*/  FADD.FTZ R11, R51, R8 ;  /* 0x00000008330b7221 */ /* 0x001fce0000010000 */
[----:B------:R-:W0:Y:S01]  /*32c60*/  MUFU.EX2 R21, R21 ;  /* 0x0000001500157308 */ /* 0x000e220000000800 */
[----:B-1----:R-:W-:-:S07]  /*32c70*/  FADD.FTZ R9, R43, R4 ;  /* 0x000000042b097221 */ /* 0x002fce0000010000 */
[----:B------:R-:W1:Y:S01]  /*32c80*/  MUFU.EX2 R58, R58 ;  /* 0x0000003a003a7308 */ /* 0x000e620000000800 */
[----:B--2---:R-:W-:Y:S01]  /*32c90*/  FADD.FTZ R4, R44, R9 ;  /* 0x000000092c047221 */ /* 0x004fe20000010000 */
[----:B---3--:R-:W-:-:S06]  /*32ca0*/  FADD.FTZ R8, R180, R11 ;  /* 0x0000000bb4087221 */ /* 0x008fcc0000010000 */
[----:B------:R-:W2:Y:S01]  /*32cb0*/  MUFU.EX2 R183, R5 ;  /* 0x0000000500b77308 */ /* 0x000ea20000000800 */
[----:B----4-:R-:W-:Y:S01]  /*32cc0*/  FADD.FTZ R9, R181, R4 ;  /* 0x00000004b5097221 */ /* 0x010fe20000010000 */
[----:B------:R-:W-:-:S03]  /*32cd0*/  FADD.FTZ R8, R29, R8 ;  /* 0x000000081d087221 */ /* 0x000fc60000010000 */
[----:B------:R-:W-:Y:S01]  /*32ce0*/  FADD.FTZ R9, R28, R9 ;  /* 0x000000091c097221 */ /* 0x000fe20000010000 */
[----:B0-----:R-:W-:-:S03]  /*32cf0*/  FADD.FTZ R11, R21, R8 ;  /* 0x00000008150b7221 */ /* 0x001fc60000010000 */
[----:B-1----:R-:W-:Y:S01]  /*32d00*/  FADD.FTZ R4, R58, R9 ;  /* 0x000000093a047221 */ /* 0x002fe20000010000 */
[----:B------:R-:W-:-:S03]  /*32d10*/  FADD.FTZ R11, R182, R11 ;  /* 0x0000000bb60b7221 */ /* 0x000fc60000010000 */
[----:B--2---:R-:W-:Y:S02]  /*32d20*/  FADD.FTZ R55, R183, R4 ;  /* 0x00000004b7377221 */ /* 0x004fe40000010000 */
[----:B------:R0:W-:Y:S04]  /*32d30*/  ST.E desc[UR6][R2.64+0x10], R11 ;  /* 0x0000100b02007985 */ /* 0x0001e8000c101906 */
[----:B------:R0:W-:Y:S04]  /*32d40*/  ST.E desc[UR6][R2.64+0x14], R55 ;  /* 0x0000143702007985 */ /* 0x0001e8000c101906 */
[----:B------:R-:W2:Y:S04]  /*32d50*/  LDL.64 R8, [UR4+0x58] ;  /* 0x00005804ff087983 */ /* 0x000ea80008100a00 */
[----:B------:R-:W3:Y:S04]  /*32d60*/  LDL.64 R4, [UR4] ;  /* 0x00000004ff047983 */ /* 0x000ee80008100a00 */
[----:B--2---:R-:W2:Y:S04]  /*32d70*/  LD.E R40, desc[UR6][R8.64] ;  /* 0x0000000608287980 */ /* 0x004ea8000c101900 */
[----:B---3--:R0:W5:Y:S04]  /*32d80*/  LD.E R32, desc[UR6][R4.64] ;  /* 0x0000000604207980 */ /* 0x008168000c101900 */
[----:B------:R0:W5:Y:S01]  /*32d90*/  LD.E R36, desc[UR6][R4.64+0x4] ;  /* 0x0000040604247980 */ /* 0x000162000c101900 */
        /* <DEDUP_REMOVED lines=25> */
[----:B--2---:R-:W-:-:S04]  /*32f30*/  LOP3.LUT R40, R40, 0x1, RZ, 0xfc, !PT ;  /* 0x0000000128287812 */ /* 0x004fc800078efcff */
[----:B------:R-:W-:-:S13]  /*32f40*/  ISETP.NE.AND P0, PT, R40, 0x3, PT ;  /* 0x000000032800780c */ /* 0x000fda0003f05270 */
[----:B0-----:R-:W-:Y:S05]  /*32f50*/  @!P0 BRA `(.L_x_12560) ;  /* 0x0000000000048947 */ /* 0x001fea0003800000 */
[----:B------:R-:W-:Y:S01]  /*32f60*/  BPT.TRAP 0x1 ;  /* 0x000000040000795c */ /* 0x000fe20000300000 */
.L_x_12560:
[----:B------:R-:W-:Y:S05]  /*32f70*/  BSYNC B0 ;  /* 0x0000000000007941 */ /* 0x000fea0003800000 */
.L_x_12559:
        /* <DEDUP_REMOVED lines=13> */
.L_x_12562:
[----:B------:R-:W-:Y:S05]  /*33050*/  BSYNC B0 ;  /* 0x0000000000007941 */ /* 0x000fea0003800000 */
.L_x_12561:
        /* <DEDUP_REMOVED lines=8> */
.L_x_12564:
[----:B------:R-:W-:Y:S05]  /*330e0*/  BSYNC B0 ;  /* 0x0000000000007941 */ /* 0x000fea0003800000 */
.L_x_12563:
[----:B------:R-:W2:Y:S04]  /*330f0*/  LDL.64 R8, [UR4] ;  /* 0x00000004ff087983 */ /* 0x000ea80008100a00 */
[----:B------:R-:W3:Y:S04]  /*33100*/  LDL.64 R4, [UR4+0x70] ;  /* 0x00007004ff047983 */ /* 0x000ee80008100a00 */
[----:B0----5:R-:W4:Y:S01]  /*33110*/  LDL.64 R2, [UR4+0x50] ;  /* 0x00005004ff027983 */ /* 0x021f220008100a00 */
[----:B------:R-:W-:Y:S01]  /*33120*/  LEA.HI R6, R6, 0x8, RZ, 0x19 ;  /* 0x0000000806067811 */ /* 0x000fe200078fc8ff */
[----:B------:R-:W-:Y:S05]  /*33130*/  WARPSYNC.ALL ;  /* 0x0000000000007948 */ /* 0x000fea0003800000 */
[----:B------:R0:W-:Y:S06]  /*33140*/  BAR.SYNC.DEFER_BLOCKING R6, 0x100 ;  /* 0x000400060000751d */ /* 0x0001ec0000010000 */
[----:B0-----:R-:W4:Y:S04]  /*33150*/  LDL.64 R6, [UR4+0x60] ;  /* 0x00006004ff067983 */ /* 0x001f280008100a00 */
[----:B--2---:R-:W2:Y:S04]  /*33160*/  LD.E R9, desc[UR6][R8.64] ;  /* 0x0000000608097980 */ /* 0x004ea8000c101900 */
[----:B---3--:R-:W2:Y:S04]  /*33170*/  LD.E.64 R4, desc[UR6][R4.64] ;  /* 0x0000000604047980 */ /* 0x008ea8000c101b00 */
[----:B----4-:R-:W3:Y:S04]  /*33180*/  LD.E R11, desc[UR6][R2.64] ;  /* 0x00000006020b7980 */ /* 0x010ee8000c101900 */
        /* <DEDUP_REMOVED lines=127> */
[----:B--2---:R-:W-:Y:S01]  /*33980*/  IMAD R4, R9, 0xc00, R4 ;  /* 0x00000c0009047824 */ /* 0x004fe200078e0204 */
[----:B------:R-:W-:-:S04]  /*33990*/  R2UR UR11, R5 ;  /* 0x00000000050b72ca */ /* 0x000fc800000e0000 */
[----:B------:R-:W-:Y:S01]  /*339a0*/  R2UR UR10, R4 ;  /* 0x00000000040a72ca */ /* 0x000fe200000e0000 */
        /* <DEDUP_REMOVED lines=128> */
[----:B------:R-:W-:Y:S01]  /*341b0*/  ST.E desc[UR6][R6.64], RZ ;  /* 0x000000ff06007985 */ /* 0x000fe2000c101906 */
[----:B0-----:R-:W-:-:S06]  /*341c0*/  WARPGROUP.ARRIVE ;  /* 0x00000000000079c5 */ /* 0x001fcc0000000000 */
[----:B------:R-:W-:Y:S03]  /*341d0*/  HGMMA.64x256x16.F32.BF16 R24, R172, gdesc[UR8].tnspB, RZ, !UPT, gsb0 ;  /* 0x43e00008ac187df0 */ /* 0x000fe6000c0018ff */
[----:B------:R-:W-:Y:S02]  /*341e0*/  WARPGROUP.DEPBAR.LE gsb0, 0x0 ;  /* 0x00008000000079c5 */ /* 0x000fe40000010000 */
        /* <DEDUP_REMOVED lines=129> */
[----:B0-----:R-:W4:Y:S04]  /*34a00*/  LD.E R24, desc[UR6][R2.64] ;  /* 0x0000000602187980 */ /* 0x001f28000c101900 */
[----:B-1----:R-:W4:Y:S04]  /*34a10*/  LD.E R25, desc[UR6][R2.64+0x4] ;  /* 0x0000040602197980 */ /* 0x002f28000c101900 */
[----:B--2---:R-:W2:Y:S04]  /*34a20*/  LD.E R26, desc[UR6][R2.64+0x8] ;  /* 0x00000806021a7980 */ /* 0x004ea8000c101900 */
[----:B---3--:R-:W2:Y:S04]  /*34a30*/  LD.E R27, desc[UR6][R2.64+0xc] ;  /* 0x00000c06021b7980 */ /* 0x008ea8000c101900 */
        /* <DEDUP_REMOVED lines=127> */
[----:B------:R-:W-:Y:S01]  /*35230*/  R2UR UR11, R9 ;  /* 0x00000000090b72ca */ /* 0x000fe200000e0000 */
[----:B--2---:R-:W-:-:S12]  /*35240*/  WARPGROUP.ARRIVE ;  /* 0x00000000000079c5 */ /* 0x004fd80000000000 */
[----:B------:R-:W-:Y:S03]  /*35250*/  HGMMA.64x256x16.F32.BF16 R24, R156, gdesc[UR8].tnspB, R24, gsb0 ;  /* 0x43e000089c187df0 */ /* 0x000fe60008001818 */
        /* <DEDUP_REMOVED lines=1052> */
[----:B------:R-:W-:Y:S01]  /*39420*/  R2UR UR10, R4 ;  /* 0x00000000040a72ca */ /* 0x000fe200000e0000 */
[----:B--2---:R-:W-:-:S12]  /*39430*/  WARPGROUP.ARRIVE ;  /* 0x00000000000079c5 */ /* 0x004fd80000000000 */
[----:B------:R-:W-:Y:S03]  /*39440*/  HGMMA.64x256x16.F32.BF16 R24, R180, gdesc[UR8].tnspB, R24, gsb0 ;  /* 0x43e00008b4187df0 */ /* 0x000fe60008001818 */
        /* <DEDUP_REMOVED lines=130> */
[----:B0-----:R-:W2:Y:S04]  /*39c70*/  LD.E R92, desc[UR6][R2.64+0x1fc] ;  /* 0x0001fc06025c7980 */ /* 0x001ea8000c101900 */
        /* <DEDUP_REMOVED lines=255> */
[----:B0-----:R-:W2:Y:S04]  /*3ac70*/  LDL.64 R6, [UR4+0x58] ;  /* 0x00005804ff067983 */ /* 0x001ea80008100a00 */
[----:B------:R-:W3:Y:S04]  /*3ac80*/  LDL.64 R4, [UR4] ;  /* 0x00000004ff047983 */ /* 0x000ee80008100a00 */
[----:B--2---:R-:W2:Y:S04]  /*3ac90*/  LD.E R0, desc[UR6][R6.64] ;  /* 0x0000000606007980 */ /* 0x004ea8000c101900 */
[----:B---3--:R1:W5:Y:S01]  /*3aca0*/  LD.E R4, desc[UR6][R4.64] ;  /* 0x0000000604047980 */ /* 0x008362000c101900 */
[----:B------:R-:W-:Y:S01]  /*3acb0*/  BSSY B0, `(.L_x_12566) ;  /* 0x0000005000007945 */ /* 0x000fe20003800000 */
[----:B--2---:R-:W-:-:S04]  /*3acc0*/  LOP3.LUT R0, R0, 0x1, RZ, 0xfc, !PT ;  /* 0x0000000100007812 */ /* 0x004fc800078efcff */
[----:B------:R-:W-:-:S13]  /*3acd0*/  ISETP.NE.AND P0, PT, R0, 0x3, PT ;  /* 0x000000030000780c */ /* 0x000fda0003f05270 */
[----:B-1----:R-:W-:Y:S05]  /*3ace0*/  @!P0 BRA `(.L_x_12567) ;  /* 0x0000000000048947 */ /* 0x002fea0003800000 */
[----:B------:R-:W-:Y:S01]  /*3acf0*/  BPT.TRAP 0x1 ;  /* 0x000000040000795c */ /* 0x000fe20000300000 */
.L_x_12567:
[----:B------:R-:W-:Y:S05]  /*3ad00*/  BSYNC B0 ;  /* 0x0000000000007941 */ /* 0x000fea0003800000 */
.L_x_12566:
[----:B------:R-:W2:Y:S04]  /*3ad10*/  LD.E.64 R2, desc[UR6][R6.64+0x20] ;  /* 0x0000200606027980 */ /* 0x000ea8000c101b00 */
[----:B------:R-:W3:Y:S01]  /*3ad20*/  LD.E R0, desc[UR6][R6.64+0xc] ;  /* 0x00000c0606007980 */ /* 0x000ee2000c101900 */
[----:B------:R-:W-:Y:S01]  /*3ad30*/  IMAD.MOV.U32 R11, RZ, RZ, 0x0 ;  /* 0x00000000ff0b7424 */ /* 0x000fe200078e00ff */
[----:B--2---:R-:W-:-:S05]  /*3ad40*/  MOV R3, R2 ;  /* 0x0000000200037202 */ /* 0x004fca0000000f00 */
[----:B-----5:R-:W-:-:S05]  /*3ad50*/  IMAD R3, R4, 0x8, R3 ;  /* 0x0000000804037824 */ /* 0x020fca00078e0203 */
[----:B---3--:R-:W-:-:S04]  /*3ad60*/  PRMT R0, R0, 0x654, R3 ;  /* 0x0000065400007816 */ /* 0x008fc80000000003 */
[----:B------:R0:W-:Y:S02]  /*3ad70*/  SYNCS.ARRIVE.TRANS64.RED.A1T0 RZ, [R0+URZ], RZ ;  /* 0x000000ff00ff79a7 */ /* 0x0001e4000810043f */
[----:B0-----:R-:W-:Y:S05]  /*3ad80*/  RET.REL.NODEC R10 `(_ZN7cutlass13device_kernelIN5flash11enable_sm90INS1_16FlashAttnFwdSm90INS1_25CollectiveMainloopFwdSm90ILi2EN4cute5tupleIJNS5_1CILi1EEES8_S8_EEENS6_IJNS7_ILi128EEENS7_ILi96EEENS7_ILi64EEEEEELi256ENS_10bfloat16_tEfNS_4arch4Sm90ELb0ELb1ELb1ELb1ELb1ELb1ELb0ELb1ELb0ELb1ELb0ELb0EEENS1_21CollectiveEpilogueFwdINS6_IJSA_NS7_ILi256EEESB_EEES9_SE_SG_Li256ELb1ELb1ELb0ELb0EEENS1_36VarlenDynamicPersistentTileSchedulerILi128ELi96ELi256ELi128ELb0ELb1ELb1ELb1ELb0ELb1EEEEEEEEEvNT_6ParamsE) ;  /* 0xfffffc500a9c7950 */ /* 0x001fea0003c3ffff */
.L_x_12542:
[----:B0-----:R0:W1:Y:S02]  /*3ad90*/  SYNCS.PHASECHK.TRANS64.TRYWAIT P0, [R3+URZ], R6 ;  /* 0x00000006030075a7 */ /* 0x001064000800017f */
[----:B-1----:R-:W-:Y:S05]  /*3ada0*/  @!P0 NANOSLEEP.SYNCS 0x989680 ;  /* 0x009896800000895d */ /* 0x002fea0003900000 */
[----:B------:R-:W1:Y:S02]  /*3adb0*/  @!P0 SYNCS.PHASECHK.TRANS64 P0, [R3+URZ], R6 ;  /* 0x00000006030085a7 */ /* 0x000e64000800007f */
[----:B-1----:R-:W-:Y:S05]  /*3adc0*/  @!P0 BRA `(.L_x_12542) ;  /* 0xfffffffc00f08947 */ /* 0x002fea000383ffff */
[----:B------:R-:W-:Y:S05]  /*3add0*/  BRA `(.L_x_12541) ;  /* 0xffffff5000c47947 */ /* 0x000fea000383ffff */
.L_x_12565:
[----:B0-----:R0:W1:Y:S02]  /*3ade0*/  SYNCS.PHASECHK.TRANS64.TRYWAIT P0, [R2+URZ], R3 ;  /* 0x00000003020075a7 */ /* 0x001064000800017f */
[----:B-1----:R-:W-:Y:S05]  /*3adf0*/  @!P0 NANOSLEEP.SYNCS 0x989680 ;  /* 0x009896800000895d */ /* 0x002fea0003900000 */
[----:B------:R-:W1:Y:S02]  /*3ae00*/  @!P0 SYNCS.PHASECHK.TRANS64 P0, [R2+URZ], R3 ;  /* 0x00000003020085a7 */ /* 0x000e64000800007f */
[----:B-1----:R-:W-:Y:S05]  /*3ae10*/  @!P0 BRA `(.L_x_12565) ;  /* 0xfffffffc00f08947 */ /* 0x002fea000383ffff */
[----:B------:R-:W-:Y:S05]  /*3ae20*/  BRA `(.L_x_12564) ;  /* 0xffffff8000ac7947 */ /* 0x000fea000383ffff */
.L_x_12568:
        /* <DEDUP_REMOVED lines=13> */
.L_x_15675:


//--------------------- .text._ZN7cutlass13device_kernelIN5flash11enable_sm90INS1_16FlashAttnFwdSm90INS1_25CollectiveMainloopFwdSm90ILi2EN4cute5tupleIJNS5_1CILi1EEES8_S8_EEENS6_IJNS7_ILi128EEENS7_ILi96EEENS7_ILi64EEEEEELi256ENS_10bfloat16_tEfNS_4arch4Sm90ELb0ELb1ELb1ELb1ELb1ELb0ELb1ELb1ELb0ELb1ELb0ELb0EEENS1_21CollectiveEpilogueFwdINS6_IJSA_NS7_ILi256EEESB_EEES9_SE_SG_Li256ELb1ELb1ELb0ELb0EEENS1_36VarlenDynamicPersistentTileSchedulerILi128ELi96ELi256ELi128ELb0ELb1ELb1ELb1ELb0ELb1EEEEEEEEEvNT_6ParamsE --------------------------
	.section	.text._ZN7cutlass13device_kernelIN5flash11enable_sm90INS1_16FlashAttnFwdSm90INS1_25CollectiveMainloopFwdSm90ILi2EN4cute5tupleIJNS5_1CILi1EEES8_S8_EEENS6_IJNS7_ILi128EEENS7_ILi96EEENS7_ILi64EEEEEELi256ENS_10bfloat16_tEfNS_4arch4Sm90ELb0ELb1ELb1ELb1ELb1ELb0ELb1ELb1ELb0ELb1ELb0ELb0EEENS1_21CollectiveEpilogueFwdINS6_IJSA_NS7_ILi256EEESB_EEES9_SE_SG_Li256ELb1ELb1ELb0ELb0EEENS1_36VarlenDynamicPersistentTileSchedulerILi128ELi96ELi256ELi128ELb0ELb1ELb1ELb1ELb0ELb1EEEEEEEEEvNT_6ParamsE,"ax",@progbits
	.align	128
.text._ZN7cutlass13device_kernelIN5flash11enable_sm90INS1_16FlashAttnFwdSm90INS1_25CollectiveMainloopFwdSm90ILi2EN4cute5tupleIJNS5_1CILi1EEES8_S8_EEENS6_IJNS7_ILi128EEENS7_ILi96EEENS7_ILi64EEEEEELi256ENS_10bfloat16_tEfNS_4arch4Sm90ELb0ELb1ELb1ELb1ELb1ELb0ELb1ELb1ELb0ELb1ELb0ELb0EEENS1_21CollectiveEpilogueFwdINS6_IJSA_NS7_ILi256EEESB_EEES9_SE_SG_Li256ELb1ELb1ELb0ELb0EEENS1_36VarlenDynamicPersistentTileSchedulerILi128ELi96ELi256ELi128ELb0ELb1ELb1ELb1ELb0ELb1EEEEEEEEEvNT_6ParamsE:
        .type           _ZN7cutlass13device_kernelIN5flash11enable_sm90INS1_16FlashAttnFwdSm90INS1_25CollectiveMainloopFwdSm90ILi2EN4cute5tupleIJNS5_1CILi1EEES8_S8_EEENS6_IJNS7_ILi128EEENS7_ILi96EEENS7_ILi64EEEEEELi256ENS_10bfloat16_tEfNS_4arch4Sm90ELb0ELb1ELb1ELb1ELb1ELb0ELb1ELb1ELb0ELb1ELb0ELb0EEENS1_21CollectiveEpilogueFwdINS6_IJSA_NS7_ILi256EEESB_EEES9_SE_SG_Li256ELb1ELb1ELb0ELb0EEENS1_36VarlenDynamicPersistentTileSchedulerILi128ELi96ELi256ELi128ELb0ELb1ELb1ELb1ELb0ELb1EEEEEEEEEvNT_6ParamsE,@function
        .size           _ZN7cutlass13device_kernelIN5flash11enable_sm90INS1_16FlashAttnFwdSm90INS1_25CollectiveMainloopFwdSm90ILi2EN4cute5tupleIJNS5_1CILi1EEES8_S8_EEENS6_IJNS7_ILi128EEENS7_ILi96EEENS7_ILi64EEEEEELi256ENS_10bfloat16_tEfNS_4arch4Sm90ELb0ELb1ELb1ELb1ELb1ELb0ELb1ELb1ELb0ELb1ELb0ELb0EEENS1_21CollectiveEpilogueFwdINS6_IJSA_NS7_ILi256EEESB_EEES9_SE_SG_Li256ELb1ELb1ELb0ELb0EEENS1_36VarlenDynamicPersistentTileSchedulerILi128ELi96ELi256ELi128ELb0ELb1ELb1ELb1ELb0ELb1EEEEEEEEEvNT_6ParamsE,(.L_x_15677 - _ZN7cutlass13device_kernelIN5flash11enable_sm90INS1_16FlashAttnFwdSm90INS1_25CollectiveMainloopFwdSm90ILi2EN4cute5tupleIJNS5_1CILi1EEES8_S8_EEENS6_IJNS7_ILi128EEENS7_ILi96EEENS7_ILi64EEEEEELi256ENS_10bfloat16_tEfNS_4arch4Sm90ELb0ELb1ELb1ELb1ELb1ELb0ELb1ELb1ELb0ELb1ELb0ELb0EEENS1_21CollectiveEpilogueFwdINS6_IJSA_NS7_ILi256EEESB_EEES9_SE_SG_Li256ELb1ELb1ELb0ELb0EEENS1_36VarlenDynamicPersistentTileSchedulerILi128ELi96ELi256ELi128ELb0ELb1ELb1ELb1ELb0ELb1EEEEEEEEEvNT_6ParamsE)
        .other          _ZN7cutlass13device_kernelIN5flash11enable_sm90INS1_16FlashAttnFwdSm90INS1_25CollectiveMainloopFwdSm90ILi2EN4cute5tupleIJNS5_1CILi1EEES8_S8_EEENS6_IJNS7_ILi128EEENS7_ILi96EEENS7_ILi64EEEEEELi256ENS_10bfloat16_tEfNS_4arch4Sm90ELb0ELb1ELb1ELb1ELb1ELb0ELb1ELb1ELb0ELb1ELb0ELb0EEENS1_21CollectiveEpilogueFwdINS6_IJSA_NS7_ILi256EEESB_EEES9_SE_SG_Li256ELb1ELb1ELb0ELb0EEENS1_36VarlenDynamicPersistentTileSchedulerILi128ELi96ELi256ELi128ELb0ELb1ELb1ELb1ELb0ELb1EEEEEEEEEvNT_6ParamsE,@"STO_CUDA_ENTRY STV_DEFAULT"
_ZN7cutlass13device_kernelIN5flash11enable_sm90INS1_16FlashAttnFwdSm90INS1_25CollectiveMainloopFwdSm90ILi2EN4cute5tupleIJNS5_1CILi1EEES8_S8_EEENS6_IJNS7_ILi128EEENS7_ILi96EEENS7_ILi64EEEEEELi256ENS_10bfloat16_tEfNS_4arch4Sm90ELb0ELb1ELb1ELb1ELb1ELb0ELb1ELb1ELb0ELb1ELb0ELb0EEENS1_21CollectiveEpilogueFwdINS6_IJSA_NS7_ILi256EEESB_EEES9_SE_SG_Li256ELb1ELb1ELb0ELb0EEENS1_36VarlenDynamicPersistentTileSchedulerILi128ELi96ELi256ELi128ELb0ELb1ELb1ELb1ELb0ELb1EEEEEEEEEvNT_6ParamsE:
        /* <DEDUP_REMOVED lines=47> */
.L_x_12569:
        /* <DEDUP_REMOVED lines=22> */
.L_x_12570:
        /* <DEDUP_REMOVED lines=18> */
.L_x_12571:
        /* <DEDUP_REMOVED lines=22> */
.L_x_12572:
        /* <DEDUP_REMOVED lines=23> */
.L_x_12573:
        /* <DEDUP_REMOVED lines=18> */
.L_x_12575:
[----:B------:R-:W-:-:S08]  /*0960*/  NOP ;  /* 0x0000000000007918 */ /* 0x000fd00000000000 */
[----:B------:R-:W0:Y:S02]  /*0970*/  USETMAXREG.TRY_ALLOC.CTAPOOL UP0, 0xe8 ;  /* 0x000000e8000079c8 */ /* 0x000e240008000600 */
[----:B0-----:R-:W-:-:S13]  /*0980*/  PLOP3.LUT P0, PT, PT, PT, UP0, 0x80, 0x0 ;  /* 0x000000000000781c */ /* 0x001fda0003f0f008 */
[----:B------:R-:W-:Y:S05]  /*0990*/  @!P0 BRA `(.L_x_12575) ;  /* 0xfffffffc00f08947 */ /* 0x000fea000383ffff */
[----:B------:R-:W-:Y:S01]  /*09a0*/  ISETP.NE.AND P0, PT, R20, 0x1, PT ;  /* 0x000000011400780c */ /* 0x000fe20003f05270 */
[----:B------:R-:W0:Y:S08]  /*09b0*/  S2UR UR12, SR_CgaCtaId ;  /* 0x00000000000c79c3 */ /* 0x000e300000008800 */
[----:B------:R-:W-:Y:S06]  /*09c0*/  BAR.ARV 0x8, 0x180 ;  /* 0x0206000000007b1d */ /* 0x000fec0000002000 */
[----:B------:R-:W-:Y:S01]  /*09d0*/  UMOV UR42, 0x400 ;  /* 0x00000400002a7882 */ /* 0x000fe20000000000 */
[----:B------:R-:W-:Y:S01]  /*09e0*/  ULDC UR4, c[0x0][0xd3c] ;  /* 0x00034f0000047ab9 */ /* 0x000fe20000000800 */
[----:B------:R-:W-:Y:S08]  /*09f0*/  @!P0 BAR.ARV 0x9, 0x100 ;  /* 0x0244000000008b1d */ /* 0x000ff00000002000 */
[----:B------:R-:W-:Y:S01]  /*0a00*/  BAR.SYNC.DEFER_BLOCKING 0x5, 0x180 ;  /* 0x0146000000007b1d */ /* 0x000fe20000010000 */
[----:B------:R-:W-:-:S02]  /*0a10*/  IADD3 R212, P1, R16, 0x1f8, RZ ;  /* 0x000001f810d47810 */ /* 0x000fc40007f3e0ff */
[----:B------:R-:W-:Y:S01]  /*0a20*/  IADD3 R215, P2, R16, 0x204, RZ ;  /* 0x0000020410d77810 */ /* 0x000fe20007f5e0ff */
[----:B0-----:R-:W-:Y:S02]  /*0a30*/  ULEA UR42, UR12, UR42, 0x18 ;  /* 0x0000002a0c2a7291 */ /* 0x001fe4000f8ec03f */
[--C-:B------:R-:W-:Y:S01]  /*0a40*/  IMAD.X R213, RZ, RZ, R17.reuse, P1 ;  /* 0x000000ffffd57224 */ /* 0x100fe200008e0611 */
[----:B------:R-:W-:Y:S01]  /*0a50*/  STL.64 [R1+0x1f8], RZ ;  /* 0x0001f8ff01007387 */ /* 0x000fe20000100a00 */
[----:B------:R-:W-:-:S03]  /*0a60*/  IMAD.X R214, RZ, RZ, R17, P2 ;  /* 0x000000ffffd67224 */ /* 0x000fc600010e0611 */
[----:B------:R-:W-:Y:S04]  /*0a70*/  STL [R1+0x200], RZ ;  /* 0x000200ff01007387 */ /* 0x000fe80000100800 */
[----:B------:R-:W-:Y:S04]  /*0a80*/  STL [R1+0x204], RZ ;  /* 0x000204ff01007387 */ /* 0x000fe80000100800 */
[----:B------:R-:W0:Y:S01]  /*0a90*/  LDS.128 R24, [UR42+0x324d0] ;  /* 0x0324d02aff187984 */ /* 0x000e220008000c00 */
[----:B------:R-:W-:Y:S06]  /*0aa0*/  BAR.ARV 0x4, 0x180 ;  /* 0x0106000000007b1d */ /* 0x000fec0000002000 */
[----:B0-----:R-:W-:-:S13]  /*0ab0*/  ISETP.GE.AND P0, PT, R27, UR4, PT ;  /* 0x000000041b007c0c */ /* 0x001fda000bf06270 */
[----:B------:R-:W-:Y:S05]  /*0ac0*/  @P0 EXIT ;  /* 0x000000000000094d */ /* 0x000fea0003800000 */
[----:B------:R-:W0:Y:S01]  /*0ad0*/  S2R R0, SR_TID.X ;  /* 0x0000000000007919 */ /* 0x000e220000002100 */
[----:B------:R-:W2:Y:S01]  /*0ae0*/  S2UR UR4, SR_SWINHI ;  /* 0x00000000000479c3 */ /* 0x000ea20000002f00 */
[----:B------:R-:W-:Y:S01]  /*0af0*/  IMAD.MOV.U32 R184, RZ, RZ, 0x2 ;  /* 0x00000002ffb87424 */ /* 0x000fe200078e00ff */
[----:B------:R-:W-:Y:S01]  /*0b00*/  R2UR UR5, R25 ;  /* 0x00000000190572ca */ /* 0x000fe200000e0000 */
[----:B------:R-:W-:Y:S01]  /*0b10*/  VIADD R209, R20, 0x8 ;  /* 0x0000000814d17836 */ /* 0x000fe20000000000 */
[----:B------:R-:W-:Y:S02]  /*0b20*/  R2UR UR7, R26 ;  /* 0x000000001a0772ca */ /* 0x000fe400000e0000 */
[----:B------:R-:W-:Y:S02]  /*0b30*/  R2UR UR6, R27 ;  /* 0x000000001b0672ca */ /* 0x000fe400000e0000 */
[----:B------:R-:W-:Y:S01]  /*0b40*/  IADD3 R208, -R20, 0xb, RZ ;  /* 0x0000000b14d07810 */ /* 0x000fe20007ffe1ff */
[----:B------:R-:W-:Y:S01]  /*0b50*/  UMOV UR58, UR42 ;  /* 0x0000002a003a7c82 */ /* 0x000fe20008000000 */
[----:B--2---:R-:W-:Y:S01]  /*0b60*/  UMOV UR59, UR4 ;  /* 0x00000004003b7c82 */ /* 0x004fe20008000000 */
[----:B0-----:R-:W-:-:S05]  /*0b70*/  VIADD R205, R0, 0xffffff80 ;  /* 0xffffff8000cd7836 */ /* 0x001fca0000000000 */
[----:B------:R-:W-:-:S04]  /*0b80*/  SHF.R.S32.HI R0, RZ, 0x1f, R205 ;  /* 0x0000001fff007819 */ /* 0x000fc800000114cd */
[CC--:B------:R-:W-:Y:S02]  /*0b90*/  LEA.HI R15, R0.reuse, R205.reuse, RZ, 0x7 ;  /* 0x000000cd000f7211 */ /* 0x0c0fe400078f38ff */
[CC--:B------:R-:W-:Y:S02]  /*0ba0*/  LEA.HI R3, R0.reuse, R205.reuse, RZ, 0x4 ;  /* 0x000000cd00037211 */ /* 0x0c0fe400078f20ff */
[----:B-1----:R-:W-:Y:S02]  /*0bb0*/  LOP3.LUT R2, R15, 0xffffff80, RZ, 0xc0, !PT ;  /* 0xffffff800f027812 */ /* 0x002fe400078ec0ff */
[CC--:B------:R-:W-:Y:S02]  /*0bc0*/  LEA.HI R4, R0.reuse, R205.reuse, RZ, 0x5 ;  /* 0x000000cd00047211 */ /* 0x0c0fe400078f28ff */
[----:B------:R-:W-:Y:S01]  /*0bd0*/  SHF.R.S32.HI R6, RZ, 0x4, R3 ;  /* 0x00000004ff067819 */ /* 0x000fe20000011403 */
[----:B------:R-:W-:Y:S01]  /*0be0*/  IMAD.IADD R211, R205, 0x1, -R2 ;  /* 0x00000001cdd37824 */ /* 0x000fe200078e0a02 */
[----:B------:R-:W-:Y:S01]  /*0bf0*/  LEA.HI R9, R0, R205, RZ, 0x2 ;  /* 0x000000cd00097211 */ /* 0x000fe200078f10ff */
[----:B------:R-:W-:Y:S01]  /*0c00*/  IMAD.SHL.U32 R5, R4, 0x20, RZ ;  /* 0x0000002004057824 */ /* 0x000fe200078e00ff */
[----:B------:R-:W-:-:S02]  /*0c10*/  LOP3.LUT R4, R3, 0x3fffff0, RZ, 0xc0, !PT ;  /* 0x03fffff003047812 */ /* 0x000fc400078ec0ff */
[----:B------:R-:W-:Y:S02]  /*0c20*/  SHF.R.S32.HI R2, RZ, 0x1f, R211 ;  /* 0x0000001fff027819 */ /* 0x000fe400000114d3 */
[----:B------:R-:W-:Y:S02]  /*0c30*/  LEA.HI R3, R3, R6, RZ, 0x1 ;  /* 0x0000000603037211 */ /* 0x000fe400078f08ff */
[----:B------:R-:W-:Y:S02]  /*0c40*/  LEA.HI R21, R2, R211, RZ, 0x2 ;  /* 0x000000d302157211 */ /* 0x000fe400078f10ff */
[----:B------:R-:W-:Y:S01]  /*0c50*/  LOP3.LUT R8, R5, 0xfffffc00, RZ, 0xc0, !PT ;  /* 0xfffffc0005087812 */ /* 0x000fe200078ec0ff */
[----:B------:R-:W-:Y:S01]  /*0c60*/  IMAD.IADD R5, R205, 0x1, -R4 ;  /* 0x00000001cd057824 */ /* 0x000fe200078e0a04 */
[----:B------:R-:W-:Y:S02]  /*0c70*/  LOP3.LUT R7, R3, 0x1ffffffe, RZ, 0xc0, !PT ;  /* 0x1ffffffe03077812 */ /* 0x000fe400078ec0ff */
[--C-:B------:R-:W-:Y:S01]  /*0c80*/  SHF.R.S32.HI R3, RZ, 0x2, R21.reuse ;  /* 0x00000002ff037819 */ /* 0x100fe20000011415 */
[----:B------:R-:W-:Y:S01]  /*0c90*/  IMAD R8, R5, 0x40, R8 ;  /* 0x0000004005087824 */ /* 0x000fe200078e0208 */
[----:B------:R-:W-:Y:S01]  /*0ca0*/  SHF.R.S32.HI R4, RZ, 0x1f, R21 ;  /* 0x0000001fff047819 */ /* 0x000fe20000011415 */
[----:B------:R-:W-:Y:S01]  /*0cb0*/  IMAD.IADD R7, R6, 0x1, -R7 ;  /* 0x0000000106077824 */ /* 0x000fe200078e0a07 */
[----:B------:R-:W-:-:S02]  /*0cc0*/  LOP3.LUT R10, R9, 0xfffffffc, RZ, 0xc0, !PT ;  /* 0xfffffffc090a7812 */ /* 0x000fc400078ec0ff */
[----:B------:R-:W-:Y:S01]  /*0cd0*/  LEA.HI R4, R4, R3, RZ, 0x3 ;  /* 0x0000000304047211 */ /* 0x000fe200078f18ff */
[----:B------:R-:W-:Y:S01]  /*0ce0*/  IMAD R7, R7, 0x8, R8 ;  /* 0x0000000807077824 */ /* 0x000fe200078e0208 */
[----:B------:R-:W-:Y:S01]  /*0cf0*/  LEA.HI R2, R2, R211, RZ, 0x5 ;  /* 0x000000d302027211 */ /* 0x000fe200078f28ff */
[----:B------:R-:W-:Y:S01]  /*0d00*/  IMAD.IADD R10, R205, 0x1, -R10 ;  /* 0x00000001cd0a7824 */ /* 0x000fe200078e0a0a */
[----:B------:R-:W-:Y:S01]  /*0d10*/  LOP3.LUT R4, R4, 0xfffffff8, RZ, 0xc0, !PT ;  /* 0xfffffff804047812 */ /* 0x000fe200078ec0ff */
[----:B------:R-:W-:Y:S01]  /*0d20*/  IMAD.WIDE R184, R7, R184, UR58 ;  /* 0x0000003a07b87e25 */ /* 0x000fe2000f8e02b8 */
[----:B------:R-:W-:Y:S02]  /*0d30*/  SHF.R.S32.HI R2, RZ, 0x5, R2 ;  /* 0x00000005ff027819 */ /* 0x000fe40000011402 */
[----:B------:R-:W-:Y:S01]  /*0d40*/  LEA.HI R5, R10, R10, RZ, 0x1 ;  /* 0x0000000a0a057211 */ /* 0x000fe200078f08ff */
[----:B------:R-:W-:Y:S01]  /*0d50*/  IMAD.IADD R3, R3, 0x1, -R4 ;  /* 0x0000000103037824 */ /* 0x000fe200078e0a04 */
[----:B------:R-:W-:-:S02]  /*0d60*/  LEA.HI R0, R0, R205, RZ, 0x3 ;  /* 0x000000cd00007211 */ /* 0x000fc400078f18ff */
[----:B------:R-:W-:Y:S01]  /*0d70*/  LOP3.LUT R5, R5, 0x1ffffffe, RZ, 0xc0, !PT ;  /* 0x1ffffffe05057812 */ /* 0x000fe200078ec0ff */
[----:B------:R-:W-:Y:S01]  /*0d80*/  IMAD R206, R2, 0x10, R3 ;  /* 0x0000001002ce7824 */ /* 0x000fe200078e0203 */
[----:B------:R-:W-:Y:S02]  /*0d90*/  IADD3 R3, P6, R184, 0x20, RZ ;  /* 0x00000020b8037810 */ /* 0x000fe40007fde0ff */
[----:B------:R-:W-:Y:S01]  /*0da0*/  SHF.R.S32.HI R218, RZ, 0x7, R15 ;  /* 0x00000007ffda7819 */ /* 0x000fe2000001140f */
[----:B------:R-:W-:Y:S01]  /*0db0*/  IMAD.IADD R25, R10, 0x1, -R5 ;  /* 0x000000010a197824 */ /* 0x000fe200078e0a05 */
[----:B------:R-:W-:Y:S02]  /*0dc0*/  LOP3.LUT R2, R3, 0x380, RZ, 0xc0, !PT ;  /* 0x0000038003027812 */ /* 0x000fe400078ec0ff */
[----:B------:R-:W-:Y:S02]  /*0dd0*/  IADD3 R5, P5, R184, 0x40, RZ ;  /* 0x00000040b8057810 */ /* 0x000fe40007fbe0ff */
[----:B------:R-:W-:-:S02]  /*0de0*/  SHF.R.U64 R2, R2, 0x3, RZ ;  /* 0x0000000302027819 */ /* 0x000fc400000012ff */
[----:B------:R-:W-:Y:S02]  /*0df0*/  LOP3.LUT R4, R5, 0x380, RZ, 0xc0, !PT ;  /* 0x0000038005047812 */ /* 0x000fe400078ec0ff */
[----:B------:R-:W-:Y:S01]  /*0e00*/  LOP3.LUT R2, R2, R3, RZ, 0x3c, !PT ;  /* 0x0000000302027212 */ /* 0x000fe200078e3cff */
[----:B------:R-:W-:Y:S01]  /*0e10*/  IMAD.X R3, RZ, RZ, R185, P6 ;  /* 0x000000ffff037224 */ /* 0x000fe200030e06b9 */
[----:B------:R-:W-:Y:S02]  /*0e20*/  SHF.R.U64 R4, R4, 0x3, RZ ;  /* 0x0000000304047819 */ /* 0x000fe400000012ff */
[----:B------:R-:W-:Y:S02]  /*0e30*/  IADD3 R13, P1, R184, 0x4040, RZ ;  /* 0x00004040b80d7810 */ /* 0x000fe40007f3e0ff */
[----:B------:R-:W-:Y:S02]  /*0e40*/  LOP3.LUT R4, R4, R5, RZ, 0x3c, !PT ;  /* 0x0000000504047212 */ /* 0x000fe400078e3cff */
[----:B------:R-:W-:-:S02]  /*0e50*/  IADD3 R7, P4, R184, 0x60, RZ ;  /* 0x00000060b8077810 */ /* 0x000fc40007f9e0ff */
[C---:B------:R-:W-:Y:S02]  /*0e60*/  IADD3 R9, P3, R184.reuse, 0x4000, RZ ;  /* 0x00004000b8097810 */ /* 0x040fe40007f7e0ff */
[C---:B------:R-:W-:Y:S02]  /*0e70*/  IADD3 R11, P2, R184.reuse, 0x4020, RZ ;  /* 0x00004020b80b7810 */ /* 0x040fe40007f5e0ff */
[C---:B------:R-:W-:Y:S02]  /*0e80*/  IADD3 R5, P0, R184.reuse, 0x4060, RZ ;  /* 0x00004060b8057810 */ /* 0x040fe40007f1e0ff */
[----:B------:R-:W-:Y:S02]  /*0e90*/  IADD3 R19, P6, R184, 0x8000, RZ ;  /* 0x00008000b8137810 */ /* 0x000fe40007fde0ff */
[----:B------:R-:W-:Y:S02]  /*0ea0*/  MOV R227, R2 ;  /* 0x0000000200e37202 */ /* 0x000fe40000000f00 */
[----:B------:R-:W-:-:S02]  /*0eb0*/  LOP3.LUT R210, R0, 0xfffffff8, RZ, 0xc0, !PT ;  /* 0xfffffff800d27812 */ /* 0x000fc400078ec0ff */
[----:B------:R-:W-:Y:S01]  /*0ec0*/  LEA.HI R2, R15, R218, RZ, 0x1 ;  /* 0x000000da0f027211 */ /* 0x000fe200078f08ff */
[----:B------:R-:W-:Y:S01]  /*0ed0*/  IMAD.X R15, RZ, RZ, R185, P0 ;  /* 0x000000ffff0f7224 */ /* 0x000fe200000e06b9 */
[----:B------:R-:W-:Y:S01]  /*0ee0*/  LOP3.LUT R12, R13, 0x380, RZ, 0xc0, !PT ;  /* 0x000003800d0c7812 */ /* 0x000fe200078ec0ff */
[----:B------:R-:W-:Y:S01]  /*0ef0*/  IMAD.IADD R210, R205, 0x1, -R210 ;  /* 0x00000001cdd27824 */ /* 0x000fe200078e0ad2 */
[----:B------:R-:W-:Y:S02]  /*0f00*/  LOP3.LUT R6, R7, 0x380, RZ, 0xc0, !PT ;  /* 0x0000038007067812 */ /* 0x000fe400078ec0ff */
[----:B------:R-:W-:Y:S01]  /*0f10*/  LOP3.LUT R8, R9, 0x380, RZ, 0xc0, !PT ;  /* 0x0000038009087812 */ /* 0x000fe200078ec0ff */
[----:B------:R-:W-:Y:S01]  /*0f20*/  IMAD.SHL.U32 R193, R210, 0x8, RZ ;  /* 0x00000008d2c17824 */ /* 0x000fe200078e00ff */
[----:B------:R-:W-:Y:S02]  /*0f30*/  LOP3.LUT R10, R11, 0x380, RZ, 0xc0, !PT ;  /* 0x000003800b0a7812 */ /* 0x000fe400078ec0ff */
[----:B------:R-:W-:Y:S01]  /*0f40*/  LOP3.LUT R14, R5, 0x380, RZ, 0xc0, !PT ;  /* 0x00000380050e7812 */ /* 0x000fe200078ec0ff */
[----:B------:R-:W-:Y:S01]  /*0f50*/  VIADD R195, R193, 0x40 ;  /* 0x00000040c1c37836 */ /* 0x000fe20000000000 */
[----:B------:R-:W-:Y:S01]  /*0f60*/  LOP3.LUT R18, R19, 0x380, RZ, 0xc0, !PT ;  /* 0x0000038013127812 */ /* 0x000fe200078ec0ff */
[C---:B------:R-:W-:Y:S01]  /*0f70*/  VIADD R194, R193.reuse, 0x80 ;  /* 0x00000080c1c27836 */ /* 0x040fe20000000000 */
[----:B------:R-:W-:Y:S01]  /*0f80*/  LOP3.LUT R3, R2, 0x3fffffe, RZ, 0xc0, !PT ;  /* 0x03fffffe02037812 */ /* 0x000fe200078ec0ff */
[----:B------:R-:W-:Y:S01]  /*0f90*/  VIADD R196, R193, 0xc0 ;  /* 0x000000c0c1c47836 */ /* 0x000fe20000000000 */
[----:B------:R-:W-:-:S02]  /*0fa0*/  SHF.R.U64 R12, R12, 0x3, RZ ;  /* 0x000000030c0c7819 */ /* 0x000fc400000012ff */
[----:B------:R-:W-:Y:S01]  /*0fb0*/  SHF.R.U64 R6, R6, 0x3, RZ ;  /* 0x0000000306067819 */ /* 0x000fe200000012ff */
[----:B------:R-:W-:Y:S01]  /*0fc0*/  IMAD.IADD R3, R218, 0x1, -R3 ;  /* 0x00000001da037824 */ /* 0x000fe200078e0a03 */
[----:B------:R-:W-:Y:S02]  /*0fd0*/  SHF.R.U64 R8, R8, 0x3, RZ ;  /* 0x0000000308087819 */ /* 0x000fe400000012ff */
[----:B------:R-:W-:Y:S01]  /*0fe0*/  SHF.R.U64 R10, R10, 0x3, RZ ;  /* 0x000000030a0a7819 */ /* 0x000fe200000012ff */
[----:B------:R-:W-:Y:S01]  /*0ff0*/  IMAD R206, R3, 0x40, R206 ;  /* 0x0000004003ce7824 */ /* 0x000fe200078e02ce */
[----:B------:R-:W-:Y:S02]  /*1000*/  SHF.R.U64 R14, R14, 0x3, RZ ;  /* 0x000000030e0e7819 */ /* 0x000fe400000012ff */
[----:B------:R-:W-:Y:S01]  /*1010*/  SHF.R.U64 R18, R18, 0x3, RZ ;  /* 0x0000000312127819 */ /* 0x000fe200000012ff */
[----:B------:R-:W-:Y:S01]  /*1020*/  IMAD R228, R25, 0x8, R206 ;  /* 0x0000000819e47824 */ /* 0x000fe200078e02ce */
[----:B------:R-:W-:-:S02]  /*1030*/  SHF.R.S32.HI R203, RZ, 0x3, R0 ;  /* 0x00000003ffcb7819 */ /* 0x000fc40000011400 */
        /* <DEDUP_REMOVED lines=13> */
[C---:B------:R-:W-:Y:S01]  /*1110*/  IADD3 R22, P0, R16.reuse, 0x11c, RZ ;  /* 0x0000011c10167810 */ /* 0x040fe20007f1e0ff */
[----:B------:R-:W-:Y:S01]  /*1120*/  IMAD.IADD R0, R211, 0x1, -R0 ;  /* 0x00000001d3007824 */ /* 0x000fe200078e0a00 */
[----:B------:R-:W-:-:S02]  /*1130*/  IADD3 R217, P1, R16, 0x210, RZ ;  /* 0x0000021010d97810 */ /* 0x000fc40007f3e0ff */
[----:B------:R-:W-:Y:S01]  /*1140*/  MOV R226, R4 ;  /* 0x0000000400e27202 */ /* 0x000fe20000000f00 */
        /* <DEDUP_REMOVED lines=8> */
[----:B------:R-:W-:Y:S02]  /*11d0*/  MOV R219, R18 ;  /* 0x0000001200db7202 */ /* 0x000fe40000000f00 */
[----:B------:R-:W-:Y:S02]  /*11e0*/  SHF.R.S32.HI R202, RZ, 0x1f, R193 ;  /* 0x0000001fffca7819 */ /* 0x000fe400000114c1 */
[----:B------:R-:W-:Y:S02]  /*11f0*/  SHF.R.S32.HI R201, RZ, 0x1f, R195 ;  /* 0x0000001fffc97819 */ /* 0x000fe400000114c3 */
[----:B------:R-:W-:Y:S02]  /*1200*/  SHF.R.S32.HI R200, RZ, 0x1f, R194 ;  /* 0x0000001fffc87819 */ /* 0x000fe400000114c2 */
[----:B------:R-:W-:-:S07]  /*1210*/  SHF.R.S32.HI R199, RZ, 0x1f, R196 ;  /* 0x0000001fffc77819 */ /* 0x000fce00000114c4 */
.L_x_12708:
        /* <DEDUP_REMOVED lines=12> */
[----:B012---:R-:W-:Y:S02]  /*12e0*/  IMAD.U32 R2, RZ, RZ, UR8 ;  /* 0x00000008ff027e24 */ /* 0x007fe4000f8e00ff */
[----:B------:R-:W-:Y:S01]  /*12f0*/  IMAD.U32 R3, RZ, RZ, UR9 ;  /* 0x00000009ff037e24 */ /* 0x000fe2000f8e00ff */
        /* <DEDUP_REMOVED lines=13> */
[----:B------:R-:W-:Y:S01]  /*13d0*/  ULDC UR43, c[0x0][0x288] ;  /* 0x0000a200002b7ab9 */ /* 0x000fe20000000800 */
[----:B------:R-:W-:Y:S01]  /*13e0*/  UMOV UR61, UR7 ;  /* 0x00000007003d7c82 */ /* 0x000fe20008000000 */
[----:B------:R-:W-:-:S04]  /*13f0*/  USEL UR8, UR8, 0x1, UP0 ;  /* 0x0000000108087887 */ /* 0x000fc80008000000 */
[----:B------:R-:W-:Y:S01]  /*1400*/  UIMAD UR44, UR8, UR44, URZ ;  /* 0x0000002c082c72a4 */ /* 0x000fe2000f8e023f */
[----:B--2---:R-:W-:Y:S02]  /*1410*/  @P0 R2UR UR4, R2 ;  /* 0x00000000020402ca */ /* 0x004fe400000e0000 */
[----:B---3--:R-:W-:Y:S01]  /*1420*/  @P2 R2UR UR43, R4 ;  /* 0x00000000042b22ca */ /* 0x008fe200000e0000 */
[----:B----4-:R-:W-:-:S14]  /*1430*/  @P2 BRA `(.L_x_12576) ;  /* 0x0000000000342947 */ /* 0x010fdc0003800000 */
        /* <DEDUP_REMOVED lines=13> */
.L_x_12576:
[----:B------:R-:W-:Y:S01]  /*1510*/  IMAD.U32 R204, RZ, RZ, UR6 ;  /* 0x00000006ffcc7e24 */ /* 0x000fe2000f8e00ff */
[----:B------:R-:W-:Y:S06]  /*1520*/  @!P1 BRA `(.L_x_12577) ;  /* 0x00000000001c9947 */ /* 0x000fec0003800000 */
[----:B------:R-:W-:Y:S02]  /*1530*/  ULDC.64 UR8, c[0x0][0xb18] ;  /* 0x0002c60000087ab9 */ /* 0x000fe40000000a00 */
[----:B------:R-:W-:-:S06]  /*1540*/  UIMAD.WIDE UR6, UR6, 0x4, UR8 ;  /* 0x00000004060678a5 */ /* 0x000fcc000f8e0208 */
[----:B------:R-:W-:Y:S02]  /*1550*/  IMAD.U32 R2, RZ, RZ, UR6 ;  /* 0x00000006ff027e24 */ /* 0x000fe4000f8e00ff */
[----:B------:R-:W-:-:S05]  /*1560*/  IMAD.U32 R3, RZ, RZ, UR7 ;  /* 0x00000007ff037e24 */ /* 0x000fca000f8e00ff */
[----:B------:R-:W2:Y:S02]  /*1570*/  LDG.E R2, desc[UR36][R2.64] ;  /* 0x0000002402027981 */ /* 0x000ea4000c1e1900 */
[----:B--2---:R-:W-:Y:S01]  /*1580*/  R2UR UR44, R2 ;  /* 0x00000000022c72ca */ /* 0x004fe200000e0000 */
[----:B------:R-:W-:-:S14]  /*1590*/  BRA `(.L_x_12578) ;  /* 0x0000000000347947 */ /* 0x000fdc0003800000 */
.L_x_12577:
        /* <DEDUP_REMOVED lines=13> */
.L_x_12578:
        /* <DEDUP_REMOVED lines=103> */
.L_x_12580:
[----:B------:R-:W-:-:S11]  /*1ce0*/  UISETP.NE.AND UP0, UPT, UR5, 0x1, UPT ;  /* 0x000000010500788c */ /* 0x000fd6000bf05270 */
[----:B------:R-:W-:Y:S02]  /*1cf0*/  @UP0 ULDC.64 UR10, c[0x0][0xae0] ;  /* 0x0002b800000a0ab9 */ /* 0x000fe40000000a00 */
[----:B------:R-:W-:-:S04]  /*1d00*/  UIMAD.WIDE.U32 UR6, UR8, UR10, URZ ;  /* 0x0000000a080672a5 */ /* 0x000fc8000f8e003f */
[----:B------:R-:W-:-:S12]  /*1d10*/  @UP0 USHF.R.U32.HI UR8, URZ, UR11, UR7 ;  /* 0x0000000b3f080299 */ /* 0x000fd80008011607 */
.L_x_12581:
[----:B------:R-:W-:-:S04]  /*1d20*/  UIMAD UR8, UR8, UR5, UR5 ;  /* 0x00000005080872a4 */ /* 0x000fc8000f8e0205 */
[----:B------:R-:W-:-:S04]  /*1d30*/  UISETP.LT.AND UP0, UPT, UR4, UR8, UPT ;  /* 0x000000080400728c */ /* 0x000fc8000bf01270 */
[----:B------:R-:W-:-:S12]  /*1d40*/  USEL UR4, UR4, UR8, UP0 ;  /* 0x0000000804047287 */ /* 0x000fd80008000000 */
.L_x_12579:
        /* <DEDUP_REMOVED lines=34> */
.L_x_12583:
[----:B------:R-:W-:-:S11]  /*1f70*/  UISETP.NE.AND UP0, UPT, UR5, 0x1, UPT ;  /* 0x000000010500788c */ /* 0x000fd6000bf05270 */
[----:B------:R-:W-:Y:S02]  /*1f80*/  @UP0 ULDC.64 UR10, c[0x0][0xae0] ;  /* 0x0002b800000a0ab9 */ /* 0x000fe40000000a00 */
[----:B------:R-:W-:-:S04]  /*1f90*/  UIMAD.WIDE.U32 UR6, UR4, UR10, URZ ;  /* 0x0000000a040672a5 */ /* 0x000fc8000f8e003f */
[----:B------:R-:W-:-:S12]  /*1fa0*/  @UP0 USHF.R.U32.HI UR4, URZ, UR11, UR7 ;  /* 0x0000000b3f040299 */ /* 0x000fd80008011607 */
.L_x_12584:
[----:B------:R-:W-:-:S04]  /*1fb0*/  UIMAD UR4, UR4, UR5, URZ ;  /* 0x00000005040472a4 */ /* 0x000fc8000f8e023f */
[----:B------:R-:W-:-:S04]  /*1fc0*/  UISETP.LT.AND UP0, UPT, UR8, UR4, UPT ;  /* 0x000000040800728c */ /* 0x000fc8000bf01270 */
[----:B------:R-:W-:-:S12]  /*1fd0*/  USEL UR8, UR8, UR4, !UP0 ;  /* 0x0000000408087287 */ /* 0x000fd8000c000000 */
.L_x_12582:
        /* <DEDUP_REMOVED lines=97> */
.L_x_12586:
[----:B------:R-:W1:Y:S01]  /*25f0*/  S2R R20, SR_TID.X ;  /* 0x0000000000147919 */ /* 0x000e620000002100 */
[----:B0-----:R-:W0:Y:S01]  /*2600*/  LDC.64 R10, c[0x0][0xad0] ;  /* 0x0002b400ff0a7b82 */ /* 0x001e220000000a00 */
[----:B------:R-:W-:Y:S01]  /*2610*/  IADD3 R8, P0, R16, 0x100, RZ ;  /* 0x0000010010087810 */ /* 0x000fe20007f1e0ff */
[----:B------:R-:W-:Y:S01]  /*2620*/  ULDC UR4, c[0x0][0x20] ;  /* 0x0000080000047ab9 */ /* 0x000fe20000000800 */
[----:B------:R-:W-:Y:S01]  /*2630*/  IMAD.U32 R0, RZ, RZ, UR43 ;  /* 0x0000002bff007e24 */ /* 0x000fe2000f8e00ff */
[----:B------:R-:W-:Y:S01]  /*2640*/  STL.64 [R1+0x110], R34 ;  /* 0x0001102201007387 */ /* 0x000fe20000100a00 */
[----:B------:R-:W-:Y:S02]  /*2650*/  VIADD R197, R22, -UR4 ;  /* 0x8000000416c57c36 */ /* 0x000fe40008000000 */
[--C-:B------:R-:W-:Y:S01]  /*2660*/  IMAD.X R9, RZ, RZ, R17.reuse, P0 ;  /* 0x000000ffff097224 */ /* 0x100fe200000e0611 */
[----:B------:R-:W2:Y:S01]  /*2670*/  LDC.64 R6, c[0x0][0x448] ;  /* 0x00011200ff067b82 */ /* 0x000ea20000000a00 */
[----:B------:R-:W-:Y:S01]  /*2680*/  IMAD.U32 R12, RZ, RZ, UR44 ;  /* 0x0000002cff0c7e24 */ /* 0x000fe2000f8e00ff */
[----:B------:R-:W-:Y:S04]  /*2690*/  STL.64 [R1+0x100], R206 ;  /* 0x000100ce01007387 */ /* 0x000fe80000100a00 */
[----:B------:R3:W-:Y:S02]  /*26a0*/  STL.64 [R1+0x108], R8 ;  /* 0x0001080801007387 */ /* 0x0007e40000100a00 */
[----:B------:R-:W4:Y:S02]  /*26b0*/  LDC.64 R2, c[0x0][0xad8] ;  /* 0x0002b600ff027b82 */ /* 0x000f240000000a00 */
[----:B------:R-:W-:Y:S04]  /*26c0*/  STL.U8 [R1+0x118], RZ ;  /* 0x000118ff01007387 */ /* 0x000fe80000100000 */
[----:B------:R5:W-:Y:S02]  /*26d0*/  STL [R197+0x4], R0 ;  /* 0x00000400c5007387 */ /* 0x000be40000100800 */
[----:B------:R-:W3:Y:S02]  /*26e0*/  LDC.64 R4, c[0x0][0xae0] ;  /* 0x0002b800ff047b82 */ /* 0x000ee40000000a00 */
[----:B------:R0:W-:Y:S04]  /*26f0*/  STL [R197+0x8], R12 ;  /* 0x0000080cc5007387 */ /* 0x0001e80000100800 */
[----:B0-----:R0:W-:Y:S01]  /*2700*/  STL [R197+0xc], R11 ;  /* 0x00000c0bc5007387 */ /* 0x0011e20000100800 */
[----:B-1----:R-:W-:Y:S01]  /*2710*/  VIADD R205, R20, 0xffffff80 ;  /* 0xffffff8014cd7836 */ /* 0x002fe20000000000 */
[----:B------:R-:W1:Y:S02]  /*2720*/  LDC R229, c[0x0][0x450] ;  /* 0x00011400ffe57b82 */ /* 0x000e640000000800 */
[----:B--2---:R0:W-:Y:S04]  /*2730*/  STL [R197+0x24], R6 ;  /* 0x00002406c5007387 */ /* 0x0041e80000100800 */
[----:B------:R0:W-:Y:S04]  /*2740*/  STL [R197+0x14], RZ ;  /* 0x000014ffc5007387 */ /* 0x0001e80000100800 */
[----:B------:R0:W-:Y:S04]  /*2750*/  STL [R197], R205 ;  /* 0x000000cdc5007387 */ /* 0x0001e80000100800 */
[----:B------:R0:W-:Y:S04]  /*2760*/  STL [R197+0x28], R7 ;  /* 0x00002807c5007387 */ /* 0x0001e80000100800 */
[----:B----4-:R0:W-:Y:S04]  /*2770*/  STL [R197+0x10], R2 ;  /* 0x00001002c5007387 */ /* 0x0101e80000100800 */
[----:B------:R0:W-:Y:S04]  /*2780*/  STL [R197+0x18], R3 ;  /* 0x00001803c5007387 */ /* 0x0001e80000100800 */
[----:B---3--:R0:W-:Y:S04]  /*2790*/  STL [R197+0x1c], R4 ;  /* 0x00001c04c5007387 */ /* 0x0081e80000100800 */
[----:B------:R0:W-:Y:S04]  /*27a0*/  STL [R197+0x20], R5 ;  /* 0x00002005c5007387 */ /* 0x0001e80000100800 */
[----:B-1----:R0:W-:Y:S04]  /*27b0*/  STL [R197+0x2c], R229 ;  /* 0x00002ce5c5007387 */ /* 0x0021e80000100800 */
[----:B------:R-:W5:Y:S01]  /*27c0*/  LDL R13, [R1+0x204] ;  /* 0x00020400010d7983 */ /* 0x000f620000100800 */
[----:B------:R-:W-:Y:S01]  /*27d0*/  IADD3 R8, P0, R16, 0x14c, RZ ;  /* 0x0000014c10087810 */ /* 0x000fe20007f1e0ff */
[----:B------:R-:W-:Y:S02]  /*27e0*/  BSSY B0, `(.L_x_12587) ;  /* 0x000000a000007945 */ /* 0x000fe40003800000 */
[----:B------:R0:W-:Y:S02]  /*27f0*/  STL [R1+0x14c], R10 ;  /* 0x00014c0a01007387 */ /* 0x0001e40000100800 */
[----:B------:R-:W-:-:S05]  /*2800*/  IMAD.X R9, RZ, RZ, R17, P0 ;  /* 0x000000ffff097224 */ /* 0x000fca00000e0611 */
[----:B------:R0:W-:Y:S01]  /*2810*/  STL.64 [R1+0x150], R8 ;  /* 0x0001500801007387 */ /* 0x0001e20000100a00 */
[----:B-----5:R-:W-:-:S04]  /*2820*/  LEA.HI R0, R13, R13, RZ, 0x1 ;  /* 0x0000000d0d007211 */ /* 0x020fc800078f08ff */
[----:B------:R-:W-:-:S05]  /*2830*/  LOP3.LUT R0, R0, 0xfffffffe, RZ, 0xc0, !PT ;  /* 0xfffffffe00007812 */ /* 0x000fca00078ec0ff */
[----:B------:R-:W-:-:S05]  /*2840*/  IMAD.IADD R0, R13, 0x1, -R0 ;  /* 0x000000010d007824 */ /* 0x000fca00078e0a00 */
[----:B------:R-:W-:-:S04]  /*2850*/  SHF.L.U32 R0, R0, 0x1f, RZ ;  /* 0x0000001f00007819 */ /* 0x000fc800000006ff */
[----:B------:R-:W1:Y:S02]  /*2860*/  SYNCS.PHASECHK.TRANS64.TRYWAIT P0, [UR42+0x32400], R0 ;  /* 0x03240000ff0075a7 */ /* 0x000e64000800016a */
[----:B01----:R-:W-:Y:S05]  /*2870*/  @!P0 BRA `(.L_x_12588) ;  /* 0x0000026c004c8947 */ /* 0x003fea0003800000 */
.L_x_12807:
[----:B------:R-:W-:Y:S05]  /*2880*/  BSYNC B0 ;  /* 0x0000000000007941 */ /* 0x000fea0003800000 */
.L_x_12587:
        /* <DEDUP_REMOVED lines=25> */
[----:B0-----:R-:W-:Y:S02]  /*2a20*/  IMAD.MOV.U32 R8, RZ, RZ, R19 ;  /* 0x000000ffff087224 */ /* 0x001fe400078e0013 */
[----:B------:R-:W-:Y:S02]  /*2a30*/  IMAD.MOV.U32 R9, RZ, RZ, R38 ;  /* 0x000000ffff097224 */ /* 0x000fe400078e0026 */
[----:B------:R-:W-:Y:S02]  /*2a40*/  IMAD.MOV.U32 R10, RZ, RZ, R29 ;  /* 0x000000ffff0a7224 */ /* 0x000fe400078e001d */
[----:B------:R-:W-:Y:S02]  /*2a50*/  IMAD.MOV.U32 R11, RZ, RZ, R42 ;  /* 0x000000ffff0b7224 */ /* 0x000fe400078e002a */
[----:B------:R-:W-:Y:S01]  /*2a60*/  IMAD.X R19, RZ, RZ, R17, P1 ;  /* 0x000000ffff137224 */ /* 0x000fe200008e0611 */
[----:B------:R-:W-:-:S02]  /*2a70*/  IADD3 R6, P1, R16, 0x108, RZ ;  /* 0x0000010810067810 */ /* 0x000fc40007f3e0ff */
[----:B------:R0:W-:Y:S03]  /*2a80*/  STL.128 [R1+0x1a0], R8 ;  /* 0x0001a00801007387 */ /* 0x0001e60000100c00 */
[----:B------:R-:W-:Y:S02]  /*2a90*/  IMAD.X R13, RZ, RZ, R17, P1 ;  /* 0x000000ffff0d7224 */ /* 0x000fe400008e0611 */
[----:B0-----:R-:W-:Y:S02]  /*2aa0*/  IMAD.MOV.U32 R8, RZ, RZ, R30 ;  /* 0x000000ffff087224 */ /* 0x001fe400078e001e */
[----:B------:R-:W-:Y:S02]  /*2ab0*/  IMAD.MOV.U32 R9, RZ, RZ, R31 ;  /* 0x000000ffff097224 */ /* 0x000fe400078e001f */
[----:B------:R-:W-:Y:S02]  /*2ac0*/  IMAD.MOV.U32 R10, RZ, RZ, R0 ;  /* 0x000000ffff0a7224 */ /* 0x000fe400078e0000 */
[----:B------:R-:W-:-:S02]  /*2ad0*/  IMAD.MOV.U32 R11, RZ, RZ, R19 ;  /* 0x000000ffff0b7224 */ /* 0x000fc400078e0013 */
[----:B------:R-:W-:-:S03]  /*2ae0*/  IMAD.MOV.U32 R19, RZ, RZ, R40 ;  /* 0x000000ffff137224 */ /* 0x000fc600078e0028 */
[----:B------:R0:W-:Y:S02]  /*2af0*/  STL.128 [R1+0x1b0], R8 ;  /* 0x0001b00801007387 */ /* 0x0001e40000100c00 */
[----:B0-----:R-:W-:Y:S02]  /*2b00*/  IMAD.MOV.U32 R10, RZ, RZ, R33 ;  /* 0x000000ffff0a7224 */ /* 0x001fe400078e0021 */
        /* <DEDUP_REMOVED lines=20> */
.L_x_12590:
[----:B------:R-:W-:Y:S05]  /*2c50*/  BSYNC B0 ;  /* 0x0000000000007941 */ /* 0x000fea0003800000 */
.L_x_12589:
        /* <DEDUP_REMOVED lines=8> */
.L_x_12592:
[----:B------:R-:W-:Y:S05]  /*2ce0*/  BSYNC B0 ;  /* 0x0000000000007941 */ /* 0x000fea0003800000 */
.L_x_12591:
[----:B------:R-:W-:Y:S04]  /*2cf0*/  BSSY B0, `(.L_x_12593) ;  /* 0x0000004000007945 */ /* 0x000fe80003800000 */
[----:B-1----:R-:W-:Y:S05]  /*2d00*/  @P0 BRA `(.L_x_12594) ;  /* 0x0000000000080947 */ /* 0x002fea0003800000 */
[----:B------:R-:W1:Y:S02]  /*2d10*/  SYNCS.PHASECHK.TRANS64.TRYWAIT P0, [R20+URZ], R21 ;  /* 0x00000015140075a7 */ /* 0x000e64000800017f */
[----:B-1----:R-:W-:Y:S05]  /*2d20*/  @!P0 BRA `(.L_x_12595) ;  /* 0x0000026800388947 */ /* 0x002fea0003800000 */
.L_x_12594:
[----:B------:R-:W-:Y:S05]  /*2d30*/  BSYNC B0 ;  /* 0x0000000000007941 */ /* 0x000fea0003800000 */
.L_x_12593:
        /* <DEDUP_REMOVED lines=58> */
.L_x_12808:
[----:B------:R-:W-:Y:S05]  /*30e0*/  BSYNC B0 ;  /* 0x0000000000007941 */ /* 0x000fea0003800000 */
.L_x_12596:
[----:B0-----:R-:W2:Y:S04]  /*30f0*/  LDL R6, [R1+0x28] ;  /* 0x0000280001067983 */ /* 0x001ea80000100800 */
[----:B------:R0:W5:Y:S01]  /*3100*/  LDL.64 R8, [R1+0x1f8] ;  /* 0x0001f80001087983 */ /* 0x0001620000100a00 */
[----:B------:R-:W-:Y:S01]  /*3110*/  BSSY B0, `(.L_x_12598) ;  /* 0x0000005000007945 */ /* 0x000fe20003800000 */
[----:B--2---:R-:W-:-:S04]  /*3120*/  LOP3.LUT R6, R6, 0x1, RZ, 0xfc, !PT ;  /* 0x0000000106067812 */ /* 0x004fc800078efcff */
[----:B------:R-:W-:-:S13]  /*3130*/  ISETP.NE.AND P1, PT, R6, 0x3, PT ;  /* 0x000000030600780c */ /* 0x000fda0003f25270 */
[----:B0-----:R-:W-:Y:S05]  /*3140*/  @!P1 BRA `(.L_x_12599) ;  /* 0x0000000000049947 */ /* 0x001fea0003800000 */
[----:B------:R-:W-:Y:S01]  /*3150*/  BPT.TRAP 0x1 ;  /* 0x000000040000795c */ /* 0x000fe20000300000 */
.L_x_12599:
[----:B------:R-:W-:Y:S05]  /*3160*/  BSYNC B0 ;  /* 0x0000000000007941 */ /* 0x000fea0003800000 */
.L_x_12598:
        /* <DEDUP_REMOVED lines=8> */
.L_x_12601:
[----:B------:R-:W-:Y:S05]  /*31f0*/  BSYNC B0 ;  /* 0x0000000000007941 */ /* 0x000fea0003800000 */
.L_x_12600:
[----:B------:R-:W-:Y:S04]  /*3200*/  BSSY B0, `(.L_x_12602) ;  /* 0x0000004000007945 */ /* 0x000fe80003800000 */
[----:B-1----:R-:W-:Y:S05]  /*3210*/  @P0 BRA `(.L_x_12603) ;  /* 0x0000000000080947 */ /* 0x002fea0003800000 */
[----:B------:R-:W1:Y:S02]  /*3220*/  SYNCS.PHASECHK.TRANS64.TRYWAIT P0, [R8+URZ], R9 ;  /* 0x00000009080075a7 */ /* 0x000e64000800017f */
[----:B-1----:R-:W-:Y:S05]  /*3230*/  @!P0 BRA `(.L_x_12604) ;  /* 0x0000026400208947 */ /* 0x002fea0003800000 */
.L_x_12603:
[----:B------:R-:W-:Y:S05]  /*3240*/  BSYNC B0 ;  /* 0x0000000000007941 */ /* 0x000fea0003800000 */
.L_x_12602:
        /* <DEDUP_REMOVED lines=204> */
.L_x_12606:
[----:B------:R-:W-:Y:S05]  /*3f10*/  BSYNC B0 ;  /* 0x0000000000007941 */ /* 0x000fea0003800000 */
.L_x_12605:
        /* <DEDUP_REMOVED lines=13> */
[----:B--2---:R-:W2:Y:S01]  /*3ff0*/  LD.E R13, desc[UR36][R12.64] ;  /* 0x000000240c0d7980 */ /* 0x004ea2000c101900 */
[----:B----4-:R-:W-:-:S03]  /*4000*/  ISETP.NE.AND P0, PT, R6, 0x1, PT ;  /* 0x000000010600780c */ /* 0x010fc60003f05270 */
[----:B------:R-:W4:Y:S04]  /*4010*/  LDL R6, [R197+0x8] ;  /* 0x00000800c5067983 */ /* 0x000f280000100800 */
[----:B------:R-:W4:Y:S06]  /*4020*/  LDL R12, [R197+0x14] ;  /* 0x00001400c50c7983 */ /* 0x000f2c0000100800 */
        /* <DEDUP_REMOVED lines=15> */
[----:B------:R-:W-:Y:S02]  /*4120*/  SHF.R.S32.HI R27, RZ, 0x1f, R28 ;  /* 0x0000001fff1b7819 */ /* 0x000fe4000001141c */
[----:B------:R-:W-:Y:S02]  /*4130*/  LEA.HI R26, R26, R15, RZ, 0x2 ;  /* 0x0000000f1a1a7211 */ /* 0x000fe400078f10ff */
[----:B------:R-:W-:Y:S01]  /*4140*/  LEA.HI R29, R27, R28, RZ, 0x2 ;  /* 0x0000001c1b1d7211 */ /* 0x000fe200078f10ff */
[-C--:B------:R-:W-:Y:S01]  /*4150*/  FMUL.FTZ R147, R30, R13.reuse ;  /* 0x0000000d1e937220 */ /* 0x080fe20000410000 */
[----:B------:R-:W-:Y:S01]  /*4160*/  FMUL.FTZ R146, R31, R13 ;  /* 0x0000000d1f927220 */ /* 0x000fe20000410000 */
[----:B------:R-:W-:Y:S02]  /*4170*/  LOP3.LUT R26, R26, 0xfffffffc, RZ, 0xc0, !PT ;  /* 0xfffffffc1a1a7812 */ /* 0x000fe400078ec0ff */
[--C-:B------:R-:W-:Y:S02]  /*4180*/  SHF.R.S32.HI R30, RZ, 0x2, R29.reuse ;  /* 0x00000002ff1e7819 */ /* 0x100fe4000001141d */
[----:B------:R-:W-:Y:S01]  /*4190*/  SHF.R.S32.HI R31, RZ, 0x1f, R29 ;  /* 0x0000001fff1f7819 */ /* 0x000fe2000001141d */
[----:B------:R-:W-:Y:S01]  /*41a0*/  IMAD.IADD R15, R15, 0x1, -R26 ;  /* 0x000000010f0f7824 */ /* 0x000fe200078e0a1a */
[----:B------:R-:W-:-:S02]  /*41b0*/  SHF.R.S32.HI R26, RZ, 0x7, R25 ;  /* 0x00000007ff1a7819 */ /* 0x000fc40000011419 */
[----:B------:R-:W-:Y:S02]  /*41c0*/  LEA.HI R31, R31, R30, RZ, 0x3 ;  /* 0x0000001e1f1f7211 */ /* 0x000fe400078f18ff */
[----:B------:R-:W-:Y:S02]  /*41d0*/  LEA.HI R27, R27, R28, RZ, 0x5 ;  /* 0x0000001c1b1b7211 */ /* 0x000fe400078f28ff */
        /* <DEDUP_REMOVED lines=63> */
[----:B------:R-:W-:Y:S01]  /*45d0*/  IMAD R18, R29, -0x2, R18 ;  /* 0xfffffffe1d127824 */ /* 0x000fe200078e0212 */
[----:B------:R-:W-:Y:S01]  /*45e0*/  LOP3.LUT R13, RZ, R10, RZ, 0x33, !PT ;  /* 0x0000000aff0d7212 */ /* 0x000fe200078e33ff */
[----:B------:R-:W-:-:S03]  /*45f0*/  VIADD R14, R14, 0x60 ;  /* 0x000000600e0e7836 */ /* 0x000fc60000000000 */
[----:B------:R-:W2:Y:S01]  /*4600*/  MUFU.TANH R121, R121 ;  /* 0x0000007900797308 */ /* 0x000ea20000002400 */
[----:B------:R-:W-:-:S07]  /*4610*/  IMAD.IADD R18, R18, 0x1, -R9 ;  /* 0x0000000112127824 */ /* 0x000fce00078e0a09 */
        /* <DEDUP_REMOVED lines=67> */
.L_x_12612:
[----:B------:R-:W-:Y:S05]  /*4a50*/  BSYNC B2 ;  /* 0x0000000000027941 */ /* 0x000fea0003800000 */
.L_x_12611:
[----:B------:R-:W-:Y:S01]  /*4a60*/  LOP3.LUT R13, RZ, R13, RZ, 0x33, !PT ;  /* 0x0000000dff0d7212 */ /* 0x000fe200078e33ff */
[----:B------:R-:W-:Y:S06]  /*4a70*/  BRA `(.L_x_12613) ;  /* 0x0000000000187947 */ /* 0x000fec0003800000 */
.L_x_12610:
[----:B------:R-:W-:-:S13]  /*4a80*/  ISETP.NE.AND P0, PT, R8, 0x1, PT ;  /* 0x000000010800780c */ /* 0x000fda0003f05270 */
[----:B------:R-:W-:Y:S05]  /*4a90*/  @!P0 BRA `(.L_x_12613) ;  /* 0x0000000000108947 */ /* 0x000fea0003800000 */
[----:B------:R-:W2:Y:S04]  /*4aa0*/  LDL R12, [R197+0x1c] ;  /* 0x00001c00c50c7983 */ /* 0x000ea80000100800 */
[----:B------:R-:W3:Y:S01]  /*4ab0*/  LDL R26, [R197+0x20] ;  /* 0x00002000c51a7983 */ /* 0x000ee20000100800 */
[----:B--2---:R-:W-:-:S05]  /*4ac0*/  IMAD.HI.U32 R13, R13, R12, RZ ;  /* 0x0000000c0d0d7227 */ /* 0x004fca00078e00ff */
[----:B---3--:R-:W-:-:S07]  /*4ad0*/  SHF.R.U32.HI R13, RZ, R26, R13 ;  /* 0x0000001aff0d7219 */ /* 0x008fce000001160d */
.L_x_12613:
[----:B------:R-:W-:Y:S05]  /*4ae0*/  BSYNC B1 ;  /* 0x0000000000017941 */ /* 0x000fea0003800000 */
.L_x_12609:
[----:B------:R-:W-:-:S05]  /*4af0*/  IMAD R13, R8, R13, R29 ;  /* 0x0000000d080d7224 */ /* 0x000fca00078e021d */
[----:B------:R-:W-:Y:S02]  /*4b00*/  VIMNMX R10, R10, R13, !PT ;  /* 0x0000000d0a0a7248 */ /* 0x000fe40007fe0100 */
[----:B------:R-:W-:-:S07]  /*4b10*/  VIADDMNMX R11, R13, R8, R11, PT ;  /* 0x000000080d0b7246 */ /* 0x000fce000380010b */
.L_x_12608:
[----:B------:R-:W-:Y:S05]  /*4b20*/  BSYNC B0 ;  /* 0x0000000000007941 */ /* 0x000fea0003800000 */
.L_x_12607:
        /* <DEDUP_REMOVED lines=132> */
.L_x_12619:
[----:B------:R-:W-:Y:S05]  /*5370*/  BSYNC B2 ;  /* 0x0000000000027941 */ /* 0x000fea0003800000 */
.L_x_12618:
[----:B------:R-:W-:Y:S01]  /*5380*/  LOP3.LUT R9, RZ, R9, RZ, 0x33, !PT ;  /* 0x00000009ff097212 */ /* 0x000fe200078e33ff */
[----:B------:R-:W-:Y:S06]  /*5390*/  BRA `(.L_x_12620) ;  /* 0x0000000000187947 */ /* 0x000fec0003800000 */
.L_x_12617:
[----:B------:R-:W-:-:S13]  /*53a0*/  ISETP.NE.AND P6, PT, R8, 0x1, PT ;  /* 0x000000010800780c */ /* 0x000fda0003fc5270 */
[----:B------:R-:W-:Y:S05]  /*53b0*/  @!P6 BRA `(.L_x_12620) ;  /* 0x000000000010e947 */ /* 0x000fea0003800000 */
[----:B------:R-:W2:Y:S04]  /*53c0*/  LDL R6, [R197+0x1c] ;  /* 0x00001c00c5067983 */ /* 0x000ea80000100800 */
[----:B------:R-:W3:Y:S01]  /*53d0*/  LDL R12, [R197+0x20] ;  /* 0x00002000c50c7983 */ /* 0x000ee20000100800 */
[----:B--2---:R-:W-:-:S05]  /*53e0*/  IMAD.HI.U32 R9, R9, R6, RZ ;  /* 0x0000000609097227 */ /* 0x004fca00078e00ff */
[----:B---3--:R-:W-:-:S07]  /*53f0*/  SHF.R.U32.HI R9, RZ, R12, R9 ;  /* 0x0000000cff097219 */ /* 0x008fce0000011609 */
.L_x_12620:
[----:B------:R-:W-:Y:S05]  /*5400*/  BSYNC B1 ;  /* 0x0000000000017941 */ /* 0x000fea0003800000 */
.L_x_12616:
[----:B------:R-:W-:-:S05]  /*5410*/  IMAD R9, R8, R9, R29 ;  /* 0x0000000908097224 */ /* 0x000fca00078e021d */
[----:B------:R-:W-:Y:S02]  /*5420*/  VIADDMNMX R11, R9, R8, R11, PT ;  /* 0x00000008090b7246 */ /* 0x000fe4000380010b */
[----:B------:R-:W-:-:S07]  /*5430*/  VIMNMX R10, R10, R9, !PT ;  /* 0x000000090a0a7248 */ /* 0x000fce0007fe0100 */
.L_x_12615:
[----:B------:R-:W-:Y:S05]  /*5440*/  BSYNC B0 ;  /* 0x0000000000007941 */ /* 0x000fea0003800000 */
.L_x_12614:
        /* <DEDUP_REMOVED lines=10> */
[----:B------:R-:W2:Y:S01]  /*54f0*/  LDL R138, [R1+0x218] ;  /* 0x00021800018a7983 */ /* 0x000ea20000100800 */
[----:B------:R-:W-:Y:S02]  /*5500*/  ISETP.GT.AND P0, PT, R10, 0x9, !P0 ;  /* 0x000000090a00780c */ /* 0x000fe40004704270 */
[----:B------:R-:W-:Y:S01]  /*5510*/  ISETP.NE.AND P1, PT, R28, RZ, PT ;  /* 0x000000ff1c00720c */ /* 0x000fe20003f25270 */
[----:B------:R-:W2:Y:S01]  /*5520*/  LDL R25, [R1+0x22c] ;  /* 0x00022c0001197983 */ /* 0x000ea20000100800 */
[----:B------:R-:W-:Y:S02]  /*5530*/  ISETP.LT.OR P0, PT, R11, 0xa, P0 ;  /* 0x0000000a0b00780c */ /* 0x000fe40000701670 */
[----:B------:R-:W-:Y:S01]  /*5540*/  ISETP.NE.AND P6, PT, R32, RZ, PT ;  /* 0x000000ff2000720c */ /* 0x000fe20003fc5270 */
[----:B------:R-:W2:Y:S01]  /*5550*/  LDL R28, [R1+0x238] ;  /* 0x00023800011c7983 */ /* 0x000ea20000100800 */
[----:B------:R-:W-:-:S02]  /*5560*/  FSEL R146, R146, -INF , !P0 ;  /* 0xff80000092927808 */ /* 0x000fc40004000000 */
[----:B------:R-:W-:Y:S01]  /*5570*/  ISETP.NE.AND P0, PT, R27, RZ, PT ;  /* 0x000000ff1b00720c */ /* 0x000fe20003f05270 */
[----:B------:R-:W2:Y:S01]  /*5580*/  LDL R26, [R1+0x230] ;  /* 0x00023000011a7983 */ /* 0x000ea20000100800 */
[----:B------:R-:W-:Y:S02]  /*5590*/  FMNMX.FTZ R9, R120, R121, !PT ;  /* 0x0000007978097209 */ /* 0x000fe40007810000 */
[----:B------:R-:W-:Y:S01]  /*55a0*/  ISETP.GT.AND P0, PT, R10, 0x10, !P0 ;  /* 0x000000100a00780c */ /* 0x000fe20004704270 */
[----:B------:R-:W2:Y:S01]  /*55b0*/  LDL R27, [R1+0x234] ;  /* 0x00023400011b7983 */ /* 0x000ea20000100800 */
[----:B------:R-:W-:Y:S02]  /*55c0*/  FMNMX.FTZ R8, R122, R9, !PT ;  /* 0x000000097a087209 */ /* 0x000fe40007810000 */
[----:B------:R-:W-:Y:S01]  /*55d0*/  ISETP.LT.OR P0, PT, R11, 0x11, P0 ;  /* 0x000000110b00780c */ /* 0x000fe20000701670 */
[----:B------:R-:W2:Y:S01]  /*55e0*/  LDL R29, [R1+0x23c] ;  /* 0x00023c00011d7983 */ /* 0x000ea20000100800 */
[----:B------:R-:W-:-:S02]  /*55f0*/  FMNMX.FTZ R13, R21, R8, !PT ;  /* 0x00000008150d7209 */ /* 0x000fc40007810000 */
[----:B------:R-:W-:Y:S01]  /*5600*/  FSEL R162, R162, -INF , !P0 ;  /* 0xff800000a2a27808 */ /* 0x000fe20004000000 */
[----:B------:R-:W2:Y:S01]  /*5610*/  LDL R30, [R1+0x240] ;  /* 0x00024000011e7983 */ /* 0x000ea20000100800 */
[----:B------:R-:W-:Y:S02]  /*5620*/  ISETP.GT.AND P0, PT, R10, 0x11, !P1 ;  /* 0x000000110a00780c */ /* 0x000fe40004f04270 */
[----:B------:R-:W-:Y:S01]  /*5630*/  ISETP.NE.AND P1, PT, R40, RZ, PT ;  /* 0x000000ff2800720c */ /* 0x000fe20003f25270 */
[----:B------:R-:W2:Y:S01]  /*5640*/  LDL R152, [R1+0x220] ;  /* 0x0002200001987983 */ /* 0x000ea20000100800 */
[----:B------:R-:W-:Y:S02]  /*5650*/  ISETP.LT.OR P0, PT, R11, 0x12, P0 ;  /* 0x000000120b00780c */ /* 0x000fe40000701670 */
[----:B------:R-:W-:Y:S01]  /*5660*/  ISETP.GT.AND P2, PT, R10, 0x49, !P2 ;  /* 0x000000490a00780c */ /* 0x000fe20005744270 */
[----:B------:R-:W2:Y:S01]  /*5670*/  LDL R151, [R1+0x21c] ;  /* 0x00021c0001977983 */ /* 0x000ea20000100800 */
[----:B------:R-:W-:-:S02]  /*5680*/  FSEL R163, R163, -INF , !P0 ;  /* 0xff800000a3a37808 */ /* 0x000fc40004000000 */
[----:B------:R-:W-:Y:S01]  /*5690*/  ISETP.NE.AND P0, PT, R31, RZ, PT ;  /* 0x000000ff1f00720c */ /* 0x000fe20003f05270 */
[----:B------:R-:W2:Y:S01]  /*56a0*/  LDL R32, [R1+0x248] ;  /* 0x0002480001207983 */ /* 0x000ea20000100800 */
[C---:B------:R-:W-:Y:S02]  /*56b0*/  ISETP.GT.AND P3, PT, R10.reuse, 0x50, !P3 ;  /* 0x000000500a00780c */ /* 0x040fe40005f64270 */
[C---:B------:R-:W-:Y:S01]  /*56c0*/  ISETP.GT.AND P0, PT, R10.reuse, 0x18, !P0 ;  /* 0x000000180a00780c */ /* 0x040fe20004704270 */
[----:B------:R-:W2:Y:S01]  /*56d0*/  LDL R31, [R1+0x244] ;  /* 0x00024400011f7983 */ /* 0x000ea20000100800 */
[C---:B------:R-:W-:Y:S02]  /*56e0*/  ISETP.LT.OR P2, PT, R11.reuse, 0x4a, P2 ;  /* 0x0000004a0b00780c */ /* 0x040fe40001741670 */
[----:B------:R-:W-:Y:S01]  /*56f0*/  ISETP.LT.OR P0, PT, R11, 0x19, P0 ;  /* 0x000000190b00780c */ /* 0x000fe20000701670 */
[----:B------:R-:W2:Y:S01]  /*5700*/  LDL R40, [R1+0x268] ;  /* 0x0002680001287983 */ /* 0x000ea20000100800 */
[----:B------:R-:W-:-:S02]  /*5710*/  ISETP.GT.AND P4, PT, R10, 0x51, !P4 ;  /* 0x000000510a00780c */ /* 0x000fc40006784270 */
[----:B------:R-:W-:Y:S01]  /*5720*/  FSEL R158, R158, -INF , !P0 ;  /* 0xff8000009e9e7808 */ /* 0x000fe20004000000 */
[----:B------:R-:W2:Y:S01]  /*5730*/  LDL R44, [R1+0x278] ;  /* 0x00027800012c7983 */ /* 0x000ea20000100800 */
[----:B------:R-:W-:Y:S02]  /*5740*/  ISETP.GT.AND P0, PT, R10, 0x19, !P6 ;  /* 0x000000190a00780c */ /* 0x000fe40007704270 */
[----:B------:R-:W-:Y:S01]  /*5750*/  ISETP.NE.AND P6, PT, R41, RZ, PT ;  /* 0x000000ff2900720c */ /* 0x000fe20003fc5270 */
[----:B------:R-:W2:Y:S01]  /*5760*/  LDL R45, [R1+0x27c] ;  /* 0x00027c00012d7983 */ /* 0x000ea20000100800 */
[C---:B------:R-:W-:Y:S02]  /*5770*/  ISETP.LT.OR P0, PT, R11.reuse, 0x1a, P0 ;  /* 0x0000001a0b00780c */ /* 0x040fe40000701670 */
[----:B------:R-:W-:Y:S01]  /*5780*/  ISETP.LT.OR P3, PT, R11, 0x51, P3 ;  /* 0x000000510b00780c */ /* 0x000fe20001f61670 */
[----:B------:R-:W2:Y:S01]  /*5790*/  LDL R41, [R1+0x26c] ;  /* 0x00026c0001297983 */ /* 0x000ea20000100800 */
[----:B------:R-:W-:-:S02]  /*57a0*/  FSEL R190, R190, -INF , !P0 ;  /* 0xff800000bebe7808 */ /* 0x000fc40004000000 */
[----:B------:R-:W-:Y:S01]  /*57b0*/  ISETP.NE.AND P0, PT, R33, RZ, PT ;  /* 0x000000ff2100720c */ /* 0x000fe20003f05270 */
[----:B------:R-:W2:Y:S01]  /*57c0*/  LDL R46, [R1+0x280] ;  /* 0x00028000012e7983 */ /* 0x000ea20000100800 */
[----:B------:R-:W-:Y:S02]  /*57d0*/  FSEL R171, R171, -INF , !P2 ;  /* 0xff800000abab7808 */ /* 0x000fe40005000000 */
        /* <DEDUP_REMOVED lines=9> */
[----:B------:R-:W-:Y:S01]  /*5870*/  FSEL R172, R172, -INF , !P3 ;  /* 0xff800000acac7808 */ /* 0x000fe20005800000 */
[----:B------:R-:W2:Y:S01]  /*5880*/  LDL R34, [R1+0x250] ;  /* 0x0002500001227983 */ /* 0x000ea20000100800 */
[----:B------:R-:W-:Y:S02]  /*5890*/  ISETP.GT.AND P0, PT, R10, 0x21, !P0 ;  /* 0x000000210a00780c */ /* 0x000fe40004704270 */
[C---:B------:R-:W-:Y:S01]  /*58a0*/  ISETP.LT.OR P5, PT, R11.reuse, 0x59, P5 ;  /* 0x000000590b00780c */ /* 0x040fe20002fa1670 */
[----:B------:R-:W2:Y:S01]  /*58b0*/  LDL R49, [R1+0x28c] ;  /* 0x00028c0001317983 */ /* 0x000ea20000100800 */
[----:B------:R-:W-:-:S02]  /*58c0*/  ISETP.LT.OR P0, PT, R11, 0x22, P0 ;  /* 0x000000220b00780c */ /* 0x000fc40000701670 */
[----:B------:R-:W-:Y:S01]  /*58d0*/  FSEL R173, R173, -INF , !P4 ;  /* 0xff800000adad7808 */ /* 0x000fe20006000000 */
[----:B------:R-:W2:Y:S01]  /*58e0*/  LDL R50, [R1+0x290] ;  /* 0x0002900001327983 */ /* 0x000ea20000100800 */
[----:B------:R-:W-:Y:S02]  /*58f0*/  FSEL R180, R180, -INF , !P0 ;  /* 0xff800000b4b47808 */ /* 0x000fe40004000000 */
[----:B------:R-:W-:Y:S01]  /*5900*/  ISETP.NE.AND P0, PT, R35, RZ, PT ;  /* 0x000000ff2300720c */ /* 0x000fe20003f05270 */
[----:B------:R-:W2:Y:S01]  /*5910*/  LDL R51, [R1+0x294] ;  /* 0x0002940001337983 */ /* 0x000ea20000100800 */
[----:B------:R-:W-:Y:S02]  /*5920*/  FSEL R174, R174, -INF , !P5 ;  /* 0xff800000aeae7808 */ /* 0x000fe40006800000 */
[----:B------:R-:W-:Y:S01]  /*5930*/  ISETP.GT.AND P0, PT, R10, 0x28, !P0 ;  /* 0x000000280a00780c */ /* 0x000fe20004704270 */
[----:B------:R-:W2:Y:S03]  /*5940*/  LDL R35, [R1+0x254] ;  /* 0x0002540001237983 */ /* 0x000ea60000100800 */
[----:B------:R-:W-:Y:S01]  /*5950*/  ISETP.LT.OR P0, PT, R11, 0x29, P0 ;  /* 0x000000290b00780c */ /* 0x000fe20000701670 */
[----:B------:R-:W2:Y:S03]  /*5960*/  LDL R52, [R1+0x298] ;  /* 0x0002980001347983 */ /* 0x000ea60000100800 */
[----:B------:R-:W-:Y:S01]  /*5970*/  FSEL R181, R181, -INF , !P0 ;  /* 0xff800000b5b57808 */ /* 0x000fe20004000000 */
[----:B------:R-:W2:Y:S01]  /*5980*/  LDL R53, [R1+0x29c] ;  /* 0x00029c0001357983 */ /* 0x000ea20000100800 */
[----:B------:R-:W-:-:S03]  /*5990*/  ISETP.NE.AND P0, PT, R36, RZ, PT ;  /* 0x000000ff2400720c */ /* 0x000fc60003f05270 */
[----:B------:R-:W2:Y:S01]  /*59a0*/  LDL R36, [R1+0x258] ;  /* 0x0002580001247983 */ /* 0x000ea20000100800 */
[----:B------:R-:W-:-:S03]  /*59b0*/  ISETP.GT.AND P0, PT, R10, 0x29, !P0 ;  /* 0x000000290a00780c */ /* 0x000fc60004704270 */
[----:B------:R-:W2:Y:S01]  /*59c0*/  LDL R54, [R1+0x2a0] ;  /* 0x0002a00001367983 */ /* 0x000ea20000100800 */
[----:B------:R-:W-:-:S03]  /*59d0*/  ISETP.LT.OR P0, PT, R11, 0x2a, P0 ;  /* 0x0000002a0b00780c */ /* 0x000fc60000701670 */
[----:B------:R-:W2:Y:S01]  /*59e0*/  LDL R55, [R1+0x2a4] ;  /* 0x0002a40001377983 */ /* 0x000ea20000100800 */
[----:B------:R-:W-:Y:S02]  /*59f0*/  FSEL R182, R182, -INF , !P0 ;  /* 0xff800000b6b67808 */ /* 0x000fe40004000000 */
[----:B------:R-:W-:Y:S01]  /*5a00*/  ISETP.NE.AND P0, PT, R37, RZ, PT ;  /* 0x000000ff2500720c */ /* 0x000fe20003f05270 */
[----:B------:R-:W2:Y:S03]  /*5a10*/  LDL R56, [R1+0x2a8] ;  /* 0x0002a80001387983 */ /* 0x000ea60000100800 */
        /* <DEDUP_REMOVED lines=15> */
[C---:B------:R-:W-:Y:S01]  /*5b10*/  ISETP.GT.AND P0, PT, R10.reuse, 0x38, !P0 ;  /* 0x000000380a00780c */ /* 0x040fe20004704270 */
[----:B------:R-:W2:Y:S03]  /*5b20*/  LDL R39, [R1+0x264] ;  /* 0x0002640001277983 */ /* 0x000ea60000100800 */
[----:B------:R-:W-:Y:S01]  /*5b30*/  ISETP.LT.OR P0, PT, R11, 0x39, P0 ;  /* 0x000000390b00780c */ /* 0x000fe20000701670 */
[----:B------:R-:W2:Y:S03]  /*5b40*/  LDL R62, [R1+0x2c0] ;  /* 0x0002c000013e7983 */ /* 0x000ea60000100800 */
[----:B------:R-:W-:Y:S01]  /*5b50*/  FSEL R187, R187, -INF , !P0 ;  /* 0xff800000bbbb7808 */ /* 0x000fe20004000000 */
[----:B------:R-:W2:Y:S01]  /*5b60*/  LDL R63, [R1+0x2c4] ;  /* 0x0002c400013f7983 */ /* 0x000ea20000100800 */
[----:B------:R-:W-:-:S02]  /*5b70*/  ISETP.GT.AND P0, PT, R10, 0x39, !P1 ;  /* 0x000000390a00780c */ /* 0x000fc40004f04270 */
[----:B------:R-:W-:Y:S01]  /*5b80*/  ISETP.NE.AND P1, PT, R43, RZ, PT ;  /* 0x000000ff2b00720c */ /* 0x000fe20003f25270 */
[----:B------:R-:W2:Y:S01]  /*5b90*/  LDL R64, [R1+0x2c8] ;  /* 0x0002c80001407983 */ /* 0x000ea20000100800 */
[----:B------:R-:W-:Y:S02]  /*5ba0*/  ISETP.LT.OR P0, PT, R11, 0x3a, P0 ;  /* 0x0000003a0b00780c */ /* 0x000fe40000701670 */
[----:B------:R-:W-:Y:S01]  /*5bb0*/  ISETP.GT.AND P1, PT, R10, 0x48, !P1 ;  /* 0x000000480a00780c */ /* 0x000fe20004f24270 */
[----:B------:R-:W2:Y:S01]  /*5bc0*/  LDL R43, [R1+0x274] ;  /* 0x00027400012b7983 */ /* 0x000ea20000100800 */
[----:B------:R-:W-:Y:S02]  /*5bd0*/  FSEL R188, R188, -INF , !P0 ;  /* 0xff800000bcbc7808 */ /* 0x000fe40004000000 */
[----:B------:R-:W-:Y:S01]  /*5be0*/  ISETP.NE.AND P0, PT, R15, RZ, PT ;  /* 0x000000ff0f00720c */ /* 0x000fe20003f05270 */
[----:B------:R-:W2:Y:S01]  /*5bf0*/  LDL R65, [R1+0x2cc] ;  /* 0x0002cc0001417983 */ /* 0x000ea20000100800 */
[----:B------:R-:W-:-:S02]  /*5c00*/  ISETP.LT.OR P1, PT, R11, 0x49, P1 ;  /* 0x000000490b00780c */ /* 0x000fc40000f21670 */
[----:B------:R-:W-:Y:S01]  /*5c10*/  ISETP.GT.AND P0, PT, R10, RZ, !P0 ;  /* 0x000000ff0a00720c */ /* 0x000fe20004704270 */
[----:B------:R-:W2:Y:S01]  /*5c20*/  LDL R66, [R1+0x2d0] ;  /* 0x0002d00001427983 */ /* 0x000ea20000100800 */
[----:B------:R-:W-:Y:S02]  /*5c30*/  FSEL R170, R170, -INF , !P1 ;  /* 0xff800000aaaa7808 */ /* 0x000fe40004800000 */
[----:B------:R-:W-:Y:S01]  /*5c40*/  ISETP.LT.OR P0, PT, R11, 0x1, P0 ;  /* 0x000000010b00780c */ /* 0x000fe20000701670 */
[----:B------:R-:W2:Y:S03]  /*5c50*/  LDL R67, [R1+0x2d4] ;  /* 0x0002d40001437983 */ /* 0x000ea60000100800 */
[----:B------:R-:W-:Y:S01]  /*5c60*/  FSEL R149, R149, -INF , !P0 ;  /* 0xff80000095957808 */ /* 0x000fe20004000000 */
[----:B------:R-:W2:Y:S01]  /*5c70*/  LDL R68, [R1+0x2d8] ;  /* 0x0002d80001447983 */ /* 0x000ea20000100800 */
[----:B------:R-:W-:-:S02]  /*5c80*/  ISETP.GT.AND P0, PT, R10, 0x40, !P6 ;  /* 0x000000400a00780c */ /* 0x000fc40007704270 */
[----:B------:R-:W-:Y:S01]  /*5c90*/  FMNMX.FTZ R6, R149, R148, !PT ;  /* 0x0000009495067209 */ /* 0x000fe20007810000 */
[----:B------:R-:W2:Y:S01]  /*5ca0*/  LDL R69, [R1+0x2dc] ;  /* 0x0002dc0001457983 */ /* 0x000ea20000100800 */
[----:B------:R-:W-:Y:S02]  /*5cb0*/  ISETP.LT.OR P0, PT, R11, 0x41, P0 ;  /* 0x000000410b00780c */ /* 0x000fe40000701670 */
[----:B------:R-:W-:Y:S01]  /*5cc0*/  FMNMX.FTZ R9, R147, R6, !PT ;  /* 0x0000000693097209 */ /* 0x000fe20007810000 */
[----:B------:R-:W2:Y:S01]  /*5cd0*/  LDL R70, [R1+0x2e0] ;  /* 0x0002e00001467983 */ /* 0x000ea20000100800 */
[----:B------:R-:W-:Y:S02]  /*5ce0*/  FMNMX.FTZ R6, R192, R13, !PT ;  /* 0x0000000dc0067209 */ /* 0x000fe40007810000 */
[----:B------:R-:W-:Y:S01]  /*5cf0*/  FMNMX.FTZ R9, R146, R9, !PT ;  /* 0x0000000992097209 */ /* 0x000fe20007810000 */
[----:B------:R-:W2:Y:S01]  /*5d00*/  LDL R71, [R1+0x2e4] ;  /* 0x0002e40001477983 */ /* 0x000ea20000100800 */
[----:B------:R-:W-:-:S02]  /*5d10*/  FSEL R168, R168, -INF , !P0 ;  /* 0xff800000a8a87808 */ /* 0x000fc40004000000 */
[----:B------:R-:W-:Y:S01]  /*5d20*/  FMNMX.FTZ R8, R162, R9, !PT ;  /* 0x00000009a2087209 */ /* 0x000fe20007810000 */
[----:B------:R-:W2:Y:S01]  /*5d30*/  LDL R72, [R1+0x2e8] ;  /* 0x0002e80001487983 */ /* 0x000ea20000100800 */
[----:B------:R-:W-:Y:S02]  /*5d40*/  FMNMX.FTZ R9, R161, R6, !PT ;  /* 0x00000006a1097209 */ /* 0x000fe40007810000 */
[----:B------:R-:W-:Y:S01]  /*5d50*/  FMNMX.FTZ R13, R163, R8, !PT ;  /* 0x00000008a30d7209 */ /* 0x000fe20007810000 */
[----:B------:R-:W2:Y:S01]  /*5d60*/  LDL R73, [R1+0x2ec] ;  /* 0x0002ec0001497983 */ /* 0x000ea20000100800 */
[----:B------:R-:W-:Y:S02]  /*5d70*/  FMNMX.FTZ R9, R156, R9, !PT ;  /* 0x000000099c097209 */ /* 0x000fe40007810000 */
[----:B------:R-:W-:Y:S01]  /*5d80*/  FMNMX.FTZ R13, R158, R13, !PT ;  /* 0x0000000d9e0d7209 */ /* 0x000fe20007810000 */
[----:B------:R-:W2:Y:S01]  /*5d90*/  LDL R74, [R1+0x2f0] ;  /* 0x0002f000014a7983 */ /* 0x000ea20000100800 */
[----:B------:R-:W-:-:S02]  /*5da0*/  FMNMX.FTZ R9, R224, R9, !PT ;  /* 0x00000009e0097209 */ /* 0x000fc40007810000 */
        /* <DEDUP_REMOVED lines=18> */
[----:B------:R-:W-:Y:S01]  /*5ed0*/  ISETP.NE.AND P0, PT, R42, RZ, PT ;  /* 0x000000ff2a00720c */ /* 0x000fe20003f05270 */
[----:B------:R-:W2:Y:S01]  /*5ee0*/  LDL R81, [R1+0x30c] ;  /* 0x00030c0001517983 */ /* 0x000ea20000100800 */
[----:B------:R-:W-:Y:S02]  /*5ef0*/  FMNMX.FTZ R9, R136, R9, !PT ;  /* 0x0000000988097209 */ /* 0x000fe40007810000 */
[----:B------:R-:W-:Y:S01]  /*5f00*/  FMNMX.FTZ R6, R186, R13, !PT ;  /* 0x0000000dba067209 */ /* 0x000fe20007810000 */
[----:B------:R-:W2:Y:S01]  /*5f10*/  LDL R42, [R1+0x270] ;  /* 0x00027000012a7983 */ /* 0x000ea20000100800 */
[----:B------:R-:W-:Y:S02]  /*5f20*/  FMNMX.FTZ R9, R20, R9, !PT ;  /* 0x0000000914097209 */ /* 0x000fe40007810000 */
[----:B------:R-:W-:Y:S01]  /*5f30*/  ISETP.GT.AND P0, PT, R10, 0x41, !P0 ;  /* 0x000000410a00780c */ /* 0x000fe20004704270 */
[----:B------:R-:W2:Y:S01]  /*5f40*/  LDL R82, [R1+0x310] ;  /* 0x0003100001527983 */ /* 0x000ea20000100800 */
[----:B------:R-:W-:-:S02]  /*5f50*/  FMNMX.FTZ R13, R187, R6, !PT ;  /* 0x00000006bb0d7209 */ /* 0x000fc40007810000 */
[----:B------:R-:W-:Y:S01]  /*5f60*/  FMNMX.FTZ R9, R176, R9, !PT ;  /* 0x00000009b0097209 */ /* 0x000fe20007810000 */
[----:B------:R-:W2:Y:S01]  /*5f70*/  LDL R83, [R1+0x314] ;  /* 0x0003140001537983 */ /* 0x000ea20000100800 */
[----:B------:R-:W-:Y:S02]  /*5f80*/  ISETP.LT.OR P0, PT, R11, 0x42, P0 ;  /* 0x000000420b00780c */ /* 0x000fe40000701670 */
[----:B------:R-:W-:Y:S01]  /*5f90*/  FMNMX.FTZ R13, R188, R13, !PT ;  /* 0x0000000dbc0d7209 */ /* 0x000fe20007810000 */
[----:B------:R-:W2:Y:S01]  /*5fa0*/  LDL R84, [R1+0x318] ;  /* 0x0003180001547983 */ /* 0x000ea20000100800 */
[----:B------:R-:W-:Y:S02]  /*5fb0*/  FMNMX.FTZ R9, R130, R9, !PT ;  /* 0x0000000982097209 */ /* 0x000fe40007810000 */
[----:B------:R-:W-:Y:S01]  /*5fc0*/  FSEL R169, R169, -INF , !P0 ;  /* 0xff800000a9a97808 */ /* 0x000fe20004000000 */
        /* <DEDUP_REMOVED lines=10> */
[----:B------:R-:W-:-:S02]  /*6070*/  ISETP.NE.AND P6, PT, R24, RZ, PT ;  /* 0x000000ff1800720c */ /* 0x000fc40003fc5270 */
[----:B------:R-:W-:Y:S01]  /*6080*/  FMNMX.FTZ R13, R171, R6, !PT ;  /* 0x00000006ab0d7209 */ /* 0x000fe20007810000 */
[----:B------:R-:W2:Y:S01]  /*6090*/  LDL R24, [R1+0x228] ;  /* 0x0002280001187983 */ /* 0x000ea20000100800 */
[----:B------:R-:W-:Y:S02]  /*60a0*/  FMNMX.FTZ R9, R164, R9, !PT ;  /* 0x00000009a4097209 */ /* 0x000fe40007810000 */
[----:B------:R-:W-:Y:S01]  /*60b0*/  ISETP.GT.AND P6, PT, R10, 0x59, !P6 ;  /* 0x000000590a00780c */ /* 0x000fe200077c4270 */
[----:B------:R-:W2:Y:S01]  /*60c0*/  LDL R89, [R1+0x32c] ;  /* 0x00032c0001597983 */ /* 0x000ea20000100800 */
[----:B------:R-:W-:Y:S02]  /*60d0*/  FMNMX.FTZ R6, R172, R13, !PT ;  /* 0x0000000dac067209 */ /* 0x000fe40007810000 */
[----:B------:R-:W-:Y:S01]  /*60e0*/  FMNMX.FTZ R9, R124, R9, !PT ;  /* 0x000000097c097209 */ /* 0x000fe20007810000 */
[----:B------:R-:W2:Y:S01]  /*60f0*/  LDL R10, [R1+0x440] ;  /* 0x00044000010a7983 */ /* 0x000ea20000100800 */
[----:B------:R-:W-:-:S02]  /*6100*/  ISETP.LT.OR P6, PT, R11, 0x5a, P6 ;  /* 0x0000005a0b00780c */ /* 0x000fc400037c1670 */
[----:B------:R-:W-:Y:S01]  /*6110*/  FMNMX.FTZ R11, R173, R6, !PT ;  /* 0x00000006ad0b7209 */ /* 0x000fe20007810000 */
[----:B------:R-:W2:Y:S01]  /*6120*/  LDL R90, [R1+0x330] ;  /* 0x00033000015a7983 */ /* 0x000ea20000100800 */
[----:B------:R-:W-:Y:S02]  /*6130*/  FMNMX.FTZ R12, R166, R9, !PT ;  /* 0x00000009a60c7209 */ /* 0x000fe40007810000 */
[----:B------:R-:W-:Y:S01]  /*6140*/  FSEL R175, R175, -INF , !P6 ;  /* 0xff800000afaf7808 */ /* 0x000fe20007000000 */
[----:B------:R-:W2:Y:S01]  /*6150*/  LDL R91, [R1+0x334] ;  /* 0x00033400015b7983 */ /* 0x000ea20000100800 */
[----:B------:R-:W-:-:S03]  /*6160*/  FMNMX.FTZ R6, R174, R11, !PT ;  /* 0x0000000bae067209 */ /* 0x000fc60007810000 */
[----:B------:R-:W0:Y:S01]  /*6170*/  SHFL.BFLY PT, R9, R12, 0x2, 0x1f ;  /* 0x0c401f000c097f89 */ /* 0x000e2200000e0000 */
[----:B------:R-:W-:-:S03]  /*6180*/  FMNMX.FTZ R13, R175, R6, !PT ;  /* 0x00000006af0d7209 */ /* 0x000fc60007810000 */
[----:B------:R-:W2:Y:S04]  /*6190*/  LDL R92, [R1+0x338] ;  /* 0x00033800015c7983 */ /* 0x000ea80000100800 */
[----:B------:R-:W-:Y:S04]  /*61a0*/  STL.64 [R1+0x420], R12 ;  /* 0x0004200c01007387 */ /* 0x000fe80000100a00 */
[----:B------:R-:W2:Y:S04]  /*61b0*/  LDL R18, [R1+0x424] ;  /* 0x0004240001127983 */ /* 0x000ea80000100800 */
[----:B------:R-:W2:Y:S04]  /*61c0*/  LDL R93, [R1+0x33c] ;  /* 0x00033c00015d7983 */ /* 0x000ea80000100800 */
[----:B------:R-:W2:Y:S01]  /*61d0*/  LDL R94, [R1+0x340] ;  /* 0x00034000015e7983 */ /* 0x000ea20000100800 */
[----:B0-----:R-:W-:-:S03]  /*61e0*/  FMNMX.FTZ R6, R12, R9, !PT ;  /* 0x000000090c067209 */ /* 0x001fc60007810000 */
[----:B------:R-:W2:Y:S04]  /*61f0*/  LDL R95, [R1+0x344] ;  /* 0x00034400015f7983 */ /* 0x000ea80000100800 */
[----:B------:R-:W0:Y:S04]  /*6200*/  SHFL.BFLY PT, R9, R6, 0x1, 0x1f ;  /* 0x0c201f0006097f89 */ /* 0x000e2800000e0000 */
[----:B------:R-:W2:Y:S04]  /*6210*/  LDL R96, [R1+0x348] ;  /* 0x0003480001607983 */ /* 0x000ea80000100800 */
[----:B------:R-:W2:Y:S04]  /*6220*/  LDL R97, [R1+0x34c] ;  /* 0x00034c0001617983 */ /* 0x000ea80000100800 */
[----:B------:R-:W2:Y:S04]  /*6230*/  LDL R98, [R1+0x350] ;  /* 0x0003500001627983 */ /* 0x000ea80000100800 */
[----:B------:R-:W2:Y:S04]  /*6240*/  LDL R99, [R1+0x354] ;  /* 0x0003540001637983 */ /* 0x000ea80000100800 */
[----:B------:R-:W2:Y:S01]  /*6250*/  LDL R100, [R1+0x358] ;  /* 0x0003580001647983 */ /* 0x000ea20000100800 */
[----:B0-----:R-:W-:-:S03]  /*6260*/  FMNMX.FTZ R14, R6, R9, !PT ;  /* 0x00000009060e7209 */ /* 0x001fc60007810000 */
[----:B------:R-:W2:Y:S04]  /*6270*/  LDL R101, [R1+0x35c] ;  /* 0x00035c0001657983 */ /* 0x000ea80000100800 */
[----:B------:R-:W-:Y:S04]  /*6280*/  STL [R1+0x420], R14 ;  /* 0x0004200e01007387 */ /* 0x000fe80000100800 */
[----:B------:R-:W2:Y:S04]  /*6290*/  LDL R123, [R1+0x420] ;  /* 0x00042000017b7983 */ /* 0x000ea80000100800 */
[----:B------:R-:W2:Y:S04]  /*62a0*/  LDL.64 R8, [R1+0x88] ;  /* 0x0000880001087983 */ /* 0x000ea80000100a00 */
[----:B---3--:R0:W-:Y:S04]  /*62b0*/  STL [R1+0x210], R132 ;  /* 0x0002108401007387 */ /* 0x0081e80000100800 */
[----:B----4-:R1:W-:Y:S04]  /*62c0*/  STL [R1+0x214], R134 ;  /* 0x0002148601007387 */ /* 0x0103e80000100800 */
[----:B--2---:R2:W-:Y:S04]  /*62d0*/  STL [R1+0x218], R138 ;  /* 0x0002188a01007387 */ /* 0x0045e80000100800 */
        /* <DEDUP_REMOVED lines=30> */
[----:B------:R-:W0:Y:S02]  /*64c0*/  SHFL.BFLY PT, R11, R18, 0x2, 0x1f ;  /* 0x0c401f00120b7f89 */ /* 0x000e2400000e0000 */
[----:B0-----:R-:W-:-:S02]  /*64d0*/  FMNMX.FTZ R6, R11, R18, !PT ;  /* 0x000000120b067209 */ /* 0x001fc40007810000 */
[----:B------:R-:W3:Y:S04]  /*64e0*/  LDL R11, [R1+0x224] ;  /* 0x00022400010b7983 */ /* 0x000ee80000100800 */
[----:B------:R-:W0:Y:S01]  /*64f0*/  SHFL.BFLY PT, R127, R6, 0x1, 0x1f ;  /* 0x0c201f00067f7f89 */ /* 0x000e2200000e0000 */
[----:B------:R-:W-:Y:S01]  /*6500*/  FSETP.NEU.FTZ.AND P0, PT, R123, -INF , PT ;  /* 0xff8000007b00780b */ /* 0x000fe20003f1d000 */
[----:B------:R-:W-:-:S05]  /*6510*/  FMUL.FTZ R123, R10, R123 ;  /* 0x0000007b0a7b7220 */ /* 0x000fca0000410000 */
[----:B------:R-:W-:Y:S01]  /*6520*/  FSEL R123, R123, RZ, P0 ;  /* 0x000000ff7b7b7208 */ /* 0x000fe20000000000 */
[----:B------:R-:W-:Y:S01]  /*6530*/  IMAD R8, R125, 0xc00, R8 ;  /* 0x00000c007d087824 */ /* 0x000fe200078e0208 */
[----:B0-----:R-:W-:Y:S01]  /*6540*/  FMNMX.FTZ R6, R6, R127, !PT ;  /* 0x0000007f06067209 */ /* 0x001fe20007810000 */
[----:B------:R-:W2:Y:S02]  /*6550*/  LDL R125, [R1+0x3bc] ;  /* 0x0003bc00017d7983 */ /* 0x000ea40000100800 */
        /* <DEDUP_REMOVED lines=37> */
[----:B------:R-:W-:Y:S01]  /*67b0*/  FSETP.NEU.FTZ.AND P0, PT, R6, -INF , PT ;  /* 0xff8000000600780b */ /* 0x000fe20003f1d000 */
[----:B------:R-:W-:Y:S02]  /*67c0*/  MUFU.EX2 R120, R120 ;  /* 0x0000007800787308 */ /* 0x000fe40000000800 */
[----:B------:R0:W-:Y:S06]  /*67d0*/  STL [R1+0x22c], R25 ;  /* 0x00022c1901007387 */ /* 0x0001ec0000100800 */
[----:B------:R-:W1:Y:S01]  /*67e0*/  MUFU.EX2 R121, R121 ;  /* 0x0000007900797308 */ /* 0x000e620000000800 */
[----:B------:R-:W-:Y:S07]  /*67f0*/  STL [R1+0x228], R24 ;  /* 0x0002281801007387 */ /* 0x000fee0000100800 */
[----:B0-----:R-:W-:Y:S08]  /*6800*/  MUFU.EX2 R25, R21 ;  /* 0x0000001500197308 */ /* 0x001ff00000000800 */
[----:B------:R-:W0:Y:S01]  /*6810*/  MUFU.EX2 R122, R122 ;  /* 0x0000007a007a7308 */ /* 0x000e220000000800 */
[----:B------:R1:W-:Y:S04]  /*6820*/  STL [R1+0x238], R28 ;  /* 0x0002381c01007387 */ /* 0x0003e80000100800 */
[----:B------:R4:W-:Y:S01]  /*6830*/  STL [R1+0x234], R27 ;  /* 0x0002341b01007387 */ /* 0x0009e20000100800 */
[----:B-1----:R-:W-:-:S02]  /*6840*/  VIADD R28, R8, 0x80 ;  /* 0x00000080081c7836 */ /* 0x002fc40000000000 */
[----:B----4-:R-:W-:-:S03]  /*6850*/  FADD.FTZ R27, R120, R121 ;  /* 0x00000079781b7221 */ /* 0x010fc60000010000 */
[----:B------:R-:W-:Y:S01]  /*6860*/  R2UR UR10, R28 ;  /* 0x000000001c0a72ca */ /* 0x000fe200000e0000 */
[----:B------:R1:W-:Y:S01]  /*6870*/  STL [R1+0x230], R26 ;  /* 0x0002301a01007387 */ /* 0x0003e20000100800 */
[----:B------:R-:W-:Y:S01]  /*6880*/  R2UR UR6, R8 ;  /* 0x00000000080672ca */ /* 0x000fe200000e0000 */
[----:B0-----:R-:W-:Y:S01]  /*6890*/  FADD.FTZ R28, R122, R27 ;  /* 0x0000001b7a1c7221 */ /* 0x001fe20000010000 */
[----:B------:R-:W-:Y:S01]  /*68a0*/  R2UR UR7, R9 ;  /* 0x00000000090772ca */ /* 0x000fe200000e0000 */
[----:B------:R0:W-:Y:S01]  /*68b0*/  STL [R1+0x23c], R29 ;  /* 0x00023c1d01007387 */ /* 0x0001e20000100800 */
[----:B------:R-:W-:-:S03]  /*68c0*/  IMAD.MOV.U32 R27, RZ, RZ, R9 ;  /* 0x000000ffff1b7224 */ /* 0x000fc600078e0009 */
[----:B------:R4:W-:Y:S01]  /*68d0*/  STL [R1+0x240], R30 ;  /* 0x0002401e01007387 */ /* 0x0009e20000100800 */
[----:B-1----:R-:W-:-:S03]  /*68e0*/  VIADD R26, R8, 0x180 ;  /* 0x00000180081a7836 */ /* 0x002fc60000000000 */
[----:B------:R1:W-:Y:S01]  /*68f0*/  STL [R1+0x244], R31 ;  /* 0x0002441f01007387 */ /* 0x0003e20000100800 */
[--C-:B0-----:R-:W-:Y:S01]  /*6900*/  IMAD.MOV.U32 R29, RZ, RZ, R9.reuse ;  /* 0x000000ffff1d7224 */ /* 0x101fe200078e0009 */
[----:B------:R-:W-:Y:S02]  /*6910*/  F2FP.BF16.F32.PACK_AB R154, R25, R122 ;  /* 0x0000007a199a723e */ /* 0x000fe400000010ff */
[----:B------:R0:W-:Y:S01]  /*6920*/  STL [R1+0x220], R152 ;  /* 0x0002209801007387 */ /* 0x0001e20000100800 */
[----:B----4-:R-:W-:Y:S02]  /*6930*/  VIADD R30, R8, 0x100 ;  /* 0x00000100081e7836 */ /* 0x010fe40000000000 */
[----:B-1----:R-:W-:Y:S01]  /*6940*/  IMAD.MOV.U32 R31, RZ, RZ, R9 ;  /* 0x000000ffff1f7224 */ /* 0x002fe200078e0009 */
[----:B------:R-:W-:Y:S01]  /*6950*/  STL [R1+0x21c], R151 ;  /* 0x00021c9701007387 */ /* 0x000fe20000100800 */
[----:B0-----:R-:W-:-:S03]  /*6960*/  F2FP.BF16.F32.PACK_AB R152, R121, R120 ;  /* 0x000000787998723e */ /* 0x001fc600000010ff */
[----:B------:R-:W-:Y:S01]  /*6970*/  STL [R1+0x248], R32 ;  /* 0x0002482001007387 */ /* 0x000fe20000100800 */
[----:B------:R-:W-:Y:S01]  /*6980*/  R2UR UR11, R29 ;  /* 0x000000001d0b72ca */ /* 0x000fe200000e0000 */
[----:B------:R-:W-:Y:S01]  /*6990*/  FADD.FTZ R191, R25, R28 ;  /* 0x0000001c19bf7221 */ /* 0x000fe20000010000 */
[----:B------:R-:W-:Y:S01]  /*69a0*/  R2UR UR14, R30 ;  /* 0x000000001e0e72ca */ /* 0x000fe200000e0000 */
        /* <DEDUP_REMOVED lines=24> */
[----:B---3--:R0:W-:Y:S02]  /*6b30*/  STL [R1+0x224], R11 ;  /* 0x0002240b01007387 */ /* 0x0081e40000100800 */
[----:B0-----:R-:W-:-:S05]  /*6b40*/  FMUL.FTZ R11, R6, R10 ;  /* 0x0000000a060b7220 */ /* 0x001fca0000410000 */
[----:B------:R-:W-:-:S05]  /*6b50*/  FSEL R11, R11, RZ, P0 ;  /* 0x000000ff0b0b7208 */ /* 0x000fca0000000000 */
[-CC-:B------:R-:W-:Y:S01]  /*6b60*/  FFMA.FTZ R149, R149, R10.reuse, -R11.reuse ;  /* 0x0000000a95957223 */ /* 0x180fe2000001080b */
[-CC-:B------:R-:W-:Y:S01]  /*6b70*/  FFMA.FTZ R148, R148, R10.reuse, -R11.reuse ;  /* 0x0000000a94947223 */ /* 0x180fe2000001080b */
[-CC-:B------:R-:W-:Y:S01]  /*6b80*/  FFMA.FTZ R21, R146, R10.reuse, -R11.reuse ;  /* 0x0000000a92157223 */ /* 0x180fe2000001080b */
[----:B------:R-:W-:-:S03]  /*6b90*/  FFMA.FTZ R147, R147, R10, -R11 ;  /* 0x0000000a93937223 */ /* 0x000fc6000001080b */
[----:B------:R-:W-:Y:S08]  /*6ba0*/  MUFU.EX2 R149, R149 ;  /* 0x0000009500957308 */ /* 0x000ff00000000800 */
[----:B------:R-:W0:Y:S08]  /*6bb0*/  MUFU.EX2 R148, R148 ;  /* 0x0000009400947308 */ /* 0x000e300000000800 */
[----:B------:R-:W1:Y:S08]  /*6bc0*/  MUFU.EX2 R24, R147 ;  /* 0x0000009300187308 */ /* 0x000e700000000800 */
[----:B------:R-:W3:Y:S01]  /*6bd0*/  MUFU.EX2 R21, R21 ;  /* 0x0000001500157308 */ /* 0x000ee20000000800 */
[----:B0-----:R-:W-:Y:S01]  /*6be0*/  FADD.FTZ R189, R149, R148 ;  /* 0x0000009495bd7221 */ /* 0x001fe20000010000 */
[----:B------:R-:W-:Y:S01]  /*6bf0*/  F2FP.BF16.F32.PACK_AB R153, R148, R149 ;  /* 0x000000959499723e */ /* 0x000fe200000010ff */
[----:B------:R-:W-:Y:S04]  /*6c00*/  STL [R1+0x2a0], R54 ;  /* 0x0002a03601007387 */ /* 0x000fe80000100800 */
[----:B------:R-:W-:Y:S01]  /*6c10*/  STL [R1+0x2a4], R55 ;  /* 0x0002a43701007387 */ /* 0x000fe20000100800 */
[----:B-1----:R-:W-:-:S03]  /*6c20*/  FADD.FTZ R189, R24, R189 ;  /* 0x000000bd18bd7221 */ /* 0x002fc60000010000 */
[----:B------:R-:W-:Y:S01]  /*6c30*/  STL [R1+0x2a8], R56 ;  /* 0x0002a83801007387 */ /* 0x000fe20000100800 */
[----:B---3--:R-:W-:-:S03]  /*6c40*/  F2FP.BF16.F32.PACK_AB R155, R21, R24 ;  /* 0x00000018159b723e */ /* 0x008fc600000010ff */
        /* <DEDUP_REMOVED lines=95> */
[----:B------:R-:W-:Y:S08]  /*7240*/  MUFU.EX2 R156, R156 ;  /* 0x0000009c009c7308 */ /* 0x000ff00000000800 */
[----:B------:R-:W0:Y:S08]  /*7250*/  MUFU.EX2 R157, R157 ;  /* 0x0000009d009d7308 */ /* 0x000e300000000800 */
[----:B------:R-:W-:Y:S08]  /*7260*/  MUFU.EX2 R162, R162 ;  /* 0x000000a200a27308 */ /* 0x000ff00000000800 */
[----:B------:R-:W2:Y:S08]  /*7270*/  MUFU.EX2 R163, R163 ;  /* 0x000000a300a37308 */ /* 0x000eb00000000800 */
[----:B------:R-:W-:Y:S08]  /*7280*/  MUFU.EX2 R158, R158 ;  /* 0x0000009e009e7308 */ /* 0x000ff00000000800 */
[----:B------:R-:W3:Y:S01]  /*7290*/  MUFU.EX2 R190, R190 ;  /* 0x000000be00be7308 */ /* 0x000ee20000000800 */
[----:B------:R-:W-:Y:S04]  /*72a0*/  STL [R1+0x408], R198 ;  /* 0x000408c601007387 */ /* 0x000fe80000100800 */
[----:B------:R-:W-:Y:S01]  /*72b0*/  STL [R1+0x40c], R224 ;  /* 0x00040ce001007387 */ /* 0x000fe20000100800 */
[-CC-:B------:R-:W-:Y:S01]  /*72c0*/  FFMA.FTZ R160, R160, R10.reuse, -R11.reuse ;  /* 0x0000000aa0a07223 */ /* 0x180fe2000001080b */
[-CC-:B------:R-:W-:Y:S01]  /*72d0*/  FFMA.FTZ R180, R180, R10.reuse, -R11.reuse ;  /* 0x0000000ab4b47223 */ /* 0x180fe2000001080b */
[-CC-:B------:R-:W-:Y:S01]  /*72e0*/  FFMA.FTZ R181, R181, R10.reuse, -R11.reuse ;  /* 0x0000000ab5b57223 */ /* 0x180fe2000001080b */
[----:B------:R-:W-:Y:S01]  /*72f0*/  FFMA.FTZ R182, R182, R10, -R11 ;  /* 0x0000000ab6b67223 */ /* 0x000fe2000001080b */
[----:B------:R-:W-:Y:S08]  /*7300*/  MUFU.EX2 R159, R159 ;  /* 0x0000009f009f7308 */ /* 0x000ff00000000800 */
[----:B------:R-:W-:Y:S08]  /*7310*/  MUFU.EX2 R12, R12 ;  /* 0x0000000c000c7308 */ /* 0x000ff00000000800 */
[----:B------:R-:W-:Y:S08]  /*7320*/  MUFU.EX2 R13, R13 ;  /* 0x0000000d000d7308 */ /* 0x000ff00000000800 */
[----:B------:R-:W-:Y:S08]  /*7330*/  MUFU.EX2 R14, R14 ;  /* 0x0000000e000e7308 */ /* 0x000ff00000000800 */
[----:B------:R-:W-:Y:S01]  /*7340*/  MUFU.EX2 R160, R160 ;  /* 0x000000a000a07308 */ /* 0x000fe20000000800 */
[----:B------:R-:W-:-:S07]  /*7350*/  WARPGROUP.DEPBAR.LE gsb0, 0x0 ;  /* 0x00008000000079c5 */ /* 0x000fce0000010000 */
[----:B------:R-:W4:Y:S01]  /*7360*/  MUFU.EX2 R152, R192 ;  /* 0x000000c000987308 */ /* 0x000f220000000800 */
[----:B0-----:R-:W-:Y:S02]  /*7370*/  F2FP.BF16.F32.PACK_AB R154, R157, R156 ;  /* 0x0000009c9d9a723e */ /* 0x001fe400000010ff */
[----:B--2---:R-:W-:Y:S02]  /*7380*/  F2FP.BF16.F32.PACK_AB R153, R163, R162 ;  /* 0x000000a2a399723e */ /* 0x004fe400000010ff */
[----:B---3--:R-:W-:Y:S01]  /*7390*/  F2FP.BF16.F32.PACK_AB R155, R190, R158 ;  /* 0x0000009ebe9b723e */ /* 0x008fe200000010ff */
[----:B------:R-:W-:Y:S04]  /*73a0*/  STL.128 [R1+0x210], R24 ;  /* 0x0002101801007387 */ /* 0x000fe80000100c00 */
[----:B------:R-:W-:Y:S01]  /*73b0*/  STL.128 [R1+0x220], R28 ;  /* 0x0002201c01007387 */ /* 0x000fe20000100c00 */
[----:B----4-:R-:W-:Y:S01]  /*73c0*/  FADD.FTZ R191, R152, R191 ;  /* 0x000000bf98bf7221 */ /* 0x010fe20000010000 */
[----:B------:R-:W-:-:S02]  /*73d0*/  F2FP.BF16.F32.PACK_AB R152, R161, R152 ;  /* 0x00000098a198723e */ /* 0x000fc400000010ff */
        /* <DEDUP_REMOVED lines=36> */
[----:B------:R-:W-:Y:S01]  /*7620*/  FADD.FTZ R191, R161, R191 ;  /* 0x000000bfa1bf7221 */ /* 0x000fe20000010000 */
[-CC-:B------:R-:W-:Y:S01]  /*7630*/  FFMA.FTZ R183, R183, R10.reuse, -R11.reuse ;  /* 0x0000000ab7b77223 */ /* 0x180fe2000001080b */
[-CC-:B------:R-:W-:Y:S01]  /*7640*/  FFMA.FTZ R186, R186, R10.reuse, -R11.reuse ;  /* 0x0000000ababa7223 */ /* 0x180fe2000001080b */
[-CC-:B------:R-:W-:Y:S01]  /*7650*/  FFMA.FTZ R21, R187, R10.reuse, -R11.reuse ;  /* 0x0000000abb157223 */ /* 0x180fe2000001080b */
[----:B------:R-:W-:-:S02]  /*7660*/  FFMA.FTZ R161, R188, R10, -R11 ;  /* 0x0000000abca17223 */ /* 0x000fc4000001080b */
[----:B------:R-:W-:Y:S08]  /*7670*/  MUFU.EX2 R15, R15 ;  /* 0x0000000f000f7308 */ /* 0x000ff00000000800 */
[----:B------:R-:W3:Y:S08]  /*7680*/  MUFU.EX2 R18, R18 ;  /* 0x0000001200127308 */ /* 0x000ef00000000800 */
[----:B------:R-:W-:Y:S08]  /*7690*/  MUFU.EX2 R19, R19 ;  /* 0x0000001300137308 */ /* 0x000ff00000000800 */
[----:B------:R-:W4:Y:S08]  /*76a0*/  MUFU.EX2 R20, R20 ;  /* 0x0000001400147308 */ /* 0x000f300000000800 */
[----:B------:R-:W-:Y:S08]  /*76b0*/  MUFU.EX2 R183, R183 ;  /* 0x000000b700b77308 */ /* 0x000ff00000000800 */
[----:B------:R-:W1:Y:S08]  /*76c0*/  MUFU.EX2 R186, R186 ;  /* 0x000000ba00ba7308 */ /* 0x000e700000000800 */
[----:B------:R-:W-:Y:S08]  /*76d0*/  MUFU.EX2 R21, R21 ;  /* 0x0000001500157308 */ /* 0x000ff00000000800 */
[----:B------:R-:W1:Y:S01]  /*76e0*/  MUFU.EX2 R161, R161 ;  /* 0x000000a100a17308 */ /* 0x000e620000000800 */
[----:B------:R-:W-:-:S02]  /*76f0*/  WARPGROUP.DEPBAR.LE gsb0, 0x0 ;  /* 0x00008000000079c5 */ /* 0x000fc40000010000 */
[----:B------:R-:W-:Y:S02]  /*7700*/  F2FP.BF16.F32.PACK_AB R152, R12, R159 ;  /* 0x0000009f0c98723e */ /* 0x000fe400000010ff */
        /* <DEDUP_REMOVED lines=37> */
[----:B------:R-:W-:-:S04]  /*7960*/  FADD.FTZ R162, R162, R189 ;  /* 0x000000bda2a27221 */ /* 0x000fc80000010000 */
[----:B------:R-:W-:Y:S01]  /*7970*/  FADD.FTZ R163, R163, R162 ;  /* 0x000000a2a3a37221 */ /* 0x000fe20000010000 */
[-CC-:B------:R-:W-:Y:S01]  /*7980*/  FFMA.FTZ R168, R168, R10.reuse, -R11.reuse ;  /* 0x0000000aa8a87223 */ /* 0x180fe2000001080b */
[-CC-:B------:R-:W-:Y:S01]  /*7990*/  FFMA.FTZ R170, R170, R10.reuse, -R11.reuse ;  /* 0x0000000aaaaa7223 */ /* 0x180fe2000001080b */
[-C--:B------:R-:W-:Y:S01]  /*79a0*/  FFMA.FTZ R171, R171, R10.reuse, -R11 ;  /* 0x0000000aabab7223 */ /* 0x080fe2000001080b */
[----:B------:R-:W-:Y:S01]  /*79b0*/  FADD.FTZ R163, R158, R163 ;  /* 0x000000a39ea37221 */ /* 0x000fe20000010000 */
[-CC-:B------:R-:W-:Y:S01]  /*79c0*/  FFMA.FTZ R158, R169, R10.reuse, -R11.reuse ;  /* 0x0000000aa99e7223 */ /* 0x180fe2000001080b */
[-CC-:B------:R-:W-:Y:S01]  /*79d0*/  FFMA.FTZ R172, R172, R10.reuse, -R11.reuse ;  /* 0x0000000aacac7223 */ /* 0x180fe2000001080b */
[-CC-:B------:R-:W-:Y:S01]  /*79e0*/  FFMA.FTZ R173, R173, R10.reuse, -R11.reuse ;  /* 0x0000000aadad7223 */ /* 0x180fe2000001080b */
[-CC-:B------:R-:W-:Y:S01]  /*79f0*/  FFMA.FTZ R174, R174, R10.reuse, -R11.reuse ;  /* 0x0000000aaeae7223 */ /* 0x180fe2000001080b */
[----:B------:R-:W-:Y:S01]  /*7a00*/  FFMA.FTZ R175, R175, R10, -R11 ;  /* 0x0000000aafaf7223 */ /* 0x000fe2000001080b */
[----:B------:R-:W-:Y:S01]  /*7a10*/  VIADD R10, R8, 0x200 ;  /* 0x00000200080a7836 */ /* 0x000fe20000000000 */
[----:B------:R-:W-:Y:S04]  /*7a20*/  MUFU.EX2 R176, R176 ;  /* 0x000000b000b07308 */ /* 0x000fe80000000800 */
[----:B------:R-:W-:-:S04]  /*7a30*/  R2UR UR6, R10 ;  /* 0x000000000a0672ca */ /* 0x000fc800000e0000 */
[----:B------:R-:W0:Y:S08]  /*7a40*/  MUFU.EX2 R177, R177 ;  /* 0x000000b100b17308 */ /* 0x000e300000000800 */
[----:B------:R-:W-:Y:S08]  /*7a50*/  MUFU.EX2 R178, R178 ;  /* 0x000000b200b27308 */ /* 0x000ff00000000800 */
[----:B------:R-:W2:Y:S08]  /*7a60*/  MUFU.EX2 R179, R179 ;  /* 0x000000b300b37308 */ /* 0x000eb00000000800 */
[----:B------:R-:W-:Y:S08]  /*7a70*/  MUFU.EX2 R158, R158 ;  /* 0x0000009e009e7308 */ /* 0x000ff00000000800 */
[----:B------:R-:W-:Y:S01]  /*7a80*/  MUFU.EX2 R10, R171 ;  /* 0x000000ab000a7308 */ /* 0x000fe20000000800 */
[----:B------:R-:W-:-:S05]  /*7a90*/  IMAD.MOV.U32 R11, RZ, RZ, R9 ;  /* 0x000000ffff0b7224 */ /* 0x000fca00078e0009 */
[----:B------:R-:W-:Y:S01]  /*7aa0*/  R2UR UR7, R11 ;  /* 0x000000000b0772ca */ /* 0x000fe200000e0000 */
[----:B------:R-:W-:Y:S02]  /*7ab0*/  WARPGROUP.DEPBAR.LE gsb0, 0x0 ;  /* 0x00008000000079c5 */ /* 0x000fe40000010000 */
[----:B---3--:R-:W-:Y:S02]  /*7ac0*/  F2FP.BF16.F32.PACK_AB R152, R18, R15 ;  /* 0x0000000f1298723e */ /* 0x008fe400000010ff */
[----:B----4-:R-:W-:Y:S02]  /*7ad0*/  F2FP.BF16.F32.PACK_AB R154, R20, R19 ;  /* 0x00000013149a723e */ /* 0x010fe400000010ff */
[----:B-1----:R-:W-:Y:S02]  /*7ae0*/  F2FP.BF16.F32.PACK_AB R153, R186, R183 ;  /* 0x000000b7ba99723e */ /* 0x002fe400000010ff */
        /* <DEDUP_REMOVED lines=43> */
[----:B------:R-:W-:Y:S01]  /*7da0*/  VIADD R8, R8, 0x280 ;  /* 0x0000028008087836 */ /* 0x000fe20000000000 */
[----:B------:R-:W-:-:S02]  /*7db0*/  WARPGROUP.DEPBAR.LE gsb0, 0x0 ;  /* 0x00008000000079c5 */ /* 0x000fc40000010000 */
[----:B------:R-:W-:-:S04]  /*7dc0*/  FADD.FTZ R152, R156, R191 ;  /* 0x000000bf9c987221 */ /* 0x000fc80000010000 */
[----:B------:R-:W1:Y:S01]  /*7dd0*/  MUFU.EX2 R156, R168 ;  /* 0x000000a8009c7308 */ /* 0x000e620000000800 */
[----:B------:R-:W-:-:S07]  /*7de0*/  FADD.FTZ R152, R157, R152 ;  /* 0x000000989d987221 */ /* 0x000fce0000010000 */
[----:B------:R-:W3:Y:S01]  /*7df0*/  MUFU.EX2 R157, R170 ;  /* 0x000000aa009d7308 */ /* 0x000ee20000000800 */
[----:B------:R-:W-:Y:S01]  /*7e00*/  FADD.FTZ R159, R159, R152 ;  /* 0x000000989f9f7221 */ /* 0x000fe20000010000 */
[----:B0-----:R-:W-:Y:S02]  /*7e10*/  F2FP.BF16.F32.PACK_AB R152, R177, R176 ;  /* 0x000000b0b198723e */ /* 0x001fe400000010ff */
[----:B--2---:R-:W-:Y:S01]  /*7e20*/  F2FP.BF16.F32.PACK_AB R154, R179, R178 ;  /* 0x000000b2b39a723e */ /* 0x004fe200000010ff */
[----:B------:R-:W-:Y:S01]  /*7e30*/  STL.128 [R1+0x210], R24 ;  /* 0x0002101801007387 */ /* 0x000fe20000100c00 */
[----:B-1----:R-:W-:-:S03]  /*7e40*/  F2FP.BF16.F32.PACK_AB R153, R158, R156 ;  /* 0x0000009c9e99723e */ /* 0x002fc600000010ff */
[----:B------:R-:W-:Y:S04]  /*7e50*/  STL.128 [R1+0x220], R28 ;  /* 0x0002201c01007387 */ /* 0x000fe80000100c00 */
[----:B------:R-:W-:Y:S01]  /*7e60*/  STL.128 [R1+0x230], R32 ;  /* 0x0002302001007387 */ /* 0x000fe20000100c00 */
[----:B---3--:R-:W-:-:S03]  /*7e70*/  F2FP.BF16.F32.PACK_AB R155, R10, R157 ;  /* 0x0000009d0a9b723e */ /* 0x008fc600000010ff */
        /* <DEDUP_REMOVED lines=33> */
[----:B------:R-:W-:Y:S01]  /*8090*/  FADD.FTZ R163, R190, R163 ;  /* 0x000000a3bea37221 */ /* 0x000fe20000010000 */
[----:B------:R-:W-:Y:S01]  /*80a0*/  FADD.FTZ R12, R12, R159 ;  /* 0x0000009f0c0c7221 */ /* 0x000fe20000010000 */
[----:B------:R-:W2:Y:S02]  /*80b0*/  LDL R9, [R1+0x28] ;  /* 0x0000280001097983 */ /* 0x000ea40000100800 */
[----:B------:R-:W-:Y:S01]  /*80c0*/  FADD.FTZ R11, R160, R163 ;  /* 0x000000a3a00b7221 */ /* 0x000fe20000010000 */
[----:B------:R-:W-:Y:S01]  /*80d0*/  FADD.FTZ R13, R13, R12 ;  /* 0x0000000c0d0d7221 */ /* 0x000fe20000010000 */
[----:B------:R0:W5:Y:S02]  /*80e0*/  LDL R8, [R1+0x1f8] ;  /* 0x0001f80001087983 */ /* 0x0001640000100800 */
[----:B------:R-:W-:Y:S01]  /*80f0*/  FADD.FTZ R180, R180, R11 ;  /* 0x0000000bb4b47221 */ /* 0x000fe20000010000 */
[----:B------:R-:W-:-:S03]  /*8100*/  FADD.FTZ R160, R14, R13 ;  /* 0x0000000d0ea07221 */ /* 0x000fc60000010000 */
[----:B------:R-:W-:Y:S01]  /*8110*/  FADD.FTZ R181, R181, R180 ;  /* 0x000000b4b5b57221 */ /* 0x000fe20000010000 */
[----:B------:R-:W-:Y:S02]  /*8120*/  WARPGROUP.DEPBAR.LE gsb0, 0x0 ;  /* 0x00008000000079c5 */ /* 0x000fe40000010000 */
[----:B------:R-:W-:Y:S02]  /*8130*/  F2FP.BF16.F32.PACK_AB R152, R164, R167 ;  /* 0x000000a7a498723e */ /* 0x000fe400000010ff */
[----:B------:R-:W-:Y:S02]  /*8140*/  F2FP.BF16.F32.PACK_AB R154, R166, R165 ;  /* 0x000000a5a69a723e */ /* 0x000fe400000010ff */
        /* <DEDUP_REMOVED lines=364> */
.L_x_12622:
[----:B------:R-:W-:Y:S05]  /*9810*/  BSYNC B0 ;  /* 0x0000000000007941 */ /* 0x000fea0003800000 */
.L_x_12621:
        /* <DEDUP_REMOVED lines=31> */
.L_x_12625:
[----:B------:R-:W-:-:S13]  /*9a10*/  ISETP.NE.AND P0, PT, R3, 0x1, PT ;  /* 0x000000010300780c */ /* 0x000fda0003f05270 */
[----:B------:R-:W-:-:S05]  /*9a20*/  @P0 IMAD.HI.U32 R4, R6, R4, RZ ;  /* 0x0000000406040227 */ /* 0x000fca00078e00ff */
[----:B------:R-:W-:-:S07]  /*9a30*/  @P0 SHF.R.U32.HI R6, RZ, R5, R4 ;  /* 0x00000005ff060219 */ /* 0x000fce0000011604 */
.L_x_12626:
[----:B------:R-:W-:Y:S05]  /*9a40*/  BSYNC B0 ;  /* 0x0000000000007941 */ /* 0x000fea0003800000 */
.L_x_12624:
[----:B------:R-:W-:-:S05]  /*9a50*/  IMAD R3, R6, R3, R3 ;  /* 0x0000000306037224 */ /* 0x000fca00078e0203 */
[----:B------:R-:W-:-:S07]  /*9a60*/  VIMNMX R2, R2, R3, PT ;  /* 0x0000000302027248 */ /* 0x000fce0003fe0100 */
.L_x_12623:
        /* <DEDUP_REMOVED lines=8> */
.L_x_12630:
[----:B------:R-:W-:Y:S01]  /*9af0*/  VIADD R0, R16, 0x158 ;  /* 0x0000015810007836 */ /* 0x000fe20000000000 */
[----:B------:R-:W-:-:S07]  /*9b00*/  MOV R224, 0x9b20 ;  /* 0x00009b2000e07802 */ /* 0x000fce0000000f00 */
[----:B------:R-:W-:Y:S05]  /*9b10*/  CALL.REL.NOINC `($_ZN7cutlass13device_kernelIN5flash11enable_sm90INS1_16FlashAttnFwdSm90INS1_25CollectiveMainloopFwdSm90ILi2EN4cute5tupleIJNS5_1CILi1EEES8_S8_EEENS6_IJNS7_ILi128EEENS7_ILi96EEENS7_ILi64EEEEEELi256ENS_10bfloat16_tEfNS_4arch4Sm90ELb0ELb1ELb1ELb1ELb1ELb0ELb1ELb1ELb0ELb1ELb0ELb0EEENS1_21CollectiveEpilogueFwdINS6_IJSA_NS7_ILi256EEESB_EEES9_SE_SG_Li256ELb1ELb1ELb0ELb0EEENS1_36VarlenDynamicPersistentTileSchedulerILi128ELi96ELi256ELi128ELb0ELb1ELb1ELb1ELb0ELb1EEEEEEEEEvNT_6ParamsE$_ZZN5flash25CollectiveMainloopFwdSm90ILi2EN4cute5tupleIJNS1_1CILi1EEES4_S4_EEENS2_IJNS3_ILi128EEENS3_ILi96EEENS3_ILi64EEEEEELi256EN7cutlass10bfloat16_tEfNSA_4arch4Sm90ELb0ELb1ELb1ELb1ELb1ELb0ELb1ELb1ELb0ELb1ELb0ELb0EE3mmaINS_16FlashAttnFwdSm90ISE_NS_21CollectiveEpilogueFwdINS2_IJS6_NS3_ILi256EEES7_EEES5_SB_SD_Li256ELb1ELb1ELb0ELb0EEENS_36VarlenDynamicPersistentTileSchedulerILi128ELi96ELi256ELi128ELb0ELb1ELb1ELb1ELb0ELb1EEEE13SharedStorageENS1_6TensorINS1_11ArrayEngineIfLm128EEENS1_6LayoutINS2_IJNS2_IJNS3_ILi2EEEST_NS3_ILi32EEEEEES4_S4_EEENS2_IJNS2_IJS4_ST_NS3_ILi4EEEEEENS3_ILi0EEESZ_EEEEEEENS_7SoftmaxILi2ELi0EEEEEbRKNSE_6ParamsENSA_13PipelineAsyncILi2EEES19_RNSA_13PipelineStateILj2EEERT0_RT1_iRiRKNS_16SeqlenInfoQKNewKILb1ELb0EEENS2_IJiiiiEEERT_ENKUliT_T0_T1_E_clIZSF_ISO_S12_S14_EbS17_S19_S19_S1C_S1E_S1G_iS1H_S1L_S1M_S1O_EUlRS1P_iE1_NS3_ILb0EEENS3_ILb1EEEEEDaiS1P_S1Q_S1R_) ;  /* 0x0000023c00e07944 */ /* 0x000fea0003c00000 */
[C---:B------:R-:W-:Y:S01]  /*9b20*/  ISETP.GT.AND P0, PT, R10.reuse, R192, PT ;  /* 0x000000c00a00720c */ /* 0x040fe20003f04270 */
[----:B------:R-:W-:-:S12]  /*9b30*/  VIADD R10, R10, 0xffffffff ;  /* 0xffffffff0a0a7836 */ /* 0x000fd80000000000 */
[----:B------:R-:W-:Y:S05]  /*9b40*/  @P0 BRA `(.L_x_12630) ;  /* 0xfffffffc00e80947 */ /* 0x000fea000383ffff */
[----:B------:R-:W-:Y:S05]  /*9b50*/  BSYNC B0 ;  /* 0x0000000000007941 */ /* 0x000fea0003800000 */
.L_x_12629:
[----:B------:R-:W2:Y:S02]  /*9b60*/  LDL R0, [R1+0x50] ;  /* 0x0000500001007983 */ /* 0x000ea40000100800 */
[----:B--2---:R-:W-:-:S07]  /*9b70*/  IMAD.SHL.U32 R0, R0, 0x80, RZ ;  /* 0x0000008000007824 */ /* 0x004fce00078e00ff */
.L_x_12628:
[----:B------:R-:W-:Y:S05]  /*9b80*/  BSYNC B1 ;  /* 0x0000000000017941 */ /* 0x000fea0003800000 */
.L_x_12627:
        /* <DEDUP_REMOVED lines=26> */
.L_x_12633:
[----:B------:R-:W-:Y:S02]  /*9d30*/  ULDC UR4, c[0x0][0xadc] ;  /* 0x0002b70000047ab9 */ /* 0x000fe40000000800 */
[----:B------:R-:W-:-:S05]  /*9d40*/  IMAD.U32 R5, RZ, RZ, UR4 ;  /* 0x00000004ff057e24 */ /* 0x000fca000f8e00ff */
[----:B------:R-:W-:-:S13]  /*9d50*/  ISETP.NE.AND P0, PT, R5, 0x1, PT ;  /* 0x000000010500780c */ /* 0x000fda0003f05270 */
[----:B------:R-:W0:Y:S02]  /*9d60*/  @P0 LDC.64 R6, c[0x0][0xae0] ;  /* 0x0002b800ff060b82 */ /* 0x000e240000000a00 */
[----:B0-----:R-:W-:-:S05]  /*9d70*/  @P0 IMAD.HI.U32 R4, R0, R6, RZ ;  /* 0x0000000600040227 */ /* 0x001fca00078e00ff */
[----:B------:R-:W-:-:S07]  /*9d80*/  @P0 SHF.R.U32.HI R0, RZ, R7, R4 ;  /* 0x00000007ff000219 */ /* 0x000fce0000011604 */
.L_x_12634:
[----:B------:R-:W-:Y:S05]  /*9d90*/  BSYNC B0 ;  /* 0x0000000000007941 */ /* 0x000fea0003800000 */
.L_x_12632:
[----:B------:R-:W-:-:S05]  /*9da0*/  IMAD R3, R0, R5, RZ ;  /* 0x0000000500037224 */ /* 0x000fca00078e02ff */
[----:B------:R-:W-:-:S07]  /*9db0*/  VIMNMX R2, R2, R3, !PT ;  /* 0x0000000302027248 */ /* 0x000fce0007fe0100 */
.L_x_12631:
[----:B------:R-:W-:-:S04]  /*9dc0*/  VIADD R2, R2, 0x5f ;  /* 0x0000005f02027836 */ /* 0x000fc80000000000 */
[----:B------:R-:W-:-:S05]  /*9dd0*/  IMAD.HI R2, R2, 0x2aaaaaab, RZ ;  /* 0x2aaaaaab02027827 */ /* 0x000fca00078e02ff */
[----:B------:R-:W-:-:S04]  /*9de0*/  SHF.R.U32.HI R3, RZ, 0x1f, R2 ;  /* 0x0000001fff037819 */ /* 0x000fc80000011602 */
[----:B------:R-:W-:-:S04]  /*9df0*/  LEA.HI.SX32 R2, R2, R3, 0x1c ;  /* 0x0000000302027211 */ /* 0x000fc800078fe2ff */
[----:B------:R-:W-:-:S04]  /*9e00*/  VIMNMX R2, R2, UR40, !PT ;  /* 0x0000002802027c48 */ /* 0x000fc8000ffe0100 */
[----:B------:R-:W-:-:S13]  /*9e10*/  ISETP.GE.AND P0, PT, R10, R2, PT ;  /* 0x000000020a00720c */ /* 0x000fda0003f06270 */
[----:B------:R-:W-:Y:S05]  /*9e20*/  @!P0 BRA `(.L_x_12635) ;  /* 0x0000009c00788947 */ /* 0x000fea0003800000 */
.L_x_12654:
        /* <DEDUP_REMOVED lines=20> */
.L_x_12637:
[----:B------:R-:W-:Y:S05]  /*9f70*/  BSYNC B0 ;  /* 0x0000000000007941 */ /* 0x000fea0003800000 */
.L_x_12636:
        /* <DEDUP_REMOVED lines=9> */
.L_x_12639:
[----:B------:R-:W-:Y:S05]  /*a010*/  BSYNC B0 ;  /* 0x0000000000007941 */ /* 0x000fea0003800000 */
.L_x_12638:
[----:B------:R-:W-:Y:S04]  /*a020*/  BSSY B0, `(.L_x_12640) ;  /* 0x0000006000007945 */ /* 0x000fe80003800000 */
[----:B--2---:R-:W-:Y:S05]  /*a030*/  @P0 BRA `(.L_x_12641) ;  /* 0x0000000000100947 */ /* 0x004fea0003800000 */
[----:B-----5:R-:W-:Y:S01]  /*a040*/  IMAD R6, R6, 0x8, R3 ;  /* 0x0000000806067824 */ /* 0x020fe200078e0203 */
[----:B------:R-:W-:-:S04]  /*a050*/  SHF.L.U32 R7, R7, 0x1f, RZ ;  /* 0x0000001f07077819 */ /* 0x000fc800000006ff */
[----:B------:R-:W0:Y:S02]  /*a060*/  SYNCS.PHASECHK.TRANS64.TRYWAIT P0, [R6+URZ], R7 ;  /* 0x00000007060075a7 */ /* 0x000e24000800017f */
[----:B0-----:R-:W-:Y:S05]  /*a070*/  @!P0 BRA `(.L_x_12642) ;  /* 0x000001f400a48947 */ /* 0x001fea0003800000 */
.L_x_12641:
[----:B------:R-:W-:Y:S05]  /*a080*/  BSYNC B0 ;  /* 0x0000000000007941 */ /* 0x000fea0003800000 */
.L_x_12640:
        /* <DEDUP_REMOVED lines=57> */
.L_x_12644:
[----:B------:R-:W-:Y:S05]  /*a420*/  BSYNC B0 ;  /* 0x0000000000007941 */ /* 0x000fea0003800000 */
.L_x_12643:
        /* <DEDUP_REMOVED lines=11> */
.L_x_12646:
[----:B------:R-:W-:Y:S05]  /*a4e0*/  BSYNC B0 ;  /* 0x0000000000007941 */ /* 0x000fea0003800000 */
.L_x_12645:
[----:B------:R-:W-:Y:S04]  /*a4f0*/  BSSY B0, `(.L_x_12647) ;  /* 0x0000007000007945 */ /* 0x000fe80003800000 */
[----:B------:R-:W-:Y:S05]  /*a500*/  @P0 BRA `(.L_x_12648) ;  /* 0x0000000000140947 */ /* 0x000fea0003800000 */
[----:B------:R-:W2:Y:S02]  /*a510*/  LD.E.64 R4, desc[UR36][R16.64+0x40] ;  /* 0x0000402410047980 */ /* 0x000ea4000c101b00 */
[----:B--2---:R-:W-:-:S05]  /*a520*/  MOV R5, R4 ;  /* 0x0000000400057202 */ /* 0x004fca0000000f00 */
[----:B------:R-:W-:-:S04]  /*a530*/  IMAD R18, R18, 0x8, R5 ;  /* 0x0000000812127824 */ /* 0x000fc800078e0205 */
[----:B------:R-:W0:Y:S02]  /*a540*/  SYNCS.PHASECHK.TRANS64.TRYWAIT P0, [R18+URZ], R19 ;  /* 0x00000013120075a7 */ /* 0x000e24000800017f */
[----:B0-----:R-:W-:Y:S05]  /*a550*/  @!P0 BRA `(.L_x_12649) ;  /* 0x000001f000808947 */ /* 0x001fea0003800000 */
.L_x_12648:
[----:B------:R-:W-:Y:S05]  /*a560*/  BSYNC B0 ;  /* 0x0000000000007941 */ /* 0x000fea0003800000 */
.L_x_12647:
        /* <DEDUP_REMOVED lines=204> */
.L_x_12651:
[----:B------:R-:W-:Y:S05]  /*b230*/  BSYNC B0 ;  /* 0x0000000000007941 */ /* 0x000fea0003800000 */
.L_x_12650:
        /* <DEDUP_REMOVED lines=10> */
[-C--:B------:R-:W-:Y:S01]  /*b2e0*/  FMUL.FTZ R11, R28, R8.reuse ;  /* 0x000000081c0b7220 */ /* 0x080fe20000410000 */
        /* <DEDUP_REMOVED lines=17> */
[----:B------:R-:W2:Y:S02]  /*b400*/  LDL R24, [R1+0x440] ;  /* 0x0004400001187983 */ /* 0x000ea40000100800 */
[----:B------:R-:W1:Y:S01]  /*b410*/  MUFU.TANH R11, R11 ;  /* 0x0000000b000b7308 */ /* 0x000e620000002400 */
[----:B------:R-:W-:Y:S01]  /*b420*/  FMUL.FTZ R25, R30, R8 ;  /* 0x000000081e197220 */ /* 0x000fe20000410000 */
[----:B---3--:R-:W-:-:S06]  /*b430*/  FMNMX.FTZ R12, R3, R4, !PT ;  /* 0x00000004030c7209 */ /* 0x008fcc0007810000 */
[----:B------:R-:W3:Y:S01]  /*b440*/  MUFU.TANH R20, R20 ;  /* 0x0000001400147308 */ /* 0x000ee20000002400 */
[----:B------:R-:W-:Y:S01]  /*b450*/  FMUL.FTZ R30, R36, R8 ;  /* 0x00000008241e7220 */ /* 0x000fe20000410000 */
[----:B0-----:R-:W-:-:S06]  /*b460*/  FMNMX.FTZ R12, R7, R12, !PT ;  /* 0x0000000c070c7209 */ /* 0x001fcc0007810000 */
[----:B------:R-:W0:Y:S01]  /*b470*/  MUFU.TANH R26, R26 ;  /* 0x0000001a001a7308 */ /* 0x000e220000002400 */
[-C--:B------:R-:W-:Y:S01]  /*b480*/  FMUL.FTZ R32, R37, R8.reuse ;  /* 0x0000000825207220 */ /* 0x080fe20000410000 */
[----:B------:R-:W-:Y:S01]  /*b490*/  FMUL.FTZ R29, R34, R8 ;  /* 0x00000008221d7220 */ /* 0x000fe20000410000 */
[----:B-1----:R-:W-:-:S05]  /*b4a0*/  FMNMX.FTZ R15, R11, R12, !PT ;  /* 0x0000000c0b0f7209 */ /* 0x002fca0007810000 */
[----:B------:R-:W1:Y:S01]  /*b4b0*/  MUFU.TANH R28, R28 ;  /* 0x0000001c001c7308 */ /* 0x000e620000002400 */
[----:B------:R-:W-:Y:S01]  /*b4c0*/  FMUL.FTZ R34, R40, R8 ;  /* 0x0000000828227220 */ /* 0x000fe20000410000 */
[----:B---3--:R-:W-:-:S06]  /*b4d0*/  FMNMX.FTZ R15, R20, R15, !PT ;  /* 0x0000000f140f7209 */ /* 0x008fcc0007810000 */
[----:B------:R-:W3:Y:S01]  /*b4e0*/  MUFU.TANH R30, R30 ;  /* 0x0000001e001e7308 */ /* 0x000ee20000002400 */
[-C--:B------:R-:W-:Y:S01]  /*b4f0*/  FMUL.FTZ R36, R41, R8.reuse ;  /* 0x0000000829247220 */ /* 0x080fe20000410000 */
[----:B------:R-:W-:Y:S01]  /*b500*/  FMUL.FTZ R33, R38, R8 ;  /* 0x0000000826217220 */ /* 0x000fe20000410000 */
[----:B0-----:R-:W-:-:S05]  /*b510*/  FMNMX.FTZ R15, R26, R15, !PT ;  /* 0x0000000f1a0f7209 */ /* 0x001fca0007810000 */
[----:B------:R-:W0:Y:S01]  /*b520*/  MUFU.TANH R32, R32 ;  /* 0x0000002000207308 */ /* 0x000e220000002400 */
[----:B------:R-:W-:Y:S01]  /*b530*/  FMUL.FTZ R38, R44, R8 ;  /* 0x000000082c267220 */ /* 0x000fe20000410000 */
[----:B-1----:R-:W-:-:S06]  /*b540*/  FMNMX.FTZ R15, R28, R15, !PT ;  /* 0x0000000f1c0f7209 */ /* 0x002fcc0007810000 */
        /* <DEDUP_REMOVED lines=11> */
[----:B---3--:R-:W-:-:S07]  /*b600*/  FMNMX.FTZ R15, R36, R15, !PT ;  /* 0x0000000f240f7209 */ /* 0x008fce0007810000 */
[----:B------:R-:W3:Y:S01]  /*b610*/  MUFU.TANH R44, R44 ;  /* 0x0000002c002c7308 */ /* 0x000ee20000002400 */
[----:B0-----:R-:W-:-:S07]  /*b620*/  FMNMX.FTZ R15, R38, R15, !PT ;  /* 0x0000000f260f7209 */ /* 0x001fce0007810000 */
[----:B------:R-:W0:Y:S01]  /*b630*/  MUFU.TANH R42, R42 ;  /* 0x0000002a002a7308 */ /* 0x000e220000002400 */
[----:B------:R-:W-:Y:S01]  /*b640*/  FMUL.FTZ R41, R46, R8 ;  /* 0x000000082e297220 */ /* 0x000fe20000410000 */
[----:B-1----:R-:W-:-:S06]  /*b650*/  FMNMX.FTZ R15, R40, R15, !PT ;  /* 0x0000000f280f7209 */ /* 0x002fcc0007810000 */
[----:B------:R-:W1:Y:S01]  /*b660*/  MUFU.TANH R52, R52 ;  /* 0x0000003400347308 */ /* 0x000e620000002400 */
[----:B------:R-:W-:-:S07]  /*b670*/  FMUL.FTZ R27, R31, R8 ;  /* 0x000000081f1b7220 */ /* 0x000fce0000410000 */
[----:B------:R-:W4:Y:S01]  /*b680*/  MUFU.TANH R6, R6 ;  /* 0x0000000600067308 */ /* 0x000f220000002400 */
[----:B---3--:R-:W-:-:S07]  /*b690*/  FMNMX.FTZ R15, R44, R15, !PT ;  /* 0x0000000f2c0f7209 */ /* 0x008fce0007810000 */
[----:B------:R-:W3:Y:S08]  /*b6a0*/  MUFU.TANH R46, R9 ;  /* 0x00000009002e7308 */ /* 0x000ef00000002400 */
[----:B------:R-:W3:Y:S01]  /*b6b0*/  MUFU.TANH R13, R13 ;  /* 0x0000000d000d7308 */ /* 0x000ee20000002400 */
[----:B0-----:R-:W-:-:S07]  /*b6c0*/  FMNMX.FTZ R15, R42, R15, !PT ;  /* 0x0000000f2a0f7209 */ /* 0x001fce0007810000 */
[----:B------:R-:W0:Y:S01]  /*b6d0*/  MUFU.TANH R56, R56 ;  /* 0x0000003800387308 */ /* 0x000e220000002400 */
[----:B------:R-:W-:-:S07]  /*b6e0*/  FMUL.FTZ R31, R35, R8 ;  /* 0x00000008231f7220 */ /* 0x000fce0000410000 */
[----:B------:R-:W0:Y:S01]  /*b6f0*/  MUFU.TANH R25, R25 ;  /* 0x0000001900197308 */ /* 0x000e220000002400 */
[----:B-1----:R-:W-:Y:S01]  /*b700*/  FMNMX.FTZ R15, R52, R15, !PT ;  /* 0x0000000f340f7209 */ /* 0x002fe20007810000 */
[----:B------:R-:W-:-:S06]  /*b710*/  FMUL.FTZ R45, R47, R8 ;  /* 0x000000082f2d7220 */ /* 0x000fcc0000410000 */
[----:B------:R-:W1:Y:S01]  /*b720*/  MUFU.TANH R48, R57 ;  /* 0x0000003900307308 */ /* 0x000e620000002400 */
[----:B----4-:R-:W-:Y:S01]  /*b730*/  FMNMX.FTZ R12, R6, R5, !PT ;  /* 0x00000005060c7209 */ /* 0x010fe20007810000 */
[----:B------:R-:W-:-:S06]  /*b740*/  FMUL.FTZ R47, R50, R8 ;  /* 0x00000008322f7220 */ /* 0x000fcc0000410000 */
[----:B------:R-:W4:Y:S01]  /*b750*/  MUFU.TANH R27, R27 ;  /* 0x0000001b001b7308 */ /* 0x000f220000002400 */
[----:B---3--:R-:W-:-:S07]  /*b760*/  FMNMX.FTZ R15, R46, R15, !PT ;  /* 0x0000000f2e0f7209 */ /* 0x008fce0007810000 */
[----:B------:R-:W3:Y:S01]  /*b770*/  MUFU.TANH R60, R60 ;  /* 0x0000003c003c7308 */ /* 0x000ee20000002400 */
[----:B------:R-:W-:Y:S01]  /*b780*/  FMNMX.FTZ R12, R13, R12, !PT ;  /* 0x0000000c0d0c7209 */ /* 0x000fe20007810000 */
[----:B------:R-:W-:-:S06]  /*b790*/  FMUL.FTZ R35, R39, R8 ;  /* 0x0000000827237220 */ /* 0x000fcc0000410000 */
[----:B------:R-:W3:Y:S01]  /*b7a0*/  MUFU.TANH R29, R29 ;  /* 0x0000001d001d7308 */ /* 0x000ee20000002400 */
[----:B0-----:R-:W-:Y:S01]  /*b7b0*/  FMNMX.FTZ R15, R56, R15, !PT ;  /* 0x0000000f380f7209 */ /* 0x001fe20007810000 */
[----:B------:R-:W-:-:S06]  /*b7c0*/  FMUL.FTZ R49, R51, R8 ;  /* 0x0000000833317220 */ /* 0x000fcc0000410000 */
[----:B------:R-:W0:Y:S01]  /*b7d0*/  MUFU.TANH R50, R61 ;  /* 0x0000003d00327308 */ /* 0x000e220000002400 */
[----:B------:R-:W-:Y:S01]  /*b7e0*/  FMNMX.FTZ R12, R25, R12, !PT ;  /* 0x0000000c190c7209 */ /* 0x000fe20007810000 */
[----:B------:R-:W-:-:S06]  /*b7f0*/  FMUL.FTZ R51, R54, R8 ;  /* 0x0000000836337220 */ /* 0x000fcc0000410000 */
[----:B------:R-:W0:Y:S01]  /*b800*/  MUFU.TANH R31, R31 ;  /* 0x0000001f001f7308 */ /* 0x000e220000002400 */
[----:B-1----:R-:W-:-:S07]  /*b810*/  FMNMX.FTZ R15, R48, R15, !PT ;  /* 0x0000000f300f7209 */ /* 0x002fce0007810000 */
[----:B------:R-:W1:Y:S01]  /*b820*/  MUFU.TANH R64, R64 ;  /* 0x0000004000407308 */ /* 0x000e620000002400 */
[----:B----4-:R-:W-:Y:S01]  /*b830*/  FMNMX.FTZ R12, R27, R12, !PT ;  /* 0x0000000c1b0c7209 */ /* 0x010fe20007810000 */
[----:B------:R-:W-:-:S06]  /*b840*/  FMUL.FTZ R39, R43, R8 ;  /* 0x000000082b277220 */ /* 0x000fcc0000410000 */
[----:B------:R-:W4:Y:S01]  /*b850*/  MUFU.TANH R33, R33 ;  /* 0x0000002100217308 */ /* 0x000f220000002400 */
[----:B---3--:R-:W-:Y:S01]  /*b860*/  FMNMX.FTZ R15, R60, R15, !PT ;  /* 0x0000000f3c0f7209 */ /* 0x008fe20007810000 */
[----:B------:R-:W-:-:S06]  /*b870*/  FMUL.FTZ R53, R55, R8 ;  /* 0x0000000837357220 */ /* 0x000fcc0000410000 */
[----:B------:R-:W3:Y:S01]  /*b880*/  MUFU.TANH R54, R65 ;  /* 0x0000004100367308 */ /* 0x000ee20000002400 */
[----:B------:R-:W-:Y:S01]  /*b890*/  FMNMX.FTZ R12, R29, R12, !PT ;  /* 0x0000000c1d0c7209 */ /* 0x000fe20007810000 */
[----:B------:R-:W-:-:S06]  /*b8a0*/  FMUL.FTZ R55, R58, R8 ;  /* 0x000000083a377220 */ /* 0x000fcc0000410000 */
[----:B------:R-:W3:Y:S01]  /*b8b0*/  MUFU.TANH R35, R35 ;  /* 0x0000002300237308 */ /* 0x000ee20000002400 */
[----:B0-----:R-:W-:-:S07]  /*b8c0*/  FMNMX.FTZ R15, R50, R15, !PT ;  /* 0x0000000f320f7209 */ /* 0x001fce0007810000 */
[----:B------:R-:W0:Y:S01]  /*b8d0*/  MUFU.TANH R68, R68 ;  /* 0x0000004400447308 */ /* 0x000e220000002400 */
[----:B------:R-:W-:-:S07]  /*b8e0*/  FMNMX.FTZ R12, R31, R12, !PT ;  /* 0x0000000c1f0c7209 */ /* 0x000fce0007810000 */
[----:B------:R-:W0:Y:S01]  /*b8f0*/  MUFU.TANH R37, R37 ;  /* 0x0000002500257308 */ /* 0x000e220000002400 */
[----:B-1----:R-:W-:-:S07]  /*b900*/  FMNMX.FTZ R15, R64, R15, !PT ;  /* 0x0000000f400f7209 */ /* 0x002fce0007810000 */
[----:B------:R-:W1:Y:S01]  /*b910*/  MUFU.TANH R58, R69 ;  /* 0x00000045003a7308 */ /* 0x000e620000002400 */
[----:B----4-:R-:W-:-:S07]  /*b920*/  FMNMX.FTZ R12, R33, R12, !PT ;  /* 0x0000000c210c7209 */ /* 0x010fce0007810000 */
[----:B------:R-:W4:Y:S01]  /*b930*/  MUFU.TANH R39, R39 ;  /* 0x0000002700277308 */ /* 0x000f220000002400 */
[----:B---3--:R-:W-:Y:S02]  /*b940*/  FMNMX.FTZ R15, R54, R15, !PT ;  /* 0x0000000f360f7209 */ /* 0x008fe40007810000 */
[----:B------:R-:W-:-:S05]  /*b950*/  FMNMX.FTZ R12, R35, R12, !PT ;  /* 0x0000000c230c7209 */ /* 0x000fca0007810000 */
[----:B------:R-:W3:Y:S01]  /*b960*/  MUFU.TANH R41, R41 ;  /* 0x0000002900297308 */ /* 0x000ee20000002400 */
[----:B0-----:R-:W-:Y:S02]  /*b970*/  FMNMX.FTZ R15, R68, R15, !PT ;  /* 0x0000000f440f7209 */ /* 0x001fe40007810000 */
[----:B------:R-:W-:-:S05]  /*b980*/  FMNMX.FTZ R12, R37, R12, !PT ;  /* 0x0000000c250c7209 */ /* 0x000fca0007810000 */
[----:B------:R-:W0:Y:S01]  /*b990*/  MUFU.TANH R45, R45 ;  /* 0x0000002d002d7308 */ /* 0x000e220000002400 */
[----:B-1----:R-:W-:Y:S02]  /*b9a0*/  FMNMX.FTZ R14, R58, R15, !PT ;  /* 0x0000000f3a0e7209 */ /* 0x002fe40007810000 */
[----:B----4-:R-:W-:-:S05]  /*b9b0*/  FMNMX.FTZ R12, R39, R12, !PT ;  /* 0x0000000c270c7209 */ /* 0x010fca0007810000 */
[----:B------:R-:W1:Y:S01]  /*b9c0*/  MUFU.TANH R47, R47 ;  /* 0x0000002f002f7308 */ /* 0x000e620000002400 */
[----:B---3--:R-:W-:Y:S01]  /*b9d0*/  FMNMX.FTZ R12, R41, R12, !PT ;  /* 0x0000000c290c7209 */ /* 0x008fe20007810000 */
[----:B------:R-:W3:Y:S06]  /*b9e0*/  SHFL.BFLY PT, R9, R14, 0x2, 0x1f ;  /* 0x0c401f000e097f89 */ /* 0x000eec00000e0000 */
[----:B------:R-:W4:Y:S01]  /*b9f0*/  MUFU.TANH R49, R49 ;  /* 0x0000003100317308 */ /* 0x000f220000002400 */
[----:B0-----:R-:W-:Y:S01]  /*ba00*/  FMNMX.FTZ R12, R45, R12, !PT ;  /* 0x0000000c2d0c7209 */ /* 0x001fe20007810000 */
[----:B------:R-:W-:-:S06]  /*ba10*/  FMUL.FTZ R57, R59, R8 ;  /* 0x000000083b397220 */ /* 0x000fcc0000410000 */
[----:B------:R-:W0:Y:S01]  /*ba20*/  MUFU.TANH R51, R51 ;  /* 0x0000003300337308 */ /* 0x000e220000002400 */
[----:B-1----:R-:W-:Y:S01]  /*ba30*/  FMNMX.FTZ R12, R47, R12, !PT ;  /* 0x0000000c2f0c7209 */ /* 0x002fe20007810000 */
[----:B------:R-:W-:-:S06]  /*ba40*/  FMUL.FTZ R59, R62, R8 ;  /* 0x000000083e3b7220 */ /* 0x000fcc0000410000 */
[----:B------:R-:W1:Y:S01]  /*ba50*/  MUFU.TANH R53, R53 ;  /* 0x0000003500357308 */ /* 0x000e620000002400 */
[----:B----4-:R-:W-:Y:S01]  /*ba60*/  FMNMX.FTZ R12, R49, R12, !PT ;  /* 0x0000000c310c7209 */ /* 0x010fe20007810000 */
[----:B------:R-:W-:-:S06]  /*ba70*/  FMUL.FTZ R61, R63, R8 ;  /* 0x000000083f3d7220 */ /* 0x000fcc0000410000 */
        /* <DEDUP_REMOVED lines=8> */
[----:B------:R-:W-:Y:S01]  /*bb00*/  FMUL.FTZ R67, R70, R8 ;  /* 0x0000000846437220 */ /* 0x000fe20000410000 */
[----:B---3--:R-:W-:-:S05]  /*bb10*/  FMNMX.FTZ R9, R14, R9, !PT ;  /* 0x000000090e097209 */ /* 0x008fca0007810000 */
[----:B------:R-:W3:Y:S01]  /*bb20*/  MUFU.TANH R61, R61 ;  /* 0x0000003d003d7308 */ /* 0x000ee20000002400 */
[----:B0-----:R-:W-:Y:S01]  /*bb30*/  FMNMX.FTZ R12, R57, R12, !PT ;  /* 0x0000000c390c7209 */ /* 0x001fe20007810000 */
[----:B------:R-:W0:Y:S06]  /*bb40*/  SHFL.BFLY PT, R18, R9, 0x1, 0x1f ;  /* 0x0c201f0009127f89 */ /* 0x000e2c00000e0000 */
[----:B------:R-:W4:Y:S01]  /*bb50*/  MUFU.TANH R63, R63 ;  /* 0x0000003f003f7308 */ /* 0x000f220000002400 */
[----:B------:R-:W-:Y:S01]  /*bb60*/  FMUL.FTZ R69, R71, R8 ;  /* 0x0000000847457220 */ /* 0x000fe20000410000 */
[----:B-1----:R-:W-:-:S06]  /*bb70*/  FMNMX.FTZ R12, R59, R12, !PT ;  /* 0x0000000c3b0c7209 */ /* 0x002fcc0007810000 */
[----:B------:R-:W1:Y:S01]  /*bb80*/  MUFU.TANH R65, R65 ;  /* 0x0000004100417308 */ /* 0x000e620000002400 */
[----:B---3--:R-:W-:-:S07]  /*bb90*/  FMNMX.FTZ R12, R61, R12, !PT ;  /* 0x0000000c3d0c7209 */ /* 0x008fce0007810000 */
[----:B------:R-:W3:Y:S01]  /*bba0*/  MUFU.TANH R67, R67 ;  /* 0x0000004300437308 */ /* 0x000ee20000002400 */
[----:B----4-:R-:W-:-:S07]  /*bbb0*/  FMNMX.FTZ R12, R63, R12, !PT ;  /* 0x0000000c3f0c7209 */ /* 0x010fce0007810000 */
[----:B------:R-:W4:Y:S01]  /*bbc0*/  MUFU.TANH R69, R69 ;  /* 0x0000004500457308 */ /* 0x000f220000002400 */
[----:B-1----:R-:W-:-:S04]  /*bbd0*/  FMNMX.FTZ R12, R65, R12, !PT ;  /* 0x0000000c410c7209 */ /* 0x002fc80007810000 */
[----:B---3--:R-:W-:-:S04]  /*bbe0*/  FMNMX.FTZ R12, R67, R12, !PT ;  /* 0x0000000c430c7209 */ /* 0x008fc80007810000 */
[----:B----4-:R-:W-:Y:S02]  /*bbf0*/  FMNMX.FTZ R15, R69, R12, !PT ;  /* 0x0000000c450f7209 */ /* 0x010fe40007810000 */
[----:B0-----:R-:W-:Y:S02]  /*bc00*/  FMNMX.FTZ R12, R9, R18, !PT ;  /* 0x00000012090c7209 */ /* 0x001fe40007810000 */
[----:B------:R-:W3:Y:S04]  /*bc10*/  LDL.64 R8, [R1+0x430] ;  /* 0x0004300001087983 */ /* 0x000ee80000100a00 */
[----:B------:R-:W-:Y:S04]  /*bc20*/  STL.64 [R1+0x420], R14 ;  /* 0x0004200e01007387 */ /* 0x000fe80000100a00 */
[----:B------:R-:W-:Y:S04]  /*bc30*/  STL [R1+0x420], R12 ;  /* 0x0004200c01007387 */ /* 0x000fe80000100800 */
[----:B------:R-:W4:Y:S04]  /*bc40*/  LDL R21, [R1+0x420] ;  /* 0x0004200001157983 */ /* 0x000f280000100800 */
[----:B------:R-:W3:Y:S01]  /*bc50*/  LDL R18, [R1+0x424] ;  /* 0x0004240001127983 */ /* 0x000ee20000100800 */
[----:B----4-:R-:W-:-:S04]  /*bc60*/  FADD.FTZ R19, R4, -R21 ;  /* 0x8000001504137221 */ /* 0x010fc80000010000 */
[----:B--2---:R-:W-:Y:S01]  /*bc70*/  FMUL.FTZ R4, R19, R24 ;  /* 0x0000001813047220 */ /* 0x004fe20000410000 */
[----:B------:R-:W-:-:S04]  /*bc80*/  FMUL.FTZ R19, R24, R21 ;  /* 0x0000001518137220 */ /* 0x000fc80000410000 */
[-CC-:B------:R-:W-:Y:S02]  /*bc90*/  FFMA.FTZ R154, R11, R24.reuse, -R19.reuse ;  /* 0x000000180b9a7223 */ /* 0x180fe40000010813 */
[----:B---3--:R-:W0:Y:S01]  /*bca0*/  SHFL.BFLY PT, R11, R18, 0x2, 0x1f ;  /* 0x0c401f00120b7f89 */ /* 0x008e2200000e0000 */
[----:B------:R-:W-:Y:S01]  /*bcb0*/  FFMA.FTZ R186, R26, R24, -R19 ;  /* 0x000000181aba7223 */ /* 0x000fe20000010813 */
[----:B0-----:R-:W-:-:S05]  /*bcc0*/  FMNMX.FTZ R11, R11, R18, !PT ;  /* 0x000000120b0b7209 */ /* 0x001fca0007810000 */
[----:B------:R-:W0:Y:S01]  /*bcd0*/  SHFL.BFLY PT, R26, R11, 0x1, 0x1f ;  /* 0x0c201f000b1a7f89 */ /* 0x000e2200000e0000 */
[-CC-:B------:R-:W-:Y:S01]  /*bce0*/  FFMA.FTZ R183, R28, R24.reuse, -R19.reuse ;  /* 0x000000181cb77223 */ /* 0x180fe20000010813 */
[-CC-:B------:R-:W-:Y:S01]  /*bcf0*/  FFMA.FTZ R3, R3, R24.reuse, -R19.reuse ;  /* 0x0000001803037223 */ /* 0x180fe20000010813 */
[----:B------:R-:W-:Y:S01]  /*bd00*/  FFMA.FTZ R152, R7, R24, -R19 ;  /* 0x0000001807987223 */ /* 0x000fe20000010813 */
[----:B------:R-:W-:Y:S01]  /*bd10*/  MUFU.EX2 R4, R4 ;  /* 0x0000000400047308 */ /* 0x000fe20000000800 */
        /* <DEDUP_REMOVED lines=11> */
[----:B------:R-:W0:Y:S01]  /*bdd0*/  MUFU.EX2 R188, R188 ;  /* 0x000000bc00bc7308 */ /* 0x000e220000000800 */
[----:B------:R-:W-:-:S07]  /*bde0*/  FFMA.FTZ R181, R29, R24, -R28 ;  /* 0x000000181db57223 */ /* 0x000fce000001081c */
[----:B------:R-:W1:Y:S08]  /*bdf0*/  MUFU.EX2 R153, R153 ;  /* 0x0000009900997308 */ /* 0x000e700000000800 */
[----:B------:R-:W2:Y:S01]  /*be00*/  MUFU.EX2 R152, R152 ;  /* 0x0000009800987308 */ /* 0x000ea20000000800 */
[----:B------:R-:W-:-:S07]  /*be10*/  FFMA.FTZ R182, R31, R24, -R28 ;  /* 0x000000181fb67223 */ /* 0x000fce000001081c */
[----:B------:R-:W3:Y:S08]  /*be20*/  MUFU.EX2 R155, R155 ;  /* 0x0000009b009b7308 */ /* 0x000ef00000000800 */
[----:B------:R-:W4:Y:S01]  /*be30*/  MUFU.EX2 R154, R154 ;  /* 0x0000009a009a7308 */ /* 0x000f220000000800 */
[----:B0-----:R-:W-:Y:S01]  /*be40*/  FFMA.FTZ R14, R9, R43, R188 ;  /* 0x0000002b090e7223 */ /* 0x001fe200000100bc */
[----:B------:R-:W-:-:S06]  /*be50*/  FFMA.FTZ R177, R33, R24, -R28 ;  /* 0x0000001821b17223 */ /* 0x000fcc000001081c */
[----:B------:R-:W0:Y:S01]  /*be60*/  MUFU.EX2 R6, R6 ;  /* 0x0000000600067308 */ /* 0x000e220000000800 */
[----:B------:R-:W-:Y:S01]  /*be70*/  FFMA.FTZ R5, R4, R8, R3 ;  /* 0x0000000804057223 */ /* 0x000fe20000010003 */
        /* <DEDUP_REMOVED lines=17> */
[----:B------:R-:W-:Y:S01]  /*bf90*/  FADD.FTZ R5, R7, R8 ;  /* 0x0000000807057221 */ /* 0x000fe20000010000 */
        /* <DEDUP_REMOVED lines=9> */
[----:B----4-:R-:W-:-:S06]  /*c030*/  FADD.FTZ R8, R183, R8 ;  /* 0x00000008b7087221 */ /* 0x010fcc0000010000 */
[----:B------:R-:W3:Y:S01]  /*c040*/  MUFU.EX2 R173, R173 ;  /* 0x000000ad00ad7308 */ /* 0x000ee20000000800 */
[-C--:B------:R-:W-:Y:S01]  /*c050*/  FFMA.FTZ R171, R40, R24.reuse, -R19 ;  /* 0x0000001828ab7223 */ /* 0x080fe20000010813 */
[----:B------:R-:W-:-:S06]  /*c060*/  FFMA.FTZ R170, R45, R24, -R28 ;  /* 0x000000182daa7223 */ /* 0x000fcc000001081c */
[----:B------:R-:W4:Y:S01]  /*c070*/  MUFU.EX2 R175, R175 ;  /* 0x000000af00af7308 */ /* 0x000f220000000800 */
[----:B0-----:R-:W-:Y:S01]  /*c080*/  FADD.FTZ R9, R177, R14 ;  /* 0x0000000eb1097221 */ /* 0x001fe20000010000 */
[----:B------:R-:W-:-:S06]  /*c090*/  FADD.FTZ R5, R179, R8 ;  /* 0x00000008b3057221 */ /* 0x000fcc0000010000 */
[----:B------:R-:W0:Y:S01]  /*c0a0*/  MUFU.EX2 R174, R174 ;  /* 0x000000ae00ae7308 */ /* 0x000e220000000800 */
[-C--:B------:R-:W-:Y:S01]  /*c0b0*/  FFMA.FTZ R168, R44, R24.reuse, -R19 ;  /* 0x000000182ca87223 */ /* 0x080fe20000010813 */
[----:B------:R-:W-:-:S06]  /*c0c0*/  FFMA.FTZ R165, R47, R24, -R28 ;  /* 0x000000182fa57223 */ /* 0x000fcc000001081c */
[----:B------:R-:W0:Y:S01]  /*c0d0*/  MUFU.EX2 R176, R176 ;  /* 0x000000b000b07308 */ /* 0x000e220000000800 */
[----:B-1----:R-:W-:Y:S01]  /*c0e0*/  FADD.FTZ R14, R178, R9 ;  /* 0x00000009b20e7221 */ /* 0x002fe20000010000 */
[----:B--2---:R-:W-:-:S06]  /*c0f0*/  FADD.FTZ R8, R180, R5 ;  /* 0x00000005b4087221 */ /* 0x004fcc0000010000 */
[----:B------:R-:W1:Y:S01]  /*c100*/  MUFU.EX2 R169, R169 ;  /* 0x000000a900a97308 */ /* 0x000e620000000800 */
[-C--:B------:R-:W-:Y:S01]  /*c110*/  FFMA.FTZ R167, R42, R24.reuse, -R19 ;  /* 0x000000182aa77223 */ /* 0x080fe20000010813 */
[----:B------:R-:W-:-:S06]  /*c120*/  FFMA.FTZ R166, R49, R24, -R28 ;  /* 0x0000001831a67223 */ /* 0x000fcc000001081c */
[----:B------:R-:W2:Y:S01]  /*c130*/  MUFU.EX2 R172, R172 ;  /* 0x000000ac00ac7308 */ /* 0x000ea20000000800 */
[----:B---3--:R-:W-:Y:S01]  /*c140*/  FADD.FTZ R9, R173, R14 ;  /* 0x0000000ead097221 */ /* 0x008fe20000010000 */
[----:B----4-:R-:W-:-:S06]  /*c150*/  FADD.FTZ R5, R175, R8 ;  /* 0x00000008af057221 */ /* 0x010fcc0000010000 */
[----:B------:R-:W-:Y:S01]  /*c160*/  MUFU.EX2 R171, R171 ;  /* 0x000000ab00ab7308 */ /* 0x000fe20000000800 */
[-C--:B------:R-:W-:Y:S01]  /*c170*/  FFMA.FTZ R163, R52, R24.reuse, -R19 ;  /* 0x0000001834a37223 */ /* 0x080fe20000010813 */
[----:B------:R-:W-:-:S06]  /*c180*/  FFMA.FTZ R161, R51, R24, -R28 ;  /* 0x0000001833a17223 */ /* 0x000fcc000001081c */
[----:B------:R-:W3:Y:S01]  /*c190*/  MUFU.EX2 R170, R170 ;  /* 0x000000aa00aa7308 */ /* 0x000ee20000000800 */
[----:B0-----:R-:W-:Y:S01]  /*c1a0*/  FADD.FTZ R8, R174, R9 ;  /* 0x00000009ae087221 */ /* 0x001fe20000010000 */
[----:B------:R-:W-:-:S06]  /*c1b0*/  FADD.FTZ R5, R176, R5 ;  /* 0x00000005b0057221 */ /* 0x000fcc0000010000 */
[----:B------:R-:W-:Y:S01]  /*c1c0*/  MUFU.EX2 R168, R168 ;  /* 0x000000a800a87308 */ /* 0x000fe20000000800 */
[-C--:B------:R-:W-:Y:S01]  /*c1d0*/  FFMA.FTZ R164, R46, R24.reuse, -R19 ;  /* 0x000000182ea47223 */ /* 0x080fe20000010813 */
[----:B------:R-:W-:-:S06]  /*c1e0*/  FFMA.FTZ R162, R53, R24, -R28 ;  /* 0x0000001835a27223 */ /* 0x000fcc000001081c */
[----:B------:R-:W0:Y:S01]  /*c1f0*/  MUFU.EX2 R165, R165 ;  /* 0x000000a500a57308 */ /* 0x000e220000000800 */
[----:B-1----:R-:W-:Y:S01]  /*c200*/  FADD.FTZ R9, R169, R8 ;  /* 0x00000008a9097221 */ /* 0x002fe20000010000 */
[----:B--2---:R-:W-:-:S06]  /*c210*/  FADD.FTZ R8, R172, R5 ;  /* 0x00000005ac087221 */ /* 0x004fcc0000010000 */
[----:B------:R-:W-:Y:S01]  /*c220*/  MUFU.EX2 R167, R167 ;  /* 0x000000a700a77308 */ /* 0x000fe20000000800 */
[-C--:B------:R-:W-:Y:S01]  /*c230*/  FFMA.FTZ R159, R56, R24.reuse, -R19 ;  /* 0x00000018389f7223 */ /* 0x080fe20000010813 */
[----:B------:R-:W-:-:S06]  /*c240*/  FFMA.FTZ R157, R55, R24, -R28 ;  /* 0x00000018379d7223 */ /* 0x000fcc000001081c */
[----:B------:R-:W1:Y:S01]  /*c250*/  MUFU.EX2 R166, R166 ;  /* 0x000000a600a67308 */ /* 0x000e620000000800 */
[----:B---3--:R-:W-:Y:S01]  /*c260*/  FADD.FTZ R14, R170, R9 ;  /* 0x00000009aa0e7221 */ /* 0x008fe20000010000 */
[----:B------:R-:W-:-:S06]  /*c270*/  FADD.FTZ R5, R171, R8 ;  /* 0x00000008ab057221 */ /* 0x000fcc0000010000 */
[----:B------:R-:W-:Y:S01]  /*c280*/  MUFU.EX2 R163, R163 ;  /* 0x000000a300a37308 */ /* 0x000fe20000000800 */
[-C--:B------:R-:W-:Y:S01]  /*c290*/  FFMA.FTZ R160, R48, R24.reuse, -R19 ;  /* 0x0000001830a07223 */ /* 0x080fe20000010813 */
[----:B------:R-:W-:-:S06]  /*c2a0*/  FFMA.FTZ R158, R57, R24, -R28 ;  /* 0x00000018399e7223 */ /* 0x000fcc000001081c */
[----:B------:R-:W2:Y:S01]  /*c2b0*/  MUFU.EX2 R161, R161 ;  /* 0x000000a100a17308 */ /* 0x000ea20000000800 */
[-CC-:B------:R-:W-:Y:S01]  /*c2c0*/  FFMA.FTZ R156, R60, R24.reuse, -R19.reuse ;  /* 0x000000183c9c7223 */ /* 0x180fe20000010813 */
[-CC-:B------:R-:W-:Y:S01]  /*c2d0*/  FFMA.FTZ R21, R50, R24.reuse, -R19.reuse ;  /* 0x0000001832157223 */ /* 0x180fe20000010813 */
[----:B------:R-:W-:-:S05]  /*c2e0*/  FFMA.FTZ R15, R64, R24, -R19 ;  /* 0x00000018400f7223 */ /* 0x000fca0000010813 */
[----:B------:R-:W-:Y:S01]  /*c2f0*/  MUFU.EX2 R164, R164 ;  /* 0x000000a400a47308 */ /* 0x000fe20000000800 */
[-CC-:B------:R-:W-:Y:S01]  /*c300*/  FFMA.FTZ R18, R54, R24.reuse, -R19.reuse ;  /* 0x0000001836127223 */ /* 0x180fe20000010813 */
[-CC-:B------:R-:W-:Y:S01]  /*c310*/  FFMA.FTZ R68, R68, R24.reuse, -R19.reuse ;  /* 0x0000001844447223 */ /* 0x180fe20000010813 */
[----:B------:R-:W-:-:S05]  /*c320*/  FFMA.FTZ R12, R58, R24, -R19 ;  /* 0x000000183a0c7223 */ /* 0x000fca0000010813 */
[----:B------:R-:W3:Y:S01]  /*c330*/  MUFU.EX2 R162, R162 ;  /* 0x000000a200a27308 */ /* 0x000ee20000000800 */
[----:B0-----:R-:W-:Y:S01]  /*c340*/  FADD.FTZ R9, R165, R14 ;  /* 0x0000000ea5097221 */ /* 0x001fe20000010000 */
[----:B------:R-:W-:Y:S01]  /*c350*/  FADD.FTZ R8, R168, R5 ;  /* 0x00000005a8087221 */ /* 0x000fe20000010000 */
[----:B------:R-:W-:-:S05]  /*c360*/  FFMA.FTZ R19, R59, R24, -R28 ;  /* 0x000000183b137223 */ /* 0x000fca000001081c */
[----:B------:R-:W-:Y:S01]  /*c370*/  MUFU.EX2 R159, R159 ;  /* 0x0000009f009f7308 */ /* 0x000fe20000000800 */
[----:B-1----:R-:W-:Y:S01]  /*c380*/  FADD.FTZ R30, R166, R9 ;  /* 0x00000009a61e7221 */ /* 0x002fe20000010000 */
[----:B------:R-:W-:-:S06]  /*c390*/  FADD.FTZ R8, R167, R8 ;  /* 0x00000008a7087221 */ /* 0x000fcc0000010000 */
[----:B------:R-:W0:Y:S01]  /*c3a0*/  MUFU.EX2 R157, R157 ;  /* 0x0000009d009d7308 */ /* 0x000e220000000800 */
[----:B------:R-:W-:Y:S01]  /*c3b0*/  FFMA.FTZ R20, R61, R24, -R28 ;  /* 0x000000183d147223 */ /* 0x000fe2000001081c */
[----:B--2---:R-:W-:Y:S01]  /*c3c0*/  FADD.FTZ R9, R161, R30 ;  /* 0x0000001ea1097221 */ /* 0x004fe20000010000 */
[----:B------:R-:W-:-:S05]  /*c3d0*/  FADD.FTZ R5, R163, R8 ;  /* 0x00000008a3057221 */ /* 0x000fca0000010000 */
[----:B------:R-:W-:Y:S01]  /*c3e0*/  MUFU.EX2 R160, R160 ;  /* 0x000000a000a07308 */ /* 0x000fe20000000800 */
[----:B------:R-:W-:-:S07]  /*c3f0*/  FFMA.FTZ R13, R63, R24, -R28 ;  /* 0x000000183f0d7223 */ /* 0x000fce000001081c */
[----:B------:R-:W1:Y:S01]  /*c400*/  MUFU.EX2 R158, R158 ;  /* 0x0000009e009e7308 */ /* 0x000e620000000800 */
[----:B---3--:R-:W-:Y:S01]  /*c410*/  FADD.FTZ R32, R162, R9 ;  /* 0x00000009a2207221 */ /* 0x008fe20000010000 */
        /* <DEDUP_REMOVED lines=16> */
[----:B------:R-:W-:Y:S08]  /*c520*/  MUFU.EX2 R18, R18 ;  /* 0x0000001200127308 */ /* 0x000ff00000000800 */
[----:B------:R-:W2:Y:S01]  /*c530*/  MUFU.EX2 R14, R14 ;  /* 0x0000000e000e7308 */ /* 0x000ea20000000800 */
[----:B0-----:R-:W-:Y:S01]  /*c540*/  FADD.FTZ R28, R20, R25 ;  /* 0x00000019141c7221 */ /* 0x001fe20000010000 */
[----:B------:R-:W-:-:S06]  /*c550*/  FADD.FTZ R24, R21, R24 ;  /* 0x0000001815187221 */ /* 0x000fcc0000010000 */
[----:B------:R-:W-:Y:S08]  /*c560*/  MUFU.EX2 R11, R68 ;  /* 0x00000044000b7308 */ /* 0x000ff00000000800 */
[----:B------:R-:W0:Y:S01]  /*c570*/  MUFU.EX2 R8, R8 ;  /* 0x0000000800087308 */ /* 0x000e220000000800 */
[----:B-1----:R-:W-:Y:S01]  /*c580*/  FADD.FTZ R25, R13, R28 ;  /* 0x0000001c0d197221 */ /* 0x002fe20000010000 */
[----:B------:R-:W-:-:S06]  /*c590*/  FADD.FTZ R5, R15, R24 ;  /* 0x000000180f057221 */ /* 0x000fcc0000010000 */
[----:B------:R-:W1:Y:S08]  /*c5a0*/  MUFU.EX2 R12, R12 ;  /* 0x0000000c000c7308 */ /* 0x000e700000000800 */
[----:B------:R-:W3:Y:S01]  /*c5b0*/  MUFU.EX2 R9, R9 ;  /* 0x0000000900097308 */ /* 0x000ee20000000800 */
[----:B--2---:R-:W-:Y:S01]  /*c5c0*/  FADD.FTZ R25, R14, R25 ;  /* 0x000000190e197221 */ /* 0x004fe20000010000 */
[----:B------:R-:W-:-:S03]  /*c5d0*/  FADD.FTZ R24, R18, R5 ;  /* 0x0000000512187221 */ /* 0x000fc60000010000 */
[----:B0-----:R-:W-:Y:S01]  /*c5e0*/  FADD.FTZ R28, R8, R25 ;  /* 0x00000019081c7221 */ /* 0x001fe20000010000 */
[----:B------:R-:W-:-:S04]  /*c5f0*/  FADD.FTZ R5, R11, R24 ;  /* 0x000000180b057221 */ /* 0x000fc80000010000 */
[----:B-1----:R-:W-:Y:S01]  /*c600*/  FADD.FTZ R36, R12, R5 ;  /* 0x000000050c247221 */ /* 0x002fe20000010000 */
        /* <DEDUP_REMOVED lines=160> */
[----:B-1----:R-:W-:-:S04]  /*d010*/  FMUL.FTZ R37, R43, R130 ;  /* 0x000000822b257220 */ /* 0x002fc80000410000 */
        /* <DEDUP_REMOVED lines=61> */
[C---:B------:R-:W-:Y:S01]  /*d3f0*/  FMUL.FTZ R47, R4.reuse, R47 ;  /* 0x0000002f042f7220 */ /* 0x040fe20000410000 */
[----:B------:R-:W-:Y:S02]  /*d400*/  FMUL.FTZ R45, R4, R45 ;  /* 0x0000002d042d7220 */ /* 0x000fe40000410000 */
        /* <DEDUP_REMOVED lines=48> */
[C---:B------:R-:W-:Y:S02]  /*d710*/  FMUL.FTZ R131, R4.reuse, R131 ;  /* 0x0000008304837220 */ /* 0x040fe40000410000 */
[----:B------:R2:W-:Y:S01]  /*d720*/  ST.E desc[UR36][R16.64+0x3ac], R37 ;  /* 0x0003ac2510007985 */ /* 0x0005e2000c101924 */
[----:B---3--:R-:W-:Y:S01]  /*d730*/  FMUL.FTZ R33, R43, R42 ;  /* 0x0000002a2b217220 */ /* 0x008fe20000410000 */
[----:B------:R-:W-:-:S02]  /*d740*/  FMUL.FTZ R129, R4, R129 ;  /* 0x0000008104817220 */ /* 0x000fc40000410000 */
[----:B------:R3:W-:Y:S01]  /*d750*/  ST.E desc[UR36][R16.64+0x3b8], R41 ;  /* 0x0003b82910007985 */ /* 0x0007e2000c101924 */
[C---:B0-----:R-:W-:Y:S01]  /*d760*/  FMUL.FTZ R35, R43.reuse, R40 ;  /* 0x000000282b237220 */ /* 0x041fe20000410000 */
        /* <DEDUP_REMOVED lines=103> */
[----:B------:R-:W-:Y:S04]  /*dde0*/  ST.E desc[UR36][R16.64+0x3dc], R39 ;  /* 0x0003dc2710007985 */ /* 0x000fe8000c101924 */
[----:B------:R4:W-:Y:S04]  /*ddf0*/  ST.E desc[UR36][R16.64+0x3e8], R37 ;  /* 0x0003e82510007985 */ /* 0x0009e8000c101924 */
[----:B------:R4:W-:Y:S04]  /*de00*/  ST.E desc[UR36][R16.64+0x3ec], R41 ;  /* 0x0003ec2910007985 */ /* 0x0009e8000c101924 */
[----:B------:R-:W-:Y:S04]  /*de10*/  ST.E desc[UR36][R16.64+0x3f8], R45 ;  /* 0x0003f82d10007985 */ /* 0x000fe8000c101924 */
[----:B------:R-:W-:Y:S04]  /*de20*/  ST.E desc[UR36][R16.64+0x3fc], R47 ;  /* 0x0003fc2f10007985 */ /* 0x000fe8000c101924 */
[----:B------:R4:W-:Y:S01]  /*de30*/  ST.E desc[UR36][R16.64+0x408], R43 ;  /* 0x0004082b10007985 */ /* 0x0009e2000c101924 */
[----:B------:R1:W-:Y:S06]  /*de40*/  BAR.SYNC.DEFER_BLOCKING R209, 0x100 ;  /* 0x000400d10000751d */ /* 0x0003ec0000010000 */
[----:B------:R-:W4:Y:S04]  /*de50*/  LDL R144, [R1+0x1f8] ;  /* 0x0001f80001907983 */ /* 0x000f280000100800 */
        /* <DEDUP_REMOVED lines=128> */
[----:B------:R-:W4:Y:S04]  /*e660*/  LD.E.64 R4, desc[UR36][R16.64+0x88] ;  /* 0x0000882410047980 */ /* 0x000f28000c101b00 */
        /* <DEDUP_REMOVED lines=128> */
[----:B0-----:R-:W4:Y:S01]  /*ee70*/  LDL R187, [R1+0x68] ;  /* 0x0000680001bb7983 */ /* 0x001f220000100800 */
[----:B------:R-:W-:-:S03]  /*ee80*/  IMAD R4, R144, 0xc00, R4 ;  /* 0x00000c0090047824 */ /* 0x000fc600078e0204 */
        /* <DEDUP_REMOVED lines=1230> */
.L_x_12653:
[----:B------:R-:W-:Y:S05]  /*13b70*/  BSYNC B0 ;  /* 0x0000000000007941 */ /* 0x000fea0003800000 */
.L_x_12652:
        /* <DEDUP_REMOVED lines=9> */
.L_x_12635:
[----:B------:R-:W-:-:S13]  /*13c10*/  ISETP.GE.AND P0, PT, R10, UR40, PT ;  /* 0x000000280a007c0c */ /* 0x000fda000bf06270 */
[----:B------:R-:W-:Y:S05]  /*13c20*/  @!P0 BRA `(.L_x_12655) ;  /* 0x000000b000b88947 */ /* 0x000fea0003800000 */
[----:B------:R1:W5:Y:S01]  /*13c30*/  LDL.64 R2, [R1+0x158] ;  /* 0x0001580001027983 */ /* 0x0003620000100a00 */
[----:B------:R-:W-:-:S05]  /*13c40*/  IADD3 R4, P0, R16, 0x28, RZ ;  /* 0x0000002810047810 */ /* 0x000fca0007f1e0ff */
[----:B------:R-:W-:-:S08]  /*13c50*/  IMAD.X R5, RZ, RZ, R17, P0 ;  /* 0x000000ffff057224 */ /* 0x000fd000000e0611 */
.L_x_12688:
        /* <DEDUP_REMOVED lines=20> */
.L_x_12657:
[----:B------:R-:W-:Y:S05]  /*13da0*/  BSYNC B0 ;  /* 0x0000000000007941 */ /* 0x000fea0003800000 */
.L_x_12656:
        /* <DEDUP_REMOVED lines=10> */
.L_x_12659:
[----:B------:R-:W-:Y:S05]  /*13e50*/  BSYNC B0 ;  /* 0x0000000000007941 */ /* 0x000fea0003800000 */
.L_x_12658:
[----:B------:R-:W-:Y:S04]  /*13e60*/  BSSY B0, `(.L_x_12660) ;  /* 0x0000006000007945 */ /* 0x000fe80003800000 */
[----:B--2---:R-:W-:Y:S05]  /*13e70*/  @P0 BRA `(.L_x_12661) ;  /* 0x0000000000100947 */ /* 0x004fea0003800000 */
[----:B-----5:R-:W-:Y:S01]  /*13e80*/  IMAD R0, R0, 0x8, R8 ;  /* 0x0000000800007824 */ /* 0x020fe200078e0208 */
[----:B0-----:R-:W-:-:S04]  /*13e90*/  SHF.L.U32 R7, R6, 0x1f, RZ ;  /* 0x0000001f06077819 */ /* 0x001fc800000006ff */
[----:B------:R-:W0:Y:S02]  /*13ea0*/  SYNCS.PHASECHK.TRANS64.TRYWAIT P0, [R0+URZ], R7 ;  /* 0x00000007000075a7 */ /* 0x000e24000800017f */
[----:B0-----:R-:W-:Y:S05]  /*13eb0*/  @!P0 BRA `(.L_x_12662) ;  /* 0x00000158003c8947 */ /* 0x001fea0003800000 */
.L_x_12661:
[----:B------:R-:W-:Y:S05]  /*13ec0*/  BSYNC B0 ;  /* 0x0000000000007941 */ /* 0x000fea0003800000 */
.L_x_12660:
        /* <DEDUP_REMOVED lines=59> */
.L_x_12664:
[----:B------:R-:W-:Y:S05]  /*14280*/  BSYNC B0 ;  /* 0x0000000000007941 */ /* 0x000fea0003800000 */
.L_x_12663:
        /* <DEDUP_REMOVED lines=13> */
.L_x_12666:
[----:B------:R-:W-:Y:S05]  /*14360*/  BSYNC B0 ;  /* 0x0000000000007941 */ /* 0x000fea0003800000 */
.L_x_12665:
        /* <DEDUP_REMOVED lines=8> */
.L_x_12668:
[----:B------:R-:W-:Y:S05]  /*143f0*/  BSYNC B0 ;  /* 0x0000000000007941 */ /* 0x000fea0003800000 */
.L_x_12667:
[----:B------:R-:W2:Y:S04]  /*14400*/  LDL R5, [R1+0x70] ;  /* 0x0000700001057983 */ /* 0x000ea80000100800 */
[----:B------:R-:W3:Y:S04]  /*14410*/  LD.E R11, desc[UR36][R2.64] ;  /* 0x00000024020b7980 */ /* 0x000ee8000c101900 */
[----:B------:R-:W3:Y:S04]  /*14420*/  LDL.64 R20, [R1+0xf8] ;  /* 0x0000f80001147983 */ /* 0x000ee80000100a00 */
[----:B0----5:R-:W4:Y:S04]  /*14430*/  LDL.64 R6, [R1+0xf0] ;  /* 0x0000f00001067983 */ /* 0x021f280000100a00 */
[----:B------:R-:W4:Y:S04]  /*14440*/  LDL.64 R8, [R1+0xf0] ;  /* 0x0000f00001087983 */ /* 0x000f280000100a00 */
        /* <DEDUP_REMOVED lines=14> */
[----:B------:R-:W2:Y:S08]  /*14530*/  LDL R5, [R1] ;  /* 0x0000000001057983 */ /* 0x000eb00000100800 */
[----:B------:R-:W-:Y:S01]  /*14540*/  HGMMA.64x96x16.F32.BF16 R24, gdesc[UR4], R24, UP0, gsb0 ;  /* 0x01600000041879f0 */ /* 0x000fe2000b801818 */
[----:B------:R-:W-:-:S02]  /*14550*/  VIADD R6, R4, 0x2 ;  /* 0x0000000204067836 */ /* 0x000fc40000000000 */
[----:B------:R-:W-:Y:S01]  /*14560*/  IMAD.MOV.U32 R7, RZ, RZ, R21 ;  /* 0x000000ffff077224 */ /* 0x000fe200078e0015 */
[----:B------:R-:W-:Y:S02]  /*14570*/  R2UR UR4, R8 ;  /* 0x00000000080472ca */ /* 0x000fe400000e0000 */
[----:B------:R-:W-:Y:S02]  /*14580*/  R2UR UR6, R6 ;  /* 0x00000000060672ca */ /* 0x000fe400000e0000 */
[----:B------:R-:W-:Y:S02]  /*14590*/  R2UR UR7, R7 ;  /* 0x00000000070772ca */ /* 0x000fe400000e0000 */
[----:B------:R-:W-:Y:S02]  /*145a0*/  R2UR UR5, R9 ;  /* 0x00000000090572ca */ /* 0x000fe400000e0000 */
[----:B------:R-:W3:Y:S01]  /*145b0*/  LDL.64 R8, [R1+0xf0] ;  /* 0x0000f00001087983 */ /* 0x000ee20000100a00 */
[----:B------:R-:W-:Y:S01]  /*145c0*/  VIADD R12, R12, 0x4 ;  /* 0x000000040c0c7836 */ /* 0x000fe20000000000 */
[----:B------:R-:W-:-:S02]  /*145d0*/  WARPGROUP.DEPBAR.LE gsb0, 0x0 ;  /* 0x00008000000079c5 */ /* 0x000fc40000010000 */
[----:B------:R-:W-:-:S07]  /*145e0*/  WARPGROUP.ARRIVE ;  /* 0x00000000000079c5 */ /* 0x000fce0000000000 */
[----:B------:R-:W-:Y:S01]  /*145f0*/  HGMMA.64x96x16.F32.BF16 R24, gdesc[UR4], R24, gsb0 ;  /* 0x01600000041879f0 */ /* 0x000fe20008001818 */
[----:B------:R-:W-:Y:S02]  /*14600*/  VIADD R6, R4, 0x4 ;  /* 0x0000000404067836 */ /* 0x000fe40000000000 */
[----:B------:R-:W-:Y:S01]  /*14610*/  IMAD.MOV.U32 R7, RZ, RZ, R21 ;  /* 0x000000ffff077224 */ /* 0x000fe200078e0015 */
[----:B------:R-:W-:Y:S02]  /*14620*/  R2UR UR4, R12 ;  /* 0x000000000c0472ca */ /* 0x000fe400000e0000 */
[----:B------:R-:W-:Y:S02]  /*14630*/  R2UR UR6, R6 ;  /* 0x00000000060672ca */ /* 0x000fe400000e0000 */
[----:B------:R-:W-:Y:S02]  /*14640*/  R2UR UR7, R7 ;  /* 0x00000000070772ca */ /* 0x000fe400000e0000 */
[----:B------:R-:W-:-:S02]  /*14650*/  R2UR UR5, R13 ;  /* 0x000000000d0572ca */ /* 0x000fc400000e0000 */
[----:B------:R-:W4:Y:S01]  /*14660*/  LDL.64 R12, [R1+0xf0] ;  /* 0x0000f000010c7983 */ /* 0x000f220000100a00 */
[----:B------:R-:W-:Y:S01]  /*14670*/  VIADD R14, R14, 0x6 ;  /* 0x000000060e0e7836 */ /* 0x000fe20000000000 */
[----:B------:R-:W-:Y:S02]  /*14680*/  WARPGROUP.DEPBAR.LE gsb0, 0x0 ;  /* 0x00008000000079c5 */ /* 0x000fe40000010000 */
        /* <DEDUP_REMOVED lines=8> */
[----:B------:R-:W2:Y:S01]  /*14710*/  LDL.64 R14, [R1+0xf0] ;  /* 0x0000f000010e7983 */ /* 0x000ea20000100a00 */
        /* <DEDUP_REMOVED lines=11> */
[----:B---3--:R-:W-:Y:S01]  /*147d0*/  VIADD R8, R8, 0x402 ;  /* 0x0000040208087836 */ /* 0x008fe20000000000 */
        /* <DEDUP_REMOVED lines=9> */
[----:B------:R-:W3:Y:S01]  /*14870*/  LDL.64 R8, [R1+0xf0] ;  /* 0x0000f00001087983 */ /* 0x000ee20000100a00 */
[----:B----4-:R-:W-:Y:S01]  /*14880*/  VIADD R12, R12, 0x404 ;  /* 0x000004040c0c7836 */ /* 0x010fe20000000000 */
        /* <DEDUP_REMOVED lines=10> */
[----:B--2---:R-:W-:Y:S01]  /*14930*/  VIADD R14, R14, 0x406 ;  /* 0x000004060e0e7836 */ /* 0x004fe20000000000 */
        /* <DEDUP_REMOVED lines=63> */
[----:B------:R-:W-:Y:S01]  /*14d30*/  R2UR UR5, R19 ;  /* 0x00000000130572ca */ /* 0x000fe200000e0000 */
[----:B---3--:R-:W-:-:S02]  /*14d40*/  VIADD R8, R8, 0xc02 ;  /* 0x00000c0208087836 */ /* 0x008fc40000000000 */
        /* <DEDUP_REMOVED lines=9> */
[----:B----4-:R-:W-:Y:S01]  /*14de0*/  VIADD R12, R12, 0xc04 ;  /* 0x00000c040c0c7836 */ /* 0x010fe20000000000 */
[----:B------:R0:W-:Y:S01]  /*14df0*/  STL [R1+0x70], R0 ;  /* 0x0000700001007387 */ /* 0x0001e20000100800 */
[----:B------:R-:W-:Y:S01]  /*14e00*/  VIADD R20, R4, 0x904 ;  /* 0x0000090404147836 */ /* 0x000fe20000000000 */
[----:B------:R-:W-:-:S02]  /*14e10*/  WARPGROUP.DEPBAR.LE gsb0, 0x0 ;  /* 0x00008000000079c5 */ /* 0x000fc40000010000 */
[----:B------:R-:W-:Y:S01]  /*14e20*/  WARPGROUP.ARRIVE ;  /* 0x00000000000079c5 */ /* 0x000fe20000000000 */
[----:B--2---:R-:W-:Y:S01]  /*14e30*/  VIADD R14, R14, 0xc06 ;  /* 0x00000c060e0e7836 */ /* 0x004fe20000000000 */
[----:B------:R0:W5:Y:S05]  /*14e40*/  LDL R7, [R1+0xc] ;  /* 0x00000c0001077983 */ /* 0x00016a0000100800 */
[----:B------:R-:W-:Y:S01]  /*14e50*/  HGMMA.64x96x16.F32.BF16 R24, gdesc[UR4], R24, gsb0 ;  /* 0x01600000041879f0 */ /* 0x000fe20008001818 */
[----:B------:R-:W-:Y:S02]  /*14e60*/  R2UR UR6, R20 ;  /* 0x00000000140672ca */ /* 0x000fe400000e0000 */
[----:B------:R-:W-:-:S02]  /*14e70*/  R2UR UR7, R21 ;  /* 0x00000000150772ca */ /* 0x000fc400000e0000 */
[----:B------:R-:W-:Y:S02]  /*14e80*/  R2UR UR4, R12 ;  /* 0x000000000c0472ca */ /* 0x000fe400000e0000 */
[----:B------:R-:W-:Y:S01]  /*14e90*/  R2UR UR5, R13 ;  /* 0x000000000d0572ca */ /* 0x000fe200000e0000 */
[----:B------:R-:W-:Y:S01]  /*14ea0*/  VIADD R20, R4, 0x906 ;  /* 0x0000090604147836 */ /* 0x000fe20000000000 */
[----:B------:R-:W-:Y:S02]  /*14eb0*/  WARPGROUP.DEPBAR.LE gsb0, 0x0 ;  /* 0x00008000000079c5 */ /* 0x000fe40000010000 */
[----:B------:R-:W-:-:S09]  /*14ec0*/  WARPGROUP.ARRIVE ;  /* 0x00000000000079c5 */ /* 0x000fd20000000000 */
        /* <DEDUP_REMOVED lines=26> */
[----:B------:R-:W-:-:S04]  /*15070*/  LOP3.LUT R5, R5, 0x1, RZ, 0xfc, !PT ;  /* 0x0000000105057812 */ /* 0x000fc800078efcff */
[----:B------:R-:W-:Y:S01]  /*15080*/  ISETP.NE.AND P0, PT, R5, 0x3, PT ;  /* 0x000000030500780c */ /* 0x000fe20003f05270 */
[----:B------:R-:W-:-:S12]  /*15090*/  BSSY B0, `(.L_x_12670) ;  /* 0x0000003000007945 */ /* 0x000fd80003800000 */
[----:B0-----:R-:W-:Y:S05]  /*150a0*/  @!P0 BRA `(.L_x_12671) ;  /* 0x0000000000048947 */ /* 0x001fea0003800000 */
[----:B------:R-:W-:Y:S01]  /*150b0*/  BPT.TRAP 0x1 ;  /* 0x000000040000795c */ /* 0x000fe20000300000 */
.L_x_12671:
[----:B------:R-:W-:Y:S05]  /*150c0*/  BSYNC B0 ;  /* 0x0000000000007941 */ /* 0x000fea0003800000 */
.L_x_12670:
        /* <DEDUP_REMOVED lines=23> */
[----:B------:R-:W-:-:S03]  /*15240*/  FMUL.FTZ R74, R29, R11 ;  /* 0x0000000b1d4a7220 */ /* 0x000fc60000410000 */
[----:B------:R0:W2:Y:S01]  /*15250*/  MUFU.TANH R83, R33 ;  /* 0x0000002100537308 */ /* 0x0000a20000002400 */
[-C--:B------:R-:W-:Y:S01]  /*15260*/  FMUL.FTZ R29, R42, R11.reuse ;  /* 0x0000000b2a1d7220 */ /* 0x080fe20000410000 */
[-C--:B------:R-:W-:Y:S01]  /*15270*/  FMUL.FTZ R20, R30, R11.reuse ;  /* 0x0000000b1e147220 */ /* 0x080fe20000410000 */
[----:B0-----:R-:W-:Y:S01]  /*15280*/  SHF.R.S32.HI R33, RZ, 0x1f, R14 ;  /* 0x0000001fff217819 */ /* 0x001fe2000001140e */
[----:B------:R-:W-:-:S03]  /*15290*/  FMUL.FTZ R30, R43, R11 ;  /* 0x0000000b2b1e7220 */ /* 0x000fc60000410000 */
[----:B------:R-:W-:-:S04]  /*152a0*/  LEA.HI R42, R33, R14, RZ, 0x7 ;  /* 0x0000000e212a7211 */ /* 0x000fc800078f38ff */
[----:B------:R-:W-:Y:S01]  /*152b0*/  LOP3.LUT R43, R42, 0xffffff80, RZ, 0xc0, !PT ;  /* 0xffffff802a2b7812 */ /* 0x000fe200078ec0ff */
[-C--:B------:R-:W-:Y:S01]  /*152c0*/  FMUL.FTZ R13, R27, R11.reuse ;  /* 0x0000000b1b0d7220 */ /* 0x080fe20000410000 */
[----:B------:R-:W-:-:S03]  /*152d0*/  FMUL.FTZ R27, R38, R11 ;  /* 0x0000000b261b7220 */ /* 0x000fc60000410000 */
[----:B------:R-:W-:Y:S02]  /*152e0*/  IMAD.IADD R43, R14, 0x1, -R43 ;  /* 0x000000010e2b7824 */ /* 0x000fe400078e0a2b */
[-C--:B------:R-:W-:Y:S01]  /*152f0*/  FMUL.FTZ R38, R40, R11.reuse ;  /* 0x0000000b28267220 */ /* 0x080fe20000410000 */
        /* <DEDUP_REMOVED lines=10> */
[-C--:B------:R-:W-:Y:S01]  /*153a0*/  FMUL.FTZ R37, R46, R11.reuse ;  /* 0x0000000b2e257220 */ /* 0x080fe20000410000 */
[-C--:B------:R-:W-:Y:S01]  /*153b0*/  FMUL.FTZ R48, R48, R11.reuse ;  /* 0x0000000b30307220 */ /* 0x080fe20000410000 */
[----:B------:R-:W-:Y:S01]  /*153c0*/  LEA.HI R45, R33, R14, RZ, 0x2 ;  /* 0x0000000e212d7211 */ /* 0x000fe200078f10ff */
[----:B------:R-:W-:Y:S01]  /*153d0*/  FMUL.FTZ R12, R26, R11 ;  /* 0x0000000b1a0c7220 */ /* 0x000fe20000410000 */
[----:B------:R-:W-:Y:S01]  /*153e0*/  LEA.HI R46, R44, R43, RZ, 0x2 ;  /* 0x0000002b2c2e7211 */ /* 0x000fe200078f10ff */
[-C--:B------:R-:W-:Y:S01]  /*153f0*/  FMUL.FTZ R26, R35, R11.reuse ;  /* 0x0000000b231a7220 */ /* 0x080fe20000410000 */
[----:B------:R-:W-:Y:S01]  /*15400*/  FMUL.FTZ R35, R47, R11 ;  /* 0x0000000b2f237220 */ /* 0x000fe20000410000 */
[----:B------:R0:W3:Y:S01]  /*15410*/  MUFU.TANH R77, R48 ;  /* 0x00000030004d7308 */ /* 0x0000e20000002400 */
[----:B------:R-:W-:-:S02]  /*15420*/  LOP3.LUT R45, R45, 0xfffffffc, RZ, 0xc0, !PT ;  /* 0xfffffffc2d2d7812 */ /* 0x000fc400078ec0ff */
[--C-:B------:R-:W-:Y:S02]  /*15430*/  SHF.R.S32.HI R47, RZ, 0x2, R46.reuse ;  /* 0x00000002ff2f7819 */ /* 0x100fe4000001142e */
[----:B0-----:R-:W-:Y:S01]  /*15440*/  SHF.R.S32.HI R48, RZ, 0x1f, R46 ;  /* 0x0000001fff307819 */ /* 0x001fe2000001142e */
        /* <DEDUP_REMOVED lines=22> */
[-C--:B------:R-:W-:Y:S01]  /*155b0*/  FMUL.FTZ R32, R52, R11.reuse ;  /* 0x0000000b34207220 */ /* 0x080fe20000410000 */
[----:B------:R-:W-:Y:S01]  /*155c0*/  LOP3.LUT R46, R46, 0x7ffffffc, RZ, 0xc0, !PT ;  /* 0x7ffffffc2e2e7812 */ /* 0x000fe200078ec0ff */
[----:B------:R-:W0:Y:S01]  /*155d0*/  SHFL.IDX PT, R18, R47, RZ, 0x1c1f ;  /* 0x001c1fff2f127589 */ /* 0x000e2200000e0000 */
[----:B------:R-:W-:Y:S02]  /*155e0*/  IMAD.MOV.U32 R19, RZ, RZ, -0x60 ;  /* 0xffffffa0ff137424 */ /* 0x000fe400078e00ff */
        /* <DEDUP_REMOVED lines=21> */
[----:B------:R-:W-:Y:S01]  /*15740*/  FMUL.FTZ R54, R70, R11 ;  /* 0x0000000b46367220 */ /* 0x000fe20000410000 */
[----:B------:R-:W-:-:S02]  /*15750*/  IMAD.IADD R46, R43, 0x1, -R46 ;  /* 0x000000012b2e7824 */ /* 0x000fc400078e0a2e */
[----:B------:R-:W-:Y:S01]  /*15760*/  FMUL.FTZ R11, R71, R11 ;  /* 0x0000000b470b7220 */ /* 0x000fe20000410000 */
[----:B------:R-:W-:Y:S01]  /*15770*/  IMAD R19, R10, R19, 0x1 ;  /* 0x000000010a137424 */ /* 0x000fe200078e0213 */
[----:B------:R-:W1:Y:S03]  /*15780*/  MUFU.TANH R24, R24 ;  /* 0x0000001800187308 */ /* 0x000e660000002400 */
[----:B------:R-:W-:Y:S01]  /*15790*/  IMAD R19, R46, -0x2, R19 ;  /* 0xfffffffe2e137824 */ /* 0x000fe200078e0213 */
        /* <DEDUP_REMOVED lines=64> */
.L_x_12677:
[----:B------:R-:W-:Y:S05]  /*15ba0*/  BSYNC B2 ;  /* 0x0000000000027941 */ /* 0x000fea0003800000 */
.L_x_12676:
[----:B------:R-:W-:Y:S01]  /*15bb0*/  LOP3.LUT R9, RZ, R9, RZ, 0x33, !PT ;  /* 0x00000009ff097212 */ /* 0x000fe200078e33ff */
[----:B------:R-:W-:Y:S06]  /*15bc0*/  BRA `(.L_x_12678) ;  /* 0x0000000000187947 */ /* 0x000fec0003800000 */
.L_x_12675:
[----:B------:R-:W-:-:S13]  /*15bd0*/  ISETP.NE.AND P0, PT, R6, 0x1, PT ;  /* 0x000000010600780c */ /* 0x000fda0003f05270 */
[----:B------:R-:W-:Y:S05]  /*15be0*/  @!P0 BRA `(.L_x_12678) ;  /* 0x0000000000108947 */ /* 0x000fea0003800000 */
[----:B------:R-:W2:Y:S04]  /*15bf0*/  LDL R14, [R197+0x1c] ;  /* 0x00001c00c50e7983 */ /* 0x000ea80000100800 */
[----:B------:R-:W3:Y:S01]  /*15c00*/  LDL R18, [R197+0x20] ;  /* 0x00002000c5127983 */ /* 0x000ee20000100800 */
[----:B--2---:R-:W-:-:S05]  /*15c10*/  IMAD.HI.U32 R9, R9, R14, RZ ;  /* 0x0000000e09097227 */ /* 0x004fca00078e00ff */
[----:B---3--:R-:W-:-:S07]  /*15c20*/  SHF.R.U32.HI R9, RZ, R18, R9 ;  /* 0x00000012ff097219 */ /* 0x008fce0000011609 */
.L_x_12678:
[----:B------:R-:W-:Y:S05]  /*15c30*/  BSYNC B1 ;  /* 0x0000000000017941 */ /* 0x000fea0003800000 */
.L_x_12674:
[----:B------:R-:W-:-:S05]  /*15c40*/  IMAD R9, R6, R9, R19 ;  /* 0x0000000906097224 */ /* 0x000fca00078e0213 */
[----:B------:R-:W-:Y:S02]  /*15c50*/  VIMNMX R8, R8, R9, !PT ;  /* 0x0000000908087248 */ /* 0x000fe40007fe0100 */
[----:B------:R-:W-:-:S07]  /*15c60*/  VIADDMNMX R7, R9, R6, R7, PT ;  /* 0x0000000609077246 */ /* 0x000fce0003800107 */
.L_x_12673:
[----:B------:R-:W-:Y:S05]  /*15c70*/  BSYNC B0 ;  /* 0x0000000000007941 */ /* 0x000fea0003800000 */
.L_x_12672:
        /* <DEDUP_REMOVED lines=132> */
.L_x_12684:
[----:B------:R-:W-:Y:S05]  /*164c0*/  BSYNC B2 ;  /* 0x0000000000027941 */ /* 0x000fea0003800000 */
.L_x_12683:
[----:B------:R-:W-:Y:S01]  /*164d0*/  LOP3.LUT R5, RZ, R5, RZ, 0x33, !PT ;  /* 0x00000005ff057212 */ /* 0x000fe200078e33ff */
[----:B------:R-:W-:Y:S06]  /*164e0*/  BRA `(.L_x_12685) ;  /* 0x0000000000187947 */ /* 0x000fec0003800000 */
.L_x_12682:
[----:B------:R-:W-:-:S13]  /*164f0*/  ISETP.NE.AND P6, PT, R6, 0x1, PT ;  /* 0x000000010600780c */ /* 0x000fda0003fc5270 */
[----:B------:R-:W-:Y:S05]  /*16500*/  @!P6 BRA `(.L_x_12685) ;  /* 0x000000000010e947 */ /* 0x000fea0003800000 */
[----:B------:R-:W2:Y:S04]  /*16510*/  LDL R4, [R197+0x1c] ;  /* 0x00001c00c5047983 */ /* 0x000ea80000100800 */
[----:B------:R-:W3:Y:S01]  /*16520*/  LDL R40, [R197+0x20] ;  /* 0x00002000c5287983 */ /* 0x000ee20000100800 */
[----:B--2---:R-:W-:-:S05]  /*16530*/  IMAD.HI.U32 R5, R5, R4, RZ ;  /* 0x0000000405057227 */ /* 0x004fca00078e00ff */
[----:B---3--:R-:W-:-:S07]  /*16540*/  SHF.R.U32.HI R5, RZ, R40, R5 ;  /* 0x00000028ff057219 */ /* 0x008fce0000011605 */
.L_x_12685:
[----:B------:R-:W-:Y:S05]  /*16550*/  BSYNC B1 ;  /* 0x0000000000017941 */ /* 0x000fea0003800000 */
.L_x_12681:
[----:B------:R-:W-:-:S05]  /*16560*/  IMAD R5, R6, R5, R19 ;  /* 0x0000000506057224 */ /* 0x000fca00078e0213 */
[----:B------:R-:W-:Y:S02]  /*16570*/  VIADDMNMX R7, R5, R6, R7, PT ;  /* 0x0000000605077246 */ /* 0x000fe40003800107 */
[----:B------:R-:W-:-:S07]  /*16580*/  VIMNMX R8, R8, R5, !PT ;  /* 0x0000000508087248 */ /* 0x000fce0007fe0100 */
.L_x_12680:
[----:B------:R-:W-:Y:S05]  /*16590*/  BSYNC B0 ;  /* 0x0000000000007941 */ /* 0x000fea0003800000 */
.L_x_12679:
        /* <DEDUP_REMOVED lines=107> */
[----:B------:R-:W-:Y:S02]  /*16c50*/  ISETP.LT.OR P0, PT, R7, 0x42, P0 ;  /* 0x000000420700780c */ /* 0x000fe40000701670 */
[----:B------:R-:W-:Y:S02]  /*16c60*/  FMNMX.FTZ R4, R25, R4, !PT ;  /* 0x0000000419047209 */ /* 0x000fe40007810000 */
[----:B------:R-:W-:Y:S02]  /*16c70*/  FMNMX.FTZ R9, R48, R9, !PT ;  /* 0x0000000930097209 */ /* 0x000fe40007810000 */
[----:B------:R-:W-:Y:S02]  /*16c80*/  ISETP.LT.OR P1, PT, R7, 0x49, P1 ;  /* 0x000000490700780c */ /* 0x000fe40000f21670 */
[----:B------:R-:W-:-:S02]  /*16c90*/  FSEL R31, R31, -INF , !P0 ;  /* 0xff8000001f1f7808 */ /* 0x000fc40004000000 */
        /* <DEDUP_REMOVED lines=10> */
[----:B------:R-:W-:Y:S02]  /*16d40*/  ISETP.GT.AND P5, PT, R8, 0x58, !P5 ;  /* 0x000000580800780c */ /* 0x000fe40006fa4270 */
[----:B------:R-:W-:-:S02]  /*16d50*/  ISETP.LT.OR P4, PT, R7, 0x52, P4 ;  /* 0x000000520700780c */ /* 0x000fc40002781670 */
[----:B------:R-:W-:Y:S02]  /*16d60*/  FSEL R32, R15, -INF , !P3 ;  /* 0xff8000000f207808 */ /* 0x000fe40005800000 */
[----:B------:R-:W-:Y:S02]  /*16d70*/  FMNMX.FTZ R5, R33, R4, !PT ;  /* 0x0000000421057209 */ /* 0x000fe40007810000 */
[----:B------:R-:W-:Y:S02]  /*16d80*/  FMNMX.FTZ R9, R18, R9, !PT ;  /* 0x0000000912097209 */ /* 0x000fe40007810000 */
[----:B------:R-:W-:Y:S02]  /*16d90*/  ISETP.GT.AND P0, PT, R8, 0x59, !P6 ;  /* 0x000000590800780c */ /* 0x000fe40007704270 */
[----:B------:R-:W-:Y:S02]  /*16da0*/  ISETP.LT.OR P5, PT, R7, 0x59, P5 ;  /* 0x000000590700780c */ /* 0x000fe40002fa1670 */
[----:B------:R-:W-:-:S02]  /*16db0*/  FSEL R50, R51, -INF , !P4 ;  /* 0xff80000033327808 */ /* 0x000fc40006000000 */
[----:B------:R-:W-:Y:S02]  /*16dc0*/  FMNMX.FTZ R5, R32, R5, !PT ;  /* 0x0000000520057209 */ /* 0x000fe40007810000 */
[----:B------:R-:W-:Y:S02]  /*16dd0*/  FMNMX.FTZ R9, R14, R9, !PT ;  /* 0x000000090e097209 */ /* 0x000fe40007810000 */
[----:B------:R-:W-:Y:S02]  /*16de0*/  ISETP.LT.OR P0, PT, R7, 0x5a, P0 ;  /* 0x0000005a0700780c */ /* 0x000fe40000701670 */
[----:B------:R-:W-:Y:S02]  /*16df0*/  FSEL R51, R54, -INF , !P5 ;  /* 0xff80000036337808 */ /* 0x000fe40006800000 */
[----:B------:R-:W-:Y:S01]  /*16e00*/  FMNMX.FTZ R4, R50, R5, !PT ;  /* 0x0000000532047209 */ /* 0x000fe20007810000 */
[----:B------:R-:W2:Y:S01]  /*16e10*/  LDL R54, [R1+0x440] ;  /* 0x0004400001367983 */ /* 0x000ea20000100800 */
[----:B------:R-:W-:-:S02]  /*16e20*/  FMNMX.FTZ R6, R24, R9, !PT ;  /* 0x0000000918067209 */ /* 0x000fc40007810000 */
[----:B------:R-:W-:Y:S02]  /*16e30*/  FSEL R52, R11, -INF , !P0 ;  /* 0xff8000000b347808 */ /* 0x000fe40004000000 */
[----:B------:R-:W-:Y:S01]  /*16e40*/  FMNMX.FTZ R7, R51, R4, !PT ;  /* 0x0000000433077209 */ /* 0x000fe20007810000 */
[----:B------:R-:W0:Y:S03]  /*16e50*/  SHFL.BFLY PT, R9, R6, 0x2, 0x1f ;  /* 0x0c401f0006097f89 */ /* 0x000e2600000e0000 */
[----:B------:R-:W-:Y:S01]  /*16e60*/  FMNMX.FTZ R7, R52, R7, !PT ;  /* 0x0000000734077209 */ /* 0x000fe20007810000 */
[----:B------:R-:W3:Y:S04]  /*16e70*/  LDL.64 R4, [R1+0x430] ;  /* 0x0004300001047983 */ /* 0x000ee80000100a00 */
[----:B------:R-:W-:Y:S04]  /*16e80*/  STL.64 [R1+0x420], R6 ;  /* 0x0004200601007387 */ /* 0x000fe80000100a00 */
[----:B------:R-:W4:Y:S01]  /*16e90*/  LDL R11, [R1+0x424] ;  /* 0x00042400010b7983 */ /* 0x000f220000100800 */
[----:B0-----:R-:W-:-:S05]  /*16ea0*/  FMNMX.FTZ R9, R6, R9, !PT ;  /* 0x0000000906097209 */ /* 0x001fca0007810000 */
[----:B------:R-:W0:Y:S02]  /*16eb0*/  SHFL.BFLY PT, R12, R9, 0x1, 0x1f ;  /* 0x0c201f00090c7f89 */ /* 0x000e2400000e0000 */
[----:B0-----:R-:W-:-:S05]  /*16ec0*/  FMNMX.FTZ R8, R9, R12, !PT ;  /* 0x0000000c09087209 */ /* 0x001fca0007810000 */
[----:B------:R-:W-:Y:S04]  /*16ed0*/  STL [R1+0x420], R8 ;  /* 0x0004200801007387 */ /* 0x000fe80000100800 */
[----:B------:R-:W2:Y:S04]  /*16ee0*/  LDL R12, [R1+0x420] ;  /* 0x00042000010c7983 */ /* 0x000ea80000100800 */
[----:B----4-:R-:W0:Y:S02]  /*16ef0*/  SHFL.BFLY PT, R6, R11, 0x2, 0x1f ;  /* 0x0c401f000b067f89 */ /* 0x010e2400000e0000 */
[----:B0-----:R-:W-:-:S05]  /*16f00*/  FMNMX.FTZ R6, R6, R11, !PT ;  /* 0x0000000b06067209 */ /* 0x001fca0007810000 */
[----:B------:R-:W0:Y:S01]  /*16f10*/  SHFL.BFLY PT, R7, R6, 0x1, 0x1f ;  /* 0x0c201f0006077f89 */ /* 0x000e2200000e0000 */
[----:B--2---:R-:W-:Y:S01]  /*16f20*/  FMUL.FTZ R9, R54, R12 ;  /* 0x0000000c36097220 */ /* 0x004fe20000410000 */
[----:B------:R-:W-:Y:S02]  /*16f30*/  FSETP.NEU.FTZ.AND P0, PT, R12, -INF , PT ;  /* 0xff8000000c00780b */ /* 0x000fe40003f1d000 */
[----:B0-----:R-:W-:Y:S02]  /*16f40*/  FMNMX.FTZ R30, R6, R7, !PT ;  /* 0x00000007061e7209 */ /* 0x001fe40007810000 */
[----:B------:R-:W-:Y:S02]  /*16f50*/  FSEL R9, R9, RZ, P0 ;  /* 0x000000ff09097208 */ /* 0x000fe40000000000 */
[----:B------:R-:W-:Y:S01]  /*16f60*/  FSEL R11, R12, RZ, P0 ;  /* 0x000000ff0c0b7208 */ /* 0x000fe20000000000 */
[CC--:B------:R-:W-:Y:S01]  /*16f70*/  FMUL.FTZ R6, R30.reuse, R54.reuse ;  /* 0x000000361e067220 */ /* 0x0c0fe20000410000 */
[----:B------:R-:W-:Y:S01]  /*16f80*/  FSETP.NEU.FTZ.AND P0, PT, R30, -INF , PT ;  /* 0xff8000001e00780b */ /* 0x000fe20003f1d000 */
[-CC-:B------:R-:W-:Y:S01]  /*16f90*/  FFMA.FTZ R13, R14, R54.reuse, -R9.reuse ;  /* 0x000000360e0d7223 */ /* 0x180fe20000010809 */
[-CC-:B------:R-:W-:Y:S01]  /*16fa0*/  FFMA.FTZ R152, R152, R54.reuse, -R9.reuse ;  /* 0x0000003698987223 */ /* 0x180fe20000010809 */
[-CC-:B------:R-:W-:Y:S01]  /*16fb0*/  FFMA.FTZ R188, R188, R54.reuse, -R9.reuse ;  /* 0x00000036bcbc7223 */ /* 0x180fe20000010809 */
        /* <DEDUP_REMOVED lines=22> */
[----:B------:R-:W-:Y:S01]  /*17120*/  FSEL R9, R6, RZ, P0 ;  /* 0x000000ff06097208 */ /* 0x000fe20000000000 */
[----:B------:R-:W-:Y:S01]  /*17130*/  FADD.FTZ R11, R20, -R11 ;  /* 0x8000000b140b7221 */ /* 0x000fe20000010000 */
[----:B------:R-:W-:-:S03]  /*17140*/  FADD.FTZ R21, R21, -R8 ;  /* 0x8000000815157221 */ /* 0x000fc60000010000 */
[-CC-:B------:R-:W-:Y:S01]  /*17150*/  FFMA.FTZ R153, R53, R54.reuse, -R9.reuse ;  /* 0x0000003635997223 */ /* 0x180fe20000010809 */
[-C--:B------:R-:W-:Y:S01]  /*17160*/  FMUL.FTZ R11, R11, R54.reuse ;  /* 0x000000360b0b7220 */ /* 0x080fe20000410000 */
[----:B------:R-:W-:Y:S01]  /*17170*/  FMUL.FTZ R21, R54, R21 ;  /* 0x0000001536157220 */ /* 0x000fe20000410000 */
[-CC-:B------:R-:W-:Y:S01]  /*17180*/  FFMA.FTZ R7, R40, R54.reuse, -R9.reuse ;  /* 0x0000003628077223 */ /* 0x180fe20000010809 */
[----:B------:R-:W-:Y:S01]  /*17190*/  MUFU.EX2 R152, R152 ;  /* 0x0000009800987308 */ /* 0x000fe20000000800 */
[----:B------:R-:W-:-:S07]  /*171a0*/  FFMA.FTZ R155, R47, R54, -R9 ;  /* 0x000000362f9b7223 */ /* 0x000fce0000010809 */
[----:B------:R-:W3:Y:S01]  /*171b0*/  MUFU.EX2 R35, R11 ;  /* 0x0000000b00237308 */ /* 0x000ee20000000800 */
[----:B------:R-:W-:-:S07]  /*171c0*/  FFMA.FTZ R6, R39, R54, -R9 ;  /* 0x0000003627067223 */ /* 0x000fce0000010809 */
[----:B------:R-:W-:Y:S08]  /*171d0*/  MUFU.EX2 R153, R153 ;  /* 0x0000009900997308 */ /* 0x000ff00000000800 */
[----:B------:R-:W0:Y:S01]  /*171e0*/  MUFU.EX2 R36, R21 ;  /* 0x0000001500247308 */ /* 0x000e220000000800 */
[----:B------:R-:W-:-:S07]  /*171f0*/  FFMA.FTZ R179, R46, R54, -R9 ;  /* 0x000000362eb37223 */ /* 0x000fce0000010809 */
[----:B------:R-:W1:Y:S08]  /*17200*/  MUFU.EX2 R188, R188 ;  /* 0x000000bc00bc7308 */ /* 0x000e700000000800 */
[----:B------:R-:W2:Y:S01]  /*17210*/  MUFU.EX2 R7, R7 ;  /* 0x0000000700077308 */ /* 0x000ea20000000800 */
[----:B------:R-:W-:-:S07]  /*17220*/  FFMA.FTZ R180, R45, R54, -R9 ;  /* 0x000000362db47223 */ /* 0x000fce0000010809 */
[----:B------:R-:W4:Y:S08]  /*17230*/  MUFU.EX2 R154, R154 ;  /* 0x0000009a009a7308 */ /* 0x000f300000000800 */
[----:B------:R-:W4:Y:S01]  /*17240*/  MUFU.EX2 R155, R155 ;  /* 0x0000009b009b7308 */ /* 0x000f220000000800 */
[----:B---3--:R-:W-:Y:S01]  /*17250*/  FFMA.FTZ R11, R35, R4, R152 ;  /* 0x00000004230b7223 */ /* 0x008fe20000010098 */
[----:B0-----:R-:W-:-:S06]  /*17260*/  FFMA.FTZ R4, R5, R36, R153 ;  /* 0x0000002405047223 */ /* 0x001fcc0000010099 */
[----:B------:R-:W0:Y:S01]  /*17270*/  MUFU.EX2 R187, R187 ;  /* 0x000000bb00bb7308 */ /* 0x000e220000000800 */
[----:B------:R-:W-:-:S07]  /*17280*/  FFMA.FTZ R177, R43, R54, -R9 ;  /* 0x000000362bb17223 */ /* 0x000fce0000010809 */
[----:B------:R-:W3:Y:S01]  /*17290*/  MUFU.EX2 R6, R6 ;  /* 0x0000000600067308 */ /* 0x000ee20000000800 */
[----:B-1----:R-:W-:Y:S01]  /*172a0*/  FADD.FTZ R11, R188, R11 ;  /* 0x0000000bbc0b7221 */ /* 0x002fe20000010000 */
[----:B--2---:R-:W-:-:S06]  /*172b0*/  FADD.FTZ R4, R7, R4 ;  /* 0x0000000407047221 */ /* 0x004fcc0000010000 */
[----:B------:R-:W1:Y:S01]  /*172c0*/  MUFU.EX2 R186, R186 ;  /* 0x000000ba00ba7308 */ /* 0x000e620000000800 */
[----:B------:R-:W-:-:S07]  /*172d0*/  FFMA.FTZ R178, R44, R54, -R9 ;  /* 0x000000362cb27223 */ /* 0x000fce0000010809 */
[----:B------:R-:W2:Y:S01]  /*172e0*/  MUFU.EX2 R179, R179 ;  /* 0x000000b300b37308 */ /* 0x000ea20000000800 */
[----:B----4-:R-:W-:Y:S01]  /*172f0*/  FADD.FTZ R8, R154, R11 ;  /* 0x0000000b9a087221 */ /* 0x010fe20000010000 */
[----:B------:R-:W-:-:S06]  /*17300*/  FADD.FTZ R5, R155, R4 ;  /* 0x000000049b057221 */ /* 0x000fcc0000010000 */
[----:B------:R-:W4:Y:S01]  /*17310*/  MUFU.EX2 R183, R183 ;  /* 0x000000b700b77308 */ /* 0x000f220000000800 */
[----:B------:R-:W-:-:S07]  /*17320*/  FFMA.FTZ R171, R42, R54, -R9 ;  /* 0x000000362aab7223 */ /* 0x000fce0000010809 */
[----:B------:R-:W4:Y:S01]  /*17330*/  MUFU.EX2 R180, R180 ;  /* 0x000000b400b47308 */ /* 0x000f220000000800 */
[----:B0-----:R-:W-:Y:S01]  /*17340*/  FADD.FTZ R11, R187, R8 ;  /* 0x00000008bb0b7221 */ /* 0x001fe20000010000 */
[----:B---3--:R-:W-:-:S06]  /*17350*/  FADD.FTZ R4, R6, R5 ;  /* 0x0000000506047221 */ /* 0x008fcc0000010000 */
        /* <DEDUP_REMOVED lines=75> */
[----:B------:R-:W0:Y:S08]  /*17810*/  MUFU.EX2 R18, R18 ;  /* 0x0000001200127308 */ /* 0x000e300000000800 */
[----:B------:R-:W3:Y:S01]  /*17820*/  MUFU.EX2 R12, R12 ;  /* 0x0000000c000c7308 */ /* 0x000ee20000000800 */
[----:B-1----:R-:W-:Y:S01]  /*17830*/  FADD.FTZ R4, R158, R5 ;  /* 0x000000059e047221 */ /* 0x002fe20000010000 */
[----:B--2---:R-:W-:-:S06]  /*17840*/  FADD.FTZ R24, R20, R25 ;  /* 0x0000001914187221 */ /* 0x004fcc0000010000 */
[----:B------:R-:W1:Y:S08]  /*17850*/  MUFU.EX2 R13, R13 ;  /* 0x0000000d000d7308 */ /* 0x000e700000000800 */
[----:B------:R-:W2:Y:S01]  /*17860*/  MUFU.EX2 R8, R8 ;  /* 0x0000000800087308 */ /* 0x000ea20000000800 */
[----:B----4-:R-:W-:Y:S01]  /*17870*/  FADD.FTZ R5, R15, R4 ;  /* 0x000000040f057221 */ /* 0x010fe20000010000 */
[----:B------:R-:W-:-:S06]  /*17880*/  FADD.FTZ R25, R11, R24 ;  /* 0x000000180b197221 */ /* 0x000fcc0000010000 */
[----:B------:R-:W4:Y:S08]  /*17890*/  MUFU.EX2 R14, R14 ;  /* 0x0000000e000e7308 */ /* 0x000f300000000800 */
[----:B------:R-:W4:Y:S01]  /*178a0*/  MUFU.EX2 R9, R9 ;  /* 0x0000000900097308 */ /* 0x000f220000000800 */
[----:B0-----:R-:W-:Y:S01]  /*178b0*/  FADD.FTZ R4, R18, R5 ;  /* 0x0000000512047221 */ /* 0x001fe20000010000 */
[----:B---3--:R-:W-:-:S03]  /*178c0*/  FADD.FTZ R25, R12, R25 ;  /* 0x000000190c197221 */ /* 0x008fc60000010000 */
[----:B-1----:R-:W-:Y:S01]  /*178d0*/  FADD.FTZ R5, R13, R4 ;  /* 0x000000040d057221 */ /* 0x002fe20000010000 */
[----:B--2---:R-:W-:-:S03]  /*178e0*/  FADD.FTZ R4, R8, R25 ;  /* 0x0000001908047221 */ /* 0x004fc60000010000 */
[----:B----4-:R-:W-:Y:S01]  /*178f0*/  FADD.FTZ R32, R14, R5 ;  /* 0x000000050e207221 */ /* 0x010fe20000010000 */
[----:B------:R0:W-:Y:S01]  /*17900*/  STL [R1+0x424], R30 ;  /* 0x0004241e01007387 */ /* 0x0001e20000100800 */
        /* <DEDUP_REMOVED lines=136> */
[----:B------:R0:W-:Y:S04]  /*18190*/  ST.E desc[UR36][R16.64+0x210], R29 ;  /* 0x0002101d10007985 */ /* 0x0001e8000c101924 */
[----:B------:R1:W-:Y:S04]  /*181a0*/  ST.E desc[UR36][R16.64+0x214], R31 ;  /* 0x0002141f10007985 */ /* 0x0003e8000c101924 */
[----:B------:R2:W-:Y:S04]  /*181b0*/  ST.E desc[UR36][R16.64+0x220], R27 ;  /* 0x0002201b10007985 */ /* 0x0005e8000c101924 */
        /* <DEDUP_REMOVED lines=16> */
[C---:B0-----:R-:W-:Y:S02]  /*182c0*/  FMUL.FTZ R25, R35.reuse, R110 ;  /* 0x0000006e23197220 */ /* 0x041fe40000410000 */
        /* <DEDUP_REMOVED lines=30> */
[----:B------:R0:W-:Y:S01]  /*184b0*/  ST.E desc[UR36][R16.64+0x380], R27 ;  /* 0x0003801b10007985 */ /* 0x0001e2000c101924 */
[C---:B------:R-:W-:Y:S01]  /*184c0*/  FMUL.FTZ R26, R35.reuse, R26 ;  /* 0x0000001a231a7220 */ /* 0x040fe20000410000 */
        /* <DEDUP_REMOVED lines=28> */
[----:B------:R4:W-:Y:S01]  /*18690*/  ST.E desc[UR36][R16.64+0x3b0], R25 ;  /* 0x0003b01910007985 */ /* 0x0009e2000c101924 */
[C---:B0-----:R-:W-:Y:S01]  /*186a0*/  FMUL.FTZ R27, R35.reuse, R48 ;  /* 0x00000030231b7220 */ /* 0x041fe20000410000 */
[C---:B-1----:R-:W-:Y:S01]  /*186b0*/  FMUL.FTZ R29, R35.reuse, R40 ;  /* 0x00000028231d7220 */ /* 0x042fe20000410000 */
[C---:B--2---:R-:W-:Y:S01]  /*186c0*/  FMUL.FTZ R31, R35.reuse, R46 ;  /* 0x0000002e231f7220 */ /* 0x044fe20000410000 */
[C---:B------:R-:W-:Y:S01]  /*186d0*/  FMUL.FTZ R44, R35.reuse, R44 ;  /* 0x0000002c232c7220 */ /* 0x040fe20000410000 */
[C---:B------:R-:W-:Y:S01]  /*186e0*/  FMUL.FTZ R42, R35.reuse, R42 ;  /* 0x0000002a232a7220 */ /* 0x040fe20000410000 */
[C---:B---3--:R-:W-:Y:S01]  /*186f0*/  FMUL.FTZ R5, R35.reuse, R38 ;  /* 0x0000002623057220 */ /* 0x048fe20000410000 */
[C---:B------:R-:W-:Y:S01]  /*18700*/  FMUL.FTZ R34, R36.reuse, R34 ;  /* 0x0000002224227220 */ /* 0x040fe20000410000 */
[----:B------:R-:W-:Y:S01]  /*18710*/  FMUL.FTZ R35, R35, R30 ;  /* 0x0000001e23237220 */ /* 0x000fe20000410000 */
        /* <DEDUP_REMOVED lines=163> */
[----:B------:R-:W4:Y:S04]  /*19150*/  LD.E R27, desc[UR36][R16.64+0x214] ;  /* 0x00021424101b7980 */ /* 0x000f28000c101900 */
[----:B------:R-:W4:Y:S04]  /*19160*/  LD.E R29, desc[UR36][R16.64+0x218] ;  /* 0x00021824101d7980 */ /* 0x000f28000c101900 */
[----:B------:R-:W4:Y:S04]  /*19170*/  LD.E R31, desc[UR36][R16.64+0x21c] ;  /* 0x00021c24101f7980 */ /* 0x000f28000c101900 */
        /* <DEDUP_REMOVED lines=255> */
[----:B------:R-:W4:Y:S04]  /*1a170*/  LD.E R24, desc[UR36][R16.64+0x210] ;  /* 0x0002102410187980 */ /* 0x000f28000c101900 */
        /* <DEDUP_REMOVED lines=72> */
[----:B------:R-:W-:-:S03]  /*1a600*/  IMAD R4, R25, 0xc00, R4 ;  /* 0x00000c0019047824 */ /* 0x000fc600078e0204 */
        /* <DEDUP_REMOVED lines=1158> */
.L_x_12687:
[----:B------:R-:W-:Y:S05]  /*1ee70*/  BSYNC B0 ;  /* 0x0000000000007941 */ /* 0x000fea0003800000 */
.L_x_12686:
        /* <DEDUP_REMOVED lines=9> */
.L_x_12655:
        /* <DEDUP_REMOVED lines=77> */
[----:B------:R-:W3:Y:S04]  /*1f3e0*/  LDL.64 R4, [R1+0x230] ;  /* 0x0002300001047983 */ /* 0x000ee80000100a00 */
[----:B------:R-:W0:Y:S08]  /*1f3f0*/  SHFL.BFLY PT, R3, R6, 0x1, 0x1f ;  /* 0x0c201f0006037f89 */ /* 0x000e3000000e0000 */
[----:B------:R-:W3:Y:S01]  /*1f400*/  @!P2 LDL R134, [R1+0x1fc] ;  /* 0x0001fc000186a983 */ /* 0x000ee20000100800 */
[----:B0-----:R-:W-:-:S03]  /*1f410*/  FADD.FTZ R140, R6, R3 ;  /* 0x00000003068c7221 */ /* 0x001fc60000010000 */
[----:B------:R-:W3:Y:S02]  /*1f420*/  LDL.64 R2, [R1+0x220] ;  /* 0x0002200001027983 */ /* 0x000ee40000100a00 */
[----:B------:R-:W-:Y:S02]  /*1f430*/  FSETP.NE.FTZ.AND P1, PT, R140, RZ, PT ;  /* 0x000000ff8c00720b */ /* 0x000fe40003f35000 */
[----:B--2---:R-:W2:Y:S11]  /*1f440*/  LDL.64 R6, [R1+0x240] ;  /* 0x0002400001067983 */ /* 0x004eb60000100a00 */
[----:B------:R-:W2:Y:S04]  /*1f450*/  @P1 LDL R143, [R1+0x440] ;  /* 0x00044000018f1983 */ /* 0x000ea80000100800 */
[----:B------:R-:W2:Y:S01]  /*1f460*/  @P1 LDL R145, [R1+0x424] ;  /* 0x0004240001911983 */ /* 0x000ea20000100800 */
[----:B------:R-:W-:-:S02]  /*1f470*/  IMAD.MOV.U32 R137, RZ, RZ, RZ ;  /* 0x000000ffff897224 */ /* 0x000fc400078e00ff */
[----:B------:R-:W-:Y:S02]  /*1f480*/  IMAD.MOV.U32 R142, RZ, RZ, -0x800000 ;  /* 0xff800000ff8e7424 */ /* 0x000fe400078e00ff */
[----:B------:R-:W-:Y:S01]  /*1f490*/  IMAD.MOV.U32 R144, RZ, RZ, -0x800000 ;  /* 0xff800000ff907424 */ /* 0x000fe200078e00ff */
[----:B------:R1:W-:Y:S08]  /*1f4a0*/  BAR.ARV R208, 0x100 ;  /* 0x000400d00000751d */ /* 0x0003f00000002000 */
[----:B------:R-:W-:Y:S06]  /*1f4b0*/  BAR.ARV 0x8, 0x180 ;  /* 0x0206000000007b1d */ /* 0x000fec0000002000 */
[----:B-----5:R-:W-:-:S13]  /*1f4c0*/  FSETP.NE.FTZ.AND P0, PT, R147, RZ, PT ;  /* 0x000000ff9300720b */ /* 0x020fda0003f15000 */
[----:B------:R-:W5:Y:S04]  /*1f4d0*/  @P0 LDL R138, [R1+0x440] ;  /* 0x00044000018a0983 */ /* 0x000f680000100800 */
[----:B------:R-:W5:Y:S01]  /*1f4e0*/  @P0 LDL R139, [R1+0x420] ;  /* 0x00042000018b0983 */ /* 0x000f620000100800 */
[----:B------:R-:W0:Y:S08]  /*1f4f0*/  @P0 MUFU.LG2 R141, R147 ;  /* 0x00000093008d0308 */ /* 0x000e300000000c00 */
[----:B------:R-:W1:Y:S01]  /*1f500*/  @P0 MUFU.RCP R137, R147 ;  /* 0x0000009300890308 */ /* 0x000e620000001000 */
[----:B0-----:R-:W-:-:S07]  /*1f510*/  @P0 FMUL.FTZ R141, R141, 0.69314718246459960938 ;  /* 0x3f3172188d8d0820 */ /* 0x001fce0000410000 */
[----:B------:R-:W0:Y:S01]  /*1f520*/  @P1 MUFU.LG2 R146, R140 ;  /* 0x0000008c00921308 */ /* 0x000e220000000c00 */
[----:B----4-:R-:W-:Y:S01]  /*1f530*/  VIADD R0, R0, 0x1 ;  /* 0x0000000100007836 */ /* 0x010fe20000000000 */
[----:B------:R-:W-:Y:S01]  /*1f540*/  STL [R1+0x434], R140 ;  /* 0x0004348c01007387 */ /* 0x000fe20000100800 */
[----:B---3--:R-:W-:Y:S01]  /*1f550*/  @!P2 LOP3.LUT R134, R134, 0x1, RZ, 0x3c, !PT ;  /* 0x000000018686a812 */ /* 0x008fe200078e3cff */
        /* <DEDUP_REMOVED lines=102> */
[----:B-----5:R-:W-:-:S04]  /*1fbc0*/  @P0 FMUL.FTZ R138, R138, 0.69314718246459960938 ;  /* 0x3f3172188a8a0820 */ /* 0x020fc80000410000 */
[----:B------:R-:W-:Y:S01]  /*1fbd0*/  @P0 FFMA.FTZ R142, R138, R139, R141 ;  /* 0x0000008b8a8e0223 */ /* 0x000fe2000001008d */
[----:B------:R-:W-:-:S06]  /*1fbe0*/  IMAD.MOV.U32 R138, RZ, RZ, RZ ;  /* 0x000000ffff8a7224 */ /* 0x000fcc00078e00ff */
[----:B------:R-:W2:Y:S01]  /*1fbf0*/  @P1 MUFU.RCP R138, R140 ;  /* 0x0000008c008a1308 */ /* 0x000ea20000001000 */
[----:B0-----:R-:W-:Y:S01]  /*1fc00*/  @P1 FMUL.FTZ R139, R146, 0.69314718246459960938 ;  /* 0x3f317218928b1820 */ /* 0x001fe20000410000 */
[----:B------:R-:W-:-:S04]  /*1fc10*/  @P1 FMUL.FTZ R146, R143, 0.69314718246459960938 ;  /* 0x3f3172188f921820 */ /* 0x000fc80000410000 */
[----:B------:R-:W-:Y:S01]  /*1fc20*/  @P1 FFMA.FTZ R144, R146, R145, R139 ;  /* 0x0000009192901223 */ /* 0x000fe2000001008b */
[----:B------:R1:W-:Y:S04]  /*1fc30*/  STL [R1+0x430], R142 ;  /* 0x0004308e01007387 */ /* 0x0003e80000100800 */
[----:B------:R1:W-:Y:S01]  /*1fc40*/  STL [R1+0x434], R144 ;  /* 0x0004349001007387 */ /* 0x0003e20000100800 */
        /* <DEDUP_REMOVED lines=96> */
[----:B------:R-:W-:-:S13]  /*20250*/  PLOP3.LUT P0, PT, PT, PT, PT, 0x8, 0x0 ;  /* 0x000000000000781c */ /* 0x000fda0003f0e170 */
.L_x_12585:
[----:B------:R-:W2:Y:S08]  /*20260*/  S2UR UR12, SR_CgaCtaId ;  /* 0x00000000000c79c3 */ /* 0x000eb00000008800 */
[----:B------:R-:W-:Y:S06]  /*20270*/  BAR.SYNC.DEFER_BLOCKING 0x5, 0x180 ;  /* 0x0146000000007b1d */ /* 0x000fec0000010000 */
[----:B------:R-:W-:Y:S01]  /*20280*/  UMOV UR42, 0x400 ;  /* 0x00000400002a7882 */ /* 0x000fe20000000000 */
[----:B------:R-:W-:Y:S01]  /*20290*/  BSSY B0, `(.L_x_12689) ;  /* 0x00002c8000007945 */ /* 0x000fe20003800000 */
[----:B--2---:R-:W-:-:S09]  /*202a0*/  ULEA UR42, UR12, UR42, 0x18 ;  /* 0x0000002a0c2a7291 */ /* 0x004fd2000f8ec03f */
[----:B01----:R-:W0:Y:S02]  /*202b0*/  LDS.128 R4, [UR42+0x324d0] ;  /* 0x0324d02aff047984 */ /* 0x003e240008000c00 */
[----:B0-----:R-:W-:Y:S02]  /*202c0*/  R2UR UR5, R5 ;  /* 0x00000000050572ca */ /* 0x001fe400000e0000 */
[----:B------:R-:W-:Y:S02]  /*202d0*/  R2UR UR7, R6 ;  /* 0x00000000060772ca */ /* 0x000fe400000e0000 */
[----:B------:R-:W-:Y:S01]  /*202e0*/  R2UR UR6, R7 ;  /* 0x00000000070672ca */ /* 0x000fe200000e0000 */
[----:B------:R-:W-:Y:S06]  /*202f0*/  BAR.ARV 0x4, 0x180 ;  /* 0x0106000000007b1d */ /* 0x000fec0000002000 */
[----:B------:R-:W-:Y:S08]  /*20300*/  @P0 BRA `(.L_x_12690) ;  /* 0x0000001c00980947 */ /* 0x000ff00003800000 */
[----:B------:R-:W2:Y:S01]  /*20310*/  LDL.128 R136, [R1+0x210] ;  /* 0x0002100001887983 */ /* 0x000ea20000100c00 */
[----:B------:R-:W-:Y:S01]  /*20320*/  R2UR UR4, R204 ;  /* 0x00000000cc0472ca */ /* 0x000fe200000e0000 */
[----:B------:R-:W-:Y:S02]  /*20330*/  ULDC.64 UR8, c[0x0][0xd00] ;  /* 0x0003400000087ab9 */ /* 0x000fe40000000a00 */
        /* <DEDUP_REMOVED lines=31> */
[----:B------:R-:W-:-:S02]  /*20530*/  IADD3 R3, P6, R184, 0x8020, RZ ;  /* 0x00008020b8037810 */ /* 0x000fc40007fde0ff */
[C---:B------:R-:W-:Y:S02]  /*20540*/  LOP3.LUT R149, R184.reuse, 0x380, RZ, 0xc0, !PT ;  /* 0x00000380b8957812 */ /* 0x040fe400078ec0ff */
[C---:B------:R-:W-:Y:S02]  /*20550*/  IADD3 R19, P5, R184.reuse, 0x8040, RZ ;  /* 0x00008040b8137810 */ /* 0x040fe40007fbe0ff */
[----:B------:R-:W-:Y:S02]  /*20560*/  LOP3.LUT R0, R3, 0x380, RZ, 0xc0, !PT ;  /* 0x0000038003007812 */ /* 0x000fe400078ec0ff */
[C---:B------:R-:W-:Y:S02]  /*20570*/  IADD3 R20, P4, R184.reuse, 0x8060, RZ ;  /* 0x00008060b8147810 */ /* 0x040fe40007f9e0ff */
[----:B------:R-:W-:Y:S02]  /*20580*/  SHF.R.U64 R149, R149, 0x3, RZ ;  /* 0x0000000395957819 */ /* 0x000fe400000012ff */
[----:B------:R-:W-:-:S02]  /*20590*/  IADD3 R141, P3, R184, 0xc000, RZ ;  /* 0x0000c000b88d7810 */ /* 0x000fc40007f7e0ff */
[----:B------:R-:W-:Y:S02]  /*205a0*/  LOP3.LUT R2, R19, 0x380, RZ, 0xc0, !PT ;  /* 0x0000038013027812 */ /* 0x000fe400078ec0ff */
[----:B------:R-:W-:Y:S02]  /*205b0*/  SHF.R.U64 R0, R0, 0x3, RZ ;  /* 0x0000000300007819 */ /* 0x000fe400000012ff */
[----:B------:R-:W-:Y:S02]  /*205c0*/  LOP3.LUT R18, R20, 0x380, RZ, 0xc0, !PT ;  /* 0x0000038014127812 */ /* 0x000fe400078ec0ff */
[----:B------:R-:W-:Y:S01]  /*205d0*/  LOP3.LUT R148, R149, R184, RZ, 0x3c, !PT ;  /* 0x000000b895947212 */ /* 0x000fe200078e3cff */
[----:B------:R-:W-:Y:S01]  /*205e0*/  IMAD.MOV.U32 R149, RZ, RZ, R185 ;  /* 0x000000ffff957224 */ /* 0x000fe200078e00b9 */
[----:B------:R-:W-:Y:S02]  /*205f0*/  LOP3.LUT R21, R141, 0x380, RZ, 0xc0, !PT ;  /* 0x000003808d157812 */ /* 0x000fe400078ec0ff */
[----:B------:R-:W-:-:S02]  /*20600*/  IADD3 R145, P2, R184, 0xc020, RZ ;  /* 0x0000c020b8917810 */ /* 0x000fc40007f5e0ff */
[----:B------:R-:W-:Y:S02]  /*20610*/  SHF.R.U64 R2, R2, 0x3, RZ ;  /* 0x0000000302027819 */ /* 0x000fe400000012ff */
[----:B------:R-:W-:Y:S02]  /*20620*/  LOP3.LUT R140, R0, R3, RZ, 0x3c, !PT ;  /* 0x00000003008c7212 */ /* 0x000fe400078e3cff */
[C---:B------:R-:W-:Y:S02]  /*20630*/  IADD3 R143, P1, R184.reuse, 0xc040, RZ ;  /* 0x0000c040b88f7810 */ /* 0x040fe40007f3e0ff */
[----:B------:R-:W-:Y:S02]  /*20640*/  IADD3 R3, P0, R184, 0xc060, RZ ;  /* 0x0000c060b8037810 */ /* 0x000fe40007f1e0ff */
[----:B------:R-:W-:Y:S02]  /*20650*/  SHF.R.U64 R147, R18, 0x3, RZ ;  /* 0x0000000312937819 */ /* 0x000fe400000012ff */
[----:B------:R-:W-:-:S02]  /*20660*/  SHF.R.U64 R0, R21, 0x3, RZ ;  /* 0x0000000315007819 */ /* 0x000fc400000012ff */
[----:B------:R-:W-:Y:S02]  /*20670*/  LOP3.LUT R144, R145, 0x380, RZ, 0xc0, !PT ;  /* 0x0000038091907812 */ /* 0x000fe400078ec0ff */
[----:B------:R-:W-:Y:S02]  /*20680*/  LOP3.LUT R18, R2, R19, RZ, 0x3c, !PT ;  /* 0x0000001302127212 */ /* 0x000fe400078e3cff */
[----:B------:R-:W-:Y:S02]  /*20690*/  LOP3.LUT R142, R143, 0x380, RZ, 0xc0, !PT ;  /* 0x000003808f8e7812 */ /* 0x000fe400078ec0ff */
[----:B------:R-:W-:Y:S02]  /*206a0*/  MOV R148, R148 ;  /* 0x0000009400947202 */ /* 0x000fe40000000f00 */
[----:B------:R-:W-:Y:S02]  /*206b0*/  LOP3.LUT R2, R3, 0x380, RZ, 0xc0, !PT ;  /* 0x0000038003027812 */ /* 0x000fe400078ec0ff */
[----:B------:R-:W-:-:S02]  /*206c0*/  LOP3.LUT R146, R147, R20, RZ, 0x3c, !PT ;  /* 0x0000001493927212 */ /* 0x000fc400078e3cff */
[----:B------:R-:W-:Y:S01]  /*206d0*/  LOP3.LUT R20, R0, R141, RZ, 0x3c, !PT ;  /* 0x0000008d00147212 */ /* 0x000fe200078e3cff */
[--C-:B------:R-:W-:Y:S01]  /*206e0*/  IMAD.X R141, RZ, RZ, R185.reuse, P6 ;  /* 0x000000ffff8d7224 */ /* 0x100fe200030e06b9 */
[----:B------:R-:W-:Y:S01]  /*206f0*/  SHF.R.U64 R144, R144, 0x3, RZ ;  /* 0x0000000390907819 */ /* 0x000fe200000012ff */
[--C-:B------:R-:W-:Y:S01]  /*20700*/  IMAD.X R19, RZ, RZ, R185.reuse, P5 ;  /* 0x000000ffff137224 */ /* 0x100fe200028e06b9 */
[----:B------:R-:W-:Y:S01]  /*20710*/  SHF.R.U64 R142, R142, 0x3, RZ ;  /* 0x000000038e8e7819 */ /* 0x000fe200000012ff */
[--C-:B------:R-:W-:Y:S01]  /*20720*/  IMAD.X R147, RZ, RZ, R185.reuse, P4 ;  /* 0x000000ffff937224 */ /* 0x100fe200020e06b9 */
[----:B------:R-:W-:Y:S01]  /*20730*/  SHF.R.U64 R2, R2, 0x3, RZ ;  /* 0x0000000302027819 */ /* 0x000fe200000012ff */
[--C-:B------:R-:W-:Y:S01]  /*20740*/  IMAD.X R21, RZ, RZ, R185.reuse, P3 ;  /* 0x000000ffff157224 */ /* 0x100fe200018e06b9 */
[----:B------:R-:W-:Y:S01]  /*20750*/  LOP3.LUT R144, R144, R145, RZ, 0x3c, !PT ;  /* 0x0000009190907212 */ /* 0x000fe200078e3cff */
[--C-:B------:R-:W-:Y:S01]  /*20760*/  IMAD.X R145, RZ, RZ, R185.reuse, P2 ;  /* 0x000000ffff917224 */ /* 0x100fe200010e06b9 */
[----:B------:R-:W-:Y:S01]  /*20770*/  LOP3.LUT R142, R142, R143, RZ, 0x3c, !PT ;  /* 0x0000008f8e8e7212 */ /* 0x000fe200078e3cff */
[----:B------:R-:W-:Y:S01]  /*20780*/  UISETP.NE.U32.AND UP0, UPT, UR8, URZ, UPT ;  /* 0x0000003f0800728c */ /* 0x000fe2000bf05070 */
[----:B------:R-:W-:Y:S01]  /*20790*/  LOP3.LUT R2, R2, R3, RZ, 0x3c, !PT ;  /* 0x0000000302027212 */ /* 0x000fe200078e3cff */
[--C-:B------:R-:W-:Y:S01]  /*207a0*/  IMAD.X R143, RZ, RZ, R185.reuse, P1 ;  /* 0x000000ffff8f7224 */ /* 0x100fe200008e06b9 */
[----:B------:R-:W-:Y:S01]  /*207b0*/  MOV R0, R140 ;  /* 0x0000008c00007202 */ /* 0x000fe20000000f00 */
[----:B------:R-:W-:Y:S01]  /*207c0*/  IMAD.X R3, RZ, RZ, R185, P0 ;  /* 0x000000ffff037224 */ /* 0x000fe200000e06b9 */
        /* <DEDUP_REMOVED lines=9> */
[----:B------:R-:W-:Y:S02]  /*20860*/  PLOP3.LUT P1, PT, PT, PT, UP0, 0x80, 0x0 ;  /* 0x000000000000781c */ /* 0x000fe40003f2f008 */
[----:B--2---:R-:W-:-:S02]  /*20870*/  F2FP.BF16.F32.PACK_AB R136, R137, R136 ;  /* 0x000000888988723e */ /* 0x004fc400000010ff */
[----:B------:R-:W-:Y:S02]  /*20880*/  F2FP.BF16.F32.PACK_AB R137, R139, R138 ;  /* 0x0000008a8b89723e */ /* 0x000fe400000010ff */
[----:B---3--:R-:W-:Y:S02]  /*20890*/  F2FP.BF16.F32.PACK_AB R128, R129, R128 ;  /* 0x000000808180723e */ /* 0x008fe400000010ff */
[----:B------:R-:W-:Y:S02]  /*208a0*/  F2FP.BF16.F32.PACK_AB R129, R131, R130 ;  /* 0x000000828381723e */ /* 0x000fe400000010ff */
[----:B----4-:R-:W-:Y:S02]  /*208b0*/  F2FP.BF16.F32.PACK_AB R138, R133, R132 ;  /* 0x00000084858a723e */ /* 0x010fe400000010ff */
[----:B------:R-:W-:Y:S01]  /*208c0*/  F2FP.BF16.F32.PACK_AB R139, R135, R134 ;  /* 0x00000086878b723e */ /* 0x000fe200000010ff */
[----:B------:R-:W-:Y:S01]  /*208d0*/  BAR.SYNC.DEFER_BLOCKING 0x1, 0x100 ;  /* 0x0044000000007b1d */ /* 0x000fe20000010000 */
        /* <DEDUP_REMOVED lines=34> */
[----:B------:R-:W-:Y:S01]  /*20b00*/  F2FP.BF16.F32.PACK_AB R65, R67, R66 ;  /* 0x000000424341723e */ /* 0x000fe200000010ff */
[----:B------:R-:W0:Y:S01]  /*20b10*/  LDC R76, c[0x0][0xce8] ;  /* 0x00033a00ff4c7b82 */ /* 0x000e220000000800 */
        /* <DEDUP_REMOVED lines=34> */
[----:B------:R-:W-:Y:S01]  /*20d40*/  F2FP.BF16.F32.PACK_AB R11, R7, R6 ;  /* 0x00000006070b723e */ /* 0x000fe200000010ff */
[----:B------:R2:W-:Y:S01]  /*20d50*/  STSM.16.M88.4 [R20], R40 ;  /* 0x0000002814007844 */ /* 0x0005e20000000200 */
[----:B------:R-:W-:-:S03]  /*20d60*/  IMAD.U32 R4, RZ, RZ, UR8 ;  /* 0x00000008ff047e24 */ /* 0x000fc6000f8e00ff */
[----:B------:R2:W-:Y:S01]  /*20d70*/  STSM.16.M88.4 [R21], R32 ;  /* 0x0000002015007844 */ /* 0x0005e20000000200 */
[----:B------:R-:W-:Y:S01]  /*20d80*/  IMAD.U32 R5, RZ, RZ, UR9 ;  /* 0x00000009ff057e24 */ /* 0x000fe2000f8e00ff */
[----:B------:R-:W-:Y:S02]  /*20d90*/  ULDC.64 UR8, c[0x0][0xd08] ;  /* 0x0003420000087ab9 */ /* 0x000fe40000000a00 */
[----:B------:R2:W-:Y:S04]  /*20da0*/  STSM.16.M88.4 [R142], R24 ;  /* 0x000000188e007844 */ /* 0x0005e80000000200 */
[----:B------:R2:W-:Y:S01]  /*20db0*/  STSM.16.M88.4 [R2], R8 ;  /* 0x0000000802007844 */ /* 0x0005e20000000200 */
[----:B------:R-:W-:Y:S01]  /*20dc0*/  UISETP.NE.U32.AND UP1, UPT, UR8, URZ, UPT ;  /* 0x0000003f0800728c */ /* 0x000fe2000bf25070 */
[----:B------:R-:W-:Y:S03]  /*20dd0*/  BAR.SYNC.DEFER_BLOCKING 0x1, 0x100 ;  /* 0x0044000000007b1d */ /* 0x000fe60000010000 */
[----:B------:R-:W-:-:S06]  /*20de0*/  UISETP.NE.AND.EX UP1, UPT, UR9, URZ, UPT, UP1 ;  /* 0x0000003f0900728c */ /* 0x000fcc000bf25310 */
[----:B------:R-:W-:-:S05]  /*20df0*/  PLOP3.LUT P2, PT, PT, PT, UP1, 0x80, 0x0 ;  /* 0x000000000000781c */ /* 0x000fca0003f4f018 */
[----:B------:R-:W-:Y:S02]  /*20e00*/  @UP1 ULDC.64 UR8, c[0x0][0xd08] ;  /* 0x0003420000081ab9 */ /* 0x000fe40000000a00 */
[----:B------:R-:W-:-:S03]  /*20e10*/  @UP1 UIMAD.WIDE UR8, UR4, 0x4, UR8 ;  /* 0x00000004040818a5 */ /* 0x000fc6000f8e0208 */
[----:B------:R-:W-:Y:S02]  /*20e20*/  ULDC UR4, c[0x0][0xb88] ;  /* 0x0002e20000047ab9 */ /* 0x000fe40000000800 */
[----:B------:R-:W-:Y:S02]  /*20e30*/  IMAD.U32 R3, RZ, RZ, UR4 ;  /* 0x00000004ff037e24 */ /* 0x000fe4000f8e00ff */
[----:B------:R-:W-:Y:S01]  /*20e40*/  IMAD.U32 R6, RZ, RZ, UR8 ;  /* 0x00000008ff067e24 */ /* 0x000fe2000f8e00ff */
[----:B-1----:R-:W3:Y:S01]  /*20e50*/  @P1 LDG.E R0, desc[UR36][R4.64] ;  /* 0x0000002404001981 */ /* 0x002ee2000c1e1900 */
[----:B------:R-:W-:-:S05]  /*20e60*/  IMAD.U32 R7, RZ, RZ, UR9 ;  /* 0x00000009ff077e24 */ /* 0x000fca000f8e00ff */
[----:B------:R2:W5:Y:S01]  /*20e70*/  @P2 LDG.E R3, desc[UR36][R6.64] ;  /* 0x0000002406032981 */ /* 0x000562000c1e1900 */
[----:B------:R-:W-:Y:S01]  /*20e80*/  UMOV UR4, URZ ;  /* 0x0000003f00047c82 */ /* 0x000fe20008000000 */
[----:B------:R-:W-:Y:S02]  /*20e90*/  LOP3.LUT P0, RZ, R211, 0x3, RZ, 0xc0, !PT ;  /* 0x00000003d3ff7812 */ /* 0x000fe4000780c0ff */
[----:B---3--:R-:W-:Y:S01]  /*20ea0*/  @P1 R2UR UR4, R0 ;  /* 0x00000000000412ca */ /* 0x008fe200000e0000 */
[----:B0-2---:R-:W-:-:S14]  /*20eb0*/  @P2 BRA `(.L_x_12691) ;  /* 0x0000000000102947 */ /* 0x005fdc0003800000 */
[----:B------:R-:W-:Y:S05]  /*20ec0*/  @!P1 BRA `(.L_x_12691) ;  /* 0x00000000000c9947 */ /* 0x000fea0003800000 */
[----:B------:R-:W2:Y:S04]  /*20ed0*/  LDG.E R0, desc[UR36][R4.64] ;  /* 0x0000002404007981 */ /* 0x000ea8000c1e1900 */
[----:B-----5:R-:W2:Y:S02]  /*20ee0*/  LDG.E R3, desc[UR36][R4.64+0x4] ;  /* 0x0000042404037981 */ /* 0x020ea4000c1e1900 */
[----:B--2---:R-:W-:-:S07]  /*20ef0*/  IMAD.IADD R3, R3, 0x1, -R0 ;  /* 0x0000000103037824 */ /* 0x004fce00078e0a00 */
.L_x_12691:
[----:B-----5:R-:W-:Y:S01]  /*20f00*/  IMAD R18, R3, R76, RZ ;  /* 0x0000004c03127224 */ /* 0x020fe200078e02ff */
[----:B------:R-:W-:Y:S01]  /*20f10*/  R2UR UR15, R204 ;  /* 0x00000000cc0f72ca */ /* 0x000fe200000e0000 */
[----:B------:R-:W-:Y:S01]  /*20f20*/  VIADD R13, R206, UR60 ;  /* 0x0000003cce0d7c36 */ /* 0x000fe20008000000 */
[----:B------:R-:W-:Y:S01]  /*20f30*/  ISETP.NE.AND P1, PT, R76, 0x1, PT ;  /* 0x000000014c00780c */ /* 0x000fe20003f25270 */
[----:B------:R-:W-:Y:S01]  /*20f40*/  VIADD R5, R228, UR60 ;  /* 0x0000003ce4057c36 */ /* 0x000fe20008000000 */
[----:B------:R-:W-:Y:S02]  /*20f50*/  USHF.R.S32.HI UR18, URZ, 0x1f, UR61 ;  /* 0x0000001f3f127899 */ /* 0x000fe4000801143d */
[----:B------:R-:W-:Y:S01]  /*20f60*/  ISETP.GE.OR P2, PT, R13, R18, P0 ;  /* 0x000000120d00720c */ /* 0x000fe20000746670 */
[----:B------:R-:W-:-:S08]  /*20f70*/  ULDC.64 UR16, c[0x0][0xc90] ;  /* 0x0003240000107ab9 */ /* 0x000fd00000000a00 */
[----:B------:R-:W0:Y:S04]  /*20f80*/  @P1 LDC R2, c[0x0][0xcec] ;  /* 0x00033b00ff021b82 */ /* 0x000e280000000800 */
[----:B------:R-:W2:Y:S01]  /*20f90*/  @!P2 LDL R11, [R1+0x430] ;  /* 0x00043000010ba983 */ /* 0x000ea20000100800 */
[----:B------:R-:W-:Y:S01]  /*20fa0*/  USHF.R.S32.HI UR13, URZ, 0x1f, UR15 ;  /* 0x0000001f3f0d7899 */ /* 0x000fe2000801140f */
[----:B------:R-:W-:Y:S01]  /*20fb0*/  IMAD.MOV.U32 R0, RZ, RZ, R5 ;  /* 0x000000ffff007224 */ /* 0x000fe200078e0005 */
[----:B------:R-:W-:Y:S01]  /*20fc0*/  USHF.R.S32.HI UR11, URZ, 0x1f, UR4 ;  /* 0x0000001f3f0b7899 */ /* 0x000fe20008011404 */
[----:B------:R-:W1:Y:S01]  /*20fd0*/  @P1 LDC R3, c[0x0][0xcf0] ;  /* 0x00033c00ff031b82 */ /* 0x000e620000000800 */
[----:B------:R-:W-:Y:S01]  /*20fe0*/  UIMAD UR14, UR18, UR16, URZ ;  /* 0x00000010120e72a4 */ /* 0x000fe2000f8e023f */
[----:B------:R-:W-:Y:S01]  /*20ff0*/  UMOV UR10, UR4 ;  /* 0x00000004000a7c82 */ /* 0x000fe20008000000 */
[----:B------:R-:W-:-:S02]  /*21000*/  USEL UR13, UR13, URZ, !UP0 ;  /* 0x0000003f0d0d7287 */ /* 0x000fc4000c000000 */
[----:B------:R-:W-:Y:S02]  /*21010*/  UIMAD.WIDE.U32 UR8, UR61, UR16, UR10 ;  /* 0x000000103d0872a5 */ /* 0x000fe4000f8e000a */
[----:B------:R-:W-:Y:S02]  /*21020*/  UIMAD UR14, UR61, UR17, UR14 ;  /* 0x000000113d0e72a4 */ /* 0x000fe4000f8e020e */
[----:B------:R-:W-:Y:S01]  /*21030*/  USEL UR19, UR15, URZ, !UP0 ;  /* 0x0000003f0f137287 */ /* 0x000fe2000c000000 */
[----:B------:R-:W-:Y:S01]  /*21040*/  ULDC.64 UR16, c[0x0][0xc98] ;  /* 0x0003260000107ab9 */ /* 0x000fe20000000a00 */
[----:B------:R-:W-:Y:S02]  /*21050*/  UIADD3 UR9, UR9, UR14, URZ ;  /* 0x0000000e09097290 */ /* 0x000fe4000fffe03f */
[----:B------:R-:W-:Y:S01]  /*21060*/  UIMAD UR10, UR13, UR16, URZ ;  /* 0x000000100d0a72a4 */ /* 0x000fe2000f8e023f */
[----:B0-----:R-:W-:Y:S01]  /*21070*/  @P1 IMAD.HI.U32 R2, R5, R2, RZ ;  /* 0x0000000205021227 */ /* 0x001fe200078e00ff */
        /* <DEDUP_REMOVED lines=32> */
[----:B------:R-:W-:Y:S01]  /*21280*/  IADD3 R29, P5, R2, 0x4000, RZ ;  /* 0x00004000021d7810 */ /* 0x000fe20007fbe0ff */
[----:B------:R-:W-:Y:S01]  /*21290*/  IMAD.X R13, RZ, RZ, R3, P3 ;  /* 0x000000ffff0d7224 */ /* 0x000fe200018e0603 */
        /* <DEDUP_REMOVED lines=19> */
[----:B------:R-:W-:Y:S02]  /*213d0*/  SHF.R.U64 R32, R32, 0x3, RZ ;  /* 0x0000000320207819 */ /* 0x000fe400000012ff */
[----:B------:R-:W-:Y:S02]  /*213e0*/  LOP3.LUT R36, R37, 0x380, RZ, 0xc0, !PT ;  /* 0x0000038025247812 */ /* 0x000fe400078ec0ff */
[----:B------:R-:W-:-:S02]  /*213f0*/  LOP3.LUT R40, R41, 0x380, RZ, 0xc0, !PT ;  /* 0x0000038029287812 */ /* 0x000fc400078ec0ff */
[----:B------:R-:W-:Y:S02]  /*21400*/  LOP3.LUT R44, R45, 0x380, RZ, 0xc0, !PT ;  /* 0x000003802d2c7812 */ /* 0x000fe400078ec0ff */
[----:B------:R-:W-:Y:S02]  /*21410*/  LOP3.LUT R48, R49, 0x380, RZ, 0xc0, !PT ;  /* 0x0000038031307812 */ /* 0x000fe400078ec0ff */
[----:B------:R-:W-:Y:S01]  /*21420*/  LOP3.LUT R32, R32, R33, RZ, 0x3c, !PT ;  /* 0x0000002120207212 */ /* 0x000fe200078e3cff */
[----:B------:R-:W-:Y:S01]  /*21430*/  IMAD.X R33, RZ, RZ, R3, P6 ;  /* 0x000000ffff217224 */ /* 0x000fe200030e0603 */
[----:B------:R-:W-:Y:S02]  /*21440*/  IADD3 R53, P6, R2, 0xa000, RZ ;  /* 0x0000a00002357810 */ /* 0x000fe40007fde0ff */
[----:B------:R-:W-:Y:S02]  /*21450*/  SHF.R.U64 R36, R36, 0x3, RZ ;  /* 0x0000000324247819 */ /* 0x000fe400000012ff */
[----:B------:R-:W-:-:S02]  /*21460*/  SHF.R.U64 R40, R40, 0x3, RZ ;  /* 0x0000000328287819 */ /* 0x000fc400000012ff */
[----:B------:R-:W-:Y:S02]  /*21470*/  SHF.R.U64 R44, R44, 0x3, RZ ;  /* 0x000000032c2c7819 */ /* 0x000fe400000012ff */
[----:B------:R-:W-:Y:S02]  /*21480*/  SHF.R.U64 R48, R48, 0x3, RZ ;  /* 0x0000000330307819 */ /* 0x000fe400000012ff */
[----:B------:R-:W-:Y:S02]  /*21490*/  LOP3.LUT R52, R53, 0x380, RZ, 0xc0, !PT ;  /* 0x0000038035347812 */ /* 0x000fe400078ec0ff */
        /* <DEDUP_REMOVED lines=13> */
[----:B0-----:R-:W-:Y:S02]  /*21570*/  LOP3.LUT R9, R2, 0x380, RZ, 0xc0, !PT ;  /* 0x0000038002097812 */ /* 0x001fe400078ec0ff */
[----:B------:R-:W-:Y:S02]  /*21580*/  SHF.R.U64 R52, R52, 0x3, RZ ;  /* 0x0000000334347819 */ /* 0x000fe400000012ff */
[----:B------:R-:W-:-:S02]  /*21590*/  SHF.R.U64 R4, R4, 0x3, RZ ;  /* 0x0000000304047819 */ /* 0x000fc400000012ff */
[----:B------:R-:W-:Y:S02]  /*215a0*/  LOP3.LUT R56, R57, 0x380, RZ, 0xc0, !PT ;  /* 0x0000038039387812 */ /* 0x000fe400078ec0ff */
        /* <DEDUP_REMOVED lines=9> */
[----:B------:R-:W-:Y:S01]  /*21640*/  SHF.R.U64 R60, R60, 0x3, RZ ;  /* 0x000000033c3c7819 */ /* 0x000fe200000012ff */
[----:B------:R-:W-:Y:S01]  /*21650*/  IMAD.X R73, RZ, RZ, R3, P6 ;  /* 0x000000ffff497224 */ /* 0x000fe200030e0603 */
[----:B------:R-:W-:Y:S02]  /*21660*/  SHF.R.U64 R64, R64, 0x3, RZ ;  /* 0x0000000340407819 */ /* 0x000fe400000012ff */
        /* <DEDUP_REMOVED lines=11> */
[----:B------:R-:W-:-:S03]  /*21720*/  UIMAD UR10, UR11, UR14, URZ ;  /* 0x0000000e0b0a72a4 */ /* 0x000fc6000f8e023f */
[----:B------:R-:W-:Y:S01]  /*21730*/  SHF.R.U64 R0, R0, 0x3, RZ ;  /* 0x0000000300007819 */ /* 0x000fe200000012ff */
[----:B------:R-:W-:Y:S02]  /*21740*/  UIMAD.WIDE.U32 UR8, UR4, UR14, URZ ;  /* 0x0000000e040872a5 */ /* 0x000fe4000f8e003f */
[----:B------:R-:W-:Y:S01]  /*21750*/  UIMAD UR10, UR4, UR15, UR10 ;  /* 0x0000000f040a72a4 */ /* 0x000fe2000f8e020a */
[----:B------:R-:W-:Y:S01]  /*21760*/  LOP3.LUT R72, R0, R7, RZ, 0x3c, !PT ;  /* 0x0000000700487212 */ /* 0x000fe200078e3cff */
[----:B------:R-:W-:Y:S01]  /*21770*/  IMAD R0, R210, 0x20, R203 ;  /* 0x00000020d2007824 */ /* 0x000fe200078e02cb */
[----:B------:R-:W-:Y:S01]  /*21780*/  ULDC.64 UR14, c[0x0][0xbe8] ;  /* 0x0002fa00000e7ab9 */ /* 0x000fe20000000a00 */
[----:B------:R-:W-:Y:S02]  /*21790*/  UIADD3 UR9, UR9, UR10, URZ ;  /* 0x0000000a09097290 */ /* 0x000fe4000fffe03f */
[----:B------:R-:W-:Y:S02]  /*217a0*/  UIMAD UR4, UR18, UR14, URZ ;  /* 0x0000000e120472a4 */ /* 0x000fe4000f8e023f */
[----:B------:R-:W-:-:S02]  /*217b0*/  UIMAD.WIDE.U32 UR8, UR61, UR14, UR8 ;  /* 0x0000000e3d0872a5 */ /* 0x000fc4000f8e0008 */
        /* <DEDUP_REMOVED lines=14> */
[----:B0-----:R-:W0:Y:S01]  /*218a0*/  @P1 LDC R21, c[0x0][0xcf0] ;  /* 0x00033c00ff151b82 */ /* 0x001e220000000800 */
[----:B------:R-:W-:-:S02]  /*218b0*/  VIADD R20, R0, UR60 ;  /* 0x0000003c00147c36 */ /* 0x000fc40008000000 */
[----:B------:R-:W5:Y:S04]  /*218c0*/  LD.E.128 R12, desc[UR36][R12.64] ;  /* 0x000000240c0c7980 */ /* 0x000f68000c101d00 */
[----:B------:R-:W5:Y:S01]  /*218d0*/  LD.E.128 R24, desc[UR36][R24.64] ;  /* 0x0000002418187980 */ /* 0x000f62000c101d00 */
[----:B-1----:R-:W1:Y:S01]  /*218e0*/  @P1 LDC R3, c[0x0][0xcec] ;  /* 0x00033b00ff031b82 */ /* 0x002e620000000800 */
[----:B------:R-:W-:Y:S02]  /*218f0*/  IMAD.MOV.U32 R19, RZ, RZ, R20 ;  /* 0x000000ffff137224 */ /* 0x000fe400078e0014 */
[----:B------:R-:W5:Y:S01]  /*21900*/  LD.E.128 R28, desc[UR36][R28.64] ;  /* 0x000000241c1c7980 */ /* 0x000f62000c101d00 */
[----:B------:R-:W-:-:S03]  /*21910*/  IMAD.U32 R2, RZ, RZ, UR8 ;  /* 0x00000008ff027e24 */ /* 0x000fc6000f8e00ff */
[----:B------:R-:W5:Y:S04]  /*21920*/  LD.E.128 R32, desc[UR36][R32.64] ;  /* 0x0000002420207980 */ /* 0x000f68000c101d00 */
[----:B------:R-:W5:Y:S04]  /*21930*/  LD.E.128 R36, desc[UR36][R36.64] ;  /* 0x0000002424247980 */ /* 0x000f68000c101d00 */
[----:B------:R-:W5:Y:S04]  /*21940*/  LD.E.128 R40, desc[UR36][R40.64] ;  /* 0x0000002428287980 */ /* 0x000f68000c101d00 */
[----:B------:R-:W5:Y:S04]  /*21950*/  LD.E.128 R44, desc[UR36][R44.64] ;  /* 0x000000242c2c7980 */ /* 0x000f68000c101d00 */
[----:B------:R-:W5:Y:S01]  /*21960*/  LD.E.128 R48, desc[UR36][R48.64] ;  /* 0x0000002430307980 */ /* 0x000f62000c101d00 */
[----:B-1----:R-:W-:-:S03]  /*21970*/  @P1 IMAD.HI.U32 R0, R20, R3, RZ ;  /* 0x0000000314001227 */ /* 0x002fc600078e00ff */
[----:B------:R-:W5:Y:S02]  /*21980*/  LD.E.128 R52, desc[UR36][R52.64] ;  /* 0x0000002434347980 */ /* 0x000f64000c101d00 */
[----:B0-----:R-:W-:Y:S02]  /*21990*/  @P1 SHF.R.U32.HI R19, RZ, R21, R0 ;  /* 0x00000015ff131219 */ /* 0x001fe40000011600 */
        /* <DEDUP_REMOVED lines=14> */
[----:B------:R-:W-:Y:S01]  /*21a80*/  IMAD.WIDE.U32 R2, R19, UR10, R2 ;  /* 0x0000000a13027c25 */ /* 0x000fe2000f8e0002 */
[----:B------:R-:W-:Y:S01]  /*21a90*/  UIADD3 UR4, UR42, 0x32420, URZ ;  /* 0x000324202a047890 */ /* 0x000fe2000fffe03f */
[----:B------:R-:W-:Y:S01]  /*21aa0*/  @!PT LDS RZ, [RZ] ;  /* 0x00000000fffff984 */ /* 0x000fe20000000800 */
[----:B------:R-:W-:Y:S01]  /*21ab0*/  @!PT LDS RZ, [RZ] ;  /* 0x00000000fffff984 */ /* 0x000fe20000000800 */
[----:B------:R-:W-:Y:S01]  /*21ac0*/  @!PT LDS RZ, [RZ] ;  /* 0x00000000fffff984 */ /* 0x000fe20000000800 */
[----:B------:R-:W-:Y:S01]  /*21ad0*/  @!PT LDS RZ, [RZ] ;  /* 0x00000000fffff984 */ /* 0x000fe20000000800 */
[----:B------:R0:W-:Y:S06]  /*21ae0*/  MEMBAR.ALL.CTA ;  /* 0x0000000000007992 */ /* 0x0001ec0000008000 */
[----:B0-----:R-:W0:Y:S01]  /*21af0*/  FENCE.VIEW.ASYNC.S ;  /* 0x00000000000073c6 */ /* 0x001e220000000000 */
[----:B------:R-:W-:Y:S01]  /*21b00*/  IMAD.IADD R3, R3, 0x1, R77 ;  /* 0x0000000103037824 */ /* 0x000fe200078e024d */
[----:B------:R-:W-:Y:S01]  /*21b10*/  UPRMT UR4, URZ, 0x654, UR4 ;  /* 0x000006543f047896 */ /* 0x000fe20008000004 */
[----:B------:R-:W-:-:S02]  /*21b20*/  IMAD R0, R0, UR8, RZ ;  /* 0x0000000800007c24 */ /* 0x000fc4000f8e02ff */
[----:B------:R-:W-:Y:S02]  /*21b30*/  VIADD R19, R81, 0x20 ;  /* 0x0000002051137836 */ /* 0x000fe40000000000 */
[C---:B------:R-:W-:Y:S02]  /*21b40*/  IMAD R77, R21.reuse, UR9, R0 ;  /* 0x00000009154d7c24 */ /* 0x040fe4000f8e0200 */
        /* <DEDUP_REMOVED lines=8> */
[----:B------:R-:W-:Y:S01]  /*21bd0*/  LEA.HI.X R19, R2, UR9, R3, 0x1, P3 ;  /* 0x0000000902137c11 */ /* 0x000fe200098f0c03 */
[----:B------:R-:W-:Y:S04]  /*21be0*/  SYNCS.ARRIVE.TRANS64.RED.A1T0 RZ, [UR4], RZ ;  /* 0x000000ffffff79a7 */ /* 0x000fe80008100404 */
[----:B------:R0:W2:Y:S01]  /*21bf0*/  SHFL.IDX PT, R79, R19, RZ, 0x181f ;  /* 0x00181fff134f7589 */ /* 0x0000a200000e0000 */
        /* <DEDUP_REMOVED lines=18> */
.L_x_12693:
[----:B------:R-:W-:Y:S05]  /*21d20*/  BSYNC B1 ;  /* 0x0000000000017941 */ /* 0x000fea0003800000 */
.L_x_12692:
        /* <DEDUP_REMOVED lines=21> */
.L_x_12695:
[----:B------:R-:W-:Y:S05]  /*21e80*/  BSYNC B1 ;  /* 0x0000000000017941 */ /* 0x000fea0003800000 */
.L_x_12694:
        /* <DEDUP_REMOVED lines=21> */
.L_x_12697:
[----:B------:R-:W-:Y:S05]  /*21fe0*/  BSYNC B1 ;  /* 0x0000000000017941 */ /* 0x000fea0003800000 */
.L_x_12696:
[----:B0-----:R-:W-:Y:S01]  /*21ff0*/  VIADD R3, R81, 0x60 ;  /* 0x0000006051037836 */ /* 0x001fe20000000000 */
[----:B---3--:R-:W3:Y:S04]  /*22000*/  SHFL.IDX PT, R19, R19, 0x3, 0x181f ;  /* 0x00781f0013137f89 */ /* 0x008ee800000e0000 */
        /* <DEDUP_REMOVED lines=22> */
.L_x_12690:
[----:B------:R-:W-:Y:S01]  /*22170*/  R2UR UR4, R204 ;  /* 0x00000000cc0472ca */ /* 0x000fe200000e0000 */
[----:B------:R-:W-:Y:S01]  /*22180*/  ULDC.64 UR8, c[0x0][0xd00] ;  /* 0x0003400000087ab9 */ /* 0x000fe20000000a00 */
[----:B------:R-:W0:Y:S01]  /*22190*/  LDC R11, c[0x0][0xce8] ;  /* 0x00033a00ff0b7b82 */ /* 0x000e220000000800 */
[----:B------:R-:W-:-:S04]  /*221a0*/  UISETP.NE.U32.AND UP0, UPT, UR8, URZ, UPT ;  /* 0x0000003f0800728c */ /* 0x000fc8000bf05070 */
[----:B------:R-:W-:-:S03]  /*221b0*/  UISETP.NE.AND.EX UP0, UPT, UR9, URZ, UPT, UP0 ;  /* 0x0000003f0900728c */ /* 0x000fc6000bf05300 */
[----:B------:R-:W-:-:S03]  /*221c0*/  ULDC.64 UR8, c[0x0][0xd00] ;  /* 0x0003400000087ab9 */ /* 0x000fc60000000a00 */
[----:B------:R-:W-:Y:S01]  /*221d0*/  UIMAD.WIDE UR8, UR4, 0x4, UR8 ;  /* 0x00000004040878a5 */ /* 0x000fe2000f8e0208 */
[----:B------:R-:W-:-:S05]  /*221e0*/  PLOP3.LUT P2, PT, PT, PT, UP0, 0x80, 0x0 ;  /* 0x000000000000781c */ /* 0x000fca0003f4f008 */
[----:B------:R-:W-:Y:S02]  /*221f0*/  IMAD.U32 R2, RZ, RZ, UR8 ;  /* 0x00000008ff027e24 */ /* 0x000fe4000f8e00ff */
[----:B------:R-:W-:Y:S01]  /*22200*/  IMAD.U32 R3, RZ, RZ, UR9 ;  /* 0x00000009ff037e24 */ /* 0x000fe2000f8e00ff */
[----:B------:R-:W-:Y:S02]  /*22210*/  ULDC.64 UR8, c[0x0][0xd08] ;  /* 0x0003420000087ab9 */ /* 0x000fe40000000a00 */
[----:B------:R-:W-:-:S03]  /*22220*/  UISETP.NE.U32.AND UP1, UPT, UR8, URZ, UPT ;  /* 0x0000003f0800728c */ /* 0x000fc6000bf25070 */
[----:B------:R-:W2:Y:S01]  /*22230*/  @P2 LDG.E R6, desc[UR36][R2.64] ;  /* 0x0000002402062981 */ /* 0x000ea2000c1e1900 */
[----:B------:R-:W-:-:S06]  /*22240*/  UISETP.NE.AND.EX UP1, UPT, UR9, URZ, UPT, UP1 ;  /* 0x0000003f0900728c */ /* 0x000fcc000bf25310 */
[----:B------:R-:W-:-:S05]  /*22250*/  PLOP3.LUT P3, PT, PT, PT, UP1, 0x80, 0x0 ;  /* 0x000000000000781c */ /* 0x000fca0003f6f018 */
[----:B------:R-:W-:Y:S02]  /*22260*/  @UP1 ULDC.64 UR8, c[0x0][0xd08] ;  /* 0x0003420000081ab9 */ /* 0x000fe40000000a00 */
[----:B------:R-:W-:-:S03]  /*22270*/  @UP1 UIMAD.WIDE UR8, UR4, 0x4, UR8 ;  /* 0x00000004040818a5 */ /* 0x000fc6000f8e0208 */
[----:B------:R-:W-:Y:S02]  /*22280*/  ULDC UR4, c[0x0][0xb88] ;  /* 0x0002e20000047ab9 */ /* 0x000fe40000000800 */
[----:B------:R-:W-:Y:S02]  /*22290*/  IMAD.U32 R0, RZ, RZ, UR4 ;  /* 0x00000004ff007e24 */ /* 0x000fe4000f8e00ff */
        /* <DEDUP_REMOVED lines=14> */
.L_x_12699:
[----:B------:R-:W-:Y:S01]  /*22380*/  R2UR UR9, R204 ;  /* 0x00000000cc0972ca */ /* 0x000fe200000e0000 */
[----:B------:R-:W-:Y:S01]  /*22390*/  USHF.R.S32.HI UR11, URZ, 0x1f, UR4 ;  /* 0x0000001f3f0b7899 */ /* 0x000fe20008011404 */
[----:B------:R-:W-:Y:S11]  /*223a0*/  BSSY B1, `(.L_x_12700) ;  /* 0x000002e000017945 */ /* 0x000ff60003800000 */
[----:B------:R-:W-:-:S02]  /*223b0*/  USHF.R.S32.HI UR8, URZ, 0x1f, UR9 ;  /* 0x0000001f3f087899 */ /* 0x000fc40008011409 */
        /* <DEDUP_REMOVED lines=44> */
.L_x_12701:
[----:B------:R-:W-:Y:S05]  /*22680*/  BSYNC B1 ;  /* 0x0000000000017941 */ /* 0x000fea0003800000 */
.L_x_12700:
[----:B0-----:R-:W0:Y:S01]  /*22690*/  @P0 LDC R3, c[0x0][0xcf0] ;  /* 0x00033c00ff030b82 */ /* 0x001e220000000800 */
[----:B------:R-:W-:Y:S01]  /*226a0*/  ULDC.64 UR16, c[0x0][0xba0] ;  /* 0x0002e80000107ab9 */ /* 0x000fe20000000a00 */
[----:B------:R-:W-:Y:S01]  /*226b0*/  IMAD R2, R210, 0x20, R203 ;  /* 0x00000020d2027824 */ /* 0x000fe200078e02cb */
[----:B------:R-:W-:Y:S01]  /*226c0*/  UIMAD UR10, UR11, UR16, URZ ;  /* 0x000000100b0a72a4 */ /* 0x000fe2000f8e023f */
[----:B------:R-:W-:Y:S01]  /*226d0*/  BSSY B1, `(.L_x_12702) ;  /* 0x0000041000017945 */ /* 0x000fe20003800000 */
[----:B------:R-:W-:Y:S01]  /*226e0*/  UIMAD.WIDE.U32 UR8, UR4, UR16, URZ ;  /* 0x00000010040872a5 */ /* 0x000fe2000f8e003f */
[----:B------:R-:W-:Y:S01]  /*226f0*/  VIADD R6, R2, UR60 ;  /* 0x0000003c02067c36 */ /* 0x000fe20008000000 */
[----:B------:R-:W-:-:S03]  /*22700*/  UIMAD UR10, UR4, UR17, UR10 ;  /* 0x00000011040a72a4 */ /* 0x000fc6000f8e020a */
[----:B------:R-:W-:Y:S01]  /*22710*/  ULDC.64 UR16, c[0x0][0xbe8] ;  /* 0x0002fa0000107ab9 */ /* 0x000fe20000000a00 */
[----:B------:R-:W-:Y:S01]  /*22720*/  UIADD3 UR9, UR9, UR10, URZ ;  /* 0x0000000a09097290 */ /* 0x000fe2000fffe03f */
[----:B------:R-:W-:Y:S01]  /*22730*/  @P0 IMAD.HI.U32 R2, R6, R9, RZ ;  /* 0x0000000906020227 */ /* 0x000fe200078e00ff */
[----:B------:R-:W-:Y:S02]  /*22740*/  UIMAD UR4, UR13, UR16, URZ ;  /* 0x000000100d0472a4 */ /* 0x000fe4000f8e023f */
[----:B------:R-:W-:Y:S01]  /*22750*/  UIMAD.WIDE.U32 UR8, UR61, UR16, UR8 ;  /* 0x000000103d0872a5 */ /* 0x000fe2000f8e0008 */
[----:B------:R-:W-:Y:S01]  /*22760*/  IMAD.MOV.U32 R5, RZ, RZ, R6 ;  /* 0x000000ffff057224 */ /* 0x000fe200078e0006 */
[----:B------:R-:W-:Y:S01]  /*22770*/  UIMAD UR4, UR61, UR17, UR4 ;  /* 0x000000113d0472a4 */ /* 0x000fe2000f8e0204 */
[----:B------:R-:W-:-:S03]  /*22780*/  ULDC.64 UR10, c[0x0][0xbf0] ;  /* 0x0002fc00000a7ab9 */ /* 0x000fc60000000a00 */
[----:B------:R-:W-:Y:S02]  /*22790*/  UIADD3 UR9, UR9, UR4, URZ ;  /* 0x0000000409097290 */ /* 0x000fe4000fffe03f */
[----:B------:R-:W-:Y:S01]  /*227a0*/  UIMAD UR4, UR15, UR10, URZ ;  /* 0x0000000a0f0472a4 */ /* 0x000fe2000f8e023f */
[----:B0-----:R-:W-:Y:S01]  /*227b0*/  @P0 SHF.R.U32.HI R5, RZ, R3, R2 ;  /* 0x00000003ff050219 */ /* 0x001fe20000011602 */
[----:B------:R-:W-:Y:S02]  /*227c0*/  UIMAD.WIDE.U32 UR8, UR14, UR10, UR8 ;  /* 0x0000000a0e0872a5 */ /* 0x000fe4000f8e0008 */
[----:B------:R-:W-:Y:S01]  /*227d0*/  UIMAD UR4, UR14, UR11, UR4 ;  /* 0x0000000b0e0472a4 */ /* 0x000fe2000f8e0204 */
[--C-:B------:R-:W-:Y:S01]  /*227e0*/  SHF.R.S32.HI R2, RZ, 0x1f, R5.reuse ;  /* 0x0000001fff027819 */ /* 0x100fe20000011405 */
[----:B------:R-:W-:Y:S01]  /*227f0*/  IMAD.MOV R7, RZ, RZ, -R5 ;  /* 0x000000ffff077224 */ /* 0x000fe200078e0a05 */
[----:B------:R-:W-:Y:S01]  /*22800*/  ULDC.64 UR10, c[0x0][0xbe0] ;  /* 0x0002f800000a7ab9 */ /* 0x000fe20000000a00 */
[----:B------:R-:W-:-:S02]  /*22810*/  UIADD3 UR4, UR9, UR4, URZ ;  /* 0x0000000409047290 */ /* 0x000fc4000fffe03f */
[----:B------:R-:W-:Y:S02]  /*22820*/  IMAD.U32 R3, RZ, RZ, UR9 ;  /* 0x00000009ff037e24 */ /* 0x000fe4000f8e00ff */
[----:B------:R-:W-:Y:S02]  /*22830*/  IMAD R4, R2, UR10, RZ ;  /* 0x0000000a02047c24 */ /* 0x000fe4000f8e02ff */
[----:B------:R-:W-:Y:S02]  /*22840*/  IMAD R7, R11, R7, R6 ;  /* 0x000000070b077224 */ /* 0x000fe400078e0206 */
        /* <DEDUP_REMOVED lines=41> */
.L_x_12703:
[----:B------:R-:W-:Y:S05]  /*22ae0*/  BSYNC B1 ;  /* 0x0000000000017941 */ /* 0x000fea0003800000 */
.L_x_12702:
        /* <DEDUP_REMOVED lines=21> */
.L_x_12705:
[----:B------:R-:W-:Y:S05]  /*22c40*/  BSYNC B1 ;  /* 0x0000000000017941 */ /* 0x000fea0003800000 */
.L_x_12704:
        /* <DEDUP_REMOVED lines=21> */
.L_x_12707:
[----:B------:R-:W-:Y:S05]  /*22da0*/  BSYNC B1 ;  /* 0x0000000000017941 */ /* 0x000fea0003800000 */
.L_x_12706:
[----:B0-----:R-:W-:Y:S01]  /*22db0*/  VIADD R0, R6, 0x60 ;  /* 0x0000006006007836 */ /* 0x001fe20000000000 */
[----:B--2-4-:R-:W0:Y:S04]  /*22dc0*/  SHFL.IDX PT, R5, R5, 0x3, 0x181f ;  /* 0x00781f0005057f89 */ /* 0x014e2800000e0000 */
[----:B------:R-:W-:Y:S01]  /*22dd0*/  ISETP.GE.AND P0, PT, R0, R11, PT ;  /* 0x0000000b0000720c */ /* 0x000fe20003f06270 */
[----:B-1-3--:R1:W2:-:S12]  /*22de0*/  SHFL.IDX PT, R2, R4, 0x3, 0x181f ;  /* 0x00781f0004027f89 */ /* 0x00a29800000e0000 */
        /* <DEDUP_REMOVED lines=18> */
.L_x_12698:
[----:B------:R-:W-:Y:S05]  /*22f10*/  BSYNC B0 ;  /* 0x0000000000007941 */ /* 0x000fea0003800000 */
.L_x_12689:
[----:B------:R-:W-:Y:S02]  /*22f20*/  ULDC UR4, c[0x0][0xd3c] ;  /* 0x00034f0000047ab9 */ /* 0x000fe40000000800 */
[----:B------:R-:W-:-:S06]  /*22f30*/  UISETP.GE.AND UP0, UPT, UR6, UR4, UPT ;  /* 0x000000040600728c */ /* 0x000fcc000bf06270 */
[----:B------:R-:W-:-:S13]  /*22f40*/  PLOP3.LUT P0, PT, PT, PT, UP0, 0x80, 0x0 ;  /* 0x000000000000781c */ /* 0x000fda0003f0f008 */
[----:B------:R-:W-:Y:S05]  /*22f50*/  @!P0 BRA `(.L_x_12708) ;  /* 0xfffffde000b08947 */ /* 0x000fea000383ffff */
[----:B------:R-:W-:Y:S05]  /*22f60*/  EXIT ;  /* 0x000000000000794d */ /* 0x000fea0003800000 */
.L_x_12574:
[----:B------:R-:W-:-:S08]  /*22f70*/  NOP ;  /* 0x0000000000007918 */ /* 0x000fd00000000000 */
[----:B-1----:R-:W0:-:S00]  /*22f80*/  USETMAXREG.DEALLOC.CTAPOOL 0x28 ;  /* 0x00000028000079c8 */ /* 0x002e0000080e0500 */
        /* <DEDUP_REMOVED lines=14> */
.L_x_12709:
        /* <DEDUP_REMOVED lines=40> */
.L_x_12715:
        /* <DEDUP_REMOVED lines=12> */
.L_x_12714:
[----:B------:R-:W-:Y:S05]  /*233b0*/  BSYNC B0 ;  /* 0x0000000000007941 */ /* 0x000fea0003800000 */
.L_x_12713:
        /* <DEDUP_REMOVED lines=20> */
.L_x_12711:
        /* <DEDUP_REMOVED lines=20> */
.L_x_12716:
        /* <DEDUP_REMOVED lines=59> */
.L_x_12712:
[----:B------:R-:W-:Y:S01]  /*239f0*/  ULDC UR4, c[0x0][0xd3c] ;  /* 0x00034f0000047ab9 */ /* 0x000fe20000000800 */
[----:B------:R-:W-:Y:S02]  /*23a00*/  IMAD.MOV.U32 R17, RZ, RZ, RZ ;  /* 0x000000ffff117224 */ /* 0x000fe400078e00ff */
[----:B------:R-:W-:Y:S02]  /*23a10*/  IMAD.U32 R16, RZ, RZ, UR6 ;  /* 0x00000006ff107e24 */ /* 0x000fe4000f8e00ff */
[----:B------:R-:W-:Y:S02]  /*23a20*/  IMAD.MOV.U32 R18, RZ, RZ, RZ ;  /* 0x000000ffff127224 */ /* 0x000fe400078e00ff */
[----:B------:R-:W-:-:S07]  /*23a30*/  IMAD.U32 R19, RZ, RZ, UR4 ;  /* 0x00000004ff137e24 */ /* 0x000fce000f8e00ff */
.L_x_12717:
[----:B------:R-:W-:-:S13]  /*23a40*/  ISETP.NE.AND P0, PT, R5, RZ, PT ;  /* 0x000000ff0500720c */ /* 0x000fda0003f05270 */
[----:B------:R-:W0:Y:S01]  /*23a50*/  @!P0 S2R R3, SR_CgaCtaId ;  /* 0x0000000000038919 */ /* 0x000e220000008800 */
[----:B------:R-:W-:-:S04]  /*23a60*/  @!P0 MOV R0, 0x400 ;  /* 0x0000040000008802 */ /* 0x000fc80000000f00 */
[----:B0-----:R-:W-:-:S05]  /*23a70*/  @!P0 LEA R0, R3, R0, 0x18 ;  /* 0x0000000003008211 */ /* 0x001fca00078ec0ff */
[----:B------:R1:W-:Y:S01]  /*23a80*/  @!P0 STS.128 [R0+0x324d0], R16 ;  /* 0x0324d01000008388 */ /* 0x0003e20000000c00 */
[----:B------:R-:W-:Y:S06]  /*23a90*/  BAR.ARV 0x5, 0x180 ;  /* 0x0146000000007b1d */ /* 0x000fec0000002000 */
.L_x_12710:
        /* <DEDUP_REMOVED lines=14> */
[----:B-1----:R-:W-:Y:S02]  /*23b80*/  LOP3.LUT R3, R4, 0x7f, RZ, 0xc0, !PT ;  /* 0x0000007f04037812 */ /* 0x002fe400078ec0ff */
        /* <DEDUP_REMOVED lines=17> */
.L_x_12793:
        /* <DEDUP_REMOVED lines=41> */
.L_x_12719:
        /* <DEDUP_REMOVED lines=8> */
.L_x_12720:
        /* <DEDUP_REMOVED lines=9> */
.L_x_12721:
[----:B------:R-:W4:Y:S01]  /*24040*/  LDL R6, [R1+0x450] ;  /* 0x0004500001067983 */ /* 0x000f220000100800 */
[----:B012---:R-:W0:Y:S01]  /*24050*/  LDC R0, c[0x0][0x448] ;  /* 0x00011200ff007b82 */ /* 0x007e220000000800 */
[----:B------:R-:W-:Y:S01]  /*24060*/  IMAD.SHL.U32 R37, R17, 0x80, RZ ;  /* 0x0000008011257824 */ /* 0x000fe200078e00ff */
[----:B------:R-:W-:Y:S01]  /*24070*/  LOP3.LUT R23, R23, 0xfffeffff, RZ, 0xc0, !PT ;  /* 0xfffeffff17177812 */ /* 0x000fe200078ec0ff */
[----:B-----5:R-:W-:-:S05]  /*24080*/  IMAD.IADD R17, R7, 0x1, -R30 ;  /* 0x0000000107117824 */ /* 0x020fca00078e0a1e */
[----:B---3--:R-:W1:Y:S01]  /*24090*/  LDC.64 R2, c[0x0][0xad8] ;  /* 0x0002b600ff027b82 */ /* 0x008e620000000a00 */
[----:B0-----:R-:W-:Y:S01]  /*240a0*/  ISETP.NE.AND P2, PT, R0, 0x1, PT ;  /* 0x000000010000780c */ /* 0x001fe20003f45270 */
[----:B------:R-:W-:Y:S01]  /*240b0*/  VIADD R0, R37, 0x7f ;  /* 0x0000007f25007836 */ /* 0x000fe20000000000 */
[----:B-1----:R-:W-:-:S11]  /*240c0*/  ISETP.GE.AND P1, PT, R3, 0x1, PT ;  /* 0x000000010300780c */ /* 0x002fd60003f26270 */
[----:B------:R-:W0:Y:S01]  /*240d0*/  @P2 LDC R5, c[0x0][0x44c] ;  /* 0x00011300ff052b82 */ /* 0x000e220000000800 */
[----:B------:R-:W-:-:S07]  /*240e0*/  @P2 LOP3.LUT R23, R23, 0x10000, RZ, 0xfc, !PT ;  /* 0x0001000017172812 */ /* 0x000fce00078efcff */
[----:B------:R-:W1:Y:S01]  /*240f0*/  @P2 LDC R9, c[0x0][0x450] ;  /* 0x00011400ff092b82 */ /* 0x000e620000000800 */
[----:B0-----:R-:W-:-:S05]  /*24100*/  @P2 IMAD.HI.U32 R4, R0, R5, RZ ;  /* 0x0000000500042227 */ /* 0x001fca00078e00ff */
[----:B-1----:R-:W-:Y:S02]  /*24110*/  @P2 SHF.R.U32.HI R0, RZ, R9, R4 ;  /* 0x00000009ff002219 */ /* 0x002fe40000011604 */
[----:B----4-:R-:W-:-:S05]  /*24120*/  IADD3 R5, R17, 0x1, -R6 ;  /* 0x0000000111057810 */ /* 0x010fca0007ffe806 */
        /* <DEDUP_REMOVED lines=14> */
.L_x_12724:
[----:B------:R-:W-:-:S13]  /*24210*/  ISETP.NE.AND P0, PT, R3, 0x1, PT ;  /* 0x000000010300780c */ /* 0x000fda0003f05270 */
[----:B------:R-:W0:Y:S02]  /*24220*/  @P0 LDC.64 R4, c[0x0][0xae0] ;  /* 0x0002b800ff040b82 */ /* 0x000e240000000a00 */
[----:B0-----:R-:W-:-:S05]  /*24230*/  @P0 IMAD.HI.U32 R4, R0, R4, RZ ;  /* 0x0000000400040227 */ /* 0x001fca00078e00ff */
[----:B------:R-:W-:-:S07]  /*24240*/  @P0 SHF.R.U32.HI R0, RZ, R5, R4 ;  /* 0x00000005ff000219 */ /* 0x000fce0000011604 */
.L_x_12725:
[----:B------:R-:W-:Y:S05]  /*24250*/  BSYNC B0 ;  /* 0x0000000000007941 */ /* 0x000fea0003800000 */
.L_x_12723:
[----:B------:R-:W-:-:S05]  /*24260*/  IMAD R5, R0, R3, R3 ;  /* 0x0000000300057224 */ /* 0x000fca00078e0203 */
[----:B------:R-:W-:-:S07]  /*24270*/  VIMNMX R2, R2, R5, PT ;  /* 0x0000000502027248 */ /* 0x000fce0003fe0100 */
.L_x_12722:
        /* <DEDUP_REMOVED lines=29> */
.L_x_12728:
[----:B------:R-:W-:-:S13]  /*24450*/  ISETP.NE.AND P0, PT, R3, 0x1, PT ;  /* 0x000000010300780c */ /* 0x000fda0003f05270 */
[----:B------:R-:W1:Y:S02]  /*24460*/  @P0 LDC.64 R4, c[0x0][0xae0] ;  /* 0x0002b800ff040b82 */ /* 0x000e640000000a00 */
[----:B-1----:R-:W-:-:S05]  /*24470*/  @P0 IMAD.HI.U32 R4, R2, R4, RZ ;  /* 0x0000000402040227 */ /* 0x002fca00078e00ff */
[----:B------:R-:W-:-:S07]  /*24480*/  @P0 SHF.R.U32.HI R2, RZ, R5, R4 ;  /* 0x00000005ff020219 */ /* 0x000fce0000011604 */
.L_x_12729:
[----:B------:R-:W-:Y:S05]  /*24490*/  BSYNC B0 ;  /* 0x0000000000007941 */ /* 0x000fea0003800000 */
.L_x_12727:
[----:B------:R-:W-:-:S05]  /*244a0*/  IMAD R3, R2, R3, RZ ;  /* 0x0000000302037224 */ /* 0x000fca00078e02ff */
[----:B------:R-:W-:-:S07]  /*244b0*/  VIMNMX R0, R0, R3, !PT ;  /* 0x0000000300007248 */ /* 0x000fce0007fe0100 */
.L_x_12726:
        /* <DEDUP_REMOVED lines=24> */
.L_x_12731:
        /* <DEDUP_REMOVED lines=20> */
.L_x_12734:
[----:B------:R-:W-:Y:S05]  /*24780*/  BSYNC B6 ;  /* 0x0000000000067941 */ /* 0x000fea0003800000 */
.L_x_12733:
        /* <DEDUP_REMOVED lines=20> */
.L_x_12737:
        /* <DEDUP_REMOVED lines=15> */
.L_x_12736:
[----:B------:R-:W-:Y:S05]  /*249c0*/  BSYNC B6 ;  /* 0x0000000000067941 */ /* 0x000fea0003800000 */
.L_x_12735:
[----:B------:R-:W1:Y:S01]  /*249d0*/  S2R R20, SR_TID.X ;  /* 0x0000000000147919 */ /* 0x000e620000002100 */
[----:B------:R-:W-:Y:S01]  /*249e0*/  ULDC.64 UR4, c[0x0][0xaf0] ;  /* 0x0002bc0000047ab9 */ /* 0x000fe20000000a00 */
[----:B------:R-:W-:Y:S01]  /*249f0*/  IMAD.MOV.U32 R28, RZ, RZ, R19 ;  /* 0x000000ffff1c7224 */ /* 0x000fe200078e0013 */
[----:B------:R-:W-:Y:S01]  /*24a00*/  ISETP.NE.U32.AND P0, PT, RZ, UR4, PT ;  /* 0x00000004ff007c0c */ /* 0x000fe2000bf05070 */
[----:B------:R-:W-:-:S03]  /*24a10*/  ULDC UR4, c[0x0][0x320] ;  /* 0x0000c80000047ab9 */ /* 0x000fc60000000800 */
[----:B------:R-:W-:-:S13]  /*24a20*/  ISETP.NE.AND.EX P0, PT, RZ, UR5, PT, P0 ;  /* 0x00000005ff007c0c */ /* 0x000fda000bf05300 */
[----:B------:R-:W2:Y:S01]  /*24a30*/  @P0 LDC.64 R2, c[0x0][0xaf0] ;  /* 0x0002bc00ff020b82 */ /* 0x000ea20000000a00 */
[----:B-1----:R-:W-:Y:S01]  /*24a40*/  IMAD.SHL.U32 R34, R20, 0x8, RZ ;  /* 0x0000000814227824 */ /* 0x002fe200078e00ff */
[----:B------:R-:W-:-:S06]  /*24a50*/  LOP3.LUT R23, R23, 0xffffffef, RZ, 0xc0, !PT ;  /* 0xffffffef17177812 */ /* 0x000fcc00078ec0ff */
[----:B------:R-:W1:Y:S01]  /*24a60*/  LDC R20, c[0x0][0x430] ;  /* 0x00010c00ff147b82 */ /* 0x000e620000000800 */
[----:B------:R-:W-:-:S04]  /*24a70*/  LOP3.LUT R34, R34, 0x38, RZ, 0xc0, !PT ;  /* 0x0000003822227812 */ /* 0x000fc800078ec0ff */
[----:B------:R-:W-:Y:S01]  /*24a80*/  LOP3.LUT R32, R34, 0x40, RZ, 0xfc, !PT ;  /* 0x0000004022207812 */ /* 0x000fe200078efcff */
[----:B--2---:R-:W-:-:S03]  /*24a90*/  @P0 IMAD.WIDE R2, R19, 0x4, R2 ;  /* 0x0000000413020825 */ /* 0x004fc600078e0202 */
        /* <DEDUP_REMOVED lines=17> */
.L_x_12811:
[----:B------:R-:W1:Y:S01]  /*24bb0*/  S2R R2, SR_TID.X ;  /* 0x0000000000027919 */ /* 0x000e620000002100 */
[----:B------:R-:W-:Y:S01]  /*24bc0*/  ISETP.NE.AND P1, PT, R20, 0x1, PT ;  /* 0x000000011400780c */ /* 0x000fe20003f25270 */
[----:B------:R-:W-:Y:S01]  /*24bd0*/  IMAD.MOV.U32 R36, RZ, RZ, RZ ;  /* 0x000000ffff247224 */ /* 0x000fe200078e00ff */
[----:B-----5:R-:W-:Y:S01]  /*24be0*/  SHF.R.S32.HI R32, RZ, 0x1f, R28 ;  /* 0x0000001fff207819 */ /* 0x020fe2000001141c */
[----:B------:R-:W2:Y:S01]  /*24bf0*/  S2R R3, SR_TID.X ;  /* 0x0000000000037919 */ /* 0x000ea20000002100 */
[----:B------:R-:W-:-:S09]  /*24c00*/  LOP3.LUT R23, R23, 0xffff7fff, RZ, 0xc0, !PT ;  /* 0xffff7fff17177812 */ /* 0x000fd200078ec0ff */
[----:B------:R-:W3:Y:S01]  /*24c10*/  @P1 LDC R5, c[0x0][0x434] ;  /* 0x00010d00ff051b82 */ /* 0x000ee20000000800 */
[----:B------:R-:W-:-:S07]  /*24c20*/  @P1 LOP3.LUT R23, R23, 0x8000, RZ, 0xfc, !PT ;  /* 0x0000800017171812 */ /* 0x000fce00078efcff */
[----:B------:R-:W4:Y:S01]  /*24c30*/  @P1 LDC R4, c[0x0][0x438] ;  /* 0x00010e00ff041b82 */ /* 0x000f220000000800 */
[----:B-1----:R-:W-:Y:S01]  /*24c40*/  LOP3.LUT R2, R2, 0x7f, RZ, 0xc0, !PT ;  /* 0x0000007f02027812 */ /* 0x002fe200078ec0ff */
[----:B--2---:R-:W-:-:S03]  /*24c50*/  IMAD.SHL.U32 R10, R3, 0x10, RZ ;  /* 0x00000010030a7824 */ /* 0x004fc600078e00ff */
[----:B------:R-:W-:-:S04]  /*24c60*/  SHF.R.U32.HI R2, RZ, 0x3, R2 ;  /* 0x00000003ff027819 */ /* 0x000fc80000011602 */
[----:B------:R-:W-:-:S05]  /*24c70*/  LOP3.LUT R10, R2, 0x70, R10, 0xf8, !PT ;  /* 0x00000070020a7812 */ /* 0x000fca00078ef80a */
[----:B------:R-:W-:-:S05]  /*24c80*/  IMAD R8, R0, 0x60, R10 ;  /* 0x0000006000087824 */ /* 0x000fca00078e020a */
[C---:B------:R-:W-:Y:S01]  /*24c90*/  ISETP.GE.AND P0, PT, R8.reuse, R17, PT ;  /* 0x000000110800720c */ /* 0x040fe20003f06270 */
[----:B------:R-:W-:-:S03]  /*24ca0*/  IMAD.IADD R8, R8, 0x1, R30 ;  /* 0x0000000108087824 */ /* 0x000fc600078e021e */
[----:B------:R-:W-:Y:S01]  /*24cb0*/  ISETP.GT.U32.OR P0, PT, R10, 0x5f, P0 ;  /* 0x0000005f0a00780c */ /* 0x000fe20000704470 */
[----:B---3--:R-:W-:-:S04]  /*24cc0*/  @P1 IMAD.HI.U32 R5, R8, R5, RZ ;  /* 0x0000000508051227 */ /* 0x008fc800078e00ff */
[----:B------:R-:W-:Y:S01]  /*24cd0*/  IMAD.MOV.U32 R6, RZ, RZ, R8 ;  /* 0x000000ffff067224 */ /* 0x000fe200078e0008 */
[----:B----4-:R-:W-:-:S07]  /*24ce0*/  @P1 SHF.R.U32.HI R6, RZ, R4, R5 ;  /* 0x00000004ff061219 */ /* 0x010fce0000011605 */
[----:B------:R-:W1:Y:S01]  /*24cf0*/  @!P0 LDC.64 R2, c[0x0][0x428] ;  /* 0x00010a00ff028b82 */ /* 0x000e620000000a00 */
[----:B------:R-:W-:-:S07]  /*24d00*/  @!P0 SHF.R.S32.HI R7, RZ, 0x1f, R6 ;  /* 0x0000001fff078819 */ /* 0x000fce0000011406 */
[----:B------:R-:W2:Y:S01]  /*24d10*/  @!P0 LDC.64 R4, c[0x0][0x418] ;  /* 0x00010600ff048b82 */ /* 0x000ea20000000a00 */
[----:B-1----:R-:W-:-:S04]  /*24d20*/  @!P0 IMAD R9, R32, R2, RZ ;  /* 0x0000000220098224 */ /* 0x002fc800078e02ff */
[C---:B------:R-:W-:Y:S02]  /*24d30*/  @!P0 IMAD R9, R28.reuse, R3, R9 ;  /* 0x000000031c098224 */ /* 0x040fe400078e0209 */
[----:B------:R-:W-:-:S04]  /*24d40*/  @!P0 IMAD.WIDE.U32 R2, R28, R2, R6 ;  /* 0x000000021c028225 */ /* 0x000fc800078e0006 */
[----:B------:R-:W-:Y:S01]  /*24d50*/  @!P0 IMAD.IADD R9, R3, 0x1, R9 ;  /* 0x0000000103098824 */ /* 0x000fe200078e0209 */
[----:B--2---:R-:W-:Y:S01]  /*24d60*/  @!P0 LEA R4, P1, R2, R4, 0x2 ;  /* 0x0000000402048211 */ /* 0x004fe200078210ff */
[----:B------:R-:W-:-:S03]  /*24d70*/  IMAD.MOV R3, RZ, RZ, -R6 ;  /* 0x000000ffff037224 */ /* 0x000fc600078e0a06 */
[----:B------:R-:W-:Y:S01]  /*24d80*/  @!P0 LEA.HI.X R5, R2, R5, R9, 0x2, P1 ;  /* 0x0000000502058211 */ /* 0x000fe200008f1409 */
[----:B------:R-:W-:Y:S02]  /*24d90*/  IMAD R3, R20, R3, R8 ;  /* 0x0000000314037224 */ /* 0x000fe400078e0208 */
[----:B------:R-:W-:Y:S02]  /*24da0*/  IMAD.U32 R2, RZ, RZ, UR38 ;  /* 0x00000026ff027e24 */ /* 0x000fe4000f8e00ff */
[----:B------:R1:W5:Y:S01]  /*24db0*/  @!P0 LDG.E R36, desc[UR36][R4.64] ;  /* 0x0000002404248981 */ /* 0x000362000c1e1900 */
[----:B------:R-:W-:Y:S02]  /*24dc0*/  ISETP.GT.U32.AND P1, PT, R10, 0x5f, PT ;  /* 0x0000005f0a00780c */ /* 0x000fe40003f24070 */
[----:B------:R-:W-:Y:S01]  /*24dd0*/  ISETP.NE.AND P0, PT, R2, 0x3, PT ;  /* 0x000000030200780c */ /* 0x000fe20003f05270 */
[----:B------:R2:W-:Y:S01]  /*24de0*/  STL [R1+0x454], R3 ;  /* 0x0004540301007387 */ /* 0x0005e20000100800 */
[----:B------:R-:W-:-:S02]  /*24df0*/  LOP3.LUT R23, R23, 0xfffffbff, RZ, 0xc0, !PT ;  /* 0xfffffbff17177812 */ /* 0x000fc400078ec0ff */
[----:B------:R-:W-:Y:S02]  /*24e00*/  SHF.R.S32.HI R27, RZ, 0x1f, R18 ;  /* 0x0000001fff1b7819 */ /* 0x000fe40000011412 */
[----:B--2---:R-:W-:-:S07]  /*24e10*/  SEL R3, RZ, 0x1, P2 ;  /* 0x00000001ff037807 */ /* 0x004fce0001000000 */
[----:B------:R-:W-:Y:S01]  /*24e20*/  @P0 LOP3.LUT R23, R23, 0x400, RZ, 0xfc, !PT ;  /* 0x0000040017170812 */ /* 0x000fe200078efcff */
[----:B------:R1:W-:Y:S03]  /*24e30*/  STL [R1+0x474], R3 ;  /* 0x0004740301007387 */ /* 0x0003e60000100800 */
[----:B------:R-:W-:-:S04]  /*24e40*/  LOP3.LUT R23, R23, 0xffffffdf, RZ, 0xc0, !PT ;  /* 0xffffffdf17177812 */ /* 0x000fc800078ec0ff */
[----:B------:R-:W-:Y:S01]  /*24e50*/  @P1 LOP3.LUT R23, R23, 0x20, RZ, 0xfc, !PT ;  /* 0x0000002017171812 */ /* 0x000fe200078efcff */
[----:B------:R-:W-:Y:S06]  /*24e60*/  @!P0 BRA `(.L_x_12739) ;  /* 0x0000000000048947 */ /* 0x000fec0003800000 */
[----:B------:R-:W-:Y:S01]  /*24e70*/  BPT.TRAP 0x1 ;  /* 0x000000040000795c */ /* 0x000fe20000300000 */
.L_x_12739:
[----:B0-----:R-:W-:Y:S01]  /*24e80*/  IMAD R31, R0, -0x60, R17 ;  /* 0xffffffa0001f7824 */ /* 0x001fe200078e0211 */
[----:B------:R-:W-:Y:S01]  /*24e90*/  SHF.L.U32 R0, R26, 0x1f, RZ ;  /* 0x0000001f1a007819 */ /* 0x000fe200000006ff */
[----:B------:R-:W-:Y:S01]  /*24ea0*/  IMAD R17, R24, 0x8, R22 ;  /* 0x0000000818117824 */ /* 0x000fe200078e0216 */
[----:B------:R-:W-:Y:S03]  /*24eb0*/  BSSY B0, `(.L_x_12740) ;  /* 0x0000003000007945 */ /* 0x000fe60003800000 */
[----:B------:R-:W0:Y:S02]  /*24ec0*/  SYNCS.PHASECHK.TRANS64.TRYWAIT P0, [R17+URZ+0x32440], R0 ;  /* 0x03244000110075a7 */ /* 0x000e24000800017f */
[----:B0-----:R-:W-:Y:S05]  /*24ed0*/  @!P0 BRA `(.L_x_12741) ;  /* 0x0000004800908947 */ /* 0x001fea0003800000 */
.L_x_12812:
[----:B------:R-:W-:Y:S05]  /*24ee0*/  BSYNC B0 ;  /* 0x0000000000007941 */ /* 0x000fea0003800000 */
.L_x_12740:
[----:B------:R-:W0:Y:S01]  /*24ef0*/  LDL R2, [R1+0x454] ;  /* 0x0004540001027983 */ /* 0x000e220000100800 */
[----:B------:R-:W-:Y:S01]  /*24f00*/  ULDC.64 UR4, c[0x0][0x300] ;  /* 0x0000c00000047ab9 */ /* 0x000fe20000000a00 */
[----:B-1---5:R-:W-:Y:S02]  /*24f10*/  SHF.R.S32.HI R4, RZ, 0x1f, R36 ;  /* 0x0000001fff047819 */ /* 0x022fe40000011424 */
        /* <DEDUP_REMOVED lines=87> */
.L_x_12826:
        /* <DEDUP_REMOVED lines=10> */
.L_x_12743:
        /* <DEDUP_REMOVED lines=10> */
.L_x_12744:
        /* <DEDUP_REMOVED lines=31> */
.L_x_12746:
[----:B------:R-:W-:Y:S05]  /*257c0*/  BSYNC B6 ;  /* 0x0000000000067941 */ /* 0x000fea0003800000 */
.L_x_12745:
[----:B------:R-:W3:Y:S01]  /*257d0*/  LDL R20, [R1+0x45c] ;  /* 0x00045c0001147983 */ /* 0x000ee20000100800 */
[----:B------:R-:W-:Y:S01]  /*257e0*/  IMAD.MOV.U32 R21, RZ, RZ, R34 ;  /* 0x000000ffff157224 */ /* 0x000fe200078e0022 */
[----:B------:R-:W-:Y:S01]  /*257f0*/  ULDC.64 UR4, c[0x0][0x298] ;  /* 0x0000a60000047ab9 */ /* 0x000fe20000000a00 */
[----:B0-----:R-:W0:Y:S01]  /*25800*/  LDC R5, c[0x0][0x448] ;  /* 0x00011200ff057b82 */ /* 0x001e220000000800 */
[----:B------:R-:W4:Y:S01]  /*25810*/  S2R R2, SR_TID.X ;  /* 0x0000000000027919 */ /* 0x000f220000002100 */
[----:B------:R-:W5:Y:S01]  /*25820*/  S2R R34, SR_TID.X ;  /* 0x0000000000227919 */ /* 0x000f620000002100 */
[----:B----4-:R-:W-:-:S04]  /*25830*/  LOP3.LUT R2, R2, 0x7f, RZ, 0xc0, !PT ;  /* 0x0000007f02027812 */ /* 0x010fc800078ec0ff */
[----:B--2---:R-:W-:Y:S02]  /*25840*/  SHF.R.U32.HI R0, RZ, 0x3, R2 ;  /* 0x00000003ff007819 */ /* 0x004fe40000011602 */
[----:B------:R-:W2:Y:S01]  /*25850*/  LDC R2, c[0x0][0x448] ;  /* 0x00011200ff027b82 */ /* 0x000ea20000000800 */
[----:B---3--:R-:W-:Y:S02]  /*25860*/  IMAD.MOV.U32 R4, RZ, RZ, R20 ;  /* 0x000000ffff047224 */ /* 0x008fe400078e0014 */
[----:B------:R-:W3:Y:S01]  /*25870*/  LDL R20, [R1+0x458] ;  /* 0x0004580001147983 */ /* 0x000ee20000100800 */
[----:B--2---:R-:W-:Y:S01]  /*25880*/  ISETP.NE.AND P6, PT, R2, 0x1, PT ;  /* 0x000000010200780c */ /* 0x004fe20003fc5270 */
[----:B-----5:R-:W-:Y:S02]  /*25890*/  IMAD.SHL.U32 R34, R34, 0x10, RZ ;  /* 0x0000001022227824 */ /* 0x020fe400078e00ff */
[----:B------:R-:W-:Y:S01]  /*258a0*/  IMAD R4, R4, UR4, RZ ;  /* 0x0000000404047c24 */ /* 0x000fe2000f8e02ff */
[----:B------:R-:W2:Y:S02]  /*258b0*/  S2R R6, SR_TID.X ;  /* 0x0000000000067919 */ /* 0x000ea40000002100 */
[----:B------:R-:W-:Y:S01]  /*258c0*/  LOP3.LUT R34, R0, 0x70, R34, 0xf8, !PT ;  /* 0x0000007000227812 */ /* 0x000fe200078ef822 */
[----:B------:R-:W-:-:S04]  /*258d0*/  IMAD R4, R35, UR5, R4 ;  /* 0x0000000523047c24 */ /* 0x000fc8000f8e0204 */
[----:B------:R-:W-:Y:S02]  /*258e0*/  IMAD.IADD R34, R34, 0x1, R37 ;  /* 0x0000000122227824 */ /* 0x000fe400078e0225 */
[----:B------:R-:W4:Y:S02]  /*258f0*/  @P6 LDC R3, c[0x0][0x44c] ;  /* 0x00011300ff036b82 */ /* 0x000f240000000800 */
[----:B------:R-:W-:-:S06]  /*25900*/  IMAD.MOV.U32 R0, RZ, RZ, R34 ;  /* 0x000000ffff007224 */ /* 0x000fcc00078e0022 */
[----:B------:R-:W5:Y:S01]  /*25910*/  @P6 LDC R2, c[0x0][0x450] ;  /* 0x00011400ff026b82 */ /* 0x000f620000000800 */
[----:B----4-:R-:W-:-:S05]  /*25920*/  @P6 IMAD.HI.U32 R3, R34, R3, RZ ;  /* 0x0000000322036227 */ /* 0x010fca00078e00ff */
[----:B-----5:R-:W-:Y:S01]  /*25930*/  @P6 SHF.R.U32.HI R0, RZ, R2, R3 ;  /* 0x00000002ff006219 */ /* 0x020fe20000011603 */
        /* <DEDUP_REMOVED lines=9> */
[----:B--2---:R-:W-:-:S04]  /*259d0*/  LOP3.LUT R21, R6, 0x7f, RZ, 0xc0, !PT ;  /* 0x0000007f06157812 */ /* 0x004fc800078ec0ff */
[----:B------:R-:W-:Y:S01]  /*259e0*/  SHF.R.U32.HI R21, RZ, 0x3, R21 ;  /* 0x00000003ff157819 */ /* 0x000fe20000011615 */
[C---:B---3--:R-:W-:Y:S02]  /*259f0*/  IMAD R4, R20.reuse, UR5, R4 ;  /* 0x0000000514047c24 */ /* 0x048fe4000f8e0204 */
[----:B------:R-:W-:Y:S01]  /*25a00*/  IMAD.WIDE.U32 R2, R20, UR4, R2 ;  /* 0x0000000414027c25 */ /* 0x000fe2000f8e0002 */
[----:B------:R-:W-:-:S03]  /*25a10*/  ULDC.64 UR4, c[0x0][0x2d0] ;  /* 0x0000b40000047ab9 */ /* 0x000fc60000000a00 */
[----:B------:R-:W-:Y:S01]  /*25a20*/  IMAD.IADD R3, R3, 0x1, R4 ;  /* 0x0000000103037824 */ /* 0x000fe200078e0204 */
[----:B------:R-:W-:Y:S01]  /*25a30*/  SHF.R.S32.HI R4, RZ, 0x1f, R0 ;  /* 0x0000001fff047819 */ /* 0x000fe20000011400 */
[----:B------:R-:W-:Y:S02]  /*25a40*/  IMAD.SHL.U32 R20, R6, 0x8, RZ ;  /* 0x0000000806147824 */ /* 0x000fe400078e00ff */
[----:B------:R-:W-:-:S03]  /*25a50*/  IMAD.WIDE.U32 R2, R0, UR4, R2 ;  /* 0x0000000400027c25 */ /* 0x000fc6000f8e0002 */
[----:B------:R-:W-:Y:S01]  /*25a60*/  LOP3.LUT R20, R20, 0x38, RZ, 0xc0, !PT ;  /* 0x0000003814147812 */ /* 0x000fe200078ec0ff */
[----:B------:R-:W-:-:S04]  /*25a70*/  IMAD R4, R4, UR4, RZ ;  /* 0x0000000404047c24 */ /* 0x000fc8000f8e02ff */
[----:B------:R-:W-:Y:S01]  /*25a80*/  IMAD R4, R0, UR5, R4 ;  /* 0x0000000500047c24 */ /* 0x000fe2000f8e0204 */
[----:B------:R-:W-:Y:S01]  /*25a90*/  ULDC.64 UR4, c[0x0][0x2c8] ;  /* 0x0000b20000047ab9 */ /* 0x000fe20000000a00 */
[----:B------:R-:W-:Y:S02]  /*25aa0*/  IMAD.MOV R0, RZ, RZ, -R0 ;  /* 0x000000ffff007224 */ /* 0x000fe400078e0a00 */
[----:B------:R-:W-:Y:S02]  /*25ab0*/  IMAD.IADD R3, R3, 0x1, R4 ;  /* 0x0000000103037824 */ /* 0x000fe400078e0204 */
[----:B0-----:R-:W-:-:S04]  /*25ac0*/  IMAD R0, R5, R0, R34 ;  /* 0x0000000005007224 */ /* 0x001fc800078e0222 */
        /* <DEDUP_REMOVED lines=13> */
[----:B------:R-:W-:Y:S01]  /*25ba0*/  IMAD.IADD R37, R21, 0x1, R37 ;  /* 0x0000000115257824 */ /* 0x000fe200078e0225 */
[----:B------:R-:W-:Y:S02]  /*25bb0*/  LOP3.LUT R23, R23, 0xffffdfff, RZ, 0xc0, !PT ;  /* 0xffffdfff17177812 */ /* 0x000fe400078ec0ff */
[----:B------:R-:W0:Y:S01]  /*25bc0*/  SHFL.IDX PT, R3, R0, RZ, 0x181f ;  /* 0x00181fff00037589 */ /* 0x000e2200000e0000 */
[----:B------:R-:W-:-:S03]  /*25bd0*/  VIADD R6, R37, 0x10 ;  /* 0x0000001025067836 */ /* 0x000fc60000000000 */
[----:B------:R-:W-:Y:S04]  /*25be0*/  SHFL.IDX PT, R12, R0, 0x1, 0x181f ;  /* 0x00381f00000c7f89 */ /* 0x000fe800000e0000 */
[----:B------:R-:W-:Y:S04]  /*25bf0*/  SHFL.IDX PT, R10, R0, 0x2, 0x181f ;  /* 0x00581f00000a7f89 */ /* 0x000fe800000e0000 */
[----:B------:R-:W-:Y:S01]  /*25c00*/  SHFL.IDX PT, R9, R0, 0x3, 0x181f ;  /* 0x00781f0000097f89 */ /* 0x000fe200000e0000 */
[----:B--2---:R-:W-:-:S03]  /*25c10*/  IMAD R5, R2, R5, RZ ;  /* 0x0000000502057224 */ /* 0x004fc600078e02ff */
[----:B------:R-:W2:Y:S02]  /*25c20*/  SHFL.IDX PT, R2, R4, RZ, 0x181f ;  /* 0x00181fff04027589 */ /* 0x000ea400000e0000 */
[CC--:B------:R-:W-:Y:S02]  /*25c30*/  ISETP.GE.AND P6, PT, R37.reuse, R5.reuse, PT ;  /* 0x000000052500720c */ /* 0x0c0fe40003fc6270 */
[----:B------:R-:W-:Y:S01]  /*25c40*/  ISETP.GE.AND P5, PT, R6, R5, PT ;  /* 0x000000050600720c */ /* 0x000fe20003fa6270 */
[----:B------:R-:W-:-:S05]  /*25c50*/  VIADD R6, R37, 0x20 ;  /* 0x0000002025067836 */ /* 0x000fca0000000000 */
[----:B------:R-:W-:-:S05]  /*25c60*/  ISETP.GE.AND P3, PT, R6, R5, PT ;  /* 0x000000050600720c */ /* 0x000fca0003f66270 */
[----:B0-----:R-:W-:Y:S02]  /*25c70*/  @!P6 LEA R3, P1, R20, R3, 0x1 ;  /* 0x000000031403e211 */ /* 0x001fe400078208ff */
[----:B------:R-:W-:-:S04]  /*25c80*/  @P6 LOP3.LUT R23, R23, 0x2000, RZ, 0xfc, !PT ;  /* 0x0000200017176812 */ /* 0x000fc800078efcff */
[----:B------:R-:W-:Y:S01]  /*25c90*/  LOP3.LUT R23, R23, 0xffffefff, RZ, 0xc0, !PT ;  /* 0xffffefff17177812 */ /* 0x000fe200078ec0ff */
[----:B--2---:R-:W-:Y:S01]  /*25ca0*/  @!P6 IMAD.X R8, RZ, RZ, R2, P1 ;  /* 0x000000ffff08e224 */ /* 0x004fe200008e0602 */
[----:B------:R-:W-:Y:S01]  /*25cb0*/  @!P5 LEA R12, P1, R20, R12, 0x1 ;  /* 0x0000000c140cd211 */ /* 0x000fe200078208ff */
[----:B------:R-:W0:Y:S01]  /*25cc0*/  SHFL.IDX PT, R2, R4, 0x1, 0x181f ;  /* 0x00381f0004027f89 */ /* 0x000e2200000e0000 */
[----:B------:R-:W-:-:S04]  /*25cd0*/  @P5 LOP3.LUT R23, R23, 0x1000, RZ, 0xfc, !PT ;  /* 0x0000100017175812 */ /* 0x000fc800078efcff */
[----:B------:R-:W-:-:S04]  /*25ce0*/  LOP3.LUT R23, R23, 0xfffff7ff, RZ, 0xc0, !PT ;  /* 0xfffff7ff17177812 */ /* 0x000fc800078ec0ff */
[----:B------:R-:W-:-:S04]  /*25cf0*/  @P3 LOP3.LUT R23, R23, 0x800, RZ, 0xfc, !PT ;  /* 0x0000080017173812 */ /* 0x000fc800078efcff */
[----:B------:R-:W-:Y:S01]  /*25d00*/  LOP3.LUT R23, R23, 0xfffffdff, RZ, 0xc0, !PT ;  /* 0xfffffdff17177812 */ /* 0x000fe200078ec0ff */
[----:B0-----:R-:W-:Y:S01]  /*25d10*/  @!P5 IMAD.X R7, RZ, RZ, R2, P1 ;  /* 0x000000ffff07d224 */ /* 0x001fe200008e0602 */
[----:B------:R-:W-:Y:S01]  /*25d20*/  @!P3 LEA R10, P1, R20, R10, 0x1 ;  /* 0x0000000a140ab211 */ /* 0x000fe200078208ff */
[----:B------:R-:W0:Y:S04]  /*25d30*/  SHFL.IDX PT, R2, R4, 0x2, 0x181f ;  /* 0x00581f0004027f89 */ /* 0x000e2800000e0000 */
[----:B0-----:R-:W-:Y:S02]  /*25d40*/  @!P3 IMAD.X R6, RZ, RZ, R2, P1 ;  /* 0x000000ffff06b224 */ /* 0x001fe400008e0602 */
[----:B------:R-:W-:-:S05]  /*25d50*/  VIADD R2, R37, 0x30 ;  /* 0x0000003025027836 */ /* 0x000fca0000000000 */
[----:B------:R-:W-:Y:S01]  /*25d60*/  ISETP.GE.AND P2, PT, R2, R5, PT ;  /* 0x000000050200720c */ /* 0x000fe20003f46270 */
[----:B------:R-:W-:-:S05]  /*25d70*/  VIADD R2, R37, 0x40 ;  /* 0x0000004025027836 */ /* 0x000fca0000000000 */
[----:B------:R-:W-:Y:S02]  /*25d80*/  ISETP.GE.AND P4, PT, R2, R5, PT ;  /* 0x000000050200720c */ /* 0x000fe40003f86270 */
[----:B------:R-:W0:Y:S05]  /*25d90*/  SHFL.IDX PT, R2, R4, 0x3, 0x181f ;  /* 0x00781f0004027f89 */ /* 0x000e2a00000e0000 */
[----:B------:R-:W-:Y:S02]  /*25da0*/  @!P2 LEA R13, P1, R20, R9, 0x1 ;  /* 0x00000009140da211 */ /* 0x000fe400078208ff */
[----:B------:R-:W2:Y:S01]  /*25db0*/  SHFL.IDX PT, R9, R0, 0x4, 0x181f ;  /* 0x00981f0000097f89 */ /* 0x000ea200000e0000 */
[----:B------:R-:W-:-:S04]  /*25dc0*/  @P2 LOP3.LUT R23, R23, 0x200, RZ, 0xfc, !PT ;  /* 0x0000020017172812 */ /* 0x000fc800078efcff */
[----:B------:R-:W-:-:S04]  /*25dd0*/  LOP3.LUT R23, R23, 0xfffffeff, RZ, 0xc0, !PT ;  /* 0xfffffeff17177812 */ /* 0x000fc800078ec0ff */
[----:B------:R-:W-:-:S04]  /*25de0*/  @P4 LOP3.LUT R23, R23, 0x100, RZ, 0xfc, !PT ;  /* 0x0000010017174812 */ /* 0x000fc800078efcff */
[----:B------:R-:W-:Y:S01]  /*25df0*/  LOP3.LUT R23, R23, 0xffffff7f, RZ, 0xc0, !PT ;  /* 0xffffff7f17177812 */ /* 0x000fe200078ec0ff */
[----:B0-----:R-:W-:Y:S02]  /*25e00*/  @!P2 IMAD.X R11, RZ, RZ, R2, P1 ;  /* 0x000000ffff0ba224 */ /* 0x001fe400008e0602 */
[----:B------:R-:W0:Y:S01]  /*25e10*/  SHFL.IDX PT, R2, R4, 0x4, 0x181f ;  /* 0x00981f0004027f89 */ /* 0x000e2200000e0000 */
[----:B--2---:R-:W-:-:S03]  /*25e20*/  @!P4 LEA R15, P1, R20, R9, 0x1 ;  /* 0x00000009140fc211 */ /* 0x004fc600078208ff */
[----:B------:R-:W-:Y:S02]  /*25e30*/  SHFL.IDX PT, R9, R0, 0x6, 0x181f ;  /* 0x00d81f0000097f89 */ /* 0x000fe400000e0000 */
[----:B0-----:R-:W-:Y:S02]  /*25e40*/  @!P4 IMAD.X R14, RZ, RZ, R2, P1 ;  /* 0x000000ffff0ec224 */ /* 0x001fe400008e0602 */
[----:B------:R-:W-:Y:S02]  /*25e50*/  @!P6 IMAD.MOV.U32 R2, RZ, RZ, R3 ;  /* 0x000000ffff02e224 */ /* 0x000fe400078e0003 */
[----:B------:R-:W-:Y:S02]  /*25e60*/  @!P6 IMAD.MOV.U32 R3, RZ, RZ, R8 ;  /* 0x000000ffff03e224 */ /* 0x000fe400078e0008 */
[----:B------:R-:W-:Y:S04]  /*25e70*/  SHFL.IDX PT, R8, R4, 0x6, 0x181f ;  /* 0x00d81f0004087f89 */ /* 0x000fe800000e0000 */
[----:B------:R0:W-:Y:S02]  /*25e80*/  @!P6 LDGSTS.E.BYPASS.LTC128B.128 [R25+0x18400], desc[UR36][R2.64], !P0 ;  /* 0x184000000219efae */ /* 0x0001e4000c101d64 */
[----:B0-----:R-:W-:-:S02]  /*25e90*/  @!P5 IMAD.MOV.U32 R2, RZ, RZ, R12 ;  /* 0x000000ffff02d224 */ /* 0x001fc400078e000c */
[----:B------:R-:W-:Y:S02]  /*25ea0*/  @!P5 IMAD.MOV.U32 R3, RZ, RZ, R7 ;  /* 0x000000ffff03d224 */ /* 0x000fe400078e0007 */
[----:B------:R-:W0:Y:S04]  /*25eb0*/  SHFL.IDX PT, R7, R0, 0x5, 0x181f ;  /* 0x00b81f0000077f89 */ /* 0x000e2800000e0000 */
[----:B------:R2:W-:Y:S04]  /*25ec0*/  @!P5 LDGSTS.E.BYPASS.LTC128B.128 [R25+0x18c00], desc[UR36][R2.64], !P0 ;  /* 0x18c000000219dfae */ /* 0x0005e8000c101d64 */
[----:B------:R-:W-:Y:S01]  /*25ed0*/  SHFL.IDX PT, R0, R0, 0x7, 0x181f ;  /* 0x00f81f0000007f89 */ /* 0x000fe200000e0000 */
[----:B--2---:R-:W-:-:S02]  /*25ee0*/  @!P3 IMAD.MOV.U32 R2, RZ, RZ, R10 ;  /* 0x000000ffff02b224 */ /* 0x004fc400078e000a */
[----:B------:R-:W-:Y:S02]  /*25ef0*/  @!P3 IMAD.MOV.U32 R3, RZ, RZ, R6 ;  /* 0x000000ffff03b224 */ /* 0x000fe400078e0006 */
[----:B------:R-:W2:Y:S04]  /*25f00*/  SHFL.IDX PT, R6, R4, 0x5, 0x181f ;  /* 0x00b81f0004067f89 */ /* 0x000ea800000e0000 */
[----:B------:R3:W-:Y:S04]  /*25f10*/  @!P3 LDGSTS.E.BYPASS.LTC128B.128 [R25+0x19400], desc[UR36][R2.64], !P0 ;  /* 0x194000000219bfae */ /* 0x0007e8000c101d64 */
[----:B------:R-:W4:Y:S01]  /*25f20*/  SHFL.IDX PT, R4, R4, 0x7, 0x181f ;  /* 0x00f81f0004047f89 */ /* 0x000f2200000e0000 */
[----:B---3--:R-:W-:-:S02]  /*25f30*/  VIADD R2, R37, 0x50 ;  /* 0x0000005025027836 */ /* 0x008fc40000000000 */
[----:B------:R-:W-:-:S03]  /*25f40*/  @!P2 IMAD.MOV.U32 R3, RZ, RZ, R11 ;  /* 0x000000ffff03a224 */ /* 0x000fc600078e000b */
[----:B------:R-:W-:Y:S01]  /*25f50*/  ISETP.GE.AND P3, PT, R2, R5, PT ;  /* 0x000000050200720c */ /* 0x000fe20003f66270 */
[----:B------:R-:W-:-:S05]  /*25f60*/  @!P2 IMAD.MOV.U32 R2, RZ, RZ, R13 ;  /* 0x000000ffff02a224 */ /* 0x000fca00078e000d */
[----:B------:R3:W-:Y:S07]  /*25f70*/  @!P2 LDGSTS.E.BYPASS.LTC128B.128 [R25+0x19c00], desc[UR36][R2.64], !P0 ;  /* 0x19c000000219afae */ /* 0x0007ee000c101d64 */
[----:B0-----:R-:W-:Y:S02]  /*25f80*/  @!P3 LEA R7, P1, R20, R7, 0x1 ;  /* 0x000000071407b211 */ /* 0x001fe400078208ff */
[----:B------:R-:W-:Y:S01]  /*25f90*/  @P3 LOP3.LUT R23, R23, 0x80, RZ, 0xfc, !PT ;  /* 0x0000008017173812 */ /* 0x000fe200078efcff */
[----:B---3--:R-:W-:-:S03]  /*25fa0*/  VIADD R2, R37, 0x60 ;  /* 0x0000006025027836 */ /* 0x008fc60000000000 */
[----:B------:R-:W-:Y:S01]  /*25fb0*/  LOP3.LUT R23, R23, 0xffffffbf, RZ, 0xc0, !PT ;  /* 0xffffffbf17177812 */ /* 0x000fe200078ec0ff */
[----:B------:R-:W-:Y:S02]  /*25fc0*/  @!P4 IMAD.MOV.U32 R3, RZ, RZ, R14 ;  /* 0x000000ffff03c224 */ /* 0x000fe400078e000e */
[----:B--2---:R-:W-:Y:S01]  /*25fd0*/  @!P3 IMAD.X R6, RZ, RZ, R6, P1 ;  /* 0x000000ffff06b224 */ /* 0x004fe200008e0606 */
[----:B------:R-:W-:Y:S01]  /*25fe0*/  ISETP.GE.AND P2, PT, R2, R5, PT ;  /* 0x000000050200720c */ /* 0x000fe20003f46270 */
[----:B------:R-:W-:-:S05]  /*25ff0*/  @!P4 IMAD.MOV.U32 R2, RZ, RZ, R15 ;  /* 0x000000ffff02c224 */ /* 0x000fca00078e000f */
[----:B------:R0:W-:Y:S07]  /*26000*/  @!P4 LDGSTS.E.BYPASS.LTC128B.128 [R25+0x1a400], desc[UR36][R2.64], !P0 ;  /* 0x1a4000000219cfae */ /* 0x0001ee000c101d64 */
[----:B------:R-:W-:Y:S02]  /*26010*/  @!P2 LEA R9, P1, R20, R9, 0x1 ;  /* 0x000000091409a211 */ /* 0x000fe400078208ff */
[----:B------:R-:W-:Y:S01]  /*26020*/  @P2 LOP3.LUT R23, R23, 0x40, RZ, 0xfc, !PT ;  /* 0x0000004017172812 */ /* 0x000fe200078efcff */
[----:B0-----:R-:W-:-:S02]  /*26030*/  @!P3 IMAD.MOV.U32 R2, RZ, RZ, R7 ;  /* 0x000000ffff02b224 */ /* 0x001fc400078e0007 */
[----:B------:R-:W-:Y:S02]  /*26040*/  @!P3 IMAD.MOV.U32 R3, RZ, RZ, R6 ;  /* 0x000000ffff03b224 */ /* 0x000fe400078e0006 */
[----:B------:R-:W-:-:S03]  /*26050*/  @!P2 IMAD.X R8, RZ, RZ, R8, P1 ;  /* 0x000000ffff08a224 */ /* 0x000fc600008e0608 */
[----:B------:R0:W-:Y:S02]  /*26060*/  @!P3 LDGSTS.E.BYPASS.LTC128B.128 [R25+0x1ac00], desc[UR36][R2.64], !P0 ;  /* 0x1ac000000219bfae */ /* 0x0001e4000c101d64 */
[----:B0-----:R-:W-:Y:S02]  /*26070*/  @!P2 IMAD.MOV.U32 R2, RZ, RZ, R9 ;  /* 0x000000ffff02a224 */ /* 0x001fe400078e0009 */
[----:B------:R-:W-:-:S05]  /*26080*/  @!P2 IMAD.MOV.U32 R3, RZ, RZ, R8 ;  /* 0x000000ffff03a224 */ /* 0x000fca00078e0008 */
[----:B----4-:R0:W-:Y:S02]  /*26090*/  @!P2 LDGSTS.E.BYPASS.LTC128B.128 [R25+0x1b400], desc[UR36][R2.64], !P0 ;  /* 0x1b4000000219afae */ /* 0x0101e4000c101d64 */
.L_x_12843:
        /* <DEDUP_REMOVED lines=12> */
.L_x_12748:
        /* <DEDUP_REMOVED lines=28> */
.L_x_12750:
[----:B------:R-:W-:Y:S05]  /*26320*/  BSYNC B6 ;  /* 0x0000000000067941 */ /* 0x000fea0003800000 */
.L_x_12749:
[----:B------:R-:W2:Y:S01]  /*26330*/  LDL.LU R4, [R1+0x45c] ;  /* 0x00045c0001047983 */ /* 0x000ea20000300800 */
[----:B0-----:R-:W0:Y:S01]  /*26340*/  LDC R2, c[0x0][0x448] ;  /* 0x00011200ff027b82 */ /* 0x001e220000000800 */
[----:B------:R-:W-:Y:S02]  /*26350*/  ULDC.64 UR4, c[0x0][0x398] ;  /* 0x0000e60000047ab9 */ /* 0x000fe40000000a00 */
[----:B------:R-:W3:Y:S04]  /*26360*/  LDL.LU R21, [R1+0x460] ;  /* 0x0004600001157983 */ /* 0x000ee80000300800 */
[----:B------:R-:W4:Y:S01]  /*26370*/  LDL.LU R20, [R1+0x458] ;  /* 0x0004580001147983 */ /* 0x000f220000300800 */
[----:B0-----:R-:W-:-:S13]  /*26380*/  ISETP.NE.AND P6, PT, R2, 0x1, PT ;  /* 0x000000010200780c */ /* 0x001fda0003fc5270 */
[----:B------:R-:W0:Y:S08]  /*26390*/  @P6 LDC R3, c[0x0][0x44c] ;  /* 0x00011300ff036b82 */ /* 0x000e300000000800 */
[----:B------:R-:W5:Y:S01]  /*263a0*/  @P6 LDC R2, c[0x0][0x450] ;  /* 0x00011400ff026b82 */ /* 0x000f620000000800 */
[----:B------:R-:W-:Y:S02]  /*263b0*/  IMAD.MOV.U32 R0, RZ, RZ, R34 ;  /* 0x000000ffff007224 */ /* 0x000fe400078e0022 */
[----:B0-----:R-:W-:-:S05]  /*263c0*/  @P6 IMAD.HI.U32 R3, R34, R3, RZ ;  /* 0x0000000322036227 */ /* 0x001fca00078e00ff */
[----:B-----5:R-:W-:Y:S01]  /*263d0*/  @P6 SHF.R.U32.HI R0, RZ, R2, R3 ;  /* 0x00000002ff006219 */ /* 0x020fe20000011603 */
        /* <DEDUP_REMOVED lines=29> */
[----:B------:R-:W-:Y:S02]  /*265b0*/  IMAD.SHL.U32 R20, R7, 0x8, RZ ;  /* 0x0000000807147824 */ /* 0x000fe400078e00ff */
[----:B------:R-:W-:-:S02]  /*265c0*/  IMAD R0, R4, UR5, R0 ;  /* 0x0000000504007c24 */ /* 0x000fc4000f8e0200 */
[----:B------:R-:W-:Y:S01]  /*265d0*/  IMAD.WIDE.U32 R2, R4, UR4, R2 ;  /* 0x0000000404027c25 */ /* 0x000fe2000f8e0002 */
[----:B------:R-:W-:Y:S01]  /*265e0*/  ULDC.64 UR4, c[0x0][0x390] ;  /* 0x0000e40000047ab9 */ /* 0x000fe20000000a00 */
[----:B------:R-:W-:Y:S02]  /*265f0*/  LOP3.LUT R20, R20, 0x38, RZ, 0xc0, !PT ;  /* 0x0000003814147812 */ /* 0x000fe400078ec0ff */
[----:B------:R-:W-:Y:S01]  /*26600*/  IMAD.IADD R4, R3, 0x1, R0 ;  /* 0x0000000103047824 */ /* 0x000fe200078e0200 */
[----:B------:R-:W-:Y:S01]  /*26610*/  LEA R0, P0, R2, UR4, 0x1 ;  /* 0x0000000402007c11 */ /* 0x000fe2000f8008ff */
[----:B------:R-:W-:Y:S01]  /*26620*/  ULDC UR4, c[0x0][0x3b8] ;  /* 0x0000ee0000047ab9 */ /* 0x000fe20000000800 */
[C---:B------:R-:W-:Y:S02]  /*26630*/  LOP3.LUT R9, R20.reuse, 0x40, RZ, 0xfc, !PT ;  /* 0x0000004014097812 */ /* 0x040fe400078efcff */
[C---:B------:R-:W-:Y:S02]  /*26640*/  LOP3.LUT R8, R20.reuse, 0x80, RZ, 0xfc, !PT ;  /* 0x0000008014087812 */ /* 0x040fe400078efcff */
[----:B------:R-:W-:-:S02]  /*26650*/  LOP3.LUT R7, R20, 0xc0, RZ, 0xfc, !PT ;  /* 0x000000c014077812 */ /* 0x000fc400078efcff */
[----:B------:R-:W-:Y:S01]  /*26660*/  LEA.HI.X R4, R2, UR5, R4, 0x1, P0 ;  /* 0x0000000502047c11 */ /* 0x000fe200080f0c04 */
[----:B------:R-:W-:Y:S01]  /*26670*/  UMOV UR5, 0xffffffff ;  /* 0xffffffff00057882 */ /* 0x000fe20000000000 */
[----:B------:R-:W-:Y:S02]  /*26680*/  ISETP.GE.AND P4, PT, R6, UR4, PT ;  /* 0x0000000406007c0c */ /* 0x000fe4000bf86270 */
[----:B------:R-:W-:Y:S02]  /*26690*/  ISETP.GE.AND P3, PT, R9, UR4, PT ;  /* 0x0000000409007c0c */ /* 0x000fe4000bf66270 */
[----:B------:R-:W-:Y:S02]  /*266a0*/  ISETP.GE.AND P2, PT, R8, UR4, PT ;  /* 0x0000000408007c0c */ /* 0x000fe4000bf46270 */
[----:B------:R-:W-:Y:S01]  /*266b0*/  ISETP.GE.AND P1, PT, R7, UR4, PT ;  /* 0x0000000407007c0c */ /* 0x000fe2000bf26270 */
[----:B------:R-:W-:-:S12]  /*266c0*/  BRA.DIV UR5, `(.L_x_12751) ;  /* 0x0000004605747947 */ /* 0x000fd8000b800000 */
[----:B------:R-:W0:Y:S01]  /*266d0*/  SHFL.IDX PT, R3, R0, RZ, 0x181f ;  /* 0x00181fff00037589 */ /* 0x000e2200000e0000 */
[C---:B------:R-:W-:Y:S02]  /*266e0*/  LOP3.LUT P6, RZ, R23.reuse, 0x2000, RZ, 0xc0, !PT ;  /* 0x0000200017ff7812 */ /* 0x040fe400078cc0ff */
[----:B------:R-:W-:Y:S01]  /*266f0*/  LOP3.LUT P5, RZ, R23, 0x1000, RZ, 0xc0, !PT ;  /* 0x0000100017ff7812 */ /* 0x000fe200078ac0ff */
[----:B------:R-:W2:Y:S04]  /*26700*/  SHFL.IDX PT, R2, R4, RZ, 0x181f ;  /* 0x00181fff04027589 */ /* 0x000ea800000e0000 */
[----:B------:R-:W-:Y:S04]  /*26710*/  SHFL.IDX PT, R5, R4, 0x1, 0x181f ;  /* 0x00381f0004057f89 */ /* 0x000fe800000e0000 */
[----:B------:R-:W-:Y:S02]  /*26720*/  SHFL.IDX PT, R14, R0, 0x7, 0x181f ;  /* 0x00f81f00000e7f89 */ /* 0x000fe400000e0000 */
[----:B0-----:R-:W-:-:S05]  /*26730*/  @!P6 LEA R3, P0, R6, R3, 0x1 ;  /* 0x000000030603e211 */ /* 0x001fca00078008ff */
[----:B--2---:R-:W-:-:S05]  /*26740*/  @!P6 IMAD.X R2, RZ, RZ, R2, P0 ;  /* 0x000000ffff02e224 */ /* 0x004fca00000e0602 */
        /* <DEDUP_REMOVED lines=64> */
[----:B------:R0:W2:Y:S04]  /*26b50*/  SHFL.IDX PT, R5, R4, 0x7, 0x181f ;  /* 0x00f81f0004057f89 */ /* 0x0000a800000e0000 */
[----:B------:R0:W-:Y:S04]  /*26b60*/  @!P5 LDGSTS.E.BYPASS.LTC128B.128 [R25+0x25400], desc[UR36][R2.64], !P4 ;  /* 0x254000000219dfae */ /* 0x0001e8000e101d64 */
[----:B------:R0:W-:Y:S04]  /*26b70*/  @!P5 LDGSTS.E.BYPASS.LTC128B.128 [R25+0x29400], desc[UR36][R2.64+0x80], !P3 ;  /* 0x294000800219dfae */ /* 0x0001e8000d901d64 */
[----:B------:R0:W-:Y:S04]  /*26b80*/  @!P5 LDGSTS.E.BYPASS.LTC128B.128 [R25+0x2d400], desc[UR36][R2.64+0x100], !P2 ;  /* 0x2d4001000219dfae */ /* 0x0001e8000d101d64 */
[----:B------:R0:W-:Y:S02]  /*26b90*/  @!P5 LDGSTS.E.BYPASS.LTC128B.128 [R25+0x31400], desc[UR36][R2.64+0x180], !P1 ;  /* 0x314001800219dfae */ /* 0x0001e4000c901d64 */
.L_x_12861:
[----:B------:R-:W-:Y:S01]  /*26ba0*/  LOP3.LUT P0, RZ, R23, 0x4000, RZ, 0xc0, !PT ;  /* 0x0000400017ff7812 */ /* 0x000fe2000780c0ff */
[----:B------:R-:W-:-:S12]  /*26bb0*/  BSSY B0, `(.L_x_12752) ;  /* 0x000000b000007945 */ /* 0x000fd80003800000 */
        /* <DEDUP_REMOVED lines=10> */
.L_x_12753:
[----:B------:R-:W-:Y:S05]  /*26c60*/  BSYNC B0 ;  /* 0x0000000000007941 */ /* 0x000fea0003800000 */
.L_x_12752:
[----:B------:R-:W-:Y:S01]  /*26c70*/  NOP ;  /* 0x0000000000007918 */ /* 0x000fe20000000000 */
[----:B------:R-:W-:-:S13]  /*26c80*/  PLOP3.LUT P0, PT, PT, PT, PT, 0x80, 0x0 ;  /* 0x000000000000781c */ /* 0x000fda0003f0f070 */
.L_x_12754:
[----:B------:R-:W-:Y:S02]  /*26c90*/  PLOP3.LUT P1, PT, P1, P0, PT, 0xa2, 0x0 ;  /* 0x000000000000781c */ /* 0x000fe40000f21472 */
[----:B------:R-:W-:-:S08]  /*26ca0*/  @P0 R2UR P1, UR4, R22 ;  /* 0x00000000160402ca */ /* 0x000fd00000020000 */
[----:B------:R-:W-:-:S05]  /*26cb0*/  @P0 PLOP3.LUT P0, PT, P1, PT, PT, 0x80, 0x0 ;  /* 0x000000000000081c */ /* 0x000fca0000f0f070 */
[----:B------:R-:W-:Y:S01]  /*26cc0*/  @!P1 SYNCS.ARRIVE.TRANS64.RED.A0T1 RZ, [UR4+0x32410], RZ ;  /* 0x032410ffffff99a7 */ /* 0x000fe20008200404 */
[----:B------:R-:W-:Y:S07]  /*26cd0*/  @!P1 ARRIVES.LDGSTSBAR.64.TRANSCNT [UR4+0x32410] ;  /* 0x03241000ff0099b0 */ /* 0x000fee0008000a84 */
[----:B------:R-:W-:Y:S05]  /*26ce0*/  @P0 BRA.U.ANY `(.L_x_12754) ;  /* 0xfffffffd00e80947 */ /* 0x000fea000393ffff */
[----:B0--3--:R-:W3:Y:S02]  /*26cf0*/  LDL.LU R2, [R1+0x470] ;  /* 0x0004700001027983 */ /* 0x009ee40000300800 */
        /* <DEDUP_REMOVED lines=9> */
[----:B------:R-:W3:Y:S03]  /*26d90*/  SYNCS.PHASECHK.TRANS64.TRYWAIT P0, [R22+URZ+0x32420], R3 ;  /* 0x03242003160075a7 */ /* 0x000ee6000800017f */
[----:B0--3--:R-:W-:Y:S05]  /*26da0*/  @!P0 BRA `(.L_x_12756) ;  /* 0x0000004800508947 */ /* 0x009fea0003800000 */
.L_x_12862:
[----:B------:R-:W-:Y:S05]  /*26db0*/  BSYNC B0 ;  /* 0x0000000000007941 */ /* 0x000fea0003800000 */
.L_x_12755:
[----:B------:R-:W-:-:S13]  /*26dc0*/  LOP3.LUT P0, RZ, R23, 0x400, RZ, 0xc0, !PT ;  /* 0x0000040017ff7812 */ /* 0x000fda000780c0ff */
[----:B------:R-:W-:Y:S05]  /*26dd0*/  @!P0 BRA `(.L_x_12757) ;  /* 0x0000000000048947 */ /* 0x000fea0003800000 */
[----:B------:R-:W-:Y:S01]  /*26de0*/  BPT.TRAP 0x1 ;  /* 0x000000040000795c */ /* 0x000fe20000300000 */
.L_x_12757:
[----:B------:R-:W-:Y:S01]  /*26df0*/  SHF.L.U32 R0, R26, 0x1f, RZ ;  /* 0x0000001f1a007819 */ /* 0x000fe200000006ff */
[----:B------:R-:W-:Y:S03]  /*26e00*/  BSSY B0, `(.L_x_12758) ;  /* 0x0000003000007945 */ /* 0x000fe60003800000 */
[----:B------:R-:W3:Y:S02]  /*26e10*/  SYNCS.PHASECHK.TRANS64.TRYWAIT P0, [R17+URZ+0x32460], R0 ;  /* 0x03246000110075a7 */ /* 0x000ee4000800017f */
[----:B---3--:R-:W-:Y:S05]  /*26e20*/  @!P0 BRA `(.L_x_12759) ;  /* 0x0000004800448947 */ /* 0x008fea0003800000 */
.L_x_12863:
[----:B------:R-:W-:Y:S05]  /*26e30*/  BSYNC B0 ;  /* 0x0000000000007941 */ /* 0x000fea0003800000 */
.L_x_12758:
[----:B0-----:R-:W3:Y:S01]  /*26e40*/  LDL.LU R3, [R1+0x468] ;  /* 0x0004680001037983 */ /* 0x001ee20000300800 */
[----:B------:R-:W-:-:S03]  /*26e50*/  ULDC.64 UR4, c[0x0][0x328] ;  /* 0x0000ca0000047ab9 */ /* 0x000fc60000000a00 */
[----:B------:R-:W2:Y:S04]  /*26e60*/  LDL.LU R2, [R1+0x454] ;  /* 0x0004540001027983 */ /* 0x000ea80000300800 */
[----:B------:R-:W4:Y:S04]  /*26e70*/  LDL.LU R6, [R1+0x46c] ;  /* 0x00046c0001067983 */ /* 0x000f280000300800 */
[----:B------:R-:W5:Y:S01]  /*26e80*/  LDL.LU R4, [R1+0x474] ;  /* 0x0004740001047983 */ /* 0x000f620000300800 */
[C---:B------:R-:W-:Y:S02]  /*26e90*/  LOP3.LUT P3, RZ, R23.reuse, 0x10, RZ, 0xc0, !PT ;  /* 0x0000001017ff7812 */ /* 0x040fe4000786c0ff */
[----:B------:R-:W-:-:S02]  /*26ea0*/  LOP3.LUT P2, RZ, R23, 0x8, RZ, 0xc0, !PT ;  /* 0x0000000817ff7812 */ /* 0x000fc4000784c0ff */
[C---:B------:R-:W-:Y:S02]  /*26eb0*/  LOP3.LUT P1, RZ, R23.reuse, 0x4, RZ, 0xc0, !PT ;  /* 0x0000000417ff7812 */ /* 0x040fe4000782c0ff */
[----:B------:R-:W-:Y:S02]  /*26ec0*/  LOP3.LUT P4, RZ, R23, 0x1, RZ, 0xc0, !PT ;  /* 0x0000000117ff7812 */ /* 0x000fe4000788c0ff */
[----:B------:R-:W-:Y:S01]  /*26ed0*/  SEL R7, RZ, 0x8, P1 ;  /* 0x00000008ff077807 */ /* 0x000fe20000800000 */
[----:B---3--:R-:W-:-:S04]  /*26ee0*/  IMAD R0, R3, UR4, RZ ;  /* 0x0000000403007c24 */ /* 0x008fc8000f8e02ff */
[C---:B--2---:R-:W-:Y:S01]  /*26ef0*/  IMAD R5, R2.reuse, UR5, R0 ;  /* 0x0000000502057c24 */ /* 0x044fe2000f8e0200 */
[----:B------:R-:W-:Y:S01]  /*26f00*/  SEL R0, RZ, 0x2, P3 ;  /* 0x00000002ff007807 */ /* 0x000fe20001800000 */
[----:B------:R-:W-:Y:S01]  /*26f10*/  IMAD.WIDE.U32 R2, R2, UR4, RZ ;  /* 0x0000000402027c25 */ /* 0x000fe2000f8e00ff */
[----:B------:R-:W-:-:S03]  /*26f20*/  ULDC.64 UR4, c[0x0][0x338] ;  /* 0x0000ce0000047ab9 */ /* 0x000fc60000000a00 */
[----:B------:R-:W-:Y:S02]  /*26f30*/  IMAD.IADD R3, R3, 0x1, R5 ;  /* 0x0000000103037824 */ /* 0x000fe400078e0205 */
[----:B----4-:R-:W-:Y:S02]  /*26f40*/  IMAD R5, R6, UR4, RZ ;  /* 0x0000000406057c24 */ /* 0x010fe4000f8e02ff */
        /* <DEDUP_REMOVED lines=13> */
[----:B-----5:R-:W-:Y:S01]  /*27020*/  IADD3 R0, R3, R0, R4 ;  /* 0x0000000003007210 */ /* 0x020fe20007ffe004 */
        /* <DEDUP_REMOVED lines=73> */
.L_x_12877:
        /* <DEDUP_REMOVED lines=15> */
.L_x_12761:
        /* <DEDUP_REMOVED lines=10> */
.L_x_12762:
[----:B0-----:R-:W2:Y:S01]  /*27650*/  LDL.LU R2, [R1+0x464] ;  /* 0x0004640001027983 */ /* 0x001ea20000300800 */
[----:B------:R0:W-:Y:S01]  /*27660*/  SYNCS.ARRIVE.TRANS64.A1T0 RZ, [R17+URZ+0x32450], RZ ;  /* 0x032450ff11ff79a7 */ /* 0x0001e2000810003f */
[----:B------:R-:W-:Y:S01]  /*27670*/  BSSY B0, `(.L_x_12763) ;  /* 0x00000dd000007945 */ /* 0x000fe20003800000 */
[----:B--2---:R-:W-:-:S05]  /*27680*/  VIADD R10, R2, 0xfffffffe ;  /* 0xfffffffe020a7836 */ /* 0x004fca0000000000 */
[----:B------:R-:W-:-:S13]  /*27690*/  ISETP.GE.AND P0, PT, R10, R33, PT ;  /* 0x000000210a00720c */ /* 0x000fda0003f06270 */
[----:B0-----:R-:W-:Y:S05]  /*276a0*/  @!P0 BRA `(.L_x_12764) ;  /* 0x0000000c00648947 */ /* 0x001fea0003800000 */
.L_x_12777:
        /* <DEDUP_REMOVED lines=29> */
[----:B------:R-:W-:Y:S01]  /*27880*/  @!P2 LEA.HI.X R7, R2, R7, R5, 0x2, P0 ;  /* 0x000000070207a211 */ /* 0x000fe200000f1405 */
[----:B------:R-:W-:Y:S01]  /*27890*/  IMAD.MOV R5, RZ, RZ, -R9 ;  /* 0x000000ffff057224 */ /* 0x000fe200078e0a09 */
[C---:B------:R-:W-:Y:S01]  /*278a0*/  ISETP.NE.AND P0, PT, R24.reuse, 0x2, PT ;  /* 0x000000021800780c */ /* 0x040fe20003f05270 */
[----:B------:R-:W-:Y:S02]  /*278b0*/  IMAD.MOV.U32 R2, RZ, RZ, R10 ;  /* 0x000000ffff027224 */ /* 0x000fe400078e000a */
[----:B------:R-:W-:Y:S01]  /*278c0*/  IMAD R5, R5, UR4, R8 ;  /* 0x0000000405057c24 */ /* 0x000fe2000f8e0208 */
[----:B------:R-:W-:Y:S01]  /*278d0*/  SEL R3, RZ, 0x1, P0 ;  /* 0x00000001ff037807 */ /* 0x000fe20000000000 */
[----:B------:R0:W5:Y:S01]  /*278e0*/  @!P2 LDG.E R4, desc[UR36][R6.64] ;  /* 0x000000240604a981 */ /* 0x000162000c1e1900 */
[----:B------:R-:W-:Y:S01]  /*278f0*/  SEL R24, R24, RZ, P0 ;  /* 0x000000ff18187207 */ /* 0x000fe20000000000 */
[----:B------:R-:W-:Y:S01]  /*27900*/  VIADD R10, R10, 0xffffffff ;  /* 0xffffffff0a0a7836 */ /* 0x000fe20000000000 */
[----:B------:R-:W-:-:S02]  /*27910*/  LOP3.LUT R26, R26, R3, RZ, 0x3c, !PT ;  /* 0x000000031a1a7212 */ /* 0x000fc400078e3cff */
[----:B------:R-:W-:Y:S01]  /*27920*/  ISETP.GT.AND P2, PT, R2, R33, PT ;  /* 0x000000210200720c */ /* 0x000fe20003f44270 */
[----:B------:R-:W-:-:S12]  /*27930*/  @!P1 BRA `(.L_x_12765) ;  /* 0x0000000000049947 */ /* 0x000fd80003800000 */
[----:B------:R-:W-:Y:S01]  /*27940*/  BPT.TRAP 0x1 ;  /* 0x000000040000795c */ /* 0x000fe20000300000 */
.L_x_12765:
[----:B0-----:R-:W-:Y:S01]  /*27950*/  IMAD R6, R24, 0x8, R22 ;  /* 0x0000000818067824 */ /* 0x001fe200078e0216 */
[----:B------:R-:W-:Y:S01]  /*27960*/  SHF.L.U32 R21, R26, 0x1f, RZ ;  /* 0x0000001f1a157819 */ /* 0x000fe200000006ff */
[----:B------:R-:W-:Y:S01]  /*27970*/  BSSY B1, `(.L_x_12766) ;  /* 0x0000004000017945 */ /* 0x000fe20003800000 */
[----:B-1----:R-:W-:Y:S02]  /*27980*/  SHF.R.S32.HI R17, RZ, 0x1f, R5 ;  /* 0x0000001fff117819 */ /* 0x002fe40000011405 */
[----:B------:R-:W0:Y:S02]  /*27990*/  SYNCS.PHASECHK.TRANS64.TRYWAIT P0, [R6+URZ+0x32440], R21 ;  /* 0x03244015060075a7 */ /* 0x000e24000800017f */
[----:B0-----:R-:W-:Y:S05]  /*279a0*/  @!P0 BRA `(.L_x_12767) ;  /* 0x0000004400b88947 */ /* 0x001fea0003800000 */
.L_x_12878:
[----:B------:R-:W-:Y:S05]  /*279b0*/  BSYNC B1 ;  /* 0x0000000000017941 */ /* 0x000fea0003800000 */
.L_x_12766:
        /* <DEDUP_REMOVED lines=52> */
.L_x_12892:
        /* <DEDUP_REMOVED lines=8> */
.L_x_12769:
        /* <DEDUP_REMOVED lines=10> */
.L_x_12770:
[----:B------:R3:W-:Y:S01]  /*27e20*/  SYNCS.ARRIVE.TRANS64.A1T0 RZ, [R6+URZ+0x32430], RZ ;  /* 0x032430ff06ff79a7 */ /* 0x0007e2000810003f */
[----:B------:R-:W-:Y:S05]  /*27e30*/  @!P3 BRA `(.L_x_12771) ;  /* 0x000000000004b947 */ /* 0x000fea0003800000 */
[----:B------:R-:W-:Y:S01]  /*27e40*/  BPT.TRAP 0x1 ;  /* 0x000000040000795c */ /* 0x000fe20000300000 */
.L_x_12771:
[----:B------:R-:W4:Y:S01]  /*27e50*/  SYNCS.PHASECHK.TRANS64.TRYWAIT P0, [R6+URZ+0x32460], R21 ;  /* 0x03246015060075a7 */ /* 0x000f22000800017f */
[----:B------:R-:W-:Y:S04]  /*27e60*/  BSSY B1, `(.L_x_12772) ;  /* 0x0000002000017945 */ /* 0x000fe80003800000 */
[----:B----4-:R-:W-:Y:S05]  /*27e70*/  @!P0 BRA `(.L_x_12773) ;  /* 0x00000048003c8947 */ /* 0x010fea0003800000 */
.L_x_12893:
[----:B------:R-:W-:Y:S05]  /*27e80*/  BSYNC B1 ;  /* 0x0000000000017941 */ /* 0x000fea0003800000 */
.L_x_12772:
        /* <DEDUP_REMOVED lines=68> */
.L_x_12907:
        /* <DEDUP_REMOVED lines=11> */
.L_x_12775:
        /* <DEDUP_REMOVED lines=10> */
.L_x_12776:
[----:B------:R2:W-:Y:S01]  /*28420*/  SYNCS.ARRIVE.TRANS64.A1T0 RZ, [R6+URZ+0x32450], RZ ;  /* 0x032450ff06ff79a7 */ /* 0x0005e2000810003f */
[----:B------:R-:W-:Y:S05]  /*28430*/  @P2 BRA `(.L_x_12777) ;  /* 0xfffffff0009c2947 */ /* 0x000fea000383ffff */
.L_x_12764:
[----:B------:R-:W-:Y:S05]  /*28440*/  BSYNC B0 ;  /* 0x0000000000007941 */ /* 0x000fea0003800000 */
.L_x_12763:
        /* <DEDUP_REMOVED lines=15> */
[----:B------:R-:W0:Y:S02]  /*28540*/  S2R R4, SR_LTMASK ;  /* 0x0000000000047919 */ /* 0x000e240000003900 */
[----:B0-----:R-:W-:-:S04]  /*28550*/  LOP3.LUT R4, R4, UR4, RZ, 0xc0, !PT ;  /* 0x0000000404047c12 */ /* 0x001fc8000f8ec0ff */
[----:B------:R-:W0:Y:S01]  /*28560*/  POPC R9, R4 ;  /* 0x0000000400097309 */ /* 0x000e220000000000 */
[----:B-----5:R-:W0:Y:S02]  /*28570*/  SHFL.IDX PT, R0, R3, R0, 0x1f ;  /* 0x00001f0003007589 */ /* 0x020e2400000e0000 */
[----:B0-----:R-:W-:-:S07]  /*28580*/  IADD3 R16, R0, UR39, R9 ;  /* 0x0000002700107c10 */ /* 0x001fce000fffe009 */
.L_x_12779:
[----:B------:R-:W-:Y:S05]  /*28590*/  BSYNC B0 ;  /* 0x0000000000007941 */ /* 0x000fea0003800000 */
.L_x_12778:
[----:B------:R-:W-:Y:S02]  /*285a0*/  SEL R24, R24, RZ, P0 ;  /* 0x000000ff18187207 */ /* 0x000fe40000000000 */
[----:B------:R-:W-:-:S07]  /*285b0*/  LOP3.LUT R26, R26, R5, RZ, 0x3c, !PT ;  /* 0x000000051a1a7212 */ /* 0x000fce00078e3cff */
.L_x_12732:
[----:B------:R-:W-:Y:S05]  /*285c0*/  BSYNC B7 ;  /* 0x0000000000077941 */ /* 0x000fea0003800000 */
.L_x_12730:
        /* <DEDUP_REMOVED lines=11> */
.L_x_12780:
        /* <DEDUP_REMOVED lines=36> */
.L_x_12917:
[----:B------:R-:W-:Y:S02]  /*288c0*/  ULDC UR4, c[0x0][0xd38] ;  /* 0x00034e0000047ab9 */ /* 0x000fe40000000800 */
[----:B------:R-:W-:-:S04]  /*288d0*/  IMAD.U32 R7, RZ, RZ, UR4 ;  /* 0x00000004ff077e24 */ /* 0x000fc8000f8e00ff */
[----:B---3--:R-:W-:-:S04]  /*288e0*/  IMAD R14, R14, R7, RZ ;  /* 0x000000070e0e7224 */ /* 0x008fc800078e02ff */
[----:B------:R-:W-:-:S05]  /*288f0*/  IMAD.IADD R9, R4, 0x1, R14 ;  /* 0x0000000104097824 */ /* 0x000fca00078e020e */
[----:B------:R-:W-:-:S13]  /*28900*/  ISETP.GT.AND P6, PT, R9, R0, PT ;  /* 0x000000000900720c */ /* 0x000fda0003fc4270 */
[----:B------:R-:W-:Y:S05]  /*28910*/  @P6 BRA `(.L_x_12783) ;  /* 0x00000000009c6947 */ /* 0x000fea0003800000 */
.L_x_12788:
        /* <DEDUP_REMOVED lines=14> */
.L_x_12786:
[----:B------:R-:W-:Y:S05]  /*28a00*/  BSYNC B0 ;  /* 0x0000000000007941 */ /* 0x000fea0003800000 */
.L_x_12785:
        /* <DEDUP_REMOVED lines=18> */
.L_x_12925:
[----:B------:R-:W-:Y:S02]  /*28b30*/  ULDC UR4, c[0x0][0xd38] ;  /* 0x00034e0000047ab9 */ /* 0x000fe40000000800 */
[----:B------:R-:W-:-:S04]  /*28b40*/  IMAD.U32 R7, RZ, RZ, UR4 ;  /* 0x00000004ff077e24 */ /* 0x000fc8000f8e00ff */
[----:B---3--:R-:W-:-:S04]  /*28b50*/  IMAD R14, R14, R7, RZ ;  /* 0x000000070e0e7224 */ /* 0x008fc800078e02ff */
[----:B------:R-:W-:-:S05]  /*28b60*/  IMAD.IADD R9, R14, 0x1, R9 ;  /* 0x000000010e097824 */ /* 0x000fca00078e0209 */
[----:B------:R-:W-:-:S13]  /*28b70*/  ISETP.GT.AND P6, PT, R9, R0, PT ;  /* 0x000000000900720c */ /* 0x000fda0003fc4270 */
[----:B------:R-:W-:Y:S05]  /*28b80*/  @!P6 BRA `(.L_x_12788) ;  /* 0xfffffffc0064e947 */ /* 0x000fea000383ffff */
.L_x_12783:
        /* <DEDUP_REMOVED lines=8> */
.L_x_12929:
[----:B------:R-:W-:Y:S01]  /*28c10*/  ISETP.NE.AND P0, PT, R2, RZ, PT ;  /* 0x000000ff0200720c */ /* 0x000fe20003f05270 */
[----:B------:R-:W-:-:S12]  /*28c20*/  IMAD.MOV.U32 R14, RZ, RZ, RZ ;  /* 0x000000ffff0e7224 */ /* 0x000fd800078e00ff */
[----:B------:R-:W-:Y:S05]  /*28c30*/  @!P0 BRA `(.L_x_12790) ;  /* 0x0000000000108947 */ /* 0x000fea0003800000 */
[----:B------:R-:W-:Y:S01]  /*28c40*/  UMOV UR4, 0xffffffff ;  /* 0xffffffff00047882 */ /* 0x000fe20000000000 */
[----:B------:R-:W-:Y:S02]  /*28c50*/  VIADD R12, R4, 0xffffffff ;  /* 0xffffffff040c7836 */ /* 0x000fe40000000000 */
[----:B------:R-:W-:Y:S05]  /*28c60*/  BRA.DIV UR4, `(.L_x_12791) ;  /* 0x0000004a04c47947 */ /* 0x000fea000b800000 */
[----:B------:R0:W0:Y:S02]  /*28c70*/  SHFL.IDX PT, R14, R6, R12, 0x1f ;  /* 0x00001f0c060e7589 */ /* 0x00002400000e0000 */
.L_x_12790:
        /* <DEDUP_REMOVED lines=66> */
.L_x_12784:
[----:B------:R-:W-:Y:S01]  /*290a0*/  UMOV UR4, URZ ;  /* 0x0000003f00047c82 */ /* 0x000fe20008000000 */
[----:B------:R-:W-:Y:S01]  /*290b0*/  UMOV UR5, URZ ;  /* 0x0000003f00057c82 */ /* 0x000fe20008000000 */
[----:B------:R-:W-:Y:S01]  /*290c0*/  ULDC UR6, c[0x0][0xd3c] ;  /* 0x00034f0000067ab9 */ /* 0x000fe20000000800 */
[----:B------:R-:W-:Y:S02]  /*290d0*/  IMAD.MOV.U32 R16, RZ, RZ, R0 ;  /* 0x000000ffff107224 */ /* 0x000fe400078e0000 */
[----:B-1----:R-:W-:Y:S02]  /*290e0*/  IMAD.U32 R17, RZ, RZ, UR4 ;  /* 0x00000004ff117e24 */ /* 0x002fe4000f8e00ff */
[----:B------:R-:W-:Y:S02]  /*290f0*/  IMAD.U32 R18, RZ, RZ, UR5 ;  /* 0x00000005ff127e24 */ /* 0x000fe4000f8e00ff */
[----:B------:R-:W-:-:S07]  /*29100*/  IMAD.U32 R19, RZ, RZ, UR6 ;  /* 0x00000006ff137e24 */ /* 0x000fce000f8e00ff */
.L_x_12792:
        /* <DEDUP_REMOVED lines=10> */
.L_x_12781:
[----:B------:R-:W-:Y:S02]  /*291b0*/  ULDC UR4, c[0x0][0xd3c] ;  /* 0x00034f0000047ab9 */ /* 0x000fe40000000800 */
[----:B0-----:R-:W-:-:S13]  /*291c0*/  ISETP.GE.AND P0, PT, R19, UR4, PT ;  /* 0x0000000413007c0c */ /* 0x001fda000bf06270 */
[----:B------:R-:W-:Y:S05]  /*291d0*/  @!P0 BRA `(.L_x_12793) ;  /* 0xffffffa800b08947 */ /* 0x000fea000383ffff */
[----:B------:R-:W-:Y:S05]  /*291e0*/  BSYNC B8 ;  /* 0x0000000000087941 */ /* 0x000fea0003800000 */
.L_x_12718:
        /* <DEDUP_REMOVED lines=12> */
.L_x_12932:
[----:B------:R-:W-:Y:S05]  /*292b0*/  BSYNC B0 ;  /* 0x0000000000007941 */ /* 0x000fea0003800000 */
.L_x_12794:
[----:B------:R-:W-:-:S03]  /*292c0*/  UMOV UR4, 0xffffffff ;  /* 0xffffffff00047882 */ /* 0x000fc60000000000 */
[----:B------:R-:W-:Y:S05]  /*292d0*/  BRA.DIV UR4, `(.L_x_12796) ;  /* 0x0000004604607947 */ /* 0x000fea000b800000 */
[----:B0-----:R-:W0:Y:S02]  /*292e0*/  S2R R0, SR_TID.X ;  /* 0x0000000000007919 */ /* 0x001e240000002100 */
[----:B0-----:R-:W-:-:S04]  /*292f0*/  SHF.R.U32.HI R0, RZ, 0x5, R0 ;  /* 0x00000005ff007819 */ /* 0x001fc80000011600 */
[----:B------:R-:W-:-:S05]  /*29300*/  LOP3.LUT R0, R0, 0x3, RZ, 0xc0, !PT ;  /* 0x0000000300007812 */ /* 0x000fca00078ec0ff */
[----:B------:R0:W1:Y:S02]  /*29310*/  SHFL.IDX PT, R14, R0, RZ, 0x1f ;  /* 0x00001fff000e7589 */ /* 0x00006400000e0000 */
.L_x_12935:
[----:B-1----:R-:W-:Y:S01]  /*29320*/  ISETP.NE.AND P0, PT, R14, RZ, PT ;  /* 0x000000ff0e00720c */ /* 0x002fe20003f05270 */
[----:B------:R-:W-:-:S12]  /*29330*/  BSSY B0, `(.L_x_12797) ;  /* 0x0000026000007945 */ /* 0x000fd80003800000 */
[----:B------:R-:W-:Y:S05]  /*29340*/  @P0 BRA `(.L_x_12798) ;  /* 0x0000000000900947 */ /* 0x000fea0003800000 */
[----:B------:R-:W-:-:S03]  /*29350*/  UMOV UR4, 0xffffffff ;  /* 0xffffffff00047882 */ /* 0x000fc60000000000 */
[----:B------:R-:W-:Y:S05]  /*29360*/  BRA.DIV UR4, `(.L_x_12799) ;  /* 0x0000004604707947 */ /* 0x000fea000b800000 */
[----:B------:R-:W-:-:S13]  /*29370*/  ELECT P6, URZ, PT ;  /* 0x00000000003f782f */ /* 0x000fda00038c0000 */
.L_x_12938:
        /* <DEDUP_REMOVED lines=8> */
.L_x_12800:
[----:B------:R-:W-:Y:S01]  /*29400*/  IMAD R5, R24, 0x8, R7 ;  /* 0x0000000818057824 */ /* 0x000fe200078e0207 */
[----:B------:R-:W-:Y:S01]  /*29410*/  SHF.L.U32 R0, R26, 0x1f, RZ ;  /* 0x0000001f1a007819 */ /* 0x000fe200000006ff */
[----:B------:R-:W-:-:S03]  /*29420*/  VIADD R24, R24, 0x1 ;  /* 0x0000000118187836 */ /* 0x000fc60000000000 */
[----:B------:R-:W0:Y:S02]  /*29430*/  SYNCS.PHASECHK.TRANS64.TRYWAIT P1, [R5+URZ+0x32440], R0 ;  /* 0x03244000050075a7 */ /* 0x000e24000802017f */
[----:B------:R-:W-:-:S04]  /*29440*/  ISETP.NE.AND P2, PT, R24, 0x2, PT ;  /* 0x000000021800780c */ /* 0x000fc80003f45270 */
[----:B------:R-:W-:Y:S01]  /*29450*/  SEL R3, RZ, 0x1, P2 ;  /* 0x00000001ff037807 */ /* 0x000fe20001000000 */
[----:B0-----:R-:W-:Y:S08]  /*29460*/  @!P1 BRA `(.L_x_12801) ;  /* 0x0000004400509947 */ /* 0x001ff00003800000 */
.L_x_12939:
[----:B------:R-:W-:Y:S02]  /*29470*/  SEL R24, R24, RZ, P2 ;  /* 0x000000ff18187207 */ /* 0x000fe40001000000 */
[----:B------:R-:W-:Y:S01]  /*29480*/  LOP3.LUT R2, R26, R3, RZ, 0x3c, !PT ;  /* 0x000000031a027212 */ /* 0x000fe200078e3cff */
[----:B------:R-:W-:Y:S06]  /*29490*/  @!P0 BRA `(.L_x_12802) ;  /* 0x0000000000048947 */ /* 0x000fec0003800000 */
[----:B------:R-:W-:Y:S01]  /*294a0*/  BPT.TRAP 0x1 ;  /* 0x000000040000795c */ /* 0x000fe20000300000 */
.L_x_12802:
[----:B------:R-:W-:Y:S01]  /*294b0*/  IMAD R3, R24, 0x8, R7 ;  /* 0x0000000818037824 */ /* 0x000fe200078e0207 */
[----:B------:R-:W-:-:S04]  /*294c0*/  SHF.L.U32 R2, R2, 0x1f, RZ ;  /* 0x0000001f02027819 */ /* 0x000fc800000006ff */
[----:B------:R-:W1:Y:S02]  /*294d0*/  SYNCS.PHASECHK.TRANS64.TRYWAIT P1, [R3+URZ+0x32440], R2 ;  /* 0x03244002030075a7 */ /* 0x000e64000802017f */
[----:B-1----:R-:W-:Y:S05]  /*294e0*/  @!P1 BRA `(.L_x_12803) ;  /* 0x0000004400449947 */ /* 0x002fea0003800000 */
.L_x_12940:
[----:B------:R-:W-:Y:S05]  /*294f0*/  @!P0 BRA `(.L_x_12804) ;  /* 0x0000000000048947 */ /* 0x000fea0003800000 */
[----:B------:R-:W-:Y:S01]  /*29500*/  BPT.TRAP 0x1 ;  /* 0x000000040000795c */ /* 0x000fe20000300000 */
.L_x_12804:
[----:B------:R-:W5:Y:S02]  /*29510*/  SYNCS.PHASECHK.TRANS64.TRYWAIT P1, [R5+URZ+0x32460], R0 ;  /* 0x03246000050075a7 */ /* 0x000f64000802017f */
[----:B-----5:R-:W-:Y:S05]  /*29520*/  @!P1 BRA `(.L_x_12805) ;  /* 0x0000004400489947 */ /* 0x020fea0003800000 */
.L_x_12941:
[----:B------:R-:W-:Y:S05]  /*29530*/  @!P0 BRA `(.L_x_12806) ;  /* 0x0000000000048947 */ /* 0x000fea0003800000 */
[----:B------:R-:W-:Y:S01]  /*29540*/  BPT.TRAP 0x1 ;  /* 0x000000040000795c */ /* 0x000fe20000300000 */
.L_x_12806:
[----:B------:R0:W0:Y:S02]  /*29550*/  SYNCS.PHASECHK.TRANS64.TRYWAIT P0, [R3+URZ+0x32460], R2 ;  /* 0x03246002030075a7 */ /* 0x000024000800017f */
[----:B0-----:R-:W-:Y:S05]  /*29560*/  @!P0 NANOSLEEP.SYNCS 0x989680 ;  /* 0x009896800000895d */ /* 0x001fea0003900000 */
[----:B------:R-:W0:Y:S02]  /*29570*/  @!P0 SYNCS.PHASECHK.TRANS64 P0, [R3+URZ+0x32460], R2 ;  /* 0x03246002030085a7 */ /* 0x000e24000800007f */
[----:B0-----:R-:W-:Y:S05]  /*29580*/  @!P0 BRA `(.L_x_12806) ;  /* 0xfffffffc00f08947 */ /* 0x001fea000383ffff */
.L_x_12798:
[----:B------:R-:W-:Y:S05]  /*29590*/  BSYNC B0 ;  /* 0x0000000000007941 */ /* 0x000fea0003800000 */
.L_x_12797:
[----:B------:R-:W-:Y:S05]  /*295a0*/  EXIT ;  /* 0x000000000000794d */ /* 0x000fea0003800000 */
.L_x_12588:
[----:B0-----:R-:W-:-:S04]  /*295b0*/  IMAD.U32 R9, RZ, RZ, UR42 ;  /* 0x0000002aff097e24 */ /* 0x001fc8000f8e00ff */
[----:B------:R0:W1:Y:S03]  /*295c0*/  SYNCS.PHASECHK.TRANS64.TRYWAIT P0, [R9+URZ+0x32400], R0 ;  /* 0x03240000090075a7 */ /* 0x000066000800017f */
[----:B-1----:R-:W-:Y:S05]  /*295d0*/  @!P0 NANOSLEEP.SYNCS 0x989680 ;  /* 0x009896800000895d */ /* 0x002fea0003900000 */
[----:B------:R-:W1:Y:S02]  /*295e0*/  @!P0 SYNCS.PHASECHK.TRANS64 P0, [R9+URZ+0x32400], R0 ;  /* 0x03240000090085a7 */ /* 0x000e64000800007f */
[----:B-1----:R-:W-:Y:S05]  /*295f0*/  @!P0 BRA `(.L_x_12588) ;  /* 0xfffffffc00ec8947 */ /* 0x002fea000383ffff */
[----:B------:R-:W-:Y:S05]  /*29600*/  BRA `(.L_x_12807) ;  /* 0xfffffd90009c7947 */ /* 0x000fea000383ffff */
.L_x_12595:
[----:B-1----:R1:W2:Y:S02]  /*29610*/  SYNCS.PHASECHK.TRANS64.TRYWAIT P0, [R20+URZ], R21 ;  /* 0x00000015140075a7 */ /* 0x0022a4000800017f */
[----:B--2---:R-:W-:Y:S05]  /*29620*/  @!P0 NANOSLEEP.SYNCS 0x989680 ;  /* 0x009896800000895d */ /* 0x004fea0003900000 */
[----:B------:R-:W2:Y:S02]  /*29630*/  @!P0 SYNCS.PHASECHK.TRANS64 P0, [R20+URZ], R21 ;  /* 0x00000015140085a7 */ /* 0x000ea4000800007f */
[----:B--2---:R-:W-:Y:S05]  /*29640*/  @!P0 BRA `(.L_x_12595) ;  /* 0xfffffffc00f08947 */ /* 0x004fea000383ffff */
[----:B------:R-:W-:Y:S05]  /*29650*/  BRA `(.L_x_12594) ;  /* 0xfffffd9400b47947 */ /* 0x000fea000383ffff */
.L_x_12597:
[----:B0-----:R-:W-:-:S04]  /*29660*/  IMAD.U32 R9, RZ, RZ, UR42 ;  /* 0x0000002aff097e24 */ /* 0x001fc8000f8e00ff */
[----:B------:R0:W1:Y:S03]  /*29670*/  SYNCS.PHASECHK.TRANS64.TRYWAIT P0, [R9+URZ+0x32410], R6 ;  /* 0x03241006090075a7 */ /* 0x000066000800017f */
[----:B-1----:R-:W-:Y:S05]  /*29680*/  @!P0 NANOSLEEP.SYNCS 0x989680 ;  /* 0x009896800000895d */ /* 0x002fea0003900000 */
[----:B------:R-:W1:Y:S02]  /*29690*/  @!P0 SYNCS.PHASECHK.TRANS64 P0, [R9+URZ+0x32410], R6 ;  /* 0x03241006090085a7 */ /* 0x000e64000800007f */
[----:B-1----:R-:W-:Y:S05]  /*296a0*/  @!P0 BRA `(.L_x_12597) ;  /* 0xfffffffc00ec8947 */ /* 0x002fea000383ffff */
[----:B------:R-:W-:Y:S05]  /*296b0*/  BRA `(.L_x_12808) ;  /* 0xfffffd9800887947 */ /* 0x000fea000383ffff */
.L_x_12604:
[----:B-1----:R1:W2:Y:S02]  /*296c0*/  SYNCS.PHASECHK.TRANS64.TRYWAIT P0, [R8+URZ], R9 ;  /* 0x00000009080075a7 */ /* 0x0022a4000800017f */
[----:B--2---:R-:W-:Y:S05]  /*296d0*/  @!P0 NANOSLEEP.SYNCS 0x989680 ;  /* 0x009896800000895d */ /* 0x004fea0003900000 */
[----:B------:R-:W2:Y:S02]  /*296e0*/  @!P0 SYNCS.PHASECHK.TRANS64 P0, [R8+URZ], R9 ;  /* 0x00000009080085a7 */ /* 0x000ea4000800007f */
[----:B--2---:R-:W-:Y:S05]  /*296f0*/  @!P0 BRA `(.L_x_12604) ;  /* 0xfffffffc00f08947 */ /* 0x004fea000383ffff */
[----:B------:R-:W-:Y:S05]  /*29700*/  BRA `(.L_x_12603) ;  /* 0xfffffd9800cc7947 */ /* 0x000fea000383ffff */
.L_x_12642:
[----:B0-----:R0:W2:Y:S02]  /*29710*/  SYNCS.PHASECHK.TRANS64.TRYWAIT P0, [R6+URZ], R7 ;  /* 0x00000007060075a7 */ /* 0x0010a4000800017f */
[----:B--2---:R-:W-:Y:S05]  /*29720*/  @!P0 NANOSLEEP.SYNCS 0x989680 ;  /* 0x009896800000895d */ /* 0x004fea0003900000 */
[----:B------:R-:W2:Y:S02]  /*29730*/  @!P0 SYNCS.PHASECHK.TRANS64 P0, [R6+URZ], R7 ;  /* 0x00000007060085a7 */ /* 0x000ea4000800007f */
[----:B--2---:R-:W-:Y:S05]  /*29740*/  @!P0 BRA `(.L_x_12642) ;  /* 0xfffffffc00f08947 */ /* 0x004fea000383ffff */
[----:B------:R-:W-:Y:S05]  /*29750*/  BRA `(.L_x_12641) ;  /* 0xfffffe0800487947 */ /* 0x000fea000383ffff */
.L_x_12649:
[----:B0-----:R0:W1:Y:S02]  /*29760*/  SYNCS.PHASECHK.TRANS64.TRYWAIT P0, [R18+URZ], R19 ;  /* 0x00000013120075a7 */ /* 0x001064000800017f */
[----:B-1----:R-:W-:Y:S05]  /*29770*/  @!P0 NANOSLEEP.SYNCS 0x989680 ;  /* 0x009896800000895d */ /* 0x002fea0003900000 */
[----:B------:R-:W1:Y:S02]  /*29780*/  @!P0 SYNCS.PHASECHK.TRANS64 P0, [R18+URZ], R19 ;  /* 0x00000013120085a7 */ /* 0x000e64000800007f */
[----:B-1----:R-:W-:Y:S05]  /*29790*/  @!P0 BRA `(.L_x_12649) ;  /* 0xfffffffc00f08947 */ /* 0x002fea000383ffff */
[----:B------:R-:W-:Y:S05]  /*297a0*/  BRA `(.L_x_12648) ;  /* 0xfffffe0c006c7947 */ /* 0x000fea000383ffff */
.L_x_12662:
[----:B0-----:R0:W2:Y:S02]  /*297b0*/  SYNCS.PHASECHK.TRANS64.TRYWAIT P0, [R0+URZ], R7 ;  /* 0x00000007000075a7 */ /* 0x0010a4000800017f */
[----:B--2---:R-:W-:Y:S05]  /*297c0*/  @!P0 NANOSLEEP.SYNCS 0x989680 ;  /* 0x009896800000895d */ /* 0x004fea0003900000 */
[----:B------:R-:W2:Y:S02]  /*297d0*/  @!P0 SYNCS.PHASECHK.TRANS64 P0, [R0+URZ], R7 ;  /* 0x00000007000085a7 */ /* 0x000ea4000800007f */
[----:B--2---:R-:W-:Y:S05]  /*297e0*/  @!P0 BRA `(.L_x_12662) ;  /* 0xfffffffc00f08947 */ /* 0x004fea000383ffff */
[----:B------:R-:W-:Y:S05]  /*297f0*/  BRA `(.L_x_12661) ;  /* 0xfffffea400b07947 */ /* 0x000fea000383ffff */
.L_x_12669:
[----:B0-----:R0:W2:Y:S02]  /*29800*/  SYNCS.PHASECHK.TRANS64.TRYWAIT P0, [R7+URZ], R8 ;  /* 0x00000008070075a7 */ /* 0x0010a4000800017f */
[----:B--2---:R-:W-:Y:S05]  /*29810*/  @!P0 NANOSLEEP.SYNCS 0x989680 ;  /* 0x009896800000895d */ /* 0x004fea0003900000 */
[----:B------:R-:W2:Y:S02]  /*29820*/  @!P0 SYNCS.PHASECHK.TRANS64 P0, [R7+URZ], R8 ;  /* 0x00000008070085a7 */ /* 0x000ea4000800007f */
[----:B--2---:R-:W-:Y:S05]  /*29830*/  @!P0 BRA `(.L_x_12669) ;  /* 0xfffffffc00f08947 */ /* 0x004fea000383ffff */
[----:B------:R-:W-:Y:S05]  /*29840*/  BRA `(.L_x_12668) ;  /* 0xfffffea800e87947 */ /* 0x000fea000383ffff */
.L_x_12738:
        /* <DEDUP_REMOVED lines=11> */
.L_x_12810:
[----:B------:R-:W-:Y:S05]  /*29900*/  BSYNC B0 ;  /* 0x0000000000007941 */ /* 0x000fea0003800000 */
.L_x_12809:
[----:B------:R-:W-:Y:S05]  /*29910*/  BRA `(.L_x_12811) ;  /* 0xffffffb000a47947 */ /* 0x000fea000383ffff */
.L_x_12741:
[----:B0-----:R0:W2:Y:S02]  /*29920*/  SYNCS.PHASECHK.TRANS64.TRYWAIT P0, [R17+URZ+0x32440], R0 ;  /* 0x03244000110075a7 */ /* 0x0010a4000800017f */
[----:B--2---:R-:W-:Y:S05]  /*29930*/  @!P0 NANOSLEEP.SYNCS 0x989680 ;  /* 0x009896800000895d */ /* 0x004fea0003900000 */
[----:B------:R-:W2:Y:S02]  /*29940*/  @!P0 SYNCS.PHASECHK.TRANS64 P0, [R17+URZ+0x32440], R0 ;  /* 0x03244000110085a7 */ /* 0x000ea4000800007f */
[----:B--2---:R-:W-:Y:S05]  /*29950*/  @!P0 BRA `(.L_x_12741) ;  /* 0xfffffffc00f08947 */ /* 0x004fea000383ffff */
[----:B------:R-:W-:Y:S05]  /*29960*/  BRA `(.L_x_12812) ;  /* 0xffffffb4005c7947 */ /* 0x000fea000383ffff */
.L_x_12742:
        /* <DEDUP_REMOVED lines=8> */
.L_x_12814:
[----:B------:R-:W-:Y:S05]  /*299f0*/  BSYNC B0 ;  /* 0x0000000000007941 */ /* 0x000fea0003800000 */
.L_x_12813:
        /* <DEDUP_REMOVED lines=9> */
.L_x_12815:
[----:B------:R-:W-:Y:S02]  /*29a90*/  IMAD.MOV.U32 R13, RZ, RZ, R4 ;  /* 0x000000ffff0d7224 */ /* 0x000fe400078e0004 */
[----:B------:R-:W-:Y:S02]  /*29aa0*/  IMAD.MOV.U32 R12, RZ, RZ, 0x1 ;  /* 0x00000001ff0c7424 */ /* 0x000fe400078e00ff */
[----:B------:R-:W-:-:S07]  /*29ab0*/  IMAD.MOV.U32 R3, RZ, RZ, R14 ;  /* 0x000000ffff037224 */ /* 0x000fce00078e000e */
[----:B------:R-:W-:Y:S05]  /*29ac0*/  WARPSYNC.COLLECTIVE R15, `(.L_x_12816) ;  /* 0x000000000f087348 */ /* 0x000fea0003c00000 */
[----:B------:R0:W1:Y:S02]  /*29ad0*/  SHFL.IDX P6, R14, R13, R12, R11 ;  /* 0x0000000c0d0e7389 */ /* 0x00006400000c000b */
[----:B01----:R-:W-:Y:S01]  /*29ae0*/  ENDCOLLECTIVE ;  /* 0x000000000000791b */ /* 0x003fe20003800000 */
.L_x_12816:
        /* <DEDUP_REMOVED lines=15> */
.L_x_12817:
[----:B------:R-:W-:Y:S02]  /*29be0*/  @P0 IMAD R6, R5, 0x2, R22 ;  /* 0x0000000205060824 */ /* 0x000fe400078e0216 */
[----:B------:R-:W-:Y:S02]  /*29bf0*/  IMAD.MOV.U32 R13, RZ, RZ, R4 ;  /* 0x000000ffff0d7224 */ /* 0x000fe400078e0004 */
[----:B------:R-:W-:Y:S02]  /*29c00*/  IMAD.MOV.U32 R12, RZ, RZ, 0x2 ;  /* 0x00000002ff0c7424 */ /* 0x000fe400078e00ff */
[----:B------:R-:W-:-:S07]  /*29c10*/  IMAD.MOV.U32 R3, RZ, RZ, R14 ;  /* 0x000000ffff037224 */ /* 0x000fce00078e000e */
[----:B------:R-:W-:Y:S05]  /*29c20*/  WARPSYNC.COLLECTIVE R15, `(.L_x_12818) ;  /* 0x000000000f087348 */ /* 0x000fea0003c00000 */
[----:B------:R0:W1:Y:S02]  /*29c30*/  SHFL.IDX P6, R14, R13, R12, R11 ;  /* 0x0000000c0d0e7389 */ /* 0x00006400000c000b */
[----:B01----:R-:W-:Y:S01]  /*29c40*/  ENDCOLLECTIVE ;  /* 0x000000000000791b */ /* 0x003fe20003800000 */
.L_x_12818:
        /* <DEDUP_REMOVED lines=15> */
.L_x_12819:
[----:B------:R-:W-:Y:S02]  /*29d40*/  @P0 IMAD R6, R5, 0x2, R22 ;  /* 0x0000000205060824 */ /* 0x000fe400078e0216 */
[----:B------:R-:W-:Y:S02]  /*29d50*/  IMAD.MOV.U32 R13, RZ, RZ, R4 ;  /* 0x000000ffff0d7224 */ /* 0x000fe400078e0004 */
[----:B------:R-:W-:Y:S02]  /*29d60*/  IMAD.MOV.U32 R12, RZ, RZ, 0x3 ;  /* 0x00000003ff0c7424 */ /* 0x000fe400078e00ff */
[----:B------:R-:W-:-:S07]  /*29d70*/  IMAD.MOV.U32 R3, RZ, RZ, R14 ;  /* 0x000000ffff037224 */ /* 0x000fce00078e000e */
[----:B------:R-:W-:Y:S05]  /*29d80*/  WARPSYNC.COLLECTIVE R15, `(.L_x_12820) ;  /* 0x000000000f087348 */ /* 0x000fea0003c00000 */
[----:B------:R0:W1:Y:S02]  /*29d90*/  SHFL.IDX P6, R14, R13, R12, R11 ;  /* 0x0000000c0d0e7389 */ /* 0x00006400000c000b */
[----:B01----:R-:W-:Y:S01]  /*29da0*/  ENDCOLLECTIVE ;  /* 0x000000000000791b */ /* 0x003fe20003800000 */
.L_x_12820:
        /* <DEDUP_REMOVED lines=15> */
.L_x_12821:
[----:B------:R-:W-:Y:S02]  /*29ea0*/  @P0 IMAD R6, R5, 0x2, R22 ;  /* 0x0000000205060824 */ /* 0x000fe400078e0216 */
[----:B------:R-:W-:Y:S02]  /*29eb0*/  IMAD.MOV.U32 R13, RZ, RZ, R4 ;  /* 0x000000ffff0d7224 */ /* 0x000fe400078e0004 */
[----:B------:R-:W-:Y:S02]  /*29ec0*/  IMAD.MOV.U32 R12, RZ, RZ, 0x4 ;  /* 0x00000004ff0c7424 */ /* 0x000fe400078e00ff */
[----:B------:R-:W-:-:S07]  /*29ed0*/  IMAD.MOV.U32 R3, RZ, RZ, R14 ;  /* 0x000000ffff037224 */ /* 0x000fce00078e000e */
[----:B------:R-:W-:Y:S05]  /*29ee0*/  WARPSYNC.COLLECTIVE R15, `(.L_x_12822) ;  /* 0x000000000f087348 */ /* 0x000fea0003c00000 */
[----:B------:R0:W1:Y:S02]  /*29ef0*/  SHFL.IDX P6, R14, R13, R12, R11 ;  /* 0x0000000c0d0e7389 */ /* 0x00006400000c000b */
[----:B01----:R-:W-:Y:S01]  /*29f00*/  ENDCOLLECTIVE ;  /* 0x000000000000791b */ /* 0x003fe20003800000 */
.L_x_12822:
        /* <DEDUP_REMOVED lines=15> */
.L_x_12823:
[----:B------:R-:W-:Y:S02]  /*2a000*/  @P0 IMAD R6, R5, 0x2, R22 ;  /* 0x0000000205060824 */ /* 0x000fe400078e0216 */
[----:B------:R-:W-:Y:S02]  /*2a010*/  IMAD.MOV.U32 R13, RZ, RZ, R4 ;  /* 0x000000ffff0d7224 */ /* 0x000fe400078e0004 */
[----:B------:R-:W-:Y:S02]  /*2a020*/  IMAD.MOV.U32 R12, RZ, RZ, 0x5 ;  /* 0x00000005ff0c7424 */ /* 0x000fe400078e00ff */
[----:B------:R-:W-:-:S07]  /*2a030*/  IMAD.MOV.U32 R3, RZ, RZ, R14 ;  /* 0x000000ffff037224 */ /* 0x000fce00078e000e */
[----:B------:R-:W-:Y:S05]  /*2a040*/  WARPSYNC.COLLECTIVE R15, `(.L_x_12824) ;  /* 0x000000000f087348 */ /* 0x000fea0003c00000 */
[----:B------:R0:W1:Y:S02]  /*2a050*/  SHFL.IDX P6, R14, R13, R12, R11 ;  /* 0x0000000c0d0e7389 */ /* 0x00006400000c000b */
[----:B01----:R-:W-:Y:S01]  /*2a060*/  ENDCOLLECTIVE ;  /* 0x000000000000791b */ /* 0x003fe20003800000 */
.L_x_12824:
        /* <DEDUP_REMOVED lines=10> */
.L_x_12825:
[----:B------:R-:W-:Y:S01]  /*2a110*/  @!PT LDS RZ, [RZ] ;  /* 0x00000000fffff984 */ /* 0x000fe20000000800 */
[----:B------:R-:W-:Y:S01]  /*2a120*/  @!PT LDS RZ, [RZ] ;  /* 0x00000000fffff984 */ /* 0x000fe20000000800 */
[----:B------:R-:W-:Y:S01]  /*2a130*/  @!PT LDS RZ, [RZ] ;  /* 0x00000000fffff984 */ /* 0x000fe20000000800 */
[----:B------:R1:W-:Y:S01]  /*2a140*/  @P0 LDGSTS.E.BYPASS.LTC128B.128 [R6+0x1e400], desc[UR36][R2.64], !P2 ;  /* 0x1e40000002060fae */ /* 0x0003e2000d101d64 */
[----:B------:R-:W-:Y:S01]  /*2a150*/  IMAD.MOV.U32 R0, RZ, RZ, R14 ;  /* 0x000000ffff007224 */ /* 0x000fe200078e000e */
[----:B------:R-:W-:Y:S06]  /*2a160*/  BRA `(.L_x_12826) ;  /* 0xffffffb000c87947 */ /* 0x000fec000383ffff */
.L_x_12747:
[----:B------:R0:W5:Y:S01]  /*2a170*/  LDL.LU R6, [R1+0x450] ;  /* 0x0004500001067983 */ /* 0x0001620000300800 */
[----:B------:R-:W-:Y:S01]  /*2a180*/  IMAD.MOV.U32 R13, RZ, RZ, R4 ;  /* 0x000000ffff0d7224 */ /* 0x000fe200078e0004 */
[----:B------:R-:W-:Y:S01]  /*2a190*/  LOP3.LUT R23, R23, 0xffffdfff, RZ, 0xc0, !PT ;  /* 0xffffdfff17177812 */ /* 0x000fe200078ec0ff */
[----:B------:R-:W-:Y:S02]  /*2a1a0*/  IMAD.MOV.U32 R12, RZ, RZ, RZ ;  /* 0x000000ffff0c7224 */ /* 0x000fe400078e00ff */
[----:B------:R-:W-:Y:S02]  /*2a1b0*/  IMAD.MOV.U32 R11, RZ, RZ, 0x181f ;  /* 0x0000181fff0b7424 */ /* 0x000fe400078e00ff */
[----:B------:R-:W-:Y:S02]  /*2a1c0*/  IMAD.MOV.U32 R15, RZ, RZ, -0x1 ;  /* 0xffffffffff0f7424 */ /* 0x000fe400078e00ff */
[----:B0-----:R-:W-:-:S07]  /*2a1d0*/  IMAD.IADD R37, R21, 0x1, R37 ;  /* 0x0000000115257824 */ /* 0x001fce00078e0225 */
[----:B-1---5:R-:W-:Y:S05]  /*2a1e0*/  WARPSYNC.COLLECTIVE R15, `(.L_x_12827) ;  /* 0x000000000f087348 */ /* 0x022fea0003c00000 */
[----:B------:R0:W2:Y:S02]  /*2a1f0*/  SHFL.IDX P6, R14, R13, R12, R11 ;  /* 0x0000000c0d0e7389 */ /* 0x0000a400000c000b */
[----:B012--5:R-:W-:Y:S01]  /*2a200*/  ENDCOLLECTIVE ;  /* 0x000000000000791b */ /* 0x027fe20003800000 */
.L_x_12827:
[----:B------:R-:W-:Y:S02]  /*2a210*/  IMAD.MOV.U32 R13, RZ, RZ, R0 ;  /* 0x000000ffff0d7224 */ /* 0x000fe400078e0000 */
[----:B------:R-:W-:-:S07]  /*2a220*/  IMAD.MOV.U32 R2, RZ, RZ, R14 ;  /* 0x000000ffff027224 */ /* 0x000fce00078e000e */
[----:B------:R-:W-:Y:S05]  /*2a230*/  WARPSYNC.COLLECTIVE R15, `(.L_x_12828) ;  /* 0x000000000f087348 */ /* 0x000fea0003c00000 */
[----:B------:R0:W1:Y:S02]  /*2a240*/  SHFL.IDX P6, R14, R13, R12, R11 ;  /* 0x0000000c0d0e7389 */ /* 0x00006400000c000b */
[----:B01----:R-:W-:Y:S01]  /*2a250*/  ENDCOLLECTIVE ;  /* 0x000000000000791b */ /* 0x003fe20003800000 */
.L_x_12828:
[----:B------:R-:W-:Y:S02]  /*2a260*/  IMAD.MOV.U32 R13, RZ, RZ, R4 ;  /* 0x000000ffff0d7224 */ /* 0x000fe400078e0004 */
[----:B------:R-:W-:Y:S02]  /*2a270*/  IMAD.MOV.U32 R12, RZ, RZ, 0x1 ;  /* 0x00000001ff0c7424 */ /* 0x000fe400078e00ff */
[----:B------:R-:W-:-:S07]  /*2a280*/  IMAD.MOV.U32 R3, RZ, RZ, R14 ;  /* 0x000000ffff037224 */ /* 0x000fce00078e000e */
[----:B------:R-:W-:Y:S05]  /*2a290*/  WARPSYNC.COLLECTIVE R15, `(.L_x_12829) ;  /* 0x000000000f087348 */ /* 0x000fea0003c00000 */
[----:B------:R0:W1:Y:S02]  /*2a2a0*/  SHFL.IDX P6, R14, R13, R12, R11 ;  /* 0x0000000c0d0e7389 */ /* 0x00006400000c000b */
[----:B01----:R-:W-:Y:S01]  /*2a2b0*/  ENDCOLLECTIVE ;  /* 0x000000000000791b */ /* 0x003fe20003800000 */
.L_x_12829:
[----:B------:R-:W-:Y:S02]  /*2a2c0*/  IMAD.MOV.U32 R13, RZ, RZ, R0 ;  /* 0x000000ffff0d7224 */ /* 0x000fe400078e0000 */
[----:B------:R-:W-:-:S05]  /*2a2d0*/  IMAD R5, R6, R5, RZ ;  /* 0x0000000506057224 */ /* 0x000fca00078e02ff */
[----:B------:R-:W-:-:S13]  /*2a2e0*/  ISETP.GE.AND P2, PT, R37, R5, PT ;  /* 0x000000052500720c */ /* 0x000fda0003f46270 */
[----:B------:R-:W-:Y:S02]  /*2a2f0*/  @!P2 LEA R3, P1, R20, R3, 0x1 ;  /* 0x000000031403a211 */ /* 0x000fe400078208ff */
[----:B------:R-:W-:-:S03]  /*2a300*/  @P2 LOP3.LUT R23, R23, 0x2000, RZ, 0xfc, !PT ;  /* 0x0000200017172812 */ /* 0x000fc600078efcff */
[----:B------:R-:W-:Y:S01]  /*2a310*/  @!P2 IMAD.X R8, RZ, RZ, R2, P1 ;  /* 0x000000ffff08a224 */ /* 0x000fe200008e0602 */
[----:B------:R-:W-:Y:S01]  /*2a320*/  LOP3.LUT R23, R23, 0xffffefff, RZ, 0xc0, !PT ;  /* 0xffffefff17177812 */ /* 0x000fe200078ec0ff */
[----:B------:R-:W-:Y:S02]  /*2a330*/  @!P2 IMAD.MOV.U32 R2, RZ, RZ, R3 ;  /* 0x000000ffff02a224 */ /* 0x000fe400078e0003 */
        /* <DEDUP_REMOVED lines=11> */
.L_x_12830:
[----:B------:R-:W-:Y:S01]  /*2a3f0*/  @P2 LOP3.LUT R23, R23, 0x1000, RZ, 0xfc, !PT ;  /* 0x0000100017172812 */ /* 0x000fe200078efcff */
[----:B------:R-:W-:-:S03]  /*2a400*/  IMAD.MOV.U32 R13, RZ, RZ, R4 ;  /* 0x000000ffff0d7224 */ /* 0x000fc600078e0004 */
[----:B------:R-:W-:Y:S01]  /*2a410*/  LOP3.LUT R23, R23, 0xfffff7ff, RZ, 0xc0, !PT ;  /* 0xfffff7ff17177812 */ /* 0x000fe200078ec0ff */
[----:B------:R-:W-:-:S05]  /*2a420*/  IMAD.MOV.U32 R12, RZ, RZ, R14 ;  /* 0x000000ffff0c7224 */ /* 0x000fca00078e000e */
[----:B------:R-:W-:-:S05]  /*2a430*/  @!P2 LEA R12, P1, R20, R12, 0x1 ;  /* 0x0000000c140ca211 */ /* 0x000fca00078208ff */
[----:B------:R-:W-:Y:S02]  /*2a440*/  @!P2 IMAD.X R7, RZ, RZ, R2, P1 ;  /* 0x000000ffff07a224 */ /* 0x000fe400008e0602 */
[----:B------:R-:W-:Y:S02]  /*2a450*/  @!P2 IMAD.MOV.U32 R2, RZ, RZ, R12 ;  /* 0x000000ffff02a224 */ /* 0x000fe400078e000c */
[----:B------:R-:W-:Y:S02]  /*2a460*/  IMAD.MOV.U32 R12, RZ, RZ, 0x2 ;  /* 0x00000002ff0c7424 */ /* 0x000fe400078e00ff */
[----:B------:R-:W-:-:S07]  /*2a470*/  @!P2 IMAD.MOV.U32 R3, RZ, RZ, R7 ;  /* 0x000000ffff03a224 */ /* 0x000fce00078e0007 */
[----:B------:R-:W-:Y:S05]  /*2a480*/  WARPSYNC.COLLECTIVE R15, `(.L_x_12831) ;  /* 0x000000000f087348 */ /* 0x000fea0003c00000 */
[----:B------:R0:W1:Y:S02]  /*2a490*/  SHFL.IDX P6, R14, R13, R12, R11 ;  /* 0x0000000c0d0e7389 */ /* 0x00006400000c000b */
[----:B01----:R-:W-:Y:S01]  /*2a4a0*/  ENDCOLLECTIVE ;  /* 0x000000000000791b */ /* 0x003fe20003800000 */
.L_x_12831:
        /* <DEDUP_REMOVED lines=11> */
.L_x_12832:
        /* <DEDUP_REMOVED lines=8> */
.L_x_12833:
        /* <DEDUP_REMOVED lines=15> */
.L_x_12834:
[----:B------:R-:W-:Y:S01]  /*2a6d0*/  @P2 LOP3.LUT R23, R23, 0x200, RZ, 0xfc, !PT ;  /* 0x0000020017172812 */ /* 0x000fe200078efcff */
[----:B------:R-:W-:-:S03]  /*2a6e0*/  IMAD.MOV.U32 R12, RZ, RZ, 0x4 ;  /* 0x00000004ff0c7424 */ /* 0x000fc600078e00ff */
[----:B------:R-:W-:Y:S01]  /*2a6f0*/  LOP3.LUT R23, R23, 0xfffffeff, RZ, 0xc0, !PT ;  /* 0xfffffeff17177812 */ /* 0x000fe200078ec0ff */
[----:B------:R-:W-:-:S05]  /*2a700*/  IMAD.MOV.U32 R9, RZ, RZ, R14 ;  /* 0x000000ffff097224 */ /* 0x000fca00078e000e */
[----:B------:R-:W-:-:S05]  /*2a710*/  @!P2 LEA R13, P1, R20, R9, 0x1 ;  /* 0x00000009140da211 */ /* 0x000fca00078208ff */
[----:B------:R-:W-:Y:S02]  /*2a720*/  @!P2 IMAD.X R11, RZ, RZ, R2, P1 ;  /* 0x000000ffff0ba224 */ /* 0x000fe400008e0602 */
[----:B------:R-:W-:Y:S02]  /*2a730*/  @!P2 IMAD.MOV.U32 R2, RZ, RZ, R13 ;  /* 0x000000ffff02a224 */ /* 0x000fe400078e000d */
[----:B------:R-:W-:Y:S02]  /*2a740*/  @!P2 IMAD.MOV.U32 R3, RZ, RZ, R11 ;  /* 0x000000ffff03a224 */ /* 0x000fe400078e000b */
[----:B------:R-:W-:Y:S02]  /*2a750*/  IMAD.MOV.U32 R13, RZ, RZ, R4 ;  /* 0x000000ffff0d7224 */ /* 0x000fe400078e0004 */
[----:B------:R-:W-:Y:S01]  /*2a760*/  IMAD.MOV.U32 R11, RZ, RZ, 0x181f ;  /* 0x0000181fff0b7424 */ /* 0x000fe200078e00ff */
[----:B------:R-:W-:Y:S01]  /*2a770*/  @!PT LDS RZ, [RZ] ;  /* 0x00000000fffff984 */ /* 0x000fe20000000800 */
[----:B------:R-:W-:Y:S01]  /*2a780*/  @!PT LDS RZ, [RZ] ;  /* 0x00000000fffff984 */ /* 0x000fe20000000800 */
[----:B------:R-:W-:Y:S01]  /*2a790*/  @!PT LDS RZ, [RZ] ;  /* 0x00000000fffff984 */ /* 0x000fe20000000800 */
[----:B------:R0:W-:Y:S06]  /*2a7a0*/  @!P2 LDGSTS.E.BYPASS.LTC128B.128 [R25+0x19c00], desc[UR36][R2.64], !P0 ;  /* 0x19c000000219afae */ /* 0x0001ec000c101d64 */
[----:B0-----:R-:W-:Y:S05]  /*2a7b0*/  WARPSYNC.COLLECTIVE R15, `(.L_x_12835) ;  /* 0x000000000f087348 */ /* 0x001fea0003c00000 */
[----:B------:R1:W2:Y:S02]  /*2a7c0*/  SHFL.IDX P6, R14, R13, R12, R11 ;  /* 0x0000000c0d0e7389 */ /* 0x0002a400000c000b */
[----:B012---:R-:W-:Y:S01]  /*2a7d0*/  ENDCOLLECTIVE ;  /* 0x000000000000791b */ /* 0x007fe20003800000 */
.L_x_12835:
[----:B------:R-:W-:-:S05]  /*2a7e0*/  VIADD R2, R37, 0x40 ;  /* 0x0000004025027836 */ /* 0x000fca0000000000 */
[----:B------:R-:W-:Y:S01]  /*2a7f0*/  ISETP.GE.AND P2, PT, R2, R5, PT ;  /* 0x000000050200720c */ /* 0x000fe20003f46270 */
[----:B------:R-:W-:Y:S02]  /*2a800*/  IMAD.MOV.U32 R13, RZ, RZ, R0 ;  /* 0x000000ffff0d7224 */ /* 0x000fe400078e0000 */
[----:B------:R-:W-:-:S10]  /*2a810*/  IMAD.MOV.U32 R2, RZ, RZ, R14 ;  /* 0x000000ffff027224 */ /* 0x000fd400078e000e */
[----:B------:R-:W-:Y:S05]  /*2a820*/  WARPSYNC.COLLECTIVE R15, `(.L_x_12836) ;  /* 0x000000000f087348 */ /* 0x000fea0003c00000 */
[----:B------:R0:W1:Y:S02]  /*2a830*/  SHFL.IDX P6, R14, R13, R12, R11 ;  /* 0x0000000c0d0e7389 */ /* 0x00006400000c000b */
[----:B01----:R-:W-:Y:S01]  /*2a840*/  ENDCOLLECTIVE ;  /* 0x000000000000791b */ /* 0x003fe20003800000 */
.L_x_12836:
[----:B------:R-:W-:-:S04]  /*2a850*/  @P2 LOP3.LUT R23, R23, 0x100, RZ, 0xfc, !PT ;  /* 0x0000010017172812 */ /* 0x000fc800078efcff */
[----:B------:R-:W-:Y:S01]  /*2a860*/  LOP3.LUT R23, R23, 0xffffff7f, RZ, 0xc0, !PT ;  /* 0xffffff7f17177812 */ /* 0x000fe200078ec0ff */
[----:B------:R-:W-:Y:S02]  /*2a870*/  IMAD.MOV.U32 R13, RZ, RZ, R4 ;  /* 0x000000ffff0d7224 */ /* 0x000fe400078e0004 */
[----:B------:R-:W-:Y:S02]  /*2a880*/  IMAD.MOV.U32 R12, RZ, RZ, 0x5 ;  /* 0x00000005ff0c7424 */ /* 0x000fe400078e00ff */
[----:B------:R-:W-:-:S05]  /*2a890*/  IMAD.MOV.U32 R9, RZ, RZ, R14 ;  /* 0x000000ffff097224 */ /* 0x000fca00078e000e */
[----:B------:R-:W-:-:S05]  /*2a8a0*/  @!P2 LEA R15, P1, R20, R9, 0x1 ;  /* 0x00000009140fa211 */ /* 0x000fca00078208ff */
[----:B------:R-:W-:Y:S02]  /*2a8b0*/  @!P2 IMAD.X R14, RZ, RZ, R2, P1 ;  /* 0x000000ffff0ea224 */ /* 0x000fe400008e0602 */
[----:B------:R-:W-:Y:S02]  /*2a8c0*/  @!P2 IMAD.MOV.U32 R2, RZ, RZ, R15 ;  /* 0x000000ffff02a224 */ /* 0x000fe400078e000f */
[----:B------:R-:W-:Y:S02]  /*2a8d0*/  IMAD.MOV.U32 R15, RZ, RZ, -0x1 ;  /* 0xffffffffff0f7424 */ /* 0x000fe400078e00ff */
[----:B------:R-:W-:-:S07]  /*2a8e0*/  @!P2 IMAD.MOV.U32 R3, RZ, RZ, R14 ;  /* 0x000000ffff03a224 */ /* 0x000fce00078e000e */
[----:B------:R-:W-:Y:S05]  /*2a8f0*/  WARPSYNC.COLLECTIVE R15, `(.L_x_12837) ;  /* 0x000000000f087348 */ /* 0x000fea0003c00000 */
[----:B------:R0:W1:Y:S02]  /*2a900*/  SHFL.IDX P6, R14, R13, R12, R11 ;  /* 0x0000000c0d0e7389 */ /* 0x00006400000c000b */
[----:B01----:R-:W-:Y:S01]  /*2a910*/  ENDCOLLECTIVE ;  /* 0x000000000000791b */ /* 0x003fe20003800000 */
.L_x_12837:
        /* <DEDUP_REMOVED lines=11> */
.L_x_12838:
        /* <DEDUP_REMOVED lines=8> */
.L_x_12839:
        /* <DEDUP_REMOVED lines=13> */
.L_x_12840:
        /* <DEDUP_REMOVED lines=9> */
.L_x_12841:
        /* <DEDUP_REMOVED lines=13> */
.L_x_12842:
[----:B------:R-:W-:Y:S01]  /*2ac80*/  IMAD.MOV.U32 R0, RZ, RZ, R14 ;  /* 0x000000ffff007224 */ /* 0x000fe200078e000e */
[----:B------:R-:W-:Y:S06]  /*2ac90*/  BRA `(.L_x_12843) ;  /* 0xffffffb400007947 */ /* 0x000fec000383ffff */
.L_x_12751:
        /* <DEDUP_REMOVED lines=8> */
.L_x_12845:
[----:B------:R-:W-:Y:S05]  /*2ad20*/  BSYNC B0 ;  /* 0x0000000000007941 */ /* 0x000fea0003800000 */
.L_x_12844:
        /* <DEDUP_REMOVED lines=9> */
.L_x_12846:
[----:B------:R-:W-:Y:S02]  /*2adc0*/  IMAD.MOV.U32 R13, RZ, RZ, R4 ;  /* 0x000000ffff0d7224 */ /* 0x000fe400078e0004 */
[----:B------:R-:W-:Y:S02]  /*2add0*/  IMAD.MOV.U32 R12, RZ, RZ, 0x1 ;  /* 0x00000001ff0c7424 */ /* 0x000fe400078e00ff */
[----:B------:R-:W-:-:S07]  /*2ade0*/  IMAD.MOV.U32 R3, RZ, RZ, R14 ;  /* 0x000000ffff037224 */ /* 0x000fce00078e000e */
[----:B------:R-:W-:Y:S05]  /*2adf0*/  WARPSYNC.COLLECTIVE R15, `(.L_x_12847) ;  /* 0x000000000f087348 */ /* 0x000fea0003c00000 */
[----:B------:R0:W1:Y:S02]  /*2ae00*/  SHFL.IDX P6, R14, R13, R12, R11 ;  /* 0x0000000c0d0e7389 */ /* 0x00006400000c000b */
[----:B01----:R-:W-:Y:S01]  /*2ae10*/  ENDCOLLECTIVE ;  /* 0x000000000000791b */ /* 0x003fe20003800000 */
.L_x_12847:
        /* <DEDUP_REMOVED lines=10> */
.L_x_12848:
        /* <DEDUP_REMOVED lines=12> */
[----:B------:R-:W-:-:S05]  /*2af80*/  @!P6 LEA R2, P0, R6, R2, 0x1 ;  /* 0x000000020602e211 */ /* 0x000fca00078008ff */
[----:B------:R-:W-:-:S05]  /*2af90*/  @!P6 IMAD.X R3, RZ, RZ, R5, P0 ;  /* 0x000000ffff03e224 */ /* 0x000fca00000e0605 */
[----:B------:R0:W-:Y:S04]  /*2afa0*/  @!P6 LDGSTS.E.BYPASS.LTC128B.128 [R25+0x22c00], desc[UR36][R2.64], !P4 ;  /* 0x22c000000219efae */ /* 0x0001e8000e101d64 */
[----:B------:R0:W-:Y:S04]  /*2afb0*/  @!P6 LDGSTS.E.BYPASS.LTC128B.128 [R25+0x26c00], desc[UR36][R2.64+0x80], !P3 ;  /* 0x26c000800219efae */ /* 0x0001e8000d901d64 */
[----:B------:R0:W-:Y:S04]  /*2afc0*/  @!P6 LDGSTS.E.BYPASS.LTC128B.128 [R25+0x2ac00], desc[UR36][R2.64+0x100], !P2 ;  /* 0x2ac001000219efae */ /* 0x0001e8000d101d64 */
[----:B------:R0:W-:Y:S02]  /*2afd0*/  @!P6 LDGSTS.E.BYPASS.LTC128B.128 [R25+0x2ec00], desc[UR36][R2.64+0x180], !P1 ;  /* 0x2ec001800219efae */ /* 0x0001e4000c901d64 */
[----:B0-----:R-:W-:Y:S05]  /*2afe0*/  WARPSYNC.COLLECTIVE R15, `(.L_x_12849) ;  /* 0x000000000f087348 */ /* 0x001fea0003c00000 */
[----:B------:R1:W2:Y:S02]  /*2aff0*/  SHFL.IDX P6, R14, R13, R12, R11 ;  /* 0x0000000c0d0e7389 */ /* 0x0002a400000c000b */
[----:B012---:R-:W-:Y:S01]  /*2b000*/  ENDCOLLECTIVE ;  /* 0x000000000000791b */ /* 0x007fe20003800000 */
.L_x_12849:
[----:B------:R-:W-:Y:S02]  /*2b010*/  IMAD.MOV.U32 R13, RZ, RZ, R0 ;  /* 0x000000ffff0d7224 */ /* 0x000fe400078e0000 */
[----:B------:R-:W-:-:S07]  /*2b020*/  IMAD.MOV.U32 R5, RZ, RZ, R14 ;  /* 0x000000ffff057224 */ /* 0x000fce00078e000e */
[----:B------:R-:W-:Y:S05]  /*2b030*/  WARPSYNC.COLLECTIVE R15, `(.L_x_12850) ;  /* 0x000000000f087348 */ /* 0x000fea0003c00000 */
[----:B------:R0:W1:Y:S02]  /*2b040*/  SHFL.IDX P6, R14, R13, R12, R11 ;  /* 0x0000000c0d0e7389 */ /* 0x00006400000c000b */
[----:B01----:R-:W-:Y:S01]  /*2b050*/  ENDCOLLECTIVE ;  /* 0x000000000000791b */ /* 0x003fe20003800000 */
.L_x_12850:
[----:B------:R-:W-:Y:S02]  /*2b060*/  IMAD.MOV.U32 R13, RZ, RZ, R4 ;  /* 0x000000ffff0d7224 */ /* 0x000fe400078e0004 */
[----:B------:R-:W-:Y:S02]  /*2b070*/  IMAD.MOV.U32 R12, RZ, RZ, 0x3 ;  /* 0x00000003ff0c7424 */ /* 0x000fe400078e00ff */
[----:B------:R-:W-:-:S07]  /*2b080*/  IMAD.MOV.U32 R2, RZ, RZ, R14 ;  /* 0x000000ffff027224 */ /* 0x000fce00078e000e */
[----:B------:R-:W-:Y:S05]  /*2b090*/  WARPSYNC.COLLECTIVE R15, `(.L_x_12851) ;  /* 0x000000000f087348 */ /* 0x000fea0003c00000 */
[----:B------:R0:W1:Y:S02]  /*2b0a0*/  SHFL.IDX P6, R14, R13, R12, R11 ;  /* 0x0000000c0d0e7389 */ /* 0x00006400000c000b */
[----:B01----:R-:W-:Y:S01]  /*2b0b0*/  ENDCOLLECTIVE ;  /* 0x000000000000791b */ /* 0x003fe20003800000 */
.L_x_12851:
        /* <DEDUP_REMOVED lines=15> */
.L_x_12852:
        /* <DEDUP_REMOVED lines=16> */
.L_x_12853:
[----:B------:R-:W-:Y:S02]  /*2b2b0*/  IMAD.MOV.U32 R13, RZ, RZ, R0 ;  /* 0x000000ffff0d7224 */ /* 0x000fe400078e0000 */
[----:B------:R-:W-:-:S07]  /*2b2c0*/  IMAD.MOV.U32 R5, RZ, RZ, R14 ;  /* 0x000000ffff057224 */ /* 0x000fce00078e000e */
[----:B------:R-:W-:Y:S05]  /*2b2d0*/  WARPSYNC.COLLECTIVE R15, `(.L_x_12854) ;  /* 0x000000000f087348 */ /* 0x000fea0003c00000 */
[----:B------:R0:W1:Y:S02]  /*2b2e0*/  SHFL.IDX P6, R14, R13, R12, R11 ;  /* 0x0000000c0d0e7389 */ /* 0x00006400000c000b */
[----:B01----:R-:W-:Y:S01]  /*2b2f0*/  ENDCOLLECTIVE ;  /* 0x000000000000791b */ /* 0x003fe20003800000 */
.L_x_12854:
[----:B------:R-:W-:Y:S02]  /*2b300*/  IMAD.MOV.U32 R13, RZ, RZ, R4 ;  /* 0x000000ffff0d7224 */ /* 0x000fe400078e0004 */
[----:B------:R-:W-:Y:S02]  /*2b310*/  IMAD.MOV.U32 R12, RZ, RZ, 0x5 ;  /* 0x00000005ff0c7424 */ /* 0x000fe400078e00ff */
[----:B------:R-:W-:-:S07]  /*2b320*/  IMAD.MOV.U32 R2, RZ, RZ, R14 ;  /* 0x000000ffff027224 */ /* 0x000fce00078e000e */
[----:B------:R-:W-:Y:S05]  /*2b330*/  WARPSYNC.COLLECTIVE R15, `(.L_x_12855) ;  /* 0x000000000f087348 */ /* 0x000fea0003c00000 */
[----:B------:R0:W1:Y:S02]  /*2b340*/  SHFL.IDX P6, R14, R13, R12, R11 ;  /* 0x0000000c0d0e7389 */ /* 0x00006400000c000b */
[----:B01----:R-:W-:Y:S01]  /*2b350*/  ENDCOLLECTIVE ;  /* 0x000000000000791b */ /* 0x003fe20003800000 */
.L_x_12855:
        /* <DEDUP_REMOVED lines=15> */
.L_x_12856:
        /* <DEDUP_REMOVED lines=16> */
.L_x_12857:
[----:B------:R-:W-:Y:S02]  /*2b550*/  IMAD.MOV.U32 R13, RZ, RZ, R0 ;  /* 0x000000ffff0d7224 */ /* 0x000fe400078e0000 */
[----:B------:R-:W-:-:S07]  /*2b560*/  IMAD.MOV.U32 R5, RZ, RZ, R14 ;  /* 0x000000ffff057224 */ /* 0x000fce00078e000e */
[----:B------:R-:W-:Y:S05]  /*2b570*/  WARPSYNC.COLLECTIVE R15, `(.L_x_12858) ;  /* 0x000000000f087348 */ /* 0x000fea0003c00000 */
[----:B------:R0:W1:Y:S02]  /*2b580*/  SHFL.IDX P6, R14, R13, R12, R11 ;  /* 0x0000000c0d0e7389 */ /* 0x00006400000c000b */
[----:B01----:R-:W-:Y:S01]  /*2b590*/  ENDCOLLECTIVE ;  /* 0x000000000000791b */ /* 0x003fe20003800000 */
.L_x_12858:
[----:B------:R-:W-:Y:S02]  /*2b5a0*/  IMAD.MOV.U32 R13, RZ, RZ, R4 ;  /* 0x000000ffff0d7224 */ /* 0x000fe400078e0004 */
[----:B------:R-:W-:Y:S02]  /*2b5b0*/  IMAD.MOV.U32 R12, RZ, RZ, 0x7 ;  /* 0x00000007ff0c7424 */ /* 0x000fe400078e00ff */
[----:B------:R-:W-:-:S07]  /*2b5c0*/  IMAD.MOV.U32 R2, RZ, RZ, R14 ;  /* 0x000000ffff027224 */ /* 0x000fce00078e000e */
[----:B------:R-:W-:Y:S05]  /*2b5d0*/  WARPSYNC.COLLECTIVE R15, `(.L_x_12859) ;  /* 0x000000000f087348 */ /* 0x000fea0003c00000 */
[----:B------:R0:W1:Y:S02]  /*2b5e0*/  SHFL.IDX P6, R14, R13, R12, R11 ;  /* 0x0000000c0d0e7389 */ /* 0x00006400000c000b */
[----:B01----:R-:W-:Y:S01]  /*2b5f0*/  ENDCOLLECTIVE ;  /* 0x000000000000791b */ /* 0x003fe20003800000 */
.L_x_12859:
        /* <DEDUP_REMOVED lines=14> */
.L_x_12860:
[----:B------:R-:W-:Y:S05]  /*2b6e0*/  BRA `(.L_x_12861) ;  /* 0xffffffb4002c7947 */ /* 0x000fea000383ffff */
.L_x_12756:
[----:B0-----:R0:W3:Y:S02]  /*2b6f0*/  SYNCS.PHASECHK.TRANS64.TRYWAIT P0, [R22+URZ+0x32420], R3 ;  /* 0x03242003160075a7 */ /* 0x0010e4000800017f */
[----:B---3--:R-:W-:Y:S05]  /*2b700*/  @!P0 NANOSLEEP.SYNCS 0x989680 ;  /* 0x009896800000895d */ /* 0x008fea0003900000 */
[----:B------:R-:W3:Y:S02]  /*2b710*/  @!P0 SYNCS.PHASECHK.TRANS64 P0, [R22+URZ+0x32420], R3 ;  /* 0x03242003160085a7 */ /* 0x000ee4000800007f */
[----:B---3--:R-:W-:Y:S05]  /*2b720*/  @!P0 BRA `(.L_x_12756) ;  /* 0xfffffffc00f08947 */ /* 0x008fea000383ffff */
[----:B------:R-:W-:Y:S05]  /*2b730*/  BRA `(.L_x_12862) ;  /* 0xffffffb4009c7947 */ /* 0x000fea000383ffff */
.L_x_12759:
[----:B---3--:R3:W4:Y:S02]  /*2b740*/  SYNCS.PHASECHK.TRANS64.TRYWAIT P0, [R17+URZ+0x32460], R0 ;  /* 0x03246000110075a7 */ /* 0x008724000800017f */
[----:B----4-:R-:W-:Y:S05]  /*2b750*/  @!P0 NANOSLEEP.SYNCS 0x989680 ;  /* 0x009896800000895d */ /* 0x010fea0003900000 */
[----:B------:R-:W4:Y:S02]  /*2b760*/  @!P0 SYNCS.PHASECHK.TRANS64 P0, [R17+URZ+0x32460], R0 ;  /* 0x03246000110085a7 */ /* 0x000f24000800007f */
[----:B----4-:R-:W-:Y:S05]  /*2b770*/  @!P0 BRA `(.L_x_12759) ;  /* 0xfffffffc00f08947 */ /* 0x010fea000383ffff */
[----:B------:R-:W-:Y:S05]  /*2b780*/  BRA `(.L_x_12863) ;  /* 0xffffffb400a87947 */ /* 0x000fea000383ffff */
.L_x_12760:
        /* <DEDUP_REMOVED lines=8> */
.L_x_12865:
[----:B------:R-:W-:Y:S05]  /*2b810*/  BSYNC B0 ;  /* 0x0000000000007941 */ /* 0x000fea0003800000 */
.L_x_12864:
        /* <DEDUP_REMOVED lines=13> */
.L_x_12866:
        /* <DEDUP_REMOVED lines=9> */
.L_x_12867:
        /* <DEDUP_REMOVED lines=17> */
.L_x_12868:
[----:B------:R-:W-:Y:S02]  /*2ba90*/  IMAD.MOV.U32 R13, RZ, RZ, R6 ;  /* 0x000000ffff0d7224 */ /* 0x000fe400078e0006 */
[----:B------:R-:W-:Y:S01]  /*2baa0*/  IMAD.MOV.U32 R12, RZ, RZ, 0x2 ;  /* 0x00000002ff0c7424 */ /* 0x000fe200078e00ff */
[----:B------:R-:W-:-:S13]  /*2bab0*/  IADD3 R2, P3, R14, R0, RZ ;  /* 0x000000000e027210 */ /* 0x000fda0007f7e0ff */
[----:B------:R-:W-:Y:S05]  /*2bac0*/  WARPSYNC.COLLECTIVE R15, `(.L_x_12869) ;  /* 0x000000000f087348 */ /* 0x000fea0003c00000 */
[----:B------:R0:W1:Y:S02]  /*2bad0*/  SHFL.IDX P6, R14, R13, R12, R11 ;  /* 0x0000000c0d0e7389 */ /* 0x00006400000c000b */
[----:B01----:R-:W-:Y:S01]  /*2bae0*/  ENDCOLLECTIVE ;  /* 0x000000000000791b */ /* 0x003fe20003800000 */
.L_x_12869:
        /* <DEDUP_REMOVED lines=17> */
.L_x_12870:
[----:B------:R-:W-:Y:S02]  /*2bc00*/  IMAD.MOV.U32 R13, RZ, RZ, R6 ;  /* 0x000000ffff0d7224 */ /* 0x000fe400078e0006 */
[----:B------:R-:W-:Y:S01]  /*2bc10*/  IMAD.MOV.U32 R12, RZ, RZ, 0x3 ;  /* 0x00000003ff0c7424 */ /* 0x000fe200078e00ff */
[----:B------:R-:W-:-:S13]  /*2bc20*/  IADD3 R2, P3, R14, R0, RZ ;  /* 0x000000000e027210 */ /* 0x000fda0007f7e0ff */
[----:B------:R-:W-:Y:S05]  /*2bc30*/  WARPSYNC.COLLECTIVE R15, `(.L_x_12871) ;  /* 0x000000000f087348 */ /* 0x000fea0003c00000 */
[----:B------:R0:W1:Y:S02]  /*2bc40*/  SHFL.IDX P6, R14, R13, R12, R11 ;  /* 0x0000000c0d0e7389 */ /* 0x00006400000c000b */
[----:B01----:R-:W-:Y:S01]  /*2bc50*/  ENDCOLLECTIVE ;  /* 0x000000000000791b */ /* 0x003fe20003800000 */
.L_x_12871:
        /* <DEDUP_REMOVED lines=17> */
.L_x_12872:
[----:B------:R-:W-:Y:S02]  /*2bd70*/  IMAD.MOV.U32 R13, RZ, RZ, R6 ;  /* 0x000000ffff0d7224 */ /* 0x000fe400078e0006 */
[----:B------:R-:W-:Y:S01]  /*2bd80*/  IMAD.MOV.U32 R12, RZ, RZ, 0x4 ;  /* 0x00000004ff0c7424 */ /* 0x000fe200078e00ff */
[----:B------:R-:W-:-:S13]  /*2bd90*/  IADD3 R2, P3, R14, R0, RZ ;  /* 0x000000000e027210 */ /* 0x000fda0007f7e0ff */
[----:B------:R-:W-:Y:S05]  /*2bda0*/  WARPSYNC.COLLECTIVE R15, `(.L_x_12873) ;  /* 0x000000000f087348 */ /* 0x000fea0003c00000 */
[----:B------:R0:W1:Y:S02]  /*2bdb0*/  SHFL.IDX P6, R14, R13, R12, R11 ;  /* 0x0000000c0d0e7389 */ /* 0x00006400000c000b */
[----:B01----:R-:W-:Y:S01]  /*2bdc0*/  ENDCOLLECTIVE ;  /* 0x000000000000791b */ /* 0x003fe20003800000 */
.L_x_12873:
        /* <DEDUP_REMOVED lines=17> */
.L_x_12874:
[----:B------:R-:W-:Y:S02]  /*2bee0*/  IMAD.MOV.U32 R13, RZ, RZ, R6 ;  /* 0x000000ffff0d7224 */ /* 0x000fe400078e0006 */
[----:B------:R-:W-:Y:S01]  /*2bef0*/  IMAD.MOV.U32 R12, RZ, RZ, 0x5 ;  /* 0x00000005ff0c7424 */ /* 0x000fe200078e00ff */
[----:B------:R-:W-:-:S13]  /*2bf00*/  IADD3 R2, P3, R14, R0, RZ ;  /* 0x000000000e027210 */ /* 0x000fda0007f7e0ff */
[----:B------:R-:W-:Y:S05]  /*2bf10*/  WARPSYNC.COLLECTIVE R15, `(.L_x_12875) ;  /* 0x000000000f087348 */ /* 0x000fea0003c00000 */
[----:B------:R0:W1:Y:S02]  /*2bf20*/  SHFL.IDX P6, R14, R13, R12, R11 ;  /* 0x0000000c0d0e7389 */ /* 0x00006400000c000b */
[----:B01----:R-:W-:Y:S01]  /*2bf30*/  ENDCOLLECTIVE ;  /* 0x000000000000791b */ /* 0x003fe20003800000 */
.L_x_12875:
        /* <DEDUP_REMOVED lines=12> */
.L_x_12876:
        /* <DEDUP_REMOVED lines=9> */
.L_x_12767:
[----:B0-----:R0:W1:Y:S02]  /*2c090*/  SYNCS.PHASECHK.TRANS64.TRYWAIT P0, [R6+URZ+0x32440], R21 ;  /* 0x03244015060075a7 */ /* 0x001064000800017f */
[----:B-1----:R-:W-:Y:S05]  /*2c0a0*/  @!P0 NANOSLEEP.SYNCS 0x989680 ;  /* 0x009896800000895d */ /* 0x002fea0003900000 */
[----:B------:R-:W1:Y:S02]  /*2c0b0*/  @!P0 SYNCS.PHASECHK.TRANS64 P0, [R6+URZ+0x32440], R21 ;  /* 0x03244015060085a7 */ /* 0x000e64000800007f */
[----:B-1----:R-:W-:Y:S05]  /*2c0c0*/  @!P0 BRA `(.L_x_12767) ;  /* 0xfffffffc00f08947 */ /* 0x002fea000383ffff */
[----:B------:R-:W-:Y:S05]  /*2c0d0*/  BRA `(.L_x_12878) ;  /* 0xffffffb800347947 */ /* 0x000fea000383ffff */
.L_x_12768:
        /* <DEDUP_REMOVED lines=8> */
.L_x_12880:
[----:B------:R-:W-:Y:S05]  /*2c160*/  BSYNC B1 ;  /* 0x0000000000017941 */ /* 0x000fea0003800000 */
.L_x_12879:
        /* <DEDUP_REMOVED lines=9> */
.L_x_12881:
[----:B------:R-:W-:Y:S02]  /*2c200*/  IMAD.MOV.U32 R13, RZ, RZ, R9 ;  /* 0x000000ffff0d7224 */ /* 0x000fe400078e0009 */
[----:B------:R-:W-:Y:S02]  /*2c210*/  IMAD.MOV.U32 R12, RZ, RZ, 0x1 ;  /* 0x00000001ff0c7424 */ /* 0x000fe400078e00ff */
[----:B------:R-:W-:-:S07]  /*2c220*/  IMAD.MOV.U32 R2, RZ, RZ, R14 ;  /* 0x000000ffff027224 */ /* 0x000fce00078e000e */
[----:B------:R-:W-:Y:S05]  /*2c230*/  WARPSYNC.COLLECTIVE R15, `(.L_x_12882) ;  /* 0x000000000f087348 */ /* 0x000fea0003c00000 */
[----:B------:R0:W1:Y:S02]  /*2c240*/  SHFL.IDX P6, R14, R13, R12, R11 ;  /* 0x0000000c0d0e7389 */ /* 0x00006400000c000b */
[----:B01----:R-:W-:Y:S01]  /*2c250*/  ENDCOLLECTIVE ;  /* 0x000000000000791b */ /* 0x003fe20003800000 */
.L_x_12882:
        /* <DEDUP_REMOVED lines=11> */
.L_x_12883:
[----:B------:R-:W-:Y:S02]  /*2c310*/  IMAD.MOV.U32 R13, RZ, RZ, R9 ;  /* 0x000000ffff0d7224 */ /* 0x000fe400078e0009 */
[----:B------:R-:W-:Y:S02]  /*2c320*/  IMAD.MOV.U32 R12, RZ, RZ, 0x2 ;  /* 0x00000002ff0c7424 */ /* 0x000fe400078e00ff */
[----:B------:R-:W-:-:S07]  /*2c330*/  IMAD.MOV.U32 R2, RZ, RZ, R14 ;  /* 0x000000ffff027224 */ /* 0x000fce00078e000e */
[----:B------:R-:W-:Y:S05]  /*2c340*/  WARPSYNC.COLLECTIVE R15, `(.L_x_12884) ;  /* 0x000000000f087348 */ /* 0x000fea0003c00000 */
[----:B------:R0:W1:Y:S02]  /*2c350*/  SHFL.IDX P6, R14, R13, R12, R11 ;  /* 0x0000000c0d0e7389 */ /* 0x00006400000c000b */
[----:B01----:R-:W-:Y:S01]  /*2c360*/  ENDCOLLECTIVE ;  /* 0x000000000000791b */ /* 0x003fe20003800000 */
.L_x_12884:
        /* <DEDUP_REMOVED lines=11> */
.L_x_12885:
[----:B------:R-:W-:Y:S02]  /*2c420*/  IMAD.MOV.U32 R13, RZ, RZ, R9 ;  /* 0x000000ffff0d7224 */ /* 0x000fe400078e0009 */
[----:B------:R-:W-:Y:S02]  /*2c430*/  IMAD.MOV.U32 R12, RZ, RZ, 0x3 ;  /* 0x00000003ff0c7424 */ /* 0x000fe400078e00ff */
[----:B------:R-:W-:-:S07]  /*2c440*/  IMAD.MOV.U32 R2, RZ, RZ, R14 ;  /* 0x000000ffff027224 */ /* 0x000fce00078e000e */
[----:B------:R-:W-:Y:S05]  /*2c450*/  WARPSYNC.COLLECTIVE R15, `(.L_x_12886) ;  /* 0x000000000f087348 */ /* 0x000fea0003c00000 */
[----:B------:R0:W1:Y:S02]  /*2c460*/  SHFL.IDX P6, R14, R13, R12, R11 ;  /* 0x0000000c0d0e7389 */ /* 0x00006400000c000b */
[----:B01----:R-:W-:Y:S01]  /*2c470*/  ENDCOLLECTIVE ;  /* 0x000000000000791b */ /* 0x003fe20003800000 */
.L_x_12886:
        /* <DEDUP_REMOVED lines=11> */
.L_x_12887:
[----:B------:R-:W-:Y:S02]  /*2c530*/  IMAD.MOV.U32 R13, RZ, RZ, R9 ;  /* 0x000000ffff0d7224 */ /* 0x000fe400078e0009 */
[----:B------:R-:W-:Y:S02]  /*2c540*/  IMAD.MOV.U32 R12, RZ, RZ, 0x4 ;  /* 0x00000004ff0c7424 */ /* 0x000fe400078e00ff */
[----:B------:R-:W-:-:S07]  /*2c550*/  IMAD.MOV.U32 R2, RZ, RZ, R14 ;  /* 0x000000ffff027224 */ /* 0x000fce00078e000e */
[----:B------:R-:W-:Y:S05]  /*2c560*/  WARPSYNC.COLLECTIVE R15, `(.L_x_12888) ;  /* 0x000000000f087348 */ /* 0x000fea0003c00000 */
[----:B------:R0:W1:Y:S02]  /*2c570*/  SHFL.IDX P6, R14, R13, R12, R11 ;  /* 0x0000000c0d0e7389 */ /* 0x00006400000c000b */
[----:B01----:R-:W-:Y:S01]  /*2c580*/  ENDCOLLECTIVE ;  /* 0x000000000000791b */ /* 0x003fe20003800000 */
.L_x_12888:
        /* <DEDUP_REMOVED lines=11> */
.L_x_12889:
[----:B------:R-:W-:Y:S02]  /*2c640*/  IMAD.MOV.U32 R13, RZ, RZ, R9 ;  /* 0x000000ffff0d7224 */ /* 0x000fe400078e0009 */
[----:B------:R-:W-:Y:S02]  /*2c650*/  IMAD.MOV.U32 R12, RZ, RZ, 0x5 ;  /* 0x00000005ff0c7424 */ /* 0x000fe400078e00ff */
[----:B------:R-:W-:-:S07]  /*2c660*/  IMAD.MOV.U32 R2, RZ, RZ, R14 ;  /* 0x000000ffff027224 */ /* 0x000fce00078e000e */
[----:B------:R-:W-:Y:S05]  /*2c670*/  WARPSYNC.COLLECTIVE R15, `(.L_x_12890) ;  /* 0x000000000f087348 */ /* 0x000fea0003c00000 */
[----:B------:R0:W1:Y:S02]  /*2c680*/  SHFL.IDX P6, R14, R13, R12, R11 ;  /* 0x0000000c0d0e7389 */ /* 0x00006400000c000b */
[----:B01----:R-:W-:Y:S01]  /*2c690*/  ENDCOLLECTIVE ;  /* 0x000000000000791b */ /* 0x003fe20003800000 */
.L_x_12890:
        /* <DEDUP_REMOVED lines=11> */
.L_x_12891:
[----:B------:R-:W-:Y:S01]  /*2c750*/  IMAD.MOV.U32 R2, RZ, RZ, R14 ;  /* 0x000000ffff027224 */ /* 0x000fe200078e000e */
[----:B------:R-:W-:Y:S06]  /*2c760*/  BRA `(.L_x_12892) ;  /* 0xffffffb400647947 */ /* 0x000fec000383ffff */
.L_x_12773:
[----:B----4-:R4:W0:Y:S02]  /*2c770*/  SYNCS.PHASECHK.TRANS64.TRYWAIT P0, [R6+URZ+0x32460], R21 ;  /* 0x03246015060075a7 */ /* 0x010824000800017f */
[----:B0-----:R-:W-:Y:S05]  /*2c780*/  @!P0 NANOSLEEP.SYNCS 0x989680 ;  /* 0x009896800000895d */ /* 0x001fea0003900000 */
[----:B------:R-:W0:Y:S02]  /*2c790*/  @!P0 SYNCS.PHASECHK.TRANS64 P0, [R6+URZ+0x32460], R21 ;  /* 0x03246015060085a7 */ /* 0x000e24000800007f */
[----:B0-----:R-:W-:Y:S05]  /*2c7a0*/  @!P0 BRA `(.L_x_12773) ;  /* 0xfffffffc00f08947 */ /* 0x001fea000383ffff */
[----:B------:R-:W-:Y:S05]  /*2c7b0*/  BRA `(.L_x_12893) ;  /* 0xffffffb400b07947 */ /* 0x000fea000383ffff */
.L_x_12774:
        /* <DEDUP_REMOVED lines=8> */
.L_x_12895:
[----:B------:R-:W-:Y:S05]  /*2c840*/  BSYNC B1 ;  /* 0x0000000000017941 */ /* 0x000fea0003800000 */
.L_x_12894:
        /* <DEDUP_REMOVED lines=9> */
.L_x_12896:
[----:B------:R-:W-:Y:S02]  /*2c8e0*/  IMAD.MOV.U32 R13, RZ, RZ, R9 ;  /* 0x000000ffff0d7224 */ /* 0x000fe400078e0009 */
[----:B------:R-:W-:Y:S01]  /*2c8f0*/  IMAD.MOV.U32 R12, RZ, RZ, 0x1 ;  /* 0x00000001ff0c7424 */ /* 0x000fe200078e00ff */
[----:B------:R-:W-:-:S13]  /*2c900*/  IADD3 R2, P0, R14, R0, RZ ;  /* 0x000000000e027210 */ /* 0x000fda0007f1e0ff */
[----:B------:R-:W-:Y:S05]  /*2c910*/  WARPSYNC.COLLECTIVE R15, `(.L_x_12897) ;  /* 0x000000000f087348 */ /* 0x000fea0003c00000 */
[----:B------:R0:W1:Y:S02]  /*2c920*/  SHFL.IDX P6, R14, R13, R12, R11 ;  /* 0x0000000c0d0e7389 */ /* 0x00006400000c000b */
[----:B01----:R-:W-:Y:S01]  /*2c930*/  ENDCOLLECTIVE ;  /* 0x000000000000791b */ /* 0x003fe20003800000 */
.L_x_12897:
        /* <DEDUP_REMOVED lines=13> */
.L_x_12898:
[----:B------:R-:W-:Y:S02]  /*2ca10*/  IMAD.MOV.U32 R13, RZ, RZ, R9 ;  /* 0x000000ffff0d7224 */ /* 0x000fe400078e0009 */
[----:B------:R-:W-:Y:S01]  /*2ca20*/  IMAD.MOV.U32 R12, RZ, RZ, 0x2 ;  /* 0x00000002ff0c7424 */ /* 0x000fe200078e00ff */
[----:B------:R-:W-:-:S13]  /*2ca30*/  IADD3 R2, P0, R14, R0, RZ ;  /* 0x000000000e027210 */ /* 0x000fda0007f1e0ff */
[----:B------:R-:W-:Y:S05]  /*2ca40*/  WARPSYNC.COLLECTIVE R15, `(.L_x_12899) ;  /* 0x000000000f087348 */ /* 0x000fea0003c00000 */
[----:B------:R0:W1:Y:S02]  /*2ca50*/  SHFL.IDX P6, R14, R13, R12, R11 ;  /* 0x0000000c0d0e7389 */ /* 0x00006400000c000b */
[----:B01----:R-:W-:Y:S01]  /*2ca60*/  ENDCOLLECTIVE ;  /* 0x000000000000791b */ /* 0x003fe20003800000 */
.L_x_12899:
        /* <DEDUP_REMOVED lines=13> */
.L_x_12900:
[----:B------:R-:W-:Y:S02]  /*2cb40*/  IMAD.MOV.U32 R13, RZ, RZ, R9 ;  /* 0x000000ffff0d7224 */ /* 0x000fe400078e0009 */
[----:B------:R-:W-:Y:S01]  /*2cb50*/  IMAD.MOV.U32 R12, RZ, RZ, 0x3 ;  /* 0x00000003ff0c7424 */ /* 0x000fe200078e00ff */
[----:B------:R-:W-:-:S13]  /*2cb60*/  IADD3 R2, P0, R14, R0, RZ ;  /* 0x000000000e027210 */ /* 0x000fda0007f1e0ff */
[----:B------:R-:W-:Y:S05]  /*2cb70*/  WARPSYNC.COLLECTIVE R15, `(.L_x_12901) ;  /* 0x000000000f087348 */ /* 0x000fea0003c00000 */
[----:B------:R0:W1:Y:S02]  /*2cb80*/  SHFL.IDX P6, R14, R13, R12, R11 ;  /* 0x0000000c0d0e7389 */ /* 0x00006400000c000b */
[----:B01----:R-:W-:Y:S01]  /*2cb90*/  ENDCOLLECTIVE ;  /* 0x000000000000791b */ /* 0x003fe20003800000 */
.L_x_12901:
        /* <DEDUP_REMOVED lines=13> */
.L_x_12902:
[----:B------:R-:W-:Y:S02]  /*2cc70*/  IMAD.MOV.U32 R13, RZ, RZ, R9 ;  /* 0x000000ffff0d7224 */ /* 0x000fe400078e0009 */
[----:B------:R-:W-:Y:S01]  /*2cc80*/  IMAD.MOV.U32 R12, RZ, RZ, 0x4 ;  /* 0x00000004ff0c7424 */ /* 0x000fe200078e00ff */
[----:B------:R-:W-:-:S13]  /*2cc90*/  IADD3 R2, P0, R14, R0, RZ ;  /* 0x000000000e027210 */ /* 0x000fda0007f1e0ff */
[----:B------:R-:W-:Y:S05]  /*2cca0*/  WARPSYNC.COLLECTIVE R15, `(.L_x_12903) ;  /* 0x000000000f087348 */ /* 0x000fea0003c00000 */
[----:B------:R0:W1:Y:S02]  /*2ccb0*/  SHFL.IDX P6, R14, R13, R12, R11 ;  /* 0x0000000c0d0e7389 */ /* 0x00006400000c000b */
[----:B01----:R-:W-:Y:S01]  /*2ccc0*/  ENDCOLLECTIVE ;  /* 0x000000000000791b */ /* 0x003fe20003800000 */
.L_x_12903:
        /* <DEDUP_REMOVED lines=13> */
.L_x_12904:
[----:B------:R-:W-:Y:S02]  /*2cda0*/  IMAD.MOV.U32 R13, RZ, RZ, R9 ;  /* 0x000000ffff0d7224 */ /* 0x000fe400078e0009 */
[----:B------:R-:W-:Y:S01]  /*2cdb0*/  IMAD.MOV.U32 R12, RZ, RZ, 0x5 ;  /* 0x00000005ff0c7424 */ /* 0x000fe200078e00ff */
[----:B------:R-:W-:-:S13]  /*2cdc0*/  IADD3 R2, P0, R14, R0, RZ ;  /* 0x000000000e027210 */ /* 0x000fda0007f1e0ff */
[----:B------:R-:W-:Y:S05]  /*2cdd0*/  WARPSYNC.COLLECTIVE R15, `(.L_x_12905) ;  /* 0x000000000f087348 */ /* 0x000fea0003c00000 */
[----:B------:R0:W1:Y:S02]  /*2cde0*/  SHFL.IDX P6, R14, R13, R12, R11 ;  /* 0x0000000c0d0e7389 */ /* 0x00006400000c000b */
[----:B01----:R-:W-:Y:S01]  /*2cdf0*/  ENDCOLLECTIVE ;  /* 0x000000000000791b */ /* 0x003fe20003800000 */
.L_x_12905:
        /* <DEDUP_REMOVED lines=13> */
.L_x_12906:
[----:B------:R-:W-:Y:S05]  /*2ced0*/  BRA `(.L_x_12907) ;  /* 0xffffffb000fc7947 */ /* 0x000fea000383ffff */
.L_x_12782:
        /* <DEDUP_REMOVED lines=8> */
.L_x_12909:
[----:B------:R-:W-:Y:S05]  /*2cf60*/  BSYNC B0 ;  /* 0x0000000000007941 */ /* 0x000fea0003800000 */
.L_x_12908:
        /* <DEDUP_REMOVED lines=9> */
.L_x_12910:
        /* <DEDUP_REMOVED lines=18> */
.L_x_12911:
[----:B------:R-:W-:Y:S01]  /*2d120*/  IMAD.MOV.U32 R12, RZ, RZ, 0x2 ;  /* 0x00000002ff0c7424 */ /* 0x000fe200078e00ff */
[----:B------:R-:W-:-:S05]  /*2d130*/  SEL R6, R14, RZ, P1 ;  /* 0x000000ff0e067207 */ /* 0x000fca0000800000 */
[----:B------:R-:W-:-:S04]  /*2d140*/  IMAD.IADD R6, R5, 0x1, R6 ;  /* 0x0000000105067824 */ /* 0x000fc800078e0206 */
[----:B------:R-:W-:-:S07]  /*2d150*/  IMAD.MOV.U32 R13, RZ, RZ, R6 ;  /* 0x000000ffff0d7224 */ /* 0x000fce00078e0006 */
[----:B------:R-:W-:Y:S05]  /*2d160*/  WARPSYNC.COLLECTIVE R15, `(.L_x_12912) ;  /* 0x000000000f087348 */ /* 0x000fea0003c00000 */
[----:B------:R0:W1:Y:S02]  /*2d170*/  SHFL.UP P6, R14, R13, R12, R11 ;  /* 0x0400000c0d0e7389 */ /* 0x00006400000c000b */
[----:B01----:R-:W-:Y:S01]  /*2d180*/  ENDCOLLECTIVE ;  /* 0x000000000000791b */ /* 0x003fe20003800000 */
.L_x_12912:
[----:B------:R-:W-:Y:S01]  /*2d190*/  IMAD.MOV.U32 R12, RZ, RZ, 0x4 ;  /* 0x00000004ff0c7424 */ /* 0x000fe200078e00ff */
[----:B------:R-:W-:-:S05]  /*2d1a0*/  SEL R7, R14, RZ, P2 ;  /* 0x000000ff0e077207 */ /* 0x000fca0001000000 */
[----:B------:R-:W-:-:S04]  /*2d1b0*/  IMAD.IADD R7, R6, 0x1, R7 ;  /* 0x0000000106077824 */ /* 0x000fc800078e0207 */
[----:B------:R-:W-:-:S07]  /*2d1c0*/  IMAD.MOV.U32 R13, RZ, RZ, R7 ;  /* 0x000000ffff0d7224 */ /* 0x000fce00078e0007 */
[----:B------:R-:W-:Y:S05]  /*2d1d0*/  WARPSYNC.COLLECTIVE R15, `(.L_x_12913) ;  /* 0x000000000f087348 */ /* 0x000fea0003c00000 */
[----:B------:R0:W1:Y:S02]  /*2d1e0*/  SHFL.UP P6, R14, R13, R12, R11 ;  /* 0x0400000c0d0e7389 */ /* 0x00006400000c000b */
[----:B01----:R-:W-:Y:S01]  /*2d1f0*/  ENDCOLLECTIVE ;  /* 0x000000000000791b */ /* 0x003fe20003800000 */
.L_x_12913:
[----:B------:R-:W-:Y:S01]  /*2d200*/  IMAD.MOV.U32 R12, RZ, RZ, 0x8 ;  /* 0x00000008ff0c7424 */ /* 0x000fe200078e00ff */
[----:B------:R-:W-:-:S05]  /*2d210*/  SEL R2, R14, RZ, P3 ;  /* 0x000000ff0e027207 */ /* 0x000fca0001800000 */
[----:B------:R-:W-:-:S04]  /*2d220*/  IMAD.IADD R2, R7, 0x1, R2 ;  /* 0x0000000107027824 */ /* 0x000fc800078e0202 */
[----:B------:R-:W-:-:S07]  /*2d230*/  IMAD.MOV.U32 R13, RZ, RZ, R2 ;  /* 0x000000ffff0d7224 */ /* 0x000fce00078e0002 */
[----:B------:R-:W-:Y:S05]  /*2d240*/  WARPSYNC.COLLECTIVE R15, `(.L_x_12914) ;  /* 0x000000000f087348 */ /* 0x000fea0003c00000 */
[----:B------:R0:W1:Y:S02]  /*2d250*/  SHFL.UP P6, R14, R13, R12, R11 ;  /* 0x0400000c0d0e7389 */ /* 0x00006400000c000b */
[----:B01----:R-:W-:Y:S01]  /*2d260*/  ENDCOLLECTIVE ;  /* 0x000000000000791b */ /* 0x003fe20003800000 */
.L_x_12914:
[----:B------:R-:W-:Y:S01]  /*2d270*/  IMAD.MOV.U32 R12, RZ, RZ, 0x10 ;  /* 0x00000010ff0c7424 */ /* 0x000fe200078e00ff */
[----:B------:R-:W-:-:S05]  /*2d280*/  SEL R3, R14, RZ, P4 ;  /* 0x000000ff0e037207 */ /* 0x000fca0002000000 */
[----:B------:R-:W-:-:S04]  /*2d290*/  IMAD.IADD R3, R2, 0x1, R3 ;  /* 0x0000000102037824 */ /* 0x000fc800078e0203 */
[----:B------:R-:W-:-:S07]  /*2d2a0*/  IMAD.MOV.U32 R13, RZ, RZ, R3 ;  /* 0x000000ffff0d7224 */ /* 0x000fce00078e0003 */
[----:B------:R-:W-:Y:S05]  /*2d2b0*/  WARPSYNC.COLLECTIVE R15, `(.L_x_12915) ;  /* 0x000000000f087348 */ /* 0x000fea0003c00000 */
[----:B------:R0:W1:Y:S02]  /*2d2c0*/  SHFL.UP P6, R14, R13, R12, R11 ;  /* 0x0400000c0d0e7389 */ /* 0x00006400000c000b */
[----:B01----:R-:W-:Y:S01]  /*2d2d0*/  ENDCOLLECTIVE ;  /* 0x000000000000791b */ /* 0x003fe20003800000 */
.L_x_12915:
        /* <DEDUP_REMOVED lines=8> */
.L_x_12916:
[----:B------:R-:W-:Y:S05]  /*2d360*/  BRA `(.L_x_12917) ;  /* 0xffffffb400547947 */ /* 0x000fea000383ffff */
.L_x_12787:
        /* <DEDUP_REMOVED lines=8> */
.L_x_12919:
[----:B------:R-:W-:Y:S05]  /*2d3f0*/  BSYNC B0 ;  /* 0x0000000000007941 */ /* 0x000fea0003800000 */
.L_x_12918:
        /* <DEDUP_REMOVED lines=8> */
.L_x_12920:
[----:B------:R-:W-:Y:S01]  /*2d480*/  IMAD.MOV.U32 R12, RZ, RZ, 0x4 ;  /* 0x00000004ff0c7424 */ /* 0x000fe200078e00ff */
[----:B------:R-:W-:-:S05]  /*2d490*/  SEL R2, R14, RZ, P2 ;  /* 0x000000ff0e027207 */ /* 0x000fca0001000000 */
[----:B------:R-:W-:-:S04]  /*2d4a0*/  IMAD.IADD R2, R13, 0x1, R2 ;  /* 0x000000010d027824 */ /* 0x000fc800078e0202 */
[----:B------:R-:W-:-:S07]  /*2d4b0*/  IMAD.MOV.U32 R13, RZ, RZ, R2 ;  /* 0x000000ffff0d7224 */ /* 0x000fce00078e0002 */
[----:B------:R-:W-:Y:S05]  /*2d4c0*/  WARPSYNC.COLLECTIVE R15, `(.L_x_12921) ;  /* 0x000000000f087348 */ /* 0x000fea0003c00000 */
[----:B------:R0:W1:Y:S02]  /*2d4d0*/  SHFL.UP P6, R14, R13, R12, R11 ;  /* 0x0400000c0d0e7389 */ /* 0x00006400000c000b */
[----:B01----:R-:W-:Y:S01]  /*2d4e0*/  ENDCOLLECTIVE ;  /* 0x000000000000791b */ /* 0x003fe20003800000 */
.L_x_12921:
[----:B------:R-:W-:Y:S01]  /*2d4f0*/  IMAD.MOV.U32 R12, RZ, RZ, 0x8 ;  /* 0x00000008ff0c7424 */ /* 0x000fe200078e00ff */
[----:B------:R-:W-:-:S05]  /*2d500*/  SEL R3, R14, RZ, P3 ;  /* 0x000000ff0e037207 */ /* 0x000fca0001800000 */
[----:B------:R-:W-:-:S04]  /*2d510*/  IMAD.IADD R3, R2, 0x1, R3 ;  /* 0x0000000102037824 */ /* 0x000fc800078e0203 */
[----:B------:R-:W-:-:S07]  /*2d520*/  IMAD.MOV.U32 R13, RZ, RZ, R3 ;  /* 0x000000ffff0d7224 */ /* 0x000fce00078e0003 */
[----:B------:R-:W-:Y:S05]  /*2d530*/  WARPSYNC.COLLECTIVE R15, `(.L_x_12922) ;  /* 0x000000000f087348 */ /* 0x000fea0003c00000 */
[----:B------:R0:W1:Y:S02]  /*2d540*/  SHFL.UP P6, R14, R13, R12, R11 ;  /* 0x0400000c0d0e7389 */ /* 0x00006400000c000b */
[----:B01----:R-:W-:Y:S01]  /*2d550*/  ENDCOLLECTIVE ;  /* 0x000000000000791b */ /* 0x003fe20003800000 */
.L_x_12922:
[----:B------:R-:W-:Y:S01]  /*2d560*/  IMAD.MOV.U32 R12, RZ, RZ, 0x10 ;  /* 0x00000010ff0c7424 */ /* 0x000fe200078e00ff */
[----:B------:R-:W-:-:S05]  /*2d570*/  SEL R4, R14, RZ, P4 ;  /* 0x000000ff0e047207 */ /* 0x000fca0002000000 */
[----:B------:R-:W-:-:S04]  /*2d580*/  IMAD.IADD R4, R3, 0x1, R4 ;  /* 0x0000000103047824 */ /* 0x000fc800078e0204 */
[----:B------:R-:W-:-:S07]  /*2d590*/  IMAD.MOV.U32 R13, RZ, RZ, R4 ;  /* 0x000000ffff0d7224 */ /* 0x000fce00078e0004 */
[----:B------:R-:W-:Y:S05]  /*2d5a0*/  WARPSYNC.COLLECTIVE R15, `(.L_x_12923) ;  /* 0x000000000f087348 */ /* 0x000fea0003c00000 */
[----:B------:R0:W1:Y:S02]  /*2d5b0*/  SHFL.UP P6, R14, R13, R12, R11 ;  /* 0x0400000c0d0e7389 */ /* 0x00006400000c000b */
[----:B01----:R-:W-:Y:S01]  /*2d5c0*/  ENDCOLLECTIVE ;  /* 0x000000000000791b */ /* 0x003fe20003800000 */
.L_x_12923:
        /* <DEDUP_REMOVED lines=8> */
.L_x_12924:
[----:B------:R-:W-:Y:S05]  /*2d650*/  BRA `(.L_x_12925) ;  /* 0xffffffb400347947 */ /* 0x000fea000383ffff */
.L_x_12789:
[----:B------:R-:W-:Y:S01]  /*2d660*/  BSSY B0, `(.L_x_12926) ;  /* 0x0000006000007945 */ /* 0x000fe20003800000 */
[----:B------:R-:W-:Y:S01]  /*2d670*/  PLOP3.LUT P6, PT, P6, PT, PT, 0x8, 0x0 ;  /* 0x000000000000781c */ /* 0x000fe200037ce170 */
[----:B------:R-:W-:-:S12]  /*2d680*/  IMAD.MOV.U32 R15, RZ, RZ, -0x1 ;  /* 0xffffffffff0f7424 */ /* 0x000fd800078e00ff */
[----:B012---:R-:W-:Y:S05]  /*2d690*/  WARPSYNC.COLLECTIVE R15, `(.L_x_12927) ;  /* 0x000000000f087348 */ /* 0x007fea0003c00000 */
[----:B------:R-:W-:Y:S01]  /*2d6a0*/  VOTE.ANY R14, PT, P6 ;  /* 0x00000000000e7806 */ /* 0x000fe200030e0100 */
[----:B012---:R-:W-:Y:S06]  /*2d6b0*/  ENDCOLLECTIVE ;  /* 0x000000000000791b */ /* 0x007fec0003800000 */
.L_x_12927:
[----:B------:R-:W-:Y:S05]  /*2d6c0*/  BSYNC B0 ;  /* 0x0000000000007941 */ /* 0x000fea0003800000 */
.L_x_12926:
        /* <DEDUP_REMOVED lines=9> */
.L_x_12928:
[----:B------:R-:W-:Y:S01]  /*2d760*/  IMAD.MOV.U32 R5, RZ, RZ, R14 ;  /* 0x000000ffff057224 */ /* 0x000fe200078e000e */
[----:B------:R-:W-:Y:S06]  /*2d770*/  BRA `(.L_x_12929) ;  /* 0xffffffb400247947 */ /* 0x000fec000383ffff */
.L_x_12791:
[----:B------:R-:W-:Y:S01]  /*2d780*/  BSSY B0, `(.L_x_12930) ;  /* 0x0000007000007945 */ /* 0x000fe20003800000 */
[----:B------:R-:W-:Y:S02]  /*2d790*/  IMAD.MOV.U32 R13, RZ, RZ, R6 ;  /* 0x000000ffff0d7224 */ /* 0x000fe400078e0006 */
[----:B------:R-:W-:Y:S02]  /*2d7a0*/  IMAD.MOV.U32 R11, RZ, RZ, 0x1f ;  /* 0x0000001fff0b7424 */ /* 0x000fe400078e00ff */
[----:B------:R-:W-:-:S07]  /*2d7b0*/  IMAD.MOV.U32 R15, RZ, RZ, -0x1 ;  /* 0xffffffffff0f7424 */ /* 0x000fce00078e00ff */
[----:B01234-:R-:W-:Y:S05]  /*2d7c0*/  WARPSYNC.COLLECTIVE R15, `(.L_x_12931) ;  /* 0x000000000f087348 */ /* 0x01ffea0003c00000 */
[----:B------:R0:W0:Y:S02]  /*2d7d0*/  SHFL.IDX P6, R14, R13, R12, R11 ;  /* 0x0000000c0d0e7389 */ /* 0x00002400000c000b */
[----:B01234-:R-:W-:Y:S01]  /*2d7e0*/  ENDCOLLECTIVE ;  /* 0x000000000000791b */ /* 0x01ffe20003800000 */
.L_x_12931:
[----:B------:R-:W-:Y:S05]  /*2d7f0*/  BSYNC B0 ;  /* 0x0000000000007941 */ /* 0x000fea0003800000 */
.L_x_12930:
[----:B------:R-:W-:Y:S05]  /*2d800*/  BRA `(.L_x_12790) ;  /* 0xffffffb4001c7947 */ /* 0x000fea000383ffff */
.L_x_12795:
[----:B0-----:R0:W1:Y:S02]  /*2d810*/  SYNCS.PHASECHK.TRANS64.TRYWAIT P0, [R7+URZ+0x32420], R0 ;  /* 0x03242000070075a7 */ /* 0x001064000800017f */
[----:B-1----:R-:W-:Y:S05]  /*2d820*/  @!P0 NANOSLEEP.SYNCS 0x989680 ;  /* 0x009896800000895d */ /* 0x002fea0003900000 */
[----:B------:R-:W1:Y:S02]  /*2d830*/  @!P0 SYNCS.PHASECHK.TRANS64 P0, [R7+URZ+0x32420], R0 ;  /* 0x03242000070085a7 */ /* 0x000e64000800007f */
[----:B-1----:R-:W-:Y:S05]  /*2d840*/  @!P0 BRA `(.L_x_12795) ;  /* 0xfffffffc00f08947 */ /* 0x002fea000383ffff */
[----:B------:R-:W-:Y:S05]  /*2d850*/  BRA `(.L_x_12932) ;  /* 0xffffffb800947947 */ /* 0x000fea000383ffff */
.L_x_12796:
        /* <DEDUP_REMOVED lines=11> */
.L_x_12934:
[----:B------:R-:W-:Y:S05]  /*2d910*/  BSYNC B0 ;  /* 0x0000000000007941 */ /* 0x000fea0003800000 */
.L_x_12933:
[----:B------:R-:W-:Y:S05]  /*2d920*/  BRA `(.L_x_12935) ;  /* 0xffffffb8007c7947 */ /* 0x000fea000383ffff */
.L_x_12799:
[----:B------:R-:W-:Y:S01]  /*2d930*/  BSSY B1, `(.L_x_12936) ;  /* 0x0000006000017945 */ /* 0x000fe20003800000 */
[----:B------:R-:W-:-:S07]  /*2d940*/  IMAD.MOV.U32 R15, RZ, RZ, -0x1 ;  /* 0xffffffffff0f7424 */ /* 0x000fce00078e00ff */
[----:B0-234-:R-:W-:Y:S05]  /*2d950*/  WARPSYNC.COLLECTIVE R15, `(.L_x_12937) ;  /* 0x000000000f0c7348 */ /* 0x01dfea0003c00000 */
[----:B------:R-:W-:Y:S02]  /*2d960*/  ELECT P6, UR62, PT ;  /* 0x00000000003e782f */ /* 0x000fe400038c0000 */
[----:B------:R-:W-:Y:S01]  /*2d970*/  MOV R14, UR62 ;  /* 0x0000003e000e7c02 */ /* 0x000fe20008000f00 */
[----:B0-234-:R-:W-:Y:S10]  /*2d980*/  ENDCOLLECTIVE ;  /* 0x000000000000791b */ /* 0x01dff40003800000 */
.L_x_12937:
[----:B------:R-:W-:Y:S05]  /*2d990*/  BSYNC B1 ;  /* 0x0000000000017941 */ /* 0x000fea0003800000 */
.L_x_12936:
[----:B------:R-:W-:Y:S05]  /*2d9a0*/  BRA `(.L_x_12938) ;  /* 0xffffffb800747947 */ /* 0x000fea000383ffff */
.L_x_12801:
[----:B0-----:R0:W1:Y:S02]  /*2d9b0*/  SYNCS.PHASECHK.TRANS64.TRYWAIT P1, [R5+URZ+0x32440], R0 ;  /* 0x03244000050075a7 */ /* 0x001064000802017f */
[----:B-1----:R-:W-:Y:S05]  /*2d9c0*/  @!P1 NANOSLEEP.SYNCS 0x989680 ;  /* 0x009896800000995d */ /* 0x002fea0003900000 */
[----:B------:R-:W1:Y:S02]  /*2d9d0*/  @!P1 SYNCS.PHASECHK.TRANS64 P1, [R5+URZ+0x32440], R0 ;  /* 0x03244000050095a7 */ /* 0x000e64000802007f */
[----:B-1----:R-:W-:Y:S05]  /*2d9e0*/  @!P1 BRA `(.L_x_12801) ;  /* 0xfffffffc00f09947 */ /* 0x002fea000383ffff */
[----:B------:R-:W-:Y:S05]  /*2d9f0*/  BRA `(.L_x_12939) ;  /* 0xffffffb8009c7947 */ /* 0x000fea000383ffff */
.L_x_12803:
[----:B-1----:R1:W0:Y:S02]  /*2da00*/  SYNCS.PHASECHK.TRANS64.TRYWAIT P1, [R3+URZ+0x32440], R2 ;  /* 0x03244002030075a7 */ /* 0x002224000802017f */
[----:B0-----:R-:W-:Y:S05]  /*2da10*/  @!P1 NANOSLEEP.SYNCS 0x989680 ;  /* 0x009896800000995d */ /* 0x001fea0003900000 */
[----:B------:R-:W0:Y:S02]  /*2da20*/  @!P1 SYNCS.PHASECHK.TRANS64 P1, [R3+URZ+0x32440], R2 ;  /* 0x03244002030095a7 */ /* 0x000e24000802007f */
[----:B0-----:R-:W-:Y:S05]  /*2da30*/  @!P1 BRA `(.L_x_12803) ;  /* 0xfffffffc00f09947 */ /* 0x001fea000383ffff */
[----:B------:R-:W-:Y:S05]  /*2da40*/  BRA `(.L_x_12940) ;  /* 0xffffffb800a87947 */ /* 0x000fea000383ffff */
.L_x_12805:
[----:B------:R0:W0:Y:S02]  /*2da50*/  SYNCS.PHASECHK.TRANS64.TRYWAIT P1, [R5+URZ+0x32460], R0 ;  /* 0x03246000050075a7 */ /* 0x000024000802017f */
[----:B0-----:R-:W-:Y:S05]  /*2da60*/  @!P1 NANOSLEEP.SYNCS 0x989680 ;  /* 0x009896800000995d */ /* 0x001fea0003900000 */
[----:B------:R-:W0:Y:S02]  /*2da70*/  @!P1 SYNCS.PHASECHK.TRANS64 P1, [R5+URZ+0x32460], R0 ;  /* 0x03246000050095a7 */ /* 0x000e24000802007f */
[----:B0-----:R-:W-:Y:S05]  /*2da80*/  @!P1 BRA `(.L_x_12805) ;  /* 0xfffffffc00f09947 */ /* 0x001fea000383ffff */
[----:B------:R-:W-:Y:S05]  /*2da90*/  BRA `(.L_x_12941) ;  /* 0xffffffb800a47947 */ /* 0x000fea000383ffff */
        .type           $_ZN7cutlass13device_kernelIN5flash11enable_sm90INS1_16FlashAttnFwdSm90INS1_25CollectiveMainloopFwdSm90ILi2EN4cute5tupleIJNS5_1CILi1EEES8_S8_EEENS6_IJNS7_ILi128EEENS7_ILi96EEENS7_ILi64EEEEEELi256ENS_10bfloat16_tEfNS_4arch4Sm90ELb0ELb1ELb1ELb1ELb1ELb0ELb1ELb1ELb0ELb1ELb0ELb0EEENS1_21CollectiveEpilogueFwdINS6_IJSA_NS7_ILi256EEESB_EEES9_SE_SG_Li256ELb1ELb1ELb0ELb0EEENS1_36VarlenDynamicPersistentTileSchedulerILi128ELi96ELi256ELi128ELb0ELb1ELb1ELb1ELb0ELb1EEEEEEEEEvNT_6ParamsE$_ZZN5flash25CollectiveMainloopFwdSm90ILi2EN4cute5tupleIJNS1_1CILi1EEES4_S4_EEENS2_IJNS3_ILi128EEENS3_ILi96EEENS3_ILi64EEEEEELi256EN7cutlass10bfloat16_tEfNSA_4arch4Sm90ELb0ELb1ELb1ELb1ELb1ELb0ELb1ELb1ELb0ELb1ELb0ELb0EE3mmaINS_16FlashAttnFwdSm90ISE_NS_21CollectiveEpilogueFwdINS2_IJS6_NS3_ILi256EEES7_EEES5_SB_SD_Li256ELb1ELb1ELb0ELb0EEENS_36VarlenDynamicPersistentTileSchedulerILi128ELi96ELi256ELi128ELb0ELb1ELb1ELb1ELb0ELb1EEEE13SharedStorageENS1_6TensorINS1_11ArrayEngineIfLm128EEENS1_6LayoutINS2_IJNS2_IJNS3_ILi2EEEST_NS3_ILi32EEEEEES4_S4_EEENS2_IJNS2_IJS4_ST_NS3_ILi4EEEEEENS3_ILi0EEESZ_EEEEEEENS_7SoftmaxILi2ELi0EEEEEbRKNSE_6ParamsENSA_13PipelineAsyncILi2EEES19_RNSA_13PipelineStateILj2EEERT0_RT1_iRiRKNS_16SeqlenInfoQKNewKILb1ELb0EEENS2_IJiiiiEEERT_ENKUliT_T0_T1_E_clIZSF_ISO_S12_S14_EbS17_S19_S19_S1C_S1E_S1G_iS1H_S1L_S1M_S1O_EUlRS1P_iE1_NS3_ILb0EEENS3_ILb1EEEEEDaiS1P_S1Q_S1R_,@function
        .size           $_ZN7cutlass13device_kernelIN5flash11enable_sm90INS1_16FlashAttnFwdSm90INS1_25CollectiveMainloopFwdSm90ILi2EN4cute5tupleIJNS5_1CILi1EEES8_S8_EEENS6_IJNS7_ILi128EEENS7_ILi96EEENS7_ILi64EEEEEELi256ENS_10bfloat16_tEfNS_4arch4Sm90ELb0ELb1ELb1ELb1ELb1ELb0ELb1ELb1ELb0ELb1ELb0ELb0EEENS1_21CollectiveEpilogueFwdINS6_IJSA_NS7_ILi256EEESB_EEES9_SE_SG_Li256ELb1ELb1ELb0ELb0EEENS1_36VarlenDynamicPersistentTileSchedulerILi128ELi96ELi256ELi128ELb0ELb1ELb1ELb1ELb0ELb1EEEEEEEEEvNT_6ParamsE$_ZZN5flash25CollectiveMainloopFwdSm90ILi2EN4cute5tupleIJNS1_1CILi1EEES4_S4_EEENS2_IJNS3_ILi128EEENS3_ILi96EEENS3_ILi64EEEEEELi256EN7cutlass10bfloat16_tEfNSA_4arch4Sm90ELb0ELb1ELb1ELb1ELb1ELb0ELb1ELb1ELb0ELb1ELb0ELb0EE3mmaINS_16FlashAttnFwdSm90ISE_NS_21CollectiveEpilogueFwdINS2_IJS6_NS3_ILi256EEES7_EEES5_SB_SD_Li256ELb1ELb1ELb0ELb0EEENS_36VarlenDynamicPersistentTileSchedulerILi128ELi96ELi256ELi128ELb0ELb1ELb1ELb1ELb0ELb1EEEE13SharedStorageENS1_6TensorINS1_11ArrayEngineIfLm128EEENS1_6LayoutINS2_IJNS2_IJNS3_ILi2EEEST_NS3_ILi32EEEEEES4_S4_EEENS2_IJNS2_IJS4_ST_NS3_ILi4EEEEEENS3_ILi0EEESZ_EEEEEEENS_7SoftmaxILi2ELi0EEEEEbRKNSE_6ParamsENSA_13PipelineAsyncILi2EEES19_RNSA_13PipelineStateILj2EEERT0_RT1_iRiRKNS_16SeqlenInfoQKNewKILb1ELb0EEENS2_IJiiiiEEERT_ENKUliT_T0_T1_E_clIZSF_ISO_S12_S14_EbS17_S19_S19_S1C_S1E_S1G_iS1H_S1L_S1M_S1O_EUlRS1P_iE1_NS3_ILb0EEENS3_ILb1EEEEEDaiS1P_S1Q_S1R_,(.L_x_15677 - $_ZN7cutlass13device_kernelIN5flash11enable_sm90INS1_16FlashAttnFwdSm90INS1_25CollectiveMainloopFwdSm90ILi2EN4cute5tupleIJNS5_1CILi1EEES8_S8_EEENS6_IJNS7_ILi128EEENS7_ILi96EEENS7_ILi64EEEEEELi256ENS_10bfloat16_tEfNS_4arch4Sm90ELb0ELb1ELb1ELb1ELb1ELb0ELb1ELb1ELb0ELb1ELb0ELb0EEENS1_21CollectiveEpilogueFwdINS6_IJSA_NS7_ILi256EEESB_EEES9_SE_SG_Li256ELb1ELb1ELb0ELb0EEENS1_36VarlenDynamicPersistentTileSchedulerILi128ELi96ELi256ELi128ELb0ELb1ELb1ELb1ELb0ELb1EEEEEEEEEvNT_6ParamsE$_ZZN5flash25CollectiveMainloopFwdSm90ILi2EN4cute5tupleIJNS1_1CILi1EEES4_S4_EEENS2_IJNS3_ILi128EEENS3_ILi96EEENS3_ILi64EEEEEELi256EN7cutlass10bfloat16_tEfNSA_4arch4Sm90ELb0ELb1ELb1ELb1ELb1ELb0ELb1ELb1ELb0ELb1ELb0ELb0EE3mmaINS_16FlashAttnFwdSm90ISE_NS_21CollectiveEpilogueFwdINS2_IJS6_NS3_ILi256EEES7_EEES5_SB_SD_Li256ELb1ELb1ELb0ELb0EEENS_36VarlenDynamicPersistentTileSchedulerILi128ELi96ELi256ELi128ELb0ELb1ELb1ELb1ELb0ELb1EEEE13SharedStorageENS1_6TensorINS1_11ArrayEngineIfLm128EEENS1_6LayoutINS2_IJNS2_IJNS3_ILi2EEEST_NS3_ILi32EEEEEES4_S4_EEENS2_IJNS2_IJS4_ST_NS3_ILi4EEEEEENS3_ILi0EEESZ_EEEEEEENS_7SoftmaxILi2ELi0EEEEEbRKNSE_6ParamsENSA_13PipelineAsyncILi2EEES19_RNSA_13PipelineStateILj2EEERT0_RT1_iRiRKNS_16SeqlenInfoQKNewKILb1ELb0EEENS2_IJiiiiEEERT_ENKUliT_T0_T1_E_clIZSF_ISO_S12_S14_EbS17_S19_S19_S1C_S1E_S1G_iS1H_S1L_S1M_S1O_EUlRS1P_iE1_NS3_ILb0EEENS3_ILb1EEEEEDaiS1P_S1Q_S1R_)
$_ZN7cutlass13device_kernelIN5flash11enable_sm90INS1_16FlashAttnFwdSm90INS1_25CollectiveMainloopFwdSm90ILi2EN4cute5tupleIJNS5_1CILi1EEES8_S8_EEENS6_IJNS7_ILi128EEENS7_ILi96EEENS7_ILi64EEEEEELi256ENS_10bfloat16_tEfNS_4arch4Sm90ELb0ELb1ELb1ELb1ELb1ELb0ELb1ELb1ELb0ELb1ELb0ELb0EEENS1_21CollectiveEpilogueFwdINS6_IJSA_NS7_ILi256EEESB_EEES9_SE_SG_Li256ELb1ELb1ELb0ELb0EEENS1_36VarlenDynamicPersistentTileSchedulerILi128ELi96ELi256ELi128ELb0ELb1ELb1ELb1ELb0ELb1EEEEEEEEEvNT_6ParamsE$_ZZN5flash25CollectiveMainloopFwdSm90ILi2EN4cute5tupleIJNS1_1CILi1EEES4_S4_EEENS2_IJNS3_ILi128EEENS3_ILi96EEENS3_ILi64EEEEEELi256EN7cutlass10bfloat16_tEfNSA_4arch4Sm90ELb0ELb1ELb1ELb1ELb1ELb0ELb1ELb1ELb0ELb1ELb0ELb0EE3mmaINS_16FlashAttnFwdSm90ISE_NS_21CollectiveEpilogueFwdINS2_IJS6_NS3_ILi256EEES7_EEES5_SB_SD_Li256ELb1ELb1ELb0ELb0EEENS_36VarlenDynamicPersistentTileSchedulerILi128ELi96ELi256ELi128ELb0ELb1ELb1ELb1ELb0ELb1EEEE13SharedStorageENS1_6TensorINS1_11ArrayEngineIfLm128EEENS1_6LayoutINS2_IJNS2_IJNS3_ILi2EEEST_NS3_ILi32EEEEEES4_S4_EEENS2_IJNS2_IJS4_ST_NS3_ILi4EEEEEENS3_ILi0EEESZ_EEEEEEENS_7SoftmaxILi2ELi0EEEEEbRKNSE_6ParamsENSA_13PipelineAsyncILi2EEES19_RNSA_13PipelineStateILj2EEERT0_RT1_iRiRKNS_16SeqlenInfoQKNewKILb1ELb0EEENS2_IJiiiiEEERT_ENKUliT_T0_T1_E_clIZSF_ISO_S12_S14_EbS17_S19_S19_S1C_S1E_S1G_iS1H_S1L_S1M_S1O_EUlRS1P_iE1_NS3_ILb0EEENS3_ILb1EEEEEDaiS1P_S1Q_S1R_:
        /* <DEDUP_REMOVED lines=46> */
.L_x_12943:
[----:B------:R-:W-:Y:S05]  /*2dd80*/  BSYNC B2 ;  /* 0x0000000000027941 */ /* 0x000fea0003800000 */
.L_x_12942:
        /* <DEDUP_REMOVED lines=17> */
.L_x_12945:
[----:B------:R-:W-:Y:S05]  /*2dea0*/  BSYNC B2 ;  /* 0x0000000000027941 */ /* 0x000fea0003800000 */
.L_x_12944:
        /* <DEDUP_REMOVED lines=10> */
.L_x_12947:
[----:B------:R-:W-:Y:S05]  /*2df50*/  BSYNC B2 ;  /* 0x0000000000027941 */ /* 0x000fea0003800000 */
.L_x_12946:
        /* <DEDUP_REMOVED lines=92> */
.L_x_12950:
[----:B------:R-:W-:Y:S05]  /*2e520*/  BSYNC B2 ;  /* 0x0000000000027941 */ /* 0x000fea0003800000 */
.L_x_12949:
        /* <DEDUP_REMOVED lines=17> */
.L_x_12952:
[----:B------:R-:W-:Y:S05]  /*2e640*/  BSYNC B2 ;  /* 0x0000000000027941 */ /* 0x000fea0003800000 */
.L_x_12951:
        /* <DEDUP_REMOVED lines=10> */
.L_x_12954:
[----:B------:R-:W-:Y:S05]  /*2e6f0*/  BSYNC B2 ;  /* 0x0000000000027941 */ /* 0x000fea0003800000 */
.L_x_12953:
        /* <DEDUP_REMOVED lines=288> */
.L_x_12957:
[----:B------:R-:W-:Y:S05]  /*2f900*/  BSYNC B2 ;  /* 0x0000000000027941 */ /* 0x000fea0003800000 */
.L_x_12956:
        /* <DEDUP_REMOVED lines=48> */
[-C--:B------:R-:W-:Y:S01]  /*2fc10*/  FMUL.FTZ R24, R38, R18.reuse ;  /* 0x0000001226187220 */ /* 0x080fe20000410000 */
[----:B------:R-:W-:Y:S01]  /*2fc20*/  SHF.R.S32.HI R38, RZ, 0x1f, R81 ;  /* 0x0000001fff267819 */ /* 0x000fe20000011451 */
[-C--:B------:R-:W-:Y:S01]  /*2fc30*/  FMUL.FTZ R72, R25, R18.reuse ;  /* 0x0000001219487220 */ /* 0x080fe20000410000 */
[-C--:B------:R-:W-:Y:S02]  /*2fc40*/  FMUL.FTZ R25, R39, R18.reuse ;  /* 0x0000001227197220 */ /* 0x080fe40000410000 */
[----:B------:R-:W-:Y:S01]  /*2fc50*/  LEA.HI R39, R38, R81, RZ, 0x7 ;  /* 0x0000005126277211 */ /* 0x000fe200078f38ff */
[-C--:B------:R-:W-:Y:S01]  /*2fc60*/  FMUL.FTZ R77, R36, R18.reuse ;  /* 0x00000012244d7220 */ /* 0x080fe20000410000 */
[----:B------:R-:W-:-:S02]  /*2fc70*/  FMUL.FTZ R13, R31, R18 ;  /* 0x000000121f0d7220 */ /* 0x000fc40000410000 */
        /* <DEDUP_REMOVED lines=9> */
[-C--:B0-----:R-:W-:Y:S01]  /*2fd10*/  FMUL.FTZ R2, R26, R18.reuse ;  /* 0x000000121a027220 */ /* 0x081fe20000410000 */
[-C--:B------:R-:W-:Y:S01]  /*2fd20*/  FMUL.FTZ R33, R50, R18.reuse ;  /* 0x0000001232217220 */ /* 0x080fe20000410000 */
[----:B------:R-:W-:Y:S01]  /*2fd30*/  FMUL.FTZ R26, R42, R18 ;  /* 0x000000122a1a7220 */ /* 0x000fe20000410000 */
[----:B------:R-:W-:Y:S01]  /*2fd40*/  LEA.HI R50, R49, R48, RZ, 0x2 ;  /* 0x0000003031327211 */ /* 0x000fe200078f10ff */
[-C--:B------:R-:W-:Y:S01]  /*2fd50*/  FMUL.FTZ R42, R44, R18.reuse ;  /* 0x000000122c2a7220 */ /* 0x080fe20000410000 */
        /* <DEDUP_REMOVED lines=27> */
[----:B------:R-:W-:Y:S01]  /*2ff10*/  @P0 IMAD.HI.U32 R79, R56, R79, RZ ;  /* 0x0000004f384f0227 */ /* 0x000fe200078e00ff */
[----:B------:R-:W-:-:S04]  /*2ff20*/  LOP3.LUT R49, R50, 0x7ffffffc, RZ, 0xc0, !PT ;  /* 0x7ffffffc32317812 */ /* 0x000fc800078ec0ff */
[----:B------:R-:W-:Y:S01]  /*2ff30*/  @P0 SHF.R.U32.HI R56, RZ, R76, R79 ;  /* 0x0000004cff380219 */ /* 0x000fe2000001164f */
[----:B------:R-:W-:Y:S01]  /*2ff40*/  FMUL.FTZ R64, R64, R18 ;  /* 0x0000001240407220 */ /* 0x000fe20000410000 */
[----:B------:R-:W-:-:S03]  /*2ff50*/  IMAD.MOV.U32 R51, RZ, RZ, -0x60 ;  /* 0xffffffa0ff337424 */ /* 0x000fc600078e00ff */
        /* <DEDUP_REMOVED lines=29> */
[----:B--2---:R-:W-:Y:S01]  /*30130*/  FMUL.FTZ R64, R71, R18 ;  /* 0x0000001247407220 */ /* 0x004fe20000410000 */
[----:B------:R-:W2:Y:S01]  /*30140*/  MUFU.TANH R9, R9 ;  /* 0x0000000900097308 */ /* 0x000ea20000002400 */
[----:B------:R-:W-:Y:S01]  /*30150*/  IMAD R48, R49, -0x2, R48 ;  /* 0xfffffffe31307824 */ /* 0x000fe200078e0230 */
[----:B------:R-:W-:-:S06]  /*30160*/  LOP3.LUT R18, RZ, R19, RZ, 0x33, !PT ;  /* 0x00000013ff127212 */ /* 0x000fcc00078e33ff */
        /* <DEDUP_REMOVED lines=69> */
.L_x_12963:
[----:B------:R-:W-:Y:S05]  /*305c0*/  BSYNC B4 ;  /* 0x0000000000047941 */ /* 0x000fea0003800000 */
.L_x_12962:
[----:B------:R-:W-:Y:S01]  /*305d0*/  LOP3.LUT R18, RZ, R18, RZ, 0x33, !PT ;  /* 0x00000012ff127212 */ /* 0x000fe200078e33ff */
[----:B------:R-:W-:Y:S06]  /*305e0*/  BRA `(.L_x_12964) ;  /* 0x0000000000287947 */ /* 0x000fec0003800000 */
.L_x_12961:
        /* <DEDUP_REMOVED lines=10> */
.L_x_12964:
[----:B------:R-:W-:Y:S05]  /*30690*/  BSYNC B3 ;  /* 0x0000000000037941 */ /* 0x000fea0003800000 */
.L_x_12960:
[----:B------:R-:W-:-:S05]  /*306a0*/  IMAD R18, R7, R18, R71 ;  /* 0x0000001207127224 */ /* 0x000fca00078e0247 */
[----:B------:R-:W-:Y:S02]  /*306b0*/  VIMNMX R55, R55, R18, !PT ;  /* 0x0000001237377248 */ /* 0x000fe40007fe0100 */
[----:B------:R-:W-:-:S07]  /*306c0*/  VIADDMNMX R58, R18, R7, R58, PT ;  /* 0x00000007123a7246 */ /* 0x000fce000380013a */
.L_x_12959:
[----:B------:R-:W-:Y:S05]  /*306d0*/  BSYNC B2 ;  /* 0x0000000000027941 */ /* 0x000fea0003800000 */
.L_x_12958:
        /* <DEDUP_REMOVED lines=136> */
.L_x_12970:
[----:B------:R-:W-:Y:S05]  /*30f60*/  BSYNC B4 ;  /* 0x0000000000047941 */ /* 0x000fea0003800000 */
.L_x_12969:
[----:B------:R-:W-:Y:S01]  /*30f70*/  LOP3.LUT R8, RZ, R8, RZ, 0x33, !PT ;  /* 0x00000008ff087212 */ /* 0x000fe200078e33ff */
[----:B------:R-:W-:Y:S06]  /*30f80*/  BRA `(.L_x_12971) ;  /* 0x0000000000287947 */ /* 0x000fec0003800000 */
.L_x_12968:
        /* <DEDUP_REMOVED lines=10> */
.L_x_12971:
[----:B------:R-:W-:Y:S05]  /*31030*/  BSYNC B3 ;  /* 0x0000000000037941 */ /* 0x000fea0003800000 */
.L_x_12967:
[----:B------:R-:W-:-:S05]  /*31040*/  IMAD R8, R7, R8, R71 ;  /* 0x0000000807087224 */ /* 0x000fca00078e0247 */
[----:B------:R-:W-:Y:S02]  /*31050*/  VIADDMNMX R68, R8, R7, R68, PT ;  /* 0x0000000708447246 */ /* 0x000fe40003800144 */
[----:B------:R-:W-:-:S07]  /*31060*/  VIMNMX R65, R65, R8, !PT ;  /* 0x0000000841417248 */ /* 0x000fce0007fe0100 */
.L_x_12966:
[----:B------:R-:W-:Y:S05]  /*31070*/  BSYNC B2 ;  /* 0x0000000000027941 */ /* 0x000fea0003800000 */
.L_x_12965:
        /* <DEDUP_REMOVED lines=77> */
[----:B------:R-:W-:Y:S02]  /*31550*/  ISETP.GT.AND P2, PT, R65, 0x49, !P2 ;  /* 0x000000494100780c */ /* 0x000fe40005744270 */
[----:B------:R-:W-:Y:S02]  /*31560*/  ISETP.LT.OR P1, PT, R68, 0x49, P1 ;  /* 0x000000494400780c */ /* 0x000fe40000f21670 */
[----:B------:R-:W-:Y:S02]  /*31570*/  FSEL R35, R35, -INF , !P0 ;  /* 0xff80000023237808 */ /* 0x000fe40004000000 */
[----:B------:R-:W-:-:S02]  /*31580*/  ISETP.GT.AND P3, PT, R65, 0x50, !P3 ;  /* 0x000000504100780c */ /* 0x000fc40005f64270 */
[----:B------:R-:W-:Y:S02]  /*31590*/  ISETP.LT.OR P2, PT, R68, 0x4a, P2 ;  /* 0x0000004a4400780c */ /* 0x000fe40001741670 */
        /* <DEDUP_REMOVED lines=52> */
[----:B------:R-:W2:Y:S01]  /*318e0*/  LD.E R70, desc[UR4][R8.64+0x20] ;  /* 0x0000200408467980 */ /* 0x000ea2000c101900 */
        /* <DEDUP_REMOVED lines=99> */
[----:B------:R-:W-:Y:S01]  /*31f20*/  FFMA.FTZ R174, R34, R65, -R8 ;  /* 0x0000004122ae7223 */ /* 0x000fe20000010808 */
[----:B--2---:R-:W-:-:S06]  /*31f30*/  FADD.FTZ R34, R154, R21 ;  /* 0x000000159a227221 */ /* 0x004fcc0000010000 */
[----:B------:R-:W2:Y:S01]  /*31f40*/  MUFU.EX2 R19, R19 ;  /* 0x0000001300137308 */ /* 0x000ea20000000800 */
[----:B------:R-:W-:Y:S01]  /*31f50*/  FADD.FTZ R9, R155, R32 ;  /* 0x000000209b097221 */ /* 0x000fe20000010000 */
[----:B------:R-:W-:-:S06]  /*31f60*/  FFMA.FTZ R167, R59, R65, -R8 ;  /* 0x000000413ba77223 */ /* 0x000fcc0000010808 */
        /* <DEDUP_REMOVED lines=239> */
[----:B------:R-:W-:-:S03]  /*32e60*/  FMUL.FTZ R107, R24, R107 ;  /* 0x0000006b186b7220 */ /* 0x000fc60000410000 */
[----:B------:R-:W2:Y:S04]  /*32e70*/  LD.E R138, desc[UR20][R8.64+0x1b8] ;  /* 0x0001b814088a7980 */ /* 0x000ea8000c101900 */
[----:B------:R-:W2:Y:S04]  /*32e80*/  LD.E R136, desc[UR22][R8.64+0x1bc] ;  /* 0x0001bc1608887980 */ /* 0x000ea8000c101900 */
[----:B------:R-:W2:Y:S04]  /*32e90*/  LD.E R144, desc[UR10][R8.64+0x1c8] ;  /* 0x0001c80a08907980 */ /* 0x000ea8000c101900 */
[----:B------:R-:W2:Y:S04]  /*32ea0*/  LD.E R140, desc[UR12][R8.64+0x1cc] ;  /* 0x0001cc0c088c7980 */ /* 0x000ea8000c101900 */
[----:B------:R-:W2:Y:S04]  /*32eb0*/  LD.E R142, desc[UR14][R8.64+0x1d8] ;  /* 0x0001d80e088e7980 */ /* 0x000ea8000c101900 */
[----:B------:R-:W2:Y:S04]  /*32ec0*/  LD.E R190, desc[UR16][R8.64+0x1dc] ;  /* 0x0001dc1008be7980 */ /* 0x000ea8000c101900 */
[----:B------:R-:W2:Y:S04]  /*32ed0*/  LD.E R146, desc[UR18][R8.64+0x1e8] ;  /* 0x0001e81208927980 */ /* 0x000ea8000c101900 */
[----:B------:R0:W-:Y:S04]  /*32ee0*/  ST.E desc[UR4][R8.64+0xb0], R107 ;  /* 0x0000b06b08007985 */ /* 0x0001e8000c101904 */
[----:B------:R-:W2:Y:S04]  /*32ef0*/  LD.E R150, desc[UR20][R8.64+0x1ec] ;  /* 0x0001ec1408967980 */ /* 0x000ea8000c101900 */
[----:B------:R-:W2:Y:S01]  /*32f00*/  LD.E R148, desc[UR22][R8.64+0x1f8] ;  /* 0x0001f81608947980 */ /* 0x000ea2000c101900 */
[----:B0-----:R-:W-:-:S03]  /*32f10*/  FMUL.FTZ R107, R24, R83 ;  /* 0x00000053186b7220 */ /* 0x001fc60000410000 */
        /* <DEDUP_REMOVED lines=234> */
[C---:B---3--:R-:W-:Y:S01]  /*33dc0*/  FMUL.FTZ R35, R7.reuse, R146 ;  /* 0x0000009207237220 */ /* 0x048fe20000410000 */
[C---:B------:R-:W-:Y:S02]  /*33dd0*/  FMUL.FTZ R83, R7.reuse, R83 ;  /* 0x0000005307537220 */ /* 0x040fe40000410000 */
[----:B------:R3:W-:Y:S01]  /*33de0*/  ST.E desc[UR4][R8.64+0x1c8], R3 ;  /* 0x0001c80308007985 */ /* 0x0007e2000c101904 */
[C---:B0-----:R-:W-:Y:S01]  /*33df0*/  FMUL.FTZ R37, R7.reuse, R150 ;  /* 0x0000009607257220 */ /* 0x041fe20000410000 */
[C---:B-1----:R-:W-:Y:S02]  /*33e00*/  FMUL.FTZ R29, R7.reuse, R190 ;  /* 0x000000be071d7220 */ /* 0x042fe40000410000 */
[----:B------:R0:W-:Y:S01]  /*33e10*/  ST.E desc[UR8][R8.64+0x1cc], R31 ;  /* 0x0001cc1f08007985 */ /* 0x0001e2000c101908 */
[----:B--2---:R-:W-:-:S03]  /*33e20*/  FMUL.FTZ R39, R7, R148 ;  /* 0x0000009407277220 */ /* 0x004fc60000410000 */
[----:B------:R-:W-:Y:S04]  /*33e30*/  ST.E desc[UR10][R8.64+0x1d8], R33 ;  /* 0x0001d82108007985 */ /* 0x000fe8000c10190a */
[----:B------:R-:W-:Y:S04]  /*33e40*/  ST.E desc[UR6][R8.64+0x1dc], R29 ;  /* 0x0001dc1d08007985 */ /* 0x000fe8000c101906 */
[----:B------:R-:W-:Y:S04]  /*33e50*/  ST.E desc[UR12][R8.64+0x1e8], R35 ;  /* 0x0001e82308007985 */ /* 0x000fe8000c10190c */
[----:B------:R-:W-:Y:S04]  /*33e60*/  ST.E desc[UR14][R8.64+0x1ec], R37 ;  /* 0x0001ec2508007985 */ /* 0x000fe8000c10190e */
[----:B------:R-:W-:Y:S04]  /*33e70*/  ST.E desc[UR16][R8.64+0x1f8], R39 ;  /* 0x0001f82708007985 */ /* 0x000fe8000c101910 */
[----:B------:R1:W-:Y:S04]  /*33e80*/  ST.E desc[UR18][R8.64+0x1fc], R83 ;  /* 0x0001fc5308007985 */ /* 0x0003e8000c101912 */
[----:B---3--:R-:W2:Y:S01]  /*33e90*/  LDL.64 R2, [R0+0x80] ;  /* 0x0000800000027983 */ /* 0x008ea20000100a00 */
[----:B------:R-:W-:-:S02]  /*33ea0*/  LEA.HI R24, R6, 0x8, RZ, 0x19 ;  /* 0x0000000806187811 */ /* 0x000fc400078fc8ff */
[----:B------:R-:W-:Y:S01]  /*33eb0*/  R2UR UR28, R4 ;  /* 0x00000000041c72ca */ /* 0x000fe200000e0000 */
[----:B0-----:R-:W3:Y:S02]  /*33ec0*/  LDL.64 R30, [R0] ;  /* 0x00000000001e7983 */ /* 0x001ee40000100a00 */
[----:B------:R0:W-:Y:S01]  /*33ed0*/  BAR.SYNC.DEFER_BLOCKING R24, 0x100 ;  /* 0x000400180000751d */ /* 0x0001e20000010000 */
[----:B------:R-:W-:-:S05]  /*33ee0*/  R2UR UR29, R5 ;  /* 0x00000000051d72ca */ /* 0x000fca00000e0000 */
[----:B------:R-:W4:Y:S04]  /*33ef0*/  LDL.64 R6, [R0+0x98] ;  /* 0x0000980000067983 */ /* 0x000f280000100a00 */
[----:B-1----:R-:W4:Y:S04]  /*33f00*/  LDL.64 R8, [R0+0x88] ;  /* 0x0000880000087983 */ /* 0x002f280000100a00 */
        /* <DEDUP_REMOVED lines=64> */
[----:B0-----:R-:W2:Y:S04]  /*34310*/  LD.E R24, desc[UR26][R2.64+0x100] ;  /* 0x0001001a02187980 */ /* 0x001ea8000c101900 */
        /* <DEDUP_REMOVED lines=218> */
[----:B0-----:R-:W4:Y:S01]  /*350c0*/  LD.E R29, desc[UR22][R2.64+0x14] ;  /* 0x00001416021d7980 */ /* 0x001f22000c101900 */
[----:B------:R-:W-:Y:S02]  /*350d0*/  F2FP.BF16.F32.PACK_AB R154, R27, R154 ;  /* 0x0000009a1b9a723e */ /* 0x000fe400000010ff */
[----:B------:R-:W-:Y:S01]  /*350e0*/  F2FP.BF16.F32.PACK_AB R153, R26, R153 ;  /* 0x000000991a99723e */ /* 0x000fe200000010ff */
[----:B------:R-:W4:Y:S01]  /*350f0*/  LD.E R25, desc[UR30][R2.64+0x4] ;  /* 0x0000041e02197980 */ /* 0x000f22000c101900 */
[----:B------:R-:W-:-:S03]  /*35100*/  F2FP.BF16.F32.PACK_AB R155, R28, R155 ;  /* 0x0000009b1c9b723e */ /* 0x000fc600000010ff */
        /* <DEDUP_REMOVED lines=128> */
[----:B------:R-:W-:Y:S01]  /*35910*/  R2UR UR7, R7 ;  /* 0x00000000070772ca */ /* 0x000fe200000e0000 */
[----:B------:R-:W-:Y:S01]  /*35920*/  VOTEU.ANY UP0, P0 ;  /* 0x00000000003f7886 */ /* 0x000fe20000000100 */
        /* <DEDUP_REMOVED lines=52> */
[----:B------:R-:W-:Y:S02]  /*35c70*/  R2UR UR4, R4 ;  /* 0x00000000040472ca */ /* 0x000fe400000e0000 */
[----:B------:R-:W-:-:S13]  /*35c80*/  R2UR UR5, R5 ;  /* 0x00000000050572ca */ /* 0x000fda00000e0000 */
        /* <DEDUP_REMOVED lines=3851> */
[----:B------:R-:W-:Y:S02]  /*44d40*/  F2FP.BF16.F32.PACK_AB R188, R187, R188 ;  /* 0x000000bcbbbc723e */ /* 0x000fe400000010ff */
        /* <DEDUP_REMOVED lines=1174> */
.L_x_12973:
[----:B------:R-:W-:Y:S05]  /*496b0*/  BSYNC B2 ;  /* 0x0000000000027941 */ /* 0x000fea0003800000 */
.L_x_12972:
        /* <DEDUP_REMOVED lines=8> */
[----:B-----5:R-:W-:-:S05]  /*49740*/  IMAD R3, R6, 0x8, R3 ;  /* 0x0000000806037824 */ /* 0x020fca00078e0203 */
[----:B---3--:R-:W-:Y:S01]  /*49750*/  PRMT R0, R0, 0x654, R3 ;  /* 0x0000065400007816 */ /* 0x008fe20000000003 */
[----:B------:R-:W-:-:S03]  /*49760*/  IMAD.MOV.U32 R3, RZ, RZ, 0x0 ;  /* 0x00000000ff037424 */ /* 0x000fc600078e00ff */
[----:B------:R0:W-:Y:S02]  /*49770*/  SYNCS.ARRIVE.TRANS64.RED.A1T0 RZ, [R0+URZ], RZ ;  /* 0x000000ff00ff79a7 */ /* 0x0001e4000810043f */
[----:B0-----:R-:W-:Y:S05]  /*49780*/  RET.REL.NODEC R2 `(_ZN7cutlass13device_kernelIN5flash11enable_sm90INS1_16FlashAttnFwdSm90INS1_25CollectiveMainloopFwdSm90ILi2EN4cute5tupleIJNS5_1CILi1EEES8_S8_EEENS6_IJNS7_ILi128EEENS7_ILi96EEENS7_ILi64EEEEEELi256ENS_10bfloat16_tEfNS_4arch4Sm90ELb0ELb1ELb1ELb1ELb1ELb0ELb1ELb1ELb0ELb1ELb0ELb0EEENS1_21CollectiveEpilogueFwdINS6_IJSA_NS7_ILi256EEESB_EEES9_SE_SG_Li256ELb1ELb1ELb0ELb0EEENS1_36VarlenDynamicPersistentTileSchedulerILi128ELi96ELi256ELi128ELb0ELb1ELb1ELb1ELb0ELb1EEEEEEEEEvNT_6ParamsE) ;  /* 0xfffffb68021c7950 */ /* 0x001fea0003c3ffff */
.L_x_12948:
[----:B0-----:R0:W1:Y:S02]  /*49790*/  SYNCS.PHASECHK.TRANS64.TRYWAIT P0, [R2+URZ], R3 ;  /* 0x00000003020075a7 */ /* 0x001064000800017f */
[----:B-1----:R-:W-:Y:S05]  /*497a0*/  @!P0 NANOSLEEP.SYNCS 0x989680 ;  /* 0x009896800000895d */ /* 0x002fea0003900000 */
[----:B------:R-:W1:Y:S02]  /*497b0*/  @!P0 SYNCS.PHASECHK.TRANS64 P0, [R2+URZ], R3 ;  /* 0x00000003020085a7 */ /* 0x000e64000800007f */
[----:B-1----:R-:W-:Y:S05]  /*497c0*/  @!P0 BRA `(.L_x_12948) ;  /* 0xfffffffc00f08947 */ /* 0x002fea000383ffff */
[----:B------:R-:W-:Y:S05]  /*497d0*/  BRA `(.L_x_12947) ;  /* 0xfffffe4400dc7947 */ /* 0x000fea000383ffff */
.L_x_12955:
[----:B0-----:R0:W1:Y:S02]  /*497e0*/  SYNCS.PHASECHK.TRANS64.TRYWAIT P0, [R8+URZ], R9 ;  /* 0x00000009080075a7 */ /* 0x001064000800017f */
[----:B-1----:R-:W-:Y:S05]  /*497f0*/  @!P0 NANOSLEEP.SYNCS 0x989680 ;  /* 0x009896800000895d */ /* 0x002fea0003900000 */
[----:B------:R-:W1:Y:S02]  /*49800*/  @!P0 SYNCS.PHASECHK.TRANS64 P0, [R8+URZ], R9 ;  /* 0x00000009080085a7 */ /* 0x000e64000800007f */
[----:B-1----:R-:W-:Y:S05]  /*49810*/  @!P0 BRA `(.L_x_12955) ;  /* 0xfffffffc00f08947 */ /* 0x002fea000383ffff */
[----:B------:R-:W-:Y:S05]  /*49820*/  BRA `(.L_x_12954) ;  /* 0xfffffe4c00b07947 */ /* 0x000fea000383ffff */
.L_x_12974:
        /* <DEDUP_REMOVED lines=13> */
.L_x_15677:


//--------------------- .text._ZN7cutlass13device_kernelIN5flash11enable_sm90INS1_16FlashAttnFwdSm90INS1_25CollectiveMainloopFwdSm90ILi2EN4cute5tupleIJNS5_1CILi1EEES8_S8_EEENS6_IJNS7_ILi128EEENS7_ILi96EEENS7_ILi64EEEEEELi256ENS_10bfloat16_tEfNS_4arch4Sm90ELb0ELb1ELb1ELb1ELb1ELb1ELb1ELb1ELb0ELb1ELb0ELb0EEENS1_21CollectiveEpilogueFwdINS6_IJSA_NS7_ILi256EEESB_EEES9_SE_SG_Li256ELb1ELb1ELb0ELb0EEENS1_36VarlenDynamicPersistentTileSchedulerILi128ELi96ELi256ELi128ELb0ELb1ELb1ELb1ELb0ELb1EEEEEEEEEvNT_6ParamsE --------------------------
	.section	.text._ZN7cutlass13device_kernelIN5flash11enable_sm90INS1_16FlashAttnFwdSm90INS1_25CollectiveMainloopFwdSm90ILi2EN4cute5tupleIJNS5_1CILi1EEES8_S8_EEENS6_IJNS7_ILi128EEENS7_ILi96EEENS7_ILi64EEEEEELi256ENS_10bfloat16_tEfNS_4arch4Sm90ELb0ELb1ELb1ELb1ELb1ELb1ELb1ELb1ELb0ELb1ELb0ELb0EEENS1_21CollectiveEpilogueFwdINS6_IJSA_NS7_ILi256EEESB_EEES9_SE_SG_Li256ELb1ELb1ELb0ELb0EEENS1_36VarlenDynamicPersistentTileSchedulerILi128ELi96ELi256ELi128ELb0ELb1ELb1ELb1ELb0ELb1EEEEEEEEEvNT_6ParamsE,"ax",@progbits
	.align	128
.text._ZN7cutlass13device_kernelIN5flash11enable_sm90INS1_16FlashAttnFwdSm90INS1_25CollectiveMainloopFwdSm90ILi2EN4cute5tupleIJNS5_1CILi1EEES8_S8_EEENS6_IJNS7_ILi128EEENS7_ILi96EEENS7_ILi64EEEEEELi256ENS_10bfloat16_tEfNS_4arch4Sm90ELb0ELb1ELb1ELb1ELb1ELb1ELb1ELb1ELb0ELb1ELb0ELb0EEENS1_21CollectiveEpilogueFwdINS6_IJSA_NS7_ILi256EEESB_EEES9_SE_SG_Li256ELb1ELb1ELb0ELb0EEENS1_36VarlenDynamicPersistentTileSchedulerILi128ELi96ELi256ELi128ELb0ELb1ELb1ELb1ELb0ELb1EEEEEEEEEvNT_6ParamsE:
        .type           _ZN7cutlass13device_kernelIN5flash11enable_sm90INS1_16FlashAttnFwdSm90INS1_25CollectiveMainloopFwdSm90ILi2EN4cute5tupleIJNS5_1CILi1EEES8_S8_EEENS6_IJNS7_ILi128EEENS7_ILi96EEENS7_ILi64EEEEEELi256ENS_10bfloat16_tEfNS_4arch4Sm90ELb0ELb1ELb1ELb1ELb1ELb1ELb1ELb1ELb0ELb1ELb0ELb0EEENS1_21CollectiveEpilogueFwdINS6_IJSA_NS7_ILi256EEESB_EEES9_SE_SG_Li256ELb1ELb1ELb0ELb0EEENS1_36VarlenDynamicPersistentTileSchedulerILi128ELi96ELi256ELi128ELb0ELb1ELb1ELb1ELb0ELb1EEEEEEEEEvNT_6ParamsE,@function
        .size           _ZN7cutlass13device_kernelIN5flash11enable_sm90INS1_16FlashAttnFwdSm90INS1_25CollectiveMainloopFwdSm90ILi2EN4cute5tupleIJNS5_1CILi1EEES8_S8_EEENS6_IJNS7_ILi128EEENS7_ILi96EEENS7_ILi64EEEEEELi256ENS_10bfloat16_tEfNS_4arch4Sm90ELb0ELb1ELb1ELb1ELb1ELb1ELb1ELb1ELb0ELb1ELb0ELb0EEENS1_21CollectiveEpilogueFwdINS6_IJSA_NS7_ILi256EEESB_EEES9_SE_SG_Li256ELb1ELb1ELb0ELb0EEENS1_36VarlenDynamicPersistentTileSchedulerILi128ELi96ELi256ELi128ELb0ELb1ELb1ELb1ELb0ELb1EEEEEEEEEvNT_6ParamsE,(.L_x_15679 - _ZN7cutlass13device_kernelIN5flash11enable_sm90INS1_16FlashAttnFwdSm90INS1_25CollectiveMainloopFwdSm90ILi2EN4cute5tupleIJNS5_1CILi1EEES8_S8_EEENS6_IJNS7_ILi128EEENS7_ILi96EEENS7_ILi64EEEEEELi256ENS_10bfloat16_tEfNS_4arch4Sm90ELb0ELb1ELb1ELb1ELb1ELb1ELb1ELb1ELb0ELb1ELb0ELb0EEENS1_21CollectiveEpilogueFwdINS6_IJSA_NS7_ILi256EEESB_EEES9_SE_SG_Li256ELb1ELb1ELb0ELb0EEENS1_36VarlenDynamicPersistentTileSchedulerILi128ELi96ELi256ELi128ELb0ELb1ELb1ELb1ELb0ELb1EEEEEEEEEvNT_6ParamsE)
        .other          _ZN7cutlass13device_kernelIN5flash11enable_sm90INS1_16FlashAttnFwdSm90INS1_25CollectiveMainloopFwdSm90ILi2EN4cute5tupleIJNS5_1CILi1EEES8_S8_EEENS6_IJNS7_ILi128EEENS7_ILi96EEENS7_ILi64EEEEEELi256ENS_10bfloat16_tEfNS_4arch4Sm90ELb0ELb1ELb1ELb1ELb1ELb1ELb1ELb1ELb0ELb1ELb0ELb0EEENS1_21CollectiveEpilogueFwdINS6_IJSA_NS7_ILi256EEESB_EEES9_SE_SG_Li256ELb1ELb1ELb0ELb0EEENS1_36VarlenDynamicPersistentTileSchedulerILi128ELi96ELi256ELi128ELb0ELb1ELb1ELb1ELb0ELb1EEEEEEEEEvNT_6ParamsE,@"STO_CUDA_ENTRY STV_DEFAULT"
_ZN7cutlass13device_kernelIN5flash11enable_sm90INS1_16FlashAttnFwdSm90INS1_25CollectiveMainloopFwdSm90ILi2EN4cute5tupleIJNS5_1CILi1EEES8_S8_EEENS6_IJNS7_ILi128EEENS7_ILi96EEENS7_ILi64EEEEEELi256ENS_10bfloat16_tEfNS_4arch4Sm90ELb0ELb1ELb1ELb1ELb1ELb1ELb1ELb1ELb0ELb1ELb0ELb0EEENS1_21CollectiveEpilogueFwdINS6_IJSA_NS7_ILi256EEESB_EEES9_SE_SG_Li256ELb1ELb1ELb0ELb0EEENS1_36VarlenDynamicPersistentTileSchedulerILi128ELi96ELi256ELi128ELb0ELb1ELb1ELb1ELb0ELb1EEEEEEEEEvNT_6ParamsE:
        /* <DEDUP_REMOVED lines=23> */
.L_x_12976:
[----:B------:R-:W-:Y:S05]  /*0170*/  BSYNC B0 ;  /* 0x0000000000007941 */ /* 0x000fea0003800000 */
.L_x_12975:
        /* <DEDUP_REMOVED lines=21> */
[----:B0-----:R0:W1:Y:S01]  /*02d0*/  @UP1 SYNCS.EXCH.64 URZ, [UR8+0x32400], UR4 ;  /* 0x03240004083f15b2 */ /* 0x0010620008000100 */
[----:B------:R0:W2:Y:S04]  /*02e0*/  @UP2 SYNCS.EXCH.64 URZ, [UR8+0x32410], UR4 ;  /* 0x03241004083f25b2 */ /* 0x0000a80008000100 */
[----:B------:R0:W3:Y:S01]  /*02f0*/  @UP3 SYNCS.EXCH.64 URZ, [UR8+0x32420], UR6 ;  /* 0x03242006083f35b2 */ /* 0x0000e20008000100 */
        /* <DEDUP_REMOVED lines=19> */
.L_x_12977:
        /* <DEDUP_REMOVED lines=22> */
.L_x_12978:
        /* <DEDUP_REMOVED lines=18> */
.L_x_12979:
        /* <DEDUP_REMOVED lines=22> */
.L_x_12980:
        /* <DEDUP_REMOVED lines=22> */
.L_x_12981:
[----:B------:R-:W-:Y:S01]  /*0970*/  PLOP3.LUT P0, PT, PT, PT, UP0, 0x80, 0x0 ;  /* 0x000000000000781c */ /* 0x000fe20003f0f008 */
[----:B------:R-:W-:Y:S01]  /*0980*/  UMOV UR38, 0x1 ;  /* 0x0000000100267882 */ /* 0x000fe20000000000 */
[----:B------:R-:W-:Y:S01]  /*0990*/  NOP ;  /* 0x0000000000007918 */ /* 0x000fe20000000000 */
[----:B------:R-:W-:Y:S01]  /*09a0*/  USEL UR38, UR38, 0x2, !UP0 ;  /* 0x0000000226267887 */ /* 0x000fe2000c000000 */
[----:B------:R-:W-:Y:S01]  /*09b0*/  BSSY B9, `(.L_x_12982) ;  /* 0x00036c1000097945 */ /* 0x000fe20003800000 */
[----:B------:R-:W-:Y:S01]  /*09c0*/  ULDC.64 UR44, c[0x0][0x208] ;  /* 0x00008200002c7ab9 */ /* 0x000fe20000000a00 */
[----:B------:R-:W-:Y:S02]  /*09d0*/  IMAD.U32 R16, RZ, RZ, UR37 ;  /* 0x00000025ff107e24 */ /* 0x000fe4000f8e00ff */
[----:B------:R-:W-:Y:S01]  /*09e0*/  IMAD.U32 R17, RZ, RZ, UR36 ;  /* 0x00000024ff117e24 */ /* 0x000fe2000f8e00ff */
[----:B0123--:R-:W-:Y:S06]  /*09f0*/  BAR.SYNC.DEFER_BLOCKING 0x0 ;  /* 0x0000000000007b1d */ /* 0x00ffec0000010000 */
[----:B------:R-:W-:Y:S05]  /*0a00*/  @!P0 BRA `(.L_x_12983) ;  /* 0x000002ec00308947 */ /* 0x000fea0003800000 */
.L_x_12984:
        /* <DEDUP_REMOVED lines=9> */
[----:B------:R-:W-:Y:S01]  /*0aa0*/  UIADD3 UR40, UP1, UR37, 0x204, URZ ;  /* 0x0000020425287890 */ /* 0x000fe2000ff3e03f */
[----:B------:R-:W-:Y:S01]  /*0ab0*/  STL.64 [R1+0x1f8], RZ ;  /* 0x0001f8ff01007387 */ /* 0x000fe20000100a00 */
[----:B------:R-:W-:Y:S02]  /*0ac0*/  UIADD3.X UR41, URZ, UR36, URZ, UP0, !UPT ;  /* 0x000000243f297290 */ /* 0x000fe400087fe43f */
[----:B------:R-:W-:Y:S01]  /*0ad0*/  UIADD3.X UR42, URZ, UR36, URZ, UP1, !UPT ;  /* 0x000000243f2a7290 */ /* 0x000fe20008ffe43f */
[----:B------:R-:W-:Y:S04]  /*0ae0*/  STL [R1+0x200], RZ ;  /* 0x000200ff01007387 */ /* 0x000fe80000100800 */
        /* <DEDUP_REMOVED lines=12> */
[----:B------:R-:W-:Y:S02]  /*0bb0*/  VIADD R227, R0, 0xffffff80 ;  /* 0xffffff8000e37836 */ /* 0x000fe40000000000 */
[----:B------:R-:W-:Y:S02]  /*0bc0*/  VIADD R213, R12, 0x8 ;  /* 0x000000080cd57836 */ /* 0x000fe40000000000 */
[----:B------:R-:W-:Y:S01]  /*0bd0*/  IMAD.MOV.U32 R153, RZ, RZ, RZ ;  /* 0x000000ffff997224 */ /* 0x000fe200078e00ff */
[----:B------:R-:W-:Y:S01]  /*0be0*/  SHF.R.S32.HI R0, RZ, 0x1f, R227 ;  /* 0x0000001fff007819 */ /* 0x000fe200000114e3 */
[----:B------:R-:W-:-:S03]  /*0bf0*/  IMAD.MOV.U32 R158, RZ, RZ, RZ ;  /* 0x000000ffff9e7224 */ /* 0x000fc600078e00ff */
[CC--:B------:R-:W-:Y:S02]  /*0c00*/  LEA.HI R2, R0.reuse, R227.reuse, RZ, 0x7 ;  /* 0x000000e300027211 */ /* 0x0c0fe400078f38ff */
[-C--:B------:R-:W-:Y:S02]  /*0c10*/  LEA.HI R7, R0, R227.reuse, RZ, 0x4 ;  /* 0x000000e300077211 */ /* 0x080fe400078f20ff */
[----:B------:R-:W-:Y:S02]  /*0c20*/  LOP3.LUT R4, R2, 0xffffff80, RZ, 0xc0, !PT ;  /* 0xffffff8002047812 */ /* 0x000fe400078ec0ff */
[----:B------:R-:W-:Y:S02]  /*0c30*/  SHF.R.S32.HI R13, RZ, 0x7, R2 ;  /* 0x00000007ff0d7819 */ /* 0x000fe40000011402 */
[----:B------:R-:W-:Y:S01]  /*0c40*/  LEA.HI R9, R0, R227, RZ, 0x5 ;  /* 0x000000e300097211 */ /* 0x000fe200078f28ff */
[----:B------:R-:W-:Y:S01]  /*0c50*/  IMAD.IADD R11, R227, 0x1, -R4 ;  /* 0x00000001e30b7824 */ /* 0x000fe200078e0a04 */
[----:B------:R-:W-:Y:S01]  /*0c60*/  LEA.HI R2, R2, R13, RZ, 0x1 ;  /* 0x0000000d02027211 */ /* 0x000fe200078f08ff */
[----:B------:R-:W-:Y:S01]  /*0c70*/  STL [R1+0x474], R13 ;  /* 0x0004740d01007387 */ /* 0x000fe20000100800 */
[----:B------:R-:W-:-:S02]  /*0c80*/  SHF.R.S32.HI R10, RZ, 0x4, R7 ;  /* 0x00000004ff0a7819 */ /* 0x000fc40000011407 */
[----:B------:R-:W-:Y:S01]  /*0c90*/  SHF.R.S32.HI R3, RZ, 0x1f, R11 ;  /* 0x0000001fff037819 */ /* 0x000fe2000001140b */
[----:B------:R-:W-:Y:S01]  /*0ca0*/  STL [R1+0x46c], R11 ;  /* 0x00046c0b01007387 */ /* 0x000fe20000100800 */
        /* <DEDUP_REMOVED lines=8> */
[C---:B------:R-:W-:Y:S02]  /*0d30*/  LOP3.LUT R8, R7.reuse, 0x3fffff0, RZ, 0xc0, !PT ;  /* 0x03fffff007087812 */ /* 0x040fe400078ec0ff */
[----:B------:R-:W-:Y:S02]  /*0d40*/  LOP3.LUT R6, R6, 0xfffffff8, RZ, 0xc0, !PT ;  /* 0xfffffff806067812 */ /* 0x000fe400078ec0ff */
[----:B------:R-:W-:Y:S01]  /*0d50*/  LEA.HI R7, R7, R10, RZ, 0x1 ;  /* 0x0000000a07077211 */ /* 0x000fe200078f08ff */
[----:B------:R-:W-:Y:S01]  /*0d60*/  IMAD.IADD R8, R227, 0x1, -R8 ;  /* 0x00000001e3087824 */ /* 0x000fe200078e0a08 */
[----:B------:R-:W-:Y:S01]  /*0d70*/  SHF.R.S32.HI R9, RZ, 0x5, R9 ;  /* 0x00000005ff097819 */ /* 0x000fe20000011409 */
[----:B------:R-:W-:Y:S01]  /*0d80*/  IMAD.IADD R6, R5, 0x1, -R6 ;  /* 0x0000000105067824 */ /* 0x000fe200078e0a06 */
[----:B------:R-:W-:-:S02]  /*0d90*/  LEA.HI R5, R0, R227, RZ, 0x3 ;  /* 0x000000e300057211 */ /* 0x000fc400078f18ff */
[----:B------:R-:W-:Y:S01]  /*0da0*/  LOP3.LUT R7, R7, 0x1ffffffe, RZ, 0xc0, !PT ;  /* 0x1ffffffe07077812 */ /* 0x000fe200078ec0ff */
[----:B------:R-:W-:Y:S01]  /*0db0*/  IMAD R3, R3, 0x10, R6 ;  /* 0x0000001003037824 */ /* 0x000fe200078e0206 */
[----:B------:R-:W-:Y:S01]  /*0dc0*/  SHF.R.S32.HI R218, RZ, 0x3, R5 ;  /* 0x00000003ffda7819 */ /* 0x000fe20000011405 */
[C---:B------:R-:W-:Y:S01]  /*0dd0*/  IMAD R8, R9.reuse, 0x10, R8 ;  /* 0x0000001009087824 */ /* 0x040fe200078e0208 */
[----:B------:R-:W-:Y:S01]  /*0de0*/  LOP3.LUT R4, R4, 0x7ffffffc, RZ, 0xc0, !PT ;  /* 0x7ffffffc04047812 */ /* 0x000fe200078ec0ff */
[----:B------:R-:W-:Y:S01]  /*0df0*/  IMAD R228, R2, 0x40, R3 ;  /* 0x0000004002e47824 */ /* 0x000fe200078e0203 */
[----:B------:R-:W-:Y:S01]  /*0e00*/  LEA.HI R2, R0, R227, RZ, 0x2 ;  /* 0x000000e300027211 */ /* 0x000fe200078f10ff */
[----:B------:R-:W-:Y:S02]  /*0e10*/  IMAD.IADD R7, R10, 0x1, -R7 ;  /* 0x000000010a077824 */ /* 0x000fe400078e0a07 */
[----:B------:R-:W-:Y:S01]  /*0e20*/  IMAD.SHL.U32 R192, R9, 0x200, RZ ;  /* 0x0000020009c07824 */ /* 0x000fe200078e00ff */
[----:B------:R-:W-:Y:S01]  /*0e30*/  LOP3.LUT R0, R2, 0xfffffffc, RZ, 0xc0, !PT ;  /* 0xfffffffc02007812 */ /* 0x000fe200078ec0ff */
[----:B------:R-:W-:Y:S01]  /*0e40*/  IMAD R7, R8, 0x8, R7 ;  /* 0x0000000808077824 */ /* 0x000fe200078e0207 */
[----:B------:R-:W-:Y:S01]  /*0e50*/  SHF.R.S32.HI R154, RZ, 0x2, R2 ;  /* 0x00000002ff9a7819 */ /* 0x000fe20000011402 */
[----:B------:R-:W-:Y:S01]  /*0e60*/  IMAD.IADD R4, R11, 0x1, -R4 ;  /* 0x000000010b047824 */ /* 0x000fe200078e0a04 */
[----:B------:R-:W-:Y:S01]  /*0e70*/  SHF.R.S32.HI R3, RZ, 0x1f, R2 ;  /* 0x0000001fff037819 */ /* 0x000fe20000011402 */
[----:B------:R-:W-:Y:S01]  /*0e80*/  IMAD.IADD R193, R227, 0x1, -R0 ;  /* 0x00000001e3c17824 */ /* 0x000fe200078e0a00 */
[----:B------:R-:W-:Y:S01]  /*0e90*/  LOP3.LUT R2, R5, 0xfffffff8, RZ, 0xc0, !PT ;  /* 0xfffffff805027812 */ /* 0x000fe200078ec0ff */
[----:B------:R-:W-:Y:S01]  /*0ea0*/  VIADD R166, R154, 0x40 ;  /* 0x000000409aa67836 */ /* 0x000fe20000000000 */
[----:B------:R-:W-:Y:S01]  /*0eb0*/  LEA.HI R3, R3, R154, RZ, 0x3 ;  /* 0x0000009a03037211 */ /* 0x000fe200078f18ff */
[C---:B------:R-:W-:Y:S01]  /*0ec0*/  IMAD.SHL.U32 R156, R193.reuse, 0x4, RZ ;  /* 0x00000004c19c7824 */ /* 0x040fe200078e00ff */
[----:B------:R-:W-:Y:S01]  /*0ed0*/  LEA.HI R0, R193, R193, RZ, 0x1 ;  /* 0x000000c1c1007211 */ /* 0x000fe200078f08ff */
[----:B------:R-:W-:Y:S01]  /*0ee0*/  IMAD.IADD R6, R227, 0x1, -R2 ;  /* 0x00000001e3067824 */ /* 0x000fe200078e0a02 */
[----:B------:R-:W-:Y:S01]  /*0ef0*/  LOP3.LUT R3, R3, 0xfffffff8, RZ, 0xc0, !PT ;  /* 0xfffffff803037812 */ /* 0x000fe200078ec0ff */
[----:B------:R-:W-:Y:S01]  /*0f00*/  VIADD R159, R156, 0x10 ;  /* 0x000000109c9f7836 */ /* 0x000fe20000000000 */
[----:B------:R-:W-:Y:S01]  /*0f10*/  SHF.R.S32.HI R5, RZ, 0x1f, R166 ;  /* 0x0000001fff057819 */ /* 0x000fe200000114a6 */
[----:B------:R-:W-:Y:S01]  /*0f20*/  IMAD.SHL.U32 R186, R6, 0x8, RZ ;  /* 0x0000000806ba7824 */ /* 0x000fe200078e00ff */
[----:B------:R0:W-:Y:S01]  /*0f30*/  STL [R1+0x464], R6 ;  /* 0x0004640601007387 */ /* 0x0001e20000100800 */
[----:B------:R-:W-:Y:S01]  /*0f40*/  LOP3.LUT R0, R0, 0x1ffffffe, RZ, 0xc0, !PT ;  /* 0x1ffffffe00007812 */ /* 0x000fe200078ec0ff */
[----:B------:R-:W-:Y:S01]  /*0f50*/  IMAD.SHL.U32 R206, R166, 0x40, RZ ;  /* 0x00000040a6ce7824 */ /* 0x000fe200078e00ff */
[----:B------:R-:W-:Y:S01]  /*0f60*/  LEA.HI R5, R5, R166, RZ, 0x3 ;  /* 0x000000a605057211 */ /* 0x000fe200078f18ff */
[----:B------:R-:W-:Y:S01]  /*0f70*/  IMAD.SHL.U32 R22, R193, 0x8, RZ ;  /* 0x00000008c1167824 */ /* 0x000fe200078e00ff */
[----:B------:R-:W-:Y:S01]  /*0f80*/  SHF.R.S32.HI R217, RZ, 0x1f, R186 ;  /* 0x0000001fffd97819 */ /* 0x000fe200000114ba */
[----:B------:R-:W-:Y:S01]  /*0f90*/  VIADD R188, R186, 0x40 ;  /* 0x00000040babc7836 */ /* 0x000fe20000000000 */
[----:B------:R-:W-:Y:S01]  /*0fa0*/  LOP3.LUT R206, R206, 0x1c0, RZ, 0xc0, !PT ;  /* 0x000001c0cece7812 */ /* 0x000fe200078ec0ff */
[----:B------:R-:W-:Y:S01]  /*0fb0*/  IMAD.SHL.U32 R5, R5, 0x40, RZ ;  /* 0x0000004005057824 */ /* 0x000fe200078e00ff */
[----:B------:R-:W-:Y:S01]  /*0fc0*/  SHF.R.S32.HI R23, RZ, 0x1f, R22 ;  /* 0x0000001fff177819 */ /* 0x000fe20000011416 */
[----:B0-----:R-:W-:Y:S01]  /*0fd0*/  IMAD.IADD R6, R154, 0x1, -R3 ;  /* 0x000000019a067824 */ /* 0x001fe200078e0a03 */
[----:B------:R-:W-:Y:S01]  /*0fe0*/  SHF.R.U32.HI R208, RZ, 0x3, R206 ;  /* 0x00000003ffd07819 */ /* 0x000fe200000116ce */
[----:B------:R-:W-:Y:S01]  /*0ff0*/  IMAD.IADD R3, R193, 0x1, -R0 ;  /* 0x00000001c1037824 */ /* 0x000fe200078e0a00 */
[----:B------:R-:W-:Y:S01]  /*1000*/  SHF.R.S32.HI R0, RZ, 0x1f, R159 ;  /* 0x0000001fff007819 */ /* 0x000fe2000001149f */
[----:B------:R-:W-:Y:S01]  /*1010*/  IMAD.SHL.U32 R191, R6, 0x40, RZ ;  /* 0x0000004006bf7824 */ /* 0x000fe200078e00ff */
[----:B------:R-:W-:Y:S01]  /*1020*/  LOP3.LUT R2, R206, 0x38, R22, 0xf8, !PT ;  /* 0x00000038ce027812 */ /* 0x000fe200078ef816 */
[----:B------:R0:W-:Y:S01]  /*1030*/  STL [R1+0x460], R6 ;  /* 0x0004600601007387 */ /* 0x0001e20000100800 */
[----:B------:R-:W-:Y:S01]  /*1040*/  LOP3.LUT R209, R5, 0xfffffe00, RZ, 0xc0, !PT ;  /* 0xfffffe0005d17812 */ /* 0x000fe200078ec0ff */
[C---:B------:R-:W-:Y:S01]  /*1050*/  VIADD R152, R22.reuse, 0x20 ;  /* 0x0000002016987836 */ /* 0x040fe20000000000 */
[----:B------:R-:W-:Y:S01]  /*1060*/  LOP3.LUT R191, R191, 0x1c0, RZ, 0xc0, !PT ;  /* 0x000001c0bfbf7812 */ /* 0x000fe200078ec0ff */
[----:B------:R1:W-:Y:S01]  /*1070*/  STL [R1+0x45c], R0 ;  /* 0x00045c0001007387 */ /* 0x0003e20000100800 */
[----:B------:R-:W-:Y:S01]  /*1080*/  LOP3.LUT R5, R209, R2, R208, 0xf6, !PT ;  /* 0x00000002d1057212 */ /* 0x000fe200078ef6d0 */
[C---:B------:R-:W-:Y:S01]  /*1090*/  VIADD R163, R22.reuse, 0x40 ;  /* 0x0000004016a37836 */ /* 0x040fe20000000000 */
[----:B------:R-:W-:Y:S01]  /*10a0*/  SHF.R.U32.HI R207, RZ, 0x3, R191 ;  /* 0x00000003ffcf7819 */ /* 0x000fe200000116bf */
[C---:B------:R-:W-:Y:S01]  /*10b0*/  VIADD R162, R22.reuse, 0x60 ;  /* 0x0000006016a27836 */ /* 0x040fe20000000000 */
[----:B------:R-:W-:Y:S01]  /*10c0*/  SHF.R.S32.HI R155, RZ, 0x1f, R152 ;  /* 0x0000001fff9b7819 */ /* 0x000fe20000011498 */
[----:B0-----:R-:W-:Y:S01]  /*10d0*/  IMAD.SHL.U32 R6, R7, 0x8, RZ ;  /* 0x0000000807067824 */ /* 0x001fe200078e00ff */
[----:B------:R-:W-:Y:S01]  /*10e0*/  SHF.R.S32.HI R185, RZ, 0x1f, R163 ;  /* 0x0000001fffb97819 */ /* 0x000fe200000114a3 */
[----:B------:R-:W-:Y:S01]  /*10f0*/  IMAD R2, R5, 0x2, R148 ;  /* 0x0000000205027824 */ /* 0x000fe200078e0294 */
[----:B------:R-:W-:Y:S01]  /*1100*/  SHF.R.S32.HI R184, RZ, 0x1f, R162 ;  /* 0x0000001fffb87819 */ /* 0x000fe200000114a2 */
[C---:B------:R-:W-:Y:S01]  /*1110*/  VIADD R161, R22.reuse, 0x80 ;  /* 0x0000008016a17836 */ /* 0x040fe20000000000 */
[----:B-1----:R-:W-:Y:S01]  /*1120*/  LOP3.LUT R0, R191, 0x18, R22, 0xf8, !PT ;  /* 0x00000018bf007812 */ /* 0x002fe200078ef816 */
[----:B------:R-:W-:Y:S01]  /*1130*/  STL [R1+0x47c], R6 ;  /* 0x00047c0601007387 */ /* 0x000fe20000100800 */
[C---:B------:R-:W-:Y:S01]  /*1140*/  VIADD R160, R22.reuse, 0xa0 ;  /* 0x000000a016a07836 */ /* 0x040fe20000000000 */
[----:B------:R-:W-:Y:S01]  /*1150*/  SHF.R.S32.HI R216, RZ, 0x1f, R188 ;  /* 0x0000001fffd87819 */ /* 0x000fe200000114bc */
[----:B------:R-:W-:Y:S01]  /*1160*/  VIADD R165, R22, 0xc0 ;  /* 0x000000c016a57836 */ /* 0x000fe20000000000 */
[----:B------:R-:W-:Y:S01]  /*1170*/  LOP3.LUT R0, R0, R207, RZ, 0x3c, !PT ;  /* 0x000000cf00007212 */ /* 0x000fe200078e3cff */
[----:B------:R-:W-:Y:S01]  /*1180*/  STL [R1+0x468], R2 ;  /* 0x0004680201007387 */ /* 0x000fe20000100800 */
[----:B------:R-:W-:Y:S01]  /*1190*/  VIADD R164, R22, 0xe0 ;  /* 0x000000e016a47836 */ /* 0x000fe20000000000 */
[----:B------:R-:W-:Y:S01]  /*11a0*/  SHF.R.S32.HI R183, RZ, 0x1f, R161 ;  /* 0x0000001fffb77819 */ /* 0x000fe200000114a1 */
[----:B------:R-:W-:Y:S01]  /*11b0*/  VIADD R187, R186, 0x80 ;  /* 0x00000080babb7836 */ /* 0x000fe20000000000 */
[----:B------:R0:W-:Y:S01]  /*11c0*/  STL [R1+0x470], R0 ;  /* 0x0004700001007387 */ /* 0x0001e20000100800 */
[----:B------:R-:W-:Y:S01]  /*11d0*/  LOP3.LUT R167, R0, R192, RZ, 0xfc, !PT ;  /* 0x000000c000a77212 */ /* 0x000fe200078efcff */
[----:B------:R-:W-:Y:S01]  /*11e0*/  VIADD R189, R186, 0xc0 ;  /* 0x000000c0babd7836 */ /* 0x000fe20000000000 */
[----:B------:R-:W-:Y:S01]  /*11f0*/  SHF.R.S32.HI R182, RZ, 0x1f, R160 ;  /* 0x0000001fffb67819 */ /* 0x000fe200000114a0 */
[----:B------:R-:W-:Y:S01]  /*1200*/  IMAD.SHL.U32 R229, R4, 0x2, RZ ;  /* 0x0000000204e57824 */ /* 0x000fe200078e00ff */
[----:B------:R-:W-:-:S02]  /*1210*/  SHF.R.S32.HI R181, RZ, 0x1f, R165 ;  /* 0x0000001fffb57819 */ /* 0x000fc400000114a5 */
[----:B------:R-:W-:Y:S02]  /*1220*/  SHF.R.S32.HI R180, RZ, 0x1f, R164 ;  /* 0x0000001fffb47819 */ /* 0x000fe400000114a4 */
[----:B------:R-:W-:Y:S01]  /*1230*/  SHF.R.S32.HI R215, RZ, 0x1f, R187 ;  /* 0x0000001fffd77819 */ /* 0x000fe200000114bb */
[----:B0-----:R-:W-:Y:S01]  /*1240*/  IMAD R0, R3, 0x8, R228 ;  /* 0x0000000803007824 */ /* 0x001fe200078e02e4 */
[----:B------:R-:W-:-:S04]  /*1250*/  SHF.R.S32.HI R214, RZ, 0x1f, R189 ;  /* 0x0000001fffd67819 */ /* 0x000fc800000114bd */
[----:B------:R0:W-:Y:S03]  /*1260*/  STL [R1+0x478], R0 ;  /* 0x0004780001007387 */ /* 0x0001e60000100800 */
.L_x_13215:
[----:B------:R-:W-:Y:S05]  /*1270*/  YIELD ;  /* 0x0000000000007946 */ /* 0x000fea0003800000 */
[----:B------:R-:W-:Y:S01]  /*1280*/  ULDC.64 UR4, c[0x0][0xb20] ;  /* 0x0002c80000047ab9 */ /* 0x000fe20000000a00 */
[----:B0-----:R-:W1:Y:S01]  /*1290*/  LDC.64 R4, c[0x0][0xb00] ;  /* 0x0002c000ff047b82 */ /* 0x001e620000000a00 */
        /* <DEDUP_REMOVED lines=9> */
[----:B--2---:R-:W2:Y:S01]  /*1330*/  @P1 LDC.64 R2, c[0x0][0xb20] ;  /* 0x0002c800ff021b82 */ /* 0x004ea20000000a00 */
[----:B------:R-:W-:Y:S01]  /*1340*/  ISETP.NE.AND.EX P0, PT, RZ, UR5, PT, P0 ;  /* 0x00000005ff007c0c */ /* 0x000fe2000bf05300 */
[----:B-1-3--:R-:W-:-:S06]  /*1350*/  IMAD.WIDE R8, R127, 0x4, R4 ;  /* 0x000000047f087825 */ /* 0x00afcc00078e0204 */
[----:B------:R-:W1:Y:S01]  /*1360*/  @P2 LDC.64 R6, c[0x0][0xb10] ;  /* 0x0002c400ff062b82 */ /* 0x000e620000000a00 */
[----:B------:R-:W-:Y:S02]  /*1370*/  ULDC UR4, c[0x0][0x288] ;  /* 0x0000a20000047ab9 */ /* 0x000fe40000000800 */
[----:B------:R-:W-:Y:S01]  /*1380*/  IMAD.U32 R28, RZ, RZ, UR4 ;  /* 0x00000004ff1c7e24 */ /* 0x000fe2000f8e00ff */
[----:B------:R-:W-:Y:S02]  /*1390*/  ULDC.64 UR4, c[0x0][0x418] ;  /* 0x0001060000047ab9 */ /* 0x000fe40000000a00 */
[----:B------:R3:W5:Y:S01]  /*13a0*/  @P0 LDG.E R19, desc[UR44][R8.64] ;  /* 0x0000002c08130981 */ /* 0x000762000c1e1900 */
[----:B--2---:R-:W-:-:S05]  /*13b0*/  @P1 IMAD.WIDE R2, R127, 0x4, R2 ;  /* 0x000000047f021825 */ /* 0x004fca00078e0202 */
        /* <DEDUP_REMOVED lines=12> */
[----:B---34-:R-:W-:Y:S06]  /*1480*/  @P2 BRA `(.L_x_12986) ;  /* 0x0000000000242947 */ /* 0x018fec0003800000 */
[----:B------:R-:W-:Y:S02]  /*1490*/  ULDC.64 UR4, c[0x0][0xaf8] ;  /* 0x0002be0000047ab9 */ /* 0x000fe40000000a00 */
[----:B------:R-:W-:-:S04]  /*14a0*/  ISETP.NE.U32.AND P1, PT, RZ, UR4, PT ;  /* 0x00000004ff007c0c */ /* 0x000fc8000bf25070 */
[----:B------:R-:W-:-:S13]  /*14b0*/  ISETP.NE.AND.EX P1, PT, RZ, UR5, PT, P1 ;  /* 0x00000005ff007c0c */ /* 0x000fda000bf25310 */
[----:B------:R-:W-:Y:S05]  /*14c0*/  @!P1 BRA `(.L_x_12986) ;  /* 0x0000000000149947 */ /* 0x000fea0003800000 */
[----:B------:R-:W1:Y:S02]  /*14d0*/  LDC.64 R2, c[0x0][0xaf8] ;  /* 0x0002be00ff027b82 */ /* 0x000e640000000a00 */
[----:B-1----:R-:W-:-:S05]  /*14e0*/  IMAD.WIDE R2, R127, 0x4, R2 ;  /* 0x000000047f027825 */ /* 0x002fca00078e0202 */
[----:B-----5:R-:W2:Y:S04]  /*14f0*/  LDG.E R28, desc[UR44][R2.64] ;  /* 0x0000002c021c7981 */ /* 0x020ea8000c1e1900 */
[----:B------:R-:W2:Y:S02]  /*1500*/  LDG.E R5, desc[UR44][R2.64+0x4] ;  /* 0x0000042c02057981 */ /* 0x000ea4000c1e1900 */
[----:B--2---:R-:W-:-:S07]  /*1510*/  IMAD.IADD R28, R5, 0x1, -R28 ;  /* 0x00000001051c7824 */ /* 0x004fce00078e0a1c */
.L_x_12986:
[----:B------:R-:W-:Y:S01]  /*1520*/  ULDC.64 UR4, c[0x0][0xb18] ;  /* 0x0002c60000047ab9 */ /* 0x000fe20000000a00 */
[----:B------:R-:W-:Y:S01]  /*1530*/  IMAD.MOV.U32 R211, RZ, RZ, R126 ;  /* 0x000000ffffd37224 */ /* 0x000fe200078e007e */
[----:B------:R-:W-:Y:S01]  /*1540*/  ISETP.NE.U32.AND P1, PT, RZ, UR4, PT ;  /* 0x00000004ff007c0c */ /* 0x000fe2000bf25070 */
[----:B------:R-:W-:-:S03]  /*1550*/  IMAD.MOV.U32 R212, RZ, RZ, R127 ;  /* 0x000000ffffd47224 */ /* 0x000fc600078e007f */
[----:B------:R-:W-:-:S13]  /*1560*/  ISETP.NE.AND.EX P1, PT, RZ, UR5, PT, P1 ;  /* 0x00000005ff007c0c */ /* 0x000fda000bf25310 */
[----:B------:R-:W-:Y:S05]  /*1570*/  @!P1 BRA `(.L_x_12987) ;  /* 0x0000000000109947 */ /* 0x000fea0003800000 */
[----:B------:R-:W1:Y:S02]  /*1580*/  LDC.64 R2, c[0x0][0xb18] ;  /* 0x0002c600ff027b82 */ /* 0x000e640000000a00 */
[----:B-1----:R-:W-:-:S05]  /*1590*/  IMAD.WIDE R2, R127, 0x4, R2 ;  /* 0x000000047f027825 */ /* 0x002fca00078e0202 */
[----:B------:R1:W5:Y:S01]  /*15a0*/  LDG.E R18, desc[UR44][R2.64] ;  /* 0x0000002c02127981 */ /* 0x000362000c1e1900 */
[----:B------:R-:W-:Y:S05]  /*15b0*/  BRA `(.L_x_12988) ;  /* 0x0000000000107947 */ /* 0x000fea0003800000 */
.L_x_12987:
[----:B------:R-:W-:Y:S05]  /*15c0*/  @!P0 BRA `(.L_x_12988) ;  /* 0x00000000000c8947 */ /* 0x000fea0003800000 */
[----:B------:R-:W2:Y:S04]  /*15d0*/  LDG.E R3, desc[UR44][R8.64] ;  /* 0x0000002c08037981 */ /* 0x000ea8000c1e1900 */
[----:B------:R-:W2:Y:S02]  /*15e0*/  LDG.E R18, desc[UR44][R8.64+0x4] ;  /* 0x0000042c08127981 */ /* 0x000ea4000c1e1900 */
[----:B--2---:R-:W-:-:S07]  /*15f0*/  IMAD.IADD R18, R18, 0x1, -R3 ;  /* 0x0000000112127824 */ /* 0x004fce00078e0a03 */
.L_x_12988:
[----:B------:R-:W-:Y:S01]  /*1600*/  ULDC.64 UR4, c[0x0][0xb08] ;  /* 0x0002c20000047ab9 */ /* 0x000fe20000000a00 */
[----:B------:R-:W2:Y:S01]  /*1610*/  LDC R8, c[0x0][0x448] ;  /* 0x00011200ff087b82 */ /* 0x000ea20000000800 */
[----:B------:R-:W-:-:S04]  /*1620*/  ISETP.NE.U32.AND P0, PT, RZ, UR4, PT ;  /* 0x00000004ff007c0c */ /* 0x000fc8000bf05070 */
[----:B------:R-:W-:Y:S01]  /*1630*/  ISETP.NE.AND.EX P0, PT, RZ, UR5, PT, P0 ;  /* 0x00000005ff007c0c */ /* 0x000fe2000bf05300 */
[----:B------:R-:W-:Y:S02]  /*1640*/  ULDC.64 UR4, c[0x0][0xb28] ;  /* 0x0002ca0000047ab9 */ /* 0x000fe40000000a00 */
[----:B------:R-:W-:Y:S01]  /*1650*/  ISETP.NE.U32.AND P1, PT, RZ, UR4, PT ;  /* 0x00000004ff007c0c */ /* 0x000fe2000bf25070 */
[----:B-1---5:R-:W-:Y:S01]  /*1660*/  IMAD.MOV.U32 R2, RZ, RZ, R18 ;  /* 0x000000ffff027224 */ /* 0x022fe200078e0012 */
[----:B------:R-:W1:Y:S02]  /*1670*/  LDC.64 R12, c[0x0][0xad8] ;  /* 0x0002b600ff0c7b82 */ /* 0x000e640000000a00 */
[----:B------:R-:W-:-:S06]  /*1680*/  ISETP.NE.AND.EX P1, PT, RZ, UR5, PT, P1 ;  /* 0x00000005ff007c0c */ /* 0x000fcc000bf25310 */
[----:B------:R-:W3:Y:S08]  /*1690*/  @P0 LDC.64 R4, c[0x0][0xb08] ;  /* 0x0002c200ff040b82 */ /* 0x000ef00000000a00 */
[----:B------:R-:W4:Y:S01]  /*16a0*/  @P1 LDC.64 R6, c[0x0][0xb28] ;  /* 0x0002ca00ff061b82 */ /* 0x000f220000000a00 */
[----:B---3--:R-:W-:-:S05]  /*16b0*/  @P0 IMAD.WIDE R4, R127, 0x4, R4 ;  /* 0x000000047f040825 */ /* 0x008fca00078e0204 */
[----:B0-----:R-:W3:Y:S04]  /*16c0*/  @P0 LDG.E R0, desc[UR44][R4.64] ;  /* 0x0000002c04000981 */ /* 0x001ee8000c1e1900 */
[----:B------:R-:W3:Y:S01]  /*16d0*/  @P0 LDG.E R3, desc[UR44][R4.64+0x4] ;  /* 0x0000042c04030981 */ /* 0x000ee2000c1e1900 */
[----:B----4-:R-:W-:-:S05]  /*16e0*/  @P1 IMAD.WIDE R6, R127, 0x4, R6 ;  /* 0x000000047f061825 */ /* 0x010fca00078e0206 */
[----:B------:R0:W5:Y:S01]  /*16f0*/  @P1 LDG.E R2, desc[UR44][R6.64] ;  /* 0x0000002c06021981 */ /* 0x000162000c1e1900 */
[----:B--2---:R-:W-:Y:S01]  /*1700*/  ISETP.NE.AND P1, PT, R8, 0x1, PT ;  /* 0x000000010800780c */ /* 0x004fe20003f25270 */
[----:B------:R-:W-:Y:S01]  /*1710*/  IMAD.SHL.U32 R210, R125, 0x80, RZ ;  /* 0x000000807dd27824 */ /* 0x000fe200078e00ff */
[----:B-1----:R-:W-:Y:S01]  /*1720*/  ISETP.GE.AND P2, PT, R13, 0x1, PT ;  /* 0x000000010d00780c */ /* 0x002fe20003f46270 */
[----:B------:R-:W-:-:S10]  /*1730*/  IMAD.IADD R10, R18, 0x1, -R11 ;  /* 0x00000001120a7824 */ /* 0x000fd400078e0a0b */
[----:B------:R-:W1:Y:S08]  /*1740*/  @P1 LDC R8, c[0x0][0x44c] ;  /* 0x00011300ff081b82 */ /* 0x000e700000000800 */
[----:B------:R-:W2:Y:S01]  /*1750*/  @P1 LDC R9, c[0x0][0x450] ;  /* 0x00011400ff091b82 */ /* 0x000ea20000000800 */
[----:B---3--:R-:W-:Y:S02]  /*1760*/  @P0 IMAD.IADD R45, R3, 0x1, -R0 ;  /* 0x00000001032d0824 */ /* 0x008fe400078e0a00 */
[----:B------:R-:W-:-:S02]  /*1770*/  VIADD R3, R210, 0x7f ;  /* 0x0000007fd2037836 */ /* 0x000fc40000000000 */
[----:B------:R-:W-:Y:S02]  /*1780*/  IMAD.IADD R29, R10, 0x1, R45 ;  /* 0x000000010a1d7824 */ /* 0x000fe400078e022d */
[----:B-1----:R-:W-:-:S03]  /*1790*/  @P1 IMAD.HI.U32 R4, R3, R8, RZ ;  /* 0x0000000803041227 */ /* 0x002fc600078e00ff */
[C---:B------:R-:W-:Y:S01]  /*17a0*/  IADD3 R194, R29.reuse, 0x1, -R28 ;  /* 0x000000011dc27810 */ /* 0x040fe20007ffe81c */
[----:B------:R-:W-:Y:S02]  /*17b0*/  VIADD R0, R29, 0x5f ;  /* 0x0000005f1d007836 */ /* 0x000fe40000000000 */
[----:B------:R-:W-:Y:S01]  /*17c0*/  IMAD.MOV.U32 R5, RZ, RZ, R3 ;  /* 0x000000ffff057224 */ /* 0x000fe200078e0003 */
[----:B--2---:R-:W-:Y:S01]  /*17d0*/  @P1 SHF.R.U32.HI R5, RZ, R9, R4 ;  /* 0x00000009ff051219 */ /* 0x004fe20000011604 */
[----:B------:R-:W-:-:S04]  /*17e0*/  IMAD.HI R0, R0, 0x2aaaaaab, RZ ;  /* 0x2aaaaaab00007827 */ /* 0x000fc800078e02ff */
[----:B0-----:R-:W-:Y:S01]  /*17f0*/  IMAD.IADD R7, R194, 0x1, R5 ;  /* 0x00000001c2077824 */ /* 0x001fe200078e0205 */
        /* <DEDUP_REMOVED lines=15> */
.L_x_12991:
[----:B------:R-:W-:-:S13]  /*18f0*/  ISETP.NE.AND P0, PT, R13, 0x1, PT ;  /* 0x000000010d00780c */ /* 0x000fda0003f05270 */
[----:B------:R-:W0:Y:S02]  /*1900*/  @P0 LDC.64 R4, c[0x0][0xae0] ;  /* 0x0002b800ff040b82 */ /* 0x000e240000000a00 */
[----:B0-----:R-:W-:-:S05]  /*1910*/  @P0 IMAD.HI.U32 R4, R3, R4, RZ ;  /* 0x0000000403040227 */ /* 0x001fca00078e00ff */
[----:B------:R-:W-:-:S07]  /*1920*/  @P0 SHF.R.U32.HI R3, RZ, R5, R4 ;  /* 0x00000005ff030219 */ /* 0x000fce0000011604 */
.L_x_12992:
[----:B------:R-:W-:Y:S05]  /*1930*/  BSYNC B0 ;  /* 0x0000000000007941 */ /* 0x000fea0003800000 */
.L_x_12990:
[----:B------:R-:W-:-:S05]  /*1940*/  IMAD R3, R3, R13, R13 ;  /* 0x0000000d03037224 */ /* 0x000fca00078e020d */
[----:B------:R-:W-:-:S07]  /*1950*/  VIMNMX R0, R0, R3, PT ;  /* 0x0000000300007248 */ /* 0x000fce0003fe0100 */
.L_x_12989:
        /* <DEDUP_REMOVED lines=20> */
.L_x_12995:
[----:B------:R-:W-:-:S13]  /*1aa0*/  ISETP.NE.AND P0, PT, R13, 0x1, PT ;  /* 0x000000010d00780c */ /* 0x000fda0003f05270 */
[----:B------:R-:W0:Y:S02]  /*1ab0*/  @P0 LDC.64 R6, c[0x0][0xae0] ;  /* 0x0002b800ff060b82 */ /* 0x000e240000000a00 */
[----:B0-----:R-:W-:-:S05]  /*1ac0*/  @P0 IMAD.HI.U32 R6, R3, R6, RZ ;  /* 0x0000000603060227 */ /* 0x001fca00078e00ff */
[----:B------:R-:W-:-:S07]  /*1ad0*/  @P0 SHF.R.U32.HI R3, RZ, R7, R6 ;  /* 0x00000007ff030219 */ /* 0x000fce0000011606 */
.L_x_12996:
[----:B------:R-:W-:Y:S05]  /*1ae0*/  BSYNC B0 ;  /* 0x0000000000007941 */ /* 0x000fea0003800000 */
.L_x_12994:
[----:B------:R-:W-:-:S05]  /*1af0*/  IMAD R3, R3, R13, RZ ;  /* 0x0000000d03037224 */ /* 0x000fca00078e02ff */
[----:B------:R-:W-:-:S07]  /*1b00*/  VIMNMX R4, R4, R3, !PT ;  /* 0x0000000304047248 */ /* 0x000fce0007fe0100 */
.L_x_12993:
        /* <DEDUP_REMOVED lines=44> */
.L_x_12999:
[----:B------:R-:W-:Y:S05]  /*1dd0*/  BSYNC B6 ;  /* 0x0000000000067941 */ /* 0x000fea0003800000 */
.L_x_12998:
        /* <DEDUP_REMOVED lines=20> */
.L_x_13001:
[----:B------:R-:W-:Y:S05]  /*1f20*/  BSYNC B6 ;  /* 0x0000000000067941 */ /* 0x000fea0003800000 */
.L_x_13000:
[----:B------:R-:W-:Y:S01]  /*1f30*/  ULDC.64 UR4, c[0x0][0xaf0] ;  /* 0x0002bc0000047ab9 */ /* 0x000fe20000000a00 */
[----:B------:R-:W2:Y:S01]  /*1f40*/  LDL R32, [R1+0x460] ;  /* 0x0004600001207983 */ /* 0x000ea20000100800 */
[----:B------:R-:W-:Y:S01]  /*1f50*/  ISETP.NE.U32.AND P0, PT, RZ, UR4, PT ;  /* 0x00000004ff007c0c */ /* 0x000fe2000bf05070 */
[----:B------:R-:W-:Y:S01]  /*1f60*/  IMAD.MOV.U32 R0, RZ, RZ, R127 ;  /* 0x000000ffff007224 */ /* 0x000fe200078e007f */
[----:B------:R-:W-:Y:S01]  /*1f70*/  SHF.R.S32.HI R3, RZ, 0x1f, R154 ;  /* 0x0000001fff037819 */ /* 0x000fe2000001149a */
[----:B------:R-:W-:Y:S01]  /*1f80*/  ULDC UR8, c[0x0][0x320] ;  /* 0x0000c80000087ab9 */ /* 0x000fe20000000800 */
[----:B------:R-:W-:Y:S01]  /*1f90*/  ISETP.NE.AND.EX P0, PT, RZ, UR5, PT, P0 ;  /* 0x00000005ff007c0c */ /* 0x000fe2000bf05300 */
[----:B------:R-:W0:Y:S01]  /*1fa0*/  S2R R20, SR_TID.X ;  /* 0x0000000000147919 */ /* 0x000e220000002100 */
[----:B------:R-:W-:Y:S01]  /*1fb0*/  ULDC.64 UR4, c[0x0][0x3f8] ;  /* 0x0000fe0000047ab9 */ /* 0x000fe20000000a00 */
[----:B------:R-:W1:Y:S01]  /*1fc0*/  LDC R33, c[0x0][0x3f4] ;  /* 0x0000fd00ff217b82 */ /* 0x000e620000000800 */
[----:B------:R-:W-:-:S09]  /*1fd0*/  ULDC.64 UR6, c[0x0][0x408] ;  /* 0x0001020000067ab9 */ /* 0x000fd20000000a00 */
[----:B------:R-:W3:Y:S02]  /*1fe0*/  @P0 LDC.64 R4, c[0x0][0xaf0] ;  /* 0x0002bc00ff040b82 */ /* 0x000ee40000000a00 */
[----:B---3--:R-:W-:-:S05]  /*1ff0*/  @P0 IMAD.WIDE R4, R127, 0x4, R4 ;  /* 0x000000047f040825 */ /* 0x008fca00078e0204 */
[----:B------:R3:W4:Y:S01]  /*2000*/  @P0 LDG.E R0, desc[UR44][R4.64] ;  /* 0x0000002c04000981 */ /* 0x000722000c1e1900 */
[C---:B------:R-:W-:Y:S01]  /*2010*/  IMAD R9, R3.reuse, UR4, RZ ;  /* 0x0000000403097c24 */ /* 0x040fe2000f8e02ff */
[----:B------:R-:W-:Y:S01]  /*2020*/  ISETP.GE.AND P1, PT, R152, UR8, PT ;  /* 0x0000000898007c0c */ /* 0x000fe2000bf26270 */
[----:B------:R-:W-:Y:S01]  /*2030*/  IMAD R11, R3, UR6, RZ ;  /* 0x00000006030b7c24 */ /* 0x000fe2000f8e02ff */
[----:B------:R-:W-:Y:S01]  /*2040*/  ISETP.GE.AND P0, PT, R22, UR8, PT ;  /* 0x0000000816007c0c */ /* 0x000fe2000bf06270 */
[C---:B------:R-:W-:Y:S01]  /*2050*/  IMAD R13, R154.reuse, UR5, R9 ;  /* 0x000000059a0d7c24 */ /* 0x040fe2000f8e0209 */
[----:B------:R-:W-:Y:S01]  /*2060*/  SEL R9, RZ, 0xffffffff, P1 ;  /* 0xffffffffff097807 */ /* 0x000fe20000800000 */
[C---:B------:R-:W-:Y:S01]  /*2070*/  IMAD R11, R154.reuse, UR7, R11 ;  /* 0x000000079a0b7c24 */ /* 0x040fe2000f8e020b */
[----:B------:R-:W-:Y:S01]  /*2080*/  SHF.R.S32.HI R157, RZ, 0x1f, R156 ;  /* 0x0000001fff9d7819 */ /* 0x000fe2000001149c */
[----:B------:R-:W-:Y:S01]  /*2090*/  IMAD.IADD R46, R19, 0x1, R18 ;  /* 0x00000001132e7824 */ /* 0x000fe200078e0212 */
[----:B0-----:R-:W-:Y:S01]  /*20a0*/  SHF.R.U32.HI R34, RZ, 0x7, R20 ;  /* 0x00000007ff227819 */ /* 0x001fe20000011614 */
[----:B------:R-:W-:Y:S01]  /*20b0*/  IMAD.SHL.U32 R9, R9, 0x2, RZ ;  /* 0x0000000209097824 */ /* 0x000fe200078e00ff */
[----:B------:R-:W-:Y:S01]  /*20c0*/  SEL R8, RZ, 0x1, P0 ;  /* 0x00000001ff087807 */ /* 0x000fe20000000000 */
[----:B---3--:R-:W-:Y:S01]  /*20d0*/  IMAD.WIDE.U32 R4, R154, UR6, R156 ;  /* 0x000000069a047c25 */ /* 0x008fe2000f8e009c */
[----:B------:R-:W-:-:S02]  /*20e0*/  ISETP.NE.AND P6, PT, R34, 0x1, PT ;  /* 0x000000012200780c */ /* 0x000fc40003fc5270 */
[----:B------:R-:W-:Y:S01]  /*20f0*/  LOP3.LUT R10, R9, 0x2, R8, 0xe2, !PT ;  /* 0x00000002090a7812 */ /* 0x000fe200078ee208 */
[----:B------:R-:W-:Y:S01]  /*2100*/  IMAD.WIDE.U32 R6, R154, UR4, R156 ;  /* 0x000000049a067c25 */ /* 0x000fe2000f8e009c */
[----:B------:R-:W-:Y:S02]  /*2110*/  ISETP.GE.AND P0, PT, R163, UR8, PT ;  /* 0x00000008a3007c0c */ /* 0x000fe4000bf06270 */
[----:B------:R-:W-:Y:S01]  /*2120*/  ISETP.GE.AND P1, PT, R162, UR8, PT ;  /* 0x00000008a2007c0c */ /* 0x000fe2000bf26270 */
[----:B------:R-:W-:Y:S01]  /*2130*/  IMAD.WIDE.U32 R8, R154, UR4, R22 ;  /* 0x000000049a087c25 */ /* 0x000fe2000f8e0016 */
[----:B-----5:R-:W-:Y:S02]  /*2140*/  SHF.R.S32.HI R47, RZ, 0x1f, R2 ;  /* 0x0000001fff2f7819 */ /* 0x020fe40000011402 */
[----:B------:R-:W-:Y:S01]  /*2150*/  SEL R12, RZ, 0x8, P1 ;  /* 0x00000008ff0c7807 */ /* 0x000fe20000800000 */
[----:B------:R-:W-:Y:S01]  /*2160*/  IMAD.IADD R5, R5, 0x1, R11 ;  /* 0x0000000105057824 */ /* 0x000fe200078e020b */
[----:B------:R-:W-:Y:S01]  /*2170*/  SEL R11, RZ, 0x4, P0 ;  /* 0x00000004ff0b7807 */ /* 0x000fe20000000000 */
[----:B------:R-:W-:Y:S01]  /*2180*/  IMAD.IADD R7, R7, 0x1, R13 ;  /* 0x0000000107077824 */ /* 0x000fe200078e020d */
[----:B------:R-:W-:Y:S01]  /*2190*/  ISETP.GE.AND P0, PT, R161, UR8, PT ;  /* 0x00000008a1007c0c */ /* 0x000fe2000bf06270 */
[----:B------:R-:W-:Y:S01]  /*21a0*/  IMAD.IADD R9, R13, 0x1, R9 ;  /* 0x000000010d097824 */ /* 0x000fe200078e0209 */
[----:B------:R-:W-:Y:S01]  /*21b0*/  ISETP.GE.AND P1, PT, R160, UR8, PT ;  /* 0x00000008a0007c0c */ /* 0x000fe2000bf26270 */
[C---:B------:R-:W-:Y:S01]  /*21c0*/  IMAD R15, R47.reuse, UR6, RZ ;  /* 0x000000062f0f7c24 */ /* 0x040fe2000f8e02ff */
[----:B------:R-:W-:Y:S01]  /*21d0*/  LOP3.LUT R10, R12, R10, R11, 0xfe, !PT ;  /* 0x0000000a0c0a7212 */ /* 0x000fe200078efe0b */
[----:B------:R-:W-:Y:S01]  /*21e0*/  IMAD R13, R47, UR4, RZ ;  /* 0x000000042f0d7c24 */ /* 0x000fe2000f8e02ff */
[----:B------:R-:W-:Y:S01]  /*21f0*/  SEL R11, RZ, 0x10, P0 ;  /* 0x00000010ff0b7807 */ /* 0x000fe20000000000 */
[C---:B------:R-:W-:Y:S01]  /*2200*/  IMAD R15, R2.reuse, UR7, R15 ;  /* 0x00000007020f7c24 */ /* 0x040fe2000f8e020f */
[----:B------:R-:W-:Y:S01]  /*2210*/  SEL R12, RZ, 0x20, P1 ;  /* 0x00000020ff0c7807 */ /* 0x000fe20000800000 */
[----:B------:R-:W-:Y:S01]  /*2220*/  IMAD.WIDE.U32 R18, R2, UR6, R4 ;  /* 0x0000000602127c25 */ /* 0x000fe2000f8e0004 */
[----:B------:R-:W-:-:S02]  /*2230*/  ISETP.GE.AND P1, PT, R165, UR8, PT ;  /* 0x00000008a5007c0c */ /* 0x000fc4000bf26270 */
[----:B------:R-:W-:Y:S01]  /*2240*/  ISETP.GE.AND P2, PT, R164, UR8, PT ;  /* 0x00000008a4007c0c */ /* 0x000fe2000bf46270 */
[----:B------:R-:W-:Y:S01]  /*2250*/  IMAD R13, R2, UR5, R13 ;  /* 0x00000005020d7c24 */ /* 0x000fe2000f8e020d */
[----:B-1----:R-:W-:Y:S01]  /*2260*/  ISETP.GE.AND P0, PT, R22, R33, PT ;  /* 0x000000211600720c */ /* 0x002fe20003f06270 */
[C---:B------:R-:W-:Y:S01]  /*2270*/  IMAD.WIDE.U32 R20, R2.reuse, UR4, R6 ;  /* 0x0000000402147c25 */ /* 0x040fe2000f8e0006 */
[----:B------:R-:W-:Y:S02]  /*2280*/  SEL R5, RZ, 0x40, P1 ;  /* 0x00000040ff057807 */ /* 0x000fe40000800000 */
[C---:B------:R-:W-:Y:S01]  /*2290*/  SEL R7, R33.reuse, RZ, P0 ;  /* 0x000000ff21077207 */ /* 0x040fe20000000000 */
[----:B------:R-:W-:Y:S01]  /*22a0*/  IMAD.WIDE.U32 R24, R2, UR4, R8 ;  /* 0x0000000402187c25 */ /* 0x000fe2000f8e0008 */
[----:B------:R-:W-:Y:S05]  /*22b0*/  @!P6 WARPSYNC.ALL ;  /* 0x000000000000e948 */ /* 0x000fea0003800000 */
[----:B------:R-:W-:Y:S01]  /*22c0*/  ULDC UR4, c[0x0][0x2f4] ;  /* 0x0000bd0000047ab9 */ /* 0x000fe20000000800 */
[----:B------:R-:W-:Y:S01]  /*22d0*/  IMAD.IADD R7, R22, 0x1, R7 ;  /* 0x0000000116077824 */ /* 0x000fe200078e0207 */
[----:B------:R-:W-:Y:S01]  /*22e0*/  ISETP.GE.AND P3, PT, R152, UR4, PT ;  /* 0x0000000498007c0c */ /* 0x000fe2000bf66270 */
[----:B------:R-:W-:Y:S01]  /*22f0*/  IMAD.MOV.U32 R50, RZ, RZ, 0x20 ;  /* 0x00000020ff327424 */ /* 0x000fe200078e00ff */
[----:B------:R-:W-:Y:S01]  /*2300*/  ISETP.GE.AND P1, PT, R22, UR4, PT ;  /* 0x0000000416007c0c */ /* 0x000fe2000bf26270 */
[----:B------:R-:W-:Y:S01]  /*2310*/  IMAD.SHL.U32 R52, R33, 0x2, RZ ;  /* 0x0000000221347824 */ /* 0x000fe200078e00ff */
[----:B------:R-:W-:Y:S01]  /*2320*/  SEL R4, RZ, 0xffffffff, P3 ;  /* 0xffffffffff047807 */ /* 0x000fe20001800000 */
[----:B------:R-:W-:Y:S01]  /*2330*/  IMAD.IADD R54, R19, 0x1, R15 ;  /* 0x0000000113367824 */ /* 0x000fe200078e020f */
[----:B------:R-:W-:Y:S01]  /*2340*/  LOP3.LUT R10, R12, R10, R11, 0xfe, !PT ;  /* 0x0000000a0c0a7212 */ /* 0x000fe200078efe0b */
[----:B------:R-:W-:Y:S01]  /*2350*/  IMAD.IADD R55, R21, 0x1, R13 ;  /* 0x0000000115377824 */ /* 0x000fe200078e020d */
[----:B------:R-:W-:Y:S01]  /*2360*/  SEL R48, RZ, 0x7fff80, P2 ;  /* 0x007fff80ff307807 */ /* 0x000fe20001000000 */
[----:B------:R-:W-:Y:S01]  /*2370*/  IMAD.SHL.U32 R6, R4, 0x2, RZ ;  /* 0x0000000204067824 */ /* 0x000fe200078e00ff */
[----:B------:R-:W-:Y:S01]  /*2380*/  SHF.R.S32.HI R4, RZ, 0x1f, R7 ;  /* 0x0000001fff047819 */ /* 0x000fe20000011407 */
[----:B------:R-:W-:Y:S01]  /*2390*/  IMAD.IADD R56, R13, 0x1, R25 ;  /* 0x000000010d387824 */ /* 0x000fe200078e0219 */
[----:B------:R-:W-:-:S02]  /*23a0*/  SEL R49, RZ, 0x1, P1 ;  /* 0x00000001ff317807 */ /* 0x000fc40000800000 */
[----:B------:R-:W-:Y:S02]  /*23b0*/  LOP3.LUT R48, R48, R10, R5, 0xfe, !PT ;  /* 0x0000000a30307212 */ /* 0x000fe400078efe05 */
[----:B------:R-:W-:Y:S02]  /*23c0*/  LEA.HI R4, R4, R7, RZ, 0x3 ;  /* 0x0000000704047211 */ /* 0x000fe400078f18ff */
[----:B------:R-:W-:Y:S02]  /*23d0*/  LOP3.LUT R49, R6, 0x2, R49, 0xe2, !PT ;  /* 0x0000000206317812 */ /* 0x000fe400078ee231 */
[--C-:B------:R-:W-:Y:S02]  /*23e0*/  LOP3.LUT R6, R191, 0x38, R4.reuse, 0xf8, !PT ;  /* 0x00000038bf067812 */ /* 0x100fe400078ef804 */
[----:B------:R-:W-:Y:S02]  /*23f0*/  LOP3.LUT R5, R206, 0x38, R4, 0xf8, !PT ;  /* 0x00000038ce057812 */ /* 0x000fe400078ef804 */
[----:B------:R-:W-:-:S02]  /*2400*/  PRMT R69, R48, 0x8880, RZ ;  /* 0x0000888030457816 */ /* 0x000fc400000000ff */
[----:B------:R-:W-:Y:S02]  /*2410*/  LOP3.LUT R61, R6, R207, RZ, 0x3c, !PT ;  /* 0x000000cf063d7212 */ /* 0x000fe400078e3cff */
[----:B------:R-:W-:Y:S02]  /*2420*/  LOP3.LUT R62, R5, R208, RZ, 0x3c, !PT ;  /* 0x000000d0053e7212 */ /* 0x000fe400078e3cff */
[----:B------:R-:W-:Y:S01]  /*2430*/  PRMT R69, R69, 0x7710, RZ ;  /* 0x0000771045457816 */ /* 0x000fe200000000ff */
[----:B------:R-:W-:Y:S01]  /*2440*/  IMAD.IADD R61, R192, 0x1, R61 ;  /* 0x00000001c03d7824 */ /* 0x000fe200078e023d */
[----:B------:R-:W-:Y:S01]  /*2450*/  LOP3.LUT R59, R4, 0xfffffff8, RZ, 0xc0, !PT ;  /* 0xfffffff8043b7812 */ /* 0x000fe200078ec0ff */
[----:B------:R-:W-:Y:S01]  /*2460*/  IMAD.IADD R62, R209, 0x1, R62 ;  /* 0x00000001d13e7824 */ /* 0x000fe200078e023e */
[C---:B------:R-:W-:Y:S02]  /*2470*/  LOP3.LUT R63, R69.reuse, 0x1, RZ, 0xc0, !PT ;  /* 0x00000001453f7812 */ /* 0x040fe400078ec0ff */
[----:B------:R-:W-:-:S02]  /*2480*/  LOP3.LUT R64, R69, 0x2, RZ, 0xc0, !PT ;  /* 0x0000000245407812 */ /* 0x000fc400078ec0ff */
[C---:B------:R-:W-:Y:S02]  /*2490*/  LOP3.LUT R65, R69.reuse, 0x4, RZ, 0xc0, !PT ;  /* 0x0000000445417812 */ /* 0x040fe400078ec0ff */
[C---:B------:R-:W-:Y:S02]  /*24a0*/  LOP3.LUT R66, R69.reuse, 0x8, RZ, 0xc0, !PT ;  /* 0x0000000845427812 */ /* 0x040fe400078ec0ff */
[C---:B------:R-:W-:Y:S02]  /*24b0*/  LOP3.LUT R67, R69.reuse, 0x10, RZ, 0xc0, !PT ;  /* 0x0000001045437812 */ /* 0x040fe400078ec0ff */
[----:B------:R-:W-:Y:S02]  /*24c0*/  LOP3.LUT R68, R69, 0x20, RZ, 0xc0, !PT ;  /* 0x0000002045447812 */ /* 0x000fe400078ec0ff */
[----:B------:R-:W-:Y:S02]  /*24d0*/  SHF.R.S32.HI R51, RZ, 0x1f, R126 ;  /* 0x0000001fff337819 */ /* 0x000fe4000001147e */
[----:B------:R-:W-:-:S02]  /*24e0*/  SHF.R.S32.HI R58, RZ, 0x3, R4 ;  /* 0x00000003ff3a7819 */ /* 0x000fc40000011404 */
[----:B------:R-:W-:Y:S02]  /*24f0*/  SHF.R.S32.HI R60, RZ, 0x1f, R59 ;  /* 0x0000001fff3c7819 */ /* 0x000fe4000001143b */
[----:B------:R-:W-:Y:S01]  /*2500*/  LOP3.LUT R69, R69, 0x40, RZ, 0xc0, !PT ;  /* 0x0000004045457812 */ /* 0x000fe200078ec0ff */
[----:B------:R-:W-:Y:S01]  /*2510*/  @!P6 BAR.SYNC.DEFER_BLOCKING 0x9, 0x100 ;  /* 0x024400000000eb1d */ /* 0x000fe20000010000 */
[----:B--2---:R-:W-:-:S04]  /*2520*/  LOP3.LUT P4, RZ, R32, 0x4, RZ, 0xc0, !PT ;  /* 0x0000000420ff7812 */ /* 0x004fc8000788c0ff */
[----:B------:R-:W-:-:S05]  /*2530*/  SEL R50, R50, 0xffffffe0, !P4 ;  /* 0xffffffe032327807 */ /* 0x000fca0006000000 */
[----:B------:R-:W-:Y:S01]  /*2540*/  IMAD.IADD R53, R167, 0x1, R50 ;  /* 0x00000001a7357824 */ /* 0x000fe200078e0232 */
[----:B----4-:R-:W-:-:S07]  /*2550*/  SHF.R.S32.HI R57, RZ, 0x1f, R0 ;  /* 0x0000001fff397819 */ /* 0x010fce0000011400 */
.L_x_13059:
[----:B------:R-:W0:Y:S01]  /*2560*/  LDC R77, c[0x0][0x430] ;  /* 0x00010c00ff4d7b82 */ /* 0x000e220000000800 */
[----:B------:R-:W-:Y:S02]  /*2570*/  VIADD R31, R31, 0xffffffff ;  /* 0xffffffff1f1f7836 */ /* 0x000fe40000000000 */
[----:B------:R-:W-:Y:S02]  /*2580*/  IMAD R4, R193, 0x40, R154 ;  /* 0x00000040c1047824 */ /* 0x000fe400078e029a */
[----:B------:R-:W-:Y:S02]  /*2590*/  IMAD.MOV.U32 R76, RZ, RZ, RZ ;  /* 0x000000ffff4c7224 */ /* 0x000fe400078e00ff */
[----:B--2---:R-:W-:Y:S01]  /*25a0*/  IMAD R8, R31, 0x60, R4 ;  /* 0x000000601f087824 */ /* 0x004fe200078e0204 */
[----:B------:R-:W1:Y:S03]  /*25b0*/  LDC R85, c[0x0][0x3f4] ;  /* 0x0000fd00ff557b82 */ /* 0x000e660000000800 */
[----:B------:R-:W-:Y:S01]  /*25c0*/  IMAD.IADD R11, R46, 0x1, R8 ;  /* 0x000000012e0b7824 */ /* 0x000fe200078e0208 */
[----:B------:R-:W-:-:S03]  /*25d0*/  ISETP.GE.AND P2, PT, R8, R45, PT ;  /* 0x0000002d0800720c */ /* 0x000fc60003f46270 */
[----:B------:R-:W-:Y:S01]  /*25e0*/  IMAD.MOV.U32 R9, RZ, RZ, R11 ;  /* 0x000000ffff097224 */ /* 0x000fe200078e000b */
[----:B------:R-:W-:Y:S02]  /*25f0*/  ISETP.GT.OR P2, PT, R4, 0x5f, P2 ;  /* 0x0000005f0400780c */ /* 0x000fe40001744670 */
[----:B0-----:R-:W-:-:S11]  /*2600*/  ISETP.NE.AND P3, PT, R77, 0x1, PT ;  /* 0x000000014d00780c */ /* 0x001fd60003f65270 */
[----:B------:R-:W0:Y:S08]  /*2610*/  @!P2 LDC.64 R6, c[0x0][0x428] ;  /* 0x00010a00ff06ab82 */ /* 0x000e300000000a00 */
[----:B------:R-:W2:Y:S08]  /*2620*/  @P3 LDC R4, c[0x0][0x434] ;  /* 0x00010d00ff043b82 */ /* 0x000eb00000000800 */
[----:B---3--:R-:W3:Y:S08]  /*2630*/  @P3 LDC R5, c[0x0][0x438] ;  /* 0x00010e00ff053b82 */ /* 0x008ef00000000800 */
[----:B----4-:R-:W4:Y:S01]  /*2640*/  @!P2 LDC.64 R12, c[0x0][0x418] ;  /* 0x00010600ff0cab82 */ /* 0x010f220000000a00 */
[----:B--2---:R-:W-:-:S05]  /*2650*/  @P3 IMAD.HI.U32 R4, R11, R4, RZ ;  /* 0x000000040b043227 */ /* 0x004fca00078e00ff */
[----:B---3--:R-:W-:Y:S01]  /*2660*/  @P3 SHF.R.U32.HI R9, RZ, R5, R4 ;  /* 0x00000005ff093219 */ /* 0x008fe20000011604 */
[----:B0-----:R-:W-:-:S03]  /*2670*/  @!P2 IMAD R4, R57, R6, RZ ;  /* 0x000000063904a224 */ /* 0x001fc600078e02ff */
[--C-:B------:R-:W-:Y:S01]  /*2680*/  @!P2 SHF.R.S32.HI R5, RZ, 0x1f, R9.reuse ;  /* 0x0000001fff05a819 */ /* 0x100fe20000011409 */
[----:B------:R-:W-:Y:S02]  /*2690*/  @!P2 IMAD R7, R0, R7, R4 ;  /* 0x000000070007a224 */ /* 0x000fe400078e0204 */
[----:B------:R-:W-:-:S04]  /*26a0*/  @!P2 IMAD.MOV.U32 R4, RZ, RZ, R9 ;  /* 0x000000ffff04a224 */ /* 0x000fc800078e0009 */
[----:B------:R-:W-:-:S04]  /*26b0*/  @!P2 IMAD.WIDE.U32 R4, R0, R6, R4 ;  /* 0x000000060004a225 */ /* 0x000fc800078e0004 */
[----:B------:R-:W-:Y:S01]  /*26c0*/  @!P2 IMAD.IADD R5, R5, 0x1, R7 ;  /* 0x000000010505a824 */ /* 0x000fe200078e0207 */
[----:B----4-:R-:W-:-:S04]  /*26d0*/  @!P2 LEA R6, P3, R4, R12, 0x2 ;  /* 0x0000000c0406a211 */ /* 0x010fc800078610ff */
[----:B------:R-:W-:Y:S02]  /*26e0*/  @!P2 LEA.HI.X R7, R4, R13, R5, 0x2, P3 ;  /* 0x0000000d0407a211 */ /* 0x000fe400018f1405 */
[----:B-1----:R-:W-:Y:S01]  /*26f0*/  ISETP.GE.AND P3, PT, R85, 0x1, PT ;  /* 0x000000015500780c */ /* 0x002fe20003f66270 */
[----:B------:R-:W-:Y:S01]  /*2700*/  IMAD.MOV R4, RZ, RZ, -R9 ;  /* 0x000000ffff047224 */ /* 0x000fe200078e0a09 */
[----:B------:R-:W-:Y:S05]  /*2710*/  YIELD ;  /* 0x0000000000007946 */ /* 0x000fea0003800000 */
[C---:B------:R-:W-:Y:S01]  /*2720*/  IMAD R75, R153.reuse, 0x1800, R167 ;  /* 0x00001800994b7824 */ /* 0x040fe200078e02a7 */
[----:B------:R-:W-:Y:S01]  /*2730*/  BSSY B0, `(.L_x_13002) ;  /* 0x0000340000007945 */ /* 0x000fe20003800000 */
[----:B------:R-:W-:Y:S01]  /*2740*/  IMAD R5, R153, 0x1800, R53 ;  /* 0x0000180099057824 */ /* 0x000fe200078e0235 */
[----:B------:R0:W5:Y:S01]  /*2750*/  @!P2 LDG.E R76, desc[UR44][R6.64] ;  /* 0x0000002c064ca981 */ /* 0x000162000c1e1900 */
[----:B------:R-:W-:Y:S01]  /*2760*/  IMAD R77, R77, R4, R11 ;  /* 0x000000044d4d7224 */ /* 0x000fe200078e020b */
[----:B------:R-:W-:Y:S01]  /*2770*/  ISETP.GT.AND P2, PT, R31, R44, PT ;  /* 0x0000002c1f00720c */ /* 0x000fe20003f44270 */
[----:B------:R-:W-:-:S02]  /*2780*/  IMAD R75, R75, 0x2, R30 ;  /* 0x000000024b4b7824 */ /* 0x000fc400078e021e */
[----:B------:R-:W-:Y:S01]  /*2790*/  IMAD R74, R5, 0x2, R30 ;  /* 0x00000002054a7824 */ /* 0x000fe200078e021e */
[----:B------:R-:W-:Y:S09]  /*27a0*/  @!P3 BRA `(.L_x_13003) ;  /* 0x0000002c00c8b947 */ /* 0x000ff20003800000 */
[----:B------:R-:W-:Y:S01]  /*27b0*/  SHF.R.S32.HI R78, RZ, 0x1f, R77 ;  /* 0x0000001fff4e7819 */ /* 0x000fe2000001144d */
[----:B------:R-:W-:Y:S01]  /*27c0*/  ULDC.64 UR4, c[0x0][0x300] ;  /* 0x0000c00000047ab9 */ /* 0x000fe20000000a00 */
[----:B------:R-:W1:Y:S01]  /*27d0*/  LDC.64 R10, c[0x0][0x3f8] ;  /* 0x0000fe00ff0a7b82 */ /* 0x000e620000000a00 */
[----:B------:R-:W-:Y:S01]  /*27e0*/  IMAD.WIDE.U32 R4, R77, UR4, RZ ;  /* 0x000000044d047c25 */ /* 0x000fe2000f8e00ff */
[----:B-----5:R-:W-:Y:S01]  /*27f0*/  SHF.R.S32.HI R79, RZ, 0x1f, R76 ;  /* 0x0000001fff4f7819 */ /* 0x020fe2000001144c */
[----:B------:R-:W-:Y:S02]  /*2800*/  ULDC.U8 UR6, c[0x0][0x410] ;  /* 0x0001040000067ab9 */ /* 0x000fe40000000000 */
[----:B0-----:R-:W-:Y:S01]  /*2810*/  IMAD R6, R78, UR4, RZ ;  /* 0x000000044e067c24 */ /* 0x001fe2000f8e02ff */
[----:B------:R-:W-:Y:S01]  /*2820*/  ISETP.NE.AND P3, PT, RZ, UR6, PT ;  /* 0x00000006ff007c0c */ /* 0x000fe2000bf65270 */
[----:B------:R-:W-:Y:S01]  /*2830*/  IMAD R81, R31, -0x60, R45 ;  /* 0xffffffa01f517824 */ /* 0x000fe200078e022d */
[----:B------:R-:W0:Y:S01]  /*2840*/  LDC.64 R12, c[0x0][0x408] ;  /* 0x00010200ff0c7b82 */ /* 0x000e220000000a00 */
[----:B------:R-:W-:Y:S01]  /*2850*/  IMAD R7, R77, UR5, R6 ;  /* 0x000000054d077c24 */ /* 0x000fe2000f8e0206 */
[----:B------:R-:W-:-:S02]  /*2860*/  ULDC.64 UR4, c[0x0][0x310] ;  /* 0x0000c40000047ab9 */ /* 0x000fc40000000a00 */
[----:B------:R-:W-:Y:S01]  /*2870*/  VIMNMX R81, R81, 0x60, PT ;  /* 0x0000006051517848 */ /* 0x000fe20003fe0100 */
[----:B------:R-:W-:Y:S02]  /*2880*/  IMAD.IADD R5, R5, 0x1, R7 ;  /* 0x0000000105057824 */ /* 0x000fe400078e0207 */
[----:B------:R-:W-:Y:S02]  /*2890*/  IMAD R7, R79, UR4, RZ ;  /* 0x000000044f077c24 */ /* 0x000fe4000f8e02ff */
[----:B------:R-:W-:-:S04]  /*28a0*/  IMAD.WIDE.U32 R4, R76, UR4, R4 ;  /* 0x000000044c047c25 */ /* 0x000fc8000f8e0004 */
[----:B------:R-:W-:Y:S01]  /*28b0*/  IMAD R7, R76, UR5, R7 ;  /* 0x000000054c077c24 */ /* 0x000fe2000f8e0207 */
[----:B------:R-:W-:Y:S01]  /*28c0*/  ULDC.64 UR4, c[0x0][0x308] ;  /* 0x0000c20000047ab9 */ /* 0x000fe20000000a00 */
[----:B-1----:R-:W-:-:S04]  /*28d0*/  IMAD.WIDE.U32 R14, R31, R10, RZ ;  /* 0x0000000a1f0e7225 */ /* 0x002fc800078e00ff */
[----:B------:R-:W-:Y:S02]  /*28e0*/  IMAD.IADD R5, R5, 0x1, R7 ;  /* 0x0000000105057824 */ /* 0x000fe400078e0207 */
[----:B------:R-:W-:Y:S02]  /*28f0*/  IMAD R7, R51, UR4, RZ ;  /* 0x0000000433077c24 */ /* 0x000fe4000f8e02ff */
[----:B------:R-:W-:Y:S01]  /*2900*/  IMAD.WIDE.U32 R82, R126, UR4, R4 ;  /* 0x000000047e527c25 */ /* 0x000fe2000f8e0004 */
[----:B------:R-:W-:-:S03]  /*2910*/  SHF.R.S32.HI R5, RZ, 0x1f, R31 ;  /* 0x0000001fff057819 */ /* 0x000fc6000001141f */
[----:B------:R-:W-:Y:S01]  /*2920*/  IMAD R7, R126, UR5, R7 ;  /* 0x000000057e077c24 */ /* 0x000fe2000f8e0207 */
[----:B------:R-:W-:Y:S01]  /*2930*/  ULDC.64 UR4, c[0x0][0x2e8] ;  /* 0x0000ba0000047ab9 */ /* 0x000fe20000000a00 */
[C---:B------:R-:W-:Y:S01]  /*2940*/  IMAD R4, R5.reuse, R10, RZ ;  /* 0x0000000a05047224 */ /* 0x040fe200078e02ff */
[----:B------:R-:W-:Y:S01]  /*2950*/  LEA R80, P4, R82, UR4, 0x1 ;  /* 0x0000000452507c11 */ /* 0x000fe2000f8808ff */
[-C--:B0-----:R-:W-:Y:S02]  /*2960*/  IMAD R6, R5, R12.reuse, RZ ;  /* 0x0000000c05067224 */ /* 0x081fe400078e02ff */
[----:B------:R-:W-:Y:S02]  /*2970*/  IMAD.IADD R5, R83, 0x1, R7 ;  /* 0x0000000153057824 */ /* 0x000fe400078e0207 */
[----:B------:R-:W-:-:S03]  /*2980*/  IMAD.WIDE.U32 R70, R31, R12, RZ ;  /* 0x0000000c1f467225 */ /* 0x000fc600078e00ff */
[----:B------:R-:W-:Y:S01]  /*2990*/  LEA.HI.X R82, R82, UR5, R5, 0x1, P4 ;  /* 0x0000000552527c11 */ /* 0x000fe2000a0f0c05 */
[C---:B------:R-:W-:Y:S02]  /*29a0*/  IMAD R7, R31.reuse, R11, R4 ;  /* 0x0000000b1f077224 */ /* 0x040fe400078e0204 */
        /* <DEDUP_REMOVED lines=19> */
[----:B------:R-:W-:Y:S02]  /*2ae0*/  CS2R R38, SRZ ;  /* 0x0000000000267805 */ /* 0x000fe4000001ff00 */
[----:B------:R-:W-:Y:S02]  /*2af0*/  CS2R R72, SRZ ;  /* 0x0000000000487805 */ /* 0x000fe4000001ff00 */
[----:B------:R-:W-:Y:S01]  /*2b00*/  CS2R R40, SRZ ;  /* 0x0000000000287805 */ /* 0x000fe2000001ff00 */
[----:B------:R-:W-:-:S02]  /*2b10*/  IMAD.MOV.U32 R4, RZ, RZ, R18 ;  /* 0x000000ffff047224 */ /* 0x000fc400078e0012 */
[----:B------:R-:W-:Y:S02]  /*2b20*/  IMAD.MOV.U32 R5, RZ, RZ, R54 ;  /* 0x000000ffff057224 */ /* 0x000fe400078e0036 */
[----:B------:R-:W-:Y:S02]  /*2b30*/  IMAD R37, R83, 0x60, RZ ;  /* 0x0000006053257824 */ /* 0x000fe400078e02ff */
[----:B------:R-:W-:Y:S01]  /*2b40*/  IMAD.WIDE.U32 R34, R70, 0x60, R4 ;  /* 0x0000006046227825 */ /* 0x000fe200078e0004 */
[----:B------:R-:W-:-:S03]  /*2b50*/  LEA R4, P4, R32, UR4, 0x1 ;  /* 0x0000000420047c11 */ /* 0x000fc6000f8808ff */
[----:B------:R-:W-:Y:S01]  /*2b60*/  IMAD.IADD R5, R33, 0x1, R7 ;  /* 0x0000000121057824 */ /* 0x000fe200078e0207 */
[----:B------:R-:W-:Y:S01]  /*2b70*/  LEA R6, P5, R34, UR6, 0x1 ;  /* 0x0000000622067c11 */ /* 0x000fe2000f8a08ff */
[----:B------:R-:W-:-:S03]  /*2b80*/  IMAD.IADD R7, R35, 0x1, R37 ;  /* 0x0000000123077824 */ /* 0x000fc600078e0225 */
[----:B------:R-:W-:Y:S02]  /*2b90*/  LEA.HI.X R5, R32, UR5, R5, 0x1, P4 ;  /* 0x0000000520057c11 */ /* 0x000fe4000a0f0c05 */
[----:B------:R-:W-:Y:S02]  /*2ba0*/  LEA.HI.X R7, R34, UR7, R7, 0x1, P5 ;  /* 0x0000000722077c11 */ /* 0x000fe4000a8f0c07 */
[-C--:B------:R-:W-:Y:S02]  /*2bb0*/  ISETP.GE.AND P4, PT, R156, R85.reuse, PT ;  /* 0x000000559c00720c */ /* 0x080fe40003f86270 */
[----:B------:R-:W-:-:S11]  /*2bc0*/  ISETP.GE.AND P5, PT, R159, R85, PT ;  /* 0x000000559f00720c */ /* 0x000fd60003fa6270 */
[----:B------:R0:W5:Y:S04]  /*2bd0*/  @!P4 LDG.E.64 R42, desc[UR44][R4.64] ;  /* 0x0000002c042ac981 */ /* 0x000168000c1e1b00 */
[----:B------:R0:W5:Y:S04]  /*2be0*/  @!P5 LDG.E.64 R38, desc[UR44][R4.64+0x20] ;  /* 0x0000202c0426d981 */ /* 0x000168000c1e1b00 */
[----:B------:R0:W5:Y:S04]  /*2bf0*/  @!P4 LDG.E.64 R72, desc[UR44][R6.64] ;  /* 0x0000002c0648c981 */ /* 0x000168000c1e1b00 */
[----:B------:R0:W5:Y:S02]  /*2c00*/  @!P5 LDG.E.64 R40, desc[UR44][R6.64+0x20] ;  /* 0x0000202c0628d981 */ /* 0x000164000c1e1b00 */
.L_x_13006:
[----:B------:R-:W-:Y:S05]  /*2c10*/  BSYNC B1 ;  /* 0x0000000000017941 */ /* 0x000fea0003800000 */
.L_x_13005:
        /* <DEDUP_REMOVED lines=8> */
[C---:B0-----:R-:W-:Y:S01]  /*2ca0*/  SHF.L.U64.HI R5, R10.reuse, 0x6, R11 ;  /* 0x000000060a057819 */ /* 0x041fe2000001020b */
[----:B------:R-:W-:Y:S01]  /*2cb0*/  IMAD.SHL.U32 R4, R10, 0x40, RZ ;  /* 0x000000400a047824 */ /* 0x000fe200078e00ff */
[C---:B------:R-:W-:Y:S01]  /*2cc0*/  SHF.L.U64.HI R7, R12.reuse, 0x6, R13 ;  /* 0x000000060c077819 */ /* 0x040fe2000001020d */
[----:B------:R-:W-:Y:S01]  /*2cd0*/  IMAD.SHL.U32 R6, R12, 0x40, RZ ;  /* 0x000000400c067824 */ /* 0x000fe200078e00ff */
[----:B------:R-:W-:Y:S01]  /*2ce0*/  ULDC.64 UR4, c[0x0][0x3e8] ;  /* 0x0000fa0000047ab9 */ /* 0x000fe20000000a00 */
[----:B------:R-:W-:Y:S01]  /*2cf0*/  IMAD.WIDE.U32 R4, R14, 0x60, R4 ;  /* 0x000000600e047825 */ /* 0x000fe200078e0004 */
[----:B------:R-:W-:Y:S01]  /*2d00*/  ULDC.64 UR6, c[0x0][0x400] ;  /* 0x0001000000067ab9 */ /* 0x000fe20000000a00 */
[----:B------:R-:W-:Y:S02]  /*2d10*/  CS2R R34, SRZ ;  /* 0x0000000000227805 */ /* 0x000fe4000001ff00 */
[----:B------:R-:W-:Y:S01]  /*2d20*/  CS2R R36, SRZ ;  /* 0x0000000000247805 */ /* 0x000fe2000001ff00 */
[----:B------:R-:W-:Y:S01]  /*2d30*/  IMAD R10, R84, 0x60, RZ ;  /* 0x00000060540a7824 */ /* 0x000fe200078e02ff */
[----:B------:R-:W-:Y:S01]  /*2d40*/  IADD3 R9, P5, R20, R4, RZ ;  /* 0x0000000414097210 */ /* 0x000fe20007fbe0ff */
[----:B------:R-:W-:-:S03]  /*2d50*/  IMAD.WIDE.U32 R6, R70, 0x60, R6 ;  /* 0x0000006046067825 */ /* 0x000fc600078e0006 */
[----:B------:R-:W-:Y:S01]  /*2d60*/  IADD3.X R10, R55, R10, R5, P5, !PT ;  /* 0x0000000a370a7210 */ /* 0x000fe20002ffe405 */
[----:B------:R-:W-:Y:S01]  /*2d70*/  IMAD R83, R83, 0x60, RZ ;  /* 0x0000006053537824 */ /* 0x000fe200078e02ff */
[----:B------:R-:W-:-:S04]  /*2d80*/  IADD3 R8, P5, R18, R6, RZ ;  /* 0x0000000612087210 */ /* 0x000fc80007fbe0ff */
[----:B------:R-:W-:Y:S02]  /*2d90*/  IADD3.X R7, R54, R83, R7, P5, !PT ;  /* 0x0000005336077210 */ /* 0x000fe40002ffe407 */
        /* <DEDUP_REMOVED lines=12> */
.L_x_13008:
[----:B------:R-:W-:Y:S05]  /*2e60*/  BSYNC B1 ;  /* 0x0000000000017941 */ /* 0x000fea0003800000 */
.L_x_13007:
        /* <DEDUP_REMOVED lines=13> */
[----:B-----5:R-:W-:Y:S01]  /*2f40*/  IMAD.MOV.U32 R7, RZ, RZ, R8 ;  /* 0x000000ffff077224 */ /* 0x020fe200078e0008 */
[----:B------:R-:W-:-:S02]  /*2f50*/  PRMT R100, R87, 0x7610, R100 ;  /* 0x0000761057647816 */ /* 0x000fc40000000064 */
        /* <DEDUP_REMOVED lines=20> */
.L_x_13009:
[----:B------:R-:W-:Y:S01]  /*30a0*/  IMAD R70, R153, 0x8, R148 ;  /* 0x0000000899467824 */ /* 0x000fe200078e0294 */
[----:B------:R-:W-:Y:S01]  /*30b0*/  SHF.L.U32 R83, R158, 0x1f, RZ ;  /* 0x0000001f9e537819 */ /* 0x000fe200000006ff */
[----:B------:R-:W-:Y:S03]  /*30c0*/  BSSY B1, `(.L_x_13010) ;  /* 0x0000003000017945 */ /* 0x000fe60003800000 */
[----:B------:R-:W0:Y:S02]  /*30d0*/  SYNCS.PHASECHK.TRANS64.TRYWAIT P6, [R70+URZ+0x32490], R83 ;  /* 0x03249053460075a7 */ /* 0x000e2400080c017f */
[----:B0-----:R-:W-:Y:S05]  /*30e0*/  @!P6 BRA `(.L_x_13011) ;  /* 0x00000344003ce947 */ /* 0x001fea0003800000 */
.L_x_13358:
[----:B------:R-:W-:Y:S05]  /*30f0*/  BSYNC B1 ;  /* 0x0000000000017941 */ /* 0x000fea0003800000 */
.L_x_13010:
[----:B------:R-:W-:-:S03]  /*3100*/  UMOV UR4, 0xffffffff ;  /* 0xffffffff00047882 */ /* 0x000fc60000000000 */
[----:B------:R-:W-:Y:S05]  /*3110*/  BRA.DIV UR4, `(.L_x_13012) ;  /* 0x0000034604447947 */ /* 0x000fea000b800000 */
[----:B------:R1:W2:Y:S04]  /*3120*/  SHFL.IDX PT, R71, R82, RZ, 0x1c1f ;  /* 0x001c1fff52477589 */ /* 0x0002a800000e0000 */
[----:B------:R1:W3:Y:S02]  /*3130*/  SHFL.IDX PT, R14, R80, RZ, 0x1c1f ;  /* 0x001c1fff500e7589 */ /* 0x0002e400000e0000 */
.L_x_13362:
        /* <DEDUP_REMOVED lines=31> */
[-C--:B------:R-:W-:Y:S01]  /*3330*/  FMUL.FTZ R98, R7, R72.reuse ;  /* 0x0000004807627220 */ /* 0x080fe20000410000 */
[----:B------:R-:W-:Y:S01]  /*3340*/  LOP3.LUT R96, R96, 0xffff0000, RZ, 0xc0, !PT ;  /* 0xffff000060607812 */ /* 0x000fe200078ec0ff */
[C---:B------:R-:W-:Y:S01]  /*3350*/  FMUL.FTZ R7, R13.reuse, R97 ;  /* 0x000000610d077220 */ /* 0x040fe20000410000 */
[-C--:B------:R-:W-:Y:S01]  /*3360*/  FMUL.FTZ R13, R13, R93.reuse ;  /* 0x0000005d0d0d7220 */ /* 0x080fe20000410000 */
[----:B------:R-:W-:Y:S01]  /*3370*/  LOP3.LUT R73, R73, 0xffff0000, RZ, 0xc0, !PT ;  /* 0xffff000049497812 */ /* 0x000fe200078ec0ff */
[----:B------:R-:W-:Y:S02]  /*3380*/  IMAD.U32 R5, R4, 0x10000, RZ ;  /* 0x0001000004057824 */ /* 0x000fe400078e00ff */
[----:B------:R-:W-:Y:S01]  /*3390*/  FFMA.FTZ R93, R12, R93, -R7 ;  /* 0x0000005d0c5d7223 */ /* 0x000fe20000010807 */
[----:B------:R-:W-:Y:S01]  /*33a0*/  LOP3.LUT R4, R4, 0xffff0000, RZ, 0xc0, !PT ;  /* 0xffff000004047812 */ /* 0x000fe200078ec0ff */
[----:B------:R-:W-:Y:S01]  /*33b0*/  FFMA.FTZ R99, R6, R72, -R99 ;  /* 0x0000004806637223 */ /* 0x000fe20000010863 */
[----:B------:R-:W-:Y:S01]  /*33c0*/  FFMA.FTZ R12, R12, R97, R13 ;  /* 0x000000610c0c7223 */ /* 0x000fe2000001000d */
        /* <DEDUP_REMOVED lines=15> */
.L_x_13018:
[----:B------:R-:W-:Y:S05]  /*34c0*/  BSYNC B3 ;  /* 0x0000000000037941 */ /* 0x000fea0003800000 */
.L_x_13017:
[----:B0-----:R4:W-:Y:S02]  /*34d0*/  ST.E.128 desc[UR44][R10.64], R4 ;  /* 0x000000040a007985 */ /* 0x0019e4000c101d2c */
.L_x_13016:
[----:B------:R-:W-:Y:S05]  /*34e0*/  BSYNC B2 ;  /* 0x0000000000027941 */ /* 0x000fea0003800000 */
.L_x_13015:
[----:B------:R-:W-:-:S13]  /*34f0*/  LOP3.LUT P3, RZ, R49, 0x2, RZ, 0xc0, !PT ;  /* 0x0000000231ff7812 */ /* 0x000fda000786c0ff */
[----:B------:R-:W-:Y:S05]  /*3500*/  @!P3 BRA `(.L_x_13014) ;  /* 0x0000000000d8b947 */ /* 0x000fea0003800000 */
        /* <DEDUP_REMOVED lines=33> */
[----:B------:R-:W-:Y:S01]  /*3720*/  FFMA.FTZ R41, R12, R41, -R7 ;  /* 0x000000290c297223 */ /* 0x000fe20000010807 */
[----:B------:R-:W-:Y:S01]  /*3730*/  LOP3.LUT R4, R4, 0xffff0000, RZ, 0xc0, !PT ;  /* 0xffff000004047812 */ /* 0x000fe200078ec0ff */
[----:B------:R-:W-:Y:S01]  /*3740*/  FFMA.FTZ R12, R12, R72, R13 ;  /* 0x000000480c0c7223 */ /* 0x000fe2000001000d */
        /* <DEDUP_REMOVED lines=16> */
.L_x_13020:
[----:B------:R-:W-:Y:S05]  /*3850*/  BSYNC B2 ;  /* 0x0000000000027941 */ /* 0x000fea0003800000 */
.L_x_13019:
[----:B0-----:R0:W-:Y:S02]  /*3860*/  ST.E.128 desc[UR44][R10.64], R4 ;  /* 0x000000040a007985 */ /* 0x0011e4000c101d2c */
.L_x_13014:
[----:B------:R-:W-:Y:S05]  /*3870*/  BSYNC B1 ;  /* 0x0000000000017941 */ /* 0x000fea0003800000 */
.L_x_13013:
[----:B------:R-:W-:-:S03]  /*3880*/  UMOV UR4, 0xffffffff ;  /* 0xffffffff00047882 */ /* 0x000fc60000000000 */
[----:B------:R-:W-:Y:S05]  /*3890*/  BRA.DIV UR4, `(.L_x_13021) ;  /* 0x0000033e04ac7947 */ /* 0x000fea000b800000 */
[----:B------:R0:W0:Y:S04]  /*38a0*/  SHFL.IDX PT, R39, R82, 0x1, 0x1c1f ;  /* 0x003c1f0052277f89 */ /* 0x00002800000e0000 */
[----:B---3--:R3:W0:Y:S02]  /*38b0*/  SHFL.IDX PT, R14, R80, 0x1, 0x1c1f ;  /* 0x003c1f00500e7f89 */ /* 0x00862400000e0000 */
.L_x_13366:
[----:B------:R-:W-:Y:S05]  /*38c0*/  @P4 BRA `(.L_x_13022) ;  /* 0x0000002000984947 */ /* 0x000fea0003800000 */
[----:B------:R-:W-:Y:S04]  /*38d0*/  BSSY B1, `(.L_x_13023) ;  /* 0x0000038000017945 */ /* 0x000fe80003800000 */
[----:B------:R-:W-:Y:S05]  /*38e0*/  @P1 BRA `(.L_x_13024) ;  /* 0x0000000000d81947 */ /* 0x000fea0003800000 */
[----:B0---4-:R0:W4:Y:S01]  /*38f0*/  LDS.128 R4, [R75+0x2000] ;  /* 0x002000004b047984 */ /* 0x0111220000000c00 */
[----:B------:R-:W-:Y:S01]  /*3900*/  ISETP.GE.AND P4, PT, R156, R85, PT ;  /* 0x000000559c00720c */ /* 0x000fe20003f86270 */
[----:B------:R-:W-:Y:S01]  /*3910*/  BSSY B2, `(.L_x_13025) ;  /* 0x0000032000027945 */ /* 0x000fe20003800000 */
[----:B------:R-:W-:-:S04]  /*3920*/  LEA R10, P3, R22, R14, 0x1 ;  /* 0x0000000e160a7211 */ /* 0x000fc800078608ff */
[----:B------:R-:W-:-:S07]  /*3930*/  LEA.HI.X R11, R22, R39, R23, 0x1, P3 ;  /* 0x00000027160b7211 */ /* 0x000fce00018f0c17 */
        /* <DEDUP_REMOVED lines=47> */
.L_x_13026:
[----:B------:R-:W-:Y:S05]  /*3c30*/  BSYNC B2 ;  /* 0x0000000000027941 */ /* 0x000fea0003800000 */
.L_x_13025:
[----:B----4-:R0:W-:Y:S02]  /*3c40*/  ST.E.128 desc[UR44][R10.64], R4 ;  /* 0x000000040a007985 */ /* 0x0101e4000c101d2c */
.L_x_13024:
[----:B------:R-:W-:Y:S05]  /*3c50*/  BSYNC B1 ;  /* 0x0000000000017941 */ /* 0x000fea0003800000 */
.L_x_13023:
[----:B------:R-:W-:-:S13]  /*3c60*/  LOP3.LUT P3, RZ, R49, 0x2, RZ, 0xc0, !PT ;  /* 0x0000000231ff7812 */ /* 0x000fda000786c0ff */
[----:B------:R-:W-:Y:S05]  /*3c70*/  @!P3 BRA `(.L_x_13022) ;  /* 0x0000001c00acb947 */ /* 0x000fea0003800000 */
[----:B0---4-:R0:W4:Y:S01]  /*3c80*/  LDS.128 R4, [R74+0x2000] ;  /* 0x002000004a047984 */ /* 0x0111220000000c00 */
[----:B------:R-:W-:Y:S01]  /*3c90*/  ISETP.GE.AND P4, PT, R159, R85, PT ;  /* 0x000000559f00720c */ /* 0x000fe20003f86270 */
[----:B------:R-:W-:Y:S01]  /*3ca0*/  BSSY B1, `(.L_x_13027) ;  /* 0x0000032000017945 */ /* 0x000fe20003800000 */
[----:B------:R-:W-:-:S04]  /*3cb0*/  LEA R14, P3, R152, R14, 0x1 ;  /* 0x0000000e980e7211 */ /* 0x000fc800078608ff */
[----:B------:R-:W-:-:S07]  /*3cc0*/  LEA.HI.X R15, R152, R39, R155, 0x1, P3 ;  /* 0x00000027980f7211 */ /* 0x000fce00018f0c9b */
[----:B0-----:R-:W-:Y:S05]  /*3cd0*/  @P4 BRA `(.L_x_13028) ;  /* 0x0000000000b84947 */ /* 0x001fea0003800000 */
[----:B------:R-:W-:Y:S01]  /*3ce0*/  SHF.R.U64 R12, R32, 0x10, R33 ;  /* 0x00000010200c7819 */ /* 0x000fe20000001221 */
[----:B----4-:R-:W-:Y:S01]  /*3cf0*/  IMAD.U32 R10, R7, 0x10000, RZ ;  /* 0x00010000070a7824 */ /* 0x010fe200078e00ff */
        /* <DEDUP_REMOVED lines=16> */
[----:B------:R-:W-:-:S02]  /*3e00*/  IMAD.U32 R6, R5, 0x10000, RZ ;  /* 0x0001000005067824 */ /* 0x000fc400078e00ff */
[C---:B------:R-:W-:Y:S01]  /*3e10*/  FMUL.FTZ R35, R7.reuse, R32 ;  /* 0x0000002007237220 */ /* 0x040fe20000410000 */
[C---:B------:R-:W-:Y:S02]  /*3e20*/  IMAD.U32 R5, R4.reuse, 0x10000, RZ ;  /* 0x0001000004057824 */ /* 0x040fe400078e00ff */
[-C--:B------:R-:W-:Y:S01]  /*3e30*/  FMUL.FTZ R7, R7, R12.reuse ;  /* 0x0000000c07077220 */ /* 0x080fe20000410000 */
[----:B------:R-:W-:Y:S01]  /*3e40*/  LOP3.LUT R4, R4, 0xffff0000, RZ, 0xc0, !PT ;  /* 0xffff000004047812 */ /* 0x000fe200078ec0ff */
[C---:B------:R-:W-:Y:S01]  /*3e50*/  FMUL.FTZ R37, R9.reuse, R33 ;  /* 0x0000002109257220 */ /* 0x040fe20000410000 */
[----:B------:R-:W-:Y:S01]  /*3e60*/  LOP3.LUT R88, R88, 0xffff0000, RZ, 0xc0, !PT ;  /* 0xffff000058587812 */ /* 0x000fe200078ec0ff */
[-C--:B------:R-:W-:Y:S01]  /*3e70*/  FMUL.FTZ R9, R9, R13.reuse ;  /* 0x0000000d09097220 */ /* 0x080fe20000410000 */
[----:B------:R-:W-:Y:S01]  /*3e80*/  LOP3.LUT R86, R86, 0xffff0000, RZ, 0xc0, !PT ;  /* 0xffff000056567812 */ /* 0x000fe200078ec0ff */
[----:B------:R-:W-:Y:S02]  /*3e90*/  IMAD.U32 R84, R84, 0x10000, RZ ;  /* 0x0001000054547824 */ /* 0x000fe400078e00ff */
[C---:B------:R-:W-:Y:S01]  /*3ea0*/  FFMA.FTZ R35, R6.reuse, R12, -R35 ;  /* 0x0000000c06237223 */ /* 0x040fe20000010823 */
[----:B------:R-:W-:Y:S01]  /*3eb0*/  FFMA.FTZ R32, R6, R32, R7 ;  /* 0x0000002006207223 */ /* 0x000fe20000010007 */
[----:B------:R-:W-:Y:S01]  /*3ec0*/  FFMA.FTZ R37, R8, R13, -R37 ;  /* 0x0000000d08257223 */ /* 0x000fe20000010825 */
[----:B------:R-:W-:Y:S01]  /*3ed0*/  FMUL.FTZ R6, R4, R87 ;  /* 0x0000005704067220 */ /* 0x000fe20000410000 */
[----:B------:R-:W-:Y:S01]  /*3ee0*/  FFMA.FTZ R8, R8, R33, R9 ;  /* 0x0000002108087223 */ /* 0x000fe20000010009 */
[C---:B------:R-:W-:Y:S01]  /*3ef0*/  FMUL.FTZ R7, R11.reuse, R88 ;  /* 0x000000580b077220 */ /* 0x040fe20000410000 */
        /* <DEDUP_REMOVED lines=12> */
.L_x_13028:
[----:B------:R-:W-:Y:S05]  /*3fc0*/  BSYNC B1 ;  /* 0x0000000000017941 */ /* 0x000fea0003800000 */
.L_x_13027:
[----:B----4-:R0:W-:Y:S01]  /*3fd0*/  ST.E.128 desc[UR44][R14.64], R4 ;  /* 0x000000040e007985 */ /* 0x0101e2000c101d2c */
[----:B------:R-:W-:Y:S05]  /*3fe0*/  BRA `(.L_x_13022) ;  /* 0x0000001800d07947 */ /* 0x000fea0003800000 */
.L_x_13004:
[-C--:B------:R-:W-:Y:S01]  /*3ff0*/  ISETP.GE.AND P4, PT, R154, R81.reuse, PT ;  /* 0x000000519a00720c */ /* 0x080fe20003f86270 */
[----:B------:R-:W-:Y:S01]  /*4000*/  BSSY B1, `(.L_x_13029) ;  /* 0x0000027000017945 */ /* 0x000fe20003800000 */
[----:B------:R-:W-:Y:S02]  /*4010*/  ISETP.GE.AND P5, PT, R166, R81, PT ;  /* 0x00000051a600720c */ /* 0x000fe40003fa6270 */
[----:B------:R-:W-:Y:S02]  /*4020*/  CS2R R34, SRZ ;  /* 0x0000000000227805 */ /* 0x000fe4000001ff00 */
[CC--:B------:R-:W-:Y:S02]  /*4030*/  ISETP.GE.OR P4, PT, R22.reuse, R85.reuse, P4 ;  /* 0x000000551600720c */ /* 0x0c0fe40002786670 */
[----:B------:R-:W-:Y:S02]  /*4040*/  CS2R R6, SRZ ;  /* 0x0000000000067805 */ /* 0x000fe4000001ff00 */
[----:B------:R-:W-:-:S02]  /*4050*/  ISETP.GE.AND P3, PT, R22, R85, PT ;  /* 0x000000551600720c */ /* 0x000fc40003f66270 */
[----:B------:R-:W-:Y:S02]  /*4060*/  CS2R R4, SRZ ;  /* 0x0000000000047805 */ /* 0x000fe4000001ff00 */
[----:B------:R-:W-:Y:S02]  /*4070*/  ISETP.GE.OR P5, PT, R22, R85, P5 ;  /* 0x000000551600720c */ /* 0x000fe40002fa6670 */
[----:B------:R-:W-:Y:S02]  /*4080*/  CS2R R38, SRZ ;  /* 0x0000000000267805 */ /* 0x000fe4000001ff00 */
[----:B------:R-:W-:Y:S02]  /*4090*/  CS2R R32, SRZ ;  /* 0x0000000000207805 */ /* 0x000fe4000001ff00 */
[----:B------:R-:W-:Y:S02]  /*40a0*/  CS2R R42, SRZ ;  /* 0x00000000002a7805 */ /* 0x000fe4000001ff00 */
        /* <DEDUP_REMOVED lines=28> */
.L_x_13030:
[----:B------:R-:W-:Y:S05]  /*4270*/  BSYNC B1 ;  /* 0x0000000000017941 */ /* 0x000fea0003800000 */
.L_x_13029:
[----:B------:R-:W-:Y:S01]  /*4280*/  BSSY B1, `(.L_x_13031) ;  /* 0x0000022000017945 */ /* 0x000fe20003800000 */
[----:B-----5:R-:W-:Y:S01]  /*4290*/  IMAD.MOV.U32 R72, RZ, RZ, R6 ;  /* 0x000000ffff487224 */ /* 0x020fe200078e0006 */
[----:B------:R-:W-:Y:S02]  /*42a0*/  CS2R R40, SRZ ;  /* 0x0000000000287805 */ /* 0x000fe4000001ff00 */
[----:B------:R-:W-:Y:S05]  /*42b0*/  @P5 BRA `(.L_x_13032) ;  /* 0x0000000000785947 */ /* 0x000fea0003800000 */
[C---:B------:R-:W-:Y:S01]  /*42c0*/  SHF.L.U64.HI R9, R10.reuse, 0x6, R11 ;  /* 0x000000060a097819 */ /* 0x040fe2000001020b */
[----:B------:R-:W-:Y:S01]  /*42d0*/  IMAD.SHL.U32 R8, R10, 0x40, RZ ;  /* 0x000000400a087824 */ /* 0x000fe200078e00ff */
[----:B------:R-:W-:Y:S01]  /*42e0*/  SHF.L.U64.HI R33, R12, 0x6, R13 ;  /* 0x000000060c217819 */ /* 0x000fe2000001020d */
[-C--:B------:R-:W-:Y:S01]  /*42f0*/  IMAD R15, R3, R12.reuse, RZ ;  /* 0x0000000c030f7224 */ /* 0x080fe200078e02ff */
[----:B------:R-:W-:Y:S01]  /*4300*/  ULDC.64 UR4, c[0x0][0x3e8] ;  /* 0x0000fa0000047ab9 */ /* 0x000fe20000000a00 */
[----:B------:R-:W-:Y:S01]  /*4310*/  IMAD.MOV.U32 R10, RZ, RZ, R22 ;  /* 0x000000ffff0a7224 */ /* 0x000fe200078e0016 */
[----:B------:R-:W-:Y:S01]  /*4320*/  ULDC.64 UR6, c[0x0][0x400] ;  /* 0x0001000000067ab9 */ /* 0x000fe20000000a00 */
[----:B------:R-:W-:Y:S02]  /*4330*/  IMAD.MOV.U32 R11, RZ, RZ, R23 ;  /* 0x000000ffff0b7224 */ /* 0x000fe400078e0017 */
[C---:B------:R-:W-:Y:S02]  /*4340*/  IMAD R15, R154.reuse, R13, R15 ;  /* 0x0000000d9a0f7224 */ /* 0x040fe400078e020f */
[----:B------:R-:W-:-:S04]  /*4350*/  IMAD.WIDE.U32 R10, R154, R12, R10 ;  /* 0x0000000c9a0a7225 */ /* 0x000fc800078e000a */
[----:B------:R-:W-:Y:S02]  /*4360*/  IMAD.SHL.U32 R32, R12, 0x40, RZ ;  /* 0x000000400c207824 */ /* 0x000fe400078e00ff */
[----:B------:R-:W-:Y:S02]  /*4370*/  IMAD.IADD R11, R15, 0x1, R11 ;  /* 0x000000010f0b7824 */ /* 0x000fe400078e020b */
[----:B------:R-:W-:-:S04]  /*4380*/  IMAD.WIDE.U32 R8, R14, 0x60, R8 ;  /* 0x000000600e087825 */ /* 0x000fc800078e0008 */
[----:B------:R-:W-:Y:S01]  /*4390*/  IMAD.WIDE.U32 R32, R70, 0x60, R32 ;  /* 0x0000006046207825 */ /* 0x000fe200078e0020 */
[----:B------:R-:W-:-:S03]  /*43a0*/  IADD3 R14, P4, R24, R8, RZ ;  /* 0x00000008180e7210 */ /* 0x000fc60007f9e0ff */
[----:B------:R-:W-:Y:S02]  /*43b0*/  IMAD R83, R83, 0x60, RZ ;  /* 0x0000006053537824 */ /* 0x000fe400078e02ff */
[-C--:B------:R-:W-:Y:S02]  /*43c0*/  IMAD R34, R47, R12.reuse, RZ ;  /* 0x0000000c2f227224 */ /* 0x080fe400078e02ff */
[----:B------:R-:W-:-:S04]  /*43d0*/  IMAD.WIDE.U32 R10, R2, R12, R10 ;  /* 0x0000000c020a7225 */ /* 0x000fc800078e000a */
[----:B------:R-:W-:Y:S01]  /*43e0*/  IMAD R15, R84, 0x60, RZ ;  /* 0x00000060540f7824 */ /* 0x000fe200078e02ff */
[----:B------:R-:W-:Y:S01]  /*43f0*/  IADD3 R8, P5, R32, R10, RZ ;  /* 0x0000000a20087210 */ /* 0x000fe20007fbe0ff */
[----:B------:R-:W-:Y:S02]  /*4400*/  IMAD R34, R2, R13, R34 ;  /* 0x0000000d02227224 */ /* 0x000fe400078e0222 */
[----:B------:R-:W-:Y:S01]  /*4410*/  IMAD.IADD R83, R83, 0x1, R33 ;  /* 0x0000000153537824 */ /* 0x000fe200078e0221 */
[----:B------:R-:W-:Y:S02]  /*4420*/  IADD3.X R9, R56, R15, R9, P4, !PT ;  /* 0x0000000f38097210 */ /* 0x000fe400027fe409 */
[----:B------:R-:W-:Y:S02]  /*4430*/  LEA R32, P4, R14, UR4, 0x1 ;  /* 0x000000040e207c11 */ /* 0x000fe4000f8808ff */
[----:B------:R-:W-:Y:S02]  /*4440*/  IADD3.X R11, R83, R34, R11, P5, !PT ;  /* 0x00000022530b7210 */ /* 0x000fe40002ffe40b */
[----:B------:R-:W-:-:S02]  /*4450*/  LEA R40, P5, R8, UR6, 0x1 ;  /* 0x0000000608287c11 */ /* 0x000fc4000f8a08ff */
[----:B------:R-:W-:Y:S02]  /*4460*/  LEA.HI.X R33, R14, UR5, R9, 0x1, P4 ;  /* 0x000000050e217c11 */ /* 0x000fe4000a0f0c09 */
[----:B------:R-:W-:-:S04]  /*4470*/  LEA.HI.X R41, R8, UR7, R11, 0x1, P5 ;  /* 0x0000000708297c11 */ /* 0x000fc8000a8f0c0b */
[----:B------:R-:W5:Y:S04]  /*4480*/  LDG.E.128 R32, desc[UR44][R32.64] ;  /* 0x0000002c20207981 */ /* 0x000f68000c1e1d00 */
[----:B------:R-:W5:Y:S02]  /*4490*/  LDG.E.128 R40, desc[UR44][R40.64] ;  /* 0x0000002c28287981 */ /* 0x000f64000c1e1d00 */
.L_x_13032:
[----:B------:R-:W-:Y:S05]  /*44a0*/  BSYNC B1 ;  /* 0x0000000000017941 */ /* 0x000fea0003800000 */
.L_x_13031:
        /* <DEDUP_REMOVED lines=36> */
.L_x_13033:
[----:B------:R-:W-:Y:S01]  /*46f0*/  IMAD R70, R153, 0x8, R148 ;  /* 0x0000000899467824 */ /* 0x000fe200078e0294 */
[----:B------:R-:W-:Y:S01]  /*4700*/  SHF.L.U32 R83, R158, 0x1f, RZ ;  /* 0x0000001f9e537819 */ /* 0x000fe200000006ff */
[----:B------:R-:W0:Y:S01]  /*4710*/  LDC R71, c[0x0][0x2f4] ;  /* 0x0000bd00ff477b82 */ /* 0x000e220000000800 */
[----:B------:R-:W-:Y:S02]  /*4720*/  BSSY B1, `(.L_x_13034) ;  /* 0x0000003000017945 */ /* 0x000fe40003800000 */
[----:B------:R-:W1:Y:S02]  /*4730*/  SYNCS.PHASECHK.TRANS64.TRYWAIT P4, [R70+URZ+0x32490], R83 ;  /* 0x03249053460075a7 */ /* 0x000e64000808017f */
[----:B-1----:R-:W-:Y:S05]  /*4740*/  @!P4 BRA `(.L_x_13035) ;  /* 0x000003300048c947 */ /* 0x002fea0003800000 */
.L_x_13367:
[----:B------:R-:W-:Y:S05]  /*4750*/  BSYNC B1 ;  /* 0x0000000000017941 */ /* 0x000fea0003800000 */
.L_x_13034:
[----:B------:R-:W-:Y:S01]  /*4760*/  UMOV UR4, 0xffffffff ;  /* 0xffffffff00047882 */ /* 0x000fe20000000000 */
[----:B0-----:R-:W-:Y:S02]  /*4770*/  IMAD.IADD R85, R71, 0x1, -R52 ;  /* 0x0000000147557824 */ /* 0x001fe400078e0a34 */
[----:B------:R-:W-:Y:S05]  /*4780*/  BRA.DIV UR4, `(.L_x_13036) ;  /* 0x00000332044c7947 */ /* 0x000fea000b800000 */
[----:B------:R0:W2:Y:S04]  /*4790*/  SHFL.IDX PT, R75, R82, RZ, 0x1c1f ;  /* 0x001c1fff524b7589 */ /* 0x0000a800000e0000 */
[----:B------:R0:W3:Y:S02]  /*47a0*/  SHFL.IDX PT, R74, R80, RZ, 0x1c1f ;  /* 0x001c1fff504a7589 */ /* 0x0000e400000e0000 */
.L_x_13371:
        /* <DEDUP_REMOVED lines=11> */
[----:B------:R-:W-:Y:S02]  /*4860*/  LOP3.LUT R8, R191, 0x38, R94, 0xf8, !PT ;  /* 0x00000038bf087812 */ /* 0x000fe400078ef85e */
[----:B------:R-:W-:Y:S02]  /*4870*/  ISETP.GE.AND P4, PT, R94, R71, PT ;  /* 0x000000475e00720c */ /* 0x000fe40003f86270 */
        /* <DEDUP_REMOVED lines=10> */
[----:B------:R-:W-:Y:S02]  /*4920*/  SHF.R.U32.HI R94, RZ, 0x10, R5 ;  /* 0x00000010ff5e7819 */ /* 0x000fe40000011605 */
[----:B------:R-:W-:Y:S02]  /*4930*/  SHF.R.U32.HI R99, RZ, 0x10, R37 ;  /* 0x00000010ff637819 */ /* 0x000fe40000011625 */
[----:B------:R-:W-:Y:S01]  /*4940*/  SHF.R.U64 R93, R4, 0x10, R5 ;  /* 0x00000010045d7819 */ /* 0x000fe20000001205 */
[----:B--2---:R-:W-:Y:S01]  /*4950*/  IMAD.U32 R5, R9, 0x10000, RZ ;  /* 0x0001000009057824 */ /* 0x004fe200078e00ff */
[----:B------:R-:W-:Y:S01]  /*4960*/  SHF.R.U32.HI R97, RZ, 0x10, R7 ;  /* 0x00000010ff617819 */ /* 0x000fe20000011607 */
[----:B------:R-:W-:Y:S01]  /*4970*/  IMAD.U32 R4, R8, 0x10000, RZ ;  /* 0x0001000008047824 */ /* 0x000fe200078e00ff */
[----:B------:R-:W-:Y:S02]  /*4980*/  PRMT R94, R86, 0x5432, R94 ;  /* 0x00005432565e7816 */ /* 0x000fe4000000005e */
[----:B------:R-:W-:-:S02]  /*4990*/  PRMT R99, R104, 0x5410, R99 ;  /* 0x0000541068637816 */ /* 0x000fc40000000063 */
[----:B------:R-:W-:Y:S01]  /*49a0*/  SHF.R.U64 R98, R36, 0x10, R37 ;  /* 0x0000001024627819 */ /* 0x000fe20000001225 */
[----:B---3--:R-:W-:Y:S01]  /*49b0*/  IMAD.U32 R36, R13, 0x10000, RZ ;  /* 0x000100000d247824 */ /* 0x008fe200078e00ff */
[----:B------:R-:W-:Y:S01]  /*49c0*/  PRMT R93, R100, 0x5410, R93 ;  /* 0x00005410645d7816 */ /* 0x000fe2000000005d */
[----:B------:R-:W-:Y:S01]  /*49d0*/  IMAD.U32 R100, R99, 0x10000, RZ ;  /* 0x0001000063647824 */ /* 0x000fe200078e00ff */
[----:B------:R-:W-:Y:S01]  /*49e0*/  PRMT R97, R95, 0x5410, R97 ;  /* 0x000054105f617816 */ /* 0x000fe20000000061 */
[----:B------:R-:W-:Y:S01]  /*49f0*/  IMAD.U32 R95, R94, 0x10000, RZ ;  /* 0x000100005e5f7824 */ /* 0x000fe200078e00ff */
[----:B------:R-:W-:Y:S01]  /*4a00*/  SHF.R.U32.HI R102, RZ, 0x10, R39 ;  /* 0x00000010ff667819 */ /* 0x000fe20000011627 */
[CC--:B------:R-:W-:Y:S01]  /*4a10*/  FMUL.FTZ R104, R36.reuse, R100.reuse ;  /* 0x0000006424687220 */ /* 0x0c0fe20000410000 */
[----:B------:R-:W-:Y:S01]  /*4a20*/  LOP3.LUT R37, R13, 0xffff0000, RZ, 0xc0, !PT ;  /* 0xffff00000d257812 */ /* 0x000fe200078ec0ff */
[-C--:B------:R-:W-:Y:S01]  /*4a30*/  FMUL.FTZ R106, R36, R95.reuse ;  /* 0x0000005f246a7220 */ /* 0x080fe20000410000 */
[----:B------:R-:W-:Y:S01]  /*4a40*/  LOP3.LUT R99, R99, 0xffff0000, RZ, 0xc0, !PT ;  /* 0xffff000063637812 */ /* 0x000fe200078ec0ff */
[----:B------:R-:W-:Y:S01]  /*4a50*/  FFMA.FTZ R104, R5, R95, -R104 ;  /* 0x0000005f05687223 */ /* 0x000fe20000010868 */
[----:B------:R-:W-:Y:S01]  /*4a60*/  PRMT R102, R87, 0x5432, R102 ;  /* 0x0000543257667816 */ /* 0x000fe20000000066 */
[----:B------:R-:W-:Y:S01]  /*4a70*/  FFMA.FTZ R106, R5, R100, R106 ;  /* 0x00000064056a7223 */ /* 0x000fe2000001006a */
[----:B------:R-:W-:Y:S01]  /*4a80*/  SHF.R.U64 R96, R6, 0x10, R7 ;  /* 0x0000001006607819 */ /* 0x000fe20000001207 */
[----:B------:R-:W-:Y:S01]  /*4a90*/  FMUL.FTZ R95, R37, R99 ;  /* 0x00000063255f7220 */ /* 0x000fe20000410000 */
[----:B------:R-:W-:Y:S01]  /*4aa0*/  LOP3.LUT R94, R94, 0xffff0000, RZ, 0xc0, !PT ;  /* 0xffff00005e5e7812 */ /* 0x000fe200078ec0ff */
[----:B------:R-:W-:Y:S01]  /*4ab0*/  IMAD.U32 R5, R97, 0x10000, RZ ;  /* 0x0001000061057824 */ /* 0x000fe200078e00ff */
[----:B------:R-:W-:Y:S01]  /*4ac0*/  SHF.R.U64 R101, R38, 0x10, R39 ;  /* 0x0000001026657819 */ /* 0x000fe20000001227 */
[----:B------:R-:W-:Y:S01]  /*4ad0*/  IMAD.U32 R38, R15, 0x10000, RZ ;  /* 0x000100000f267824 */ /* 0x000fe200078e00ff */
[----:B------:R-:W-:Y:S01]  /*4ae0*/  LOP3.LUT R6, R9, 0xffff0000, RZ, 0xc0, !PT ;  /* 0xffff000009067812 */ /* 0x000fe200078ec0ff */
[----:B------:R-:W-:Y:S01]  /*4af0*/  IMAD.U32 R36, R102, 0x10000, RZ ;  /* 0x0001000066247824 */ /* 0x000fe200078e00ff */
[----:B------:R-:W-:Y:S01]  /*4b00*/  PRMT R101, R103, 0x5410, R101 ;  /* 0x0000541067657816 */ /* 0x000fe20000000065 */
[-C--:B------:R-:W-:Y:S01]  /*4b10*/  FMUL.FTZ R37, R37, R94.reuse ;  /* 0x0000005e25257220 */ /* 0x080fe20000410000 */
[----:B------:R-:W-:Y:S01]  /*4b20*/  IMAD.U32 R9, R11, 0x10000, RZ ;  /* 0x000100000b097824 */ /* 0x000fe200078e00ff */
[----:B------:R-:W-:Y:S01]  /*4b30*/  LOP3.LUT R39, R15, 0xffff0000, RZ, 0xc0, !PT ;  /* 0xffff00000f277812 */ /* 0x000fe200078ec0ff */
[----:B------:R-:W-:Y:S01]  /*4b40*/  FFMA.FTZ R95, R6, R94, -R95 ;  /* 0x0000005e065f7223 */ /* 0x000fe2000001085f */
[----:B------:R-:W-:Y:S01]  /*4b50*/  LOP3.LUT R102, R102, 0xffff0000, RZ, 0xc0, !PT ;  /* 0xffff000066667812 */ /* 0x000fe200078ec0ff */
[C---:B------:R-:W-:Y:S01]  /*4b60*/  FMUL.FTZ R103, R38.reuse, R5 ;  /* 0x0000000526677220 */ /* 0x040fe20000410000 */
[-C--:B------:R-:W-:Y:S01]  /*4b70*/  FMUL.FTZ R94, R38, R36.reuse ;  /* 0x00000024265e7220 */ /* 0x080fe20000410000 */
[----:B------:R-:W-:Y:S01]  /*4b80*/  PRMT R98, R88, 0x5432, R98 ;  /* 0x0000543258627816 */ /* 0x000fe20000000062 */
[----:B------:R-:W-:Y:S01]  /*4b90*/  FFMA.FTZ R99, R6, R99, R37 ;  /* 0x0000006306637223 */ /* 0x000fe20000010025 */
[----:B------:R-:W-:Y:S01]  /*4ba0*/  LOP3.LUT R11, R11, 0xffff0000, RZ, 0xc0, !PT ;  /* 0xffff00000b0b7812 */ /* 0x000fe200078ec0ff */
[----:B------:R-:W-:Y:S01]  /*4bb0*/  FFMA.FTZ R103, R9, R36, R103 ;  /* 0x0000002409677223 */ /* 0x000fe20000010067 */
[----:B------:R-:W-:Y:S01]  /*4bc0*/  LOP3.LUT R6, R97, 0xffff0000, RZ, 0xc0, !PT ;  /* 0xffff000061067812 */ /* 0x000fe200078ec0ff */
[----:B------:R-:W-:Y:S01]  /*4bd0*/  FFMA.FTZ R94, R9, R5, -R94 ;  /* 0x00000005095e7223 */ /* 0x000fe2000001085e */
[----:B------:R-:W-:Y:S01]  /*4be0*/  FMUL.FTZ R36, R39, R102 ;  /* 0x0000006627247220 */ /* 0x000fe20000410000 */
[C---:B------:R-:W-:Y:S01]  /*4bf0*/  IMAD.U32 R13, R12.reuse, 0x10000, RZ ;  /* 0x000100000c0d7824 */ /* 0x040fe200078e00ff */
[----:B------:R-:W-:Y:S01]  /*4c00*/  LOP3.LUT R12, R12, 0xffff0000, RZ, 0xc0, !PT ;  /* 0xffff00000c0c7812 */ /* 0x000fe200078ec0ff */
[----:B------:R-:W-:-:S02]  /*4c10*/  IMAD.U32 R5, R93, 0x10000, RZ ;  /* 0x000100005d057824 */ /* 0x000fc400078e00ff */
[-C--:B------:R-:W-:Y:S01]  /*4c20*/  FMUL.FTZ R38, R39, R6.reuse ;  /* 0x0000000627267220 */ /* 0x080fe20000410000 */
[C---:B------:R-:W-:Y:S02]  /*4c30*/  IMAD.U32 R9, R98.reuse, 0x10000, RZ ;  /* 0x0001000062097824 */ /* 0x040fe400078e00ff */
[----:B------:R-:W-:Y:S01]  /*4c40*/  FFMA.FTZ R97, R11, R6, -R36 ;  /* 0x000000060b617223 */ /* 0x000fe20000010824 */
[C---:B------:R-:W-:Y:S01]  /*4c50*/  FMUL.FTZ R6, R13.reuse, R5 ;  /* 0x000000050d067220 */ /* 0x040fe20000410000 */
[----:B------:R-:W-:Y:S01]  /*4c60*/  LOP3.LUT R37, R98, 0xffff0000, RZ, 0xc0, !PT ;  /* 0xffff000062257812 */ /* 0x000fe200078ec0ff */
[-C--:B------:R-:W-:Y:S01]  /*4c70*/  FMUL.FTZ R39, R13, R9.reuse ;  /* 0x000000090d277220 */ /* 0x080fe20000410000 */
[----:B------:R-:W-:Y:S01]  /*4c80*/  PRMT R96, R84, 0x5432, R96 ;  /* 0x0000543254607816 */ /* 0x000fe20000000060 */
[----:B------:R-:W-:Y:S01]  /*4c90*/  FFMA.FTZ R9, R4, R9, R6 ;  /* 0x0000000904097223 */ /* 0x000fe20000010006 */
[----:B------:R-:W-:Y:S01]  /*4ca0*/  LOP3.LUT R93, R93, 0xffff0000, RZ, 0xc0, !PT ;  /* 0xffff00005d5d7812 */ /* 0x000fe200078ec0ff */
[----:B------:R-:W-:Y:S01]  /*4cb0*/  IMAD.U32 R15, R14, 0x10000, RZ ;  /* 0x000100000e0f7824 */ /* 0x000fe200078e00ff */
[----:B------:R-:W-:Y:S01]  /*4cc0*/  LOP3.LUT R8, R8, 0xffff0000, RZ, 0xc0, !PT ;  /* 0xffff000008087812 */ /* 0x000fe200078ec0ff */
[----:B------:R-:W-:Y:S01]  /*4cd0*/  FFMA.FTZ R38, R11, R102, R38 ;  /* 0x000000660b267223 */ /* 0x000fe20000010026 */
[C---:B------:R-:W-:Y:S01]  /*4ce0*/  IMAD.U32 R6, R101.reuse, 0x10000, RZ ;  /* 0x0001000065067824 */ /* 0x040fe200078e00ff */
[----:B------:R-:W-:Y:S01]  /*4cf0*/  LOP3.LUT R14, R14, 0xffff0000, RZ, 0xc0, !PT ;  /* 0xffff00000e0e7812 */ /* 0x000fe200078ec0ff */
[----:B------:R-:W-:Y:S01]  /*4d00*/  FMUL.FTZ R11, R12, R37 ;  /* 0x000000250c0b7220 */ /* 0x000fe20000410000 */
[----:B------:R-:W-:Y:S01]  /*4d10*/  FFMA.FTZ R39, R4, R5, -R39 ;  /* 0x0000000504277223 */ /* 0x000fe20000010827 */
[----:B------:R-:W-:Y:S01]  /*4d20*/  LOP3.LUT R101, R101, 0xffff0000, RZ, 0xc0, !PT ;  /* 0xffff000065657812 */ /* 0x000fe200078ec0ff */
[C---:B------:R-:W-:Y:S01]  /*4d30*/  IMAD.U32 R4, R96.reuse, 0x10000, RZ ;  /* 0x0001000060047824 */ /* 0x040fe200078e00ff */
[----:B------:R-:W-:Y:S01]  /*4d40*/  LOP3.LUT R5, R96, 0xffff0000, RZ, 0xc0, !PT ;  /* 0xffff000060057812 */ /* 0x000fe200078ec0ff */
[----:B------:R-:W-:Y:S01]  /*4d50*/  FMUL.FTZ R13, R12, R93 ;  /* 0x0000005d0c0d7220 */ /* 0x000fe20000410000 */
[----:B------:R-:W-:-:S02]  /*4d60*/  IMAD.U32 R7, R10, 0x10000, RZ ;  /* 0x000100000a077824 */ /* 0x000fc400078e00ff */
        /* <DEDUP_REMOVED lines=23> */
.L_x_13040:
[----:B------:R-:W-:Y:S05]  /*4ee0*/  BSYNC B2 ;  /* 0x0000000000027941 */ /* 0x000fea0003800000 */
.L_x_13039:
[----:B--2---:R4:W-:Y:S04]  /*4ef0*/  ST.E.128 desc[UR44][R72.64], R8 ;  /* 0x0000000848007985 */ /* 0x0049e8000c101d2c */
[----:B---3--:R4:W-:Y:S02]  /*4f00*/  @!P4 ST.E.128 desc[UR44][R74.64], R12 ;  /* 0x0000000c4a00c985 */ /* 0x0089e4000c101d2c */
.L_x_13038:
[----:B------:R-:W-:Y:S05]  /*4f10*/  BSYNC B1 ;  /* 0x0000000000017941 */ /* 0x000fea0003800000 */
.L_x_13037:
[----:B------:R-:W-:-:S03]  /*4f20*/  UMOV UR4, 0xffffffff ;  /* 0xffffffff00047882 */ /* 0x000fc60000000000 */
[----:B------:R-:W-:Y:S05]  /*4f30*/  BRA.DIV UR4, `(.L_x_13041) ;  /* 0x0000032a04ac7947 */ /* 0x000fea000b800000 */
[----:B------:R0:W0:Y:S04]  /*4f40*/  SHFL.IDX PT, R37, R82, 0x1, 0x1c1f ;  /* 0x003c1f0052257f89 */ /* 0x00002800000e0000 */
[----:B----4-:R4:W0:Y:S02]  /*4f50*/  SHFL.IDX PT, R14, R80, 0x1, 0x1c1f ;  /* 0x003c1f00500e7f89 */ /* 0x01082400000e0000 */
.L_x_13375:
        /* <DEDUP_REMOVED lines=20> */
[----:B------:R-:W-:Y:S01]  /*50a0*/  SHF.R.U64 R72, R40, 0x10, R41 ;  /* 0x0000001028487819 */ /* 0x000fe20000001229 */
[----:B0-----:R-:W-:Y:S01]  /*50b0*/  IMAD.U32 R36, R9, 0x10000, RZ ;  /* 0x0001000009247824 */ /* 0x001fe200078e00ff */
[----:B------:R-:W-:Y:S01]  /*50c0*/  SHF.R.U32.HI R93, RZ, 0x10, R33 ;  /* 0x00000010ff5d7819 */ /* 0x000fe20000011621 */
[----:B------:R-:W-:Y:S01]  /*50d0*/  IMAD.U32 R39, R11, 0x10000, RZ ;  /* 0x000100000b277824 */ /* 0x000fe200078e00ff */
[----:B------:R-:W-:Y:S02]  /*50e0*/  SHF.R.U32.HI R41, RZ, 0x10, R41 ;  /* 0x00000010ff297819 */ /* 0x000fe40000011629 */
[----:B------:R-:W-:Y:S02]  /*50f0*/  PRMT R88, R88, 0x5410, R93 ;  /* 0x0000541058587816 */ /* 0x000fe4000000005d */
[----:B------:R-:W-:Y:S02]  /*5100*/  PRMT R92, R92, 0x5410, R41 ;  /* 0x000054105c5c7816 */ /* 0x000fe40000000029 */
[----:B------:R-:W-:Y:S01]  /*5110*/  SHF.R.U32.HI R73, RZ, 0x10, R35 ;  /* 0x00000010ff497819 */ /* 0x000fe20000011623 */
[----:B------:R-:W-:Y:S01]  /*5120*/  IMAD.U32 R41, R88, 0x10000, RZ ;  /* 0x0001000058297824 */ /* 0x000fe200078e00ff */
[----:B------:R-:W-:-:S02]  /*5130*/  SHF.R.U64 R42, R42, 0x10, R43 ;  /* 0x000000102a2a7819 */ /* 0x000fc4000000122b */
[----:B--2---:R-:W-:Y:S01]  /*5140*/  SHF.R.U32.HI R75, RZ, 0x10, R43 ;  /* 0x00000010ff4b7819 */ /* 0x004fe2000001162b */
[----:B------:R-:W-:Y:S01]  /*5150*/  IMAD.U32 R43, R92, 0x10000, RZ ;  /* 0x000100005c2b7824 */ /* 0x000fe200078e00ff */
[----:B---3--:R-:W-:Y:S01]  /*5160*/  SHF.R.U64 R74, R32, 0x10, R33 ;  /* 0x00000010204a7819 */ /* 0x008fe20000001221 */
[----:B------:R-:W-:Y:S01]  /*5170*/  IMAD.U32 R32, R5, 0x10000, RZ ;  /* 0x0001000005207824 */ /* 0x000fe200078e00ff */
[----:B------:R-:W-:Y:S01]  /*5180*/  PRMT R86, R86, 0x5410, R73 ;  /* 0x0000541056567816 */ /* 0x000fe20000000049 */
[----:B------:R-:W-:Y:S01]  /*5190*/  FMUL.FTZ R73, R36, R43 ;  /* 0x0000002b24497220 */ /* 0x000fe20000410000 */
[----:B------:R-:W-:Y:S01]  /*51a0*/  PRMT R90, R90, 0x5410, R75 ;  /* 0x000054105a5a7816 */ /* 0x000fe2000000004b */
[-C--:B------:R-:W-:Y:S01]  /*51b0*/  FMUL.FTZ R75, R36, R41.reuse ;  /* 0x00000029244b7220 */ /* 0x080fe20000410000 */
[----:B------:R-:W-:Y:S01]  /*51c0*/  SHF.R.U64 R85, R34, 0x10, R35 ;  /* 0x0000001022557819 */ /* 0x000fe20000001223 */
[----:B------:R-:W-:Y:S01]  /*51d0*/  FFMA.FTZ R73, R32, R41, -R73 ;  /* 0x0000002920497223 */ /* 0x000fe20000010849 */
[----:B------:R-:W-:Y:S01]  /*51e0*/  LOP3.LUT R38, R9, 0xffff0000, RZ, 0xc0, !PT ;  /* 0xffff000009267812 */ /* 0x000fe200078ec0ff */
[----:B------:R-:W-:-:S02]  /*51f0*/  IMAD.U32 R36, R90, 0x10000, RZ ;  /* 0x000100005a247824 */ /* 0x000fc400078e00ff */
[----:B------:R-:W-:Y:S01]  /*5200*/  FFMA.FTZ R75, R32, R43, R75 ;  /* 0x0000002b204b7223 */ /* 0x000fe2000001004b */
[----:B------:R-:W-:Y:S01]  /*5210*/  IMAD.U32 R32, R86, 0x10000, RZ ;  /* 0x0001000056207824 */ /* 0x000fe200078e00ff */
[----:B------:R-:W-:Y:S01]  /*5220*/  LOP3.LUT R92, R92, 0xffff0000, RZ, 0xc0, !PT ;  /* 0xffff00005c5c7812 */ /* 0x000fe200078ec0ff */
[C---:B------:R-:W-:Y:S01]  /*5230*/  IMAD.U32 R34, R8.reuse, 0x10000, RZ ;  /* 0x0001000008227824 */ /* 0x040fe200078e00ff */
[----:B------:R-:W-:Y:S01]  /*5240*/  LOP3.LUT R35, R8, 0xffff0000, RZ, 0xc0, !PT ;  /* 0xffff000008237812 */ /* 0x000fe200078ec0ff */
[----:B------:R-:W-:Y:S01]  /*5250*/  FMUL.FTZ R41, R39, R36 ;  /* 0x0000002427297220 */ /* 0x000fe20000410000 */
[----:B------:R-:W-:Y:S01]  /*5260*/  LOP3.LUT R88, R88, 0xffff0000, RZ, 0xc0, !PT ;  /* 0xffff000058587812 */ /* 0x000fe200078ec0ff */
[----:B------:R-:W-:Y:S01]  /*5270*/  IMAD.U32 R8, R7, 0x10000, RZ ;  /* 0x0001000007087824 */ /* 0x000fe200078e00ff */
        /* <DEDUP_REMOVED lines=8> */
[----:B------:R-:W-:Y:S01]  /*5300*/  PRMT R89, R89, 0x5410, R42 ;  /* 0x0000541059597816 */ /* 0x000fe2000000002a */
[C---:B------:R-:W-:Y:S01]  /*5310*/  FMUL.FTZ R42, R38.reuse, R92 ;  /* 0x0000005c262a7220 */ /* 0x040fe20000410000 */
        /* <DEDUP_REMOVED lines=8> */
[----:B------:R-:W-:Y:S02]  /*53a0*/  IMAD.U32 R5, R4, 0x10000, RZ ;  /* 0x0001000004057824 */ /* 0x000fe400078e00ff */
[----:B------:R-:W-:Y:S01]  /*53b0*/  FMUL.FTZ R40, R40, R86 ;  /* 0x0000005628287220 */ /* 0x000fe20000410000 */
[----:B------:R-:W-:Y:S01]  /*53c0*/  LOP3.LUT R91, R91, 0xffff0000, RZ, 0xc0, !PT ;  /* 0xffff00005b5b7812 */ /* 0x000fe200078ec0ff */
[C---:B------:R-:W-:Y:S01]  /*53d0*/  FMUL.FTZ R33, R34.reuse, R8 ;  /* 0x0000000822217220 */ /* 0x040fe20000410000 */
[----:B------:R-:W-:Y:S01]  /*53e0*/  FFMA.FTZ R86, R9, R86, -R36 ;  /* 0x0000005609567223 */ /* 0x000fe20000010824 */
[----:B------:R-:W-:Y:S01]  /*53f0*/  LOP3.LUT R87, R87, 0xffff0000, RZ, 0xc0, !PT ;  /* 0xffff000057577812 */ /* 0x000fe200078ec0ff */
[----:B------:R-:W-:Y:S01]  /*5400*/  FMUL.FTZ R36, R34, R32 ;  /* 0x0000002022247220 */ /* 0x000fe20000410000 */
[----:B------:R-:W-:Y:S01]  /*5410*/  PRMT R84, R84, 0x5410, R85 ;  /* 0x0000541054547816 */ /* 0x000fe20000000055 */
[----:B------:R-:W-:Y:S01]  /*5420*/  FFMA.FTZ R40, R9, R90, R40 ;  /* 0x0000005a09287223 */ /* 0x000fe20000010028 */
[----:B------:R-:W-:Y:S01]  /*5430*/  LOP3.LUT R4, R4, 0xffff0000, RZ, 0xc0, !PT ;  /* 0xffff000004047812 */ /* 0x000fe200078ec0ff */
[----:B------:R-:W-:Y:S01]  /*5440*/  FFMA.FTZ R33, R5, R32, R33 ;  /* 0x0000002005217223 */ /* 0x000fe20000010021 */
[----:B------:R-:W-:-:S02]  /*5450*/  IMAD.U32 R11, R10, 0x10000, RZ ;  /* 0x000100000a0b7824 */ /* 0x000fc400078e00ff */
[----:B------:R-:W-:Y:S01]  /*5460*/  FMUL.FTZ R9, R35, R91 ;  /* 0x0000005b23097220 */ /* 0x000fe20000410000 */
[----:B------:R-:W-:Y:S01]  /*5470*/  IMAD.U32 R32, R89, 0x10000, RZ ;  /* 0x0001000059207824 */ /* 0x000fe200078e00ff */
[----:B------:R-:W-:Y:S01]  /*5480*/  LOP3.LUT R10, R10, 0xffff0000, RZ, 0xc0, !PT ;  /* 0xffff00000a0a7812 */ /* 0x000fe200078ec0ff */
[----:B------:R-:W-:Y:S01]  /*5490*/  FFMA.FTZ R36, R5, R8, -R36 ;  /* 0x0000000805247223 */ /* 0x000fe20000010824 */
[-C--:B------:R-:W-:Y:S01]  /*54a0*/  FMUL.FTZ R35, R35, R87.reuse ;  /* 0x0000005723237220 */ /* 0x080fe20000410000 */
[----:B------:R-:W-:Y:S01]  /*54b0*/  LOP3.LUT R89, R89, 0xffff0000, RZ, 0xc0, !PT ;  /* 0xffff000059597812 */ /* 0x000fe200078ec0ff */
[C---:B------:R-:W-:Y:S01]  /*54c0*/  IMAD.U32 R8, R84.reuse, 0x10000, RZ ;  /* 0x0001000054087824 */ /* 0x040fe200078e00ff */
[----:B------:R-:W-:Y:S01]  /*54d0*/  LOP3.LUT R5, R84, 0xffff0000, RZ, 0xc0, !PT ;  /* 0xffff000054057812 */ /* 0x000fe200078ec0ff */
[----:B------:R-:W-:Y:S01]  /*54e0*/  FFMA.FTZ R9, R4, R87, -R9 ;  /* 0x0000005704097223 */ /* 0x000fe20000010809 */
[----:B------:R-:W-:Y:S02]  /*54f0*/  IMAD.U32 R7, R6, 0x10000, RZ ;  /* 0x0001000006077824 */ /* 0x000fe400078e00ff */
        /* <DEDUP_REMOVED lines=21> */
.L_x_13043:
[----:B------:R-:W-:Y:S05]  /*5650*/  BSYNC B1 ;  /* 0x0000000000017941 */ /* 0x000fea0003800000 */
.L_x_13042:
[----:B0-----:R0:W-:Y:S01]  /*5660*/  ST.E.128 desc[UR44][R12.64], R4 ;  /* 0x000000040c007985 */ /* 0x0011e2000c101d2c */
[----:B------:R-:W-:Y:S01]  /*5670*/  ISETP.GE.AND P3, PT, R15, R71, PT ;  /* 0x000000470f00720c */ /* 0x000fe20003f66270 */
[----:B------:R-:W-:-:S12]  /*5680*/  IMAD.MOV.U32 R36, RZ, RZ, R14 ;  /* 0x000000ffff247224 */ /* 0x000fd800078e000e */
[----:B------:R-:W-:Y:S05]  /*5690*/  @P3 BRA `(.L_x_13022) ;  /* 0x0000000400243947 */ /* 0x000fea0003800000 */
[----:B0-----:R-:W-:-:S05]  /*56a0*/  IMAD.WIDE R4, R15, 0x2, R36 ;  /* 0x000000020f047825 */ /* 0x001fca00078e0224 */
[----:B------:R0:W-:Y:S01]  /*56b0*/  ST.E.128 desc[UR44][R4.64], R8 ;  /* 0x0000000804007985 */ /* 0x0001e2000c101d2c */
[----:B------:R-:W-:Y:S05]  /*56c0*/  BRA `(.L_x_13022) ;  /* 0x0000000400187947 */ /* 0x000fea0003800000 */
.L_x_13003:
[----:B------:R-:W-:-:S04]  /*56d0*/  ULOP3.LUT UR4, UR38, 0x1, URZ, 0xfc, !UPT ;  /* 0x0000000126047892 */ /* 0x000fc8000f8efc3f */
[----:B------:R-:W-:-:S06]  /*56e0*/  UISETP.NE.AND UP0, UPT, UR4, 0x3, UPT ;  /* 0x000000030400788c */ /* 0x000fcc000bf05270 */
[----:B------:R-:W-:-:S13]  /*56f0*/  PLOP3.LUT P5, PT, PT, PT, UP0, 0x80, 0x0 ;  /* 0x000000000000781c */ /* 0x000fda0003faf008 */
[----:B------:R-:W-:Y:S05]  /*5700*/  @!P5 BRA `(.L_x_13044) ;  /* 0x000000000004d947 */ /* 0x000fea0003800000 */
[----:B------:R-:W-:Y:S01]  /*5710*/  BPT.TRAP 0x1 ;  /* 0x000000040000795c */ /* 0x000fe20000300000 */
.L_x_13044:
[----:B------:R-:W-:Y:S01]  /*5720*/  IMAD R70, R153, 0x8, R148 ;  /* 0x0000000899467824 */ /* 0x000fe200078e0294 */
[----:B------:R-:W-:Y:S01]  /*5730*/  SHF.L.U32 R83, R158, 0x1f, RZ ;  /* 0x0000001f9e537819 */ /* 0x000fe200000006ff */
[----:B------:R-:W-:Y:S01]  /*5740*/  BSSY B1, `(.L_x_13045) ;  /* 0x0000004000017945 */ /* 0x000fe20003800000 */
[----:B------:R-:W-:Y:S02]  /*5750*/  SHF.R.S32.HI R78, RZ, 0x1f, R77 ;  /* 0x0000001fff4e7819 */ /* 0x000fe4000001144d */
[----:B------:R-:W1:Y:S02]  /*5760*/  SYNCS.PHASECHK.TRANS64.TRYWAIT P3, [R70+URZ+0x32490], R83 ;  /* 0x03249053460075a7 */ /* 0x000e64000806017f */
[----:B-1----:R-:W-:Y:S05]  /*5770*/  @!P3 BRA `(.L_x_13046) ;  /* 0x0000032000e4b947 */ /* 0x002fea0003800000 */
.L_x_13376:
[----:B------:R-:W-:Y:S05]  /*5780*/  BSYNC B1 ;  /* 0x0000000000017941 */ /* 0x000fea0003800000 */
.L_x_13045:
[----:B------:R-:W-:Y:S01]  /*5790*/  ULDC.64 UR4, c[0x0][0x300] ;  /* 0x0000c00000047ab9 */ /* 0x000fe20000000a00 */
[----:B-----5:R-:W-:Y:S01]  /*57a0*/  SHF.R.S32.HI R79, RZ, 0x1f, R76 ;  /* 0x0000001fff4f7819 */ /* 0x020fe2000001144c */
[----:B0-----:R-:W-:Y:S02]  /*57b0*/  IMAD R6, R78, UR4, RZ ;  /* 0x000000044e067c24 */ /* 0x001fe4000f8e02ff */
        /* <DEDUP_REMOVED lines=15> */
[----:B------:R-:W-:Y:S01]  /*58b0*/  IMAD.IADD R32, R81, 0x1, -R154 ;  /* 0x0000000151207824 */ /* 0x000fe200078e0a9a */
[----:B------:R-:W-:Y:S01]  /*58c0*/  LEA R8, P4, R4, UR4, 0x1 ;  /* 0x0000000404087c11 */ /* 0x000fe2000f8808ff */
[----:B------:R-:W-:Y:S01]  /*58d0*/  IMAD.IADD R7, R5, 0x1, R7 ;  /* 0x0000000105077824 */ /* 0x000fe200078e0207 */
[----:B------:R-:W-:Y:S02]  /*58e0*/  UMOV UR4, 0xffffffff ;  /* 0xffffffff00047882 */ /* 0x000fe40000000000 */
[----:B------:R-:W-:Y:S02]  /*58f0*/  ISETP.GE.AND P3, PT, R32, 0x1, PT ;  /* 0x000000012000780c */ /* 0x000fe40003f66270 */
[----:B------:R-:W-:Y:S01]  /*5900*/  LEA.HI.X R10, R4, UR5, R7, 0x1, P4 ;  /* 0x00000005040a7c11 */ /* 0x000fe2000a0f0c07 */
[----:B------:R-:W-:Y:S10]  /*5910*/  BRA.DIV UR4, `(.L_x_13047) ;  /* 0x0000032204907947 */ /* 0x000ff4000b800000 */
[----:B------:R0:W2:Y:S04]  /*5920*/  SHFL.IDX PT, R9, R10, RZ, 0x1c1f ;  /* 0x001c1fff0a097589 */ /* 0x0000a800000e0000 */
[----:B------:R0:W3:Y:S02]  /*5930*/  SHFL.IDX PT, R14, R8, RZ, 0x1c1f ;  /* 0x001c1fff080e7589 */ /* 0x0000e400000e0000 */
.L_x_13380:
[----:B------:R-:W-:Y:S04]  /*5940*/  BSSY B1, `(.L_x_13048) ;  /* 0x000000d000017945 */ /* 0x000fe80003800000 */
[----:B------:R-:W-:Y:S05]  /*5950*/  @!P3 BRA `(.L_x_13049) ;  /* 0x00000000002cb947 */ /* 0x000fea0003800000 */
[----:B------:R-:W-:Y:S02]  /*5960*/  ULDC UR4, c[0x0][0x2f4] ;  /* 0x0000bd0000047ab9 */ /* 0x000fe40000000800 */
[----:B------:R-:W-:-:S13]  /*5970*/  ISETP.GE.AND P3, PT, R22, UR4, PT ;  /* 0x0000000416007c0c */ /* 0x000fda000bf66270 */
[----:B------:R-:W4:Y:S01]  /*5980*/  @!P3 LDS.128 R4, [R75] ;  /* 0x000000004b04b984 */ /* 0x000f220000000c00 */
[----:B---3--:R-:W-:-:S04]  /*5990*/  @!P3 LEA R12, P4, R22, R14, 0x1 ;  /* 0x0000000e160cb211 */ /* 0x008fc800078808ff */
[----:B--2---:R-:W-:Y:S02]  /*59a0*/  @!P3 LEA.HI.X R13, R22, R9, R23, 0x1, P4 ;  /* 0x00000009160db211 */ /* 0x004fe400020f0c17 */
[----:B------:R-:W-:-:S03]  /*59b0*/  ISETP.GE.AND P4, PT, R152, UR4, PT ;  /* 0x0000000498007c0c */ /* 0x000fc6000bf86270 */
[----:B----4-:R-:W-:Y:S10]  /*59c0*/  @!P3 ST.E.128 desc[UR44][R12.64], R4 ;  /* 0x000000040c00b985 */ /* 0x010ff4000c101d2c */
[C---:B------:R-:W-:Y:S01]  /*59d0*/  @!P4 LEA R14, P3, R152.reuse, R14, 0x1 ;  /* 0x0000000e980ec211 */ /* 0x040fe200078608ff */
[----:B------:R-:W2:Y:S03]  /*59e0*/  @!P4 LDS.128 R4, [R74] ;  /* 0x000000004a04c984 */ /* 0x000ea60000000c00 */
[----:B------:R-:W-:-:S05]  /*59f0*/  @!P4 LEA.HI.X R15, R152, R9, R155, 0x1, P3 ;  /* 0x00000009980fc211 */ /* 0x000fca00018f0c9b */
[----:B--2---:R4:W-:Y:S04]  /*5a00*/  @!P4 ST.E.128 desc[UR44][R14.64], R4 ;  /* 0x000000040e00c985 */ /* 0x0049e8000c101d2c */
.L_x_13049:
[----:B------:R-:W-:Y:S05]  /*5a10*/  BSYNC B1 ;  /* 0x0000000000017941 */ /* 0x000fea0003800000 */
.L_x_13048:
[----:B------:R-:W-:-:S03]  /*5a20*/  UMOV UR4, 0xffffffff ;  /* 0xffffffff00047882 */ /* 0x000fc60000000000 */
[----:B------:R-:W-:Y:S05]  /*5a30*/  BRA.DIV UR4, `(.L_x_13050) ;  /* 0x0000032204907947 */ /* 0x000fea000b800000 */
[----:B--2---:R2:W0:Y:S04]  /*5a40*/  SHFL.IDX PT, R9, R10, 0x1, 0x1c1f ;  /* 0x003c1f000a097f89 */ /* 0x00442800000e0000 */
[----:B---34-:R2:W3:Y:S02]  /*5a50*/  SHFL.IDX PT, R14, R8, 0x1, 0x1c1f ;  /* 0x003c1f00080e7f89 */ /* 0x0184e400000e0000 */
.L_x_13384:
[----:B------:R-:W-:-:S13]  /*5a60*/  ISETP.GE.AND P3, PT, R32, 0x41, PT ;  /* 0x000000412000780c */ /* 0x000fda0003f66270 */
[----:B------:R-:W-:Y:S05]  /*5a70*/  @!P3 BRA `(.L_x_13022) ;  /* 0x00000000002cb947 */ /* 0x000fea0003800000 */
[----:B------:R-:W-:Y:S02]  /*5a80*/  ULDC UR4, c[0x0][0x2f4] ;  /* 0x0000bd0000047ab9 */ /* 0x000fe40000000800 */
[----:B------:R-:W-:-:S13]  /*5a90*/  ISETP.GE.AND P3, PT, R22, UR4, PT ;  /* 0x0000000416007c0c */ /* 0x000fda000bf66270 */
[----:B------:R-:W4:Y:S01]  /*5aa0*/  @!P3 LDS.128 R4, [R75+0x2000] ;  /* 0x002000004b04b984 */ /* 0x000f220000000c00 */
[----:B0-23--:R-:W-:-:S04]  /*5ab0*/  @!P3 LEA R10, P4, R22, R14, 0x1 ;  /* 0x0000000e160ab211 */ /* 0x00dfc800078808ff */
[----:B------:R-:W-:Y:S02]  /*5ac0*/  @!P3 LEA.HI.X R11, R22, R9, R23, 0x1, P4 ;  /* 0x00000009160bb211 */ /* 0x000fe400020f0c17 */
[----:B------:R-:W-:-:S03]  /*5ad0*/  ISETP.GE.AND P4, PT, R152, UR4, PT ;  /* 0x0000000498007c0c */ /* 0x000fc6000bf86270 */
[----:B----4-:R-:W-:Y:S10]  /*5ae0*/  @!P3 ST.E.128 desc[UR44][R10.64], R4 ;  /* 0x000000040a00b985 */ /* 0x010ff4000c101d2c */
[C---:B------:R-:W-:Y:S01]  /*5af0*/  @!P4 LEA R14, P3, R152.reuse, R14, 0x1 ;  /* 0x0000000e980ec211 */ /* 0x040fe200078608ff */
[----:B------:R-:W0:Y:S03]  /*5b00*/  @!P4 LDS.128 R4, [R74+0x2000] ;  /* 0x002000004a04c984 */ /* 0x000e260000000c00 */
[----:B------:R-:W-:-:S05]  /*5b10*/  @!P4 LEA.HI.X R15, R152, R9, R155, 0x1, P3 ;  /* 0x00000009980fc211 */ /* 0x000fca00018f0c9b */
[----:B0-----:R4:W-:Y:S04]  /*5b20*/  @!P4 ST.E.128 desc[UR44][R14.64], R4 ;  /* 0x000000040e00c985 */ /* 0x0019e8000c101d2c */
.L_x_13022:
[----:B------:R-:W-:Y:S05]  /*5b30*/  BSYNC B0 ;  /* 0x0000000000007941 */ /* 0x000fea0003800000 */
.L_x_13002:
[----:B0---4-:R-:W0:Y:S01]  /*5b40*/  S2R R4, SR_TID.X ;  /* 0x0000000000047919 */ /* 0x011e220000002100 */
[----:B------:R-:W-:Y:S01]  /*5b50*/  @!PT LDS RZ, [RZ] ;  /* 0x00000000fffff984 */ /* 0x000fe20000000800 */
[----:B------:R-:W-:Y:S01]  /*5b60*/  @!PT LDS RZ, [RZ] ;  /* 0x00000000fffff984 */ /* 0x000fe20000000800 */
[----:B------:R-:W-:Y:S01]  /*5b70*/  @!PT LDS RZ, [RZ] ;  /* 0x00000000fffff984 */ /* 0x000fe20000000800 */
[----:B------:R-:W-:Y:S01]  /*5b80*/  @!PT LDS RZ, [RZ] ;  /* 0x00000000fffff984 */ /* 0x000fe20000000800 */
[----:B------:R4:W-:Y:S06]  /*5b90*/  MEMBAR.ALL.CTA ;  /* 0x0000000000007992 */ /* 0x0009ec0000008000 */
[----:B----4-:R-:W4:Y:S01]  /*5ba0*/  FENCE.VIEW.ASYNC.S ;  /* 0x00000000000073c6 */ /* 0x010f220000000000 */
[----:B------:R-:W-:Y:S05]  /*5bb0*/  WARPSYNC.ALL ;  /* 0x0000000000007948 */ /* 0x000fea0003800000 */
[----:B------:R-:W-:Y:S01]  /*5bc0*/  BSSY B0, `(.L_x_13051) ;  /* 0x0000008000007945 */ /* 0x000fe20003800000 */
[----:B----4-:R4:W-:Y:S01]  /*5bd0*/  BAR.SYNC.DEFER_BLOCKING R213, 0x80 ;  /* 0x000200d50000751d */ /* 0x0109e20000010000 */
[----:B0-----:R-:W-:-:S13]  /*5be0*/  LOP3.LUT P3, RZ, R4, 0x7f, RZ, 0xc0, !PT ;  /* 0x0000007f04ff7812 */ /* 0x001fda000786c0ff */
[----:B------:R-:W-:-:S05]  /*5bf0*/  @!P3 VIADD R4, R70, 0x324a0 ;  /* 0x000324a04604b836 */ /* 0x000fca0000000000 */
[----:B------:R-:W-:-:S04]  /*5c00*/  @!P3 PRMT R4, RZ, 0x654, R4 ;  /* 0x00000654ff04b816 */ /* 0x000fc80000000004 */
[----:B------:R4:W-:Y:S01]  /*5c10*/  @!P3 SYNCS.ARRIVE.TRANS64.RED.A1T0 RZ, [R4+URZ], RZ ;  /* 0x000000ff04ffb9a7 */ /* 0x0009e2000810043f */
[----:B------:R-:W-:Y:S05]  /*5c20*/  @!P5 BRA `(.L_x_13052) ;  /* 0x000000000004d947 */ /* 0x000fea0003800000 */
[----:B------:R-:W-:Y:S01]  /*5c30*/  BPT.TRAP 0x1 ;  /* 0x000000040000795c */ /* 0x000fe20000300000 */
.L_x_13052:
[----:B------:R-:W-:Y:S05]  /*5c40*/  BSYNC B0 ;  /* 0x0000000000007941 */ /* 0x000fea0003800000 */
.L_x_13051:
[----:B------:R-:W0:Y:S01]  /*5c50*/  SYNCS.PHASECHK.TRANS64.TRYWAIT P4, [R70+URZ+0x324b0], R83 ;  /* 0x0324b053460075a7 */ /* 0x000e22000808017f */
[----:B------:R-:W-:Y:S04]  /*5c60*/  BSSY B0, `(.L_x_13053) ;  /* 0x0000002000007945 */ /* 0x000fe80003800000 */
[----:B0-----:R-:W-:Y:S05]  /*5c70*/  @!P4 BRA `(.L_x_13054) ;  /* 0x000003200048c947 */ /* 0x001fea0003800000 */
.L_x_13385:
[----:B------:R-:W-:Y:S05]  /*5c80*/  BSYNC B0 ;  /* 0x0000000000007941 */ /* 0x000fea0003800000 */
.L_x_13053:
[----:B------:R-:W-:Y:S01]  /*5c90*/  ULDC.64 UR4, c[0x0][0x328] ;  /* 0x0000ca0000047ab9 */ /* 0x000fe20000000a00 */
[----:B------:R-:W-:Y:S01]  /*5ca0*/  IMAD.IADD R81, R81, 0x1, -R154 ;  /* 0x0000000151517824 */ /* 0x000fe200078e0a9a */
[----:B------:R-:W-:Y:S01]  /*5cb0*/  BSSY B0, `(.L_x_13055) ;  /* 0x0000043000007945 */ /* 0x000fe20003800000 */
[----:B------:R-:W-:Y:S02]  /*5cc0*/  IMAD R78, R78, UR4, RZ ;  /* 0x000000044e4e7c24 */ /* 0x000fe4000f8e02ff */
[----:B----4-:R-:W-:Y:S01]  /*5cd0*/  IMAD.WIDE.U32 R4, R77, UR4, RZ ;  /* 0x000000044d047c25 */ /* 0x010fe2000f8e00ff */
[----:B------:R-:W-:-:S03]  /*5ce0*/  ISETP.GE.AND P4, PT, R81, 0x1, PT ;  /* 0x000000015100780c */ /* 0x000fc60003f86270 */
[----:B------:R-:W-:Y:S01]  /*5cf0*/  IMAD R77, R77, UR5, R78 ;  /* 0x000000054d4d7c24 */ /* 0x000fe2000f8e024e */
[----:B------:R-:W-:Y:S01]  /*5d00*/  ULDC.64 UR4, c[0x0][0x338] ;  /* 0x0000ce0000047ab9 */ /* 0x000fe20000000a00 */
[----:B------:R-:W-:Y:S02]  /*5d10*/  IMAD R7, R153, 0x6000, R167 ;  /* 0x0000600099077824 */ /* 0x000fe400078e02a7 */
        /* <DEDUP_REMOVED lines=13> */
[--C-:B------:R-:W-:Y:S01]  /*5df0*/  IMAD R34, R7, 0x2, R26.reuse ;  /* 0x0000000207227824 */ /* 0x100fe200078e021a */
[----:B------:R-:W-:Y:S01]  /*5e00*/  LEA.HI.X R32, R4, UR5, R9, 0x1, P5 ;  /* 0x0000000504207c11 */ /* 0x000fe2000a8f0c09 */
[----:B------:R0:W4:Y:S01]  /*5e10*/  SHFL.IDX PT, R35, R15, RZ, 0x1c1f ;  /* 0x001c1fff0f237589 */ /* 0x00012200000e0000 */
[----:B------:R-:W-:-:S03]  /*5e20*/  IMAD R36, R5, 0x2, R26 ;  /* 0x0000000205247824 */ /* 0x000fc600078e021a */
[----:B------:R0:W0:Y:S01]  /*5e30*/  SHFL.IDX PT, R33, R32, RZ, 0x1c1f ;  /* 0x001c1fff20217589 */ /* 0x00002200000e0000 */
[----:B------:R-:W-:Y:S05]  /*5e40*/  @!P4 BRA `(.L_x_13056) ;  /* 0x0000000000a4c947 */ /* 0x000fea0003800000 */
[----:B------:R-:W-:Y:S02]  /*5e50*/  ISETP.NE.AND P5, PT, R63, RZ, PT ;  /* 0x000000ff3f00720c */ /* 0x000fe40003fa5270 */
[----:B---3--:R-:W-:-:S11]  /*5e60*/  PRMT R14, R48, 0x8880, RZ ;  /* 0x00008880300e7816 */ /* 0x008fd600000000ff */
[----:B------:R-:W3:Y:S01]  /*5e70*/  @P5 LDS.128 R4, [R34] ;  /* 0x0000000022045984 */ /* 0x000ee20000000c00 */
[----:B--2-4-:R-:W-:-:S04]  /*5e80*/  @P5 LEA R8, P4, R22, R35, 0x1 ;  /* 0x0000002316085211 */ /* 0x014fc800078808ff */
[----:B0-----:R-:W-:Y:S02]  /*5e90*/  @P5 LEA.HI.X R9, R22, R33, R23, 0x1, P4 ;  /* 0x0000002116095211 */ /* 0x001fe400020f0c17 */
[----:B------:R-:W-:-:S03]  /*5ea0*/  ISETP.NE.AND P4, PT, R64, RZ, PT ;  /* 0x000000ff4000720c */ /* 0x000fc60003f85270 */
[----:B---3--:R-:W-:Y:S10]  /*5eb0*/  @P5 ST.E.128 desc[UR44][R8.64], R4 ;  /* 0x0000000408005985 */ /* 0x008ff4000c101d2c */
[C---:B------:R-:W-:Y:S01]  /*5ec0*/  @P4 LEA R10, P5, R152.reuse, R35, 0x1 ;  /* 0x00000023980a4211 */ /* 0x040fe200078a08ff */
[----:B------:R-:W0:Y:S03]  /*5ed0*/  @P4 LDS.128 R4, [R36] ;  /* 0x0000000024044984 */ /* 0x000e260000000c00 */
[----:B------:R-:W-:-:S02]  /*5ee0*/  @P4 LEA.HI.X R11, R152, R33, R155, 0x1, P5 ;  /* 0x00000021980b4211 */ /* 0x000fc400028f0c9b */
[----:B------:R-:W-:-:S03]  /*5ef0*/  ISETP.NE.AND P5, PT, R65, RZ, PT ;  /* 0x000000ff4100720c */ /* 0x000fc60003fa5270 */
[----:B0-----:R-:W-:Y:S10]  /*5f00*/  @P4 ST.E.128 desc[UR44][R10.64], R4 ;  /* 0x000000040a004985 */ /* 0x001ff4000c101d2c */
[C---:B------:R-:W-:Y:S01]  /*5f10*/  @P5 LEA R12, P4, R163.reuse, R35, 0x1 ;  /* 0x00000023a30c5211 */ /* 0x040fe200078808ff */
[----:B------:R-:W0:Y:S03]  /*5f20*/  @P5 LDS.128 R4, [R34+0x3000] ;  /* 0x0030000022045984 */ /* 0x000e260000000c00 */
        /* <DEDUP_REMOVED lines=21> */
[----:B------:R-:W-:-:S03]  /*6080*/  ISETP.GT.AND P4, PT, R14, -0x1, PT ;  /* 0xffffffff0e00780c */ /* 0x000fc60003f84270 */
[----:B0-----:R-:W-:Y:S10]  /*6090*/  @P5 ST.E.128 desc[UR44][R8.64], R4 ;  /* 0x0000000408005985 */ /* 0x001ff4000c101d2c */
[C---:B------:R-:W-:Y:S01]  /*60a0*/  @!P4 LEA R10, P5, R164.reuse, R35, 0x1 ;  /* 0x00000023a40ac211 */ /* 0x040fe200078a08ff */
[----:B------:R-:W0:Y:S03]  /*60b0*/  @!P4 LDS.128 R4, [R36+0x9000] ;  /* 0x009000002404c984 */ /* 0x000e260000000c00 */
[----:B------:R-:W-:-:S05]  /*60c0*/  @!P4 LEA.HI.X R11, R164, R33, R180, 0x1, P5 ;  /* 0x00000021a40bc211 */ /* 0x000fca00028f0cb4 */
[----:B0-----:R0:W-:Y:S04]  /*60d0*/  @!P4 ST.E.128 desc[UR44][R10.64], R4 ;  /* 0x000000040a00c985 */ /* 0x0011e8000c101d2c */
.L_x_13056:
[----:B------:R-:W-:Y:S05]  /*60e0*/  BSYNC B0 ;  /* 0x0000000000007941 */ /* 0x000fea0003800000 */
.L_x_13055:
[----:B------:R-:W-:Y:S01]  /*60f0*/  ISETP.GE.AND P4, PT, R81, 0x41, PT ;  /* 0x000000415100780c */ /* 0x000fe20003f86270 */
[----:B0-----:R0:W0:Y:S01]  /*6100*/  SHFL.IDX PT, R33, R32, 0x1, 0x1c1f ;  /* 0x003c1f0020217f89 */ /* 0x00102200000e0000 */
[----:B------:R-:W-:Y:S03]  /*6110*/  BSSY B0, `(.L_x_13057) ;  /* 0x000002c000007945 */ /* 0x000fe60003800000 */
[----:B------:R-:W0:Y:S08]  /*6120*/  SHFL.IDX PT, R15, R15, 0x1, 0x1c1f ;  /* 0x003c1f000f0f7f89 */ /* 0x000e3000000e0000 */
[----:B------:R-:W-:Y:S05]  /*6130*/  @!P4 BRA `(.L_x_13058) ;  /* 0x0000000000a4c947 */ /* 0x000fea0003800000 */
[----:B------:R-:W-:Y:S02]  /*6140*/  ISETP.NE.AND P5, PT, R63, RZ, PT ;  /* 0x000000ff3f00720c */ /* 0x000fe40003fa5270 */
[----:B---3--:R-:W-:-:S11]  /*6150*/  PRMT R14, R48, 0x8880, RZ ;  /* 0x00008880300e7816 */ /* 0x008fd600000000ff */
[----:B------:R-:W3:Y:S01]  /*6160*/  @P5 LDS.128 R4, [R34+0x2000] ;  /* 0x0020000022045984 */ /* 0x000ee20000000c00 */
[----:B0-2---:R-:W-:-:S04]  /*6170*/  @P5 LEA R8, P4, R22, R15, 0x1 ;  /* 0x0000000f16085211 */ /* 0x005fc800078808ff */
[----:B------:R-:W-:Y:S02]  /*6180*/  @P5 LEA.HI.X R9, R22, R33, R23, 0x1, P4 ;  /* 0x0000002116095211 */ /* 0x000fe400020f0c17 */
[----:B------:R-:W-:-:S03]  /*6190*/  ISETP.NE.AND P4, PT, R64, RZ, PT ;  /* 0x000000ff4000720c */ /* 0x000fc60003f85270 */
[----:B---3--:R-:W-:Y:S10]  /*61a0*/  @P5 ST.E.128 desc[UR44][R8.64], R4 ;  /* 0x0000000408005985 */ /* 0x008ff4000c101d2c */
        /* <DEDUP_REMOVED lines=34> */
.L_x_13058:
[----:B------:R-:W-:Y:S05]  /*63d0*/  BSYNC B0 ;  /* 0x0000000000007941 */ /* 0x000fea0003800000 */
.L_x_13057:
[----:B------:R-:W-:Y:S01]  /*63e0*/  @!PT LDS RZ, [RZ] ;  /* 0x00000000fffff984 */ /* 0x000fe20000000800 */
[----:B------:R-:W-:Y:S01]  /*63f0*/  @!PT LDS RZ, [RZ] ;  /* 0x00000000fffff984 */ /* 0x000fe20000000800 */
[----:B------:R-:W-:Y:S01]  /*6400*/  @!PT LDS RZ, [RZ] ;  /* 0x00000000fffff984 */ /* 0x000fe20000000800 */
[----:B------:R-:W-:Y:S01]  /*6410*/  @!PT LDS RZ, [RZ] ;  /* 0x00000000fffff984 */ /* 0x000fe20000000800 */
[----:B------:R5:W-:Y:S06]  /*6420*/  MEMBAR.ALL.CTA ;  /* 0x0000000000007992 */ /* 0x000bec0000008000 */
[----:B-----5:R-:W5:Y:S01]  /*6430*/  FENCE.VIEW.ASYNC.S ;  /* 0x00000000000073c6 */ /* 0x020f620000000000 */
[----:B-1----:R-:W-:Y:S02]  /*6440*/  @!P3 VIADD R70, R70, 0x324c0 ;  /* 0x000324c04646b836 */ /* 0x002fe40000000000 */
[----:B------:R-:W-:-:S03]  /*6450*/  VIADD R153, R153, 0x1 ;  /* 0x0000000199997836 */ /* 0x000fc60000000000 */
[----:B------:R-:W-:Y:S01]  /*6460*/  @!P3 PRMT R70, RZ, 0x654, R70 ;  /* 0x00000654ff46b816 */ /* 0x000fe20000000046 */
[----:B-----5:R1:W-:Y:S06]  /*6470*/  BAR.SYNC.DEFER_BLOCKING R213, 0x80 ;  /* 0x000200d50000751d */ /* 0x0203ec0000010000 */
[----:B------:R1:W-:Y:S01]  /*6480*/  @!P3 SYNCS.ARRIVE.TRANS64.RED.A1T0 RZ, [R70+URZ], RZ ;  /* 0x000000ff46ffb9a7 */ /* 0x0003e2000810043f */
[----:B------:R-:W-:-:S04]  /*6490*/  ISETP.NE.AND P3, PT, R153, 0x2, PT ;  /* 0x000000029900780c */ /* 0x000fc80003f65270 */
[----:B0-----:R-:W-:Y:S02]  /*64a0*/  SEL R5, RZ, 0x1, P3 ;  /* 0x00000001ff057807 */ /* 0x001fe40001800000 */
        /* <DEDUP_REMOVED lines=9> */
.L_x_12997:
        /* <DEDUP_REMOVED lines=10> */
[----:B------:R-:W-:-:S03]  /*65e0*/  IMAD.U32 R72, RZ, RZ, UR37 ;  /* 0x00000025ff487e24 */ /* 0x000fc6000f8e00ff */
[----:B------:R-:W-:Y:S04]  /*65f0*/  STL.64 [R1+0x30], R26 ;  /* 0x0000301a01007387 */ /* 0x000fe80000100a00 */
[----:B------:R-:W-:Y:S04]  /*6600*/  STL.128 [R1], R24 ;  /* 0x0000001801007387 */ /* 0x000fe80000100c00 */
[----:B------:R-:W-:Y:S04]  /*6610*/  STL.128 [R1+0x420], RZ ;  /* 0x000420ff01007387 */ /* 0x000fe80000100c00 */
[----:B------:R-:W-:Y:S04]  /*6620*/  STL.128 [R1+0x430], RZ ;  /* 0x000430ff01007387 */ /* 0x000fe80000100c00 */
[----:B------:R-:W-:Y:S01]  /*6630*/  STL.128 [R1+0x210], RZ ;  /* 0x000210ff01007387 */ /* 0x000fe20000100c00 */
[----:B------:R-:W-:-:S02]  /*6640*/  MOV R4, R148 ;  /* 0x0000009400047202 */ /* 0x000fc40000000f00 */
[----:B0-----:R-:W-:Y:S01]  /*6650*/  MOV R5, R3 ;  /* 0x0000000300057202 */ /* 0x001fe20000000f00 */
[----:B---3--:R-:W-:Y:S01]  /*6660*/  STL [R1+0x440], R12 ;  /* 0x0004400c01007387 */ /* 0x008fe20000100800 */
[C---:B--2---:R-:W-:Y:S02]  /*6670*/  IADD3 R8, P1, R4.reuse, 0x32430, RZ ;  /* 0x0003243004087810 */ /* 0x044fe40007f3e0ff */
        /* <DEDUP_REMOVED lines=13> */
[----:B------:R-:W-:-:S02]  /*6750*/  IMAD.MOV.U32 R5, RZ, RZ, R3 ;  /* 0x000000ffff057224 */ /* 0x000fc400078e0003 */
[----:B------:R-:W-:Y:S01]  /*6760*/  VIADD R3, R210, 0x7f ;  /* 0x0000007fd2037836 */ /* 0x000fe20000000000 */
[----:B------:R-:W-:Y:S01]  /*6770*/  STL.64 [R1+0x20], R10 ;  /* 0x0000200a01007387 */ /* 0x000fe20000100a00 */
[----:B------:R-:W0:Y:S03]  /*6780*/  @P1 LDC R0, c[0x0][0x44c] ;  /* 0x00011300ff001b82 */ /* 0x000e260000000800 */
        /* <DEDUP_REMOVED lines=16> */
[----:B------:R-:W-:Y:S01]  /*6890*/  IMAD.IADD R3, R194, 0x1, R3 ;  /* 0x00000001c2037824 */ /* 0x000fe200078e0203 */
[----:B0-----:R-:W-:Y:S02]  /*68a0*/  ISETP.GE.AND P2, PT, R7, 0x1, PT ;  /* 0x000000010700780c */ /* 0x001fe40003f46270 */
        /* <DEDUP_REMOVED lines=24> */
.L_x_13060:
        /* <DEDUP_REMOVED lines=14> */
.L_x_13063:
[----:B------:R-:W-:-:S13]  /*6b10*/  ISETP.NE.AND P0, PT, R7, 0x1, PT ;  /* 0x000000010700780c */ /* 0x000fda0003f05270 */
[----:B------:R-:W0:Y:S02]  /*6b20*/  @P0 LDC.64 R4, c[0x0][0xae0] ;  /* 0x0002b800ff040b82 */ /* 0x000e240000000a00 */
[----:B0-----:R-:W-:-:S05]  /*6b30*/  @P0 IMAD.HI.U32 R4, R0, R4, RZ ;  /* 0x0000000400040227 */ /* 0x001fca00078e00ff */
[----:B------:R-:W-:-:S07]  /*6b40*/  @P0 SHF.R.U32.HI R0, RZ, R5, R4 ;  /* 0x00000005ff000219 */ /* 0x000fce0000011604 */
.L_x_13064:
[----:B------:R-:W-:Y:S05]  /*6b50*/  BSYNC B0 ;  /* 0x0000000000007941 */ /* 0x000fea0003800000 */
.L_x_13062:
[----:B------:R-:W-:-:S05]  /*6b60*/  IMAD R3, R0, R7, R7 ;  /* 0x0000000700037224 */ /* 0x000fca00078e0207 */
[----:B------:R-:W-:-:S07]  /*6b70*/  VIMNMX R6, R6, R3, PT ;  /* 0x0000000306067248 */ /* 0x000fce0003fe0100 */
.L_x_13061:
        /* <DEDUP_REMOVED lines=24> */
.L_x_13067:
[----:B------:R-:W-:-:S13]  /*6d00*/  ISETP.NE.AND P0, PT, R7, 0x1, PT ;  /* 0x000000010700780c */ /* 0x000fda0003f05270 */
[----:B------:R-:W0:Y:S02]  /*6d10*/  @P0 LDC.64 R4, c[0x0][0xae0] ;  /* 0x0002b800ff040b82 */ /* 0x000e240000000a00 */
[----:B0-----:R-:W-:-:S05]  /*6d20*/  @P0 IMAD.HI.U32 R4, R0, R4, RZ ;  /* 0x0000000400040227 */ /* 0x001fca00078e00ff */
[----:B------:R-:W-:-:S07]  /*6d30*/  @P0 SHF.R.U32.HI R0, RZ, R5, R4 ;  /* 0x00000005ff000219 */ /* 0x000fce0000011604 */
.L_x_13068:
[----:B------:R-:W-:Y:S05]  /*6d40*/  BSYNC B0 ;  /* 0x0000000000007941 */ /* 0x000fea0003800000 */
.L_x_13066:
[----:B------:R-:W-:-:S05]  /*6d50*/  IMAD R0, R0, R7, RZ ;  /* 0x0000000700007224 */ /* 0x000fca00078e02ff */
[----:B------:R-:W-:-:S07]  /*6d60*/  VIMNMX R3, R3, R0, !PT ;  /* 0x0000000003037248 */ /* 0x000fce0007fe0100 */
.L_x_13065:
        /* <DEDUP_REMOVED lines=10> */
[----:B------:R-:W-:Y:S02]  /*6e10*/  IMAD.U32 R18, RZ, RZ, UR37 ;  /* 0x00000025ff127e24 */ /* 0x000fe4000f8e00ff */
[----:B------:R-:W-:Y:S01]  /*6e20*/  IMAD.U32 R24, RZ, RZ, UR37 ;  /* 0x00000025ff187e24 */ /* 0x000fe2000f8e00ff */
[----:B------:R-:W-:Y:S01]  /*6e30*/  IADD3 R32, P0, R32, 0x88, RZ ;  /* 0x0000008820207810 */ /* 0x000fe20007f1e0ff */
[----:B----4-:R-:W-:Y:S01]  /*6e40*/  IMAD.U32 R35, RZ, RZ, UR37 ;  /* 0x00000025ff237e24 */ /* 0x010fe2000f8e00ff */
[----:B------:R-:W-:Y:S02]  /*6e50*/  IADD3 R18, P1, R18, 0x78, RZ ;  /* 0x0000007812127810 */ /* 0x000fe40007f3e0ff */
[----:B------:R-:W-:Y:S01]  /*6e60*/  IADD3 R24, P2, R24, 0x58, RZ ;  /* 0x0000005818187810 */ /* 0x000fe20007f5e0ff */
[----:B------:R-:W-:Y:S01]  /*6e70*/  IMAD.X R33, RZ, RZ, UR36, P0 ;  /* 0x00000024ff217e24 */ /* 0x000fe200080e06ff */
[----:B------:R-:W-:Y:S01]  /*6e80*/  IADD3 R35, P3, R35, 0x60, RZ ;  /* 0x0000006023237810 */ /* 0x000fe20007f7e0ff */
[----:B------:R-:W-:-:S02]  /*6e90*/  IMAD.X R19, RZ, RZ, UR36, P1 ;  /* 0x00000024ff137e24 */ /* 0x000fc400088e06ff */
[----:B------:R-:W-:Y:S02]  /*6ea0*/  IMAD.X R25, RZ, RZ, UR36, P2 ;  /* 0x00000024ff197e24 */ /* 0x000fe400090e06ff */
[----:B------:R-:W-:Y:S01]  /*6eb0*/  IMAD.X R44, RZ, RZ, UR36, P3 ;  /* 0x00000024ff2c7e24 */ /* 0x000fe200098e06ff */
[----:B0-----:R-:W-:Y:S07]  /*6ec0*/  BRA.DIV UR4, `(.L_x_13070) ;  /* 0x0000030e04c87947 */ /* 0x001fee000b800000 */
[----:B------:R-:W3:Y:S04]  /*6ed0*/  LDL R0, [R1+0x474] ;  /* 0x0004740001007983 */ /* 0x000ee80000100800 */
[----:B---3--:R0:W1:Y:S02]  /*6ee0*/  SHFL.IDX PT, R14, R0, RZ, 0x1f ;  /* 0x00001fff000e7589 */ /* 0x00806400000e0000 */
.L_x_13388:
[----:B01----:R-:W-:Y:S01]  /*6ef0*/  LEA.HI R0, R14, R14, RZ, 0x1 ;  /* 0x0000000e0e007211 */ /* 0x003fe200078f08ff */
[C---:B------:R-:W-:Y:S01]  /*6f00*/  VIADD R27, R148.reuse, 0x18400 ;  /* 0x00018400941b7836 */ /* 0x040fe20000000000 */
[----:B------:R-:W-:Y:S01]  /*6f10*/  STL.128 [R1+0x90], RZ ;  /* 0x000090ff01007387 */ /* 0x000fe20000100c00 */
[----:B------:R-:W-:Y:S01]  /*6f20*/  VIADD R8, R148, 0x400 ;  /* 0x0000040094087836 */ /* 0x000fe20000000000 */
[----:B------:R-:W-:Y:S01]  /*6f30*/  LOP3.LUT R3, R0, 0x7fffe, RZ, 0xc0, !PT ;  /* 0x0007fffe00037812 */ /* 0x000fe200078ec0ff */
[----:B------:R-:W-:Y:S01]  /*6f40*/  IMAD.MOV.U32 R4, RZ, RZ, 0x1 ;  /* 0x00000001ff047424 */ /* 0x000fe200078e00ff */
[----:B------:R-:W-:Y:S01]  /*6f50*/  STL.128 [R1+0xa0], RZ ;  /* 0x0000a0ff01007387 */ /* 0x000fe20000100c00 */
[----:B------:R-:W-:Y:S01]  /*6f60*/  IMAD.MOV.U32 R5, RZ, RZ, RZ ;  /* 0x000000ffff057224 */ /* 0x000fe200078e00ff */
[----:B------:R-:W-:Y:S01]  /*6f70*/  SHF.R.U32.HI R8, RZ, 0x4, R8 ;  /* 0x00000004ff087819 */ /* 0x000fe20000011608 */
[----:B------:R-:W-:Y:S01]  /*6f80*/  IMAD.IADD R0, R14, 0x1, -R3 ;  /* 0x000000010e007824 */ /* 0x000fe200078e0a03 */
[----:B------:R-:W-:Y:S01]  /*6f90*/  STL.128 [R1+0xb0], RZ ;  /* 0x0000b0ff01007387 */ /* 0x000fe20000100c00 */
[----:B------:R-:W-:Y:S01]  /*6fa0*/  VIADD R3, R148, 0x1c400 ;  /* 0x0001c40094037836 */ /* 0x000fe20000000000 */
[----:B------:R-:W-:Y:S01]  /*6fb0*/  LOP3.LUT R8, R8, 0x3fff, RZ, 0xc0, !PT ;  /* 0x00003fff08087812 */ /* 0x000fe200078ec0ff */
[----:B------:R-:W-:Y:S01]  /*6fc0*/  IMAD R0, R0, 0x2000, R27 ;  /* 0x0000200000007824 */ /* 0x000fe200078e021b */
[----:B------:R-:W-:Y:S01]  /*6fd0*/  STL.128 [R1+0xc0], RZ ;  /* 0x0000c0ff01007387 */ /* 0x000fe20000100c00 */
[----:B------:R-:W-:Y:S01]  /*6fe0*/  IMAD.MOV.U32 R6, RZ, RZ, 0x1 ;  /* 0x00000001ff067424 */ /* 0x000fe200078e00ff */
[----:B------:R-:W-:Y:S01]  /*6ff0*/  SHF.R.U32.HI R3, RZ, 0x4, R3 ;  /* 0x00000004ff037819 */ /* 0x000fe20000011603 */
[----:B------:R-:W-:Y:S01]  /*7000*/  VIADD R9, R0, 0xa000 ;  /* 0x0000a00000097836 */ /* 0x000fe20000000000 */
[----:B------:R-:W-:Y:S01]  /*7010*/  SHF.R.U32.HI R0, RZ, 0x4, R0 ;  /* 0x00000004ff007819 */ /* 0x000fe20000011600 */
[----:B------:R-:W-:Y:S01]  /*7020*/  IMAD.MOV.U32 R7, RZ, RZ, RZ ;  /* 0x000000ffff077224 */ /* 0x000fe200078e00ff */
[----:B------:R-:W-:Y:S01]  /*7030*/  LOP3.LUT R3, R3, 0x3fff, RZ, 0xc0, !PT ;  /* 0x00003fff03037812 */ /* 0x000fe200078ec0ff */
[----:B------:R-:W-:Y:S01]  /*7040*/  IMAD.MOV.U32 R10, RZ, RZ, 0x1 ;  /* 0x00000001ff0a7424 */ /* 0x000fe200078e00ff */
[----:B------:R-:W-:Y:S01]  /*7050*/  SHF.R.U32.HI R9, RZ, 0x4, R9 ;  /* 0x00000004ff097819 */ /* 0x000fe20000011609 */
[----:B------:R-:W-:Y:S01]  /*7060*/  IMAD.MOV.U32 R11, RZ, RZ, RZ ;  /* 0x000000ffff0b7224 */ /* 0x000fe200078e00ff */
[----:B------:R-:W-:Y:S01]  /*7070*/  LOP3.LUT R3, R3, 0x10000, RZ, 0xfc, !PT ;  /* 0x0001000003037812 */ /* 0x000fe200078efcff */
[----:B------:R0:W-:Y:S01]  /*7080*/  STL.128 [R1+0x60], R4 ;  /* 0x0000600401007387 */ /* 0x0001e20000100c00 */
[----:B------:R-:W-:Y:S01]  /*7090*/  LOP3.LUT R9, R9, 0x3fff, RZ, 0xc0, !PT ;  /* 0x00003fff09097812 */ /* 0x000fe200078ec0ff */
[----:B------:R-:W-:Y:S01]  /*70a0*/  IMAD.U32 R34, RZ, RZ, UR37 ;  /* 0x00000025ff227e24 */ /* 0x000fe2000f8e00ff */
[----:B------:R-:W-:Y:S01]  /*70b0*/  LOP3.LUT R0, R0, 0x3fff, RZ, 0xc0, !PT ;  /* 0x00003fff00007812 */ /* 0x000fe200078ec0ff */
[----:B------:R1:W-:Y:S01]  /*70c0*/  STL.64 [R1+0x70], R10 ;  /* 0x0000700a01007387 */ /* 0x0003e20000100a00 */
[----:B------:R-:W-:Y:S01]  /*70d0*/  LOP3.LUT R9, R9, 0x10000, RZ, 0xfc, !PT ;  /* 0x0001000009097812 */ /* 0x000fe200078efcff */
[----:B------:R-:W-:Y:S01]  /*70e0*/  IMAD.U32 R36, RZ, RZ, UR37 ;  /* 0x00000025ff247e24 */ /* 0x000fe2000f8e00ff */
[----:B------:R-:W-:Y:S01]  /*70f0*/  LOP3.LUT P0, RZ, R27, 0x1bf, RZ, 0xc0, !PT ;  /* 0x000001bf1bff7812 */ /* 0x000fe2000780c0ff */
[----:B------:R-:W-:Y:S01]  /*7100*/  STL.128 [R1+0xd0], RZ ;  /* 0x0000d0ff01007387 */ /* 0x000fe20000100c00 */
[----:B------:R-:W-:Y:S01]  /*7110*/  IADD3 R34, P5, R34, 0x68, RZ ;  /* 0x0000006822227810 */ /* 0x000fe20007fbe0ff */
[----:B------:R-:W-:Y:S01]  /*7120*/  IMAD.U32 R37, RZ, RZ, UR37 ;  /* 0x00000025ff257e24 */ /* 0x000fe2000f8e00ff */
[----:B------:R-:W-:Y:S01]  /*7130*/  IADD3 R36, P4, R36, 0x70, RZ ;  /* 0x0000007024247810 */ /* 0x000fe20007f9e0ff */
[----:B------:R-:W-:Y:S01]  /*7140*/  STL.128 [R1+0xe0], RZ ;  /* 0x0000e0ff01007387 */ /* 0x000fe20000100c00 */
[----:B------:R-:W-:Y:S01]  /*7150*/  IMAD.U32 R43, RZ, RZ, UR37 ;  /* 0x00000025ff2b7e24 */ /* 0x000fe2000f8e00ff */
[----:B------:R-:W-:Y:S01]  /*7160*/  BSSY B6, `(.L_x_13071) ;  /* 0x000002a000067945 */ /* 0x000fe20003800000 */
[----:B------:R-:W-:Y:S01]  /*7170*/  IMAD.U32 R47, RZ, RZ, UR37 ;  /* 0x00000025ff2f7e24 */ /* 0x000fe2000f8e00ff */
[C---:B0-----:R-:W-:Y:S01]  /*7180*/  LOP3.LUT R6, R8.reuse, 0x3000000, RZ, 0xfc, !PT ;  /* 0x0300000008067812 */ /* 0x041fe200078efcff */
[----:B------:R-:W-:Y:S01]  /*7190*/  IMAD.MOV.U32 R4, RZ, RZ, R3 ;  /* 0x000000ffff047224 */ /* 0x000fe200078e0003 */
[----:B------:R-:W-:Y:S01]  /*71a0*/  LOP3.LUT R8, R8, 0x10000, RZ, 0xfc, !PT ;  /* 0x0001000008087812 */ /* 0x000fe200078efcff */
[----:B------:R-:W-:Y:S01]  /*71b0*/  IMAD.MOV.U32 R5, RZ, RZ, 0x40000040 ;  /* 0x40000040ff057424 */ /* 0x000fe200078e00ff */
[----:B-1----:R-:W-:Y:S01]  /*71c0*/  LOP3.LUT R10, R0, 0x10000, RZ, 0xfc, !PT ;  /* 0x00010000000a7812 */ /* 0x002fe200078efcff */
[----:B------:R-:W-:Y:S01]  /*71d0*/  IMAD.MOV.U32 R7, RZ, RZ, 0x40000040 ;  /* 0x40000040ff077424 */ /* 0x000fe200078e00ff */
[----:B------:R-:W-:Y:S01]  /*71e0*/  IADD3 R37, P3, R37, 0x80, RZ ;  /* 0x0000008025257810 */ /* 0x000fe20007f7e0ff */
[----:B------:R-:W-:Y:S01]  /*71f0*/  IMAD.MOV.U32 R11, RZ, RZ, 0x40000040 ;  /* 0x40000040ff0b7424 */ /* 0x000fe200078e00ff */
[----:B------:R-:W-:Y:S01]  /*7200*/  IADD3 R43, P2, R43, 0x90, RZ ;  /* 0x000000902b2b7810 */ /* 0x000fe20007f5e0ff */
[----:B------:R-:W-:Y:S01]  /*7210*/  IMAD.U32 R40, RZ, RZ, UR37 ;  /* 0x00000025ff287e24 */ /* 0x000fe2000f8e00ff */
[----:B------:R0:W-:Y:S01]  /*7220*/  STL.128 [R1+0x80], R4 ;  /* 0x0000800401007387 */ /* 0x0001e20000100c00 */
[----:B------:R-:W-:Y:S01]  /*7230*/  IMAD.X R45, RZ, RZ, UR36, P5 ;  /* 0x00000024ff2d7e24 */ /* 0x000fe2000a8e06ff */
[----:B------:R-:W-:Y:S01]  /*7240*/  IADD3 R47, P1, R47, 0xf0, RZ ;  /* 0x000000f02f2f7810 */ /* 0x000fe20007f3e0ff */
[----:B------:R-:W-:Y:S01]  /*7250*/  IMAD.X R49, RZ, RZ, UR36, P4 ;  /* 0x00000024ff317e24 */ /* 0x000fe2000a0e06ff */
[----:B------:R1:W-:Y:S01]  /*7260*/  STL.64 [R1+0x78], R10 ;  /* 0x0000780a01007387 */ /* 0x0003e20000100a00 */
[----:B------:R-:W-:Y:S01]  /*7270*/  IADD3 R40, P5, R40, 0xf8, RZ ;  /* 0x000000f828287810 */ /* 0x000fe20007fbe0ff */
[----:B------:R-:W-:-:S02]  /*7280*/  IMAD.X R48, RZ, RZ, UR36, P3 ;  /* 0x00000024ff307e24 */ /* 0x000fc400098e06ff */
[----:B------:R-:W-:Y:S02]  /*7290*/  IMAD.X R42, RZ, RZ, UR36, P2 ;  /* 0x00000024ff2a7e24 */ /* 0x000fe400090e06ff */
[----:B------:R-:W-:Y:S02]  /*72a0*/  IMAD.X R46, RZ, RZ, UR36, P1 ;  /* 0x00000024ff2e7e24 */ /* 0x000fe400088e06ff */
[----:B------:R-:W-:Y:S02]  /*72b0*/  IMAD.X R39, RZ, RZ, UR36, P5 ;  /* 0x00000024ff277e24 */ /* 0x000fe4000a8e06ff */
[----:B0-----:R-:W-:Y:S02]  /*72c0*/  IMAD.MOV.U32 R6, RZ, RZ, R8 ;  /* 0x000000ffff067224 */ /* 0x001fe400078e0008 */
[----:B------:R-:W-:-:S05]  /*72d0*/  IMAD.MOV.U32 R4, RZ, RZ, R9 ;  /* 0x000000ffff047224 */ /* 0x000fca00078e0009 */
[----:B------:R1:W-:Y:S01]  /*72e0*/  STL.128 [R1+0xf0], R4 ;  /* 0x0000f00401007387 */ /* 0x0003e20000100c00 */
        /* <DEDUP_REMOVED lines=17> */
.L_x_13072:
[----:B------:R-:W-:Y:S05]  /*7400*/  BSYNC B6 ;  /* 0x0000000000067941 */ /* 0x000fea0003800000 */
.L_x_13071:
[----:B------:R-:W0:Y:S01]  /*7410*/  S2R R26, SR_TID.X ;  /* 0x00000000001a7919 */ /* 0x000e220000002100 */
[----:B-1----:R-:W1:Y:S01]  /*7420*/  LDC.64 R10, c[0x0][0xad0] ;  /* 0x0002b400ff0a7b82 */ /* 0x002e620000000a00 */
[----:B------:R-:W-:Y:S01]  /*7430*/  UIADD3 UR5, UP0, UR37, 0x100, URZ ;  /* 0x0000010025057890 */ /* 0x000fe2000ff1e03f */
[----:B------:R-:W-:Y:S01]  /*7440*/  IMAD.MOV.U32 R8, RZ, RZ, RZ ;  /* 0x000000ffff087224 */ /* 0x000fe200078e00ff */
[----:B------:R-:W-:Y:S01]  /*7450*/  STL.64 [R1+0x110], R24 ;  /* 0x0001101801007387 */ /* 0x000fe20000100a00 */
[----:B------:R-:W-:Y:S01]  /*7460*/  IMAD.U32 R0, RZ, RZ, UR37 ;  /* 0x00000025ff007e24 */ /* 0x000fe2000f8e00ff */
[----:B------:R-:W-:Y:S01]  /*7470*/  UIADD3.X UR6, URZ, UR36, URZ, UP0, !UPT ;  /* 0x000000243f067290 */ /* 0x000fe200087fe43f */
[----:B------:R-:W-:Y:S01]  /*7480*/  IMAD.U32 R38, RZ, RZ, UR37 ;  /* 0x00000025ff267e24 */ /* 0x000fe2000f8e00ff */
[----:B------:R-:W-:Y:S01]  /*7490*/  UIADD3 UR4, UP0, UR37, 0x14c, URZ ;  /* 0x0000014c25047890 */ /* 0x000fe2000ff1e03f */
[----:B------:R-:W3:Y:S01]  /*74a0*/  LDC.64 R20, c[0x0][0xad8] ;  /* 0x0002b600ff147b82 */ /* 0x000ee20000000a00 */
[----:B------:R-:W-:Y:S01]  /*74b0*/  IMAD.U32 R12, RZ, RZ, UR5 ;  /* 0x00000005ff0c7e24 */ /* 0x000fe2000f8e00ff */
[----:B------:R-:W-:Y:S01]  /*74c0*/  STL.64 [R1+0x100], R228 ;  /* 0x000100e401007387 */ /* 0x000fe20000100a00 */
[----:B------:R-:W-:Y:S01]  /*74d0*/  UIADD3.X UR5, URZ, UR36, URZ, UP0, !UPT ;  /* 0x000000243f057290 */ /* 0x000fe200087fe43f */
[----:B------:R-:W-:Y:S01]  /*74e0*/  IMAD.U32 R13, RZ, RZ, UR6 ;  /* 0x00000006ff0d7e24 */ /* 0x000fe2000f8e00ff */
[----:B------:R-:W-:Y:S01]  /*74f0*/  IADD3 R38, P2, R38, 0x118, RZ ;  /* 0x0000011826267810 */ /* 0x000fe20007f5e0ff */
[----:B------:R-:W-:Y:S01]  /*7500*/  IMAD.U32 R14, RZ, RZ, UR4 ;  /* 0x00000004ff0e7e24 */ /* 0x000fe2000f8e00ff */
[----:B------:R-:W-:Y:S01]  /*7510*/  STL.U8 [R1+0x118], RZ ;  /* 0x000118ff01007387 */ /* 0x000fe20000100000 */
[----:B------:R-:W4:Y:S01]  /*7520*/  LDC.64 R50, c[0x0][0xae0] ;  /* 0x0002b800ff327b82 */ /* 0x000f220000000a00 */
[----:B------:R-:W-:Y:S01]  /*7530*/  IMAD.U32 R15, RZ, RZ, UR5 ;  /* 0x00000005ff0f7e24 */ /* 0x000fe2000f8e00ff */
[----:B------:R-:W-:Y:S01]  /*7540*/  ULDC UR4, c[0x0][0x3f4] ;  /* 0x0000fd0000047ab9 */ /* 0x000fe20000000800 */
[----:B------:R-:W-:Y:S01]  /*7550*/  STL.64 [R1+0x108], R12 ;  /* 0x0001080c01007387 */ /* 0x000fe20000100a00 */
[----:B------:R-:W-:Y:S01]  /*7560*/  ISETP.LT.AND P0, PT, RZ, UR4, PT ;  /* 0x00000004ff007c0c */ /* 0x000fe2000bf01270 */
[----:B------:R-:W-:-:S02]  /*7570*/  IMAD.U32 R3, RZ, RZ, UR37 ;  /* 0x00000025ff037e24 */ /* 0x000fc4000f8e00ff */
[----:B------:R-:W-:Y:S01]  /*7580*/  STL.64 [R1+0x150], R14 ;  /* 0x0001500e01007387 */ /* 0x000fe20000100a00 */
[----:B------:R-:W2:Y:S01]  /*7590*/  LDC R6, c[0x0][0x450] ;  /* 0x00011400ff067b82 */ /* 0x000ea20000000800 */
[----:B-1----:R-:W-:Y:S02]  /*75a0*/  IMAD.MOV.U32 R30, RZ, RZ, R11 ;  /* 0x000000ffff1e7224 */ /* 0x002fe400078e000b */
[----:B------:R-:W-:Y:S02]  /*75b0*/  IMAD.MOV.U32 R7, RZ, RZ, R10 ;  /* 0x000000ffff077224 */ /* 0x000fe400078e000a */
[----:B0-----:R-:W-:-:S03]  /*75c0*/  VIADD R227, R26, 0xffffff80 ;  /* 0xffffff801ae37836 */ /* 0x001fc60000000000 */
[----:B------:R-:W2:Y:S01]  /*75d0*/  LDC.64 R4, c[0x0][0x448] ;  /* 0x00011200ff047b82 */ /* 0x000ea20000000a00 */
[----:B---3--:R-:W-:Y:S02]  /*75e0*/  IMAD.MOV.U32 R9, RZ, RZ, R21 ;  /* 0x000000ffff097224 */ /* 0x008fe400078e0015 */
[----:B------:R-:W-:Y:S01]  /*75f0*/  IMAD.MOV.U32 R31, RZ, RZ, R20 ;  /* 0x000000ffff1f7224 */ /* 0x000fe200078e0014 */
[----:B------:R-:W-:Y:S01]  /*7600*/  STL [R1+0x11c], R227 ;  /* 0x00011ce301007387 */ /* 0x000fe20000100800 */
[----:B----4-:R-:W-:-:S03]  /*7610*/  IMAD.MOV.U32 R10, RZ, RZ, R50 ;  /* 0x000000ffff0a7224 */ /* 0x010fc600078e0032 */
[----:B------:R0:W-:Y:S01]  /*7620*/  STL.128 [R1+0x120], R28 ;  /* 0x0001201c01007387 */ /* 0x0001e20000100c00 */
[----:B------:R-:W-:Y:S02]  /*7630*/  IMAD.MOV.U32 R11, RZ, RZ, R51 ;  /* 0x000000ffff0b7224 */ /* 0x000fe400078e0033 */
[----:B------:R-:W-:-:S03]  /*7640*/  IMAD.X R51, RZ, RZ, UR36, P2 ;  /* 0x00000024ff337e24 */ /* 0x000fc600090e06ff */
[----:B------:R1:W-:Y:S04]  /*7650*/  STL.128 [R1+0x130], R8 ;  /* 0x0001300801007387 */ /* 0x0003e80000100c00 */
[----:B--2---:R1:W-:Y:S01]  /*7660*/  STL.128 [R1+0x140], R4 ;  /* 0x0001400401007387 */ /* 0x0043e20000100c00 */
[----:B0-----:R-:W-:Y:S01]  /*7670*/  IMAD.U32 R31, RZ, RZ, UR37 ;  /* 0x00000025ff1f7e24 */ /* 0x001fe2000f8e00ff */
[----:B------:R-:W-:Y:S02]  /*7680*/  IADD3 R30, P1, R0, 0x11c, RZ ;  /* 0x0000011c001e7810 */ /* 0x000fe40007f3e0ff */
[----:B------:R-:W-:Y:S02]  /*7690*/  IADD3 R29, P3, R3, 0x108, RZ ;  /* 0x00000108031d7810 */ /* 0x000fe40007f7e0ff */
[----:B------:R-:W-:Y:S01]  /*76a0*/  IADD3 R31, P4, R31, 0x150, RZ ;  /* 0x000001501f1f7810 */ /* 0x000fe20007f9e0ff */
[----:B------:R-:W-:-:S02]  /*76b0*/  IMAD.X R41, RZ, RZ, UR36, P1 ;  /* 0x00000024ff297e24 */ /* 0x000fc400088e06ff */
[----:B------:R-:W-:Y:S02]  /*76c0*/  IMAD.X R50, RZ, RZ, UR36, P3 ;  /* 0x00000024ff327e24 */ /* 0x000fe400098e06ff */
[----:B------:R-:W-:Y:S01]  /*76d0*/  IMAD.X R52, RZ, RZ, UR36, P4 ;  /* 0x00000024ff347e24 */ /* 0x000fe2000a0e06ff */
[----:B------:R-:W-:Y:S07]  /*76e0*/  @P0 BRA `(.L_x_13073) ;  /* 0x0000000000400947 */ /* 0x000fee0003800000 */
[----:B------:R-:W2:Y:S02]  /*76f0*/  LDL R3, [R1+0x204] ;  /* 0x0002040001037983 */ /* 0x000ea40000100800 */
[----:B--2---:R-:W-:-:S04]  /*7700*/  LEA.HI R0, R3, R3, RZ, 0x1 ;  /* 0x0000000303007211 */ /* 0x004fc800078f08ff */
        /* <DEDUP_REMOVED lines=8> */
.L_x_13076:
[----:B--2---:R2:W3:Y:S02]  /*7790*/  SYNCS.PHASECHK.TRANS64.TRYWAIT P0, [R148+URZ+0x32400], R3 ;  /* 0x03240003940075a7 */ /* 0x0044e4000800017f */
[----:B---3--:R-:W-:Y:S05]  /*77a0*/  @!P0 NANOSLEEP.SYNCS 0x989680 ;  /* 0x009896800000895d */ /* 0x008fea0003900000 */
[----:B------:R-:W3:Y:S02]  /*77b0*/  @!P0 SYNCS.PHASECHK.TRANS64 P0, [R148+URZ+0x32400], R3 ;  /* 0x03240003940085a7 */ /* 0x000ee4000800007f */
[----:B---3--:R-:W-:Y:S05]  /*77c0*/  @!P0 BRA `(.L_x_13076) ;  /* 0xfffffffc00f08947 */ /* 0x008fea000383ffff */
.L_x_13075:
[----:B------:R-:W-:Y:S05]  /*77d0*/  BSYNC B0 ;  /* 0x0000000000007941 */ /* 0x000fea0003800000 */
.L_x_13074:
[----:B------:R-:W-:Y:S05]  /*77e0*/  BRA `(.L_x_13077) ;  /* 0x0000002c00787947 */ /* 0x000fea0003800000 */
.L_x_13073:
        /* <DEDUP_REMOVED lines=30> */
.L_x_13079:
[----:B------:R-:W-:Y:S05]  /*79d0*/  BSYNC B6 ;  /* 0x0000000000067941 */ /* 0x000fea0003800000 */
.L_x_13078:
        /* <DEDUP_REMOVED lines=11> */
[----:B------:R-:W-:Y:S01]  /*7a90*/  IMAD.MOV.U32 R7, RZ, RZ, R53 ;  /* 0x000000ffff077224 */ /* 0x000fe200078e0035 */
[----:B0-----:R-:W-:-:S13]  /*7aa0*/  ISETP.NE.AND P0, PT, R21, 0x1, PT ;  /* 0x000000011500780c */ /* 0x001fda0003f05270 */
[----:B------:R-:W0:Y:S08]  /*7ab0*/  @P0 LDC R2, c[0x0][0x44c] ;  /* 0x00011300ff020b82 */ /* 0x000e300000000800 */
[----:B------:R-:W1:Y:S01]  /*7ac0*/  @P0 LDC R3, c[0x0][0x450] ;  /* 0x00011400ff030b82 */ /* 0x000e620000000800 */
[----:B0-----:R-:W-:-:S05]  /*7ad0*/  @P0 IMAD.HI.U32 R2, R5, R2, RZ ;  /* 0x0000000205020227 */ /* 0x001fca00078e00ff */
[----:B-1----:R-:W-:Y:S01]  /*7ae0*/  @P0 SHF.R.U32.HI R5, RZ, R3, R2 ;  /* 0x00000003ff050219 */ /* 0x002fe20000011602 */
[----:B------:R-:W-:Y:S02]  /*7af0*/  IMAD.MOV.U32 R2, RZ, RZ, R24 ;  /* 0x000000ffff027224 */ /* 0x000fe400078e0018 */
[----:B------:R-:W-:Y:S01]  /*7b00*/  IMAD.MOV.U32 R3, RZ, RZ, R55 ;  /* 0x000000ffff037224 */ /* 0x000fe200078e0037 */
        /* <DEDUP_REMOVED lines=21> */
.L_x_13394:
        /* <DEDUP_REMOVED lines=29> */
.L_x_13084:
[----:B------:R-:W-:Y:S05]  /*7e30*/  BSYNC B1 ;  /* 0x0000000000017941 */ /* 0x000fea0003800000 */
.L_x_13083:
[----:B-12--5:R-:W-:Y:S01]  /*7e40*/  IMAD.MOV.U32 R2, RZ, RZ, R26 ;  /* 0x000000ffff027224 */ /* 0x026fe200078e001a */
[----:B------:R-:W-:Y:S01]  /*7e50*/  UMOV UR4, 0xffffffff ;  /* 0xffffffff00047882 */ /* 0x000fe20000000000 */
[----:B------:R-:W-:Y:S01]  /*7e60*/  IMAD.MOV.U32 R3, RZ, RZ, R27 ;  /* 0x000000ffff037224 */ /* 0x000fe200078e001b */
[----:B------:R-:W-:Y:S01]  /*7e70*/  CS2R R20, SRZ ;  /* 0x0000000000147805 */ /* 0x000fe2000001ff00 */
[----:B---3--:R-:W-:Y:S01]  /*7e80*/  IMAD.MOV.U32 R5, RZ, RZ, R54 ;  /* 0x000000ffff057224 */ /* 0x008fe200078e0036 */
        /* <DEDUP_REMOVED lines=11> */
[----:B------:R-:W-:Y:S06]  /*7f40*/  BRA.DIV UR4, `(.L_x_13085) ;  /* 0x0000030204407947 */ /* 0x000fec000b800000 */
[----:B------:R1:W2:Y:S04]  /*7f50*/  SHFL.IDX PT, R5, R6, 0x1, 0x1c1f ;  /* 0x003c1f0006057f89 */ /* 0x0002a800000e0000 */
[----:B0-----:R-:W0:Y:S04]  /*7f60*/  SHFL.IDX PT, R4, R4, 0x1, 0x1c1f ;  /* 0x003c1f0004047f89 */ /* 0x001e2800000e0000 */
[----:B------:R-:W3:Y:S04]  /*7f70*/  SHFL.IDX PT, R7, R7, 0x1, 0x1c1f ;  /* 0x003c1f0007077f89 */ /* 0x000ee800000e0000 */
[----:B----4-:R1:W4:Y:S02]  /*7f80*/  SHFL.IDX PT, R14, R8, 0x1, 0x1c1f ;  /* 0x003c1f00080e7f89 */ /* 0x01032400000e0000 */
.L_x_13400:
[----:B------:R-:W5:Y:S01]  /*7f90*/  LDL R3, [R1+0x204] ;  /* 0x0002040001037983 */ /* 0x000f620000100800 */
[----:B------:R-:W-:Y:S01]  /*7fa0*/  VIADD R0, R0, 0x40 ;  /* 0x0000004000007836 */ /* 0x000fe20000000000 */
[----:B------:R-:W-:Y:S01]  /*7fb0*/  BSSY B1, `(.L_x_13086) ;  /* 0x000001f000017945 */ /* 0x000fe20003800000 */
[----:B-1----:R-:W-:Y:S02]  /*7fc0*/  CS2R R8, SRZ ;  /* 0x0000000000087805 */ /* 0x002fe4000001ff00 */
[----:B------:R-:W-:Y:S02]  /*7fd0*/  CS2R R10, SRZ ;  /* 0x00000000000a7805 */ /* 0x000fe4000001ff00 */
[----:B------:R-:W-:Y:S02]  /*7fe0*/  ISETP.GE.AND P0, PT, R0, R53, PT ;  /* 0x000000350000720c */ /* 0x000fe40003f06270 */
[----:B-----5:R-:W-:-:S04]  /*7ff0*/  LEA.HI R2, R3, R3, RZ, 0x1 ;  /* 0x0000000303027211 */ /* 0x020fc800078f08ff */
[----:B------:R-:W-:-:S05]  /*8000*/  LOP3.LUT R2, R2, 0xfffffffe, RZ, 0xc0, !PT ;  /* 0xfffffffe02027812 */ /* 0x000fca00078ec0ff */
[----:B------:R-:W-:Y:S01]  /*8010*/  IMAD.IADD R0, R3, 0x1, -R2 ;  /* 0x0000000103007824 */ /* 0x000fe200078e0a02 */
[----:B------:R-:W-:-:S04]  /*8020*/  CS2R R2, SRZ ;  /* 0x0000000000027805 */ /* 0x000fc8000001ff00 */
[----:B------:R-:W-:Y:S01]  /*8030*/  SHF.L.U32 R13, R0, 0x1f, RZ ;  /* 0x0000001f000d7819 */ /* 0x000fe200000006ff */
[----:B------:R-:W-:Y:S06]  /*8040*/  @P0 BRA `(.L_x_13087) ;  /* 0x0000000000540947 */ /* 0x000fec0003800000 */
[----:B------:R-:W4:Y:S01]  /*8050*/  LDL R6, [R1+0x45c] ;  /* 0x00045c0001067983 */ /* 0x000f220000100800 */
[----:B------:R-:W-:Y:S01]  /*8060*/  ULDC UR4, c[0x0][0x3f4] ;  /* 0x0000fd0000047ab9 */ /* 0x000fe20000000800 */
[----:B------:R-:W-:Y:S02]  /*8070*/  CS2R R8, SRZ ;  /* 0x0000000000087805 */ /* 0x000fe4000001ff00 */
[----:B------:R-:W-:Y:S02]  /*8080*/  ISETP.GE.AND P3, PT, R159, UR4, PT ;  /* 0x000000049f007c0c */ /* 0x000fe4000bf66270 */
[----:B------:R-:W-:Y:S01]  /*8090*/  ISETP.GE.AND P2, PT, R156, UR4, PT ;  /* 0x000000049c007c0c */ /* 0x000fe2000bf46270 */
[----:B---3--:R-:W-:Y:S01]  /*80a0*/  IMAD.MOV.U32 R15, RZ, RZ, R7 ;  /* 0x000000ffff0f7224 */ /* 0x008fe200078e0007 */
[----:B------:R-:W-:-:S09]  /*80b0*/  CS2R R10, SRZ ;  /* 0x00000000000a7805 */ /* 0x000fd2000001ff00 */
[----:B------:R-:W-:Y:S02]  /*80c0*/  @!P3 IMAD.SHL.U32 R3, R159, 0x2, RZ ;  /* 0x000000029f03b824 */ /* 0x000fe400078e00ff */
[----:B0-2---:R-:W-:-:S03]  /*80d0*/  @!P2 IMAD.WIDE R58, R156, 0x2, R4 ;  /* 0x000000029c3aa825 */ /* 0x005fc600078e0204 */
[-C--:B------:R-:W-:Y:S02]  /*80e0*/  @!P3 IADD3 R4, P0, R4, R3.reuse, RZ ;  /* 0x000000030404b210 */ /* 0x080fe40007f1e0ff */
[----:B------:R-:W-:Y:S01]  /*80f0*/  CS2R R20, SRZ ;  /* 0x0000000000147805 */ /* 0x000fe2000001ff00 */
[----:B------:R1:W5:Y:S01]  /*8100*/  @!P2 LD.E.64 R8, desc[UR44][R58.64] ;  /* 0x0000002c3a08a980 */ /* 0x000362000c101b00 */
[----:B----4-:R-:W-:Y:S02]  /*8110*/  @!P3 SHF.L.U64.HI R0, R159, 0x1, R6 ;  /* 0x000000019f00b819 */ /* 0x010fe40000010206 */
[----:B------:R-:W-:Y:S02]  /*8120*/  @!P3 IADD3 R6, P1, R14, R3, RZ ;  /* 0x000000030e06b210 */ /* 0x000fe40007f3e0ff */
[----:B------:R-:W-:Y:S01]  /*8130*/  CS2R R2, SRZ ;  /* 0x0000000000027805 */ /* 0x000fe2000001ff00 */
[----:B------:R-:W-:-:S04]  /*8140*/  @!P2 IMAD.WIDE R14, R156, 0x2, R14 ;  /* 0x000000029c0ea825 */ /* 0x000fc800078e020e */
[--C-:B------:R-:W-:Y:S01]  /*8150*/  @!P3 IMAD.X R5, R5, 0x1, R0.reuse, P0 ;  /* 0x000000010505b824 */ /* 0x100fe200000e0600 */
[----:B------:R1:W5:Y:S01]  /*8160*/  @!P2 LD.E.64 R10, desc[UR44][R14.64] ;  /* 0x0000002c0e0aa980 */ /* 0x000362000c101b00 */
[----:B------:R-:W-:-:S03]  /*8170*/  @!P3 IMAD.X R7, R7, 0x1, R0, P1 ;  /* 0x000000010707b824 */ /* 0x000fc600008e0600 */
[----:B------:R1:W5:Y:S04]  /*8180*/  @!P3 LD.E.64 R20, desc[UR44][R4.64] ;  /* 0x0000002c0414b980 */ /* 0x000368000c101b00 */
[----:B------:R1:W5:Y:S02]  /*8190*/  @!P3 LD.E.64 R2, desc[UR44][R6.64] ;  /* 0x0000002c0602b980 */ /* 0x000364000c101b00 */
.L_x_13087:
[----:B------:R-:W-:Y:S05]  /*81a0*/  BSYNC B1 ;  /* 0x0000000000017941 */ /* 0x000fea0003800000 */
.L_x_13086:
[----:B------:R-:W0:Y:S01]  /*81b0*/  SYNCS.PHASECHK.TRANS64.TRYWAIT P0, [R148+URZ+0x32400], R13 ;  /* 0x0324000d940075a7 */ /* 0x000e22000800017f */
[----:B------:R-:W-:Y:S04]  /*81c0*/  BSSY B1, `(.L_x_13088) ;  /* 0x0000002000017945 */ /* 0x000fe80003800000 */
[----:B0-----:R-:W-:Y:S05]  /*81d0*/  @!P0 BRA `(.L_x_13089) ;  /* 0x00000300000c8947 */ /* 0x001fea0003800000 */
.L_x_13401:
[----:B------:R-:W-:Y:S05]  /*81e0*/  BSYNC B1 ;  /* 0x0000000000017941 */ /* 0x000fea0003800000 */
.L_x_13088:
[----:B-1----:R-:W2:Y:S04]  /*81f0*/  LDL R4, [R1+0x460] ;  /* 0x0004600001047983 */ /* 0x002ea80000100800 */
[----:B------:R-:W4:Y:S04]  /*8200*/  LDL R0, [R1+0x470] ;  /* 0x0004700001007983 */ /* 0x000f280000100800 */
[----:B------:R-:W4:Y:S01]  /*8210*/  LDL R6, [R1+0x50] ;  /* 0x0000500001067983 */ /* 0x000f220000100800 */
[----:B---3-5:R-:W-:Y:S01]  /*8220*/  IMAD.MOV.U32 R7, RZ, RZ, R8 ;  /* 0x000000ffff077224 */ /* 0x028fe200078e0008 */
[----:B------:R-:W-:Y:S04]  /*8230*/  BSSY B1, `(.L_x_13090) ;  /* 0x000007d000017945 */ /* 0x000fe80003800000 */
[----:B------:R-:W-:Y:S01]  /*8240*/  PRMT R13, R13, 0x5410, R7 ;  /* 0x000054100d0d7816 */ /* 0x000fe20000000007 */
[----:B------:R-:W-:-:S05]  /*8250*/  IMAD.MOV.U32 R7, RZ, RZ, R11 ;  /* 0x000000ffff077224 */ /* 0x000fca00078e000b */
[----:B------:R-:W-:Y:S02]  /*8260*/  PRMT R71, R7, 0x7610, R71 ;  /* 0x0000761007477816 */ /* 0x000fe40000000047 */
[----:B--2---:R-:W-:Y:S01]  /*8270*/  LOP3.LUT P0, RZ, R4, 0x4, RZ, 0xc0, !PT ;  /* 0x0000000404ff7812 */ /* 0x004fe2000780c0ff */
[----:B----4-:R-:W-:-:S04]  /*8280*/  IMAD.IADD R5, R192, 0x1, R0 ;  /* 0x00000001c0057824 */ /* 0x010fc800078e0200 */
[----:B------:R-:W-:Y:S02]  /*8290*/  IMAD R12, R5, 0x2, R148 ;  /* 0x00000002050c7824 */ /* 0x000fe400078e0294 */
[----:B------:R-:W-:Y:S02]  /*82a0*/  IMAD.MOV.U32 R5, RZ, RZ, R20 ;  /* 0x000000ffff057224 */ /* 0x000fe400078e0014 */
[C---:B------:R-:W-:Y:S02]  /*82b0*/  VIADD R4, R12.reuse, 0x18400 ;  /* 0x000184000c047836 */ /* 0x040fe40000000000 */
[----:B------:R-:W-:Y:S01]  /*82c0*/  VIADD R0, R12, 0x18440 ;  /* 0x000184400c007836 */ /* 0x000fe20000000000 */
[----:B------:R-:W-:Y:S01]  /*82d0*/  PRMT R15, R5, 0x7610, R15 ;  /* 0x00007610050f7816 */ /* 0x000fe2000000000f */
[----:B------:R-:W-:Y:S02]  /*82e0*/  @P0 VIADD R0, R4, 0xffffffc0 ;  /* 0xffffffc004000836 */ /* 0x000fe40000000000 */
[----:B------:R-:W-:-:S02]  /*82f0*/  IMAD R4, R6, -0x80, R53 ;  /* 0xffffff8006047824 */ /* 0x000fc400078e0235 */
[----:B------:R-:W-:Y:S02]  /*8300*/  IMAD.MOV.U32 R6, RZ, RZ, R21 ;  /* 0x000000ffff067224 */ /* 0x000fe400078e0015 */
[----:B------:R-:W-:Y:S01]  /*8310*/  IMAD.MOV.U32 R5, RZ, RZ, R9 ;  /* 0x000000ffff057224 */ /* 0x000fe200078e0009 */
[----:B------:R-:W-:Y:S01]  /*8320*/  VIMNMX R53, R4, 0x80, PT ;  /* 0x0000008004357848 */ /* 0x000fe20003fe0100 */
[----:B------:R-:W-:Y:S01]  /*8330*/  IMAD.MOV.U32 R4, RZ, RZ, R2 ;  /* 0x000000ffff047224 */ /* 0x000fe200078e0002 */
[----:B------:R-:W-:Y:S01]  /*8340*/  PRMT R14, R6, 0x7610, R14 ;  /* 0x00007610060e7816 */ /* 0x000fe2000000000e */
[----:B------:R-:W-:Y:S01]  /*8350*/  IMAD.MOV.U32 R6, RZ, RZ, R10 ;  /* 0x000000ffff067224 */ /* 0x000fe200078e000a */
[----:B------:R-:W-:Y:S02]  /*8360*/  ISETP.GE.AND P0, PT, R154, R53, PT ;  /* 0x000000359a00720c */ /* 0x000fe40003f06270 */
[----:B------:R-:W-:Y:S01]  /*8370*/  PRMT R69, R5, 0x7610, R69 ;  /* 0x0000761005457816 */ /* 0x000fe20000000045 */
[----:B------:R-:W-:Y:S01]  /*8380*/  IMAD.MOV.U32 R5, RZ, RZ, R3 ;  /* 0x000000ffff057224 */ /* 0x000fe200078e0003 */
[----:B------:R-:W-:-:S02]  /*8390*/  PRMT R28, R4, 0x7610, R28 ;  /* 0x00007610041c7816 */ /* 0x000fc4000000001c */
[----:B------:R-:W-:Y:S02]  /*83a0*/  PRMT R70, R6, 0x7610, R70 ;  /* 0x0000761006467816 */ /* 0x000fe40000000046 */
[----:B------:R-:W-:-:S05]  /*83b0*/  PRMT R13, R5, 0x7610, R13 ;  /* 0x00007610050d7816 */ /* 0x000fca000000000d */
        /* <DEDUP_REMOVED lines=11> */
[----:B------:R-:W-:Y:S02]  /*8470*/  SHF.R.U64 R58, R54, 0x10, R55 ;  /* 0x00000010363a7819 */ /* 0x000fe40000001237 */
        /* <DEDUP_REMOVED lines=40> */
.L_x_13093:
[----:B------:R-:W-:Y:S05]  /*8700*/  BSYNC B2 ;  /* 0x0000000000027941 */ /* 0x000fea0003800000 */
.L_x_13092:
[----:B------:R-:W-:Y:S05]  /*8710*/  @P1 BRA `(.L_x_13091) ;  /* 0x0000000000b81947 */ /* 0x000fea0003800000 */
[----:B0-----:R-:W0:Y:S01]  /*8720*/  LDS.128 R4, [R0] ;  /* 0x0000000000047984 */ /* 0x001e220000000c00 */
[----:B------:R-:W-:Y:S02]  /*8730*/  SHF.R.U32.HI R58, RZ, 0x10, R25 ;  /* 0x00000010ff3a7819 */ /* 0x000fe40000011619 */
[----:B------:R-:W-:Y:S02]  /*8740*/  SHF.R.U32.HI R55, RZ, 0x10, R27 ;  /* 0x00000010ff377819 */ /* 0x000fe4000001161b */
[C---:B------:R-:W-:Y:S02]  /*8750*/  PRMT R58, R66.reuse, 0x5432, R58 ;  /* 0x00005432423a7816 */ /* 0x040fe4000000003a */
        /* <DEDUP_REMOVED lines=42> */
.L_x_13091:
[----:B------:R-:W-:Y:S05]  /*8a00*/  BSYNC B1 ;  /* 0x0000000000017941 */ /* 0x000fea0003800000 */
.L_x_13090:
        /* <DEDUP_REMOVED lines=53> */
.L_x_13096:
[----:B------:R-:W-:Y:S05]  /*8d60*/  BSYNC B1 ;  /* 0x0000000000017941 */ /* 0x000fea0003800000 */
.L_x_13095:
        /* <DEDUP_REMOVED lines=31> */
[----:B------:R-:W-:Y:S01]  /*8f60*/  FFMA.FTZ R20, R9, R14, -R20 ;  /* 0x0000000e09147223 */ /* 0x000fe20000010814 */
[----:B------:R-:W-:Y:S01]  /*8f70*/  LOP3.LUT R15, R15, 0xffff0000, RZ, 0xc0, !PT ;  /* 0xffff00000f0f7812 */ /* 0x000fe200078ec0ff */
[----:B------:R-:W-:Y:S01]  /*8f80*/  FFMA.FTZ R11, R9, R10, R8 ;  /* 0x0000000a090b7223 */ /* 0x000fe20000010008 */
        /* <DEDUP_REMOVED lines=14> */
.L_x_13081:
        /* <DEDUP_REMOVED lines=17> */
[----:B------:R-:W-:-:S04]  /*9180*/  IMAD.WIDE.U32 R2, R7, UR4, R2 ;  /* 0x0000000407027c25 */ /* 0x000fc8000f8e0002 */
[C---:B------:R-:W-:Y:S01]  /*9190*/  IMAD R9, R7.reuse, UR5, R8 ;  /* 0x0000000507097c24 */ /* 0x040fe2000f8e0208 */
[----:B------:R-:W-:Y:S01]  /*91a0*/  ULDC.64 UR4, c[0x0][0x3e8] ;  /* 0x0000fa0000047ab9 */ /* 0x000fe20000000a00 */
        /* <DEDUP_REMOVED lines=21> */
[----:B--2---:R-:W-:Y:S01]  /*9300*/  @!P1 IMAD.X R7, R2, 0x1, R21, P2 ;  /* 0x0000000102079824 */ /* 0x004fe200010e0615 */
[----:B---3--:R-:W-:-:S04]  /*9310*/  @!P1 IADD3 R14, P2, R14, R5, RZ ;  /* 0x000000050e0e9210 */ /* 0x008fc80007f5e0ff */
        /* <DEDUP_REMOVED lines=18> */
[----:B------:R-:W-:Y:S02]  /*9440*/  PRMT R60, R60, 0x5410, R3 ;  /* 0x000054103c3c7816 */ /* 0x000fe40000000003 */
[----:B------:R-:W-:Y:S01]  /*9450*/  CS2R R2, SRZ ;  /* 0x0000000000027805 */ /* 0x000fe2000001ff00 */
[----:B------:R-:W-:-:S02]  /*9460*/  @!P1 IMAD.MOV.U32 R21, RZ, RZ, R5 ;  /* 0x000000ffff159224 */ /* 0x000fc400078e0005 */
[----:B------:R-:W-:Y:S02]  /*9470*/  @!P1 IMAD.MOV.U32 R57, RZ, RZ, R9 ;  /* 0x000000ffff399224 */ /* 0x000fe400078e0009 */
[----:B------:R-:W-:Y:S02]  /*9480*/  @!P1 IMAD.MOV.U32 R2, RZ, RZ, R6 ;  /* 0x000000ffff029224 */ /* 0x000fe400078e0006 */
[----:B------:R-:W-:Y:S02]  /*9490*/  @!P1 IMAD.MOV.U32 R3, RZ, RZ, R7 ;  /* 0x000000ffff039224 */ /* 0x000fe400078e0007 */
        /* <DEDUP_REMOVED lines=12> */
[----:B01--4-:R-:W-:-:S07]  /*9560*/  PRMT R64, R64, 0x5410, R5 ;  /* 0x0000541040407816 */ /* 0x013fce0000000005 */
.L_x_13411:
        /* <DEDUP_REMOVED lines=24> */
.L_x_13099:
[----:B------:R-:W-:Y:S05]  /*96f0*/  BSYNC B1 ;  /* 0x0000000000017941 */ /* 0x000fea0003800000 */
.L_x_13098:
[----:B------:R-:W0:Y:S01]  /*9700*/  SYNCS.PHASECHK.TRANS64.TRYWAIT P1, [R148+URZ+0x32400], R13 ;  /* 0x0324000d940075a7 */ /* 0x000e22000802017f */
[----:B------:R-:W-:Y:S04]  /*9710*/  BSSY B1, `(.L_x_13100) ;  /* 0x0000002000017945 */ /* 0x000fe80003800000 */
[----:B0-----:R-:W-:Y:S05]  /*9720*/  @!P1 BRA `(.L_x_13101) ;  /* 0x000002f0003c9947 */ /* 0x001fea0003800000 */
.L_x_13412:
[----:B------:R-:W-:Y:S05]  /*9730*/  BSYNC B1 ;  /* 0x0000000000017941 */ /* 0x000fea0003800000 */
.L_x_13100:
[----:B------:R-:W2:Y:S01]  /*9740*/  LDL R0, [R1+0x50] ;  /* 0x0000500001007983 */ /* 0x000ea20000100800 */
        /* <DEDUP_REMOVED lines=10> */
[----:B0-----:R-:W-:Y:S02]  /*97f0*/  VIMNMX R13, R0, 0x80, PT ;  /* 0x00000080000d7848 */ /* 0x001fe40003fe0100 */
        /* <DEDUP_REMOVED lines=9> */
[----:B------:R-:W-:Y:S01]  /*9890*/  IMAD.IADD R14, R22, 0x1, R59 ;  /* 0x00000001160e7824 */ /* 0x000fe200078e023b */
[C---:B------:R-:W-:Y:S02]  /*98a0*/  LOP3.LUT R12, R191.reuse, 0x38, R22, 0xf8, !PT ;  /* 0x00000038bf0c7812 */ /* 0x040fe400078ef816 */
[----:B------:R-:W-:Y:S02]  /*98b0*/  SHF.R.U64 R69, R20, 0x10, R21 ;  /* 0x0000001014457819 */ /* 0x000fe40000001215 */
[----:B------:R-:W-:Y:S02]  /*98c0*/  LOP3.LUT R14, R191, 0x38, R14, 0xf8, !PT ;  /* 0x00000038bf0e7812 */ /* 0x000fe400078ef80e */
[-C--:B------:R-:W-:Y:S02]  /*98d0*/  LOP3.LUT R13, R12, R207.reuse, RZ, 0x3c, !PT ;  /* 0x000000cf0c0d7212 */ /* 0x080fe400078e3cff */
[----:B------:R-:W-:Y:S02]  /*98e0*/  LOP3.LUT R15, R14, R207, RZ, 0x3c, !PT ;  /* 0x000000cf0e0f7212 */ /* 0x000fe400078e3cff */
[----:B------:R-:W-:Y:S01]  /*98f0*/  SHF.R.U64 R71, R56, 0x10, R57 ;  /* 0x0000001038477819 */ /* 0x000fe20000001239 */
[----:B------:R-:W-:Y:S01]  /*9900*/  IMAD.IADD R13, R192, 0x1, R13 ;  /* 0x00000001c00d7824 */ /* 0x000fe200078e020d */
[----:B------:R-:W-:Y:S01]  /*9910*/  SHF.R.U64 R66, R54, 0x10, R55 ;  /* 0x0000001036427819 */ /* 0x000fe20000001237 */
[----:B------:R-:W-:Y:S01]  /*9920*/  IMAD.IADD R25, R192, 0x1, R15 ;  /* 0x00000001c0197824 */ /* 0x000fe200078e020f */
[----:B------:R-:W-:Y:S01]  /*9930*/  PRMT R69, R75, 0x5410, R69 ;  /* 0x000054104b457816 */ /* 0x000fe20000000045 */
[--C-:B------:R-:W-:Y:S01]  /*9940*/  IMAD R78, R13, 0x2, R148.reuse ;  /* 0x000000020d4e7824 */ /* 0x100fe200078e0294 */
[----:B------:R-:W-:Y:S01]  /*9950*/  SHF.R.U32.HI R67, RZ, 0x10, R57 ;  /* 0x00000010ff437819 */ /* 0x000fe20000011639 */
[----:B------:R-:W-:Y:S01]  /*9960*/  IMAD R80, R25, 0x2, R148 ;  /* 0x0000000219507824 */ /* 0x000fe200078e0294 */
[----:B------:R-:W-:-:S02]  /*9970*/  SHF.R.U32.HI R70, RZ, 0x10, R21 ;  /* 0x00000010ff467819 */ /* 0x000fc40000011615 */
[----:B------:R-:W0:Y:S01]  /*9980*/  LDS.128 R12, [R78+0x18400] ;  /* 0x018400004e0c7984 */ /* 0x000e220000000c00 */
[C---:B------:R-:W-:Y:S01]  /*9990*/  PRMT R57, R28.reuse, 0x5410, R71 ;  /* 0x000054101c397816 */ /* 0x040fe20000000047 */
[----:B------:R-:W-:Y:S01]  /*99a0*/  IMAD.U32 R71, R69, 0x10000, RZ ;  /* 0x0001000045477824 */ /* 0x000fe200078e00ff */
[----:B------:R-:W-:Y:S01]  /*99b0*/  PRMT R66, R28, 0x5432, R66 ;  /* 0x000054321c427816 */ /* 0x000fe20000000042 */
[----:B------:R-:W1:Y:S01]  /*99c0*/  LDS.128 R24, [R80+0x18400] ;  /* 0x0184000050187984 */ /* 0x000e620000000c00 */
[--C-:B------:R-:W-:Y:S02]  /*99d0*/  SHF.R.U32.HI R76, RZ, 0x10, R3.reuse ;  /* 0x00000010ff4c7819 */ /* 0x100fe40000011603 */
[----:B------:R-:W-:Y:S02]  /*99e0*/  SHF.R.U64 R74, R2, 0x10, R3 ;  /* 0x00000010024a7819 */ /* 0x000fe40000001203 */
[----:B------:R-:W-:Y:S01]  /*99f0*/  PRMT R58, R58, 0x5410, R67 ;  /* 0x000054103a3a7816 */ /* 0x000fe20000000043 */
[----:B------:R-:W-:Y:S01]  /*9a00*/  IMAD.U32 R67, R57, 0x10000, RZ ;  /* 0x0001000039437824 */ /* 0x000fe200078e00ff */
[----:B------:R-:W-:-:S02]  /*9a10*/  PRMT R70, R65, 0x5432, R70 ;  /* 0x0000543241467816 */ /* 0x000fc40000000046 */
[----:B------:R-:W-:Y:S02]  /*9a20*/  SHF.R.U32.HI R68, RZ, 0x10, R55 ;  /* 0x00000010ff447819 */ /* 0x000fe40000011637 */
[----:B------:R-:W-:Y:S01]  /*9a30*/  PRMT R76, R64, 0x5432, R76 ;  /* 0x00005432404c7816 */ /* 0x000fe2000000004c */
[----:B------:R-:W-:Y:S01]  /*9a40*/  IMAD.U32 R75, R70, 0x10000, RZ ;  /* 0x00010000464b7824 */ /* 0x000fe200078e00ff */
[----:B------:R-:W-:Y:S02]  /*9a50*/  PRMT R68, R60, 0x5432, R68 ;  /* 0x000054323c447816 */ /* 0x000fe40000000044 */
[----:B------:R-:W-:Y:S02]  /*9a60*/  LOP3.LUT R69, R69, 0xffff0000, RZ, 0xc0, !PT ;  /* 0xffff000045457812 */ /* 0x000fe400078ec0ff */
[----:B------:R-:W-:Y:S02]  /*9a70*/  LOP3.LUT R57, R57, 0xffff0000, RZ, 0xc0, !PT ;  /* 0xffff000039397812 */ /* 0x000fe400078ec0ff */
[----:B------:R-:W-:-:S02]  /*9a80*/  LOP3.LUT R70, R70, 0xffff0000, RZ, 0xc0, !PT ;  /* 0xffff000046467812 */ /* 0x000fc400078ec0ff */
        /* <DEDUP_REMOVED lines=14> */
[----:B------:R-:W-:Y:S02]  /*9b70*/  IMAD.U32 R67, R58, 0x10000, RZ ;  /* 0x000100003a437824 */ /* 0x000fe400078e00ff */
[----:B------:R-:W-:Y:S01]  /*9b80*/  FFMA.FTZ R79, R2, R71, R79 ;  /* 0x00000047024f7223 */ /* 0x000fe2000001004f */
[----:B------:R-:W-:Y:S01]  /*9b90*/  IMAD.U32 R28, R76, 0x10000, RZ ;  /* 0x000100004c1c7824 */ /* 0x000fe200078e00ff */
[----:B------:R-:W-:Y:S01]  /*9ba0*/  LOP3.LUT R58, R58, 0xffff0000, RZ, 0xc0, !PT ;  /* 0xffff00003a3a7812 */ /* 0x000fe200078ec0ff */
[----:B------:R-:W-:Y:S02]  /*9bb0*/  IMAD.U32 R2, R68, 0x10000, RZ ;  /* 0x0001000044027824 */ /* 0x000fe400078e00ff */
[----:B------:R-:W-:Y:S01]  /*9bc0*/  FMUL.FTZ R71, R54, R67 ;  /* 0x0000004336477220 */ /* 0x000fe20000410000 */
[----:B------:R-:W-:-:S02]  /*9bd0*/  IMAD.U32 R21, R15, 0x10000, RZ ;  /* 0x000100000f157824 */ /* 0x000fc400078e00ff */
[----:B------:R-:W-:Y:S01]  /*9be0*/  FMUL.FTZ R54, R56, R28 ;  /* 0x0000001c38367220 */ /* 0x000fe20000410000 */
[----:B------:R-:W-:Y:S01]  /*9bf0*/  FFMA.FTZ R81, R20, R67, -R81 ;  /* 0x0000004314517223 */ /* 0x000fe20000010851 */
[-C--:B------:R-:W-:Y:S01]  /*9c00*/  FMUL.FTZ R67, R56, R2.reuse ;  /* 0x0000000238437220 */ /* 0x080fe20000410000 */
[----:B------:R-:W-:Y:S01]  /*9c10*/  FFMA.FTZ R71, R20, R75, R71 ;  /* 0x0000004b14477223 */ /* 0x000fe20000010047 */
[C---:B------:R-:W-:Y:S01]  /*9c20*/  FFMA.FTZ R56, R21.reuse, R2, -R54 ;  /* 0x0000000215387223 */ /* 0x040fe20000010836 */
[C---:B------:R-:W-:Y:S01]  /*9c30*/  FMUL.FTZ R2, R24.reuse, R69 ;  /* 0x0000004518027220 */ /* 0x040fe20000410000 */
[----:B------:R-:W-:Y:S01]  /*9c40*/  FFMA.FTZ R67, R21, R28, R67 ;  /* 0x0000001c15437223 */ /* 0x000fe20000010043 */
[-C--:B------:R-:W-:Y:S01]  /*9c50*/  FMUL.FTZ R28, R24, R57.reuse ;  /* 0x00000039181c7220 */ /* 0x080fe20000410000 */
[----:B------:R-:W-:Y:S01]  /*9c60*/  FMUL.FTZ R21, R25, R70 ;  /* 0x0000004619157220 */ /* 0x000fe20000410000 */
[----:B------:R-:W-:Y:S01]  /*9c70*/  FFMA.FTZ R24, R3, R57, -R2 ;  /* 0x0000003903187223 */ /* 0x000fe20000010802 */
[----:B------:R-:W-:Y:S01]  /*9c80*/  FMUL.FTZ R25, R25, R58 ;  /* 0x0000003a19197220 */ /* 0x000fe20000410000 */
[----:B------:R-:W-:-:S02]  /*9c90*/  IMAD.U32 R55, R26, 0x10000, RZ ;  /* 0x000100001a377824 */ /* 0x000fc400078e00ff */
[----:B------:R-:W-:Y:S01]  /*9ca0*/  FFMA.FTZ R58, R12, R58, -R21 ;  /* 0x0000003a0c3a7223 */ /* 0x000fe20000010815 */
[----:B------:R-:W-:Y:S02]  /*9cb0*/  IMAD.U32 R20, R74, 0x10000, RZ ;  /* 0x000100004a147824 */ /* 0x000fe400078e00ff */
[----:B------:R-:W-:Y:S01]  /*9cc0*/  FFMA.FTZ R70, R12, R70, R25 ;  /* 0x000000460c467223 */ /* 0x000fe20000010019 */
[----:B------:R-:W-:Y:S01]  /*9cd0*/  IMAD.U32 R2, R66, 0x10000, RZ ;  /* 0x0001000042027824 */ /* 0x000fe200078e00ff */
[----:B------:R-:W-:Y:S01]  /*9ce0*/  LOP3.LUT R26, R26, 0xffff0000, RZ, 0xc0, !PT ;  /* 0xffff00001a1a7812 */ /* 0x000fe200078ec0ff */
[----:B------:R-:W-:Y:S01]  /*9cf0*/  IMAD.U32 R13, R14, 0x10000, RZ ;  /* 0x000100000e0d7824 */ /* 0x000fe200078e00ff */
[----:B------:R-:W-:Y:S01]  /*9d00*/  LOP3.LUT R27, R27, 0xffff0000, RZ, 0xc0, !PT ;  /* 0xffff00001b1b7812 */ /* 0x000fe200078ec0ff */
[----:B------:R-:W-:Y:S01]  /*9d10*/  FFMA.FTZ R28, R3, R69, R28 ;  /* 0x00000045031c7223 */ /* 0x000fe2000001001c */
[C---:B------:R-:W-:Y:S01]  /*9d20*/  FMUL.FTZ R54, R55.reuse, R20 ;  /* 0x0000001437367220 */ /* 0x040fe20000410000 */
[----:B------:R-:W-:Y:S01]  /*9d30*/  FMUL.FTZ R12, R55, R2 ;  /* 0x00000002370c7220 */ /* 0x000fe20000410000 */
[----:B------:R-:W-:-:S02]  /*9d40*/  LOP3.LUT R21, R74, 0xffff0000, RZ, 0xc0, !PT ;  /* 0xffff00004a157812 */ /* 0x000fc400078ec0ff */
        /* <DEDUP_REMOVED lines=9> */
[-C--:B------:R-:W-:Y:S01]  /*9de0*/  FMUL.FTZ R26, R26, R3.reuse ;  /* 0x000000031a1a7220 */ /* 0x080fe20000410000 */
[-C--:B------:R-:W-:Y:S01]  /*9df0*/  FMUL.FTZ R25, R27, R68.reuse ;  /* 0x000000441b197220 */ /* 0x080fe20000410000 */
[----:B------:R-:W-:Y:S01]  /*9e00*/  FFMA.FTZ R3, R14, R3, -R13 ;  /* 0x000000030e037223 */ /* 0x000fe2000001080d */
[----:B------:R-:W-:Y:S01]  /*9e10*/  F2FP.BF16.F32.PACK_AB R12, R24, R77 ;  /* 0x0000004d180c723e */ /* 0x000fe200000010ff */
[C---:B------:R-:W-:Y:S01]  /*9e20*/  FFMA.FTZ R27, R15.reuse, R68, -R2 ;  /* 0x000000440f1b7223 */ /* 0x040fe20000010802 */
        /* <DEDUP_REMOVED lines=11> */
.L_x_13103:
[----:B------:R-:W-:Y:S05]  /*9ee0*/  BSYNC B1 ;  /* 0x0000000000017941 */ /* 0x000fea0003800000 */
.L_x_13102:
[----:B------:R-:W-:Y:S02]  /*9ef0*/  PRMT R0, R0, 0x5410, R62 ;  /* 0x0000541000007816 */ /* 0x000fe4000000003e */
[----:B------:R-:W-:Y:S01]  /*9f00*/  PRMT R55, R55, 0x5410, R63 ;  /* 0x0000541037377816 */ /* 0x000fe2000000003f */
[----:B------:R-:W-:Y:S06]  /*9f10*/  @P0 BRA `(.L_x_13094) ;  /* 0x0000000400880947 */ /* 0x000fec0003800000 */
[----:B------:R-:W2:Y:S01]  /*9f20*/  LDL R58, [R1+0x468] ;  /* 0x00046800013a7983 */ /* 0x000ea20000100800 */
[----:B------:R-:W-:Y:S01]  /*9f30*/  IMAD.IADD R3, R22, 0x1, R59 ;  /* 0x0000000116037824 */ /* 0x000fe200078e023b */
[----:B------:R-:W-:Y:S02]  /*9f40*/  SHF.R.U64 R28, R8, 0x10, R9 ;  /* 0x00000010081c7819 */ /* 0x000fe40000001209 */
[----:B------:R-:W-:Y:S02]  /*9f50*/  SHF.R.U64 R4, R4, 0x10, R5 ;  /* 0x0000001004047819 */ /* 0x000fe40000001205 */
[----:B------:R-:W-:Y:S02]  /*9f60*/  LOP3.LUT R3, R206, 0x38, R3, 0xf8, !PT ;  /* 0x00000038ce037812 */ /* 0x000fe400078ef803 */
[----:B------:R-:W-:Y:S02]  /*9f70*/  PRMT R28, R0, 0x5432, R28 ;  /* 0x00005432001c7816 */ /* 0x000fe4000000001c */
[----:B------:R-:W-:-:S02]  /*9f80*/  LOP3.LUT R2, R3, R208, RZ, 0x3c, !PT ;  /* 0x000000d003027212 */ /* 0x000fc400078e3cff */
[----:B------:R-:W-:Y:S02]  /*9f90*/  SHF.R.U32.HI R21, RZ, 0x10, R5 ;  /* 0x00000010ff157819 */ /* 0x000fe40000011605 */
[----:B------:R-:W-:Y:S01]  /*9fa0*/  SHF.R.U32.HI R54, RZ, 0x10, R9 ;  /* 0x00000010ff367819 */ /* 0x000fe20000011609 */
[----:B------:R-:W-:Y:S01]  /*9fb0*/  IMAD.IADD R3, R209, 0x1, R2 ;  /* 0x00000001d1037824 */ /* 0x000fe200078e0202 */
[----:B------:R-:W-:Y:S02]  /*9fc0*/  PRMT R65, R65, 0x5410, R4 ;  /* 0x0000541041417816 */ /* 0x000fe40000000004 */
[----:B------:R-:W-:Y:S01]  /*9fd0*/  SHF.R.U64 R2, R10, 0x10, R11 ;  /* 0x000000100a027819 */ /* 0x000fe2000000120b */
[----:B------:R-:W-:Y:S01]  /*9fe0*/  IMAD R3, R3, 0x2, R148 ;  /* 0x0000000203037824 */ /* 0x000fe200078e0294 */
[--C-:B------:R-:W-:Y:S02]  /*9ff0*/  SHF.R.U64 R5, R6, 0x10, R7.reuse ;  /* 0x0000001006057819 */ /* 0x100fe40000001207 */
[----:B------:R-:W-:-:S02]  /*a000*/  SHF.R.U32.HI R6, RZ, 0x10, R7 ;  /* 0x00000010ff067819 */ /* 0x000fc40000011607 */
[----:B0-----:R-:W0:Y:S01]  /*a010*/  LDS.128 R24, [R3+0x18400] ;  /* 0x0184000003187984 */ /* 0x001e220000000c00 */
[----:B------:R-:W-:Y:S02]  /*a020*/  SHF.R.U32.HI R11, RZ, 0x10, R11 ;  /* 0x00000010ff0b7819 */ /* 0x000fe4000001160b */
[----:B------:R-:W-:Y:S01]  /*a030*/  PRMT R64, R64, 0x5410, R21 ;  /* 0x0000541040407816 */ /* 0x000fe20000000015 */
[----:B------:R-:W-:Y:S01]  /*a040*/  IMAD.U32 R21, R65, 0x10000, RZ ;  /* 0x0001000041157824 */ /* 0x000fe200078e00ff */
        /* <DEDUP_REMOVED lines=10> */
[----:B------:R-:W-:Y:S02]  /*a0f0*/  IMAD.U32 R25, R28, 0x10000, RZ ;  /* 0x000100001c197824 */ /* 0x000fe400078e00ff */
[----:B------:R-:W-:Y:S01]  /*a100*/  FMUL.FTZ R57, R8, R21 ;  /* 0x0000001508397220 */ /* 0x000fe20000410000 */
[----:B------:R-:W-:Y:S01]  /*a110*/  IMAD.U32 R11, R26, 0x10000, RZ ;  /* 0x000100001a0b7824 */ /* 0x000fe200078e00ff */
[----:B------:R-:W-:Y:S01]  /*a120*/  LOP3.LUT R28, R28, 0xffff0000, RZ, 0xc0, !PT ;  /* 0xffff00001c1c7812 */ /* 0x000fe200078ec0ff */
[----:B------:R-:W-:Y:S01]  /*a130*/  FMUL.FTZ R55, R8, R25 ;  /* 0x0000001908377220 */ /* 0x000fe20000410000 */
[----:B------:R-:W-:Y:S01]  /*a140*/  IMAD.U32 R8, R60, 0x10000, RZ ;  /* 0x000100003c087824 */ /* 0x000fe200078e00ff */
[----:B--2---:R-:W0:Y:S02]  /*a150*/  LDS.128 R12, [R58+0x18400] ;  /* 0x018400003a0c7984 */ /* 0x004e240000000c00 */
        /* <DEDUP_REMOVED lines=8> */
[C---:B------:R-:W-:Y:S01]  /*a1e0*/  IMAD.U32 R15, R27.reuse, 0x10000, RZ ;  /* 0x000100001b0f7824 */ /* 0x040fe200078e00ff */
[----:B------:R-:W-:Y:S01]  /*a1f0*/  LOP3.LUT R13, R26, 0xffff0000, RZ, 0xc0, !PT ;  /* 0xffff00001a0d7812 */ /* 0x000fe200078ec0ff */
[----:B------:R-:W-:Y:S01]  /*a200*/  FFMA.FTZ R55, R0, R21, -R55 ;  /* 0x0000001500377223 */ /* 0x000fe20000010837 */
[----:B------:R-:W-:Y:S01]  /*a210*/  LOP3.LUT R26, R27, 0xffff0000, RZ, 0xc0, !PT ;  /* 0xffff00001b1a7812 */ /* 0x000fe200078ec0ff */
[----:B------:R-:W-:-:S02]  /*a220*/  IMAD.U32 R27, R54, 0x10000, RZ ;  /* 0x00010000361b7824 */ /* 0x000fc400078e00ff */
[----:B------:R-:W-:Y:S01]  /*a230*/  FFMA.FTZ R57, R0, R25, R57 ;  /* 0x0000001900397223 */ /* 0x000fe20000010039 */
[----:B------:R-:W-:Y:S02]  /*a240*/  IMAD.U32 R21, R64, 0x10000, RZ ;  /* 0x0001000040157824 */ /* 0x000fe400078e00ff */
[----:B------:R-:W-:Y:S02]  /*a250*/  IMAD.U32 R0, R53, 0x10000, RZ ;  /* 0x0001000035007824 */ /* 0x000fe400078e00ff */
        /* <DEDUP_REMOVED lines=8> */
[C---:B------:R-:W-:Y:S01]  /*a2e0*/  FMUL.FTZ R21, R9.reuse, R28 ;  /* 0x0000001c09157220 */ /* 0x040fe20000410000 */
[----:B------:R-:W-:Y:S01]  /*a2f0*/  LOP3.LUT R15, R54, 0xffff0000, RZ, 0xc0, !PT ;  /* 0xffff0000360f7812 */ /* 0x000fe200078ec0ff */
[-C--:B------:R-:W-:Y:S01]  /*a300*/  FMUL.FTZ R9, R9, R65.reuse ;  /* 0x0000004109097220 */ /* 0x080fe20000410000 */
[----:B------:R-:W-:Y:S01]  /*a310*/  LOP3.LUT R7, R64, 0xffff0000, RZ, 0xc0, !PT ;  /* 0xffff000040077812 */ /* 0x000fe200078ec0ff */
[----:B------:R-:W-:Y:S01]  /*a320*/  FFMA.FTZ R8, R2, R65, -R21 ;  /* 0x0000004102087223 */ /* 0x000fe20000010815 */
[----:B------:R-:W-:-:S02]  /*a330*/  IMAD.U32 R4, R61, 0x10000, RZ ;  /* 0x000100003d047824 */ /* 0x000fc400078e00ff */
[----:B------:R-:W-:Y:S01]  /*a340*/  FMUL.FTZ R21, R24, R15 ;  /* 0x0000000f18157220 */ /* 0x000fe20000410000 */
[----:B------:R-:W-:Y:S02]  /*a350*/  IMAD.U32 R0, R20, 0x10000, RZ ;  /* 0x0001000014007824 */ /* 0x000fe400078e00ff */
[-C--:B------:R-:W-:Y:S01]  /*a360*/  FMUL.FTZ R24, R24, R7.reuse ;  /* 0x0000000718187220 */ /* 0x080fe20000410000 */
[----:B------:R-:W-:Y:S01]  /*a370*/  FFMA.FTZ R2, R2, R28, R9 ;  /* 0x0000001c02027223 */ /* 0x000fe20000010009 */
[C---:B------:R-:W-:Y:S01]  /*a380*/  FMUL.FTZ R28, R11.reuse, R4 ;  /* 0x000000040b1c7220 */ /* 0x040fe20000410000 */
        /* <DEDUP_REMOVED lines=8> */
[----:B------:R-:W-:Y:S01]  /*a410*/  LOP3.LUT R53, R53, 0xffff0000, RZ, 0xc0, !PT ;  /* 0xffff000035357812 */ /* 0x000fe200078ec0ff */
[CC--:B------:R-:W-:Y:S01]  /*a420*/  FMUL.FTZ R0, R13.reuse, R20.reuse ;  /* 0x000000140d007220 */ /* 0x0c0fe20000410000 */
[----:B------:R-:W-:Y:S01]  /*a430*/  FMUL.FTZ R5, R13, R61 ;  /* 0x0000003d0d057220 */ /* 0x000fe20000410000 */
[----:B------:R-:W-:Y:S01]  /*a440*/  FMUL.FTZ R9, R26, R7 ;  /* 0x000000071a097220 */ /* 0x000fe20000410000 */
[----:B------:R-:W-:Y:S01]  /*a450*/  F2FP.BF16.F32.PACK_AB R4, R8, R55 ;  /* 0x000000370804723e */ /* 0x000fe200000010ff */
[----:B------:R-:W-:Y:S01]  /*a460*/  FMUL.FTZ R26, R26, R53 ;  /* 0x000000351a1a7220 */ /* 0x000fe20000410000 */
        /* <DEDUP_REMOVED lines=13> */
.L_x_13094:
[----:B------:R-:W-:Y:S05]  /*a540*/  BSYNC B0 ;  /* 0x0000000000007941 */ /* 0x000fea0003800000 */
.L_x_13080:
        /* <DEDUP_REMOVED lines=8> */
.L_x_13077:
[----:B012---:R-:W0:Y:S01]  /*a5d0*/  S2R R3, SR_SWINHI ;  /* 0x0000000000037919 */ /* 0x007e220000002f00 */
[----:B-----5:R-:W-:Y:S01]  /*a5e0*/  IMAD.U32 R2, RZ, RZ, UR37 ;  /* 0x00000025ff027e24 */ /* 0x020fe2000f8e00ff */
[----:B------:R-:W-:Y:S05]  /*a5f0*/  WARPSYNC.ALL ;  /* 0x0000000000007948 */ /* 0x000fea0003800000 */
[----:B------:R-:W-:Y:S01]  /*a600*/  IMAD.U32 R0, RZ, RZ, UR37 ;  /* 0x00000025ff007e24 */ /* 0x000fe2000f8e00ff */
[----:B------:R-:W-:Y:S01]  /*a610*/  IADD3 R2, P0, R2, 0x210, RZ ;  /* 0x0000021002027810 */ /* 0x000fe20007f1e0ff */
[----:B------:R-:W-:-:S03]  /*a620*/  IMAD.U32 R20, RZ, RZ, UR37 ;  /* 0x00000025ff147e24 */ /* 0x000fc6000f8e00ff */
[----:B------:R-:W-:Y:S01]  /*a630*/  IADD3 R0, P1, R0, 0x420, RZ ;  /* 0x0000042000007810 */ /* 0x000fe20007f3e0ff */
[----:B------:R-:W-:Y:S01]  /*a640*/  IMAD.X R25, RZ, RZ, UR36, P0 ;  /* 0x00000024ff197e24 */ /* 0x000fe200080e06ff */
[----:B------:R-:W-:-:S05]  /*a650*/  IADD3 R20, P2, R20, 0x28, RZ ;  /* 0x0000002814147810 */ /* 0x000fca0007f5e0ff */
[----:B------:R-:W-:Y:S01]  /*a660*/  IMAD.X R21, RZ, RZ, UR36, P2 ;  /* 0x00000024ff157e24 */ /* 0x000fe200090e06ff */
[----:B------:R-:W-:Y:S02]  /*a670*/  MOV R10, R148 ;  /* 0x00000094000a7202 */ /* 0x000fe40000000f00 */
[----:B0-----:R-:W-:Y:S01]  /*a680*/  MOV R11, R3 ;  /* 0x00000003000b7202 */ /* 0x001fe20000000f00 */
[----:B------:R-:W-:Y:S02]  /*a690*/  IMAD.X R3, RZ, RZ, UR36, P1 ;  /* 0x00000024ff037e24 */ /* 0x000fe400088e06ff */
[----:B------:R-:W-:Y:S01]  /*a6a0*/  IMAD.MOV.U32 R4, RZ, RZ, R35 ;  /* 0x000000ffff047224 */ /* 0x000fe200078e0023 */
[----:B------:R-:W-:Y:S01]  /*a6b0*/  UIADD3 UR4, UP0, UR37, 0x410, URZ ;  /* 0x0000041025047890 */ /* 0x000fe2000ff1e03f */
[----:B------:R-:W-:Y:S01]  /*a6c0*/  IMAD.MOV.U32 R5, RZ, RZ, R44 ;  /* 0x000000ffff057224 */ /* 0x000fe200078e002c */
[----:B------:R-:W-:Y:S01]  /*a6d0*/  STL.128 [R1+0x170], R16 ;  /* 0x0001701001007387 */ /* 0x000fe20000100c00 */
[----:B------:R-:W-:Y:S01]  /*a6e0*/  IMAD.MOV.U32 R6, RZ, RZ, R38 ;  /* 0x000000ffff067224 */ /* 0x000fe200078e0026 */
[----:B------:R-:W-:Y:S01]  /*a6f0*/  UIADD3.X UR5, URZ, UR36, URZ, UP0, !UPT ;  /* 0x000000243f057290 */ /* 0x000fe200087fe43f */
[----:B------:R-:W-:Y:S01]  /*a700*/  IMAD.MOV.U32 R7, RZ, RZ, R51 ;  /* 0x000000ffff077224 */ /* 0x000fe200078e0033 */
[----:B------:R-:W-:Y:S01]  /*a710*/  STL.64 [R1+0x1f0], R32 ;  /* 0x0001f02001007387 */ /* 0x000fe20000100a00 */
[----:B------:R-:W-:-:S02]  /*a720*/  IMAD.MOV.U32 R8, RZ, RZ, R37 ;  /* 0x000000ffff087224 */ /* 0x000fc400078e0025 */
[----:B------:R-:W-:Y:S01]  /*a730*/  IMAD.MOV.U32 R9, RZ, RZ, R48 ;  /* 0x000000ffff097224 */ /* 0x000fe200078e0030 */
[----:B------:R0:W-:Y:S01]  /*a740*/  STL.128 [R1+0x160], R4 ;  /* 0x0001600401007387 */ /* 0x0001e20000100c00 */
[----:B------:R-:W-:Y:S02]  /*a750*/  IMAD.MOV.U32 R12, RZ, RZ, R36 ;  /* 0x000000ffff0c7224 */ /* 0x000fe400078e0024 */
[----:B------:R-:W-:Y:S01]  /*a760*/  IMAD.MOV.U32 R13, RZ, RZ, R49 ;  /* 0x000000ffff0d7224 */ /* 0x000fe200078e0031 */
[----:B------:R1:W-:Y:S01]  /*a770*/  STL.128 [R1+0x180], R8 ;  /* 0x0001800801007387 */ /* 0x0003e20000100c00 */
[----:B------:R-:W-:Y:S02]  /*a780*/  IMAD.MOV.U32 R14, RZ, RZ, R47 ;  /* 0x000000ffff0e7224 */ /* 0x000fe400078e002f */
[----:B------:R-:W-:-:S05]  /*a790*/  IMAD.MOV.U32 R15, RZ, RZ, R46 ;  /* 0x000000ffff0f7224 */ /* 0x000fca00078e002e */
[----:B------:R-:W-:Y:S01]  /*a7a0*/  STL.128 [R1+0x1a0], R12 ;  /* 0x0001a00c01007387 */ /* 0x000fe20000100c00 */
[----:B0-----:R-:W-:Y:S02]  /*a7b0*/  IMAD.MOV.U32 R4, RZ, RZ, R31 ;  /* 0x000000ffff047224 */ /* 0x001fe400078e001f */
[----:B------:R-:W-:Y:S02]  /*a7c0*/  IMAD.MOV.U32 R5, RZ, RZ, R52 ;  /* 0x000000ffff057224 */ /* 0x000fe400078e0034 */
[----:B------:R-:W-:Y:S02]  /*a7d0*/  IMAD.MOV.U32 R6, RZ, RZ, R0 ;  /* 0x000000ffff067224 */ /* 0x000fe400078e0000 */
[----:B------:R-:W-:Y:S02]  /*a7e0*/  IMAD.MOV.U32 R7, RZ, RZ, R3 ;  /* 0x000000ffff077224 */ /* 0x000fe400078e0003 */
[----:B------:R-:W-:Y:S02]  /*a7f0*/  IMAD.U32 R0, RZ, RZ, UR40 ;  /* 0x00000028ff007e24 */ /* 0x000fe4000f8e00ff */
[----:B-1----:R-:W-:Y:S01]  /*a800*/  IMAD.U32 R9, RZ, RZ, UR42 ;  /* 0x0000002aff097e24 */ /* 0x002fe2000f8e00ff */
[----:B------:R0:W-:Y:S01]  /*a810*/  STL.128 [R1+0x1c0], R4 ;  /* 0x0001c00401007387 */ /* 0x0001e20000100c00 */
[----:B------:R-:W-:-:S02]  /*a820*/  IMAD.U32 R8, RZ, RZ, UR4 ;  /* 0x00000004ff087e24 */ /* 0x000fc4000f8e00ff */
[----:B------:R-:W-:Y:S02]  /*a830*/  IMAD.U32 R3, RZ, RZ, UR41 ;  /* 0x00000029ff037e24 */ /* 0x000fe4000f8e00ff */
[----:B0-----:R-:W-:Y:S02]  /*a840*/  IMAD.MOV.U32 R4, RZ, RZ, R29 ;  /* 0x000000ffff047224 */ /* 0x001fe400078e001d */
[----:B------:R-:W-:Y:S02]  /*a850*/  IMAD.MOV.U32 R5, RZ, RZ, R50 ;  /* 0x000000ffff057224 */ /* 0x000fe400078e0032 */
[----:B------:R-:W-:Y:S02]  /*a860*/  IMAD.MOV.U32 R6, RZ, RZ, R2 ;  /* 0x000000ffff067224 */ /* 0x000fe400078e0002 */
[----:B------:R-:W-:Y:S02]  /*a870*/  IMAD.MOV.U32 R7, RZ, RZ, R25 ;  /* 0x000000ffff077224 */ /* 0x000fe400078e0019 */
[----:B------:R-:W-:-:S03]  /*a880*/  IMAD.U32 R2, RZ, RZ, UR39 ;  /* 0x00000027ff027e24 */ /* 0x000fc6000f8e00ff */
[----:B------:R0:W-:Y:S04]  /*a890*/  STL.128 [R1+0x1d0], R4 ;  /* 0x0001d00401007387 */ /* 0x0001e80000100c00 */
        /* <DEDUP_REMOVED lines=10> */
[----:B------:R-:W-:Y:S01]  /*a940*/  IMAD.U32 R9, RZ, RZ, UR5 ;  /* 0x00000005ff097e24 */ /* 0x000fe2000f8e00ff */
[----:B------:R-:W-:Y:S01]  /*a950*/  UIADD3 UR5, UR37, 0x158, URZ ;  /* 0x0000015825057890 */ /* 0x000fe2000fffe03f */
[----:B------:R-:W-:Y:S01]  /*a960*/  VIADD R0, R172, 0xffffffff ;  /* 0xffffffffac007836 */ /* 0x000fe20000000000 */
[----:B------:R0:W-:Y:S02]  /*a970*/  STL.128 [R1+0x190], R4 ;  /* 0x0001900401007387 */ /* 0x0001e40000100c00 */
[----:B0-----:R-:W-:-:S02]  /*a980*/  IMAD.MOV.U32 R4, RZ, RZ, R40 ;  /* 0x000000ffff047224 */ /* 0x001fc400078e0028 */
[----:B------:R-:W-:Y:S02]  /*a990*/  IMAD.MOV.U32 R5, RZ, RZ, R39 ;  /* 0x000000ffff057224 */ /* 0x000fe400078e0027 */
[----:B------:R-:W-:Y:S02]  /*a9a0*/  IMAD.MOV.U32 R6, RZ, RZ, R8 ;  /* 0x000000ffff067224 */ /* 0x000fe400078e0008 */
[----:B------:R-:W-:-:S05]  /*a9b0*/  IMAD.MOV.U32 R7, RZ, RZ, R9 ;  /* 0x000000ffff077224 */ /* 0x000fca00078e0009 */
[----:B------:R0:W-:Y:S01]  /*a9c0*/  STL.128 [R1+0x1b0], R4 ;  /* 0x0001b00401007387 */ /* 0x0001e20000100c00 */
[----:B------:R0:W-:Y:S06]  /*a9d0*/  BAR.SYNC.DEFER_BLOCKING R213, 0x100 ;  /* 0x000400d50000751d */ /* 0x0001ec0000010000 */
[----:B0-----:R-:W-:Y:S05]  /*a9e0*/  CALL.REL.NOINC `($_ZN7cutlass13device_kernelIN5flash11enable_sm90INS1_16FlashAttnFwdSm90INS1_25CollectiveMainloopFwdSm90ILi2EN4cute5tupleIJNS5_1CILi1EEES8_S8_EEENS6_IJNS7_ILi128EEENS7_ILi96EEENS7_ILi64EEEEEELi256ENS_10bfloat16_tEfNS_4arch4Sm90ELb0ELb1ELb1ELb1ELb1ELb1ELb1ELb1ELb0ELb1ELb0ELb0EEENS1_21CollectiveEpilogueFwdINS6_IJSA_NS7_ILi256EEESB_EEES9_SE_SG_Li256ELb1ELb1ELb0ELb0EEENS1_36VarlenDynamicPersistentTileSchedulerILi128ELi96ELi256ELi128ELb0ELb1ELb1ELb1ELb0ELb1EEEEEEEEEvNT_6ParamsE$_ZZN5flash25CollectiveMainloopFwdSm90ILi2EN4cute5tupleIJNS1_1CILi1EEES4_S4_EEENS2_IJNS3_ILi128EEENS3_ILi96EEENS3_ILi64EEEEEELi256EN7cutlass10bfloat16_tEfNSA_4arch4Sm90ELb0ELb1ELb1ELb1ELb1ELb1ELb1ELb1ELb0ELb1ELb0ELb0EE3mmaINS_16FlashAttnFwdSm90ISE_NS_21CollectiveEpilogueFwdINS2_IJS6_NS3_ILi256EEES7_EEES5_SB_SD_Li256ELb1ELb1ELb0ELb0EEENS_36VarlenDynamicPersistentTileSchedulerILi128ELi96ELi256ELi128ELb0ELb1ELb1ELb1ELb0ELb1EEEE13SharedStorageENS1_6TensorINS1_11ArrayEngineIfLm128EEENS1_6LayoutINS2_IJNS2_IJNS3_ILi2EEEST_NS3_ILi32EEEEEES4_S4_EEENS2_IJNS2_IJS4_ST_NS3_ILi4EEEEEENS3_ILi0EEESZ_EEEEEEENS_7SoftmaxILi2ELi0EEEEEbRKNSE_6ParamsENSA_13PipelineAsyncILi2EEES19_RNSA_13PipelineStateILj2EEERT0_RT1_iRiRKNS_16SeqlenInfoQKNewKILb1ELb1EEENS2_IJiiiiEEERT_ENKUliT_T0_T1_E_clIZSF_ISO_S12_S14_EbS17_S19_S19_S1C_S1E_S1G_iS1H_S1L_S1M_S1O_EUlRS1P_iE0_NS3_ILb1EEES1W_EEDaiS1P_S1Q_S1R_) ;  /* 0x0000032c001c7944 */ /* 0x001fea0003c00000 */
        /* <DEDUP_REMOVED lines=26> */
.L_x_13106:
[----:B------:R-:W-:-:S13]  /*ab90*/  ISETP.NE.AND P0, PT, R7, 0x1, PT ;  /* 0x000000010700780c */ /* 0x000fda0003f05270 */
[----:B------:R-:W0:Y:S02]  /*aba0*/  @P0 LDC.64 R4, c[0x0][0xae0] ;  /* 0x0002b800ff040b82 */ /* 0x000e240000000a00 */
[----:B0-----:R-:W-:-:S05]  /*abb0*/  @P0 IMAD.HI.U32 R4, R3, R4, RZ ;  /* 0x0000000403040227 */ /* 0x001fca00078e00ff */
[----:B------:R-:W-:-:S07]  /*abc0*/  @P0 SHF.R.U32.HI R3, RZ, R5, R4 ;  /* 0x00000005ff030219 */ /* 0x000fce0000011604 */
.L_x_13107:
[----:B------:R-:W-:Y:S05]  /*abd0*/  BSYNC B0 ;  /* 0x0000000000007941 */ /* 0x000fea0003800000 */
.L_x_13105:
[----:B------:R-:W-:-:S05]  /*abe0*/  IMAD R3, R3, R7, R7 ;  /* 0x0000000703037224 */ /* 0x000fca00078e0207 */
[----:B------:R-:W-:-:S07]  /*abf0*/  VIMNMX R6, R6, R3, PT ;  /* 0x0000000306067248 */ /* 0x000fce0003fe0100 */
.L_x_13104:
[----:B------:R-:W-:-:S05]  /*ac00*/  IMAD.HI R6, R6, 0x2aaaaaab, RZ ;  /* 0x2aaaaaab06067827 */ /* 0x000fca00078e02ff */
[----:B------:R-:W-:-:S04]  /*ac10*/  SHF.R.U32.HI R3, RZ, 0x1f, R6 ;  /* 0x0000001fff037819 */ /* 0x000fc80000011606 */
[----:B------:R-:W-:-:S04]  /*ac20*/  LEA.HI.SX32 R3, R6, R3, 0x1c ;  /* 0x0000000306037211 */ /* 0x000fc800078fe2ff */
[----:B------:R-:W-:-:S04]  /*ac30*/  VIMNMX R3, R190, R3, !PT ;  /* 0x00000003be037248 */ /* 0x000fc80007fe0100 */
[----:B------:R-:W-:-:S13]  /*ac40*/  ISETP.GE.AND P0, PT, R0, R3, PT ;  /* 0x000000030000720c */ /* 0x000fda0003f06270 */
[----:B------:R-:W-:Y:S05]  /*ac50*/  @!P0 BRA `(.L_x_13108) ;  /* 0x000000b000908947 */ /* 0x000fea0003800000 */
.L_x_13137:
[----:B------:R-:W2:Y:S04]  /*ac60*/  LDL R4, [R1+0x1f8] ;  /* 0x0001f80001047983 */ /* 0x000ea80000100800 */
[----:B0-----:R-:W3:Y:S01]  /*ac70*/  LDL R2, [R1+0x200] ;  /* 0x0002000001027983 */ /* 0x001ee20000100800 */
[----:B--2---:R-:W-:-:S05]  /*ac80*/  VIADD R4, R4, 0x1 ;  /* 0x0000000104047836 */ /* 0x004fca0000000000 */
[----:B------:R-:W-:-:S13]  /*ac90*/  ISETP.NE.AND P0, PT, R4, 0x2, PT ;  /* 0x000000020400780c */ /* 0x000fda0003f05270 */
[----:B------:R0:W5:Y:S04]  /*aca0*/  @P0 LDL R6, [R1+0x1fc] ;  /* 0x0001fc0001060983 */ /* 0x0001680000100800 */
[----:B------:R-:W2:Y:S01]  /*acb0*/  @!P0 LDL R5, [R1+0x1fc] ;  /* 0x0001fc0001058983 */ /* 0x000ea20000100800 */
[----:B---3--:R-:W-:-:S03]  /*acc0*/  VIADD R2, R2, 0x1 ;  /* 0x0000000102027836 */ /* 0x008fc60000000000 */
        /* <DEDUP_REMOVED lines=13> */
.L_x_13110:
[----:B------:R-:W-:Y:S05]  /*ada0*/  BSYNC B0 ;  /* 0x0000000000007941 */ /* 0x000fea0003800000 */
.L_x_13109:
[----:B------:R-:W2:Y:S01]  /*adb0*/  LD.E.64 R8, desc[UR44][R16.64+0x18] ;  /* 0x0000182c10087980 */ /* 0x000ea2000c101b00 */
[----:B-----5:R-:W-:Y:S02]  /*adc0*/  SHF.L.U32 R5, R6, 0x1f, RZ ;  /* 0x0000001f06057819 */ /* 0x020fe400000006ff */
        /* <DEDUP_REMOVED lines=10> */
.L_x_13112:
[----:B------:R-:W-:Y:S05]  /*ae70*/  BSYNC B0 ;  /* 0x0000000000007941 */ /* 0x000fea0003800000 */
.L_x_13111:
        /* <DEDUP_REMOVED lines=8> */
.L_x_13114:
[----:B------:R-:W-:Y:S05]  /*af00*/  BSYNC B0 ;  /* 0x0000000000007941 */ /* 0x000fea0003800000 */
.L_x_13113:
[----:B------:R-:W2:Y:S04]  /*af10*/  LDL R15, [R1+0x1f8] ;  /* 0x0001f800010f7983 */ /* 0x000ea80000100800 */
[----:B------:R-:W2:Y:S01]  /*af20*/  LDL.64 R4, [R1+0x80] ;  /* 0x0000800001047983 */ /* 0x000ea20000100a00 */
[----:B------:R-:W-:Y:S05]  /*af30*/  WARPSYNC.ALL ;  /* 0x0000000000007948 */ /* 0x000fea0003800000 */
[----:B------:R1:W-:Y:S04]  /*af40*/  STL [R1+0x60], RZ ;  /* 0x000060ff01007387 */ /* 0x0003e80000100800 */
[----:B0----5:R-:W3:Y:S01]  /*af50*/  LD.E.64 R6, desc[UR44][R16.64+0x78] ;  /* 0x0000782c10067980 */ /* 0x021ee2000c101b00 */
[----:B------:R-:W-:-:S05]  /*af60*/  IMAD.MOV.U32 R2, RZ, RZ, 0x1 ;  /* 0x00000001ff027424 */ /* 0x000fca00078e00ff */
[----:B------:R1:W-:Y:S04]  /*af70*/  STL [R1+0x60], R2 ;  /* 0x0000600201007387 */ /* 0x0003e80000100800 */
[----:B------:R-:W4:Y:S04]  /*af80*/  LD.E.64 R8, desc[UR44][R16.64+0x78] ;  /* 0x0000782c10087980 */ /* 0x000f28000c101b00 */
[----:B------:R1:W-:Y:S04]  /*af90*/  STL [R1+0x60], R2 ;  /* 0x0000600201007387 */ /* 0x0003e80000100800 */
[----:B------:R-:W4:Y:S01]  /*afa0*/  LD.E.64 R10, desc[UR44][R16.64+0x78] ;  /* 0x0000782c100a7980 */ /* 0x000f22000c101b00 */
[----:B--2---:R-:W-:Y:S01]  /*afb0*/  IMAD R4, R15, 0x300, R4 ;  /* 0x000003000f047824 */ /* 0x004fe200078e0204 */
[----:B------:R-:W-:-:S02]  /*afc0*/  R2UR UR7, R5 ;  /* 0x00000000050772ca */ /* 0x000fc400000e0000 */
[----:B------:R1:W-:Y:S02]  /*afd0*/  STL [R1+0x60], R2 ;  /* 0x0000600201007387 */ /* 0x0003e40000100800 */
[----:B------:R-:W-:Y:S02]  /*afe0*/  R2UR UR6, R4 ;  /* 0x00000000040672ca */ /* 0x000fe400000e0000 */
[----:B------:R-:W2:Y:S01]  /*aff0*/  LD.E.64 R12, desc[UR44][R16.64+0x78] ;  /* 0x0000782c100c7980 */ /* 0x000ea2000c101b00 */
[----:B------:R-:W-:-:S03]  /*b000*/  WARPGROUP.ARRIVE ;  /* 0x00000000000079c5 */ /* 0x000fc60000000000 */
[----:B------:R1:W-:Y:S04]  /*b010*/  STL [R1+0x60], R2 ;  /* 0x0000600201007387 */ /* 0x0003e80000100800 */
[----:B------:R1:W5:Y:S01]  /*b020*/  LDL.64 R14, [R1+0x1f8] ;  /* 0x0001f800010e7983 */ /* 0x0003620000100a00 */
[----:B---3--:R-:W-:Y:S02]  /*b030*/  R2UR UR4, R6 ;  /* 0x00000000060472ca */ /* 0x008fe400000e0000 */
        /* <DEDUP_REMOVED lines=36> */
[----:B-1----:R-:W-:Y:S05]  /*b280*/  @!P0 BRA `(.L_x_13117) ;  /* 0x0000000000048947 */ /* 0x002fea0003800000 */
[----:B------:R-:W-:Y:S01]  /*b290*/  BPT.TRAP 0x1 ;  /* 0x000000040000795c */ /* 0x000fe20000300000 */
.L_x_13117:
[----:B------:R-:W-:Y:S05]  /*b2a0*/  BSYNC B0 ;  /* 0x0000000000007941 */ /* 0x000fea0003800000 */
.L_x_13116:
        /* <DEDUP_REMOVED lines=11> */
.L_x_13119:
[----:B------:R-:W-:Y:S05]  /*b360*/  BSYNC B0 ;  /* 0x0000000000007941 */ /* 0x000fea0003800000 */
.L_x_13118:
[----:B------:R-:W-:Y:S04]  /*b370*/  BSSY B0, `(.L_x_13120) ;  /* 0x0000007000007945 */ /* 0x000fe80003800000 */
[----:B------:R-:W-:Y:S05]  /*b380*/  @P0 BRA `(.L_x_13121) ;  /* 0x0000000000140947 */ /* 0x000fea0003800000 */
[----:B------:R-:W2:Y:S02]  /*b390*/  LD.E.64 R4, desc[UR44][R16.64+0x40] ;  /* 0x0000402c10047980 */ /* 0x000ea4000c101b00 */
[----:B--2---:R-:W-:-:S05]  /*b3a0*/  MOV R5, R4 ;  /* 0x0000000400057202 */ /* 0x004fca0000000f00 */
[----:B------:R-:W-:-:S04]  /*b3b0*/  IMAD R14, R14, 0x8, R5 ;  /* 0x000000080e0e7824 */ /* 0x000fc800078e0205 */
[----:B------:R-:W0:Y:S02]  /*b3c0*/  SYNCS.PHASECHK.TRANS64.TRYWAIT P0, [R14+URZ], R15 ;  /* 0x0000000f0e0075a7 */ /* 0x000e24000800017f */
[----:B0-----:R-:W-:Y:S05]  /*b3d0*/  @!P0 BRA `(.L_x_13122) ;  /* 0x000002d400388947 */ /* 0x001fea0003800000 */
.L_x_13121:
[----:B------:R-:W-:Y:S05]  /*b3e0*/  BSYNC B0 ;  /* 0x0000000000007941 */ /* 0x000fea0003800000 */
.L_x_13120:
[----:B------:R-:W2:Y:S04]  /*b3f0*/  LDL R9, [R1+0x1f8] ;  /* 0x0001f80001097983 */ /* 0x000ea80000100800 */
[----:B------:R-:W2:Y:S04]  /*b400*/  LDL.64 R4, [R1+0xf8] ;  /* 0x0000f80001047983 */ /* 0x000ea80000100a00 */
[----:B------:R-:W3:Y:S04]  /*b410*/  LDL R8, [R1+0x70] ;  /* 0x0000700001087983 */ /* 0x000ee80000100800 */
[----:B------:R-:W4:Y:S04]  /*b420*/  LDL.64 R6, [R1+0xf0] ;  /* 0x0000f00001067983 */ /* 0x000f280000100a00 */
[----:B------:R-:W4:Y:S04]  /*b430*/  LDL.64 R10, [R1+0xf0] ;  /* 0x0000f000010a7983 */ /* 0x000f280000100a00 */
[----:B------:R-:W4:Y:S04]  /*b440*/  LDL.64 R12, [R1+0xf0] ;  /* 0x0000f000010c7983 */ /* 0x000f280000100a00 */
[----:B0-----:R-:W4:Y:S01]  /*b450*/  LDL.64 R14, [R1+0xf0] ;  /* 0x0000f000010e7983 */ /* 0x001f220000100a00 */
[----:B------:R-:W-:Y:S05]  /*b460*/  WARPSYNC.ALL ;  /* 0x0000000000007948 */ /* 0x000fea0003800000 */
[----:B------:R-:W-:Y:S01]  /*b470*/  WARPGROUP.ARRIVE ;  /* 0x00000000000079c5 */ /* 0x000fe20000000000 */
[----:B--2---:R-:W-:Y:S01]  /*b480*/  IMAD R4, R9, 0xc00, R4 ;  /* 0x00000c0009047824 */ /* 0x004fe200078e0204 */
[----:B------:R-:W-:-:S02]  /*b490*/  R2UR UR7, R5 ;  /* 0x00000000050772ca */ /* 0x000fc400000e0000 */
[----:B---3--:R-:W-:Y:S02]  /*b4a0*/  ISETP.NE.U32.AND P0, PT, R8, RZ, PT ;  /* 0x000000ff0800720c */ /* 0x008fe40003f05070 */
[----:B------:R-:W-:Y:S01]  /*b4b0*/  R2UR UR6, R4 ;  /* 0x00000000040672ca */ /* 0x000fe200000e0000 */
[----:B------:R-:W2:Y:S01]  /*b4c0*/  LDL.64 R8, [R1+0xf0] ;  /* 0x0000f00001087983 */ /* 0x000ea20000100a00 */
        /* <DEDUP_REMOVED lines=131> */
[----:B------:R-:W-:Y:S01]  /*bd00*/  R2UR UR5, R9 ;  /* 0x00000000090572ca */ /* 0x000fe200000e0000 */
[----:B---3--:R-:W-:Y:S01]  /*bd10*/  VIADD R10, R10, 0xc02 ;  /* 0x00000c020a0a7836 */ /* 0x008fe20000000000 */
        /* <DEDUP_REMOVED lines=28> */
[----:B------:R-:W0:Y:S01]  /*bee0*/  S2R R18, SR_TID.X ;  /* 0x0000000000127919 */ /* 0x000e220000002100 */
[----:B------:R1:W-:Y:S04]  /*bef0*/  STL [R1+0x70], R2 ;  /* 0x0000700201007387 */ /* 0x0003e80000100800 */
[----:B------:R1:W-:Y:S01]  /*bf00*/  STL [R1+0x70], R2 ;  /* 0x0000700201007387 */ /* 0x0003e20000100800 */
[----:B------:R-:W-:-:S02]  /*bf10*/  WARPGROUP.DEPBAR.LE gsb0, 0x0 ;  /* 0x00008000000079c5 */ /* 0x000fc40000010000 */
[----:B------:R-:W-:Y:S01]  /*bf20*/  WARPGROUP.ARRIVE ;  /* 0x00000000000079c5 */ /* 0x000fe20000000000 */
[----:B------:R1:W5:Y:S05]  /*bf30*/  LDL R4, [R1+0x1f8] ;  /* 0x0001f80001047983 */ /* 0x00036a0000100800 */
[----:B------:R-:W-:Y:S01]  /*bf40*/  HGMMA.64x96x16.F32.BF16 R24, gdesc[UR4], R24, gsb0 ;  /* 0x01600000041879f0 */ /* 0x000fe20008001818 */
[----:B------:R1:W-:Y:S01]  /*bf50*/  STL [R1+0x70], R2 ;  /* 0x0000700201007387 */ /* 0x0003e20000100800 */
[----:B0-----:R-:W-:-:S03]  /*bf60*/  SHF.R.U32.HI R18, RZ, 0x7, R18 ;  /* 0x00000007ff127819 */ /* 0x001fc60000011612 */
[----:B------:R1:W-:Y:S04]  /*bf70*/  STL [R1+0x70], R2 ;  /* 0x0000700201007387 */ /* 0x0003e80000100800 */
[----:B------:R1:W-:Y:S04]  /*bf80*/  STL [R1+0x70], R2 ;  /* 0x0000700201007387 */ /* 0x0003e80000100800 */
[----:B------:R1:W-:Y:S04]  /*bf90*/  STL [R1+0x70], R2 ;  /* 0x0000700201007387 */ /* 0x0003e80000100800 */
[----:B------:R1:W-:Y:S01]  /*bfa0*/  STL [R1+0x70], R2 ;  /* 0x0000700201007387 */ /* 0x0003e20000100800 */
[----:B------:R-:W-:-:S03]  /*bfb0*/  IADD3 R6, -R18, 0xb, RZ ;  /* 0x0000000b12067810 */ /* 0x000fc60007ffe1ff */
        /* <DEDUP_REMOVED lines=11> */
[----:B------:R-:W2:Y:S01]  /*c070*/  LD.E R5, desc[UR44][R16.64] ;  /* 0x0000002c10057980 */ /* 0x000ea2000c101900 */
[----:B------:R-:W-:Y:S01]  /*c080*/  BSSY B0, `(.L_x_13123) ;  /* 0x0000005000007945 */ /* 0x000fe20003800000 */
[----:B--2---:R-:W-:-:S04]  /*c090*/  LOP3.LUT R5, R5, 0x1, RZ, 0xfc, !PT ;  /* 0x0000000105057812 */ /* 0x004fc800078efcff */
[----:B------:R-:W-:-:S13]  /*c0a0*/  ISETP.NE.AND P0, PT, R5, 0x3, PT ;  /* 0x000000030500780c */ /* 0x000fda0003f05270 */
[----:B-1----:R-:W-:Y:S05]  /*c0b0*/  @!P0 BRA `(.L_x_13124) ;  /* 0x0000000000048947 */ /* 0x002fea0003800000 */
[----:B------:R-:W-:Y:S01]  /*c0c0*/  BPT.TRAP 0x1 ;  /* 0x000000040000795c */ /* 0x000fe20000300000 */
.L_x_13124:
[----:B------:R-:W-:Y:S05]  /*c0d0*/  BSYNC B0 ;  /* 0x0000000000007941 */ /* 0x000fea0003800000 */
.L_x_13123:
[----:B------:R-:W2:Y:S04]  /*c0e0*/  LD.E.64 R6, desc[UR44][R16.64+0x20] ;  /* 0x0000202c10067980 */ /* 0x000ea8000c101b00 */
        /* <DEDUP_REMOVED lines=8> */
[----:B------:R-:W3:Y:S04]  /*c170*/  LDL.64 R12, [R1+0x140] ;  /* 0x00014000010c7983 */ /* 0x000ee80000100a00 */
[----:B------:R-:W4:Y:S04]  /*c180*/  LDL R21, [R1+0x148] ;  /* 0x0001480001157983 */ /* 0x000f280000100800 */
[----:B------:R-:W4:Y:S04]  /*c190*/  LDL.128 R8, [R1+0x130] ;  /* 0x0001300001087983 */ /* 0x000f280000100c00 */
[----:B0-----:R-:W4:Y:S04]  /*c1a0*/  LDL.128 R4, [R1+0x120] ;  /* 0x0001200001047983 */ /* 0x001f280000100c00 */
[----:B--2---:R-:W2:Y:S01]  /*c1b0*/  LD.E R19, desc[UR44][R18.64] ;  /* 0x0000002c12137980 */ /* 0x004ea2000c101900 */
[----:B---3--:R-:W-:-:S02]  /*c1c0*/  ISETP.NE.AND P0, PT, R12, 0x1, PT ;  /* 0x000000010c00780c */ /* 0x008fc40003f05270 */
[----:B----4-:R-:W-:Y:S01]  /*c1d0*/  ISETP.GE.AND P1, PT, R9, 0x1, PT ;  /* 0x000000010900780c */ /* 0x010fe20003f26270 */
        /* <DEDUP_REMOVED lines=44> */
[----:B------:R-:W-:Y:S01]  /*c4a0*/  SHF.R.S32.HI R58, RZ, 0x7, R45 ;  /* 0x00000007ff3a7819 */ /* 0x000fe2000001142d */
[----:B------:R-:W-:Y:S01]  /*c4b0*/  IMAD.IADD R73, R73, 0x1, -R60 ;  /* 0x0000000149497824 */ /* 0x000fe200078e0a3c */
        /* <DEDUP_REMOVED lines=14> */
[----:B------:R-:W-:-:S05]  /*c5a0*/  @P0 IMAD.HI.U32 R58, R86, R13, RZ ;  /* 0x0000000d563a0227 */ /* 0x000fca00078e00ff */
        /* <DEDUP_REMOVED lines=20> */
[----:B------:R-:W-:Y:S02]  /*c6f0*/  IMAD R50, R0, R21, 0x1 ;  /* 0x0000000100327424 */ /* 0x000fe400078e0215 */
[----:B------:R-:W-:Y:S01]  /*c700*/  FMUL.FTZ R19, R71, R19 ;  /* 0x0000001347137220 */ /* 0x000fe20000410000 */
[----:B------:R-:W1:Y:S01]  /*c710*/  MUFU.TANH R14, R14 ;  /* 0x0000000e000e7308 */ /* 0x000e620000002400 */
[----:B------:R-:W-:Y:S01]  /*c720*/  IMAD R50, R53, -0x2, R50 ;  /* 0xfffffffe35327824 */ /* 0x000fe200078e0232 */
[----:B------:R-:W-:-:S06]  /*c730*/  LOP3.LUT R21, RZ, R6, RZ, 0x33, !PT ;  /* 0x00000006ff157212 */ /* 0x000fcc00078e33ff */
[----:B------:R-:W2:Y:S01]  /*c740*/  MUFU.TANH R20, R20 ;  /* 0x0000001400147308 */ /* 0x000ea20000002400 */
[----:B------:R-:W-:-:S07]  /*c750*/  IADD3 R58, -R4, R50, R5 ;  /* 0x00000032043a7210 */ /* 0x000fce0007ffe105 */
        /* <DEDUP_REMOVED lines=63> */
.L_x_13128:
[----:B------:R-:W-:-:S13]  /*cb50*/  ISETP.NE.AND P0, PT, R9, 0x1, PT ;  /* 0x000000010900780c */ /* 0x000fda0003f05270 */
[----:B------:R-:W-:-:S05]  /*cb60*/  @P0 IMAD.HI.U32 R50, R8, R10, RZ ;  /* 0x0000000a08320227 */ /* 0x000fca00078e00ff */
[----:B------:R-:W-:-:S07]  /*cb70*/  @P0 SHF.R.U32.HI R8, RZ, R11, R50 ;  /* 0x0000000bff080219 */ /* 0x000fce0000011632 */
.L_x_13129:
[----:B------:R-:W-:Y:S05]  /*cb80*/  BSYNC B1 ;  /* 0x0000000000017941 */ /* 0x000fea0003800000 */
.L_x_13127:
[----:B------:R-:W-:-:S05]  /*cb90*/  IMAD R8, R8, R9, R63 ;  /* 0x0000000908087224 */ /* 0x000fca00078e023f */
[----:B------:R-:W-:Y:S02]  /*cba0*/  VIMNMX R7, R7, R8, !PT ;  /* 0x0000000807077248 */ /* 0x000fe40007fe0100 */
[----:B------:R-:W-:-:S07]  /*cbb0*/  VIADDMNMX R6, R8, R9, R6, PT ;  /* 0x0000000908067246 */ /* 0x000fce0003800106 */
.L_x_13126:
[----:B------:R-:W-:Y:S05]  /*cbc0*/  BSYNC B0 ;  /* 0x0000000000007941 */ /* 0x000fea0003800000 */
.L_x_13125:
[C---:B------:R-:W-:Y:S01]  /*cbd0*/  ISETP.GE.AND P0, PT, R59.reuse, 0x2, PT ;  /* 0x000000023b00780c */ /* 0x040fe20003f06270 */
[----:B------:R-:W0:Y:S01]  /*cbe0*/  SHFL.IDX PT, R86, R86, 0x1, 0x1c1f ;  /* 0x003c1f0056567f89 */ /* 0x000e2200000e0000 */
[----:B------:R-:W-:Y:S01]  /*cbf0*/  ISETP.GE.AND P2, PT, R59, 0xa, PT ;  /* 0x0000000a3b00780c */ /* 0x000fe20003f46270 */
[----:B------:R-:W-:Y:S01]  /*cc00*/  BSSY B0, `(.L_x_13130) ;  /* 0x0000086000007945 */ /* 0x000fe20003800000 */
[----:B------:R-:W-:Y:S02]  /*cc10*/  P2R R21, PR, RZ, 0x1 ;  /* 0x00000001ff157803 */ /* 0x000fe40000000000 */
[----:B------:R-:W-:Y:S02]  /*cc20*/  ISETP.GT.AND P0, PT, R7, 0x1, !P0 ;  /* 0x000000010700780c */ /* 0x000fe40004704270 */
[----:B------:R-:W-:Y:S02]  /*cc30*/  ISETP.GE.AND P1, PT, R59, 0x9, PT ;  /* 0x000000093b00780c */ /* 0x000fe40003f26270 */
[----:B------:R-:W-:-:S02]  /*cc40*/  ISETP.LT.OR P0, PT, R6, 0x2, P0 ;  /* 0x000000020600780c */ /* 0x000fc40000701670 */
[----:B------:R-:W-:Y:S02]  /*cc50*/  P2R R67, PR, RZ, 0x2 ;  /* 0x00000002ff437803 */ /* 0x000fe40000000000 */
[----:B------:R-:W-:Y:S02]  /*cc60*/  FSEL R84, R20, -INF , !P0 ;  /* 0xff80000014547808 */ /* 0x000fe40004000000 */
[C---:B------:R-:W-:Y:S02]  /*cc70*/  ISETP.GT.AND P0, PT, R7.reuse, 0x9, !P2 ;  /* 0x000000090700780c */ /* 0x040fe40005704270 */
[----:B------:R-:W-:Y:S02]  /*cc80*/  P2R R71, PR, RZ, 0x4 ;  /* 0x00000004ff477803 */ /* 0x000fe40000000000 */
[----:B------:R-:W-:Y:S02]  /*cc90*/  ISETP.LT.OR P0, PT, R6, 0xa, P0 ;  /* 0x0000000a0600780c */ /* 0x000fe40000701670 */
[----:B------:R-:W-:-:S02]  /*cca0*/  ISETP.GT.AND P1, PT, R7, 0x8, !P1 ;  /* 0x000000080700780c */ /* 0x000fc40004f24270 */
[----:B------:R-:W-:Y:S01]  /*ccb0*/  ISETP.GE.AND P2, PT, R59, 0x11, PT ;  /* 0x000000113b00780c */ /* 0x000fe20003f46270 */
[----:B0-----:R-:W-:Y:S01]  /*ccc0*/  IMAD.IADD R8, R53, 0x1, R86 ;  /* 0x0000000135087824 */ /* 0x001fe200078e0256 */
[----:B------:R-:W-:Y:S02]  /*ccd0*/  FSEL R82, R74, -INF , !P0 ;  /* 0xff8000004a527808 */ /* 0x000fe40004000000 */
[----:B------:R-:W-:Y:S02]  /*cce0*/  ISETP.LT.OR P1, PT, R6, 0x9, P1 ;  /* 0x000000090600780c */ /* 0x000fe40000f21670 */
[----:B------:R-:W-:Y:S02]  /*ccf0*/  ISETP.GT.AND P0, PT, R7, 0x10, !P2 ;  /* 0x000000100700780c */ /* 0x000fe40005704270 */
[----:B------:R-:W-:Y:S02]  /*cd00*/  FSEL R170, R24, -INF , !P1 ;  /* 0xff80000018aa7808 */ /* 0x000fe40004800000 */
        /* <DEDUP_REMOVED lines=66> */
[----:B------:R-:W-:-:S02]  /*d130*/  P2R R73, PR, RZ, 0x4 ;  /* 0x00000004ff497803 */ /* 0x000fc40000000000 */
        /* <DEDUP_REMOVED lines=43> */
.L_x_13133:
[----:B------:R-:W-:-:S13]  /*d3f0*/  ISETP.NE.AND P6, PT, R9, 0x1, PT ;  /* 0x000000010900780c */ /* 0x000fda0003fc5270 */
[----:B------:R-:W-:-:S05]  /*d400*/  @P6 IMAD.HI.U32 R10, R4, R10, RZ ;  /* 0x0000000a040a6227 */ /* 0x000fca00078e00ff */
[----:B------:R-:W-:-:S07]  /*d410*/  @P6 SHF.R.U32.HI R4, RZ, R11, R10 ;  /* 0x0000000bff046219 */ /* 0x000fce000001160a */
.L_x_13134:
[----:B------:R-:W-:Y:S05]  /*d420*/  BSYNC B1 ;  /* 0x0000000000017941 */ /* 0x000fea0003800000 */
.L_x_13132:
[----:B------:R-:W-:-:S05]  /*d430*/  IMAD R4, R4, R9, R63 ;  /* 0x0000000904047224 */ /* 0x000fca00078e023f */
[----:B------:R-:W-:Y:S02]  /*d440*/  VIADDMNMX R8, R4, R9, R8, PT ;  /* 0x0000000904087246 */ /* 0x000fe40003800108 */
[----:B------:R-:W-:-:S07]  /*d450*/  VIMNMX R7, R7, R4, !PT ;  /* 0x0000000407077248 */ /* 0x000fce0007fe0100 */
.L_x_13131:
[----:B------:R-:W-:Y:S05]  /*d460*/  BSYNC B0 ;  /* 0x0000000000007941 */ /* 0x000fea0003800000 */
.L_x_13130:
[----:B------:R-:W2:Y:S01]  /*d470*/  LDL.64 R10, [R1+0x420] ;  /* 0x00042000010a7983 */ /* 0x000ea20000100a00 */
[----:B------:R-:W-:Y:S02]  /*d480*/  ISETP.GT.AND P5, PT, R7, RZ, !P5 ;  /* 0x000000ff0700720c */ /* 0x000fe40006fa4270 */
        /* <DEDUP_REMOVED lines=51> */
[----:B------:R-:W-:Y:S02]  /*d7c0*/  ISETP.NE.AND P5, PT, R88, RZ, PT ;  /* 0x000000ff5800720c */ /* 0x000fe40003fa5270 */
[C---:B------:R-:W-:Y:S01]  /*d7d0*/  ISETP.GT.AND P0, PT, R7.reuse, 0x48, !P0 ;  /* 0x000000480700780c */ /* 0x040fe20004704270 */
[----:B------:R-:W3:Y:S01]  /*d7e0*/  LDL R88, [R1+0x440] ;  /* 0x0004400001587983 */ /* 0x000ee20000100800 */
        /* <DEDUP_REMOVED lines=16> */
[----:B--2---:R-:W-:Y:S02]  /*d8f0*/  FMNMX.FTZ R4, R168, R10, !PT ;  /* 0x0000000aa8047209 */ /* 0x004fe40007810000 */
[----:B------:R-:W-:Y:S02]  /*d900*/  ISETP.LT.OR P5, PT, R8, 0x42, P5 ;  /* 0x000000420800780c */ /* 0x000fe40002fa1670 */
[----:B------:R-:W-:Y:S02]  /*d910*/  FMNMX.FTZ R4, R84, R4, !PT ;  /* 0x0000000454047209 */ /* 0x000fe40007810000 */
[----:B------:R-:W-:-:S02]  /*d920*/  FSEL R44, R44, -INF , !P5 ;  /* 0xff8000002c2c7808 */ /* 0x000fc40006800000 */
[----:B------:R-:W-:Y:S02]  /*d930*/  FMNMX.FTZ R4, R170, R4, !PT ;  /* 0x00000004aa047209 */ /* 0x000fe40007810000 */
[C---:B------:R-:W-:Y:S02]  /*d940*/  ISETP.GT.AND P1, PT, R7.reuse, 0x49, !P1 ;  /* 0x000000490700780c */ /* 0x040fe40004f24270 */
[----:B------:R-:W-:Y:S02]  /*d950*/  FMNMX.FTZ R4, R82, R4, !PT ;  /* 0x0000000452047209 */ /* 0x000fe40007810000 */
[----:B------:R-:W-:Y:S02]  /*d960*/  ISETP.LT.OR P0, PT, R8, 0x49, P0 ;  /* 0x000000490800780c */ /* 0x000fe40000701670 */
[----:B------:R-:W-:Y:S02]  /*d970*/  FMNMX.FTZ R4, R68, R4, !PT ;  /* 0x0000000444047209 */ /* 0x000fe40007810000 */
[----:B------:R-:W-:-:S02]  /*d980*/  ISETP.GT.AND P2, PT, R7, 0x50, !P2 ;  /* 0x000000500700780c */ /* 0x000fc40005744270 */
[----:B------:R-:W-:Y:S02]  /*d990*/  FMNMX.FTZ R4, R80, R4, !PT ;  /* 0x0000000450047209 */ /* 0x000fe40007810000 */
        /* <DEDUP_REMOVED lines=33> */
[----:B------:R-:W-:Y:S02]  /*dbb0*/  ISETP.LT.OR P1, PT, R8, 0x4a, P1 ;  /* 0x0000004a0800780c */ /* 0x000fe40000f21670 */
[----:B------:R-:W-:Y:S02]  /*dbc0*/  FSEL R38, R38, -INF , !P0 ;  /* 0xff80000026267808 */ /* 0x000fe40004000000 */
        /* <DEDUP_REMOVED lines=22> */
[----:B------:R-:W-:-:S02]  /*dd30*/  FMNMX.FTZ R7, R61, R4, !PT ;  /* 0x000000043d077209 */ /* 0x000fc40007810000 */
        /* <DEDUP_REMOVED lines=12> */
[C---:B------:R-:W-:Y:S02]  /*de00*/  FSETP.NEU.FTZ.AND P0, PT, R14.reuse, -INF , PT ;  /* 0xff8000000e00780b */ /* 0x040fe40003f1d000 */
        /* <DEDUP_REMOVED lines=13> */
[-C--:B------:R-:W-:Y:S01]  /*dee0*/  FFMA.FTZ R13, R84, R88.reuse, -R9 ;  /* 0x00000058540d7223 */ /* 0x080fe20000010809 */
[-C--:B------:R-:W-:Y:S01]  /*def0*/  FFMA.FTZ R169, R55, R88.reuse, -R7 ;  /* 0x0000005837a97223 */ /* 0x080fe20000010807 */
[----:B------:R-:W-:Y:S01]  /*df00*/  MUFU.EX2 R168, R168 ;  /* 0x000000a800a87308 */ /* 0x000fe20000000800 */
[-CC-:B------:R-:W-:Y:S01]  /*df10*/  FFMA.FTZ R196, R24, R88.reuse, -R9.reuse ;  /* 0x0000005818c47223 */ /* 0x180fe20000010809 */
[-C--:B------:R-:W-:Y:S01]  /*df20*/  FFMA.FTZ R170, R170, R88.reuse, -R9 ;  /* 0x00000058aaaa7223 */ /* 0x080fe20000010809 */
[----:B------:R-:W-:-:S05]  /*df30*/  FFMA.FTZ R31, R41, R88, -R7 ;  /* 0x00000058291f7223 */ /* 0x000fca0000010807 */
[----:B------:R-:W2:Y:S01]  /*df40*/  MUFU.EX2 R63, R19 ;  /* 0x00000013003f7308 */ /* 0x000ea20000000800 */
[-C--:B------:R-:W-:Y:S01]  /*df50*/  FFMA.FTZ R37, R82, R88.reuse, -R9 ;  /* 0x0000005852257223 */ /* 0x080fe20000010809 */
[----:B------:R-:W-:-:S06]  /*df60*/  FFMA.FTZ R171, R53, R88, -R7 ;  /* 0x0000005835ab7223 */ /* 0x000fcc0000010807 */
[----:B------:R-:W-:Y:S08]  /*df70*/  MUFU.EX2 R32, R32 ;  /* 0x0000002000207308 */ /* 0x000ff00000000800 */
[----:B------:R-:W0:Y:S01]  /*df80*/  MUFU.EX2 R24, R11 ;  /* 0x0000000b00187308 */ /* 0x000e220000000800 */
[----:B------:R-:W-:-:S07]  /*df90*/  FFMA.FTZ R36, R68, R88, -R9 ;  /* 0x0000005844247223 */ /* 0x000fce0000010809 */
[----:B------:R-:W1:Y:S01]  /*dfa0*/  MUFU.EX2 R13, R13 ;  /* 0x0000000d000d7308 */ /* 0x000e620000000800 */
[----:B------:R-:W-:-:S07]  /*dfb0*/  FFMA.FTZ R30, R47, R88, -R7 ;  /* 0x000000582f1e7223 */ /* 0x000fce0000010807 */
[----:B------:R-:W3:Y:S01]  /*dfc0*/  MUFU.EX2 R169, R169 ;  /* 0x000000a900a97308 */ /* 0x000ee20000000800 */
[----:B------:R-:W-:-:S07]  /*dfd0*/  FFMA.FTZ R172, R80, R88, -R9 ;  /* 0x0000005850ac7223 */ /* 0x000fce0000010809 */
[----:B------:R-:W4:Y:S01]  /*dfe0*/  MUFU.EX2 R170, R170 ;  /* 0x000000aa00aa7308 */ /* 0x000f220000000800 */
[----:B------:R-:W-:-:S07]  /*dff0*/  FFMA.FTZ R173, R51, R88, -R7 ;  /* 0x0000005833ad7223 */ /* 0x000fce0000010807 */
[----:B------:R-:W4:Y:S01]  /*e000*/  MUFU.EX2 R31, R31 ;  /* 0x0000001f001f7308 */ /* 0x000f220000000800 */
[----:B--2---:R-:W-:Y:S01]  /*e010*/  FFMA.FTZ R4, R63, R4, R168 ;  /* 0x000000043f047223 */ /* 0x004fe200000100a8 */
[----:B------:R-:W-:-:S06]  /*e020*/  FFMA.FTZ R35, R70, R88, -R9 ;  /* 0x0000005846237223 */ /* 0x000fcc0000010809 */
[----:B------:R-:W2:Y:S01]  /*e030*/  MUFU.EX2 R37, R37 ;  /* 0x0000002500257308 */ /* 0x000ea20000000800 */
[----:B0-----:R-:W-:Y:S01]  /*e040*/  FFMA.FTZ R8, R5, R24, R32 ;  /* 0x0000001805087223 */ /* 0x001fe20000010020 */
[----:B------:R-:W-:-:S06]  /*e050*/  FFMA.FTZ R29, R29, R88, -R7 ;  /* 0x000000581d1d7223 */ /* 0x000fcc0000010807 */
[----:B------:R-:W0:Y:S01]  /*e060*/  MUFU.EX2 R171, R171 ;  /* 0x000000ab00ab7308 */ /* 0x000e220000000800 */
[----:B-1----:R-:W-:Y:S01]  /*e070*/  FADD.FTZ R5, R13, R4 ;  /* 0x000000040d057221 */ /* 0x002fe20000010000 */
[----:B------:R-:W-:-:S06]  /*e080*/  FFMA.FTZ R174, R76, R88, -R9 ;  /* 0x000000584cae7223 */ /* 0x000fcc0000010809 */
[----:B------:R-:W1:Y:S01]  /*e090*/  MUFU.EX2 R36, R36 ;  /* 0x0000002400247308 */ /* 0x000e620000000800 */
        /* <DEDUP_REMOVED lines=9> */
[-CC-:B------:R-:W-:Y:S01]  /*e130*/  FFMA.FTZ R21, R20, R88.reuse, -R9.reuse ;  /* 0x0000005814157223 */ /* 0x180fe20000010809 */
[-CC-:B------:R-:W-:Y:S01]  /*e140*/  FFMA.FTZ R176, R74, R88.reuse, -R9.reuse ;  /* 0x000000584ab07223 */ /* 0x180fe20000010809 */
[----:B------:R-:W-:-:S05]  /*e150*/  FFMA.FTZ R33, R66, R88, -R9 ;  /* 0x0000005842217223 */ /* 0x000fca0000010809 */
[----:B------:R-:W4:Y:S01]  /*e160*/  MUFU.EX2 R35, R35 ;  /* 0x0000002300237308 */ /* 0x000f220000000800 */
[-CC-:B------:R-:W-:Y:S01]  /*e170*/  FFMA.FTZ R178, R72, R88.reuse, -R9.reuse ;  /* 0x0000005848b27223 */ /* 0x180fe20000010809 */
[-CC-:B------:R-:W-:Y:S01]  /*e180*/  FFMA.FTZ R224, R64, R88.reuse, -R9.reuse ;  /* 0x0000005840e07223 */ /* 0x180fe20000010809 */
[-CC-:B------:R-:W-:Y:S01]  /*e190*/  FFMA.FTZ R225, R60, R88.reuse, -R9.reuse ;  /* 0x000000583ce17223 */ /* 0x180fe20000010809 */
[----:B------:R-:W-:-:S04]  /*e1a0*/  FFMA.FTZ R222, R58, R88, -R9 ;  /* 0x000000583ade7223 */ /* 0x000fc80000010809 */
[----:B------:R-:W4:Y:S01]  /*e1b0*/  MUFU.EX2 R29, R29 ;  /* 0x0000001d001d7308 */ /* 0x000f220000000800 */
[-CC-:B------:R-:W-:Y:S01]  /*e1c0*/  FFMA.FTZ R223, R62, R88.reuse, -R9.reuse ;  /* 0x000000583edf7223 */ /* 0x180fe20000010809 */
[-CC-:B------:R-:W-:Y:S01]  /*e1d0*/  FFMA.FTZ R204, R56, R88.reuse, -R9.reuse ;  /* 0x0000005838cc7223 */ /* 0x180fe20000010809 */
[-CC-:B------:R-:W-:Y:S01]  /*e1e0*/  FFMA.FTZ R203, R54, R88.reuse, -R9.reuse ;  /* 0x0000005836cb7223 */ /* 0x180fe20000010809 */
[-CC-:B------:R-:W-:Y:S01]  /*e1f0*/  FFMA.FTZ R202, R52, R88.reuse, -R9.reuse ;  /* 0x0000005834ca7223 */ /* 0x180fe20000010809 */
[-CC-:B------:R-:W-:Y:S01]  /*e200*/  FFMA.FTZ R201, R50, R88.reuse, -R9.reuse ;  /* 0x0000005832c97223 */ /* 0x180fe20000010809 */
[-CC-:B------:R-:W-:Y:S01]  /*e210*/  FFMA.FTZ R195, R48, R88.reuse, -R9.reuse ;  /* 0x0000005830c37223 */ /* 0x180fe20000010809 */
[-C--:B------:R-:W-:Y:S01]  /*e220*/  FFMA.FTZ R20, R46, R88.reuse, -R9 ;  /* 0x000000582e147223 */ /* 0x080fe20000010809 */
[----:B------:R-:W4:Y:S01]  /*e230*/  MUFU.EX2 R174, R174 ;  /* 0x000000ae00ae7308 */ /* 0x000f220000000800 */
[----:B--2---:R-:W-:Y:S01]  /*e240*/  FADD.FTZ R5, R37, R4 ;  /* 0x0000000425057221 */ /* 0x004fe20000010000 */
[----:B0-----:R-:W-:Y:S01]  /*e250*/  FADD.FTZ R9, R171, R8 ;  /* 0x00000008ab097221 */ /* 0x001fe20000010000 */
[----:B------:R-:W-:-:S05]  /*e260*/  FFMA.FTZ R177, R49, R88, -R7 ;  /* 0x0000005831b17223 */ /* 0x000fca0000010807 */
[----:B------:R-:W0:Y:S01]  /*e270*/  MUFU.EX2 R175, R175 ;  /* 0x000000af00af7308 */ /* 0x000e220000000800 */
[----:B-1----:R-:W-:Y:S01]  /*e280*/  FADD.FTZ R5, R36, R5 ;  /* 0x0000000524057221 */ /* 0x002fe20000010000 */
[----:B---3--:R-:W-:Y:S01]  /*e290*/  FADD.FTZ R4, R30, R9 ;  /* 0x000000091e047221 */ /* 0x008fe20000010000 */
[----:B------:R-:W-:-:S05]  /*e2a0*/  FFMA.FTZ R179, R27, R88, -R7 ;  /* 0x000000581bb37223 */ /* 0x000fca0000010807 */
[----:B------:R-:W1:Y:S01]  /*e2b0*/  MUFU.EX2 R34, R34 ;  /* 0x0000002200227308 */ /* 0x000e620000000800 */
[----:B----4-:R-:W-:Y:S01]  /*e2c0*/  FADD.FTZ R8, R172, R5 ;  /* 0x00000005ac087221 */ /* 0x010fe20000010000 */
[----:B------:R-:W-:-:S06]  /*e2d0*/  FADD.FTZ R4, R173, R4 ;  /* 0x00000004ad047221 */ /* 0x000fcc0000010000 */
[----:B------:R-:W2:Y:S01]  /*e2e0*/  MUFU.EX2 R28, R28 ;  /* 0x0000001c001c7308 */ /* 0x000ea20000000800 */
[----:B------:R-:W-:Y:S01]  /*e2f0*/  FFMA.FTZ R12, R15, R88, -R7 ;  /* 0x000000580f0c7223 */ /* 0x000fe20000010807 */
[----:B------:R-:W-:-:S06]  /*e300*/  FADD.FTZ R5, R35, R8 ;  /* 0x0000000823057221 */ /* 0x000fcc0000010000 */
[----:B------:R-:W3:Y:S01]  /*e310*/  MUFU.EX2 R176, R176 ;  /* 0x000000b000b07308 */ /* 0x000ee20000000800 */
[----:B------:R-:W-:Y:S01]  /*e320*/  FADD.FTZ R4, R29, R4 ;  /* 0x000000041d047221 */ /* 0x000fe20000010000 */
[----:B------:R-:W-:-:S06]  /*e330*/  FFMA.FTZ R220, R25, R88, -R7 ;  /* 0x0000005819dc7223 */ /* 0x000fcc0000010807 */
[----:B------:R-:W4:Y:S01]  /*e340*/  MUFU.EX2 R177, R177 ;  /* 0x000000b100b17308 */ /* 0x000f220000000800 */
[----:B------:R-:W-:Y:S01]  /*e350*/  FADD.FTZ R5, R174, R5 ;  /* 0x00000005ae057221 */ /* 0x000fe20000010000 */
[----:B0-----:R-:W-:-:S06]  /*e360*/  FADD.FTZ R9, R175, R4 ;  /* 0x00000004af097221 */ /* 0x001fcc0000010000 */
[----:B------:R-:W0:Y:S01]  /*e370*/  MUFU.EX2 R33, R33 ;  /* 0x0000002100217308 */ /* 0x000e220000000800 */
[----:B------:R-:W-:-:S07]  /*e380*/  FFMA.FTZ R221, R18, R88, -R7 ;  /* 0x0000005812dd7223 */ /* 0x000fce0000010807 */
[----:B------:R-:W0:Y:S01]  /*e390*/  MUFU.EX2 R179, R179 ;  /* 0x000000b300b37308 */ /* 0x000e220000000800 */
[----:B-1----:R-:W-:Y:S01]  /*e3a0*/  FADD.FTZ R5, R34, R5 ;  /* 0x0000000522057221 */ /* 0x002fe20000010000 */
[----:B--2---:R-:W-:-:S06]  /*e3b0*/  FADD.FTZ R4, R28, R9 ;  /* 0x000000091c047221 */ /* 0x004fcc0000010000 */
[----:B------:R-:W1:Y:S01]  /*e3c0*/  MUFU.EX2 R178, R178 ;  /* 0x000000b200b27308 */ /* 0x000e620000000800 */
        /* <DEDUP_REMOVED lines=8> */
[----:B------:R-:W-:-:S06]  /*e450*/  FADD.FTZ R9, R179, R4 ;  /* 0x00000004b3097221 */ /* 0x000fcc0000010000 */
        /* <DEDUP_REMOVED lines=40> */
[----:B------:R-:W3:Y:S08]  /*e6e0*/  MUFU.EX2 R196, R196 ;  /* 0x000000c400c47308 */ /* 0x000ef00000000800 */
[----:B------:R-:W4:Y:S01]  /*e6f0*/  MUFU.EX2 R19, R19 ;  /* 0x0000001300137308 */ /* 0x000f220000000800 */
[----:B0-----:R-:W-:Y:S01]  /*e700*/  FADD.FTZ R8, R201, R8 ;  /* 0x00000008c9087221 */ /* 0x001fe20000010000 */
[----:B------:R-:W-:-:S06]  /*e710*/  FADD.FTZ R5, R198, R5 ;  /* 0x00000005c6057221 */ /* 0x000fcc0000010000 */
[----:B------:R-:W0:Y:S08]  /*e720*/  MUFU.EX2 R21, R21 ;  /* 0x0000001500157308 */ /* 0x000e300000000800 */
[----:B------:R-:W0:Y:S01]  /*e730*/  MUFU.EX2 R14, R14 ;  /* 0x0000000e000e7308 */ /* 0x000e220000000800 */
[----:B-1----:R-:W-:Y:S01]  /*e740*/  FADD.FTZ R7, R195, R8 ;  /* 0x00000008c3077221 */ /* 0x002fe20000010000 */
[----:B--2---:R-:W-:-:S06]  /*e750*/  FADD.FTZ R4, R18, R5 ;  /* 0x0000000512047221 */ /* 0x004fcc0000010000 */
[----:B------:R-:W1:Y:S08]  /*e760*/  MUFU.EX2 R20, R20 ;  /* 0x0000001400147308 */ /* 0x000e700000000800 */
[----:B------:R-:W2:Y:S01]  /*e770*/  MUFU.EX2 R15, R15 ;  /* 0x0000000f000f7308 */ /* 0x000ea20000000800 */
[----:B---3--:R-:W-:Y:S01]  /*e780*/  FADD.FTZ R8, R196, R7 ;  /* 0x00000007c4087221 */ /* 0x008fe20000010000 */
[----:B----4-:R-:W-:-:S03]  /*e790*/  FADD.FTZ R5, R19, R4 ;  /* 0x0000000413057221 */ /* 0x010fc60000010000 */
[----:B0-----:R-:W-:Y:S01]  /*e7a0*/  FADD.FTZ R7, R21, R8 ;  /* 0x0000000815077221 */ /* 0x001fe20000010000 */
[----:B------:R-:W-:-:S03]  /*e7b0*/  FADD.FTZ R4, R14, R5 ;  /* 0x000000050e047221 */ /* 0x000fc60000010000 */
[----:B-1----:R-:W-:Y:S01]  /*e7c0*/  FADD.FTZ R8, R20, R7 ;  /* 0x0000000714087221 */ /* 0x002fe20000010000 */
[----:B------:R0:W-:Y:S01]  /*e7d0*/  STL [R1+0x424], R6 ;  /* 0x0004240601007387 */ /* 0x0001e20000100800 */
[----:B--2---:R-:W-:-:S05]  /*e7e0*/  FADD.FTZ R9, R15, R4 ;  /* 0x000000040f097221 */ /* 0x004fca0000010000 */
[----:B------:R1:W-:Y:S04]  /*e7f0*/  STL.64 [R1+0x430], R8 ;  /* 0x0004300801007387 */ /* 0x0003e80000100a00 */
[----:B------:R-:W2:Y:S01]  /*e800*/  LD.E R7, desc[UR44][R16.64+0x210] ;  /* 0x0002102c10077980 */ /* 0x000ea2000c101900 */
[----:B------:R-:W-:-:S04]  /*e810*/  UIADD3 UR4, UP0, UR37, 0x210, URZ ;  /* 0x0000021025047890 */ /* 0x000fc8000ff1e03f */
[----:B------:R-:W-:Y:S02]  /*e820*/  ULOP3.LUT UR5, UR4, 0x4, URZ, 0xfc, !UPT ;  /* 0x0000000404057892 */ /* 0x000fe4000f8efc3f */
[----:B------:R-:W-:-:S04]  /*e830*/  UIADD3.X UR6, URZ, UR36, URZ, UP0, !UPT ;  /* 0x000000243f067290 */ /* 0x000fc800087fe43f */
[----:B------:R-:W-:Y:S02]  /*e840*/  IMAD.U32 R4, RZ, RZ, UR5 ;  /* 0x00000005ff047e24 */ /* 0x000fe4000f8e00ff */
[----:B------:R-:W-:Y:S02]  /*e850*/  IMAD.U32 R5, RZ, RZ, UR6 ;  /* 0x00000006ff057e24 */ /* 0x000fe4000f8e00ff */
[----:B--2---:R-:W-:-:S05]  /*e860*/  FMUL.FTZ R7, R63, R7 ;  /* 0x000000073f077220 */ /* 0x004fca0000410000 */
[----:B------:R2:W-:Y:S04]  /*e870*/  ST.E desc[UR44][R16.64+0x210], R7 ;  /* 0x0002100710007985 */ /* 0x0005e8000c10192c */
[----:B------:R-:W3:Y:S02]  /*e880*/  LD.E R10, desc[UR44][R4.64] ;  /* 0x0000002c040a7980 */ /* 0x000ee4000c101900 */
[----:B---3--:R-:W-:-:S05]  /*e890*/  FMUL.FTZ R11, R63, R10 ;  /* 0x0000000a3f0b7220 */ /* 0x008fca0000410000 */
[----:B------:R3:W-:Y:S04]  /*e8a0*/  ST.E desc[UR44][R4.64], R11 ;  /* 0x0000000b04007985 */ /* 0x0007e8000c10192c */
[----:B------:R-:W4:Y:S04]  /*e8b0*/  LD.E R54, desc[UR44][R16.64+0x224] ;  /* 0x0002242c10367980 */ /* 0x000f28000c101900 */
[----:B------:R-:W2:Y:S04]  /*e8c0*/  LD.E R226, desc[UR44][R16.64+0x404] ;  /* 0x0004042c10e27980 */ /* 0x000ea8000c101900 */
        /* <DEDUP_REMOVED lines=58> */
[----:B-1----:R-:W3:Y:S04]  /*ec70*/  LD.E R8, desc[UR44][R16.64+0x3f4] ;  /* 0x0003f42c10087980 */ /* 0x002ee8000c101900 */
[----:B------:R-:W3:Y:S01]  /*ec80*/  LD.E R10, desc[UR44][R16.64+0x400] ;  /* 0x0004002c100a7980 */ /* 0x000ee2000c101900 */
[----:B------:R-:W-:Y:S01]  /*ec90*/  ULOP3.LUT UR5, UR4, 0x8, URZ, 0xfc, !UPT ;  /* 0x0000000804057892 */ /* 0x000fe2000f8efc3f */
[C---:B----4-:R-:W-:Y:S01]  /*eca0*/  FMUL.FTZ R9, R63.reuse, R54 ;  /* 0x000000363f097220 */ /* 0x050fe20000410000 */
[----:B--2---:R-:W-:-:S04]  /*ecb0*/  FMUL.FTZ R43, R63, R226 ;  /* 0x000000e23f2b7220 */ /* 0x004fc80000410000 */
[----:B------:R0:W-:Y:S01]  /*ecc0*/  ST.E desc[UR44][R16.64+0x224], R9 ;  /* 0x0002240910007985 */ /* 0x0001e2000c10192c */
[C---:B---3--:R-:W-:Y:S01]  /*ecd0*/  FMUL.FTZ R7, R63.reuse, R52 ;  /* 0x000000343f077220 */ /* 0x048fe20000410000 */
[C---:B------:R-:W-:Y:S01]  /*ece0*/  FMUL.FTZ R11, R63.reuse, R56 ;  /* 0x000000383f0b7220 */ /* 0x040fe20000410000 */
[C---:B------:R-:W-:Y:S01]  /*ecf0*/  FMUL.FTZ R25, R63.reuse, R58 ;  /* 0x0000003a3f197220 */ /* 0x040fe20000410000 */
[C---:B------:R-:W-:Y:S01]  /*ed00*/  FMUL.FTZ R27, R63.reuse, R60 ;  /* 0x0000003c3f1b7220 */ /* 0x040fe20000410000 */
[----:B------:R-:W-:Y:S01]  /*ed10*/  ST.E desc[UR44][R16.64+0x404], R43 ;  /* 0x0004042b10007985 */ /* 0x000fe2000c10192c */
[----:B0-----:R-:W-:-:S03]  /*ed20*/  FMUL.FTZ R9, R63, R68 ;  /* 0x000000443f097220 */ /* 0x001fc60000410000 */
[----:B------:R0:W-:Y:S01]  /*ed30*/  ST.E desc[UR44][R16.64+0x220], R7 ;  /* 0x0002200710007985 */ /* 0x0001e2000c10192c */
[----:B------:R-:W-:-:S03]  /*ed40*/  FMUL.FTZ R39, R63, R62 ;  /* 0x0000003e3f277220 */ /* 0x000fc60000410000 */
[----:B------:R1:W-:Y:S01]  /*ed50*/  ST.E desc[UR44][R16.64+0x230], R11 ;  /* 0x0002300b10007985 */ /* 0x0003e2000c10192c */
[----:B------:R-:W-:-:S03]  /*ed60*/  FMUL.FTZ R41, R63, R64 ;  /* 0x000000403f297220 */ /* 0x000fc60000410000 */
[----:B------:R2:W-:Y:S04]  /*ed70*/  ST.E desc[UR44][R16.64+0x234], R25 ;  /* 0x0002341910007985 */ /* 0x0005e8000c10192c */
[----:B------:R3:W-:Y:S01]  /*ed80*/  ST.E desc[UR44][R16.64+0x240], R27 ;  /* 0x0002401b10007985 */ /* 0x0007e2000c10192c */
[C---:B0-----:R-:W-:Y:S01]  /*ed90*/  FMUL.FTZ R7, R63.reuse, R66 ;  /* 0x000000423f077220 */ /* 0x041fe20000410000 */
[C---:B------:R-:W-:Y:S02]  /*eda0*/  FMUL.FTZ R43, R63.reuse, R70 ;  /* 0x000000463f2b7220 */ /* 0x040fe40000410000 */
[----:B------:R0:W-:Y:S01]  /*edb0*/  ST.E desc[UR44][R16.64+0x260], R9 ;  /* 0x0002600910007985 */ /* 0x0001e2000c10192c */
[C---:B------:R-:W-:Y:S01]  /*edc0*/  FMUL.FTZ R45, R63.reuse, R72 ;  /* 0x000000483f2d7220 */ /* 0x040fe20000410000 */
[C---:B-1----:R-:W-:Y:S01]  /*edd0*/  FMUL.FTZ R11, R63.reuse, R74 ;  /* 0x0000004a3f0b7220 */ /* 0x042fe20000410000 */
[C---:B--2---:R-:W-:Y:S01]  /*ede0*/  FMUL.FTZ R25, R63.reuse, R76 ;  /* 0x0000004c3f197220 */ /* 0x044fe20000410000 */
[C---:B---3--:R-:W-:Y:S01]  /*edf0*/  FMUL.FTZ R27, R63.reuse, R78 ;  /* 0x0000004e3f1b7220 */ /* 0x048fe20000410000 */
[----:B------:R1:W-:Y:S01]  /*ee00*/  ST.E desc[UR44][R16.64+0x244], R39 ;  /* 0x0002442710007985 */ /* 0x0003e2000c10192c */
[----:B0-----:R-:W-:-:S03]  /*ee10*/  FMUL.FTZ R9, R63, R86 ;  /* 0x000000563f097220 */ /* 0x001fc60000410000 */
[----:B------:R0:W-:Y:S04]  /*ee20*/  ST.E desc[UR44][R16.64+0x250], R41 ;  /* 0x0002502910007985 */ /* 0x0001e8000c10192c */
[----:B------:R2:W-:Y:S04]  /*ee30*/  ST.E desc[UR44][R16.64+0x254], R7 ;  /* 0x0002540710007985 */ /* 0x0005e8000c10192c */
[----:B------:R3:W-:Y:S01]  /*ee40*/  ST.E desc[UR44][R16.64+0x264], R43 ;  /* 0x0002642b10007985 */ /* 0x0007e2000c10192c */
[----:B-1----:R-:W-:-:S03]  /*ee50*/  FMUL.FTZ R39, R63, R80 ;  /* 0x000000503f277220 */ /* 0x002fc60000410000 */
[----:B------:R1:W-:Y:S01]  /*ee60*/  ST.E desc[UR44][R16.64+0x270], R45 ;  /* 0x0002702d10007985 */ /* 0x0003e2000c10192c */
[----:B0-----:R-:W-:-:S03]  /*ee70*/  FMUL.FTZ R41, R63, R82 ;  /* 0x000000523f297220 */ /* 0x001fc60000410000 */
[----:B------:R0:W-:Y:S01]  /*ee80*/  ST.E desc[UR44][R16.64+0x274], R11 ;  /* 0x0002740b10007985 */ /* 0x0001e2000c10192c */
[----:B--2---:R-:W-:-:S03]  /*ee90*/  FMUL.FTZ R7, R63, R84 ;  /* 0x000000543f077220 */ /* 0x004fc60000410000 */
[----:B------:R2:W-:Y:S01]  /*eea0*/  ST.E desc[UR44][R16.64+0x280], R25 ;  /* 0x0002801910007985 */ /* 0x0005e2000c10192c */
[----:B---3--:R-:W-:-:S03]  /*eeb0*/  FMUL.FTZ R43, R63, R90 ;  /* 0x0000005a3f2b7220 */ /* 0x008fc60000410000 */
[----:B------:R3:W-:Y:S01]  /*eec0*/  ST.E desc[UR44][R16.64+0x284], R27 ;  /* 0x0002841b10007985 */ /* 0x0007e2000c10192c */
[C---:B-1----:R-:W-:Y:S01]  /*eed0*/  FMUL.FTZ R45, R63.reuse, R92 ;  /* 0x0000005c3f2d7220 */ /* 0x042fe20000410000 */
[C---:B0-----:R-:W-:Y:S02]  /*eee0*/  FMUL.FTZ R11, R63.reuse, R88 ;  /* 0x000000583f0b7220 */ /* 0x041fe40000410000 */
[----:B------:R0:W-:Y:S01]  /*eef0*/  ST.E desc[UR44][R16.64+0x2a4], R9 ;  /* 0x0002a40910007985 */ /* 0x0001e2000c10192c */
[C---:B--2---:R-:W-:Y:S01]  /*ef00*/  FMUL.FTZ R25, R63.reuse, R94 ;  /* 0x0000005e3f197220 */ /* 0x044fe20000410000 */
[C---:B---3--:R-:W-:Y:S02]  /*ef10*/  FMUL.FTZ R27, R63.reuse, R96 ;  /* 0x000000603f1b7220 */ /* 0x048fe40000410000 */
[----:B------:R1:W-:Y:S01]  /*ef20*/  ST.E desc[UR44][R16.64+0x290], R39 ;  /* 0x0002902710007985 */ /* 0x0003e2000c10192c */
[----:B0-----:R-:W-:-:S03]  /*ef30*/  FMUL.FTZ R9, R63, R104 ;  /* 0x000000683f097220 */ /* 0x001fc60000410000 */
[----:B------:R0:W-:Y:S04]  /*ef40*/  ST.E desc[UR44][R16.64+0x294], R41 ;  /* 0x0002942910007985 */ /* 0x0001e8000c10192c */
[----:B------:R2:W-:Y:S01]  /*ef50*/  ST.E desc[UR44][R16.64+0x2a0], R7 ;  /* 0x0002a00710007985 */ /* 0x0005e2000c10192c */
[----:B-1----:R-:W-:-:S03]  /*ef60*/  FMUL.FTZ R39, R63, R100 ;  /* 0x000000643f277220 */ /* 0x002fc60000410000 */
[----:B------:R1:W-:Y:S04]  /*ef70*/  ST.E desc[UR44][R16.64+0x2b0], R11 ;  /* 0x0002b00b10007985 */ /* 0x0003e8000c10192c */
[----:B------:R3:W-:Y:S01]  /*ef80*/  ST.E desc[UR44][R16.64+0x2b4], R43 ;  /* 0x0002b42b10007985 */ /* 0x0007e2000c10192c */
[----:B0-----:R-:W-:-:S03]  /*ef90*/  FMUL.FTZ R41, R63, R102 ;  /* 0x000000663f297220 */ /* 0x001fc60000410000 */
[----:B------:R0:W-:Y:S01]  /*efa0*/  ST.E desc[UR44][R16.64+0x2c0], R45 ;  /* 0x0002c02d10007985 */ /* 0x0001e2000c10192c */
[----:B--2---:R-:W-:-:S03]  /*efb0*/  FMUL.FTZ R7, R63, R98 ;  /* 0x000000623f077220 */ /* 0x004fc60000410000 */
[----:B------:R2:W-:Y:S01]  /*efc0*/  ST.E desc[UR44][R16.64+0x2c4], R25 ;  /* 0x0002c41910007985 */ /* 0x0005e2000c10192c */
[----:B-1----:R-:W-:-:S03]  /*efd0*/  FMUL.FTZ R11, R63, R106 ;  /* 0x0000006a3f0b7220 */ /* 0x002fc60000410000 */
[----:B------:R1:W-:Y:S01]  /*efe0*/  ST.E desc[UR44][R16.64+0x2d0], R27 ;  /* 0x0002d01b10007985 */ /* 0x0003e2000c10192c */
[C---:B---3--:R-:W-:Y:S01]  /*eff0*/  FMUL.FTZ R43, R63.reuse, R110 ;  /* 0x0000006e3f2b7220 */ /* 0x048fe20000410000 */
[C---:B0-----:R-:W-:Y:S02]  /*f000*/  FMUL.FTZ R45, R63.reuse, R112 ;  /* 0x000000703f2d7220 */ /* 0x041fe40000410000 */
[----:B------:R0:W-:Y:S01]  /*f010*/  ST.E desc[UR44][R16.64+0x2f0], R9 ;  /* 0x0002f00910007985 */ /* 0x0001e2000c10192c */
[C---:B--2---:R-:W-:Y:S01]  /*f020*/  FMUL.FTZ R25, R63.reuse, R108 ;  /* 0x0000006c3f197220 */ /* 0x044fe20000410000 */
[C---:B-1----:R-:W-:Y:S02]  /*f030*/  FMUL.FTZ R27, R63.reuse, R114 ;  /* 0x000000723f1b7220 */ /* 0x042fe40000410000 */
        /* <DEDUP_REMOVED lines=41> */
[----:B------:R1:W-:Y:S01]  /*f2d0*/  ST.E desc[UR44][R16.64+0x384], R41 ;  /* 0x0003842910007985 */ /* 0x0003e2000c10192c */
[----:B------:R-:W-:-:S03]  /*f2e0*/  FMUL.FTZ R47, R63, R8 ;  /* 0x000000083f2f7220 */ /* 0x000fc60000410000 */
        /* <DEDUP_REMOVED lines=8> */
[----:B------:R-:W-:Y:S02]  /*f370*/  IMAD.U32 R8, RZ, RZ, UR5 ;  /* 0x00000005ff087e24 */ /* 0x000fe4000f8e00ff */
[C---:B0-----:R-:W-:Y:S01]  /*f380*/  FMUL.FTZ R27, R63.reuse, R42 ;  /* 0x0000002a3f1b7220 */ /* 0x041fe20000410000 */
[----:B------:R0:W-:Y:S01]  /*f390*/  ST.E desc[UR44][R16.64+0x3b4], R9 ;  /* 0x0003b40910007985 */ /* 0x0001e2000c10192c */
[C---:B--2---:R-:W-:Y:S01]  /*f3a0*/  FMUL.FTZ R43, R63.reuse, R26 ;  /* 0x0000001a3f2b7220 */ /* 0x044fe20000410000 */
[C---:B-1----:R-:W-:Y:S01]  /*f3b0*/  FMUL.FTZ R45, R63.reuse, R6 ;  /* 0x000000063f2d7220 */ /* 0x042fe20000410000 */
[----:B------:R-:W-:Y:S01]  /*f3c0*/  FMUL.FTZ R63, R63, R10 ;  /* 0x0000000a3f3f7220 */ /* 0x000fe20000410000 */
[----:B0-----:R-:W-:Y:S01]  /*f3d0*/  IMAD.U32 R9, RZ, RZ, UR6 ;  /* 0x00000006ff097e24 */ /* 0x001fe2000f8e00ff */
        /* <DEDUP_REMOVED lines=9> */
[----:B------:R2:W-:Y:S04]  /*f470*/  ST.E desc[UR44][R16.64+0x400], R63 ;  /* 0x0004003f10007985 */ /* 0x0005e8000c10192c */
[----:B0-----:R-:W3:Y:S01]  /*f480*/  LD.E R11, desc[UR44][R8.64] ;  /* 0x0000002c080b7980 */ /* 0x001ee2000c101900 */
[----:B------:R-:W-:Y:S01]  /*f490*/  ULOP3.LUT UR4, UR4, 0xc, URZ, 0xfc, !UPT ;  /* 0x0000000c04047892 */ /* 0x000fe2000f8efc3f */
[----:B------:R-:W-:-:S05]  /*f4a0*/  IMAD.U32 R7, RZ, RZ, UR6 ;  /* 0x00000006ff077e24 */ /* 0x000fca000f8e00ff */
[----:B------:R-:W-:Y:S02]  /*f4b0*/  IMAD.U32 R6, RZ, RZ, UR4 ;  /* 0x00000004ff067e24 */ /* 0x000fe4000f8e00ff */
[----:B---3--:R-:W-:-:S05]  /*f4c0*/  FMUL.FTZ R11, R24, R11 ;  /* 0x0000000b180b7220 */ /* 0x008fca0000410000 */
[----:B------:R0:W-:Y:S04]  /*f4d0*/  ST.E desc[UR44][R8.64], R11 ;  /* 0x0000000b08007985 */ /* 0x0001e8000c10192c */
[----:B-1----:R-:W3:Y:S02]  /*f4e0*/  LD.E R25, desc[UR44][R6.64] ;  /* 0x0000002c06197980 */ /* 0x002ee4000c101900 */
[----:B---3--:R-:W-:-:S05]  /*f4f0*/  FMUL.FTZ R25, R24, R25 ;  /* 0x0000001918197220 */ /* 0x008fca0000410000 */
[----:B------:R1:W-:Y:S04]  /*f500*/  ST.E desc[UR44][R6.64], R25 ;  /* 0x0000001906007985 */ /* 0x0003e8000c10192c */
[----:B------:R-:W3:Y:S04]  /*f510*/  LD.E R61, desc[UR44][R16.64+0x228] ;  /* 0x0002282c103d7980 */ /* 0x000ee8000c101900 */
[----:B------:R-:W4:Y:S04]  /*f520*/  LD.E R57, desc[UR44][R16.64+0x3a8] ;  /* 0x0003a82c10397980 */ /* 0x000f28000c101900 */
[----:B------:R-:W4:Y:S04]  /*f530*/  LD.E R55, desc[UR44][R16.64+0x3ac] ;  /* 0x0003ac2c10377980 */ /* 0x000f28000c101900 */
[----:B------:R-:W4:Y:S04]  /*f540*/  LD.E R53, desc[UR44][R16.64+0x3b8] ;  /* 0x0003b82c10357980 */ /* 0x000f28000c101900 */
        /* <DEDUP_REMOVED lines=55> */
[----:B------:R-:W2:Y:S04]  /*f8c0*/  LD.E R39, desc[UR44][R16.64+0x3f8] ;  /* 0x0003f82c10277980 */ /* 0x000ea8000c101900 */
[----:B------:R-:W2:Y:S04]  /*f8d0*/  LD.E R27, desc[UR44][R16.64+0x3fc] ;  /* 0x0003fc2c101b7980 */ /* 0x000ea8000c101900 */
[----:B-1----:R-:W2:Y:S01]  /*f8e0*/  LD.E R25, desc[UR44][R16.64+0x408] ;  /* 0x0004082c10197980 */ /* 0x002ea2000c101900 */
[C---:B---3--:R-:W-:Y:S01]  /*f8f0*/  FMUL.FTZ R61, R24.reuse, R61 ;  /* 0x0000003d183d7220 */ /* 0x048fe20000410000 */
[C---:B----4-:R-:W-:Y:S01]  /*f900*/  FMUL.FTZ R57, R24.reuse, R57 ;  /* 0x0000003918397220 */ /* 0x050fe20000410000 */
[C---:B------:R-:W-:Y:S01]  /*f910*/  FMUL.FTZ R55, R24.reuse, R55 ;  /* 0x0000003718377220 */ /* 0x040fe20000410000 */
[----:B------:R-:W-:-:S02]  /*f920*/  FMUL.FTZ R53, R24, R53 ;  /* 0x0000003518357220 */ /* 0x000fc40000410000 */
[----:B------:R0:W-:Y:S01]  /*f930*/  ST.E desc[UR44][R16.64+0x228], R61 ;  /* 0x0002283d10007985 */ /* 0x0001e2000c10192c */
[----:B------:R-:W-:-:S03]  /*f940*/  FMUL.FTZ R26, R24, R26 ;  /* 0x0000001a181a7220 */ /* 0x000fc60000410000 */
[----:B------:R-:W-:Y:S01]  /*f950*/  ST.E desc[UR44][R16.64+0x3a8], R57 ;  /* 0x0003a83910007985 */ /* 0x000fe2000c10192c */
[----:B--2---:R-:W-:-:S03]  /*f960*/  FMUL.FTZ R63, R24, R63 ;  /* 0x0000003f183f7220 */ /* 0x004fc60000410000 */
[----:B------:R-:W-:Y:S01]  /*f970*/  ST.E desc[UR44][R16.64+0x3ac], R55 ;  /* 0x0003ac3710007985 */ /* 0x000fe2000c10192c */
[----:B------:R-:W-:-:S03]  /*f980*/  FMUL.FTZ R65, R24, R65 ;  /* 0x0000004118417220 */ /* 0x000fc60000410000 */
        /* <DEDUP_REMOVED lines=52> */
[C---:B-1----:R-:W-:Y:S01]  /*fcd0*/  FMUL.FTZ R53, R24.reuse, R11 ;  /* 0x0000000b18357220 */ /* 0x042fe20000410000 */
        /* <DEDUP_REMOVED lines=58> */
[----:B------:R1:W-:Y:S04]  /*10080*/  ST.E desc[UR44][R16.64+0x3f8], R39 ;  /* 0x0003f82710007985 */ /* 0x0003e8000c10192c */
[----:B------:R-:W-:Y:S04]  /*10090*/  ST.E desc[UR44][R16.64+0x3fc], R55 ;  /* 0x0003fc3710007985 */ /* 0x000fe8000c10192c */
[----:B------:R-:W-:Y:S01]  /*100a0*/  ST.E desc[UR44][R16.64+0x408], R57 ;  /* 0x0004083910007985 */ /* 0x000fe2000c10192c */
[----:B------:R2:W-:Y:S06]  /*100b0*/  BAR.SYNC.DEFER_BLOCKING R213, 0x100 ;  /* 0x000400d50000751d */ /* 0x0005ec0000010000 */
[----:B------:R-:W3:Y:S04]  /*100c0*/  LDL R24, [R1+0x1f8] ;  /* 0x0001f80001187983 */ /* 0x000ee80000100800 */
[----:B0-----:R-:W4:Y:S04]  /*100d0*/  LD.E R45, desc[UR44][R16.64+0x210] ;  /* 0x0002102c102d7980 */ /* 0x001f28000c101900 */
[----:B------:R-:W3:Y:S04]  /*100e0*/  LD.E.64 R10, desc[UR44][R16.64+0x88] ;  /* 0x0000882c100a7980 */ /* 0x000ee8000c101b00 */
[----:B----4-:R0:W-:Y:S04]  /*100f0*/  ST.E desc[UR44][R16.64+0x210], R45 ;  /* 0x0002102d10007985 */ /* 0x0101e8000c10192c */
[----:B------:R-:W4:Y:S04]  /*10100*/  LD.E R25, desc[UR44][R4.64] ;  /* 0x0000002c04197980 */ /* 0x000f28000c101900 */
[----:B----4-:R4:W-:Y:S04]  /*10110*/  ST.E desc[UR44][R4.64], R25 ;  /* 0x0000001904007985 */ /* 0x0109e8000c10192c */
[----:B------:R-:W2:Y:S04]  /*10120*/  LD.E R27, desc[UR44][R8.64] ;  /* 0x0000002c081b7980 */ /* 0x000ea8000c101900 */
[----:B--2---:R2:W-:Y:S04]  /*10130*/  ST.E desc[UR44][R8.64], R27 ;  /* 0x0000001b08007985 */ /* 0x0045e8000c10192c */
[----:B-1----:R-:W3:Y:S04]  /*10140*/  LD.E R39, desc[UR44][R6.64] ;  /* 0x0000002c06277980 */ /* 0x002ee8000c101900 */
[----:B---3--:R1:W-:Y:S04]  /*10150*/  ST.E desc[UR44][R6.64], R39 ;  /* 0x0000002706007985 */ /* 0x0083e8000c10192c */
        /* <DEDUP_REMOVED lines=16> */
[----:B----4-:R-:W4:Y:S04]  /*10260*/  LD.E R25, desc[UR44][R16.64+0x260] ;  /* 0x0002602c10197980 */ /* 0x010f28000c101900 */
[----:B------:R-:W4:Y:S04]  /*10270*/  LD.E R26, desc[UR44][R16.64+0x264] ;  /* 0x0002642c101a7980 */ /* 0x000f28000c101900 */
[----:B--2---:R-:W2:Y:S04]  /*10280*/  LD.E R27, desc[UR44][R16.64+0x268] ;  /* 0x0002682c101b7980 */ /* 0x004ea8000c101900 */
[----:B------:R-:W2:Y:S04]  /*10290*/  LD.E R38, desc[UR44][R16.64+0x26c] ;  /* 0x00026c2c10267980 */ /* 0x000ea8000c101900 */
        /* <DEDUP_REMOVED lines=55> */
[----:B---3--:R0:W-:Y:S04]  /*10610*/  ST.E desc[UR44][R16.64+0x220], R41 ;  /* 0x0002202910007985 */ /* 0x0081e8000c10192c */
        /* <DEDUP_REMOVED lines=15> */
[----:B0-----:R-:W2:Y:S04]  /*10710*/  LD.E R41, desc[UR44][R16.64+0x278] ;  /* 0x0002782c10297980 */ /* 0x001ea8000c101900 */
[----:B-1----:R-:W2:Y:S04]  /*10720*/  LD.E R43, desc[UR44][R16.64+0x280] ;  /* 0x0002802c102b7980 */ /* 0x002ea8000c101900 */
[----:B---3--:R-:W3:Y:S04]  /*10730*/  LD.E R45, desc[UR44][R16.64+0x288] ;  /* 0x0002882c102d7980 */ /* 0x008ee8000c101900 */
        /* <DEDUP_REMOVED lines=46> */
[----:B------:R0:W-:Y:S04]  /*10a20*/  ST.E desc[UR44][R16.64+0x260], R25 ;  /* 0x0002601910007985 */ /* 0x0001e8000c10192c */
[----:B------:R-:W-:Y:S04]  /*10a30*/  ST.E desc[UR44][R16.64+0x264], R26 ;  /* 0x0002641a10007985 */ /* 0x000fe8000c10192c */
[----:B--2---:R1:W-:Y:S04]  /*10a40*/  ST.E desc[UR44][R16.64+0x268], R27 ;  /* 0x0002681b10007985 */ /* 0x0043e8000c10192c */
        /* <DEDUP_REMOVED lines=25> */
[----:B---3--:R3:W-:Y:S04]  /*10be0*/  ST.E desc[UR44][R16.64+0x288], R45 ;  /* 0x0002882d10007985 */ /* 0x0087e8000c10192c */
[----:B------:R3:W-:Y:S04]  /*10bf0*/  ST.E desc[UR44][R16.64+0x290], R47 ;  /* 0x0002902f10007985 */ /* 0x0007e8000c10192c */
[----:B------:R3:W-:Y:S04]  /*10c00*/  ST.E desc[UR44][R16.64+0x298], R49 ;  /* 0x0002983110007985 */ /* 0x0007e8000c10192c */
[----:B------:R3:W-:Y:S04]  /*10c10*/  ST.E desc[UR44][R16.64+0x2a0], R51 ;  /* 0x0002a03310007985 */ /* 0x0007e8000c10192c */
[----:B------:R3:W-:Y:S04]  /*10c20*/  ST.E desc[UR44][R16.64+0x2a8], R53 ;  /* 0x0002a83510007985 */ /* 0x0007e8000c10192c */
[----:B------:R3:W-:Y:S04]  /*10c30*/  ST.E desc[UR44][R16.64+0x2b0], R55 ;  /* 0x0002b03710007985 */ /* 0x0007e8000c10192c */
[----:B------:R3:W-:Y:S04]  /*10c40*/  ST.E desc[UR44][R16.64+0x2b8], R57 ;  /* 0x0002b83910007985 */ /* 0x0007e8000c10192c */
[----:B----4-:R4:W-:Y:S04]  /*10c50*/  ST.E desc[UR44][R16.64+0x2c0], R59 ;  /* 0x0002c03b10007985 */ /* 0x0109e8000c10192c */
        /* <DEDUP_REMOVED lines=73> */
[----:B------:R-:W-:-:S02]  /*110f0*/  IMAD R10, R24, 0xc00, R10 ;  /* 0x00000c00180a7824 */ /* 0x000fc400078e020a */
[----:B-1----:R-:W-:Y:S01]  /*11100*/  IMAD.MOV.U32 R27, RZ, RZ, R11 ;  /* 0x000000ffff1b7224 */ /* 0x002fe200078e000b */
[----:B------:R-:W-:Y:S01]  /*11110*/  F2FP.BF16.F32.PACK_AB R170, R37, R170 ;  /* 0x000000aa25aa723e */ /* 0x000fe200000010ff */
[----:B------:R-:W-:Y:S01]  /*11120*/  VIADD R24, R10, 0x80 ;  /* 0x000000800a187836 */ /* 0x000fe20000000000 */
[----:B------:R-:W-:Y:S01]  /*11130*/  F2FP.BF16.F32.PACK_AB R172, R172, R36 ;  /* 0x00000024acac723e */ /* 0x000fe200000010ff */
[----:B------:R-:W-:Y:S01]  /*11140*/  VIADD R26, R10, 0x100 ;  /* 0x000001000a1a7836 */ /* 0x000fe20000000000 */
[----:B------:R-:W-:Y:S01]  /*11150*/  R2UR UR15, R27 ;  /* 0x000000001b0f72ca */ /* 0x000fe200000e0000 */
[----:B------:R-:W4:Y:S01]  /*11160*/  LD.E R36, desc[UR44][R16.64+0x240] ;  /* 0x0002402c10247980 */ /* 0x000f22000c101900 */
[----:B------:R-:W-:Y:S02]  /*11170*/  R2UR UR10, R24 ;  /* 0x00000000180a72ca */ /* 0x000fe400000e0000 */
[----:B------:R-:W-:Y:S01]  /*11180*/  R2UR UR14, R26 ;  /* 0x000000001a0e72ca */ /* 0x000fe200000e0000 */
[----:B------:R-:W4:Y:S01]  /*11190*/  LD.E R24, desc[UR44][R16.64+0x210] ;  /* 0x0002102c10187980 */ /* 0x000f22000c101900 */
[----:B------:R-:W-:-:S02]  /*111a0*/  F2FP.BF16.F32.PACK_AB R174, R174, R35 ;  /* 0x00000023aeae723e */ /* 0x000fc400000010ff */
[----:B------:R-:W-:Y:S01]  /*111b0*/  F2FP.BF16.F32.PACK_AB R176, R176, R34 ;  /* 0x00000022b0b0723e */ /* 0x000fe200000010ff */
[----:B------:R-:W4:Y:S01]  /*111c0*/  LD.E R35, desc[UR44][R16.64+0x23c] ;  /* 0x00023c2c10237980 */ /* 0x000f22000c101900 */
[----:B------:R-:W-:Y:S02]  /*111d0*/  F2FP.BF16.F32.PACK_AB R178, R178, R33 ;  /* 0x00000021b2b2723e */ /* 0x000fe400000010ff */
[----:B------:R-:W-:Y:S01]  /*111e0*/  F2FP.BF16.F32.PACK_AB R169, R169, R32 ;  /* 0x00000020a9a9723e */ /* 0x000fe200000010ff */
[----:B------:R-:W4:Y:S01]  /*111f0*/  LD.E R33, desc[UR44][R16.64+0x234] ;  /* 0x0002342c10217980 */ /* 0x000f22000c101900 */
[----:B------:R-:W-:Y:S02]  /*11200*/  F2FP.BF16.F32.PACK_AB R171, R171, R31 ;  /* 0x0000001fabab723e */ /* 0x000fe400000010ff */
[----:B------:R-:W-:Y:S01]  /*11210*/  F2FP.BF16.F32.PACK_AB R173, R173, R30 ;  /* 0x0000001eadad723e */ /* 0x000fe200000010ff */
[----:B------:R-:W4:Y:S01]  /*11220*/  LD.E R31, desc[UR44][R16.64+0x22c] ;  /* 0x00022c2c101f7980 */ /* 0x000f22000c101900 */
[----:B------:R-:W-:-:S02]  /*11230*/  F2FP.BF16.F32.PACK_AB R175, R175, R29 ;  /* 0x0000001dafaf723e */ /* 0x000fc400000010ff */
[----:B------:R-:W-:Y:S01]  /*11240*/  F2FP.BF16.F32.PACK_AB R177, R177, R28 ;  /* 0x0000001cb1b1723e */ /* 0x000fe200000010ff */
[----:B------:R-:W4:Y:S04]  /*11250*/  LD.E R29, desc[UR44][R16.64+0x224] ;  /* 0x0002242c101d7980 */ /* 0x000f28000c101900 */
[----:B------:R-:W4:Y:S04]  /*11260*/  LD.E R28, desc[UR44][R16.64+0x220] ;  /* 0x0002202c101c7980 */ /* 0x000f28000c101900 */
        /* <DEDUP_REMOVED lines=11> */
[----:B---3--:R-:W2:Y:S04]  /*11320*/  LD.E R45, desc[UR44][R16.64+0x264] ;  /* 0x0002642c102d7980 */ /* 0x008ea8000c101900 */
        /* <DEDUP_REMOVED lines=54> */
[----:B------:R-:W-:Y:S01]  /*11690*/  ISETP.NE.U32.AND P0, PT, R25, RZ, PT ;  /* 0x000000ff1900720c */ /* 0x000fe20003f05070 */
[----:B------:R-:W-:-:S02]  /*116a0*/  IMAD.MOV.U32 R25, RZ, RZ, R11 ;  /* 0x000000ffff197224 */ /* 0x000fc400078e000b */
[----:B------:R-:W2:Y:S03]  /*116b0*/  LD.E R100, desc[UR44][R16.64+0x340] ;  /* 0x0003402c10647980 */ /* 0x000ea6000c101900 */
        /* <DEDUP_REMOVED lines=58> */
[----:B------:R-:W-:-:S03]  /*11a60*/  VOTEU.ANY UP0, P0 ;  /* 0x00000000003f7886 */ /* 0x000fc60000000100 */
[----:B--2---:R-:W-:-:S07]  /*11a70*/  WARPGROUP.ARRIVE ;  /* 0x00000000000079c5 */ /* 0x004fce0000000000 */
[----:B------:R-:W-:Y:S01]  /*11a80*/  HGMMA.64x256x16.F32.BF16 R24, R168, gdesc[UR4].tnspB, R24, UP0, gsb0 ;  /* 0x43e00004a8187df0 */ /* 0x000fe2000b801818 */
[----:B------:R-:W-:Y:S02]  /*11a90*/  F2FP.BF16.F32.PACK_AB R179, R12, R179 ;  /* 0x000000b30cb3723e */ /* 0x000fe400000010ff */
        /* <DEDUP_REMOVED lines=131> */
[----:B------:R-:W-:Y:S01]  /*122d0*/  STL [R1+0x68], R2 ;  /* 0x0000680201007387 */ /* 0x000fe20000100800 */
[----:B------:R-:W-:Y:S02]  /*122e0*/  VIADD R12, R10, 0x180 ;  /* 0x000001800a0c7836 */ /* 0x000fe40000000000 */
[----:B------:R-:W-:-:S03]  /*122f0*/  IMAD.MOV.U32 R13, RZ, RZ, R11 ;  /* 0x000000ffff0d7224 */ /* 0x000fc600078e000b */
[----:B------:R-:W-:Y:S02]  /*12300*/  R2UR UR6, R12 ;  /* 0x000000000c0672ca */ /* 0x000fe400000e0000 */
[----:B------:R-:W-:Y:S02]  /*12310*/  R2UR UR7, R13 ;  /* 0x000000000d0772ca */ /* 0x000fe400000e0000 */
[----:B------:R-:W-:Y:S02]  /*12320*/  F2FP.BF16.F32.PACK_AB R168, R225, R224 ;  /* 0x000000e0e1a8723e */ /* 0x000fe400000010ff */
[----:B------:R-:W-:Y:S02]  /*12330*/  F2FP.BF16.F32.PACK_AB R170, R223, R222 ;  /* 0x000000dedfaa723e */ /* 0x000fe400000010ff */
[----:B------:R-:W-:Y:S02]  /*12340*/  F2FP.BF16.F32.PACK_AB R169, R221, R220 ;  /* 0x000000dcdda9723e */ /* 0x000fe400000010ff */
[----:B------:R-:W-:Y:S01]  /*12350*/  F2FP.BF16.F32.PACK_AB R171, R219, R205 ;  /* 0x000000cddbab723e */ /* 0x000fe200000010ff */
[----:B------:R-:W-:-:S02]  /*12360*/  WARPGROUP.DEPBAR.LE gsb0, 0x0 ;  /* 0x00008000000079c5 */ /* 0x000fc40000010000 */
        /* <DEDUP_REMOVED lines=132> */
[----:B------:R-:W-:Y:S01]  /*12bb0*/  IMAD.MOV.U32 R13, RZ, RZ, R11 ;  /* 0x000000ffff0d7224 */ /* 0x000fe200078e000b */
        /* <DEDUP_REMOVED lines=131> */
[----:B------:R-:W-:Y:S01]  /*133f0*/  R2UR UR6, R12 ;  /* 0x000000000c0672ca */ /* 0x000fe200000e0000 */
[----:B------:R-:W-:Y:S01]  /*13400*/  STL [R1+0x68], R2 ;  /* 0x0000680201007387 */ /* 0x000fe20000100800 */
[----:B------:R-:W-:Y:S01]  /*13410*/  R2UR UR7, R13 ;  /* 0x000000000d0772ca */ /* 0x000fe200000e0000 */
[----:B------:R-:W-:Y:S01]  /*13420*/  VIADD R10, R10, 0x280 ;  /* 0x000002800a0a7836 */ /* 0x000fe20000000000 */
[----:B------:R-:W-:Y:S02]  /*13430*/  WARPGROUP.DEPBAR.LE gsb0, 0x0 ;  /* 0x00008000000079c5 */ /* 0x000fe40000010000 */
[----:B------:R-:W-:Y:S01]  /*13440*/  ST.E desc[UR44][R16.64+0x210], R24 ;  /* 0x0002101810007985 */ /* 0x000fe2000c10192c */
[----:B------:R-:W-:Y:S02]  /*13450*/  F2FP.BF16.F32.PACK_AB R168, R203, R204 ;  /* 0x000000cccba8723e */ /* 0x000fe400000010ff */
[----:B------:R-:W-:Y:S01]  /*13460*/  F2FP.BF16.F32.PACK_AB R170, R201, R202 ;  /* 0x000000cac9aa723e */ /* 0x000fe200000010ff */
[----:B------:R-:W-:Y:S01]  /*13470*/  ST.E desc[UR44][R4.64], R25 ;  /* 0x0000001904007985 */ /* 0x000fe2000c10192c */
        /* <DEDUP_REMOVED lines=400> */
[----:B--2---:R1:W-:Y:S04]  /*14d80*/  ST.E desc[UR44][R16.64+0x210], R11 ;  /* 0x0002100b10007985 */ /* 0x0043e8000c10192c */
[----:B------:R-:W2:Y:S04]  /*14d90*/  LD.E R13, desc[UR44][R4.64] ;  /* 0x0000002c040d7980 */ /* 0x000ea8000c101900 */
[----:B--2---:R2:W-:Y:S04]  /*14da0*/  ST.E desc[UR44][R4.64], R13 ;  /* 0x0000000d04007985 */ /* 0x0045e8000c10192c */
[----:B------:R-:W3:Y:S04]  /*14db0*/  LD.E R15, desc[UR44][R8.64] ;  /* 0x0000002c080f7980 */ /* 0x000ee8000c101900 */
[----:B---3--:R3:W-:Y:S04]  /*14dc0*/  ST.E desc[UR44][R8.64], R15 ;  /* 0x0000000f08007985 */ /* 0x0087e8000c10192c */
[----:B------:R-:W4:Y:S04]  /*14dd0*/  LD.E R19, desc[UR44][R6.64] ;  /* 0x0000002c06137980 */ /* 0x000f28000c101900 */
[----:B----4-:R4:W-:Y:S04]  /*14de0*/  ST.E desc[UR44][R6.64], R19 ;  /* 0x0000001306007985 */ /* 0x0109e8000c10192c */
[----:B0-----:R-:W4:Y:S04]  /*14df0*/  LD.E R2, desc[UR44][R16.64+0x380] ;  /* 0x0003802c10027980 */ /* 0x001f28000c101900 */
        /* <DEDUP_REMOVED lines=8> */
[----:B---3--:R-:W3:Y:S04]  /*14e80*/  LD.E R9, desc[UR44][R16.64+0x240] ;  /* 0x0002402c10097980 */ /* 0x008ee8000c101900 */
        /* <DEDUP_REMOVED lines=115> */
[----:B0-----:R-:W4:Y:S04]  /*155c0*/  LD.E R2, desc[UR44][R16.64+0x28] ;  /* 0x0000282c10027980 */ /* 0x001f28000c101900 */
[----:B------:R-:W-:Y:S04]  /*155d0*/  ST.E desc[UR44][R16.64+0x220], R21 ;  /* 0x0002201510007985 */ /* 0x000fe8000c10192c */
[----:B------:R-:W-:Y:S04]  /*155e0*/  ST.E desc[UR44][R16.64+0x224], R25 ;  /* 0x0002241910007985 */ /* 0x000fe8000c10192c */
[----:B------:R-:W-:Y:S04]  /*155f0*/  ST.E desc[UR44][R16.64+0x228], R27 ;  /* 0x0002281b10007985 */ /* 0x000fe8000c10192c */
[----:B------:R-:W-:Y:S04]  /*15600*/  ST.E desc[UR44][R16.64+0x22c], R29 ;  /* 0x00022c1d10007985 */ /* 0x000fe8000c10192c */
[----:B------:R-:W-:Y:S04]  /*15610*/  ST.E desc[UR44][R16.64+0x230], R11 ;  /* 0x0002300b10007985 */ /* 0x000fe8000c10192c */
[----:B------:R-:W-:Y:S04]  /*15620*/  ST.E desc[UR44][R16.64+0x234], R31 ;  /* 0x0002341f10007985 */ /* 0x000fe8000c10192c */
[----:B--2---:R-:W-:Y:S04]  /*15630*/  ST.E desc[UR44][R16.64+0x238], R5 ;  /* 0x0002380510007985 */ /* 0x004fe8000c10192c */
[----:B------:R-:W-:Y:S04]  /*15640*/  ST.E desc[UR44][R16.64+0x23c], R13 ;  /* 0x00023c0d10007985 */ /* 0x000fe8000c10192c */
[----:B---3--:R-:W-:Y:S04]  /*15650*/  ST.E desc[UR44][R16.64+0x240], R9 ;  /* 0x0002400910007985 */ /* 0x008fe8000c10192c */
[----:B------:R-:W-:Y:S04]  /*15660*/  ST.E desc[UR44][R16.64+0x244], R15 ;  /* 0x0002440f10007985 */ /* 0x000fe8000c10192c */
        /* <DEDUP_REMOVED lines=114> */
[----:B------:R-:W-:-:S04]  /*15d90*/  LOP3.LUT R2, R2, 0x1, RZ, 0xfc, !PT ;  /* 0x0000000102027812 */ /* 0x000fc800078efcff */
[----:B------:R-:W-:Y:S01]  /*15da0*/  ISETP.NE.AND P0, PT, R2, 0x3, PT ;  /* 0x000000030200780c */ /* 0x000fe20003f05270 */
[----:B------:R-:W-:-:S12]  /*15db0*/  BSSY B0, `(.L_x_13135) ;  /* 0x0000003000007945 */ /* 0x000fd80003800000 */
[----:B-1----:R-:W-:Y:S05]  /*15dc0*/  @!P0 BRA `(.L_x_13136) ;  /* 0x0000000000048947 */ /* 0x002fea0003800000 */
[----:B------:R-:W-:Y:S01]  /*15dd0*/  BPT.TRAP 0x1 ;  /* 0x000000040000795c */ /* 0x000fe20000300000 */
.L_x_13136:
[----:B------:R-:W-:Y:S05]  /*15de0*/  BSYNC B0 ;  /* 0x0000000000007941 */ /* 0x000fea0003800000 */
.L_x_13135:
        /* <DEDUP_REMOVED lines=11> */
.L_x_13108:
        /* <DEDUP_REMOVED lines=23> */
.L_x_13140:
[----:B------:R-:W-:-:S13]  /*16010*/  ISETP.NE.AND P0, PT, R6, 0x1, PT ;  /* 0x000000010600780c */ /* 0x000fda0003f05270 */
[----:B------:R-:W0:Y:S02]  /*16020*/  @P0 LDC.64 R4, c[0x0][0xae0] ;  /* 0x0002b800ff040b82 */ /* 0x000e240000000a00 */
[----:B0-----:R-:W-:-:S05]  /*16030*/  @P0 IMAD.HI.U32 R4, R3, R4, RZ ;  /* 0x0000000403040227 */ /* 0x001fca00078e00ff */
[----:B------:R-:W-:-:S07]  /*16040*/  @P0 SHF.R.U32.HI R3, RZ, R5, R4 ;  /* 0x00000005ff030219 */ /* 0x000fce0000011604 */
.L_x_13141:
[----:B------:R-:W-:Y:S05]  /*16050*/  BSYNC B0 ;  /* 0x0000000000007941 */ /* 0x000fea0003800000 */
.L_x_13139:
[----:B------:R-:W-:-:S05]  /*16060*/  IMAD R3, R3, R6, RZ ;  /* 0x0000000603037224 */ /* 0x000fca00078e02ff */
[----:B------:R-:W-:-:S07]  /*16070*/  VIMNMX R2, R2, R3, !PT ;  /* 0x0000000302027248 */ /* 0x000fce0007fe0100 */
.L_x_13138:
[----:B------:R-:W-:Y:S01]  /*16080*/  VIADD R2, R2, 0x5f ;  /* 0x0000005f02027836 */ /* 0x000fe20000000000 */
[----:B------:R-:W-:-:S03]  /*16090*/  UIADD3 UR4, UP0, UR37, 0x28, URZ ;  /* 0x0000002825047890 */ /* 0x000fc6000ff1e03f */
[----:B------:R-:W-:Y:S01]  /*160a0*/  IMAD.HI R2, R2, 0x2aaaaaab, RZ ;  /* 0x2aaaaaab02027827 */ /* 0x000fe200078e02ff */
[----:B------:R-:W-:-:S03]  /*160b0*/  UIADD3.X UR5, URZ, UR36, URZ, UP0, !UPT ;  /* 0x000000243f057290 */ /* 0x000fc600087fe43f */
[----:B------:R-:W-:Y:S01]  /*160c0*/  IMAD.U32 R6, RZ, RZ, UR4 ;  /* 0x00000004ff067e24 */ /* 0x000fe2000f8e00ff */
[----:B------:R-:W-:Y:S02]  /*160d0*/  SHF.R.U32.HI R3, RZ, 0x1f, R2 ;  /* 0x0000001fff037819 */ /* 0x000fe40000011602 */
[----:B------:R-:W-:Y:S02]  /*160e0*/  IMAD.U32 R7, RZ, RZ, UR5 ;  /* 0x00000005ff077e24 */ /* 0x000fe4000f8e00ff */
[----:B------:R-:W-:-:S04]  /*160f0*/  LEA.HI.SX32 R3, R2, R3, 0x1c ;  /* 0x0000000302037211 */ /* 0x000fc800078fe2ff */
[----:B------:R-:W-:-:S04]  /*16100*/  VIMNMX R4, R190, R3, !PT ;  /* 0x00000003be047248 */ /* 0x000fc80007fe0100 */
[----:B------:R-:W-:-:S13]  /*16110*/  ISETP.GE.AND P0, PT, R0, R4, PT ;  /* 0x000000040000720c */ /* 0x000fda0003f06270 */
[----:B------:R-:W-:Y:S05]  /*16120*/  @!P0 BRA `(.L_x_13142) ;  /* 0x0000009c00f88947 */ /* 0x000fea0003800000 */
[----:B------:R0:W5:Y:S02]  /*16130*/  LDL.64 R2, [R1+0x158] ;  /* 0x0001580001027983 */ /* 0x0001640000100a00 */
.L_x_13161:
[----:B-1---5:R-:W2:Y:S04]  /*16140*/  LD.E R5, desc[UR44][R2.64] ;  /* 0x0000002c02057980 */ /* 0x022ea8000c101900 */
[----:B------:R-:W3:Y:S01]  /*16150*/  LD.E R8, desc[UR44][R2.64+0x8] ;  /* 0x0000082c02087980 */ /* 0x000ee2000c101900 */
        /* <DEDUP_REMOVED lines=10> */
[----:B------:R-:W2:Y:S04]  /*16200*/  LDL.64 R72, [R1+0x170] ;  /* 0x0001700001487983 */ /* 0x000ea80000100a00 */
[----:B--2---:R-:W2:Y:S01]  /*16210*/  LD.E R8, desc[UR44][R72.64] ;  /* 0x0000002c48087980 */ /* 0x004ea2000c101900 */
[----:B------:R-:W-:Y:S05]  /*16220*/  YIELD ;  /* 0x0000000000007946 */ /* 0x000fea0003800000 */
[----:B------:R-:W-:Y:S01]  /*16230*/  BSSY B0, `(.L_x_13143) ;  /* 0x0000006000007945 */ /* 0x000fe20003800000 */
[----:B---3--:R-:W-:Y:S01]  /*16240*/  @!P0 IMAD.MOV.U32 R5, RZ, RZ, RZ ;  /* 0x000000ffff058224 */ /* 0x008fe200078e00ff */
[----:B--2---:R-:W-:-:S04]  /*16250*/  LOP3.LUT R8, R8, 0x1, RZ, 0xfc, !PT ;  /* 0x0000000108087812 */ /* 0x004fc800078efcff */
[----:B------:R-:W-:-:S13]  /*16260*/  ISETP.NE.AND P1, PT, R8, 0x3, PT ;  /* 0x000000030800780c */ /* 0x000fda0003f25270 */
[----:B-1----:R-:W-:Y:S05]  /*16270*/  @!P1 BRA `(.L_x_13144) ;  /* 0x0000000000049947 */ /* 0x002fea0003800000 */
[----:B------:R-:W-:Y:S01]  /*16280*/  BPT.TRAP 0x1 ;  /* 0x000000040000795c */ /* 0x000fe20000300000 */
.L_x_13144:
[----:B------:R-:W-:Y:S05]  /*16290*/  BSYNC B0 ;  /* 0x0000000000007941 */ /* 0x000fea0003800000 */
.L_x_13143:
        /* <DEDUP_REMOVED lines=11> */
[----:B-12---:R-:W-:Y:S05]  /*16350*/  @!P1 BRA `(.L_x_13146) ;  /* 0x0000000000049947 */ /* 0x006fea0003800000 */
[----:B------:R-:W-:Y:S01]  /*16360*/  BPT.TRAP 0x1 ;  /* 0x000000040000795c */ /* 0x000fe20000300000 */
.L_x_13146:
[----:B------:R-:W-:Y:S05]  /*16370*/  BSYNC B0 ;  /* 0x0000000000007941 */ /* 0x000fea0003800000 */
.L_x_13145:
[----:B------:R-:W-:Y:S04]  /*16380*/  BSSY B0, `(.L_x_13147) ;  /* 0x0000008000007945 */ /* 0x000fe80003800000 */
[----:B------:R-:W-:Y:S05]  /*16390*/  @P0 BRA `(.L_x_13148) ;  /* 0x0000000000180947 */ /* 0x000fea0003800000 */
[----:B------:R-:W2:Y:S01]  /*163a0*/  LD.E.64 R8, desc[UR44][R72.64+0x18] ;  /* 0x0000182c48087980 */ /* 0x000ea2000c101b00 */
[----:B-----5:R-:W-:Y:S02]  /*163b0*/  SHF.L.U32 R11, R11, 0x1f, RZ ;  /* 0x0000001f0b0b7819 */ /* 0x020fe400000006ff */
[----:B--2---:R-:W-:-:S05]  /*163c0*/  MOV R9, R8 ;  /* 0x0000000800097202 */ /* 0x004fca0000000f00 */
[----:B------:R-:W-:-:S04]  /*163d0*/  IMAD R10, R10, 0x8, R9 ;  /* 0x000000080a0a7824 */ /* 0x000fc800078e0209 */
[----:B------:R-:W1:Y:S02]  /*163e0*/  SYNCS.PHASECHK.TRANS64.TRYWAIT P0, [R10+URZ], R11 ;  /* 0x0000000b0a0075a7 */ /* 0x000e64000800017f */
[----:B-1----:R-:W-:Y:S05]  /*163f0*/  @!P0 BRA `(.L_x_13149) ;  /* 0x0000022400448947 */ /* 0x002fea0003800000 */
.L_x_13148:
[----:B------:R-:W-:Y:S05]  /*16400*/  BSYNC B0 ;  /* 0x0000000000007941 */ /* 0x000fea0003800000 */
.L_x_13147:
[----:B-1---5:R-:W2:Y:S04]  /*16410*/  LD.E R11, desc[UR44][R2.64] ;  /* 0x0000002c020b7980 */ /* 0x022ea8000c101900 */
[----:B------:R-:W2:Y:S01]  /*16420*/  LDL.64 R74, [R1+0x80] ;  /* 0x00008000014a7983 */ /* 0x000ea20000100a00 */
[----:B------:R-:W-:Y:S05]  /*16430*/  WARPSYNC.ALL ;  /* 0x0000000000007948 */ /* 0x000fea0003800000 */
[----:B------:R1:W-:Y:S04]  /*16440*/  STL [R1+0x60], RZ ;  /* 0x000060ff01007387 */ /* 0x0003e80000100800 */
[----:B------:R-:W3:Y:S01]  /*16450*/  LD.E.64 R8, desc[UR44][R16.64+0x78] ;  /* 0x0000782c10087980 */ /* 0x000ee2000c101b00 */
[----:B------:R-:W-:-:S05]  /*16460*/  IMAD.MOV.U32 R5, RZ, RZ, 0x1 ;  /* 0x00000001ff057424 */ /* 0x000fca00078e00ff */
[----:B------:R1:W-:Y:S04]  /*16470*/  STL [R1+0x60], R5 ;  /* 0x0000600501007387 */ /* 0x0003e80000100800 */
[----:B------:R-:W4:Y:S04]  /*16480*/  LD.E.64 R12, desc[UR44][R16.64+0x78] ;  /* 0x0000782c100c7980 */ /* 0x000f28000c101b00 */
[----:B------:R1:W-:Y:S04]  /*16490*/  STL [R1+0x60], R5 ;  /* 0x0000600501007387 */ /* 0x0003e80000100800 */
[----:B------:R-:W4:Y:S01]  /*164a0*/  LD.E.64 R14, desc[UR44][R16.64+0x78] ;  /* 0x0000782c100e7980 */ /* 0x000f22000c101b00 */
[----:B--2---:R-:W-:-:S02]  /*164b0*/  IMAD R10, R11, 0x300, R74 ;  /* 0x000003000b0a7824 */ /* 0x004fc400078e024a */
[----:B------:R-:W-:Y:S01]  /*164c0*/  IMAD.MOV.U32 R11, RZ, RZ, R75 ;  /* 0x000000ffff0b7224 */ /* 0x000fe200078e004b */
[----:B------:R1:W-:Y:S02]  /*164d0*/  STL [R1+0x60], R5 ;  /* 0x0000600501007387 */ /* 0x0003e40000100800 */
[----:B------:R-:W-:Y:S02]  /*164e0*/  R2UR UR6, R10 ;  /* 0x000000000a0672ca */ /* 0x000fe400000e0000 */
[----:B------:R-:W-:Y:S01]  /*164f0*/  R2UR UR7, R11 ;  /* 0x000000000b0772ca */ /* 0x000fe200000e0000 */
[----:B------:R-:W2:Y:S01]  /*16500*/  LD.E.64 R18, desc[UR44][R16.64+0x78] ;  /* 0x0000782c10127980 */ /* 0x000ea2000c101b00 */
[----:B------:R-:W-:-:S03]  /*16510*/  WARPGROUP.ARRIVE ;  /* 0x00000000000079c5 */ /* 0x000fc60000000000 */
[----:B------:R1:W-:Y:S01]  /*16520*/  STL [R1+0x60], R5 ;  /* 0x0000600501007387 */ /* 0x0003e20000100800 */
        /* <DEDUP_REMOVED lines=40> */
[----:B-1----:R-:W-:Y:S05]  /*167b0*/  @!P0 BRA `(.L_x_13151) ;  /* 0x0000000000048947 */ /* 0x002fea0003800000 */
[----:B------:R-:W-:Y:S01]  /*167c0*/  BPT.TRAP 0x1 ;  /* 0x000000040000795c */ /* 0x000fe20000300000 */
.L_x_13151:
[----:B------:R-:W-:Y:S05]  /*167d0*/  BSYNC B0 ;  /* 0x0000000000007941 */ /* 0x000fea0003800000 */
.L_x_13150:
        /* <DEDUP_REMOVED lines=13> */
.L_x_13153:
[----:B------:R-:W-:Y:S05]  /*168b0*/  BSYNC B0 ;  /* 0x0000000000007941 */ /* 0x000fea0003800000 */
.L_x_13152:
        /* <DEDUP_REMOVED lines=8> */
.L_x_13155:
[----:B------:R-:W-:Y:S05]  /*16940*/  BSYNC B0 ;  /* 0x0000000000007941 */ /* 0x000fea0003800000 */
.L_x_13154:
[----:B------:R-:W2:Y:S04]  /*16950*/  LDL R7, [R1+0x70] ;  /* 0x0000700001077983 */ /* 0x000ea80000100800 */
[----:B------:R-:W3:Y:S04]  /*16960*/  LD.E R19, desc[UR44][R2.64] ;  /* 0x0000002c02137980 */ /* 0x000ee8000c101900 */
[----:B------:R-:W3:Y:S04]  /*16970*/  LDL.64 R20, [R1+0xf8] ;  /* 0x0000f80001147983 */ /* 0x000ee80000100a00 */
[----:B-1---5:R-:W4:Y:S04]  /*16980*/  LDL.64 R8, [R1+0xf0] ;  /* 0x0000f00001087983 */ /* 0x022f280000100a00 */
[----:B------:R-:W4:Y:S04]  /*16990*/  LDL.64 R10, [R1+0xf0] ;  /* 0x0000f000010a7983 */ /* 0x000f280000100a00 */
[----:B------:R-:W4:Y:S04]  /*169a0*/  LDL.64 R12, [R1+0xf0] ;  /* 0x0000f000010c7983 */ /* 0x000f280000100a00 */
[----:B------:R-:W4:Y:S01]  /*169b0*/  LDL.64 R14, [R1+0xf0] ;  /* 0x0000f000010e7983 */ /* 0x000f220000100a00 */
[----:B------:R-:W-:Y:S05]  /*169c0*/  WARPSYNC.ALL ;  /* 0x0000000000007948 */ /* 0x000fea0003800000 */
[----:B------:R-:W-:Y:S01]  /*169d0*/  WARPGROUP.ARRIVE ;  /* 0x00000000000079c5 */ /* 0x000fe20000000000 */
[----:B--2---:R-:W-:Y:S01]  /*169e0*/  ISETP.NE.U32.AND P0, PT, R7, RZ, PT ;  /* 0x000000ff0700720c */ /* 0x004fe20003f05070 */
[----:B---3--:R-:W-:-:S02]  /*169f0*/  IMAD R6, R19, 0xc00, R20 ;  /* 0x00000c0013067824 */ /* 0x008fc400078e0214 */
[----:B------:R-:W-:Y:S01]  /*16a00*/  IMAD.MOV.U32 R7, RZ, RZ, R21 ;  /* 0x000000ffff077224 */ /* 0x000fe200078e0015 */
[----:B------:R-:W2:Y:S01]  /*16a10*/  LDL.64 R18, [R1+0xf0] ;  /* 0x0000f00001127983 */ /* 0x000ea20000100a00 */
[----:B----4-:R-:W-:Y:S02]  /*16a20*/  R2UR UR4, R8 ;  /* 0x00000000080472ca */ /* 0x010fe400000e0000 */
[----:B------:R-:W-:Y:S02]  /*16a30*/  R2UR UR6, R6 ;  /* 0x00000000060672ca */ /* 0x000fe400000e0000 */
[----:B------:R-:W-:Y:S02]  /*16a40*/  R2UR UR7, R7 ;  /* 0x00000000070772ca */ /* 0x000fe400000e0000 */
[----:B------:R-:W-:Y:S02]  /*16a50*/  R2UR UR5, R9 ;  /* 0x00000000090572ca */ /* 0x000fe400000e0000 */
[----:B------:R-:W-:-:S11]  /*16a60*/  VOTEU.ANY UP0, P0 ;  /* 0x00000000003f7886 */ /* 0x000fd60000000100 */
        /* <DEDUP_REMOVED lines=85> */
[----:B------:R-:W2:Y:S01]  /*16fc0*/  LDL.64 R8, [R1+0xf0] ;  /* 0x0000f00001087983 */ /* 0x000ea20000100a00 */
[----:B---3--:R-:W-:Y:S01]  /*16fd0*/  VIADD R10, R10, 0x802 ;  /* 0x000008020a0a7836 */ /* 0x008fe20000000000 */
[----:B------:R-:W-:Y:S02]  /*16fe0*/  WARPGROUP.DEPBAR.LE gsb0, 0x0 ;  /* 0x00008000000079c5 */ /* 0x000fe40000010000 */
[----:B------:R-:W-:-:S08]  /*16ff0*/  WARPGROUP.ARRIVE ;  /* 0x00000000000079c5 */ /* 0x000fd00000000000 */
[----:B------:R-:W-:Y:S01]  /*17000*/  HGMMA.64x96x16.F32.BF16 R24, gdesc[UR4], R24, gsb0 ;  /* 0x01600000041879f0 */ /* 0x000fe20008001818 */
[----:B------:R-:W-:Y:S01]  /*17010*/  VIADD R20, R6, 0x602 ;  /* 0x0000060206147836 */ /* 0x000fe20000000000 */
[----:B------:R-:W-:Y:S02]  /*17020*/  R2UR UR7, R21 ;  /* 0x00000000150772ca */ /* 0x000fe400000e0000 */
[----:B------:R-:W-:Y:S02]  /*17030*/  R2UR UR4, R10 ;  /* 0x000000000a0472ca */ /* 0x000fe400000e0000 */
[----:B------:R-:W-:Y:S02]  /*17040*/  R2UR UR6, R20 ;  /* 0x00000000140672ca */ /* 0x000fe400000e0000 */
[----:B------:R-:W-:Y:S02]  /*17050*/  R2UR UR5, R11 ;  /* 0x000000000b0572ca */ /* 0x000fe400000e0000 */
[----:B------:R-:W3:Y:S01]  /*17060*/  LDL.64 R10, [R1+0xf0] ;  /* 0x0000f000010a7983 */ /* 0x000ee20000100a00 */
[----:B----4-:R-:W-:-:S02]  /*17070*/  VIADD R12, R12, 0x804 ;  /* 0x000008040c0c7836 */ /* 0x010fc40000000000 */
[----:B------:R-:W-:Y:S01]  /*17080*/  VIADD R20, R6, 0x604 ;  /* 0x0000060406147836 */ /* 0x000fe20000000000 */
        /* <DEDUP_REMOVED lines=19> */
[----:B------:R-:W-:Y:S01]  /*171c0*/  VIADD R20, R6, 0x900 ;  /* 0x0000090006147836 */ /* 0x000fe20000000000 */
[----:B------:R-:W-:Y:S02]  /*171d0*/  WARPGROUP.DEPBAR.LE gsb0, 0x0 ;  /* 0x00008000000079c5 */ /* 0x000fe40000010000 */
[----:B------:R-:W-:-:S06]  /*171e0*/  WARPGROUP.ARRIVE ;  /* 0x00000000000079c5 */ /* 0x000fcc0000000000 */
[----:B------:R-:W-:Y:S01]  /*171f0*/  HGMMA.64x96x16.F32.BF16 R24, gdesc[UR4], R24, gsb0 ;  /* 0x01600000041879f0 */ /* 0x000fe20008001818 */
[----:B------:R-:W-:Y:S02]  /*17200*/  R2UR UR6, R20 ;  /* 0x00000000140672ca */ /* 0x000fe400000e0000 */
[----:B------:R-:W-:Y:S02]  /*17210*/  R2UR UR7, R21 ;  /* 0x00000000150772ca */ /* 0x000fe400000e0000 */
[----:B------:R-:W-:Y:S02]  /*17220*/  R2UR UR4, R8 ;  /* 0x00000000080472ca */ /* 0x000fe400000e0000 */
[----:B------:R-:W-:Y:S01]  /*17230*/  R2UR UR5, R9 ;  /* 0x00000000090572ca */ /* 0x000fe200000e0000 */
[----:B---3--:R-:W-:Y:S02]  /*17240*/  VIADD R10, R10, 0xc02 ;  /* 0x00000c020a0a7836 */ /* 0x008fe40000000000 */
        /* <DEDUP_REMOVED lines=26> */
[----:B------:R-:W1:Y:S01]  /*173f0*/  S2R R74, SR_TID.X ;  /* 0x00000000004a7919 */ /* 0x000e620000002100 */
[----:B------:R2:W-:Y:S04]  /*17400*/  STL [R1+0x70], R5 ;  /* 0x0000700501007387 */ /* 0x0005e80000100800 */
[----:B------:R2:W-:Y:S01]  /*17410*/  STL [R1+0x70], R5 ;  /* 0x0000700501007387 */ /* 0x0005e20000100800 */
[----:B------:R-:W-:-:S02]  /*17420*/  WARPGROUP.DEPBAR.LE gsb0, 0x0 ;  /* 0x00008000000079c5 */ /* 0x000fc40000010000 */
[----:B------:R-:W-:-:S06]  /*17430*/  WARPGROUP.ARRIVE ;  /* 0x00000000000079c5 */ /* 0x000fcc0000000000 */
[----:B------:R-:W-:Y:S01]  /*17440*/  HGMMA.64x96x16.F32.BF16 R24, gdesc[UR4], R24, gsb0 ;  /* 0x01600000041879f0 */ /* 0x000fe20008001818 */
[----:B------:R2:W-:Y:S01]  /*17450*/  STL [R1+0x70], R5 ;  /* 0x0000700501007387 */ /* 0x0005e20000100800 */
[----:B-1----:R-:W-:-:S03]  /*17460*/  SHF.R.U32.HI R74, RZ, 0x7, R74 ;  /* 0x00000007ff4a7819 */ /* 0x002fc6000001164a */
        /* <DEDUP_REMOVED lines=16> */
[----:B------:R-:W3:Y:S04]  /*17570*/  LD.E R7, desc[UR44][R72.64] ;  /* 0x0000002c48077980 */ /* 0x000ee8000c101900 */
[----:B------:R2:W5:Y:S01]  /*17580*/  LD.E R6, desc[UR44][R2.64] ;  /* 0x0000002c02067980 */ /* 0x000562000c101900 */
[----:B------:R-:W-:Y:S01]  /*17590*/  BSSY B0, `(.L_x_13157) ;  /* 0x0000005000007945 */ /* 0x000fe20003800000 */
[----:B---3--:R-:W-:-:S04]  /*175a0*/  LOP3.LUT R7, R7, 0x1, RZ, 0xfc, !PT ;  /* 0x0000000107077812 */ /* 0x008fc800078efcff */
[----:B------:R-:W-:-:S13]  /*175b0*/  ISETP.NE.AND P0, PT, R7, 0x3, PT ;  /* 0x000000030700780c */ /* 0x000fda0003f05270 */
[----:B--2---:R-:W-:Y:S05]  /*175c0*/  @!P0 BRA `(.L_x_13158) ;  /* 0x0000000000048947 */ /* 0x004fea0003800000 */
[----:B------:R-:W-:Y:S01]  /*175d0*/  BPT.TRAP 0x1 ;  /* 0x000000040000795c */ /* 0x000fe20000300000 */
.L_x_13158:
[----:B------:R-:W-:Y:S05]  /*175e0*/  BSYNC B0 ;  /* 0x0000000000007941 */ /* 0x000fea0003800000 */
.L_x_13157:
[----:B------:R-:W2:Y:S04]  /*175f0*/  LD.E.64 R8, desc[UR44][R72.64+0x20] ;  /* 0x0000202c48087980 */ /* 0x000ea8000c101b00 */
[----:B------:R-:W3:Y:S01]  /*17600*/  LD.E R7, desc[UR44][R72.64+0xc] ;  /* 0x00000c2c48077980 */ /* 0x000ee2000c101900 */
[----:B--2---:R-:W-:-:S05]  /*17610*/  MOV R9, R8 ;  /* 0x0000000800097202 */ /* 0x004fca0000000f00 */
[----:B-----5:R-:W-:-:S05]  /*17620*/  IMAD R6, R6, 0x8, R9 ;  /* 0x0000000806067824 */ /* 0x020fca00078e0209 */
[----:B---3--:R-:W-:-:S04]  /*17630*/  PRMT R6, R7, 0x654, R6 ;  /* 0x0000065407067816 */ /* 0x008fc80000000006 */
[----:B------:R1:W-:Y:S01]  /*17640*/  SYNCS.ARRIVE.TRANS64.RED.A1T0 RZ, [R6+URZ], RZ ;  /* 0x000000ff06ff79a7 */ /* 0x0003e2000810043f */
[----:B------:R-:W2:Y:S04]  /*17650*/  LDL.64 R12, [R1+0x150] ;  /* 0x00015000010c7983 */ /* 0x000ea80000100a00 */
[----:B-1----:R-:W3:Y:S04]  /*17660*/  LD.E.64 R6, desc[UR44][R16.64+0x420] ;  /* 0x0004202c10067980 */ /* 0x002ee8000c101b00 */
[----:B--2---:R-:W2:Y:S01]  /*17670*/  LD.E R12, desc[UR44][R12.64] ;  /* 0x0000002c0c0c7980 */ /* 0x004ea2000c101900 */
[----:B------:R-:W-:-:S04]  /*17680*/  UIADD3 UR4, UP0, UR37, 0x420, URZ ;  /* 0x0000042025047890 */ /* 0x000fc8000ff1e03f */
[----:B------:R-:W-:Y:S02]  /*17690*/  ULOP3.LUT UR4, UR4, 0x4, URZ, 0xfc, !UPT ;  /* 0x0000000404047892 */ /* 0x000fe4000f8efc3f */
[----:B------:R-:W-:Y:S01]  /*176a0*/  UIADD3.X UR5, URZ, UR36, URZ, UP0, !UPT ;  /* 0x000000243f057290 */ /* 0x000fe200087fe43f */
[-C--:B--2---:R-:W-:Y:S01]  /*176b0*/  FMUL.FTZ R11, R24, R12.reuse ;  /* 0x0000000c180b7220 */ /* 0x084fe20000410000 */
[-C--:B------:R-:W-:Y:S01]  /*176c0*/  FMUL.FTZ R10, R25, R12.reuse ;  /* 0x0000000c190a7220 */ /* 0x080fe20000410000 */
[----:B------:R-:W-:-:S04]  /*176d0*/  FMUL.FTZ R15, R28, R12 ;  /* 0x0000000c1c0f7220 */ /* 0x000fc80000410000 */
[----:B------:R-:W3:Y:S01]  /*176e0*/  MUFU.TANH R11, R11 ;  /* 0x0000000b000b7308 */ /* 0x000ee20000002400 */
[-C--:B------:R-:W-:Y:S01]  /*176f0*/  FMUL.FTZ R20, R29, R12.reuse ;  /* 0x0000000c1d147220 */ /* 0x080fe20000410000 */
[----:B------:R-:W-:-:S06]  /*17700*/  FMUL.FTZ R21, R32, R12 ;  /* 0x0000000c20157220 */ /* 0x000fcc0000410000 */
[----:B------:R-:W1:Y:S01]  /*17710*/  MUFU.TANH R10, R10 ;  /* 0x0000000a000a7308 */ /* 0x000e620000002400 */
[----:B------:R-:W-:-:S07]  /*17720*/  FMUL.FTZ R28, R33, R12 ;  /* 0x0000000c211c7220 */ /* 0x000fce0000410000 */
[----:B------:R-:W2:Y:S01]  /*17730*/  MUFU.TANH R15, R15 ;  /* 0x0000000f000f7308 */ /* 0x000ea20000002400 */
[----:B------:R-:W-:Y:S01]  /*17740*/  FMUL.FTZ R14, R31, R12 ;  /* 0x0000000c1f0e7220 */ /* 0x000fe20000410000 */
[----:B---3--:R-:W-:-:S06]  /*17750*/  FMNMX.FTZ R31, R11, R6, !PT ;  /* 0x000000060b1f7209 */ /* 0x008fcc0007810000 */
[----:B------:R-:W3:Y:S01]  /*17760*/  MUFU.TANH R20, R20 ;  /* 0x0000001400147308 */ /* 0x000ee20000002400 */
[-C--:B------:R-:W-:Y:S01]  /*17770*/  FMUL.FTZ R29, R36, R12.reuse ;  /* 0x0000000c241d7220 */ /* 0x080fe20000410000 */
[-C--:B------:R-:W-:Y:S01]  /*17780*/  FMUL.FTZ R24, R38, R12.reuse ;  /* 0x0000000c26187220 */ /* 0x080fe20000410000 */
[-C--:B------:R-:W-:Y:S01]  /*17790*/  FMUL.FTZ R38, R46, R12.reuse ;  /* 0x0000000c2e267220 */ /* 0x080fe20000410000 */
[----:B------:R-:W-:-:S04]  /*177a0*/  FMUL.FTZ R46, R48, R12 ;  /* 0x0000000c302e7220 */ /* 0x000fc80000410000 */
[----:B------:R-:W4:Y:S01]  /*177b0*/  MUFU.TANH R21, R21 ;  /* 0x0000001500157308 */ /* 0x000f220000002400 */
[-C--:B------:R-:W-:Y:S01]  /*177c0*/  FMUL.FTZ R13, R30, R12.reuse ;  /* 0x0000000c1e0d7220 */ /* 0x080fe20000410000 */
[----:B-1----:R-:W-:Y:S01]  /*177d0*/  FMNMX.FTZ R48, R10, R31, !PT ;  /* 0x0000001f0a307209 */ /* 0x002fe20007810000 */
[----:B------:R-:W-:-:S05]  /*177e0*/  FMUL.FTZ R30, R37, R12 ;  /* 0x0000000c251e7220 */ /* 0x000fca0000410000 */
[----:B------:R-:W1:Y:S01]  /*177f0*/  MUFU.TANH R28, R28 ;  /* 0x0000001c001c7308 */ /* 0x000e620000002400 */
[----:B--2---:R-:W-:Y:S01]  /*17800*/  FMNMX.FTZ R31, R15, R48, !PT ;  /* 0x000000300f1f7209 */ /* 0x004fe20007810000 */
[-C--:B------:R-:W-:Y:S01]  /*17810*/  FMUL.FTZ R32, R40, R12.reuse ;  /* 0x0000000c28207220 */ /* 0x080fe20000410000 */
[----:B------:R-:W-:-:S05]  /*17820*/  FMUL.FTZ R18, R34, R12 ;  /* 0x0000000c22127220 */ /* 0x000fca0000410000 */
[----:B------:R-:W2:Y:S01]  /*17830*/  MUFU.TANH R29, R29 ;  /* 0x0000001d001d7308 */ /* 0x000ea20000002400 */
[----:B---3--:R-:W-:Y:S01]  /*17840*/  FMNMX.FTZ R48, R20, R31, !PT ;  /* 0x0000001f14307209 */ /* 0x008fe20007810000 */
[----:B------:R-:W-:-:S06]  /*17850*/  FMUL.FTZ R34, R41, R12 ;  /* 0x0000000c29227220 */ /* 0x000fcc0000410000 */
[----:B------:R-:W3:Y:S01]  /*17860*/  MUFU.TANH R30, R30 ;  /* 0x0000001e001e7308 */ /* 0x000ee20000002400 */
[----:B----4-:R-:W-:Y:S01]  /*17870*/  FMNMX.FTZ R31, R21, R48, !PT ;  /* 0x00000030151f7209 */ /* 0x010fe20007810000 */
[----:B------:R-:W-:-:S06]  /*17880*/  FMUL.FTZ R36, R44, R12 ;  /* 0x0000000c2c247220 */ /* 0x000fcc0000410000 */
[----:B------:R-:W4:Y:S01]  /*17890*/  MUFU.TANH R32, R32 ;  /* 0x0000002000207308 */ /* 0x000f220000002400 */
[----:B-1----:R-:W-:Y:S01]  /*178a0*/  FMNMX.FTZ R48, R28, R31, !PT ;  /* 0x0000001f1c307209 */ /* 0x002fe20007810000 */
[----:B------:R-:W-:-:S06]  /*178b0*/  FMUL.FTZ R44, R45, R12 ;  /* 0x0000000c2d2c7220 */ /* 0x000fcc0000410000 */
[----:B------:R-:W1:Y:S01]  /*178c0*/  MUFU.TANH R34, R34 ;  /* 0x0000002200227308 */ /* 0x000e620000002400 */
[----:B--2---:R-:W-:Y:S01]  /*178d0*/  FMNMX.FTZ R31, R29, R48, !PT ;  /* 0x000000301d1f7209 */ /* 0x004fe20007810000 */
[-C--:B------:R-:W-:Y:S01]  /*178e0*/  FMUL.FTZ R25, R39, R12.reuse ;  /* 0x0000000c27197220 */ /* 0x080fe20000410000 */
[----:B------:R-:W-:-:S05]  /*178f0*/  FMUL.FTZ R39, R47, R12 ;  /* 0x0000000c2f277220 */ /* 0x000fca0000410000 */
[----:B------:R-:W2:Y:S01]  /*17900*/  MUFU.TANH R36, R36 ;  /* 0x0000002400247308 */ /* 0x000ea20000002400 */
[----:B---3--:R-:W-:Y:S01]  /*17910*/  FMNMX.FTZ R31, R30, R31, !PT ;  /* 0x0000001f1e1f7209 */ /* 0x008fe20007810000 */
[-C--:B------:R-:W-:Y:S01]  /*17920*/  FMUL.FTZ R47, R49, R12.reuse ;  /* 0x0000000c312f7220 */ /* 0x080fe20000410000 */
[----:B------:R-:W-:-:S05]  /*17930*/  FMUL.FTZ R8, R26, R12 ;  /* 0x0000000c1a087220 */ /* 0x000fca0000410000 */
[----:B------:R-:W3:Y:S01]  /*17940*/  MUFU.TANH R44, R44 ;  /* 0x0000002c002c7308 */ /* 0x000ee20000002400 */
[-C--:B------:R-:W-:Y:S01]  /*17950*/  FMUL.FTZ R40, R50, R12.reuse ;  /* 0x0000000c32287220 */ /* 0x080fe20000410000 */
[----:B----4-:R-:W-:Y:S01]  /*17960*/  FMNMX.FTZ R31, R32, R31, !PT ;  /* 0x0000001f201f7209 */ /* 0x010fe20007810000 */
[----:B------:R-:W-:-:S05]  /*17970*/  FMUL.FTZ R50, R52, R12 ;  /* 0x0000000c34327220 */ /* 0x000fca0000410000 */
[----:B------:R-:W4:Y:S01]  /*17980*/  MUFU.TANH R46, R46 ;  /* 0x0000002e002e7308 */ /* 0x000f220000002400 */
[-C--:B------:R-:W-:Y:S01]  /*17990*/  FMUL.FTZ R9, R27, R12.reuse ;  /* 0x0000000c1b097220 */ /* 0x080fe20000410000 */
[-C--:B------:R-:W-:Y:S01]  /*179a0*/  FMUL.FTZ R41, R51, R12.reuse ;  /* 0x0000000c33297220 */ /* 0x080fe20000410000 */
[----:B-1----:R-:W-:Y:S01]  /*179b0*/  FMNMX.FTZ R31, R34, R31, !PT ;  /* 0x0000001f221f7209 */ /* 0x002fe20007810000 */
[----:B------:R-:W-:-:S04]  /*179c0*/  FMUL.FTZ R51, R53, R12 ;  /* 0x0000000c35337220 */ /* 0x000fc80000410000 */
[----:B------:R-:W1:Y:S01]  /*179d0*/  MUFU.TANH R47, R47 ;  /* 0x0000002f002f7308 */ /* 0x000e620000002400 */
[----:B--2---:R-:W-:Y:S01]  /*179e0*/  FMNMX.FTZ R31, R36, R31, !PT ;  /* 0x0000001f241f7209 */ /* 0x004fe20007810000 */
[----:B------:R-:W-:-:S06]  /*179f0*/  FMUL.FTZ R52, R56, R12 ;  /* 0x0000000c38347220 */ /* 0x000fcc0000410000 */
[----:B------:R-:W2:Y:S01]  /*17a00*/  MUFU.TANH R8, R8 ;  /* 0x0000000800087308 */ /* 0x000ea20000002400 */
[----:B---3--:R-:W-:Y:S01]  /*17a10*/  FMNMX.FTZ R31, R44, R31, !PT ;  /* 0x0000001f2c1f7209 */ /* 0x008fe20007810000 */
[----:B------:R-:W-:-:S06]  /*17a20*/  FMUL.FTZ R53, R57, R12 ;  /* 0x0000000c39357220 */ /* 0x000fcc0000410000 */
[----:B------:R-:W3:Y:S01]  /*17a30*/  MUFU.TANH R50, R50 ;  /* 0x0000003200327308 */ /* 0x000ee20000002400 */
[-C--:B------:R-:W-:Y:S01]  /*17a40*/  FMUL.FTZ R26, R42, R12.reuse ;  /* 0x0000000c2a1a7220 */ /* 0x080fe20000410000 */
[----:B------:R-:W-:-:S06]  /*17a50*/  FMUL.FTZ R42, R54, R12 ;  /* 0x0000000c362a7220 */ /* 0x000fcc0000410000 */
[----:B------:R-:W0:Y:S01]  /*17a60*/  MUFU.TANH R9, R9 ;  /* 0x0000000900097308 */ /* 0x000e220000002400 */
[----:B----4-:R-:W-:Y:S01]  /*17a70*/  FMNMX.FTZ R48, R46, R31, !PT ;  /* 0x0000001f2e307209 */ /* 0x010fe20007810000 */
[----:B------:R-:W-:-:S06]  /*17a80*/  FMUL.FTZ R54, R60, R12 ;  /* 0x0000000c3c367220 */ /* 0x000fcc0000410000 */
[----:B------:R-:W4:Y:S01]  /*17a90*/  MUFU.TANH R51, R51 ;  /* 0x0000003300337308 */ /* 0x000f220000002400 */
[-C--:B------:R-:W-:Y:S01]  /*17aa0*/  FMUL.FTZ R27, R43, R12.reuse ;  /* 0x0000000c2b1b7220 */ /* 0x080fe20000410000 */
[----:B------:R-:W-:-:S06]  /*17ab0*/  FMUL.FTZ R43, R55, R12 ;  /* 0x0000000c372b7220 */ /* 0x000fcc0000410000 */
[----:B------:R-:W4:Y:S01]  /*17ac0*/  MUFU.TANH R13, R13 ;  /* 0x0000000d000d7308 */ /* 0x000f220000002400 */
[----:B-1----:R-:W-:Y:S01]  /*17ad0*/  FMNMX.FTZ R31, R47, R48, !PT ;  /* 0x000000302f1f7209 */ /* 0x002fe20007810000 */
[----:B------:R-:W-:-:S06]  /*17ae0*/  FMUL.FTZ R55, R61, R12 ;  /* 0x0000000c3d377220 */ /* 0x000fcc0000410000 */
[----:B------:R-:W1:Y:S01]  /*17af0*/  MUFU.TANH R52, R52 ;  /* 0x0000003400347308 */ /* 0x000e620000002400 */
[----:B------:R-:W-:Y:S01]  /*17b00*/  FMUL.FTZ R19, R35, R12 ;  /* 0x0000000c23137220 */ /* 0x000fe20000410000 */
[----:B--2---:R-:W-:-:S06]  /*17b10*/  FMNMX.FTZ R48, R8, R7, !PT ;  /* 0x0000000708307209 */ /* 0x004fcc0007810000 */
[----:B------:R-:W2:Y:S01]  /*17b20*/  MUFU.TANH R53, R53 ;  /* 0x0000003500357308 */ /* 0x000ea20000002400 */
[----:B---3--:R-:W-:Y:S01]  /*17b30*/  FMNMX.FTZ R60, R50, R31, !PT ;  /* 0x0000001f323c7209 */ /* 0x008fe20007810000 */
[----:B------:R-:W-:-:S06]  /*17b40*/  FMUL.FTZ R56, R64, R12 ;  /* 0x0000000c40387220 */ /* 0x000fcc0000410000 */
[----:B------:R-:W3:Y:S01]  /*17b50*/  MUFU.TANH R14, R14 ;  /* 0x0000000e000e7308 */ /* 0x000ee20000002400 */
[----:B0-----:R-:W-:Y:S01]  /*17b60*/  FMNMX.FTZ R48, R9, R48, !PT ;  /* 0x0000003009307209 */ /* 0x001fe20007810000 */
[----:B------:R-:W-:Y:S01]  /*17b70*/  FMUL.FTZ R45, R58, R12 ;  /* 0x0000000c3a2d7220 */ /* 0x000fe20000410000 */
[----:B----4-:R-:W-:-:S05]  /*17b80*/  FMNMX.FTZ R33, R51, R60, !PT ;  /* 0x0000003c33217209 */ /* 0x010fca0007810000 */
[----:B------:R-:W0:Y:S01]  /*17b90*/  MUFU.TANH R54, R54 ;  /* 0x0000003600367308 */ /* 0x000e220000002400 */
[----:B------:R-:W-:-:S07]  /*17ba0*/  FMUL.FTZ R58, R65, R12 ;  /* 0x0000000c413a7220 */ /* 0x000fce0000410000 */
[----:B------:R-:W4:Y:S01]  /*17bb0*/  MUFU.TANH R18, R18 ;  /* 0x0000001200127308 */ /* 0x000f220000002400 */
[----:B------:R-:W-:Y:S01]  /*17bc0*/  FMNMX.FTZ R31, R13, R48, !PT ;  /* 0x000000300d1f7209 */ /* 0x000fe20007810000 */
[----:B------:R-:W-:Y:S01]  /*17bd0*/  FMUL.FTZ R65, R68, R12 ;  /* 0x0000000c44417220 */ /* 0x000fe20000410000 */
[----:B-1----:R-:W-:-:S05]  /*17be0*/  FMNMX.FTZ R48, R52, R33, !PT ;  /* 0x0000002134307209 */ /* 0x002fca0007810000 */
[----:B------:R-:W1:Y:S08]  /*17bf0*/  MUFU.TANH R55, R55 ;  /* 0x0000003700377308 */ /* 0x000e700000002400 */
[----:B------:R-:W1:Y:S01]  /*17c00*/  MUFU.TANH R19, R19 ;  /* 0x0000001300137308 */ /* 0x000e620000002400 */
[----:B--2---:R-:W-:-:S07]  /*17c10*/  FMNMX.FTZ R33, R53, R48, !PT ;  /* 0x0000003035217209 */ /* 0x004fce0007810000 */
[----:B------:R-:W2:Y:S01]  /*17c20*/  MUFU.TANH R56, R56 ;  /* 0x0000003800387308 */ /* 0x000ea20000002400 */
[----:B---3--:R-:W-:-:S07]  /*17c30*/  FMNMX.FTZ R31, R14, R31, !PT ;  /* 0x0000001f0e1f7209 */ /* 0x008fce0007810000 */
[----:B------:R-:W3:Y:S01]  /*17c40*/  MUFU.TANH R24, R24 ;  /* 0x0000001800187308 */ /* 0x000ee20000002400 */
[----:B------:R-:W-:Y:S01]  /*17c50*/  FMUL.FTZ R69, R69, R12 ;  /* 0x0000000c45457220 */ /* 0x000fe20000410000 */
[----:B0-----:R-:W-:-:S06]  /*17c60*/  FMNMX.FTZ R60, R54, R33, !PT ;  /* 0x00000021363c7209 */ /* 0x001fcc0007810000 */
[----:B------:R-:W0:Y:S01]  /*17c70*/  MUFU.TANH R58, R58 ;  /* 0x0000003a003a7308 */ /* 0x000e220000002400 */
[----:B----4-:R-:W-:-:S07]  /*17c80*/  FMNMX.FTZ R48, R18, R31, !PT ;  /* 0x0000001f12307209 */ /* 0x010fce0007810000 */
[----:B------:R-:W4:Y:S01]  /*17c90*/  MUFU.TANH R25, R25 ;  /* 0x0000001900197308 */ /* 0x000f220000002400 */
[----:B-1----:R-:W-:-:S07]  /*17ca0*/  FMNMX.FTZ R33, R55, R60, !PT ;  /* 0x0000003c37217209 */ /* 0x002fce0007810000 */
[----:B------:R-:W1:Y:S01]  /*17cb0*/  MUFU.TANH R65, R65 ;  /* 0x0000004100417308 */ /* 0x000e620000002400 */
[----:B------:R-:W-:-:S07]  /*17cc0*/  FMNMX.FTZ R31, R19, R48, !PT ;  /* 0x00000030131f7209 */ /* 0x000fce0007810000 */
[----:B------:R-:W1:Y:S01]  /*17cd0*/  MUFU.TANH R26, R26 ;  /* 0x0000001a001a7308 */ /* 0x000e620000002400 */
[----:B--2---:R-:W-:-:S07]  /*17ce0*/  FMNMX.FTZ R33, R56, R33, !PT ;  /* 0x0000002138217209 */ /* 0x004fce0007810000 */
[----:B------:R-:W2:Y:S01]  /*17cf0*/  MUFU.TANH R68, R69 ;  /* 0x0000004500447308 */ /* 0x000ea20000002400 */
[----:B---3--:R-:W-:-:S07]  /*17d00*/  FMNMX.FTZ R48, R24, R31, !PT ;  /* 0x0000001f18307209 */ /* 0x008fce0007810000 */
[----:B------:R-:W3:Y:S01]  /*17d10*/  MUFU.TANH R27, R27 ;  /* 0x0000001b001b7308 */ /* 0x000ee20000002400 */
[----:B0-----:R-:W-:Y:S02]  /*17d20*/  FMNMX.FTZ R60, R58, R33, !PT ;  /* 0x000000213a3c7209 */ /* 0x001fe40007810000 */
[----:B----4-:R-:W-:-:S05]  /*17d30*/  FMNMX.FTZ R31, R25, R48, !PT ;  /* 0x00000030191f7209 */ /* 0x010fca0007810000 */
[----:B------:R-:W0:Y:S01]  /*17d40*/  MUFU.TANH R38, R38 ;  /* 0x0000002600267308 */ /* 0x000e220000002400 */
[----:B-1----:R-:W-:Y:S02]  /*17d50*/  FMNMX.FTZ R33, R65, R60, !PT ;  /* 0x0000003c41217209 */ /* 0x002fe40007810000 */
[----:B------:R-:W-:-:S05]  /*17d60*/  FMNMX.FTZ R48, R26, R31, !PT ;  /* 0x0000001f1a307209 */ /* 0x000fca0007810000 */
[----:B------:R-:W1:Y:S01]  /*17d70*/  MUFU.TANH R39, R39 ;  /* 0x0000002700277308 */ /* 0x000e620000002400 */
[----:B--2---:R-:W-:Y:S02]  /*17d80*/  FMNMX.FTZ R33, R68, R33, !PT ;  /* 0x0000002144217209 */ /* 0x004fe40007810000 */
[----:B---3--:R-:W-:-:S05]  /*17d90*/  FMNMX.FTZ R31, R27, R48, !PT ;  /* 0x000000301b1f7209 */ /* 0x008fca0007810000 */
[----:B------:R-:W2:Y:S01]  /*17da0*/  MUFU.TANH R40, R40 ;  /* 0x0000002800287308 */ /* 0x000ea20000002400 */
[----:B0-----:R-:W-:Y:S01]  /*17db0*/  FMNMX.FTZ R48, R38, R31, !PT ;  /* 0x0000001f26307209 */ /* 0x001fe20007810000 */
[----:B------:R-:W0:Y:S06]  /*17dc0*/  SHFL.BFLY PT, R72, R33, 0x2, 0x1f ;  /* 0x0c401f0021487f89 */ /* 0x000e2c00000e0000 */
[----:B------:R-:W3:Y:S01]  /*17dd0*/  MUFU.TANH R41, R41 ;  /* 0x0000002900297308 */ /* 0x000ee20000002400 */
[----:B-1----:R-:W-:Y:S01]  /*17de0*/  FMNMX.FTZ R31, R39, R48, !PT ;  /* 0x00000030271f7209 */ /* 0x002fe20007810000 */
[----:B------:R-:W-:-:S06]  /*17df0*/  FMUL.FTZ R57, R59, R12 ;  /* 0x0000000c3b397220 */ /* 0x000fcc0000410000 */
[----:B------:R-:W1:Y:S01]  /*17e00*/  MUFU.TANH R42, R42 ;  /* 0x0000002a002a7308 */ /* 0x000e620000002400 */
[----:B--2---:R-:W-:Y:S01]  /*17e10*/  FMNMX.FTZ R48, R40, R31, !PT ;  /* 0x0000001f28307209 */ /* 0x004fe20007810000 */
[----:B------:R-:W-:-:S06]  /*17e20*/  FMUL.FTZ R59, R62, R12 ;  /* 0x0000000c3e3b7220 */ /* 0x000fcc0000410000 */
[----:B------:R-:W2:Y:S01]  /*17e30*/  MUFU.TANH R43, R43 ;  /* 0x0000002b002b7308 */ /* 0x000ea20000002400 */
[----:B---3--:R-:W-:Y:S01]  /*17e40*/  FMNMX.FTZ R31, R41, R48, !PT ;  /* 0x00000030291f7209 */ /* 0x008fe20007810000 */
[----:B------:R-:W-:-:S06]  /*17e50*/  FMUL.FTZ R60, R63, R12 ;  /* 0x0000000c3f3c7220 */ /* 0x000fcc0000410000 */
        /* <DEDUP_REMOVED lines=8> */
[----:B------:R-:W-:Y:S01]  /*17ee0*/  FMUL.FTZ R64, R70, R12 ;  /* 0x0000000c46407220 */ /* 0x000fe20000410000 */
[----:B0-----:R-:W-:-:S05]  /*17ef0*/  FMNMX.FTZ R72, R33, R72, !PT ;  /* 0x0000004821487209 */ /* 0x001fca0007810000 */
[----:B------:R-:W0:Y:S01]  /*17f00*/  MUFU.TANH R60, R60 ;  /* 0x0000003c003c7308 */ /* 0x000e220000002400 */
[----:B-1----:R-:W-:Y:S01]  /*17f10*/  FMNMX.FTZ R48, R57, R48, !PT ;  /* 0x0000003039307209 */ /* 0x002fe20007810000 */
[----:B------:R-:W1:Y:S06]  /*17f20*/  SHFL.BFLY PT, R35, R72, 0x1, 0x1f ;  /* 0x0c201f0048237f89 */ /* 0x000e6c00000e0000 */
[----:B------:R-:W3:Y:S01]  /*17f30*/  MUFU.TANH R62, R62 ;  /* 0x0000003e003e7308 */ /* 0x000ee20000002400 */
[----:B------:R-:W-:Y:S01]  /*17f40*/  FMUL.FTZ R12, R71, R12 ;  /* 0x0000000c470c7220 */ /* 0x000fe20000410000 */
[----:B--2---:R-:W-:-:S06]  /*17f50*/  FMNMX.FTZ R31, R59, R48, !PT ;  /* 0x000000303b1f7209 */ /* 0x004fcc0007810000 */
[----:B------:R-:W2:Y:S01]  /*17f60*/  MUFU.TANH R63, R63 ;  /* 0x0000003f003f7308 */ /* 0x000ea20000002400 */
[----:B0-----:R-:W-:-:S07]  /*17f70*/  FMNMX.FTZ R31, R60, R31, !PT ;  /* 0x0000001f3c1f7209 */ /* 0x001fce0007810000 */
[----:B------:R-:W0:Y:S01]  /*17f80*/  MUFU.TANH R64, R64 ;  /* 0x0000004000407308 */ /* 0x000e220000002400 */
[----:B---3--:R-:W-:-:S07]  /*17f90*/  FMNMX.FTZ R48, R62, R31, !PT ;  /* 0x0000001f3e307209 */ /* 0x008fce0007810000 */
[----:B------:R-:W3:Y:S01]  /*17fa0*/  MUFU.TANH R12, R12 ;  /* 0x0000000c000c7308 */ /* 0x000ee20000002400 */
[----:B--2---:R-:W-:Y:S01]  /*17fb0*/  FMNMX.FTZ R31, R63, R48, !PT ;  /* 0x000000303f1f7209 */ /* 0x004fe20007810000 */
[----:B------:R-:W-:Y:S01]  /*17fc0*/  IMAD.U32 R48, RZ, RZ, UR4 ;  /* 0x00000004ff307e24 */ /* 0x000fe2000f8e00ff */
[----:B-1----:R-:W-:Y:S01]  /*17fd0*/  FMNMX.FTZ R35, R72, R35, !PT ;  /* 0x0000002348237209 */ /* 0x002fe20007810000 */
[----:B------:R-:W-:Y:S01]  /*17fe0*/  IMAD.U32 R49, RZ, RZ, UR5 ;  /* 0x00000005ff317e24 */ /* 0x000fe2000f8e00ff */
[----:B0-----:R-:W-:Y:S01]  /*17ff0*/  FMNMX.FTZ R31, R64, R31, !PT ;  /* 0x0000001f401f7209 */ /* 0x001fe20007810000 */
[----:B------:R-:W-:Y:S03]  /*18000*/  ST.E desc[UR44][R16.64+0x420], R33 ;  /* 0x0004202110007985 */ /* 0x000fe6000c10192c */
[----:B---3--:R-:W-:-:S05]  /*18010*/  FMNMX.FTZ R31, R12, R31, !PT ;  /* 0x0000001f0c1f7209 */ /* 0x008fca0007810000 */
[----:B------:R-:W-:Y:S04]  /*18020*/  ST.E desc[UR44][R48.64], R31 ;  /* 0x0000001f30007985 */ /* 0x000fe8000c10192c */
[----:B------:R-:W-:Y:S04]  /*18030*/  ST.E desc[UR44][R16.64+0x420], R35 ;  /* 0x0004202310007985 */ /* 0x000fe8000c10192c */
[----:B------:R-:W2:Y:S04]  /*18040*/  LD.E R37, desc[UR44][R48.64] ;  /* 0x0000002c30257980 */ /* 0x000ea8000c101900 */
[----:B--2---:R-:W0:Y:S02]  /*18050*/  SHFL.BFLY PT, R66, R37, 0x2, 0x1f ;  /* 0x0c401f0025427f89 */ /* 0x004e2400000e0000 */
[----:B0-----:R-:W-:-:S05]  /*18060*/  FMNMX.FTZ R61, R37, R66, !PT ;  /* 0x00000042253d7209 */ /* 0x001fca0007810000 */
[----:B------:R-:W0:Y:S02]  /*18070*/  SHFL.BFLY PT, R66, R61, 0x1, 0x1f ;  /* 0x0c201f003d427f89 */ /* 0x000e2400000e0000 */
[----:B0-----:R-:W-:-:S05]  /*18080*/  FMNMX.FTZ R70, R61, R66, !PT ;  /* 0x000000423d467209 */ /* 0x001fca0007810000 */
[----:B------:R0:W-:Y:S04]  /*18090*/  ST.E desc[UR44][R48.64], R70 ;  /* 0x0000004630007985 */ /* 0x0001e8000c10192c */
[----:B------:R-:W0:Y:S04]  /*180a0*/  LD.E R67, desc[UR44][R16.64+0x440] ;  /* 0x0004402c10437980 */ /* 0x000e28000c101900 */
[----:B------:R-:W2:Y:S04]  /*180b0*/  LD.E R69, desc[UR44][R16.64+0x420] ;  /* 0x0004202c10457980 */ /* 0x000ea8000c101900 */
[----:B------:R-:W3:Y:S04]  /*180c0*/  LD.E R71, desc[UR44][R16.64+0x430] ;  /* 0x0004302c10477980 */ /* 0x000ee8000c101900 */
[----:B------:R-:W4:Y:S04]  /*180d0*/  LD.E R73, desc[UR44][R16.64+0x434] ;  /* 0x0004342c10497980 */ /* 0x000f28000c101900 */
[----:B------:R-:W4:Y:S01]  /*180e0*/  LD.E R66, desc[UR44][R16.64+0x210] ;  /* 0x0002102c10427980 */ /* 0x000f22000c101900 */
[----:B------:R-:W-:Y:S01]  /*180f0*/  FADD.FTZ R72, R7, -R70 ;  /* 0x8000004607487221 */ /* 0x000fe20000010000 */
[----:B------:R-:W-:-:S04]  /*18100*/  UIADD3 UR4, UP0, UR37, 0x210, URZ ;  /* 0x0000021025047890 */ /* 0x000fc8000ff1e03f */
[----:B------:R-:W-:Y:S02]  /*18110*/  ULOP3.LUT UR6, UR4, 0x4, URZ, 0xfc, !UPT ;  /* 0x0000000404067892 */ /* 0x000fe4000f8efc3f */
[----:B------:R-:W-:Y:S01]  /*18120*/  UIADD3.X UR5, URZ, UR36, URZ, UP0, !UPT ;  /* 0x000000243f057290 */ /* 0x000fe200087fe43f */
[-C--:B0-----:R-:W-:Y:S01]  /*18130*/  FMUL.FTZ R70, R70, R67.reuse ;  /* 0x0000004346467220 */ /* 0x081fe20000410000 */
[----:B--2---:R-:W-:Y:S01]  /*18140*/  FMUL.FTZ R48, R69, R67 ;  /* 0x0000004345307220 */ /* 0x004fe20000410000 */
[----:B------:R-:W-:-:S03]  /*18150*/  FADD.FTZ R6, R6, -R69 ;  /* 0x8000004506067221 */ /* 0x000fc60000010000 */
[-CC-:B------:R-:W-:Y:S01]  /*18160*/  FFMA.FTZ R35, R15, R67.reuse, -R48.reuse ;  /* 0x000000430f237223 */ /* 0x180fe20000010830 */
[-CC-:B------:R-:W-:Y:S01]  /*18170*/  FFMA.FTZ R168, R11, R67.reuse, -R48.reuse ;  /* 0x000000430ba87223 */ /* 0x180fe20000010830 */
        /* <DEDUP_REMOVED lines=8> */
[----:B------:R-:W-:-:S06]  /*18200*/  FFMA.FTZ R34, R13, R67, -R70 ;  /* 0x000000430d227223 */ /* 0x000fcc0000010846 */
[----:B------:R-:W3:Y:S01]  /*18210*/  MUFU.EX2 R168, R168 ;  /* 0x000000a800a87308 */ /* 0x000ee20000000800 */
[-C--:B------:R-:W-:Y:S01]  /*18220*/  FFMA.FTZ R170, R20, R67.reuse, -R48 ;  /* 0x0000004314aa7223 */ /* 0x080fe20000010830 */
[----:B------:R-:W-:-:S06]  /*18230*/  FFMA.FTZ R171, R14, R67, -R70 ;  /* 0x000000430eab7223 */ /* 0x000fcc0000010846 */
[----:B------:R-:W-:Y:S08]  /*18240*/  MUFU.EX2 R61, R72 ;  /* 0x00000048003d7308 */ /* 0x000ff00000000800 */
[----:B------:R-:W4:Y:S01]  /*18250*/  MUFU.EX2 R36, R36 ;  /* 0x0000002400247308 */ /* 0x000f220000000800 */
[-CC-:B------:R-:W-:Y:S01]  /*18260*/  FFMA.FTZ R31, R29, R67.reuse, -R48.reuse ;  /* 0x000000431d1f7223 */ /* 0x180fe20000010830 */
[----:B------:R-:W-:-:S06]  /*18270*/  FFMA.FTZ R33, R21, R67, -R48 ;  /* 0x0000004315217223 */ /* 0x000fcc0000010830 */
[----:B------:R-:W0:Y:S01]  /*18280*/  MUFU.EX2 R37, R37 ;  /* 0x0000002500257308 */ /* 0x000e220000000800 */
[-C--:B------:R-:W-:Y:S01]  /*18290*/  FFMA.FTZ R29, R32, R67.reuse, -R48 ;  /* 0x00000043201d7223 */ /* 0x080fe20000010830 */
[----:B------:R-:W-:-:S06]  /*182a0*/  FFMA.FTZ R32, R18, R67, -R70 ;  /* 0x0000004312207223 */ /* 0x000fcc0000010846 */
[----:B------:R-:W1:Y:S01]  /*182b0*/  MUFU.EX2 R169, R169 ;  /* 0x000000a900a97308 */ /* 0x000e620000000800 */
[----:B------:R-:W-:-:S07]  /*182c0*/  FFMA.FTZ R172, R28, R67, -R48 ;  /* 0x000000431cac7223 */ /* 0x000fce0000010830 */
[----:B------:R-:W2:Y:S01]  /*182d0*/  MUFU.EX2 R35, R35 ;  /* 0x0000002300237308 */ /* 0x000ea20000000800 */
[----:B------:R-:W-:-:S07]  /*182e0*/  FFMA.FTZ R173, R19, R67, -R70 ;  /* 0x0000004313ad7223 */ /* 0x000fce0000010846 */
[----:B------:R-:W2:Y:S01]  /*182f0*/  MUFU.EX2 R34, R34 ;  /* 0x0000002200227308 */ /* 0x000ea20000000800 */
[----:B---3--:R-:W-:Y:S01]  /*18300*/  FFMA.FTZ R6, R7, R71, R168 ;  /* 0x0000004707067223 */ /* 0x008fe200000100a8 */
[----:B------:R-:W-:-:S06]  /*18310*/  FFMA.FTZ R174, R30, R67, -R48 ;  /* 0x000000431eae7223 */ /* 0x000fcc0000010830 */
[----:B------:R-:W3:Y:S01]  /*18320*/  MUFU.EX2 R170, R170 ;  /* 0x000000aa00aa7308 */ /* 0x000ee20000000800 */
[----:B----4-:R-:W-:Y:S01]  /*18330*/  FFMA.FTZ R8, R61, R73, R36 ;  /* 0x000000493d087223 */ /* 0x010fe20000010024 */
[----:B------:R-:W-:-:S06]  /*18340*/  FFMA.FTZ R30, R24, R67, -R70 ;  /* 0x00000043181e7223 */ /* 0x000fcc0000010846 */
        /* <DEDUP_REMOVED lines=22> */
[----:B------:R-:W-:-:S06]  /*184b0*/  FFMA.FTZ R178, R44, R67, -R48 ;  /* 0x000000432cb27223 */ /* 0x000fcc0000010830 */
[----:B------:R-:W2:Y:S01]  /*184c0*/  MUFU.EX2 R29, R29 ;  /* 0x0000001d001d7308 */ /* 0x000ea20000000800 */
[----:B------:R-:W-:Y:S01]  /*184d0*/  FADD.FTZ R9, R173, R6 ;  /* 0x00000006ad097221 */ /* 0x000fe20000010000 */
        /* <DEDUP_REMOVED lines=51> */
[----:B------:R-:W-:-:S06]  /*18810*/  FADD.FTZ R11, R219, R8 ;  /* 0x00000008db0b7221 */ /* 0x000fcc0000010000 */
[----:B------:R-:W2:Y:S01]  /*18820*/  MUFU.EX2 R205, R205 ;  /* 0x000000cd00cd7308 */ /* 0x000ea20000000800 */
[-C--:B------:R-:W-:Y:S01]  /*18830*/  FFMA.FTZ R196, R56, R67.reuse, -R48 ;  /* 0x0000004338c47223 */ /* 0x080fe20000010830 */
        /* <DEDUP_REMOVED lines=35> */
[----:B-1----:R-:W-:Y:S01]  /*18a70*/  FADD.FTZ R8, R18, R11 ;  /* 0x0000000b12087221 */ /* 0x002fe20000010000 */
[----:B------:R-:W-:Y:S01]  /*18a80*/  FMUL.FTZ R25, R7, R66 ;  /* 0x0000004207197220 */ /* 0x000fe20000410000 */
[----:B------:R-:W-:Y:S02]  /*18a90*/  IMAD.U32 R10, RZ, RZ, UR6 ;  /* 0x00000006ff0a7e24 */ /* 0x000fe4000f8e00ff */
[----:B--2---:R-:W-:Y:S01]  /*18aa0*/  FADD.FTZ R9, R21, R6 ;  /* 0x0000000615097221 */ /* 0x004fe20000010000 */
[----:B------:R-:W-:Y:S01]  /*18ab0*/  IMAD.U32 R11, RZ, RZ, UR5 ;  /* 0x00000005ff0b7e24 */ /* 0x000fe2000f8e00ff */
[----:B------:R-:W-:Y:S01]  /*18ac0*/  ST.E desc[UR44][R16.64+0x210], R25 ;  /* 0x0002101910007985 */ /* 0x000fe2000c10192c */
[----:B------:R-:W-:-:S03]  /*18ad0*/  FADD.FTZ R13, R19, R8 ;  /* 0x00000008130d7221 */ /* 0x000fc60000010000 */
[----:B------:R-:W-:Y:S04]  /*18ae0*/  ST.E desc[UR44][R16.64+0x430], R9 ;  /* 0x0004300910007985 */ /* 0x000fe8000c10192c */
[----:B------:R0:W-:Y:S04]  /*18af0*/  ST.E desc[UR44][R16.64+0x434], R13 ;  /* 0x0004340d10007985 */ /* 0x0001e8000c10192c */
[----:B------:R-:W2:Y:S02]  /*18b00*/  LD.E R6, desc[UR44][R10.64] ;  /* 0x0000002c0a067980 */ /* 0x000ea4000c101900 */
[----:B--2---:R-:W-:-:S05]  /*18b10*/  FMUL.FTZ R27, R7, R6 ;  /* 0x00000006071b7220 */ /* 0x004fca0000410000 */
[----:B------:R1:W-:Y:S04]  /*18b20*/  ST.E desc[UR44][R10.64], R27 ;  /* 0x0000001b0a007985 */ /* 0x0003e8000c10192c */
[----:B------:R-:W0:Y:S04]  /*18b30*/  LD.E R54, desc[UR44][R16.64+0x224] ;  /* 0x0002242c10367980 */ /* 0x000e28000c101900 */
[----:B------:R-:W2:Y:S04]  /*18b40*/  LD.E R52, desc[UR44][R16.64+0x220] ;  /* 0x0002202c10347980 */ /* 0x000ea8000c101900 */
[----:B------:R-:W3:Y:S04]  /*18b50*/  LD.E R150, desc[UR44][R16.64+0x404] ;  /* 0x0004042c10967980 */ /* 0x000ee8000c101900 */
[----:B------:R-:W4:Y:S04]  /*18b60*/  LD.E R56, desc[UR44][R16.64+0x230] ;  /* 0x0002302c10387980 */ /* 0x000f28000c101900 */
[----:B------:R-:W1:Y:S04]  /*18b70*/  LD.E R58, desc[UR44][R16.64+0x234] ;  /* 0x0002342c103a7980 */ /* 0x000e68000c101900 */
        /* <DEDUP_REMOVED lines=57> */
[----:B------:R-:W-:Y:S01]  /*18f10*/  ULOP3.LUT UR6, UR4, 0x8, URZ, 0xfc, !UPT ;  /* 0x0000000804067892 */ /* 0x000fe2000f8efc3f */
[C---:B0-----:R-:W-:Y:S01]  /*18f20*/  FMUL.FTZ R13, R7.reuse, R54 ;  /* 0x00000036070d7220 */ /* 0x041fe20000410000 */
[----:B--2---:R-:W-:-:S04]  /*18f30*/  FMUL.FTZ R9, R7, R52 ;  /* 0x0000003407097220 */ /* 0x004fc80000410000 */
[----:B------:R0:W-:Y:S01]  /*18f40*/  ST.E desc[UR44][R16.64+0x224], R13 ;  /* 0x0002240d10007985 */ /* 0x0001e2000c10192c */
[----:B---3--:R-:W-:-:S03]  /*18f50*/  FMUL.FTZ R45, R7, R150 ;  /* 0x00000096072d7220 */ /* 0x008fc60000410000 */
[----:B------:R2:W-:Y:S01]  /*18f60*/  ST.E desc[UR44][R16.64+0x220], R9 ;  /* 0x0002200910007985 */ /* 0x0005e2000c10192c */
[C---:B----4-:R-:W-:Y:S01]  /*18f70*/  FMUL.FTZ R25, R7.reuse, R56 ;  /* 0x0000003807197220 */ /* 0x050fe20000410000 */
[C---:B-1----:R-:W-:Y:S01]  /*18f80*/  FMUL.FTZ R27, R7.reuse, R58 ;  /* 0x0000003a071b7220 */ /* 0x042fe20000410000 */
[C---:B------:R-:W-:Y:S01]  /*18f90*/  FMUL.FTZ R39, R7.reuse, R60 ;  /* 0x0000003c07277220 */ /* 0x040fe20000410000 */
[C---:B0-----:R-:W-:Y:S01]  /*18fa0*/  FMUL.FTZ R13, R7.reuse, R68 ;  /* 0x00000044070d7220 */ /* 0x041fe20000410000 */
[C---:B--2---:R-:W-:Y:S01]  /*18fb0*/  FMUL.FTZ R9, R7.reuse, R66 ;  /* 0x0000004207097220 */ /* 0x044fe20000410000 */
        /* <DEDUP_REMOVED lines=104> */
[----:B------:R-:W-:Y:S02]  /*19640*/  IMAD.U32 R8, RZ, RZ, UR6 ;  /* 0x00000006ff087e24 */ /* 0x000fe4000f8e00ff */
[----:B---3--:R-:W-:Y:S01]  /*19650*/  FMUL.FTZ R13, R7, R24 ;  /* 0x00000018070d7220 */ /* 0x008fe20000410000 */
[----:B0-----:R-:W-:Y:S01]  /*19660*/  IMAD.U32 R9, RZ, RZ, UR5 ;  /* 0x00000005ff097e24 */ /* 0x001fe2000f8e00ff */
[----:B------:R0:W-:Y:S04]  /*19670*/  ST.E desc[UR44][R16.64+0x3c0], R25 ;  /* 0x0003c01910007985 */ /* 0x0001e8000c10192c */
        /* <DEDUP_REMOVED lines=8> */
[----:B------:R-:W0:Y:S01]  /*19700*/  LD.E R12, desc[UR44][R8.64] ;  /* 0x0000002c080c7980 */ /* 0x000e22000c101900 */
[----:B------:R-:W-:Y:S01]  /*19710*/  ULOP3.LUT UR4, UR4, 0xc, URZ, 0xfc, !UPT ;  /* 0x0000000c04047892 */ /* 0x000fe2000f8efc3f */
[----:B------:R-:W-:-:S05]  /*19720*/  IMAD.U32 R7, RZ, RZ, UR5 ;  /* 0x00000005ff077e24 */ /* 0x000fca000f8e00ff */
[----:B------:R-:W-:Y:S02]  /*19730*/  IMAD.U32 R6, RZ, RZ, UR4 ;  /* 0x00000004ff067e24 */ /* 0x000fe4000f8e00ff */
[----:B0-----:R-:W-:-:S05]  /*19740*/  FMUL.FTZ R25, R61, R12 ;  /* 0x0000000c3d197220 */ /* 0x001fca0000410000 */
[----:B------:R-:W-:Y:S04]  /*19750*/  ST.E desc[UR44][R8.64], R25 ;  /* 0x0000001908007985 */ /* 0x000fe8000c10192c */
[----:B------:R-:W1:Y:S02]  /*19760*/  LD.E R12, desc[UR44][R6.64] ;  /* 0x0000002c060c7980 */ /* 0x000e64000c101900 */
[----:B-1----:R-:W-:-:S05]  /*19770*/  FMUL.FTZ R13, R61, R12 ;  /* 0x0000000c3d0d7220 */ /* 0x002fca0000410000 */
[----:B------:R0:W-:Y:S04]  /*19780*/  ST.E desc[UR44][R6.64], R13 ;  /* 0x0000000d06007985 */ /* 0x0001e8000c10192c */
[----:B------:R-:W2:Y:S04]  /*19790*/  LD.E R27, desc[UR44][R16.64+0x40c] ;  /* 0x00040c2c101b7980 */ /* 0x000ea8000c101900 */
[----:B------:R-:W0:Y:S04]  /*197a0*/  LD.E R62, desc[UR44][R16.64+0x228] ;  /* 0x0002282c103e7980 */ /* 0x000e28000c101900 */
        /* <DEDUP_REMOVED lines=61> */
[----:B0-----:R-:W-:-:S04]  /*19b80*/  FMUL.FTZ R13, R61, R62 ;  /* 0x0000003e3d0d7220 */ /* 0x001fc80000410000 */
[----:B------:R0:W-:Y:S01]  /*19b90*/  ST.E desc[UR44][R16.64+0x40c], R45 ;  /* 0x00040c2d10007985 */ /* 0x0001e2000c10192c */
[C---:B---3--:R-:W-:Y:S01]  /*19ba0*/  FMUL.FTZ R25, R61.reuse, R64 ;  /* 0x000000403d197220 */ /* 0x048fe20000410000 */
[C---:B----4-:R-:W-:Y:S01]  /*19bb0*/  FMUL.FTZ R27, R61.reuse, R66 ;  /* 0x000000423d1b7220 */ /* 0x050fe20000410000 */
[C---:B------:R-:W-:Y:S01]  /*19bc0*/  FMUL.FTZ R39, R61.reuse, R68 ;  /* 0x000000443d277220 */ /* 0x040fe20000410000 */
[C---:B------:R-:W-:Y:S01]  /*19bd0*/  FMUL.FTZ R41, R61.reuse, R70 ;  /* 0x000000463d297220 */ /* 0x040fe20000410000 */
[C---:B------:R-:W-:Y:S01]  /*19be0*/  FMUL.FTZ R43, R61.reuse, R72 ;  /* 0x000000483d2b7220 */ /* 0x040fe20000410000 */
[C---:B0-----:R-:W-:Y:S01]  /*19bf0*/  FMUL.FTZ R45, R61.reuse, R76 ;  /* 0x0000004c3d2d7220 */ /* 0x041fe20000410000 */
[C---:B------:R-:W-:Y:S01]  /*19c00*/  FMUL.FTZ R47, R61.reuse, R78 ;  /* 0x0000004e3d2f7220 */ /* 0x040fe20000410000 */
[C---:B------:R-:W-:Y:S01]  /*19c10*/  FMUL.FTZ R49, R61.reuse, R80 ;  /* 0x000000503d317220 */ /* 0x040fe20000410000 */
[----:B------:R0:W-:Y:S04]  /*19c20*/  ST.E desc[UR44][R16.64+0x228], R13 ;  /* 0x0002280d10007985 */ /* 0x0001e8000c10192c */
[----:B------:R1:W-:Y:S01]  /*19c30*/  ST.E desc[UR44][R16.64+0x22c], R25 ;  /* 0x00022c1910007985 */ /* 0x0003e2000c10192c */
[----:B------:R-:W-:-:S03]  /*19c40*/  FMUL.FTZ R51, R61, R82 ;  /* 0x000000523d337220 */ /* 0x000fc60000410000 */
        /* <DEDUP_REMOVED lines=97> */
[----:B------:R-:W-:Y:S01]  /*1a260*/  FMUL.FTZ R61, R61, R24 ;  /* 0x000000183d3d7220 */ /* 0x000fe20000410000 */
        /* <DEDUP_REMOVED lines=10> */
[----:B------:R-:W-:Y:S04]  /*1a310*/  ST.E desc[UR44][R16.64+0x3fc], R49 ;  /* 0x0003fc3110007985 */ /* 0x000fe8000c10192c */
[----:B------:R-:W-:Y:S01]  /*1a320*/  ST.E desc[UR44][R16.64+0x408], R61 ;  /* 0x0004083d10007985 */ /* 0x000fe2000c10192c */
[----:B------:R1:W-:Y:S06]  /*1a330*/  BAR.SYNC.DEFER_BLOCKING R213, 0x100 ;  /* 0x000400d50000751d */ /* 0x0003ec0000010000 */
[----:B0-----:R-:W2:Y:S04]  /*1a340*/  LD.E R25, desc[UR44][R16.64+0x210] ;  /* 0x0002102c10197980 */ /* 0x001ea8000c101900 */
[----:B------:R-:W4:Y:S04]  /*1a350*/  LD.E R24, desc[UR44][R2.64] ;  /* 0x0000002c02187980 */ /* 0x000f28000c101900 */
[----:B------:R-:W4:Y:S04]  /*1a360*/  LD.E.64 R12, desc[UR44][R16.64+0x88] ;  /* 0x0000882c100c7980 */ /* 0x000f28000c101b00 */
[----:B--2---:R0:W-:Y:S04]  /*1a370*/  ST.E desc[UR44][R16.64+0x210], R25 ;  /* 0x0002101910007985 */ /* 0x0041e8000c10192c */
[----:B-1----:R-:W2:Y:S04]  /*1a380*/  LD.E R27, desc[UR44][R10.64] ;  /* 0x0000002c0a1b7980 */ /* 0x002ea8000c101900 */
[----:B--2---:R1:W-:Y:S04]  /*1a390*/  ST.E desc[UR44][R10.64], R27 ;  /* 0x0000001b0a007985 */ /* 0x0043e8000c10192c */
[----:B------:R-:W2:Y:S04]  /*1a3a0*/  LD.E R39, desc[UR44][R8.64] ;  /* 0x0000002c08277980 */ /* 0x000ea8000c101900 */
[----:B--2---:R2:W-:Y:S04]  /*1a3b0*/  ST.E desc[UR44][R8.64], R39 ;  /* 0x0000002708007985 */ /* 0x0045e8000c10192c */
[----:B---3--:R-:W3:Y:S04]  /*1a3c0*/  LD.E R41, desc[UR44][R6.64] ;  /* 0x0000002c06297980 */ /* 0x008ee8000c101900 */
[----:B---3--:R3:W-:Y:S04]  /*1a3d0*/  ST.E desc[UR44][R6.64], R41 ;  /* 0x0000002906007985 */ /* 0x0087e8000c10192c */
[----:B----4-:R-:W4:Y:S04]  /*1a3e0*/  LD.E R43, desc[UR44][R16.64+0x220] ;  /* 0x0002202c102b7980 */ /* 0x010f28000c101900 */
[----:B------:R-:W4:Y:S04]  /*1a3f0*/  LD.E R45, desc[UR44][R16.64+0x224] ;  /* 0x0002242c102d7980 */ /* 0x000f28000c101900 */
[----:B------:R-:W4:Y:S04]  /*1a400*/  LD.E R47, desc[UR44][R16.64+0x228] ;  /* 0x0002282c102f7980 */ /* 0x000f28000c101900 */
[----:B0-----:R-:W4:Y:S04]  /*1a410*/  LD.E R25, desc[UR44][R16.64+0x22c] ;  /* 0x00022c2c10197980 */ /* 0x001f28000c101900 */
        /* <DEDUP_REMOVED lines=74> */
[----:B------:R0:W-:Y:S04]  /*1a8c0*/  ST.E desc[UR44][R16.64+0x22c], R25 ;  /* 0x00022c1910007985 */ /* 0x0001e8000c10192c */
[----:B------:R-:W-:Y:S04]  /*1a8d0*/  ST.E desc[UR44][R16.64+0x230], R49 ;  /* 0x0002303110007985 */ /* 0x000fe8000c10192c */
[----:B------:R-:W-:Y:S04]  /*1a8e0*/  ST.E desc[UR44][R16.64+0x234], R51 ;  /* 0x0002343310007985 */ /* 0x000fe8000c10192c */
[----:B------:R1:W-:Y:S04]  /*1a8f0*/  ST.E desc[UR44][R16.64+0x238], R27 ;  /* 0x0002381b10007985 */ /* 0x0003e8000c10192c */
[----:B------:R-:W-:Y:S04]  /*1a900*/  ST.E desc[UR44][R16.64+0x23c], R53 ;  /* 0x00023c3510007985 */ /* 0x000fe8000c10192c */
[----:B--2---:R2:W-:Y:S04]  /*1a910*/  ST.E desc[UR44][R16.64+0x240], R39 ;  /* 0x0002402710007985 */ /* 0x0045e8000c10192c */
[----:B------:R-:W-:Y:S04]  /*1a920*/  ST.E desc[UR44][R16.64+0x244], R55 ;  /* 0x0002443710007985 */ /* 0x000fe8000c10192c */
[----:B---3--:R3:W-:Y:S04]  /*1a930*/  ST.E desc[UR44][R16.64+0x248], R41 ;  /* 0x0002482910007985 */ /* 0x0087e8000c10192c */
[----:B------:R4:W-:Y:S04]  /*1a940*/  ST.E desc[UR44][R16.64+0x24c], R57 ;  /* 0x00024c3910007985 */ /* 0x0009e8000c10192c */
        /* <DEDUP_REMOVED lines=165> */
[C---:B------:R-:W-:Y:S01]  /*1b3a0*/  VIADD R24, R12.reuse, 0x80 ;  /* 0x000000800c187836 */ /* 0x040fe20000000000 */
        /* <DEDUP_REMOVED lines=147> */
[----:B--2---:R-:W-:-:S11]  /*1bce0*/  WARPGROUP.ARRIVE ;  /* 0x00000000000079c5 */ /* 0x004fd60000000000 */
[----:B------:R-:W-:Y:S01]  /*1bcf0*/  HGMMA.64x256x16.F32.BF16 R24, R168, gdesc[UR4].tnspB, R24, UP0, gsb0 ;  /* 0x43e00004a8187df0 */ /* 0x000fe2000b801818 */
[----:B------:R-:W-:Y:S02]  /*1bd00*/  F2FP.BF16.F32.PACK_AB R178, R178, R15 ;  /* 0x0000000fb2b2723e */ /* 0x000fe400000010ff */
[----:B------:R-:W-:Y:S01]  /*1bd10*/  F2FP.BF16.F32.PACK_AB R179, R14, R179 ;  /* 0x000000b30eb3723e */ /* 0x000fe200000010ff */
        /* <DEDUP_REMOVED lines=813> */
[----:B------:R-:W3:Y:S04]  /*1eff0*/  LD.E R13, desc[UR44][R16.64+0x210] ;  /* 0x0002102c100d7980 */ /* 0x000ee8000c101900 */
[----:B---3--:R3:W-:Y:S04]  /*1f000*/  ST.E desc[UR44][R16.64+0x210], R13 ;  /* 0x0002100d10007985 */ /* 0x0087e8000c10192c */
[----:B------:R-:W4:Y:S04]  /*1f010*/  LD.E R15, desc[UR44][R10.64] ;  /* 0x0000002c0a0f7980 */ /* 0x000f28000c101900 */
[----:B----4-:R4:W-:Y:S04]  /*1f020*/  ST.E desc[UR44][R10.64], R15 ;  /* 0x0000000f0a007985 */ /* 0x0109e8000c10192c */
[----:B------:R-:W2:Y:S04]  /*1f030*/  LD.E R19, desc[UR44][R8.64] ;  /* 0x0000002c08137980 */ /* 0x000ea8000c101900 */
[----:B--2---:R2:W-:Y:S04]  /*1f040*/  ST.E desc[UR44][R8.64], R19 ;  /* 0x0000001308007985 */ /* 0x0045e8000c10192c */
[----:B------:R-:W3:Y:S04]  /*1f050*/  LD.E R21, desc[UR44][R6.64] ;  /* 0x0000002c06157980 */ /* 0x000ee8000c101900 */
[----:B---3--:R3:W-:Y:S04]  /*1f060*/  ST.E desc[UR44][R6.64], R21 ;  /* 0x0000001506007985 */ /* 0x0087e8000c10192c */
[----:B0-----:R-:W3:Y:S04]  /*1f070*/  LD.E R25, desc[UR44][R16.64+0x220] ;  /* 0x0002202c10197980 */ /* 0x001ee8000c101900 */
[----:B-1----:R-:W3:Y:S04]  /*1f080*/  LD.E R27, desc[UR44][R16.64+0x224] ;  /* 0x0002242c101b7980 */ /* 0x002ee8000c101900 */
        /* <DEDUP_REMOVED lines=122> */
[----:B------:R-:W-:Y:S04]  /*1f830*/  ST.E desc[UR44][R16.64+0x220], R25 ;  /* 0x0002201910007985 */ /* 0x000fe8000c10192c */
[----:B------:R-:W-:Y:S04]  /*1f840*/  ST.E desc[UR44][R16.64+0x224], R27 ;  /* 0x0002241b10007985 */ /* 0x000fe8000c10192c */
[----:B------:R-:W-:Y:S04]  /*1f850*/  ST.E desc[UR44][R16.64+0x228], R5 ;  /* 0x0002280510007985 */ /* 0x000fe8000c10192c */
[----:B------:R-:W-:Y:S04]  /*1f860*/  ST.E desc[UR44][R16.64+0x22c], R29 ;  /* 0x00022c1d10007985 */ /* 0x000fe8000c10192c */
[----:B------:R-:W-:Y:S04]  /*1f870*/  ST.E desc[UR44][R16.64+0x230], R13 ;  /* 0x0002300d10007985 */ /* 0x000fe8000c10192c */
[----:B------:R-:W-:Y:S04]  /*1f880*/  ST.E desc[UR44][R16.64+0x234], R31 ;  /* 0x0002341f10007985 */ /* 0x000fe8000c10192c */
[----:B----4-:R-:W-:Y:S04]  /*1f890*/  ST.E desc[UR44][R16.64+0x238], R11 ;  /* 0x0002380b10007985 */ /* 0x010fe8000c10192c */
[----:B------:R-:W-:Y:S04]  /*1f8a0*/  ST.E desc[UR44][R16.64+0x23c], R15 ;  /* 0x00023c0f10007985 */ /* 0x000fe8000c10192c */
[----:B--2---:R-:W-:Y:S04]  /*1f8b0*/  ST.E desc[UR44][R16.64+0x240], R9 ;  /* 0x0002400910007985 */ /* 0x004fe8000c10192c */
[----:B------:R-:W-:Y:S04]  /*1f8c0*/  ST.E desc[UR44][R16.64+0x244], R19 ;  /* 0x0002441310007985 */ /* 0x000fe8000c10192c */
        /* <DEDUP_REMOVED lines=122> */
.L_x_13160:
[----:B------:R-:W-:Y:S05]  /*20070*/  BSYNC B0 ;  /* 0x0000000000007941 */ /* 0x000fea0003800000 */
.L_x_13159:
        /* <DEDUP_REMOVED lines=9> */
.L_x_13142:
[----:B------:R-:W-:-:S13]  /*20110*/  ISETP.GE.AND P0, PT, R0, R190, PT ;  /* 0x000000be0000720c */ /* 0x000fda0003f06270 */
[----:B------:R-:W-:Y:S05]  /*20120*/  @!P0 BRA `(.L_x_13162) ;  /* 0x000000b000bc8947 */ /* 0x000fea0003800000 */
[----:B------:R0:W5:Y:S02]  /*20130*/  LDL.64 R2, [R1+0x158] ;  /* 0x0001580001027983 */ /* 0x0001640000100a00 */
.L_x_13191:
[----:B-12--5:R-:W2:Y:S04]  /*20140*/  LD.E R5, desc[UR44][R2.64] ;  /* 0x0000002c02057980 */ /* 0x026ea8000c101900 */
        /* <DEDUP_REMOVED lines=20> */
.L_x_13164:
[----:B------:R-:W-:Y:S05]  /*20290*/  BSYNC B0 ;  /* 0x0000000000007941 */ /* 0x000fea0003800000 */
.L_x_13163:
        /* <DEDUP_REMOVED lines=13> */
.L_x_13166:
[----:B------:R-:W-:Y:S05]  /*20370*/  BSYNC B0 ;  /* 0x0000000000007941 */ /* 0x000fea0003800000 */
.L_x_13165:
        /* <DEDUP_REMOVED lines=8> */
.L_x_13168:
[----:B------:R-:W-:Y:S05]  /*20400*/  BSYNC B0 ;  /* 0x0000000000007941 */ /* 0x000fea0003800000 */
.L_x_13167:
[----:B------:R-:W2:Y:S04]  /*20410*/  LD.E R11, desc[UR44][R2.64] ;  /* 0x0000002c020b7980 */ /* 0x000ea8000c101900 */
[----:B------:R-:W2:Y:S01]  /*20420*/  LDL.64 R20, [R1+0x80] ;  /* 0x0000800001147983 */ /* 0x000ea20000100a00 */
[----:B------:R-:W-:Y:S05]  /*20430*/  WARPSYNC.ALL ;  /* 0x0000000000007948 */ /* 0x000fea0003800000 */
[----:B------:R3:W-:Y:S04]  /*20440*/  STL [R1+0x60], RZ ;  /* 0x000060ff01007387 */ /* 0x0007e80000100800 */
[----:B-1---5:R-:W4:Y:S01]  /*20450*/  LD.E.64 R8, desc[UR44][R16.64+0x78] ;  /* 0x0000782c10087980 */ /* 0x022f22000c101b00 */
[----:B------:R-:W-:-:S05]  /*20460*/  IMAD.MOV.U32 R4, RZ, RZ, 0x1 ;  /* 0x00000001ff047424 */ /* 0x000fca00078e00ff */
[----:B------:R3:W-:Y:S04]  /*20470*/  STL [R1+0x60], R4 ;  /* 0x0000600401007387 */ /* 0x0007e80000100800 */
[----:B------:R-:W3:Y:S04]  /*20480*/  LD.E.64 R12, desc[UR44][R16.64+0x78] ;  /* 0x0000782c100c7980 */ /* 0x000ee8000c101b00 */
[----:B------:R1:W-:Y:S04]  /*20490*/  STL [R1+0x60], R4 ;  /* 0x0000600401007387 */ /* 0x0003e80000100800 */
[----:B------:R-:W3:Y:S01]  /*204a0*/  LD.E.64 R14, desc[UR44][R16.64+0x78] ;  /* 0x0000782c100e7980 */ /* 0x000ee2000c101b00 */
        /* <DEDUP_REMOVED lines=8> */
[----:B----4-:R-:W-:Y:S02]  /*20530*/  R2UR UR4, R8 ;  /* 0x00000000080472ca */ /* 0x010fe400000e0000 */
[----:B------:R-:W-:-:S13]  /*20540*/  R2UR UR5, R9 ;  /* 0x00000000090572ca */ /* 0x000fda00000e0000 */
[----:B------:R-:W-:Y:S01]  /*20550*/  HGMMA.64x96x16.F32.BF16 R24, gdesc[UR4], RZ, !UPT, gsb0 ;  /* 0x01600000041879f0 */ /* 0x000fe2000c0018ff */
[----:B---3--:R-:W-:Y:S02]  /*20560*/  VIADD R12, R12, 0x2 ;  /* 0x000000020c0c7836 */ /* 0x008fe40000000000 */
        /* <DEDUP_REMOVED lines=38> */
.L_x_13171:
[----:B------:R-:W-:Y:S05]  /*207d0*/  BSYNC B0 ;  /* 0x0000000000007941 */ /* 0x000fea0003800000 */
.L_x_13170:
        /* <DEDUP_REMOVED lines=13> */
.L_x_13173:
[----:B------:R-:W-:Y:S05]  /*208b0*/  BSYNC B0 ;  /* 0x0000000000007941 */ /* 0x000fea0003800000 */
.L_x_13172:
        /* <DEDUP_REMOVED lines=8> */
.L_x_13175:
[----:B------:R-:W-:Y:S05]  /*20940*/  BSYNC B0 ;  /* 0x0000000000007941 */ /* 0x000fea0003800000 */
.L_x_13174:
[----:B------:R-:W2:Y:S04]  /*20950*/  LD.E R19, desc[UR44][R2.64] ;  /* 0x0000002c02137980 */ /* 0x000ea8000c101900 */
[----:B------:R-:W2:Y:S04]  /*20960*/  LDL.64 R6, [R1+0xf8] ;  /* 0x0000f80001067983 */ /* 0x000ea80000100a00 */
[----:B------:R-:W3:Y:S04]  /*20970*/  LDL R5, [R1+0x70] ;  /* 0x0000700001057983 */ /* 0x000ee80000100800 */
[----:B-1---5:R-:W4:Y:S04]  /*20980*/  LDL.64 R8, [R1+0xf0] ;  /* 0x0000f00001087983 */ /* 0x022f280000100a00 */
        /* <DEDUP_REMOVED lines=9> */
[----:B------:R-:W-:Y:S02]  /*20a20*/  R2UR UR6, R6 ;  /* 0x00000000060672ca */ /* 0x000fe400000e0000 */
        /* <DEDUP_REMOVED lines=192> */
.L_x_13178:
[----:B------:R-:W-:Y:S05]  /*21630*/  BSYNC B0 ;  /* 0x0000000000007941 */ /* 0x000fea0003800000 */
.L_x_13177:
        /* <DEDUP_REMOVED lines=24> */
[-C--:B------:R-:W-:Y:S02]  /*217c0*/  FMUL.FTZ R34, R47, R20.reuse ;  /* 0x000000142f227220 */ /* 0x080fe40000410000 */
[----:B------:R-:W-:Y:S01]  /*217d0*/  LOP3.LUT R47, R46, 0xffffff80, RZ, 0xc0, !PT ;  /* 0xffffff802e2f7812 */ /* 0x000fe200078ec0ff */
[----:B------:R-:W-:-:S04]  /*217e0*/  FMUL.FTZ R81, R48, R20 ;  /* 0x0000001430517220 */ /* 0x000fc80000410000 */
[----:B------:R-:W-:Y:S02]  /*217f0*/  IMAD.IADD R48, R76, 0x1, -R47 ;  /* 0x000000014c307824 */ /* 0x000fe400078e0a2f */
[-C--:B------:R-:W-:Y:S01]  /*21800*/  FMUL.FTZ R82, R53, R20.reuse ;  /* 0x0000001435527220 */ /* 0x080fe20000410000 */
[-C--:B-1----:R-:W-:Y:S01]  /*21810*/  FMUL.FTZ R5, R24, R20.reuse ;  /* 0x0000001418057220 */ /* 0x082fe20000410000 */
        /* <DEDUP_REMOVED lines=15> */
[--C-:B------:R-:W-:Y:S01]  /*21910*/  SHF.R.S32.HI R52, RZ, 0x2, R50.reuse ;  /* 0x00000002ff347819 */ /* 0x100fe20000011432 */
[----:B------:R-:W-:Y:S01]  /*21920*/  FMUL.FTZ R39, R55, R20 ;  /* 0x0000001437277220 */ /* 0x000fe20000410000 */
[----:B------:R-:W-:-:S02]  /*21930*/  SHF.R.S32.HI R47, RZ, 0x1f, R50 ;  /* 0x0000001fff2f7819 */ /* 0x000fc40000011432 */
[----:B------:R-:W-:Y:S02]  /*21940*/  LOP3.LUT R55, R54, 0xfffffffc, RZ, 0xc0, !PT ;  /* 0xfffffffc36377812 */ /* 0x000fe400078ec0ff */
        /* <DEDUP_REMOVED lines=20> */
[-C--:B------:R-:W-:Y:S02]  /*21a90*/  FMUL.FTZ R18, R26, R20.reuse ;  /* 0x000000141a127220 */ /* 0x080fe40000410000 */
[----:B------:R-:W1:Y:S01]  /*21aa0*/  SHFL.IDX PT, R52, R6, RZ, 0x1c1f ;  /* 0x001c1fff06347589 */ /* 0x000e6200000e0000 */
[----:B------:R-:W-:Y:S02]  /*21ab0*/  IMAD.MOV.U32 R53, RZ, RZ, -0x60 ;  /* 0xffffffa0ff357424 */ /* 0x000fe400078e00ff */
        /* <DEDUP_REMOVED lines=26> */
[----:B------:R-:W-:Y:S01]  /*21c60*/  FMUL.FTZ R20, R71, R20 ;  /* 0x0000001447147220 */ /* 0x000fe20000410000 */
[----:B------:R-:W2:Y:S01]  /*21c70*/  MUFU.TANH R5, R5 ;  /* 0x0000000500057308 */ /* 0x000ea20000002400 */
[----:B------:R-:W-:Y:S01]  /*21c80*/  IMAD R7, R7, -0x2, R50 ;  /* 0xfffffffe07077824 */ /* 0x000fe200078e0232 */
[----:B------:R-:W-:-:S06]  /*21c90*/  LOP3.LUT R53, RZ, R10, RZ, 0x33, !PT ;  /* 0x0000000aff357212 */ /* 0x000fcc00078e33ff */
[----:B------:R-:W3:Y:S01]  /*21ca0*/  MUFU.TANH R21, R21 ;  /* 0x0000001500157308 */ /* 0x000ee20000002400 */
[----:B------:R-:W-:-:S07]  /*21cb0*/  IADD3 R50, -R8, R7, R9 ;  /* 0x0000000708327210 */ /* 0x000fce0007ffe109 */
        /* <DEDUP_REMOVED lines=48> */
[----:B------:R-:W-:Y:S02]  /*21fc0*/  VIADD R70, R7, 0xffffffff ;  /* 0xffffffff07467836 */ /* 0x000fe40000000000 */
[----:B------:R-:W-:Y:S02]  /*21fd0*/  IMAD R63, R0, -0x60, R12 ;  /* 0xffffffa0003f7824 */ /* 0x000fe400078e020c */
[--C-:B-1----:R-:W-:Y:S02]  /*21fe0*/  IMAD.IADD R62, R66, 0x1, R52.reuse ;  /* 0x00000001423e7824 */ /* 0x102fe400078e0234 */
        /* <DEDUP_REMOVED lines=12> */
.L_x_13182:
[----:B------:R-:W-:-:S13]  /*220b0*/  ISETP.NE.AND P0, PT, R13, 0x1, PT ;  /* 0x000000010d00780c */ /* 0x000fda0003f05270 */
[----:B------:R-:W-:-:S05]  /*220c0*/  @P0 IMAD.HI.U32 R12, R10, R14, RZ ;  /* 0x0000000e0a0c0227 */ /* 0x000fca00078e00ff */
[----:B------:R-:W-:-:S07]  /*220d0*/  @P0 SHF.R.U32.HI R10, RZ, R15, R12 ;  /* 0x0000000fff0a0219 */ /* 0x000fce000001160c */
.L_x_13183:
[----:B------:R-:W-:Y:S05]  /*220e0*/  BSYNC B1 ;  /* 0x0000000000017941 */ /* 0x000fea0003800000 */
.L_x_13181:
[----:B------:R-:W-:-:S05]  /*220f0*/  IMAD R10, R10, R13, R70 ;  /* 0x0000000d0a0a7224 */ /* 0x000fca00078e0246 */
[----:B------:R-:W-:Y:S02]  /*22100*/  VIMNMX R7, R7, R10, !PT ;  /* 0x0000000a07077248 */ /* 0x000fe40007fe0100 */
[----:B------:R-:W-:-:S07]  /*22110*/  VIADDMNMX R62, R10, R13, R62, PT ;  /* 0x0000000d0a3e7246 */ /* 0x000fce000380013e */
.L_x_13180:
[----:B------:R-:W-:Y:S05]  /*22120*/  BSYNC B0 ;  /* 0x0000000000007941 */ /* 0x000fea0003800000 */
.L_x_13179:
[C---:B------:R-:W-:Y:S01]  /*22130*/  ISETP.GE.AND P0, PT, R63.reuse, 0x2, PT ;  /* 0x000000023f00780c */ /* 0x040fe20003f06270 */
[----:B------:R-:W1:Y:S01]  /*22140*/  SHFL.IDX PT, R6, R6, 0x1, 0x1c1f ;  /* 0x003c1f0006067f89 */ /* 0x000e6200000e0000 */
        /* <DEDUP_REMOVED lines=13> */
[--C-:B-1----:R-:W-:Y:S01]  /*22220*/  IMAD.IADD R66, R66, 0x1, R6.reuse ;  /* 0x0000000142427824 */ /* 0x102fe200078e0206 */
[----:B0-----:R-:W-:Y:S01]  /*22230*/  FSEL R74, R74, -INF , !P0 ;  /* 0xff8000004a4a7808 */ /* 0x001fe20004000000 */
[----:B------:R-:W-:Y:S01]  /*22240*/  IMAD.IADD R67, R67, 0x1, R6 ;  /* 0x0000000143437824 */ /* 0x000fe200078e0206 */
        /* <DEDUP_REMOVED lines=112> */
.L_x_13187:
[----:B------:R-:W-:-:S13]  /*22950*/  ISETP.NE.AND P6, PT, R13, 0x1, PT ;  /* 0x000000010d00780c */ /* 0x000fda0003fc5270 */
[----:B------:R-:W-:-:S05]  /*22960*/  @P6 IMAD.HI.U32 R14, R8, R14, RZ ;  /* 0x0000000e080e6227 */ /* 0x000fca00078e00ff */
[----:B------:R-:W-:-:S07]  /*22970*/  @P6 SHF.R.U32.HI R8, RZ, R15, R14 ;  /* 0x0000000fff086219 */ /* 0x000fce000001160e */
.L_x_13188:
[----:B------:R-:W-:Y:S05]  /*22980*/  BSYNC B1 ;  /* 0x0000000000017941 */ /* 0x000fea0003800000 */
.L_x_13186:
[----:B------:R-:W-:-:S05]  /*22990*/  IMAD R8, R8, R13, R70 ;  /* 0x0000000d08087224 */ /* 0x000fca00078e0246 */
[----:B------:R-:W-:Y:S02]  /*229a0*/  VIADDMNMX R66, R8, R13, R66, PT ;  /* 0x0000000d08427246 */ /* 0x000fe40003800142 */
[----:B------:R-:W-:-:S07]  /*229b0*/  VIMNMX R67, R67, R8, !PT ;  /* 0x0000000843437248 */ /* 0x000fce0007fe0100 */
.L_x_13185:
[----:B------:R-:W-:Y:S05]  /*229c0*/  BSYNC B0 ;  /* 0x0000000000007941 */ /* 0x000fea0003800000 */
.L_x_13184:
[----:B------:R-:W2:Y:S01]  /*229d0*/  LD.E.64 R6, desc[UR44][R16.64+0x420] ;  /* 0x0004202c10067980 */ /* 0x000ea2000c101b00 */
[----:B------:R-:W-:Y:S02]  /*229e0*/  ISETP.GT.AND P5, PT, R67, RZ, !P5 ;  /* 0x000000ff4300720c */ /* 0x000fe40006fa4270 */
[----:B------:R-:W-:Y:S01]  /*229f0*/  ISETP.NE.AND P6, PT, R86, RZ, PT ;  /* 0x000000ff5600720c */ /* 0x000fe20003fc5270 */
[----:B------:R-:W3:Y:S01]  /*22a00*/  LD.E R64, desc[UR44][R16.64+0x440] ;  /* 0x0004402c10407980 */ /* 0x000ee2000c101900 */
        /* <DEDUP_REMOVED lines=67> */
[----:B------:R-:W-:Y:S02]  /*22e40*/  ISETP.GT.AND P0, PT, R67, 0x48, !P0 ;  /* 0x000000484300780c */ /* 0x000fe40004704270 */
[----:B------:R-:W-:Y:S02]  /*22e50*/  ISETP.LT.OR P5, PT, R66, 0x42, P5 ;  /* 0x000000424200780c */ /* 0x000fe40002fa1670 */
[----:B--2---:R-:W-:Y:S02]  /*22e60*/  FMNMX.FTZ R29, R37, R6, !PT ;  /* 0x00000006251d7209 */ /* 0x004fe40007810000 */
[----:B------:R-:W-:-:S02]  /*22e70*/  FSEL R43, R43, -INF , !P5 ;  /* 0xff8000002b2b7808 */ /* 0x000fc40006800000 */
        /* <DEDUP_REMOVED lines=25> */
[----:B------:R-:W0:Y:S01]  /*23010*/  SHFL.BFLY PT, R30, R31, 0x2, 0x1f ;  /* 0x0c401f001f1e7f89 */ /* 0x000e2200000e0000 */
        /* <DEDUP_REMOVED lines=18> */
[----:B------:R-:W-:Y:S02]  /*23140*/  FMNMX.FTZ R30, R42, R29, !PT ;  /* 0x0000001d2a1e7209 */ /* 0x000fe40007810000 */
[----:B------:R-:W-:Y:S02]  /*23150*/  ISETP.GT.AND P2, PT, R67, 0x50, !P2 ;  /* 0x000000504300780c */ /* 0x000fe40005744270 */
[----:B------:R-:W-:Y:S02]  /*23160*/  ISETP.LT.OR P1, PT, R66, 0x4a, P1 ;  /* 0x0000004a4200780c */ /* 0x000fe40000f21670 */
[----:B------:R-:W-:-:S02]  /*23170*/  FSEL R63, R44, -INF , !P0 ;  /* 0xff8000002c3f7808 */ /* 0x000fc40004000000 */
[----:B------:R-:W-:Y:S02]  /*23180*/  FMNMX.FTZ R30, R43, R30, !PT ;  /* 0x0000001e2b1e7209 */ /* 0x000fe40007810000 */
[C---:B------:R-:W-:Y:S02]  /*23190*/  ISETP.GT.AND P3, PT, R67.reuse, 0x51, !P3 ;  /* 0x000000514300780c */ /* 0x040fe40005f64270 */
[----:B------:R-:W-:Y:S01]  /*231a0*/  ISETP.GT.AND P4, PT, R67, 0x58, !P4 ;  /* 0x000000584300780c */ /* 0x000fe20006784270 */
[----:B------:R-:W0:Y:S01]  /*231b0*/  SHFL.BFLY PT, R33, R32, 0x1, 0x1f ;  /* 0x0c201f0020217f89 */ /* 0x000e2200000e0000 */
[----:B------:R-:W-:Y:S02]  /*231c0*/  ISETP.LT.OR P2, PT, R66, 0x51, P2 ;  /* 0x000000514200780c */ /* 0x000fe40001741670 */
[----:B------:R-:W-:Y:S01]  /*231d0*/  FSEL R45, R45, -INF , !P1 ;  /* 0xff8000002d2d7808 */ /* 0x000fe20004800000 */
[----:B------:R-:W-:Y:S01]  /*231e0*/  ST.E desc[UR44][R16.64+0x420], R31 ;  /* 0x0004201f10007985 */ /* 0x000fe2000c10192c */
[----:B------:R-:W-:-:S02]  /*231f0*/  FMNMX.FTZ R30, R63, R30, !PT ;  /* 0x0000001e3f1e7209 */ /* 0x000fc40007810000 */
[----:B------:R-:W-:Y:S01]  /*23200*/  ISETP.LT.OR P3, PT, R66, 0x52, P3 ;  /* 0x000000524200780c */ /* 0x000fe20001f61670 */
[----:B------:R-:W2:Y:S01]  /*23210*/  LD.E R44, desc[UR44][R16.64+0x210] ;  /* 0x0002102c102c7980 */ /* 0x000ea2000c101900 */
[----:B------:R-:W-:Y:S02]  /*23220*/  FSEL R65, R46, -INF , !P2 ;  /* 0xff8000002e417808 */ /* 0x000fe40005000000 */
[----:B------:R-:W-:Y:S01]  /*23230*/  FMNMX.FTZ R30, R45, R30, !PT ;  /* 0x0000001e2d1e7209 */ /* 0x000fe20007810000 */
[----:B------:R-:W4:Y:S01]  /*23240*/  LD.E R46, desc[UR44][R16.64+0x430] ;  /* 0x0004302c102e7980 */ /* 0x000f22000c101900 */
[----:B------:R-:W-:Y:S02]  /*23250*/  ISETP.GT.AND P0, PT, R67, 0x59, !P6 ;  /* 0x000000594300780c */ /* 0x000fe40007704270 */
[----:B------:R-:W-:Y:S02]  /*23260*/  ISETP.LT.OR P4, PT, R66, 0x59, P4 ;  /* 0x000000594200780c */ /* 0x000fe40002781670 */
[----:B------:R-:W-:-:S02]  /*23270*/  FSEL R47, R47, -INF , !P3 ;  /* 0xff8000002f2f7808 */ /* 0x000fc40005800000 */
[----:B------:R-:W-:Y:S02]  /*23280*/  FMNMX.FTZ R30, R65, R30, !PT ;  /* 0x0000001e411e7209 */ /* 0x000fe40007810000 */
[----:B------:R-:W-:Y:S02]  /*23290*/  ISETP.LT.OR P0, PT, R66, 0x5a, P0 ;  /* 0x0000005a4200780c */ /* 0x000fe40000701670 */
[----:B------:R-:W-:Y:S02]  /*232a0*/  FSEL R67, R48, -INF , !P4 ;  /* 0xff80000030437808 */ /* 0x000fe40006000000 */
[----:B------:R-:W-:Y:S01]  /*232b0*/  FMNMX.FTZ R30, R47, R30, !PT ;  /* 0x0000001e2f1e7209 */ /* 0x000fe20007810000 */
[----:B------:R-:W2:Y:S01]  /*232c0*/  LD.E R48, desc[UR44][R16.64+0x434] ;  /* 0x0004342c10307980 */ /* 0x000ea2000c101900 */
[----:B------:R-:W-:Y:S02]  /*232d0*/  FSEL R69, R20, -INF , !P0 ;  /* 0xff80000014457808 */ /* 0x000fe40004000000 */
[----:B------:R-:W-:-:S04]  /*232e0*/  FMNMX.FTZ R30, R67, R30, !PT ;  /* 0x0000001e431e7209 */ /* 0x000fc80007810000 */
[----:B------:R-:W-:-:S05]  /*232f0*/  FMNMX.FTZ R29, R69, R30, !PT ;  /* 0x0000001e451d7209 */ /* 0x000fca0007810000 */
[----:B------:R-:W-:Y:S04]  /*23300*/  ST.E desc[UR44][R16.64+0x424], R29 ;  /* 0x0004241d10007985 */ /* 0x000fe8000c10192c */
[----:B------:R-:W3:Y:S01]  /*23310*/  LD.E R20, desc[UR44][R16.64+0x424] ;  /* 0x0004242c10147980 */ /* 0x000ee2000c101900 */
[----:B0-----:R-:W-:-:S05]  /*23320*/  FMNMX.FTZ R33, R32, R33, !PT ;  /* 0x0000002120217209 */ /* 0x001fca0007810000 */
[----:B------:R-:W-:Y:S04]  /*23330*/  ST.E desc[UR44][R16.64+0x420], R33 ;  /* 0x0004202110007985 */ /* 0x000fe8000c10192c */
[----:B------:R-:W4:Y:S01]  /*23340*/  LD.E R71, desc[UR44][R16.64+0x420] ;  /* 0x0004202c10477980 */ /* 0x000f22000c101900 */
[----:B------:R-:W-:-:S04]  /*23350*/  UIADD3 UR4, UP0, UR37, 0x210, URZ ;  /* 0x0000021025047890 */ /* 0x000fc8000ff1e03f */
[----:B------:R-:W-:Y:S02]  /*23360*/  ULOP3.LUT UR6, UR4, 0x4, URZ, 0xfc, !UPT ;  /* 0x0000000404067892 */ /* 0x000fe4000f8efc3f */
[----:B------:R-:W-:Y:S01]  /*23370*/  UIADD3.X UR5, URZ, UR36, URZ, UP0, !UPT ;  /* 0x000000243f057290 */ /* 0x000fe200087fe43f */
[----:B---3--:R-:W0:Y:S02]  /*23380*/  SHFL.BFLY PT, R29, R20, 0x2, 0x1f ;  /* 0x0c401f00141d7f89 */ /* 0x008e2400000e0000 */
[----:B0-----:R-:W-:-:S05]  /*23390*/  FMNMX.FTZ R29, R20, R29, !PT ;  /* 0x0000001d141d7209 */ /* 0x001fca0007810000 */
[----:B------:R-:W0:Y:S01]  /*233a0*/  SHFL.BFLY PT, R20, R29, 0x1, 0x1f ;  /* 0x0c201f001d147f89 */ /* 0x000e2200000e0000 */
[C---:B----4-:R-:W-:Y:S01]  /*233b0*/  FMUL.FTZ R30, R71.reuse, R64 ;  /* 0x00000040471e7220 */ /* 0x050fe20000410000 */
[----:B------:R-:W-:-:S04]  /*233c0*/  FSETP.NEU.FTZ.AND P0, PT, R71, -INF , PT ;  /* 0xff8000004700780b */ /* 0x000fc80003f1d000 */
[----:B------:R-:W-:Y:S02]  /*233d0*/  FSEL R31, R30, RZ, P0 ;  /* 0x000000ff1e1f7208 */ /* 0x000fe40000000000 */
[----:B------:R-:W-:-:S03]  /*233e0*/  FSEL R71, R71, RZ, P0 ;  /* 0x000000ff47477208 */ /* 0x000fc60000000000 */
[-CC-:B------:R-:W-:Y:S01]  /*233f0*/  FFMA.FTZ R222, R49, R64.reuse, -R31.reuse ;  /* 0x0000004031de7223 */ /* 0x180fe2000001081f */
[-CC-:B------:R-:W-:Y:S01]  /*23400*/  FFMA.FTZ R201, R21, R64.reuse, -R31.reuse ;  /* 0x0000004015c97223 */ /* 0x180fe2000001081f */
[-C--:B------:R-:W-:Y:S01]  /*23410*/  FFMA.FTZ R21, R5, R64.reuse, -R31 ;  /* 0x0000004005157223 */ /* 0x080fe2000001081f */
[----:B------:R-:W-:Y:S01]  /*23420*/  FADD.FTZ R71, R6, -R71 ;  /* 0x8000004706477221 */ /* 0x000fe20000010000 */
[----:B------:R-:W-:Y:S01]  /*23430*/  FFMA.FTZ R196, R11, R64, -R31 ;  /* 0x000000400bc47223 */ /* 0x000fe2000001081f */
[----:B0-----:R-:W-:-:S04]  /*23440*/  FMNMX.FTZ R49, R29, R20, !PT ;  /* 0x000000141d317209 */ /* 0x001fc80007810000 */
[C---:B------:R-:W-:Y:S01]  /*23450*/  FSETP.NEU.FTZ.AND P0, PT, R49.reuse, -INF , PT ;  /* 0xff8000003100780b */ /* 0x040fe20003f1d000 */
[----:B------:R-:W-:-:S03]  /*23460*/  FMUL.FTZ R5, R49, R64 ;  /* 0x0000004031057220 */ /* 0x000fc60000410000 */
[----:B------:R-:W-:Y:S02]  /*23470*/  FSEL R6, R49, RZ, P0 ;  /* 0x000000ff31067208 */ /* 0x000fe40000000000 */
[----:B------:R-:W-:Y:S01]  /*23480*/  FSEL R11, R5, RZ, P0 ;  /* 0x000000ff050b7208 */ /* 0x000fe20000000000 */
[-CC-:B------:R-:W-:Y:S01]  /*23490*/  FFMA.FTZ R168, R37, R64.reuse, -R31.reuse ;  /* 0x0000004025a87223 */ /* 0x180fe2000001081f */
[-CC-:B------:R-:W-:Y:S01]  /*234a0*/  FFMA.FTZ R204, R41, R64.reuse, -R31.reuse ;  /* 0x0000004029cc7223 */ /* 0x180fe2000001081f */
[----:B------:R-:W-:Y:S01]  /*234b0*/  FADD.FTZ R7, R7, -R6 ;  /* 0x8000000607077221 */ /* 0x000fe20000010000 */
        /* <DEDUP_REMOVED lines=19> */
[-CC-:B------:R-:W-:Y:S01]  /*235f0*/  FFMA.FTZ R31, R18, R64.reuse, -R11.reuse ;  /* 0x00000040121f7223 */ /* 0x180fe2000001080b */
[----:B------:R-:W-:Y:S01]  /*23600*/  FMUL.FTZ R7, R64, R7 ;  /* 0x0000000740077220 */ /* 0x000fe20000410000 */
[-CC-:B------:R-:W-:Y:S01]  /*23610*/  FFMA.FTZ R169, R62, R64.reuse, -R11.reuse ;  /* 0x000000403ea97223 */ /* 0x180fe2000001080b */
[----:B------:R-:W-:Y:S01]  /*23620*/  MUFU.EX2 R168, R168 ;  /* 0x000000a800a87308 */ /* 0x000fe20000000800 */
[----:B------:R-:W-:-:S07]  /*23630*/  FFMA.FTZ R30, R25, R64, -R11 ;  /* 0x00000040191e7223 */ /* 0x000fce000001080b */
[----:B------:R-:W0:Y:S01]  /*23640*/  MUFU.EX2 R41, R41 ;  /* 0x0000002900297308 */ /* 0x000e220000000800 */
[----:B------:R-:W-:-:S07]  /*23650*/  FFMA.FTZ R171, R61, R64, -R11 ;  /* 0x000000403dab7223 */ /* 0x000fce000001080b */
[----:B------:R-:W-:Y:S08]  /*23660*/  MUFU.EX2 R31, R31 ;  /* 0x0000001f001f7308 */ /* 0x000ff00000000800 */
[----:B------:R-:W2:Y:S01]  /*23670*/  MUFU.EX2 R12, R7 ;  /* 0x00000007000c7308 */ /* 0x000ea20000000800 */
[----:B------:R-:W-:-:S07]  /*23680*/  FFMA.FTZ R29, R27, R64, -R11 ;  /* 0x000000401b1d7223 */ /* 0x000fce000001080b */
[----:B------:R-:W1:Y:S08]  /*23690*/  MUFU.EX2 R37, R37 ;  /* 0x0000002500257308 */ /* 0x000e700000000800 */
[----:B------:R-:W3:Y:S01]  /*236a0*/  MUFU.EX2 R169, R169 ;  /* 0x000000a900a97308 */ /* 0x000ee20000000800 */
[----:B------:R-:W-:-:S07]  /*236b0*/  FFMA.FTZ R173, R28, R64, -R11 ;  /* 0x000000401cad7223 */ /* 0x000fce000001080b */
[----:B------:R-:W4:Y:S08]  /*236c0*/  MUFU.EX2 R36, R36 ;  /* 0x0000002400247308 */ /* 0x000f300000000800 */
[----:B------:R-:W4:Y:S01]  /*236d0*/  MUFU.EX2 R30, R30 ;  /* 0x0000001e001e7308 */ /* 0x000f220000000800 */
[----:B0-----:R-:W-:Y:S01]  /*236e0*/  FFMA.FTZ R46, R41, R46, R168 ;  /* 0x0000002e292e7223 */ /* 0x001fe200000100a8 */
[----:B--2---:R-:W-:-:S06]  /*236f0*/  FFMA.FTZ R48, R12, R48, R31 ;  /* 0x000000300c307223 */ /* 0x004fcc000001001f */
        /* <DEDUP_REMOVED lines=11> */
[-CC-:B------:R-:W-:Y:S01]  /*237b0*/  FFMA.FTZ R15, R19, R64.reuse, -R11.reuse ;  /* 0x00000040130f7223 */ /* 0x180fe2000001080b */
[----:B------:R-:W-:-:S06]  /*237c0*/  FFMA.FTZ R179, R14, R64, -R11 ;  /* 0x000000400eb37223 */ /* 0x000fcc000001080b */
[----:B------:R-:W4:Y:S01]  /*237d0*/  MUFU.EX2 R173, R173 ;  /* 0x000000ad00ad7308 */ /* 0x000f220000000800 */
[----:B------:R-:W-:Y:S01]  /*237e0*/  FFMA.FTZ R14, R8, R64, -R11 ;  /* 0x00000040080e7223 */ /* 0x000fe2000001080b */
[----:B0-----:R-:W-:-:S06]  /*237f0*/  FADD.FTZ R8, R170, R5 ;  /* 0x00000005aa087221 */ /* 0x001fcc0000010000 */
[----:B------:R-:W0:Y:S01]  /*23800*/  MUFU.EX2 R34, R34 ;  /* 0x0000002200227308 */ /* 0x000e220000000800 */
[----:B--2---:R-:W-:Y:S01]  /*23810*/  FADD.FTZ R6, R171, R6 ;  /* 0x00000006ab067221 */ /* 0x004fe20000010000 */
[----:B------:R-:W-:-:S06]  /*23820*/  FFMA.FTZ R177, R26, R64, -R11 ;  /* 0x000000401ab17223 */ /* 0x000fcc000001080b */
        /* <DEDUP_REMOVED lines=10> */
[----:B--2---:R-:W-:-:S06]  /*238d0*/  FADD.FTZ R6, R28, R7 ;  /* 0x000000071c067221 */ /* 0x004fcc0000010000 */
        /* <DEDUP_REMOVED lines=11> */
[----:B------:R-:W-:-:S07]  /*23990*/  FFMA.FTZ R205, R38, R64, -R11 ;  /* 0x0000004026cd7223 */ /* 0x000fce000001080b */
        /* <DEDUP_REMOVED lines=61> */
[----:B---3--:R-:W-:Y:S01]  /*23d70*/  FADD.FTZ R7, R5, R6 ;  /* 0x0000000605077221 */ /* 0x008fe20000010000 */
[----:B------:R-:W-:Y:S01]  /*23d80*/  FMUL.FTZ R13, R41, R44 ;  /* 0x0000002c290d7220 */ /* 0x000fe20000410000 */
[----:B------:R-:W-:Y:S02]  /*23d90*/  IMAD.U32 R10, RZ, RZ, UR6 ;  /* 0x00000006ff0a7e24 */ /* 0x000fe4000f8e00ff */
[----:B----4-:R-:W-:Y:S01]  /*23da0*/  FADD.FTZ R9, R21, R8 ;  /* 0x0000000815097221 */ /* 0x010fe20000010000 */
[----:B------:R-:W-:Y:S01]  /*23db0*/  IMAD.U32 R11, RZ, RZ, UR5 ;  /* 0x00000005ff0b7e24 */ /* 0x000fe2000f8e00ff */
[----:B------:R-:W-:Y:S01]  /*23dc0*/  ST.E desc[UR44][R16.64+0x424], R49 ;  /* 0x0004243110007985 */ /* 0x000fe2000c10192c */
[----:B------:R-:W-:-:S03]  /*23dd0*/  FADD.FTZ R7, R18, R7 ;  /* 0x0000000712077221 */ /* 0x000fc60000010000 */
[----:B------:R0:W-:Y:S04]  /*23de0*/  ST.E desc[UR44][R16.64+0x430], R9 ;  /* 0x0004300910007985 */ /* 0x0001e8000c10192c */
[----:B------:R1:W-:Y:S04]  /*23df0*/  ST.E desc[UR44][R16.64+0x434], R7 ;  /* 0x0004340710007985 */ /* 0x0003e8000c10192c */
[----:B------:R2:W-:Y:S04]  /*23e00*/  ST.E desc[UR44][R16.64+0x210], R13 ;  /* 0x0002100d10007985 */ /* 0x0005e8000c10192c */
[----:B------:R-:W3:Y:S02]  /*23e10*/  LD.E R6, desc[UR44][R10.64] ;  /* 0x0000002c0a067980 */ /* 0x000ee4000c101900 */
[----:B---3--:R-:W-:-:S05]  /*23e20*/  FMUL.FTZ R25, R41, R6 ;  /* 0x0000000629197220 */ /* 0x008fca0000410000 */
[----:B------:R3:W-:Y:S04]  /*23e30*/  ST.E desc[UR44][R10.64], R25 ;  /* 0x000000190a007985 */ /* 0x0007e8000c10192c */
[----:B------:R-:W0:Y:S04]  /*23e40*/  LD.E R54, desc[UR44][R16.64+0x224] ;  /* 0x0002242c10367980 */ /* 0x000e28000c101900 */
[----:B------:R-:W4:Y:S04]  /*23e50*/  LD.E R226, desc[UR44][R16.64+0x404] ;  /* 0x0004042c10e27980 */ /* 0x000f28000c101900 */
[----:B------:R-:W1:Y:S04]  /*23e60*/  LD.E R52, desc[UR44][R16.64+0x220] ;  /* 0x0002202c10347980 */ /* 0x000e68000c101900 */
        /* <DEDUP_REMOVED lines=59> */
[----:B------:R-:W-:Y:S01]  /*24220*/  ULOP3.LUT UR6, UR4, 0x8, URZ, 0xfc, !UPT ;  /* 0x0000000804067892 */ /* 0x000fe2000f8efc3f */
[C---:B0-----:R-:W-:Y:S01]  /*24230*/  FMUL.FTZ R9, R41.reuse, R54 ;  /* 0x0000003629097220 */ /* 0x041fe20000410000 */
[----:B----4-:R-:W-:-:S04]  /*24240*/  FMUL.FTZ R45, R41, R226 ;  /* 0x000000e2292d7220 */ /* 0x010fc80000410000 */
[----:B------:R0:W-:Y:S01]  /*24250*/  ST.E desc[UR44][R16.64+0x224], R9 ;  /* 0x0002240910007985 */ /* 0x0001e2000c10192c */
[C---:B-1----:R-:W-:Y:S01]  /*24260*/  FMUL.FTZ R7, R41.reuse, R52 ;  /* 0x0000003429077220 */ /* 0x042fe20000410000 */
[C---:B--2---:R-:W-:Y:S01]  /*24270*/  FMUL.FTZ R13, R41.reuse, R56 ;  /* 0x00000038290d7220 */ /* 0x044fe20000410000 */
[C---:B---3--:R-:W-:Y:S01]  /*24280*/  FMUL.FTZ R25, R41.reuse, R58 ;  /* 0x0000003a29197220 */ /* 0x048fe20000410000 */
        /* <DEDUP_REMOVED lines=114> */
[----:B------:R2:W-:Y:S04]  /*249b0*/  ST.E desc[UR44][R16.64+0x3d4], R43 ;  /* 0x0003d42b10007985 */ /* 0x0005e8000c10192c */
[----:B------:R-:W-:Y:S04]  /*249c0*/  ST.E desc[UR44][R16.64+0x3e0], R27 ;  /* 0x0003e01b10007985 */ /* 0x000fe8000c10192c */
[----:B------:R-:W-:Y:S04]  /*249d0*/  ST.E desc[UR44][R16.64+0x3e4], R45 ;  /* 0x0003e42d10007985 */ /* 0x000fe8000c10192c */
[----:B------:R-:W-:Y:S04]  /*249e0*/  ST.E desc[UR44][R16.64+0x3f0], R47 ;  /* 0x0003f02f10007985 */ /* 0x000fe8000c10192c */
[----:B------:R3:W-:Y:S04]  /*249f0*/  ST.E desc[UR44][R16.64+0x3f4], R49 ;  /* 0x0003f43110007985 */ /* 0x0007e8000c10192c */
[----:B------:R4:W-:Y:S04]  /*24a00*/  ST.E desc[UR44][R16.64+0x400], R41 ;  /* 0x0004002910007985 */ /* 0x0009e8000c10192c */
[----:B0-----:R-:W2:Y:S01]  /*24a10*/  LD.E R13, desc[UR44][R8.64] ;  /* 0x0000002c080d7980 */ /* 0x001ea2000c101900 */
[----:B------:R-:W-:Y:S01]  /*24a20*/  ULOP3.LUT UR4, UR4, 0xc, URZ, 0xfc, !UPT ;  /* 0x0000000c04047892 */ /* 0x000fe2000f8efc3f */
[----:B------:R-:W-:-:S05]  /*24a30*/  IMAD.U32 R7, RZ, RZ, UR5 ;  /* 0x00000005ff077e24 */ /* 0x000fca000f8e00ff */
[----:B------:R-:W-:Y:S02]  /*24a40*/  IMAD.U32 R6, RZ, RZ, UR4 ;  /* 0x00000004ff067e24 */ /* 0x000fe4000f8e00ff */
[----:B--2---:R-:W-:-:S05]  /*24a50*/  FMUL.FTZ R13, R12, R13 ;  /* 0x0000000d0c0d7220 */ /* 0x004fca0000410000 */
[----:B------:R0:W-:Y:S04]  /*24a60*/  ST.E desc[UR44][R8.64], R13 ;  /* 0x0000000d08007985 */ /* 0x0001e8000c10192c */
[----:B-1----:R-:W2:Y:S02]  /*24a70*/  LD.E R25, desc[UR44][R6.64] ;  /* 0x0000002c06197980 */ /* 0x002ea4000c101900 */
[----:B--2---:R-:W-:-:S05]  /*24a80*/  FMUL.FTZ R25, R12, R25 ;  /* 0x000000190c197220 */ /* 0x004fca0000410000 */
[----:B------:R1:W-:Y:S04]  /*24a90*/  ST.E desc[UR44][R6.64], R25 ;  /* 0x0000001906007985 */ /* 0x0003e8000c10192c */
        /* <DEDUP_REMOVED lines=54> */
[----:B---3--:R-:W3:Y:S04]  /*24e00*/  LD.E R49, desc[UR44][R16.64+0x3cc] ;  /* 0x0003cc2c10317980 */ /* 0x008ee8000c101900 */
[----:B------:R-:W3:Y:S04]  /*24e10*/  LD.E R47, desc[UR44][R16.64+0x3d8] ;  /* 0x0003d82c102f7980 */ /* 0x000ee8000c101900 */
[----:B------:R-:W3:Y:S04]  /*24e20*/  LD.E R45, desc[UR44][R16.64+0x3dc] ;  /* 0x0003dc2c102d7980 */ /* 0x000ee8000c101900 */
[----:B----4-:R-:W4:Y:S04]  /*24e30*/  LD.E R41, desc[UR44][R16.64+0x3e8] ;  /* 0x0003e82c10297980 */ /* 0x010f28000c101900 */
[----:B0-----:R-:W4:Y:S04]  /*24e40*/  LD.E R13, desc[UR44][R16.64+0x3ec] ;  /* 0x0003ec2c100d7980 */ /* 0x001f28000c101900 */
[----:B------:R-:W4:Y:S04]  /*24e50*/  LD.E R39, desc[UR44][R16.64+0x3f8] ;  /* 0x0003f82c10277980 */ /* 0x000f28000c101900 */
[----:B------:R-:W4:Y:S04]  /*24e60*/  LD.E R27, desc[UR44][R16.64+0x3fc] ;  /* 0x0003fc2c101b7980 */ /* 0x000f28000c101900 */
[----:B-1----:R-:W4:Y:S01]  /*24e70*/  LD.E R25, desc[UR44][R16.64+0x408] ;  /* 0x0004082c10197980 */ /* 0x002f22000c101900 */
[C---:B--2---:R-:W-:Y:S01]  /*24e80*/  FMUL.FTZ R61, R12.reuse, R61 ;  /* 0x0000003d0c3d7220 */ /* 0x044fe20000410000 */
[----:B------:R-:W-:-:S04]  /*24e90*/  FMUL.FTZ R53, R12, R53 ;  /* 0x000000350c357220 */ /* 0x000fc80000410000 */
[----:B------:R0:W-:Y:S01]  /*24ea0*/  ST.E desc[UR44][R16.64+0x228], R61 ;  /* 0x0002283d10007985 */ /* 0x0001e2000c10192c */
        /* <DEDUP_REMOVED lines=56> */
[C---:B----4-:R-:W-:Y:S01]  /*25230*/  FMUL.FTZ R41, R12.reuse, R41 ;  /* 0x000000290c297220 */ /* 0x050fe20000410000 */
        /* <DEDUP_REMOVED lines=59> */
[----:B------:R2:W-:Y:S04]  /*255f0*/  ST.E desc[UR44][R16.64+0x3e8], R41 ;  /* 0x0003e82910007985 */ /* 0x0005e8000c10192c */
[----:B------:R-:W-:Y:S04]  /*25600*/  ST.E desc[UR44][R16.64+0x3ec], R53 ;  /* 0x0003ec3510007985 */ /* 0x000fe8000c10192c */
[----:B------:R-:W-:Y:S04]  /*25610*/  ST.E desc[UR44][R16.64+0x3f8], R39 ;  /* 0x0003f82710007985 */ /* 0x000fe8000c10192c */
[----:B------:R3:W-:Y:S04]  /*25620*/  ST.E desc[UR44][R16.64+0x3fc], R27 ;  /* 0x0003fc1b10007985 */ /* 0x0007e8000c10192c */
[----:B------:R4:W-:Y:S01]  /*25630*/  ST.E desc[UR44][R16.64+0x408], R25 ;  /* 0x0004081910007985 */ /* 0x0009e2000c10192c */
        /* <DEDUP_REMOVED lines=87> */
[----:B------:R1:W-:Y:S04]  /*25bb0*/  ST.E desc[UR44][R16.64+0x224], R39 ;  /* 0x0002242710007985 */ /* 0x0003e8000c10192c */
[----:B------:R-:W-:Y:S04]  /*25bc0*/  ST.E desc[UR44][R16.64+0x228], R47 ;  /* 0x0002282f10007985 */ /* 0x000fe8000c10192c */
[----:B------:R-:W-:Y:S04]  /*25bd0*/  ST.E desc[UR44][R16.64+0x22c], R43 ;  /* 0x00022c2b10007985 */ /* 0x000fe8000c10192c */
[----:B------:R-:W-:Y:S04]  /*25be0*/  ST.E desc[UR44][R16.64+0x230], R49 ;  /* 0x0002303110007985 */ /* 0x000fe8000c10192c */
[----:B------:R-:W-:Y:S04]  /*25bf0*/  ST.E desc[UR44][R16.64+0x234], R51 ;  /* 0x0002343310007985 */ /* 0x000fe8000c10192c */
[----:B------:R-:W-:Y:S04]  /*25c00*/  ST.E desc[UR44][R16.64+0x238], R45 ;  /* 0x0002382d10007985 */ /* 0x000fe8000c10192c */
[----:B------:R-:W-:Y:S04]  /*25c10*/  ST.E desc[UR44][R16.64+0x23c], R53 ;  /* 0x00023c3510007985 */ /* 0x000fe8000c10192c */
        /* <DEDUP_REMOVED lines=8> */
[----:B0-----:R-:W3:Y:S04]  /*25ca0*/  LD.E R25, desc[UR44][R16.64+0x260] ;  /* 0x0002602c10197980 */ /* 0x001ee8000c101900 */
[----:B-1----:R-:W3:Y:S04]  /*25cb0*/  LD.E R39, desc[UR44][R16.64+0x270] ;  /* 0x0002702c10277980 */ /* 0x002ee8000c101900 */
[----:B--2---:R-:W2:Y:S04]  /*25cc0*/  LD.E R41, desc[UR44][R16.64+0x278] ;  /* 0x0002782c10297980 */ /* 0x004ea8000c101900 */
[----:B------:R-:W2:Y:S04]  /*25cd0*/  LD.E R43, desc[UR44][R16.64+0x280] ;  /* 0x0002802c102b7980 */ /* 0x000ea8000c101900 */
[----:B------:R-:W2:Y:S04]  /*25ce0*/  LD.E R45, desc[UR44][R16.64+0x288] ;  /* 0x0002882c102d7980 */ /* 0x000ea8000c101900 */
[----:B------:R-:W2:Y:S04]  /*25cf0*/  LD.E R47, desc[UR44][R16.64+0x290] ;  /* 0x0002902c102f7980 */ /* 0x000ea8000c101900 */
[----:B------:R-:W2:Y:S04]  /*25d00*/  LD.E R49, desc[UR44][R16.64+0x298] ;  /* 0x0002982c10317980 */ /* 0x000ea8000c101900 */
[----:B------:R-:W2:Y:S04]  /*25d10*/  LD.E R51, desc[UR44][R16.64+0x2a0] ;  /* 0x0002a02c10337980 */ /* 0x000ea8000c101900 */
[----:B------:R-:W2:Y:S04]  /*25d20*/  LD.E R53, desc[UR44][R16.64+0x2a8] ;  /* 0x0002a82c10357980 */ /* 0x000ea8000c101900 */
        /* <DEDUP_REMOVED lines=150> */
[----:B------:R-:W-:Y:S01]  /*26690*/  IMAD.MOV.U32 R27, RZ, RZ, R13 ;  /* 0x000000ffff1b7224 */ /* 0x000fe200078e000d */
        /* <DEDUP_REMOVED lines=965> */
[----:B------:R-:W-:Y:S04]  /*2a2f0*/  STL [R1+0x68], R4 ;  /* 0x0000680401007387 */ /* 0x000fe80000100800 */
        /* <DEDUP_REMOVED lines=8> */
[----:B------:R-:W3:Y:S04]  /*2a380*/  LD.E R21, desc[UR44][R16.64+0x220] ;  /* 0x0002202c10157980 */ /* 0x000ee8000c101900 */
[----:B0-----:R-:W3:Y:S04]  /*2a390*/  LD.E R25, desc[UR44][R16.64+0x224] ;  /* 0x0002242c10197980 */ /* 0x001ee8000c101900 */
[----:B-1----:R-:W3:Y:S04]  /*2a3a0*/  LD.E R27, desc[UR44][R16.64+0x228] ;  /* 0x0002282c101b7980 */ /* 0x002ee8000c101900 */
        /* <DEDUP_REMOVED lines=245> */
[----:B0-----:R-:W2:Y:S04]  /*2b300*/  LDL.64 R6, [R1+0x198] ;  /* 0x0001980001067983 */ /* 0x001ea80000100a00 */
[----:B------:R1:W5:Y:S04]  /*2b310*/  LD.E R4, desc[UR44][R2.64] ;  /* 0x0000002c02047980 */ /* 0x000368000c101900 */
[----:B--2---:R-:W2:Y:S01]  /*2b320*/  LD.E R5, desc[UR44][R6.64] ;  /* 0x0000002c06057980 */ /* 0x004ea2000c101900 */
[----:B------:R-:W-:Y:S01]  /*2b330*/  BSSY B0, `(.L_x_13189) ;  /* 0x0000005000007945 */ /* 0x000fe20003800000 */
[----:B--2---:R-:W-:-:S04]  /*2b340*/  LOP3.LUT R5, R5, 0x1, RZ, 0xfc, !PT ;  /* 0x0000000105057812 */ /* 0x004fc800078efcff */
[----:B------:R-:W-:-:S13]  /*2b350*/  ISETP.NE.AND P0, PT, R5, 0x3, PT ;  /* 0x000000030500780c */ /* 0x000fda0003f05270 */
[----:B-1----:R-:W-:Y:S05]  /*2b360*/  @!P0 BRA `(.L_x_13190) ;  /* 0x0000000000048947 */ /* 0x002fea0003800000 */
[----:B------:R-:W-:Y:S01]  /*2b370*/  BPT.TRAP 0x1 ;  /* 0x000000040000795c */ /* 0x000fe20000300000 */
.L_x_13190:
[----:B------:R-:W-:Y:S05]  /*2b380*/  BSYNC B0 ;  /* 0x0000000000007941 */ /* 0x000fea0003800000 */
.L_x_13189:
        /* <DEDUP_REMOVED lines=9> */
.L_x_13162:
[----:B-1----:R-:W3:Y:S01]  /*2b420*/  LDL R5, [R1+0x430] ;  /* 0x0004300001057983 */ /* 0x002ee20000100800 */
[----:B------:R-:W-:Y:S05]  /*2b430*/  WARPSYNC.ALL ;  /* 0x0000000000007948 */ /* 0x000fea0003800000 */
[----:B------:R-:W4:Y:S04]  /*2b440*/  LDL R6, [R1+0x434] ;  /* 0x0004340001067983 */ /* 0x000f280000100800 */
[----:B------:R-:W5:Y:S04]  /*2b450*/  LDL R136, [R1+0x1f8] ;  /* 0x0001f80001887983 */ /* 0x000f680000100800 */
        /* <DEDUP_REMOVED lines=61> */
[----:B------:R-:W2:Y:S04]  /*2b830*/  LDL R135, [R1+0x200] ;  /* 0x0002000001877983 */ /* 0x000ea80000100800 */
[----:B---3--:R-:W0:Y:S02]  /*2b840*/  SHFL.BFLY PT, R0, R5, 0x2, 0x1f ;  /* 0x0c401f0005007f89 */ /* 0x008e2400000e0000 */
[----:B0-----:R-:W-:-:S05]  /*2b850*/  FADD.FTZ R0, R5, R0 ;  /* 0x0000000005007221 */ /* 0x001fca0000010000 */
[----:B------:R-:W0:Y:S02]  /*2b860*/  SHFL.BFLY PT, R3, R0, 0x1, 0x1f ;  /* 0x0c201f0000037f89 */ /* 0x000e2400000e0000 */
[----:B0-----:R-:W-:Y:S01]  /*2b870*/  FADD.FTZ R2, R0, R3 ;  /* 0x0000000300027221 */ /* 0x001fe20000010000 */
[----:B-----5:R-:W-:Y:S01]  /*2b880*/  VIADD R136, R136, 0x1 ;  /* 0x0000000188887836 */ /* 0x020fe20000000000 */
[----:B------:R-:W3:Y:S04]  /*2b890*/  LDL R0, [R1+0x204] ;  /* 0x0002040001007983 */ /* 0x000ee80000100800 */
[----:B------:R-:W-:Y:S04]  /*2b8a0*/  STL [R1+0x430], R2 ;  /* 0x0004300201007387 */ /* 0x000fe80000100800 */
[----:B------:R-:W5:Y:S04]  /*2b8b0*/  LDL R147, [R1+0x430] ;  /* 0x0004300001937983 */ /* 0x000f680000100800 */
[----:B----4-:R-:W2:Y:S02]  /*2b8c0*/  SHFL.BFLY PT, R3, R6, 0x2, 0x1f ;  /* 0x0c401f0006037f89 */ /* 0x010ea400000e0000 */
[----:B--2---:R-:W-:Y:S01]  /*2b8d0*/  FADD.FTZ R4, R3, R6 ;  /* 0x0000000603047221 */ /* 0x004fe20000010000 */
[----:B------:R-:W-:Y:S01]  /*2b8e0*/  ISETP.NE.AND P2, PT, R136, 0x2, PT ;  /* 0x000000028800780c */ /* 0x000fe20003f45270 */
[----:B------:R-:W2:Y:S04]  /*2b8f0*/  LDL.64 R6, [R1+0x250] ;  /* 0x0002500001067983 */ /* 0x000ea80000100a00 */
[----:B------:R-:W0:Y:S08]  /*2b900*/  SHFL.BFLY PT, R3, R4, 0x1, 0x1f ;  /* 0x0c201f0004037f89 */ /* 0x000e3000000e0000 */
[----:B------:R-:W4:Y:S01]  /*2b910*/  @!P2 LDL R134, [R1+0x1fc] ;  /* 0x0001fc000186a983 */ /* 0x000f220000100800 */
[----:B0-----:R-:W-:-:S03]  /*2b920*/  FADD.FTZ R140, R4, R3 ;  /* 0x00000003048c7221 */ /* 0x001fc60000010000 */
[----:B------:R-:W2:Y:S02]  /*2b930*/  LDL.64 R2, [R1+0x230] ;  /* 0x0002300001027983 */ /* 0x000ea40000100a00 */
[----:B------:R-:W-:Y:S02]  /*2b940*/  FSETP.NE.FTZ.AND P1, PT, R140, RZ, PT ;  /* 0x000000ff8c00720b */ /* 0x000fe40003f35000 */
[----:B------:R-:W2:Y:S11]  /*2b950*/  LDL.64 R4, [R1+0x240] ;  /* 0x0002400001047983 */ /* 0x000eb60000100a00 */
[----:B------:R-:W2:Y:S04]  /*2b960*/  @P1 LDL R143, [R1+0x440] ;  /* 0x00044000018f1983 */ /* 0x000ea80000100800 */
[----:B------:R-:W2:Y:S01]  /*2b970*/  @P1 LDL R145, [R1+0x424] ;  /* 0x0004240001911983 */ /* 0x000ea20000100800 */
[----:B-----5:R-:W-:-:S13]  /*2b980*/  FSETP.NE.FTZ.AND P0, PT, R147, RZ, PT ;  /* 0x000000ff9300720b */ /* 0x020fda0003f15000 */
[----:B------:R-:W5:Y:S04]  /*2b990*/  @P0 LDL R138, [R1+0x440] ;  /* 0x00044000018a0983 */ /* 0x000f680000100800 */
[----:B------:R-:W5:Y:S01]  /*2b9a0*/  @P0 LDL R139, [R1+0x420] ;  /* 0x00042000018b0983 */ /* 0x000f620000100800 */
[----:B------:R-:W0:Y:S01]  /*2b9b0*/  S2R R137, SR_TID.X ;  /* 0x0000000000897919 */ /* 0x000e220000002100 */
[----:B------:R-:W1:Y:S01]  /*2b9c0*/  @P0 MUFU.LG2 R141, R147 ;  /* 0x00000093008d0308 */ /* 0x000e620000000c00 */
[----:B------:R-:W-:-:S07]  /*2b9d0*/  IMAD.MOV.U32 R142, RZ, RZ, -0x800000 ;  /* 0xff800000ff8e7424 */ /* 0x000fce00078e00ff */
[----:B------:R-:W-:Y:S01]  /*2b9e0*/  @P1 MUFU.LG2 R146, R140 ;  /* 0x0000008c00921308 */ /* 0x000fe20000000c00 */
[----:B-1----:R-:W-:Y:S01]  /*2b9f0*/  @P0 FMUL.FTZ R141, R141, 0.69314718246459960938 ;  /* 0x3f3172188d8d0820 */ /* 0x002fe20000410000 */
[----:B0-----:R-:W-:Y:S01]  /*2ba00*/  SHF.R.U32.HI R144, RZ, 0x7, R137 ;  /* 0x00000007ff907819 */ /* 0x001fe20000011689 */
[----:B------:R-:W-:-:S06]  /*2ba10*/  IMAD.MOV.U32 R137, RZ, RZ, RZ ;  /* 0x000000ffff897224 */ /* 0x000fcc00078e00ff */
[----:B------:R-:W2:Y:S01]  /*2ba20*/  @P0 MUFU.RCP R137, R147 ;  /* 0x0000009300890308 */ /* 0x000ea20000001000 */
[----:B------:R-:W-:Y:S01]  /*2ba30*/  IADD3 R148, -R144, 0xb, RZ ;  /* 0x0000000b90947810 */ /* 0x000fe20007ffe1ff */
[----:B------:R-:W-:Y:S01]  /*2ba40*/  IMAD.MOV.U32 R144, RZ, RZ, -0x800000 ;  /* 0xff800000ff907424 */ /* 0x000fe200078e00ff */
[----:B----4-:R-:W-:Y:S01]  /*2ba50*/  @!P2 LOP3.LUT R134, R134, 0x1, RZ, 0x3c, !PT ;  /* 0x000000018686a812 */ /* 0x010fe200078e3cff */
[----:B---3--:R-:W-:Y:S01]  /*2ba60*/  VIADD R0, R0, 0x1 ;  /* 0x0000000100007836 */ /* 0x008fe20000000000 */
[----:B------:R-:W-:Y:S01]  /*2ba70*/  STL [R1+0x434], R140 ;  /* 0x0004348c01007387 */ /* 0x000fe20000100800 */
[-C--:B--2---:R-:W-:Y:S01]  /*2ba80*/  FMUL.FTZ R3, R3, R137.reuse ;  /* 0x0000008903037220 */ /* 0x084fe20000410000 */
        /* <DEDUP_REMOVED lines=64> */
[----:B0-----:R-:W-:Y:S01]  /*2be90*/  VIADD R2, R135, 0x1 ;  /* 0x0000000187027836 */ /* 0x001fe20000000000 */
        /* <DEDUP_REMOVED lines=34> */
[----:B------:R0:W-:Y:S01]  /*2c0c0*/  STL [R1+0x204], R0 ;  /* 0x0002040001007387 */ /* 0x0001e20000100800 */
[----:B-----5:R-:W-:-:S04]  /*2c0d0*/  @P0 FMUL.FTZ R138, R138, 0.69314718246459960938 ;  /* 0x3f3172188a8a0820 */ /* 0x020fc80000410000 */
[----:B------:R-:W-:Y:S01]  /*2c0e0*/  @P0 FFMA.FTZ R142, R138, R139, R141 ;  /* 0x0000008b8a8e0223 */ /* 0x000fe2000001008d */
[----:B------:R-:W-:-:S06]  /*2c0f0*/  IMAD.MOV.U32 R138, RZ, RZ, RZ ;  /* 0x000000ffff8a7224 */ /* 0x000fcc00078e00ff */
[----:B------:R-:W1:Y:S01]  /*2c100*/  @P1 MUFU.RCP R138, R140 ;  /* 0x0000008c008a1308 */ /* 0x000e620000001000 */
[----:B------:R-:W-:Y:S01]  /*2c110*/  @P1 FMUL.FTZ R139, R146, 0.69314718246459960938 ;  /* 0x3f317218928b1820 */ /* 0x000fe20000410000 */
[----:B------:R-:W-:-:S04]  /*2c120*/  @P1 FMUL.FTZ R146, R143, 0.69314718246459960938 ;  /* 0x3f3172188f921820 */ /* 0x000fc80000410000 */
[----:B------:R-:W-:Y:S01]  /*2c130*/  @P1 FFMA.FTZ R144, R146, R145, R139 ;  /* 0x0000009192901223 */ /* 0x000fe2000001008b */
        /* <DEDUP_REMOVED lines=98> */
[----:B------:R0:W-:Y:S01]  /*2c760*/  @!P2 STL [R1+0x1f8], RZ ;  /* 0x0001f8ff0100a387 */ /* 0x0001e20000100800 */
[----:B------:R0:W-:Y:S08]  /*2c770*/  BAR.ARV R148, 0x100 ;  /* 0x000400940000751d */ /* 0x0001f00000002000 */
[----:B------:R-:W-:Y:S06]  /*2c780*/  BAR.ARV 0x8, 0x180 ;  /* 0x0206000000007b1d */ /* 0x000fec0000002000 */
[----:B------:R-:W-:-:S13]  /*2c790*/  PLOP3.LUT P0, PT, PT, PT, PT, 0x8, 0x0 ;  /* 0x000000000000781c */ /* 0x000fda0003f0e170 */
.L_x_13069:
[----:B------:R-:W-:Y:S05]  /*2c7a0*/  WARPSYNC.ALL ;  /* 0x0000000000007948 */ /* 0x000fea0003800000 */
[----:B------:R-:W1:Y:S08]  /*2c7b0*/  S2UR UR4, SR_CgaCtaId ;  /* 0x00000000000479c3 */ /* 0x000e700000008800 */
[----:B------:R-:W-:Y:S01]  /*2c7c0*/  BAR.SYNC.DEFER_BLOCKING 0x5, 0x180 ;  /* 0x0146000000007b1d */ /* 0x000fe20000010000 */
[----:B0-----:R-:W-:-:S05]  /*2c7d0*/  MOV R148, 0x400 ;  /* 0x0000040000947802 */ /* 0x001fca0000000f00 */
[----:B------:R-:W-:Y:S01]  /*2c7e0*/  BSSY B0, `(.L_x_13192) ;  /* 0x00002ea000007945 */ /* 0x000fe20003800000 */
[----:B-1----:R-:W-:-:S05]  /*2c7f0*/  IMAD.U32 R27, RZ, RZ, UR4 ;  /* 0x00000004ff1b7e24 */ /* 0x002fca000f8e00ff */
[----:B------:R-:W-:-:S05]  /*2c800*/  LEA R148, R27, R148, 0x18 ;  /* 0x000000941b947211 */ /* 0x000fca00078ec0ff */
[----:B------:R0:W1:Y:S01]  /*2c810*/  LDS.128 R124, [R148+0x324d0] ;  /* 0x0324d000947c7984 */ /* 0x0000620000000c00 */
[----:B------:R-:W-:Y:S06]  /*2c820*/  BAR.ARV 0x4, 0x180 ;  /* 0x0106000000007b1d */ /* 0x000fec0000002000 */
[----:B------:R-:W-:Y:S05]  /*2c830*/  @P0 BRA `(.L_x_13193) ;  /* 0x00000020003c0947 */ /* 0x000fea0003800000 */
[----:B------:R-:W3:Y:S04]  /*2c840*/  LDL R0, [R1+0x47c] ;  /* 0x00047c0001007983 */ /* 0x000ee80000100800 */
        /* <DEDUP_REMOVED lines=28> */
[----:B----4-:R-:W4:Y:S04]  /*2ca10*/  LDL.128 R32, [R1+0x3c0] ;  /* 0x0003c00001207983 */ /* 0x010f280000100c00 */
[----:B------:R-:W4:Y:S04]  /*2ca20*/  LDL.128 R8, [R1+0x3f0] ;  /* 0x0003f00001087983 */ /* 0x000f280000100c00 */
[----:B------:R-:W4:Y:S04]  /*2ca30*/  LDL.128 R12, [R1+0x3e0] ;  /* 0x0003e000010c7983 */ /* 0x000f280000100c00 */
[----:B------:R-:W4:Y:S01]  /*2ca40*/  LDL.128 R4, [R1+0x400] ;  /* 0x0004000001047983 */ /* 0x000f220000100c00 */
[----:B------:R-:W0:Y:S01]  /*2ca50*/  S2R R19, SR_SWINHI ;  /* 0x0000000000137919 */ /* 0x000e220000002f00 */
[----:B-----5:R-:W-:-:S02]  /*2ca60*/  MOV R2, R148 ;  /* 0x0000009400027202 */ /* 0x020fc40000000f00 */
[----:B0-----:R-:W-:Y:S01]  /*2ca70*/  MOV R3, R19 ;  /* 0x0000001300037202 */ /* 0x001fe20000000f00 */
[----:B------:R-:W-:Y:S05]  /*2ca80*/  WARPSYNC.ALL ;  /* 0x0000000000007948 */ /* 0x000fea0003800000 */
[----:B------:R-:W-:Y:S01]  /*2ca90*/  ULDC.64 UR4, c[0x0][0xd00] ;  /* 0x0003400000047ab9 */ /* 0x000fe20000000a00 */
[----:B---3--:R-:W-:-:S03]  /*2caa0*/  IMAD.WIDE R18, R0, 0x2, R2 ;  /* 0x0000000200127825 */ /* 0x008fc600078e0202 */
        /* <DEDUP_REMOVED lines=9> */
[----:B------:R-:W-:-:S02]  /*2cb40*/  LOP3.LUT R0, R24, 0x380, RZ, 0xc0, !PT ;  /* 0x0000038018007812 */ /* 0x000fc400078ec0ff */
        /* <DEDUP_REMOVED lines=9> */
[C---:B------:R-:W-:Y:S02]  /*2cbe0*/  IADD3 R201, P1, R18.reuse, 0xc020, RZ ;  /* 0x0000c02012c97810 */ /* 0x040fe40007f3e0ff */
[----:B------:R-:W-:Y:S02]  /*2cbf0*/  IADD3 R171, P5, R18, 0x4020, RZ ;  /* 0x0000402012ab7810 */ /* 0x000fe40007fbe0ff */
[----:B------:R-:W-:Y:S01]  /*2cc00*/  LOP3.LUT R24, R25, R24, RZ, 0x3c, !PT ;  /* 0x0000001819187212 */ /* 0x000fe200078e3cff */
[--C-:B------:R-:W-:Y:S01]  /*2cc10*/  IMAD.X R25, RZ, RZ, R19.reuse, P2 ;  /* 0x000000ffff197224 */ /* 0x100fe200010e0613 */
[----:B------:R-:W-:Y:S01]  /*2cc20*/  LOP3.LUT R150, R151, R150, RZ, 0x3c, !PT ;  /* 0x0000009697967212 */ /* 0x000fe200078e3cff */
[----:B------:R-:W-:Y:S01]  /*2cc30*/  IMAD.X R151, RZ, RZ, R19, P3 ;  /* 0x000000ffff977224 */ /* 0x000fe200018e0613 */
[----:B------:R-:W-:-:S02]  /*2cc40*/  SHF.R.U64 R172, R172, 0x3, RZ ;  /* 0x00000003acac7819 */ /* 0x000fc400000012ff */
[C---:B------:R-:W-:Y:S02]  /*2cc50*/  IADD3 R177, P2, R18.reuse, 0x8000, RZ ;  /* 0x0000800012b17810 */ /* 0x040fe40007f5e0ff */
[----:B------:R-:W-:Y:S02]  /*2cc60*/  IADD3 R179, P3, R18, 0x8020, RZ ;  /* 0x0000802012b37810 */ /* 0x000fe40007f7e0ff */
[----:B------:R-:W-:Y:S02]  /*2cc70*/  LOP3.LUT R168, R169, 0x380, RZ, 0xc0, !PT ;  /* 0x00000380a9a87812 */ /* 0x000fe400078ec0ff */
[----:B------:R-:W-:Y:S02]  /*2cc80*/  LOP3.LUT R200, R201, 0x380, RZ, 0xc0, !PT ;  /* 0x00000380c9c87812 */ /* 0x000fe400078ec0ff */
[----:B------:R-:W-:Y:S02]  /*2cc90*/  LOP3.LUT R170, R171, 0x380, RZ, 0xc0, !PT ;  /* 0x00000380abaa7812 */ /* 0x000fe400078ec0ff */
[----:B------:R-:W-:Y:S01]  /*2cca0*/  LOP3.LUT R172, R172, R173, RZ, 0x3c, !PT ;  /* 0x000000adacac7212 */ /* 0x000fe200078e3cff */
[----:B------:R-:W-:Y:S01]  /*2ccb0*/  IMAD.X R173, RZ, RZ, R19, P0 ;  /* 0x000000ffffad7224 */ /* 0x000fe200000e0613 */
[----:B------:R-:W-:-:S02]  /*2ccc0*/  LOP3.LUT R176, R177, 0x380, RZ, 0xc0, !PT ;  /* 0x00000380b1b07812 */ /* 0x000fc400078ec0ff */
[----:B------:R-:W-:Y:S02]  /*2ccd0*/  LOP3.LUT R178, R179, 0x380, RZ, 0xc0, !PT ;  /* 0x00000380b3b27812 */ /* 0x000fe400078ec0ff */
[----:B------:R-:W-:Y:S02]  /*2cce0*/  IADD3 R199, P0, R18, 0xc000, RZ ;  /* 0x0000c00012c77810 */ /* 0x000fe40007f1e0ff */
[----:B------:R-:W-:Y:S02]  /*2ccf0*/  SHF.R.U64 R168, R168, 0x3, RZ ;  /* 0x00000003a8a87819 */ /* 0x000fe400000012ff */
[----:B------:R-:W-:Y:S02]  /*2cd00*/  SHF.R.U64 R200, R200, 0x3, RZ ;  /* 0x00000003c8c87819 */ /* 0x000fe400000012ff */
[----:B------:R-:W-:Y:S02]  /*2cd10*/  SHF.R.U64 R170, R170, 0x3, RZ ;  /* 0x00000003aaaa7819 */ /* 0x000fe400000012ff */
[----:B------:R-:W-:-:S02]  /*2cd20*/  MOV R20, R20 ;  /* 0x0000001400147202 */ /* 0x000fc40000000f00 */
        /* <DEDUP_REMOVED lines=17> */
[----:B------:R-:W-:Y:S02]  /*2ce40*/  IADD3 R197, P5, R18, 0x8060, RZ ;  /* 0x0000806012c57810 */ /* 0x000fe40007fbe0ff */
[----:B------:R-:W-:-:S02]  /*2ce50*/  SHF.R.U64 R198, R198, 0x3, RZ ;  /* 0x00000003c6c67819 */ /* 0x000fc400000012ff */
[C---:B------:R-:W-:Y:S02]  /*2ce60*/  IADD3 R203, P2, R18.reuse, 0xc040, RZ ;  /* 0x0000c04012cb7810 */ /* 0x040fe40007f5e0ff */
[----:B------:R-:W-:Y:S02]  /*2ce70*/  IADD3 R204, P3, R18, 0xc060, RZ ;  /* 0x0000c06012cc7810 */ /* 0x000fe40007f7e0ff */
[----:B------:R-:W-:Y:S02]  /*2ce80*/  LOP3.LUT R194, R195, 0x380, RZ, 0xc0, !PT ;  /* 0x00000380c3c27812 */ /* 0x000fe400078ec0ff */
[----:B------:R-:W-:Y:S02]  /*2ce90*/  LOP3.LUT R18, R21, R18, RZ, 0x3c, !PT ;  /* 0x0000001215127212 */ /* 0x000fe400078e3cff */
[----:B------:R-:W-:Y:S01]  /*2cea0*/  ISETP.NE.AND.EX P1, PT, RZ, UR5, PT, P1 ;  /* 0x00000005ff007c0c */ /* 0x000fe2000bf25310 */
[----:B------:R-:W-:Y:S01]  /*2ceb0*/  ULDC.64 UR4, c[0x0][0xd08] ;  /* 0x0003420000047ab9 */ /* 0x000fe20000000a00 */
[----:B------:R-:W-:-:S02]  /*2cec0*/  LOP3.LUT R196, R197, 0x380, RZ, 0xc0, !PT ;  /* 0x00000380c5c47812 */ /* 0x000fc400078ec0ff */
[----:B------:R-:W-:Y:S01]  /*2ced0*/  LOP3.LUT R198, R198, R199, RZ, 0x3c, !PT ;  /* 0x000000c7c6c67212 */ /* 0x000fe200078e3cff */
[----:B------:R-:W-:Y:S01]  /*2cee0*/  IMAD.X R199, RZ, RZ, R19, P0 ;  /* 0x000000ffffc77224 */ /* 0x000fe200000e0613 */
[----:B--2---:R-:W-:Y:S02]  /*2cef0*/  F2FP.BF16.F32.PACK_AB R144, R145, R144 ;  /* 0x000000909190723e */ /* 0x004fe400000010ff */
[----:B------:R-:W-:Y:S02]  /*2cf00*/  F2FP.BF16.F32.PACK_AB R145, R147, R146 ;  /* 0x000000929391723e */ /* 0x000fe400000010ff */
[----:B------:R-:W-:Y:S02]  /*2cf10*/  F2FP.BF16.F32.PACK_AB R136, R137, R136 ;  /* 0x000000888988723e */ /* 0x000fe400000010ff */
[----:B------:R-:W-:Y:S02]  /*2cf20*/  ISETP.NE.U32.AND P0, PT, RZ, UR4, PT ;  /* 0x00000004ff007c0c */ /* 0x000fe4000bf05070 */
[----:B------:R-:W-:-:S02]  /*2cf30*/  SHF.R.U64 R194, R194, 0x3, RZ ;  /* 0x00000003c2c27819 */ /* 0x000fc400000012ff */
[----:B------:R-:W-:Y:S02]  /*2cf40*/  LOP3.LUT R202, R203, 0x380, RZ, 0xc0, !PT ;  /* 0x00000380cbca7812 */ /* 0x000fe400078ec0ff */
[----:B------:R-:W-:Y:S02]  /*2cf50*/  MOV R18, R18 ;  /* 0x0000001200127202 */ /* 0x000fe40000000f00 */
[----:B------:R-:W-:Y:S02]  /*2cf60*/  F2FP.BF16.F32.PACK_AB R146, R141, R140 ;  /* 0x0000008c8d92723e */ /* 0x000fe400000010ff */
[----:B------:R-:W-:Y:S01]  /*2cf70*/  F2FP.BF16.F32.PACK_AB R147, R143, R142 ;  /* 0x0000008e8f93723e */ /* 0x000fe200000010ff */
[----:B------:R-:W-:Y:S01]  /*2cf80*/  BAR.SYNC.DEFER_BLOCKING 0x1, 0x100 ;  /* 0x0044000000007b1d */ /* 0x000fe20000010000 */
[----:B------:R-:W-:Y:S02]  /*2cf90*/  F2FP.BF16.F32.PACK_AB R137, R139, R138 ;  /* 0x0000008a8b89723e */ /* 0x000fe400000010ff */
[----:B------:R-:W-:-:S02]  /*2cfa0*/  F2FP.BF16.F32.PACK_AB R128, R129, R128 ;  /* 0x000000808180723e */ /* 0x000fc400000010ff */
[----:B------:R-:W-:Y:S02]  /*2cfb0*/  SHF.R.U64 R196, R196, 0x3, RZ ;  /* 0x00000003c4c47819 */ /* 0x000fe400000012ff */
[----:B------:R-:W-:Y:S02]  /*2cfc0*/  LOP3.LUT R205, R204, 0x380, RZ, 0xc0, !PT ;  /* 0x00000380cccd7812 */ /* 0x000fe400078ec0ff */
        /* <DEDUP_REMOVED lines=34> */
[----:B------:R-:W-:Y:S01]  /*2d1f0*/  MOV R172, R172 ;  /* 0x000000ac00ac7202 */ /* 0x000fe20000000f00 */
[----:B0-----:R-:W0:Y:S01]  /*2d200*/  LDC.64 R20, c[0x0][0xd00] ;  /* 0x00034000ff147b82 */ /* 0x001e220000000a00 */
        /* <DEDUP_REMOVED lines=9> */
[----:B------:R-:W-:Y:S01]  /*2d2a0*/  F2FP.BF16.F32.PACK_AB R68, R69, R68 ;  /* 0x000000444544723e */ /* 0x000fe200000010ff */
[----:B------:R2:W-:Y:S01]  /*2d2b0*/  STSM.16.M88.4 [R168], R108 ;  /* 0x0000006ca8007844 */ /* 0x0005e20000000200 */
[----:B------:R-:W-:Y:S01]  /*2d2c0*/  LOP3.LUT R202, R202, R203, RZ, 0x3c, !PT ;  /* 0x000000cbcaca7212 */ /* 0x000fe200078e3cff */
[----:B------:R-:W-:Y:S01]  /*2d2d0*/  IMAD.X R203, RZ, RZ, R19, P2 ;  /* 0x000000ffffcb7224 */ /* 0x000fe200010e0613 */
        /* <DEDUP_REMOVED lines=31> */
[----:B------:R2:W-:Y:S01]  /*2d4d0*/  STSM.16.M88.4 [R178], R68 ;  /* 0x00000044b2007844 */ /* 0x0005e20000000200 */
[----:B------:R-:W-:Y:S02]  /*2d4e0*/  MOV R200, R200 ;  /* 0x000000c800c87202 */ /* 0x000fe40000000f00 */
[----:B----4-:R-:W-:-:S02]  /*2d4f0*/  F2FP.BF16.F32.PACK_AB R38, R33, R32 ;  /* 0x000000202126723e */ /* 0x010fc400000010ff */
[----:B------:R-:W-:Y:S02]  /*2d500*/  F2FP.BF16.F32.PACK_AB R39, R35, R34 ;  /* 0x000000222327723e */ /* 0x000fe400000010ff */
[----:B------:R-:W-:Y:S02]  /*2d510*/  F2FP.BF16.F32.PACK_AB R29, R31, R30 ;  /* 0x0000001e1f1d723e */ /* 0x000fe400000010ff */
[----:B------:R-:W-:Y:S01]  /*2d520*/  F2FP.BF16.F32.PACK_AB R8, R9, R8 ;  /* 0x000000080908723e */ /* 0x000fe200000010ff */
[----:B------:R2:W-:Y:S01]  /*2d530*/  STSM.16.M88.4 [R194], R60 ;  /* 0x0000003cc2007844 */ /* 0x0005e20000000200 */
[----:B------:R-:W-:Y:S02]  /*2d540*/  MOV R202, R202 ;  /* 0x000000ca00ca7202 */ /* 0x000fe40000000f00 */
[----:B------:R-:W-:Y:S02]  /*2d550*/  F2FP.BF16.F32.PACK_AB R30, R13, R12 ;  /* 0x0000000c0d1e723e */ /* 0x000fe400000010ff */
[----:B------:R-:W-:-:S02]  /*2d560*/  F2FP.BF16.F32.PACK_AB R31, R15, R14 ;  /* 0x0000000e0f1f723e */ /* 0x000fc400000010ff */
[----:B------:R-:W-:Y:S01]  /*2d570*/  F2FP.BF16.F32.PACK_AB R9, R11, R10 ;  /* 0x0000000a0b09723e */ /* 0x000fe200000010ff */
[----:B------:R2:W-:Y:S01]  /*2d580*/  STSM.16.M88.4 [R196], R52 ;  /* 0x00000034c4007844 */ /* 0x0005e20000000200 */
[----:B------:R-:W-:Y:S02]  /*2d590*/  MOV R204, R204 ;  /* 0x000000cc00cc7202 */ /* 0x000fe40000000f00 */
[----:B------:R-:W-:Y:S02]  /*2d5a0*/  F2FP.BF16.F32.PACK_AB R10, R5, R4 ;  /* 0x00000004050a723e */ /* 0x000fe400000010ff */
[----:B------:R-:W-:Y:S01]  /*2d5b0*/  F2FP.BF16.F32.PACK_AB R11, R7, R6 ;  /* 0x00000006070b723e */ /* 0x000fe200000010ff */
[----:B------:R-:W3:Y:S01]  /*2d5c0*/  @P0 LDC.64 R4, c[0x0][0xd08] ;  /* 0x00034200ff040b82 */ /* 0x000ee20000000a00 */
        /* <DEDUP_REMOVED lines=10> */
[----:B---3--:R-:W-:-:S03]  /*2d670*/  @P0 IMAD.WIDE R4, R212, 0x4, R4 ;  /* 0x00000004d4040825 */ /* 0x008fc600078e0204 */
[----:B------:R2:W5:Y:S04]  /*2d680*/  @P1 LDG.E R18, desc[UR44][R6.64] ;  /* 0x0000002c06121981 */ /* 0x000568000c1e1900 */
[----:B------:R2:W5:Y:S01]  /*2d690*/  @P0 LDG.E R20, desc[UR44][R4.64] ;  /* 0x0000002c04140981 */ /* 0x000562000c1e1900 */
[----:B------:R-:W-:Y:S05]  /*2d6a0*/  @P0 BRA `(.L_x_13194) ;  /* 0x0000000000100947 */ /* 0x000fea0003800000 */
[----:B------:R-:W-:Y:S05]  /*2d6b0*/  @!P1 BRA `(.L_x_13194) ;  /* 0x00000000000c9947 */ /* 0x000fea0003800000 */
[----:B--2---:R-:W2:Y:S04]  /*2d6c0*/  LDG.E R5, desc[UR44][R6.64] ;  /* 0x0000002c06057981 */ /* 0x004ea8000c1e1900 */
[----:B-----5:R-:W2:Y:S02]  /*2d6d0*/  LDG.E R20, desc[UR44][R6.64+0x4] ;  /* 0x0000042c06147981 */ /* 0x020ea4000c1e1900 */
[----:B--2---:R-:W-:-:S07]  /*2d6e0*/  IMAD.IADD R20, R20, 0x1, -R5 ;  /* 0x0000000114147824 */ /* 0x004fce00078e0a05 */
.L_x_13194:
[----:B--2---:R-:W2:Y:S04]  /*2d6f0*/  LDL R4, [R1+0x46c] ;  /* 0x00046c0001047983 */ /* 0x004ea80000100800 */
[----:B------:R-:W3:Y:S01]  /*2d700*/  LDL R0, [R1+0x478] ;  /* 0x0004780001007983 */ /* 0x000ee20000100800 */
[----:B0----5:R-:W-:Y:S02]  /*2d710*/  IMAD R20, R20, R21, RZ ;  /* 0x0000001514147224 */ /* 0x021fe400078e02ff */
[----:B------:R-:W-:Y:S01]  /*2d720*/  IMAD.IADD R15, R228, 0x1, R210 ;  /* 0x00000001e40f7824 */ /* 0x000fe200078e02d2 */
[----:B------:R-:W-:Y:S01]  /*2d730*/  ISETP.NE.AND P2, PT, R21, 0x1, PT ;  /* 0x000000011500780c */ /* 0x000fe20003f45270 */
[----:B------:R-:W-:Y:S01]  /*2d740*/  ULDC.64 UR4, c[0x0][0xc90] ;  /* 0x0003240000047ab9 */ /* 0x000fe20000000a00 */
[----:B------:R-:W4:Y:S11]  /*2d750*/  LDL R26, [R1+0x464] ;  /* 0x00046400011a7983 */ /* 0x000f360000100800 */
[----:B------:R-:W0:Y:S08]  /*2d760*/  @P2 LDC R5, c[0x0][0xcec] ;  /* 0x00033b00ff052b82 */ /* 0x000e300000000800 */
[----:B------:R-:W1:Y:S01]  /*2d770*/  @P2 LDC R8, c[0x0][0xcf0] ;  /* 0x00033c00ff082b82 */ /* 0x000e620000000800 */
[----:B------:R-:W-:-:S02]  /*2d780*/  SHF.R.S32.HI R19, RZ, 0x1f, R18 ;  /* 0x0000001fff137819 */ /* 0x000fc40000011412 */
[----:B------:R-:W-:Y:S02]  /*2d790*/  SHF.R.S32.HI R24, RZ, 0x1f, R212 ;  /* 0x0000001fff187819 */ /* 0x000fe400000114d4 */
[----:B------:R-:W-:Y:S02]  /*2d7a0*/  SEL R25, R212, RZ, !P1 ;  /* 0x000000ffd4197207 */ /* 0x000fe40004800000 */
[----:B------:R-:W-:Y:S01]  /*2d7b0*/  SEL R24, R24, RZ, !P1 ;  /* 0x000000ff18187207 */ /* 0x000fe20004800000 */
[----:B------:R-:W4:Y:S08]  /*2d7c0*/  @P2 LDC R81, c[0x0][0xcec] ;  /* 0x00033b00ff512b82 */ /* 0x000f300000000800 */
[----:B------:R-:W4:Y:S01]  /*2d7d0*/  @P2 LDC R83, c[0x0][0xcf0] ;  /* 0x00033c00ff532b82 */ /* 0x000f220000000800 */
[----:B--2---:R-:W-:-:S04]  /*2d7e0*/  LOP3.LUT P0, RZ, R4, 0x3, RZ, 0xc0, !PT ;  /* 0x0000000304ff7812 */ /* 0x004fc8000780c0ff */
[----:B------:R-:W-:-:S13]  /*2d7f0*/  ISETP.GE.OR P3, PT, R15, R20, P0 ;  /* 0x000000140f00720c */ /* 0x000fda0000766670 */
[----:B------:R-:W2:Y:S01]  /*2d800*/  @!P3 LDL R11, [R1+0x430] ;  /* 0x00043000010bb983 */ /* 0x000ea20000100800 */
[----:B---3--:R-:W-:Y:S01]  /*2d810*/  IMAD.IADD R10, R0, 0x1, R210 ;  /* 0x00000001000a7824 */ /* 0x008fe200078e02d2 */
[----:B------:R-:W-:-:S03]  /*2d820*/  SHF.R.S32.HI R0, RZ, 0x1f, R211 ;  /* 0x0000001fff007819 */ /* 0x000fc600000114d3 */
[----:B0-----:R-:W-:-:S04]  /*2d830*/  @P2 IMAD.HI.U32 R5, R10, R5, RZ ;  /* 0x000000050a052227 */ /* 0x001fc800078e00ff */
[----:B------:R-:W-:Y:S02]  /*2d840*/  IMAD R6, R0, UR4, RZ ;  /* 0x0000000400067c24 */ /* 0x000fe4000f8e02ff */
[----:B------:R-:W-:Y:S01]  /*2d850*/  IMAD.MOV.U32 R4, RZ, RZ, R10 ;  /* 0x000000ffff047224 */ /* 0x000fe200078e000a */
[----:B-1----:R-:W-:Y:S01]  /*2d860*/  @P2 SHF.R.U32.HI R4, RZ, R8, R5 ;  /* 0x00000008ff042219 */ /* 0x002fe20000011605 */
[C---:B------:R-:W-:Y:S02]  /*2d870*/  IMAD R5, R211.reuse, UR5, R6 ;  /* 0x00000005d3057c24 */ /* 0x040fe4000f8e0206 */
[----:B------:R-:W-:Y:S01]  /*2d880*/  IMAD.WIDE.U32 R6, R211, UR4, R18 ;  /* 0x00000004d3067c25 */ /* 0x000fe2000f8e0012 */
[----:B------:R-:W-:-:S03]  /*2d890*/  ULDC.64 UR4, c[0x0][0xc98] ;  /* 0x0003260000047ab9 */ /* 0x000fc60000000a00 */
[----:B------:R-:W-:Y:S02]  /*2d8a0*/  IMAD.MOV R9, RZ, RZ, -R4 ;  /* 0x000000ffff097224 */ /* 0x000fe400078e0a04 */
[----:B------:R-:W-:Y:S02]  /*2d8b0*/  IMAD.IADD R7, R7, 0x1, R5 ;  /* 0x0000000107077824 */ /* 0x000fe400078e0205 */
[----:B------:R-:W-:Y:S02]  /*2d8c0*/  IMAD R9, R21, R9, R10 ;  /* 0x0000000915097224 */ /* 0x000fe400078e020a */
[----:B------:R-:W-:Y:S02]  /*2d8d0*/  IMAD R8, R24, UR4, RZ ;  /* 0x0000000418087c24 */ /* 0x000fe4000f8e02ff */
[C---:B------:R-:W-:Y:S01]  /*2d8e0*/  IMAD.WIDE.U32 R6, R25.reuse, UR4, R6 ;  /* 0x0000000419067c25 */ /* 0x040fe2000f8e0006 */
[----:B------:R-:W-:Y:S02]  /*2d8f0*/  SHF.R.S32.HI R5, RZ, 0x1f, R9 ;  /* 0x0000001fff057819 */ /* 0x000fe40000011409 */
[----:B------:R-:W-:Y:S01]  /*2d900*/  SHF.R.S32.HI R13, RZ, 0x1f, R4 ;  /* 0x0000001fff0d7819 */ /* 0x000fe20000011404 */
[----:B------:R-:W-:Y:S01]  /*2d910*/  IMAD R8, R25, UR5, R8 ;  /* 0x0000000519087c24 */ /* 0x000fe2000f8e0208 */
[----:B------:R-:W-:Y:S01]  /*2d920*/  IADD3 R4, P1, R4, R6, RZ ;  /* 0x0000000604047210 */ /* 0x000fe20007f3e0ff */
[----:B------:R-:W-:-:S02]  /*2d930*/  ULDC.64 UR4, c[0x0][0xc88] ;  /* 0x0003220000047ab9 */ /* 0x000fc40000000a00 */
        /* <DEDUP_REMOVED lines=9> */
[----:B------:R-:W-:-:S03]  /*2d9d0*/  ULDC.64 UR4, c[0x0][0xba0] ;  /* 0x0002e80000047ab9 */ /* 0x000fc60000000a00 */
[----:B------:R-:W2:Y:S01]  /*2d9e0*/  SHFL.IDX PT, R7, R4, RZ, 0x1c1f ;  /* 0x001c1fff04077589 */ /* 0x000ea200000e0000 */
[----:B------:R-:W-:-:S05]  /*2d9f0*/  VIADD R5, R15, 0x8 ;  /* 0x000000080f057836 */ /* 0x000fca0000000000 */
[----:B------:R-:W-:Y:S01]  /*2da00*/  ISETP.GE.OR P0, PT, R5, R20, P0 ;  /* 0x000000140500720c */ /* 0x000fe20000706670 */
[----:B------:R-:W-:Y:S01]  /*2da10*/  IMAD R5, R218, 0x40, R186 ;  /* 0x00000040da057824 */ /* 0x000fe200078e02ba */
[----:B--2---:R0:W-:Y:S11]  /*2da20*/  @!P3 ST.E desc[UR44][R6.64], R11 ;  /* 0x0000000b0600b985 */ /* 0x0041f6000c10192c */
[----:B------:R-:W2:Y:S01]  /*2da30*/  @!P0 LDL R63, [R1+0x434] ;  /* 0x00043400013f8983 */ /* 0x000ea20000100800 */
[----:B------:R-:W-:-:S03]  /*2da40*/  IMAD.WIDE R2, R5, 0x2, R2 ;  /* 0x0000000205027825 */ /* 0x000fc600078e0202 */
        /* <DEDUP_REMOVED lines=38> */
[----:B------:R-:W-:Y:S01]  /*2dcb0*/  IADD3 R57, P5, R2, 0xa000, RZ ;  /* 0x0000a00002397810 */ /* 0x000fe20007fbe0ff */
[----:B------:R-:W-:Y:S01]  /*2dcc0*/  SHFL.IDX PT, R58, R10, 0x1, 0x1c1f ;  /* 0x003c1f000a3a7f89 */ /* 0x000fe200000e0000 */
[----:B------:R-:W-:-:S03]  /*2dcd0*/  LOP3.LUT R60, R61, 0x380, RZ, 0xc0, !PT ;  /* 0x000003803d3c7812 */ /* 0x000fc600078ec0ff */
[----:B------:R1:W2:Y:S01]  /*2dce0*/  SHFL.IDX PT, R59, R4, 0x1, 0x1c1f ;  /* 0x003c1f00043b7f89 */ /* 0x0002a200000e0000 */
[----:B------:R-:W-:Y:S02]  /*2dcf0*/  LOP3.LUT R48, R49, 0x380, RZ, 0xc0, !PT ;  /* 0x0000038031307812 */ /* 0x000fe400078ec0ff */
[----:B------:R-:W-:Y:S02]  /*2dd00*/  LOP3.LUT R52, R53, 0x380, RZ, 0xc0, !PT ;  /* 0x0000038035347812 */ /* 0x000fe400078ec0ff */
[----:B------:R-:W-:Y:S02]  /*2dd10*/  LOP3.LUT R56, R57, 0x380, RZ, 0xc0, !PT ;  /* 0x0000038039387812 */ /* 0x000fe400078ec0ff */
        /* <DEDUP_REMOVED lines=17> */
[----:B-1----:R-:W-:Y:S02]  /*2de30*/  LOP3.LUT R4, R5, 0x380, RZ, 0xc0, !PT ;  /* 0x0000038005047812 */ /* 0x002fe400078ec0ff */
        /* <DEDUP_REMOVED lines=17> */
[----:B------:R-:W-:Y:S01]  /*2df50*/  BSSY B1, `(.L_x_13195) ;  /* 0x0000059000017945 */ /* 0x000fe20003800000 */
[----:B--2---:R0:W-:Y:S04]  /*2df60*/  @!P0 ST.E desc[UR44][R58.64], R63 ;  /* 0x0000003f3a008985 */ /* 0x0041e8000c10192c */
[----:B------:R1:W5:Y:S04]  /*2df70*/  LD.E.128 R4, desc[UR44][R2.64] ;  /* 0x0000002c02047980 */ /* 0x000368000c101d00 */
[----:B------:R-:W5:Y:S04]  /*2df80*/  LD.E.128 R8, desc[UR44][R8.64] ;  /* 0x0000002c08087980 */ /* 0x000f68000c101d00 */
[----:B------:R-:W5:Y:S01]  /*2df90*/  LD.E.128 R12, desc[UR44][R12.64] ;  /* 0x0000002c0c0c7980 */ /* 0x000f62000c101d00 */
[----:B-1----:R-:W-:-:S03]  /*2dfa0*/  IMAD R3, R19, UR4, RZ ;  /* 0x0000000413037c24 */ /* 0x002fc6000f8e02ff */
[----:B------:R-:W5:Y:S01]  /*2dfb0*/  LD.E.128 R28, desc[UR44][R28.64] ;  /* 0x0000002c1c1c7980 */ /* 0x000f62000c101d00 */
[C---:B------:R-:W-:Y:S02]  /*2dfc0*/  IMAD R19, R18.reuse, UR5, R3 ;  /* 0x0000000512137c24 */ /* 0x040fe4000f8e0203 */
[----:B------:R-:W-:Y:S01]  /*2dfd0*/  IMAD.WIDE.U32 R2, R18, UR4, RZ ;  /* 0x0000000412027c25 */ /* 0x000fe2000f8e00ff */
[----:B------:R-:W-:Y:S01]  /*2dfe0*/  ULDC.64 UR4, c[0x0][0xbe8] ;  /* 0x0002fa0000047ab9 */ /* 0x000fe20000000a00 */
[----:B------:R-:W5:Y:S02]  /*2dff0*/  LD.E.128 R32, desc[UR44][R32.64] ;  /* 0x0000002c20207980 */ /* 0x000f64000c101d00 */
[----:B------:R-:W-:Y:S02]  /*2e000*/  IMAD.IADD R3, R3, 0x1, R19 ;  /* 0x0000000103037824 */ /* 0x000fe400078e0213 */
[----:B----4-:R-:W-:Y:S01]  /*2e010*/  IMAD R19, R26, 0x20, R218 ;  /* 0x000000201a137824 */ /* 0x010fe200078e02da */
        /* <DEDUP_REMOVED lines=8> */
[----:B------:R-:W-:Y:S02]  /*2e0a0*/  @P2 IMAD.HI.U32 R0, R26, R81, RZ ;  /* 0x000000511a002227 */ /* 0x000fe400078e00ff */
[----:B------:R-:W5:Y:S02]  /*2e0b0*/  LD.E.128 R48, desc[UR44][R48.64] ;  /* 0x0000002c30307980 */ /* 0x000f64000c101d00 */
[----:B------:R-:W-:-:S02]  /*2e0c0*/  IMAD.IADD R3, R3, 0x1, R19 ;  /* 0x0000000103037824 */ /* 0x000fc400078e0213 */
[----:B------:R-:W-:Y:S01]  /*2e0d0*/  IMAD.MOV.U32 R19, RZ, RZ, R26 ;  /* 0x000000ffff137224 */ /* 0x000fe200078e001a */
[----:B------:R-:W-:Y:S01]  /*2e0e0*/  @P2 SHF.R.U32.HI R19, RZ, R83, R0 ;  /* 0x00000053ff132219 */ /* 0x000fe20000011600 */
[----:B------:R-:W-:Y:S01]  /*2e0f0*/  IMAD R24, R24, UR4, RZ ;  /* 0x0000000418187c24 */ /* 0x000fe2000f8e02ff */
[----:B------:R-:W5:Y:S02]  /*2e100*/  LD.E.128 R52, desc[UR44][R52.64] ;  /* 0x0000002c34347980 */ /* 0x000f64000c101d00 */
[--C-:B------:R-:W-:Y:S01]  /*2e110*/  SHF.R.S32.HI R0, RZ, 0x1f, R19.reuse ;  /* 0x0000001fff007819 */ /* 0x100fe20000011413 */
[----:B------:R-:W-:Y:S01]  /*2e120*/  IMAD.MOV R18, RZ, RZ, -R19 ;  /* 0x000000ffff127224 */ /* 0x000fe200078e0a13 */
[----:B0-----:R-:W5:Y:S01]  /*2e130*/  LD.E.128 R56, desc[UR44][R56.64] ;  /* 0x0000002c38387980 */ /* 0x001f62000c101d00 */
[C---:B------:R-:W-:Y:S02]  /*2e140*/  IMAD R81, R25.reuse, UR5, R24 ;  /* 0x0000000519517c24 */ /* 0x040fe4000f8e0218 */
[----:B------:R-:W-:Y:S01]  /*2e150*/  IMAD.WIDE.U32 R2, R25, UR4, R2 ;  /* 0x0000000419027c25 */ /* 0x000fe2000f8e0002 */
[----:B------:R-:W-:Y:S01]  /*2e160*/  ULDC.64 UR4, c[0x0][0xbe0] ;  /* 0x0002f80000047ab9 */ /* 0x000fe20000000a00 */
[----:B------:R-:W5:Y:S02]  /*2e170*/  LD.E.128 R60, desc[UR44][R60.64] ;  /* 0x0000002c3c3c7980 */ /* 0x000f64000c101d00 */
[----:B------:R-:W-:-:S02]  /*2e180*/  IMAD R0, R0, UR4, RZ ;  /* 0x0000000400007c24 */ /* 0x000fc4000f8e02ff */
[----:B------:R-:W-:Y:S01]  /*2e190*/  IMAD R21, R21, R18, R26 ;  /* 0x0000001215157224 */ /* 0x000fe200078e021a */
[----:B------:R-:W5:Y:S01]  /*2e1a0*/  LD.E.128 R64, desc[UR44][R64.64] ;  /* 0x0000002c40407980 */ /* 0x000f62000c101d00 */
[----:B------:R-:W-:-:S03]  /*2e1b0*/  IMAD.IADD R3, R3, 0x1, R81 ;  /* 0x0000000103037824 */ /* 0x000fc600078e0251 */
[----:B------:R-:W5:Y:S01]  /*2e1c0*/  LD.E.128 R68, desc[UR44][R68.64] ;  /* 0x0000002c44447980 */ /* 0x000f62000c101d00 */
[----:B------:R-:W-:-:S03]  /*2e1d0*/  IMAD R25, R19, UR5, R0 ;  /* 0x0000000513197c24 */ /* 0x000fc6000f8e0200 */
[----:B------:R-:W5:Y:S01]  /*2e1e0*/  LD.E.128 R72, desc[UR44][R72.64] ;  /* 0x0000002c48487980 */ /* 0x000f62000c101d00 */
[----:B------:R-:W-:-:S03]  /*2e1f0*/  SHF.R.S32.HI R0, RZ, 0x1f, R21 ;  /* 0x0000001fff007819 */ /* 0x000fc60000011415 */
[----:B------:R-:W5:Y:S01]  /*2e200*/  LD.E.128 R76, desc[UR44][R76.64] ;  /* 0x0000002c4c4c7980 */ /* 0x000f62000c101d00 */
        /* <DEDUP_REMOVED lines=10> */
[----:B------:R-:W-:Y:S02]  /*2e2b0*/  IMAD.IADD R83, R218, 0x1, R210 ;  /* 0x00000001da537824 */ /* 0x000fe400078e02d2 */
[C---:B------:R-:W-:Y:S02]  /*2e2c0*/  IMAD R25, R21.reuse, UR5, R0 ;  /* 0x0000000515197c24 */ /* 0x040fe4000f8e0200 */
[----:B------:R-:W-:Y:S01]  /*2e2d0*/  IMAD.WIDE.U32 R2, R21, UR4, R2 ;  /* 0x0000000415027c25 */ /* 0x000fe2000f8e0002 */
[----:B------:R-:W-:Y:S01]  /*2e2e0*/  ISETP.GE.AND P2, PT, R83, R20, PT ;  /* 0x000000145300720c */ /* 0x000fe20003f46270 */
[----:B------:R-:W-:Y:S02]  /*2e2f0*/  ULDC.64 UR4, c[0x0][0xb80] ;  /* 0x0002e00000047ab9 */ /* 0x000fe40000000a00 */
[----:B------:R-:W-:Y:S01]  /*2e300*/  VIADD R0, R148, 0x32420 ;  /* 0x0003242094007836 */ /* 0x000fe20000000000 */
[----:B------:R-:W-:Y:S01]  /*2e310*/  LEA R21, P3, R2, UR4, 0x1 ;  /* 0x0000000402157c11 */ /* 0x000fe2000f8608ff */
[----:B------:R-:W-:-:S02]  /*2e320*/  IMAD.IADD R3, R3, 0x1, R25 ;  /* 0x0000000103037824 */ /* 0x000fc400078e0219 */
[----:B------:R-:W-:Y:S01]  /*2e330*/  VIADD R19, R83, 0x20 ;  /* 0x0000002053137836 */ /* 0x000fe20000000000 */
[----:B------:R-:W-:Y:S02]  /*2e340*/  PRMT R0, RZ, 0x654, R0 ;  /* 0x00000654ff007816 */ /* 0x000fe40000000000 */
[----:B------:R-:W-:Y:S02]  /*2e350*/  LEA.HI.X R26, R2, UR5, R3, 0x1, P3 ;  /* 0x00000005021a7c11 */ /* 0x000fe400098f0c03 */
[-C--:B------:R-:W-:Y:S01]  /*2e360*/  ISETP.GE.AND P1, PT, R19, R20.reuse, PT ;  /* 0x000000141300720c */ /* 0x080fe20003f26270 */
[----:B------:R-:W-:Y:S01]  /*2e370*/  VIADD R19, R83, 0x40 ;  /* 0x0000004053137836 */ /* 0x000fe20000000000 */
[----:B0-----:R0:W-:Y:S01]  /*2e380*/  SYNCS.ARRIVE.TRANS64.RED.A1T0 RZ, [R0+URZ], RZ ;  /* 0x000000ff00ff79a7 */ /* 0x0011e2000810043f */
[----:B------:R1:W2:Y:S03]  /*2e390*/  SHFL.IDX PT, R80, R21, RZ, 0x181f ;  /* 0x00181fff15507589 */ /* 0x0002a600000e0000 */
[----:B------:R-:W-:Y:S01]  /*2e3a0*/  ISETP.GE.AND P0, PT, R19, R20, PT ;  /* 0x000000141300720c */ /* 0x000fe20003f06270 */
[----:B0-----:R1:W0:Y:S01]  /*2e3b0*/  SHFL.IDX PT, R0, R26, RZ, 0x181f ;  /* 0x00181fff1a007589 */ /* 0x00122200000e0000 */
[----:B------:R-:W-:Y:S11]  /*2e3c0*/  @P2 BRA `(.L_x_13196) ;  /* 0x0000000000442947 */ /* 0x000ff60003800000 */
[----:B------:R-:W-:Y:S02]  /*2e3d0*/  ULDC UR4, c[0x0][0xbc8] ;  /* 0x0002f20000047ab9 */ /* 0x000fe40000000800 */
[----:B------:R-:W-:Y:S02]  /*2e3e0*/  ISETP.GE.AND P2, PT, R186, UR4, PT ;  /* 0x00000004ba007c0c */ /* 0x000fe4000bf46270 */
[----:B------:R-:W-:Y:S02]  /*2e3f0*/  ISETP.GE.AND P3, PT, R188, UR4, PT ;  /* 0x00000004bc007c0c */ /* 0x000fe4000bf66270 */
[----:B------:R-:W-:-:S09]  /*2e400*/  ISETP.GE.AND P4, PT, R187, UR4, PT ;  /* 0x00000004bb007c0c */ /* 0x000fd2000bf86270 */
[----:B--2---:R-:W-:-:S04]  /*2e410*/  @!P2 LEA R2, P5, R186, R80, 0x1 ;  /* 0x00000050ba02a211 */ /* 0x004fc800078a08ff */
[----:B0-----:R-:W-:Y:S02]  /*2e420*/  @!P2 LEA.HI.X R3, R186, R0, R217, 0x1, P5 ;  /* 0x00000000ba03a211 */ /* 0x001fe400028f0cd9 */
        /* <DEDUP_REMOVED lines=11> */
.L_x_13196:
[----:B------:R-:W-:Y:S05]  /*2e4e0*/  BSYNC B1 ;  /* 0x0000000000017941 */ /* 0x000fea0003800000 */
.L_x_13195:
        /* <DEDUP_REMOVED lines=9> */
[----:B---3--:R-:W-:-:S04]  /*2e580*/  @!P4 LEA R2, P5, R186, R18, 0x1 ;  /* 0x00000012ba02c211 */ /* 0x008fc800078a08ff */
[----:B----4-:R-:W-:Y:S02]  /*2e590*/  @!P4 LEA.HI.X R3, R186, R0, R217, 0x1, P5 ;  /* 0x00000000ba03c211 */ /* 0x010fe400028f0cd9 */
[----:B-----5:R-:W-:-:S03]  /*2e5a0*/  @!P3 LEA R4, P5, R188, R18, 0x1 ;  /* 0x00000012bc04b211 */ /* 0x020fc600078a08ff */
        /* <DEDUP_REMOVED lines=9> */
.L_x_13198:
[----:B------:R-:W-:Y:S05]  /*2e640*/  BSYNC B1 ;  /* 0x0000000000017941 */ /* 0x000fea0003800000 */
.L_x_13197:
[----:B----4-:R4:W0:Y:S01]  /*2e650*/  SHFL.IDX PT, R0, R26, 0x2, 0x181f ;  /* 0x00581f001a007f89 */ /* 0x01082200000e0000 */
        /* <DEDUP_REMOVED lines=20> */
.L_x_13200:
[----:B------:R-:W-:Y:S05]  /*2e7a0*/  BSYNC B1 ;  /* 0x0000000000017941 */ /* 0x000fea0003800000 */
.L_x_13199:
[----:B0-----:R-:W-:Y:S01]  /*2e7b0*/  VIADD R3, R83, 0x60 ;  /* 0x0000006053037836 */ /* 0x001fe20000000000 */
[----:B-1--4-:R-:W0:Y:S04]  /*2e7c0*/  SHFL.IDX PT, R26, R26, 0x3, 0x181f ;  /* 0x00781f001a1a7f89 */ /* 0x012e2800000e0000 */
[----:B------:R-:W-:Y:S01]  /*2e7d0*/  ISETP.GE.AND P0, PT, R3, R20, PT ;  /* 0x000000140300720c */ /* 0x000fe20003f06270 */
[----:B------:R-:W1:-:S12]  /*2e7e0*/  SHFL.IDX PT, R21, R21, 0x3, 0x181f ;  /* 0x00781f0015157f89 */ /* 0x000e5800000e0000 */
[----:B------:R-:W-:Y:S05]  /*2e7f0*/  @P0 BRA `(.L_x_13201) ;  /* 0x0000000c00a00947 */ /* 0x000fea0003800000 */
[----:B------:R-:W-:Y:S02]  /*2e800*/  ULDC UR4, c[0x0][0xbc8] ;  /* 0x0002f20000047ab9 */ /* 0x000fe40000000800 */
[----:B------:R-:W-:Y:S02]  /*2e810*/  ISETP.GE.AND P3, PT, R186, UR4, PT ;  /* 0x00000004ba007c0c */ /* 0x000fe4000bf66270 */
[----:B------:R-:W-:Y:S02]  /*2e820*/  ISETP.GE.AND P4, PT, R188, UR4, PT ;  /* 0x00000004bc007c0c */ /* 0x000fe4000bf86270 */
[----:B------:R-:W-:-:S09]  /*2e830*/  ISETP.GE.AND P5, PT, R187, UR4, PT ;  /* 0x00000004bb007c0c */ /* 0x000fd2000bfa6270 */
[-C--:B-1----:R-:W-:Y:S02]  /*2e840*/  @!P3 LEA R2, P0, R186, R21.reuse, 0x1 ;  /* 0x00000015ba02b211 */ /* 0x082fe400078008ff */
        /* <DEDUP_REMOVED lines=14> */
.L_x_13193:
[----:B------:R-:W-:Y:S01]  /*2e930*/  ULDC.64 UR4, c[0x0][0xd00] ;  /* 0x0003400000047ab9 */ /* 0x000fe20000000a00 */
[----:B-----5:R-:W3:Y:S01]  /*2e940*/  LDC.64 R2, c[0x0][0xd00] ;  /* 0x00034000ff027b82 */ /* 0x020ee20000000a00 */
[----:B------:R-:W-:Y:S01]  /*2e950*/  ISETP.NE.U32.AND P0, PT, RZ, UR4, PT ;  /* 0x00000004ff007c0c */ /* 0x000fe2000bf05070 */
[----:B------:R-:W-:-:S03]  /*2e960*/  IMAD.MOV.U32 R0, RZ, RZ, RZ ;  /* 0x000000ffff007224 */ /* 0x000fc600078e00ff */
[----:B------:R-:W-:Y:S01]  /*2e970*/  ISETP.NE.AND.EX P0, PT, RZ, UR5, PT, P0 ;  /* 0x00000005ff007c0c */ /* 0x000fe2000bf05300 */
[----:B------:R-:W-:Y:S02]  /*2e980*/  ULDC.64 UR4, c[0x0][0xd08] ;  /* 0x0003420000047ab9 */ /* 0x000fe40000000a00 */
[----:B------:R-:W-:Y:S01]  /*2e990*/  ISETP.NE.U32.AND P1, PT, RZ, UR4, PT ;  /* 0x00000004ff007c0c */ /* 0x000fe2000bf25070 */
[----:B------:R-:W2:Y:S03]  /*2e9a0*/  LDC R19, c[0x0][0xce8] ;  /* 0x00033a00ff137b82 */ /* 0x000ea60000000800 */
[----:B------:R-:W-:Y:S01]  /*2e9b0*/  ISETP.NE.AND.EX P1, PT, RZ, UR5, PT, P1 ;  /* 0x00000005ff007c0c */ /* 0x000fe2000bf25310 */
[----:B---3--:R-:W-:-:S12]  /*2e9c0*/  IMAD.WIDE R2, R212, 0x4, R2 ;  /* 0x00000004d4027825 */ /* 0x008fd800078e0202 */
[----:B------:R-:W3:Y:S01]  /*2e9d0*/  @P1 LDC.64 R4, c[0x0][0xd08] ;  /* 0x00034200ff041b82 */ /* 0x000ee20000000a00 */
[----:B------:R-:W-:Y:S02]  /*2e9e0*/  ULDC UR4, c[0x0][0xb88] ;  /* 0x0002e20000047ab9 */ /* 0x000fe40000000800 */
[----:B------:R-:W-:Y:S01]  /*2e9f0*/  IMAD.U32 R6, RZ, RZ, UR4 ;  /* 0x00000004ff067e24 */ /* 0x000fe2000f8e00ff */
[----:B------:R0:W5:Y:S01]  /*2ea00*/  @P0 LDG.E R0, desc[UR44][R2.64] ;  /* 0x0000002c02000981 */ /* 0x000162000c1e1900 */
[----:B---3--:R-:W-:-:S05]  /*2ea10*/  @P1 IMAD.WIDE R4, R212, 0x4, R4 ;  /* 0x00000004d4041825 */ /* 0x008fca00078e0204 */
[----:B------:R0:W5:Y:S01]  /*2ea20*/  @P1 LDG.E R6, desc[UR44][R4.64] ;  /* 0x0000002c04061981 */ /* 0x000162000c1e1900 */
[----:B--2---:R-:W-:Y:S02]  /*2ea30*/  ISETP.NE.AND P2, PT, R19, 0x1, PT ;  /* 0x000000011300780c */ /* 0x004fe40003f45270 */
        /* <DEDUP_REMOVED lines=9> */
.L_x_13202:
[----:B------:R-:W-:Y:S01]  /*2ead0*/  BSSY B1, `(.L_x_13203) ;  /* 0x000002d000017945 */ /* 0x000fe20003800000 */
[----:B------:R-:W-:Y:S02]  /*2eae0*/  SHF.R.S32.HI R10, RZ, 0x1f, R211 ;  /* 0x0000001fff0a7819 */ /* 0x000fe400000114d3 */
[----:B------:R-:W-:Y:S02]  /*2eaf0*/  SEL R13, R212, RZ, !P0 ;  /* 0x000000ffd40d7207 */ /* 0x000fe40004000000 */
[----:B------:R-:W-:Y:S02]  /*2eb00*/  SEL R12, R7, RZ, !P0 ;  /* 0x000000ff070c7207 */ /* 0x000fe40004000000 */
[----:B-----5:R-:W-:Y:S01]  /*2eb10*/  SHF.R.S32.HI R11, RZ, 0x1f, R0 ;  /* 0x0000001fff0b7819 */ /* 0x020fe20000011400 */
[----:B------:R-:W-:Y:S06]  /*2eb20*/  @P3 BRA `(.L_x_13204) ;  /* 0x00000000009c3947 */ /* 0x000fec0003800000 */
[----:B------:R-:W0:Y:S01]  /*2eb30*/  S2R R3, SR_TID.X ;  /* 0x0000000000037919 */ /* 0x000e220000002100 */
[----:B------:R-:W5:Y:S02]  /*2eb40*/  LDC R14, c[0x0][0xce8] ;  /* 0x00033a00ff0e7b82 */ /* 0x000f640000000800 */
[----:B-----5:R-:W-:Y:S01]  /*2eb50*/  IMAD R2, R6, R14, RZ ;  /* 0x0000000e06027224 */ /* 0x020fe200078e02ff */
        /* <DEDUP_REMOVED lines=14> */
[----:B------:R-:W5:Y:S01]  /*2ec40*/  @P0 LDC R15, c[0x0][0xcf0] ;  /* 0x00033c00ff0f0b82 */ /* 0x000f620000000800 */
[----:B------:R-:W-:-:S04]  /*2ec50*/  IMAD.WIDE.U32 R2, R13, UR4, R2 ;  /* 0x000000040d027c25 */ /* 0x000fc8000f8e0002 */
[----:B0-----:R-:W-:-:S05]  /*2ec60*/  @P0 IMAD.HI.U32 R4, R9, R4, RZ ;  /* 0x0000000409040227 */ /* 0x001fca00078e00ff */
[----:B-----5:R-:W-:Y:S01]  /*2ec70*/  @P0 SHF.R.U32.HI R5, RZ, R15, R4 ;  /* 0x0000000fff050219 */ /* 0x020fe20000011604 */
        /* <DEDUP_REMOVED lines=18> */
.L_x_13204:
[----:B------:R-:W-:Y:S05]  /*2eda0*/  BSYNC B1 ;  /* 0x0000000000017941 */ /* 0x000fea0003800000 */
.L_x_13203:
[----:B0-----:R-:W5:Y:S01]  /*2edb0*/  LDL R4, [R1+0x464] ;  /* 0x0004640001047983 */ /* 0x001f620000100800 */
[----:B------:R-:W-:Y:S02]  /*2edc0*/  ULDC.64 UR4, c[0x0][0xba0] ;  /* 0x0002e80000047ab9 */ /* 0x000fe40000000a00 */
[----:B------:R-:W-:-:S04]  /*2edd0*/  IMAD R3, R11, UR4, RZ ;  /* 0x000000040b037c24 */ /* 0x000fc8000f8e02ff */
[C---:B------:R-:W-:Y:S02]  /*2ede0*/  IMAD R5, R0.reuse, UR5, R3 ;  /* 0x0000000500057c24 */ /* 0x040fe4000f8e0203 */
[----:B------:R-:W-:Y:S01]  /*2edf0*/  IMAD.WIDE.U32 R2, R0, UR4, RZ ;  /* 0x0000000400027c25 */ /* 0x000fe2000f8e00ff */
[----:B------:R-:W-:-:S03]  /*2ee00*/  ULDC.64 UR4, c[0x0][0xbe8] ;  /* 0x0002fa0000047ab9 */ /* 0x000fc60000000a00 */
[----:B------:R-:W-:Y:S02]  /*2ee10*/  IMAD.IADD R3, R3, 0x1, R5 ;  /* 0x0000000103037824 */ /* 0x000fe400078e0205 */
[----:B------:R-:W-:-:S04]  /*2ee20*/  IMAD.WIDE.U32 R2, R211, UR4, R2 ;  /* 0x00000004d3027c25 */ /* 0x000fc8000f8e0002 */
[----:B-----5:R-:W-:Y:S02]  /*2ee30*/  IMAD R7, R4, 0x20, R218 ;  /* 0x0000002004077824 */ /* 0x020fe400078e02da */
[----:B------:R-:W-:Y:S02]  /*2ee40*/  IMAD R4, R10, UR4, RZ ;  /* 0x000000040a047c24 */ /* 0x000fe4000f8e02ff */
[----:B------:R-:W-:Y:S02]  /*2ee50*/  IMAD.IADD R9, R210, 0x1, R7 ;  /* 0x00000001d2097824 */ /* 0x000fe400078e0207 */
[----:B------:R-:W-:Y:S01]  /*2ee60*/  IMAD R7, R211, UR5, R4 ;  /* 0x00000005d3077c24 */ /* 0x000fe2000f8e0204 */
[----:B------:R-:W-:Y:S01]  /*2ee70*/  ULDC.64 UR4, c[0x0][0xbf0] ;  /* 0x0002fc0000047ab9 */ /* 0x000fe20000000a00 */
[----:B--2---:R-:W-:-:S04]  /*2ee80*/  @P2 IMAD.HI.U32 R0, R9, R18, RZ ;  /* 0x0000001209002227 */ /* 0x004fc800078e00ff */
        /* <DEDUP_REMOVED lines=28> */
.L_x_13415:
        /* <DEDUP_REMOVED lines=22> */
.L_x_13207:
[----:B------:R-:W-:Y:S05]  /*2f1b0*/  BSYNC B1 ;  /* 0x0000000000017941 */ /* 0x000fea0003800000 */
.L_x_13206:
[----:B------:R-:W-:-:S03]  /*2f1c0*/  UMOV UR4, 0xffffffff ;  /* 0xffffffff00047882 */ /* 0x000fc60000000000 */
[----:B------:R-:W-:Y:S05]  /*2f1d0*/  BRA.DIV UR4, `(.L_x_13208) ;  /* 0x0000009a04507947 */ /* 0x000fea000b800000 */
[----:B--2---:R2:W0:Y:S04]  /*2f1e0*/  SHFL.IDX PT, R0, R3, 0x1, 0x181f ;  /* 0x00381f0003007f89 */ /* 0x00442800000e0000 */
[----:B---3--:R2:W3:Y:S02]  /*2f1f0*/  SHFL.IDX PT, R14, R2, 0x1, 0x181f ;  /* 0x00381f00020e7f89 */ /* 0x0084e400000e0000 */
.L_x_13419:
        /* <DEDUP_REMOVED lines=21> */
.L_x_13210:
[----:B------:R-:W-:Y:S05]  /*2f350*/  BSYNC B1 ;  /* 0x0000000000017941 */ /* 0x000fea0003800000 */
.L_x_13209:
[----:B------:R-:W-:-:S03]  /*2f360*/  UMOV UR4, 0xffffffff ;  /* 0xffffffff00047882 */ /* 0x000fc60000000000 */
[----:B------:R-:W-:Y:S05]  /*2f370*/  BRA.DIV UR4, `(.L_x_13211) ;  /* 0x0000009a04307947 */ /* 0x000fea000b800000 */
[----:B0-----:R0:W0:Y:S04]  /*2f380*/  SHFL.IDX PT, R0, R3, 0x2, 0x181f ;  /* 0x00581f0003007f89 */ /* 0x00102800000e0000 */
[----:B---3--:R3:W0:Y:S02]  /*2f390*/  SHFL.IDX PT, R14, R2, 0x2, 0x181f ;  /* 0x00581f00020e7f89 */ /* 0x00862400000e0000 */
.L_x_13423:
        /* <DEDUP_REMOVED lines=21> */
.L_x_13213:
[----:B------:R-:W-:Y:S05]  /*2f4f0*/  BSYNC B1 ;  /* 0x0000000000017941 */ /* 0x000fea0003800000 */
.L_x_13212:
[----:B------:R-:W-:-:S03]  /*2f500*/  UMOV UR4, 0xffffffff ;  /* 0xffffffff00047882 */ /* 0x000fc60000000000 */
[----:B------:R-:W-:Y:S05]  /*2f510*/  BRA.DIV UR4, `(.L_x_13214) ;  /* 0x0000009a04107947 */ /* 0x000fea000b800000 */
[----:B0-----:R0:W0:Y:S04]  /*2f520*/  SHFL.IDX PT, R0, R3, 0x3, 0x181f ;  /* 0x00781f0003007f89 */ /* 0x00102800000e0000 */
[----:B------:R0:W0:Y:S02]  /*2f530*/  SHFL.IDX PT, R14, R2, 0x3, 0x181f ;  /* 0x00781f00020e7f89 */ /* 0x00002400000e0000 */
.L_x_13427:
[----:B0-23--:R-:W-:-:S05]  /*2f540*/  VIADD R2, R210, 0x60 ;  /* 0x00000060d2027836 */ /* 0x00dfca0000000000 */
        /* <DEDUP_REMOVED lines=19> */
.L_x_13201:
[----:B------:R-:W-:Y:S05]  /*2f680*/  BSYNC B0 ;  /* 0x0000000000007941 */ /* 0x000fea0003800000 */
.L_x_13192:
[----:B------:R-:W-:Y:S02]  /*2f690*/  ULDC UR4, c[0x0][0xd3c] ;  /* 0x00034f0000047ab9 */ /* 0x000fe40000000800 */
[----:B-1----:R-:W-:-:S13]  /*2f6a0*/  ISETP.GE.AND P0, PT, R127, UR4, PT ;  /* 0x000000047f007c0c */ /* 0x002fda000bf06270 */
[----:B------:R-:W-:Y:S05]  /*2f6b0*/  @!P0 BRA `(.L_x_13215) ;  /* 0xfffffd1800ec8947 */ /* 0x000fea000383ffff */
[----:B------:R-:W-:Y:S05]  /*2f6c0*/  BRA `(.L_x_12985) ;  /* 0x0000007c00bc7947 */ /* 0x000fea0003800000 */
.L_x_12983:
        /* <DEDUP_REMOVED lines=16> */
.L_x_13216:
        /* <DEDUP_REMOVED lines=42> */
.L_x_13222:
        /* <DEDUP_REMOVED lines=12> */
.L_x_13221:
[----:B------:R-:W-:Y:S05]  /*2fb30*/  BSYNC B0 ;  /* 0x0000000000007941 */ /* 0x000fea0003800000 */
.L_x_13220:
        /* <DEDUP_REMOVED lines=20> */
.L_x_13218:
        /* <DEDUP_REMOVED lines=20> */
.L_x_13223:
        /* <DEDUP_REMOVED lines=59> */
.L_x_13219:
[----:B------:R-:W-:Y:S02]  /*30170*/  IMAD.MOV.U32 R17, RZ, RZ, RZ ;  /* 0x000000ffff117224 */ /* 0x000fe400078e00ff */
[----:B------:R-:W-:Y:S02]  /*30180*/  IMAD.U32 R16, RZ, RZ, UR6 ;  /* 0x00000006ff107e24 */ /* 0x000fe4000f8e00ff */
[----:B------:R-:W-:-:S07]  /*30190*/  IMAD.MOV.U32 R18, RZ, RZ, RZ ;  /* 0x000000ffff127224 */ /* 0x000fce00078e00ff */
.L_x_13224:
[----:B------:R-:W-:-:S13]  /*301a0*/  ISETP.NE.AND P0, PT, R5, RZ, PT ;  /* 0x000000ff0500720c */ /* 0x000fda0003f05270 */
[----:B------:R-:W0:Y:S01]  /*301b0*/  @!P0 S2R R3, SR_CgaCtaId ;  /* 0x0000000000038919 */ /* 0x000e220000008800 */
[----:B------:R-:W-:-:S04]  /*301c0*/  @!P0 MOV R0, 0x400 ;  /* 0x0000040000008802 */ /* 0x000fc80000000f00 */
[----:B0-----:R-:W-:-:S05]  /*301d0*/  @!P0 LEA R0, R3, R0, 0x18 ;  /* 0x0000000003008211 */ /* 0x001fca00078ec0ff */
[----:B------:R0:W-:Y:S01]  /*301e0*/  @!P0 STS.128 [R0+0x324d0], R16 ;  /* 0x0324d01000008388 */ /* 0x0001e20000000c00 */
[----:B------:R-:W-:Y:S06]  /*301f0*/  BAR.ARV 0x5, 0x180 ;  /* 0x0146000000007b1d */ /* 0x000fec0000002000 */
.L_x_13217:
        /* <DEDUP_REMOVED lines=22> */
[C---:B------:R-:W-:Y:S02]  /*30360*/  LOP3.LUT R2, R0.reuse, 0x1f8, RZ, 0xc0, !PT ;  /* 0x000001f800027812 */ /* 0x040fe400078ec0ff */
[----:B------:R-:W-:Y:S02]  /*30370*/  LOP3.LUT R0, R0, 0x38, RZ, 0xc0, !PT ;  /* 0x0000003800007812 */ /* 0x000fe400078ec0ff */
[----:B------:R-:W-:Y:S01]  /*30380*/  LOP3.LUT R3, R2, 0x38, R5, 0x78, !PT ;  /* 0x0000003802037812 */ /* 0x000fe200078e7805 */
[----:B------:R-:W-:-:S03]  /*30390*/  IMAD.SHL.U32 R2, R5, 0x10, RZ ;  /* 0x0000001005027824 */ /* 0x000fc600078e00ff */
[----:B------:R-:W-:Y:S02]  /*303a0*/  LOP3.LUT R32, R3, 0x200, R32, 0xf8, !PT ;  /* 0x0000020003207812 */ /* 0x000fe400078ef820 */
[----:B------:R-:W-:-:S03]  /*303b0*/  SHF.R.U32.HI R3, RZ, 0x3, R4 ;  /* 0x00000003ff037819 */ /* 0x000fc60000011604 */
[----:B------:R-:W-:Y:S01]  /*303c0*/  IMAD R26, R32, 0x2, R23 ;  /* 0x00000002201a7824 */ /* 0x000fe200078e0217 */
[----:B------:R-:W-:Y:S02]  /*303d0*/  LOP3.LUT R2, R3, 0x70, R2, 0xf8, !PT ;  /* 0x0000007003027812 */ /* 0x000fe400078ef802 */
[C---:B------:R-:W-:Y:S02]  /*303e0*/  LOP3.LUT R3, R0.reuse, 0x40, RZ, 0xfc, !PT ;  /* 0x0000004000037812 */ /* 0x040fe400078efcff */
[C---:B------:R-:W-:Y:S02]  /*303f0*/  LOP3.LUT R2, R0.reuse, 0x80, RZ, 0xfc, !PT ;  /* 0x0000008000027812 */ /* 0x040fe400078efcff */
[----:B---3--:R-:W-:-:S07]  /*30400*/  LOP3.LUT R0, R0, 0xc0, RZ, 0xfc, !PT ;  /* 0x000000c000007812 */ /* 0x008fce00078efcff */
.L_x_13346:
[----:B------:R-:W-:Y:S05]  /*30410*/  YIELD ;  /* 0x0000000000007946 */ /* 0x000fea0003800000 */
[----:B------:R-:W-:Y:S01]  /*30420*/  ULDC.64 UR4, c[0x0][0xb20] ;  /* 0x0002c80000047ab9 */ /* 0x000fe20000000a00 */
[----:B------:R-:W-:Y:S01]  /*30430*/  IMAD.MOV.U32 R33, RZ, RZ, RZ ;  /* 0x000000ffff217224 */ /* 0x000fe200078e00ff */
[----:B------:R-:W-:Y:S01]  /*30440*/  ISETP.NE.U32.AND P0, PT, RZ, UR4, PT ;  /* 0x00000004ff007c0c */ /* 0x000fe2000bf05070 */
[----:B--23--:R-:W0:Y:S01]  /*30450*/  LDC.64 R4, c[0x0][0xaf8] ;  /* 0x0002be00ff047b82 */ /* 0x00ce220000000a00 */
        /* <DEDUP_REMOVED lines=44> */
.L_x_13226:
        /* <DEDUP_REMOVED lines=8> */
.L_x_13227:
        /* <DEDUP_REMOVED lines=9> */
.L_x_13228:
[----:B--2---:R-:W2:Y:S01]  /*30830*/  @P1 LDG.E R5, desc[UR44][R2.64] ;  /* 0x0000002c02051981 */ /* 0x004ea2000c1e1900 */
[----:B------:R-:W3:Y:S03]  /*30840*/  LDC R7, c[0x0][0x448] ;  /* 0x00011200ff077b82 */ /* 0x000ee60000000800 */
[----:B------:R4:W2:Y:S01]  /*30850*/  @P1 LDG.E R4, desc[UR44][R2.64+0x4] ;  /* 0x0000042c02041981 */ /* 0x0008a2000c1e1900 */
[----:B------:R-:W-:Y:S02]  /*30860*/  IMAD.SHL.U32 R36, R17, 0x80, RZ ;  /* 0x0000008011247824 */ /* 0x000fe400078e00ff */
[----:B-----5:R-:W-:Y:S02]  /*30870*/  IMAD.IADD R10, R10, 0x1, -R33 ;  /* 0x000000010a0a7824 */ /* 0x020fe400078e0a21 */
[----:B----4-:R-:W4:Y:S01]  /*30880*/  LDC.64 R2, c[0x0][0xad8] ;  /* 0x0002b600ff027b82 */ /* 0x010f220000000a00 */
[----:B---3--:R-:W-:Y:S01]  /*30890*/  ISETP.NE.AND P2, PT, R7, 0x1, PT ;  /* 0x000000010700780c */ /* 0x008fe20003f45270 */
[----:B------:R-:W-:-:S12]  /*308a0*/  VIADD R7, R36, 0x7f ;  /* 0x0000007f24077836 */ /* 0x000fd80000000000 */
[----:B0-----:R-:W0:Y:S01]  /*308b0*/  @P2 LDC R8, c[0x0][0x44c] ;  /* 0x00011300ff082b82 */ /* 0x001e220000000800 */
[----:B----4-:R-:W-:-:S07]  /*308c0*/  ISETP.GE.AND P3, PT, R3, 0x1, PT ;  /* 0x000000010300780c */ /* 0x010fce0003f66270 */
[----:B------:R-:W3:Y:S01]  /*308d0*/  @P2 LDC R9, c[0x0][0x450] ;  /* 0x00011400ff092b82 */ /* 0x000ee20000000800 */
[----:B--2---:R-:W-:Y:S02]  /*308e0*/  @P1 IMAD.IADD R6, R4, 0x1, -R5 ;  /* 0x0000000104061824 */ /* 0x004fe400078e0a05 */
[----:B0-----:R-:W-:-:S04]  /*308f0*/  @P2 IMAD.HI.U32 R4, R7, R8, RZ ;  /* 0x0000000807042227 */ /* 0x001fc800078e00ff */
[----:B------:R-:W-:Y:S01]  /*30900*/  IMAD.IADD R17, R10, 0x1, R6 ;  /* 0x000000010a117824 */ /* 0x000fe200078e0206 */
[----:B---3--:R-:W-:-:S03]  /*30910*/  @P2 SHF.R.U32.HI R7, RZ, R9, R4 ;  /* 0x00000009ff072219 */ /* 0x008fc60000011604 */
[C---:B------:R-:W-:Y:S01]  /*30920*/  VIADD R4, R17.reuse, 0x5f ;  /* 0x0000005f11047836 */ /* 0x040fe20000000000 */
[----:B------:R-:W-:-:S03]  /*30930*/  IADD3 R8, R17, 0x1, -R13 ;  /* 0x0000000111087810 */ /* 0x000fc60007ffe80d */
        /* <DEDUP_REMOVED lines=17> */
.L_x_13231:
[----:B------:R-:W-:-:S13]  /*30a50*/  ISETP.NE.AND P0, PT, R3, 0x1, PT ;  /* 0x000000010300780c */ /* 0x000fda0003f05270 */
[----:B------:R-:W0:Y:S02]  /*30a60*/  @P0 LDC.64 R4, c[0x0][0xae0] ;  /* 0x0002b800ff040b82 */ /* 0x000e240000000a00 */
[----:B0-----:R-:W-:-:S05]  /*30a70*/  @P0 IMAD.HI.U32 R4, R11, R4, RZ ;  /* 0x000000040b040227 */ /* 0x001fca00078e00ff */
[----:B------:R-:W-:-:S07]  /*30a80*/  @P0 SHF.R.U32.HI R11, RZ, R5, R4 ;  /* 0x00000005ff0b0219 */ /* 0x000fce0000011604 */
.L_x_13232:
[----:B------:R-:W-:Y:S05]  /*30a90*/  BSYNC B0 ;  /* 0x0000000000007941 */ /* 0x000fea0003800000 */
.L_x_13230:
[----:B------:R-:W-:-:S05]  /*30aa0*/  IMAD R11, R11, R3, R3 ;  /* 0x000000030b0b7224 */ /* 0x000fca00078e0203 */
[----:B------:R-:W-:-:S07]  /*30ab0*/  VIMNMX R2, R2, R11, PT ;  /* 0x0000000b02027248 */ /* 0x000fce0003fe0100 */
.L_x_13229:
[----:B------:R-:W0:Y:S01]  /*30ac0*/  @P2 LDC R5, c[0x0][0x44c] ;  /* 0x00011300ff052b82 */ /* 0x000e220000000800 */
[----:B------:R-:W-:Y:S01]  /*30ad0*/  IMAD.MOV.U32 R4, RZ, RZ, R36 ;  /* 0x000000ffff047224 */ /* 0x000fe200078e0024 */
[----:B------:R-:W-:Y:S01]  /*30ae0*/  ULDC UR4, c[0x0][0xad4] ;  /* 0x0002b50000047ab9 */ /* 0x000fe20000000800 */
[----:B------:R-:W-:-:S05]  /*30af0*/  IMAD.IADD R7, R17, 0x1, -R13 ;  /* 0x0000000111077824 */ /* 0x000fca00078e0a0d */
[----:B------:R-:W2:Y:S01]  /*30b00*/  @P2 LDC R12, c[0x0][0x450] ;  /* 0x00011400ff0c2b82 */ /* 0x000ea20000000800 */
        /* <DEDUP_REMOVED lines=15> */
.L_x_13235:
[----:B------:R-:W-:-:S13]  /*30c00*/  ISETP.NE.AND P0, PT, R3, 0x1, PT ;  /* 0x000000010300780c */ /* 0x000fda0003f05270 */
[----:B------:R-:W0:Y:S02]  /*30c10*/  @P0 LDC.64 R4, c[0x0][0xae0] ;  /* 0x0002b800ff040b82 */ /* 0x000e240000000a00 */
[----:B0-----:R-:W-:-:S05]  /*30c20*/  @P0 IMAD.HI.U32 R4, R12, R4, RZ ;  /* 0x000000040c040227 */ /* 0x001fca00078e00ff */
[----:B------:R-:W-:-:S07]  /*30c30*/  @P0 SHF.R.U32.HI R12, RZ, R5, R4 ;  /* 0x00000005ff0c0219 */ /* 0x000fce0000011604 */
.L_x_13236:
[----:B------:R-:W-:Y:S05]  /*30c40*/  BSYNC B0 ;  /* 0x0000000000007941 */ /* 0x000fea0003800000 */
.L_x_13234:
[----:B------:R-:W-:-:S05]  /*30c50*/  IMAD R12, R12, R3, RZ ;  /* 0x000000030c0c7224 */ /* 0x000fca00078e02ff */
[----:B------:R-:W-:-:S07]  /*30c60*/  VIMNMX R11, R11, R12, !PT ;  /* 0x0000000c0b0b7248 */ /* 0x000fce0007fe0100 */
.L_x_13233:
        /* <DEDUP_REMOVED lines=31> */
[----:B------:R0:W2:Y:S02]  /*30e60*/  SHFL.IDX PT, R14, R3, RZ, 0x1f ;  /* 0x00001fff030e7589 */ /* 0x0000a400000e0000 */
.L_x_13430:
[----:B--2---:R-:W-:Y:S02]  /*30e70*/  ISETP.NE.AND P0, PT, R14, RZ, PT ;  /* 0x000000ff0e00720c */ /* 0x004fe40003f05270 */
[----:B------:R-:W-:-:S11]  /*30e80*/  PLOP3.LUT P6, PT, PT, PT, PT, 0x8, 0x0 ;  /* 0x000000000000781c */ /* 0x000fd60003fce170 */
[----:B------:R-:W-:Y:S05]  /*30e90*/  @P0 BRA `(.L_x_13240) ;  /* 0x00000000000c0947 */ /* 0x000fea0003800000 */
[----:B------:R-:W-:-:S03]  /*30ea0*/  UMOV UR4, 0xffffffff ;  /* 0xffffffff00047882 */ /* 0x000fc60000000000 */
[----:B------:R-:W-:Y:S05]  /*30eb0*/  BRA.DIV UR4, `(.L_x_13241) ;  /* 0x0000008204247947 */ /* 0x000fea000b800000 */
[----:B------:R-:W-:-:S13]  /*30ec0*/  ELECT P6, URZ, PT ;  /* 0x00000000003f782f */ /* 0x000fda00038c0000 */
.L_x_13240:
        /* <DEDUP_REMOVED lines=9> */
.L_x_13433:
[----:B------:R-:W-:Y:S05]  /*30f60*/  BSYNC B1 ;  /* 0x0000000000017941 */ /* 0x000fea0003800000 */
.L_x_13242:
[----:B------:R-:W-:Y:S04]  /*30f70*/  BSSY B1, `(.L_x_13244) ;  /* 0x000007b000017945 */ /* 0x000fe80003800000 */
[----:B------:R-:W-:Y:S05]  /*30f80*/  @!P6 BRA `(.L_x_13245) ;  /* 0x0000000400e4e947 */ /* 0x000fea0003800000 */
[----:B------:R-:W2:Y:S01]  /*30f90*/  S2R R3, SR_TID.X ;  /* 0x0000000000037919 */ /* 0x000ea20000002100 */
[----:B0-----:R-:W-:Y:S01]  /*30fa0*/  SHF.L.U32 R6, R28, 0x1f, RZ ;  /* 0x0000001f1c067819 */ /* 0x001fe200000006ff */
[----:B------:R-:W-:Y:S01]  /*30fb0*/  BSSY B2, `(.L_x_13246) ;  /* 0x0000006000027945 */ /* 0x000fe20003800000 */
[----:B--2---:R-:W-:Y:S01]  /*30fc0*/  LOP3.LUT R10, R3, 0x7f, RZ, 0xc0, !PT ;  /* 0x0000007f030a7812 */ /* 0x004fe200078ec0ff */
[----:B------:R-:W-:-:S03]  /*30fd0*/  IMAD R3, R24, 0x8, R23 ;  /* 0x0000000818037824 */ /* 0x000fc600078e0217 */
[----:B------:R-:W-:Y:S01]  /*30fe0*/  ISETP.NE.AND P1, PT, R10, RZ, PT ;  /* 0x000000ff0a00720c */ /* 0x000fe20003f25270 */
[----:B------:R-:W0:Y:S02]  /*30ff0*/  SYNCS.PHASECHK.TRANS64.TRYWAIT P0, [R3+URZ+0x324a0], R6 ;  /* 0x0324a006030075a7 */ /* 0x000e24000800017f */
[----:B0-----:R-:W-:Y:S10]  /*31000*/  @!P0 BRA `(.L_x_13247) ;  /* 0x0000008000048947 */ /* 0x001ff40003800000 */
.L_x_13434:
[----:B------:R-:W-:Y:S05]  /*31010*/  BSYNC B2 ;  /* 0x0000000000027941 */ /* 0x000fea0003800000 */
.L_x_13246:
[----:B------:R-:W-:Y:S04]  /*31020*/  BSSY B2, `(.L_x_13248) ;  /* 0x0000009000027945 */ /* 0x000fe80003800000 */
[----:B------:R-:W-:Y:S05]  /*31030*/  @P1 BRA `(.L_x_13249) ;  /* 0x00000000001c1947 */ /* 0x000fea0003800000 */
[----:B------:R-:W2:Y:S02]  /*31040*/  S2R R10, SR_TID.X ;  /* 0x00000000000a7919 */ /* 0x000ea40000002100 */
[----:B--2---:R-:W-:Y:S01]  /*31050*/  LOP3.LUT R11, R10, 0x1f, RZ, 0xc0, !PT ;  /* 0x0000001f0a0b7812 */ /* 0x004fe200078ec0ff */
[----:B------:R-:W-:-:S03]  /*31060*/  IMAD.MOV.U32 R10, RZ, RZ, 0x3000 ;  /* 0x00003000ff0a7424 */ /* 0x000fc600078e00ff */
[----:B------:R-:W-:Y:S01]  /*31070*/  ISETP.NE.AND P0, PT, R11, RZ, PT ;  /* 0x000000ff0b00720c */ /* 0x000fe20003f05270 */
[----:B------:R2:W-:-:S12]  /*31080*/  SYNCS.ARRIVE.TRANS64 RZ, [R3+URZ+0x32490], R10 ;  /* 0x0324900a03ff79a7 */ /* 0x0005d8000800003f */
[----:B--2---:R-:W-:Y:S05]  /*31090*/  @!P0 BRA `(.L_x_13249) ;  /* 0x0000000000048947 */ /* 0x004fea0003800000 */
[----:B------:R-:W-:Y:S01]  /*310a0*/  BPT.TRAP 0x1 ;  /* 0x000000040000795c */ /* 0x000fe20000300000 */
.L_x_13249:
[----:B------:R-:W-:Y:S05]  /*310b0*/  BSYNC B2 ;  /* 0x0000000000027941 */ /* 0x000fea0003800000 */
.L_x_13248:
        /* <DEDUP_REMOVED lines=12> */
.L_x_13250:
        /* <DEDUP_REMOVED lines=10> */
[----:B------:R-:W2:Y:S01]  /*31220*/  SYNCS.PHASECHK.TRANS64.TRYWAIT P0, [R3+URZ+0x324c0], R6 ;  /* 0x0324c006030075a7 */ /* 0x000ea2000800017f */
[----:B------:R-:W-:Y:S04]  /*31230*/  BSSY B2, `(.L_x_13251) ;  /* 0x0000002000027945 */ /* 0x000fe80003800000 */
[----:B--2---:R-:W-:Y:S05]  /*31240*/  @!P0 BRA `(.L_x_13252) ;  /* 0x0000007c00888947 */ /* 0x004fea0003800000 */
.L_x_13435:
[----:B------:R-:W-:Y:S05]  /*31250*/  BSYNC B2 ;  /* 0x0000000000027941 */ /* 0x000fea0003800000 */
.L_x_13251:
[----:B------:R-:W-:Y:S01]  /*31260*/  BSSY B2, `(.L_x_13253) ;  /* 0x000000b000027945 */ /* 0x000fe20003800000 */
[----:B------:R-:W-:Y:S02]  /*31270*/  IMAD.MOV.U32 R12, RZ, RZ, 0x0 ;  /* 0x00000000ff0c7424 */ /* 0x000fe400078e00ff */
[----:B-1----:R-:W-:Y:S01]  /*31280*/  IMAD.MOV.U32 R13, RZ, RZ, 0x12f00000 ;  /* 0x12f00000ff0d7424 */ /* 0x002fe200078e00ff */
[----:B------:R-:W-:Y:S06]  /*31290*/  @P1 BRA `(.L_x_13254) ;  /* 0x00000000001c1947 */ /* 0x000fec0003800000 */
[----:B------:R-:W1:Y:S01]  /*312a0*/  S2R R11, SR_TID.X ;  /* 0x00000000000b7919 */ /* 0x000e620000002100 */
[----:B0-2---:R-:W-:-:S04]  /*312b0*/  IMAD.MOV.U32 R6, RZ, RZ, 0xc000 ;  /* 0x0000c000ff067424 */ /* 0x005fc800078e00ff */
[----:B------:R3:W-:Y:S01]  /*312c0*/  SYNCS.ARRIVE.TRANS64 RZ, [R3+URZ+0x324b0], R6 ;  /* 0x0324b00603ff79a7 */ /* 0x0007e2000800003f */
[----:B-1----:R-:W-:-:S04]  /*312d0*/  LOP3.LUT R11, R11, 0x1f, RZ, 0xc0, !PT ;  /* 0x0000001f0b0b7812 */ /* 0x002fc800078ec0ff */
[----:B------:R-:W-:-:S13]  /*312e0*/  ISETP.NE.AND P0, PT, R11, RZ, PT ;  /* 0x000000ff0b00720c */ /* 0x000fda0003f05270 */
[----:B---3--:R-:W-:Y:S05]  /*312f0*/  @!P0 BRA `(.L_x_13254) ;  /* 0x0000000000048947 */ /* 0x008fea0003800000 */
[----:B------:R-:W-:Y:S01]  /*31300*/  BPT.TRAP 0x1 ;  /* 0x000000040000795c */ /* 0x000fe20000300000 */
.L_x_13254:
[----:B------:R-:W-:Y:S05]  /*31310*/  BSYNC B2 ;  /* 0x0000000000027941 */ /* 0x000fea0003800000 */
.L_x_13253:
[----:B------:R-:W-:Y:S01]  /*31320*/  R2UR UR10, R14 ;  /* 0x000000000e0a72ca */ /* 0x000fe200000e0000 */
[----:B0-2---:R-:W-:Y:S01]  /*31330*/  IMAD R6, R24, 0xc000, R23 ;  /* 0x0000c00018067824 */ /* 0x005fe200078e0217 */
[----:B------:R-:W-:Y:S01]  /*31340*/  R2UR UR6, R12 ;  /* 0x000000000c0672ca */ /* 0x000fe200000e0000 */
[----:B------:R-:W-:Y:S01]  /*31350*/  UIADD3 UR4, UP0, UR42, 0x670, URZ ;  /* 0x000006702a047890 */ /* 0x000fe2000ff1e03f */
[----:B------:R-:W-:Y:S01]  /*31360*/  R2UR UR7, R13 ;  /* 0x000000000d0772ca */ /* 0x000fe200000e0000 */
[----:B------:R-:W-:Y:S01]  /*31370*/  VIADD R3, R3, 0x324b0 ;  /* 0x000324b003037836 */ /* 0x000fe20000000000 */
[----:B------:R-:W-:Y:S01]  /*31380*/  PLOP3.LUT P0, PT, PT, PT, PT, 0x80, 0x0 ;  /* 0x000000000000781c */ /* 0x000fe20003f0f070 */
[----:B------:R-:W-:Y:S01]  /*31390*/  VIADD R11, R6, 0x400 ;  /* 0x00000400060b7836 */ /* 0x000fe20000000000 */
[----:B------:R-:W-:-:S12]  /*313a0*/  UIADD3.X UR5, URZ, UR43, URZ, UP0, !UPT ;  /* 0x0000002b3f057290 */ /* 0x000fd800087fe43f */
.L_x_13255:
        /* <DEDUP_REMOVED lines=15> */
.L_x_13256:
        /* <DEDUP_REMOVED lines=15> */
.L_x_13257:
        /* <DEDUP_REMOVED lines=15> */
.L_x_13258:
        /* <DEDUP_REMOVED lines=10> */
.L_x_13245:
[----:B------:R-:W-:Y:S05]  /*31720*/  BSYNC B1 ;  /* 0x0000000000017941 */ /* 0x000fea0003800000 */
.L_x_13244:
        /* <DEDUP_REMOVED lines=9> */
.L_x_13274:
[----:B------:R-:W-:Y:S05]  /*317c0*/  YIELD ;  /* 0x0000000000007946 */ /* 0x000fea0003800000 */
[----:B------:R-:W-:Y:S04]  /*317d0*/  BSSY B1, `(.L_x_13259) ;  /* 0x000007a000017945 */ /* 0x000fe80003800000 */
[----:B------:R-:W-:Y:S05]  /*317e0*/  @!P6 BRA `(.L_x_13260) ;  /* 0x0000000400e0e947 */ /* 0x000fea0003800000 */
[----:B------:R-:W2:Y:S01]  /*317f0*/  S2R R2, SR_TID.X ;  /* 0x0000000000027919 */ /* 0x000ea20000002100 */
[----:B------:R-:W-:Y:S01]  /*31800*/  IMAD R10, R24, 0x8, R23 ;  /* 0x00000008180a7824 */ /* 0x000fe200078e0217 */
[----:B------:R-:W-:Y:S01]  /*31810*/  BSSY B2, `(.L_x_13261) ;  /* 0x0000006000027945 */ /* 0x000fe20003800000 */
[----:B--2---:R-:W-:Y:S02]  /*31820*/  LOP3.LUT R3, R2, 0x7f, RZ, 0xc0, !PT ;  /* 0x0000007f02037812 */ /* 0x004fe400078ec0ff */
[----:B------:R-:W-:Y:S02]  /*31830*/  SHF.L.U32 R2, R28, 0x1f, RZ ;  /* 0x0000001f1c027819 */ /* 0x000fe400000006ff */
[----:B------:R-:W-:Y:S02]  /*31840*/  ISETP.NE.AND P2, PT, R3, RZ, PT ;  /* 0x000000ff0300720c */ /* 0x000fe40003f45270 */
[----:B------:R-:W2:Y:S02]  /*31850*/  SYNCS.PHASECHK.TRANS64.TRYWAIT P1, [R10+URZ+0x324a0], R2 ;  /* 0x0324a0020a0075a7 */ /* 0x000ea4000802017f */
[----:B--2---:R-:W-:Y:S09]  /*31860*/  @!P1 BRA `(.L_x_13262) ;  /* 0x0000007800149947 */ /* 0x004ff20003800000 */
.L_x_13436:
[----:B------:R-:W-:Y:S05]  /*31870*/  BSYNC B2 ;  /* 0x0000000000027941 */ /* 0x000fea0003800000 */
.L_x_13261:
[----:B------:R-:W-:Y:S04]  /*31880*/  BSSY B2, `(.L_x_13263) ;  /* 0x0000009000027945 */ /* 0x000fe80003800000 */
[----:B------:R-:W-:Y:S05]  /*31890*/  @P2 BRA `(.L_x_13264) ;  /* 0x00000000001c2947 */ /* 0x000fea0003800000 */
[----:B------:R-:W0:Y:S02]  /*318a0*/  S2R R3, SR_TID.X ;  /* 0x0000000000037919 */ /* 0x000e240000002100 */
[----:B0-----:R-:W-:Y:S01]  /*318b0*/  LOP3.LUT R6, R3, 0x1f, RZ, 0xc0, !PT ;  /* 0x0000001f03067812 */ /* 0x001fe200078ec0ff */
[----:B------:R-:W-:-:S03]  /*318c0*/  IMAD.MOV.U32 R3, RZ, RZ, 0x3000 ;  /* 0x00003000ff037424 */ /* 0x000fc600078e00ff */
[----:B------:R-:W-:Y:S01]  /*318d0*/  ISETP.NE.AND P1, PT, R6, RZ, PT ;  /* 0x000000ff0600720c */ /* 0x000fe20003f25270 */
[----:B------:R3:W-:-:S12]  /*318e0*/  SYNCS.ARRIVE.TRANS64 RZ, [R10+URZ+0x32490], R3 ;  /* 0x032490030aff79a7 */ /* 0x0007d8000800003f */
[----:B---3--:R-:W-:Y:S05]  /*318f0*/  @!P1 BRA `(.L_x_13264) ;  /* 0x0000000000049947 */ /* 0x008fea0003800000 */
[----:B------:R-:W-:Y:S01]  /*31900*/  BPT.TRAP 0x1 ;  /* 0x000000040000795c */ /* 0x000fe20000300000 */
.L_x_13264:
[----:B------:R-:W-:Y:S05]  /*31910*/  BSYNC B2 ;  /* 0x0000000000027941 */ /* 0x000fea0003800000 */
.L_x_13263:
[----:B0-----:R-:W-:Y:S01]  /*31920*/  IMAD.MOV.U32 R6, RZ, RZ, RZ ;  /* 0x000000ffff067224 */ /* 0x001fe200078e00ff */
        /* <DEDUP_REMOVED lines=10> */
.L_x_13265:
        /* <DEDUP_REMOVED lines=13> */
.L_x_13437:
[----:B------:R-:W-:Y:S05]  /*31aa0*/  BSYNC B2 ;  /* 0x0000000000027941 */ /* 0x000fea0003800000 */
.L_x_13266:
[----:B------:R-:W-:Y:S01]  /*31ab0*/  BSSY B2, `(.L_x_13268) ;  /* 0x000000b000027945 */ /* 0x000fe20003800000 */
[----:B0-2---:R-:W-:Y:S02]  /*31ac0*/  IMAD.MOV.U32 R2, RZ, RZ, 0x0 ;  /* 0x00000000ff027424 */ /* 0x005fe400078e00ff */
        /* <DEDUP_REMOVED lines=9> */
.L_x_13269:
[----:B------:R-:W-:Y:S05]  /*31b60*/  BSYNC B2 ;  /* 0x0000000000027941 */ /* 0x000fea0003800000 */
.L_x_13268:
        /* <DEDUP_REMOVED lines=9> */
.L_x_13270:
        /* <DEDUP_REMOVED lines=15> */
.L_x_13271:
        /* <DEDUP_REMOVED lines=15> */
.L_x_13272:
        /* <DEDUP_REMOVED lines=15> */
.L_x_13273:
        /* <DEDUP_REMOVED lines=10> */
.L_x_13260:
[----:B------:R-:W-:Y:S05]  /*31f70*/  BSYNC B1 ;  /* 0x0000000000017941 */ /* 0x000fea0003800000 */
.L_x_13259:
        /* <DEDUP_REMOVED lines=8> */
.L_x_13238:
[----:B------:R-:W-:Y:S05]  /*32000*/  BSYNC B0 ;  /* 0x0000000000007941 */ /* 0x000fea0003800000 */
.L_x_13237:
[----:B------:R-:W2:Y:S01]  /*32010*/  LDC R0, c[0x0][0x448] ;  /* 0x00011200ff007b82 */ /* 0x000ea20000000800 */
[----:B------:R-:W-:Y:S01]  /*32020*/  VIADD R5, R36, 0x7f ;  /* 0x0000007f24057836 */ /* 0x000fe20000000000 */
[----:B------:R-:W-:Y:S06]  /*32030*/  @!P0 WARPSYNC.ALL ;  /* 0x0000000000008948 */ /* 0x000fec0003800000 */
[----:B------:R-:W3:Y:S08]  /*32040*/  LDC.64 R2, c[0x0][0xad8] ;  /* 0x0002b600ff027b82 */ /* 0x000ef00000000a00 */
[----:B------:R-:W-:Y:S01]  /*32050*/  @!P0 BAR.SYNC.DEFER_BLOCKING 0xc, 0x180 ;  /* 0x0306000000008b1d */ /* 0x000fe20000010000 */
[----:B--2---:R-:W-:-:S02]  /*32060*/  ISETP.NE.AND P1, PT, R0, 0x1, PT ;  /* 0x000000010000780c */ /* 0x004fc40003f25270 */
[----:B---3--:R-:W-:-:S11]  /*32070*/  ISETP.GE.AND P2, PT, R3, 0x1, PT ;  /* 0x000000010300780c */ /* 0x008fd60003f46270 */
[----:B------:R-:W2:Y:S08]  /*32080*/  @P1 LDC R0, c[0x0][0x44c] ;  /* 0x00011300ff001b82 */ /* 0x000eb00000000800 */
[----:B------:R-:W3:Y:S01]  /*32090*/  @P1 LDC R11, c[0x0][0x450] ;  /* 0x00011400ff0b1b82 */ /* 0x000ee20000000800 */
[----:B--2---:R-:W-:-:S05]  /*320a0*/  @P1 IMAD.HI.U32 R0, R5, R0, RZ ;  /* 0x0000000005001227 */ /* 0x004fca00078e00ff */
        /* <DEDUP_REMOVED lines=10> */
[----:B------:R-:W2:Y:S02]  /*32150*/  @P0 LDC.64 R4, c[0x0][0xae0] ;  /* 0x0002b800ff040b82 */ /* 0x000ea40000000a00 */
[----:B--2---:R-:W-:-:S05]  /*32160*/  @P0 IMAD.HI.U32 R4, R11, R4, RZ ;  /* 0x000000040b040227 */ /* 0x004fca00078e00ff */
[----:B------:R-:W-:-:S04]  /*32170*/  @P0 SHF.R.U32.HI R11, RZ, R5, R4 ;  /* 0x00000005ff0b0219 */ /* 0x000fc80000011604 */
[----:B------:R-:W-:Y:S01]  /*32180*/  LOP3.LUT R0, RZ, R11, RZ, 0x33, !PT ;  /* 0x0000000bff007212 */ /* 0x000fe200078e33ff */
[----:B------:R-:W-:Y:S06]  /*32190*/  BRA `(.L_x_13278) ;  /* 0x0000000000107947 */ /* 0x000fec0003800000 */
.L_x_13277:
[----:B------:R-:W-:-:S13]  /*321a0*/  ISETP.NE.AND P0, PT, R3, 0x1, PT ;  /* 0x000000010300780c */ /* 0x000fda0003f05270 */
[----:B------:R-:W2:Y:S02]  /*321b0*/  @P0 LDC.64 R4, c[0x0][0xae0] ;  /* 0x0002b800ff040b82 */ /* 0x000ea40000000a00 */
[----:B--2---:R-:W-:-:S05]  /*321c0*/  @P0 IMAD.HI.U32 R4, R0, R4, RZ ;  /* 0x0000000400040227 */ /* 0x004fca00078e00ff */
[----:B------:R-:W-:-:S07]  /*321d0*/  @P0 SHF.R.U32.HI R0, RZ, R5, R4 ;  /* 0x00000005ff000219 */ /* 0x000fce0000011604 */
.L_x_13278:
[----:B------:R-:W-:Y:S05]  /*321e0*/  BSYNC B0 ;  /* 0x0000000000007941 */ /* 0x000fea0003800000 */
.L_x_13276:
[----:B------:R-:W-:-:S05]  /*321f0*/  IMAD R5, R0, R3, R3 ;  /* 0x0000000300057224 */ /* 0x000fca00078e0203 */
[----:B------:R-:W-:-:S07]  /*32200*/  VIMNMX R2, R2, R5, PT ;  /* 0x0000000502027248 */ /* 0x000fce0003fe0100 */
.L_x_13275:
[----:B------:R-:W2:Y:S01]  /*32210*/  @P1 LDC R5, c[0x0][0x44c] ;  /* 0x00011300ff051b82 */ /* 0x000ea20000000800 */
[----:B------:R-:W-:Y:S01]  /*32220*/  VIADD R2, R2, 0x5f ;  /* 0x0000005f02027836 */ /* 0x000fe20000000000 */
[----:B------:R-:W-:Y:S01]  /*32230*/  ULDC UR4, c[0x0][0xad4] ;  /* 0x0002b50000047ab9 */ /* 0x000fe20000000800 */
[----:B------:R-:W-:Y:S02]  /*32240*/  IMAD.MOV.U32 R0, RZ, RZ, R36 ;  /* 0x000000ffff007224 */ /* 0x000fe400078e0024 */
[----:B------:R-:W-:-:S03]  /*32250*/  IMAD.HI R2, R2, 0x2aaaaaab, RZ ;  /* 0x2aaaaaab02027827 */ /* 0x000fc600078e02ff */
[----:B------:R-:W3:Y:S01]  /*32260*/  @P1 LDC R4, c[0x0][0x450] ;  /* 0x00011400ff041b82 */ /* 0x000ee20000000800 */
[----:B--2---:R-:W-:-:S05]  /*32270*/  @P1 IMAD.HI.U32 R5, R36, R5, RZ ;  /* 0x0000000524051227 */ /* 0x004fca00078e00ff */
[----:B---3--:R-:W-:Y:S02]  /*32280*/  @P1 SHF.R.U32.HI R0, RZ, R4, R5 ;  /* 0x00000004ff001219 */ /* 0x008fe40000011605 */
        /* <DEDUP_REMOVED lines=12> */
[----:B------:R-:W3:Y:S02]  /*32350*/  @P0 LDC.64 R4, c[0x0][0xae0] ;  /* 0x0002b800ff040b82 */ /* 0x000ee40000000a00 */
[----:B---3--:R-:W-:-:S05]  /*32360*/  @P0 IMAD.HI.U32 R4, R7, R4, RZ ;  /* 0x0000000407040227 */ /* 0x008fca00078e00ff */
[----:B------:R-:W-:-:S04]  /*32370*/  @P0 SHF.R.U32.HI R7, RZ, R5, R4 ;  /* 0x00000005ff070219 */ /* 0x000fc80000011604 */
[----:B------:R-:W-:Y:S01]  /*32380*/  LOP3.LUT R7, RZ, R7, RZ, 0x33, !PT ;  /* 0x00000007ff077212 */ /* 0x000fe200078e33ff */
[----:B------:R-:W-:Y:S06]  /*32390*/  BRA `(.L_x_13282) ;  /* 0x0000000000107947 */ /* 0x000fec0003800000 */
.L_x_13281:
[----:B------:R-:W-:-:S13]  /*323a0*/  ISETP.NE.AND P0, PT, R3, 0x1, PT ;  /* 0x000000010300780c */ /* 0x000fda0003f05270 */
[----:B------:R-:W3:Y:S02]  /*323b0*/  @P0 LDC.64 R4, c[0x0][0xae0] ;  /* 0x0002b800ff040b82 */ /* 0x000ee40000000a00 */
[----:B---3--:R-:W-:-:S05]  /*323c0*/  @P0 IMAD.HI.U32 R4, R7, R4, RZ ;  /* 0x0000000407040227 */ /* 0x008fca00078e00ff */
[----:B------:R-:W-:-:S07]  /*323d0*/  @P0 SHF.R.U32.HI R7, RZ, R5, R4 ;  /* 0x00000005ff070219 */ /* 0x000fce0000011604 */
.L_x_13282:
[----:B------:R-:W-:Y:S05]  /*323e0*/  BSYNC B0 ;  /* 0x0000000000007941 */ /* 0x000fea0003800000 */
.L_x_13280:
[----:B------:R-:W-:-:S05]  /*323f0*/  IMAD R3, R7, R3, RZ ;  /* 0x0000000307037224 */ /* 0x000fca00078e02ff */
[----:B------:R-:W-:-:S07]  /*32400*/  VIMNMX R0, R0, R3, !PT ;  /* 0x0000000300007248 */ /* 0x000fce0007fe0100 */
.L_x_13279:
[----:B------:R-:W-:Y:S01]  /*32410*/  IMAD.HI R0, R0, 0x2aaaaaab, RZ ;  /* 0x2aaaaaab00007827 */ /* 0x000fe200078e02ff */
[----:B------:R-:W-:Y:S04]  /*32420*/  BSSY B7, `(.L_x_13283) ;  /* 0x0000420000077945 */ /* 0x000fe80003800000 */
[----:B------:R-:W-:-:S04]  /*32430*/  SHF.R.U32.HI R3, RZ, 0x1f, R0 ;  /* 0x0000001fff037819 */ /* 0x000fc80000011600 */
[----:B------:R-:W-:-:S04]  /*32440*/  LEA.HI.SX32 R3, R0, R3, 0x1c ;  /* 0x0000000300037211 */ /* 0x000fc800078fe2ff */
[----:B------:R-:W-:-:S04]  /*32450*/  VIMNMX R34, RZ, R3, !PT ;  /* 0x00000003ff227248 */ /* 0x000fc80007fe0100 */
[----:B------:R-:W-:-:S13]  /*32460*/  ISETP.GT.AND P0, PT, R31, R34, PT ;  /* 0x000000221f00720c */ /* 0x000fda0003f04270 */
[----:B------:R-:W-:Y:S05]  /*32470*/  @P0 BRA `(.L_x_13284) ;  /* 0x0000000000440947 */ /* 0x000fea0003800000 */
[----:B------:R-:W3:Y:S02]  /*32480*/  S2R R2, SR_TID.X ;  /* 0x0000000000027919 */ /* 0x000ee40000002100 */
        /* <DEDUP_REMOVED lines=14> */
[----:B----4-:R-:W-:Y:S01]  /*32570*/  IADD3 R16, R0, UR39, R7 ;  /* 0x0000002700107c10 */ /* 0x010fe2000fffe007 */
[----:B------:R-:W-:Y:S06]  /*32580*/  BRA `(.L_x_13285) ;  /* 0x0000004000247947 */ /* 0x000fec0003800000 */
.L_x_13284:
        /* <DEDUP_REMOVED lines=9> */
[----:B------:R-:W3:Y:S01]  /*32620*/  LDC.64 R2, c[0x4][R2] ;  /* 0x0100000002027b82 */ /* 0x000ee20000000a00 */
[----:B------:R-:W-:Y:S02]  /*32630*/  IMAD.U32 R5, RZ, RZ, UR7 ;  /* 0x00000007ff057e24 */ /* 0x000fe4000f8e00ff */
[----:B0-----:R-:W-:Y:S02]  /*32640*/  IMAD.U32 R6, RZ, RZ, UR8 ;  /* 0x00000008ff067e24 */ /* 0x001fe4000f8e00ff */
[----:B------:R-:W-:-:S02]  /*32650*/  IMAD.U32 R7, RZ, RZ, UR9 ;  /* 0x00000009ff077e24 */ /* 0x000fc4000f8e00ff */
[----:B------:R-:W-:Y:S02]  /*32660*/  IMAD.U32 R10, RZ, RZ, UR4 ;  /* 0x00000004ff0a7e24 */ /* 0x000fe4000f8e00ff */
[----:B------:R-:W-:Y:S02]  /*32670*/  IMAD.U32 R11, RZ, RZ, UR5 ;  /* 0x00000005ff0b7e24 */ /* 0x000fe4000f8e00ff */
[----:B------:R-:W-:Y:S02]  /*32680*/  IMAD.MOV.U32 R8, RZ, RZ, 0x70 ;  /* 0x00000070ff087424 */ /* 0x000fe400078e00ff */
[----:B------:R-:W-:Y:S02]  /*32690*/  IMAD.MOV.U32 R12, RZ, RZ, 0x1 ;  /* 0x00000001ff0c7424 */ /* 0x000fe400078e00ff */
[----:B-1----:R-:W-:-:S07]  /*326a0*/  IMAD.MOV.U32 R13, RZ, RZ, RZ ;  /* 0x000000ffff0d7224 */ /* 0x002fce00078e00ff */
[----:B------:R-:W-:-:S07]  /*326b0*/  LEPC R20, `(.L_x_13287) ;  /* 0x000000001014794e */ /* 0x000fce0000000000 */
[----:B--23--:R-:W-:Y:S05]  /*326c0*/  CALL.ABS.NOINC R2 ;  /* 0x0000000002007343 */ /* 0x00cfea0003c00000 */
.L_x_13287:
[----:B------:R-:W-:Y:S05]  /*326d0*/  BSYNC B6 ;  /* 0x0000000000067941 */ /* 0x000fea0003800000 */
.L_x_13286:
        /* <DEDUP_REMOVED lines=8> */
[----:B------:R3:W4:Y:S01]  /*32760*/  LDC.64 R2, c[0x4][R29] ;  /* 0x010000001d027b82 */ /* 0x0007220000000a00 */
        /* <DEDUP_REMOVED lines=8> */
[----:B-1-3--:R-:W-:-:S07]  /*327f0*/  IMAD.MOV.U32 R13, RZ, RZ, RZ ;  /* 0x000000ffff0d7224 */ /* 0x00afce00078e00ff */
[----:B------:R-:W-:-:S07]  /*32800*/  LEPC R20, `(.L_x_13290) ;  /* 0x000000001014794e */ /* 0x000fce0000000000 */
[----:B--2-4-:R-:W-:Y:S05]  /*32810*/  CALL.ABS.NOINC R2 ;  /* 0x0000000002007343 */ /* 0x014fea0003c00000 */
.L_x_13290:
        /* <DEDUP_REMOVED lines=15> */
.L_x_13289:
[----:B------:R-:W-:Y:S05]  /*32910*/  BSYNC B6 ;  /* 0x0000000000067941 */ /* 0x000fea0003800000 */
.L_x_13288:
[----:B------:R-:W-:Y:S01]  /*32920*/  ULDC.64 UR4, c[0x0][0xaf0] ;  /* 0x0002bc0000047ab9 */ /* 0x000fe20000000a00 */
[----:B------:R-:W-:Y:S01]  /*32930*/  IMAD.MOV.U32 R30, RZ, RZ, R19 ;  /* 0x000000ffff1e7224 */ /* 0x000fe200078e0013 */
[----:B------:R-:W-:Y:S01]  /*32940*/  ISETP.NE.U32.AND P0, PT, RZ, UR4, PT ;  /* 0x00000004ff007c0c */ /* 0x000fe2000bf05070 */
[----:B------:R-:W3:Y:S01]  /*32950*/  S2R R20, SR_TID.X ;  /* 0x0000000000147919 */ /* 0x000ee20000002100 */
[----:B------:R-:W4:Y:S01]  /*32960*/  LDC R10, c[0x0][0x430] ;  /* 0x00010c00ff0a7b82 */ /* 0x000f220000000800 */
[----:B------:R-:W5:Y:S01]  /*32970*/  S2R R21, SR_TID.X ;  /* 0x0000000000157919 */ /* 0x000f620000002100 */
[----:B------:R-:W-:Y:S01]  /*32980*/  ISETP.NE.AND.EX P0, PT, RZ, UR5, PT, P0 ;  /* 0x00000005ff007c0c */ /* 0x000fe2000bf05300 */
[----:B------:R-:W-:Y:S01]  /*32990*/  VIADD R0, R31, 0xffffffff ;  /* 0xffffffff1f007836 */ /* 0x000fe20000000000 */
[----:B------:R-:W-:Y:S01]  /*329a0*/  ULDC UR4, c[0x0][0x2f4] ;  /* 0x0000bd0000047ab9 */ /* 0x000fe20000000800 */
[----:B------:R-:W-:Y:S01]  /*329b0*/  IMAD.MOV.U32 R11, RZ, RZ, RZ ;  /* 0x000000ffff0b7224 */ /* 0x000fe200078e00ff */
[----:B------:R-:W1:Y:S01]  /*329c0*/  S2R R12, SR_TID.X ;  /* 0x00000000000c7919 */ /* 0x000e620000002100 */
[----:B------:R-:W-:Y:S01]  /*329d0*/  LOP3.LUT R22, R22, 0xfffff7ff, RZ, 0xc0, !PT ;  /* 0xfffff7ff16167812 */ /* 0x000fe200078ec0ff */
[----:B------:R-:W-:-:S07]  /*329e0*/  ULDC UR5, c[0x0][0x320] ;  /* 0x0000c80000057ab9 */ /* 0x000fce0000000800 */
[----:B------:R-:W0:Y:S01]  /*329f0*/  @P0 LDC.64 R2, c[0x0][0xaf0] ;  /* 0x0002bc00ff020b82 */ /* 0x000e220000000a00 */
[----:B---3--:R-:W-:Y:S01]  /*32a00*/  LOP3.LUT R20, R20, 0x7f, RZ, 0xc0, !PT ;  /* 0x0000007f14147812 */ /* 0x008fe200078ec0ff */
[----:B0-----:R-:W-:-:S05]  /*32a10*/  @P0 IMAD.WIDE R2, R19, 0x4, R2 ;  /* 0x0000000413020825 */ /* 0x001fca00078e0202 */
[----:B------:R0:W3:Y:S01]  /*32a20*/  @P0 LDG.E R30, desc[UR44][R2.64] ;  /* 0x0000002c021e0981 */ /* 0x0000e2000c1e1900 */
[----:B------:R-:W-:Y:S01]  /*32a30*/  SHF.R.U32.HI R29, RZ, 0x3, R20 ;  /* 0x00000003ff1d7819 */ /* 0x000fe20000011614 */
[----:B-----5:R-:W-:Y:S01]  /*32a40*/  IMAD.SHL.U32 R20, R21, 0x10, RZ ;  /* 0x0000001015147824 */ /* 0x020fe200078e00ff */
[----:B----4-:R-:W-:-:S04]  /*32a50*/  ISETP.NE.AND P1, PT, R10, 0x1, PT ;  /* 0x000000010a00780c */ /* 0x010fc80003f25270 */
[----:B------:R-:W-:-:S05]  /*32a60*/  LOP3.LUT R20, R29, 0x70, R20, 0xf8, !PT ;  /* 0x000000701d147812 */ /* 0x000fca00078ef814 */
[----:B------:R-:W-:-:S04]  /*32a70*/  IMAD R8, R0, 0x60, R20 ;  /* 0x0000006000087824 */ /* 0x000fc800078e0214 */
[----:B------:R-:W4:Y:S01]  /*32a80*/  @P1 LDC R5, c[0x0][0x434] ;  /* 0x00010d00ff051b82 */ /* 0x000f220000000800 */
[C---:B------:R-:W-:Y:S01]  /*32a90*/  ISETP.GE.AND P0, PT, R8.reuse, R17, PT ;  /* 0x000000110800720c */ /* 0x040fe20003f06270 */
[----:B------:R-:W-:-:S03]  /*32aa0*/  IMAD.IADD R8, R8, 0x1, R33 ;  /* 0x0000000108087824 */ /* 0x000fc600078e0221 */
[----:B------:R-:W-:Y:S01]  /*32ab0*/  ISETP.GT.U32.OR P0, PT, R20, 0x5f, P0 ;  /* 0x0000005f1400780c */ /* 0x000fe20000704470 */
[----:B------:R-:W-:Y:S02]  /*32ac0*/  IMAD.MOV.U32 R9, RZ, RZ, R8 ;  /* 0x000000ffff097224 */ /* 0x000fe400078e0008 */
[----:B------:R-:W5:Y:S10]  /*32ad0*/  @P1 LDC R7, c[0x0][0x438] ;  /* 0x00010e00ff071b82 */ /* 0x000f740000000800 */
[----:B0-----:R-:W0:Y:S01]  /*32ae0*/  @!P0 LDC.64 R2, c[0x0][0x428] ;  /* 0x00010a00ff028b82 */ /* 0x001e220000000a00 */
[----:B----4-:R-:W-:-:S05]  /*32af0*/  @P1 IMAD.HI.U32 R4, R8, R5, RZ ;  /* 0x0000000508041227 */ /* 0x010fca00078e00ff */
[----:B-----5:R-:W-:Y:S02]  /*32b00*/  @P1 SHF.R.U32.HI R9, RZ, R7, R4 ;  /* 0x00000007ff091219 */ /* 0x020fe40000011604 */
[----:B------:R-:W4:Y:S02]  /*32b10*/  @!P0 LDC.64 R4, c[0x0][0x418] ;  /* 0x00010600ff048b82 */ /* 0x000f240000000a00 */
[--C-:B------:R-:W-:Y:S01]  /*32b20*/  @!P0 SHF.R.S32.HI R7, RZ, 0x1f, R9.reuse ;  /* 0x0000001fff078819 */ /* 0x100fe20000011409 */
[----:B------:R-:W-:Y:S01]  /*32b30*/  @!P0 IMAD.MOV.U32 R6, RZ, RZ, R9 ;  /* 0x000000ffff068224 */ /* 0x000fe200078e0009 */
[----:B---3--:R-:W-:-:S03]  /*32b40*/  SHF.R.S32.HI R35, RZ, 0x1f, R30 ;  /* 0x0000001fff237819 */ /* 0x008fc6000001141e */
[----:B0-----:R-:W-:-:S04]  /*32b50*/  @!P0 IMAD.WIDE.U32 R6, R30, R2, R6 ;  /* 0x000000021e068225 */ /* 0x001fc800078e0006 */
[----:B------:R-:W-:Y:S01]  /*32b60*/  @!P0 IMAD R2, R35, R2, RZ ;  /* 0x0000000223028224 */ /* 0x000fe200078e02ff */
[----:B----4-:R-:W-:-:S03]  /*32b70*/  @!P0 LEA R4, P1, R6, R4, 0x2 ;  /* 0x0000000406048211 */ /* 0x010fc600078210ff */
[----:B------:R-:W-:-:S04]  /*32b80*/  @!P0 IMAD R3, R30, R3, R2 ;  /* 0x000000031e038224 */ /* 0x000fc800078e0202 */
[----:B------:R-:W-:-:S05]  /*32b90*/  @!P0 IMAD.IADD R3, R7, 0x1, R3 ;  /* 0x0000000107038824 */ /* 0x000fca00078e0203 */
[----:B------:R-:W-:-:S05]  /*32ba0*/  @!P0 LEA.HI.X R5, R6, R5, R3, 0x2, P1 ;  /* 0x0000000506058211 */ /* 0x000fca00008f1403 */
[----:B------:R-:W3:Y:S01]  /*32bb0*/  @!P0 LDG.E R11, desc[UR44][R4.64] ;  /* 0x0000002c040b8981 */ /* 0x000ee2000c1e1900 */
[----:B------:R-:W-:Y:S01]  /*32bc0*/  IMAD.U32 R2, RZ, RZ, UR40 ;  /* 0x00000028ff027e24 */ /* 0x000fe2000f8e00ff */
[----:B------:R-:W-:Y:S01]  /*32bd0*/  UMOV UR6, 0xffffffff ;  /* 0xffffffff00067882 */ /* 0x000fe20000000000 */
[----:B-1----:R-:W-:Y:S02]  /*32be0*/  IMAD.SHL.U32 R29, R12, 0x8, RZ ;  /* 0x000000080c1d7824 */ /* 0x002fe400078e00ff */
[----:B------:R-:W-:Y:S01]  /*32bf0*/  IMAD.MOV R3, RZ, RZ, -R9 ;  /* 0x000000ffff037224 */ /* 0x000fe200078e0a09 */
[----:B------:R-:W-:Y:S02]  /*32c00*/  ISETP.NE.AND P2, PT, R2, 0x3, PT ;  /* 0x000000030200780c */ /* 0x000fe40003f45270 */
[----:B------:R-:W-:Y:S01]  /*32c10*/  LOP3.LUT R29, R29, 0x38, RZ, 0xc0, !PT ;  /* 0x000000381d1d7812 */ /* 0x000fe200078ec0ff */
[----:B------:R-:W-:-:S05]  /*32c20*/  IMAD R3, R10, R3, R8 ;  /* 0x000000030a037224 */ /* 0x000fca00078e0208 */
[----:B------:R-:W-:Y:S05]  /*32c30*/  STL [R1+0x45c], R3 ;  /* 0x00045c0301007387 */ /* 0x000fea0000100800 */
[----:B------:R-:W-:-:S04]  /*32c40*/  @P2 LOP3.LUT R22, R22, 0x800, RZ, 0xfc, !PT ;  /* 0x0000080016162812 */ /* 0x000fc800078efcff */
[----:B------:R-:W-:Y:S01]  /*32c50*/  LOP3.LUT R22, R22, 0xfffffffd, RZ, 0xc0, !PT ;  /* 0xfffffffd16167812 */ /* 0x000fe200078ec0ff */
[----:B---3--:R0:W-:Y:S02]  /*32c60*/  STL [R1+0x458], R11 ;  /* 0x0004580b01007387 */ /* 0x0081e40000100800 */
[----:B0-----:R-:W-:Y:S01]  /*32c70*/  IMAD.SHL.U32 R11, R12, 0x8, RZ ;  /* 0x000000080c0b7824 */ /* 0x001fe200078e00ff */
[----:B------:R-:W-:-:S04]  /*32c80*/  LOP3.LUT R12, R29, 0x40, RZ, 0xfc, !PT ;  /* 0x000000401d0c7812 */ /* 0x000fc800078efcff */
[----:B------:R-:W-:Y:S02]  /*32c90*/  LOP3.LUT R11, R11, 0x38, RZ, 0xc0, !PT ;  /* 0x000000380b0b7812 */ /* 0x000fe400078ec0ff */
[----:B------:R-:W-:Y:S02]  /*32ca0*/  ISETP.GE.AND P4, PT, R12, UR5, PT ;  /* 0x000000050c007c0c */ /* 0x000fe4000bf86270 */
[C---:B------:R-:W-:Y:S02]  /*32cb0*/  ISETP.GE.AND P1, PT, R11.reuse, UR4, PT ;  /* 0x000000040b007c0c */ /* 0x040fe4000bf26270 */
[C---:B------:R-:W-:Y:S02]  /*32cc0*/  LOP3.LUT R12, R11.reuse, 0x80, RZ, 0xfc, !PT ;  /* 0x000000800b0c7812 */ /* 0x040fe400078efcff */
[----:B------:R-:W-:Y:S02]  /*32cd0*/  ISETP.GE.AND P0, PT, R11, UR5, PT ;  /* 0x000000050b007c0c */ /* 0x000fe4000bf06270 */
[----:B------:R-:W-:-:S02]  /*32ce0*/  ISETP.GE.AND P3, PT, R12, UR5, PT ;  /* 0x000000050c007c0c */ /* 0x000fc4000bf66270 */
[----:B------:R-:W-:-:S05]  /*32cf0*/  LOP3.LUT R11, R11, 0xc0, RZ, 0xfc, !PT ;  /* 0x000000c00b0b7812 */ /* 0x000fca00078efcff */
[----:B------:R-:W-:Y:S02]  /*32d00*/  @P1 LOP3.LUT R22, R22, 0x2, RZ, 0xfc, !PT ;  /* 0x0000000216161812 */ /* 0x000fe400078efcff */
[----:B------:R-:W-:Y:S02]  /*32d10*/  ISETP.GE.AND P1, PT, R11, UR5, PT ;  /* 0x000000050b007c0c */ /* 0x000fe4000bf26270 */
        /* <DEDUP_REMOVED lines=8> */
[----:B------:R-:W-:Y:S06]  /*32da0*/  BRA.DIV UR6, `(.L_x_13291) ;  /* 0x0000006206ec7947 */ /* 0x000fec000b800000 */
.L_x_13440:
[----:B------:R-:W-:Y:S02]  /*32db0*/  SEL R2, RZ, 0x1, P0 ;  /* 0x00000001ff027807 */ /* 0x000fe40000000000 */
[----:B------:R-:W-:Y:S02]  /*32dc0*/  ISETP.GT.U32.AND P0, PT, R20, 0x5f, PT ;  /* 0x0000005f1400780c */ /* 0x000fe40003f04070 */
[----:B------:R-:W-:Y:S01]  /*32dd0*/  LOP3.LUT R22, R22, 0xffffffdf, RZ, 0xc0, !PT ;  /* 0xffffffdf16167812 */ /* 0x000fe200078ec0ff */
[----:B------:R0:W-:Y:S01]  /*32de0*/  STL [R1+0x49c], R2 ;  /* 0x00049c0201007387 */ /* 0x0001e20000100800 */
[----:B------:R-:W-:-:S09]  /*32df0*/  SHF.R.S32.HI R29, RZ, 0x1f, R18 ;  /* 0x0000001fff1d7819 */ /* 0x000fd20000011412 */
[----:B------:R-:W-:Y:S01]  /*32e00*/  @P0 LOP3.LUT R22, R22, 0x20, RZ, 0xfc, !PT ;  /* 0x0000002016160812 */ /* 0x000fe200078efcff */
[----:B0-----:R-:W-:Y:S06]  /*32e10*/  @!P2 BRA `(.L_x_13292) ;  /* 0x000000000004a947 */ /* 0x001fec0003800000 */
[----:B------:R-:W-:Y:S01]  /*32e20*/  BPT.TRAP 0x1 ;  /* 0x000000040000795c */ /* 0x000fe20000300000 */
.L_x_13292:
[----:B--2---:R-:W-:Y:S01]  /*32e30*/  IMAD R31, R0, -0x60, R17 ;  /* 0xffffffa0001f7824 */ /* 0x004fe200078e0211 */
[----:B------:R-:W-:Y:S01]  /*32e40*/  SHF.L.U32 R0, R27, 0x1f, RZ ;  /* 0x0000001f1b007819 */ /* 0x000fe200000006ff */
[----:B------:R-:W-:Y:S01]  /*32e50*/  IMAD R17, R25, 0x8, R23 ;  /* 0x0000000819117824 */ /* 0x000fe200078e0217 */
[----:B------:R-:W-:Y:S03]  /*32e60*/  BSSY B0, `(.L_x_13293) ;  /* 0x0000003000007945 */ /* 0x000fe60003800000 */
[----:B------:R-:W0:Y:S02]  /*32e70*/  SYNCS.PHASECHK.TRANS64.TRYWAIT P0, [R17+URZ+0x32440], R0 ;  /* 0x03244000110075a7 */ /* 0x000e24000800017f */
[----:B0-----:R-:W-:Y:S05]  /*32e80*/  @!P0 BRA `(.L_x_13294) ;  /* 0x0000006000e48947 */ /* 0x001fea0003800000 */
.L_x_13441:
[----:B------:R-:W-:Y:S05]  /*32e90*/  BSYNC B0 ;  /* 0x0000000000007941 */ /* 0x000fea0003800000 */
.L_x_13293:
        /* <DEDUP_REMOVED lines=26> */
[----:B-1----:R-:W-:Y:S02]  /*33040*/  LOP3.LUT R5, R4, 0x7f, RZ, 0xc0, !PT ;  /* 0x0000007f04057812 */ /* 0x002fe400078ec0ff */
        /* <DEDUP_REMOVED lines=61> */
.L_x_13455:
        /* <DEDUP_REMOVED lines=10> */
.L_x_13296:
        /* <DEDUP_REMOVED lines=11> */
.L_x_13297:
        /* <DEDUP_REMOVED lines=34> */
.L_x_13299:
[----:B------:R-:W-:Y:S05]  /*33790*/  BSYNC B6 ;  /* 0x0000000000067941 */ /* 0x000fea0003800000 */
.L_x_13298:
[----:B------:R-:W2:Y:S01]  /*337a0*/  LDL R21, [R1+0x450] ;  /* 0x0004500001157983 */ /* 0x000ea20000100800 */
[----:B------:R-:W3:Y:S01]  /*337b0*/  LDC R6, c[0x0][0x448] ;  /* 0x00011200ff067b82 */ /* 0x000ee20000000800 */
[----:B------:R-:W-:Y:S02]  /*337c0*/  ULDC.64 UR4, c[0x0][0x298] ;  /* 0x0000a60000047ab9 */ /* 0x000fe40000000a00 */
[----:B------:R-:W4:Y:S04]  /*337d0*/  LDL R20, [R1+0x484] ;  /* 0x0004840001147983 */ /* 0x000f280000100800 */
[----:B-1----:R-:W4:Y:S04]  /*337e0*/  LDL R0, [R1+0x478] ;  /* 0x0004780001007983 */ /* 0x002f280000100800 */
[----:B------:R1:W5:Y:S01]  /*337f0*/  LDL R9, [R1+0x454] ;  /* 0x0004540001097983 */ /* 0x0003620000100800 */
[----:B------:R-:W0:Y:S01]  /*33800*/  S2R R2, SR_TID.X ;  /* 0x0000000000027919 */ /* 0x000e220000002100 */
[----:B---3--:R-:W-:-:S13]  /*33810*/  ISETP.NE.AND P0, PT, R6, 0x1, PT ;  /* 0x000000010600780c */ /* 0x008fda0003f05270 */
[----:B------:R-:W3:Y:S01]  /*33820*/  @P0 LDC R3, c[0x0][0x450] ;  /* 0x00011400ff030b82 */ /* 0x000ee20000000800 */
[----:B0-----:R-:W-:-:S04]  /*33830*/  LOP3.LUT R2, R2, 0x7f, RZ, 0xc0, !PT ;  /* 0x0000007f02027812 */ /* 0x001fc800078ec0ff */
[----:B------:R-:W-:Y:S01]  /*33840*/  SHF.R.U32.HI R2, RZ, 0x3, R2 ;  /* 0x00000003ff027819 */ /* 0x000fe20000011602 */
[----:B--2---:R-:W-:Y:S02]  /*33850*/  IMAD.MOV.U32 R5, RZ, RZ, R21 ;  /* 0x000000ffff057224 */ /* 0x004fe400078e0015 */
[----:B----4-:R-:W-:Y:S02]  /*33860*/  IMAD.MOV.U32 R21, RZ, RZ, R20 ;  /* 0x000000ffff157224 */ /* 0x010fe400078e0014 */
[----:B------:R-:W2:Y:S01]  /*33870*/  LDL R20, [R1+0x464] ;  /* 0x0004640001147983 */ /* 0x000ea20000100800 */
[----:B------:R-:W-:Y:S02]  /*33880*/  IMAD.MOV.U32 R4, RZ, RZ, R0 ;  /* 0x000000ffff047224 */ /* 0x000fe400078e0000 */
[----:B------:R-:W0:Y:S02]  /*33890*/  S2R R0, SR_TID.X ;  /* 0x0000000000007919 */ /* 0x000e240000002100 */
[----:B0-----:R-:W-:-:S05]  /*338a0*/  IMAD.SHL.U32 R0, R0, 0x10, RZ ;  /* 0x0000001000007824 */ /* 0x001fca00078e00ff */
        /* <DEDUP_REMOVED lines=45> */
[----:B-1----:R-:W-:Y:S10]  /*33b80*/  BRA.DIV UR5, `(.L_x_13300) ;  /* 0x0000005e05b87947 */ /* 0x002ff4000b800000 */
[----:B------:R-:W0:Y:S01]  /*33b90*/  SHFL.IDX PT, R5, R0, RZ, 0x181f ;  /* 0x00181fff00057589 */ /* 0x000e2200000e0000 */
[----:B-----5:R-:W-:Y:S02]  /*33ba0*/  IMAD R2, R9, R6, RZ ;  /* 0x0000000609027224 */ /* 0x020fe400078e02ff */
[----:B------:R-:W-:Y:S01]  /*33bb0*/  IMAD.IADD R36, R8, 0x1, R36 ;  /* 0x0000000108247824 */ /* 0x000fe200078e0224 */
[----:B------:R-:W1:Y:S03]  /*33bc0*/  SHFL.IDX PT, R4, R3, RZ, 0x181f ;  /* 0x00181fff03047589 */ /* 0x000e6600000e0000 */
[C---:B------:R-:W-:Y:S01]  /*33bd0*/  VIADD R6, R36.reuse, 0x10 ;  /* 0x0000001024067836 */ /* 0x040fe20000000000 */
[C---:B------:R-:W-:Y:S01]  /*33be0*/  ISETP.GE.AND P0, PT, R36.reuse, R2, PT ;  /* 0x000000022400720c */ /* 0x040fe20003f06270 */
[----:B------:R-:W-:-:S03]  /*33bf0*/  VIADD R8, R36, 0x30 ;  /* 0x0000003024087836 */ /* 0x000fc60000000000 */
[----:B------:R2:W-:Y:S04]  /*33c00*/  STL [R1+0x468], R6 ;  /* 0x0004680601007387 */ /* 0x0005e80000100800 */
[----:B------:R-:W-:Y:S05]  /*33c10*/  STL [R1+0x470], R8 ;  /* 0x0004700801007387 */ /* 0x000fea0000100800 */
        /* <DEDUP_REMOVED lines=22> */
[----:B0-----:R-:W-:-:S05]  /*33d80*/  @!P0 LEA R5, P2, R7, R5, 0x1 ;  /* 0x0000000507058211 */ /* 0x001fca00078408ff */
[----:B-1----:R-:W-:-:S05]  /*33d90*/  @!P0 IMAD.X R4, RZ, RZ, R4, P2 ;  /* 0x000000ffff048224 */ /* 0x002fca00010e0604 */
        /* <DEDUP_REMOVED lines=47> */
.L_x_13472:
        /* <DEDUP_REMOVED lines=11> */
.L_x_13301:
        /* <DEDUP_REMOVED lines=28> */
.L_x_13303:
[----:B------:R-:W-:Y:S05]  /*34300*/  BSYNC B6 ;  /* 0x0000000000067941 */ /* 0x000fea0003800000 */
.L_x_13302:
[----:B------:R-:W2:Y:S01]  /*34310*/  LDL.LU R0, [R1+0x478] ;  /* 0x0004780001007983 */ /* 0x000ea20000300800 */
[----:B------:R-:W1:Y:S01]  /*34320*/  LDC R6, c[0x0][0x448] ;  /* 0x00011200ff067b82 */ /* 0x000e620000000800 */
[----:B------:R-:W-:Y:S02]  /*34330*/  ULDC.64 UR4, c[0x0][0x398] ;  /* 0x0000e60000047ab9 */ /* 0x000fe40000000a00 */
[----:B0-----:R-:W3:Y:S04]  /*34340*/  LDL.LU R2, [R1+0x450] ;  /* 0x0004500001027983 */ /* 0x001ee80000300800 */
[----:B------:R-:W4:Y:S04]  /*34350*/  LDL.LU R21, [R1+0x484] ;  /* 0x0004840001157983 */ /* 0x000f280000300800 */
[----:B------:R-:W5:Y:S01]  /*34360*/  LDL.LU R20, [R1+0x464] ;  /* 0x0004640001147983 */ /* 0x000f620000300800 */
[----:B------:R-:W-:Y:S01]  /*34370*/  IMAD.MOV.U32 R4, RZ, RZ, R37 ;  /* 0x000000ffff047224 */ /* 0x000fe200078e0025 */
[----:B------:R-:W0:Y:S01]  /*34380*/  S2R R8, SR_TID.X ;  /* 0x0000000000087919 */ /* 0x000e220000002100 */
[----:B-1----:R-:W-:-:S13]  /*34390*/  ISETP.NE.AND P0, PT, R6, 0x1, PT ;  /* 0x000000010600780c */ /* 0x002fda0003f05270 */
[----:B------:R-:W1:Y:S01]  /*343a0*/  @P0 LDC R5, c[0x0][0x450] ;  /* 0x00011400ff050b82 */ /* 0x000e620000000800 */
[----:B0-----:R-:W-:-:S05]  /*343b0*/  IMAD.SHL.U32 R7, R8, 0x8, RZ ;  /* 0x0000000808077824 */ /* 0x001fca00078e00ff */
        /* <DEDUP_REMOVED lines=15> */
[----:B------:R-:W-:Y:S02]  /*344b0*/  IMAD.SHL.U32 R20, R8, 0x8, RZ ;  /* 0x0000000808147824 */ /* 0x000fe400078e00ff */
[----:B------:R-:W-:Y:S02]  /*344c0*/  IMAD.IADD R3, R3, 0x1, R0 ;  /* 0x0000000103037824 */ /* 0x000fe400078e0200 */
[----:B------:R-:W0:Y:S01]  /*344d0*/  @P0 LDC R0, c[0x0][0x44c] ;  /* 0x00011300ff000b82 */ /* 0x000e220000000800 */
[----:B------:R-:W-:-:S04]  /*344e0*/  LOP3.LUT R20, R20, 0x38, RZ, 0xc0, !PT ;  /* 0x0000003814147812 */ /* 0x000fc800078ec0ff */
[C---:B------:R-:W-:Y:S02]  /*344f0*/  LOP3.LUT R10, R20.reuse, 0x40, RZ, 0xfc, !PT ;  /* 0x00000040140a7812 */ /* 0x040fe400078efcff */
[C---:B------:R-:W-:Y:S02]  /*34500*/  LOP3.LUT R9, R20.reuse, 0x80, RZ, 0xfc, !PT ;  /* 0x0000008014097812 */ /* 0x040fe400078efcff */
[----:B------:R-:W-:Y:S01]  /*34510*/  LOP3.LUT R8, R20, 0xc0, RZ, 0xfc, !PT ;  /* 0x000000c014087812 */ /* 0x000fe200078efcff */
[----:B0-----:R-:W-:-:S05]  /*34520*/  @P0 IMAD.HI.U32 R0, R37, R0, RZ ;  /* 0x0000000025000227 */ /* 0x001fca00078e00ff */
[----:B-1----:R-:W-:-:S04]  /*34530*/  @P0 SHF.R.U32.HI R4, RZ, R5, R0 ;  /* 0x00000005ff040219 */ /* 0x002fc80000011600 */
        /* <DEDUP_REMOVED lines=27> */
[----:B------:R-:W-:Y:S01]  /*346f0*/  SHFL.IDX PT, R2, R0, RZ, 0x181f ;  /* 0x00181fff00027589 */ /* 0x000fe200000e0000 */
[----:B--2---:R-:W-:-:S03]  /*34700*/  IMAD.MOV.U32 R11, RZ, RZ, R3 ;  /* 0x000000ffff0b7224 */ /* 0x004fc600078e0003 */
[----:B------:R-:W0:Y:S01]  /*34710*/  SHFL.IDX PT, R3, R4, RZ, 0x181f ;  /* 0x00181fff04037589 */ /* 0x000e2200000e0000 */
[----:B---3--:R-:W-:-:S03]  /*34720*/  IMAD R5, R10, R6, RZ ;  /* 0x000000060a057224 */ /* 0x008fc600078e02ff */
[----:B------:R-:W2:Y:S02]  /*34730*/  LDL.LU R10, [R1+0x474] ;  /* 0x00047400010a7983 */ /* 0x000ea40000300800 */
[----:B------:R-:W-:-:S13]  /*34740*/  ISETP.GE.AND P0, PT, R36, R5, PT ;  /* 0x000000052400720c */ /* 0x000fda0003f06270 */
[----:B0-----:R-:W-:-:S05]  /*34750*/  @!P0 LEA R3, P6, R7, R3, 0x1 ;  /* 0x0000000307038211 */ /* 0x001fca00078c08ff */
[----:B------:R-:W-:-:S05]  /*34760*/  @!P0 IMAD.X R2, RZ, RZ, R2, P6 ;  /* 0x000000ffff028224 */ /* 0x000fca00030e0602 */
[----:B------:R-:W-:-:S04]  /*34770*/  @!P0 LOP3.LUT R3, R3, R2, RZ, 0x3c, !PT ;  /* 0x0000000203038212 */ /* 0x000fc800078e3cff */
[----:B------:R-:W-:-:S04]  /*34780*/  @!P0 LOP3.LUT R2, R3, R2, RZ, 0x3c, !PT ;  /* 0x0000000203028212 */ /* 0x000fc800078e3cff */
[----:B------:R-:W-:-:S05]  /*34790*/  @!P0 LOP3.LUT R3, R3, R2, RZ, 0x3c, !PT ;  /* 0x0000000203038212 */ /* 0x000fca00078e3cff */
[----:B------:R-:W-:Y:S01]  /*347a0*/  @!PT LDS RZ, [RZ] ;  /* 0x00000000fffff984 */ /* 0x000fe20000000800 */
[----:B------:R-:W-:Y:S04]  /*347b0*/  @!P0 LDGSTS.E.BYPASS.LTC128B.128 [R26+0x22400], desc[UR44][R2.64], !P4 ;  /* 0x22400000021a8fae */ /* 0x000fe8000e101d6c */
[----:B------:R-:W-:Y:S04]  /*347c0*/  @!P0 LDGSTS.E.BYPASS.LTC128B.128 [R26+0x26400], desc[UR44][R2.64+0x80], !P3 ;  /* 0x26400080021a8fae */ /* 0x000fe8000d901d6c */
[----:B------:R-:W-:Y:S04]  /*347d0*/  @!P0 LDGSTS.E.BYPASS.LTC128B.128 [R26+0x2a400], desc[UR44][R2.64+0x100], !P2 ;  /* 0x2a400100021a8fae */ /* 0x000fe8000d101d6c */
[----:B------:R0:W-:Y:S01]  /*347e0*/  @!P0 LDGSTS.E.BYPASS.LTC128B.128 [R26+0x2e400], desc[UR44][R2.64+0x180], !P1 ;  /* 0x2e400180021a8fae */ /* 0x0001e2000c901d6c */
[----:B----4-:R-:W-:-:S03]  /*347f0*/  ISETP.GE.AND P0, PT, R9, R5, PT ;  /* 0x000000050900720c */ /* 0x010fc60003f06270 */
[----:B------:R-:W3:Y:S04]  /*34800*/  LDL.LU R9, [R1+0x47c] ;  /* 0x00047c0001097983 */ /* 0x000ee80000300800 */
[----:B0-----:R-:W0:Y:S04]  /*34810*/  SHFL.IDX PT, R2, R4, 0x1, 0x181f ;  /* 0x00381f0004027f89 */ /* 0x001e2800000e0000 */
[----:B------:R-:W1:Y:S02]  /*34820*/  SHFL.IDX PT, R6, R0, 0x1, 0x181f ;  /* 0x00381f0000067f89 */ /* 0x000e6400000e0000 */
[----:B0-----:R-:W-:-:S05]  /*34830*/  @!P0 LEA R2, P6, R7, R2, 0x1 ;  /* 0x0000000207028211 */ /* 0x001fca00078c08ff */
[----:B-1----:R-:W-:-:S05]  /*34840*/  @!P0 IMAD.X R3, RZ, RZ, R6, P6 ;  /* 0x000000ffff038224 */ /* 0x002fca00030e0606 */
[----:B------:R-:W-:Y:S04]  /*34850*/  @!P0 LDGSTS.E.BYPASS.LTC128B.128 [R26+0x22c00], desc[UR44][R2.64], !P4 ;  /* 0x22c00000021a8fae */ /* 0x000fe8000e101d6c */
[----:B------:R-:W-:Y:S04]  /*34860*/  @!P0 LDGSTS.E.BYPASS.LTC128B.128 [R26+0x26c00], desc[UR44][R2.64+0x80], !P3 ;  /* 0x26c00080021a8fae */ /* 0x000fe8000d901d6c */
[----:B------:R-:W-:Y:S04]  /*34870*/  @!P0 LDGSTS.E.BYPASS.LTC128B.128 [R26+0x2ac00], desc[UR44][R2.64+0x100], !P2 ;  /* 0x2ac00100021a8fae */ /* 0x000fe8000d101d6c */
[----:B------:R0:W-:Y:S01]  /*34880*/  @!P0 LDGSTS.E.BYPASS.LTC128B.128 [R26+0x2ec00], desc[UR44][R2.64+0x180], !P1 ;  /* 0x2ec00180021a8fae */ /* 0x0001e2000c901d6c */
[----:B-----5:R-:W-:-:S03]  /*34890*/  ISETP.GE.AND P0, PT, R8, R5, PT ;  /* 0x000000050800720c */ /* 0x020fc60003f06270 */
[----:B------:R-:W4:Y:S04]  /*348a0*/  LDL.LU R8, [R1+0x480] ;  /* 0x0004800001087983 */ /* 0x000f280000300800 */
[----:B0-----:R-:W0:Y:S04]  /*348b0*/  SHFL.IDX PT, R2, R4, 0x2, 0x181f ;  /* 0x00581f0004027f89 */ /* 0x001e2800000e0000 */
[----:B------:R-:W1:Y:S02]  /*348c0*/  SHFL.IDX PT, R6, R0, 0x2, 0x181f ;  /* 0x00581f0000067f89 */ /* 0x000e6400000e0000 */
[----:B0-----:R-:W-:-:S05]  /*348d0*/  @!P0 LEA R2, P6, R7, R2, 0x1 ;  /* 0x0000000207028211 */ /* 0x001fca00078c08ff */
[----:B-1----:R-:W-:-:S05]  /*348e0*/  @!P0 IMAD.X R3, RZ, RZ, R6, P6 ;  /* 0x000000ffff038224 */ /* 0x002fca00030e0606 */
        /* <DEDUP_REMOVED lines=33> */
[----:B----4-:R-:W-:-:S13]  /*34b00*/  ISETP.GE.AND P0, PT, R8, R5, PT ;  /* 0x000000050800720c */ /* 0x010fda0003f06270 */
        /* <DEDUP_REMOVED lines=8> */
.L_x_13490:
        /* <DEDUP_REMOVED lines=13> */
.L_x_13306:
[----:B------:R-:W-:Y:S05]  /*34c60*/  BSYNC B0 ;  /* 0x0000000000007941 */ /* 0x000fea0003800000 */
.L_x_13305:
[----:B------:R-:W-:Y:S01]  /*34c70*/  NOP ;  /* 0x0000000000007918 */ /* 0x000fe20000000000 */
[----:B------:R-:W-:-:S13]  /*34c80*/  PLOP3.LUT P0, PT, PT, PT, PT, 0x80, 0x0 ;  /* 0x000000000000781c */ /* 0x000fda0003f0f070 */
.L_x_13307:
[----:B------:R-:W-:Y:S02]  /*34c90*/  PLOP3.LUT P1, PT, P1, P0, PT, 0xa2, 0x0 ;  /* 0x000000000000781c */ /* 0x000fe40000f21472 */
[----:B------:R-:W-:-:S08]  /*34ca0*/  @P0 R2UR P1, UR4, R23 ;  /* 0x00000000170402ca */ /* 0x000fd00000020000 */
[----:B------:R-:W-:-:S05]  /*34cb0*/  @P0 PLOP3.LUT P0, PT, P1, PT, PT, 0x80, 0x0 ;  /* 0x000000000000081c */ /* 0x000fca0000f0f070 */
[----:B------:R-:W-:Y:S01]  /*34cc0*/  @!P1 SYNCS.ARRIVE.TRANS64.RED.A0T1 RZ, [UR4+0x32410], RZ ;  /* 0x032410ffffff99a7 */ /* 0x000fe20008200404 */
[----:B------:R-:W-:Y:S07]  /*34cd0*/  @!P1 ARRIVES.LDGSTSBAR.64.TRANSCNT [UR4+0x32410] ;  /* 0x03241000ff0099b0 */ /* 0x000fee0008000a84 */
[----:B------:R-:W-:Y:S05]  /*34ce0*/  @P0 BRA.U.ANY `(.L_x_13307) ;  /* 0xfffffffd00e80947 */ /* 0x000fea000393ffff */
[----:B01----:R-:W3:Y:S02]  /*34cf0*/  LDL.LU R2, [R1+0x48c] ;  /* 0x00048c0001027983 */ /* 0x003ee40000300800 */
        /* <DEDUP_REMOVED lines=11> */
.L_x_13491:
[----:B------:R-:W-:Y:S05]  /*34db0*/  BSYNC B0 ;  /* 0x0000000000007941 */ /* 0x000fea0003800000 */
.L_x_13308:
[----:B------:R-:W-:-:S05]  /*34dc0*/  IMAD.U32 R2, RZ, RZ, UR40 ;  /* 0x00000028ff027e24 */ /* 0x000fca000f8e00ff */
[----:B------:R-:W-:-:S13]  /*34dd0*/  ISETP.NE.AND P0, PT, R2, 0x3, PT ;  /* 0x000000030200780c */ /* 0x000fda0003f05270 */
[----:B------:R-:W-:Y:S05]  /*34de0*/  @!P0 BRA `(.L_x_13310) ;  /* 0x0000000000048947 */ /* 0x000fea0003800000 */
[----:B------:R-:W-:Y:S01]  /*34df0*/  BPT.TRAP 0x1 ;  /* 0x000000040000795c */ /* 0x000fe20000300000 */
.L_x_13310:
[----:B0-----:R-:W-:Y:S01]  /*34e00*/  SHF.L.U32 R0, R27, 0x1f, RZ ;  /* 0x0000001f1b007819 */ /* 0x001fe200000006ff */
[----:B------:R-:W-:Y:S03]  /*34e10*/  BSSY B0, `(.L_x_13311) ;  /* 0x0000003000007945 */ /* 0x000fe60003800000 */
[----:B------:R-:W0:Y:S02]  /*34e20*/  SYNCS.PHASECHK.TRANS64.TRYWAIT P0, [R17+URZ+0x32460], R0 ;  /* 0x03246000110075a7 */ /* 0x000e24000800017f */
[----:B0-----:R-:W-:Y:S05]  /*34e30*/  @!P0 BRA `(.L_x_13312) ;  /* 0x0000006400308947 */ /* 0x001fea0003800000 */
.L_x_13492:
[----:B------:R-:W-:Y:S05]  /*34e40*/  BSYNC B0 ;  /* 0x0000000000007941 */ /* 0x000fea0003800000 */
.L_x_13311:
[----:B------:R-:W0:Y:S01]  /*34e50*/  LDL.LU R3, [R1+0x494] ;  /* 0x0004940001037983 */ /* 0x000e220000300800 */
[----:B------:R-:W-:-:S03]  /*34e60*/  ULDC.64 UR4, c[0x0][0x328] ;  /* 0x0000ca0000047ab9 */ /* 0x000fc60000000a00 */
[----:B------:R-:W3:Y:S04]  /*34e70*/  LDL.LU R2, [R1+0x45c] ;  /* 0x00045c0001027983 */ /* 0x000ee80000300800 */
[----:B------:R-:W4:Y:S04]  /*34e80*/  LDL.LU R7, [R1+0x498] ;  /* 0x0004980001077983 */ /* 0x000f280000300800 */
[----:B--2---:R-:W2:Y:S04]  /*34e90*/  LDL.LU R6, [R1+0x458] ;  /* 0x0004580001067983 */ /* 0x004ea80000300800 */
[----:B------:R-:W5:Y:S01]  /*34ea0*/  LDL.LU R4, [R1+0x49c] ;  /* 0x00049c0001047983 */ /* 0x000f620000300800 */
[----:B------:R-:W-:-:S02]  /*34eb0*/  LOP3.LUT P3, RZ, R22, 0x10, RZ, 0xc0, !PT ;  /* 0x0000001016ff7812 */ /* 0x000fc4000786c0ff */
[C---:B------:R-:W-:Y:S02]  /*34ec0*/  LOP3.LUT P2, RZ, R22.reuse, 0x8, RZ, 0xc0, !PT ;  /* 0x0000000816ff7812 */ /* 0x040fe4000784c0ff */
[C---:B------:R-:W-:Y:S02]  /*34ed0*/  LOP3.LUT P1, RZ, R22.reuse, 0x4, RZ, 0xc0, !PT ;  /* 0x0000000416ff7812 */ /* 0x040fe4000782c0ff */
[----:B------:R-:W-:Y:S01]  /*34ee0*/  LOP3.LUT P4, RZ, R22, 0x1, RZ, 0xc0, !PT ;  /* 0x0000000116ff7812 */ /* 0x000fe2000788c0ff */
[----:B0-----:R-:W-:-:S04]  /*34ef0*/  IMAD R0, R3, UR4, RZ ;  /* 0x0000000403007c24 */ /* 0x001fc8000f8e02ff */
[C---:B---3--:R-:W-:Y:S02]  /*34f00*/  IMAD R5, R2.reuse, UR5, R0 ;  /* 0x0000000502057c24 */ /* 0x048fe4000f8e0200 */
[----:B------:R-:W-:Y:S01]  /*34f10*/  IMAD.WIDE.U32 R2, R2, UR4, RZ ;  /* 0x0000000402027c25 */ /* 0x000fe2000f8e00ff */
[----:B------:R-:W-:-:S03]  /*34f20*/  ULDC.64 UR4, c[0x0][0x338] ;  /* 0x0000ce0000047ab9 */ /* 0x000fc60000000a00 */
[----:B------:R-:W-:Y:S02]  /*34f30*/  IMAD.IADD R3, R3, 0x1, R5 ;  /* 0x0000000103037824 */ /* 0x000fe400078e0205 */
[----:B----4-:R-:W-:Y:S01]  /*34f40*/  IMAD R0, R7, UR4, RZ ;  /* 0x0000000407007c24 */ /* 0x010fe2000f8e02ff */
[----:B------:R-:W-:Y:S01]  /*34f50*/  SEL R7, RZ, 0x8, P1 ;  /* 0x00000008ff077807 */ /* 0x000fe20000800000 */
[----:B--2---:R-:W-:-:S04]  /*34f60*/  IMAD.WIDE.U32 R2, R6, UR4, R2 ;  /* 0x0000000406027c25 */ /* 0x004fc8000f8e0002 */
[----:B------:R-:W-:Y:S01]  /*34f70*/  IMAD R5, R6, UR5, R0 ;  /* 0x0000000506057c24 */ /* 0x000fe2000f8e0200 */
[----:B------:R-:W-:Y:S01]  /*34f80*/  ULDC.64 UR4, c[0x0][0x330] ;  /* 0x0000cc0000047ab9 */ /* 0x000fe20000000a00 */
[----:B------:R-:W-:Y:S02]  /*34f90*/  SEL R0, RZ, 0x2, P3 ;  /* 0x00000002ff007807 */ /* 0x000fe40001800000 */
        /* <DEDUP_REMOVED lines=84> */
.L_x_13506:
        /* <DEDUP_REMOVED lines=15> */
.L_x_13314:
        /* <DEDUP_REMOVED lines=11> */
.L_x_13315:
[----:B------:R-:W2:Y:S01]  /*35680*/  LDL.LU R2, [R1+0x490] ;  /* 0x0004900001027983 */ /* 0x000ea20000300800 */
[----:B------:R0:W-:Y:S01]  /*35690*/  SYNCS.ARRIVE.TRANS64.A1T0 RZ, [R17+URZ+0x32450], RZ ;  /* 0x032450ff11ff79a7 */ /* 0x0001e2000810003f */
[----:B------:R-:W-:Y:S01]  /*356a0*/  BSSY B0, `(.L_x_13316) ;  /* 0x00000e0000007945 */ /* 0x000fe20003800000 */
[----:B--2---:R-:W-:-:S05]  /*356b0*/  VIADD R10, R2, 0xfffffffe ;  /* 0xfffffffe020a7836 */ /* 0x004fca0000000000 */
[----:B------:R-:W-:-:S13]  /*356c0*/  ISETP.GE.AND P0, PT, R10, R34, PT ;  /* 0x000000220a00720c */ /* 0x000fda0003f06270 */
[----:B0-----:R-:W-:Y:S05]  /*356d0*/  @!P0 BRA `(.L_x_13317) ;  /* 0x0000000c00708947 */ /* 0x001fea0003800000 */
.L_x_13330:
        /* <DEDUP_REMOVED lines=26> */
[----:B------:R-:W-:Y:S02]  /*35880*/  @!P1 IMAD.IADD R3, R5, 0x1, R3 ;  /* 0x0000000105039824 */ /* 0x000fe400078e0203 */
[----:B------:R-:W-:-:S03]  /*35890*/  IMAD.MOV.U32 R5, RZ, RZ, RZ ;  /* 0x000000ffff057224 */ /* 0x000fc600078e00ff */
[----:B------:R-:W-:Y:S01]  /*358a0*/  @!P1 LEA.HI.X R9, R2, R9, R3, 0x2, P0 ;  /* 0x0000000902099211 */ /* 0x000fe200000f1403 */
[----:B------:R-:W-:Y:S01]  /*358b0*/  IMAD.MOV R3, RZ, RZ, -R11 ;  /* 0x000000ffff037224 */ /* 0x000fe200078e0a0b */
[----:B------:R-:W-:-:S03]  /*358c0*/  ISETP.NE.AND P0, PT, R25, 0x2, PT ;  /* 0x000000021900780c */ /* 0x000fc60003f05270 */
[----:B------:R0:W5:Y:S01]  /*358d0*/  @!P1 LDG.E R5, desc[UR44][R8.64] ;  /* 0x0000002c08059981 */ /* 0x000162000c1e1900 */
[----:B------:R-:W-:Y:S01]  /*358e0*/  ISETP.NE.AND P1, PT, R12, 0x3, PT ;  /* 0x000000030c00780c */ /* 0x000fe20003f25270 */
[----:B------:R-:W-:Y:S01]  /*358f0*/  IMAD R6, R6, R3, R7 ;  /* 0x0000000306067224 */ /* 0x000fe200078e0207 */
[----:B------:R-:W-:Y:S01]  /*35900*/  SEL R2, RZ, 0x1, P0 ;  /* 0x00000001ff027807 */ /* 0x000fe20000000000 */
[----:B------:R-:W-:Y:S01]  /*35910*/  IMAD.MOV.U32 R3, RZ, RZ, R10 ;  /* 0x000000ffff037224 */ /* 0x000fe200078e000a */
[----:B------:R-:W-:Y:S05]  /*35920*/  YIELD ;  /* 0x0000000000007946 */ /* 0x000fea0003800000 */
[----:B------:R-:W-:Y:S01]  /*35930*/  SEL R25, R25, RZ, P0 ;  /* 0x000000ff19197207 */ /* 0x000fe20000000000 */
[----:B------:R-:W-:Y:S01]  /*35940*/  VIADD R10, R10, 0xffffffff ;  /* 0xffffffff0a0a7836 */ /* 0x000fe20000000000 */
[----:B------:R-:W-:-:S02]  /*35950*/  LOP3.LUT R27, R27, R2, RZ, 0x3c, !PT ;  /* 0x000000021b1b7212 */ /* 0x000fc400078e3cff */
[----:B------:R-:W-:Y:S01]  /*35960*/  ISETP.GT.AND P2, PT, R3, R34, PT ;  /* 0x000000220300720c */ /* 0x000fe20003f44270 */
[----:B0-----:R-:W-:-:S12]  /*35970*/  @!P1 BRA `(.L_x_13318) ;  /* 0x0000000000049947 */ /* 0x001fd80003800000 */
[----:B------:R-:W-:Y:S01]  /*35980*/  BPT.TRAP 0x1 ;  /* 0x000000040000795c */ /* 0x000fe20000300000 */
.L_x_13318:
[----:B------:R-:W-:Y:S01]  /*35990*/  IMAD R4, R25, 0x8, R23 ;  /* 0x0000000819047824 */ /* 0x000fe200078e0217 */
[----:B------:R-:W-:Y:S01]  /*359a0*/  SHF.L.U32 R21, R27, 0x1f, RZ ;  /* 0x0000001f1b157819 */ /* 0x000fe200000006ff */
[----:B------:R-:W-:Y:S01]  /*359b0*/  BSSY B1, `(.L_x_13319) ;  /* 0x0000004000017945 */ /* 0x000fe20003800000 */
[----:B------:R-:W-:Y:S02]  /*359c0*/  SHF.R.S32.HI R17, RZ, 0x1f, R6 ;  /* 0x0000001fff117819 */ /* 0x000fe40000011406 */
[----:B------:R-:W0:Y:S02]  /*359d0*/  SYNCS.PHASECHK.TRANS64.TRYWAIT P0, [R4+URZ+0x32440], R21 ;  /* 0x03244015040075a7 */ /* 0x000e24000800017f */
[----:B0-----:R-:W-:Y:S05]  /*359e0*/  @!P0 BRA `(.L_x_13320) ;  /* 0x0000006000988947 */ /* 0x001fea0003800000 */
.L_x_13507:
[----:B------:R-:W-:Y:S05]  /*359f0*/  BSYNC B1 ;  /* 0x0000000000017941 */ /* 0x000fea0003800000 */
.L_x_13319:
        /* <DEDUP_REMOVED lines=52> */
.L_x_13521:
        /* <DEDUP_REMOVED lines=8> */
.L_x_13322:
        /* <DEDUP_REMOVED lines=11> */
.L_x_13323:
[----:B------:R2:W-:Y:S01]  /*35e70*/  SYNCS.ARRIVE.TRANS64.A1T0 RZ, [R4+URZ+0x32430], RZ ;  /* 0x032430ff04ff79a7 */ /* 0x0005e2000810003f */
[----:B------:R-:W-:Y:S05]  /*35e80*/  @!P3 BRA `(.L_x_13324) ;  /* 0x000000000004b947 */ /* 0x000fea0003800000 */
[----:B------:R-:W-:Y:S01]  /*35e90*/  BPT.TRAP 0x1 ;  /* 0x000000040000795c */ /* 0x000fe20000300000 */
.L_x_13324:
[----:B------:R-:W3:Y:S01]  /*35ea0*/  SYNCS.PHASECHK.TRANS64.TRYWAIT P0, [R4+URZ+0x32460], R21 ;  /* 0x03246015040075a7 */ /* 0x000ee2000800017f */
[----:B------:R-:W-:Y:S04]  /*35eb0*/  BSSY B1, `(.L_x_13325) ;  /* 0x0000002000017945 */ /* 0x000fe80003800000 */
[----:B---3--:R-:W-:Y:S05]  /*35ec0*/  @!P0 BRA `(.L_x_13326) ;  /* 0x0000006400188947 */ /* 0x008fea0003800000 */
.L_x_13522:
[----:B------:R-:W-:Y:S05]  /*35ed0*/  BSYNC B1 ;  /* 0x0000000000017941 */ /* 0x000fea0003800000 */
.L_x_13325:
        /* <DEDUP_REMOVED lines=68> */
.L_x_13536:
        /* <DEDUP_REMOVED lines=11> */
.L_x_13328:
        /* <DEDUP_REMOVED lines=11> */
.L_x_13329:
[----:B------:R0:W-:Y:S01]  /*36480*/  SYNCS.ARRIVE.TRANS64.A1T0 RZ, [R4+URZ+0x32450], RZ ;  /* 0x032450ff04ff79a7 */ /* 0x0001e2000810003f */
[----:B------:R-:W-:Y:S05]  /*36490*/  @P2 BRA `(.L_x_13330) ;  /* 0xfffffff000902947 */ /* 0x000fea000383ffff */
.L_x_13317:
[----:B------:R-:W-:Y:S05]  /*364a0*/  BSYNC B0 ;  /* 0x0000000000007941 */ /* 0x000fea0003800000 */
.L_x_13316:
        /* <DEDUP_REMOVED lines=11> */
[----:B0-23--:R-:W1:Y:S02]  /*36560*/  FLO.U32 R4, UR4 ;  /* 0x0000000400047d00 */ /* 0x00de6400080e0000 */
[----:B-1----:R-:W-:-:S06]  /*36570*/  ISETP.EQ.U32.AND P1, PT, R4, R5, PT ;  /* 0x000000050400720c */ /* 0x002fcc0003f22070 */
[----:B------:R-:W4:Y:S07]  /*36580*/  POPC R5, UR4 ;  /* 0x0000000400057d09 */ /* 0x000f2e0008000000 */
[----:B----4-:R-:W2:Y:S01]  /*36590*/  @P1 ATOMG.E.ADD.STRONG.GPU PT, R3, desc[UR44][R2.64], R5 ;  /* 0x00000005020319a8 */ /* 0x010ea200081ee1ec */
[----:B------:R-:W0:Y:S02]  /*365a0*/  S2R R6, SR_LTMASK ;  /* 0x0000000000067919 */ /* 0x000e240000003900 */
[----:B0-----:R-:W-:-:S04]  /*365b0*/  LOP3.LUT R6, R6, UR4, RZ, 0xc0, !PT ;  /* 0x0000000406067c12 */ /* 0x001fc8000f8ec0ff */
[----:B------:R-:W0:Y:S01]  /*365c0*/  POPC R7, R6 ;  /* 0x0000000600077309 */ /* 0x000e220000000000 */
[----:B--2---:R-:W0:Y:S02]  /*365d0*/  SHFL.IDX PT, R4, R3, R4, 0x1f ;  /* 0x00001f0403047589 */ /* 0x004e2400000e0000 */
[----:B0-----:R-:W-:-:S07]  /*365e0*/  IADD3 R16, R4, UR39, R7 ;  /* 0x0000002704107c10 */ /* 0x001fce000fffe007 */
.L_x_13332:
[----:B------:R-:W-:Y:S05]  /*365f0*/  BSYNC B0 ;  /* 0x0000000000007941 */ /* 0x000fea0003800000 */
.L_x_13331:
[----:B------:R-:W-:Y:S02]  /*36600*/  LOP3.LUT R27, R27, R0, RZ, 0x3c, !PT ;  /* 0x000000001b1b7212 */ /* 0x000fe400078e3cff */
[----:B------:R-:W-:-:S07]  /*36610*/  SEL R25, R25, RZ, P0 ;  /* 0x000000ff19197207 */ /* 0x000fce0000000000 */
.L_x_13285:
[----:B------:R-:W-:Y:S05]  /*36620*/  BSYNC B7 ;  /* 0x0000000000077941 */ /* 0x000fea0003800000 */
.L_x_13283:
[----:B------:R-:W-:-:S13]  /*36630*/  LOP3.LUT P0, RZ, R22, 0x1000, RZ, 0xc0, !PT ;  /* 0x0000100016ff7812 */ /* 0x000fda000780c0ff */
[----:B------:R-:W-:Y:S05]  /*36640*/  @!P0 BRA `(.L_x_13333) ;  /* 0x0000000000248947 */ /* 0x000fea0003800000 */
[----:B------:R-:W-:Y:S05]  /*36650*/  WARPSYNC.ALL ;  /* 0x0000000000007948 */ /* 0x000fea0003800000 */
[----:B------:R-:W4:Y:S08]  /*36660*/  S2UR UR5, SR_CgaCtaId ;  /* 0x00000000000579c3 */ /* 0x000f300000008800 */
[----:B------:R-:W-:Y:S06]  /*36670*/  BAR.SYNC.DEFER_BLOCKING 0x5, 0x180 ;  /* 0x0146000000007b1d */ /* 0x000fec0000010000 */
[----:B------:R-:W-:-:S02]  /*36680*/  UMOV UR4, 0x400 ;  /* 0x0000040000047882 */ /* 0x000fc40000000000 */
[----:B----4-:R-:W-:-:S06]  /*36690*/  ULEA UR4, UR5, UR4, 0x18 ;  /* 0x0000000405047291 */ /* 0x010fcc000f8ec03f */
[----:B0-----:R-:W-:-:S05]  /*366a0*/  IMAD.U32 R23, RZ, RZ, UR4 ;  /* 0x00000004ff177e24 */ /* 0x001fca000f8e00ff */
[----:B------:R4:W0:Y:S01]  /*366b0*/  LDS.128 R16, [R23+0x324d0] ;  /* 0x0324d00017107984 */ /* 0x0008220000000c00 */
[----:B------:R-:W-:Y:S06]  /*366c0*/  BAR.ARV 0x4, 0x180 ;  /* 0x0106000000007b1d */ /* 0x000fec0000002000 */
[----:B------:R-:W-:Y:S05]  /*366d0*/  BRA `(.L_x_13334) ;  /* 0x0000000800cc7947 */ /* 0x000fea0003800000 */
.L_x_13333:
        /* <DEDUP_REMOVED lines=36> */
.L_x_13546:
[----:B------:R-:W-:Y:S02]  /*36920*/  ULDC UR4, c[0x0][0xd38] ;  /* 0x00034e0000047ab9 */ /* 0x000fe40000000800 */
[----:B------:R-:W-:-:S04]  /*36930*/  IMAD.U32 R7, RZ, RZ, UR4 ;  /* 0x00000004ff077e24 */ /* 0x000fc8000f8e00ff */
[----:B--2---:R-:W-:-:S04]  /*36940*/  IMAD R14, R14, R7, RZ ;  /* 0x000000070e0e7224 */ /* 0x004fc800078e02ff */
[----:B------:R-:W-:-:S05]  /*36950*/  IMAD.IADD R9, R4, 0x1, R14 ;  /* 0x0000000104097824 */ /* 0x000fca00078e020e */
[----:B------:R-:W-:-:S13]  /*36960*/  ISETP.GT.AND P6, PT, R9, R0, PT ;  /* 0x000000000900720c */ /* 0x000fda0003fc4270 */
[----:B------:R-:W-:Y:S05]  /*36970*/  @P6 BRA `(.L_x_13336) ;  /* 0x00000000009c6947 */ /* 0x000fea0003800000 */
.L_x_13341:
        /* <DEDUP_REMOVED lines=14> */
.L_x_13339:
[----:B------:R-:W-:Y:S05]  /*36a60*/  BSYNC B0 ;  /* 0x0000000000007941 */ /* 0x000fea0003800000 */
.L_x_13338:
[----:B------:R-:W-:-:S03]  /*36a70*/  UMOV UR4, 0xffffffff ;  /* 0xffffffff00047882 */ /* 0x000fc60000000000 */
[----:B------:R-:W-:Y:S05]  /*36a80*/  BRA.DIV UR4, `(.L_x_13340) ;  /* 0x0000006604287947 */ /* 0x000fea000b800000 */
[----:B-----5:R-:W2:Y:S02]  /*36a90*/  SHFL.UP PT, R14, R5, 0x1, RZ ;  /* 0x04200000050e7989 */ /* 0x020ea400000e00ff */
[----:B--2---:R-:W-:-:S05]  /*36aa0*/  SEL R14, R14, RZ, P1 ;  /* 0x000000ff0e0e7207 */ /* 0x004fca0000800000 */
[----:B-1----:R-:W-:-:S05]  /*36ab0*/  IMAD.IADD R13, R5, 0x1, R14 ;  /* 0x00000001050d7824 */ /* 0x002fca00078e020e */
        /* <DEDUP_REMOVED lines=13> */
.L_x_13554:
[----:B------:R-:W-:Y:S02]  /*36b90*/  ULDC UR4, c[0x0][0xd38] ;  /* 0x00034e0000047ab9 */ /* 0x000fe40000000800 */
[----:B------:R-:W-:-:S04]  /*36ba0*/  IMAD.U32 R7, RZ, RZ, UR4 ;  /* 0x00000004ff077e24 */ /* 0x000fc8000f8e00ff */
[----:B-1----:R-:W-:-:S04]  /*36bb0*/  IMAD R14, R14, R7, RZ ;  /* 0x000000070e0e7224 */ /* 0x002fc800078e02ff */
[----:B------:R-:W-:-:S05]  /*36bc0*/  IMAD.IADD R9, R14, 0x1, R9 ;  /* 0x000000010e097824 */ /* 0x000fca00078e0209 */
[----:B------:R-:W-:-:S13]  /*36bd0*/  ISETP.GT.AND P6, PT, R9, R0, PT ;  /* 0x000000000900720c */ /* 0x000fda0003fc4270 */
[----:B------:R-:W-:Y:S05]  /*36be0*/  @!P6 BRA `(.L_x_13341) ;  /* 0xfffffffc0064e947 */ /* 0x000fea000383ffff */
.L_x_13336:
        /* <DEDUP_REMOVED lines=8> */
.L_x_13558:
[----:B------:R-:W-:Y:S01]  /*36c70*/  ISETP.NE.AND P0, PT, R3, RZ, PT ;  /* 0x000000ff0300720c */ /* 0x000fe20003f05270 */
[----:B------:R-:W-:-:S12]  /*36c80*/  IMAD.MOV.U32 R14, RZ, RZ, RZ ;  /* 0x000000ffff0e7224 */ /* 0x000fd800078e00ff */
[----:B------:R-:W-:Y:S05]  /*36c90*/  @!P0 BRA `(.L_x_13343) ;  /* 0x0000000000108947 */ /* 0x000fea0003800000 */
[----:B------:R-:W-:Y:S01]  /*36ca0*/  UMOV UR4, 0xffffffff ;  /* 0xffffffff00047882 */ /* 0x000fe20000000000 */
[----:B------:R-:W-:Y:S02]  /*36cb0*/  VIADD R12, R4, 0xffffffff ;  /* 0xffffffff040c7836 */ /* 0x000fe40000000000 */
[----:B------:R-:W-:Y:S05]  /*36cc0*/  BRA.DIV UR4, `(.L_x_13344) ;  /* 0x00000066049c7947 */ /* 0x000fea000b800000 */
[----:B------:R4:W0:Y:S02]  /*36cd0*/  SHFL.IDX PT, R14, R2, R12, 0x1f ;  /* 0x00001f0c020e7589 */ /* 0x00082400000e0000 */
.L_x_13343:
        /* <DEDUP_REMOVED lines=66> */
.L_x_13337:
[----:B------:R-:W-:Y:S01]  /*37100*/  UMOV UR4, URZ ;  /* 0x0000003f00047c82 */ /* 0x000fe20008000000 */
[----:B------:R-:W-:Y:S01]  /*37110*/  UMOV UR5, URZ ;  /* 0x0000003f00057c82 */ /* 0x000fe20008000000 */
[----:B------:R-:W-:Y:S01]  /*37120*/  ULDC UR6, c[0x0][0xd3c] ;  /* 0x00034f0000067ab9 */ /* 0x000fe20000000800 */
[----:B------:R-:W-:Y:S02]  /*37130*/  IMAD.MOV.U32 R16, RZ, RZ, R0 ;  /* 0x000000ffff107224 */ /* 0x000fe400078e0000 */
[----:B------:R-:W-:Y:S02]  /*37140*/  IMAD.U32 R17, RZ, RZ, UR4 ;  /* 0x00000004ff117e24 */ /* 0x000fe4000f8e00ff */
[----:B------:R-:W-:Y:S02]  /*37150*/  IMAD.U32 R18, RZ, RZ, UR5 ;  /* 0x00000005ff127e24 */ /* 0x000fe4000f8e00ff */
[----:B------:R-:W-:-:S07]  /*37160*/  IMAD.U32 R19, RZ, RZ, UR6 ;  /* 0x00000006ff137e24 */ /* 0x000fce000f8e00ff */
.L_x_13345:
        /* <DEDUP_REMOVED lines=10> */
.L_x_13334:
[----:B------:R-:W-:Y:S02]  /*37210*/  ULDC UR4, c[0x0][0xd3c] ;  /* 0x00034f0000047ab9 */ /* 0x000fe40000000800 */
[----:B0-----:R-:W-:-:S13]  /*37220*/  ISETP.GE.AND P0, PT, R19, UR4, PT ;  /* 0x0000000413007c0c */ /* 0x001fda000bf06270 */
[----:B------:R-:W-:Y:S05]  /*37230*/  @!P0 BRA `(.L_x_13346) ;  /* 0xffffff9000748947 */ /* 0x000fea000383ffff */
[----:B------:R-:W-:Y:S05]  /*37240*/  BSYNC B8 ;  /* 0x0000000000087941 */ /* 0x000fea0003800000 */
.L_x_13225:
        /* <DEDUP_REMOVED lines=12> */
.L_x_13561:
[----:B------:R-:W-:Y:S05]  /*37310*/  BSYNC B0 ;  /* 0x0000000000007941 */ /* 0x000fea0003800000 */
.L_x_13347:
[----:B------:R-:W-:-:S03]  /*37320*/  UMOV UR4, 0xffffffff ;  /* 0xffffffff00047882 */ /* 0x000fc60000000000 */
[----:B------:R-:W-:Y:S05]  /*37330*/  BRA.DIV UR4, `(.L_x_13349) ;  /* 0x0000006204387947 */ /* 0x000fea000b800000 */
[----:B------:R-:W0:Y:S02]  /*37340*/  S2R R0, SR_TID.X ;  /* 0x0000000000007919 */ /* 0x000e240000002100 */
[----:B0-----:R-:W-:-:S04]  /*37350*/  SHF.R.U32.HI R0, RZ, 0x5, R0 ;  /* 0x00000005ff007819 */ /* 0x001fc80000011600 */
[----:B------:R-:W-:-:S05]  /*37360*/  LOP3.LUT R0, R0, 0x3, RZ, 0xc0, !PT ;  /* 0x0000000300007812 */ /* 0x000fca00078ec0ff */
[----:B------:R0:W0:Y:S02]  /*37370*/  SHFL.IDX PT, R14, R0, RZ, 0x1f ;  /* 0x00001fff000e7589 */ /* 0x00002400000e0000 */
.L_x_13564:
[----:B0-----:R-:W-:-:S13]  /*37380*/  ISETP.NE.AND P0, PT, R14, RZ, PT ;  /* 0x000000ff0e00720c */ /* 0x001fda0003f05270 */
[----:B------:R-:W-:Y:S05]  /*37390*/  @P0 BRA `(.L_x_12985) ;  /* 0x0000000000880947 */ /* 0x000fea0003800000 */
[----:B------:R-:W-:-:S03]  /*373a0*/  UMOV UR4, 0xffffffff ;  /* 0xffffffff00047882 */ /* 0x000fc60000000000 */
[----:B------:R-:W-:Y:S05]  /*373b0*/  BRA.DIV UR4, `(.L_x_13350) ;  /* 0x00000062044c7947 */ /* 0x000fea000b800000 */
[----:B------:R-:W-:-:S13]  /*373c0*/  ELECT P6, URZ, PT ;  /* 0x00000000003f782f */ /* 0x000fda00038c0000 */
.L_x_13567:
[----:B------:R-:W-:Y:S05]  /*373d0*/  @!P6 BRA `(.L_x_12985) ;  /* 0x000000000078e947 */ /* 0x000fea0003800000 */
[----:B------:R-:W-:-:S06]  /*373e0*/  ULOP3.LUT UR4, UR38, 0x2, URZ, 0xfc, !UPT ;  /* 0x0000000226047892 */ /* 0x000fcc000f8efc3f */
[----:B------:R-:W-:-:S05]  /*373f0*/  IMAD.U32 R0, RZ, RZ, UR4 ;  /* 0x00000004ff007e24 */ /* 0x000fca000f8e00ff */
[----:B------:R-:W-:-:S13]  /*37400*/  ISETP.NE.AND P0, PT, R0, 0x3, PT ;  /* 0x000000030000780c */ /* 0x000fda0003f05270 */
[----:B------:R-:W-:Y:S05]  /*37410*/  @!P0 BRA `(.L_x_13351) ;  /* 0x0000000000048947 */ /* 0x000fea0003800000 */
[----:B------:R-:W-:Y:S01]  /*37420*/  BPT.TRAP 0x1 ;  /* 0x000000040000795c */ /* 0x000fe20000300000 */
.L_x_13351:
[----:B------:R-:W-:Y:S01]  /*37430*/  IMAD R3, R25, 0x8, R5 ;  /* 0x0000000819037824 */ /* 0x000fe200078e0205 */
[----:B------:R-:W-:Y:S01]  /*37440*/  SHF.L.U32 R2, R27, 0x1f, RZ ;  /* 0x0000001f1b027819 */ /* 0x000fe200000006ff */
[----:B------:R-:W-:-:S03]  /*37450*/  VIADD R25, R25, 0x1 ;  /* 0x0000000119197836 */ /* 0x000fc60000000000 */
[----:B------:R-:W0:Y:S02]  /*37460*/  SYNCS.PHASECHK.TRANS64.TRYWAIT P1, [R3+URZ+0x32440], R2 ;  /* 0x03244002030075a7 */ /* 0x000e24000802017f */
[----:B------:R-:W-:-:S04]  /*37470*/  ISETP.NE.AND P2, PT, R25, 0x2, PT ;  /* 0x000000021900780c */ /* 0x000fc80003f45270 */
[----:B------:R-:W-:Y:S01]  /*37480*/  SEL R0, RZ, 0x1, P2 ;  /* 0x00000001ff007807 */ /* 0x000fe20001000000 */
[----:B0-----:R-:W-:Y:S08]  /*37490*/  @!P1 BRA `(.L_x_13352) ;  /* 0x0000006000349947 */ /* 0x001ff00003800000 */
.L_x_13568:
[----:B------:R-:W-:Y:S02]  /*374a0*/  SEL R25, R25, RZ, P2 ;  /* 0x000000ff19197207 */ /* 0x000fe40001000000 */
[----:B------:R-:W-:Y:S01]  /*374b0*/  LOP3.LUT R0, R27, R0, RZ, 0x3c, !PT ;  /* 0x000000001b007212 */ /* 0x000fe200078e3cff */
[----:B------:R-:W-:Y:S06]  /*374c0*/  @!P0 BRA `(.L_x_13353) ;  /* 0x0000000000048947 */ /* 0x000fec0003800000 */
[----:B------:R-:W-:Y:S01]  /*374d0*/  BPT.TRAP 0x1 ;  /* 0x000000040000795c */ /* 0x000fe20000300000 */
.L_x_13353:
[----:B------:R-:W-:Y:S01]  /*374e0*/  IMAD R25, R25, 0x8, R5 ;  /* 0x0000000819197824 */ /* 0x000fe200078e0205 */
[----:B------:R-:W-:-:S04]  /*374f0*/  SHF.L.U32 R0, R0, 0x1f, RZ ;  /* 0x0000001f00007819 */ /* 0x000fc800000006ff */
[----:B------:R-:W0:Y:S02]  /*37500*/  SYNCS.PHASECHK.TRANS64.TRYWAIT P1, [R25+URZ+0x32440], R0 ;  /* 0x03244000190075a7 */ /* 0x000e24000802017f */
[----:B0-----:R-:W-:Y:S05]  /*37510*/  @!P1 BRA `(.L_x_13354) ;  /* 0x0000006000289947 */ /* 0x001fea0003800000 */
.L_x_13569:
[----:B------:R-:W-:Y:S05]  /*37520*/  @!P0 BRA `(.L_x_13355) ;  /* 0x0000000000048947 */ /* 0x000fea0003800000 */
[----:B------:R-:W-:Y:S01]  /*37530*/  BPT.TRAP 0x1 ;  /* 0x000000040000795c */ /* 0x000fe20000300000 */
.L_x_13355:
[----:B------:R-:W0:Y:S02]  /*37540*/  SYNCS.PHASECHK.TRANS64.TRYWAIT P1, [R3+URZ+0x32460], R2 ;  /* 0x03246002030075a7 */ /* 0x000e24000802017f */
[----:B0-----:R-:W-:Y:S05]  /*37550*/  @!P1 BRA `(.L_x_13356) ;  /* 0x00000060002c9947 */ /* 0x001fea0003800000 */
.L_x_13570:
[----:B------:R-:W-:Y:S05]  /*37560*/  @!P0 BRA `(.L_x_13357) ;  /* 0x0000000000048947 */ /* 0x000fea0003800000 */
[----:B------:R-:W-:Y:S01]  /*37570*/  BPT.TRAP 0x1 ;  /* 0x000000040000795c */ /* 0x000fe20000300000 */
.L_x_13357:
[----:B------:R0:W0:Y:S02]  /*37580*/  SYNCS.PHASECHK.TRANS64.TRYWAIT P0, [R25+URZ+0x32460], R0 ;  /* 0x03246000190075a7 */ /* 0x000024000800017f */
[----:B0-----:R-:W-:Y:S05]  /*37590*/  @!P0 NANOSLEEP.SYNCS 0x989680 ;  /* 0x009896800000895d */ /* 0x001fea0003900000 */
[----:B------:R-:W0:Y:S02]  /*375a0*/  @!P0 SYNCS.PHASECHK.TRANS64 P0, [R25+URZ+0x32460], R0 ;  /* 0x03246000190085a7 */ /* 0x000e24000800007f */
[----:B0-----:R-:W-:Y:S05]  /*375b0*/  @!P0 BRA `(.L_x_13357) ;  /* 0xfffffffc00f08947 */ /* 0x001fea000383ffff */
.L_x_12985:
[----:B------:R-:W-:Y:S05]  /*375c0*/  BSYNC B9 ;  /* 0x0000000000097941 */ /* 0x000fea0003800000 */
.L_x_12982:
[----:B------:R-:W-:Y:S05]  /*375d0*/  EXIT ;  /* 0x000000000000794d */ /* 0x000fea0003800000 */
.L_x_13011:
[----:B0-----:R0:W1:Y:S02]  /*375e0*/  SYNCS.PHASECHK.TRANS64.TRYWAIT P6, [R70+URZ+0x32490], R83 ;  /* 0x03249053460075a7 */ /* 0x00106400080c017f */
[----:B-1----:R-:W-:Y:S05]  /*375f0*/  @!P6 NANOSLEEP.SYNCS 0x989680 ;  /* 0x009896800000e95d */ /* 0x002fea0003900000 */
[----:B------:R-:W1:Y:S02]  /*37600*/  @!P6 SYNCS.PHASECHK.TRANS64 P6, [R70+URZ+0x32490], R83 ;  /* 0x032490534600e5a7 */ /* 0x000e6400080c007f */
[----:B-1----:R-:W-:Y:S05]  /*37610*/  @!P6 BRA `(.L_x_13011) ;  /* 0xfffffffc00f0e947 */ /* 0x002fea000383ffff */
[----:B------:R-:W-:Y:S05]  /*37620*/  BRA `(.L_x_13358) ;  /* 0xfffffcb800b07947 */ /* 0x000fea000383ffff */
.L_x_13012:
        /* <DEDUP_REMOVED lines=8> */
.L_x_13360:
[----:B------:R-:W-:Y:S05]  /*376b0*/  BSYNC B1 ;  /* 0x0000000000017941 */ /* 0x000fea0003800000 */
.L_x_13359:
        /* <DEDUP_REMOVED lines=8> */
.L_x_13361:
[----:B------:R-:W-:Y:S05]  /*37740*/  BRA `(.L_x_13362) ;  /* 0xfffffcb8007c7947 */ /* 0x000fea000383ffff */
.L_x_13021:
        /* <DEDUP_REMOVED lines=8> */
.L_x_13364:
[----:B------:R-:W-:Y:S05]  /*377d0*/  BSYNC B1 ;  /* 0x0000000000017941 */ /* 0x000fea0003800000 */
.L_x_13363:
        /* <DEDUP_REMOVED lines=8> */
.L_x_13365:
[----:B------:R-:W-:Y:S05]  /*37860*/  BRA `(.L_x_13366) ;  /* 0xfffffcc000147947 */ /* 0x000fea000383ffff */
.L_x_13035:
[----:B-1----:R1:W2:Y:S02]  /*37870*/  SYNCS.PHASECHK.TRANS64.TRYWAIT P4, [R70+URZ+0x32490], R83 ;  /* 0x03249053460075a7 */ /* 0x0022a4000808017f */
[----:B--2---:R-:W-:Y:S05]  /*37880*/  @!P4 NANOSLEEP.SYNCS 0x989680 ;  /* 0x009896800000c95d */ /* 0x004fea0003900000 */
[----:B------:R-:W2:Y:S02]  /*37890*/  @!P4 SYNCS.PHASECHK.TRANS64 P4, [R70+URZ+0x32490], R83 ;  /* 0x032490534600c5a7 */ /* 0x000ea4000808007f */
[----:B--2---:R-:W-:Y:S05]  /*378a0*/  @!P4 BRA `(.L_x_13035) ;  /* 0xfffffffc00f0c947 */ /* 0x004fea000383ffff */
[----:B------:R-:W-:Y:S05]  /*378b0*/  BRA `(.L_x_13367) ;  /* 0xfffffccc00a47947 */ /* 0x000fea000383ffff */
.L_x_13036:
        /* <DEDUP_REMOVED lines=8> */
.L_x_13369:
[----:B------:R-:W-:Y:S05]  /*37940*/  BSYNC B1 ;  /* 0x0000000000017941 */ /* 0x000fea0003800000 */
.L_x_13368:
        /* <DEDUP_REMOVED lines=8> */
.L_x_13370:
[----:B------:R-:W-:Y:S01]  /*379d0*/  IMAD.MOV.U32 R74, RZ, RZ, R14 ;  /* 0x000000ffff4a7224 */ /* 0x000fe200078e000e */
[----:B------:R-:W-:Y:S06]  /*379e0*/  BRA `(.L_x_13371) ;  /* 0xfffffccc00707947 */ /* 0x000fec000383ffff */
.L_x_13041:
        /* <DEDUP_REMOVED lines=8> */
.L_x_13373:
[----:B------:R-:W-:Y:S05]  /*37a70*/  BSYNC B1 ;  /* 0x0000000000017941 */ /* 0x000fea0003800000 */
.L_x_13372:
        /* <DEDUP_REMOVED lines=8> */
.L_x_13374:
[----:B------:R-:W-:Y:S05]  /*37b00*/  BRA `(.L_x_13375) ;  /* 0xfffffcd400147947 */ /* 0x000fea000383ffff */
.L_x_13046:
[----:B-1----:R1:W2:Y:S02]  /*37b10*/  SYNCS.PHASECHK.TRANS64.TRYWAIT P3, [R70+URZ+0x32490], R83 ;  /* 0x03249053460075a7 */ /* 0x0022a4000806017f */
[----:B--2---:R-:W-:Y:S05]  /*37b20*/  @!P3 NANOSLEEP.SYNCS 0x989680 ;  /* 0x009896800000b95d */ /* 0x004fea0003900000 */
[----:B------:R-:W2:Y:S02]  /*37b30*/  @!P3 SYNCS.PHASECHK.TRANS64 P3, [R70+URZ+0x32490], R83 ;  /* 0x032490534600b5a7 */ /* 0x000ea4000806007f */
[----:B--2---:R-:W-:Y:S05]  /*37b40*/  @!P3 BRA `(.L_x_13046) ;  /* 0xfffffffc00f0b947 */ /* 0x004fea000383ffff */
[----:B------:R-:W-:Y:S05]  /*37b50*/  BRA `(.L_x_13376) ;  /* 0xfffffcdc00087947 */ /* 0x000fea000383ffff */
.L_x_13047:
        /* <DEDUP_REMOVED lines=8> */
.L_x_13378:
[----:B------:R-:W-:Y:S05]  /*37be0*/  BSYNC B1 ;  /* 0x0000000000017941 */ /* 0x000fea0003800000 */
.L_x_13377:
        /* <DEDUP_REMOVED lines=8> */
.L_x_13379:
[----:B------:R-:W-:Y:S05]  /*37c70*/  BRA `(.L_x_13380) ;  /* 0xfffffcdc00307947 */ /* 0x000fea000383ffff */
.L_x_13050:
        /* <DEDUP_REMOVED lines=8> */
.L_x_13382:
[----:B------:R-:W-:Y:S05]  /*37d00*/  BSYNC B1 ;  /* 0x0000000000017941 */ /* 0x000fea0003800000 */
.L_x_13381:
        /* <DEDUP_REMOVED lines=8> */
.L_x_13383:
[----:B------:R-:W-:Y:S05]  /*37d90*/  BRA `(.L_x_13384) ;  /* 0xfffffcdc00307947 */ /* 0x000fea000383ffff */
.L_x_13054:
[----:B------:R0:W0:Y:S02]  /*37da0*/  SYNCS.PHASECHK.TRANS64.TRYWAIT P4, [R70+URZ+0x324b0], R83 ;  /* 0x0324b053460075a7 */ /* 0x000024000808017f */
[----:B0-----:R-:W-:Y:S05]  /*37db0*/  @!P4 NANOSLEEP.SYNCS 0x989680 ;  /* 0x009896800000c95d */ /* 0x001fea0003900000 */
[----:B------:R-:W0:Y:S02]  /*37dc0*/  @!P4 SYNCS.PHASECHK.TRANS64 P4, [R70+URZ+0x324b0], R83 ;  /* 0x0324b0534600c5a7 */ /* 0x000e24000808007f */
[----:B0-----:R-:W-:Y:S05]  /*37dd0*/  @!P4 BRA `(.L_x_13054) ;  /* 0xfffffffc00f0c947 */ /* 0x001fea000383ffff */
[----:B------:R-:W-:Y:S05]  /*37de0*/  BRA `(.L_x_13385) ;  /* 0xfffffcdc00a47947 */ /* 0x000fea000383ffff */
.L_x_13070:
[----:B------:R0:W5:Y:S01]  /*37df0*/  LDL R13, [R1+0x474] ;  /* 0x00047400010d7983 */ /* 0x0001620000100800 */
[----:B------:R-:W-:Y:S01]  /*37e00*/  BSSY B0, `(.L_x_13386) ;  /* 0x0000007000007945 */ /* 0x000fe20003800000 */
[----:B------:R-:W-:Y:S02]  /*37e10*/  IMAD.MOV.U32 R12, RZ, RZ, RZ ;  /* 0x000000ffff0c7224 */ /* 0x000fe400078e00ff */
[----:B------:R-:W-:Y:S02]  /*37e20*/  IMAD.MOV.U32 R11, RZ, RZ, 0x1f ;  /* 0x0000001fff0b7424 */ /* 0x000fe400078e00ff */
[----:B------:R-:W-:-:S07]  /*37e30*/  IMAD.MOV.U32 R15, RZ, RZ, -0x1 ;  /* 0xffffffffff0f7424 */ /* 0x000fce00078e00ff */
[----:B0-2--5:R-:W-:Y:S05]  /*37e40*/  WARPSYNC.COLLECTIVE R15, `(.L_x_13387) ;  /* 0x000000000f087348 */ /* 0x025fea0003c00000 */
[----:B-----5:R1:W3:Y:S02]  /*37e50*/  SHFL.IDX P6, R14, R13, R12, R11 ;  /* 0x0000000c0d0e7389 */ /* 0x0202e400000c000b */
[----:B0123--:R-:W-:Y:S01]  /*37e60*/  ENDCOLLECTIVE ;  /* 0x000000000000791b */ /* 0x00ffe20003800000 */
.L_x_13387:
[----:B------:R-:W-:Y:S05]  /*37e70*/  BSYNC B0 ;  /* 0x0000000000007941 */ /* 0x000fea0003800000 */
.L_x_13386:
[----:B------:R-:W-:Y:S05]  /*37e80*/  BRA `(.L_x_13388) ;  /* 0xfffffcf000187947 */ /* 0x000fea000383ffff */
.L_x_13082:
        /* <DEDUP_REMOVED lines=8> */
.L_x_13390:
[----:B------:R-:W-:Y:S05]  /*37f10*/  BSYNC B1 ;  /* 0x0000000000017941 */ /* 0x000fea0003800000 */
.L_x_13389:
        /* <DEDUP_REMOVED lines=8> */
.L_x_13391:
[----:B------:R-:W-:Y:S02]  /*37fa0*/  IMAD.MOV.U32 R13, RZ, RZ, R7 ;  /* 0x000000ffff0d7224 */ /* 0x000fe400078e0007 */
[----:B------:R-:W-:-:S07]  /*37fb0*/  IMAD.MOV.U32 R2, RZ, RZ, R14 ;  /* 0x000000ffff027224 */ /* 0x000fce00078e000e */
[----:B------:R-:W-:Y:S05]  /*37fc0*/  WARPSYNC.COLLECTIVE R15, `(.L_x_13392) ;  /* 0x000000000f087348 */ /* 0x000fea0003c00000 */
[----:B------:R0:W1:Y:S02]  /*37fd0*/  SHFL.IDX P6, R14, R13, R12, R11 ;  /* 0x0000000c0d0e7389 */ /* 0x00006400000c000b */
[----:B01----:R-:W-:Y:S01]  /*37fe0*/  ENDCOLLECTIVE ;  /* 0x000000000000791b */ /* 0x003fe20003800000 */
.L_x_13392:
[----:B------:R-:W-:Y:S02]  /*37ff0*/  IMAD.MOV.U32 R13, RZ, RZ, R8 ;  /* 0x000000ffff0d7224 */ /* 0x000fe400078e0008 */
[----:B------:R-:W-:-:S07]  /*38000*/  IMAD.MOV.U32 R5, RZ, RZ, R14 ;  /* 0x000000ffff057224 */ /* 0x000fce00078e000e */
[----:B------:R-:W-:Y:S05]  /*38010*/  WARPSYNC.COLLECTIVE R15, `(.L_x_13393) ;  /* 0x000000000f087348 */ /* 0x000fea0003c00000 */
[----:B------:R0:W1:Y:S02]  /*38020*/  SHFL.IDX P6, R14, R13, R12, R11 ;  /* 0x0000000c0d0e7389 */ /* 0x00006400000c000b */
[----:B01----:R-:W-:Y:S01]  /*38030*/  ENDCOLLECTIVE ;  /* 0x000000000000791b */ /* 0x003fe20003800000 */
.L_x_13393:
[----:B------:R-:W-:Y:S05]  /*38040*/  BRA `(.L_x_13394) ;  /* 0xfffffcfc00047947 */ /* 0x000fea000383ffff */
.L_x_13085:
        /* <DEDUP_REMOVED lines=8> */
.L_x_13396:
[----:B------:R-:W-:Y:S05]  /*380d0*/  BSYNC B1 ;  /* 0x0000000000017941 */ /* 0x000fea0003800000 */
.L_x_13395:
        /* <DEDUP_REMOVED lines=8> */
.L_x_13397:
[----:B------:R-:W-:Y:S02]  /*38160*/  IMAD.MOV.U32 R13, RZ, RZ, R7 ;  /* 0x000000ffff0d7224 */ /* 0x000fe400078e0007 */
[----:B------:R-:W-:-:S07]  /*38170*/  IMAD.MOV.U32 R4, RZ, RZ, R14 ;  /* 0x000000ffff047224 */ /* 0x000fce00078e000e */
[----:B------:R-:W-:Y:S05]  /*38180*/  WARPSYNC.COLLECTIVE R15, `(.L_x_13398) ;  /* 0x000000000f087348 */ /* 0x000fea0003c00000 */
[----:B------:R0:W1:Y:S02]  /*38190*/  SHFL.IDX P6, R14, R13, R12, R11 ;  /* 0x0000000c0d0e7389 */ /* 0x00006400000c000b */
[----:B01----:R-:W-:Y:S01]  /*381a0*/  ENDCOLLECTIVE ;  /* 0x000000000000791b */ /* 0x003fe20003800000 */
.L_x_13398:
[----:B------:R-:W-:Y:S02]  /*381b0*/  IMAD.MOV.U32 R13, RZ, RZ, R8 ;  /* 0x000000ffff0d7224 */ /* 0x000fe400078e0008 */
[----:B------:R-:W-:-:S07]  /*381c0*/  IMAD.MOV.U32 R7, RZ, RZ, R14 ;  /* 0x000000ffff077224 */ /* 0x000fce00078e000e */
[----:B------:R-:W-:Y:S05]  /*381d0*/  WARPSYNC.COLLECTIVE R15, `(.L_x_13399) ;  /* 0x000000000f087348 */ /* 0x000fea0003c00000 */
[----:B------:R0:W1:Y:S02]  /*381e0*/  SHFL.IDX P6, R14, R13, R12, R11 ;  /* 0x0000000c0d0e7389 */ /* 0x00006400000c000b */
[----:B01----:R-:W-:Y:S01]  /*381f0*/  ENDCOLLECTIVE ;  /* 0x000000000000791b */ /* 0x003fe20003800000 */
.L_x_13399:
[----:B------:R-:W-:Y:S05]  /*38200*/  BRA `(.L_x_13400) ;  /* 0xfffffcfc00607947 */ /* 0x000fea000383ffff */
.L_x_13089:
[----:B------:R0:W0:Y:S02]  /*38210*/  SYNCS.PHASECHK.TRANS64.TRYWAIT P0, [R148+URZ+0x32400], R13 ;  /* 0x0324000d940075a7 */ /* 0x000024000800017f */
[----:B0-----:R-:W-:Y:S05]  /*38220*/  @!P0 NANOSLEEP.SYNCS 0x989680 ;  /* 0x009896800000895d */ /* 0x001fea0003900000 */
[----:B------:R-:W0:Y:S02]  /*38230*/  @!P0 SYNCS.PHASECHK.TRANS64 P0, [R148+URZ+0x32400], R13 ;  /* 0x0324000d940085a7 */ /* 0x000e24000800007f */
[----:B0-----:R-:W-:Y:S05]  /*38240*/  @!P0 BRA `(.L_x_13089) ;  /* 0xfffffffc00f08947 */ /* 0x001fea000383ffff */
[----:B------:R-:W-:Y:S05]  /*38250*/  BRA `(.L_x_13401) ;  /* 0xfffffcfc00e07947 */ /* 0x000fea000383ffff */
.L_x_13097:
        /* <DEDUP_REMOVED lines=9> */
.L_x_13403:
[----:B------:R-:W-:Y:S05]  /*382f0*/  BSYNC B1 ;  /* 0x0000000000017941 */ /* 0x000fea0003800000 */
.L_x_13402:
        /* <DEDUP_REMOVED lines=10> */
.L_x_13404:
        /* <DEDUP_REMOVED lines=8> */
.L_x_13405:
[----:B------:R-:W-:-:S05]  /*38420*/  @!P1 IADD3 R6, P2, R3, R5, RZ ;  /* 0x0000000503069210 */ /* 0x000fca0007f5e0ff */
[----:B------:R-:W-:Y:S02]  /*38430*/  @!P1 IMAD.X R7, R2, 0x1, R21, P2 ;  /* 0x0000000102079824 */ /* 0x000fe400010e0615 */
[----:B------:R-:W-:Y:S02]  /*38440*/  IMAD.MOV.U32 R13, RZ, RZ, R27 ;  /* 0x000000ffff0d7224 */ /* 0x000fe400078e001b */
[----:B------:R-:W-:-:S07]  /*38450*/  IMAD.MOV.U32 R4, RZ, RZ, R14 ;  /* 0x000000ffff047224 */ /* 0x000fce00078e000e */
[----:B------:R-:W-:Y:S05]  /*38460*/  WARPSYNC.COLLECTIVE R15, `(.L_x_13406) ;  /* 0x000000000f087348 */ /* 0x000fea0003c00000 */
[----:B------:R0:W1:Y:S02]  /*38470*/  SHFL.IDX P6, R14, R13, R12, R11 ;  /* 0x0000000c0d0e7389 */ /* 0x00006400000c000b */
[----:B01----:R-:W-:Y:S01]  /*38480*/  ENDCOLLECTIVE ;  /* 0x000000000000791b */ /* 0x003fe20003800000 */
.L_x_13406:
        /* <DEDUP_REMOVED lines=18> */
.L_x_13407:
[----:B------:R-:W-:Y:S02]  /*385b0*/  IMAD.MOV.U32 R2, RZ, RZ, R54 ;  /* 0x000000ffff027224 */ /* 0x000fe400078e0036 */
[----:B------:R-:W-:Y:S01]  /*385c0*/  @!P1 IMAD.MOV.U32 R56, RZ, RZ, R8 ;  /* 0x000000ffff389224 */ /* 0x000fe200078e0008 */
[----:B------:R-:W-:Y:S01]  /*385d0*/  PRMT R60, R60, 0x5410, R3 ;  /* 0x000054103c3c7816 */ /* 0x000fe20000000003 */
[----:B------:R-:W-:Y:S01]  /*385e0*/  @!P1 IMAD.MOV.U32 R57, RZ, RZ, R9 ;  /* 0x000000ffff399224 */ /* 0x000fe200078e0009 */
[----:B------:R-:W-:Y:S02]  /*385f0*/  PRMT R28, R28, 0x5410, R2 ;  /* 0x000054101c1c7816 */ /* 0x000fe40000000002 */
[----:B------:R-:W-:Y:S01]  /*38600*/  CS2R R2, SRZ ;  /* 0x0000000000027805 */ /* 0x000fe2000001ff00 */
[----:B------:R-:W-:Y:S02]  /*38610*/  IMAD.MOV.U32 R8, RZ, RZ, R56 ;  /* 0x000000ffff087224 */ /* 0x000fe400078e0038 */
        /* <DEDUP_REMOVED lines=12> */
.L_x_13408:
[----:B------:R-:W-:Y:S02]  /*386e0*/  IMAD.MOV.U32 R6, RZ, RZ, R20 ;  /* 0x000000ffff067224 */ /* 0x000fe400078e0014 */
[----:B------:R-:W-:Y:S02]  /*386f0*/  IMAD.MOV.U32 R7, RZ, RZ, R21 ;  /* 0x000000ffff077224 */ /* 0x000fe400078e0015 */
[----:B------:R-:W-:Y:S01]  /*38700*/  IMAD.MOV.U32 R4, RZ, RZ, R2 ;  /* 0x000000ffff047224 */ /* 0x000fe200078e0002 */
[----:B------:R-:W-:Y:S01]  /*38710*/  PRMT R75, R6, 0x7610, R75 ;  /* 0x00007610064b7816 */ /* 0x000fe2000000004b */
[----:B------:R-:W-:Y:S01]  /*38720*/  IMAD.MOV.U32 R5, RZ, RZ, R3 ;  /* 0x000000ffff057224 */ /* 0x000fe200078e0003 */
[----:B------:R-:W-:Y:S02]  /*38730*/  PRMT R65, R65, 0x5410, R7 ;  /* 0x0000541041417816 */ /* 0x000fe40000000007 */
[----:B------:R-:W-:Y:S02]  /*38740*/  CS2R R6, SRZ ;  /* 0x0000000000067805 */ /* 0x000fe4000001ff00 */
[----:B------:R-:W-:-:S02]  /*38750*/  PRMT R61, R61, 0x5410, R4 ;  /* 0x000054103d3d7816 */ /* 0x000fc40000000004 */
[----:B------:R-:W-:Y:S01]  /*38760*/  PRMT R64, R64, 0x5410, R5 ;  /* 0x0000541040407816 */ /* 0x000fe20000000005 */
[----:B------:R-:W-:Y:S02]  /*38770*/  IMAD.MOV.U32 R13, RZ, RZ, R26 ;  /* 0x000000ffff0d7224 */ /* 0x000fe400078e001a */
[----:B------:R-:W-:-:S07]  /*38780*/  IMAD.MOV.U32 R25, RZ, RZ, R14 ;  /* 0x000000ffff197224 */ /* 0x000fce00078e000e */
[----:B------:R-:W-:Y:S05]  /*38790*/  WARPSYNC.COLLECTIVE R15, `(.L_x_13409) ;  /* 0x000000000f087348 */ /* 0x000fea0003c00000 */
[----:B------:R0:W1:Y:S02]  /*387a0*/  SHFL.IDX P6, R14, R13, R12, R11 ;  /* 0x0000000c0d0e7389 */ /* 0x00006400000c000b */
[----:B01----:R-:W-:Y:S01]  /*387b0*/  ENDCOLLECTIVE ;  /* 0x000000000000791b */ /* 0x003fe20003800000 */
.L_x_13409:
[----:B------:R-:W-:Y:S02]  /*387c0*/  IMAD.MOV.U32 R13, RZ, RZ, R27 ;  /* 0x000000ffff0d7224 */ /* 0x000fe400078e001b */
[----:B------:R-:W-:-:S07]  /*387d0*/  IMAD.MOV.U32 R26, RZ, RZ, R14 ;  /* 0x000000ffff1a7224 */ /* 0x000fce00078e000e */
[----:B------:R-:W-:Y:S05]  /*387e0*/  WARPSYNC.COLLECTIVE R15, `(.L_x_13410) ;  /* 0x000000000f087348 */ /* 0x000fea0003c00000 */
[----:B------:R0:W1:Y:S02]  /*387f0*/  SHFL.IDX P6, R14, R13, R12, R11 ;  /* 0x0000000c0d0e7389 */ /* 0x00006400000c000b */
[----:B01----:R-:W-:Y:S01]  /*38800*/  ENDCOLLECTIVE ;  /* 0x000000000000791b */ /* 0x003fe20003800000 */
.L_x_13410:
[----:B------:R-:W-:Y:S05]  /*38810*/  BRA `(.L_x_13411) ;  /* 0xfffffd0c00547947 */ /* 0x000fea000383ffff */
.L_x_13101:
[----:B0-----:R0:W1:Y:S02]  /*38820*/  SYNCS.PHASECHK.TRANS64.TRYWAIT P1, [R148+URZ+0x32400], R13 ;  /* 0x0324000d940075a7 */ /* 0x001064000802017f */
[----:B-1----:R-:W-:Y:S05]  /*38830*/  @!P1 NANOSLEEP.SYNCS 0x989680 ;  /* 0x009896800000995d */ /* 0x002fea0003900000 */
[----:B------:R-:W1:Y:S02]  /*38840*/  @!P1 SYNCS.PHASECHK.TRANS64 P1, [R148+URZ+0x32400], R13 ;  /* 0x0324000d940095a7 */ /* 0x000e64000802007f */
[----:B-1----:R-:W-:Y:S05]  /*38850*/  @!P1 BRA `(.L_x_13101) ;  /* 0xfffffffc00f09947 */ /* 0x002fea000383ffff */
[----:B------:R-:W-:Y:S05]  /*38860*/  BRA `(.L_x_13412) ;  /* 0xfffffd0c00b07947 */ /* 0x000fea000383ffff */
.L_x_13115:
[----:B0-----:R0:W1:Y:S02]  /*38870*/  SYNCS.PHASECHK.TRANS64.TRYWAIT P0, [R2+URZ], R7 ;  /* 0x00000007020075a7 */ /* 0x001064000800017f */
[----:B-1----:R-:W-:Y:S05]  /*38880*/  @!P0 NANOSLEEP.SYNCS 0x989680 ;  /* 0x009896800000895d */ /* 0x002fea0003900000 */
[----:B------:R-:W1:Y:S02]  /*38890*/  @!P0 SYNCS.PHASECHK.TRANS64 P0, [R2+URZ], R7 ;  /* 0x00000007020085a7 */ /* 0x000e64000800007f */
[----:B-1----:R-:W-:Y:S05]  /*388a0*/  @!P0 BRA `(.L_x_13115) ;  /* 0xfffffffc00f08947 */ /* 0x002fea000383ffff */
[----:B------:R-:W-:Y:S05]  /*388b0*/  BRA `(.L_x_13114) ;  /* 0xfffffd2400907947 */ /* 0x000fea000383ffff */
.L_x_13122:
[----:B0-----:R0:W1:Y:S02]  /*388c0*/  SYNCS.PHASECHK.TRANS64.TRYWAIT P0, [R14+URZ], R15 ;  /* 0x0000000f0e0075a7 */ /* 0x001064000800017f */
[----:B-1----:R-:W-:Y:S05]  /*388d0*/  @!P0 NANOSLEEP.SYNCS 0x989680 ;  /* 0x009896800000895d */ /* 0x002fea0003900000 */
[----:B------:R-:W1:Y:S02]  /*388e0*/  @!P0 SYNCS.PHASECHK.TRANS64 P0, [R14+URZ], R15 ;  /* 0x0000000f0e0085a7 */ /* 0x000e64000800007f */
[----:B-1----:R-:W-:Y:S05]  /*388f0*/  @!P0 BRA `(.L_x_13122) ;  /* 0xfffffffc00f08947 */ /* 0x002fea000383ffff */
[----:B------:R-:W-:Y:S05]  /*38900*/  BRA `(.L_x_13121) ;  /* 0xfffffd2800b47947 */ /* 0x000fea000383ffff */
.L_x_13149:
[----:B-1----:R1:W2:Y:S02]  /*38910*/  SYNCS.PHASECHK.TRANS64.TRYWAIT P0, [R10+URZ], R11 ;  /* 0x0000000b0a0075a7 */ /* 0x0022a4000800017f */
[----:B--2---:R-:W-:Y:S05]  /*38920*/  @!P0 NANOSLEEP.SYNCS 0x989680 ;  /* 0x009896800000895d */ /* 0x004fea0003900000 */
[----:B------:R-:W2:Y:S02]  /*38930*/  @!P0 SYNCS.PHASECHK.TRANS64 P0, [R10+URZ], R11 ;  /* 0x0000000b0a0085a7 */ /* 0x000ea4000800007f */
[----:B--2---:R-:W-:Y:S05]  /*38940*/  @!P0 BRA `(.L_x_13149) ;  /* 0xfffffffc00f08947 */ /* 0x004fea000383ffff */
[----:B------:R-:W-:Y:S05]  /*38950*/  BRA `(.L_x_13148) ;  /* 0xfffffdd800a87947 */ /* 0x000fea000383ffff */
.L_x_13156:
[----:B-1----:R1:W2:Y:S02]  /*38960*/  SYNCS.PHASECHK.TRANS64.TRYWAIT P0, [R8+URZ], R9 ;  /* 0x00000009080075a7 */ /* 0x0022a4000800017f */
[----:B--2---:R-:W-:Y:S05]  /*38970*/  @!P0 NANOSLEEP.SYNCS 0x989680 ;  /* 0x009896800000895d */ /* 0x004fea0003900000 */
[----:B------:R-:W2:Y:S02]  /*38980*/  @!P0 SYNCS.PHASECHK.TRANS64 P0, [R8+URZ], R9 ;  /* 0x00000009080085a7 */ /* 0x000ea4000800007f */
[----:B--2---:R-:W-:Y:S05]  /*38990*/  @!P0 BRA `(.L_x_13156) ;  /* 0xfffffffc00f08947 */ /* 0x004fea000383ffff */
[----:B------:R-:W-:Y:S05]  /*389a0*/  BRA `(.L_x_13155) ;  /* 0xfffffddc00e47947 */ /* 0x000fea000383ffff */
.L_x_13169:
[----:B-1----:R1:W2:Y:S02]  /*389b0*/  SYNCS.PHASECHK.TRANS64.TRYWAIT P0, [R8+URZ], R9 ;  /* 0x00000009080075a7 */ /* 0x0022a4000800017f */
[----:B--2---:R-:W-:Y:S05]  /*389c0*/  @!P0 NANOSLEEP.SYNCS 0x989680 ;  /* 0x009896800000895d */ /* 0x004fea0003900000 */
[----:B------:R-:W2:Y:S02]  /*389d0*/  @!P0 SYNCS.PHASECHK.TRANS64 P0, [R8+URZ], R9 ;  /* 0x00000009080085a7 */ /* 0x000ea4000800007f */
[----:B--2---:R-:W-:Y:S05]  /*389e0*/  @!P0 BRA `(.L_x_13169) ;  /* 0xfffffffc00f08947 */ /* 0x004fea000383ffff */
[----:B------:R-:W-:Y:S05]  /*389f0*/  BRA `(.L_x_13168) ;  /* 0xfffffe7800807947 */ /* 0x000fea000383ffff */
.L_x_13176:
[----:B-1----:R1:W2:Y:S02]  /*38a00*/  SYNCS.PHASECHK.TRANS64.TRYWAIT P0, [R8+URZ], R9 ;  /* 0x00000009080075a7 */ /* 0x0022a4000800017f */
[----:B--2---:R-:W-:Y:S05]  /*38a10*/  @!P0 NANOSLEEP.SYNCS 0x989680 ;  /* 0x009896800000895d */ /* 0x004fea0003900000 */
[----:B------:R-:W2:Y:S02]  /*38a20*/  @!P0 SYNCS.PHASECHK.TRANS64 P0, [R8+URZ], R9 ;  /* 0x00000009080085a7 */ /* 0x000ea4000800007f */
[----:B--2---:R-:W-:Y:S05]  /*38a30*/  @!P0 BRA `(.L_x_13176) ;  /* 0xfffffffc00f08947 */ /* 0x004fea000383ffff */
[----:B------:R-:W-:Y:S05]  /*38a40*/  BRA `(.L_x_13175) ;  /* 0xfffffe7c00bc7947 */ /* 0x000fea000383ffff */
.L_x_13205:
[----:B------:R-:W-:Y:S02]  /*38a50*/  IMAD.MOV.U32 R13, RZ, RZ, R3 ;  /* 0x000000ffff0d7224 */ /* 0x000fe400078e0003 */
[----:B------:R-:W-:Y:S02]  /*38a60*/  IMAD.MOV.U32 R12, RZ, RZ, RZ ;  /* 0x000000ffff0c7224 */ /* 0x000fe400078e00ff */
[----:B------:R-:W-:Y:S02]  /*38a70*/  IMAD.MOV.U32 R11, RZ, RZ, 0x181f ;  /* 0x0000181fff0b7424 */ /* 0x000fe400078e00ff */
[----:B------:R-:W-:-:S07]  /*38a80*/  IMAD.MOV.U32 R15, RZ, RZ, -0x1 ;  /* 0xffffffffff0f7424 */ /* 0x000fce00078e00ff */
[----:B-1--4-:R-:W-:Y:S05]  /*38a90*/  WARPSYNC.COLLECTIVE R15, `(.L_x_13413) ;  /* 0x000000000f087348 */ /* 0x012fea0003c00000 */
[----:B------:R0:W2:Y:S02]  /*38aa0*/  SHFL.IDX P6, R14, R13, R12, R11 ;  /* 0x0000000c0d0e7389 */ /* 0x0000a400000c000b */
[----:B012-4-:R-:W-:Y:S01]  /*38ab0*/  ENDCOLLECTIVE ;  /* 0x000000000000791b */ /* 0x017fe20003800000 */
.L_x_13413:
[----:B------:R-:W-:Y:S02]  /*38ac0*/  IMAD.MOV.U32 R13, RZ, RZ, R2 ;  /* 0x000000ffff0d7224 */ /* 0x000fe400078e0002 */
[----:B------:R-:W-:-:S07]  /*38ad0*/  IMAD.MOV.U32 R0, RZ, RZ, R14 ;  /* 0x000000ffff007224 */ /* 0x000fce00078e000e */
[----:B------:R-:W-:Y:S05]  /*38ae0*/  WARPSYNC.COLLECTIVE R15, `(.L_x_13414) ;  /* 0x000000000f087348 */ /* 0x000fea0003c00000 */
[----:B------:R0:W1:Y:S02]  /*38af0*/  SHFL.IDX P6, R14, R13, R12, R11 ;  /* 0x0000000c0d0e7389 */ /* 0x00006400000c000b */
[----:B01----:R-:W-:Y:S01]  /*38b00*/  ENDCOLLECTIVE ;  /* 0x000000000000791b */ /* 0x003fe20003800000 */
.L_x_13414:
[----:B------:R-:W-:Y:S05]  /*38b10*/  BRA `(.L_x_13415) ;  /* 0xffffff64004c7947 */ /* 0x000fea000383ffff */
.L_x_13208:
[----:B------:R-:W-:Y:S01]  /*38b20*/  BSSY B1, `(.L_x_13416) ;  /* 0x0000008000017945 */ /* 0x000fe20003800000 */
[----:B------:R-:W-:Y:S02]  /*38b30*/  IMAD.MOV.U32 R13, RZ, RZ, R3 ;  /* 0x000000ffff0d7224 */ /* 0x000fe400078e0003 */
[----:B------:R-:W-:Y:S02]  /*38b40*/  IMAD.MOV.U32 R12, RZ, RZ, 0x1 ;  /* 0x00000001ff0c7424 */ /* 0x000fe400078e00ff */
[----:B------:R-:W-:Y:S02]  /*38b50*/  IMAD.MOV.U32 R11, RZ, RZ, 0x181f ;  /* 0x0000181fff0b7424 */ /* 0x000fe400078e00ff */
[----:B--2---:R-:W-:-:S07]  /*38b60*/  IMAD.MOV.U32 R15, RZ, RZ, -0x1 ;  /* 0xffffffffff0f7424 */ /* 0x004fce00078e00ff */
[----:B01-34-:R-:W-:Y:S05]  /*38b70*/  WARPSYNC.COLLECTIVE R15, `(.L_x_13417) ;  /* 0x000000000f087348 */ /* 0x01bfea0003c00000 */
[----:B---3--:R2:W3:Y:S02]  /*38b80*/  SHFL.IDX P6, R14, R13, R12, R11 ;  /* 0x0000000c0d0e7389 */ /* 0x0084e400000c000b */
[----:B01234-:R-:W-:Y:S01]  /*38b90*/  ENDCOLLECTIVE ;  /* 0x000000000000791b */ /* 0x01ffe20003800000 */
.L_x_13417:
[----:B------:R-:W-:Y:S05]  /*38ba0*/  BSYNC B1 ;  /* 0x0000000000017941 */ /* 0x000fea0003800000 */
.L_x_13416:
        /* <DEDUP_REMOVED lines=8> */
.L_x_13418:
[----:B------:R-:W-:Y:S05]  /*38c30*/  BRA `(.L_x_13419) ;  /* 0xffffff6400707947 */ /* 0x000fea000383ffff */
.L_x_13211:
[----:B------:R-:W-:Y:S01]  /*38c40*/  BSSY B1, `(.L_x_13420) ;  /* 0x0000008000017945 */ /* 0x000fe20003800000 */
[----:B------:R-:W-:Y:S02]  /*38c50*/  IMAD.MOV.U32 R13, RZ, RZ, R3 ;  /* 0x000000ffff0d7224 */ /* 0x000fe400078e0003 */
[----:B------:R-:W-:Y:S02]  /*38c60*/  IMAD.MOV.U32 R12, RZ, RZ, 0x2 ;  /* 0x00000002ff0c7424 */ /* 0x000fe400078e00ff */
[----:B------:R-:W-:Y:S02]  /*38c70*/  IMAD.MOV.U32 R11, RZ, RZ, 0x181f ;  /* 0x0000181fff0b7424 */ /* 0x000fe400078e00ff */
[----:B0-----:R-:W-:-:S07]  /*38c80*/  IMAD.MOV.U32 R15, RZ, RZ, -0x1 ;  /* 0xffffffffff0f7424 */ /* 0x001fce00078e00ff */
[----:B-1234-:R-:W-:Y:S05]  /*38c90*/  WARPSYNC.COLLECTIVE R15, `(.L_x_13421) ;  /* 0x000000000f087348 */ /* 0x01efea0003c00000 */
[----:B---3--:R0:W3:Y:S02]  /*38ca0*/  SHFL.IDX P6, R14, R13, R12, R11 ;  /* 0x0000000c0d0e7389 */ /* 0x0080e400000c000b */
[----:B01234-:R-:W-:Y:S01]  /*38cb0*/  ENDCOLLECTIVE ;  /* 0x000000000000791b */ /* 0x01ffe20003800000 */
.L_x_13421:
[----:B------:R-:W-:Y:S05]  /*38cc0*/  BSYNC B1 ;  /* 0x0000000000017941 */ /* 0x000fea0003800000 */
.L_x_13420:
        /* <DEDUP_REMOVED lines=8> */
.L_x_13422:
[----:B------:R-:W-:Y:S05]  /*38d50*/  BRA `(.L_x_13423) ;  /* 0xffffff6400907947 */ /* 0x000fea000383ffff */
.L_x_13214:
        /* <DEDUP_REMOVED lines=8> */
.L_x_13425:
[----:B------:R-:W-:Y:S05]  /*38de0*/  BSYNC B1 ;  /* 0x0000000000017941 */ /* 0x000fea0003800000 */
.L_x_13424:
        /* <DEDUP_REMOVED lines=8> */
.L_x_13426:
[----:B------:R-:W-:Y:S05]  /*38e70*/  BRA `(.L_x_13427) ;  /* 0xffffff6400b07947 */ /* 0x000fea000383ffff */
.L_x_13239:
[----:B------:R-:W0:Y:S01]  /*38e80*/  S2R R12, SR_TID.X ;  /* 0x00000000000c7919 */ /* 0x000e220000002100 */
[----:B------:R-:W-:Y:S01]  /*38e90*/  BSSY B1, `(.L_x_13428) ;  /* 0x000000a000017945 */ /* 0x000fe20003800000 */
[----:B------:R-:W-:Y:S02]  /*38ea0*/  IMAD.MOV.U32 R11, RZ, RZ, 0x1f ;  /* 0x0000001fff0b7424 */ /* 0x000fe400078e00ff */
[----:B------:R-:W-:Y:S01]  /*38eb0*/  IMAD.MOV.U32 R15, RZ, RZ, -0x1 ;  /* 0xffffffffff0f7424 */ /* 0x000fe200078e00ff */
[----:B0-----:R-:W-:-:S04]  /*38ec0*/  SHF.R.U32.HI R12, RZ, 0x5, R12 ;  /* 0x00000005ff0c7819 */ /* 0x001fc8000001160c */
[----:B------:R-:W-:-:S05]  /*38ed0*/  LOP3.LUT R12, R12, 0x3, RZ, 0xc0, !PT ;  /* 0x000000030c0c7812 */ /* 0x000fca00078ec0ff */
[----:B-1----:R-:W-:Y:S02]  /*38ee0*/  IMAD.MOV.U32 R13, RZ, RZ, R12 ;  /* 0x000000ffff0d7224 */ /* 0x002fe400078e000c */
[----:B------:R-:W-:-:S07]  /*38ef0*/  IMAD.MOV.U32 R12, RZ, RZ, RZ ;  /* 0x000000ffff0c7224 */ /* 0x000fce00078e00ff */
[----:B------:R-:W-:Y:S05]  /*38f00*/  WARPSYNC.COLLECTIVE R15, `(.L_x_13429) ;  /* 0x000000000f087348 */ /* 0x000fea0003c00000 */
[----:B------:R0:W1:Y:S02]  /*38f10*/  SHFL.IDX P6, R14, R13, R12, R11 ;  /* 0x0000000c0d0e7389 */ /* 0x00006400000c000b */
[----:B01----:R-:W-:Y:S01]  /*38f20*/  ENDCOLLECTIVE ;  /* 0x000000000000791b */ /* 0x003fe20003800000 */
.L_x_13429:
[----:B------:R-:W-:Y:S05]  /*38f30*/  BSYNC B1 ;  /* 0x0000000000017941 */ /* 0x000fea0003800000 */
.L_x_13428:
[----:B------:R-:W-:Y:S05]  /*38f40*/  BRA `(.L_x_13430) ;  /* 0xffffff7c00c87947 */ /* 0x000fea000383ffff */
.L_x_13241:
[----:B------:R-:W-:Y:S01]  /*38f50*/  BSSY B1, `(.L_x_13431) ;  /* 0x0000006000017945 */ /* 0x000fe20003800000 */
[----:B------:R-:W-:-:S07]  /*38f60*/  IMAD.MOV.U32 R15, RZ, RZ, -0x1 ;  /* 0xffffffffff0f7424 */ /* 0x000fce00078e00ff */
[----:B01----:R-:W-:Y:S05]  /*38f70*/  WARPSYNC.COLLECTIVE R15, `(.L_x_13432) ;  /* 0x000000000f0c7348 */ /* 0x003fea0003c00000 */
[----:B------:R-:W-:Y:S02]  /*38f80*/  ELECT P6, UR62, PT ;  /* 0x00000000003e782f */ /* 0x000fe400038c0000 */
[----:B------:R-:W-:Y:S01]  /*38f90*/  MOV R14, UR62 ;  /* 0x0000003e000e7c02 */ /* 0x000fe20008000f00 */
[----:B01----:R-:W-:Y:S10]  /*38fa0*/  ENDCOLLECTIVE ;  /* 0x000000000000791b */ /* 0x003ff40003800000 */
.L_x_13432:
[----:B------:R-:W-:Y:S05]  /*38fb0*/  BSYNC B1 ;  /* 0x0000000000017941 */ /* 0x000fea0003800000 */
.L_x_13431:
[----:B------:R-:W-:Y:S05]  /*38fc0*/  BRA `(.L_x_13240) ;  /* 0xffffff7c00c07947 */ /* 0x000fea000383ffff */
.L_x_13243:
[----:B0-----:R0:W2:Y:S02]  /*38fd0*/  SYNCS.PHASECHK.TRANS64.TRYWAIT P0, [R23+URZ+0x32420], R6 ;  /* 0x03242006170075a7 */ /* 0x0010a4000800017f */
[----:B--2---:R-:W-:Y:S05]  /*38fe0*/  @!P0 NANOSLEEP.SYNCS 0x989680 ;  /* 0x009896800000895d */ /* 0x004fea0003900000 */
[----:B------:R-:W2:Y:S02]  /*38ff0*/  @!P0 SYNCS.PHASECHK.TRANS64 P0, [R23+URZ+0x32420], R6 ;  /* 0x03242006170085a7 */ /* 0x000ea4000800007f */
[----:B--2---:R-:W-:Y:S05]  /*39000*/  @!P0 BRA `(.L_x_13243) ;  /* 0xfffffffc00f08947 */ /* 0x004fea000383ffff */
[----:B------:R-:W-:Y:S05]  /*39010*/  BRA `(.L_x_13433) ;  /* 0xffffff7c00d07947 */ /* 0x000fea000383ffff */
.L_x_13247:
[----:B0-----:R0:W2:Y:S02]  /*39020*/  SYNCS.PHASECHK.TRANS64.TRYWAIT P0, [R3+URZ+0x324a0], R6 ;  /* 0x0324a006030075a7 */ /* 0x0010a4000800017f */
[----:B--2---:R-:W-:Y:S05]  /*39030*/  @!P0 NANOSLEEP.SYNCS 0x989680 ;  /* 0x009896800000895d */ /* 0x004fea0003900000 */
[----:B------:R-:W2:Y:S02]  /*39040*/  @!P0 SYNCS.PHASECHK.TRANS64 P0, [R3+URZ+0x324a0], R6 ;  /* 0x0324a006030085a7 */ /* 0x000ea4000800007f */
[----:B--2---:R-:W-:Y:S05]  /*39050*/  @!P0 BRA `(.L_x_13247) ;  /* 0xfffffffc00f08947 */ /* 0x004fea000383ffff */
[----:B------:R-:W-:Y:S05]  /*39060*/  BRA `(.L_x_13434) ;  /* 0xffffff7c00e87947 */ /* 0x000fea000383ffff */
.L_x_13252:
[----:B--2---:R2:W3:Y:S02]  /*39070*/  SYNCS.PHASECHK.TRANS64.TRYWAIT P0, [R3+URZ+0x324c0], R6 ;  /* 0x0324c006030075a7 */ /* 0x0044e4000800017f */
[----:B---3--:R-:W-:Y:S05]  /*39080*/  @!P0 NANOSLEEP.SYNCS 0x989680 ;  /* 0x009896800000895d */ /* 0x008fea0003900000 */
[----:B------:R-:W3:Y:S02]  /*39090*/  @!P0 SYNCS.PHASECHK.TRANS64 P0, [R3+URZ+0x324c0], R6 ;  /* 0x0324c006030085a7 */ /* 0x000ee4000800007f */
[----:B---3--:R-:W-:Y:S05]  /*390a0*/  @!P0 BRA `(.L_x_13252) ;  /* 0xfffffffc00f08947 */ /* 0x008fea000383ffff */
[----:B------:R-:W-:Y:S05]  /*390b0*/  BRA `(.L_x_13435) ;  /* 0xffffff8000647947 */ /* 0x000fea000383ffff */
.L_x_13262:
[----:B--2---:R2:W3:Y:S02]  /*390c0*/  SYNCS.PHASECHK.TRANS64.TRYWAIT P1, [R10+URZ+0x324a0], R2 ;  /* 0x0324a0020a0075a7 */ /* 0x0044e4000802017f */
[----:B---3--:R-:W-:Y:S05]  /*390d0*/  @!P1 NANOSLEEP.SYNCS 0x989680 ;  /* 0x009896800000995d */ /* 0x008fea0003900000 */
[----:B------:R-:W3:Y:S02]  /*390e0*/  @!P1 SYNCS.PHASECHK.TRANS64 P1, [R10+URZ+0x324a0], R2 ;  /* 0x0324a0020a0095a7 */ /* 0x000ee4000802007f */
[----:B---3--:R-:W-:Y:S05]  /*390f0*/  @!P1 BRA `(.L_x_13262) ;  /* 0xfffffffc00f09947 */ /* 0x008fea000383ffff */
[----:B------:R-:W-:Y:S05]  /*39100*/  BRA `(.L_x_13436) ;  /* 0xffffff8400d87947 */ /* 0x000fea000383ffff */
.L_x_13267:
[----:B0-----:R0:W1:Y:S02]  /*39110*/  SYNCS.PHASECHK.TRANS64.TRYWAIT P1, [R10+URZ+0x324c0], R2 ;  /* 0x0324c0020a0075a7 */ /* 0x001064000802017f */
[----:B-1----:R-:W-:Y:S05]  /*39120*/  @!P1 NANOSLEEP.SYNCS 0x989680 ;  /* 0x009896800000995d */ /* 0x002fea0003900000 */
[----:B------:R-:W1:Y:S02]  /*39130*/  @!P1 SYNCS.PHASECHK.TRANS64 P1, [R10+URZ+0x324c0], R2 ;  /* 0x0324c0020a0095a7 */ /* 0x000e64000802007f */
[----:B-1----:R-:W-:Y:S05]  /*39140*/  @!P1 BRA `(.L_x_13267) ;  /* 0xfffffffc00f09947 */ /* 0x002fea000383ffff */
[----:B------:R-:W-:Y:S05]  /*39150*/  BRA `(.L_x_13437) ;  /* 0xffffff8800507947 */ /* 0x000fea000383ffff */
.L_x_13291:
[----:B------:R-:W-:Y:S01]  /*39160*/  SHF.R.U32.HI R11, RZ, 0x5, R21 ;  /* 0x00000005ff0b7819 */ /* 0x000fe20000011615 */
[----:B------:R-:W-:Y:S01]  /*39170*/  BSSY B0, `(.L_x_13438) ;  /* 0x0000009000007945 */ /* 0x000fe20003800000 */
[----:B------:R-:W-:Y:S02]  /*39180*/  IMAD.MOV.U32 R12, RZ, RZ, RZ ;  /* 0x000000ffff0c7224 */ /* 0x000fe400078e00ff */
[----:B------:R-:W-:Y:S01]  /*39190*/  LOP3.LUT R11, R11, 0x3, RZ, 0xc0, !PT ;  /* 0x000000030b0b7812 */ /* 0x000fe200078ec0ff */
[----:B------:R-:W-:-:S04]  /*391a0*/  IMAD.MOV.U32 R15, RZ, RZ, -0x1 ;  /* 0xffffffffff0f7424 */ /* 0x000fc800078e00ff */
[----:B------:R-:W-:Y:S02]  /*391b0*/  IMAD.MOV.U32 R13, RZ, RZ, R11 ;  /* 0x000000ffff0d7224 */ /* 0x000fe400078e000b */
[----:B------:R-:W-:-:S07]  /*391c0*/  IMAD.MOV.U32 R11, RZ, RZ, 0x1f ;  /* 0x0000001fff0b7424 */ /* 0x000fce00078e00ff */
[----:B--2---:R-:W-:Y:S05]  /*391d0*/  WARPSYNC.COLLECTIVE R15, `(.L_x_13439) ;  /* 0x000000000f087348 */ /* 0x004fea0003c00000 */
[----:B------:R0:W1:Y:S02]  /*391e0*/  SHFL.IDX P6, R14, R13, R12, R11 ;  /* 0x0000000c0d0e7389 */ /* 0x00006400000c000b */
[----:B012---:R-:W-:Y:S01]  /*391f0*/  ENDCOLLECTIVE ;  /* 0x000000000000791b */ /* 0x007fe20003800000 */
.L_x_13439:
[----:B------:R-:W-:Y:S05]  /*39200*/  BSYNC B0 ;  /* 0x0000000000007941 */ /* 0x000fea0003800000 */
.L_x_13438:
[----:B------:R-:W-:Y:S05]  /*39210*/  BRA `(.L_x_13440) ;  /* 0xffffff9800e47947 */ /* 0x000fea000383ffff */
.L_x_13294:
[----:B0-----:R0:W1:Y:S02]  /*39220*/  SYNCS.PHASECHK.TRANS64.TRYWAIT P0, [R17+URZ+0x32440], R0 ;  /* 0x03244000110075a7 */ /* 0x001064000800017f */
[----:B-1----:R-:W-:Y:S05]  /*39230*/  @!P0 NANOSLEEP.SYNCS 0x989680 ;  /* 0x009896800000895d */ /* 0x002fea0003900000 */
[----:B------:R-:W1:Y:S02]  /*39240*/  @!P0 SYNCS.PHASECHK.TRANS64 P0, [R17+URZ+0x32440], R0 ;  /* 0x03244000110085a7 */ /* 0x000e64000800007f */
[----:B-1----:R-:W-:Y:S05]  /*39250*/  @!P0 BRA `(.L_x_13294) ;  /* 0xfffffffc00f08947 */ /* 0x002fea000383ffff */
[----:B------:R-:W-:Y:S05]  /*39260*/  BRA `(.L_x_13441) ;  /* 0xffffff9c00087947 */ /* 0x000fea000383ffff */
.L_x_13295:
        /* <DEDUP_REMOVED lines=8> */
.L_x_13443:
[----:B------:R-:W-:Y:S05]  /*392f0*/  BSYNC B0 ;  /* 0x0000000000007941 */ /* 0x000fea0003800000 */
.L_x_13442:
        /* <DEDUP_REMOVED lines=9> */
.L_x_13444:
[----:B------:R-:W-:Y:S02]  /*39390*/  IMAD.MOV.U32 R13, RZ, RZ, R4 ;  /* 0x000000ffff0d7224 */ /* 0x000fe400078e0004 */
[----:B------:R-:W-:Y:S02]  /*393a0*/  IMAD.MOV.U32 R12, RZ, RZ, 0x1 ;  /* 0x00000001ff0c7424 */ /* 0x000fe400078e00ff */
[----:B------:R-:W-:-:S07]  /*393b0*/  IMAD.MOV.U32 R3, RZ, RZ, R14 ;  /* 0x000000ffff037224 */ /* 0x000fce00078e000e */
[----:B------:R-:W-:Y:S05]  /*393c0*/  WARPSYNC.COLLECTIVE R15, `(.L_x_13445) ;  /* 0x000000000f087348 */ /* 0x000fea0003c00000 */
[----:B------:R0:W1:Y:S02]  /*393d0*/  SHFL.IDX P6, R14, R13, R12, R11 ;  /* 0x0000000c0d0e7389 */ /* 0x00006400000c000b */
[----:B01----:R-:W-:Y:S01]  /*393e0*/  ENDCOLLECTIVE ;  /* 0x000000000000791b */ /* 0x003fe20003800000 */
.L_x_13445:
        /* <DEDUP_REMOVED lines=15> */
.L_x_13446:
[----:B------:R-:W-:Y:S02]  /*394e0*/  @P0 IMAD R6, R5, 0x2, R23 ;  /* 0x0000000205060824 */ /* 0x000fe400078e0217 */
[----:B------:R-:W-:Y:S02]  /*394f0*/  IMAD.MOV.U32 R13, RZ, RZ, R4 ;  /* 0x000000ffff0d7224 */ /* 0x000fe400078e0004 */
[----:B------:R-:W-:Y:S02]  /*39500*/  IMAD.MOV.U32 R12, RZ, RZ, 0x2 ;  /* 0x00000002ff0c7424 */ /* 0x000fe400078e00ff */
[----:B------:R-:W-:-:S07]  /*39510*/  IMAD.MOV.U32 R3, RZ, RZ, R14 ;  /* 0x000000ffff037224 */ /* 0x000fce00078e000e */
[----:B------:R-:W-:Y:S05]  /*39520*/  WARPSYNC.COLLECTIVE R15, `(.L_x_13447) ;  /* 0x000000000f087348 */ /* 0x000fea0003c00000 */
[----:B------:R0:W1:Y:S02]  /*39530*/  SHFL.IDX P6, R14, R13, R12, R11 ;  /* 0x0000000c0d0e7389 */ /* 0x00006400000c000b */
[----:B01----:R-:W-:Y:S01]  /*39540*/  ENDCOLLECTIVE ;  /* 0x000000000000791b */ /* 0x003fe20003800000 */
.L_x_13447:
        /* <DEDUP_REMOVED lines=15> */
.L_x_13448:
[----:B------:R-:W-:Y:S02]  /*39640*/  @P0 IMAD R6, R5, 0x2, R23 ;  /* 0x0000000205060824 */ /* 0x000fe400078e0217 */
[----:B------:R-:W-:Y:S02]  /*39650*/  IMAD.MOV.U32 R13, RZ, RZ, R4 ;  /* 0x000000ffff0d7224 */ /* 0x000fe400078e0004 */
[----:B------:R-:W-:Y:S02]  /*39660*/  IMAD.MOV.U32 R12, RZ, RZ, 0x3 ;  /* 0x00000003ff0c7424 */ /* 0x000fe400078e00ff */
[----:B------:R-:W-:-:S07]  /*39670*/  IMAD.MOV.U32 R3, RZ, RZ, R14 ;  /* 0x000000ffff037224 */ /* 0x000fce00078e000e */
[----:B------:R-:W-:Y:S05]  /*39680*/  WARPSYNC.COLLECTIVE R15, `(.L_x_13449) ;  /* 0x000000000f087348 */ /* 0x000fea0003c00000 */
[----:B------:R0:W1:Y:S02]  /*39690*/  SHFL.IDX P6, R14, R13, R12, R11 ;  /* 0x0000000c0d0e7389 */ /* 0x00006400000c000b */
[----:B01----:R-:W-:Y:S01]  /*396a0*/  ENDCOLLECTIVE ;  /* 0x000000000000791b */ /* 0x003fe20003800000 */
.L_x_13449:
        /* <DEDUP_REMOVED lines=15> */
.L_x_13450:
[----:B------:R-:W-:Y:S02]  /*397a0*/  @P0 IMAD R6, R5, 0x2, R23 ;  /* 0x0000000205060824 */ /* 0x000fe400078e0217 */
[----:B------:R-:W-:Y:S02]  /*397b0*/  IMAD.MOV.U32 R13, RZ, RZ, R4 ;  /* 0x000000ffff0d7224 */ /* 0x000fe400078e0004 */
[----:B------:R-:W-:Y:S02]  /*397c0*/  IMAD.MOV.U32 R12, RZ, RZ, 0x4 ;  /* 0x00000004ff0c7424 */ /* 0x000fe400078e00ff */
[----:B------:R-:W-:-:S07]  /*397d0*/  IMAD.MOV.U32 R3, RZ, RZ, R14 ;  /* 0x000000ffff037224 */ /* 0x000fce00078e000e */
[----:B------:R-:W-:Y:S05]  /*397e0*/  WARPSYNC.COLLECTIVE R15, `(.L_x_13451) ;  /* 0x000000000f087348 */ /* 0x000fea0003c00000 */
[----:B------:R0:W1:Y:S02]  /*397f0*/  SHFL.IDX P6, R14, R13, R12, R11 ;  /* 0x0000000c0d0e7389 */ /* 0x00006400000c000b */
[----:B01----:R-:W-:Y:S01]  /*39800*/  ENDCOLLECTIVE ;  /* 0x000000000000791b */ /* 0x003fe20003800000 */
.L_x_13451:
        /* <DEDUP_REMOVED lines=15> */
.L_x_13452:
[----:B------:R-:W-:Y:S02]  /*39900*/  @P0 IMAD R6, R5, 0x2, R23 ;  /* 0x0000000205060824 */ /* 0x000fe400078e0217 */
[----:B------:R-:W-:Y:S02]  /*39910*/  IMAD.MOV.U32 R13, RZ, RZ, R4 ;  /* 0x000000ffff0d7224 */ /* 0x000fe400078e0004 */
[----:B------:R-:W-:Y:S02]  /*39920*/  IMAD.MOV.U32 R12, RZ, RZ, 0x5 ;  /* 0x00000005ff0c7424 */ /* 0x000fe400078e00ff */
[----:B------:R-:W-:-:S07]  /*39930*/  IMAD.MOV.U32 R3, RZ, RZ, R14 ;  /* 0x000000ffff037224 */ /* 0x000fce00078e000e */
[----:B------:R-:W-:Y:S05]  /*39940*/  WARPSYNC.COLLECTIVE R15, `(.L_x_13453) ;  /* 0x000000000f087348 */ /* 0x000fea0003c00000 */
[----:B------:R0:W1:Y:S02]  /*39950*/  SHFL.IDX P6, R14, R13, R12, R11 ;  /* 0x0000000c0d0e7389 */ /* 0x00006400000c000b */
[----:B01----:R-:W-:Y:S01]  /*39960*/  ENDCOLLECTIVE ;  /* 0x000000000000791b */ /* 0x003fe20003800000 */
.L_x_13453:
        /* <DEDUP_REMOVED lines=10> */
.L_x_13454:
[----:B------:R-:W-:Y:S01]  /*39a10*/  @!PT LDS RZ, [RZ] ;  /* 0x00000000fffff984 */ /* 0x000fe20000000800 */
[----:B------:R-:W-:Y:S01]  /*39a20*/  @!PT LDS RZ, [RZ] ;  /* 0x00000000fffff984 */ /* 0x000fe20000000800 */
[----:B------:R-:W-:Y:S01]  /*39a30*/  @!PT LDS RZ, [RZ] ;  /* 0x00000000fffff984 */ /* 0x000fe20000000800 */
[----:B------:R0:W-:Y:S01]  /*39a40*/  @P0 LDGSTS.E.BYPASS.LTC128B.128 [R6+0x1e400], desc[UR44][R2.64], !P2 ;  /* 0x1e40000002060fae */ /* 0x0001e2000d101d6c */
[----:B------:R-:W-:Y:S01]  /*39a50*/  IMAD.MOV.U32 R0, RZ, RZ, R14 ;  /* 0x000000ffff007224 */ /* 0x000fe200078e000e */
[----:B------:R-:W-:Y:S06]  /*39a60*/  BRA `(.L_x_13455) ;  /* 0xffffff98006c7947 */ /* 0x000fec000383ffff */
.L_x_13300:
        /* <DEDUP_REMOVED lines=9> */
.L_x_13456:
        /* <DEDUP_REMOVED lines=12> */
.L_x_13457:
[----:B------:R-:W-:Y:S02]  /*39bc0*/  IMAD.MOV.U32 R13, RZ, RZ, R3 ;  /* 0x000000ffff0d7224 */ /* 0x000fe400078e0003 */
[----:B------:R-:W-:Y:S02]  /*39bd0*/  IMAD.MOV.U32 R12, RZ, RZ, 0x1 ;  /* 0x00000001ff0c7424 */ /* 0x000fe400078e00ff */
[----:B------:R-:W-:-:S07]  /*39be0*/  IMAD.MOV.U32 R5, RZ, RZ, R14 ;  /* 0x000000ffff057224 */ /* 0x000fce00078e000e */
[----:B------:R-:W-:Y:S05]  /*39bf0*/  WARPSYNC.COLLECTIVE R15, `(.L_x_13458) ;  /* 0x000000000f087348 */ /* 0x000fea0003c00000 */
[----:B------:R0:W1:Y:S02]  /*39c00*/  SHFL.IDX P6, R14, R13, R12, R11 ;  /* 0x0000000c0d0e7389 */ /* 0x00006400000c000b */
[----:B01----:R-:W-:Y:S01]  /*39c10*/  ENDCOLLECTIVE ;  /* 0x000000000000791b */ /* 0x003fe20003800000 */
.L_x_13458:
        /* <DEDUP_REMOVED lines=15> */
.L_x_13459:
[----:B------:R-:W-:Y:S02]  /*39d10*/  IMAD.MOV.U32 R13, RZ, RZ, R3 ;  /* 0x000000ffff0d7224 */ /* 0x000fe400078e0003 */
[----:B------:R-:W-:Y:S02]  /*39d20*/  IMAD.MOV.U32 R12, RZ, RZ, 0x2 ;  /* 0x00000002ff0c7424 */ /* 0x000fe400078e00ff */
[----:B------:R-:W-:-:S07]  /*39d30*/  IMAD.MOV.U32 R5, RZ, RZ, R14 ;  /* 0x000000ffff057224 */ /* 0x000fce00078e000e */
[----:B------:R-:W-:Y:S05]  /*39d40*/  WARPSYNC.COLLECTIVE R15, `(.L_x_13460) ;  /* 0x000000000f087348 */ /* 0x000fea0003c00000 */
[----:B------:R0:W1:Y:S02]  /*39d50*/  SHFL.IDX P6, R14, R13, R12, R11 ;  /* 0x0000000c0d0e7389 */ /* 0x00006400000c000b */
[----:B01----:R-:W-:Y:S01]  /*39d60*/  ENDCOLLECTIVE ;  /* 0x000000000000791b */ /* 0x003fe20003800000 */
.L_x_13460:
        /* <DEDUP_REMOVED lines=15> */
.L_x_13461:
[----:B------:R-:W-:Y:S02]  /*39e60*/  IMAD.MOV.U32 R13, RZ, RZ, R3 ;  /* 0x000000ffff0d7224 */ /* 0x000fe400078e0003 */
[----:B------:R-:W-:Y:S02]  /*39e70*/  IMAD.MOV.U32 R12, RZ, RZ, 0x3 ;  /* 0x00000003ff0c7424 */ /* 0x000fe400078e00ff */
[----:B------:R-:W-:-:S07]  /*39e80*/  IMAD.MOV.U32 R5, RZ, RZ, R14 ;  /* 0x000000ffff057224 */ /* 0x000fce00078e000e */
[----:B------:R-:W-:Y:S05]  /*39e90*/  WARPSYNC.COLLECTIVE R15, `(.L_x_13462) ;  /* 0x000000000f087348 */ /* 0x000fea0003c00000 */
[----:B------:R0:W1:Y:S02]  /*39ea0*/  SHFL.IDX P6, R14, R13, R12, R11 ;  /* 0x0000000c0d0e7389 */ /* 0x00006400000c000b */
[----:B01----:R-:W-:Y:S01]  /*39eb0*/  ENDCOLLECTIVE ;  /* 0x000000000000791b */ /* 0x003fe20003800000 */
.L_x_13462:
        /* <DEDUP_REMOVED lines=10> */
.L_x_13463:
        /* <DEDUP_REMOVED lines=13> */
.L_x_13464:
        /* <DEDUP_REMOVED lines=10> */
.L_x_13465:
        /* <DEDUP_REMOVED lines=13> */
.L_x_13466:
        /* <DEDUP_REMOVED lines=10> */
.L_x_13467:
        /* <DEDUP_REMOVED lines=13> */
.L_x_13468:
        /* <DEDUP_REMOVED lines=10> */
.L_x_13469:
        /* <DEDUP_REMOVED lines=11> */
.L_x_13470:
        /* <DEDUP_REMOVED lines=10> */
.L_x_13471:
[----:B------:R-:W-:Y:S01]  /*3a500*/  @!PT LDS RZ, [RZ] ;  /* 0x00000000fffff984 */ /* 0x000fe20000000800 */
[----:B------:R-:W-:Y:S01]  /*3a510*/  @!PT LDS RZ, [RZ] ;  /* 0x00000000fffff984 */ /* 0x000fe20000000800 */
[----:B------:R-:W-:Y:S01]  /*3a520*/  @!PT LDS RZ, [RZ] ;  /* 0x00000000fffff984 */ /* 0x000fe20000000800 */
[----:B------:R0:W-:Y:S01]  /*3a530*/  @!P0 LDGSTS.E.BYPASS.LTC128B.128 [R26+0x1b400], desc[UR44][R4.64], !P1 ;  /* 0x1b400000041a8fae */ /* 0x0001e2000c901d6c */
[----:B------:R-:W-:Y:S01]  /*3a540*/  IMAD.MOV.U32 R0, RZ, RZ, R14 ;  /* 0x000000ffff007224 */ /* 0x000fe200078e000e */
[----:B------:R-:W-:Y:S06]  /*3a550*/  BRA `(.L_x_13472) ;  /* 0xffffff9800cc7947 */ /* 0x000fec000383ffff */
.L_x_13304:
        /* <DEDUP_REMOVED lines=33> */
.L_x_13474:
[----:B------:R-:W-:Y:S05]  /*3a770*/  BSYNC B0 ;  /* 0x0000000000007941 */ /* 0x000fea0003800000 */
.L_x_13473:
        /* <DEDUP_REMOVED lines=11> */
.L_x_13475:
        /* <DEDUP_REMOVED lines=12> */
.L_x_13476:
[----:B------:R-:W-:-:S04]  /*3a8f0*/  @!P0 LOP3.LUT R2, R3, R2, RZ, 0x3c, !PT ;  /* 0x0000000203028212 */ /* 0x000fc800078e3cff */
[----:B------:R-:W-:-:S05]  /*3a900*/  @!P0 LOP3.LUT R3, R3, R2, RZ, 0x3c, !PT ;  /* 0x0000000203038212 */ /* 0x000fca00078e3cff */
        /* <DEDUP_REMOVED lines=13> */
.L_x_13477:
        /* <DEDUP_REMOVED lines=12> */
.L_x_13478:
        /* <DEDUP_REMOVED lines=12> */
.L_x_13479:
        /* <DEDUP_REMOVED lines=12> */
.L_x_13480:
        /* <DEDUP_REMOVED lines=12> */
.L_x_13481:
        /* <DEDUP_REMOVED lines=12> */
.L_x_13482:
        /* <DEDUP_REMOVED lines=12> */
.L_x_13483:
        /* <DEDUP_REMOVED lines=12> */
.L_x_13484:
        /* <DEDUP_REMOVED lines=12> */
.L_x_13485:
        /* <DEDUP_REMOVED lines=12> */
.L_x_13486:
        /* <DEDUP_REMOVED lines=11> */
.L_x_13487:
[----:B------:R-:W-:Y:S02]  /*3b150*/  IMAD.MOV.U32 R13, RZ, RZ, R0 ;  /* 0x000000ffff0d7224 */ /* 0x000fe400078e0000 */
[----:B------:R-:W-:Y:S02]  /*3b160*/  IMAD.MOV.U32 R12, RZ, RZ, 0x7 ;  /* 0x00000007ff0c7424 */ /* 0x000fe400078e00ff */
[----:B------:R-:W-:-:S07]  /*3b170*/  IMAD.MOV.U32 R2, RZ, RZ, R14 ;  /* 0x000000ffff027224 */ /* 0x000fce00078e000e */
[----:B------:R-:W-:Y:S05]  /*3b180*/  WARPSYNC.COLLECTIVE R15, `(.L_x_13488) ;  /* 0x000000000f087348 */ /* 0x000fea0003c00000 */
[----:B------:R0:W1:Y:S02]  /*3b190*/  SHFL.IDX P6, R14, R13, R12, R11 ;  /* 0x0000000c0d0e7389 */ /* 0x00006400000c000b */
[----:B01----:R-:W-:Y:S01]  /*3b1a0*/  ENDCOLLECTIVE ;  /* 0x000000000000791b */ /* 0x003fe20003800000 */
.L_x_13488:
        /* <DEDUP_REMOVED lines=14> */
.L_x_13489:
[----:B------:R-:W-:Y:S01]  /*3b290*/  IMAD.MOV.U32 R2, RZ, RZ, R14 ;  /* 0x000000ffff027224 */ /* 0x000fe200078e000e */
[----:B------:R-:W-:Y:S06]  /*3b2a0*/  BRA `(.L_x_13490) ;  /* 0xffffff9800387947 */ /* 0x000fec000383ffff */
.L_x_13309:
[----:B0-----:R0:W1:Y:S02]  /*3b2b0*/  SYNCS.PHASECHK.TRANS64.TRYWAIT P0, [R23+URZ+0x32420], R0 ;  /* 0x03242000170075a7 */ /* 0x001064000800017f */
[----:B-1----:R-:W-:Y:S05]  /*3b2c0*/  @!P0 NANOSLEEP.SYNCS 0x989680 ;  /* 0x009896800000895d */ /* 0x002fea0003900000 */
[----:B------:R-:W1:Y:S02]  /*3b2d0*/  @!P0 SYNCS.PHASECHK.TRANS64 P0, [R23+URZ+0x32420], R0 ;  /* 0x03242000170085a7 */ /* 0x000e64000800007f */
[----:B-1----:R-:W-:Y:S05]  /*3b2e0*/  @!P0 BRA `(.L_x_13309) ;  /* 0xfffffffc00f08947 */ /* 0x002fea000383ffff */
[----:B------:R-:W-:Y:S05]  /*3b2f0*/  BRA `(.L_x_13491) ;  /* 0xffffff9800ac7947 */ /* 0x000fea000383ffff */
.L_x_13312:
[----:B0-----:R0:W1:Y:S02]  /*3b300*/  SYNCS.PHASECHK.TRANS64.TRYWAIT P0, [R17+URZ+0x32460], R0 ;  /* 0x03246000110075a7 */ /* 0x001064000800017f */
[----:B-1----:R-:W-:Y:S05]  /*3b310*/  @!P0 NANOSLEEP.SYNCS 0x989680 ;  /* 0x009896800000895d */ /* 0x002fea0003900000 */
[----:B------:R-:W1:Y:S02]  /*3b320*/  @!P0 SYNCS.PHASECHK.TRANS64 P0, [R17+URZ+0x32460], R0 ;  /* 0x03246000110085a7 */ /* 0x000e64000800007f */
[----:B-1----:R-:W-:Y:S05]  /*3b330*/  @!P0 BRA `(.L_x_13312) ;  /* 0xfffffffc00f08947 */ /* 0x002fea000383ffff */
[----:B------:R-:W-:Y:S05]  /*3b340*/  BRA `(.L_x_13492) ;  /* 0xffffff9800bc7947 */ /* 0x000fea000383ffff */
.L_x_13313:
        /* <DEDUP_REMOVED lines=8> */
.L_x_13494:
[----:B------:R-:W-:Y:S05]  /*3b3d0*/  BSYNC B0 ;  /* 0x0000000000007941 */ /* 0x000fea0003800000 */
.L_x_13493:
        /* <DEDUP_REMOVED lines=13> */
.L_x_13495:
        /* <DEDUP_REMOVED lines=9> */
.L_x_13496:
        /* <DEDUP_REMOVED lines=17> */
.L_x_13497:
[----:B------:R-:W-:Y:S02]  /*3b650*/  IMAD.MOV.U32 R13, RZ, RZ, R6 ;  /* 0x000000ffff0d7224 */ /* 0x000fe400078e0006 */
[----:B------:R-:W-:Y:S01]  /*3b660*/  IMAD.MOV.U32 R12, RZ, RZ, 0x2 ;  /* 0x00000002ff0c7424 */ /* 0x000fe200078e00ff */
[----:B------:R-:W-:-:S13]  /*3b670*/  IADD3 R2, P3, R14, R0, RZ ;  /* 0x000000000e027210 */ /* 0x000fda0007f7e0ff */
[----:B------:R-:W-:Y:S05]  /*3b680*/  WARPSYNC.COLLECTIVE R15, `(.L_x_13498) ;  /* 0x000000000f087348 */ /* 0x000fea0003c00000 */
[----:B------:R0:W1:Y:S02]  /*3b690*/  SHFL.IDX P6, R14, R13, R12, R11 ;  /* 0x0000000c0d0e7389 */ /* 0x00006400000c000b */
[----:B01----:R-:W-:Y:S01]  /*3b6a0*/  ENDCOLLECTIVE ;  /* 0x000000000000791b */ /* 0x003fe20003800000 */
.L_x_13498:
        /* <DEDUP_REMOVED lines=17> */
.L_x_13499:
[----:B------:R-:W-:Y:S02]  /*3b7c0*/  IMAD.MOV.U32 R13, RZ, RZ, R6 ;  /* 0x000000ffff0d7224 */ /* 0x000fe400078e0006 */
[----:B------:R-:W-:Y:S01]  /*3b7d0*/  IMAD.MOV.U32 R12, RZ, RZ, 0x3 ;  /* 0x00000003ff0c7424 */ /* 0x000fe200078e00ff */
[----:B------:R-:W-:-:S13]  /*3b7e0*/  IADD3 R2, P3, R14, R0, RZ ;  /* 0x000000000e027210 */ /* 0x000fda0007f7e0ff */
[----:B------:R-:W-:Y:S05]  /*3b7f0*/  WARPSYNC.COLLECTIVE R15, `(.L_x_13500) ;  /* 0x000000000f087348 */ /* 0x000fea0003c00000 */
[----:B------:R0:W1:Y:S02]  /*3b800*/  SHFL.IDX P6, R14, R13, R12, R11 ;  /* 0x0000000c0d0e7389 */ /* 0x00006400000c000b */
[----:B01----:R-:W-:Y:S01]  /*3b810*/  ENDCOLLECTIVE ;  /* 0x000000000000791b */ /* 0x003fe20003800000 */
.L_x_13500:
        /* <DEDUP_REMOVED lines=17> */
.L_x_13501:
[----:B------:R-:W-:Y:S02]  /*3b930*/  IMAD.MOV.U32 R13, RZ, RZ, R6 ;  /* 0x000000ffff0d7224 */ /* 0x000fe400078e0006 */
[----:B------:R-:W-:Y:S01]  /*3b940*/  IMAD.MOV.U32 R12, RZ, RZ, 0x4 ;  /* 0x00000004ff0c7424 */ /* 0x000fe200078e00ff */
[----:B------:R-:W-:-:S13]  /*3b950*/  IADD3 R2, P3, R14, R0, RZ ;  /* 0x000000000e027210 */ /* 0x000fda0007f7e0ff */
[----:B------:R-:W-:Y:S05]  /*3b960*/  WARPSYNC.COLLECTIVE R15, `(.L_x_13502) ;  /* 0x000000000f087348 */ /* 0x000fea0003c00000 */
[----:B------:R0:W1:Y:S02]  /*3b970*/  SHFL.IDX P6, R14, R13, R12, R11 ;  /* 0x0000000c0d0e7389 */ /* 0x00006400000c000b */
[----:B01----:R-:W-:Y:S01]  /*3b980*/  ENDCOLLECTIVE ;  /* 0x000000000000791b */ /* 0x003fe20003800000 */
.L_x_13502:
        /* <DEDUP_REMOVED lines=17> */
.L_x_13503:
[----:B------:R-:W-:Y:S02]  /*3baa0*/  IMAD.MOV.U32 R13, RZ, RZ, R6 ;  /* 0x000000ffff0d7224 */ /* 0x000fe400078e0006 */
[----:B------:R-:W-:Y:S01]  /*3bab0*/  IMAD.MOV.U32 R12, RZ, RZ, 0x5 ;  /* 0x00000005ff0c7424 */ /* 0x000fe200078e00ff */
[----:B------:R-:W-:-:S13]  /*3bac0*/  IADD3 R2, P3, R14, R0, RZ ;  /* 0x000000000e027210 */ /* 0x000fda0007f7e0ff */
[----:B------:R-:W-:Y:S05]  /*3bad0*/  WARPSYNC.COLLECTIVE R15, `(.L_x_13504) ;  /* 0x000000000f087348 */ /* 0x000fea0003c00000 */
[----:B------:R0:W1:Y:S02]  /*3bae0*/  SHFL.IDX P6, R14, R13, R12, R11 ;  /* 0x0000000c0d0e7389 */ /* 0x00006400000c000b */
[----:B01----:R-:W-:Y:S01]  /*3baf0*/  ENDCOLLECTIVE ;  /* 0x000000000000791b */ /* 0x003fe20003800000 */
.L_x_13504:
        /* <DEDUP_REMOVED lines=12> */
.L_x_13505:
        /* <DEDUP_REMOVED lines=9> */
.L_x_13320:
[----:B0-----:R0:W1:Y:S02]  /*3bc50*/  SYNCS.PHASECHK.TRANS64.TRYWAIT P0, [R4+URZ+0x32440], R21 ;  /* 0x03244015040075a7 */ /* 0x001064000800017f */
[----:B-1----:R-:W-:Y:S05]  /*3bc60*/  @!P0 NANOSLEEP.SYNCS 0x989680 ;  /* 0x009896800000895d */ /* 0x002fea0003900000 */
[----:B------:R-:W1:Y:S02]  /*3bc70*/  @!P0 SYNCS.PHASECHK.TRANS64 P0, [R4+URZ+0x32440], R21 ;  /* 0x03244015040085a7 */ /* 0x000e64000800007f */
[----:B-1----:R-:W-:Y:S05]  /*3bc80*/  @!P0 BRA `(.L_x_13320) ;  /* 0xfffffffc00f08947 */ /* 0x002fea000383ffff */
[----:B------:R-:W-:Y:S05]  /*3bc90*/  BRA `(.L_x_13507) ;  /* 0xffffff9c00547947 */ /* 0x000fea000383ffff */
.L_x_13321:
        /* <DEDUP_REMOVED lines=8> */
.L_x_13509:
[----:B------:R-:W-:Y:S05]  /*3bd20*/  BSYNC B1 ;  /* 0x0000000000017941 */ /* 0x000fea0003800000 */
.L_x_13508:
        /* <DEDUP_REMOVED lines=9> */
.L_x_13510:
[----:B------:R-:W-:Y:S02]  /*3bdc0*/  IMAD.MOV.U32 R13, RZ, RZ, R9 ;  /* 0x000000ffff0d7224 */ /* 0x000fe400078e0009 */
[----:B------:R-:W-:Y:S02]  /*3bdd0*/  IMAD.MOV.U32 R12, RZ, RZ, 0x1 ;  /* 0x00000001ff0c7424 */ /* 0x000fe400078e00ff */
[----:B------:R-:W-:-:S07]  /*3bde0*/  IMAD.MOV.U32 R2, RZ, RZ, R14 ;  /* 0x000000ffff027224 */ /* 0x000fce00078e000e */
[----:B------:R-:W-:Y:S05]  /*3bdf0*/  WARPSYNC.COLLECTIVE R15, `(.L_x_13511) ;  /* 0x000000000f087348 */ /* 0x000fea0003c00000 */
[----:B------:R0:W1:Y:S02]  /*3be00*/  SHFL.IDX P6, R14, R13, R12, R11 ;  /* 0x0000000c0d0e7389 */ /* 0x00006400000c000b */
[----:B01----:R-:W-:Y:S01]  /*3be10*/  ENDCOLLECTIVE ;  /* 0x000000000000791b */ /* 0x003fe20003800000 */
.L_x_13511:
        /* <DEDUP_REMOVED lines=11> */
.L_x_13512:
[----:B------:R-:W-:Y:S02]  /*3bed0*/  IMAD.MOV.U32 R13, RZ, RZ, R9 ;  /* 0x000000ffff0d7224 */ /* 0x000fe400078e0009 */
[----:B------:R-:W-:Y:S02]  /*3bee0*/  IMAD.MOV.U32 R12, RZ, RZ, 0x2 ;  /* 0x00000002ff0c7424 */ /* 0x000fe400078e00ff */
[----:B------:R-:W-:-:S07]  /*3bef0*/  IMAD.MOV.U32 R2, RZ, RZ, R14 ;  /* 0x000000ffff027224 */ /* 0x000fce00078e000e */
[----:B------:R-:W-:Y:S05]  /*3bf00*/  WARPSYNC.COLLECTIVE R15, `(.L_x_13513) ;  /* 0x000000000f087348 */ /* 0x000fea0003c00000 */
[----:B------:R0:W1:Y:S02]  /*3bf10*/  SHFL.IDX P6, R14, R13, R12, R11 ;  /* 0x0000000c0d0e7389 */ /* 0x00006400000c000b */
[----:B01----:R-:W-:Y:S01]  /*3bf20*/  ENDCOLLECTIVE ;  /* 0x000000000000791b */ /* 0x003fe20003800000 */
.L_x_13513:
        /* <DEDUP_REMOVED lines=11> */
.L_x_13514:
[----:B------:R-:W-:Y:S02]  /*3bfe0*/  IMAD.MOV.U32 R13, RZ, RZ, R9 ;  /* 0x000000ffff0d7224 */ /* 0x000fe400078e0009 */
[----:B------:R-:W-:Y:S02]  /*3bff0*/  IMAD.MOV.U32 R12, RZ, RZ, 0x3 ;  /* 0x00000003ff0c7424 */ /* 0x000fe400078e00ff */
[----:B------:R-:W-:-:S07]  /*3c000*/  IMAD.MOV.U32 R2, RZ, RZ, R14 ;  /* 0x000000ffff027224 */ /* 0x000fce00078e000e */
[----:B------:R-:W-:Y:S05]  /*3c010*/  WARPSYNC.COLLECTIVE R15, `(.L_x_13515) ;  /* 0x000000000f087348 */ /* 0x000fea0003c00000 */
[----:B------:R0:W1:Y:S02]  /*3c020*/  SHFL.IDX P6, R14, R13, R12, R11 ;  /* 0x0000000c0d0e7389 */ /* 0x00006400000c000b */
[----:B01----:R-:W-:Y:S01]  /*3c030*/  ENDCOLLECTIVE ;  /* 0x000000000000791b */ /* 0x003fe20003800000 */
.L_x_13515:
        /* <DEDUP_REMOVED lines=11> */
.L_x_13516:
[----:B------:R-:W-:Y:S02]  /*3c0f0*/  IMAD.MOV.U32 R13, RZ, RZ, R9 ;  /* 0x000000ffff0d7224 */ /* 0x000fe400078e0009 */
[----:B------:R-:W-:Y:S02]  /*3c100*/  IMAD.MOV.U32 R12, RZ, RZ, 0x4 ;  /* 0x00000004ff0c7424 */ /* 0x000fe400078e00ff */
[----:B------:R-:W-:-:S07]  /*3c110*/  IMAD.MOV.U32 R2, RZ, RZ, R14 ;  /* 0x000000ffff027224 */ /* 0x000fce00078e000e */
[----:B------:R-:W-:Y:S05]  /*3c120*/  WARPSYNC.COLLECTIVE R15, `(.L_x_13517) ;  /* 0x000000000f087348 */ /* 0x000fea0003c00000 */
[----:B------:R0:W1:Y:S02]  /*3c130*/  SHFL.IDX P6, R14, R13, R12, R11 ;  /* 0x0000000c0d0e7389 */ /* 0x00006400000c000b */
[----:B01----:R-:W-:Y:S01]  /*3c140*/  ENDCOLLECTIVE ;  /* 0x000000000000791b */ /* 0x003fe20003800000 */
.L_x_13517:
        /* <DEDUP_REMOVED lines=11> */
.L_x_13518:
[----:B------:R-:W-:Y:S02]  /*3c200*/  IMAD.MOV.U32 R13, RZ, RZ, R9 ;  /* 0x000000ffff0d7224 */ /* 0x000fe400078e0009 */
[----:B------:R-:W-:Y:S02]  /*3c210*/  IMAD.MOV.U32 R12, RZ, RZ, 0x5 ;  /* 0x00000005ff0c7424 */ /* 0x000fe400078e00ff */
[----:B------:R-:W-:-:S07]  /*3c220*/  IMAD.MOV.U32 R2, RZ, RZ, R14 ;  /* 0x000000ffff027224 */ /* 0x000fce00078e000e */
[----:B------:R-:W-:Y:S05]  /*3c230*/  WARPSYNC.COLLECTIVE R15, `(.L_x_13519) ;  /* 0x000000000f087348 */ /* 0x000fea0003c00000 */
[----:B------:R0:W1:Y:S02]  /*3c240*/  SHFL.IDX P6, R14, R13, R12, R11 ;  /* 0x0000000c0d0e7389 */ /* 0x00006400000c000b */
[----:B01----:R-:W-:Y:S01]  /*3c250*/  ENDCOLLECTIVE ;  /* 0x000000000000791b */ /* 0x003fe20003800000 */
.L_x_13519:
        /* <DEDUP_REMOVED lines=11> */
.L_x_13520:
[----:B------:R-:W-:Y:S01]  /*3c310*/  IMAD.MOV.U32 R2, RZ, RZ, R14 ;  /* 0x000000ffff027224 */ /* 0x000fe200078e000e */
[----:B------:R-:W-:Y:S06]  /*3c320*/  BRA `(.L_x_13521) ;  /* 0xffffff9800847947 */ /* 0x000fec000383ffff */
.L_x_13326:
[----:B---3--:R3:W4:Y:S02]  /*3c330*/  SYNCS.PHASECHK.TRANS64.TRYWAIT P0, [R4+URZ+0x32460], R21 ;  /* 0x03246015040075a7 */ /* 0x008724000800017f */
[----:B----4-:R-:W-:Y:S05]  /*3c340*/  @!P0 NANOSLEEP.SYNCS 0x989680 ;  /* 0x009896800000895d */ /* 0x010fea0003900000 */
[----:B------:R-:W4:Y:S02]  /*3c350*/  @!P0 SYNCS.PHASECHK.TRANS64 P0, [R4+URZ+0x32460], R21 ;  /* 0x03246015040085a7 */ /* 0x000f24000800007f */
[----:B----4-:R-:W-:Y:S05]  /*3c360*/  @!P0 BRA `(.L_x_13326) ;  /* 0xfffffffc00f08947 */ /* 0x010fea000383ffff */
[----:B------:R-:W-:Y:S05]  /*3c370*/  BRA `(.L_x_13522) ;  /* 0xffffff9800d47947 */ /* 0x000fea000383ffff */
.L_x_13327:
        /* <DEDUP_REMOVED lines=8> */
.L_x_13524:
[----:B------:R-:W-:Y:S05]  /*3c400*/  BSYNC B1 ;  /* 0x0000000000017941 */ /* 0x000fea0003800000 */
.L_x_13523:
        /* <DEDUP_REMOVED lines=9> */
.L_x_13525:
[----:B------:R-:W-:Y:S02]  /*3c4a0*/  IMAD.MOV.U32 R13, RZ, RZ, R7 ;  /* 0x000000ffff0d7224 */ /* 0x000fe400078e0007 */
[----:B------:R-:W-:Y:S01]  /*3c4b0*/  IMAD.MOV.U32 R12, RZ, RZ, 0x1 ;  /* 0x00000001ff0c7424 */ /* 0x000fe200078e00ff */
[----:B------:R-:W-:-:S13]  /*3c4c0*/  IADD3 R2, P0, R14, R0, RZ ;  /* 0x000000000e027210 */ /* 0x000fda0007f1e0ff */
[----:B------:R-:W-:Y:S05]  /*3c4d0*/  WARPSYNC.COLLECTIVE R15, `(.L_x_13526) ;  /* 0x000000000f087348 */ /* 0x000fea0003c00000 */
[----:B------:R0:W1:Y:S02]  /*3c4e0*/  SHFL.IDX P6, R14, R13, R12, R11 ;  /* 0x0000000c0d0e7389 */ /* 0x00006400000c000b */
[----:B01----:R-:W-:Y:S01]  /*3c4f0*/  ENDCOLLECTIVE ;  /* 0x000000000000791b */ /* 0x003fe20003800000 */
.L_x_13526:
        /* <DEDUP_REMOVED lines=13> */
.L_x_13527:
[----:B------:R-:W-:Y:S02]  /*3c5d0*/  IMAD.MOV.U32 R13, RZ, RZ, R7 ;  /* 0x000000ffff0d7224 */ /* 0x000fe400078e0007 */
[----:B------:R-:W-:Y:S01]  /*3c5e0*/  IMAD.MOV.U32 R12, RZ, RZ, 0x2 ;  /* 0x00000002ff0c7424 */ /* 0x000fe200078e00ff */
[----:B------:R-:W-:-:S13]  /*3c5f0*/  IADD3 R2, P0, R14, R0, RZ ;  /* 0x000000000e027210 */ /* 0x000fda0007f1e0ff */
[----:B------:R-:W-:Y:S05]  /*3c600*/  WARPSYNC.COLLECTIVE R15, `(.L_x_13528) ;  /* 0x000000000f087348 */ /* 0x000fea0003c00000 */
[----:B------:R0:W1:Y:S02]  /*3c610*/  SHFL.IDX P6, R14, R13, R12, R11 ;  /* 0x0000000c0d0e7389 */ /* 0x00006400000c000b */
[----:B01----:R-:W-:Y:S01]  /*3c620*/  ENDCOLLECTIVE ;  /* 0x000000000000791b */ /* 0x003fe20003800000 */
.L_x_13528:
        /* <DEDUP_REMOVED lines=13> */
.L_x_13529:
[----:B------:R-:W-:Y:S02]  /*3c700*/  IMAD.MOV.U32 R13, RZ, RZ, R7 ;  /* 0x000000ffff0d7224 */ /* 0x000fe400078e0007 */
[----:B------:R-:W-:Y:S01]  /*3c710*/  IMAD.MOV.U32 R12, RZ, RZ, 0x3 ;  /* 0x00000003ff0c7424 */ /* 0x000fe200078e00ff */
[----:B------:R-:W-:-:S13]  /*3c720*/  IADD3 R2, P0, R14, R0, RZ ;  /* 0x000000000e027210 */ /* 0x000fda0007f1e0ff */
[----:B------:R-:W-:Y:S05]  /*3c730*/  WARPSYNC.COLLECTIVE R15, `(.L_x_13530) ;  /* 0x000000000f087348 */ /* 0x000fea0003c00000 */
[----:B------:R0:W1:Y:S02]  /*3c740*/  SHFL.IDX P6, R14, R13, R12, R11 ;  /* 0x0000000c0d0e7389 */ /* 0x00006400000c000b */
[----:B01----:R-:W-:Y:S01]  /*3c750*/  ENDCOLLECTIVE ;  /* 0x000000000000791b */ /* 0x003fe20003800000 */
.L_x_13530:
        /* <DEDUP_REMOVED lines=13> */
.L_x_13531:
[----:B------:R-:W-:Y:S02]  /*3c830*/  IMAD.MOV.U32 R13, RZ, RZ, R7 ;  /* 0x000000ffff0d7224 */ /* 0x000fe400078e0007 */
[----:B------:R-:W-:Y:S01]  /*3c840*/  IMAD.MOV.U32 R12, RZ, RZ, 0x4 ;  /* 0x00000004ff0c7424 */ /* 0x000fe200078e00ff */
[----:B------:R-:W-:-:S13]  /*3c850*/  IADD3 R2, P0, R14, R0, RZ ;  /* 0x000000000e027210 */ /* 0x000fda0007f1e0ff */
[----:B------:R-:W-:Y:S05]  /*3c860*/  WARPSYNC.COLLECTIVE R15, `(.L_x_13532) ;  /* 0x000000000f087348 */ /* 0x000fea0003c00000 */
[----:B------:R0:W1:Y:S02]  /*3c870*/  SHFL.IDX P6, R14, R13, R12, R11 ;  /* 0x0000000c0d0e7389 */ /* 0x00006400000c000b */
[----:B01----:R-:W-:Y:S01]  /*3c880*/  ENDCOLLECTIVE ;  /* 0x000000000000791b */ /* 0x003fe20003800000 */
.L_x_13532:
        /* <DEDUP_REMOVED lines=13> */
.L_x_13533:
[----:B------:R-:W-:Y:S02]  /*3c960*/  IMAD.MOV.U32 R13, RZ, RZ, R7 ;  /* 0x000000ffff0d7224 */ /* 0x000fe400078e0007 */
[----:B------:R-:W-:Y:S01]  /*3c970*/  IMAD.MOV.U32 R12, RZ, RZ, 0x5 ;  /* 0x00000005ff0c7424 */ /* 0x000fe200078e00ff */
[----:B------:R-:W-:-:S13]  /*3c980*/  IADD3 R2, P0, R14, R0, RZ ;  /* 0x000000000e027210 */ /* 0x000fda0007f1e0ff */
[----:B------:R-:W-:Y:S05]  /*3c990*/  WARPSYNC.COLLECTIVE R15, `(.L_x_13534) ;  /* 0x000000000f087348 */ /* 0x000fea0003c00000 */
[----:B------:R0:W1:Y:S02]  /*3c9a0*/  SHFL.IDX P6, R14, R13, R12, R11 ;  /* 0x0000000c0d0e7389 */ /* 0x00006400000c000b */
[----:B01----:R-:W-:Y:S01]  /*3c9b0*/  ENDCOLLECTIVE ;  /* 0x000000000000791b */ /* 0x003fe20003800000 */
.L_x_13534:
        /* <DEDUP_REMOVED lines=13> */
.L_x_13535:
[----:B------:R-:W-:Y:S05]  /*3ca90*/  BRA `(.L_x_13536) ;  /* 0xffffff9800207947 */ /* 0x000fea000383ffff */
.L_x_13335:
[----:B------:R-:W-:Y:S01]  /*3caa0*/  BSSY B0, `(.L_x_13537) ;  /* 0x0000008000007945 */ /* 0x000fe20003800000 */
[----:B-1----:R-:W-:Y:S02]  /*3cab0*/  IMAD.MOV.U32 R13, RZ, RZ, R16 ;  /* 0x000000ffff0d7224 */ /* 0x002fe400078e0010 */
[----:B------:R-:W-:Y:S02]  /*3cac0*/  IMAD.MOV.U32 R12, RZ, RZ, RZ ;  /* 0x000000ffff0c7224 */ /* 0x000fe400078e00ff */
[----:B------:R-:W-:Y:S02]  /*3cad0*/  IMAD.MOV.U32 R11, RZ, RZ, 0x1f ;  /* 0x0000001fff0b7424 */ /* 0x000fe400078e00ff */
[----:B------:R-:W-:-:S07]  /*3cae0*/  IMAD.MOV.U32 R15, RZ, RZ, -0x1 ;  /* 0xffffffffff0f7424 */ /* 0x000fce00078e00ff */
[----:B0-23--:R-:W-:Y:S05]  /*3caf0*/  WARPSYNC.COLLECTIVE R15, `(.L_x_13538) ;  /* 0x000000000f087348 */ /* 0x00dfea0003c00000 */
[----:B------:R1:W4:Y:S02]  /*3cb00*/  SHFL.IDX P6, R14, R13, R12, R11 ;  /* 0x0000000c0d0e7389 */ /* 0x00032400000c000b */
[----:B01234-:R-:W-:Y:S01]  /*3cb10*/  ENDCOLLECTIVE ;  /* 0x000000000000791b */ /* 0x01ffe20003800000 */
.L_x_13538:
[----:B------:R-:W-:Y:S05]  /*3cb20*/  BSYNC B0 ;  /* 0x0000000000007941 */ /* 0x000fea0003800000 */
.L_x_13537:
        /* <DEDUP_REMOVED lines=9> */
.L_x_13539:
        /* <DEDUP_REMOVED lines=18> */
.L_x_13540:
[----:B------:R-:W-:Y:S01]  /*3cce0*/  IMAD.MOV.U32 R12, RZ, RZ, 0x2 ;  /* 0x00000002ff0c7424 */ /* 0x000fe200078e00ff */
[----:B------:R-:W-:-:S05]  /*3ccf0*/  SEL R6, R14, RZ, P1 ;  /* 0x000000ff0e067207 */ /* 0x000fca0000800000 */
[----:B------:R-:W-:-:S04]  /*3cd00*/  IMAD.IADD R6, R5, 0x1, R6 ;  /* 0x0000000105067824 */ /* 0x000fc800078e0206 */
[----:B------:R-:W-:-:S07]  /*3cd10*/  IMAD.MOV.U32 R13, RZ, RZ, R6 ;  /* 0x000000ffff0d7224 */ /* 0x000fce00078e0006 */
[----:B------:R-:W-:Y:S05]  /*3cd20*/  WARPSYNC.COLLECTIVE R15, `(.L_x_13541) ;  /* 0x000000000f087348 */ /* 0x000fea0003c00000 */
[----:B------:R0:W1:Y:S02]  /*3cd30*/  SHFL.UP P6, R14, R13, R12, R11 ;  /* 0x0400000c0d0e7389 */ /* 0x00006400000c000b */
[----:B01----:R-:W-:Y:S01]  /*3cd40*/  ENDCOLLECTIVE ;  /* 0x000000000000791b */ /* 0x003fe20003800000 */
.L_x_13541:
[----:B------:R-:W-:Y:S01]  /*3cd50*/  IMAD.MOV.U32 R12, RZ, RZ, 0x4 ;  /* 0x00000004ff0c7424 */ /* 0x000fe200078e00ff */
[----:B------:R-:W-:-:S05]  /*3cd60*/  SEL R7, R14, RZ, P2 ;  /* 0x000000ff0e077207 */ /* 0x000fca0001000000 */
[----:B------:R-:W-:-:S04]  /*3cd70*/  IMAD.IADD R7, R6, 0x1, R7 ;  /* 0x0000000106077824 */ /* 0x000fc800078e0207 */
[----:B------:R-:W-:-:S07]  /*3cd80*/  IMAD.MOV.U32 R13, RZ, RZ, R7 ;  /* 0x000000ffff0d7224 */ /* 0x000fce00078e0007 */
[----:B------:R-:W-:Y:S05]  /*3cd90*/  WARPSYNC.COLLECTIVE R15, `(.L_x_13542) ;  /* 0x000000000f087348 */ /* 0x000fea0003c00000 */
[----:B------:R0:W1:Y:S02]  /*3cda0*/  SHFL.UP P6, R14, R13, R12, R11 ;  /* 0x0400000c0d0e7389 */ /* 0x00006400000c000b */
[----:B01----:R-:W-:Y:S01]  /*3cdb0*/  ENDCOLLECTIVE ;  /* 0x000000000000791b */ /* 0x003fe20003800000 */
.L_x_13542:
[----:B------:R-:W-:Y:S01]  /*3cdc0*/  IMAD.MOV.U32 R12, RZ, RZ, 0x8 ;  /* 0x00000008ff0c7424 */ /* 0x000fe200078e00ff */
[----:B------:R-:W-:-:S05]  /*3cdd0*/  SEL R2, R14, RZ, P3 ;  /* 0x000000ff0e027207 */ /* 0x000fca0001800000 */
[----:B------:R-:W-:-:S04]  /*3cde0*/  IMAD.IADD R2, R7, 0x1, R2 ;  /* 0x0000000107027824 */ /* 0x000fc800078e0202 */
[----:B------:R-:W-:-:S07]  /*3cdf0*/  IMAD.MOV.U32 R13, RZ, RZ, R2 ;  /* 0x000000ffff0d7224 */ /* 0x000fce00078e0002 */
[----:B------:R-:W-:Y:S05]  /*3ce00*/  WARPSYNC.COLLECTIVE R15, `(.L_x_13543) ;  /* 0x000000000f087348 */ /* 0x000fea0003c00000 */
[----:B------:R0:W1:Y:S02]  /*3ce10*/  SHFL.UP P6, R14, R13, R12, R11 ;  /* 0x0400000c0d0e7389 */ /* 0x00006400000c000b */
[----:B01----:R-:W-:Y:S01]  /*3ce20*/  ENDCOLLECTIVE ;  /* 0x000000000000791b */ /* 0x003fe20003800000 */
.L_x_13543:
[----:B------:R-:W-:Y:S01]  /*3ce30*/  IMAD.MOV.U32 R12, RZ, RZ, 0x10 ;  /* 0x00000010ff0c7424 */ /* 0x000fe200078e00ff */
[----:B------:R-:W-:-:S05]  /*3ce40*/  SEL R3, R14, RZ, P4 ;  /* 0x000000ff0e037207 */ /* 0x000fca0002000000 */
[----:B------:R-:W-:-:S04]  /*3ce50*/  IMAD.IADD R3, R2, 0x1, R3 ;  /* 0x0000000102037824 */ /* 0x000fc800078e0203 */
[----:B------:R-:W-:-:S07]  /*3ce60*/  IMAD.MOV.U32 R13, RZ, RZ, R3 ;  /* 0x000000ffff0d7224 */ /* 0x000fce00078e0003 */
[----:B------:R-:W-:Y:S05]  /*3ce70*/  WARPSYNC.COLLECTIVE R15, `(.L_x_13544) ;  /* 0x000000000f087348 */ /* 0x000fea0003c00000 */
[----:B------:R0:W1:Y:S02]  /*3ce80*/  SHFL.UP P6, R14, R13, R12, R11 ;  /* 0x0400000c0d0e7389 */ /* 0x00006400000c000b */
[----:B01----:R-:W-:Y:S01]  /*3ce90*/  ENDCOLLECTIVE ;  /* 0x000000000000791b */ /* 0x003fe20003800000 */
.L_x_13544:
        /* <DEDUP_REMOVED lines=8> */
.L_x_13545:
[----:B------:R-:W-:Y:S05]  /*3cf20*/  BRA `(.L_x_13546) ;  /* 0xffffff98007c7947 */ /* 0x000fea000383ffff */
.L_x_13340:
[----:B------:R-:W-:Y:S01]  /*3cf30*/  BSSY B0, `(.L_x_13547) ;  /* 0x0000008000007945 */ /* 0x000fe20003800000 */
[----:B-1---5:R-:W-:Y:S02]  /*3cf40*/  IMAD.MOV.U32 R13, RZ, RZ, R5 ;  /* 0x000000ffff0d7224 */ /* 0x022fe400078e0005 */
[----:B------:R-:W-:Y:S02]  /*3cf50*/  IMAD.MOV.U32 R12, RZ, RZ, 0x1 ;  /* 0x00000001ff0c7424 */ /* 0x000fe400078e00ff */
[----:B------:R-:W-:Y:S02]  /*3cf60*/  IMAD.MOV.U32 R11, RZ, RZ, RZ ;  /* 0x000000ffff0b7224 */ /* 0x000fe400078e00ff */
[----:B------:R-:W-:-:S07]  /*3cf70*/  IMAD.MOV.U32 R15, RZ, RZ, -0x1 ;  /* 0xffffffffff0f7424 */ /* 0x000fce00078e00ff */
[----:B0-----:R-:W-:Y:S05]  /*3cf80*/  WARPSYNC.COLLECTIVE R15, `(.L_x_13548) ;  /* 0x000000000f087348 */ /* 0x001fea0003c00000 */
[----:B------:R1:W2:Y:S02]  /*3cf90*/  SHFL.UP P6, R14, R13, R12, R11 ;  /* 0x0400000c0d0e7389 */ /* 0x0002a400000c000b */
[----:B012---:R-:W-:Y:S01]  /*3cfa0*/  ENDCOLLECTIVE ;  /* 0x000000000000791b */ /* 0x007fe20003800000 */
.L_x_13548:
[----:B------:R-:W-:Y:S05]  /*3cfb0*/  BSYNC B0 ;  /* 0x0000000000007941 */ /* 0x000fea0003800000 */
.L_x_13547:
        /* <DEDUP_REMOVED lines=8> */
.L_x_13549:
[----:B------:R-:W-:Y:S01]  /*3d040*/  IMAD.MOV.U32 R12, RZ, RZ, 0x4 ;  /* 0x00000004ff0c7424 */ /* 0x000fe200078e00ff */
[----:B------:R-:W-:-:S05]  /*3d050*/  SEL R2, R14, RZ, P2 ;  /* 0x000000ff0e027207 */ /* 0x000fca0001000000 */
[----:B------:R-:W-:-:S04]  /*3d060*/  IMAD.IADD R2, R13, 0x1, R2 ;  /* 0x000000010d027824 */ /* 0x000fc800078e0202 */
[----:B------:R-:W-:-:S07]  /*3d070*/  IMAD.MOV.U32 R13, RZ, RZ, R2 ;  /* 0x000000ffff0d7224 */ /* 0x000fce00078e0002 */
[----:B------:R-:W-:Y:S05]  /*3d080*/  WARPSYNC.COLLECTIVE R15, `(.L_x_13550) ;  /* 0x000000000f087348 */ /* 0x000fea0003c00000 */
[----:B------:R0:W1:Y:S02]  /*3d090*/  SHFL.UP P6, R14, R13, R12, R11 ;  /* 0x0400000c0d0e7389 */ /* 0x00006400000c000b */
[----:B01----:R-:W-:Y:S01]  /*3d0a0*/  ENDCOLLECTIVE ;  /* 0x000000000000791b */ /* 0x003fe20003800000 */
.L_x_13550:
[----:B------:R-:W-:Y:S01]  /*3d0b0*/  IMAD.MOV.U32 R12, RZ, RZ, 0x8 ;  /* 0x00000008ff0c7424 */ /* 0x000fe200078e00ff */
[----:B------:R-:W-:-:S05]  /*3d0c0*/  SEL R3, R14, RZ, P3 ;  /* 0x000000ff0e037207 */ /* 0x000fca0001800000 */
[----:B------:R-:W-:-:S04]  /*3d0d0*/  IMAD.IADD R3, R2, 0x1, R3 ;  /* 0x0000000102037824 */ /* 0x000fc800078e0203 */
[----:B------:R-:W-:-:S07]  /*3d0e0*/  IMAD.MOV.U32 R13, RZ, RZ, R3 ;  /* 0x000000ffff0d7224 */ /* 0x000fce00078e0003 */
[----:B------:R-:W-:Y:S05]  /*3d0f0*/  WARPSYNC.COLLECTIVE R15, `(.L_x_13551) ;  /* 0x000000000f087348 */ /* 0x000fea0003c00000 */
[----:B------:R0:W1:Y:S02]  /*3d100*/  SHFL.UP P6, R14, R13, R12, R11 ;  /* 0x0400000c0d0e7389 */ /* 0x00006400000c000b */
[----:B01----:R-:W-:Y:S01]  /*3d110*/  ENDCOLLECTIVE ;  /* 0x000000000000791b */ /* 0x003fe20003800000 */
.L_x_13551:
[----:B------:R-:W-:Y:S01]  /*3d120*/  IMAD.MOV.U32 R12, RZ, RZ, 0x10 ;  /* 0x00000010ff0c7424 */ /* 0x000fe200078e00ff */
[----:B------:R-:W-:-:S05]  /*3d130*/  SEL R4, R14, RZ, P4 ;  /* 0x000000ff0e047207 */ /* 0x000fca0002000000 */
[----:B------:R-:W-:-:S04]  /*3d140*/  IMAD.IADD R4, R3, 0x1, R4 ;  /* 0x0000000103047824 */ /* 0x000fc800078e0204 */
[----:B------:R-:W-:-:S07]  /*3d150*/  IMAD.MOV.U32 R13, RZ, RZ, R4 ;  /* 0x000000ffff0d7224 */ /* 0x000fce00078e0004 */
[----:B------:R-:W-:Y:S05]  /*3d160*/  WARPSYNC.COLLECTIVE R15, `(.L_x_13552) ;  /* 0x000000000f087348 */ /* 0x000fea0003c00000 */
[----:B------:R0:W1:Y:S02]  /*3d170*/  SHFL.UP P6, R14, R13, R12, R11 ;  /* 0x0400000c0d0e7389 */ /* 0x00006400000c000b */
[----:B01----:R-:W-:Y:S01]  /*3d180*/  ENDCOLLECTIVE ;  /* 0x000000000000791b */ /* 0x003fe20003800000 */
.L_x_13552:
        /* <DEDUP_REMOVED lines=8> */
.L_x_13553:
[----:B------:R-:W-:Y:S05]  /*3d210*/  BRA `(.L_x_13554) ;  /* 0xffffff98005c7947 */ /* 0x000fea000383ffff */
.L_x_13342:
[----:B------:R-:W-:Y:S01]  /*3d220*/  BSSY B0, `(.L_x_13555) ;  /* 0x0000006000007945 */ /* 0x000fe20003800000 */
[----:B------:R-:W-:Y:S01]  /*3d230*/  PLOP3.LUT P6, PT, P6, PT, PT, 0x8, 0x0 ;  /* 0x000000000000781c */ /* 0x000fe200037ce170 */
[----:B------:R-:W-:-:S12]  /*3d240*/  IMAD.MOV.U32 R15, RZ, RZ, -0x1 ;  /* 0xffffffffff0f7424 */ /* 0x000fd800078e00ff */
[----:B01----:R-:W-:Y:S05]  /*3d250*/  WARPSYNC.COLLECTIVE R15, `(.L_x_13556) ;  /* 0x000000000f087348 */ /* 0x003fea0003c00000 */
[----:B------:R-:W-:Y:S01]  /*3d260*/  VOTE.ANY R14, PT, P6 ;  /* 0x00000000000e7806 */ /* 0x000fe200030e0100 */
[----:B01----:R-:W-:Y:S06]  /*3d270*/  ENDCOLLECTIVE ;  /* 0x000000000000791b */ /* 0x003fec0003800000 */
.L_x_13556:
[----:B------:R-:W-:Y:S05]  /*3d280*/  BSYNC B0 ;  /* 0x0000000000007941 */ /* 0x000fea0003800000 */
.L_x_13555:
        /* <DEDUP_REMOVED lines=9> */
.L_x_13557:
[----:B------:R-:W-:Y:S01]  /*3d320*/  IMAD.MOV.U32 R5, RZ, RZ, R14 ;  /* 0x000000ffff057224 */ /* 0x000fe200078e000e */
[----:B------:R-:W-:Y:S06]  /*3d330*/  BRA `(.L_x_13558) ;  /* 0xffffff98004c7947 */ /* 0x000fec000383ffff */
.L_x_13344:
[----:B------:R-:W-:Y:S01]  /*3d340*/  BSSY B0, `(.L_x_13559) ;  /* 0x0000007000007945 */ /* 0x000fe20003800000 */
[----:B-1----:R-:W-:Y:S02]  /*3d350*/  IMAD.MOV.U32 R13, RZ, RZ, R2 ;  /* 0x000000ffff0d7224 */ /* 0x002fe400078e0002 */
[----:B------:R-:W-:Y:S02]  /*3d360*/  IMAD.MOV.U32 R11, RZ, RZ, 0x1f ;  /* 0x0000001fff0b7424 */ /* 0x000fe400078e00ff */
[----:B------:R-:W-:-:S07]  /*3d370*/  IMAD.MOV.U32 R15, RZ, RZ, -0x1 ;  /* 0xffffffffff0f7424 */ /* 0x000fce00078e00ff */
[----:B0-23--:R-:W-:Y:S05]  /*3d380*/  WARPSYNC.COLLECTIVE R15, `(.L_x_13560) ;  /* 0x000000000f087348 */ /* 0x00dfea0003c00000 */
[----:B------:R1:W4:Y:S02]  /*3d390*/  SHFL.IDX P6, R14, R13, R12, R11 ;  /* 0x0000000c0d0e7389 */ /* 0x00032400000c000b */
[----:B01234-:R-:W-:Y:S01]  /*3d3a0*/  ENDCOLLECTIVE ;  /* 0x000000000000791b */ /* 0x01ffe20003800000 */
.L_x_13560:
[----:B------:R-:W-:Y:S05]  /*3d3b0*/  BSYNC B0 ;  /* 0x0000000000007941 */ /* 0x000fea0003800000 */
.L_x_13559:
[----:B------:R-:W-:Y:S05]  /*3d3c0*/  BRA `(.L_x_13343) ;  /* 0xffffff9800447947 */ /* 0x000fea000383ffff */
.L_x_13348:
[----:B------:R0:W0:Y:S02]  /*3d3d0*/  SYNCS.PHASECHK.TRANS64.TRYWAIT P0, [R5+URZ+0x32420], R0 ;  /* 0x03242000050075a7 */ /* 0x000024000800017f */
[----:B0-----:R-:W-:Y:S05]  /*3d3e0*/  @!P0 NANOSLEEP.SYNCS 0x989680 ;  /* 0x009896800000895d */ /* 0x001fea0003900000 */
[----:B------:R-:W0:Y:S02]  /*3d3f0*/  @!P0 SYNCS.PHASECHK.TRANS64 P0, [R5+URZ+0x32420], R0 ;  /* 0x03242000050085a7 */ /* 0x000e24000800007f */
[----:B0-----:R-:W-:Y:S05]  /*3d400*/  @!P0 BRA `(.L_x_13348) ;  /* 0xfffffffc00f08947 */ /* 0x001fea000383ffff */
[----:B------:R-:W-:Y:S05]  /*3d410*/  BRA `(.L_x_13561) ;  /* 0xffffff9c00bc7947 */ /* 0x000fea000383ffff */
.L_x_13349:
[----:B------:R-:W0:Y:S01]  /*3d420*/  S2R R2, SR_TID.X ;  /* 0x0000000000027919 */ /* 0x000e220000002100 */
[----:B------:R-:W-:Y:S01]  /*3d430*/  BSSY B0, `(.L_x_13562) ;  /* 0x000000a000007945 */ /* 0x000fe20003800000 */
[----:B------:R-:W-:Y:S02]  /*3d440*/  IMAD.MOV.U32 R12, RZ, RZ, RZ ;  /* 0x000000ffff0c7224 */ /* 0x000fe400078e00ff */
[----:B------:R-:W-:Y:S02]  /*3d450*/  IMAD.MOV.U32 R11, RZ, RZ, 0x1f ;  /* 0x0000001fff0b7424 */ /* 0x000fe400078e00ff */
[----:B------:R-:W-:Y:S01]  /*3d460*/  IMAD.MOV.U32 R15, RZ, RZ, -0x1 ;  /* 0xffffffffff0f7424 */ /* 0x000fe200078e00ff */
[----:B0-----:R-:W-:-:S04]  /*3d470*/  SHF.R.U32.HI R2, RZ, 0x5, R2 ;  /* 0x00000005ff027819 */ /* 0x001fc80000011602 */
[----:B------:R-:W-:-:S05]  /*3d480*/  LOP3.LUT R2, R2, 0x3, RZ, 0xc0, !PT ;  /* 0x0000000302027812 */ /* 0x000fca00078ec0ff */
[----:B-1----:R-:W-:-:S07]  /*3d490*/  IMAD.MOV.U32 R13, RZ, RZ, R2 ;  /* 0x000000ffff0d7224 */ /* 0x002fce00078e0002 */
[----:B--234-:R-:W-:Y:S05]  /*3d4a0*/  WARPSYNC.COLLECTIVE R15, `(.L_x_13563) ;  /* 0x000000000f087348 */ /* 0x01cfea0003c00000 */
[----:B------:R0:W1:Y:S02]  /*3d4b0*/  SHFL.IDX P6, R14, R13, R12, R11 ;  /* 0x0000000c0d0e7389 */ /* 0x00006400000c000b */
[----:B01234-:R-:W-:Y:S01]  /*3d4c0*/  ENDCOLLECTIVE ;  /* 0x000000000000791b */ /* 0x01ffe20003800000 */
.L_x_13563:
[----:B------:R-:W-:Y:S05]  /*3d4d0*/  BSYNC B0 ;  /* 0x0000000000007941 */ /* 0x000fea0003800000 */
.L_x_13562:
[----:B------:R-:W-:Y:S05]  /*3d4e0*/  BRA `(.L_x_13564) ;  /* 0xffffff9c00a47947 */ /* 0x000fea000383ffff */
.L_x_13350:
[----:B------:R-:W-:Y:S01]  /*3d4f0*/  BSSY B0, `(.L_x_13565) ;  /* 0x0000006000007945 */ /* 0x000fe20003800000 */
[----:B------:R-:W-:-:S07]  /*3d500*/  IMAD.MOV.U32 R15, RZ, RZ, -0x1 ;  /* 0xffffffffff0f7424 */ /* 0x000fce00078e00ff */
[----:B-1234-:R-:W-:Y:S05]  /*3d510*/  WARPSYNC.COLLECTIVE R15, `(.L_x_13566) ;  /* 0x000000000f0c7348 */ /* 0x01efea0003c00000 */
[----:B------:R-:W-:Y:S02]  /*3d520*/  ELECT P6, UR62, PT ;  /* 0x00000000003e782f */ /* 0x000fe400038c0000 */
[----:B------:R-:W-:Y:S01]  /*3d530*/  MOV R14, UR62 ;  /* 0x0000003e000e7c02 */ /* 0x000fe20008000f00 */
[----:B-1234-:R-:W-:Y:S10]  /*3d540*/  ENDCOLLECTIVE ;  /* 0x000000000000791b */ /* 0x01eff40003800000 */
.L_x_13566:
[----:B------:R-:W-:Y:S05]  /*3d550*/  BSYNC B0 ;  /* 0x0000000000007941 */ /* 0x000fea0003800000 */
.L_x_13565:
[----:B------:R-:W-:Y:S05]  /*3d560*/  BRA `(.L_x_13567) ;  /* 0xffffff9c00987947 */ /* 0x000fea000383ffff */
.L_x_13352:
[----:B------:R0:W0:Y:S02]  /*3d570*/  SYNCS.PHASECHK.TRANS64.TRYWAIT P1, [R3+URZ+0x32440], R2 ;  /* 0x03244002030075a7 */ /* 0x000024000802017f */
[----:B0-----:R-:W-:Y:S05]  /*3d580*/  @!P1 NANOSLEEP.SYNCS 0x989680 ;  /* 0x009896800000995d */ /* 0x001fea0003900000 */
[----:B------:R-:W0:Y:S02]  /*3d590*/  @!P1 SYNCS.PHASECHK.TRANS64 P1, [R3+URZ+0x32440], R2 ;  /* 0x03244002030095a7 */ /* 0x000e24000802007f */
[----:B0-----:R-:W-:Y:S05]  /*3d5a0*/  @!P1 BRA `(.L_x_13352) ;  /* 0xfffffffc00f09947 */ /* 0x001fea000383ffff */
[----:B------:R-:W-:Y:S05]  /*3d5b0*/  BRA `(.L_x_13568) ;  /* 0xffffff9c00b87947 */ /* 0x000fea000383ffff */
.L_x_13354:
[----:B------:R0:W0:Y:S02]  /*3d5c0*/  SYNCS.PHASECHK.TRANS64.TRYWAIT P1, [R25+URZ+0x32440], R0 ;  /* 0x03244000190075a7 */ /* 0x000024000802017f */
[----:B0-----:R-:W-:Y:S05]  /*3d5d0*/  @!P1 NANOSLEEP.SYNCS 0x989680 ;  /* 0x009896800000995d */ /* 0x001fea0003900000 */
[----:B------:R-:W0:Y:S02]  /*3d5e0*/  @!P1 SYNCS.PHASECHK.TRANS64 P1, [R25+URZ+0x32440], R0 ;  /* 0x03244000190095a7 */ /* 0x000e24000802007f */
[----:B0-----:R-:W-:Y:S05]  /*3d5f0*/  @!P1 BRA `(.L_x_13354) ;  /* 0xfffffffc00f09947 */ /* 0x001fea000383ffff */
[----:B------:R-:W-:Y:S05]  /*3d600*/  BRA `(.L_x_13569) ;  /* 0xffffff9c00c47947 */ /* 0x000fea000383ffff */
.L_x_13356:
[----:B------:R0:W0:Y:S02]  /*3d610*/  SYNCS.PHASECHK.TRANS64.TRYWAIT P1, [R3+URZ+0x32460], R2 ;  /* 0x03246002030075a7 */ /* 0x000024000802017f */
[----:B0-----:R-:W-:Y:S05]  /*3d620*/  @!P1 NANOSLEEP.SYNCS 0x989680 ;  /* 0x009896800000995d */ /* 0x001fea0003900000 */
[----:B------:R-:W0:Y:S02]  /*3d630*/  @!P1 SYNCS.PHASECHK.TRANS64 P1, [R3+URZ+0x32460], R2 ;  /* 0x03246002030095a7 */ /* 0x000e24000802007f */
[----:B0-----:R-:W-:Y:S05]  /*3d640*/  @!P1 BRA `(.L_x_13356) ;  /* 0xfffffffc00f09947 */ /* 0x001fea000383ffff */
[----:B------:R-:W-:Y:S05]  /*3d650*/  BRA `(.L_x_13570) ;  /* 0xffffff9c00c07947 */ /* 0x000fea000383ffff */
        .type           $_ZN7cutlass13device_kernelIN5flash11enable_sm90INS1_16FlashAttnFwdSm90INS1_25CollectiveMainloopFwdSm90ILi2EN4cute5tupleIJNS5_1CILi1EEES8_S8_EEENS6_IJNS7_ILi128EEENS7_ILi96EEENS7_ILi64EEEEEELi256ENS_10bfloat16_tEfNS_4arch4Sm90ELb0ELb1ELb1ELb1ELb1ELb1ELb1ELb1ELb0ELb1ELb0ELb0EEENS1_21CollectiveEpilogueFwdINS6_IJSA_NS7_ILi256EEESB_EEES9_SE_SG_Li256ELb1ELb1ELb0ELb0EEENS1_36VarlenDynamicPersistentTileSchedulerILi128ELi96ELi256ELi128ELb0ELb1ELb1ELb1ELb0ELb1EEEEEEEEEvNT_6ParamsE$_ZZN5flash25CollectiveMainloopFwdSm90ILi2EN4cute5tupleIJNS1_1CILi1EEES4_S4_EEENS2_IJNS3_ILi128EEENS3_ILi96EEENS3_ILi64EEEEEELi256EN7cutlass10bfloat16_tEfNSA_4arch4Sm90ELb0ELb1ELb1ELb1ELb1ELb1ELb1ELb1ELb0ELb1ELb0ELb0EE3mmaINS_16FlashAttnFwdSm90ISE_NS_21CollectiveEpilogueFwdINS2_IJS6_NS3_ILi256EEES7_EEES5_SB_SD_Li256ELb1ELb1ELb0ELb0EEENS_36VarlenDynamicPersistentTileSchedulerILi128ELi96ELi256ELi128ELb0ELb1ELb1ELb1ELb0ELb1EEEE13SharedStorageENS1_6TensorINS1_11ArrayEngineIfLm128EEENS1_6LayoutINS2_IJNS2_IJNS3_ILi2EEEST_NS3_ILi32EEEEEES4_S4_EEENS2_IJNS2_IJS4_ST_NS3_ILi4EEEEEENS3_ILi0EEESZ_EEEEEEENS_7SoftmaxILi2ELi0EEEEEbRKNSE_6ParamsENSA_13PipelineAsyncILi2EEES19_RNSA_13PipelineStateILj2EEERT0_RT1_iRiRKNS_16SeqlenInfoQKNewKILb1ELb1EEENS2_IJiiiiEEERT_ENKUliT_T0_T1_E_clIZSF_ISO_S12_S14_EbS17_S19_S19_S1C_S1E_S1G_iS1H_S1L_S1M_S1O_EUlRS1P_iE0_NS3_ILb1EEES1W_EEDaiS1P_S1Q_S1R_,@function
        .size           $_ZN7cutlass13device_kernelIN5flash11enable_sm90INS1_16FlashAttnFwdSm90INS1_25CollectiveMainloopFwdSm90ILi2EN4cute5tupleIJNS5_1CILi1EEES8_S8_EEENS6_IJNS7_ILi128EEENS7_ILi96EEENS7_ILi64EEEEEELi256ENS_10bfloat16_tEfNS_4arch4Sm90ELb0ELb1ELb1ELb1ELb1ELb1ELb1ELb1ELb0ELb1ELb0ELb0EEENS1_21CollectiveEpilogueFwdINS6_IJSA_NS7_ILi256EEESB_EEES9_SE_SG_Li256ELb1ELb1ELb0ELb0EEENS1_36VarlenDynamicPersistentTileSchedulerILi128ELi96ELi256ELi128ELb0ELb1ELb1ELb1ELb0ELb1EEEEEEEEEvNT_6ParamsE$_ZZN5flash25CollectiveMainloopFwdSm90ILi2EN4cute5tupleIJNS1_1CILi1EEES4_S4_EEENS2_IJNS3_ILi128EEENS3_ILi96EEENS3_ILi64EEEEEELi256EN7cutlass10bfloat16_tEfNSA_4arch4Sm90ELb0ELb1ELb1ELb1ELb1ELb1ELb1ELb1ELb0ELb1ELb0ELb0EE3mmaINS_16FlashAttnFwdSm90ISE_NS_21CollectiveEpilogueFwdINS2_IJS6_NS3_ILi256EEES7_EEES5_SB_SD_Li256ELb1ELb1ELb0ELb0EEENS_36VarlenDynamicPersistentTileSchedulerILi128ELi96ELi256ELi128ELb0ELb1ELb1ELb1ELb0ELb1EEEE13SharedStorageENS1_6TensorINS1_11ArrayEngineIfLm128EEENS1_6LayoutINS2_IJNS2_IJNS3_ILi2EEEST_NS3_ILi32EEEEEES4_S4_EEENS2_IJNS2_IJS4_ST_NS3_ILi4EEEEEENS3_ILi0EEESZ_EEEEEEENS_7SoftmaxILi2ELi0EEEEEbRKNSE_6ParamsENSA_13PipelineAsyncILi2EEES19_RNSA_13PipelineStateILj2EEERT0_RT1_iRiRKNS_16SeqlenInfoQKNewKILb1ELb1EEENS2_IJiiiiEEERT_ENKUliT_T0_T1_E_clIZSF_ISO_S12_S14_EbS17_S19_S19_S1C_S1E_S1G_iS1H_S1L_S1M_S1O_EUlRS1P_iE0_NS3_ILb1EEES1W_EEDaiS1P_S1Q_S1R_,(.L_x_15679 - $_ZN7cutlass13device_kernelIN5flash11enable_sm90INS1_16FlashAttnFwdSm90INS1_25CollectiveMainloopFwdSm90ILi2EN4cute5tupleIJNS5_1CILi1EEES8_S8_EEENS6_IJNS7_ILi128EEENS7_ILi96EEENS7_ILi64EEEEEELi256ENS_10bfloat16_tEfNS_4arch4Sm90ELb0ELb1ELb1ELb1ELb1ELb1ELb1ELb1ELb0ELb1ELb0ELb0EEENS1_21CollectiveEpilogueFwdINS6_IJSA_NS7_ILi256EEESB_EEES9_SE_SG_Li256ELb1ELb1ELb0ELb0EEENS1_36VarlenDynamicPersistentTileSchedulerILi128ELi96ELi256ELi128ELb0ELb1ELb1ELb1ELb0ELb1EEEEEEEEEvNT_6ParamsE$_ZZN5flash25CollectiveMainloopFwdSm90ILi2EN4cute5tupleIJNS1_1CILi1EEES4_S4_EEENS2_IJNS3_ILi128EEENS3_ILi96EEENS3_ILi64EEEEEELi256EN7cutlass10bfloat16_tEfNSA_4arch4Sm90ELb0ELb1ELb1ELb1ELb1ELb1ELb1ELb1ELb0ELb1ELb0ELb0EE3mmaINS_16FlashAttnFwdSm90ISE_NS_21CollectiveEpilogueFwdINS2_IJS6_NS3_ILi256EEES7_EEES5_SB_SD_Li256ELb1ELb1ELb0ELb0EEENS_36VarlenDynamicPersistentTileSchedulerILi128ELi96ELi256ELi128ELb0ELb1ELb1ELb1ELb0ELb1EEEE13SharedStorageENS1_6TensorINS1_11ArrayEngineIfLm128EEENS1_6LayoutINS2_IJNS2_IJNS3_ILi2EEEST_NS3_ILi32EEEEEES4_S4_EEENS2_IJNS2_IJS4_ST_NS3_ILi4EEEEEENS3_ILi0EEESZ_EEEEEEENS_7SoftmaxILi2ELi0EEEEEbRKNSE_6ParamsENSA_13PipelineAsyncILi2EEES19_RNSA_13PipelineStateILj2EEERT0_RT1_iRiRKNS_16SeqlenInfoQKNewKILb1ELb1EEENS2_IJiiiiEEERT_ENKUliT_T0_T1_E_clIZSF_ISO_S12_S14_EbS17_S19_S19_S1C_S1E_S1G_iS1H_S1L_S1M_S1O_EUlRS1P_iE0_NS3_ILb1EEES1W_EEDaiS1P_S1Q_S1R_)
$_ZN7cutlass13device_kernelIN5flash11enable_sm90INS1_16FlashAttnFwdSm90INS1_25CollectiveMainloopFwdSm90ILi2EN4cute5tupleIJNS5_1CILi1EEES8_S8_EEENS6_IJNS7_ILi128EEENS7_ILi96EEENS7_ILi64EEEEEELi256ENS_10bfloat16_tEfNS_4arch4Sm90ELb0ELb1ELb1ELb1ELb1ELb1ELb1ELb1ELb0ELb1ELb0ELb0EEENS1_21CollectiveEpilogueFwdINS6_IJSA_NS7_ILi256EEESB_EEES9_SE_SG_Li256ELb1ELb1ELb0ELb0EEENS1_36VarlenDynamicPersistentTileSchedulerILi128ELi96ELi256ELi128ELb0ELb1ELb1ELb1ELb0ELb1EEEEEEEEEvNT_6ParamsE$_ZZN5flash25CollectiveMainloopFwdSm90ILi2EN4cute5tupleIJNS1_1CILi1EEES4_S4_EEENS2_IJNS3_ILi128EEENS3_ILi96EEENS3_ILi64EEEEEELi256EN7cutlass10bfloat16_tEfNSA_4arch4Sm90ELb0ELb1ELb1ELb1ELb1ELb1ELb1ELb1ELb0ELb1ELb0ELb0EE3mmaINS_16FlashAttnFwdSm90ISE_NS_21CollectiveEpilogueFwdINS2_IJS6_NS3_ILi256EEES7_EEES5_SB_SD_Li256ELb1ELb1ELb0ELb0EEENS_36VarlenDynamicPersistentTileSchedulerILi128ELi96ELi256ELi128ELb0ELb1ELb1ELb1ELb0ELb1EEEE13SharedStorageENS1_6TensorINS1_11ArrayEngineIfLm128EEENS1_6LayoutINS2_IJNS2_IJNS3_ILi2EEEST_NS3_ILi32EEEEEES4_S4_EEENS2_IJNS2_IJS4_ST_NS3_ILi4EEEEEENS3_ILi0EEESZ_EEEEEEENS_7SoftmaxILi2ELi0EEEEEbRKNSE_6ParamsENSA_13PipelineAsyncILi2EEES19_RNSA_13PipelineStateILj2EEERT0_RT1_iRiRKNS_16SeqlenInfoQKNewKILb1ELb1EEENS2_IJiiiiEEERT_ENKUliT_T0_T1_E_clIZSF_ISO_S12_S14_EbS17_S19_S19_S1C_S1E_S1G_iS1H_S1L_S1M_S1O_EUlRS1P_iE0_NS3_ILb1EEES1W_EEDaiS1P_S1Q_S1R_:
[----:B------:R-:W-:Y:S02]  /*3d660*/  ULDC UR4, c[0x0][0x20] ;  /* 0x0000080000047ab9 */ /* 0x000fe40000000800 */
        /* <DEDUP_REMOVED lines=8> */
[----:B------:R-:W-:Y:S01]  /*3d6f0*/  IMAD.MOV.U32 R3, RZ, RZ, R41 ;  /* 0x000000ffff037224 */ /* 0x000fe200078e0029 */
[----:B--2---:R-:W-:-:S04]  /*3d700*/  LOP3.LUT R2, R2, 0x1, RZ, 0xfc, !PT ;  /* 0x0000000102027812 */ /* 0x004fc800078efcff */
[----:B------:R-:W-:Y:S01]  /*3d710*/  ISETP.NE.AND P0, PT, R2, 0x3, PT ;  /* 0x000000030200780c */ /* 0x000fe20003f05270 */
[----:B------:R-:W-:-:S12]  /*3d720*/  IMAD.MOV.U32 R2, RZ, RZ, R30 ;  /* 0x000000ffff027224 */ /* 0x000fd800078e001e */
[----:B0-----:R-:W-:Y:S05]  /*3d730*/  @!P0 BRA `(.L_x_13572) ;  /* 0x0000000000048947 */ /* 0x001fea0003800000 */
[----:B------:R-:W-:Y:S01]  /*3d740*/  BPT.TRAP 0x1 ;  /* 0x000000040000795c */ /* 0x000fe20000300000 */
.L_x_13572:
[----:B------:R-:W-:Y:S05]  /*3d750*/  BSYNC B0 ;  /* 0x0000000000007941 */ /* 0x000fea0003800000 */
.L_x_13571:
        /* <DEDUP_REMOVED lines=13> */
.L_x_13574:
[----:B------:R-:W-:Y:S05]  /*3d830*/  BSYNC B0 ;  /* 0x0000000000007941 */ /* 0x000fea0003800000 */
.L_x_13573:
        /* <DEDUP_REMOVED lines=8> */
.L_x_13576:
[----:B------:R-:W-:Y:S05]  /*3d8c0*/  BSYNC B0 ;  /* 0x0000000000007941 */ /* 0x000fea0003800000 */
.L_x_13575:
[----:B0----5:R-:W2:Y:S04]  /*3d8d0*/  LDL.64 R8, [UR4] ;  /* 0x00000004ff087983 */ /* 0x021ea80008100a00 */
[----:B------:R-:W3:Y:S04]  /*3d8e0*/  LDL.64 R6, [UR4+0x28] ;  /* 0x00002804ff067983 */ /* 0x000ee80008100a00 */
[----:B------:R-:W4:Y:S04]  /*3d8f0*/  LDL.64 R4, [UR4+0x20] ;  /* 0x00002004ff047983 */ /* 0x000f280008100a00 */
        /* <DEDUP_REMOVED lines=52> */
[----:B------:R-:W3:Y:S04]  /*3dc40*/  LDL.64 R4, [UR4+0x30] ;  /* 0x00003004ff047983 */ /* 0x000ee80008100a00 */
        /* <DEDUP_REMOVED lines=9> */
.L_x_13605:
[----:B------:R-:W-:Y:S05]  /*3dce0*/  BSYNC B0 ;  /* 0x0000000000007941 */ /* 0x000fea0003800000 */
.L_x_13578:
[----:B------:R-:W2:Y:S04]  /*3dcf0*/  LDL.64 R6, [UR4+0x40] ;  /* 0x00004004ff067983 */ /* 0x000ea80008100a00 */
[----:B0-----:R-:W3:Y:S04]  /*3dd00*/  LDL.64 R4, [UR4] ;  /* 0x00000004ff047983 */ /* 0x001ee80008100a00 */
[----:B--2---:R-:W2:Y:S04]  /*3dd10*/  LD.E R8, desc[UR6][R6.64] ;  /* 0x0000000606087980 */ /* 0x004ea8000c101900 */
[----:B---3--:R0:W5:Y:S04]  /*3dd20*/  LD.E R10, desc[UR6][R4.64] ;  /* 0x00000006040a7980 */ /* 0x008168000c101900 */
[----:B------:R0:W5:Y:S01]  /*3dd30*/  LD.E R11, desc[UR6][R4.64+0x4] ;  /* 0x00000406040b7980 */ /* 0x000162000c101900 */
[----:B------:R-:W-:Y:S01]  /*3dd40*/  BSSY B0, `(.L_x_13580) ;  /* 0x0000005000007945 */ /* 0x000fe20003800000 */
[----:B--2---:R-:W-:-:S04]  /*3dd50*/  LOP3.LUT R8, R8, 0x1, RZ, 0xfc, !PT ;  /* 0x0000000108087812 */ /* 0x004fc800078efcff */
[----:B------:R-:W-:-:S13]  /*3dd60*/  ISETP.NE.AND P0, PT, R8, 0x3, PT ;  /* 0x000000030800780c */ /* 0x000fda0003f05270 */
[----:B0-----:R-:W-:Y:S05]  /*3dd70*/  @!P0 BRA `(.L_x_13581) ;  /* 0x0000000000048947 */ /* 0x001fea0003800000 */
[----:B------:R-:W-:Y:S01]  /*3dd80*/  BPT.TRAP 0x1 ;  /* 0x000000040000795c */ /* 0x000fe20000300000 */
.L_x_13581:
[----:B------:R-:W-:Y:S05]  /*3dd90*/  BSYNC B0 ;  /* 0x0000000000007941 */ /* 0x000fea0003800000 */
.L_x_13580:
        /* <DEDUP_REMOVED lines=13> */
.L_x_13583:
[----:B------:R-:W-:Y:S05]  /*3de70*/  BSYNC B0 ;  /* 0x0000000000007941 */ /* 0x000fea0003800000 */
.L_x_13582:
        /* <DEDUP_REMOVED lines=8> */
.L_x_13585:
[----:B------:R-:W-:Y:S05]  /*3df00*/  BSYNC B0 ;  /* 0x0000000000007941 */ /* 0x000fea0003800000 */
.L_x_13584:
[----:B------:R-:W2:Y:S04]  /*3df10*/  LDL.64 R12, [UR4] ;  /* 0x00000004ff0c7983 */ /* 0x000ea80008100a00 */
[----:B------:R-:W0:Y:S04]  /*3df20*/  LDL.64 R10, [UR4+0x58] ;  /* 0x00005804ff0a7983 */ /* 0x000e280008100a00 */
[----:B------:R-:W3:Y:S04]  /*3df30*/  LDL.64 R6, [UR4+0x48] ;  /* 0x00004804ff067983 */ /* 0x000ee80008100a00 */
[----:B------:R-:W4:Y:S04]  /*3df40*/  LDL.64 R4, [UR4+0x50] ;  /* 0x00005004ff047983 */ /* 0x000f280008100a00 */
[----:B--2---:R-:W2:Y:S04]  /*3df50*/  LD.E R13, desc[UR6][R12.64] ;  /* 0x000000060c0d7980 */ /* 0x004ea8000c101900 */
[----:B0----5:R-:W2:Y:S04]  /*3df60*/  LD.E.64 R8, desc[UR6][R10.64] ;  /* 0x000000060a087980 */ /* 0x021ea8000c101b00 */
[----:B---3--:R-:W3:Y:S04]  /*3df70*/  LD.E R18, desc[UR6][R6.64] ;  /* 0x0000000606127980 */ /* 0x008ee8000c101900 */
[----:B----4-:R-:W4:Y:S01]  /*3df80*/  LD.E.64 R14, desc[UR6][R4.64] ;  /* 0x00000006040e7980 */ /* 0x010f22000c101b00 */
[----:B------:R-:W-:Y:S05]  /*3df90*/  WARPSYNC.ALL ;  /* 0x0000000000007948 */ /* 0x000fea0003800000 */
[----:B------:R-:W-:Y:S01]  /*3dfa0*/  WARPGROUP.ARRIVE ;  /* 0x00000000000079c5 */ /* 0x000fe20000000000 */
[----:B------:R-:W-:-:S02]  /*3dfb0*/  IMAD.MOV.U32 R19, RZ, RZ, 0x1 ;  /* 0x00000001ff137424 */ /* 0x000fc400078e00ff */
[----:B--2---:R-:W-:Y:S01]  /*3dfc0*/  IMAD R8, R13, 0xc00, R8 ;  /* 0x00000c000d087824 */ /* 0x004fe200078e0208 */
[----:B------:R-:W-:Y:S02]  /*3dfd0*/  R2UR UR11, R9 ;  /* 0x00000000090b72ca */ /* 0x000fe400000e0000 */
[----:B---3--:R-:W-:Y:S02]  /*3dfe0*/  ISETP.NE.U32.AND P0, PT, R18, RZ, PT ;  /* 0x000000ff1200720c */ /* 0x008fe40003f05070 */
[----:B------:R-:W-:Y:S02]  /*3dff0*/  R2UR UR10, R8 ;  /* 0x00000000080a72ca */ /* 0x000fe400000e0000 */
[----:B----4-:R-:W-:Y:S02]  /*3e000*/  R2UR UR8, R14 ;  /* 0x000000000e0872ca */ /* 0x010fe400000e0000 */
[----:B------:R-:W-:-:S07]  /*3e010*/  R2UR UR9, R15 ;  /* 0x000000000f0972ca */ /* 0x000fce00000e0000 */
[----:B------:R-:W-:-:S06]  /*3e020*/  VOTEU.ANY UP0, P0 ;  /* 0x00000000003f7886 */ /* 0x000fcc0000000100 */
[----:B------:R-:W-:Y:S03]  /*3e030*/  HGMMA.64x96x16.F32.BF16 R24, gdesc[UR8], R24, UP0, gsb0 ;  /* 0x01600000081879f0 */ /* 0x000fe6000b801818 */
        /* <DEDUP_REMOVED lines=183> */
[----:B------:R-:W2:Y:S04]  /*3ebb0*/  LDL.64 R10, [UR4+0x18] ;  /* 0x00001804ff0a7983 */ /* 0x000ea80008100a00 */
[----:B------:R-:W3:Y:S01]  /*3ebc0*/  LDL.64 R8, [UR4] ;  /* 0x00000004ff087983 */ /* 0x000ee20008100a00 */
[----:B------:R-:W1:Y:S02]  /*3ebd0*/  S2R R4, SR_TID.X ;  /* 0x0000000000047919 */ /* 0x000e640000002100 */
[----:B-1----:R-:W-:-:S04]  /*3ebe0*/  SHF.R.U32.HI R5, RZ, 0x7, R4 ;  /* 0x00000007ff057819 */ /* 0x002fc80000011604 */
        /* <DEDUP_REMOVED lines=9> */
.L_x_13588:
[----:B------:R-:W-:Y:S05]  /*3ec80*/  BSYNC B0 ;  /* 0x0000000000007941 */ /* 0x000fea0003800000 */
.L_x_13587:
        /* <DEDUP_REMOVED lines=15> */
[----:B--2---:R-:W2:Y:S01]  /*3ed80*/  LD.E.64 R12, desc[UR6][R8.64] ;  /* 0x00000006080c7980 */ /* 0x004ea2000c101b00 */
[----:B----4-:R-:W-:-:S03]  /*3ed90*/  ISETP.NE.AND P0, PT, R5, 0x1, PT ;  /* 0x000000010500780c */ /* 0x010fc60003f05270 */
[----:B------:R-:W4:Y:S10]  /*3eda0*/  LD.E R8, desc[UR6][R2.64+0x18] ;  /* 0x0000180602087980 */ /* 0x000f34000c101900 */
[----:B------:R-:W3:Y:S04]  /*3edb0*/  @P0 LD.E R73, desc[UR6][R2.64+0x28] ;  /* 0x0000280602490980 */ /* 0x000ee8000c101900 */
[----:B------:R-:W3:Y:S04]  /*3edc0*/  @P0 LD.E R72, desc[UR6][R2.64+0x2c] ;  /* 0x00002c0602480980 */ /* 0x000ee8000c101900 */
[----:B--2---:R-:W2:Y:S01]  /*3edd0*/  LD.E R15, desc[UR6][R12.64] ;  /* 0x000000060c0f7980 */ /* 0x004ea2000c101900 */
[----:B----4-:R-:W-:Y:S01]  /*3ede0*/  ISETP.GE.AND P1, PT, R8, 0x1, PT ;  /* 0x000000010800780c */ /* 0x010fe20003f26270 */
[----:B------:R-:W-:Y:S01]  /*3edf0*/  BSSY B0, `(.L_x_13589) ;  /* 0x00000a8000007945 */ /* 0x000fe20003800000 */
[-C--:B--2---:R-:W-:Y:S01]  /*3ee00*/  FMUL.FTZ R12, R31, R15.reuse ;  /* 0x0000000f1f0c7220 */ /* 0x084fe20000410000 */
[-C--:B------:R-:W-:Y:S01]  /*3ee10*/  FMUL.FTZ R31, R47, R15.reuse ;  /* 0x0000000f2f1f7220 */ /* 0x080fe20000410000 */
[----:B---3--:R-:W-:Y:S01]  /*3ee20*/  SHF.R.S32.HI R47, RZ, 0x1f, R78 ;  /* 0x0000001fff2f7819 */ /* 0x008fe2000001144e */
[----:B------:R-:W-:-:S03]  /*3ee30*/  FMUL.FTZ R74, R48, R15 ;  /* 0x0000000f304a7220 */ /* 0x000fc60000410000 */
[----:B------:R-:W-:Y:S01]  /*3ee40*/  LEA.HI R48, R47, R78, RZ, 0x7 ;  /* 0x0000004e2f307211 */ /* 0x000fe200078f38ff */
[----:B------:R-:W-:-:S03]  /*3ee50*/  FMUL.FTZ R75, R49, R15 ;  /* 0x0000000f314b7220 */ /* 0x000fc60000410000 */
[----:B------:R-:W-:Y:S01]  /*3ee60*/  LOP3.LUT R49, R48, 0xffffff80, RZ, 0xc0, !PT ;  /* 0xffffff8030317812 */ /* 0x000fe200078ec0ff */
[----:B------:R-:W-:-:S04]  /*3ee70*/  FMUL.FTZ R13, R34, R15 ;  /* 0x0000000f220d7220 */ /* 0x000fc80000410000 */
[----:B------:R-:W-:Y:S02]  /*3ee80*/  IMAD.IADD R49, R78, 0x1, -R49 ;  /* 0x000000014e317824 */ /* 0x000fe400078e0a31 */
[-C--:B------:R-:W-:Y:S01]  /*3ee90*/  FMUL.FTZ R34, R50, R15.reuse ;  /* 0x0000000f32227220 */ /* 0x080fe20000410000 */
[----:B------:R-:W-:Y:S02]  /*3eea0*/  LEA.HI R47, R47, R78, RZ, 0x2 ;  /* 0x0000004e2f2f7211 */ /* 0x000fe400078f10ff */
[----:B------:R-:W-:Y:S01]  /*3eeb0*/  SHF.R.S32.HI R50, RZ, 0x1f, R49 ;  /* 0x0000001fff327819 */ /* 0x000fe20000011431 */
[-C--:B------:R-:W-:Y:S01]  /*3eec0*/  FMUL.FTZ R76, R52, R15.reuse ;  /* 0x0000000f344c7220 */ /* 0x080fe20000410000 */
[-C--:B------:R-:W-:Y:S01]  /*3eed0*/  FMUL.FTZ R14, R35, R15.reuse ;  /* 0x0000000f230e7220 */ /* 0x080fe20000410000 */
[----:B------:R-:W-:Y:S01]  /*3eee0*/  FMUL.FTZ R10, R27, R15 ;  /* 0x0000000f1b0a7220 */ /* 0x000fe20000410000 */
[C---:B------:R-:W-:Y:S01]  /*3eef0*/  LEA.HI R52, R50.reuse, R49, RZ, 0x2 ;  /* 0x0000003132347211 */ /* 0x040fe200078f10ff */
        /* <DEDUP_REMOVED lines=18> */
[----:B------:R-:W-:Y:S01]  /*3f020*/  FMUL.FTZ R9, R24, R15 ;  /* 0x0000000f18097220 */ /* 0x000fe20000410000 */
[----:B------:R-:W-:Y:S01]  /*3f030*/  IMAD.IADD R48, R51, 0x1, -R48 ;  /* 0x0000000133307824 */ /* 0x000fe200078e0a30 */
[----:B------:R-:W-:Y:S01]  /*3f040*/  LOP3.LUT R53, R53, 0x1ffffffe, RZ, 0xc0, !PT ;  /* 0x1ffffffe35357812 */ /* 0x000fe200078ec0ff */
[----:B------:R-:W-:-:S02]  /*3f050*/  IMAD.U32 R59, R80, 0x10, R59 ;  /* 0x00000010503b7824 */ /* 0x000fc400078e003b */
[-C--:B------:R-:W-:Y:S01]  /*3f060*/  FMUL.FTZ R24, R39, R15.reuse ;  /* 0x0000000f27187220 */ /* 0x080fe20000410000 */
[-C--:B------:R-:W-:Y:S01]  /*3f070*/  FMUL.FTZ R39, R55, R15.reuse ;  /* 0x0000000f37277220 */ /* 0x080fe20000410000 */
[-C--:B------:R-:W-:Y:S01]  /*3f080*/  FMUL.FTZ R55, R56, R15.reuse ;  /* 0x0000000f38377220 */ /* 0x080fe20000410000 */
[----:B------:R-:W-:Y:S02]  /*3f090*/  IMAD.IADD R53, R78, 0x1, -R53 ;  /* 0x000000014e357824 */ /* 0x000fe400078e0a35 */
[-C--:B------:R-:W-:Y:S01]  /*3f0a0*/  FMUL.FTZ R56, R57, R15.reuse ;  /* 0x0000000f39387220 */ /* 0x080fe20000410000 */
[----:B------:R-:W-:Y:S02]  /*3f0b0*/  IMAD R48, R48, 0x40, R59 ;  /* 0x0000004030307824 */ /* 0x000fe400078e023b */
[-C--:B------:R-:W-:Y:S01]  /*3f0c0*/  FMUL.FTZ R57, R60, R15.reuse ;  /* 0x0000000f3c397220 */ /* 0x080fe20000410000 */
[----:B------:R-:W-:Y:S01]  /*3f0d0*/  FMUL.FTZ R60, R66, R15 ;  /* 0x0000000f423c7220 */ /* 0x000fe20000410000 */
[----:B------:R-:W-:-:S04]  /*3f0e0*/  IMAD R66, R53, 0x8, R48 ;  /* 0x0000000835427824 */ /* 0x000fc800078e0230 */
[----:B------:R-:W-:-:S05]  /*3f0f0*/  @P0 IMAD.HI.U32 R73, R66, R73, RZ ;  /* 0x0000004942490227 */ /* 0x000fca00078e00ff */
[----:B------:R-:W-:Y:S01]  /*3f100*/  @P0 SHF.R.U32.HI R66, RZ, R72, R73 ;  /* 0x00000048ff420219 */ /* 0x000fe20000011649 */
[----:B------:R-:W-:Y:S01]  /*3f110*/  FMUL.FTZ R5, R26, R15 ;  /* 0x0000000f1a057220 */ /* 0x000fe20000410000 */
[----:B------:R-:W-:-:S03]  /*3f120*/  LOP3.LUT R52, R52, 0x7ffffffc, RZ, 0xc0, !PT ;  /* 0x7ffffffc34347812 */ /* 0x000fc600078ec0ff */
[----:B------:R-:W0:Y:S01]  /*3f130*/  SHFL.IDX PT, R50, R66, RZ, 0x1c1f ;  /* 0x001c1fff42327589 */ /* 0x000e2200000e0000 */
[-C--:B------:R-:W-:Y:S01]  /*3f140*/  FMUL.FTZ R11, R30, R15.reuse ;  /* 0x0000000f1e0b7220 */ /* 0x080fe20000410000 */
[-C--:B------:R-:W-:Y:S01]  /*3f150*/  FMUL.FTZ R26, R42, R15.reuse ;  /* 0x0000000f2a1a7220 */ /* 0x080fe20000410000 */
        /* <DEDUP_REMOVED lines=26> */
[----:B------:R-:W-:Y:S01]  /*3f300*/  FMUL.FTZ R63, R71, R15 ;  /* 0x0000000f473f7220 */ /* 0x000fe20000410000 */
[----:B------:R-:W-:Y:S01]  /*3f310*/  VIADD R49, R51, 0x1 ;  /* 0x0000000133317836 */ /* 0x000fe20000000000 */
[----:B------:R-:W1:Y:S03]  /*3f320*/  MUFU.TANH R9, R9 ;  /* 0x0000000900097308 */ /* 0x000e660000002400 */
[----:B------:R-:W-:Y:S01]  /*3f330*/  IMAD R49, R52, -0x2, R49 ;  /* 0xfffffffe34317824 */ /* 0x000fe200078e0231 */
[----:B------:R-:W-:-:S04]  /*3f340*/  LOP3.LUT R48, RZ, R21, RZ, 0x33, !PT ;  /* 0x00000015ff307212 */ /* 0x000fc800078e33ff */
        /* <DEDUP_REMOVED lines=50> */
[----:B------:R-:W-:-:S02]  /*3f670*/  IMAD.SHL.U32 R15, R52, 0x2, RZ ;  /* 0x00000002340f7824 */ /* 0x000fc400078e00ff */
[----:B------:R-:W-:Y:S01]  /*3f680*/  IMAD.IADD R71, R49, 0x1, R48 ;  /* 0x0000000131477824 */ /* 0x000fe200078e0230 */
[----:B0-----:R-:W-:Y:S01]  /*3f690*/  VIADDMNMX R59, R50, R70, R67, PT ;  /* 0x00000046323b7246 */ /* 0x001fe20003800143 */
[C---:B------:R-:W-:Y:S02]  /*3f6a0*/  IMAD R73, R0.reuse, -0x60, -R15 ;  /* 0xffffffa000497824 */ /* 0x040fe400078e0a0f */
        /* <DEDUP_REMOVED lines=15> */
.L_x_13594:
[----:B------:R-:W-:Y:S05]  /*3f7a0*/  BSYNC B2 ;  /* 0x0000000000027941 */ /* 0x000fea0003800000 */
.L_x_13593:
[----:B------:R-:W-:Y:S01]  /*3f7b0*/  LOP3.LUT R15, RZ, R15, RZ, 0x33, !PT ;  /* 0x0000000fff0f7212 */ /* 0x000fe200078e33ff */
[----:B------:R-:W-:Y:S06]  /*3f7c0*/  BRA `(.L_x_13595) ;  /* 0x0000000000187947 */ /* 0x000fec0003800000 */
.L_x_13592:
[----:B------:R-:W-:-:S13]  /*3f7d0*/  ISETP.NE.AND P0, PT, R8, 0x1, PT ;  /* 0x000000010800780c */ /* 0x000fda0003f05270 */
[----:B------:R-:W-:Y:S05]  /*3f7e0*/  @!P0 BRA `(.L_x_13595) ;  /* 0x0000000000108947 */ /* 0x000fea0003800000 */
[----:B------:R-:W2:Y:S04]  /*3f7f0*/  LD.E R0, desc[UR6][R2.64+0x1c] ;  /* 0x00001c0602007980 */ /* 0x000ea8000c101900 */
[----:B------:R-:W3:Y:S01]  /*3f800*/  LD.E R48, desc[UR6][R2.64+0x20] ;  /* 0x0000200602307980 */ /* 0x000ee2000c101900 */
[----:B--2---:R-:W-:-:S05]  /*3f810*/  IMAD.HI.U32 R15, R15, R0, RZ ;  /* 0x000000000f0f7227 */ /* 0x004fca00078e00ff */
[----:B---3--:R-:W-:-:S07]  /*3f820*/  SHF.R.U32.HI R15, RZ, R48, R15 ;  /* 0x00000030ff0f7219 */ /* 0x008fce000001160f */
.L_x_13595:
[----:B------:R-:W-:Y:S05]  /*3f830*/  BSYNC B1 ;  /* 0x0000000000017941 */ /* 0x000fea0003800000 */
.L_x_13591:
[----:B------:R-:W-:-:S05]  /*3f840*/  IMAD R15, R8, R15, R73 ;  /* 0x0000000f080f7224 */ /* 0x000fca00078e0249 */
[----:B------:R-:W-:Y:S02]  /*3f850*/  VIMNMX R18, R18, R15, !PT ;  /* 0x0000000f12127248 */ /* 0x000fe40007fe0100 */
[----:B------:R-:W-:-:S07]  /*3f860*/  VIADDMNMX R59, R15, R8, R59, PT ;  /* 0x000000080f3b7246 */ /* 0x000fce000380013b */
.L_x_13590:
[----:B------:R-:W-:Y:S05]  /*3f870*/  BSYNC B0 ;  /* 0x0000000000007941 */ /* 0x000fea0003800000 */
.L_x_13589:
        /* <DEDUP_REMOVED lines=132> */
.L_x_13601:
[----:B------:R-:W-:Y:S05]  /*400c0*/  BSYNC B2 ;  /* 0x0000000000027941 */ /* 0x000fea0003800000 */
.L_x_13600:
[----:B------:R-:W-:Y:S01]  /*400d0*/  LOP3.LUT R7, RZ, R7, RZ, 0x33, !PT ;  /* 0x00000007ff077212 */ /* 0x000fe200078e33ff */
[----:B------:R-:W-:Y:S06]  /*400e0*/  BRA `(.L_x_13602) ;  /* 0x0000000000187947 */ /* 0x000fec0003800000 */
.L_x_13599:
[----:B------:R-:W-:-:S13]  /*400f0*/  ISETP.NE.AND P6, PT, R8, 0x1, PT ;  /* 0x000000010800780c */ /* 0x000fda0003fc5270 */
[----:B------:R-:W-:Y:S05]  /*40100*/  @!P6 BRA `(.L_x_13602) ;  /* 0x000000000010e947 */ /* 0x000fea0003800000 */
[----:B------:R-:W2:Y:S04]  /*40110*/  LD.E R6, desc[UR6][R2.64+0x1c] ;  /* 0x00001c0602067980 */ /* 0x000ea8000c101900 */
[----:B------:R-:W3:Y:S01]  /*40120*/  LD.E R56, desc[UR6][R2.64+0x20] ;  /* 0x0000200602387980 */ /* 0x000ee2000c101900 */
[----:B--2---:R-:W-:-:S05]  /*40130*/  IMAD.HI.U32 R7, R7, R6, RZ ;  /* 0x0000000607077227 */ /* 0x004fca00078e00ff */
[----:B---3--:R-:W-:-:S07]  /*40140*/  SHF.R.U32.HI R7, RZ, R56, R7 ;  /* 0x00000038ff077219 */ /* 0x008fce0000011607 */
.L_x_13602:
[----:B------:R-:W-:Y:S05]  /*40150*/  BSYNC B1 ;  /* 0x0000000000017941 */ /* 0x000fea0003800000 */
.L_x_13598:
[----:B------:R-:W-:-:S05]  /*40160*/  IMAD R2, R8, R7, R73 ;  /* 0x0000000708027224 */ /* 0x000fca00078e0249 */
[----:B------:R-:W-:Y:S02]  /*40170*/  VIADDMNMX R9, R2, R8, R9, PT ;  /* 0x0000000802097246 */ /* 0x000fe40003800109 */
[----:B------:R-:W-:-:S07]  /*40180*/  VIMNMX R65, R65, R2, !PT ;  /* 0x0000000241417248 */ /* 0x000fce0007fe0100 */
.L_x_13597:
[----:B------:R-:W-:Y:S05]  /*40190*/  BSYNC B0 ;  /* 0x0000000000007941 */ /* 0x000fea0003800000 */
.L_x_13596:
[----:B------:R-:W2:Y:S01]  /*401a0*/  LDL.64 R2, [UR4+0x70] ;  /* 0x00007004ff027983 */ /* 0x000ea20008100a00 */
[C---:B------:R-:W-:Y:S02]  /*401b0*/  ISETP.GT.AND P0, PT, R65.reuse, 0x1, !P0 ;  /* 0x000000014100780c */ /* 0x040fe40004704270 */
[----:B------:R-:W-:Y:S01]  /*401c0*/  ISETP.GT.AND P1, PT, R65, 0x8, !P1 ;  /* 0x000000084100780c */ /* 0x000fe20004f24270 */
[----:B------:R-:W-:Y:S01]  /*401d0*/  STL [R1+0x4a0], R16 ;  /* 0x0004a01001007387 */ /* 0x000fe20000100800 */
        /* <DEDUP_REMOVED lines=67> */
[----:B------:R-:W-:Y:S02]  /*40610*/  ISETP.GT.AND P2, PT, R65, 0x49, !P2 ;  /* 0x000000494100780c */ /* 0x000fe40005744270 */
        /* <DEDUP_REMOVED lines=69> */
[----:B0-----:R-:W-:Y:S02]  /*40a70*/  FMNMX.FTZ R8, R9, R6, !PT ;  /* 0x0000000609087209 */ /* 0x001fe40007810000 */
        /* <DEDUP_REMOVED lines=17> */
[----:B------:R-:W-:-:S03]  /*40b90*/  FSETP.NEU.FTZ.AND P0, PT, R68, -INF , PT ;  /* 0xff8000004400780b */ /* 0x000fc60003f1d000 */
[-CC-:B------:R-:W-:Y:S01]  /*40ba0*/  FFMA.FTZ R25, R25, R63.reuse, -R66.reuse ;  /* 0x0000003f19197223 */ /* 0x180fe20000010842 */
[----:B------:R-:W-:Y:S01]  /*40bb0*/  FSEL R2, R2, RZ, P0 ;  /* 0x000000ff02027208 */ /* 0x000fe20000000000 */
[-C--:B------:R-:W-:Y:S02]  /*40bc0*/  FFMA.FTZ R168, R64, R63.reuse, -R66 ;  /* 0x0000003f40a87223 */ /* 0x080fe40000010842 */
[----:B------:R0:W-:Y:S02]  /*40bd0*/  MUFU.EX2 R27, R25 ;  /* 0x00000019001b7308 */ /* 0x0001e40000000800 */
[-C--:B------:R-:W-:Y:S01]  /*40be0*/  FFMA.FTZ R169, R59, R63.reuse, -R2 ;  /* 0x0000003f3ba97223 */ /* 0x080fe20000010802 */
[-C--:B------:R-:W-:Y:S01]  /*40bf0*/  FFMA.FTZ R26, R28, R63.reuse, -R66 ;  /* 0x0000003f1c1a7223 */ /* 0x080fe20000010842 */
[-CC-:B0-----:R-:W-:Y:S01]  /*40c00*/  FFMA.FTZ R25, R24, R63.reuse, -R2.reuse ;  /* 0x0000003f18197223 */ /* 0x181fe20000010802 */
[----:B------:R-:W-:-:S03]  /*40c10*/  FFMA.FTZ R24, R57, R63, -R2 ;  /* 0x0000003f39187223 */ /* 0x000fc60000010802 */
[----:B------:R-:W0:Y:S01]  /*40c20*/  MUFU.EX2 R168, R168 ;  /* 0x000000a800a87308 */ /* 0x000e220000000800 */
[-C--:B------:R-:W-:Y:S01]  /*40c30*/  FFMA.FTZ R170, R29, R63.reuse, -R66 ;  /* 0x0000003f1daa7223 */ /* 0x080fe20000010842 */
[-C--:B------:R-:W-:Y:S01]  /*40c40*/  FFMA.FTZ R171, R58, R63.reuse, -R2 ;  /* 0x0000003f3aab7223 */ /* 0x080fe20000010802 */
[----:B------:R-:W-:-:S05]  /*40c50*/  FFMA.FTZ R223, R54, R63, -R66 ;  /* 0x0000003f36df7223 */ /* 0x000fca0000010842 */
[----:B------:R-:W-:Y:S01]  /*40c60*/  MUFU.EX2 R25, R25 ;  /* 0x0000001900197308 */ /* 0x000fe20000000800 */
[----:B------:R-:W-:-:S07]  /*40c70*/  FFMA.FTZ R219, R56, R63, -R2 ;  /* 0x0000003f38db7223 */ /* 0x000fce0000010802 */
[----:B------:R-:W1:Y:S01]  /*40c80*/  MUFU.EX2 R169, R169 ;  /* 0x000000a900a97308 */ /* 0x000e620000000800 */
[----:B------:R-:W-:-:S07]  /*40c90*/  FFMA.FTZ R224, R52, R63, -R66 ;  /* 0x0000003f34e07223 */ /* 0x000fce0000010842 */
[----:B------:R-:W2:Y:S01]  /*40ca0*/  MUFU.EX2 R26, R26 ;  /* 0x0000001a001a7308 */ /* 0x000ea20000000800 */
[----:B------:R-:W-:-:S07]  /*40cb0*/  FFMA.FTZ R220, R55, R63, -R2 ;  /* 0x0000003f37dc7223 */ /* 0x000fce0000010802 */
[----:B------:R-:W-:Y:S01]  /*40cc0*/  MUFU.EX2 R24, R24 ;  /* 0x0000001800187308 */ /* 0x000fe20000000800 */
[----:B------:R-:W-:-:S07]  /*40cd0*/  FFMA.FTZ R221, R53, R63, -R66 ;  /* 0x0000003f35dd7223 */ /* 0x000fce0000010842 */
[----:B------:R-:W3:Y:S01]  /*40ce0*/  MUFU.EX2 R170, R170 ;  /* 0x000000aa00aa7308 */ /* 0x000ee20000000800 */
[----:B------:R-:W-:-:S07]  /*40cf0*/  FFMA.FTZ R204, R20, R63, -R2 ;  /* 0x0000003f14cc7223 */ /* 0x000fce0000010802 */
[----:B------:R-:W4:Y:S01]  /*40d00*/  MUFU.EX2 R171, R171 ;  /* 0x000000ab00ab7308 */ /* 0x000f220000000800 */
[-CC-:B------:R-:W-:Y:S01]  /*40d10*/  FFMA.FTZ R226, R19, R63.reuse, -R66.reuse ;  /* 0x0000003f13e27223 */ /* 0x180fe20000010842 */
[----:B------:R-:W-:Y:S01]  /*40d20*/  FFMA.FTZ R18, R18, R63, -R66 ;  /* 0x0000003f12127223 */ /* 0x000fe20000010842 */
[----:B0-----:R-:W-:-:S05]  /*40d30*/  FADD.FTZ R3, R168, R27 ;  /* 0x0000001ba8037221 */ /* 0x001fca0000010000 */
[----:B------:R-:W0:Y:S01]  /*40d40*/  MUFU.EX2 R223, R223 ;  /* 0x000000df00df7308 */ /* 0x000e220000000800 */
[-CC-:B------:R-:W-:Y:S01]  /*40d50*/  FFMA.FTZ R222, R51, R63.reuse, -R66.reuse ;  /* 0x0000003f33de7223 */ /* 0x180fe20000010842 */
[----:B------:R-:W-:Y:S01]  /*40d60*/  FFMA.FTZ R0, R0, R63, -R66 ;  /* 0x0000003f00007223 */ /* 0x000fe20000010842 */
[----:B-1----:R-:W-:-:S05]  /*40d70*/  FADD.FTZ R19, R25, R169 ;  /* 0x000000a919137221 */ /* 0x002fca0000010000 */
[----:B------:R-:W1:Y:S01]  /*40d80*/  MUFU.EX2 R219, R219 ;  /* 0x000000db00db7308 */ /* 0x000e620000000800 */
[----:B------:R-:W-:Y:S01]  /*40d90*/  FFMA.FTZ R205, R14, R63, -R2 ;  /* 0x0000003f0ecd7223 */ /* 0x000fe20000010802 */
[----:B--2---:R-:W-:-:S06]  /*40da0*/  FADD.FTZ R3, R26, R3 ;  /* 0x000000031a037221 */ /* 0x004fcc0000010000 */
[----:B------:R-:W2:Y:S01]  /*40db0*/  MUFU.EX2 R224, R224 ;  /* 0x000000e000e07308 */ /* 0x000ea20000000800 */
[----:B------:R-:W-:-:S07]  /*40dc0*/  FFMA.FTZ R9, R50, R63, -R66 ;  /* 0x0000003f32097223 */ /* 0x000fce0000010842 */
[----:B------:R-:W2:Y:S01]  /*40dd0*/  MUFU.EX2 R220, R220 ;  /* 0x000000dc00dc7308 */ /* 0x000ea20000000800 */
[----:B---3--:R-:W-:Y:S01]  /*40de0*/  FADD.FTZ R20, R170, R3 ;  /* 0x00000003aa147221 */ /* 0x008fe20000010000 */
[----:B------:R-:W-:-:S06]  /*40df0*/  FFMA.FTZ R8, R48, R63, -R66 ;  /* 0x0000003f30087223 */ /* 0x000fcc0000010842 */
[----:B------:R-:W3:Y:S08]  /*40e00*/  MUFU.EX2 R221, R221 ;  /* 0x000000dd00dd7308 */ /* 0x000ef00000000800 */
[----:B------:R4:W-:Y:S08]  /*40e10*/  MUFU.EX2 R16, R18 ;  /* 0x0000001200107308 */ /* 0x0009f00000000800 */
[----:B------:R-:W3:Y:S01]  /*40e20*/  MUFU.EX2 R204, R204 ;  /* 0x000000cc00cc7308 */ /* 0x000ee20000000800 */
[----:B----4-:R-:W-:-:S07]  /*40e30*/  FADD.FTZ R18, R24, R19 ;  /* 0x0000001318127221 */ /* 0x010fce0000010000 */
[----:B------:R4:W-:Y:S01]  /*40e40*/  MUFU.EX2 R213, R0 ;  /* 0x0000000000d57308 */ /* 0x0009e20000000800 */
[----:B------:R-:W-:Y:S01]  /*40e50*/  FADD.FTZ R18, R171, R18 ;  /* 0x00000012ab127221 */ /* 0x000fe20000010000 */
[----:B0-----:R-:W-:-:S06]  /*40e60*/  FADD.FTZ R3, R223, R20 ;  /* 0x00000014df037221 */ /* 0x001fcc0000010000 */
[----:B------:R-:W0:Y:S01]  /*40e70*/  MUFU.EX2 R222, R222 ;  /* 0x000000de00de7308 */ /* 0x000e220000000800 */
[-CC-:B----4-:R-:W-:Y:S01]  /*40e80*/  FFMA.FTZ R0, R13, R63.reuse, -R2.reuse ;  /* 0x0000003f0d007223 */ /* 0x190fe20000010802 */
[-C--:B------:R-:W-:Y:S01]  /*40e90*/  FFMA.FTZ R13, R10, R63.reuse, -R2 ;  /* 0x0000003f0a0d7223 */ /* 0x080fe20000010802 */
[----:B------:R-:W-:-:S05]  /*40ea0*/  FFMA.FTZ R12, R49, R63, -R66 ;  /* 0x0000003f310c7223 */ /* 0x000fca0000010842 */
[----:B------:R-:W4:Y:S01]  /*40eb0*/  MUFU.EX2 R205, R205 ;  /* 0x000000cd00cd7308 */ /* 0x000f220000000800 */
[-C--:B------:R-:W-:Y:S01]  /*40ec0*/  FFMA.FTZ R225, R15, R63.reuse, -R66 ;  /* 0x0000003f0fe17223 */ /* 0x080fe20000010842 */
[----:B-1----:R-:W-:Y:S01]  /*40ed0*/  FADD.FTZ R19, R219, R18 ;  /* 0x00000012db137221 */ /* 0x002fe20000010000 */
[----:B------:R-:W-:-:S05]  /*40ee0*/  FFMA.FTZ R15, R30, R63, -R2 ;  /* 0x0000003f1e0f7223 */ /* 0x000fca0000010802 */
[----:B------:R-:W1:Y:S01]  /*40ef0*/  MUFU.EX2 R9, R9 ;  /* 0x0000000900097308 */ /* 0x000e620000000800 */
[----:B--2---:R-:W-:Y:S01]  /*40f00*/  FADD.FTZ R20, R224, R3 ;  /* 0x00000003e0147221 */ /* 0x004fe20000010000 */
[----:B------:R-:W-:-:S06]  /*40f10*/  FADD.FTZ R19, R220, R19 ;  /* 0x00000013dc137221 */ /* 0x000fcc0000010000 */
[----:B------:R-:W2:Y:S01]  /*40f20*/  MUFU.EX2 R0, R0 ;  /* 0x0000000000007308 */ /* 0x000ea20000000800 */
[-C--:B------:R-:W-:Y:S01]  /*40f30*/  FFMA.FTZ R11, R45, R63.reuse, -R66 ;  /* 0x0000003f2d0b7223 */ /* 0x080fe20000010842 */
[----:B------:R-:W-:Y:S01]  /*40f40*/  FFMA.FTZ R14, R31, R63, -R2 ;  /* 0x0000003f1f0e7223 */ /* 0x000fe20000010802 */
[----:B---3--:R-:W-:-:S05]  /*40f50*/  FADD.FTZ R3, R221, R20 ;  /* 0x00000014dd037221 */ /* 0x008fca0000010000 */
[----:B------:R-:W3:Y:S01]  /*40f60*/  MUFU.EX2 R8, R8 ;  /* 0x0000000800087308 */ /* 0x000ee20000000800 */
[----:B------:R-:W-:Y:S01]  /*40f70*/  FADD.FTZ R20, R204, R19 ;  /* 0x00000013cc147221 */ /* 0x000fe20000010000 */
[----:B------:R-:W-:-:S06]  /*40f80*/  FFMA.FTZ R178, R44, R63, -R66 ;  /* 0x0000003f2cb27223 */ /* 0x000fcc0000010842 */
[----:B------:R-:W3:Y:S01]  /*40f90*/  MUFU.EX2 R13, R13 ;  /* 0x0000000d000d7308 */ /* 0x000ee20000000800 */
[----:B------:R-:W-:Y:S01]  /*40fa0*/  FFMA.FTZ R197, R34, R63, -R2 ;  /* 0x0000003f22c57223 */ /* 0x000fe20000010802 */
[----:B0-----:R-:W-:-:S06]  /*40fb0*/  FADD.FTZ R28, R222, R3 ;  /* 0x00000003de1c7221 */ /* 0x001fcc0000010000 */
[----:B------:R-:W0:Y:S01]  /*40fc0*/  MUFU.EX2 R12, R12 ;  /* 0x0000000c000c7308 */ /* 0x000e220000000800 */
[----:B----4-:R-:W-:Y:S01]  /*40fd0*/  FADD.FTZ R3, R205, R20 ;  /* 0x00000014cd037221 */ /* 0x010fe20000010000 */
[----:B------:R-:W-:-:S06]  /*40fe0*/  FFMA.FTZ R177, R41, R63, -R66 ;  /* 0x0000003f29b17223 */ /* 0x000fcc0000010842 */
        /* <DEDUP_REMOVED lines=9> */
[----:B------:R-:W-:-:S06]  /*41080*/  FADD.FTZ R28, R13, R28 ;  /* 0x0000001c0d1c7221 */ /* 0x000fcc0000010000 */
[----:B------:R-:W3:Y:S01]  /*41090*/  MUFU.EX2 R178, R178 ;  /* 0x000000b200b27308 */ /* 0x000ee20000000800 */
[-C--:B------:R-:W-:Y:S01]  /*410a0*/  FFMA.FTZ R179, R40, R63.reuse, -R66 ;  /* 0x0000003f28b37223 */ /* 0x080fe20000010842 */
[----:B------:R-:W-:-:S06]  /*410b0*/  FFMA.FTZ R198, R39, R63, -R2 ;  /* 0x0000003f27c67223 */ /* 0x000fcc0000010802 */
[----:B------:R-:W3:Y:S01]  /*410c0*/  MUFU.EX2 R197, R197 ;  /* 0x000000c500c57308 */ /* 0x000ee20000000800 */
[----:B0-----:R-:W-:Y:S01]  /*410d0*/  FADD.FTZ R30, R12, R3 ;  /* 0x000000030c1e7221 */ /* 0x001fe20000010000 */
[----:B----4-:R-:W-:-:S06]  /*410e0*/  FADD.FTZ R3, R15, R28 ;  /* 0x0000001c0f037221 */ /* 0x010fcc0000010000 */
[----:B------:R-:W0:Y:S01]  /*410f0*/  MUFU.EX2 R177, R177 ;  /* 0x000000b100b17308 */ /* 0x000e220000000800 */
[-C--:B------:R-:W-:Y:S01]  /*41100*/  FFMA.FTZ R200, R36, R63.reuse, -R66 ;  /* 0x0000003f24c87223 */ /* 0x080fe20000010842 */
        /* <DEDUP_REMOVED lines=12> */
[----:B------:R-:W-:-:S07]  /*411d0*/  FFMA.FTZ R20, R46, R63, -R2 ;  /* 0x0000003f2e147223 */ /* 0x000fce0000010802 */
[----:B------:R-:W3:Y:S01]  /*411e0*/  MUFU.EX2 R198, R198 ;  /* 0x000000c600c67308 */ /* 0x000ee20000000800 */
[----:B0-----:R-:W-:Y:S01]  /*411f0*/  FADD.FTZ R30, R177, R30 ;  /* 0x0000001eb11e7221 */ /* 0x001fe20000010000 */
[----:B----4-:R-:W-:-:S06]  /*41200*/  FADD.FTZ R3, R196, R3 ;  /* 0x00000003c4037221 */ /* 0x010fcc0000010000 */
[----:B------:R-:W0:Y:S01]  /*41210*/  MUFU.EX2 R200, R200 ;  /* 0x000000c800c87308 */ /* 0x000e220000000800 */
[-C--:B------:R-:W-:Y:S01]  /*41220*/  FFMA.FTZ R201, R32, R63.reuse, -R66 ;  /* 0x0000003f20c97223 */ /* 0x080fe20000010842 */
[----:B------:R-:W-:-:S06]  /*41230*/  FFMA.FTZ R19, R47, R63, -R2 ;  /* 0x0000003f2f137223 */ /* 0x000fcc0000010802 */
[----:B------:R-:W4:Y:S01]  /*41240*/  MUFU.EX2 R203, R203 ;  /* 0x000000cb00cb7308 */ /* 0x000f220000000800 */
[----:B-1----:R-:W-:Y:S01]  /*41250*/  FADD.FTZ R30, R195, R30 ;  /* 0x0000001ec31e7221 */ /* 0x002fe20000010000 */
[----:B--2---:R-:W-:-:S06]  /*41260*/  FADD.FTZ R3, R10, R3 ;  /* 0x000000030a037221 */ /* 0x004fcc0000010000 */
[----:B------:R-:W1:Y:S01]  /*41270*/  MUFU.EX2 R199, R199 ;  /* 0x000000c700c77308 */ /* 0x000e620000000800 */
[----:B------:R-:W-:-:S07]  /*41280*/  FFMA.FTZ R174, R5, R63, -R2 ;  /* 0x0000003f05ae7223 */ /* 0x000fce0000010802 */
        /* <DEDUP_REMOVED lines=9> */
[----:B------:R-:W-:-:S07]  /*41320*/  FFMA.FTZ R176, R61, R63, -R2 ;  /* 0x0000003f3db07223 */ /* 0x000fce0000010802 */
        /* <DEDUP_REMOVED lines=8> */
[----:B------:R-:W3:Y:S08]  /*413b0*/  MUFU.EX2 R225, R225 ;  /* 0x000000e100e17308 */ /* 0x000ef00000000800 */
[----:B------:R-:W3:Y:S01]  /*413c0*/  MUFU.EX2 R21, R21 ;  /* 0x0000001500157308 */ /* 0x000ee20000000800 */
[----:B0-----:R-:W-:Y:S01]  /*413d0*/  FADD.FTZ R3, R201, R2 ;  /* 0x00000002c9037221 */ /* 0x001fe20000010000 */
[----:B----4-:R-:W-:-:S06]  /*413e0*/  FADD.FTZ R5, R19, R28 ;  /* 0x0000001c13057221 */ /* 0x010fcc0000010000 */
[----:B------:R-:W0:Y:S01]  /*413f0*/  MUFU.EX2 R176, R176 ;  /* 0x000000b000b07308 */ /* 0x000e220000000800 */
[----:B-1----:R-:W-:Y:S01]  /*41400*/  FADD.FTZ R2, R226, R3 ;  /* 0x00000003e2027221 */ /* 0x002fe20000010000 */
[----:B--2---:R-:W-:-:S06]  /*41410*/  FADD.FTZ R28, R174, R5 ;  /* 0x00000005ae1c7221 */ /* 0x004fcc0000010000 */
[----:B------:R-:W1:Y:S01]  /*41420*/  MUFU.EX2 R175, R175 ;  /* 0x000000af00af7308 */ /* 0x000e620000000800 */
[----:B---3--:R-:W-:Y:S01]  /*41430*/  FADD.FTZ R2, R225, R2 ;  /* 0x00000002e1027221 */ /* 0x008fe20000010000 */
[----:B------:R-:W-:-:S03]  /*41440*/  FADD.FTZ R3, R21, R28 ;  /* 0x0000001c15037221 */ /* 0x000fc60000010000 */
[----:B------:R-:W-:Y:S01]  /*41450*/  FADD.FTZ R2, R213, R2 ;  /* 0x00000002d5027221 */ /* 0x000fe20000010000 */
[----:B0-----:R-:W-:-:S03]  /*41460*/  FADD.FTZ R28, R176, R3 ;  /* 0x00000003b01c7221 */ /* 0x001fc60000010000 */
[----:B------:R-:W-:Y:S01]  /*41470*/  FADD.FTZ R33, R16, R2 ;  /* 0x0000000210217221 */ /* 0x000fe20000010000 */
[----:B-1----:R-:W-:-:S04]  /*41480*/  FADD.FTZ R35, R175, R28 ;  /* 0x0000001caf237221 */ /* 0x002fc80000010000 */
[----:B------:R-:W-:Y:S04]  /*41490*/  ST.E desc[UR6][R6.64+0x10], R33 ;  /* 0x0000102106007985 */ /* 0x000fe8000c101906 */
[----:B------:R0:W-:Y:S04]  /*414a0*/  ST.E desc[UR6][R6.64+0x14], R35 ;  /* 0x0000142306007985 */ /* 0x0001e8000c101906 */
[----:B------:R-:W2:Y:S04]  /*414b0*/  LDL.64 R30, [UR4] ;  /* 0x00000004ff1e7983 */ /* 0x000ea80008100a00 */
[----:B------:R-:W3:Y:S04]  /*414c0*/  LDL.64 R28, [UR4+0x98] ;  /* 0x00009804ff1c7983 */ /* 0x000ee80008100a00 */
[----:B------:R-:W4:Y:S01]  /*414d0*/  LDL.64 R2, [UR4+0x80] ;  /* 0x00008004ff027983 */ /* 0x000f220008100a00 */
[----:B------:R-:W-:-:S03]  /*414e0*/  LEA.HI R32, R4, 0x8, RZ, 0x19 ;  /* 0x0000000804207811 */ /* 0x000fc600078fc8ff */
[----:B0-----:R-:W4:Y:S02]  /*414f0*/  LDL.64 R6, [UR4+0x88] ;  /* 0x00008804ff067983 */ /* 0x001f240008100a00 */
[----:B------:R0:W-:Y:S06]  /*41500*/  BAR.SYNC.DEFER_BLOCKING R32, 0x100 ;  /* 0x000400200000751d */ /* 0x0001ec0000010000 */
        /* <DEDUP_REMOVED lines=76> */
[----:B--2---:R-:W-:-:S03]  /*419d0*/  IMAD R4, R31, 0xc00, R4 ;  /* 0x00000c001f047824 */ /* 0x004fc600078e0204 */
[----:B------:R-:W2:Y:S04]  /*419e0*/  LD.E R103, desc[UR6][R2.64+0x170] ;  /* 0x0001700602677980 */ /* 0x000ea8000c101900 */
[----:B---3--:R-:W-:Y:S04]  /*419f0*/  ST.E desc[UR6][R2.64], R37 ;  /* 0x0000002502007985 */ /* 0x008fe8000c101906 */
[----:B----4-:R-:W-:Y:S04]  /*41a00*/  ST.E desc[UR6][R2.64+0x4], R39 ;  /* 0x0000042702007985 */ /* 0x010fe8000c101906 */
        /* <DEDUP_REMOVED lines=15> */
[----:B------:R-:W2:Y:S04]  /*41b00*/  LD.E R31, desc[UR6][R2.64+0x50] ;  /* 0x00005006021f7980 */ /* 0x000ea8000c101900 */
[----:B0-----:R-:W2:Y:S04]  /*41b10*/  LD.E R33, desc[UR6][R2.64+0x58] ;  /* 0x0000580602217980 */ /* 0x001ea8000c101900 */
[----:B-1----:R-:W2:Y:S04]  /*41b20*/  LD.E R35, desc[UR6][R2.64+0x60] ;  /* 0x0000600602237980 */ /* 0x002ea8000c101900 */
[----:B------:R-:W2:Y:S04]  /*41b30*/  LD.E R37, desc[UR6][R2.64+0x68] ;  /* 0x0000680602257980 */ /* 0x000ea8000c101900 */
[----:B------:R-:W2:Y:S04]  /*41b40*/  LD.E R39, desc[UR6][R2.64+0x70] ;  /* 0x0000700602277980 */ /* 0x000ea8000c101900 */
        /* <DEDUP_REMOVED lines=49> */
[----:B------:R-:W-:Y:S02]  /*41e60*/  R2UR UR11, R5 ;  /* 0x00000000050b72ca */ /* 0x000fe400000e0000 */
[----:B------:R-:W-:Y:S02]  /*41e70*/  F2FP.BF16.F32.PACK_AB R168, R27, R168 ;  /* 0x000000a81ba8723e */ /* 0x000fe400000010ff */
        /* <DEDUP_REMOVED lines=25> */
[----:B------:R-:W-:Y:S04]  /*42010*/  ST.E desc[UR6][R2.64+0x60], R35 ;  /* 0x0000602302007985 */ /* 0x000fe8000c101906 */
[----:B------:R-:W-:Y:S04]  /*42020*/  ST.E desc[UR6][R2.64+0x68], R37 ;  /* 0x0000682502007985 */ /* 0x000fe8000c101906 */
[----:B------:R-:W-:Y:S04]  /*42030*/  ST.E desc[UR6][R2.64+0x70], R39 ;  /* 0x0000702702007985 */ /* 0x000fe8000c101906 */
        /* <DEDUP_REMOVED lines=90> */
[----:B------:R0:W-:Y:S01]  /*425e0*/  ST.E desc[UR6][R2.64], R24 ;  /* 0x0000001802007985 */ /* 0x0001e2000c101906 */
[----:B------:R-:W-:Y:S01]  /*425f0*/  F2FP.BF16.F32.PACK_AB R168, R224, R223 ;  /* 0x000000dfe0a8723e */ /* 0x000fe200000010ff */
[----:B------:R-:W-:Y:S02]  /*42600*/  IMAD.MOV.U32 R224, RZ, RZ, 0x1 ;  /* 0x00000001ffe07424 */ /* 0x000fe400078e00ff */
[----:B------:R1:W-:Y:S04]  /*42610*/  ST.E desc[UR6][R2.64+0x4], R25 ;  /* 0x0000041902007985 */ /* 0x0003e8000c101906 */
[----:B------:R2:W-:Y:S01]  /*42620*/  ST.E desc[UR6][R2.64+0x8], R26 ;  /* 0x0000081a02007985 */ /* 0x0005e2000c101906 */
[----:B0-----:R-:W-:-:S02]  /*42630*/  VIADD R24, R4, 0x80 ;  /* 0x0000008004187836 */ /* 0x001fc40000000000 */
[----:B-1----:R-:W-:Y:S01]  /*42640*/  IMAD.MOV.U32 R25, RZ, RZ, R5 ;  /* 0x000000ffff197224 */ /* 0x002fe200078e0005 */
[----:B------:R0:W-:Y:S02]  /*42650*/  ST.E desc[UR6][R2.64+0xc], R27 ;  /* 0x00000c1b02007985 */ /* 0x0001e4000c101906 */
[----:B------:R-:W-:Y:S02]  /*42660*/  R2UR UR10, R24 ;  /* 0x00000000180a72ca */ /* 0x000fe400000e0000 */
[----:B------:R1:W-:Y:S01]  /*42670*/  ST.E desc[UR6][R2.64+0x10], R28 ;  /* 0x0000101c02007985 */ /* 0x0003e2000c101906 */
[----:B------:R-:W-:-:S03]  /*42680*/  R2UR UR11, R25 ;  /* 0x00000000190b72ca */ /* 0x000fc600000e0000 */
        /* <DEDUP_REMOVED lines=124> */
[----:B------:R-:W4:Y:S04]  /*42e50*/  LD.E R24, desc[UR6][R2.64] ;  /* 0x0000000602187980 */ /* 0x000f28000c101900 */
[----:B------:R-:W4:Y:S04]  /*42e60*/  LD.E R25, desc[UR6][R2.64+0x4] ;  /* 0x0000040602197980 */ /* 0x000f28000c101900 */
[----:B--2---:R-:W2:Y:S04]  /*42e70*/  LD.E R26, desc[UR6][R2.64+0x8] ;  /* 0x00000806021a7980 */ /* 0x004ea8000c101900 */
[----:B0-----:R-:W2:Y:S04]  /*42e80*/  LD.E R27, desc[UR6][R2.64+0xc] ;  /* 0x00000c06021b7980 */ /* 0x001ea8000c101900 */
[----:B-1----:R-:W2:Y:S04]  /*42e90*/  LD.E R28, desc[UR6][R2.64+0x10] ;  /* 0x00001006021c7980 */ /* 0x002ea8000c101900 */
        /* <DEDUP_REMOVED lines=123> */
[----:B------:R-:W-:-:S02]  /*43650*/  IMAD.MOV.U32 R170, RZ, RZ, R213 ;  /* 0x000000ffffaa7224 */ /* 0x000fc400078e00d5 */
[----:B------:R-:W-:Y:S02]  /*43660*/  IMAD.MOV.U32 R171, RZ, RZ, R16 ;  /* 0x000000ffffab7224 */ /* 0x000fe400078e0010 */
[----:B------:R-:W-:Y:S01]  /*43670*/  IMAD.MOV.U32 R223, RZ, RZ, R170 ;  /* 0x000000ffffdf7224 */ /* 0x000fe200078e00aa */
[----:B------:R-:W-:Y:S01]  /*43680*/  F2FP.BF16.F32.PACK_AB R170, R222, R221 ;  /* 0x000000dddeaa723e */ /* 0x000fe200000010ff */
[----:B------:R-:W-:Y:S01]  /*43690*/  IMAD.MOV.U32 R222, RZ, RZ, R171 ;  /* 0x000000ffffde7224 */ /* 0x000fe200078e00ab */
[----:B------:R-:W-:Y:S01]  /*436a0*/  F2FP.BF16.F32.PACK_AB R169, R220, R219 ;  /* 0x000000dbdca9723e */ /* 0x000fe200000010ff */
[----:B------:R0:W5:Y:S01]  /*436b0*/  LDL.LU R16, [R1+0x4a0] ;  /* 0x0004a00001107983 */ /* 0x0001620000300800 */
[----:B------:R-:W-:-:S04]  /*436c0*/  F2FP.BF16.F32.PACK_AB R171, R205, R204 ;  /* 0x000000cccdab723e */ /* 0x000fc800000010ff */
[----:B--2---:R-:W-:-:S06]  /*436d0*/  WARPGROUP.ARRIVE ;  /* 0x00000000000079c5 */ /* 0x004fcc0000000000 */
[----:B------:R-:W-:Y:S03]  /*436e0*/  HGMMA.64x256x16.F32.BF16 R24, R168, gdesc[UR8].tnspB, R24, gsb0 ;  /* 0x43e00008a8187df0 */ /* 0x000fe60008001818 */
[----:B------:R-:W-:Y:S02]  /*436f0*/  WARPGROUP.DEPBAR.LE gsb0, 0x0 ;  /* 0x00008000000079c5 */ /* 0x000fe40000010000 */
[----:B------:R1:W-:Y:S04]  /*43700*/  ST.E desc[UR6][R2.64], R24 ;  /* 0x0000001802007985 */ /* 0x0003e8000c101906 */
[----:B------:R2:W-:Y:S04]  /*43710*/  ST.E desc[UR6][R2.64+0x4], R25 ;  /* 0x0000041902007985 */ /* 0x0005e8000c101906 */
[----:B------:R3:W-:Y:S01]  /*43720*/  ST.E desc[UR6][R2.64+0x8], R26 ;  /* 0x0000081a02007985 */ /* 0x0007e2000c101906 */
[----:B-1----:R-:W-:-:S02]  /*43730*/  VIADD R24, R4, 0x100 ;  /* 0x0000010004187836 */ /* 0x002fc40000000000 */
[----:B--2---:R-:W-:Y:S01]  /*43740*/  IMAD.MOV.U32 R25, RZ, RZ, R5 ;  /* 0x000000ffff197224 */ /* 0x004fe200078e0005 */
        /* <DEDUP_REMOVED lines=130> */
[----:B---3--:R-:W3:Y:S04]  /*43f70*/  LD.E R26, desc[UR6][R2.64+0x8] ;  /* 0x00000806021a7980 */ /* 0x008ee8000c101900 */
[----:B-1----:R-:W3:Y:S04]  /*43f80*/  LD.E R27, desc[UR6][R2.64+0xc] ;  /* 0x00000c06021b7980 */ /* 0x002ee8000c101900 */
[----:B--2---:R-:W3:Y:S04]  /*43f90*/  LD.E R28, desc[UR6][R2.64+0x10] ;  /* 0x00001006021c7980 */ /* 0x004ee8000c101900 */
[----:B----4-:R-:W3:Y:S04]  /*43fa0*/  LD.E R29, desc[UR6][R2.64+0x14] ;  /* 0x00001406021d7980 */ /* 0x010ee8000c101900 */
        /* <DEDUP_REMOVED lines=122> */
[----:B------:R-:W-:-:S02]  /*44750*/  F2FP.BF16.F32.PACK_AB R168, R8, R9 ;  /* 0x0000000908a8723e */ /* 0x000fc400000010ff */
[----:B------:R-:W-:Y:S02]  /*44760*/  F2FP.BF16.F32.PACK_AB R170, R11, R12 ;  /* 0x0000000c0baa723e */ /* 0x000fe400000010ff */
[----:B------:R-:W-:Y:S02]  /*44770*/  F2FP.BF16.F32.PACK_AB R169, R13, R0 ;  /* 0x000000000da9723e */ /* 0x000fe400000010ff */
[----:B------:R-:W-:-:S04]  /*44780*/  F2FP.BF16.F32.PACK_AB R171, R14, R15 ;  /* 0x0000000f0eab723e */ /* 0x000fc800000010ff */
[----:B---3--:R-:W-:-:S06]  /*44790*/  WARPGROUP.ARRIVE ;  /* 0x00000000000079c5 */ /* 0x008fcc0000000000 */
        /* <DEDUP_REMOVED lines=266> */
[----:B------:R-:W-:-:S04]  /*45840*/  F2FP.BF16.F32.PACK_AB R171, R198, R10 ;  /* 0x0000000ac6ab723e */ /* 0x000fc800000010ff */
[----:B--2---:R-:W-:-:S06]  /*45850*/  WARPGROUP.ARRIVE ;  /* 0x00000000000079c5 */ /* 0x004fcc0000000000 */
        /* <DEDUP_REMOVED lines=923> */
[----:B------:R-:W3:Y:S01]  /*49210*/  LDL.64 R4, [UR4] ;  /* 0x00000004ff047983 */ /* 0x000ee20008100a00 */
[----:B------:R-:W0:Y:S03]  /*49220*/  S2R R213, SR_TID.X ;  /* 0x0000000000d57919 */ /* 0x000e260000002100 */
[----:B--2---:R-:W2:Y:S04]  /*49230*/  LD.E R0, desc[UR6][R6.64] ;  /* 0x0000000606007980 */ /* 0x004ea8000c101900 */
[----:B---3--:R1:W5:Y:S01]  /*49240*/  LD.E R4, desc[UR6][R4.64] ;  /* 0x0000000604047980 */ /* 0x008362000c101900 */
[----:B0-----:R-:W-:Y:S01]  /*49250*/  SHF.R.U32.HI R213, RZ, 0x7, R213 ;  /* 0x00000007ffd57819 */ /* 0x001fe200000116d5 */
[----:B------:R-:W-:Y:S04]  /*49260*/  BSSY B0, `(.L_x_13603) ;  /* 0x0000006000007945 */ /* 0x000fe80003800000 */
[----:B------:R-:W-:Y:S01]  /*49270*/  VIADD R213, R213, 0x8 ;  /* 0x00000008d5d57836 */ /* 0x000fe20000000000 */
[----:B--2---:R-:W-:-:S04]  /*49280*/  LOP3.LUT R0, R0, 0x1, RZ, 0xfc, !PT ;  /* 0x0000000100007812 */ /* 0x004fc800078efcff */
[----:B------:R-:W-:-:S13]  /*49290*/  ISETP.NE.AND P0, PT, R0, 0x3, PT ;  /* 0x000000030000780c */ /* 0x000fda0003f05270 */
[----:B-1----:R-:W-:Y:S05]  /*492a0*/  @!P0 BRA `(.L_x_13604) ;  /* 0x0000000000048947 */ /* 0x002fea0003800000 */
[----:B------:R-:W-:Y:S01]  /*492b0*/  BPT.TRAP 0x1 ;  /* 0x000000040000795c */ /* 0x000fe20000300000 */
.L_x_13604:
[----:B------:R-:W-:Y:S05]  /*492c0*/  BSYNC B0 ;  /* 0x0000000000007941 */ /* 0x000fea0003800000 */
.L_x_13603:
        /* <DEDUP_REMOVED lines=9> */
[----:B0-----:R-:W-:Y:S05]  /*49360*/  RET.REL.NODEC R2 `(_ZN7cutlass13device_kernelIN5flash11enable_sm90INS1_16FlashAttnFwdSm90INS1_25CollectiveMainloopFwdSm90ILi2EN4cute5tupleIJNS5_1CILi1EEES8_S8_EEENS6_IJNS7_ILi128EEENS7_ILi96EEENS7_ILi64EEEEEELi256ENS_10bfloat16_tEfNS_4arch4Sm90ELb0ELb1ELb1ELb1ELb1ELb1ELb1ELb1ELb0ELb1ELb0ELb0EEENS1_21CollectiveEpilogueFwdINS6_IJSA_NS7_ILi256EEESB_EEES9_SE_SG_Li256ELb1ELb1ELb0ELb0EEENS1_36VarlenDynamicPersistentTileSchedulerILi128ELi96ELi256ELi128ELb0ELb1ELb1ELb1ELb0ELb1EEEEEEEEEvNT_6ParamsE) ;  /* 0xfffffb6c02247950 */ /* 0x001fea0003c3ffff */
.L_x_13577:
[----:B0-----:R0:W1:Y:S02]  /*49370*/  SYNCS.PHASECHK.TRANS64.TRYWAIT P0, [R8+URZ], R9 ;  /* 0x00000009080075a7 */ /* 0x001064000800017f */
[----:B-1----:R-:W-:Y:S05]  /*49380*/  @!P0 NANOSLEEP.SYNCS 0x989680 ;  /* 0x009896800000895d */ /* 0x002fea0003900000 */
[----:B------:R-:W1:Y:S02]  /*49390*/  @!P0 SYNCS.PHASECHK.TRANS64 P0, [R8+URZ], R9 ;  /* 0x00000009080085a7 */ /* 0x000e64000800007f */
[----:B-1----:R-:W-:Y:S05]  /*493a0*/  @!P0 BRA `(.L_x_13577) ;  /* 0xfffffffc00f08947 */ /* 0x002fea000383ffff */
[----:B------:R-:W-:Y:S05]  /*493b0*/  BRA `(.L_x_13576) ;  /* 0xffffff4400407947 */ /* 0x000fea000383ffff */
.L_x_13579:
[----:B0-----:R0:W1:Y:S02]  /*493c0*/  SYNCS.PHASECHK.TRANS64.TRYWAIT P0, [R4+URZ+0x32410], R9 ;  /* 0x03241009040075a7 */ /* 0x001064000800017f */
[----:B-1----:R-:W-:Y:S05]  /*493d0*/  @!P0 NANOSLEEP.SYNCS 0x989680 ;  /* 0x009896800000895d */ /* 0x002fea0003900000 */
[----:B------:R-:W1:Y:S02]  /*493e0*/  @!P0 SYNCS.PHASECHK.TRANS64 P0, [R4+URZ+0x32410], R9 ;  /* 0x03241009040085a7 */ /* 0x000e64000800007f */
[----:B-1----:R-:W-:Y:S05]  /*493f0*/  @!P0 BRA `(.L_x_13579) ;  /* 0xfffffffc00f08947 */ /* 0x002fea000383ffff */
[----:B------:R-:W-:Y:S05]  /*49400*/  BRA `(.L_x_13605) ;  /* 0xffffff4800347947 */ /* 0x000fea000383ffff */
.L_x_13586:
[----:B0-----:R0:W1:Y:S02]  /*49410*/  SYNCS.PHASECHK.TRANS64.TRYWAIT P0, [R8+URZ], R9 ;  /* 0x00000009080075a7 */ /* 0x001064000800017f */
[----:B-1----:R-:W-:Y:S05]  /*49420*/  @!P0 NANOSLEEP.SYNCS 0x989680 ;  /* 0x009896800000895d */ /* 0x002fea0003900000 */
[----:B------:R-:W1:Y:S02]  /*49430*/  @!P0 SYNCS.PHASECHK.TRANS64 P0, [R8+URZ], R9 ;  /* 0x00000009080085a7 */ /* 0x000e64000800007f */
[----:B-1----:R-:W-:Y:S05]  /*49440*/  @!P0 BRA `(.L_x_13586) ;  /* 0xfffffffc00f08947 */ /* 0x002fea000383ffff */
[----:B------:R-:W-:Y:S05]  /*49450*/  BRA `(.L_x_13585) ;  /* 0xffffff4800a87947 */ /* 0x000fea000383ffff */
.L_x_13606:
        /* <DEDUP_REMOVED lines=10> */
.L_x_15679:


//--------------------- .text._ZN7cutlass13device_kernelIN5flash11enable_sm90INS1_16FlashAttnFwdSm90INS1_25CollectiveMainloopFwdSm90ILi2EN4cute5tupleIJNS5_1CILi1EEES8_S8_EEENS6_IJNS7_ILi128EEENS7_ILi96EEENS7_ILi64EEEEEELi256ENS_10bfloat16_tEfNS_4arch4Sm90ELb1ELb0ELb1ELb0ELb1ELb0ELb0ELb1ELb0ELb1ELb0ELb0EEENS1_21CollectiveEpilogueFwdINS6_IJSA_NS7_ILi256EEESB_EEES9_SE_SG_Li256ELb0ELb1ELb0ELb0EEENS1_30DynamicPersistentTileSchedulerILi256ELi128ELb0ELb1ELb1EEEEEEEEEvNT_6ParamsE --------------------------
	.section	.text._ZN7cutlass13device_kernelIN5flash11enable_sm90INS1_16FlashAttnFwdSm90INS1_25CollectiveMainloopFwdSm90ILi2EN4cute5tupleIJNS5_1CILi1EEES8_S8_EEENS6_IJNS7_ILi128EEENS7_ILi96EEENS7_ILi64EEEEEELi256ENS_10bfloat16_tEfNS_4arch4Sm90ELb1ELb0ELb1ELb0ELb1ELb0ELb0ELb1ELb0ELb1ELb0ELb0EEENS1_21CollectiveEpilogueFwdINS6_IJSA_NS7_ILi256EEESB_EEES9_SE_SG_Li256ELb0ELb1ELb0ELb0EEENS1_30DynamicPersistentTileSchedulerILi256ELi128ELb0ELb1ELb1EEEEEEEEEvNT_6ParamsE,"ax",@progbits
	.align	128
.text._ZN7cutlass13device_kernelIN5flash11enable_sm90INS1_16FlashAttnFwdSm90INS1_25CollectiveMainloopFwdSm90ILi2EN4cute5tupleIJNS5_1CILi1EEES8_S8_EEENS6_IJNS7_ILi128EEENS7_ILi96EEENS7_ILi64EEEEEELi256ENS_10bfloat16_tEfNS_4arch4Sm90ELb1ELb0ELb1ELb0ELb1ELb0ELb0ELb1ELb0ELb1ELb0ELb0EEENS1_21CollectiveEpilogueFwdINS6_IJSA_NS7_ILi256EEESB_EEES9_SE_SG_Li256ELb0ELb1ELb0ELb0EEENS1_30DynamicPersistentTileSchedulerILi256ELi128ELb0ELb1ELb1EEEEEEEEEvNT_6ParamsE:
        .type           _ZN7cutlass13device_kernelIN5flash11enable_sm90INS1_16FlashAttnFwdSm90INS1_25CollectiveMainloopFwdSm90ILi2EN4cute5tupleIJNS5_1CILi1EEES8_S8_EEENS6_IJNS7_ILi128EEENS7_ILi96EEENS7_ILi64EEEEEELi256ENS_10bfloat16_tEfNS_4arch4Sm90ELb1ELb0ELb1ELb0ELb1ELb0ELb0ELb1ELb0ELb1ELb0ELb0EEENS1_21CollectiveEpilogueFwdINS6_IJSA_NS7_ILi256EEESB_EEES9_SE_SG_Li256ELb0ELb1ELb0ELb0EEENS1_30DynamicPersistentTileSchedulerILi256ELi128ELb0ELb1ELb1EEEEEEEEEvNT_6ParamsE,@function
        .size           _ZN7cutlass13device_kernelIN5flash11enable_sm90INS1_16FlashAttnFwdSm90INS1_25CollectiveMainloopFwdSm90ILi2EN4cute5tupleIJNS5_1CILi1EEES8_S8_EEENS6_IJNS7_ILi128EEENS7_ILi96EEENS7_ILi64EEEEEELi256ENS_10bfloat16_tEfNS_4arch4Sm90ELb1ELb0ELb1ELb0ELb1ELb0ELb0ELb1ELb0ELb1ELb0ELb0EEENS1_21CollectiveEpilogueFwdINS6_IJSA_NS7_ILi256EEESB_EEES9_SE_SG_Li256ELb0ELb1ELb0ELb0EEENS1_30DynamicPersistentTileSchedulerILi256ELi128ELb0ELb1ELb1EEEEEEEEEvNT_6ParamsE,(.L_x_15681 - _ZN7cutlass13device_kernelIN5flash11enable_sm90INS1_16FlashAttnFwdSm90INS1_25CollectiveMainloopFwdSm90ILi2EN4cute5tupleIJNS5_1CILi1EEES8_S8_EEENS6_IJNS7_ILi128EEENS7_ILi96EEENS7_ILi64EEEEEELi256ENS_10bfloat16_tEfNS_4arch4Sm90ELb1ELb0ELb1ELb0ELb1ELb0ELb0ELb1ELb0ELb1ELb0ELb0EEENS1_21CollectiveEpilogueFwdINS6_IJSA_NS7_ILi256EEESB_EEES9_SE_SG_Li256ELb0ELb1ELb0ELb0EEENS1_30DynamicPersistentTileSchedulerILi256ELi128ELb0ELb1ELb1EEEEEEEEEvNT_6ParamsE)
        .other          _ZN7cutlass13device_kernelIN5flash11enable_sm90INS1_16FlashAttnFwdSm90INS1_25CollectiveMainloopFwdSm90ILi2EN4cute5tupleIJNS5_1CILi1EEES8_S8_EEENS6_IJNS7_ILi128EEENS7_ILi96EEENS7_ILi64EEEEEELi256ENS_10bfloat16_tEfNS_4arch4Sm90ELb1ELb0ELb1ELb0ELb1ELb0ELb0ELb1ELb0ELb1ELb0ELb0EEENS1_21CollectiveEpilogueFwdINS6_IJSA_NS7_ILi256EEESB_EEES9_SE_SG_Li256ELb0ELb1ELb0ELb0EEENS1_30DynamicPersistentTileSchedulerILi256ELi128ELb0ELb1ELb1EEEEEEEEEvNT_6ParamsE,@"STO_CUDA_ENTRY STV_DEFAULT"
_ZN7cutlass13device_kernelIN5flash11enable_sm90INS1_16FlashAttnFwdSm90INS1_25CollectiveMainloopFwdSm90ILi2EN4cute5tupleIJNS5_1CILi1EEES8_S8_EEENS6_IJNS7_ILi128EEENS7_ILi96EEENS7_ILi64EEEEEELi256ENS_10bfloat16_tEfNS_4arch4Sm90ELb1ELb0ELb1ELb0ELb1ELb0ELb0ELb1ELb0ELb1ELb0ELb0EEENS1_21CollectiveEpilogueFwdINS6_IJSA_NS7_ILi256EEESB_EEES9_SE_SG_Li256ELb0ELb1ELb0ELb0EEENS1_30DynamicPersistentTileSchedulerILi256ELi128ELb0ELb1ELb1EEEEEEEEEvNT_6ParamsE:
        /* <DEDUP_REMOVED lines=45> */
.L_x_13607:
        /* <DEDUP_REMOVED lines=22> */
.L_x_13608:
        /* <DEDUP_REMOVED lines=18> */
.L_x_13609:
        /* <DEDUP_REMOVED lines=22> */
.L_x_13610:
        /* <DEDUP_REMOVED lines=23> */
.L_x_13611:
        /* <DEDUP_REMOVED lines=8> */
.L_x_13613:
[----:B------:R-:W-:-:S08]  /*08a0*/  NOP ;  /* 0x0000000000007918 */ /* 0x000fd00000000000 */
[----:B------:R-:W0:Y:S02]  /*08b0*/  USETMAXREG.TRY_ALLOC.CTAPOOL UP0, 0xe8 ;  /* 0x000000e8000079c8 */ /* 0x000e240008000600 */
[----:B0-----:R-:W-:-:S13]  /*08c0*/  PLOP3.LUT P0, PT, PT, PT, UP0, 0x80, 0x0 ;  /* 0x000000000000781c */ /* 0x001fda0003f0f008 */
[----:B------:R-:W-:Y:S05]  /*08d0*/  @!P0 BRA `(.L_x_13613) ;  /* 0xfffffffc00f08947 */ /* 0x000fea000383ffff */
[----:B------:R-:W0:Y:S01]  /*08e0*/  S2R R0, SR_TID.X ;  /* 0x0000000000007919 */ /* 0x000e220000002100 */
[----:B------:R-:W1:Y:S08]  /*08f0*/  S2UR UR4, SR_CTAID.X ;  /* 0x00000000000479c3 */ /* 0x000e700000002500 */
[----:B------:R-:W-:Y:S08]  /*0900*/  BAR.ARV 0x4, 0x180 ;  /* 0x0106000000007b1d */ /* 0x000ff00000002000 */
[----:B------:R-:W-:Y:S06]  /*0910*/  BAR.ARV 0x8, 0x180 ;  /* 0x0206000000007b1d */ /* 0x000fec0000002000 */
[----:B0-----:R-:W-:-:S04]  /*0920*/  SHF.R.U32.HI R0, RZ, 0x7, R0 ;  /* 0x00000007ff007819 */ /* 0x001fc80000011600 */
[----:B------:R-:W-:Y:S02]  /*0930*/  ISETP.NE.AND P0, PT, R0, 0x1, PT ;  /* 0x000000010000780c */ /* 0x000fe40003f05270 */
[----:B------:R-:W1:Y:S11]  /*0940*/  LDC R0, c[0x0][0xc38] ;  /* 0x00030e00ff007b82 */ /* 0x000e760000000800 */
[----:B------:R-:W-:Y:S06]  /*0950*/  @!P0 BAR.ARV 0x9, 0x100 ;  /* 0x0244000000008b1d */ /* 0x000fec0000002000 */
[----:B-1----:R-:W-:-:S13]  /*0960*/  ISETP.LE.AND P0, PT, R0, UR4, PT ;  /* 0x0000000400007c0c */ /* 0x002fda000bf03270 */
[----:B------:R-:W-:Y:S05]  /*0970*/  @P0 EXIT ;  /* 0x000000000000094d */ /* 0x000fea0003800000 */
[----:B------:R-:W0:Y:S01]  /*0980*/  S2R R2, SR_TID.X ;  /* 0x0000000000027919 */ /* 0x000e220000002100 */
[----:B------:R-:W-:Y:S01]  /*0990*/  ULOP3.LUT UR44, UR45, 0x1, URZ, 0xfc, !UPT ;  /* 0x000000012d2c7892 */ /* 0x000fe2000f8efc3f */
[----:B------:R-:W-:Y:S01]  /*09a0*/  UMOV UR38, URZ ;  /* 0x0000003f00267c82 */ /* 0x000fe20008000000 */
        /* <DEDUP_REMOVED lines=20> */
[----:B------:R-:W-:Y:S02]  /*0af0*/  LOP3.LUT R7, R10, 0xfffffffc, RZ, 0xc0, !PT ;  /* 0xfffffffc0a077812 */ /* 0x000fe400078ec0ff */
[----:B------:R-:W-:Y:S02]  /*0b00*/  LEA.HI R11, R11, R8, RZ, 0x3 ;  /* 0x000000080b0b7211 */ /* 0x000fe400078f18ff */
[----:B------:R-:W-:Y:S01]  /*0b10*/  SHF.R.S32.HI R207, RZ, 0x7, R0 ;  /* 0x00000007ffcf7819 */ /* 0x000fe20000011400 */
[----:B------:R-:W-:Y:S01]  /*0b20*/  IMAD.IADD R7, R214, 0x1, -R7 ;  /* 0x00000001d6077824 */ /* 0x000fe200078e0a07 */
[----:B------:R-:W-:Y:S02]  /*0b30*/  LEA.HI R3, R3, R214, RZ, 0x3 ;  /* 0x000000d603037211 */ /* 0x000fe400078f18ff */
[----:B------:R-:W-:-:S02]  /*0b40*/  LOP3.LUT R4, R4, 0xfffffc00, RZ, 0xc0, !PT ;  /* 0xfffffc0004047812 */ /* 0x000fc400078ec0ff */
[----:B------:R-:W-:Y:S02]  /*0b50*/  IADD3 R5, R214, -R5, RZ ;  /* 0x80000005d6057210 */ /* 0x000fe40007ffe0ff */
[----:B------:R-:W-:Y:S02]  /*0b60*/  LOP3.LUT R11, R11, 0xfffffff8, RZ, 0xc0, !PT ;  /* 0xfffffff80b0b7812 */ /* 0x000fe400078ec0ff */
[----:B------:R-:W-:Y:S01]  /*0b70*/  LEA.HI R0, R0, R207, RZ, 0x1 ;  /* 0x000000cf00007211 */ /* 0x000fe200078f08ff */
[----:B------:R-:W-:Y:S01]  /*0b80*/  IMAD R5, R5, 0x40, R4 ;  /* 0x0000004005057824 */ /* 0x000fe200078e0204 */
[----:B------:R-:W-:Y:S01]  /*0b90*/  LOP3.LUT R23, R3, 0xfffffff8, RZ, 0xc0, !PT ;  /* 0xfffffff803177812 */ /* 0x000fe200078ec0ff */
[----:B------:R-:W-:Y:S01]  /*0ba0*/  IMAD.IADD R8, R8, 0x1, -R11 ;  /* 0x0000000108087824 */ /* 0x000fe200078e0a0b */
[----:B------:R-:W-:Y:S01]  /*0bb0*/  LEA.HI R9, R9, R206, RZ, 0x5 ;  /* 0x000000ce09097211 */ /* 0x000fe200078f28ff */
[----:B------:R-:W-:Y:S01]  /*0bc0*/  IMAD R209, R2, 0x8, R5 ;  /* 0x0000000802d17824 */ /* 0x000fe200078e0205 */
[----:B------:R-:W-:Y:S01]  /*0bd0*/  LOP3.LUT R0, R0, 0x3fffffe, RZ, 0xc0, !PT ;  /* 0x03fffffe00007812 */ /* 0x000fe200078ec0ff */
[----:B------:R-:W-:Y:S01]  /*0be0*/  IMAD.IADD R23, R214, 0x1, -R23 ;  /* 0x00000001d6177824 */ /* 0x000fe200078e0a17 */
[----:B------:R-:W-:-:S02]  /*0bf0*/  SHF.R.S32.HI R9, RZ, 0x5, R9 ;  /* 0x00000005ff097819 */ /* 0x000fc40000011409 */
[----:B------:R-:W-:Y:S01]  /*0c00*/  LEA.HI R4, R7, R7, RZ, 0x1 ;  /* 0x0000000707047211 */ /* 0x000fe200078f08ff */
[----:B------:R-:W-:Y:S01]  /*0c10*/  IMAD.IADD R0, R207, 0x1, -R0 ;  /* 0x00000001cf007824 */ /* 0x000fe200078e0a00 */
[----:B------:R-:W-:Y:S01]  /*0c20*/  LEA R9, R9, R8, 0x4 ;  /* 0x0000000809097211 */ /* 0x000fe200078e20ff */
[----:B------:R-:W-:Y:S01]  /*0c30*/  IMAD.SHL.U32 R2, R23, 0x8, RZ ;  /* 0x0000000817027824 */ /* 0x000fe200078e00ff */
[----:B------:R-:W-:Y:S02]  /*0c40*/  LOP3.LUT R4, R4, 0x1ffffffe, RZ, 0xc0, !PT ;  /* 0x1ffffffe04047812 */ /* 0x000fe400078ec0ff */
[----:B------:R-:W-:Y:S01]  /*0c50*/  LEA R208, R0, R9, 0x6 ;  /* 0x0000000900d07211 */ /* 0x000fe200078e30ff */
[----:B------:R-:W-:Y:S01]  /*0c60*/  VIADD R19, R2, 0x40 ;  /* 0x0000004002137836 */ /* 0x000fe20000000000 */
[----:B------:R-:W-:Y:S01]  /*0c70*/  LOP3.LUT R17, R6, 0x7ffffffc, RZ, 0xc0, !PT ;  /* 0x7ffffffc06117812 */ /* 0x000fe200078ec0ff */
[C---:B------:R-:W-:Y:S01]  /*0c80*/  VIADD R18, R2.reuse, 0x80 ;  /* 0x0000008002127836 */ /* 0x040fe20000000000 */
[----:B------:R-:W-:Y:S01]  /*0c90*/  SHF.R.S32.HI R205, RZ, 0x3, R3 ;  /* 0x00000003ffcd7819 */ /* 0x000fe20000011403 */
[----:B------:R-:W-:Y:S01]  /*0ca0*/  VIADD R22, R2, 0xc0 ;  /* 0x000000c002167836 */ /* 0x000fe20000000000 */
[----:B------:R-:W-:Y:S01]  /*0cb0*/  SHF.R.S32.HI R213, RZ, 0x1f, R2 ;  /* 0x0000001fffd57819 */ /* 0x000fe20000011402 */
[----:B------:R-:W-:Y:S01]  /*0cc0*/  IMAD.IADD R7, R7, 0x1, -R4 ;  /* 0x0000000107077824 */ /* 0x000fe200078e0a04 */
[----:B------:R-:W-:-:S02]  /*0cd0*/  SHF.R.S32.HI R212, RZ, 0x1f, R19 ;  /* 0x0000001fffd47819 */ /* 0x000fc40000011413 */
[----:B------:R-:W-:Y:S01]  /*0ce0*/  SHF.R.S32.HI R211, RZ, 0x1f, R18 ;  /* 0x0000001fffd37819 */ /* 0x000fe20000011412 */
[----:B------:R-:W-:Y:S01]  /*0cf0*/  IMAD R16, R7, 0x8, R208 ;  /* 0x0000000807107824 */ /* 0x000fe200078e02d0 */
[----:B------:R-:W-:Y:S02]  /*0d00*/  SHF.R.S32.HI R210, RZ, 0x1f, R22 ;  /* 0x0000001fffd27819 */ /* 0x000fe40000011416 */
[----:B------:R-:W-:-:S07]  /*0d10*/  IADD3 R17, R206, -R17, RZ ;  /* 0x80000011ce117210 */ /* 0x000fce0007ffe0ff */
.L_x_13670:
        /* <DEDUP_REMOVED lines=21> */
.L_x_13614:
[----:B------:R-:W-:Y:S01]  /*0e70*/  ULDC UR8, c[0x0][0xc54] ;  /* 0x0003150000087ab9 */ /* 0x000fe20000000800 */
[----:B------:R-:W-:Y:S01]  /*0e80*/  UMOV UR4, UR9 ;  /* 0x0000000900047c82 */ /* 0x000fe20008000000 */
[----:B------:R-:W-:-:S11]  /*0e90*/  UISETP.NE.AND UP0, UPT, UR8, 0x1, UPT ;  /* 0x000000010800788c */ /* 0x000fd6000bf05270 */
[----:B------:R-:W-:Y:S02]  /*0ea0*/  @UP0 ULDC.64 UR10, c[0x0][0xc58] ;  /* 0x00031600000a0ab9 */ /* 0x000fe40000000a00 */
[----:B------:R-:W-:-:S04]  /*0eb0*/  UIMAD.WIDE.U32 UR6, UR9, UR10, URZ ;  /* 0x0000000a090672a5 */ /* 0x000fc8000f8e003f */
[----:B------:R-:W-:-:S04]  /*0ec0*/  @UP0 USHF.R.U32.HI UR4, URZ, UR11, UR7 ;  /* 0x0000000b3f040299 */ /* 0x000fc80008011607 */
[----:B------:R-:W-:-:S12]  /*0ed0*/  UIMAD UR6, UR4, UR8, URZ ;  /* 0x00000008040672a4 */ /* 0x000fd8000f8e023f */
.L_x_13615:
[----:B------:R-:W-:Y:S01]  /*0ee0*/  ULOP3.LUT UR4, URZ, UR4, URZ, 0x33, !UPT ;  /* 0x000000043f047292 */ /* 0x000fe2000f8e333f */
[----:B------:R-:W-:Y:S01]  /*0ef0*/  PLOP3.LUT P0, PT, PT, PT, PT, 0x80, 0x0 ;  /* 0x000000000000781c */ /* 0x000fe20003f0f070 */
[----:B------:R-:W-:Y:S01]  /*0f00*/  UIADD3 UR10, UR9, -UR6, URZ ;  /* 0x80000006090a7290 */ /* 0x000fe2000fffe03f */
[----:B------:R-:W-:Y:S01]  /*0f10*/  IMAD.MOV.U32 R3, RZ, RZ, RZ ;  /* 0x000000ffff037224 */ /* 0x000fe200078e00ff */
[----:B------:R-:W-:Y:S01]  /*0f20*/  ULDC UR7, c[0x0][0x448] ;  /* 0x0001120000077ab9 */ /* 0x000fe20000000800 */
[----:B------:R-:W-:Y:S01]  /*0f30*/  ULDC UR6, c[0x0][0xc3c] ;  /* 0x00030f0000067ab9 */ /* 0x000fe20000000800 */
[----:B------:R-:W-:Y:S01]  /*0f40*/  UISETP.NE.AND UP2, UPT, UR7, 0x1, UPT ;  /* 0x000000010700788c */ /* 0x000fe2000bf45270 */
[----:B------:R-:W-:Y:S01]  /*0f50*/  IMAD.MOV.U32 R4, RZ, RZ, RZ ;  /* 0x000000ffff047224 */ /* 0x000fe200078e00ff */
[----:B------:R-:W-:Y:S01]  /*0f60*/  UIADD3 UR4, UR4, UR6, URZ ;  /* 0x0000000604047290 */ /* 0x000fe2000fffe03f */
[----:B------:R-:W-:Y:S01]  /*0f70*/  IMAD.MOV.U32 R0, RZ, RZ, RZ ;  /* 0x000000ffff007224 */ /* 0x000fe200078e00ff */
[----:B------:R-:W-:Y:S01]  /*0f80*/  ULDC.64 UR12, c[0x0][0x418] ;  /* 0x00010600000c7ab9 */ /* 0x000fe20000000a00 */
[----:B------:R-:W-:Y:S01]  /*0f90*/  ULDC UR42, c[0x0][0x424] ;  /* 0x00010900002a7ab9 */ /* 0x000fe20000000800 */
[----:B------:R-:W-:Y:S01]  /*0fa0*/  UISETP.NE.U32.AND UP0, UPT, UR12, URZ, UPT ;  /* 0x0000003f0c00728c */ /* 0x000fe2000bf05070 */
[----:B------:R-:W-:Y:S01]  /*0fb0*/  CS2R R174, SRZ ;  /* 0x0000000000ae7805 */ /* 0x000fe2000001ff00 */
[----:B------:R-:W-:Y:S01]  /*0fc0*/  USHF.L.U32 UR43, UR4, 0x7, URZ ;  /* 0x00000007042b7899 */ /* 0x000fe2000800063f */
[----:B------:R-:W-:Y:S01]  /*0fd0*/  CS2R R148, SRZ ;  /* 0x0000000000947805 */ /* 0x000fe2000001ff00 */
[----:B------:R-:W-:Y:S01]  /*0fe0*/  UISETP.NE.AND.EX UP0, UPT, UR13, URZ, UPT, UP0 ;  /* 0x0000003f0d00728c */ /* 0x000fe2000bf05300 */
[----:B------:R-:W-:Y:S01]  /*0ff0*/  CS2R R172, SRZ ;  /* 0x0000000000ac7805 */ /* 0x000fe2000001ff00 */
[----:B------:R-:W-:Y:S01]  /*1000*/  UIADD3 UR4, UR43, 0x7f, URZ ;  /* 0x0000007f2b047890 */ /* 0x000fe2000fffe03f */
[----:B------:R-:W-:Y:S01]  /*1010*/  CS2R R144, SRZ ;  /* 0x0000000000907805 */ /* 0x000fe2000001ff00 */
[----:B------:R-:W-:Y:S01]  /*1020*/  ULDC UR8, c[0x0][0x288] ;  /* 0x0000a20000087ab9 */ /* 0x000fe20000000800 */
[----:B------:R-:W-:Y:S01]  /*1030*/  @UP2 ULDC UR6, c[0x0][0x44c] ;  /* 0x0001130000062ab9 */ /* 0x000fe20000000800 */
[----:B------:R-:W-:Y:S01]  /*1040*/  UIADD3 UR8, -UR8, 0x60, URZ ;  /* 0x0000006008087890 */ /* 0x000fe2000fffe13f */
[----:B------:R-:W-:Y:S01]  /*1050*/  CS2R R170, SRZ ;  /* 0x0000000000aa7805 */ /* 0x000fe2000001ff00 */
[----:B------:R-:W-:Y:S01]  /*1060*/  UIMAD.WIDE.U32 UR6, UR4, UR6, URZ ;  /* 0x00000006040672a5 */ /* 0x000fe2000f8e003f */
[----:B------:R-:W-:Y:S01]  /*1070*/  CS2R R140, SRZ ;  /* 0x00000000008c7805 */ /* 0x000fe2000001ff00 */
[----:B------:R-:W-:Y:S01]  /*1080*/  USEL UR42, UR42, 0x1, UP0 ;  /* 0x000000012a2a7887 */ /* 0x000fe20008000000 */
[----:B------:R-:W-:Y:S01]  /*1090*/  CS2R R128, SRZ ;  /* 0x0000000000807805 */ /* 0x000fe2000001ff00 */
[----:B------:R-:W-:Y:S01]  /*10a0*/  ULDC UR9, c[0x0][0x2f0] ;  /* 0x0000bc0000097ab9 */ /* 0x000fe20000000800 */
[----:B------:R-:W-:Y:S01]  /*10b0*/  @UP2 ULDC UR12, c[0x0][0x450] ;  /* 0x00011400000c2ab9 */ /* 0x000fe20000000800 */
[----:B------:R-:W-:Y:S01]  /*10c0*/  UIMAD UR8, UR42, UR9, UR8 ;  /* 0x000000092a0872a4 */ /* 0x000fe2000f8e0208 */
[----:B------:R-:W-:Y:S01]  /*10d0*/  CS2R R108, SRZ ;  /* 0x00000000006c7805 */ /* 0x000fe2000001ff00 */
[----:B------:R-:W-:Y:S01]  /*10e0*/  @UP2 USHF.R.U32.HI UR4, URZ, UR12, UR7 ;  /* 0x0000000c3f042299 */ /* 0x000fe20008011607 */
[----:B------:R-:W-:Y:S01]  /*10f0*/  CS2R R136, SRZ ;  /* 0x0000000000887805 */ /* 0x000fe2000001ff00 */
[----:B------:R-:W-:Y:S01]  /*1100*/  UIMAD UR6, UR42, UR9, 0x5f ;  /* 0x0000005f2a0674a4 */ /* 0x000fe2000f8e0209 */
[----:B------:R-:W-:Y:S01]  /*1110*/  CS2R R104, SRZ ;  /* 0x0000000000687805 */ /* 0x000fe2000001ff00 */
[----:B------:R-:W-:Y:S01]  /*1120*/  UIADD3 UR8, UR8, UR4, URZ ;  /* 0x0000000408087290 */ /* 0x000fe2000fffe03f */
[----:B------:R-:W-:Y:S01]  /*1130*/  CS2R R100, SRZ ;  /* 0x0000000000647805 */ /* 0x000fe2000001ff00 */
[----:B------:R-:W-:Y:S01]  /*1140*/  UIMAD.WIDE UR6, UR6, 0x2aaaaaab, URZ ;  /* 0x2aaaaaab060678a5 */ /* 0x000fe2000f8e023f */
[----:B------:R-:W-:Y:S01]  /*1150*/  CS2R R132, SRZ ;  /* 0x0000000000847805 */ /* 0x000fe2000001ff00 */
[----:B------:R-:W-:Y:S01]  /*1160*/  UIMAD.WIDE UR8, UR8, 0x2aaaaaab, URZ ;  /* 0x2aaaaaab080878a5 */ /* 0x000fe2000f8e023f */
[----:B------:R-:W-:Y:S01]  /*1170*/  CS2R R96, SRZ ;  /* 0x0000000000607805 */ /* 0x000fe2000001ff00 */
[----:B------:R-:W-:Y:S01]  /*1180*/  ULDC UR11, c[0x0][0xc54] ;  /* 0x00031500000b7ab9 */ /* 0x000fe20000000800 */
[----:B------:R-:W-:Y:S01]  /*1190*/  USHF.R.U32.HI UR4, URZ, 0x1f, UR7 ;  /* 0x0000001f3f047899 */ /* 0x000fe20008011607 */
[----:B------:R-:W-:Y:S01]  /*11a0*/  CS2R R92, SRZ ;  /* 0x00000000005c7805 */ /* 0x000fe2000001ff00 */
[----:B------:R-:W-:Y:S01]  /*11b0*/  UIMAD UR11, UR5, UR11, UR10 ;  /* 0x0000000b050b72a4 */ /* 0x000fe2000f8e020a */
[----:B------:R-:W-:Y:S01]  /*11c0*/  MOV R204, RZ ;  /* 0x000000ff00cc7202 */ /* 0x000fe20000000f00 */
[----:B------:R-:W-:Y:S01]  /*11d0*/  USHF.R.U32.HI UR5, URZ, 0x1f, UR9 ;  /* 0x0000001f3f057899 */ /* 0x000fe20008011609 */
[----:B------:R-:W-:Y:S01]  /*11e0*/  CS2R R88, SRZ ;  /* 0x0000000000587805 */ /* 0x000fe2000001ff00 */
[----:B------:R-:W-:Y:S01]  /*11f0*/  ULEA.HI.SX32 UR7, UR7, UR4, 0x1c ;  /* 0x0000000407077291 */ /* 0x000fe2000f8fe23f */
[----:B------:R-:W-:Y:S01]  /*1200*/  CS2R R84, SRZ ;  /* 0x0000000000547805 */ /* 0x000fe2000001ff00 */
[----:B------:R-:W-:Y:S01]  /*1210*/  ULEA.HI.SX32 UR9, UR9, UR5, 0x1c ;  /* 0x0000000509097291 */ /* 0x000fe2000f8fe23f */
[----:B------:R-:W-:Y:S01]  /*1220*/  CS2R R124, SRZ ;  /* 0x00000000007c7805 */ /* 0x000fe2000001ff00 */
[----:B------:R-:W-:Y:S01]  /*1230*/  ULDC UR39, c[0x0][0xc48] ;  /* 0x0003120000277ab9 */ /* 0x000fe20000000800 */
[----:B------:R-:W-:Y:S01]  /*1240*/  UMOV UR41, UR11 ;  /* 0x0000000b00297c82 */ /* 0x000fe20008000000 */
[----:B------:R-:W-:Y:S01]  /*1250*/  UISETP.LT.AND UP0, UPT, UR7, UR9, UPT ;  /* 0x000000090700728c */ /* 0x000fe2000bf01270 */
[----:B------:R-:W-:Y:S01]  /*1260*/  CS2R R80, SRZ ;  /* 0x0000000000507805 */ /* 0x000fe2000001ff00 */
[----:B------:R-:W-:Y:S01]  /*1270*/  UISETP.NE.AND UP1, UPT, UR39, 0x1, UPT ;  /* 0x000000012700788c */ /* 0x000fe2000bf25270 */
[----:B------:R-:W-:Y:S01]  /*1280*/  CS2R R76, SRZ ;  /* 0x00000000004c7805 */ /* 0x000fe2000001ff00 */
[----:B------:R-:W-:Y:S01]  /*1290*/  USEL UR40, UR7, UR9, UP0 ;  /* 0x0000000907287287 */ /* 0x000fe20008000000 */
[----:B------:R-:W-:Y:S01]  /*12a0*/  CS2R R176, SRZ ;  /* 0x0000000000b07805 */ /* 0x000fe2000001ff00 */
[----:B------:R-:W-:Y:S01]  /*12b0*/  UP2UR UR46, UPR, URZ, 0x4 ;  /* 0x000000043f2e7883 */ /* 0x000fe20008000000 */
[----:B------:R-:W-:Y:S01]  /*12c0*/  IMAD.MOV.U32 R200, RZ, RZ, RZ ;  /* 0x000000ffffc87224 */ /* 0x000fe200078e00ff */
[----:B------:R-:W-:Y:S01]  /*12d0*/  UISETP.GE.AND UP0, UPT, UR40, 0x1, UPT ;  /* 0x000000012800788c */ /* 0x000fe2000bf06270 */
[----:B------:R-:W-:-:S02]  /*12e0*/  CS2R R72, SRZ ;  /* 0x0000000000487805 */ /* 0x000fc4000001ff00 */
[----:B------:R-:W-:Y:S02]  /*12f0*/  CS2R R68, SRZ ;  /* 0x0000000000447805 */ /* 0x000fe4000001ff00 */
[----:B------:R-:W-:Y:S02]  /*1300*/  CS2R R198, SRZ ;  /* 0x0000000000c67805 */ /* 0x000fe4000001ff00 */
[----:B------:R-:W-:Y:S01]  /*1310*/  CS2R R64, SRZ ;  /* 0x0000000000407805 */ /* 0x000fe2000001ff00 */
[----:B------:R-:W-:Y:S01]  /*1320*/  @UP1 ULDC UR10, c[0x0][0xc4c] ;  /* 0x00031300000a1ab9 */ /* 0x000fe20000000800 */
[----:B------:R-:W-:Y:S01]  /*1330*/  PLOP3.LUT P1, PT, PT, PT, UP0, 0x80, 0x0 ;  /* 0x000000000000781c */ /* 0x000fe20003f2f008 */
[----:B------:R-:W-:Y:S01]  /*1340*/  UIMAD.WIDE.U32 UR4, UR11, UR10, URZ ;  /* 0x0000000a0b0472a5 */ /* 0x000fe2000f8e003f */
[----:B------:R-:W-:Y:S01]  /*1350*/  CS2R R60, SRZ ;  /* 0x00000000003c7805 */ /* 0x000fe2000001ff00 */
[----:B------:R-:W-:Y:S01]  /*1360*/  @UP1 ULDC UR6, c[0x0][0xc50] ;  /* 0x0003140000061ab9 */ /* 0x000fe20000000800 */
[----:B------:R-:W-:Y:S01]  /*1370*/  CS2R R56, SRZ ;  /* 0x0000000000387805 */ /* 0x000fe2000001ff00 */
[----:B------:R-:W-:Y:S01]  /*1380*/  @UP1 USHF.R.U32.HI UR41, URZ, UR6, UR5 ;  /* 0x000000063f291299 */ /* 0x000fe20008011605 */
[----:B------:R-:W-:-:S02]  /*1390*/  CS2R R52, SRZ ;  /* 0x0000000000347805 */ /* 0x000fc4000001ff00 */
[----:B------:R-:W-:Y:S02]  /*13a0*/  CS2R R196, SRZ ;  /* 0x0000000000c47805 */ /* 0x000fe4000001ff00 */
[----:B------:R-:W-:Y:S01]  /*13b0*/  CS2R R48, SRZ ;  /* 0x0000000000307805 */ /* 0x000fe2000001ff00 */
[----:B------:R-:W-:Y:S01]  /*13c0*/  UIADD3 UR4, -UR41, URZ, URZ ;  /* 0x0000003f29047290 */ /* 0x000fe2000fffe13f */
        /* <DEDUP_REMOVED lines=67> */
.L_x_13617:
        /* <DEDUP_REMOVED lines=10> */
.L_x_13734:
[----:B0-----:R-:W-:Y:S01]  /*18a0*/  IMAD.U32 R0, RZ, RZ, UR44 ;  /* 0x0000002cff007e24 */ /* 0x001fe2000f8e00ff */
[----:B------:R-:W-:Y:S05]  /*18b0*/  WARPSYNC.ALL ;  /* 0x0000000000007948 */ /* 0x000fea0003800000 */
[----:B------:R0:W-:Y:S01]  /*18c0*/  BAR.SYNC.DEFER_BLOCKING R7, 0x100 ;  /* 0x000400070000751d */ /* 0x0001e20000010000 */
[----:B------:R-:W-:-:S13]  /*18d0*/  ISETP.NE.AND P0, PT, R0, 0x3, PT ;  /* 0x000000030000780c */ /* 0x000fda0003f05270 */
[----:B0-----:R-:W-:Y:S05]  /*18e0*/  @!P0 BRA `(.L_x_13619) ;  /* 0x0000000000048947 */ /* 0x001fea0003800000 */
[----:B------:R-:W-:Y:S01]  /*18f0*/  BPT.TRAP 0x1 ;  /* 0x000000040000795c */ /* 0x000fe20000300000 */
.L_x_13619:
[----:B------:R-:W-:Y:S01]  /*1900*/  ULEA UR22, UR36, UR47, 0x3 ;  /* 0x0000002f24167291 */ /* 0x000fe2000f8e183f */
[----:B------:R-:W-:-:S04]  /*1910*/  MOV R8, UR37 ;  /* 0x0000002500087c02 */ /* 0x000fc80008000f00 */
[----:B------:R-:W-:-:S04]  /*1920*/  SHF.L.U32 R8, R8, 0x1f, RZ ;  /* 0x0000001f08087819 */ /* 0x000fc800000006ff */
[----:B------:R0:W1:Y:S01]  /*1930*/  SYNCS.PHASECHK.TRANS64.TRYWAIT P1, [UR22+0x22830], R8 ;  /* 0x02283008ff0075a7 */ /* 0x0000620008020156 */
[----:B------:R-:W-:Y:S05]  /*1940*/  @!P0 BRA `(.L_x_13620) ;  /* 0x0000000000048947 */ /* 0x000fea0003800000 */
[----:B------:R-:W-:Y:S01]  /*1950*/  BPT.TRAP 0x1 ;  /* 0x000000040000795c */ /* 0x000fe20000300000 */
.L_x_13620:
[----:B-1----:R-:W-:Y:S05]  /*1960*/  @P1 BRA `(.L_x_13621) ;  /* 0x0000000000081947 */ /* 0x002fea0003800000 */
[----:B------:R-:W1:Y:S02]  /*1970*/  SYNCS.PHASECHK.TRANS64.TRYWAIT P1, [UR22+0x22830], R8 ;  /* 0x02283008ff0075a7 */ /* 0x000e640008020156 */
[----:B-1----:R-:W-:Y:S05]  /*1980*/  @!P1 BRA `(.L_x_13622) ;  /* 0x000000e000e49947 */ /* 0x002fea0003800000 */
.L_x_13621:
        /* <DEDUP_REMOVED lines=38> */
.L_x_13623:
[----:B------:R-:W-:Y:S01]  /*1bf0*/  UISETP.NE.AND UP0, UPT, UR46, URZ, UPT ;  /* 0x0000003f2e00728c */ /* 0x000fe2000bf05270 */
[----:B------:R-:W-:Y:S01]  /*1c00*/  VIADD R4, R16, UR43 ;  /* 0x0000002b10047c36 */ /* 0x000fe20008000000 */
[----:B------:R-:W-:Y:S01]  /*1c10*/  ULDC UR11, c[0x0][0x2f0] ;  /* 0x0000bc00000b7ab9 */ /* 0x000fe20000000800 */
[----:B------:R-:W-:Y:S01]  /*1c20*/  ULDC UR7, c[0x0][0x9d8] ;  /* 0x0002760000077ab9 */ /* 0x000fe20000000800 */
[----:B------:R-:W-:Y:S01]  /*1c30*/  ULDC UR14, c[0x0][0x288] ;  /* 0x0000a200000e7ab9 */ /* 0x000fe20000000800 */
[----:B------:R-:W-:Y:S01]  /*1c40*/  FMUL.FTZ R27, R27, UR7 ;  /* 0x000000071b1b7c20 */ /* 0x000fe20008410000 */
[----:B------:R-:W-:Y:S01]  /*1c50*/  PLOP3.LUT P1, PT, PT, PT, UP0, 0x80, 0x0 ;  /* 0x000000000000781c */ /* 0x000fe20003f2f008 */
[----:B------:R-:W-:Y:S01]  /*1c60*/  FMUL.FTZ R26, R26, UR7 ;  /* 0x000000071a1a7c20 */ /* 0x000fe20008410000 */
[----:B------:R-:W-:Y:S01]  /*1c70*/  PLOP3.LUT P2, PT, PT, PT, UP0, 0x80, 0x0 ;  /* 0x000000000000781c */ /* 0x000fe20003f4f008 */
[----:B------:R-:W-:Y:S01]  /*1c80*/  FMUL.FTZ R30, R30, UR7 ;  /* 0x000000071e1e7c20 */ /* 0x000fe20008410000 */
[----:B------:R-:W-:Y:S01]  /*1c90*/  FMUL.FTZ R31, R31, UR7 ;  /* 0x000000071f1f7c20 */ /* 0x000fe20008410000 */
[----:B------:R-:W-:Y:S01]  /*1ca0*/  @UP0 ULDC UR6, c[0x0][0x44c] ;  /* 0x0001130000060ab9 */ /* 0x000fe20000000800 */
[----:B------:R-:W3:Y:S01]  /*1cb0*/  MUFU.TANH R20, R26 ;  /* 0x0000001a00147308 */ /* 0x000ee20000002400 */
[----:B------:R-:W-:Y:S01]  /*1cc0*/  FMUL.FTZ R34, R34, UR7 ;  /* 0x0000000722227c20 */ /* 0x000fe20008410000 */
[----:B------:R-:W-:Y:S01]  /*1cd0*/  FMUL.FTZ R35, R35, UR7 ;  /* 0x0000000723237c20 */ /* 0x000fe20008410000 */
[----:B------:R-:W-:Y:S01]  /*1ce0*/  FMUL.FTZ R25, R25, UR7 ;  /* 0x0000000719197c20 */ /* 0x000fe20008410000 */
[----:B------:R-:W-:Y:S01]  /*1cf0*/  FMUL.FTZ R38, R38, UR7 ;  /* 0x0000000726267c20 */ /* 0x000fe20008410000 */
[----:B------:R-:W-:Y:S01]  /*1d00*/  FMUL.FTZ R39, R39, UR7 ;  /* 0x0000000727277c20 */ /* 0x000fe20008410000 */
[----:B------:R-:W-:Y:S01]  /*1d10*/  FMUL.FTZ R28, R28, UR7 ;  /* 0x000000071c1c7c20 */ /* 0x000fe20008410000 */
[----:B-1----:R-:W-:Y:S01]  /*1d20*/  @P1 IMAD.HI.U32 R3, R4, UR6, RZ ;  /* 0x0000000604031c27 */ /* 0x002fe2000f8e00ff */
[----:B------:R-:W-:Y:S01]  /*1d30*/  @UP0 ULDC UR6, c[0x0][0x450] ;  /* 0x0001140000060ab9 */ /* 0x000fe20000000800 */
[----:B------:R-:W1:Y:S02]  /*1d40*/  MUFU.TANH R27, R27 ;  /* 0x0000001b001b7308 */ /* 0x000e640000002400 */
[----:B------:R-:W-:Y:S01]  /*1d50*/  FMUL.FTZ R42, R42, UR7 ;  /* 0x000000072a2a7c20 */ /* 0x000fe20008410000 */
[----:B------:R-:W-:Y:S01]  /*1d60*/  FMUL.FTZ R43, R43, UR7 ;  /* 0x000000072b2b7c20 */ /* 0x000fe20008410000 */
[----:B------:R-:W-:Y:S01]  /*1d70*/  @P2 SHF.R.U32.HI R4, RZ, UR6, R3 ;  /* 0x00000006ff042c19 */ /* 0x000fe20008011603 */
[----:B------:R-:W-:Y:S01]  /*1d80*/  UMOV UR6, 0xffffffa0 ;  /* 0xffffffa000067882 */ /* 0x000fe20000000000 */
[----:B------:R-:W-:Y:S01]  /*1d90*/  FMUL.FTZ R32, R32, UR7 ;  /* 0x0000000720207c20 */ /* 0x000fe20008410000 */
[----:B------:R-:W-:Y:S01]  /*1da0*/  UIMAD UR6, UR40, UR6, 0x60 ;  /* 0x00000060280674a4 */ /* 0x000fe2000f8e0206 */
[----:B------:R-:W-:Y:S01]  /*1db0*/  FMUL.FTZ R40, R40, UR7 ;  /* 0x0000000728287c20 */ /* 0x000fe20008410000 */
[----:B------:R-:W4:Y:S01]  /*1dc0*/  SHFL.IDX PT, R3, R4, 0x1, 0x1c1f ;  /* 0x003c1f0004037f89 */ /* 0x000f2200000e0000 */
[----:B------:R-:W5:Y:S01]  /*1dd0*/  MUFU.TANH R30, R30 ;  /* 0x0000001e001e7308 */ /* 0x000f620000002400 */
[----:B------:R-:W-:Y:S01]  /*1de0*/  UIMAD UR6, UR42, UR11, UR6 ;  /* 0x0000000b2a0672a4 */ /* 0x000fe2000f8e0206 */
[----:B------:R-:W-:Y:S01]  /*1df0*/  FMUL.FTZ R46, R46, UR7 ;  /* 0x000000072e2e7c20 */ /* 0x000fe20008410000 */
[----:B------:R-:W-:Y:S01]  /*1e00*/  FMUL.FTZ R41, R41, UR7 ;  /* 0x0000000729297c20 */ /* 0x000fe20008410000 */
[----:B------:R-:W-:Y:S01]  /*1e10*/  FMUL.FTZ R36, R36, UR7 ;  /* 0x0000000724247c20 */ /* 0x000fe20008410000 */
[----:B------:R-:W-:Y:S01]  /*1e20*/  FMUL.FTZ R47, R47, UR7 ;  /* 0x000000072f2f7c20 */ /* 0x000fe20008410000 */
[----:B------:R-:W-:Y:S01]  /*1e30*/  FMUL.FTZ R50, R50, UR7 ;  /* 0x0000000732327c20 */ /* 0x000fe20008410000 */
[----:B------:R-:W-:Y:S01]  /*1e40*/  IMAD.U32 R6, RZ, RZ, UR6 ;  /* 0x00000006ff067e24 */ /* 0x000fe2000f8e00ff */
[----:B------:R-:W-:Y:S01]  /*1e50*/  MUFU.TANH R31, R31 ;  /* 0x0000001f001f7308 */ /* 0x000fe20000002400 */
[----:B------:R-:W-:Y:S01]  /*1e60*/  FMUL.FTZ R51, R51, UR7 ;  /* 0x0000000733337c20 */ /* 0x000fe20008410000 */
[----:B------:R-:W-:Y:S01]  /*1e70*/  FMUL.FTZ R54, R54, UR7 ;  /* 0x0000000736367c20 */ /* 0x000fe20008410000 */
[----:B------:R-:W-:-:S02]  /*1e80*/  IMAD R5, R17, -0x2, R6 ;  /* 0xfffffffe11057824 */ /* 0x000fc400078e0206 */
[----:B------:R-:W-:Y:S01]  /*1e90*/  FMUL.FTZ R55, R55, UR7 ;  /* 0x0000000737377c20 */ /* 0x000fe20008410000 */
[----:B------:R-:W-:Y:S02]  /*1ea0*/  IMAD.U32 R6, RZ, RZ, UR14 ;  /* 0x0000000eff067e24 */ /* 0x000fe4000f8e00ff */
[----:B------:R-:W-:Y:S01]  /*1eb0*/  FMUL.FTZ R58, R58, UR7 ;  /* 0x000000073a3a7c20 */ /* 0x000fe20008410000 */
[----:B------:R-:W-:Y:S01]  /*1ec0*/  FMUL.FTZ R59, R59, UR7 ;  /* 0x000000073b3b7c20 */ /* 0x000fe20008410000 */
[----:B------:R-:W0:Y:S01]  /*1ed0*/  MUFU.TANH R34, R34 ;  /* 0x0000002200227308 */ /* 0x000e220000002400 */
[----:B------:R-:W-:Y:S01]  /*1ee0*/  FMUL.FTZ R62, R62, UR7 ;  /* 0x000000073e3e7c20 */ /* 0x000fe20008410000 */
[----:B------:R-:W-:Y:S01]  /*1ef0*/  IADD3 R6, R5, 0x1, -R6 ;  /* 0x0000000105067810 */ /* 0x000fe20007ffe806 */
[----:B------:R-:W-:Y:S01]  /*1f00*/  FMUL.FTZ R63, R63, UR7 ;  /* 0x000000073f3f7c20 */ /* 0x000fe20008410000 */
[----:B------:R-:W-:Y:S01]  /*1f10*/  FMUL.FTZ R66, R66, UR7 ;  /* 0x0000000742427c20 */ /* 0x000fe20008410000 */
[----:B------:R-:W-:Y:S01]  /*1f20*/  FMUL.FTZ R67, R67, UR7 ;  /* 0x0000000743437c20 */ /* 0x000fe20008410000 */
[----:B------:R-:W-:Y:S01]  /*1f30*/  FMUL.FTZ R70, R70, UR7 ;  /* 0x0000000746467c20 */ /* 0x000fe20008410000 */
[-CC-:B----4-:R-:W-:Y:S01]  /*1f40*/  VIADDMNMX R3, R3, R6.reuse, R5.reuse, PT ;  /* 0x0000000603037246 */ /* 0x190fe20003800105 */
[----:B------:R1:W-:Y:S01]  /*1f50*/  MUFU.TANH R11, R25 ;  /* 0x00000019000b7308 */ /* 0x0003e20000002400 */
[----:B------:R-:W-:Y:S01]  /*1f60*/  FMUL.FTZ R71, R71, UR7 ;  /* 0x0000000747477c20 */ /* 0x000fe20008410000 */
[----:B------:R-:W4:Y:S01]  /*1f70*/  SHFL.IDX PT, R4, R4, RZ, 0x1c1f ;  /* 0x001c1fff04047589 */ /* 0x000f2200000e0000 */
[C---:B------:R-:W-:Y:S01]  /*1f80*/  ISETP.GT.AND P1, PT, R3.reuse, RZ, PT ;  /* 0x000000ff0300720c */ /* 0x040fe20003f24270 */
[----:B------:R-:W-:Y:S01]  /*1f90*/  FMUL.FTZ R24, R24, UR7 ;  /* 0x0000000718187c20 */ /* 0x000fe20008410000 */
[----:B------:R-:W-:Y:S01]  /*1fa0*/  ISETP.GT.AND P2, PT, R3, 0x1, PT ;  /* 0x000000010300780c */ /* 0x000fe20003f44270 */
[----:B------:R-:W-:Y:S01]  /*1fb0*/  FMUL.FTZ R29, R29, UR7 ;  /* 0x000000071d1d7c20 */ /* 0x000fe20008410000 */
[----:B------:R-:W-:Y:S01]  /*1fc0*/  ISETP.GT.AND P3, PT, R3, 0x8, PT ;  /* 0x000000080300780c */ /* 0x000fe20003f64270 */
[----:B------:R-:W-:Y:S01]  /*1fd0*/  MUFU.TANH R35, R35 ;  /* 0x0000002300237308 */ /* 0x000fe20000002400 */
[----:B---3--:R-:W-:Y:S01]  /*1fe0*/  FSEL R20, R20, -INF , P1 ;  /* 0xff80000014147808 */ /* 0x008fe20000800000 */
[----:B------:R-:W-:Y:S01]  /*1ff0*/  FMUL.FTZ R33, R33, UR7 ;  /* 0x0000000721217c20 */ /* 0x000fe20008410000 */
[----:B-1----:R-:W-:Y:S01]  /*2000*/  FSEL R25, R27, -INF , P2 ;  /* 0xff8000001b197808 */ /* 0x002fe20001000000 */
[----:B------:R-:W-:Y:S01]  /*2010*/  FMUL.FTZ R37, R37, UR7 ;  /* 0x0000000725257c20 */ /* 0x000fe20008410000 */
[----:B------:R-:W-:Y:S01]  /*2020*/  ISETP.GT.AND P1, PT, R3, 0x9, PT ;  /* 0x000000090300780c */ /* 0x000fe20003f24270 */
[----:B------:R-:W-:Y:S01]  /*2030*/  ULDC UR10, c[0x0][0x988] ;  /* 0x00026200000a7ab9 */ /* 0x000fe20000000800 */
[----:B-----5:R-:W-:Y:S01]  /*2040*/  FSEL R26, R30, -INF , P3 ;  /* 0xff8000001e1a7808 */ /* 0x020fe20001800000 */
[----:B------:R-:W1:Y:S01]  /*2050*/  MUFU.TANH R38, R38 ;  /* 0x0000002600267308 */ /* 0x000e620000002400 */
[----:B------:R-:W-:Y:S01]  /*2060*/  FMNMX.FTZ R9, R20, R25, !PT ;  /* 0x0000001914097209 */ /* 0x000fe20007810000 */
[----:B------:R-:W-:Y:S01]  /*2070*/  FMUL.FTZ R49, R49, UR7 ;  /* 0x0000000731317c20 */ /* 0x000fe20008410000 */
[----:B------:R-:W-:Y:S01]  /*2080*/  ISETP.GT.AND P2, PT, R3, 0x10, PT ;  /* 0x000000100300780c */ /* 0x000fe20003f44270 */
[----:B------:R-:W-:Y:S01]  /*2090*/  FMUL.FTZ R44, R44, UR7 ;  /* 0x000000072c2c7c20 */ /* 0x000fe20008410000 */
[----:B------:R-:W-:Y:S01]  /*20a0*/  FMNMX.FTZ R9, R26, R9, !PT ;  /* 0x000000091a097209 */ /* 0x000fe20007810000 */
[----:B------:R-:W-:Y:S01]  /*20b0*/  FMUL.FTZ R45, R45, UR7 ;  /* 0x000000072d2d7c20 */ /* 0x000fe20008410000 */
[----:B0-----:R-:W-:Y:S01]  /*20c0*/  FSEL R30, R34, -INF , P2 ;  /* 0xff800000221e7808 */ /* 0x001fe20001000000 */
[----:B------:R0:W-:Y:S01]  /*20d0*/  MUFU.TANH R12, R28 ;  /* 0x0000001c000c7308 */ /* 0x0001e20000002400 */
[----:B------:R-:W-:Y:S01]  /*20e0*/  ISETP.GT.AND P2, PT, R3, 0x18, PT ;  /* 0x000000180300780c */ /* 0x000fe20003f44270 */
[----:B------:R-:W-:Y:S01]  /*20f0*/  FMUL.FTZ R48, R48, UR7 ;  /* 0x0000000730307c20 */ /* 0x000fe20008410000 */
[----:B----4-:R-:W-:Y:S01]  /*2100*/  VIADDMNMX R6, R4, R6, R5, PT ;  /* 0x0000000604067246 */ /* 0x010fe20003800105 */
[----:B------:R-:W-:Y:S01]  /*2110*/  FMUL.FTZ R52, R52, UR7 ;  /* 0x0000000734347c20 */ /* 0x000fe20008410000 */
[----:B------:R-:W-:Y:S01]  /*2120*/  FMUL.FTZ R53, R53, UR7 ;  /* 0x0000000735357c20 */ /* 0x000fe20008410000 */
[----:B------:R-:W-:Y:S01]  /*2130*/  FMUL.FTZ R56, R56, UR7 ;  /* 0x0000000738387c20 */ /* 0x000fe20008410000 */
[----:B------:R-:W-:Y:S01]  /*2140*/  ISETP.GT.AND P3, PT, R6, 0x8, PT ;  /* 0x000000080600780c */ /* 0x000fe20003f64270 */
[----:B------:R-:W-:Y:S01]  /*2150*/  MUFU.TANH R39, R39 ;  /* 0x0000002700277308 */ /* 0x000fe20000002400 */
[----:B0-----:R-:W-:Y:S01]  /*2160*/  FSEL R28, R31, -INF , P1 ;  /* 0xff8000001f1c7808 */ /* 0x001fe20000800000 */
[----:B------:R-:W-:Y:S01]  /*2170*/  FMUL.FTZ R57, R57, UR7 ;  /* 0x0000000739397c20 */ /* 0x000fe20008410000 */
[----:B------:R-:W-:Y:S01]  /*2180*/  ISETP.GT.AND P1, PT, R3, 0x11, PT ;  /* 0x000000110300780c */ /* 0x000fe20003f24270 */
[----:B------:R-:W-:Y:S01]  /*2190*/  FMUL.FTZ R60, R60, UR7 ;  /* 0x000000073c3c7c20 */ /* 0x000fe20008410000 */
[----:B------:R-:W-:Y:S01]  /*21a0*/  FMNMX.FTZ R9, R28, R9, !PT ;  /* 0x000000091c097209 */ /* 0x000fe20007810000 */
[----:B------:R-:W-:Y:S01]  /*21b0*/  FMUL.FTZ R61, R61, UR7 ;  /* 0x000000073d3d7c20 */ /* 0x000fe20008410000 */
[----:B-1----:R-:W-:Y:S01]  /*21c0*/  FSEL R34, R38, -INF , P2 ;  /* 0xff80000026227808 */ /* 0x002fe20001000000 */
[----:B------:R-:W0:Y:S01]  /*21d0*/  MUFU.TANH R42, R42 ;  /* 0x0000002a002a7308 */ /* 0x000e220000002400 */
[----:B------:R-:W-:Y:S01]  /*21e0*/  FMNMX.FTZ R9, R30, R9, !PT ;  /* 0x000000091e097209 */ /* 0x000fe20007810000 */
[----:B------:R-:W-:Y:S01]  /*21f0*/  FMUL.FTZ R64, R64, UR7 ;  /* 0x0000000740407c20 */ /* 0x000fe20008410000 */
[----:B------:R-:W-:Y:S01]  /*2200*/  ISETP.GT.AND P2, PT, R3, 0x20, PT ;  /* 0x000000200300780c */ /* 0x000fe20003f44270 */
[----:B------:R-:W-:Y:S01]  /*2210*/  FMUL.FTZ R65, R65, UR7 ;  /* 0x0000000741417c20 */ /* 0x000fe20008410000 */
[----:B------:R-:W-:Y:S01]  /*2220*/  FMUL.FTZ R68, R68, UR7 ;  /* 0x0000000744447c20 */ /* 0x000fe20008410000 */
[----:B------:R-:W-:Y:S01]  /*2230*/  FMUL.FTZ R69, R69, UR7 ;  /* 0x0000000745457c20 */ /* 0x000fe20008410000 */
[----:B------:R-:W-:Y:S01]  /*2240*/  UIADD3 UR6, UR22, 0x22840, URZ ;  /* 0x0002284016067890 */ /* 0x000fe2000fffe03f */
[----:B------:R1:W-:Y:S03]  /*2250*/  MUFU.TANH R15, R32 ;  /* 0x00000020000f7308 */ /* 0x0003e60000002400 */
[----:B------:R-:W-:-:S05]  /*2260*/  UPRMT UR6, UR50, 0x654, UR6 ;  /* 0x0000065432067896 */ /* 0x000fca0008000006 */
[----:B------:R-:W-:Y:S01]  /*2270*/  MUFU.TANH R43, R43 ;  /* 0x0000002b002b7308 */ /* 0x000fe20000002400 */
[----:B-1----:R-:W-:Y:S02]  /*2280*/  FSEL R32, R35, -INF , P1 ;  /* 0xff80000023207808 */ /* 0x002fe40000800000 */
[C---:B------:R-:W-:Y:S01]  /*2290*/  ISETP.GT.AND P1, PT, R3.reuse, 0x19, PT ;  /* 0x000000190300780c */ /* 0x040fe20003f24270 */
[----:B------:R-:W-:Y:S01]  /*22a0*/  SYNCS.ARRIVE.TRANS64.RED.A1T0 RZ, [UR6], RZ ;  /* 0x000000ffffff79a7 */ /* 0x000fe20008100406 */
[----:B------:R-:W-:Y:S02]  /*22b0*/  FMNMX.FTZ R9, R32, R9, !PT ;  /* 0x0000000920097209 */ /* 0x000fe40007810000 */
[----:B0-----:R-:W-:Y:S01]  /*22c0*/  FSEL R38, R42, -INF , P2 ;  /* 0xff8000002a267808 */ /* 0x001fe20001000000 */
[----:B------:R-:W-:Y:S01]  /*22d0*/  MUFU.TANH R72, R40 ;  /* 0x0000002800487308 */ /* 0x000fe20000002400 */
[----:B------:R-:W-:Y:S02]  /*22e0*/  FMNMX.FTZ R9, R34, R9, !PT ;  /* 0x0000000922097209 */ /* 0x000fe40007810000 */
[----:B------:R-:W-:-:S05]  /*22f0*/  ISETP.GT.AND P2, PT, R3, 0x28, PT ;  /* 0x000000280300780c */ /* 0x000fca0003f44270 */
[----:B------:R-:W0:Y:S08]  /*2300*/  MUFU.TANH R40, R46 ;  /* 0x0000002e00287308 */ /* 0x000e300000002400 */
[----:B------:R-:W-:Y:S08]  /*2310*/  MUFU.TANH R73, R41 ;  /* 0x0000002900497308 */ /* 0x000ff00000002400 */
[----:B------:R1:W-:Y:S01]  /*2320*/  MUFU.TANH R21, R36 ;  /* 0x0000002400157308 */ /* 0x0003e20000002400 */
[----:B0-----:R-:W-:-:S02]  /*2330*/  FSEL R40, R40, -INF , P2 ;  /* 0xff80000028287808 */ /* 0x001fc40001000000 */
[----:B------:R-:W-:-:S05]  /*2340*/  ISETP.GT.AND P2, PT, R3, 0x30, PT ;  /* 0x000000300300780c */ /* 0x000fca0003f44270 */
[----:B------:R-:W0:Y:S01]  /*2350*/  MUFU.TANH R41, R47 ;  /* 0x0000002f00297308 */ /* 0x000e220000002400 */
[----:B-1----:R-:W-:Y:S02]  /*2360*/  FSEL R36, R39, -INF , P1 ;  /* 0xff80000027247808 */ /* 0x002fe40000800000 */
[----:B------:R-:W-:Y:S02]  /*2370*/  ISETP.GT.AND P1, PT, R3, 0x21, PT ;  /* 0x000000210300780c */ /* 0x000fe40003f24270 */
[----:B------:R-:W-:Y:S02]  /*2380*/  FMNMX.FTZ R9, R36, R9, !PT ;  /* 0x0000000924097209 */ /* 0x000fe40007810000 */
[----:B------:R-:W-:Y:S01]  /*2390*/  FSEL R39, R43, -INF , P1 ;  /* 0xff8000002b277808 */ /* 0x000fe20000800000 */
[----:B------:R-:W1:Y:S01]  /*23a0*/  MUFU.TANH R50, R50 ;  /* 0x0000003200327308 */ /* 0x000e620000002400 */
[----:B------:R-:W-:Y:S02]  /*23b0*/  FMNMX.FTZ R10, R38, R9, !PT ;  /* 0x00000009260a7209 */ /* 0x000fe40007810000 */
[----:B------:R-:W-:-:S02]  /*23c0*/  ISETP.GT.AND P1, PT, R3, 0x29, PT ;  /* 0x000000290300780c */ /* 0x000fc40003f24270 */
[----:B------:R-:W-:-:S03]  /*23d0*/  FMNMX.FTZ R9, R39, R10, !PT ;  /* 0x0000000a27097209 */ /* 0x000fc60007810000 */
[----:B------:R-:W3:Y:S01]  /*23e0*/  MUFU.TANH R51, R51 ;  /* 0x0000003300337308 */ /* 0x000ee20000002400 */
[----:B0-----:R-:W-:Y:S02]  /*23f0*/  FSEL R41, R41, -INF , P1 ;  /* 0xff80000029297808 */ /* 0x001fe40000800000 */
[----:B------:R-:W-:Y:S02]  /*2400*/  FMNMX.FTZ R10, R40, R9, !PT ;  /* 0x00000009280a7209 */ /* 0x000fe40007810000 */
[----:B------:R-:W-:Y:S02]  /*2410*/  ISETP.GT.AND P1, PT, R3, 0x31, PT ;  /* 0x000000310300780c */ /* 0x000fe40003f24270 */
[----:B------:R-:W-:Y:S01]  /*2420*/  FMNMX.FTZ R9, R41, R10, !PT ;  /* 0x0000000a29097209 */ /* 0x000fe20007810000 */
[----:B------:R-:W0:Y:S01]  /*2430*/  MUFU.TANH R46, R54 ;  /* 0x00000036002e7308 */ /* 0x000e220000002400 */
[----:B-1----:R-:W-:Y:S02]  /*2440*/  FSEL R42, R50, -INF , P2 ;  /* 0xff800000322a7808 */ /* 0x002fe40001000000 */
[----:B------:R-:W-:-:S02]  /*2450*/  ISETP.GT.AND P2, PT, R3, 0x38, PT ;  /* 0x000000380300780c */ /* 0x000fc40003f44270 */
[----:B------:R-:W-:-:S03]  /*2460*/  FMNMX.FTZ R10, R42, R9, !PT ;  /* 0x000000092a0a7209 */ /* 0x000fc60007810000 */
[----:B------:R-:W1:Y:S01]  /*2470*/  MUFU.TANH R47, R55 ;  /* 0x00000037002f7308 */ /* 0x000e620000002400 */
[----:B---3--:R-:W-:Y:S02]  /*2480*/  FSEL R43, R51, -INF , P1 ;  /* 0xff800000332b7808 */ /* 0x008fe40000800000 */
[----:B------:R-:W-:Y:S02]  /*2490*/  ISETP.GT.AND P1, PT, R3, 0x39, PT ;  /* 0x000000390300780c */ /* 0x000fe40003f24270 */
[----:B------:R-:W-:-:S03]  /*24a0*/  FMNMX.FTZ R9, R43, R10, !PT ;  /* 0x0000000a2b097209 */ /* 0x000fc60007810000 */
[----:B------:R-:W3:Y:S01]  /*24b0*/  MUFU.TANH R58, R58 ;  /* 0x0000003a003a7308 */ /* 0x000ee20000002400 */
[----:B0-----:R-:W-:Y:S02]  /*24c0*/  FSEL R46, R46, -INF , P2 ;  /* 0xff8000002e2e7808 */ /* 0x001fe40001000000 */
[----:B------:R-:W-:Y:S02]  /*24d0*/  ISETP.GT.AND P2, PT, R3, 0x40, PT ;  /* 0x000000400300780c */ /* 0x000fe40003f44270 */
[----:B------:R-:W-:-:S03]  /*24e0*/  FMNMX.FTZ R10, R46, R9, !PT ;  /* 0x000000092e0a7209 */ /* 0x000fc60007810000 */
[----:B------:R-:W0:Y:S01]  /*24f0*/  MUFU.TANH R59, R59 ;  /* 0x0000003b003b7308 */ /* 0x000e220000002400 */
[----:B-1----:R-:W-:Y:S02]  /*2500*/  FSEL R47, R47, -INF , P1 ;  /* 0xff8000002f2f7808 */ /* 0x002fe40000800000 */
[----:B------:R-:W-:Y:S02]  /*2510*/  ISETP.GT.AND P1, PT, R3, 0x41, PT ;  /* 0x000000410300780c */ /* 0x000fe40003f24270 */
        /* <DEDUP_REMOVED lines=31> */
[----:B------:R-:W-:Y:S02]  /*2710*/  ISETP.GT.AND P1, PT, R6, RZ, PT ;  /* 0x000000ff0600720c */ /* 0x000fe40003f24270 */
[----:B------:R-:W-:-:S03]  /*2720*/  FMNMX.FTZ R10, R3, R10, !PT ;  /* 0x0000000a030a7209 */ /* 0x000fc60007810000 */
[----:B------:R-:W0:Y:S01]  /*2730*/  MUFU.TANH R33, R33 ;  /* 0x0000002100217308 */ /* 0x000e220000002400 */
[----:B-1----:R-:W-:Y:S01]  /*2740*/  FSEL R4, R24, -INF , P1 ;  /* 0xff80000018047808 */ /* 0x002fe20000800000 */
[----:B------:R-:W1:Y:S01]  /*2750*/  SHFL.BFLY PT, R9, R10, 0x2, 0x1f ;  /* 0x0c401f000a097f89 */ /* 0x000e6200000e0000 */
[----:B------:R-:W-:-:S05]  /*2760*/  ISETP.GT.AND P1, PT, R6, 0x9, PT ;  /* 0x000000090600780c */ /* 0x000fca0003f24270 */
[----:B------:R-:W4:Y:S08]  /*2770*/  MUFU.TANH R37, R37 ;  /* 0x0000002500257308 */ /* 0x000f300000002400 */
[----:B------:R5:W-:Y:S08]  /*2780*/  MUFU.TANH R66, R49 ;  /* 0x0000003100427308 */ /* 0x000bf00000002400 */
[----:B------:R2:W2:Y:S01]  /*2790*/  MUFU.TANH R35, R44 ;  /* 0x0000002c00237308 */ /* 0x0004a20000002400 */
[----:B-1----:R-:W-:-:S05]  /*27a0*/  FMNMX.FTZ R9, R10, R9, !PT ;  /* 0x000000090a097209 */ /* 0x002fca0007810000 */
[----:B------:R-:W1:Y:S02]  /*27b0*/  SHFL.BFLY PT, R10, R9, 0x1, 0x1f ;  /* 0x0c201f00090a7f89 */ /* 0x000e6400000e0000 */
[----:B------:R-:W2:Y:S08]  /*27c0*/  MUFU.TANH R45, R45 ;  /* 0x0000002d002d7308 */ /* 0x000eb00000002400 */
[----:B------:R-:W2:Y:S08]  /*27d0*/  MUFU.TANH R63, R48 ;  /* 0x00000030003f7308 */ /* 0x000eb00000002400 */
[----:B------:R-:W2:Y:S01]  /*27e0*/  MUFU.TANH R52, R52 ;  /* 0x0000003400347308 */ /* 0x000ea20000002400 */
[----:B-1----:R-:W-:-:S07]  /*27f0*/  FMNMX.FTZ R5, R9, R10, !PT ;  /* 0x0000000a09057209 */ /* 0x002fce0007810000 */
[----:B------:R-:W1:Y:S01]  /*2800*/  MUFU.TANH R53, R53 ;  /* 0x0000003500357308 */ /* 0x000e620000002400 */
[----:B------:R-:W-:Y:S02]  /*2810*/  FSEL R9, R11, -INF , P2 ;  /* 0xff8000000b097808 */ /* 0x000fe40001000000 */
[----:B------:R-:W-:Y:S02]  /*2820*/  FSEL R10, R12, -INF , P3 ;  /* 0xff8000000c0a7808 */ /* 0x000fe40001800000 */
[----:B------:R-:W-:Y:S02]  /*2830*/  FMNMX.FTZ R13, R4, R9, !PT ;  /* 0x00000009040d7209 */ /* 0x000fe40007810000 */
[----:B------:R-:W-:Y:S01]  /*2840*/  ISETP.GT.AND P2, PT, R6, 0x10, PT ;  /* 0x000000100600780c */ /* 0x000fe20003f44270 */
[----:B------:R-:W1:Y:S01]  /*2850*/  MUFU.TANH R56, R56 ;  /* 0x0000003800387308 */ /* 0x000e620000002400 */
[----:B---3--:R-:W-:Y:S02]  /*2860*/  FSEL R11, R29, -INF , P1 ;  /* 0xff8000001d0b7808 */ /* 0x008fe40000800000 */
[----:B------:R-:W-:-:S02]  /*2870*/  FMNMX.FTZ R14, R10, R13, !PT ;  /* 0x0000000d0a0e7209 */ /* 0x000fc40007810000 */
[----:B------:R-:W-:Y:S02]  /*2880*/  FSEL R12, R15, -INF , P2 ;  /* 0xff8000000f0c7808 */ /* 0x000fe40001000000 */
[C---:B------:R-:W-:Y:S01]  /*2890*/  ISETP.GT.AND P1, PT, R6.reuse, 0x11, PT ;  /* 0x000000110600780c */ /* 0x040fe20003f24270 */
[----:B------:R-:W3:Y:S01]  /*28a0*/  MUFU.TANH R57, R57 ;  /* 0x0000003900397308 */ /* 0x000ee20000002400 */
[----:B------:R-:W-:Y:S01]  /*28b0*/  FMNMX.FTZ R15, R11, R14, !PT ;  /* 0x0000000e0b0f7209 */ /* 0x000fe20007810000 */
[C---:B------:R-:W-:Y:S01]  /*28c0*/  FMUL.FTZ R14, R5.reuse, UR10 ;  /* 0x0000000a050e7c20 */ /* 0x040fe20008410000 */
[----:B------:R-:W-:Y:S02]  /*28d0*/  FSETP.NEU.FTZ.AND P2, PT, R5, -INF , PT ;  /* 0xff8000000500780b */ /* 0x000fe40003f5d000 */
[----:B------:R-:W-:Y:S02]  /*28e0*/  ISETP.GT.AND P3, PT, R6, 0x18, PT ;  /* 0x000000180600780c */ /* 0x000fe40003f64270 */
[----:B0-----:R-:W-:Y:S01]  /*28f0*/  FSEL R13, R33, -INF , P1 ;  /* 0xff800000210d7808 */ /* 0x001fe20000800000 */
[----:B------:R-:W0:Y:S01]  /*2900*/  MUFU.TANH R60, R60 ;  /* 0x0000003c003c7308 */ /* 0x000e220000002400 */
[----:B------:R-:W-:-:S02]  /*2910*/  FMNMX.FTZ R24, R12, R15, !PT ;  /* 0x0000000f0c187209 */ /* 0x000fc40007810000 */
[----:B-----5:R-:W-:Y:S02]  /*2920*/  FSEL R49, R14, RZ, P2 ;  /* 0x000000ff0e317208 */ /* 0x020fe40001000000 */
[----:B------:R-:W-:Y:S02]  /*2930*/  FSEL R14, R21, -INF , P3 ;  /* 0xff800000150e7808 */ /* 0x000fe40001800000 */
[----:B------:R-:W-:Y:S01]  /*2940*/  ISETP.GT.AND P1, PT, R6, 0x19, PT ;  /* 0x000000190600780c */ /* 0x000fe20003f24270 */
[--C-:B------:R-:W-:Y:S01]  /*2950*/  FFMA.FTZ R29, R20, UR10, -R49.reuse ;  /* 0x0000000a141d7c23 */ /* 0x100fe20008010831 */
[----:B------:R-:W-:Y:S01]  /*2960*/  FMNMX.FTZ R21, R13, R24, !PT ;  /* 0x000000180d157209 */ /* 0x000fe20007810000 */
[--C-:B------:R-:W-:Y:S01]  /*2970*/  FFMA.FTZ R31, R25, UR10, -R49.reuse ;  /* 0x0000000a191f7c23 */ /* 0x100fe20008010831 */
[----:B------:R-:W-:Y:S01]  /*2980*/  ISETP.GT.AND P2, PT, R6, 0x20, PT ;  /* 0x000000200600780c */ /* 0x000fe20003f44270 */
[----:B------:R5:W-:Y:S01]  /*2990*/  MUFU.EX2 R153, R29 ;  /* 0x0000001d00997308 */ /* 0x000be20000000800 */
[----:B----4-:R-:W-:Y:S01]  /*29a0*/  FSEL R15, R37, -INF , P1 ;  /* 0xff800000250f7808 */ /* 0x010fe20000800000 */
[--C-:B------:R-:W-:Y:S01]  /*29b0*/  FFMA.FTZ R33, R26, UR10, -R49.reuse ;  /* 0x0000000a1a217c23 */ /* 0x100fe20008010831 */
[----:B------:R-:W-:Y:S01]  /*29c0*/  FMNMX.FTZ R24, R14, R21, !PT ;  /* 0x000000150e187209 */ /* 0x000fe20007810000 */
[--C-:B------:R-:W-:Y:S01]  /*29d0*/  FFMA.FTZ R37, R30, UR10, -R49.reuse ;  /* 0x0000000a1e257c23 */ /* 0x100fe20008010831 */
[----:B------:R-:W-:Y:S01]  /*29e0*/  ISETP.GT.AND P1, PT, R6, 0x21, PT ;  /* 0x000000210600780c */ /* 0x000fe20003f24270 */
[--C-:B------:R-:W-:Y:S01]  /*29f0*/  FFMA.FTZ R38, R38, UR10, -R49.reuse ;  /* 0x0000000a26267c23 */ /* 0x100fe20008010831 */
[----:B------:R-:W-:Y:S01]  /*2a00*/  FSEL R20, R72, -INF , P2 ;  /* 0xff80000048147808 */ /* 0x000fe20001000000 */
[----:B------:R4:W-:Y:S01]  /*2a10*/  MUFU.EX2 R48, R31 ;  /* 0x0000001f00307308 */ /* 0x0009e20000000800 */
[----:B------:R-:W-:Y:S01]  /*2a20*/  FMNMX.FTZ R27, R15, R24, !PT ;  /* 0x000000180f1b7209 */ /* 0x000fe20007810000 */
[--C-:B------:R-:W-:Y:S01]  /*2a30*/  FFMA.FTZ R40, R40, UR10, -R49.reuse ;  /* 0x0000000a28287c23 */ /* 0x100fe20008010831 */
[----:B------:R-:W-:Y:S01]  /*2a40*/  ISETP.GT.AND P2, PT, R6, 0x28, PT ;  /* 0x000000280600780c */ /* 0x000fe20003f44270 */
[--C-:B------:R-:W-:Y:S01]  /*2a50*/  FFMA.FTZ R41, R41, UR10, -R49.reuse ;  /* 0x0000000a29297c23 */ /* 0x100fe20008010831 */
[----:B------:R-:W-:Y:S01]  /*2a60*/  FSEL R21, R73, -INF , P1 ;  /* 0xff80000049157808 */ /* 0x000fe20000800000 */
[--C-:B------:R-:W-:Y:S01]  /*2a70*/  FFMA.FTZ R42, R42, UR10, -R49.reuse ;  /* 0x0000000a2a2a7c23 */ /* 0x100fe20008010831 */
[----:B--2---:R-:W-:Y:S01]  /*2a80*/  FMNMX.FTZ R44, R20, R27, !PT ;  /* 0x0000001b142c7209 */ /* 0x004fe20007810000 */
[----:B------:R-:W2:Y:S01]  /*2a90*/  MUFU.TANH R61, R61 ;  /* 0x0000003d003d7308 */ /* 0x000ea20000002400 */
[----:B------:R-:W-:Y:S01]  /*2aa0*/  ISETP.GT.AND P1, PT, R6, 0x29, PT ;  /* 0x000000290600780c */ /* 0x000fe20003f24270 */
[--C-:B------:R-:W-:Y:S01]  /*2ab0*/  FFMA.FTZ R43, R43, UR10, -R49.reuse ;  /* 0x0000000a2b2b7c23 */ /* 0x100fe20008010831 */
[----:B------:R-:W-:Y:S01]  /*2ac0*/  FSEL R24, R35, -INF , P2 ;  /* 0xff80000023187808 */ /* 0x000fe20001000000 */
[--C-:B------:R-:W-:Y:S01]  /*2ad0*/  FFMA.FTZ R35, R28, UR10, -R49.reuse ;  /* 0x0000000a1c237c23 */ /* 0x100fe20008010831 */
[----:B------:R-:W-:Y:S01]  /*2ae0*/  FMNMX.FTZ R27, R21, R44, !PT ;  /* 0x0000002c151b7209 */ /* 0x000fe20007810000 */
[--C-:B------:R-:W-:Y:S01]  /*2af0*/  FFMA.FTZ R46, R46, UR10, -R49.reuse ;  /* 0x0000000a2e2e7c23 */ /* 0x100fe20008010831 */
[----:B------:R-:W-:Y:S01]  /*2b00*/  ISETP.GT.AND P2, PT, R6, 0x30, PT ;  /* 0x000000300600780c */ /* 0x000fe20003f44270 */
[----:B------:R-:W2:Y:S01]  /*2b10*/  MUFU.TANH R64, R64 ;  /* 0x0000004000407308 */ /* 0x000ea20000002400 */
[----:B------:R-:W-:Y:S01]  /*2b20*/  FSEL R25, R45, -INF , P1 ;  /* 0xff8000002d197808 */ /* 0x000fe20000800000 */
[--C-:B------:R-:W-:Y:S01]  /*2b30*/  FFMA.FTZ R45, R32, UR10, -R49.reuse ;  /* 0x0000000a202d7c23 */ /* 0x100fe20008010831 */
[----:B------:R-:W-:Y:S01]  /*2b40*/  FMNMX.FTZ R44, R24, R27, !PT ;  /* 0x0000001b182c7209 */ /* 0x000fe20007810000 */
[--C-:B------:R-:W-:Y:S01]  /*2b50*/  FFMA.FTZ R47, R47, UR10, -R49.reuse ;  /* 0x0000000a2f2f7c23 */ /* 0x100fe20008010831 */
[----:B------:R-:W-:Y:S01]  /*2b60*/  ISETP.GT.AND P1, PT, R6, 0x31, PT ;  /* 0x000000310600780c */ /* 0x000fe20003f24270 */
[--C-:B------:R-:W-:Y:S01]  /*2b70*/  FFMA.FTZ R50, R50, UR10, -R49.reuse ;  /* 0x0000000a32327c23 */ /* 0x100fe20008010831 */
[----:B------:R-:W-:Y:S01]  /*2b80*/  FSEL R26, R63, -INF , P2 ;  /* 0xff8000003f1a7808 */ /* 0x000fe20001000000 */
[----:B------:R3:W-:Y:S01]  /*2b90*/  MUFU.EX2 R155, R33 ;  /* 0x00000021009b7308 */ /* 0x0007e20000000800 */
[----:B-----5:R-:W-:Y:S01]  /*2ba0*/  FMNMX.FTZ R29, R25, R44, !PT ;  /* 0x0000002c191d7209 */ /* 0x020fe20007810000 */
[--C-:B------:R-:W-:Y:S01]  /*2bb0*/  FFMA.FTZ R51, R51, UR10, -R49.reuse ;  /* 0x0000000a33337c23 */ /* 0x100fe20008010831 */
[----:B------:R-:W-:Y:S01]  /*2bc0*/  ISETP.GT.AND P2, PT, R6, 0x38, PT ;  /* 0x000000380600780c */ /* 0x000fe20003f44270 */
[--C-:B------:R-:W-:Y:S01]  /*2bd0*/  FFMA.FTZ R54, R54, UR10, -R49.reuse ;  /* 0x0000000a36367c23 */ /* 0x100fe20008010831 */
[----:B------:R-:W-:Y:S01]  /*2be0*/  FSEL R27, R66, -INF , P1 ;  /* 0xff800000421b7808 */ /* 0x000fe20000800000 */
[--C-:B------:R-:W-:Y:S01]  /*2bf0*/  FFMA.FTZ R55, R55, UR10, -R49.reuse ;  /* 0x0000000a37377c23 */ /* 0x100fe20008010831 */
[----:B------:R-:W-:Y:S01]  /*2c00*/  FMNMX.FTZ R44, R26, R29, !PT ;  /* 0x0000001d1a2c7209 */ /* 0x000fe20007810000 */
[----:B------:R-:W5:Y:S01]  /*2c10*/  MUFU.TANH R65, R65 ;  /* 0x0000004100417308 */ /* 0x000f620000002400 */
[----:B------:R-:W-:Y:S01]  /*2c20*/  ISETP.GT.AND P1, PT, R6, 0x39, PT ;  /* 0x000000390600780c */ /* 0x000fe20003f24270 */
[--C-:B------:R-:W-:Y:S01]  /*2c30*/  FFMA.FTZ R58, R58, UR10, -R49.reuse ;  /* 0x0000000a3a3a7c23 */ /* 0x100fe20008010831 */
[----:B------:R-:W-:Y:S01]  /*2c40*/  FSEL R28, R52, -INF , P2 ;  /* 0xff800000341c7808 */ /* 0x000fe20001000000 */
[--C-:B------:R-:W-:Y:S01]  /*2c50*/  FFMA.FTZ R59, R59, UR10, -R49.reuse ;  /* 0x0000000a3b3b7c23 */ /* 0x100fe20008010831 */
[----:B----4-:R-:W-:Y:S01]  /*2c60*/  FMNMX.FTZ R31, R27, R44, !PT ;  /* 0x0000002c1b1f7209 */ /* 0x010fe20007810000 */
[--C-:B------:R-:W-:Y:S01]  /*2c70*/  FFMA.FTZ R62, R62, UR10, -R49.reuse ;  /* 0x0000000a3e3e7c23 */ /* 0x100fe20008010831 */
[----:B------:R-:W-:Y:S01]  /*2c80*/  ISETP.GT.AND P2, PT, R6, 0x40, PT ;  /* 0x000000400600780c */ /* 0x000fe20003f44270 */
[----:B------:R-:W4:Y:S01]  /*2c90*/  MUFU.TANH R68, R68 ;  /* 0x0000004400447308 */ /* 0x000f220000002400 */
[----:B-1----:R-:W-:Y:S01]  /*2ca0*/  FSEL R29, R53, -INF , P1 ;  /* 0xff800000351d7808 */ /* 0x002fe20000800000 */
[--C-:B------:R-:W-:Y:S01]  /*2cb0*/  FFMA.FTZ R53, R34, UR10, -R49.reuse ;  /* 0x0000000a22357c23 */ /* 0x100fe20008010831 */
[----:B------:R-:W-:Y:S01]  /*2cc0*/  FMNMX.FTZ R44, R28, R31, !PT ;  /* 0x0000001f1c2c7209 */ /* 0x000fe20007810000 */
[----:B------:R-:W-:Y:S01]  /*2cd0*/  FFMA.FTZ R3, R3, UR10, -R49 ;  /* 0x0000000a03037c23 */ /* 0x000fe20008010831 */
[----:B------:R-:W-:-:S02]  /*2ce0*/  ISETP.GT.AND P1, PT, R6, 0x41, PT ;  /* 0x000000410600780c */ /* 0x000fc40003f24270 */
[----:B------:R-:W-:Y:S01]  /*2cf0*/  FSEL R30, R56, -INF , P2 ;  /* 0xff800000381e7808 */ /* 0x000fe20001000000 */
[----:B------:R1:W-:Y:S01]  /*2d00*/  MUFU.EX2 R52, R35 ;  /* 0x0000002300347308 */ /* 0x0003e20000000800 */
[----:B---3--:R-:W-:Y:S02]  /*2d10*/  FMNMX.FTZ R33, R29, R44, !PT ;  /* 0x0000002c1d217209 */ /* 0x008fe40007810000 */
[----:B------:R-:W-:Y:S02]  /*2d20*/  ISETP.GT.AND P2, PT, R6, 0x48, PT ;  /* 0x000000480600780c */ /* 0x000fe40003f44270 */
[----:B------:R-:W-:Y:S01]  /*2d30*/  FSEL R31, R57, -INF , P1 ;  /* 0xff800000391f7808 */ /* 0x000fe20000800000 */
[----:B------:R-:W-:Y:S01]  /*2d40*/  FFMA.FTZ R57, R36, UR10, -R49 ;  /* 0x0000000a24397c23 */ /* 0x000fe20008010831 */
[----:B------:R-:W-:Y:S01]  /*2d50*/  FMNMX.FTZ R44, R30, R33, !PT ;  /* 0x000000211e2c7209 */ /* 0x000fe20007810000 */
[----:B------:R-:W3:Y:S01]  /*2d60*/  MUFU.TANH R69, R69 ;  /* 0x0000004500457308 */ /* 0x000ee20000002400 */
[----:B------:R-:W-:-:S02]  /*2d70*/  ISETP.GT.AND P1, PT, R6, 0x49, PT ;  /* 0x000000490600780c */ /* 0x000fc40003f24270 */
[----:B0-----:R-:W-:Y:S02]  /*2d80*/  FSEL R32, R60, -INF , P2 ;  /* 0xff8000003c207808 */ /* 0x001fe40001000000 */
[----:B-1----:R-:W-:Y:S02]  /*2d90*/  FMNMX.FTZ R35, R31, R44, !PT ;  /* 0x0000002c1f237209 */ /* 0x002fe40007810000 */
[----:B------:R-:W-:Y:S01]  /*2da0*/  ISETP.GT.AND P2, PT, R6, 0x50, PT ;  /* 0x000000500600780c */ /* 0x000fe20003f44270 */
[----:B------:R0:W-:Y:S01]  /*2db0*/  MUFU.EX2 R157, R37 ;  /* 0x00000025009d7308 */ /* 0x0001e20000000800 */
[----:B--2---:R-:W-:Y:S02]  /*2dc0*/  FSEL R33, R61, -INF , P1 ;  /* 0xff8000003d217808 */ /* 0x004fe40000800000 */
[----:B------:R-:W-:Y:S02]  /*2dd0*/  FMNMX.FTZ R44, R32, R35, !PT ;  /* 0x00000023202c7209 */ /* 0x000fe40007810000 */
[----:B------:R-:W-:-:S02]  /*2de0*/  ISETP.GT.AND P1, PT, R6, 0x51, PT ;  /* 0x000000510600780c */ /* 0x000fc40003f24270 */
[----:B------:R-:W-:Y:S01]  /*2df0*/  FSEL R34, R64, -INF , P2 ;  /* 0xff80000040227808 */ /* 0x000fe20001000000 */
[----:B------:R1:W-:Y:S01]  /*2e00*/  MUFU.EX2 R56, R45 ;  /* 0x0000002d00387308 */ /* 0x0003e20000000800 */
[----:B0-----:R-:W-:Y:S01]  /*2e10*/  FMNMX.FTZ R37, R33, R44, !PT ;  /* 0x0000002c21257209 */ /* 0x001fe20007810000 */
[----:B------:R-:W-:Y:S01]  /*2e20*/  FADD.FTZ R64, R153, R48 ;  /* 0x0000003099407221 */ /* 0x000fe20000010000 */
[----:B------:R-:W-:Y:S02]  /*2e30*/  ISETP.GT.AND P2, PT, R6, 0x58, PT ;  /* 0x000000580600780c */ /* 0x000fe40003f44270 */
[----:B-----5:R-:W-:Y:S02]  /*2e40*/  FSEL R35, R65, -INF , P1 ;  /* 0xff80000041237808 */ /* 0x020fe40000800000 */
[----:B------:R-:W-:Y:S01]  /*2e50*/  FMNMX.FTZ R44, R34, R37, !PT ;  /* 0x00000025222c7209 */ /* 0x000fe20007810000 */
[----:B------:R-:W-:Y:S01]  /*2e60*/  MUFU.EX2 R161, R38 ;  /* 0x0000002600a17308 */ /* 0x000fe20000000800 */
[----:B------:R-:W-:-:S02]  /*2e70*/  ISETP.GT.AND P1, PT, R6, 0x59, PT ;  /* 0x000000590600780c */ /* 0x000fc40003f24270 */
[----:B----4-:R-:W-:Y:S02]  /*2e80*/  FSEL R36, R68, -INF , P2 ;  /* 0xff80000044247808 */ /* 0x010fe40001000000 */
[----:B-1----:R-:W-:Y:S01]  /*2e90*/  FMNMX.FTZ R45, R35, R44, !PT ;  /* 0x0000002c232d7209 */ /* 0x002fe20007810000 */
[----:B------:R-:W-:Y:S01]  /*2ea0*/  FFMA.FTZ R44, R39, UR10, -R49 ;  /* 0x0000000a272c7c23 */ /* 0x000fe20008010831 */
[----:B---3--:R-:W-:Y:S01]  /*2eb0*/  FSEL R37, R69, -INF , P1 ;  /* 0xff80000045257808 */ /* 0x008fe20000800000 */
[----:B------:R-:W-:Y:S01]  /*2ec0*/  MUFU.EX2 R53, R53 ;  /* 0x0000003500357308 */ /* 0x000fe20000000800 */
[----:B------:R-:W-:Y:S02]  /*2ed0*/  FMNMX.FTZ R6, R36, R45, !PT ;  /* 0x0000002d24067209 */ /* 0x000fe40007810000 */
[----:B------:R-:W-:Y:S02]  /*2ee0*/  F2FP.BF16.F32.PACK_AB R153, R48, R153 ;  /* 0x000000993099723e */ /* 0x000fe400000010ff */
[----:B------:R-:W-:-:S03]  /*2ef0*/  FMNMX.FTZ R6, R37, R6, !PT ;  /* 0x0000000625067209 */ /* 0x000fc60007810000 */
[----:B------:R-:W0:Y:S02]  /*2f00*/  MUFU.EX2 R60, R57 ;  /* 0x00000039003c7308 */ /* 0x000e240000000800 */
[----:B------:R-:W1:Y:S06]  /*2f10*/  SHFL.BFLY PT, R39, R6, 0x2, 0x1f ;  /* 0x0c401f0006277f89 */ /* 0x000e6c00000e0000 */
[----:B------:R-:W-:Y:S08]  /*2f20*/  MUFU.EX2 R44, R44 ;  /* 0x0000002c002c7308 */ /* 0x000ff00000000800 */
[----:B------:R-:W-:Y:S01]  /*2f30*/  MUFU.EX2 R40, R40 ;  /* 0x0000002800287308 */ /* 0x000fe20000000800 */
[----:B0-----:R-:W-:-:S07]  /*2f40*/  F2FP.BF16.F32.PACK_AB R159, R60, R53 ;  /* 0x000000353c9f723e */ /* 0x001fce00000010ff */
[----:B------:R-:W0:Y:S01]  /*2f50*/  MUFU.EX2 R41, R41 ;  /* 0x0000002900297308 */ /* 0x000e220000000800 */
[----:B-1----:R-:W-:-:S05]  /*2f60*/  FMNMX.FTZ R39, R6, R39, !PT ;  /* 0x0000002706277209 */ /* 0x002fca0007810000 */
[----:B------:R-:W1:Y:S02]  /*2f70*/  SHFL.BFLY PT, R6, R39, 0x1, 0x1f ;  /* 0x0c201f0027067f89 */ /* 0x000e6400000e0000 */
[----:B------:R-:W-:Y:S08]  /*2f80*/  MUFU.EX2 R42, R42 ;  /* 0x0000002a002a7308 */ /* 0x000ff00000000800 */
[----:B------:R-:W2:Y:S01]  /*2f90*/  MUFU.EX2 R43, R43 ;  /* 0x0000002b002b7308 */ /* 0x000ea20000000800 */
[----:B0-----:R-:W-:-:S07]  /*2fa0*/  F2FP.BF16.F32.PACK_AB R163, R41, R40 ;  /* 0x0000002829a3723e */ /* 0x001fce00000010ff */
[----:B------:R-:W-:Y:S01]  /*2fb0*/  MUFU.EX2 R46, R46 ;  /* 0x0000002e002e7308 */ /* 0x000fe20000000800 */
[----:B-1----:R-:W-:-:S07]  /*2fc0*/  FMNMX.FTZ R6, R39, R6, !PT ;  /* 0x0000000627067209 */ /* 0x002fce0007810000 */
[----:B------:R-:W0:Y:S01]  /*2fd0*/  MUFU.EX2 R47, R47 ;  /* 0x0000002f002f7308 */ /* 0x000e220000000800 */
[----:B--2---:R-:W-:Y:S02]  /*2fe0*/  F2FP.BF16.F32.PACK_AB R165, R43, R42 ;  /* 0x0000002a2ba5723e */ /* 0x004fe400000010ff */
[C---:B------:R-:W-:Y:S01]  /*2ff0*/  FSETP.NEU.FTZ.AND P1, PT, R6.reuse, -INF , PT ;  /* 0xff8000000600780b */ /* 0x040fe20003f3d000 */
[----:B------:R-:W-:-:S04]  /*3000*/  FMUL.FTZ R38, R6, UR10 ;  /* 0x0000000a06267c20 */ /* 0x000fc80008410000 */
[----:B------:R-:W-:Y:S01]  /*3010*/  MUFU.EX2 R50, R50 ;  /* 0x0000003200327308 */ /* 0x000fe20000000800 */
[----:B------:R-:W-:-:S05]  /*3020*/  FSEL R38, R38, RZ, P1 ;  /* 0x000000ff26267208 */ /* 0x000fca0000800000 */
        /* <DEDUP_REMOVED lines=25> */
[--C-:B------:R-:W-:Y:S01]  /*31c0*/  FFMA.FTZ R36, R36, UR10, -R38.reuse ;  /* 0x0000000a24247c23 */ /* 0x100fe20008010826 */
[----:B------:R-:W-:Y:S01]  /*31d0*/  FFMA.FTZ R37, R37, UR10, -R38 ;  /* 0x0000000a25257c23 */ /* 0x000fe20008010826 */
[----:B0-----:R-:W-:-:S03]  /*31e0*/  F2FP.BF16.F32.PACK_AB R167, R47, R46 ;  /* 0x0000002e2fa7723e */ /* 0x001fc600000010ff */
[----:B------:R-:W0:Y:S01]  /*31f0*/  MUFU.EX2 R11, R11 ;  /* 0x0000000b000b7308 */ /* 0x000e220000000800 */
[----:B-1----:R-:W-:Y:S01]  /*3200*/  FADD.FTZ R39, R4, R9 ;  /* 0x0000000904277221 */ /* 0x002fe20000010000 */
[----:B------:R-:W-:-:S06]  /*3210*/  F2FP.BF16.F32.PACK_AB R152, R9, R4 ;  /* 0x000000040998723e */ /* 0x000fcc00000010ff */
[----:B------:R-:W1:Y:S01]  /*3220*/  MUFU.EX2 R12, R12 ;  /* 0x0000000c000c7308 */ /* 0x000e620000000800 */
[----:B--2---:R-:W-:Y:S01]  /*3230*/  FADD.FTZ R66, R10, R39 ;  /* 0x000000270a427221 */ /* 0x004fe20000010000 */
[----:B------:R-:W-:Y:S01]  /*3240*/  FADD.FTZ R39, R155, R64 ;  /* 0x000000409b277221 */ /* 0x000fe20000010000 */
[----:B------:R-:W-:-:S03]  /*3250*/  F2FP.BF16.F32.PACK_AB R155, R52, R155 ;  /* 0x0000009b349b723e */ /* 0x000fc600000010ff */
[----:B------:R-:W-:Y:S02]  /*3260*/  FADD.FTZ R64, R52, R39 ;  /* 0x0000002734407221 */ /* 0x000fe40000010000 */
[----:B------:R-:W2:Y:S01]  /*3270*/  MUFU.EX2 R13, R13 ;  /* 0x0000000d000d7308 */ /* 0x000ea20000000800 */
[----:B0-----:R-:W-:Y:S01]  /*3280*/  FADD.FTZ R45, R11, R66 ;  /* 0x000000420b2d7221 */ /* 0x001fe20000010000 */
[----:B------:R-:W-:Y:S01]  /*3290*/  FADD.FTZ R39, R157, R64 ;  /* 0x000000409d277221 */ /* 0x000fe20000010000 */
[----:B------:R-:W-:Y:S02]  /*32a0*/  F2FP.BF16.F32.PACK_AB R154, R11, R10 ;  /* 0x0000000a0b9a723e */ /* 0x000fe400000010ff */
[C---:B------:R-:W-:Y:S01]  /*32b0*/  F2FP.BF16.F32.PACK_AB R157, R56.reuse, R157 ;  /* 0x0000009d389d723e */ /* 0x040fe200000010ff */
        /* <DEDUP_REMOVED lines=8> */
[C---:B------:R-:W-:Y:S02]  /*3340*/  F2FP.BF16.F32.PACK_AB R161, R44.reuse, R161 ;  /* 0x000000a12ca1723e */ /* 0x040fe400000010ff */
[----:B------:R-:W-:Y:S01]  /*3350*/  F2FP.BF16.F32.PACK_AB R156, R13, R12 ;  /* 0x0000000c0d9c723e */ /* 0x000fe200000010ff */
[----:B------:R-:W-:Y:S02]  /*3360*/  FADD.FTZ R39, R44, R39 ;  /* 0x000000272c277221 */ /* 0x000fe40000010000 */
[----:B------:R-:W2:Y:S01]  /*3370*/  MUFU.EX2 R20, R20 ;  /* 0x0000001400147308 */ /* 0x000ea20000000800 */
[----:B0-----:R-:W-:Y:S01]  /*3380*/  FADD.FTZ R66, R14, R45 ;  /* 0x0000002d0e427221 */ /* 0x001fe20000010000 */
[----:B------:R-:W-:-:S06]  /*3390*/  FADD.FTZ R48, R40, R39 ;  /* 0x0000002728307221 */ /* 0x000fcc0000010000 */
[----:B------:R-:W0:Y:S01]  /*33a0*/  MUFU.EX2 R21, R21 ;  /* 0x0000001500157308 */ /* 0x000e220000000800 */
[C---:B-1----:R-:W-:Y:S01]  /*33b0*/  FADD.FTZ R45, R15.reuse, R66 ;  /* 0x000000420f2d7221 */ /* 0x042fe20000010000 */
[----:B------:R-:W-:-:S06]  /*33c0*/  F2FP.BF16.F32.PACK_AB R158, R15, R14 ;  /* 0x0000000e0f9e723e */ /* 0x000fcc00000010ff */
[----:B------:R-:W1:Y:S01]  /*33d0*/  MUFU.EX2 R24, R24 ;  /* 0x0000001800187308 */ /* 0x000e620000000800 */
[----:B--2---:R-:W-:-:S07]  /*33e0*/  FADD.FTZ R38, R20, R45 ;  /* 0x0000002d14267221 */ /* 0x004fce0000010000 */
[----:B------:R-:W2:Y:S01]  /*33f0*/  MUFU.EX2 R25, R25 ;  /* 0x0000001900197308 */ /* 0x000ea20000000800 */
[C---:B0-----:R-:W-:Y:S01]  /*3400*/  FADD.FTZ R45, R21.reuse, R38 ;  /* 0x00000026152d7221 */ /* 0x041fe20000010000 */
[----:B------:R-:W-:-:S06]  /*3410*/  F2FP.BF16.F32.PACK_AB R160, R21, R20 ;  /* 0x0000001415a0723e */ /* 0x000fcc00000010ff */
[----:B------:R-:W0:Y:S01]  /*3420*/  MUFU.EX2 R26, R26 ;  /* 0x0000001a001a7308 */ /* 0x000e220000000800 */
[----:B-1----:R-:W-:Y:S01]  /*3430*/  FADD.FTZ R38, R24, R45 ;  /* 0x0000002d18267221 */ /* 0x002fe20000010000 */
[----:B------:R-:W-:-:S04]  /*3440*/  FADD.FTZ R45, R41, R48 ;  /* 0x00000030292d7221 */ /* 0x000fc80000010000 */
[----:B------:R-:W-:Y:S02]  /*3450*/  FADD.FTZ R10, R42, R45 ;  /* 0x0000002d2a0a7221 */ /* 0x000fe40000010000 */
[----:B------:R-:W1:Y:S01]  /*3460*/  MUFU.EX2 R27, R27 ;  /* 0x0000001b001b7308 */ /* 0x000e620000000800 */
[----:B--2---:R-:W-:Y:S01]  /*3470*/  FADD.FTZ R39, R25, R38 ;  /* 0x0000002619277221 */ /* 0x004fe20000010000 */
[----:B------:R-:W-:Y:S01]  /*3480*/  FADD.FTZ R11, R43, R10 ;  /* 0x0000000a2b0b7221 */ /* 0x000fe20000010000 */
[----:B------:R-:W-:-:S03]  /*3490*/  F2FP.BF16.F32.PACK_AB R162, R25, R24 ;  /* 0x0000001819a2723e */ /* 0x000fc600000010ff */
[----:B------:R-:W-:Y:S02]  /*34a0*/  FADD.FTZ R10, R46, R11 ;  /* 0x0000000b2e0a7221 */ /* 0x000fe40000010000 */
[----:B------:R-:W2:Y:S01]  /*34b0*/  MUFU.EX2 R28, R28 ;  /* 0x0000001c001c7308 */ /* 0x000ea20000000800 */
[----:B0-----:R-:W-:Y:S01]  /*34c0*/  FADD.FTZ R4, R26, R39 ;  /* 0x000000271a047221 */ /* 0x001fe20000010000 */
[----:B------:R-:W-:-:S04]  /*34d0*/  FADD.FTZ R11, R47, R10 ;  /* 0x0000000a2f0b7221 */ /* 0x000fc80000010000 */
[----:B------:R-:W-:Y:S02]  /*34e0*/  FADD.FTZ R10, R50, R11 ;  /* 0x0000000b320a7221 */ /* 0x000fe40000010000 */
        /* <DEDUP_REMOVED lines=38> */
[----:B------:R2:W0:Y:S01]  /*3750*/  MUFU.EX2 R175, R3 ;  /* 0x0000000300af7308 */ /* 0x0004220000000800 */
[----:B-1----:R-:W-:Y:S01]  /*3760*/  FADD.FTZ R10, R62, R11 ;  /* 0x0000000b3e0a7221 */ /* 0x002fe20000010000 */
[C---:B--2---:R-:W-:Y:S01]  /*3770*/  FADD.FTZ R3, R37.reuse, R4 ;  /* 0x0000000425037221 */ /* 0x044fe20000010000 */
[----:B------:R-:W-:Y:S02]  /*3780*/  F2FP.BF16.F32.PACK_AB R174, R37, R36 ;  /* 0x0000002425ae723e */ /* 0x000fe400000010ff */
[C---:B0-----:R-:W-:Y:S01]  /*3790*/  FADD.FTZ R4, R175.reuse, R10 ;  /* 0x0000000aaf047221 */ /* 0x041fe20000010000 */
[----:B------:R-:W-:Y:S01]  /*37a0*/  F2FP.BF16.F32.PACK_AB R175, R175, R62 ;  /* 0x0000003eafaf723e */ /* 0x000fe200000010ff */
[----:B------:R-:W-:Y:S06]  /*37b0*/  @!P0 BRA `(.L_x_13624) ;  /* 0x0000000000048947 */ /* 0x000fec0003800000 */
[----:B------:R-:W-:Y:S01]  /*37c0*/  BPT.TRAP 0x1 ;  /* 0x000000040000795c */ /* 0x000fe20000300000 */
.L_x_13624:
[----:B------:R0:W1:Y:S01]  /*37d0*/  SYNCS.PHASECHK.TRANS64.TRYWAIT P1, [UR22+0x22850], R8 ;  /* 0x02285008ff0075a7 */ /* 0x0000620008020156 */
[----:B------:R-:W-:Y:S05]  /*37e0*/  @!P0 BRA `(.L_x_13625) ;  /* 0x0000000000048947 */ /* 0x000fea0003800000 */
[----:B------:R-:W-:Y:S01]  /*37f0*/  BPT.TRAP 0x1 ;  /* 0x000000040000795c */ /* 0x000fe20000300000 */
.L_x_13625:
[----:B-1----:R-:W-:Y:S05]  /*3800*/  @P1 BRA `(.L_x_13626) ;  /* 0x0000000000081947 */ /* 0x002fea0003800000 */
[----:B------:R-:W1:Y:S02]  /*3810*/  SYNCS.PHASECHK.TRANS64.TRYWAIT P1, [UR22+0x22850], R8 ;  /* 0x02285008ff0075a7 */ /* 0x000e640008020156 */
[----:B-1----:R-:W-:Y:S05]  /*3820*/  @!P1 BRA `(.L_x_13627) ;  /* 0x000000c400549947 */ /* 0x002fea0003800000 */
.L_x_13626:
        /* <DEDUP_REMOVED lines=43> */
.L_x_13628:
[----:B------:R-:W-:Y:S01]  /*3ae0*/  UISETP.NE.AND UP0, UPT, UR46, URZ, UPT ;  /* 0x0000003f2e00728c */ /* 0x000fe2000bf05270 */
[----:B------:R-:W2:Y:S01]  /*3af0*/  S2UR UR18, SR_CgaCtaId ;  /* 0x00000000001279c3 */ /* 0x000ea20000008800 */
[----:B------:R-:W-:Y:S01]  /*3b00*/  UMOV UR15, UR43 ;  /* 0x0000002b000f7c82 */ /* 0x000fe20008000000 */
[----:B------:R-:W-:Y:S02]  /*3b10*/  UIMAD UR11, UR42, UR11, -UR14 ;  /* 0x0000000b2a0b72a4 */ /* 0x000fe4000f8e0a0e */
[----:B------:R-:W-:Y:S02]  /*3b20*/  UIADD3 UR22, UR22, 0x22860, URZ ;  /* 0x0002286016167890 */ /* 0x000fe4000fffe03f */
[----:B------:R-:W-:-:S04]  /*3b30*/  UIADD3 UR23, UR40, -0x2, URZ ;  /* 0xfffffffe28177890 */ /* 0x000fc8000fffe03f */
[----:B------:R-:W-:Y:S01]  /*3b40*/  @UP0 ULDC UR6, c[0x0][0x44c] ;  /* 0x0001130000060ab9 */ /* 0x000fe20000000800 */
[----:B------:R-:W-:Y:S01]  /*3b50*/  @UP0 ULDC UR19, c[0x0][0x450] ;  /* 0x0001140000130ab9 */ /* 0x000fe20000000800 */
[----:B------:R-:W-:-:S04]  /*3b60*/  UIMAD.WIDE.U32 UR6, UR43, UR6, URZ ;  /* 0x000000062b0672a5 */ /* 0x000fc8000f8e003f */
[----:B------:R-:W-:-:S04]  /*3b70*/  @UP0 USHF.R.U32.HI UR15, URZ, UR19, UR7 ;  /* 0x000000133f0f0299 */ /* 0x000fc80008011607 */
[----:B------:R-:W-:-:S04]  /*3b80*/  UIADD3 UR6, UR11, UR15, URZ ;  /* 0x0000000f0b067290 */ /* 0x000fc8000fffe03f */
[----:B------:R-:W-:Y:S02]  /*3b90*/  UIMAD.WIDE UR6, UR6, 0x2aaaaaab, URZ ;  /* 0x2aaaaaab060678a5 */ /* 0x000fe4000f8e023f */
[----:B--2---:R-:W-:Y:S02]  /*3ba0*/  UPRMT UR22, UR18, 0x654, UR22 ;  /* 0x0000065412167896 */ /* 0x004fe40008000016 */
[----:B------:R-:W-:-:S04]  /*3bb0*/  USHF.R.U32.HI UR6, URZ, 0x1f, UR7 ;  /* 0x0000001f3f067899 */ /* 0x000fc80008011607 */
[----:B------:R-:W-:-:S03]  /*3bc0*/  ULEA.HI.SX32 UR6, UR7, UR6, 0x1c ;  /* 0x0000000607067291 */ /* 0x000fc6000f8fe23f */
[----:B------:R-:W-:Y:S01]  /*3bd0*/  SYNCS.ARRIVE.TRANS64.RED.A1T0 RZ, [UR22], RZ ;  /* 0x000000ffffff79a7 */ /* 0x000fe20008100416 */
[----:B------:R-:W-:-:S04]  /*3be0*/  UISETP.LT.AND UP0, UPT, URZ, UR6, UPT ;  /* 0x000000063f00728c */ /* 0x000fc8000bf01270 */
[----:B------:R-:W-:-:S04]  /*3bf0*/  USEL UR22, URZ, UR6, !UP0 ;  /* 0x000000063f167287 */ /* 0x000fc8000c000000 */
[----:B------:R-:W-:-:S06]  /*3c00*/  UISETP.GE.AND UP0, UPT, UR23, UR22, UPT ;  /* 0x000000161700728c */ /* 0x000fcc000bf06270 */
[----:B------:R-:W-:-:S13]  /*3c10*/  PLOP3.LUT P1, PT, PT, PT, UP0, 0x80, 0x0 ;  /* 0x000000000000781c */ /* 0x000fda0003f2f008 */
[----:B------:R-:W-:Y:S05]  /*3c20*/  @!P1 BRA `(.L_x_13629) ;  /* 0x0000002800bc9947 */ /* 0x000fea0003800000 */
[----:B-1----:R-:W-:Y:S01]  /*3c30*/  IMAD.MOV.U32 R9, RZ, RZ, R5 ;  /* 0x000000ffff097224 */ /* 0x002fe200078e0005 */
[----:B0-----:R-:W-:Y:S01]  /*3c40*/  MOV R8, R6 ;  /* 0x0000000600087202 */ /* 0x001fe20000000f00 */
[----:B------:R-:W-:Y:S01]  /*3c50*/  ULDC UR27, c[0x0][0x288] ;  /* 0x0000a200001b7ab9 */ /* 0x000fe20000000800 */
[----:B------:R-:W-:Y:S01]  /*3c60*/  ULDC UR28, c[0x0][0x9d8] ;  /* 0x00027600001c7ab9 */ /* 0x000fe20000000800 */
[----:B------:R-:W-:-:S05]  /*3c70*/  ULDC UR24, c[0x0][0x988] ;  /* 0x0002620000187ab9 */ /* 0x000fca0000000800 */
.L_x_13640:
[----:B------:R-:W-:-:S04]  /*3c80*/  UIADD3 UR36, UR36, 0x1, URZ ;  /* 0x0000000124247890 */ /* 0x000fc8000fffe03f */
[----:B------:R-:W-:-:S04]  /*3c90*/  UISETP.NE.AND UP0, UPT, UR36, 0x2, UPT ;  /* 0x000000022400788c */ /* 0x000fc8000bf05270 */
[----:B------:R-:W-:Y:S02]  /*3ca0*/  USEL UR6, URZ, 0x1, UP0 ;  /* 0x000000013f067887 */ /* 0x000fe40008000000 */
[----:B------:R-:W-:Y:S02]  /*3cb0*/  USEL UR36, UR36, URZ, UP0 ;  /* 0x0000003f24247287 */ /* 0x000fe40008000000 */
[----:B------:R-:W-:Y:S01]  /*3cc0*/  ULOP3.LUT UR37, UR37, UR6, URZ, 0x3c, !UPT ;  /* 0x0000000625257292 */ /* 0x000fe2000f8e3c3f */
[----:B01----:R-:W-:Y:S11]  /*3cd0*/  @!P0 BRA `(.L_x_13630) ;  /* 0x0000000000048947 */ /* 0x003ff60003800000 */
[----:B------:R-:W-:Y:S01]  /*3ce0*/  BPT.TRAP 0x1 ;  /* 0x000000040000795c */ /* 0x000fe20000300000 */
.L_x_13630:
        /* <DEDUP_REMOVED lines=9> */
.L_x_13631:
[----:B-1----:R-:W-:Y:S05]  /*3d80*/  @P1 BRA `(.L_x_13632) ;  /* 0x0000000000081947 */ /* 0x002fea0003800000 */
[----:B------:R-:W1:Y:S02]  /*3d90*/  SYNCS.PHASECHK.TRANS64.TRYWAIT P1, [UR26+0x22830], R7 ;  /* 0x02283007ff0075a7 */ /* 0x000e64000802015a */
[----:B-1----:R-:W-:Y:S05]  /*3da0*/  @!P1 BRA `(.L_x_13633) ;  /* 0x000000c0000c9947 */ /* 0x002fea0003800000 */
.L_x_13632:
        /* <DEDUP_REMOVED lines=26> */
.L_x_13634:
[----:B------:R-:W-:Y:S01]  /*3f50*/  UISETP.NE.AND UP0, UPT, UR46, URZ, UPT ;  /* 0x0000003f2e00728c */ /* 0x000fe2000bf05270 */
[----:B------:R-:W-:Y:S02]  /*3f60*/  VIADD R5, R16, UR43 ;  /* 0x0000002b10057c36 */ /* 0x000fe40008000000 */
[----:B------:R-:W-:Y:S01]  /*3f70*/  FMUL.FTZ R14, R161, UR28 ;  /* 0x0000001ca10e7c20 */ /* 0x000fe20008410000 */
[----:B------:R-:W-:Y:S01]  /*3f80*/  FMUL.FTZ R6, R152, UR28 ;  /* 0x0000001c98067c20 */ /* 0x000fe20008410000 */
[----:B------:R-:W-:Y:S01]  /*3f90*/  FMUL.FTZ R152, R169, UR28 ;  /* 0x0000001ca9987c20 */ /* 0x000fe20008410000 */
[----:B------:R-:W-:Y:S01]  /*3fa0*/  FMUL.FTZ R13, R160, UR28 ;  /* 0x0000001ca00d7c20 */ /* 0x000fe20008410000 */
[----:B------:R-:W-:Y:S01]  /*3fb0*/  PLOP3.LUT P1, PT, PT, PT, UP0, 0x80, 0x0 ;  /* 0x000000000000781c */ /* 0x000fe20003f2f008 */
[----:B------:R-:W2:Y:S01]  /*3fc0*/  LDC R169, c[0x0][0x2f0] ;  /* 0x0000bc00ffa97b82 */ /* 0x000ea20000000800 */
[----:B------:R-:W-:Y:S01]  /*3fd0*/  PLOP3.LUT P2, PT, PT, PT, UP0, 0x80, 0x0 ;  /* 0x000000000000781c */ /* 0x000fe20003f4f008 */
[----:B------:R-:W-:Y:S01]  /*3fe0*/  FMUL.FTZ R160, R167, UR28 ;  /* 0x0000001ca7a07c20 */ /* 0x000fe20008410000 */
[----:B------:R-:W-:Y:S01]  /*3ff0*/  FMUL.FTZ R154, R154, UR28 ;  /* 0x0000001c9a9a7c20 */ /* 0x000fe20008410000 */
[----:B------:R-:W-:Y:S01]  /*4000*/  @UP0 ULDC UR6, c[0x0][0x44c] ;  /* 0x0001130000060ab9 */ /* 0x000fe20000000800 */
[----:B------:R-:W-:-:S02]  /*4010*/  IMAD.MOV.U32 R200, RZ, RZ, -0x2 ;  /* 0xfffffffeffc87424 */ /* 0x000fc400078e00ff */
[----:B------:R-:W-:Y:S01]  /*4020*/  FMUL.FTZ R10, R153, UR28 ;  /* 0x0000001c990a7c20 */ /* 0x000fe20008410000 */
[----:B------:R-:W-:Y:S01]  /*4030*/  FMUL.FTZ R153, R155, UR28 ;  /* 0x0000001c9b997c20 */ /* 0x000fe20008410000 */
[----:B------:R-:W-:Y:S01]  /*4040*/  FMUL.FTZ R155, R158, UR28 ;  /* 0x0000001c9e9b7c20 */ /* 0x000fe20008410000 */
[----:B------:R-:W3:Y:S01]  /*4050*/  MUFU.TANH R154, R154 ;  /* 0x0000009a009a7308 */ /* 0x000ee20000002400 */
        /* <DEDUP_REMOVED lines=9> */
[----:B------:R-:W4:Y:S01]  /*40f0*/  MUFU.TANH R153, R153 ;  /* 0x0000009900997308 */ /* 0x000f220000002400 */
[----:B------:R-:W-:Y:S01]  /*4100*/  UIMAD UR6, UR23, -0x60, UR6 ;  /* 0xffffffa0170678a4 */ /* 0x000fe2000f8e0206 */
[----:B------:R-:W-:Y:S01]  /*4110*/  FMUL.FTZ R12, R157, UR28 ;  /* 0x0000001c9d0c7c20 */ /* 0x000fe20008410000 */
[----:B------:R-:W5:Y:S01]  /*4120*/  SHFL.IDX PT, R167, R5, 0x1, 0x1c1f ;  /* 0x003c1f0005a77f89 */ /* 0x000f6200000e0000 */
[----:B------:R-:W-:Y:S01]  /*4130*/  FMUL.FTZ R157, R163, UR28 ;  /* 0x0000001ca39d7c20 */ /* 0x000fe20008410000 */
[----:B------:R-:W-:Y:S01]  /*4140*/  FMUL.FTZ R159, R166, UR28 ;  /* 0x0000001ca69f7c20 */ /* 0x000fe20008410000 */
[----:B------:R-:W-:Y:S01]  /*4150*/  FMUL.FTZ R162, R170, UR28 ;  /* 0x0000001caaa27c20 */ /* 0x000fe20008410000 */
[----:B------:R-:W-:Y:S01]  /*4160*/  IMAD R200, R17, R200, UR6 ;  /* 0x0000000611c87e24 */ /* 0x000fe2000f8e02c8 */
[----:B------:R-:W0:Y:S01]  /*4170*/  MUFU.TANH R155, R155 ;  /* 0x0000009b009b7308 */ /* 0x000e220000002400 */
[----:B------:R-:W-:Y:S01]  /*4180*/  FMUL.FTZ R161, R171, UR28 ;  /* 0x0000001caba17c20 */ /* 0x000fe20008410000 */
[----:B------:R-:W-:Y:S01]  /*4190*/  FMUL.FTZ R163, R174, UR28 ;  /* 0x0000001caea37c20 */ /* 0x000fe20008410000 */
[----:B--2---:R-:W-:-:S02]  /*41a0*/  IMAD R200, R169, UR42, R200 ;  /* 0x0000002aa9c87c24 */ /* 0x004fc4000f8e02c8 */
        /* <DEDUP_REMOVED lines=13> */
[----:B------:R-:W1:Y:S01]  /*4280*/  SHFL.IDX PT, R5, R5, RZ, 0x1c1f ;  /* 0x001c1fff05057589 */ /* 0x000e6200000e0000 */
[----:B------:R-:W-:Y:S01]  /*4290*/  FMUL.FTZ R183, R180, UR28 ;  /* 0x0000001cb4b77c20 */ /* 0x000fe20008410000 */
[----:B-----5:R-:W-:Y:S01]  /*42a0*/  IADD3 R178, R167, -UR27, R200 ;  /* 0x8000001ba7b27c10 */ /* 0x020fe2000fffe0c8 */
[----:B------:R-:W-:Y:S01]  /*42b0*/  FMUL.FTZ R167, R182, UR28 ;  /* 0x0000001cb6a77c20 */ /* 0x000fe20008410000 */
[----:B------:R-:W-:Y:S01]  /*42c0*/  FMUL.FTZ R180, R188, UR28 ;  /* 0x0000001cbcb47c20 */ /* 0x000fe20008410000 */
[----:B------:R-:W-:Y:S01]  /*42d0*/  FMUL.FTZ R196, R196, UR28 ;  /* 0x0000001cc4c47c20 */ /* 0x000fe20008410000 */
[C---:B------:R-:W-:Y:S01]  /*42e0*/  ISETP.GT.AND P1, PT, R178.reuse, RZ, PT ;  /* 0x000000ffb200720c */ /* 0x040fe20003f24270 */
[----:B------:R-:W5:Y:S01]  /*42f0*/  MUFU.TANH R157, R157 ;  /* 0x0000009d009d7308 */ /* 0x000f620000002400 */
[----:B------:R-:W-:Y:S01]  /*4300*/  ISETP.GT.AND P2, PT, R178, 0x1, PT ;  /* 0x00000001b200780c */ /* 0x000fe20003f44270 */
[----:B------:R-:W-:Y:S01]  /*4310*/  UMOV UR10, UR24 ;  /* 0x00000018000a7c82 */ /* 0x000fe20008000000 */
[----:B---3--:R-:W-:Y:S01]  /*4320*/  FSEL R154, R154, -INF , P1 ;  /* 0xff8000009a9a7808 */ /* 0x008fe20000800000 */
[----:B------:R-:W-:Y:S01]  /*4330*/  FMUL.FTZ R186, R192, UR28 ;  /* 0x0000001cc0ba7c20 */ /* 0x000fe20008410000 */
[----:B------:R-:W-:Y:S01]  /*4340*/  ISETP.GT.AND P1, PT, R178, 0x8, PT ;  /* 0x00000008b200780c */ /* 0x000fe20003f24270 */
[----:B------:R-:W-:Y:S01]  /*4350*/  FMUL.FTZ R192, R197, UR28 ;  /* 0x0000001cc5c07c20 */ /* 0x000fe20008410000 */
[----:B----4-:R-:W-:Y:S01]  /*4360*/  FSEL R153, R153, -INF , P2 ;  /* 0xff80000099997808 */ /* 0x010fe20001000000 */
[----:B------:R-:W3:Y:S01]  /*4370*/  MUFU.TANH R159, R159 ;  /* 0x0000009f009f7308 */ /* 0x000ee20000002400 */
[----:B------:R-:W-:Y:S01]  /*4380*/  FMNMX.FTZ R170, R154, R9, !PT ;  /* 0x000000099aaa7209 */ /* 0x000fe20007810000 */
[----:B------:R-:W-:Y:S01]  /*4390*/  UIADD3 UR6, UR26, 0x22840, URZ ;  /* 0x000228401a067890 */ /* 0x000fe2000fffe03f */
[----:B------:R-:W-:-:S02]  /*43a0*/  ISETP.GT.AND P2, PT, R178, 0x9, PT ;  /* 0x00000009b200780c */ /* 0x000fc40003f44270 */
[----:B0-----:R-:W-:Y:S01]  /*43b0*/  FSEL R155, R155, -INF , P1 ;  /* 0xff8000009b9b7808 */ /* 0x001fe20000800000 */
[----:B------:R-:W-:Y:S01]  /*43c0*/  UPRMT UR6, UR25, 0x654, UR6 ;  /* 0x0000065419067896 */ /* 0x000fe20008000006 */
[----:B------:R-:W-:Y:S01]  /*43d0*/  FMNMX.FTZ R170, R153, R170, !PT ;  /* 0x000000aa99aa7209 */ /* 0x000fe20007810000 */
[----:B------:R-:W0:Y:S01]  /*43e0*/  MUFU.TANH R160, R160 ;  /* 0x000000a000a07308 */ /* 0x000e220000002400 */
[----:B------:R-:W-:Y:S02]  /*43f0*/  ISETP.GT.AND P1, PT, R178, 0x10, PT ;  /* 0x00000010b200780c */ /* 0x000fe40003f24270 */
[----:B--2---:R-:W-:Y:S02]  /*4400*/  FSEL R156, R156, -INF , P2 ;  /* 0xff8000009c9c7808 */ /* 0x004fe40001000000 */
[----:B------:R-:W-:Y:S01]  /*4410*/  FMNMX.FTZ R171, R155, R170, !PT ;  /* 0x000000aa9bab7209 */ /* 0x000fe20007810000 */
[----:B------:R-:W-:Y:S01]  /*4420*/  FMUL.FTZ R170, R187, UR28 ;  /* 0x0000001cbbaa7c20 */ /* 0x000fe20008410000 */
[----:B------:R-:W-:Y:S01]  /*4430*/  ISETP.GT.AND P2, PT, R178, 0x11, PT ;  /* 0x00000011b200780c */ /* 0x000fe20003f44270 */
[----:B------:R-:W2:Y:S01]  /*4440*/  MUFU.TANH R162, R162 ;  /* 0x000000a200a27308 */ /* 0x000ea20000002400 */
[----:B-1----:R-:W-:Y:S01]  /*4450*/  FSEL R158, R158, -INF , P1 ;  /* 0xff8000009e9e7808 */ /* 0x002fe20000800000 */
[----:B------:R-:W-:Y:S01]  /*4460*/  SYNCS.ARRIVE.TRANS64.RED.A1T0 RZ, [UR6], RZ ;  /* 0x000000ffffff79a7 */ /* 0x000fe20008100406 */
[----:B------:R-:W-:-:S02]  /*4470*/  FMNMX.FTZ R171, R156, R171, !PT ;  /* 0x000000ab9cab7209 */ /* 0x000fc40007810000 */
[----:B------:R-:W-:Y:S02]  /*4480*/  ISETP.GT.AND P1, PT, R178, 0x18, PT ;  /* 0x00000018b200780c */ /* 0x000fe40003f24270 */
[----:B-----5:R-:W-:Y:S01]  /*4490*/  FSEL R157, R157, -INF , P2 ;  /* 0xff8000009d9d7808 */ /* 0x020fe20001000000 */
[----:B------:R-:W1:Y:S01]  /*44a0*/  MUFU.TANH R161, R161 ;  /* 0x000000a100a17308 */ /* 0x000e620000002400 */
[----:B------:R-:W-:Y:S02]  /*44b0*/  FMNMX.FTZ R174, R158, R171, !PT ;  /* 0x000000ab9eae7209 */ /* 0x000fe40007810000 */
[C---:B------:R-:W-:Y:S02]  /*44c0*/  ISETP.GT.AND P2, PT, R178.reuse, 0x19, PT ;  /* 0x00000019b200780c */ /* 0x040fe40003f44270 */
[----:B---3--:R-:W-:Y:S02]  /*44d0*/  FSEL R159, R159, -INF , P1 ;  /* 0xff8000009f9f7808 */ /* 0x008fe40000800000 */
[----:B------:R-:W-:Y:S01]  /*44e0*/  FMNMX.FTZ R174, R157, R174, !PT ;  /* 0x000000ae9dae7209 */ /* 0x000fe20007810000 */
[----:B------:R-:W3:Y:S01]  /*44f0*/  MUFU.TANH R163, R163 ;  /* 0x000000a300a37308 */ /* 0x000ee20000002400 */
[----:B------:R-:W-:-:S02]  /*4500*/  ISETP.GT.AND P1, PT, R178, 0x20, PT ;  /* 0x00000020b200780c */ /* 0x000fc40003f24270 */
[----:B0-----:R-:W-:Y:S02]  /*4510*/  FSEL R160, R160, -INF , P2 ;  /* 0xff800000a0a07808 */ /* 0x001fe40001000000 */
[----:B------:R-:W-:Y:S01]  /*4520*/  FMNMX.FTZ R171, R159, R174, !PT ;  /* 0x000000ae9fab7209 */ /* 0x000fe20007810000 */
[----:B------:R-:W-:Y:S01]  /*4530*/  FMUL.FTZ R174, R190, UR28 ;  /* 0x0000001cbeae7c20 */ /* 0x000fe20008410000 */
[----:B------:R-:W-:Y:S01]  /*4540*/  ISETP.GT.AND P2, PT, R178, 0x21, PT ;  /* 0x00000021b200780c */ /* 0x000fe20003f44270 */
[----:B------:R-:W0:Y:S01]  /*4550*/  MUFU.TANH R164, R164 ;  /* 0x000000a400a47308 */ /* 0x000e220000002400 */
[----:B--2---:R-:W-:Y:S01]  /*4560*/  FSEL R162, R162, -INF , P1 ;  /* 0xff800000a2a27808 */ /* 0x004fe20000800000 */
[----:B------:R-:W-:Y:S01]  /*4570*/  FMUL.FTZ R190, R173, UR28 ;  /* 0x0000001cadbe7c20 */ /* 0x000fe20008410000 */
[----:B------:R-:W-:Y:S02]  /*4580*/  FMNMX.FTZ R171, R160, R171, !PT ;  /* 0x000000aba0ab7209 */ /* 0x000fe40007810000 */
[----:B------:R-:W-:-:S02]  /*4590*/  ISETP.GT.AND P1, PT, R178, 0x28, PT ;  /* 0x00000028b200780c */ /* 0x000fc40003f24270 */
[----:B-1----:R-:W-:Y:S01]  /*45a0*/  FSEL R161, R161, -INF , P2 ;  /* 0xff800000a1a17808 */ /* 0x002fe20001000000 */
[----:B------:R-:W1:Y:S01]  /*45b0*/  MUFU.TANH R165, R165 ;  /* 0x000000a500a57308 */ /* 0x000e620000002400 */
[----:B------:R-:W-:Y:S02]  /*45c0*/  FMNMX.FTZ R182, R162, R171, !PT ;  /* 0x000000aba2b67209 */ /* 0x000fe40007810000 */
[C---:B------:R-:W-:Y:S02]  /*45d0*/  ISETP.GT.AND P2, PT, R178.reuse, 0x29, PT ;  /* 0x00000029b200780c */ /* 0x040fe40003f44270 */
[----:B---3--:R-:W-:Y:S02]  /*45e0*/  FSEL R163, R163, -INF , P1 ;  /* 0xff800000a3a37808 */ /* 0x008fe40000800000 */
[----:B------:R-:W-:Y:S01]  /*45f0*/  FMNMX.FTZ R182, R161, R182, !PT ;  /* 0x000000b6a1b67209 */ /* 0x000fe20007810000 */
[----:B------:R-:W2:Y:S01]  /*4600*/  MUFU.TANH R166, R166 ;  /* 0x000000a600a67308 */ /* 0x000ea20000002400 */
[----:B------:R-:W-:-:S02]  /*4610*/  ISETP.GT.AND P1, PT, R178, 0x30, PT ;  /* 0x00000030b200780c */ /* 0x000fc40003f24270 */
[----:B0-----:R-:W-:Y:S02]  /*4620*/  FSEL R164, R164, -INF , P2 ;  /* 0xff800000a4a47808 */ /* 0x001fe40001000000 */
[----:B------:R-:W-:Y:S02]  /*4630*/  FMNMX.FTZ R171, R163, R182, !PT ;  /* 0x000000b6a3ab7209 */ /* 0x000fe40007810000 */
[----:B------:R-:W-:Y:S01]  /*4640*/  ISETP.GT.AND P2, PT, R178, 0x31, PT ;  /* 0x00000031b200780c */ /* 0x000fe20003f44270 */
[----:B------:R-:W0:Y:S01]  /*4650*/  MUFU.TANH R167, R167 ;  /* 0x000000a700a77308 */ /* 0x000e220000002400 */
[----:B-1----:R-:W-:Y:S02]  /*4660*/  FSEL R165, R165, -INF , P1 ;  /* 0xff800000a5a57808 */ /* 0x002fe40000800000 */
[----:B------:R-:W-:Y:S02]  /*4670*/  FMNMX.FTZ R182, R164, R171, !PT ;  /* 0x000000aba4b67209 */ /* 0x000fe40007810000 */
[----:B------:R-:W-:-:S02]  /*4680*/  ISETP.GT.AND P1, PT, R178, 0x38, PT ;  /* 0x00000038b200780c */ /* 0x000fc40003f24270 */
[----:B------:R-:W-:Y:S01]  /*4690*/  FMNMX.FTZ R171, R165, R182, !PT ;  /* 0x000000b6a5ab7209 */ /* 0x000fe20007810000 */
        /* <DEDUP_REMOVED lines=13> */
[----:B--2---:R-:W-:Y:S02]  /*4770*/  FSEL R169, R169, -INF , P1 ;  /* 0xff800000a9a97808 */ /* 0x004fe40000800000 */
[----:B------:R-:W-:Y:S02]  /*4780*/  ISETP.GT.AND P1, PT, R178, 0x48, PT ;  /* 0x00000048b200780c */ /* 0x000fe40003f24270 */
[----:B------:R-:W-:-:S03]  /*4790*/  FMNMX.FTZ R171, R169, R182, !PT ;  /* 0x000000b6a9ab7209 */ /* 0x000fc60007810000 */
[----:B------:R2:W3:Y:S01]  /*47a0*/  MUFU.TANH R175, R191 ;  /* 0x000000bf00af7308 */ /* 0x0004e20000002400 */
[----:B0-----:R-:W-:Y:S02]  /*47b0*/  FSEL R170, R170, -INF , P2 ;  /* 0xff800000aaaa7808 */ /* 0x001fe40001000000 */
[----:B------:R-:W-:Y:S02]  /*47c0*/  ISETP.GT.AND P2, PT, R178, 0x49, PT ;  /* 0x00000049b200780c */ /* 0x000fe40003f44270 */
[----:B------:R-:W-:-:S03]  /*47d0*/  FMNMX.FTZ R171, R170, R171, !PT ;  /* 0x000000abaaab7209 */ /* 0x000fc60007810000 */
[----:B------:R0:W4:Y:S01]  /*47e0*/  MUFU.TANH R179, R194 ;  /* 0x000000c200b37308 */ /* 0x0001220000002400 */
[----:B-1----:R-:W-:Y:S01]  /*47f0*/  FSEL R174, R174, -INF , P1 ;  /* 0xff800000aeae7808 */ /* 0x002fe20000800000 */
[----:B--2---:R-:W-:Y:S01]  /*4800*/  FMUL.FTZ R191, R176, UR28 ;  /* 0x0000001cb0bf7c20 */ /* 0x004fe20008410000 */
[----:B------:R-:W-:Y:S02]  /*4810*/  ISETP.GT.AND P1, PT, R178, 0x50, PT ;  /* 0x00000050b200780c */ /* 0x000fe40003f24270 */
[----:B------:R-:W-:-:S03]  /*4820*/  FMNMX.FTZ R182, R174, R171, !PT ;  /* 0x000000abaeb67209 */ /* 0x000fc60007810000 */
[----:B------:R-:W1:Y:S01]  /*4830*/  MUFU.TANH R195, R195 ;  /* 0x000000c300c37308 */ /* 0x000e620000002400 */
[----:B---3--:R-:W-:Y:S01]  /*4840*/  FSEL R175, R175, -INF , P2 ;  /* 0xff800000afaf7808 */ /* 0x008fe20001000000 */
[----:B0-----:R-:W-:Y:S01]  /*4850*/  FMUL.FTZ R194, R172, UR28 ;  /* 0x0000001cacc27c20 */ /* 0x001fe20008410000 */
[----:B------:R-:W-:Y:S02]  /*4860*/  ISETP.GT.AND P2, PT, R178, 0x51, PT ;  /* 0x00000051b200780c */ /* 0x000fe40003f44270 */
[----:B------:R-:W-:-:S03]  /*4870*/  FMNMX.FTZ R182, R175, R182, !PT ;  /* 0x000000b6afb67209 */ /* 0x000fc60007810000 */
[----:B------:R-:W0:Y:S01]  /*4880*/  MUFU.TANH R198, R198 ;  /* 0x000000c600c67308 */ /* 0x000e220000002400 */
[----:B----4-:R-:W-:Y:S02]  /*4890*/  FSEL R171, R179, -INF , P1 ;  /* 0xff800000b3ab7808 */ /* 0x010fe40000800000 */
[----:B------:R-:W-:Y:S02]  /*48a0*/  ISETP.GT.AND P1, PT, R178, 0x58, PT ;  /* 0x00000058b200780c */ /* 0x000fe40003f24270 */
[----:B------:R-:W-:-:S03]  /*48b0*/  FMNMX.FTZ R179, R171, R182, !PT ;  /* 0x000000b6abb37209 */ /* 0x000fc60007810000 */
[----:B------:R-:W2:Y:S01]  /*48c0*/  MUFU.TANH R199, R199 ;  /* 0x000000c700c77308 */ /* 0x000ea20000002400 */
[----:B-1----:R-:W-:Y:S02]  /*48d0*/  FSEL R172, R195, -INF , P2 ;  /* 0xff800000c3ac7808 */ /* 0x002fe40001000000 */
[----:B------:R-:W-:Y:S02]  /*48e0*/  ISETP.GT.AND P2, PT, R178, 0x59, PT ;  /* 0x00000059b200780c */ /* 0x000fe40003f44270 */
[----:B------:R-:W-:-:S03]  /*48f0*/  FMNMX.FTZ R182, R172, R179, !PT ;  /* 0x000000b3acb67209 */ /* 0x000fc60007810000 */
[----:B------:R-:W-:Y:S01]  /*4900*/  MUFU.TANH R6, R6 ;  /* 0x0000000600067308 */ /* 0x000fe20000002400 */
[----:B0-----:R-:W-:-:S04]  /*4910*/  FSEL R173, R198, -INF , P1 ;  /* 0xff800000c6ad7808 */ /* 0x001fc80000800000 */
[----:B------:R-:W-:Y:S01]  /*4920*/  FMNMX.FTZ R179, R173, R182, !PT ;  /* 0x000000b6adb37209 */ /* 0x000fe20007810000 */
[----:B------:R-:W-:Y:S01]  /*4930*/  FMUL.FTZ R182, R177, UR28 ;  /* 0x0000001cb1b67c20 */ /* 0x000fe20008410000 */
[----:B------:R-:W-:Y:S01]  /*4940*/  FMUL.FTZ R177, R181, UR28 ;  /* 0x0000001cb5b17c20 */ /* 0x000fe20008410000 */
[----:B------:R-:W0:Y:S01]  /*4950*/  MUFU.TANH R10, R10 ;  /* 0x0000000a000a7308 */ /* 0x000e220000002400 */
[----:B--2---:R-:W-:Y:S01]  /*4960*/  FSEL R178, R199, -INF , P2 ;  /* 0xff800000c7b27808 */ /* 0x004fe20001000000 */
[----:B------:R-:W-:-:S03]  /*4970*/  FMUL.FTZ R181, R189, UR28 ;  /* 0x0000001cbdb57c20 */ /* 0x000fc60008410000 */
[----:B------:R-:W-:Y:S01]  /*4980*/  FMNMX.FTZ R176, R178, R179, !PT ;  /* 0x000000b3b2b07209 */ /* 0x000fe20007810000 */
[----:B------:R-:W-:Y:S01]  /*4990*/  FMUL.FTZ R179, R184, UR28 ;  /* 0x0000001cb8b37c20 */ /* 0x000fe20008410000 */
[----:B------:R-:W-:Y:S01]  /*49a0*/  IADD3 R184, R5, -UR27, R200 ;  /* 0x8000001b05b87c10 */ /* 0x000fe2000fffe0c8 */
[----:B------:R-:W-:Y:S02]  /*49b0*/  MUFU.TANH R11, R11 ;  /* 0x0000000b000b7308 */ /* 0x000fe40000002400 */
[----:B------:R-:W1:Y:S01]  /*49c0*/  SHFL.BFLY PT, R187, R176, 0x2, 0x1f ;  /* 0x0c401f00b0bb7f89 */ /* 0x000e6200000e0000 */
[C---:B------:R-:W-:Y:S02]  /*49d0*/  ISETP.GT.AND P1, PT, R184.reuse, RZ, PT ;  /* 0x000000ffb800720c */ /* 0x040fe40003f24270 */
[C---:B------:R-:W-:Y:S02]  /*49e0*/  ISETP.GT.AND P2, PT, R184.reuse, 0x1, PT ;  /* 0x00000001b800780c */ /* 0x040fe40003f44270 */
[----:B------:R-:W-:Y:S01]  /*49f0*/  ISETP.GT.AND P3, PT, R184, 0x18, PT ;  /* 0x00000018b800780c */ /* 0x000fe20003f64270 */
[----:B------:R-:W2:Y:S01]  /*4a00*/  MUFU.TANH R12, R12 ;  /* 0x0000000c000c7308 */ /* 0x000ea20000002400 */
[----:B0-----:R-:W-:-:S02]  /*4a10*/  FSEL R10, R10, -INF , P2 ;  /* 0xff8000000a0a7808 */ /* 0x001fc40001000000 */
[----:B------:R-:W-:-:S05]  /*4a20*/  ISETP.GT.AND P2, PT, R184, 0x9, PT ;  /* 0x00000009b800780c */ /* 0x000fca0003f44270 */
[----:B------:R-:W-:Y:S08]  /*4a30*/  MUFU.TANH R13, R13 ;  /* 0x0000000d000d7308 */ /* 0x000ff00000002400 */
[----:B------:R-:W-:Y:S01]  /*4a40*/  MUFU.TANH R14, R14 ;  /* 0x0000000e000e7308 */ /* 0x000fe20000002400 */
[----:B--2---:R-:W-:Y:S02]  /*4a50*/  FSEL R12, R12, -INF , P2 ;  /* 0xff8000000c0c7808 */ /* 0x004fe40001000000 */
[----:B-1----:R-:W-:Y:S01]  /*4a60*/  FMNMX.FTZ R187, R176, R187, !PT ;  /* 0x000000bbb0bb7209 */ /* 0x002fe20007810000 */
[----:B------:R-:W-:Y:S01]  /*4a70*/  FMUL.FTZ R176, R185, UR28 ;  /* 0x0000001cb9b07c20 */ /* 0x000fe20008410000 */
[----:B------:R-:W-:Y:S01]  /*4a80*/  ISETP.GT.AND P2, PT, R184, 0x11, PT ;  /* 0x00000011b800780c */ /* 0x000fe20003f44270 */
[----:B------:R-:W-:-:S02]  /*4a90*/  FMUL.FTZ R185, R193, UR28 ;  /* 0x0000001cc1b97c20 */ /* 0x000fc40008410000 */
[----:B------:R-:W0:Y:S01]  /*4aa0*/  SHFL.BFLY PT, R198, R187, 0x1, 0x1f ;  /* 0x0c201f00bbc67f89 */ /* 0x000e2200000e0000 */
[----:B------:R-:W1:Y:S08]  /*4ab0*/  MUFU.TANH R15, R15 ;  /* 0x0000000f000f7308 */ /* 0x000e700000002400 */
[----:B------:R-:W2:Y:S08]  /*4ac0*/  MUFU.TANH R20, R20 ;  /* 0x0000001400147308 */ /* 0x000eb00000002400 */
[----:B------:R-:W3:Y:S01]  /*4ad0*/  MUFU.TANH R21, R21 ;  /* 0x0000001500157308 */ /* 0x000ee20000002400 */
[----:B-1----:R-:W-:-:S02]  /*4ae0*/  FSEL R15, R15, -INF , P3 ;  /* 0xff8000000f0f7808 */ /* 0x002fc40001800000 */
[----:B------:R-:W-:Y:S02]  /*4af0*/  ISETP.GT.AND P3, PT, R184, 0x20, PT ;  /* 0x00000020b800780c */ /* 0x000fe40003f64270 */
[----:B0-----:R-:W-:-:S03]  /*4b00*/  FMNMX.FTZ R5, R187, R198, !PT ;  /* 0x000000c6bb057209 */ /* 0x001fc60007810000 */
[----:B------:R-:W0:Y:S01]  /*4b10*/  MUFU.TANH R152, R152 ;  /* 0x0000009800987308 */ /* 0x000e220000002400 */
[----:B------:R-:W-:Y:S02]  /*4b20*/  FSEL R187, R6, -INF , P1 ;  /* 0xff80000006bb7808 */ /* 0x000fe40000800000 */
[----:B------:R-:W-:Y:S01]  /*4b30*/  ISETP.GT.AND P1, PT, R184, 0x8, PT ;  /* 0x00000008b800780c */ /* 0x000fe20003f24270 */
[----:B------:R-:W-:Y:S01]  /*4b40*/  FMUL.FTZ R193, R5, UR10 ;  /* 0x0000000a05c17c20 */ /* 0x000fe20008410000 */
[----:B------:R-:W-:Y:S02]  /*4b50*/  FMNMX.FTZ R189, R187, R8, !PT ;  /* 0x00000008bbbd7209 */ /* 0x000fe40007810000 */
[----:B------:R-:W-:Y:S01]  /*4b60*/  FSEL R11, R11, -INF , P1 ;  /* 0xff8000000b0b7808 */ /* 0x000fe20000800000 */
[----:B------:R1:W-:Y:S01]  /*4b70*/  MUFU.TANH R6, R196 ;  /* 0x000000c400067308 */ /* 0x0003e20000002400 */
[----:B------:R-:W-:Y:S02]  /*4b80*/  FMNMX.FTZ R188, R10, R189, !PT ;  /* 0x000000bd0abc7209 */ /* 0x000fe40007810000 */
[----:B------:R-:W-:-:S02]  /*4b90*/  ISETP.GT.AND P1, PT, R184, 0x10, PT ;  /* 0x00000010b800780c */ /* 0x000fc40003f24270 */
[----:B------:R-:W-:Y:S02]  /*4ba0*/  FMNMX.FTZ R189, R11, R188, !PT ;  /* 0x000000bc0bbd7209 */ /* 0x000fe40007810000 */
[----:B------:R-:W-:Y:S01]  /*4bb0*/  FSEL R13, R13, -INF , P1 ;  /* 0xff8000000d0d7808 */ /* 0x000fe20000800000 */
[----:B------:R-:W4:Y:S01]  /*4bc0*/  MUFU.TANH R194, R194 ;  /* 0x000000c200c27308 */ /* 0x000f220000002400 */
[----:B-1----:R-:W-:Y:S02]  /*4bd0*/  FMNMX.FTZ R196, R12, R189, !PT ;  /* 0x000000bd0cc47209 */ /* 0x002fe40007810000 */
[----:B------:R-:W-:Y:S02]  /*4be0*/  FSEL R188, R14, -INF , P2 ;  /* 0xff8000000ebc7808 */ /* 0x000fe40001000000 */
[----:B------:R-:W-:Y:S02]  /*4bf0*/  FMNMX.FTZ R189, R13, R196, !PT ;  /* 0x000000c40dbd7209 */ /* 0x000fe40007810000 */
[----:B------:R-:W-:Y:S01]  /*4c00*/  FSETP.NEU.FTZ.AND P1, PT, R5, -INF , PT ;  /* 0xff8000000500780b */ /* 0x000fe20003f3d000 */
[----:B------:R-:W1:Y:S01]  /*4c10*/  MUFU.TANH R190, R190 ;  /* 0x000000be00be7308 */ /* 0x000e620000002400 */
[----:B------:R-:W-:-:S02]  /*4c20*/  ISETP.GT.AND P2, PT, R184, 0x19, PT ;  /* 0x00000019b800780c */ /* 0x000fc40003f44270 */
[----:B------:R-:W-:Y:S02]  /*4c30*/  FMNMX.FTZ R196, R188, R189, !PT ;  /* 0x000000bdbcc47209 */ /* 0x000fe40007810000 */
[----:B------:R-:W-:Y:S02]  /*4c40*/  FSEL R14, R193, RZ, P1 ;  /* 0x000000ffc10e7208 */ /* 0x000fe40000800000 */
[----:B--2---:R-:W-:Y:S01]  /*4c50*/  FSEL R20, R20, -INF , P2 ;  /* 0xff80000014147808 */ /* 0x004fe20001000000 */
[----:B------:R-:W2:Y:S01]  /*4c60*/  MUFU.TANH R191, R191 ;  /* 0x000000bf00bf7308 */ /* 0x000ea20000002400 */
[----:B------:R-:W-:Y:S01]  /*4c70*/  FMNMX.FTZ R193, R15, R196, !PT ;  /* 0x000000c40fc17209 */ /* 0x000fe20007810000 */
[--C-:B------:R-:W-:Y:S01]  /*4c80*/  FFMA.FTZ R189, R154, UR10, -R14.reuse ;  /* 0x0000000a9abd7c23 */ /* 0x100fe2000801080e */
[----:B------:R-:W-:Y:S01]  /*4c90*/  ISETP.GT.AND P2, PT, R184, 0x21, PT ;  /* 0x00000021b800780c */ /* 0x000fe20003f44270 */
[--C-:B------:R-:W-:Y:S01]  /*4ca0*/  FFMA.FTZ R195, R153, UR10, -R14.reuse ;  /* 0x0000000a99c37c23 */ /* 0x100fe2000801080e */
[----:B---3--:R-:W-:Y:S01]  /*4cb0*/  FSEL R21, R21, -INF , P3 ;  /* 0xff80000015157808 */ /* 0x008fe20001800000 */
[--C-:B------:R-:W-:Y:S01]  /*4cc0*/  FFMA.FTZ R155, R155, UR10, -R14.reuse ;  /* 0x0000000a9b9b7c23 */ /* 0x100fe2000801080e */
[----:B------:R-:W-:Y:S01]  /*4cd0*/  FMNMX.FTZ R154, R20, R193, !PT ;  /* 0x000000c1149a7209 */ /* 0x000fe20007810000 */
[----:B------:R-:W3:Y:S01]  /*4ce0*/  MUFU.TANH R182, R182 ;  /* 0x000000b600b67308 */ /* 0x000ee20000002400 */
[----:B------:R-:W-:Y:S01]  /*4cf0*/  ISETP.GT.AND P3, PT, R184, 0x28, PT ;  /* 0x00000028b800780c */ /* 0x000fe20003f64270 */
[--C-:B------:R-:W-:Y:S01]  /*4d00*/  FFMA.FTZ R156, R156, UR10, -R14.reuse ;  /* 0x0000000a9c9c7c23 */ /* 0x100fe2000801080e */
[----:B0-----:R-:W-:Y:S01]  /*4d10*/  FSEL R152, R152, -INF , P2 ;  /* 0xff80000098987808 */ /* 0x001fe20001000000 */
[--C-:B------:R-:W-:Y:S01]  /*4d20*/  FFMA.FTZ R158, R158, UR10, -R14.reuse ;  /* 0x0000000a9e9e7c23 */ /* 0x100fe2000801080e */
[----:B------:R-:W-:Y:S01]  /*4d30*/  FMNMX.FTZ R193, R21, R154, !PT ;  /* 0x0000009a15c17209 */ /* 0x000fe20007810000 */
[--C-:B------:R-:W-:Y:S01]  /*4d40*/  FFMA.FTZ R157, R157, UR10, -R14.reuse ;  /* 0x0000000a9d9d7c23 */ /* 0x100fe2000801080e */
[----:B----4-:R-:W-:Y:S01]  /*4d50*/  FSEL R153, R194, -INF , P3 ;  /* 0xff800000c2997808 */ /* 0x010fe20001800000 */
[----:B------:R-:W0:Y:S01]  /*4d60*/  MUFU.TANH R183, R183 ;  /* 0x000000b700b77308 */ /* 0x000e220000002400 */
[----:B------:R-:W-:Y:S01]  /*4d70*/  ISETP.GT.AND P2, PT, R184, 0x29, PT ;  /* 0x00000029b800780c */ /* 0x000fe20003f44270 */
[--C-:B------:R-:W-:Y:S01]  /*4d80*/  FFMA.FTZ R159, R159, UR10, -R14.reuse ;  /* 0x0000000a9f9f7c23 */ /* 0x100fe2000801080e */
[----:B------:R-:W-:Y:S01]  /*4d90*/  FMNMX.FTZ R194, R152, R193, !PT ;  /* 0x000000c198c27209 */ /* 0x000fe20007810000 */
[--C-:B------:R-:W-:Y:S01]  /*4da0*/  FFMA.FTZ R160, R160, UR10, -R14.reuse ;  /* 0x0000000aa0a07c23 */ /* 0x100fe2000801080e */
[----:B------:R-:W-:Y:S01]  /*4db0*/  ISETP.GT.AND P3, PT, R184, 0x30, PT ;  /* 0x00000030b800780c */ /* 0x000fe20003f64270 */
[--C-:B------:R-:W-:Y:S01]  /*4dc0*/  FFMA.FTZ R162, R162, UR10, -R14.reuse ;  /* 0x0000000aa2a27c23 */ /* 0x100fe2000801080e */
[----:B-1----:R-:W-:Y:S01]  /*4dd0*/  FSEL R190, R190, -INF , P2 ;  /* 0xff800000bebe7808 */ /* 0x002fe20001000000 */
[----:B------:R-:W1:Y:S01]  /*4de0*/  MUFU.TANH R177, R177 ;  /* 0x000000b100b17308 */ /* 0x000e620000002400 */
[----:B------:R-:W-:Y:S01]  /*4df0*/  FMNMX.FTZ R193, R153, R194, !PT ;  /* 0x000000c299c17209 */ /* 0x000fe20007810000 */
[--C-:B------:R-:W-:Y:S01]  /*4e00*/  FFMA.FTZ R161, R161, UR10, -R14.reuse ;  /* 0x0000000aa1a17c23 */ /* 0x100fe2000801080e */
[----:B------:R-:W-:Y:S01]  /*4e10*/  ISETP.GT.AND P2, PT, R184, 0x31, PT ;  /* 0x00000031b800780c */ /* 0x000fe20003f44270 */
[--C-:B------:R-:W-:Y:S01]  /*4e20*/  FFMA.FTZ R163, R163, UR10, -R14.reuse ;  /* 0x0000000aa3a37c23 */ /* 0x100fe2000801080e */
[----:B--2---:R-:W-:Y:S01]  /*4e30*/  FSEL R191, R191, -INF , P3 ;  /* 0xff800000bfbf7808 */ /* 0x004fe20001800000 */
[--C-:B------:R-:W-:Y:S01]  /*4e40*/  FFMA.FTZ R164, R164, UR10, -R14.reuse ;  /* 0x0000000aa4a47c23 */ /* 0x100fe2000801080e */
[----:B------:R-:W-:Y:S01]  /*4e50*/  FMNMX.FTZ R194, R190, R193, !PT ;  /* 0x000000c1bec27209 */ /* 0x000fe20007810000 */
[----:B------:R-:W2:Y:S01]  /*4e60*/  MUFU.TANH R179, R179 ;  /* 0x000000b300b37308 */ /* 0x000ea20000002400 */
[----:B------:R-:W-:Y:S01]  /*4e70*/  ISETP.GT.AND P3, PT, R184, 0x38, PT ;  /* 0x00000038b800780c */ /* 0x000fe20003f64270 */
[--C-:B------:R-:W-:Y:S01]  /*4e80*/  FFMA.FTZ R165, R165, UR10, -R14.reuse ;  /* 0x0000000aa5a57c23 */ /* 0x100fe2000801080e */
[----:B---3--:R-:W-:Y:S01]  /*4e90*/  FSEL R182, R182, -INF , P2 ;  /* 0xff800000b6b67808 */ /* 0x008fe20001000000 */
[--C-:B------:R-:W-:Y:S01]  /*4ea0*/  FFMA.FTZ R166, R166, UR10, -R14.reuse ;  /* 0x0000000aa6a67c23 */ /* 0x100fe2000801080e */
[----:B------:R-:W-:Y:S01]  /*4eb0*/  FMNMX.FTZ R193, R191, R194, !PT ;  /* 0x000000c2bfc17209 */ /* 0x000fe20007810000 */
[--C-:B------:R-:W-:Y:S01]  /*4ec0*/  FFMA.FTZ R167, R167, UR10, -R14.reuse ;  /* 0x0000000aa7a77c23 */ /* 0x100fe2000801080e */
[----:B------:R-:W-:Y:S01]  /*4ed0*/  ISETP.GT.AND P2, PT, R184, 0x39, PT ;  /* 0x00000039b800780c */ /* 0x000fe20003f44270 */
[----:B------:R-:W3:Y:S01]  /*4ee0*/  MUFU.TANH R176, R176 ;  /* 0x000000b000b07308 */ /* 0x000ee20000002400 */
[----:B0-----:R-:W-:Y:S01]  /*4ef0*/  FSEL R183, R183, -INF , P3 ;  /* 0xff800000b7b77808 */ /* 0x001fe20001800000 */
[--C-:B------:R-:W-:Y:S01]  /*4f00*/  FFMA.FTZ R168, R168, UR10, -R14.reuse ;  /* 0x0000000aa8a87c23 */ /* 0x100fe2000801080e */
[----:B------:R-:W-:Y:S01]  /*4f10*/  FMNMX.FTZ R194, R182, R193, !PT ;  /* 0x000000c1b6c27209 */ /* 0x000fe20007810000 */
[--C-:B------:R-:W-:Y:S01]  /*4f20*/  FFMA.FTZ R169, R169, UR10, -R14.reuse ;  /* 0x0000000aa9a97c23 */ /* 0x100fe2000801080e */
[----:B------:R-:W-:Y:S01]  /*4f30*/  ISETP.GT.AND P3, PT, R184, 0x40, PT ;  /* 0x00000040b800780c */ /* 0x000fe20003f64270 */
[----:B------:R-:W-:Y:S01]  /*4f40*/  FFMA.FTZ R170, R170, UR10, -R14 ;  /* 0x0000000aaaaa7c23 */ /* 0x000fe2000801080e */
[----:B-1----:R-:W-:Y:S01]  /*4f50*/  FSEL R177, R177, -INF , P2 ;  /* 0xff800000b1b17808 */ /* 0x002fe20001000000 */
[----:B------:R-:W0:Y:S01]  /*4f60*/  MUFU.TANH R180, R180 ;  /* 0x000000b400b47308 */ /* 0x000e220000002400 */
[----:B------:R-:W-:-:S02]  /*4f70*/  FMNMX.FTZ R194, R183, R194, !PT ;  /* 0x000000c2b7c27209 */ /* 0x000fc40007810000 */
[C---:B------:R-:W-:Y:S02]  /*4f80*/  ISETP.GT.AND P2, PT, R184.reuse, 0x41, PT ;  /* 0x00000041b800780c */ /* 0x040fe40003f44270 */
[----:B--2---:R-:W-:Y:S02]  /*4f90*/  FSEL R179, R179, -INF , P3 ;  /* 0xff800000b3b37808 */ /* 0x004fe40001800000 */
[----:B------:R-:W-:Y:S01]  /*4fa0*/  FMNMX.FTZ R194, R177, R194, !PT ;  /* 0x000000c2b1c27209 */ /* 0x000fe20007810000 */
[----:B------:R-:W-:Y:S01]  /*4fb0*/  MUFU.TANH R181, R181 ;  /* 0x000000b500b57308 */ /* 0x000fe20000002400 */
[----:B------:R-:W-:Y:S02]  /*4fc0*/  ISETP.GT.AND P3, PT, R184, 0x48, PT ;  /* 0x00000048b800780c */ /* 0x000fe40003f64270 */
[----:B---3--:R-:W-:Y:S02]  /*4fd0*/  FSEL R176, R176, -INF , P2 ;  /* 0xff800000b0b07808 */ /* 0x008fe40001000000 */
[----:B------:R-:W-:-:S02]  /*4fe0*/  FMNMX.FTZ R193, R179, R194, !PT ;  /* 0x000000c2b3c17209 */ /* 0x000fc40007810000 */
[----:B------:R-:W-:Y:S01]  /*4ff0*/  ISETP.GT.AND P2, PT, R184, 0x49, PT ;  /* 0x00000049b800780c */ /* 0x000fe20003f44270 */
[----:B------:R-:W1:Y:S01]  /*5000*/  MUFU.TANH R186, R186 ;  /* 0x000000ba00ba7308 */ /* 0x000e620000002400 */
[----:B0-----:R-:W-:Y:S02]  /*5010*/  FSEL R180, R180, -INF , P3 ;  /* 0xff800000b4b47808 */ /* 0x001fe40001800000 */
[----:B------:R-:W-:-:S05]  /*5020*/  ISETP.GT.AND P3, PT, R184, 0x50, PT ;  /* 0x00000050b800780c */ /* 0x000fca0003f64270 */
[----:B------:R-:W0:Y:S08]  /*5030*/  MUFU.TANH R185, R185 ;  /* 0x000000b900b97308 */ /* 0x000e300000002400 */
[----:B------:R2:W-:Y:S01]  /*5040*/  MUFU.EX2 R154, R195 ;  /* 0x000000c3009a7308 */ /* 0x0005e20000000800 */
[----:B-1----:R-:W-:Y:S02]  /*5050*/  FSEL R186, R186, -INF , P3 ;  /* 0xff800000baba7808 */ /* 0x002fe40001800000 */
[----:B------:R-:W-:-:S05]  /*5060*/  ISETP.GT.AND P3, PT, R184, 0x58, PT ;  /* 0x00000058b800780c */ /* 0x000fca0003f64270 */
[----:B------:R-:W1:Y:S01]  /*5070*/  MUFU.TANH R192, R192 ;  /* 0x000000c000c07308 */ /* 0x000e620000002400 */
[----:B--2---:R-:W-:Y:S02]  /*5080*/  FMNMX.FTZ R195, R176, R193, !PT ;  /* 0x000000c1b0c37209 */ /* 0x004fe40007810000 */
[----:B------:R-:W-:Y:S02]  /*5090*/  FSEL R193, R181, -INF , P2 ;  /* 0xff800000b5c17808 */ /* 0x000fe40001000000 */
[----:B------:R-:W-:Y:S02]  /*50a0*/  FMNMX.FTZ R194, R180, R195, !PT ;  /* 0x000000c3b4c27209 */ /* 0x000fe40007810000 */
[----:B------:R-:W-:Y:S01]  /*50b0*/  ISETP.GT.AND P2, PT, R184, 0x51, PT ;  /* 0x00000051b800780c */ /* 0x000fe20003f44270 */
[----:B------:R-:W-:Y:S01]  /*50c0*/  MUFU.EX2 R189, R189 ;  /* 0x000000bd00bd7308 */ /* 0x000fe20000000800 */
[----:B------:R-:W-:Y:S02]  /*50d0*/  FMNMX.FTZ R181, R193, R194, !PT ;  /* 0x000000c2c1b57209 */ /* 0x000fe40007810000 */
[----:B0-----:R-:W-:-:S02]  /*50e0*/  FSEL R194, R185, -INF , P2 ;  /* 0xff800000b9c27808 */ /* 0x001fc40001000000 */
[----:B------:R-:W-:Y:S02]  /*50f0*/  FMNMX.FTZ R181, R186, R181, !PT ;  /* 0x000000b5bab57209 */ /* 0x000fe40007810000 */
[----:B------:R-:W-:Y:S01]  /*5100*/  FSEL R195, R6, -INF , P3 ;  /* 0xff80000006c37808 */ /* 0x000fe20001800000 */
[----:B------:R-:W-:Y:S01]  /*5110*/  MUFU.EX2 R155, R155 ;  /* 0x0000009b009b7308 */ /* 0x000fe20000000800 */
[----:B------:R-:W-:Y:S01]  /*5120*/  ISETP.GT.AND P2, PT, R184, 0x59, PT ;  /* 0x00000059b800780c */ /* 0x000fe20003f44270 */
[--C-:B------:R-:W-:Y:S01]  /*5130*/  FFMA.FTZ R184, R175, UR10, -R14.reuse ;  /* 0x0000000aafb87c23 */ /* 0x100fe2000801080e */
[----:B------:R-:W-:Y:S01]  /*5140*/  FMNMX.FTZ R6, R194, R181, !PT ;  /* 0x000000b5c2067209 */ /* 0x000fe20007810000 */
[----:B------:R-:W-:Y:S01]  /*5150*/  FFMA.FTZ R175, R173, UR10, -R14 ;  /* 0x0000000aadaf7c23 */ /* 0x000fe2000801080e */
[----:B-1----:R-:W-:Y:S02]  /*5160*/  FSEL R192, R192, -INF , P2 ;  /* 0xff800000c0c07808 */ /* 0x002fe40001000000 */
        /* <DEDUP_REMOVED lines=11> */
[----:B------:R-:W0:Y:S07]  /*5220*/  SHFL.BFLY PT, R6, R185, 0x1, 0x1f ;  /* 0x0c201f00b9067f89 */ /* 0x000e2e00000e0000 */
        /* <DEDUP_REMOVED lines=8> */
[----:B------:R-:W-:Y:S03]  /*52b0*/  MUFU.EX2 R164, R164 ;  /* 0x000000a400a47308 */ /* 0x000fe60000000800 */
[----:B------:R-:W-:-:S05]  /*52c0*/  FSEL R196, R196, RZ, P2 ;  /* 0x000000ffc4c47208 */ /* 0x000fca0001000000 */
[----:B------:R-:W-:Y:S01]  /*52d0*/  MUFU.EX2 R165, R165 ;  /* 0x000000a500a57308 */ /* 0x000fe20000000800 */
[--C-:B------:R-:W-:Y:S01]  /*52e0*/  FFMA.FTZ R172, R10, UR10, -R196.reuse ;  /* 0x0000000a0aac7c23 */ /* 0x100fe200080108c4 */
[----:B------:R-:W-:Y:S01]  /*52f0*/  FSEL R10, R5, RZ, P1 ;  /* 0x000000ff050a7208 */ /* 0x000fe20000800000 */
[--C-:B------:R-:W-:Y:S01]  /*5300*/  FFMA.FTZ R171, R187, UR10, -R196.reuse ;  /* 0x0000000abbab7c23 */ /* 0x100fe200080108c4 */
[--C-:B------:R-:W-:Y:S01]  /*5310*/  FFMA.FTZ R11, R11, UR10, -R196.reuse ;  /* 0x0000000a0b0b7c23 */ /* 0x100fe200080108c4 */
[--C-:B------:R-:W-:Y:S01]  /*5320*/  FFMA.FTZ R12, R12, UR10, -R196.reuse ;  /* 0x0000000a0c0c7c23 */ /* 0x100fe200080108c4 */
[--C-:B------:R-:W-:Y:S01]  /*5330*/  FFMA.FTZ R13, R13, UR10, -R196.reuse ;  /* 0x0000000a0d0d7c23 */ /* 0x100fe200080108c4 */
[----:B------:R-:W-:Y:S01]  /*5340*/  FADD.FTZ R10, -R10, R9 ;  /* 0x000000090a0a7221 */ /* 0x000fe20000010100 */
[----:B------:R-:W-:Y:S01]  /*5350*/  FSEL R9, R6, RZ, P2 ;  /* 0x000000ff06097208 */ /* 0x000fe20001000000 */
[----:B------:R-:W-:Y:S01]  /*5360*/  MUFU.EX2 R171, R171 ;  /* 0x000000ab00ab7308 */ /* 0x000fe20000000800 */
[--C-:B------:R-:W-:Y:S01]  /*5370*/  FFMA.FTZ R188, R188, UR10, -R196.reuse ;  /* 0x0000000abcbc7c23 */ /* 0x100fe200080108c4 */
[----:B------:R-:W-:Y:S01]  /*5380*/  FMUL.FTZ R10, R10, UR10 ;  /* 0x0000000a0a0a7c20 */ /* 0x000fe20008410000 */
[----:B------:R-:W-:Y:S01]  /*5390*/  FFMA.FTZ R173, R15, UR10, -R196 ;  /* 0x0000000a0fad7c23 */ /* 0x000fe200080108c4 */
[----:B------:R-:W-:Y:S01]  /*53a0*/  FADD.FTZ R9, -R9, R8 ;  /* 0x0000000809097221 */ /* 0x000fe20000010100 */
[--C-:B------:R-:W-:Y:S01]  /*53b0*/  FFMA.FTZ R198, R20, UR10, -R196.reuse ;  /* 0x0000000a14c67c23 */ /* 0x100fe200080108c4 */
        /* <DEDUP_REMOVED lines=16> */
[----:B------:R-:W-:-:S03]  /*54c0*/  FFMA.FTZ R192, R192, UR10, -R196 ;  /* 0x0000000ac0c07c23 */ /* 0x000fc600080108c4 */
        /* <DEDUP_REMOVED lines=9> */
[----:B-1----:R-:W-:Y:S01]  /*5560*/  FFMA.FTZ R3, R8, R3, R171 ;  /* 0x0000000308037223 */ /* 0x002fe200000100ab */
        /* <DEDUP_REMOVED lines=9> */
[----:B------:R-:W-:Y:S01]  /*5600*/  FADD.FTZ R179, R155, R200 ;  /* 0x000000c89bb37221 */ /* 0x000fe20000010000 */
[----:B------:R-:W-:Y:S01]  /*5610*/  F2FP.BF16.F32.PACK_AB R155, R156, R155 ;  /* 0x0000009b9c9b723e */ /* 0x000fe200000010ff */
[-C--:B------:R-:W-:Y:S01]  /*5620*/  FMUL.FTZ R36, R36, R8.reuse ;  /* 0x0000000824247220 */ /* 0x080fe20000410000 */
[-C--:B------:R-:W-:Y:S01]  /*5630*/  FMUL.FTZ R37, R37, R8.reuse ;  /* 0x0000000825257220 */ /* 0x080fe20000410000 */
[----:B------:R-:W-:Y:S01]  /*5640*/  FADD.FTZ R179, R156, R179 ;  /* 0x000000b39cb37221 */ /* 0x000fe20000010000 */
        /* <DEDUP_REMOVED lines=18> */
[----:B------:R-:W-:Y:S01]  /*5770*/  FADD.FTZ R152, R158, R179 ;  /* 0x000000b39e987221 */ /* 0x000fe20000010000 */
[-C--:B------:R-:W-:Y:S01]  /*5780*/  FMUL.FTZ R64, R64, R8.reuse ;  /* 0x0000000840407220 */ /* 0x080fe20000410000 */
[-C--:B------:R-:W-:Y:S01]  /*5790*/  FMUL.FTZ R65, R65, R8.reuse ;  /* 0x0000000841417220 */ /* 0x080fe20000410000 */
[----:B------:R-:W-:Y:S01]  /*57a0*/  FMUL.FTZ R68, R68, R8 ;  /* 0x0000000844447220 */ /* 0x000fe20000410000 */
[C---:B------:R-:W-:Y:S01]  /*57b0*/  FADD.FTZ R152, R157.reuse, R152 ;  /* 0x000000989d987221 */ /* 0x040fe20000010000 */
[----:B------:R-:W-:Y:S01]  /*57c0*/  F2FP.BF16.F32.PACK_AB R157, R157, R158 ;  /* 0x0000009e9d9d723e */ /* 0x000fe200000010ff */
[----:B------:R-:W2:Y:S01]  /*57d0*/  MUFU.EX2 R198, R198 ;  /* 0x000000c600c67308 */ /* 0x000ea20000000800 */
[-C--:B------:R-:W-:Y:S01]  /*57e0*/  FMUL.FTZ R69, R69, R8.reuse ;  /* 0x0000000845457220 */ /* 0x080fe20000410000 */
[----:B------:R-:W-:Y:S01]  /*57f0*/  FADD.FTZ R179, R159, R152 ;  /* 0x000000989fb37221 */ /* 0x000fe20000010000 */
[----:B------:R-:W-:Y:S01]  /*5800*/  F2FP.BF16.F32.PACK_AB R159, R160, R159 ;  /* 0x0000009fa09f723e */ /* 0x000fe200000010ff */
[-C--:B------:R-:W-:Y:S01]  /*5810*/  FMUL.FTZ R72, R72, R8.reuse ;  /* 0x0000000848487220 */ /* 0x080fe20000410000 */
[-C--:B------:R-:W-:Y:S01]  /*5820*/  FMUL.FTZ R73, R73, R8.reuse ;  /* 0x0000000849497220 */ /* 0x080fe20000410000 */
[----:B------:R-:W-:Y:S01]  /*5830*/  FADD.FTZ R179, R160, R179 ;  /* 0x000000b3a0b37221 */ /* 0x000fe20000010000 */
        /* <DEDUP_REMOVED lines=18> */
[----:B----4-:R-:W-:Y:S01]  /*5960*/  FFMA.FTZ R177, R180, UR10, -R196 ;  /* 0x0000000ab4b17c23 */ /* 0x010fe200080108c4 */
[----:B0-----:R-:W-:Y:S01]  /*5970*/  FADD.FTZ R180, R188, R153 ;  /* 0x00000099bcb47221 */ /* 0x001fe20000010000 */
[-C--:B------:R-:W-:Y:S01]  /*5980*/  FMUL.FTZ R105, R105, R8.reuse ;  /* 0x0000000869697220 */ /* 0x080fe20000410000 */
[-C--:B------:R-:W-:Y:S01]  /*5990*/  FMUL.FTZ R108, R108, R8.reuse ;  /* 0x000000086c6c7220 */ /* 0x080fe20000410000 */
[-C--:B------:R-:W-:Y:S01]  /*59a0*/  FMUL.FTZ R109, R109, R8.reuse ;  /* 0x000000086d6d7220 */ /* 0x080fe20000410000 */
[----:B-1----:R-:W-:Y:S01]  /*59b0*/  FADD.FTZ R153, R173, R180 ;  /* 0x000000b4ad997221 */ /* 0x002fe20000010000 */
[----:B------:R-:W-:Y:S01]  /*59c0*/  FADD.FTZ R180, R162, R179 ;  /* 0x000000b3a2b47221 */ /* 0x000fe20000010000 */
[----:B------:R-:W0:Y:S01]  /*59d0*/  MUFU.EX2 R15, R15 ;  /* 0x0000000f000f7308 */ /* 0x000e220000000800 */
[----:B------:R-:W-:Y:S01]  /*59e0*/  FMUL.FTZ R112, R112, R8 ;  /* 0x0000000870707220 */ /* 0x000fe20000410000 */
[----:B--2---:R-:W-:Y:S01]  /*59f0*/  FADD.FTZ R153, R198, R153 ;  /* 0x00000099c6997221 */ /* 0x004fe20000010000 */
[C---:B------:R-:W-:Y:S01]  /*5a00*/  FADD.FTZ R180, R161.reuse, R180 ;  /* 0x000000b4a1b47221 */ /* 0x040fe20000010000 */
[----:B------:R-:W-:Y:S01]  /*5a10*/  F2FP.BF16.F32.PACK_AB R161, R161, R162 ;  /* 0x000000a2a1a1723e */ /* 0x000fe200000010ff */
[-C--:B------:R-:W-:Y:S01]  /*5a20*/  FMUL.FTZ R113, R113, R8.reuse ;  /* 0x0000000871717220 */ /* 0x080fe20000410000 */
[----:B---3--:R-:W-:Y:S01]  /*5a30*/  FADD.FTZ R152, R20, R153 ;  /* 0x0000009914987221 */ /* 0x008fe20000010000 */
[----:B------:R-:W-:Y:S01]  /*5a40*/  FADD.FTZ R187, R163, R180 ;  /* 0x000000b4a3bb7221 */ /* 0x000fe20000010000 */
[----:B------:R-:W1:Y:S01]  /*5a50*/  MUFU.EX2 R190, R190 ;  /* 0x000000be00be7308 */ /* 0x000e620000000800 */
[----:B------:R-:W-:Y:S01]  /*5a60*/  F2FP.BF16.F32.PACK_AB R153, R154, R189 ;  /* 0x000000bd9a99723e */ /* 0x000fe200000010ff */
[C---:B-----5:R-:W-:Y:S01]  /*5a70*/  FADD.FTZ R152, R21.reuse, R152 ;  /* 0x0000009815987221 */ /* 0x060fe20000010000 */
[----:B------:R-:W-:Y:S01]  /*5a80*/  FADD.FTZ R158, R164, R187 ;  /* 0x000000bba49e7221 */ /* 0x000fe20000010000 */
[----:B------:R-:W-:Y:S01]  /*5a90*/  F2FP.BF16.F32.PACK_AB R154, R12, R11 ;  /* 0x0000000b0c9a723e */ /* 0x000fe200000010ff */
[----:B------:R-:W-:Y:S01]  /*5aa0*/  FMUL.FTZ R116, R116, R8 ;  /* 0x0000000874747220 */ /* 0x000fe20000410000 */
[----:B------:R-:W-:Y:S01]  /*5ab0*/  F2FP.BF16.F32.PACK_AB R160, R21, R20 ;  /* 0x0000001415a0723e */ /* 0x000fe200000010ff */
[-C--:B------:R-:W-:Y:S01]  /*5ac0*/  FMUL.FTZ R117, R117, R8.reuse ;  /* 0x0000000875757220 */ /* 0x080fe20000410000 */
[----:B------:R-:W2:Y:S01]  /*5ad0*/  MUFU.EX2 R9, R9 ;  /* 0x0000000900097308 */ /* 0x000ea20000000800 */
[----:B0-----:R-:W-:Y:S01]  /*5ae0*/  FADD.FTZ R179, R15, R152 ;  /* 0x000000980fb37221 */ /* 0x001fe20000010000 */
[----:B------:R-:W-:Y:S01]  /*5af0*/  F2FP.BF16.F32.PACK_AB R152, R172, R171 ;  /* 0x000000abac98723e */ /* 0x000fe200000010ff */
[-C--:B------:R-:W-:Y:S01]  /*5b00*/  FMUL.FTZ R120, R120, R8.reuse ;  /* 0x0000000878787220 */ /* 0x080fe20000410000 */
[----:B------:R-:W-:Y:S01]  /*5b10*/  F2FP.BF16.F32.PACK_AB R163, R164, R163 ;  /* 0x000000a3a4a3723e */ /* 0x000fe200000010ff */
        /* <DEDUP_REMOVED lines=14> */
[----:B------:R-:W-:Y:S01]  /*5c00*/  FADD.FTZ R13, R165, R158 ;  /* 0x0000009ea50d7221 */ /* 0x000fe20000010000 */
[----:B------:R-:W-:Y:S01]  /*5c10*/  F2FP.BF16.F32.PACK_AB R158, R198, R173 ;  /* 0x000000adc69e723e */ /* 0x000fe200000010ff */
        /* <DEDUP_REMOVED lines=9> */
[----:B------:R-:W-:Y:S01]  /*5cb0*/  FMUL.FTZ R149, R149, R8 ;  /* 0x0000000895957220 */ /* 0x000fe20000410000 */
        /* <DEDUP_REMOVED lines=22> */
[----:B------:R-:W-:Y:S01]  /*5e20*/  FADD.FTZ R12, R4, R13 ;  /* 0x0000000d040c7221 */ /* 0x000fe20000010000 */
        /* <DEDUP_REMOVED lines=64> */
[----:B------:R-:W-:-:S02]  /*6230*/  FMUL.FTZ R151, R151, R10 ;  /* 0x0000000a97977220 */ /* 0x000fc40000410000 */
        /* <DEDUP_REMOVED lines=16> */
[----:B0-----:R-:W-:-:S04]  /*6340*/  FADD.FTZ R3, R195, R4 ;  /* 0x00000004c3037221 */ /* 0x001fc80000010000 */
[C---:B-1----:R-:W-:Y:S01]  /*6350*/  FADD.FTZ R3, R192.reuse, R3 ;  /* 0x00000003c0037221 */ /* 0x042fe20000010000 */
[----:B------:R-:W-:Y:S01]  /*6360*/  F2FP.BF16.F32.PACK_AB R174, R192, R195 ;  /* 0x000000c3c0ae723e */ /* 0x000fe200000010ff */
[C---:B--2---:R-:W-:Y:S01]  /*6370*/  FADD.FTZ R4, R14.reuse, R9 ;  /* 0x000000090e047221 */ /* 0x044fe20000010000 */
[----:B------:R-:W-:Y:S01]  /*6380*/  F2FP.BF16.F32.PACK_AB R175, R14, R175 ;  /* 0x000000af0eaf723e */ /* 0x000fe200000010ff */
[----:B------:R-:W-:Y:S06]  /*6390*/  @!P0 BRA `(.L_x_13635) ;  /* 0x0000000000048947 */ /* 0x000fec0003800000 */
[----:B------:R-:W-:Y:S01]  /*63a0*/  BPT.TRAP 0x1 ;  /* 0x000000040000795c */ /* 0x000fe20000300000 */
.L_x_13635:
[----:B------:R0:W1:Y:S01]  /*63b0*/  SYNCS.PHASECHK.TRANS64.TRYWAIT P1, [UR26+0x22850], R7 ;  /* 0x02285007ff0075a7 */ /* 0x000062000802015a */
[----:B------:R-:W-:Y:S05]  /*63c0*/  @!P0 BRA `(.L_x_13636) ;  /* 0x0000000000048947 */ /* 0x000fea0003800000 */
[----:B------:R-:W-:Y:S01]  /*63d0*/  BPT.TRAP 0x1 ;  /* 0x000000040000795c */ /* 0x000fe20000300000 */
.L_x_13636:
[----:B------:R-:W-:Y:S01]  /*63e0*/  VIADD R8, R201, 0x8 ;  /* 0x00000008c9087836 */ /* 0x000fe20000000000 */
[----:B-1----:R-:W-:Y:S06]  /*63f0*/  @P1 BRA `(.L_x_13637) ;  /* 0x0000000000081947 */ /* 0x002fec0003800000 */
[----:B------:R-:W1:Y:S02]  /*6400*/  SYNCS.PHASECHK.TRANS64.TRYWAIT P1, [UR26+0x22850], R7 ;  /* 0x02285007ff0075a7 */ /* 0x000e64000802015a */
[----:B-1----:R-:W-:Y:S05]  /*6410*/  @!P1 BRA `(.L_x_13638) ;  /* 0x0000009800889947 */ /* 0x002fea0003800000 */
.L_x_13637:
        /* <DEDUP_REMOVED lines=39> */
.L_x_13639:
[----:B------:R-:W-:Y:S01]  /*6690*/  UISETP.GT.AND UP0, UPT, UR23, UR22, UPT ;  /* 0x000000161700728c */ /* 0x000fe2000bf04270 */
[----:B------:R-:W-:Y:S01]  /*66a0*/  MOV R9, R5 ;  /* 0x0000000500097202 */ /* 0x000fe20000000f00 */
[----:B------:R-:W-:Y:S01]  /*66b0*/  UIADD3 UR26, UR26, 0x22860, URZ ;  /* 0x000228601a1a7890 */ /* 0x000fe2000fffe03f */
[----:B------:R-:W-:Y:S01]  /*66c0*/  IMAD.MOV.U32 R8, RZ, RZ, R6 ;  /* 0x000000ffff087224 */ /* 0x000fe200078e0006 */
[----:B------:R-:W-:Y:S02]  /*66d0*/  UIADD3 UR23, UR23, -0x1, URZ ;  /* 0xffffffff17177890 */ /* 0x000fe4000fffe03f */
[----:B------:R-:W-:Y:S01]  /*66e0*/  PLOP3.LUT P1, PT, PT, PT, UP0, 0x80, 0x0 ;  /* 0x000000000000781c */ /* 0x000fe20003f2f008 */
[----:B------:R-:W-:-:S09]  /*66f0*/  UPRMT UR26, UR25, 0x654, UR26 ;  /* 0x00000654191a7896 */ /* 0x000fd2000800001a */
[----:B------:R-:W-:Y:S03]  /*6700*/  SYNCS.ARRIVE.TRANS64.RED.A1T0 RZ, [UR26], RZ ;  /* 0x000000ffffff79a7 */ /* 0x000fe6000810041a */
[----:B------:R-:W-:Y:S05]  /*6710*/  @P1 BRA `(.L_x_13640) ;  /* 0xffffffd400581947 */ /* 0x000fea000383ffff */
.L_x_13629:
[----:B------:R-:W-:-:S13]  /*6720*/  ISETP.LE.AND P1, PT, RZ, UR23, PT ;  /* 0x00000017ff007c0c */ /* 0x000fda000bf23270 */
[----:B------:R-:W-:Y:S05]  /*6730*/  @!P1 BRA `(.L_x_13641) ;  /* 0x0000002000d49947 */ /* 0x000fea0003800000 */
[----:B01----:R-:W-:Y:S01]  /*6740*/  IMAD.MOV.U32 R8, RZ, RZ, R5 ;  /* 0x000000ffff087224 */ /* 0x003fe200078e0005 */
[----:B------:R-:W-:Y:S01]  /*6750*/  ULDC UR26, c[0x0][0x9d8] ;  /* 0x00027600001a7ab9 */ /* 0x000fe20000000800 */
[----:B------:R-:W-:Y:S01]  /*6760*/  IMAD.MOV.U32 R9, RZ, RZ, R6 ;  /* 0x000000ffff097224 */ /* 0x000fe200078e0006 */
[----:B------:R-:W-:-:S06]  /*6770*/  ULDC UR22, c[0x0][0x988] ;  /* 0x0002620000167ab9 */ /* 0x000fcc0000000800 */
.L_x_13652:
[----:B------:R-:W-:-:S04]  /*6780*/  UIADD3 UR36, UR36, 0x1, URZ ;  /* 0x0000000124247890 */ /* 0x000fc8000fffe03f */
[----:B------:R-:W-:-:S04]  /*6790*/  UISETP.NE.AND UP0, UPT, UR36, 0x2, UPT ;  /* 0x000000022400788c */ /* 0x000fc8000bf05270 */
[----:B------:R-:W-:Y:S02]  /*67a0*/  USEL UR6, URZ, 0x1, UP0 ;  /* 0x000000013f067887 */ /* 0x000fe40008000000 */
[----:B------:R-:W-:Y:S02]  /*67b0*/  USEL UR36, UR36, URZ, UP0 ;  /* 0x0000003f24247287 */ /* 0x000fe40008000000 */
[----:B------:R-:W-:Y:S01]  /*67c0*/  ULOP3.LUT UR37, UR37, UR6, URZ, 0x3c, !UPT ;  /* 0x0000000625257292 */ /* 0x000fe2000f8e3c3f */
[----:B01----:R-:W-:Y:S11]  /*67d0*/  @!P0 BRA `(.L_x_13642) ;  /* 0x0000000000048947 */ /* 0x003ff60003800000 */
[----:B------:R-:W-:Y:S01]  /*67e0*/  BPT.TRAP 0x1 ;  /* 0x000000040000795c */ /* 0x000fe20000300000 */
.L_x_13642:
        /* <DEDUP_REMOVED lines=9> */
.L_x_13643:
[----:B-1----:R-:W-:Y:S05]  /*6880*/  @P1 BRA `(.L_x_13644) ;  /* 0x0000000000081947 */ /* 0x002fea0003800000 */
[----:B------:R-:W1:Y:S02]  /*6890*/  SYNCS.PHASECHK.TRANS64.TRYWAIT P1, [UR25+0x22830], R7 ;  /* 0x02283007ff0075a7 */ /* 0x000e640008020159 */
[----:B-1----:R-:W-:Y:S05]  /*68a0*/  @!P1 BRA `(.L_x_13645) ;  /* 0x00000094007c9947 */ /* 0x002fea0003800000 */
.L_x_13644:
        /* <DEDUP_REMOVED lines=26> */
.L_x_13646:
        /* <DEDUP_REMOVED lines=37> */
[----:B------:R-:W-:Y:S01]  /*6ca0*/  UMOV UR10, UR22 ;  /* 0x00000016000a7c82 */ /* 0x000fe20008000000 */
        /* <DEDUP_REMOVED lines=19> */
[----:B----4-:R-:W-:Y:S01]  /*6de0*/  FMNMX.FTZ R6, R152, R173, !PT ;  /* 0x000000ad98067209 */ /* 0x010fe20007810000 */
[----:B------:R-:W-:Y:S01]  /*6df0*/  FMUL.FTZ R173, R189, UR26 ;  /* 0x0000001abdad7c20 */ /* 0x000fe20008410000 */
[----:B------:R-:W-:Y:S05]  /*6e00*/  SYNCS.ARRIVE.TRANS64.RED.A1T0 RZ, [UR6], RZ ;  /* 0x000000ffffff79a7 */ /* 0x000fea0008100406 */
        /* <DEDUP_REMOVED lines=37> */
[----:B----4-:R-:W-:Y:S01]  /*7060*/  FMNMX.FTZ R6, R180, R185, !PT ;  /* 0x000000b9b4067209 */ /* 0x010fe20007810000 */
[----:B------:R-:W-:Y:S01]  /*7070*/  FMUL.FTZ R185, R187, UR26 ;  /* 0x0000001abbb97c20 */ /* 0x000fe20008410000 */
[----:B------:R-:W-:Y:S01]  /*7080*/  FMUL.FTZ R187, R191, UR26 ;  /* 0x0000001abfbb7c20 */ /* 0x000fe20008410000 */
[----:B------:R-:W-:Y:S02]  /*7090*/  FMUL.FTZ R191, R199, UR26 ;  /* 0x0000001ac7bf7c20 */ /* 0x000fe40008410000 */
[----:B------:R-:W4:Y:S02]  /*70a0*/  SHFL.BFLY PT, R189, R6, 0x2, 0x1f ;  /* 0x0c401f0006bd7f89 */ /* 0x000f2400000e0000 */
[----:B------:R-:W5:Y:S08]  /*70b0*/  MUFU.TANH R15, R15 ;  /* 0x0000000f000f7308 */ /* 0x000f700000002400 */
[----:B------:R-:W0:Y:S08]  /*70c0*/  MUFU.TANH R20, R20 ;  /* 0x0000001400147308 */ /* 0x000e300000002400 */
[----:B------:R-:W1:Y:S01]  /*70d0*/  MUFU.TANH R153, R153 ;  /* 0x0000009900997308 */ /* 0x000e620000002400 */
[----:B----4-:R-:W-:Y:S01]  /*70e0*/  FMNMX.FTZ R176, R6, R189, !PT ;  /* 0x000000bd06b07209 */ /* 0x010fe20007810000 */
[----:B------:R-:W-:-:S06]  /*70f0*/  FMUL.FTZ R189, R195, UR26 ;  /* 0x0000001ac3bd7c20 */ /* 0x000fcc0008410000 */
[----:B------:R-:W4:Y:S01]  /*7100*/  MUFU.TANH R154, R154 ;  /* 0x0000009a009a7308 */ /* 0x000f220000002400 */
[----:B------:R-:W2:Y:S07]  /*7110*/  SHFL.BFLY PT, R193, R176, 0x1, 0x1f ;  /* 0x0c201f00b0c17f89 */ /* 0x000eae00000e0000 */
[----:B------:R-:W4:Y:S08]  /*7120*/  MUFU.TANH R156, R156 ;  /* 0x0000009c009c7308 */ /* 0x000f300000002400 */
[----:B------:R-:W4:Y:S08]  /*7130*/  MUFU.TANH R158, R158 ;  /* 0x0000009e009e7308 */ /* 0x000f300000002400 */
[----:B------:R-:W4:Y:S01]  /*7140*/  MUFU.TANH R161, R161 ;  /* 0x000000a100a17308 */ /* 0x000f220000002400 */
[----:B--2---:R-:W-:-:S05]  /*7150*/  FMNMX.FTZ R6, R176, R193, !PT ;  /* 0x000000c1b0067209 */ /* 0x004fca0007810000 */
[C---:B------:R-:W-:Y:S01]  /*7160*/  FADD.FTZ R9, -R6.reuse, R9 ;  /* 0x0000000906097221 */ /* 0x040fe20000010100 */
[----:B------:R-:W-:Y:S01]  /*7170*/  FMUL.FTZ R200, R6, UR10 ;  /* 0x0000000a06c87c20 */ /* 0x000fe20008410000 */
[----:B------:R-:W2:Y:S02]  /*7180*/  MUFU.TANH R162, R162 ;  /* 0x000000a200a27308 */ /* 0x000ea40000002400 */
[----:B------:R-:W-:Y:S01]  /*7190*/  FMUL.FTZ R176, R9, UR10 ;  /* 0x0000000a09b07c20 */ /* 0x000fe20008410000 */
[----:B------:R-:W-:Y:S01]  /*71a0*/  FMNMX.FTZ R9, R11, R8, !PT ;  /* 0x000000080b097209 */ /* 0x000fe20007810000 */
[--C-:B------:R-:W-:Y:S01]  /*71b0*/  FFMA.FTZ R193, R10, UR10, -R200.reuse ;  /* 0x0000000a0ac17c23 */ /* 0x100fe200080108c8 */
[--C-:B------:R-:W-:Y:S01]  /*71c0*/  FFMA.FTZ R196, R5, UR10, -R200.reuse ;  /* 0x0000000a05c47c23 */ /* 0x100fe200080108c8 */
[--C-:B------:R-:W-:Y:S01]  /*71d0*/  FFMA.FTZ R192, R152, UR10, -R200.reuse ;  /* 0x0000000a98c07c23 */ /* 0x100fe200080108c8 */
[----:B---3--:R-:W-:Y:S01]  /*71e0*/  FMNMX.FTZ R10, R12, R9, !PT ;  /* 0x000000090c0a7209 */ /* 0x008fe20007810000 */
[----:B------:R-:W3:Y:S01]  /*71f0*/  MUFU.TANH R164, R164 ;  /* 0x000000a400a47308 */ /* 0x000ee20000002400 */
[--C-:B------:R-:W-:Y:S01]  /*7200*/  FFMA.FTZ R198, R14, UR10, -R200.reuse ;  /* 0x0000000a0ec67c23 */ /* 0x100fe200080108c8 */
[--C-:B------:R-:W-:Y:S01]  /*7210*/  FFMA.FTZ R14, R155, UR10, -R200.reuse ;  /* 0x0000000a9b0e7c23 */ /* 0x100fe200080108c8 */
[----:B-----5:R-:W-:Y:S01]  /*7220*/  FMNMX.FTZ R9, R15, R10, !PT ;  /* 0x0000000a0f097209 */ /* 0x020fe20007810000 */
[--C-:B------:R-:W-:Y:S01]  /*7230*/  FFMA.FTZ R155, R163, UR10, -R200.reuse ;  /* 0x0000000aa39b7c23 */ /* 0x100fe200080108c8 */
[--C-:B------:R-:W-:Y:S01]  /*7240*/  FFMA.FTZ R194, R167, UR10, -R200.reuse ;  /* 0x0000000aa7c27c23 */ /* 0x100fe200080108c8 */
[--C-:B------:R-:W-:Y:S01]  /*7250*/  FFMA.FTZ R167, R169, UR10, -R200.reuse ;  /* 0x0000000aa9a77c23 */ /* 0x100fe200080108c8 */
[----:B0-----:R-:W-:Y:S01]  /*7260*/  FMNMX.FTZ R10, R20, R9, !PT ;  /* 0x00000009140a7209 */ /* 0x001fe20007810000 */
[----:B------:R-:W0:Y:S01]  /*7270*/  MUFU.TANH R175, R175 ;  /* 0x000000af00af7308 */ /* 0x000e220000002400 */
[--C-:B------:R-:W-:Y:S01]  /*7280*/  FFMA.FTZ R169, R171, UR10, -R200.reuse ;  /* 0x0000000aaba97c23 */ /* 0x100fe200080108c8 */
[--C-:B------:R-:W-:Y:S01]  /*7290*/  FFMA.FTZ R171, R173, UR10, -R200.reuse ;  /* 0x0000000aadab7c23 */ /* 0x100fe200080108c8 */
[----:B-1----:R-:W-:Y:S01]  /*72a0*/  FMNMX.FTZ R5, R153, R10, !PT ;  /* 0x0000000a99057209 */ /* 0x002fe20007810000 */
[--C-:B------:R-:W-:Y:S01]  /*72b0*/  FFMA.FTZ R173, R177, UR10, -R200.reuse ;  /* 0x0000000ab1ad7c23 */ /* 0x100fe200080108c8 */
[--C-:B------:R-:W-:Y:S01]  /*72c0*/  FFMA.FTZ R197, R13, UR10, -R200.reuse ;  /* 0x0000000a0dc57c23 */ /* 0x100fe200080108c8 */
[--C-:B------:R-:W-:Y:S01]  /*72d0*/  FFMA.FTZ R21, R21, UR10, -R200.reuse ;  /* 0x0000000a15157c23 */ /* 0x100fe200080108c8 */
[----:B----4-:R-:W-:Y:S01]  /*72e0*/  FMNMX.FTZ R5, R154, R5, !PT ;  /* 0x000000059a057209 */ /* 0x010fe20007810000 */
[----:B------:R-:W1:Y:S01]  /*72f0*/  MUFU.TANH R178, R178 ;  /* 0x000000b200b27308 */ /* 0x000e620000002400 */
        /* <DEDUP_REMOVED lines=10> */
[----:B------:R-:W-:Y:S01]  /*73a0*/  FMNMX.FTZ R5, R161, R10, !PT ;  /* 0x0000000aa1057209 */ /* 0x000fe20007810000 */
[--C-:B------:R-:W-:Y:S01]  /*73b0*/  FFMA.FTZ R163, R165, UR10, -R200.reuse ;  /* 0x0000000aa5a37c23 */ /* 0x100fe200080108c8 */
[--C-:B------:R-:W-:Y:S01]  /*73c0*/  FFMA.FTZ R174, R181, UR10, -R200.reuse ;  /* 0x0000000ab5ae7c23 */ /* 0x100fe200080108c8 */
[--C-:B------:R-:W-:Y:S01]  /*73d0*/  FFMA.FTZ R181, R180, UR10, -R200.reuse ;  /* 0x0000000ab4b57c23 */ /* 0x100fe200080108c8 */
[----:B--2---:R-:W-:Y:S01]  /*73e0*/  FMNMX.FTZ R5, R162, R5, !PT ;  /* 0x00000005a2057209 */ /* 0x004fe20007810000 */
[----:B------:R-:W2:Y:S01]  /*73f0*/  MUFU.TANH R182, R182 ;  /* 0x000000b600b67308 */ /* 0x000ea20000002400 */
[----:B------:R-:W-:-:S02]  /*7400*/  FFMA.FTZ R160, R160, UR10, -R200 ;  /* 0x0000000aa0a07c23 */ /* 0x000fc400080108c8 */
[----:B---3--:R-:W-:-:S04]  /*7410*/  FMNMX.FTZ R10, R164, R5, !PT ;  /* 0x00000005a40a7209 */ /* 0x008fc80007810000 */
[----:B0-----:R-:W-:Y:S01]  /*7420*/  FMNMX.FTZ R5, R175, R10, !PT ;  /* 0x0000000aaf057209 */ /* 0x001fe20007810000 */
[----:B------:R-:W0:Y:S03]  /*7430*/  MUFU.TANH R183, R183 ;  /* 0x000000b700b77308 */ /* 0x000e260000002400 */
[----:B-1----:R-:W-:-:S04]  /*7440*/  FMNMX.FTZ R10, R178, R5, !PT ;  /* 0x00000005b20a7209 */ /* 0x002fc80007810000 */
[----:B----4-:R-:W-:Y:S01]  /*7450*/  FMNMX.FTZ R5, R179, R10, !PT ;  /* 0x0000000ab3057209 */ /* 0x010fe20007810000 */
[----:B------:R-:W1:Y:S03]  /*7460*/  MUFU.TANH R184, R184 ;  /* 0x000000b800b87308 */ /* 0x000e660000002400 */
[----:B--2---:R-:W-:-:S05]  /*7470*/  FMNMX.FTZ R10, R182, R5, !PT ;  /* 0x00000005b60a7209 */ /* 0x004fca0007810000 */
        /* <DEDUP_REMOVED lines=14> */
[----:B------:R-:W-:Y:S01]  /*7560*/  MUFU.EX2 R10, R155 ;  /* 0x0000009b000a7308 */ /* 0x000fe20000000800 */
[----:B-1----:R-:W-:-:S07]  /*7570*/  FMNMX.FTZ R152, R190, R5, !PT ;  /* 0x00000005be987209 */ /* 0x002fce0007810000 */
[----:B------:R-:W0:Y:S01]  /*7580*/  MUFU.EX2 R176, R176 ;  /* 0x000000b000b07308 */ /* 0x000e220000000800 */
[----:B--2---:R-:W-:-:S05]  /*7590*/  FMNMX.FTZ R152, R191, R152, !PT ;  /* 0x00000098bf987209 */ /* 0x004fca0007810000 */
[----:B------:R-:W1:Y:S02]  /*75a0*/  SHFL.BFLY PT, R5, R152, 0x2, 0x1f ;  /* 0x0c401f0098057f89 */ /* 0x000e6400000e0000 */
[----:B------:R-:W2:Y:S08]  /*75b0*/  MUFU.EX2 R193, R193 ;  /* 0x000000c100c17308 */ /* 0x000eb00000000800 */
        /* <DEDUP_REMOVED lines=15> */
[-C--:B------:R-:W-:Y:S01]  /*76b0*/  FMUL.FTZ R48, R48, R176.reuse ;  /* 0x000000b030307220 */ /* 0x080fe20000410000 */
[----:B------:R-:W1:Y:S01]  /*76c0*/  MUFU.EX2 R198, R198 ;  /* 0x000000c600c67308 */ /* 0x000e620000000800 */
[-C--:B------:R-:W-:Y:S01]  /*76d0*/  FMUL.FTZ R49, R49, R176.reuse ;  /* 0x000000b031317220 */ /* 0x080fe20000410000 */
[-C--:B------:R-:W-:Y:S01]  /*76e0*/  FMUL.FTZ R52, R52, R176.reuse ;  /* 0x000000b034347220 */ /* 0x080fe20000410000 */
[----:B------:R-:W4:Y:S01]  /*76f0*/  SHFL.BFLY PT, R152, R155, 0x1, 0x1f ;  /* 0x0c201f009b987f89 */ /* 0x000f2200000e0000 */
        /* <DEDUP_REMOVED lines=23> */
[----:B----4-:R-:W-:Y:S01]  /*7870*/  FMNMX.FTZ R5, R155, R152, !PT ;  /* 0x000000989b057209 */ /* 0x010fe20007810000 */
[-C--:B------:R-:W-:Y:S01]  /*7880*/  FMUL.FTZ R93, R93, R176.reuse ;  /* 0x000000b05d5d7220 */ /* 0x080fe20000410000 */
[-C--:B------:R-:W-:Y:S01]  /*7890*/  FMUL.FTZ R96, R96, R176.reuse ;  /* 0x000000b060607220 */ /* 0x080fe20000410000 */
[-C--:B------:R-:W-:Y:S01]  /*78a0*/  FMUL.FTZ R97, R97, R176.reuse ;  /* 0x000000b061617220 */ /* 0x080fe20000410000 */
[-C--:B------:R-:W-:Y:S01]  /*78b0*/  FMUL.FTZ R100, R100, R176.reuse ;  /* 0x000000b064647220 */ /* 0x080fe20000410000 */
[C---:B------:R-:W-:Y:S01]  /*78c0*/  FADD.FTZ R8, -R5.reuse, R8 ;  /* 0x0000000805087221 */ /* 0x040fe20000010100 */
[----:B------:R-:W-:Y:S01]  /*78d0*/  FMUL.FTZ R155, R5, UR10 ;  /* 0x0000000a059b7c20 */ /* 0x000fe20008410000 */
[----:B------:R-:W-:Y:S01]  /*78e0*/  MUFU.EX2 R195, R195 ;  /* 0x000000c300c37308 */ /* 0x000fe20000000800 */
        /* <DEDUP_REMOVED lines=9> */
[----:B--2---:R-:W-:Y:S01]  /*7980*/  FFMA.FTZ R153, R176, R3, R193 ;  /* 0x00000003b0997223 */ /* 0x004fe200000100c1 */
[--C-:B------:R-:W-:Y:S01]  /*7990*/  FFMA.FTZ R159, R156, UR10, -R155.reuse ;  /* 0x0000000a9c9f7c23 */ /* 0x100fe2000801089b */
[--C-:B------:R-:W-:Y:S01]  /*79a0*/  FFMA.FTZ R165, R175, UR10, -R155.reuse ;  /* 0x0000000aafa57c23 */ /* 0x100fe2000801089b */
[----:B------:R-:W-:Y:S01]  /*79b0*/  FFMA.FTZ R180, R158, UR10, -R155 ;  /* 0x0000000a9eb47c23 */ /* 0x000fe2000801089b */
[----:B---3--:R-:W-:Y:S01]  /*79c0*/  FADD.FTZ R152, R196, R153 ;  /* 0x00000099c4987221 */ /* 0x008fe20000010000 */
[--C-:B------:R-:W-:Y:S01]  /*79d0*/  FFMA.FTZ R175, R178, UR10, -R155.reuse ;  /* 0x0000000ab2af7c23 */ /* 0x100fe2000801089b */
[----:B------:R-:W2:Y:S01]  /*79e0*/  MUFU.EX2 R8, R8 ;  /* 0x0000000800087308 */ /* 0x000ea20000000800 */
[--C-:B------:R-:W-:Y:S01]  /*79f0*/  FFMA.FTZ R178, R179, UR10, -R155.reuse ;  /* 0x0000000ab3b27c23 */ /* 0x100fe2000801089b */
[----:B0-----:R-:W-:Y:S01]  /*7a00*/  FADD.FTZ R179, R197, R152 ;  /* 0x00000098c5b37221 */ /* 0x001fe20000010000 */
[--C-:B------:R-:W-:Y:S01]  /*7a10*/  FFMA.FTZ R161, R161, UR10, -R155.reuse ;  /* 0x0000000aa1a17c23 */ /* 0x100fe2000801089b */
[--C-:B------:R-:W-:Y:S01]  /*7a20*/  FFMA.FTZ R162, R162, UR10, -R155.reuse ;  /* 0x0000000aa2a27c23 */ /* 0x100fe2000801089b */
[----:B------:R-:W-:Y:S01]  /*7a30*/  FFMA.FTZ R3, R182, UR10, -R155 ;  /* 0x0000000ab6037c23 */ /* 0x000fe2000801089b */
[----:B-1----:R-:W-:Y:S01]  /*7a40*/  FADD.FTZ R154, R198, R179 ;  /* 0x000000b3c69a7221 */ /* 0x002fe20000010000 */
        /* <DEDUP_REMOVED lines=19> */
[--C-:B------:R-:W-:Y:S01]  /*7b80*/  FFMA.FTZ R4, R183, UR10, -R155.reuse ;  /* 0x0000000ab7047c23 */ /* 0x100fe2000801089b */
[----:B------:R-:W-:Y:S01]  /*7b90*/  FFMA.FTZ R183, R186, UR10, -R155 ;  /* 0x0000000abab77c23 */ /* 0x000fe2000801089b */
[-C--:B------:R-:W-:Y:S01]  /*7ba0*/  FMUL.FTZ R116, R116, R176.reuse ;  /* 0x000000b074747220 */ /* 0x080fe20000410000 */
[-C--:B------:R-:W-:Y:S01]  /*7bb0*/  FMUL.FTZ R117, R117, R176.reuse ;  /* 0x000000b075757220 */ /* 0x080fe20000410000 */
[-C--:B------:R-:W-:Y:S01]  /*7bc0*/  FMUL.FTZ R120, R120, R176.reuse ;  /* 0x000000b078787220 */ /* 0x080fe20000410000 */
[-C--:B------:R-:W-:Y:S01]  /*7bd0*/  FMUL.FTZ R121, R121, R176.reuse ;  /* 0x000000b079797220 */ /* 0x080fe20000410000 */
[----:B------:R-:W0:Y:S01]  /*7be0*/  MUFU.EX2 R157, R157 ;  /* 0x0000009d009d7308 */ /* 0x000e220000000800 */
[----:B-1----:R-:W-:Y:S01]  /*7bf0*/  FADD.FTZ R152, R12, R153 ;  /* 0x000000990c987221 */ /* 0x002fe20000010000 */
[----:B------:R-:W-:Y:S01]  /*7c00*/  FADD.FTZ R153, R21, R154 ;  /* 0x0000009a15997221 */ /* 0x000fe20000010000 */
[-C--:B------:R-:W-:Y:S01]  /*7c10*/  FMUL.FTZ R124, R124, R176.reuse ;  /* 0x000000b07c7c7220 */ /* 0x080fe20000410000 */
[-C--:B------:R-:W-:Y:S01]  /*7c20*/  FMUL.FTZ R125, R125, R176.reuse ;  /* 0x000000b07d7d7220 */ /* 0x080fe20000410000 */
[-C--:B------:R-:W-:Y:S01]  /*7c30*/  FMUL.FTZ R128, R128, R176.reuse ;  /* 0x000000b080807220 */ /* 0x080fe20000410000 */
[----:B------:R-:W-:Y:S01]  /*7c40*/  FADD.FTZ R153, R192, R153 ;  /* 0x00000099c0997221 */ /* 0x000fe20000010000 */
[-C--:B------:R-:W-:Y:S01]  /*7c50*/  FMUL.FTZ R129, R129, R176.reuse ;  /* 0x000000b081817220 */ /* 0x080fe20000410000 */
[----:B------:R-:W1:Y:S01]  /*7c60*/  MUFU.EX2 R20, R20 ;  /* 0x0000001400147308 */ /* 0x000e620000000800 */
        /* <DEDUP_REMOVED lines=40> */
[----:B-1----:R-:W-:Y:S01]  /*7ef0*/  FADD.FTZ R153, R13, R154 ;  /* 0x0000009a0d997221 */ /* 0x002fe20000010000 */
        /* <DEDUP_REMOVED lines=19> */
[----:B------:R-:W-:Y:S01]  /*8030*/  FADD.FTZ R156, R10, R153 ;  /* 0x000000990a9c7221 */ /* 0x000fe20000010000 */
[----:B------:R-:W-:Y:S01]  /*8040*/  F2FP.BF16.F32.PACK_AB R153, R11, R8 ;  /* 0x000000080b99723e */ /* 0x000fe200000010ff */
        /* <DEDUP_REMOVED lines=20> */
[----:B------:R-:W-:Y:S01]  /*8190*/  FMUL.FTZ R103, R103, R177 ;  /* 0x000000b167677220 */ /* 0x000fe20000410000 */
        /* <DEDUP_REMOVED lines=82> */
[----:B--2---:R-:W-:Y:S01]  /*86c0*/  FADD.FTZ R8, R190, R9 ;  /* 0x00000009be087221 */ /* 0x004fe20000010000 */
[C---:B0-----:R-:W-:Y:S01]  /*86d0*/  FADD.FTZ R3, R181.reuse, R4 ;  /* 0x00000004b5037221 */ /* 0x041fe20000010000 */
[----:B------:R-:W-:Y:S02]  /*86e0*/  F2FP.BF16.F32.PACK_AB R174, R181, R174 ;  /* 0x000000aeb5ae723e */ /* 0x000fe400000010ff */
[C---:B-1----:R-:W-:Y:S01]  /*86f0*/  FADD.FTZ R4, R175.reuse, R8 ;  /* 0x00000008af047221 */ /* 0x042fe20000010000 */
[----:B------:R-:W-:Y:S01]  /*8700*/  F2FP.BF16.F32.PACK_AB R175, R175, R190 ;  /* 0x000000beafaf723e */ /* 0x000fe200000010ff */
[----:B------:R-:W-:Y:S06]  /*8710*/  @!P0 BRA `(.L_x_13647) ;  /* 0x0000000000048947 */ /* 0x000fec0003800000 */
[----:B------:R-:W-:Y:S01]  /*8720*/  BPT.TRAP 0x1 ;  /* 0x000000040000795c */ /* 0x000fe20000300000 */
.L_x_13647:
[----:B------:R0:W1:Y:S01]  /*8730*/  SYNCS.PHASECHK.TRANS64.TRYWAIT P1, [UR25+0x22850], R7 ;  /* 0x02285007ff0075a7 */ /* 0x0000620008020159 */
[----:B------:R-:W-:Y:S05]  /*8740*/  @!P0 BRA `(.L_x_13648) ;  /* 0x0000000000048947 */ /* 0x000fea0003800000 */
[----:B------:R-:W-:Y:S01]  /*8750*/  BPT.TRAP 0x1 ;  /* 0x000000040000795c */ /* 0x000fe20000300000 */
.L_x_13648:
[----:B------:R-:W-:Y:S01]  /*8760*/  IADD3 R8, R201, 0x8, RZ ;  /* 0x00000008c9087810 */ /* 0x000fe20007ffe0ff */
[----:B-1----:R-:W-:Y:S06]  /*8770*/  @P1 BRA `(.L_x_13649) ;  /* 0x0000000000081947 */ /* 0x002fec0003800000 */
[----:B------:R-:W1:Y:S02]  /*8780*/  SYNCS.PHASECHK.TRANS64.TRYWAIT P1, [UR25+0x22850], R7 ;  /* 0x02285007ff0075a7 */ /* 0x000e640008020159 */
[----:B-1----:R-:W-:Y:S05]  /*8790*/  @!P1 BRA `(.L_x_13650) ;  /* 0x0000007400d89947 */ /* 0x002fea0003800000 */
.L_x_13649:
        /* <DEDUP_REMOVED lines=39> */
.L_x_13651:
[----:B------:R-:W-:Y:S01]  /*8a10*/  UIADD3 UR25, UR25, 0x22860, URZ ;  /* 0x0002286019197890 */ /* 0x000fe2000fffe03f */
[----:B------:R-:W-:Y:S01]  /*8a20*/  ISETP.LT.AND P1, PT, RZ, UR23, PT ;  /* 0x00000017ff007c0c */ /* 0x000fe2000bf21270 */
[----:B------:R-:W-:Y:S01]  /*8a30*/  UIADD3 UR23, UR23, -0x1, URZ ;  /* 0xffffffff17177890 */ /* 0x000fe2000fffe03f */
[----:B------:R-:W-:Y:S01]  /*8a40*/  IMAD.MOV.U32 R8, RZ, RZ, R5 ;  /* 0x000000ffff087224 */ /* 0x000fe200078e0005 */
[----:B------:R-:W-:Y:S01]  /*8a50*/  UPRMT UR25, UR24, 0x654, UR25 ;  /* 0x0000065418197896 */ /* 0x000fe20008000019 */
[----:B------:R-:W-:-:S08]  /*8a60*/  IMAD.MOV.U32 R9, RZ, RZ, R6 ;  /* 0x000000ffff097224 */ /* 0x000fd000078e0006 */
[----:B------:R-:W-:Y:S01]  /*8a70*/  SYNCS.ARRIVE.TRANS64.RED.A1T0 RZ, [UR25], RZ ;  /* 0x000000ffffff79a7 */ /* 0x000fe20008100419 */
[----:B------:R-:W-:Y:S05]  /*8a80*/  @P1 BRA `(.L_x_13652) ;  /* 0xffffffdc003c1947 */ /* 0x000fea000383ffff */
.L_x_13641:
[----:B01----:R-:W0:Y:S01]  /*8a90*/  SHFL.BFLY PT, R8, R3, 0x2, 0x1f ;  /* 0x0c401f0003087f89 */ /* 0x003e2200000e0000 */
[----:B------:R-:W-:Y:S01]  /*8aa0*/  UIADD3 UR36, UR36, 0x1, URZ ;  /* 0x0000000124247890 */ /* 0x000fe2000fffe03f */
[----:B------:R-:W-:Y:S01]  /*8ab0*/  IMAD.U32 R13, RZ, RZ, UR10 ;  /* 0x0000000aff0d7e24 */ /* 0x000fe2000f8e00ff */
[----:B------:R1:W-:Y:S06]  /*8ac0*/  BAR.ARV R0, 0x100 ;  /* 0x000400000000751d */ /* 0x0003ec0000002000 */
[----:B------:R-:W-:Y:S02]  /*8ad0*/  UISETP.NE.AND UP0, UPT, UR36, 0x2, UPT ;  /* 0x000000022400788c */ /* 0x000fe4000bf05270 */
[----:B------:R-:W-:Y:S06]  /*8ae0*/  BAR.ARV 0x8, 0x180 ;  /* 0x0206000000007b1d */ /* 0x000fec0000002000 */
[----:B-1----:R-:W-:Y:S01]  /*8af0*/  IMAD.MOV.U32 R0, RZ, RZ, RZ ;  /* 0x000000ffff007224 */ /* 0x002fe200078e00ff */
[----:B------:R-:W-:Y:S01]  /*8b00*/  USEL UR4, URZ, 0x1, UP0 ;  /* 0x000000013f047887 */ /* 0x000fe20008000000 */
[----:B------:R-:W1:Y:S01]  /*8b10*/  SHFL.BFLY PT, R9, R4, 0x2, 0x1f ;  /* 0x0c401f0004097f89 */ /* 0x000e6200000e0000 */
[----:B------:R-:W-:Y:S01]  /*8b20*/  PLOP3.LUT P0, PT, PT, PT, PT, 0x8, 0x0 ;  /* 0x000000000000781c */ /* 0x000fe20003f0e170 */
[----:B------:R-:W-:Y:S01]  /*8b30*/  UIADD3 UR38, UR38, 0x1, URZ ;  /* 0x0000000126267890 */ /* 0x000fe2000fffe03f */
[----:B0-----:R-:W-:Y:S01]  /*8b40*/  FADD.FTZ R8, R8, R3 ;  /* 0x0000000308087221 */ /* 0x001fe20000010000 */
[----:B------:R-:W-:Y:S01]  /*8b50*/  IMAD.MOV.U32 R3, RZ, RZ, -0x800000 ;  /* 0xff800000ff037424 */ /* 0x000fe200078e00ff */
[----:B------:R-:W-:-:S02]  /*8b60*/  USEL UR36, UR36, URZ, UP0 ;  /* 0x0000003f24247287 */ /* 0x000fc40008000000 */
[----:B------:R-:W-:Y:S01]  /*8b70*/  ULOP3.LUT UR37, UR37, UR4, URZ, 0x3c, !UPT ;  /* 0x0000000425257292 */ /* 0x000fe2000f8e3c3f */
[----:B------:R-:W0:Y:S01]  /*8b80*/  SHFL.BFLY PT, R7, R8, 0x1, 0x1f ;  /* 0x0c201f0008077f89 */ /* 0x000e2200000e0000 */
[----:B-1----:R-:W-:Y:S01]  /*8b90*/  FADD.FTZ R9, R9, R4 ;  /* 0x0000000409097221 */ /* 0x002fe20000010000 */
[----:B------:R-:W-:-:S04]  /*8ba0*/  IMAD.MOV.U32 R4, RZ, RZ, -0x800000 ;  /* 0xff800000ff047424 */ /* 0x000fc800078e00ff */
[----:B------:R-:W1:Y:S01]  /*8bb0*/  SHFL.BFLY PT, R10, R9, 0x1, 0x1f ;  /* 0x0c201f00090a7f89 */ /* 0x000e6200000e0000 */
[----:B0-----:R-:W-:Y:S01]  /*8bc0*/  FADD.FTZ R11, R8, R7 ;  /* 0x00000007080b7221 */ /* 0x001fe20000010000 */
[----:B------:R-:W-:-:S04]  /*8bd0*/  IMAD.MOV.U32 R7, RZ, RZ, RZ ;  /* 0x000000ffff077224 */ /* 0x000fc800078e00ff */
[----:B------:R-:W-:-:S13]  /*8be0*/  FSETP.NE.FTZ.AND P1, PT, R11, RZ, PT ;  /* 0x000000ff0b00720b */ /* 0x000fda0003f35000 */
[----:B------:R-:W0:Y:S01]  /*8bf0*/  @P1 MUFU.RCP R7, R11 ;  /* 0x0000000b00071308 */ /* 0x000e220000001000 */
[----:B-1----:R-:W-:-:S05]  /*8c00*/  FADD.FTZ R10, R9, R10 ;  /* 0x0000000a090a7221 */ /* 0x002fca0000010000 */
[----:B------:R-:W-:Y:S02]  /*8c10*/  FSETP.NE.FTZ.AND P2, PT, R10, RZ, PT ;  /* 0x000000ff0a00720b */ /* 0x000fe40003f55000 */
[----:B------:R-:W1:Y:S01]  /*8c20*/  @P1 MUFU.LG2 R8, R11 ;  /* 0x0000000b00081308 */ /* 0x000e620000000c00 */
[-C--:B0-----:R-:W-:Y:S01]  /*8c30*/  FMUL.FTZ R24, R24, R7.reuse ;  /* 0x0000000718187220 */ /* 0x081fe20000410000 */
[-C--:B------:R-:W-:Y:S01]  /*8c40*/  FMUL.FTZ R25, R25, R7.reuse ;  /* 0x0000000719197220 */ /* 0x080fe20000410000 */
[----:B------:R-:W-:-:S08]  /*8c50*/  FMUL.FTZ R28, R28, R7 ;  /* 0x000000071c1c7220 */ /* 0x000fd00000410000 */
        /* <DEDUP_REMOVED lines=8> */
[----:B------:R0:W2:Y:S01]  /*8ce0*/  @P2 MUFU.RCP R0, R10 ;  /* 0x0000000a00002308 */ /* 0x0000a20000001000 */
        /* <DEDUP_REMOVED lines=54> */
[----:B------:R-:W-:Y:S01]  /*9050*/  MOV R7, UR10 ;  /* 0x0000000a00077c02 */ /* 0x000fe20008000f00 */
[----:B------:R-:W-:Y:S01]  /*9060*/  @P2 FMUL.FTZ R13, R13, 0.69314718246459960938 ;  /* 0x3f3172180d0d2820 */ /* 0x000fe20000410000 */
[----:B-1----:R-:W-:Y:S01]  /*9070*/  @P1 FMUL.FTZ R8, R8, 0.69314718246459960938 ;  /* 0x3f31721808081820 */ /* 0x002fe20000410000 */
[----:B0-----:R-:W-:Y:S01]  /*9080*/  @P2 FMUL.FTZ R10, R9, 0.69314718246459960938 ;  /* 0x3f317218090a2820 */ /* 0x001fe20000410000 */
[-C--:B--2---:R-:W-:Y:S01]  /*9090*/  FMUL.FTZ R32, R27, R0.reuse ;  /* 0x000000001b207220 */ /* 0x084fe20000410000 */
[----:B------:R-:W-:Y:S01]  /*90a0*/  @P1 FMUL.FTZ R7, R7, 0.69314718246459960938 ;  /* 0x3f31721807071820 */ /* 0x000fe20000410000 */
        /* <DEDUP_REMOVED lines=65> */
.L_x_13616:
        /* <DEDUP_REMOVED lines=10> */
[----:B------:R-:W-:-:S07]  /*9560*/  IMAD.MOV.U32 R6, RZ, RZ, 0x2 ;  /* 0x00000002ff067424 */ /* 0x000fce00078e00ff */
[----:B------:R-:W-:Y:S01]  /*9570*/  BAR.SYNC.DEFER_BLOCKING 0x1, 0x100 ;  /* 0x0044000000007b1d */ /* 0x000fe20000010000 */
[----:B------:R-:W-:Y:S01]  /*9580*/  IMAD R138, R205, 0x40, R2 ;  /* 0x00000040cd8a7824 */ /* 0x000fe200078e0202 */
[----:B------:R-:W-:Y:S01]  /*9590*/  F2FP.BF16.F32.PACK_AB R24, R25, R24 ;  /* 0x000000181918723e */ /* 0x000fe200000010ff */
[----:B------:R-:W-:Y:S01]  /*95a0*/  IMAD.MOV.U32 R139, RZ, RZ, 0x2 ;  /* 0x00000002ff8b7424 */ /* 0x000fe200078e00ff */
[----:B------:R-:W-:Y:S01]  /*95b0*/  F2FP.BF16.F32.PACK_AB R25, R32, R26 ;  /* 0x0000001a2019723e */ /* 0x000fe200000010ff */
[----:B------:R-:W-:Y:S01]  /*95c0*/  USHF.R.S32.HI UR10, URZ, 0x1f, UR39 ;  /* 0x0000001f3f0a7899 */ /* 0x000fe20008011427 */
[----:B------:R-:W-:Y:S01]  /*95d0*/  F2FP.BF16.F32.PACK_AB R26, R29, R28 ;  /* 0x0000001c1d1a723e */ /* 0x000fe200000010ff */
[----:B------:R-:W-:Y:S01]  /*95e0*/  ULDC.64 UR8, c[0x0][0xb90] ;  /* 0x0002e40000087ab9 */ /* 0x000fe20000000a00 */
[----:B------:R-:W-:Y:S01]  /*95f0*/  F2FP.BF16.F32.PACK_AB R27, R27, R30 ;  /* 0x0000001e1b1b723e */ /* 0x000fe200000010ff */
[----:B------:R-:W-:Y:S01]  /*9600*/  USHF.R.S32.HI UR12, URZ, 0x1f, UR41 ;  /* 0x0000001f3f0c7899 */ /* 0x000fe20008011429 */
        /* <DEDUP_REMOVED lines=8> */
[----:B------:R-:W-:Y:S01]  /*9690*/  UIMAD UR5, UR10, UR8, URZ ;  /* 0x000000080a0572a4 */ /* 0x000fe2000f8e023f */
[----:B------:R-:W-:Y:S01]  /*96a0*/  IMAD.WIDE R6, R209, R6, UR6 ;  /* 0x00000006d1067e25 */ /* 0x000fe2000f8e0206 */
[----:B------:R-:W-:-:S02]  /*96b0*/  F2FP.BF16.F32.PACK_AB R145, R173, R172 ;  /* 0x000000acad91723e */ /* 0x000fc400000010ff */
[----:B------:R-:W-:Y:S01]  /*96c0*/  UIMAD UR5, UR39, UR9, UR5 ;  /* 0x00000009270572a4 */ /* 0x000fe2000f8e0205 */
[----:B------:R-:W-:Y:S01]  /*96d0*/  IMAD.WIDE R138, R138, R139, UR6 ;  /* 0x000000068a8a7e25 */ /* 0x000fe2000f8e028b */
[C---:B------:R-:W-:Y:S01]  /*96e0*/  IADD3 R153, P3, R6.reuse, 0xc060, RZ ;  /* 0x0000c06006997810 */ /* 0x040fe20007f7e0ff */
[----:B------:R-:W-:Y:S01]  /*96f0*/  UIMAD.WIDE.U32 UR6, UR39, UR8, URZ ;  /* 0x00000008270672a5 */ /* 0x000fe2000f8e003f */
[C---:B------:R-:W-:Y:S02]  /*9700*/  IADD3 R157, P4, R6.reuse, 0xc040, RZ ;  /* 0x0000c040069d7810 */ /* 0x040fe40007f9e0ff */
[----:B------:R-:W-:Y:S01]  /*9710*/  LOP3.LUT R152, R153, 0x380, RZ, 0xc0, !PT ;  /* 0x0000038099987812 */ /* 0x000fe200078ec0ff */
[----:B------:R-:W-:Y:S01]  /*9720*/  ULDC.64 UR8, c[0x0][0xb98] ;  /* 0x0002e60000087ab9 */ /* 0x000fe20000000a00 */
[----:B------:R-:W-:Y:S01]  /*9730*/  IADD3 R159, P5, R6, 0xc020, RZ ;  /* 0x0000c020069f7810 */ /* 0x000fe20007fbe0ff */
[----:B------:R-:W-:Y:S01]  /*9740*/  UIADD3 UR7, UR7, UR5, URZ ;  /* 0x0000000507077290 */ /* 0x000fe2000fffe03f */
[----:B------:R-:W-:Y:S01]  /*9750*/  SHF.R.U64 R152, R152, 0x3, RZ ;  /* 0x0000000398987819 */ /* 0x000fe200000012ff */
[----:B------:R-:W-:Y:S01]  /*9760*/  UIMAD UR5, UR12, UR8, URZ ;  /* 0x000000080c0572a4 */ /* 0x000fe2000f8e023f */
[----:B------:R-:W-:Y:S01]  /*9770*/  LOP3.LUT R156, R157, 0x380, RZ, 0xc0, !PT ;  /* 0x000003809d9c7812 */ /* 0x000fe200078ec0ff */
[----:B------:R-:W-:Y:S01]  /*9780*/  UIMAD.WIDE.U32 UR6, UR41, UR8, UR6 ;  /* 0x00000008290672a5 */ /* 0x000fe2000f8e0006 */
[----:B------:R-:W-:Y:S01]  /*9790*/  LOP3.LUT R158, R159, 0x380, RZ, 0xc0, !PT ;  /* 0x000003809f9e7812 */ /* 0x000fe200078ec0ff */
[----:B------:R-:W-:Y:S01]  /*97a0*/  UIMAD UR5, UR41, UR9, UR5 ;  /* 0x00000009290572a4 */ /* 0x000fe2000f8e0205 */
[----:B------:R-:W-:-:S02]  /*97b0*/  IADD3 R111, P2, R6, 0x8020, RZ ;  /* 0x00008020066f7810 */ /* 0x000fc40007f5e0ff */
[----:B------:R-:W-:Y:S01]  /*97c0*/  LOP3.LUT R152, R152, R153, RZ, 0x3c, !PT ;  /* 0x0000009998987212 */ /* 0x000fe200078e3cff */
[----:B------:R-:W-:Y:S01]  /*97d0*/  ULDC.64 UR8, c[0x0][0xae8] ;  /* 0x0002ba0000087ab9 */ /* 0x000fe20000000a00 */
[C---:B------:R-:W-:Y:S01]  /*97e0*/  LOP3.LUT R143, R6.reuse, 0x380, RZ, 0xc0, !PT ;  /* 0x00000380068f7812 */ /* 0x040fe200078ec0ff */
[--C-:B------:R-:W-:Y:S01]  /*97f0*/  IMAD.X R163, RZ, RZ, R7.reuse, P2 ;  /* 0x000000ffffa37224 */ /* 0x100fe200010e0607 */
[----:B------:R-:W-:Y:S02]  /*9800*/  IADD3 R115, P0, R6, 0x8060, RZ ;  /* 0x0000806006737810 */ /* 0x000fe40007f1e0ff */
[----:B------:R-:W-:Y:S02]  /*9810*/  IADD3.X R153, RZ, R7, RZ, P3, !PT ;  /* 0x00000007ff997210 */ /* 0x000fe40001ffe4ff */
[----:B------:R-:W-:Y:S01]  /*9820*/  SHF.R.U64 R156, R156, 0x3, RZ ;  /* 0x000000039c9c7819 */ /* 0x000fe200000012ff */
[----:B------:R-:W-:Y:S01]  /*9830*/  IMAD.X R165, RZ, RZ, R7, P0 ;  /* 0x000000ffffa57224 */ /* 0x000fe200000e0607 */
[----:B------:R-:W-:-:S02]  /*9840*/  SHF.R.U64 R158, R158, 0x3, RZ ;  /* 0x000000039e9e7819 */ /* 0x000fc400000012ff */
[C---:B------:R-:W-:Y:S02]  /*9850*/  IADD3 R117, P6, R6.reuse, 0xc000, RZ ;  /* 0x0000c00006757810 */ /* 0x040fe40007fde0ff */
[C---:B------:R-:W-:Y:S02]  /*9860*/  IADD3 R21, P3, R6.reuse, 0x20, RZ ;  /* 0x0000002006157810 */ /* 0x040fe40007f7e0ff */
[C---:B------:R-:W-:Y:S01]  /*9870*/  IADD3 R113, P1, R6.reuse, 0x8040, RZ ;  /* 0x0000804006717810 */ /* 0x040fe20007f3e0ff */
[--C-:B------:R-:W-:Y:S01]  /*9880*/  IMAD.X R161, RZ, RZ, R7.reuse, P6 ;  /* 0x000000ffffa17224 */ /* 0x100fe200030e0607 */
[----:B------:R-:W-:Y:S01]  /*9890*/  SHF.R.U64 R143, R143, 0x3, RZ ;  /* 0x000000038f8f7819 */ /* 0x000fe200000012ff */
[----:B------:R-:W-:Y:S01]  /*98a0*/  IMAD.X R167, RZ, RZ, R7, P3 ;  /* 0x000000ffffa77224 */ /* 0x000fe200018e0607 */
[----:B------:R-:W-:Y:S02]  /*98b0*/  IADD3 R5, P2, R6, 0x4000, RZ ;  /* 0x0000400006057810 */ /* 0x000fe40007f5e0ff */
[----:B------:R-:W-:-:S02]  /*98c0*/  LOP3.LUT R9, R115, 0x380, RZ, 0xc0, !PT ;  /* 0x0000038073097812 */ /* 0x000fc400078ec0ff */
[----:B------:R-:W-:Y:S01]  /*98d0*/  LOP3.LUT R156, R156, R157, RZ, 0x3c, !PT ;  /* 0x0000009d9c9c7212 */ /* 0x000fe200078e3cff */
[--C-:B------:R-:W-:Y:S01]  /*98e0*/  IMAD.X R157, RZ, RZ, R7.reuse, P4 ;  /* 0x000000ffff9d7224 */ /* 0x100fe200020e0607 */
[----:B------:R-:W-:Y:S01]  /*98f0*/  LOP3.LUT R158, R158, R159, RZ, 0x3c, !PT ;  /* 0x0000009f9e9e7212 */ /* 0x000fe200078e3cff */
[--C-:B------:R-:W-:Y:S01]  /*9900*/  IMAD.X R159, RZ, RZ, R7.reuse, P5 ;  /* 0x000000ffff9f7224 */ /* 0x100fe200028e0607 */
[----:B------:R-:W-:Y:S01]  /*9910*/  IADD3.X R155, RZ, R7, RZ, P1, !PT ;  /* 0x00000007ff9b7210 */ /* 0x000fe20000ffe4ff */
[--C-:B------:R-:W-:Y:S01]  /*9920*/  IMAD.X R147, RZ, RZ, R7.reuse, P2 ;  /* 0x000000ffff937224 */ /* 0x100fe200010e0607 */
[C---:B------:R-:W-:Y:S02]  /*9930*/  IADD3 R12, P4, R6.reuse, 0x8000, RZ ;  /* 0x00008000060c7810 */ /* 0x040fe40007f9e0ff */
[C---:B------:R-:W-:Y:S02]  /*9940*/  IADD3 R107, P5, R6.reuse, 0x4060, RZ ;  /* 0x00004060066b7810 */ /* 0x040fe40007fbe0ff */
[C---:B------:R-:W-:Y:S01]  /*9950*/  IADD3 R103, P6, R6.reuse, 0x4040, RZ ;  /* 0x0000404006677810 */ /* 0x040fe20007fde0ff */
[--C-:B------:R-:W-:Y:S01]  /*9960*/  IMAD.X R169, RZ, RZ, R7.reuse, P4 ;  /* 0x000000ffffa97224 */ /* 0x100fe200020e0607 */
[C---:B------:R-:W-:Y:S01]  /*9970*/  IADD3 R10, P0, R6.reuse, 0x4020, RZ ;  /* 0x00004020060a7810 */ /* 0x040fe20007f1e0ff */
[----:B------:R-:W-:Y:S01]  /*9980*/  IMAD.X R151, RZ, RZ, R7, P5 ;  /* 0x000000ffff977224 */ /* 0x000fe200028e0607 */
[----:B------:R-:W-:-:S02]  /*9990*/  IADD3 R31, P1, R6, 0x40, RZ ;  /* 0x00000040061f7810 */ /* 0x000fc40007f3e0ff */
[----:B------:R-:W-:Y:S01]  /*99a0*/  IADD3 R8, P3, R6, 0x60, RZ ;  /* 0x0000006006087810 */ /* 0x000fe20007f7e0ff */
[--C-:B------:R-:W-:Y:S01]  /*99b0*/  IMAD.X R13, RZ, RZ, R7.reuse, P0 ;  /* 0x000000ffff0d7224 */ /* 0x100fe200000e0607 */
[----:B------:R-:W-:Y:S01]  /*99c0*/  LOP3.LUT R142, R143, R6, RZ, 0x3c, !PT ;  /* 0x000000068f8e7212 */ /* 0x000fe200078e3cff */
[--C-:B------:R-:W-:Y:S01]  /*99d0*/  IMAD.X R11, RZ, RZ, R7.reuse, P1 ;  /* 0x000000ffff0b7224 */ /* 0x100fe200008e0607 */
[----:B------:R-:W-:Y:S01]  /*99e0*/  SHF.R.U64 R6, R9, 0x3, RZ ;  /* 0x0000000309067819 */ /* 0x000fe200000012ff */
[----:B------:R-:W-:Y:S01]  /*99f0*/  IMAD.X R9, RZ, RZ, R7, P3 ;  /* 0x000000ffff097224 */ /* 0x000fe200018e0607 */
[----:B------:R-:W-:Y:S02]  /*9a00*/  LOP3.LUT R102, R5, 0x380, RZ, 0xc0, !PT ;  /* 0x0000038005667812 */ /* 0x000fe400078ec0ff */
[----:B------:R-:W-:Y:S02]  /*9a10*/  LOP3.LUT R14, R117, 0x380, RZ, 0xc0, !PT ;  /* 0x00000380750e7812 */ /* 0x000fe400078ec0ff */
[----:B------:R-:W-:-:S02]  /*9a20*/  LOP3.LUT R164, R6, R115, RZ, 0x3c, !PT ;  /* 0x0000007306a47212 */ /* 0x000fc400078e3cff */
[----:B------:R-:W-:Y:S02]  /*9a30*/  SHF.R.U64 R102, R102, 0x3, RZ ;  /* 0x0000000366667819 */ /* 0x000fe400000012ff */
[----:B------:R-:W-:Y:S02]  /*9a40*/  IADD3 R115, P2, R138, 0x7000, RZ ;  /* 0x000070008a737810 */ /* 0x000fe40007f5e0ff */
[----:B------:R-:W-:Y:S02]  /*9a50*/  SHF.R.U64 R14, R14, 0x3, RZ ;  /* 0x000000030e0e7819 */ /* 0x000fe400000012ff */
[----:B------:R-:W-:Y:S02]  /*9a60*/  LOP3.LUT R146, R102, R5, RZ, 0x3c, !PT ;  /* 0x0000000566927212 */ /* 0x000fe400078e3cff */
[----:B------:R-:W-:Y:S01]  /*9a70*/  LOP3.LUT R114, R115, 0x380, RZ, 0xc0, !PT ;  /* 0x0000038073727812 */ /* 0x000fe200078ec0ff */
[----:B------:R-:W0:Y:S01]  /*9a80*/  LDC R5, c[0x0][0xbe8] ;  /* 0x0002fa00ff057b82 */ /* 0x000e220000000800 */
[----:B------:R-:W-:-:S02]  /*9a90*/  LOP3.LUT R160, R14, R117, RZ, 0x3c, !PT ;  /* 0x000000750ea07212 */ /* 0x000fc400078e3cff */
[-C--:B------:R-:W-:Y:S02]  /*9aa0*/  IADD3.X R15, RZ, R7.reuse, RZ, P6, !PT ;  /* 0x00000007ff0f7210 */ /* 0x080fe400037fe4ff */
[----:B------:R-:W-:Y:S02]  /*9ab0*/  MOV R143, R7 ;  /* 0x00000007008f7202 */ /* 0x000fe40000000f00 */
[----:B------:R-:W-:Y:S02]  /*9ac0*/  LOP3.LUT R14, R111, 0x380, RZ, 0xc0, !PT ;  /* 0x000003806f0e7812 */ /* 0x000fe400078ec0ff */
[----:B------:R-:W-:Y:S02]  /*9ad0*/  LOP3.LUT R7, R12, 0x380, RZ, 0xc0, !PT ;  /* 0x000003800c077812 */ /* 0x000fe400078ec0ff */
[----:B------:R-:W-:Y:S02]  /*9ae0*/  SHF.R.U64 R114, R114, 0x3, RZ ;  /* 0x0000000372727819 */ /* 0x000fe400000012ff */
[----:B------:R-:W-:-:S02]  /*9af0*/  LOP3.LUT R6, R21, 0x380, RZ, 0xc0, !PT ;  /* 0x0000038015067812 */ /* 0x000fc400078ec0ff */
[----:B------:R-:W-:Y:S02]  /*9b00*/  SHF.R.U64 R14, R14, 0x3, RZ ;  /* 0x000000030e0e7819 */ /* 0x000fe400000012ff */
[----:B------:R-:W-:Y:S02]  /*9b10*/  SHF.R.U64 R7, R7, 0x3, RZ ;  /* 0x0000000307077819 */ /* 0x000fe400000012ff */
[----:B------:R-:W-:Y:S01]  /*9b20*/  LOP3.LUT R114, R114, R115, RZ, 0x3c, !PT ;  /* 0x0000007372727212 */ /* 0x000fe200078e3cff */
[----:B------:R-:W-:Y:S01]  /*9b30*/  IMAD.X R115, RZ, RZ, R139, P2 ;  /* 0x000000ffff737224 */ /* 0x000fe200010e068b */
[----:B------:R-:W-:Y:S02]  /*9b40*/  SHF.R.U64 R6, R6, 0x3, RZ ;  /* 0x0000000306067819 */ /* 0x000fe400000012ff */
[----:B------:R-:W-:Y:S02]  /*9b50*/  LOP3.LUT R162, R14, R111, RZ, 0x3c, !PT ;  /* 0x0000006f0ea27212 */ /* 0x000fe400078e3cff */
[----:B------:R-:W-:-:S02]  /*9b60*/  IADD3 R135, P2, R138, 0xe000, RZ ;  /* 0x0000e0008a877810 */ /* 0x000fc40007f5e0ff */
[----:B------:R-:W-:Y:S02]  /*9b70*/  LOP3.LUT R168, R7, R12, RZ, 0x3c, !PT ;  /* 0x0000000c07a87212 */ /* 0x000fe400078e3cff */
[----:B------:R-:W-:Y:S02]  /*9b80*/  LOP3.LUT R14, R107, 0x380, RZ, 0xc0, !PT ;  /* 0x000003806b0e7812 */ /* 0x000fe400078ec0ff */
[----:B------:R-:W-:Y:S02]  /*9b90*/  LOP3.LUT R12, R103, 0x380, RZ, 0xc0, !PT ;  /* 0x00000380670c7812 */ /* 0x000fe400078ec0ff */
[----:B------:R-:W-:Y:S02]  /*9ba0*/  LOP3.LUT R166, R6, R21, RZ, 0x3c, !PT ;  /* 0x0000001506a67212 */ /* 0x000fe400078e3cff */
        /* <DEDUP_REMOVED lines=8> */
[----:B------:R-:W-:Y:S02]  /*9c30*/  LOP3.LUT R150, R14, R107, RZ, 0x3c, !PT ;  /* 0x0000006b0e967212 */ /* 0x000fe400078e3cff */
[----:B------:R-:W-:Y:S02]  /*9c40*/  LOP3.LUT R14, R12, R103, RZ, 0x3c, !PT ;  /* 0x000000670c0e7212 */ /* 0x000fe400078e3cff */
[----:B------:R-:W-:Y:S02]  /*9c50*/  LOP3.LUT R12, R7, R10, RZ, 0x3c, !PT ;  /* 0x0000000a070c7212 */ /* 0x000fe400078e3cff */
[----:B------:R-:W-:Y:S02]  /*9c60*/  LOP3.LUT R10, R6, R31, RZ, 0x3c, !PT ;  /* 0x0000001f060a7212 */ /* 0x000fe400078e3cff */
[----:B------:R-:W-:Y:S01]  /*9c70*/  LOP3.LUT R134, R134, R135, RZ, 0x3c, !PT ;  /* 0x0000008786867212 */ /* 0x000fe200078e3cff */
[----:B------:R-:W-:Y:S01]  /*9c80*/  IMAD.X R135, RZ, RZ, R139, P2 ;  /* 0x000000ffff877224 */ /* 0x000fe200010e068b */
[----:B------:R-:W-:-:S02]  /*9c90*/  IADD3 R7, P3, R138, 0x1000, RZ ;  /* 0x000010008a077810 */ /* 0x000fc40007f7e0ff */
[----:B------:R-:W-:Y:S02]  /*9ca0*/  LOP3.LUT R31, R8, 0x380, RZ, 0xc0, !PT ;  /* 0x00000380081f7812 */ /* 0x000fe400078ec0ff */
[----:B0-----:R-:W-:Y:S02]  /*9cb0*/  ISETP.NE.AND P2, PT, R5, 0x1, PT ;  /* 0x000000010500780c */ /* 0x001fe40003f45270 */
[----:B------:R-:W-:Y:S02]  /*9cc0*/  LOP3.LUT R6, R7, 0x380, RZ, 0xc0, !PT ;  /* 0x0000038007067812 */ /* 0x000fe400078ec0ff */
[----:B------:R-:W-:Y:S02]  /*9cd0*/  SHF.R.U64 R31, R31, 0x3, RZ ;  /* 0x000000031f1f7819 */ /* 0x000fe400000012ff */
[----:B------:R-:W-:Y:S02]  /*9ce0*/  SHF.R.U64 R6, R6, 0x3, RZ ;  /* 0x0000000306067819 */ /* 0x000fe400000012ff */
[----:B------:R-:W-:-:S02]  /*9cf0*/  LOP3.LUT R8, R31, R8, RZ, 0x3c, !PT ;  /* 0x000000081f087212 */ /* 0x000fc400078e3cff */
[----:B------:R-:W-:Y:S02]  /*9d00*/  MOV R152, R152 ;  /* 0x0000009800987202 */ /* 0x000fe40000000f00 */
[----:B------:R-:W-:Y:S01]  /*9d10*/  LOP3.LUT R6, R6, R7, RZ, 0x3c, !PT ;  /* 0x0000000706067212 */ /* 0x000fe200078e3cff */
[----:B------:R-:W-:Y:S01]  /*9d20*/  IMAD.X R7, RZ, RZ, R139, P3 ;  /* 0x000000ffff077224 */ /* 0x000fe200018e068b */
[----:B------:R-:W-:Y:S02]  /*9d30*/  MOV R153, R8 ;  /* 0x0000000800997202 */ /* 0x000fe40000000f00 */
[----:B------:R-:W-:Y:S02]  /*9d40*/  F2FP.BF16.F32.PACK_AB R9, R35, R34 ;  /* 0x000000222309723e */ /* 0x000fe400000010ff */
[----:B------:R-:W-:Y:S01]  /*9d50*/  IADD3 R117, P3, R138, 0x8000, RZ ;  /* 0x000080008a757810 */ /* 0x000fe20007f7e0ff */
[----:B------:R-:W0:Y:S01]  /*9d60*/  @P2 LDC R34, c[0x0][0xbec] ;  /* 0x0002fb00ff222b82 */ /* 0x000e220000000800 */
[----:B------:R-:W-:-:S02]  /*9d70*/  LOP3.LUT R20, R113, 0x380, RZ, 0xc0, !PT ;  /* 0x0000038071147812 */ /* 0x000fc400078ec0ff */
[----:B------:R-:W-:Y:S02]  /*9d80*/  LOP3.LUT R116, R117, 0x380, RZ, 0xc0, !PT ;  /* 0x0000038075747812 */ /* 0x000fe400078ec0ff */
[----:B------:R-:W-:Y:S02]  /*9d90*/  SHF.R.U64 R20, R20, 0x3, RZ ;  /* 0x0000000314147819 */ /* 0x000fe400000012ff */
[----:B------:R-:W-:Y:S01]  /*9da0*/  SHF.R.U64 R116, R116, 0x3, RZ ;  /* 0x0000000374747819 */ /* 0x000fe200000012ff */
[----:B------:R-:W1:Y:S01]  /*9db0*/  @P2 LDC R35, c[0x0][0xbf0] ;  /* 0x0002fc00ff232b82 */ /* 0x000e620000000800 */
[----:B------:R-:W-:Y:S02]  /*9dc0*/  LOP3.LUT R154, R20, R113, RZ, 0x3c, !PT ;  /* 0x00000071149a7212 */ /* 0x000fe400078e3cff */
[----:B------:R-:W-:Y:S02]  /*9dd0*/  LOP3.LUT R116, R116, R117, RZ, 0x3c, !PT ;  /* 0x0000007574747212 */ /* 0x000fe400078e3cff */
[----:B------:R-:W-:-:S02]  /*9de0*/  IADD3 R111, P0, R138, 0x5000, RZ ;  /* 0x000050008a6f7810 */ /* 0x000fc40007f1e0ff */
[----:B------:R-:W-:Y:S02]  /*9df0*/  IADD3.X R117, RZ, R139, RZ, P3, !PT ;  /* 0x0000008bff757210 */ /* 0x000fe40001ffe4ff */
[----:B------:R-:W-:Y:S02]  /*9e00*/  IADD3 R29, P3, R138, 0xf000, RZ ;  /* 0x0000f0008a1d7810 */ /* 0x000fe40007f7e0ff */
[----:B------:R-:W-:Y:S02]  /*9e10*/  LOP3.LUT R110, R111, 0x380, RZ, 0xc0, !PT ;  /* 0x000003806f6e7812 */ /* 0x000fe400078ec0ff */
[----:B------:R-:W-:Y:S02]  /*9e20*/  MOV R154, R154 ;  /* 0x0000009a009a7202 */ /* 0x000fe40000000f00 */
[----:B------:R-:W-:Y:S02]  /*9e30*/  LOP3.LUT R28, R29, 0x380, RZ, 0xc0, !PT ;  /* 0x000003801d1c7812 */ /* 0x000fe400078ec0ff */
[----:B------:R-:W-:-:S02]  /*9e40*/  MOV R155, R10 ;  /* 0x0000000a009b7202 */ /* 0x000fc40000000f00 */
[----:B------:R-:W-:Y:S01]  /*9e50*/  F2FP.BF16.F32.PACK_AB R10, R37, R179 ;  /* 0x000000b3250a723e */ /* 0x000fe200000010ff */
[----:B------:R-:W-:Y:S01]  /*9e60*/  VIADD R37, R16, UR43 ;  /* 0x0000002b10257c36 */ /* 0x000fe20008000000 */
[----:B------:R-:W-:Y:S01]  /*9e70*/  MOV R31, R142 ;  /* 0x0000008e001f7202 */ /* 0x000fe20000000f00 */
[----:B------:R-:W-:Y:S01]  /*9e80*/  IMAD.X R143, RZ, RZ, R139, P3 ;  /* 0x000000ffff8f7224 */ /* 0x000fe200018e068b */
[----:B------:R-:W-:Y:S01]  /*9e90*/  SHF.R.U64 R110, R110, 0x3, RZ ;  /* 0x000000036e6e7819 */ /* 0x000fe200000012ff */
[----:B0-----:R-:W-:Y:S01]  /*9ea0*/  @P2 IMAD.HI.U32 R34, R37, R34, RZ ;  /* 0x0000002225222227 */ /* 0x001fe200078e00ff */
[----:B------:R-:W-:Y:S01]  /*9eb0*/  SHF.R.U64 R28, R28, 0x3, RZ ;  /* 0x000000031c1c7819 */ /* 0x000fe200000012ff */
[----:B------:R0:W-:Y:S01]  /*9ec0*/  STSM.16.M88.4 [R31], R24 ;  /* 0x000000181f007844 */ /* 0x0001e20000000200 */
[----:B------:R-:W-:Y:S02]  /*9ed0*/  IADD3 R113, P1, R138, 0x6000, RZ ;  /* 0x000060008a717810 */ /* 0x000fe40007f3e0ff */
[----:B------:R-:W-:-:S02]  /*9ee0*/  MOV R150, R150 ;  /* 0x0000009600967202 */ /* 0x000fc40000000f00 */
[----:B------:R-:W-:Y:S02]  /*9ef0*/  MOV R166, R166 ;  /* 0x000000a600a67202 */ /* 0x000fe40000000f00 */
[----:B------:R-:W-:Y:S02]  /*9f00*/  MOV R32, R14 ;  /* 0x0000000e00207202 */ /* 0x000fe40000000f00 */
[----:B------:R-:W-:Y:S02]  /*9f10*/  MOV R151, R12 ;  /* 0x0000000c00977202 */ /* 0x000fe40000000f00 */
[----:B------:R-:W-:Y:S01]  /*9f20*/  F2FP.BF16.F32.PACK_AB R8, R33, R178 ;  /* 0x000000b22108723e */ /* 0x000fe200000010ff */
[----:B------:R-:W-:Y:S01]  /*9f30*/  IMAD.MOV.U32 R33, RZ, RZ, R37 ;  /* 0x000000ffff217224 */ /* 0x000fe200078e0025 */
[----:B------:R-:W-:Y:S02]  /*9f40*/  F2FP.BF16.F32.PACK_AB R11, R39, R38 ;  /* 0x00000026270b723e */ /* 0x000fe400000010ff */
[----:B------:R-:W-:Y:S01]  /*9f50*/  LOP3.LUT R110, R110, R111, RZ, 0x3c, !PT ;  /* 0x0000006f6e6e7212 */ /* 0x000fe200078e3cff */
[----:B------:R-:W-:Y:S01]  /*9f60*/  IMAD.X R111, RZ, RZ, R139, P0 ;  /* 0x000000ffff6f7224 */ /* 0x000fe200000e068b */
[----:B------:R-:W-:Y:S01]  /*9f70*/  F2FP.BF16.F32.PACK_AB R12, R41, R180 ;  /* 0x000000b4290c723e */ /* 0x000fe200000010ff */
[----:B------:R2:W-:Y:S01]  /*9f80*/  STSM.16.M88.4 [R166], R8 ;  /* 0x00000008a6007844 */ /* 0x0005e20000000200 */
[----:B------:R-:W-:-:S02]  /*9f90*/  F2FP.BF16.F32.PACK_AB R13, R43, R42 ;  /* 0x0000002a2b0d723e */ /* 0x000fc400000010ff */
[----:B------:R-:W-:Y:S02]  /*9fa0*/  F2FP.BF16.F32.PACK_AB R14, R45, R181 ;  /* 0x000000b52d0e723e */ /* 0x000fe400000010ff */
[----:B------:R-:W-:Y:S02]  /*9fb0*/  F2FP.BF16.F32.PACK_AB R15, R47, R46 ;  /* 0x0000002e2f0f723e */ /* 0x000fe400000010ff */
[----:B------:R-:W-:Y:S02]  /*9fc0*/  LOP3.LUT R142, R28, R29, RZ, 0x3c, !PT ;  /* 0x0000001d1c8e7212 */ /* 0x000fe400078e3cff */
[----:B0-----:R-:W-:Y:S01]  /*9fd0*/  F2FP.BF16.F32.PACK_AB R24, R49, R182 ;  /* 0x000000b63118723e */ /* 0x001fe200000010ff */
[----:B------:R0:W-:Y:S01]  /*9fe0*/  STSM.16.M88.4 [R155], R12 ;  /* 0x0000000c9b007844 */ /* 0x0001e20000000200 */
[----:B------:R-:W-:Y:S02]  /*9ff0*/  F2FP.BF16.F32.PACK_AB R25, R51, R50 ;  /* 0x000000323319723e */ /* 0x000fe400000010ff */
[----:B------:R-:W-:-:S02]  /*a000*/  F2FP.BF16.F32.PACK_AB R26, R53, R183 ;  /* 0x000000b7351a723e */ /* 0x000fc400000010ff */
[----:B------:R-:W-:Y:S02]  /*a010*/  F2FP.BF16.F32.PACK_AB R27, R55, R54 ;  /* 0x00000036371b723e */ /* 0x000fe400000010ff */
[----:B------:R-:W-:Y:S02]  /*a020*/  LOP3.LUT R112, R113, 0x380, RZ, 0xc0, !PT ;  /* 0x0000038071707812 */ /* 0x000fe400078ec0ff */
[----:B------:R-:W-:Y:S01]  /*a030*/  IADD3 R127, P0, R138, 0xc000, RZ ;  /* 0x0000c0008a7f7810 */ /* 0x000fe20007f1e0ff */
[----:B------:R-:W-:Y:S01]  /*a040*/  STSM.16.M88.4 [R153], R24 ;  /* 0x0000001899007844 */ /* 0x000fe20000000200 */
[----:B------:R-:W-:Y:S02]  /*a050*/  MOV R146, R146 ;  /* 0x0000009200927202 */ /* 0x000fe40000000f00 */
[----:B------:R-:W-:Y:S02]  /*a060*/  F2FP.BF16.F32.PACK_AB R28, R57, R184 ;  /* 0x000000b8391c723e */ /* 0x000fe400000010ff */
[----:B------:R-:W-:-:S02]  /*a070*/  F2FP.BF16.F32.PACK_AB R29, R59, R58 ;  /* 0x0000003a3b1d723e */ /* 0x000fc400000010ff */
[----:B------:R-:W-:Y:S02]  /*a080*/  F2FP.BF16.F32.PACK_AB R31, R63, R62 ;  /* 0x0000003e3f1f723e */ /* 0x000fe400000010ff */
[----:B-1----:R-:W-:Y:S02]  /*a090*/  @P2 SHF.R.U32.HI R33, RZ, R35, R34 ;  /* 0x00000023ff212219 */ /* 0x002fe40000011622 */
[----:B------:R-:W-:Y:S01]  /*a0a0*/  SHF.R.U64 R112, R112, 0x3, RZ ;  /* 0x0000000370707819 */ /* 0x000fe200000012ff */
[----:B------:R1:W-:Y:S01]  /*a0b0*/  STSM.16.M88.4 [R146], R28 ;  /* 0x0000001c92007844 */ /* 0x0003e20000000200 */
[----:B------:R-:W-:Y:S02]  /*a0c0*/  LOP3.LUT R126, R127, 0x380, RZ, 0xc0, !PT ;  /* 0x000003807f7e7812 */ /* 0x000fe400078ec0ff */
[----:B--2---:R-:W-:Y:S02]  /*a0d0*/  F2FP.BF16.F32.PACK_AB R8, R65, R186 ;  /* 0x000000ba4108723e */ /* 0x004fe400000010ff */
[----:B------:R-:W-:-:S02]  /*a0e0*/  F2FP.BF16.F32.PACK_AB R9, R67, R66 ;  /* 0x000000424309723e */ /* 0x000fc400000010ff */
[----:B------:R-:W-:Y:S02]  /*a0f0*/  F2FP.BF16.F32.PACK_AB R10, R69, R187 ;  /* 0x000000bb450a723e */ /* 0x000fe400000010ff */
[----:B------:R-:W-:Y:S02]  /*a100*/  F2FP.BF16.F32.PACK_AB R11, R71, R70 ;  /* 0x00000046470b723e */ /* 0x000fe400000010ff */
[----:B0-----:R-:W-:Y:S02]  /*a110*/  F2FP.BF16.F32.PACK_AB R12, R73, R188 ;  /* 0x000000bc490c723e */ /* 0x001fe400000010ff */
[----:B------:R-:W-:Y:S01]  /*a120*/  F2FP.BF16.F32.PACK_AB R13, R75, R74 ;  /* 0x0000004a4b0d723e */ /* 0x000fe200000010ff */
[----:B------:R-:W-:Y:S01]  /*a130*/  STSM.16.M88.4 [R151], R8 ;  /* 0x0000000897007844 */ /* 0x000fe20000000200 */
[----:B------:R-:W-:Y:S02]  /*a140*/  F2FP.BF16.F32.PACK_AB R14, R77, R189 ;  /* 0x000000bd4d0e723e */ /* 0x000fe400000010ff */
[----:B-1----:R-:W-:-:S02]  /*a150*/  IADD3 R28, -R33, RZ, RZ ;  /* 0x000000ff211c7210 */ /* 0x002fc40007ffe1ff */
[----:B------:R-:W-:Y:S02]  /*a160*/  F2FP.BF16.F32.PACK_AB R15, R79, R78 ;  /* 0x0000004e4f0f723e */ /* 0x000fe400000010ff */
[----:B------:R-:W-:Y:S01]  /*a170*/  LOP3.LUT R112, R112, R113, RZ, 0x3c, !PT ;  /* 0x0000007170707212 */ /* 0x000fe200078e3cff */
[----:B------:R-:W-:Y:S01]  /*a180*/  IMAD.X R113, RZ, RZ, R139, P1 ;  /* 0x000000ffff717224 */ /* 0x000fe200008e068b */
[----:B------:R-:W-:Y:S01]  /*a190*/  SHF.R.U64 R126, R126, 0x3, RZ ;  /* 0x000000037e7e7819 */ /* 0x000fe200000012ff */
[----:B------:R-:W-:Y:S01]  /*a1a0*/  IMAD R35, R5, R28, R37 ;  /* 0x0000001c05237224 */ /* 0x000fe200078e0225 */
[----:B------:R-:W-:Y:S01]  /*a1b0*/  F2FP.BF16.F32.PACK_AB R24, R81, R190 ;  /* 0x000000be5118723e */ /* 0x000fe200000010ff */
[----:B------:R0:W-:Y:S01]  /*a1c0*/  STSM.16.M88.4 [R32], R12 ;  /* 0x0000000c20007844 */ /* 0x0001e20000000200 */
[----:B------:R-:W-:Y:S02]  /*a1d0*/  F2FP.BF16.F32.PACK_AB R25, R83, R82 ;  /* 0x000000525319723e */ /* 0x000fe400000010ff */
[----:B------:R-:W-:-:S02]  /*a1e0*/  F2FP.BF16.F32.PACK_AB R26, R85, R191 ;  /* 0x000000bf551a723e */ /* 0x000fc400000010ff */
[----:B------:R-:W-:Y:S02]  /*a1f0*/  F2FP.BF16.F32.PACK_AB R27, R87, R86 ;  /* 0x00000056571b723e */ /* 0x000fe400000010ff */
[----:B------:R-:W-:Y:S02]  /*a200*/  IADD3 R131, P1, R138, 0xd000, RZ ;  /* 0x0000d0008a837810 */ /* 0x000fe40007f3e0ff */
[----:B------:R-:W-:Y:S01]  /*a210*/  LOP3.LUT R126, R126, R127, RZ, 0x3c, !PT ;  /* 0x0000007f7e7e7212 */ /* 0x000fe200078e3cff */
[----:B------:R-:W-:Y:S01]  /*a220*/  IMAD.X R127, RZ, RZ, R139, P0 ;  /* 0x000000ffff7f7224 */ /* 0x000fe200000e068b */
[----:B------:R1:W-:Y:S01]  /*a230*/  STSM.16.M88.4 [R150], R24 ;  /* 0x0000001896007844 */ /* 0x0003e20000000200 */
[----:B------:R-:W-:Y:S02]  /*a240*/  LOP3.LUT R130, R131, 0x380, RZ, 0xc0, !PT ;  /* 0x0000038083827812 */ /* 0x000fe400078ec0ff */
[C---:B------:R-:W-:Y:S01]  /*a250*/  IADD3 R21, P4, R138.reuse, 0x2000, RZ ;  /* 0x000020008a157810 */ /* 0x040fe20007f9e0ff */
[----:B0-----:R-:W-:Y:S01]  /*a260*/  IMAD.U32 R14, RZ, RZ, UR5 ;  /* 0x00000005ff0e7e24 */ /* 0x001fe2000f8e00ff */
[----:B------:R-:W-:Y:S01]  /*a270*/  SHF.R.S32.HI R13, RZ, 0x1f, R33 ;  /* 0x0000001fff0d7819 */ /* 0x000fe20000011421 */
[----:B------:R-:W-:Y:S01]  /*a280*/  ULDC UR5, c[0x0][0xa88] ;  /* 0x0002a20000057ab9 */ /* 0x000fe20000000800 */
[----:B------:R-:W-:-:S02]  /*a290*/  IADD3 R103, P5, R138, 0x3000, RZ ;  /* 0x000030008a677810 */ /* 0x000fc40007fbe0ff */
[----:B------:R-:W-:Y:S02]  /*a2a0*/  IADD3 R107, P6, R138, 0x4000, RZ ;  /* 0x000040008a6b7810 */ /* 0x000fe40007fde0ff */
[----:B------:R-:W-:Y:S02]  /*a2b0*/  SHF.R.S32.HI R12, RZ, 0x1f, R35 ;  /* 0x0000001fff0c7819 */ /* 0x000fe40000011423 */
[----:B------:R-:W-:Y:S02]  /*a2c0*/  SHF.R.U64 R130, R130, 0x3, RZ ;  /* 0x0000000382827819 */ /* 0x000fe400000012ff */
[----:B-1----:R-:W-:Y:S01]  /*a2d0*/  IADD3 R24, P0, R33, UR6, RZ ;  /* 0x0000000621187c10 */ /* 0x002fe2000ff1e0ff */
[----:B------:R-:W-:Y:S01]  /*a2e0*/  VIADD R27, R208, UR43 ;  /* 0x0000002bd01b7c36 */ /* 0x000fe20008000000 */
[----:B------:R-:W-:Y:S02]  /*a2f0*/  LOP3.LUT R20, R21, 0x380, RZ, 0xc0, !PT ;  /* 0x0000038015147812 */ /* 0x000fe400078ec0ff */
[----:B------:R-:W-:Y:S01]  /*a300*/  IADD3.X R25, R13, UR7, R14, P0, !PT ;  /* 0x000000070d197c10 */ /* 0x000fe200087fe40e */
[----:B------:R-:W-:Y:S01]  /*a310*/  ULDC.64 UR6, c[0x0][0xb88] ;  /* 0x0002e20000067ab9 */ /* 0x000fe20000000a00 */
[----:B------:R-:W-:Y:S01]  /*a320*/  LOP3.LUT R102, R103, 0x380, RZ, 0xc0, !PT ;  /* 0x0000038067667812 */ /* 0x000fe200078ec0ff */
[----:B------:R-:W-:Y:S01]  /*a330*/  IMAD R12, R12, UR6, RZ ;  /* 0x000000060c0c7c24 */ /* 0x000fe2000f8e02ff */
[----:B------:R-:W-:Y:S01]  /*a340*/  LOP3.LUT R106, R107, 0x380, RZ, 0xc0, !PT ;  /* 0x000003806b6a7812 */ /* 0x000fe200078ec0ff */
[----:B------:R-:W-:Y:S01]  /*a350*/  IMAD.WIDE.U32 R24, R35, UR6, R24 ;  /* 0x0000000623187c25 */ /* 0x000fe2000f8e0018 */
[----:B------:R-:W-:-:S02]  /*a360*/  LOP3.LUT R130, R130, R131, RZ, 0x3c, !PT ;  /* 0x0000008382827212 */ /* 0x000fc400078e3cff */
[----:B------:R-:W-:Y:S01]  /*a370*/  MOV R168, R168 ;  /* 0x000000a800a87202 */ /* 0x000fe20000000f00 */
[----:B------:R-:W-:Y:S01]  /*a380*/  IMAD R35, R35, UR7, R12 ;  /* 0x0000000723237c24 */ /* 0x000fe2000f8e020c */
[----:B------:R-:W-:Y:S01]  /*a390*/  F2FP.BF16.F32.PACK_AB R28, R89, R192 ;  /* 0x000000c0591c723e */ /* 0x000fe200000010ff */
[----:B------:R-:W-:Y:S01]  /*a3a0*/  ULDC.64 UR6, c[0x0][0xb50] ;  /* 0x0002d40000067ab9 */ /* 0x000fe20000000a00 */
[----:B------:R-:W-:Y:S02]  /*a3b0*/  F2FP.BF16.F32.PACK_AB R29, R91, R90 ;  /* 0x0000005a5b1d723e */ /* 0x000fe400000010ff */
[----:B------:R-:W-:Y:S02]  /*a3c0*/  F2FP.BF16.F32.PACK_AB R30, R93, R193 ;  /* 0x000000c15d1e723e */ /* 0x000fe400000010ff */
[----:B------:R-:W-:Y:S02]  /*a3d0*/  F2FP.BF16.F32.PACK_AB R31, R95, R94 ;  /* 0x0000005e5f1f723e */ /* 0x000fe400000010ff */
[----:B------:R-:W-:-:S02]  /*a3e0*/  LOP3.LUT R131, R138, 0x380, RZ, 0xc0, !PT ;  /* 0x000003808a837812 */ /* 0x000fc400078ec0ff */
[----:B------:R-:W-:Y:S01]  /*a3f0*/  MOV R162, R162 ;  /* 0x000000a200a27202 */ /* 0x000fe20000000f00 */
[----:B------:R-:W-:Y:S01]  /*a400*/  STSM.16.M88.4 [R168], R28 ;  /* 0x0000001ca8007844 */ /* 0x000fe20000000200 */
[----:B------:R-:W-:Y:S02]  /*a410*/  F2FP.BF16.F32.PACK_AB R8, R97, R194 ;  /* 0x000000c26108723e */ /* 0x000fe400000010ff */
[----:B------:R-:W-:Y:S02]  /*a420*/  F2FP.BF16.F32.PACK_AB R9, R99, R98 ;  /* 0x000000626309723e */ /* 0x000fe400000010ff */
[----:B------:R-:W-:Y:S02]  /*a430*/  F2FP.BF16.F32.PACK_AB R10, R101, R195 ;  /* 0x000000c3650a723e */ /* 0x000fe400000010ff */
[----:B------:R-:W-:Y:S01]  /*a440*/  F2FP.BF16.F32.PACK_AB R11, R40, R36 ;  /* 0x00000024280b723e */ /* 0x000fe200000010ff */
[----:B------:R-:W-:Y:S01]  /*a450*/  IMAD R40, R5, UR5, RZ ;  /* 0x0000000505287c24 */ /* 0x000fe2000f8e02ff */
[----:B------:R-:W-:-:S02]  /*a460*/  SHF.R.U64 R20, R20, 0x3, RZ ;  /* 0x0000000314147819 */ /* 0x000fc400000012ff */
[----:B------:R-:W-:Y:S01]  /*a470*/  SHF.R.U64 R102, R102, 0x3, RZ ;  /* 0x0000000366667819 */ /* 0x000fe200000012ff */
[----:B------:R0:W-:Y:S01]  /*a480*/  STSM.16.M88.4 [R162], R8 ;  /* 0x00000008a2007844 */ /* 0x0001e20000000200 */
[----:B------:R-:W-:Y:S02]  /*a490*/  SHF.R.U64 R106, R106, 0x3, RZ ;  /* 0x000000036a6a7819 */ /* 0x000fe400000012ff */
[----:B------:R-:W-:Y:S02]  /*a4a0*/  SHF.R.U64 R131, R131, 0x3, RZ ;  /* 0x0000000383837819 */ /* 0x000fe400000012ff */
[----:B------:R-:W-:Y:S01]  /*a4b0*/  LOP3.LUT R20, R20, R21, RZ, 0x3c, !PT ;  /* 0x0000001514147212 */ /* 0x000fe200078e3cff */
[--C-:B------:R-:W-:Y:S01]  /*a4c0*/  IMAD.X R21, RZ, RZ, R139.reuse, P4 ;  /* 0x000000ffff157224 */ /* 0x100fe200020e068b */
[----:B------:R-:W-:Y:S02]  /*a4d0*/  LOP3.LUT R102, R102, R103, RZ, 0x3c, !PT ;  /* 0x0000006766667212 */ /* 0x000fe400078e3cff */
[----:B------:R-:W-:Y:S01]  /*a4e0*/  LOP3.LUT R106, R106, R107, RZ, 0x3c, !PT ;  /* 0x0000006b6a6a7212 */ /* 0x000fe200078e3cff */
[----:B------:R-:W-:Y:S01]  /*a4f0*/  IMAD.X R107, RZ, RZ, R139, P6 ;  /* 0x000000ffff6b7224 */ /* 0x000fe200030e068b */
[----:B------:R-:W-:-:S02]  /*a500*/  IADD3.X R103, RZ, R139, RZ, P5, !PT ;  /* 0x0000008bff677210 */ /* 0x000fc40002ffe4ff */
[----:B------:R-:W-:Y:S02]  /*a510*/  LOP3.LUT P0, RZ, R206, 0x3, RZ, 0xc0, !PT ;  /* 0x00000003ceff7812 */ /* 0x000fe4000780c0ff */
[C---:B------:R-:W-:Y:S01]  /*a520*/  IADD3 R119, P4, R138.reuse, 0x9000, RZ ;  /* 0x000090008a777810 */ /* 0x040fe20007f9e0ff */
[----:B0-----:R-:W-:Y:S01]  /*a530*/  IMAD.IADD R11, R25, 0x1, R35 ;  /* 0x00000001190b7824 */ /* 0x001fe200078e0223 */
[C---:B------:R-:W-:Y:S01]  /*a540*/  IADD3 R121, P5, R138.reuse, 0xa000, RZ ;  /* 0x0000a0008a797810 */ /* 0x040fe20007fbe0ff */
[----:B------:R-:W-:Y:S01]  /*a550*/  VIADD R9, R27, 0x8 ;  /* 0x000000081b097836 */ /* 0x000fe20000000000 */
[----:B------:R-:W-:Y:S02]  /*a560*/  IADD3 R123, P6, R138, 0xb000, RZ ;  /* 0x0000b0008a7b7810 */ /* 0x000fe40007fde0ff */
[----:B------:R-:W-:Y:S02]  /*a570*/  LEA R26, P3, R24, UR6, 0x2 ;  /* 0x00000006181a7c11 */ /* 0x000fe4000f8610ff */
[----:B------:R-:W-:-:S02]  /*a580*/  LOP3.LUT R138, R131, R138, RZ, 0x3c, !PT ;  /* 0x0000008a838a7212 */ /* 0x000fc400078e3cff */
[----:B------:R-:W-:Y:S01]  /*a590*/  IADD3.X R131, RZ, R139, RZ, P1, !PT ;  /* 0x0000008bff837210 */ /* 0x000fe20000ffe4ff */
[----:B------:R-:W-:Y:S01]  /*a5a0*/  SHFL.IDX PT, R36, R26, RZ, 0x1c1f ;  /* 0x001c1fff1a247589 */ /* 0x000fe200000e0000 */
[----:B------:R-:W-:Y:S02]  /*a5b0*/  F2FP.BF16.F32.PACK_AB R12, R105, R196 ;  /* 0x000000c4690c723e */ /* 0x000fe400000010ff */
[----:B------:R-:W-:Y:S01]  /*a5c0*/  F2FP.BF16.F32.PACK_AB R13, R48, R44 ;  /* 0x0000002c300d723e */ /* 0x000fe200000010ff */
[----:B------:R-:W-:Y:S01]  /*a5d0*/  SHFL.IDX PT, R38, R26, 0x1, 0x1c1f ;  /* 0x003c1f001a267f89 */ /* 0x000fe200000e0000 */
[----:B------:R-:W-:Y:S02]  /*a5e0*/  F2FP.BF16.F32.PACK_AB R14, R109, R197 ;  /* 0x000000c56d0e723e */ /* 0x000fe400000010ff */
[----:B------:R-:W-:Y:S02]  /*a5f0*/  F2FP.BF16.F32.PACK_AB R15, R56, R52 ;  /* 0x00000034380f723e */ /* 0x000fe400000010ff */
[----:B------:R-:W-:-:S02]  /*a600*/  ISETP.GE.OR P1, PT, R27, R40, P0 ;  /* 0x000000281b00720c */ /* 0x000fc40000726670 */
[----:B------:R-:W-:Y:S01]  /*a610*/  LEA.HI.X R27, R24, UR7, R11, 0x2, P3 ;  /* 0x00000007181b7c11 */ /* 0x000fe200098f140b */
[----:B------:R0:W-:Y:S01]  /*a620*/  STSM.16.M88.4 [R154], R12 ;  /* 0x0000000c9a007844 */ /* 0x0001e20000000200 */
[----:B------:R-:W-:Y:S02]  /*a630*/  ISETP.GE.OR P0, PT, R9, R40, P0 ;  /* 0x000000280900720c */ /* 0x000fe40000706670 */
[----:B------:R-:W-:Y:S01]  /*a640*/  MOV R164, R164 ;  /* 0x000000a400a47202 */ /* 0x000fe20000000f00 */
[----:B------:R-:W1:Y:S01]  /*a650*/  SHFL.IDX PT, R37, R27, RZ, 0x1c1f ;  /* 0x001c1fff1b257589 */ /* 0x000e6200000e0000 */
[----:B------:R-:W-:Y:S02]  /*a660*/  F2FP.BF16.F32.PACK_AB R8, R175, R198 ;  /* 0x000000c6af08723e */ /* 0x000fe400000010ff */
[----:B------:R-:W-:Y:S01]  /*a670*/  F2FP.BF16.F32.PACK_AB R9, R64, R60 ;  /* 0x0000003c4009723e */ /* 0x000fe200000010ff */
[----:B------:R2:W3:Y:S01]  /*a680*/  SHFL.IDX PT, R39, R27, 0x1, 0x1c1f ;  /* 0x003c1f001b277f89 */ /* 0x0004e200000e0000 */
        /* <DEDUP_REMOVED lines=14> */
[----:B------:R-:W-:Y:S02]  /*a770*/  F2FP.BF16.F32.PACK_AB R26, R141, R140 ;  /* 0x0000008c8d1a723e */ /* 0x000fe400000010ff */
[----:B--2---:R-:W-:-:S02]  /*a780*/  F2FP.BF16.F32.PACK_AB R27, R171, R170 ;  /* 0x000000aaab1b723e */ /* 0x004fc400000010ff */
[----:B------:R-:W-:Y:S02]  /*a790*/  F2FP.BF16.F32.PACK_AB R146, R149, R148 ;  /* 0x000000949592723e */ /* 0x000fe400000010ff */
[----:B------:R-:W-:Y:S01]  /*a7a0*/  F2FP.BF16.F32.PACK_AB R147, R0, R174 ;  /* 0x000000ae0093723e */ /* 0x000fe200000010ff */
[----:B------:R-:W-:Y:S01]  /*a7b0*/  STSM.16.M88.4 [R156], R24 ;  /* 0x000000189c007844 */ /* 0x000fe20000000200 */
[----:B------:R-:W-:Y:S01]  /*a7c0*/  UIMAD UR5, UR10, UR8, URZ ;  /* 0x000000080a0572a4 */ /* 0x000fe2000f8e023f */
[----:B------:R-:W-:Y:S02]  /*a7d0*/  LOP3.LUT R118, R119, 0x380, RZ, 0xc0, !PT ;  /* 0x0000038077767812 */ /* 0x000fe400078ec0ff */
[----:B------:R-:W-:Y:S01]  /*a7e0*/  STSM.16.M88.4 [R152], R144 ;  /* 0x0000009098007844 */ /* 0x000fe20000000200 */
[----:B------:R-:W-:Y:S01]  /*a7f0*/  LEA R0, R23, R205, 0x5 ;  /* 0x000000cd17007211 */ /* 0x000fe200078e28ff */
[----:B------:R-:W-:Y:S01]  /*a800*/  UIMAD.WIDE.U32 UR6, UR39, UR8, URZ ;  /* 0x00000008270672a5 */ /* 0x000fe2000f8e003f */
[----:B------:R-:W-:Y:S01]  /*a810*/  LOP3.LUT R120, R121, 0x380, RZ, 0xc0, !PT ;  /* 0x0000038079787812 */ /* 0x000fe200078ec0ff */
[----:B------:R-:W-:Y:S01]  /*a820*/  BAR.SYNC.DEFER_BLOCKING 0x1, 0x100 ;  /* 0x0044000000007b1d */ /* 0x000fe20000010000 */
[----:B------:R-:W-:Y:S01]  /*a830*/  UIMAD UR5, UR39, UR9, UR5 ;  /* 0x00000009270572a4 */ /* 0x000fe2000f8e0205 */
[----:B------:R-:W-:-:S02]  /*a840*/  LOP3.LUT R122, R123, 0x380, RZ, 0xc0, !PT ;  /* 0x000003807b7a7812 */ /* 0x000fc400078ec0ff */
[----:B------:R-:W-:Y:S02]  /*a850*/  SHF.R.U64 R118, R118, 0x3, RZ ;  /* 0x0000000376767819 */ /* 0x000fe400000012ff */
[----:B------:R-:W-:Y:S01]  /*a860*/  ULDC.64 UR10, c[0x0][0xaf0] ;  /* 0x0002bc00000a7ab9 */ /* 0x000fe20000000a00 */
[----:B------:R-:W-:Y:S01]  /*a870*/  SHF.R.U64 R120, R120, 0x3, RZ ;  /* 0x0000000378787819 */ /* 0x000fe200000012ff */
[----:B-1----:R-:W-:Y:S01]  /*a880*/  @!P1 ST.E desc[UR48][R36.64], R4 ;  /* 0x0000000424009985 */ /* 0x002fe2000c101930 */
[----:B------:R-:W-:Y:S01]  /*a890*/  UIMAD UR8, UR12, UR10, URZ ;  /* 0x0000000a0c0872a4 */ /* 0x000fe2000f8e023f */
[----:B------:R-:W-:Y:S02]  /*a8a0*/  SHF.R.U64 R122, R122, 0x3, RZ ;  /* 0x000000037a7a7819 */ /* 0x000fe400000012ff */
[----:B---3--:R0:W-:Y:S01]  /*a8b0*/  @!P0 ST.E desc[UR48][R38.64], R3 ;  /* 0x0000000326008985 */ /* 0x0081e2000c101930 */
[----:B------:R-:W-:Y:S01]  /*a8c0*/  UIADD3 UR7, UR7, UR5, URZ ;  /* 0x0000000507077290 */ /* 0x000fe2000fffe03f */
[----:B------:R-:W-:-:S02]  /*a8d0*/  LOP3.LUT R118, R118, R119, RZ, 0x3c, !PT ;  /* 0x0000007776767212 */ /* 0x000fc400078e3cff */
[----:B------:R1:W5:Y:S01]  /*a8e0*/  LD.E.128 R28, desc[UR48][R6.64] ;  /* 0x00000030061c7980 */ /* 0x000362000c101d00 */
[----:B------:R-:W-:Y:S02]  /*a8f0*/  LOP3.LUT R120, R120, R121, RZ, 0x3c, !PT ;  /* 0x0000007978787212 */ /* 0x000fe400078e3cff */
[----:B------:R-:W-:Y:S01]  /*a900*/  LOP3.LUT R122, R122, R123, RZ, 0x3c, !PT ;  /* 0x0000007b7a7a7212 */ /* 0x000fe200078e3cff */
[----:B------:R2:W5:Y:S01]  /*a910*/  LD.E.128 R32, desc[UR48][R20.64] ;  /* 0x0000003014207980 */ /* 0x000562000c101d00 */
[----:B------:R-:W-:Y:S01]  /*a920*/  UIMAD UR5, UR41, UR11, UR8 ;  /* 0x0000000b290572a4 */ /* 0x000fe2000f8e0208 */
[--C-:B------:R-:W-:Y:S01]  /*a930*/  IMAD.X R119, RZ, RZ, R139.reuse, P4 ;  /* 0x000000ffff777224 */ /* 0x100fe200020e068b */
[----:B------:R-:W-:Y:S01]  /*a940*/  UIMAD.WIDE.U32 UR6, UR41, UR10, UR6 ;  /* 0x0000000a290672a5 */ /* 0x000fe2000f8e0006 */
[--C-:B------:R-:W-:Y:S01]  /*a950*/  IMAD.X R121, RZ, RZ, R139.reuse, P5 ;  /* 0x000000ffff797224 */ /* 0x100fe200028e068b */
[----:B------:R-:W-:Y:S01]  /*a960*/  ULDC.64 UR8, c[0x0][0xae0] ;  /* 0x0002b80000087ab9 */ /* 0x000fe20000000a00 */
[----:B-1----:R-:W1:Y:S01]  /*a970*/  @P2 LDC R7, c[0x0][0xbec] ;  /* 0x0002fb00ff072b82 */ /* 0x002e620000000800 */
[----:B------:R-:W-:Y:S01]  /*a980*/  IMAD.X R123, RZ, RZ, R139, P6 ;  /* 0x000000ffff7b7224 */ /* 0x000fe200030e068b */
[----:B------:R-:W5:Y:S04]  /*a990*/  LD.E.128 R100, desc[UR48][R102.64] ;  /* 0x0000003066647980 */ /* 0x000f68000c101d00 */
[----:B------:R-:W5:Y:S02]  /*a9a0*/  LD.E.128 R104, desc[UR48][R106.64] ;  /* 0x000000306a687980 */ /* 0x000f64000c101d00 */
[----:B--2---:R-:W2:Y:S01]  /*a9b0*/  @P2 LDC R21, c[0x0][0xbf0] ;  /* 0x0002fc00ff152b82 */ /* 0x004ea20000000800 */
[----:B------:R-:W-:Y:S01]  /*a9c0*/  VIADD R20, R0, UR43 ;  /* 0x0000002b00147c36 */ /* 0x000fe20008000000 */
[----:B------:R-:W-:Y:S01]  /*a9d0*/  UIADD3 UR5, UR7, UR5, URZ ;  /* 0x0000000507057290 */ /* 0x000fe2000fffe03f */
[----:B------:R-:W-:Y:S01]  /*a9e0*/  IMAD.U32 R6, RZ, RZ, UR6 ;  /* 0x00000006ff067e24 */ /* 0x000fe2000f8e00ff */
[----:B------:R-:W5:Y:S01]  /*a9f0*/  LD.E.128 R136, desc[UR48][R138.64] ;  /* 0x000000308a887980 */ /* 0x000f62000c101d00 */
[----:B0-----:R-:W-:-:S03]  /*aa00*/  IMAD.MOV.U32 R3, RZ, RZ, R20 ;  /* 0x000000ffff037224 */ /* 0x001fc600078e0014 */
[----:B------:R-:W5:Y:S04]  /*aa10*/  LD.E.128 R108, desc[UR48][R110.64] ;  /* 0x000000306e6c7980 */ /* 0x000f68000c101d00 */
[----:B------:R0:W5:Y:S01]  /*aa20*/  LD.E.128 R8, desc[UR48][R112.64] ;  /* 0x0000003070087980 */ /* 0x000162000c101d00 */
[----:B-1----:R-:W-:-:S03]  /*aa30*/  @P2 IMAD.HI.U32 R0, R20, R7, RZ ;  /* 0x0000000714002227 */ /* 0x002fc600078e00ff */
[----:B------:R0:W5:Y:S04]  /*aa40*/  LD.E.128 R12, desc[UR48][R114.64] ;  /* 0x00000030720c7980 */ /* 0x000168000c101d00 */
[----:B------:R0:W5:Y:S01]  /*aa50*/  LD.E.128 R48, desc[UR48][R116.64] ;  /* 0x0000003074307980 */ /* 0x000162000c101d00 */
[----:B--2---:R-:W-:-:S03]  /*aa60*/  @P2 SHF.R.U32.HI R3, RZ, R21, R0 ;  /* 0x00000015ff032219 */ /* 0x004fc60000011600 */
[----:B------:R0:W5:Y:S01]  /*aa70*/  LD.E.128 R44, desc[UR48][R118.64] ;  /* 0x00000030762c7980 */ /* 0x000162000c101d00 */
[--C-:B------:R-:W-:Y:S01]  /*aa80*/  SHF.R.S32.HI R0, RZ, 0x1f, R3.reuse ;  /* 0x0000001fff007819 */ /* 0x100fe20000011403 */
[----:B------:R-:W-:Y:S01]  /*aa90*/  IMAD.MOV R4, RZ, RZ, -R3 ;  /* 0x000000ffff047224 */ /* 0x000fe200078e0a03 */
[----:B------:R-:W-:Y:S01]  /*aaa0*/  MOV R7, UR7 ;  /* 0x0000000700077c02 */ /* 0x000fe20008000f00 */
[----:B------:R-:W-:Y:S01]  /*aab0*/  IMAD.U32 R7, RZ, RZ, UR5 ;  /* 0x00000005ff077e24 */ /* 0x000fe2000f8e00ff */
[----:B------:R0:W5:Y:S01]  /*aac0*/  LD.E.128 R24, desc[UR48][R120.64] ;  /* 0x0000003078187980 */ /* 0x000162000c101d00 */
[----:B------:R-:W-:Y:S01]  /*aad0*/  IMAD R0, R0, UR8, RZ ;  /* 0x0000000800007c24 */ /* 0x000fe2000f8e02ff */
[----:B------:R-:W-:Y:S01]  /*aae0*/  ULDC.64 UR6, c[0x0][0xad8] ;  /* 0x0002b60000067ab9 */ /* 0x000fe20000000a00 */
[----:B------:R-:W-:Y:S01]  /*aaf0*/  IMAD R21, R5, R4, R20 ;  /* 0x0000000405157224 */ /* 0x000fe200078e0214 */
[----:B------:R0:W5:Y:S01]  /*ab00*/  LD.E.128 R36, desc[UR48][R122.64] ;  /* 0x000000307a247980 */ /* 0x000162000c101d00 */
[----:B------:R-:W-:-:S03]  /*ab10*/  IMAD R41, R3, UR9, R0 ;  /* 0x0000000903297c24 */ /* 0x000fc6000f8e0200 */
[----:B------:R-:W5:Y:S01]  /*ab20*/  LD.E.128 R124, desc[UR48][R126.64] ;  /* 0x000000307e7c7980 */ /* 0x000f62000c101d00 */
[----:B------:R-:W-:-:S03]  /*ab30*/  SHF.R.S32.HI R0, RZ, 0x1f, R21 ;  /* 0x0000001fff007819 */ /* 0x000fc60000011415 */
[----:B------:R-:W5:Y:S01]  /*ab40*/  LD.E.128 R128, desc[UR48][R130.64] ;  /* 0x0000003082807980 */ /* 0x000f62000c101d00 */
[----:B------:R-:W-:-:S03]  /*ab50*/  IMAD.WIDE.U32 R4, R3, UR8, R6 ;  /* 0x0000000803047c25 */ /* 0x000fc6000f8e0006 */
        /* <DEDUP_REMOVED lines=10> */
[----:B------:R-:W-:Y:S01]  /*ac00*/  VIADD R53, R205, UR43 ;  /* 0x0000002bcd357c36 */ /* 0x000fe20008000000 */
[----:B------:R-:W-:Y:S01]  /*ac10*/  UIADD3 UR5, UR13, 0x22820, URZ ;  /* 0x000228200d057890 */ /* 0x000fe2000fffe03f */
[C---:B------:R-:W-:Y:S02]  /*ac20*/  IMAD R7, R21.reuse, UR7, R0 ;  /* 0x0000000715077c24 */ /* 0x040fe4000f8e0200 */
[----:B------:R-:W-:Y:S01]  /*ac30*/  IMAD.WIDE.U32 R4, R21, UR6, R4 ;  /* 0x0000000615047c25 */ /* 0x000fe2000f8e0004 */
[C---:B------:R-:W-:Y:S01]  /*ac40*/  ISETP.GE.AND P2, PT, R53.reuse, R40, PT ;  /* 0x000000283500720c */ /* 0x040fe20003f46270 */
[----:B------:R-:W-:Y:S02]  /*ac50*/  ULDC.64 UR6, c[0x0][0xa80] ;  /* 0x0002a00000067ab9 */ /* 0x000fe40000000a00 */
[----:B------:R-:W-:Y:S01]  /*ac60*/  VIADD R3, R53, 0x20 ;  /* 0x0000002035037836 */ /* 0x000fe20000000000 */
[----:B------:R-:W-:Y:S01]  /*ac70*/  LEA R0, P3, R4, UR6, 0x1 ;  /* 0x0000000604007c11 */ /* 0x000fe2000f8608ff */
[----:B------:R-:W-:Y:S01]  /*ac80*/  IMAD.IADD R5, R5, 0x1, R7 ;  /* 0x0000000105057824 */ /* 0x000fe200078e0207 */
[----:B------:R-:W-:-:S02]  /*ac90*/  UPRMT UR5, URZ, 0x654, UR5 ;  /* 0x000006543f057896 */ /* 0x000fc40008000005 */
[-C--:B------:R-:W-:Y:S02]  /*aca0*/  ISETP.GE.AND P1, PT, R3, R40.reuse, PT ;  /* 0x000000280300720c */ /* 0x080fe40003f26270 */
[----:B------:R-:W-:Y:S02]  /*acb0*/  IADD3 R3, R53, 0x40, RZ ;  /* 0x0000004035037810 */ /* 0x000fe40007ffe0ff */
[----:B------:R-:W-:Y:S01]  /*acc0*/  LEA.HI.X R41, R4, UR7, R5, 0x1, P3 ;  /* 0x0000000704297c11 */ /* 0x000fe200098f0c05 */
[----:B-1----:R0:W1:Y:S01]  /*acd0*/  SHFL.IDX PT, R43, R0, RZ, 0x181f ;  /* 0x00181fff002b7589 */ /* 0x00206200000e0000 */
[----:B------:R-:W-:Y:S01]  /*ace0*/  ISETP.GE.AND P0, PT, R3, R40, PT ;  /* 0x000000280300720c */ /* 0x000fe20003f06270 */
[----:B------:R-:W-:Y:S01]  /*acf0*/  SYNCS.ARRIVE.TRANS64.RED.A1T0 RZ, [UR5], RZ ;  /* 0x000000ffffff79a7 */ /* 0x000fe20008100405 */
[----:B------:R-:W-:Y:S01]  /*ad00*/  BSSY B1, `(.L_x_13655) ;  /* 0x0000014000017945 */ /* 0x000fe20003800000 */
[----:B------:R0:W2:Y:S03]  /*ad10*/  SHFL.IDX PT, R3, R41, RZ, 0x181f ;  /* 0x00181fff29037589 */ /* 0x0000a600000e0000 */
        /* <DEDUP_REMOVED lines=18> */
.L_x_13656:
[----:B------:R-:W-:Y:S05]  /*ae40*/  BSYNC B1 ;  /* 0x0000000000017941 */ /* 0x000fea0003800000 */
.L_x_13655:
        /* <DEDUP_REMOVED lines=11> */
[----:B----4-:R-:W-:Y:S02]  /*af00*/  @!P4 LEA.HI.X R5, R2, R3, R213, 0x1, P6 ;  /* 0x000000030205c211 */ /* 0x010fe400030f0cd5 */
[----:B------:R-:W-:Y:S02]  /*af10*/  @!P2 LEA R20, P6, R18, R43, 0x1 ;  /* 0x0000002b1214a211 */ /* 0x000fe400078c08ff */
[----:B------:R-:W-:Y:S01]  /*af20*/  @!P3 LEA.HI.X R7, R19, R3, R212, 0x1, P5 ;  /* 0x000000031307b211 */ /* 0x000fe200028f0cd4 */
[----:B-----5:R3:W-:Y:S01]  /*af30*/  @!P4 ST.E.128 desc[UR48][R4.64], R28 ;  /* 0x0000001c0400c985 */ /* 0x0207e2000c101d30 */
[----:B------:R-:W-:-:S02]  /*af40*/  @!P1 LEA R42, P5, R22, R43, 0x1 ;  /* 0x0000002b162a9211 */ /* 0x000fc400078a08ff */
[-C--:B------:R-:W-:Y:S01]  /*af50*/  @!P2 LEA.HI.X R21, R18, R3.reuse, R211, 0x1, P6 ;  /* 0x000000031215a211 */ /* 0x080fe200030f0cd3 */
[----:B------:R3:W-:Y:S01]  /*af60*/  @!P3 ST.E.128 desc[UR48][R6.64], R108 ;  /* 0x0000006c0600b985 */ /* 0x0007e2000c101d30 */
[----:B------:R-:W-:-:S03]  /*af70*/  @!P1 LEA.HI.X R43, R22, R3, R210, 0x1, P5 ;  /* 0x00000003162b9211 */ /* 0x000fc600028f0cd2 */
[----:B------:R3:W-:Y:S04]  /*af80*/  @!P2 ST.E.128 desc[UR48][R20.64], R44 ;  /* 0x0000002c1400a985 */ /* 0x0007e8000c101d30 */
[----:B------:R3:W-:Y:S02]  /*af90*/  @!P1 ST.E.128 desc[UR48][R42.64], R128 ;  /* 0x000000802a009985 */ /* 0x0007e4000c101d30 */
.L_x_13658:
[----:B------:R-:W-:Y:S05]  /*afa0*/  BSYNC B1 ;  /* 0x0000000000017941 */ /* 0x000fea0003800000 */
.L_x_13657:
        /* <DEDUP_REMOVED lines=10> */
[CC--:B------:R-:W-:Y:S02]  /*b050*/  @!P2 LEA R6, P5, R19.reuse, R29.reuse, 0x1 ;  /* 0x0000001d1306a211 */ /* 0x0c0fe400078a08ff */
        /* <DEDUP_REMOVED lines=10> */
.L_x_13660:
[----:B------:R-:W-:Y:S05]  /*b100*/  BSYNC B1 ;  /* 0x0000000000017941 */ /* 0x000fea0003800000 */
.L_x_13659:
[----:B0-----:R-:W-:Y:S01]  /*b110*/  VIADD R3, R53, 0x60 ;  /* 0x0000006035037836 */ /* 0x001fe20000000000 */
[----:B--2-4-:R-:W0:Y:S04]  /*b120*/  SHFL.IDX PT, R41, R41, 0x3, 0x181f ;  /* 0x00781f0029297f89 */ /* 0x014e2800000e0000 */
[----:B------:R-:W-:Y:S01]  /*b130*/  ISETP.GE.AND P0, PT, R3, R40, PT ;  /* 0x000000280300720c */ /* 0x000fe20003f06270 */
[----:B------:R2:W4:-:S12]  /*b140*/  SHFL.IDX PT, R11, R0, 0x3, 0x181f ;  /* 0x00781f00000b7f89 */ /* 0x00051800000e0000 */
[----:B--2---:R-:W-:Y:S05]  /*b150*/  @P0 BRA `(.L_x_13661) ;  /* 0x0000000c00200947 */ /* 0x004fea0003800000 */
[----:B------:R-:W-:Y:S02]  /*b160*/  ULDC UR5, c[0x0][0xac8] ;  /* 0x0002b20000057ab9 */ /* 0x000fe40000000800 */
[----:B------:R-:W-:Y:S02]  /*b170*/  ISETP.GE.AND P3, PT, R2, UR5, PT ;  /* 0x0000000502007c0c */ /* 0x000fe4000bf66270 */
[----:B------:R-:W-:Y:S02]  /*b180*/  ISETP.GE.AND P4, PT, R19, UR5, PT ;  /* 0x0000000513007c0c */ /* 0x000fe4000bf86270 */
[----:B------:R-:W-:-:S09]  /*b190*/  ISETP.GE.AND P5, PT, R18, UR5, PT ;  /* 0x0000000512007c0c */ /* 0x000fd2000bfa6270 */
[-C--:B----4-:R-:W-:Y:S02]  /*b1a0*/  @!P3 LEA R4, P0, R2, R11.reuse, 0x1 ;  /* 0x0000000b0204b211 */ /* 0x090fe400078008ff */
        /* <DEDUP_REMOVED lines=14> */
.L_x_13654:
[----:B------:R-:W0:Y:S01]  /*b290*/  LDC R10, c[0x0][0xbe8] ;  /* 0x0002fa00ff0a7b82 */ /* 0x000e220000000800 */
[----:B------:R-:W-:Y:S01]  /*b2a0*/  ISETP.GE.AND P0, PT, R214, 0x80, PT ;  /* 0x00000080d600780c */ /* 0x000fe20003f06270 */
[----:B------:R-:W-:Y:S01]  /*b2b0*/  USHF.R.S32.HI UR8, URZ, 0x1f, UR39 ;  /* 0x0000001f3f087899 */ /* 0x000fe20008011427 */
[----:B------:R-:W-:Y:S01]  /*b2c0*/  BSSY B1, `(.L_x_13662) ;  /* 0x000002f000017945 */ /* 0x000fe20003800000 */
[----:B------:R-:W-:Y:S01]  /*b2d0*/  USHF.R.S32.HI UR9, URZ, 0x1f, UR41 ;  /* 0x0000001f3f097899 */ /* 0x000fe20008011429 */
[----:B------:R-:W-:Y:S01]  /*b2e0*/  IMAD R8, R23, 0x20, R205 ;  /* 0x0000002017087824 */ /* 0x000fe200078e02cd */
        /* <DEDUP_REMOVED lines=14> */
[----:B------:R-:W-:Y:S01]  /*b3d0*/  MOV R4, R6 ;  /* 0x0000000600047202 */ /* 0x000fe20000000f00 */
        /* <DEDUP_REMOVED lines=29> */
.L_x_13663:
[----:B------:R-:W-:Y:S05]  /*b5b0*/  BSYNC B1 ;  /* 0x0000000000017941 */ /* 0x000fea0003800000 */
.L_x_13662:
[----:B------:R-:W-:Y:S01]  /*b5c0*/  ULDC.64 UR10, c[0x0][0xae8] ;  /* 0x0002ba00000a7ab9 */ /* 0x000fe20000000a00 */
[----:B------:R-:W-:Y:S01]  /*b5d0*/  IADD3 R8, R8, UR43, RZ ;  /* 0x0000002b08087c10 */ /* 0x000fe2000fffe0ff */
[----:B------:R-:W-:Y:S01]  /*b5e0*/  UIMAD UR5, UR8, UR10, URZ ;  /* 0x0000000a080572a4 */ /* 0x000fe2000f8e023f */
[----:B------:R-:W-:Y:S01]  /*b5f0*/  BSSY B1, `(.L_x_13664) ;  /* 0x000003c000017945 */ /* 0x000fe20003800000 */
[----:B------:R-:W-:Y:S02]  /*b600*/  UIMAD.WIDE.U32 UR6, UR39, UR10, URZ ;  /* 0x0000000a270672a5 */ /* 0x000fe4000f8e003f */
[----:B------:R-:W-:Y:S01]  /*b610*/  UIMAD UR5, UR39, UR11, UR5 ;  /* 0x0000000b270572a4 */ /* 0x000fe2000f8e0205 */
[----:B0-----:R-:W-:Y:S02]  /*b620*/  @P1 IMAD.HI.U32 R0, R8, R9, RZ ;  /* 0x0000000908001227 */ /* 0x001fe400078e00ff */
[----:B------:R-:W-:Y:S01]  /*b630*/  ULDC.64 UR10, c[0x0][0xaf0] ;  /* 0x0002bc00000a7ab9 */ /* 0x000fe20000000a00 */
[----:B------:R-:W-:Y:S01]  /*b640*/  UIADD3 UR7, UR7, UR5, URZ ;  /* 0x0000000507077290 */ /* 0x000fe2000fffe03f */
[----:B--2---:R-:W-:Y:S01]  /*b650*/  IMAD.MOV.U32 R3, RZ, RZ, R8 ;  /* 0x000000ffff037224 */ /* 0x004fe200078e0008 */
[----:B------:R-:W-:Y:S01]  /*b660*/  UIMAD UR5, UR9, UR10, URZ ;  /* 0x0000000a090572a4 */ /* 0x000fe2000f8e023f */
        /* <DEDUP_REMOVED lines=9> */
[----:B------:R-:W-:Y:S01]  /*b700*/  IMAD R7, R10, R7, R8 ;  /* 0x000000070a077224 */ /* 0x000fe200078e0208 */
[----:B------:R-:W-:Y:S01]  /*b710*/  MOV R5, UR5 ;  /* 0x0000000500057c02 */ /* 0x000fe20008000f00 */
[----:B------:R-:W-:Y:S01]  /*b720*/  IMAD.U32 R4, RZ, RZ, UR6 ;  /* 0x00000006ff047e24 */ /* 0x000fe2000f8e00ff */
[----:B------:R-:W-:Y:S01]  /*b730*/  ULDC.64 UR6, c[0x0][0xad8] ;  /* 0x0002b60000067ab9 */ /* 0x000fe20000000a00 */
[C---:B------:R-:W-:Y:S01]  /*b740*/  IMAD R9, R3.reuse, UR9, R0 ;  /* 0x0000000903097c24 */ /* 0x040fe2000f8e0200 */
[----:B------:R-:W-:Y:S01]  /*b750*/  SHF.R.S32.HI R0, RZ, 0x1f, R7 ;  /* 0x0000001fff007819 */ /* 0x000fe20000011407 */
[----:B------:R-:W-:Y:S01]  /*b760*/  IMAD.WIDE.U32 R4, R3, UR8, R4 ;  /* 0x0000000803047c25 */ /* 0x000fe2000f8e0004 */
[----:B------:R-:W-:-:S03]  /*b770*/  ULDC UR5, c[0x0][0xa88] ;  /* 0x0002a20000057ab9 */ /* 0x000fc60000000800 */
[----:B------:R-:W-:Y:S02]  /*b780*/  IMAD.IADD R5, R5, 0x1, R9 ;  /* 0x0000000105057824 */ /* 0x000fe400078e0209 */
[----:B------:R-:W-:Y:S02]  /*b790*/  IMAD R6, R0, UR6, RZ ;  /* 0x0000000600067c24 */ /* 0x000fe4000f8e02ff */
[----:B------:R-:W-:Y:S02]  /*b7a0*/  VIADD R8, R205, UR43 ;  /* 0x0000002bcd087c36 */ /* 0x000fe40008000000 */
[----:B------:R-:W-:Y:S02]  /*b7b0*/  IMAD R9, R10, UR5, RZ ;  /* 0x000000050a097c24 */ /* 0x000fe4000f8e02ff */
[C---:B------:R-:W-:Y:S02]  /*b7c0*/  IMAD R3, R7.reuse, UR7, R6 ;  /* 0x0000000707037c24 */ /* 0x040fe4000f8e0206 */
[----:B------:R-:W-:Y:S01]  /*b7d0*/  IMAD.WIDE.U32 R4, R7, UR6, R4 ;  /* 0x0000000607047c25 */ /* 0x000fe2000f8e0004 */
[----:B------:R-:W-:Y:S01]  /*b7e0*/  ISETP.GE.AND P2, PT, R8, R9, PT ;  /* 0x000000090800720c */ /* 0x000fe20003f46270 */
[----:B------:R-:W-:-:S02]  /*b7f0*/  ULDC.64 UR6, c[0x0][0xa80] ;  /* 0x0002a00000067ab9 */ /* 0x000fc40000000a00 */
[----:B------:R-:W-:Y:S01]  /*b800*/  VIADD R0, R8, 0x20 ;  /* 0x0000002008007836 */ /* 0x000fe20000000000 */
[----:B------:R-:W-:Y:S02]  /*b810*/  IADD3 R3, R5, R3, RZ ;  /* 0x0000000305037210 */ /* 0x000fe40007ffe0ff */
[----:B------:R-:W-:Y:S02]  /*b820*/  LEA R6, P3, R4, UR6, 0x1 ;  /* 0x0000000604067c11 */ /* 0x000fe4000f8608ff */
[-C--:B------:R-:W-:Y:S01]  /*b830*/  ISETP.GE.AND P1, PT, R0, R9.reuse, PT ;  /* 0x000000090000720c */ /* 0x080fe20003f26270 */
[----:B------:R-:W-:Y:S01]  /*b840*/  VIADD R0, R8, 0x40 ;  /* 0x0000004008007836 */ /* 0x000fe20000000000 */
[----:B------:R-:W-:Y:S01]  /*b850*/  LEA.HI.X R7, R4, UR7, R3, 0x1, P3 ;  /* 0x0000000704077c11 */ /* 0x000fe200098f0c03 */
[----:B------:R0:W1:Y:S03]  /*b860*/  SHFL.IDX PT, R5, R6, RZ, 0x181f ;  /* 0x00181fff06057589 */ /* 0x00006600000e0000 */
[----:B------:R-:W-:Y:S01]  /*b870*/  ISETP.GE.AND P0, PT, R0, R9, PT ;  /* 0x000000090000720c */ /* 0x000fe20003f06270 */
[----:B------:R0:W2:Y:S01]  /*b880*/  SHFL.IDX PT, R3, R7, RZ, 0x181f ;  /* 0x00181fff07037589 */ /* 0x0000a200000e0000 */
[----:B------:R-:W-:Y:S11]  /*b890*/  @P2 BRA `(.L_x_13665) ;  /* 0x0000000000442947 */ /* 0x000ff60003800000 */
        /* <DEDUP_REMOVED lines=17> */
.L_x_13665:
[----:B------:R-:W-:Y:S05]  /*b9b0*/  BSYNC B1 ;  /* 0x0000000000017941 */ /* 0x000fea0003800000 */
.L_x_13664:
        /* <DEDUP_REMOVED lines=21> */
.L_x_13667:
[----:B------:R-:W-:Y:S05]  /*bb10*/  BSYNC B1 ;  /* 0x0000000000017941 */ /* 0x000fea0003800000 */
.L_x_13666:
        /* <DEDUP_REMOVED lines=21> */
.L_x_13669:
[----:B------:R-:W-:Y:S05]  /*bc70*/  BSYNC B1 ;  /* 0x0000000000017941 */ /* 0x000fea0003800000 */
.L_x_13668:
[----:B------:R-:W-:Y:S01]  /*bc80*/  VIADD R0, R8, 0x60 ;  /* 0x0000006008007836 */ /* 0x000fe20000000000 */
[----:B0-----:R0:W0:Y:S04]  /*bc90*/  SHFL.IDX PT, R3, R7, 0x3, 0x181f ;  /* 0x00781f0007037f89 */ /* 0x00102800000e0000 */
[----:B------:R-:W-:Y:S01]  /*bca0*/  ISETP.GE.AND P0, PT, R0, R9, PT ;  /* 0x000000090000720c */ /* 0x000fe20003f06270 */
[----:B-1-3--:R1:W3:-:S12]  /*bcb0*/  SHFL.IDX PT, R5, R6, 0x3, 0x181f ;  /* 0x00781f0006057f89 */ /* 0x00a2d800000e0000 */
[----:B-1----:R-:W-:Y:S05]  /*bcc0*/  @P0 BRA `(.L_x_13661) ;  /* 0x0000000000440947 */ /* 0x002fea0003800000 */
[----:B------:R-:W-:Y:S02]  /*bcd0*/  ULDC UR5, c[0x0][0xac8] ;  /* 0x0002b20000057ab9 */ /* 0x000fe40000000800 */
[----:B------:R-:W-:Y:S02]  /*bce0*/  ISETP.GE.AND P3, PT, R2, UR5, PT ;  /* 0x0000000502007c0c */ /* 0x000fe4000bf66270 */
[----:B------:R-:W-:Y:S02]  /*bcf0*/  ISETP.GE.AND P2, PT, R19, UR5, PT ;  /* 0x0000000513007c0c */ /* 0x000fe4000bf46270 */
[----:B------:R-:W-:Y:S02]  /*bd00*/  ISETP.GE.AND P1, PT, R18, UR5, PT ;  /* 0x0000000512007c0c */ /* 0x000fe4000bf26270 */
[----:B------:R-:W-:-:S07]  /*bd10*/  ISETP.GE.AND P0, PT, R22, UR5, PT ;  /* 0x0000000516007c0c */ /* 0x000fce000bf06270 */
[-C--:B--234-:R-:W-:Y:S02]  /*bd20*/  @!P3 LEA R6, P6, R2, R5.reuse, 0x1 ;  /* 0x000000050206b211 */ /* 0x09cfe400078c08ff */
        /* <DEDUP_REMOVED lines=11> */
.L_x_13661:
[----:B------:R-:W-:Y:S05]  /*bde0*/  BSYNC B0 ;  /* 0x0000000000007941 */ /* 0x000fea0003800000 */
.L_x_13653:
[----:B------:R-:W-:Y:S02]  /*bdf0*/  ULDC UR5, c[0x0][0xc38] ;  /* 0x00030e0000057ab9 */ /* 0x000fe40000000800 */
[----:B------:R-:W-:-:S06]  /*be00*/  UISETP.GE.AND UP0, UPT, UR4, UR5, UPT ;  /* 0x000000050400728c */ /* 0x000fcc000bf06270 */
[----:B------:R-:W-:-:S13]  /*be10*/  PLOP3.LUT P0, PT, PT, PT, UP0, 0x80, 0x0 ;  /* 0x000000000000781c */ /* 0x000fda0003f0f008 */
[----:B------:R-:W-:Y:S05]  /*be20*/  @!P0 BRA `(.L_x_13670) ;  /* 0xffffff4c00bc8947 */ /* 0x000fea000383ffff */
[----:B------:R-:W-:Y:S05]  /*be30*/  EXIT ;  /* 0x000000000000794d */ /* 0x000fea0003800000 */
.L_x_13612:
[----:B------:R-:W-:-:S08]  /*be40*/  NOP ;  /* 0x0000000000007918 */ /* 0x000fd00000000000 */
[----:B------:R-:W0:-:S00]  /*be50*/  USETMAXREG.DEALLOC.CTAPOOL 0x28 ;  /* 0x00000028000079c8 */ /* 0x000e0000080e0500 */
        /* <DEDUP_REMOVED lines=19> */
[----:B------:R-:W-:Y:S01]  /*bf90*/  ULDC UR9, c[0x0][0x2b8] ;  /* 0x0000ae0000097ab9 */ /* 0x000fe20000000800 */
[----:B------:R-:W-:Y:S01]  /*bfa0*/  UISETP.NE.U32.AND UP0, UPT, UR6, URZ, UPT ;  /* 0x0000003f0600728c */ /* 0x000fe2000bf05070 */
[----:B------:R-:W-:Y:S01]  /*bfb0*/  IMAD.U32 R31, RZ, RZ, UR5 ;  /* 0x00000005ff1f7e24 */ /* 0x000fe2000f8e00ff */
[----:B------:R-:W-:Y:S01]  /*bfc0*/  ULDC UR38, c[0x0][0x288] ;  /* 0x0000a20000267ab9 */ /* 0x000fe20000000800 */
[----:B------:R-:W-:Y:S01]  /*bfd0*/  ULDC UR6, c[0x0][0x448] ;  /* 0x0001120000067ab9 */ /* 0x000fe20000000800 */
[----:B------:R-:W-:Y:S01]  /*bfe0*/  UISETP.NE.AND.EX UP0, UPT, UR7, URZ, UPT, UP0 ;  /* 0x0000003f0700728c */ /* 0x000fe2000bf05300 */
[----:B------:R-:W-:Y:S01]  /*bff0*/  IMAD.MOV.U32 R25, RZ, RZ, 0x1 ;  /* 0x00000001ff197424 */ /* 0x000fe200078e00ff */
[----:B------:R-:W-:Y:S01]  /*c000*/  MOV R18, RZ ;  /* 0x000000ff00127202 */ /* 0x000fe20000000f00 */
[----:B------:R-:W-:Y:S01]  /*c010*/  UMOV UR7, 0x400 ;  /* 0x0000040000077882 */ /* 0x000fe20000000000 */
        /* <DEDUP_REMOVED lines=16> */
[----:B------:R-:W-:Y:S02]  /*c120*/  LOP3.LUT R28, R3, 0x200, R28, 0xf8, !PT ;  /* 0x00000200031c7812 */ /* 0x000fe400078ef81c */
[----:B------:R-:W-:-:S02]  /*c130*/  SEL R0, RZ, 0x1, P0 ;  /* 0x00000001ff007807 */ /* 0x000fc40000000000 */
[----:B------:R-:W-:Y:S01]  /*c140*/  @P2 LOP3.LUT R17, R17, 0x10, RZ, 0xfc, !PT ;  /* 0x0000001011112812 */ /* 0x000fe200078efcff */
[----:B------:R-:W-:Y:S01]  /*c150*/  IMAD R32, R28, 0x2, R16 ;  /* 0x000000021c207824 */ /* 0x000fe200078e0210 */
[----:B------:R-:W-:Y:S02]  /*c160*/  SHF.L.U32 R3, R2, 0x1, RZ ;  /* 0x0000000102037819 */ /* 0x000fe400000006ff */
[----:B------:R-:W-:Y:S02]  /*c170*/  LOP3.LUT R17, R17, 0xfffffff7, RZ, 0xc0, !PT ;  /* 0xfffffff711117812 */ /* 0x000fe400078ec0ff */
[----:B------:R-:W-:Y:S02]  /*c180*/  LOP3.LUT R0, R3, 0x2, R0, 0xe2, !PT ;  /* 0x0000000203007812 */ /* 0x000fe400078ee200 */
[----:B------:R-:W-:Y:S02]  /*c190*/  @P1 LOP3.LUT R17, R17, 0x8, RZ, 0xfc, !PT ;  /* 0x0000000811111812 */ /* 0x000fe400078efcff */
[----:B------:R-:W-:-:S02]  /*c1a0*/  SEL R3, RZ, 0x4, P1 ;  /* 0x00000004ff037807 */ /* 0x000fc40000800000 */
[----:B------:R-:W-:Y:S02]  /*c1b0*/  LOP3.LUT R17, R17, 0xffffffdf, RZ, 0xc0, !PT ;  /* 0xffffffdf11117812 */ /* 0x000fe400078ec0ff */
[----:B------:R-:W-:Y:S01]  /*c1c0*/  ISETP.GE.AND P1, PT, R6, UR37, PT ;  /* 0x0000002506007c0c */ /* 0x000fe2000bf26270 */
[----:B------:R-:W-:Y:S01]  /*c1d0*/  UIMAD UR37, UR6, UR38, URZ ;  /* 0x00000026062572a4 */ /* 0x000fe2000f8e023f */
[----:B------:R-:W-:Y:S02]  /*c1e0*/  @P0 LOP3.LUT R17, R17, 0x20, RZ, 0xfc, !PT ;  /* 0x0000002011110812 */ /* 0x000fe400078efcff */
[----:B------:R-:W-:Y:S01]  /*c1f0*/  ISETP.GE.AND P0, PT, R4, UR4, PT ;  /* 0x0000000404007c0c */ /* 0x000fe2000bf06270 */
[----:B------:R-:W-:Y:S01]  /*c200*/  ULDC UR4, c[0x0][0x424] ;  /* 0x0001090000047ab9 */ /* 0x000fe20000000800 */
[----:B------:R-:W-:Y:S01]  /*c210*/  LOP3.LUT R17, R17, 0xfffffffb, RZ, 0xc0, !PT ;  /* 0xfffffffb11117812 */ /* 0x000fe200078ec0ff */
[----:B------:R-:W-:Y:S01]  /*c220*/  USEL UR4, UR4, 0x1, UP0 ;  /* 0x0000000104047887 */ /* 0x000fe20008000000 */
[----:B------:R-:W-:Y:S01]  /*c230*/  LOP3.LUT R5, R0, R3, RZ, 0xfc, !PT ;  /* 0x0000000300057212 */ /* 0x000fe200078efcff */
[----:B------:R-:W-:Y:S01]  /*c240*/  IMAD.SHL.U32 R0, R8, 0x10, RZ ;  /* 0x0000001008007824 */ /* 0x000fe200078e00ff */
[----:B------:R-:W-:Y:S01]  /*c250*/  SHF.R.U32.HI R33, RZ, 0x3, R7 ;  /* 0x00000003ff217819 */ /* 0x000fe20000011607 */
[----:B------:R-:W-:Y:S01]  /*c260*/  UIMAD UR36, UR4, UR36, URZ ;  /* 0x00000024042472a4 */ /* 0x000fe2000f8e023f */
[----:B------:R-:W-:Y:S01]  /*c270*/  SEL R35, RZ, 0x8, P0 ;  /* 0x00000008ff237807 */ /* 0x000fe20000000000 */
[----:B------:R0:W-:Y:S01]  /*c280*/  STL [R1+0x4], R5 ;  /* 0x0000040501007387 */ /* 0x0001e20000100800 */
[----:B------:R-:W-:Y:S01]  /*c290*/  LOP3.LUT R0, R33, 0x70, R0, 0xf8, !PT ;  /* 0x0000007021007812 */ /* 0x000fe200078ef800 */
[----:B------:R-:W-:Y:S01]  /*c2a0*/  UIADD3 UR4, UR36, 0x5f, URZ ;  /* 0x0000005f24047890 */ /* 0x000fe2000fffe03f */
[----:B------:R-:W-:Y:S01]  /*c2b0*/  LOP3.LUT R35, R5, R35, RZ, 0xfc, !PT ;  /* 0x0000002305237212 */ /* 0x000fe200078efcff */
[----:B------:R0:W-:Y:S01]  /*c2c0*/  STL [R1], RZ ;  /* 0x000000ff01007387 */ /* 0x0001e20000100800 */
[----:B------:R-:W-:Y:S01]  /*c2d0*/  @P0 LOP3.LUT R17, R17, 0x4, RZ, 0xfc, !PT ;  /* 0x0000000411110812 */ /* 0x000fe200078efcff */
[----:B------:R-:W-:-:S02]  /*c2e0*/  UIMAD.WIDE UR4, UR4, 0x2aaaaaab, URZ ;  /* 0x2aaaaaab040478a5 */ /* 0x000fc4000f8e023f */
[----:B------:R-:W-:Y:S01]  /*c2f0*/  UIADD3 UR38, UR36, 0x60, -UR38 ;  /* 0x0000006024267890 */ /* 0x000fe2000fffe826 */
[----:B------:R-:W-:Y:S01]  /*c300*/  LOP3.LUT R17, R17, 0xfffffffe, RZ, 0xc0, !PT ;  /* 0xfffffffe11117812 */ /* 0x000fe200078ec0ff */
[----:B------:R-:W-:-:S03]  /*c310*/  USHF.R.U32.HI UR39, URZ, 0x1f, UR5 ;  /* 0x0000001f3f277899 */ /* 0x000fc60008011605 */
[----:B------:R-:W-:Y:S01]  /*c320*/  @P1 LOP3.LUT R17, R17, 0x1, RZ, 0xfc, !PT ;  /* 0x0000000111111812 */ /* 0x000fe200078efcff */
[----:B------:R-:W-:Y:S01]  /*c330*/  ULEA.HI.SX32 UR39, UR5, UR39, 0x1c ;  /* 0x0000002705277291 */ /* 0x000fe2000f8fe23f */
[----:B------:R-:W-:Y:S02]  /*c340*/  ISETP.GE.AND P1, PT, R6, UR9, PT ;  /* 0x0000000906007c0c */ /* 0x000fe4000bf26270 */
[----:B------:R-:W-:-:S11]  /*c350*/  LOP3.LUT R17, R17, 0xfffffeff, RZ, 0xc0, !PT ;  /* 0xfffffeff11117812 */ /* 0x000fd600078ec0ff */
[----:B0-----:R-:W-:-:S07]  /*c360*/  @P1 LOP3.LUT R17, R17, 0x100, RZ, 0xfc, !PT ;  /* 0x0000010011111812 */ /* 0x001fce00078efcff */
.L_x_13720:
        /* <DEDUP_REMOVED lines=22> */
.L_x_13672:
[----:B------:R-:W-:Y:S01]  /*c4d0*/  ULDC UR8, c[0x0][0xc54] ;  /* 0x0003150000087ab9 */ /* 0x000fe20000000800 */
[----:B------:R-:W-:Y:S01]  /*c4e0*/  UMOV UR6, UR7 ;  /* 0x0000000700067c82 */ /* 0x000fe20008000000 */
[----:B------:R-:W-:-:S11]  /*c4f0*/  UISETP.NE.AND UP0, UPT, UR8, 0x1, UPT ;  /* 0x000000010800788c */ /* 0x000fd6000bf05270 */
[----:B------:R-:W-:Y:S02]  /*c500*/  @UP0 ULDC.64 UR10, c[0x0][0xc58] ;  /* 0x00031600000a0ab9 */ /* 0x000fe40000000a00 */
[----:B------:R-:W-:-:S04]  /*c510*/  UIMAD.WIDE.U32 UR4, UR7, UR10, URZ ;  /* 0x0000000a070472a5 */ /* 0x000fc8000f8e003f */
[----:B------:R-:W-:-:S04]  /*c520*/  @UP0 USHF.R.U32.HI UR6, URZ, UR11, UR5 ;  /* 0x0000000b3f060299 */ /* 0x000fc80008011605 */
[----:B------:R-:W-:-:S12]  /*c530*/  UIMAD UR4, UR6, UR8, URZ ;  /* 0x00000008060472a4 */ /* 0x000fd8000f8e023f */
.L_x_13673:
        /* <DEDUP_REMOVED lines=58> */
.L_x_13675:
[----:B------:R-:W-:Y:S01]  /*c8e0*/  IADD3 R0, R16, 0x1c400, RZ ;  /* 0x0001c40010007810 */ /* 0x000fe20007ffe0ff */
[----:B------:R-:W-:Y:S03]  /*c8f0*/  BSSY B6, `(.L_x_13677) ;  /* 0x0000013000067945 */ /* 0x000fe60003800000 */
        /* <DEDUP_REMOVED lines=18> */
.L_x_13678:
[----:B------:R-:W-:Y:S05]  /*ca20*/  BSYNC B6 ;  /* 0x0000000000067941 */ /* 0x000fea0003800000 */
.L_x_13677:
        /* <DEDUP_REMOVED lines=20> */
.L_x_13681:
        /* <DEDUP_REMOVED lines=15> */
.L_x_13680:
[----:B------:R-:W-:Y:S05]  /*cc60*/  BSYNC B6 ;  /* 0x0000000000067941 */ /* 0x000fea0003800000 */
.L_x_13679:
        /* <DEDUP_REMOVED lines=12> */
[----:B------:R-:W-:Y:S01]  /*cd30*/  UMOV UR5, 0xffffffff ;  /* 0xffffffff00057882 */ /* 0x000fe20000000000 */
[----:B------:R-:W-:Y:S02]  /*cd40*/  IMAD.U32 R0, RZ, RZ, UR43 ;  /* 0x0000002bff007e24 */ /* 0x000fe4000f8e00ff */
[----:B------:R-:W-:Y:S02]  /*cd50*/  IMAD.U32 R19, RZ, RZ, UR4 ;  /* 0x00000004ff137e24 */ /* 0x000fe4000f8e00ff */
[----:B------:R-:W-:Y:S01]  /*cd60*/  VIADD R0, R0, 0xffffffff ;  /* 0xffffffff00007836 */ /* 0x000fe20000000000 */
[----:B------:R-:W-:Y:S06]  /*cd70*/  BRA.DIV UR5, `(.L_x_13682) ;  /* 0x0000003205787947 */ /* 0x000fec000b800000 */
.L_x_13736:
[----:B-1----:R-:W1:Y:S01]  /*cd80*/  S2R R2, SR_TID.X ;  /* 0x0000000000027919 */ /* 0x002e620000002100 */
[----:B0-----:R-:W-:Y:S02]  /*cd90*/  ISETP.NE.AND P1, PT, R10, 0x1, PT ;  /* 0x000000010a00780c */ /* 0x001fe40003f25270 */
[----:B-----5:R-:W-:Y:S02]  /*cda0*/  SHF.R.S32.HI R29, RZ, 0x1f, R27 ;  /* 0x0000001fff1d7819 */ /* 0x020fe4000001141b */
[----:B------:R-:W-:Y:S02]  /*cdb0*/  LOP3.LUT R17, R17, 0xffffff7f, RZ, 0xc0, !PT ;  /* 0xffffff7f11117812 */ /* 0x000fe400078ec0ff */
[----:B------:R-:W-:-:S07]  /*cdc0*/  MOV R24, RZ ;  /* 0x000000ff00187202 */ /* 0x000fce0000000f00 */
[----:B------:R-:W0:Y:S01]  /*cdd0*/  @P1 LDC R3, c[0x0][0x434] ;  /* 0x00010d00ff031b82 */ /* 0x000e220000000800 */
[----:B------:R-:W-:-:S07]  /*cde0*/  @P1 LOP3.LUT R17, R17, 0x80, RZ, 0xfc, !PT ;  /* 0x0000008011111812 */ /* 0x000fce00078efcff */
[----:B------:R-:W2:Y:S01]  /*cdf0*/  @P1 LDC R5, c[0x0][0x438] ;  /* 0x00010e00ff051b82 */ /* 0x000ea20000000800 */
[----:B-1----:R-:W-:-:S04]  /*ce00*/  SHF.L.U32 R8, R2, 0x4, RZ ;  /* 0x0000000402087819 */ /* 0x002fc800000006ff */
        /* <DEDUP_REMOVED lines=33> */
.L_x_13683:
[----:B------:R-:W-:Y:S01]  /*d020*/  IMAD R22, R18, 0x8, R16 ;  /* 0x0000000812167824 */ /* 0x000fe200078e0210 */
[----:B------:R-:W-:Y:S01]  /*d030*/  SHF.L.U32 R3, R25, 0x1f, RZ ;  /* 0x0000001f19037819 */ /* 0x000fe200000006ff */
[----:B------:R-:W-:Y:S03]  /*d040*/  BSSY B0, `(.L_x_13684) ;  /* 0x0000003000007945 */ /* 0x000fe60003800000 */
[----:B------:R-:W0:Y:S02]  /*d050*/  SYNCS.PHASECHK.TRANS64.TRYWAIT P0, [R22+URZ+0x22840], R3 ;  /* 0x02284003160075a7 */ /* 0x000e24000800017f */
[----:B0-----:R-:W-:Y:S05]  /*d060*/  @!P0 BRA `(.L_x_13685) ;  /* 0x0000002c00e88947 */ /* 0x001fea0003800000 */
.L_x_13737:
[----:B------:R-:W-:Y:S05]  /*d070*/  BSYNC B0 ;  /* 0x0000000000007941 */ /* 0x000fea0003800000 */
.L_x_13684:
        /* <DEDUP_REMOVED lines=16> */
[----:B------:R-:W-:Y:S01]  /*d180*/  IMAD.WIDE.U32 R2, R19, UR4, R2 ;  /* 0x0000000413027c25 */ /* 0x000fe2000f8e0002 */
[----:B-1----:R-:W-:-:S03]  /*d190*/  SHF.L.U32 R8, R6, 0x3, RZ ;  /* 0x0000000306087819 */ /* 0x002fc600000006ff */
[----:B------:R-:W-:Y:S01]  /*d1a0*/  IMAD R5, R19, UR5, R4 ;  /* 0x0000000513057c24 */ /* 0x000fe2000f8e0204 */
[----:B------:R-:W-:Y:S02]  /*d1b0*/  ULDC.64 UR4, c[0x0][0x2e8] ;  /* 0x0000ba0000047ab9 */ /* 0x000fe40000000a00 */
[----:B------:R-:W-:Y:S01]  /*d1c0*/  LEA R4, P0, R2, UR4, 0x1 ;  /* 0x0000000402047c11 */ /* 0x000fe2000f8008ff */
[----:B------:R-:W-:Y:S01]  /*d1d0*/  IMAD.IADD R5, R3, 0x1, R5 ;  /* 0x0000000103057824 */ /* 0x000fe200078e0205 */
[----:B------:R-:W-:Y:S01]  /*d1e0*/  UMOV UR4, 0xffffffff ;  /* 0xffffffff00047882 */ /* 0x000fe20000000000 */
[----:B------:R-:W-:Y:S01]  /*d1f0*/  IMAD.MOV.U32 R3, RZ, RZ, -0x60 ;  /* 0xffffffa0ff037424 */ /* 0x000fe200078e00ff */
[----:B------:R-:W-:Y:S02]  /*d200*/  LOP3.LUT R8, R8, 0x38, RZ, 0xc0, !PT ;  /* 0x0000003808087812 */ /* 0x000fe400078ec0ff */
[----:B------:R-:W-:Y:S01]  /*d210*/  LEA.HI.X R5, R2, UR5, R5, 0x1, P0 ;  /* 0x0000000502057c11 */ /* 0x000fe200080f0c05 */
[----:B------:R-:W-:-:S04]  /*d220*/  IMAD R0, R0, R3, UR36 ;  /* 0x0000002400007e24 */ /* 0x000fc8000f8e0203 */
        /* <DEDUP_REMOVED lines=14> */
[----:B------:R-:W-:Y:S02]  /*d310*/  @P0 LEA R9, R0, R16, 0x1 ;  /* 0x0000001000090211 */ /* 0x000fe400078e08ff */
        /* <DEDUP_REMOVED lines=23> */
[----:B------:R0:W3:Y:S02]  /*d490*/  SHFL.IDX PT, R14, R4, 0x5, 0x181f ;  /* 0x00b81f00040e7f89 */ /* 0x0000e400000e0000 */
[----:B-1----:R-:W-:-:S05]  /*d4a0*/  @P0 IADD3.X R3, RZ, R6, RZ, P1, !PT ;  /* 0x00000006ff030210 */ /* 0x002fca0000ffe4ff */
[----:B------:R0:W-:Y:S04]  /*d4b0*/  @P0 LDGSTS.E.BYPASS.LTC128B.128 [R7+0x1e400], desc[UR48][R2.64], !P2 ;  /* 0x1e40000002070fae */ /* 0x0001e8000d101d70 */
.L_x_13751:
        /* <DEDUP_REMOVED lines=10> */
.L_x_13687:
        /* <DEDUP_REMOVED lines=11> */
.L_x_13688:
[----:B------:R-:W-:Y:S01]  /*d610*/  IADD3 R0, R16, 0x18400, RZ ;  /* 0x0001840010007810 */ /* 0x000fe20007ffe0ff */
        /* <DEDUP_REMOVED lines=22> */
.L_x_13690:
[----:B------:R-:W-:Y:S05]  /*d780*/  BSYNC B6 ;  /* 0x0000000000067941 */ /* 0x000fea0003800000 */
.L_x_13689:
[----:B0-----:R-:W0:Y:S01]  /*d790*/  S2R R2, SR_TID.X ;  /* 0x0000000000027919 */ /* 0x001e220000002100 */
[----:B------:R-:W-:Y:S01]  /*d7a0*/  UISETP.NE.AND UP0, UPT, UR47, URZ, UPT ;  /* 0x0000003f2f00728c */ /* 0x000fe2000bf05270 */
[----:B------:R-:W-:Y:S01]  /*d7b0*/  IMAD.U32 R0, RZ, RZ, UR42 ;  /* 0x0000002aff007e24 */ /* 0x000fe2000f8e00ff */
[----:B------:R-:W-:Y:S01]  /*d7c0*/  R2UR UR6, R26 ;  /* 0x000000001a0672ca */ /* 0x000fe200000e0000 */
[----:B------:R-:W-:Y:S01]  /*d7d0*/  ULDC.64 UR8, c[0x0][0x2d8] ;  /* 0x0000b60000087ab9 */ /* 0x000fe20000000a00 */
[----:B------:R-:W-:Y:S01]  /*d7e0*/  R2UR UR7, R19 ;  /* 0x00000000130772ca */ /* 0x000fe200000e0000 */
[----:B------:R-:W2:Y:S01]  /*d7f0*/  S2R R20, SR_TID.X ;  /* 0x0000000000147919 */ /* 0x000ea20000002100 */
[----:B------:R-:W-:Y:S02]  /*d800*/  PLOP3.LUT P0, PT, PT, PT, UP0, 0x80, 0x0 ;  /* 0x000000000000781c */ /* 0x000fe40003f0f008 */
[----:B------:R-:W-:-:S03]  /*d810*/  LOP3.LUT P5, RZ, R17, 0x100, RZ, 0xc0, !PT ;  /* 0x0000010011ff7812 */ /* 0x000fc600078ac0ff */
[----:B------:R-:W-:-:S04]  /*d820*/  @UP0 ULDC UR4, c[0x0][0x44c] ;  /* 0x0001130000040ab9 */ /* 0x000fc80000000800 */
[----:B------:R-:W-:-:S04]  /*d830*/  UIMAD UR6, UR6, UR8, URZ ;  /* 0x00000008060672a4 */ /* 0x000fc8000f8e023f */
[----:B------:R-:W-:Y:S02]  /*d840*/  UIMAD UR7, UR7, UR9, UR6 ;  /* 0x00000009070772a4 */ /* 0x000fe4000f8e0206 */
[----:B------:R-:W-:Y:S01]  /*d850*/  USHF.R.S32.HI UR6, URZ, 0x1f, UR41 ;  /* 0x0000001f3f067899 */ /* 0x000fe20008011429 */
[----:B0-----:R-:W-:-:S04]  /*d860*/  SHF.L.U32 R2, R2, 0x4, RZ ;  /* 0x0000000402027819 */ /* 0x001fc800000006ff */
[----:B------:R-:W-:Y:S01]  /*d870*/  LOP3.LUT R2, R33, 0x70, R2, 0xf8, !PT ;  /* 0x0000007021027812 */ /* 0x000fe200078ef802 */
[----:B--2---:R-:W-:-:S04]  /*d880*/  IMAD.SHL.U32 R8, R20, 0x8, RZ ;  /* 0x0000000814087824 */ /* 0x004fc800078e00ff */
[----:B------:R-:W-:Y:S01]  /*d890*/  IMAD R0, R0, 0x80, R2 ;  /* 0x0000008000007824 */ /* 0x000fe200078e0202 */
        /* <DEDUP_REMOVED lines=19> */
[----:B------:R-:W-:Y:S01]  /*d9d0*/  MOV R9, UR8 ;  /* 0x0000000800097c02 */ /* 0x000fe20008000f00 */
        /* <DEDUP_REMOVED lines=16> */
[----:B------:R-:W-:-:S03]  /*dae0*/  IMAD.U32 R4, RZ, RZ, UR42 ;  /* 0x0000002aff047e24 */ /* 0x000fc6000f8e00ff */
[----:B------:R-:W2:Y:S02]  /*daf0*/  SHFL.IDX PT, R2, R5, RZ, 0x181f ;  /* 0x00181fff05027589 */ /* 0x000ea400000e0000 */
[----:B------:R-:W-:Y:S02]  /*db00*/  LEA R4, R4, R33, 0x7 ;  /* 0x0000002104047211 */ /* 0x000fe400078e38ff */
[----:B------:R-:W-:Y:S02]  /*db10*/  SHFL.IDX PT, R6, R5, 0x1, 0x181f ;  /* 0x00381f0005067f89 */ /* 0x000fe400000e0000 */
[C---:B------:R-:W-:Y:S01]  /*db20*/  ISETP.GE.AND P0, PT, R4.reuse, UR37, PT ;  /* 0x0000002504007c0c */ /* 0x040fe2000bf06270 */
[----:B------:R-:W-:-:S12]  /*db30*/  VIADD R7, R4, 0x10 ;  /* 0x0000001004077836 */ /* 0x000fd80000000000 */
[----:B0-----:R-:W-:-:S05]  /*db40*/  @!P0 LEA R14, P1, R8, R14, 0x1 ;  /* 0x0000000e080e8211 */ /* 0x001fca00078208ff */
[----:B--2---:R-:W-:Y:S02]  /*db50*/  @!P0 IMAD.X R3, RZ, RZ, R2, P1 ;  /* 0x000000ffff038224 */ /* 0x004fe400008e0602 */
[----:B------:R-:W-:Y:S02]  /*db60*/  @!P0 IMAD.MOV.U32 R2, RZ, RZ, R14 ;  /* 0x000000ffff028224 */ /* 0x000fe400078e000e */
[----:B------:R-:W0:Y:S04]  /*db70*/  SHFL.IDX PT, R14, R0, 0x1, 0x181f ;  /* 0x00381f00000e7f89 */ /* 0x000e2800000e0000 */
[----:B------:R0:W-:Y:S01]  /*db80*/  @!P0 LDGSTS.E.BYPASS.LTC128B.128 [R32+0x18400], desc[UR48][R2.64], !P5 ;  /* 0x1840000002208fae */ /* 0x0001e2000e901d70 */
[----:B------:R-:W-:Y:S02]  /*db90*/  ISETP.GE.AND P0, PT, R7, UR37, PT ;  /* 0x0000002507007c0c */ /* 0x000fe4000bf06270 */
[----:B------:R-:W-:-:S11]  /*dba0*/  IADD3 R7, R4, 0x20, RZ ;  /* 0x0000002004077810 */ /* 0x000fd60007ffe0ff */
        /* <DEDUP_REMOVED lines=39> */
.L_x_13768:
[----:B------:R-:W-:-:S04]  /*de20*/  IADD3 R4, R4, 0x70, RZ ;  /* 0x0000007004047810 */ /* 0x000fc80007ffe0ff */
        /* <DEDUP_REMOVED lines=9> */
.L_x_13692:
        /* <DEDUP_REMOVED lines=18> */
.L_x_13769:
[----:B------:R-:W-:Y:S05]  /*dfe0*/  BSYNC B0 ;  /* 0x0000000000007941 */ /* 0x000fea0003800000 */
.L_x_13693:
[----:B------:R-:W-:-:S05]  /*dff0*/  IMAD.U32 R0, RZ, RZ, UR44 ;  /* 0x0000002cff007e24 */ /* 0x000fca000f8e00ff */
[----:B------:R-:W-:-:S13]  /*e000*/  ISETP.NE.AND P0, PT, R0, 0x3, PT ;  /* 0x000000030000780c */ /* 0x000fda0003f05270 */
[----:B------:R-:W-:Y:S05]  /*e010*/  @!P0 BRA `(.L_x_13695) ;  /* 0x0000000000048947 */ /* 0x000fea0003800000 */
[----:B------:R-:W-:Y:S01]  /*e020*/  BPT.TRAP 0x1 ;  /* 0x000000040000795c */ /* 0x000fe20000300000 */
.L_x_13695:
[----:B0-----:R-:W-:Y:S01]  /*e030*/  SHF.L.U32 R3, R25, 0x1f, RZ ;  /* 0x0000001f19037819 */ /* 0x001fe200000006ff */
[----:B------:R-:W-:Y:S03]  /*e040*/  BSSY B0, `(.L_x_13696) ;  /* 0x0000003000007945 */ /* 0x000fe60003800000 */
[----:B------:R-:W0:Y:S02]  /*e050*/  SYNCS.PHASECHK.TRANS64.TRYWAIT P0, [R22+URZ+0x22860], R3 ;  /* 0x02286003160075a7 */ /* 0x000e24000800017f */
[----:B0-----:R-:W-:Y:S05]  /*e060*/  @!P0 BRA `(.L_x_13697) ;  /* 0x0000002c00f48947 */ /* 0x001fea0003800000 */
.L_x_13770:
[----:B------:R-:W-:Y:S05]  /*e070*/  BSYNC B0 ;  /* 0x0000000000007941 */ /* 0x000fea0003800000 */
.L_x_13696:
[----:B------:R-:W-:Y:S01]  /*e080*/  ULDC.64 UR4, c[0x0][0x328] ;  /* 0x0000ca0000047ab9 */ /* 0x000fe20000000a00 */
[----:B------:R-:W-:Y:S01]  /*e090*/  IMAD R4, R18, 0x6000, R28 ;  /* 0x0000600012047824 */ /* 0x000fe200078e021c */
[----:B------:R-:W-:Y:S01]  /*e0a0*/  LOP3.LUT P4, RZ, R35, 0x8, RZ, 0xc0, !PT ;  /* 0x0000000823ff7812 */ /* 0x000fe2000788c0ff */
[----:B0-----:R-:W-:-:S04]  /*e0b0*/  IMAD R3, R36, UR4, RZ ;  /* 0x0000000424037c24 */ /* 0x001fc8000f8e02ff */
[C---:B------:R-:W-:Y:S02]  /*e0c0*/  IMAD R5, R34.reuse, UR5, R3 ;  /* 0x0000000522057c24 */ /* 0x040fe4000f8e0203 */
        /* <DEDUP_REMOVED lines=23> */
[----:B------:R-:W-:-:S04]  /*e240*/  LOP3.LUT R2, R2, 0x38, RZ, 0xc0, !PT ;  /* 0x0000003802027812 */ /* 0x000fc800078ec0ff */
[----:B------:R-:W-:-:S04]  /*e250*/  SHF.L.U32 R0, R2, 0x1, RZ ;  /* 0x0000000102007819 */ /* 0x000fc800000006ff */
        /* <DEDUP_REMOVED lines=41> */
[----:B------:R-:W2:Y:S01]  /*e4f0*/  SHFL.IDX PT, R14, R5, 0x4, 0x181f ;  /* 0x00981f00050e7f89 */ /* 0x000ea200000e0000 */
[----:B0-----:R-:W-:Y:S02]  /*e500*/  IADD3.X R3, RZ, R3, RZ, P3, !PT ;  /* 0x00000003ff037210 */ /* 0x001fe40001ffe4ff */
        /* <DEDUP_REMOVED lines=21> */
.L_x_13784:
        /* <DEDUP_REMOVED lines=15> */
.L_x_13699:
        /* <DEDUP_REMOVED lines=11> */
.L_x_13700:
[----:B------:R-:W-:Y:S01]  /*e800*/  UISETP.GE.AND UP0, UPT, UR43, 0x2, UPT ;  /* 0x000000022b00788c */ /* 0x000fe2000bf06270 */
[----:B------:R0:W-:Y:S05]  /*e810*/  SYNCS.ARRIVE.TRANS64.A1T0 RZ, [R22+URZ+0x22850], RZ ;  /* 0x022850ff16ff79a7 */ /* 0x0001ea000810003f */
[----:B------:R-:W-:-:S13]  /*e820*/  PLOP3.LUT P0, PT, PT, PT, UP0, 0x40, 0x0 ;  /* 0x000000000000781c */ /* 0x000fda0003f0e808 */
[----:B0-----:R-:W-:Y:S05]  /*e830*/  @P0 BRA `(.L_x_13701) ;  /* 0x0000000c00740947 */ /* 0x001fea0003800000 */
[----:B------:R-:W-:Y:S01]  /*e840*/  UIADD3 UR4, UR43, -0x2, URZ ;  /* 0xfffffffe2b047890 */ /* 0x000fe2000fffe03f */
[----:B------:R-:W-:Y:S05]  /*e850*/  BSSY B0, `(.L_x_13701) ;  /* 0x00000db000007945 */ /* 0x000fea0003800000 */
[----:B------:R-:W-:-:S07]  /*e860*/  IMAD.U32 R20, RZ, RZ, UR4 ;  /* 0x00000004ff147e24 */ /* 0x000fce000f8e00ff */
.L_x_13714:
[----:B0-----:R-:W0:Y:S01]  /*e870*/  S2R R2, SR_TID.X ;  /* 0x0000000000027919 */ /* 0x001e220000002100 */
[----:B------:R-:W2:Y:S01]  /*e880*/  LDC R3, c[0x0][0x430] ;  /* 0x00010c00ff037b82 */ /* 0x000ea20000000800 */
[----:B------:R-:W-:Y:S01]  /*e890*/  IMAD R8, R20, 0x60, R30 ;  /* 0x0000006014087824 */ /* 0x000fe200078e021e */
[----:B------:R-:W-:Y:S02]  /*e8a0*/  IADD3 R18, R18, 0x1, RZ ;  /* 0x0000000112127810 */ /* 0x000fe40007ffe0ff */
[----:B--2---:R-:W-:Y:S02]  /*e8b0*/  ISETP.NE.AND P0, PT, R3, 0x1, PT ;  /* 0x000000010300780c */ /* 0x004fe40003f05270 */
[----:B0-----:R-:W-:-:S04]  /*e8c0*/  SHF.L.U32 R2, R2, 0x4, RZ ;  /* 0x0000000402027819 */ /* 0x001fc800000006ff */
[----:B------:R-:W-:-:S07]  /*e8d0*/  LOP3.LUT R2, R33, 0x70, R2, 0xf8, !PT ;  /* 0x0000007021027812 */ /* 0x000fce00078ef802 */
[----:B------:R-:W0:Y:S01]  /*e8e0*/  @P0 LDC R3, c[0x0][0x434] ;  /* 0x00010d00ff030b82 */ /* 0x000e220000000800 */
[C---:B------:R-:W-:Y:S01]  /*e8f0*/  ISETP.GT.U32.AND P1, PT, R2.reuse, 0x5f, PT ;  /* 0x0000005f0200780c */ /* 0x040fe20003f24070 */
[----:B------:R-:W-:-:S04]  /*e900*/  IMAD.IADD R8, R2, 0x1, R8 ;  /* 0x0000000102087824 */ /* 0x000fc800078e0208 */
[----:B------:R-:W-:Y:S02]  /*e910*/  IMAD.MOV.U32 R9, RZ, RZ, R8 ;  /* 0x000000ffff097224 */ /* 0x000fe400078e0008 */
[----:B------:R-:W2:Y:S08]  /*e920*/  @P0 LDC R7, c[0x0][0x438] ;  /* 0x00010e00ff070b82 */ /* 0x000eb00000000800 */
        /* <DEDUP_REMOVED lines=24> */
[----:B------:R-:W-:Y:S01]  /*eab0*/  IMAD R5, R5, UR4, R8 ;  /* 0x0000000405057c24 */ /* 0x000fe2000f8e0208 */
[----:B------:R-:W-:-:S02]  /*eac0*/  IADD3 R20, R20, -0x1, RZ ;  /* 0xffffffff14147810 */ /* 0x000fc40007ffe0ff */
[----:B------:R-:W-:Y:S01]  /*ead0*/  ISETP.GT.AND P2, PT, R2, RZ, PT ;  /* 0x000000ff0200720c */ /* 0x000fe20003f44270 */
[----:B0-----:R-:W-:-:S12]  /*eae0*/  @!P1 BRA `(.L_x_13702) ;  /* 0x0000000000049947 */ /* 0x001fd80003800000 */
[----:B------:R-:W-:Y:S01]  /*eaf0*/  BPT.TRAP 0x1 ;  /* 0x000000040000795c */ /* 0x000fe20000300000 */
.L_x_13702:
[----:B------:R-:W-:Y:S01]  /*eb00*/  IMAD R10, R18, 0x8, R16 ;  /* 0x00000008120a7824 */ /* 0x000fe200078e0210 */
[----:B------:R-:W-:Y:S01]  /*eb10*/  SHF.L.U32 R24, R25, 0x1f, RZ ;  /* 0x0000001f19187819 */ /* 0x000fe200000006ff */
[----:B------:R-:W-:Y:S01]  /*eb20*/  BSSY B1, `(.L_x_13703) ;  /* 0x0000004000017945 */ /* 0x000fe20003800000 */
[----:B-1----:R-:W-:Y:S02]  /*eb30*/  SHF.R.S32.HI R22, RZ, 0x1f, R5 ;  /* 0x0000001fff167819 */ /* 0x002fe40000011405 */
[----:B------:R-:W0:Y:S02]  /*eb40*/  SYNCS.PHASECHK.TRANS64.TRYWAIT P0, [R10+URZ+0x22840], R24 ;  /* 0x022840180a0075a7 */ /* 0x000e24000800017f */
[----:B0-----:R-:W-:Y:S05]  /*eb50*/  @!P0 BRA `(.L_x_13704) ;  /* 0x0000002c00908947 */ /* 0x001fea0003800000 */
.L_x_13785:
[----:B------:R-:W-:Y:S05]  /*eb60*/  BSYNC B1 ;  /* 0x0000000000017941 */ /* 0x000fea0003800000 */
.L_x_13703:
        /* <DEDUP_REMOVED lines=29> */
[----:B------:R-:W1:Y:S01]  /*ed40*/  SHFL.IDX PT, R14, R9, 0x2, 0x181f ;  /* 0x00581f00090e7f89 */ /* 0x000e6200000e0000 */
[----:B--2---:R-:W-:Y:S02]  /*ed50*/  IADD3.X R3, RZ, R3, RZ, P0, !PT ;  /* 0x00000003ff037210 */ /* 0x004fe400007fe4ff */
[----:B---3--:R-:W-:-:S03]  /*ed60*/  IADD3 R6, P0, R6, R0, RZ ;  /* 0x0000000006067210 */ /* 0x008fc60007f1e0ff */
[----:B------:R2:W-:Y:S02]  /*ed70*/  LDGSTS.E.BYPASS.LTC128B.128 [R8+0x1c400], desc[UR48][R2.64], !P1 ;  /* 0x1c40000002087fae */ /* 0x0005e4000c901d70 */
        /* <DEDUP_REMOVED lines=15> */
[----:B------:R3:W1:Y:S01]  /*ee70*/  SHFL.IDX PT, R14, R9, 0x5, 0x181f ;  /* 0x00b81f00090e7f89 */ /* 0x00066200000e0000 */
[----:B--2---:R-:W-:-:S05]  /*ee80*/  IADD3.X R3, RZ, R3, RZ, P0, !PT ;  /* 0x00000003ff037210 */ /* 0x004fca00007fe4ff */
[----:B----4-:R3:W-:Y:S04]  /*ee90*/  LDGSTS.E.BYPASS.LTC128B.128 [R8+0x1e400], desc[UR48][R2.64], !P1 ;  /* 0x1e40000002087fae */ /* 0x0107e8000c901d70 */
.L_x_13799:
        /* <DEDUP_REMOVED lines=8> */
.L_x_13706:
        /* <DEDUP_REMOVED lines=11> */
.L_x_13707:
[----:B------:R1:W-:Y:S01]  /*efd0*/  SYNCS.ARRIVE.TRANS64.A1T0 RZ, [R10+URZ+0x22830], RZ ;  /* 0x022830ff0aff79a7 */ /* 0x0003e2000810003f */
[----:B------:R-:W-:Y:S05]  /*efe0*/  @!P3 BRA `(.L_x_13708) ;  /* 0x000000000004b947 */ /* 0x000fea0003800000 */
[----:B------:R-:W-:Y:S01]  /*eff0*/  BPT.TRAP 0x1 ;  /* 0x000000040000795c */ /* 0x000fe20000300000 */
.L_x_13708:
[----:B------:R-:W2:Y:S01]  /*f000*/  SYNCS.PHASECHK.TRANS64.TRYWAIT P0, [R10+URZ+0x22860], R24 ;  /* 0x022860180a0075a7 */ /* 0x000ea2000800017f */
[----:B------:R-:W-:Y:S04]  /*f010*/  BSSY B1, `(.L_x_13709) ;  /* 0x0000002000017945 */ /* 0x000fe80003800000 */
[----:B--2---:R-:W-:Y:S05]  /*f020*/  @!P0 BRA `(.L_x_13710) ;  /* 0x0000003000008947 */ /* 0x004fea0003800000 */
.L_x_13800:
[----:B------:R-:W-:Y:S05]  /*f030*/  BSYNC B1 ;  /* 0x0000000000017941 */ /* 0x000fea0003800000 */
.L_x_13709:
        /* <DEDUP_REMOVED lines=25> */
[----:B------:R-:W3:Y:S01]  /*f1d0*/  SHFL.IDX PT, R14, R21, RZ, 0x181f ;  /* 0x00181fff150e7589 */ /* 0x000ee200000e0000 */
[----:B------:R-:W-:-:S03]  /*f1e0*/  LEA R22, R22, R16, 0x1 ;  /* 0x0000001016167211 */ /* 0x000fc600078e08ff */
        /* <DEDUP_REMOVED lines=41> */
.L_x_13814:
        /* <DEDUP_REMOVED lines=11> */
.L_x_13712:
        /* <DEDUP_REMOVED lines=11> */
.L_x_13713:
[----:B------:R0:W-:Y:S01]  /*f5e0*/  SYNCS.ARRIVE.TRANS64.A1T0 RZ, [R10+URZ+0x22850], RZ ;  /* 0x022850ff0aff79a7 */ /* 0x0001e2000810003f */
[----:B------:R-:W-:Y:S05]  /*f5f0*/  @P2 BRA `(.L_x_13714) ;  /* 0xfffffff0009c2947 */ /* 0x000fea000383ffff */
[----:B------:R-:W-:Y:S05]  /*f600*/  BSYNC B0 ;  /* 0x0000000000007941 */ /* 0x000fea0003800000 */
.L_x_13701:
        /* <DEDUP_REMOVED lines=21> */
.L_x_13716:
[----:B------:R-:W-:Y:S05]  /*f760*/  BSYNC B0 ;  /* 0x0000000000007941 */ /* 0x000fea0003800000 */
.L_x_13715:
[----:B------:R-:W-:-:S07]  /*f770*/  LOP3.LUT R25, R25, R0, RZ, 0x3c, !PT ;  /* 0x0000000019197212 */ /* 0x000fce00078e3cff */
.L_x_13676:
[----:B------:R-:W-:Y:S05]  /*f780*/  BSYNC B7 ;  /* 0x0000000000077941 */ /* 0x000fea0003800000 */
.L_x_13674:
[----:B------:R-:W-:-:S13]  /*f790*/  LOP3.LUT P1, RZ, R17, 0x200, RZ, 0xc0, !PT ;  /* 0x0000020011ff7812 */ /* 0x000fda000782c0ff */
[----:B------:R-:W-:Y:S05]  /*f7a0*/  @!P1 BRA `(.L_x_13717) ;  /* 0x0000000000249947 */ /* 0x000fea0003800000 */
[----:B------:R-:W-:Y:S05]  /*f7b0*/  WARPSYNC.ALL ;  /* 0x0000000000007948 */ /* 0x000fea0003800000 */
[----:B------:R-:W2:Y:S08]  /*f7c0*/  S2UR UR5, SR_CgaCtaId ;  /* 0x00000000000579c3 */ /* 0x000eb00000008800 */
[----:B------:R-:W-:Y:S06]  /*f7d0*/  BAR.SYNC.DEFER_BLOCKING 0x5, 0x180 ;  /* 0x0146000000007b1d */ /* 0x000fec0000010000 */
[----:B------:R-:W-:-:S02]  /*f7e0*/  UMOV UR4, 0x400 ;  /* 0x0000040000047882 */ /* 0x000fc40000000000 */
[----:B--2---:R-:W-:-:S06]  /*f7f0*/  ULEA UR4, UR5, UR4, 0x18 ;  /* 0x0000000405047291 */ /* 0x004fcc000f8ec03f */
[----:B------:R-:W-:-:S05]  /*f800*/  MOV R16, UR4 ;  /* 0x0000000400107c02 */ /* 0x000fca0008000f00 */
[----:B------:R2:W3:Y:S01]  /*f810*/  LDS R31, [R16+0x228d0] ;  /* 0x0228d000101f7984 */ /* 0x0004e20000000800 */
[----:B------:R-:W-:Y:S06]  /*f820*/  BAR.ARV 0x4, 0x180 ;  /* 0x0106000000007b1d */ /* 0x000fec0000002000 */
[----:B------:R-:W-:Y:S05]  /*f830*/  BRA `(.L_x_13718) ;  /* 0x00000000002c7947 */ /* 0x000fea0003800000 */
.L_x_13717:
[----:B------:R-:W-:-:S03]  /*f840*/  UMOV UR4, 0xffffffff ;  /* 0xffffffff00047882 */ /* 0x000fc60000000000 */
[----:B------:R-:W-:Y:S05]  /*f850*/  BRA.DIV UR4, `(.L_x_13719) ;  /* 0x0000002e04d07947 */ /* 0x000fea000b800000 */
[----:B------:R2:W3:Y:S02]  /*f860*/  SHFL.IDX PT, R14, R31, RZ, 0x1f ;  /* 0x00001fff1f0e7589 */ /* 0x0004e400000e0000 */
.L_x_13817:
        /* <DEDUP_REMOVED lines=8> */
.L_x_13718:
[----:B------:R-:W-:Y:S02]  /*f8f0*/  ULDC UR4, c[0x0][0xc38] ;  /* 0x00030e0000047ab9 */ /* 0x000fe40000000800 */
[----:B---3--:R-:W-:-:S13]  /*f900*/  ISETP.GE.AND P0, PT, R31, UR4, PT ;  /* 0x000000041f007c0c */ /* 0x008fda000bf06270 */
[----:B------:R-:W-:Y:S05]  /*f910*/  @!P0 BRA `(.L_x_13720) ;  /* 0xffffffc800948947 */ /* 0x000fea000383ffff */
.L_x_13671:
[----:B------:R-:W3:Y:S01]  /*f920*/  LDL.LU R0, [R1] ;  /* 0x0000000001007983 */ /* 0x000ee20000300800 */
        /* <DEDUP_REMOVED lines=11> */
.L_x_13818:
[----:B------:R-:W-:Y:S05]  /*f9e0*/  BSYNC B0 ;  /* 0x0000000000007941 */ /* 0x000fea0003800000 */
.L_x_13721:
[----:B------:R-:W-:-:S03]  /*f9f0*/  UMOV UR4, 0xffffffff ;  /* 0xffffffff00047882 */ /* 0x000fc60000000000 */
[----:B------:R-:W-:Y:S05]  /*fa00*/  BRA.DIV UR4, `(.L_x_13723) ;  /* 0x0000002e04a07947 */ /* 0x000fea000b800000 */
[----:B---3--:R-:W3:Y:S02]  /*fa10*/  S2R R0, SR_TID.X ;  /* 0x0000000000007919 */ /* 0x008ee40000002100 */
[----:B---3--:R-:W-:-:S04]  /*fa20*/  SHF.R.U32.HI R0, RZ, 0x5, R0 ;  /* 0x00000005ff007819 */ /* 0x008fc80000011600 */
[----:B------:R-:W-:-:S05]  /*fa30*/  LOP3.LUT R0, R0, 0x3, RZ, 0xc0, !PT ;  /* 0x0000000300007812 */ /* 0x000fca00078ec0ff */
[----:B------:R3:W4:Y:S02]  /*fa40*/  SHFL.IDX PT, R14, R0, RZ, 0x1f ;  /* 0x00001fff000e7589 */ /* 0x00072400000e0000 */
.L_x_13821:
[----:B----4-:R-:W-:Y:S01]  /*fa50*/  ISETP.NE.AND P0, PT, R14, RZ, PT ;  /* 0x000000ff0e00720c */ /* 0x010fe20003f05270 */
[----:B------:R-:W-:-:S12]  /*fa60*/  BSSY B0, `(.L_x_13724) ;  /* 0x0000024000007945 */ /* 0x000fd80003800000 */
[----:B------:R-:W-:Y:S05]  /*fa70*/  @P0 BRA `(.L_x_13725) ;  /* 0x0000000000880947 */ /* 0x000fea0003800000 */
[----:B------:R-:W-:-:S03]  /*fa80*/  UMOV UR4, 0xffffffff ;  /* 0xffffffff00047882 */ /* 0x000fc60000000000 */
[----:B------:R-:W-:Y:S05]  /*fa90*/  BRA.DIV UR4, `(.L_x_13726) ;  /* 0x0000002e04b07947 */ /* 0x000fea000b800000 */
[----:B------:R-:W-:-:S13]  /*faa0*/  ELECT P6, URZ, PT ;  /* 0x00000000003f782f */ /* 0x000fda00038c0000 */
.L_x_13824:
[----:B------:R-:W-:Y:S05]  /*fab0*/  @!P6 BRA `(.L_x_13725) ;  /* 0x000000000078e947 */ /* 0x000fea0003800000 */
[----:B------:R-:W-:-:S06]  /*fac0*/  ULOP3.LUT UR4, UR45, 0x2, URZ, 0xfc, !UPT ;  /* 0x000000022d047892 */ /* 0x000fcc000f8efc3f */
[----:B---3--:R-:W-:-:S05]  /*fad0*/  IMAD.U32 R0, RZ, RZ, UR4 ;  /* 0x00000004ff007e24 */ /* 0x008fca000f8e00ff */
[----:B------:R-:W-:-:S13]  /*fae0*/  ISETP.NE.AND P0, PT, R0, 0x3, PT ;  /* 0x000000030000780c */ /* 0x000fda0003f05270 */
[----:B------:R-:W-:Y:S05]  /*faf0*/  @!P0 BRA `(.L_x_13727) ;  /* 0x0000000000048947 */ /* 0x000fea0003800000 */
[----:B------:R-:W-:Y:S01]  /*fb00*/  BPT.TRAP 0x1 ;  /* 0x000000040000795c */ /* 0x000fe20000300000 */
.L_x_13727:
[C---:B------:R-:W-:Y:S01]  /*fb10*/  LEA R3, R18.reuse, R5, 0x3 ;  /* 0x0000000512037211 */ /* 0x040fe200078e18ff */
[----:B------:R-:W-:Y:S01]  /*fb20*/  VIADD R18, R18, 0x1 ;  /* 0x0000000112127836 */ /* 0x000fe20000000000 */
[----:B------:R-:W-:-:S04]  /*fb30*/  SHF.L.U32 R2, R25, 0x1f, RZ ;  /* 0x0000001f19027819 */ /* 0x000fc800000006ff */
[----:B------:R-:W3:Y:S01]  /*fb40*/  SYNCS.PHASECHK.TRANS64.TRYWAIT P1, [R3+URZ+0x22840], R2 ;  /* 0x02284002030075a7 */ /* 0x000ee2000802017f */
[----:B------:R-:W-:-:S04]  /*fb50*/  ISETP.NE.AND P2, PT, R18, 0x2, PT ;  /* 0x000000021200780c */ /* 0x000fc80003f45270 */
[----:B------:R-:W-:Y:S01]  /*fb60*/  SEL R0, RZ, 0x1, P2 ;  /* 0x00000001ff007807 */ /* 0x000fe20001000000 */
[----:B---3--:R-:W-:Y:S08]  /*fb70*/  @!P1 BRA `(.L_x_13728) ;  /* 0x0000002c00989947 */ /* 0x008ff00003800000 */
.L_x_13825:
[----:B------:R-:W-:Y:S02]  /*fb80*/  SEL R18, R18, RZ, P2 ;  /* 0x000000ff12127207 */ /* 0x000fe40001000000 */
[----:B------:R-:W-:Y:S01]  /*fb90*/  LOP3.LUT R0, R25, R0, RZ, 0x3c, !PT ;  /* 0x0000000019007212 */ /* 0x000fe200078e3cff */
[----:B------:R-:W-:Y:S06]  /*fba0*/  @!P0 BRA `(.L_x_13729) ;  /* 0x0000000000048947 */ /* 0x000fec0003800000 */
[----:B------:R-:W-:Y:S01]  /*fbb0*/  BPT.TRAP 0x1 ;  /* 0x000000040000795c */ /* 0x000fe20000300000 */
.L_x_13729:
[----:B------:R-:W-:Y:S01]  /*fbc0*/  IMAD R5, R18, 0x8, R5 ;  /* 0x0000000812057824 */ /* 0x000fe200078e0205 */
[----:B------:R-:W-:-:S04]  /*fbd0*/  SHF.L.U32 R0, R0, 0x1f, RZ ;  /* 0x0000001f00007819 */ /* 0x000fc800000006ff */
[----:B------:R-:W4:Y:S02]  /*fbe0*/  SYNCS.PHASECHK.TRANS64.TRYWAIT P1, [R5+URZ+0x22840], R0 ;  /* 0x02284000050075a7 */ /* 0x000f24000802017f */
[----:B----4-:R-:W-:Y:S05]  /*fbf0*/  @!P1 BRA `(.L_x_13730) ;  /* 0x0000002c008c9947 */ /* 0x010fea0003800000 */
.L_x_13826:
[----:B------:R-:W-:Y:S05]  /*fc00*/  @!P0 BRA `(.L_x_13731) ;  /* 0x0000000000048947 */ /* 0x000fea0003800000 */
[----:B------:R-:W-:Y:S01]  /*fc10*/  BPT.TRAP 0x1 ;  /* 0x000000040000795c */ /* 0x000fe20000300000 */
.L_x_13731:
[----:B------:R-:W0:Y:S02]  /*fc20*/  SYNCS.PHASECHK.TRANS64.TRYWAIT P1, [R3+URZ+0x22860], R2 ;  /* 0x02286002030075a7 */ /* 0x000e24000802017f */
[----:B0-----:R-:W-:Y:S05]  /*fc30*/  @!P1 BRA `(.L_x_13732) ;  /* 0x0000002c00909947 */ /* 0x001fea0003800000 */
.L_x_13827:
[----:B------:R-:W-:Y:S05]  /*fc40*/  @!P0 BRA `(.L_x_13733) ;  /* 0x0000000000048947 */ /* 0x000fea0003800000 */
[----:B------:R-:W-:Y:S01]  /*fc50*/  BPT.TRAP 0x1 ;  /* 0x000000040000795c */ /* 0x000fe20000300000 */
.L_x_13733:
[----:B------:R0:W0:Y:S02]  /*fc60*/  SYNCS.PHASECHK.TRANS64.TRYWAIT P0, [R5+URZ+0x22860], R0 ;  /* 0x02286000050075a7 */ /* 0x000024000800017f */
[----:B0-----:R-:W-:Y:S05]  /*fc70*/  @!P0 NANOSLEEP.SYNCS 0x989680 ;  /* 0x009896800000895d */ /* 0x001fea0003900000 */
[----:B------:R-:W0:Y:S02]  /*fc80*/  @!P0 SYNCS.PHASECHK.TRANS64 P0, [R5+URZ+0x22860], R0 ;  /* 0x02286000050085a7 */ /* 0x000e24000800007f */
[----:B0-----:R-:W-:Y:S05]  /*fc90*/  @!P0 BRA `(.L_x_13733) ;  /* 0xfffffffc00f08947 */ /* 0x001fea000383ffff */
.L_x_13725:
[----:B------:R-:W-:Y:S05]  /*fca0*/  BSYNC B0 ;  /* 0x0000000000007941 */ /* 0x000fea0003800000 */
.L_x_13724:
[----:B------:R-:W-:Y:S05]  /*fcb0*/  EXIT ;  /* 0x000000000000794d */ /* 0x000fea0003800000 */
.L_x_13618:
[----:B0-----:R-:W-:-:S04]  /*fcc0*/  IMAD.U32 R3, RZ, RZ, UR47 ;  /* 0x0000002fff037e24 */ /* 0x001fc8000f8e00ff */
[----:B------:R0:W1:Y:S03]  /*fcd0*/  SYNCS.PHASECHK.TRANS64.TRYWAIT P0, [R3+URZ+0x22800], R0 ;  /* 0x02280000030075a7 */ /* 0x000066000800017f */
[----:B-1----:R-:W-:Y:S05]  /*fce0*/  @!P0 NANOSLEEP.SYNCS 0x989680 ;  /* 0x009896800000895d */ /* 0x002fea0003900000 */
[----:B------:R-:W1:Y:S02]  /*fcf0*/  @!P0 SYNCS.PHASECHK.TRANS64 P0, [R3+URZ+0x22800], R0 ;  /* 0x02280000030085a7 */ /* 0x000e64000800007f */
[----:B-1----:R-:W-:Y:S05]  /*fd00*/  @!P0 BRA `(.L_x_13618) ;  /* 0xfffffffc00ec8947 */ /* 0x002fea000383ffff */
[----:B------:R-:W-:Y:S05]  /*fd10*/  BRA `(.L_x_13734) ;  /* 0xffffff1800e07947 */ /* 0x000fea000383ffff */
.L_x_13622:
[----:B-1----:R-:W-:-:S04]  /*fd20*/  IMAD.U32 R3, RZ, RZ, UR22 ;  /* 0x00000016ff037e24 */ /* 0x002fc8000f8e00ff */
[----:B------:R1:W2:Y:S03]  /*fd30*/  SYNCS.PHASECHK.TRANS64.TRYWAIT P1, [R3+URZ+0x22830], R8 ;  /* 0x02283008030075a7 */ /* 0x0002a6000802017f */
[----:B--2---:R-:W-:Y:S05]  /*fd40*/  @!P1 NANOSLEEP.SYNCS 0x989680 ;  /* 0x009896800000995d */ /* 0x004fea0003900000 */
[----:B------:R-:W2:Y:S02]  /*fd50*/  @!P1 SYNCS.PHASECHK.TRANS64 P1, [R3+URZ+0x22830], R8 ;  /* 0x02283008030095a7 */ /* 0x000ea4000802007f */
[----:B--2---:R-:W-:Y:S05]  /*fd60*/  @!P1 BRA `(.L_x_13622) ;  /* 0xfffffffc00ec9947 */ /* 0x004fea000383ffff */
[----:B------:R-:W-:Y:S05]  /*fd70*/  BRA `(.L_x_13621) ;  /* 0xffffff1c00047947 */ /* 0x000fea000383ffff */
.L_x_13627:
[----:B-1----:R-:W-:-:S04]  /*fd80*/  MOV R9, UR22 ;  /* 0x0000001600097c02 */ /* 0x002fc80008000f00 */
[----:B------:R1:W2:Y:S03]  /*fd90*/  SYNCS.PHASECHK.TRANS64.TRYWAIT P1, [R9+URZ+0x22850], R8 ;  /* 0x02285008090075a7 */ /* 0x0002a6000802017f */
[----:B--2---:R-:W-:Y:S05]  /*fda0*/  @!P1 NANOSLEEP.SYNCS 0x989680 ;  /* 0x009896800000995d */ /* 0x004fea0003900000 */
[----:B------:R-:W2:Y:S02]  /*fdb0*/  @!P1 SYNCS.PHASECHK.TRANS64 P1, [R9+URZ+0x22850], R8 ;  /* 0x02285008090095a7 */ /* 0x000ea4000802007f */
[----:B--2---:R-:W-:Y:S05]  /*fdc0*/  @!P1 BRA `(.L_x_13627) ;  /* 0xfffffffc00ec9947 */ /* 0x004fea000383ffff */
[----:B------:R-:W-:Y:S05]  /*fdd0*/  BRA `(.L_x_13626) ;  /* 0xffffff3800947947 */ /* 0x000fea000383ffff */
.L_x_13633:
[----:B-1----:R-:W-:-:S04]  /*fde0*/  IMAD.U32 R0, RZ, RZ, UR26 ;  /* 0x0000001aff007e24 */ /* 0x002fc8000f8e00ff */
[----:B------:R1:W2:Y:S03]  /*fdf0*/  SYNCS.PHASECHK.TRANS64.TRYWAIT P1, [R0+URZ+0x22830], R7 ;  /* 0x02283007000075a7 */ /* 0x0002a6000802017f */
[----:B--2---:R-:W-:Y:S05]  /*fe00*/  @!P1 NANOSLEEP.SYNCS 0x989680 ;  /* 0x009896800000995d */ /* 0x004fea0003900000 */
[----:B------:R-:W2:Y:S02]  /*fe10*/  @!P1 SYNCS.PHASECHK.TRANS64 P1, [R0+URZ+0x22830], R7 ;  /* 0x02283007000095a7 */ /* 0x000ea4000802007f */
[----:B--2---:R-:W-:Y:S05]  /*fe20*/  @!P1 BRA `(.L_x_13633) ;  /* 0xfffffffc00ec9947 */ /* 0x004fea000383ffff */
[----:B------:R-:W-:Y:S05]  /*fe30*/  BRA `(.L_x_13632) ;  /* 0xffffff3c00dc7947 */ /* 0x000fea000383ffff */
.L_x_13638:
[----:B-1----:R-:W-:-:S04]  /*fe40*/  IMAD.U32 R10, RZ, RZ, UR26 ;  /* 0x0000001aff0a7e24 */ /* 0x002fc8000f8e00ff */
[----:B------:R1:W2:Y:S03]  /*fe50*/  SYNCS.PHASECHK.TRANS64.TRYWAIT P1, [R10+URZ+0x22850], R7 ;  /* 0x022850070a0075a7 */ /* 0x0002a6000802017f */
[----:B--2---:R-:W-:Y:S05]  /*fe60*/  @!P1 NANOSLEEP.SYNCS 0x989680 ;  /* 0x009896800000995d */ /* 0x004fea0003900000 */
[----:B------:R-:W2:Y:S02]  /*fe70*/  @!P1 SYNCS.PHASECHK.TRANS64 P1, [R10+URZ+0x22850], R7 ;  /* 0x022850070a0095a7 */ /* 0x000ea4000802007f */
[----:B--2---:R-:W-:Y:S05]  /*fe80*/  @!P1 BRA `(.L_x_13638) ;  /* 0xfffffffc00ec9947 */ /* 0x004fea000383ffff */
[----:B------:R-:W-:Y:S05]  /*fe90*/  BRA `(.L_x_13637) ;  /* 0xffffff6400607947 */ /* 0x000fea000383ffff */
.L_x_13645:
[----:B-1----:R-:W-:-:S04]  /*fea0*/  IMAD.U32 R0, RZ, RZ, UR25 ;  /* 0x00000019ff007e24 */ /* 0x002fc8000f8e00ff */
[----:B------:R1:W2:Y:S03]  /*feb0*/  SYNCS.PHASECHK.TRANS64.TRYWAIT P1, [R0+URZ+0x22830], R7 ;  /* 0x02283007000075a7 */ /* 0x0002a6000802017f */
[----:B--2---:R-:W-:Y:S05]  /*fec0*/  @!P1 NANOSLEEP.SYNCS 0x989680 ;  /* 0x009896800000995d */ /* 0x004fea0003900000 */
[----:B------:R-:W2:Y:S02]  /*fed0*/  @!P1 SYNCS.PHASECHK.TRANS64 P1, [R0+URZ+0x22830], R7 ;  /* 0x02283007000095a7 */ /* 0x000ea4000802007f */
[----:B--2---:R-:W-:Y:S05]  /*fee0*/  @!P1 BRA `(.L_x_13645) ;  /* 0xfffffffc00ec9947 */ /* 0x004fea000383ffff */
[----:B------:R-:W-:Y:S05]  /*fef0*/  BRA `(.L_x_13644) ;  /* 0xffffff68006c7947 */ /* 0x000fea000383ffff */
.L_x_13650:
[----:B-1----:R-:W-:-:S04]  /*ff00*/  IMAD.U32 R10, RZ, RZ, UR25 ;  /* 0x00000019ff0a7e24 */ /* 0x002fc8000f8e00ff */
[----:B------:R1:W2:Y:S03]  /*ff10*/  SYNCS.PHASECHK.TRANS64.TRYWAIT P1, [R10+URZ+0x22850], R7 ;  /* 0x022850070a0075a7 */ /* 0x0002a6000802017f */
[----:B--2---:R-:W-:Y:S05]  /*ff20*/  @!P1 NANOSLEEP.SYNCS 0x989680 ;  /* 0x009896800000995d */ /* 0x004fea0003900000 */
[----:B------:R-:W2:Y:S02]  /*ff30*/  @!P1 SYNCS.PHASECHK.TRANS64 P1, [R10+URZ+0x22850], R7 ;  /* 0x022850070a0095a7 */ /* 0x000ea4000802007f */
[----:B--2---:R-:W-:Y:S05]  /*ff40*/  @!P1 BRA `(.L_x_13650) ;  /* 0xfffffffc00ec9947 */ /* 0x004fea000383ffff */
[----:B------:R-:W-:Y:S05]  /*ff50*/  BRA `(.L_x_13649) ;  /* 0xffffff8800107947 */ /* 0x000fea000383ffff */
.L_x_13682:
[----:B------:R-:W2:Y:S01]  /*ff60*/  S2R R20, SR_TID.X ;  /* 0x0000000000147919 */ /* 0x000ea20000002100 */
[----:B------:R-:W-:Y:S02]  /*ff70*/  IMAD.MOV.U32 R12, RZ, RZ, RZ ;  /* 0x000000ffff0c7224 */ /* 0x000fe400078e00ff */
[----:B------:R-:W-:Y:S02]  /*ff80*/  IMAD.MOV.U32 R11, RZ, RZ, 0x1f ;  /* 0x0000001fff0b7424 */ /* 0x000fe400078e00ff */
[----:B------:R-:W-:Y:S01]  /*ff90*/  IMAD.MOV.U32 R15, RZ, RZ, -0x1 ;  /* 0xffffffffff0f7424 */ /* 0x000fe200078e00ff */
[----:B--2---:R-:W-:-:S04]  /*ffa0*/  SHF.R.U32.HI R20, RZ, 0x5, R20 ;  /* 0x00000005ff147819 */ /* 0x004fc80000011614 */
[----:B------:R-:W-:-:S04]  /*ffb0*/  LOP3.LUT R20, R20, 0x3, RZ, 0xc0, !PT ;  /* 0x0000000314147812 */ /* 0x000fc800078ec0ff */
[----:B------:R-:W-:-:S07]  /*ffc0*/  MOV R13, R20 ;  /* 0x00000014000d7202 */ /* 0x000fce0000000f00 */
[----:B01---5:R-:W-:Y:S05]  /*ffd0*/  WARPSYNC.COLLECTIVE R15, `(.L_x_13735) ;  /* 0x000000000f087348 */ /* 0x023fea0003c00000 */
[----:B------:R2:W3:Y:S02]  /*ffe0*/  SHFL.IDX P6, R14, R13, R12, R11 ;  /* 0x0000000c0d0e7389 */ /* 0x0004e400000c000b */
[----:B0123-5:R-:W-:Y:S01]  /*fff0*/  ENDCOLLECTIVE ;  /* 0x000000000000791b */ /* 0x02ffe20003800000 */
.L_x_13735:
[----:B------:R-:W-:Y:S05]  /*10000*/  BRA `(.L_x_13736) ;  /* 0xffffffcc005c7947 */ /* 0x000fea000383ffff */
.L_x_13685:
[----:B0-----:R0:W1:Y:S02]  /*10010*/  SYNCS.PHASECHK.TRANS64.TRYWAIT P0, [R22+URZ+0x22840], R3 ;  /* 0x02284003160075a7 */ /* 0x001064000800017f */
[----:B-1----:R-:W-:Y:S05]  /*10020*/  @!P0 NANOSLEEP.SYNCS 0x989680 ;  /* 0x009896800000895d */ /* 0x002fea0003900000 */
[----:B------:R-:W1:Y:S02]  /*10030*/  @!P0 SYNCS.PHASECHK.TRANS64 P0, [R22+URZ+0x22840], R3 ;  /* 0x02284003160085a7 */ /* 0x000e64000800007f */
[----:B-1----:R-:W-:Y:S05]  /*10040*/  @!P0 BRA `(.L_x_13685) ;  /* 0xfffffffc00f08947 */ /* 0x002fea000383ffff */
[----:B------:R-:W-:Y:S05]  /*10050*/  BRA `(.L_x_13737) ;  /* 0xffffffd000047947 */ /* 0x000fea000383ffff */
.L_x_13686:
        /* <DEDUP_REMOVED lines=8> */
.L_x_13739:
[----:B------:R-:W-:Y:S05]  /*100e0*/  BSYNC B0 ;  /* 0x0000000000007941 */ /* 0x000fea0003800000 */
.L_x_13738:
[----:B------:R-:W-:Y:S01]  /*100f0*/  IMAD.MOV.U32 R13, RZ, RZ, R4 ;  /* 0x000000ffff0d7224 */ /* 0x000fe200078e0004 */
[----:B------:R-:W-:Y:S01]  /*10100*/  MOV R12, RZ ;  /* 0x000000ff000c7202 */ /* 0x000fe20000000f00 */
[----:B------:R-:W-:Y:S02]  /*10110*/  IMAD.MOV.U32 R11, RZ, RZ, 0x181f ;  /* 0x0000181fff0b7424 */ /* 0x000fe400078e00ff */
[----:B------:R-:W-:Y:S02]  /*10120*/  IMAD.MOV.U32 R15, RZ, RZ, -0x1 ;  /* 0xffffffffff0f7424 */ /* 0x000fe400078e00ff */
[----:B------:R-:W-:Y:S02]  /*10130*/  IMAD.MOV.U32 R2, RZ, RZ, R14 ;  /* 0x000000ffff027224 */ /* 0x000fe400078e000e */
[----:B------:R-:W-:-:S07]  /*10140*/  @P0 IMAD R7, R0, 0x2, R16 ;  /* 0x0000000200070824 */ /* 0x000fce00078e0210 */
[----:B------:R-:W-:Y:S05]  /*10150*/  WARPSYNC.COLLECTIVE R15, `(.L_x_13740) ;  /* 0x000000000f087348 */ /* 0x000fea0003c00000 */
[----:B------:R0:W1:Y:S02]  /*10160*/  SHFL.IDX P6, R14, R13, R12, R11 ;  /* 0x0000000c0d0e7389 */ /* 0x00006400000c000b */
[----:B01----:R-:W-:Y:S01]  /*10170*/  ENDCOLLECTIVE ;  /* 0x000000000000791b */ /* 0x003fe20003800000 */
.L_x_13740:
        /* <DEDUP_REMOVED lines=8> */
.L_x_13741:
        /* <DEDUP_REMOVED lines=11> */
.L_x_13742:
[----:B------:R-:W-:Y:S02]  /*102b0*/  IMAD.MOV.U32 R13, RZ, RZ, R5 ;  /* 0x000000ffff0d7224 */ /* 0x000fe400078e0005 */
[----:B------:R-:W-:Y:S01]  /*102c0*/  IMAD.MOV.U32 R12, RZ, RZ, 0x2 ;  /* 0x00000002ff0c7424 */ /* 0x000fe200078e00ff */
[----:B------:R-:W-:-:S13]  /*102d0*/  @P0 LEA R2, P1, R8, R14, 0x1 ;  /* 0x0000000e08020211 */ /* 0x000fda00078208ff */
[----:B------:R-:W-:Y:S05]  /*102e0*/  WARPSYNC.COLLECTIVE R15, `(.L_x_13743) ;  /* 0x000000000f087348 */ /* 0x000fea0003c00000 */
[----:B------:R0:W1:Y:S02]  /*102f0*/  SHFL.IDX P6, R14, R13, R12, R11 ;  /* 0x0000000c0d0e7389 */ /* 0x00006400000c000b */
[----:B01----:R-:W-:Y:S01]  /*10300*/  ENDCOLLECTIVE ;  /* 0x000000000000791b */ /* 0x003fe20003800000 */
.L_x_13743:
[----:B------:R-:W-:-:S05]  /*10310*/  @P0 IADD3.X R3, RZ, R6, RZ, P1, !PT ;  /* 0x00000006ff030210 */ /* 0x000fca0000ffe4ff */
        /* <DEDUP_REMOVED lines=11> */
.L_x_13744:
[----:B------:R-:W-:Y:S02]  /*103d0*/  IMAD.MOV.U32 R13, RZ, RZ, R5 ;  /* 0x000000ffff0d7224 */ /* 0x000fe400078e0005 */
[----:B------:R-:W-:Y:S01]  /*103e0*/  IMAD.MOV.U32 R12, RZ, RZ, 0x3 ;  /* 0x00000003ff0c7424 */ /* 0x000fe200078e00ff */
[----:B------:R-:W-:-:S13]  /*103f0*/  @P0 LEA R2, P1, R8, R14, 0x1 ;  /* 0x0000000e08020211 */ /* 0x000fda00078208ff */
[----:B------:R-:W-:Y:S05]  /*10400*/  WARPSYNC.COLLECTIVE R15, `(.L_x_13745) ;  /* 0x000000000f087348 */ /* 0x000fea0003c00000 */
[----:B------:R0:W1:Y:S02]  /*10410*/  SHFL.IDX P6, R14, R13, R12, R11 ;  /* 0x0000000c0d0e7389 */ /* 0x00006400000c000b */
[----:B01----:R-:W-:Y:S01]  /*10420*/  ENDCOLLECTIVE ;  /* 0x000000000000791b */ /* 0x003fe20003800000 */
.L_x_13745:
[----:B------:R-:W-:-:S05]  /*10430*/  @P0 IMAD.X R3, RZ, RZ, R6, P1 ;  /* 0x000000ffff030224 */ /* 0x000fca00008e0606 */
        /* <DEDUP_REMOVED lines=11> */
.L_x_13746:
[----:B------:R-:W-:Y:S01]  /*104f0*/  IMAD.MOV.U32 R13, RZ, RZ, R5 ;  /* 0x000000ffff0d7224 */ /* 0x000fe200078e0005 */
[----:B------:R-:W-:Y:S02]  /*10500*/  MOV R12, 0x4 ;  /* 0x00000004000c7802 */ /* 0x000fe40000000f00 */
[----:B------:R-:W-:-:S13]  /*10510*/  @P0 LEA R2, P1, R8, R14, 0x1 ;  /* 0x0000000e08020211 */ /* 0x000fda00078208ff */
[----:B------:R-:W-:Y:S05]  /*10520*/  WARPSYNC.COLLECTIVE R15, `(.L_x_13747) ;  /* 0x000000000f087348 */ /* 0x000fea0003c00000 */
[----:B------:R0:W1:Y:S02]  /*10530*/  SHFL.IDX P6, R14, R13, R12, R11 ;  /* 0x0000000c0d0e7389 */ /* 0x00006400000c000b */
[----:B01----:R-:W-:Y:S01]  /*10540*/  ENDCOLLECTIVE ;  /* 0x000000000000791b */ /* 0x003fe20003800000 */
.L_x_13747:
        /* <DEDUP_REMOVED lines=12> */
.L_x_13748:
[----:B------:R-:W-:Y:S01]  /*10610*/  MOV R13, R5 ;  /* 0x00000005000d7202 */ /* 0x000fe20000000f00 */
[----:B------:R-:W-:Y:S01]  /*10620*/  IMAD.MOV.U32 R12, RZ, RZ, 0x5 ;  /* 0x00000005ff0c7424 */ /* 0x000fe200078e00ff */
[----:B------:R-:W-:-:S13]  /*10630*/  @P0 LEA R2, P1, R8, R14, 0x1 ;  /* 0x0000000e08020211 */ /* 0x000fda00078208ff */
[----:B------:R-:W-:Y:S05]  /*10640*/  WARPSYNC.COLLECTIVE R15, `(.L_x_13749) ;  /* 0x000000000f087348 */ /* 0x000fea0003c00000 */
[----:B------:R0:W1:Y:S02]  /*10650*/  SHFL.IDX P6, R14, R13, R12, R11 ;  /* 0x0000000c0d0e7389 */ /* 0x00006400000c000b */
[----:B01----:R-:W-:Y:S01]  /*10660*/  ENDCOLLECTIVE ;  /* 0x000000000000791b */ /* 0x003fe20003800000 */
.L_x_13749:
        /* <DEDUP_REMOVED lines=10> */
.L_x_13750:
[----:B------:R-:W-:Y:S05]  /*10710*/  BRA `(.L_x_13751) ;  /* 0xffffffcc00687947 */ /* 0x000fea000383ffff */
.L_x_13691:
[----:B------:R-:W-:Y:S01]  /*10720*/  IMAD.MOV.U32 R13, RZ, RZ, R5 ;  /* 0x000000ffff0d7224 */ /* 0x000fe200078e0005 */
[----:B------:R-:W-:Y:S01]  /*10730*/  MOV R12, RZ ;  /* 0x000000ff000c7202 */ /* 0x000fe20000000f00 */
[----:B------:R-:W-:Y:S01]  /*10740*/  IMAD.MOV.U32 R11, RZ, RZ, 0x181f ;  /* 0x0000181fff0b7424 */ /* 0x000fe200078e00ff */
[----:B------:R-:W-:Y:S01]  /*10750*/  MOV R4, UR42 ;  /* 0x0000002a00047c02 */ /* 0x000fe20008000f00 */
[----:B------:R-:W-:-:S04]  /*10760*/  IMAD.MOV.U32 R15, RZ, RZ, -0x1 ;  /* 0xffffffffff0f7424 */ /* 0x000fc800078e00ff */
[----:B------:R-:W-:-:S07]  /*10770*/  IMAD R4, R4, 0x80, R33 ;  /* 0x0000008004047824 */ /* 0x000fce00078e0221 */
[----:B-1----:R-:W-:Y:S05]  /*10780*/  WARPSYNC.COLLECTIVE R15, `(.L_x_13752) ;  /* 0x000000000f087348 */ /* 0x002fea0003c00000 */
[----:B------:R0:W2:Y:S02]  /*10790*/  SHFL.IDX P6, R14, R13, R12, R11 ;  /* 0x0000000c0d0e7389 */ /* 0x0000a400000c000b */
[----:B012---:R-:W-:Y:S01]  /*107a0*/  ENDCOLLECTIVE ;  /* 0x000000000000791b */ /* 0x007fe20003800000 */
.L_x_13752:
[C---:B------:R-:W-:Y:S01]  /*107b0*/  VIADD R6, R4.reuse, 0x10 ;  /* 0x0000001004067836 */ /* 0x040fe20000000000 */
[----:B------:R-:W-:Y:S01]  /*107c0*/  ISETP.GE.AND P0, PT, R4, UR37, PT ;  /* 0x0000002504007c0c */ /* 0x000fe2000bf06270 */
[----:B------:R-:W-:Y:S02]  /*107d0*/  IMAD.MOV.U32 R13, RZ, RZ, R0 ;  /* 0x000000ffff0d7224 */ /* 0x000fe400078e0000 */
[----:B------:R-:W-:-:S10]  /*107e0*/  IMAD.MOV.U32 R2, RZ, RZ, R14 ;  /* 0x000000ffff027224 */ /* 0x000fd400078e000e */
[----:B------:R-:W-:Y:S05]  /*107f0*/  WARPSYNC.COLLECTIVE R15, `(.L_x_13753) ;  /* 0x000000000f087348 */ /* 0x000fea0003c00000 */
[----:B------:R0:W1:Y:S02]  /*10800*/  SHFL.IDX P6, R14, R13, R12, R11 ;  /* 0x0000000c0d0e7389 */ /* 0x00006400000c000b */
[----:B01----:R-:W-:Y:S01]  /*10810*/  ENDCOLLECTIVE ;  /* 0x000000000000791b */ /* 0x003fe20003800000 */
.L_x_13753:
        /* <DEDUP_REMOVED lines=8> */
.L_x_13754:
        /* <DEDUP_REMOVED lines=10> */
.L_x_13755:
[----:B------:R-:W-:Y:S02]  /*10940*/  IMAD.MOV.U32 R13, RZ, RZ, R5 ;  /* 0x000000ffff0d7224 */ /* 0x000fe400078e0005 */
[----:B------:R-:W-:Y:S01]  /*10950*/  IMAD.MOV.U32 R12, RZ, RZ, 0x2 ;  /* 0x00000002ff0c7424 */ /* 0x000fe200078e00ff */
[----:B------:R-:W-:-:S13]  /*10960*/  @!P0 LEA R2, P1, R8, R14, 0x1 ;  /* 0x0000000e08028211 */ /* 0x000fda00078208ff */
[----:B------:R-:W-:Y:S05]  /*10970*/  WARPSYNC.COLLECTIVE R15, `(.L_x_13756) ;  /* 0x000000000f087348 */ /* 0x000fea0003c00000 */
[----:B------:R0:W1:Y:S02]  /*10980*/  SHFL.IDX P6, R14, R13, R12, R11 ;  /* 0x0000000c0d0e7389 */ /* 0x00006400000c000b */
[----:B01----:R-:W-:Y:S01]  /*10990*/  ENDCOLLECTIVE ;  /* 0x000000000000791b */ /* 0x003fe20003800000 */
.L_x_13756:
[----:B------:R-:W-:Y:S01]  /*109a0*/  @!P0 IMAD.X R3, RZ, RZ, R6, P1 ;  /* 0x000000ffff038224 */ /* 0x000fe200008e0606 */
[----:B------:R-:W-:-:S04]  /*109b0*/  IADD3 R6, R4, 0x20, RZ ;  /* 0x0000002004067810 */ /* 0x000fc80007ffe0ff */
        /* <DEDUP_REMOVED lines=10> */
.L_x_13757:
[----:B------:R-:W-:Y:S02]  /*10a60*/  IMAD.MOV.U32 R13, RZ, RZ, R5 ;  /* 0x000000ffff0d7224 */ /* 0x000fe400078e0005 */
[----:B------:R-:W-:Y:S01]  /*10a70*/  IMAD.MOV.U32 R12, RZ, RZ, 0x3 ;  /* 0x00000003ff0c7424 */ /* 0x000fe200078e00ff */
[----:B------:R-:W-:-:S13]  /*10a80*/  @!P0 LEA R2, P1, R8, R14, 0x1 ;  /* 0x0000000e08028211 */ /* 0x000fda00078208ff */
[----:B------:R-:W-:Y:S05]  /*10a90*/  WARPSYNC.COLLECTIVE R15, `(.L_x_13758) ;  /* 0x000000000f087348 */ /* 0x000fea0003c00000 */
[----:B------:R0:W1:Y:S02]  /*10aa0*/  SHFL.IDX P6, R14, R13, R12, R11 ;  /* 0x0000000c0d0e7389 */ /* 0x00006400000c000b */
[----:B01----:R-:W-:Y:S01]  /*10ab0*/  ENDCOLLECTIVE ;  /* 0x000000000000791b */ /* 0x003fe20003800000 */
.L_x_13758:
[----:B------:R-:W-:Y:S01]  /*10ac0*/  @!P0 IADD3.X R3, RZ, R6, RZ, P1, !PT ;  /* 0x00000006ff038210 */ /* 0x000fe20000ffe4ff */
[----:B------:R-:W-:-:S04]  /*10ad0*/  VIADD R6, R4, 0x30 ;  /* 0x0000003004067836 */ /* 0x000fc80000000000 */
        /* <DEDUP_REMOVED lines=10> */
.L_x_13759:
[----:B------:R-:W-:Y:S02]  /*10b80*/  IMAD.MOV.U32 R13, RZ, RZ, R5 ;  /* 0x000000ffff0d7224 */ /* 0x000fe400078e0005 */
[----:B------:R-:W-:Y:S01]  /*10b90*/  IMAD.MOV.U32 R12, RZ, RZ, 0x4 ;  /* 0x00000004ff0c7424 */ /* 0x000fe200078e00ff */
[----:B------:R-:W-:-:S13]  /*10ba0*/  @!P0 LEA R2, P1, R8, R14, 0x1 ;  /* 0x0000000e08028211 */ /* 0x000fda00078208ff */
[----:B------:R-:W-:Y:S05]  /*10bb0*/  WARPSYNC.COLLECTIVE R15, `(.L_x_13760) ;  /* 0x000000000f087348 */ /* 0x000fea0003c00000 */
[----:B------:R0:W1:Y:S02]  /*10bc0*/  SHFL.IDX P6, R14, R13, R12, R11 ;  /* 0x0000000c0d0e7389 */ /* 0x00006400000c000b */
[----:B01----:R-:W-:Y:S01]  /*10bd0*/  ENDCOLLECTIVE ;  /* 0x000000000000791b */ /* 0x003fe20003800000 */
.L_x_13760:
[----:B------:R-:W-:Y:S02]  /*10be0*/  @!P0 IMAD.X R3, RZ, RZ, R6, P1 ;  /* 0x000000ffff038224 */ /* 0x000fe400008e0606 */
[----:B------:R-:W-:-:S03]  /*10bf0*/  VIADD R6, R4, 0x40 ;  /* 0x0000004004067836 */ /* 0x000fc60000000000 */
[----:B------:R-:W-:Y:S01]  /*10c00*/  @!PT LDS RZ, [RZ] ;  /* 0x00000000fffff984 */ /* 0x000fe20000000800 */
[----:B------:R-:W-:Y:S01]  /*10c10*/  @!PT LDS RZ, [RZ] ;  /* 0x00000000fffff984 */ /* 0x000fe20000000800 */
[----:B------:R-:W-:Y:S01]  /*10c20*/  @!PT LDS RZ, [RZ] ;  /* 0x00000000fffff984 */ /* 0x000fe20000000800 */
[----:B------:R0:W-:Y:S02]  /*10c30*/  @!P0 LDGSTS.E.BYPASS.LTC128B.128 [R32+0x19c00], desc[UR48][R2.64], !P5 ;  /* 0x19c0000002208fae */ /* 0x0001e4000e901d70 */
[----:B------:R-:W-:Y:S01]  /*10c40*/  ISETP.GE.AND P0, PT, R6, UR37, PT ;  /* 0x0000002506007c0c */ /* 0x000fe2000bf06270 */
[----:B------:R-:W-:Y:S01]  /*10c50*/  IMAD.MOV.U32 R13, RZ, RZ, R0 ;  /* 0x000000ffff0d7224 */ /* 0x000fe200078e0000 */
[----:B------:R-:W-:-:S11]  /*10c60*/  MOV R6, R14 ;  /* 0x0000000e00067202 */ /* 0x000fd60000000f00 */
[----:B0-----:R-:W-:Y:S05]  /*10c70*/  WARPSYNC.COLLECTIVE R15, `(.L_x_13761) ;  /* 0x000000000f087348 */ /* 0x001fea0003c00000 */
[----:B------:R1:W2:Y:S02]  /*10c80*/  SHFL.IDX P6, R14, R13, R12, R11 ;  /* 0x0000000c0d0e7389 */ /* 0x0002a400000c000b */
[----:B012---:R-:W-:Y:S01]  /*10c90*/  ENDCOLLECTIVE ;  /* 0x000000000000791b */ /* 0x007fe20003800000 */
.L_x_13761:
[----:B------:R-:W-:Y:S01]  /*10ca0*/  IMAD.MOV.U32 R13, RZ, RZ, R5 ;  /* 0x000000ffff0d7224 */ /* 0x000fe200078e0005 */
[----:B------:R-:W-:Y:S02]  /*10cb0*/  MOV R12, 0x5 ;  /* 0x00000005000c7802 */ /* 0x000fe40000000f00 */
[----:B------:R-:W-:-:S13]  /*10cc0*/  @!P0 LEA R2, P1, R8, R14, 0x1 ;  /* 0x0000000e08028211 */ /* 0x000fda00078208ff */
[----:B------:R-:W-:Y:S05]  /*10cd0*/  WARPSYNC.COLLECTIVE R15, `(.L_x_13762) ;  /* 0x000000000f087348 */ /* 0x000fea0003c00000 */
[----:B------:R0:W1:Y:S02]  /*10ce0*/  SHFL.IDX P6, R14, R13, R12, R11 ;  /* 0x0000000c0d0e7389 */ /* 0x00006400000c000b */
[----:B01----:R-:W-:Y:S01]  /*10cf0*/  ENDCOLLECTIVE ;  /* 0x000000000000791b */ /* 0x003fe20003800000 */
.L_x_13762:
        /* <DEDUP_REMOVED lines=12> */
.L_x_13763:
[----:B------:R-:W-:Y:S01]  /*10dc0*/  MOV R13, R5 ;  /* 0x00000005000d7202 */ /* 0x000fe20000000f00 */
[----:B------:R-:W-:Y:S01]  /*10dd0*/  IMAD.MOV.U32 R12, RZ, RZ, 0x6 ;  /* 0x00000006ff0c7424 */ /* 0x000fe200078e00ff */
[----:B------:R-:W-:-:S13]  /*10de0*/  @!P0 LEA R2, P1, R8, R14, 0x1 ;  /* 0x0000000e08028211 */ /* 0x000fda00078208ff */
[----:B------:R-:W-:Y:S05]  /*10df0*/  WARPSYNC.COLLECTIVE R15, `(.L_x_13764) ;  /* 0x000000000f087348 */ /* 0x000fea0003c00000 */
[----:B------:R0:W1:Y:S02]  /*10e00*/  SHFL.IDX P6, R14, R13, R12, R11 ;  /* 0x0000000c0d0e7389 */ /* 0x00006400000c000b */
[----:B01----:R-:W-:Y:S01]  /*10e10*/  ENDCOLLECTIVE ;  /* 0x000000000000791b */ /* 0x003fe20003800000 */
.L_x_13764:
        /* <DEDUP_REMOVED lines=12> */
.L_x_13765:
[----:B------:R-:W-:Y:S01]  /*10ee0*/  MOV R13, R5 ;  /* 0x00000005000d7202 */ /* 0x000fe20000000f00 */
[----:B------:R-:W-:Y:S01]  /*10ef0*/  IMAD.MOV.U32 R12, RZ, RZ, 0x7 ;  /* 0x00000007ff0c7424 */ /* 0x000fe200078e00ff */
[----:B------:R-:W-:-:S13]  /*10f00*/  @!P0 LEA R2, P1, R8, R14, 0x1 ;  /* 0x0000000e08028211 */ /* 0x000fda00078208ff */
[----:B------:R-:W-:Y:S05]  /*10f10*/  WARPSYNC.COLLECTIVE R15, `(.L_x_13766) ;  /* 0x000000000f087348 */ /* 0x000fea0003c00000 */
[----:B------:R0:W1:Y:S02]  /*10f20*/  SHFL.IDX P6, R14, R13, R12, R11 ;  /* 0x0000000c0d0e7389 */ /* 0x00006400000c000b */
[----:B01----:R-:W-:Y:S01]  /*10f30*/  ENDCOLLECTIVE ;  /* 0x000000000000791b */ /* 0x003fe20003800000 */
.L_x_13766:
        /* <DEDUP_REMOVED lines=10> */
.L_x_13767:
[----:B------:R-:W-:Y:S05]  /*10fe0*/  BRA `(.L_x_13768) ;  /* 0xffffffcc008c7947 */ /* 0x000fea000383ffff */
.L_x_13694:
[----:B0-----:R0:W2:Y:S02]  /*10ff0*/  SYNCS.PHASECHK.TRANS64.TRYWAIT P0, [R16+URZ+0x22820], R3 ;  /* 0x02282003100075a7 */ /* 0x0010a4000800017f */
[----:B--2---:R-:W-:Y:S05]  /*11000*/  @!P0 NANOSLEEP.SYNCS 0x989680 ;  /* 0x009896800000895d */ /* 0x004fea0003900000 */
[----:B------:R-:W2:Y:S02]  /*11010*/  @!P0 SYNCS.PHASECHK.TRANS64 P0, [R16+URZ+0x22820], R3 ;  /* 0x02282003100085a7 */ /* 0x000ea4000800007f */
[----:B--2---:R-:W-:Y:S05]  /*11020*/  @!P0 BRA `(.L_x_13694) ;  /* 0xfffffffc00f08947 */ /* 0x004fea000383ffff */
[----:B------:R-:W-:Y:S05]  /*11030*/  BRA `(.L_x_13769) ;  /* 0xffffffcc00e87947 */ /* 0x000fea000383ffff */
.L_x_13697:
[----:B0-----:R0:W2:Y:S02]  /*11040*/  SYNCS.PHASECHK.TRANS64.TRYWAIT P0, [R22+URZ+0x22860], R3 ;  /* 0x02286003160075a7 */ /* 0x0010a4000800017f */
[----:B--2---:R-:W-:Y:S05]  /*11050*/  @!P0 NANOSLEEP.SYNCS 0x989680 ;  /* 0x009896800000895d */ /* 0x004fea0003900000 */
[----:B------:R-:W2:Y:S02]  /*11060*/  @!P0 SYNCS.PHASECHK.TRANS64 P0, [R22+URZ+0x22860], R3 ;  /* 0x02286003160085a7 */ /* 0x000ea4000800007f */
[----:B--2---:R-:W-:Y:S05]  /*11070*/  @!P0 BRA `(.L_x_13697) ;  /* 0xfffffffc00f08947 */ /* 0x004fea000383ffff */
[----:B------:R-:W-:Y:S05]  /*11080*/  BRA `(.L_x_13770) ;  /* 0xffffffcc00f87947 */ /* 0x000fea000383ffff */
.L_x_13698:
        /* <DEDUP_REMOVED lines=8> */
.L_x_13772:
[----:B------:R-:W-:Y:S05]  /*11110*/  BSYNC B0 ;  /* 0x0000000000007941 */ /* 0x000fea0003800000 */
.L_x_13771:
[----:B------:R0:W5:Y:S01]  /*11120*/  LDL R7, [R1+0x4] ;  /* 0x0000040001077983 */ /* 0x0001620000100800 */
[----:B------:R-:W-:Y:S01]  /*11130*/  IMAD.MOV.U32 R13, RZ, RZ, R5 ;  /* 0x000000ffff0d7224 */ /* 0x000fe200078e0005 */
[----:B------:R-:W-:Y:S01]  /*11140*/  MOV R12, RZ ;  /* 0x000000ff000c7202 */ /* 0x000fe20000000f00 */
[----:B------:R-:W-:Y:S01]  /*11150*/  IMAD.MOV.U32 R11, RZ, RZ, 0x181f ;  /* 0x0000181fff0b7424 */ /* 0x000fe200078e00ff */
[----:B------:R-:W1:Y:S01]  /*11160*/  S2R R8, SR_TID.X ;  /* 0x0000000000087919 */ /* 0x000e620000002100 */
[----:B------:R-:W-:Y:S01]  /*11170*/  IMAD.MOV.U32 R15, RZ, RZ, -0x1 ;  /* 0xffffffffff0f7424 */ /* 0x000fe200078e00ff */
[----:B------:R-:W-:Y:S01]  /*11180*/  LOP3.LUT P1, RZ, R35, 0x2, RZ, 0xc0, !PT ;  /* 0x0000000223ff7812 */ /* 0x000fe2000782c0ff */
[----:B------:R-:W-:Y:S02]  /*11190*/  IMAD.MOV.U32 R3, RZ, RZ, R14 ;  /* 0x000000ffff037224 */ /* 0x000fe400078e000e */
[----:B0-----:R-:W-:-:S10]  /*111a0*/  IMAD R4, R4, 0x2, R16 ;  /* 0x0000000204047824 */ /* 0x001fd400078e0210 */
[----:B-1---5:R-:W-:Y:S05]  /*111b0*/  WARPSYNC.COLLECTIVE R15, `(.L_x_13773) ;  /* 0x000000000f087348 */ /* 0x022fea0003c00000 */
[----:B------:R0:W2:Y:S02]  /*111c0*/  SHFL.IDX P6, R14, R13, R12, R11 ;  /* 0x0000000c0d0e7389 */ /* 0x0000a400000c000b */
[----:B012--5:R-:W-:Y:S01]  /*111d0*/  ENDCOLLECTIVE ;  /* 0x000000000000791b */ /* 0x027fe20003800000 */
.L_x_13773:
[----:B------:R-:W-:Y:S01]  /*111e0*/  IMAD.MOV.U32 R13, RZ, RZ, R6 ;  /* 0x000000ffff0d7224 */ /* 0x000fe200078e0006 */
[----:B------:R-:W-:Y:S01]  /*111f0*/  MOV R12, 0x1 ;  /* 0x00000001000c7802 */ /* 0x000fe20000000f00 */
[----:B------:R-:W-:-:S05]  /*11200*/  IMAD.SHL.U32 R8, R8, 0x8, RZ ;  /* 0x0000000808087824 */ /* 0x000fca00078e00ff */
[----:B------:R-:W-:-:S04]  /*11210*/  LOP3.LUT R8, R8, 0x38, RZ, 0xc0, !PT ;  /* 0x0000003808087812 */ /* 0x000fc800078ec0ff */
[----:B------:R-:W-:-:S04]  /*11220*/  SHF.L.U32 R0, R8, 0x1, RZ ;  /* 0x0000000108007819 */ /* 0x000fc800000006ff */
[----:B------:R-:W-:-:S13]  /*11230*/  IADD3 R2, P0, R14, R0, RZ ;  /* 0x000000000e027210 */ /* 0x000fda0007f1e0ff */
[----:B------:R-:W-:Y:S05]  /*11240*/  WARPSYNC.COLLECTIVE R15, `(.L_x_13774) ;  /* 0x000000000f087348 */ /* 0x000fea0003c00000 */
[----:B------:R0:W1:Y:S02]  /*11250*/  SHFL.IDX P6, R14, R13, R12, R11 ;  /* 0x0000000c0d0e7389 */ /* 0x00006400000c000b */
[----:B01----:R-:W-:Y:S01]  /*11260*/  ENDCOLLECTIVE ;  /* 0x000000000000791b */ /* 0x003fe20003800000 */
.L_x_13774:
        /* <DEDUP_REMOVED lines=19> */
.L_x_13775:
[----:B------:R-:W-:Y:S01]  /*113a0*/  MOV R13, R6 ;  /* 0x00000006000d7202 */ /* 0x000fe20000000f00 */
[----:B------:R-:W-:Y:S01]  /*113b0*/  IMAD.MOV.U32 R12, RZ, RZ, 0x2 ;  /* 0x00000002ff0c7424 */ /* 0x000fe200078e00ff */
[----:B------:R-:W-:-:S13]  /*113c0*/  IADD3 R2, P3, R14, R0, RZ ;  /* 0x000000000e027210 */ /* 0x000fda0007f7e0ff */
[----:B------:R-:W-:Y:S05]  /*113d0*/  WARPSYNC.COLLECTIVE R15, `(.L_x_13776) ;  /* 0x000000000f087348 */ /* 0x000fea0003c00000 */
[----:B------:R0:W1:Y:S02]  /*113e0*/  SHFL.IDX P6, R14, R13, R12, R11 ;  /* 0x0000000c0d0e7389 */ /* 0x00006400000c000b */
[----:B01----:R-:W-:Y:S01]  /*113f0*/  ENDCOLLECTIVE ;  /* 0x000000000000791b */ /* 0x003fe20003800000 */
.L_x_13776:
        /* <DEDUP_REMOVED lines=17> */
.L_x_13777:
[----:B------:R-:W-:Y:S02]  /*11510*/  IMAD.MOV.U32 R13, RZ, RZ, R6 ;  /* 0x000000ffff0d7224 */ /* 0x000fe400078e0006 */
[----:B------:R-:W-:Y:S01]  /*11520*/  IMAD.MOV.U32 R12, RZ, RZ, 0x3 ;  /* 0x00000003ff0c7424 */ /* 0x000fe200078e00ff */
[----:B------:R-:W-:-:S13]  /*11530*/  IADD3 R2, P3, R14, R0, RZ ;  /* 0x000000000e027210 */ /* 0x000fda0007f7e0ff */
[----:B------:R-:W-:Y:S05]  /*11540*/  WARPSYNC.COLLECTIVE R15, `(.L_x_13778) ;  /* 0x000000000f087348 */ /* 0x000fea0003c00000 */
[----:B------:R0:W1:Y:S02]  /*11550*/  SHFL.IDX P6, R14, R13, R12, R11 ;  /* 0x0000000c0d0e7389 */ /* 0x00006400000c000b */
[----:B01----:R-:W-:Y:S01]  /*11560*/  ENDCOLLECTIVE ;  /* 0x000000000000791b */ /* 0x003fe20003800000 */
.L_x_13778:
        /* <DEDUP_REMOVED lines=17> */
.L_x_13779:
[----:B------:R-:W-:Y:S02]  /*11680*/  IMAD.MOV.U32 R13, RZ, RZ, R6 ;  /* 0x000000ffff0d7224 */ /* 0x000fe400078e0006 */
[----:B------:R-:W-:Y:S01]  /*11690*/  IMAD.MOV.U32 R12, RZ, RZ, 0x4 ;  /* 0x00000004ff0c7424 */ /* 0x000fe200078e00ff */
[----:B------:R-:W-:-:S13]  /*116a0*/  IADD3 R2, P3, R14, R0, RZ ;  /* 0x000000000e027210 */ /* 0x000fda0007f7e0ff */
[----:B------:R-:W-:Y:S05]  /*116b0*/  WARPSYNC.COLLECTIVE R15, `(.L_x_13780) ;  /* 0x000000000f087348 */ /* 0x000fea0003c00000 */
[----:B------:R0:W1:Y:S02]  /*116c0*/  SHFL.IDX P6, R14, R13, R12, R11 ;  /* 0x0000000c0d0e7389 */ /* 0x00006400000c000b */
[----:B01----:R-:W-:Y:S01]  /*116d0*/  ENDCOLLECTIVE ;  /* 0x000000000000791b */ /* 0x003fe20003800000 */
.L_x_13780:
        /* <DEDUP_REMOVED lines=17> */
.L_x_13781:
[----:B------:R-:W-:Y:S01]  /*117f0*/  IMAD.MOV.U32 R13, RZ, RZ, R6 ;  /* 0x000000ffff0d7224 */ /* 0x000fe200078e0006 */
[----:B------:R-:W-:Y:S02]  /*11800*/  MOV R12, 0x5 ;  /* 0x00000005000c7802 */ /* 0x000fe40000000f00 */
[----:B------:R-:W-:-:S13]  /*11810*/  IADD3 R2, P3, R14, R0, RZ ;  /* 0x000000000e027210 */ /* 0x000fda0007f7e0ff */
[----:B------:R-:W-:Y:S05]  /*11820*/  WARPSYNC.COLLECTIVE R15, `(.L_x_13782) ;  /* 0x000000000f087348 */ /* 0x000fea0003c00000 */
[----:B------:R0:W1:Y:S02]  /*11830*/  SHFL.IDX P6, R14, R13, R12, R11 ;  /* 0x0000000c0d0e7389 */ /* 0x00006400000c000b */
[----:B01----:R-:W-:Y:S01]  /*11840*/  ENDCOLLECTIVE ;  /* 0x000000000000791b */ /* 0x003fe20003800000 */
.L_x_13782:
        /* <DEDUP_REMOVED lines=12> */
.L_x_13783:
        /* <DEDUP_REMOVED lines=9> */
.L_x_13704:
[----:B0-----:R0:W1:Y:S02]  /*119a0*/  SYNCS.PHASECHK.TRANS64.TRYWAIT P0, [R10+URZ+0x22840], R24 ;  /* 0x022840180a0075a7 */ /* 0x001064000800017f */
[----:B-1----:R-:W-:Y:S05]  /*119b0*/  @!P0 NANOSLEEP.SYNCS 0x989680 ;  /* 0x009896800000895d */ /* 0x002fea0003900000 */
[----:B------:R-:W1:Y:S02]  /*119c0*/  @!P0 SYNCS.PHASECHK.TRANS64 P0, [R10+URZ+0x22840], R24 ;  /* 0x022840180a0085a7 */ /* 0x000e64000800007f */
[----:B-1----:R-:W-:Y:S05]  /*119d0*/  @!P0 BRA `(.L_x_13704) ;  /* 0xfffffffc00f08947 */ /* 0x002fea000383ffff */
[----:B------:R-:W-:Y:S05]  /*119e0*/  BRA `(.L_x_13785) ;  /* 0xffffffd0005c7947 */ /* 0x000fea000383ffff */
.L_x_13705:
        /* <DEDUP_REMOVED lines=8> */
.L_x_13787:
[----:B------:R-:W-:Y:S05]  /*11a70*/  BSYNC B1 ;  /* 0x0000000000017941 */ /* 0x000fea0003800000 */
.L_x_13786:
        /* <DEDUP_REMOVED lines=9> */
.L_x_13788:
[----:B------:R-:W-:Y:S02]  /*11b10*/  IMAD.MOV.U32 R13, RZ, RZ, R21 ;  /* 0x000000ffff0d7224 */ /* 0x000fe400078e0015 */
[----:B------:R-:W-:Y:S01]  /*11b20*/  IMAD.MOV.U32 R12, RZ, RZ, 0x1 ;  /* 0x00000001ff0c7424 */ /* 0x000fe200078e00ff */
[----:B------:R-:W-:-:S13]  /*11b30*/  IADD3 R2, P0, R14, R0, RZ ;  /* 0x000000000e027210 */ /* 0x000fda0007f1e0ff */
[----:B------:R-:W-:Y:S05]  /*11b40*/  WARPSYNC.COLLECTIVE R15, `(.L_x_13789) ;  /* 0x000000000f087348 */ /* 0x000fea0003c00000 */
[----:B------:R0:W1:Y:S02]  /*11b50*/  SHFL.IDX P6, R14, R13, R12, R11 ;  /* 0x0000000c0d0e7389 */ /* 0x00006400000c000b */
[----:B01----:R-:W-:Y:S01]  /*11b60*/  ENDCOLLECTIVE ;  /* 0x000000000000791b */ /* 0x003fe20003800000 */
.L_x_13789:
[----:B------:R-:W-:-:S05]  /*11b70*/  IADD3.X R3, RZ, R3, RZ, P0, !PT ;  /* 0x00000003ff037210 */ /* 0x000fca00007fe4ff */
        /* <DEDUP_REMOVED lines=9> */
.L_x_13790:
[----:B------:R-:W-:Y:S01]  /*11c10*/  MOV R13, R21 ;  /* 0x00000015000d7202 */ /* 0x000fe20000000f00 */
[----:B------:R-:W-:Y:S02]  /*11c20*/  IMAD.MOV.U32 R12, RZ, RZ, 0x2 ;  /* 0x00000002ff0c7424 */ /* 0x000fe400078e00ff */
[----:B------:R-:W-:-:S07]  /*11c30*/  IMAD.MOV.U32 R6, RZ, RZ, R14 ;  /* 0x000000ffff067224 */ /* 0x000fce00078e000e */
[----:B------:R-:W-:Y:S05]  /*11c40*/  WARPSYNC.COLLECTIVE R15, `(.L_x_13791) ;  /* 0x000000000f087348 */ /* 0x000fea0003c00000 */
[----:B------:R0:W1:Y:S02]  /*11c50*/  SHFL.IDX P6, R14, R13, R12, R11 ;  /* 0x0000000c0d0e7389 */ /* 0x00006400000c000b */
[----:B01----:R-:W-:Y:S01]  /*11c60*/  ENDCOLLECTIVE ;  /* 0x000000000000791b */ /* 0x003fe20003800000 */
.L_x_13791:
        /* <DEDUP_REMOVED lines=11> */
.L_x_13792:
[----:B------:R-:W-:Y:S02]  /*11d20*/  IMAD.MOV.U32 R13, RZ, RZ, R21 ;  /* 0x000000ffff0d7224 */ /* 0x000fe400078e0015 */
[----:B------:R-:W-:Y:S01]  /*11d30*/  IMAD.MOV.U32 R12, RZ, RZ, 0x3 ;  /* 0x00000003ff0c7424 */ /* 0x000fe200078e00ff */
[----:B------:R-:W-:-:S13]  /*11d40*/  IADD3 R2, P0, R14, R0, RZ ;  /* 0x000000000e027210 */ /* 0x000fda0007f1e0ff */
[----:B------:R-:W-:Y:S05]  /*11d50*/  WARPSYNC.COLLECTIVE R15, `(.L_x_13793) ;  /* 0x000000000f087348 */ /* 0x000fea0003c00000 */
[----:B------:R0:W1:Y:S02]  /*11d60*/  SHFL.IDX P6, R14, R13, R12, R11 ;  /* 0x0000000c0d0e7389 */ /* 0x00006400000c000b */
[----:B01----:R-:W-:Y:S01]  /*11d70*/  ENDCOLLECTIVE ;  /* 0x000000000000791b */ /* 0x003fe20003800000 */
.L_x_13793:
[----:B------:R-:W-:-:S05]  /*11d80*/  IADD3.X R3, RZ, R3, RZ, P0, !PT ;  /* 0x00000003ff037210 */ /* 0x000fca00007fe4ff */
        /* <DEDUP_REMOVED lines=9> */
.L_x_13794:
[----:B------:R-:W-:Y:S02]  /*11e20*/  IMAD.MOV.U32 R13, RZ, RZ, R21 ;  /* 0x000000ffff0d7224 */ /* 0x000fe400078e0015 */
[----:B------:R-:W-:Y:S01]  /*11e30*/  IMAD.MOV.U32 R12, RZ, RZ, 0x4 ;  /* 0x00000004ff0c7424 */ /* 0x000fe200078e00ff */
[----:B------:R-:W-:-:S13]  /*11e40*/  IADD3 R2, P0, R14, R0, RZ ;  /* 0x000000000e027210 */ /* 0x000fda0007f1e0ff */
[----:B------:R-:W-:Y:S05]  /*11e50*/  WARPSYNC.COLLECTIVE R15, `(.L_x_13795) ;  /* 0x000000000f087348 */ /* 0x000fea0003c00000 */
[----:B------:R0:W1:Y:S02]  /*11e60*/  SHFL.IDX P6, R14, R13, R12, R11 ;  /* 0x0000000c0d0e7389 */ /* 0x00006400000c000b */
[----:B01----:R-:W-:Y:S01]  /*11e70*/  ENDCOLLECTIVE ;  /* 0x000000000000791b */ /* 0x003fe20003800000 */
.L_x_13795:
        /* <DEDUP_REMOVED lines=10> */
.L_x_13796:
[----:B------:R-:W-:Y:S01]  /*11f20*/  IMAD.MOV.U32 R13, RZ, RZ, R21 ;  /* 0x000000ffff0d7224 */ /* 0x000fe200078e0015 */
[----:B------:R-:W-:Y:S02]  /*11f30*/  MOV R12, 0x5 ;  /* 0x00000005000c7802 */ /* 0x000fe40000000f00 */
[----:B------:R-:W-:-:S13]  /*11f40*/  IADD3 R2, P0, R14, R0, RZ ;  /* 0x000000000e027210 */ /* 0x000fda0007f1e0ff */
[----:B------:R-:W-:Y:S05]  /*11f50*/  WARPSYNC.COLLECTIVE R15, `(.L_x_13797) ;  /* 0x000000000f087348 */ /* 0x000fea0003c00000 */
[----:B------:R0:W1:Y:S02]  /*11f60*/  SHFL.IDX P6, R14, R13, R12, R11 ;  /* 0x0000000c0d0e7389 */ /* 0x00006400000c000b */
[----:B01----:R-:W-:Y:S01]  /*11f70*/  ENDCOLLECTIVE ;  /* 0x000000000000791b */ /* 0x003fe20003800000 */
.L_x_13797:
        /* <DEDUP_REMOVED lines=10> */
.L_x_13798:
[----:B------:R-:W-:Y:S05]  /*12020*/  BRA `(.L_x_13799) ;  /* 0xffffffcc009c7947 */ /* 0x000fea000383ffff */
.L_x_13710:
[----:B--2---:R2:W3:Y:S02]  /*12030*/  SYNCS.PHASECHK.TRANS64.TRYWAIT P0, [R10+URZ+0x22860], R24 ;  /* 0x022860180a0075a7 */ /* 0x0044e4000800017f */
[----:B---3--:R-:W-:Y:S05]  /*12040*/  @!P0 NANOSLEEP.SYNCS 0x989680 ;  /* 0x009896800000895d */ /* 0x008fea0003900000 */
[----:B------:R-:W3:Y:S02]  /*12050*/  @!P0 SYNCS.PHASECHK.TRANS64 P0, [R10+URZ+0x22860], R24 ;  /* 0x022860180a0085a7 */ /* 0x000ee4000800007f */
[----:B---3--:R-:W-:Y:S05]  /*12060*/  @!P0 BRA `(.L_x_13710) ;  /* 0xfffffffc00f08947 */ /* 0x008fea000383ffff */
[----:B------:R-:W-:Y:S05]  /*12070*/  BRA `(.L_x_13800) ;  /* 0xffffffcc00ec7947 */ /* 0x000fea000383ffff */
.L_x_13711:
[----:B------:R-:W-:Y:S01]  /*12080*/  BSSY B1, `(.L_x_13801) ;  /* 0x0000008000017945 */ /* 0x000fe20003800000 */
[----:B------:R-:W-:Y:S01]  /*12090*/  IMAD.MOV.U32 R13, RZ, RZ, R23 ;  /* 0x000000ffff0d7224 */ /* 0x000fe200078e0017 */
[----:B------:R-:W-:Y:S01]  /*120a0*/  MOV R12, RZ ;  /* 0x000000ff000c7202 */ /* 0x000fe20000000f00 */
[----:B------:R-:W-:Y:S02]  /*120b0*/  IMAD.MOV.U32 R11, RZ, RZ, 0x181f ;  /* 0x0000181fff0b7424 */ /* 0x000fe400078e00ff */
[----:B------:R-:W-:-:S07]  /*120c0*/  IMAD.MOV.U32 R15, RZ, RZ, -0x1 ;  /* 0xffffffffff0f7424 */ /* 0x000fce00078e00ff */
[----:B012---:R-:W-:Y:S05]  /*120d0*/  WARPSYNC.COLLECTIVE R15, `(.L_x_13802) ;  /* 0x000000000f087348 */ /* 0x007fea0003c00000 */
[----:B------:R3:W4:Y:S02]  /*120e0*/  SHFL.IDX P6, R14, R13, R12, R11 ;  /* 0x0000000c0d0e7389 */ /* 0x00072400000c000b */
[----:B01234-:R-:W-:Y:S01]  /*120f0*/  ENDCOLLECTIVE ;  /* 0x000000000000791b */ /* 0x01ffe20003800000 */
.L_x_13802:
[----:B------:R-:W-:Y:S05]  /*12100*/  BSYNC B1 ;  /* 0x0000000000017941 */ /* 0x000fea0003800000 */
.L_x_13801:
        /* <DEDUP_REMOVED lines=9> */
.L_x_13803:
[----:B------:R-:W-:Y:S02]  /*121a0*/  IMAD.MOV.U32 R13, RZ, RZ, R23 ;  /* 0x000000ffff0d7224 */ /* 0x000fe400078e0017 */
[----:B------:R-:W-:Y:S01]  /*121b0*/  IMAD.MOV.U32 R12, RZ, RZ, 0x1 ;  /* 0x00000001ff0c7424 */ /* 0x000fe200078e00ff */
[----:B------:R-:W-:-:S13]  /*121c0*/  IADD3 R2, P0, R14, R0, RZ ;  /* 0x000000000e027210 */ /* 0x000fda0007f1e0ff */
[----:B------:R-:W-:Y:S05]  /*121d0*/  WARPSYNC.COLLECTIVE R15, `(.L_x_13804) ;  /* 0x000000000f087348 */ /* 0x000fea0003c00000 */
[----:B------:R0:W1:Y:S02]  /*121e0*/  SHFL.IDX P6, R14, R13, R12, R11 ;  /* 0x0000000c0d0e7389 */ /* 0x00006400000c000b */
[----:B01----:R-:W-:Y:S01]  /*121f0*/  ENDCOLLECTIVE ;  /* 0x000000000000791b */ /* 0x003fe20003800000 */
.L_x_13804:
        /* <DEDUP_REMOVED lines=13> */
.L_x_13805:
[----:B------:R-:W-:Y:S01]  /*122d0*/  IMAD.MOV.U32 R13, RZ, RZ, R23 ;  /* 0x000000ffff0d7224 */ /* 0x000fe200078e0017 */
[----:B------:R-:W-:Y:S02]  /*122e0*/  MOV R12, 0x2 ;  /* 0x00000002000c7802 */ /* 0x000fe40000000f00 */
[----:B------:R-:W-:-:S13]  /*122f0*/  IADD3 R2, P0, R14, R0, RZ ;  /* 0x000000000e027210 */ /* 0x000fda0007f1e0ff */
[----:B------:R-:W-:Y:S05]  /*12300*/  WARPSYNC.COLLECTIVE R15, `(.L_x_13806) ;  /* 0x000000000f087348 */ /* 0x000fea0003c00000 */
[----:B------:R0:W1:Y:S02]  /*12310*/  SHFL.IDX P6, R14, R13, R12, R11 ;  /* 0x0000000c0d0e7389 */ /* 0x00006400000c000b */
[----:B01----:R-:W-:Y:S01]  /*12320*/  ENDCOLLECTIVE ;  /* 0x000000000000791b */ /* 0x003fe20003800000 */
.L_x_13806:
        /* <DEDUP_REMOVED lines=13> */
.L_x_13807:
[----:B------:R-:W-:Y:S01]  /*12400*/  MOV R13, R23 ;  /* 0x00000017000d7202 */ /* 0x000fe20000000f00 */
[----:B------:R-:W-:Y:S01]  /*12410*/  IMAD.MOV.U32 R12, RZ, RZ, 0x3 ;  /* 0x00000003ff0c7424 */ /* 0x000fe200078e00ff */
[----:B------:R-:W-:-:S13]  /*12420*/  IADD3 R2, P0, R14, R0, RZ ;  /* 0x000000000e027210 */ /* 0x000fda0007f1e0ff */
[----:B------:R-:W-:Y:S05]  /*12430*/  WARPSYNC.COLLECTIVE R15, `(.L_x_13808) ;  /* 0x000000000f087348 */ /* 0x000fea0003c00000 */
[----:B------:R0:W1:Y:S02]  /*12440*/  SHFL.IDX P6, R14, R13, R12, R11 ;  /* 0x0000000c0d0e7389 */ /* 0x00006400000c000b */
[----:B01----:R-:W-:Y:S01]  /*12450*/  ENDCOLLECTIVE ;  /* 0x000000000000791b */ /* 0x003fe20003800000 */
.L_x_13808:
        /* <DEDUP_REMOVED lines=13> */
.L_x_13809:
[----:B------:R-:W-:Y:S02]  /*12530*/  IMAD.MOV.U32 R13, RZ, RZ, R23 ;  /* 0x000000ffff0d7224 */ /* 0x000fe400078e0017 */
[----:B------:R-:W-:Y:S01]  /*12540*/  IMAD.MOV.U32 R12, RZ, RZ, 0x4 ;  /* 0x00000004ff0c7424 */ /* 0x000fe200078e00ff */
[----:B------:R-:W-:-:S13]  /*12550*/  IADD3 R2, P0, R14, R0, RZ ;  /* 0x000000000e027210 */ /* 0x000fda0007f1e0ff */
[----:B------:R-:W-:Y:S05]  /*12560*/  WARPSYNC.COLLECTIVE R15, `(.L_x_13810) ;  /* 0x000000000f087348 */ /* 0x000fea0003c00000 */
[----:B------:R0:W1:Y:S02]  /*12570*/  SHFL.IDX P6, R14, R13, R12, R11 ;  /* 0x0000000c0d0e7389 */ /* 0x00006400000c000b */
[----:B01----:R-:W-:Y:S01]  /*12580*/  ENDCOLLECTIVE ;  /* 0x000000000000791b */ /* 0x003fe20003800000 */
.L_x_13810:
[----:B------:R-:W-:-:S05]  /*12590*/  IADD3.X R3, RZ, R5, RZ, P0, !PT ;  /* 0x00000005ff037210 */ /* 0x000fca00007fe4ff */
        /* <DEDUP_REMOVED lines=12> */
.L_x_13811:
[----:B------:R-:W-:Y:S02]  /*12660*/  IMAD.MOV.U32 R13, RZ, RZ, R23 ;  /* 0x000000ffff0d7224 */ /* 0x000fe400078e0017 */
[----:B------:R-:W-:Y:S01]  /*12670*/  IMAD.MOV.U32 R12, RZ, RZ, 0x5 ;  /* 0x00000005ff0c7424 */ /* 0x000fe200078e00ff */
[----:B------:R-:W-:-:S13]  /*12680*/  IADD3 R2, P0, R14, R0, RZ ;  /* 0x000000000e027210 */ /* 0x000fda0007f1e0ff */
[----:B------:R-:W-:Y:S05]  /*12690*/  WARPSYNC.COLLECTIVE R15, `(.L_x_13812) ;  /* 0x000000000f087348 */ /* 0x000fea0003c00000 */
[----:B------:R0:W1:Y:S02]  /*126a0*/  SHFL.IDX P6, R14, R13, R12, R11 ;  /* 0x0000000c0d0e7389 */ /* 0x00006400000c000b */
[----:B01----:R-:W-:Y:S01]  /*126b0*/  ENDCOLLECTIVE ;  /* 0x000000000000791b */ /* 0x003fe20003800000 */
.L_x_13812:
        /* <DEDUP_REMOVED lines=13> */
.L_x_13813:
[----:B------:R-:W-:Y:S05]  /*12790*/  BRA `(.L_x_13814) ;  /* 0xffffffcc00387947 */ /* 0x000fea000383ffff */
.L_x_13719:
        /* <DEDUP_REMOVED lines=8> */
.L_x_13816:
[----:B------:R-:W-:Y:S05]  /*12820*/  BSYNC B0 ;  /* 0x0000000000007941 */ /* 0x000fea0003800000 */
.L_x_13815:
[----:B------:R-:W-:Y:S05]  /*12830*/  BRA `(.L_x_13817) ;  /* 0xffffffd0000c7947 */ /* 0x000fea000383ffff */
.L_x_13722:
[----:B---3--:R3:W4:Y:S02]  /*12840*/  SYNCS.PHASECHK.TRANS64.TRYWAIT P0, [R5+URZ+0x22820], R0 ;  /* 0x02282000050075a7 */ /* 0x008724000800017f */
[----:B----4-:R-:W-:Y:S05]  /*12850*/  @!P0 NANOSLEEP.SYNCS 0x989680 ;  /* 0x009896800000895d */ /* 0x010fea0003900000 */
[----:B------:R-:W4:Y:S02]  /*12860*/  @!P0 SYNCS.PHASECHK.TRANS64 P0, [R5+URZ+0x22820], R0 ;  /* 0x02282000050085a7 */ /* 0x000f24000800007f */
[----:B----4-:R-:W-:Y:S05]  /*12870*/  @!P0 BRA `(.L_x_13722) ;  /* 0xfffffffc00f08947 */ /* 0x010fea000383ffff */
[----:B------:R-:W-:Y:S05]  /*12880*/  BRA `(.L_x_13818) ;  /* 0xffffffd000547947 */ /* 0x000fea000383ffff */
.L_x_13723:
        /* <DEDUP_REMOVED lines=11> */
.L_x_13820:
[----:B------:R-:W-:Y:S05]  /*12940*/  BSYNC B0 ;  /* 0x0000000000007941 */ /* 0x000fea0003800000 */
.L_x_13819:
[----:B------:R-:W-:Y:S05]  /*12950*/  BRA `(.L_x_13821) ;  /* 0xffffffd0003c7947 */ /* 0x000fea000383ffff */
.L_x_13726:
[----:B------:R-:W-:Y:S01]  /*12960*/  BSSY B1, `(.L_x_13822) ;  /* 0x0000006000017945 */ /* 0x000fe20003800000 */
[----:B------:R-:W-:-:S07]  /*12970*/  IMAD.MOV.U32 R15, RZ, RZ, -0x1 ;  /* 0xffffffffff0f7424 */ /* 0x000fce00078e00ff */
[----:B0123-5:R-:W-:Y:S05]  /*12980*/  WARPSYNC.COLLECTIVE R15, `(.L_x_13823) ;  /* 0x000000000f0c7348 */ /* 0x02ffea0003c00000 */
[----:B------:R-:W-:Y:S02]  /*12990*/  ELECT P6, UR62, PT ;  /* 0x00000000003e782f */ /* 0x000fe400038c0000 */
[----:B------:R-:W-:Y:S01]  /*129a0*/  MOV R14, UR62 ;  /* 0x0000003e000e7c02 */ /* 0x000fe20008000f00 */
[----:B0123-5:R-:W-:Y:S10]  /*129b0*/  ENDCOLLECTIVE ;  /* 0x000000000000791b */ /* 0x02fff40003800000 */
.L_x_13823:
[----:B------:R-:W-:Y:S05]  /*129c0*/  BSYNC B1 ;  /* 0x0000000000017941 */ /* 0x000fea0003800000 */
.L_x_13822:
[----:B------:R-:W-:Y:S05]  /*129d0*/  BRA `(.L_x_13824) ;  /* 0xffffffd000347947 */ /* 0x000fea000383ffff */
.L_x_13728:
[----:B---3--:R3:W4:Y:S02]  /*129e0*/  SYNCS.PHASECHK.TRANS64.TRYWAIT P1, [R3+URZ+0x22840], R2 ;  /* 0x02284002030075a7 */ /* 0x008724000802017f */
[----:B----4-:R-:W-:Y:S05]  /*129f0*/  @!P1 NANOSLEEP.SYNCS 0x989680 ;  /* 0x009896800000995d */ /* 0x010fea0003900000 */
[----:B------:R-:W4:Y:S02]  /*12a00*/  @!P1 SYNCS.PHASECHK.TRANS64 P1, [R3+URZ+0x22840], R2 ;  /* 0x02284002030095a7 */ /* 0x000f24000802007f */
[----:B----4-:R-:W-:Y:S05]  /*12a10*/  @!P1 BRA `(.L_x_13728) ;  /* 0xfffffffc00f09947 */ /* 0x010fea000383ffff */
[----:B------:R-:W-:Y:S05]  /*12a20*/  BRA `(.L_x_13825) ;  /* 0xffffffd000547947 */ /* 0x000fea000383ffff */
.L_x_13730:
[----:B----4-:R4:W0:Y:S02]  /*12a30*/  SYNCS.PHASECHK.TRANS64.TRYWAIT P1, [R5+URZ+0x22840], R0 ;  /* 0x02284000050075a7 */ /* 0x010824000802017f */
[----:B0-----:R-:W-:Y:S05]  /*12a40*/  @!P1 NANOSLEEP.SYNCS 0x989680 ;  /* 0x009896800000995d */ /* 0x001fea0003900000 */
[----:B------:R-:W0:Y:S02]  /*12a50*/  @!P1 SYNCS.PHASECHK.TRANS64 P1, [R5+URZ+0x22840], R0 ;  /* 0x02284000050095a7 */ /* 0x000e24000802007f */
[----:B0-----:R-:W-:Y:S05]  /*12a60*/  @!P1 BRA `(.L_x_13730) ;  /* 0xfffffffc00f09947 */ /* 0x001fea000383ffff */
[----:B------:R-:W-:Y:S05]  /*12a70*/  BRA `(.L_x_13826) ;  /* 0xffffffd000607947 */ /* 0x000fea000383ffff */
.L_x_13732:
[----:B------:R0:W0:Y:S02]  /*12a80*/  SYNCS.PHASECHK.TRANS64.TRYWAIT P1, [R3+URZ+0x22860], R2 ;  /* 0x02286002030075a7 */ /* 0x000024000802017f */
[----:B0-----:R-:W-:Y:S05]  /*12a90*/  @!P1 NANOSLEEP.SYNCS 0x989680 ;  /* 0x009896800000995d */ /* 0x001fea0003900000 */
[----:B------:R-:W0:Y:S02]  /*12aa0*/  @!P1 SYNCS.PHASECHK.TRANS64 P1, [R3+URZ+0x22860], R2 ;  /* 0x02286002030095a7 */ /* 0x000e24000802007f */
[----:B0-----:R-:W-:Y:S05]  /*12ab0*/  @!P1 BRA `(.L_x_13732) ;  /* 0xfffffffc00f09947 */ /* 0x001fea000383ffff */
[----:B------:R-:W-:Y:S05]  /*12ac0*/  BRA `(.L_x_13827) ;  /* 0xffffffd0005c7947 */ /* 0x000fea000383ffff */
.L_x_13828:
        /* <DEDUP_REMOVED lines=11> */
.L_x_15681:


//--------------------- .text._ZN7cutlass13device_kernelIN5flash11enable_sm90INS1_16FlashAttnFwdSm90INS1_25CollectiveMainloopFwdSm90ILi2EN4cute5tupleIJNS5_1CILi1EEES8_S8_EEENS6_IJNS7_ILi128EEENS7_ILi96EEENS7_ILi64EEEEEELi256ENS_10bfloat16_tEfNS_4arch4Sm90ELb1ELb0ELb1ELb0ELb1ELb0ELb1ELb1ELb0ELb1ELb0ELb0EEENS1_21CollectiveEpilogueFwdINS6_IJSA_NS7_ILi256EEESB_EEES9_SE_SG_Li256ELb0ELb1ELb0ELb0EEENS1_30DynamicPersistentTileSchedulerILi256ELi128ELb0ELb1ELb1EEEEEEEEEvNT_6ParamsE --------------------------
	.section	.text._ZN7cutlass13device_kernelIN5flash11enable_sm90INS1_16FlashAttnFwdSm90INS1_25CollectiveMainloopFwdSm90ILi2EN4cute5tupleIJNS5_1CILi1EEES8_S8_EEENS6_IJNS7_ILi128EEENS7_ILi96EEENS7_ILi64EEEEEELi256ENS_10bfloat16_tEfNS_4arch4Sm90ELb1ELb0ELb1ELb0ELb1ELb0ELb1ELb1ELb0ELb1ELb0ELb0EEENS1_21CollectiveEpilogueFwdINS6_IJSA_NS7_ILi256EEESB_EEES9_SE_SG_Li256ELb0ELb1ELb0ELb0EEENS1_30DynamicPersistentTileSchedulerILi256ELi128ELb0ELb1ELb1EEEEEEEEEvNT_6ParamsE,"ax",@progbits
	.align	128
.text._ZN7cutlass13device_kernelIN5flash11enable_sm90INS1_16FlashAttnFwdSm90INS1_25CollectiveMainloopFwdSm90ILi2EN4cute5tupleIJNS5_1CILi1EEES8_S8_EEENS6_IJNS7_ILi128EEENS7_ILi96EEENS7_ILi64EEEEEELi256ENS_10bfloat16_tEfNS_4arch4Sm90ELb1ELb0ELb1ELb0ELb1ELb0ELb1ELb1ELb0ELb1ELb0ELb0EEENS1_21CollectiveEpilogueFwdINS6_IJSA_NS7_ILi256EEESB_EEES9_SE_SG_Li256ELb0ELb1ELb0ELb0EEENS1_30DynamicPersistentTileSchedulerILi256ELi128ELb0ELb1ELb1EEEEEEEEEvNT_6ParamsE:
        .type           _ZN7cutlass13device_kernelIN5flash11enable_sm90INS1_16FlashAttnFwdSm90INS1_25CollectiveMainloopFwdSm90ILi2EN4cute5tupleIJNS5_1CILi1EEES8_S8_EEENS6_IJNS7_ILi128EEENS7_ILi96EEENS7_ILi64EEEEEELi256ENS_10bfloat16_tEfNS_4arch4Sm90ELb1ELb0ELb1ELb0ELb1ELb0ELb1ELb1ELb0ELb1ELb0ELb0EEENS1_21CollectiveEpilogueFwdINS6_IJSA_NS7_ILi256EEESB_EEES9_SE_SG_Li256ELb0ELb1ELb0ELb0EEENS1_30DynamicPersistentTileSchedulerILi256ELi128ELb0ELb1ELb1EEEEEEEEEvNT_6ParamsE,@function
        .size           _ZN7cutlass13device_kernelIN5flash11enable_sm90INS1_16FlashAttnFwdSm90INS1_25CollectiveMainloopFwdSm90ILi2EN4cute5tupleIJNS5_1CILi1EEES8_S8_EEENS6_IJNS7_ILi128EEENS7_ILi96EEENS7_ILi64EEEEEELi256ENS_10bfloat16_tEfNS_4arch4Sm90ELb1ELb0ELb1ELb0ELb1ELb0ELb1ELb1ELb0ELb1ELb0ELb0EEENS1_21CollectiveEpilogueFwdINS6_IJSA_NS7_ILi256EEESB_EEES9_SE_SG_Li256ELb0ELb1ELb0ELb0EEENS1_30DynamicPersistentTileSchedulerILi256ELi128ELb0ELb1ELb1EEEEEEEEEvNT_6ParamsE,(.L_x_15682 - _ZN7cutlass13device_kernelIN5flash11enable_sm90INS1_16FlashAttnFwdSm90INS1_25CollectiveMainloopFwdSm90ILi2EN4cute5tupleIJNS5_1CILi1EEES8_S8_EEENS6_IJNS7_ILi128EEENS7_ILi96EEENS7_ILi64EEEEEELi256ENS_10bfloat16_tEfNS_4arch4Sm90ELb1ELb0ELb1ELb0ELb1ELb0ELb1ELb1ELb0ELb1ELb0ELb0EEENS1_21CollectiveEpilogueFwdINS6_IJSA_NS7_ILi256EEESB_EEES9_SE_SG_Li256ELb0ELb1ELb0ELb0EEENS1_30DynamicPersistentTileSchedulerILi256ELi128ELb0ELb1ELb1EEEEEEEEEvNT_6ParamsE)
        .other          _ZN7cutlass13device_kernelIN5flash11enable_sm90INS1_16FlashAttnFwdSm90INS1_25CollectiveMainloopFwdSm90ILi2EN4cute5tupleIJNS5_1CILi1EEES8_S8_EEENS6_IJNS7_ILi128EEENS7_ILi96EEENS7_ILi64EEEEEELi256ENS_10bfloat16_tEfNS_4arch4Sm90ELb1ELb0ELb1ELb0ELb1ELb0ELb1ELb1ELb0ELb1ELb0ELb0EEENS1_21CollectiveEpilogueFwdINS6_IJSA_NS7_ILi256EEESB_EEES9_SE_SG_Li256ELb0ELb1ELb0ELb0EEENS1_30DynamicPersistentTileSchedulerILi256ELi128ELb0ELb1ELb1EEEEEEEEEvNT_6ParamsE,@"STO_CUDA_ENTRY STV_DEFAULT"
_ZN7cutlass13device_kernelIN5flash11enable_sm90INS1_16FlashAttnFwdSm90INS1_25CollectiveMainloopFwdSm90ILi2EN4cute5tupleIJNS5_1CILi1EEES8_S8_EEENS6_IJNS7_ILi128EEENS7_ILi96EEENS7_ILi64EEEEEELi256ENS_10bfloat16_tEfNS_4arch4Sm90ELb1ELb0ELb1ELb0ELb1ELb0ELb1ELb1ELb0ELb1ELb0ELb0EEENS1_21CollectiveEpilogueFwdINS6_IJSA_NS7_ILi256EEESB_EEES9_SE_SG_Li256ELb0ELb1ELb0ELb0EEENS1_30DynamicPersistentTileSchedulerILi256ELi128ELb0ELb1ELb1EEEEEEEEEvNT_6ParamsE:
        /* <DEDUP_REMOVED lines=47> */
.L_x_13829:
        /* <DEDUP_REMOVED lines=22> */
.L_x_13830:
        /* <DEDUP_REMOVED lines=18> */
.L_x_13831:
        /* <DEDUP_REMOVED lines=22> */
.L_x_13832:
        /* <DEDUP_REMOVED lines=23> */
.L_x_13833:
        /* <DEDUP_REMOVED lines=10> */
.L_x_13835:
[----:B------:R-:W-:-:S08]  /*08e0*/  NOP ;  /* 0x0000000000007918 */ /* 0x000fd00000000000 */
[----:B------:R-:W1:Y:S02]  /*08f0*/  USETMAXREG.TRY_ALLOC.CTAPOOL UP0, 0xe8 ;  /* 0x000000e8000079c8 */ /* 0x000e640008000600 */
[----:B-1----:R-:W-:-:S13]  /*0900*/  PLOP3.LUT P0, PT, PT, PT, UP0, 0x80, 0x0 ;  /* 0x000000000000781c */ /* 0x002fda0003f0f008 */
[----:B------:R-:W-:Y:S05]  /*0910*/  @!P0 BRA `(.L_x_13835) ;  /* 0xfffffffc00f08947 */ /* 0x000fea000383ffff */
[----:B------:R-:W1:Y:S01]  /*0920*/  S2R R0, SR_TID.X ;  /* 0x0000000000007919 */ /* 0x000e620000002100 */
[----:B------:R-:W2:Y:S08]  /*0930*/  S2UR UR4, SR_CTAID.X ;  /* 0x00000000000479c3 */ /* 0x000eb00000002500 */
[----:B------:R-:W-:Y:S08]  /*0940*/  BAR.ARV 0x4, 0x180 ;  /* 0x0106000000007b1d */ /* 0x000ff00000002000 */
[----:B------:R-:W-:Y:S06]  /*0950*/  BAR.ARV 0x8, 0x180 ;  /* 0x0206000000007b1d */ /* 0x000fec0000002000 */
[----:B-1----:R-:W-:-:S04]  /*0960*/  SHF.R.U32.HI R0, RZ, 0x7, R0 ;  /* 0x00000007ff007819 */ /* 0x002fc80000011600 */
[----:B------:R-:W-:Y:S02]  /*0970*/  ISETP.NE.AND P0, PT, R0, 0x1, PT ;  /* 0x000000010000780c */ /* 0x000fe40003f05270 */
[----:B------:R-:W2:Y:S11]  /*0980*/  LDC R0, c[0x0][0xd38] ;  /* 0x00034e00ff007b82 */ /* 0x000eb60000000800 */
[----:B------:R-:W-:Y:S06]  /*0990*/  @!P0 BAR.ARV 0x9, 0x100 ;  /* 0x0244000000008b1d */ /* 0x000fec0000002000 */
[----:B--2---:R-:W-:-:S13]  /*09a0*/  ISETP.LE.AND P0, PT, R0, UR4, PT ;  /* 0x0000000400007c0c */ /* 0x004fda000bf03270 */
[----:B------:R-:W-:Y:S05]  /*09b0*/  @P0 EXIT ;  /* 0x000000000000094d */ /* 0x000fea0003800000 */
[----:B------:R-:W2:Y:S01]  /*09c0*/  LDL R3, [R1+0xc] ;  /* 0x00000c0001037983 */ /* 0x000ea20000100800 */
[----:B------:R-:W-:Y:S01]  /*09d0*/  IMAD.MOV.U32 R222, RZ, RZ, RZ ;  /* 0x000000ffffde7224 */ /* 0x000fe200078e00ff */
[----:B------:R-:W-:Y:S01]  /*09e0*/  UMOV UR39, URZ ;  /* 0x0000003f00277c82 */ /* 0x000fe20008000000 */
[----:B------:R-:W-:Y:S01]  /*09f0*/  UMOV UR38, URZ ;  /* 0x0000003f00267c82 */ /* 0x000fe20008000000 */
[----:B0-----:R-:W0:Y:S02]  /*0a00*/  S2R R2, SR_TID.X ;  /* 0x0000000000027919 */ /* 0x001e240000002100 */
[----:B0-----:R-:W-:-:S05]  /*0a10*/  VIADD R12, R2, 0xffffff80 ;  /* 0xffffff80020c7836 */ /* 0x001fca0000000000 */
[----:B------:R-:W-:-:S04]  /*0a20*/  SHF.R.S32.HI R0, RZ, 0x1f, R12 ;  /* 0x0000001fff007819 */ /* 0x000fc8000001140c */
[CC--:B------:R-:W-:Y:S02]  /*0a30*/  LEA.HI R4, R0.reuse, R12.reuse, RZ, 0x5 ;  /* 0x0000000c00047211 */ /* 0x0c0fe400078f28ff */
[----:B------:R-:W-:-:S03]  /*0a40*/  LEA.HI R2, R0, R12, RZ, 0x4 ;  /* 0x0000000c00027211 */ /* 0x000fc600078f20ff */
[----:B------:R-:W-:Y:S01]  /*0a50*/  IMAD.SHL.U32 R6, R4, 0x20, RZ ;  /* 0x0000002004067824 */ /* 0x000fe200078e00ff */
[----:B------:R-:W-:Y:S02]  /*0a60*/  LOP3.LUT R4, R2, 0x3fffff0, RZ, 0xc0, !PT ;  /* 0x03fffff002047812 */ /* 0x000fe400078ec0ff */
[----:B------:R-:W-:Y:S02]  /*0a70*/  SHF.R.S32.HI R5, RZ, 0x4, R2 ;  /* 0x00000004ff057819 */ /* 0x000fe40000011402 */
[----:B------:R-:W-:Y:S01]  /*0a80*/  LOP3.LUT R7, R6, 0xfffffc00, RZ, 0xc0, !PT ;  /* 0xfffffc0006077812 */ /* 0x000fe200078ec0ff */
[----:B------:R-:W-:Y:S01]  /*0a90*/  IMAD.IADD R4, R12, 0x1, -R4 ;  /* 0x000000010c047824 */ /* 0x000fe200078e0a04 */
[----:B------:R-:W-:Y:S02]  /*0aa0*/  LEA.HI R6, R0, R12, RZ, 0x2 ;  /* 0x0000000c00067211 */ /* 0x000fe400078f10ff */
[----:B------:R-:W-:Y:S02]  /*0ab0*/  LEA.HI R2, R2, R5, RZ, 0x1 ;  /* 0x0000000502027211 */ /* 0x000fe400078f08ff */
[----:B------:R-:W-:-:S02]  /*0ac0*/  LOP3.LUT R6, R6, 0xfffffffc, RZ, 0xc0, !PT ;  /* 0xfffffffc06067812 */ /* 0x000fc400078ec0ff */
[----:B------:R-:W-:Y:S02]  /*0ad0*/  LOP3.LUT R2, R2, 0x1ffffffe, RZ, 0xc0, !PT ;  /* 0x1ffffffe02027812 */ /* 0x000fe400078ec0ff */
[----:B------:R-:W-:Y:S01]  /*0ae0*/  LEA R7, R4, R7, 0x6 ;  /* 0x0000000704077211 */ /* 0x000fe200078e30ff */
[----:B------:R-:W-:Y:S02]  /*0af0*/  IMAD.IADD R6, R12, 0x1, -R6 ;  /* 0x000000010c067824 */ /* 0x000fe400078e0a06 */
[----:B------:R-:W-:-:S03]  /*0b00*/  IMAD.IADD R2, R5, 0x1, -R2 ;  /* 0x0000000105027824 */ /* 0x000fc600078e0a02 */
[----:B------:R-:W-:Y:S01]  /*0b10*/  LEA.HI R4, R6, R6, RZ, 0x1 ;  /* 0x0000000606047211 */ /* 0x000fe200078f08ff */
[----:B------:R-:W-:-:S03]  /*0b20*/  IMAD R226, R2, 0x8, R7 ;  /* 0x0000000802e27824 */ /* 0x000fc600078e0207 */
[----:B------:R-:W-:-:S05]  /*0b30*/  LOP3.LUT R5, R4, 0x1ffffffe, RZ, 0xc0, !PT ;  /* 0x1ffffffe04057812 */ /* 0x000fca00078ec0ff */
[----:B------:R-:W-:Y:S01]  /*0b40*/  IMAD.IADD R6, R6, 0x1, -R5 ;  /* 0x0000000106067824 */ /* 0x000fe200078e0a05 */
[----:B--2---:R-:W-:Y:S02]  /*0b50*/  R2UR UR5, R3 ;  /* 0x00000000030572ca */ /* 0x004fe400000e0000 */
[CC--:B------:R-:W-:Y:S02]  /*0b60*/  LEA.HI R3, R0.reuse, R12.reuse, RZ, 0x7 ;  /* 0x0000000c00037211 */ /* 0x0c0fe400078f38ff */
[----:B------:R-:W-:Y:S02]  /*0b70*/  LEA.HI R0, R0, R12, RZ, 0x3 ;  /* 0x0000000c00007211 */ /* 0x000fe400078f18ff */
[C---:B------:R-:W-:Y:S02]  /*0b80*/  LOP3.LUT R223, R3.reuse, 0xffffff80, RZ, 0xc0, !PT ;  /* 0xffffff8003df7812 */ /* 0x040fe400078ec0ff */
[----:B------:R-:W-:Y:S02]  /*0b90*/  SHF.R.S32.HI R224, RZ, 0x7, R3 ;  /* 0x00000007ffe07819 */ /* 0x000fe40000011403 */
[----:B------:R-:W-:Y:S01]  /*0ba0*/  LOP3.LUT R218, R0, 0xfffffff8, RZ, 0xc0, !PT ;  /* 0xfffffff800da7812 */ /* 0x000fe200078ec0ff */
[C---:B------:R-:W-:Y:S01]  /*0bb0*/  IMAD.IADD R223, R12.reuse, 0x1, -R223 ;  /* 0x000000010cdf7824 */ /* 0x040fe200078e0adf */
[----:B------:R-:W-:Y:S01]  /*0bc0*/  LEA.HI R3, R3, R224, RZ, 0x1 ;  /* 0x000000e003037211 */ /* 0x000fe200078f08ff */
[----:B------:R-:W-:Y:S01]  /*0bd0*/  ULOP3.LUT UR5, UR5, 0x1, URZ, 0xfc, !UPT ;  /* 0x0000000105057892 */ /* 0x000fe2000f8efc3f */
[----:B------:R-:W-:-:S02]  /*0be0*/  IADD3 R218, R12, -R218, RZ ;  /* 0x800000da0cda7210 */ /* 0x000fc40007ffe0ff */
[----:B------:R-:W-:Y:S02]  /*0bf0*/  SHF.R.S32.HI R8, RZ, 0x1f, R223 ;  /* 0x0000001fff087819 */ /* 0x000fe400000114df */
[----:B------:R-:W-:Y:S01]  /*0c00*/  LOP3.LUT R3, R3, 0x3fffffe, RZ, 0xc0, !PT ;  /* 0x03fffffe03037812 */ /* 0x000fe200078ec0ff */
[----:B------:R-:W-:Y:S01]  /*0c10*/  IMAD.SHL.U32 R200, R218, 0x8, RZ ;  /* 0x00000008dac87824 */ /* 0x000fe200078e00ff */
[CC--:B------:R-:W-:Y:S01]  /*0c20*/  LEA.HI R9, R8.reuse, R223.reuse, RZ, 0x2 ;  /* 0x000000df08097211 */ /* 0x0c0fe200078f10ff */
[----:B------:R-:W-:Y:S01]  /*0c30*/  IMAD.U32 R227, RZ, RZ, UR5 ;  /* 0x00000005ffe37e24 */ /* 0x000fe2000f8e00ff */
[----:B------:R-:W-:Y:S01]  /*0c40*/  LEA.HI R8, R8, R223, RZ, 0x5 ;  /* 0x000000df08087211 */ /* 0x000fe200078f28ff */
[----:B------:R-:W-:Y:S01]  /*0c50*/  IMAD.IADD R3, R224, 0x1, -R3 ;  /* 0x00000001e0037824 */ /* 0x000fe200078e0a03 */
[--C-:B------:R-:W-:Y:S01]  /*0c60*/  SHF.R.S32.HI R10, RZ, 0x2, R9.reuse ;  /* 0x00000002ff0a7819 */ /* 0x100fe20000011409 */
[C---:B------:R-:W-:Y:S01]  /*0c70*/  VIADD R216, R200.reuse, 0x40 ;  /* 0x00000040c8d87836 */ /* 0x040fe20000000000 */
[----:B------:R-:W-:Y:S01]  /*0c80*/  SHF.R.S32.HI R11, RZ, 0x1f, R9 ;  /* 0x0000001fff0b7819 */ /* 0x000fe20000011409 */
[----:B------:R-:W-:Y:S01]  /*0c90*/  VIADD R217, R200, 0xc0 ;  /* 0x000000c0c8d97836 */ /* 0x000fe20000000000 */
[----:B------:R-:W-:-:S02]  /*0ca0*/  SHF.R.S32.HI R8, RZ, 0x5, R8 ;  /* 0x00000005ff087819 */ /* 0x000fc40000011408 */
[----:B------:R-:W-:Y:S02]  /*0cb0*/  LEA.HI R11, R11, R10, RZ, 0x3 ;  /* 0x0000000a0b0b7211 */ /* 0x000fe400078f18ff */
[----:B------:R-:W-:Y:S02]  /*0cc0*/  LOP3.LUT R214, R9, 0x7ffffffc, RZ, 0xc0, !PT ;  /* 0x7ffffffc09d67812 */ /* 0x000fe400078ec0ff */
[----:B------:R-:W-:Y:S02]  /*0cd0*/  LOP3.LUT R11, R11, 0xfffffff8, RZ, 0xc0, !PT ;  /* 0xfffffff80b0b7812 */ /* 0x000fe400078ec0ff */
[----:B------:R-:W-:Y:S01]  /*0ce0*/  IADD3 R215, R200, 0x80, RZ ;  /* 0x00000080c8d77810 */ /* 0x000fe20007ffe0ff */
[----:B------:R-:W-:Y:S01]  /*0cf0*/  IMAD.IADD R214, R223, 0x1, -R214 ;  /* 0x00000001dfd67824 */ /* 0x000fe200078e0ad6 */
[----:B------:R-:W-:Y:S01]  /*0d00*/  SHF.R.S32.HI R221, RZ, 0x3, R0 ;  /* 0x00000003ffdd7819 */ /* 0x000fe20000011400 */
[----:B------:R-:W-:Y:S01]  /*0d10*/  IMAD.IADD R11, R10, 0x1, -R11 ;  /* 0x000000010a0b7824 */ /* 0x000fe200078e0a0b */
[----:B------:R-:W-:-:S02]  /*0d20*/  SHF.R.S32.HI R0, RZ, 0x1f, R200 ;  /* 0x0000001fff007819 */ /* 0x000fc400000114c8 */
[----:B------:R-:W-:Y:S01]  /*0d30*/  SHF.R.S32.HI R2, RZ, 0x1f, R216 ;  /* 0x0000001fff027819 */ /* 0x000fe200000114d8 */
[----:B------:R-:W-:Y:S01]  /*0d40*/  IMAD R8, R8, 0x10, R11 ;  /* 0x0000001008087824 */ /* 0x000fe200078e020b */
[----:B------:R-:W-:Y:S02]  /*0d50*/  SHF.R.S32.HI R0, RZ, 0x1f, R215 ;  /* 0x0000001fff007819 */ /* 0x000fe400000114d7 */
[----:B------:R-:W-:Y:S01]  /*0d60*/  SHF.R.S32.HI R229, RZ, 0x1f, R217 ;  /* 0x0000001fffe57819 */ /* 0x000fe200000114d9 */
[----:B------:R-:W-:-:S04]  /*0d70*/  IMAD R225, R3, 0x40, R8 ;  /* 0x0000004003e17824 */ /* 0x000fc800078e0208 */
[----:B------:R-:W-:-:S07]  /*0d80*/  IMAD R213, R6, 0x8, R225 ;  /* 0x0000000806d57824 */ /* 0x000fce00078e02e1 */
.L_x_13893:
        /* <DEDUP_REMOVED lines=21> */
.L_x_13836:
[----:B------:R-:W-:Y:S01]  /*0ee0*/  ULDC UR7, c[0x0][0xd54] ;  /* 0x0003550000077ab9 */ /* 0x000fe20000000800 */
[----:B------:R-:W-:Y:S01]  /*0ef0*/  UMOV UR6, UR9 ;  /* 0x0000000900067c82 */ /* 0x000fe20008000000 */
[----:B------:R-:W-:-:S11]  /*0f00*/  UISETP.NE.AND UP0, UPT, UR7, 0x1, UPT ;  /* 0x000000010700788c */ /* 0x000fd6000bf05270 */
[----:B------:R-:W-:Y:S02]  /*0f10*/  @UP0 ULDC.64 UR10, c[0x0][0xd58] ;  /* 0x00035600000a0ab9 */ /* 0x000fe40000000a00 */
[----:B------:R-:W-:-:S04]  /*0f20*/  UIMAD.WIDE.U32 UR4, UR9, UR10, URZ ;  /* 0x0000000a090472a5 */ /* 0x000fc8000f8e003f */
[----:B------:R-:W-:-:S04]  /*0f30*/  @UP0 USHF.R.U32.HI UR6, URZ, UR11, UR5 ;  /* 0x0000000b3f060299 */ /* 0x000fc80008011605 */
[----:B------:R-:W-:-:S12]  /*0f40*/  UIMAD UR4, UR6, UR7, URZ ;  /* 0x00000007060472a4 */ /* 0x000fd8000f8e023f */
.L_x_13837:
[----:B------:R-:W0:Y:S01]  /*0f50*/  LDC R228, c[0x0][0x448] ;  /* 0x00011200ffe47b82 */ /* 0x000e220000000800 */
[----:B------:R-:W-:Y:S01]  /*0f60*/  ULOP3.LUT UR5, URZ, UR6, URZ, 0x33, !UPT ;  /* 0x000000063f057292 */ /* 0x000fe2000f8e333f */
[----:B------:R-:W-:Y:S01]  /*0f70*/  CS2R R162, SRZ ;  /* 0x0000000000a27805 */ /* 0x000fe2000001ff00 */
[----:B------:R-:W-:Y:S01]  /*0f80*/  ULDC.64 UR10, c[0x0][0x418] ;  /* 0x00010600000a7ab9 */ /* 0x000fe20000000a00 */
[----:B------:R-:W-:Y:S01]  /*0f90*/  ULDC UR6, c[0x0][0xd3c] ;  /* 0x00034f0000067ab9 */ /* 0x000fe20000000800 */
[----:B------:R-:W-:Y:S01]  /*0fa0*/  UISETP.NE.U32.AND UP0, UPT, UR10, URZ, UPT ;  /* 0x0000003f0a00728c */ /* 0x000fe2000bf05070 */
[----:B------:R-:W-:Y:S01]  /*0fb0*/  CS2R R148, SRZ ;  /* 0x0000000000947805 */ /* 0x000fe2000001ff00 */
[----:B------:R-:W-:Y:S01]  /*0fc0*/  UIADD3 UR5, UR5, UR6, URZ ;  /* 0x0000000605057290 */ /* 0x000fe2000fffe03f */
[----:B------:R-:W-:Y:S01]  /*0fd0*/  CS2R R160, SRZ ;  /* 0x0000000000a07805 */ /* 0x000fe2000001ff00 */
[----:B------:R-:W-:Y:S01]  /*0fe0*/  UISETP.NE.AND.EX UP0, UPT, UR11, URZ, UPT, UP0 ;  /* 0x0000003f0b00728c */ /* 0x000fe2000bf05300 */
[----:B------:R-:W-:Y:S01]  /*0ff0*/  CS2R R144, SRZ ;  /* 0x0000000000907805 */ /* 0x000fe2000001ff00 */
[----:B------:R-:W-:Y:S01]  /*1000*/  USHF.L.U32 UR60, UR5, 0x7, URZ ;  /* 0x00000007053c7899 */ /* 0x000fe2000800063f */
[----:B------:R-:W-:Y:S01]  /*1010*/  CS2R R158, SRZ ;  /* 0x00000000009e7805 */ /* 0x000fe2000001ff00 */
[----:B------:R-:W-:Y:S01]  /*1020*/  ULDC UR6, c[0x0][0x424] ;  /* 0x0001090000067ab9 */ /* 0x000fe20000000800 */
[----:B------:R-:W-:Y:S01]  /*1030*/  ULDC UR5, c[0x0][0x288] ;  /* 0x0000a20000057ab9 */ /* 0x000fe20000000800 */
[----:B------:R-:W-:Y:S01]  /*1040*/  UIADD3 UR10, UR60, 0x7f, URZ ;  /* 0x0000007f3c0a7890 */ /* 0x000fe2000fffe03f */
[----:B------:R-:W-:Y:S01]  /*1050*/  CS2R R140, SRZ ;  /* 0x00000000008c7805 */ /* 0x000fe2000001ff00 */
[----:B------:R-:W-:Y:S01]  /*1060*/  UIADD3 UR5, -UR5, 0x60, URZ ;  /* 0x0000006005057890 */ /* 0x000fe2000fffe13f */
[----:B------:R-:W-:Y:S01]  /*1070*/  CS2R R128, SRZ ;  /* 0x0000000000807805 */ /* 0x000fe2000001ff00 */
[----:B------:R-:W-:Y:S01]  /*1080*/  USEL UR12, UR6, 0x1, UP0 ;  /* 0x00000001060c7887 */ /* 0x000fe20008000000 */
[----:B------:R-:W-:Y:S01]  /*1090*/  CS2R R136, SRZ ;  /* 0x0000000000887805 */ /* 0x000fe2000001ff00 */
[----:B------:R-:W-:Y:S01]  /*10a0*/  ULDC UR7, c[0x0][0x2f0] ;  /* 0x0000bc0000077ab9 */ /* 0x000fe20000000800 */
[----:B------:R-:W-:Y:S01]  /*10b0*/  IMAD.U32 R0, RZ, RZ, UR10 ;  /* 0x0000000aff007e24 */ /* 0x000fe2000f8e00ff */
[----:B------:R-:W-:Y:S01]  /*10c0*/  UIMAD UR5, UR12, UR7, UR5 ;  /* 0x000000070c0572a4 */ /* 0x000fe2000f8e0205 */
[----:B0-----:R-:W-:Y:S01]  /*10d0*/  ISETP.NE.AND P0, PT, R228, 0x1, PT ;  /* 0x00000001e400780c */ /* 0x001fe20003f05270 */
[----:B------:R-:W-:Y:S01]  /*10e0*/  UIADD3 UR4, UR9, -UR4, URZ ;  /* 0x8000000409047290 */ /* 0x000fe2000fffe03f */
[----:B------:R-:W-:Y:S01]  /*10f0*/  IMAD.U32 R212, RZ, RZ, UR12 ;  /* 0x0000000cffd47e24 */ /* 0x000fe2000f8e00ff */
[----:B------:R-:W-:Y:S01]  /*1100*/  UIMAD UR6, UR12, UR7, 0x5f ;  /* 0x0000005f0c0674a4 */ /* 0x000fe2000f8e0207 */
[----:B------:R-:W-:Y:S01]  /*1110*/  CS2R R92, SRZ ;  /* 0x00000000005c7805 */ /* 0x000fe2000001ff00 */
[----:B------:R-:W-:Y:S01]  /*1120*/  ULDC UR9, c[0x0][0xd48] ;  /* 0x0003520000097ab9 */ /* 0x000fe20000000800 */
[----:B------:R-:W-:Y:S01]  /*1130*/  CS2R R88, SRZ ;  /* 0x0000000000587805 */ /* 0x000fe2000001ff00 */
[----:B------:R-:W-:Y:S01]  /*1140*/  UISETP.NE.AND UP0, UPT, UR9, 0x1, UPT ;  /* 0x000000010900788c */ /* 0x000fe2000bf05270 */
[----:B------:R-:W-:Y:S01]  /*1150*/  CS2R R132, SRZ ;  /* 0x0000000000847805 */ /* 0x000fe2000001ff00 */
[----:B------:R-:W-:Y:S01]  /*1160*/  UIMAD.WIDE UR6, UR6, 0x2aaaaaab, URZ ;  /* 0x2aaaaaab060678a5 */ /* 0x000fe2000f8e023f */
[----:B------:R-:W-:-:S02]  /*1170*/  CS2R R84, SRZ ;  /* 0x0000000000547805 */ /* 0x000fc4000001ff00 */
[----:B------:R-:W-:Y:S02]  /*1180*/  CS2R R80, SRZ ;  /* 0x0000000000507805 */ /* 0x000fe4000001ff00 */
[----:B------:R-:W-:Y:S01]  /*1190*/  CS2R R194, SRZ ;  /* 0x0000000000c27805 */ /* 0x000fe2000001ff00 */
[----:B------:R-:W0:Y:S01]  /*11a0*/  @P0 LDC R2, c[0x0][0x44c] ;  /* 0x00011300ff020b82 */ /* 0x000e220000000800 */
[----:B------:R-:W-:Y:S01]  /*11b0*/  USHF.R.U32.HI UR6, URZ, 0x1f, UR7 ;  /* 0x0000001f3f067899 */ /* 0x000fe20008011607 */
[----:B------:R-:W-:Y:S02]  /*11c0*/  CS2R R76, SRZ ;  /* 0x00000000004c7805 */ /* 0x000fe4000001ff00 */
[----:B------:R-:W-:Y:S02]  /*11d0*/  CS2R R72, SRZ ;  /* 0x0000000000487805 */ /* 0x000fe4000001ff00 */
[----:B------:R-:W-:Y:S01]  /*11e0*/  CS2R R124, SRZ ;  /* 0x00000000007c7805 */ /* 0x000fe2000001ff00 */
[----:B------:R-:W-:Y:S01]  /*11f0*/  ULEA.HI.SX32 UR6, UR7, UR6, 0x1c ;  /* 0x0000000607067291 */ /* 0x000fe2000f8fe23f */
[----:B------:R-:W-:-:S02]  /*1200*/  CS2R R68, SRZ ;  /* 0x0000000000447805 */ /* 0x000fc4000001ff00 */
[----:B------:R-:W-:Y:S01]  /*1210*/  CS2R R64, SRZ ;  /* 0x0000000000407805 */ /* 0x000fe2000001ff00 */
[----:B------:R-:W1:Y:S01]  /*1220*/  @P0 LDC R3, c[0x0][0x450] ;  /* 0x00011400ff030b82 */ /* 0x000e620000000800 */
[----:B------:R-:W-:Y:S01]  /*1230*/  @UP0 ULDC UR7, c[0x0][0xd50] ;  /* 0x0003540000070ab9 */ /* 0x000fe20000000800 */
        /* <DEDUP_REMOVED lines=14> */
[----:B0-----:R-:W-:Y:S01]  /*1320*/  @P0 IMAD.HI.U32 R2, R2, UR10, RZ ;  /* 0x0000000a02020c27 */ /* 0x001fe2000f8e00ff */
[----:B------:R-:W-:Y:S02]  /*1330*/  CS2R R164, SRZ ;  /* 0x0000000000a47805 */ /* 0x000fe4000001ff00 */
[----:B------:R-:W-:Y:S02]  /*1340*/  CS2R R98, SRZ ;  /* 0x0000000000627805 */ /* 0x000fe4000001ff00 */
[----:B------:R-:W-:Y:S01]  /*1350*/  CS2R R186, SRZ ;  /* 0x0000000000ba7805 */ /* 0x000fe2000001ff00 */
[----:B------:R-:W-:Y:S01]  /*1360*/  IMAD.MOV.U32 R188, RZ, RZ, RZ ;  /* 0x000000ffffbc7224 */ /* 0x000fe200078e00ff */
[----:B------:R-:W-:-:S02]  /*1370*/  CS2R R94, SRZ ;  /* 0x00000000005e7805 */ /* 0x000fc4000001ff00 */
[----:B------:R-:W-:Y:S02]  /*1380*/  CS2R R90, SRZ ;  /* 0x00000000005a7805 */ /* 0x000fe4000001ff00 */
[----:B------:R-:W-:Y:S02]  /*1390*/  CS2R R184, SRZ ;  /* 0x0000000000b87805 */ /* 0x000fe4000001ff00 */
[----:B-1----:R-:W-:Y:S02]  /*13a0*/  @P0 SHF.R.U32.HI R0, RZ, R3, R2 ;  /* 0x00000003ff000219 */ /* 0x002fe40000011602 */
[----:B------:R-:W-:Y:S02]  /*13b0*/  CS2R R86, SRZ ;  /* 0x0000000000567805 */ /* 0x000fe4000001ff00 */
[----:B------:R-:W-:Y:S02]  /*13c0*/  PLOP3.LUT P0, PT, PT, PT, PT, 0x80, 0x0 ;  /* 0x000000000000781c */ /* 0x000fe40003f0f070 */
[----:B------:R-:W-:-:S02]  /*13d0*/  CS2R R82, SRZ ;  /* 0x0000000000527805 */ /* 0x000fc4000001ff00 */
[----:B------:R-:W-:Y:S01]  /*13e0*/  CS2R R182, SRZ ;  /* 0x0000000000b67805 */ /* 0x000fe2000001ff00 */
[----:B------:R-:W-:Y:S01]  /*13f0*/  VIADD R0, R0, UR5 ;  /* 0x0000000500007c36 */ /* 0x000fe20008000000 */
[----:B------:R-:W-:Y:S01]  /*1400*/  ULDC UR5, c[0x0][0xd54] ;  /* 0x0003550000057ab9 */ /* 0x000fe20000000800 */
[----:B------:R-:W-:Y:S01]  /*1410*/  CS2R R78, SRZ ;  /* 0x00000000004e7805 */ /* 0x000fe2000001ff00 */
[----:B------:R-:W-:Y:S01]  /*1420*/  UIMAD UR8, UR8, UR5, UR4 ;  /* 0x00000005080872a4 */ /* 0x000fe2000f8e0204 */
[----:B------:R-:W-:Y:S01]  /*1430*/  IMAD.HI R0, R0, 0x2aaaaaab, RZ ;  /* 0x2aaaaaab00007827 */ /* 0x000fe200078e02ff */
[----:B------:R-:W-:Y:S01]  /*1440*/  CS2R R74, SRZ ;  /* 0x00000000004a7805 */ /* 0x000fe2000001ff00 */
[----:B------:R-:W-:Y:S01]  /*1450*/  @UP0 ULDC UR4, c[0x0][0xd4c] ;  /* 0x0003530000040ab9 */ /* 0x000fe20000000800 */
[----:B------:R-:W-:Y:S01]  /*1460*/  CS2R R180, SRZ ;  /* 0x0000000000b47805 */ /* 0x000fe2000001ff00 */
[----:B------:R-:W-:Y:S01]  /*1470*/  UIMAD.WIDE.U32 UR4, UR8, UR4, URZ ;  /* 0x00000004080472a5 */ /* 0x000fe2000f8e003f */
[----:B------:R-:W-:Y:S01]  /*1480*/  SHF.R.U32.HI R3, RZ, 0x1f, R0 ;  /* 0x0000001fff037819 */ /* 0x000fe20000011600 */
[----:B------:R-:W-:Y:S01]  /*1490*/  UMOV UR10, UR8 ;  /* 0x00000008000a7c82 */ /* 0x000fe20008000000 */
[----:B------:R-:W-:Y:S01]  /*14a0*/  CS2R R70, SRZ ;  /* 0x0000000000467805 */ /* 0x000fe2000001ff00 */
[----:B------:R-:W-:Y:S01]  /*14b0*/  @UP0 USHF.R.U32.HI UR10, URZ, UR7, UR5 ;  /* 0x000000073f0a0299 */ /* 0x000fe20008011605 */
[----:B------:R-:W-:-:S02]  /*14c0*/  LEA.HI.SX32 R201, R0, R3, 0x1c ;  /* 0x0000000300c97211 */ /* 0x000fc400078fe2ff */
[----:B------:R-:W-:Y:S02]  /*14d0*/  CS2R R2, SRZ ;  /* 0x0000000000027805 */ /* 0x000fe4000001ff00 */
[----:B------:R-:W-:Y:S01]  /*14e0*/  MOV R0, RZ ;  /* 0x000000ff00007202 */ /* 0x000fe20000000f00 */
[----:B------:R-:W-:Y:S01]  /*14f0*/  UIADD3 UR4, -UR10, URZ, URZ ;  /* 0x0000003f0a047290 */ /* 0x000fe2000fffe13f */
[----:B------:R-:W-:Y:S01]  /*1500*/  VIMNMX R201, R201, UR6, PT ;  /* 0x00000006c9c97c48 */ /* 0x000fe2000bfe0100 */
[----:B------:R-:W-:Y:S01]  /*1510*/  IMAD.U32 R220, RZ, RZ, UR10 ;  /* 0x0000000affdc7e24 */ /* 0x000fe2000f8e00ff */
[----:B------:R-:W-:Y:S01]  /*1520*/  CS2R R66, SRZ ;  /* 0x0000000000427805 */ /* 0x000fe2000001ff00 */
[----:B------:R-:W-:Y:S01]  /*1530*/  UIMAD UR4, UR9, UR4, UR8 ;  /* 0x00000004090472a4 */ /* 0x000fe2000f8e0208 */
[----:B------:R-:W-:Y:S02]  /*1540*/  ISETP.GE.AND P1, PT, R201, 0x1, PT ;  /* 0x00000001c900780c */ /* 0x000fe40003f26270 */
[----:B------:R-:W-:-:S02]  /*1550*/  CS2R R178, SRZ ;  /* 0x0000000000b27805 */ /* 0x000fc4000001ff00 */
[----:B------:R-:W-:Y:S02]  /*1560*/  CS2R R62, SRZ ;  /* 0x00000000003e7805 */ /* 0x000fe4000001ff00 */
[----:B------:R-:W-:Y:S02]  /*1570*/  CS2R R58, SRZ ;  /* 0x00000000003a7805 */ /* 0x000fe4000001ff00 */
[----:B------:R-:W-:Y:S01]  /*1580*/  CS2R R176, SRZ ;  /* 0x0000000000b07805 */ /* 0x000fe2000001ff00 */
[----:B------:R-:W-:Y:S01]  /*1590*/  IMAD.U32 R219, RZ, RZ, UR4 ;  /* 0x00000004ffdb7e24 */ /* 0x000fe2000f8e00ff */
        /* <DEDUP_REMOVED lines=25> */
[----:B------:R-:W-:Y:S02]  /*1730*/  USHF.R.U32.HI UR4, URZ, 0x4, UR5 ;  /* 0x000000043f047899 */ /* 0x000fe40008011605 */
[----:B------:R-:W-:Y:S02]  /*1740*/  UIADD3 UR5, UR5, 0xa000, URZ ;  /* 0x0000a00005057890 */ /* 0x000fe4000fffe03f */
[----:B------:R-:W-:Y:S02]  /*1750*/  ULOP3.LUT UR4, UR4, 0x3fff, URZ, 0xc0, !UPT ;  /* 0x00003fff04047892 */ /* 0x000fe4000f8ec03f */
[----:B------:R-:W-:Y:S02]  /*1760*/  USHF.R.U32.HI UR5, URZ, 0x4, UR5 ;  /* 0x000000043f057899 */ /* 0x000fe40008011605 */
[----:B------:R-:W-:Y:S02]  /*1770*/  ULOP3.LUT UR42, UR4, 0x10000, URZ, 0xfc, !UPT ;  /* 0x00010000042a7892 */ /* 0x000fe4000f8efc3f */
[----:B------:R-:W-:-:S03]  /*1780*/  ULOP3.LUT UR41, UR5, 0x3fff, URZ, 0xc0, !UPT ;  /* 0x00003fff05297892 */ /* 0x000fc6000f8ec03f */
[----:B------:R-:W-:Y:S02]  /*1790*/  UMOV UR5, 0x40000040 ;  /* 0x4000004000057882 */ /* 0x000fe40000000000 */
[----:B------:R-:W-:Y:S01]  /*17a0*/  UMOV UR4, UR42 ;  /* 0x0000002a00047c82 */ /* 0x000fe20008000000 */
[----:B------:R-:W-:Y:S02]  /*17b0*/  IMAD.U32 R23, RZ, RZ, UR5 ;  /* 0x00000005ff177e24 */ /* 0x000fe4000f8e00ff */
[----:B------:R-:W-:Y:S01]  /*17c0*/  IMAD.U32 R22, RZ, RZ, UR4 ;  /* 0x00000004ff167e24 */ /* 0x000fe2000f8e00ff */
[----:B------:R-:W-:Y:S06]  /*17d0*/  @!P0 BRA `(.L_x_13839) ;  /* 0x0000000000408947 */ /* 0x000fec0003800000 */
        /* <DEDUP_REMOVED lines=16> */
.L_x_13839:
[----:B------:R-:W-:Y:S01]  /*18e0*/  LEA.HI R0, R222, R222, RZ, 0x1 ;  /* 0x000000dede007211 */ /* 0x000fe200078f08ff */
[----:B------:R-:W0:Y:S03]  /*18f0*/  S2R R2, SR_TID.X ;  /* 0x0000000000027919 */ /* 0x000e260000002100 */
[----:B------:R-:W-:-:S05]  /*1900*/  LOP3.LUT R3, R0, 0xfffffffe, RZ, 0xc0, !PT ;  /* 0xfffffffe00037812 */ /* 0x000fca00078ec0ff */
[----:B------:R-:W-:-:S05]  /*1910*/  IMAD.IADD R0, R222, 0x1, -R3 ;  /* 0x00000001de007824 */ /* 0x000fca00078e0a03 */
[----:B------:R-:W-:-:S04]  /*1920*/  SHF.L.U32 R0, R0, 0x1f, RZ ;  /* 0x0000001f00007819 */ /* 0x000fc800000006ff */
[----:B------:R-:W1:Y:S01]  /*1930*/  SYNCS.PHASECHK.TRANS64.TRYWAIT P0, [UR40+0x32400], R0 ;  /* 0x03240000ff0075a7 */ /* 0x000e620008000168 */
[----:B0-----:R-:W-:-:S05]  /*1940*/  SHF.R.U32.HI R2, RZ, 0x7, R2 ;  /* 0x00000007ff027819 */ /* 0x001fca0000011602 */
[----:B------:R-:W-:Y:S01]  /*1950*/  VIADD R209, R2, 0x8 ;  /* 0x0000000802d17836 */ /* 0x000fe20000000000 */
[----:B-1----:R-:W-:Y:S06]  /*1960*/  @!P0 BRA `(.L_x_13840) ;  /* 0x0000010800188947 */ /* 0x002fec0003800000 */
.L_x_13961:
[----:B------:R-:W-:Y:S05]  /*1970*/  WARPSYNC.ALL ;  /* 0x0000000000007948 */ /* 0x000fea0003800000 */
[----:B------:R-:W-:Y:S01]  /*1980*/  R2UR UR4, R227 ;  /* 0x00000000e30472ca */ /* 0x000fe200000e0000 */
[----:B------:R1:W-:-:S12]  /*1990*/  BAR.SYNC.DEFER_BLOCKING R209, 0x100 ;  /* 0x000400d10000751d */ /* 0x0003d80000010000 */
[----:B------:R-:W-:-:S05]  /*19a0*/  IMAD.U32 R2, RZ, RZ, UR4 ;  /* 0x00000004ff027e24 */ /* 0x000fca000f8e00ff */
[----:B------:R-:W-:-:S13]  /*19b0*/  ISETP.NE.AND P0, PT, R2, 0x3, PT ;  /* 0x000000030200780c */ /* 0x000fda0003f05270 */
[----:B-1----:R-:W-:Y:S05]  /*19c0*/  @!P0 BRA `(.L_x_13841) ;  /* 0x0000000000048947 */ /* 0x002fea0003800000 */
[----:B------:R-:W-:Y:S01]  /*19d0*/  BPT.TRAP 0x1 ;  /* 0x000000040000795c */ /* 0x000fe20000300000 */
.L_x_13841:
[----:B------:R-:W-:Y:S01]  /*19e0*/  ULEA UR6, UR38, UR40, 0x3 ;  /* 0x0000002826067291 */ /* 0x000fe2000f8e183f */
[----:B------:R-:W-:-:S05]  /*19f0*/  IMAD.U32 R2, RZ, RZ, UR39 ;  /* 0x00000027ff027e24 */ /* 0x000fca000f8e00ff */
[----:B------:R-:W-:-:S04]  /*1a00*/  SHF.L.U32 R2, R2, 0x1f, RZ ;  /* 0x0000001f02027819 */ /* 0x000fc800000006ff */
[----:B------:R1:W2:Y:S01]  /*1a10*/  SYNCS.PHASECHK.TRANS64.TRYWAIT P1, [UR6+0x32430], R2 ;  /* 0x03243002ff0075a7 */ /* 0x0002a20008020146 */
[----:B------:R-:W-:Y:S05]  /*1a20*/  @!P0 BRA `(.L_x_13842) ;  /* 0x0000000000048947 */ /* 0x000fea0003800000 */
[----:B------:R-:W-:Y:S01]  /*1a30*/  BPT.TRAP 0x1 ;  /* 0x000000040000795c */ /* 0x000fe20000300000 */
.L_x_13842:
[----:B--2---:R-:W-:Y:S05]  /*1a40*/  @P1 BRA `(.L_x_13843) ;  /* 0x0000000000081947 */ /* 0x004fea0003800000 */
[----:B------:R-:W2:Y:S02]  /*1a50*/  SYNCS.PHASECHK.TRANS64.TRYWAIT P1, [UR6+0x32430], R2 ;  /* 0x03243002ff0075a7 */ /* 0x000ea40008020146 */
[----:B--2---:R-:W-:Y:S05]  /*1a60*/  @!P1 BRA `(.L_x_13844) ;  /* 0x0000010400f09947 */ /* 0x004fea0003800000 */
.L_x_13843:
[----:B------:R-:W-:Y:S01]  /*1a70*/  UIADD3 UR4, UR40, 0x1c400, URZ ;  /* 0x0001c40028047890 */ /* 0x000fe2000fffe03f */
[----:B------:R-:W-:Y:S01]  /*1a80*/  WARPGROUP.ARRIVE ;  /* 0x00000000000079c5 */ /* 0x000fe20000000000 */
[----:B------:R-:W-:Y:S01]  /*1a90*/  UMOV UR8, UR42 ;  /* 0x0000002a00087c82 */ /* 0x000fe20008000000 */
[----:B------:R-:W-:Y:S01]  /*1aa0*/  UMOV UR9, 0x40000040 ;  /* 0x4000004000097882 */ /* 0x000fe20000000000 */
[----:B------:R-:W-:Y:S01]  /*1ab0*/  USHF.R.U32.HI UR4, URZ, 0x4, UR4 ;  /* 0x000000043f047899 */ /* 0x000fe20008011604 */
[----:B------:R-:W-:-:S03]  /*1ac0*/  UMOV UR11, 0x40000040 ;  /* 0x40000040000b7882 */ /* 0x000fc60000000000 */
[----:B------:R-:W-:-:S04]  /*1ad0*/  ULOP3.LUT UR4, UR4, 0x3fff, URZ, 0xc0, !UPT ;  /* 0x00003fff04047892 */ /* 0x000fc8000f8ec03f */
[----:B------:R-:W-:-:S04]  /*1ae0*/  ULOP3.LUT UR5, UR4, 0x10000, URZ, 0xfc, !UPT ;  /* 0x0001000004057892 */ /* 0x000fc8000f8efc3f */
[----:B------:R-:W-:Y:S02]  /*1af0*/  UIMAD UR4, UR38, 0x300, UR5 ;  /* 0x00000300260478a4 */ /* 0x000fe4000f8e0205 */
[----:B------:R-:W-:Y:S01]  /*1b00*/  IMAD.U32 R20, RZ, RZ, UR5 ;  /* 0x00000005ff147e24 */ /* 0x000fe2000f8e00ff */
[----:B------:R-:W-:Y:S02]  /*1b10*/  UIADD3 UR5, UR42, 0x2, URZ ;  /* 0x000000022a057890 */ /* 0x000fe4000fffe03f */
[----:B------:R-:W-:Y:S02]  /*1b20*/  UIADD3 UR7, UR4, 0x2, URZ ;  /* 0x0000000204077890 */ /* 0x000fe4000fffe03f */
[----:B------:R-:W-:Y:S02]  /*1b30*/  UMOV UR10, UR4 ;  /* 0x00000004000a7c82 */ /* 0x000fe40008000000 */
[----:B------:R-:W-:Y:S01]  /*1b40*/  HGMMA.64x96x16.F32.BF16 R24, gdesc[UR8], RZ, !UPT, gsb0 ;  /* 0x01600000081879f0 */ /* 0x000fe2000c0018ff */
        /* <DEDUP_REMOVED lines=17> */
[----:B------:R-:W-:Y:S02]  /*1c60*/  IMAD.U32 R16, RZ, RZ, UR8 ;  /* 0x00000008ff107e24 */ /* 0x000fe4000f8e00ff */
        /* <DEDUP_REMOVED lines=16> */
.L_x_13962:
[----:B------:R-:W-:Y:S05]  /*1d70*/  @!P0 BRA `(.L_x_13846) ;  /* 0x0000000000048947 */ /* 0x000fea0003800000 */
[----:B------:R-:W-:Y:S01]  /*1d80*/  BPT.TRAP 0x1 ;  /* 0x000000040000795c */ /* 0x000fe20000300000 */
.L_x_13846:
[----:B------:R2:W3:Y:S01]  /*1d90*/  SYNCS.PHASECHK.TRANS64.TRYWAIT P1, [UR6+0x32450], R2 ;  /* 0x03245002ff0075a7 */ /* 0x0004e20008020146 */
[----:B------:R-:W-:Y:S05]  /*1da0*/  @!P0 BRA `(.L_x_13847) ;  /* 0x0000000000048947 */ /* 0x000fea0003800000 */
[----:B------:R-:W-:Y:S01]  /*1db0*/  BPT.TRAP 0x1 ;  /* 0x000000040000795c */ /* 0x000fe20000300000 */
.L_x_13847:
[----:B---3--:R-:W-:Y:S05]  /*1dc0*/  @P1 BRA `(.L_x_13848) ;  /* 0x0000000000081947 */ /* 0x008fea0003800000 */
[----:B------:R-:W3:Y:S02]  /*1dd0*/  SYNCS.PHASECHK.TRANS64.TRYWAIT P1, [UR6+0x32450], R2 ;  /* 0x03245002ff0075a7 */ /* 0x000ee40008020146 */
[----:B---3--:R-:W-:Y:S05]  /*1de0*/  @!P1 BRA `(.L_x_13849) ;  /* 0x0000010400409947 */ /* 0x008fea0003800000 */
.L_x_13848:
[----:B------:R-:W-:Y:S01]  /*1df0*/  UIADD3 UR40, UR40, 0x400, URZ ;  /* 0x0000040028287890 */ /* 0x000fe2000fffe03f */
[----:B------:R-:W-:Y:S01]  /*1e00*/  WARPGROUP.ARRIVE ;  /* 0x00000000000079c5 */ /* 0x000fe20000000000 */
[----:B------:R-:W-:-:S05]  /*1e10*/  ULOP3.LUT UR4, UR41, 0x10000, URZ, 0xfc, !UPT ;  /* 0x0001000029047892 */ /* 0x000fca000f8efc3f */
[----:B0-----:R-:W0:Y:S01]  /*1e20*/  S2R R0, SR_TID.X ;  /* 0x0000000000007919 */ /* 0x001e220000002100 */
[----:B------:R-:W-:Y:S01]  /*1e30*/  USHF.R.U32.HI UR7, URZ, 0x4, UR40 ;  /* 0x000000043f077899 */ /* 0x000fe20008011628 */
[----:B------:R-:W-:Y:S01]  /*1e40*/  UMOV UR9, 0x40000040 ;  /* 0x4000004000097882 */ /* 0x000fe20000000000 */
[----:B------:R-:W-:Y:S02]  /*1e50*/  UMOV UR11, 0x40000040 ;  /* 0x40000040000b7882 */ /* 0x000fe40000000000 */
[----:B------:R-:W-:Y:S01]  /*1e60*/  ULOP3.LUT UR7, UR7, 0x3fff, URZ, 0xc0, !UPT ;  /* 0x00003fff07077892 */ /* 0x000fe2000f8ec03f */
[----:B------:R-:W-:Y:S01]  /*1e70*/  IMAD.U32 R13, RZ, RZ, UR9 ;  /* 0x00000009ff0d7e24 */ /* 0x000fe2000f8e00ff */
[----:B------:R-:W-:Y:S01]  /*1e80*/  UMOV UR8, UR4 ;  /* 0x0000000400087c82 */ /* 0x000fe20008000000 */
[----:B------:R-:W-:Y:S01]  /*1e90*/  UMOV UR13, 0x40000040 ;  /* 0x40000040000d7882 */ /* 0x000fe20000000000 */
[----:B------:R-:W-:Y:S01]  /*1ea0*/  ULOP3.LUT UR61, UR7, 0x10000, URZ, 0xfc, !UPT ;  /* 0x00010000073d7892 */ /* 0x000fe2000f8efc3f */
[----:B------:R-:W-:Y:S01]  /*1eb0*/  IMAD.U32 R12, RZ, RZ, UR8 ;  /* 0x00000008ff0c7e24 */ /* 0x000fe2000f8e00ff */
[----:B------:R-:W-:Y:S01]  /*1ec0*/  UMOV UR15, 0x40000040 ;  /* 0x40000040000f7882 */ /* 0x000fe20000000000 */
[----:B------:R-:W-:Y:S01]  /*1ed0*/  IMAD.U32 R11, RZ, RZ, UR13 ;  /* 0x0000000dff0b7e24 */ /* 0x000fe2000f8e00ff */
[----:B------:R-:W-:-:S02]  /*1ee0*/  UIMAD UR5, UR38, 0xc00, UR61 ;  /* 0x00000c00260578a4 */ /* 0x000fc4000f8e023d */
[----:B------:R-:W-:Y:S02]  /*1ef0*/  UIADD3 UR52, UR4, 0x402, URZ ;  /* 0x0000040204347890 */ /* 0x000fe4000fffe03f */
[----:B------:R-:W-:Y:S01]  /*1f00*/  UIADD3 UR54, UR5, 0x302, URZ ;  /* 0x0000030205367890 */ /* 0x000fe2000fffe03f */
[----:B------:R-:W-:Y:S02]  /*1f10*/  UMOV UR53, 0x40000040 ;  /* 0x4000004000357882 */ /* 0x000fe40000000000 */
[----:B------:R-:W-:Y:S01]  /*1f20*/  UMOV UR10, UR5 ;  /* 0x00000005000a7c82 */ /* 0x000fe20008000000 */
[----:B------:R-:W-:Y:S01]  /*1f30*/  UMOV UR55, 0x40000040 ;  /* 0x4000004000377882 */ /* 0x000fe20000000000 */
[----:B------:R-:W-:Y:S01]  /*1f40*/  HGMMA.64x96x16.F32.BF16 R24, gdesc[UR8], R24, gsb0 ;  /* 0x01600000081879f0 */ /* 0x000fe20008001818 */
[----:B------:R-:W-:Y:S02]  /*1f50*/  UIADD3 UR8, UR4, 0x2, URZ ;  /* 0x0000000204087890 */ /* 0x000fe4000fffe03f */
[----:B------:R-:W-:-:S02]  /*1f60*/  UIADD3 UR9, UR5, 0x2, URZ ;  /* 0x0000000205097890 */ /* 0x000fc4000fffe03f */
[----:B------:R-:W-:Y:S01]  /*1f70*/  UIADD3 UR10, UR5, 0x304, URZ ;  /* 0x00000304050a7890 */ /* 0x000fe2000fffe03f */
[----:B------:R-:W-:Y:S02]  /*1f80*/  UMOV UR11, 0x40000040 ;  /* 0x40000040000b7882 */ /* 0x000fe40000000000 */
[----:B------:R-:W-:Y:S01]  /*1f90*/  UMOV UR12, UR8 ;  /* 0x00000008000c7c82 */ /* 0x000fe20008000000 */
[----:B------:R-:W-:Y:S01]  /*1fa0*/  UIADD3 UR8, UR4, 0x4, URZ ;  /* 0x0000000404087890 */ /* 0x000fe2000fffe03f */
[----:B------:R-:W-:Y:S01]  /*1fb0*/  MOV R10, UR12 ;  /* 0x0000000c000a7c02 */ /* 0x000fe20008000f00 */
[----:B------:R-:W-:Y:S01]  /*1fc0*/  UMOV UR14, UR9 ;  /* 0x00000009000e7c82 */ /* 0x000fe20008000000 */
[----:B------:R-:W-:Y:S01]  /*1fd0*/  UIADD3 UR9, UR5, 0x4, URZ ;  /* 0x0000000405097890 */ /* 0x000fe2000fffe03f */
[----:B0-----:R-:W-:Y:S01]  /*1fe0*/  SHF.R.U32.HI R0, RZ, 0x7, R0 ;  /* 0x00000007ff007819 */ /* 0x001fe20000011600 */
        /* <DEDUP_REMOVED lines=63> */
[----:B-12---:R-:W-:Y:S01]  /*23e0*/  IMAD.U32 R2, RZ, RZ, UR12 ;  /* 0x0000000cff027e24 */ /* 0x006fe2000f8e00ff */
[----:B------:R-:W-:Y:S01]  /*23f0*/  UMOV UR9, 0x40000040 ;  /* 0x4000004000097882 */ /* 0x000fe20000000000 */
[----:B------:R-:W-:Y:S01]  /*2400*/  MOV R3, UR13 ;  /* 0x0000000d00037c02 */ /* 0x000fe20008000f00 */
        /* <DEDUP_REMOVED lines=44> */
.L_x_13850:
[----:B------:R-:W-:Y:S01]  /*26d0*/  ISETP.NE.AND P6, PT, R228, 0x1, PT ;  /* 0x00000001e400780c */ /* 0x000fe20003fc5270 */
[----:B------:R-:W-:Y:S01]  /*26e0*/  ULDC UR4, c[0x0][0xad0] ;  /* 0x0002b40000047ab9 */ /* 0x000fe20000000800 */
[----:B------:R-:W-:Y:S02]  /*26f0*/  VIADD R4, R213, UR60 ;  /* 0x0000003cd5047c36 */ /* 0x000fe40008000000 */
[----:B------:R-:W-:Y:S01]  /*2700*/  FMUL.FTZ R24, R24, UR4 ;  /* 0x0000000418187c20 */ /* 0x000fe20008410000 */
[----:B------:R-:W1:Y:S01]  /*2710*/  LDC R208, c[0x0][0x2f0] ;  /* 0x0000bc00ffd07b82 */ /* 0x000e620000000800 */
[----:B------:R-:W-:Y:S01]  /*2720*/  R2UR UR5, R212 ;  /* 0x00000000d40572ca */ /* 0x000fe200000e0000 */
[----:B------:R-:W-:Y:S01]  /*2730*/  FMUL.FTZ R25, R25, UR4 ;  /* 0x0000000419197c20 */ /* 0x000fe20008410000 */
[----:B------:R2:W3:Y:S01]  /*2740*/  MUFU.TANH R72, R24 ;  /* 0x0000001800487308 */ /* 0x0004e20000002400 */
[----:B------:R-:W-:Y:S01]  /*2750*/  FMUL.FTZ R32, R32, UR4 ;  /* 0x0000000420207c20 */ /* 0x000fe20008410000 */
[----:B------:R-:W-:Y:S01]  /*2760*/  FMUL.FTZ R33, R33, UR4 ;  /* 0x0000000421217c20 */ /* 0x000fe20008410000 */
[----:B------:R-:W-:Y:S01]  /*2770*/  FMUL.FTZ R28, R28, UR4 ;  /* 0x000000041c1c7c20 */ /* 0x000fe20008410000 */
[----:B------:R-:W-:Y:S01]  /*2780*/  FMUL.FTZ R36, R36, UR4 ;  /* 0x0000000424247c20 */ /* 0x000fe20008410000 */
[----:B------:R-:W4:Y:S01]  /*2790*/  LDC R207, c[0x0][0x288] ;  /* 0x0000a200ffcf7b82 */ /* 0x000f220000000800 */
[----:B------:R-:W-:Y:S01]  /*27a0*/  FMUL.FTZ R41, R41, UR4 ;  /* 0x0000000429297c20 */ /* 0x000fe20008410000 */
[----:B------:R-:W-:Y:S01]  /*27b0*/  FMUL.FTZ R44, R44, UR4 ;  /* 0x000000042c2c7c20 */ /* 0x000fe20008410000 */
[----:B------:R5:W0:Y:S01]  /*27c0*/  MUFU.TANH R73, R25 ;  /* 0x0000001900497308 */ /* 0x000a220000002400 */
[----:B------:R-:W-:Y:S01]  /*27d0*/  FMUL.FTZ R37, R37, UR4 ;  /* 0x0000000425257c20 */ /* 0x000fe20008410000 */
[----:B------:R-:W-:Y:S01]  /*27e0*/  FMUL.FTZ R45, R45, UR4 ;  /* 0x000000042d2d7c20 */ /* 0x000fe20008410000 */
[----:B------:R-:W-:Y:S01]  /*27f0*/  FMUL.FTZ R52, R52, UR4 ;  /* 0x0000000434347c20 */ /* 0x000fe20008410000 */
[----:B------:R-:W-:Y:S01]  /*2800*/  FMUL.FTZ R53, R53, UR4 ;  /* 0x0000000435357c20 */ /* 0x000fe20008410000 */
[----:B------:R-:W3:Y:S01]  /*2810*/  @P6 LDC R5, c[0x0][0x44c] ;  /* 0x00011300ff056b82 */ /* 0x000ee20000000800 */
[----:B------:R-:W-:Y:S01]  /*2820*/  FMUL.FTZ R29, R29, UR4 ;  /* 0x000000041d1d7c20 */ /* 0x000fe20008410000 */
[----:B------:R-:W-:Y:S01]  /*2830*/  FMUL.FTZ R48, R48, UR4 ;  /* 0x0000000430307c20 */ /* 0x000fe20008410000 */
[----:B------:R-:W0:Y:S01]  /*2840*/  MUFU.TANH R32, R32 ;  /* 0x0000002000207308 */ /* 0x000e220000002400 */
[----:B------:R-:W-:Y:S01]  /*2850*/  FMUL.FTZ R56, R56, UR4 ;  /* 0x0000000438387c20 */ /* 0x000fe20008410000 */
[----:B------:R-:W-:Y:S01]  /*2860*/  FMUL.FTZ R61, R61, UR4 ;  /* 0x000000043d3d7c20 */ /* 0x000fe20008410000 */
[----:B------:R-:W-:Y:S01]  /*2870*/  FMUL.FTZ R64, R64, UR4 ;  /* 0x0000000440407c20 */ /* 0x000fe20008410000 */
[----:B------:R-:W-:Y:S01]  /*2880*/  FMUL.FTZ R57, R57, UR4 ;  /* 0x0000000439397c20 */ /* 0x000fe20008410000 */
[----:B--2---:R-:W2:Y:S01]  /*2890*/  @P6 LDC R24, c[0x0][0x450] ;  /* 0x00011400ff186b82 */ /* 0x004ea20000000800 */
        /* <DEDUP_REMOVED lines=15> */
[----:B---3--:R-:W-:-:S04]  /*2990*/  @P6 IMAD.HI.U32 R5, R4, R5, RZ ;  /* 0x0000000504056227 */ /* 0x008fc800078e00ff */
[----:B------:R-:W-:Y:S01]  /*29a0*/  FMUL.FTZ R42, R42, UR4 ;  /* 0x000000042a2a7c20 */ /* 0x000fe20008410000 */
[----:B------:R-:W-:Y:S01]  /*29b0*/  FMUL.FTZ R43, R43, UR4 ;  /* 0x000000042b2b7c20 */ /* 0x000fe20008410000 */
[----:B------:R-:W3:Y:S01]  /*29c0*/  MUFU.TANH R36, R36 ;  /* 0x0000002400247308 */ /* 0x000ee20000002400 */
[----:B------:R-:W-:Y:S01]  /*29d0*/  FMUL.FTZ R46, R46, UR4 ;  /* 0x000000042e2e7c20 */ /* 0x000fe20008410000 */
[----:B------:R-:W-:Y:S01]  /*29e0*/  FMUL.FTZ R47, R47, UR4 ;  /* 0x000000042f2f7c20 */ /* 0x000fe20008410000 */
[----:B------:R-:W-:Y:S01]  /*29f0*/  FMUL.FTZ R50, R50, UR4 ;  /* 0x0000000432327c20 */ /* 0x000fe20008410000 */
[----:B------:R-:W-:Y:S01]  /*2a00*/  FMUL.FTZ R51, R51, UR4 ;  /* 0x0000000433337c20 */ /* 0x000fe20008410000 */
[----:B--2---:R-:W-:Y:S01]  /*2a10*/  @P6 SHF.R.U32.HI R4, RZ, R24, R5 ;  /* 0x00000018ff046219 */ /* 0x004fe20000011605 */
[----:B------:R-:W-:Y:S02]  /*2a20*/  IMAD.MOV.U32 R24, RZ, RZ, -0x60 ;  /* 0xffffffa0ff187424 */ /* 0x000fe400078e00ff */
[----:B------:R-:W-:Y:S01]  /*2a30*/  FMUL.FTZ R54, R54, UR4 ;  /* 0x0000000436367c20 */ /* 0x000fe20008410000 */
[----:B------:R-:W2:Y:S01]  /*2a40*/  MUFU.TANH R41, R41 ;  /* 0x0000002900297308 */ /* 0x000ea20000002400 */
[----:B------:R-:W-:Y:S01]  /*2a50*/  FMUL.FTZ R55, R55, UR4 ;  /* 0x0000000437377c20 */ /* 0x000fe20008410000 */
[----:B------:R-:W0:Y:S01]  /*2a60*/  SHFL.IDX PT, R21, R4, RZ, 0x1c1f ;  /* 0x001c1fff04157589 */ /* 0x000e2200000e0000 */
[----:B------:R-:W-:-:S02]  /*2a70*/  IMAD R5, R201, R24, 0x60 ;  /* 0x00000060c9057424 */ /* 0x000fc400078e0218 */
[----:B------:R-:W-:Y:S01]  /*2a80*/  FMUL.FTZ R58, R58, UR4 ;  /* 0x000000043a3a7c20 */ /* 0x000fe20008410000 */
[----:B------:R-:W-:Y:S01]  /*2a90*/  FMUL.FTZ R59, R59, UR4 ;  /* 0x000000043b3b7c20 */ /* 0x000fe20008410000 */
[----:B-----5:R5:W3:Y:S01]  /*2aa0*/  SHFL.IDX PT, R25, R4, 0x1, 0x1c1f ;  /* 0x003c1f0004197f89 */ /* 0x020ae200000e0000 */
[----:B-1----:R-:W-:Y:S01]  /*2ab0*/  IMAD R5, R208, UR5, R5 ;  /* 0x00000005d0057c24 */ /* 0x002fe2000f8e0205 */
[----:B------:R-:W1:Y:S01]  /*2ac0*/  MUFU.TANH R44, R44 ;  /* 0x0000002c002c7308 */ /* 0x000e620000002400 */
[----:B------:R-:W-:Y:S01]  /*2ad0*/  FMUL.FTZ R62, R62, UR4 ;  /* 0x000000043e3e7c20 */ /* 0x000fe20008410000 */
[----:B------:R-:W-:Y:S01]  /*2ae0*/  FMUL.FTZ R69, R69, UR4 ;  /* 0x0000000445457c20 */ /* 0x000fe20008410000 */
[----:B------:R-:W-:Y:S02]  /*2af0*/  IMAD R24, R214, -0x2, R5 ;  /* 0xfffffffed6187824 */ /* 0x000fe400078e0205 */
[----:B------:R-:W-:Y:S01]  /*2b00*/  FMUL.FTZ R63, R63, UR4 ;  /* 0x000000043f3f7c20 */ /* 0x000fe20008410000 */
[----:B------:R-:W-:Y:S01]  /*2b10*/  FMUL.FTZ R66, R66, UR4 ;  /* 0x0000000442427c20 */ /* 0x000fe20008410000 */
[----:B------:R-:W-:Y:S01]  /*2b20*/  FMUL.FTZ R67, R67, UR4 ;  /* 0x0000000443437c20 */ /* 0x000fe20008410000 */
[----:B------:R-:W-:Y:S01]  /*2b30*/  FMUL.FTZ R70, R70, UR4 ;  /* 0x0000000446467c20 */ /* 0x000fe20008410000 */
[----:B----4-:R-:W-:Y:S01]  /*2b40*/  IADD3 R5, R24, 0x1, -R207 ;  /* 0x0000000118057810 */ /* 0x010fe20007ffe8cf */
[----:B------:R-:W-:Y:S01]  /*2b50*/  MUFU.TANH R37, R37 ;  /* 0x0000002500257308 */ /* 0x000fe20000002400 */
[----:B------:R-:W-:Y:S01]  /*2b60*/  FMUL.FTZ R71, R71, UR4 ;  /* 0x0000000447477c20 */ /* 0x000fe20008410000 */
[----:B------:R-:W-:Y:S01]  /*2b70*/  ULDC UR5, c[0x0][0xa80] ;  /* 0x0002a00000057ab9 */ /* 0x000fe20000000800 */
[----:B------:R-:W-:-:S02]  /*2b80*/  UIADD3 UR10, UR6, 0x32440, URZ ;  /* 0x00032440060a7890 */ /* 0x000fc4000fffe03f */
[----:B------:R-:W-:Y:S02]  /*2b90*/  ULOP3.LUT UR7, UR7, 0x3000000, URZ, 0xfc, !UPT ;  /* 0x0300000007077892 */ /* 0x000fe4000f8efc3f */
[----:B------:R-:W-:Y:S01]  /*2ba0*/  UPRMT UR10, UR48, 0x654, UR10 ;  /* 0x00000654300a7896 */ /* 0x000fe2000800000a */
[----:B------:R-:W4:Y:S01]  /*2bb0*/  MUFU.TANH R45, R45 ;  /* 0x0000002d002d7308 */ /* 0x000f220000002400 */
[----:B0-----:R-:W-:Y:S01]  /*2bc0*/  VIADDMNMX R21, R21, R5, R24, PT ;  /* 0x0000000515157246 */ /* 0x001fe20003800118 */
[----:B------:R-:W-:Y:S01]  /*2bd0*/  UIMAD UR4, UR38, 0xc00, UR7 ;  /* 0x00000c00260478a4 */ /* 0x000fe2000f8e0207 */
[----:B------:R-:W-:Y:S02]  /*2be0*/  UMOV UR11, 0x40000040 ;  /* 0x40000040000b7882 */ /* 0x000fe40000000000 */
[C---:B------:R-:W-:Y:S02]  /*2bf0*/  ISETP.GT.AND P5, PT, R21.reuse, RZ, PT ;  /* 0x000000ff1500720c */ /* 0x040fe40003fa4270 */
[C---:B------:R-:W-:Y:S01]  /*2c00*/  ISETP.GT.AND P4, PT, R21.reuse, 0x1, PT ;  /* 0x000000011500780c */ /* 0x040fe20003f84270 */
[----:B------:R-:W0:Y:S01]  /*2c10*/  MUFU.TANH R52, R52 ;  /* 0x0000003400347308 */ /* 0x000e220000002400 */
[----:B-----5:R-:W-:Y:S01]  /*2c20*/  FSEL R4, R72, -INF , P5 ;  /* 0xff80000048047808 */ /* 0x020fe20002800000 */
[----:B------:R-:W-:Y:S01]  /*2c30*/  SYNCS.ARRIVE.TRANS64.RED.A1T0 RZ, [UR10], RZ ;  /* 0x000000ffffff79a7 */ /* 0x000fe2000810040a */
[C---:B------:R-:W-:Y:S01]  /*2c40*/  ISETP.GT.AND P2, PT, R21.reuse, 0x10, PT ;  /* 0x000000101500780c */ /* 0x040fe20003f44270 */
[----:B------:R-:W-:Y:S01]  /*2c50*/  UMOV UR10, UR4 ;  /* 0x00000004000a7c82 */ /* 0x000fe20008000000 */
[----:B------:R-:W-:-:S02]  /*2c60*/  ISETP.GT.AND P5, PT, R21, 0x11, PT ;  /* 0x000000111500780c */ /* 0x000fc40003fa4270 */
[----:B---3--:R-:W-:Y:S01]  /*2c70*/  VIADDMNMX R25, R25, R5, R24, PT ;  /* 0x0000000519197246 */ /* 0x008fe20003800118 */
[----:B------:R-:W3:Y:S01]  /*2c80*/  MUFU.TANH R53, R53 ;  /* 0x0000003500357308 */ /* 0x000ee20000002400 */
[----:B------:R-:W-:Y:S02]  /*2c90*/  ISETP.GT.AND P3, PT, R21, 0x8, PT ;  /* 0x000000081500780c */ /* 0x000fe40003f64270 */
[----:B------:R-:W-:Y:S02]  /*2ca0*/  FSEL R24, R73, -INF , P4 ;  /* 0xff80000049187808 */ /* 0x000fe40002000000 */
[----:B------:R-:W-:Y:S02]  /*2cb0*/  ISETP.GT.AND P4, PT, R21, 0x18, PT ;  /* 0x000000181500780c */ /* 0x000fe40003f84270 */
[----:B------:R-:W-:Y:S01]  /*2cc0*/  FSEL R171, R32, -INF , P2 ;  /* 0xff80000020ab7808 */ /* 0x000fe20001000000 */
[----:B------:R-:W-:Y:S01]  /*2cd0*/  MUFU.TANH R29, R29 ;  /* 0x0000001d001d7308 */ /* 0x000fe20000002400 */
[----:B------:R-:W-:-:S02]  /*2ce0*/  FSEL R172, R33, -INF , P5 ;  /* 0xff80000021ac7808 */ /* 0x000fc40002800000 */
[C---:B------:R-:W-:Y:S02]  /*2cf0*/  ISETP.GT.AND P2, PT, R21.reuse, 0x21, PT ;  /* 0x000000211500780c */ /* 0x040fe40003f44270 */
[C---:B------:R-:W-:Y:S02]  /*2d00*/  ISETP.GT.AND P5, PT, R21.reuse, 0x28, PT ;  /* 0x000000281500780c */ /* 0x040fe40003fa4270 */
[----:B------:R-:W-:Y:S01]  /*2d10*/  FSEL R173, R36, -INF , P4 ;  /* 0xff80000024ad7808 */ /* 0x000fe20002000000 */
[----:B------:R-:W-:Y:S01]  /*2d20*/  MUFU.TANH R48, R48 ;  /* 0x0000003000307308 */ /* 0x000fe20000002400 */
[----:B------:R-:W-:Y:S02]  /*2d30*/  ISETP.GT.AND P4, PT, R21, 0x29, PT ;  /* 0x000000291500780c */ /* 0x000fe40003f84270 */
[----:B--2---:R-:W-:Y:S02]  /*2d40*/  FSEL R181, R41, -INF , P2 ;  /* 0xff80000029b57808 */ /* 0x004fe40001000000 */
[----:B-1----:R-:W-:-:S02]  /*2d50*/  FSEL R183, R44, -INF , P5 ;  /* 0xff8000002cb77808 */ /* 0x002fc40002800000 */
[C---:B------:R-:W-:Y:S01]  /*2d60*/  ISETP.GT.AND P2, PT, R21.reuse, 0x38, PT ;  /* 0x000000381500780c */ /* 0x040fe20003f44270 */
[----:B------:R-:W1:Y:S01]  /*2d70*/  MUFU.TANH R56, R56 ;  /* 0x0000003800387308 */ /* 0x000e620000002400 */
[C---:B------:R-:W-:Y:S02]  /*2d80*/  ISETP.GT.AND P5, PT, R21.reuse, 0x39, PT ;  /* 0x000000391500780c */ /* 0x040fe40003fa4270 */
[----:B------:R-:W-:Y:S02]  /*2d90*/  ISETP.GT.AND P1, PT, R21, 0x9, PT ;  /* 0x000000091500780c */ /* 0x000fe40003f24270 */
[----:B------:R-:W-:Y:S02]  /*2da0*/  FMNMX.FTZ R5, R4, R24, !PT ;  /* 0x0000001804057209 */ /* 0x000fe40007810000 */
[----:B----4-:R-:W-:Y:S01]  /*2db0*/  FSEL R185, R45, -INF , P4 ;  /* 0xff8000002db97808 */ /* 0x010fe20002000000 */
[----:B------:R-:W2:Y:S01]  /*2dc0*/  MUFU.TANH R61, R61 ;  /* 0x0000003d003d7308 */ /* 0x000ea20000002400 */
[----:B------:R-:W-:-:S02]  /*2dd0*/  ISETP.GT.AND P4, PT, R21, 0x40, PT ;  /* 0x000000401500780c */ /* 0x000fc40003f84270 */
[----:B0-----:R-:W-:Y:S02]  /*2de0*/  FSEL R204, R52, -INF , P2 ;  /* 0xff80000034cc7808 */ /* 0x001fe40001000000 */
[----:B---3--:R-:W-:Y:S02]  /*2df0*/  FSEL R206, R53, -INF , P5 ;  /* 0xff80000035ce7808 */ /* 0x008fe40002800000 */
[C---:B------:R-:W-:Y:S01]  /*2e00*/  ISETP.GT.AND P2, PT, R21.reuse, 0x49, PT ;  /* 0x000000491500780c */ /* 0x040fe20003f44270 */
[----:B------:R-:W0:Y:S01]  /*2e10*/  MUFU.TANH R64, R64 ;  /* 0x0000004000407308 */ /* 0x000e220000002400 */
[C---:B------:R-:W-:Y:S02]  /*2e20*/  ISETP.GT.AND P5, PT, R21.reuse, 0x50, PT ;  /* 0x000000501500780c */ /* 0x040fe40003fa4270 */
[----:B-1----:R-:W-:Y:S02]  /*2e30*/  FSEL R195, R56, -INF , P4 ;  /* 0xff80000038c37808 */ /* 0x002fe40002000000 */
[----:B------:R-:W-:-:S03]  /*2e40*/  ISETP.GT.AND P4, PT, R21, 0x51, PT ;  /* 0x000000511500780c */ /* 0x000fc60003f84270 */
[----:B------:R-:W-:Y:S01]  /*2e50*/  MUFU.TANH R57, R57 ;  /* 0x0000003900397308 */ /* 0x000fe20000002400 */
[----:B--2---:R-:W-:Y:S02]  /*2e60*/  FSEL R192, R61, -INF , P2 ;  /* 0xff8000003dc07808 */ /* 0x004fe40001000000 */
[----:B------:R-:W-:-:S05]  /*2e70*/  ISETP.GT.AND P2, PT, R25, RZ, PT ;  /* 0x000000ff1900720c */ /* 0x000fca0003f44270 */
[----:B------:R1:W-:Y:S01]  /*2e80*/  MUFU.TANH R74, R26 ;  /* 0x0000001a004a7308 */ /* 0x0003e20000002400 */
[----:B0-----:R-:W-:Y:S02]  /*2e90*/  FSEL R161, R64, -INF , P5 ;  /* 0xff80000040a17808 */ /* 0x001fe40002800000 */
[----:B------:R-:W-:-:S05]  /*2ea0*/  ISETP.GT.AND P5, PT, R25, 0x1, PT ;  /* 0x000000011900780c */ /* 0x000fca0003fa4270 */
[----:B------:R-:W0:Y:S01]  /*2eb0*/  MUFU.TANH R65, R65 ;  /* 0x0000004100417308 */ /* 0x000e220000002400 */
[----:B-1----:R-:W-:Y:S02]  /*2ec0*/  FSEL R26, R28, -INF , P3 ;  /* 0xff8000001c1a7808 */ /* 0x002fe40001800000 */
[----:B------:R-:W-:Y:S02]  /*2ed0*/  ISETP.GT.AND P3, PT, R21, 0x19, PT ;  /* 0x000000191500780c */ /* 0x000fe40003f64270 */
[----:B------:R-:W-:Y:S02]  /*2ee0*/  FSEL R28, R29, -INF , P1 ;  /* 0xff8000001d1c7808 */ /* 0x000fe40000800000 */
[----:B------:R-:W-:Y:S01]  /*2ef0*/  FSEL R174, R37, -INF , P3 ;  /* 0xff80000025ae7808 */ /* 0x000fe20001800000 */
[----:B------:R1:W2:Y:S01]  /*2f00*/  MUFU.TANH R75, R27 ;  /* 0x0000001b004b7308 */ /* 0x0002a20000002400 */
[----:B------:R-:W-:Y:S02]  /*2f10*/  ISETP.GT.AND P3, PT, R21, 0x30, PT ;  /* 0x000000301500780c */ /* 0x000fe40003f64270 */
[----:B------:R-:W-:-:S02]  /*2f20*/  FMNMX.FTZ R5, R26, R5, !PT ;  /* 0x000000051a057209 */ /* 0x000fc40007810000 */
[----:B------:R-:W-:Y:S02]  /*2f30*/  FSEL R202, R48, -INF , P3 ;  /* 0xff80000030ca7808 */ /* 0x000fe40001800000 */
[----:B------:R-:W-:Y:S01]  /*2f40*/  ISETP.GT.AND P3, PT, R21, 0x41, PT ;  /* 0x000000411500780c */ /* 0x000fe20003f64270 */
[----:B------:R-:W3:Y:S01]  /*2f50*/  MUFU.TANH R68, R68 ;  /* 0x0000004400447308 */ /* 0x000ee20000002400 */
[----:B0-----:R-:W-:Y:S02]  /*2f60*/  FSEL R162, R65, -INF , P4 ;  /* 0xff80000041a27808 */ /* 0x001fe40002000000 */
[----:B------:R-:W-:Y:S02]  /*2f70*/  FSEL R187, R57, -INF , P3 ;  /* 0xff80000039bb7808 */ /* 0x000fe40001800000 */
[----:B------:R-:W-:Y:S02]  /*2f80*/  ISETP.GT.AND P3, PT, R21, 0x58, PT ;  /* 0x000000581500780c */ /* 0x000fe40003f64270 */
[----:B------:R-:W-:Y:S01]  /*2f90*/  ISETP.GT.AND P4, PT, R25, 0x8, PT ;  /* 0x000000081900780c */ /* 0x000fe20003f84270 */
[----:B------:R0:W4:Y:S01]  /*2fa0*/  MUFU.TANH R76, R30 ;  /* 0x0000001e004c7308 */ /* 0x0001220000002400 */
[----:B-1----:R-:W-:-:S02]  /*2fb0*/  FSEL R27, R74, -INF , P2 ;  /* 0xff8000004a1b7808 */ /* 0x002fc40001000000 */
[----:B--2---:R-:W-:Y:S02]  /*2fc0*/  FSEL R29, R75, -INF , P5 ;  /* 0xff8000004b1d7808 */ /* 0x004fe40002800000 */
[----:B------:R-:W-:Y:S02]  /*2fd0*/  ISETP.GT.AND P1, PT, R21, 0x20, PT ;  /* 0x000000201500780c */ /* 0x000fe40003f24270 */
[----:B------:R-:W-:Y:S01]  /*2fe0*/  ISETP.GT.AND P2, PT, R25, 0x10, PT ;  /* 0x000000101900780c */ /* 0x000fe20003f44270 */
[----:B------:R4:W1:Y:S01]  /*2ff0*/  MUFU.TANH R77, R31 ;  /* 0x0000001f004d7308 */ /* 0x0008620000002400 */
[----:B0-----:R-:W-:Y:S02]  /*3000*/  FMNMX.FTZ R30, R28, R5, !PT ;  /* 0x000000051c1e7209 */ /* 0x001fe40007810000 */
[----:B---3--:R-:W-:Y:S02]  /*3010*/  FSEL R163, R68, -INF , P3 ;  /* 0xff80000044a37808 */ /* 0x008fe40001800000 */
[----:B------:R-:W-:-:S02]  /*3020*/  FMNMX.FTZ R5, R171, R30, !PT ;  /* 0x0000001eab057209 */ /* 0x000fc40007810000 */
[----:B------:R-:W-:Y:S01]  /*3030*/  ISETP.GT.AND P3, PT, R25, 0x9, PT ;  /* 0x000000091900780c */ /* 0x000fe20003f64270 */
[----:B------:R-:W0:Y:S01]  /*3040*/  MUFU.TANH R40, R40 ;  /* 0x0000002800287308 */ /* 0x000e220000002400 */
[----:B------:R-:W-:Y:S02]  /*3050*/  FMNMX.FTZ R32, R172, R5, !PT ;  /* 0x00000005ac207209 */ /* 0x000fe40007810000 */
[----:B----4-:R-:W-:Y:S02]  /*3060*/  FSEL R31, R76, -INF , P4 ;  /* 0xff8000004c1f7808 */ /* 0x010fe40002000000 */
[----:B------:R-:W-:Y:S02]  /*3070*/  FMNMX.FTZ R30, R27, R29, !PT ;  /* 0x0000001d1b1e7209 */ /* 0x000fe40007810000 */
[----:B------:R-:W-:Y:S01]  /*3080*/  FMNMX.FTZ R5, R173, R32, !PT ;  /* 0x00000020ad057209 */ /* 0x000fe20007810000 */
[----:B------:R-:W2:Y:S01]  /*3090*/  MUFU.TANH R34, R34 ;  /* 0x0000002200227308 */ /* 0x000ea20000002400 */
[----:B-1----:R-:W-:-:S02]  /*30a0*/  FSEL R33, R77, -INF , P3 ;  /* 0xff8000004d217808 */ /* 0x002fc40001800000 */
[----:B------:R-:W-:Y:S02]  /*30b0*/  FMNMX.FTZ R30, R31, R30, !PT ;  /* 0x0000001e1f1e7209 */ /* 0x000fe40007810000 */
[----:B------:R-:W-:Y:S02]  /*30c0*/  FMNMX.FTZ R32, R174, R5, !PT ;  /* 0x00000005ae207209 */ /* 0x000fe40007810000 */
[----:B------:R-:W-:Y:S01]  /*30d0*/  ISETP.GT.AND P4, PT, R25, 0x11, PT ;  /* 0x000000111900780c */ /* 0x000fe20003f84270 */
[----:B------:R-:W1:Y:S01]  /*30e0*/  MUFU.TANH R35, R35 ;  /* 0x0000002300237308 */ /* 0x000e620000002400 */
[----:B0-----:R-:W-:Y:S02]  /*30f0*/  FSEL R179, R40, -INF , P1 ;  /* 0xff80000028b37808 */ /* 0x001fe40000800000 */
[----:B------:R-:W-:Y:S02]  /*3100*/  FMNMX.FTZ R30, R33, R30, !PT ;  /* 0x0000001e211e7209 */ /* 0x000fe40007810000 */
[----:B------:R-:W-:-:S02]  /*3110*/  FMNMX.FTZ R32, R179, R32, !PT ;  /* 0x00000020b3207209 */ /* 0x000fc40007810000 */
[----:B------:R-:W-:Y:S01]  /*3120*/  ISETP.GT.AND P1, PT, R21, 0x31, PT ;  /* 0x000000311500780c */ /* 0x000fe20003f24270 */
[----:B------:R-:W0:Y:S01]  /*3130*/  MUFU.TANH R38, R38 ;  /* 0x0000002600267308 */ /* 0x000e220000002400 */
[----:B--2---:R-:W-:Y:S02]  /*3140*/  FSEL R175, R34, -INF , P2 ;  /* 0xff80000022af7808 */ /* 0x004fe40001000000 */
[----:B------:R-:W-:Y:S02]  /*3150*/  ISETP.GT.AND P3, PT, R25, 0x18, PT ;  /* 0x000000181900780c */ /* 0x000fe40003f64270 */
[----:B------:R-:W-:Y:S02]  /*3160*/  FMNMX.FTZ R5, R175, R30, !PT ;  /* 0x0000001eaf057209 */ /* 0x000fe40007810000 */
[----:B------:R-:W-:Y:S01]  /*3170*/  FMNMX.FTZ R32, R181, R32, !PT ;  /* 0x00000020b5207209 */ /* 0x000fe20007810000 */
[----:B------:R-:W2:Y:S01]  /*3180*/  MUFU.TANH R49, R49 ;  /* 0x0000003100317308 */ /* 0x000ea20000002400 */
[----:B-1----:R-:W-:-:S02]  /*3190*/  FSEL R176, R35, -INF , P4 ;  /* 0xff80000023b07808 */ /* 0x002fc40002000000 */
[----:B------:R-:W-:Y:S02]  /*31a0*/  ISETP.GT.AND P2, PT, R25, 0x19, PT ;  /* 0x000000191900780c */ /* 0x000fe40003f44270 */
[----:B------:R-:W-:Y:S02]  /*31b0*/  FMNMX.FTZ R30, R176, R5, !PT ;  /* 0x00000005b01e7209 */ /* 0x000fe40007810000 */
[----:B------:R-:W-:Y:S01]  /*31c0*/  FMNMX.FTZ R32, R183, R32, !PT ;  /* 0x00000020b7207209 */ /* 0x000fe20007810000 */
[----:B------:R-:W1:Y:S01]  /*31d0*/  MUFU.TANH R39, R39 ;  /* 0x0000002700277308 */ /* 0x000e620000002400 */
[----:B0-----:R-:W-:Y:S02]  /*31e0*/  FSEL R177, R38, -INF , P3 ;  /* 0xff80000026b17808 */ /* 0x001fe40001800000 */
[----:B------:R-:W-:Y:S02]  /*31f0*/  ISETP.GT.AND P4, PT, R25, 0x20, PT ;  /* 0x000000201900780c */ /* 0x000fe40003f84270 */
[----:B------:R-:W-:-:S02]  /*3200*/  FMNMX.FTZ R5, R177, R30, !PT ;  /* 0x0000001eb1057209 */ /* 0x000fc40007810000 */
[----:B------:R-:W-:Y:S01]  /*3210*/  ISETP.GT.AND P3, PT, R25, 0x21, PT ;  /* 0x000000211900780c */ /* 0x000fe20003f64270 */
[----:B------:R-:W0:Y:S01]  /*3220*/  MUFU.TANH R60, R60 ;  /* 0x0000003c003c7308 */ /* 0x000e220000002400 */
[----:B--2---:R-:W-:Y:S02]  /*3230*/  FSEL R203, R49, -INF , P1 ;  /* 0xff80000031cb7808 */ /* 0x004fe40000800000 */
[----:B------:R-:W-:-:S05]  /*3240*/  ISETP.GT.AND P1, PT, R21, 0x48, PT ;  /* 0x000000481500780c */ /* 0x000fca0003f24270 */
[----:B------:R-:W2:Y:S01]  /*3250*/  MUFU.TANH R42, R42 ;  /* 0x0000002a002a7308 */ /* 0x000ea20000002400 */
[----:B-1----:R-:W-:Y:S02]  /*3260*/  FSEL R178, R39, -INF , P2 ;  /* 0xff80000027b27808 */ /* 0x002fe40001000000 */
[----:B------:R-:W-:Y:S02]  /*3270*/  ISETP.GT.AND P2, PT, R25, 0x28, PT ;  /* 0x000000281900780c */ /* 0x000fe40003f44270 */
[----:B------:R-:W-:-:S03]  /*3280*/  FMNMX.FTZ R5, R178, R5, !PT ;  /* 0x00000005b2057209 */ /* 0x000fc60007810000 */
[----:B------:R-:W1:Y:S01]  /*3290*/  MUFU.TANH R43, R43 ;  /* 0x0000002b002b7308 */ /* 0x000e620000002400 */
[----:B0-----:R-:W-:Y:S02]  /*32a0*/  FSEL R190, R60, -INF , P1 ;  /* 0xff8000003cbe7808 */ /* 0x001fe40000800000 */
[----:B------:R-:W-:Y:S02]  /*32b0*/  ISETP.GT.AND P1, PT, R21, 0x59, PT ;  /* 0x000000591500780c */ /* 0x000fe40003f24270 */
[----:B------:R-:W-:-:S03]  /*32c0*/  FMNMX.FTZ R21, R185, R32, !PT ;  /* 0x00000020b9157209 */ /* 0x000fc60007810000 */
[----:B------:R-:W0:Y:S01]  /*32d0*/  MUFU.TANH R46, R46 ;  /* 0x0000002e002e7308 */ /* 0x000e220000002400 */
[----:B--2---:R-:W-:Y:S02]  /*32e0*/  FSEL R180, R42, -INF , P4 ;  /* 0xff8000002ab47808 */ /* 0x004fe40002000000 */
[----:B------:R-:W-:Y:S02]  /*32f0*/  FMNMX.FTZ R30, R202, R21, !PT ;  /* 0x00000015ca1e7209 */ /* 0x000fe40007810000 */
[----:B------:R-:W-:Y:S02]  /*3300*/  FMNMX.FTZ R5, R180, R5, !PT ;  /* 0x00000005b4057209 */ /* 0x000fe40007810000 */
[----:B------:R-:W-:Y:S01]  /*3310*/  FMNMX.FTZ R21, R203, R30, !PT ;  /* 0x0000001ecb157209 */ /* 0x000fe20007810000 */
[----:B------:R-:W2:Y:S01]  /*3320*/  MUFU.TANH R47, R47 ;  /* 0x0000002f002f7308 */ /* 0x000ea20000002400 */
[----:B-1----:R-:W-:Y:S02]  /*3330*/  FSEL R182, R43, -INF , P3 ;  /* 0xff8000002bb67808 */ /* 0x002fe40001800000 */
[----:B------:R-:W-:-:S02]  /*3340*/  ISETP.GT.AND P4, PT, R25, 0x29, PT ;  /* 0x000000291900780c */ /* 0x000fc40003f84270 */
[----:B------:R-:W-:Y:S02]  /*3350*/  FMNMX.FTZ R5, R182, R5, !PT ;  /* 0x00000005b6057209 */ /* 0x000fe40007810000 */
[----:B------:R-:W-:Y:S01]  /*3360*/  FMNMX.FTZ R21, R204, R21, !PT ;  /* 0x00000015cc157209 */ /* 0x000fe20007810000 */
[----:B------:R-:W1:Y:S01]  /*3370*/  MUFU.TANH R50, R50 ;  /* 0x0000003200327308 */ /* 0x000e620000002400 */
[----:B0-----:R-:W-:Y:S02]  /*3380*/  FSEL R184, R46, -INF , P2 ;  /* 0xff8000002eb87808 */ /* 0x001fe40001000000 */
[----:B------:R-:W-:Y:S02]  /*3390*/  ISETP.GT.AND P3, PT, R25, 0x30, PT ;  /* 0x000000301900780c */ /* 0x000fe40003f64270 */
[----:B------:R-:W-:Y:S02]  /*33a0*/  FMNMX.FTZ R5, R184, R5, !PT ;  /* 0x00000005b8057209 */ /* 0x000fe40007810000 */
[----:B------:R-:W-:Y:S01]  /*33b0*/  FMNMX.FTZ R30, R206, R21, !PT ;  /* 0x00000015ce1e7209 */ /* 0x000fe20007810000 */
[----:B------:R-:W0:Y:S01]  /*33c0*/  MUFU.TANH R51, R51 ;  /* 0x0000003300337308 */ /* 0x000e220000002400 */
[----:B--2---:R-:W-:-:S02]  /*33d0*/  FSEL R186, R47, -INF , P4 ;  /* 0xff8000002fba7808 */ /* 0x004fc40002000000 */
[----:B------:R-:W-:Y:S02]  /*33e0*/  ISETP.GT.AND P2, PT, R25, 0x31, PT ;  /* 0x000000311900780c */ /* 0x000fe40003f44270 */
[----:B------:R-:W-:Y:S02]  /*33f0*/  FMNMX.FTZ R5, R186, R5, !PT ;  /* 0x00000005ba057209 */ /* 0x000fe40007810000 */
[----:B------:R-:W-:Y:S01]  /*3400*/  FMNMX.FTZ R32, R195, R30, !PT ;  /* 0x0000001ec3207209 */ /* 0x000fe20007810000 */
[----:B------:R-:W2:Y:S01]  /*3410*/  MUFU.TANH R54, R54 ;  /* 0x0000003600367308 */ /* 0x000ea20000002400 */
[----:B-1----:R-:W-:Y:S02]  /*3420*/  FSEL R196, R50, -INF , P3 ;  /* 0xff80000032c47808 */ /* 0x002fe40001800000 */
[----:B------:R-:W-:Y:S02]  /*3430*/  ISETP.GT.AND P4, PT, R25, 0x38, PT ;  /* 0x000000381900780c */ /* 0x000fe40003f84270 */
[----:B------:R-:W-:-:S02]  /*3440*/  FMNMX.FTZ R30, R196, R5, !PT ;  /* 0x00000005c41e7209 */ /* 0x000fc40007810000 */
[----:B------:R-:W-:Y:S01]  /*3450*/  ISETP.GT.AND P3, PT, R25, 0x39, PT ;  /* 0x000000391900780c */ /* 0x000fe20003f64270 */
[----:B------:R-:W1:Y:S01]  /*3460*/  MUFU.TANH R55, R55 ;  /* 0x0000003700377308 */ /* 0x000e620000002400 */
[----:B0-----:R-:W-:Y:S02]  /*3470*/  FSEL R197, R51, -INF , P2 ;  /* 0xff80000033c57808 */ /* 0x001fe40001000000 */
[----:B------:R-:W-:Y:S02]  /*3480*/  FMNMX.FTZ R21, R187, R32, !PT ;  /* 0x00000020bb157209 */ /* 0x000fe40007810000 */
[----:B------:R-:W-:Y:S02]  /*3490*/  FMNMX.FTZ R5, R197, R30, !PT ;  /* 0x0000001ec5057209 */ /* 0x000fe40007810000 */
[----:B------:R-:W-:Y:S01]  /*34a0*/  ISETP.GT.AND P2, PT, R25, 0x40, PT ;  /* 0x000000401900780c */ /* 0x000fe20003f44270 */
[----:B------:R-:W0:Y:S01]  /*34b0*/  MUFU.TANH R58, R58 ;  /* 0x0000003a003a7308 */ /* 0x000e220000002400 */
[----:B--2---:R-:W-:-:S02]  /*34c0*/  FSEL R198, R54, -INF , P4 ;  /* 0xff80000036c67808 */ /* 0x004fc40002000000 */
[----:B------:R-:W-:Y:S02]  /*34d0*/  FMNMX.FTZ R21, R190, R21, !PT ;  /* 0x00000015be157209 */ /* 0x000fe40007810000 */
[----:B------:R-:W-:Y:S02]  /*34e0*/  FMNMX.FTZ R30, R198, R5, !PT ;  /* 0x00000005c61e7209 */ /* 0x000fe40007810000 */
[----:B------:R-:W-:Y:S01]  /*34f0*/  ISETP.GT.AND P4, PT, R25, 0x41, PT ;  /* 0x000000411900780c */ /* 0x000fe20003f84270 */
[----:B------:R-:W2:Y:S01]  /*3500*/  MUFU.TANH R59, R59 ;  /* 0x0000003b003b7308 */ /* 0x000ea20000002400 */
[----:B-1----:R-:W-:Y:S02]  /*3510*/  FSEL R199, R55, -INF , P3 ;  /* 0xff80000037c77808 */ /* 0x002fe40001800000 */
[----:B------:R-:W-:Y:S02]  /*3520*/  FMNMX.FTZ R32, R192, R21, !PT ;  /* 0x00000015c0207209 */ /* 0x000fe40007810000 */
        /* <DEDUP_REMOVED lines=11> */
[----:B------:R-:W-:Y:S01]  /*35e0*/  FMNMX.FTZ R5, R163, R32, !PT ;  /* 0x00000020a3057209 */ /* 0x000fe20007810000 */
[----:B------:R-:W2:Y:S01]  /*35f0*/  MUFU.TANH R63, R63 ;  /* 0x0000003f003f7308 */ /* 0x000ea20000002400 */
[----:B-1----:R-:W-:-:S04]  /*3600*/  FSEL R191, R62, -INF , P3 ;  /* 0xff8000003ebf7808 */ /* 0x002fc80001800000 */
[----:B------:R-:W-:-:S03]  /*3610*/  FMNMX.FTZ R30, R191, R30, !PT ;  /* 0x0000001ebf1e7209 */ /* 0x000fc60007810000 */
[----:B------:R-:W1:Y:S01]  /*3620*/  MUFU.TANH R66, R66 ;  /* 0x0000004200427308 */ /* 0x000e620000002400 */
[----:B0-----:R-:W-:Y:S01]  /*3630*/  FSEL R164, R69, -INF , P1 ;  /* 0xff80000045a47808 */ /* 0x001fe20000800000 */
[----:B------:R0:W-:Y:S01]  /*3640*/  BAR.SYNC.DEFER_BLOCKING R209, 0x100 ;  /* 0x000400d10000751d */ /* 0x0001e20000010000 */
[----:B------:R-:W-:Y:S02]  /*3650*/  ISETP.GT.AND P1, PT, R25, 0x50, PT ;  /* 0x000000501900780c */ /* 0x000fe40003f24270 */
[----:B------:R-:W-:-:S03]  /*3660*/  FMNMX.FTZ R21, R164, R5, !PT ;  /* 0x00000005a4157209 */ /* 0x000fc60007810000 */
[----:B------:R-:W3:Y:S01]  /*3670*/  MUFU.TANH R67, R67 ;  /* 0x0000004300437308 */ /* 0x000ee20000002400 */
[----:B--2---:R-:W-:Y:S01]  /*3680*/  FSEL R193, R63, -INF , P2 ;  /* 0xff8000003fc17808 */ /* 0x004fe20001000000 */
[----:B------:R-:W2:Y:S01]  /*3690*/  SHFL.BFLY PT, R32, R21, 0x2, 0x1f ;  /* 0x0c401f0015207f89 */ /* 0x000ea200000e0000 */
[----:B------:R-:W-:Y:S02]  /*36a0*/  ISETP.GT.AND P2, PT, R25, 0x51, PT ;  /* 0x000000511900780c */ /* 0x000fe40003f44270 */
[----:B------:R-:W-:-:S03]  /*36b0*/  FMNMX.FTZ R30, R193, R30, !PT ;  /* 0x0000001ec11e7209 */ /* 0x000fc60007810000 */
[----:B------:R-:W4:Y:S01]  /*36c0*/  MUFU.TANH R70, R70 ;  /* 0x0000004600467308 */ /* 0x000f220000002400 */
[----:B-1----:R-:W-:Y:S02]  /*36d0*/  FSEL R165, R66, -INF , P1 ;  /* 0xff80000042a57808 */ /* 0x002fe40000800000 */
[----:B------:R-:W-:Y:S02]  /*36e0*/  ISETP.GT.AND P1, PT, R25, 0x58, PT ;  /* 0x000000581900780c */ /* 0x000fe40003f24270 */
[----:B------:R-:W-:-:S03]  /*36f0*/  FMNMX.FTZ R5, R165, R30, !PT ;  /* 0x0000001ea5057209 */ /* 0x000fc60007810000 */
[----:B------:R-:W1:Y:S01]  /*3700*/  MUFU.TANH R71, R71 ;  /* 0x0000004700477308 */ /* 0x000e620000002400 */
[----:B---3--:R-:W-:Y:S02]  /*3710*/  FSEL R166, R67, -INF , P2 ;  /* 0xff80000043a67808 */ /* 0x008fe40001000000 */
[----:B------:R-:W-:Y:S02]  /*3720*/  ISETP.GT.AND P2, PT, R25, 0x59, PT ;  /* 0x000000591900780c */ /* 0x000fe40003f44270 */
[----:B------:R-:W-:Y:S02]  /*3730*/  FMNMX.FTZ R30, R166, R5, !PT ;  /* 0x00000005a61e7209 */ /* 0x000fe40007810000 */
[----:B----4-:R-:W-:Y:S02]  /*3740*/  FSEL R167, R70, -INF , P1 ;  /* 0xff80000046a77808 */ /* 0x010fe40000800000 */
[----:B--2---:R-:W-:Y:S02]  /*3750*/  FMNMX.FTZ R32, R21, R32, !PT ;  /* 0x0000002015207209 */ /* 0x004fe40007810000 */
[----:B------:R-:W-:-:S03]  /*3760*/  FMNMX.FTZ R5, R167, R30, !PT ;  /* 0x0000001ea7057209 */ /* 0x000fc60007810000 */
[----:B------:R-:W2:Y:S01]  /*3770*/  SHFL.BFLY PT, R205, R32, 0x1, 0x1f ;  /* 0x0c201f0020cd7f89 */ /* 0x000ea200000e0000 */
[----:B-1----:R-:W-:-:S04]  /*3780*/  FSEL R168, R71, -INF , P2 ;  /* 0xff80000047a87808 */ /* 0x002fc80001000000 */
[----:B------:R-:W-:-:S05]  /*3790*/  FMNMX.FTZ R5, R168, R5, !PT ;  /* 0x00000005a8057209 */ /* 0x000fca0007810000 */
[----:B------:R-:W1:Y:S01]  /*37a0*/  SHFL.BFLY PT, R30, R5, 0x2, 0x1f ;  /* 0x0c401f00051e7f89 */ /* 0x000e6200000e0000 */
[----:B--2---:R-:W-:-:S04]  /*37b0*/  FMNMX.FTZ R205, R32, R205, !PT ;  /* 0x000000cd20cd7209 */ /* 0x004fc80007810000 */
[C---:B------:R-:W-:Y:S01]  /*37c0*/  FSETP.NEU.FTZ.AND P1, PT, R205.reuse, -INF , PT ;  /* 0xff800000cd00780b */ /* 0x040fe20003f3d000 */
[----:B------:R-:W-:Y:S01]  /*37d0*/  FMUL.FTZ R169, R205, UR5 ;  /* 0x00000005cda97c20 */ /* 0x000fe20008410000 */
[----:B-1----:R-:W-:-:S04]  /*37e0*/  FMNMX.FTZ R30, R5, R30, !PT ;  /* 0x0000001e051e7209 */ /* 0x002fc80007810000 */
        /* <DEDUP_REMOVED lines=20> */
[--C-:B------:R-:W-:Y:S01]  /*3930*/  FFMA.FTZ R195, R195, UR5, -R169.reuse ;  /* 0x00000005c3c37c23 */ /* 0x100fe200080108a9 */
[--C-:B------:R-:W-:Y:S01]  /*3940*/  FFMA.FTZ R187, R187, UR5, -R169.reuse ;  /* 0x00000005bbbb7c23 */ /* 0x100fe200080108a9 */
[--C-:B------:R-:W-:Y:S01]  /*3950*/  FFMA.FTZ R190, R190, UR5, -R169.reuse ;  /* 0x00000005bebe7c23 */ /* 0x100fe200080108a9 */
[--C-:B------:R-:W-:Y:S01]  /*3960*/  FFMA.FTZ R192, R192, UR5, -R169.reuse ;  /* 0x00000005c0c07c23 */ /* 0x100fe200080108a9 */
[----:B-1----:R-:W-:Y:S01]  /*3970*/  FMNMX.FTZ R189, R30, R189, !PT ;  /* 0x000000bd1ebd7209 */ /* 0x002fe20007810000 */
[----:B------:R-:W-:Y:S01]  /*3980*/  MUFU.EX2 R21, R21 ;  /* 0x0000001500157308 */ /* 0x000fe20000000800 */
[--C-:B------:R-:W-:Y:S01]  /*3990*/  FFMA.FTZ R161, R161, UR5, -R169.reuse ;  /* 0x00000005a1a17c23 */ /* 0x100fe200080108a9 */
[--C-:B------:R-:W-:Y:S01]  /*39a0*/  FFMA.FTZ R162, R162, UR5, -R169.reuse ;  /* 0x00000005a2a27c23 */ /* 0x100fe200080108a9 */
[C---:B------:R-:W-:Y:S01]  /*39b0*/  FSETP.NEU.FTZ.AND P1, PT, R189.reuse, -INF , PT ;  /* 0xff800000bd00780b */ /* 0x040fe20003f3d000 */
[----:B------:R-:W-:Y:S01]  /*39c0*/  FMUL.FTZ R170, R189, UR5 ;  /* 0x00000005bdaa7c20 */ /* 0x000fe20008410000 */
[--C-:B------:R-:W-:Y:S01]  /*39d0*/  FFMA.FTZ R163, R163, UR5, -R169.reuse ;  /* 0x00000005a3a37c23 */ /* 0x100fe200080108a9 */
[----:B------:R-:W-:-:S02]  /*39e0*/  FFMA.FTZ R164, R164, UR5, -R169 ;  /* 0x00000005a4a47c23 */ /* 0x000fc400080108a9 */
[----:B------:R-:W1:Y:S01]  /*39f0*/  MUFU.EX2 R156, R156 ;  /* 0x0000009c009c7308 */ /* 0x000e620000000800 */
[----:B------:R-:W-:Y:S02]  /*3a00*/  FSEL R170, R170, RZ, P1 ;  /* 0x000000ffaaaa7208 */ /* 0x000fe40000800000 */
[----:B--2---:R-:W-:Y:S01]  /*3a10*/  F2FP.BF16.F32.PACK_AB R152, R5, R4 ;  /* 0x000000040598723e */ /* 0x004fe200000010ff */
        /* <DEDUP_REMOVED lines=29> */
[----:B------:R-:W-:-:S02]  /*3bf0*/  FADD.FTZ R21, R21, R4 ;  /* 0x0000000415157221 */ /* 0x000fc40000010000 */
[----:B------:R-:W2:Y:S01]  /*3c00*/  MUFU.EX2 R160, R160 ;  /* 0x000000a000a07308 */ /* 0x000ea20000000800 */
[----:B-1----:R-:W-:Y:S01]  /*3c10*/  F2FP.BF16.F32.PACK_AB R153, R158, R157 ;  /* 0x0000009d9e99723e */ /* 0x002fe200000010ff */
[----:B------:R-:W-:Y:S01]  /*3c20*/  FADD.FTZ R158, R157, R158 ;  /* 0x0000009e9d9e7221 */ /* 0x000fe20000010000 */
[----:B------:R-:W-:-:S05]  /*3c30*/  FADD.FTZ R156, R156, R21 ;  /* 0x000000159c9c7221 */ /* 0x000fca0000010000 */
[----:B------:R-:W-:Y:S08]  /*3c40*/  MUFU.EX2 R171, R171 ;  /* 0x000000ab00ab7308 */ /* 0x000ff00000000800 */
[----:B------:R-:W1:Y:S01]  /*3c50*/  MUFU.EX2 R172, R172 ;  /* 0x000000ac00ac7308 */ /* 0x000e620000000800 */
[----:B--2---:R-:W-:Y:S01]  /*3c60*/  F2FP.BF16.F32.PACK_AB R155, R160, R159 ;  /* 0x0000009fa09b723e */ /* 0x004fe200000010ff */
        /* <DEDUP_REMOVED lines=9> */
[----:B------:R-:W2:Y:S08]  /*3d00*/  MUFU.EX2 R176, R176 ;  /* 0x000000b000b07308 */ /* 0x000eb00000000800 */
[----:B------:R-:W-:Y:S08]  /*3d10*/  MUFU.EX2 R177, R177 ;  /* 0x000000b100b17308 */ /* 0x000ff00000000800 */
[----:B------:R-:W3:Y:S08]  /*3d20*/  MUFU.EX2 R178, R178 ;  /* 0x000000b200b27308 */ /* 0x000ef00000000800 */
[----:B------:R-:W4:Y:S08]  /*3d30*/  MUFU.EX2 R179, R179 ;  /* 0x000000b300b37308 */ /* 0x000f300000000800 */
[----:B------:R-:W-:Y:S08]  /*3d40*/  MUFU.EX2 R181, R181 ;  /* 0x000000b500b57308 */ /* 0x000ff00000000800 */
[----:B------:R-:W-:Y:S08]  /*3d50*/  MUFU.EX2 R183, R183 ;  /* 0x000000b700b77308 */ /* 0x000ff00000000800 */
[----:B------:R-:W-:Y:S08]  /*3d60*/  MUFU.EX2 R185, R185 ;  /* 0x000000b900b97308 */ /* 0x000ff00000000800 */
[----:B------:R-:W5:Y:S08]  /*3d70*/  MUFU.EX2 R180, R180 ;  /* 0x000000b400b47308 */ /* 0x000f700000000800 */
[----:B------:R-:W0:Y:S08]  /*3d80*/  MUFU.EX2 R182, R182 ;  /* 0x000000b600b67308 */ /* 0x000e300000000800 */
[----:B------:R-:W0:Y:S08]  /*3d90*/  MUFU.EX2 R184, R184 ;  /* 0x000000b800b87308 */ /* 0x000e300000000800 */
        /* <DEDUP_REMOVED lines=9> */
[----:B------:R-:W0:Y:S08]  /*3e30*/  MUFU.EX2 R195, R195 ;  /* 0x000000c300c37308 */ /* 0x000e300000000800 */
[----:B------:R-:W-:Y:S08]  /*3e40*/  MUFU.EX2 R187, R187 ;  /* 0x000000bb00bb7308 */ /* 0x000ff00000000800 */
[----:B------:R-:W-:Y:S08]  /*3e50*/  MUFU.EX2 R190, R190 ;  /* 0x000000be00be7308 */ /* 0x000ff00000000800 */
[----:B------:R-:W-:Y:S08]  /*3e60*/  MUFU.EX2 R192, R192 ;  /* 0x000000c000c07308 */ /* 0x000ff00000000800 */
[----:B------:R-:W0:Y:S08]  /*3e70*/  MUFU.EX2 R194, R194 ;  /* 0x000000c200c27308 */ /* 0x000e300000000800 */
[----:B------:R-:W0:Y:S08]  /*3e80*/  MUFU.EX2 R188, R188 ;  /* 0x000000bc00bc7308 */ /* 0x000e300000000800 */
[----:B------:R-:W-:Y:S08]  /*3e90*/  MUFU.EX2 R191, R191 ;  /* 0x000000bf00bf7308 */ /* 0x000ff00000000800 */
[----:B------:R-:W0:Y:S08]  /*3ea0*/  MUFU.EX2 R193, R193 ;  /* 0x000000c100c17308 */ /* 0x000e300000000800 */
[----:B------:R-:W-:Y:S08]  /*3eb0*/  MUFU.EX2 R161, R161 ;  /* 0x000000a100a17308 */ /* 0x000ff00000000800 */
[----:B------:R-:W0:Y:S08]  /*3ec0*/  MUFU.EX2 R162, R162 ;  /* 0x000000a200a27308 */ /* 0x000e300000000800 */
[----:B------:R-:W-:Y:S08]  /*3ed0*/  MUFU.EX2 R163, R163 ;  /* 0x000000a300a37308 */ /* 0x000ff00000000800 */
[----:B------:R-:W-:Y:S08]  /*3ee0*/  MUFU.EX2 R164, R164 ;  /* 0x000000a400a47308 */ /* 0x000ff00000000800 */
[----:B------:R-:W-:Y:S01]  /*3ef0*/  MUFU.EX2 R165, R165 ;  /* 0x000000a500a57308 */ /* 0x000fe20000000800 */
[----:B------:R-:W-:-:S02]  /*3f00*/  WARPGROUP.DEPBAR.LE gsb0, 0x0 ;  /* 0x00008000000079c5 */ /* 0x000fc40000010000 */
[----:B-1----:R-:W-:Y:S01]  /*3f10*/  F2FP.BF16.F32.PACK_AB R152, R172, R171 ;  /* 0x000000abac98723e */ /* 0x002fe200000010ff */
[----:B------:R-:W-:Y:S01]  /*3f20*/  FADD.FTZ R171, R171, R156 ;  /* 0x0000009cabab7221 */ /* 0x000fe20000010000 */
[----:B--2---:R-:W-:Y:S01]  /*3f30*/  F2FP.BF16.F32.PACK_AB R153, R176, R175 ;  /* 0x000000afb099723e */ /* 0x004fe200000010ff */
[----:B------:R-:W-:Y:S01]  /*3f40*/  FADD.FTZ R175, R175, R160 ;  /* 0x000000a0afaf7221 */ /* 0x000fe20000010000 */
[----:B------:R-:W-:Y:S01]  /*3f50*/  F2FP.BF16.F32.PACK_AB R154, R174, R173 ;  /* 0x000000adae9a723e */ /* 0x000fe200000010ff */
[----:B------:R-:W1:Y:S01]  /*3f60*/  MUFU.EX2 R166, R166 ;  /* 0x000000a600a67308 */ /* 0x000e620000000800 */
        /* <DEDUP_REMOVED lines=12> */
[----:B----4-:R-:W-:Y:S01]  /*4030*/  FADD.FTZ R174, R179, R174 ;  /* 0x000000aeb3ae7221 */ /* 0x010fe20000010000 */
[----:B------:R-:W2:Y:S01]  /*4040*/  MUFU.EX2 R168, R168 ;  /* 0x000000a800a87308 */ /* 0x000ea20000000800 */
[----:B-----5:R-:W-:-:S02]  /*4050*/  FADD.FTZ R177, R180, R177 ;  /* 0x000000b1b4b17221 */ /* 0x020fc40000010000 */
[----:B------:R-:W-:Y:S02]  /*4060*/  FADD.FTZ R174, R181, R174 ;  /* 0x000000aeb5ae7221 */ /* 0x000fe40000010000 */
[----:B0-----:R-:W-:Y:S02]  /*4070*/  FADD.FTZ R177, R182, R177 ;  /* 0x000000b1b6b17221 */ /* 0x001fe40000010000 */
[----:B------:R-:W-:Y:S02]  /*4080*/  FADD.FTZ R174, R183, R174 ;  /* 0x000000aeb7ae7221 */ /* 0x000fe40000010000 */
[----:B------:R-:W-:-:S04]  /*4090*/  FADD.FTZ R177, R184, R177 ;  /* 0x000000b1b8b17221 */ /* 0x000fc80000010000 */
[----:B------:R-:W-:Y:S01]  /*40a0*/  FADD.FTZ R177, R186, R177 ;  /* 0x000000b1bab17221 */ /* 0x000fe20000010000 */
[----:B------:R-:W-:Y:S02]  /*40b0*/  WARPGROUP.DEPBAR.LE gsb0, 0x0 ;  /* 0x00008000000079c5 */ /* 0x000fe40000010000 */
[----:B------:R-:W-:Y:S02]  /*40c0*/  F2FP.BF16.F32.PACK_AB R152, R181, R179 ;  /* 0x000000b3b598723e */ /* 0x000fe400000010ff */
[----:B------:R-:W-:Y:S02]  /*40d0*/  F2FP.BF16.F32.PACK_AB R153, R182, R180 ;  /* 0x000000b4b699723e */ /* 0x000fe400000010ff */
[C---:B------:R-:W-:Y:S01]  /*40e0*/  F2FP.BF16.F32.PACK_AB R154, R185.reuse, R183 ;  /* 0x000000b7b99a723e */ /* 0x040fe200000010ff */
[----:B------:R-:W-:Y:S01]  /*40f0*/  FADD.FTZ R185, R185, R174 ;  /* 0x000000aeb9b97221 */ /* 0x000fe20000010000 */
        /* <DEDUP_REMOVED lines=21> */
[----:B------:R-:W-:Y:S01]  /*4250*/  FADD.FTZ R206, R195, R206 ;  /* 0x000000cec3ce7221 */ /* 0x000fe20000010000 */
[----:B------:R-:W-:Y:S01]  /*4260*/  UMOV UR11, 0x40000040 ;  /* 0x40000040000b7882 */ /* 0x000fe20000000000 */
[----:B------:R-:W-:Y:S01]  /*4270*/  FADD.FTZ R199, R194, R199 ;  /* 0x000000c7c2c77221 */ /* 0x000fe20000010000 */
[----:B------:R-:W-:Y:S02]  /*4280*/  WARPGROUP.DEPBAR.LE gsb0, 0x0 ;  /* 0x00008000000079c5 */ /* 0x000fe40000010000 */
[C---:B------:R-:W-:Y:S01]  /*4290*/  F2FP.BF16.F32.PACK_AB R152, R187.reuse, R195 ;  /* 0x000000c3bb98723e */ /* 0x040fe200000010ff */
        /* <DEDUP_REMOVED lines=9> */
[----:B------:R-:W-:-:S10]  /*4330*/  FADD.FTZ R188, R193, R188 ;  /* 0x000000bcc1bc7221 */ /* 0x000fd40000010000 */
        /* <DEDUP_REMOVED lines=21> */
.L_x_13851:
[----:B------:R-:W0:Y:S01]  /*4490*/  @P6 LDC R152, c[0x0][0x44c] ;  /* 0x00011300ff986b82 */ /* 0x000e220000000800 */
[----:B------:R-:W-:Y:S01]  /*44a0*/  R2UR UR4, R212 ;  /* 0x00000000d40472ca */ /* 0x000fe200000e0000 */
[----:B------:R-:W-:Y:S01]  /*44b0*/  IMAD.U32 R21, RZ, RZ, UR60 ;  /* 0x0000003cff157e24 */ /* 0x000fe2000f8e00ff */
[----:B------:R-:W-:Y:S01]  /*44c0*/  UIADD3 UR6, UR6, 0x32460, URZ ;  /* 0x0003246006067890 */ /* 0x000fe2000fffe03f */
[----:B------:R-:W-:-:S03]  /*44d0*/  VIADD R201, R201, 0xfffffffe ;  /* 0xfffffffec9c97836 */ /* 0x000fc60000000000 */
[----:B------:R-:W-:Y:S01]  /*44e0*/  UPRMT UR6, UR48, 0x654, UR6 ;  /* 0x0000065430067896 */ /* 0x000fe20008000006 */
[----:B------:R-:W1:Y:S06]  /*44f0*/  @P6 LDC R153, c[0x0][0x450] ;  /* 0x00011400ff996b82 */ /* 0x000e6c0000000800 */
[----:B------:R-:W-:Y:S02]  /*4500*/  IMAD R208, R208, UR4, -R207 ;  /* 0x00000004d0d07c24 */ /* 0x000fe4000f8e0acf */
[----:B------:R-:W-:Y:S01]  /*4510*/  SYNCS.ARRIVE.TRANS64.RED.A1T0 RZ, [UR6], RZ ;  /* 0x000000ffffff79a7 */ /* 0x000fe20008100406 */
[----:B0-----:R-:W-:-:S05]  /*4520*/  @P6 IMAD.HI.U32 R152, R152, UR60, RZ ;  /* 0x0000003c98986c27 */ /* 0x001fca000f8e00ff */
[----:B-1----:R-:W-:-:S05]  /*4530*/  @P6 SHF.R.U32.HI R21, RZ, R153, R152 ;  /* 0x00000099ff156219 */ /* 0x002fca0000011698 */
[----:B------:R-:W-:-:S04]  /*4540*/  IMAD.IADD R21, R208, 0x1, R21 ;  /* 0x00000001d0157824 */ /* 0x000fc800078e0215 */
[----:B------:R-:W-:-:S05]  /*4550*/  IMAD.HI R21, R21, 0x2aaaaaab, RZ ;  /* 0x2aaaaaab15157827 */ /* 0x000fca00078e02ff */
[----:B------:R-:W-:-:S04]  /*4560*/  SHF.R.U32.HI R152, RZ, 0x1f, R21 ;  /* 0x0000001fff987819 */ /* 0x000fc80000011615 */
[----:B------:R-:W-:-:S04]  /*4570*/  LEA.HI.SX32 R152, R21, R152, 0x1c ;  /* 0x0000009815987211 */ /* 0x000fc800078fe2ff */
[----:B------:R-:W-:-:S04]  /*4580*/  VIMNMX R211, RZ, R152, !PT ;  /* 0x00000098ffd37248 */ /* 0x000fc80007fe0100 */
[----:B------:R-:W-:-:S13]  /*4590*/  ISETP.GE.AND P1, PT, R201, R211, PT ;  /* 0x000000d3c900720c */ /* 0x000fda0003f26270 */
[----:B------:R-:W-:Y:S05]  /*45a0*/  @!P1 BRA `(.L_x_13852) ;  /* 0x0000003000489947 */ /* 0x000fea0003800000 */
[----:B------:R-:W-:Y:S01]  /*45b0*/  IMAD.MOV.U32 R202, RZ, RZ, R189 ;  /* 0x000000ffffca7224 */ /* 0x000fe200078e00bd */
[----:B------:R-:W-:-:S07]  /*45c0*/  MOV R21, R205 ;  /* 0x000000cd00157202 */ /* 0x000fce0000000f00 */
.L_x_13863:
        /* <DEDUP_REMOVED lines=8> */
.L_x_13853:
        /* <DEDUP_REMOVED lines=9> */
.L_x_13854:
[----:B-1----:R-:W-:Y:S05]  /*46e0*/  @P1 BRA `(.L_x_13855) ;  /* 0x0000000000081947 */ /* 0x002fea0003800000 */
[----:B------:R-:W1:Y:S02]  /*46f0*/  SYNCS.PHASECHK.TRANS64.TRYWAIT P1, [UR4+0x32430], R0 ;  /* 0x03243000ff0075a7 */ /* 0x000e640008020144 */
[----:B-1----:R-:W-:Y:S05]  /*4700*/  @!P1 BRA `(.L_x_13856) ;  /* 0x000000dc00109947 */ /* 0x002fea0003800000 */
.L_x_13855:
[----:B------:R-:W-:Y:S01]  /*4710*/  R2UR UR5, R20 ;  /* 0x00000000140572ca */ /* 0x000fe200000e0000 */
[----:B-1----:R-:W-:Y:S01]  /*4720*/  WARPGROUP.ARRIVE ;  /* 0x00000000000079c5 */ /* 0x002fe20000000000 */
[----:B------:R-:W-:Y:S01]  /*4730*/  R2UR UR48, R22 ;  /* 0x00000000163072ca */ /* 0x000fe200000e0000 */
[----:B------:R-:W-:Y:S01]  /*4740*/  UMOV UR51, 0x40000040 ;  /* 0x4000004000337882 */ /* 0x000fe20000000000 */
[----:B------:R-:W-:-:S09]  /*4750*/  R2UR UR49, R23 ;  /* 0x00000000173172ca */ /* 0x000fd200000e0000 */
[----:B------:R-:W-:-:S07]  /*4760*/  UIMAD UR5, UR38, 0x300, UR5 ;  /* 0x00000300260578a4 */ /* 0x000fce000f8e0205 */
[----:B------:R-:W-:Y:S02]  /*4770*/  UMOV UR50, UR5 ;  /* 0x0000000500327c82 */ /* 0x000fe40008000000 */
        /* <DEDUP_REMOVED lines=25> */
.L_x_13857:
[----:B------:R1:W2:Y:S01]  /*4910*/  SYNCS.PHASECHK.TRANS64.TRYWAIT P1, [UR4+0x32450], R0 ;  /* 0x03245000ff0075a7 */ /* 0x0002a20008020144 */
[----:B------:R-:W-:Y:S05]  /*4920*/  @!P0 BRA `(.L_x_13858) ;  /* 0x0000000000048947 */ /* 0x000fea0003800000 */
[----:B------:R-:W-:Y:S01]  /*4930*/  BPT.TRAP 0x1 ;  /* 0x000000040000795c */ /* 0x000fe20000300000 */
.L_x_13858:
[----:B--2---:R-:W-:Y:S05]  /*4940*/  @P1 BRA `(.L_x_13859) ;  /* 0x0000000000081947 */ /* 0x004fea0003800000 */
[----:B------:R-:W2:Y:S02]  /*4950*/  SYNCS.PHASECHK.TRANS64.TRYWAIT P1, [UR4+0x32450], R0 ;  /* 0x03245000ff0075a7 */ /* 0x000ea40008020144 */
[----:B--2---:R-:W-:Y:S05]  /*4960*/  @!P1 BRA `(.L_x_13860) ;  /* 0x000000d800909947 */ /* 0x004fea0003800000 */
.L_x_13859:
[----:B------:R-:W-:Y:S01]  /*4970*/  R2UR UR48, R12 ;  /* 0x000000000c3072ca */ /* 0x000fe200000e0000 */
[----:B------:R-:W-:Y:S01]  /*4980*/  UIMAD UR5, UR6, 0xc00, UR61 ;  /* 0x00000c00060578a4 */ /* 0x000fe2000f8e023d */
[----:B------:R-:W-:Y:S01]  /*4990*/  R2UR UR49, R13 ;  /* 0x000000000d3172ca */ /* 0x000fe200000e0000 */
[----:B------:R-:W-:Y:S01]  /*49a0*/  WARPGROUP.ARRIVE ;  /* 0x00000000000079c5 */ /* 0x000fe20000000000 */
[----:B------:R-:W-:Y:S01]  /*49b0*/  UMOV UR51, 0x40000040 ;  /* 0x4000004000337882 */ /* 0x000fe20000000000 */
[----:B------:R-:W-:-:S04]  /*49c0*/  UIADD3 UR10, UR5, 0x304, URZ ;  /* 0x00000304050a7890 */ /* 0x000fc8000fffe03f */
[----:B--2---:R-:W2:Y:S01]  /*49d0*/  S2R R203, SR_TID.X ;  /* 0x0000000000cb7919 */ /* 0x004ea20000002100 */
        /* <DEDUP_REMOVED lines=23> */
[----:B--2---:R-:W-:-:S04]  /*4b50*/  SHF.R.U32.HI R203, RZ, 0x7, R203 ;  /* 0x00000007ffcb7819 */ /* 0x004fc800000116cb */
[----:B01----:R-:W-:Y:S01]  /*4b60*/  IADD3 R0, -R203, 0xb, RZ ;  /* 0x0000000bcb007810 */ /* 0x003fe20007ffe1ff */
        /* <DEDUP_REMOVED lines=69> */
.L_x_13861:
[----:B------:R-:W-:Y:S01]  /*4fc0*/  ISETP.NE.AND P1, PT, R228, 0x1, PT ;  /* 0x00000001e400780c */ /* 0x000fe20003f25270 */
[----:B------:R-:W-:Y:S01]  /*4fd0*/  VIADD R206, R213, UR60 ;  /* 0x0000003cd5ce7c36 */ /* 0x000fe20008000000 */
[----:B------:R-:W1:Y:S01]  /*4fe0*/  LDC R205, c[0x0][0x2f0] ;  /* 0x0000bc00ffcd7b82 */ /* 0x000e620000000800 */
[----:B------:R-:W-:Y:S01]  /*4ff0*/  R2UR UR10, R212 ;  /* 0x00000000d40a72ca */ /* 0x000fe200000e0000 */
[----:B------:R-:W-:Y:S01]  /*5000*/  ULDC UR5, c[0x0][0xad0] ;  /* 0x0002b40000057ab9 */ /* 0x000fe20000000800 */
[----:B------:R-:W-:Y:S01]  /*5010*/  UIMAD UR6, UR6, 0xc00, UR7 ;  /* 0x00000c00060678a4 */ /* 0x000fe2000f8e0207 */
[----:B------:R-:W-:Y:S01]  /*5020*/  FMUL.FTZ R157, R157, UR5 ;  /* 0x000000059d9d7c20 */ /* 0x000fe20008410000 */
[----:B------:R-:W-:Y:S01]  /*5030*/  FMUL.FTZ R160, R160, UR5 ;  /* 0x00000005a0a07c20 */ /* 0x000fe20008410000 */
[----:B------:R-:W-:Y:S01]  /*5040*/  FMUL.FTZ R168, R168, UR5 ;  /* 0x00000005a8a87c20 */ /* 0x000fe20008410000 */
[----:B------:R-:W-:Y:S01]  /*5050*/  FMUL.FTZ R152, R152, UR5 ;  /* 0x0000000598987c20 */ /* 0x000fe20008410000 */
[----:B------:R-:W-:Y:S01]  /*5060*/  FMUL.FTZ R169, R169, UR5 ;  /* 0x00000005a9a97c20 */ /* 0x000fe20008410000 */
[----:B------:R-:W-:Y:S01]  /*5070*/  FMUL.FTZ R177, R177, UR5 ;  /* 0x00000005b1b17c20 */ /* 0x000fe20008410000 */
[----:B------:R-:W2:Y:S01]  /*5080*/  MUFU.TANH R157, R157 ;  /* 0x0000009d009d7308 */ /* 0x000ea20000002400 */
[----:B------:R-:W3:Y:S01]  /*5090*/  @P1 LDC R203, c[0x0][0x44c] ;  /* 0x00011300ffcb1b82 */ /* 0x000ee20000000800 */
[----:B------:R-:W-:Y:S01]  /*50a0*/  FMUL.FTZ R153, R153, UR5 ;  /* 0x0000000599997c20 */ /* 0x000fe20008410000 */
[----:B------:R-:W-:Y:S01]  /*50b0*/  FMUL.FTZ R161, R161, UR5 ;  /* 0x00000005a1a17c20 */ /* 0x000fe20008410000 */
[----:B------:R-:W-:Y:S01]  /*50c0*/  FMUL.FTZ R180, R180, UR5 ;  /* 0x00000005b4b47c20 */ /* 0x000fe20008410000 */
[----:B------:R-:W-:Y:S01]  /*50d0*/  FMUL.FTZ R154, R154, UR5 ;  /* 0x000000059a9a7c20 */ /* 0x000fe20008410000 */
[----:B------:R-:W-:Y:S01]  /*50e0*/  FMUL.FTZ R164, R164, UR5 ;  /* 0x00000005a4a47c20 */ /* 0x000fe20008410000 */
[----:B------:R-:W-:Y:S01]  /*50f0*/  FMUL.FTZ R172, R172, UR5 ;  /* 0x00000005acac7c20 */ /* 0x000fe20008410000 */
[----:B------:R-:W4:Y:S01]  /*5100*/  MUFU.TANH R160, R160 ;  /* 0x000000a000a07308 */ /* 0x000f220000002400 */
[----:B------:R-:W5:Y:S01]  /*5110*/  @P1 LDC R204, c[0x0][0x450] ;  /* 0x00011400ffcc1b82 */ /* 0x000f620000000800 */
        /* <DEDUP_REMOVED lines=15> */
[----:B---3--:R-:W-:-:S04]  /*5210*/  @P1 IMAD.HI.U32 R203, R206, R203, RZ ;  /* 0x000000cbcecb1227 */ /* 0x008fc800078e00ff */
[----:B------:R-:W-:Y:S01]  /*5220*/  FMUL.FTZ R167, R167, UR5 ;  /* 0x00000005a7a77c20 */ /* 0x000fe20008410000 */
[----:B------:R-:W-:Y:S01]  /*5230*/  FMUL.FTZ R170, R170, UR5 ;  /* 0x00000005aaaa7c20 */ /* 0x000fe20008410000 */
[----:B------:R-:W-:Y:S01]  /*5240*/  FMUL.FTZ R171, R171, UR5 ;  /* 0x00000005abab7c20 */ /* 0x000fe20008410000 */
[----:B------:R-:W-:Y:S01]  /*5250*/  FMUL.FTZ R174, R174, UR5 ;  /* 0x00000005aeae7c20 */ /* 0x000fe20008410000 */
[----:B------:R-:W-:Y:S01]  /*5260*/  FMUL.FTZ R175, R175, UR5 ;  /* 0x00000005afaf7c20 */ /* 0x000fe20008410000 */
[----:B------:R-:W-:Y:S01]  /*5270*/  FMUL.FTZ R178, R178, UR5 ;  /* 0x00000005b2b27c20 */ /* 0x000fe20008410000 */
        /* <DEDUP_REMOVED lines=8> */
[----:B------:R-:W3:Y:S01]  /*5300*/  MUFU.TANH R177, R177 ;  /* 0x000000b100b17308 */ /* 0x000ee20000002400 */
[----:B------:R-:W-:Y:S01]  /*5310*/  FMUL.FTZ R190, R190, UR5 ;  /* 0x00000005bebe7c20 */ /* 0x000fe20008410000 */
[----:B------:R2:W4:Y:S01]  /*5320*/  SHFL.IDX PT, R204, R206, 0x1, 0x1c1f ;  /* 0x003c1f00cecc7f89 */ /* 0x00052200000e0000 */
[----:B------:R-:W-:Y:S01]  /*5330*/  FMUL.FTZ R191, R191, UR5 ;  /* 0x00000005bfbf7c20 */ /* 0x000fe20008410000 */
[----:B------:R-:W-:Y:S01]  /*5340*/  FMUL.FTZ R194, R194, UR5 ;  /* 0x00000005c2c27c20 */ /* 0x000fe20008410000 */
[----:B------:R-:W-:Y:S01]  /*5350*/  FMUL.FTZ R195, R195, UR5 ;  /* 0x00000005c3c37c20 */ /* 0x000fe20008410000 */
[----:B------:R-:W-:Y:S01]  /*5360*/  FMUL.FTZ R198, R198, UR5 ;  /* 0x00000005c6c67c20 */ /* 0x000fe20008410000 */
[----:B------:R-:W-:Y:S01]  /*5370*/  FMUL.FTZ R188, R188, UR5 ;  /* 0x00000005bcbc7c20 */ /* 0x000fe20008410000 */
[----:B------:R-:W3:Y:S01]  /*5380*/  MUFU.TANH R153, R153 ;  /* 0x0000009900997308 */ /* 0x000ee20000002400 */
[----:B------:R-:W-:Y:S01]  /*5390*/  FMUL.FTZ R199, R199, UR5 ;  /* 0x00000005c7c77c20 */ /* 0x000fe20008410000 */
[----:B--2---:R-:W-:-:S02]  /*53a0*/  IMAD.MOV.U32 R206, RZ, RZ, -0x60 ;  /* 0xffffffa0ffce7424 */ /* 0x004fc400078e00ff */
[----:B------:R-:W-:Y:S01]  /*53b0*/  FMUL.FTZ R189, R189, UR5 ;  /* 0x00000005bdbd7c20 */ /* 0x000fe20008410000 */
[----:B------:R-:W-:Y:S01]  /*53c0*/  FMUL.FTZ R192, R192, UR5 ;  /* 0x00000005c0c07c20 */ /* 0x000fe20008410000 */
[----:B------:R-:W-:Y:S01]  /*53d0*/  FMUL.FTZ R197, R197, UR5 ;  /* 0x00000005c5c57c20 */ /* 0x000fe20008410000 */
[----:B------:R-:W-:Y:S02]  /*53e0*/  IMAD R206, R201, R206, 0x1 ;  /* 0x00000001c9ce7424 */ /* 0x000fe400078e02ce */
[----:B------:R-:W-:Y:S01]  /*53f0*/  FMUL.FTZ R193, R193, UR5 ;  /* 0x00000005c1c17c20 */ /* 0x000fe20008410000 */
[----:B------:R-:W2:Y:S01]  /*5400*/  MUFU.TANH R161, R161 ;  /* 0x000000a100a17308 */ /* 0x000ea20000002400 */
[----:B------:R-:W-:Y:S01]  /*5410*/  FMUL.FTZ R196, R196, UR5 ;  /* 0x00000005c4c47c20 */ /* 0x000fe20008410000 */
[----:B------:R-:W-:Y:S01]  /*5420*/  IMAD R206, R214, -0x2, R206 ;  /* 0xfffffffed6ce7824 */ /* 0x000fe200078e02ce */
[----:B------:R-:W-:Y:S01]  /*5430*/  ULDC UR5, c[0x0][0xa80] ;  /* 0x0002a00000057ab9 */ /* 0x000fe20000000800 */
[----:B------:R-:W-:-:S02]  /*5440*/  UMOV UR11, 0x40000040 ;  /* 0x40000040000b7882 */ /* 0x000fc40000000000 */
[----:B-1----:R-:W-:Y:S01]  /*5450*/  IMAD R205, R205, UR10, R206 ;  /* 0x0000000acdcd7c24 */ /* 0x002fe2000f8e02ce */
[----:B------:R-:W-:Y:S01]  /*5460*/  ULDC UR10, c[0x0][0x288] ;  /* 0x0000a200000a7ab9 */ /* 0x000fe20000000800 */
[----:B------:R-:W1:Y:S03]  /*5470*/  MUFU.TANH R180, R180 ;  /* 0x000000b400b47308 */ /* 0x000e660000002400 */
[--C-:B-----5:R-:W-:Y:S02]  /*5480*/  IADD3 R203, R203, -UR10, R205.reuse ;  /* 0x8000000acbcb7c10 */ /* 0x120fe4000fffe0cd */
[----:B----4-:R-:W-:Y:S01]  /*5490*/  IADD3 R204, R204, -UR10, R205 ;  /* 0x8000000acccc7c10 */ /* 0x010fe2000fffe0cd */
[----:B------:R-:W-:Y:S01]  /*54a0*/  UIADD3 UR10, UR4, 0x32440, URZ ;  /* 0x00032440040a7890 */ /* 0x000fe2000fffe03f */
[C---:B------:R-:W-:Y:S01]  /*54b0*/  ISETP.GT.AND P4, PT, R203.reuse, 0x9, PT ;  /* 0x00000009cb00780c */ /* 0x040fe20003f84270 */
[----:B------:R-:W4:Y:S01]  /*54c0*/  MUFU.TANH R154, R154 ;  /* 0x0000009a009a7308 */ /* 0x000f220000002400 */
[----:B------:R-:W-:Y:S01]  /*54d0*/  ISETP.GT.AND P5, PT, R203, 0x10, PT ;  /* 0x00000010cb00780c */ /* 0x000fe20003fa4270 */
[----:B------:R-:W-:Y:S01]  /*54e0*/  UPRMT UR10, UR54, 0x654, UR10 ;  /* 0x00000654360a7896 */ /* 0x000fe2000800000a */
[----:B------:R-:W-:-:S02]  /*54f0*/  FSEL R157, R157, -INF , P4 ;  /* 0xff8000009d9d7808 */ /* 0x000fc40002000000 */
[C---:B------:R-:W-:Y:S02]  /*5500*/  ISETP.GT.AND P4, PT, R203.reuse, 0x20, PT ;  /* 0x00000020cb00780c */ /* 0x040fe40003f84270 */
[C---:B------:R-:W-:Y:S01]  /*5510*/  ISETP.GT.AND P1, PT, R203.reuse, RZ, PT ;  /* 0x000000ffcb00720c */ /* 0x040fe20003f24270 */
[----:B------:R-:W5:Y:S01]  /*5520*/  MUFU.TANH R164, R164 ;  /* 0x000000a400a47308 */ /* 0x000f620000002400 */
[----:B------:R-:W-:Y:S02]  /*5530*/  FSEL R160, R160, -INF , P5 ;  /* 0xff800000a0a07808 */ /* 0x000fe40002800000 */
[C---:B------:R-:W-:Y:S01]  /*5540*/  ISETP.GT.AND P5, PT, R203.reuse, 0x21, PT ;  /* 0x00000021cb00780c */ /* 0x040fe20003fa4270 */
[----:B------:R-:W-:Y:S01]  /*5550*/  SYNCS.ARRIVE.TRANS64.RED.A1T0 RZ, [UR10], RZ ;  /* 0x000000ffffff79a7 */ /* 0x000fe2000810040a */
[----:B0-----:R-:W-:Y:S01]  /*5560*/  FSEL R168, R168, -INF , P4 ;  /* 0xff800000a8a87808 */ /* 0x001fe20002000000 */
[----:B------:R-:W-:Y:S01]  /*5570*/  UMOV UR10, UR6 ;  /* 0x00000006000a7c82 */ /* 0x000fe20008000000 */
[C---:B------:R-:W-:Y:S01]  /*5580*/  ISETP.GT.AND P4, PT, R203.reuse, 0x31, PT ;  /* 0x00000031cb00780c */ /* 0x040fe20003f84270 */
[----:B------:R-:W0:Y:S01]  /*5590*/  MUFU.TANH R172, R172 ;  /* 0x000000ac00ac7308 */ /* 0x000e220000002400 */
[----:B------:R-:W-:-:S02]  /*55a0*/  ISETP.GT.AND P2, PT, R203, 0x1, PT ;  /* 0x00000001cb00780c */ /* 0x000fc40003f44270 */
[----:B------:R-:W-:Y:S02]  /*55b0*/  FSEL R152, R152, -INF , P1 ;  /* 0xff80000098987808 */ /* 0x000fe40000800000 */
[----:B------:R-:W-:Y:S02]  /*55c0*/  ISETP.GT.AND P1, PT, R203, 0x11, PT ;  /* 0x00000011cb00780c */ /* 0x000fe40003f24270 */
[----:B---3--:R-:W-:Y:S01]  /*55d0*/  FSEL R169, R169, -INF , P5 ;  /* 0xff800000a9a97808 */ /* 0x008fe20002800000 */
[----:B------:R-:W3:Y:S01]  /*55e0*/  MUFU.TANH R155, R155 ;  /* 0x0000009b009b7308 */ /* 0x000ee20000002400 */
[----:B------:R-:W-:Y:S02]  /*55f0*/  ISETP.GT.AND P5, PT, R203, 0x38, PT ;  /* 0x00000038cb00780c */ /* 0x000fe40003fa4270 */
[----:B------:R-:W-:Y:S02]  /*5600*/  FSEL R177, R177, -INF , P4 ;  /* 0xff800000b1b17808 */ /* 0x000fe40002000000 */
[----:B------:R-:W-:-:S02]  /*5610*/  FSEL R153, R153, -INF , P2 ;  /* 0xff80000099997808 */ /* 0x000fc40001000000 */
[----:B------:R-:W-:Y:S01]  /*5620*/  ISETP.GT.AND P4, PT, R204, RZ, PT ;  /* 0x000000ffcc00720c */ /* 0x000fe20003f84270 */
[----:B------:R-:W3:Y:S01]  /*5630*/  MUFU.TANH R173, R173 ;  /* 0x000000ad00ad7308 */ /* 0x000ee20000002400 */
[----:B------:R-:W-:Y:S02]  /*5640*/  ISETP.GT.AND P2, PT, R203, 0x18, PT ;  /* 0x00000018cb00780c */ /* 0x000fe40003f44270 */
[----:B--2---:R-:W-:Y:S02]  /*5650*/  FSEL R161, R161, -INF , P1 ;  /* 0xff800000a1a17808 */ /* 0x004fe40000800000 */
[----:B------:R-:W-:Y:S02]  /*5660*/  ISETP.GT.AND P1, PT, R203, 0x28, PT ;  /* 0x00000028cb00780c */ /* 0x000fe40003f24270 */
[----:B-1----:R-:W-:Y:S01]  /*5670*/  FSEL R180, R180, -INF , P5 ;  /* 0xff800000b4b47808 */ /* 0x002fe20002800000 */
[----:B------:R-:W1:Y:S01]  /*5680*/  MUFU.TANH R181, R181 ;  /* 0x000000b500b57308 */ /* 0x000e620000002400 */
[----:B------:R-:W-:-:S02]  /*5690*/  ISETP.GT.AND P5, PT, R204, 0x1, PT ;  /* 0x00000001cc00780c */ /* 0x000fc40003fa4270 */
[----:B----4-:R-:W-:Y:S02]  /*56a0*/  FSEL R154, R154, -INF , P4 ;  /* 0xff8000009a9a7808 */ /* 0x010fe40002000000 */
[----:B-----5:R-:W-:Y:S02]  /*56b0*/  FSEL R164, R164, -INF , P2 ;  /* 0xff800000a4a47808 */ /* 0x020fe40001000000 */
[C---:B------:R-:W-:Y:S01]  /*56c0*/  ISETP.GT.AND P2, PT, R203.reuse, 0x29, PT ;  /* 0x00000029cb00780c */ /* 0x040fe20003f44270 */
[----:B------:R-:W2:Y:S01]  /*56d0*/  MUFU.TANH R158, R158 ;  /* 0x0000009e009e7308 */ /* 0x000ea20000002400 */
[----:B0-----:R-:W-:Y:S02]  /*56e0*/  FSEL R172, R172, -INF , P1 ;  /* 0xff800000acac7808 */ /* 0x001fe40000800000 */
[----:B------:R-:W-:Y:S02]  /*56f0*/  ISETP.GT.AND P1, PT, R203, 0x39, PT ;  /* 0x00000039cb00780c */ /* 0x000fe40003f24270 */
[----:B------:R-:W-:-:S02]  /*5700*/  ISETP.GT.AND P4, PT, R204, 0x8, PT ;  /* 0x00000008cc00780c */ /* 0x000fc40003f84270 */
[----:B---3--:R-:W-:Y:S01]  /*5710*/  FSEL R155, R155, -INF , P5 ;  /* 0xff8000009b9b7808 */ /* 0x008fe20002800000 */
[----:B------:R-:W0:Y:S01]  /*5720*/  MUFU.TANH R184, R184 ;  /* 0x000000b800b87308 */ /* 0x000e220000002400 */
[----:B------:R-:W-:Y:S02]  /*5730*/  FMNMX.FTZ R205, R154, R202, !PT ;  /* 0x000000ca9acd7209 */ /* 0x000fe40007810000 */
[----:B------:R-:W-:Y:S02]  /*5740*/  FSEL R173, R173, -INF , P2 ;  /* 0xff800000adad7808 */ /* 0x000fe40001000000 */
[----:B------:R-:W-:Y:S02]  /*5750*/  ISETP.GT.AND P2, PT, R203, 0x40, PT ;  /* 0x00000040cb00780c */ /* 0x000fe40003f44270 */
[----:B-1----:R-:W-:Y:S01]  /*5760*/  FSEL R181, R181, -INF , P1 ;  /* 0xff800000b5b57808 */ /* 0x002fe20000800000 */
[----:B------:R-:W1:Y:S01]  /*5770*/  MUFU.TANH R156, R156 ;  /* 0x0000009c009c7308 */ /* 0x000e620000002400 */
[----:B------:R-:W-:-:S02]  /*5780*/  ISETP.GT.AND P3, PT, R203, 0x8, PT ;  /* 0x00000008cb00780c */ /* 0x000fc40003f64270 */
[----:B------:R-:W-:Y:S02]  /*5790*/  ISETP.GT.AND P1, PT, R204, 0x9, PT ;  /* 0x00000009cc00780c */ /* 0x000fe40003f24270 */
[----:B--2---:R-:W-:Y:S02]  /*57a0*/  FSEL R158, R158, -INF , P4 ;  /* 0xff8000009e9e7808 */ /* 0x004fe40002000000 */
[----:B------:R-:W-:Y:S01]  /*57b0*/  FMNMX.FTZ R205, R155, R205, !PT ;  /* 0x000000cd9bcd7209 */ /* 0x000fe20007810000 */
[----:B------:R-:W2:Y:S01]  /*57c0*/  MUFU.TANH R159, R159 ;  /* 0x0000009f009f7308 */ /* 0x000ea20000002400 */
[----:B0-----:R-:W-:Y:S02]  /*57d0*/  FSEL R184, R184, -INF , P2 ;  /* 0xff800000b8b87808 */ /* 0x001fe40001000000 */
[----:B------:R-:W-:Y:S02]  /*57e0*/  ISETP.GT.AND P2, PT, R204, 0x10, PT ;  /* 0x00000010cc00780c */ /* 0x000fe40003f44270 */
[----:B------:R-:W-:-:S02]  /*57f0*/  FMNMX.FTZ R205, R158, R205, !PT ;  /* 0x000000cd9ecd7209 */ /* 0x000fc40007810000 */
[----:B------:R-:W-:Y:S01]  /*5800*/  ISETP.GT.AND P5, PT, R204, 0x11, PT ;  /* 0x00000011cc00780c */ /* 0x000fe20003fa4270 */
[----:B------:R-:W0:Y:S01]  /*5810*/  MUFU.TANH R162, R162 ;  /* 0x000000a200a27308 */ /* 0x000e220000002400 */
[----:B-1----:R-:W-:Y:S02]  /*5820*/  FSEL R156, R156, -INF , P3 ;  /* 0xff8000009c9c7808 */ /* 0x002fe40001800000 */
[----:B------:R-:W-:Y:S02]  /*5830*/  ISETP.GT.AND P3, PT, R203, 0x19, PT ;  /* 0x00000019cb00780c */ /* 0x000fe40003f64270 */
[----:B------:R-:W-:Y:S02]  /*5840*/  ISETP.GT.AND P4, PT, R204, 0x18, PT ;  /* 0x00000018cc00780c */ /* 0x000fe40003f84270 */
[----:B------:R-:W-:Y:S01]  /*5850*/  FMNMX.FTZ R206, R152, R21, !PT ;  /* 0x0000001598ce7209 */ /* 0x000fe20007810000 */
[----:B------:R-:W1:Y:S01]  /*5860*/  MUFU.TANH R165, R165 ;  /* 0x000000a500a57308 */ /* 0x000e620000002400 */
[----:B--2---:R-:W-:-:S02]  /*5870*/  FSEL R159, R159, -INF , P1 ;  /* 0xff8000009f9f7808 */ /* 0x004fc40000800000 */
[----:B------:R-:W-:Y:S02]  /*5880*/  ISETP.GT.AND P1, PT, R204, 0x19, PT ;  /* 0x00000019cc00780c */ /* 0x000fe40003f24270 */
[----:B------:R-:W-:Y:S02]  /*5890*/  FMNMX.FTZ R205, R159, R205, !PT ;  /* 0x000000cd9fcd7209 */ /* 0x000fe40007810000 */
[----:B------:R-:W-:Y:S01]  /*58a0*/  FMNMX.FTZ R206, R153, R206, !PT ;  /* 0x000000ce99ce7209 */ /* 0x000fe20007810000 */
[----:B------:R-:W2:Y:S01]  /*58b0*/  MUFU.TANH R163, R163 ;  /* 0x000000a300a37308 */ /* 0x000ea20000002400 */
[----:B0-----:R-:W-:Y:S02]  /*58c0*/  FSEL R162, R162, -INF , P2 ;  /* 0xff800000a2a27808 */ /* 0x001fe40001000000 */
[----:B------:R-:W-:Y:S02]  /*58d0*/  ISETP.GT.AND P2, PT, R204, 0x21, PT ;  /* 0x00000021cc00780c */ /* 0x000fe40003f44270 */
[----:B------:R-:W-:-:S02]  /*58e0*/  FMNMX.FTZ R205, R162, R205, !PT ;  /* 0x000000cda2cd7209 */ /* 0x000fc40007810000 */
[----:B------:R-:W-:Y:S01]  /*58f0*/  FMNMX.FTZ R206, R156, R206, !PT ;  /* 0x000000ce9cce7209 */ /* 0x000fe20007810000 */
[----:B------:R-:W0:Y:S01]  /*5900*/  MUFU.TANH R176, R176 ;  /* 0x000000b000b07308 */ /* 0x000e220000002400 */
[----:B-1----:R-:W-:Y:S02]  /*5910*/  FSEL R165, R165, -INF , P3 ;  /* 0xff800000a5a57808 */ /* 0x002fe40001800000 */
[----:B------:R-:W-:Y:S02]  /*5920*/  ISETP.GT.AND P3, PT, R203, 0x30, PT ;  /* 0x00000030cb00780c */ /* 0x000fe40003f64270 */
[----:B------:R-:W-:-:S03]  /*5930*/  FMNMX.FTZ R206, R157, R206, !PT ;  /* 0x000000ce9dce7209 */ /* 0x000fc60007810000 */
[----:B------:R-:W1:Y:S01]  /*5940*/  MUFU.TANH R166, R166 ;  /* 0x000000a600a67308 */ /* 0x000e620000002400 */
[----:B--2---:R-:W-:Y:S02]  /*5950*/  FSEL R163, R163, -INF , P5 ;  /* 0xff800000a3a37808 */ /* 0x004fe40002800000 */
[----:B------:R-:W-:Y:S02]  /*5960*/  ISETP.GT.AND P5, PT, R204, 0x28, PT ;  /* 0x00000028cc00780c */ /* 0x000fe40003fa4270 */
[----:B------:R-:W-:Y:S02]  /*5970*/  FMNMX.FTZ R205, R163, R205, !PT ;  /* 0x000000cda3cd7209 */ /* 0x000fe40007810000 */
[----:B------:R-:W-:Y:S01]  /*5980*/  FMNMX.FTZ R206, R160, R206, !PT ;  /* 0x000000cea0ce7209 */ /* 0x000fe20007810000 */
[----:B------:R-:W2:Y:S01]  /*5990*/  MUFU.TANH R185, R185 ;  /* 0x000000b900b97308 */ /* 0x000ea20000002400 */
[----:B0-----:R-:W-:Y:S02]  /*59a0*/  FSEL R176, R176, -INF , P3 ;  /* 0xff800000b0b07808 */ /* 0x001fe40001800000 */
[----:B------:R-:W-:-:S02]  /*59b0*/  ISETP.GT.AND P3, PT, R203, 0x41, PT ;  /* 0x00000041cb00780c */ /* 0x000fc40003f64270 */
[----:B------:R-:W-:-:S03]  /*59c0*/  FMNMX.FTZ R206, R161, R206, !PT ;  /* 0x000000cea1ce7209 */ /* 0x000fc60007810000 */
[----:B------:R-:W0:Y:S01]  /*59d0*/  MUFU.TANH R167, R167 ;  /* 0x000000a700a77308 */ /* 0x000e220000002400 */
[----:B-1----:R-:W-:Y:S02]  /*59e0*/  FSEL R166, R166, -INF , P4 ;  /* 0xff800000a6a67808 */ /* 0x002fe40002000000 */
[----:B------:R-:W-:Y:S02]  /*59f0*/  ISETP.GT.AND P4, PT, R204, 0x29, PT ;  /* 0x00000029cc00780c */ /* 0x000fe40003f84270 */
[----:B------:R-:W-:Y:S02]  /*5a00*/  FMNMX.FTZ R205, R166, R205, !PT ;  /* 0x000000cda6cd7209 */ /* 0x000fe40007810000 */
[----:B------:R-:W-:Y:S01]  /*5a10*/  FMNMX.FTZ R206, R164, R206, !PT ;  /* 0x000000cea4ce7209 */ /* 0x000fe20007810000 */
[----:B------:R-:W1:Y:S01]  /*5a20*/  MUFU.TANH R170, R170 ;  /* 0x000000aa00aa7308 */ /* 0x000e620000002400 */
[----:B--2---:R-:W-:Y:S02]  /*5a30*/  FSEL R185, R185, -INF , P3 ;  /* 0xff800000b9b97808 */ /* 0x004fe40001800000 */
[----:B------:R-:W-:-:S02]  /*5a40*/  ISETP.GT.AND P3, PT, R204, 0x20, PT ;  /* 0x00000020cc00780c */ /* 0x000fc40003f64270 */
[----:B------:R-:W-:-:S03]  /*5a50*/  FMNMX.FTZ R206, R165, R206, !PT ;  /* 0x000000cea5ce7209 */ /* 0x000fc60007810000 */
[----:B------:R-:W2:Y:S01]  /*5a60*/  MUFU.TANH R171, R171 ;  /* 0x000000ab00ab7308 */ /* 0x000ea20000002400 */
[----:B0-----:R-:W-:Y:S02]  /*5a70*/  FSEL R167, R167, -INF , P1 ;  /* 0xff800000a7a77808 */ /* 0x001fe40000800000 */
[----:B------:R-:W-:Y:S02]  /*5a80*/  ISETP.GT.AND P1, PT, R204, 0x30, PT ;  /* 0x00000030cc00780c */ /* 0x000fe40003f24270 */
[----:B------:R-:W-:Y:S02]  /*5a90*/  FMNMX.FTZ R205, R167, R205, !PT ;  /* 0x000000cda7cd7209 */ /* 0x000fe40007810000 */
[----:B------:R-:W-:Y:S01]  /*5aa0*/  FMNMX.FTZ R206, R168, R206, !PT ;  /* 0x000000cea8ce7209 */ /* 0x000fe20007810000 */
[----:B------:R-:W0:Y:S01]  /*5ab0*/  MUFU.TANH R174, R174 ;  /* 0x000000ae00ae7308 */ /* 0x000e220000002400 */
[----:B-1----:R-:W-:Y:S02]  /*5ac0*/  FSEL R170, R170, -INF , P3 ;  /* 0xff800000aaaa7808 */ /* 0x002fe40001800000 */
[----:B------:R-:W-:-:S02]  /*5ad0*/  ISETP.GT.AND P3, PT, R204, 0x31, PT ;  /* 0x00000031cc00780c */ /* 0x000fc40003f64270 */
[----:B------:R-:W-:Y:S02]  /*5ae0*/  FMNMX.FTZ R205, R170, R205, !PT ;  /* 0x000000cdaacd7209 */ /* 0x000fe40007810000 */
[----:B------:R-:W-:Y:S01]  /*5af0*/  FMNMX.FTZ R206, R169, R206, !PT ;  /* 0x000000cea9ce7209 */ /* 0x000fe20007810000 */
[----:B------:R-:W1:Y:S01]  /*5b00*/  MUFU.TANH R175, R175 ;  /* 0x000000af00af7308 */ /* 0x000e620000002400 */
[----:B--2---:R-:W-:Y:S02]  /*5b10*/  FSEL R171, R171, -INF , P2 ;  /* 0xff800000abab7808 */ /* 0x004fe40001000000 */
[----:B------:R-:W-:Y:S02]  /*5b20*/  ISETP.GT.AND P2, PT, R204, 0x38, PT ;  /* 0x00000038cc00780c */ /* 0x000fe40003f44270 */
[----:B------:R-:W-:Y:S02]  /*5b30*/  FMNMX.FTZ R205, R171, R205, !PT ;  /* 0x000000cdabcd7209 */ /* 0x000fe40007810000 */
[----:B------:R-:W-:Y:S01]  /*5b40*/  FMNMX.FTZ R206, R172, R206, !PT ;  /* 0x000000ceacce7209 */ /* 0x000fe20007810000 */
[----:B------:R-:W2:Y:S01]  /*5b50*/  MUFU.TANH R178, R178 ;  /* 0x000000b200b27308 */ /* 0x000ea20000002400 */
[----:B0-----:R-:W-:-:S02]  /*5b60*/  FSEL R174, R174, -INF , P5 ;  /* 0xff800000aeae7808 */ /* 0x001fc40002800000 */
[----:B------:R-:W-:Y:S02]  /*5b70*/  ISETP.GT.AND P5, PT, R204, 0x39, PT ;  /* 0x00000039cc00780c */ /* 0x000fe40003fa4270 */
[----:B------:R-:W-:Y:S02]  /*5b80*/  FMNMX.FTZ R205, R174, R205, !PT ;  /* 0x000000cdaecd7209 */ /* 0x000fe40007810000 */
[----:B------:R-:W-:Y:S01]  /*5b90*/  FMNMX.FTZ R206, R173, R206, !PT ;  /* 0x000000ceadce7209 */ /* 0x000fe20007810000 */
[----:B------:R-:W0:Y:S01]  /*5ba0*/  MUFU.TANH R179, R179 ;  /* 0x000000b300b37308 */ /* 0x000e220000002400 */
[----:B-1----:R-:W-:Y:S02]  /*5bb0*/  FSEL R175, R175, -INF , P4 ;  /* 0xff800000afaf7808 */ /* 0x002fe40002000000 */
[----:B------:R-:W-:Y:S02]  /*5bc0*/  ISETP.GT.AND P4, PT, R204, 0x40, PT ;  /* 0x00000040cc00780c */ /* 0x000fe40003f84270 */
[----:B------:R-:W-:-:S02]  /*5bd0*/  FMNMX.FTZ R205, R175, R205, !PT ;  /* 0x000000cdafcd7209 */ /* 0x000fc40007810000 */
        /* <DEDUP_REMOVED lines=36> */
[----:B-1----:R-:W-:-:S04]  /*5e20*/  FSEL R194, R194, -INF , P5 ;  /* 0xff800000c2c27808 */ /* 0x002fc80002800000 */
        /* <DEDUP_REMOVED lines=9> */
[----:B------:R-:W-:Y:S01]  /*5ec0*/  MUFU.TANH R189, R189 ;  /* 0x000000bd00bd7308 */ /* 0x000fe20000002400 */
[----:B-1----:R-:W-:Y:S02]  /*5ed0*/  FSEL R188, R188, -INF , P2 ;  /* 0xff800000bcbc7808 */ /* 0x002fe40001000000 */
[----:B------:R-:W-:-:S05]  /*5ee0*/  ISETP.GT.AND P2, PT, R203, 0x51, PT ;  /* 0x00000051cb00780c */ /* 0x000fca0003f44270 */
[----:B------:R-:W0:Y:S01]  /*5ef0*/  MUFU.TANH R192, R192 ;  /* 0x000000c000c07308 */ /* 0x000e220000002400 */
[----:B--2---:R-:W-:-:S07]  /*5f00*/  FSEL R199, R199, -INF , P3 ;  /* 0xff800000c7c77808 */ /* 0x004fce0001800000 */
[----:B------:R1:W-:Y:S08]  /*5f10*/  MUFU.TANH R204, R197 ;  /* 0x000000c500cc7308 */ /* 0x0003f00000002400 */
[----:B------:R-:W2:Y:S01]  /*5f20*/  MUFU.TANH R193, R193 ;  /* 0x000000c100c17308 */ /* 0x000ea20000002400 */
[----:B-1----:R-:W-:Y:S02]  /*5f30*/  FMNMX.FTZ R197, R181, R206, !PT ;  /* 0x000000ceb5c57209 */ /* 0x002fe40007810000 */
[----:B0-----:R-:W-:-:S02]  /*5f40*/  FSEL R192, R192, -INF , P1 ;  /* 0xff800000c0c07808 */ /* 0x001fc40000800000 */
[----:B------:R-:W-:Y:S02]  /*5f50*/  FMNMX.FTZ R197, R184, R197, !PT ;  /* 0x000000c5b8c57209 */ /* 0x000fe40007810000 */
[----:B------:R-:W-:Y:S01]  /*5f60*/  ISETP.GT.AND P1, PT, R203, 0x58, PT ;  /* 0x00000058cb00780c */ /* 0x000fe20003f24270 */
[----:B------:R-:W0:Y:S01]  /*5f70*/  MUFU.TANH R196, R196 ;  /* 0x000000c400c47308 */ /* 0x000e220000002400 */
[----:B------:R-:W-:Y:S02]  /*5f80*/  FMNMX.FTZ R206, R185, R197, !PT ;  /* 0x000000c5b9ce7209 */ /* 0x000fe40007810000 */
[----:B------:R-:W-:Y:S02]  /*5f90*/  FSEL R197, R189, -INF , P4 ;  /* 0xff800000bdc57808 */ /* 0x000fe40002000000 */
[----:B------:R-:W-:Y:S02]  /*5fa0*/  FMNMX.FTZ R206, R188, R206, !PT ;  /* 0x000000cebcce7209 */ /* 0x000fe40007810000 */
[----:B------:R-:W-:-:S02]  /*5fb0*/  FMNMX.FTZ R189, R199, R205, !PT ;  /* 0x000000cdc7bd7209 */ /* 0x000fc40007810000 */
[----:B------:R-:W-:Y:S02]  /*5fc0*/  FMNMX.FTZ R206, R197, R206, !PT ;  /* 0x000000cec5ce7209 */ /* 0x000fe40007810000 */
[----:B--2---:R-:W-:Y:S01]  /*5fd0*/  FSEL R193, R193, -INF , P2 ;  /* 0xff800000c1c17808 */ /* 0x004fe20001000000 */
[----:B------:R-:W1:Y:S01]  /*5fe0*/  SHFL.BFLY PT, R205, R189, 0x2, 0x1f ;  /* 0x0c401f00bdcd7f89 */ /* 0x000e6200000e0000 */
[----:B------:R-:W-:Y:S02]  /*5ff0*/  FMNMX.FTZ R206, R192, R206, !PT ;  /* 0x000000cec0ce7209 */ /* 0x000fe40007810000 */
[----:B------:R-:W-:Y:S02]  /*6000*/  ISETP.GT.AND P2, PT, R203, 0x59, PT ;  /* 0x00000059cb00780c */ /* 0x000fe40003f44270 */
[----:B0-----:R-:W-:Y:S02]  /*6010*/  FSEL R196, R196, -INF , P1 ;  /* 0xff800000c4c47808 */ /* 0x001fe40000800000 */
[----:B------:R-:W-:-:S02]  /*6020*/  FMNMX.FTZ R206, R193, R206, !PT ;  /* 0x000000cec1ce7209 */ /* 0x000fc40007810000 */
[----:B------:R-:W-:Y:S02]  /*6030*/  FSEL R204, R204, -INF , P2 ;  /* 0xff800000cccc7808 */ /* 0x000fe40001000000 */
[----:B------:R-:W-:-:S04]  /*6040*/  FMNMX.FTZ R203, R196, R206, !PT ;  /* 0x000000cec4cb7209 */ /* 0x000fc80007810000 */
[----:B------:R-:W-:-:S05]  /*6050*/  FMNMX.FTZ R203, R204, R203, !PT ;  /* 0x000000cbcccb7209 */ /* 0x000fca0007810000 */
[----:B------:R-:W0:Y:S01]  /*6060*/  SHFL.BFLY PT, R206, R203, 0x2, 0x1f ;  /* 0x0c401f00cbce7f89 */ /* 0x000e2200000e0000 */
[----:B-1----:R-:W-:-:S05]  /*6070*/  FMNMX.FTZ R189, R189, R205, !PT ;  /* 0x000000cdbdbd7209 */ /* 0x002fca0007810000 */
[----:B------:R-:W1:Y:S01]  /*6080*/  SHFL.BFLY PT, R208, R189, 0x1, 0x1f ;  /* 0x0c201f00bdd07f89 */ /* 0x000e6200000e0000 */
[----:B0-----:R-:W-:-:S05]  /*6090*/  FMNMX.FTZ R205, R203, R206, !PT ;  /* 0x000000cecbcd7209 */ /* 0x001fca0007810000 */
[----:B------:R-:W0:Y:S01]  /*60a0*/  SHFL.BFLY PT, R207, R205, 0x1, 0x1f ;  /* 0x0c201f00cdcf7f89 */ /* 0x000e2200000e0000 */
[----:B-1----:R-:W-:-:S04]  /*60b0*/  FMNMX.FTZ R189, R189, R208, !PT ;  /* 0x000000d0bdbd7209 */ /* 0x002fc80007810000 */
[C---:B------:R-:W-:Y:S01]  /*60c0*/  FSETP.NEU.FTZ.AND P2, PT, R189.reuse, -INF , PT ;  /* 0xff800000bd00780b */ /* 0x040fe20003f5d000 */
[----:B------:R-:W-:-:S05]  /*60d0*/  FMUL.FTZ R203, R189, UR5 ;  /* 0x00000005bdcb7c20 */ /* 0x000fca0008410000 */
[----:B------:R-:W-:-:S05]  /*60e0*/  FSEL R203, R203, RZ, P2 ;  /* 0x000000ffcbcb7208 */ /* 0x000fca0001000000 */
[--C-:B------:R-:W-:Y:S01]  /*60f0*/  FFMA.FTZ R206, R154, UR5, -R203.reuse ;  /* 0x000000059ace7c23 */ /* 0x100fe200080108cb */
[--C-:B------:R-:W-:Y:S01]  /*6100*/  FFMA.FTZ R208, R155, UR5, -R203.reuse ;  /* 0x000000059bd07c23 */ /* 0x100fe200080108cb */
[----:B------:R-:W1:Y:S01]  /*6110*/  S2R R154, SR_TID.X ;  /* 0x00000000009a7919 */ /* 0x000e620000002100 */
[--C-:B------:R-:W-:Y:S01]  /*6120*/  FFMA.FTZ R158, R158, UR5, -R203.reuse ;  /* 0x000000059e9e7c23 */ /* 0x100fe200080108cb */
[--C-:B------:R-:W-:Y:S01]  /*6130*/  FFMA.FTZ R159, R159, UR5, -R203.reuse ;  /* 0x000000059f9f7c23 */ /* 0x100fe200080108cb */
[----:B0-----:R-:W-:Y:S01]  /*6140*/  FMNMX.FTZ R205, R205, R207, !PT ;  /* 0x000000cfcdcd7209 */ /* 0x001fe20007810000 */
[----:B------:R-:W-:Y:S01]  /*6150*/  MUFU.EX2 R206, R206 ;  /* 0x000000ce00ce7308 */ /* 0x000fe20000000800 */
[--C-:B------:R-:W-:Y:S01]  /*6160*/  FFMA.FTZ R162, R162, UR5, -R203.reuse ;  /* 0x00000005a2a27c23 */ /* 0x100fe200080108cb */
[--C-:B------:R-:W-:Y:S01]  /*6170*/  FFMA.FTZ R163, R163, UR5, -R203.reuse ;  /* 0x00000005a3a37c23 */ /* 0x100fe200080108cb */
[C---:B------:R-:W-:Y:S01]  /*6180*/  FSETP.NEU.FTZ.AND P1, PT, R205.reuse, -INF , PT ;  /* 0xff800000cd00780b */ /* 0x040fe20003f3d000 */
[----:B------:R-:W-:Y:S01]  /*6190*/  FMUL.FTZ R209, R205, UR5 ;  /* 0x00000005cdd17c20 */ /* 0x000fe20008410000 */
[--C-:B------:R-:W-:Y:S01]  /*61a0*/  FFMA.FTZ R166, R166, UR5, -R203.reuse ;  /* 0x00000005a6a67c23 */ /* 0x100fe200080108cb */
[--C-:B------:R-:W-:Y:S01]  /*61b0*/  FFMA.FTZ R167, R167, UR5, -R203.reuse ;  /* 0x00000005a7a77c23 */ /* 0x100fe200080108cb */
[--C-:B------:R-:W-:Y:S01]  /*61c0*/  FFMA.FTZ R170, R170, UR5, -R203.reuse ;  /* 0x00000005aaaa7c23 */ /* 0x100fe200080108cb */
[----:B------:R-:W-:Y:S01]  /*61d0*/  MUFU.EX2 R208, R208 ;  /* 0x000000d000d07308 */ /* 0x000fe20000000800 */
[----:B------:R-:W-:Y:S01]  /*61e0*/  FSEL R209, R209, RZ, P1 ;  /* 0x000000ffd1d17208 */ /* 0x000fe20000800000 */
[--C-:B------:R-:W-:Y:S01]  /*61f0*/  FFMA.FTZ R171, R171, UR5, -R203.reuse ;  /* 0x00000005abab7c23 */ /* 0x100fe200080108cb */
[--C-:B------:R-:W-:Y:S01]  /*6200*/  FFMA.FTZ R174, R174, UR5, -R203.reuse ;  /* 0x00000005aeae7c23 */ /* 0x100fe200080108cb */
[--C-:B------:R-:W-:Y:S01]  /*6210*/  FFMA.FTZ R175, R175, UR5, -R203.reuse ;  /* 0x00000005afaf7c23 */ /* 0x100fe200080108cb */
[----:B------:R-:W-:Y:S01]  /*6220*/  FFMA.FTZ R178, R178, UR5, -R203 ;  /* 0x00000005b2b27c23 */ /* 0x000fe200080108cb */
[--C-:B------:R-:W-:Y:S01]  /*6230*/  FFMA.FTZ R210, R152, UR5, -R209.reuse ;  /* 0x0000000598d27c23 */ /* 0x100fe200080108d1 */
[----:B------:R-:W-:Y:S01]  /*6240*/  FSEL R152, R205, RZ, P1 ;  /* 0x000000ffcd987208 */ /* 0x000fe20000800000 */
[--C-:B------:R-:W-:Y:S01]  /*6250*/  FFMA.FTZ R157, R157, UR5, -R209.reuse ;  /* 0x000000059d9d7c23 */ /* 0x100fe200080108d1 */
[--C-:B------:R-:W-:Y:S01]  /*6260*/  FFMA.FTZ R207, R153, UR5, -R209.reuse ;  /* 0x0000000599cf7c23 */ /* 0x100fe200080108d1 */
[----:B------:R-:W-:Y:S01]  /*6270*/  FFMA.FTZ R156, R156, UR5, -R209 ;  /* 0x000000059c9c7c23 */ /* 0x000fe200080108d1 */
[----:B------:R-:W-:Y:S01]  /*6280*/  MUFU.EX2 R158, R158 ;  /* 0x0000009e009e7308 */ /* 0x000fe20000000800 */
[----:B------:R-:W-:Y:S01]  /*6290*/  FADD.FTZ R152, -R152, R21 ;  /* 0x0000001598987221 */ /* 0x000fe20000010100 */
[--C-:B------:R-:W-:Y:S01]  /*62a0*/  FFMA.FTZ R160, R160, UR5, -R209.reuse ;  /* 0x00000005a0a07c23 */ /* 0x100fe200080108d1 */
[--C-:B------:R-:W-:Y:S01]  /*62b0*/  FFMA.FTZ R161, R161, UR5, -R209.reuse ;  /* 0x00000005a1a17c23 */ /* 0x100fe200080108d1 */
[--C-:B------:R-:W-:Y:S01]  /*62c0*/  FFMA.FTZ R164, R164, UR5, -R209.reuse ;  /* 0x00000005a4a47c23 */ /* 0x100fe200080108d1 */
[--C-:B------:R-:W-:Y:S01]  /*62d0*/  FFMA.FTZ R165, R165, UR5, -R209.reuse ;  /* 0x00000005a5a57c23 */ /* 0x100fe200080108d1 */
[--C-:B------:R-:W-:Y:S01]  /*62e0*/  FFMA.FTZ R168, R168, UR5, -R209.reuse ;  /* 0x00000005a8a87c23 */ /* 0x100fe200080108d1 */
[--C-:B------:R-:W-:Y:S01]  /*62f0*/  FFMA.FTZ R169, R169, UR5, -R209.reuse ;  /* 0x00000005a9a97c23 */ /* 0x100fe200080108d1 */
[----:B------:R0:W-:Y:S01]  /*6300*/  MUFU.EX2 R21, R157 ;  /* 0x0000009d00157308 */ /* 0x0001e20000000800 */
[----:B-1----:R-:W-:Y:S01]  /*6310*/  SHF.R.U32.HI R154, RZ, 0x7, R154 ;  /* 0x00000007ff9a7819 */ /* 0x002fe2000001169a */
[--C-:B------:R-:W-:Y:S01]  /*6320*/  FFMA.FTZ R172, R172, UR5, -R209.reuse ;  /* 0x00000005acac7c23 */ /* 0x100fe200080108d1 */
[----:B------:R-:W-:Y:S01]  /*6330*/  FFMA.FTZ R173, R173, UR5, -R209 ;  /* 0x00000005adad7c23 */ /* 0x000fe200080108d1 */
[--C-:B------:R-:W-:Y:S01]  /*6340*/  FFMA.FTZ R179, R179, UR5, -R203.reuse ;  /* 0x00000005b3b37c23 */ /* 0x100fe200080108cb */
[----:B------:R-:W-:Y:S01]  /*6350*/  FFMA.FTZ R182, R182, UR5, -R203 ;  /* 0x00000005b6b67c23 */ /* 0x000fe200080108cb */
[--C-:B------:R-:W-:Y:S01]  /*6360*/  FFMA.FTZ R176, R176, UR5, -R209.reuse ;  /* 0x00000005b0b07c23 */ /* 0x100fe200080108d1 */
[--C-:B------:R-:W-:Y:S01]  /*6370*/  FFMA.FTZ R177, R177, UR5, -R209.reuse ;  /* 0x00000005b1b17c23 */ /* 0x100fe200080108d1 */
[----:B------:R-:W1:Y:S01]  /*6380*/  MUFU.EX2 R159, R159 ;  /* 0x0000009f009f7308 */ /* 0x000e620000000800 */
[----:B0-----:R-:W-:Y:S01]  /*6390*/  FMUL.FTZ R157, R152, UR5 ;  /* 0x00000005989d7c20 */ /* 0x001fe20008410000 */
[----:B------:R-:W-:Y:S01]  /*63a0*/  FSEL R152, R189, RZ, P2 ;  /* 0x000000ffbd987208 */ /* 0x000fe20001000000 */
[--C-:B------:R-:W-:Y:S01]  /*63b0*/  FFMA.FTZ R180, R180, UR5, -R209.reuse ;  /* 0x00000005b4b47c23 */ /* 0x100fe200080108d1 */
[----:B------:R-:W-:Y:S01]  /*63c0*/  FFMA.FTZ R181, R181, UR5, -R209 ;  /* 0x00000005b5b57c23 */ /* 0x000fe200080108d1 */
[--C-:B------:R-:W-:Y:S01]  /*63d0*/  FFMA.FTZ R183, R183, UR5, -R203.reuse ;  /* 0x00000005b7b77c23 */ /* 0x100fe200080108cb */
[--C-:B------:R-:W-:Y:S01]  /*63e0*/  FFMA.FTZ R186, R186, UR5, -R203.reuse ;  /* 0x00000005baba7c23 */ /* 0x100fe200080108cb */
[----:B------:R-:W-:Y:S01]  /*63f0*/  FADD.FTZ R153, -R152, R202 ;  /* 0x000000ca98997221 */ /* 0x000fe20000010100 */
[----:B------:R-:W-:Y:S01]  /*6400*/  VIADD R152, R154, 0x8 ;  /* 0x000000089a987836 */ /* 0x000fe20000000000 */
[----:B------:R-:W0:Y:S01]  /*6410*/  MUFU.EX2 R157, R157 ;  /* 0x0000009d009d7308 */ /* 0x000e220000000800 */
[--C-:B------:R-:W-:Y:S01]  /*6420*/  FFMA.FTZ R187, R187, UR5, -R203.reuse ;  /* 0x00000005bbbb7c23 */ /* 0x100fe200080108cb */
[----:B------:R-:W-:Y:S01]  /*6430*/  FMUL.FTZ R153, R153, UR5 ;  /* 0x0000000599997c20 */ /* 0x000fe20008410000 */
[----:B------:R-:W-:Y:S01]  /*6440*/  FFMA.FTZ R190, R190, UR5, -R203 ;  /* 0x00000005bebe7c23 */ /* 0x000fe200080108cb */
[--C-:B------:R-:W-:Y:S01]  /*6450*/  FFMA.FTZ R184, R184, UR5, -R209.reuse ;  /* 0x00000005b8b87c23 */ /* 0x100fe200080108d1 */
[--C-:B------:R-:W-:Y:S01]  /*6460*/  FFMA.FTZ R185, R185, UR5, -R209.reuse ;  /* 0x00000005b9b97c23 */ /* 0x100fe200080108d1 */
[--C-:B------:R-:W-:Y:S01]  /*6470*/  FFMA.FTZ R188, R188, UR5, -R209.reuse ;  /* 0x00000005bcbc7c23 */ /* 0x100fe200080108d1 */
[----:B------:R-:W-:Y:S01]  /*6480*/  FFMA.FTZ R197, R197, UR5, -R209 ;  /* 0x00000005c5c57c23 */ /* 0x000fe200080108d1 */
[----:B------:R-:W2:Y:S01]  /*6490*/  MUFU.EX2 R202, R153 ;  /* 0x0000009900ca7308 */ /* 0x000ea20000000800 */
[----:B-1----:R-:W-:Y:S01]  /*64a0*/  F2FP.BF16.F32.PACK_AB R155, R159, R158 ;  /* 0x0000009e9f9b723e */ /* 0x002fe200000010ff */
[----:B------:R-:W-:Y:S01]  /*64b0*/  FFMA.FTZ R191, R191, UR5, -R203 ;  /* 0x00000005bfbf7c23 */ /* 0x000fe200080108cb */
[--C-:B------:R-:W-:Y:S01]  /*64c0*/  FFMA.FTZ R192, R192, UR5, -R209.reuse ;  /* 0x00000005c0c07c23 */ /* 0x100fe200080108d1 */
[--C-:B------:R-:W-:Y:S01]  /*64d0*/  FFMA.FTZ R196, R196, UR5, -R209.reuse ;  /* 0x00000005c4c47c23 */ /* 0x100fe200080108d1 */
[----:B------:R-:W-:Y:S01]  /*64e0*/  FFMA.FTZ R204, R204, UR5, -R209 ;  /* 0x00000005cccc7c23 */ /* 0x000fe200080108d1 */
[----:B------:R-:W-:-:S02]  /*64f0*/  FFMA.FTZ R199, R199, UR5, -R203 ;  /* 0x00000005c7c77c23 */ /* 0x000fc400080108cb */
[----:B------:R-:W-:Y:S01]  /*6500*/  MUFU.EX2 R210, R210 ;  /* 0x000000d200d27308 */ /* 0x000fe20000000800 */
        /* <DEDUP_REMOVED lines=8> */
[----:B------:R0:W-:Y:S01]  /*6590*/  BAR.SYNC.DEFER_BLOCKING R152, 0x100 ;  /* 0x000400980000751d */ /* 0x0001e20000010000 */
        /* <DEDUP_REMOVED lines=123> */
[----:B------:R-:W-:Y:S01]  /*6d50*/  MUFU.EX2 R162, R162 ;  /* 0x000000a200a27308 */ /* 0x000fe20000000800 */
[----:B0-----:R-:W-:Y:S01]  /*6d60*/  F2FP.BF16.F32.PACK_AB R152, R207, R210 ;  /* 0x000000d2cf98723e */ /* 0x001fe200000010ff */
[----:B------:R-:W-:Y:S01]  /*6d70*/  FFMA.FTZ R5, R202, R5, R206 ;  /* 0x00000005ca057223 */ /* 0x000fe200000100ce */
[----:B-1----:R-:W-:Y:S01]  /*6d80*/  F2FP.BF16.F32.PACK_AB R154, R21, R156 ;  /* 0x0000009c159a723e */ /* 0x002fe200000010ff */
[----:B------:R-:W-:-:S02]  /*6d90*/  FFMA.FTZ R4, R157, R4, R210 ;  /* 0x000000049d047223 */ /* 0x000fc400000100d2 */
[----:B------:R-:W-:Y:S01]  /*6da0*/  FADD.FTZ R5, R208, R5 ;  /* 0x00000005d0057221 */ /* 0x000fe20000010000 */
[----:B------:R-:W-:Y:S01]  /*6db0*/  WARPGROUP.ARRIVE ;  /* 0x00000000000079c5 */ /* 0x000fe20000000000 */
[----:B------:R-:W0:Y:S01]  /*6dc0*/  MUFU.EX2 R163, R163 ;  /* 0x000000a300a37308 */ /* 0x000e220000000800 */
[----:B------:R-:W-:Y:S01]  /*6dd0*/  FADD.FTZ R207, R207, R4 ;  /* 0x00000004cfcf7221 */ /* 0x000fe20000010000 */
[----:B------:R-:W-:-:S03]  /*6de0*/  FADD.FTZ R158, R158, R5 ;  /* 0x000000059e9e7221 */ /* 0x000fc60000010000 */
[----:B------:R-:W-:Y:S01]  /*6df0*/  HGMMA.64x256x16.F32.BF16 R24, R152, gdesc[UR8].tnspB, R24, gsb0 ;  /* 0x43e0000898187df0 */ /* 0x000fe20008001818 */
[----:B------:R-:W-:Y:S01]  /*6e00*/  UIADD3 UR10, UR6, 0x80, URZ ;  /* 0x00000080060a7890 */ /* 0x000fe2000fffe03f */
[----:B------:R-:W-:Y:S01]  /*6e10*/  FADD.FTZ R156, R156, R207 ;  /* 0x000000cf9c9c7221 */ /* 0x000fe20000010000 */
[----:B------:R-:W-:Y:S01]  /*6e20*/  MUFU.EX2 R166, R166 ;  /* 0x000000a600a67308 */ /* 0x000fe20000000800 */
[----:B------:R-:W-:Y:S01]  /*6e30*/  UMOV UR11, 0x40000040 ;  /* 0x40000040000b7882 */ /* 0x000fe20000000000 */
[----:B------:R-:W-:Y:S01]  /*6e40*/  FADD.FTZ R159, R159, R158 ;  /* 0x0000009e9f9f7221 */ /* 0x000fe20000010000 */
[----:B------:R-:W-:-:S05]  /*6e50*/  FADD.FTZ R21, R21, R156 ;  /* 0x0000009c15157221 */ /* 0x000fca0000010000 */
[----:B------:R-:W1:Y:S08]  /*6e60*/  MUFU.EX2 R167, R167 ;  /* 0x000000a700a77308 */ /* 0x000e700000000800 */
[----:B------:R-:W-:Y:S08]  /*6e70*/  MUFU.EX2 R160, R160 ;  /* 0x000000a000a07308 */ /* 0x000ff00000000800 */
[----:B------:R-:W2:Y:S08]  /*6e80*/  MUFU.EX2 R161, R161 ;  /* 0x000000a100a17308 */ /* 0x000eb00000000800 */
[----:B------:R-:W-:Y:S08]  /*6e90*/  MUFU.EX2 R164, R164 ;  /* 0x000000a400a47308 */ /* 0x000ff00000000800 */
[----:B------:R-:W3:Y:S08]  /*6ea0*/  MUFU.EX2 R165, R165 ;  /* 0x000000a500a57308 */ /* 0x000ef00000000800 */
[----:B------:R-:W-:Y:S08]  /*6eb0*/  MUFU.EX2 R170, R170 ;  /* 0x000000aa00aa7308 */ /* 0x000ff00000000800 */
[----:B------:R-:W-:Y:S08]  /*6ec0*/  MUFU.EX2 R171, R171 ;  /* 0x000000ab00ab7308 */ /* 0x000ff00000000800 */
[----:B------:R-:W-:Y:S08]  /*6ed0*/  MUFU.EX2 R174, R174 ;  /* 0x000000ae00ae7308 */ /* 0x000ff00000000800 */
[----:B------:R-:W-:Y:S08]  /*6ee0*/  MUFU.EX2 R168, R168 ;  /* 0x000000a800a87308 */ /* 0x000ff00000000800 */
[----:B------:R-:W4:Y:S08]  /*6ef0*/  MUFU.EX2 R169, R169 ;  /* 0x000000a900a97308 */ /* 0x000f300000000800 */
[----:B------:R-:W-:Y:S08]  /*6f00*/  MUFU.EX2 R172, R172 ;  /* 0x000000ac00ac7308 */ /* 0x000ff00000000800 */
[----:B------:R-:W5:Y:S08]  /*6f10*/  MUFU.EX2 R173, R173 ;  /* 0x000000ad00ad7308 */ /* 0x000f700000000800 */
[----:B------:R-:W5:Y:S08]  /*6f20*/  MUFU.EX2 R175, R175 ;  /* 0x000000af00af7308 */ /* 0x000f700000000800 */
[----:B------:R-:W-:Y:S08]  /*6f30*/  MUFU.EX2 R178, R178 ;  /* 0x000000b200b27308 */ /* 0x000ff00000000800 */
[----:B------:R-:W-:Y:S08]  /*6f40*/  MUFU.EX2 R179, R179 ;  /* 0x000000b300b37308 */ /* 0x000ff00000000800 */
[----:B------:R-:W-:Y:S08]  /*6f50*/  MUFU.EX2 R182, R182 ;  /* 0x000000b600b67308 */ /* 0x000ff00000000800 */
[----:B------:R-:W-:Y:S08]  /*6f60*/  MUFU.EX2 R176, R176 ;  /* 0x000000b000b07308 */ /* 0x000ff00000000800 */
[----:B------:R-:W5:Y:S08]  /*6f70*/  MUFU.EX2 R177, R177 ;  /* 0x000000b100b17308 */ /* 0x000f700000000800 */
        /* <DEDUP_REMOVED lines=11> */
[----:B------:R-:W5:Y:S08]  /*7030*/  MUFU.EX2 R192, R192 ;  /* 0x000000c000c07308 */ /* 0x000f700000000800 */
[----:B------:R-:W-:Y:S08]  /*7040*/  MUFU.EX2 R196, R196 ;  /* 0x000000c400c47308 */ /* 0x000ff00000000800 */
[----:B------:R-:W5:Y:S08]  /*7050*/  MUFU.EX2 R204, R204 ;  /* 0x000000cc00cc7308 */ /* 0x000f700000000800 */
[----:B------:R-:W-:Y:S01]  /*7060*/  MUFU.EX2 R199, R199 ;  /* 0x000000c700c77308 */ /* 0x000fe20000000800 */
[----:B------:R-:W-:-:S02]  /*7070*/  WARPGROUP.DEPBAR.LE gsb0, 0x0 ;  /* 0x00008000000079c5 */ /* 0x000fc40000010000 */
[----:B0-----:R-:W-:Y:S01]  /*7080*/  F2FP.BF16.F32.PACK_AB R153, R163, R162 ;  /* 0x000000a2a399723e */ /* 0x001fe200000010ff */
[----:B------:R-:W-:Y:S01]  /*7090*/  FADD.FTZ R162, R162, R159 ;  /* 0x0000009fa2a27221 */ /* 0x000fe20000010000 */
[----:B-1----:R-:W-:Y:S02]  /*70a0*/  F2FP.BF16.F32.PACK_AB R155, R167, R166 ;  /* 0x000000a6a79b723e */ /* 0x002fe400000010ff */
[----:B--2---:R-:W-:Y:S01]  /*70b0*/  F2FP.BF16.F32.PACK_AB R152, R161, R160 ;  /* 0x000000a0a198723e */ /* 0x004fe200000010ff */
[----:B------:R-:W-:Y:S01]  /*70c0*/  FADD.FTZ R160, R160, R21 ;  /* 0x00000015a0a07221 */ /* 0x000fe20000010000 */
[----:B---3--:R-:W-:Y:S01]  /*70d0*/  F2FP.BF16.F32.PACK_AB R154, R165, R164 ;  /* 0x000000a4a59a723e */ /* 0x008fe200000010ff */
[----:B------:R-:W-:Y:S02]  /*70e0*/  FADD.FTZ R163, R163, R162 ;  /* 0x000000a2a3a37221 */ /* 0x000fe40000010000 */
[----:B------:R-:W-:Y:S01]  /*70f0*/  FADD.FTZ R161, R161, R160 ;  /* 0x000000a0a1a17221 */ /* 0x000fe20000010000 */
[----:B------:R-:W-:Y:S01]  /*7100*/  WARPGROUP.ARRIVE ;  /* 0x00000000000079c5 */ /* 0x000fe20000000000 */
[----:B------:R-:W-:-:S02]  /*7110*/  FADD.FTZ R166, R166, R163 ;  /* 0x000000a3a6a67221 */ /* 0x000fc40000010000 */
[----:B------:R-:W-:Y:S02]  /*7120*/  FADD.FTZ R164, R164, R161 ;  /* 0x000000a1a4a47221 */ /* 0x000fe40000010000 */
[----:B------:R-:W-:Y:S01]  /*7130*/  FADD.FTZ R167, R167, R166 ;  /* 0x000000a6a7a77221 */ /* 0x000fe20000010000 */
[----:B------:R-:W-:Y:S01]  /*7140*/  HGMMA.64x256x16.F32.BF16 R24, R152, gdesc[UR8].tnspB, R24, gsb0 ;  /* 0x43e0000898187df0 */ /* 0x000fe20008001818 */
[----:B------:R-:W-:Y:S01]  /*7150*/  UIADD3 UR10, UR6, 0x100, URZ ;  /* 0x00000100060a7890 */ /* 0x000fe2000fffe03f */
[----:B------:R-:W-:Y:S01]  /*7160*/  FADD.FTZ R165, R165, R164 ;  /* 0x000000a4a5a57221 */ /* 0x000fe20000010000 */
[----:B------:R-:W-:Y:S01]  /*7170*/  UMOV UR11, 0x40000040 ;  /* 0x40000040000b7882 */ /* 0x000fe20000000000 */
[----:B------:R-:W-:Y:S02]  /*7180*/  WARPGROUP.DEPBAR.LE gsb0, 0x0 ;  /* 0x00008000000079c5 */ /* 0x000fe40000010000 */
[----:B----4-:R-:W-:Y:S01]  /*7190*/  F2FP.BF16.F32.PACK_AB R152, R169, R168 ;  /* 0x000000a8a998723e */ /* 0x010fe200000010ff */
[----:B------:R-:W-:Y:S01]  /*71a0*/  FADD.FTZ R168, R168, R165 ;  /* 0x000000a5a8a87221 */ /* 0x000fe20000010000 */
[----:B------:R-:W-:Y:S01]  /*71b0*/  F2FP.BF16.F32.PACK_AB R153, R171, R170 ;  /* 0x000000aaab99723e */ /* 0x000fe200000010ff */
[----:B------:R-:W-:Y:S01]  /*71c0*/  FADD.FTZ R170, R170, R167 ;  /* 0x000000a7aaaa7221 */ /* 0x000fe20000010000 */
[----:B-----5:R-:W-:Y:S01]  /*71d0*/  F2FP.BF16.F32.PACK_AB R154, R173, R172 ;  /* 0x000000acad9a723e */ /* 0x020fe200000010ff */
[----:B------:R-:W-:Y:S01]  /*71e0*/  FADD.FTZ R169, R169, R168 ;  /* 0x000000a8a9a97221 */ /* 0x000fe20000010000 */
[----:B------:R-:W-:Y:S01]  /*71f0*/  F2FP.BF16.F32.PACK_AB R155, R175, R174 ;  /* 0x000000aeaf9b723e */ /* 0x000fe200000010ff */
[----:B------:R-:W-:-:S02]  /*7200*/  FADD.FTZ R171, R171, R170 ;  /* 0x000000aaabab7221 */ /* 0x000fc40000010000 */
[----:B------:R-:W-:Y:S01]  /*7210*/  FADD.FTZ R172, R172, R169 ;  /* 0x000000a9acac7221 */ /* 0x000fe20000010000 */
[----:B------:R-:W-:Y:S01]  /*7220*/  WARPGROUP.ARRIVE ;  /* 0x00000000000079c5 */ /* 0x000fe20000000000 */
[----:B------:R-:W-:Y:S02]  /*7230*/  FADD.FTZ R174, R174, R171 ;  /* 0x000000abaeae7221 */ /* 0x000fe40000010000 */
[----:B------:R-:W-:Y:S02]  /*7240*/  FADD.FTZ R173, R173, R172 ;  /* 0x000000acadad7221 */ /* 0x000fe40000010000 */
[----:B------:R-:W-:-:S07]  /*7250*/  FADD.FTZ R175, R175, R174 ;  /* 0x000000aeafaf7221 */ /* 0x000fce0000010000 */
        /* <DEDUP_REMOVED lines=38> */
[----:B------:R-:W-:Y:S02]  /*74c0*/  WARPGROUP.DEPBAR.LE gsb0, 0x0 ;  /* 0x00008000000079c5 */ /* 0x000fe40000010000 */
[----:B------:R-:W-:Y:S01]  /*74d0*/  FFMA.FTZ R152, R193, UR5, -R209 ;  /* 0x00000005c1987c23 */ /* 0x000fe200080108d1 */
[--C-:B------:R-:W-:Y:S01]  /*74e0*/  FFMA.FTZ R193, R194, UR5, -R203.reuse ;  /* 0x00000005c2c17c23 */ /* 0x100fe200080108cb */
[--C-:B------:R-:W-:Y:S01]  /*74f0*/  FFMA.FTZ R194, R195, UR5, -R203.reuse ;  /* 0x00000005c3c27c23 */ /* 0x100fe200080108cb */
[----:B------:R-:W-:Y:S01]  /*7500*/  FFMA.FTZ R195, R198, UR5, -R203 ;  /* 0x00000005c6c37c23 */ /* 0x000fe200080108cb */
[----:B------:R-:W-:Y:S01]  /*7510*/  F2FP.BF16.F32.PACK_AB R154, R204, R196 ;  /* 0x000000c4cc9a723e */ /* 0x000fe200000010ff */
[----:B------:R-:W0:Y:S08]  /*7520*/  MUFU.EX2 R198, R152 ;  /* 0x0000009800c67308 */ /* 0x000e300000000800 */
[----:B------:R-:W-:Y:S08]  /*7530*/  MUFU.EX2 R193, R193 ;  /* 0x000000c100c17308 */ /* 0x000ff00000000800 */
[----:B------:R-:W1:Y:S01]  /*7540*/  MUFU.EX2 R194, R194 ;  /* 0x000000c200c27308 */ /* 0x000e620000000800 */
[C---:B0-----:R-:W-:Y:S01]  /*7550*/  F2FP.BF16.F32.PACK_AB R152, R198.reuse, R192 ;  /* 0x000000c0c698723e */ /* 0x041fe200000010ff */
[----:B------:R-:W-:-:S04]  /*7560*/  FADD.FTZ R197, R198, R197 ;  /* 0x000000c5c6c57221 */ /* 0x000fc80000010000 */
[----:B------:R-:W-:Y:S02]  /*7570*/  FADD.FTZ R197, R196, R197 ;  /* 0x000000c5c4c57221 */ /* 0x000fe40000010000 */
[----:B------:R-:W0:Y:S02]  /*7580*/  MUFU.EX2 R195, R195 ;  /* 0x000000c300c37308 */ /* 0x000e240000000800 */
[----:B------:R-:W-:Y:S01]  /*7590*/  FADD.FTZ R4, R204, R197 ;  /* 0x000000c5cc047221 */ /* 0x000fe20000010000 */
[----:B-1----:R-:W-:Y:S01]  /*75a0*/  F2FP.BF16.F32.PACK_AB R153, R194, R193 ;  /* 0x000000c1c299723e */ /* 0x002fe200000010ff */
[----:B------:R-:W-:-:S04]  /*75b0*/  FADD.FTZ R193, R193, R190 ;  /* 0x000000bec1c17221 */ /* 0x000fc80000010000 */
[----:B------:R-:W-:Y:S01]  /*75c0*/  FADD.FTZ R194, R194, R193 ;  /* 0x000000c1c2c27221 */ /* 0x000fe20000010000 */
[----:B0-----:R-:W-:-:S03]  /*75d0*/  F2FP.BF16.F32.PACK_AB R155, R199, R195 ;  /* 0x000000c3c79b723e */ /* 0x001fc600000010ff */
[----:B------:R-:W-:Y:S01]  /*75e0*/  FADD.FTZ R194, R195, R194 ;  /* 0x000000c2c3c27221 */ /* 0x000fe20000010000 */
[----:B------:R-:W-:-:S03]  /*75f0*/  WARPGROUP.ARRIVE ;  /* 0x00000000000079c5 */ /* 0x000fc60000000000 */
[----:B------:R-:W-:-:S03]  /*7600*/  FADD.FTZ R5, R199, R194 ;  /* 0x000000c2c7057221 */ /* 0x000fc60000010000 */
[----:B------:R-:W-:Y:S03]  /*7610*/  HGMMA.64x256x16.F32.BF16 R24, R152, gdesc[UR8].tnspB, R24, gsb0 ;  /* 0x43e0000898187df0 */ /* 0x000fe60008001818 */
[----:B------:R-:W-:Y:S02]  /*7620*/  WARPGROUP.DEPBAR.LE gsb0, 0x0 ;  /* 0x00008000000079c5 */ /* 0x000fe40000010000 */
[----:B------:R-:W-:Y:S05]  /*7630*/  @!P0 BRA `(.L_x_13862) ;  /* 0x0000000000048947 */ /* 0x000fea0003800000 */
[----:B------:R-:W-:Y:S01]  /*7640*/  BPT.TRAP 0x1 ;  /* 0x000000040000795c */ /* 0x000fe20000300000 */
.L_x_13862:
[----:B------:R-:W-:Y:S01]  /*7650*/  UIADD3 UR4, UR4, 0x32460, URZ ;  /* 0x0003246004047890 */ /* 0x000fe2000fffe03f */
[C---:B------:R-:W-:Y:S01]  /*7660*/  ISETP.GT.AND P1, PT, R201.reuse, R211, PT ;  /* 0x000000d3c900720c */ /* 0x040fe20003f24270 */
[----:B------:R-:W-:Y:S01]  /*7670*/  VIADD R201, R201, 0xffffffff ;  /* 0xffffffffc9c97836 */ /* 0x000fe20000000000 */
[----:B------:R-:W-:Y:S01]  /*7680*/  MOV R21, R205 ;  /* 0x000000cd00157202 */ /* 0x000fe20000000f00 */
[----:B------:R-:W-:Y:S01]  /*7690*/  UPRMT UR4, UR54, 0x654, UR4 ;  /* 0x0000065436047896 */ /* 0x000fe20008000004 */
[----:B------:R-:W-:-:S08]  /*76a0*/  IMAD.MOV.U32 R202, RZ, RZ, R189 ;  /* 0x000000ffffca7224 */ /* 0x000fd000078e00bd */
[----:B------:R-:W-:Y:S01]  /*76b0*/  SYNCS.ARRIVE.TRANS64.RED.A1T0 RZ, [UR4], RZ ;  /* 0x000000ffffff79a7 */ /* 0x000fe20008100404 */
[----:B------:R-:W-:Y:S05]  /*76c0*/  @P1 BRA `(.L_x_13863) ;  /* 0xffffffcc00c01947 */ /* 0x000fea000383ffff */
.L_x_13852:
[----:B------:R-:W-:-:S13]  /*76d0*/  ISETP.GE.AND P1, PT, R201, RZ, PT ;  /* 0x000000ffc900720c */ /* 0x000fda0003f26270 */
[----:B------:R-:W-:Y:S05]  /*76e0*/  @!P1 BRA `(.L_x_13864) ;  /* 0x00000028005c9947 */ /* 0x000fea0003800000 */
[----:B------:R-:W-:Y:S02]  /*76f0*/  IMAD.MOV.U32 R202, RZ, RZ, R189 ;  /* 0x000000ffffca7224 */ /* 0x000fe400078e00bd */
[----:B------:R-:W-:-:S07]  /*7700*/  IMAD.MOV.U32 R21, RZ, RZ, R205 ;  /* 0x000000ffff157224 */ /* 0x000fce00078e00cd */
.L_x_13875:
[----:B------:R-:W-:-:S04]  /*7710*/  UIADD3 UR38, UR38, 0x1, URZ ;  /* 0x0000000126267890 */ /* 0x000fc8000fffe03f */
[----:B------:R-:W-:-:S04]  /*7720*/  UISETP.NE.AND UP0, UPT, UR38, 0x2, UPT ;  /* 0x000000022600788c */ /* 0x000fc8000bf05270 */
[----:B------:R-:W-:Y:S02]  /*7730*/  USEL UR4, URZ, 0x1, UP0 ;  /* 0x000000013f047887 */ /* 0x000fe40008000000 */
[----:B------:R-:W-:Y:S02]  /*7740*/  USEL UR38, UR38, URZ, UP0 ;  /* 0x0000003f26267287 */ /* 0x000fe40008000000 */
[----:B------:R-:W-:Y:S01]  /*7750*/  ULOP3.LUT UR39, UR39, UR4, URZ, 0x3c, !UPT ;  /* 0x0000000427277292 */ /* 0x000fe2000f8e3c3f */
[----:B------:R-:W-:Y:S11]  /*7760*/  @!P0 BRA `(.L_x_13865) ;  /* 0x0000000000048947 */ /* 0x000ff60003800000 */
[----:B------:R-:W-:Y:S01]  /*7770*/  BPT.TRAP 0x1 ;  /* 0x000000040000795c */ /* 0x000fe20000300000 */
.L_x_13865:
        /* <DEDUP_REMOVED lines=9> */
.L_x_13866:
[----:B-1----:R-:W-:Y:S05]  /*7810*/  @P1 BRA `(.L_x_13867) ;  /* 0x0000000000081947 */ /* 0x002fea0003800000 */
[----:B------:R-:W1:Y:S02]  /*7820*/  SYNCS.PHASECHK.TRANS64.TRYWAIT P1, [UR4+0x32430], R0 ;  /* 0x03243000ff0075a7 */ /* 0x000e640008020144 */
[----:B-1----:R-:W-:Y:S05]  /*7830*/  @!P1 BRA `(.L_x_13868) ;  /* 0x000000a800f49947 */ /* 0x002fea0003800000 */
.L_x_13867:
        /* <DEDUP_REMOVED lines=32> */
.L_x_13869:
[----:B------:R1:W2:Y:S01]  /*7a40*/  SYNCS.PHASECHK.TRANS64.TRYWAIT P1, [UR4+0x32450], R0 ;  /* 0x03245000ff0075a7 */ /* 0x0002a20008020144 */
[----:B------:R-:W-:Y:S05]  /*7a50*/  @!P0 BRA `(.L_x_13870) ;  /* 0x0000000000048947 */ /* 0x000fea0003800000 */
[----:B------:R-:W-:Y:S01]  /*7a60*/  BPT.TRAP 0x1 ;  /* 0x000000040000795c */ /* 0x000fe20000300000 */
.L_x_13870:
[----:B--2---:R-:W-:Y:S05]  /*7a70*/  @P1 BRA `(.L_x_13871) ;  /* 0x0000000000081947 */ /* 0x004fea0003800000 */
[----:B------:R-:W2:Y:S02]  /*7a80*/  SYNCS.PHASECHK.TRANS64.TRYWAIT P1, [UR4+0x32450], R0 ;  /* 0x03245000ff0075a7 */ /* 0x000ea40008020144 */
[----:B--2---:R-:W-:Y:S05]  /*7a90*/  @!P1 BRA `(.L_x_13872) ;  /* 0x000000a800749947 */ /* 0x004fea0003800000 */
.L_x_13871:
        /* <DEDUP_REMOVED lines=101> */
.L_x_13873:
[----:B------:R-:W-:Y:S01]  /*80f0*/  ULDC UR5, c[0x0][0xad0] ;  /* 0x0002b40000057ab9 */ /* 0x000fe20000000800 */
[----:B------:R-:W-:Y:S01]  /*8100*/  UIADD3 UR10, UR4, 0x32440, URZ ;  /* 0x00032440040a7890 */ /* 0x000fe2000fffe03f */
        /* <DEDUP_REMOVED lines=50> */
[----:B------:R-:W-:-:S02]  /*8430*/  UPRMT UR11, UR6, 0x654, UR10 ;  /* 0x00000654060b7896 */ /* 0x000fc4000800000a */
[----:B------:R-:W-:Y:S02]  /*8440*/  UIMAD UR10, UR38, 0xc00, UR7 ;  /* 0x00000c00260a78a4 */ /* 0x000fe4000f8e0207 */
[----:B------:R-:W1:Y:S01]  /*8450*/  MUFU.TANH R154, R154 ;  /* 0x0000009a009a7308 */ /* 0x000e620000002400 */
[----:B--2---:R-:W-:Y:S01]  /*8460*/  FMNMX.FTZ R205, R156, R205, !PT ;  /* 0x000000cd9ccd7209 */ /* 0x004fe20007810000 */
[----:B------:R-:W-:Y:S01]  /*8470*/  UIADD3 UR14, UR10, 0x80, URZ ;  /* 0x000000800a0e7890 */ /* 0x000fe2000fffe03f */
[----:B------:R-:W-:Y:S02]  /*8480*/  UMOV UR15, 0x40000040 ;  /* 0x40000040000f7882 */ /* 0x000fe40000000000 */
[----:B------:R-:W-:Y:S01]  /*8490*/  SYNCS.ARRIVE.TRANS64.RED.A1T0 RZ, [UR11], RZ ;  /* 0x000000ffffff79a7 */ /* 0x000fe2000810040b */
[----:B------:R-:W-:Y:S02]  /*84a0*/  UMOV UR11, 0x40000040 ;  /* 0x40000040000b7882 */ /* 0x000fe40000000000 */
        /* <DEDUP_REMOVED lines=45> */
[----:B------:R-:W-:-:S06]  /*8780*/  FMUL.FTZ R192, R196, UR5 ;  /* 0x00000005c4c07c20 */ /* 0x000fcc0008410000 */
        /* <DEDUP_REMOVED lines=35> */
[----:B------:R-:W-:Y:S01]  /*89c0*/  FMUL.FTZ R196, R199, UR5 ;  /* 0x00000005c7c47c20 */ /* 0x000fe20008410000 */
[----:B------:R-:W-:-:S03]  /*89d0*/  ULDC UR5, c[0x0][0xa80] ;  /* 0x0002a00000057ab9 */ /* 0x000fc60000000800 */
[----:B------:R-:W3:Y:S02]  /*89e0*/  SHFL.BFLY PT, R198, R197, 0x2, 0x1f ;  /* 0x0c401f00c5c67f89 */ /* 0x000ee400000e0000 */
[----:B------:R-:W4:Y:S01]  /*89f0*/  MUFU.TANH R191, R191 ;  /* 0x000000bf00bf7308 */ /* 0x000f220000002400 */
[----:B-1----:R-:W-:-:S07]  /*8a00*/  FMNMX.FTZ R208, R190, R189, !PT ;  /* 0x000000bdbed07209 */ /* 0x002fce0007810000 */
[----:B------:R-:W1:Y:S01]  /*8a10*/  MUFU.TANH R194, R194 ;  /* 0x000000c200c27308 */ /* 0x000e620000002400 */
[----:B--2---:R-:W-:-:S07]  /*8a20*/  FMNMX.FTZ R208, R207, R208, !PT ;  /* 0x000000d0cfd07209 */ /* 0x004fce0007810000 */
[----:B------:R-:W2:Y:S01]  /*8a30*/  MUFU.TANH R195, R195 ;  /* 0x000000c300c37308 */ /* 0x000ea20000002400 */
[----:B----4-:R-:W-:Y:S02]  /*8a40*/  FMNMX.FTZ R189, R191, R208, !PT ;  /* 0x000000d0bfbd7209 */ /* 0x010fe40007810000 */
[----:B---3--:R-:W-:-:S05]  /*8a50*/  FMNMX.FTZ R209, R197, R198, !PT ;  /* 0x000000c6c5d17209 */ /* 0x008fca0007810000 */
[----:B------:R-:W3:Y:S01]  /*8a60*/  MUFU.TANH R196, R196 ;  /* 0x000000c400c47308 */ /* 0x000ee20000002400 */
[----:B-1----:R-:W-:Y:S01]  /*8a70*/  FMNMX.FTZ R208, R194, R189, !PT ;  /* 0x000000bdc2d07209 */ /* 0x002fe20007810000 */
[----:B------:R-:W1:Y:S03]  /*8a80*/  SHFL.BFLY PT, R198, R209, 0x1, 0x1f ;  /* 0x0c201f00d1c67f89 */ /* 0x000e6600000e0000 */
[----:B--2---:R-:W-:-:S04]  /*8a90*/  FMNMX.FTZ R189, R195, R208, !PT ;  /* 0x000000d0c3bd7209 */ /* 0x004fc80007810000 */
[----:B---3--:R-:W-:-:S05]  /*8aa0*/  FMNMX.FTZ R208, R196, R189, !PT ;  /* 0x000000bdc4d07209 */ /* 0x008fca0007810000 */
[----:B------:R-:W2:Y:S01]  /*8ab0*/  SHFL.BFLY PT, R189, R208, 0x2, 0x1f ;  /* 0x0c401f00d0bd7f89 */ /* 0x000ea200000e0000 */
[----:B-1----:R-:W-:-:S05]  /*8ac0*/  FMNMX.FTZ R205, R209, R198, !PT ;  /* 0x000000c6d1cd7209 */ /* 0x002fca0007810000 */
[C---:B------:R-:W-:Y:S01]  /*8ad0*/  FMUL.FTZ R198, R205.reuse, UR5 ;  /* 0x00000005cdc67c20 */ /* 0x040fe20008410000 */
[----:B------:R-:W-:-:S03]  /*8ae0*/  FADD.FTZ R21, -R205, R21 ;  /* 0x00000015cd157221 */ /* 0x000fc60000010100 */
[--C-:B------:R-:W-:Y:S01]  /*8af0*/  FFMA.FTZ R211, R152, UR5, -R198.reuse ;  /* 0x0000000598d37c23 */ /* 0x100fe200080108c6 */
[--C-:B------:R-:W-:Y:S01]  /*8b00*/  FFMA.FTZ R203, R203, UR5, -R198.reuse ;  /* 0x00000005cbcb7c23 */ /* 0x100fe200080108c6 */
[----:B------:R-:W-:Y:S01]  /*8b10*/  FMUL.FTZ R199, R21, UR5 ;  /* 0x0000000515c77c20 */ /* 0x000fe20008410000 */
[--C-:B------:R-:W-:Y:S01]  /*8b20*/  FFMA.FTZ R21, R153, UR5, -R198.reuse ;  /* 0x0000000599157c23 */ /* 0x100fe200080108c6 */
[--C-:B------:R-:W-:Y:S01]  /*8b30*/  FFMA.FTZ R157, R157, UR5, -R198.reuse ;  /* 0x000000059d9d7c23 */ /* 0x100fe200080108c6 */
[--C-:B------:R-:W-:Y:S01]  /*8b40*/  FFMA.FTZ R156, R156, UR5, -R198.reuse ;  /* 0x000000059c9c7c23 */ /* 0x100fe200080108c6 */
[--C-:B------:R-:W-:Y:S01]  /*8b50*/  FFMA.FTZ R158, R158, UR5, -R198.reuse ;  /* 0x000000059e9e7c23 */ /* 0x100fe200080108c6 */
[--C-:B------:R-:W-:Y:S01]  /*8b60*/  FFMA.FTZ R161, R161, UR5, -R198.reuse ;  /* 0x00000005a1a17c23 */ /* 0x100fe200080108c6 */
[----:B------:R-:W1:Y:S01]  /*8b70*/  MUFU.EX2 R199, R199 ;  /* 0x000000c700c77308 */ /* 0x000e620000000800 */
[--C-:B------:R-:W-:Y:S01]  /*8b80*/  FFMA.FTZ R163, R163, UR5, -R198.reuse ;  /* 0x00000005a3a37c23 */ /* 0x100fe200080108c6 */
[----:B--2---:R-:W-:Y:S01]  /*8b90*/  FMNMX.FTZ R189, R208, R189, !PT ;  /* 0x000000bdd0bd7209 */ /* 0x004fe20007810000 */
[--C-:B------:R-:W-:Y:S01]  /*8ba0*/  FFMA.FTZ R162, R162, UR5, -R198.reuse ;  /* 0x00000005a2a27c23 */ /* 0x100fe200080108c6 */
[--C-:B------:R-:W-:Y:S01]  /*8bb0*/  FFMA.FTZ R164, R164, UR5, -R198.reuse ;  /* 0x00000005a4a47c23 */ /* 0x100fe200080108c6 */
[--C-:B------:R-:W-:Y:S01]  /*8bc0*/  FFMA.FTZ R169, R169, UR5, -R198.reuse ;  /* 0x00000005a9a97c23 */ /* 0x100fe200080108c6 */
[--C-:B------:R-:W-:Y:S01]  /*8bd0*/  FFMA.FTZ R171, R171, UR5, -R198.reuse ;  /* 0x00000005abab7c23 */ /* 0x100fe200080108c6 */
[----:B------:R-:W2:Y:S01]  /*8be0*/  SHFL.BFLY PT, R197, R189, 0x1, 0x1f ;  /* 0x0c201f00bdc57f89 */ /* 0x000ea200000e0000 */
        /* <DEDUP_REMOVED lines=9> */
[-C--:B-1----:R-:W-:Y:S01]  /*8c80*/  FMUL.FTZ R24, R24, R199.reuse ;  /* 0x000000c718187220 */ /* 0x082fe20000410000 */
        /* <DEDUP_REMOVED lines=14> */
[-C--:B------:R-:W-:Y:S01]  /*8d70*/  FMUL.FTZ R49, R49, R199.reuse ;  /* 0x000000c731317220 */ /* 0x080fe20000410000 */
[----:B------:R1:W-:Y:S01]  /*8d80*/  MUFU.EX2 R197, R203 ;  /* 0x000000cb00c57308 */ /* 0x0003e20000000800 */
[-C--:B------:R-:W-:Y:S01]  /*8d90*/  FMUL.FTZ R52, R52, R199.reuse ;  /* 0x000000c734347220 */ /* 0x080fe20000410000 */
[-C--:B------:R-:W-:Y:S01]  /*8da0*/  FMUL.FTZ R53, R53, R199.reuse ;  /* 0x000000c735357220 */ /* 0x080fe20000410000 */
[C---:B------:R-:W-:Y:S01]  /*8db0*/  FADD.FTZ R152, -R189.reuse, R202 ;  /* 0x000000cabd987221 */ /* 0x040fe20000010100 */
[----:B------:R-:W-:Y:S01]  /*8dc0*/  FMUL.FTZ R209, R189, UR5 ;  /* 0x00000005bdd17c20 */ /* 0x000fe20008410000 */
[-C--:B------:R-:W-:Y:S01]  /*8dd0*/  FMUL.FTZ R56, R56, R199.reuse ;  /* 0x000000c738387220 */ /* 0x080fe20000410000 */
[----:B------:R-:W-:Y:S01]  /*8de0*/  FMUL.FTZ R57, R57, R199 ;  /* 0x000000c739397220 */ /* 0x000fe20000410000 */
[----:B------:R-:W-:Y:S01]  /*8df0*/  FMUL.FTZ R210, R152, UR5 ;  /* 0x0000000598d27c20 */ /* 0x000fe20008410000 */
[----:B------:R-:W-:-:S02]  /*8e00*/  VIADD R152, R212, 0x8 ;  /* 0x00000008d4987836 */ /* 0x000fc40000000000 */
[--C-:B-1----:R-:W-:Y:S01]  /*8e10*/  FFMA.FTZ R203, R204, UR5, -R209.reuse ;  /* 0x00000005cccb7c23 */ /* 0x102fe200080108d1 */
[--C-:B------:R-:W-:Y:S01]  /*8e20*/  FFMA.FTZ R211, R154, UR5, -R209.reuse ;  /* 0x000000059ad37c23 */ /* 0x100fe200080108d1 */
[--C-:B------:R-:W-:Y:S01]  /*8e30*/  FFMA.FTZ R202, R155, UR5, -R209.reuse ;  /* 0x000000059bca7c23 */ /* 0x100fe200080108d1 */
[--C-:B------:R-:W-:Y:S01]  /*8e40*/  FFMA.FTZ R204, R206, UR5, -R209.reuse ;  /* 0x00000005cecc7c23 */ /* 0x100fe200080108d1 */
[----:B------:R1:W-:Y:S01]  /*8e50*/  BAR.SYNC.DEFER_BLOCKING R152, 0x100 ;  /* 0x000400980000751d */ /* 0x0003e20000010000 */
        /* <DEDUP_REMOVED lines=116> */
[--C-:B------:R-:W-:Y:S01]  /*95a0*/  FFMA.FTZ R159, R159, UR5, -R209.reuse ;  /* 0x000000059f9f7c23 */ /* 0x100fe200080108d1 */
[----:B------:R-:W-:Y:S01]  /*95b0*/  F2FP.BF16.F32.PACK_AB R154, R157, R197 ;  /* 0x000000c59d9a723e */ /* 0x000fe200000010ff */
[--C-:B------:R-:W-:Y:S01]  /*95c0*/  FFMA.FTZ R160, R160, UR5, -R209.reuse ;  /* 0x00000005a0a07c23 */ /* 0x100fe200080108d1 */
[----:B---3--:R-:W-:Y:S01]  /*95d0*/  F2FP.BF16.F32.PACK_AB R153, R202, R211 ;  /* 0x000000d3ca99723e */ /* 0x008fe200000010ff */
[--C-:B------:R-:W-:Y:S01]  /*95e0*/  FFMA.FTZ R165, R165, UR5, -R209.reuse ;  /* 0x00000005a5a57c23 */ /* 0x100fe200080108d1 */
[----:B----4-:R-:W-:Y:S01]  /*95f0*/  F2FP.BF16.F32.PACK_AB R155, R204, R203 ;  /* 0x000000cbcc9b723e */ /* 0x010fe200000010ff */
[--C-:B------:R-:W-:Y:S01]  /*9600*/  FFMA.FTZ R167, R167, UR5, -R209.reuse ;  /* 0x00000005a7a77c23 */ /* 0x100fe200080108d1 */
[----:B------:R-:W1:Y:S01]  /*9610*/  MUFU.EX2 R156, R156 ;  /* 0x0000009c009c7308 */ /* 0x000e620000000800 */
[--C-:B------:R-:W-:Y:S01]  /*9620*/  FFMA.FTZ R166, R166, UR5, -R209.reuse ;  /* 0x00000005a6a67c23 */ /* 0x100fe200080108d1 */
[----:B------:R-:W-:Y:S01]  /*9630*/  WARPGROUP.ARRIVE ;  /* 0x00000000000079c5 */ /* 0x000fe20000000000 */
[--C-:B------:R-:W-:Y:S01]  /*9640*/  FFMA.FTZ R168, R168, UR5, -R209.reuse ;  /* 0x00000005a8a87c23 */ /* 0x100fe200080108d1 */
[--C-:B------:R-:W-:Y:S01]  /*9650*/  FFMA.FTZ R173, R173, UR5, -R209.reuse ;  /* 0x00000005adad7c23 */ /* 0x100fe200080108d1 */
[--C-:B------:R-:W-:Y:S01]  /*9660*/  FFMA.FTZ R175, R175, UR5, -R209.reuse ;  /* 0x00000005afaf7c23 */ /* 0x100fe200080108d1 */
[--C-:B------:R-:W-:Y:S01]  /*9670*/  FFMA.FTZ R174, R174, UR5, -R209.reuse ;  /* 0x00000005aeae7c23 */ /* 0x100fe200080108d1 */
[--C-:B------:R-:W-:Y:S01]  /*9680*/  FFMA.FTZ R176, R176, UR5, -R209.reuse ;  /* 0x00000005b0b07c23 */ /* 0x100fe200080108d1 */
[----:B------:R-:W-:Y:S01]  /*9690*/  HGMMA.64x256x16.F32.BF16 R24, R152, gdesc[UR8].tnspB, R24, gsb0 ;  /* 0x43e0000898187df0 */ /* 0x000fe20008001818 */
        /* <DEDUP_REMOVED lines=12> */
[----:B------:R-:W-:Y:S01]  /*9760*/  FFMA.FTZ R193, R193, UR5, -R198 ;  /* 0x00000005c1c17c23 */ /* 0x000fe200080108c6 */
[--C-:B------:R-:W-:Y:S01]  /*9770*/  FFMA.FTZ R191, R191, UR5, -R209.reuse ;  /* 0x00000005bfbf7c23 */ /* 0x100fe200080108d1 */
[--C-:B------:R-:W-:Y:S01]  /*9780*/  FFMA.FTZ R194, R194, UR5, -R209.reuse ;  /* 0x00000005c2c27c23 */ /* 0x100fe200080108d1 */
[--C-:B------:R-:W-:Y:S01]  /*9790*/  FFMA.FTZ R195, R195, UR5, -R209.reuse ;  /* 0x00000005c3c37c23 */ /* 0x100fe200080108d1 */
[----:B------:R-:W-:Y:S01]  /*97a0*/  MUFU.EX2 R163, R163 ;  /* 0x000000a300a37308 */ /* 0x000fe20000000800 */
[----:B------:R-:W-:Y:S01]  /*97b0*/  FFMA.FTZ R196, R196, UR5, -R209 ;  /* 0x00000005c4c47c23 */ /* 0x000fe200080108d1 */
[----:B------:R-:W-:Y:S01]  /*97c0*/  UMOV UR11, 0x40000040 ;  /* 0x40000040000b7882 */ /* 0x000fe20000000000 */
[----:B------:R-:W-:Y:S01]  /*97d0*/  FFMA.FTZ R4, R199, R4, R208 ;  /* 0x00000004c7047223 */ /* 0x000fe200000100d0 */
[----:B------:R-:W-:-:S03]  /*97e0*/  FFMA.FTZ R5, R210, R5, R211 ;  /* 0x00000005d2057223 */ /* 0x000fc600000100d3 */
[----:B------:R-:W-:Y:S01]  /*97f0*/  FADD.FTZ R4, R21, R4 ;  /* 0x0000000415047221 */ /* 0x000fe20000010000 */
[----:B------:R-:W-:Y:S01]  /*9800*/  MUFU.EX2 R159, R159 ;  /* 0x0000009f009f7308 */ /* 0x000fe20000000800 */
[----:B------:R-:W-:Y:S02]  /*9810*/  FADD.FTZ R202, R202, R5 ;  /* 0x00000005caca7221 */ /* 0x000fe40000010000 */
[----:B------:R-:W-:Y:S02]  /*9820*/  FADD.FTZ R4, R197, R4 ;  /* 0x00000004c5047221 */ /* 0x000fe40000010000 */
[----:B------:R-:W-:Y:S02]  /*9830*/  FADD.FTZ R203, R203, R202 ;  /* 0x000000cacbcb7221 */ /* 0x000fe40000010000 */
[----:B------:R-:W-:Y:S01]  /*9840*/  FADD.FTZ R157, R157, R4 ;  /* 0x000000049d9d7221 */ /* 0x000fe20000010000 */
[----:B------:R-:W3:Y:S01]  /*9850*/  MUFU.EX2 R160, R160 ;  /* 0x000000a000a07308 */ /* 0x000ee20000000800 */
[----:B------:R-:W-:-:S02]  /*9860*/  FADD.FTZ R204, R204, R203 ;  /* 0x000000cbcccc7221 */ /* 0x000fc40000010000 */
[----:B-1----:R-:W-:-:S05]  /*9870*/  FADD.FTZ R157, R156, R157 ;  /* 0x0000009d9c9d7221 */ /* 0x002fca0000010000 */
[----:B------:R-:W-:Y:S08]  /*9880*/  MUFU.EX2 R165, R165 ;  /* 0x000000a500a57308 */ /* 0x000ff00000000800 */
[----:B------:R-:W1:Y:S08]  /*9890*/  MUFU.EX2 R167, R167 ;  /* 0x000000a700a77308 */ /* 0x000e700000000800 */
[----:B------:R-:W4:Y:S08]  /*98a0*/  MUFU.EX2 R162, R162 ;  /* 0x000000a200a27308 */ /* 0x000f300000000800 */
[----:B------:R-:W-:Y:S08]  /*98b0*/  MUFU.EX2 R164, R164 ;  /* 0x000000a400a47308 */ /* 0x000ff00000000800 */
[----:B------:R-:W-:Y:S08]  /*98c0*/  MUFU.EX2 R169, R169 ;  /* 0x000000a900a97308 */ /* 0x000ff00000000800 */
[----:B------:R-:W-:Y:S08]  /*98d0*/  MUFU.EX2 R171, R171 ;  /* 0x000000ab00ab7308 */ /* 0x000ff00000000800 */
[----:B------:R-:W5:Y:S08]  /*98e0*/  MUFU.EX2 R166, R166 ;  /* 0x000000a600a67308 */ /* 0x000f700000000800 */
        /* <DEDUP_REMOVED lines=17> */
[----:B------:R-:W0:Y:S08]  /*9a00*/  MUFU.EX2 R190, R190 ;  /* 0x000000be00be7308 */ /* 0x000e300000000800 */
[----:B------:R-:W0:Y:S08]  /*9a10*/  MUFU.EX2 R206, R206 ;  /* 0x000000ce00ce7308 */ /* 0x000e300000000800 */
[----:B------:R-:W0:Y:S08]  /*9a20*/  MUFU.EX2 R186, R186 ;  /* 0x000000ba00ba7308 */ /* 0x000e300000000800 */
[----:B------:R-:W0:Y:S08]  /*9a30*/  MUFU.EX2 R188, R188 ;  /* 0x000000bc00bc7308 */ /* 0x000e300000000800 */
[----:B------:R-:W0:Y:S01]  /*9a40*/  MUFU.EX2 R192, R192 ;  /* 0x000000c000c07308 */ /* 0x000e220000000800 */
[----:B------:R-:W-:-:S02]  /*9a50*/  WARPGROUP.DEPBAR.LE gsb0, 0x0 ;  /* 0x00008000000079c5 */ /* 0x000fc40000010000 */
[----:B--2---:R-:W-:-:S05]  /*9a60*/  F2FP.BF16.F32.PACK_AB R152, R158, R156 ;  /* 0x0000009c9e98723e */ /* 0x004fca00000010ff */
[----:B------:R-:W2:Y:S01]  /*9a70*/  MUFU.EX2 R193, R193 ;  /* 0x000000c100c17308 */ /* 0x000ea20000000800 */
[----:B---3--:R-:W-:Y:S01]  /*9a80*/  F2FP.BF16.F32.PACK_AB R153, R160, R159 ;  /* 0x0000009fa099723e */ /* 0x008fe200000010ff */
[----:B------:R-:W-:Y:S01]  /*9a90*/  FADD.FTZ R159, R159, R204 ;  /* 0x000000cc9f9f7221 */ /* 0x000fe20000010000 */
[----:B------:R-:W-:Y:S01]  /*9aa0*/  F2FP.BF16.F32.PACK_AB R154, R163, R161 ;  /* 0x000000a1a39a723e */ /* 0x000fe200000010ff */
[----:B------:R-:W-:Y:S01]  /*9ab0*/  FADD.FTZ R158, R158, R157 ;  /* 0x0000009d9e9e7221 */ /* 0x000fe20000010000 */
[----:B-1----:R-:W-:Y:S01]  /*9ac0*/  F2FP.BF16.F32.PACK_AB R155, R167, R165 ;  /* 0x000000a5a79b723e */ /* 0x002fe200000010ff */
        /* <DEDUP_REMOVED lines=11> */
[----:B----4-:R-:W-:-:S03]  /*9b80*/  FADD.FTZ R163, R162, R163 ;  /* 0x000000a3a2a37221 */ /* 0x010fc60000010000 */
[----:B-----5:R-:W-:Y:S02]  /*9b90*/  FADD.FTZ R167, R166, R167 ;  /* 0x000000a7a6a77221 */ /* 0x020fe40000010000 */
[----:B------:R-:W-:Y:S08]  /*9ba0*/  MUFU.EX2 R195, R195 ;  /* 0x000000c300c37308 */ /* 0x000ff00000000800 */
[----:B------:R-:W3:Y:S01]  /*9bb0*/  MUFU.EX2 R196, R196 ;  /* 0x000000c400c47308 */ /* 0x000ee20000000800 */
[----:B------:R-:W-:-:S02]  /*9bc0*/  WARPGROUP.DEPBAR.LE gsb0, 0x0 ;  /* 0x00008000000079c5 */ /* 0x000fc40000010000 */
[C---:B------:R-:W-:Y:S01]  /*9bd0*/  F2FP.BF16.F32.PACK_AB R152, R164.reuse, R162 ;  /* 0x000000a2a498723e */ /* 0x040fe200000010ff */
[----:B------:R-:W-:Y:S01]  /*9be0*/  FADD.FTZ R164, R164, R163 ;  /* 0x000000a3a4a47221 */ /* 0x000fe20000010000 */
[C---:B0-----:R-:W-:Y:S01]  /*9bf0*/  F2FP.BF16.F32.PACK_AB R153, R168.reuse, R166 ;  /* 0x000000a6a899723e */ /* 0x041fe200000010ff */
        /* <DEDUP_REMOVED lines=12> */
[----:B------:R-:W-:Y:S01]  /*9cc0*/  UMOV UR15, 0x40000040 ;  /* 0x40000040000f7882 */ /* 0x000fe20000000000 */
        /* <DEDUP_REMOVED lines=17> */
[----:B------:R-:W-:Y:S01]  /*9de0*/  UIADD3 UR10, UR10, 0x280, URZ ;  /* 0x000002800a0a7890 */ /* 0x000fe2000fffe03f */
[----:B------:R-:W-:-:S04]  /*9df0*/  FADD.FTZ R183, R184, R183 ;  /* 0x000000b7b8b77221 */ /* 0x000fc80000010000 */
[----:B------:R-:W-:Y:S01]  /*9e00*/  FADD.FTZ R183, R190, R183 ;  /* 0x000000b7beb77221 */ /* 0x000fe20000010000 */
[----:B------:R-:W-:Y:S02]  /*9e10*/  WARPGROUP.DEPBAR.LE gsb0, 0x0 ;  /* 0x00008000000079c5 */ /* 0x000fe40000010000 */
[C---:B------:R-:W-:Y:S01]  /*9e20*/  F2FP.BF16.F32.PACK_AB R152, R180.reuse, R178 ;  /* 0x000000b2b498723e */ /* 0x040fe200000010ff */
[----:B------:R-:W-:Y:S01]  /*9e30*/  FADD.FTZ R180, R180, R179 ;  /* 0x000000b3b4b47221 */ /* 0x000fe20000010000 */
[----:B------:R-:W-:Y:S02]  /*9e40*/  F2FP.BF16.F32.PACK_AB R153, R184, R182 ;  /* 0x000000b6b899723e */ /* 0x000fe400000010ff */
[----:B------:R-:W-:Y:S01]  /*9e50*/  F2FP.BF16.F32.PACK_AB R154, R187, R185 ;  /* 0x000000b9bb9a723e */ /* 0x000fe200000010ff */
[----:B------:R-:W-:Y:S01]  /*9e60*/  FADD.FTZ R180, R185, R180 ;  /* 0x000000b4b9b47221 */ /* 0x000fe20000010000 */
[C---:B------:R-:W-:Y:S01]  /*9e70*/  F2FP.BF16.F32.PACK_AB R155, R206.reuse, R190 ;  /* 0x000000bece9b723e */ /* 0x040fe200000010ff */
[----:B------:R-:W-:-:S02]  /*9e80*/  FADD.FTZ R206, R206, R183 ;  /* 0x000000b7cece7221 */ /* 0x000fc40000010000 */
[----:B------:R-:W-:Y:S01]  /*9e90*/  FADD.FTZ R187, R187, R180 ;  /* 0x000000b4bbbb7221 */ /* 0x000fe20000010000 */
[----:B------:R-:W-:-:S03]  /*9ea0*/  WARPGROUP.ARRIVE ;  /* 0x00000000000079c5 */ /* 0x000fc60000000000 */
[----:B------:R-:W-:-:S04]  /*9eb0*/  FADD.FTZ R187, R186, R187 ;  /* 0x000000bbbabb7221 */ /* 0x000fc80000010000 */
[----:B------:R-:W-:Y:S01]  /*9ec0*/  HGMMA.64x256x16.F32.BF16 R24, R152, gdesc[UR12].tnspB, R24, gsb0 ;  /* 0x43e0000c98187df0 */ /* 0x000fe20008001818 */
[----:B------:R-:W-:-:S04]  /*9ed0*/  FADD.FTZ R187, R188, R187 ;  /* 0x000000bbbcbb7221 */ /* 0x000fc80000010000 */
[----:B------:R-:W-:-:S04]  /*9ee0*/  FADD.FTZ R4, R192, R187 ;  /* 0x000000bbc0047221 */ /* 0x000fc80000010000 */
[----:B--2---:R-:W-:Y:S01]  /*9ef0*/  FADD.FTZ R4, R193, R4 ;  /* 0x00000004c1047221 */ /* 0x004fe20000010000 */
[----:B------:R-:W-:Y:S02]  /*9f00*/  WARPGROUP.DEPBAR.LE gsb0, 0x0 ;  /* 0x00008000000079c5 */ /* 0x000fe40000010000 */
[----:B------:R-:W-:Y:S02]  /*9f10*/  F2FP.BF16.F32.PACK_AB R152, R188, R186 ;  /* 0x000000babc98723e */ /* 0x000fe400000010ff */
[----:B-1----:R-:W-:Y:S01]  /*9f20*/  F2FP.BF16.F32.PACK_AB R153, R194, R191 ;  /* 0x000000bfc299723e */ /* 0x002fe200000010ff */
[----:B------:R-:W-:Y:S01]  /*9f30*/  FADD.FTZ R191, R191, R206 ;  /* 0x000000cebfbf7221 */ /* 0x000fe20000010000 */
[----:B------:R-:W-:Y:S02]  /*9f40*/  F2FP.BF16.F32.PACK_AB R154, R193, R192 ;  /* 0x000000c0c19a723e */ /* 0x000fe400000010ff */
[----:B---3--:R-:W-:Y:S01]  /*9f50*/  F2FP.BF16.F32.PACK_AB R155, R196, R195 ;  /* 0x000000c3c49b723e */ /* 0x008fe200000010ff */
[----:B------:R-:W-:-:S03]  /*9f60*/  FADD.FTZ R194, R194, R191 ;  /* 0x000000bfc2c27221 */ /* 0x000fc60000010000 */
[----:B------:R-:W-:Y:S01]  /*9f70*/  WARPGROUP.ARRIVE ;  /* 0x00000000000079c5 */ /* 0x000fe20000000000 */
[----:B------:R-:W-:-:S04]  /*9f80*/  FADD.FTZ R5, R195, R194 ;  /* 0x000000c2c3057221 */ /* 0x000fc80000010000 */
[----:B------:R-:W-:Y:S01]  /*9f90*/  FADD.FTZ R5, R196, R5 ;  /* 0x00000005c4057221 */ /* 0x000fe20000010000 */
[----:B------:R-:W-:Y:S03]  /*9fa0*/  HGMMA.64x256x16.F32.BF16 R24, R152, gdesc[UR8].tnspB, R24, gsb0 ;  /* 0x43e0000898187df0 */ /* 0x000fe60008001818 */
[----:B------:R-:W-:Y:S02]  /*9fb0*/  WARPGROUP.DEPBAR.LE gsb0, 0x0 ;  /* 0x00008000000079c5 */ /* 0x000fe40000010000 */
[----:B------:R-:W-:Y:S05]  /*9fc0*/  @!P0 BRA `(.L_x_13874) ;  /* 0x0000000000048947 */ /* 0x000fea0003800000 */
[----:B------:R-:W-:Y:S01]  /*9fd0*/  BPT.TRAP 0x1 ;  /* 0x000000040000795c */ /* 0x000fe20000300000 */
.L_x_13874:
[----:B------:R-:W-:Y:S01]  /*9fe0*/  UIADD3 UR4, UR4, 0x32460, URZ ;  /* 0x0003246004047890 */ /* 0x000fe2000fffe03f */
[C---:B------:R-:W-:Y:S01]  /*9ff0*/  ISETP.GT.AND P1, PT, R201.reuse, RZ, PT ;  /* 0x000000ffc900720c */ /* 0x040fe20003f24270 */
[----:B------:R-:W-:Y:S01]  /*a000*/  VIADD R201, R201, 0xffffffff ;  /* 0xffffffffc9c97836 */ /* 0x000fe20000000000 */
[----:B------:R-:W-:Y:S01]  /*a010*/  MOV R21, R205 ;  /* 0x000000cd00157202 */ /* 0x000fe20000000f00 */
[----:B------:R-:W-:Y:S01]  /*a020*/  UPRMT UR4, UR6, 0x654, UR4 ;  /* 0x0000065406047896 */ /* 0x000fe20008000004 */
[----:B------:R-:W-:-:S08]  /*a030*/  IMAD.MOV.U32 R202, RZ, RZ, R189 ;  /* 0x000000ffffca7224 */ /* 0x000fd000078e00bd */
[----:B------:R-:W-:Y:S01]  /*a040*/  SYNCS.ARRIVE.TRANS64.RED.A1T0 RZ, [UR4], RZ ;  /* 0x000000ffffff79a7 */ /* 0x000fe20008100404 */
[----:B------:R-:W-:Y:S05]  /*a050*/  @P1 BRA `(.L_x_13875) ;  /* 0xffffffd400ac1947 */ /* 0x000fea000383ffff */
.L_x_13864:
[----:B------:R-:W0:Y:S01]  /*a060*/  SHFL.BFLY PT, R3, R4, 0x2, 0x1f ;  /* 0x0c401f0004037f89 */ /* 0x000e2200000e0000 */
        /* <DEDUP_REMOVED lines=9> */
[----:B------:R-:W-:Y:S01]  /*a100*/  USEL UR38, UR38, URZ, UP0 ;  /* 0x0000003f26267287 */ /* 0x000fe20008000000 */
[----:B------:R-:W-:Y:S01]  /*a110*/  IADD3 R222, R222, 0x1, RZ ;  /* 0x00000001dede7810 */ /* 0x000fe20007ffe0ff */
[----:B0-----:R-:W-:Y:S01]  /*a120*/  FADD.FTZ R3, R3, R4 ;  /* 0x0000000403037221 */ /* 0x001fe20000010000 */
[----:B------:R-:W-:Y:S01]  /*a130*/  IMAD.U32 R4, RZ, RZ, UR5 ;  /* 0x00000005ff047e24 */ /* 0x000fe2000f8e00ff */
[----:B------:R-:W-:-:S03]  /*a140*/  ULOP3.LUT UR39, UR39, UR4, URZ, 0x3c, !UPT ;  /* 0x0000000427277292 */ /* 0x000fc6000f8e3c3f */
[----:B------:R-:W0:Y:S01]  /*a150*/  SHFL.BFLY PT, R2, R3, 0x1, 0x1f ;  /* 0x0c201f0003027f89 */ /* 0x000e2200000e0000 */
[----:B-1----:R-:W-:-:S05]  /*a160*/  FADD.FTZ R6, R6, R5 ;  /* 0x0000000506067221 */ /* 0x002fca0000010000 */
[----:B------:R-:W1:Y:S01]  /*a170*/  SHFL.BFLY PT, R7, R6, 0x1, 0x1f ;  /* 0x0c201f0006077f89 */ /* 0x000e6200000e0000 */
[----:B0-----:R-:W-:Y:S01]  /*a180*/  FADD.FTZ R8, R3, R2 ;  /* 0x0000000203087221 */ /* 0x001fe20000010000 */
[----:B------:R-:W-:Y:S02]  /*a190*/  IMAD.MOV.U32 R2, RZ, RZ, RZ ;  /* 0x000000ffff027224 */ /* 0x000fe400078e00ff */
[----:B------:R-:W-:Y:S02]  /*a1a0*/  IMAD.MOV.U32 R3, RZ, RZ, -0x800000 ;  /* 0xff800000ff037424 */ /* 0x000fe400078e00ff */
        /* <DEDUP_REMOVED lines=142> */
.L_x_13838:
        /* <DEDUP_REMOVED lines=12> */
[----:B------:R-:W-:Y:S01]  /*ab50*/  ULDC.64 UR8, c[0x0][0xc90] ;  /* 0x0003240000087ab9 */ /* 0x000fe20000000a00 */
[----:B------:R-:W-:Y:S02]  /*ab60*/  F2FP.BF16.F32.PACK_AB R25, R27, R26 ;  /* 0x0000001a1b19723e */ /* 0x000fe400000010ff */
[----:B------:R-:W-:Y:S02]  /*ab70*/  F2FP.BF16.F32.PACK_AB R26, R29, R28 ;  /* 0x0000001c1d1a723e */ /* 0x000fe400000010ff */
[----:B------:R-:W-:Y:S02]  /*ab80*/  F2FP.BF16.F32.PACK_AB R27, R31, R30 ;  /* 0x0000001e1f1b723e */ /* 0x000fe400000010ff */
[----:B------:R-:W-:-:S02]  /*ab90*/  R2UR UR11, R219 ;  /* 0x00000000db0b72ca */ /* 0x000fc400000e0000 */
[----:B------:R-:W-:Y:S02]  /*aba0*/  R2UR UR13, R220 ;  /* 0x00000000dc0d72ca */ /* 0x000fe400000e0000 */
[----:B------:R-:W-:Y:S02]  /*abb0*/  F2FP.BF16.F32.PACK_AB R136, R137, R136 ;  /* 0x000000888988723e */ /* 0x000fe400000010ff */
[----:B------:R-:W-:Y:S02]  /*abc0*/  F2FP.BF16.F32.PACK_AB R137, R158, R128 ;  /* 0x000000809e89723e */ /* 0x000fe400000010ff */
[----:B------:R-:W-:Y:S02]  /*abd0*/  F2FP.BF16.F32.PACK_AB R161, R162, R161 ;  /* 0x000000a1a2a1723e */ /* 0x000fe400000010ff */
[----:B------:R-:W-:Y:S02]  /*abe0*/  F2FP.BF16.F32.PACK_AB R162, R149, R148 ;  /* 0x0000009495a2723e */ /* 0x000fe400000010ff */
[----:B------:R-:W-:Y:S01]  /*abf0*/  F2FP.BF16.F32.PACK_AB R163, R0, R163 ;  /* 0x000000a300a3723e */ /* 0x000fe200000010ff */
[----:B------:R-:W-:-:S02]  /*ac00*/  USHF.R.S32.HI UR10, URZ, 0x1f, UR11 ;  /* 0x0000001f3f0a7899 */ /* 0x000fc4000801140b */
[----:B------:R-:W-:Y:S02]  /*ac10*/  UIMAD.WIDE.U32 UR6, UR11, UR8, URZ ;  /* 0x000000080b0672a5 */ /* 0x000fe4000f8e003f */
[----:B------:R-:W-:Y:S02]  /*ac20*/  UIMAD UR5, UR10, UR8, URZ ;  /* 0x000000080a0572a4 */ /* 0x000fe4000f8e023f */
[----:B------:R-:W-:Y:S02]  /*ac30*/  USHF.R.S32.HI UR12, URZ, 0x1f, UR13 ;  /* 0x0000001f3f0c7899 */ /* 0x000fe4000801140d */
[----:B------:R-:W-:Y:S01]  /*ac40*/  UIMAD UR5, UR11, UR9, UR5 ;  /* 0x000000090b0572a4 */ /* 0x000fe2000f8e0205 */
[----:B------:R-:W-:Y:S02]  /*ac50*/  MOV R154, R189 ;  /* 0x000000bd009a7202 */ /* 0x000fe40000000f00 */
[----:B0-----:R-:W-:Y:S01]  /*ac60*/  MOV R155, R4 ;  /* 0x00000004009b7202 */ /* 0x001fe20000000f00 */
[----:B------:R-:W-:Y:S01]  /*ac70*/  ULDC.64 UR8, c[0x0][0xc98] ;  /* 0x0003260000087ab9 */ /* 0x000fe20000000a00 */
[----:B------:R-:W-:Y:S01]  /*ac80*/  UIADD3 UR7, UR7, UR5, URZ ;  /* 0x0000000507077290 */ /* 0x000fe2000fffe03f */
[----:B------:R-:W-:Y:S01]  /*ac90*/  IMAD.WIDE R120, R226, 0x2, R154 ;  /* 0x00000002e2787825 */ /* 0x000fe200078e029a */
[----:B------:R-:W-:-:S02]  /*aca0*/  UIMAD UR5, UR12, UR8, URZ ;  /* 0x000000080c0572a4 */ /* 0x000fc4000f8e023f */
[----:B------:R-:W-:Y:S01]  /*acb0*/  UIMAD.WIDE.U32 UR6, UR13, UR8, UR6 ;  /* 0x000000080d0672a5 */ /* 0x000fe2000f8e0006 */
[----:B------:R-:W-:Y:S01]  /*acc0*/  IMAD.WIDE R154, R5, 0x2, R154 ;  /* 0x00000002059a7825 */ /* 0x000fe200078e029a */
[C---:B------:R-:W-:Y:S01]  /*acd0*/  IADD3 R7, P2, R120.reuse, 0xc040, RZ ;  /* 0x0000c04078077810 */ /* 0x040fe20007f5e0ff */
[----:B------:R-:W-:Y:S01]  /*ace0*/  UIMAD UR5, UR13, UR9, UR5 ;  /* 0x000000090d0572a4 */ /* 0x000fe2000f8e0205 */
[----:B------:R-:W-:Y:S02]  /*acf0*/  IADD3 R11, P3, R120, 0xc060, RZ ;  /* 0x0000c060780b7810 */ /* 0x000fe40007f7e0ff */
[----:B------:R-:W-:Y:S01]  /*ad00*/  LOP3.LUT R6, R7, 0x380, RZ, 0xc0, !PT ;  /* 0x0000038007067812 */ /* 0x000fe200078ec0ff */
[----:B------:R-:W-:Y:S01]  /*ad10*/  ULDC.64 UR8, c[0x0][0xbe8] ;  /* 0x0002fa0000087ab9 */ /* 0x000fe20000000a00 */
[----:B------:R-:W-:Y:S01]  /*ad20*/  LOP3.LUT R4, R11, 0x380, RZ, 0xc0, !PT ;  /* 0x000003800b047812 */ /* 0x000fe200078ec0ff */
[----:B------:R-:W-:Y:S01]  /*ad30*/  IMAD.X R5, RZ, RZ, R121, P3 ;  /* 0x000000ffff057224 */ /* 0x000fe200018e0679 */
[----:B------:R-:W-:-:S02]  /*ad40*/  SHF.R.U64 R6, R6, 0x3, RZ ;  /* 0x0000000306067819 */ /* 0x000fc400000012ff */
[----:B------:R-:W-:Y:S02]  /*ad50*/  SHF.R.U64 R4, R4, 0x3, RZ ;  /* 0x0000000304047819 */ /* 0x000fe400000012ff */
[----:B------:R-:W-:Y:S01]  /*ad60*/  LOP3.LUT R6, R6, R7, RZ, 0x3c, !PT ;  /* 0x0000000706067212 */ /* 0x000fe200078e3cff */
[----:B------:R-:W-:Y:S01]  /*ad70*/  IMAD.X R7, RZ, RZ, R121, P2 ;  /* 0x000000ffff077224 */ /* 0x000fe200010e0679 */
[C---:B------:R-:W-:Y:S02]  /*ad80*/  IADD3 R135, P2, R120.reuse, 0x8000, RZ ;  /* 0x0000800078877810 */ /* 0x040fe40007f5e0ff */
[----:B------:R-:W-:Y:S02]  /*ad90*/  LOP3.LUT R157, R120, 0x380, RZ, 0xc0, !PT ;  /* 0x00000380789d7812 */ /* 0x000fe400078ec0ff */
[----:B------:R-:W-:Y:S02]  /*ada0*/  LOP3.LUT R134, R135, 0x380, RZ, 0xc0, !PT ;  /* 0x0000038087867812 */ /* 0x000fe400078ec0ff */
[----:B------:R-:W-:-:S02]  /*adb0*/  LOP3.LUT R4, R4, R11, RZ, 0x3c, !PT ;  /* 0x0000000b04047212 */ /* 0x000fc400078e3cff */
[----:B------:R-:W-:Y:S02]  /*adc0*/  SHF.R.U64 R134, R134, 0x3, RZ ;  /* 0x0000000386867819 */ /* 0x000fe400000012ff */
[----:B------:R-:W-:Y:S02]  /*add0*/  IADD3 R11, P0, R120, 0xc000, RZ ;  /* 0x0000c000780b7810 */ /* 0x000fe40007f1e0ff */
[----:B------:R-:W-:Y:S01]  /*ade0*/  LOP3.LUT R134, R134, R135, RZ, 0x3c, !PT ;  /* 0x0000008786867212 */ /* 0x000fe200078e3cff */
[----:B------:R-:W-:Y:S01]  /*adf0*/  IMAD.X R135, RZ, RZ, R121, P2 ;  /* 0x000000ffff877224 */ /* 0x000fe200010e0679 */
[----:B------:R-:W-:Y:S02]  /*ae00*/  IADD3 R17, P2, R154, 0x1000, RZ ;  /* 0x000010009a117810 */ /* 0x000fe40007f5e0ff */
[----:B------:R-:W-:Y:S02]  /*ae10*/  SHF.R.U64 R157, R157, 0x3, RZ ;  /* 0x000000039d9d7819 */ /* 0x000fe400000012ff */
[----:B------:R-:W-:-:S02]  /*ae20*/  LOP3.LUT R16, R17, 0x380, RZ, 0xc0, !PT ;  /* 0x0000038011107812 */ /* 0x000fc400078ec0ff */
[----:B------:R-:W-:Y:S02]  /*ae30*/  IADD3 R9, P1, R120, 0xc020, RZ ;  /* 0x0000c02078097810 */ /* 0x000fe40007f3e0ff */
[----:B------:R-:W-:Y:S02]  /*ae40*/  SHF.R.U64 R16, R16, 0x3, RZ ;  /* 0x0000000310107819 */ /* 0x000fe400000012ff */
[----:B------:R-:W-:Y:S02]  /*ae50*/  LOP3.LUT R10, R11, 0x380, RZ, 0xc0, !PT ;  /* 0x000003800b0a7812 */ /* 0x000fe400078ec0ff */
[----:B------:R-:W-:Y:S01]  /*ae60*/  LOP3.LUT R156, R157, R120, RZ, 0x3c, !PT ;  /* 0x000000789d9c7212 */ /* 0x000fe200078e3cff */
[----:B------:R-:W-:Y:S01]  /*ae70*/  IMAD.MOV.U32 R157, RZ, RZ, R121 ;  /* 0x000000ffff9d7224 */ /* 0x000fe200078e0079 */
[----:B------:R-:W-:Y:S01]  /*ae80*/  LOP3.LUT R16, R16, R17, RZ, 0x3c, !PT ;  /* 0x0000001110107212 */ /* 0x000fe200078e3cff */
[----:B------:R-:W-:Y:S01]  /*ae90*/  IMAD.X R17, RZ, RZ, R155, P2 ;  /* 0x000000ffff117224 */ /* 0x000fe200010e069b */
[----:B------:R-:W-:-:S02]  /*aea0*/  IADD3 R111, P2, R154, 0x8000, RZ ;  /* 0x000080009a6f7810 */ /* 0x000fc40007f5e0ff */
[----:B------:R-:W-:Y:S02]  /*aeb0*/  LOP3.LUT R8, R9, 0x380, RZ, 0xc0, !PT ;  /* 0x0000038009087812 */ /* 0x000fe400078ec0ff */
[----:B------:R-:W-:Y:S02]  /*aec0*/  SHF.R.U64 R10, R10, 0x3, RZ ;  /* 0x000000030a0a7819 */ /* 0x000fe400000012ff */
[----:B------:R-:W-:Y:S01]  /*aed0*/  MOV R157, R156 ;  /* 0x0000009c009d7202 */ /* 0x000fe20000000f00 */
[----:B------:R-:W-:Y:S01]  /*aee0*/  BAR.SYNC.DEFER_BLOCKING 0x1, 0x100 ;  /* 0x0044000000007b1d */ /* 0x000fe20000010000 */
[----:B------:R-:W-:Y:S02]  /*aef0*/  LOP3.LUT R110, R111, 0x380, RZ, 0xc0, !PT ;  /* 0x000003806f6e7812 */ /* 0x000fe400078ec0ff */
[----:B------:R-:W-:Y:S02]  /*af00*/  SHF.R.U64 R8, R8, 0x3, RZ ;  /* 0x0000000308087819 */ /* 0x000fe400000012ff */
[----:B------:R-:W-:-:S03]  /*af10*/  LOP3.LUT R10, R10, R11, RZ, 0x3c, !PT ;  /* 0x0000000b0a0a7212 */ /* 0x000fc600078e3cff */
[----:B------:R-:W0:Y:S01]  /*af20*/  LDC R156, c[0x0][0xce8] ;  /* 0x00033a00ff9c7b82 */ /* 0x000e220000000800 */
[C---:B------:R-:W-:Y:S01]  /*af30*/  IADD3 R23, P4, R120.reuse, 0x8040, RZ ;  /* 0x0000804078177810 */ /* 0x040fe20007f9e0ff */
[--C-:B------:R-:W-:Y:S01]  /*af40*/  IMAD.X R11, RZ, RZ, R121.reuse, P0 ;  /* 0x000000ffff0b7224 */ /* 0x100fe200000e0679 */
[----:B------:R-:W-:Y:S02]  /*af50*/  IADD3 R143, P0, R120, 0x40, RZ ;  /* 0x00000040788f7810 */ /* 0x000fe40007f1e0ff */
[----:B------:R-:W-:Y:S02]  /*af60*/  SHF.R.U64 R110, R110, 0x3, RZ ;  /* 0x000000036e6e7819 */ /* 0x000fe400000012ff */
[----:B------:R-:W-:Y:S01]  /*af70*/  LOP3.LUT R8, R8, R9, RZ, 0x3c, !PT ;  /* 0x0000000908087212 */ /* 0x000fe200078e3cff */
[----:B------:R-:W-:Y:S01]  /*af80*/  IMAD.X R9, RZ, RZ, R121, P1 ;  /* 0x000000ffff097224 */ /* 0x000fe200008e0679 */
[----:B------:R-:W-:Y:S02]  /*af90*/  LOP3.LUT R22, R23, 0x380, RZ, 0xc0, !PT ;  /* 0x0000038017167812 */ /* 0x000fe400078ec0ff */
[----:B------:R-:W-:-:S02]  /*afa0*/  IADD3 R139, P1, R120, 0x4060, RZ ;  /* 0x00004060788b7810 */ /* 0x000fc40007f3e0ff */
[----:B------:R-:W-:Y:S02]  /*afb0*/  LOP3.LUT R142, R143, 0x380, RZ, 0xc0, !PT ;  /* 0x000003808f8e7812 */ /* 0x000fe400078ec0ff */
[----:B------:R-:W-:Y:S01]  /*afc0*/  LOP3.LUT R110, R110, R111, RZ, 0x3c, !PT ;  /* 0x0000006f6e6e7212 */ /* 0x000fe200078e3cff */
[----:B------:R-:W-:Y:S01]  /*afd0*/  IMAD.X R111, RZ, RZ, R155, P2 ;  /* 0x000000ffff6f7224 */ /* 0x000fe200010e069b */
[----:B------:R-:W-:Y:S01]  /*afe0*/  SHF.R.U64 R22, R22, 0x3, RZ ;  /* 0x0000000316167819 */ /* 0x000fe200000012ff */
[----:B------:R1:W-:Y:S01]  /*aff0*/  STSM.16.M88.4 [R157], R24 ;  /* 0x000000189d007844 */ /* 0x0003e20000000200 */
[----:B------:R-:W-:Y:S02]  /*b000*/  IADD3 R127, P2, R154, 0xf000, RZ ;  /* 0x0000f0009a7f7810 */ /* 0x000fe40007f5e0ff */
[----:B------:R-:W-:Y:S02]  /*b010*/  LOP3.LUT R138, R139, 0x380, RZ, 0xc0, !PT ;  /* 0x000003808b8a7812 */ /* 0x000fe400078ec0ff */
[----:B------:R-:W-:-:S02]  /*b020*/  SHF.R.U64 R142, R142, 0x3, RZ ;  /* 0x000000038e8e7819 */ /* 0x000fc400000012ff */
[----:B------:R-:W-:Y:S01]  /*b030*/  LOP3.LUT R22, R22, R23, RZ, 0x3c, !PT ;  /* 0x0000001716167212 */ /* 0x000fe200078e3cff */
[--C-:B------:R-:W-:Y:S01]  /*b040*/  IMAD.X R23, RZ, RZ, R121.reuse, P4 ;  /* 0x000000ffff177224 */ /* 0x100fe200020e0679 */
[----:B------:R-:W-:Y:S02]  /*b050*/  LOP3.LUT R126, R127, 0x380, RZ, 0xc0, !PT ;  /* 0x000003807f7e7812 */ /* 0x000fe400078ec0ff */
[----:B------:R-:W-:Y:S02]  /*b060*/  SHF.R.U64 R138, R138, 0x3, RZ ;  /* 0x000000038a8a7819 */ /* 0x000fe400000012ff */
[----:B------:R-:W-:Y:S01]  /*b070*/  LOP3.LUT R142, R142, R143, RZ, 0x3c, !PT ;  /* 0x0000008f8e8e7212 */ /* 0x000fe200078e3cff */
[----:B------:R-:W-:Y:S01]  /*b080*/  IMAD.X R143, RZ, RZ, R121, P0 ;  /* 0x000000ffff8f7224 */ /* 0x000fe200000e0679 */
[----:B------:R-:W-:Y:S02]  /*b090*/  IADD3 R21, P4, R120, 0x4000, RZ ;  /* 0x0000400078157810 */ /* 0x000fe40007f9e0ff */
[----:B------:R-:W-:-:S02]  /*b0a0*/  IADD3 R97, P0, R154, 0x3000, RZ ;  /* 0x000030009a617810 */ /* 0x000fc40007f1e0ff */
[----:B------:R-:W-:Y:S02]  /*b0b0*/  SHF.R.U64 R126, R126, 0x3, RZ ;  /* 0x000000037e7e7819 */ /* 0x000fe400000012ff */
[C---:B------:R-:W-:Y:S02]  /*b0c0*/  IADD3 R13, P6, R120.reuse, 0x8060, RZ ;  /* 0x00008060780d7810 */ /* 0x040fe40007fde0ff */
[C---:B------:R-:W-:Y:S02]  /*b0d0*/  IADD3 R15, P5, R120.reuse, 0x20, RZ ;  /* 0x00000020780f7810 */ /* 0x040fe40007fbe0ff */
[----:B------:R-:W-:Y:S02]  /*b0e0*/  IADD3 R131, P3, R120, 0x8020, RZ ;  /* 0x0000802078837810 */ /* 0x000fe40007f7e0ff */
[----:B------:R-:W-:Y:S01]  /*b0f0*/  LOP3.LUT R138, R138, R139, RZ, 0x3c, !PT ;  /* 0x0000008b8a8a7212 */ /* 0x000fe200078e3cff */
[----:B------:R-:W-:Y:S01]  /*b100*/  IMAD.X R139, RZ, RZ, R121, P1 ;  /* 0x000000ffff8b7224 */ /* 0x000fe200008e0679 */
[----:B------:R-:W-:-:S02]  /*b110*/  LOP3.LUT R20, R21, 0x380, RZ, 0xc0, !PT ;  /* 0x0000038015147812 */ /* 0x000fc400078ec0ff */
[----:B------:R-:W-:Y:S02]  /*b120*/  IADD3 R19, P1, R154, 0x2000, RZ ;  /* 0x000020009a137810 */ /* 0x000fe40007f3e0ff */
[----:B------:R-:W-:Y:S02]  /*b130*/  LOP3.LUT R96, R97, 0x380, RZ, 0xc0, !PT ;  /* 0x0000038061607812 */ /* 0x000fe400078ec0ff */
[----:B------:R-:W-:Y:S01]  /*b140*/  LOP3.LUT R126, R126, R127, RZ, 0x3c, !PT ;  /* 0x0000007f7e7e7212 */ /* 0x000fe200078e3cff */
[----:B------:R-:W-:Y:S01]  /*b150*/  IMAD.X R127, RZ, RZ, R155, P2 ;  /* 0x000000ffff7f7224 */ /* 0x000fe200010e069b */
[----:B------:R-:W-:Y:S02]  /*b160*/  LOP3.LUT R12, R13, 0x380, RZ, 0xc0, !PT ;  /* 0x000003800d0c7812 */ /* 0x000fe400078ec0ff */
[----:B------:R-:W-:Y:S02]  /*b170*/  LOP3.LUT R14, R15, 0x380, RZ, 0xc0, !PT ;  /* 0x000003800f0e7812 */ /* 0x000fe400078ec0ff */
[----:B------:R-:W-:-:S02]  /*b180*/  LOP3.LUT R130, R131, 0x380, RZ, 0xc0, !PT ;  /* 0x0000038083827812 */ /* 0x000fc400078ec0ff */
[----:B------:R-:W-:Y:S02]  /*b190*/  SHF.R.U64 R20, R20, 0x3, RZ ;  /* 0x0000000314147819 */ /* 0x000fe400000012ff */
[----:B0-----:R-:W-:Y:S02]  /*b1a0*/  ISETP.NE.AND P2, PT, R156, 0x1, PT ;  /* 0x000000019c00780c */ /* 0x001fe40003f45270 */
[----:B------:R-:W-:Y:S02]  /*b1b0*/  LOP3.LUT R18, R19, 0x380, RZ, 0xc0, !PT ;  /* 0x0000038013127812 */ /* 0x000fe400078ec0ff */
[----:B------:R-:W-:Y:S02]  /*b1c0*/  SHF.R.U64 R96, R96, 0x3, RZ ;  /* 0x0000000360607819 */ /* 0x000fe400000012ff */
[----:B------:R-:W-:Y:S02]  /*b1d0*/  SHF.R.U64 R12, R12, 0x3, RZ ;  /* 0x000000030c0c7819 */ /* 0x000fe400000012ff */
[----:B------:R-:W-:-:S02]  /*b1e0*/  SHF.R.U64 R14, R14, 0x3, RZ ;  /* 0x000000030e0e7819 */ /* 0x000fc400000012ff */
[----:B------:R-:W-:Y:S02]  /*b1f0*/  SHF.R.U64 R130, R130, 0x3, RZ ;  /* 0x0000000382827819 */ /* 0x000fe400000012ff */
[----:B------:R-:W-:Y:S01]  /*b200*/  LOP3.LUT R20, R20, R21, RZ, 0x3c, !PT ;  /* 0x0000001514147212 */ /* 0x000fe200078e3cff */
[----:B------:R-:W-:Y:S01]  /*b210*/  IMAD.X R21, RZ, RZ, R121, P4 ;  /* 0x000000ffff157224 */ /* 0x000fe200020e0679 */
[----:B------:R-:W-:Y:S02]  /*b220*/  SHF.R.U64 R18, R18, 0x3, RZ ;  /* 0x0000000312127819 */ /* 0x000fe400000012ff */
[----:B------:R-:W-:Y:S01]  /*b230*/  LOP3.LUT R96, R96, R97, RZ, 0x3c, !PT ;  /* 0x0000006160607212 */ /* 0x000fe200078e3cff */
[----:B------:R-:W-:Y:S01]  /*b240*/  IMAD.X R97, RZ, RZ, R155, P0 ;  /* 0x000000ffff617224 */ /* 0x000fe200000e069b */
[----:B------:R-:W-:Y:S02]  /*b250*/  IADD3 R107, P4, R154, 0x6000, RZ ;  /* 0x000060009a6b7810 */ /* 0x000fe40007f9e0ff */
[----:B------:R-:W-:Y:S01]  /*b260*/  LOP3.LUT R12, R12, R13, RZ, 0x3c, !PT ;  /* 0x0000000d0c0c7212 */ /* 0x000fe200078e3cff */
[----:B------:R-:W-:Y:S01]  /*b270*/  IMAD.X R13, RZ, RZ, R121, P6 ;  /* 0x000000ffff0d7224 */ /* 0x000fe200030e0679 */
[----:B------:R-:W-:-:S02]  /*b280*/  LOP3.LUT R14, R14, R15, RZ, 0x3c, !PT ;  /* 0x0000000f0e0e7212 */ /* 0x000fc400078e3cff */
[----:B------:R-:W-:Y:S01]  /*b290*/  LOP3.LUT R130, R130, R131, RZ, 0x3c, !PT ;  /* 0x0000008382827212 */ /* 0x000fe200078e3cff */
[----:B------:R-:W-:Y:S01]  /*b2a0*/  IMAD.X R131, RZ, RZ, R121, P3 ;  /* 0x000000ffff837224 */ /* 0x000fe200018e0679 */
[----:B------:R-:W-:Y:S02]  /*b2b0*/  IADD3 R115, P0, R154, 0xa000, RZ ;  /* 0x0000a0009a737810 */ /* 0x000fe40007f1e0ff */
[----:B------:R-:W-:Y:S02]  /*b2c0*/  IADD3.X R15, RZ, R121, RZ, P5, !PT ;  /* 0x00000079ff0f7210 */ /* 0x000fe40002ffe4ff */
[C---:B------:R-:W-:Y:S02]  /*b2d0*/  IADD3 R147, P6, R120.reuse, 0x4040, RZ ;  /* 0x0000404078937810 */ /* 0x040fe40007fde0ff */
[C---:B------:R-:W-:Y:S02]  /*b2e0*/  IADD3 R151, P5, R120.reuse, 0x4020, RZ ;  /* 0x0000402078977810 */ /* 0x040fe40007fbe0ff */
[----:B------:R-:W-:-:S02]  /*b2f0*/  IADD3 R153, P3, R120, 0x60, RZ ;  /* 0x0000006078997810 */ /* 0x000fc40007f7e0ff */
[----:B------:R-:W-:Y:S01]  /*b300*/  LOP3.LUT R18, R18, R19, RZ, 0x3c, !PT ;  /* 0x0000001312127212 */ /* 0x000fe200078e3cff */
[----:B------:R-:W-:Y:S01]  /*b310*/  IMAD.X R19, RZ, RZ, R155, P1 ;  /* 0x000000ffff137224 */ /* 0x000fe200008e069b */
[----:B------:R-:W-:Y:S02]  /*b320*/  LOP3.LUT R106, R107, 0x380, RZ, 0xc0, !PT ;  /* 0x000003806b6a7812 */ /* 0x000fe400078ec0ff */
[----:B------:R-:W-:Y:S02]  /*b330*/  IADD3 R113, P1, R154, 0x9000, RZ ;  /* 0x000090009a717810 */ /* 0x000fe40007f3e0ff */
[----:B------:R-:W-:Y:S02]  /*b340*/  LOP3.LUT R114, R115, 0x380, RZ, 0xc0, !PT ;  /* 0x0000038073727812 */ /* 0x000fe400078ec0ff */
[----:B------:R-:W-:Y:S02]  /*b350*/  MOV R30, R4 ;  /* 0x00000004001e7202 */ /* 0x000fe40000000f00 */
[----:B------:R-:W-:-:S02]  /*b360*/  F2FP.BF16.F32.PACK_AB R5, R35, R34 ;  /* 0x000000222305723e */ /* 0x000fc400000010ff */
[----:B------:R-:W-:Y:S01]  /*b370*/  LOP3.LUT R146, R147, 0x380, RZ, 0xc0, !PT ;  /* 0x0000038093927812 */ /* 0x000fe200078ec0ff */
[----:B------:R-:W0:Y:S01]  /*b380*/  @P2 LDC R34, c[0x0][0xcec] ;  /* 0x00033b00ff222b82 */ /* 0x000e220000000800 */
[----:B------:R-:W-:Y:S02]  /*b390*/  LOP3.LUT R150, R151, 0x380, RZ, 0xc0, !PT ;  /* 0x0000038097967812 */ /* 0x000fe400078ec0ff */
[----:B------:R-:W-:Y:S02]  /*b3a0*/  LOP3.LUT R152, R153, 0x380, RZ, 0xc0, !PT ;  /* 0x0000038099987812 */ /* 0x000fe400078ec0ff */
[----:B------:R-:W-:Y:S02]  /*b3b0*/  SHF.R.U64 R106, R106, 0x3, RZ ;  /* 0x000000036a6a7819 */ /* 0x000fe400000012ff */
[----:B------:R-:W-:Y:S02]  /*b3c0*/  LOP3.LUT R112, R113, 0x380, RZ, 0xc0, !PT ;  /* 0x0000038071707812 */ /* 0x000fe400078ec0ff */
[----:B------:R-:W-:-:S02]  /*b3d0*/  SHF.R.U64 R114, R114, 0x3, RZ ;  /* 0x0000000372727819 */ /* 0x000fc400000012ff */
[----:B-1----:R-:W-:Y:S02]  /*b3e0*/  MOV R27, R6 ;  /* 0x00000006001b7202 */ /* 0x002fe40000000f00 */
[----:B------:R-:W-:Y:S02]  /*b3f0*/  SHF.R.U64 R146, R146, 0x3, RZ ;  /* 0x0000000392927819 */ /* 0x000fe400000012ff */
[----:B------:R-:W-:Y:S02]  /*b400*/  SHF.R.U64 R150, R150, 0x3, RZ ;  /* 0x0000000396967819 */ /* 0x000fe400000012ff */
[----:B------:R-:W-:Y:S02]  /*b410*/  SHF.R.U64 R152, R152, 0x3, RZ ;  /* 0x0000000398987819 */ /* 0x000fe400000012ff */
[----:B------:R-:W-:Y:S02]  /*b420*/  F2FP.BF16.F32.PACK_AB R6, R37, R172 ;  /* 0x000000ac2506723e */ /* 0x000fe400000010ff */
[----:B------:R-:W-:Y:S01]  /*b430*/  LOP3.LUT R106, R106, R107, RZ, 0x3c, !PT ;  /* 0x0000006b6a6a7212 */ /* 0x000fe200078e3cff */
[----:B------:R-:W1:Y:S01]  /*b440*/  @P2 LDC R37, c[0x0][0xcf0] ;  /* 0x00033c00ff252b82 */ /* 0x000e620000000800 */
[----:B------:R-:W-:Y:S01]  /*b450*/  SHF.R.U64 R112, R112, 0x3, RZ ;  /* 0x0000000370707819 */ /* 0x000fe200000012ff */
[----:B------:R-:W-:Y:S01]  /*b460*/  IMAD.X R107, RZ, RZ, R155, P4 ;  /* 0x000000ffff6b7224 */ /* 0x000fe200020e069b */
[----:B------:R-:W-:-:S02]  /*b470*/  LOP3.LUT R114, R114, R115, RZ, 0x3c, !PT ;  /* 0x0000007372727212 */ /* 0x000fc400078e3cff */
[----:B------:R-:W-:Y:S02]  /*b480*/  IADD3 R115, P4, R154, 0xd000, RZ ;  /* 0x0000d0009a737810 */ /* 0x000fe40007f9e0ff */
[----:B------:R-:W-:Y:S01]  /*b490*/  LOP3.LUT R146, R146, R147, RZ, 0x3c, !PT ;  /* 0x0000009392927212 */ /* 0x000fe200078e3cff */
[--C-:B------:R-:W-:Y:S01]  /*b4a0*/  IMAD.X R147, RZ, RZ, R121.reuse, P6 ;  /* 0x000000ffff937224 */ /* 0x100fe200030e0679 */
[----:B------:R-:W-:Y:S02]  /*b4b0*/  LOP3.LUT R150, R150, R151, RZ, 0x3c, !PT ;  /* 0x0000009796967212 */ /* 0x000fe400078e3cff */
[----:B------:R-:W-:Y:S01]  /*b4c0*/  LOP3.LUT R152, R152, R153, RZ, 0x3c, !PT ;  /* 0x0000009998987212 */ /* 0x000fe200078e3cff */
[----:B------:R-:W-:Y:S01]  /*b4d0*/  IMAD.X R153, RZ, RZ, R121, P3 ;  /* 0x000000ffff997224 */ /* 0x000fe200018e0679 */
[----:B------:R-:W-:Y:S01]  /*b4e0*/  IADD3.X R151, RZ, R121, RZ, P5, !PT ;  /* 0x00000079ff977210 */ /* 0x000fe20002ffe4ff */
[----:B------:R-:W-:Y:S01]  /*b4f0*/  IMAD R0, R218, 0x20, R221 ;  /* 0x00000020da007824 */ /* 0x000fe200078e02dd */
[C---:B------:R-:W-:Y:S01]  /*b500*/  IADD3 R101, P6, R154.reuse, 0x4000, RZ ;  /* 0x000040009a657810 */ /* 0x040fe20007fde0ff */
[----:B------:R-:W-:Y:S01]  /*b510*/  IMAD.X R121, RZ, RZ, R155, P4 ;  /* 0x000000ffff797224 */ /* 0x000fe200020e069b */
[----:B------:R-:W-:-:S02]  /*b520*/  IADD3 R105, P5, R154, 0x5000, RZ ;  /* 0x000050009a697810 */ /* 0x000fc40007fbe0ff */
[----:B------:R-:W-:Y:S02]  /*b530*/  IADD3 R109, P3, R154, 0x7000, RZ ;  /* 0x000070009a6d7810 */ /* 0x000fe40007f7e0ff */
[----:B------:R-:W-:Y:S02]  /*b540*/  LOP3.LUT R112, R112, R113, RZ, 0x3c, !PT ;  /* 0x0000007170707212 */ /* 0x000fe400078e3cff */
[----:B------:R-:W-:Y:S02]  /*b550*/  LOP3.LUT R113, R115, 0x380, RZ, 0xc0, !PT ;  /* 0x0000038073717812 */ /* 0x000fe400078ec0ff */
[----:B------:R-:W-:Y:S02]  /*b560*/  LOP3.LUT R100, R101, 0x380, RZ, 0xc0, !PT ;  /* 0x0000038065647812 */ /* 0x000fe400078ec0ff */
[----:B------:R-:W-:Y:S02]  /*b570*/  LOP3.LUT R104, R105, 0x380, RZ, 0xc0, !PT ;  /* 0x0000038069687812 */ /* 0x000fe400078ec0ff */
[----:B------:R-:W-:-:S02]  /*b580*/  LOP3.LUT R108, R109, 0x380, RZ, 0xc0, !PT ;  /* 0x000003806d6c7812 */ /* 0x000fc400078ec0ff */
[----:B------:R-:W-:Y:S02]  /*b590*/  SHF.R.U64 R120, R113, 0x3, RZ ;  /* 0x0000000371787819 */ /* 0x000fe400000012ff */
[----:B------:R-:W-:Y:S02]  /*b5a0*/  LOP3.LUT R113, R154, 0x380, RZ, 0xc0, !PT ;  /* 0x000003809a717812 */ /* 0x000fe400078ec0ff */
[----:B------:R-:W-:Y:S02]  /*b5b0*/  SHF.R.U64 R100, R100, 0x3, RZ ;  /* 0x0000000364647819 */ /* 0x000fe400000012ff */
[----:B------:R-:W-:Y:S02]  /*b5c0*/  SHF.R.U64 R104, R104, 0x3, RZ ;  /* 0x0000000368687819 */ /* 0x000fe400000012ff */
[----:B------:R-:W-:Y:S02]  /*b5d0*/  SHF.R.U64 R108, R108, 0x3, RZ ;  /* 0x000000036c6c7819 */ /* 0x000fe400000012ff */
[----:B------:R-:W-:Y:S01]  /*b5e0*/  F2FP.BF16.F32.PACK_AB R7, R39, R38 ;  /* 0x000000262707723e */ /* 0x000fe200000010ff */
[----:B------:R-:W-:Y:S01]  /*b5f0*/  VIADD R39, R213, UR60 ;  /* 0x0000003cd5277c36 */ /* 0x000fe20008000000 */
[----:B------:R-:W-:Y:S01]  /*b600*/  SHF.R.U64 R29, R113, 0x3, RZ ;  /* 0x00000003711d7819 */ /* 0x000fe200000012ff */
[--C-:B------:R-:W-:Y:S01]  /*b610*/  IMAD.X R113, RZ, RZ, R155.reuse, P1 ;  /* 0x000000ffff717224 */ /* 0x100fe200008e069b */
[----:B------:R-:W-:Y:S01]  /*b620*/  LOP3.LUT R100, R100, R101, RZ, 0x3c, !PT ;  /* 0x0000006564647212 */ /* 0x000fe200078e3cff */
[----:B------:R-:W-:Y:S01]  /*b630*/  IMAD.X R101, RZ, RZ, R155, P6 ;  /* 0x000000ffff657224 */ /* 0x000fe200030e069b */
[----:B------:R-:W-:Y:S01]  /*b640*/  LOP3.LUT R104, R104, R105, RZ, 0x3c, !PT ;  /* 0x0000006968687212 */ /* 0x000fe200078e3cff */
[----:B0-----:R-:W-:Y:S01]  /*b650*/  @P2 IMAD.HI.U32 R34, R39, R34, RZ ;  /* 0x0000002227222227 */ /* 0x001fe200078e00ff */
[----:B------:R-:W-:-:S02]  /*b660*/  LOP3.LUT R108, R108, R109, RZ, 0x3c, !PT ;  /* 0x0000006d6c6c7212 */ /* 0x000fc400078e3cff */
[----:B------:R-:W-:Y:S01]  /*b670*/  IADD3.X R105, RZ, R155, RZ, P5, !PT ;  /* 0x0000009bff697210 */ /* 0x000fe20002ffe4ff */
[--C-:B------:R-:W-:Y:S01]  /*b680*/  IMAD.X R109, RZ, RZ, R155.reuse, P3 ;  /* 0x000000ffff6d7224 */ /* 0x100fe200018e069b */
[C---:B------:R-:W-:Y:S02]  /*b690*/  IADD3 R117, P6, R154.reuse, 0xb000, RZ ;  /* 0x0000b0009a757810 */ /* 0x040fe40007fde0ff */
[C---:B------:R-:W-:Y:S02]  /*b6a0*/  IADD3 R119, P5, R154.reuse, 0xc000, RZ ;  /* 0x0000c0009a777810 */ /* 0x040fe40007fbe0ff */
[----:B------:R-:W-:Y:S02]  /*b6b0*/  IADD3 R123, P3, R154, 0xe000, RZ ;  /* 0x0000e0009a7b7810 */ /* 0x000fe40007f7e0ff */
[----:B------:R-:W-:Y:S01]  /*b6c0*/  LOP3.LUT R28, R29, R154, RZ, 0x3c, !PT ;  /* 0x0000009a1d1c7212 */ /* 0x000fe200078e3cff */
[----:B------:R-:W-:Y:S01]  /*b6d0*/  IMAD.MOV.U32 R29, RZ, RZ, R155 ;  /* 0x000000ffff1d7224 */ /* 0x000fe200078e009b */
[----:B------:R-:W-:-:S02]  /*b6e0*/  MOV R26, R8 ;  /* 0x00000008001a7202 */ /* 0x000fc40000000f00 */
[----:B------:R-:W-:Y:S02]  /*b6f0*/  MOV R25, R10 ;  /* 0x0000000a00197202 */ /* 0x000fe40000000f00 */
[----:B------:R-:W-:Y:S02]  /*b700*/  MOV R154, R14 ;  /* 0x0000000e009a7202 */ /* 0x000fe40000000f00 */
[----:B------:R-:W-:Y:S02]  /*b710*/  F2FP.BF16.F32.PACK_AB R4, R33, R171 ;  /* 0x000000ab2104723e */ /* 0x000fe400000010ff */
[----:B------:R-:W-:Y:S02]  /*b720*/  MOV R24, R12 ;  /* 0x0000000c00187202 */ /* 0x000fe40000000f00 */
[----:B------:R-:W-:Y:S01]  /*b730*/  MOV R142, R142 ;  /* 0x0000008e008e7202 */ /* 0x000fe20000000f00 */
[----:B------:R0:W-:Y:S01]  /*b740*/  STSM.16.M88.4 [R154], R4 ;  /* 0x000000049a007844 */ /* 0x0001e20000000200 */
[----:B------:R-:W-:-:S02]  /*b750*/  F2FP.BF16.F32.PACK_AB R8, R41, R173 ;  /* 0x000000ad2908723e */ /* 0x000fc400000010ff */
[----:B------:R-:W-:Y:S02]  /*b760*/  F2FP.BF16.F32.PACK_AB R9, R43, R42 ;  /* 0x0000002a2b09723e */ /* 0x000fe400000010ff */
[----:B------:R-:W-:Y:S02]  /*b770*/  F2FP.BF16.F32.PACK_AB R10, R45, R174 ;  /* 0x000000ae2d0a723e */ /* 0x000fe400000010ff */
[----:B------:R-:W-:Y:S02]  /*b780*/  F2FP.BF16.F32.PACK_AB R11, R47, R46 ;  /* 0x0000002e2f0b723e */ /* 0x000fe400000010ff */
[----:B------:R-:W-:Y:S01]  /*b790*/  MOV R31, R22 ;  /* 0x00000016001f7202 */ /* 0x000fe20000000f00 */
[----:B------:R-:W2:Y:S01]  /*b7a0*/  @P2 LDC R47, c[0x0][0xcf0] ;  /* 0x00033c00ff2f2b82 */ /* 0x000ea20000000800 */
        /* <DEDUP_REMOVED lines=13> */
[----:B-1----:R-:W-:Y:S01]  /*b880*/  @P2 SHF.R.U32.HI R33, RZ, R37, R34 ;  /* 0x00000025ff212219 */ /* 0x002fe20000011622 */
[----:B------:R1:W-:Y:S01]  /*b890*/  STSM.16.M88.4 [R35], R20 ;  /* 0x0000001423007844 */ /* 0x0003e20000000200 */
[----:B------:R-:W-:Y:S02]  /*b8a0*/  MOV R150, R150 ;  /* 0x0000009600967202 */ /* 0x000fe40000000f00 */
[----:B0-----:R-:W-:-:S02]  /*b8b0*/  F2FP.BF16.F32.PACK_AB R4, R65, R179 ;  /* 0x000000b34104723e */ /* 0x001fc400000010ff */
[----:B------:R-:W-:Y:S02]  /*b8c0*/  F2FP.BF16.F32.PACK_AB R5, R67, R66 ;  /* 0x000000424305723e */ /* 0x000fe400000010ff */
[----:B------:R-:W-:Y:S02]  /*b8d0*/  F2FP.BF16.F32.PACK_AB R6, R69, R180 ;  /* 0x000000b44506723e */ /* 0x000fe400000010ff */
[----:B------:R-:W-:Y:S02]  /*b8e0*/  F2FP.BF16.F32.PACK_AB R7, R71, R70 ;  /* 0x000000464707723e */ /* 0x000fe400000010ff */
[----:B------:R-:W-:Y:S02]  /*b8f0*/  MOV R146, R146 ;  /* 0x0000009200927202 */ /* 0x000fe40000000f00 */
[----:B---3--:R-:W-:Y:S01]  /*b900*/  F2FP.BF16.F32.PACK_AB R8, R73, R181 ;  /* 0x000000b54908723e */ /* 0x008fe200000010ff */
[----:B------:R-:W-:Y:S01]  /*b910*/  STSM.16.M88.4 [R150], R4 ;  /* 0x0000000496007844 */ /* 0x000fe20000000200 */
[----:B------:R-:W-:Y:S01]  /*b920*/  F2FP.BF16.F32.PACK_AB R9, R75, R74 ;  /* 0x0000004a4b09723e */ /* 0x000fe200000010ff */
[----:B-1----:R-:W-:Y:S01]  /*b930*/  IMAD.MOV R35, RZ, RZ, -R33 ;  /* 0x000000ffff237224 */ /* 0x002fe200078e0a21 */
[----:B------:R-:W-:-:S02]  /*b940*/  F2FP.BF16.F32.PACK_AB R10, R77, R182 ;  /* 0x000000b64d0a723e */ /* 0x000fc400000010ff */
[----:B------:R-:W-:Y:S01]  /*b950*/  F2FP.BF16.F32.PACK_AB R11, R79, R78 ;  /* 0x0000004e4f0b723e */ /* 0x000fe200000010ff */
[----:B------:R-:W-:Y:S01]  /*b960*/  IMAD R35, R156, R35, R39 ;  /* 0x000000239c237224 */ /* 0x000fe200078e0227 */
[----:B------:R-:W-:Y:S02]  /*b970*/  MOV R138, R138 ;  /* 0x0000008a008a7202 */ /* 0x000fe40000000f00 */
[----:B------:R-:W-:Y:S01]  /*b980*/  F2FP.BF16.F32.PACK_AB R12, R81, R183 ;  /* 0x000000b7510c723e */ /* 0x000fe200000010ff */
[----:B------:R0:W-:Y:S01]  /*b990*/  STSM.16.M88.4 [R146], R8 ;  /* 0x0000000892007844 */ /* 0x0001e20000000200 */
[----:B------:R-:W-:Y:S02]  /*b9a0*/  F2FP.BF16.F32.PACK_AB R13, R83, R82 ;  /* 0x00000052530d723e */ /* 0x000fe400000010ff */
[----:B------:R-:W-:Y:S02]  /*b9b0*/  F2FP.BF16.F32.PACK_AB R14, R85, R184 ;  /* 0x000000b8550e723e */ /* 0x000fe400000010ff */
[----:B------:R-:W-:-:S02]  /*b9c0*/  F2FP.BF16.F32.PACK_AB R15, R87, R86 ;  /* 0x00000056570f723e */ /* 0x000fc400000010ff */
[----:B------:R-:W-:Y:S01]  /*b9d0*/  LOP3.LUT R120, R120, R115, RZ, 0x3c, !PT ;  /* 0x0000007378787212 */ /* 0x000fe200078e3cff */
[----:B------:R-:W-:Y:S01]  /*b9e0*/  IMAD.X R115, RZ, RZ, R155, P0 ;  /* 0x000000ffff737224 */ /* 0x000fe200000e069b */
[----:B------:R-:W-:Y:S01]  /*b9f0*/  LOP3.LUT R122, R123, 0x380, RZ, 0xc0, !PT ;  /* 0x000003807b7a7812 */ /* 0x000fe200078ec0ff */
[----:B------:R1:W-:Y:S01]  /*ba00*/  STSM.16.M88.4 [R138], R12 ;  /* 0x0000000c8a007844 */ /* 0x0003e20000000200 */
[----:B------:R-:W-:Y:S02]  /*ba10*/  MOV R134, R134 ;  /* 0x0000008600867202 */ /* 0x000fe40000000f00 */
[----:B------:R-:W-:Y:S02]  /*ba20*/  F2FP.BF16.F32.PACK_AB R20, R89, R185 ;  /* 0x000000b95914723e */ /* 0x000fe400000010ff */
[----:B------:R-:W-:Y:S01]  /*ba30*/  F2FP.BF16.F32.PACK_AB R21, R91, R90 ;  /* 0x0000005a5b15723e */ /* 0x000fe200000010ff */
[----:B0-----:R-:W-:Y:S01]  /*ba40*/  IMAD.U32 R10, RZ, RZ, UR5 ;  /* 0x00000005ff0a7e24 */ /* 0x001fe2000f8e00ff */
[----:B------:R-:W-:Y:S01]  /*ba50*/  SHF.R.S32.HI R9, RZ, 0x1f, R33 ;  /* 0x0000001fff097819 */ /* 0x000fe20000011421 */
[----:B------:R-:W-:Y:S01]  /*ba60*/  ULDC UR5, c[0x0][0xb88] ;  /* 0x0002e20000057ab9 */ /* 0x000fe20000000800 */
[----:B------:R-:W-:-:S02]  /*ba70*/  SHF.R.S32.HI R8, RZ, 0x1f, R35 ;  /* 0x0000001fff087819 */ /* 0x000fc40000011423 */
[----:B------:R-:W-:Y:S02]  /*ba80*/  F2FP.BF16.F32.PACK_AB R22, R93, R186 ;  /* 0x000000ba5d16723e */ /* 0x000fe400000010ff */
[----:B------:R-:W-:Y:S02]  /*ba90*/  F2FP.BF16.F32.PACK_AB R23, R95, R94 ;  /* 0x0000005e5f17723e */ /* 0x000fe400000010ff */
[----:B------:R-:W-:Y:S01]  /*baa0*/  MOV R130, R130 ;  /* 0x0000008200827202 */ /* 0x000fe20000000f00 */
[----:B-1----:R-:W-:Y:S01]  /*bab0*/  VIADD R15, R225, UR60 ;  /* 0x0000003ce10f7c36 */ /* 0x002fe20008000000 */
[----:B------:R-:W-:Y:S01]  /*bac0*/  IADD3 R12, P0, R33, UR6, RZ ;  /* 0x00000006210c7c10 */ /* 0x000fe2000ff1e0ff */
[----:B------:R0:W-:Y:S01]  /*bad0*/  STSM.16.M88.4 [R134], R20 ;  /* 0x0000001486007844 */ /* 0x0001e20000000200 */
[----:B------:R-:W-:Y:S02]  /*bae0*/  F2FP.BF16.F32.PACK_AB R4, R164, R187 ;  /* 0x000000bba404723e */ /* 0x000fe400000010ff */
[----:B------:R-:W-:Y:S01]  /*baf0*/  IADD3.X R13, R9, UR7, R10, P0, !PT ;  /* 0x00000007090d7c10 */ /* 0x000fe200087fe40a */
[----:B------:R-:W-:Y:S01]  /*bb00*/  ULDC.64 UR6, c[0x0][0xc88] ;  /* 0x0003220000067ab9 */ /* 0x000fe20000000a00 */
[----:B------:R-:W-:Y:S01]  /*bb10*/  F2FP.BF16.F32.PACK_AB R5, R99, R98 ;  /* 0x000000626305723e */ /* 0x000fe200000010ff */
[----:B------:R-:W-:Y:S01]  /*bb20*/  IMAD R8, R8, UR6, RZ ;  /* 0x0000000608087c24 */ /* 0x000fe2000f8e02ff */
[----:B------:R-:W-:Y:S01]  /*bb30*/  F2FP.BF16.F32.PACK_AB R6, R165, R188 ;  /* 0x000000bca506723e */ /* 0x000fe200000010ff */
[----:B------:R-:W-:Y:S01]  /*bb40*/  IMAD.WIDE.U32 R12, R35, UR6, R12 ;  /* 0x00000006230c7c25 */ /* 0x000fe2000f8e000c */
[----:B------:R-:W-:-:S02]  /*bb50*/  F2FP.BF16.F32.PACK_AB R7, R103, R102 ;  /* 0x000000666707723e */ /* 0x000fc400000010ff */
        /* <DEDUP_REMOVED lines=9> */
[----:B------:R-:W-:Y:S02]  /*bbf0*/  F2FP.BF16.F32.PACK_AB R8, R166, R190 ;  /* 0x000000bea608723e */ /* 0x000fe400000010ff */
[----:B------:R-:W-:-:S02]  /*bc00*/  F2FP.BF16.F32.PACK_AB R9, R36, R32 ;  /* 0x000000202409723e */ /* 0x000fc400000010ff */
[----:B------:R-:W-:Y:S02]  /*bc10*/  F2FP.BF16.F32.PACK_AB R10, R167, R191 ;  /* 0x000000bfa70a723e */ /* 0x000fe400000010ff */
[----:B0-----:R-:W-:Y:S02]  /*bc20*/  LEA R20, P3, R12, UR6, 0x2 ;  /* 0x000000060c147c11 */ /* 0x001fe4000f8610ff */
[C---:B------:R-:W-:Y:S01]  /*bc30*/  ISETP.GE.OR P1, PT, R15.reuse, R44, P0 ;  /* 0x0000002c0f00720c */ /* 0x040fe20000726670 */
[----:B------:R0:W-:Y:S01]  /*bc40*/  STSM.16.M88.4 [R31], R8 ;  /* 0x000000081f007844 */ /* 0x0001e20000000200 */
[----:B-1----:R-:W-:Y:S01]  /*bc50*/  VIADD R5, R15, 0x8 ;  /* 0x000000080f057836 */ /* 0x002fe20000000000 */
[----:B------:R-:W-:Y:S01]  /*bc60*/  F2FP.BF16.F32.PACK_AB R4, R168, R192 ;  /* 0x000000c0a804723e */ /* 0x000fe200000010ff */
[----:B------:R-:W-:Y:S01]  /*bc70*/  IMAD.IADD R7, R13, 0x1, R35 ;  /* 0x000000010d077824 */ /* 0x000fe200078e0223 */
[----:B------:R-:W-:Y:S01]  /*bc80*/  F2FP.BF16.F32.PACK_AB R6, R169, R193 ;  /* 0x000000c1a906723e */ /* 0x000fe200000010ff */
[----:B------:R-:W-:Y:S01]  /*bc90*/  SHFL.IDX PT, R40, R20, RZ, 0x1c1f ;  /* 0x001c1fff14287589 */ /* 0x000fe200000e0000 */
[----:B------:R-:W-:-:S02]  /*bca0*/  ISETP.GE.OR P0, PT, R5, R44, P0 ;  /* 0x0000002c0500720c */ /* 0x000fc40000706670 */
[----:B------:R-:W-:Y:S01]  /*bcb0*/  LEA.HI.X R21, R12, UR7, R7, 0x2, P3 ;  /* 0x000000070c157c11 */ /* 0x000fe200098f1407 */
[----:B------:R-:W-:Y:S01]  /*bcc0*/  SHFL.IDX PT, R42, R20, 0x1, 0x1c1f ;  /* 0x003c1f00142a7f89 */ /* 0x000fe200000e0000 */
[----:B------:R-:W-:Y:S02]  /*bcd0*/  F2FP.BF16.F32.PACK_AB R5, R52, R48 ;  /* 0x000000303405723e */ /* 0x000fe400000010ff */
[----:B------:R-:W-:Y:S01]  /*bce0*/  F2FP.BF16.F32.PACK_AB R7, R60, R56 ;  /* 0x000000383c07723e */ /* 0x000fe200000010ff */
[----:B------:R-:W1:Y:S01]  /*bcf0*/  SHFL.IDX PT, R41, R21, RZ, 0x1c1f ;  /* 0x001c1fff15297589 */ /* 0x000e6200000e0000 */
[----:B------:R-:W-:Y:S02]  /*bd00*/  F2FP.BF16.F32.PACK_AB R12, R129, R195 ;  /* 0x000000c3810c723e */ /* 0x000fe400000010ff */
[----:B0-----:R-:W-:Y:S01]  /*bd10*/  F2FP.BF16.F32.PACK_AB R8, R170, R194 ;  /* 0x000000c2aa08723e */ /* 0x001fe200000010ff */
[----:B------:R-:W-:Y:S01]  /*bd20*/  STSM.16.M88.4 [R24], R4 ;  /* 0x0000000418007844 */ /* 0x000fe20000000200 */
[----:B------:R-:W-:-:S02]  /*bd30*/  F2FP.BF16.F32.PACK_AB R9, R68, R64 ;  /* 0x000000404409723e */ /* 0x000fc400000010ff */
[----:B------:R-:W-:Y:S01]  /*bd40*/  F2FP.BF16.F32.PACK_AB R10, R125, R124 ;  /* 0x0000007c7d0a723e */ /* 0x000fe200000010ff */
[----:B------:R-:W0:Y:S01]  /*bd50*/  SHFL.IDX PT, R43, R21, 0x1, 0x1c1f ;  /* 0x003c1f00152b7f89 */ /* 0x000e2200000e0000 */
[----:B------:R-:W-:Y:S02]  /*bd60*/  F2FP.BF16.F32.PACK_AB R11, R76, R72 ;  /* 0x000000484c0b723e */ /* 0x000fe400000010ff */
[----:B------:R-:W-:Y:S02]  /*bd70*/  F2FP.BF16.F32.PACK_AB R13, R84, R80 ;  /* 0x00000050540d723e */ /* 0x000fe400000010ff */
[----:B------:R-:W-:Y:S01]  /*bd80*/  F2FP.BF16.F32.PACK_AB R14, R133, R132 ;  /* 0x00000084850e723e */ /* 0x000fe200000010ff */
[----:B------:R-:W-:Y:S01]  /*bd90*/  STSM.16.M88.4 [R25], R8 ;  /* 0x0000000819007844 */ /* 0x000fe20000000200 */
[----:B------:R-:W-:Y:S02]  /*bda0*/  F2FP.BF16.F32.PACK_AB R15, R92, R88 ;  /* 0x000000585c0f723e */ /* 0x000fe400000010ff */
[----:B------:R-:W-:-:S02]  /*bdb0*/  F2FP.BF16.F32.PACK_AB R138, R141, R140 ;  /* 0x0000008c8d8a723e */ /* 0x000fc400000010ff */
[----:B------:R-:W-:Y:S01]  /*bdc0*/  F2FP.BF16.F32.PACK_AB R139, R160, R159 ;  /* 0x0000009fa08b723e */ /* 0x000fe200000010ff */
[----:B------:R-:W-:Y:S01]  /*bdd0*/  STSM.16.M88.4 [R26], R12 ;  /* 0x0000000c1a007844 */ /* 0x000fe20000000200 */
[----:B------:R-:W-:Y:S02]  /*bde0*/  F2FP.BF16.F32.PACK_AB R160, R145, R144 ;  /* 0x0000009091a0723e */ /* 0x000fe400000010ff */
[----:B------:R-:W-:Y:S01]  /*bdf0*/  LOP3.LUT R116, R117, 0x380, RZ, 0xc0, !PT ;  /* 0x0000038075747812 */ /* 0x000fe200078ec0ff */
[----:B------:R-:W-:Y:S01]  /*be00*/  STSM.16.M88.4 [R27], R136 ;  /* 0x000000881b007844 */ /* 0x000fe20000000200 */
[----:B------:R-:W-:Y:S01]  /*be10*/  UIMAD UR5, UR10, UR8, URZ ;  /* 0x000000080a0572a4 */ /* 0x000fe2000f8e023f */
[----:B------:R-:W-:Y:S02]  /*be20*/  IADD3 R46, R0, UR60, RZ ;  /* 0x0000003c002e7c10 */ /* 0x000fe4000fffe0ff */
[----:B------:R-:W-:Y:S01]  /*be30*/  STSM.16.M88.4 [R30], R160 ;  /* 0x000000a01e007844 */ /* 0x000fe20000000200 */
[----:B------:R-:W-:Y:S01]  /*be40*/  UIMAD.WIDE.U32 UR6, UR11, UR8, URZ ;  /* 0x000000080b0672a5 */ /* 0x000fe2000f8e003f */
[----:B------:R-:W-:Y:S01]  /*be50*/  LOP3.LUT R118, R119, 0x380, RZ, 0xc0, !PT ;  /* 0x0000038077767812 */ /* 0x000fe200078ec0ff */
[----:B------:R-:W-:Y:S01]  /*be60*/  BAR.SYNC.DEFER_BLOCKING 0x1, 0x100 ;  /* 0x0044000000007b1d */ /* 0x000fe20000010000 */
[----:B------:R-:W-:Y:S01]  /*be70*/  UIMAD UR5, UR11, UR9, UR5 ;  /* 0x000000090b0572a4 */ /* 0x000fe2000f8e0205 */
[----:B------:R-:W-:Y:S01]  /*be80*/  IMAD.MOV.U32 R45, RZ, RZ, R46 ;  /* 0x000000ffff2d7224 */ /* 0x000fe200078e002e */
[----:B------:R-:W-:-:S02]  /*be90*/  SHF.R.U64 R116, R116, 0x3, RZ ;  /* 0x0000000374747819 */ /* 0x000fc400000012ff */
[----:B------:R-:W-:Y:S01]  /*bea0*/  SHF.R.U64 R118, R118, 0x3, RZ ;  /* 0x0000000376767819 */ /* 0x000fe200000012ff */
[----:B------:R-:W-:Y:S01]  /*beb0*/  ULDC.64 UR10, c[0x0][0xbf0] ;  /* 0x0002fc00000a7ab9 */ /* 0x000fe20000000a00 */
[----:B-1----:R1:W-:Y:S01]  /*bec0*/  @!P1 ST.E desc[UR36][R40.64], R3 ;  /* 0x0000000328009985 */ /* 0x0023e2000c101924 */
[----:B------:R-:W-:Y:S01]  /*bed0*/  UIMAD UR8, UR12, UR10, URZ ;  /* 0x0000000a0c0872a4 */ /* 0x000fe2000f8e023f */
[----:B------:R-:W-:Y:S01]  /*bee0*/  LOP3.LUT R116, R116, R117, RZ, 0x3c, !PT ;  /* 0x0000007574747212 */ /* 0x000fe200078e3cff */
[----:B------:R-:W-:Y:S01]  /*bef0*/  UIADD3 UR7, UR7, UR5, URZ ;  /* 0x0000000507077290 */ /* 0x000fe2000fffe03f */
[----:B------:R-:W-:Y:S01]  /*bf00*/  LOP3.LUT R118, R118, R119, RZ, 0x3c, !PT ;  /* 0x0000007776767212 */ /* 0x000fe200078e3cff */
[----:B-1----:R-:W1:Y:S01]  /*bf10*/  @P2 LDC R3, c[0x0][0xcec] ;  /* 0x00033b00ff032b82 */ /* 0x002e620000000800 */
[----:B------:R-:W-:Y:S01]  /*bf20*/  UIMAD UR5, UR13, UR11, UR8 ;  /* 0x0000000b0d0572a4 */ /* 0x000fe2000f8e0208 */
[----:B------:R-:W-:Y:S01]  /*bf30*/  IADD3.X R117, RZ, R155, RZ, P6, !PT ;  /* 0x0000009bff757210 */ /* 0x000fe200037fe4ff */
[----:B------:R-:W-:Y:S01]  /*bf40*/  UIMAD.WIDE.U32 UR6, UR13, UR10, UR6 ;  /* 0x0000000a0d0672a5 */ /* 0x000fe2000f8e0006 */
[----:B------:R-:W-:Y:S01]  /*bf50*/  IMAD.X R119, RZ, RZ, R155, P5 ;  /* 0x000000ffff777224 */ /* 0x000fe200028e069b */
[----:B------:R-:W-:Y:S01]  /*bf60*/  ULDC.64 UR8, c[0x0][0xbe0] ;  /* 0x0002f80000087ab9 */ /* 0x000fe20000000a00 */
[----:B0-----:R0:W-:Y:S01]  /*bf70*/  @!P0 ST.E desc[UR36][R42.64], R2 ;  /* 0x000000022a008985 */ /* 0x0011e2000c101924 */
[----:B------:R-:W-:-:S03]  /*bf80*/  UIADD3 UR5, UR7, UR5, URZ ;  /* 0x0000000507057290 */ /* 0x000fc6000fffe03f */
[----:B------:R3:W5:Y:S04]  /*bf90*/  LD.E.128 R20, desc[UR36][R28.64] ;  /* 0x000000241c147980 */ /* 0x000768000c101d00 */
[----:B------:R3:W5:Y:S01]  /*bfa0*/  LD.E.128 R32, desc[UR36][R16.64] ;  /* 0x0000002410207980 */ /* 0x000762000c101d00 */
[----:B-1----:R-:W-:-:S03]  /*bfb0*/  @P2 IMAD.HI.U32 R0, R46, R3, RZ ;  /* 0x000000032e002227 */ /* 0x002fc600078e00ff */
[----:B------:R3:W5:Y:S02]  /*bfc0*/  LD.E.128 R36, desc[UR36][R18.64] ;  /* 0x0000002412247980 */ /* 0x000764000c101d00 */
[----:B--2---:R-:W-:Y:S01]  /*bfd0*/  @P2 SHF.R.U32.HI R45, RZ, R47, R0 ;  /* 0x0000002fff2d2219 */ /* 0x004fe20000011600 */
[----:B0-----:R-:W-:Y:S01]  /*bfe0*/  IMAD.U32 R2, RZ, RZ, UR6 ;  /* 0x00000006ff027e24 */ /* 0x001fe2000f8e00ff */
[----:B------:R-:W5:Y:S02]  /*bff0*/  LD.E.128 R96, desc[UR36][R96.64] ;  /* 0x0000002460607980 */ /* 0x000f64000c101d00 */
[--C-:B------:R-:W-:Y:S01]  /*c000*/  SHF.R.S32.HI R0, RZ, 0x1f, R45.reuse ;  /* 0x0000001fff007819 */ /* 0x100fe2000001142d */
[----:B------:R-:W-:Y:S01]  /*c010*/  IMAD.MOV R47, RZ, RZ, -R45 ;  /* 0x000000ffff2f7224 */ /* 0x000fe200078e0a2d */
[----:B------:R-:W5:Y:S01]  /*c020*/  LD.E.128 R100, desc[UR36][R100.64] ;  /* 0x0000002464647980 */ /* 0x000f62000c101d00 */
[----:B------:R-:W-:Y:S01]  /*c030*/  IMAD.U32 R3, RZ, RZ, UR7 ;  /* 0x00000007ff037e24 */ /* 0x000fe2000f8e00ff */
[----:B------:R-:W-:Y:S01]  /*c040*/  ULDC.64 UR6, c[0x0][0xbd8] ;  /* 0x0002f60000067ab9 */ /* 0x000fe20000000a00 */
[----:B------:R-:W-:Y:S01]  /*c050*/  IMAD.U32 R3, RZ, RZ, UR5 ;  /* 0x00000005ff037e24 */ /* 0x000fe2000f8e00ff */
[----:B------:R3:W5:Y:S01]  /*c060*/  LD.E.128 R4, desc[UR36][R104.64] ;  /* 0x0000002468047980 */ /* 0x000762000c101d00 */
[----:B------:R-:W-:-:S02]  /*c070*/  IMAD R0, R0, UR8, RZ ;  /* 0x0000000800007c24 */ /* 0x000fc4000f8e02ff */
[----:B------:R-:W-:Y:S01]  /*c080*/  IMAD R47, R156, R47, R46 ;  /* 0x0000002f9c2f7224 */ /* 0x000fe200078e022e */
[----:B------:R3:W5:Y:S01]  /*c090*/  LD.E.128 R8, desc[UR36][R106.64] ;  /* 0x000000246a087980 */ /* 0x000762000c101d00 */
[C---:B------:R-:W-:Y:S02]  /*c0a0*/  IMAD R61, R45.reuse, UR9, R0 ;  /* 0x000000092d3d7c24 */ /* 0x040fe4000f8e0200 */
[----:B------:R-:W-:Y:S01]  /*c0b0*/  IMAD.WIDE.U32 R2, R45, UR8, R2 ;  /* 0x000000082d027c25 */ /* 0x000fe2000f8e0002 */
[----:B------:R3:W5:Y:S01]  /*c0c0*/  LD.E.128 R12, desc[UR36][R108.64] ;  /* 0x000000246c0c7980 */ /* 0x000762000c101d00 */
[----:B------:R-:W-:-:S03]  /*c0d0*/  SHF.R.S32.HI R0, RZ, 0x1f, R47 ;  /* 0x0000001fff007819 */ /* 0x000fc6000001142f */
[----:B------:R3:W5:Y:S04]  /*c0e0*/  LD.E.128 R48, desc[UR36][R110.64] ;  /* 0x000000246e307980 */ /* 0x000768000c101d00 */
[----:B------:R3:W5:Y:S04]  /*c0f0*/  LD.E.128 R24, desc[UR36][R112.64] ;  /* 0x0000002470187980 */ /* 0x000768000c101d00 */
[----:B------:R3:W5:Y:S04]  /*c100*/  LD.E.128 R40, desc[UR36][R114.64] ;  /* 0x0000002472287980 */ /* 0x000768000c101d00 */
[----:B------:R3:W5:Y:S04]  /*c110*/  LD.E.128 R28, desc[UR36][R116.64] ;  /* 0x00000024741c7980 */ /* 0x000768000c101d00 */
[----:B------:R3:W5:Y:S04]  /*c120*/  LD.E.128 R56, desc[UR36][R118.64] ;  /* 0x0000002476387980 */ /* 0x000768000c101d00 */
[----:B------:R3:W5:Y:S04]  /*c130*/  LD.E.128 R52, desc[UR36][R120.64] ;  /* 0x0000002478347980 */ /* 0x000768000c101d00 */
[----:B------:R3:W5:Y:S04]  /*c140*/  LD.E.128 R16, desc[UR36][R122.64] ;  /* 0x000000247a107980 */ /* 0x000768000c101d00 */
[----:B------:R-:W5:Y:S01]  /*c150*/  LD.E.128 R124, desc[UR36][R126.64] ;  /* 0x000000247e7c7980 */ /* 0x000f62000c101d00 */
[----:B------:R-:W-:Y:S01]  /*c160*/  VIADD R65, R221, UR60 ;  /* 0x0000003cdd417c36 */ /* 0x000fe20008000000 */
[----:B------:R-:W-:Y:S01]  /*c170*/  IADD3 R3, R3, R61, RZ ;  /* 0x0000003d03037210 */ /* 0x000fe20007ffe0ff */
[----:B------:R-:W-:Y:S01]  /*c180*/  IMAD R0, R0, UR6, RZ ;  /* 0x0000000600007c24 */ /* 0x000fe2000f8e02ff */
[----:B------:R-:W-:Y:S01]  /*c190*/  @!PT LDS RZ, [RZ] ;  /* 0x00000000fffff984 */ /* 0x000fe20000000800 */
[----:B------:R-:W-:Y:S01]  /*c1a0*/  @!PT LDS RZ, [RZ] ;  /* 0x00000000fffff984 */ /* 0x000fe20000000800 */
[----:B------:R-:W-:Y:S01]  /*c1b0*/  @!PT LDS RZ, [RZ] ;  /* 0x00000000fffff984 */ /* 0x000fe20000000800 */
[----:B------:R-:W-:Y:S01]  /*c1c0*/  @!PT LDS RZ, [RZ] ;  /* 0x00000000fffff984 */ /* 0x000fe20000000800 */
[----:B------:R0:W-:Y:S06]  /*c1d0*/  MEMBAR.ALL.CTA ;  /* 0x0000000000007992 */ /* 0x0001ec0000008000 */
[----:B0-----:R-:W0:Y:S01]  /*c1e0*/  FENCE.VIEW.ASYNC.S ;  /* 0x00000000000073c6 */ /* 0x001e220000000000 */
[C---:B------:R-:W-:Y:S01]  /*c1f0*/  VIADD R45, R65.reuse, 0x20 ;  /* 0x00000020412d7836 */ /* 0x040fe20000000000 */
[-C--:B------:R-:W-:Y:S01]  /*c200*/  ISETP.GE.AND P2, PT, R65, R44.reuse, PT ;  /* 0x0000002c4100720c */ /* 0x080fe20003f46270 */
[C---:B------:R-:W-:Y:S01]  /*c210*/  IMAD R61, R47.reuse, UR7, R0 ;  /* 0x000000072f3d7c24 */ /* 0x040fe2000f8e0200 */
[----:B------:R-:W-:Y:S01]  /*c220*/  BSSY B1, `(.L_x_13878) ;  /* 0x0000023000017945 */ /* 0x000fe20003800000 */
[----:B------:R-:W-:Y:S01]  /*c230*/  IMAD.WIDE.U32 R2, R47, UR6, R2 ;  /* 0x000000062f027c25 */ /* 0x000fe2000f8e0002 */
[-C--:B------:R-:W-:Y:S01]  /*c240*/  ISETP.GE.AND P1, PT, R45, R44.reuse, PT ;  /* 0x0000002c2d00720c */ /* 0x080fe20003f26270 */
[----:B------:R-:W-:Y:S01]  /*c250*/  ULDC.64 UR6, c[0x0][0xb80] ;  /* 0x0002e00000067ab9 */ /* 0x000fe20000000a00 */
[----:B------:R-:W-:Y:S01]  /*c260*/  SHF.R.S32.HI R196, RZ, 0x1f, R215 ;  /* 0x0000001fffc47819 */ /* 0x000fe200000114d7 */
[----:B------:R-:W-:Y:S01]  /*c270*/  VIADD R45, R65, 0x40 ;  /* 0x00000040412d7836 */ /* 0x000fe20000000000 */
[C---:B------:R-:W-:Y:S01]  /*c280*/  LEA R0, P3, R2.reuse, UR6, 0x1 ;  /* 0x0000000602007c11 */ /* 0x040fe2000f8608ff */
[----:B------:R-:W-:Y:S01]  /*c290*/  IMAD.IADD R3, R3, 0x1, R61 ;  /* 0x0000000103037824 */ /* 0x000fe200078e023d */
[----:B------:R-:W-:Y:S01]  /*c2a0*/  SHF.R.S32.HI R197, RZ, 0x1f, R216 ;  /* 0x0000001fffc57819 */ /* 0x000fe200000114d8 */
[----:B------:R-:W-:Y:S01]  /*c2b0*/  VIADD R189, R189, 0x32420 ;  /* 0x00032420bdbd7836 */ /* 0x000fe20000000000 */
[----:B------:R-:W-:Y:S01]  /*c2c0*/  ISETP.GE.AND P0, PT, R45, R44, PT ;  /* 0x0000002c2d00720c */ /* 0x000fe20003f06270 */
[----:B0-----:R3:W0:Y:S01]  /*c2d0*/  SHFL.IDX PT, R62, R0, RZ, 0x181f ;  /* 0x00181fff003e7589 */ /* 0x00162200000e0000 */
[----:B------:R-:W-:-:S02]  /*c2e0*/  LEA.HI.X R45, R2, UR7, R3, 0x1, P3 ;  /* 0x00000007022d7c11 */ /* 0x000fc400098f0c03 */
[----:B------:R-:W-:Y:S02]  /*c2f0*/  PRMT R189, RZ, 0x654, R189 ;  /* 0x00000654ffbd7816 */ /* 0x000fe400000000bd */
[----:B------:R-:W-:Y:S01]  /*c300*/  SHF.R.S32.HI R198, RZ, 0x1f, R200 ;  /* 0x0000001fffc67819 */ /* 0x000fe200000114c8 */
[----:B------:R3:W1:Y:S01]  /*c310*/  SHFL.IDX PT, R64, R45, RZ, 0x181f ;  /* 0x00181fff2d407589 */ /* 0x00066200000e0000 */
[----:B------:R3:W-:Y:S01]  /*c320*/  SYNCS.ARRIVE.TRANS64.RED.A1T0 RZ, [R189+URZ], RZ ;  /* 0x000000ffbdff79a7 */ /* 0x0007e2000810043f */
[----:B------:R-:W-:Y:S05]  /*c330*/  @P2 BRA `(.L_x_13879) ;  /* 0x0000000000442947 */ /* 0x000fea0003800000 */
[----:B------:R-:W-:Y:S02]  /*c340*/  ULDC UR5, c[0x0][0xbc8] ;  /* 0x0002f20000057ab9 */ /* 0x000fe40000000800 */
[----:B------:R-:W-:Y:S02]  /*c350*/  ISETP.GE.AND P5, PT, R200, UR5, PT ;  /* 0x00000005c8007c0c */ /* 0x000fe4000bfa6270 */
[----:B------:R-:W-:Y:S02]  /*c360*/  ISETP.GE.AND P4, PT, R216, UR5, PT ;  /* 0x00000005d8007c0c */ /* 0x000fe4000bf86270 */
[----:B------:R-:W-:Y:S02]  /*c370*/  ISETP.GE.AND P3, PT, R215, UR5, PT ;  /* 0x00000005d7007c0c */ /* 0x000fe4000bf66270 */
[----:B------:R-:W-:-:S07]  /*c380*/  ISETP.GE.AND P2, PT, R217, UR5, PT ;  /* 0x00000005d9007c0c */ /* 0x000fce000bf46270 */
[----:B0-----:R-:W-:-:S04]  /*c390*/  @!P5 LEA R2, P6, R200, R62, 0x1 ;  /* 0x0000003ec802d211 */ /* 0x001fc800078c08ff */
[----:B-1----:R-:W-:Y:S02]  /*c3a0*/  @!P5 LEA.HI.X R3, R200, R64, R198, 0x1, P6 ;  /* 0x00000040c803d211 */ /* 0x002fe400030f0cc6 */
        /* <DEDUP_REMOVED lines=10> */
.L_x_13879:
[----:B------:R-:W-:Y:S05]  /*c450*/  BSYNC B1 ;  /* 0x0000000000017941 */ /* 0x000fea0003800000 */
.L_x_13878:
[----:B--2--5:R2:W4:Y:S01]  /*c460*/  SHFL.IDX PT, R48, R45, 0x1, 0x181f ;  /* 0x00381f002d307f89 */ /* 0x02452200000e0000 */
        /* <DEDUP_REMOVED lines=20> */
.L_x_13881:
[----:B------:R-:W-:Y:S05]  /*c5b0*/  BSYNC B1 ;  /* 0x0000000000017941 */ /* 0x000fea0003800000 */
.L_x_13880:
        /* <DEDUP_REMOVED lines=11> */
[----:B------:R-:W-:Y:S02]  /*c670*/  @!P1 LEA R6, P4, R215, R20, 0x1 ;  /* 0x00000014d7069211 */ /* 0x000fe400078808ff */
[----:B------:R-:W-:Y:S02]  /*c680*/  @!P3 LEA.HI.X R3, R200, R22, R198, 0x1, P6 ;  /* 0x00000016c803b211 */ /* 0x000fe400030f0cc6 */
        /* <DEDUP_REMOVED lines=8> */
.L_x_13883:
[----:B------:R-:W-:Y:S05]  /*c710*/  BSYNC B1 ;  /* 0x0000000000017941 */ /* 0x000fea0003800000 */
.L_x_13882:
[----:B0-----:R-:W-:Y:S01]  /*c720*/  VIADD R3, R65, 0x60 ;  /* 0x0000006041037836 */ /* 0x001fe20000000000 */
[----:B------:R0:W0:Y:S04]  /*c730*/  SHFL.IDX PT, R8, R45, 0x3, 0x181f ;  /* 0x00781f002d087f89 */ /* 0x00002800000e0000 */
[----:B------:R-:W-:Y:S01]  /*c740*/  ISETP.GE.AND P0, PT, R3, R44, PT ;  /* 0x0000002c0300720c */ /* 0x000fe20003f06270 */
[----:B--23--:R-:W2:-:S12]  /*c750*/  SHFL.IDX PT, R0, R0, 0x3, 0x181f ;  /* 0x00781f0000007f89 */ /* 0x00ce9800000e0000 */
[----:B------:R-:W-:Y:S05]  /*c760*/  @P0 BRA `(.L_x_13884) ;  /* 0x0000000c004c0947 */ /* 0x000fea0003800000 */
[----:B------:R-:W-:Y:S02]  /*c770*/  ULDC UR5, c[0x0][0xbc8] ;  /* 0x0002f20000057ab9 */ /* 0x000fe40000000800 */
[----:B------:R-:W-:Y:S02]  /*c780*/  ISETP.GE.AND P3, PT, R200, UR5, PT ;  /* 0x00000005c8007c0c */ /* 0x000fe4000bf66270 */
[----:B------:R-:W-:Y:S02]  /*c790*/  ISETP.GE.AND P4, PT, R216, UR5, PT ;  /* 0x00000005d8007c0c */ /* 0x000fe4000bf86270 */
[----:B------:R-:W-:-:S09]  /*c7a0*/  ISETP.GE.AND P5, PT, R215, UR5, PT ;  /* 0x00000005d7007c0c */ /* 0x000fd2000bfa6270 */
[-C--:B--2---:R-:W-:Y:S02]  /*c7b0*/  @!P3 LEA R2, P0, R200, R0.reuse, 0x1 ;  /* 0x00000000c802b211 */ /* 0x084fe400078008ff */
        /* <DEDUP_REMOVED lines=10> */
[----:B---3--:R-:W-:-:S04]  /*c860*/  LEA R2, P0, R217, R0, 0x1 ;  /* 0x00000000d9027211 */ /* 0x008fc800078008ff */
[----:B------:R-:W-:-:S05]  /*c870*/  LEA.HI.X R3, R217, R8, R229, 0x1, P0 ;  /* 0x00000008d9037211 */ /* 0x000fca00000f0ce5 */
[----:B------:R0:W-:Y:S01]  /*c880*/  ST.E.128 desc[UR36][R2.64], R124 ;  /* 0x0000007c02007985 */ /* 0x0001e2000c101d24 */
[----:B------:R-:W-:Y:S05]  /*c890*/  BRA `(.L_x_13884) ;  /* 0x0000000c00007947 */ /* 0x000fea0003800000 */
.L_x_13877:
[----:B------:R-:W0:Y:S01]  /*c8a0*/  LDC R8, c[0x0][0xce8] ;  /* 0x00033a00ff087b82 */ /* 0x000e220000000800 */
[----:B------:R-:W1:Y:S01]  /*c8b0*/  S2R R0, SR_TID.X ;  /* 0x0000000000007919 */ /* 0x000e620000002100 */
[----:B------:R-:W-:Y:S01]  /*c8c0*/  R2UR UR6, R219 ;  /* 0x00000000db0672ca */ /* 0x000fe200000e0000 */
[----:B------:R-:W-:Y:S01]  /*c8d0*/  BSSY B1, `(.L_x_13885) ;  /* 0x0000035000017945 */ /* 0x000fe20003800000 */
[----:B------:R-:W-:Y:S02]  /*c8e0*/  R2UR UR5, R220 ;  /* 0x00000000dc0572ca */ /* 0x000fe400000e0000 */
[----:B------:R-:W-:-:S09]  /*c8f0*/  LEA R6, R218, R221, 0x5 ;  /* 0x000000ddda067211 */ /* 0x000fd200078e28ff */
[----:B------:R-:W-:Y:S02]  /*c900*/  USHF.R.S32.HI UR8, URZ, 0x1f, UR6 ;  /* 0x0000001f3f087899 */ /* 0x000fe40008011406 */
[----:B------:R-:W-:Y:S01]  /*c910*/  USHF.R.S32.HI UR9, URZ, 0x1f, UR5 ;  /* 0x0000001f3f097899 */ /* 0x000fe20008011405 */
[----:B0-----:R-:W-:Y:S01]  /*c920*/  ISETP.NE.AND P1, PT, R8, 0x1, PT ;  /* 0x000000010800780c */ /* 0x001fe20003f25270 */
[----:B-1----:R-:W-:-:S12]  /*c930*/  VIADD R0, R0, 0xffffff80 ;  /* 0xffffff8000007836 */ /* 0x002fd80000000000 */
[----:B------:R-:W0:Y:S01]  /*c940*/  @P1 LDC R9, c[0x0][0xcec] ;  /* 0x00033b00ff091b82 */ /* 0x000e220000000800 */
[----:B------:R-:W-:-:S07]  /*c950*/  ISETP.GE.AND P0, PT, R0, 0x80, PT ;  /* 0x000000800000780c */ /* 0x000fce0003f06270 */
[----:B------:R-:W1:Y:S06]  /*c960*/  @P1 LDC R11, c[0x0][0xcf0] ;  /* 0x00033c00ff0b1b82 */ /* 0x000e6c0000000800 */
        /* <DEDUP_REMOVED lines=13> */
[----:B------:R-:W-:Y:S01]  /*ca40*/  R2UR UR12, R220 ;  /* 0x00000000dc0c72ca */ /* 0x000fe200000e0000 */
[----:B------:R-:W-:-:S08]  /*ca50*/  IMAD.MOV.U32 R2, RZ, RZ, R4 ;  /* 0x000000ffff027224 */ /* 0x000fd000078e0004 */
        /* <DEDUP_REMOVED lines=28> */
.L_x_13886:
[----:B------:R-:W-:Y:S05]  /*cc20*/  BSYNC B1 ;  /* 0x0000000000017941 */ /* 0x000fea0003800000 */
.L_x_13885:
[----:B------:R-:W-:Y:S01]  /*cc30*/  R2UR UR13, R219 ;  /* 0x00000000db0d72ca */ /* 0x000fe200000e0000 */
[----:B------:R-:W-:Y:S01]  /*cc40*/  ULDC.64 UR10, c[0x0][0xbe8] ;  /* 0x0002fa00000a7ab9 */ /* 0x000fe20000000a00 */
[----:B------:R-:W-:Y:S01]  /*cc50*/  R2UR UR12, R220 ;  /* 0x00000000dc0c72ca */ /* 0x000fe200000e0000 */
[----:B------:R-:W-:Y:S01]  /*cc60*/  UIMAD UR5, UR8, UR10, URZ ;  /* 0x0000000a080572a4 */ /* 0x000fe2000f8e023f */
[----:B------:R-:W-:Y:S01]  /*cc70*/  IADD3 R6, R6, UR60, RZ ;  /* 0x0000003c06067c10 */ /* 0x000fe2000fffe0ff */
[----:B------:R-:W-:Y:S01]  /*cc80*/  BSSY B1, `(.L_x_13887) ;  /* 0x000003f000017945 */ /* 0x000fe20003800000 */
[----:B------:R-:W-:Y:S02]  /*cc90*/  SHF.R.S32.HI R16, RZ, 0x1f, R215 ;  /* 0x0000001fff107819 */ /* 0x000fe400000114d7 */
[----:B------:R-:W-:Y:S01]  /*cca0*/  SHF.R.S32.HI R17, RZ, 0x1f, R216 ;  /* 0x0000001fff117819 */ /* 0x000fe200000114d8 */
[----:B0-----:R-:W-:Y:S01]  /*ccb0*/  @P1 IMAD.HI.U32 R0, R6, R9, RZ ;  /* 0x0000000906001227 */ /* 0x001fe200078e00ff */
[----:B------:R-:W-:-:S03]  /*ccc0*/  SHF.R.S32.HI R18, RZ, 0x1f, R200 ;  /* 0x0000001fff127819 */ /* 0x000fc600000114c8 */
[----:B------:R-:W-:Y:S01]  /*ccd0*/  UIMAD.WIDE.U32 UR6, UR13, UR10, URZ ;  /* 0x0000000a0d0672a5 */ /* 0x000fe2000f8e003f */
[----:B--2---:R-:W-:Y:S01]  /*cce0*/  IMAD.MOV.U32 R5, RZ, RZ, R6 ;  /* 0x000000ffff057224 */ /* 0x004fe200078e0006 */
[----:B------:R-:W-:Y:S01]  /*ccf0*/  UIMAD UR5, UR13, UR11, UR5 ;  /* 0x0000000b0d0572a4 */ /* 0x000fe2000f8e0205 */
[----:B-1----:R-:W-:Y:S02]  /*cd00*/  @P1 SHF.R.U32.HI R5, RZ, R11, R0 ;  /* 0x0000000bff051219 */ /* 0x002fe40000011600 */
[----:B------:R-:W-:Y:S01]  /*cd10*/  ULDC.64 UR10, c[0x0][0xbf0] ;  /* 0x0002fc00000a7ab9 */ /* 0x000fe20000000a00 */
[----:B------:R-:W-:Y:S01]  /*cd20*/  UIADD3 UR7, UR7, UR5, URZ ;  /* 0x0000000507077290 */ /* 0x000fe2000fffe03f */
[--C-:B------:R-:W-:Y:S01]  /*cd30*/  SHF.R.S32.HI R0, RZ, 0x1f, R5.reuse ;  /* 0x0000001fff007819 */ /* 0x100fe20000011405 */
[----:B------:R-:W-:Y:S01]  /*cd40*/  UIMAD UR5, UR9, UR10, URZ ;  /* 0x0000000a090572a4 */ /* 0x000fe2000f8e023f */
[----:B------:R-:W-:Y:S01]  /*cd50*/  IMAD.MOV R7, RZ, RZ, -R5 ;  /* 0x000000ffff077224 */ /* 0x000fe200078e0a05 */
[----:B------:R-:W-:-:S02]  /*cd60*/  UIMAD.WIDE.U32 UR6, UR12, UR10, UR6 ;  /* 0x0000000a0c0672a5 */ /* 0x000fc4000f8e0006 */
[----:B------:R-:W-:Y:S01]  /*cd70*/  UIMAD UR5, UR12, UR11, UR5 ;  /* 0x0000000b0c0572a4 */ /* 0x000fe2000f8e0205 */
[----:B------:R-:W-:Y:S01]  /*cd80*/  IMAD R7, R8, R7, R6 ;  /* 0x0000000708077224 */ /* 0x000fe200078e0206 */
[----:B------:R-:W-:Y:S01]  /*cd90*/  ULDC.64 UR8, c[0x0][0xbe0] ;  /* 0x0002f80000087ab9 */ /* 0x000fe20000000a00 */
[----:B------:R-:W-:Y:S01]  /*cda0*/  IADD3 R6, R221, UR60, RZ ;  /* 0x0000003cdd067c10 */ /* 0x000fe2000fffe0ff */
        /* <DEDUP_REMOVED lines=44> */
.L_x_13888:
[----:B------:R-:W-:Y:S05]  /*d070*/  BSYNC B1 ;  /* 0x0000000000017941 */ /* 0x000fea0003800000 */
.L_x_13887:
        /* <DEDUP_REMOVED lines=21> */
.L_x_13890:
[----:B------:R-:W-:Y:S05]  /*d1d0*/  BSYNC B1 ;  /* 0x0000000000017941 */ /* 0x000fea0003800000 */
.L_x_13889:
        /* <DEDUP_REMOVED lines=21> */
.L_x_13892:
[----:B------:R-:W-:Y:S05]  /*d330*/  BSYNC B1 ;  /* 0x0000000000017941 */ /* 0x000fea0003800000 */
.L_x_13891:
        /* <DEDUP_REMOVED lines=22> */
.L_x_13884:
[----:B------:R-:W-:Y:S05]  /*d4a0*/  BSYNC B0 ;  /* 0x0000000000007941 */ /* 0x000fea0003800000 */
.L_x_13876:
[----:B------:R-:W-:Y:S02]  /*d4b0*/  ULDC UR5, c[0x0][0xd38] ;  /* 0x00034e0000057ab9 */ /* 0x000fe40000000800 */
[----:B------:R-:W-:-:S06]  /*d4c0*/  UISETP.GE.AND UP0, UPT, UR4, UR5, UPT ;  /* 0x000000050400728c */ /* 0x000fcc000bf06270 */
[----:B------:R-:W-:-:S13]  /*d4d0*/  PLOP3.LUT P0, PT, PT, PT, UP0, 0x80, 0x0 ;  /* 0x000000000000781c */ /* 0x000fda0003f0f008 */
[----:B------:R-:W-:Y:S05]  /*d4e0*/  @!P0 BRA `(.L_x_13893) ;  /* 0xffffff3800288947 */ /* 0x000fea000383ffff */
[----:B------:R-:W-:Y:S05]  /*d4f0*/  EXIT ;  /* 0x000000000000794d */ /* 0x000fea0003800000 */
.L_x_13834:
        /* <DEDUP_REMOVED lines=31> */
[----:B------:R-:W-:Y:S01]  /*d6f0*/  UIMAD UR41, UR41, UR40, URZ ;  /* 0x00000028292972a4 */ /* 0x000fe2000f8e023f */
[----:B------:R-:W-:Y:S01]  /*d700*/  IMAD.MOV.U32 R18, RZ, RZ, RZ ;  /* 0x000000ffff127224 */ /* 0x000fe200078e00ff */
[----:B------:R-:W-:Y:S01]  /*d710*/  USEL UR4, UR4, 0x1, UP0 ;  /* 0x0000000104047887 */ /* 0x000fe20008000000 */
[----:B------:R-:W-:Y:S01]  /*d720*/  UMOV UR5, 0x400 ;  /* 0x0000040000057882 */ /* 0x000fe20000000000 */
[----:B------:R-:W-:-:S02]  /*d730*/  ULDC UR47, c[0x0][0xc] ;  /* 0x00000300002f7ab9 */ /* 0x000fc40000000800 */
[----:B------:R-:W-:-:S04]  /*d740*/  UIMAD UR42, UR4, UR42, URZ ;  /* 0x0000002a042a72a4 */ /* 0x000fc8000f8e023f */
[----:B------:R-:W-:Y:S02]  /*d750*/  UIADD3 UR4, UR42, 0x5f, URZ ;  /* 0x0000005f2a047890 */ /* 0x000fe4000fffe03f */
[----:B------:R-:W-:Y:S02]  /*d760*/  UIADD3 UR40, UR42, 0x60, -UR40 ;  /* 0x000000602a287890 */ /* 0x000fe4000fffe828 */
[----:B-1----:R-:W-:Y:S02]  /*d770*/  ULEA UR6, UR6, UR5, 0x18 ;  /* 0x0000000506067291 */ /* 0x002fe4000f8ec03f */
[----:B------:R-:W-:Y:S01]  /*d780*/  UIMAD.WIDE UR4, UR4, 0x2aaaaaab, URZ ;  /* 0x2aaaaaab040478a5 */ /* 0x000fe2000f8e023f */
[----:B0-----:R-:W-:-:S03]  /*d790*/  SHF.L.U32 R29, R8, 0x3, RZ ;  /* 0x00000003081d7819 */ /* 0x001fc600000006ff */
[----:B------:R-:W-:Y:S01]  /*d7a0*/  IMAD.U32 R17, RZ, RZ, UR6 ;  /* 0x00000006ff117e24 */ /* 0x000fe2000f8e00ff */
[----:B------:R-:W-:Y:S01]  /*d7b0*/  LOP3.LUT R7, R8, 0x7f, RZ, 0xc0, !PT ;  /* 0x0000007f08077812 */ /* 0x000fe200078ec0ff */
[----:B------:R-:W-:Y:S01]  /*d7c0*/  USHF.R.U32.HI UR39, URZ, 0x1f, UR5 ;  /* 0x0000001f3f277899 */ /* 0x000fe20008011605 */
[C---:B------:R-:W-:Y:S02]  /*d7d0*/  LOP3.LUT R5, R29.reuse, 0x38, RZ, 0xc0, !PT ;  /* 0x000000381d057812 */ /* 0x040fe400078ec0ff */
[----:B------:R-:W-:Y:S01]  /*d7e0*/  LOP3.LUT R0, R29, 0x1f8, RZ, 0xc0, !PT ;  /* 0x000001f81d007812 */ /* 0x000fe200078ec0ff */
[----:B------:R-:W-:Y:S01]  /*d7f0*/  ULEA.HI.SX32 UR39, UR5, UR39, 0x1c ;  /* 0x0000002705277291 */ /* 0x000fe2000f8fe23f */
[C---:B------:R-:W-:Y:S02]  /*d800*/  LOP3.LUT R2, R5.reuse, 0x40, RZ, 0xfc, !PT ;  /* 0x0000004005027812 */ /* 0x040fe400078efcff */
[----:B------:R-:W-:Y:S02]  /*d810*/  ISETP.GE.AND P0, PT, R5, UR7, PT ;  /* 0x0000000705007c0c */ /* 0x000fe4000bf06270 */
[----:B------:R-:W-:-:S02]  /*d820*/  ISETP.GE.AND P2, PT, R2, UR9, PT ;  /* 0x0000000902007c0c */ /* 0x000fc4000bf46270 */
[----:B------:R-:W-:Y:S02]  /*d830*/  ISETP.GE.AND P1, PT, R2, UR7, PT ;  /* 0x0000000702007c0c */ /* 0x000fe4000bf26270 */
[----:B------:R-:W-:Y:S02]  /*d840*/  LOP3.LUT R0, R0, 0x38, R8, 0x78, !PT ;  /* 0x0000003800007812 */ /* 0x000fe400078e7808 */
[----:B------:R-:W-:Y:S02]  /*d850*/  LOP3.LUT R4, R5, 0x80, RZ, 0xfc, !PT ;  /* 0x0000008005047812 */ /* 0x000fe400078efcff */
[----:B------:R-:W-:Y:S02]  /*d860*/  LOP3.LUT R29, R0, 0x200, R29, 0xf8, !PT ;  /* 0x00000200001d7812 */ /* 0x000fe400078ef81d */
[----:B------:R-:W-:Y:S02]  /*d870*/  SEL R0, RZ, 0x1, P0 ;  /* 0x00000001ff007807 */ /* 0x000fe40000000000 */
[----:B------:R-:W-:-:S02]  /*d880*/  SEL R2, RZ, 0xffffffff, P1 ;  /* 0xffffffffff027807 */ /* 0x000fc40000800000 */
[----:B------:R-:W-:Y:S02]  /*d890*/  @P2 LOP3.LUT R16, R16, 0x40000, RZ, 0xfc, !PT ;  /* 0x0004000010102812 */ /* 0x000fe400078efcff */
[----:B------:R-:W-:Y:S02]  /*d8a0*/  SHF.R.U32.HI R35, RZ, 0x3, R7 ;  /* 0x00000003ff237819 */ /* 0x000fe40000011607 */
[----:B------:R-:W-:Y:S02]  /*d8b0*/  @P1 LOP3.LUT R16, R16, 0x10, RZ, 0xfc, !PT ;  /* 0x0000001010101812 */ /* 0x000fe400078efcff */
[----:B------:R-:W-:Y:S02]  /*d8c0*/  LEA R22, R29, R17, 0x1 ;  /* 0x000000111d167211 */ /* 0x000fe400078e08ff */
        /* <DEDUP_REMOVED lines=19> */
[----:B------:R-:W-:Y:S01]  /*da00*/  @P0 LOP3.LUT R16, R16, 0x20000, RZ, 0xfc, !PT ;  /* 0x0002000010100812 */ /* 0x000fe200078efcff */
[----:B------:R0:W-:Y:S01]  /*da10*/  STL [R1+0x4], RZ ;  /* 0x000004ff01007387 */ /* 0x0001e20000100800 */
        /* <DEDUP_REMOVED lines=15> */
[----:B0-----:R-:W-:-:S07]  /*db10*/  @P0 LOP3.LUT R16, R16, 0x80000, RZ, 0xfc, !PT ;  /* 0x0008000010100812 */ /* 0x001fce00078efcff */
.L_x_13947:
        /* <DEDUP_REMOVED lines=22> */
.L_x_13895:
[----:B------:R-:W-:Y:S01]  /*dc80*/  ULDC UR8, c[0x0][0xd54] ;  /* 0x0003550000087ab9 */ /* 0x000fe20000000800 */
[----:B------:R-:W-:Y:S01]  /*dc90*/  UMOV UR6, UR7 ;  /* 0x0000000700067c82 */ /* 0x000fe20008000000 */
[----:B------:R-:W-:-:S11]  /*dca0*/  UISETP.NE.AND UP0, UPT, UR8, 0x1, UPT ;  /* 0x000000010800788c */ /* 0x000fd6000bf05270 */
[----:B------:R-:W-:Y:S02]  /*dcb0*/  @UP0 ULDC.64 UR10, c[0x0][0xd58] ;  /* 0x00035600000a0ab9 */ /* 0x000fe40000000a00 */
[----:B------:R-:W-:-:S04]  /*dcc0*/  UIMAD.WIDE.U32 UR4, UR7, UR10, URZ ;  /* 0x0000000a070472a5 */ /* 0x000fc8000f8e003f */
[----:B------:R-:W-:-:S04]  /*dcd0*/  @UP0 USHF.R.U32.HI UR6, URZ, UR11, UR5 ;  /* 0x0000000b3f060299 */ /* 0x000fc80008011605 */
[----:B------:R-:W-:-:S12]  /*dce0*/  UIMAD UR4, UR6, UR8, URZ ;  /* 0x00000008060472a4 */ /* 0x000fd8000f8e023f */
.L_x_13896:
        /* <DEDUP_REMOVED lines=58> */
.L_x_13898:
        /* <DEDUP_REMOVED lines=20> */
.L_x_13901:
[----:B------:R-:W-:Y:S05]  /*e1d0*/  BSYNC B6 ;  /* 0x0000000000067941 */ /* 0x000fea0003800000 */
.L_x_13900:
        /* <DEDUP_REMOVED lines=10> */
[----:B------:R-:W-:Y:S01]  /*e280*/  MOV R8, 0x70 ;  /* 0x0000007000087802 */ /* 0x000fe20000000f00 */
[----:B------:R-:W-:Y:S02]  /*e290*/  IMAD.U32 R5, RZ, RZ, UR7 ;  /* 0x00000007ff057e24 */ /* 0x000fe4000f8e00ff */
[----:B------:R-:W-:Y:S02]  /*e2a0*/  IMAD.U32 R6, RZ, RZ, UR8 ;  /* 0x00000008ff067e24 */ /* 0x000fe4000f8e00ff */
[----:B------:R-:W-:-:S02]  /*e2b0*/  IMAD.U32 R7, RZ, RZ, UR9 ;  /* 0x00000009ff077e24 */ /* 0x000fc4000f8e00ff */
[----:B------:R-:W-:Y:S02]  /*e2c0*/  IMAD.U32 R10, RZ, RZ, UR4 ;  /* 0x00000004ff0a7e24 */ /* 0x000fe4000f8e00ff */
[----:B------:R-:W-:Y:S02]  /*e2d0*/  IMAD.U32 R11, RZ, RZ, UR5 ;  /* 0x00000005ff0b7e24 */ /* 0x000fe4000f8e00ff */
[----:B------:R-:W-:Y:S02]  /*e2e0*/  IMAD.MOV.U32 R12, RZ, RZ, 0x1 ;  /* 0x00000001ff0c7424 */ /* 0x000fe400078e00ff */
[----:B0-----:R-:W-:-:S07]  /*e2f0*/  IMAD.MOV.U32 R13, RZ, RZ, RZ ;  /* 0x000000ffff0d7224 */ /* 0x001fce00078e00ff */
[----:B------:R-:W-:-:S07]  /*e300*/  LEPC R20, `(.L_x_13904) ;  /* 0x000000001014794e */ /* 0x000fce0000000000 */
[----:B-1---5:R-:W-:Y:S05]  /*e310*/  CALL.ABS.NOINC R2 ;  /* 0x0000000002007343 */ /* 0x022fea0003c00000 */
.L_x_13904:
[----:B------:R0:W1:Y:S01]  /*e320*/  LDC.64 R2, c[0x4][R19] ;  /* 0x0100000013027b82 */ /* 0x0000620000000a00 */
[----:B------:R-:W-:Y:S01]  /*e330*/  ULDC.64 UR4, c[0x4][0xf0] ;  /* 0x01003c0000047ab9 */ /* 0x000fe20000000a00 */
[----:B------:R-:W-:Y:S01]  /*e340*/  ULDC.64 UR6, c[0x4][0xf8] ;  /* 0x01003e0000067ab9 */ /* 0x000fe20000000a00 */
[----:B------:R-:W-:Y:S02]  /*e350*/  IMAD.U32 R4, RZ, RZ, UR4 ;  /* 0x00000004ff047e24 */ /* 0x000fe4000f8e00ff */
        /* <DEDUP_REMOVED lines=11> */
.L_x_13903:
[----:B------:R-:W-:Y:S05]  /*e410*/  BSYNC B6 ;  /* 0x0000000000067941 */ /* 0x000fea0003800000 */
.L_x_13902:
        /* <DEDUP_REMOVED lines=10> */
[----:B------:R-:W-:-:S04]  /*e4c0*/  ULDC UR4, c[0x0][0xd48] ;  /* 0x0003520000047ab9 */ /* 0x000fc80000000800 */
[----:B------:R1:W5:Y:S01]  /*e4d0*/  @P0 LDG.E R28, desc[UR36][R2.64] ;  /* 0x00000024021c0981 */ /* 0x000362000c1e1900 */
[----:B------:R-:W-:Y:S01]  /*e4e0*/  UMOV UR5, 0xffffffff ;  /* 0xffffffff00057882 */ /* 0x000fe20000000000 */
[----:B------:R-:W-:Y:S02]  /*e4f0*/  IMAD.U32 R0, RZ, RZ, UR44 ;  /* 0x0000002cff007e24 */ /* 0x000fe4000f8e00ff */
[----:B------:R-:W-:Y:S02]  /*e500*/  IMAD.U32 R19, RZ, RZ, UR4 ;  /* 0x00000004ff137e24 */ /* 0x000fe4000f8e00ff */
[----:B------:R-:W-:Y:S01]  /*e510*/  VIADD R0, R0, 0xffffffff ;  /* 0xffffffff00007836 */ /* 0x000fe20000000000 */
[----:B------:R-:W-:Y:S06]  /*e520*/  BRA.DIV UR5, `(.L_x_13905) ;  /* 0x0000003e05e87947 */ /* 0x000fec000b800000 */
.L_x_13964:
        /* <DEDUP_REMOVED lines=21> */
[----:B------:R-:W-:Y:S01]  /*e680*/  @!P0 IMAD R7, R28, R7, R2 ;  /* 0x000000071c078224 */ /* 0x000fe200078e0202 */
[----:B------:R-:W-:-:S05]  /*e690*/  @!P0 MOV R2, R9 ;  /* 0x0000000900028202 */ /* 0x000fca0000000f00 */
        /* <DEDUP_REMOVED lines=19> */
.L_x_13906:
[----:B------:R-:W-:Y:S01]  /*e7d0*/  IMAD R24, R18, 0x8, R17 ;  /* 0x0000000812187824 */ /* 0x000fe200078e0211 */
[----:B------:R-:W-:Y:S01]  /*e7e0*/  SHF.L.U32 R3, R26, 0x1f, RZ ;  /* 0x0000001f1a037819 */ /* 0x000fe200000006ff */
[----:B------:R-:W-:Y:S03]  /*e7f0*/  BSSY B0, `(.L_x_13907) ;  /* 0x0000003000007945 */ /* 0x000fe60003800000 */
[----:B------:R-:W0:Y:S02]  /*e800*/  SYNCS.PHASECHK.TRANS64.TRYWAIT P0, [R24+URZ+0x32440], R3 ;  /* 0x03244003180075a7 */ /* 0x000e24000800017f */
[----:B0-----:R-:W-:Y:S05]  /*e810*/  @!P0 BRA `(.L_x_13908) ;  /* 0x0000003c00588947 */ /* 0x001fea0003800000 */
.L_x_13965:
[----:B------:R-:W-:Y:S05]  /*e820*/  BSYNC B0 ;  /* 0x0000000000007941 */ /* 0x000fea0003800000 */
.L_x_13907:
[----:B------:R-:W-:Y:S01]  /*e830*/  SHF.R.S32.HI R37, RZ, 0x1f, R33 ;  /* 0x0000001fff257819 */ /* 0x000fe20000011421 */
[----:B------:R-:W-:Y:S01]  /*e840*/  ULDC.64 UR4, c[0x0][0x300] ;  /* 0x0000c00000047ab9 */ /* 0x000fe20000000a00 */
[----:B------:R-:W1:Y:S01]  /*e850*/  S2R R6, SR_TID.X ;  /* 0x0000000000067919 */ /* 0x000e620000002100 */
[----:B-----5:R-:W-:Y:S02]  /*e860*/  SHF.R.S32.HI R4, RZ, 0x1f, R25 ;  /* 0x0000001fff047819 */ /* 0x020fe40000011419 */
[----:B------:R-:W-:Y:S01]  /*e870*/  IMAD R2, R37, UR4, RZ ;  /* 0x0000000425027c24 */ /* 0x000fe2000f8e02ff */
[----:B------:R-:W-:Y:S02]  /*e880*/  LOP3.LUT P2, RZ, R16, 0x1, RZ, 0xc0, !PT ;  /* 0x0000000110ff7812 */ /* 0x000fe4000784c0ff */
[----:B------:R2:W-:Y:S01]  /*e890*/  STL [R1], R4 ;  /* 0x0000000401007387 */ /* 0x0005e20000100800 */
[C---:B------:R-:W-:Y:S02]  /*e8a0*/  IMAD R5, R33.reuse, UR5, R2 ;  /* 0x0000000521057c24 */ /* 0x040fe4000f8e0202 */
[----:B0-----:R-:W-:Y:S01]  /*e8b0*/  IMAD.WIDE.U32 R2, R33, UR4, RZ ;  /* 0x0000000421027c25 */ /* 0x001fe2000f8e00ff */
[----:B------:R-:W-:-:S04]  /*e8c0*/  ULDC.64 UR4, c[0x0][0x310] ;  /* 0x0000c40000047ab9 */ /* 0x000fc80000000a00 */
[----:B------:R-:W-:Y:S01]  /*e8d0*/  IADD3 R3, R3, R5, RZ ;  /* 0x0000000503037210 */ /* 0x000fe20007ffe0ff */
        /* <DEDUP_REMOVED lines=22> */
[----:B------:R-:W-:-:S03]  /*ea40*/  @P0 LEA R7, R0, R17, 0x1 ;  /* 0x0000001100070211 */ /* 0x000fc600078e08ff */
        /* <DEDUP_REMOVED lines=22> */
[----:B------:R-:W-:Y:S02]  /*ebb0*/  @P0 LEA R9, R0, R17, 0x1 ;  /* 0x0000001100090211 */ /* 0x000fe400078e08ff */
        /* <DEDUP_REMOVED lines=12> */
.L_x_13979:
        /* <DEDUP_REMOVED lines=10> */
.L_x_13910:
        /* <DEDUP_REMOVED lines=10> */
.L_x_13911:
        /* <DEDUP_REMOVED lines=16> */
[----:B------:R-:W-:Y:S01]  /*eec0*/  MOV R13, RZ ;  /* 0x000000ff000d7202 */ /* 0x000fe20000000f00 */
[----:B------:R-:W-:Y:S02]  /*eed0*/  IMAD.U32 R7, RZ, RZ, UR9 ;  /* 0x00000009ff077e24 */ /* 0x000fe4000f8e00ff */
[----:B------:R-:W-:-:S02]  /*eee0*/  IMAD.U32 R10, RZ, RZ, UR4 ;  /* 0x00000004ff0a7e24 */ /* 0x000fc4000f8e00ff */
[----:B------:R-:W-:Y:S02]  /*eef0*/  IMAD.U32 R11, RZ, RZ, UR5 ;  /* 0x00000005ff0b7e24 */ /* 0x000fe4000f8e00ff */
[----:B------:R-:W-:Y:S02]  /*ef00*/  IMAD.MOV.U32 R8, RZ, RZ, 0x70 ;  /* 0x00000070ff087424 */ /* 0x000fe400078e00ff */
[----:B------:R-:W-:-:S07]  /*ef10*/  IMAD.MOV.U32 R12, RZ, RZ, 0x1 ;  /* 0x00000001ff0c7424 */ /* 0x000fce00078e00ff */
[----:B------:R-:W-:-:S07]  /*ef20*/  LEPC R20, `(.L_x_13913) ;  /* 0x000000001014794e */ /* 0x000fce0000000000 */
[----:B01----:R-:W-:Y:S05]  /*ef30*/  CALL.ABS.NOINC R2 ;  /* 0x0000000002007343 */ /* 0x003fea0003c00000 */
.L_x_13913:
[----:B------:R-:W-:Y:S05]  /*ef40*/  BSYNC B6 ;  /* 0x0000000000067941 */ /* 0x000fea0003800000 */
.L_x_13912:
        /* <DEDUP_REMOVED lines=11> */
[----:B--2---:R-:W-:-:S05]  /*f000*/  IMAD.SHL.U32 R20, R20, 0x10, RZ ;  /* 0x0000001014147824 */ /* 0x004fca00078e00ff */
[----:B------:R-:W-:-:S05]  /*f010*/  LOP3.LUT R20, R35, 0x70, R20, 0xf8, !PT ;  /* 0x0000007023147812 */ /* 0x000fca00078ef814 */
[----:B------:R-:W-:-:S04]  /*f020*/  IMAD R34, R34, 0x80, R20 ;  /* 0x0000008022227824 */ /* 0x000fc800078e0214 */
        /* <DEDUP_REMOVED lines=14> */
[----:B0-----:R-:W-:Y:S01]  /*f110*/  MOV R5, UR5 ;  /* 0x0000000500057c02 */ /* 0x001fe20008000f00 */
[----:B------:R-:W-:Y:S02]  /*f120*/  IMAD.MOV R5, RZ, RZ, -R7 ;  /* 0x000000ffff057224 */ /* 0x000fe400078e0a07 */
        /* <DEDUP_REMOVED lines=22> */
[----:B------:R-:W-:Y:S01]  /*f290*/  IMAD.U32 R4, RZ, RZ, UR43 ;  /* 0x0000002bff047e24 */ /* 0x000fe2000f8e00ff */
[----:B------:R-:W-:Y:S01]  /*f2a0*/  LOP3.LUT R16, R16, 0xffffefff, RZ, 0xc0, !PT ;  /* 0xffffefff10107812 */ /* 0x000fe200078ec0ff */
[----:B------:R-:W2:Y:S02]  /*f2b0*/  SHFL.IDX PT, R14, R0, RZ, 0x181f ;  /* 0x00181fff000e7589 */ /* 0x000ea400000e0000 */
[----:B------:R-:W-:Y:S02]  /*f2c0*/  IMAD R4, R4, 0x80, R35 ;  /* 0x0000008004047824 */ /* 0x000fe400078e0223 */
[----:B------:R-:W3:Y:S02]  /*f2d0*/  SHFL.IDX PT, R3, R5, RZ, 0x181f ;  /* 0x00181fff05037589 */ /* 0x000ee400000e0000 */
[C---:B------:R-:W-:Y:S01]  /*f2e0*/  VIADD R6, R4.reuse, 0x10 ;  /* 0x0000001004067836 */ /* 0x040fe20000000000 */
[C---:B------:R-:W-:Y:S01]  /*f2f0*/  ISETP.GE.AND P1, PT, R4.reuse, UR41, PT ;  /* 0x0000002904007c0c */ /* 0x040fe2000bf26270 */
[----:B------:R-:W-:Y:S01]  /*f300*/  VIADD R13, R4, 0x40 ;  /* 0x00000040040d7836 */ /* 0x000fe20000000000 */
[----:B------:R-:W-:Y:S04]  /*f310*/  SHFL.IDX PT, R9, R0, 0x2, 0x181f ;  /* 0x00581f0000097f89 */ /* 0x000fe800000e0000 */
[----:B------:R-:W-:Y:S01]  /*f320*/  SHFL.IDX PT, R8, R5, 0x2, 0x181f ;  /* 0x00581f0005087f89 */ /* 0x000fe200000e0000 */
[----:B------:R-:W-:-:S03]  /*f330*/  ISETP.GE.AND P3, PT, R13, UR41, PT ;  /* 0x000000290d007c0c */ /* 0x000fc6000bf66270 */
[----:B------:R-:W-:Y:S03]  /*f340*/  SHFL.IDX PT, R7, R0, 0x3, 0x181f ;  /* 0x00781f0000077f89 */ /* 0x000fe600000e0000 */
[----:B------:R-:W-:Y:S01]  /*f350*/  @P1 LOP3.LUT R16, R16, 0x1000, RZ, 0xfc, !PT ;  /* 0x0000100010101812 */ /* 0x000fe200078efcff */
[----:B------:R-:W-:Y:S03]  /*f360*/  SHFL.IDX PT, R21, R0, 0x5, 0x181f ;  /* 0x00b81f0000157f89 */ /* 0x000fe600000e0000 */
[----:B------:R-:W-:Y:S01]  /*f370*/  LOP3.LUT R16, R16, 0xfffff7ff, RZ, 0xc0, !PT ;  /* 0xfffff7ff10107812 */ /* 0x000fe200078ec0ff */
[----:B------:R-:W-:Y:S01]  /*f380*/  SHFL.IDX PT, R15, R0, 0x6, 0x181f ;  /* 0x00d81f00000f7f89 */ /* 0x000fe200000e0000 */
[----:B0-----:R-:W-:-:S03]  /*f390*/  SHF.L.U32 R35, R2, 0x3, RZ ;  /* 0x0000000302237819 */ /* 0x001fc600000006ff */
[----:B------:R-:W-:Y:S01]  /*f3a0*/  SHFL.IDX PT, R2, R5, 0x1, 0x181f ;  /* 0x00381f0005027f89 */ /* 0x000fe200000e0000 */
        /* <DEDUP_REMOVED lines=19> */
[C---:B------:R-:W-:Y:S02]  /*f4e0*/  @!P4 LEA R7, P0, R35.reuse, R7, 0x1 ;  /* 0x000000072307c211 */ /* 0x040fe400078008ff */
[----:B------:R-:W-:Y:S02]  /*f4f0*/  LOP3.LUT R16, R16, 0xffbfffff, RZ, 0xc0, !PT ;  /* 0xffbfffff10107812 */ /* 0x000fe400078ec0ff */
[----:B--2---:R-:W-:Y:S02]  /*f500*/  @!P4 IADD3.X R6, RZ, R6, RZ, P0, !PT ;  /* 0x00000006ff06c210 */ /* 0x004fe400007fe4ff */
        /* <DEDUP_REMOVED lines=23> */
[----:B------:R-:W-:Y:S02]  /*f680*/  LOP3.LUT P0, RZ, R16, 0x800, RZ, 0xc0, !PT ;  /* 0x0000080010ff7812 */ /* 0x000fe4000780c0ff */
[----:B------:R-:W-:-:S05]  /*f690*/  @!P6 MOV R2, R12 ;  /* 0x0000000c0002e202 */ /* 0x000fca0000000f00 */
[----:B------:R0:W-:Y:S01]  /*f6a0*/  @!P6 LDGSTS.E.BYPASS.LTC128B.128 [R22+0x18400], desc[UR36][R2.64], !P5 ;  /* 0x184000000216efae */ /* 0x0001e2000e901d64 */
[----:B------:R-:W-:-:S05]  /*f6b0*/  LOP3.LUT P6, RZ, R16, 0x400000, RZ, 0xc0, !PT ;  /* 0x0040000010ff7812 */ /* 0x000fca00078cc0ff */
        /* <DEDUP_REMOVED lines=9> */
[----:B0-----:R-:W-:Y:S01]  /*f750*/  @!P3 MOV R2, R14 ;  /* 0x0000000e0002b202 */ /* 0x001fe20000000f00 */
        /* <DEDUP_REMOVED lines=12> */
.L_x_13996:
[----:B------:R-:W0:Y:S01]  /*f820*/  S2R R0, SR_TID.X ;  /* 0x0000000000007919 */ /* 0x000e220000002100 */
[----:B------:R-:W-:Y:S01]  /*f830*/  VIADD R4, R4, 0x70 ;  /* 0x0000007004047836 */ /* 0x000fe20000000000 */
[----:B------:R-:W-:-:S04]  /*f840*/  LOP3.LUT R16, R16, 0xffffbfff, RZ, 0xc0, !PT ;  /* 0xffffbfff10107812 */ /* 0x000fc800078ec0ff */
[----:B------:R-:W-:-:S13]  /*f850*/  ISETP.GE.AND P1, PT, R4, UR41, PT ;  /* 0x0000002904007c0c */ /* 0x000fda000bf26270 */
[----:B------:R-:W-:Y:S02]  /*f860*/  @P1 LOP3.LUT R16, R16, 0x4000, RZ, 0xfc, !PT ;  /* 0x0000400010101812 */ /* 0x000fe400078efcff */
[----:B0-----:R-:W-:-:S04]  /*f870*/  SHF.L.U32 R0, R0, 0x3, RZ ;  /* 0x0000000300007819 */ /* 0x001fc800000006ff */
        /* <DEDUP_REMOVED lines=9> */
.L_x_13915:
        /* <DEDUP_REMOVED lines=28> */
.L_x_13917:
[----:B------:R-:W-:Y:S05]  /*fad0*/  BSYNC B6 ;  /* 0x0000000000067941 */ /* 0x000fea0003800000 */
.L_x_13916:
        /* <DEDUP_REMOVED lines=34> */
[----:B------:R-:W-:Y:S02]  /*fd00*/  MOV R9, UR8 ;  /* 0x0000000800097c02 */ /* 0x000fe40008000f00 */
        /* <DEDUP_REMOVED lines=30> */
[----:B0-----:R-:W-:-:S04]  /*fef0*/  @!P1 LEA R14, P0, R20, R14, 0x1 ;  /* 0x0000000e140e9211 */ /* 0x001fc800078008ff */
[----:B--2---:R-:W-:Y:S01]  /*ff00*/  @!P1 MOV R2, R14 ;  /* 0x0000000e00029202 */ /* 0x004fe20000000f00 */
[----:B------:R-:W-:Y:S01]  /*ff10*/  @!P1 IMAD.X R5, RZ, RZ, R5, P0 ;  /* 0x000000ffff059224 */ /* 0x000fe200000e0605 */
[----:B------:R-:W0:Y:S03]  /*ff20*/  SHFL.IDX PT, R14, R0, 0x2, 0x181f ;  /* 0x00581f00000e7f89 */ /* 0x000e2600000e0000 */
[----:B------:R-:W-:Y:S02]  /*ff30*/  @!P1 IMAD.MOV.U32 R3, RZ, RZ, R5 ;  /* 0x000000ffff039224 */ /* 0x000fe400078e0005 */
[----:B------:R-:W2:Y:S04]  /*ff40*/  SHFL.IDX PT, R5, R4, 0x2, 0x181f ;  /* 0x00581f0004057f89 */ /* 0x000ea800000e0000 */
        /* <DEDUP_REMOVED lines=24> */
[----:B------:R-:W-:-:S03]  /*100d0*/  @!P6 MOV R3, R5 ;  /* 0x000000050003e202 */ /* 0x000fc60000000f00 */
        /* <DEDUP_REMOVED lines=27> */
[----:B0-----:R-:W-:-:S04]  /*10290*/  @!P1 LEA R14, P0, R20, R14, 0x1 ;  /* 0x0000000e140e9211 */ /* 0x001fc800078008ff */
[----:B--2---:R-:W-:Y:S01]  /*102a0*/  @!P1 IADD3.X R5, RZ, R5, RZ, P0, !PT ;  /* 0x00000005ff059210 */ /* 0x004fe200007fe4ff */
[----:B---3--:R-:W-:-:S04]  /*102b0*/  @!P1 IMAD.MOV.U32 R2, RZ, RZ, R14 ;  /* 0x000000ffff029224 */ /* 0x008fc800078e000e */
[----:B------:R-:W-:Y:S01]  /*102c0*/  @!P1 IMAD.MOV.U32 R3, RZ, RZ, R5 ;  /* 0x000000ffff039224 */ /* 0x000fe200078e0005 */
[----:B------:R0:W2:Y:S04]  /*102d0*/  SHFL.IDX PT, R14, R0, 0x7, 0x181f ;  /* 0x00f81f00000e7f89 */ /* 0x0000a800000e0000 */
[----:B------:R0:W-:Y:S04]  /*102e0*/  @!P1 LDGSTS.E.BYPASS.LTC128B.128 [R22+0x25400], desc[UR36][R2.64], !P2 ;  /* 0x2540000002169fae */ /* 0x0001e8000d101d64 */
[----:B------:R0:W-:Y:S04]  /*102f0*/  @!P1 LDGSTS.E.BYPASS.LTC128B.128 [R22+0x29400], desc[UR36][R2.64+0x80], !P3 ;  /* 0x2940008002169fae */ /* 0x0001e8000d901d64 */
[----:B------:R0:W-:Y:S04]  /*10300*/  @!P1 LDGSTS.E.BYPASS.LTC128B.128 [R22+0x2d400], desc[UR36][R2.64+0x100], !P4 ;  /* 0x2d40010002169fae */ /* 0x0001e8000e101d64 */
[----:B------:R0:W-:Y:S04]  /*10310*/  @!P1 LDGSTS.E.BYPASS.LTC128B.128 [R22+0x31400], desc[UR36][R2.64+0x180], !P5 ;  /* 0x3140018002169fae */ /* 0x0001e8000e901d64 */
[----:B------:R0:W3:Y:S02]  /*10320*/  SHFL.IDX PT, R5, R4, 0x7, 0x181f ;  /* 0x00f81f0004057f89 */ /* 0x0000e400000e0000 */
.L_x_14014:
        /* <DEDUP_REMOVED lines=12> */
.L_x_13919:
        /* <DEDUP_REMOVED lines=18> */
.L_x_14015:
[----:B------:R-:W-:Y:S05]  /*10510*/  BSYNC B0 ;  /* 0x0000000000007941 */ /* 0x000fea0003800000 */
.L_x_13920:
[----:B------:R-:W-:-:S13]  /*10520*/  LOP3.LUT P0, RZ, R16, 0x2000, RZ, 0xc0, !PT ;  /* 0x0000200010ff7812 */ /* 0x000fda000780c0ff */
[----:B------:R-:W-:Y:S05]  /*10530*/  @!P0 BRA `(.L_x_13922) ;  /* 0x0000000000048947 */ /* 0x000fea0003800000 */
[----:B------:R-:W-:Y:S01]  /*10540*/  BPT.TRAP 0x1 ;  /* 0x000000040000795c */ /* 0x000fe20000300000 */
.L_x_13922:
[----:B------:R-:W-:Y:S01]  /*10550*/  SHF.L.U32 R3, R26, 0x1f, RZ ;  /* 0x0000001f1a037819 */ /* 0x000fe200000006ff */
[----:B------:R-:W-:Y:S03]  /*10560*/  BSSY B0, `(.L_x_13923) ;  /* 0x0000003000007945 */ /* 0x000fe60003800000 */
[----:B------:R-:W2:Y:S02]  /*10570*/  SYNCS.PHASECHK.TRANS64.TRYWAIT P0, [R24+URZ+0x32460], R3 ;  /* 0x03246003180075a7 */ /* 0x000ea4000800017f */
[----:B--2---:R-:W-:Y:S05]  /*10580*/  @!P0 BRA `(.L_x_13924) ;  /* 0x0000003c00488947 */ /* 0x004fea0003800000 */
.L_x_14016:
[----:B------:R-:W-:Y:S05]  /*10590*/  BSYNC B0 ;  /* 0x0000000000007941 */ /* 0x000fea0003800000 */
.L_x_13923:
[----:B------:R-:W3:Y:S01]  /*105a0*/  LDL.LU R4, [R1] ;  /* 0x0000000001047983 */ /* 0x000ee20000300800 */
        /* <DEDUP_REMOVED lines=13> */
[----:B------:R-:W-:Y:S02]  /*10680*/  IADD3 R3, R3, R5, RZ ;  /* 0x0000000503037210 */ /* 0x000fe40007ffe0ff */
        /* <DEDUP_REMOVED lines=80> */
.L_x_14030:
        /* <DEDUP_REMOVED lines=15> */
.L_x_13926:
        /* <DEDUP_REMOVED lines=10> */
.L_x_13927:
[----:B------:R-:W-:Y:S01]  /*10d20*/  UISETP.GE.AND UP0, UPT, UR44, 0x2, UPT ;  /* 0x000000022c00788c */ /* 0x000fe2000bf06270 */
[----:B------:R2:W-:Y:S05]  /*10d30*/  SYNCS.ARRIVE.TRANS64.A1T0 RZ, [R24+URZ+0x32450], RZ ;  /* 0x032450ff18ff79a7 */ /* 0x0005ea000810003f */
[----:B------:R-:W-:-:S13]  /*10d40*/  PLOP3.LUT P0, PT, PT, PT, UP0, 0x40, 0x0 ;  /* 0x000000000000781c */ /* 0x000fda0003f0e808 */
[----:B--2---:R-:W-:Y:S05]  /*10d50*/  @P0 BRA `(.L_x_13928) ;  /* 0x0000000c00680947 */ /* 0x004fea0003800000 */
[----:B------:R-:W-:Y:S01]  /*10d60*/  UIADD3 UR4, UR44, -0x2, URZ ;  /* 0xfffffffe2c047890 */ /* 0x000fe2000fffe03f */
[----:B------:R-:W-:Y:S05]  /*10d70*/  BSSY B0, `(.L_x_13928) ;  /* 0x00000d8000007945 */ /* 0x000fea0003800000 */
[----:B------:R-:W-:-:S07]  /*10d80*/  IMAD.U32 R20, RZ, RZ, UR4 ;  /* 0x00000004ff147e24 */ /* 0x000fce000f8e00ff */
.L_x_13941:
        /* <DEDUP_REMOVED lines=29> */
[----:B------:R-:W-:-:S02]  /*10f60*/  ISETP.NE.AND P0, PT, R18, 0x2, PT ;  /* 0x000000021200780c */ /* 0x000fc40003f05270 */
[----:B------:R-:W-:Y:S01]  /*10f70*/  MOV R2, R20 ;  /* 0x0000001400027202 */ /* 0x000fe20000000f00 */
[----:B------:R-:W-:Y:S01]  /*10f80*/  IMAD R5, R5, UR4, R8 ;  /* 0x0000000405057c24 */ /* 0x000fe2000f8e0208 */
[----:B------:R-:W-:Y:S01]  /*10f90*/  SEL R3, RZ, 0x1, P0 ;  /* 0x00000001ff037807 */ /* 0x000fe20000000000 */
[----:B------:R0:W5:Y:S01]  /*10fa0*/  @!P2 LDG.E R4, desc[UR36][R6.64] ;  /* 0x000000240604a981 */ /* 0x000162000c1e1900 */
[----:B------:R-:W-:Y:S01]  /*10fb0*/  SEL R18, R18, RZ, P0 ;  /* 0x000000ff12127207 */ /* 0x000fe20000000000 */
[----:B------:R-:W-:Y:S01]  /*10fc0*/  VIADD R20, R20, 0xffffffff ;  /* 0xffffffff14147836 */ /* 0x000fe20000000000 */
[----:B------:R-:W-:Y:S02]  /*10fd0*/  LOP3.LUT R26, R26, R3, RZ, 0x3c, !PT ;  /* 0x000000031a1a7212 */ /* 0x000fe400078e3cff */
[----:B------:R-:W-:Y:S01]  /*10fe0*/  ISETP.GT.AND P2, PT, R2, RZ, PT ;  /* 0x000000ff0200720c */ /* 0x000fe20003f44270 */
[----:B-1----:R-:W-:-:S12]  /*10ff0*/  @!P1 BRA `(.L_x_13929) ;  /* 0x0000000000049947 */ /* 0x002fd80003800000 */
[----:B------:R-:W-:Y:S01]  /*11000*/  BPT.TRAP 0x1 ;  /* 0x000000040000795c */ /* 0x000fe20000300000 */
.L_x_13929:
[----:B------:R-:W-:Y:S01]  /*11010*/  IMAD R10, R18, 0x8, R17 ;  /* 0x00000008120a7824 */ /* 0x000fe200078e0211 */
[----:B------:R-:W-:Y:S01]  /*11020*/  SHF.L.U32 R25, R26, 0x1f, RZ ;  /* 0x0000001f1a197819 */ /* 0x000fe200000006ff */
[----:B------:R-:W-:Y:S01]  /*11030*/  BSSY B1, `(.L_x_13930) ;  /* 0x0000004000017945 */ /* 0x000fe20003800000 */
[----:B------:R-:W-:Y:S02]  /*11040*/  SHF.R.S32.HI R23, RZ, 0x1f, R5 ;  /* 0x0000001fff177819 */ /* 0x000fe40000011405 */
[----:B------:R-:W2:Y:S02]  /*11050*/  SYNCS.PHASECHK.TRANS64.TRYWAIT P0, [R10+URZ+0x32440], R25 ;  /* 0x032440190a0075a7 */ /* 0x000ea4000800017f */
[----:B--2---:R-:W-:Y:S05]  /*11060*/  @!P0 BRA `(.L_x_13931) ;  /* 0x0000003800e88947 */ /* 0x004fea0003800000 */
.L_x_14031:
[----:B------:R-:W-:Y:S05]  /*11070*/  BSYNC B1 ;  /* 0x0000000000017941 */ /* 0x000fea0003800000 */
.L_x_13930:
        /* <DEDUP_REMOVED lines=33> */
[----:B----4-:R-:W-:-:S05]  /*11290*/  IADD3.X R7, RZ, R7, RZ, P0, !PT ;  /* 0x00000007ff077210 */ /* 0x010fca00007fe4ff */
        /* <DEDUP_REMOVED lines=17> */
.L_x_14045:
        /* <DEDUP_REMOVED lines=8> */
.L_x_13933:
        /* <DEDUP_REMOVED lines=10> */
.L_x_13934:
[----:B------:R1:W-:Y:S01]  /*114d0*/  SYNCS.ARRIVE.TRANS64.A1T0 RZ, [R10+URZ+0x32430], RZ ;  /* 0x032430ff0aff79a7 */ /* 0x0003e2000810003f */
[----:B------:R-:W-:Y:S05]  /*114e0*/  @!P3 BRA `(.L_x_13935) ;  /* 0x000000000004b947 */ /* 0x000fea0003800000 */
[----:B------:R-:W-:Y:S01]  /*114f0*/  BPT.TRAP 0x1 ;  /* 0x000000040000795c */ /* 0x000fe20000300000 */
.L_x_13935:
[----:B------:R-:W3:Y:S01]  /*11500*/  SYNCS.PHASECHK.TRANS64.TRYWAIT P0, [R10+URZ+0x32460], R25 ;  /* 0x032460190a0075a7 */ /* 0x000ee2000800017f */
[----:B------:R-:W-:Y:S04]  /*11510*/  BSSY B1, `(.L_x_13936) ;  /* 0x0000002000017945 */ /* 0x000fe80003800000 */
[----:B---3--:R-:W-:Y:S05]  /*11520*/  @!P0 BRA `(.L_x_13937) ;  /* 0x0000003c005c8947 */ /* 0x008fea0003800000 */
.L_x_14046:
[----:B------:R-:W-:Y:S05]  /*11530*/  BSYNC B1 ;  /* 0x0000000000017941 */ /* 0x000fea0003800000 */
.L_x_13936:
        /* <DEDUP_REMOVED lines=62> */
[----:B------:R4:W0:Y:S01]  /*11920*/  SHFL.IDX PT, R14, R21, 0x5, 0x181f ;  /* 0x00b81f00150e7f89 */ /* 0x00082200000e0000 */
[----:B------:R-:W-:-:S05]  /*11930*/  IADD3.X R3, RZ, R25, RZ, P0, !PT ;  /* 0x00000019ff037210 */ /* 0x000fca00007fe4ff */
[----:B------:R4:W-:Y:S04]  /*11940*/  LDGSTS.E.BYPASS.LTC128B.128 [R23+0x2400], desc[UR36][R2.64], !P5 ;  /* 0x0240000002177fae */ /* 0x0009e8000e901d64 */
[----:B------:R4:W-:Y:S04]  /*11950*/  LDGSTS.E.BYPASS.LTC128B.128 [R23+0x5400], desc[UR36][R2.64+0x80], !P4 ;  /* 0x0540008002177fae */ /* 0x0009e8000e101d64 */
[----:B------:R4:W-:Y:S04]  /*11960*/  LDGSTS.E.BYPASS.LTC128B.128 [R23+0x8400], desc[UR36][R2.64+0x100], !P3 ;  /* 0x0840010002177fae */ /* 0x0009e8000d901d64 */
[----:B------:R4:W-:Y:S02]  /*11970*/  LDGSTS.E.BYPASS.LTC128B.128 [R23+0xb400], desc[UR36][R2.64+0x180], !P1 ;  /* 0x0b40018002177fae */ /* 0x0009e4000c901d64 */
.L_x_14060:
        /* <DEDUP_REMOVED lines=11> */
.L_x_13939:
        /* <DEDUP_REMOVED lines=10> */
.L_x_13940:
[----:B------:R2:W-:Y:S01]  /*11ad0*/  SYNCS.ARRIVE.TRANS64.A1T0 RZ, [R10+URZ+0x32450], RZ ;  /* 0x032450ff0aff79a7 */ /* 0x0005e2000810003f */
[----:B------:R-:W-:Y:S05]  /*11ae0*/  @P2 BRA `(.L_x_13941) ;  /* 0xfffffff000a82947 */ /* 0x000fea000383ffff */
[----:B------:R-:W-:Y:S05]  /*11af0*/  BSYNC B0 ;  /* 0x0000000000007941 */ /* 0x000fea0003800000 */
.L_x_13928:
        /* <DEDUP_REMOVED lines=21> */
.L_x_13943:
[----:B------:R-:W-:Y:S05]  /*11c50*/  BSYNC B0 ;  /* 0x0000000000007941 */ /* 0x000fea0003800000 */
.L_x_13942:
[----:B------:R-:W-:-:S07]  /*11c60*/  LOP3.LUT R26, R26, R5, RZ, 0x3c, !PT ;  /* 0x000000051a1a7212 */ /* 0x000fce00078e3cff */
.L_x_13899:
[----:B------:R-:W-:Y:S05]  /*11c70*/  BSYNC B7 ;  /* 0x0000000000077941 */ /* 0x000fea0003800000 */
.L_x_13897:
        /* <DEDUP_REMOVED lines=11> */
.L_x_13944:
[----:B------:R-:W-:-:S03]  /*11d30*/  UMOV UR4, 0xffffffff ;  /* 0xffffffff00047882 */ /* 0x000fc60000000000 */
[----:B------:R-:W-:Y:S05]  /*11d40*/  BRA.DIV UR4, `(.L_x_13946) ;  /* 0x0000003e04307947 */ /* 0x000fea000b800000 */
[----:B------:R3:W4:Y:S02]  /*11d50*/  SHFL.IDX PT, R14, R32, RZ, 0x1f ;  /* 0x00001fff200e7589 */ /* 0x00072400000e0000 */
.L_x_14063:
        /* <DEDUP_REMOVED lines=8> */
.L_x_13945:
[----:B------:R-:W-:Y:S02]  /*11de0*/  ULDC UR4, c[0x0][0xd38] ;  /* 0x00034e0000047ab9 */ /* 0x000fe40000000800 */
[----:B----4-:R-:W-:-:S13]  /*11df0*/  ISETP.GE.AND P0, PT, R32, UR4, PT ;  /* 0x0000000420007c0c */ /* 0x010fda000bf06270 */
[----:B------:R-:W-:Y:S05]  /*11e00*/  @!P0 BRA `(.L_x_13947) ;  /* 0xffffffbc00448947 */ /* 0x000fea000383ffff */
.L_x_13894:
        /* <DEDUP_REMOVED lines=12> */
.L_x_14064:
[----:B------:R-:W-:Y:S05]  /*11ed0*/  BSYNC B0 ;  /* 0x0000000000007941 */ /* 0x000fea0003800000 */
.L_x_13948:
[----:B------:R-:W-:-:S03]  /*11ee0*/  UMOV UR4, 0xffffffff ;  /* 0xffffffff00047882 */ /* 0x000fc60000000000 */
[----:B------:R-:W-:Y:S05]  /*11ef0*/  BRA.DIV UR4, `(.L_x_13950) ;  /* 0x0000003e04007947 */ /* 0x000fea000b800000 */
[----:B0-----:R-:W0:Y:S02]  /*11f00*/  S2R R0, SR_TID.X ;  /* 0x0000000000007919 */ /* 0x001e240000002100 */
[----:B0-----:R-:W-:-:S04]  /*11f10*/  SHF.R.U32.HI R0, RZ, 0x5, R0 ;  /* 0x00000005ff007819 */ /* 0x001fc80000011600 */
[----:B------:R-:W-:-:S05]  /*11f20*/  LOP3.LUT R0, R0, 0x3, RZ, 0xc0, !PT ;  /* 0x0000000300007812 */ /* 0x000fca00078ec0ff */
[----:B------:R0:W1:Y:S02]  /*11f30*/  SHFL.IDX PT, R14, R0, RZ, 0x1f ;  /* 0x00001fff000e7589 */ /* 0x00006400000e0000 */
.L_x_14067:
[----:B-1----:R-:W-:Y:S01]  /*11f40*/  ISETP.NE.AND P0, PT, R14, RZ, PT ;  /* 0x000000ff0e00720c */ /* 0x002fe20003f05270 */
[----:B------:R-:W-:-:S12]  /*11f50*/  BSSY B0, `(.L_x_13951) ;  /* 0x0000026000007945 */ /* 0x000fd80003800000 */
[----:B------:R-:W-:Y:S05]  /*11f60*/  @P0 BRA `(.L_x_13952) ;  /* 0x0000000000900947 */ /* 0x000fea0003800000 */
[----:B------:R-:W-:-:S03]  /*11f70*/  UMOV UR4, 0xffffffff ;  /* 0xffffffff00047882 */ /* 0x000fc60000000000 */
[----:B------:R-:W-:Y:S05]  /*11f80*/  BRA.DIV UR4, `(.L_x_13953) ;  /* 0x0000003e04107947 */ /* 0x000fea000b800000 */
[----:B------:R-:W-:-:S13]  /*11f90*/  ELECT P6, URZ, PT ;  /* 0x00000000003f782f */ /* 0x000fda00038c0000 */
.L_x_14070:
[----:B------:R-:W-:Y:S05]  /*11fa0*/  @!P6 BRA `(.L_x_13952) ;  /* 0x000000000080e947 */ /* 0x000fea0003800000 */
[----:B0-----:R-:W4:Y:S02]  /*11fb0*/  LDL R0, [R1+0xc] ;  /* 0x00000c0001007983 */ /* 0x001f240000100800 */
[----:B----4-:R-:W-:-:S13]  /*11fc0*/  R2UR UR4, R0 ;  /* 0x00000000000472ca */ /* 0x010fda00000e0000 */
[----:B------:R-:W-:-:S06]  /*11fd0*/  ULOP3.LUT UR4, UR4, 0x2, URZ, 0xfc, !UPT ;  /* 0x0000000204047892 */ /* 0x000fcc000f8efc3f */
[----:B------:R-:W-:-:S04]  /*11fe0*/  MOV R0, UR4 ;  /* 0x0000000400007c02 */ /* 0x000fc80008000f00 */
[----:B------:R-:W-:-:S13]  /*11ff0*/  ISETP.NE.AND P0, PT, R0, 0x3, PT ;  /* 0x000000030000780c */ /* 0x000fda0003f05270 */
[----:B------:R-:W-:Y:S05]  /*12000*/  @!P0 BRA `(.L_x_13954) ;  /* 0x0000000000048947 */ /* 0x000fea0003800000 */
[----:B------:R-:W-:Y:S01]  /*12010*/  BPT.TRAP 0x1 ;  /* 0x000000040000795c */ /* 0x000fe20000300000 */
.L_x_13954:
[----:B------:R-:W-:Y:S01]  /*12020*/  IMAD R5, R18, 0x8, R7 ;  /* 0x0000000812057824 */ /* 0x000fe200078e0207 */
[----:B------:R-:W-:Y:S01]  /*12030*/  SHF.L.U32 R0, R26, 0x1f, RZ ;  /* 0x0000001f1a007819 */ /* 0x000fe200000006ff */
[----:B------:R-:W-:-:S03]  /*12040*/  VIADD R18, R18, 0x1 ;  /* 0x0000000112127836 */ /* 0x000fc60000000000 */
[----:B------:R-:W0:Y:S02]  /*12050*/  SYNCS.PHASECHK.TRANS64.TRYWAIT P1, [R5+URZ+0x32440], R0 ;  /* 0x03244000050075a7 */ /* 0x000e24000802017f */
[----:B------:R-:W-:-:S04]  /*12060*/  ISETP.NE.AND P2, PT, R18, 0x2, PT ;  /* 0x000000021200780c */ /* 0x000fc80003f45270 */
[----:B------:R-:W-:Y:S01]  /*12070*/  SEL R3, RZ, 0x1, P2 ;  /* 0x00000001ff037807 */ /* 0x000fe20001000000 */
[----:B0-----:R-:W-:Y:S08]  /*12080*/  @!P1 BRA `(.L_x_13955) ;  /* 0x0000003800f09947 */ /* 0x001ff00003800000 */
.L_x_14071:
[----:B------:R-:W-:Y:S02]  /*12090*/  SEL R18, R18, RZ, P2 ;  /* 0x000000ff12127207 */ /* 0x000fe40001000000 */
[----:B------:R-:W-:Y:S01]  /*120a0*/  LOP3.LUT R2, R26, R3, RZ, 0x3c, !PT ;  /* 0x000000031a027212 */ /* 0x000fe200078e3cff */
[----:B------:R-:W-:Y:S06]  /*120b0*/  @!P0 BRA `(.L_x_13956) ;  /* 0x0000000000048947 */ /* 0x000fec0003800000 */
[----:B------:R-:W-:Y:S01]  /*120c0*/  BPT.TRAP 0x1 ;  /* 0x000000040000795c */ /* 0x000fe20000300000 */
.L_x_13956:
[----:B------:R-:W-:Y:S01]  /*120d0*/  IMAD R3, R18, 0x8, R7 ;  /* 0x0000000812037824 */ /* 0x000fe200078e0207 */
[----:B------:R-:W-:-:S04]  /*120e0*/  SHF.L.U32 R2, R2, 0x1f, RZ ;  /* 0x0000001f02027819 */ /* 0x000fc800000006ff */
[----:B------:R-:W1:Y:S02]  /*120f0*/  SYNCS.PHASECHK.TRANS64.TRYWAIT P1, [R3+URZ+0x32440], R2 ;  /* 0x03244002030075a7 */ /* 0x000e64000802017f */
[----:B-1----:R-:W-:Y:S05]  /*12100*/  @!P1 BRA `(.L_x_13957) ;  /* 0x0000003800e49947 */ /* 0x002fea0003800000 */
.L_x_14072:
[----:B------:R-:W-:Y:S05]  /*12110*/  @!P0 BRA `(.L_x_13958) ;  /* 0x0000000000048947 */ /* 0x000fea0003800000 */
[----:B------:R-:W-:Y:S01]  /*12120*/  BPT.TRAP 0x1 ;  /* 0x000000040000795c */ /* 0x000fe20000300000 */
.L_x_13958:
[----:B------:R-:W4:Y:S02]  /*12130*/  SYNCS.PHASECHK.TRANS64.TRYWAIT P1, [R5+URZ+0x32460], R0 ;  /* 0x03246000050075a7 */ /* 0x000f24000802017f */
[----:B----4-:R-:W-:Y:S05]  /*12140*/  @!P1 BRA `(.L_x_13959) ;  /* 0x0000003800e89947 */ /* 0x010fea0003800000 */
.L_x_14073:
[----:B------:R-:W-:Y:S05]  /*12150*/  @!P0 BRA `(.L_x_13960) ;  /* 0x0000000000048947 */ /* 0x000fea0003800000 */
[----:B------:R-:W-:Y:S01]  /*12160*/  BPT.TRAP 0x1 ;  /* 0x000000040000795c */ /* 0x000fe20000300000 */
.L_x_13960:
[----:B------:R0:W0:Y:S02]  /*12170*/  SYNCS.PHASECHK.TRANS64.TRYWAIT P0, [R3+URZ+0x32460], R2 ;  /* 0x03246002030075a7 */ /* 0x000024000800017f */
[----:B0-----:R-:W-:Y:S05]  /*12180*/  @!P0 NANOSLEEP.SYNCS 0x989680 ;  /* 0x009896800000895d */ /* 0x001fea0003900000 */
[----:B------:R-:W0:Y:S02]  /*12190*/  @!P0 SYNCS.PHASECHK.TRANS64 P0, [R3+URZ+0x32460], R2 ;  /* 0x03246002030085a7 */ /* 0x000e24000800007f */
[----:B0-----:R-:W-:Y:S05]  /*121a0*/  @!P0 BRA `(.L_x_13960) ;  /* 0xfffffffc00f08947 */ /* 0x001fea000383ffff */
.L_x_13952:
[----:B------:R-:W-:Y:S05]  /*121b0*/  BSYNC B0 ;  /* 0x0000000000007941 */ /* 0x000fea0003800000 */
.L_x_13951:
[----:B------:R-:W-:Y:S05]  /*121c0*/  EXIT ;  /* 0x000000000000794d */ /* 0x000fea0003800000 */
.L_x_13840:
[----:B0-----:R-:W-:-:S04]  /*121d0*/  IMAD.U32 R3, RZ, RZ, UR40 ;  /* 0x00000028ff037e24 */ /* 0x001fc8000f8e00ff */
[----:B------:R0:W1:Y:S03]  /*121e0*/  SYNCS.PHASECHK.TRANS64.TRYWAIT P0, [R3+URZ+0x32400], R0 ;  /* 0x03240000030075a7 */ /* 0x000066000800017f */
[----:B-1----:R-:W-:Y:S05]  /*121f0*/  @!P0 NANOSLEEP.SYNCS 0x989680 ;  /* 0x009896800000895d */ /* 0x002fea0003900000 */
[----:B------:R-:W1:Y:S02]  /*12200*/  @!P0 SYNCS.PHASECHK.TRANS64 P0, [R3+URZ+0x32400], R0 ;  /* 0x03240000030085a7 */ /* 0x000e64000800007f */
[----:B-1----:R-:W-:Y:S05]  /*12210*/  @!P0 BRA `(.L_x_13840) ;  /* 0xfffffffc00ec8947 */ /* 0x002fea000383ffff */
[----:B------:R-:W-:Y:S05]  /*12220*/  BRA `(.L_x_13961) ;  /* 0xfffffef400d07947 */ /* 0x000fea000383ffff */
.L_x_13844:
[----:B0-----:R-:W-:-:S04]  /*12230*/  IMAD.U32 R3, RZ, RZ, UR6 ;  /* 0x00000006ff037e24 */ /* 0x001fc8000f8e00ff */
[----:B------:R0:W2:Y:S03]  /*12240*/  SYNCS.PHASECHK.TRANS64.TRYWAIT P1, [R3+URZ+0x32430], R2 ;  /* 0x03243002030075a7 */ /* 0x0000a6000802017f */
[----:B--2---:R-:W-:Y:S05]  /*12250*/  @!P1 NANOSLEEP.SYNCS 0x989680 ;  /* 0x009896800000995d */ /* 0x004fea0003900000 */
[----:B------:R-:W2:Y:S02]  /*12260*/  @!P1 SYNCS.PHASECHK.TRANS64 P1, [R3+URZ+0x32430], R2 ;  /* 0x03243002030095a7 */ /* 0x000ea4000802007f */
[----:B--2---:R-:W-:Y:S05]  /*12270*/  @!P1 BRA `(.L_x_13844) ;  /* 0xfffffffc00ec9947 */ /* 0x004fea000383ffff */
[----:B------:R-:W-:Y:S05]  /*12280*/  BRA `(.L_x_13843) ;  /* 0xfffffef400f87947 */ /* 0x000fea000383ffff */
.L_x_13845:
[----:B0-----:R-:W-:-:S04]  /*12290*/  IMAD.U32 R3, RZ, RZ, UR40 ;  /* 0x00000028ff037e24 */ /* 0x001fc8000f8e00ff */
[----:B------:R0:W2:Y:S03]  /*122a0*/  SYNCS.PHASECHK.TRANS64.TRYWAIT P1, [R3+URZ+0x32410], R0 ;  /* 0x03241000030075a7 */ /* 0x0000a6000802017f */
[----:B--2---:R-:W-:Y:S05]  /*122b0*/  @!P1 NANOSLEEP.SYNCS 0x989680 ;  /* 0x009896800000995d */ /* 0x004fea0003900000 */
[----:B------:R-:W2:Y:S02]  /*122c0*/  @!P1 SYNCS.PHASECHK.TRANS64 P1, [R3+URZ+0x32410], R0 ;  /* 0x03241000030095a7 */ /* 0x000ea4000802007f */
[----:B--2---:R-:W-:Y:S05]  /*122d0*/  @!P1 BRA `(.L_x_13845) ;  /* 0xfffffffc00ec9947 */ /* 0x004fea000383ffff */
[----:B------:R-:W-:Y:S05]  /*122e0*/  BRA `(.L_x_13962) ;  /* 0xfffffef800a07947 */ /* 0x000fea000383ffff */
.L_x_13849:
[----:B0-----:R-:W-:-:S04]  /*122f0*/  MOV R3, UR6 ;  /* 0x0000000600037c02 */ /* 0x001fc80008000f00 */
[----:B------:R0:W3:Y:S03]  /*12300*/  SYNCS.PHASECHK.TRANS64.TRYWAIT P1, [R3+URZ+0x32450], R2 ;  /* 0x03245002030075a7 */ /* 0x0000e6000802017f */
[----:B---3--:R-:W-:Y:S05]  /*12310*/  @!P1 NANOSLEEP.SYNCS 0x989680 ;  /* 0x009896800000995d */ /* 0x008fea0003900000 */
[----:B------:R-:W3:Y:S02]  /*12320*/  @!P1 SYNCS.PHASECHK.TRANS64 P1, [R3+URZ+0x32450], R2 ;  /* 0x03245002030095a7 */ /* 0x000ee4000802007f */
[----:B---3--:R-:W-:Y:S05]  /*12330*/  @!P1 BRA `(.L_x_13849) ;  /* 0xfffffffc00ec9947 */ /* 0x008fea000383ffff */
[----:B------:R-:W-:Y:S05]  /*12340*/  BRA `(.L_x_13848) ;  /* 0xfffffef800a87947 */ /* 0x000fea000383ffff */
.L_x_13856:
[----:B-1----:R-:W-:-:S04]  /*12350*/  IMAD.U32 R153, RZ, RZ, UR4 ;  /* 0x00000004ff997e24 */ /* 0x002fc8000f8e00ff */
[----:B------:R1:W2:Y:S03]  /*12360*/  SYNCS.PHASECHK.TRANS64.TRYWAIT P1, [R153+URZ+0x32430], R0 ;  /* 0x03243000990075a7 */ /* 0x0002a6000802017f */
[----:B--2---:R-:W-:Y:S05]  /*12370*/  @!P1 NANOSLEEP.SYNCS 0x989680 ;  /* 0x009896800000995d */ /* 0x004fea0003900000 */
[----:B------:R-:W2:Y:S02]  /*12380*/  @!P1 SYNCS.PHASECHK.TRANS64 P1, [R153+URZ+0x32430], R0 ;  /* 0x03243000990095a7 */ /* 0x000ea4000802007f */
[----:B--2---:R-:W-:Y:S05]  /*12390*/  @!P1 BRA `(.L_x_13856) ;  /* 0xfffffffc00ec9947 */ /* 0x004fea000383ffff */
[----:B------:R-:W-:Y:S05]  /*123a0*/  BRA `(.L_x_13855) ;  /* 0xffffff2000d87947 */ /* 0x000fea000383ffff */
.L_x_13860:
[----:B--2---:R-:W-:-:S04]  /*123b0*/  IMAD.U32 R203, RZ, RZ, UR4 ;  /* 0x00000004ffcb7e24 */ /* 0x004fc8000f8e00ff */
[----:B------:R2:W3:Y:S03]  /*123c0*/  SYNCS.PHASECHK.TRANS64.TRYWAIT P1, [R203+URZ+0x32450], R0 ;  /* 0x03245000cb0075a7 */ /* 0x0004e6000802017f */
[----:B---3--:R-:W-:Y:S05]  /*123d0*/  @!P1 NANOSLEEP.SYNCS 0x989680 ;  /* 0x009896800000995d */ /* 0x008fea0003900000 */
[----:B------:R-:W3:Y:S02]  /*123e0*/  @!P1 SYNCS.PHASECHK.TRANS64 P1, [R203+URZ+0x32450], R0 ;  /* 0x03245000cb0095a7 */ /* 0x000ee4000802007f */
[----:B---3--:R-:W-:Y:S05]  /*123f0*/  @!P1 BRA `(.L_x_13860) ;  /* 0xfffffffc00ec9947 */ /* 0x008fea000383ffff */
[----:B------:R-:W-:Y:S05]  /*12400*/  BRA `(.L_x_13859) ;  /* 0xffffff2400587947 */ /* 0x000fea000383ffff */
.L_x_13868:
[----:B-1----:R-:W-:-:S04]  /*12410*/  IMAD.U32 R153, RZ, RZ, UR4 ;  /* 0x00000004ff997e24 */ /* 0x002fc8000f8e00ff */
[----:B------:R1:W2:Y:S03]  /*12420*/  SYNCS.PHASECHK.TRANS64.TRYWAIT P1, [R153+URZ+0x32430], R0 ;  /* 0x03243000990075a7 */ /* 0x0002a6000802017f */
[----:B--2---:R-:W-:Y:S05]  /*12430*/  @!P1 NANOSLEEP.SYNCS 0x989680 ;  /* 0x009896800000995d */ /* 0x004fea0003900000 */
[----:B------:R-:W2:Y:S02]  /*12440*/  @!P1 SYNCS.PHASECHK.TRANS64 P1, [R153+URZ+0x32430], R0 ;  /* 0x03243000990095a7 */ /* 0x000ea4000802007f */
[----:B--2---:R-:W-:Y:S05]  /*12450*/  @!P1 BRA `(.L_x_13868) ;  /* 0xfffffffc00ec9947 */ /* 0x004fea000383ffff */
[----:B------:R-:W-:Y:S05]  /*12460*/  BRA `(.L_x_13867) ;  /* 0xffffff5000f47947 */ /* 0x000fea000383ffff */
.L_x_13872:
[----:B--2---:R-:W-:-:S04]  /*12470*/  IMAD.U32 R203, RZ, RZ, UR4 ;  /* 0x00000004ffcb7e24 */ /* 0x004fc8000f8e00ff */
[----:B------:R2:W3:Y:S03]  /*12480*/  SYNCS.PHASECHK.TRANS64.TRYWAIT P1, [R203+URZ+0x32450], R0 ;  /* 0x03245000cb0075a7 */ /* 0x0004e6000802017f */
[----:B---3--:R-:W-:Y:S05]  /*12490*/  @!P1 NANOSLEEP.SYNCS 0x989680 ;  /* 0x009896800000995d */ /* 0x008fea0003900000 */
[----:B------:R-:W3:Y:S02]  /*124a0*/  @!P1 SYNCS.PHASECHK.TRANS64 P1, [R203+URZ+0x32450], R0 ;  /* 0x03245000cb0095a7 */ /* 0x000ee4000802007f */
[----:B---3--:R-:W-:Y:S05]  /*124b0*/  @!P1 BRA `(.L_x_13872) ;  /* 0xfffffffc00ec9947 */ /* 0x008fea000383ffff */
[----:B------:R-:W-:Y:S05]  /*124c0*/  BRA `(.L_x_13871) ;  /* 0xffffff5400747947 */ /* 0x000fea000383ffff */
.L_x_13905:
        /* <DEDUP_REMOVED lines=10> */
.L_x_13963:
[----:B------:R-:W-:Y:S05]  /*12570*/  BRA `(.L_x_13964) ;  /* 0xffffffbc00ec7947 */ /* 0x000fea000383ffff */
.L_x_13908:
[----:B0-----:R0:W1:Y:S02]  /*12580*/  SYNCS.PHASECHK.TRANS64.TRYWAIT P0, [R24+URZ+0x32440], R3 ;  /* 0x03244003180075a7 */ /* 0x001064000800017f */
[----:B-1----:R-:W-:Y:S05]  /*12590*/  @!P0 NANOSLEEP.SYNCS 0x989680 ;  /* 0x009896800000895d */ /* 0x002fea0003900000 */
[----:B------:R-:W1:Y:S02]  /*125a0*/  @!P0 SYNCS.PHASECHK.TRANS64 P0, [R24+URZ+0x32440], R3 ;  /* 0x03244003180085a7 */ /* 0x000e64000800007f */
[----:B-1----:R-:W-:Y:S05]  /*125b0*/  @!P0 BRA `(.L_x_13908) ;  /* 0xfffffffc00f08947 */ /* 0x002fea000383ffff */
[----:B------:R-:W-:Y:S05]  /*125c0*/  BRA `(.L_x_13965) ;  /* 0xffffffc000947947 */ /* 0x000fea000383ffff */
.L_x_13909:
        /* <DEDUP_REMOVED lines=8> */
.L_x_13967:
[----:B------:R-:W-:Y:S05]  /*12650*/  BSYNC B0 ;  /* 0x0000000000007941 */ /* 0x000fea0003800000 */
.L_x_13966:
        /* <DEDUP_REMOVED lines=9> */
.L_x_13968:
        /* <DEDUP_REMOVED lines=8> */
.L_x_13969:
        /* <DEDUP_REMOVED lines=11> */
.L_x_13970:
[----:B------:R-:W-:Y:S02]  /*12820*/  IMAD.MOV.U32 R13, RZ, RZ, R5 ;  /* 0x000000ffff0d7224 */ /* 0x000fe400078e0005 */
[----:B------:R-:W-:Y:S01]  /*12830*/  IMAD.MOV.U32 R12, RZ, RZ, 0x2 ;  /* 0x00000002ff0c7424 */ /* 0x000fe200078e00ff */
[----:B------:R-:W-:-:S13]  /*12840*/  @P0 LEA R2, P1, R8, R14, 0x1 ;  /* 0x0000000e08020211 */ /* 0x000fda00078208ff */
[----:B------:R-:W-:Y:S05]  /*12850*/  WARPSYNC.COLLECTIVE R15, `(.L_x_13971) ;  /* 0x000000000f087348 */ /* 0x000fea0003c00000 */
[----:B------:R0:W1:Y:S02]  /*12860*/  SHFL.IDX P6, R14, R13, R12, R11 ;  /* 0x0000000c0d0e7389 */ /* 0x00006400000c000b */
[----:B01----:R-:W-:Y:S01]  /*12870*/  ENDCOLLECTIVE ;  /* 0x000000000000791b */ /* 0x003fe20003800000 */
.L_x_13971:
[----:B------:R-:W-:-:S05]  /*12880*/  @P0 IMAD.X R3, RZ, RZ, R6, P1 ;  /* 0x000000ffff030224 */ /* 0x000fca00008e0606 */
        /* <DEDUP_REMOVED lines=11> */
.L_x_13972:
[----:B------:R-:W-:Y:S02]  /*12940*/  IMAD.MOV.U32 R13, RZ, RZ, R5 ;  /* 0x000000ffff0d7224 */ /* 0x000fe400078e0005 */
[----:B------:R-:W-:Y:S01]  /*12950*/  IMAD.MOV.U32 R12, RZ, RZ, 0x3 ;  /* 0x00000003ff0c7424 */ /* 0x000fe200078e00ff */
[----:B------:R-:W-:-:S13]  /*12960*/  @P0 LEA R2, P1, R8, R14, 0x1 ;  /* 0x0000000e08020211 */ /* 0x000fda00078208ff */
[----:B------:R-:W-:Y:S05]  /*12970*/  WARPSYNC.COLLECTIVE R15, `(.L_x_13973) ;  /* 0x000000000f087348 */ /* 0x000fea0003c00000 */
[----:B------:R0:W1:Y:S02]  /*12980*/  SHFL.IDX P6, R14, R13, R12, R11 ;  /* 0x0000000c0d0e7389 */ /* 0x00006400000c000b */
[----:B01----:R-:W-:Y:S01]  /*12990*/  ENDCOLLECTIVE ;  /* 0x000000000000791b */ /* 0x003fe20003800000 */
.L_x_13973:
        /* <DEDUP_REMOVED lines=12> */
.L_x_13974:
[----:B------:R-:W-:Y:S02]  /*12a60*/  IMAD.MOV.U32 R13, RZ, RZ, R5 ;  /* 0x000000ffff0d7224 */ /* 0x000fe400078e0005 */
[----:B------:R-:W-:Y:S01]  /*12a70*/  IMAD.MOV.U32 R12, RZ, RZ, 0x4 ;  /* 0x00000004ff0c7424 */ /* 0x000fe200078e00ff */
[----:B------:R-:W-:-:S13]  /*12a80*/  @P0 LEA R2, P1, R8, R14, 0x1 ;  /* 0x0000000e08020211 */ /* 0x000fda00078208ff */
[----:B------:R-:W-:Y:S05]  /*12a90*/  WARPSYNC.COLLECTIVE R15, `(.L_x_13975) ;  /* 0x000000000f087348 */ /* 0x000fea0003c00000 */
[----:B------:R0:W1:Y:S02]  /*12aa0*/  SHFL.IDX P6, R14, R13, R12, R11 ;  /* 0x0000000c0d0e7389 */ /* 0x00006400000c000b */
[----:B01----:R-:W-:Y:S01]  /*12ab0*/  ENDCOLLECTIVE ;  /* 0x000000000000791b */ /* 0x003fe20003800000 */
.L_x_13975:
        /* <DEDUP_REMOVED lines=12> */
.L_x_13976:
[----:B------:R-:W-:Y:S02]  /*12b80*/  IMAD.MOV.U32 R13, RZ, RZ, R5 ;  /* 0x000000ffff0d7224 */ /* 0x000fe400078e0005 */
[----:B------:R-:W-:Y:S01]  /*12b90*/  IMAD.MOV.U32 R12, RZ, RZ, 0x5 ;  /* 0x00000005ff0c7424 */ /* 0x000fe200078e00ff */
[----:B------:R-:W-:-:S13]  /*12ba0*/  @P0 LEA R2, P1, R8, R14, 0x1 ;  /* 0x0000000e08020211 */ /* 0x000fda00078208ff */
[----:B------:R-:W-:Y:S05]  /*12bb0*/  WARPSYNC.COLLECTIVE R15, `(.L_x_13977) ;  /* 0x000000000f087348 */ /* 0x000fea0003c00000 */
[----:B------:R0:W1:Y:S02]  /*12bc0*/  SHFL.IDX P6, R14, R13, R12, R11 ;  /* 0x0000000c0d0e7389 */ /* 0x00006400000c000b */
[----:B01----:R-:W-:Y:S01]  /*12bd0*/  ENDCOLLECTIVE ;  /* 0x000000000000791b */ /* 0x003fe20003800000 */
.L_x_13977:
[----:B------:R-:W-:-:S05]  /*12be0*/  @P0 IMAD.X R3, RZ, RZ, R6, P1 ;  /* 0x000000ffff030224 */ /* 0x000fca00008e0606 */
        /* <DEDUP_REMOVED lines=9> */
.L_x_13978:
[----:B------:R-:W-:Y:S05]  /*12c80*/  BRA `(.L_x_13979) ;  /* 0xffffffbc00fc7947 */ /* 0x000fea000383ffff */
.L_x_13914:
[----:B------:R-:W-:Y:S01]  /*12c90*/  IMAD.MOV.U32 R13, RZ, RZ, R5 ;  /* 0x000000ffff0d7224 */ /* 0x000fe200078e0005 */
[----:B------:R-:W0:Y:S01]  /*12ca0*/  S2R R20, SR_TID.X ;  /* 0x0000000000147919 */ /* 0x000e220000002100 */
[----:B------:R-:W-:Y:S01]  /*12cb0*/  IMAD.MOV.U32 R12, RZ, RZ, RZ ;  /* 0x000000ffff0c7224 */ /* 0x000fe200078e00ff */
[----:B------:R-:W-:Y:S01]  /*12cc0*/  LOP3.LUT R16, R16, 0xffffefff, RZ, 0xc0, !PT ;  /* 0xffffefff10107812 */ /* 0x000fe200078ec0ff */
[----:B------:R-:W-:Y:S02]  /*12cd0*/  IMAD.MOV.U32 R11, RZ, RZ, 0x181f ;  /* 0x0000181fff0b7424 */ /* 0x000fe400078e00ff */
[----:B------:R-:W-:Y:S02]  /*12ce0*/  IMAD.MOV.U32 R15, RZ, RZ, -0x1 ;  /* 0xffffffffff0f7424 */ /* 0x000fe400078e00ff */
[----:B------:R-:W-:-:S07]  /*12cf0*/  IMAD.U32 R4, RZ, RZ, UR43 ;  /* 0x0000002bff047e24 */ /* 0x000fce000f8e00ff */
[----:B01----:R-:W-:Y:S05]  /*12d00*/  WARPSYNC.COLLECTIVE R15, `(.L_x_13980) ;  /* 0x000000000f087348 */ /* 0x003fea0003c00000 */
[----:B------:R2:W3:Y:S02]  /*12d10*/  SHFL.IDX P6, R14, R13, R12, R11 ;  /* 0x0000000c0d0e7389 */ /* 0x0004e400000c000b */
[----:B0123--:R-:W-:Y:S01]  /*12d20*/  ENDCOLLECTIVE ;  /* 0x000000000000791b */ /* 0x00ffe20003800000 */
.L_x_13980:
[----:B------:R-:W-:-:S05]  /*12d30*/  IMAD R4, R4, 0x80, R35 ;  /* 0x0000008004047824 */ /* 0x000fca00078e0223 */
[C---:B------:R-:W-:Y:S02]  /*12d40*/  ISETP.GE.AND P1, PT, R4.reuse, UR41, PT ;  /* 0x0000002904007c0c */ /* 0x040fe4000bf26270 */
[----:B------:R-:W-:Y:S02]  /*12d50*/  IADD3 R6, R4, 0x10, RZ ;  /* 0x0000001004067810 */ /* 0x000fe40007ffe0ff */
[----:B------:R-:W-:-:S09]  /*12d60*/  MOV R13, R0 ;  /* 0x00000000000d7202 */ /* 0x000fd20000000f00 */
[----:B------:R-:W-:Y:S01]  /*12d70*/  @P1 LOP3.LUT R16, R16, 0x1000, RZ, 0xfc, !PT ;  /* 0x0000100010101812 */ /* 0x000fe200078efcff */
[----:B------:R-:W-:-:S03]  /*12d80*/  IMAD.SHL.U32 R8, R20, 0x8, RZ ;  /* 0x0000000814087824 */ /* 0x000fc600078e00ff */
[----:B------:R-:W-:Y:S01]  /*12d90*/  LOP3.LUT R16, R16, 0xfffff7ff, RZ, 0xc0, !PT ;  /* 0xfffff7ff10107812 */ /* 0x000fe200078ec0ff */
[----:B------:R-:W-:-:S07]  /*12da0*/  IMAD.MOV.U32 R3, RZ, RZ, R14 ;  /* 0x000000ffff037224 */ /* 0x000fce00078e000e */
[----:B------:R-:W-:Y:S05]  /*12db0*/  WARPSYNC.COLLECTIVE R15, `(.L_x_13981) ;  /* 0x000000000f087348 */ /* 0x000fea0003c00000 */
[----:B------:R0:W1:Y:S02]  /*12dc0*/  SHFL.IDX P6, R14, R13, R12, R11 ;  /* 0x0000000c0d0e7389 */ /* 0x00006400000c000b */
[----:B01----:R-:W-:Y:S01]  /*12dd0*/  ENDCOLLECTIVE ;  /* 0x000000000000791b */ /* 0x003fe20003800000 */
.L_x_13981:
        /* <DEDUP_REMOVED lines=9> */
.L_x_13982:
        /* <DEDUP_REMOVED lines=13> */
.L_x_13983:
[----:B------:R-:W-:Y:S02]  /*12f40*/  IMAD.MOV.U32 R13, RZ, RZ, R5 ;  /* 0x000000ffff0d7224 */ /* 0x000fe400078e0005 */
[----:B------:R-:W-:Y:S01]  /*12f50*/  IMAD.MOV.U32 R12, RZ, RZ, 0x2 ;  /* 0x00000002ff0c7424 */ /* 0x000fe200078e00ff */
[----:B------:R-:W-:-:S05]  /*12f60*/  @!P1 LEA R10, P0, R8, R14, 0x1 ;  /* 0x0000000e080a9211 */ /* 0x000fca00078008ff */
[----:B------:R-:W-:Y:S01]  /*12f70*/  @!P1 IMAD.X R11, RZ, RZ, R2, P0 ;  /* 0x000000ffff0b9224 */ /* 0x000fe200000e0602 */
[----:B------:R-:W-:Y:S01]  /*12f80*/  @!P1 MOV R2, R10 ;  /* 0x0000000a00029202 */ /* 0x000fe20000000f00 */
[----:B------:R-:W-:Y:S02]  /*12f90*/  IMAD.SHL.U32 R10, R20, 0x8, RZ ;  /* 0x00000008140a7824 */ /* 0x000fe400078e00ff */
[----:B------:R-:W-:Y:S02]  /*12fa0*/  @!P1 IMAD.MOV.U32 R3, RZ, RZ, R11 ;  /* 0x000000ffff039224 */ /* 0x000fe400078e000b */
[----:B------:R-:W-:Y:S01]  /*12fb0*/  IMAD.MOV.U32 R11, RZ, RZ, 0x181f ;  /* 0x0000181fff0b7424 */ /* 0x000fe200078e00ff */
[----:B------:R-:W-:Y:S02]  /*12fc0*/  LOP3.LUT R10, R10, 0x38, RZ, 0xc0, !PT ;  /* 0x000000380a0a7812 */ /* 0x000fe400078ec0ff */
        /* <DEDUP_REMOVED lines=9> */
.L_x_13984:
[----:B------:R-:W-:Y:S01]  /*13060*/  @P1 LOP3.LUT R16, R16, 0x400, RZ, 0xfc, !PT ;  /* 0x0000040010101812 */ /* 0x000fe200078efcff */
[----:B------:R-:W-:-:S03]  /*13070*/  IMAD.MOV.U32 R13, RZ, RZ, R0 ;  /* 0x000000ffff0d7224 */ /* 0x000fc600078e0000 */
[----:B------:R-:W-:Y:S02]  /*13080*/  LOP3.LUT R16, R16, 0xfffffdff, RZ, 0xc0, !PT ;  /* 0xfffffdff10107812 */ /* 0x000fe400078ec0ff */
[----:B------:R-:W-:-:S07]  /*13090*/  MOV R8, R14 ;  /* 0x0000000e00087202 */ /* 0x000fce0000000f00 */
[----:B------:R-:W-:Y:S05]  /*130a0*/  WARPSYNC.COLLECTIVE R15, `(.L_x_13985) ;  /* 0x000000000f087348 */ /* 0x000fea0003c00000 */
[----:B------:R0:W1:Y:S02]  /*130b0*/  SHFL.IDX P6, R14, R13, R12, R11 ;  /* 0x0000000c0d0e7389 */ /* 0x00006400000c000b */
[----:B01----:R-:W-:Y:S01]  /*130c0*/  ENDCOLLECTIVE ;  /* 0x000000000000791b */ /* 0x003fe20003800000 */
.L_x_13985:
[----:B------:R-:W-:Y:S02]  /*130d0*/  IMAD.MOV.U32 R13, RZ, RZ, R5 ;  /* 0x000000ffff0d7224 */ /* 0x000fe400078e0005 */
[----:B------:R-:W-:Y:S02]  /*130e0*/  IMAD.MOV.U32 R12, RZ, RZ, 0x3 ;  /* 0x00000003ff0c7424 */ /* 0x000fe400078e00ff */
[----:B------:R-:W-:-:S07]  /*130f0*/  IMAD.MOV.U32 R9, RZ, RZ, R14 ;  /* 0x000000ffff097224 */ /* 0x000fce00078e000e */
[----:B------:R-:W-:Y:S05]  /*13100*/  WARPSYNC.COLLECTIVE R15, `(.L_x_13986) ;  /* 0x000000000f087348 */ /* 0x000fea0003c00000 */
[----:B------:R0:W1:Y:S02]  /*13110*/  SHFL.IDX P6, R14, R13, R12, R11 ;  /* 0x0000000c0d0e7389 */ /* 0x00006400000c000b */
[----:B01----:R-:W-:Y:S01]  /*13120*/  ENDCOLLECTIVE ;  /* 0x000000000000791b */ /* 0x003fe20003800000 */
.L_x_13986:
        /* <DEDUP_REMOVED lines=14> */
.L_x_13987:
[----:B------:R-:W-:-:S04]  /*13210*/  @P1 LOP3.LUT R16, R16, 0x200, RZ, 0xfc, !PT ;  /* 0x0000020010101812 */ /* 0x000fc800078efcff */
[----:B------:R-:W-:Y:S01]  /*13220*/  LOP3.LUT R16, R16, 0xfffffeff, RZ, 0xc0, !PT ;  /* 0xfffffeff10107812 */ /* 0x000fe200078ec0ff */
[----:B------:R-:W-:Y:S01]  /*13230*/  IMAD.MOV.U32 R13, RZ, RZ, R5 ;  /* 0x000000ffff0d7224 */ /* 0x000fe200078e0005 */
[----:B------:R-:W-:Y:S02]  /*13240*/  MOV R12, 0x4 ;  /* 0x00000004000c7802 */ /* 0x000fe40000000f00 */
[----:B------:R-:W-:-:S07]  /*13250*/  MOV R7, R14 ;  /* 0x0000000e00077202 */ /* 0x000fce0000000f00 */
[----:B------:R-:W-:Y:S05]  /*13260*/  WARPSYNC.COLLECTIVE R15, `(.L_x_13988) ;  /* 0x000000000f087348 */ /* 0x000fea0003c00000 */
[----:B------:R0:W1:Y:S02]  /*13270*/  SHFL.IDX P6, R14, R13, R12, R11 ;  /* 0x0000000c0d0e7389 */ /* 0x00006400000c000b */
[----:B01----:R-:W-:Y:S01]  /*13280*/  ENDCOLLECTIVE ;  /* 0x000000000000791b */ /* 0x003fe20003800000 */
.L_x_13988:
        /* <DEDUP_REMOVED lines=10> */
[----:B------:R-:W-:-:S02]  /*13330*/  ISETP.GE.AND P1, PT, R6, UR41, PT ;  /* 0x0000002906007c0c */ /* 0x000fc4000bf26270 */
[----:B------:R-:W-:Y:S01]  /*13340*/  IADD3 R6, R4, 0x50, RZ ;  /* 0x0000005004067810 */ /* 0x000fe20007ffe0ff */
[----:B0-----:R-:W-:-:S10]  /*13350*/  IMAD.MOV.U32 R2, RZ, RZ, R14 ;  /* 0x000000ffff027224 */ /* 0x001fd400078e000e */
[----:B------:R-:W-:Y:S05]  /*13360*/  WARPSYNC.COLLECTIVE R15, `(.L_x_13989) ;  /* 0x000000000f087348 */ /* 0x000fea0003c00000 */
[----:B------:R0:W1:Y:S02]  /*13370*/  SHFL.IDX P6, R14, R13, R12, R11 ;  /* 0x0000000c0d0e7389 */ /* 0x00006400000c000b */
[----:B01----:R-:W-:Y:S01]  /*13380*/  ENDCOLLECTIVE ;  /* 0x000000000000791b */ /* 0x003fe20003800000 */
.L_x_13989:
        /* <DEDUP_REMOVED lines=16> */
.L_x_13990:
[----:B------:R-:W-:Y:S01]  /*13490*/  @P1 LOP3.LUT R16, R16, 0x80, RZ, 0xfc, !PT ;  /* 0x0000008010101812 */ /* 0x000fe200078efcff */
[----:B------:R-:W-:-:S03]  /*134a0*/  IMAD.MOV.U32 R13, RZ, RZ, R0 ;  /* 0x000000ffff0d7224 */ /* 0x000fc600078e0000 */
[----:B------:R-:W-:Y:S01]  /*134b0*/  LOP3.LUT R16, R16, 0xffffffbf, RZ, 0xc0, !PT ;  /* 0xffffffbf10107812 */ /* 0x000fe200078ec0ff */
[----:B------:R-:W-:-:S07]  /*134c0*/  IMAD.MOV.U32 R2, RZ, RZ, R14 ;  /* 0x000000ffff027224 */ /* 0x000fce00078e000e */
[----:B------:R-:W-:Y:S05]  /*134d0*/  WARPSYNC.COLLECTIVE R15, `(.L_x_13991) ;  /* 0x000000000f087348 */ /* 0x000fea0003c00000 */
[----:B------:R0:W1:Y:S02]  /*134e0*/  SHFL.IDX P6, R14, R13, R12, R11 ;  /* 0x0000000c0d0e7389 */ /* 0x00006400000c000b */
[----:B01----:R-:W-:Y:S01]  /*134f0*/  ENDCOLLECTIVE ;  /* 0x000000000000791b */ /* 0x003fe20003800000 */
.L_x_13991:
[----:B------:R-:W-:Y:S02]  /*13500*/  IMAD.MOV.U32 R13, RZ, RZ, R5 ;  /* 0x000000ffff0d7224 */ /* 0x000fe400078e0005 */
[----:B------:R-:W-:Y:S02]  /*13510*/  IMAD.MOV.U32 R12, RZ, RZ, 0x6 ;  /* 0x00000006ff0c7424 */ /* 0x000fe400078e00ff */
[----:B------:R-:W-:-:S07]  /*13520*/  IMAD.MOV.U32 R21, RZ, RZ, R14 ;  /* 0x000000ffff157224 */ /* 0x000fce00078e000e */
[----:B------:R-:W-:Y:S05]  /*13530*/  WARPSYNC.COLLECTIVE R15, `(.L_x_13992) ;  /* 0x000000000f087348 */ /* 0x000fea0003c00000 */
[----:B------:R0:W1:Y:S02]  /*13540*/  SHFL.IDX P6, R14, R13, R12, R11 ;  /* 0x0000000c0d0e7389 */ /* 0x00006400000c000b */
[----:B01----:R-:W-:Y:S01]  /*13550*/  ENDCOLLECTIVE ;  /* 0x000000000000791b */ /* 0x003fe20003800000 */
.L_x_13992:
[----:B------:R-:W-:-:S04]  /*13560*/  @!P1 LEA R21, P0, R10, R21, 0x1 ;  /* 0x000000150a159211 */ /* 0x000fc800078008ff */
[----:B------:R-:W-:Y:S01]  /*13570*/  @!P1 IADD3.X R20, RZ, R2, RZ, P0, !PT ;  /* 0x00000002ff149210 */ /* 0x000fe200007fe4ff */
[----:B------:R-:W-:-:S04]  /*13580*/  @!P1 IMAD.MOV.U32 R2, RZ, RZ, R21 ;  /* 0x000000ffff029224 */ /* 0x000fc800078e0015 */
[----:B------:R-:W-:Y:S01]  /*13590*/  @!P1 IMAD.MOV.U32 R3, RZ, RZ, R20 ;  /* 0x000000ffff039224 */ /* 0x000fe200078e0014 */
[----:B------:R-:W-:-:S04]  /*135a0*/  MOV R13, R0 ;  /* 0x00000000000d7202 */ /* 0x000fc80000000f00 */
        /* <DEDUP_REMOVED lines=8> */
.L_x_13993:
[----:B------:R-:W-:-:S05]  /*13630*/  VIADD R3, R4, 0x60 ;  /* 0x0000006004037836 */ /* 0x000fca0000000000 */
[----:B------:R-:W-:Y:S02]  /*13640*/  ISETP.GE.AND P1, PT, R3, UR41, PT ;  /* 0x0000002903007c0c */ /* 0x000fe4000bf26270 */
[----:B------:R-:W-:Y:S01]  /*13650*/  MOV R13, R5 ;  /* 0x00000005000d7202 */ /* 0x000fe20000000f00 */
        /* <DEDUP_REMOVED lines=15> */
.L_x_13994:
[----:B------:R-:W-:Y:S02]  /*13750*/  IMAD.MOV.U32 R13, RZ, RZ, R0 ;  /* 0x000000ffff0d7224 */ /* 0x000fe400078e0000 */
[----:B------:R-:W-:-:S07]  /*13760*/  IMAD.MOV.U32 R5, RZ, RZ, R14 ;  /* 0x000000ffff057224 */ /* 0x000fce00078e000e */
[----:B------:R-:W-:Y:S05]  /*13770*/  WARPSYNC.COLLECTIVE R15, `(.L_x_13995) ;  /* 0x000000000f087348 */ /* 0x000fea0003c00000 */
[----:B------:R0:W1:Y:S02]  /*13780*/  SHFL.IDX P6, R14, R13, R12, R11 ;  /* 0x0000000c0d0e7389 */ /* 0x00006400000c000b */
[----:B01----:R-:W-:Y:S01]  /*13790*/  ENDCOLLECTIVE ;  /* 0x000000000000791b */ /* 0x003fe20003800000 */
.L_x_13995:
[----:B------:R-:W-:Y:S05]  /*137a0*/  BRA `(.L_x_13996) ;  /* 0xffffffc0001c7947 */ /* 0x000fea000383ffff */
.L_x_13918:
        /* <DEDUP_REMOVED lines=8> */
.L_x_13998:
[----:B------:R-:W-:Y:S05]  /*13830*/  BSYNC B0 ;  /* 0x0000000000007941 */ /* 0x000fea0003800000 */
.L_x_13997:
[----:B------:R-:W-:Y:S01]  /*13840*/  IMAD.MOV.U32 R13, RZ, RZ, R0 ;  /* 0x000000ffff0d7224 */ /* 0x000fe200078e0000 */
[----:B------:R-:W-:Y:S01]  /*13850*/  MOV R11, 0x181f ;  /* 0x0000181f000b7802 */ /* 0x000fe20000000f00 */
[----:B------:R-:W-:Y:S01]  /*13860*/  IMAD.MOV.U32 R12, RZ, RZ, RZ ;  /* 0x000000ffff0c7224 */ /* 0x000fe200078e00ff */
[----:B------:R-:W-:Y:S01]  /*13870*/  LOP3.LUT P1, RZ, R16, 0x1000, RZ, 0xc0, !PT ;  /* 0x0000100010ff7812 */ /* 0x000fe2000782c0ff */
[----:B------:R-:W-:Y:S02]  /*13880*/  IMAD.MOV.U32 R15, RZ, RZ, -0x1 ;  /* 0xffffffffff0f7424 */ /* 0x000fe400078e00ff */
[----:B------:R-:W-:-:S10]  /*13890*/  IMAD.MOV.U32 R2, RZ, RZ, R14 ;  /* 0x000000ffff027224 */ /* 0x000fd400078e000e */
[----:B------:R-:W-:Y:S05]  /*138a0*/  WARPSYNC.COLLECTIVE R15, `(.L_x_13999) ;  /* 0x000000000f087348 */ /* 0x000fea0003c00000 */
[----:B------:R0:W1:Y:S02]  /*138b0*/  SHFL.IDX P6, R14, R13, R12, R11 ;  /* 0x0000000c0d0e7389 */ /* 0x00006400000c000b */
[----:B01----:R-:W-:Y:S01]  /*138c0*/  ENDCOLLECTIVE ;  /* 0x000000000000791b */ /* 0x003fe20003800000 */
.L_x_13999:
        /* <DEDUP_REMOVED lines=8> */
.L_x_14000:
        /* <DEDUP_REMOVED lines=8> */
[----:B------:R-:W-:Y:S02]  /*139d0*/  LOP3.LUT P1, RZ, R16, 0x400, RZ, 0xc0, !PT ;  /* 0x0000040010ff7812 */ /* 0x000fe4000782c0ff */
[----:B------:R-:W-:-:S11]  /*139e0*/  MOV R5, R14 ;  /* 0x0000000e00057202 */ /* 0x000fd60000000f00 */
[----:B0-----:R-:W-:Y:S05]  /*139f0*/  WARPSYNC.COLLECTIVE R15, `(.L_x_14001) ;  /* 0x000000000f087348 */ /* 0x001fea0003c00000 */
[----:B------:R1:W2:Y:S02]  /*13a00*/  SHFL.IDX P6, R14, R13, R12, R11 ;  /* 0x0000000c0d0e7389 */ /* 0x0002a400000c000b */
[----:B012---:R-:W-:Y:S01]  /*13a10*/  ENDCOLLECTIVE ;  /* 0x000000000000791b */ /* 0x007fe20003800000 */
.L_x_14001:
[----:B------:R-:W-:Y:S01]  /*13a20*/  IMAD.MOV.U32 R13, RZ, RZ, R4 ;  /* 0x000000ffff0d7224 */ /* 0x000fe200078e0004 */
[----:B------:R-:W-:Y:S02]  /*13a30*/  MOV R12, 0x2 ;  /* 0x00000002000c7802 */ /* 0x000fe40000000f00 */
        /* <DEDUP_REMOVED lines=15> */
.L_x_14002:
[----:B------:R-:W-:Y:S02]  /*13b30*/  IMAD.MOV.U32 R13, RZ, RZ, R0 ;  /* 0x000000ffff0d7224 */ /* 0x000fe400078e0000 */
[----:B------:R-:W-:-:S07]  /*13b40*/  IMAD.MOV.U32 R5, RZ, RZ, R14 ;  /* 0x000000ffff057224 */ /* 0x000fce00078e000e */
[----:B------:R-:W-:Y:S05]  /*13b50*/  WARPSYNC.COLLECTIVE R15, `(.L_x_14003) ;  /* 0x000000000f087348 */ /* 0x000fea0003c00000 */
[----:B------:R0:W1:Y:S02]  /*13b60*/  SHFL.IDX P6, R14, R13, R12, R11 ;  /* 0x0000000c0d0e7389 */ /* 0x00006400000c000b */
[----:B01----:R-:W-:Y:S01]  /*13b70*/  ENDCOLLECTIVE ;  /* 0x000000000000791b */ /* 0x003fe20003800000 */
.L_x_14003:
[----:B------:R-:W-:Y:S01]  /*13b80*/  MOV R13, R4 ;  /* 0x00000004000d7202 */ /* 0x000fe20000000f00 */
[----:B------:R-:W-:Y:S01]  /*13b90*/  IMAD.MOV.U32 R12, RZ, RZ, 0x3 ;  /* 0x00000003ff0c7424 */ /* 0x000fe200078e00ff */
[----:B------:R-:W-:-:S05]  /*13ba0*/  @!P1 LEA R14, P0, R20, R14, 0x1 ;  /* 0x0000000e140e9211 */ /* 0x000fca00078008ff */
[----:B------:R-:W-:-:S08]  /*13bb0*/  @!P1 IMAD.MOV.U32 R2, RZ, RZ, R14 ;  /* 0x000000ffff029224 */ /* 0x000fd000078e000e */
[----:B------:R-:W-:Y:S05]  /*13bc0*/  WARPSYNC.COLLECTIVE R15, `(.L_x_14004) ;  /* 0x000000000f087348 */ /* 0x000fea0003c00000 */
[----:B------:R0:W1:Y:S02]  /*13bd0*/  SHFL.IDX P6, R14, R13, R12, R11 ;  /* 0x0000000c0d0e7389 */ /* 0x00006400000c000b */
[----:B01----:R-:W-:Y:S01]  /*13be0*/  ENDCOLLECTIVE ;  /* 0x000000000000791b */ /* 0x003fe20003800000 */
.L_x_14004:
        /* <DEDUP_REMOVED lines=15> */
.L_x_14005:
[----:B------:R-:W-:Y:S02]  /*13ce0*/  IMAD.MOV.U32 R13, RZ, RZ, R4 ;  /* 0x000000ffff0d7224 */ /* 0x000fe400078e0004 */
[----:B------:R-:W-:Y:S01]  /*13cf0*/  IMAD.MOV.U32 R12, RZ, RZ, 0x4 ;  /* 0x00000004ff0c7424 */ /* 0x000fe200078e00ff */
[----:B------:R-:W-:-:S13]  /*13d00*/  LOP3.LUT P6, RZ, R16, 0x200, RZ, 0xc0, !PT ;  /* 0x0000020010ff7812 */ /* 0x000fda00078cc0ff */
[----:B------:R-:W-:-:S05]  /*13d10*/  @!P6 LEA R14, P0, R20, R14, 0x1 ;  /* 0x0000000e140ee211 */ /* 0x000fca00078008ff */
[----:B------:R-:W-:Y:S02]  /*13d20*/  @!P6 IMAD.X R5, RZ, RZ, R5, P0 ;  /* 0x000000ffff05e224 */ /* 0x000fe400000e0605 */
[----:B------:R-:W-:-:S03]  /*13d30*/  @!P6 IMAD.MOV.U32 R2, RZ, RZ, R14 ;  /* 0x000000ffff02e224 */ /* 0x000fc600078e000e */
[----:B------:R-:W-:-:S05]  /*13d40*/  @!P6 MOV R3, R5 ;  /* 0x000000050003e202 */ /* 0x000fca0000000f00 */
        /* <DEDUP_REMOVED lines=10> */
.L_x_14006:
[----:B------:R-:W-:Y:S02]  /*13df0*/  IMAD.MOV.U32 R13, RZ, RZ, R0 ;  /* 0x000000ffff0d7224 */ /* 0x000fe400078e0000 */
[----:B------:R-:W-:-:S07]  /*13e00*/  IMAD.MOV.U32 R5, RZ, RZ, R14 ;  /* 0x000000ffff057224 */ /* 0x000fce00078e000e */
[----:B------:R-:W-:Y:S05]  /*13e10*/  WARPSYNC.COLLECTIVE R15, `(.L_x_14007) ;  /* 0x000000000f087348 */ /* 0x000fea0003c00000 */
[----:B------:R0:W1:Y:S02]  /*13e20*/  SHFL.IDX P6, R14, R13, R12, R11 ;  /* 0x0000000c0d0e7389 */ /* 0x00006400000c000b */
[----:B01----:R-:W-:Y:S01]  /*13e30*/  ENDCOLLECTIVE ;  /* 0x000000000000791b */ /* 0x003fe20003800000 */
.L_x_14007:
[----:B------:R-:W-:Y:S02]  /*13e40*/  IMAD.MOV.U32 R13, RZ, RZ, R4 ;  /* 0x000000ffff0d7224 */ /* 0x000fe400078e0004 */
[----:B------:R-:W-:Y:S01]  /*13e50*/  IMAD.MOV.U32 R12, RZ, RZ, 0x5 ;  /* 0x00000005ff0c7424 */ /* 0x000fe200078e00ff */
[----:B------:R-:W-:-:S04]  /*13e60*/  @!P1 LEA R14, P0, R20, R14, 0x1 ;  /* 0x0000000e140e9211 */ /* 0x000fc800078008ff */
[----:B------:R-:W-:Y:S01]  /*13e70*/  @!P1 MOV R2, R14 ;  /* 0x0000000e00029202 */ /* 0x000fe20000000f00 */
[----:B------:R-:W-:-:S08]  /*13e80*/  @!P1 IMAD.X R5, RZ, RZ, R5, P0 ;  /* 0x000000ffff059224 */ /* 0x000fd000000e0605 */
[----:B------:R-:W-:Y:S05]  /*13e90*/  WARPSYNC.COLLECTIVE R15, `(.L_x_14008) ;  /* 0x000000000f087348 */ /* 0x000fea0003c00000 */
[----:B------:R0:W1:Y:S02]  /*13ea0*/  SHFL.IDX P6, R14, R13, R12, R11 ;  /* 0x0000000c0d0e7389 */ /* 0x00006400000c000b */
[----:B01----:R-:W-:Y:S01]  /*13eb0*/  ENDCOLLECTIVE ;  /* 0x000000000000791b */ /* 0x003fe20003800000 */
.L_x_14008:
[----:B------:R-:W-:-:S05]  /*13ec0*/  @!P1 IMAD.MOV.U32 R3, RZ, RZ, R5 ;  /* 0x000000ffff039224 */ /* 0x000fca00078e0005 */
[----:B------:R-:W-:Y:S01]  /*13ed0*/  @!PT LDS RZ, [RZ] ;  /* 0x00000000fffff984 */ /* 0x000fe20000000800 */
[----:B------:R-:W-:Y:S01]  /*13ee0*/  @!PT LDS RZ, [RZ] ;  /* 0x00000000fffff984 */ /* 0x000fe20000000800 */
[----:B------:R-:W-:Y:S01]  /*13ef0*/  @!PT LDS RZ, [RZ] ;  /* 0x00000000fffff984 */ /* 0x000fe20000000800 */
[----:B------:R0:W-:Y:S04]  /*13f00*/  @!P1 LDGSTS.E.BYPASS.LTC128B.128 [R22+0x24400], desc[UR36][R2.64], !P2 ;  /* 0x2440000002169fae */ /* 0x0001e8000d101d64 */
[----:B------:R0:W-:Y:S01]  /*13f10*/  @!P1 LDGSTS.E.BYPASS.LTC128B.128 [R22+0x28400], desc[UR36][R2.64+0x80], !P3 ;  /* 0x2840008002169fae */ /* 0x0001e2000d901d64 */
[----:B------:R-:W-:-:S03]  /*13f20*/  IMAD.MOV.U32 R13, RZ, RZ, R0 ;  /* 0x000000ffff0d7224 */ /* 0x000fc600078e0000 */
[----:B------:R0:W-:Y:S04]  /*13f30*/  @!P1 LDGSTS.E.BYPASS.LTC128B.128 [R22+0x2c400], desc[UR36][R2.64+0x100], !P4 ;  /* 0x2c40010002169fae */ /* 0x0001e8000e101d64 */
[----:B------:R0:W-:Y:S01]  /*13f40*/  @!P1 LDGSTS.E.BYPASS.LTC128B.128 [R22+0x30400], desc[UR36][R2.64+0x180], !P5 ;  /* 0x3040018002169fae */ /* 0x0001e2000e901d64 */
[----:B------:R-:W-:Y:S01]  /*13f50*/  LOP3.LUT P1, RZ, R16, 0x40, RZ, 0xc0, !PT ;  /* 0x0000004010ff7812 */ /* 0x000fe2000782c0ff */
[----:B------:R-:W-:-:S12]  /*13f60*/  IMAD.MOV.U32 R5, RZ, RZ, R14 ;  /* 0x000000ffff057224 */ /* 0x000fd800078e000e */
[----:B0-----:R-:W-:Y:S05]  /*13f70*/  WARPSYNC.COLLECTIVE R15, `(.L_x_14009) ;  /* 0x000000000f087348 */ /* 0x001fea0003c00000 */
[----:B------:R1:W2:Y:S02]  /*13f80*/  SHFL.IDX P6, R14, R13, R12, R11 ;  /* 0x0000000c0d0e7389 */ /* 0x0002a400000c000b */
[----:B012---:R-:W-:Y:S01]  /*13f90*/  ENDCOLLECTIVE ;  /* 0x000000000000791b */ /* 0x007fe20003800000 */
.L_x_14009:
[----:B------:R-:W-:Y:S02]  /*13fa0*/  IMAD.MOV.U32 R13, RZ, RZ, R4 ;  /* 0x000000ffff0d7224 */ /* 0x000fe400078e0004 */
[----:B------:R-:W-:Y:S01]  /*13fb0*/  IMAD.MOV.U32 R12, RZ, RZ, 0x6 ;  /* 0x00000006ff0c7424 */ /* 0x000fe200078e00ff */
[----:B------:R-:W-:-:S13]  /*13fc0*/  LOP3.LUT P6, RZ, R16, 0x80, RZ, 0xc0, !PT ;  /* 0x0000008010ff7812 */ /* 0x000fda00078cc0ff */
[----:B------:R-:W-:-:S04]  /*13fd0*/  @!P6 LEA R14, P0, R20, R14, 0x1 ;  /* 0x0000000e140ee211 */ /* 0x000fc800078008ff */
[----:B------:R-:W-:Y:S01]  /*13fe0*/  @!P6 IADD3.X R5, RZ, R5, RZ, P0, !PT ;  /* 0x00000005ff05e210 */ /* 0x000fe200007fe4ff */
[----:B------:R-:W-:-:S04]  /*13ff0*/  @!P6 IMAD.MOV.U32 R2, RZ, RZ, R14 ;  /* 0x000000ffff02e224 */ /* 0x000fc800078e000e */
        /* <DEDUP_REMOVED lines=11> */
.L_x_14010:
[----:B------:R-:W-:Y:S01]  /*140b0*/  MOV R13, R0 ;  /* 0x00000000000d7202 */ /* 0x000fe20000000f00 */
[----:B------:R-:W-:-:S07]  /*140c0*/  IMAD.MOV.U32 R5, RZ, RZ, R14 ;  /* 0x000000ffff057224 */ /* 0x000fce00078e000e */
[----:B------:R-:W-:Y:S05]  /*140d0*/  WARPSYNC.COLLECTIVE R15, `(.L_x_14011) ;  /* 0x000000000f087348 */ /* 0x000fea0003c00000 */
[----:B------:R0:W1:Y:S02]  /*140e0*/  SHFL.IDX P6, R14, R13, R12, R11 ;  /* 0x0000000c0d0e7389 */ /* 0x00006400000c000b */
[----:B01----:R-:W-:Y:S01]  /*140f0*/  ENDCOLLECTIVE ;  /* 0x000000000000791b */ /* 0x003fe20003800000 */
.L_x_14011:
[----:B------:R-:W-:Y:S02]  /*14100*/  IMAD.MOV.U32 R13, RZ, RZ, R4 ;  /* 0x000000ffff0d7224 */ /* 0x000fe400078e0004 */
[----:B------:R-:W-:Y:S01]  /*14110*/  IMAD.MOV.U32 R12, RZ, RZ, 0x7 ;  /* 0x00000007ff0c7424 */ /* 0x000fe200078e00ff */
[----:B------:R-:W-:-:S05]  /*14120*/  @!P1 LEA R14, P0, R20, R14, 0x1 ;  /* 0x0000000e140e9211 */ /* 0x000fca00078008ff */
[----:B------:R-:W-:-:S08]  /*14130*/  @!P1 IMAD.MOV.U32 R2, RZ, RZ, R14 ;  /* 0x000000ffff029224 */ /* 0x000fd000078e000e */
[----:B------:R-:W-:Y:S05]  /*14140*/  WARPSYNC.COLLECTIVE R15, `(.L_x_14012) ;  /* 0x000000000f087348 */ /* 0x000fea0003c00000 */
[----:B------:R0:W1:Y:S02]  /*14150*/  SHFL.IDX P6, R14, R13, R12, R11 ;  /* 0x0000000c0d0e7389 */ /* 0x00006400000c000b */
[----:B01----:R-:W-:Y:S01]  /*14160*/  ENDCOLLECTIVE ;  /* 0x000000000000791b */ /* 0x003fe20003800000 */
.L_x_14012:
        /* <DEDUP_REMOVED lines=10> */
[----:B------:R-:W-:-:S07]  /*14210*/  MOV R5, R14 ;  /* 0x0000000e00057202 */ /* 0x000fce0000000f00 */
[----:B0-----:R-:W-:Y:S05]  /*14220*/  WARPSYNC.COLLECTIVE R15, `(.L_x_14013) ;  /* 0x000000000f087348 */ /* 0x001fea0003c00000 */
[----:B------:R1:W2:Y:S02]  /*14230*/  SHFL.IDX P6, R14, R13, R12, R11 ;  /* 0x0000000c0d0e7389 */ /* 0x0002a400000c000b */
[----:B012---:R-:W-:Y:S01]  /*14240*/  ENDCOLLECTIVE ;  /* 0x000000000000791b */ /* 0x007fe20003800000 */
.L_x_14013:
[----:B------:R-:W-:Y:S05]  /*14250*/  BRA `(.L_x_14014) ;  /* 0xffffffc000347947 */ /* 0x000fea000383ffff */
.L_x_13921:
[----:B0-----:R0:W2:Y:S02]  /*14260*/  SYNCS.PHASECHK.TRANS64.TRYWAIT P0, [R17+URZ+0x32420], R0 ;  /* 0x03242000110075a7 */ /* 0x0010a4000800017f */
[----:B--2---:R-:W-:Y:S05]  /*14270*/  @!P0 NANOSLEEP.SYNCS 0x989680 ;  /* 0x009896800000895d */ /* 0x004fea0003900000 */
[----:B------:R-:W2:Y:S02]  /*14280*/  @!P0 SYNCS.PHASECHK.TRANS64 P0, [R17+URZ+0x32420], R0 ;  /* 0x03242000110085a7 */ /* 0x000ea4000800007f */
[----:B--2---:R-:W-:Y:S05]  /*14290*/  @!P0 BRA `(.L_x_13921) ;  /* 0xfffffffc00f08947 */ /* 0x004fea000383ffff */
[----:B------:R-:W-:Y:S05]  /*142a0*/  BRA `(.L_x_14015) ;  /* 0xffffffc000987947 */ /* 0x000fea000383ffff */
.L_x_13924:
[----:B--2---:R2:W3:Y:S02]  /*142b0*/  SYNCS.PHASECHK.TRANS64.TRYWAIT P0, [R24+URZ+0x32460], R3 ;  /* 0x03246003180075a7 */ /* 0x0044e4000800017f */
[----:B---3--:R-:W-:Y:S05]  /*142c0*/  @!P0 NANOSLEEP.SYNCS 0x989680 ;  /* 0x009896800000895d */ /* 0x008fea0003900000 */
[----:B------:R-:W3:Y:S02]  /*142d0*/  @!P0 SYNCS.PHASECHK.TRANS64 P0, [R24+URZ+0x32460], R3 ;  /* 0x03246003180085a7 */ /* 0x000ee4000800007f */
[----:B---3--:R-:W-:Y:S05]  /*142e0*/  @!P0 BRA `(.L_x_13924) ;  /* 0xfffffffc00f08947 */ /* 0x008fea000383ffff */
[----:B------:R-:W-:Y:S05]  /*142f0*/  BRA `(.L_x_14016) ;  /* 0xffffffc000a47947 */ /* 0x000fea000383ffff */
.L_x_13925:
        /* <DEDUP_REMOVED lines=8> */
.L_x_14018:
[----:B------:R-:W-:Y:S05]  /*14380*/  BSYNC B0 ;  /* 0x0000000000007941 */ /* 0x000fea0003800000 */
.L_x_14017:
[----:B------:R0:W5:Y:S01]  /*14390*/  LDL R7, [R1+0x8] ;  /* 0x0000080001077983 */ /* 0x0001620000100800 */
[----:B------:R-:W-:Y:S01]  /*143a0*/  IMAD.MOV.U32 R13, RZ, RZ, R5 ;  /* 0x000000ffff0d7224 */ /* 0x000fe200078e0005 */
[----:B------:R-:W-:Y:S01]  /*143b0*/  MOV R3, R14 ;  /* 0x0000000e00037202 */ /* 0x000fe20000000f00 */
[----:B------:R-:W-:Y:S01]  /*143c0*/  IMAD.MOV.U32 R12, RZ, RZ, RZ ;  /* 0x000000ffff0c7224 */ /* 0x000fe200078e00ff */
[----:B------:R-:W1:Y:S01]  /*143d0*/  S2R R8, SR_TID.X ;  /* 0x0000000000087919 */ /* 0x000e620000002100 */
[----:B------:R-:W-:Y:S01]  /*143e0*/  IMAD.MOV.U32 R11, RZ, RZ, 0x181f ;  /* 0x0000181fff0b7424 */ /* 0x000fe200078e00ff */
[----:B------:R-:W-:Y:S01]  /*143f0*/  LOP3.LUT P1, RZ, R36, 0x2, RZ, 0xc0, !PT ;  /* 0x0000000224ff7812 */ /* 0x000fe2000782c0ff */
[----:B------:R-:W-:Y:S02]  /*14400*/  IMAD.MOV.U32 R15, RZ, RZ, -0x1 ;  /* 0xffffffffff0f7424 */ /* 0x000fe400078e00ff */
[----:B0-----:R-:W-:-:S10]  /*14410*/  IMAD R4, R4, 0x2, R17 ;  /* 0x0000000204047824 */ /* 0x001fd400078e0211 */
[----:B-1---5:R-:W-:Y:S05]  /*14420*/  WARPSYNC.COLLECTIVE R15, `(.L_x_14019) ;  /* 0x000000000f087348 */ /* 0x022fea0003c00000 */
[----:B------:R0:W2:Y:S02]  /*14430*/  SHFL.IDX P6, R14, R13, R12, R11 ;  /* 0x0000000c0d0e7389 */ /* 0x0000a400000c000b */
[----:B012--5:R-:W-:Y:S01]  /*14440*/  ENDCOLLECTIVE ;  /* 0x000000000000791b */ /* 0x027fe20003800000 */
.L_x_14019:
[----:B------:R-:W-:Y:S02]  /*14450*/  IMAD.MOV.U32 R13, RZ, RZ, R6 ;  /* 0x000000ffff0d7224 */ /* 0x000fe400078e0006 */
[----:B------:R-:W-:Y:S02]  /*14460*/  IMAD.MOV.U32 R12, RZ, RZ, 0x1 ;  /* 0x00000001ff0c7424 */ /* 0x000fe400078e00ff */
[----:B------:R-:W-:-:S05]  /*14470*/  IMAD.SHL.U32 R8, R8, 0x8, RZ ;  /* 0x0000000808087824 */ /* 0x000fca00078e00ff */
[----:B------:R-:W-:-:S04]  /*14480*/  LOP3.LUT R8, R8, 0x38, RZ, 0xc0, !PT ;  /* 0x0000003808087812 */ /* 0x000fc800078ec0ff */
[----:B------:R-:W-:-:S04]  /*14490*/  SHF.L.U32 R0, R8, 0x1, RZ ;  /* 0x0000000108007819 */ /* 0x000fc800000006ff */
[----:B------:R-:W-:-:S13]  /*144a0*/  IADD3 R2, P0, R14, R0, RZ ;  /* 0x000000000e027210 */ /* 0x000fda0007f1e0ff */
[----:B------:R-:W-:Y:S05]  /*144b0*/  WARPSYNC.COLLECTIVE R15, `(.L_x_14020) ;  /* 0x000000000f087348 */ /* 0x000fea0003c00000 */
[----:B------:R0:W1:Y:S02]  /*144c0*/  SHFL.IDX P6, R14, R13, R12, R11 ;  /* 0x0000000c0d0e7389 */ /* 0x00006400000c000b */
[----:B01----:R-:W-:Y:S01]  /*144d0*/  ENDCOLLECTIVE ;  /* 0x000000000000791b */ /* 0x003fe20003800000 */
.L_x_14020:
[----:B------:R-:W-:Y:S01]  /*144e0*/  IMAD.X R3, RZ, RZ, R3, P0 ;  /* 0x000000ffff037224 */ /* 0x000fe200000e0603 */
[----:B------:R-:W-:Y:S02]  /*144f0*/  MOV R13, R5 ;  /* 0x00000005000d7202 */ /* 0x000fe40000000f00 */
        /* <DEDUP_REMOVED lines=17> */
.L_x_14021:
[----:B------:R-:W-:Y:S02]  /*14610*/  IMAD.MOV.U32 R13, RZ, RZ, R6 ;  /* 0x000000ffff0d7224 */ /* 0x000fe400078e0006 */
[----:B------:R-:W-:Y:S01]  /*14620*/  IMAD.MOV.U32 R12, RZ, RZ, 0x2 ;  /* 0x00000002ff0c7424 */ /* 0x000fe200078e00ff */
[----:B------:R-:W-:-:S13]  /*14630*/  IADD3 R2, P3, R14, R0, RZ ;  /* 0x000000000e027210 */ /* 0x000fda0007f7e0ff */
[----:B------:R-:W-:Y:S05]  /*14640*/  WARPSYNC.COLLECTIVE R15, `(.L_x_14022) ;  /* 0x000000000f087348 */ /* 0x000fea0003c00000 */
[----:B------:R0:W1:Y:S02]  /*14650*/  SHFL.IDX P6, R14, R13, R12, R11 ;  /* 0x0000000c0d0e7389 */ /* 0x00006400000c000b */
[----:B01----:R-:W-:Y:S01]  /*14660*/  ENDCOLLECTIVE ;  /* 0x000000000000791b */ /* 0x003fe20003800000 */
.L_x_14022:
        /* <DEDUP_REMOVED lines=17> */
.L_x_14023:
[----:B------:R-:W-:Y:S02]  /*14780*/  IMAD.MOV.U32 R13, RZ, RZ, R6 ;  /* 0x000000ffff0d7224 */ /* 0x000fe400078e0006 */
[----:B------:R-:W-:Y:S01]  /*14790*/  IMAD.MOV.U32 R12, RZ, RZ, 0x3 ;  /* 0x00000003ff0c7424 */ /* 0x000fe200078e00ff */
[----:B------:R-:W-:-:S13]  /*147a0*/  IADD3 R2, P3, R14, R0, RZ ;  /* 0x000000000e027210 */ /* 0x000fda0007f7e0ff */
[----:B------:R-:W-:Y:S05]  /*147b0*/  WARPSYNC.COLLECTIVE R15, `(.L_x_14024) ;  /* 0x000000000f087348 */ /* 0x000fea0003c00000 */
[----:B------:R0:W1:Y:S02]  /*147c0*/  SHFL.IDX P6, R14, R13, R12, R11 ;  /* 0x0000000c0d0e7389 */ /* 0x00006400000c000b */
[----:B01----:R-:W-:Y:S01]  /*147d0*/  ENDCOLLECTIVE ;  /* 0x000000000000791b */ /* 0x003fe20003800000 */
.L_x_14024:
[----:B------:R-:W-:Y:S02]  /*147e0*/  IADD3.X R3, RZ, R3, RZ, P3, !PT ;  /* 0x00000003ff037210 */ /* 0x000fe40001ffe4ff */
        /* <DEDUP_REMOVED lines=16> */
.L_x_14025:
[----:B------:R-:W-:Y:S01]  /*148f0*/  MOV R13, R6 ;  /* 0x00000006000d7202 */ /* 0x000fe20000000f00 */
[----:B------:R-:W-:Y:S01]  /*14900*/  IMAD.MOV.U32 R12, RZ, RZ, 0x4 ;  /* 0x00000004ff0c7424 */ /* 0x000fe200078e00ff */
[----:B------:R-:W-:-:S13]  /*14910*/  IADD3 R2, P3, R14, R0, RZ ;  /* 0x000000000e027210 */ /* 0x000fda0007f7e0ff */
[----:B------:R-:W-:Y:S05]  /*14920*/  WARPSYNC.COLLECTIVE R15, `(.L_x_14026) ;  /* 0x000000000f087348 */ /* 0x000fea0003c00000 */
[----:B------:R0:W1:Y:S02]  /*14930*/  SHFL.IDX P6, R14, R13, R12, R11 ;  /* 0x0000000c0d0e7389 */ /* 0x00006400000c000b */
[----:B01----:R-:W-:Y:S01]  /*14940*/  ENDCOLLECTIVE ;  /* 0x000000000000791b */ /* 0x003fe20003800000 */
.L_x_14026:
        /* <DEDUP_REMOVED lines=17> */
.L_x_14027:
[----:B------:R-:W-:Y:S01]  /*14a60*/  IMAD.MOV.U32 R13, RZ, RZ, R6 ;  /* 0x000000ffff0d7224 */ /* 0x000fe200078e0006 */
[----:B------:R-:W-:Y:S02]  /*14a70*/  MOV R12, 0x5 ;  /* 0x00000005000c7802 */ /* 0x000fe40000000f00 */
[----:B------:R-:W-:-:S13]  /*14a80*/  IADD3 R2, P3, R14, R0, RZ ;  /* 0x000000000e027210 */ /* 0x000fda0007f7e0ff */
[----:B------:R-:W-:Y:S05]  /*14a90*/  WARPSYNC.COLLECTIVE R15, `(.L_x_14028) ;  /* 0x000000000f087348 */ /* 0x000fea0003c00000 */
[----:B------:R0:W1:Y:S02]  /*14aa0*/  SHFL.IDX P6, R14, R13, R12, R11 ;  /* 0x0000000c0d0e7389 */ /* 0x00006400000c000b */
[----:B01----:R-:W-:Y:S01]  /*14ab0*/  ENDCOLLECTIVE ;  /* 0x000000000000791b */ /* 0x003fe20003800000 */
.L_x_14028:
        /* <DEDUP_REMOVED lines=12> */
.L_x_14029:
        /* <DEDUP_REMOVED lines=9> */
.L_x_13931:
[----:B--2---:R2:W3:Y:S02]  /*14c10*/  SYNCS.PHASECHK.TRANS64.TRYWAIT P0, [R10+URZ+0x32440], R25 ;  /* 0x032440190a0075a7 */ /* 0x0044e4000800017f */
[----:B---3--:R-:W-:Y:S05]  /*14c20*/  @!P0 NANOSLEEP.SYNCS 0x989680 ;  /* 0x009896800000895d */ /* 0x008fea0003900000 */
[----:B------:R-:W3:Y:S02]  /*14c30*/  @!P0 SYNCS.PHASECHK.TRANS64 P0, [R10+URZ+0x32440], R25 ;  /* 0x032440190a0085a7 */ /* 0x000ee4000800007f */
[----:B---3--:R-:W-:Y:S05]  /*14c40*/  @!P0 BRA `(.L_x_13931) ;  /* 0xfffffffc00f08947 */ /* 0x008fea000383ffff */
[----:B------:R-:W-:Y:S05]  /*14c50*/  BRA `(.L_x_14031) ;  /* 0xffffffc400047947 */ /* 0x000fea000383ffff */
.L_x_13932:
[----:B------:R-:W-:Y:S01]  /*14c60*/  BSSY B1, `(.L_x_14032) ;  /* 0x0000008000017945 */ /* 0x000fe20003800000 */
[----:B------:R-:W-:Y:S01]  /*14c70*/  IMAD.MOV.U32 R13, RZ, RZ, R21 ;  /* 0x000000ffff0d7224 */ /* 0x000fe200078e0015 */
[----:B------:R-:W-:Y:S01]  /*14c80*/  MOV R15, 0xffffffff ;  /* 0xffffffff000f7802 */ /* 0x000fe20000000f00 */
[----:B------:R-:W-:Y:S02]  /*14c90*/  IMAD.MOV.U32 R12, RZ, RZ, RZ ;  /* 0x000000ffff0c7224 */ /* 0x000fe400078e00ff */
[----:B------:R-:W-:-:S07]  /*14ca0*/  IMAD.MOV.U32 R11, RZ, RZ, 0x181f ;  /* 0x0000181fff0b7424 */ /* 0x000fce00078e00ff */
[----:B--2---:R-:W-:Y:S05]  /*14cb0*/  WARPSYNC.COLLECTIVE R15, `(.L_x_14033) ;  /* 0x000000000f087348 */ /* 0x004fea0003c00000 */
[----:B------:R0:W1:Y:S02]  /*14cc0*/  SHFL.IDX P6, R14, R13, R12, R11 ;  /* 0x0000000c0d0e7389 */ /* 0x00006400000c000b */
[----:B012---:R-:W-:Y:S01]  /*14cd0*/  ENDCOLLECTIVE ;  /* 0x000000000000791b */ /* 0x007fe20003800000 */
.L_x_14033:
[----:B------:R-:W-:Y:S05]  /*14ce0*/  BSYNC B1 ;  /* 0x0000000000017941 */ /* 0x000fea0003800000 */
.L_x_14032:
        /* <DEDUP_REMOVED lines=9> */
.L_x_14034:
[----:B------:R-:W-:Y:S02]  /*14d80*/  IMAD.MOV.U32 R13, RZ, RZ, R21 ;  /* 0x000000ffff0d7224 */ /* 0x000fe400078e0015 */
[----:B------:R-:W-:Y:S01]  /*14d90*/  IMAD.MOV.U32 R12, RZ, RZ, 0x1 ;  /* 0x00000001ff0c7424 */ /* 0x000fe200078e00ff */
[----:B------:R-:W-:-:S13]  /*14da0*/  IADD3 R2, P0, R14, R0, RZ ;  /* 0x000000000e027210 */ /* 0x000fda0007f1e0ff */
[----:B------:R-:W-:Y:S05]  /*14db0*/  WARPSYNC.COLLECTIVE R15, `(.L_x_14035) ;  /* 0x000000000f087348 */ /* 0x000fea0003c00000 */
[----:B------:R0:W1:Y:S02]  /*14dc0*/  SHFL.IDX P6, R14, R13, R12, R11 ;  /* 0x0000000c0d0e7389 */ /* 0x00006400000c000b */
[----:B01----:R-:W-:Y:S01]  /*14dd0*/  ENDCOLLECTIVE ;  /* 0x000000000000791b */ /* 0x003fe20003800000 */
.L_x_14035:
[----:B------:R-:W-:-:S05]  /*14de0*/  IADD3.X R3, RZ, R3, RZ, P0, !PT ;  /* 0x00000003ff037210 */ /* 0x000fca00007fe4ff */
        /* <DEDUP_REMOVED lines=9> */
.L_x_14036:
[----:B------:R-:W-:Y:S02]  /*14e80*/  IMAD.MOV.U32 R13, RZ, RZ, R21 ;  /* 0x000000ffff0d7224 */ /* 0x000fe400078e0015 */
[----:B------:R-:W-:Y:S01]  /*14e90*/  IMAD.MOV.U32 R12, RZ, RZ, 0x2 ;  /* 0x00000002ff0c7424 */ /* 0x000fe200078e00ff */
[----:B------:R-:W-:-:S07]  /*14ea0*/  MOV R6, R14 ;  /* 0x0000000e00067202 */ /* 0x000fce0000000f00 */
[----:B------:R-:W-:Y:S05]  /*14eb0*/  WARPSYNC.COLLECTIVE R15, `(.L_x_14037) ;  /* 0x000000000f087348 */ /* 0x000fea0003c00000 */
[----:B------:R0:W1:Y:S02]  /*14ec0*/  SHFL.IDX P6, R14, R13, R12, R11 ;  /* 0x0000000c0d0e7389 */ /* 0x00006400000c000b */
[----:B01----:R-:W-:Y:S01]  /*14ed0*/  ENDCOLLECTIVE ;  /* 0x000000000000791b */ /* 0x003fe20003800000 */
.L_x_14037:
        /* <DEDUP_REMOVED lines=11> */
.L_x_14038:
[----:B------:R-:W-:Y:S02]  /*14f90*/  IMAD.MOV.U32 R13, RZ, RZ, R21 ;  /* 0x000000ffff0d7224 */ /* 0x000fe400078e0015 */
[----:B------:R-:W-:Y:S01]  /*14fa0*/  IMAD.MOV.U32 R12, RZ, RZ, 0x3 ;  /* 0x00000003ff0c7424 */ /* 0x000fe200078e00ff */
[----:B------:R-:W-:-:S13]  /*14fb0*/  IADD3 R2, P0, R14, R0, RZ ;  /* 0x000000000e027210 */ /* 0x000fda0007f1e0ff */
[----:B------:R-:W-:Y:S05]  /*14fc0*/  WARPSYNC.COLLECTIVE R15, `(.L_x_14039) ;  /* 0x000000000f087348 */ /* 0x000fea0003c00000 */
[----:B------:R0:W1:Y:S02]  /*14fd0*/  SHFL.IDX P6, R14, R13, R12, R11 ;  /* 0x0000000c0d0e7389 */ /* 0x00006400000c000b */
[----:B01----:R-:W-:Y:S01]  /*14fe0*/  ENDCOLLECTIVE ;  /* 0x000000000000791b */ /* 0x003fe20003800000 */
.L_x_14039:
        /* <DEDUP_REMOVED lines=10> */
.L_x_14040:
[----:B------:R-:W-:Y:S01]  /*15090*/  MOV R13, R21 ;  /* 0x00000015000d7202 */ /* 0x000fe20000000f00 */
[----:B------:R-:W-:Y:S01]  /*150a0*/  IMAD.MOV.U32 R12, RZ, RZ, 0x4 ;  /* 0x00000004ff0c7424 */ /* 0x000fe200078e00ff */
[----:B------:R-:W-:-:S13]  /*150b0*/  IADD3 R2, P0, R14, R0, RZ ;  /* 0x000000000e027210 */ /* 0x000fda0007f1e0ff */
[----:B------:R-:W-:Y:S05]  /*150c0*/  WARPSYNC.COLLECTIVE R15, `(.L_x_14041) ;  /* 0x000000000f087348 */ /* 0x000fea0003c00000 */
[----:B------:R0:W1:Y:S02]  /*150d0*/  SHFL.IDX P6, R14, R13, R12, R11 ;  /* 0x0000000c0d0e7389 */ /* 0x00006400000c000b */
[----:B01----:R-:W-:Y:S01]  /*150e0*/  ENDCOLLECTIVE ;  /* 0x000000000000791b */ /* 0x003fe20003800000 */
.L_x_14041:
        /* <DEDUP_REMOVED lines=10> */
.L_x_14042:
[----:B------:R-:W-:Y:S01]  /*15190*/  IMAD.MOV.U32 R13, RZ, RZ, R21 ;  /* 0x000000ffff0d7224 */ /* 0x000fe200078e0015 */
[----:B------:R-:W-:Y:S02]  /*151a0*/  MOV R12, 0x5 ;  /* 0x00000005000c7802 */ /* 0x000fe40000000f00 */
[----:B------:R-:W-:-:S13]  /*151b0*/  IADD3 R2, P0, R14, R0, RZ ;  /* 0x000000000e027210 */ /* 0x000fda0007f1e0ff */
[----:B------:R-:W-:Y:S05]  /*151c0*/  WARPSYNC.COLLECTIVE R15, `(.L_x_14043) ;  /* 0x000000000f087348 */ /* 0x000fea0003c00000 */
[----:B------:R0:W1:Y:S02]  /*151d0*/  SHFL.IDX P6, R14, R13, R12, R11 ;  /* 0x0000000c0d0e7389 */ /* 0x00006400000c000b */
[----:B01----:R-:W-:Y:S01]  /*151e0*/  ENDCOLLECTIVE ;  /* 0x000000000000791b */ /* 0x003fe20003800000 */
.L_x_14043:
        /* <DEDUP_REMOVED lines=10> */
.L_x_14044:
[----:B------:R-:W-:Y:S05]  /*15290*/  BRA `(.L_x_14045) ;  /* 0xffffffc000447947 */ /* 0x000fea000383ffff */
.L_x_13937:
[----:B---3--:R3:W4:Y:S02]  /*152a0*/  SYNCS.PHASECHK.TRANS64.TRYWAIT P0, [R10+URZ+0x32460], R25 ;  /* 0x032460190a0075a7 */ /* 0x008724000800017f */
[----:B----4-:R-:W-:Y:S05]  /*152b0*/  @!P0 NANOSLEEP.SYNCS 0x989680 ;  /* 0x009896800000895d */ /* 0x010fea0003900000 */
[----:B------:R-:W4:Y:S02]  /*152c0*/  @!P0 SYNCS.PHASECHK.TRANS64 P0, [R10+URZ+0x32460], R25 ;  /* 0x032460190a0085a7 */ /* 0x000f24000800007f */
[----:B----4-:R-:W-:Y:S05]  /*152d0*/  @!P0 BRA `(.L_x_13937) ;  /* 0xfffffffc00f08947 */ /* 0x010fea000383ffff */
[----:B------:R-:W-:Y:S05]  /*152e0*/  BRA `(.L_x_14046) ;  /* 0xffffffc000907947 */ /* 0x000fea000383ffff */
.L_x_13938:
[----:B------:R-:W-:Y:S01]  /*152f0*/  BSSY B1, `(.L_x_14047) ;  /* 0x0000008000017945 */ /* 0x000fe20003800000 */
[----:B------:R-:W-:Y:S01]  /*15300*/  IMAD.MOV.U32 R13, RZ, RZ, R24 ;  /* 0x000000ffff0d7224 */ /* 0x000fe200078e0018 */
[----:B------:R-:W-:Y:S01]  /*15310*/  MOV R15, 0xffffffff ;  /* 0xffffffff000f7802 */ /* 0x000fe20000000f00 */
[----:B------:R-:W-:Y:S02]  /*15320*/  IMAD.MOV.U32 R12, RZ, RZ, RZ ;  /* 0x000000ffff0c7224 */ /* 0x000fe400078e00ff */
[----:B------:R-:W-:-:S07]  /*15330*/  IMAD.MOV.U32 R11, RZ, RZ, 0x181f ;  /* 0x0000181fff0b7424 */ /* 0x000fce00078e00ff */
[----:B-123--:R-:W-:Y:S05]  /*15340*/  WARPSYNC.COLLECTIVE R15, `(.L_x_14048) ;  /* 0x000000000f087348 */ /* 0x00efea0003c00000 */
[----:B------:R0:W4:Y:S02]  /*15350*/  SHFL.IDX P6, R14, R13, R12, R11 ;  /* 0x0000000c0d0e7389 */ /* 0x00012400000c000b */
[----:B01234-:R-:W-:Y:S01]  /*15360*/  ENDCOLLECTIVE ;  /* 0x000000000000791b */ /* 0x01ffe20003800000 */
.L_x_14048:
[----:B------:R-:W-:Y:S05]  /*15370*/  BSYNC B1 ;  /* 0x0000000000017941 */ /* 0x000fea0003800000 */
.L_x_14047:
        /* <DEDUP_REMOVED lines=9> */
.L_x_14049:
[----:B------:R-:W-:Y:S02]  /*15410*/  IMAD.MOV.U32 R13, RZ, RZ, R24 ;  /* 0x000000ffff0d7224 */ /* 0x000fe400078e0018 */
[----:B------:R-:W-:Y:S01]  /*15420*/  IMAD.MOV.U32 R12, RZ, RZ, 0x1 ;  /* 0x00000001ff0c7424 */ /* 0x000fe200078e00ff */
[----:B------:R-:W-:-:S13]  /*15430*/  IADD3 R2, P0, R14, R0, RZ ;  /* 0x000000000e027210 */ /* 0x000fda0007f1e0ff */
[----:B------:R-:W-:Y:S05]  /*15440*/  WARPSYNC.COLLECTIVE R15, `(.L_x_14050) ;  /* 0x000000000f087348 */ /* 0x000fea0003c00000 */
[----:B------:R0:W1:Y:S02]  /*15450*/  SHFL.IDX P6, R14, R13, R12, R11 ;  /* 0x0000000c0d0e7389 */ /* 0x00006400000c000b */
[----:B01----:R-:W-:Y:S01]  /*15460*/  ENDCOLLECTIVE ;  /* 0x000000000000791b */ /* 0x003fe20003800000 */
.L_x_14050:
        /* <DEDUP_REMOVED lines=13> */
.L_x_14051:
[----:B------:R-:W-:Y:S02]  /*15540*/  IMAD.MOV.U32 R13, RZ, RZ, R24 ;  /* 0x000000ffff0d7224 */ /* 0x000fe400078e0018 */
[----:B------:R-:W-:Y:S01]  /*15550*/  IMAD.MOV.U32 R12, RZ, RZ, 0x2 ;  /* 0x00000002ff0c7424 */ /* 0x000fe200078e00ff */
[----:B------:R-:W-:-:S13]  /*15560*/  IADD3 R2, P0, R14, R0, RZ ;  /* 0x000000000e027210 */ /* 0x000fda0007f1e0ff */
[----:B------:R-:W-:Y:S05]  /*15570*/  WARPSYNC.COLLECTIVE R15, `(.L_x_14052) ;  /* 0x000000000f087348 */ /* 0x000fea0003c00000 */
[----:B------:R0:W1:Y:S02]  /*15580*/  SHFL.IDX P6, R14, R13, R12, R11 ;  /* 0x0000000c0d0e7389 */ /* 0x00006400000c000b */
[----:B01----:R-:W-:Y:S01]  /*15590*/  ENDCOLLECTIVE ;  /* 0x000000000000791b */ /* 0x003fe20003800000 */
.L_x_14052:
        /* <DEDUP_REMOVED lines=13> */
.L_x_14053:
[----:B------:R-:W-:Y:S01]  /*15670*/  MOV R13, R24 ;  /* 0x00000018000d7202 */ /* 0x000fe20000000f00 */
[----:B------:R-:W-:Y:S01]  /*15680*/  IMAD.MOV.U32 R12, RZ, RZ, 0x3 ;  /* 0x00000003ff0c7424 */ /* 0x000fe200078e00ff */
[----:B------:R-:W-:-:S13]  /*15690*/  IADD3 R2, P0, R14, R0, RZ ;  /* 0x000000000e027210 */ /* 0x000fda0007f1e0ff */
[----:B------:R-:W-:Y:S05]  /*156a0*/  WARPSYNC.COLLECTIVE R15, `(.L_x_14054) ;  /* 0x000000000f087348 */ /* 0x000fea0003c00000 */
[----:B------:R0:W1:Y:S02]  /*156b0*/  SHFL.IDX P6, R14, R13, R12, R11 ;  /* 0x0000000c0d0e7389 */ /* 0x00006400000c000b */
[----:B01----:R-:W-:Y:S01]  /*156c0*/  ENDCOLLECTIVE ;  /* 0x000000000000791b */ /* 0x003fe20003800000 */
.L_x_14054:
        /* <DEDUP_REMOVED lines=13> */
.L_x_14055:
[----:B------:R-:W-:Y:S01]  /*157a0*/  IMAD.MOV.U32 R13, RZ, RZ, R24 ;  /* 0x000000ffff0d7224 */ /* 0x000fe200078e0018 */
[----:B------:R-:W-:Y:S02]  /*157b0*/  MOV R12, 0x4 ;  /* 0x00000004000c7802 */ /* 0x000fe40000000f00 */
[----:B------:R-:W-:-:S13]  /*157c0*/  IADD3 R2, P0, R14, R0, RZ ;  /* 0x000000000e027210 */ /* 0x000fda0007f1e0ff */
[----:B------:R-:W-:Y:S05]  /*157d0*/  WARPSYNC.COLLECTIVE R15, `(.L_x_14056) ;  /* 0x000000000f087348 */ /* 0x000fea0003c00000 */
[----:B------:R0:W1:Y:S02]  /*157e0*/  SHFL.IDX P6, R14, R13, R12, R11 ;  /* 0x0000000c0d0e7389 */ /* 0x00006400000c000b */
[----:B01----:R-:W-:Y:S01]  /*157f0*/  ENDCOLLECTIVE ;  /* 0x000000000000791b */ /* 0x003fe20003800000 */
.L_x_14056:
        /* <DEDUP_REMOVED lines=13> */
.L_x_14057:
[----:B------:R-:W-:Y:S02]  /*158d0*/  IMAD.MOV.U32 R13, RZ, RZ, R24 ;  /* 0x000000ffff0d7224 */ /* 0x000fe400078e0018 */
[----:B------:R-:W-:Y:S01]  /*158e0*/  IMAD.MOV.U32 R12, RZ, RZ, 0x5 ;  /* 0x00000005ff0c7424 */ /* 0x000fe200078e00ff */
[----:B------:R-:W-:-:S13]  /*158f0*/  IADD3 R2, P0, R14, R0, RZ ;  /* 0x000000000e027210 */ /* 0x000fda0007f1e0ff */
[----:B------:R-:W-:Y:S05]  /*15900*/  WARPSYNC.COLLECTIVE R15, `(.L_x_14058) ;  /* 0x000000000f087348 */ /* 0x000fea0003c00000 */
[----:B------:R0:W1:Y:S02]  /*15910*/  SHFL.IDX P6, R14, R13, R12, R11 ;  /* 0x0000000c0d0e7389 */ /* 0x00006400000c000b */
[----:B01----:R-:W-:Y:S01]  /*15920*/  ENDCOLLECTIVE ;  /* 0x000000000000791b */ /* 0x003fe20003800000 */
.L_x_14058:
        /* <DEDUP_REMOVED lines=13> */
.L_x_14059:
[----:B------:R-:W-:Y:S05]  /*15a00*/  BRA `(.L_x_14060) ;  /* 0xffffffbc00dc7947 */ /* 0x000fea000383ffff */
.L_x_13946:
        /* <DEDUP_REMOVED lines=8> */
.L_x_14062:
[----:B------:R-:W-:Y:S05]  /*15a90*/  BSYNC B0 ;  /* 0x0000000000007941 */ /* 0x000fea0003800000 */
.L_x_14061:
[----:B------:R-:W-:Y:S05]  /*15aa0*/  BRA `(.L_x_14063) ;  /* 0xffffffc000ac7947 */ /* 0x000fea000383ffff */
.L_x_13949:
[----:B0-----:R0:W1:Y:S02]  /*15ab0*/  SYNCS.PHASECHK.TRANS64.TRYWAIT P0, [R7+URZ+0x32420], R0 ;  /* 0x03242000070075a7 */ /* 0x001064000800017f */
[----:B-1----:R-:W-:Y:S05]  /*15ac0*/  @!P0 NANOSLEEP.SYNCS 0x989680 ;  /* 0x009896800000895d */ /* 0x002fea0003900000 */
[----:B------:R-:W1:Y:S02]  /*15ad0*/  @!P0 SYNCS.PHASECHK.TRANS64 P0, [R7+URZ+0x32420], R0 ;  /* 0x03242000070085a7 */ /* 0x000e64000800007f */
[----:B-1----:R-:W-:Y:S05]  /*15ae0*/  @!P0 BRA `(.L_x_13949) ;  /* 0xfffffffc00f08947 */ /* 0x002fea000383ffff */
[----:B------:R-:W-:Y:S05]  /*15af0*/  BRA `(.L_x_14064) ;  /* 0xffffffc000f47947 */ /* 0x000fea000383ffff */
.L_x_13950:
        /* <DEDUP_REMOVED lines=8> */
[----:B0-23-5:R-:W-:Y:S05]  /*15b80*/  WARPSYNC.COLLECTIVE R15, `(.L_x_14066) ;  /* 0x000000000f087348 */ /* 0x02dfea0003c00000 */
[----:B------:R1:W4:Y:S02]  /*15b90*/  SHFL.IDX P6, R14, R13, R12, R11 ;  /* 0x0000000c0d0e7389 */ /* 0x00032400000c000b */
[----:B012345:R-:W-:Y:S01]  /*15ba0*/  ENDCOLLECTIVE ;  /* 0x000000000000791b */ /* 0x03ffe20003800000 */
.L_x_14066:
[----:B------:R-:W-:Y:S05]  /*15bb0*/  BSYNC B0 ;  /* 0x0000000000007941 */ /* 0x000fea0003800000 */
.L_x_14065:
[----:B------:R-:W-:Y:S05]  /*15bc0*/  BRA `(.L_x_14067) ;  /* 0xffffffc000dc7947 */ /* 0x000fea000383ffff */
.L_x_13953:
[----:B------:R-:W-:Y:S01]  /*15bd0*/  BSSY B1, `(.L_x_14068) ;  /* 0x0000006000017945 */ /* 0x000fe20003800000 */
[----:B------:R-:W-:-:S07]  /*15be0*/  IMAD.MOV.U32 R15, RZ, RZ, -0x1 ;  /* 0xffffffffff0f7424 */ /* 0x000fce00078e00ff */
[----:B0-23-5:R-:W-:Y:S05]  /*15bf0*/  WARPSYNC.COLLECTIVE R15, `(.L_x_14069) ;  /* 0x000000000f0c7348 */ /* 0x02dfea0003c00000 */
[----:B------:R-:W-:Y:S02]  /*15c00*/  ELECT P6, UR62, PT ;  /* 0x00000000003e782f */ /* 0x000fe400038c0000 */
[----:B------:R-:W-:Y:S01]  /*15c10*/  MOV R14, UR62 ;  /* 0x0000003e000e7c02 */ /* 0x000fe20008000f00 */
[----:B0-23-5:R-:W-:Y:S10]  /*15c20*/  ENDCOLLECTIVE ;  /* 0x000000000000791b */ /* 0x02dff40003800000 */
.L_x_14069:
[----:B------:R-:W-:Y:S05]  /*15c30*/  BSYNC B1 ;  /* 0x0000000000017941 */ /* 0x000fea0003800000 */
.L_x_14068:
[----:B------:R-:W-:Y:S05]  /*15c40*/  BRA `(.L_x_14070) ;  /* 0xffffffc000d47947 */ /* 0x000fea000383ffff */
.L_x_13955:
[----:B0-----:R0:W1:Y:S02]  /*15c50*/  SYNCS.PHASECHK.TRANS64.TRYWAIT P1, [R5+URZ+0x32440], R0 ;  /* 0x03244000050075a7 */ /* 0x001064000802017f */
[----:B-1----:R-:W-:Y:S05]  /*15c60*/  @!P1 NANOSLEEP.SYNCS 0x989680 ;  /* 0x009896800000995d */ /* 0x002fea0003900000 */
[----:B------:R-:W1:Y:S02]  /*15c70*/  @!P1 SYNCS.PHASECHK.TRANS64 P1, [R5+URZ+0x32440], R0 ;  /* 0x03244000050095a7 */ /* 0x000e64000802007f */
[----:B-1----:R-:W-:Y:S05]  /*15c80*/  @!P1 BRA `(.L_x_13955) ;  /* 0xfffffffc00f09947 */ /* 0x002fea000383ffff */
[----:B------:R-:W-:Y:S05]  /*15c90*/  BRA `(.L_x_14071) ;  /* 0xffffffc000fc7947 */ /* 0x000fea000383ffff */
.L_x_13957:
[----:B-1----:R1:W4:Y:S02]  /*15ca0*/  SYNCS.PHASECHK.TRANS64.TRYWAIT P1, [R3+URZ+0x32440], R2 ;  /* 0x03244002030075a7 */ /* 0x002324000802017f */
[----:B----4-:R-:W-:Y:S05]  /*15cb0*/  @!P1 NANOSLEEP.SYNCS 0x989680 ;  /* 0x009896800000995d */ /* 0x010fea0003900000 */
[----:B------:R-:W4:Y:S02]  /*15cc0*/  @!P1 SYNCS.PHASECHK.TRANS64 P1, [R3+URZ+0x32440], R2 ;  /* 0x03244002030095a7 */ /* 0x000f24000802007f */
[----:B----4-:R-:W-:Y:S05]  /*15cd0*/  @!P1 BRA `(.L_x_13957) ;  /* 0xfffffffc00f09947 */ /* 0x010fea000383ffff */
[----:B------:R-:W-:Y:S05]  /*15ce0*/  BRA `(.L_x_14072) ;  /* 0xffffffc400087947 */ /* 0x000fea000383ffff */
.L_x_13959:
[----:B----4-:R4:W0:Y:S02]  /*15cf0*/  SYNCS.PHASECHK.TRANS64.TRYWAIT P1, [R5+URZ+0x32460], R0 ;  /* 0x03246000050075a7 */ /* 0x010824000802017f */
[----:B0-----:R-:W-:Y:S05]  /*15d00*/  @!P1 NANOSLEEP.SYNCS 0x989680 ;  /* 0x009896800000995d */ /* 0x001fea0003900000 */
[----:B------:R-:W0:Y:S02]  /*15d10*/  @!P1 SYNCS.PHASECHK.TRANS64 P1, [R5+URZ+0x32460], R0 ;  /* 0x03246000050095a7 */ /* 0x000e24000802007f */
[----:B0-----:R-:W-:Y:S05]  /*15d20*/  @!P1 BRA `(.L_x_13959) ;  /* 0xfffffffc00f09947 */ /* 0x001fea000383ffff */
[----:B------:R-:W-:Y:S05]  /*15d30*/  BRA `(.L_x_14073) ;  /* 0xffffffc400047947 */ /* 0x000fea000383ffff */
.L_x_14074:
        /* <DEDUP_REMOVED lines=12> */
.L_x_15682:


//--------------------- .text._ZN7cutlass13device_kernelIN5flash11enable_sm90INS1_16FlashAttnFwdSm90INS1_25CollectiveMainloopFwdSm90ILi2EN4cute5tupleIJNS5_1CILi1EEES8_S8_EEENS6_IJNS7_ILi128EEENS7_ILi96EEENS7_ILi64EEEEEELi256ENS_10bfloat16_tEfNS_4arch4Sm90ELb1ELb0ELb1ELb1ELb1ELb0ELb0ELb1ELb0ELb1ELb0ELb0EEENS1_21CollectiveEpilogueFwdINS6_IJSA_NS7_ILi256EEESB_EEES9_SE_SG_Li256ELb1ELb1ELb0ELb0EEENS1_36VarlenDynamicPersistentTileSchedulerILi128ELi96ELi256ELi128ELb0ELb1ELb1ELb1ELb1ELb1EEEEEEEEEvNT_6ParamsE --------------------------
	.section	.text._ZN7cutlass13device_kernelIN5flash11enable_sm90INS1_16FlashAttnFwdSm90INS1_25CollectiveMainloopFwdSm90ILi2EN4cute5tupleIJNS5_1CILi1EEES8_S8_EEENS6_IJNS7_ILi128EEENS7_ILi96EEENS7_ILi64EEEEEELi256ENS_10bfloat16_tEfNS_4arch4Sm90ELb1ELb0ELb1ELb1ELb1ELb0ELb0ELb1ELb0ELb1ELb0ELb0EEENS1_21CollectiveEpilogueFwdINS6_IJSA_NS7_ILi256EEESB_EEES9_SE_SG_Li256ELb1ELb1ELb0ELb0EEENS1_36VarlenDynamicPersistentTileSchedulerILi128ELi96ELi256ELi128ELb0ELb1ELb1ELb1ELb1ELb1EEEEEEEEEvNT_6ParamsE,"ax",@progbits
	.align	128
.text._ZN7cutlass13device_kernelIN5flash11enable_sm90INS1_16FlashAttnFwdSm90INS1_25CollectiveMainloopFwdSm90ILi2EN4cute5tupleIJNS5_1CILi1EEES8_S8_EEENS6_IJNS7_ILi128EEENS7_ILi96EEENS7_ILi64EEEEEELi256ENS_10bfloat16_tEfNS_4arch4Sm90ELb1ELb0ELb1ELb1ELb1ELb0ELb0ELb1ELb0ELb1ELb0ELb0EEENS1_21CollectiveEpilogueFwdINS6_IJSA_NS7_ILi256EEESB_EEES9_SE_SG_Li256ELb1ELb1ELb0ELb0EEENS1_36VarlenDynamicPersistentTileSchedulerILi128ELi96ELi256ELi128ELb0ELb1ELb1ELb1ELb1ELb1EEEEEEEEEvNT_6ParamsE:
        .type           _ZN7cutlass13device_kernelIN5flash11enable_sm90INS1_16FlashAttnFwdSm90INS1_25CollectiveMainloopFwdSm90ILi2EN4cute5tupleIJNS5_1CILi1EEES8_S8_EEENS6_IJNS7_ILi128EEENS7_ILi96EEENS7_ILi64EEEEEELi256ENS_10bfloat16_tEfNS_4arch4Sm90ELb1ELb0ELb1ELb1ELb1ELb0ELb0ELb1ELb0ELb1ELb0ELb0EEENS1_21CollectiveEpilogueFwdINS6_IJSA_NS7_ILi256EEESB_EEES9_SE_SG_Li256ELb1ELb1ELb0ELb0EEENS1_36VarlenDynamicPersistentTileSchedulerILi128ELi96ELi256ELi128ELb0ELb1ELb1ELb1ELb1ELb1EEEEEEEEEvNT_6ParamsE,@function
        .size           _ZN7cutlass13device_kernelIN5flash11enable_sm90INS1_16FlashAttnFwdSm90INS1_25CollectiveMainloopFwdSm90ILi2EN4cute5tupleIJNS5_1CILi1EEES8_S8_EEENS6_IJNS7_ILi128EEENS7_ILi96EEENS7_ILi64EEEEEELi256ENS_10bfloat16_tEfNS_4arch4Sm90ELb1ELb0ELb1ELb1ELb1ELb0ELb0ELb1ELb0ELb1ELb0ELb0EEENS1_21CollectiveEpilogueFwdINS6_IJSA_NS7_ILi256EEESB_EEES9_SE_SG_Li256ELb1ELb1ELb0ELb0EEENS1_36VarlenDynamicPersistentTileSchedulerILi128ELi96ELi256ELi128ELb0ELb1ELb1ELb1ELb1ELb1EEEEEEEEEvNT_6ParamsE,(.L_x_15683 - _ZN7cutlass13device_kernelIN5flash11enable_sm90INS1_16FlashAttnFwdSm90INS1_25CollectiveMainloopFwdSm90ILi2EN4cute5tupleIJNS5_1CILi1EEES8_S8_EEENS6_IJNS7_ILi128EEENS7_ILi96EEENS7_ILi64EEEEEELi256ENS_10bfloat16_tEfNS_4arch4Sm90ELb1ELb0ELb1ELb1ELb1ELb0ELb0ELb1ELb0ELb1ELb0ELb0EEENS1_21CollectiveEpilogueFwdINS6_IJSA_NS7_ILi256EEESB_EEES9_SE_SG_Li256ELb1ELb1ELb0ELb0EEENS1_36VarlenDynamicPersistentTileSchedulerILi128ELi96ELi256ELi128ELb0ELb1ELb1ELb1ELb1ELb1EEEEEEEEEvNT_6ParamsE)
        .other          _ZN7cutlass13device_kernelIN5flash11enable_sm90INS1_16FlashAttnFwdSm90INS1_25CollectiveMainloopFwdSm90ILi2EN4cute5tupleIJNS5_1CILi1EEES8_S8_EEENS6_IJNS7_ILi128EEENS7_ILi96EEENS7_ILi64EEEEEELi256ENS_10bfloat16_tEfNS_4arch4Sm90ELb1ELb0ELb1ELb1ELb1ELb0ELb0ELb1ELb0ELb1ELb0ELb0EEENS1_21CollectiveEpilogueFwdINS6_IJSA_NS7_ILi256EEESB_EEES9_SE_SG_Li256ELb1ELb1ELb0ELb0EEENS1_36VarlenDynamicPersistentTileSchedulerILi128ELi96ELi256ELi128ELb0ELb1ELb1ELb1ELb1ELb1EEEEEEEEEvNT_6ParamsE,@"STO_CUDA_ENTRY STV_DEFAULT"
_ZN7cutlass13device_kernelIN5flash11enable_sm90INS1_16FlashAttnFwdSm90INS1_25CollectiveMainloopFwdSm90ILi2EN4cute5tupleIJNS5_1CILi1EEES8_S8_EEENS6_IJNS7_ILi128EEENS7_ILi96EEENS7_ILi64EEEEEELi256ENS_10bfloat16_tEfNS_4arch4Sm90ELb1ELb0ELb1ELb1ELb1ELb0ELb0ELb1ELb0ELb1ELb0ELb0EEENS1_21CollectiveEpilogueFwdINS6_IJSA_NS7_ILi256EEESB_EEES9_SE_SG_Li256ELb1ELb1ELb0ELb0EEENS1_36VarlenDynamicPersistentTileSchedulerILi128ELi96ELi256ELi128ELb0ELb1ELb1ELb1ELb1ELb1EEEEEEEEEvNT_6ParamsE:
        /* <DEDUP_REMOVED lines=45> */
.L_x_14075:
        /* <DEDUP_REMOVED lines=22> */
.L_x_14076:
        /* <DEDUP_REMOVED lines=18> */
.L_x_14077:
        /* <DEDUP_REMOVED lines=22> */
.L_x_14078:
        /* <DEDUP_REMOVED lines=23> */
.L_x_14079:
        /* <DEDUP_REMOVED lines=8> */
.L_x_14081:
        /* <DEDUP_REMOVED lines=23> */
[----:B------:R-:W-:Y:S01]  /*0a10*/  R2UR UR7, R7 ;  /* 0x00000000070772ca */ /* 0x000fe200000e0000 */
        /* <DEDUP_REMOVED lines=24> */
[----:B------:R-:W-:-:S02]  /*0ba0*/  LEA.HI R0, R0, R209, RZ, 0x3 ;  /* 0x000000d100007211 */ /* 0x000fc400078f18ff */
[----:B------:R-:W-:Y:S01]  /*0bb0*/  LOP3.LUT R2, R2, 0x1ffffffe, RZ, 0xc0, !PT ;  /* 0x1ffffffe02027812 */ /* 0x000fe200078ec0ff */
[----:B------:R-:W-:Y:S01]  /*0bc0*/  IMAD.IADD R6, R209, 0x1, -R6 ;  /* 0x00000001d1067824 */ /* 0x000fe200078e0a06 */
[----:B------:R-:W-:Y:S02]  /*0bd0*/  LOP3.LUT R11, R11, 0xfffffff8, RZ, 0xc0, !PT ;  /* 0xfffffff80b0b7812 */ /* 0x000fe400078ec0ff */
[----:B------:R-:W-:Y:S02]  /*0be0*/  LEA.HI R8, R8, R201, RZ, 0x5 ;  /* 0x000000c908087211 */ /* 0x000fe400078f28ff */
[----:B------:R-:W-:Y:S01]  /*0bf0*/  LEA.HI R3, R3, R202, RZ, 0x1 ;  /* 0x000000ca03037211 */ /* 0x000fe200078f08ff */
[----:B------:R-:W-:Y:S01]  /*0c00*/  IMAD.IADD R11, R10, 0x1, -R11 ;  /* 0x000000010a0b7824 */ /* 0x000fe200078e0a0b */
[----:B------:R-:W-:Y:S02]  /*0c10*/  LOP3.LUT R4, R0, 0xfffffff8, RZ, 0xc0, !PT ;  /* 0xfffffff800047812 */ /* 0x000fe400078ec0ff */
[----:B------:R-:W-:-:S02]  /*0c20*/  IADD3 R2, R5, -R2, RZ ;  /* 0x8000000205027210 */ /* 0x000fc40007ffe0ff */
[----:B------:R-:W-:Y:S01]  /*0c30*/  SHF.R.S32.HI R8, RZ, 0x5, R8 ;  /* 0x00000005ff087819 */ /* 0x000fe20000011408 */
[----:B------:R-:W-:Y:S01]  /*0c40*/  IMAD.IADD R23, R209, 0x1, -R4 ;  /* 0x00000001d1177824 */ /* 0x000fe200078e0a04 */
[----:B------:R-:W-:Y:S01]  /*0c50*/  LOP3.LUT R3, R3, 0x3fffffe, RZ, 0xc0, !PT ;  /* 0x03fffffe03037812 */ /* 0x000fe200078ec0ff */
[----:B------:R-:W-:Y:S01]  /*0c60*/  IMAD R204, R2, 0x8, R7 ;  /* 0x0000000802cc7824 */ /* 0x000fe200078e0207 */
[----:B------:R-:W-:Y:S01]  /*0c70*/  LEA.HI R5, R6, R6, RZ, 0x1 ;  /* 0x0000000606057211 */ /* 0x000fe200078f08ff */
[----:B------:R-:W-:Y:S01]  /*0c80*/  IMAD R8, R8, 0x10, R11 ;  /* 0x0000001008087824 */ /* 0x000fe200078e020b */
[----:B------:R-:W-:Y:S01]  /*0c90*/  SHF.R.S32.HI R200, RZ, 0x3, R0 ;  /* 0x00000003ffc87819 */ /* 0x000fe20000011400 */
[----:B------:R-:W-:Y:S01]  /*0ca0*/  IMAD.IADD R3, R202, 0x1, -R3 ;  /* 0x00000001ca037824 */ /* 0x000fe200078e0a03 */
[----:B------:R-:W-:Y:S01]  /*0cb0*/  LOP3.LUT R5, R5, 0x1ffffffe, RZ, 0xc0, !PT ;  /* 0x1ffffffe05057812 */ /* 0x000fe200078ec0ff */
[----:B------:R-:W-:Y:S01]  /*0cc0*/  IMAD.SHL.U32 R2, R23, 0x8, RZ ;  /* 0x0000000817027824 */ /* 0x000fe200078e00ff */
[----:B------:R-:W-:Y:S01]  /*0cd0*/  LOP3.LUT R0, R9, 0x7ffffffc, RZ, 0xc0, !PT ;  /* 0x7ffffffc09007812 */ /* 0x000fe200078ec0ff */
[----:B------:R-:W-:Y:S01]  /*0ce0*/  IMAD R203, R3, 0x40, R8 ;  /* 0x0000004003cb7824 */ /* 0x000fe200078e0208 */
[----:B------:R-:W-:Y:S01]  /*0cf0*/  IADD3 R16, R6, -R5, RZ ;  /* 0x8000000506107210 */ /* 0x000fe20007ffe0ff */
[C---:B------:R-:W-:Y:S01]  /*0d00*/  VIADD R19, R2.reuse, 0x40 ;  /* 0x0000004002137836 */ /* 0x040fe20000000000 */
[----:B------:R-:W-:Y:S01]  /*0d10*/  SHF.R.S32.HI R208, RZ, 0x1f, R2 ;  /* 0x0000001fffd07819 */ /* 0x000fe20000011402 */
[----:B------:R-:W-:Y:S01]  /*0d20*/  VIADD R18, R2, 0x80 ;  /* 0x0000008002127836 */ /* 0x000fe20000000000 */
[----:B------:R-:W-:Y:S01]  /*0d30*/  LEA R16, R16, R203, 0x3 ;  /* 0x000000cb10107211 */ /* 0x000fe200078e18ff */
[----:B------:R-:W-:Y:S01]  /*0d40*/  VIADD R22, R2, 0xc0 ;  /* 0x000000c002167836 */ /* 0x000fe20000000000 */
[----:B------:R-:W-:Y:S01]  /*0d50*/  SHF.R.S32.HI R207, RZ, 0x1f, R19 ;  /* 0x0000001fffcf7819 */ /* 0x000fe20000011413 */
[----:B------:R-:W-:Y:S01]  /*0d60*/  IMAD.IADD R17, R201, 0x1, -R0 ;  /* 0x00000001c9117824 */ /* 0x000fe200078e0a00 */
[----:B------:R-:W-:-:S02]  /*0d70*/  SHF.R.S32.HI R206, RZ, 0x1f, R18 ;  /* 0x0000001fffce7819 */ /* 0x000fc40000011412 */
[----:B------:R-:W-:-:S07]  /*0d80*/  SHF.R.S32.HI R205, RZ, 0x1f, R22 ;  /* 0x0000001fffcd7819 */ /* 0x000fce0000011416 */
.L_x_14141:
[----:B------:R-:W-:Y:S01]  /*0d90*/  ULDC.64 UR8, c[0x0][0xc88] ;  /* 0x0003220000087ab9 */ /* 0x000fe20000000a00 */
[----:B------:R-:W-:Y:S01]  /*0da0*/  ULDC.64 UR10, c[0x0][0xa18] ;  /* 0x00028600000a7ab9 */ /* 0x000fe20000000a00 */
[----:B------:R-:W-:Y:S02]  /*0db0*/  UIMAD.WIDE UR8, UR7, 0x4, UR8 ;  /* 0x00000004070878a5 */ /* 0x000fe4000f8e0208 */
[----:B------:R-:W-:Y:S01]  /*0dc0*/  UISETP.NE.U32.AND UP1, UPT, UR10, URZ, UPT ;  /* 0x0000003f0a00728c */ /* 0x000fe2000bf25070 */
[----:B------:R-:W-:Y:S01]  /*0dd0*/  ULDC UR4, c[0x0][0x424] ;  /* 0x0001090000047ab9 */ /* 0x000fe20000000800 */
[----:B------:R-:W-:Y:S02]  /*0de0*/  ULDC UR7, c[0x0][0x2f0] ;  /* 0x0000bc0000077ab9 */ /* 0x000fe40000000800 */
[----:B01----:R-:W-:Y:S02]  /*0df0*/  IMAD.U32 R4, RZ, RZ, UR8 ;  /* 0x00000008ff047e24 */ /* 0x003fe4000f8e00ff */
[----:B--2---:R-:W-:Y:S01]  /*0e00*/  IMAD.U32 R5, RZ, RZ, UR9 ;  /* 0x00000009ff057e24 */ /* 0x004fe2000f8e00ff */
        /* <DEDUP_REMOVED lines=18> */
[----:B------:R-:W2:Y:S04]  /*0f30*/  @P0 LDG.E R4, desc[UR48][R4.64] ;  /* 0x0000003004040981 */ /* 0x000ea8000c1e1900 */
[----:B---3--:R-:W3:Y:S01]  /*0f40*/  @P2 LDG.E R6, desc[UR48][R6.64] ;  /* 0x0000003006062981 */ /* 0x008ee2000c1e1900 */
        /* <DEDUP_REMOVED lines=11> */
[----:B----4-:R-:W-:-:S14]  /*1000*/  @P2 BRA `(.L_x_14082) ;  /* 0x0000000000382947 */ /* 0x010fdc0003800000 */
[----:B------:R-:W-:Y:S01]  /*1010*/  ULDC.64 UR6, c[0x0][0xa00] ;  /* 0x0002800000067ab9 */ /* 0x000fe20000000a00 */
[----:B------:R-:W-:Y:S01]  /*1020*/  ULDC UR42, c[0x0][0x288] ;  /* 0x0000a200002a7ab9 */ /* 0x000fe20000000800 */
[----:B------:R-:W-:-:S04]  /*1030*/  ISETP.NE.U32.AND P0, PT, RZ, UR6, PT ;  /* 0x00000006ff007c0c */ /* 0x000fc8000bf05070 */
[----:B------:R-:W-:-:S13]  /*1040*/  ISETP.NE.AND.EX P0, PT, RZ, UR7, PT, P0 ;  /* 0x00000007ff007c0c */ /* 0x000fda000bf05300 */
[----:B------:R-:W-:Y:S05]  /*1050*/  @!P0 BRA `(.L_x_14082) ;  /* 0x0000000000248947 */ /* 0x000fea0003800000 */
[----:B------:R-:W-:Y:S02]  /*1060*/  ULDC.64 UR6, c[0x0][0xa00] ;  /* 0x0002800000067ab9 */ /* 0x000fe40000000a00 */
[----:B------:R-:W-:-:S06]  /*1070*/  UIMAD.WIDE UR6, UR40, 0x4, UR6 ;  /* 0x00000004280678a5 */ /* 0x000fcc000f8e0206 */
[----:B------:R-:W-:Y:S01]  /*1080*/  MOV R4, UR6 ;  /* 0x0000000600047c02 */ /* 0x000fe20008000f00 */
[----:B------:R-:W-:-:S05]  /*1090*/  IMAD.U32 R5, RZ, RZ, UR7 ;  /* 0x00000007ff057e24 */ /* 0x000fca000f8e00ff */
[----:B------:R-:W2:Y:S04]  /*10a0*/  LDG.E R3, desc[UR48][R4.64] ;  /* 0x0000003004037981 */ /* 0x000ea8000c1e1900 */
[----:B------:R-:W3:Y:S01]  /*10b0*/  LDG.E R0, desc[UR48][R4.64+0x4] ;  /* 0x0000043004007981 */ /* 0x000ee2000c1e1900 */
[----:B--2---:R-:W-:Y:S02]  /*10c0*/  R2UR UR42, R3 ;  /* 0x00000000032a72ca */ /* 0x004fe400000e0000 */
[----:B---3--:R-:W-:-:S13]  /*10d0*/  R2UR UR6, R0 ;  /* 0x00000000000672ca */ /* 0x008fda00000e0000 */
[----:B------:R-:W-:-:S12]  /*10e0*/  UIADD3 UR42, -UR42, UR6, URZ ;  /* 0x000000062a2a7290 */ /* 0x000fd8000fffe13f */
.L_x_14082:
[----:B------:R-:W-:Y:S05]  /*10f0*/  @!P1 BRA `(.L_x_14083) ;  /* 0x00000000001c9947 */ /* 0x000fea0003800000 */
[----:B------:R-:W-:-:S04]  /*1100*/  ULEA UR4, UP0, UR40, UR8, 0x2 ;  /* 0x0000000828047291 */ /* 0x000fc8000f80103f */
[----:B------:R-:W-:Y:S02]  /*1110*/  ULEA.HI.X UR6, UR40, UR9, UR41, 0x2, UP0 ;  /* 0x0000000928067291 */ /* 0x000fe400080f1429 */
[----:B------:R-:W-:-:S04]  /*1120*/  IMAD.U32 R4, RZ, RZ, UR4 ;  /* 0x00000004ff047e24 */ /* 0x000fc8000f8e00ff */
[----:B------:R-:W-:-:S05]  /*1130*/  IMAD.U32 R5, RZ, RZ, UR6 ;  /* 0x00000006ff057e24 */ /* 0x000fca000f8e00ff */
[----:B------:R-:W2:Y:S02]  /*1140*/  LDG.E R4, desc[UR48][R4.64] ;  /* 0x0000003004047981 */ /* 0x000ea4000c1e1900 */
[----:B--2---:R-:W-:Y:S01]  /*1150*/  R2UR UR4, R4 ;  /* 0x00000000040472ca */ /* 0x004fe200000e0000 */
[----:B------:R-:W-:-:S14]  /*1160*/  BRA `(.L_x_14084) ;  /* 0x0000000000347947 */ /* 0x000fdc0003800000 */
.L_x_14083:
        /* <DEDUP_REMOVED lines=13> */
.L_x_14084:
[----:B------:R-:W-:Y:S01]  /*1240*/  UIADD3 UR44, -UR44, UR4, URZ ;  /* 0x000000042c2c7290 */ /* 0x000fe2000fffe13f */
[----:B------:R-:W-:Y:S01]  /*1250*/  PLOP3.LUT P0, PT, PT, PT, PT, 0x80, 0x0 ;  /* 0x000000000000781c */ /* 0x000fe20003f0f070 */
[----:B------:R-:W-:Y:S01]  /*1260*/  USHF.L.U32 UR45, UR5, 0x7, URZ ;  /* 0x00000007052d7899 */ /* 0x000fe2000800063f */
[----:B------:R-:W-:Y:S01]  /*1270*/  IMAD.MOV.U32 R3, RZ, RZ, RZ ;  /* 0x000000ffff037224 */ /* 0x000fe200078e00ff */
[----:B------:R-:W-:Y:S01]  /*1280*/  ULDC UR4, c[0x0][0x448] ;  /* 0x0001120000047ab9 */ /* 0x000fe20000000800 */
[----:B------:R-:W-:Y:S01]  /*1290*/  UIADD3 UR7, UR44, 0x60, -UR42 ;  /* 0x000000602c077890 */ /* 0x000fe2000fffe82a */
[----:B------:R-:W-:Y:S01]  /*12a0*/  CS2R R8, SRZ ;  /* 0x0000000000087805 */ /* 0x000fe2000001ff00 */
[----:B------:R-:W-:Y:S01]  /*12b0*/  UISETP.NE.AND UP0, UPT, UR4, 0x1, UPT ;  /* 0x000000010400788c */ /* 0x000fe2000bf05270 */
[----:B------:R-:W-:Y:S01]  /*12c0*/  MOV R0, RZ ;  /* 0x000000ff00007202 */ /* 0x000fe20000000f00 */
[----:B------:R-:W-:Y:S01]  /*12d0*/  UIADD3 UR6, UR45, 0x7f, URZ ;  /* 0x0000007f2d067890 */ /* 0x000fe2000fffe03f */
[----:B------:R-:W-:Y:S01]  /*12e0*/  IMAD.MOV.U32 R150, RZ, RZ, RZ ;  /* 0x000000ffff967224 */ /* 0x000fe200078e00ff */
[----:B------:R-:W-:Y:S01]  /*12f0*/  UP2UR UR47, UPR, URZ, 0x1 ;  /* 0x000000013f2f7883 */ /* 0x000fe20008000000 */
[----:B------:R-:W-:-:S02]  /*1300*/  CS2R R148, SRZ ;  /* 0x0000000000947805 */ /* 0x000fc4000001ff00 */
[----:B------:R-:W-:Y:S02]  /*1310*/  CS2R R146, SRZ ;  /* 0x0000000000927805 */ /* 0x000fe4000001ff00 */
[----:B------:R-:W-:Y:S02]  /*1320*/  CS2R R144, SRZ ;  /* 0x0000000000907805 */ /* 0x000fe4000001ff00 */
[----:B------:R-:W-:Y:S02]  /*1330*/  CS2R R142, SRZ ;  /* 0x00000000008e7805 */ /* 0x000fe4000001ff00 */
[----:B------:R-:W-:Y:S02]  /*1340*/  CS2R R140, SRZ ;  /* 0x00000000008c7805 */ /* 0x000fe4000001ff00 */
[----:B------:R-:W-:Y:S01]  /*1350*/  CS2R R138, SRZ ;  /* 0x00000000008a7805 */ /* 0x000fe2000001ff00 */
[----:B------:R-:W-:Y:S01]  /*1360*/  @UP0 ULDC UR4, c[0x0][0x44c] ;  /* 0x0001130000040ab9 */ /* 0x000fe20000000800 */
[----:B------:R-:W-:Y:S01]  /*1370*/  @UP0 ULDC UR8, c[0x0][0x450] ;  /* 0x0001140000080ab9 */ /* 0x000fe20000000800 */
[----:B------:R-:W-:Y:S01]  /*1380*/  UIMAD.WIDE.U32 UR4, UR6, UR4, URZ ;  /* 0x00000004060472a5 */ /* 0x000fe2000f8e003f */
[----:B------:R-:W-:Y:S01]  /*1390*/  CS2R R136, SRZ ;  /* 0x0000000000887805 */ /* 0x000fe2000001ff00 */
[----:B------:R-:W-:Y:S01]  /*13a0*/  UIADD3 UR4, UR44, 0x5f, URZ ;  /* 0x0000005f2c047890 */ /* 0x000fe2000fffe03f */
[----:B------:R-:W-:Y:S01]  /*13b0*/  CS2R R134, SRZ ;  /* 0x0000000000867805 */ /* 0x000fe2000001ff00 */
[----:B------:R-:W-:Y:S01]  /*13c0*/  @UP0 USHF.R.U32.HI UR6, URZ, UR8, UR5 ;  /* 0x000000083f060299 */ /* 0x000fe20008011605 */
[----:B------:R-:W-:Y:S01]  /*13d0*/  CS2R R132, SRZ ;  /* 0x0000000000847805 */ /* 0x000fe2000001ff00 */
[----:B------:R-:W-:Y:S01]  /*13e0*/  UIMAD.WIDE UR4, UR4, 0x2aaaaaab, URZ ;  /* 0x2aaaaaab040478a5 */ /* 0x000fe2000f8e023f */
[----:B------:R-:W-:Y:S01]  /*13f0*/  CS2R R130, SRZ ;  /* 0x0000000000827805 */ /* 0x000fe2000001ff00 */
[----:B------:R-:W-:Y:S01]  /*1400*/  UIADD3 UR6, UR7, UR6, URZ ;  /* 0x0000000607067290 */ /* 0x000fe2000fffe03f */
[----:B------:R-:W-:Y:S01]  /*1410*/  CS2R R128, SRZ ;  /* 0x0000000000807805 */ /* 0x000fe2000001ff00 */
[----:B------:R-:W-:Y:S01]  /*1420*/  USHF.R.U32.HI UR4, URZ, 0x1f, UR5 ;  /* 0x0000001f3f047899 */ /* 0x000fe20008011605 */
[----:B------:R-:W-:Y:S01]  /*1430*/  CS2R R126, SRZ ;  /* 0x00000000007e7805 */ /* 0x000fe2000001ff00 */
[----:B------:R-:W-:Y:S01]  /*1440*/  UIMAD.WIDE UR6, UR6, 0x2aaaaaab, URZ ;  /* 0x2aaaaaab060678a5 */ /* 0x000fe2000f8e023f */
[----:B------:R-:W-:Y:S01]  /*1450*/  CS2R R124, SRZ ;  /* 0x00000000007c7805 */ /* 0x000fe2000001ff00 */
[----:B------:R-:W-:Y:S01]  /*1460*/  ULEA.HI.SX32 UR4, UR5, UR4, 0x1c ;  /* 0x0000000405047291 */ /* 0x000fe2000f8fe23f */
[----:B------:R-:W-:Y:S01]  /*1470*/  CS2R R122, SRZ ;  /* 0x00000000007a7805 */ /* 0x000fe2000001ff00 */
[----:B------:R-:W-:Y:S01]  /*1480*/  USHF.R.U32.HI UR6, URZ, 0x1f, UR7 ;  /* 0x0000001f3f067899 */ /* 0x000fe20008011607 */
[----:B------:R-:W-:-:S02]  /*1490*/  CS2R R120, SRZ ;  /* 0x0000000000787805 */ /* 0x000fc4000001ff00 */
[----:B------:R-:W-:Y:S02]  /*14a0*/  CS2R R118, SRZ ;  /* 0x0000000000767805 */ /* 0x000fe4000001ff00 */
[----:B------:R-:W-:Y:S01]  /*14b0*/  CS2R R116, SRZ ;  /* 0x0000000000747805 */ /* 0x000fe2000001ff00 */
[----:B------:R-:W-:Y:S01]  /*14c0*/  ULEA.HI.SX32 UR6, UR7, UR6, 0x1c ;  /* 0x0000000607067291 */ /* 0x000fe2000f8fe23f */
        /* <DEDUP_REMOVED lines=8> */
[----:B------:R-:W-:Y:S01]  /*1550*/  IMAD.MOV.U32 R170, RZ, RZ, RZ ;  /* 0x000000ffffaa7224 */ /* 0x000fe200078e00ff */
[----:B------:R-:W-:Y:S02]  /*1560*/  CS2R R168, SRZ ;  /* 0x0000000000a87805 */ /* 0x000fe4000001ff00 */
[----:B------:R-:W-:Y:S01]  /*1570*/  CS2R R100, SRZ ;  /* 0x0000000000647805 */ /* 0x000fe2000001ff00 */
[----:B------:R-:W-:Y:S01]  /*1580*/  UISETP.GE.AND UP0, UPT, UR50, 0x1, UPT ;  /* 0x000000013200788c */ /* 0x000fe2000bf06270 */
[----:B------:R-:W-:Y:S02]  /*1590*/  CS2R R166, SRZ ;  /* 0x0000000000a67805 */ /* 0x000fe4000001ff00 */
[----:B------:R-:W-:-:S02]  /*15a0*/  CS2R R96, SRZ ;  /* 0x0000000000607805 */ /* 0x000fc4000001ff00 */
[----:B------:R-:W-:Y:S02]  /*15b0*/  CS2R R86, SRZ ;  /* 0x0000000000567805 */ /* 0x000fe4000001ff00 */
[----:B------:R-:W-:Y:S02]  /*15c0*/  CS2R R92, SRZ ;  /* 0x00000000005c7805 */ /* 0x000fe4000001ff00 */
[----:B------:R-:W-:Y:S02]  /*15d0*/  CS2R R90, SRZ ;  /* 0x00000000005a7805 */ /* 0x000fe4000001ff00 */
[----:B------:R-:W-:Y:S02]  /*15e0*/  PLOP3.LUT P1, PT, PT, PT, UP0, 0x80, 0x0 ;  /* 0x000000000000781c */ /* 0x000fe40003f2f008 */
        /* <DEDUP_REMOVED lines=64> */
.L_x_14086:
        /* <DEDUP_REMOVED lines=10> */
.L_x_14226:
[----:B0-----:R-:W-:Y:S01]  /*1a90*/  MOV R0, UR46 ;  /* 0x0000002e00007c02 */ /* 0x001fe20008000f00 */
[----:B------:R-:W-:Y:S05]  /*1aa0*/  WARPSYNC.ALL ;  /* 0x0000000000007948 */ /* 0x000fea0003800000 */
[----:B------:R0:W-:Y:S01]  /*1ab0*/  BAR.SYNC.DEFER_BLOCKING R7, 0x100 ;  /* 0x000400070000751d */ /* 0x0001e20000010000 */
[----:B------:R-:W-:-:S13]  /*1ac0*/  ISETP.NE.AND P0, PT, R0, 0x3, PT ;  /* 0x000000030000780c */ /* 0x000fda0003f05270 */
[----:B0-----:R-:W-:Y:S05]  /*1ad0*/  @!P0 BRA `(.L_x_14088) ;  /* 0x0000000000048947 */ /* 0x001fea0003800000 */
[----:B------:R-:W-:Y:S01]  /*1ae0*/  BPT.TRAP 0x1 ;  /* 0x000000040000795c */ /* 0x000fe20000300000 */
.L_x_14088:
[----:B------:R-:W-:Y:S01]  /*1af0*/  ULEA UR22, UR38, UR51, 0x3 ;  /* 0x0000003326167291 */ /* 0x000fe2000f8e183f */
[----:B------:R-:W-:-:S05]  /*1b00*/  IMAD.U32 R8, RZ, RZ, UR37 ;  /* 0x00000025ff087e24 */ /* 0x000fca000f8e00ff */
[----:B------:R-:W-:-:S04]  /*1b10*/  SHF.L.U32 R8, R8, 0x1f, RZ ;  /* 0x0000001f08087819 */ /* 0x000fc800000006ff */
[----:B------:R0:W1:Y:S01]  /*1b20*/  SYNCS.PHASECHK.TRANS64.TRYWAIT P1, [UR22+0x22830], R8 ;  /* 0x02283008ff0075a7 */ /* 0x0000620008020156 */
[----:B------:R-:W-:Y:S05]  /*1b30*/  @!P0 BRA `(.L_x_14089) ;  /* 0x0000000000048947 */ /* 0x000fea0003800000 */
[----:B------:R-:W-:Y:S01]  /*1b40*/  BPT.TRAP 0x1 ;  /* 0x000000040000795c */ /* 0x000fe20000300000 */
.L_x_14089:
[----:B-1----:R-:W-:Y:S05]  /*1b50*/  @P1 BRA `(.L_x_14090) ;  /* 0x0000000000081947 */ /* 0x002fea0003800000 */
[----:B------:R-:W1:Y:S02]  /*1b60*/  SYNCS.PHASECHK.TRANS64.TRYWAIT P1, [UR22+0x22830], R8 ;  /* 0x02283008ff0075a7 */ /* 0x000e640008020156 */
[----:B-1----:R-:W-:Y:S05]  /*1b70*/  @!P1 BRA `(.L_x_14091) ;  /* 0x0000010000309947 */ /* 0x002fea0003800000 */
.L_x_14090:
[----:B------:R-:W-:Y:S01]  /*1b80*/  UIADD3 UR4, UR51, 0x1c400, URZ ;  /* 0x0001c40033047890 */ /* 0x000fe2000fffe03f */
[----:B------:R-:W-:Y:S01]  /*1b90*/  WARPGROUP.ARRIVE ;  /* 0x00000000000079c5 */ /* 0x000fe20000000000 */
[----:B------:R-:W-:-:S05]  /*1ba0*/  ULOP3.LUT UR16, UR53, 0x10000, URZ, 0xfc, !UPT ;  /* 0x0001000035107892 */ /* 0x000fca000f8efc3f */
[----:B------:R-:W2:Y:S01]  /*1bb0*/  S2R R0, SR_TID.X ;  /* 0x0000000000007919 */ /* 0x000ea20000002100 */
[----:B------:R-:W-:Y:S01]  /*1bc0*/  USHF.R.U32.HI UR4, URZ, 0x4, UR4 ;  /* 0x000000043f047899 */ /* 0x000fe20008011604 */
[----:B------:R-:W-:Y:S01]  /*1bd0*/  UMOV UR17, 0x40000040 ;  /* 0x4000004000117882 */ /* 0x000fe20000000000 */
[----:B------:R-:W-:Y:S02]  /*1be0*/  UMOV UR19, 0x40000040 ;  /* 0x4000004000137882 */ /* 0x000fe40000000000 */
[----:B------:R-:W-:Y:S01]  /*1bf0*/  ULOP3.LUT UR4, UR4, 0x3fff, URZ, 0xc0, !UPT ;  /* 0x00003fff04047892 */ /* 0x000fe2000f8ec03f */
[----:B------:R-:W-:Y:S01]  /*1c00*/  UMOV UR5, 0x40000040 ;  /* 0x4000004000057882 */ /* 0x000fe20000000000 */
[----:B------:R-:W-:Y:S02]  /*1c10*/  UMOV UR7, 0x40000040 ;  /* 0x4000004000077882 */ /* 0x000fe40000000000 */
[----:B------:R-:W-:Y:S02]  /*1c20*/  ULOP3.LUT UR20, UR4, 0x10000, URZ, 0xfc, !UPT ;  /* 0x0001000004147892 */ /* 0x000fe4000f8efc3f */
[----:B------:R-:W-:-:S02]  /*1c30*/  UIADD3 UR4, UR16, 0x2, URZ ;  /* 0x0000000210047890 */ /* 0x000fc4000fffe03f */
[----:B------:R-:W-:Y:S02]  /*1c40*/  UIMAD UR18, UR38, 0x300, UR20 ;  /* 0x00000300261278a4 */ /* 0x000fe4000f8e0214 */
[----:B------:R-:W-:Y:S02]  /*1c50*/  UIADD3 UR8, UR16, 0x4, URZ ;  /* 0x0000000410087890 */ /* 0x000fe4000fffe03f */
[----:B------:R-:W-:Y:S02]  /*1c60*/  UIADD3 UR6, UR18, 0x2, URZ ;  /* 0x0000000212067890 */ /* 0x000fe4000fffe03f */
[----:B------:R-:W-:Y:S01]  /*1c70*/  UIADD3 UR10, UR18, 0x4, URZ ;  /* 0x00000004120a7890 */ /* 0x000fe2000fffe03f */
[----:B------:R-:W-:Y:S02]  /*1c80*/  UMOV UR9, 0x40000040 ;  /* 0x4000004000097882 */ /* 0x000fe40000000000 */
[----:B------:R-:W-:Y:S01]  /*1c90*/  HGMMA.64x96x16.F32.BF16 R24, gdesc[UR16], RZ, !UPT, gsb0 ;  /* 0x01600000101879f0 */ /* 0x000fe2000c0018ff */
[----:B------:R-:W-:Y:S01]  /*1ca0*/  UMOV UR11, 0x40000040 ;  /* 0x40000040000b7882 */ /* 0x000fe20000000000 */
[----:B------:R-:W-:-:S02]  /*1cb0*/  UIADD3 UR12, UR16, 0x6, URZ ;  /* 0x00000006100c7890 */ /* 0x000fc4000fffe03f */
        /* <DEDUP_REMOVED lines=18> */
.L_x_14092:
        /* <DEDUP_REMOVED lines=9> */
[----:B------:R-:W3:Y:S01]  /*1e70*/  MUFU.TANH R20, R26 ;  /* 0x0000001a00147308 */ /* 0x000ee20000002400 */
[----:B------:R-:W-:Y:S01]  /*1e80*/  FMUL.FTZ R31, R31, UR7 ;  /* 0x000000071f1f7c20 */ /* 0x000fe20008410000 */
[----:B------:R-:W-:Y:S01]  /*1e90*/  @UP0 ULDC UR6, c[0x0][0x44c] ;  /* 0x0001130000060ab9 */ /* 0x000fe20000000800 */
[----:B------:R-:W-:Y:S01]  /*1ea0*/  FMUL.FTZ R34, R34, UR7 ;  /* 0x0000000722227c20 */ /* 0x000fe20008410000 */
[----:B------:R-:W-:Y:S01]  /*1eb0*/  FMUL.FTZ R35, R35, UR7 ;  /* 0x0000000723237c20 */ /* 0x000fe20008410000 */
[----:B------:R-:W-:Y:S01]  /*1ec0*/  FMUL.FTZ R25, R25, UR7 ;  /* 0x0000000719197c20 */ /* 0x000fe20008410000 */
[----:B------:R-:W-:Y:S01]  /*1ed0*/  FMUL.FTZ R38, R38, UR7 ;  /* 0x0000000726267c20 */ /* 0x000fe20008410000 */
[----:B------:R-:W-:Y:S01]  /*1ee0*/  FMUL.FTZ R39, R39, UR7 ;  /* 0x0000000727277c20 */ /* 0x000fe20008410000 */
[----:B------:R-:W4:Y:S01]  /*1ef0*/  MUFU.TANH R27, R27 ;  /* 0x0000001b001b7308 */ /* 0x000f220000002400 */
[----:B------:R-:W-:Y:S01]  /*1f00*/  FMUL.FTZ R28, R28, UR7 ;  /* 0x000000071c1c7c20 */ /* 0x000fe20008410000 */
[----:B-1----:R-:W-:Y:S01]  /*1f10*/  @P1 IMAD.HI.U32 R3, R4, UR6, RZ ;  /* 0x0000000604031c27 */ /* 0x002fe2000f8e00ff */
[----:B------:R-:W-:-:S03]  /*1f20*/  @UP0 ULDC UR6, c[0x0][0x450] ;  /* 0x0001140000060ab9 */ /* 0x000fc60000000800 */
[----:B------:R-:W-:Y:S01]  /*1f30*/  FMUL.FTZ R42, R42, UR7 ;  /* 0x000000072a2a7c20 */ /* 0x000fe20008410000 */
[----:B------:R-:W-:Y:S01]  /*1f40*/  FMUL.FTZ R43, R43, UR7 ;  /* 0x000000072b2b7c20 */ /* 0x000fe20008410000 */
[----:B------:R-:W-:Y:S01]  /*1f50*/  FMUL.FTZ R32, R32, UR7 ;  /* 0x0000000720207c20 */ /* 0x000fe20008410000 */
[----:B------:R-:W-:Y:S01]  /*1f60*/  @P2 SHF.R.U32.HI R4, RZ, UR6, R3 ;  /* 0x00000006ff042c19 */ /* 0x000fe20008011603 */
[----:B------:R-:W-:Y:S01]  /*1f70*/  UIMAD UR6, UR50, -0x60, UR44 ;  /* 0xffffffa0320678a4 */ /* 0x000fe2000f8e022c */
[----:B------:R-:W1:Y:S01]  /*1f80*/  MUFU.TANH R30, R30 ;  /* 0x0000001e001e7308 */ /* 0x000e620000002400 */
[----:B------:R-:W-:Y:S01]  /*1f90*/  FMUL.FTZ R40, R40, UR7 ;  /* 0x0000000728287c20 */ /* 0x000fe20008410000 */
[----:B------:R-:W-:Y:S01]  /*1fa0*/  FMUL.FTZ R46, R46, UR7 ;  /* 0x000000072e2e7c20 */ /* 0x000fe20008410000 */
[----:B------:R-:W5:Y:S01]  /*1fb0*/  SHFL.IDX PT, R3, R4, 0x1, 0x1c1f ;  /* 0x003c1f0004037f89 */ /* 0x000f6200000e0000 */
[----:B------:R-:W-:Y:S01]  /*1fc0*/  UIADD3 UR6, UR6, 0x60, URZ ;  /* 0x0000006006067890 */ /* 0x000fe2000fffe03f */
[----:B------:R-:W-:Y:S01]  /*1fd0*/  FMUL.FTZ R41, R41, UR7 ;  /* 0x0000000729297c20 */ /* 0x000fe20008410000 */
[----:B------:R-:W-:Y:S01]  /*1fe0*/  FMUL.FTZ R36, R36, UR7 ;  /* 0x0000000724247c20 */ /* 0x000fe20008410000 */
[----:B------:R-:W-:Y:S01]  /*1ff0*/  FMUL.FTZ R47, R47, UR7 ;  /* 0x000000072f2f7c20 */ /* 0x000fe20008410000 */
[----:B------:R-:W-:Y:S01]  /*2000*/  MUFU.TANH R31, R31 ;  /* 0x0000001f001f7308 */ /* 0x000fe20000002400 */
[----:B------:R-:W-:Y:S01]  /*2010*/  FMUL.FTZ R50, R50, UR7 ;  /* 0x0000000732327c20 */ /* 0x000fe20008410000 */
[----:B------:R-:W-:-:S02]  /*2020*/  IMAD.U32 R6, RZ, RZ, UR6 ;  /* 0x00000006ff067e24 */ /* 0x000fc4000f8e00ff */
[----:B------:R-:W-:Y:S01]  /*2030*/  FMUL.FTZ R51, R51, UR7 ;  /* 0x0000000733337c20 */ /* 0x000fe20008410000 */
[----:B------:R-:W-:Y:S01]  /*2040*/  FMUL.FTZ R54, R54, UR7 ;  /* 0x0000000736367c20 */ /* 0x000fe20008410000 */
[----:B------:R-:W-:Y:S01]  /*2050*/  FMUL.FTZ R55, R55, UR7 ;  /* 0x0000000737377c20 */ /* 0x000fe20008410000 */
[----:B------:R-:W-:Y:S02]  /*2060*/  IMAD R5, R17, -0x2, R6 ;  /* 0xfffffffe11057824 */ /* 0x000fe400078e0206 */
[----:B------:R-:W-:Y:S01]  /*2070*/  FMUL.FTZ R58, R58, UR7 ;  /* 0x000000073a3a7c20 */ /* 0x000fe20008410000 */
[----:B------:R-:W-:Y:S01]  /*2080*/  IMAD.U32 R6, RZ, RZ, UR42 ;  /* 0x0000002aff067e24 */ /* 0x000fe2000f8e00ff */
[----:B------:R-:W0:Y:S01]  /*2090*/  MUFU.TANH R34, R34 ;  /* 0x0000002200227308 */ /* 0x000e220000002400 */
[----:B------:R-:W-:Y:S01]  /*20a0*/  FMUL.FTZ R59, R59, UR7 ;  /* 0x000000073b3b7c20 */ /* 0x000fe20008410000 */
[----:B------:R-:W-:Y:S01]  /*20b0*/  FMUL.FTZ R62, R62, UR7 ;  /* 0x000000073e3e7c20 */ /* 0x000fe20008410000 */
[----:B------:R-:W-:Y:S01]  /*20c0*/  FMUL.FTZ R63, R63, UR7 ;  /* 0x000000073f3f7c20 */ /* 0x000fe20008410000 */
[--C-:B------:R-:W-:Y:S01]  /*20d0*/  IADD3 R6, -R6, 0x1, R5.reuse ;  /* 0x0000000106067810 */ /* 0x100fe20007ffe105 */
[----:B------:R-:W-:Y:S01]  /*20e0*/  FMUL.FTZ R66, R66, UR7 ;  /* 0x0000000742427c20 */ /* 0x000fe20008410000 */
[----:B------:R-:W-:Y:S01]  /*20f0*/  FMUL.FTZ R67, R67, UR7 ;  /* 0x0000000743437c20 */ /* 0x000fe20008410000 */
[----:B------:R-:W-:Y:S01]  /*2100*/  FMUL.FTZ R70, R70, UR7 ;  /* 0x0000000746467c20 */ /* 0x000fe20008410000 */
[----:B------:R4:W-:Y:S01]  /*2110*/  MUFU.TANH R11, R25 ;  /* 0x00000019000b7308 */ /* 0x0009e20000002400 */
[----:B------:R-:W-:Y:S01]  /*2120*/  FMUL.FTZ R71, R71, UR7 ;  /* 0x0000000747477c20 */ /* 0x000fe20008410000 */
[-CC-:B-----5:R-:W-:Y:S01]  /*2130*/  VIADDMNMX R3, R3, R6.reuse, R5.reuse, PT ;  /* 0x0000000603037246 */ /* 0x1a0fe20003800105 */
[----:B------:R-:W5:Y:S01]  /*2140*/  SHFL.IDX PT, R4, R4, RZ, 0x1c1f ;  /* 0x001c1fff04047589 */ /* 0x000f6200000e0000 */
[----:B------:R-:W-:Y:S01]  /*2150*/  FMUL.FTZ R24, R24, UR7 ;  /* 0x0000000718187c20 */ /* 0x000fe20008410000 */
[----:B------:R-:W-:Y:S01]  /*2160*/  FMUL.FTZ R29, R29, UR7 ;  /* 0x000000071d1d7c20 */ /* 0x000fe20008410000 */
[----:B------:R-:W-:Y:S01]  /*2170*/  ISETP.GT.AND P1, PT, R3, RZ, PT ;  /* 0x000000ff0300720c */ /* 0x000fe20003f24270 */
[----:B------:R-:W-:Y:S01]  /*2180*/  FMUL.FTZ R33, R33, UR7 ;  /* 0x0000000721217c20 */ /* 0x000fe20008410000 */
[C---:B------:R-:W-:Y:S01]  /*2190*/  ISETP.GT.AND P2, PT, R3.reuse, 0x1, PT ;  /* 0x000000010300780c */ /* 0x040fe20003f44270 */
[----:B------:R-:W-:Y:S01]  /*21a0*/  MUFU.TANH R35, R35 ;  /* 0x0000002300237308 */ /* 0x000fe20000002400 */
[----:B------:R-:W-:Y:S01]  /*21b0*/  ISETP.GT.AND P3, PT, R3, 0x8, PT ;  /* 0x000000080300780c */ /* 0x000fe20003f64270 */
[----:B------:R-:W-:Y:S01]  /*21c0*/  FMUL.FTZ R37, R37, UR7 ;  /* 0x0000000725257c20 */ /* 0x000fe20008410000 */
[----:B---3--:R-:W-:Y:S01]  /*21d0*/  FSEL R20, R20, -INF , P1 ;  /* 0xff80000014147808 */ /* 0x008fe20000800000 */
[----:B------:R-:W-:Y:S01]  /*21e0*/  FMUL.FTZ R49, R49, UR7 ;  /* 0x0000000731317c20 */ /* 0x000fe20008410000 */
[----:B----4-:R-:W-:Y:S01]  /*21f0*/  FSEL R25, R27, -INF , P2 ;  /* 0xff8000001b197808 */ /* 0x010fe20001000000 */
[----:B------:R-:W-:Y:S01]  /*2200*/  FMUL.FTZ R44, R44, UR7 ;  /* 0x000000072c2c7c20 */ /* 0x000fe20008410000 */
[----:B------:R-:W-:Y:S01]  /*2210*/  ISETP.GT.AND P1, PT, R3, 0x9, PT ;  /* 0x000000090300780c */ /* 0x000fe20003f24270 */
[----:B------:R-:W3:Y:S01]  /*2220*/  MUFU.TANH R38, R38 ;  /* 0x0000002600267308 */ /* 0x000ee20000002400 */
[----:B-1----:R-:W-:Y:S01]  /*2230*/  FSEL R26, R30, -INF , P3 ;  /* 0xff8000001e1a7808 */ /* 0x002fe20001800000 */
[----:B------:R-:W-:Y:S01]  /*2240*/  FMUL.FTZ R45, R45, UR7 ;  /* 0x000000072d2d7c20 */ /* 0x000fe20008410000 */
[----:B------:R-:W-:Y:S01]  /*2250*/  FMNMX.FTZ R9, R20, R25, !PT ;  /* 0x0000001914097209 */ /* 0x000fe20007810000 */
[----:B------:R-:W-:Y:S01]  /*2260*/  FMUL.FTZ R48, R48, UR7 ;  /* 0x0000000730307c20 */ /* 0x000fe20008410000 */
[----:B------:R-:W-:Y:S01]  /*2270*/  ISETP.GT.AND P2, PT, R3, 0x10, PT ;  /* 0x000000100300780c */ /* 0x000fe20003f44270 */
[----:B------:R-:W-:Y:S01]  /*2280*/  FMUL.FTZ R52, R52, UR7 ;  /* 0x0000000734347c20 */ /* 0x000fe20008410000 */
[----:B------:R-:W-:Y:S01]  /*2290*/  FMNMX.FTZ R9, R26, R9, !PT ;  /* 0x000000091a097209 */ /* 0x000fe20007810000 */
[----:B------:R1:W-:Y:S01]  /*22a0*/  MUFU.TANH R12, R28 ;  /* 0x0000001c000c7308 */ /* 0x0003e20000002400 */
[----:B0-----:R-:W-:Y:S01]  /*22b0*/  FSEL R30, R34, -INF , P2 ;  /* 0xff800000221e7808 */ /* 0x001fe20001000000 */
[----:B------:R-:W-:Y:S01]  /*22c0*/  FMUL.FTZ R53, R53, UR7 ;  /* 0x0000000735357c20 */ /* 0x000fe20008410000 */
[----:B------:R-:W-:Y:S01]  /*22d0*/  ISETP.GT.AND P2, PT, R3, 0x18, PT ;  /* 0x000000180300780c */ /* 0x000fe20003f44270 */
[----:B------:R-:W-:Y:S01]  /*22e0*/  FMUL.FTZ R56, R56, UR7 ;  /* 0x0000000738387c20 */ /* 0x000fe20008410000 */
[----:B-----5:R-:W-:Y:S01]  /*22f0*/  VIADDMNMX R6, R4, R6, R5, PT ;  /* 0x0000000604067246 */ /* 0x020fe20003800105 */
[----:B------:R-:W-:Y:S01]  /*2300*/  FMUL.FTZ R57, R57, UR7 ;  /* 0x0000000739397c20 */ /* 0x000fe20008410000 */
[----:B------:R-:W-:Y:S01]  /*2310*/  FMUL.FTZ R60, R60, UR7 ;  /* 0x000000073c3c7c20 */ /* 0x000fe20008410000 */
[----:B------:R-:W-:Y:S01]  /*2320*/  MUFU.TANH R39, R39 ;  /* 0x0000002700277308 */ /* 0x000fe20000002400 */
[----:B-1----:R-:W-:Y:S01]  /*2330*/  FSEL R28, R31, -INF , P1 ;  /* 0xff8000001f1c7808 */ /* 0x002fe20000800000 */
[----:B------:R-:W-:Y:S01]  /*2340*/  FMUL.FTZ R61, R61, UR7 ;  /* 0x000000073d3d7c20 */ /* 0x000fe20008410000 */
[----:B------:R-:W-:Y:S01]  /*2350*/  ISETP.GT.AND P1, PT, R3, 0x11, PT ;  /* 0x000000110300780c */ /* 0x000fe20003f24270 */
[----:B------:R-:W-:Y:S01]  /*2360*/  FMUL.FTZ R64, R64, UR7 ;  /* 0x0000000740407c20 */ /* 0x000fe20008410000 */
[----:B------:R-:W-:Y:S01]  /*2370*/  FMNMX.FTZ R9, R28, R9, !PT ;  /* 0x000000091c097209 */ /* 0x000fe20007810000 */
[----:B------:R-:W-:Y:S01]  /*2380*/  FMUL.FTZ R65, R65, UR7 ;  /* 0x0000000741417c20 */ /* 0x000fe20008410000 */
[----:B---3--:R-:W-:Y:S01]  /*2390*/  FSEL R34, R38, -INF , P2 ;  /* 0xff80000026227808 */ /* 0x008fe20001000000 */
[----:B------:R-:W0:Y:S01]  /*23a0*/  MUFU.TANH R42, R42 ;  /* 0x0000002a002a7308 */ /* 0x000e220000002400 */
[----:B------:R-:W-:Y:S01]  /*23b0*/  FMNMX.FTZ R9, R30, R9, !PT ;  /* 0x000000091e097209 */ /* 0x000fe20007810000 */
[----:B------:R-:W-:Y:S01]  /*23c0*/  FMUL.FTZ R68, R68, UR7 ;  /* 0x0000000744447c20 */ /* 0x000fe20008410000 */
[----:B------:R-:W-:Y:S01]  /*23d0*/  ISETP.GT.AND P2, PT, R3, 0x20, PT ;  /* 0x000000200300780c */ /* 0x000fe20003f44270 */
[----:B------:R-:W-:Y:S01]  /*23e0*/  FMUL.FTZ R69, R69, UR7 ;  /* 0x0000000745457c20 */ /* 0x000fe20008410000 */
[----:B------:R-:W-:Y:S01]  /*23f0*/  ISETP.GT.AND P3, PT, R6, 0x8, PT ;  /* 0x000000080600780c */ /* 0x000fe20003f64270 */
[----:B------:R-:W-:-:S02]  /*2400*/  UIADD3 UR6, UR22, 0x22840, URZ ;  /* 0x0002284016067890 */ /* 0x000fc4000fffe03f */
[----:B------:R1:W-:Y:S02]  /*2410*/  MUFU.TANH R15, R32 ;  /* 0x00000020000f7308 */ /* 0x0003e40000002400 */
[----:B------:R-:W-:-:S06]  /*2420*/  UPRMT UR6, UR52, 0x654, UR6 ;  /* 0x0000065434067896 */ /* 0x000fcc0008000006 */
        /* <DEDUP_REMOVED lines=342> */
.L_x_14093:
[----:B------:R0:W1:Y:S01]  /*3990*/  SYNCS.PHASECHK.TRANS64.TRYWAIT P1, [UR22+0x22850], R8 ;  /* 0x02285008ff0075a7 */ /* 0x0000620008020156 */
[----:B------:R-:W-:Y:S05]  /*39a0*/  @!P0 BRA `(.L_x_14094) ;  /* 0x0000000000048947 */ /* 0x000fea0003800000 */
[----:B------:R-:W-:Y:S01]  /*39b0*/  BPT.TRAP 0x1 ;  /* 0x000000040000795c */ /* 0x000fe20000300000 */
.L_x_14094:
[----:B-1----:R-:W-:Y:S05]  /*39c0*/  @P1 BRA `(.L_x_14095) ;  /* 0x0000000000081947 */ /* 0x002fea0003800000 */
[----:B------:R-:W1:Y:S02]  /*39d0*/  SYNCS.PHASECHK.TRANS64.TRYWAIT P1, [UR22+0x22850], R8 ;  /* 0x02285008ff0075a7 */ /* 0x000e640008020156 */
[----:B-1----:R-:W-:Y:S05]  /*39e0*/  @!P1 BRA `(.L_x_14096) ;  /* 0x000000e000ac9947 */ /* 0x002fea0003800000 */
.L_x_14095:
        /* <DEDUP_REMOVED lines=43> */
.L_x_14097:
[----:B------:R-:W-:Y:S01]  /*3ca0*/  UISETP.NE.AND UP0, UPT, UR47, URZ, UPT ;  /* 0x0000003f2f00728c */ /* 0x000fe2000bf05270 */
[----:B------:R-:W2:Y:S01]  /*3cb0*/  S2UR UR14, SR_CgaCtaId ;  /* 0x00000000000e79c3 */ /* 0x000ea20000008800 */
[----:B------:R-:W-:Y:S01]  /*3cc0*/  UMOV UR11, UR45 ;  /* 0x0000002d000b7c82 */ /* 0x000fe20008000000 */
[----:B------:R-:W-:Y:S02]  /*3cd0*/  UIADD3 UR22, UR22, 0x22860, URZ ;  /* 0x0002286016167890 */ /* 0x000fe4000fffe03f */
[----:B------:R-:W-:-:S06]  /*3ce0*/  UIADD3 UR23, UR50, -0x2, URZ ;  /* 0xfffffffe32177890 */ /* 0x000fcc000fffe03f */
[----:B------:R-:W-:Y:S01]  /*3cf0*/  @UP0 ULDC UR6, c[0x0][0x44c] ;  /* 0x0001130000060ab9 */ /* 0x000fe20000000800 */
[----:B------:R-:W-:Y:S01]  /*3d00*/  @UP0 ULDC UR15, c[0x0][0x450] ;  /* 0x00011400000f0ab9 */ /* 0x000fe20000000800 */
[----:B------:R-:W-:-:S04]  /*3d10*/  UIMAD.WIDE.U32 UR6, UR45, UR6, URZ ;  /* 0x000000062d0672a5 */ /* 0x000fc8000f8e003f */
[----:B------:R-:W-:-:S04]  /*3d20*/  @UP0 USHF.R.U32.HI UR11, URZ, UR15, UR7 ;  /* 0x0000000f3f0b0299 */ /* 0x000fc80008011607 */
[----:B------:R-:W-:-:S04]  /*3d30*/  UIADD3 UR6, UR11, UR44, -UR42 ;  /* 0x0000002c0b067290 */ /* 0x000fc8000fffe82a */
        /* <DEDUP_REMOVED lines=11> */
[----:B------:R-:W-:Y:S01]  /*3df0*/  ULDC UR26, c[0x0][0x9d8] ;  /* 0x00027600001a7ab9 */ /* 0x000fe20000000800 */
[----:B0-----:R-:W-:Y:S01]  /*3e00*/  IMAD.MOV.U32 R8, RZ, RZ, R6 ;  /* 0x000000ffff087224 */ /* 0x001fe200078e0006 */
[----:B------:R-:W-:-:S06]  /*3e10*/  ULDC UR27, c[0x0][0x988] ;  /* 0x00026200001b7ab9 */ /* 0x000fcc0000000800 */
.L_x_14109:
[----:B------:R-:W-:-:S04]  /*3e20*/  UIADD3 UR38, UR38, 0x1, URZ ;  /* 0x0000000126267890 */ /* 0x000fc8000fffe03f */
[----:B------:R-:W-:-:S04]  /*3e30*/  UISETP.NE.AND UP0, UPT, UR38, 0x2, UPT ;  /* 0x000000022600788c */ /* 0x000fc8000bf05270 */
[----:B------:R-:W-:Y:S02]  /*3e40*/  USEL UR6, URZ, 0x1, UP0 ;  /* 0x000000013f067887 */ /* 0x000fe40008000000 */
[----:B------:R-:W-:Y:S02]  /*3e50*/  USEL UR38, UR38, URZ, UP0 ;  /* 0x0000003f26267287 */ /* 0x000fe40008000000 */
[----:B------:R-:W-:Y:S01]  /*3e60*/  ULOP3.LUT UR37, UR37, UR6, URZ, 0x3c, !UPT ;  /* 0x0000000625257292 */ /* 0x000fe2000f8e3c3f */
[----:B01----:R-:W-:Y:S11]  /*3e70*/  @!P0 BRA `(.L_x_14099) ;  /* 0x0000000000048947 */ /* 0x003ff60003800000 */
[----:B------:R-:W-:Y:S01]  /*3e80*/  BPT.TRAP 0x1 ;  /* 0x000000040000795c */ /* 0x000fe20000300000 */
.L_x_14099:
[----:B------:R-:W0:Y:S01]  /*3e90*/  S2UR UR24, SR_CgaCtaId ;  /* 0x00000000001879c3 */ /* 0x000e220000008800 */
[----:B------:R-:W-:Y:S01]  /*3ea0*/  UMOV UR6, 0x400 ;  /* 0x0000040000067882 */ /* 0x000fe20000000000 */
[----:B------:R-:W-:-:S04]  /*3eb0*/  MOV R7, UR37 ;  /* 0x0000002500077c02 */ /* 0x000fc80008000f00 */
[----:B------:R-:W-:Y:S01]  /*3ec0*/  SHF.L.U32 R7, R7, 0x1f, RZ ;  /* 0x0000001f07077819 */ /* 0x000fe200000006ff */
[----:B0-----:R-:W-:-:S04]  /*3ed0*/  ULEA UR6, UR24, UR6, 0x18 ;  /* 0x0000000618067291 */ /* 0x001fc8000f8ec03f */
[----:B------:R-:W-:-:S09]  /*3ee0*/  ULEA UR25, UR38, UR6, 0x3 ;  /* 0x0000000626197291 */ /* 0x000fd2000f8e183f */
[----:B------:R0:W1:Y:S01]  /*3ef0*/  SYNCS.PHASECHK.TRANS64.TRYWAIT P1, [UR25+0x22830], R7 ;  /* 0x02283007ff0075a7 */ /* 0x0000620008020159 */
[----:B------:R-:W-:Y:S05]  /*3f00*/  @!P0 BRA `(.L_x_14100) ;  /* 0x0000000000048947 */ /* 0x000fea0003800000 */
[----:B------:R-:W-:Y:S01]  /*3f10*/  BPT.TRAP 0x1 ;  /* 0x000000040000795c */ /* 0x000fe20000300000 */
.L_x_14100:
[----:B-1----:R-:W-:Y:S05]  /*3f20*/  @P1 BRA `(.L_x_14101) ;  /* 0x0000000000081947 */ /* 0x002fea0003800000 */
[----:B------:R-:W1:Y:S02]  /*3f30*/  SYNCS.PHASECHK.TRANS64.TRYWAIT P1, [UR25+0x22830], R7 ;  /* 0x02283007ff0075a7 */ /* 0x000e640008020159 */
[----:B-1----:R-:W-:Y:S05]  /*3f40*/  @!P1 BRA `(.L_x_14102) ;  /* 0x000000dc006c9947 */ /* 0x002fea0003800000 */
.L_x_14101:
        /* <DEDUP_REMOVED lines=26> */
.L_x_14103:
[----:B------:R-:W-:Y:S01]  /*40f0*/  UISETP.NE.AND UP0, UPT, UR47, URZ, UPT ;  /* 0x0000003f2f00728c */ /* 0x000fe2000bf05270 */
[----:B------:R-:W-:Y:S02]  /*4100*/  VIADD R5, R16, UR45 ;  /* 0x0000002d10057c36 */ /* 0x000fe40008000000 */
[----:B------:R-:W-:Y:S01]  /*4110*/  FMUL.FTZ R14, R161, UR26 ;  /* 0x0000001aa10e7c20 */ /* 0x000fe20008410000 */
[----:B------:R-:W-:Y:S01]  /*4120*/  FMUL.FTZ R13, R160, UR26 ;  /* 0x0000001aa00d7c20 */ /* 0x000fe20008410000 */
[----:B------:R-:W-:Y:S01]  /*4130*/  FMUL.FTZ R160, R167, UR26 ;  /* 0x0000001aa7a07c20 */ /* 0x000fe20008410000 */
[----:B------:R-:W-:Y:S01]  /*4140*/  FMUL.FTZ R154, R154, UR26 ;  /* 0x0000001a9a9a7c20 */ /* 0x000fe20008410000 */
[----:B------:R-:W-:Y:S01]  /*4150*/  PLOP3.LUT P1, PT, PT, PT, UP0, 0x80, 0x0 ;  /* 0x000000000000781c */ /* 0x000fe20003f2f008 */
[----:B------:R-:W-:Y:S01]  /*4160*/  IMAD.MOV.U32 R210, RZ, RZ, -0x2 ;  /* 0xfffffffeffd27424 */ /* 0x000fe200078e00ff */
[----:B------:R-:W-:Y:S01]  /*4170*/  PLOP3.LUT P2, PT, PT, PT, UP0, 0x80, 0x0 ;  /* 0x000000000000781c */ /* 0x000fe20003f4f008 */
[----:B------:R-:W-:Y:S01]  /*4180*/  FMUL.FTZ R6, R152, UR26 ;  /* 0x0000001a98067c20 */ /* 0x000fe20008410000 */
[----:B------:R-:W-:Y:S01]  /*4190*/  FMUL.FTZ R10, R153, UR26 ;  /* 0x0000001a990a7c20 */ /* 0x000fe20008410000 */
[----:B------:R-:W-:Y:S01]  /*41a0*/  @UP0 ULDC UR6, c[0x0][0x44c] ;  /* 0x0001130000060ab9 */ /* 0x000fe20000000800 */
[----:B------:R-:W-:Y:S01]  /*41b0*/  FMUL.FTZ R152, R169, UR26 ;  /* 0x0000001aa9987c20 */ /* 0x000fe20008410000 */
[----:B------:R-:W-:Y:S01]  /*41c0*/  FMUL.FTZ R153, R155, UR26 ;  /* 0x0000001a9b997c20 */ /* 0x000fe20008410000 */
[----:B------:R-:W-:Y:S01]  /*41d0*/  IMAD.U32 R169, RZ, RZ, UR42 ;  /* 0x0000002affa97e24 */ /* 0x000fe2000f8e00ff */
[----:B------:R-:W2:Y:S01]  /*41e0*/  MUFU.TANH R154, R154 ;  /* 0x0000009a009a7308 */ /* 0x000ea20000002400 */
[----:B------:R-:W-:Y:S01]  /*41f0*/  FMUL.FTZ R155, R158, UR26 ;  /* 0x0000001a9e9b7c20 */ /* 0x000fe20008410000 */
[----:B------:R-:W-:Y:S01]  /*4200*/  FMUL.FTZ R11, R156, UR26 ;  /* 0x0000001a9c0b7c20 */ /* 0x000fe20008410000 */
[----:B------:R-:W-:Y:S01]  /*4210*/  FMUL.FTZ R156, R159, UR26 ;  /* 0x0000001a9f9c7c20 */ /* 0x000fe20008410000 */
[----:B------:R-:W-:Y:S01]  /*4220*/  @P1 IMAD.HI.U32 R161, R5, UR6, RZ ;  /* 0x0000000605a11c27 */ /* 0x000fe2000f8e00ff */
[----:B------:R-:W-:-:S03]  /*4230*/  @UP0 ULDC UR6, c[0x0][0x450] ;  /* 0x0001140000060ab9 */ /* 0x000fc60000000800 */
[----:B------:R-:W-:Y:S01]  /*4240*/  FMUL.FTZ R20, R165, UR26 ;  /* 0x0000001aa5147c20 */ /* 0x000fe20008410000 */
[----:B------:R-:W-:Y:S01]  /*4250*/  FMUL.FTZ R165, R178, UR26 ;  /* 0x0000001ab2a57c20 */ /* 0x000fe20008410000 */
[----:B------:R-:W3:Y:S01]  /*4260*/  MUFU.TANH R153, R153 ;  /* 0x0000009900997308 */ /* 0x000ee20000002400 */
[----:B------:R-:W-:Y:S01]  /*4270*/  @P2 SHF.R.U32.HI R5, RZ, UR6, R161 ;  /* 0x00000006ff052c19 */ /* 0x000fe200080116a1 */
[----:B------:R-:W-:Y:S01]  /*4280*/  UMOV UR6, 0x1 ;  /* 0x0000000100067882 */ /* 0x000fe20000000000 */
[----:B------:R-:W-:Y:S01]  /*4290*/  FMUL.FTZ R158, R162, UR26 ;  /* 0x0000001aa29e7c20 */ /* 0x000fe20008410000 */
[----:B------:R-:W-:Y:S01]  /*42a0*/  UIMAD UR6, UR23, -0x60, UR6 ;  /* 0xffffffa0170678a4 */ /* 0x000fe2000f8e0206 */
[----:B------:R-:W-:Y:S01]  /*42b0*/  FMUL.FTZ R12, R157, UR26 ;  /* 0x0000001a9d0c7c20 */ /* 0x000fe20008410000 */
[----:B------:R-:W4:Y:S01]  /*42c0*/  SHFL.IDX PT, R167, R5, 0x1, 0x1c1f ;  /* 0x003c1f0005a77f89 */ /* 0x000f2200000e0000 */
[----:B------:R-:W-:Y:S01]  /*42d0*/  FMUL.FTZ R157, R163, UR26 ;  /* 0x0000001aa39d7c20 */ /* 0x000fe20008410000 */
[----:B------:R-:W5:Y:S01]  /*42e0*/  MUFU.TANH R155, R155 ;  /* 0x0000009b009b7308 */ /* 0x000f620000002400 */
[----:B------:R-:W-:Y:S01]  /*42f0*/  FMUL.FTZ R159, R166, UR26 ;  /* 0x0000001aa69f7c20 */ /* 0x000fe20008410000 */
[----:B------:R-:W-:-:S02]  /*4300*/  IMAD R210, R17, R210, UR6 ;  /* 0x0000000611d27e24 */ /* 0x000fc4000f8e02d2 */
[----:B------:R-:W-:Y:S01]  /*4310*/  FMUL.FTZ R162, R170, UR26 ;  /* 0x0000001aaaa27c20 */ /* 0x000fe20008410000 */
[----:B------:R-:W-:Y:S01]  /*4320*/  FMUL.FTZ R161, R171, UR26 ;  /* 0x0000001aaba17c20 */ /* 0x000fe20008410000 */
[----:B------:R-:W-:Y:S01]  /*4330*/  FMUL.FTZ R163, R174, UR26 ;  /* 0x0000001aaea37c20 */ /* 0x000fe20008410000 */
[----:B------:R-:W-:Y:S01]  /*4340*/  FMUL.FTZ R15, R164, UR26 ;  /* 0x0000001aa40f7c20 */ /* 0x000fe20008410000 */
[----:B------:R-:W-:Y:S01]  /*4350*/  IADD3 R210, -R169, UR44, R210 ;  /* 0x0000002ca9d27c10 */ /* 0x000fe2000fffe1d2 */
        /* <DEDUP_REMOVED lines=12> */
[----:B------:R-:W1:Y:S01]  /*4420*/  SHFL.IDX PT, R5, R5, RZ, 0x1c1f ;  /* 0x001c1fff05057589 */ /* 0x000e6200000e0000 */
[----:B------:R-:W-:Y:S01]  /*4430*/  FMUL.FTZ R183, R180, UR26 ;  /* 0x0000001ab4b77c20 */ /* 0x000fe20008410000 */
[----:B----4-:R-:W-:-:S02]  /*4440*/  IMAD.IADD R178, R210, 0x1, R167 ;  /* 0x00000001d2b27824 */ /* 0x010fc400078e02a7 */
[----:B------:R-:W-:Y:S01]  /*4450*/  FMUL.FTZ R167, R182, UR26 ;  /* 0x0000001ab6a77c20 */ /* 0x000fe20008410000 */
[----:B------:R-:W4:Y:S01]  /*4460*/  MUFU.TANH R157, R157 ;  /* 0x0000009d009d7308 */ /* 0x000f220000002400 */
[----:B------:R-:W-:Y:S01]  /*4470*/  FMUL.FTZ R180, R188, UR26 ;  /* 0x0000001abcb47c20 */ /* 0x000fe20008410000 */
[----:B------:R-:W-:Y:S01]  /*4480*/  FMUL.FTZ R196, R196, UR26 ;  /* 0x0000001ac4c47c20 */ /* 0x000fe20008410000 */
[C---:B------:R-:W-:Y:S01]  /*4490*/  ISETP.GT.AND P1, PT, R178.reuse, RZ, PT ;  /* 0x000000ffb200720c */ /* 0x040fe20003f24270 */
[----:B------:R-:W-:Y:S01]  /*44a0*/  UMOV UR10, UR27 ;  /* 0x0000001b000a7c82 */ /* 0x000fe20008000000 */
[----:B------:R-:W-:Y:S01]  /*44b0*/  ISETP.GT.AND P2, PT, R178, 0x1, PT ;  /* 0x00000001b200780c */ /* 0x000fe20003f44270 */
[----:B------:R-:W-:Y:S01]  /*44c0*/  FMUL.FTZ R186, R192, UR26 ;  /* 0x0000001ac0ba7c20 */ /* 0x000fe20008410000 */
[----:B--2---:R-:W-:Y:S01]  /*44d0*/  FSEL R154, R154, -INF , P1 ;  /* 0xff8000009a9a7808 */ /* 0x004fe20000800000 */
[----:B------:R-:W2:Y:S01]  /*44e0*/  MUFU.TANH R159, R159 ;  /* 0x0000009f009f7308 */ /* 0x000ea20000002400 */
[----:B------:R-:W-:Y:S01]  /*44f0*/  ISETP.GT.AND P1, PT, R178, 0x8, PT ;  /* 0x00000008b200780c */ /* 0x000fe20003f24270 */
[----:B------:R-:W-:Y:S01]  /*4500*/  FMUL.FTZ R192, R197, UR26 ;  /* 0x0000001ac5c07c20 */ /* 0x000fe20008410000 */
[----:B---3--:R-:W-:Y:S01]  /*4510*/  FSEL R153, R153, -INF , P2 ;  /* 0xff80000099997808 */ /* 0x008fe20001000000 */
[----:B------:R-:W-:Y:S01]  /*4520*/  UIADD3 UR6, UR25, 0x22840, URZ ;  /* 0x0002284019067890 */ /* 0x000fe2000fffe03f */
[----:B------:R-:W-:-:S02]  /*4530*/  FMNMX.FTZ R170, R154, R9, !PT ;  /* 0x000000099aaa7209 */ /* 0x000fc40007810000 */
[C---:B------:R-:W-:Y:S01]  /*4540*/  ISETP.GT.AND P2, PT, R178.reuse, 0x9, PT ;  /* 0x00000009b200780c */ /* 0x040fe20003f44270 */
[----:B------:R-:W3:Y:S01]  /*4550*/  MUFU.TANH R160, R160 ;  /* 0x000000a000a07308 */ /* 0x000ee20000002400 */
[----:B-----5:R-:W-:Y:S01]  /*4560*/  FSEL R155, R155, -INF , P1 ;  /* 0xff8000009b9b7808 */ /* 0x020fe20000800000 */
[----:B------:R-:W-:Y:S01]  /*4570*/  UPRMT UR6, UR24, 0x654, UR6 ;  /* 0x0000065418067896 */ /* 0x000fe20008000006 */
[----:B------:R-:W-:Y:S02]  /*4580*/  FMNMX.FTZ R170, R153, R170, !PT ;  /* 0x000000aa99aa7209 */ /* 0x000fe40007810000 */
[----:B------:R-:W-:Y:S02]  /*4590*/  ISETP.GT.AND P1, PT, R178, 0x10, PT ;  /* 0x00000010b200780c */ /* 0x000fe40003f24270 */
[----:B0-----:R-:W-:Y:S01]  /*45a0*/  FSEL R156, R156, -INF , P2 ;  /* 0xff8000009c9c7808 */ /* 0x001fe20001000000 */
[----:B------:R-:W0:Y:S01]  /*45b0*/  MUFU.TANH R162, R162 ;  /* 0x000000a200a27308 */ /* 0x000e220000002400 */
[----:B------:R-:W-:Y:S01]  /*45c0*/  FMNMX.FTZ R171, R155, R170, !PT ;  /* 0x000000aa9bab7209 */ /* 0x000fe20007810000 */
[----:B------:R-:W-:Y:S01]  /*45d0*/  FMUL.FTZ R170, R187, UR26 ;  /* 0x0000001abbaa7c20 */ /* 0x000fe20008410000 */
[----:B------:R-:W-:Y:S01]  /*45e0*/  ISETP.GT.AND P2, PT, R178, 0x11, PT ;  /* 0x00000011b200780c */ /* 0x000fe20003f44270 */
[----:B------:R-:W-:Y:S01]  /*45f0*/  SYNCS.ARRIVE.TRANS64.RED.A1T0 RZ, [UR6], RZ ;  /* 0x000000ffffff79a7 */ /* 0x000fe20008100406 */
[----:B-1----:R-:W-:-:S02]  /*4600*/  FSEL R158, R158, -INF , P1 ;  /* 0xff8000009e9e7808 */ /* 0x002fc40000800000 */
[----:B------:R-:W-:Y:S01]  /*4610*/  FMNMX.FTZ R171, R156, R171, !PT ;  /* 0x000000ab9cab7209 */ /* 0x000fe20007810000 */
[----:B------:R-:W1:Y:S01]  /*4620*/  MUFU.TANH R161, R161 ;  /* 0x000000a100a17308 */ /* 0x000e620000002400 */
[----:B------:R-:W-:Y:S02]  /*4630*/  ISETP.GT.AND P1, PT, R178, 0x18, PT ;  /* 0x00000018b200780c */ /* 0x000fe40003f24270 */
[----:B----4-:R-:W-:Y:S02]  /*4640*/  FSEL R157, R157, -INF , P2 ;  /* 0xff8000009d9d7808 */ /* 0x010fe40001000000 */
[----:B------:R-:W-:Y:S02]  /*4650*/  FMNMX.FTZ R174, R158, R171, !PT ;  /* 0x000000ab9eae7209 */ /* 0x000fe40007810000 */
[----:B------:R-:W-:Y:S01]  /*4660*/  ISETP.GT.AND P2, PT, R178, 0x19, PT ;  /* 0x00000019b200780c */ /* 0x000fe20003f44270 */
[----:B------:R-:W4:Y:S01]  /*4670*/  MUFU.TANH R163, R163 ;  /* 0x000000a300a37308 */ /* 0x000f220000002400 */
[----:B--2---:R-:W-:-:S02]  /*4680*/  FSEL R159, R159, -INF , P1 ;  /* 0xff8000009f9f7808 */ /* 0x004fc40000800000 */
[----:B------:R-:W-:Y:S02]  /*4690*/  FMNMX.FTZ R174, R157, R174, !PT ;  /* 0x000000ae9dae7209 */ /* 0x000fe40007810000 */
[----:B------:R-:W-:Y:S02]  /*46a0*/  ISETP.GT.AND P1, PT, R178, 0x20, PT ;  /* 0x00000020b200780c */ /* 0x000fe40003f24270 */
[----:B---3--:R-:W-:Y:S01]  /*46b0*/  FSEL R160, R160, -INF , P2 ;  /* 0xff800000a0a07808 */ /* 0x008fe20001000000 */
[----:B------:R-:W2:Y:S01]  /*46c0*/  MUFU.TANH R164, R164 ;  /* 0x000000a400a47308 */ /* 0x000ea20000002400 */
[----:B------:R-:W-:Y:S01]  /*46d0*/  FMNMX.FTZ R171, R159, R174, !PT ;  /* 0x000000ae9fab7209 */ /* 0x000fe20007810000 */
[----:B------:R-:W-:Y:S01]  /*46e0*/  FMUL.FTZ R174, R190, UR26 ;  /* 0x0000001abeae7c20 */ /* 0x000fe20008410000 */
[----:B------:R-:W-:Y:S01]  /*46f0*/  ISETP.GT.AND P2, PT, R178, 0x21, PT ;  /* 0x00000021b200780c */ /* 0x000fe20003f44270 */
[----:B------:R-:W-:Y:S01]  /*4700*/  FMUL.FTZ R190, R173, UR26 ;  /* 0x0000001aadbe7c20 */ /* 0x000fe20008410000 */
[----:B0-----:R-:W-:-:S02]  /*4710*/  FSEL R162, R162, -INF , P1 ;  /* 0xff800000a2a27808 */ /* 0x001fc40000800000 */
[----:B------:R-:W-:Y:S01]  /*4720*/  FMNMX.FTZ R171, R160, R171, !PT ;  /* 0x000000aba0ab7209 */ /* 0x000fe20007810000 */
[----:B------:R-:W0:Y:S01]  /*4730*/  MUFU.TANH R165, R165 ;  /* 0x000000a500a57308 */ /* 0x000e220000002400 */
[----:B------:R-:W-:Y:S02]  /*4740*/  ISETP.GT.AND P1, PT, R178, 0x28, PT ;  /* 0x00000028b200780c */ /* 0x000fe40003f24270 */
        /* <DEDUP_REMOVED lines=10> */
[----:B------:R-:W-:Y:S02]  /*47f0*/  ISETP.GT.AND P2, PT, R178, 0x31, PT ;  /* 0x00000031b200780c */ /* 0x000fe40003f44270 */
        /* <DEDUP_REMOVED lines=8> */
[----:B--2---:R-:W-:-:S02]  /*4880*/  FSEL R167, R167, -INF , P1 ;  /* 0xff800000a7a77808 */ /* 0x004fc40000800000 */
[----:B------:R-:W-:Y:S02]  /*4890*/  FMNMX.FTZ R182, R166, R171, !PT ;  /* 0x000000aba6b67209 */ /* 0x000fe40007810000 */
[----:B------:R-:W-:Y:S02]  /*48a0*/  ISETP.GT.AND P1, PT, R178, 0x40, PT ;  /* 0x00000040b200780c */ /* 0x000fe40003f24270 */
[----:B------:R-:W-:Y:S01]  /*48b0*/  FMNMX.FTZ R171, R167, R182, !PT ;  /* 0x000000b6a7ab7209 */ /* 0x000fe20007810000 */
        /* <DEDUP_REMOVED lines=8> */
[----:B------:R1:W3:Y:S01]  /*4940*/  MUFU.TANH R175, R191 ;  /* 0x000000bf00af7308 */ /* 0x0002e20000002400 */
[----:B--2---:R-:W-:Y:S02]  /*4950*/  FSEL R170, R170, -INF , P2 ;  /* 0xff800000aaaa7808 */ /* 0x004fe40001000000 */
[----:B------:R-:W-:Y:S02]  /*4960*/  ISETP.GT.AND P2, PT, R178, 0x49, PT ;  /* 0x00000049b200780c */ /* 0x000fe40003f44270 */
[----:B------:R-:W-:-:S03]  /*4970*/  FMNMX.FTZ R171, R170, R171, !PT ;  /* 0x000000abaaab7209 */ /* 0x000fc60007810000 */
[----:B------:R2:W4:Y:S01]  /*4980*/  MUFU.TANH R179, R194 ;  /* 0x000000c200b37308 */ /* 0x0005220000002400 */
[----:B0-----:R-:W-:Y:S01]  /*4990*/  FSEL R174, R174, -INF , P1 ;  /* 0xff800000aeae7808 */ /* 0x001fe20000800000 */
[----:B-1----:R-:W-:Y:S01]  /*49a0*/  FMUL.FTZ R191, R176, UR26 ;  /* 0x0000001ab0bf7c20 */ /* 0x002fe20008410000 */
[----:B------:R-:W-:Y:S02]  /*49b0*/  ISETP.GT.AND P1, PT, R178, 0x50, PT ;  /* 0x00000050b200780c */ /* 0x000fe40003f24270 */
[----:B------:R-:W-:-:S03]  /*49c0*/  FMNMX.FTZ R182, R174, R171, !PT ;  /* 0x000000abaeb67209 */ /* 0x000fc60007810000 */
[----:B------:R-:W0:Y:S01]  /*49d0*/  MUFU.TANH R195, R195 ;  /* 0x000000c300c37308 */ /* 0x000e220000002400 */
[----:B---3--:R-:W-:Y:S01]  /*49e0*/  FSEL R175, R175, -INF , P2 ;  /* 0xff800000afaf7808 */ /* 0x008fe20001000000 */
[----:B--2---:R-:W-:Y:S01]  /*49f0*/  FMUL.FTZ R194, R172, UR26 ;  /* 0x0000001aacc27c20 */ /* 0x004fe20008410000 */
[----:B------:R-:W-:Y:S02]  /*4a00*/  ISETP.GT.AND P2, PT, R178, 0x51, PT ;  /* 0x00000051b200780c */ /* 0x000fe40003f44270 */
[----:B------:R-:W-:-:S03]  /*4a10*/  FMNMX.FTZ R182, R175, R182, !PT ;  /* 0x000000b6afb67209 */ /* 0x000fc60007810000 */
[----:B------:R-:W1:Y:S01]  /*4a20*/  MUFU.TANH R198, R198 ;  /* 0x000000c600c67308 */ /* 0x000e620000002400 */
[----:B----4-:R-:W-:Y:S02]  /*4a30*/  FSEL R171, R179, -INF , P1 ;  /* 0xff800000b3ab7808 */ /* 0x010fe40000800000 */
[----:B------:R-:W-:Y:S02]  /*4a40*/  ISETP.GT.AND P1, PT, R178, 0x58, PT ;  /* 0x00000058b200780c */ /* 0x000fe40003f24270 */
[----:B------:R-:W-:-:S03]  /*4a50*/  FMNMX.FTZ R179, R171, R182, !PT ;  /* 0x000000b6abb37209 */ /* 0x000fc60007810000 */
[----:B------:R-:W2:Y:S01]  /*4a60*/  MUFU.TANH R199, R199 ;  /* 0x000000c700c77308 */ /* 0x000ea20000002400 */
[----:B0-----:R-:W-:Y:S02]  /*4a70*/  FSEL R172, R195, -INF , P2 ;  /* 0xff800000c3ac7808 */ /* 0x001fe40001000000 */
[----:B------:R-:W-:Y:S02]  /*4a80*/  ISETP.GT.AND P2, PT, R178, 0x59, PT ;  /* 0x00000059b200780c */ /* 0x000fe40003f44270 */
[----:B------:R-:W-:-:S03]  /*4a90*/  FMNMX.FTZ R182, R172, R179, !PT ;  /* 0x000000b3acb67209 */ /* 0x000fc60007810000 */
[----:B------:R-:W-:Y:S01]  /*4aa0*/  MUFU.TANH R6, R6 ;  /* 0x0000000600067308 */ /* 0x000fe20000002400 */
[----:B-1----:R-:W-:-:S04]  /*4ab0*/  FSEL R173, R198, -INF , P1 ;  /* 0xff800000c6ad7808 */ /* 0x002fc80000800000 */
        /* <DEDUP_REMOVED lines=8> */
[----:B------:R-:W-:Y:S01]  /*4b40*/  IMAD.IADD R184, R210, 0x1, R5 ;  /* 0x00000001d2b87824 */ /* 0x000fe200078e0205 */
[----:B------:R-:W-:Y:S02]  /*4b50*/  MUFU.TANH R11, R11 ;  /* 0x0000000b000b7308 */ /* 0x000fe40000002400 */
[----:B------:R-:W1:Y:S02]  /*4b60*/  SHFL.BFLY PT, R187, R176, 0x2, 0x1f ;  /* 0x0c401f00b0bb7f89 */ /* 0x000e6400000e0000 */
[C---:B------:R-:W-:Y:S02]  /*4b70*/  ISETP.GT.AND P1, PT, R184.reuse, RZ, PT ;  /* 0x000000ffb800720c */ /* 0x040fe40003f24270 */
[C---:B------:R-:W-:Y:S02]  /*4b80*/  ISETP.GT.AND P2, PT, R184.reuse, 0x1, PT ;  /* 0x00000001b800780c */ /* 0x040fe40003f44270 */
[----:B------:R-:W2:Y:S01]  /*4b90*/  MUFU.TANH R12, R12 ;  /* 0x0000000c000c7308 */ /* 0x000ea20000002400 */
[----:B------:R-:W-:-:S02]  /*4ba0*/  ISETP.GT.AND P3, PT, R184, 0x18, PT ;  /* 0x00000018b800780c */ /* 0x000fc40003f64270 */
[----:B0-----:R-:W-:Y:S02]  /*4bb0*/  FSEL R10, R10, -INF , P2 ;  /* 0xff8000000a0a7808 */ /* 0x001fe40001000000 */
[----:B------:R-:W-:-:S03]  /*4bc0*/  ISETP.GT.AND P2, PT, R184, 0x9, PT ;  /* 0x00000009b800780c */ /* 0x000fc60003f44270 */
        /* <DEDUP_REMOVED lines=408> */
.L_x_14104:
[----:B------:R0:W1:Y:S01]  /*6550*/  SYNCS.PHASECHK.TRANS64.TRYWAIT P1, [UR25+0x22850], R7 ;  /* 0x02285007ff0075a7 */ /* 0x0000620008020159 */
[----:B------:R-:W-:Y:S05]  /*6560*/  @!P0 BRA `(.L_x_14105) ;  /* 0x0000000000048947 */ /* 0x000fea0003800000 */
[----:B------:R-:W-:Y:S01]  /*6570*/  BPT.TRAP 0x1 ;  /* 0x000000040000795c */ /* 0x000fe20000300000 */
.L_x_14105:
[----:B------:R-:W-:Y:S01]  /*6580*/  VIADD R8, R211, 0x8 ;  /* 0x00000008d3087836 */ /* 0x000fe20000000000 */
[----:B-1----:R-:W-:Y:S06]  /*6590*/  @P1 BRA `(.L_x_14106) ;  /* 0x0000000000081947 */ /* 0x002fec0003800000 */
[----:B------:R-:W1:Y:S02]  /*65a0*/  SYNCS.PHASECHK.TRANS64.TRYWAIT P1, [UR25+0x22850], R7 ;  /* 0x02285007ff0075a7 */ /* 0x000e640008020159 */
[----:B-1----:R-:W-:Y:S05]  /*65b0*/  @!P1 BRA `(.L_x_14107) ;  /* 0x000000b400e89947 */ /* 0x002fea0003800000 */
.L_x_14106:
        /* <DEDUP_REMOVED lines=39> */
.L_x_14108:
        /* <DEDUP_REMOVED lines=9> */
.L_x_14098:
[----:B------:R-:W-:-:S13]  /*68c0*/  ISETP.LE.AND P1, PT, RZ, UR23, PT ;  /* 0x00000017ff007c0c */ /* 0x000fda000bf23270 */
[----:B------:R-:W-:Y:S05]  /*68d0*/  @!P1 BRA `(.L_x_14110) ;  /* 0x0000002000d49947 */ /* 0x000fea0003800000 */
[----:B01----:R-:W-:Y:S01]  /*68e0*/  IMAD.MOV.U32 R8, RZ, RZ, R5 ;  /* 0x000000ffff087224 */ /* 0x003fe200078e0005 */
[----:B------:R-:W-:Y:S01]  /*68f0*/  ULDC UR26, c[0x0][0x9d8] ;  /* 0x00027600001a7ab9 */ /* 0x000fe20000000800 */
[----:B------:R-:W-:Y:S01]  /*6900*/  IMAD.MOV.U32 R9, RZ, RZ, R6 ;  /* 0x000000ffff097224 */ /* 0x000fe200078e0006 */
[----:B------:R-:W-:-:S06]  /*6910*/  ULDC UR22, c[0x0][0x988] ;  /* 0x0002620000167ab9 */ /* 0x000fcc0000000800 */
.L_x_14121:
[----:B------:R-:W-:-:S04]  /*6920*/  UIADD3 UR38, UR38, 0x1, URZ ;  /* 0x0000000126267890 */ /* 0x000fc8000fffe03f */
[----:B------:R-:W-:-:S04]  /*6930*/  UISETP.NE.AND UP0, UPT, UR38, 0x2, UPT ;  /* 0x000000022600788c */ /* 0x000fc8000bf05270 */
[----:B------:R-:W-:Y:S02]  /*6940*/  USEL UR6, URZ, 0x1, UP0 ;  /* 0x000000013f067887 */ /* 0x000fe40008000000 */
[----:B------:R-:W-:Y:S02]  /*6950*/  USEL UR38, UR38, URZ, UP0 ;  /* 0x0000003f26267287 */ /* 0x000fe40008000000 */
[----:B------:R-:W-:Y:S01]  /*6960*/  ULOP3.LUT UR37, UR37, UR6, URZ, 0x3c, !UPT ;  /* 0x0000000625257292 */ /* 0x000fe2000f8e3c3f */
[----:B01----:R-:W-:Y:S11]  /*6970*/  @!P0 BRA `(.L_x_14111) ;  /* 0x0000000000048947 */ /* 0x003ff60003800000 */
[----:B------:R-:W-:Y:S01]  /*6980*/  BPT.TRAP 0x1 ;  /* 0x000000040000795c */ /* 0x000fe20000300000 */
.L_x_14111:
        /* <DEDUP_REMOVED lines=9> */
.L_x_14112:
[----:B-1----:R-:W-:Y:S05]  /*6a20*/  @P1 BRA `(.L_x_14113) ;  /* 0x0000000000081947 */ /* 0x002fea0003800000 */
[----:B------:R-:W1:Y:S02]  /*6a30*/  SYNCS.PHASECHK.TRANS64.TRYWAIT P1, [UR25+0x22830], R7 ;  /* 0x02283007ff0075a7 */ /* 0x000e640008020159 */
[----:B-1----:R-:W-:Y:S05]  /*6a40*/  @!P1 BRA `(.L_x_14114) ;  /* 0x000000b000dc9947 */ /* 0x002fea0003800000 */
.L_x_14113:
        /* <DEDUP_REMOVED lines=26> */
.L_x_14115:
        /* <DEDUP_REMOVED lines=462> */
.L_x_14116:
[----:B------:R0:W1:Y:S01]  /*88d0*/  SYNCS.PHASECHK.TRANS64.TRYWAIT P1, [UR25+0x22850], R7 ;  /* 0x02285007ff0075a7 */ /* 0x0000620008020159 */
[----:B------:R-:W-:Y:S05]  /*88e0*/  @!P0 BRA `(.L_x_14117) ;  /* 0x0000000000048947 */ /* 0x000fea0003800000 */
[----:B------:R-:W-:Y:S01]  /*88f0*/  BPT.TRAP 0x1 ;  /* 0x000000040000795c */ /* 0x000fe20000300000 */
.L_x_14117:
[----:B------:R-:W-:Y:S01]  /*8900*/  VIADD R8, R211, 0x8 ;  /* 0x00000008d3087836 */ /* 0x000fe20000000000 */
[----:B-1----:R-:W-:Y:S06]  /*8910*/  @P1 BRA `(.L_x_14118) ;  /* 0x0000000000081947 */ /* 0x002fec0003800000 */
[----:B------:R-:W1:Y:S02]  /*8920*/  SYNCS.PHASECHK.TRANS64.TRYWAIT P1, [UR25+0x22850], R7 ;  /* 0x02285007ff0075a7 */ /* 0x000e640008020159 */
[----:B-1----:R-:W-:Y:S05]  /*8930*/  @!P1 BRA `(.L_x_14119) ;  /* 0x0000009400389947 */ /* 0x002fea0003800000 */
.L_x_14118:
        /* <DEDUP_REMOVED lines=39> */
.L_x_14120:
[----:B------:R-:W-:Y:S01]  /*8bb0*/  UIADD3 UR25, UR25, 0x22860, URZ ;  /* 0x0002286019197890 */ /* 0x000fe2000fffe03f */
[----:B------:R-:W-:Y:S01]  /*8bc0*/  ISETP.LT.AND P1, PT, RZ, UR23, PT ;  /* 0x00000017ff007c0c */ /* 0x000fe2000bf21270 */
[----:B------:R-:W-:Y:S01]  /*8bd0*/  UIADD3 UR23, UR23, -0x1, URZ ;  /* 0xffffffff17177890 */ /* 0x000fe2000fffe03f */
[----:B------:R-:W-:Y:S01]  /*8be0*/  IMAD.MOV.U32 R8, RZ, RZ, R5 ;  /* 0x000000ffff087224 */ /* 0x000fe200078e0005 */
[----:B------:R-:W-:Y:S01]  /*8bf0*/  UPRMT UR25, UR24, 0x654, UR25 ;  /* 0x0000065418197896 */ /* 0x000fe20008000019 */
[----:B------:R-:W-:-:S08]  /*8c00*/  MOV R9, R6 ;  /* 0x0000000600097202 */ /* 0x000fd00000000f00 */
[----:B------:R-:W-:Y:S01]  /*8c10*/  SYNCS.ARRIVE.TRANS64.RED.A1T0 RZ, [UR25], RZ ;  /* 0x000000ffffff79a7 */ /* 0x000fe20008100419 */
[----:B------:R-:W-:Y:S05]  /*8c20*/  @P1 BRA `(.L_x_14121) ;  /* 0xffffffdc003c1947 */ /* 0x000fea000383ffff */
.L_x_14110:
        /* <DEDUP_REMOVED lines=16> */
[----:B-1----:R-:W-:-:S05]  /*8d30*/  FADD.FTZ R9, R9, R4 ;  /* 0x0000000409097221 */ /* 0x002fca0000010000 */
[----:B------:R-:W1:Y:S01]  /*8d40*/  SHFL.BFLY PT, R10, R9, 0x1, 0x1f ;  /* 0x0c201f00090a7f89 */ /* 0x000e6200000e0000 */
[----:B0-----:R-:W-:Y:S01]  /*8d50*/  FADD.FTZ R11, R8, R7 ;  /* 0x00000007080b7221 */ /* 0x001fe20000010000 */
[----:B------:R-:W-:Y:S02]  /*8d60*/  IMAD.MOV.U32 R7, RZ, RZ, RZ ;  /* 0x000000ffff077224 */ /* 0x000fe400078e00ff */
[----:B------:R-:W-:Y:S02]  /*8d70*/  IMAD.MOV.U32 R8, RZ, RZ, -0x800000 ;  /* 0xff800000ff087424 */ /* 0x000fe400078e00ff */
        /* <DEDUP_REMOVED lines=8> */
[----:B------:R-:W-:Y:S01]  /*8e00*/  @P2 MUFU.RCP R0, R10 ;  /* 0x0000000a00002308 */ /* 0x000fe20000001000 */
[-C--:B------:R-:W-:Y:S01]  /*8e10*/  FMUL.FTZ R29, R29, R7.reuse ;  /* 0x000000071d1d7220 */ /* 0x080fe20000410000 */
        /* <DEDUP_REMOVED lines=61> */
[----:B------:R-:W-:-:S02]  /*91f0*/  IMAD.U32 R7, RZ, RZ, UR10 ;  /* 0x0000000aff077e24 */ /* 0x000fc4000f8e00ff */
[----:B------:R-:W-:Y:S01]  /*9200*/  @P2 FMUL.FTZ R13, R13, 0.69314718246459960938 ;  /* 0x3f3172180d0d2820 */ /* 0x000fe20000410000 */
[----:B-1----:R-:W-:Y:S01]  /*9210*/  @P1 FMUL.FTZ R4, R4, 0.69314718246459960938 ;  /* 0x3f31721804041820 */ /* 0x002fe20000410000 */
[----:B0-----:R-:W-:Y:S01]  /*9220*/  @P2 FMUL.FTZ R10, R10, 0.69314718246459960938 ;  /* 0x3f3172180a0a2820 */ /* 0x001fe20000410000 */
        /* <DEDUP_REMOVED lines=67> */
.L_x_14085:
        /* <DEDUP_REMOVED lines=11> */
[----:B------:R-:W0:Y:S01]  /*9710*/  S2UR UR4, SR_SWINHI ;  /* 0x00000000000479c3 */ /* 0x000e220000002f00 */
[----:B------:R-:W-:-:S07]  /*9720*/  MOV R103, 0x2 ;  /* 0x0000000200677802 */ /* 0x000fce0000000f00 */
[----:B------:R-:W-:Y:S01]  /*9730*/  BAR.SYNC.DEFER_BLOCKING 0x1, 0x100 ;  /* 0x0044000000007b1d */ /* 0x000fe20000010000 */
[----:B------:R-:W-:Y:S02]  /*9740*/  F2FP.BF16.F32.PACK_AB R24, R25, R24 ;  /* 0x000000181918723e */ /* 0x000fe400000010ff */
[----:B------:R-:W-:Y:S02]  /*9750*/  F2FP.BF16.F32.PACK_AB R25, R165, R26 ;  /* 0x0000001aa519723e */ /* 0x000fe400000010ff */
[----:B------:R-:W-:Y:S01]  /*9760*/  F2FP.BF16.F32.PACK_AB R26, R29, R28 ;  /* 0x0000001c1d1a723e */ /* 0x000fe200000010ff */
[----:B------:R-:W-:Y:S01]  /*9770*/  ULDC.64 UR12, c[0x0][0xc00] ;  /* 0x00030000000c7ab9 */ /* 0x000fe20000000a00 */
[----:B------:R-:W-:Y:S01]  /*9780*/  F2FP.BF16.F32.PACK_AB R32, R33, R32 ;  /* 0x000000202120723e */ /* 0x000fe200000010ff */
[----:B------:R-:W-:Y:S01]  /*9790*/  UISETP.NE.U32.AND UP0, UPT, UR12, URZ, UPT ;  /* 0x0000003f0c00728c */ /* 0x000fe2000bf05070 */
[----:B------:R-:W-:Y:S02]  /*97a0*/  F2FP.BF16.F32.PACK_AB R27, R164, R27 ;  /* 0x0000001ba41b723e */ /* 0x000fe400000010ff */
[----:B------:R-:W-:Y:S01]  /*97b0*/  F2FP.BF16.F32.PACK_AB R33, R163, R34 ;  /* 0x00000022a321723e */ /* 0x000fe200000010ff */
[----:B------:R-:W-:Y:S01]  /*97c0*/  UISETP.NE.AND.EX UP0, UPT, UR13, URZ, UPT, UP0 ;  /* 0x0000003f0d00728c */ /* 0x000fe2000bf05300 */
[----:B------:R-:W-:-:S02]  /*97d0*/  F2FP.BF16.F32.PACK_AB R40, R41, R40 ;  /* 0x000000282928723e */ /* 0x000fc400000010ff */
[----:B------:R-:W-:Y:S01]  /*97e0*/  F2FP.BF16.F32.PACK_AB R34, R37, R36 ;  /* 0x000000242522723e */ /* 0x000fe200000010ff */
[----:B------:R-:W-:Y:S01]  /*97f0*/  ULDC.64 UR12, c[0x0][0xc00] ;  /* 0x00030000000c7ab9 */ /* 0x000fe20000000a00 */
[----:B------:R-:W-:Y:S01]  /*9800*/  F2FP.BF16.F32.PACK_AB R35, R162, R35 ;  /* 0x00000023a223723e */ /* 0x000fe200000010ff */
[----:B------:R-:W-:Y:S01]  /*9810*/  UIMAD.WIDE UR12, UR40, 0x4, UR12 ;  /* 0x00000004280c78a5 */ /* 0x000fe2000f8e020c */
[----:B------:R-:W-:Y:S02]  /*9820*/  F2FP.BF16.F32.PACK_AB R41, R161, R42 ;  /* 0x0000002aa129723e */ /* 0x000fe400000010ff */
[----:B------:R-:W-:Y:S01]  /*9830*/  F2FP.BF16.F32.PACK_AB R48, R49, R48 ;  /* 0x000000303130723e */ /* 0x000fe200000010ff */
[----:B------:R-:W-:Y:S01]  /*9840*/  UMOV UR8, UR10 ;  /* 0x0000000a00087c82 */ /* 0x000fe20008000000 */
[----:B0-----:R-:W-:Y:S01]  /*9850*/  UMOV UR9, UR4 ;  /* 0x0000000400097c82 */ /* 0x001fe20008000000 */
[----:B------:R-:W-:Y:S01]  /*9860*/  F2FP.BF16.F32.PACK_AB R42, R45, R44 ;  /* 0x0000002c2d2a723e */ /* 0x000fe200000010ff */
[----:B------:R-:W-:Y:S01]  /*9870*/  IMAD.WIDE R102, R204, R103, UR8 ;  /* 0x00000008cc667e25 */ /* 0x000fe2000f8e0267 */
[----:B------:R-:W-:-:S02]  /*9880*/  F2FP.BF16.F32.PACK_AB R43, R160, R43 ;  /* 0x0000002ba02b723e */ /* 0x000fc400000010ff */
[----:B------:R-:W-:Y:S02]  /*9890*/  F2FP.BF16.F32.PACK_AB R49, R159, R50 ;  /* 0x000000329f31723e */ /* 0x000fe400000010ff */
[C---:B------:R-:W-:Y:S02]  /*98a0*/  IADD3 R171, P1, R102.reuse, 0x20, RZ ;  /* 0x0000002066ab7810 */ /* 0x040fe40007f3e0ff */
[C---:B------:R-:W-:Y:S02]  /*98b0*/  LOP3.LUT R5, R102.reuse, 0x380, RZ, 0xc0, !PT ;  /* 0x0000038066057812 */ /* 0x040fe400078ec0ff */
        /* <DEDUP_REMOVED lines=13> */
[----:B------:R-:W-:Y:S01]  /*9990*/  SHF.R.U64 R5, R5, 0x3, RZ ;  /* 0x0000000305057819 */ /* 0x000fe200000012ff */
[----:B------:R-:W-:Y:S01]  /*99a0*/  IMAD.X R55, RZ, RZ, R103, P1 ;  /* 0x000000ffff377224 */ /* 0x000fe200008e0667 */
[----:B------:R-:W-:-:S02]  /*99b0*/  IADD3.X R47, RZ, R103, RZ, P2, !PT ;  /* 0x00000067ff2f7210 */ /* 0x000fc400017fe4ff */
        /* <DEDUP_REMOVED lines=12> */
[----:B------:R-:W-:-:S02]  /*9a80*/  LOP3.LUT R102, R5, R102, RZ, 0x3c, !PT ;  /* 0x0000006605667212 */ /* 0x000fc400078e3cff */
[----:B------:R-:W-:Y:S01]  /*9a90*/  LOP3.LUT R10, R171, 0x380, RZ, 0xc0, !PT ;  /* 0x00000380ab0a7812 */ /* 0x000fe200078ec0ff */
[----:B------:R-:W-:Y:S01]  /*9aa0*/  IMAD.X R7, RZ, RZ, R103, P1 ;  /* 0x000000ffff077224 */ /* 0x000fe200008e0667 */
[----:B------:R-:W-:Y:S02]  /*9ab0*/  LOP3.LUT R12, R173, 0x380, RZ, 0xc0, !PT ;  /* 0x00000380ad0c7812 */ /* 0x000fe400078ec0ff */
[-C--:B------:R-:W-:Y:S02]  /*9ac0*/  IADD3.X R5, RZ, R103.reuse, RZ, P2, !PT ;  /* 0x00000067ff057210 */ /* 0x080fe400017fe4ff */
[----:B------:R-:W-:Y:S02]  /*9ad0*/  LOP3.LUT R14, R175, 0x380, RZ, 0xc0, !PT ;  /* 0x00000380af0e7812 */ /* 0x000fe400078ec0ff */
[----:B------:R-:W-:Y:S02]  /*9ae0*/  MOV R102, R102 ;  /* 0x0000006600667202 */ /* 0x000fe40000000f00 */
[----:B------:R-:W-:-:S02]  /*9af0*/  LOP3.LUT R98, R4, 0x380, RZ, 0xc0, !PT ;  /* 0x0000038004627812 */ /* 0x000fc400078ec0ff */
[----:B------:R-:W-:Y:S01]  /*9b00*/  LOP3.LUT R20, R177, 0x380, RZ, 0xc0, !PT ;  /* 0x00000380b1147812 */ /* 0x000fe200078ec0ff */
[----:B------:R-:W-:Y:S01]  /*9b10*/  STSM.16.M88.4 [R102], R24 ;  /* 0x0000001866007844 */ /* 0x000fe20000000200 */
[----:B------:R-:W-:Y:S02]  /*9b20*/  LOP3.LUT R103, R151, 0x380, RZ, 0xc0, !PT ;  /* 0x0000038097677812 */ /* 0x000fe400078ec0ff */
[----:B------:R-:W-:Y:S02]  /*9b30*/  SHF.R.U64 R10, R10, 0x3, RZ ;  /* 0x000000030a0a7819 */ /* 0x000fe400000012ff */
[----:B------:R-:W-:Y:S02]  /*9b40*/  LOP3.LUT R30, R179, 0x380, RZ, 0xc0, !PT ;  /* 0x00000380b31e7812 */ /* 0x000fe400078ec0ff */
[----:B------:R-:W-:Y:S02]  /*9b50*/  SHF.R.U64 R12, R12, 0x3, RZ ;  /* 0x000000030c0c7819 */ /* 0x000fe400000012ff */
[----:B------:R-:W-:-:S02]  /*9b60*/  LOP3.LUT R38, R181, 0x380, RZ, 0xc0, !PT ;  /* 0x00000380b5267812 */ /* 0x000fc400078ec0ff */
[----:B------:R-:W-:Y:S02]  /*9b70*/  SHF.R.U64 R14, R14, 0x3, RZ ;  /* 0x000000030e0e7819 */ /* 0x000fe400000012ff */
[----:B------:R-:W-:Y:S02]  /*9b80*/  LOP3.LUT R46, R183, 0x380, RZ, 0xc0, !PT ;  /* 0x00000380b72e7812 */ /* 0x000fe400078ec0ff */
[----:B------:R-:W-:Y:S02]  /*9b90*/  SHF.R.U64 R29, R98, 0x3, RZ ;  /* 0x00000003621d7819 */ /* 0x000fe400000012ff */
[----:B------:R-:W-:Y:S02]  /*9ba0*/  SHF.R.U64 R20, R20, 0x3, RZ ;  /* 0x0000000314147819 */ /* 0x000fe400000012ff */
[----:B------:R-:W-:Y:S02]  /*9bb0*/  LOP3.LUT R54, R185, 0x380, RZ, 0xc0, !PT ;  /* 0x00000380b9367812 */ /* 0x000fe400078ec0ff */
[----:B------:R-:W-:-:S02]  /*9bc0*/  SHF.R.U64 R28, R103, 0x3, RZ ;  /* 0x00000003671c7819 */ /* 0x000fc400000012ff */
[----:B------:R-:W-:Y:S02]  /*9bd0*/  LOP3.LUT R10, R10, R171, RZ, 0x3c, !PT ;  /* 0x000000ab0a0a7212 */ /* 0x000fe400078e3cff */
[----:B------:R-:W-:Y:S02]  /*9be0*/  SHF.R.U64 R30, R30, 0x3, RZ ;  /* 0x000000031e1e7819 */ /* 0x000fe400000012ff */
[----:B------:R-:W-:Y:S02]  /*9bf0*/  LOP3.LUT R62, R187, 0x380, RZ, 0xc0, !PT ;  /* 0x00000380bb3e7812 */ /* 0x000fe400078ec0ff */
[----:B------:R-:W-:Y:S02]  /*9c00*/  LOP3.LUT R12, R12, R173, RZ, 0x3c, !PT ;  /* 0x000000ad0c0c7212 */ /* 0x000fe400078e3cff */
[----:B------:R-:W-:Y:S02]  /*9c10*/  SHF.R.U64 R38, R38, 0x3, RZ ;  /* 0x0000000326267819 */ /* 0x000fe400000012ff */
[----:B------:R-:W-:-:S02]  /*9c20*/  LOP3.LUT R70, R189, 0x380, RZ, 0xc0, !PT ;  /* 0x00000380bd467812 */ /* 0x000fc400078ec0ff */
[----:B------:R-:W-:Y:S02]  /*9c30*/  LOP3.LUT R14, R14, R175, RZ, 0x3c, !PT ;  /* 0x000000af0e0e7212 */ /* 0x000fe400078e3cff */
[----:B------:R-:W-:Y:S02]  /*9c40*/  SHF.R.U64 R46, R46, 0x3, RZ ;  /* 0x000000032e2e7819 */ /* 0x000fe400000012ff */
[----:B------:R-:W-:Y:S02]  /*9c50*/  LOP3.LUT R78, R191, 0x380, RZ, 0xc0, !PT ;  /* 0x00000380bf4e7812 */ /* 0x000fe400078ec0ff */
[----:B------:R-:W-:Y:S02]  /*9c60*/  LOP3.LUT R98, R29, R4, RZ, 0x3c, !PT ;  /* 0x000000041d627212 */ /* 0x000fe400078e3cff */
[----:B------:R-:W-:Y:S02]  /*9c70*/  LOP3.LUT R20, R20, R177, RZ, 0x3c, !PT ;  /* 0x000000b114147212 */ /* 0x000fe400078e3cff */
[----:B------:R-:W-:-:S02]  /*9c80*/  SHF.R.U64 R54, R54, 0x3, RZ ;  /* 0x0000000336367819 */ /* 0x000fc400000012ff */
[----:B------:R-:W-:Y:S02]  /*9c90*/  LOP3.LUT R94, R193, 0x380, RZ, 0xc0, !PT ;  /* 0x00000380c15e7812 */ /* 0x000fe400078ec0ff */
[----:B------:R-:W-:Y:S02]  /*9ca0*/  LOP3.LUT R4, R28, R151, RZ, 0x3c, !PT ;  /* 0x000000971c047212 */ /* 0x000fe400078e3cff */
[----:B------:R-:W-:Y:S02]  /*9cb0*/  LOP3.LUT R30, R30, R179, RZ, 0x3c, !PT ;  /* 0x000000b31e1e7212 */ /* 0x000fe400078e3cff */
[----:B------:R-:W-:Y:S02]  /*9cc0*/  SHF.R.U64 R62, R62, 0x3, RZ ;  /* 0x000000033e3e7819 */ /* 0x000fe400000012ff */
[----:B------:R-:W-:Y:S02]  /*9cd0*/  MOV R28, R10 ;  /* 0x0000000a001c7202 */ /* 0x000fe40000000f00 */
[----:B------:R-:W-:-:S02]  /*9ce0*/  LOP3.LUT R38, R38, R181, RZ, 0x3c, !PT ;  /* 0x000000b526267212 */ /* 0x000fc400078e3cff */
[----:B------:R-:W-:Y:S01]  /*9cf0*/  SHF.R.U64 R70, R70, 0x3, RZ ;  /* 0x0000000346467819 */ /* 0x000fe200000012ff */
[----:B------:R-:W-:Y:S01]  /*9d00*/  STSM.16.M88.4 [R28], R32 ;  /* 0x000000201c007844 */ /* 0x000fe20000000200 */
[----:B------:R-:W-:Y:S02]  /*9d10*/  MOV R12, R12 ;  /* 0x0000000c000c7202 */ /* 0x000fe40000000f00 */
[----:B------:R-:W-:Y:S02]  /*9d20*/  F2FP.BF16.F32.PACK_AB R56, R57, R56 ;  /* 0x000000383938723e */ /* 0x000fe400000010ff */
[----:B------:R-:W-:Y:S01]  /*9d30*/  LOP3.LUT R46, R46, R183, RZ, 0x3c, !PT ;  /* 0x000000b72e2e7212 */ /* 0x000fe200078e3cff */
[----:B------:R-:W-:Y:S01]  /*9d40*/  STSM.16.M88.4 [R12], R40 ;  /* 0x000000280c007844 */ /* 0x000fe20000000200 */
[----:B------:R-:W-:Y:S02]  /*9d50*/  SHF.R.U64 R78, R78, 0x3, RZ ;  /* 0x000000034e4e7819 */ /* 0x000fe400000012ff */
[----:B------:R-:W-:-:S02]  /*9d60*/  LOP3.LUT R165, R6, 0x380, RZ, 0xc0, !PT ;  /* 0x0000038006a57812 */ /* 0x000fc400078ec0ff */
[----:B------:R-:W-:Y:S02]  /*9d70*/  MOV R14, R14 ;  /* 0x0000000e000e7202 */ /* 0x000fe40000000f00 */
[----:B------:R-:W-:Y:S02]  /*9d80*/  F2FP.BF16.F32.PACK_AB R50, R53, R52 ;  /* 0x000000343532723e */ /* 0x000fe400000010ff */
        /* <DEDUP_REMOVED lines=34> */
[----:B------:R-:W-:Y:S01]  /*9fb0*/  ULDC UR11, c[0x0][0xa88] ;  /* 0x0002a200000b7ab9 */ /* 0x000fe20000000800 */
[----:B------:R-:W-:Y:S01]  /*9fc0*/  LOP3.LUT R78, R78, R191, RZ, 0x3c, !PT ;  /* 0x000000bf4e4e7212 */ /* 0x000fe200078e3cff */
[----:B------:R-:W-:Y:S01]  /*9fd0*/  UMOV UR4, URZ ;  /* 0x0000003f00047c82 */ /* 0x000fe20008000000 */
[----:B------:R-:W-:Y:S01]  /*9fe0*/  SHF.R.U64 R103, R165, 0x3, RZ ;  /* 0x00000003a5677819 */ /* 0x000fe200000012ff */
[----:B------:R-:W0:Y:S01]  /*9ff0*/  LDC R77, c[0x0][0xbe8] ;  /* 0x0002fa00ff4d7b82 */ /* 0x000e220000000800 */
[----:B------:R-:W-:Y:S02]  /*a000*/  MOV R46, R46 ;  /* 0x0000002e002e7202 */ /* 0x000fe40000000f00 */
[----:B------:R-:W-:Y:S02]  /*a010*/  F2FP.BF16.F32.PACK_AB R82, R85, R84 ;  /* 0x000000545552723e */ /* 0x000fe400000010ff */
[----:B------:R-:W-:-:S02]  /*a020*/  LOP3.LUT R94, R94, R193, RZ, 0x3c, !PT ;  /* 0x000000c15e5e7212 */ /* 0x000fc400078e3cff */
[----:B------:R-:W-:Y:S01]  /*a030*/  MOV R54, R54 ;  /* 0x0000003600367202 */ /* 0x000fe20000000f00 */
[----:B------:R-:W-:Y:S01]  /*a040*/  STSM.16.M88.4 [R46], R80 ;  /* 0x000000502e007844 */ /* 0x000fe20000000200 */
[----:B------:R-:W-:Y:S02]  /*a050*/  MOV R11, R98 ;  /* 0x00000062000b7202 */ /* 0x000fe40000000f00 */
        /* <DEDUP_REMOVED lines=38> */
[----:B------:R1:W-:Y:S01]  /*a2c0*/  STSM.16.M88.4 [R10], R136 ;  /* 0x000000880a007844 */ /* 0x0003e20000000200 */
[----:B------:R-:W-:-:S02]  /*a2d0*/  F2FP.BF16.F32.PACK_AB R146, R149, R148 ;  /* 0x000000949592723e */ /* 0x000fc400000010ff */
[----:B------:R-:W-:Y:S02]  /*a2e0*/  F2FP.BF16.F32.PACK_AB R147, R0, R150 ;  /* 0x000000960093723e */ /* 0x000fe400000010ff */
[----:B------:R-:W-:-:S03]  /*a2f0*/  PLOP3.LUT P0, PT, PT, PT, UP0, 0x80, 0x0 ;  /* 0x000000000000781c */ /* 0x000fc60003f0f008 */
[----:B------:R2:W-:Y:S01]  /*a300*/  STSM.16.M88.4 [R6], R144 ;  /* 0x0000009006007844 */ /* 0x0005e20000000200 */
[----:B------:R-:W-:Y:S09]  /*a310*/  BAR.SYNC.DEFER_BLOCKING 0x1, 0x100 ;  /* 0x0044000000007b1d */ /* 0x000ff20000010000 */
[----:B------:R-:W3:Y:S01]  /*a320*/  @P0 LDG.E R0, desc[UR48][R4.64] ;  /* 0x0000003004000981 */ /* 0x000ee2000c1e1900 */
[----:B------:R-:W-:Y:S01]  /*a330*/  UISETP.NE.U32.AND UP1, UPT, UR12, URZ, UPT ;  /* 0x0000003f0c00728c */ /* 0x000fe2000bf25070 */
[----:B0-----:R-:W-:-:S02]  /*a340*/  ISETP.NE.AND P1, PT, R77, 0x1, PT ;  /* 0x000000014d00780c */ /* 0x001fc40003f25270 */
[----:B-1----:R-:W-:Y:S01]  /*a350*/  IADD3 R10, R16, UR45, RZ ;  /* 0x0000002d100a7c10 */ /* 0x002fe2000fffe0ff */
        /* <DEDUP_REMOVED lines=8> */
[----:B---3--:R-:W-:Y:S01]  /*a3e0*/  @P0 R2UR UR4, R0 ;  /* 0x00000000000402ca */ /* 0x008fe200000e0000 */
[----:B------:R-:W-:-:S06]  /*a3f0*/  IMAD.U32 R0, RZ, RZ, UR11 ;  /* 0x0000000bff007e24 */ /* 0x000fcc000f8e00ff */
[----:B------:R2:W5:Y:S01]  /*a400*/  @P2 LDG.E R0, desc[UR48][R12.64] ;  /* 0x000000300c002981 */ /* 0x000562000c1e1900 */
[----:B01----:R-:W-:Y:S07]  /*a410*/  @P2 BRA `(.L_x_14124) ;  /* 0x0000000000102947 */ /* 0x003fee0003800000 */
[----:B------:R-:W-:Y:S05]  /*a420*/  @!P0 BRA `(.L_x_14124) ;  /* 0x00000000000c8947 */ /* 0x000fea0003800000 */
[----:B------:R-:W3:Y:S04]  /*a430*/  LDG.E R11, desc[UR48][R4.64] ;  /* 0x00000030040b7981 */ /* 0x000ee8000c1e1900 */
[----:B-----5:R-:W3:Y:S02]  /*a440*/  LDG.E R0, desc[UR48][R4.64+0x4] ;  /* 0x0000043004007981 */ /* 0x020ee4000c1e1900 */
[----:B---3--:R-:W-:-:S07]  /*a450*/  IMAD.IADD R0, R0, 0x1, -R11 ;  /* 0x0000000100007824 */ /* 0x008fce00078e0a0b */
.L_x_14124:
[----:B------:R-:W-:Y:S01]  /*a460*/  USHF.R.S32.HI UR18, URZ, 0x1f, UR43 ;  /* 0x0000001f3f127899 */ /* 0x000fe2000801142b */
[----:B------:R-:W-:Y:S01]  /*a470*/  @P1 IMAD.HI.U32 R4, R10, R7, RZ ;  /* 0x000000070a041227 */ /* 0x000fe200078e00ff */
[----:B------:R-:W-:Y:S01]  /*a480*/  ULDC.64 UR16, c[0x0][0xb90] ;  /* 0x0002e40000107ab9 */ /* 0x000fe20000000a00 */
[----:B------:R-:W-:Y:S01]  /*a490*/  USHF.R.S32.HI UR13, URZ, 0x1f, UR4 ;  /* 0x0000001f3f0d7899 */ /* 0x000fe20008011404 */
[----:B------:R-:W0:Y:S01]  /*a4a0*/  @P1 LDC R79, c[0x0][0xbf0] ;  /* 0x0002fc00ff4f1b82 */ /* 0x000e220000000800 */
[----:B------:R-:W-:Y:S01]  /*a4b0*/  UIMAD UR11, UR18, UR16, URZ ;  /* 0x00000010120b72a4 */ /* 0x000fe2000f8e023f */
[----:B--2---:R-:W-:Y:S01]  /*a4c0*/  IMAD.MOV.U32 R6, RZ, RZ, R10 ;  /* 0x000000ffff067224 */ /* 0x004fe200078e000a */
[----:B------:R-:W-:Y:S01]  /*a4d0*/  UMOV UR12, UR4 ;  /* 0x00000004000c7c82 */ /* 0x000fe20008000000 */
[----:B------:R-:W-:Y:S01]  /*a4e0*/  @P1 SHF.R.U32.HI R6, RZ, R9, R4 ;  /* 0x00000009ff061219 */ /* 0x000fe20000011604 */
[----:B------:R-:W-:Y:S01]  /*a4f0*/  UIMAD.WIDE.U32 UR14, UR43, UR16, UR12 ;  /* 0x000000102b0e72a5 */ /* 0x000fe2000f8e000c */
[----:B------:R-:W-:Y:S01]  /*a500*/  IMAD.MOV.U32 R5, RZ, RZ, 0x2 ;  /* 0x00000002ff057424 */ /* 0x000fe200078e00ff */
[----:B------:R-:W-:Y:S01]  /*a510*/  UIMAD UR11, UR43, UR17, UR11 ;  /* 0x000000112b0b72a4 */ /* 0x000fe2000f8e020b */
[----:B------:R-:W-:Y:S01]  /*a520*/  VIADD R26, R203, UR45 ;  /* 0x0000002dcb1a7c36 */ /* 0x000fe20008000000 */
[----:B------:R-:W-:Y:S01]  /*a530*/  USEL UR41, UR41, URZ, !UP0 ;  /* 0x0000003f29297287 */ /* 0x000fe2000c000000 */
[----:B------:R-:W-:Y:S01]  /*a540*/  IMAD.MOV R4, RZ, RZ, -R6 ;  /* 0x000000ffff047224 */ /* 0x000fe200078e0a06 */
[----:B------:R-:W-:Y:S01]  /*a550*/  ULDC.64 UR16, c[0x0][0xb98] ;  /* 0x0002e60000107ab9 */ /* 0x000fe20000000a00 */
[----:B------:R-:W-:Y:S01]  /*a560*/  UIADD3 UR15, UR15, UR11, URZ ;  /* 0x0000000b0f0f7290 */ /* 0x000fe2000fffe03f */
[----:B-----5:R-:W-:Y:S01]  /*a570*/  IMAD R83, R0, R77, RZ ;  /* 0x0000004d00537224 */ /* 0x020fe200078e02ff */
[----:B------:R-:W-:Y:S01]  /*a580*/  USEL UR40, UR40, URZ, !UP0 ;  /* 0x0000003f28287287 */ /* 0x000fe2000c000000 */
[----:B------:R-:W-:Y:S01]  /*a590*/  IMAD R9, R77, R4, R10 ;  /* 0x000000044d097224 */ /* 0x000fe200078e020a */
[----:B------:R-:W-:Y:S01]  /*a5a0*/  UIMAD UR11, UR41, UR16, URZ ;  /* 0x00000010290b72a4 */ /* 0x000fe2000f8e023f */
[----:B------:R-:W-:Y:S01]  /*a5b0*/  IMAD R4, R200, 0x40, R2 ;  /* 0x00000040c8047824 */ /* 0x000fe200078e0202 */
[----:B------:R-:W-:Y:S01]  /*a5c0*/  UIMAD.WIDE.U32 UR14, UR40, UR16, UR14 ;  /* 0x00000010280e72a5 */ /* 0x000fe2000f8e000e */
[----:B------:R-:W-:Y:S01]  /*a5d0*/  SHF.R.S32.HI R10, RZ, 0x1f, R6 ;  /* 0x0000001fff0a7819 */ /* 0x000fe20000011406 */
[----:B------:R-:W-:Y:S01]  /*a5e0*/  UIMAD UR11, UR40, UR17, UR11 ;  /* 0x00000011280b72a4 */ /* 0x000fe2000f8e020b */
[----:B------:R-:W-:Y:S01]  /*a5f0*/  SHF.R.S32.HI R7, RZ, 0x1f, R9 ;  /* 0x0000001fff077819 */ /* 0x000fe20000011409 */
[----:B------:R-:W-:Y:S01]  /*a600*/  IMAD.WIDE R4, R4, R5, UR8 ;  /* 0x0000000804047e25 */ /* 0x000fe2000f8e0205 */
[----:B------:R-:W-:Y:S01]  /*a610*/  ULDC.64 UR8, c[0x0][0xb88] ;  /* 0x0002e20000087ab9 */ /* 0x000fe20000000a00 */
[----:B------:R-:W-:-:S02]  /*a620*/  IADD3 R6, P0, R6, UR14, RZ ;  /* 0x0000000e06067c10 */ /* 0x000fc4000ff1e0ff */
[----:B------:R-:W-:Y:S01]  /*a630*/  IMAD.U32 R11, RZ, RZ, UR11 ;  /* 0x0000000bff0b7e24 */ /* 0x000fe2000f8e00ff */
[C---:B------:R-:W-:Y:S01]  /*a640*/  IADD3 R33, P2, R4.reuse, 0x5000, RZ ;  /* 0x0000500004217810 */ /* 0x040fe20007f5e0ff */
[----:B------:R-:W-:Y:S01]  /*a650*/  IMAD R12, R7, UR8, RZ ;  /* 0x00000008070c7c24 */ /* 0x000fe2000f8e02ff */
[----:B------:R-:W-:Y:S02]  /*a660*/  IADD3 R53, P3, R4, 0x4000, RZ ;  /* 0x0000400004357810 */ /* 0x000fe40007f7e0ff */
[----:B------:R-:W-:Y:S01]  /*a670*/  IADD3.X R7, R10, UR15, R11, P0, !PT ;  /* 0x0000000f0a077c10 */ /* 0x000fe200087fe40b */
[----:B------:R-:W-:Y:S01]  /*a680*/  IMAD R11, R9, UR9, R12 ;  /* 0x00000009090b7c24 */ /* 0x000fe2000f8e020c */
[----:B------:R-:W-:Y:S01]  /*a690*/  LOP3.LUT R32, R33, 0x380, RZ, 0xc0, !PT ;  /* 0x0000038021207812 */ /* 0x000fe200078ec0ff */
[----:B------:R-:W-:Y:S01]  /*a6a0*/  ULDC.64 UR14, c[0x0][0xaa0] ;  /* 0x0002a800000e7ab9 */ /* 0x000fe20000000a00 */
[----:B------:R-:W-:Y:S01]  /*a6b0*/  LOP3.LUT R52, R53, 0x380, RZ, 0xc0, !PT ;  /* 0x0000038035347812 */ /* 0x000fe200078ec0ff */
[----:B------:R-:W-:Y:S01]  /*a6c0*/  IMAD.WIDE.U32 R6, R9, UR8, R6 ;  /* 0x0000000809067c25 */ /* 0x000fe2000f8e0006 */
[----:B------:R-:W-:Y:S01]  /*a6d0*/  ULDC.64 UR8, c[0x0][0xb50] ;  /* 0x0002d40000087ab9 */ /* 0x000fe20000000a00 */
[----:B------:R-:W-:-:S02]  /*a6e0*/  SHF.R.U64 R32, R32, 0x3, RZ ;  /* 0x0000000320207819 */ /* 0x000fc400000012ff */
[----:B------:R-:W-:Y:S02]  /*a6f0*/  SHF.R.U64 R52, R52, 0x3, RZ ;  /* 0x0000000334347819 */ /* 0x000fe400000012ff */
[----:B------:R-:W-:Y:S02]  /*a700*/  IADD3 R7, R7, R11, RZ ;  /* 0x0000000b07077210 */ /* 0x000fe40007ffe0ff */
[----:B------:R-:W-:Y:S02]  /*a710*/  LEA R14, P0, R6, UR8, 0x2 ;  /* 0x00000008060e7c11 */ /* 0x000fe4000f8010ff */
[----:B------:R-:W-:Y:S01]  /*a720*/  LOP3.LUT R32, R32, R33, RZ, 0x3c, !PT ;  /* 0x0000002120207212 */ /* 0x000fe200078e3cff */
[----:B------:R-:W-:Y:S01]  /*a730*/  IMAD.X R33, RZ, RZ, R5, P2 ;  /* 0x000000ffff217224 */ /* 0x000fe200010e0605 */
[----:B------:R-:W-:Y:S01]  /*a740*/  LEA.HI.X R15, R6, UR9, R7, 0x2, P0 ;  /* 0x00000009060f7c11 */ /* 0x000fe200080f1407 */
[----:B------:R-:W-:Y:S01]  /*a750*/  SHFL.IDX PT, R20, R14, RZ, 0x1c1f ;  /* 0x001c1fff0e147589 */ /* 0x000fe200000e0000 */
[----:B------:R-:W-:Y:S01]  /*a760*/  IADD3 R29, P0, R4, 0x3000, RZ ;  /* 0x00003000041d7810 */ /* 0x000fe20007f1e0ff */
[----:B------:R-:W-:Y:S01]  /*a770*/  VIADD R6, R26, 0x8 ;  /* 0x000000081a067836 */ /* 0x000fe20000000000 */
[----:B------:R-:W-:Y:S01]  /*a780*/  IADD3 R11, P2, R4, 0xb000, RZ ;  /* 0x0000b000040b7810 */ /* 0x000fe20007f5e0ff */
[----:B------:R-:W1:Y:S01]  /*a790*/  SHFL.IDX PT, R21, R15, RZ, 0x1c1f ;  /* 0x001c1fff0f157589 */ /* 0x000e6200000e0000 */
[----:B------:R-:W-:-:S02]  /*a7a0*/  LOP3.LUT R28, R29, 0x380, RZ, 0xc0, !PT ;  /* 0x000003801d1c7812 */ /* 0x000fc400078ec0ff */
[----:B------:R-:W-:Y:S01]  /*a7b0*/  LOP3.LUT R10, R11, 0x380, RZ, 0xc0, !PT ;  /* 0x000003800b0a7812 */ /* 0x000fe200078ec0ff */
[----:B------:R-:W-:Y:S01]  /*a7c0*/  SHFL.IDX PT, R46, R14, 0x1, 0x1c1f ;  /* 0x003c1f000e2e7f89 */ /* 0x000fe200000e0000 */
[----:B------:R-:W-:Y:S02]  /*a7d0*/  SHF.R.U64 R28, R28, 0x3, RZ ;  /* 0x000000031c1c7819 */ /* 0x000fe400000012ff */
[----:B------:R-:W-:Y:S01]  /*a7e0*/  SHF.R.U64 R10, R10, 0x3, RZ ;  /* 0x000000030a0a7819 */ /* 0x000fe200000012ff */
[----:B------:R-:W2:Y:S01]  /*a7f0*/  SHFL.IDX PT, R47, R15, 0x1, 0x1c1f ;  /* 0x003c1f000f2f7f89 */ /* 0x000ea200000e0000 */
[----:B------:R-:W-:Y:S01]  /*a800*/  LOP3.LUT R28, R28, R29, RZ, 0x3c, !PT ;  /* 0x0000001d1c1c7212 */ /* 0x000fe200078e3cff */
[--C-:B------:R-:W-:Y:S01]  /*a810*/  IMAD.X R29, RZ, RZ, R5.reuse, P0 ;  /* 0x000000ffff1d7224 */ /* 0x100fe200000e0605 */
[----:B------:R-:W-:Y:S02]  /*a820*/  IADD3 R57, P0, R4, 0x9000, RZ ;  /* 0x0000900004397810 */ /* 0x000fe40007f1e0ff */
[----:B------:R-:W-:Y:S01]  /*a830*/  LOP3.LUT R10, R10, R11, RZ, 0x3c, !PT ;  /* 0x0000000b0a0a7212 */ /* 0x000fe200078e3cff */
[----:B------:R-:W-:Y:S01]  /*a840*/  IMAD.X R11, RZ, RZ, R5, P2 ;  /* 0x000000ffff0b7224 */ /* 0x000fe200010e0605 */
[----:B------:R-:W-:-:S02]  /*a850*/  LOP3.LUT R56, R57, 0x380, RZ, 0xc0, !PT ;  /* 0x0000038039387812 */ /* 0x000fc400078ec0ff */
[----:B------:R-:W-:Y:S01]  /*a860*/  LOP3.LUT R52, R52, R53, RZ, 0x3c, !PT ;  /* 0x0000003534347212 */ /* 0x000fe200078e3cff */
[--C-:B------:R-:W-:Y:S01]  /*a870*/  IMAD.X R53, RZ, RZ, R5.reuse, P3 ;  /* 0x000000ffff357224 */ /* 0x100fe200018e0605 */
[----:B------:R-:W-:Y:S02]  /*a880*/  SHF.R.U64 R56, R56, 0x3, RZ ;  /* 0x0000000338387819 */ /* 0x000fe400000012ff */
[----:B------:R-:W-:Y:S02]  /*a890*/  IADD3 R45, P3, R4, 0xa000, RZ ;  /* 0x0000a000042d7810 */ /* 0x000fe40007f7e0ff */
[----:B------:R-:W-:Y:S01]  /*a8a0*/  LOP3.LUT R56, R56, R57, RZ, 0x3c, !PT ;  /* 0x0000003938387212 */ /* 0x000fe200078e3cff */
[----:B------:R-:W-:Y:S01]  /*a8b0*/  IMAD.X R57, RZ, RZ, R5, P0 ;  /* 0x000000ffff397224 */ /* 0x000fe200000e0605 */
[----:B------:R-:W-:Y:S02]  /*a8c0*/  LOP3.LUT P0, RZ, R201, 0x3, RZ, 0xc0, !PT ;  /* 0x00000003c9ff7812 */ /* 0x000fe4000780c0ff */
[----:B------:R-:W-:-:S02]  /*a8d0*/  LOP3.LUT R44, R45, 0x380, RZ, 0xc0, !PT ;  /* 0x000003802d2c7812 */ /* 0x000fc400078ec0ff */
[----:B------:R-:W-:Y:S02]  /*a8e0*/  ISETP.GE.OR P2, PT, R26, R83, P0 ;  /* 0x000000531a00720c */ /* 0x000fe40000746670 */
[C---:B------:R-:W-:Y:S02]  /*a8f0*/  IADD3 R13, P5, R4.reuse, 0x1000, RZ ;  /* 0x00001000040d7810 */ /* 0x040fe40007fbe0ff */
[----:B------:R-:W-:Y:S02]  /*a900*/  IADD3 R25, P4, R4, 0x2000, RZ ;  /* 0x0000200004197810 */ /* 0x000fe40007f9e0ff */
[----:B------:R-:W-:Y:S02]  /*a910*/  SHF.R.U64 R44, R44, 0x3, RZ ;  /* 0x000000032c2c7819 */ /* 0x000fe400000012ff */
[----:B------:R-:W-:Y:S02]  /*a920*/  LOP3.LUT R12, R13, 0x380, RZ, 0xc0, !PT ;  /* 0x000003800d0c7812 */ /* 0x000fe400078ec0ff */
[----:B------:R-:W-:-:S02]  /*a930*/  LOP3.LUT R24, R25, 0x380, RZ, 0xc0, !PT ;  /* 0x0000038019187812 */ /* 0x000fc400078ec0ff */
[----:B------:R-:W-:Y:S01]  /*a940*/  LOP3.LUT R44, R44, R45, RZ, 0x3c, !PT ;  /* 0x0000002d2c2c7212 */ /* 0x000fe200078e3cff */
[----:B-1----:R1:W-:Y:S01]  /*a950*/  @!P2 ST.E desc[UR48][R20.64], R8 ;  /* 0x000000081400a985 */ /* 0x0023e2000c101930 */
[----:B------:R-:W-:Y:S01]  /*a960*/  SHF.R.U64 R12, R12, 0x3, RZ ;  /* 0x000000030c0c7819 */ /* 0x000fe200000012ff */
[--C-:B------:R-:W-:Y:S01]  /*a970*/  IMAD.X R45, RZ, RZ, R5.reuse, P3 ;  /* 0x000000ffff2d7224 */ /* 0x100fe200018e0605 */
[----:B------:R-:W-:Y:S02]  /*a980*/  SHF.R.U64 R24, R24, 0x3, RZ ;  /* 0x0000000318187819 */ /* 0x000fe400000012ff */
[----:B------:R-:W-:Y:S02]  /*a990*/  IADD3 R7, P3, R4, 0xf000, RZ ;  /* 0x0000f00004077810 */ /* 0x000fe40007f7e0ff */
[----:B------:R-:W-:Y:S01]  /*a9a0*/  LOP3.LUT R12, R12, R13, RZ, 0x3c, !PT ;  /* 0x0000000d0c0c7212 */ /* 0x000fe200078e3cff */
[--C-:B------:R-:W-:Y:S01]  /*a9b0*/  IMAD.X R13, RZ, RZ, R5.reuse, P5 ;  /* 0x000000ffff0d7224 */ /* 0x100fe200028e0605 */
[----:B------:R-:W-:Y:S01]  /*a9c0*/  LOP3.LUT R24, R24, R25, RZ, 0x3c, !PT ;  /* 0x0000001918187212 */ /* 0x000fe200078e3cff */
[--C-:B------:R-:W-:Y:S01]  /*a9d0*/  IMAD.X R25, RZ, RZ, R5.reuse, P4 ;  /* 0x000000ffff197224 */ /* 0x100fe200020e0605 */
[----:B------:R-:W-:Y:S01]  /*a9e0*/  LOP3.LUT R0, R7, 0x380, RZ, 0xc0, !PT ;  /* 0x0000038007007812 */ /* 0x000fe200078ec0ff */
[----:B-1----:R-:W1:Y:S01]  /*a9f0*/  @P1 LDC R21, c[0x0][0xbec] ;  /* 0x0002fb00ff151b82 */ /* 0x002e620000000800 */
[C---:B------:R-:W-:Y:S01]  /*aa00*/  IADD3 R37, P6, R4.reuse, 0x6000, RZ ;  /* 0x0000600004257810 */ /* 0x040fe20007fde0ff */
[----:B------:R-:W-:Y:S01]  /*aa10*/  UIMAD UR11, UR13, UR14, URZ ;  /* 0x0000000e0d0b72a4 */ /* 0x000fe2000f8e023f */
[C---:B------:R-:W-:Y:S01]  /*aa20*/  IADD3 R41, P5, R4.reuse, 0x7000, RZ ;  /* 0x0000700004297810 */ /* 0x040fe20007fbe0ff */
[----:B------:R-:W-:Y:S01]  /*aa30*/  UIMAD.WIDE.U32 UR8, UR4, UR14, URZ ;  /* 0x0000000e040872a5 */ /* 0x000fe2000f8e003f */
[----:B------:R-:W-:Y:S01]  /*aa40*/  IADD3 R65, P4, R4, 0x8000, RZ ;  /* 0x0000800004417810 */ /* 0x000fe20007f9e0ff */
[----:B------:R-:W-:Y:S01]  /*aa50*/  IMAD.X R49, RZ, RZ, R5, P3 ;  /* 0x000000ffff317224 */ /* 0x000fe200018e0605 */
[----:B------:R-:W-:Y:S01]  /*aa60*/  SHF.R.U64 R0, R0, 0x3, RZ ;  /* 0x0000000300007819 */ /* 0x000fe200000012ff */
[----:B------:R-:W-:Y:S01]  /*aa70*/  UIMAD UR11, UR4, UR15, UR11 ;  /* 0x0000000f040b72a4 */ /* 0x000fe2000f8e020b */
[----:B------:R-:W-:Y:S01]  /*aa80*/  LOP3.LUT R36, R37, 0x380, RZ, 0xc0, !PT ;  /* 0x0000038025247812 */ /* 0x000fe200078ec0ff */
[----:B------:R-:W-:Y:S01]  /*aa90*/  ULDC.64 UR12, c[0x0][0xae8] ;  /* 0x0002ba00000c7ab9 */ /* 0x000fe20000000a00 */
[----:B------:R-:W-:-:S02]  /*aaa0*/  LOP3.LUT R40, R41, 0x380, RZ, 0xc0, !PT ;  /* 0x0000038029287812 */ /* 0x000fc400078ec0ff */
[----:B------:R-:W-:Y:S02]  /*aab0*/  LOP3.LUT R64, R65, 0x380, RZ, 0xc0, !PT ;  /* 0x0000038041407812 */ /* 0x000fe400078ec0ff */
[----:B------:R-:W-:Y:S02]  /*aac0*/  ISETP.GE.OR P0, PT, R6, R83, P0 ;  /* 0x000000530600720c */ /* 0x000fe40000706670 */
[----:B------:R-:W-:Y:S01]  /*aad0*/  LOP3.LUT R48, R0, R7, RZ, 0x3c, !PT ;  /* 0x0000000700307212 */ /* 0x000fe200078e3cff */
[----:B------:R-:W-:Y:S01]  /*aae0*/  IMAD R0, R23, 0x20, R200 ;  /* 0x0000002017007824 */ /* 0x000fe200078e02c8 */
[----:B------:R-:W-:Y:S01]  /*aaf0*/  SHF.R.U64 R36, R36, 0x3, RZ ;  /* 0x0000000324247819 */ /* 0x000fe200000012ff */
[----:B------:R-:W-:Y:S01]  /*ab00*/  UIADD3 UR9, UR9, UR11, URZ ;  /* 0x0000000b09097290 */ /* 0x000fe2000fffe03f */
[----:B------:R-:W-:Y:S01]  /*ab10*/  SHF.R.U64 R40, R40, 0x3, RZ ;  /* 0x0000000328287819 */ /* 0x000fe200000012ff */
[----:B------:R-:W-:Y:S01]  /*ab20*/  UIMAD UR4, UR18, UR12, URZ ;  /* 0x0000000c120472a4 */ /* 0x000fe2000f8e023f */
[----:B------:R-:W-:Y:S01]  /*ab30*/  SHF.R.U64 R64, R64, 0x3, RZ ;  /* 0x0000000340407819 */ /* 0x000fe200000012ff */
[----:B------:R-:W-:Y:S01]  /*ab40*/  VIADD R78, R0, UR45 ;  /* 0x0000002d004e7c36 */ /* 0x000fe20008000000 */
[----:B------:R-:W-:Y:S01]  /*ab50*/  LOP3.LUT R36, R36, R37, RZ, 0x3c, !PT ;  /* 0x0000002524247212 */ /* 0x000fe200078e3cff */
[--C-:B------:R-:W-:Y:S01]  /*ab60*/  IMAD.X R37, RZ, RZ, R5.reuse, P6 ;  /* 0x000000ffff257224 */ /* 0x100fe200030e0605 */
[----:B------:R-:W-:Y:S01]  /*ab70*/  LOP3.LUT R40, R40, R41, RZ, 0x3c, !PT ;  /* 0x0000002928287212 */ /* 0x000fe200078e3cff */
[----:B------:R-:W-:Y:S01]  /*ab80*/  UIMAD UR4, UR43, UR13, UR4 ;  /* 0x0000000d2b0472a4 */ /* 0x000fe2000f8e0204 */
[----:B------:R-:W-:Y:S01]  /*ab90*/  LOP3.LUT R64, R64, R65, RZ, 0x3c, !PT ;  /* 0x0000004140407212 */ /* 0x000fe200078e3cff */
[----:B------:R-:W-:Y:S01]  /*aba0*/  IMAD.X R65, RZ, RZ, R5, P4 ;  /* 0x000000ffff417224 */ /* 0x000fe200020e0605 */
[----:B------:R-:W-:Y:S01]  /*abb0*/  IADD3.X R41, RZ, R5, RZ, P5, !PT ;  /* 0x00000005ff297210 */ /* 0x000fe20002ffe4ff */
[----:B------:R-:W-:Y:S01]  /*abc0*/  UIMAD.WIDE.U32 UR8, UR43, UR12, UR8 ;  /* 0x0000000c2b0872a5 */ /* 0x000fe2000f8e0008 */
[C---:B------:R-:W-:Y:S01]  /*abd0*/  IADD3 R73, P6, R4.reuse, 0xc000, RZ ;  /* 0x0000c00004497810 */ /* 0x040fe20007fde0ff */
[----:B--2---:R2:W-:Y:S01]  /*abe0*/  @!P0 ST.E desc[UR48][R46.64], R3 ;  /* 0x000000032e008985 */ /* 0x0045e2000c101930 */
[C---:B------:R-:W-:Y:S01]  /*abf0*/  IADD3 R69, P5, R4.reuse, 0xd000, RZ ;  /* 0x0000d00004457810 */ /* 0x040fe20007fbe0ff */
[----:B------:R-:W-:Y:S01]  /*ac00*/  ULDC.64 UR12, c[0x0][0xaf0] ;  /* 0x0002bc00000c7ab9 */ /* 0x000fe20000000a00 */
[----:B------:R-:W-:Y:S01]  /*ac10*/  IADD3 R61, P4, R4, 0xe000, RZ ;  /* 0x0000e000043d7810 */ /* 0x000fe20007f9e0ff */
[----:B-1----:R-:W-:Y:S01]  /*ac20*/  @P1 IMAD.HI.U32 R0, R78, R21, RZ ;  /* 0x000000154e001227 */ /* 0x002fe200078e00ff */
[----:B------:R-:W-:Y:S01]  /*ac30*/  UIADD3 UR9, UR9, UR4, URZ ;  /* 0x0000000409097290 */ /* 0x000fe2000fffe03f */
[----:B------:R-:W-:Y:S01]  /*ac40*/  LOP3.LUT R72, R73, 0x380, RZ, 0xc0, !PT ;  /* 0x0000038049487812 */ /* 0x000fe200078ec0ff */
[----:B------:R-:W-:Y:S01]  /*ac50*/  UIMAD UR4, UR41, UR12, URZ ;  /* 0x0000000c290472a4 */ /* 0x000fe2000f8e023f */
[----:B------:R-:W-:Y:S01]  /*ac60*/  LOP3.LUT R68, R69, 0x380, RZ, 0xc0, !PT ;  /* 0x0000038045447812 */ /* 0x000fe200078ec0ff */
[----:B------:R-:W5:Y:S01]  /*ac70*/  LD.E.128 R12, desc[UR48][R12.64] ;  /* 0x000000300c0c7980 */ /* 0x000f62000c101d00 */
[----:B------:R-:W-:-:S02]  /*ac80*/  LOP3.LUT R60, R61, 0x380, RZ, 0xc0, !PT ;  /* 0x000003803d3c7812 */ /* 0x000fc400078ec0ff */
[----:B------:R-:W-:Y:S01]  /*ac90*/  LOP3.LUT R9, R4, 0x380, RZ, 0xc0, !PT ;  /* 0x0000038004097812 */ /* 0x000fe200078ec0ff */
[----:B--2---:R-:W-:Y:S01]  /*aca0*/  IMAD.MOV.U32 R3, RZ, RZ, R78 ;  /* 0x000000ffff037224 */ /* 0x004fe200078e004e */
[----:B0-----:R-:W-:Y:S01]  /*acb0*/  @P1 SHF.R.U32.HI R3, RZ, R79, R0 ;  /* 0x0000004fff031219 */ /* 0x001fe20000011600 */
[----:B------:R-:W-:Y:S01]  /*acc0*/  UIMAD UR4, UR40, UR13, UR4 ;  /* 0x0000000d280472a4 */ /* 0x000fe2000f8e0204 */
[----:B------:R-:W-:Y:S01]  /*acd0*/  SHF.R.U64 R72, R72, 0x3, RZ ;  /* 0x0000000348487819 */ /* 0x000fe200000012ff */
[----:B------:R-:W-:Y:S01]  /*ace0*/  UIMAD.WIDE.U32 UR8, UR40, UR12, UR8 ;  /* 0x0000000c280872a5 */ /* 0x000fe2000f8e0008 */
[----:B------:R-:W-:Y:S01]  /*acf0*/  SHF.R.U64 R68, R68, 0x3, RZ ;  /* 0x0000000344447819 */ /* 0x000fe200000012ff */
[----:B------:R-:W5:Y:S01]  /*ad00*/  LD.E.128 R24, desc[UR48][R24.64] ;  /* 0x0000003018187980 */ /* 0x000f62000c101d00 */
[----:B------:R-:W-:Y:S02]  /*ad10*/  SHF.R.U64 R60, R60, 0x3, RZ ;  /* 0x000000033c3c7819 */ /* 0x000fe400000012ff */
[----:B------:R-:W-:Y:S01]  /*ad20*/  SHF.R.U64 R9, R9, 0x3, RZ ;  /* 0x0000000309097819 */ /* 0x000fe200000012ff */
[----:B------:R-:W-:Y:S01]  /*ad30*/  UIADD3 UR4, UR9, UR4, URZ ;  /* 0x0000000409047290 */ /* 0x000fe2000fffe03f */
[----:B------:R-:W-:Y:S01]  /*ad40*/  IADD3 R76, -R3, RZ, RZ ;  /* 0x000000ff034c7210 */ /* 0x000fe20007ffe1ff */
[----:B------:R-:W-:Y:S01]  /*ad50*/  ULDC.64 UR12, c[0x0][0xae0] ;  /* 0x0002b800000c7ab9 */ /* 0x000fe20000000a00 */
[----:B------:R-:W-:Y:S01]  /*ad60*/  SHF.R.S32.HI R0, RZ, 0x1f, R3 ;  /* 0x0000001fff007819 */ /* 0x000fe20000011403 */
[----:B------:R-:W5:Y:S01]  /*ad70*/  LD.E.128 R28, desc[UR48][R28.64] ;  /* 0x000000301c1c7980 */ /* 0x000f62000c101d00 */
[----:B------:R-:W-:-:S02]  /*ad80*/  LOP3.LUT R72, R72, R73, RZ, 0x3c, !PT ;  /* 0x0000004948487212 */ /* 0x000fc400078e3cff */
[----:B------:R-:W-:Y:S01]  /*ad90*/  LOP3.LUT R68, R68, R69, RZ, 0x3c, !PT ;  /* 0x0000004544447212 */ /* 0x000fe200078e3cff */
[--C-:B------:R-:W-:Y:S01]  /*ada0*/  IMAD.X R69, RZ, RZ, R5.reuse, P5 ;  /* 0x000000ffff457224 */ /* 0x100fe200028e0605 */
[----:B------:R-:W-:Y:S01]  /*adb0*/  LOP3.LUT R60, R60, R61, RZ, 0x3c, !PT ;  /* 0x0000003d3c3c7212 */ /* 0x000fe200078e3cff */
[----:B------:R-:W-:Y:S01]  /*adc0*/  IMAD.X R61, RZ, RZ, R5, P4 ;  /* 0x000000ffff3d7224 */ /* 0x000fe200020e0605 */
[----:B------:R-:W-:Y:S01]  /*add0*/  IADD3.X R73, RZ, R5, RZ, P6, !PT ;  /* 0x00000005ff497210 */ /* 0x000fe200037fe4ff */
[----:B------:R-:W5:Y:S01]  /*ade0*/  LD.E.128 R52, desc[UR48][R52.64] ;  /* 0x0000003034347980 */ /* 0x000f62000c101d00 */
[----:B------:R-:W-:Y:S01]  /*adf0*/  LOP3.LUT R4, R9, R4, RZ, 0x3c, !PT ;  /* 0x0000000409047212 */ /* 0x000fe200078e3cff */
[----:B------:R-:W-:Y:S02]  /*ae00*/  IMAD R0, R0, UR12, RZ ;  /* 0x0000000c00007c24 */ /* 0x000fe4000f8e02ff */
[----:B------:R-:W-:Y:S01]  /*ae10*/  IMAD R77, R77, R76, R78 ;  /* 0x0000004c4d4d7224 */ /* 0x000fe200078e024e */
[----:B------:R-:W5:Y:S01]  /*ae20*/  LD.E.128 R32, desc[UR48][R32.64] ;  /* 0x0000003020207980 */ /* 0x000f62000c101d00 */
[----:B------:R-:W-:-:S02]  /*ae30*/  IMAD.U32 R21, RZ, RZ, UR9 ;  /* 0x00000009ff157e24 */ /* 0x000fc4000f8e00ff */
        /* <DEDUP_REMOVED lines=8> */
[----:B------:R-:W-:-:S03]  /*aec0*/  IMAD.WIDE.U32 R20, R3, UR12, R20 ;  /* 0x0000000c03147c25 */ /* 0x000fc6000f8e0014 */
        /* <DEDUP_REMOVED lines=16> */
[----:B------:R-:W-:Y:S01]  /*afd0*/  VIADD R84, R200, UR45 ;  /* 0x0000002dc8547c36 */ /* 0x000fe20008000000 */
[----:B------:R-:W-:Y:S01]  /*afe0*/  UIADD3 UR10, UR10, 0x22820, URZ ;  /* 0x000228200a0a7890 */ /* 0x000fe2000fffe03f */
[C---:B------:R-:W-:Y:S02]  /*aff0*/  IMAD R3, R77.reuse, UR9, R76 ;  /* 0x000000094d037c24 */ /* 0x040fe4000f8e024c */
[----:B------:R-:W-:Y:S01]  /*b000*/  IMAD.WIDE.U32 R20, R77, UR8, R20 ;  /* 0x000000084d147c25 */ /* 0x000fe2000f8e0014 */
[----:B------:R-:W-:Y:S01]  /*b010*/  ISETP.GE.AND P2, PT, R84, R83, PT ;  /* 0x000000535400720c */ /* 0x000fe20003f46270 */
[----:B------:R-:W-:Y:S01]  /*b020*/  ULDC.64 UR8, c[0x0][0xa80] ;  /* 0x0002a00000087ab9 */ /* 0x000fe20000000a00 */
[----:B------:R-:W-:Y:S01]  /*b030*/  UPRMT UR10, URZ, 0x654, UR10 ;  /* 0x000006543f0a7896 */ /* 0x000fe2000800000a */
[----:B------:R-:W-:Y:S01]  /*b040*/  IMAD.IADD R3, R21, 0x1, R3 ;  /* 0x0000000115037824 */ /* 0x000fe200078e0203 */
[----:B------:R-:W-:Y:S01]  /*b050*/  LEA R82, P3, R20, UR8, 0x1 ;  /* 0x0000000814527c11 */ /* 0x000fe2000f8608ff */
[----:B------:R-:W-:-:S03]  /*b060*/  VIADD R0, R84, 0x20 ;  /* 0x0000002054007836 */ /* 0x000fc60000000000 */
[----:B------:R-:W-:Y:S02]  /*b070*/  LEA.HI.X R3, R20, UR9, R3, 0x1, P3 ;  /* 0x0000000914037c11 */ /* 0x000fe400098f0c03 */
[-C--:B------:R-:W-:Y:S01]  /*b080*/  ISETP.GE.AND P1, PT, R0, R83.reuse, PT ;  /* 0x000000530000720c */ /* 0x080fe20003f26270 */
[----:B0-----:R0:W1:Y:S01]  /*b090*/  SHFL.IDX PT, R85, R82, RZ, 0x181f ;  /* 0x00181fff52557589 */ /* 0x00106200000e0000 */
[----:B------:R-:W-:Y:S01]  /*b0a0*/  IADD3 R0, R84, 0x40, RZ ;  /* 0x0000004054007810 */ /* 0x000fe20007ffe0ff */
[----:B------:R-:W-:Y:S01]  /*b0b0*/  BSSY B1, `(.L_x_14125) ;  /* 0x0000016000017945 */ /* 0x000fe20003800000 */
[----:B------:R-:W-:Y:S01]  /*b0c0*/  SYNCS.ARRIVE.TRANS64.RED.A1T0 RZ, [UR10], RZ ;  /* 0x000000ffffff79a7 */ /* 0x000fe2000810040a */
        /* <DEDUP_REMOVED lines=20> */
.L_x_14126:
[----:B------:R-:W-:Y:S05]  /*b210*/  BSYNC B1 ;  /* 0x0000000000017941 */ /* 0x000fea0003800000 */
.L_x_14125:
        /* <DEDUP_REMOVED lines=21> */
.L_x_14128:
[----:B------:R-:W-:Y:S05]  /*b370*/  BSYNC B1 ;  /* 0x0000000000017941 */ /* 0x000fea0003800000 */
.L_x_14127:
        /* <DEDUP_REMOVED lines=21> */
.L_x_14130:
[----:B------:R-:W-:Y:S05]  /*b4d0*/  BSYNC B1 ;  /* 0x0000000000017941 */ /* 0x000fea0003800000 */
.L_x_14129:
[----:B------:R-:W-:Y:S01]  /*b4e0*/  VIADD R0, R84, 0x60 ;  /* 0x0000006054007836 */ /* 0x000fe20000000000 */
[----:B0--3--:R-:W3:Y:S04]  /*b4f0*/  SHFL.IDX PT, R3, R3, 0x3, 0x181f ;  /* 0x00781f0003037f89 */ /* 0x009ee800000e0000 */
[----:B------:R-:W-:Y:S01]  /*b500*/  ISETP.GE.AND P0, PT, R0, R83, PT ;  /* 0x000000530000720c */ /* 0x000fe20003f06270 */
[----:B------:R0:W0:-:S12]  /*b510*/  SHFL.IDX PT, R15, R82, 0x3, 0x181f ;  /* 0x00781f00520f7f89 */ /* 0x00001800000e0000 */
        /* <DEDUP_REMOVED lines=20> */
.L_x_14123:
        /* <DEDUP_REMOVED lines=35> */
.L_x_14132:
        /* <DEDUP_REMOVED lines=45> */
.L_x_14134:
[----:B------:R-:W-:Y:S05]  /*bb60*/  BSYNC B1 ;  /* 0x0000000000017941 */ /* 0x000fea0003800000 */
.L_x_14133:
[----:B------:R-:W-:Y:S01]  /*bb70*/  ULDC.64 UR14, c[0x0][0xaa0] ;  /* 0x0002a800000e7ab9 */ /* 0x000fe20000000a00 */
[----:B------:R-:W1:Y:S01]  /*bb80*/  @P0 LDC R5, c[0x0][0xbf0] ;  /* 0x0002fc00ff050b82 */ /* 0x000e620000000800 */
[----:B------:R-:W-:Y:S01]  /*bb90*/  UIMAD UR10, UR11, UR14, URZ ;  /* 0x0000000e0b0a72a4 */ /* 0x000fe2000f8e023f */
[----:B0-----:R-:W-:Y:S01]  /*bba0*/  IMAD R3, R23, 0x20, R200 ;  /* 0x0000002017037824 */ /* 0x001fe200078e02c8 */
[----:B------:R-:W-:Y:S01]  /*bbb0*/  UIMAD.WIDE.U32 UR8, UR4, UR14, URZ ;  /* 0x0000000e040872a5 */ /* 0x000fe2000f8e003f */
[----:B------:R-:W-:Y:S01]  /*bbc0*/  BSSY B1, `(.L_x_14135) ;  /* 0x0000040000017945 */ /* 0x000fe20003800000 */
[----:B------:R-:W-:Y:S01]  /*bbd0*/  UIMAD UR10, UR4, UR15, UR10 ;  /* 0x0000000f040a72a4 */ /* 0x000fe2000f8e020a */
[----:B------:R-:W-:Y:S02]  /*bbe0*/  VIADD R8, R3, UR45 ;  /* 0x0000002d03087c36 */ /* 0x000fe40008000000 */
        /* <DEDUP_REMOVED lines=9> */
[----:B------:R-:W-:Y:S02]  /*bc80*/  UIMAD UR4, UR41, UR10, URZ ;  /* 0x0000000a290472a4 */ /* 0x000fe4000f8e023f */
[----:B------:R-:W-:Y:S01]  /*bc90*/  UIMAD.WIDE.U32 UR8, UR40, UR10, UR8 ;  /* 0x0000000a280872a5 */ /* 0x000fe2000f8e0008 */
[----:B-1----:R-:W-:Y:S01]  /*bca0*/  @P0 SHF.R.U32.HI R3, RZ, R5, R4 ;  /* 0x00000005ff030219 */ /* 0x002fe20000011604 */
[----:B------:R-:W-:-:S03]  /*bcb0*/  UIMAD UR4, UR40, UR11, UR4 ;  /* 0x0000000b280472a4 */ /* 0x000fc6000f8e0204 */
[--C-:B------:R-:W-:Y:S01]  /*bcc0*/  SHF.R.S32.HI R4, RZ, 0x1f, R3.reuse ;  /* 0x0000001fff047819 */ /* 0x100fe20000011403 */
[----:B------:R-:W-:Y:S01]  /*bcd0*/  UIADD3 UR4, UR9, UR4, URZ ;  /* 0x0000000409047290 */ /* 0x000fe2000fffe03f */
[----:B------:R-:W-:Y:S01]  /*bce0*/  IMAD.MOV R7, RZ, RZ, -R3 ;  /* 0x000000ffff077224 */ /* 0x000fe200078e0a03 */
[----:B------:R-:W-:Y:S01]  /*bcf0*/  ULDC.64 UR10, c[0x0][0xae0] ;  /* 0x0002b800000a7ab9 */ /* 0x000fe20000000a00 */
[----:B------:R-:W-:Y:S02]  /*bd00*/  IMAD.U32 R5, RZ, RZ, UR9 ;  /* 0x00000009ff057e24 */ /* 0x000fe4000f8e00ff */
[----:B------:R-:W-:Y:S01]  /*bd10*/  IMAD R6, R4, UR10, RZ ;  /* 0x0000000a04067c24 */ /* 0x000fe2000f8e02ff */
[----:B------:R-:W-:Y:S01]  /*bd20*/  MOV R5, UR4 ;  /* 0x0000000400057c02 */ /* 0x000fe20008000f00 */
[----:B------:R-:W-:Y:S01]  /*bd30*/  IMAD.U32 R4, RZ, RZ, UR8 ;  /* 0x00000008ff047e24 */ /* 0x000fe2000f8e00ff */
[----:B------:R-:W-:Y:S01]  /*bd40*/  ULDC.64 UR8, c[0x0][0xad8] ;  /* 0x0002b60000087ab9 */ /* 0x000fe20000000a00 */
[----:B------:R-:W-:-:S02]  /*bd50*/  IMAD R7, R11, R7, R8 ;  /* 0x000000070b077224 */ /* 0x000fc400078e0208 */
[C---:B------:R-:W-:Y:S02]  /*bd60*/  IMAD R9, R3.reuse, UR11, R6 ;  /* 0x0000000b03097c24 */ /* 0x040fe4000f8e0206 */
[----:B------:R-:W-:Y:S01]  /*bd70*/  IMAD.WIDE.U32 R4, R3, UR10, R4 ;  /* 0x0000000a03047c25 */ /* 0x000fe2000f8e0004 */
[----:B------:R-:W-:-:S03]  /*bd80*/  SHF.R.S32.HI R3, RZ, 0x1f, R7 ;  /* 0x0000001fff037819 */ /* 0x000fc60000011407 */
        /* <DEDUP_REMOVED lines=35> */
.L_x_14136:
[----:B------:R-:W-:Y:S05]  /*bfc0*/  BSYNC B1 ;  /* 0x0000000000017941 */ /* 0x000fea0003800000 */
.L_x_14135:
        /* <DEDUP_REMOVED lines=21> */
.L_x_14138:
[----:B------:R-:W-:Y:S05]  /*c120*/  BSYNC B1 ;  /* 0x0000000000017941 */ /* 0x000fea0003800000 */
.L_x_14137:
        /* <DEDUP_REMOVED lines=21> */
.L_x_14140:
[----:B------:R-:W-:Y:S05]  /*c280*/  BSYNC B1 ;  /* 0x0000000000017941 */ /* 0x000fea0003800000 */
.L_x_14139:
        /* <DEDUP_REMOVED lines=22> */
.L_x_14131:
[----:B------:R-:W-:Y:S05]  /*c3f0*/  BSYNC B0 ;  /* 0x0000000000007941 */ /* 0x000fea0003800000 */
.L_x_14122:
[----:B------:R-:W-:Y:S02]  /*c400*/  ULDC UR4, c[0x0][0xc3c] ;  /* 0x00030f0000047ab9 */ /* 0x000fe40000000800 */
[----:B------:R-:W-:-:S06]  /*c410*/  UISETP.GE.AND UP0, UPT, UR7, UR4, UPT ;  /* 0x000000040700728c */ /* 0x000fcc000bf06270 */
[----:B------:R-:W-:-:S13]  /*c420*/  PLOP3.LUT P0, PT, PT, PT, UP0, 0x80, 0x0 ;  /* 0x000000000000781c */ /* 0x000fda0003f0f008 */
[----:B------:R-:W-:Y:S05]  /*c430*/  @!P0 BRA `(.L_x_14141) ;  /* 0xffffff4800548947 */ /* 0x000fea000383ffff */
[----:B------:R-:W-:Y:S05]  /*c440*/  EXIT ;  /* 0x000000000000794d */ /* 0x000fea0003800000 */
.L_x_14080:
        /* <DEDUP_REMOVED lines=16> */
.L_x_14142:
        /* <DEDUP_REMOVED lines=40> */
.L_x_14148:
        /* <DEDUP_REMOVED lines=12> */
.L_x_14147:
[----:B------:R-:W-:Y:S05]  /*c890*/  BSYNC B0 ;  /* 0x0000000000007941 */ /* 0x000fea0003800000 */
.L_x_14146:
        /* <DEDUP_REMOVED lines=20> */
.L_x_14144:
        /* <DEDUP_REMOVED lines=20> */
.L_x_14149:
        /* <DEDUP_REMOVED lines=29> */
[----:B0-----:R-:W-:Y:S02]  /*ccf0*/  IABS R10, R15 ;  /* 0x0000000f000a7213 */ /* 0x001fe40000000000 */
[----:B------:R-:W0:Y:S01]  /*cd00*/  I2F.RP R6, R8 ;  /* 0x0000000800067306 */ /* 0x000e220000209400 */
[----:B------:R-:W-:Y:S02]  /*cd10*/  IADD3 R18, -R15, RZ, RZ ;  /* 0x000000ff0f127210 */ /* 0x000fe40007ffe1ff */
[----:B------:R-:W-:-:S05]  /*cd20*/  IABS R9, R4 ;  /* 0x0000000400097213 */ /* 0x000fca0000000000 */
[----:B0-----:R-:W0:Y:S02]  /*cd30*/  MUFU.RCP R6, R6 ;  /* 0x0000000600067308 */ /* 0x001e240000001000 */
[----:B0-----:R-:W-:-:S06]  /*cd40*/  VIADD R3, R6, 0xffffffe ;  /* 0x0ffffffe06037836 */ /* 0x001fcc0000000000 */
[----:B------:R-:W0:Y:S02]  /*cd50*/  F2I.FTZ.U32.TRUNC.NTZ R3, R3 ;  /* 0x0000000300037305 */ /* 0x000e24000021f000 */
[----:B0-----:R-:W-:-:S04]  /*cd60*/  IMAD.MOV R2, RZ, RZ, -R3 ;  /* 0x000000ffff027224 */ /* 0x001fc800078e0a03 */
[----:B------:R-:W-:Y:S01]  /*cd70*/  IMAD.MOV.U32 R7, RZ, RZ, R2 ;  /* 0x000000ffff077224 */ /* 0x000fe200078e0002 */
[----:B------:R-:W-:-:S03]  /*cd80*/  MOV R2, RZ ;  /* 0x000000ff00027202 */ /* 0x000fc60000000f00 */
        /* <DEDUP_REMOVED lines=20> */
.L_x_14145:
[----:B------:R-:W-:Y:S01]  /*ced0*/  ULDC UR4, c[0x0][0xc3c] ;  /* 0x00030f0000047ab9 */ /* 0x000fe20000000800 */
[----:B------:R-:W-:Y:S02]  /*cee0*/  IMAD.MOV.U32 R17, RZ, RZ, RZ ;  /* 0x000000ffff117224 */ /* 0x000fe400078e00ff */
[----:B------:R-:W-:Y:S02]  /*cef0*/  IMAD.U32 R16, RZ, RZ, UR6 ;  /* 0x00000006ff107e24 */ /* 0x000fe4000f8e00ff */
[----:B------:R-:W-:Y:S02]  /*cf00*/  IMAD.MOV.U32 R18, RZ, RZ, RZ ;  /* 0x000000ffff127224 */ /* 0x000fe400078e00ff */
[----:B------:R-:W-:-:S07]  /*cf10*/  IMAD.U32 R19, RZ, RZ, UR4 ;  /* 0x00000004ff137e24 */ /* 0x000fce000f8e00ff */
.L_x_14150:
[----:B------:R-:W-:-:S13]  /*cf20*/  ISETP.NE.AND P0, PT, R5, RZ, PT ;  /* 0x000000ff0500720c */ /* 0x000fda0003f05270 */
[----:B------:R-:W0:Y:S01]  /*cf30*/  @!P0 S2R R3, SR_CgaCtaId ;  /* 0x0000000000038919 */ /* 0x000e220000008800 */
[----:B------:R-:W-:-:S04]  /*cf40*/  @!P0 MOV R0, 0x400 ;  /* 0x0000040000008802 */ /* 0x000fc80000000f00 */
[----:B0-----:R-:W-:-:S05]  /*cf50*/  @!P0 LEA R0, R3, R0, 0x18 ;  /* 0x0000000003008211 */ /* 0x001fca00078ec0ff */
[----:B------:R1:W-:Y:S01]  /*cf60*/  @!P0 STS.128 [R0+0x228d0], R16 ;  /* 0x0228d01000008388 */ /* 0x0003e20000000c00 */
[----:B------:R-:W-:Y:S06]  /*cf70*/  BAR.ARV 0x5, 0x180 ;  /* 0x0146000000007b1d */ /* 0x000fec0000002000 */
.L_x_14143:
[----:B------:R2:W-:Y:S01]  /*cf80*/  STL [R1+0x24], RZ ;  /* 0x000024ff01007387 */ /* 0x0005e20000100800 */
[----:B------:R-:W-:Y:S01]  /*cf90*/  ULDC UR4, c[0x0][0xc3c] ;  /* 0x00030f0000047ab9 */ /* 0x000fe20000000800 */
[----:B------:R-:W-:Y:S01]  /*cfa0*/  IMAD.MOV.U32 R26, RZ, RZ, 0x1 ;  /* 0x00000001ff1a7424 */ /* 0x000fe200078e00ff */
[----:B0-----:R-:W-:Y:S02]  /*cfb0*/  ISETP.GE.AND P0, PT, R19, UR4, PT ;  /* 0x0000000413007c0c */ /* 0x001fe4000bf06270 */
[----:B------:R-:W-:-:S11]  /*cfc0*/  MOV R24, RZ ;  /* 0x000000ff00187202 */ /* 0x000fd60000000f00 */
        /* <DEDUP_REMOVED lines=25> */
.L_x_14212:
[----:B0-----:R-:W0:Y:S02]  /*d160*/  LDC.64 R2, c[0x0][0xc88] ;  /* 0x00032200ff027b82 */ /* 0x001e240000000a00 */
[----:B0-----:R-:W-:-:S05]  /*d170*/  IMAD.WIDE R2, R19, 0x4, R2 ;  /* 0x0000000413027825 */ /* 0x001fca00078e0202 */
[----:B------:R-:W2:Y:S01]  /*d180*/  LDG.E R25, desc[UR48][R2.64] ;  /* 0x0000003002197981 */ /* 0x000ea2000c1e1900 */
        /* <DEDUP_REMOVED lines=45> */
.L_x_14152:
        /* <DEDUP_REMOVED lines=9> */
.L_x_14153:
        /* <DEDUP_REMOVED lines=8> */
[----:B---3--:R-:W-:-:S07]  /*d570*/  IADD3 R7, -R7, R0, RZ ;  /* 0x0000000007077210 */ /* 0x008fce0007ffe1ff */
.L_x_14154:
        /* <DEDUP_REMOVED lines=43> */
.L_x_14156:
        /* <DEDUP_REMOVED lines=20> */
.L_x_14159:
[----:B------:R-:W-:Y:S05]  /*d970*/  BSYNC B6 ;  /* 0x0000000000067941 */ /* 0x000fea0003800000 */
.L_x_14158:
        /* <DEDUP_REMOVED lines=20> */
.L_x_14162:
        /* <DEDUP_REMOVED lines=15> */
.L_x_14161:
[----:B------:R-:W-:Y:S05]  /*dbb0*/  BSYNC B6 ;  /* 0x0000000000067941 */ /* 0x000fea0003800000 */
.L_x_14160:
[----:B------:R-:W0:Y:S01]  /*dbc0*/  S2R R20, SR_TID.X ;  /* 0x0000000000147919 */ /* 0x000e220000002100 */
[----:B------:R-:W-:Y:S01]  /*dbd0*/  ULDC.64 UR4, c[0x0][0x9f8] ;  /* 0x00027e0000047ab9 */ /* 0x000fe20000000a00 */
[----:B------:R-:W1:Y:S01]  /*dbe0*/  LDC R10, c[0x0][0x430] ;  /* 0x00010c00ff0a7b82 */ /* 0x000e620000000800 */
[----:B------:R-:W-:-:S04]  /*dbf0*/  ISETP.NE.U32.AND P0, PT, RZ, UR4, PT ;  /* 0x00000004ff007c0c */ /* 0x000fc8000bf05070 */
[----:B------:R-:W-:-:S13]  /*dc00*/  ISETP.NE.AND.EX P0, PT, RZ, UR5, PT, P0 ;  /* 0x00000005ff007c0c */ /* 0x000fda000bf05300 */
[----:B------:R-:W-:Y:S01]  /*dc10*/  @P0 IADD3 R2, P1, R27, UR4, RZ ;  /* 0x000000041b020c10 */ /* 0x000fe2000ff3e0ff */
[----:B------:R-:W-:Y:S01]  /*dc20*/  ULDC UR4, c[0x0][0x320] ;  /* 0x0000c80000047ab9 */ /* 0x000fe20000000800 */
[----:B------:R-:W-:Y:S02]  /*dc30*/  LOP3.LUT R23, R23, 0xfffffff7, RZ, 0xc0, !PT ;  /* 0xfffffff717177812 */ /* 0x000fe400078ec0ff */
[----:B------:R-:W-:-:S05]  /*dc40*/  @P0 IADD3.X R3, R31, UR5, RZ, P1, !PT ;  /* 0x000000051f030c10 */ /* 0x000fca0008ffe4ff */
[----:B------:R2:W5:Y:S01]  /*dc50*/  @P0 LDG.E R28, desc[UR48][R2.64] ;  /* 0x00000030021c0981 */ /* 0x000562000c1e1900 */
[----:B------:R-:W-:Y:S01]  /*dc60*/  UMOV UR5, 0xffffffff ;  /* 0xffffffff00057882 */ /* 0x000fe20000000000 */
[----:B------:R-:W-:Y:S01]  /*dc70*/  VIADD R0, R34, 0xffffffff ;  /* 0xffffffff22007836 */ /* 0x000fe20000000000 */
[----:B0-----:R-:W-:-:S04]  /*dc80*/  SHF.L.U32 R35, R20, 0x3, RZ ;  /* 0x0000000314237819 */ /* 0x001fc800000006ff */
[----:B------:R-:W-:-:S04]  /*dc90*/  LOP3.LUT R35, R35, 0x38, RZ, 0xc0, !PT ;  /* 0x0000003823237812 */ /* 0x000fc800078ec0ff */
[C---:B------:R-:W-:Y:S02]  /*dca0*/  LOP3.LUT R33, R35.reuse, 0x40, RZ, 0xfc, !PT ;  /* 0x0000004023217812 */ /* 0x040fe400078efcff */
[----:B------:R-:W-:Y:S02]  /*dcb0*/  LOP3.LUT R21, R35, 0x80, RZ, 0xfc, !PT ;  /* 0x0000008023157812 */ /* 0x000fe400078efcff */
[----:B------:R-:W-:Y:S02]  /*dcc0*/  ISETP.GE.AND P3, PT, R33, UR4, PT ;  /* 0x0000000421007c0c */ /* 0x000fe4000bf66270 */
[----:B------:R-:W-:Y:S02]  /*dcd0*/  ISETP.GE.AND P1, PT, R21, UR4, PT ;  /* 0x0000000415007c0c */ /* 0x000fe4000bf26270 */
[C---:B------:R-:W-:Y:S02]  /*dce0*/  ISETP.GE.AND P2, PT, R35.reuse, UR4, PT ;  /* 0x0000000423007c0c */ /* 0x040fe4000bf46270 */
[----:B------:R-:W-:-:S04]  /*dcf0*/  LOP3.LUT R20, R35, 0xc0, RZ, 0xfc, !PT ;  /* 0x000000c023147812 */ /* 0x000fc800078efcff */
[----:B------:R-:W-:-:S03]  /*dd00*/  ISETP.GE.AND P0, PT, R20, UR4, PT ;  /* 0x0000000414007c0c */ /* 0x000fc6000bf06270 */
        /* <DEDUP_REMOVED lines=8> */
.L_x_14229:
[----:B------:R-:W0:Y:S01]  /*dd90*/  S2R R2, SR_TID.X ;  /* 0x0000000000027919 */ /* 0x000e220000002100 */
[----:B------:R-:W-:Y:S02]  /*dda0*/  ISETP.NE.AND P1, PT, R10, 0x1, PT ;  /* 0x000000010a00780c */ /* 0x000fe40003f25270 */
[----:B-----5:R-:W-:Y:S01]  /*ddb0*/  SHF.R.S32.HI R31, RZ, 0x1f, R28 ;  /* 0x0000001fff1f7819 */ /* 0x020fe2000001141c */
[----:B------:R-:W1:Y:S01]  /*ddc0*/  S2R R3, SR_TID.X ;  /* 0x0000000000037919 */ /* 0x000e620000002100 */
[----:B------:R-:W-:Y:S02]  /*ddd0*/  LOP3.LUT R23, R23, 0xffffff7f, RZ, 0xc0, !PT ;  /* 0xffffff7f17177812 */ /* 0x000fe400078ec0ff */
[----:B------:R-:W-:-:S07]  /*dde0*/  MOV R34, RZ ;  /* 0x000000ff00227202 */ /* 0x000fce0000000f00 */
[----:B------:R-:W2:Y:S01]  /*ddf0*/  @P1 LDC R4, c[0x0][0x434] ;  /* 0x00010d00ff041b82 */ /* 0x000ea20000000800 */
[----:B------:R-:W-:Y:S02]  /*de00*/  @P1 LOP3.LUT R23, R23, 0x80, RZ, 0xfc, !PT ;  /* 0x0000008017171812 */ /* 0x000fe400078efcff */
[----:B0-----:R-:W-:Y:S01]  /*de10*/  LOP3.LUT R2, R2, 0x7f, RZ, 0xc0, !PT ;  /* 0x0000007f02027812 */ /* 0x001fe200078ec0ff */
[----:B-1----:R-:W-:-:S03]  /*de20*/  IMAD.SHL.U32 R9, R3, 0x10, RZ ;  /* 0x0000001003097824 */ /* 0x002fc600078e00ff */
[----:B------:R-:W-:-:S04]  /*de30*/  SHF.R.U32.HI R2, RZ, 0x3, R2 ;  /* 0x00000003ff027819 */ /* 0x000fc80000011602 */
[----:B------:R-:W-:Y:S02]  /*de40*/  LOP3.LUT R9, R2, 0x70, R9, 0xf8, !PT ;  /* 0x0000007002097812 */ /* 0x000fe400078ef809 */
[----:B------:R-:W0:Y:S03]  /*de50*/  @P1 LDC R2, c[0x0][0x438] ;  /* 0x00010e00ff021b82 */ /* 0x000e260000000800 */
[----:B------:R-:W-:-:S05]  /*de60*/  IMAD R35, R0, 0x60, R9 ;  /* 0x0000006000237824 */ /* 0x000fca00078e0209 */
[C---:B------:R-:W-:Y:S01]  /*de70*/  ISETP.GE.AND P0, PT, R35.reuse, R32, PT ;  /* 0x000000202300720c */ /* 0x040fe20003f06270 */
[----:B------:R-:W-:-:S03]  /*de80*/  IMAD.IADD R35, R35, 0x1, R30 ;  /* 0x0000000123237824 */ /* 0x000fc600078e021e */
[----:B------:R-:W-:Y:S01]  /*de90*/  ISETP.GT.U32.OR P0, PT, R9, 0x5f, P0 ;  /* 0x0000005f0900780c */ /* 0x000fe20000704470 */
[----:B--2---:R-:W-:-:S04]  /*dea0*/  @P1 IMAD.HI.U32 R3, R35, R4, RZ ;  /* 0x0000000423031227 */ /* 0x004fc800078e00ff */
[----:B------:R-:W-:Y:S01]  /*deb0*/  IMAD.MOV.U32 R8, RZ, RZ, R35 ;  /* 0x000000ffff087224 */ /* 0x000fe200078e0023 */
        /* <DEDUP_REMOVED lines=10> */
[----:B------:R-:W-:-:S03]  /*df60*/  IMAD.U32 R3, RZ, RZ, UR36 ;  /* 0x00000024ff037e24 */ /* 0x000fc6000f8e00ff */
[----:B------:R-:W-:-:S05]  /*df70*/  @!P0 LEA.HI.X R5, R2, R5, R7, 0x2, P1 ;  /* 0x0000000502058211 */ /* 0x000fca00008f1407 */
[----:B------:R0:W5:Y:S01]  /*df80*/  @!P0 LDG.E R34, desc[UR48][R4.64] ;  /* 0x0000003004228981 */ /* 0x000162000c1e1900 */
[----:B------:R-:W-:Y:S01]  /*df90*/  ISETP.NE.AND P0, PT, R3, 0x3, PT ;  /* 0x000000030300780c */ /* 0x000fe20003f05270 */
[----:B------:R-:W-:Y:S01]  /*dfa0*/  IMAD.MOV R2, RZ, RZ, -R8 ;  /* 0x000000ffff027224 */ /* 0x000fe200078e0a08 */
[----:B------:R-:W-:Y:S02]  /*dfb0*/  ISETP.GT.U32.AND P1, PT, R9, 0x5f, PT ;  /* 0x0000005f0900780c */ /* 0x000fe40003f24070 */
[----:B------:R-:W-:Y:S01]  /*dfc0*/  LOP3.LUT R23, R23, 0xffffffbf, RZ, 0xc0, !PT ;  /* 0xffffffbf17177812 */ /* 0x000fe200078ec0ff */
[----:B------:R-:W-:Y:S01]  /*dfd0*/  IMAD R35, R10, R2, R35 ;  /* 0x000000020a237224 */ /* 0x000fe200078e0223 */
[----:B------:R-:W-:Y:S02]  /*dfe0*/  SHF.R.S32.HI R27, RZ, 0x1f, R18 ;  /* 0x0000001fff1b7819 */ /* 0x000fe40000011412 */
[----:B------:R-:W-:-:S05]  /*dff0*/  SEL R6, RZ, 0x1, P2 ;  /* 0x00000001ff067807 */ /* 0x000fca0001000000 */
[----:B------:R-:W-:-:S04]  /*e000*/  @P0 LOP3.LUT R23, R23, 0x40, RZ, 0xfc, !PT ;  /* 0x0000004017170812 */ /* 0x000fc800078efcff */
[----:B------:R-:W-:-:S04]  /*e010*/  LOP3.LUT R23, R23, 0xffffffdf, RZ, 0xc0, !PT ;  /* 0xffffffdf17177812 */ /* 0x000fc800078ec0ff */
[----:B------:R-:W-:Y:S01]  /*e020*/  @P1 LOP3.LUT R23, R23, 0x20, RZ, 0xfc, !PT ;  /* 0x0000002017171812 */ /* 0x000fe200078efcff */
[----:B0-----:R-:W-:Y:S06]  /*e030*/  @!P0 BRA `(.L_x_14164) ;  /* 0x0000000000048947 */ /* 0x001fec0003800000 */
[----:B------:R-:W-:Y:S01]  /*e040*/  BPT.TRAP 0x1 ;  /* 0x000000040000795c */ /* 0x000fe20000300000 */
.L_x_14164:
[----:B------:R-:W-:Y:S01]  /*e050*/  IMAD R32, R0, -0x60, R32 ;  /* 0xffffffa000207824 */ /* 0x000fe200078e0220 */
[----:B------:R-:W-:Y:S01]  /*e060*/  SHF.L.U32 R0, R26, 0x1f, RZ ;  /* 0x0000001f1a007819 */ /* 0x000fe200000006ff */
[----:B------:R-:W-:Y:S01]  /*e070*/  IMAD R33, R24, 0x8, R22 ;  /* 0x0000000818217824 */ /* 0x000fe200078e0216 */
[----:B------:R-:W-:Y:S03]  /*e080*/  BSSY B0, `(.L_x_14165) ;  /* 0x0000003000007945 */ /* 0x000fe60003800000 */
[----:B------:R-:W0:Y:S02]  /*e090*/  SYNCS.PHASECHK.TRANS64.TRYWAIT P0, [R33+URZ+0x22840], R0 ;  /* 0x02284000210075a7 */ /* 0x000e24000800017f */
[----:B0-----:R-:W-:Y:S05]  /*e0a0*/  @!P0 BRA `(.L_x_14166) ;  /* 0x0000003c00a88947 */ /* 0x001fea0003800000 */
.L_x_14230:
[----:B------:R-:W-:Y:S05]  /*e0b0*/  BSYNC B0 ;  /* 0x0000000000007941 */ /* 0x000fea0003800000 */
.L_x_14165:
        /* <DEDUP_REMOVED lines=29> */
[----:B------:R-:W-:-:S04]  /*e290*/  IADD3 R32, -R7, R32, RZ ;  /* 0x0000002007207210 */ /* 0x000fc80007ffe1ff */
        /* <DEDUP_REMOVED lines=59> */
.L_x_14244:
        /* <DEDUP_REMOVED lines=10> */
.L_x_14168:
        /* <DEDUP_REMOVED lines=11> */
.L_x_14169:
        /* <DEDUP_REMOVED lines=10> */
[----:B------:R-:W-:Y:S01]  /*e840*/  SEL R4, R25, RZ, !P1 ;  /* 0x000000ff19047207 */ /* 0x000fe20004800000 */
[----:B------:R-:W-:Y:S01]  /*e850*/  BSSY B6, `(.L_x_14170) ;  /* 0x0000021000067945 */ /* 0x000fe20003800000 */
[----:B------:R-:W-:-:S02]  /*e860*/  IADD3 R0, R2, R0, R6 ;  /* 0x0000000002007210 */ /* 0x000fc40007ffe006 */
[----:B------:R-:W-:Y:S01]  /*e870*/  LOP3.LUT P0, RZ, R23, 0x2, RZ, 0xc0, !PT ;  /* 0x0000000217ff7812 */ /* 0x000fe2000780c0ff */
[----:B------:R1:W-:Y:S03]  /*e880*/  STL [R1+0x18], R4 ;  /* 0x0000180401007387 */ /* 0x0003e60000100800 */
[----:B------:R-:W-:-:S05]  /*e890*/  SEL R25, RZ, 0x8, P0 ;  /* 0x00000008ff197807 */ /* 0x000fca0000000000 */
[----:B------:R-:W-:Y:S01]  /*e8a0*/  IMAD.IADD R25, R0, 0x1, R25 ;  /* 0x0000000100197824 */ /* 0x000fe200078e0219 */
[----:B------:R-:W-:Y:S01]  /*e8b0*/  SHF.R.S32.HI R0, RZ, 0x1f, R37 ;  /* 0x0000001fff007819 */ /* 0x000fe20000011425 */
[----:B-1----:R-:W-:-:S04]  /*e8c0*/  IMAD.WIDE.U32 R4, R37, UR4, RZ ;  /* 0x0000000425047c25 */ /* 0x002fc8000f8e00ff */
[----:B------:R-:W-:-:S04]  /*e8d0*/  IMAD R0, R0, UR4, RZ ;  /* 0x0000000400007c24 */ /* 0x000fc8000f8e02ff */
[----:B------:R-:W-:-:S04]  /*e8e0*/  IMAD R0, R37, UR5, R0 ;  /* 0x0000000525007c24 */ /* 0x000fc8000f8e0200 */
[----:B------:R-:W-:Y:S01]  /*e8f0*/  IMAD.IADD R37, R5, 0x1, R0 ;  /* 0x0000000105257824 */ /* 0x000fe200078e0200 */
[----:B-----5:R-:W-:-:S05]  /*e900*/  SEL R2, R3, RZ, !P1 ;  /* 0x000000ff03027207 */ /* 0x020fca0004800000 */
[----:B------:R1:W-:Y:S04]  /*e910*/  STL [R1+0xc], R2 ;  /* 0x00000c0201007387 */ /* 0x0003e80000100800 */
[----:B------:R2:W-:Y:S01]  /*e920*/  STL.64 [R1+0x10], R4 ;  /* 0x0000100401007387 */ /* 0x0005e20000100a00 */
[----:B-1----:R-:W-:-:S05]  /*e930*/  VIADD R2, R22, 0x18400 ;  /* 0x0001840016027836 */ /* 0x002fca0000000000 */
[----:B------:R-:W-:-:S13]  /*e940*/  LOP3.LUT P0, RZ, R2, 0x3ff, RZ, 0xc0, !PT ;  /* 0x000003ff02ff7812 */ /* 0x000fda000780c0ff */
[----:B--2---:R-:W-:Y:S05]  /*e950*/  @!P0 BRA `(.L_x_14171) ;  /* 0x0000000000408947 */ /* 0x004fea0003800000 */
        /* <DEDUP_REMOVED lines=16> */
.L_x_14171:
[----:B------:R-:W-:Y:S05]  /*ea60*/  BSYNC B6 ;  /* 0x0000000000067941 */ /* 0x000fea0003800000 */
.L_x_14170:
[----:B------:R-:W2:Y:S01]  /*ea70*/  LDL.LU.64 R20, [R1+0x10] ;  /* 0x0000100001147983 */ /* 0x000ea20000300a00 */
[----:B------:R-:W-:-:S03]  /*ea80*/  ULDC.64 UR4, c[0x0][0x2d8] ;  /* 0x0000b60000047ab9 */ /* 0x000fc60000000a00 */
[----:B------:R-:W3:Y:S04]  /*ea90*/  LDL.LU R5, [R1+0xc] ;  /* 0x00000c0001057983 */ /* 0x000ee80000300800 */
[----:B------:R-:W4:Y:S01]  /*eaa0*/  LDL.LU R4, [R1+0x18] ;  /* 0x0000180001047983 */ /* 0x000f220000300800 */
[----:B------:R-:W-:Y:S01]  /*eab0*/  MOV R3, R37 ;  /* 0x0000002500037202 */ /* 0x000fe20000000f00 */
[----:B------:R-:W-:Y:S02]  /*eac0*/  IMAD R0, R27, UR4, RZ ;  /* 0x000000041b007c24 */ /* 0x000fe4000f8e02ff */
[----:B------:R1:W5:Y:S02]  /*ead0*/  LDL R9, [R1+0x4] ;  /* 0x0000040001097983 */ /* 0x0003640000100800 */
[----:B------:R-:W-:Y:S01]  /*eae0*/  IMAD R0, R18, UR5, R0 ;  /* 0x0000000512007c24 */ /* 0x000fe2000f8e0200 */
[----:B------:R-:W0:Y:S02]  /*eaf0*/  S2R R8, SR_TID.X ;  /* 0x0000000000087919 */ /* 0x000e240000002100 */
[----:B0-----:R-:W-:-:S05]  /*eb00*/  IMAD.SHL.U32 R7, R8, 0x8, RZ ;  /* 0x0000000808077824 */ /* 0x001fca00078e00ff */
[----:B------:R-:W-:Y:S01]  /*eb10*/  LOP3.LUT R7, R7, 0x38, RZ, 0xc0, !PT ;  /* 0x0000003807077812 */ /* 0x000fe200078ec0ff */
[----:B--2---:R-:W-:Y:S01]  /*eb20*/  IMAD.MOV.U32 R2, RZ, RZ, R20 ;  /* 0x000000ffff027224 */ /* 0x004fe200078e0014 */
[----:B------:R-:W0:Y:S01]  /*eb30*/  S2R R21, SR_TID.X ;  /* 0x0000000000157919 */ /* 0x000e220000002100 */
[----:B------:R-:W2:Y:S02]  /*eb40*/  LDC R20, c[0x0][0x448] ;  /* 0x00011200ff147b82 */ /* 0x000ea40000000800 */
[----:B------:R-:W-:Y:S01]  /*eb50*/  IMAD.WIDE.U32 R2, R18, UR4, R2 ;  /* 0x0000000412027c25 */ /* 0x000fe2000f8e0002 */
[----:B------:R-:W-:-:S03]  /*eb60*/  ULDC.64 UR4, c[0x0][0x2e0] ;  /* 0x0000b80000047ab9 */ /* 0x000fc60000000a00 */
[----:B------:R-:W-:Y:S02]  /*eb70*/  IMAD.IADD R3, R3, 0x1, R0 ;  /* 0x0000000103037824 */ /* 0x000fe400078e0200 */
[----:B---3--:R-:W-:Y:S02]  /*eb80*/  IMAD R0, R5, UR4, RZ ;  /* 0x0000000405007c24 */ /* 0x008fe4000f8e02ff */
[----:B----4-:R-:W-:-:S04]  /*eb90*/  IMAD.WIDE.U32 R2, R4, UR4, R2 ;  /* 0x0000000404027c25 */ /* 0x010fc8000f8e0002 */
[----:B------:R-:W-:Y:S01]  /*eba0*/  IMAD R0, R4, UR5, R0 ;  /* 0x0000000504007c24 */ /* 0x000fe2000f8e0200 */
[----:B------:R-:W-:-:S03]  /*ebb0*/  ULDC.64 UR4, c[0x0][0x2d0] ;  /* 0x0000b40000047ab9 */ /* 0x000fc60000000a00 */
[----:B------:R-:W-:Y:S01]  /*ebc0*/  IMAD.IADD R3, R3, 0x1, R0 ;  /* 0x0000000103037824 */ /* 0x000fe200078e0200 */
[----:B--2---:R-:W-:Y:S02]  /*ebd0*/  ISETP.NE.AND P6, PT, R20, 0x1, PT ;  /* 0x000000011400780c */ /* 0x004fe40003fc5270 */
[----:B------:R-:W2:Y:S01]  /*ebe0*/  S2R R20, SR_TID.X ;  /* 0x0000000000147919 */ /* 0x000ea20000002100 */
[----:B0-----:R-:W-:-:S04]  /*ebf0*/  LOP3.LUT R21, R21, 0x7f, RZ, 0xc0, !PT ;  /* 0x0000007f15157812 */ /* 0x001fc800078ec0ff */
[----:B------:R-:W-:-:S06]  /*ec00*/  SHF.R.U32.HI R21, RZ, 0x3, R21 ;  /* 0x00000003ff157819 */ /* 0x000fcc0000011615 */
[----:B------:R-:W0:Y:S08]  /*ec10*/  @P6 LDC R6, c[0x0][0x44c] ;  /* 0x00011300ff066b82 */ /* 0x000e300000000800 */
[----:B------:R-:W3:Y:S01]  /*ec20*/  @P6 LDC R5, c[0x0][0x450] ;  /* 0x00011400ff056b82 */ /* 0x000ee20000000800 */
[----:B--2---:R-:W-:-:S05]  /*ec30*/  IMAD.SHL.U32 R20, R20, 0x10, RZ ;  /* 0x0000001014147824 */ /* 0x004fca00078e00ff */
[----:B------:R-:W-:-:S05]  /*ec40*/  LOP3.LUT R20, R21, 0x70, R20, 0xf8, !PT ;  /* 0x0000007015147812 */ /* 0x000fca00078ef814 */
[----:B------:R-:W-:-:S04]  /*ec50*/  IMAD R0, R17, 0x80, R20 ;  /* 0x0000008011007824 */ /* 0x000fc800078e0214 */
[----:B0-----:R-:W-:-:S04]  /*ec60*/  @P6 IMAD.HI.U32 R6, R0, R6, RZ ;  /* 0x0000000600066227 */ /* 0x001fc800078e00ff */
        /* <DEDUP_REMOVED lines=27> */
[----:B------:R-:W-:Y:S01]  /*ee20*/  IMAD R17, R17, 0x80, R8 ;  /* 0x0000008011117824 */ /* 0x000fe200078e0208 */
        /* <DEDUP_REMOVED lines=9> */
[----:B------:R0:W-:Y:S01]  /*eec0*/  @!P0 LDGSTS.E.BYPASS.LTC128B.128 [R36+0x18400], desc[UR48][R2.64], !P1 ;  /* 0x1840000002248fae */ /* 0x0001e2000c901d70 */
[----:B------:R-:W-:Y:S02]  /*eed0*/  ISETP.GE.AND P0, PT, R6, R5, PT ;  /* 0x000000050600720c */ /* 0x000fe40003f06270 */
[----:B------:R-:W-:Y:S01]  /*eee0*/  IADD3 R6, R17, 0x20, RZ ;  /* 0x0000002011067810 */ /* 0x000fe20007ffe0ff */
        /* <DEDUP_REMOVED lines=42> */
[----:B0-----:R-:W-:-:S04]  /*f190*/  @!P0 LEA R3, P2, R7, R3, 0x1 ;  /* 0x0000000307038211 */ /* 0x001fc800078408ff */
[----:B-1----:R-:W-:-:S04]  /*f1a0*/  @!P0 IADD3.X R2, RZ, R2, RZ, P2, !PT ;  /* 0x00000002ff028210 */ /* 0x002fc800017fe4ff */
        /* <DEDUP_REMOVED lines=13> */
[----:B--2---:R0:W-:Y:S02]  /*f280*/  @!P0 LDGSTS.E.BYPASS.LTC128B.128 [R36+0x1b400], desc[UR48][R2.64], !P1 ;  /* 0x1b40000002248fae */ /* 0x0041e4000c901d70 */
.L_x_14261:
        /* <DEDUP_REMOVED lines=10> */
.L_x_14173:
        /* <DEDUP_REMOVED lines=18> */
.L_x_14262:
[----:B------:R-:W-:Y:S05]  /*f450*/  BSYNC B0 ;  /* 0x0000000000007941 */ /* 0x000fea0003800000 */
.L_x_14174:
[----:B------:R-:W-:-:S04]  /*f460*/  MOV R0, UR36 ;  /* 0x0000002400007c02 */ /* 0x000fc80008000f00 */
[----:B------:R-:W-:-:S13]  /*f470*/  ISETP.NE.AND P0, PT, R0, 0x3, PT ;  /* 0x000000030000780c */ /* 0x000fda0003f05270 */
[----:B------:R-:W-:Y:S05]  /*f480*/  @!P0 BRA `(.L_x_14176) ;  /* 0x0000000000048947 */ /* 0x000fea0003800000 */
[----:B------:R-:W-:Y:S01]  /*f490*/  BPT.TRAP 0x1 ;  /* 0x000000040000795c */ /* 0x000fe20000300000 */
.L_x_14176:
[----:B------:R-:W-:Y:S01]  /*f4a0*/  SHF.L.U32 R0, R26, 0x1f, RZ ;  /* 0x0000001f1a007819 */ /* 0x000fe200000006ff */
[----:B------:R-:W-:Y:S03]  /*f4b0*/  BSSY B0, `(.L_x_14177) ;  /* 0x0000003000007945 */ /* 0x000fe60003800000 */
[----:B------:R-:W1:Y:S02]  /*f4c0*/  SYNCS.PHASECHK.TRANS64.TRYWAIT P0, [R33+URZ+0x22860], R0 ;  /* 0x02286000210075a7 */ /* 0x000e64000800017f */
[----:B-1----:R-:W-:Y:S05]  /*f4d0*/  @!P0 BRA `(.L_x_14178) ;  /* 0x0000003c00648947 */ /* 0x002fea0003800000 */
.L_x_14263:
[----:B------:R-:W-:Y:S05]  /*f4e0*/  BSYNC B0 ;  /* 0x0000000000007941 */ /* 0x000fea0003800000 */
.L_x_14177:
[----:B------:R-:W1:Y:S01]  /*f4f0*/  LDL.LU R2, [R1+0x1c] ;  /* 0x00001c0001027983 */ /* 0x000e620000300800 */
[----:B------:R-:W-:-:S03]  /*f500*/  ULDC.64 UR4, c[0x0][0x328] ;  /* 0x0000ca0000047ab9 */ /* 0x000fc60000000a00 */
[----:B------:R-:W2:Y:S01]  /*f510*/  LDL.LU R4, [R1+0x20] ;  /* 0x0000200001047983 */ /* 0x000ea20000300800 */
[----:B-1----:R-:W-:Y:S02]  /*f520*/  IMAD R0, R2, UR4, RZ ;  /* 0x0000000402007c24 */ /* 0x002fe4000f8e02ff */
[----:B0-----:R-:W-:-:S04]  /*f530*/  IMAD.WIDE.U32 R2, R35, UR4, RZ ;  /* 0x0000000423027c25 */ /* 0x001fc8000f8e00ff */
[----:B------:R-:W-:Y:S01]  /*f540*/  IMAD R5, R35, UR5, R0 ;  /* 0x0000000523057c24 */ /* 0x000fe2000f8e0200 */
[----:B------:R-:W-:-:S03]  /*f550*/  ULDC.64 UR4, c[0x0][0x338] ;  /* 0x0000ce0000047ab9 */ /* 0x000fc60000000a00 */
[----:B------:R-:W-:Y:S02]  /*f560*/  IMAD.IADD R3, R3, 0x1, R5 ;  /* 0x0000000103037824 */ /* 0x000fe400078e0205 */
[----:B--2---:R-:W-:Y:S02]  /*f570*/  IMAD R5, R4, UR4, RZ ;  /* 0x0000000404057c24 */ /* 0x004fe4000f8e02ff */
        /* <DEDUP_REMOVED lines=17> */
[----:B------:R-:W1:Y:S01]  /*f690*/  SHFL.IDX PT, R14, R5, RZ, 0x181f ;  /* 0x00181fff050e7589 */ /* 0x000e6200000e0000 */
[----:B------:R-:W-:Y:S02]  /*f6a0*/  ISETP.NE.U32.AND P3, PT, R7, 0x1, PT ;  /* 0x000000010700780c */ /* 0x000fe40003f65070 */
[C---:B------:R-:W-:Y:S01]  /*f6b0*/  LOP3.LUT P2, RZ, R25.reuse, 0x2, RZ, 0xc0, !PT ;  /* 0x0000000219ff7812 */ /* 0x040fe2000784c0ff */
[----:B------:R-:W2:Y:S01]  /*f6c0*/  SHFL.IDX PT, R3, R6, RZ, 0x181f ;  /* 0x00181fff06037589 */ /* 0x000ea200000e0000 */
[----:B------:R-:W-:Y:S01]  /*f6d0*/  LOP3.LUT P1, RZ, R25, 0x4, RZ, 0xc0, !PT ;  /* 0x0000000419ff7812 */ /* 0x000fe2000782c0ff */
        /* <DEDUP_REMOVED lines=15> */
[----:B-1----:R-:W1:Y:S01]  /*f7d0*/  SHFL.IDX PT, R3, R6, 0x1, 0x181f ;  /* 0x00381f0006037f89 */ /* 0x002e6200000e0000 */
[----:B0-----:R-:W-:-:S03]  /*f7e0*/  IADD3 R2, P4, R14, R0, RZ ;  /* 0x000000000e027210 */ /* 0x001fc60007f9e0ff */
[----:B------:R-:W0:Y:S02]  /*f7f0*/  SHFL.IDX PT, R14, R5, 0x2, 0x181f ;  /* 0x00581f00050e7f89 */ /* 0x000e2400000e0000 */
[----:B-1----:R-:W-:Y:S01]  /*f800*/  IMAD.X R3, RZ, RZ, R3, P4 ;  /* 0x000000ffff037224 */ /* 0x002fe200020e0603 */
        /* <DEDUP_REMOVED lines=33> */
[----:B-1----:R-:W-:-:S03]  /*fa20*/  IADD3 R2, P4, R14, R0, RZ ;  /* 0x000000000e027210 */ /* 0x002fc60007f9e0ff */
[----:B------:R-:W1:Y:S04]  /*fa30*/  SHFL.IDX PT, R6, R6, 0x5, 0x181f ;  /* 0x00b81f0006067f89 */ /* 0x000e6800000e0000 */
[----:B------:R2:W3:Y:S01]  /*fa40*/  SHFL.IDX PT, R14, R5, 0x5, 0x181f ;  /* 0x00b81f00050e7f89 */ /* 0x0004e200000e0000 */
        /* <DEDUP_REMOVED lines=9> */
.L_x_14277:
[C---:B------:R-:W-:Y:S02]  /*fae0*/  ISETP.LT.OR P3, PT, R32.reuse, 0x51, P3 ;  /* 0x000000512000780c */ /* 0x040fe40001f61670 */
[C---:B------:R-:W-:Y:S02]  /*faf0*/  ISETP.LT.OR P2, PT, R32.reuse, 0x51, !P2 ;  /* 0x000000512000780c */ /* 0x040fe40005741670 */
[----:B------:R-:W-:Y:S02]  /*fb00*/  ISETP.LT.OR P1, PT, R32, 0x51, !P1 ;  /* 0x000000512000780c */ /* 0x000fe40004f21670 */
        /* <DEDUP_REMOVED lines=12> */
.L_x_14180:
        /* <DEDUP_REMOVED lines=11> */
.L_x_14181:
[----:B------:R-:W2:Y:S01]  /*fc80*/  LDL R2, [R1+0x8] ;  /* 0x0000080001027983 */ /* 0x000ea20000100800 */
[----:B------:R0:W-:Y:S01]  /*fc90*/  SYNCS.ARRIVE.TRANS64.A1T0 RZ, [R33+URZ+0x22850], RZ ;  /* 0x022850ff21ff79a7 */ /* 0x0001e2000810003f */
[----:B------:R-:W-:Y:S01]  /*fca0*/  BSSY B0, `(.L_x_14182) ;  /* 0x00000df000007945 */ /* 0x000fe20003800000 */
[----:B--2---:R-:W-:-:S13]  /*fcb0*/  ISETP.GE.AND P0, PT, R2, 0x2, PT ;  /* 0x000000020200780c */ /* 0x004fda0003f06270 */
[----:B0-----:R-:W-:Y:S05]  /*fcc0*/  @!P0 BRA `(.L_x_14183) ;  /* 0x0000000c00708947 */ /* 0x001fea0003800000 */
[----:B------:R-:W-:-:S07]  /*fcd0*/  IADD3 R21, R2, -0x2, RZ ;  /* 0xfffffffe02157810 */ /* 0x000fce0007ffe0ff */
.L_x_14196:
        /* <DEDUP_REMOVED lines=14> */
[----:B------:R-:W2:Y:S01]  /*fdc0*/  @P0 LDC R7, c[0x0][0x438] ;  /* 0x00010e00ff070b82 */ /* 0x000ea20000000800 */
[----:B0-----:R-:W-:-:S05]  /*fdd0*/  @P0 IMAD.HI.U32 R2, R8, R3, RZ ;  /* 0x0000000308020227 */ /* 0x001fca00078e00ff */
[----:B--2---:R-:W-:Y:S01]  /*fde0*/  @P0 SHF.R.U32.HI R9, RZ, R7, R2 ;  /* 0x00000007ff090219 */ /* 0x004fe20000011602 */
[----:B-1----:R-:W-:Y:S01]  /*fdf0*/  @!P1 IMAD R2, R31, R4, RZ ;  /* 0x000000041f029224 */ /* 0x002fe200078e02ff */
[----:B------:R-:W0:Y:S02]  /*fe00*/  @!P1 LDC.64 R6, c[0x0][0x418] ;  /* 0x00010600ff069b82 */ /* 0x000e240000000a00 */
[--C-:B------:R-:W-:Y:S01]  /*fe10*/  @!P1 SHF.R.S32.HI R3, RZ, 0x1f, R9.reuse ;  /* 0x0000001fff039819 */ /* 0x100fe20000011409 */
[----:B------:R-:W-:Y:S02]  /*fe20*/  @!P1 IMAD R5, R28, R5, R2 ;  /* 0x000000051c059224 */ /* 0x000fe400078e0202 */
[----:B------:R-:W-:-:S04]  /*fe30*/  @!P1 IMAD.MOV.U32 R2, RZ, RZ, R9 ;  /* 0x000000ffff029224 */ /* 0x000fc800078e0009 */
[----:B------:R-:W-:Y:S01]  /*fe40*/  @!P1 IMAD.WIDE.U32 R2, R28, R4, R2 ;  /* 0x000000041c029225 */ /* 0x000fe200078e0002 */
[----:B------:R-:W-:-:S03]  /*fe50*/  MOV R4, RZ ;  /* 0x000000ff00047202 */ /* 0x000fc60000000f00 */
[----:B------:R-:W-:Y:S02]  /*fe60*/  @!P1 IMAD.IADD R3, R5, 0x1, R3 ;  /* 0x0000000105039824 */ /* 0x000fe400078e0203 */
        /* <DEDUP_REMOVED lines=18> */
.L_x_14184:
[----:B------:R-:W-:Y:S01]  /*ff90*/  IMAD R10, R24, 0x8, R22 ;  /* 0x00000008180a7824 */ /* 0x000fe200078e0216 */
[----:B------:R-:W-:Y:S01]  /*ffa0*/  SHF.L.U32 R20, R26, 0x1f, RZ ;  /* 0x0000001f1a147819 */ /* 0x000fe200000006ff */
[----:B------:R-:W-:Y:S01]  /*ffb0*/  BSSY B1, `(.L_x_14185) ;  /* 0x0000004000017945 */ /* 0x000fe20003800000 */
[----:B------:R-:W-:Y:S02]  /*ffc0*/  SHF.R.S32.HI R9, RZ, 0x1f, R5 ;  /* 0x0000001fff097819 */ /* 0x000fe40000011405 */
[----:B------:R-:W0:Y:S02]  /*ffd0*/  SYNCS.PHASECHK.TRANS64.TRYWAIT P0, [R10+URZ+0x22840], R20 ;  /* 0x022840140a0075a7 */ /* 0x000e24000800017f */
[----:B0-----:R-:W-:Y:S05]  /*ffe0*/  @!P0 BRA `(.L_x_14186) ;  /* 0x0000003800fc8947 */ /* 0x001fea0003800000 */
.L_x_14278:
[----:B------:R-:W-:Y:S05]  /*fff0*/  BSYNC B1 ;  /* 0x0000000000017941 */ /* 0x000fea0003800000 */
.L_x_14185:
        /* <DEDUP_REMOVED lines=14> */
[----:B------:R-:W-:Y:S02]  /*100e0*/  IMAD R6, R18, UR5, R7 ;  /* 0x0000000512067c24 */ /* 0x000fe4000f8e0207 */
        /* <DEDUP_REMOVED lines=35> */
[----:B---3--:R1:W-:Y:S04]  /*10320*/  LDGSTS.E.BYPASS.LTC128B.128 [R7+0x1e400], desc[UR48][R2.64], !P1 ;  /* 0x1e40000002077fae */ /* 0x0083e8000c901d70 */
.L_x_14292:
        /* <DEDUP_REMOVED lines=8> */
.L_x_14188:
        /* <DEDUP_REMOVED lines=11> */
.L_x_14189:
[----:B------:R1:W-:Y:S01]  /*10460*/  SYNCS.ARRIVE.TRANS64.A1T0 RZ, [R10+URZ+0x22830], RZ ;  /* 0x022830ff0aff79a7 */ /* 0x0003e2000810003f */
[----:B------:R-:W-:Y:S05]  /*10470*/  @!P3 BRA `(.L_x_14190) ;  /* 0x000000000004b947 */ /* 0x000fea0003800000 */
[----:B------:R-:W-:Y:S01]  /*10480*/  BPT.TRAP 0x1 ;  /* 0x000000040000795c */ /* 0x000fe20000300000 */
.L_x_14190:
[----:B------:R-:W2:Y:S01]  /*10490*/  SYNCS.PHASECHK.TRANS64.TRYWAIT P0, [R10+URZ+0x22860], R20 ;  /* 0x022860140a0075a7 */ /* 0x000ea2000800017f */
[----:B------:R-:W-:Y:S04]  /*104a0*/  BSSY B1, `(.L_x_14191) ;  /* 0x0000002000017945 */ /* 0x000fe80003800000 */
[----:B--2---:R-:W-:Y:S05]  /*104b0*/  @!P0 BRA `(.L_x_14192) ;  /* 0x0000003c007c8947 */ /* 0x004fea0003800000 */
.L_x_14293:
[----:B------:R-:W-:Y:S05]  /*104c0*/  BSYNC B1 ;  /* 0x0000000000017941 */ /* 0x000fea0003800000 */
.L_x_14191:
[----:B------:R-:W-:Y:S01]  /*104d0*/  ULDC.64 UR4, c[0x0][0x328] ;  /* 0x0000ca0000047ab9 */ /* 0x000fe20000000a00 */
[----:B------:R-:W-:Y:S01]  /*104e0*/  LOP3.LUT P5, RZ, R23, 0x10, RZ, 0xc0, !PT ;  /* 0x0000001017ff7812 */ /* 0x000fe200078ac0ff */
[----:B------:R-:W-:Y:S01]  /*104f0*/  IMAD R2, R9, UR4, RZ ;  /* 0x0000000409027c24 */ /* 0x000fe2000f8e02ff */
[C---:B------:R-:W-:Y:S01]  /*10500*/  LOP3.LUT P4, RZ, R23.reuse, 0x8, RZ, 0xc0, !PT ;  /* 0x0000000817ff7812 */ /* 0x040fe2000788c0ff */
[----:B0-2---:R-:W-:Y:S01]  /*10510*/  IMAD R20, R24, 0x6000, R29 ;  /* 0x0000600018147824 */ /* 0x005fe200078e021d */
        /* <DEDUP_REMOVED lines=22> */
[----:B------:R-:W2:Y:S04]  /*10680*/  SHFL.IDX PT, R3, R25, RZ, 0x181f ;  /* 0x00181fff19037589 */ /* 0x000ea800000e0000 */
[----:B------:R-:W-:Y:S04]  /*10690*/  SHFL.IDX PT, R4, R25, 0x1, 0x181f ;  /* 0x00381f0019047f89 */ /* 0x000fe800000e0000 */
[----:B------:R-:W-:Y:S04]  /*106a0*/  SHFL.IDX PT, R8, R17, 0x2, 0x181f ;  /* 0x00581f0011087f89 */ /* 0x000fe800000e0000 */
[----:B------:R-:W-:Y:S01]  /*106b0*/  SHFL.IDX PT, R5, R25, 0x3, 0x181f ;  /* 0x00781f0019057f89 */ /* 0x000fe200000e0000 */
[----:B0-----:R-:W-:-:S03]  /*106c0*/  IADD3 R2, P0, R14, R0, RZ ;  /* 0x000000000e027210 */ /* 0x001fc60007f1e0ff */
[----:B------:R-:W0:Y:S02]  /*106d0*/  SHFL.IDX PT, R14, R17, 0x1, 0x181f ;  /* 0x00381f00110e7f89 */ /* 0x000e2400000e0000 */
[----:B--2---:R-:W-:-:S05]  /*106e0*/  IMAD.X R3, RZ, RZ, R3, P0 ;  /* 0x000000ffff037224 */ /* 0x004fca00000e0603 */
[----:B------:R-:W-:Y:S04]  /*106f0*/  LDGSTS.E.BYPASS.LTC128B.128 [R20+0x400], desc[UR48][R2.64], !P5 ;  /* 0x0040000002147fae */ /* 0x000fe8000e901d70 */
[----:B------:R-:W-:Y:S04]  /*10700*/  LDGSTS.E.BYPASS.LTC128B.128 [R20+0x3400], desc[UR48][R2.64+0x80], !P4 ;  /* 0x0340008002147fae */ /* 0x000fe8000e101d70 */
[----:B------:R-:W-:Y:S04]  /*10710*/  LDGSTS.E.BYPASS.LTC128B.128 [R20+0x6400], desc[UR48][R2.64+0x100], !P3 ;  /* 0x0640010002147fae */ /* 0x000fe8000d901d70 */
[----:B------:R2:W-:Y:S01]  /*10720*/  LDGSTS.E.BYPASS.LTC128B.128 [R20+0x9400], desc[UR48][R2.64+0x180], !P1 ;  /* 0x0940018002147fae */ /* 0x0005e2000c901d70 */
[----:B0-----:R-:W-:-:S03]  /*10730*/  IADD3 R6, P0, R14, R0, RZ ;  /* 0x000000000e067210 */ /* 0x001fc60007f1e0ff */
[----:B------:R-:W-:Y:S01]  /*10740*/  SHFL.IDX PT, R14, R17, 0x3, 0x181f ;  /* 0x00781f00110e7f89 */ /* 0x000fe200000e0000 */
[----:B------:R-:W-:-:S03]  /*10750*/  IADD3.X R7, RZ, R4, RZ, P0, !PT ;  /* 0x00000004ff077210 */ /* 0x000fc600007fe4ff */
[----:B------:R-:W0:Y:S01]  /*10760*/  SHFL.IDX PT, R4, R25, 0x2, 0x181f ;  /* 0x00581f0019047f89 */ /* 0x000e2200000e0000 */
[----:B------:R-:W-:-:S03]  /*10770*/  IADD3 R8, P0, R8, R0, RZ ;  /* 0x0000000008087210 */ /* 0x000fc60007f1e0ff */
[----:B--2---:R-:W-:Y:S04]  /*10780*/  SHFL.IDX PT, R3, R25, 0x4, 0x181f ;  /* 0x00981f0019037f89 */ /* 0x004fe800000e0000 */
        /* <DEDUP_REMOVED lines=24> */
.L_x_14307:
        /* <DEDUP_REMOVED lines=11> */
.L_x_14194:
        /* <DEDUP_REMOVED lines=11> */
.L_x_14195:
[----:B------:R0:W-:Y:S01]  /*10a70*/  SYNCS.ARRIVE.TRANS64.A1T0 RZ, [R10+URZ+0x22850], RZ ;  /* 0x022850ff0aff79a7 */ /* 0x0001e2000810003f */
[----:B------:R-:W-:Y:S05]  /*10a80*/  @P2 BRA `(.L_x_14196) ;  /* 0xfffffff000942947 */ /* 0x000fea000383ffff */
.L_x_14183:
[----:B------:R-:W-:Y:S05]  /*10a90*/  BSYNC B0 ;  /* 0x0000000000007941 */ /* 0x000fea0003800000 */
.L_x_14182:
[----:B------:R-:W2:Y:S01]  /*10aa0*/  S2R R2, SR_TID.X ;  /* 0x0000000000027919 */ /* 0x000ea20000002100 */
[----:B------:R-:W-:Y:S01]  /*10ab0*/  IADD3 R24, R24, 0x1, RZ ;  /* 0x0000000118187810 */ /* 0x000fe20007ffe0ff */
[----:B------:R-:W-:Y:S03]  /*10ac0*/  BSSY B0, `(.L_x_14197) ;  /* 0x0000012000007945 */ /* 0x000fe60003800000 */
[----:B------:R-:W-:-:S04]  /*10ad0*/  ISETP.NE.AND P0, PT, R24, 0x2, PT ;  /* 0x000000021800780c */ /* 0x000fc80003f05270 */
[----:B------:R-:W-:Y:S02]  /*10ae0*/  SEL R5, RZ, 0x1, P0 ;  /* 0x00000001ff057807 */ /* 0x000fe40000000000 */
        /* <DEDUP_REMOVED lines=14> */
[----:B---3--:R-:W-:-:S07]  /*10bd0*/  IADD3 R16, R0, UR37, R9 ;  /* 0x0000002500107c10 */ /* 0x008fce000fffe009 */
.L_x_14198:
[----:B------:R-:W-:Y:S05]  /*10be0*/  BSYNC B0 ;  /* 0x0000000000007941 */ /* 0x000fea0003800000 */
.L_x_14197:
[----:B------:R-:W-:Y:S02]  /*10bf0*/  SEL R24, R24, RZ, P0 ;  /* 0x000000ff18187207 */ /* 0x000fe40000000000 */
[----:B------:R-:W-:-:S07]  /*10c00*/  LOP3.LUT R26, R26, R5, RZ, 0x3c, !PT ;  /* 0x000000051a1a7212 */ /* 0x000fce00078e3cff */
.L_x_14157:
[----:B------:R-:W-:Y:S05]  /*10c10*/  BSYNC B7 ;  /* 0x0000000000077941 */ /* 0x000fea0003800000 */
.L_x_14155:
        /* <DEDUP_REMOVED lines=8> */
[----:B------:R4:W2:Y:S01]  /*10ca0*/  LDS.128 R16, [R22+0x228d0] ;  /* 0x0228d00016107984 */ /* 0x0008a20000000c00 */
[----:B------:R-:W-:Y:S06]  /*10cb0*/  BAR.ARV 0x4, 0x180 ;  /* 0x0106000000007b1d */ /* 0x000fec0000002000 */
[----:B------:R-:W-:Y:S05]  /*10cc0*/  BRA `(.L_x_14200) ;  /* 0x0000000800cc7947 */ /* 0x000fea0003800000 */
.L_x_14199:
        /* <DEDUP_REMOVED lines=8> */
[----:B------:R-:W2:Y:S02]  /*10d50*/  @!P1 LDC.64 R2, c[0x0][0xc80] ;  /* 0x00032000ff029b82 */ /* 0x000ea40000000a00 */
[----:B--2---:R-:W-:-:S06]  /*10d60*/  @!P1 IMAD.WIDE R2, R5, 0x4, R2 ;  /* 0x0000000405029825 */ /* 0x004fcc00078e0202 */
        /* <DEDUP_REMOVED lines=10> */
[----:B------:R-:W2:Y:S02]  /*10e10*/  SHFL.UP PT, R14, R5, 0x1, RZ ;  /* 0x04200000050e7989 */ /* 0x000ea400000e00ff */
[----:B--2---:R-:W-:-:S05]  /*10e20*/  SEL R6, R14, RZ, P1 ;  /* 0x000000ff0e067207 */ /* 0x004fca0000800000 */
[----:B------:R-:W-:-:S05]  /*10e30*/  IMAD.IADD R6, R5, 0x1, R6 ;  /* 0x0000000105067824 */ /* 0x000fca00078e0206 */
[----:B------:R-:W2:Y:S02]  /*10e40*/  SHFL.UP PT, R14, R6, 0x2, RZ ;  /* 0x04400000060e7989 */ /* 0x000ea400000e00ff */
[----:B--2---:R-:W-:-:S05]  /*10e50*/  SEL R7, R14, RZ, P2 ;  /* 0x000000ff0e077207 */ /* 0x004fca0001000000 */
[----:B------:R-:W-:-:S05]  /*10e60*/  IMAD.IADD R7, R6, 0x1, R7 ;  /* 0x0000000106077824 */ /* 0x000fca00078e0207 */
[----:B------:R-:W2:Y:S02]  /*10e70*/  SHFL.UP PT, R14, R7, 0x4, RZ ;  /* 0x04800000070e7989 */ /* 0x000ea400000e00ff */
[----:B--2---:R-:W-:-:S04]  /*10e80*/  SEL R2, R14, RZ, P3 ;  /* 0x000000ff0e027207 */ /* 0x004fc80001800000 */
[----:B------:R-:W-:-:S05]  /*10e90*/  IADD3 R2, R7, R2, RZ ;  /* 0x0000000207027210 */ /* 0x000fca0007ffe0ff */
[----:B------:R-:W2:Y:S02]  /*10ea0*/  SHFL.UP PT, R14, R2, 0x8, RZ ;  /* 0x05000000020e7989 */ /* 0x000ea400000e00ff */
[----:B--2---:R-:W-:-:S05]  /*10eb0*/  SEL R3, R14, RZ, P4 ;  /* 0x000000ff0e037207 */ /* 0x004fca0002000000 */
[----:B------:R-:W-:-:S05]  /*10ec0*/  IMAD.IADD R3, R2, 0x1, R3 ;  /* 0x0000000102037824 */ /* 0x000fca00078e0203 */
[----:B------:R-:W2:Y:S02]  /*10ed0*/  SHFL.UP PT, R14, R3, 0x10, RZ ;  /* 0x06000000030e7989 */ /* 0x000ea400000e00ff */
[----:B--2---:R-:W-:-:S05]  /*10ee0*/  SEL R6, R14, RZ, P5 ;  /* 0x000000ff0e067207 */ /* 0x004fca0002800000 */
[----:B------:R-:W-:-:S05]  /*10ef0*/  IMAD.IADD R6, R3, 0x1, R6 ;  /* 0x0000000103067824 */ /* 0x000fca00078e0206 */
[----:B------:R2:W3:Y:S02]  /*10f00*/  SHFL.IDX PT, R14, R6, 0x1f, 0x1f ;  /* 0x03e01f00060e7f89 */ /* 0x0004e400000e0000 */
.L_x_14317:
[----:B------:R-:W-:Y:S02]  /*10f10*/  ULDC UR4, c[0x0][0xc38] ;  /* 0x00030e0000047ab9 */ /* 0x000fe40000000800 */
[----:B------:R-:W-:-:S04]  /*10f20*/  IMAD.U32 R7, RZ, RZ, UR4 ;  /* 0x00000004ff077e24 */ /* 0x000fc8000f8e00ff */
[----:B---3--:R-:W-:-:S04]  /*10f30*/  IMAD R14, R14, R7, RZ ;  /* 0x000000070e0e7224 */ /* 0x008fc800078e02ff */
[----:B------:R-:W-:-:S05]  /*10f40*/  IMAD.IADD R9, R4, 0x1, R14 ;  /* 0x0000000104097824 */ /* 0x000fca00078e020e */
[----:B------:R-:W-:-:S13]  /*10f50*/  ISETP.GT.AND P6, PT, R9, R0, PT ;  /* 0x000000000900720c */ /* 0x000fda0003fc4270 */
[----:B------:R-:W-:Y:S05]  /*10f60*/  @P6 BRA `(.L_x_14202) ;  /* 0x00000000009c6947 */ /* 0x000fea0003800000 */
.L_x_14207:
[----:B------:R-:W3:Y:S01]  /*10f70*/  LDC R2, c[0x0][0xc3c] ;  /* 0x00030f00ff027b82 */ /* 0x000ee20000000800 */
[----:B------:R-:W-:-:S05]  /*10f80*/  VIADD R19, R19, 0x1f ;  /* 0x0000001f13137836 */ /* 0x000fca0000000000 */
[----:B---3--:R-:W-:-:S13]  /*10f90*/  ISETP.GE.AND P6, PT, R19, R2, PT ;  /* 0x000000021300720c */ /* 0x008fda0003fc6270 */
[----:B------:R-:W-:Y:S05]  /*10fa0*/  @P6 BRA `(.L_x_14203) ;  /* 0x0000000400d06947 */ /* 0x000fea0003800000 */
[----:B------:R-:W3:Y:S01]  /*10fb0*/  S2R R3, SR_TID.X ;  /* 0x0000000000037919 */ /* 0x000ee20000002100 */
[----:B------:R-:W-:Y:S01]  /*10fc0*/  BSSY B0, `(.L_x_14204) ;  /* 0x0000009000007945 */ /* 0x000fe20003800000 */
[----:B------:R-:W-:Y:S02]  /*10fd0*/  MOV R5, RZ ;  /* 0x000000ff00057202 */ /* 0x000fe40000000f00 */
[----:B---3--:R-:W-:-:S05]  /*10fe0*/  LOP3.LUT R3, R3, 0x1f, RZ, 0xc0, !PT ;  /* 0x0000001f03037812 */ /* 0x008fca00078ec0ff */
[----:B------:R-:W-:-:S05]  /*10ff0*/  IMAD.IADD R7, R19, 0x1, R3 ;  /* 0x0000000113077824 */ /* 0x000fca00078e0203 */
[----:B------:R-:W-:-:S13]  /*11000*/  ISETP.GE.OR P6, PT, R7, R2, !P0 ;  /* 0x000000020700720c */ /* 0x000fda00047c6670 */
[----:B------:R-:W-:Y:S05]  /*11010*/  @P6 BRA `(.L_x_14205) ;  /* 0x00000000000c6947 */ /* 0x000fea0003800000 */
[----:B------:R-:W3:Y:S02]  /*11020*/  LDC.64 R2, c[0x0][0xc80] ;  /* 0x00032000ff027b82 */ /* 0x000ee40000000a00 */
[----:B---3--:R-:W-:-:S05]  /*11030*/  IMAD.WIDE R2, R7, 0x4, R2 ;  /* 0x0000000407027825 */ /* 0x008fca00078e0202 */
[----:B------:R3:W5:Y:S02]  /*11040*/  LDG.E R5, desc[UR48][R2.64] ;  /* 0x0000003002057981 */ /* 0x000764000c1e1900 */
.L_x_14205:
[----:B------:R-:W-:Y:S05]  /*11050*/  BSYNC B0 ;  /* 0x0000000000007941 */ /* 0x000fea0003800000 */
.L_x_14204:
        /* <DEDUP_REMOVED lines=18> */
.L_x_14325:
[----:B------:R-:W-:Y:S02]  /*11180*/  ULDC UR4, c[0x0][0xc38] ;  /* 0x00030e0000047ab9 */ /* 0x000fe40000000800 */
[----:B------:R-:W-:-:S04]  /*11190*/  IMAD.U32 R7, RZ, RZ, UR4 ;  /* 0x00000004ff077e24 */ /* 0x000fc8000f8e00ff */
[----:B---3--:R-:W-:-:S05]  /*111a0*/  IMAD R14, R14, R7, RZ ;  /* 0x000000070e0e7224 */ /* 0x008fca00078e02ff */
[----:B------:R-:W-:-:S04]  /*111b0*/  IADD3 R9, R14, R9, RZ ;  /* 0x000000090e097210 */ /* 0x000fc80007ffe0ff */
[----:B------:R-:W-:-:S13]  /*111c0*/  ISETP.GT.AND P6, PT, R9, R0, PT ;  /* 0x000000000900720c */ /* 0x000fda0003fc4270 */
[----:B------:R-:W-:Y:S05]  /*111d0*/  @!P6 BRA `(.L_x_14207) ;  /* 0xfffffffc0064e947 */ /* 0x000fea000383ffff */
.L_x_14202:
        /* <DEDUP_REMOVED lines=8> */
.L_x_14329:
[----:B------:R-:W-:Y:S01]  /*11260*/  ISETP.NE.AND P0, PT, R2, RZ, PT ;  /* 0x000000ff0200720c */ /* 0x000fe20003f05270 */
[----:B------:R-:W-:-:S12]  /*11270*/  IMAD.MOV.U32 R14, RZ, RZ, RZ ;  /* 0x000000ffff0e7224 */ /* 0x000fd800078e00ff */
[----:B------:R-:W-:Y:S05]  /*11280*/  @!P0 BRA `(.L_x_14209) ;  /* 0x0000000000108947 */ /* 0x000fea0003800000 */
[----:B------:R-:W-:Y:S01]  /*11290*/  UMOV UR4, 0xffffffff ;  /* 0xffffffff00047882 */ /* 0x000fe20000000000 */
[----:B------:R-:W-:Y:S02]  /*112a0*/  VIADD R12, R4, 0xffffffff ;  /* 0xffffffff040c7836 */ /* 0x000fe40000000000 */
[----:B------:R-:W-:Y:S05]  /*112b0*/  BRA.DIV UR4, `(.L_x_14210) ;  /* 0x0000004204047947 */ /* 0x000fea000b800000 */
[----:B------:R0:W0:Y:S02]  /*112c0*/  SHFL.IDX PT, R14, R6, R12, 0x1f ;  /* 0x00001f0c060e7589 */ /* 0x00002400000e0000 */
.L_x_14209:
[----:B------:R-:W5:Y:S01]  /*112d0*/  LDC.64 R2, c[0x0][0xc90] ;  /* 0x00032400ff027b82 */ /* 0x000f620000000a00 */
[----:B------:R-:W-:-:S04]  /*112e0*/  IMAD.IADD R19, R4, 0x1, R19 ;  /* 0x0000000104137824 */ /* 0x000fc800078e0213 */
[----:B-----5:R-:W-:-:S05]  /*112f0*/  IMAD.WIDE R2, R19, 0x4, R2 ;  /* 0x0000000413027825 */ /* 0x020fca00078e0202 */
[----:B0-2---:R0:W3:Y:S01]  /*11300*/  LDG.E R6, desc[UR48][R2.64] ;  /* 0x0000003002067981 */ /* 0x0050e2000c1e1900 */
[----:B------:R-:W-:Y:S01]  /*11310*/  IMAD R16, R14, R7, R16 ;  /* 0x000000070e107224 */ /* 0x000fe200078e0210 */
[----:B0-----:R-:W-:Y:S01]  /*11320*/  MOV R2, RZ ;  /* 0x000000ff00027202 */ /* 0x001fe20000000f00 */
[----:B---34-:R-:W-:-:S05]  /*11330*/  IMAD R4, R5, R6, RZ ;  /* 0x0000000605047224 */ /* 0x018fca00078e02ff */
        /* <DEDUP_REMOVED lines=59> */
.L_x_14203:
[----:B------:R-:W-:Y:S01]  /*116f0*/  UMOV UR4, URZ ;  /* 0x0000003f00047c82 */ /* 0x000fe20008000000 */
[----:B------:R-:W-:Y:S01]  /*11700*/  UMOV UR5, URZ ;  /* 0x0000003f00057c82 */ /* 0x000fe20008000000 */
[----:B------:R-:W-:Y:S01]  /*11710*/  ULDC UR6, c[0x0][0xc3c] ;  /* 0x00030f0000067ab9 */ /* 0x000fe20000000800 */
[----:B------:R-:W-:Y:S01]  /*11720*/  IMAD.MOV.U32 R16, RZ, RZ, R0 ;  /* 0x000000ffff107224 */ /* 0x000fe200078e0000 */
[----:B------:R-:W-:Y:S01]  /*11730*/  MOV R17, UR4 ;  /* 0x0000000400117c02 */ /* 0x000fe20008000f00 */
[----:B------:R-:W-:Y:S02]  /*11740*/  IMAD.U32 R18, RZ, RZ, UR5 ;  /* 0x00000005ff127e24 */ /* 0x000fe4000f8e00ff */
[----:B------:R-:W-:-:S07]  /*11750*/  IMAD.U32 R19, RZ, RZ, UR6 ;  /* 0x00000006ff137e24 */ /* 0x000fce000f8e00ff */
.L_x_14211:
[----:B------:R-:W3:Y:S01]  /*11760*/  S2R R0, SR_TID.X ;  /* 0x0000000000007919 */ /* 0x000ee20000002100 */
        /* <DEDUP_REMOVED lines=9> */
.L_x_14200:
[----:B------:R-:W-:Y:S02]  /*11800*/  ULDC UR4, c[0x0][0xc3c] ;  /* 0x00030f0000047ab9 */ /* 0x000fe40000000800 */
[----:B--2---:R-:W-:-:S13]  /*11810*/  ISETP.GE.AND P0, PT, R19, UR4, PT ;  /* 0x0000000413007c0c */ /* 0x004fda000bf06270 */
[----:B------:R-:W-:Y:S05]  /*11820*/  @!P0 BRA `(.L_x_14212) ;  /* 0xffffffb8004c8947 */ /* 0x000fea000383ffff */
[----:B------:R-:W-:Y:S05]  /*11830*/  BSYNC B8 ;  /* 0x0000000000087941 */ /* 0x000fea0003800000 */
.L_x_14151:
[----:B-1----:R-:W2:Y:S01]  /*11840*/  LDL.LU R0, [R1+0x24] ;  /* 0x0000240001007983 */ /* 0x002ea20000300800 */
        /* <DEDUP_REMOVED lines=11> */
.L_x_14332:
[----:B------:R-:W-:Y:S05]  /*11900*/  BSYNC B0 ;  /* 0x0000000000007941 */ /* 0x000fea0003800000 */
.L_x_14213:
[----:B------:R-:W-:-:S03]  /*11910*/  UMOV UR4, 0xffffffff ;  /* 0xffffffff00047882 */ /* 0x000fc60000000000 */
[----:B------:R-:W-:Y:S05]  /*11920*/  BRA.DIV UR4, `(.L_x_14215) ;  /* 0x0000003a04a07947 */ /* 0x000fea000b800000 */
[----:B-1----:R-:W1:Y:S02]  /*11930*/  S2R R0, SR_TID.X ;  /* 0x0000000000007919 */ /* 0x002e640000002100 */
[----:B-1----:R-:W-:-:S04]  /*11940*/  SHF.R.U32.HI R0, RZ, 0x5, R0 ;  /* 0x00000005ff007819 */ /* 0x002fc80000011600 */
[----:B------:R-:W-:-:S05]  /*11950*/  LOP3.LUT R0, R0, 0x3, RZ, 0xc0, !PT ;  /* 0x0000000300007812 */ /* 0x000fca00078ec0ff */
[----:B------:R1:W2:Y:S02]  /*11960*/  SHFL.IDX PT, R14, R0, RZ, 0x1f ;  /* 0x00001fff000e7589 */ /* 0x0002a400000e0000 */
.L_x_14335:
[----:B--2---:R-:W-:Y:S01]  /*11970*/  ISETP.NE.AND P0, PT, R14, RZ, PT ;  /* 0x000000ff0e00720c */ /* 0x004fe20003f05270 */
[----:B------:R-:W-:-:S12]  /*11980*/  BSSY B0, `(.L_x_14216) ;  /* 0x0000024000007945 */ /* 0x000fd80003800000 */
[----:B------:R-:W-:Y:S05]  /*11990*/  @P0 BRA `(.L_x_14217) ;  /* 0x0000000000880947 */ /* 0x000fea0003800000 */
[----:B------:R-:W-:-:S03]  /*119a0*/  UMOV UR4, 0xffffffff ;  /* 0xffffffff00047882 */ /* 0x000fc60000000000 */
[----:B------:R-:W-:Y:S05]  /*119b0*/  BRA.DIV UR4, `(.L_x_14218) ;  /* 0x0000003a04b07947 */ /* 0x000fea000b800000 */
[----:B------:R-:W-:-:S13]  /*119c0*/  ELECT P6, URZ, PT ;  /* 0x00000000003f782f */ /* 0x000fda00038c0000 */
.L_x_14338:
[----:B------:R-:W-:Y:S05]  /*119d0*/  @!P6 BRA `(.L_x_14217) ;  /* 0x000000000078e947 */ /* 0x000fea0003800000 */
[----:B------:R-:W-:-:S06]  /*119e0*/  ULOP3.LUT UR4, UR39, 0x2, URZ, 0xfc, !UPT ;  /* 0x0000000227047892 */ /* 0x000fcc000f8efc3f */
[----:B-1----:R-:W-:-:S05]  /*119f0*/  IMAD.U32 R0, RZ, RZ, UR4 ;  /* 0x00000004ff007e24 */ /* 0x002fca000f8e00ff */
[----:B------:R-:W-:-:S13]  /*11a00*/  ISETP.NE.AND P0, PT, R0, 0x3, PT ;  /* 0x000000030000780c */ /* 0x000fda0003f05270 */
[----:B------:R-:W-:Y:S05]  /*11a10*/  @!P0 BRA `(.L_x_14219) ;  /* 0x0000000000048947 */ /* 0x000fea0003800000 */
[----:B------:R-:W-:Y:S01]  /*11a20*/  BPT.TRAP 0x1 ;  /* 0x000000040000795c */ /* 0x000fe20000300000 */
.L_x_14219:
[----:B------:R-:W-:Y:S01]  /*11a30*/  IMAD R5, R24, 0x8, R7 ;  /* 0x0000000818057824 */ /* 0x000fe200078e0207 */
[----:B------:R-:W-:Y:S02]  /*11a40*/  SHF.L.U32 R0, R26, 0x1f, RZ ;  /* 0x0000001f1a007819 */ /* 0x000fe400000006ff */
[----:B------:R-:W-:Y:S02]  /*11a50*/  IADD3 R24, R24, 0x1, RZ ;  /* 0x0000000118187810 */ /* 0x000fe40007ffe0ff */
[----:B------:R-:W1:Y:S02]  /*11a60*/  SYNCS.PHASECHK.TRANS64.TRYWAIT P1, [R5+URZ+0x22840], R0 ;  /* 0x02284000050075a7 */ /* 0x000e64000802017f */
[----:B------:R-:W-:-:S04]  /*11a70*/  ISETP.NE.AND P2, PT, R24, 0x2, PT ;  /* 0x000000021800780c */ /* 0x000fc80003f45270 */
[----:B------:R-:W-:Y:S01]  /*11a80*/  SEL R3, RZ, 0x1, P2 ;  /* 0x00000001ff037807 */ /* 0x000fe20001000000 */
[----:B-1----:R-:W-:Y:S08]  /*11a90*/  @!P1 BRA `(.L_x_14220) ;  /* 0x0000003800989947 */ /* 0x002ff00003800000 */
.L_x_14339:
[----:B------:R-:W-:Y:S02]  /*11aa0*/  SEL R24, R24, RZ, P2 ;  /* 0x000000ff18187207 */ /* 0x000fe40001000000 */
[----:B------:R-:W-:Y:S01]  /*11ab0*/  LOP3.LUT R2, R26, R3, RZ, 0x3c, !PT ;  /* 0x000000031a027212 */ /* 0x000fe200078e3cff */
[----:B------:R-:W-:Y:S06]  /*11ac0*/  @!P0 BRA `(.L_x_14221) ;  /* 0x0000000000048947 */ /* 0x000fec0003800000 */
[----:B------:R-:W-:Y:S01]  /*11ad0*/  BPT.TRAP 0x1 ;  /* 0x000000040000795c */ /* 0x000fe20000300000 */
.L_x_14221:
[----:B------:R-:W-:Y:S01]  /*11ae0*/  IMAD R3, R24, 0x8, R7 ;  /* 0x0000000818037824 */ /* 0x000fe200078e0207 */
[----:B------:R-:W-:-:S04]  /*11af0*/  SHF.L.U32 R2, R2, 0x1f, RZ ;  /* 0x0000001f02027819 */ /* 0x000fc800000006ff */
[----:B------:R-:W2:Y:S02]  /*11b00*/  SYNCS.PHASECHK.TRANS64.TRYWAIT P1, [R3+URZ+0x22840], R2 ;  /* 0x02284002030075a7 */ /* 0x000ea4000802017f */
[----:B--2---:R-:W-:Y:S05]  /*11b10*/  @!P1 BRA `(.L_x_14222) ;  /* 0x00000038008c9947 */ /* 0x004fea0003800000 */
.L_x_14340:
[----:B------:R-:W-:Y:S05]  /*11b20*/  @!P0 BRA `(.L_x_14223) ;  /* 0x0000000000048947 */ /* 0x000fea0003800000 */
[----:B------:R-:W-:Y:S01]  /*11b30*/  BPT.TRAP 0x1 ;  /* 0x000000040000795c */ /* 0x000fe20000300000 */
.L_x_14223:
[----:B------:R-:W5:Y:S02]  /*11b40*/  SYNCS.PHASECHK.TRANS64.TRYWAIT P1, [R5+URZ+0x22860], R0 ;  /* 0x02286000050075a7 */ /* 0x000f64000802017f */
[----:B-----5:R-:W-:Y:S05]  /*11b50*/  @!P1 BRA `(.L_x_14224) ;  /* 0x0000003800909947 */ /* 0x020fea0003800000 */
.L_x_14341:
[----:B------:R-:W-:Y:S05]  /*11b60*/  @!P0 BRA `(.L_x_14225) ;  /* 0x0000000000048947 */ /* 0x000fea0003800000 */
[----:B------:R-:W-:Y:S01]  /*11b70*/  BPT.TRAP 0x1 ;  /* 0x000000040000795c */ /* 0x000fe20000300000 */
.L_x_14225:
[----:B------:R0:W0:Y:S02]  /*11b80*/  SYNCS.PHASECHK.TRANS64.TRYWAIT P0, [R3+URZ+0x22860], R2 ;  /* 0x02286002030075a7 */ /* 0x000024000800017f */
[----:B0-----:R-:W-:Y:S05]  /*11b90*/  @!P0 NANOSLEEP.SYNCS 0x989680 ;  /* 0x009896800000895d */ /* 0x001fea0003900000 */
[----:B------:R-:W0:Y:S02]  /*11ba0*/  @!P0 SYNCS.PHASECHK.TRANS64 P0, [R3+URZ+0x22860], R2 ;  /* 0x02286002030085a7 */ /* 0x000e24000800007f */
[----:B0-----:R-:W-:Y:S05]  /*11bb0*/  @!P0 BRA `(.L_x_14225) ;  /* 0xfffffffc00f08947 */ /* 0x001fea000383ffff */
.L_x_14217:
[----:B------:R-:W-:Y:S05]  /*11bc0*/  BSYNC B0 ;  /* 0x0000000000007941 */ /* 0x000fea0003800000 */
.L_x_14216:
[----:B------:R-:W-:Y:S05]  /*11bd0*/  EXIT ;  /* 0x000000000000794d */ /* 0x000fea0003800000 */
.L_x_14087:
[----:B0-----:R-:W-:-:S04]  /*11be0*/  IMAD.U32 R3, RZ, RZ, UR51 ;  /* 0x00000033ff037e24 */ /* 0x001fc8000f8e00ff */
[----:B------:R0:W1:Y:S03]  /*11bf0*/  SYNCS.PHASECHK.TRANS64.TRYWAIT P0, [R3+URZ+0x22800], R0 ;  /* 0x02280000030075a7 */ /* 0x000066000800017f */
[----:B-1----:R-:W-:Y:S05]  /*11c00*/  @!P0 NANOSLEEP.SYNCS 0x989680 ;  /* 0x009896800000895d */ /* 0x002fea0003900000 */
[----:B------:R-:W1:Y:S02]  /*11c10*/  @!P0 SYNCS.PHASECHK.TRANS64 P0, [R3+URZ+0x22800], R0 ;  /* 0x02280000030085a7 */ /* 0x000e64000800007f */
[----:B-1----:R-:W-:Y:S05]  /*11c20*/  @!P0 BRA `(.L_x_14087) ;  /* 0xfffffffc00ec8947 */ /* 0x002fea000383ffff */
[----:B------:R-:W-:Y:S05]  /*11c30*/  BRA `(.L_x_14226) ;  /* 0xfffffefc00947947 */ /* 0x000fea000383ffff */
.L_x_14091:
[----:B-1----:R-:W-:-:S04]  /*11c40*/  IMAD.U32 R3, RZ, RZ, UR22 ;  /* 0x00000016ff037e24 */ /* 0x002fc8000f8e00ff */
[----:B------:R1:W2:Y:S03]  /*11c50*/  SYNCS.PHASECHK.TRANS64.TRYWAIT P1, [R3+URZ+0x22830], R8 ;  /* 0x02283008030075a7 */ /* 0x0002a6000802017f */
[----:B--2---:R-:W-:Y:S05]  /*11c60*/  @!P1 NANOSLEEP.SYNCS 0x989680 ;  /* 0x009896800000995d */ /* 0x004fea0003900000 */
[----:B------:R-:W2:Y:S02]  /*11c70*/  @!P1 SYNCS.PHASECHK.TRANS64 P1, [R3+URZ+0x22830], R8 ;  /* 0x02283008030095a7 */ /* 0x000ea4000802007f */
[----:B--2---:R-:W-:Y:S05]  /*11c80*/  @!P1 BRA `(.L_x_14091) ;  /* 0xfffffffc00ec9947 */ /* 0x004fea000383ffff */
[----:B------:R-:W-:Y:S05]  /*11c90*/  BRA `(.L_x_14090) ;  /* 0xfffffefc00b87947 */ /* 0x000fea000383ffff */
.L_x_14096:
[----:B-1----:R-:W-:-:S04]  /*11ca0*/  IMAD.U32 R9, RZ, RZ, UR22 ;  /* 0x00000016ff097e24 */ /* 0x002fc8000f8e00ff */
[----:B------:R1:W2:Y:S03]  /*11cb0*/  SYNCS.PHASECHK.TRANS64.TRYWAIT P1, [R9+URZ+0x22850], R8 ;  /* 0x02285008090075a7 */ /* 0x0002a6000802017f */
[----:B--2---:R-:W-:Y:S05]  /*11cc0*/  @!P1 NANOSLEEP.SYNCS 0x989680 ;  /* 0x009896800000995d */ /* 0x004fea0003900000 */
[----:B------:R-:W2:Y:S02]  /*11cd0*/  @!P1 SYNCS.PHASECHK.TRANS64 P1, [R9+URZ+0x22850], R8 ;  /* 0x02285008090095a7 */ /* 0x000ea4000802007f */
[----:B--2---:R-:W-:Y:S05]  /*11ce0*/  @!P1 BRA `(.L_x_14096) ;  /* 0xfffffffc00ec9947 */ /* 0x004fea000383ffff */
[----:B------:R-:W-:Y:S05]  /*11cf0*/  BRA `(.L_x_14095) ;  /* 0xffffff1c003c7947 */ /* 0x000fea000383ffff */
.L_x_14102:
[----:B-1----:R-:W-:-:S04]  /*11d00*/  IMAD.U32 R0, RZ, RZ, UR25 ;  /* 0x00000019ff007e24 */ /* 0x002fc8000f8e00ff */
[----:B------:R1:W2:Y:S03]  /*11d10*/  SYNCS.PHASECHK.TRANS64.TRYWAIT P1, [R0+URZ+0x22830], R7 ;  /* 0x02283007000075a7 */ /* 0x0002a6000802017f */
[----:B--2---:R-:W-:Y:S05]  /*11d20*/  @!P1 NANOSLEEP.SYNCS 0x989680 ;  /* 0x009896800000995d */ /* 0x004fea0003900000 */
[----:B------:R-:W2:Y:S02]  /*11d30*/  @!P1 SYNCS.PHASECHK.TRANS64 P1, [R0+URZ+0x22830], R7 ;  /* 0x02283007000095a7 */ /* 0x000ea4000802007f */
[----:B--2---:R-:W-:Y:S05]  /*11d40*/  @!P1 BRA `(.L_x_14102) ;  /* 0xfffffffc00ec9947 */ /* 0x004fea000383ffff */
[----:B------:R-:W-:Y:S05]  /*11d50*/  BRA `(.L_x_14101) ;  /* 0xffffff20007c7947 */ /* 0x000fea000383ffff */
.L_x_14107:
[----:B-1----:R-:W-:-:S04]  /*11d60*/  IMAD.U32 R10, RZ, RZ, UR25 ;  /* 0x00000019ff0a7e24 */ /* 0x002fc8000f8e00ff */
[----:B------:R1:W2:Y:S03]  /*11d70*/  SYNCS.PHASECHK.TRANS64.TRYWAIT P1, [R10+URZ+0x22850], R7 ;  /* 0x022850070a0075a7 */ /* 0x0002a6000802017f */
[----:B--2---:R-:W-:Y:S05]  /*11d80*/  @!P1 NANOSLEEP.SYNCS 0x989680 ;  /* 0x009896800000995d */ /* 0x004fea0003900000 */
[----:B------:R-:W2:Y:S02]  /*11d90*/  @!P1 SYNCS.PHASECHK.TRANS64 P1, [R10+URZ+0x22850], R7 ;  /* 0x022850070a0095a7 */ /* 0x000ea4000802007f */
[----:B--2---:R-:W-:Y:S05]  /*11da0*/  @!P1 BRA `(.L_x_14107) ;  /* 0xfffffffc00ec9947 */ /* 0x004fea000383ffff */
[----:B------:R-:W-:Y:S05]  /*11db0*/  BRA `(.L_x_14106) ;  /* 0xffffff4800007947 */ /* 0x000fea000383ffff */
.L_x_14114:
[----:B-1----:R-:W-:-:S04]  /*11dc0*/  MOV R0, UR25 ;  /* 0x0000001900007c02 */ /* 0x002fc80008000f00 */
[----:B------:R1:W2:Y:S03]  /*11dd0*/  SYNCS.PHASECHK.TRANS64.TRYWAIT P1, [R0+URZ+0x22830], R7 ;  /* 0x02283007000075a7 */ /* 0x0002a6000802017f */
[----:B--2---:R-:W-:Y:S05]  /*11de0*/  @!P1 NANOSLEEP.SYNCS 0x989680 ;  /* 0x009896800000995d */ /* 0x004fea0003900000 */
[----:B------:R-:W2:Y:S02]  /*11df0*/  @!P1 SYNCS.PHASECHK.TRANS64 P1, [R0+URZ+0x22830], R7 ;  /* 0x02283007000095a7 */ /* 0x000ea4000802007f */
[----:B--2---:R-:W-:Y:S05]  /*11e00*/  @!P1 BRA `(.L_x_14114) ;  /* 0xfffffffc00ec9947 */ /* 0x004fea000383ffff */
[----:B------:R-:W-:Y:S05]  /*11e10*/  BRA `(.L_x_14113) ;  /* 0xffffff4c000c7947 */ /* 0x000fea000383ffff */
.L_x_14119:
[----:B-1----:R-:W-:-:S04]  /*11e20*/  IMAD.U32 R10, RZ, RZ, UR25 ;  /* 0x00000019ff0a7e24 */ /* 0x002fc8000f8e00ff */
[----:B------:R1:W2:Y:S03]  /*11e30*/  SYNCS.PHASECHK.TRANS64.TRYWAIT P1, [R10+URZ+0x22850], R7 ;  /* 0x022850070a0075a7 */ /* 0x0002a6000802017f */
[----:B--2---:R-:W-:Y:S05]  /*11e40*/  @!P1 NANOSLEEP.SYNCS 0x989680 ;  /* 0x009896800000995d */ /* 0x004fea0003900000 */
[----:B------:R-:W2:Y:S02]  /*11e50*/  @!P1 SYNCS.PHASECHK.TRANS64 P1, [R10+URZ+0x22850], R7 ;  /* 0x022850070a0095a7 */ /* 0x000ea4000802007f */
[----:B--2---:R-:W-:Y:S05]  /*11e60*/  @!P1 BRA `(.L_x_14119) ;  /* 0xfffffffc00ec9947 */ /* 0x004fea000383ffff */
[----:B------:R-:W-:Y:S05]  /*11e70*/  BRA `(.L_x_14118) ;  /* 0xffffff6800b07947 */ /* 0x000fea000383ffff */
.L_x_14163:
        /* <DEDUP_REMOVED lines=11> */
.L_x_14228:
[----:B------:R-:W-:Y:S05]  /*11f30*/  BSYNC B0 ;  /* 0x0000000000007941 */ /* 0x000fea0003800000 */
.L_x_14227:
[----:B------:R-:W-:Y:S05]  /*11f40*/  BRA `(.L_x_14229) ;  /* 0xffffffbc00907947 */ /* 0x000fea000383ffff */
.L_x_14166:
[----:B0-----:R0:W1:Y:S02]  /*11f50*/  SYNCS.PHASECHK.TRANS64.TRYWAIT P0, [R33+URZ+0x22840], R0 ;  /* 0x02284000210075a7 */ /* 0x001064000800017f */
[----:B-1----:R-:W-:Y:S05]  /*11f60*/  @!P0 NANOSLEEP.SYNCS 0x989680 ;  /* 0x009896800000895d */ /* 0x002fea0003900000 */
[----:B------:R-:W1:Y:S02]  /*11f70*/  @!P0 SYNCS.PHASECHK.TRANS64 P0, [R33+URZ+0x22840], R0 ;  /* 0x02284000210085a7 */ /* 0x000e64000800007f */
[----:B-1----:R-:W-:Y:S05]  /*11f80*/  @!P0 BRA `(.L_x_14166) ;  /* 0xfffffffc00f08947 */ /* 0x002fea000383ffff */
[----:B------:R-:W-:Y:S05]  /*11f90*/  BRA `(.L_x_14230) ;  /* 0xffffffc000447947 */ /* 0x000fea000383ffff */
.L_x_14167:
        /* <DEDUP_REMOVED lines=8> */
.L_x_14232:
[----:B------:R-:W-:Y:S05]  /*12020*/  BSYNC B0 ;  /* 0x0000000000007941 */ /* 0x000fea0003800000 */
.L_x_14231:
        /* <DEDUP_REMOVED lines=9> */
.L_x_14233:
[----:B------:R-:W-:Y:S02]  /*120c0*/  IMAD.MOV.U32 R13, RZ, RZ, R4 ;  /* 0x000000ffff0d7224 */ /* 0x000fe400078e0004 */
[----:B------:R-:W-:Y:S02]  /*120d0*/  IMAD.MOV.U32 R12, RZ, RZ, 0x1 ;  /* 0x00000001ff0c7424 */ /* 0x000fe400078e00ff */
[----:B------:R-:W-:-:S07]  /*120e0*/  IMAD.MOV.U32 R3, RZ, RZ, R14 ;  /* 0x000000ffff037224 */ /* 0x000fce00078e000e */
[----:B------:R-:W-:Y:S05]  /*120f0*/  WARPSYNC.COLLECTIVE R15, `(.L_x_14234) ;  /* 0x000000000f087348 */ /* 0x000fea0003c00000 */
[----:B------:R0:W1:Y:S02]  /*12100*/  SHFL.IDX P6, R14, R13, R12, R11 ;  /* 0x0000000c0d0e7389 */ /* 0x00006400000c000b */
[----:B01----:R-:W-:Y:S01]  /*12110*/  ENDCOLLECTIVE ;  /* 0x000000000000791b */ /* 0x003fe20003800000 */
.L_x_14234:
        /* <DEDUP_REMOVED lines=15> */
.L_x_14235:
[----:B------:R-:W-:Y:S02]  /*12210*/  @P0 IMAD R7, R5, 0x2, R22 ;  /* 0x0000000205070824 */ /* 0x000fe400078e0216 */
[----:B------:R-:W-:Y:S02]  /*12220*/  IMAD.MOV.U32 R13, RZ, RZ, R4 ;  /* 0x000000ffff0d7224 */ /* 0x000fe400078e0004 */
[----:B------:R-:W-:Y:S02]  /*12230*/  IMAD.MOV.U32 R12, RZ, RZ, 0x2 ;  /* 0x00000002ff0c7424 */ /* 0x000fe400078e00ff */
[----:B------:R-:W-:-:S07]  /*12240*/  IMAD.MOV.U32 R3, RZ, RZ, R14 ;  /* 0x000000ffff037224 */ /* 0x000fce00078e000e */
[----:B------:R-:W-:Y:S05]  /*12250*/  WARPSYNC.COLLECTIVE R15, `(.L_x_14236) ;  /* 0x000000000f087348 */ /* 0x000fea0003c00000 */
[----:B------:R0:W1:Y:S02]  /*12260*/  SHFL.IDX P6, R14, R13, R12, R11 ;  /* 0x0000000c0d0e7389 */ /* 0x00006400000c000b */
[----:B01----:R-:W-:Y:S01]  /*12270*/  ENDCOLLECTIVE ;  /* 0x000000000000791b */ /* 0x003fe20003800000 */
.L_x_14236:
        /* <DEDUP_REMOVED lines=15> */
.L_x_14237:
[----:B------:R-:W-:Y:S02]  /*12370*/  @P0 IMAD R7, R5, 0x2, R22 ;  /* 0x0000000205070824 */ /* 0x000fe400078e0216 */
[----:B------:R-:W-:Y:S02]  /*12380*/  IMAD.MOV.U32 R13, RZ, RZ, R4 ;  /* 0x000000ffff0d7224 */ /* 0x000fe400078e0004 */
[----:B------:R-:W-:Y:S02]  /*12390*/  IMAD.MOV.U32 R12, RZ, RZ, 0x3 ;  /* 0x00000003ff0c7424 */ /* 0x000fe400078e00ff */
[----:B------:R-:W-:-:S07]  /*123a0*/  IMAD.MOV.U32 R3, RZ, RZ, R14 ;  /* 0x000000ffff037224 */ /* 0x000fce00078e000e */
[----:B------:R-:W-:Y:S05]  /*123b0*/  WARPSYNC.COLLECTIVE R15, `(.L_x_14238) ;  /* 0x000000000f087348 */ /* 0x000fea0003c00000 */
[----:B------:R0:W1:Y:S02]  /*123c0*/  SHFL.IDX P6, R14, R13, R12, R11 ;  /* 0x0000000c0d0e7389 */ /* 0x00006400000c000b */
[----:B01----:R-:W-:Y:S01]  /*123d0*/  ENDCOLLECTIVE ;  /* 0x000000000000791b */ /* 0x003fe20003800000 */
.L_x_14238:
        /* <DEDUP_REMOVED lines=15> */
.L_x_14239:
[----:B------:R-:W-:Y:S02]  /*124d0*/  @P0 IMAD R7, R5, 0x2, R22 ;  /* 0x0000000205070824 */ /* 0x000fe400078e0216 */
[----:B------:R-:W-:Y:S02]  /*124e0*/  IMAD.MOV.U32 R13, RZ, RZ, R4 ;  /* 0x000000ffff0d7224 */ /* 0x000fe400078e0004 */
[----:B------:R-:W-:Y:S02]  /*124f0*/  IMAD.MOV.U32 R12, RZ, RZ, 0x4 ;  /* 0x00000004ff0c7424 */ /* 0x000fe400078e00ff */
[----:B------:R-:W-:-:S07]  /*12500*/  IMAD.MOV.U32 R3, RZ, RZ, R14 ;  /* 0x000000ffff037224 */ /* 0x000fce00078e000e */
[----:B------:R-:W-:Y:S05]  /*12510*/  WARPSYNC.COLLECTIVE R15, `(.L_x_14240) ;  /* 0x000000000f087348 */ /* 0x000fea0003c00000 */
[----:B------:R0:W1:Y:S02]  /*12520*/  SHFL.IDX P6, R14, R13, R12, R11 ;  /* 0x0000000c0d0e7389 */ /* 0x00006400000c000b */
[----:B01----:R-:W-:Y:S01]  /*12530*/  ENDCOLLECTIVE ;  /* 0x000000000000791b */ /* 0x003fe20003800000 */
.L_x_14240:
        /* <DEDUP_REMOVED lines=15> */
.L_x_14241:
[----:B------:R-:W-:Y:S02]  /*12630*/  @P0 IMAD R7, R5, 0x2, R22 ;  /* 0x0000000205070824 */ /* 0x000fe400078e0216 */
[----:B------:R-:W-:Y:S02]  /*12640*/  IMAD.MOV.U32 R13, RZ, RZ, R4 ;  /* 0x000000ffff0d7224 */ /* 0x000fe400078e0004 */
[----:B------:R-:W-:Y:S02]  /*12650*/  IMAD.MOV.U32 R12, RZ, RZ, 0x5 ;  /* 0x00000005ff0c7424 */ /* 0x000fe400078e00ff */
[----:B------:R-:W-:-:S07]  /*12660*/  IMAD.MOV.U32 R3, RZ, RZ, R14 ;  /* 0x000000ffff037224 */ /* 0x000fce00078e000e */
[----:B------:R-:W-:Y:S05]  /*12670*/  WARPSYNC.COLLECTIVE R15, `(.L_x_14242) ;  /* 0x000000000f087348 */ /* 0x000fea0003c00000 */
[----:B------:R0:W1:Y:S02]  /*12680*/  SHFL.IDX P6, R14, R13, R12, R11 ;  /* 0x0000000c0d0e7389 */ /* 0x00006400000c000b */
[----:B01----:R-:W-:Y:S01]  /*12690*/  ENDCOLLECTIVE ;  /* 0x000000000000791b */ /* 0x003fe20003800000 */
.L_x_14242:
        /* <DEDUP_REMOVED lines=10> */
.L_x_14243:
[----:B------:R-:W-:Y:S01]  /*12740*/  @!PT LDS RZ, [RZ] ;  /* 0x00000000fffff984 */ /* 0x000fe20000000800 */
[----:B------:R-:W-:Y:S01]  /*12750*/  @!PT LDS RZ, [RZ] ;  /* 0x00000000fffff984 */ /* 0x000fe20000000800 */
[----:B------:R-:W-:Y:S01]  /*12760*/  @!PT LDS RZ, [RZ] ;  /* 0x00000000fffff984 */ /* 0x000fe20000000800 */
[----:B------:R0:W-:Y:S01]  /*12770*/  @P0 LDGSTS.E.BYPASS.LTC128B.128 [R7+0x1e400], desc[UR48][R2.64], !P2 ;  /* 0x1e40000002070fae */ /* 0x0001e2000d101d70 */
[----:B------:R-:W-:Y:S01]  /*12780*/  IMAD.MOV.U32 R0, RZ, RZ, R14 ;  /* 0x000000ffff007224 */ /* 0x000fe200078e000e */
[----:B------:R-:W-:Y:S06]  /*12790*/  BRA `(.L_x_14244) ;  /* 0xffffffbc00ac7947 */ /* 0x000fec000383ffff */
.L_x_14172:
        /* <DEDUP_REMOVED lines=9> */
.L_x_14245:
[C---:B------:R-:W-:Y:S01]  /*12830*/  VIADD R6, R17.reuse, 0x10 ;  /* 0x0000001011067836 */ /* 0x040fe20000000000 */
[----:B------:R-:W-:Y:S02]  /*12840*/  ISETP.GE.AND P0, PT, R17, R5, PT ;  /* 0x000000051100720c */ /* 0x000fe40003f06270 */
[----:B------:R-:W-:Y:S01]  /*12850*/  MOV R13, R0 ;  /* 0x00000000000d7202 */ /* 0x000fe20000000f00 */
[----:B------:R-:W-:-:S10]  /*12860*/  IMAD.MOV.U32 R2, RZ, RZ, R14 ;  /* 0x000000ffff027224 */ /* 0x000fd400078e000e */
[----:B------:R-:W-:Y:S05]  /*12870*/  WARPSYNC.COLLECTIVE R15, `(.L_x_14246) ;  /* 0x000000000f087348 */ /* 0x000fea0003c00000 */
[----:B------:R0:W1:Y:S02]  /*12880*/  SHFL.IDX P6, R14, R13, R12, R11 ;  /* 0x0000000c0d0e7389 */ /* 0x00006400000c000b */
[----:B01----:R-:W-:Y:S01]  /*12890*/  ENDCOLLECTIVE ;  /* 0x000000000000791b */ /* 0x003fe20003800000 */
.L_x_14246:
[----:B------:R-:W-:Y:S02]  /*128a0*/  IMAD.MOV.U32 R13, RZ, RZ, R4 ;  /* 0x000000ffff0d7224 */ /* 0x000fe400078e0004 */
[----:B------:R-:W-:Y:S02]  /*128b0*/  IMAD.MOV.U32 R12, RZ, RZ, 0x1 ;  /* 0x00000001ff0c7424 */ /* 0x000fe400078e00ff */
[----:B------:R-:W-:-:S07]  /*128c0*/  IMAD.MOV.U32 R3, RZ, RZ, R14 ;  /* 0x000000ffff037224 */ /* 0x000fce00078e000e */
[----:B------:R-:W-:Y:S05]  /*128d0*/  WARPSYNC.COLLECTIVE R15, `(.L_x_14247) ;  /* 0x000000000f087348 */ /* 0x000fea0003c00000 */
[----:B------:R0:W1:Y:S02]  /*128e0*/  SHFL.IDX P6, R14, R13, R12, R11 ;  /* 0x0000000c0d0e7389 */ /* 0x00006400000c000b */
[----:B01----:R-:W-:Y:S01]  /*128f0*/  ENDCOLLECTIVE ;  /* 0x000000000000791b */ /* 0x003fe20003800000 */
.L_x_14247:
        /* <DEDUP_REMOVED lines=15> */
.L_x_14248:
[----:B------:R-:W-:Y:S02]  /*129f0*/  IMAD.MOV.U32 R13, RZ, RZ, R4 ;  /* 0x000000ffff0d7224 */ /* 0x000fe400078e0004 */
[----:B------:R-:W-:Y:S02]  /*12a00*/  IMAD.MOV.U32 R12, RZ, RZ, 0x2 ;  /* 0x00000002ff0c7424 */ /* 0x000fe400078e00ff */
[----:B------:R-:W-:-:S07]  /*12a10*/  IMAD.MOV.U32 R3, RZ, RZ, R14 ;  /* 0x000000ffff037224 */ /* 0x000fce00078e000e */
[----:B------:R-:W-:Y:S05]  /*12a20*/  WARPSYNC.COLLECTIVE R15, `(.L_x_14249) ;  /* 0x000000000f087348 */ /* 0x000fea0003c00000 */
[----:B------:R0:W1:Y:S02]  /*12a30*/  SHFL.IDX P6, R14, R13, R12, R11 ;  /* 0x0000000c0d0e7389 */ /* 0x00006400000c000b */
[----:B01----:R-:W-:Y:S01]  /*12a40*/  ENDCOLLECTIVE ;  /* 0x000000000000791b */ /* 0x003fe20003800000 */
.L_x_14249:
        /* <DEDUP_REMOVED lines=16> */
.L_x_14250:
[----:B------:R-:W-:Y:S02]  /*12b50*/  IMAD.MOV.U32 R13, RZ, RZ, R4 ;  /* 0x000000ffff0d7224 */ /* 0x000fe400078e0004 */
[----:B------:R-:W-:Y:S02]  /*12b60*/  IMAD.MOV.U32 R12, RZ, RZ, 0x3 ;  /* 0x00000003ff0c7424 */ /* 0x000fe400078e00ff */
[----:B------:R-:W-:-:S07]  /*12b70*/  IMAD.MOV.U32 R3, RZ, RZ, R14 ;  /* 0x000000ffff037224 */ /* 0x000fce00078e000e */
[----:B------:R-:W-:Y:S05]  /*12b80*/  WARPSYNC.COLLECTIVE R15, `(.L_x_14251) ;  /* 0x000000000f087348 */ /* 0x000fea0003c00000 */
[----:B------:R0:W1:Y:S02]  /*12b90*/  SHFL.IDX P6, R14, R13, R12, R11 ;  /* 0x0000000c0d0e7389 */ /* 0x00006400000c000b */
[----:B01----:R-:W-:Y:S01]  /*12ba0*/  ENDCOLLECTIVE ;  /* 0x000000000000791b */ /* 0x003fe20003800000 */
.L_x_14251:
        /* <DEDUP_REMOVED lines=16> */
.L_x_14252:
[----:B------:R-:W-:Y:S02]  /*12cb0*/  IMAD.MOV.U32 R13, RZ, RZ, R4 ;  /* 0x000000ffff0d7224 */ /* 0x000fe400078e0004 */
[----:B------:R-:W-:Y:S02]  /*12cc0*/  IMAD.MOV.U32 R12, RZ, RZ, 0x4 ;  /* 0x00000004ff0c7424 */ /* 0x000fe400078e00ff */
[----:B------:R-:W-:-:S07]  /*12cd0*/  IMAD.MOV.U32 R3, RZ, RZ, R14 ;  /* 0x000000ffff037224 */ /* 0x000fce00078e000e */
[----:B------:R-:W-:Y:S05]  /*12ce0*/  WARPSYNC.COLLECTIVE R15, `(.L_x_14253) ;  /* 0x000000000f087348 */ /* 0x000fea0003c00000 */
[----:B------:R0:W1:Y:S02]  /*12cf0*/  SHFL.IDX P6, R14, R13, R12, R11 ;  /* 0x0000000c0d0e7389 */ /* 0x00006400000c000b */
[----:B01----:R-:W-:Y:S01]  /*12d00*/  ENDCOLLECTIVE ;  /* 0x000000000000791b */ /* 0x003fe20003800000 */
.L_x_14253:
        /* <DEDUP_REMOVED lines=16> */
.L_x_14254:
[----:B------:R-:W-:Y:S02]  /*12e10*/  IMAD.MOV.U32 R13, RZ, RZ, R4 ;  /* 0x000000ffff0d7224 */ /* 0x000fe400078e0004 */
[----:B------:R-:W-:Y:S02]  /*12e20*/  IMAD.MOV.U32 R12, RZ, RZ, 0x5 ;  /* 0x00000005ff0c7424 */ /* 0x000fe400078e00ff */
[----:B------:R-:W-:-:S07]  /*12e30*/  IMAD.MOV.U32 R3, RZ, RZ, R14 ;  /* 0x000000ffff037224 */ /* 0x000fce00078e000e */
[----:B------:R-:W-:Y:S05]  /*12e40*/  WARPSYNC.COLLECTIVE R15, `(.L_x_14255) ;  /* 0x000000000f087348 */ /* 0x000fea0003c00000 */
[----:B------:R0:W1:Y:S02]  /*12e50*/  SHFL.IDX P6, R14, R13, R12, R11 ;  /* 0x0000000c0d0e7389 */ /* 0x00006400000c000b */
[----:B01----:R-:W-:Y:S01]  /*12e60*/  ENDCOLLECTIVE ;  /* 0x000000000000791b */ /* 0x003fe20003800000 */
.L_x_14255:
        /* <DEDUP_REMOVED lines=16> */
.L_x_14256:
[----:B------:R-:W-:Y:S02]  /*12f70*/  IMAD.MOV.U32 R13, RZ, RZ, R4 ;  /* 0x000000ffff0d7224 */ /* 0x000fe400078e0004 */
[----:B------:R-:W-:Y:S02]  /*12f80*/  IMAD.MOV.U32 R12, RZ, RZ, 0x6 ;  /* 0x00000006ff0c7424 */ /* 0x000fe400078e00ff */
[----:B------:R-:W-:-:S07]  /*12f90*/  IMAD.MOV.U32 R3, RZ, RZ, R14 ;  /* 0x000000ffff037224 */ /* 0x000fce00078e000e */
[----:B------:R-:W-:Y:S05]  /*12fa0*/  WARPSYNC.COLLECTIVE R15, `(.L_x_14257) ;  /* 0x000000000f087348 */ /* 0x000fea0003c00000 */
[----:B------:R0:W1:Y:S02]  /*12fb0*/  SHFL.IDX P6, R14, R13, R12, R11 ;  /* 0x0000000c0d0e7389 */ /* 0x00006400000c000b */
[----:B01----:R-:W-:Y:S01]  /*12fc0*/  ENDCOLLECTIVE ;  /* 0x000000000000791b */ /* 0x003fe20003800000 */
.L_x_14257:
        /* <DEDUP_REMOVED lines=16> */
.L_x_14258:
[----:B------:R-:W-:Y:S02]  /*130d0*/  IMAD.MOV.U32 R13, RZ, RZ, R4 ;  /* 0x000000ffff0d7224 */ /* 0x000fe400078e0004 */
[----:B------:R-:W-:Y:S02]  /*130e0*/  IMAD.MOV.U32 R12, RZ, RZ, 0x7 ;  /* 0x00000007ff0c7424 */ /* 0x000fe400078e00ff */
[----:B------:R-:W-:-:S07]  /*130f0*/  IMAD.MOV.U32 R3, RZ, RZ, R14 ;  /* 0x000000ffff037224 */ /* 0x000fce00078e000e */
[----:B------:R-:W-:Y:S05]  /*13100*/  WARPSYNC.COLLECTIVE R15, `(.L_x_14259) ;  /* 0x000000000f087348 */ /* 0x000fea0003c00000 */
[----:B------:R0:W1:Y:S02]  /*13110*/  SHFL.IDX P6, R14, R13, R12, R11 ;  /* 0x0000000c0d0e7389 */ /* 0x00006400000c000b */
[----:B01----:R-:W-:Y:S01]  /*13120*/  ENDCOLLECTIVE ;  /* 0x000000000000791b */ /* 0x003fe20003800000 */
.L_x_14259:
[----:B------:R-:W-:-:S05]  /*13130*/  @!P0 LEA R3, P2, R7, R3, 0x1 ;  /* 0x0000000307038211 */ /* 0x000fca00078408ff */
[----:B------:R-:W-:-:S05]  /*13140*/  @!P0 IMAD.X R2, RZ, RZ, R2, P2 ;  /* 0x000000ffff028224 */ /* 0x000fca00010e0602 */
[----:B------:R-:W-:Y:S02]  /*13150*/  @!P0 LOP3.LUT R3, R3, R2, RZ, 0x3c, !PT ;  /* 0x0000000203038212 */ /* 0x000fe400078e3cff */
[----:B------:R-:W-:Y:S02]  /*13160*/  MOV R13, R0 ;  /* 0x00000000000d7202 */ /* 0x000fe40000000f00 */
        /* <DEDUP_REMOVED lines=10> */
.L_x_14260:
[----:B------:R-:W-:Y:S05]  /*13210*/  BRA `(.L_x_14261) ;  /* 0xffffffc0001c7947 */ /* 0x000fea000383ffff */
.L_x_14175:
[----:B0-----:R0:W1:Y:S02]  /*13220*/  SYNCS.PHASECHK.TRANS64.TRYWAIT P0, [R22+URZ+0x22820], R3 ;  /* 0x02282003160075a7 */ /* 0x001064000800017f */
[----:B-1----:R-:W-:Y:S05]  /*13230*/  @!P0 NANOSLEEP.SYNCS 0x989680 ;  /* 0x009896800000895d */ /* 0x002fea0003900000 */
[----:B------:R-:W1:Y:S02]  /*13240*/  @!P0 SYNCS.PHASECHK.TRANS64 P0, [R22+URZ+0x22820], R3 ;  /* 0x02282003160085a7 */ /* 0x000e64000800007f */
[----:B-1----:R-:W-:Y:S05]  /*13250*/  @!P0 BRA `(.L_x_14175) ;  /* 0xfffffffc00f08947 */ /* 0x002fea000383ffff */
[----:B------:R-:W-:Y:S05]  /*13260*/  BRA `(.L_x_14262) ;  /* 0xffffffc000787947 */ /* 0x000fea000383ffff */
.L_x_14178:
[----:B-1----:R1:W2:Y:S02]  /*13270*/  SYNCS.PHASECHK.TRANS64.TRYWAIT P0, [R33+URZ+0x22860], R0 ;  /* 0x02286000210075a7 */ /* 0x0022a4000800017f */
[----:B--2---:R-:W-:Y:S05]  /*13280*/  @!P0 NANOSLEEP.SYNCS 0x989680 ;  /* 0x009896800000895d */ /* 0x004fea0003900000 */
[----:B------:R-:W2:Y:S02]  /*13290*/  @!P0 SYNCS.PHASECHK.TRANS64 P0, [R33+URZ+0x22860], R0 ;  /* 0x02286000210085a7 */ /* 0x000ea4000800007f */
[----:B--2---:R-:W-:Y:S05]  /*132a0*/  @!P0 BRA `(.L_x_14178) ;  /* 0xfffffffc00f08947 */ /* 0x004fea000383ffff */
[----:B------:R-:W-:Y:S05]  /*132b0*/  BRA `(.L_x_14263) ;  /* 0xffffffc000887947 */ /* 0x000fea000383ffff */
.L_x_14179:
        /* <DEDUP_REMOVED lines=8> */
.L_x_14265:
[----:B------:R-:W-:Y:S05]  /*13340*/  BSYNC B0 ;  /* 0x0000000000007941 */ /* 0x000fea0003800000 */
.L_x_14264:
[----:B------:R-:W0:Y:S01]  /*13350*/  S2R R7, SR_TID.X ;  /* 0x0000000000077919 */ /* 0x000e220000002100 */
[----:B------:R-:W-:Y:S01]  /*13360*/  IMAD.MOV.U32 R13, RZ, RZ, R5 ;  /* 0x000000ffff0d7224 */ /* 0x000fe200078e0005 */
[----:B------:R-:W-:Y:S01]  /*13370*/  MOV R12, RZ ;  /* 0x000000ff000c7202 */ /* 0x000fe20000000f00 */
[----:B------:R-:W-:Y:S01]  /*13380*/  IMAD.MOV.U32 R11, RZ, RZ, 0x181f ;  /* 0x0000181fff0b7424 */ /* 0x000fe200078e00ff */
[C---:B------:R-:W-:Y:S01]  /*13390*/  LOP3.LUT P2, RZ, R25.reuse, 0x2, RZ, 0xc0, !PT ;  /* 0x0000000219ff7812 */ /* 0x040fe2000784c0ff */
[----:B------:R-:W-:Y:S01]  /*133a0*/  IMAD.MOV.U32 R15, RZ, RZ, -0x1 ;  /* 0xffffffffff0f7424 */ /* 0x000fe200078e00ff */
[----:B------:R-:W-:Y:S01]  /*133b0*/  LOP3.LUT P1, RZ, R25, 0x4, RZ, 0xc0, !PT ;  /* 0x0000000419ff7812 */ /* 0x000fe2000782c0ff */
[----:B------:R-:W-:Y:S02]  /*133c0*/  IMAD.MOV.U32 R3, RZ, RZ, R14 ;  /* 0x000000ffff037224 */ /* 0x000fe400078e000e */
[----:B------:R-:W-:-:S10]  /*133d0*/  IMAD R4, R4, 0x2, R22 ;  /* 0x0000000204047824 */ /* 0x000fd400078e0216 */
[----:B0-----:R-:W-:Y:S05]  /*133e0*/  WARPSYNC.COLLECTIVE R15, `(.L_x_14266) ;  /* 0x000000000f087348 */ /* 0x001fea0003c00000 */
[----:B------:R1:W2:Y:S02]  /*133f0*/  SHFL.IDX P6, R14, R13, R12, R11 ;  /* 0x0000000c0d0e7389 */ /* 0x0002a400000c000b */
[----:B012---:R-:W-:Y:S01]  /*13400*/  ENDCOLLECTIVE ;  /* 0x000000000000791b */ /* 0x007fe20003800000 */
.L_x_14266:
[----:B------:R-:W-:Y:S02]  /*13410*/  ISETP.LT.OR P4, PT, R32, 0x1, !P1 ;  /* 0x000000012000780c */ /* 0x000fe40004f81670 */
[----:B------:R-:W-:Y:S01]  /*13420*/  MOV R13, R6 ;  /* 0x00000006000d7202 */ /* 0x000fe20000000f00 */
        /* <DEDUP_REMOVED lines=10> */
.L_x_14267:
        /* <DEDUP_REMOVED lines=17> */
.L_x_14268:
[----:B------:R-:W-:Y:S02]  /*135e0*/  IMAD.MOV.U32 R13, RZ, RZ, R6 ;  /* 0x000000ffff0d7224 */ /* 0x000fe400078e0006 */
[----:B------:R-:W-:Y:S01]  /*135f0*/  IMAD.MOV.U32 R12, RZ, RZ, 0x2 ;  /* 0x00000002ff0c7424 */ /* 0x000fe200078e00ff */
[----:B------:R-:W-:-:S13]  /*13600*/  IADD3 R2, P4, R14, R0, RZ ;  /* 0x000000000e027210 */ /* 0x000fda0007f9e0ff */
[----:B------:R-:W-:Y:S05]  /*13610*/  WARPSYNC.COLLECTIVE R15, `(.L_x_14269) ;  /* 0x000000000f087348 */ /* 0x000fea0003c00000 */
[----:B------:R0:W1:Y:S02]  /*13620*/  SHFL.IDX P6, R14, R13, R12, R11 ;  /* 0x0000000c0d0e7389 */ /* 0x00006400000c000b */
[----:B01----:R-:W-:Y:S01]  /*13630*/  ENDCOLLECTIVE ;  /* 0x000000000000791b */ /* 0x003fe20003800000 */
.L_x_14269:
        /* <DEDUP_REMOVED lines=17> */
.L_x_14270:
[----:B------:R-:W-:Y:S02]  /*13750*/  IMAD.MOV.U32 R13, RZ, RZ, R6 ;  /* 0x000000ffff0d7224 */ /* 0x000fe400078e0006 */
[----:B------:R-:W-:Y:S01]  /*13760*/  IMAD.MOV.U32 R12, RZ, RZ, 0x3 ;  /* 0x00000003ff0c7424 */ /* 0x000fe200078e00ff */
[----:B------:R-:W-:-:S13]  /*13770*/  IADD3 R2, P4, R14, R0, RZ ;  /* 0x000000000e027210 */ /* 0x000fda0007f9e0ff */
[----:B------:R-:W-:Y:S05]  /*13780*/  WARPSYNC.COLLECTIVE R15, `(.L_x_14271) ;  /* 0x000000000f087348 */ /* 0x000fea0003c00000 */
[----:B------:R0:W1:Y:S02]  /*13790*/  SHFL.IDX P6, R14, R13, R12, R11 ;  /* 0x0000000c0d0e7389 */ /* 0x00006400000c000b */
[----:B01----:R-:W-:Y:S01]  /*137a0*/  ENDCOLLECTIVE ;  /* 0x000000000000791b */ /* 0x003fe20003800000 */
.L_x_14271:
        /* <DEDUP_REMOVED lines=17> */
.L_x_14272:
[----:B------:R-:W-:Y:S02]  /*138c0*/  IMAD.MOV.U32 R13, RZ, RZ, R6 ;  /* 0x000000ffff0d7224 */ /* 0x000fe400078e0006 */
[----:B------:R-:W-:Y:S01]  /*138d0*/  IMAD.MOV.U32 R12, RZ, RZ, 0x4 ;  /* 0x00000004ff0c7424 */ /* 0x000fe200078e00ff */
[----:B------:R-:W-:-:S13]  /*138e0*/  IADD3 R2, P4, R14, R0, RZ ;  /* 0x000000000e027210 */ /* 0x000fda0007f9e0ff */
[----:B------:R-:W-:Y:S05]  /*138f0*/  WARPSYNC.COLLECTIVE R15, `(.L_x_14273) ;  /* 0x000000000f087348 */ /* 0x000fea0003c00000 */
[----:B------:R0:W1:Y:S02]  /*13900*/  SHFL.IDX P6, R14, R13, R12, R11 ;  /* 0x0000000c0d0e7389 */ /* 0x00006400000c000b */
[----:B01----:R-:W-:Y:S01]  /*13910*/  ENDCOLLECTIVE ;  /* 0x000000000000791b */ /* 0x003fe20003800000 */
.L_x_14273:
        /* <DEDUP_REMOVED lines=17> */
.L_x_14274:
[----:B------:R-:W-:Y:S01]  /*13a30*/  IMAD.MOV.U32 R13, RZ, RZ, R6 ;  /* 0x000000ffff0d7224 */ /* 0x000fe200078e0006 */
[----:B------:R-:W-:Y:S02]  /*13a40*/  MOV R12, 0x5 ;  /* 0x00000005000c7802 */ /* 0x000fe40000000f00 */
[----:B------:R-:W-:-:S13]  /*13a50*/  IADD3 R2, P4, R14, R0, RZ ;  /* 0x000000000e027210 */ /* 0x000fda0007f9e0ff */
[----:B------:R-:W-:Y:S05]  /*13a60*/  WARPSYNC.COLLECTIVE R15, `(.L_x_14275) ;  /* 0x000000000f087348 */ /* 0x000fea0003c00000 */
[----:B------:R0:W1:Y:S02]  /*13a70*/  SHFL.IDX P6, R14, R13, R12, R11 ;  /* 0x0000000c0d0e7389 */ /* 0x00006400000c000b */
[----:B01----:R-:W-:Y:S01]  /*13a80*/  ENDCOLLECTIVE ;  /* 0x000000000000791b */ /* 0x003fe20003800000 */
.L_x_14275:
        /* <DEDUP_REMOVED lines=12> */
.L_x_14276:
        /* <DEDUP_REMOVED lines=9> */
.L_x_14186:
[----:B0-----:R0:W1:Y:S02]  /*13be0*/  SYNCS.PHASECHK.TRANS64.TRYWAIT P0, [R10+URZ+0x22840], R20 ;  /* 0x022840140a0075a7 */ /* 0x001064000800017f */
[----:B-1----:R-:W-:Y:S05]  /*13bf0*/  @!P0 NANOSLEEP.SYNCS 0x989680 ;  /* 0x009896800000895d */ /* 0x002fea0003900000 */
[----:B------:R-:W1:Y:S02]  /*13c00*/  @!P0 SYNCS.PHASECHK.TRANS64 P0, [R10+URZ+0x22840], R20 ;  /* 0x022840140a0085a7 */ /* 0x000e64000800007f */
[----:B-1----:R-:W-:Y:S05]  /*13c10*/  @!P0 BRA `(.L_x_14186) ;  /* 0xfffffffc00f08947 */ /* 0x002fea000383ffff */
[----:B------:R-:W-:Y:S05]  /*13c20*/  BRA `(.L_x_14278) ;  /* 0xffffffc000f07947 */ /* 0x000fea000383ffff */
.L_x_14187:
        /* <DEDUP_REMOVED lines=8> */
.L_x_14280:
[----:B------:R-:W-:Y:S05]  /*13cb0*/  BSYNC B1 ;  /* 0x0000000000017941 */ /* 0x000fea0003800000 */
.L_x_14279:
[----:B------:R-:W-:Y:S01]  /*13cc0*/  IMAD.MOV.U32 R13, RZ, RZ, R6 ;  /* 0x000000ffff0d7224 */ /* 0x000fe200078e0006 */
[----:B------:R-:W-:Y:S01]  /*13cd0*/  MOV R3, R14 ;  /* 0x0000000e00037202 */ /* 0x000fe20000000f00 */
[----:B------:R-:W-:Y:S01]  /*13ce0*/  IMAD.MOV.U32 R12, RZ, RZ, RZ ;  /* 0x000000ffff0c7224 */ /* 0x000fe200078e00ff */
[----:B------:R-:W-:Y:S01]  /*13cf0*/  LEA R7, R7, R22, 0x1 ;  /* 0x0000001607077211 */ /* 0x000fe200078e08ff */
[----:B------:R-:W-:Y:S02]  /*13d00*/  IMAD.MOV.U32 R11, RZ, RZ, 0x181f ;  /* 0x0000181fff0b7424 */ /* 0x000fe400078e00ff */
[----:B------:R-:W-:-:S07]  /*13d10*/  IMAD.MOV.U32 R15, RZ, RZ, -0x1 ;  /* 0xffffffffff0f7424 */ /* 0x000fce00078e00ff */
[----:B------:R-:W-:Y:S05]  /*13d20*/  WARPSYNC.COLLECTIVE R15, `(.L_x_14281) ;  /* 0x000000000f087348 */ /* 0x000fea0003c00000 */
[----:B------:R0:W1:Y:S02]  /*13d30*/  SHFL.IDX P6, R14, R13, R12, R11 ;  /* 0x0000000c0d0e7389 */ /* 0x00006400000c000b */
[----:B01----:R-:W-:Y:S01]  /*13d40*/  ENDCOLLECTIVE ;  /* 0x000000000000791b */ /* 0x003fe20003800000 */
.L_x_14281:
[----:B------:R-:W-:Y:S02]  /*13d50*/  IMAD.MOV.U32 R13, RZ, RZ, R8 ;  /* 0x000000ffff0d7224 */ /* 0x000fe400078e0008 */
[----:B------:R-:W-:Y:S02]  /*13d60*/  IMAD.MOV.U32 R12, RZ, RZ, 0x1 ;  /* 0x00000001ff0c7424 */ /* 0x000fe400078e00ff */
[----:B------:R-:W-:-:S07]  /*13d70*/  IMAD.MOV.U32 R2, RZ, RZ, R14 ;  /* 0x000000ffff027224 */ /* 0x000fce00078e000e */
[----:B------:R-:W-:Y:S05]  /*13d80*/  WARPSYNC.COLLECTIVE R15, `(.L_x_14282) ;  /* 0x000000000f087348 */ /* 0x000fea0003c00000 */
[----:B------:R0:W1:Y:S02]  /*13d90*/  SHFL.IDX P6, R14, R13, R12, R11 ;  /* 0x0000000c0d0e7389 */ /* 0x00006400000c000b */
[----:B01----:R-:W-:Y:S01]  /*13da0*/  ENDCOLLECTIVE ;  /* 0x000000000000791b */ /* 0x003fe20003800000 */
.L_x_14282:
        /* <DEDUP_REMOVED lines=11> */
.L_x_14283:
[----:B------:R-:W-:Y:S01]  /*13e60*/  MOV R13, R8 ;  /* 0x00000008000d7202 */ /* 0x000fe20000000f00 */
[----:B------:R-:W-:Y:S02]  /*13e70*/  IMAD.MOV.U32 R12, RZ, RZ, 0x2 ;  /* 0x00000002ff0c7424 */ /* 0x000fe400078e00ff */
[----:B------:R-:W-:-:S07]  /*13e80*/  IMAD.MOV.U32 R2, RZ, RZ, R14 ;  /* 0x000000ffff027224 */ /* 0x000fce00078e000e */
[----:B------:R-:W-:Y:S05]  /*13e90*/  WARPSYNC.COLLECTIVE R15, `(.L_x_14284) ;  /* 0x000000000f087348 */ /* 0x000fea0003c00000 */
[----:B------:R0:W1:Y:S02]  /*13ea0*/  SHFL.IDX P6, R14, R13, R12, R11 ;  /* 0x0000000c0d0e7389 */ /* 0x00006400000c000b */
[----:B01----:R-:W-:Y:S01]  /*13eb0*/  ENDCOLLECTIVE ;  /* 0x000000000000791b */ /* 0x003fe20003800000 */
.L_x_14284:
        /* <DEDUP_REMOVED lines=11> */
.L_x_14285:
[----:B------:R-:W-:Y:S01]  /*13f70*/  MOV R13, R8 ;  /* 0x00000008000d7202 */ /* 0x000fe20000000f00 */
[----:B------:R-:W-:Y:S02]  /*13f80*/  IMAD.MOV.U32 R12, RZ, RZ, 0x3 ;  /* 0x00000003ff0c7424 */ /* 0x000fe400078e00ff */
[----:B------:R-:W-:-:S07]  /*13f90*/  IMAD.MOV.U32 R2, RZ, RZ, R14 ;  /* 0x000000ffff027224 */ /* 0x000fce00078e000e */
[----:B------:R-:W-:Y:S05]  /*13fa0*/  WARPSYNC.COLLECTIVE R15, `(.L_x_14286) ;  /* 0x000000000f087348 */ /* 0x000fea0003c00000 */
[----:B------:R0:W1:Y:S02]  /*13fb0*/  SHFL.IDX P6, R14, R13, R12, R11 ;  /* 0x0000000c0d0e7389 */ /* 0x00006400000c000b */
[----:B01----:R-:W-:Y:S01]  /*13fc0*/  ENDCOLLECTIVE ;  /* 0x000000000000791b */ /* 0x003fe20003800000 */
.L_x_14286:
        /* <DEDUP_REMOVED lines=11> */
.L_x_14287:
[----:B------:R-:W-:Y:S01]  /*14080*/  MOV R13, R8 ;  /* 0x00000008000d7202 */ /* 0x000fe20000000f00 */
[----:B------:R-:W-:Y:S02]  /*14090*/  IMAD.MOV.U32 R12, RZ, RZ, 0x4 ;  /* 0x00000004ff0c7424 */ /* 0x000fe400078e00ff */
[----:B------:R-:W-:-:S07]  /*140a0*/  IMAD.MOV.U32 R2, RZ, RZ, R14 ;  /* 0x000000ffff027224 */ /* 0x000fce00078e000e */
[----:B------:R-:W-:Y:S05]  /*140b0*/  WARPSYNC.COLLECTIVE R15, `(.L_x_14288) ;  /* 0x000000000f087348 */ /* 0x000fea0003c00000 */
[----:B------:R0:W1:Y:S02]  /*140c0*/  SHFL.IDX P6, R14, R13, R12, R11 ;  /* 0x0000000c0d0e7389 */ /* 0x00006400000c000b */
[----:B01----:R-:W-:Y:S01]  /*140d0*/  ENDCOLLECTIVE ;  /* 0x000000000000791b */ /* 0x003fe20003800000 */
.L_x_14288:
        /* <DEDUP_REMOVED lines=11> */
.L_x_14289:
[----:B------:R-:W-:Y:S01]  /*14190*/  MOV R13, R8 ;  /* 0x00000008000d7202 */ /* 0x000fe20000000f00 */
[----:B------:R-:W-:Y:S02]  /*141a0*/  IMAD.MOV.U32 R12, RZ, RZ, 0x5 ;  /* 0x00000005ff0c7424 */ /* 0x000fe400078e00ff */
[----:B------:R-:W-:-:S07]  /*141b0*/  IMAD.MOV.U32 R2, RZ, RZ, R14 ;  /* 0x000000ffff027224 */ /* 0x000fce00078e000e */
[----:B------:R-:W-:Y:S05]  /*141c0*/  WARPSYNC.COLLECTIVE R15, `(.L_x_14290) ;  /* 0x000000000f087348 */ /* 0x000fea0003c00000 */
[----:B------:R0:W1:Y:S02]  /*141d0*/  SHFL.IDX P6, R14, R13, R12, R11 ;  /* 0x0000000c0d0e7389 */ /* 0x00006400000c000b */
[----:B01----:R-:W-:Y:S01]  /*141e0*/  ENDCOLLECTIVE ;  /* 0x000000000000791b */ /* 0x003fe20003800000 */
.L_x_14290:
        /* <DEDUP_REMOVED lines=11> */
.L_x_14291:
[----:B------:R-:W-:Y:S05]  /*142a0*/  BRA `(.L_x_14292) ;  /* 0xffffffc000207947 */ /* 0x000fea000383ffff */
.L_x_14192:
[----:B--2---:R2:W3:Y:S02]  /*142b0*/  SYNCS.PHASECHK.TRANS64.TRYWAIT P0, [R10+URZ+0x22860], R20 ;  /* 0x022860140a0075a7 */ /* 0x0044e4000800017f */
[----:B---3--:R-:W-:Y:S05]  /*142c0*/  @!P0 NANOSLEEP.SYNCS 0x989680 ;  /* 0x009896800000895d */ /* 0x008fea0003900000 */
[----:B------:R-:W3:Y:S02]  /*142d0*/  @!P0 SYNCS.PHASECHK.TRANS64 P0, [R10+URZ+0x22860], R20 ;  /* 0x022860140a0085a7 */ /* 0x000ee4000800007f */
[----:B---3--:R-:W-:Y:S05]  /*142e0*/  @!P0 BRA `(.L_x_14192) ;  /* 0xfffffffc00f08947 */ /* 0x008fea000383ffff */
[----:B------:R-:W-:Y:S05]  /*142f0*/  BRA `(.L_x_14293) ;  /* 0xffffffc000707947 */ /* 0x000fea000383ffff */
.L_x_14193:
        /* <DEDUP_REMOVED lines=8> */
.L_x_14295:
[----:B------:R-:W-:Y:S05]  /*14380*/  BSYNC B1 ;  /* 0x0000000000017941 */ /* 0x000fea0003800000 */
.L_x_14294:
        /* <DEDUP_REMOVED lines=9> */
.L_x_14296:
[----:B------:R-:W-:Y:S02]  /*14420*/  IMAD.MOV.U32 R13, RZ, RZ, R25 ;  /* 0x000000ffff0d7224 */ /* 0x000fe400078e0019 */
[----:B------:R-:W-:Y:S01]  /*14430*/  IMAD.MOV.U32 R12, RZ, RZ, 0x1 ;  /* 0x00000001ff0c7424 */ /* 0x000fe200078e00ff */
[----:B------:R-:W-:-:S13]  /*14440*/  IADD3 R2, P0, R14, R0, RZ ;  /* 0x000000000e027210 */ /* 0x000fda0007f1e0ff */
[----:B------:R-:W-:Y:S05]  /*14450*/  WARPSYNC.COLLECTIVE R15, `(.L_x_14297) ;  /* 0x000000000f087348 */ /* 0x000fea0003c00000 */
[----:B------:R0:W1:Y:S02]  /*14460*/  SHFL.IDX P6, R14, R13, R12, R11 ;  /* 0x0000000c0d0e7389 */ /* 0x00006400000c000b */
[----:B01----:R-:W-:Y:S01]  /*14470*/  ENDCOLLECTIVE ;  /* 0x000000000000791b */ /* 0x003fe20003800000 */
.L_x_14297:
        /* <DEDUP_REMOVED lines=13> */
.L_x_14298:
[----:B------:R-:W-:Y:S02]  /*14550*/  IMAD.MOV.U32 R13, RZ, RZ, R25 ;  /* 0x000000ffff0d7224 */ /* 0x000fe400078e0019 */
[----:B------:R-:W-:Y:S01]  /*14560*/  IMAD.MOV.U32 R12, RZ, RZ, 0x2 ;  /* 0x00000002ff0c7424 */ /* 0x000fe200078e00ff */
[----:B------:R-:W-:-:S13]  /*14570*/  IADD3 R2, P0, R14, R0, RZ ;  /* 0x000000000e027210 */ /* 0x000fda0007f1e0ff */
[----:B------:R-:W-:Y:S05]  /*14580*/  WARPSYNC.COLLECTIVE R15, `(.L_x_14299) ;  /* 0x000000000f087348 */ /* 0x000fea0003c00000 */
[----:B------:R0:W1:Y:S02]  /*14590*/  SHFL.IDX P6, R14, R13, R12, R11 ;  /* 0x0000000c0d0e7389 */ /* 0x00006400000c000b */
[----:B01----:R-:W-:Y:S01]  /*145a0*/  ENDCOLLECTIVE ;  /* 0x000000000000791b */ /* 0x003fe20003800000 */
.L_x_14299:
        /* <DEDUP_REMOVED lines=13> */
.L_x_14300:
[----:B------:R-:W-:Y:S02]  /*14680*/  IMAD.MOV.U32 R13, RZ, RZ, R25 ;  /* 0x000000ffff0d7224 */ /* 0x000fe400078e0019 */
[----:B------:R-:W-:Y:S01]  /*14690*/  IMAD.MOV.U32 R12, RZ, RZ, 0x3 ;  /* 0x00000003ff0c7424 */ /* 0x000fe200078e00ff */
[----:B------:R-:W-:-:S07]  /*146a0*/  MOV R8, R14 ;  /* 0x0000000e00087202 */ /* 0x000fce0000000f00 */
[----:B------:R-:W-:Y:S05]  /*146b0*/  WARPSYNC.COLLECTIVE R15, `(.L_x_14301) ;  /* 0x000000000f087348 */ /* 0x000fea0003c00000 */
[----:B------:R0:W1:Y:S02]  /*146c0*/  SHFL.IDX P6, R14, R13, R12, R11 ;  /* 0x0000000c0d0e7389 */ /* 0x00006400000c000b */
[----:B01----:R-:W-:Y:S01]  /*146d0*/  ENDCOLLECTIVE ;  /* 0x000000000000791b */ /* 0x003fe20003800000 */
.L_x_14301:
        /* <DEDUP_REMOVED lines=14> */
.L_x_14302:
[----:B------:R-:W-:Y:S02]  /*147c0*/  IMAD.MOV.U32 R13, RZ, RZ, R25 ;  /* 0x000000ffff0d7224 */ /* 0x000fe400078e0019 */
[----:B------:R-:W-:Y:S01]  /*147d0*/  IMAD.MOV.U32 R12, RZ, RZ, 0x4 ;  /* 0x00000004ff0c7424 */ /* 0x000fe200078e00ff */
[----:B------:R-:W-:-:S13]  /*147e0*/  IADD3 R2, P0, R14, R0, RZ ;  /* 0x000000000e027210 */ /* 0x000fda0007f1e0ff */
[----:B------:R-:W-:Y:S05]  /*147f0*/  WARPSYNC.COLLECTIVE R15, `(.L_x_14303) ;  /* 0x000000000f087348 */ /* 0x000fea0003c00000 */
[----:B------:R0:W1:Y:S02]  /*14800*/  SHFL.IDX P6, R14, R13, R12, R11 ;  /* 0x0000000c0d0e7389 */ /* 0x00006400000c000b */
[----:B01----:R-:W-:Y:S01]  /*14810*/  ENDCOLLECTIVE ;  /* 0x000000000000791b */ /* 0x003fe20003800000 */
.L_x_14303:
[----:B------:R-:W-:-:S05]  /*14820*/  IADD3.X R3, RZ, R5, RZ, P0, !PT ;  /* 0x00000005ff037210 */ /* 0x000fca00007fe4ff */
        /* <DEDUP_REMOVED lines=12> */
.L_x_14304:
[----:B------:R-:W-:Y:S01]  /*148f0*/  MOV R13, R25 ;  /* 0x00000019000d7202 */ /* 0x000fe20000000f00 */
[----:B------:R-:W-:Y:S01]  /*14900*/  IMAD.MOV.U32 R12, RZ, RZ, 0x5 ;  /* 0x00000005ff0c7424 */ /* 0x000fe200078e00ff */
[----:B------:R-:W-:-:S13]  /*14910*/  IADD3 R2, P0, R14, R0, RZ ;  /* 0x000000000e027210 */ /* 0x000fda0007f1e0ff */
[----:B------:R-:W-:Y:S05]  /*14920*/  WARPSYNC.COLLECTIVE R15, `(.L_x_14305) ;  /* 0x000000000f087348 */ /* 0x000fea0003c00000 */
[----:B------:R0:W1:Y:S02]  /*14930*/  SHFL.IDX P6, R14, R13, R12, R11 ;  /* 0x0000000c0d0e7389 */ /* 0x00006400000c000b */
[----:B01----:R-:W-:Y:S01]  /*14940*/  ENDCOLLECTIVE ;  /* 0x000000000000791b */ /* 0x003fe20003800000 */
.L_x_14305:
        /* <DEDUP_REMOVED lines=13> */
.L_x_14306:
[----:B------:R-:W-:Y:S05]  /*14a20*/  BRA `(.L_x_14307) ;  /* 0xffffffbc00b87947 */ /* 0x000fea000383ffff */
.L_x_14201:
[----:B------:R-:W-:Y:S01]  /*14a30*/  BSSY B0, `(.L_x_14308) ;  /* 0x0000008000007945 */ /* 0x000fe20003800000 */
[----:B------:R-:W-:Y:S01]  /*14a40*/  IMAD.MOV.U32 R13, RZ, RZ, R16 ;  /* 0x000000ffff0d7224 */ /* 0x000fe200078e0010 */
[----:B------:R-:W-:Y:S01]  /*14a50*/  MOV R11, 0x1f ;  /* 0x0000001f000b7802 */ /* 0x000fe20000000f00 */
[----:B------:R-:W-:Y:S02]  /*14a60*/  IMAD.MOV.U32 R12, RZ, RZ, RZ ;  /* 0x000000ffff0c7224 */ /* 0x000fe400078e00ff */
[----:B------:R-:W-:-:S07]  /*14a70*/  IMAD.MOV.U32 R15, RZ, RZ, -0x1 ;  /* 0xffffffffff0f7424 */ /* 0x000fce00078e00ff */
[----:B01----:R-:W-:Y:S05]  /*14a80*/  WARPSYNC.COLLECTIVE R15, `(.L_x_14309) ;  /* 0x000000000f087348 */ /* 0x003fea0003c00000 */
[----:B------:R2:W3:Y:S02]  /*14a90*/  SHFL.IDX P6, R14, R13, R12, R11 ;  /* 0x0000000c0d0e7389 */ /* 0x0004e400000c000b */
[----:B0123--:R-:W-:Y:S01]  /*14aa0*/  ENDCOLLECTIVE ;  /* 0x000000000000791b */ /* 0x00ffe20003800000 */
.L_x_14309:
[----:B------:R-:W-:Y:S05]  /*14ab0*/  BSYNC B0 ;  /* 0x0000000000007941 */ /* 0x000fea0003800000 */
.L_x_14308:
        /* <DEDUP_REMOVED lines=9> */
.L_x_14310:
        /* <DEDUP_REMOVED lines=18> */
.L_x_14311:
[----:B------:R-:W-:Y:S01]  /*14c70*/  IMAD.MOV.U32 R12, RZ, RZ, 0x2 ;  /* 0x00000002ff0c7424 */ /* 0x000fe200078e00ff */
[----:B------:R-:W-:-:S05]  /*14c80*/  SEL R6, R14, RZ, P1 ;  /* 0x000000ff0e067207 */ /* 0x000fca0000800000 */
[----:B------:R-:W-:-:S04]  /*14c90*/  IMAD.IADD R6, R5, 0x1, R6 ;  /* 0x0000000105067824 */ /* 0x000fc800078e0206 */
[----:B------:R-:W-:-:S07]  /*14ca0*/  IMAD.MOV.U32 R13, RZ, RZ, R6 ;  /* 0x000000ffff0d7224 */ /* 0x000fce00078e0006 */
[----:B------:R-:W-:Y:S05]  /*14cb0*/  WARPSYNC.COLLECTIVE R15, `(.L_x_14312) ;  /* 0x000000000f087348 */ /* 0x000fea0003c00000 */
[----:B------:R0:W1:Y:S02]  /*14cc0*/  SHFL.UP P6, R14, R13, R12, R11 ;  /* 0x0400000c0d0e7389 */ /* 0x00006400000c000b */
[----:B01----:R-:W-:Y:S01]  /*14cd0*/  ENDCOLLECTIVE ;  /* 0x000000000000791b */ /* 0x003fe20003800000 */
.L_x_14312:
[----:B------:R-:W-:Y:S02]  /*14ce0*/  MOV R12, 0x4 ;  /* 0x00000004000c7802 */ /* 0x000fe40000000f00 */
[----:B------:R-:W-:-:S05]  /*14cf0*/  SEL R7, R14, RZ, P2 ;  /* 0x000000ff0e077207 */ /* 0x000fca0001000000 */
[----:B------:R-:W-:-:S04]  /*14d00*/  IMAD.IADD R7, R6, 0x1, R7 ;  /* 0x0000000106077824 */ /* 0x000fc800078e0207 */
[----:B------:R-:W-:-:S07]  /*14d10*/  IMAD.MOV.U32 R13, RZ, RZ, R7 ;  /* 0x000000ffff0d7224 */ /* 0x000fce00078e0007 */
[----:B------:R-:W-:Y:S05]  /*14d20*/  WARPSYNC.COLLECTIVE R15, `(.L_x_14313) ;  /* 0x000000000f087348 */ /* 0x000fea0003c00000 */
[----:B------:R0:W1:Y:S02]  /*14d30*/  SHFL.UP P6, R14, R13, R12, R11 ;  /* 0x0400000c0d0e7389 */ /* 0x00006400000c000b */
[----:B01----:R-:W-:Y:S01]  /*14d40*/  ENDCOLLECTIVE ;  /* 0x000000000000791b */ /* 0x003fe20003800000 */
.L_x_14313:
[----:B------:R-:W-:Y:S01]  /*14d50*/  IMAD.MOV.U32 R12, RZ, RZ, 0x8 ;  /* 0x00000008ff0c7424 */ /* 0x000fe200078e00ff */
[----:B------:R-:W-:-:S05]  /*14d60*/  SEL R2, R14, RZ, P3 ;  /* 0x000000ff0e027207 */ /* 0x000fca0001800000 */
[----:B------:R-:W-:-:S04]  /*14d70*/  IMAD.IADD R2, R7, 0x1, R2 ;  /* 0x0000000107027824 */ /* 0x000fc800078e0202 */
[----:B------:R-:W-:-:S07]  /*14d80*/  IMAD.MOV.U32 R13, RZ, RZ, R2 ;  /* 0x000000ffff0d7224 */ /* 0x000fce00078e0002 */
[----:B------:R-:W-:Y:S05]  /*14d90*/  WARPSYNC.COLLECTIVE R15, `(.L_x_14314) ;  /* 0x000000000f087348 */ /* 0x000fea0003c00000 */
[----:B------:R0:W1:Y:S02]  /*14da0*/  SHFL.UP P6, R14, R13, R12, R11 ;  /* 0x0400000c0d0e7389 */ /* 0x00006400000c000b */
[----:B01----:R-:W-:Y:S01]  /*14db0*/  ENDCOLLECTIVE ;  /* 0x000000000000791b */ /* 0x003fe20003800000 */
.L_x_14314:
[----:B------:R-:W-:Y:S02]  /*14dc0*/  MOV R12, 0x10 ;  /* 0x00000010000c7802 */ /* 0x000fe40000000f00 */
[----:B------:R-:W-:-:S05]  /*14dd0*/  SEL R3, R14, RZ, P4 ;  /* 0x000000ff0e037207 */ /* 0x000fca0002000000 */
[----:B------:R-:W-:-:S04]  /*14de0*/  IMAD.IADD R3, R2, 0x1, R3 ;  /* 0x0000000102037824 */ /* 0x000fc800078e0203 */
[----:B------:R-:W-:-:S07]  /*14df0*/  IMAD.MOV.U32 R13, RZ, RZ, R3 ;  /* 0x000000ffff0d7224 */ /* 0x000fce00078e0003 */
[----:B------:R-:W-:Y:S05]  /*14e00*/  WARPSYNC.COLLECTIVE R15, `(.L_x_14315) ;  /* 0x000000000f087348 */ /* 0x000fea0003c00000 */
[----:B------:R0:W1:Y:S02]  /*14e10*/  SHFL.UP P6, R14, R13, R12, R11 ;  /* 0x0400000c0d0e7389 */ /* 0x00006400000c000b */
[----:B01----:R-:W-:Y:S01]  /*14e20*/  ENDCOLLECTIVE ;  /* 0x000000000000791b */ /* 0x003fe20003800000 */
.L_x_14315:
        /* <DEDUP_REMOVED lines=8> */
.L_x_14316:
[----:B------:R-:W-:Y:S05]  /*14eb0*/  BRA `(.L_x_14317) ;  /* 0xffffffc000147947 */ /* 0x000fea000383ffff */
.L_x_14206:
[----:B------:R-:W-:Y:S01]  /*14ec0*/  BSSY B0, `(.L_x_14318) ;  /* 0x0000008000007945 */ /* 0x000fe20003800000 */
[----:B-----5:R-:W-:Y:S01]  /*14ed0*/  IMAD.MOV.U32 R13, RZ, RZ, R5 ;  /* 0x000000ffff0d7224 */ /* 0x020fe200078e0005 */
[----:B------:R-:W-:Y:S01]  /*14ee0*/  MOV R12, 0x1 ;  /* 0x00000001000c7802 */ /* 0x000fe20000000f00 */
[----:B------:R-:W-:Y:S02]  /*14ef0*/  IMAD.MOV.U32 R11, RZ, RZ, RZ ;  /* 0x000000ffff0b7224 */ /* 0x000fe400078e00ff */
[----:B------:R-:W-:-:S07]  /*14f00*/  IMAD.MOV.U32 R15, RZ, RZ, -0x1 ;  /* 0xffffffffff0f7424 */ /* 0x000fce00078e00ff */
[----:B0123--:R-:W-:Y:S05]  /*14f10*/  WARPSYNC.COLLECTIVE R15, `(.L_x_14319) ;  /* 0x000000000f087348 */ /* 0x00ffea0003c00000 */
[----:B------:R4:W0:Y:S02]  /*14f20*/  SHFL.UP P6, R14, R13, R12, R11 ;  /* 0x0400000c0d0e7389 */ /* 0x00082400000c000b */
[----:B01234-:R-:W-:Y:S01]  /*14f30*/  ENDCOLLECTIVE ;  /* 0x000000000000791b */ /* 0x01ffe20003800000 */
.L_x_14319:
[----:B------:R-:W-:Y:S05]  /*14f40*/  BSYNC B0 ;  /* 0x0000000000007941 */ /* 0x000fea0003800000 */
.L_x_14318:
        /* <DEDUP_REMOVED lines=8> */
.L_x_14320:
[----:B------:R-:W-:Y:S01]  /*14fd0*/  IMAD.MOV.U32 R12, RZ, RZ, 0x4 ;  /* 0x00000004ff0c7424 */ /* 0x000fe200078e00ff */
[----:B------:R-:W-:-:S05]  /*14fe0*/  SEL R2, R14, RZ, P2 ;  /* 0x000000ff0e027207 */ /* 0x000fca0001000000 */
[----:B------:R-:W-:-:S04]  /*14ff0*/  IMAD.IADD R2, R13, 0x1, R2 ;  /* 0x000000010d027824 */ /* 0x000fc800078e0202 */
[----:B------:R-:W-:-:S07]  /*15000*/  IMAD.MOV.U32 R13, RZ, RZ, R2 ;  /* 0x000000ffff0d7224 */ /* 0x000fce00078e0002 */
[----:B------:R-:W-:Y:S05]  /*15010*/  WARPSYNC.COLLECTIVE R15, `(.L_x_14321) ;  /* 0x000000000f087348 */ /* 0x000fea0003c00000 */
[----:B------:R0:W1:Y:S02]  /*15020*/  SHFL.UP P6, R14, R13, R12, R11 ;  /* 0x0400000c0d0e7389 */ /* 0x00006400000c000b */
[----:B01----:R-:W-:Y:S01]  /*15030*/  ENDCOLLECTIVE ;  /* 0x000000000000791b */ /* 0x003fe20003800000 */
.L_x_14321:
[----:B------:R-:W-:Y:S02]  /*15040*/  MOV R12, 0x8 ;  /* 0x00000008000c7802 */ /* 0x000fe40000000f00 */
[----:B------:R-:W-:-:S05]  /*15050*/  SEL R3, R14, RZ, P3 ;  /* 0x000000ff0e037207 */ /* 0x000fca0001800000 */
[----:B------:R-:W-:-:S04]  /*15060*/  IMAD.IADD R3, R2, 0x1, R3 ;  /* 0x0000000102037824 */ /* 0x000fc800078e0203 */
[----:B------:R-:W-:-:S07]  /*15070*/  IMAD.MOV.U32 R13, RZ, RZ, R3 ;  /* 0x000000ffff0d7224 */ /* 0x000fce00078e0003 */
[----:B------:R-:W-:Y:S05]  /*15080*/  WARPSYNC.COLLECTIVE R15, `(.L_x_14322) ;  /* 0x000000000f087348 */ /* 0x000fea0003c00000 */
[----:B------:R0:W1:Y:S02]  /*15090*/  SHFL.UP P6, R14, R13, R12, R11 ;  /* 0x0400000c0d0e7389 */ /* 0x00006400000c000b */
[----:B01----:R-:W-:Y:S01]  /*150a0*/  ENDCOLLECTIVE ;  /* 0x000000000000791b */ /* 0x003fe20003800000 */
.L_x_14322:
[----:B------:R-:W-:Y:S01]  /*150b0*/  IMAD.MOV.U32 R12, RZ, RZ, 0x10 ;  /* 0x00000010ff0c7424 */ /* 0x000fe200078e00ff */
[----:B------:R-:W-:-:S05]  /*150c0*/  SEL R4, R14, RZ, P4 ;  /* 0x000000ff0e047207 */ /* 0x000fca0002000000 */
[----:B------:R-:W-:-:S04]  /*150d0*/  IMAD.IADD R4, R3, 0x1, R4 ;  /* 0x0000000103047824 */ /* 0x000fc800078e0204 */
[----:B------:R-:W-:-:S07]  /*150e0*/  IMAD.MOV.U32 R13, RZ, RZ, R4 ;  /* 0x000000ffff0d7224 */ /* 0x000fce00078e0004 */
[----:B------:R-:W-:Y:S05]  /*150f0*/  WARPSYNC.COLLECTIVE R15, `(.L_x_14323) ;  /* 0x000000000f087348 */ /* 0x000fea0003c00000 */
[----:B------:R0:W1:Y:S02]  /*15100*/  SHFL.UP P6, R14, R13, R12, R11 ;  /* 0x0400000c0d0e7389 */ /* 0x00006400000c000b */
[----:B01----:R-:W-:Y:S01]  /*15110*/  ENDCOLLECTIVE ;  /* 0x000000000000791b */ /* 0x003fe20003800000 */
.L_x_14323:
        /* <DEDUP_REMOVED lines=8> */
.L_x_14324:
[----:B------:R-:W-:Y:S05]  /*151a0*/  BRA `(.L_x_14325) ;  /* 0xffffffbc00f47947 */ /* 0x000fea000383ffff */
.L_x_14208:
[----:B------:R-:W-:Y:S01]  /*151b0*/  BSSY B0, `(.L_x_14326) ;  /* 0x0000006000007945 */ /* 0x000fe20003800000 */
[----:B------:R-:W-:Y:S01]  /*151c0*/  PLOP3.LUT P6, PT, P6, PT, PT, 0x8, 0x0 ;  /* 0x000000000000781c */ /* 0x000fe200037ce170 */
[----:B------:R-:W-:-:S12]  /*151d0*/  IMAD.MOV.U32 R15, RZ, RZ, -0x1 ;  /* 0xffffffffff0f7424 */ /* 0x000fd800078e00ff */
[----:B012---:R-:W-:Y:S05]  /*151e0*/  WARPSYNC.COLLECTIVE R15, `(.L_x_14327) ;  /* 0x000000000f087348 */ /* 0x007fea0003c00000 */
[----:B------:R-:W-:Y:S01]  /*151f0*/  VOTE.ANY R14, PT, P6 ;  /* 0x00000000000e7806 */ /* 0x000fe200030e0100 */
[----:B012---:R-:W-:Y:S06]  /*15200*/  ENDCOLLECTIVE ;  /* 0x000000000000791b */ /* 0x007fec0003800000 */
.L_x_14327:
[----:B------:R-:W-:Y:S05]  /*15210*/  BSYNC B0 ;  /* 0x0000000000007941 */ /* 0x000fea0003800000 */
.L_x_14326:
        /* <DEDUP_REMOVED lines=9> */
.L_x_14328:
[----:B------:R-:W-:Y:S01]  /*152b0*/  IMAD.MOV.U32 R5, RZ, RZ, R14 ;  /* 0x000000ffff057224 */ /* 0x000fe200078e000e */
[----:B------:R-:W-:Y:S06]  /*152c0*/  BRA `(.L_x_14329) ;  /* 0xffffffbc00e47947 */ /* 0x000fec000383ffff */
.L_x_14210:
[----:B------:R-:W-:Y:S01]  /*152d0*/  BSSY B0, `(.L_x_14330) ;  /* 0x0000007000007945 */ /* 0x000fe20003800000 */
[----:B------:R-:W-:Y:S02]  /*152e0*/  IMAD.MOV.U32 R13, RZ, RZ, R6 ;  /* 0x000000ffff0d7224 */ /* 0x000fe400078e0006 */
[----:B------:R-:W-:Y:S02]  /*152f0*/  IMAD.MOV.U32 R11, RZ, RZ, 0x1f ;  /* 0x0000001fff0b7424 */ /* 0x000fe400078e00ff */
[----:B------:R-:W-:-:S07]  /*15300*/  IMAD.MOV.U32 R15, RZ, RZ, -0x1 ;  /* 0xffffffffff0f7424 */ /* 0x000fce00078e00ff */
[----:B01234-:R-:W-:Y:S05]  /*15310*/  WARPSYNC.COLLECTIVE R15, `(.L_x_14331) ;  /* 0x000000000f087348 */ /* 0x01ffea0003c00000 */
[----:B------:R0:W0:Y:S02]  /*15320*/  SHFL.IDX P6, R14, R13, R12, R11 ;  /* 0x0000000c0d0e7389 */ /* 0x00002400000c000b */
[----:B01234-:R-:W-:Y:S01]  /*15330*/  ENDCOLLECTIVE ;  /* 0x000000000000791b */ /* 0x01ffe20003800000 */
.L_x_14331:
[----:B------:R-:W-:Y:S05]  /*15340*/  BSYNC B0 ;  /* 0x0000000000007941 */ /* 0x000fea0003800000 */
.L_x_14330:
[----:B------:R-:W-:Y:S05]  /*15350*/  BRA `(.L_x_14209) ;  /* 0xffffffbc00dc7947 */ /* 0x000fea000383ffff */
.L_x_14214:
[----:B-1----:R1:W2:Y:S02]  /*15360*/  SYNCS.PHASECHK.TRANS64.TRYWAIT P0, [R7+URZ+0x22820], R0 ;  /* 0x02282000070075a7 */ /* 0x0022a4000800017f */
[----:B--2---:R-:W-:Y:S05]  /*15370*/  @!P0 NANOSLEEP.SYNCS 0x989680 ;  /* 0x009896800000895d */ /* 0x004fea0003900000 */
[----:B------:R-:W2:Y:S02]  /*15380*/  @!P0 SYNCS.PHASECHK.TRANS64 P0, [R7+URZ+0x22820], R0 ;  /* 0x02282000070085a7 */ /* 0x000ea4000800007f */
[----:B--2---:R-:W-:Y:S05]  /*15390*/  @!P0 BRA `(.L_x_14214) ;  /* 0xfffffffc00f08947 */ /* 0x004fea000383ffff */
[----:B------:R-:W-:Y:S05]  /*153a0*/  BRA `(.L_x_14332) ;  /* 0xffffffc400547947 */ /* 0x000fea000383ffff */
.L_x_14215:
[----:B------:R-:W2:Y:S01]  /*153b0*/  S2R R2, SR_TID.X ;  /* 0x0000000000027919 */ /* 0x000ea20000002100 */
[----:B------:R-:W-:Y:S01]  /*153c0*/  BSSY B0, `(.L_x_14333) ;  /* 0x000000a000007945 */ /* 0x000fe20003800000 */
[----:B------:R-:W-:Y:S02]  /*153d0*/  IMAD.MOV.U32 R12, RZ, RZ, RZ ;  /* 0x000000ffff0c7224 */ /* 0x000fe400078e00ff */
[----:B------:R-:W-:Y:S02]  /*153e0*/  IMAD.MOV.U32 R11, RZ, RZ, 0x1f ;  /* 0x0000001fff0b7424 */ /* 0x000fe400078e00ff */
[----:B------:R-:W-:Y:S01]  /*153f0*/  IMAD.MOV.U32 R15, RZ, RZ, -0x1 ;  /* 0xffffffffff0f7424 */ /* 0x000fe200078e00ff */
[----:B--2---:R-:W-:-:S04]  /*15400*/  SHF.R.U32.HI R2, RZ, 0x5, R2 ;  /* 0x00000005ff027819 */ /* 0x004fc80000011602 */
[----:B------:R-:W-:-:S04]  /*15410*/  LOP3.LUT R2, R2, 0x3, RZ, 0xc0, !PT ;  /* 0x0000000302027812 */ /* 0x000fc800078ec0ff */
[----:B------:R-:W-:-:S07]  /*15420*/  MOV R13, R2 ;  /* 0x00000002000d7202 */ /* 0x000fce0000000f00 */
[----:B01-34-:R-:W-:Y:S05]  /*15430*/  WARPSYNC.COLLECTIVE R15, `(.L_x_14334) ;  /* 0x000000000f087348 */ /* 0x01bfea0003c00000 */
[----:B------:R2:W0:Y:S02]  /*15440*/  SHFL.IDX P6, R14, R13, R12, R11 ;  /* 0x0000000c0d0e7389 */ /* 0x00042400000c000b */
[----:B01234-:R-:W-:Y:S01]  /*15450*/  ENDCOLLECTIVE ;  /* 0x000000000000791b */ /* 0x01ffe20003800000 */
.L_x_14334:
[----:B------:R-:W-:Y:S05]  /*15460*/  BSYNC B0 ;  /* 0x0000000000007941 */ /* 0x000fea0003800000 */
.L_x_14333:
[----:B------:R-:W-:Y:S05]  /*15470*/  BRA `(.L_x_14335) ;  /* 0xffffffc4003c7947 */ /* 0x000fea000383ffff */
.L_x_14218:
[----:B------:R-:W-:Y:S01]  /*15480*/  BSSY B1, `(.L_x_14336) ;  /* 0x0000006000017945 */ /* 0x000fe20003800000 */
[----:B------:R-:W-:-:S07]  /*15490*/  IMAD.MOV.U32 R15, RZ, RZ, -0x1 ;  /* 0xffffffffff0f7424 */ /* 0x000fce00078e00ff */
[----:B01-34-:R-:W-:Y:S05]  /*154a0*/  WARPSYNC.COLLECTIVE R15, `(.L_x_14337) ;  /* 0x000000000f0c7348 */ /* 0x01bfea0003c00000 */
[----:B------:R-:W-:Y:S02]  /*154b0*/  ELECT P6, UR62, PT ;  /* 0x00000000003e782f */ /* 0x000fe400038c0000 */
[----:B------:R-:W-:Y:S01]  /*154c0*/  MOV R14, UR62 ;  /* 0x0000003e000e7c02 */ /* 0x000fe20008000f00 */
[----:B01-34-:R-:W-:Y:S10]  /*154d0*/  ENDCOLLECTIVE ;  /* 0x000000000000791b */ /* 0x01bff40003800000 */
.L_x_14337:
[----:B------:R-:W-:Y:S05]  /*154e0*/  BSYNC B1 ;  /* 0x0000000000017941 */ /* 0x000fea0003800000 */
.L_x_14336:
[----:B------:R-:W-:Y:S05]  /*154f0*/  BRA `(.L_x_14338) ;  /* 0xffffffc400347947 */ /* 0x000fea000383ffff */
.L_x_14220:
[----:B-1----:R1:W2:Y:S02]  /*15500*/  SYNCS.PHASECHK.TRANS64.TRYWAIT P1, [R5+URZ+0x22840], R0 ;  /* 0x02284000050075a7 */ /* 0x0022a4000802017f */
[----:B--2---:R-:W-:Y:S05]  /*15510*/  @!P1 NANOSLEEP.SYNCS 0x989680 ;  /* 0x009896800000995d */ /* 0x004fea0003900000 */
[----:B------:R-:W2:Y:S02]  /*15520*/  @!P1 SYNCS.PHASECHK.TRANS64 P1, [R5+URZ+0x22840], R0 ;  /* 0x02284000050095a7 */ /* 0x000ea4000802007f */
[----:B--2---:R-:W-:Y:S05]  /*15530*/  @!P1 BRA `(.L_x_14220) ;  /* 0xfffffffc00f09947 */ /* 0x004fea000383ffff */
[----:B------:R-:W-:Y:S05]  /*15540*/  BRA `(.L_x_14339) ;  /* 0xffffffc400547947 */ /* 0x000fea000383ffff */
.L_x_14222:
[----:B--2---:R2:W0:Y:S02]  /*15550*/  SYNCS.PHASECHK.TRANS64.TRYWAIT P1, [R3+URZ+0x22840], R2 ;  /* 0x02284002030075a7 */ /* 0x004424000802017f */
[----:B0-----:R-:W-:Y:S05]  /*15560*/  @!P1 NANOSLEEP.SYNCS 0x989680 ;  /* 0x009896800000995d */ /* 0x001fea0003900000 */
[----:B------:R-:W0:Y:S02]  /*15570*/  @!P1 SYNCS.PHASECHK.TRANS64 P1, [R3+URZ+0x22840], R2 ;  /* 0x02284002030095a7 */ /* 0x000e24000802007f */
[----:B0-----:R-:W-:Y:S05]  /*15580*/  @!P1 BRA `(.L_x_14222) ;  /* 0xfffffffc00f09947 */ /* 0x001fea000383ffff */
[----:B------:R-:W-:Y:S05]  /*15590*/  BRA `(.L_x_14340) ;  /* 0xffffffc400607947 */ /* 0x000fea000383ffff */
.L_x_14224:
[----:B------:R0:W0:Y:S02]  /*155a0*/  SYNCS.PHASECHK.TRANS64.TRYWAIT P1, [R5+URZ+0x22860], R0 ;  /* 0x02286000050075a7 */ /* 0x000024000802017f */
[----:B0-----:R-:W-:Y:S05]  /*155b0*/  @!P1 NANOSLEEP.SYNCS 0x989680 ;  /* 0x009896800000995d */ /* 0x001fea0003900000 */
[----:B------:R-:W0:Y:S02]  /*155c0*/  @!P1 SYNCS.PHASECHK.TRANS64 P1, [R5+URZ+0x22860], R0 ;  /* 0x02286000050095a7 */ /* 0x000e24000802007f */
[----:B0-----:R-:W-:Y:S05]  /*155d0*/  @!P1 BRA `(.L_x_14224) ;  /* 0xfffffffc00f09947 */ /* 0x001fea000383ffff */
[----:B------:R-:W-:Y:S05]  /*155e0*/  BRA `(.L_x_14341) ;  /* 0xffffffc4005c7947 */ /* 0x000fea000383ffff */
.L_x_14342:
        /* <DEDUP_REMOVED lines=9> */
.L_x_15683:


//--------------------- .text._ZN7cutlass13device_kernelIN5flash11enable_sm90INS1_16FlashAttnFwdSm90INS1_25CollectiveMainloopFwdSm90ILi2EN4cute5tupleIJNS5_1CILi1EEES8_S8_EEENS6_IJNS7_ILi128EEENS7_ILi96EEENS7_ILi64EEEEEELi256ENS_10bfloat16_tEfNS_4arch4Sm90ELb1ELb0ELb1ELb1ELb1ELb1ELb0ELb1ELb0ELb1ELb0ELb0EEENS1_21CollectiveEpilogueFwdINS6_IJSA_NS7_ILi256EEESB_EEES9_SE_SG_Li256ELb1ELb1ELb0ELb0EEENS1_36VarlenDynamicPersistentTileSchedulerILi128ELi96ELi256ELi128ELb0ELb1ELb1ELb1ELb1ELb1EEEEEEEEEvNT_6ParamsE --------------------------
	.section	.text._ZN7cutlass13device_kernelIN5flash11enable_sm90INS1_16FlashAttnFwdSm90INS1_25CollectiveMainloopFwdSm90ILi2EN4cute5tupleIJNS5_1CILi1EEES8_S8_EEENS6_IJNS7_ILi128EEENS7_ILi96EEENS7_ILi64EEEEEELi256ENS_10bfloat16_tEfNS_4arch4Sm90ELb1ELb0ELb1ELb1ELb1ELb1ELb0ELb1ELb0ELb1ELb0ELb0EEENS1_21CollectiveEpilogueFwdINS6_IJSA_NS7_ILi256EEESB_EEES9_SE_SG_Li256ELb1ELb1ELb0ELb0EEENS1_36VarlenDynamicPersistentTileSchedulerILi128ELi96ELi256ELi128ELb0ELb1ELb1ELb1ELb1ELb1EEEEEEEEEvNT_6ParamsE,"ax",@progbits
	.align	128
.text._ZN7cutlass13device_kernelIN5flash11enable_sm90INS1_16FlashAttnFwdSm90INS1_25CollectiveMainloopFwdSm90ILi2EN4cute5tupleIJNS5_1CILi1EEES8_S8_EEENS6_IJNS7_ILi128EEENS7_ILi96EEENS7_ILi64EEEEEELi256ENS_10bfloat16_tEfNS_4arch4Sm90ELb1ELb0ELb1ELb1ELb1ELb1ELb0ELb1ELb0ELb1ELb0ELb0EEENS1_21CollectiveEpilogueFwdINS6_IJSA_NS7_ILi256EEESB_EEES9_SE_SG_Li256ELb1ELb1ELb0ELb0EEENS1_36VarlenDynamicPersistentTileSchedulerILi128ELi96ELi256ELi128ELb0ELb1ELb1ELb1ELb1ELb1EEEEEEEEEvNT_6ParamsE:
        .type           _ZN7cutlass13device_kernelIN5flash11enable_sm90INS1_16FlashAttnFwdSm90INS1_25CollectiveMainloopFwdSm90ILi2EN4cute5tupleIJNS5_1CILi1EEES8_S8_EEENS6_IJNS7_ILi128EEENS7_ILi96EEENS7_ILi64EEEEEELi256ENS_10bfloat16_tEfNS_4arch4Sm90ELb1ELb0ELb1ELb1ELb1ELb1ELb0ELb1ELb0ELb1ELb0ELb0EEENS1_21CollectiveEpilogueFwdINS6_IJSA_NS7_ILi256EEESB_EEES9_SE_SG_Li256ELb1ELb1ELb0ELb0EEENS1_36VarlenDynamicPersistentTileSchedulerILi128ELi96ELi256ELi128ELb0ELb1ELb1ELb1ELb1ELb1EEEEEEEEEvNT_6ParamsE,@function
        .size           _ZN7cutlass13device_kernelIN5flash11enable_sm90INS1_16FlashAttnFwdSm90INS1_25CollectiveMainloopFwdSm90ILi2EN4cute5tupleIJNS5_1CILi1EEES8_S8_EEENS6_IJNS7_ILi128EEENS7_ILi96EEENS7_ILi64EEEEEELi256ENS_10bfloat16_tEfNS_4arch4Sm90ELb1ELb0ELb1ELb1ELb1ELb1ELb0ELb1ELb0ELb1ELb0ELb0EEENS1_21CollectiveEpilogueFwdINS6_IJSA_NS7_ILi256EEESB_EEES9_SE_SG_Li256ELb1ELb1ELb0ELb0EEENS1_36VarlenDynamicPersistentTileSchedulerILi128ELi96ELi256ELi128ELb0ELb1ELb1ELb1ELb1ELb1EEEEEEEEEvNT_6ParamsE,(.L_x_15684 - _ZN7cutlass13device_kernelIN5flash11enable_sm90INS1_16FlashAttnFwdSm90INS1_25CollectiveMainloopFwdSm90ILi2EN4cute5tupleIJNS5_1CILi1EEES8_S8_EEENS6_IJNS7_ILi128EEENS7_ILi96EEENS7_ILi64EEEEEELi256ENS_10bfloat16_tEfNS_4arch4Sm90ELb1ELb0ELb1ELb1ELb1ELb1ELb0ELb1ELb0ELb1ELb0ELb0EEENS1_21CollectiveEpilogueFwdINS6_IJSA_NS7_ILi256EEESB_EEES9_SE_SG_Li256ELb1ELb1ELb0ELb0EEENS1_36VarlenDynamicPersistentTileSchedulerILi128ELi96ELi256ELi128ELb0ELb1ELb1ELb1ELb1ELb1EEEEEEEEEvNT_6ParamsE)
        .other          _ZN7cutlass13device_kernelIN5flash11enable_sm90INS1_16FlashAttnFwdSm90INS1_25CollectiveMainloopFwdSm90ILi2EN4cute5tupleIJNS5_1CILi1EEES8_S8_EEENS6_IJNS7_ILi128EEENS7_ILi96EEENS7_ILi64EEEEEELi256ENS_10bfloat16_tEfNS_4arch4Sm90ELb1ELb0ELb1ELb1ELb1ELb1ELb0ELb1ELb0ELb1ELb0ELb0EEENS1_21CollectiveEpilogueFwdINS6_IJSA_NS7_ILi256EEESB_EEES9_SE_SG_Li256ELb1ELb1ELb0ELb0EEENS1_36VarlenDynamicPersistentTileSchedulerILi128ELi96ELi256ELi128ELb0ELb1ELb1ELb1ELb1ELb1EEEEEEEEEvNT_6ParamsE,@"STO_CUDA_ENTRY STV_DEFAULT"
_ZN7cutlass13device_kernelIN5flash11enable_sm90INS1_16FlashAttnFwdSm90INS1_25CollectiveMainloopFwdSm90ILi2EN4cute5tupleIJNS5_1CILi1EEES8_S8_EEENS6_IJNS7_ILi128EEENS7_ILi96EEENS7_ILi64EEEEEELi256ENS_10bfloat16_tEfNS_4arch4Sm90ELb1ELb0ELb1ELb1ELb1ELb1ELb0ELb1ELb0ELb1ELb0ELb0EEENS1_21CollectiveEpilogueFwdINS6_IJSA_NS7_ILi256EEESB_EEES9_SE_SG_Li256ELb1ELb1ELb0ELb0EEENS1_36VarlenDynamicPersistentTileSchedulerILi128ELi96ELi256ELi128ELb0ELb1ELb1ELb1ELb1ELb1EEEEEEEEEvNT_6ParamsE:
        /* <DEDUP_REMOVED lines=17> */
.L_x_14344:
[----:B------:R-:W-:Y:S05]  /*0110*/  BSYNC B0 ;  /* 0x0000000000007941 */ /* 0x000fea0003800000 */
.L_x_14343:
        /* <DEDUP_REMOVED lines=40> */
.L_x_14345:
        /* <DEDUP_REMOVED lines=22> */
.L_x_14346:
        /* <DEDUP_REMOVED lines=18> */
.L_x_14347:
        /* <DEDUP_REMOVED lines=22> */
.L_x_14348:
        /* <DEDUP_REMOVED lines=22> */
.L_x_14349:
[----:B--2---:R-:W-:Y:S01]  /*08e0*/  ISETP.NE.AND P0, PT, R3, RZ, PT ;  /* 0x000000ff0300720c */ /* 0x004fe20003f05270 */
[----:B------:R-:W-:Y:S01]  /*08f0*/  IMAD.MOV.U32 R37, RZ, RZ, 0x1 ;  /* 0x00000001ff257424 */ /* 0x000fe200078e00ff */
[----:B------:R-:W-:Y:S01]  /*0900*/  NOP ;  /* 0x0000000000007918 */ /* 0x000fe20000000000 */
[----:B------:R-:W-:Y:S01]  /*0910*/  ULDC.64 UR40, c[0x0][0x208] ;  /* 0x0000820000287ab9 */ /* 0x000fe20000000a00 */
[----:B------:R-:W-:Y:S02]  /*0920*/  BSSY B9, `(.L_x_14350) ;  /* 0x0001b20000097945 */ /* 0x000fe40003800000 */
[----:B------:R-:W-:Y:S01]  /*0930*/  SEL R37, R37, 0x2, !P0 ;  /* 0x0000000225257807 */ /* 0x000fe20004000000 */
[----:B01-34-:R-:W-:Y:S06]  /*0940*/  BAR.SYNC.DEFER_BLOCKING 0x0 ;  /* 0x0000000000007b1d */ /* 0x01bfec0000010000 */
[----:B------:R-:W-:Y:S05]  /*0950*/  @!P0 BRA `(.L_x_14351) ;  /* 0x0000014400208947 */ /* 0x000fea0003800000 */
.L_x_14352:
[----:B------:R-:W-:-:S08]  /*0960*/  NOP ;  /* 0x0000000000007918 */ /* 0x000fd00000000000 */
[----:B------:R-:W0:Y:S02]  /*0970*/  USETMAXREG.TRY_ALLOC.CTAPOOL UP0, 0xe8 ;  /* 0x000000e8000079c8 */ /* 0x000e240008000600 */
[----:B0-----:R-:W-:-:S13]  /*0980*/  PLOP3.LUT P0, PT, PT, PT, UP0, 0x80, 0x0 ;  /* 0x000000000000781c */ /* 0x001fda0003f0f008 */
[----:B------:R-:W-:Y:S05]  /*0990*/  @!P0 BRA `(.L_x_14352) ;  /* 0xfffffffc00f08947 */ /* 0x000fea000383ffff */
[----:B------:R-:W2:Y:S01]  /*09a0*/  LDL.LU R2, [R1] ;  /* 0x0000000001027983 */ /* 0x000ea20000300800 */
[----:B------:R-:W-:Y:S01]  /*09b0*/  SHF.R.U32.HI R4, RZ, 0x7, R0 ;  /* 0x00000007ff047819 */ /* 0x000fe20000011600 */
[----:B------:R-:W-:Y:S01]  /*09c0*/  ULDC UR4, c[0x0][0xc3c] ;  /* 0x00030f0000047ab9 */ /* 0x000fe20000000800 */
[----:B------:R-:W0:Y:S01]  /*09d0*/  S2R R3, SR_CgaCtaId ;  /* 0x0000000000037919 */ /* 0x000e220000008800 */
[----:B------:R-:W-:Y:S06]  /*09e0*/  BAR.ARV 0x8, 0x180 ;  /* 0x0206000000007b1d */ /* 0x000fec0000002000 */
[----:B------:R-:W-:-:S13]  /*09f0*/  ISETP.NE.AND P0, PT, R4, 0x1, PT ;  /* 0x000000010400780c */ /* 0x000fda0003f05270 */
[----:B------:R-:W-:Y:S08]  /*0a00*/  @!P0 BAR.ARV 0x9, 0x100 ;  /* 0x0244000000008b1d */ /* 0x000ff00000002000 */
[----:B------:R-:W-:Y:S01]  /*0a10*/  BAR.SYNC.DEFER_BLOCKING 0x5, 0x180 ;  /* 0x0146000000007b1d */ /* 0x000fe20000010000 */
[----:B------:R-:W-:-:S04]  /*0a20*/  MOV R19, 0x400 ;  /* 0x0000040000137802 */ /* 0x000fc80000000f00 */
[----:B0-----:R-:W-:-:S05]  /*0a30*/  LEA R19, R3, R19, 0x18 ;  /* 0x0000001303137211 */ /* 0x001fca00078ec0ff */
[----:B------:R-:W0:Y:S01]  /*0a40*/  LDS.128 R32, [R19+0x228d0] ;  /* 0x0228d00013207984 */ /* 0x000e220000000c00 */
[----:B------:R-:W-:Y:S06]  /*0a50*/  BAR.ARV 0x4, 0x180 ;  /* 0x0106000000007b1d */ /* 0x000fec0000002000 */
[----:B--2---:R-:W-:-:S04]  /*0a60*/  LOP3.LUT R2, R2, 0xfffffffb, RZ, 0xc0, !PT ;  /* 0xfffffffb02027812 */ /* 0x004fc800078ec0ff */
[----:B------:R-:W-:-:S05]  /*0a70*/  @P0 LOP3.LUT R2, R2, 0x4, RZ, 0xfc, !PT ;  /* 0x0000000402020812 */ /* 0x000fca00078efcff */
[----:B------:R1:W-:Y:S01]  /*0a80*/  STL [R1], R2 ;  /* 0x0000000201007387 */ /* 0x0003e20000100800 */
[----:B0-----:R-:W-:-:S13]  /*0a90*/  ISETP.GE.AND P0, PT, R35, UR4, PT ;  /* 0x0000000423007c0c */ /* 0x001fda000bf06270 */
[----:B-1----:R-:W-:Y:S05]  /*0aa0*/  @P0 BRA `(.L_x_14353) ;  /* 0x000001b0001c0947 */ /* 0x002fea0003800000 */
[----:B------:R-:W-:Y:S01]  /*0ab0*/  VIADD R12, R0, 0xffffff80 ;  /* 0xffffff80000c7836 */ /* 0x000fe20000000000 */
[----:B------:R-:W-:Y:S01]  /*0ac0*/  LOP3.LUT R204, R37, 0x1, RZ, 0xfc, !PT ;  /* 0x0000000125cc7812 */ /* 0x000fe200078efcff */
[----:B------:R-:W-:Y:S02]  /*0ad0*/  IMAD.MOV.U32 R18, RZ, RZ, RZ ;  /* 0x000000ffff127224 */ /* 0x000fe400078e00ff */
[----:B------:R-:W-:Y:S01]  /*0ae0*/  IMAD.MOV.U32 R205, RZ, RZ, RZ ;  /* 0x000000ffffcd7224 */ /* 0x000fe200078e00ff */
[----:B------:R-:W-:Y:S01]  /*0af0*/  SHF.R.S32.HI R0, RZ, 0x1f, R12 ;  /* 0x0000001fff007819 */ /* 0x000fe2000001140c */
[----:B------:R-:W-:Y:S02]  /*0b00*/  IMAD.MOV.U32 R202, RZ, RZ, RZ ;  /* 0x000000ffffca7224 */ /* 0x000fe400078e00ff */
[----:B------:R-:W-:Y:S01]  /*0b10*/  IMAD.MOV.U32 R22, RZ, RZ, RZ ;  /* 0x000000ffff167224 */ /* 0x000fe200078e00ff */
        /* <DEDUP_REMOVED lines=34> */
[----:B------:R-:W-:Y:S01]  /*0d40*/  SHF.R.S32.HI R4, RZ, 0x1f, R2 ;  /* 0x0000001fff047819 */ /* 0x000fe20000011402 */
[----:B------:R-:W-:Y:S01]  /*0d50*/  IMAD.SHL.U32 R5, R5, 0x8, RZ ;  /* 0x0000000805057824 */ /* 0x000fe200078e00ff */
[----:B------:R-:W-:Y:S01]  /*0d60*/  LOP3.LUT R2, R2, 0xfffffffc, RZ, 0xc0, !PT ;  /* 0xfffffffc02027812 */ /* 0x000fe200078ec0ff */
[----:B------:R-:W-:Y:S01]  /*0d70*/  STL [R1+0x44], RZ ;  /* 0x000044ff01007387 */ /* 0x000fe20000100800 */
[----:B------:R-:W-:Y:S02]  /*0d80*/  LEA.HI R4, R4, R23, RZ, 0x3 ;  /* 0x0000001704047211 */ /* 0x000fe400078f18ff */
[----:B------:R-:W-:Y:S01]  /*0d90*/  IADD3 R7, R23, 0x40, RZ ;  /* 0x0000004017077810 */ /* 0x000fe20007ffe0ff */
[----:B------:R-:W-:Y:S01]  /*0da0*/  IMAD.IADD R9, R12, 0x1, -R2 ;  /* 0x000000010c097824 */ /* 0x000fe200078e0a02 */
[----:B------:R-:W-:-:S02]  /*0db0*/  LOP3.LUT R4, R4, 0xfffffff8, RZ, 0xc0, !PT ;  /* 0xfffffff804047812 */ /* 0x000fc400078ec0ff */
[----:B------:R-:W-:Y:S01]  /*0dc0*/  SHF.R.S32.HI R3, RZ, 0x3, R0 ;  /* 0x00000003ff037819 */ /* 0x000fe20000011400 */
[----:B------:R-:W-:Y:S01]  /*0dd0*/  IMAD.SHL.U32 R16, R9, 0x8, RZ ;  /* 0x0000000809107824 */ /* 0x000fe200078e00ff */
[----:B------:R-:W-:Y:S01]  /*0de0*/  LOP3.LUT R0, R0, 0xfffffff8, RZ, 0xc0, !PT ;  /* 0xfffffff800007812 */ /* 0x000fe200078ec0ff */
[----:B------:R-:W-:Y:S01]  /*0df0*/  IMAD.IADD R4, R23, 0x1, -R4 ;  /* 0x0000000117047824 */ /* 0x000fe200078e0a04 */
[----:B------:R-:W-:Y:S01]  /*0e00*/  SHF.R.S32.HI R3, RZ, 0x1f, R7 ;  /* 0x0000001fff037819 */ /* 0x000fe20000011407 */
[C---:B------:R-:W-:Y:S01]  /*0e10*/  VIADD R210, R16.reuse, 0x40 ;  /* 0x0000004010d27836 */ /* 0x040fe20000000000 */
[----:B------:R-:W-:Y:S01]  /*0e20*/  SHF.R.S32.HI R17, RZ, 0x1f, R16 ;  /* 0x0000001fff117819 */ /* 0x000fe20000011410 */
[C---:B------:R-:W-:Y:S01]  /*0e30*/  VIADD R209, R16.reuse, 0x60 ;  /* 0x0000006010d17836 */ /* 0x040fe20000000000 */
[----:B------:R0:W-:Y:S01]  /*0e40*/  STL [R1+0x48], R4 ;  /* 0x0000480401007387 */ /* 0x0001e20000100800 */
[C---:B------:R-:W-:Y:S01]  /*0e50*/  VIADD R208, R16.reuse, 0x80 ;  /* 0x0000008010d07836 */ /* 0x040fe20000000000 */
[----:B------:R-:W-:Y:S01]  /*0e60*/  SHF.R.S32.HI R14, RZ, 0x1f, R210 ;  /* 0x0000001fff0e7819 */ /* 0x000fe200000114d2 */
[C---:B------:R-:W-:Y:S01]  /*0e70*/  VIADD R207, R16.reuse, 0xa0 ;  /* 0x000000a010cf7836 */ /* 0x040fe20000000000 */
[----:B------:R-:W-:Y:S01]  /*0e80*/  SHF.R.S32.HI R13, RZ, 0x1f, R209 ;  /* 0x0000001fff0d7819 */ /* 0x000fe200000114d1 */
[----:B------:R-:W-:Y:S01]  /*0e90*/  VIADD R212, R16, 0xc0 ;  /* 0x000000c010d47836 */ /* 0x000fe20000000000 */
[----:B------:R-:W-:Y:S01]  /*0ea0*/  LEA.HI R3, R3, R7, RZ, 0x3 ;  /* 0x0000000703037211 */ /* 0x000fe200078f18ff */
[----:B------:R-:W-:Y:S01]  /*0eb0*/  IMAD.IADD R10, R12, 0x1, -R0 ;  /* 0x000000010c0a7824 */ /* 0x000fe200078e0a00 */
[----:B------:R1:W-:Y:S01]  /*0ec0*/  STL [R1+0x18], R14 ;  /* 0x0000180e01007387 */ /* 0x0003e20000100800 */
[C---:B------:R-:W-:Y:S01]  /*0ed0*/  IMAD.SHL.U32 R200, R9.reuse, 0x4, RZ ;  /* 0x0000000409c87824 */ /* 0x040fe200078e00ff */
[----:B------:R-:W-:Y:S01]  /*0ee0*/  LEA.HI R0, R9, R9, RZ, 0x1 ;  /* 0x0000000909007211 */ /* 0x000fe200078f08ff */
[----:B------:R-:W-:Y:S01]  /*0ef0*/  IMAD.SHL.U32 R2, R7, 0x40, RZ ;  /* 0x0000004007027824 */ /* 0x000fe200078e00ff */
[----:B------:R-:W-:Y:S01]  /*0f00*/  SHF.R.S32.HI R15, RZ, 0x1f, R207 ;  /* 0x0000001fff0f7819 */ /* 0x000fe200000114cf */
[----:B------:R2:W-:Y:S01]  /*0f10*/  STL [R1+0x14], R13 ;  /* 0x0000140d01007387 */ /* 0x0005e20000100800 */
[----:B------:R-:W-:Y:S01]  /*0f20*/  VIADD R211, R16, 0xe0 ;  /* 0x000000e010d37836 */ /* 0x000fe20000000000 */
[----:B------:R-:W-:Y:S01]  /*0f30*/  LOP3.LUT R0, R0, 0x1ffffffe, RZ, 0xc0, !PT ;  /* 0x1ffffffe00007812 */ /* 0x000fe200078ec0ff */
[----:B------:R-:W-:Y:S01]  /*0f40*/  VIADD R206, R200, 0x10 ;  /* 0x00000010c8ce7836 */ /* 0x000fe20000000000 */
[----:B0-----:R-:W-:Y:S01]  /*0f50*/  LOP3.LUT R4, R2, 0x1c0, RZ, 0xc0, !PT ;  /* 0x000001c002047812 */ /* 0x001fe200078ec0ff */
[----:B------:R-:W-:Y:S01]  /*0f60*/  IMAD.SHL.U32 R213, R10, 0x8, RZ ;  /* 0x000000080ad57824 */ /* 0x000fe200078e00ff */
[----:B-1----:R-:W-:Y:S01]  /*0f70*/  SHF.R.S32.HI R14, RZ, 0x1f, R208 ;  /* 0x0000001fff0e7819 */ /* 0x002fe200000114d0 */
[----:B------:R-:W-:Y:S01]  /*0f80*/  IMAD.SHL.U32 R3, R3, 0x40, RZ ;  /* 0x0000004003037824 */ /* 0x000fe200078e00ff */
[----:B------:R-:W-:Y:S01]  /*0f90*/  IADD3 R0, R9, -R0, RZ ;  /* 0x8000000009007210 */ /* 0x000fe20007ffe0ff */
[----:B------:R-:W-:Y:S01]  /*0fa0*/  VIADD R2, R16, 0x20 ;  /* 0x0000002010027836 */ /* 0x000fe20000000000 */
[----:B--2---:R-:W-:Y:S01]  /*0fb0*/  SHF.R.S32.HI R13, RZ, 0x1f, R212 ;  /* 0x0000001fff0d7819 */ /* 0x004fe200000114d4 */
[----:B------:R0:W-:Y:S01]  /*0fc0*/  STL [R1+0x10], R14 ;  /* 0x0000100e01007387 */ /* 0x0001e20000100800 */
[----:B------:R-:W-:Y:S01]  /*0fd0*/  SHF.R.S32.HI R7, RZ, 0x1f, R213 ;  /* 0x0000001fff077819 */ /* 0x000fe200000114d5 */
[----:B------:R-:W-:Y:S01]  /*0fe0*/  VIADD R7, R213, 0xc0 ;  /* 0x000000c0d5077836 */ /* 0x000fe20000000000 */
[----:B------:R-:W-:Y:S01]  /*0ff0*/  SHF.R.U32.HI R9, RZ, 0x3, R4 ;  /* 0x00000003ff097819 */ /* 0x000fe20000011604 */
[----:B------:R-:W-:Y:S01]  /*1000*/  STL [R1+0xc], R15 ;  /* 0x00000c0f01007387 */ /* 0x000fe20000100800 */
[----:B------:R-:W-:Y:S01]  /*1010*/  LOP3.LUT R3, R3, 0xfffffe00, RZ, 0xc0, !PT ;  /* 0xfffffe0003037812 */ /* 0x000fe200078ec0ff */
[----:B------:R-:W-:Y:S01]  /*1020*/  IMAD R0, R0, 0x8, R6 ;  /* 0x0000000800007824 */ /* 0x000fe200078e0206 */
[----:B------:R-:W-:Y:S01]  /*1030*/  LOP3.LUT R4, R4, 0x38, R16, 0xf8, !PT ;  /* 0x0000003804047812 */ /* 0x000fe200078ef810 */
[----:B------:R1:W-:Y:S01]  /*1040*/  STL [R1+0x8], R13 ;  /* 0x0000080d01007387 */ /* 0x0003e20000100800 */
[C---:B------:R-:W-:Y:S01]  /*1050*/  VIADD R12, R213.reuse, 0x40 ;  /* 0x00000040d50c7836 */ /* 0x040fe20000000000 */
[----:B0-----:R-:W-:Y:S01]  /*1060*/  SHF.R.S32.HI R14, RZ, 0x1f, R211 ;  /* 0x0000001fff0e7819 */ /* 0x001fe200000114d3 */
[----:B------:R-:W-:Y:S01]  /*1070*/  VIADD R10, R213, 0x80 ;  /* 0x00000080d50a7836 */ /* 0x000fe20000000000 */
[----:B------:R-:W-:-:S02]  /*1080*/  LOP3.LUT R4, R3, R4, R9, 0xf6, !PT ;  /* 0x0000000403047212 */ /* 0x000fc400078ef609 */
[----:B------:R-:W-:Y:S01]  /*1090*/  SHF.R.S32.HI R203, RZ, 0x1f, R2 ;  /* 0x0000001fffcb7819 */ /* 0x000fe20000011402 */
[----:B------:R-:W-:Y:S01]  /*10a0*/  STL [R1+0x4], R14 ;  /* 0x0000040e01007387 */ /* 0x000fe20000100800 */
[----:B------:R-:W-:Y:S02]  /*10b0*/  SHF.R.S32.HI R12, RZ, 0x1f, R12 ;  /* 0x0000001fff0c7819 */ /* 0x000fe4000001140c */
[----:B-1----:R-:W-:Y:S02]  /*10c0*/  SHF.R.S32.HI R13, RZ, 0x1f, R206 ;  /* 0x0000001fff0d7819 */ /* 0x002fe400000114ce */
[----:B------:R-:W-:-:S03]  /*10d0*/  SHF.R.S32.HI R10, RZ, 0x1f, R10 ;  /* 0x0000001fff0a7819 */ /* 0x000fc6000001140a */
[----:B------:R-:W-:Y:S04]  /*10e0*/  STL [R1+0x50], R13 ;  /* 0x0000500d01007387 */ /* 0x000fe80000100800 */
[----:B------:R0:W-:Y:S02]  /*10f0*/  STL [R1+0x24], R3 ;  /* 0x0000240301007387 */ /* 0x0001e40000100800 */
[----:B0-----:R-:W-:Y:S01]  /*1100*/  SHF.R.S32.HI R3, RZ, 0x1f, R7 ;  /* 0x0000001fff037819 */ /* 0x001fe20000011407 */
[----:B------:R-:W-:Y:S02]  /*1110*/  IMAD.IADD R7, R11, 0x1, -R8 ;  /* 0x000000010b077824 */ /* 0x000fe400078e0a08 */
[----:B------:R-:W-:-:S03]  /*1120*/  IMAD R3, R4, 0x2, R19 ;  /* 0x0000000204037824 */ /* 0x000fc600078e0213 */
[----:B------:R0:W-:Y:S04]  /*1130*/  STL [R1+0x2c], R7 ;  /* 0x00002c0701007387 */ /* 0x0001e80000100800 */
[----:B------:R0:W-:Y:S04]  /*1140*/  STL [R1+0x5c], R5 ;  /* 0x00005c0501007387 */ /* 0x0001e80000100800 */
[----:B------:R0:W-:Y:S04]  /*1150*/  STL [R1+0x28], R0 ;  /* 0x0000280001007387 */ /* 0x0001e80000100800 */
[----:B------:R0:W-:Y:S02]  /*1160*/  STL [R1+0x54], R3 ;  /* 0x0000540301007387 */ /* 0x0001e40000100800 */
.L_x_14512:
[----:B0-2---:R-:W0:Y:S02]  /*1170*/  LDC.64 R4, c[0x0][0xc88] ;  /* 0x00032200ff047b82 */ /* 0x005e240000000a00 */
        /* <DEDUP_REMOVED lines=21> */
[----:B-1----:R1:W-:Y:S01]  /*12d0*/  STL [R1+0x38], R37 ;  /* 0x0000382501007387 */ /* 0x0023e20000100800 */
        /* <DEDUP_REMOVED lines=12> */
[----:B------:R-:W-:Y:S02]  /*13a0*/  IMAD.MOV.U32 R25, RZ, RZ, R3 ;  /* 0x000000ffff197224 */ /* 0x000fe400078e0003 */
        /* <DEDUP_REMOVED lines=8> */
[----:B-1-34-:R-:W-:Y:S06]  /*1430*/  @P2 BRA `(.L_x_14354) ;  /* 0x0000000000242947 */ /* 0x01afec0003800000 */
        /* <DEDUP_REMOVED lines=9> */
.L_x_14354:
[----:B------:R-:W-:Y:S01]  /*14d0*/  ULDC.64 UR4, c[0x0][0xa20] ;  /* 0x0002880000047ab9 */ /* 0x000fe20000000a00 */
[----:B------:R0:W-:Y:S01]  /*14e0*/  STL [R1+0x34], R34 ;  /* 0x0000342201007387 */ /* 0x0001e20000100800 */
[----:B------:R-:W-:-:S04]  /*14f0*/  ISETP.NE.U32.AND P1, PT, RZ, UR4, PT ;  /* 0x00000004ff007c0c */ /* 0x000fc8000bf25070 */
[----:B------:R-:W-:-:S13]  /*1500*/  ISETP.NE.AND.EX P1, PT, RZ, UR5, PT, P1 ;  /* 0x00000005ff007c0c */ /* 0x000fda000bf25310 */
[----:B0-----:R-:W-:Y:S05]  /*1510*/  @!P1 BRA `(.L_x_14355) ;  /* 0x0000000000109947 */ /* 0x001fea0003800000 */
[----:B------:R-:W-:-:S04]  /*1520*/  IADD3 R4, P0, R37, UR4, RZ ;  /* 0x0000000425047c10 */ /* 0x000fc8000ff1e0ff */
[----:B------:R-:W-:-:S05]  /*1530*/  IADD3.X R5, R32, UR5, RZ, P0, !PT ;  /* 0x0000000520057c10 */ /* 0x000fca00087fe4ff */
[----:B------:R0:W5:Y:S01]  /*1540*/  LDG.E R35, desc[UR40][R4.64] ;  /* 0x0000002804237981 */ /* 0x000162000c1e1900 */
[----:B------:R-:W-:Y:S05]  /*1550*/  BRA `(.L_x_14356) ;  /* 0x0000000000107947 */ /* 0x000fea0003800000 */
.L_x_14355:
[----:B------:R-:W-:Y:S05]  /*1560*/  @!P0 BRA `(.L_x_14356) ;  /* 0x00000000000c8947 */ /* 0x000fea0003800000 */
[----:B------:R-:W2:Y:S04]  /*1570*/  LDG.E R4, desc[UR40][R8.64] ;  /* 0x0000002808047981 */ /* 0x000ea8000c1e1900 */
[----:B------:R-:W2:Y:S02]  /*1580*/  LDG.E R35, desc[UR40][R8.64+0x4] ;  /* 0x0000042808237981 */ /* 0x000ea4000c1e1900 */
[----:B--2---:R-:W-:-:S07]  /*1590*/  IMAD.IADD R35, R35, 0x1, -R4 ;  /* 0x0000000123237824 */ /* 0x004fce00078e0a04 */
.L_x_14356:
        /* <DEDUP_REMOVED lines=16> */
[----:B------:R-:W-:Y:S02]  /*16a0*/  IMAD.SHL.U32 R229, R33, 0x80, RZ ;  /* 0x0000008021e57824 */ /* 0x000fe400078e00ff */
[----:B------:R-:W-:Y:S02]  /*16b0*/  IMAD.IADD R11, R35, 0x1, -R0 ;  /* 0x00000001230b7824 */ /* 0x000fe400078e0a00 */
[----:B0-----:R-:W-:-:S08]  /*16c0*/  VIADD R4, R229, 0x7f ;  /* 0x0000007fe5047836 */ /* 0x001fd00000000000 */
[----:B------:R-:W0:Y:S08]  /*16d0*/  @P1 LDC R9, c[0x0][0x44c] ;  /* 0x00011300ff091b82 */ /* 0x000e300000000800 */
[----:B------:R-:W1:Y:S01]  /*16e0*/  @P1 LDC R5, c[0x0][0x450] ;  /* 0x00011400ff051b82 */ /* 0x000e620000000800 */
[----:B0-----:R-:W-:-:S05]  /*16f0*/  @P1 IMAD.HI.U32 R0, R4, R9, RZ ;  /* 0x0000000904001227 */ /* 0x001fca00078e00ff */
[----:B-1----:R-:W-:Y:S02]  /*1700*/  @P1 SHF.R.U32.HI R4, RZ, R5, R0 ;  /* 0x00000005ff041219 */ /* 0x002fe40000011600 */
[----:B--2---:R-:W-:-:S05]  /*1710*/  @P0 IADD3 R26, -R3, R8, RZ ;  /* 0x00000008031a0210 */ /* 0x004fca0007ffe1ff */
[----:B------:R-:W-:-:S04]  /*1720*/  IMAD.IADD R222, R11, 0x1, R26 ;  /* 0x000000010bde7824 */ /* 0x000fc800078e021a */
[C---:B------:R-:W-:Y:S01]  /*1730*/  VIADD R0, R222.reuse, 0x5f ;  /* 0x0000005fde007836 */ /* 0x040fe20000000000 */
[----:B------:R-:W-:-:S03]  /*1740*/  IADD3 R31, R222, 0x60, -R220 ;  /* 0x00000060de1f7810 */ /* 0x000fc60007ffe8dc */
[----:B------:R-:W-:-:S04]  /*1750*/  IMAD.HI R0, R0, 0x2aaaaaab, RZ ;  /* 0x2aaaaaab00007827 */ /* 0x000fc800078e02ff */
[----:B------:R-:W-:Y:S01]  /*1760*/  IMAD.IADD R4, R31, 0x1, R4 ;  /* 0x000000011f047824 */ /* 0x000fe200078e0204 */
[----:B------:R-:W-:-:S03]  /*1770*/  SHF.R.U32.HI R177, RZ, 0x1f, R0 ;  /* 0x0000001fffb17819 */ /* 0x000fc60000011600 */
[----:B------:R-:W-:Y:S01]  /*1780*/  IMAD.HI R4, R4, 0x2aaaaaab, RZ ;  /* 0x2aaaaaab04047827 */ /* 0x000fe200078e02ff */
[----:B------:R-:W-:-:S03]  /*1790*/  LEA.HI.SX32 R177, R0, R177, 0x1c ;  /* 0x000000b100b17211 */ /* 0x000fc600078fe2ff */
[----:B------:R-:W-:Y:S01]  /*17a0*/  IMAD.MOV R0, RZ, RZ, -R11 ;  /* 0x000000ffff007224 */ /* 0x000fe200078e0a0b */
[----:B------:R-:W-:-:S04]  /*17b0*/  SHF.R.U32.HI R3, RZ, 0x1f, R4 ;  /* 0x0000001fff037819 */ /* 0x000fc80000011604 */
[----:B------:R-:W-:-:S04]  /*17c0*/  LEA.HI.SX32 R4, R4, R3, 0x1c ;  /* 0x0000000304047211 */ /* 0x000fc800078fe2ff */
[----:B------:R-:W-:-:S05]  /*17d0*/  VIMNMX R4, R177, R4, PT ;  /* 0x00000004b1047248 */ /* 0x000fca0003fe0100 */
[----:B------:R-:W-:Y:S01]  /*17e0*/  IMAD R3, R4, 0x60, -R11 ;  /* 0x0000006004037824 */ /* 0x000fe200078e0a0b */
[----:B------:R-:W-:-:S04]  /*17f0*/  VIMNMX R4, RZ, R0, !PT ;  /* 0x00000000ff047248 */ /* 0x000fc80007fe0100 */
        /* <DEDUP_REMOVED lines=32> */
.L_x_14359:
[----:B------:R-:W-:Y:S05]  /*1a00*/  BSYNC B6 ;  /* 0x0000000000067941 */ /* 0x000fea0003800000 */
.L_x_14358:
        /* <DEDUP_REMOVED lines=20> */
.L_x_14361:
[----:B------:R-:W-:Y:S05]  /*1b50*/  BSYNC B6 ;  /* 0x0000000000067941 */ /* 0x000fea0003800000 */
.L_x_14360:
[----:B------:R-:W2:Y:S01]  /*1b60*/  LDL R14, [R1+0x48] ;  /* 0x00004800010e7983 */ /* 0x000ea20000100800 */
[----:B------:R-:W-:Y:S01]  /*1b70*/  ULDC.64 UR4, c[0x0][0x9f8] ;  /* 0x00027e0000047ab9 */ /* 0x000fe20000000a00 */
[----:B------:R-:W0:Y:S01]  /*1b80*/  LDC.64 R56, c[0x0][0x408] ;  /* 0x00010200ff387b82 */ /* 0x000e220000000a00 */
[----:B------:R-:W-:-:S04]  /*1b90*/  ISETP.NE.U32.AND P0, PT, RZ, UR4, PT ;  /* 0x00000004ff007c0c */ /* 0x000fc8000bf05070 */
[----:B------:R-:W-:-:S03]  /*1ba0*/  ISETP.NE.AND.EX P0, PT, RZ, UR5, PT, P0 ;  /* 0x00000005ff007c0c */ /* 0x000fc6000bf05300 */
[----:B------:R-:W1:Y:S10]  /*1bb0*/  LDC R65, c[0x0][0x3f4] ;  /* 0x0000fd00ff417b82 */ /* 0x000e740000000800 */
[----:B------:R-:W-:Y:S01]  /*1bc0*/  @P0 IADD3 R4, P1, R37, UR4, RZ ;  /* 0x0000000425040c10 */ /* 0x000fe2000ff3e0ff */
[----:B------:R-:W-:-:S03]  /*1bd0*/  ULDC UR4, c[0x0][0x320] ;  /* 0x0000c80000047ab9 */ /* 0x000fc60000000800 */
[----:B------:R-:W-:Y:S02]  /*1be0*/  @P0 IADD3.X R5, R32, UR5, RZ, P1, !PT ;  /* 0x0000000520050c10 */ /* 0x000fe40008ffe4ff */
[----:B------:R-:W-:Y:S01]  /*1bf0*/  ISETP.GE.AND P1, PT, R2, UR4, PT ;  /* 0x0000000402007c0c */ /* 0x000fe2000bf26270 */
[----:B------:R-:W3:Y:S02]  /*1c00*/  LDC.64 R32, c[0x0][0x3f8] ;  /* 0x0000fe00ff207b82 */ /* 0x000ee40000000a00 */
        /* <DEDUP_REMOVED lines=15> */
[----:B------:R-:W-:-:S02]  /*1d00*/  ISETP.GE.AND P0, PT, R212, UR4, PT ;  /* 0x00000004d4007c0c */ /* 0x000fc4000bf06270 */
[----:B------:R-:W-:Y:S02]  /*1d10*/  ISETP.GE.AND P1, PT, R211, UR4, PT ;  /* 0x00000004d3007c0c */ /* 0x000fe4000bf26270 */
[----:B------:R-:W-:Y:S02]  /*1d20*/  SHF.R.S32.HI R9, RZ, 0x1f, R23 ;  /* 0x0000001fff097819 */ /* 0x000fe40000011417 */
[----:B------:R-:W-:Y:S02]  /*1d30*/  LOP3.LUT R3, R4, R0, R3, 0xfe, !PT ;  /* 0x0000000004037212 */ /* 0x000fe400078efe03 */
[----:B------:R-:W-:Y:S02]  /*1d40*/  SEL R6, RZ, 0x40, P0 ;  /* 0x00000040ff067807 */ /* 0x000fe40000000000 */
[----:B------:R-:W-:Y:S02]  /*1d50*/  SEL R7, RZ, 0x7fff80, P1 ;  /* 0x007fff80ff077807 */ /* 0x000fe40000800000 */
[----:B------:R-:W-:-:S02]  /*1d60*/  SHF.R.S32.HI R201, RZ, 0x1f, R200 ;  /* 0x0000001fffc97819 */ /* 0x000fc400000114c8 */
[----:B------:R-:W-:Y:S01]  /*1d70*/  LOP3.LUT R3, R7, R3, R6, 0xfe, !PT ;  /* 0x0000000307037212 */ /* 0x000fe200078efe06 */
[C---:B0-----:R-:W-:Y:S02]  /*1d80*/  IMAD R6, R9.reuse, R56, RZ ;  /* 0x0000003809067224 */ /* 0x041fe400078e02ff */
[----:B---3--:R-:W-:Y:S02]  /*1d90*/  IMAD R0, R9, R32, RZ ;  /* 0x0000002009007224 */ /* 0x008fe400078e02ff */
[----:B------:R-:W-:-:S04]  /*1da0*/  IMAD.WIDE.U32 R8, R23, R56, R200 ;  /* 0x0000003817087225 */ /* 0x000fc800078e00c8 */
[----:B------:R-:W-:-:S04]  /*1db0*/  IMAD R55, R23, R57, R6 ;  /* 0x0000003917377224 */ /* 0x000fc800078e0206 */
[----:B------:R-:W-:Y:S02]  /*1dc0*/  IMAD.IADD R9, R9, 0x1, R55 ;  /* 0x0000000109097824 */ /* 0x000fe400078e0237 */
[----:B-----5:R-:W-:-:S04]  /*1dd0*/  IMAD.WIDE.U32 R52, R24, R56, R8 ;  /* 0x0000003818347225 */ /* 0x020fc800078e0008 */
[----:B------:R-:W3:Y:S01]  /*1de0*/  LDL R9, [R1+0x24] ;  /* 0x0000240001097983 */ /* 0x000ee20000100800 */
[----:B------:R-:W0:Y:S01]  /*1df0*/  S2R R38, SR_TID.X ;  /* 0x0000000000267919 */ /* 0x000e220000002100 */
[----:B------:R-:W4:Y:S01]  /*1e00*/  S2R R37, SR_TID.X ;  /* 0x0000000000257919 */ /* 0x000f220000002100 */
[----:B0-----:R-:W-:Y:S01]  /*1e10*/  VIADD R38, R38, 0xffffff80 ;  /* 0xffffff8026267836 */ /* 0x001fe20000000000 */
[----:B----4-:R-:W-:Y:S01]  /*1e20*/  SHF.R.U32.HI R37, RZ, 0x7, R37 ;  /* 0x00000007ff257819 */ /* 0x010fe20000011625 */
[----:B------:R-:W-:Y:S01]  /*1e30*/  IMAD R15, R23, R33, R0 ;  /* 0x00000021170f7224 */ /* 0x000fe200078e0200 */
[----:B-1----:R-:W-:Y:S02]  /*1e40*/  ISETP.GE.AND P0, PT, R16, R65, PT ;  /* 0x000000411000720c */ /* 0x002fe40003f06270 */
[----:B------:R-:W-:Y:S01]  /*1e50*/  ISETP.NE.AND P6, PT, R37, 0x1, PT ;  /* 0x000000012500780c */ /* 0x000fe20003fc5270 */
[----:B------:R-:W-:Y:S01]  /*1e60*/  IMAD.WIDE.U32 R10, R23, R32, R16 ;  /* 0x00000020170a7225 */ /* 0x000fe200078e0010 */
[----:B------:R-:W-:-:S03]  /*1e70*/  SEL R13, R65, RZ, P0 ;  /* 0x000000ff410d7207 */ /* 0x000fc60000000000 */
[----:B------:R-:W-:Y:S02]  /*1e80*/  IMAD.IADD R11, R15, 0x1, R11 ;  /* 0x000000010f0b7824 */ /* 0x000fe400078e020b */
[----:B------:R-:W-:Y:S02]  /*1e90*/  IMAD.IADD R13, R16, 0x1, R13 ;  /* 0x00000001100d7824 */ /* 0x000fe400078e020d */
[----:B------:R-:W-:-:S04]  /*1ea0*/  IMAD.WIDE.U32 R20, R24, R32, R10 ;  /* 0x0000002018147225 */ /* 0x000fc800078e000a */
[----:B------:R-:W-:Y:S01]  /*1eb0*/  VIADD R62, R37, 0x8 ;  /* 0x00000008253e7836 */ /* 0x000fe20000000000 */
[----:B------:R-:W-:Y:S05]  /*1ec0*/  @!P6 WARPSYNC.ALL ;  /* 0x000000000000e948 */ /* 0x000fea0003800000 */
[C---:B------:R-:W-:Y:S02]  /*1ed0*/  VIADD R37, R23.reuse, 0x40 ;  /* 0x0000004017257836 */ /* 0x040fe40000000000 */
[----:B------:R-:W-:Y:S01]  /*1ee0*/  IMAD.WIDE.U32 R4, R23, R32, R200 ;  /* 0x0000002017047225 */ /* 0x000fe200078e00c8 */
[----:B------:R-:W-:Y:S01]  /*1ef0*/  SHF.R.S32.HI R12, RZ, 0x1f, R13 ;  /* 0x0000001fff0c7819 */ /* 0x000fe2000001140d */
[----:B------:R-:W-:-:S02]  /*1f00*/  ULDC UR4, c[0x0][0x2f4] ;  /* 0x0000bd0000047ab9 */ /* 0x000fc40000000800 */
[----:B------:R-:W-:Y:S02]  /*1f10*/  VIADD R10, R23, 0x40 ;  /* 0x00000040170a7836 */ /* 0x000fe40000000000 */
[----:B------:R-:W-:Y:S02]  /*1f20*/  IMAD.SHL.U32 R37, R37, 0x40, RZ ;  /* 0x0000004025257824 */ /* 0x000fe400078e00ff */
[----:B------:R-:W-:Y:S02]  /*1f30*/  IMAD.SHL.U32 R10, R10, 0x40, RZ ;  /* 0x000000400a0a7824 */ /* 0x000fe400078e00ff */
[----:B------:R-:W-:Y:S01]  /*1f40*/  IMAD.IADD R7, R5, 0x1, R15 ;  /* 0x0000000105077824 */ /* 0x000fe200078e020f */
[----:B------:R-:W-:Y:S01]  /*1f50*/  SHF.R.S32.HI R15, RZ, 0x1f, R24 ;  /* 0x0000001fff0f7819 */ /* 0x000fe20000011418 */
[----:B------:R-:W-:Y:S01]  /*1f60*/  IMAD.MOV.U32 R6, RZ, RZ, R4 ;  /* 0x000000ffff067224 */ /* 0x000fe200078e0004 */
[----:B------:R-:W-:Y:S01]  /*1f70*/  LEA.HI R12, R12, R13, RZ, 0x3 ;  /* 0x0000000d0c0c7211 */ /* 0x000fe200078f18ff */
[----:B------:R-:W-:Y:S01]  /*1f80*/  IMAD.WIDE.U32 R4, R23, R56, R16 ;  /* 0x0000003817047225 */ /* 0x000fe200078e0010 */
[----:B------:R-:W-:-:S02]  /*1f90*/  LOP3.LUT R37, R37, 0x1c0, RZ, 0xc0, !PT ;  /* 0x000001c025257812 */ /* 0x000fc400078ec0ff */
[----:B------:R-:W-:Y:S01]  /*1fa0*/  LOP3.LUT R10, R10, 0x1c0, RZ, 0xc0, !PT ;  /* 0x000001c00a0a7812 */ /* 0x000fe200078ec0ff */
[----:B------:R-:W-:Y:S01]  /*1fb0*/  IMAD.IADD R55, R55, 0x1, R5 ;  /* 0x0000000137377824 */ /* 0x000fe200078e0205 */
[----:B------:R-:W-:Y:S01]  /*1fc0*/  MOV R54, R4 ;  /* 0x0000000400367202 */ /* 0x000fe20000000f00 */
[C---:B------:R-:W-:Y:S01]  /*1fd0*/  IMAD R5, R15.reuse, R32, RZ ;  /* 0x000000200f057224 */ /* 0x040fe200078e02ff */
[----:B------:R-:W-:Y:S01]  /*1fe0*/  SHF.R.S32.HI R74, RZ, 0x3, R12 ;  /* 0x00000003ff4a7819 */ /* 0x000fe2000001140c */
[----:B------:R-:W-:Y:S01]  /*1ff0*/  IMAD.MOV.U32 R64, RZ, RZ, 0x20 ;  /* 0x00000020ff407424 */ /* 0x000fe200078e00ff */
[----:B------:R-:W-:Y:S01]  /*2000*/  LOP3.LUT R75, R12, 0xfffffff8, RZ, 0xc0, !PT ;  /* 0xfffffff80c4b7812 */ /* 0x000fe200078ec0ff */
[----:B------:R-:W-:Y:S01]  /*2010*/  IMAD R15, R15, R56, RZ ;  /* 0x000000380f0f7224 */ /* 0x000fe200078e02ff */
[----:B------:R-:W-:Y:S02]  /*2020*/  PRMT R86, R3, 0x8880, RZ ;  /* 0x0000888003567816 */ /* 0x000fe400000000ff */
[----:B------:R-:W-:Y:S01]  /*2030*/  SHF.R.U32.HI R10, RZ, 0x3, R10 ;  /* 0x00000003ff0a7819 */ /* 0x000fe2000001160a */
[----:B------:R-:W-:Y:S01]  /*2040*/  IMAD.IADD R0, R36, 0x1, R35 ;  /* 0x0000000124007824 */ /* 0x000fe200078e0223 */
[----:B------:R-:W-:Y:S01]  /*2050*/  SHF.L.U64.HI R4, R32, 0x6, R33 ;  /* 0x0000000620047819 */ /* 0x000fe20000010221 */
[----:B------:R-:W-:Y:S01]  /*2060*/  IMAD R71, R24, R33, R5 ;  /* 0x0000002118477224 */ /* 0x000fe200078e0205 */
[----:B------:R-:W-:Y:S01]  /*2070*/  SHF.L.U64.HI R35, R56, 0x6, R57 ;  /* 0x0000000638237819 */ /* 0x000fe20000010239 */
[----:B------:R-:W-:Y:S01]  /*2080*/  IMAD R13, R33, 0x60, RZ ;  /* 0x00000060210d7824 */ /* 0x000fe200078e02ff */
[----:B------:R-:W-:Y:S01]  /*2090*/  PRMT R86, R86, 0x7710, RZ ;  /* 0x0000771056567816 */ /* 0x000fe200000000ff */
[----:B------:R-:W-:Y:S01]  /*20a0*/  IMAD.SHL.U32 R5, R32, 0x40, RZ ;  /* 0x0000004020057824 */ /* 0x000fe200078e00ff */
[----:B------:R-:W-:Y:S01]  /*20b0*/  ISETP.GE.AND P2, PT, R2, UR4, PT ;  /* 0x0000000402007c0c */ /* 0x000fe2000bf46270 */
[----:B------:R-:W-:-:S04]  /*20c0*/  IMAD.WIDE.U32 R6, R24, R32, R6 ;  /* 0x0000002018067225 */ /* 0x000fc800078e0006 */
[----:B------:R-:W-:Y:S02]  /*20d0*/  IMAD R67, R57, 0x60, RZ ;  /* 0x0000006039437824 */ /* 0x000fe400078e02ff */
[----:B------:R-:W-:Y:S02]  /*20e0*/  IMAD R15, R24, R57, R15 ;  /* 0x00000039180f7224 */ /* 0x000fe400078e020f */
[----:B------:R-:W-:Y:S02]  /*20f0*/  IMAD.SHL.U32 R58, R56, 0x40, RZ ;  /* 0x00000040383a7824 */ /* 0x000fe400078e00ff */
        /* <DEDUP_REMOVED lines=9> */
[----:B------:R-:W-:Y:S01]  /*2190*/  IMAD.SHL.U32 R65, R65, 0x2, RZ ;  /* 0x0000000241417824 */ /* 0x000fe200078e00ff */
[----:B------:R-:W-:Y:S01]  /*21a0*/  LOP3.LUT R85, R86, 0x20, RZ, 0xc0, !PT ;  /* 0x0000002056557812 */ /* 0x000fe200078ec0ff */
[----:B------:R-:W-:Y:S01]  /*21b0*/  IMAD.IADD R66, R33, 0x1, R13 ;  /* 0x0000000121427824 */ /* 0x000fe200078e020d */
[----:B------:R-:W-:Y:S01]  /*21c0*/  SHF.R.S32.HI R60, RZ, 0x1f, R34 ;  /* 0x0000001fff3c7819 */ /* 0x000fe20000011422 */
[----:B------:R-:W-:Y:S01]  /*21d0*/  IMAD.IADD R67, R57, 0x1, R67 ;  /* 0x0000000139437824 */ /* 0x000fe200078e0243 */
[----:B------:R-:W-:Y:S01]  /*21e0*/  IADD3 R73, R15, R55, RZ ;  /* 0x000000370f497210 */ /* 0x000fe20007ffe0ff */
[----:B------:R-:W-:Y:S01]  /*21f0*/  IMAD.IADD R71, R71, 0x1, R21 ;  /* 0x0000000147477824 */ /* 0x000fe200078e0215 */
[----:B------:R-:W-:Y:S01]  /*2200*/  P2R R88, PR, RZ, 0x4 ;  /* 0x00000004ff587803 */ /* 0x000fe20000000000 */
[----:B------:R-:W-:-:S02]  /*2210*/  IMAD.IADD R72, R53, 0x1, R15 ;  /* 0x0000000135487824 */ /* 0x000fc400078e020f */
[C---:B--2---:R-:W-:Y:S01]  /*2220*/  IMAD.SHL.U32 R59, R14.reuse, 0x40, RZ ;  /* 0x000000400e3b7824 */ /* 0x044fe200078e00ff */
[----:B------:R-:W-:Y:S01]  /*2230*/  @!P6 BAR.SYNC.DEFER_BLOCKING 0x9, 0x100 ;  /* 0x024400000000eb1d */ /* 0x000fe20000010000 */
[----:B------:R-:W-:Y:S02]  /*2240*/  LOP3.LUT P1, RZ, R14, 0x4, RZ, 0xc0, !PT ;  /* 0x000000040eff7812 */ /* 0x000fe4000782c0ff */
[----:B------:R-:W-:-:S04]  /*2250*/  SHF.R.S32.HI R14, RZ, 0x1f, R38 ;  /* 0x0000001fff0e7819 */ /* 0x000fc80000011426 */
[----:B------:R-:W-:-:S04]  /*2260*/  LEA.HI R14, R14, R38, RZ, 0x2 ;  /* 0x000000260e0e7211 */ /* 0x000fc800078f10ff */
[----:B------:R-:W-:-:S05]  /*2270*/  LOP3.LUT R14, R14, 0xfffffffc, RZ, 0xc0, !PT ;  /* 0xfffffffc0e0e7812 */ /* 0x000fca00078ec0ff */
[----:B------:R-:W-:Y:S02]  /*2280*/  IMAD.IADD R14, R38, 0x1, -R14 ;  /* 0x00000001260e7824 */ /* 0x000fe400078e0a0e */
[----:B------:R-:W0:Y:S01]  /*2290*/  S2R R38, SR_TID.X ;  /* 0x0000000000267919 */ /* 0x000e220000002100 */
[----:B------:R-:W-:Y:S01]  /*22a0*/  LOP3.LUT R59, R59, 0x1c0, RZ, 0xc0, !PT ;  /* 0x000001c03b3b7812 */ /* 0x000fe200078ec0ff */
[----:B------:R-:W-:-:S03]  /*22b0*/  IMAD R63, R14, 0x40, R23 ;  /* 0x000000400e3f7824 */ /* 0x000fc600078e0217 */
[----:B------:R-:W-:Y:S02]  /*22c0*/  SHF.R.U32.HI R61, RZ, 0x3, R59 ;  /* 0x00000003ff3d7819 */ /* 0x000fe4000001163b */
[----:B------:R-:W-:-:S04]  /*22d0*/  LOP3.LUT R8, R59, 0x18, R16, 0xf8, !PT ;  /* 0x000000183b087812 */ /* 0x000fc800078ef810 */
[----:B------:R-:W-:Y:S01]  /*22e0*/  LOP3.LUT R8, R8, R61, RZ, 0x3c, !PT ;  /* 0x0000003d08087212 */ /* 0x000fe200078e3cff */
[----:B0-----:R-:W-:-:S05]  /*22f0*/  VIADD R38, R38, 0xffffff80 ;  /* 0xffffff8026267836 */ /* 0x001fca0000000000 */
[----:B------:R-:W-:-:S04]  /*2300*/  SHF.R.S32.HI R14, RZ, 0x1f, R38 ;  /* 0x0000001fff0e7819 */ /* 0x000fc80000011426 */
[----:B------:R-:W-:-:S04]  /*2310*/  LEA.HI R14, R14, R38, RZ, 0x5 ;  /* 0x000000260e0e7211 */ /* 0x000fc800078f28ff */
[----:B------:R-:W-:-:S05]  /*2320*/  SHF.R.S32.HI R14, RZ, 0x5, R14 ;  /* 0x00000005ff0e7819 */ /* 0x000fca000001140e */
        /* <DEDUP_REMOVED lines=9> */
[----:B------:R-:W-:-:S02]  /*23c0*/  SHF.R.S32.HI R76, RZ, 0x1f, R25 ;  /* 0x0000001fff4c7819 */ /* 0x000fc40000011419 */
[----:B------:R-:W-:Y:S02]  /*23d0*/  SHF.R.S32.HI R77, RZ, 0x1f, R75 ;  /* 0x0000001fff4d7819 */ /* 0x000fe4000001144b */
[----:B------:R-:W-:Y:S01]  /*23e0*/  LOP3.LUT R86, R86, 0x40, RZ, 0xc0, !PT ;  /* 0x0000004056567812 */ /* 0x000fe200078ec0ff */
[----:B---3--:R-:W-:-:S07]  /*23f0*/  IMAD.IADD R79, R9, 0x1, R12 ;  /* 0x00000001094f7824 */ /* 0x008fce00078e020c */
.L_x_14415:
[----:B------:R-:W0:Y:S01]  /*2400*/  LDC R95, c[0x0][0x430] ;  /* 0x00010c00ff5f7b82 */ /* 0x000e220000000800 */
[----:B------:R-:W-:Y:S02]  /*2410*/  VIADD R29, R29, 0xffffffff ;  /* 0xffffffff1d1d7836 */ /* 0x000fe40000000000 */
[----:B------:R-:W-:Y:S02]  /*2420*/  IMAD.MOV.U32 R94, RZ, RZ, RZ ;  /* 0x000000ffff5e7224 */ /* 0x000fe400078e00ff */
[----:B------:R-:W-:-:S03]  /*2430*/  IMAD R9, R29, 0x60, R63 ;  /* 0x000000601d097824 */ /* 0x000fc600078e023f */
[----:B-1----:R-:W1:Y:S01]  /*2440*/  LDC R90, c[0x0][0x3f4] ;  /* 0x0000fd00ff5a7b82 */ /* 0x002e620000000800 */
[----:B--2---:R-:W-:Y:S01]  /*2450*/  IMAD.IADD R36, R0, 0x1, R9 ;  /* 0x0000000100247824 */ /* 0x004fe200078e0209 */
        /* <DEDUP_REMOVED lines=17> */
[----:B-----5:R0:W5:Y:S01]  /*2570*/  @!P2 LDG.E R94, desc[UR40][R8.64] ;  /* 0x00000028085ea981 */ /* 0x020162000c1e1900 */
        /* <DEDUP_REMOVED lines=36> */
[C---:B------:R-:W-:Y:S01]  /*27c0*/  LEA R100, P3, R12.reuse, UR4, 0x1 ;  /* 0x000000040c647c11 */ /* 0x040fe2000f8608ff */
[----:B------:R-:W-:Y:S02]  /*27d0*/  IMAD R15, R11, R32, R10 ;  /* 0x000000200b0f7224 */ /* 0x000fe400078e020a */
[----:B------:R-:W-:Y:S01]  /*27e0*/  IMAD R98, R29, -0x60, R26 ;  /* 0xffffffa01d627824 */ /* 0x000fe200078e021a */
[----:B------:R-:W-:Y:S01]  /*27f0*/  LEA.HI.X R101, R12, UR5, R101, 0x1, P3 ;  /* 0x000000050c657c11 */ /* 0x000fe200098f0c65 */
[----:B------:R-:W-:-:S03]  /*2800*/  IMAD.WIDE.U32 R10, R32, R29, RZ ;  /* 0x0000001d200a7225 */ /* 0x000fc600078e00ff */
[----:B------:R-:W-:Y:S01]  /*2810*/  VIMNMX R98, R98, 0x60, PT ;  /* 0x0000006062627848 */ /* 0x000fe20003fe0100 */
[----:B------:R-:W-:Y:S01]  /*2820*/  IMAD.WIDE.U32 R8, R56, R29, RZ ;  /* 0x0000001d38087225 */ /* 0x000fe200078e00ff */
[----:B------:R-:W-:-:S03]  /*2830*/  IADD3 R87, R11, R15, RZ ;  /* 0x0000000f0b577210 */ /* 0x000fc60007ffe0ff */
        /* <DEDUP_REMOVED lines=30> */
.L_x_14366:
[----:B------:R-:W-:Y:S05]  /*2a20*/  BSYNC B1 ;  /* 0x0000000000017941 */ /* 0x000fea0003800000 */
.L_x_14365:
[----:B0-----:R-:W-:Y:S01]  /*2a30*/  VIADD R12, R23, 0x40 ;  /* 0x00000040170c7836 */ /* 0x001fe20000000000 */
[----:B------:R-:W-:Y:S01]  /*2a40*/  BSSY B1, `(.L_x_14367) ;  /* 0x000001c000017945 */ /* 0x000fe20003800000 */
[----:B------:R-:W-:Y:S02]  /*2a50*/  CS2R R40, SRZ ;  /* 0x0000000000287805 */ /* 0x000fe4000001ff00 */
        /* <DEDUP_REMOVED lines=26> */
.L_x_14368:
[----:B------:R-:W-:Y:S05]  /*2c00*/  BSYNC B1 ;  /* 0x0000000000017941 */ /* 0x000fea0003800000 */
.L_x_14367:
        /* <DEDUP_REMOVED lines=33> */
.L_x_14369:
[----:B------:R-:W-:Y:S01]  /*2e20*/  IMAD R87, R18, 0x8, R19 ;  /* 0x0000000812577824 */ /* 0x000fe200078e0213 */
[----:B------:R-:W-:Y:S01]  /*2e30*/  SHF.L.U32 R99, R205, 0x1f, RZ ;  /* 0x0000001fcd637819 */ /* 0x000fe200000006ff */
[----:B------:R-:W-:Y:S03]  /*2e40*/  BSSY B1, `(.L_x_14370) ;  /* 0x0000003000017945 */ /* 0x000fe60003800000 */
[----:B------:R-:W0:Y:S02]  /*2e50*/  SYNCS.PHASECHK.TRANS64.TRYWAIT P5, [R87+URZ+0x22890], R99 ;  /* 0x02289063570075a7 */ /* 0x000e2400080a017f */
[----:B0-----:R-:W-:Y:S05]  /*2e60*/  @!P5 BRA `(.L_x_14371) ;  /* 0x0000018c0034d947 */ /* 0x001fea0003800000 */
.L_x_14633:
[----:B------:R-:W-:Y:S05]  /*2e70*/  BSYNC B1 ;  /* 0x0000000000017941 */ /* 0x000fea0003800000 */
.L_x_14370:
[----:B------:R-:W-:-:S03]  /*2e80*/  UMOV UR4, 0xffffffff ;  /* 0xffffffff00047882 */ /* 0x000fc60000000000 */
[----:B------:R-:W-:Y:S05]  /*2e90*/  BRA.DIV UR4, `(.L_x_14372) ;  /* 0x0000018e043c7947 */ /* 0x000fea000b800000 */
[----:B------:R1:W2:Y:S04]  /*2ea0*/  SHFL.IDX PT, R91, R101, RZ, 0x1c1f ;  /* 0x001c1fff655b7589 */ /* 0x0002a800000e0000 */
[----:B------:R1:W3:Y:S02]  /*2eb0*/  SHFL.IDX PT, R14, R100, RZ, 0x1c1f ;  /* 0x001c1fff640e7589 */ /* 0x0002e400000e0000 */
.L_x_14637:
        /* <DEDUP_REMOVED lines=12> */
[----:B------:R-:W-:Y:S02]  /*2f80*/  SHF.R.U64 R110, R48, 0x10, R49 ;  /* 0x00000010306e7819 */ /* 0x000fe40000001231 */
[----:B------:R-:W-:Y:S02]  /*2f90*/  SHF.R.U32.HI R115, RZ, 0x10, R51 ;  /* 0x00000010ff737819 */ /* 0x000fe40000011633 */
[----:B------:R-:W-:Y:S01]  /*2fa0*/  SHF.R.U32.HI R111, RZ, 0x10, R49 ;  /* 0x00000010ff6f7819 */ /* 0x000fe20000011631 */
[----:B------:R-:W-:Y:S01]  /*2fb0*/  IMAD.U32 R49, R11, 0x10000, RZ ;  /* 0x000100000b317824 */ /* 0x000fe200078e00ff */
        /* <DEDUP_REMOVED lines=13> */
[----:B------:R-:W-:-:S02]  /*3090*/  IMAD.U32 R9, R8, 0x10000, RZ ;  /* 0x0001000008097824 */ /* 0x000fc400078e00ff */
[C---:B------:R-:W-:Y:S01]  /*30a0*/  FMUL.FTZ R117, R11.reuse, R114 ;  /* 0x000000720b757220 */ /* 0x040fe20000410000 */
[----:B------:R-:W-:Y:S01]  /*30b0*/  LOP3.LUT R8, R8, 0xffff0000, RZ, 0xc0, !PT ;  /* 0xffff000008087812 */ /* 0x000fe200078ec0ff */
[C---:B------:R-:W-:Y:S01]  /*30c0*/  FMUL.FTZ R118, R48.reuse, R116 ;  /* 0x0000007430767220 */ /* 0x040fe20000410000 */
[----:B------:R-:W-:Y:S01]  /*30d0*/  FMUL.FTZ R11, R11, R110 ;  /* 0x0000006e0b0b7220 */ /* 0x000fe20000410000 */
        /* <DEDUP_REMOVED lines=22> */
.L_x_14378:
[----:B------:R-:W-:Y:S05]  /*3240*/  BSYNC B3 ;  /* 0x0000000000037941 */ /* 0x000fea0003800000 */
.L_x_14377:
[----:B0-----:R4:W-:Y:S02]  /*3250*/  ST.E.128 desc[UR40][R12.64], R8 ;  /* 0x000000080c007985 */ /* 0x0019e4000c101d28 */
.L_x_14376:
[----:B------:R-:W-:Y:S05]  /*3260*/  BSYNC B2 ;  /* 0x0000000000027941 */ /* 0x000fea0003800000 */
.L_x_14375:
        /* <DEDUP_REMOVED lines=18> */
[----:B------:R-:W-:Y:S02]  /*3390*/  LOP3.LUT R45, R11, 0xffff0000, RZ, 0xc0, !PT ;  /* 0xffff00000b2d7812 */ /* 0x000fe400078ec0ff */
        /* <DEDUP_REMOVED lines=10> */
[----:B------:R-:W-:Y:S01]  /*3440*/  LOP3.LUT R91, R91, 0xffff0000, RZ, 0xc0, !PT ;  /* 0xffff00005b5b7812 */ /* 0x000fe200078ec0ff */
[----:B------:R-:W-:Y:S01]  /*3450*/  IMAD.U32 R10, R9, 0x10000, RZ ;  /* 0x00010000090a7824 */ /* 0x000fe200078e00ff */
[----:B------:R-:W-:Y:S01]  /*3460*/  LOP3.LUT R48, R48, 0xffff0000, RZ, 0xc0, !PT ;  /* 0xffff000030307812 */ /* 0x000fe200078ec0ff */
[CC--:B------:R-:W-:Y:S01]  /*3470*/  FMUL.FTZ R11, R15.reuse, R110.reuse ;  /* 0x0000006e0f0b7220 */ /* 0x0c0fe20000410000 */
[-C--:B------:R-:W-:Y:S01]  /*3480*/  FMUL.FTZ R15, R15, R49.reuse ;  /* 0x000000310f0f7220 */ /* 0x080fe20000410000 */
[C---:B------:R-:W-:Y:S01]  /*3490*/  IMAD.U32 R9, R8.reuse, 0x10000, RZ ;  /* 0x0001000008097824 */ /* 0x040fe200078e00ff */
[----:B------:R-:W-:Y:S01]  /*34a0*/  LOP3.LUT R8, R8, 0xffff0000, RZ, 0xc0, !PT ;  /* 0xffff000008087812 */ /* 0x000fe200078ec0ff */
[C---:B------:R-:W-:Y:S01]  /*34b0*/  FFMA.FTZ R49, R14.reuse, R49, -R11 ;  /* 0x000000310e317223 */ /* 0x040fe2000001080b */
        /* <DEDUP_REMOVED lines=17> */
.L_x_14380:
[----:B------:R-:W-:Y:S05]  /*35d0*/  BSYNC B2 ;  /* 0x0000000000027941 */ /* 0x000fea0003800000 */
.L_x_14379:
[----:B0-----:R0:W-:Y:S02]  /*35e0*/  ST.E.128 desc[UR40][R12.64], R8 ;  /* 0x000000080c007985 */ /* 0x0011e4000c101d28 */
.L_x_14374:
[----:B------:R-:W-:Y:S05]  /*35f0*/  BSYNC B1 ;  /* 0x0000000000017941 */ /* 0x000fea0003800000 */
.L_x_14373:
[----:B------:R-:W-:-:S03]  /*3600*/  UMOV UR4, 0xffffffff ;  /* 0xffffffff00047882 */ /* 0x000fc60000000000 */
[----:B------:R-:W-:Y:S05]  /*3610*/  BRA.DIV UR4, `(.L_x_14381) ;  /* 0x0000018604a47947 */ /* 0x000fea000b800000 */
[----:B-1----:R-:W1:Y:S04]  /*3620*/  SHFL.IDX PT, R101, R101, 0x1, 0x1c1f ;  /* 0x003c1f0065657f89 */ /* 0x002e6800000e0000 */
[----:B---3--:R3:W0:Y:S02]  /*3630*/  SHFL.IDX PT, R14, R100, 0x1, 0x1c1f ;  /* 0x003c1f00640e7f89 */ /* 0x00862400000e0000 */
.L_x_14641:
        /* <DEDUP_REMOVED lines=9> */
[----:B------:R-:W-:Y:S01]  /*36d0*/  SHF.R.U32.HI R44, RZ, 0x10, R43 ;  /* 0x00000010ff2c7819 */ /* 0x000fe2000001162b */
[----:B----4-:R-:W-:Y:S01]  /*36e0*/  IMAD.U32 R15, R10, 0x10000, RZ ;  /* 0x000100000a0f7824 */ /* 0x010fe200078e00ff */
[--C-:B------:R-:W-:Y:S02]  /*36f0*/  SHF.R.U32.HI R46, RZ, 0x10, R41.reuse ;  /* 0x00000010ff2e7819 */ /* 0x100fe40000011629 */
[----:B------:R-:W-:Y:S02]  /*3700*/  PRMT R109, R109, 0x5410, R44 ;  /* 0x000054106d6d7816 */ /* 0x000fe4000000002c */
[----:B------:R-:W-:Y:S02]  /*3710*/  PRMT R107, R107, 0x5410, R46 ;  /* 0x000054106b6b7816 */ /* 0x000fe4000000002e */
[----:B------:R-:W-:Y:S01]  /*3720*/  SHF.R.U64 R47, R40, 0x10, R41 ;  /* 0x00000010282f7819 */ /* 0x000fe20000001229 */
[----:B------:R-:W-:Y:S01]  /*3730*/  IMAD.U32 R46, R109, 0x10000, RZ ;  /* 0x000100006d2e7824 */ /* 0x000fe200078e00ff */
[----:B------:R-:W-:Y:S01]  /*3740*/  SHF.R.U64 R45, R42, 0x10, R43 ;  /* 0x000000102a2d7819 */ /* 0x000fe2000000122b */
[----:B------:R-:W-:Y:S01]  /*3750*/  IMAD.U32 R44, R107, 0x10000, RZ ;  /* 0x000100006b2c7824 */ /* 0x000fe200078e00ff */
[----:B------:R-:W-:Y:S01]  /*3760*/  LOP3.LUT R40, R10, 0xffff0000, RZ, 0xc0, !PT ;  /* 0xffff00000a287812 */ /* 0x000fe200078ec0ff */
[----:B------:R-:W-:Y:S01]  /*3770*/  IMAD.U32 R41, R11, 0x10000, RZ ;  /* 0x000100000b297824 */ /* 0x000fe200078e00ff */
[----:B------:R-:W-:Y:S01]  /*3780*/  PRMT R106, R106, 0x5410, R47 ;  /* 0x000054106a6a7816 */ /* 0x000fe2000000002f */
[----:B------:R-:W-:Y:S01]  /*3790*/  IMAD.U32 R10, R9, 0x10000, RZ ;  /* 0x00010000090a7824 */ /* 0x000fe200078e00ff */
[----:B------:R-:W-:Y:S01]  /*37a0*/  PRMT R108, R108, 0x5410, R45 ;  /* 0x000054106c6c7816 */ /* 0x000fe2000000002d */
[C---:B------:R-:W-:Y:S01]  /*37b0*/  FMUL.FTZ R50, R40.reuse, R46 ;  /* 0x0000002e28327220 */ /* 0x040fe20000410000 */
[----:B------:R-:W-:Y:S01]  /*37c0*/  LOP3.LUT R42, R11, 0xffff0000, RZ, 0xc0, !PT ;  /* 0xffff00000b2a7812 */ /* 0x000fe200078ec0ff */
[-C--:B------:R-:W-:Y:S01]  /*37d0*/  FMUL.FTZ R40, R40, R44.reuse ;  /* 0x0000002c28287220 */ /* 0x080fe20000410000 */
[----:B------:R-:W-:Y:S01]  /*37e0*/  LOP3.LUT R11, R9, 0xffff0000, RZ, 0xc0, !PT ;  /* 0xffff0000090b7812 */ /* 0x000fe200078ec0ff */
[C---:B------:R-:W-:Y:S01]  /*37f0*/  FFMA.FTZ R50, R15.reuse, R44, -R50 ;  /* 0x0000002c0f327223 */ /* 0x040fe20000010832 */
[----:B------:R-:W-:Y:S01]  /*3800*/  LOP3.LUT R45, R108, 0xffff0000, RZ, 0xc0, !PT ;  /* 0xffff00006c2d7812 */ /* 0x000fe200078ec0ff */
[----:B------:R-:W-:Y:S01]  /*3810*/  IMAD.U32 R9, R8, 0x10000, RZ ;  /* 0x0001000008097824 */ /* 0x000fe200078e00ff */
        /* <DEDUP_REMOVED lines=8> */
[----:B------:R-:W-:-:S02]  /*38a0*/  IMAD.U32 R108, R108, 0x10000, RZ ;  /* 0x000100006c6c7824 */ /* 0x000fc400078e00ff */
[----:B------:R-:W-:Y:S01]  /*38b0*/  FMUL.FTZ R42, R42, R107 ;  /* 0x0000006b2a2a7220 */ /* 0x000fe20000410000 */
[----:B------:R-:W-:Y:S02]  /*38c0*/  IMAD.U32 R106, R106, 0x10000, RZ ;  /* 0x000100006a6a7824 */ /* 0x000fe400078e00ff */
        /* <DEDUP_REMOVED lines=14> */
.L_x_14386:
[----:B------:R-:W-:Y:S05]  /*39b0*/  BSYNC B2 ;  /* 0x0000000000027941 */ /* 0x000fea0003800000 */
.L_x_14385:
[----:B----4-:R0:W-:Y:S02]  /*39c0*/  ST.E.128 desc[UR40][R12.64], R8 ;  /* 0x000000080c007985 */ /* 0x0101e4000c101d28 */
.L_x_14384:
[----:B------:R-:W-:Y:S05]  /*39d0*/  BSYNC B1 ;  /* 0x0000000000017941 */ /* 0x000fea0003800000 */
.L_x_14383:
        /* <DEDUP_REMOVED lines=15> */
[----:B------:R-:W-:-:S02]  /*3ad0*/  PRMT R103, R103, 0x5410, R40 ;  /* 0x0000541067677816 */ /* 0x000fc40000000028 */
[----:B------:R-:W-:Y:S01]  /*3ae0*/  PRMT R104, R104, 0x5410, R41 ;  /* 0x0000541068687816 */ /* 0x000fe20000000029 */
[----:B------:R-:W-:Y:S01]  /*3af0*/  IMAD.U32 R41, R105, 0x10000, RZ ;  /* 0x0001000069297824 */ /* 0x000fe200078e00ff */
[----:B------:R-:W-:Y:S01]  /*3b00*/  LOP3.LUT R15, R10, 0xffff0000, RZ, 0xc0, !PT ;  /* 0xffff00000a0f7812 */ /* 0x000fe200078ec0ff */
[----:B------:R-:W-:Y:S01]  /*3b10*/  IMAD.U32 R39, R103, 0x10000, RZ ;  /* 0x0001000067277824 */ /* 0x000fe200078e00ff */
[----:B------:R-:W-:Y:S02]  /*3b20*/  LOP3.LUT R37, R11, 0xffff0000, RZ, 0xc0, !PT ;  /* 0xffff00000b257812 */ /* 0x000fe400078ec0ff */
[----:B------:R-:W-:Y:S01]  /*3b30*/  PRMT R102, R102, 0x5410, R43 ;  /* 0x0000541066667816 */ /* 0x000fe2000000002b */
[----:B------:R-:W-:Y:S01]  /*3b40*/  FMUL.FTZ R45, R15, R41 ;  /* 0x000000290f2d7220 */ /* 0x000fe20000410000 */
[----:B------:R-:W-:Y:S01]  /*3b50*/  LOP3.LUT R11, R9, 0xffff0000, RZ, 0xc0, !PT ;  /* 0xffff0000090b7812 */ /* 0x000fe200078ec0ff */
[-C--:B------:R-:W-:Y:S01]  /*3b60*/  FMUL.FTZ R15, R15, R39.reuse ;  /* 0x000000270f0f7220 */ /* 0x080fe20000410000 */
[----:B------:R-:W-:Y:S01]  /*3b70*/  LOP3.LUT R40, R104, 0xffff0000, RZ, 0xc0, !PT ;  /* 0xffff000068287812 */ /* 0x000fe200078ec0ff */
[----:B------:R-:W-:Y:S01]  /*3b80*/  FFMA.FTZ R45, R14, R39, -R45 ;  /* 0x000000270e2d7223 */ /* 0x000fe2000001082d */
[----:B------:R-:W-:Y:S01]  /*3b90*/  SHF.L.U32 R10, R9, 0x10, RZ ;  /* 0x00000010090a7819 */ /* 0x000fe200000006ff */
        /* <DEDUP_REMOVED lines=9> */
[----:B------:R-:W-:-:S02]  /*3c30*/  IMAD.U32 R104, R104, 0x10000, RZ ;  /* 0x0001000068687824 */ /* 0x000fc400078e00ff */
[C---:B------:R-:W-:Y:S01]  /*3c40*/  FMUL.FTZ R15, R37.reuse, R105 ;  /* 0x00000069250f7220 */ /* 0x040fe20000410000 */
[----:B------:R-:W-:Y:S02]  /*3c50*/  IMAD.U32 R102, R102, 0x10000, RZ ;  /* 0x0001000066667824 */ /* 0x000fe400078e00ff */
        /* <DEDUP_REMOVED lines=14> */
.L_x_14388:
[----:B------:R-:W-:Y:S05]  /*3d40*/  BSYNC B1 ;  /* 0x0000000000017941 */ /* 0x000fea0003800000 */
.L_x_14387:
[----:B----4-:R0:W-:Y:S01]  /*3d50*/  ST.E.128 desc[UR40][R12.64], R8 ;  /* 0x000000080c007985 */ /* 0x0101e2000c101d28 */
[----:B------:R-:W-:Y:S05]  /*3d60*/  BRA `(.L_x_14382) ;  /* 0x0000001800687947 */ /* 0x000fea0003800000 */
.L_x_14364:
        /* <DEDUP_REMOVED lines=13> */
[----:B------:R-:W-:Y:S01]  /*3e40*/  @!P3 IADD3 R9, P4, R20, R10, RZ ;  /* 0x0000000a1409b210 */ /* 0x000fe20007f9e0ff */
[----:B------:R-:W0:Y:S04]  /*3e50*/  @!P3 LDC.64 R14, c[0x0][0x400] ;  /* 0x00010000ff0ebb82 */ /* 0x000e280000000a00 */
[----:B------:R-:W-:-:S04]  /*3e60*/  @!P3 IMAD.X R12, R87, 0x1, R71, P4 ;  /* 0x00000001570cb824 */ /* 0x000fc800020e0647 */
[----:B------:R-:W1:Y:S02]  /*3e70*/  @!P3 LDC.64 R10, c[0x0][0x3e8] ;  /* 0x0000fa00ff0abb82 */ /* 0x000e640000000a00 */
[----:B-1----:R-:W-:-:S04]  /*3e80*/  @!P3 LEA R10, P4, R9, R10, 0x1 ;  /* 0x0000000a090ab211 */ /* 0x002fc800078808ff */
[----:B------:R-:W-:Y:S02]  /*3e90*/  @!P3 LEA.HI.X R11, R9, R11, R12, 0x1, P4 ;  /* 0x0000000b090bb211 */ /* 0x000fe400020f0c0c */
[----:B------:R-:W-:Y:S01]  /*3ea0*/  @!P3 IADD3 R8, P4, R54, R8, RZ ;  /* 0x000000083608b210 */ /* 0x000fe20007f9e0ff */
[----:B------:R-:W1:Y:S02]  /*3eb0*/  @!P2 LDC.64 R12, c[0x0][0x3e8] ;  /* 0x0000fa00ff0cab82 */ /* 0x000e640000000a00 */
[----:B------:R1:W2:Y:S02]  /*3ec0*/  @!P3 LDG.E.128 R36, desc[UR40][R10.64] ;  /* 0x000000280a24b981 */ /* 0x0002a4000c1e1d00 */
[----:B------:R-:W-:Y:S01]  /*3ed0*/  @!P3 IMAD.X R9, R102, 0x1, R73, P4 ;  /* 0x000000016609b824 */ /* 0x000fe200020e0649 */
[----:B0-----:R-:W-:-:S04]  /*3ee0*/  @!P3 LEA R14, P4, R8, R14, 0x1 ;  /* 0x0000000e080eb211 */ /* 0x001fc800078808ff */
[----:B------:R-:W-:Y:S02]  /*3ef0*/  @!P3 LEA.HI.X R15, R8, R15, R9, 0x1, P4 ;  /* 0x0000000f080fb211 */ /* 0x000fe400020f0c09 */
[----:B------:R-:W0:Y:S03]  /*3f00*/  @!P2 LDC.64 R8, c[0x0][0x400] ;  /* 0x00010000ff08ab82 */ /* 0x000e260000000a00 */
[----:B------:R2:W3:Y:S01]  /*3f10*/  @!P3 LDG.E.128 R40, desc[UR40][R14.64] ;  /* 0x000000280e28b981 */ /* 0x0004e2000c1e1d00 */
[----:B------:R-:W-:Y:S02]  /*3f20*/  CS2R R46, SRZ ;  /* 0x00000000002e7805 */ /* 0x000fe4000001ff00 */
[----:B-1----:R-:W-:-:S04]  /*3f30*/  @!P2 LEA R10, P3, R44, R12, 0x1 ;  /* 0x0000000c2c0aa211 */ /* 0x002fc800078608ff */
[----:B------:R-:W-:Y:S02]  /*3f40*/  @!P2 LEA.HI.X R11, R44, R13, R45, 0x1, P3 ;  /* 0x0000000d2c0ba211 */ /* 0x000fe400018f0c2d */
[----:B------:R-:W-:Y:S02]  /*3f50*/  CS2R R44, SRZ ;  /* 0x00000000002c7805 */ /* 0x000fe4000001ff00 */
[----:B------:R-:W-:Y:S02]  /*3f60*/  CS2R R50, SRZ ;  /* 0x0000000000327805 */ /* 0x000fe4000001ff00 */
[C---:B0-----:R-:W-:Y:S02]  /*3f70*/  @!P2 LEA R8, P3, R48.reuse, R8, 0x1 ;  /* 0x000000083008a211 */ /* 0x041fe400078608ff */
[----:B------:R3:W4:Y:S02]  /*3f80*/  @!P2 LDG.E.128 R44, desc[UR40][R10.64] ;  /* 0x000000280a2ca981 */ /* 0x000724000c1e1d00 */
[----:B------:R-:W-:-:S02]  /*3f90*/  @!P2 LEA.HI.X R9, R48, R9, R49, 0x1, P3 ;  /* 0x000000093009a211 */ /* 0x000fc400018f0c31 */
[----:B------:R-:W-:-:S06]  /*3fa0*/  CS2R R48, SRZ ;  /* 0x0000000000307805 */ /* 0x000fcc000001ff00 */
[----:B------:R0:W5:Y:S01]  /*3fb0*/  @!P2 LDG.E.128 R48, desc[UR40][R8.64] ;  /* 0x000000280830a981 */ /* 0x000162000c1e1d00 */
[----:B------:R-:W-:Y:S02]  /*3fc0*/  ISETP.NE.AND P3, PT, R204, 0x3, PT ;  /* 0x00000003cc00780c */ /* 0x000fe40003f65270 */
[----:B------:R-:W-:Y:S01]  /*3fd0*/  ISETP.GE.AND P2, PT, R16, R90, PT ;  /* 0x0000005a1000720c */ /* 0x000fe20003f46270 */
[----:B--2---:R-:W-:-:S05]  /*3fe0*/  IMAD.MOV.U32 R15, RZ, RZ, R37 ;  /* 0x000000ffff0f7224 */ /* 0x004fca00078e0025 */
[----:B------:R-:W-:Y:S01]  /*3ff0*/  PRMT R105, R105, 0x5410, R15 ;  /* 0x0000541069697816 */ /* 0x000fe2000000000f */
[----:B---3--:R-:W-:Y:S01]  /*4000*/  IMAD.MOV.U32 R10, RZ, RZ, R42 ;  /* 0x000000ffff0a7224 */ /* 0x008fe200078e002a */
[----:B------:R-:W-:Y:S01]  /*4010*/  MOV R11, R41 ;  /* 0x00000029000b7202 */ /* 0x000fe20000000f00 */
[----:B0-----:R-:W-:Y:S02]  /*4020*/  IMAD.MOV.U32 R8, RZ, RZ, R43 ;  /* 0x000000ffff087224 */ /* 0x001fe400078e002b */
[----:B------:R-:W-:Y:S01]  /*4030*/  IMAD.MOV.U32 R9, RZ, RZ, R40 ;  /* 0x000000ffff097224 */ /* 0x000fe200078e0028 */
[----:B------:R-:W-:Y:S02]  /*4040*/  PRMT R124, R10, 0x7610, R124 ;  /* 0x000076100a7c7816 */ /* 0x000fe4000000007c */
[----:B------:R-:W-:Y:S02]  /*4050*/  PRMT R106, R106, 0x5410, R8 ;  /* 0x000054106a6a7816 */ /* 0x000fe40000000008 */
[----:B------:R-:W-:-:S02]  /*4060*/  PRMT R107, R107, 0x5410, R9 ;  /* 0x000054106b6b7816 */ /* 0x000fc40000000009 */
[----:B------:R-:W-:Y:S01]  /*4070*/  PRMT R125, R11, 0x7610, R125 ;  /* 0x000076100b7d7816 */ /* 0x000fe2000000007d */
[----:B------:R-:W-:Y:S02]  /*4080*/  IMAD.MOV.U32 R12, RZ, RZ, R38 ;  /* 0x000000ffff0c7224 */ /* 0x000fe400078e0026 */
[----:B------:R-:W-:Y:S02]  /*4090*/  IMAD.MOV.U32 R13, RZ, RZ, R39 ;  /* 0x000000ffff0d7224 */ /* 0x000fe400078e0027 */
[----:B------:R-:W-:Y:S02]  /*40a0*/  IMAD.MOV.U32 R14, RZ, RZ, R36 ;  /* 0x000000ffff0e7224 */ /* 0x000fe400078e0024 */
[----:B----4-:R-:W-:Y:S02]  /*40b0*/  IMAD.MOV.U32 R8, RZ, RZ, R46 ;  /* 0x000000ffff087224 */ /* 0x010fe400078e002e */
[----:B------:R-:W-:Y:S02]  /*40c0*/  IMAD.MOV.U32 R9, RZ, RZ, R47 ;  /* 0x000000ffff097224 */ /* 0x000fe400078e002f */
[----:B------:R-:W-:-:S02]  /*40d0*/  IMAD.MOV.U32 R10, RZ, RZ, R44 ;  /* 0x000000ffff0a7224 */ /* 0x000fc400078e002c */
[----:B------:R-:W-:Y:S01]  /*40e0*/  IMAD.MOV.U32 R11, RZ, RZ, R45 ;  /* 0x000000ffff0b7224 */ /* 0x000fe200078e002d */
[----:B------:R-:W-:Y:S02]  /*40f0*/  PRMT R105, R8, 0x7610, R105 ;  /* 0x0000761008697816 */ /* 0x000fe40000000069 */
[----:B------:R-:W-:Y:S01]  /*4100*/  PRMT R106, R9, 0x7610, R106 ;  /* 0x00007610096a7816 */ /* 0x000fe2000000006a */
[----:B-----5:R-:W-:Y:S01]  /*4110*/  IMAD.MOV.U32 R8, RZ, RZ, R50 ;  /* 0x000000ffff087224 */ /* 0x020fe200078e0032 */
[----:B------:R-:W-:Y:S01]  /*4120*/  PRMT R107, R10, 0x7610, R107 ;  /* 0x000076100a6b7816 */ /* 0x000fe2000000006b */
[----:B------:R-:W-:Y:S01]  /*4130*/  IMAD.MOV.U32 R9, RZ, RZ, R51 ;  /* 0x000000ffff097224 */ /* 0x000fe200078e0033 */
[----:B------:R-:W-:Y:S01]  /*4140*/  PRMT R108, R11, 0x7610, R108 ;  /* 0x000076100b6c7816 */ /* 0x000fe2000000006c */
[----:B------:R-:W-:Y:S02]  /*4150*/  IMAD.MOV.U32 R10, RZ, RZ, R48 ;  /* 0x000000ffff0a7224 */ /* 0x000fe400078e0030 */
[----:B------:R-:W-:Y:S01]  /*4160*/  IMAD.MOV.U32 R11, RZ, RZ, R49 ;  /* 0x000000ffff0b7224 */ /* 0x000fe200078e0031 */
[----:B------:R-:W-:-:S02]  /*4170*/  PRMT R116, R12, 0x7610, R116 ;  /* 0x000076100c747816 */ /* 0x000fc40000000074 */
[----:B------:R-:W-:Y:S02]  /*4180*/  PRMT R123, R13, 0x7610, R123 ;  /* 0x000076100d7b7816 */ /* 0x000fe4000000007b */
[----:B------:R-:W-:Y:S02]  /*4190*/  PRMT R120, R14, 0x7610, R120 ;  /* 0x000076100e787816 */ /* 0x000fe40000000078 */
[----:B------:R-:W-:Y:S02]  /*41a0*/  PRMT R109, R8, 0x7610, R109 ;  /* 0x00007610086d7816 */ /* 0x000fe4000000006d */
[----:B------:R-:W-:Y:S02]  /*41b0*/  PRMT R110, R9, 0x7610, R110 ;  /* 0x00007610096e7816 */ /* 0x000fe4000000006e */
[----:B------:R-:W-:Y:S02]  /*41c0*/  PRMT R111, R10, 0x7610, R111 ;  /* 0x000076100a6f7816 */ /* 0x000fe4000000006f */
[----:B------:R-:W-:Y:S01]  /*41d0*/  PRMT R112, R11, 0x7610, R112 ;  /* 0x000076100b707816 */ /* 0x000fe20000000070 */
[----:B------:R-:W-:Y:S06]  /*41e0*/  @!P3 BRA `(.L_x_14389) ;  /* 0x000000000004b947 */ /* 0x000fec0003800000 */
[----:B------:R-:W-:Y:S01]  /*41f0*/  BPT.TRAP 0x1 ;  /* 0x000000040000795c */ /* 0x000fe20000300000 */
.L_x_14389:
[----:B------:R-:W-:Y:S01]  /*4200*/  IMAD R87, R18, 0x8, R19 ;  /* 0x0000000812577824 */ /* 0x000fe200078e0213 */
[----:B------:R-:W-:Y:S01]  /*4210*/  SHF.L.U32 R99, R205, 0x1f, RZ ;  /* 0x0000001fcd637819 */ /* 0x000fe200000006ff */
[----:B------:R-:W0:Y:S01]  /*4220*/  LDC R102, c[0x0][0x2f4] ;  /* 0x0000bd00ff667b82 */ /* 0x000e220000000800 */
[----:B------:R-:W-:Y:S02]  /*4230*/  BSSY B1, `(.L_x_14390) ;  /* 0x0000003000017945 */ /* 0x000fe40003800000 */
[----:B------:R-:W1:Y:S02]  /*4240*/  SYNCS.PHASECHK.TRANS64.TRYWAIT P4, [R87+URZ+0x22890], R99 ;  /* 0x02289063570075a7 */ /* 0x000e64000808017f */
[----:B-1----:R-:W-:Y:S05]  /*4250*/  @!P4 BRA `(.L_x_14391) ;  /* 0x0000017800dcc947 */ /* 0x002fea0003800000 */
.L_x_14642:
[----:B------:R-:W-:Y:S05]  /*4260*/  BSYNC B1 ;  /* 0x0000000000017941 */ /* 0x000fea0003800000 */
.L_x_14390:
[----:B------:R-:W-:Y:S01]  /*4270*/  UMOV UR4, 0xffffffff ;  /* 0xffffffff00047882 */ /* 0x000fe20000000000 */
[----:B0-----:R-:W-:Y:S02]  /*4280*/  IMAD.IADD R104, R102, 0x1, -R65 ;  /* 0x0000000166687824 */ /* 0x001fe400078e0a41 */
[----:B------:R-:W-:Y:S05]  /*4290*/  BRA.DIV UR4, `(.L_x_14392) ;  /* 0x0000017a04e07947 */ /* 0x000fea000b800000 */
[----:B------:R0:W2:Y:S04]  /*42a0*/  SHFL.IDX PT, R93, R101, RZ, 0x1c1f ;  /* 0x001c1fff655d7589 */ /* 0x0000a800000e0000 */
[----:B------:R0:W3:Y:S02]  /*42b0*/  SHFL.IDX PT, R92, R100, RZ, 0x1c1f ;  /* 0x001c1fff645c7589 */ /* 0x0000e400000e0000 */
.L_x_14646:
        /* <DEDUP_REMOVED lines=27> */
[--C-:B------:R-:W-:Y:S02]  /*4470*/  SHF.R.U32.HI R114, RZ, 0x10, R37.reuse ;  /* 0x00000010ff727819 */ /* 0x100fe40000011625 */
[----:B------:R-:W-:Y:S01]  /*4480*/  SHF.R.U64 R113, R36, 0x10, R37 ;  /* 0x0000001024717819 */ /* 0x000fe20000001225 */
[----:B--2---:R-:W-:Y:S01]  /*4490*/  IMAD.U32 R37, R9, 0x10000, RZ ;  /* 0x0001000009257824 */ /* 0x004fe200078e00ff */
[----:B------:R-:W-:Y:S01]  /*44a0*/  PRMT R119, R125, 0x5410, R119 ;  /* 0x000054107d777816 */ /* 0x000fe20000000077 */
[----:B------:R-:W-:Y:S01]  /*44b0*/  IMAD.U32 R36, R8, 0x10000, RZ ;  /* 0x0001000008247824 */ /* 0x000fe200078e00ff */
[----:B------:R-:W-:Y:S02]  /*44c0*/  SHF.R.U64 R115, R38, 0x10, R39 ;  /* 0x0000001026737819 */ /* 0x000fe40000001227 */
[----:B------:R-:W-:-:S02]  /*44d0*/  PRMT R114, R105, 0x5432, R114 ;  /* 0x0000543269727816 */ /* 0x000fc40000000072 */
[----:B------:R-:W-:Y:S01]  /*44e0*/  SHF.R.U64 R118, R40, 0x10, R41 ;  /* 0x0000001028767819 */ /* 0x000fe20000001229 */
[----:B---3--:R-:W-:Y:S01]  /*44f0*/  IMAD.U32 R40, R12, 0x10000, RZ ;  /* 0x000100000c287824 */ /* 0x008fe200078e00ff */
[----:B------:R-:W-:Y:S02]  /*4500*/  SHF.R.U64 R121, R42, 0x10, R43 ;  /* 0x000000102a797819 */ /* 0x000fe4000000122b */
[----:B------:R-:W-:Y:S02]  /*4510*/  SHF.L.U32 R41, R13, 0x10, RZ ;  /* 0x000000100d297819 */ /* 0x000fe400000006ff */
        /* <DEDUP_REMOVED lines=21> */
[----:B------:R-:W-:Y:S01]  /*4670*/  PRMT R118, R107, 0x5432, R118 ;  /* 0x000054326b767816 */ /* 0x000fe20000000076 */
[----:B------:R-:W-:Y:S01]  /*4680*/  FMUL.FTZ R37, R42, R41 ;  /* 0x000000292a257220 */ /* 0x000fe20000410000 */
[----:B------:R-:W-:Y:S01]  /*4690*/  FMUL.FTZ R42, R43, R116 ;  /* 0x000000742b2a7220 */ /* 0x000fe20000410000 */
[----:B------:R-:W-:-:S02]  /*46a0*/  IMAD.U32 R13, R11, 0x10000, RZ ;  /* 0x000100000b0d7824 */ /* 0x000fc400078e00ff */
[-C--:B------:R-:W-:Y:S01]  /*46b0*/  FMUL.FTZ R43, R43, R114.reuse ;  /* 0x000000722b2b7220 */ /* 0x080fe20000410000 */
[C---:B------:R-:W-:Y:S01]  /*46c0*/  FFMA.FTZ R123, R38.reuse, R41, -R123 ;  /* 0x00000029267b7223 */ /* 0x040fe2000001087b */
[----:B------:R-:W-:Y:S01]  /*46d0*/  FFMA.FTZ R119, R38, R119, R37 ;  /* 0x0000007726777223 */ /* 0x000fe20000010025 */
[----:B------:R-:W-:Y:S01]  /*46e0*/  LOP3.LUT R15, R15, 0xffff0000, RZ, 0xc0, !PT ;  /* 0xffff00000f0f7812 */ /* 0x000fe200078ec0ff */
[C---:B------:R-:W-:Y:S01]  /*46f0*/  FFMA.FTZ R42, R13.reuse, R114, -R42 ;  /* 0x000000720d2a7223 */ /* 0x040fe2000001082a */
[----:B------:R-:W-:Y:S01]  /*4700*/  LOP3.LUT R122, R122, 0xffff0000, RZ, 0xc0, !PT ;  /* 0xffff00007a7a7812 */ /* 0x000fe200078ec0ff */
[----:B------:R-:W-:Y:S01]  /*4710*/  FFMA.FTZ R43, R13, R116, R43 ;  /* 0x000000740d2b7223 */ /* 0x000fe2000001002b */
[----:B------:R-:W-:Y:S01]  /*4720*/  LOP3.LUT R38, R117, 0xffff0000, RZ, 0xc0, !PT ;  /* 0xffff000075267812 */ /* 0x000fe200078ec0ff */
[----:B------:R-:W-:Y:S01]  /*4730*/  IMAD.U32 R37, R118, 0x10000, RZ ;  /* 0x0001000076257824 */ /* 0x000fe200078e00ff */
[----:B------:R-:W-:Y:S01]  /*4740*/  LOP3.LUT R39, R11, 0xffff0000, RZ, 0xc0, !PT ;  /* 0xffff00000b277812 */ /* 0x000fe200078ec0ff */
[----:B------:R-:W-:-:S02]  /*4750*/  IMAD.U32 R13, R113, 0x10000, RZ ;  /* 0x00010000710d7824 */ /* 0x000fc400078e00ff */
[C---:B------:R-:W-:Y:S01]  /*4760*/  FMUL.FTZ R114, R15.reuse, R122 ;  /* 0x0000007a0f727220 */ /* 0x040fe20000410000 */
[-C--:B------:R-:W-:Y:S01]  /*4770*/  FMUL.FTZ R116, R15, R38.reuse ;  /* 0x000000260f747220 */ /* 0x080fe20000410000 */
[----:B------:R-:W-:Y:S01]  /*4780*/  LOP3.LUT R12, R12, 0xffff0000, RZ, 0xc0, !PT ;  /* 0xffff00000c0c7812 */ /* 0x000fe200078ec0ff */
[----:B------:R-:W-:Y:S01]  /*4790*/  FMUL.FTZ R15, R40, R37 ;  /* 0x00000025280f7220 */ /* 0x000fe20000410000 */
[----:B------:R-:W-:Y:S01]  /*47a0*/  LOP3.LUT R118, R118, 0xffff0000, RZ, 0xc0, !PT ;  /* 0xffff000076767812 */ /* 0x000fe200078ec0ff */
[-C--:B------:R-:W-:Y:S01]  /*47b0*/  FMUL.FTZ R40, R40, R13.reuse ;  /* 0x0000000d28287220 */ /* 0x080fe20000410000 */
[----:B------:R-:W-:Y:S01]  /*47c0*/  LOP3.LUT R113, R113, 0xffff0000, RZ, 0xc0, !PT ;  /* 0xffff000071717812 */ /* 0x000fe200078ec0ff */
[----:B------:R-:W-:Y:S01]  /*47d0*/  FFMA.FTZ R41, R39, R38, -R114 ;  /* 0x0000002627297223 */ /* 0x000fe20000010872 */
[----:B------:R-:W-:Y:S01]  /*47e0*/  LOP3.LUT R9, R8, 0xffff0000, RZ, 0xc0, !PT ;  /* 0xffff000008097812 */ /* 0x000fe200078ec0ff */
[----:B------:R-:W-:Y:S01]  /*47f0*/  FMUL.FTZ R38, R12, R118 ;  /* 0x000000760c267220 */ /* 0x000fe20000410000 */
[C---:B------:R-:W-:Y:S01]  /*4800*/  FFMA.FTZ R15, R36.reuse, R13, -R15 ;  /* 0x0000000d240f7223 */ /* 0x040fe2000001080f */
[----:B------:R-:W-:Y:S01]  /*4810*/  FFMA.FTZ R40, R36, R37, R40 ;  /* 0x0000002524287223 */ /* 0x000fe20000010028 */
        /* <DEDUP_REMOVED lines=8> */
[C---:B------:R-:W-:Y:S02]  /*48a0*/  IMAD.U32 R8, R10.reuse, 0x10000, RZ ;  /* 0x000100000a087824 */ /* 0x040fe400078e00ff */
[----:B------:R-:W-:Y:S01]  /*48b0*/  FFMA.FTZ R9, R9, R118, R36 ;  /* 0x0000007609097223 */ /* 0x000fe20000010024 */
[----:B------:R-:W-:Y:S01]  /*48c0*/  LOP3.LUT R10, R10, 0xffff0000, RZ, 0xc0, !PT ;  /* 0xffff00000a0a7812 */ /* 0x000fe200078ec0ff */
        /* <DEDUP_REMOVED lines=18> */
[----:B------:R-:W-:-:S02]  /*49f0*/  F2FP.BF16.F32.PACK_AB R13, R119, R126 ;  /* 0x0000007e770d723e */ /* 0x000fc400000010ff */
[----:B------:R-:W-:-:S07]  /*4a00*/  F2FP.BF16.F32.PACK_AB R14, R121, R36 ;  /* 0x00000024790e723e */ /* 0x000fce00000010ff */
.L_x_14396:
[----:B------:R-:W-:Y:S05]  /*4a10*/  BSYNC B2 ;  /* 0x0000000000027941 */ /* 0x000fea0003800000 */
.L_x_14395:
[----:B------:R-:W-:Y:S01]  /*4a20*/  ISETP.GE.AND P4, PT, R103, R102, PT ;  /* 0x000000666700720c */ /* 0x000fe20003f86270 */
[----:B--2---:R4:W-:-:S12]  /*4a30*/  ST.E.128 desc[UR40][R90.64], R8 ;  /* 0x000000085a007985 */ /* 0x0049d8000c101d28 */
[----:B------:R-:W-:-:S05]  /*4a40*/  @!P4 IMAD.WIDE R92, R103, 0x2, R92 ;  /* 0x00000002675cc825 */ /* 0x000fca00078e025c */
[----:B---3--:R4:W-:Y:S02]  /*4a50*/  @!P4 ST.E.128 desc[UR40][R92.64], R12 ;  /* 0x0000000c5c00c985 */ /* 0x0089e4000c101d28 */
.L_x_14394:
[----:B------:R-:W-:Y:S05]  /*4a60*/  BSYNC B1 ;  /* 0x0000000000017941 */ /* 0x000fea0003800000 */
.L_x_14393:
[----:B------:R-:W-:-:S03]  /*4a70*/  UMOV UR4, 0xffffffff ;  /* 0xffffffff00047882 */ /* 0x000fc60000000000 */
[----:B------:R-:W-:Y:S05]  /*4a80*/  BRA.DIV UR4, `(.L_x_14397) ;  /* 0x0000017604307947 */ /* 0x000fea000b800000 */
[----:B------:R1:W1:Y:S04]  /*4a90*/  SHFL.IDX PT, R38, R101, 0x1, 0x1c1f ;  /* 0x003c1f0065267f89 */ /* 0x00026800000e0000 */
[----:B0-----:R-:W0:Y:S02]  /*4aa0*/  SHFL.IDX PT, R100, R100, 0x1, 0x1c1f ;  /* 0x003c1f0064647f89 */ /* 0x001e2400000e0000 */
.L_x_14650:
[----:B----4-:R-:W-:-:S05]  /*4ab0*/  VIADD R8, R23, 0x40 ;  /* 0x0000004017087836 */ /* 0x010fca0000000000 */
[----:B------:R-:W-:-:S13]  /*4ac0*/  ISETP.GE.OR P4, PT, R8, R98, P1 ;  /* 0x000000620800720c */ /* 0x000fda0000f86670 */
[----:B------:R-:W-:Y:S05]  /*4ad0*/  @P4 BRA `(.L_x_14382) ;  /* 0x0000000c000c4947 */ /* 0x000fea0003800000 */
[----:B------:R-:W4:Y:S01]  /*4ae0*/  LDL R10, [R1+0x24] ;  /* 0x00002400010a7983 */ /* 0x000f220000100800 */
[----:B------:R-:W-:Y:S01]  /*4af0*/  SEL R104, R65, R104, !P0 ;  /* 0x0000006841687207 */ /* 0x000fe20004000000 */
[C---:B------:R-:W-:Y:S01]  /*4b00*/  VIADD R8, R23.reuse, 0x40 ;  /* 0x0000004017087836 */ /* 0x040fe20000000000 */
[----:B------:R-:W-:Y:S01]  /*4b10*/  IADD3 R11, R23, 0x40, RZ ;  /* 0x00000040170b7810 */ /* 0x000fe20007ffe0ff */
[----:B------:R-:W-:Y:S01]  /*4b20*/  BSSY B1, `(.L_x_14398) ;  /* 0x0000072000017945 */ /* 0x000fe20003800000 */
[----:B------:R-:W-:Y:S01]  /*4b30*/  SHF.R.S32.HI R9, RZ, 0x1f, R104 ;  /* 0x0000001fff097819 */ /* 0x000fe20000011468 */
[----:B------:R-:W-:Y:S01]  /*4b40*/  IMAD.SHL.U32 R8, R8, 0x40, RZ ;  /* 0x0000004008087824 */ /* 0x000fe200078e00ff */
[----:B0-----:R-:W-:Y:S01]  /*4b50*/  LEA R36, P4, R75, R100, 0x1 ;  /* 0x000000644b247211 */ /* 0x001fe200078808ff */
[----:B------:R-:W-:Y:S01]  /*4b60*/  IMAD.SHL.U32 R11, R11, 0x40, RZ ;  /* 0x000000400b0b7824 */ /* 0x000fe200078e00ff */
[----:B------:R-:W-:Y:S02]  /*4b70*/  LEA.HI R9, R9, R104, RZ, 0x4 ;  /* 0x0000006809097211 */ /* 0x000fe400078f20ff */
[----:B------:R-:W-:-:S02]  /*4b80*/  LOP3.LUT R8, R8, 0x1c0, RZ, 0xc0, !PT ;  /* 0x000001c008087812 */ /* 0x000fc400078ec0ff */
[----:B------:R-:W-:Y:S02]  /*4b90*/  LEA.HI.SX32 R9, R9, R74, 0x1c ;  /* 0x0000004a09097211 */ /* 0x000fe400078fe2ff */
[----:B------:R-:W-:Y:S02]  /*4ba0*/  LOP3.LUT R11, R11, 0x1c0, RZ, 0xc0, !PT ;  /* 0x000001c00b0b7812 */ /* 0x000fe400078ec0ff */
[----:B-1----:R-:W-:Y:S01]  /*4bb0*/  LEA.HI.X R37, R75, R38, R77, 0x1, P4 ;  /* 0x000000264b257211 */ /* 0x002fe200020f0c4d */
[----:B------:R-:W-:Y:S01]  /*4bc0*/  IMAD.SHL.U32 R39, R9, 0x8, RZ ;  /* 0x0000000809277824 */ /* 0x000fe200078e00ff */
[----:B------:R-:W-:-:S04]  /*4bd0*/  SHF.R.U32.HI R11, RZ, 0x3, R11 ;  /* 0x00000003ff0b7819 */ /* 0x000fc8000001160b */
        /* <DEDUP_REMOVED lines=10> */
[--C-:B------:R-:W-:Y:S01]  /*4c80*/  SHF.R.U64 R90, R48, 0x10, R49.reuse ;  /* 0x00000010305a7819 */ /* 0x100fe20000001231 */
[----:B0-----:R-:W-:Y:S01]  /*4c90*/  IMAD.U32 R40, R9, 0x10000, RZ ;  /* 0x0001000009287824 */ /* 0x001fe200078e00ff */
[----:B------:R-:W-:Y:S01]  /*4ca0*/  SHF.R.U32.HI R49, RZ, 0x10, R49 ;  /* 0x00000010ff317819 */ /* 0x000fe20000011631 */
[----:B-1----:R-:W-:Y:S01]  /*4cb0*/  IMAD.U32 R42, R12, 0x10000, RZ ;  /* 0x000100000c2a7824 */ /* 0x002fe200078e00ff */
[----:B------:R-:W-:Y:S02]  /*4cc0*/  SHF.R.U32.HI R101, RZ, 0x10, R45 ;  /* 0x00000010ff657819 */ /* 0x000fe4000001162d */
[----:B------:R-:W-:Y:S02]  /*4cd0*/  PRMT R112, R112, 0x5410, R49 ;  /* 0x0000541070707816 */ /* 0x000fe40000000031 */
[----:B------:R-:W-:Y:S01]  /*4ce0*/  SHF.R.U64 R104, R44, 0x10, R45 ;  /* 0x000000102c687819 */ /* 0x000fe2000000122d */
[----:B------:R-:W-:Y:S01]  /*4cf0*/  IMAD.U32 R44, R13, 0x10000, RZ ;  /* 0x000100000d2c7824 */ /* 0x000fe200078e00ff */
[----:B------:R-:W-:-:S02]  /*4d00*/  SHF.R.U32.HI R91, RZ, 0x10, R47 ;  /* 0x00000010ff5b7819 */ /* 0x000fc4000001162f */
[--C-:B------:R-:W-:Y:S02]  /*4d10*/  SHF.R.U64 R48, R50, 0x10, R51.reuse ;  /* 0x0000001032307819 */ /* 0x100fe40000001233 */
[----:B--2---:R-:W-:Y:S01]  /*4d20*/  SHF.R.U32.HI R93, RZ, 0x10, R51 ;  /* 0x00000010ff5d7819 */ /* 0x004fe20000011633 */
[----:B------:R-:W-:Y:S01]  /*4d30*/  IMAD.U32 R51, R112, 0x10000, RZ ;  /* 0x0001000070337824 */ /* 0x000fe200078e00ff */
[----:B------:R-:W-:Y:S02]  /*4d40*/  PRMT R108, R108, 0x5410, R101 ;  /* 0x000054106c6c7816 */ /* 0x000fe40000000065 */
[----:B------:R-:W-:Y:S01]  /*4d50*/  PRMT R106, R106, 0x5410, R91 ;  /* 0x000054106a6a7816 */ /* 0x000fe2000000005b */
[----:B------:R-:W-:Y:S01]  /*4d60*/  FMUL.FTZ R91, R44, R51 ;  /* 0x000000332c5b7220 */ /* 0x000fe20000410000 */
[----:B------:R-:W-:Y:S01]  /*4d70*/  PRMT R110, R110, 0x5410, R93 ;  /* 0x000054106e6e7816 */ /* 0x000fe2000000005d */
[----:B------:R-:W-:Y:S01]  /*4d80*/  IMAD.U32 R49, R108, 0x10000, RZ ;  /* 0x000100006c317824 */ /* 0x000fe200078e00ff */
[----:B------:R-:W-:-:S02]  /*4d90*/  PRMT R109, R109, 0x5410, R48 ;  /* 0x000054106d6d7816 */ /* 0x000fc40000000030 */
[----:B---3--:R-:W-:Y:S01]  /*4da0*/  SHF.R.U64 R92, R46, 0x10, R47 ;  /* 0x000000102e5c7819 */ /* 0x008fe2000000122f */
[-C--:B------:R-:W-:Y:S01]  /*4db0*/  FFMA.FTZ R48, R40, R49.reuse, -R91 ;  /* 0x0000003128307223 */ /* 0x080fe2000001085b */
[----:B------:R-:W-:Y:S01]  /*4dc0*/  FMUL.FTZ R93, R44, R49 ;  /* 0x000000312c5d7220 */ /* 0x000fe20000410000 */
[----:B------:R-:W-:Y:S01]  /*4dd0*/  SHF.L.U32 R91, R110, 0x10, RZ ;  /* 0x000000106e5b7819 */ /* 0x000fe200000006ff */
        /* <DEDUP_REMOVED lines=10> */
[----:B------:R-:W-:Y:S01]  /*4e80*/  IMAD.U32 R12, R11, 0x10000, RZ ;  /* 0x000100000b0c7824 */ /* 0x000fe200078e00ff */
[----:B------:R-:W-:Y:S01]  /*4e90*/  LOP3.LUT R47, R15, 0xffff0000, RZ, 0xc0, !PT ;  /* 0xffff00000f2f7812 */ /* 0x000fe200078ec0ff */
[-C--:B------:R-:W-:Y:S01]  /*4ea0*/  FMUL.FTZ R46, R46, R49.reuse ;  /* 0x000000312e2e7220 */ /* 0x080fe20000410000 */
[----:B------:R-:W-:Y:S01]  /*4eb0*/  PRMT R107, R107, 0x5410, R104 ;  /* 0x000054106b6b7816 */ /* 0x000fe20000000068 */
[-C--:B------:R-:W-:Y:S01]  /*4ec0*/  FMUL.FTZ R40, R45, R108.reuse ;  /* 0x0000006c2d287220 */ /* 0x080fe20000410000 */
[----:B------:R-:W-:Y:S01]  /*4ed0*/  LOP3.LUT R110, R110, 0xffff0000, RZ, 0xc0, !PT ;  /* 0xffff00006e6e7812 */ /* 0x000fe200078ec0ff */
[----:B------:R-:W-:Y:S01]  /*4ee0*/  FFMA.FTZ R45, R41, R108, -R44 ;  /* 0x0000006c292d7223 */ /* 0x000fe2000001082c */
[----:B------:R-:W-:Y:S01]  /*4ef0*/  PRMT R111, R111, 0x5410, R90 ;  /* 0x000054106f6f7816 */ /* 0x000fe2000000005a */
        /* <DEDUP_REMOVED lines=9> */
[----:B------:R-:W-:Y:S01]  /*4f90*/  FFMA.FTZ R106, R13, R106, -R44 ;  /* 0x0000006a0d6a7223 */ /* 0x000fe2000001082c */
[----:B------:R-:W-:Y:S02]  /*4fa0*/  IMAD.U32 R9, R8, 0x10000, RZ ;  /* 0x0001000008097824 */ /* 0x000fe400078e00ff */
[C---:B------:R-:W-:Y:S01]  /*4fb0*/  FMUL.FTZ R41, R42.reuse, R12 ;  /* 0x0000000c2a297220 */ /* 0x040fe20000410000 */
[----:B------:R-:W-:Y:S01]  /*4fc0*/  PRMT R105, R105, 0x5410, R92 ;  /* 0x0000541069697816 */ /* 0x000fe2000000005c */
[-C--:B------:R-:W-:Y:S01]  /*4fd0*/  FMUL.FTZ R44, R42, R40.reuse ;  /* 0x000000282a2c7220 */ /* 0x080fe20000410000 */
[----:B------:R-:W-:Y:S01]  /*4fe0*/  LOP3.LUT R111, R111, 0xffff0000, RZ, 0xc0, !PT ;  /* 0xffff00006f6f7812 */ /* 0x000fe200078ec0ff */
[----:B------:R-:W-:Y:S01]  /*4ff0*/  FFMA.FTZ R41, R9, R40, R41 ;  /* 0x0000002809297223 */ /* 0x000fe20000010029 */
[----:B------:R-:W-:-:S02]  /*5000*/  IMAD.U32 R15, R14, 0x10000, RZ ;  /* 0x000100000e0f7824 */ /* 0x000fc400078e00ff */
        /* <DEDUP_REMOVED lines=9> */
[C---:B------:R-:W-:Y:S01]  /*50a0*/  IMAD.U32 R11, R10.reuse, 0x10000, RZ ;  /* 0x000100000a0b7824 */ /* 0x040fe200078e00ff */
[----:B------:R-:W-:Y:S01]  /*50b0*/  LOP3.LUT R105, R105, 0xffff0000, RZ, 0xc0, !PT ;  /* 0xffff000069697812 */ /* 0x000fe200078ec0ff */
[----:B------:R-:W-:Y:S01]  /*50c0*/  FMUL.FTZ R42, R15, R40 ;  /* 0x000000280f2a7220 */ /* 0x000fe20000410000 */
[----:B------:R-:W-:Y:S01]  /*50d0*/  LOP3.LUT R10, R10, 0xffff0000, RZ, 0xc0, !PT ;  /* 0xffff00000a0a7812 */ /* 0x000fe200078ec0ff */
[----:B------:R-:W-:Y:S01]  /*50e0*/  FMUL.FTZ R9, R14, R109 ;  /* 0x0000006d0e097220 */ /* 0x000fe20000410000 */
[-C--:B------:R-:W-:Y:S01]  /*50f0*/  FMUL.FTZ R43, R43, R107.reuse ;  /* 0x0000006b2b2b7220 */ /* 0x080fe20000410000 */
[----:B------:R-:W-:Y:S01]  /*5100*/  FFMA.FTZ R13, R8, R107, -R13 ;  /* 0x0000006b080d7223 */ /* 0x000fe2000001080d */
        /* <DEDUP_REMOVED lines=18> */
[----:B------:R-:W-:-:S07]  /*5230*/  IMAD.MOV.U32 R15, RZ, RZ, R46 ;  /* 0x000000ffff0f7224 */ /* 0x000fce00078e002e */
.L_x_14399:
[----:B------:R-:W-:Y:S05]  /*5240*/  BSYNC B1 ;  /* 0x0000000000017941 */ /* 0x000fea0003800000 */
.L_x_14398:
        /* <DEDUP_REMOVED lines=8> */
.L_x_14363:
[----:B------:R-:W-:-:S13]  /*52d0*/  ISETP.NE.AND P3, PT, R204, 0x3, PT ;  /* 0x00000003cc00780c */ /* 0x000fda0003f65270 */
[----:B------:R-:W-:Y:S05]  /*52e0*/  @!P3 BRA `(.L_x_14400) ;  /* 0x000000000004b947 */ /* 0x000fea0003800000 */
[----:B------:R-:W-:Y:S01]  /*52f0*/  BPT.TRAP 0x1 ;  /* 0x000000040000795c */ /* 0x000fe20000300000 */
.L_x_14400:
[----:B------:R-:W-:Y:S01]  /*5300*/  IMAD R87, R18, 0x8, R19 ;  /* 0x0000000812577824 */ /* 0x000fe200078e0213 */
[----:B------:R-:W-:Y:S01]  /*5310*/  SHF.L.U32 R99, R205, 0x1f, RZ ;  /* 0x0000001fcd637819 */ /* 0x000fe200000006ff */
[----:B------:R-:W-:Y:S01]  /*5320*/  BSSY B1, `(.L_x_14401) ;  /* 0x0000004000017945 */ /* 0x000fe20003800000 */
[----:B------:R-:W-:Y:S02]  /*5330*/  SHF.R.S32.HI R96, RZ, 0x1f, R95 ;  /* 0x0000001fff607819 */ /* 0x000fe4000001145f */
[----:B------:R-:W0:Y:S02]  /*5340*/  SYNCS.PHASECHK.TRANS64.TRYWAIT P2, [R87+URZ+0x22890], R99 ;  /* 0x02289063570075a7 */ /* 0x000e24000804017f */
[----:B0-----:R-:W-:Y:S05]  /*5350*/  @!P2 BRA `(.L_x_14402) ;  /* 0x0000016c0048a947 */ /* 0x001fea0003800000 */
.L_x_14651:
[----:B------:R-:W-:Y:S05]  /*5360*/  BSYNC B1 ;  /* 0x0000000000017941 */ /* 0x000fea0003800000 */
.L_x_14401:
        /* <DEDUP_REMOVED lines=27> */
.L_x_14655:
        /* <DEDUP_REMOVED lines=13> */
.L_x_14405:
[----:B------:R-:W-:Y:S05]  /*55f0*/  BSYNC B1 ;  /* 0x0000000000017941 */ /* 0x000fea0003800000 */
.L_x_14404:
[----:B------:R-:W-:-:S03]  /*5600*/  UMOV UR4, 0xffffffff ;  /* 0xffffffff00047882 */ /* 0x000fc60000000000 */
[----:B------:R-:W-:Y:S05]  /*5610*/  BRA.DIV UR4, `(.L_x_14406) ;  /* 0x0000016a04f87947 */ /* 0x000fea000b800000 */
[----:B--2-4-:R2:W4:Y:S04]  /*5620*/  SHFL.IDX PT, R9, R38, 0x1, 0x1c1f ;  /* 0x003c1f0026097f89 */ /* 0x01452800000e0000 */
[----:B---3--:R2:W3:Y:S02]  /*5630*/  SHFL.IDX PT, R37, R36, 0x1, 0x1c1f ;  /* 0x003c1f0024257f89 */ /* 0x0084e400000e0000 */
.L_x_14659:
[----:B------:R-:W-:-:S13]  /*5640*/  ISETP.GE.AND P2, PT, R39, 0x41, PT ;  /* 0x000000412700780c */ /* 0x000fda0003f46270 */
[----:B------:R-:W-:Y:S05]  /*5650*/  @!P2 BRA `(.L_x_14382) ;  /* 0x00000000002ca947 */ /* 0x000fea0003800000 */
[----:B------:R-:W-:Y:S02]  /*5660*/  ULDC UR4, c[0x0][0x2f4] ;  /* 0x0000bd0000047ab9 */ /* 0x000fe40000000800 */
[----:B------:R-:W-:-:S13]  /*5670*/  ISETP.GE.AND P2, PT, R16, UR4, PT ;  /* 0x0000000410007c0c */ /* 0x000fda000bf46270 */
[----:B---3--:R-:W-:-:S04]  /*5680*/  @!P2 LEA R14, P4, R16, R37, 0x1 ;  /* 0x00000025100ea211 */ /* 0x008fc800078808ff */
[----:B----4-:R-:W-:Y:S02]  /*5690*/  @!P2 LEA.HI.X R15, R16, R9, R17, 0x1, P4 ;  /* 0x00000009100fa211 */ /* 0x010fe400020f0c11 */
[----:B------:R-:W-:-:S13]  /*56a0*/  ISETP.GE.AND P4, PT, R2, UR4, PT ;  /* 0x0000000402007c0c */ /* 0x000fda000bf86270 */
[----:B------:R-:W-:-:S04]  /*56b0*/  @!P4 LEA R12, P5, R2, R37, 0x1 ;  /* 0x00000025020cc211 */ /* 0x000fc800078a08ff */
[----:B------:R-:W-:Y:S02]  /*56c0*/  @!P4 LEA.HI.X R13, R2, R9, R203, 0x1, P5 ;  /* 0x00000009020dc211 */ /* 0x000fe400028f0ccb */
[----:B------:R-:W3:Y:S04]  /*56d0*/  @!P2 LDS.128 R8, [R93+0x2000] ;  /* 0x002000005d08a984 */ /* 0x000ee80000000c00 */
[----:B---3--:R-:W-:Y:S04]  /*56e0*/  @!P2 ST.E.128 desc[UR40][R14.64], R8 ;  /* 0x000000080e00a985 */ /* 0x008fe8000c101d28 */
[----:B------:R-:W3:Y:S04]  /*56f0*/  @!P4 LDS.128 R8, [R92+0x2000] ;  /* 0x002000005c08c984 */ /* 0x000ee80000000c00 */
[----:B---3--:R3:W-:Y:S02]  /*5700*/  @!P4 ST.E.128 desc[UR40][R12.64], R8 ;  /* 0x000000080c00c985 */ /* 0x0087e4000c101d28 */
.L_x_14382:
[----:B------:R-:W-:Y:S05]  /*5710*/  BSYNC B0 ;  /* 0x0000000000007941 */ /* 0x000fea0003800000 */
.L_x_14362:
[----:B0--34-:R-:W0:Y:S01]  /*5720*/  S2R R8, SR_TID.X ;  /* 0x0000000000087919 */ /* 0x019e220000002100 */
        /* <DEDUP_REMOVED lines=16> */
.L_x_14408:
[----:B------:R-:W-:Y:S05]  /*5830*/  BSYNC B0 ;  /* 0x0000000000007941 */ /* 0x000fea0003800000 */
.L_x_14407:
[----:B------:R-:W3:Y:S01]  /*5840*/  SYNCS.PHASECHK.TRANS64.TRYWAIT P3, [R87+URZ+0x228b0], R99 ;  /* 0x0228b063570075a7 */ /* 0x000ee2000806017f */
[----:B------:R-:W-:Y:S04]  /*5850*/  BSSY B0, `(.L_x_14409) ;  /* 0x0000002000007945 */ /* 0x000fe80003800000 */
[----:B---3--:R-:W-:Y:S05]  /*5860*/  @!P3 BRA `(.L_x_14410) ;  /* 0x0000016800b0b947 */ /* 0x008fea0003800000 */
.L_x_14660:
[----:B------:R-:W-:Y:S05]  /*5870*/  BSYNC B0 ;  /* 0x0000000000007941 */ /* 0x000fea0003800000 */
.L_x_14409:
[----:B------:R4:W5:Y:S01]  /*5880*/  LDL R50, [R1+0x18] ;  /* 0x0000180001327983 */ /* 0x0009620000100800 */
[----:B------:R-:W-:-:S03]  /*5890*/  ULDC.64 UR4, c[0x0][0x328] ;  /* 0x0000ca0000047ab9 */ /* 0x000fc60000000a00 */
[----:B------:R4:W5:Y:S04]  /*58a0*/  LDL R49, [R1+0x14] ;  /* 0x0000140001317983 */ /* 0x0009680000100800 */
[----:B------:R4:W5:Y:S04]  /*58b0*/  LDL R48, [R1+0x10] ;  /* 0x0000100001307983 */ /* 0x0009680000100800 */
[----:B------:R4:W5:Y:S04]  /*58c0*/  LDL R47, [R1+0xc] ;  /* 0x00000c00012f7983 */ /* 0x0009680000100800 */
[----:B------:R4:W5:Y:S04]  /*58d0*/  LDL R46, [R1+0x8] ;  /* 0x00000800012e7983 */ /* 0x0009680000100800 */
[----:B------:R4:W5:Y:S01]  /*58e0*/  LDL R45, [R1+0x4] ;  /* 0x00000400012d7983 */ /* 0x0009620000100800 */
[----:B------:R-:W-:Y:S01]  /*58f0*/  IMAD R96, R96, UR4, RZ ;  /* 0x0000000460607c24 */ /* 0x000fe2000f8e02ff */
[----:B------:R-:W-:Y:S01]  /*5900*/  BSSY B0, `(.L_x_14411) ;  /* 0x0000043000007945 */ /* 0x000fe20003800000 */
[----:B0-----:R-:W-:-:S04]  /*5910*/  IMAD.WIDE.U32 R8, R95, UR4, RZ ;  /* 0x000000045f087c25 */ /* 0x001fc8000f8e00ff */
[----:B------:R-:W-:Y:S01]  /*5920*/  IMAD R95, R95, UR5, R96 ;  /* 0x000000055f5f7c24 */ /* 0x000fe2000f8e0260 */
[----:B------:R-:W-:Y:S01]  /*5930*/  ULDC.64 UR4, c[0x0][0x338] ;  /* 0x0000ce0000047ab9 */ /* 0x000fe20000000a00 */
[----:B------:R-:W-:Y:S02]  /*5940*/  IMAD.IADD R98, R98, 0x1, -R23 ;  /* 0x0000000162627824 */ /* 0x000fe400078e0a17 */
[----:B------:R-:W-:Y:S01]  /*5950*/  IMAD R97, R97, UR4, RZ ;  /* 0x0000000461617c24 */ /* 0x000fe2000f8e02ff */
[----:B------:R-:W-:-:S03]  /*5960*/  IADD3 R9, R9, R95, RZ ;  /* 0x0000005f09097210 */ /* 0x000fc60007ffe0ff */
        /* <DEDUP_REMOVED lines=14> */
[----:B------:R4:W0:Y:S01]  /*5a50*/  SHFL.IDX PT, R43, R39, RZ, 0x1c1f ;  /* 0x001c1fff272b7589 */ /* 0x00082200000e0000 */
[--C-:B------:R-:W-:Y:S02]  /*5a60*/  IMAD R42, R9, 0x2, R27.reuse ;  /* 0x00000002092a7824 */ /* 0x100fe400078e021b */
[----:B------:R-:W-:Y:S01]  /*5a70*/  IMAD R44, R8, 0x2, R27 ;  /* 0x00000002082c7824 */ /* 0x000fe200078e021b */
[----:B------:R4:W0:Y:S08]  /*5a80*/  SHFL.IDX PT, R41, R40, RZ, 0x1c1f ;  /* 0x001c1fff28297589 */ /* 0x00083000000e0000 */
[----:B----4-:R-:W-:Y:S05]  /*5a90*/  @!P3 BRA `(.L_x_14412) ;  /* 0x0000000000a4b947 */ /* 0x010fea0003800000 */
[----:B------:R-:W-:Y:S02]  /*5aa0*/  ISETP.NE.AND P5, PT, R80, RZ, PT ;  /* 0x000000ff5000720c */ /* 0x000fe40003fa5270 */
[----:B------:R-:W-:Y:S02]  /*5ab0*/  ISETP.NE.AND P4, PT, R81, RZ, PT ;  /* 0x000000ff5100720c */ /* 0x000fe40003f85270 */
[----:B-12---:R-:W-:-:S09]  /*5ac0*/  PRMT R38, R3, 0x8880, RZ ;  /* 0x0000888003267816 */ /* 0x006fd200000000ff */
[----:B------:R-:W1:Y:S01]  /*5ad0*/  @P5 LDS.128 R8, [R42] ;  /* 0x000000002a085984 */ /* 0x000e620000000c00 */
[----:B0-----:R-:W-:-:S04]  /*5ae0*/  @P5 LEA R36, P3, R16, R43, 0x1 ;  /* 0x0000002b10245211 */ /* 0x001fc800078608ff */
[----:B------:R-:W-:Y:S02]  /*5af0*/  @P5 LEA.HI.X R37, R16, R41, R17, 0x1, P3 ;  /* 0x0000002910255211 */ /* 0x000fe400018f0c11 */
[----:B------:R-:W-:-:S04]  /*5b00*/  @P4 LEA R14, P3, R2, R43, 0x1 ;  /* 0x0000002b020e4211 */ /* 0x000fc800078608ff */
[----:B------:R-:W-:Y:S02]  /*5b10*/  @P4 LEA.HI.X R15, R2, R41, R203, 0x1, P3 ;  /* 0x00000029020f4211 */ /* 0x000fe400018f0ccb */
[----:B------:R-:W-:-:S13]  /*5b20*/  ISETP.NE.AND P3, PT, R82, RZ, PT ;  /* 0x000000ff5200720c */ /* 0x000fda0003f65270 */
[----:B------:R-:W-:-:S04]  /*5b30*/  @P3 LEA R12, P6, R210, R43, 0x1 ;  /* 0x0000002bd20c3211 */ /* 0x000fc800078c08ff */
[----:B-----5:R-:W-:Y:S01]  /*5b40*/  @P3 LEA.HI.X R13, R210, R41, R50, 0x1, P6 ;  /* 0x00000029d20d3211 */ /* 0x020fe200030f0c32 */
[----:B-1----:R0:W-:Y:S01]  /*5b50*/  @P5 ST.E.128 desc[UR40][R36.64], R8 ;  /* 0x0000000824005985 */ /* 0x0021e2000c101d28 */
        /* <DEDUP_REMOVED lines=29> */
.L_x_14412:
[----:B------:R-:W-:Y:S05]  /*5d30*/  BSYNC B0 ;  /* 0x0000000000007941 */ /* 0x000fea0003800000 */
.L_x_14411:
[----:B------:R-:W-:Y:S01]  /*5d40*/  ISETP.GE.AND P3, PT, R98, 0x41, PT ;  /* 0x000000416200780c */ /* 0x000fe20003f66270 */
[----:B0-----:R0:W0:Y:S01]  /*5d50*/  SHFL.IDX PT, R41, R40, 0x1, 0x1c1f ;  /* 0x003c1f0028297f89 */ /* 0x00102200000e0000 */
[----:B------:R-:W-:Y:S03]  /*5d60*/  BSSY B0, `(.L_x_14413) ;  /* 0x000002c000007945 */ /* 0x000fe60003800000 */
[----:B------:R-:W0:Y:S08]  /*5d70*/  SHFL.IDX PT, R39, R39, 0x1, 0x1c1f ;  /* 0x003c1f0027277f89 */ /* 0x000e3000000e0000 */
[----:B------:R-:W-:Y:S05]  /*5d80*/  @!P3 BRA `(.L_x_14414) ;  /* 0x0000000000a4b947 */ /* 0x000fea0003800000 */
[----:B------:R-:W-:Y:S02]  /*5d90*/  ISETP.NE.AND P5, PT, R80, RZ, PT ;  /* 0x000000ff5000720c */ /* 0x000fe40003fa5270 */
[----:B------:R-:W-:Y:S02]  /*5da0*/  ISETP.NE.AND P4, PT, R81, RZ, PT ;  /* 0x000000ff5100720c */ /* 0x000fe40003f85270 */
[----:B-12---:R-:W-:-:S09]  /*5db0*/  PRMT R38, R3, 0x8880, RZ ;  /* 0x0000888003267816 */ /* 0x006fd200000000ff */
[----:B----4-:R-:W1:Y:S01]  /*5dc0*/  @P5 LDS.128 R8, [R42+0x2000] ;  /* 0x002000002a085984 */ /* 0x010e620000000c00 */
        /* <DEDUP_REMOVED lines=37> */
.L_x_14414:
[----:B------:R-:W-:Y:S05]  /*6020*/  BSYNC B0 ;  /* 0x0000000000007941 */ /* 0x000fea0003800000 */
.L_x_14413:
[----:B------:R-:W-:Y:S01]  /*6030*/  @!PT LDS RZ, [RZ] ;  /* 0x00000000fffff984 */ /* 0x000fe20000000800 */
[----:B------:R-:W-:Y:S01]  /*6040*/  @!PT LDS RZ, [RZ] ;  /* 0x00000000fffff984 */ /* 0x000fe20000000800 */
[----:B------:R-:W-:Y:S01]  /*6050*/  @!PT LDS RZ, [RZ] ;  /* 0x00000000fffff984 */ /* 0x000fe20000000800 */
[----:B------:R-:W-:Y:S01]  /*6060*/  @!PT LDS RZ, [RZ] ;  /* 0x00000000fffff984 */ /* 0x000fe20000000800 */
[----:B------:R1:W-:Y:S06]  /*6070*/  MEMBAR.ALL.CTA ;  /* 0x0000000000007992 */ /* 0x0003ec0000008000 */
[----:B-1----:R-:W1:Y:S01]  /*6080*/  FENCE.VIEW.ASYNC.S ;  /* 0x00000000000073c6 */ /* 0x002e620000000000 */
[----:B---3--:R-:W-:Y:S01]  /*6090*/  @!P2 VIADD R87, R87, 0x228c0 ;  /* 0x000228c05757a836 */ /* 0x008fe20000000000 */
[----:B-1----:R1:W-:Y:S01]  /*60a0*/  BAR.SYNC.DEFER_BLOCKING R62, 0x80 ;  /* 0x0002003e0000751d */ /* 0x0023e20000010000 */
        /* <DEDUP_REMOVED lines=8> */
[----:B------:R-:W-:Y:S06]  /*6130*/  @P3 BRA `(.L_x_14415) ;  /* 0xffffffc000b03947 */ /* 0x000fec000383ffff */
[----:B------:R-:W0:Y:S01]  /*6140*/  S2R R9, SR_TID.X ;  /* 0x0000000000097919 */ /* 0x000e220000002100 */
[----:B------:R-:W-:Y:S02]  /*6150*/  PLOP3.LUT P0, PT, PT, PT, PT, 0x8, 0x0 ;  /* 0x000000000000781c */ /* 0x000fe40003f0e170 */
[----:B0-----:R-:W-:-:S04]  /*6160*/  SHF.R.U32.HI R9, RZ, 0x7, R9 ;  /* 0x00000007ff097819 */ /* 0x001fc80000011609 */
[----:B------:R-:W-:-:S13]  /*6170*/  ISETP.NE.AND P3, PT, R9, 0x1, PT ;  /* 0x000000010900780c */ /* 0x000fda0003f65270 */
[----:B------:R-:W-:Y:S06]  /*6180*/  @!P3 BAR.ARV 0x9, 0x100 ;  /* 0x024400000000bb1d */ /* 0x000fec0000002000 */
.L_x_14357:
[----:B------:R-:W0:Y:S01]  /*6190*/  LDC R0, c[0x0][0x448] ;  /* 0x00011200ff007b82 */ /* 0x000e220000000800 */
        /* <DEDUP_REMOVED lines=19> */
[----:B-1----:R-:W-:Y:S02]  /*62d0*/  CS2R R62, SRZ ;  /* 0x00000000003e7805 */ /* 0x002fe4000001ff00 */
[----:B------:R-:W-:Y:S02]  /*62e0*/  CS2R R84, SRZ ;  /* 0x0000000000547805 */ /* 0x000fe4000001ff00 */
[----:B------:R-:W-:Y:S02]  /*62f0*/  CS2R R168, SRZ ;  /* 0x0000000000a87805 */ /* 0x000fe4000001ff00 */
[----:B------:R-:W-:Y:S02]  /*6300*/  CS2R R60, SRZ ;  /* 0x00000000003c7805 */ /* 0x000fe4000001ff00 */
[----:B0-----:R-:W-:Y:S01]  /*6310*/  ISETP.NE.AND P1, PT, R0, 0x1, PT ;  /* 0x000000010000780c */ /* 0x001fe20003f25270 */
[----:B------:R-:W-:Y:S01]  /*6320*/  VIADD R0, R229, 0x7f ;  /* 0x0000007fe5007836 */ /* 0x000fe20000000000 */
[----:B------:R-:W-:-:S02]  /*6330*/  CS2R R54, SRZ ;  /* 0x0000000000367805 */ /* 0x000fc4000001ff00 */
[----:B------:R-:W-:Y:S02]  /*6340*/  CS2R R80, SRZ ;  /* 0x0000000000507805 */ /* 0x000fe4000001ff00 */
[----:B------:R-:W-:Y:S02]  /*6350*/  CS2R R52, SRZ ;  /* 0x0000000000347805 */ /* 0x000fe4000001ff00 */
[----:B-----5:R-:W-:Y:S02]  /*6360*/  CS2R R48, SRZ ;  /* 0x0000000000307805 */ /* 0x020fe4000001ff00 */
        /* <DEDUP_REMOVED lines=12> */
[----:B--2---:R-:W-:Y:S02]  /*6430*/  CS2R R92, SRZ ;  /* 0x00000000005c7805 */ /* 0x004fe4000001ff00 */
        /* <DEDUP_REMOVED lines=18> */
[----:B------:R-:W-:Y:S01]  /*6560*/  CS2R R14, SRZ ;  /* 0x00000000000e7805 */ /* 0x000fe2000001ff00 */
[----:B0-----:R-:W-:Y:S01]  /*6570*/  @P1 IMAD.HI.U32 R3, R0, R3, RZ ;  /* 0x0000000300031227 */ /* 0x001fe200078e00ff */
[----:B------:R-:W-:Y:S02]  /*6580*/  CS2R R44, SRZ ;  /* 0x00000000002c7805 */ /* 0x000fe4000001ff00 */
[----:B------:R-:W-:Y:S02]  /*6590*/  CS2R R12, SRZ ;  /* 0x00000000000c7805 */ /* 0x000fe4000001ff00 */
[----:B------:R-:W-:Y:S02]  /*65a0*/  CS2R R38, SRZ ;  /* 0x0000000000267805 */ /* 0x000fe4000001ff00 */
[----:B------:R-:W-:-:S02]  /*65b0*/  CS2R R36, SRZ ;  /* 0x0000000000247805 */ /* 0x000fc4000001ff00 */
[----:B------:R-:W-:Y:S02]  /*65c0*/  CS2R R10, SRZ ;  /* 0x00000000000a7805 */ /* 0x000fe4000001ff00 */
[----:B------:R-:W-:Y:S02]  /*65d0*/  CS2R R6, SRZ ;  /* 0x0000000000067805 */ /* 0x000fe4000001ff00 */
[----:B-1----:R-:W-:Y:S02]  /*65e0*/  @P1 SHF.R.U32.HI R0, RZ, R4, R3 ;  /* 0x00000004ff001219 */ /* 0x002fe40000011603 */
[----:B------:R-:W-:Y:S02]  /*65f0*/  CS2R R28, SRZ ;  /* 0x00000000001c7805 */ /* 0x000fe4000001ff00 */
[----:B------:R-:W-:Y:S01]  /*6600*/  PLOP3.LUT P1, PT, PT, PT, PT, 0x80, 0x0 ;  /* 0x000000000000781c */ /* 0x000fe20003f2f070 */
[----:B------:R-:W-:Y:S02]  /*6610*/  IMAD.IADD R0, R31, 0x1, R0 ;  /* 0x000000011f007824 */ /* 0x000fe400078e0200 */
[----:B------:R-:W-:-:S02]  /*6620*/  IMAD.MOV.U32 R31, RZ, RZ, RZ ;  /* 0x000000ffff1f7224 */ /* 0x000fc400078e00ff */
[----:B------:R-:W-:-:S05]  /*6630*/  IMAD.HI R0, R0, 0x2aaaaaab, RZ ;  /* 0x2aaaaaab00007827 */ /* 0x000fca00078e02ff */
[----:B------:R-:W-:-:S04]  /*6640*/  SHF.R.U32.HI R3, RZ, 0x1f, R0 ;  /* 0x0000001fff037819 */ /* 0x000fc80000011600 */
[----:B------:R-:W-:Y:S01]  /*6650*/  LEA.HI.SX32 R0, R0, R3, 0x1c ;  /* 0x0000000300007211 */ /* 0x000fe200078fe2ff */
[----:B------:R-:W-:-:S03]  /*6660*/  IMAD.MOV.U32 R3, RZ, RZ, RZ ;  /* 0x000000ffff037224 */ /* 0x000fc600078e00ff */
[----:B------:R-:W-:-:S04]  /*6670*/  VIMNMX R177, R177, R0, PT ;  /* 0x00000000b1b17248 */ /* 0x000fc80003fe0100 */
[----:B------:R-:W-:Y:S01]  /*6680*/  ISETP.GE.AND P2, PT, R177, 0x1, PT ;  /* 0x00000001b100780c */ /* 0x000fe20003f46270 */
[----:B------:R-:W-:-:S12]  /*6690*/  @P0 BRA `(.L_x_14416) ;  /* 0x00000000000c0947 */ /* 0x000fd80003800000 */
[----:B------:R-:W0:Y:S01]  /*66a0*/  FENCE.VIEW.ASYNC.G ;  /* 0x00000000000073c6 */ /* 0x000e220000000100 */
[----:B------:R-:W-:Y:S05]  /*66b0*/  WARPSYNC.ALL ;  /* 0x0000000000007948 */ /* 0x000fea0003800000 */
[----:B0-----:R-:W-:Y:S06]  /*66c0*/  BAR.ARV 0xc, 0x180 ;  /* 0x0306000000007b1d */ /* 0x001fec0000002000 */
.L_x_14416:
        /* <DEDUP_REMOVED lines=11> */
.L_x_14663:
[----:B01----:R-:W-:Y:S01]  /*6780*/  LEA.HI R0, R14, R14, RZ, 0x1 ;  /* 0x0000000e0e007211 */ /* 0x003fe200078f08ff */
[----:B------:R-:W-:Y:S01]  /*6790*/  BSSY B6, `(.L_x_14419) ;  /* 0x0000019000067945 */ /* 0x000fe20003800000 */
[----:B------:R-:W-:Y:S02]  /*67a0*/  IADD3 R26, R19, 0x18400, RZ ;  /* 0x00018400131a7810 */ /* 0x000fe40007ffe0ff */
        /* <DEDUP_REMOVED lines=23> */
.L_x_14420:
[----:B------:R-:W-:Y:S05]  /*6920*/  BSYNC B6 ;  /* 0x0000000000067941 */ /* 0x000fea0003800000 */
.L_x_14419:
        /* <DEDUP_REMOVED lines=13> */
.L_x_14424:
[----:B-1----:R1:W2:Y:S02]  /*6a00*/  SYNCS.PHASECHK.TRANS64.TRYWAIT P0, [R19+URZ+0x22800], R0 ;  /* 0x02280000130075a7 */ /* 0x0022a4000800017f */
[----:B--2---:R-:W-:Y:S05]  /*6a10*/  @!P0 NANOSLEEP.SYNCS 0x989680 ;  /* 0x009896800000895d */ /* 0x004fea0003900000 */
[----:B------:R-:W2:Y:S02]  /*6a20*/  @!P0 SYNCS.PHASECHK.TRANS64 P0, [R19+URZ+0x22800], R0 ;  /* 0x02280000130085a7 */ /* 0x000ea4000800007f */
[----:B--2---:R-:W-:Y:S05]  /*6a30*/  @!P0 BRA `(.L_x_14424) ;  /* 0xfffffffc00f08947 */ /* 0x004fea000383ffff */
.L_x_14423:
[----:B------:R-:W-:Y:S05]  /*6a40*/  BSYNC B0 ;  /* 0x0000000000007941 */ /* 0x000fea0003800000 */
.L_x_14422:
[----:B------:R-:W-:Y:S05]  /*6a50*/  BRA `(.L_x_14425) ;  /* 0x0000002c00fc7947 */ /* 0x000fea0003800000 */
.L_x_14421:
        /* <DEDUP_REMOVED lines=30> */
.L_x_14427:
[----:B------:R-:W-:Y:S05]  /*6c40*/  BSYNC B6 ;  /* 0x0000000000067941 */ /* 0x000fea0003800000 */
.L_x_14426:
        /* <DEDUP_REMOVED lines=45> */
.L_x_14669:
        /* <DEDUP_REMOVED lines=16> */
[----:B------:R-:W-:Y:S02]  /*7020*/  @!P3 SHF.L.U32 R35, R206, 0x1, RZ ;  /* 0x00000001ce23b819 */ /* 0x000fe400000006ff */
        /* <DEDUP_REMOVED lines=14> */
.L_x_14432:
[----:B------:R-:W-:Y:S05]  /*7110*/  BSYNC B1 ;  /* 0x0000000000017941 */ /* 0x000fea0003800000 */
.L_x_14431:
[----:B--2--5:R-:W-:Y:S01]  /*7120*/  IMAD.MOV.U32 R0, RZ, RZ, R20 ;  /* 0x000000ffff007224 */ /* 0x024fe200078e0014 */
[----:B------:R-:W-:Y:S01]  /*7130*/  UMOV UR4, 0xffffffff ;  /* 0xffffffff00047882 */ /* 0x000fe20000000000 */
[----:B-1----:R-:W-:Y:S01]  /*7140*/  IMAD.MOV.U32 R3, RZ, RZ, R21 ;  /* 0x000000ffff037224 */ /* 0x002fe200078e0015 */
[----:B------:R-:W-:Y:S01]  /*7150*/  CS2R R26, SRZ ;  /* 0x00000000001a7805 */ /* 0x000fe2000001ff00 */
[----:B---3--:R-:W-:Y:S02]  /*7160*/  IMAD.MOV.U32 R5, RZ, RZ, R28 ;  /* 0x000000ffff057224 */ /* 0x008fe400078e001c */
[----:B------:R-:W-:Y:S01]  /*7170*/  IMAD.MOV.U32 R9, RZ, RZ, R29 ;  /* 0x000000ffff097224 */ /* 0x000fe200078e001d */
[----:B------:R-:W-:Y:S01]  /*7180*/  PRMT R44, R3, 0x5410, R0 ;  /* 0x00005410032c7816 */ /* 0x000fe20000000000 */
[----:B------:R-:W-:Y:S02]  /*7190*/  IMAD.MOV.U32 R0, RZ, RZ, R24 ;  /* 0x000000ffff007224 */ /* 0x000fe400078e0018 */
[----:B------:R-:W-:Y:S01]  /*71a0*/  IMAD.MOV.U32 R3, RZ, RZ, R25 ;  /* 0x000000ffff037224 */ /* 0x000fe200078e0019 */
[----:B------:R-:W-:Y:S01]  /*71b0*/  PRMT R39, R9, 0x5410, R5 ;  /* 0x0000541009277816 */ /* 0x000fe20000000005 */
[----:B------:R-:W-:-:S02]  /*71c0*/  IMAD.MOV.U32 R5, RZ, RZ, R30 ;  /* 0x000000ffff057224 */ /* 0x000fc400078e001e */
[----:B------:R-:W-:Y:S01]  /*71d0*/  IMAD.MOV.U32 R9, RZ, RZ, R31 ;  /* 0x000000ffff097224 */ /* 0x000fe200078e001f */
[----:B------:R-:W-:-:S04]  /*71e0*/  PRMT R45, R0, 0x5410, R3 ;  /* 0x00005410002d7816 */ /* 0x000fc80000000003 */
[----:B------:R-:W-:Y:S01]  /*71f0*/  PRMT R40, R5, 0x5410, R9 ;  /* 0x0000541005287816 */ /* 0x000fe20000000009 */
[----:B------:R-:W-:Y:S06]  /*7200*/  BRA.DIV UR4, `(.L_x_14433) ;  /* 0x0000015604087947 */ /* 0x000fec000b800000 */
[----:B------:R1:W2:Y:S04]  /*7210*/  SHFL.IDX PT, R3, R6, 0x1, 0x1c1f ;  /* 0x003c1f0006037f89 */ /* 0x0002a800000e0000 */
[----:B------:R1:W3:Y:S04]  /*7220*/  SHFL.IDX PT, R0, R4, 0x1, 0x1c1f ;  /* 0x003c1f0004007f89 */ /* 0x0002e800000e0000 */
[----:B------:R1:W0:Y:S04]  /*7230*/  SHFL.IDX PT, R5, R8, 0x1, 0x1c1f ;  /* 0x003c1f0008057f89 */ /* 0x00022800000e0000 */
[----:B----4-:R1:W4:Y:S02]  /*7240*/  SHFL.IDX PT, R14, R7, 0x1, 0x1c1f ;  /* 0x003c1f00070e7f89 */ /* 0x01032400000e0000 */
.L_x_14675:
[----:B01----:R-:W5:Y:S04]  /*7250*/  LDL R6, [R1+0x44] ;  /* 0x0000440001067983 */ /* 0x003f680000100800 */
[----:B------:R-:W2:Y:S01]  /*7260*/  LDL R37, [R1+0x48] ;  /* 0x0000480001257983 */ /* 0x000ea20000100800 */
[----:B------:R-:W-:Y:S01]  /*7270*/  VIADD R41, R41, 0x40 ;  /* 0x0000004029297836 */ /* 0x000fe20000000000 */
[----:B------:R-:W-:Y:S01]  /*7280*/  BSSY B1, `(.L_x_14434) ;  /* 0x0000022000017945 */ /* 0x000fe20003800000 */
[----:B------:R-:W-:Y:S02]  /*7290*/  CS2R R10, SRZ ;  /* 0x00000000000a7805 */ /* 0x000fe4000001ff00 */
[----:B------:R-:W-:Y:S02]  /*72a0*/  CS2R R8, SRZ ;  /* 0x0000000000087805 */ /* 0x000fe4000001ff00 */
[----:B------:R-:W-:-:S02]  /*72b0*/  CS2R R12, SRZ ;  /* 0x00000000000c7805 */ /* 0x000fc4000001ff00 */
[----:B------:R-:W-:Y:S02]  /*72c0*/  ISETP.GE.AND P0, PT, R41, R38, PT ;  /* 0x000000262900720c */ /* 0x000fe40003f06270 */
[----:B-----5:R-:W-:-:S04]  /*72d0*/  LEA.HI R4, R6, R6, RZ, 0x1 ;  /* 0x0000000606047211 */ /* 0x020fc800078f08ff */
[----:B------:R-:W-:Y:S01]  /*72e0*/  LOP3.LUT R4, R4, 0xfffffffe, RZ, 0xc0, !PT ;  /* 0xfffffffe04047812 */ /* 0x000fe200078ec0ff */
[----:B--2---:R-:W-:-:S04]  /*72f0*/  IMAD.SHL.U32 R32, R37, 0x40, RZ ;  /* 0x0000004025207824 */ /* 0x004fc800078e00ff */
[----:B------:R-:W-:-:S05]  /*7300*/  IMAD.IADD R4, R6, 0x1, -R4 ;  /* 0x0000000106047824 */ /* 0x000fca00078e0a04 */
[----:B------:R-:W-:Y:S01]  /*7310*/  SHF.L.U32 R36, R4, 0x1f, RZ ;  /* 0x0000001f04247819 */ /* 0x000fe200000006ff */
[----:B------:R-:W-:Y:S06]  /*7320*/  @P0 BRA `(.L_x_14435) ;  /* 0x00000000005c0947 */ /* 0x000fec0003800000 */
[----:B------:R-:W2:Y:S01]  /*7330*/  LDL R15, [R1+0x50] ;  /* 0x00005000010f7983 */ /* 0x000ea20000100800 */
[----:B------:R-:W-:Y:S01]  /*7340*/  ULDC UR4, c[0x0][0x3f4] ;  /* 0x0000fd0000047ab9 */ /* 0x000fe20000000800 */
[----:B---3--:R-:W-:Y:S01]  /*7350*/  IMAD.MOV.U32 R6, RZ, RZ, R0 ;  /* 0x000000ffff067224 */ /* 0x008fe200078e0000 */
[----:B------:R-:W-:Y:S01]  /*7360*/  ISETP.GE.AND P3, PT, R206, UR4, PT ;  /* 0x00000004ce007c0c */ /* 0x000fe2000bf66270 */
[----:B------:R-:W-:Y:S01]  /*7370*/  IMAD.MOV.U32 R7, RZ, RZ, R3 ;  /* 0x000000ffff077224 */ /* 0x000fe200078e0003 */
[----:B------:R-:W-:Y:S02]  /*7380*/  ISETP.GE.AND P2, PT, R200, UR4, PT ;  /* 0x00000004c8007c0c */ /* 0x000fe4000bf46270 */
[----:B------:R-:W-:-:S09]  /*7390*/  CS2R R10, SRZ ;  /* 0x00000000000a7805 */ /* 0x000fd2000001ff00 */
[----:B------:R-:W-:Y:S01]  /*73a0*/  @!P3 IMAD.SHL.U32 R9, R206, 0x2, RZ ;  /* 0x00000002ce09b824 */ /* 0x000fe200078e00ff */
[----:B------:R-:W-:Y:S02]  /*73b0*/  CS2R R12, SRZ ;  /* 0x00000000000c7805 */ /* 0x000fe4000001ff00 */
[----:B------:R-:W-:Y:S01]  /*73c0*/  CS2R R26, SRZ ;  /* 0x00000000001a7805 */ /* 0x000fe2000001ff00 */
[----:B------:R-:W-:Y:S01]  /*73d0*/  @!P2 IMAD.WIDE R6, R200, 0x2, R6 ;  /* 0x00000002c806a825 */ /* 0x000fe200078e0206 */
[-C--:B------:R-:W-:Y:S02]  /*73e0*/  @!P3 IADD3 R34, P0, R0, R9.reuse, RZ ;  /* 0x000000090022b210 */ /* 0x080fe40007f1e0ff */
[----:B----4-:R-:W-:Y:S02]  /*73f0*/  @!P3 IADD3 R4, P1, R14, R9, RZ ;  /* 0x000000090e04b210 */ /* 0x010fe40007f3e0ff */
[----:B------:R0:W5:Y:S01]  /*7400*/  @!P2 LD.E.64 R10, desc[UR40][R6.64] ;  /* 0x00000028060aa980 */ /* 0x000162000c101b00 */
[----:B--2---:R-:W-:-:S02]  /*7410*/  @!P3 SHF.L.U64.HI R8, R206, 0x1, R15 ;  /* 0x00000001ce08b819 */ /* 0x004fc4000001020f */
[----:B------:R-:W-:-:S03]  /*7420*/  MOV R15, R5 ;  /* 0x00000005000f7202 */ /* 0x000fc60000000f00 */
[--C-:B------:R-:W-:Y:S02]  /*7430*/  @!P3 IMAD.X R35, R3, 0x1, R8.reuse, P0 ;  /* 0x000000010323b824 */ /* 0x100fe400000e0608 */
[----:B------:R-:W-:Y:S01]  /*7440*/  @!P3 IMAD.X R5, R5, 0x1, R8, P1 ;  /* 0x000000010505b824 */ /* 0x000fe200008e0608 */
[----:B------:R-:W-:Y:S01]  /*7450*/  CS2R R8, SRZ ;  /* 0x0000000000087805 */ /* 0x000fe2000001ff00 */
[----:B------:R-:W-:Y:S01]  /*7460*/  @!P2 IMAD.WIDE R14, R200, 0x2, R14 ;  /* 0x00000002c80ea825 */ /* 0x000fe200078e020e */
[----:B------:R0:W5:Y:S04]  /*7470*/  @!P3 LD.E.64 R26, desc[UR40][R34.64] ;  /* 0x00000028221ab980 */ /* 0x000168000c101b00 */
[----:B------:R0:W5:Y:S04]  /*7480*/  @!P2 LD.E.64 R12, desc[UR40][R14.64] ;  /* 0x000000280e0ca980 */ /* 0x000168000c101b00 */
[----:B------:R0:W5:Y:S02]  /*7490*/  @!P3 LD.E.64 R8, desc[UR40][R4.64] ;  /* 0x000000280408b980 */ /* 0x000164000c101b00 */
.L_x_14435:
[----:B------:R-:W-:Y:S05]  /*74a0*/  BSYNC B1 ;  /* 0x0000000000017941 */ /* 0x000fea0003800000 */
.L_x_14434:
[----:B0-----:R-:W0:Y:S01]  /*74b0*/  S2R R34, SR_TID.X ;  /* 0x0000000000227919 */ /* 0x001e220000002100 */
[----:B------:R-:W1:Y:S01]  /*74c0*/  SYNCS.PHASECHK.TRANS64.TRYWAIT P0, [R19+URZ+0x22800], R36 ;  /* 0x02280024130075a7 */ /* 0x000e62000800017f */
[----:B------:R-:W-:Y:S01]  /*74d0*/  LOP3.LUT R3, R32, 0x1c0, RZ, 0xc0, !PT ;  /* 0x000001c020037812 */ /* 0x000fe200078ec0ff */
[----:B-----5:R-:W-:Y:S01]  /*74e0*/  IMAD.MOV.U32 R4, RZ, RZ, R26 ;  /* 0x000000ffff047224 */ /* 0x020fe200078e001a */
[----:B------:R-:W-:Y:S01]  /*74f0*/  VIADDMNMX R42, R38, -R229, 0x80, PT ;  /* 0x00000080262a7446 */ /* 0x000fe200038009e5 */
[----:B------:R-:W-:Y:S01]  /*7500*/  IMAD.MOV.U32 R5, RZ, RZ, R11 ;  /* 0x000000ffff057224 */ /* 0x000fe200078e000b */
[----:B---3--:R-:W-:Y:S01]  /*7510*/  LOP3.LUT R0, R3, 0x18, R16, 0xf8, !PT ;  /* 0x0000001803007812 */ /* 0x008fe200078ef810 */
[----:B------:R-:W-:Y:S01]  /*7520*/  IMAD.MOV.U32 R6, RZ, RZ, R8 ;  /* 0x000000ffff067224 */ /* 0x000fe200078e0008 */
[----:B------:R-:W-:Y:S01]  /*7530*/  SHF.R.U32.HI R3, RZ, 0x3, R3 ;  /* 0x00000003ff037819 */ /* 0x000fe20000011603 */
[----:B------:R-:W-:Y:S01]  /*7540*/  BSSY B1, `(.L_x_14436) ;  /* 0x0000019000017945 */ /* 0x000fe20003800000 */
[----:B----4-:R-:W-:Y:S01]  /*7550*/  PRMT R14, R4, 0x7610, R14 ;  /* 0x00007610040e7816 */ /* 0x010fe2000000000e */
        /* <DEDUP_REMOVED lines=10> */
[----:B------:R-:W-:Y:S02]  /*7600*/  PRMT R46, R46, 0x5410, R4 ;  /* 0x000054102e2e7816 */ /* 0x000fe40000000004 */
[----:B------:R-:W-:Y:S02]  /*7610*/  PRMT R32, R6, 0x7610, R32 ;  /* 0x0000761006207816 */ /* 0x000fe40000000020 */
[----:B------:R-:W-:Y:S02]  /*7620*/  LOP3.LUT P2, RZ, R37, 0x4, RZ, 0xc0, !PT ;  /* 0x0000000425ff7812 */ /* 0x000fe4000784c0ff */
[----:B------:R-:W-:Y:S01]  /*7630*/  ISETP.GE.AND P1, PT, R23, R42, PT ;  /* 0x0000002a1700720c */ /* 0x000fe20003f26270 */
[----:B0-----:R-:W-:-:S05]  /*7640*/  VIADD R34, R34, 0xffffff80 ;  /* 0xffffff8022227836 */ /* 0x001fca0000000000 */
[----:B------:R-:W-:-:S04]  /*7650*/  SHF.R.S32.HI R7, RZ, 0x1f, R34 ;  /* 0x0000001fff077819 */ /* 0x000fc80000011422 */
[----:B------:R-:W-:-:S04]  /*7660*/  LEA.HI R7, R7, R34, RZ, 0x5 ;  /* 0x0000002207077211 */ /* 0x000fc800078f28ff */
[----:B------:R-:W-:-:S05]  /*7670*/  SHF.R.S32.HI R7, RZ, 0x5, R7 ;  /* 0x00000005ff077819 */ /* 0x000fca0000011407 */
[----:B------:R-:W-:-:S04]  /*7680*/  IMAD R0, R7, 0x200, R0 ;  /* 0x0000020007007824 */ /* 0x000fc800078e0200 */
[----:B------:R-:W-:-:S04]  /*7690*/  IMAD R3, R0, 0x2, R19 ;  /* 0x0000000200037824 */ /* 0x000fc800078e0213 */
[C---:B------:R-:W-:Y:S02]  /*76a0*/  VIADD R4, R3.reuse, 0x18400 ;  /* 0x0001840003047836 */ /* 0x040fe40000000000 */
[----:B------:R-:W-:Y:S01]  /*76b0*/  VIADD R0, R3, 0x18440 ;  /* 0x0001844003007836 */ /* 0x000fe20000000000 */
[----:B-1----:R-:W-:Y:S06]  /*76c0*/  @!P0 BRA `(.L_x_14437) ;  /* 0x0000015000488947 */ /* 0x002fec0003800000 */
.L_x_14676:
[----:B------:R-:W-:Y:S05]  /*76d0*/  BSYNC B1 ;  /* 0x0000000000017941 */ /* 0x000fea0003800000 */
.L_x_14436:
        /* <DEDUP_REMOVED lines=13> */
[----:B------:R-:W-:Y:S02]  /*77b0*/  PRMT R38, R40, 0x5432, R38 ;  /* 0x0000543228267816 */ /* 0x000fe40000000026 */
[C---:B------:R-:W-:Y:S02]  /*77c0*/  PRMT R35, R39.reuse, 0x5410, R35 ;  /* 0x0000541027237816 */ /* 0x040fe40000000023 */
[----:B------:R-:W-:Y:S01]  /*77d0*/  PRMT R34, R39, 0x5432, R34 ;  /* 0x0000543227227816 */ /* 0x000fe20000000022 */
[----:B------:R-:W-:Y:S01]  /*77e0*/  IMAD.U32 R39, R38, 0x10000, RZ ;  /* 0x0001000026277824 */ /* 0x000fe200078e00ff */
[----:B------:R-:W-:Y:S01]  /*77f0*/  SHF.R.U64 R37, R30, 0x10, R31 ;  /* 0x000000101e257819 */ /* 0x000fe2000000121f */
[----:B0-----:R-:W-:Y:S01]  /*7800*/  IMAD.U32 R36, R35, 0x10000, RZ ;  /* 0x0001000023247824 */ /* 0x001fe200078e00ff */
[----:B------:R-:W-:-:S02]  /*7810*/  LOP3.LUT R38, R38, 0xffff0000, RZ, 0xc0, !PT ;  /* 0xffff000026267812 */ /* 0x000fc400078ec0ff */
        /* <DEDUP_REMOVED lines=35> */
.L_x_14441:
[----:B------:R-:W-:Y:S05]  /*7a50*/  BSYNC B2 ;  /* 0x0000000000027941 */ /* 0x000fea0003800000 */
.L_x_14440:
        /* <DEDUP_REMOVED lines=19> */
[----:B0-----:R-:W-:Y:S01]  /*7b90*/  FMUL.FTZ R36, R21, R30 ;  /* 0x0000001e15247220 */ /* 0x001fe20000410000 */
        /* <DEDUP_REMOVED lines=27> */
.L_x_14439:
[----:B------:R-:W-:Y:S05]  /*7d50*/  BSYNC B1 ;  /* 0x0000000000017941 */ /* 0x000fea0003800000 */
.L_x_14438:
        /* <DEDUP_REMOVED lines=54> */
.L_x_14444:
[----:B------:R-:W-:Y:S05]  /*80c0*/  BSYNC B1 ;  /* 0x0000000000017941 */ /* 0x000fea0003800000 */
.L_x_14443:
[----:B------:R-:W-:Y:S05]  /*80d0*/  @P1 BRA `(.L_x_14442) ;  /* 0x0000001800381947 */ /* 0x000fea0003800000 */
[----:B-1----:R-:W1:Y:S01]  /*80e0*/  LDS.128 R4, [R0+0x2000] ;  /* 0x0020000000047984 */ /* 0x002e620000000c00 */
        /* <DEDUP_REMOVED lines=12> */
[C---:B-1----:R-:W-:Y:S01]  /*81b0*/  LOP3.LUT R9, R6.reuse, 0xffff0000, RZ, 0xc0, !PT ;  /* 0xffff000006097812 */ /* 0x042fe200078ec0ff */
[C---:B------:R-:W-:Y:S01]  /*81c0*/  IMAD.U32 R10, R7.reuse, 0x10000, RZ ;  /* 0x00010000070a7824 */ /* 0x040fe200078e00ff */
[----:B------:R-:W-:Y:S01]  /*81d0*/  LOP3.LUT R7, R7, 0xffff0000, RZ, 0xc0, !PT ;  /* 0xffff000007077812 */ /* 0x000fe200078ec0ff */
        /* <DEDUP_REMOVED lines=31> */
.L_x_14429:
[----:B------:R-:W0:Y:S01]  /*83d0*/  S2R R0, SR_TID.X ;  /* 0x0000000000007919 */ /* 0x000e220000002100 */
[----:B------:R-:W1:Y:S01]  /*83e0*/  LDC R21, c[0x0][0x448] ;  /* 0x00011200ff157b82 */ /* 0x000e620000000800 */
[----:B------:R-:W-:Y:S01]  /*83f0*/  ULDC.64 UR4, c[0x0][0x3f8] ;  /* 0x0000fe0000047ab9 */ /* 0x000fe20000000a00 */
[----:B------:R-:W-:Y:S01]  /*8400*/  ULDC.64 UR6, c[0x0][0x408] ;  /* 0x0001020000067ab9 */ /* 0x000fe20000000a00 */
[----:B------:R-:W-:Y:S02]  /*8410*/  IMAD.MOV.U32 R4, RZ, RZ, R26 ;  /* 0x000000ffff047224 */ /* 0x000fe400078e001a */
        /* <DEDUP_REMOVED lines=12> */
[----:B0-----:R-:W-:Y:S02]  /*84e0*/  @P0 SHF.R.U32.HI R3, RZ, R5, R0 ;  /* 0x00000005ff030219 */ /* 0x001fe40000011600 */
[----:B------:R-:W-:Y:S02]  /*84f0*/  MOV R5, R29 ;  /* 0x0000001d00057202 */ /* 0x000fe40000000f00 */
        /* <DEDUP_REMOVED lines=52> */
[----:B------:R-:W-:Y:S01]  /*8840*/  @!P1 MOV R21, R7 ;  /* 0x0000000700159202 */ /* 0x000fe20000000f00 */
[----:B------:R-:W-:Y:S01]  /*8850*/  @!P1 IMAD.MOV.U32 R28, RZ, RZ, R4 ;  /* 0x000000ffff1c9224 */ /* 0x000fe200078e0004 */
[----:B------:R-:W-:Y:S01]  /*8860*/  PRMT R31, R8, 0x7610, R31 ;  /* 0x00007610081f7816 */ /* 0x000fe2000000001f */
        /* <DEDUP_REMOVED lines=11> */
.L_x_14686:
        /* <DEDUP_REMOVED lines=24> */
.L_x_14447:
[----:B------:R-:W-:Y:S05]  /*8aa0*/  BSYNC B1 ;  /* 0x0000000000017941 */ /* 0x000fea0003800000 */
.L_x_14446:
[----:B------:R-:W0:Y:S01]  /*8ab0*/  SYNCS.PHASECHK.TRANS64.TRYWAIT P1, [R19+URZ+0x22800], R12 ;  /* 0x0228000c130075a7 */ /* 0x000e22000802017f */
[----:B------:R-:W-:Y:S01]  /*8ac0*/  VIADDMNMX R30, R30, -R229, 0x80, PT ;  /* 0x000000801e1e7446 */ /* 0x000fe200038009e5 */
[C---:B------:R-:W-:Y:S01]  /*8ad0*/  VIADD R13, R23.reuse, 0x40 ;  /* 0x00000040170d7836 */ /* 0x040fe20000000000 */
[----:B-----5:R-:W-:Y:S01]  /*8ae0*/  MOV R14, R9 ;  /* 0x00000009000e7202 */ /* 0x020fe20000000f00 */
[----:B------:R-:W-:Y:S01]  /*8af0*/  IMAD.MOV.U32 R0, RZ, RZ, R6 ;  /* 0x000000ffff007224 */ /* 0x000fe200078e0006 */
[-C--:B------:R-:W-:Y:S01]  /*8b00*/  ISETP.GE.OR P2, PT, R23, R30.reuse, P0 ;  /* 0x0000001e1700720c */ /* 0x080fe20000746670 */
[----:B---3--:R-:W-:Y:S01]  /*8b10*/  IMAD.MOV.U32 R3, RZ, RZ, R7 ;  /* 0x000000ffff037224 */ /* 0x008fe200078e0007 */
[----:B------:R-:W-:Y:S01]  /*8b20*/  ISETP.GE.OR P0, PT, R13, R30, P0 ;  /* 0x0000001e0d00720c */ /* 0x000fe20000706670 */
[----:B------:R-:W-:Y:S01]  /*8b30*/  IMAD.MOV.U32 R13, RZ, RZ, R8 ;  /* 0x000000ffff0d7224 */ /* 0x000fe200078e0008 */
[----:B------:R-:W-:Y:S01]  /*8b40*/  BSSY B1, `(.L_x_14448) ;  /* 0x000000a000017945 */ /* 0x000fe20003800000 */
[----:B------:R-:W-:Y:S01]  /*8b50*/  PRMT R52, R14, 0x7610, R52 ;  /* 0x000076100e347816 */ /* 0x000fe20000000034 */
[----:B------:R-:W-:Y:S01]  /*8b60*/  IMAD.MOV.U32 R53, RZ, RZ, R10 ;  /* 0x000000ffff357224 */ /* 0x000fe200078e000a */
[----:B------:R-:W-:Y:S01]  /*8b70*/  PRMT R49, R0, 0x5410, R3 ;  /* 0x0000541000317816 */ /* 0x000fe20000000003 */
[----:B------:R-:W-:Y:S01]  /*8b80*/  IMAD.MOV.U32 R0, RZ, RZ, R4 ;  /* 0x000000ffff007224 */ /* 0x000fe200078e0004 */
[----:B------:R-:W-:Y:S01]  /*8b90*/  PRMT R51, R13, 0x7610, R51 ;  /* 0x000076100d337816 */ /* 0x000fe20000000033 */
[----:B------:R-:W-:-:S02]  /*8ba0*/  IMAD.MOV.U32 R3, RZ, RZ, R5 ;  /* 0x000000ffff037224 */ /* 0x000fc400078e0005 */
[----:B------:R-:W-:-:S03]  /*8bb0*/  IMAD.MOV.U32 R54, RZ, RZ, R11 ;  /* 0x000000ffff367224 */ /* 0x000fc600078e000b */
[----:B------:R-:W-:Y:S01]  /*8bc0*/  PRMT R50, R3, 0x5410, R0 ;  /* 0x0000541003327816 */ /* 0x000fe20000000000 */
[----:B0-----:R-:W-:Y:S06]  /*8bd0*/  @!P1 BRA `(.L_x_14449) ;  /* 0x0000014000849947 */ /* 0x001fec0003800000 */
.L_x_14687:
[----:B------:R-:W-:Y:S05]  /*8be0*/  BSYNC B1 ;  /* 0x0000000000017941 */ /* 0x000fea0003800000 */
.L_x_14448:
[----:B------:R-:W-:Y:S04]  /*8bf0*/  BSSY B1, `(.L_x_14450) ;  /* 0x0000070000017945 */ /* 0x000fe80003800000 */
[----:B------:R-:W-:Y:S05]  /*8c00*/  @P2 BRA `(.L_x_14451) ;  /* 0x0000000400b82947 */ /* 0x000fea0003800000 */
[----:B------:R-:W2:Y:S01]  /*8c10*/  LDL R0, [R1+0x48] ;  /* 0x0000480001007983 */ /* 0x000ea20000100800 */
[----:B------:R-:W-:Y:S02]  /*8c20*/  SHF.R.U64 R34, R38, 0x10, R39 ;  /* 0x0000001026227819 */ /* 0x000fe40000001227 */
[--C-:B------:R-:W-:Y:S01]  /*8c30*/  SHF.R.U64 R36, R36, 0x10, R37.reuse ;  /* 0x0000001024247819 */ /* 0x100fe20000001225 */
[----:B------:R-:W1:Y:S01]  /*8c40*/  S2R R3, SR_TID.X ;  /* 0x0000000000037919 */ /* 0x000e620000002100 */
[----:B------:R-:W-:Y:S02]  /*8c50*/  PRMT R34, R31, 0x5410, R34 ;  /* 0x000054101f227816 */ /* 0x000fe40000000022 */
[----:B------:R-:W-:Y:S02]  /*8c60*/  SHF.R.U32.HI R38, RZ, 0x10, R37 ;  /* 0x00000010ff267819 */ /* 0x000fe40000011625 */
[----:B------:R-:W-:Y:S01]  /*8c70*/  SHF.R.U32.HI R40, RZ, 0x10, R29 ;  /* 0x00000010ff287819 */ /* 0x000fe2000001161d */
[----:B------:R-:W-:Y:S01]  /*8c80*/  IMAD.U32 R37, R34, 0x10000, RZ ;  /* 0x0001000022257824 */ /* 0x000fe200078e00ff */
[----:B------:R-:W-:-:S02]  /*8c90*/  SHF.R.U64 R42, R20, 0x10, R21 ;  /* 0x00000010142a7819 */ /* 0x000fc40000001215 */
[----:B------:R-:W-:Y:S02]  /*8ca0*/  PRMT R40, R47, 0x5432, R40 ;  /* 0x000054322f287816 */ /* 0x000fe40000000028 */
[----:B------:R-:W-:Y:S02]  /*8cb0*/  PRMT R42, R45, 0x5432, R42 ;  /* 0x000054322d2a7816 */ /* 0x000fe4000000002a */
[----:B------:R-:W-:Y:S02]  /*8cc0*/  SHF.R.U32.HI R43, RZ, 0x10, R21 ;  /* 0x00000010ff2b7819 */ /* 0x000fe40000011615 */
[----:B------:R-:W-:Y:S02]  /*8cd0*/  LOP3.LUT R34, R34, 0xffff0000, RZ, 0xc0, !PT ;  /* 0xffff000022227812 */ /* 0x000fe400078ec0ff */
[C---:B------:R-:W-:Y:S02]  /*8ce0*/  PRMT R38, R44.reuse, 0x5432, R38 ;  /* 0x000054322c267816 */ /* 0x040fe40000000026 */
[----:B------:R-:W-:-:S02]  /*8cf0*/  PRMT R43, R44, 0x5410, R43 ;  /* 0x000054102c2b7816 */ /* 0x000fc4000000002b */
[----:B------:R-:W-:Y:S01]  /*8d00*/  PRMT R36, R31, 0x5432, R36 ;  /* 0x000054321f247816 */ /* 0x000fe20000000024 */
[----:B-1----:R-:W-:-:S05]  /*8d10*/  VIADD R3, R3, 0xffffff80 ;  /* 0xffffff8003037836 */ /* 0x002fca0000000000 */
[----:B------:R-:W-:-:S04]  /*8d20*/  SHF.R.S32.HI R14, RZ, 0x1f, R3 ;  /* 0x0000001fff0e7819 */ /* 0x000fc80000011403 */
[----:B------:R-:W-:Y:S01]  /*8d30*/  LEA.HI R14, R14, R3, RZ, 0x5 ;  /* 0x000000030e0e7211 */ /* 0x000fe200078f28ff */
[----:B------:R-:W-:-:S03]  /*8d40*/  IMAD.IADD R3, R16, 0x1, R35 ;  /* 0x0000000110037824 */ /* 0x000fc600078e0223 */
[----:B------:R-:W-:Y:S01]  /*8d50*/  SHF.R.S32.HI R14, RZ, 0x5, R14 ;  /* 0x00000005ff0e7819 */ /* 0x000fe2000001140e */
[----:B--2---:R-:W-:-:S05]  /*8d60*/  IMAD.SHL.U32 R0, R0, 0x40, RZ ;  /* 0x0000004000007824 */ /* 0x004fca00078e00ff */
[----:B0-----:R-:W-:-:S04]  /*8d70*/  LOP3.LUT R12, R0, 0x1c0, RZ, 0xc0, !PT ;  /* 0x000001c0000c7812 */ /* 0x001fc800078ec0ff */
[C---:B------:R-:W-:Y:S02]  /*8d80*/  LOP3.LUT R0, R12.reuse, 0x38, R16, 0xf8, !PT ;  /* 0x000000380c007812 */ /* 0x040fe400078ef810 */
[----:B------:R-:W-:Y:S02]  /*8d90*/  SHF.R.U32.HI R13, RZ, 0x3, R12 ;  /* 0x00000003ff0d7819 */ /* 0x000fe4000001160c */
[----:B------:R-:W-:Y:S02]  /*8da0*/  LOP3.LUT R3, R12, 0x38, R3, 0xf8, !PT ;  /* 0x000000380c037812 */ /* 0x000fe400078ef803 */
[-C--:B------:R-:W-:Y:S02]  /*8db0*/  LOP3.LUT R0, R0, R13.reuse, RZ, 0x3c, !PT ;  /* 0x0000000d00007212 */ /* 0x080fe400078e3cff */
[----:B------:R-:W-:-:S03]  /*8dc0*/  LOP3.LUT R3, R3, R13, RZ, 0x3c, !PT ;  /* 0x0000000d03037212 */ /* 0x000fc600078e3cff */
[----:B------:R-:W-:-:S04]  /*8dd0*/  IMAD R0, R14, 0x200, R0 ;  /* 0x000002000e007824 */ /* 0x000fc800078e0200 */
[----:B------:R-:W-:Y:S02]  /*8de0*/  IMAD R46, R0, 0x2, R19 ;  /* 0x00000002002e7824 */ /* 0x000fe400078e0213 */
[----:B------:R-:W-:Y:S01]  /*8df0*/  IMAD R0, R14, 0x200, R3 ;  /* 0x000002000e007824 */ /* 0x000fe200078e0203 */
[----:B------:R-:W-:Y:S02]  /*8e00*/  SHF.R.U32.HI R3, RZ, 0x10, R39 ;  /* 0x00000010ff037819 */ /* 0x000fe40000011627 */
[----:B------:R-:W0:Y:S01]  /*8e10*/  LDS.128 R12, [R46+0x18400] ;  /* 0x018400002e0c7984 */ /* 0x000e220000000c00 */
[----:B------:R-:W-:Y:S01]  /*8e20*/  IMAD R48, R0, 0x2, R19 ;  /* 0x0000000200307824 */ /* 0x000fe200078e0213 */
[----:B------:R-:W-:Y:S02]  /*8e30*/  SHF.R.U64 R39, R28, 0x10, R29 ;  /* 0x000000101c277819 */ /* 0x000fe4000000121d */
[----:B------:R-:W-:Y:S02]  /*8e40*/  PRMT R32, R32, 0x5410, R3 ;  /* 0x0000541020207816 */ /* 0x000fe40000000003 */
[----:B------:R-:W1:Y:S01]  /*8e50*/  LDS.128 R24, [R48+0x18400] ;  /* 0x0184000030187984 */ /* 0x000e620000000c00 */
[----:B------:R-:W-:-:S05]  /*8e60*/  PRMT R39, R45, 0x5410, R39 ;  /* 0x000054102d277816 */ /* 0x000fca0000000027 */
[C---:B------:R-:W-:Y:S01]  /*8e70*/  IMAD.U32 R41, R39.reuse, 0x10000, RZ ;  /* 0x0001000027297824 */ /* 0x040fe200078e00ff */
        /* <DEDUP_REMOVED lines=17> */
[----:B------:R-:W-:Y:S02]  /*8f90*/  IMAD.U32 R0, R32, 0x10000, RZ ;  /* 0x0001000020007824 */ /* 0x000fe400078e00ff */
[C---:B------:R-:W-:Y:S01]  /*8fa0*/  FMUL.FTZ R37, R29.reuse, R28 ;  /* 0x0000001c1d257220 */ /* 0x040fe20000410000 */
[----:B------:R-:W-:Y:S01]  /*8fb0*/  FMUL.FTZ R24, R24, R34 ;  /* 0x0000002218187220 */ /* 0x000fe20000410000 */
[----:B------:R-:W-:Y:S01]  /*8fc0*/  LOP3.LUT R40, R40, 0xffff0000, RZ, 0xc0, !PT ;  /* 0xffff000028287812 */ /* 0x000fe200078ec0ff */
[----:B------:R-:W-:Y:S01]  /*8fd0*/  FMUL.FTZ R29, R29, R0 ;  /* 0x000000001d1d7220 */ /* 0x000fe20000410000 */
[----:B------:R-:W-:Y:S01]  /*8fe0*/  LOP3.LUT R32, R32, 0xffff0000, RZ, 0xc0, !PT ;  /* 0xffff000020207812 */ /* 0x000fe200078ec0ff */
[C---:B------:R-:W-:Y:S01]  /*8ff0*/  FFMA.FTZ R44, R3.reuse, R34, -R44 ;  /* 0x00000022032c7223 */ /* 0x040fe2000001082c */
[----:B------:R-:W-:Y:S01]  /*9000*/  SHF.L.U32 R30, R26, 0x10, RZ ;  /* 0x000000101a1e7819 */ /* 0x000fe200000006ff */
[C---:B------:R-:W-:Y:S01]  /*9010*/  FFMA.FTZ R28, R12.reuse, R28, R29 ;  /* 0x0000001c0c1c7223 */ /* 0x040fe2000001001d */
[----:B------:R-:W-:Y:S01]  /*9020*/  FFMA.FTZ R24, R3, R39, R24 ;  /* 0x0000002703187223 */ /* 0x000fe20000010018 */
[----:B------:R-:W-:Y:S01]  /*9030*/  FFMA.FTZ R37, R12, R0, -R37 ;  /* 0x000000000c257223 */ /* 0x000fe20000010825 */
[----:B------:R-:W-:-:S02]  /*9040*/  IMAD.U32 R29, R42, 0x10000, RZ ;  /* 0x000100002a1d7824 */ /* 0x000fc400078e00ff */
[C---:B------:R-:W-:Y:S01]  /*9050*/  FMUL.FTZ R0, R25.reuse, R40 ;  /* 0x0000002819007220 */ /* 0x040fe20000410000 */
[----:B------:R-:W-:Y:S02]  /*9060*/  IMAD.U32 R3, R36, 0x10000, RZ ;  /* 0x0001000024037824 */ /* 0x000fe400078e00ff */
[-C--:B------:R-:W-:Y:S01]  /*9070*/  FMUL.FTZ R34, R25, R32.reuse ;  /* 0x0000002019227220 */ /* 0x080fe20000410000 */
[----:B------:R-:W-:Y:S02]  /*9080*/  IMAD.U32 R31, R27, 0x10000, RZ ;  /* 0x000100001b1f7824 */ /* 0x000fe400078e00ff */
[C---:B------:R-:W-:Y:S01]  /*9090*/  FMUL.FTZ R39, R30.reuse, R29 ;  /* 0x0000001d1e277220 */ /* 0x040fe20000410000 */
[----:B------:R-:W-:Y:S02]  /*90a0*/  IMAD.U32 R12, R43, 0x10000, RZ ;  /* 0x000100002b0c7824 */ /* 0x000fe400078e00ff */
[C---:B------:R-:W-:Y:S01]  /*90b0*/  FFMA.FTZ R32, R13.reuse, R32, -R0 ;  /* 0x000000200d207223 */ /* 0x040fe20000010800 */
[----:B------:R-:W-:Y:S01]  /*90c0*/  FMUL.FTZ R30, R30, R3 ;  /* 0x000000031e1e7220 */ /* 0x000fe20000410000 */
[----:B------:R-:W-:Y:S01]  /*90d0*/  FFMA.FTZ R25, R13, R40, R34 ;  /* 0x000000280d197223 */ /* 0x000fe20000010022 */
        /* <DEDUP_REMOVED lines=8> */
[----:B------:R-:W-:Y:S02]  /*9160*/  LOP3.LUT R13, R42, 0xffff0000, RZ, 0xc0, !PT ;  /* 0xffff00002a0d7812 */ /* 0x000fe400078ec0ff */
[----:B------:R-:W-:Y:S01]  /*9170*/  LOP3.LUT R27, R27, 0xffff0000, RZ, 0xc0, !PT ;  /* 0xffff00001b1b7812 */ /* 0x000fe200078ec0ff */
[----:B------:R-:W-:Y:S01]  /*9180*/  FFMA.FTZ R29, R21, R12, R20 ;  /* 0x0000000c151d7223 */ /* 0x000fe20000010014 */
[----:B------:R-:W-:Y:S01]  /*9190*/  LOP3.LUT R0, R43, 0xffff0000, RZ, 0xc0, !PT ;  /* 0xffff00002b007812 */ /* 0x000fe200078ec0ff */
[----:B------:R-:W-:Y:S01]  /*91a0*/  FMUL.FTZ R21, R26, R13 ;  /* 0x0000000d1a157220 */ /* 0x000fe20000410000 */
[----:B------:R-:W-:-:S02]  /*91b0*/  LOP3.LUT R3, R36, 0xffff0000, RZ, 0xc0, !PT ;  /* 0xffff000024037812 */ /* 0x000fc400078ec0ff */
[----:B------:R-:W-:Y:S01]  /*91c0*/  LOP3.LUT R38, R38, 0xffff0000, RZ, 0xc0, !PT ;  /* 0xffff000026267812 */ /* 0x000fe200078ec0ff */
[----:B------:R-:W-:Y:S01]  /*91d0*/  FMUL.FTZ R12, R27, R0 ;  /* 0x000000001b0c7220 */ /* 0x000fe20000410000 */
[----:B------:R-:W-:Y:S01]  /*91e0*/  LOP3.LUT R15, R15, 0xffff0000, RZ, 0xc0, !PT ;  /* 0xffff00000f0f7812 */ /* 0x000fe200078ec0ff */
[-C--:B------:R-:W-:Y:S01]  /*91f0*/  FMUL.FTZ R26, R26, R3.reuse ;  /* 0x000000031a1a7220 */ /* 0x080fe20000410000 */
[----:B------:R-:W-:Y:S01]  /*9200*/  FFMA.FTZ R20, R14, R3, -R21 ;  /* 0x000000030e147223 */ /* 0x000fe20000010815 */
[-C--:B------:R-:W-:Y:S01]  /*9210*/  FMUL.FTZ R27, R27, R38.reuse ;  /* 0x000000261b1b7220 */ /* 0x080fe20000410000 */
        /* <DEDUP_REMOVED lines=13> */
.L_x_14451:
[----:B------:R-:W-:Y:S05]  /*92f0*/  BSYNC B1 ;  /* 0x0000000000017941 */ /* 0x000fea0003800000 */
.L_x_14450:
[----:B------:R-:W-:Y:S01]  /*9300*/  PRMT R3, R54, 0x5410, R53 ;  /* 0x0000541036037816 */ /* 0x000fe20000000035 */
[----:B------:R-:W-:Y:S06]  /*9310*/  @P0 BRA `(.L_x_14442) ;  /* 0x0000000400a80947 */ /* 0x000fec0003800000 */
[----:B01----:R-:W2:Y:S01]  /*9320*/  LDL R12, [R1+0x24] ;  /* 0x00002400010c7983 */ /* 0x003ea20000100800 */
        /* <DEDUP_REMOVED lines=12> */
[--C-:B------:R-:W-:Y:S02]  /*93f0*/  SHF.R.U64 R21, R8, 0x10, R9.reuse ;  /* 0x0000001008157819 */ /* 0x100fe40000001209 */
[----:B------:R-:W-:Y:S02]  /*9400*/  PRMT R32, R50, 0x5432, R32 ;  /* 0x0000543232207816 */ /* 0x000fe40000000020 */
[----:B------:R-:W-:Y:S02]  /*9410*/  SHF.R.U32.HI R29, RZ, 0x10, R9 ;  /* 0x00000010ff1d7819 */ /* 0x000fe40000011609 */
[--C-:B------:R-:W-:Y:S01]  /*9420*/  SHF.R.U64 R30, R10, 0x10, R11.reuse ;  /* 0x000000100a1e7819 */ /* 0x100fe2000000120b */
[----:B------:R-:W-:Y:S01]  /*9430*/  IMAD.U32 R34, R32, 0x10000, RZ ;  /* 0x0001000020227824 */ /* 0x000fe200078e00ff */
[----:B------:R-:W-:-:S02]  /*9440*/  SHF.R.U32.HI R31, RZ, 0x10, R11 ;  /* 0x00000010ff1f7819 */ /* 0x000fc4000001160b */
[----:B------:R-:W-:Y:S02]  /*9450*/  SHF.R.U32.HI R35, RZ, 0x10, R5 ;  /* 0x00000010ff237819 */ /* 0x000fe40000011605 */
[----:B------:R-:W-:Y:S02]  /*9460*/  PRMT R21, R51, 0x5410, R21 ;  /* 0x0000541033157816 */ /* 0x000fe40000000015 */
[----:B------:R-:W-:Y:S02]  /*9470*/  SHF.R.U32.HI R38, RZ, 0x10, R7 ;  /* 0x00000010ff267819 */ /* 0x000fe40000011607 */
[----:B------:R-:W-:Y:S01]  /*9480*/  PRMT R30, R3, 0x5432, R30 ;  /* 0x00005432031e7816 */ /* 0x000fe2000000001e */
[----:B------:R-:W-:Y:S01]  /*9490*/  IMAD.U32 R28, R21, 0x10000, RZ ;  /* 0x00010000151c7824 */ /* 0x000fe200078e00ff */
[----:B------:R-:W-:Y:S02]  /*94a0*/  PRMT R31, R3, 0x5410, R31 ;  /* 0x00005410031f7816 */ /* 0x000fe4000000001f */
[----:B------:R-:W-:-:S02]  /*94b0*/  PRMT R35, R50, 0x5410, R35 ;  /* 0x0000541032237816 */ /* 0x000fc40000000023 */
[----:B------:R-:W-:Y:S02]  /*94c0*/  PRMT R29, R52, 0x5410, R29 ;  /* 0x00005410341d7816 */ /* 0x000fe4000000001d */
[----:B------:R-:W-:Y:S01]  /*94d0*/  PRMT R38, R49, 0x5432, R38 ;  /* 0x0000543231267816 */ /* 0x000fe20000000026 */
[----:B------:R-:W-:Y:S01]  /*94e0*/  IMAD.U32 R36, R35, 0x10000, RZ ;  /* 0x0001000023247824 */ /* 0x000fe200078e00ff */
[----:B------:R-:W-:Y:S02]  /*94f0*/  SHF.R.U64 R37, R6, 0x10, R7 ;  /* 0x0000001006257819 */ /* 0x000fe40000001207 */
[----:B------:R-:W-:Y:S02]  /*9500*/  LOP3.LUT R21, R21, 0xffff0000, RZ, 0xc0, !PT ;  /* 0xffff000015157812 */ /* 0x000fe400078ec0ff */
[----:B------:R-:W-:Y:S02]  /*9510*/  PRMT R37, R49, 0x5410, R37 ;  /* 0x0000541031257816 */ /* 0x000fe40000000025 */
[----:B------:R-:W-:Y:S01]  /*9520*/  LOP3.LUT R35, R35, 0xffff0000, RZ, 0xc0, !PT ;  /* 0xffff000023237812 */ /* 0x000fe200078ec0ff */
[----:B--2---:R-:W-:-:S04]  /*9530*/  IMAD.IADD R0, R12, 0x1, R0 ;  /* 0x000000010c007824 */ /* 0x004fc800078e0200 */
[----:B------:R-:W-:Y:S01]  /*9540*/  IMAD R0, R0, 0x2, R19 ;  /* 0x0000000200007824 */ /* 0x000fe200078e0213 */
[----:B---3--:R-:W0:Y:S04]  /*9550*/  LDS.128 R12, [R39+0x18400] ;  /* 0x01840000270c7984 */ /* 0x008e280000000c00 */
[----:B------:R-:W1:Y:S01]  /*9560*/  LDS.128 R24, [R0+0x18400] ;  /* 0x0184000000187984 */ /* 0x000e620000000c00 */
[----:B0-----:R-:W-:Y:S02]  /*9570*/  IMAD.U32 R3, R12, 0x10000, RZ ;  /* 0x000100000c037824 */ /* 0x001fe400078e00ff */
[----:B-1----:R-:W-:-:S04]  /*9580*/  IMAD.U32 R9, R24, 0x10000, RZ ;  /* 0x0001000018097824 */ /* 0x002fc800078e00ff */
[----:B------:R-:W-:Y:S01]  /*9590*/  FMUL.FTZ R40, R9, R34 ;  /* 0x0000002209287220 */ /* 0x000fe20000410000 */
[----:B------:R-:W-:Y:S01]  /*95a0*/  IMAD.U32 R11, R25, 0x10000, RZ ;  /* 0x00010000190b7824 */ /* 0x000fe200078e00ff */
[----:B------:R-:W-:Y:S01]  /*95b0*/  LOP3.LUT R10, R24, 0xffff0000, RZ, 0xc0, !PT ;  /* 0xffff0000180a7812 */ /* 0x000fe200078ec0ff */
[-C--:B------:R-:W-:Y:S01]  /*95c0*/  FMUL.FTZ R42, R9, R28.reuse ;  /* 0x0000001c092a7220 */ /* 0x080fe20000410000 */
[----:B------:R-:W-:Y:S01]  /*95d0*/  FFMA.FTZ R40, R3, R28, -R40 ;  /* 0x0000001c03287223 */ /* 0x000fe20000010828 */
[----:B------:R-:W-:Y:S01]  /*95e0*/  LOP3.LUT R24, R25, 0xffff0000, RZ, 0xc0, !PT ;  /* 0xffff000019187812 */ /* 0x000fe200078ec0ff */
[----:B------:R-:W-:Y:S02]  /*95f0*/  IMAD.U32 R28, R29, 0x10000, RZ ;  /* 0x000100001d1c7824 */ /* 0x000fe400078e00ff */
[----:B------:R-:W-:Y:S02]  /*9600*/  IMAD.U32 R20, R27, 0x10000, RZ ;  /* 0x000100001b147824 */ /* 0x000fe400078e00ff */
[----:B------:R-:W-:-:S02]  /*9610*/  IMAD.U32 R25, R38, 0x10000, RZ ;  /* 0x0001000026197824 */ /* 0x000fc400078e00ff */
[----:B------:R-:W-:Y:S01]  /*9620*/  FMUL.FTZ R44, R11, R36 ;  /* 0x000000240b2c7220 */ /* 0x000fe20000410000 */
[----:B------:R-:W-:Y:S02]  /*9630*/  IMAD.U32 R5, R13, 0x10000, RZ ;  /* 0x000100000d057824 */ /* 0x000fe400078e00ff */
[----:B------:R-:W-:Y:S01]  /*9640*/  FFMA.FTZ R42, R3, R34, R42 ;  /* 0x00000022032a7223 */ /* 0x000fe2000001002a */
[----:B------:R-:W-:Y:S02]  /*9650*/  IMAD.U32 R3, R31, 0x10000, RZ ;  /* 0x000100001f037824 */ /* 0x000fe400078e00ff */
[-C--:B------:R-:W-:Y:S01]  /*9660*/  FMUL.FTZ R34, R11, R28.reuse ;  /* 0x0000001c0b227220 */ /* 0x080fe20000410000 */
[----:B------:R-:W-:Y:S02]  /*9670*/  IMAD.U32 R8, R15, 0x10000, RZ ;  /* 0x000100000f087824 */ /* 0x000fe400078e00ff */
[----:B------:R-:W-:Y:S01]  /*9680*/  FMUL.FTZ R11, R20, R25 ;  /* 0x00000019140b7220 */ /* 0x000fe20000410000 */
[----:B------:R-:W-:Y:S01]  /*9690*/  LOP3.LUT R9, R32, 0xffff0000, RZ, 0xc0, !PT ;  /* 0xffff000020097812 */ /* 0x000fe200078ec0ff */
[----:B------:R-:W-:Y:S01]  /*96a0*/  FFMA.FTZ R44, R5, R28, -R44 ;  /* 0x0000001c052c7223 */ /* 0x000fe2000001082c */
[-C--:B------:R-:W-:Y:S01]  /*96b0*/  FMUL.FTZ R28, R20, R3.reuse ;  /* 0x00000003141c7220 */ /* 0x080fe20000410000 */
[----:B------:R-:W-:Y:S01]  /*96c0*/  LOP3.LUT R4, R12, 0xffff0000, RZ, 0xc0, !PT ;  /* 0xffff00000c047812 */ /* 0x000fe200078ec0ff */
[----:B------:R-:W-:Y:S01]  /*96d0*/  FFMA.FTZ R20, R8, R3, -R11 ;  /* 0x0000000308147223 */ /* 0x000fe2000001080b */
[----:B------:R-:W-:Y:S01]  /*96e0*/  FMUL.FTZ R3, R10, R9 ;  /* 0x000000090a037220 */ /* 0x000fe20000410000 */
[----:B------:R-:W-:Y:S01]  /*96f0*/  LOP3.LUT R12, R13, 0xffff0000, RZ, 0xc0, !PT ;  /* 0xffff00000d0c7812 */ /* 0x000fe200078ec0ff */
[----:B------:R-:W-:Y:S01]  /*9700*/  FFMA.FTZ R34, R5, R36, R34 ;  /* 0x0000002405227223 */ /* 0x000fe20000010022 */
[----:B------:R-:W-:Y:S01]  /*9710*/  SHF.L.U32 R6, R14, 0x10, RZ ;  /* 0x000000100e067819 */ /* 0x000fe200000006ff */
[----:B------:R-:W-:Y:S01]  /*9720*/  IMAD.U32 R13, R26, 0x10000, RZ ;  /* 0x000100001a0d7824 */ /* 0x000fe200078e00ff */
[----:B------:R-:W-:Y:S01]  /*9730*/  LOP3.LUT R7, R14, 0xffff0000, RZ, 0xc0, !PT ;  /* 0xffff00000e077812 */ /* 0x000fe200078ec0ff */
[----:B------:R-:W-:Y:S01]  /*9740*/  IMAD.U32 R5, R37, 0x10000, RZ ;  /* 0x0001000025057824 */ /* 0x000fe200078e00ff */
[----:B------:R-:W-:Y:S01]  /*9750*/  LOP3.LUT R14, R15, 0xffff0000, RZ, 0xc0, !PT ;  /* 0xffff00000f0e7812 */ /* 0x000fe200078ec0ff */
[-C--:B------:R-:W-:Y:S01]  /*9760*/  FMUL.FTZ R11, R10, R21.reuse ;  /* 0x000000150a0b7220 */ /* 0x080fe20000410000 */
[----:B------:R-:W-:Y:S01]  /*9770*/  LOP3.LUT R15, R26, 0xffff0000, RZ, 0xc0, !PT ;  /* 0xffff00001a0f7812 */ /* 0x000fe200078ec0ff */
[----:B------:R-:W-:Y:S01]  /*9780*/  FFMA.FTZ R21, R4, R21, -R3 ;  /* 0x0000001504157223 */ /* 0x000fe20000010803 */
[----:B------:R-:W-:Y:S01]  /*9790*/  LOP3.LUT R26, R27, 0xffff0000, RZ, 0xc0, !PT ;  /* 0xffff00001b1a7812 */ /* 0x000fe200078ec0ff */
[----:B------:R-:W-:-:S02]  /*97a0*/  IMAD.U32 R3, R30, 0x10000, RZ ;  /* 0x000100001e037824 */ /* 0x000fc400078e00ff */
[----:B------:R-:W-:Y:S01]  /*97b0*/  FMUL.FTZ R27, R13, R5 ;  /* 0x000000050d1b7220 */ /* 0x000fe20000410000 */
[----:B------:R-:W-:Y:S01]  /*97c0*/  FFMA.FTZ R11, R4, R9, R11 ;  /* 0x00000009040b7223 */ /* 0x000fe2000001000b */
[----:B------:R-:W-:Y:S01]  /*97d0*/  LOP3.LUT R4, R37, 0xffff0000, RZ, 0xc0, !PT ;  /* 0xffff000025047812 */ /* 0x000fe200078ec0ff */
[-C--:B------:R-:W-:Y:S01]  /*97e0*/  FMUL.FTZ R13, R13, R3.reuse ;  /* 0x000000030d0d7220 */ /* 0x080fe20000410000 */
[----:B------:R-:W-:Y:S01]  /*97f0*/  FFMA.FTZ R27, R6, R3, -R27 ;  /* 0x00000003061b7223 */ /* 0x000fe2000001081b */
[----:B------:R-:W-:Y:S02]  /*9800*/  LOP3.LUT R30, R30, 0xffff0000, RZ, 0xc0, !PT ;  /* 0xffff00001e1e7812 */ /* 0x000fe400078ec0ff */
[----:B------:R-:W-:Y:S01]  /*9810*/  LOP3.LUT R3, R38, 0xffff0000, RZ, 0xc0, !PT ;  /* 0xffff000026037812 */ /* 0x000fe200078ec0ff */
[----:B------:R-:W-:Y:S01]  /*9820*/  FFMA.FTZ R10, R6, R5, R13 ;  /* 0x00000005060a7223 */ /* 0x000fe2000001000d */
[----:B------:R-:W-:Y:S02]  /*9830*/  LOP3.LUT R29, R29, 0xffff0000, RZ, 0xc0, !PT ;  /* 0xffff00001d1d7812 */ /* 0x000fe400078ec0ff */
[----:B------:R-:W-:Y:S01]  /*9840*/  LOP3.LUT R31, R31, 0xffff0000, RZ, 0xc0, !PT ;  /* 0xffff00001f1f7812 */ /* 0x000fe200078ec0ff */
[C---:B------:R-:W-:Y:S01]  /*9850*/  FMUL.FTZ R6, R15.reuse, R4 ;  /* 0x000000040f067220 */ /* 0x040fe20000410000 */
[----:B------:R-:W-:Y:S01]  /*9860*/  FFMA.FTZ R28, R8, R25, R28 ;  /* 0x00000019081c7223 */ /* 0x000fe2000001001c */
[-C--:B------:R-:W-:Y:S01]  /*9870*/  FMUL.FTZ R15, R15, R30.reuse ;  /* 0x0000001e0f0f7220 */ /* 0x080fe20000410000 */
[----:B------:R-:W-:Y:S01]  /*9880*/  FMUL.FTZ R25, R24, R35 ;  /* 0x0000002318197220 */ /* 0x000fe20000410000 */
[----:B------:R-:W-:Y:S01]  /*9890*/  FMUL.FTZ R5, R26, R3 ;  /* 0x000000031a057220 */ /* 0x000fe20000410000 */
[----:B------:R-:W-:Y:S01]  /*98a0*/  FMUL.FTZ R24, R24, R29 ;  /* 0x0000001d18187220 */ /* 0x000fe20000410000 */
[----:B------:R-:W-:Y:S01]  /*98b0*/  FMUL.FTZ R26, R26, R31 ;  /* 0x0000001f1a1a7220 */ /* 0x000fe20000410000 */
[C---:B------:R-:W-:Y:S01]  /*98c0*/  FFMA.FTZ R6, R7.reuse, R30, -R6 ;  /* 0x0000001e07067223 */ /* 0x040fe20000010806 */
[----:B------:R-:W-:Y:S01]  /*98d0*/  FFMA.FTZ R15, R7, R4, R15 ;  /* 0x00000004070f7223 */ /* 0x000fe2000001000f */
        /* <DEDUP_REMOVED lines=14> */
.L_x_14442:
[----:B------:R-:W-:Y:S05]  /*99c0*/  BSYNC B0 ;  /* 0x0000000000007941 */ /* 0x000fea0003800000 */
.L_x_14428:
        /* <DEDUP_REMOVED lines=8> */
.L_x_14425:
[----:B0123--:R-:W0:Y:S01]  /*9a50*/  S2R R0, SR_TID.X ;  /* 0x0000000000007919 */ /* 0x00fe220000002100 */
[----:B------:R-:W-:Y:S01]  /*9a60*/  ISETP.NE.AND P0, PT, R204, 0x3, PT ;  /* 0x00000003cc00780c */ /* 0x000fe20003f05270 */
[----:B------:R-:W-:Y:S05]  /*9a70*/  WARPSYNC.ALL ;  /* 0x0000000000007948 */ /* 0x000fea0003800000 */
[----:B0-----:R-:W-:-:S05]  /*9a80*/  SHF.R.U32.HI R0, RZ, 0x7, R0 ;  /* 0x00000007ff007819 */ /* 0x001fca0000011600 */
[----:B------:R-:W-:-:S05]  /*9a90*/  VIADD R14, R0, 0x8 ;  /* 0x00000008000e7836 */ /* 0x000fca0000000000 */
[----:B------:R0:W-:Y:S06]  /*9aa0*/  BAR.SYNC.DEFER_BLOCKING R14, 0x100 ;  /* 0x0004000e0000751d */ /* 0x0001ec0000010000 */
[----:B------:R-:W-:Y:S05]  /*9ab0*/  @!P0 BRA `(.L_x_14452) ;  /* 0x0000000000048947 */ /* 0x000fea0003800000 */
[----:B------:R-:W-:Y:S01]  /*9ac0*/  BPT.TRAP 0x1 ;  /* 0x000000040000795c */ /* 0x000fe20000300000 */
.L_x_14452:
[----:B------:R-:W-:Y:S01]  /*9ad0*/  IMAD R13, R22, 0x8, R19 ;  /* 0x00000008160d7824 */ /* 0x000fe200078e0213 */
[----:B------:R-:W-:-:S04]  /*9ae0*/  SHF.L.U32 R72, R202, 0x1f, RZ ;  /* 0x0000001fca487819 */ /* 0x000fc800000006ff */
[----:B------:R1:W2:Y:S01]  /*9af0*/  SYNCS.PHASECHK.TRANS64.TRYWAIT P1, [R13+URZ+0x22830], R72 ;  /* 0x022830480d0075a7 */ /* 0x0002a2000802017f */
[----:B------:R-:W-:Y:S05]  /*9b00*/  @!P0 BRA `(.L_x_14453) ;  /* 0x0000000000048947 */ /* 0x000fea0003800000 */
[----:B------:R-:W-:Y:S01]  /*9b10*/  BPT.TRAP 0x1 ;  /* 0x000000040000795c */ /* 0x000fe20000300000 */
.L_x_14453:
[----:B------:R-:W-:Y:S01]  /*9b20*/  VIADD R0, R19, 0x1c400 ;  /* 0x0001c40013007836 */ /* 0x000fe20000000000 */
[----:B------:R-:W-:Y:S01]  /*9b30*/  LOP3.LUT R4, R33, 0x10000, RZ, 0xfc, !PT ;  /* 0x0001000021047812 */ /* 0x000fe200078efcff */
[----:B------:R-:W-:-:S03]  /*9b40*/  IMAD.MOV.U32 R5, RZ, RZ, 0x40000040 ;  /* 0x40000040ff057424 */ /* 0x000fc600078e00ff */
[----:B------:R-:W-:-:S04]  /*9b50*/  SHF.R.U32.HI R0, RZ, 0x4, R0 ;  /* 0x00000004ff007819 */ /* 0x000fc80000011600 */
[----:B------:R-:W-:-:S04]  /*9b60*/  LOP3.LUT R0, R0, 0x3fff, RZ, 0xc0, !PT ;  /* 0x00003fff00007812 */ /* 0x000fc800078ec0ff */
[----:B------:R-:W-:Y:S01]  /*9b70*/  LOP3.LUT R228, R0, 0x10000, RZ, 0xfc, !PT ;  /* 0x0001000000e47812 */ /* 0x000fe200078efcff */
[----:B--2---:R-:W-:Y:S06]  /*9b80*/  @P1 BRA `(.L_x_14454) ;  /* 0x0000000000081947 */ /* 0x004fec0003800000 */
[----:B------:R-:W2:Y:S02]  /*9b90*/  SYNCS.PHASECHK.TRANS64.TRYWAIT P1, [R13+URZ+0x22830], R72 ;  /* 0x022830480d0075a7 */ /* 0x000ea4000802017f */
[----:B--2---:R-:W-:Y:S05]  /*9ba0*/  @!P1 BRA `(.L_x_14455) ;  /* 0x0000013000a49947 */ /* 0x004fea0003800000 */
.L_x_14454:
[----:B------:R-:W-:Y:S01]  /*9bb0*/  IMAD R20, R22, 0x300, R228 ;  /* 0x0000030016147824 */ /* 0x000fe200078e02e4 */
[----:B------:R-:W-:Y:S05]  /*9bc0*/  WARPSYNC.ALL ;  /* 0x0000000000007948 */ /* 0x000fea0003800000 */
[----:B------:R-:W-:Y:S01]  /*9bd0*/  IMAD.MOV.U32 R21, RZ, RZ, 0x40000040 ;  /* 0x40000040ff157424 */ /* 0x000fe200078e00ff */
[----:B------:R-:W-:Y:S01]  /*9be0*/  R2UR UR4, R4 ;  /* 0x00000000040472ca */ /* 0x000fe200000e0000 */
[----:B------:R-:W-:Y:S01]  /*9bf0*/  WARPGROUP.ARRIVE ;  /* 0x00000000000079c5 */ /* 0x000fe20000000000 */
[----:B------:R-:W-:Y:S01]  /*9c00*/  R2UR UR5, R5 ;  /* 0x00000000050572ca */ /* 0x000fe200000e0000 */
[C---:B------:R-:W-:Y:S01]  /*9c10*/  VIADD R6, R20.reuse, 0x2 ;  /* 0x0000000214067836 */ /* 0x040fe20000000000 */
[----:B------:R-:W-:Y:S01]  /*9c20*/  R2UR UR6, R20 ;  /* 0x00000000140672ca */ /* 0x000fe200000e0000 */
[----:B------:R-:W-:Y:S01]  /*9c30*/  IMAD.MOV.U32 R11, RZ, RZ, 0x40000040 ;  /* 0x40000040ff0b7424 */ /* 0x000fe200078e00ff */
[----:B------:R-:W-:Y:S01]  /*9c40*/  R2UR UR7, R21 ;  /* 0x00000000150772ca */ /* 0x000fe200000e0000 */
[----:B------:R-:W-:Y:S01]  /*9c50*/  IMAD.MOV.U32 R7, RZ, RZ, 0x40000040 ;  /* 0x40000040ff077424 */ /* 0x000fe200078e00ff */
[C---:B------:R-:W-:Y:S01]  /*9c60*/  IADD3 R10, R4.reuse, 0x2, RZ ;  /* 0x00000002040a7810 */ /* 0x040fe20007ffe0ff */
[----:B------:R-:W-:Y:S01]  /*9c70*/  VIADD R8, R4, 0x4 ;  /* 0x0000000404087836 */ /* 0x000fe20000000000 */
[----:B------:R-:W3:Y:S01]  /*9c80*/  S2R R0, SR_TID.X ;  /* 0x0000000000007919 */ /* 0x000ee20000002100 */
[----:B------:R-:W-:-:S02]  /*9c90*/  IMAD.MOV.U32 R9, RZ, RZ, 0x40000040 ;  /* 0x40000040ff097424 */ /* 0x000fc400078e00ff */
[----:B------:R-:W-:-:S06]  /*9ca0*/  IMAD.MOV.U32 R21, RZ, RZ, 0x40000040 ;  /* 0x40000040ff157424 */ /* 0x000fcc00078e00ff */
        /* <DEDUP_REMOVED lines=33> */
.L_x_14456:
[----:B------:R-:W4:Y:S01]  /*9ec0*/  LDL.LU R73, [R1] ;  /* 0x0000000001497983 */ /* 0x000f220000300800 */
[----:B------:R-:W5:Y:S01]  /*9ed0*/  LDC R223, c[0x0][0x448] ;  /* 0x00011200ffdf7b82 */ /* 0x000f620000000800 */
[----:B------:R-:W-:Y:S02]  /*9ee0*/  ULDC UR4, c[0x0][0x9d8] ;  /* 0x0002760000047ab9 */ /* 0x000fe40000000800 */
[----:B------:R-:W2:Y:S04]  /*9ef0*/  LDL R12, [R1+0x28] ;  /* 0x00002800010c7983 */ /* 0x000ea80000100800 */
[----:B------:R-:W3:Y:S01]  /*9f00*/  LDL R74, [R1+0x2c] ;  /* 0x00002c00014a7983 */ /* 0x000ee20000100800 */
        /* <DEDUP_REMOVED lines=16> */
[----:B-----5:R-:W-:Y:S01]  /*a010*/  ISETP.NE.AND P1, PT, R223, 0x1, PT ;  /* 0x00000001df00780c */ /* 0x020fe20003f25270 */
[----:B------:R-:W-:Y:S01]  /*a020*/  FMUL.FTZ R47, R47, UR4 ;  /* 0x000000042f2f7c20 */ /* 0x000fe20008410000 */
[----:B------:R-:W-:Y:S01]  /*a030*/  FMUL.FTZ R3, R25, UR4 ;  /* 0x0000000419037c20 */ /* 0x000fe20008410000 */
[----:B------:R-:W-:Y:S01]  /*a040*/  FMUL.FTZ R50, R50, UR4 ;  /* 0x0000000432327c20 */ /* 0x000fe20008410000 */
[----:B------:R5:W1:Y:S01]  /*a050*/  MUFU.TANH R85, R26 ;  /* 0x0000001a00557308 */ /* 0x000a620000002400 */
[----:B------:R-:W-:Y:S01]  /*a060*/  FMUL.FTZ R25, R33, UR4 ;  /* 0x0000000421197c20 */ /* 0x000fe20008410000 */
[----:B------:R-:W-:Y:S01]  /*a070*/  FMUL.FTZ R51, R51, UR4 ;  /* 0x0000000433337c20 */ /* 0x000fe20008410000 */
[----:B------:R-:W-:Y:S01]  /*a080*/  FMUL.FTZ R54, R54, UR4 ;  /* 0x0000000436367c20 */ /* 0x000fe20008410000 */
[----:B------:R-:W-:Y:S01]  /*a090*/  FMUL.FTZ R55, R55, UR4 ;  /* 0x0000000437377c20 */ /* 0x000fe20008410000 */
[----:B------:R-:W-:Y:S01]  /*a0a0*/  FMUL.FTZ R58, R58, UR4 ;  /* 0x000000043a3a7c20 */ /* 0x000fe20008410000 */
[----:B------:R-:W-:Y:S01]  /*a0b0*/  FMUL.FTZ R59, R59, UR4 ;  /* 0x000000043b3b7c20 */ /* 0x000fe20008410000 */
[----:B------:R-:W-:Y:S01]  /*a0c0*/  FMUL.FTZ R62, R62, UR4 ;  /* 0x000000043e3e7c20 */ /* 0x000fe20008410000 */
[----:B------:R1:W3:Y:S01]  /*a0d0*/  MUFU.TANH R81, R30 ;  /* 0x0000001e00517308 */ /* 0x0002e20000002400 */
[----:B0-----:R-:W0:Y:S01]  /*a0e0*/  @P1 LDC R27, c[0x0][0x44c] ;  /* 0x00011300ff1b1b82 */ /* 0x001e220000000800 */
[----:B-----5:R-:W-:Y:S01]  /*a0f0*/  FMUL.FTZ R26, R36, UR4 ;  /* 0x00000004241a7c20 */ /* 0x020fe20008410000 */
[----:B------:R-:W-:Y:S01]  /*a100*/  FMUL.FTZ R63, R63, UR4 ;  /* 0x000000043f3f7c20 */ /* 0x000fe20008410000 */
[----:B------:R-:W-:Y:S01]  /*a110*/  FMUL.FTZ R66, R66, UR4 ;  /* 0x0000000442427c20 */ /* 0x000fe20008410000 */
[----:B------:R-:W-:Y:S01]  /*a120*/  FMUL.FTZ R67, R67, UR4 ;  /* 0x0000000443437c20 */ /* 0x000fe20008410000 */
[----:B------:R-:W-:Y:S01]  /*a130*/  FMUL.FTZ R70, R70, UR4 ;  /* 0x0000000446467c20 */ /* 0x000fe20008410000 */
[----:B------:R-:W-:Y:S01]  /*a140*/  FMUL.FTZ R71, R71, UR4 ;  /* 0x0000000447477c20 */ /* 0x000fe20008410000 */
[----:B------:R-:W5:Y:S01]  /*a150*/  MUFU.TANH R31, R31 ;  /* 0x0000001f001f7308 */ /* 0x000f620000002400 */
[----:B------:R-:W5:Y:S01]  /*a160*/  @P1 LDC R34, c[0x0][0x450] ;  /* 0x00011400ff221b82 */ /* 0x000f620000000800 */
[----:B-1----:R-:W-:Y:S01]  /*a170*/  FMUL.FTZ R30, R41, UR4 ;  /* 0x00000004291e7c20 */ /* 0x002fe20008410000 */
        /* <DEDUP_REMOVED lines=16> */
[----:B------:R-:W-:-:S05]  /*a280*/  FMUL.FTZ R68, R68, UR4 ;  /* 0x0000000444447c20 */ /* 0x000fca0008410000 */
        /* <DEDUP_REMOVED lines=29> */
[----:B----4-:R-:W-:-:S07]  /*a460*/  LOP3.LUT R73, R73, 0xfffffffe, RZ, 0xc0, !PT ;  /* 0xfffffffe49497812 */ /* 0x010fce00078ec0ff */
[----:B------:R-:W-:Y:S01]  /*a470*/  MUFU.TANH R52, R52 ;  /* 0x0000003400347308 */ /* 0x000fe20000002400 */
[----:B--2---:R-:W-:Y:S01]  /*a480*/  IMAD.IADD R12, R12, 0x1, R229 ;  /* 0x000000010c0c7824 */ /* 0x004fe200078e02e5 */
[----:B------:R-:W-:-:S03]  /*a490*/  @P1 LOP3.LUT R73, R73, 0x1, RZ, 0xfc, !PT ;  /* 0x0000000149491812 */ /* 0x000fc600078efcff */
[----:B0-----:R-:W-:-:S03]  /*a4a0*/  @P1 IMAD.HI.U32 R27, R12, R27, RZ ;  /* 0x0000001b0c1b1227 */ /* 0x001fc600078e00ff */
[----:B------:R-:W-:Y:S01]  /*a4b0*/  MUFU.TANH R53, R53 ;  /* 0x0000003500357308 */ /* 0x000fe20000002400 */
[----:B------:R0:W-:Y:S01]  /*a4c0*/  STL [R1], R73 ;  /* 0x0000004901007387 */ /* 0x0001e20000100800 */
[----:B-----5:R-:W-:Y:S01]  /*a4d0*/  @P1 SHF.R.U32.HI R12, RZ, R34, R27 ;  /* 0x00000022ff0c1219 */ /* 0x020fe2000001161b */
[----:B------:R-:W-:-:S05]  /*a4e0*/  IMAD R27, R177, -0x60, R222 ;  /* 0xffffffa0b11b7824 */ /* 0x000fca00078e02de */
[----:B------:R-:W-:Y:S01]  /*a4f0*/  MUFU.TANH R56, R56 ;  /* 0x0000003800387308 */ /* 0x000fe20000002400 */
[----:B------:R-:W2:Y:S01]  /*a500*/  SHFL.IDX PT, R29, R12, 0x1, 0x1c1f ;  /* 0x003c1f000c1d7f89 */ /* 0x000ea200000e0000 */
[----:B------:R-:W-:-:S03]  /*a510*/  VIADD R27, R27, 0x60 ;  /* 0x000000601b1b7836 */ /* 0x000fc60000000000 */
[----:B------:R-:W4:Y:S01]  /*a520*/  SHFL.IDX PT, R12, R12, RZ, 0x1c1f ;  /* 0x001c1fff0c0c7589 */ /* 0x000f2200000e0000 */
[----:B---3--:R-:W-:Y:S02]  /*a530*/  IMAD R87, R74, -0x2, R27 ;  /* 0xfffffffe4a577824 */ /* 0x008fe400078e021b */
[----:B0-----:R0:W3:Y:S01]  /*a540*/  MUFU.TANH R73, R38 ;  /* 0x0000002600497308 */ /* 0x0010e20000002400 */
[----:B------:R-:W5:Y:S02]  /*a550*/  S2R R74, SR_CgaCtaId ;  /* 0x00000000004a7919 */ /* 0x000f640000008800 */
[----:B------:R-:W-:-:S05]  /*a560*/  IADD3 R36, -R220, 0x1, R87 ;  /* 0x00000001dc247810 */ /* 0x000fca0007ffe157 */
[----:B------:R-:W-:Y:S08]  /*a570*/  MUFU.TANH R60, R60 ;  /* 0x0000003c003c7308 */ /* 0x000ff00000002400 */
[----:B------:R-:W-:Y:S01]  /*a580*/  MUFU.TANH R64, R64 ;  /* 0x0000004000407308 */ /* 0x000fe20000002400 */
[----:B--2---:R-:W-:-:S04]  /*a590*/  VIADDMNMX R34, R29, R36, R87, PT ;  /* 0x000000241d227246 */ /* 0x004fc80003800157 */
[C---:B------:R-:W-:Y:S02]  /*a5a0*/  ISETP.GT.AND P1, PT, R34.reuse, RZ, PT ;  /* 0x000000ff2200720c */ /* 0x040fe40003f24270 */
[C---:B------:R-:W-:Y:S01]  /*a5b0*/  ISETP.GT.AND P2, PT, R34.reuse, 0x1, PT ;  /* 0x000000012200780c */ /* 0x040fe20003f44270 */
[----:B------:R-:W-:Y:S01]  /*a5c0*/  MUFU.TANH R68, R68 ;  /* 0x0000004400447308 */ /* 0x000fe20000002400 */
[C---:B------:R-:W-:Y:S02]  /*a5d0*/  ISETP.GT.AND P3, PT, R34.reuse, 0x8, PT ;  /* 0x000000082200780c */ /* 0x040fe40003f64270 */
[----:B------:R-:W-:Y:S02]  /*a5e0*/  FSEL R85, R85, -INF , P1 ;  /* 0xff80000055557808 */ /* 0x000fe40000800000 */
[----:B------:R-:W-:Y:S02]  /*a5f0*/  FSEL R83, R83, -INF , P2 ;  /* 0xff80000053537808 */ /* 0x000fe40001000000 */
[----:B------:R-:W-:-:S02]  /*a600*/  ISETP.GT.AND P1, PT, R34, 0x9, PT ;  /* 0x000000092200780c */ /* 0x000fc40003f24270 */
[----:B------:R-:W-:Y:S02]  /*a610*/  FSEL R81, R81, -INF , P3 ;  /* 0xff80000051517808 */ /* 0x000fe40001800000 */
[----:B0-----:R-:W-:Y:S02]  /*a620*/  FMNMX.FTZ R38, R85, R83, !PT ;  /* 0x0000005355267209 */ /* 0x001fe40007810000 */
[C---:B------:R-:W-:Y:S02]  /*a630*/  ISETP.GT.AND P2, PT, R34.reuse, 0x10, PT ;  /* 0x000000102200780c */ /* 0x040fe40003f44270 */
[----:B------:R-:W-:Y:S02]  /*a640*/  FSEL R79, R31, -INF , P1 ;  /* 0xff8000001f4f7808 */ /* 0x000fe40000800000 */
[----:B------:R-:W-:Y:S02]  /*a650*/  FMNMX.FTZ R38, R81, R38, !PT ;  /* 0x0000002651267209 */ /* 0x000fe40007810000 */
[----:B------:R-:W-:-:S02]  /*a660*/  ISETP.GT.AND P1, PT, R34, 0x11, PT ;  /* 0x000000112200780c */ /* 0x000fc40003f24270 */
[----:B------:R-:W-:Y:S02]  /*a670*/  FSEL R77, R77, -INF , P2 ;  /* 0xff8000004d4d7808 */ /* 0x000fe40001000000 */
[----:B------:R-:W-:Y:S02]  /*a680*/  FMNMX.FTZ R38, R79, R38, !PT ;  /* 0x000000264f267209 */ /* 0x000fe40007810000 */
[C---:B------:R-:W-:Y:S02]  /*a690*/  ISETP.GT.AND P2, PT, R34.reuse, 0x18, PT ;  /* 0x000000182200780c */ /* 0x040fe40003f44270 */
[----:B-1----:R-:W-:Y:S02]  /*a6a0*/  FSEL R75, R35, -INF , P1 ;  /* 0xff800000234b7808 */ /* 0x002fe40000800000 */
[----:B------:R-:W-:Y:S02]  /*a6b0*/  FMNMX.FTZ R38, R77, R38, !PT ;  /* 0x000000264d267209 */ /* 0x000fe40007810000 */
[----:B------:R-:W-:-:S02]  /*a6c0*/  ISETP.GT.AND P1, PT, R34, 0x19, PT ;  /* 0x000000192200780c */ /* 0x000fc40003f24270 */
[----:B---3--:R-:W-:Y:S02]  /*a6d0*/  FSEL R73, R73, -INF , P2 ;  /* 0xff80000049497808 */ /* 0x008fe40001000000 */
[----:B------:R-:W-:Y:S02]  /*a6e0*/  FMNMX.FTZ R38, R75, R38, !PT ;  /* 0x000000264b267209 */ /* 0x000fe40007810000 */
[C---:B------:R-:W-:Y:S02]  /*a6f0*/  ISETP.GT.AND P2, PT, R34.reuse, 0x20, PT ;  /* 0x000000202200780c */ /* 0x040fe40003f44270 */
[----:B------:R-:W-:Y:S02]  /*a700*/  FSEL R37, R37, -INF , P1 ;  /* 0xff80000025257808 */ /* 0x000fe40000800000 */
[----:B------:R-:W-:Y:S02]  /*a710*/  FMNMX.FTZ R38, R73, R38, !PT ;  /* 0x0000002649267209 */ /* 0x000fe40007810000 */
[----:B------:R-:W-:-:S02]  /*a720*/  ISETP.GT.AND P1, PT, R34, 0x21, PT ;  /* 0x000000212200780c */ /* 0x000fc40003f24270 */
[----:B------:R-:W-:Y:S02]  /*a730*/  FSEL R27, R42, -INF , P2 ;  /* 0xff8000002a1b7808 */ /* 0x000fe40001000000 */
[----:B------:R-:W-:Y:S01]  /*a740*/  FMNMX.FTZ R38, R37, R38, !PT ;  /* 0x0000002625267209 */ /* 0x000fe20007810000 */
[----:B------:R-:W-:Y:S01]  /*a750*/  MUFU.TANH R42, R65 ;  /* 0x00000041002a7308 */ /* 0x000fe20000002400 */
[C---:B------:R-:W-:Y:S02]  /*a760*/  ISETP.GT.AND P2, PT, R34.reuse, 0x28, PT ;  /* 0x000000282200780c */ /* 0x040fe40003f44270 */
[----:B------:R-:W-:Y:S02]  /*a770*/  FSEL R29, R43, -INF , P1 ;  /* 0xff8000002b1d7808 */ /* 0x000fe40000800000 */
[----:B------:R-:W-:Y:S02]  /*a780*/  FMNMX.FTZ R38, R27, R38, !PT ;  /* 0x000000261b267209 */ /* 0x000fe40007810000 */
[----:B------:R-:W-:-:S02]  /*a790*/  ISETP.GT.AND P1, PT, R34, 0x29, PT ;  /* 0x000000292200780c */ /* 0x000fc40003f24270 */
[----:B------:R-:W-:Y:S02]  /*a7a0*/  FSEL R31, R46, -INF , P2 ;  /* 0xff8000002e1f7808 */ /* 0x000fe40001000000 */
[----:B------:R-:W-:Y:S02]  /*a7b0*/  FMNMX.FTZ R38, R29, R38, !PT ;  /* 0x000000261d267209 */ /* 0x000fe40007810000 */
        /* <DEDUP_REMOVED lines=33> */
[----:B------:R-:W-:Y:S01]  /*a9d0*/  ISETP.GT.AND P1, PT, R34, 0x59, PT ;  /* 0x000000592200780c */ /* 0x000fe20003f24270 */
[----:B------:R-:W-:Y:S01]  /*a9e0*/  FMUL.FTZ R34, R45, UR4 ;  /* 0x000000042d227c20 */ /* 0x000fe20008410000 */
[----:B------:R-:W-:-:S02]  /*a9f0*/  FSEL R71, R70, -INF , P2 ;  /* 0xff80000046477808 */ /* 0x000fc40001000000 */
[----:B------:R-:W-:Y:S01]  /*aa00*/  FMNMX.FTZ R38, R67, R38, !PT ;  /* 0x0000002643267209 */ /* 0x000fe20007810000 */
[----:B------:R0:W1:Y:S01]  /*aa10*/  MUFU.TANH R95, R34 ;  /* 0x00000022005f7308 */ /* 0x0000620000002400 */
[----:B------:R-:W-:Y:S02]  /*aa20*/  FSEL R45, R40, -INF , P1 ;  /* 0xff800000282d7808 */ /* 0x000fe40000800000 */
[----:B------:R-:W-:Y:S02]  /*aa30*/  FMNMX.FTZ R38, R71, R38, !PT ;  /* 0x0000002647267209 */ /* 0x000fe40007810000 */
[----:B----4-:R-:W-:Y:S02]  /*aa40*/  VIADDMNMX R36, R12, R36, R87, PT ;  /* 0x000000240c247246 */ /* 0x010fe40003800157 */
[----:B------:R-:W-:Y:S01]  /*aa50*/  FMNMX.FTZ R38, R45, R38, !PT ;  /* 0x000000262d267209 */ /* 0x000fe20007810000 */
[----:B------:R2:W-:Y:S01]  /*aa60*/  MUFU.TANH R40, R61 ;  /* 0x0000003d00287308 */ /* 0x0005e20000002400 */
[C---:B------:R-:W-:Y:S01]  /*aa70*/  ISETP.GT.AND P1, PT, R36.reuse, RZ, PT ;  /* 0x000000ff2400720c */ /* 0x040fe20003f24270 */
[----:B0-----:R-:W-:Y:S01]  /*aa80*/  FMUL.FTZ R34, R69, UR4 ;  /* 0x0000000445227c20 */ /* 0x001fe20008410000 */
[C---:B------:R-:W-:Y:S01]  /*aa90*/  ISETP.GT.AND P2, PT, R36.reuse, 0x1, PT ;  /* 0x000000012400780c */ /* 0x040fe20003f44270 */
[----:B------:R-:W0:Y:S01]  /*aaa0*/  SHFL.BFLY PT, R89, R38, 0x2, 0x1f ;  /* 0x0c401f0026597f89 */ /* 0x000e2200000e0000 */
[----:B------:R-:W-:Y:S01]  /*aab0*/  ISETP.GT.AND P3, PT, R36, 0x8, PT ;  /* 0x000000082400780c */ /* 0x000fe20003f64270 */
[----:B------:R-:W-:Y:S01]  /*aac0*/  ULDC UR4, c[0x0][0x988] ;  /* 0x0002620000047ab9 */ /* 0x000fe20000000800 */
[----:B------:R-:W-:Y:S01]  /*aad0*/  FSEL R46, R0, -INF , P1 ;  /* 0xff800000002e7808 */ /* 0x000fe20000800000 */
[----:B------:R-:W-:Y:S01]  /*aae0*/  IMAD.U32 R12, RZ, RZ, UR4 ;  /* 0x00000004ff0c7e24 */ /* 0x000fe2000f8e00ff */
[----:B------:R-:W-:Y:S01]  /*aaf0*/  FSEL R87, R3, -INF , P2 ;  /* 0xff80000003577808 */ /* 0x000fe20001000000 */
[----:B------:R-:W-:Y:S01]  /*ab00*/  MUFU.TANH R34, R34 ;  /* 0x0000002200227308 */ /* 0x000fe20000002400 */
[----:B------:R-:W-:-:S02]  /*ab10*/  ISETP.GT.AND P1, PT, R36, 0x9, PT ;  /* 0x000000092400780c */ /* 0x000fc40003f24270 */
[----:B------:R-:W-:Y:S02]  /*ab20*/  FMNMX.FTZ R0, R46, R87, !PT ;  /* 0x000000572e007209 */ /* 0x000fe40007810000 */
[----:B------:R-:W-:Y:S02]  /*ab30*/  ISETP.GT.AND P2, PT, R36, 0x10, PT ;  /* 0x000000102400780c */ /* 0x000fe40003f44270 */
[----:B--2---:R-:W-:Y:S02]  /*ab40*/  FSEL R61, R20, -INF , P1 ;  /* 0xff800000143d7808 */ /* 0x004fe40000800000 */
[----:B------:R-:W-:Y:S02]  /*ab50*/  FSEL R65, R24, -INF , P2 ;  /* 0xff80000018417808 */ /* 0x000fe40001000000 */
[C---:B------:R-:W-:Y:S02]  /*ab60*/  ISETP.GT.AND P1, PT, R36.reuse, 0x18, PT ;  /* 0x000000182400780c */ /* 0x040fe40003f24270 */
[----:B------:R-:W-:-:S04]  /*ab70*/  ISETP.GT.AND P2, PT, R36, 0x19, PT ;  /* 0x000000192400780c */ /* 0x000fc80003f44270 */
[----:B------:R-:W-:Y:S02]  /*ab80*/  FSEL R91, R28, -INF , P2 ;  /* 0xff8000001c5b7808 */ /* 0x000fe40001000000 */
[----:B0-----:R-:W-:Y:S02]  /*ab90*/  FMNMX.FTZ R89, R38, R89, !PT ;  /* 0x0000005926597209 */ /* 0x001fe40007810000 */
[----:B------:R0:W-:Y:S01]  /*aba0*/  MUFU.TANH R38, R57 ;  /* 0x0000003900267308 */ /* 0x0001e20000002400 */
[----:B------:R-:W-:Y:S02]  /*abb0*/  ISETP.GT.AND P2, PT, R36, 0x21, PT ;  /* 0x000000212400780c */ /* 0x000fe40003f44270 */
[----:B------:R-:W2:Y:S02]  /*abc0*/  SHFL.BFLY PT, R176, R89, 0x1, 0x1f ;  /* 0x0c201f0059b07f89 */ /* 0x000ea400000e0000 */
[----:B------:R-:W-:Y:S02]  /*abd0*/  FSEL R93, R30, -INF , P2 ;  /* 0xff8000001e5d7808 */ /* 0x000fe40001000000 */
[----:B------:R-:W-:-:S02]  /*abe0*/  ISETP.GT.AND P2, PT, R36, 0x29, PT ;  /* 0x000000292400780c */ /* 0x000fc40003f44270 */
[----:B0-----:R-:W-:Y:S02]  /*abf0*/  FSEL R57, R15, -INF , P3 ;  /* 0xff8000000f397808 */ /* 0x001fe40001800000 */
[----:B------:R-:W-:Y:S02]  /*ac00*/  ISETP.GT.AND P3, PT, R36, 0x11, PT ;  /* 0x000000112400780c */ /* 0x000fe40003f64270 */
[----:B------:R-:W-:Y:S02]  /*ac10*/  FMNMX.FTZ R0, R57, R0, !PT ;  /* 0x0000000039007209 */ /* 0x000fe40007810000 */
[----:B------:R-:W-:Y:S02]  /*ac20*/  FSEL R69, R25, -INF , P3 ;  /* 0xff80000019457808 */ /* 0x000fe40001800000 */
[----:B------:R-:W-:Y:S02]  /*ac30*/  FMNMX.FTZ R0, R61, R0, !PT ;  /* 0x000000003d007209 */ /* 0x000fe40007810000 */
[----:B-1----:R-:W-:-:S02]  /*ac40*/  FSEL R95, R95, -INF , P2 ;  /* 0xff8000005f5f7808 */ /* 0x002fc40001000000 */
[----:B------:R-:W-:Y:S02]  /*ac50*/  FMNMX.FTZ R20, R65, R0, !PT ;  /* 0x0000000041147209 */ /* 0x000fe40007810000 */
[----:B------:R-:W-:Y:S02]  /*ac60*/  ISETP.GT.AND P2, PT, R36, 0x31, PT ;  /* 0x000000312400780c */ /* 0x000fe40003f44270 */
[----:B------:R-:W-:Y:S02]  /*ac70*/  FMNMX.FTZ R20, R69, R20, !PT ;  /* 0x0000001445147209 */ /* 0x000fe40007810000 */
[----:B--2---:R-:W-:Y:S02]  /*ac80*/  FMNMX.FTZ R176, R89, R176, !PT ;  /* 0x000000b059b07209 */ /* 0x004fe40007810000 */
[----:B------:R-:W-:Y:S02]  /*ac90*/  FSEL R89, R26, -INF , P1 ;  /* 0xff8000001a597808 */ /* 0x000fe40000800000 */
[C---:B------:R-:W-:Y:S01]  /*aca0*/  FSETP.NEU.FTZ.AND P4, PT, R176.reuse, -INF , PT ;  /* 0xff800000b000780b */ /* 0x040fe20003f9d000 */
[----:B------:R-:W-:Y:S01]  /*acb0*/  FMUL.FTZ R3, R176, R12 ;  /* 0x0000000cb0037220 */ /* 0x000fe20000410000 */
[----:B------:R-:W-:-:S02]  /*acc0*/  ISETP.GT.AND P1, PT, R36, 0x20, PT ;  /* 0x000000202400780c */ /* 0x000fc40003f24270 */
[----:B------:R-:W-:Y:S02]  /*acd0*/  FMNMX.FTZ R20, R89, R20, !PT ;  /* 0x0000001459147209 */ /* 0x000fe40007810000 */
[----:B------:R-:W-:Y:S02]  /*ace0*/  FSEL R0, R3, RZ, P4 ;  /* 0x000000ff03007208 */ /* 0x000fe40002000000 */
[----:B------:R-:W-:Y:S02]  /*acf0*/  FMNMX.FTZ R20, R91, R20, !PT ;  /* 0x000000145b147209 */ /* 0x000fe40007810000 */
[----:B------:R-:W-:Y:S01]  /*ad00*/  FSEL R97, R49, -INF , P2 ;  /* 0xff80000031617808 */ /* 0x000fe20001000000 */
[-CC-:B------:R-:W-:Y:S01]  /*ad10*/  FFMA.FTZ R153, R85, R12.reuse, -R0.reuse ;  /* 0x0000000c55997223 */ /* 0x180fe20000010800 */
[----:B------:R-:W-:Y:S01]  /*ad20*/  FSEL R85, R32, -INF , P1 ;  /* 0xff80000020557808 */ /* 0x000fe20000800000 */
[-CC-:B------:R-:W-:Y:S01]  /*ad30*/  FFMA.FTZ R24, R83, R12.reuse, -R0.reuse ;  /* 0x0000000c53187223 */ /* 0x180fe20000010800 */
[----:B------:R-:W-:Y:S01]  /*ad40*/  ISETP.GT.AND P1, PT, R36, 0x28, PT ;  /* 0x000000282400780c */ /* 0x000fe20003f24270 */
[--C-:B------:R-:W-:Y:S01]  /*ad50*/  FFMA.FTZ R155, R81, R12, -R0.reuse ;  /* 0x0000000c519b7223 */ /* 0x100fe20000010800 */
[----:B------:R-:W-:Y:S01]  /*ad60*/  FMNMX.FTZ R20, R85, R20, !PT ;  /* 0x0000001455147209 */ /* 0x000fe20007810000 */
[-CC-:B------:R-:W-:Y:S01]  /*ad70*/  FFMA.FTZ R26, R79, R12.reuse, -R0.reuse ;  /* 0x0000000c4f1a7223 */ /* 0x180fe20000010800 */
[----:B------:R-:W-:Y:S01]  /*ad80*/  FSEL R83, R44, -INF , P1 ;  /* 0xff8000002c537808 */ /* 0x000fe20000800000 */
[--C-:B------:R-:W-:Y:S01]  /*ad90*/  FFMA.FTZ R169, R77, R12, -R0.reuse ;  /* 0x0000000c4da97223 */ /* 0x100fe20000010800 */
[----:B------:R-:W-:Y:S01]  /*ada0*/  FMNMX.FTZ R20, R93, R20, !PT ;  /* 0x000000145d147209 */ /* 0x000fe20007810000 */
[-CC-:B------:R-:W-:Y:S01]  /*adb0*/  FFMA.FTZ R30, R37, R12.reuse, -R0.reuse ;  /* 0x0000000c251e7223 */ /* 0x180fe20000010800 */
[----:B------:R-:W-:Y:S01]  /*adc0*/  ISETP.GT.AND P1, PT, R36, 0x30, PT ;  /* 0x000000302400780c */ /* 0x000fe20003f24270 */
[--C-:B------:R-:W-:Y:S01]  /*add0*/  FFMA.FTZ R165, R27, R12, -R0.reuse ;  /* 0x0000000c1ba57223 */ /* 0x100fe20000010800 */
[----:B------:R-:W-:Y:S01]  /*ade0*/  FMNMX.FTZ R20, R83, R20, !PT ;  /* 0x0000001453147209 */ /* 0x000fe20007810000 */
[----:B------:R-:W-:Y:S01]  /*adf0*/  MUFU.EX2 R153, R153 ;  /* 0x0000009900997308 */ /* 0x000fe20000000800 */
[----:B------:R-:W-:Y:S01]  /*ae00*/  FSEL R81, R48, -INF , P1 ;  /* 0xff80000030517808 */ /* 0x000fe20000800000 */
[--C-:B------:R-:W-:Y:S01]  /*ae10*/  FFMA.FTZ R28, R75, R12, -R0.reuse ;  /* 0x0000000c4b1c7223 */ /* 0x100fe20000010800 */
[----:B------:R-:W-:Y:S01]  /*ae20*/  FMNMX.FTZ R20, R95, R20, !PT ;  /* 0x000000145f147209 */ /* 0x000fe20007810000 */
[-CC-:B------:R-:W-:Y:S01]  /*ae30*/  FFMA.FTZ R171, R73, R12.reuse, -R0.reuse ;  /* 0x0000000c49ab7223 */ /* 0x180fe20000010800 */
[C---:B------:R-:W-:Y:S01]  /*ae40*/  ISETP.GT.AND P1, PT, R36.reuse, 0x38, PT ;  /* 0x000000382400780c */ /* 0x040fe20003f24270 */
[--C-:B------:R-:W-:Y:S01]  /*ae50*/  FFMA.FTZ R32, R29, R12, -R0.reuse ;  /* 0x0000000c1d207223 */ /* 0x100fe20000010800 */
[----:B------:R-:W-:Y:S01]  /*ae60*/  FMNMX.FTZ R20, R81, R20, !PT ;  /* 0x0000001451147209 */ /* 0x000fe20007810000 */
[----:B------:R-:W0:Y:S01]  /*ae70*/  MUFU.EX2 R24, R24 ;  /* 0x0000001800187308 */ /* 0x000e220000000800 */
[----:B------:R-:W-:Y:S01]  /*ae80*/  ISETP.GT.AND P2, PT, R36, 0x39, PT ;  /* 0x000000392400780c */ /* 0x000fe20003f44270 */
[-CC-:B------:R-:W-:Y:S01]  /*ae90*/  FFMA.FTZ R167, R31, R12.reuse, -R0.reuse ;  /* 0x0000000c1fa77223 */ /* 0x180fe20000010800 */
[----:B------:R-:W-:Y:S01]  /*aea0*/  FSEL R79, R52, -INF , P1 ;  /* 0xff800000344f7808 */ /* 0x000fe20000800000 */
[--C-:B------:R-:W-:Y:S01]  /*aeb0*/  FFMA.FTZ R161, R35, R12, -R0.reuse ;  /* 0x0000000c23a17223 */ /* 0x100fe20000010800 */
[----:B------:R-:W-:Y:S01]  /*aec0*/  FMNMX.FTZ R20, R97, R20, !PT ;  /* 0x0000001461147209 */ /* 0x000fe20007810000 */
[-CC-:B------:R-:W-:Y:S01]  /*aed0*/  FFMA.FTZ R163, R41, R12.reuse, -R0.reuse ;  /* 0x0000000c29a37223 */ /* 0x180fe20000010800 */
[C---:B------:R-:W-:Y:S01]  /*aee0*/  ISETP.GT.AND P1, PT, R36.reuse, 0x40, PT ;  /* 0x000000402400780c */ /* 0x040fe20003f24270 */
[----:B------:R-:W1:Y:S01]  /*aef0*/  MUFU.EX2 R155, R155 ;  /* 0x0000009b009b7308 */ /* 0x000e620000000800 */
[----:B------:R-:W-:Y:S01]  /*af00*/  FSEL R99, R53, -INF , P2 ;  /* 0xff80000035637808 */ /* 0x000fe20001000000 */
[--C-:B------:R-:W-:Y:S01]  /*af10*/  FFMA.FTZ R44, R43, R12, -R0.reuse ;  /* 0x0000000c2b2c7223 */ /* 0x100fe20000010800 */
[----:B------:R-:W-:Y:S01]  /*af20*/  FMNMX.FTZ R20, R79, R20, !PT ;  /* 0x000000144f147209 */ /* 0x000fe20007810000 */
[-CC-:B------:R-:W-:Y:S01]  /*af30*/  FFMA.FTZ R157, R47, R12.reuse, -R0.reuse ;  /* 0x0000000c2f9d7223 */ /* 0x180fe20000010800 */
[----:B------:R-:W-:Y:S01]  /*af40*/  ISETP.GT.AND P2, PT, R36, 0x41, PT ;  /* 0x000000412400780c */ /* 0x000fe20003f44270 */
[----:B------:R-:W-:Y:S01]  /*af50*/  FFMA.FTZ R159, R55, R12, -R0 ;  /* 0x0000000c379f7223 */ /* 0x000fe20000010800 */
[----:B------:R-:W-:Y:S01]  /*af60*/  FSEL R101, R56, -INF , P1 ;  /* 0xff80000038657808 */ /* 0x000fe20000800000 */
[----:B------:R-:W2:Y:S01]  /*af70*/  MUFU.EX2 R26, R26 ;  /* 0x0000001a001a7308 */ /* 0x000ea20000000800 */
[----:B------:R-:W-:Y:S01]  /*af80*/  FMNMX.FTZ R20, R99, R20, !PT ;  /* 0x0000001463147209 */ /* 0x000fe20007810000 */
[----:B0-----:R-:W-:Y:S01]  /*af90*/  FADD.FTZ R52, R153, R24 ;  /* 0x0000001899347221 */ /* 0x001fe20000010000 */
[----:B------:R-:W-:Y:S01]  /*afa0*/  ISETP.GT.AND P1, PT, R36, 0x48, PT ;  /* 0x000000482400780c */ /* 0x000fe20003f24270 */
[-CC-:B------:R-:W-:Y:S01]  /*afb0*/  FFMA.FTZ R173, R59, R12.reuse, -R0.reuse ;  /* 0x0000000c3bad7223 */ /* 0x180fe20000010800 */
[----:B------:R-:W-:Y:S01]  /*afc0*/  FSEL R77, R38, -INF , P2 ;  /* 0xff800000264d7808 */ /* 0x000fe20001000000 */
[--C-:B------:R-:W-:Y:S01]  /*afd0*/  FFMA.FTZ R38, R63, R12, -R0.reuse ;  /* 0x0000000c3f267223 */ /* 0x100fe20000010800 */
[----:B------:R-:W-:Y:S01]  /*afe0*/  FMNMX.FTZ R20, R101, R20, !PT ;  /* 0x0000001465147209 */ /* 0x000fe20007810000 */
[----:B------:R-:W0:Y:S01]  /*aff0*/  MUFU.EX2 R169, R169 ;  /* 0x000000a900a97308 */ /* 0x000e220000000800 */
[----:B------:R-:W-:Y:S01]  /*b000*/  ISETP.GT.AND P2, PT, R36, 0x49, PT ;  /* 0x000000492400780c */ /* 0x000fe20003f44270 */
[----:B------:R-:W-:Y:S01]  /*b010*/  FFMA.FTZ R175, R71, R12, -R0 ;  /* 0x0000000c47af7223 */ /* 0x000fe20000010800 */
[----:B------:R-:W-:-:S02]  /*b020*/  FSEL R3, R60, -INF , P1 ;  /* 0xff8000003c037808 */ /* 0x000fc40000800000 */
[----:B------:R-:W-:Y:S02]  /*b030*/  FMNMX.FTZ R20, R77, R20, !PT ;  /* 0x000000144d147209 */ /* 0x000fe40007810000 */
[----:B------:R-:W-:Y:S01]  /*b040*/  ISETP.GT.AND P1, PT, R36, 0x50, PT ;  /* 0x000000502400780c */ /* 0x000fe20003f24270 */
[----:B------:R-:W3:Y:S01]  /*b050*/  MUFU.EX2 R28, R28 ;  /* 0x0000001c001c7308 */ /* 0x000ee20000000800 */
[----:B------:R-:W-:Y:S01]  /*b060*/  FSEL R25, R40, -INF , P2 ;  /* 0xff80000028197808 */ /* 0x000fe20001000000 */
[----:B------:R-:W-:Y:S01]  /*b070*/  FFMA.FTZ R40, R39, R12, -R0 ;  /* 0x0000000c27287223 */ /* 0x000fe20000010800 */
[----:B------:R-:W-:Y:S02]  /*b080*/  FMNMX.FTZ R20, R3, R20, !PT ;  /* 0x0000001403147209 */ /* 0x000fe40007810000 */
[----:B------:R-:W-:Y:S02]  /*b090*/  ISETP.GT.AND P2, PT, R36, 0x51, PT ;  /* 0x000000512400780c */ /* 0x000fe40003f44270 */
[----:B------:R-:W-:Y:S01]  /*b0a0*/  FSEL R15, R64, -INF , P1 ;  /* 0xff800000400f7808 */ /* 0x000fe20000800000 */
[----:B------:R-:W-:Y:S01]  /*b0b0*/  MUFU.EX2 R171, R171 ;  /* 0x000000ab00ab7308 */ /* 0x000fe20000000800 */
[----:B------:R-:W-:-:S02]  /*b0c0*/  FMNMX.FTZ R20, R25, R20, !PT ;  /* 0x0000001419147209 */ /* 0x000fc40007810000 */
[----:B------:R-:W-:Y:S02]  /*b0d0*/  ISETP.GT.AND P1, PT, R36, 0x58, PT ;  /* 0x000000582400780c */ /* 0x000fe40003f24270 */
[----:B------:R-:W-:Y:S01]  /*b0e0*/  FSEL R49, R42, -INF , P2 ;  /* 0xff8000002a317808 */ /* 0x000fe20001000000 */
[--C-:B------:R-:W-:Y:S01]  /*b0f0*/  FFMA.FTZ R42, R67, R12, -R0.reuse ;  /* 0x0000000c432a7223 */ /* 0x100fe20000010800 */
[----:B------:R-:W-:Y:S01]  /*b100*/  FMNMX.FTZ R20, R15, R20, !PT ;  /* 0x000000140f147209 */ /* 0x000fe20007810000 */
[----:B------:R-:W-:Y:S01]  /*b110*/  MUFU.EX2 R30, R30 ;  /* 0x0000001e001e7308 */ /* 0x000fe20000000800 */
[----:B------:R-:W-:Y:S01]  /*b120*/  ISETP.GT.AND P2, PT, R36, 0x59, PT ;  /* 0x000000592400780c */ /* 0x000fe20003f44270 */
[----:B------:R-:W-:Y:S01]  /*b130*/  FFMA.FTZ R36, R33, R12, -R0 ;  /* 0x0000000c21247223 */ /* 0x000fe20000010800 */
[----:B------:R-:W-:Y:S02]  /*b140*/  FSEL R37, R68, -INF , P1 ;  /* 0xff80000044257808 */ /* 0x000fe40000800000 */
[----:B------:R-:W-:-:S02]  /*b150*/  FMNMX.FTZ R20, R49, R20, !PT ;  /* 0x0000001431147209 */ /* 0x000fc40007810000 */
[----:B------:R-:W-:Y:S01]  /*b160*/  FSEL R53, R34, -INF , P2 ;  /* 0xff80000022357808 */ /* 0x000fe20001000000 */
[----:B------:R-:W-:Y:S01]  /*b170*/  MUFU.EX2 R165, R165 ;  /* 0x000000a500a57308 */ /* 0x000fe20000000800 */
[----:B------:R-:W-:Y:S01]  /*b180*/  FMNMX.FTZ R20, R37, R20, !PT ;  /* 0x0000001425147209 */ /* 0x000fe20007810000 */
[-CC-:B------:R-:W-:Y:S01]  /*b190*/  FFMA.FTZ R34, R51, R12.reuse, -R0.reuse ;  /* 0x0000000c33227223 */ /* 0x180fe20000010800 */
[----:B------:R-:W-:Y:S01]  /*b1a0*/  F2FP.BF16.F32.PACK_AB R153, R24, R153 ;  /* 0x000000991899723e */ /* 0x000fe200000010ff */
[----:B------:R-:W-:Y:S01]  /*b1b0*/  FFMA.FTZ R0, R45, R12, -R0 ;  /* 0x0000000c2d007223 */ /* 0x000fe20000010800 */
[----:B------:R-:W-:-:S03]  /*b1c0*/  FMNMX.FTZ R20, R53, R20, !PT ;  /* 0x0000001435147209 */ /* 0x000fc60007810000 */
[----:B------:R-:W-:Y:S02]  /*b1d0*/  MUFU.EX2 R32, R32 ;  /* 0x0000002000207308 */ /* 0x000fe40000000800 */
[----:B------:R-:W4:Y:S06]  /*b1e0*/  SHFL.BFLY PT, R27, R20, 0x2, 0x1f ;  /* 0x0c401f00141b7f89 */ /* 0x000f2c00000e0000 */
        /* <DEDUP_REMOVED lines=13> */
[----:B------:R-:W-:Y:S01]  /*b2c0*/  FSEL R48, R27, RZ, P1 ;  /* 0x000000ff1b307208 */ /* 0x000fe20000800000 */
[----:B-1----:R-:W-:Y:S01]  /*b2d0*/  FADD.FTZ R27, R155, R52 ;  /* 0x000000349b1b7221 */ /* 0x002fe20000010000 */
[----:B--2---:R-:W-:-:S03]  /*b2e0*/  F2FP.BF16.F32.PACK_AB R155, R26, R155 ;  /* 0x0000009b1a9b723e */ /* 0x004fc600000010ff */
        /* <DEDUP_REMOVED lines=9> */
[----:B------:R-:W-:Y:S01]  /*b380*/  FFMA.FTZ R85, R85, R12, -R48 ;  /* 0x0000000c55557223 */ /* 0x000fe20000010830 */
[----:B------:R-:W-:Y:S01]  /*b390*/  FADD.FTZ R52, R26, R27 ;  /* 0x0000001b1a347221 */ /* 0x000fe20000010000 */
[----:B------:R-:W-:-:S02]  /*b3a0*/  VIADD R27, R13, 0x22840 ;  /* 0x000228400d1b7836 */ /* 0x000fc40000000000 */
[-CC-:B------:R-:W-:Y:S01]  /*b3b0*/  FFMA.FTZ R93, R93, R12.reuse, -R48.reuse ;  /* 0x0000000c5d5d7223 */ /* 0x180fe20000010830 */
[-C--:B------:R-:W-:Y:S01]  /*b3c0*/  FFMA.FTZ R83, R83, R12.reuse, -R48 ;  /* 0x0000000c53537223 */ /* 0x080fe20000010830 */
[----:B------:R-:W1:Y:S01]  /*b3d0*/  MUFU.EX2 R87, R87 ;  /* 0x0000005700577308 */ /* 0x000e620000000800 */
[----:B0-----:R-:W-:Y:S01]  /*b3e0*/  FADD.FTZ R31, R169, R52 ;  /* 0x00000034a91f7221 */ /* 0x001fe20000010000 */
[----:B-----5:R-:W-:Y:S01]  /*b3f0*/  PRMT R27, R74, 0x654, R27 ;  /* 0x000006544a1b7816 */ /* 0x020fe2000000001b */
[-CC-:B------:R-:W-:Y:S01]  /*b400*/  FFMA.FTZ R95, R95, R12.reuse, -R48.reuse ;  /* 0x0000000c5f5f7223 */ /* 0x180fe20000010830 */
[-CC-:B------:R-:W-:Y:S01]  /*b410*/  FFMA.FTZ R81, R81, R12.reuse, -R48.reuse ;  /* 0x0000000c51517223 */ /* 0x180fe20000010830 */
[----:B---3--:R-:W-:Y:S01]  /*b420*/  FADD.FTZ R52, R28, R31 ;  /* 0x0000001f1c347221 */ /* 0x008fe20000010000 */
[----:B------:R0:W-:Y:S01]  /*b430*/  SYNCS.ARRIVE.TRANS64.RED.A1T0 RZ, [R27+URZ], RZ ;  /* 0x000000ff1bff79a7 */ /* 0x0001e2000810043f */
        /* <DEDUP_REMOVED lines=10> */
[----:B-1----:R-:W-:Y:S01]  /*b4e0*/  FADD.FTZ R50, R46, R87 ;  /* 0x000000572e327221 */ /* 0x002fe20000010000 */
[-CC-:B------:R-:W-:Y:S01]  /*b4f0*/  FFMA.FTZ R49, R49, R12.reuse, -R48.reuse ;  /* 0x0000000c31317223 */ /* 0x180fe20000010830 */
[-CC-:B------:R-:W-:Y:S01]  /*b500*/  FFMA.FTZ R37, R37, R12.reuse, -R48.reuse ;  /* 0x0000000c25257223 */ /* 0x180fe20000010830 */
[----:B------:R-:W-:Y:S01]  /*b510*/  FFMA.FTZ R48, R53, R12, -R48 ;  /* 0x0000000c35307223 */ /* 0x000fe20000010830 */
[----:B------:R-:W-:-:S02]  /*b520*/  F2FP.BF16.F32.PACK_AB R169, R28, R169 ;  /* 0x000000a91ca9723e */ /* 0x000fc400000010ff */
[----:B------:R-:W-:Y:S01]  /*b530*/  F2FP.BF16.F32.PACK_AB R152, R87, R46 ;  /* 0x0000002e5798723e */ /* 0x000fe200000010ff */
[----:B------:R-:W1:Y:S01]  /*b540*/  MUFU.EX2 R65, R65 ;  /* 0x0000004100417308 */ /* 0x000e620000000800 */
[----:B--2---:R-:W-:-:S07]  /*b550*/  FADD.FTZ R29, R57, R50 ;  /* 0x00000032391d7221 */ /* 0x004fce0000010000 */
[----:B------:R-:W2:Y:S01]  /*b560*/  MUFU.EX2 R168, R69 ;  /* 0x0000004500a87308 */ /* 0x000ea20000000800 */
[C---:B---3--:R-:W-:Y:S01]  /*b570*/  FADD.FTZ R50, R154.reuse, R29 ;  /* 0x0000001d9a327221 */ /* 0x048fe20000010000 */
[----:B------:R-:W-:-:S06]  /*b580*/  F2FP.BF16.F32.PACK_AB R154, R154, R57 ;  /* 0x000000399a9a723e */ /* 0x000fcc00000010ff */
[----:B------:R-:W0:Y:S01]  /*b590*/  MUFU.EX2 R89, R89 ;  /* 0x0000005900597308 */ /* 0x000e220000000800 */
[----:B-1----:R-:W-:-:S07]  /*b5a0*/  FADD.FTZ R29, R65, R50 ;  /* 0x00000032411d7221 */ /* 0x002fce0000010000 */
[----:B------:R-:W1:Y:S01]  /*b5b0*/  MUFU.EX2 R170, R91 ;  /* 0x0000005b00aa7308 */ /* 0x000e620000000800 */
[----:B--2---:R-:W-:Y:S01]  /*b5c0*/  FADD.FTZ R50, R168, R29 ;  /* 0x0000001da8327221 */ /* 0x004fe20000010000 */
[----:B------:R-:W-:Y:S01]  /*b5d0*/  FADD.FTZ R29, R171, R52 ;  /* 0x00000034ab1d7221 */ /* 0x000fe20000010000 */
[----:B------:R-:W-:Y:S02]  /*b5e0*/  F2FP.BF16.F32.PACK_AB R171, R30, R171 ;  /* 0x000000ab1eab723e */ /* 0x000fe400000010ff */
[----:B------:R-:W-:Y:S01]  /*b5f0*/  F2FP.BF16.F32.PACK_AB R168, R168, R65 ;  /* 0x00000041a8a8723e */ /* 0x000fe200000010ff */
[----:B------:R-:W-:Y:S02]  /*b600*/  FADD.FTZ R52, R30, R29 ;  /* 0x0000001d1e347221 */ /* 0x000fe40000010000 */
[----:B------:R-:W2:Y:S01]  /*b610*/  MUFU.EX2 R85, R85 ;  /* 0x0000005500557308 */ /* 0x000ea20000000800 */
[----:B0-----:R-:W-:Y:S01]  /*b620*/  FADD.FTZ R27, R89, R50 ;  /* 0x00000032591b7221 */ /* 0x001fe20000010000 */
[----:B------:R-:W-:Y:S01]  /*b630*/  FADD.FTZ R29, R165, R52 ;  /* 0x00000034a51d7221 */ /* 0x000fe20000010000 */
[----:B------:R-:W-:-:S03]  /*b640*/  F2FP.BF16.F32.PACK_AB R165, R32, R165 ;  /* 0x000000a520a5723e */ /* 0x000fc600000010ff */
[----:B------:R-:W-:Y:S02]  /*b650*/  FADD.FTZ R52, R32, R29 ;  /* 0x0000001d20347221 */ /* 0x000fe40000010000 */
[----:B------:R-:W0:Y:S01]  /*b660*/  MUFU.EX2 R164, R93 ;  /* 0x0000005d00a47308 */ /* 0x000e220000000800 */
[----:B-1----:R-:W-:Y:S01]  /*b670*/  FADD.FTZ R50, R170, R27 ;  /* 0x0000001baa327221 */ /* 0x002fe20000010000 */
[----:B------:R-:W-:Y:S01]  /*b680*/  FADD.FTZ R29, R167, R52 ;  /* 0x00000034a71d7221 */ /* 0x000fe20000010000 */
[----:B------:R-:W-:Y:S02]  /*b690*/  F2FP.BF16.F32.PACK_AB R167, R36, R167 ;  /* 0x000000a724a7723e */ /* 0x000fe400000010ff */
[----:B------:R-:W-:-:S03]  /*b6a0*/  F2FP.BF16.F32.PACK_AB R170, R170, R89 ;  /* 0x00000059aaaa723e */ /* 0x000fc600000010ff */
[----:B------:R-:W1:Y:S01]  /*b6b0*/  MUFU.EX2 R83, R83 ;  /* 0x0000005300537308 */ /* 0x000e620000000800 */
[----:B--2---:R-:W-:-:S07]  /*b6c0*/  FADD.FTZ R27, R85, R50 ;  /* 0x00000032551b7221 */ /* 0x004fce0000010000 */
[----:B------:R-:W2:Y:S01]  /*b6d0*/  MUFU.EX2 R166, R95 ;  /* 0x0000005f00a67308 */ /* 0x000ea20000000800 */
[C---:B0-----:R-:W-:Y:S01]  /*b6e0*/  FADD.FTZ R50, R164.reuse, R27 ;  /* 0x0000001ba4327221 */ /* 0x041fe20000010000 */
[----:B------:R-:W-:-:S06]  /*b6f0*/  F2FP.BF16.F32.PACK_AB R164, R164, R85 ;  /* 0x00000055a4a4723e */ /* 0x000fcc00000010ff */
[----:B------:R-:W0:Y:S01]  /*b700*/  MUFU.EX2 R81, R81 ;  /* 0x0000005100517308 */ /* 0x000e220000000800 */
[----:B-1----:R-:W-:Y:S01]  /*b710*/  FADD.FTZ R27, R83, R50 ;  /* 0x00000032531b7221 */ /* 0x002fe20000010000 */
[----:B------:R-:W-:-:S06]  /*b720*/  FADD.FTZ R50, R36, R29 ;  /* 0x0000001d24327221 */ /* 0x000fcc0000010000 */
[----:B------:R-:W1:Y:S01]  /*b730*/  MUFU.EX2 R160, R97 ;  /* 0x0000006100a07308 */ /* 0x000e620000000800 */
[----:B--2---:R-:W-:Y:S01]  /*b740*/  FADD.FTZ R24, R166, R27 ;  /* 0x0000001ba6187221 */ /* 0x004fe20000010000 */
[----:B------:R-:W-:Y:S01]  /*b750*/  FADD.FTZ R27, R161, R50 ;  /* 0x00000032a11b7221 */ /* 0x000fe20000010000 */
[----:B------:R-:W-:Y:S02]  /*b760*/  F2FP.BF16.F32.PACK_AB R161, R40, R161 ;  /* 0x000000a128a1723e */ /* 0x000fe400000010ff */
[----:B------:R-:W-:Y:S01]  /*b770*/  F2FP.BF16.F32.PACK_AB R166, R166, R83 ;  /* 0x00000053a6a6723e */ /* 0x000fe200000010ff */
[----:B------:R-:W-:Y:S02]  /*b780*/  FADD.FTZ R26, R40, R27 ;  /* 0x0000001b281a7221 */ /* 0x000fe40000010000 */
[----:B------:R-:W2:Y:S02]  /*b790*/  MUFU.EX2 R79, R79 ;  /* 0x0000004f004f7308 */ /* 0x000ea40000000800 */
[----:B------:R-:W-:Y:S01]  /*b7a0*/  FADD.FTZ R27, R163, R26 ;  /* 0x0000001aa31b7221 */ /* 0x000fe20000010000 */
[----:B------:R-:W-:-:S03]  /*b7b0*/  F2FP.BF16.F32.PACK_AB R163, R44, R163 ;  /* 0x000000a32ca3723e */ /* 0x000fc600000010ff */
[----:B------:R-:W-:Y:S02]  /*b7c0*/  FADD.FTZ R26, R44, R27 ;  /* 0x0000001b2c1a7221 */ /* 0x000fe40000010000 */
[----:B------:R-:W3:Y:S02]  /*b7d0*/  MUFU.EX2 R162, R99 ;  /* 0x0000006300a27308 */ /* 0x000ee40000000800 */
[----:B------:R-:W-:Y:S01]  /*b7e0*/  FADD.FTZ R27, R157, R26 ;  /* 0x0000001a9d1b7221 */ /* 0x000fe20000010000 */
[----:B------:R-:W-:-:S03]  /*b7f0*/  F2FP.BF16.F32.PACK_AB R157, R34, R157 ;  /* 0x0000009d229d723e */ /* 0x000fc600000010ff */
[----:B------:R-:W-:Y:S02]  /*b800*/  FADD.FTZ R26, R34, R27 ;  /* 0x0000001b221a7221 */ /* 0x000fe40000010000 */
[----:B------:R-:W4:Y:S08]  /*b810*/  MUFU.EX2 R101, R101 ;  /* 0x0000006500657308 */ /* 0x000f300000000800 */
[----:B------:R0:W-:Y:S08]  /*b820*/  MUFU.EX2 R158, R25 ;  /* 0x00000019009e7308 */ /* 0x0001f00000000800 */
[----:B------:R-:W5:Y:S01]  /*b830*/  MUFU.EX2 R156, R77 ;  /* 0x0000004d009c7308 */ /* 0x000f620000000800 */
[----:B0-----:R-:W-:-:S04]  /*b840*/  FADD.FTZ R25, R81, R24 ;  /* 0x0000001851197221 */ /* 0x001fc80000010000 */
[C---:B-1----:R-:W-:Y:S01]  /*b850*/  FADD.FTZ R24, R160.reuse, R25 ;  /* 0x00000019a0187221 */ /* 0x042fe20000010000 */
[----:B------:R-:W-:Y:S02]  /*b860*/  F2FP.BF16.F32.PACK_AB R160, R160, R81 ;  /* 0x00000051a0a0723e */ /* 0x000fe400000010ff */
[----:B------:R-:W0:Y:S01]  /*b870*/  MUFU.EX2 R159, R159 ;  /* 0x0000009f009f7308 */ /* 0x000e220000000800 */
[----:B--2---:R-:W-:-:S04]  /*b880*/  FADD.FTZ R25, R79, R24 ;  /* 0x000000184f197221 */ /* 0x004fc80000010000 */
[C---:B---3--:R-:W-:Y:S01]  /*b890*/  FADD.FTZ R24, R162.reuse, R25 ;  /* 0x00000019a2187221 */ /* 0x048fe20000010000 */
[----:B------:R-:W-:Y:S02]  /*b8a0*/  F2FP.BF16.F32.PACK_AB R162, R162, R79 ;  /* 0x0000004fa2a2723e */ /* 0x000fe400000010ff */
[----:B------:R-:W1:Y:S01]  /*b8b0*/  MUFU.EX2 R3, R3 ;  /* 0x0000000300037308 */ /* 0x000e620000000800 */
[----:B----4-:R-:W-:-:S04]  /*b8c0*/  FADD.FTZ R25, R101, R24 ;  /* 0x0000001865197221 */ /* 0x010fc80000010000 */
[C---:B-----5:R-:W-:Y:S01]  /*b8d0*/  FADD.FTZ R24, R156.reuse, R25 ;  /* 0x000000199c187221 */ /* 0x060fe20000010000 */
[----:B------:R-:W-:Y:S02]  /*b8e0*/  F2FP.BF16.F32.PACK_AB R156, R156, R101 ;  /* 0x000000659c9c723e */ /* 0x000fe400000010ff */
        /* <DEDUP_REMOVED lines=22> */
[----:B--2---:R-:W-:-:S04]  /*ba50*/  FADD.FTZ R3, R37, R26 ;  /* 0x0000001a25037221 */ /* 0x004fc80000010000 */
[C---:B0-----:R-:W-:Y:S01]  /*ba60*/  FADD.FTZ R3, R48.reuse, R3 ;  /* 0x0000000330037221 */ /* 0x041fe20000010000 */
[----:B------:R-:W-:Y:S01]  /*ba70*/  F2FP.BF16.F32.PACK_AB R174, R48, R37 ;  /* 0x0000002530ae723e */ /* 0x000fe200000010ff */
[C---:B-1----:R-:W-:Y:S01]  /*ba80*/  FADD.FTZ R0, R24.reuse, R15 ;  /* 0x0000000f18007221 */ /* 0x042fe20000010000 */
[----:B------:R-:W-:Y:S01]  /*ba90*/  F2FP.BF16.F32.PACK_AB R175, R24, R175 ;  /* 0x000000af18af723e */ /* 0x000fe200000010ff */
[----:B------:R-:W-:Y:S06]  /*baa0*/  @!P0 BRA `(.L_x_14457) ;  /* 0x0000000000048947 */ /* 0x000fec0003800000 */
[----:B------:R-:W-:Y:S01]  /*bab0*/  BPT.TRAP 0x1 ;  /* 0x000000040000795c */ /* 0x000fe20000300000 */
.L_x_14457:
[----:B------:R0:W1:Y:S01]  /*bac0*/  SYNCS.PHASECHK.TRANS64.TRYWAIT P1, [R13+URZ+0x22850], R72 ;  /* 0x022850480d0075a7 */ /* 0x000062000802017f */
[----:B------:R-:W-:Y:S05]  /*bad0*/  @!P0 BRA `(.L_x_14458) ;  /* 0x0000000000048947 */ /* 0x000fea0003800000 */
[----:B------:R-:W-:Y:S01]  /*bae0*/  BPT.TRAP 0x1 ;  /* 0x000000040000795c */ /* 0x000fe20000300000 */
.L_x_14458:
[----:B------:R-:W-:Y:S04]  /*baf0*/  BSSY B0, `(.L_x_14459) ;  /* 0x0000004000007945 */ /* 0x000fe80003800000 */
[----:B-1----:R-:W-:Y:S05]  /*bb00*/  @P1 BRA `(.L_x_14460) ;  /* 0x0000000000081947 */ /* 0x002fea0003800000 */
[----:B------:R-:W1:Y:S02]  /*bb10*/  SYNCS.PHASECHK.TRANS64.TRYWAIT P1, [R13+URZ+0x22850], R72 ;  /* 0x022850480d0075a7 */ /* 0x000e64000802017f */
[----:B-1----:R-:W-:Y:S05]  /*bb20*/  @!P1 BRA `(.L_x_14461) ;  /* 0x0000011000d89947 */ /* 0x002fea0003800000 */
.L_x_14460:
[----:B------:R-:W-:Y:S05]  /*bb30*/  BSYNC B0 ;  /* 0x0000000000007941 */ /* 0x000fea0003800000 */
.L_x_14459:
[----:B------:R-:W-:Y:S05]  /*bb40*/  WARPSYNC.ALL ;  /* 0x0000000000007948 */ /* 0x000fea0003800000 */
[----:B------:R-:W-:Y:S01]  /*bb50*/  VIADD R15, R19, 0x400 ;  /* 0x00000400130f7836 */ /* 0x000fe20000000000 */
[----:B------:R2:W-:Y:S01]  /*bb60*/  BAR.SYNC.DEFER_BLOCKING R14, 0x100 ;  /* 0x0004000e0000751d */ /* 0x0005e20000010000 */
[----:B------:R-:W-:Y:S01]  /*bb70*/  MOV R25, 0x40000040 ;  /* 0x4000004000197802 */ /* 0x000fe20000000f00 */
[----:B------:R-:W-:Y:S02]  /*bb80*/  IMAD.MOV.U32 R27, RZ, RZ, 0x40000040 ;  /* 0x40000040ff1b7424 */ /* 0x000fe400078e00ff */
        /* <DEDUP_REMOVED lines=9> */
[----:B------:R-:W-:Y:S01]  /*bc20*/  IMAD R24, R22, 0xc00, R227 ;  /* 0x00000c0016187824 */ /* 0x000fe200078e02e3 */
[----:B------:R-:W-:Y:S02]  /*bc30*/  R2UR UR23, R31 ;  /* 0x000000001f1772ca */ /* 0x000fe400000e0000 */
[----:B------:R-:W-:Y:S01]  /*bc40*/  R2UR UR27, R25 ;  /* 0x00000000191b72ca */ /* 0x000fe200000e0000 */
[C---:B------:R-:W-:Y:S01]  /*bc50*/  VIADD R26, R24.reuse, 0x80 ;  /* 0x00000080181a7836 */ /* 0x040fe20000000000 */
[C---:B------:R-:W-:Y:S01]  /*bc60*/  R2UR UR6, R24.reuse ;  /* 0x00000000180672ca */ /* 0x040fe200000e0000 */
[----:B------:R-:W-:-:S02]  /*bc70*/  VIADD R28, R24, 0x100 ;  /* 0x00000100181c7836 */ /* 0x000fc40000000000 */
[----:B------:R-:W-:Y:S01]  /*bc80*/  VIADD R30, R24, 0x200 ;  /* 0x00000200181e7836 */ /* 0x000fe20000000000 */
[----:B------:R-:W-:Y:S01]  /*bc90*/  R2UR UR10, R26 ;  /* 0x000000001a0a72ca */ /* 0x000fe200000e0000 */
[----:B------:R-:W-:Y:S01]  /*bca0*/  VIADD R26, R24, 0x180 ;  /* 0x00000180181a7836 */ /* 0x000fe20000000000 */
[----:B------:R-:W-:Y:S01]  /*bcb0*/  R2UR UR14, R28 ;  /* 0x000000001c0e72ca */ /* 0x000fe200000e0000 */
[----:B------:R-:W-:Y:S01]  /*bcc0*/  VIADD R24, R24, 0x280 ;  /* 0x0000028018187836 */ /* 0x000fe20000000000 */
[----:B------:R-:W-:Y:S02]  /*bcd0*/  R2UR UR22, R30 ;  /* 0x000000001e1672ca */ /* 0x000fe400000e0000 */
        /* <DEDUP_REMOVED lines=27> */
.L_x_14462:
[----:B------:R-:W-:Y:S01]  /*be90*/  ISETP.NE.AND P1, PT, R223, 0x1, PT ;  /* 0x00000001df00780c */ /* 0x000fe20003f25270 */
[----:B------:R-:W0:Y:S01]  /*bea0*/  S2R R152, SR_CgaCtaId ;  /* 0x0000000000987919 */ /* 0x000e220000008800 */
[----:B------:R-:W-:Y:S01]  /*beb0*/  IMAD.MOV.U32 R15, RZ, RZ, R229 ;  /* 0x000000ffff0f7224 */ /* 0x000fe200078e00e5 */
[----:B------:R-:W-:Y:S01]  /*bec0*/  ULDC UR36, c[0x0][0x9d8] ;  /* 0x0002760000247ab9 */ /* 0x000fe20000000800 */
[----:B------:R-:W-:Y:S01]  /*bed0*/  VIADD R13, R13, 0x22860 ;  /* 0x000228600d0d7836 */ /* 0x000fe20000000000 */
[----:B------:R-:W-:-:S08]  /*bee0*/  ULDC UR37, c[0x0][0x9d8] ;  /* 0x0002760000257ab9 */ /* 0x000fd00000000800 */
[----:B------:R-:W1:Y:S08]  /*bef0*/  @P1 LDC R14, c[0x0][0x44c] ;  /* 0x00011300ff0e1b82 */ /* 0x000e700000000800 */
[----:B------:R-:W2:Y:S01]  /*bf00*/  @P1 LDC R153, c[0x0][0x450] ;  /* 0x00011400ff991b82 */ /* 0x000ea20000000800 */
[----:B0-----:R-:W-:Y:S01]  /*bf10*/  PRMT R13, R152, 0x654, R13 ;  /* 0x00000654980d7816 */ /* 0x001fe2000000000d */
[----:B-1----:R-:W-:-:S03]  /*bf20*/  @P1 IMAD.HI.U32 R14, R229, R14, RZ ;  /* 0x0000000ee50e1227 */ /* 0x002fc600078e00ff */
[----:B------:R0:W-:Y:S02]  /*bf30*/  SYNCS.ARRIVE.TRANS64.RED.A1T0 RZ, [R13+URZ], RZ ;  /* 0x000000ff0dff79a7 */ /* 0x0001e4000810043f */
[----:B--2---:R-:W-:Y:S01]  /*bf40*/  @P1 SHF.R.U32.HI R15, RZ, R153, R14 ;  /* 0x00000099ff0f1219 */ /* 0x004fe2000001160e */
[----:B0-----:R-:W-:-:S03]  /*bf50*/  VIADD R13, R177, 0xfffffffe ;  /* 0xfffffffeb10d7836 */ /* 0x001fc60000000000 */
[----:B------:R-:W-:-:S05]  /*bf60*/  IADD3 R14, R15, R222, -R220 ;  /* 0x000000de0f0e7210 */ /* 0x000fca0007ffe8dc */
[----:B------:R-:W-:-:S05]  /*bf70*/  IMAD.HI R14, R14, 0x2aaaaaab, RZ ;  /* 0x2aaaaaab0e0e7827 */ /* 0x000fca00078e02ff */
[----:B------:R-:W-:-:S04]  /*bf80*/  SHF.R.U32.HI R15, RZ, 0x1f, R14 ;  /* 0x0000001fff0f7819 */ /* 0x000fc8000001160e */
[----:B------:R-:W-:-:S04]  /*bf90*/  LEA.HI.SX32 R15, R14, R15, 0x1c ;  /* 0x0000000f0e0f7211 */ /* 0x000fc800078fe2ff */
[----:B------:R-:W-:-:S04]  /*bfa0*/  VIMNMX R221, RZ, R15, !PT ;  /* 0x0000000fffdd7248 */ /* 0x000fc80007fe0100 */
[----:B------:R-:W-:-:S13]  /*bfb0*/  ISETP.GE.AND P1, PT, R13, R221, PT ;  /* 0x000000dd0d00720c */ /* 0x000fda0003f26270 */
[----:B------:R-:W-:Y:S05]  /*bfc0*/  @!P1 BRA `(.L_x_14463) ;  /* 0x0000002c00209947 */ /* 0x000fea0003800000 */
[----:B------:R-:W-:Y:S02]  /*bfd0*/  IMAD.MOV.U32 R215, RZ, RZ, R176 ;  /* 0x000000ffffd77224 */ /* 0x000fe400078e00b0 */
[----:B------:R-:W-:-:S07]  /*bfe0*/  IMAD.MOV.U32 R214, RZ, RZ, R20 ;  /* 0x000000ffffd67224 */ /* 0x000fce00078e0014 */
.L_x_14475:
[----:B------:R-:W-:Y:S01]  /*bff0*/  VIADD R22, R22, 0x1 ;  /* 0x0000000116167836 */ /* 0x000fe20000000000 */
[----:B------:R-:W-:Y:S05]  /*c000*/  YIELD ;  /* 0x0000000000007946 */ /* 0x000fea0003800000 */
[----:B------:R-:W-:-:S04]  /*c010*/  ISETP.NE.AND P1, PT, R22, 0x2, PT ;  /* 0x000000021600780c */ /* 0x000fc80003f25270 */
[----:B------:R-:W-:Y:S02]  /*c020*/  SEL R15, RZ, 0x1, P1 ;  /* 0x00000001ff0f7807 */ /* 0x000fe40000800000 */
[----:B------:R-:W-:Y:S02]  /*c030*/  SEL R22, R22, RZ, P1 ;  /* 0x000000ff16167207 */ /* 0x000fe40000800000 */
[----:B------:R-:W-:Y:S01]  /*c040*/  LOP3.LUT R202, R202, R15, RZ, 0x3c, !PT ;  /* 0x0000000fcaca7212 */ /* 0x000fe200078e3cff */
[----:B0-----:R-:W-:Y:S06]  /*c050*/  @!P0 BRA `(.L_x_14464) ;  /* 0x0000000000048947 */ /* 0x001fec0003800000 */
[----:B------:R-:W-:Y:S01]  /*c060*/  BPT.TRAP 0x1 ;  /* 0x000000040000795c */ /* 0x000fe20000300000 */
.L_x_14464:
[----:B------:R-:W-:Y:S01]  /*c070*/  IMAD R14, R22, 0x8, R19 ;  /* 0x00000008160e7824 */ /* 0x000fe200078e0213 */
[----:B------:R-:W-:-:S04]  /*c080*/  SHF.L.U32 R15, R202, 0x1f, RZ ;  /* 0x0000001fca0f7819 */ /* 0x000fc800000006ff */
[----:B------:R0:W1:Y:S01]  /*c090*/  SYNCS.PHASECHK.TRANS64.TRYWAIT P1, [R14+URZ+0x22830], R15 ;  /* 0x0228300f0e0075a7 */ /* 0x000062000802017f */
[----:B------:R-:W-:Y:S05]  /*c0a0*/  @!P0 BRA `(.L_x_14465) ;  /* 0x0000000000048947 */ /* 0x000fea0003800000 */
[----:B------:R-:W-:Y:S01]  /*c0b0*/  BPT.TRAP 0x1 ;  /* 0x000000040000795c */ /* 0x000fe20000300000 */
.L_x_14465:
[----:B------:R-:W-:Y:S02]  /*c0c0*/  IMAD R154, R22, 0x300, R228 ;  /* 0x00000300169a7824 */ /* 0x000fe400078e02e4 */
[----:B------:R-:W-:Y:S01]  /*c0d0*/  IMAD.MOV.U32 R155, RZ, RZ, 0x40000040 ;  /* 0x40000040ff9b7424 */ /* 0x000fe200078e00ff */
[----:B-1----:R-:W-:Y:S06]  /*c0e0*/  @P1 BRA `(.L_x_14466) ;  /* 0x0000000000081947 */ /* 0x002fec0003800000 */
[----:B------:R-:W1:Y:S02]  /*c0f0*/  SYNCS.PHASECHK.TRANS64.TRYWAIT P1, [R14+URZ+0x22830], R15 ;  /* 0x0228300f0e0075a7 */ /* 0x000e64000802017f */
[----:B-1----:R-:W-:Y:S05]  /*c100*/  @!P1 BRA `(.L_x_14467) ;  /* 0x0000010c00749947 */ /* 0x002fea0003800000 */
.L_x_14466:
[----:B------:R-:W-:Y:S05]  /*c110*/  WARPSYNC.ALL ;  /* 0x0000000000007948 */ /* 0x000fea0003800000 */
        /* <DEDUP_REMOVED lines=8> */
[----:B------:R-:W-:Y:S01]  /*c1a0*/  IADD3 R154, R154, 0x6, RZ ;  /* 0x000000069a9a7810 */ /* 0x000fe20007ffe0ff */
[----:B------:R-:W-:Y:S01]  /*c1b0*/  IMAD.MOV.U32 R21, RZ, RZ, 0x40000040 ;  /* 0x40000040ff157424 */ /* 0x000fe200078e00ff */
[----:B------:R-:W-:Y:S01]  /*c1c0*/  R2UR UR10, R152 ;  /* 0x00000000980a72ca */ /* 0x000fe200000e0000 */
[----:B------:R-:W2:Y:S01]  /*c1d0*/  S2R R12, SR_TID.X ;  /* 0x00000000000c7919 */ /* 0x000ea20000002100 */
[----:B------:R-:W-:-:S02]  /*c1e0*/  R2UR UR11, R153 ;  /* 0x00000000990b72ca */ /* 0x000fc400000e0000 */
[----:B------:R-:W-:Y:S02]  /*c1f0*/  R2UR UR18, R154 ;  /* 0x000000009a1272ca */ /* 0x000fe400000e0000 */
[----:B------:R-:W-:Y:S02]  /*c200*/  R2UR UR19, R155 ;  /* 0x000000009b1372ca */ /* 0x000fe400000e0000 */
[----:B------:R-:W-:Y:S01]  /*c210*/  WARPGROUP.ARRIVE ;  /* 0x00000000000079c5 */ /* 0x000fe20000000000 */
[----:B------:R-:W-:Y:S02]  /*c220*/  R2UR UR8, R10 ;  /* 0x000000000a0872ca */ /* 0x000fe400000e0000 */
[----:B------:R-:W-:Y:S02]  /*c230*/  R2UR UR9, R11 ;  /* 0x000000000b0972ca */ /* 0x000fe400000e0000 */
[----:B------:R-:W-:Y:S01]  /*c240*/  R2UR UR14, R20 ;  /* 0x00000000140e72ca */ /* 0x000fe200000e0000 */
[----:B------:R-:W-:Y:S01]  /*c250*/  HGMMA.64x96x16.F32.BF16 R152, gdesc[UR4], RZ, !UPT, gsb0 ;  /* 0x01600000049879f0 */ /* 0x000fe2000c0018ff */
[----:B------:R-:W-:-:S02]  /*c260*/  R2UR UR15, R21 ;  /* 0x00000000150f72ca */ /* 0x000fc400000e0000 */
[----:B------:R-:W-:Y:S02]  /*c270*/  R2UR UR12, R8 ;  /* 0x00000000080c72ca */ /* 0x000fe400000e0000 */
[----:B------:R-:W-:Y:S02]  /*c280*/  R2UR UR13, R9 ;  /* 0x00000000090d72ca */ /* 0x000fe400000e0000 */
        /* <DEDUP_REMOVED lines=17> */
.L_x_14468:
[----:B------:R-:W3:Y:S01]  /*c3a0*/  LDL R12, [R1+0x28] ;  /* 0x00002800010c7983 */ /* 0x000ee20000100800 */
[----:B------:R-:W-:-:S03]  /*c3b0*/  ISETP.NE.AND P1, PT, R223, 0x1, PT ;  /* 0x00000001df00780c */ /* 0x000fc60003f25270 */
[----:B------:R-:W4:Y:S10]  /*c3c0*/  LDL R218, [R1+0x2c] ;  /* 0x00002c0001da7983 */ /* 0x000f340000100800 */
[----:B------:R-:W5:Y:S08]  /*c3d0*/  @P1 LDC R216, c[0x0][0x44c] ;  /* 0x00011300ffd81b82 */ /* 0x000f700000000800 */
        /* <DEDUP_REMOVED lines=19> */
[----:B------:R-:W-:-:S03]  /*c510*/  FMUL.FTZ R186, R186, UR37 ;  /* 0x00000025baba7c20 */ /* 0x000fc60008410000 */
[----:B------:R-:W-:Y:S01]  /*c520*/  MUFU.TANH R180, R180 ;  /* 0x000000b400b47308 */ /* 0x000fe20000002400 */
[----:B------:R-:W-:Y:S01]  /*c530*/  FMUL.FTZ R187, R187, UR37 ;  /* 0x00000025bbbb7c20 */ /* 0x000fe20008410000 */
[----:B------:R-:W-:-:S06]  /*c540*/  FMUL.FTZ R190, R190, UR37 ;  /* 0x00000025bebe7c20 */ /* 0x000fcc0008410000 */
[----:B------:R-:W-:Y:S01]  /*c550*/  MUFU.TANH R181, R181 ;  /* 0x000000b500b57308 */ /* 0x000fe20000002400 */
[----:B------:R-:W-:Y:S01]  /*c560*/  FMUL.FTZ R191, R191, UR37 ;  /* 0x00000025bfbf7c20 */ /* 0x000fe20008410000 */
[----:B------:R-:W-:Y:S01]  /*c570*/  FMUL.FTZ R194, R194, UR37 ;  /* 0x00000025c2c27c20 */ /* 0x000fe20008410000 */
[----:B------:R-:W-:Y:S01]  /*c580*/  FMUL.FTZ R195, R195, UR37 ;  /* 0x00000025c3c37c20 */ /* 0x000fe20008410000 */
[----:B------:R-:W-:Y:S01]  /*c590*/  FMUL.FTZ R198, R198, UR37 ;  /* 0x00000025c6c67c20 */ /* 0x000fe20008410000 */
[----:B------:R-:W-:Y:S01]  /*c5a0*/  FMUL.FTZ R199, R199, UR37 ;  /* 0x00000025c7c77c20 */ /* 0x000fe20008410000 */
[----:B---3--:R-:W-:-:S04]  /*c5b0*/  IMAD.IADD R12, R12, 0x1, R229 ;  /* 0x000000010c0c7824 */ /* 0x008fc800078e02e5 */
[----:B-----5:R-:W-:-:S05]  /*c5c0*/  @P1 IMAD.HI.U32 R216, R12, R216, RZ ;  /* 0x000000d80cd81227 */ /* 0x020fca00078e00ff */
[----:B0-----:R-:W-:Y:S01]  /*c5d0*/  @P1 SHF.R.U32.HI R12, RZ, R20, R216 ;  /* 0x00000014ff0c1219 */ /* 0x001fe200000116d8 */
        /* <DEDUP_REMOVED lines=14> */
[----:B------:R-:W-:-:S02]  /*c6c0*/  FMUL.FTZ R176, R177, UR37 ;  /* 0x00000025b1b07c20 */ /* 0x000fc40008410000 */
[----:B------:R-:W0:Y:S04]  /*c6d0*/  SHFL.IDX PT, R177, R12, RZ, 0x1c1f ;  /* 0x001c1fff0cb17589 */ /* 0x000e2800000e0000 */
[----:B------:R3:W5:Y:S02]  /*c6e0*/  SHFL.IDX PT, R217, R12, 0x1, 0x1c1f ;  /* 0x003c1f000cd97f89 */ /* 0x00076400000e0000 */
[----:B---3--:R-:W-:Y:S01]  /*c6f0*/  FMUL.FTZ R12, R184, UR37 ;  /* 0x00000025b80c7c20 */ /* 0x008fe20008410000 */
[----:B------:R-:W-:-:S04]  /*c700*/  IMAD.MOV.U32 R184, RZ, RZ, -0x60 ;  /* 0xffffffa0ffb87424 */ /* 0x000fc800078e00ff */
[----:B------:R-:W-:Y:S01]  /*c710*/  IMAD R184, R13, R184, 0x1 ;  /* 0x000000010db87424 */ /* 0x000fe200078e02b8 */
[----:B------:R-:W3:Y:S03]  /*c720*/  MUFU.TANH R20, R20 ;  /* 0x0000001400147308 */ /* 0x000ee60000002400 */
[----:B----4-:R-:W-:-:S05]  /*c730*/  IMAD R216, R218, -0x2, R184 ;  /* 0xfffffffedad87824 */ /* 0x010fca00078e02b8 */
[----:B------:R4:W-:Y:S02]  /*c740*/  MUFU.TANH R184, R185 ;  /* 0x000000b900b87308 */ /* 0x0009e40000002400 */
[----:B----4-:R-:W-:Y:S01]  /*c750*/  IADD3 R185, -R220, R216, R222 ;  /* 0x000000d8dcb97210 */ /* 0x010fe20007ffe1de */
[----:B------:R-:W-:-:S05]  /*c760*/  FMUL.FTZ R216, R188, UR37 ;  /* 0x00000025bcd87c20 */ /* 0x000fca0008410000 */
[----:B------:R-:W4:Y:S01]  /*c770*/  MUFU.TANH R157, R157 ;  /* 0x0000009d009d7308 */ /* 0x000f220000002400 */
[----:B0-----:R-:W-:-:S07]  /*c780*/  IMAD.IADD R188, R185, 0x1, R177 ;  /* 0x00000001b9bc7824 */ /* 0x001fce00078e02b1 */
[----:B------:R-:W0:Y:S01]  /*c790*/  MUFU.TANH R153, R153 ;  /* 0x0000009900997308 */ /* 0x000e220000002400 */
[----:B------:R-:W-:-:S04]  /*c7a0*/  ISETP.GT.AND P3, PT, R188, RZ, PT ;  /* 0x000000ffbc00720c */ /* 0x000fc80003f64270 */
[----:B---3--:R-:W-:-:S03]  /*c7b0*/  FSEL R177, R20, -INF , P3 ;  /* 0xff80000014b17808 */ /* 0x008fc60001800000 */
[----:B------:R-:W3:Y:S01]  /*c7c0*/  MUFU.TANH R20, R155 ;  /* 0x0000009b00147308 */ /* 0x000ee20000002400 */
[----:B-----5:R-:W-:Y:S01]  /*c7d0*/  IMAD.IADD R217, R185, 0x1, R217 ;  /* 0x00000001b9d97824 */ /* 0x020fe200078e02d9 */
[----:B------:R-:W-:-:S06]  /*c7e0*/  ISETP.GT.AND P3, PT, R188, 0x10, PT ;  /* 0x00000010bc00780c */ /* 0x000fcc0003f64270 */
[----:B------:R-:W5:Y:S01]  /*c7f0*/  MUFU.TANH R155, R158 ;  /* 0x0000009e009b7308 */ /* 0x000f620000002400 */
[----:B------:R-:W-:Y:S02]  /*c800*/  ISETP.GT.AND P6, PT, R217, RZ, PT ;  /* 0x000000ffd900720c */ /* 0x000fe40003fc4270 */
[----:B----4-:R-:W-:Y:S02]  /*c810*/  FSEL R185, R157, -INF , P3 ;  /* 0xff8000009db97808 */ /* 0x010fe40001800000 */
[----:B0-----:R-:W-:-:S03]  /*c820*/  FSEL R153, R153, -INF , P6 ;  /* 0xff80000099997808 */ /* 0x001fc60003000000 */
[----:B------:R-:W0:Y:S01]  /*c830*/  MUFU.TANH R157, R159 ;  /* 0x0000009f009d7308 */ /* 0x000e220000002400 */
[----:B------:R-:W-:-:S07]  /*c840*/  ISETP.GT.AND P6, PT, R217, 0x1, PT ;  /* 0x00000001d900780c */ /* 0x000fce0003fc4270 */
[----:B------:R-:W4:Y:S01]  /*c850*/  MUFU.TANH R165, R165 ;  /* 0x000000a500a57308 */ /* 0x000f220000002400 */
[----:B---3--:R-:W-:Y:S02]  /*c860*/  FSEL R20, R20, -INF , P6 ;  /* 0xff80000014147808 */ /* 0x008fe40003000000 */
[----:B------:R-:W-:-:S05]  /*c870*/  ISETP.GT.AND P6, PT, R217, 0x8, PT ;  /* 0x00000008d900780c */ /* 0x000fca0003fc4270 */
[----:B------:R-:W3:Y:S01]  /*c880*/  MUFU.TANH R158, R162 ;  /* 0x000000a2009e7308 */ /* 0x000ee20000002400 */
[----:B-----5:R-:W-:-:S07]  /*c890*/  FSEL R155, R155, -INF , P6 ;  /* 0xff8000009b9b7808 */ /* 0x020fce0003000000 */
[----:B------:R-:W5:Y:S01]  /*c8a0*/  MUFU.TANH R173, R173 ;  /* 0x000000ad00ad7308 */ /* 0x000f620000002400 */
[----:B------:R-:W-:Y:S02]  /*c8b0*/  ISETP.GT.AND P6, PT, R217, 0x9, PT ;  /* 0x00000009d900780c */ /* 0x000fe40003fc4270 */
[----:B------:R-:W-:-:S05]  /*c8c0*/  ISETP.GT.AND P3, PT, R188, 0x20, PT ;  /* 0x00000020bc00780c */ /* 0x000fca0003f64270 */
[----:B------:R-:W1:Y:S01]  /*c8d0*/  MUFU.TANH R159, R163 ;  /* 0x000000a3009f7308 */ /* 0x000e620000002400 */
[----:B0-----:R-:W-:-:S07]  /*c8e0*/  FSEL R157, R157, -INF , P6 ;  /* 0xff8000009d9d7808 */ /* 0x001fce0003000000 */
[----:B------:R-:W0:Y:S01]  /*c8f0*/  MUFU.TANH R12, R12 ;  /* 0x0000000c000c7308 */ /* 0x000e220000002400 */
[----:B----4-:R-:W-:Y:S02]  /*c900*/  FSEL R165, R165, -INF , P3 ;  /* 0xff800000a5a57808 */ /* 0x010fe40001800000 */
[----:B------:R-:W-:-:S05]  /*c910*/  ISETP.GT.AND P6, PT, R217, 0x10, PT ;  /* 0x00000010d900780c */ /* 0x000fca0003fc4270 */
[----:B------:R-:W4:Y:S01]  /*c920*/  MUFU.TANH R162, R166 ;  /* 0x000000a600a27308 */ /* 0x000f220000002400 */
[----:B------:R-:W-:Y:S02]  /*c930*/  ISETP.GT.AND P3, PT, R188, 0x30, PT ;  /* 0x00000030bc00780c */ /* 0x000fe40003f64270 */
[----:B---3--:R-:W-:Y:S02]  /*c940*/  FSEL R158, R158, -INF , P6 ;  /* 0xff8000009e9e7808 */ /* 0x008fe40003000000 */
[----:B-----5:R-:W-:-:S03]  /*c950*/  FSEL R173, R173, -INF , P3 ;  /* 0xff800000adad7808 */ /* 0x020fc60001800000 */
[----:B------:R-:W3:Y:S01]  /*c960*/  MUFU.TANH R163, R167 ;  /* 0x000000a700a37308 */ /* 0x000ee20000002400 */
[----:B------:R-:W-:Y:S02]  /*c970*/  ISETP.GT.AND P6, PT, R217, 0x11, PT ;  /* 0x00000011d900780c */ /* 0x000fe40003fc4270 */
[----:B------:R-:W-:Y:S02]  /*c980*/  ISETP.GT.AND P3, PT, R188, 0x40, PT ;  /* 0x00000040bc00780c */ /* 0x000fe40003f64270 */
[----:B-1----:R-:W-:-:S03]  /*c990*/  FSEL R159, R159, -INF , P6 ;  /* 0xff8000009f9f7808 */ /* 0x002fc60003000000 */
[----:B------:R-:W1:Y:S01]  /*c9a0*/  MUFU.TANH R166, R170 ;  /* 0x000000aa00a67308 */ /* 0x000e620000002400 */
[----:B0-----:R-:W-:Y:S02]  /*c9b0*/  FSEL R219, R12, -INF , P3 ;  /* 0xff8000000cdb7808 */ /* 0x001fe40001800000 */
[----:B------:R-:W-:Y:S02]  /*c9c0*/  ISETP.GT.AND P6, PT, R217, 0x18, PT ;  /* 0x00000018d900780c */ /* 0x000fe40003fc4270 */
[----:B------:R-:W-:-:S03]  /*c9d0*/  FMNMX.FTZ R12, R153, R215, !PT ;  /* 0x000000d7990c7209 */ /* 0x000fc60007810000 */
[----:B------:R-:W0:Y:S01]  /*c9e0*/  MUFU.TANH R167, R171 ;  /* 0x000000ab00a77308 */ /* 0x000e220000002400 */
[----:B----4-:R-:W-:Y:S02]  /*c9f0*/  FSEL R162, R162, -INF , P6 ;  /* 0xff800000a2a27808 */ /* 0x010fe40003000000 */
[----:B------:R-:W-:Y:S02]  /*ca00*/  ISETP.GT.AND P6, PT, R217, 0x19, PT ;  /* 0x00000019d900780c */ /* 0x000fe40003fc4270 */
[----:B------:R-:W-:-:S03]  /*ca10*/  FMNMX.FTZ R12, R20, R12, !PT ;  /* 0x0000000c140c7209 */ /* 0x000fc60007810000 */
[----:B------:R-:W4:Y:S01]  /*ca20*/  MUFU.TANH R170, R174 ;  /* 0x000000ae00aa7308 */ /* 0x000f220000002400 */
[----:B---3--:R-:W-:Y:S02]  /*ca30*/  FSEL R163, R163, -INF , P6 ;  /* 0xff800000a3a37808 */ /* 0x008fe40003000000 */
[----:B------:R-:W-:Y:S02]  /*ca40*/  FMNMX.FTZ R12, R155, R12, !PT ;  /* 0x0000000c9b0c7209 */ /* 0x000fe40007810000 */
[----:B------:R-:W-:Y:S02]  /*ca50*/  ISETP.GT.AND P6, PT, R217, 0x20, PT ;  /* 0x00000020d900780c */ /* 0x000fe40003fc4270 */
[----:B------:R-:W-:Y:S01]  /*ca60*/  FMNMX.FTZ R12, R157, R12, !PT ;  /* 0x0000000c9d0c7209 */ /* 0x000fe20007810000 */
[----:B------:R-:W3:Y:S01]  /*ca70*/  MUFU.TANH R171, R175 ;  /* 0x000000af00ab7308 */ /* 0x000ee20000002400 */
[----:B-1----:R-:W-:Y:S02]  /*ca80*/  FSEL R166, R166, -INF , P6 ;  /* 0xff800000a6a67808 */ /* 0x002fe40003000000 */
[----:B------:R-:W-:-:S02]  /*ca90*/  ISETP.GT.AND P6, PT, R217, 0x21, PT ;  /* 0x00000021d900780c */ /* 0x000fc40003fc4270 */
[----:B------:R-:W-:-:S03]  /*caa0*/  FMNMX.FTZ R12, R158, R12, !PT ;  /* 0x0000000c9e0c7209 */ /* 0x000fc60007810000 */
[----:B------:R-:W1:Y:S01]  /*cab0*/  MUFU.TANH R174, R178 ;  /* 0x000000b200ae7308 */ /* 0x000e620000002400 */
[----:B0-----:R-:W-:Y:S02]  /*cac0*/  FSEL R167, R167, -INF , P6 ;  /* 0xff800000a7a77808 */ /* 0x001fe40003000000 */
[----:B------:R-:W-:Y:S02]  /*cad0*/  ISETP.GT.AND P6, PT, R217, 0x28, PT ;  /* 0x00000028d900780c */ /* 0x000fe40003fc4270 */
[----:B------:R-:W-:-:S03]  /*cae0*/  FMNMX.FTZ R12, R159, R12, !PT ;  /* 0x0000000c9f0c7209 */ /* 0x000fc60007810000 */
[----:B------:R-:W0:Y:S01]  /*caf0*/  MUFU.TANH R152, R152 ;  /* 0x0000009800987308 */ /* 0x000e220000002400 */
[----:B----4-:R-:W-:-:S07]  /*cb00*/  FSEL R170, R170, -INF , P6 ;  /* 0xff800000aaaa7808 */ /* 0x010fce0003000000 */
[----:B------:R-:W4:Y:S01]  /*cb10*/  MUFU.TANH R154, R154 ;  /* 0x0000009a009a7308 */ /* 0x000f220000002400 */
[----:B------:R-:W-:Y:S02]  /*cb20*/  ISETP.GT.AND P6, PT, R217, 0x29, PT ;  /* 0x00000029d900780c */ /* 0x000fe40003fc4270 */
[----:B------:R-:W-:-:S05]  /*cb30*/  FMNMX.FTZ R12, R162, R12, !PT ;  /* 0x0000000ca20c7209 */ /* 0x000fca0007810000 */
[----:B------:R-:W5:Y:S01]  /*cb40*/  MUFU.TANH R175, R179 ;  /* 0x000000b300af7308 */ /* 0x000f620000002400 */
[----:B---3--:R-:W-:-:S07]  /*cb50*/  FSEL R171, R171, -INF , P6 ;  /* 0xff800000abab7808 */ /* 0x008fce0003000000 */
[----:B------:R-:W3:Y:S01]  /*cb60*/  MUFU.TANH R156, R156 ;  /* 0x0000009c009c7308 */ /* 0x000ee20000002400 */
[----:B------:R-:W-:-:S07]  /*cb70*/  FMNMX.FTZ R12, R163, R12, !PT ;  /* 0x0000000ca30c7209 */ /* 0x000fce0007810000 */
[----:B------:R-:W2:Y:S01]  /*cb80*/  MUFU.TANH R160, R160 ;  /* 0x000000a000a07308 */ /* 0x000ea20000002400 */
[----:B------:R-:W-:-:S07]  /*cb90*/  ISETP.GT.AND P6, PT, R217, 0x30, PT ;  /* 0x00000030d900780c */ /* 0x000fce0003fc4270 */
[----:B------:R-:W2:Y:S01]  /*cba0*/  MUFU.TANH R161, R161 ;  /* 0x000000a100a17308 */ /* 0x000ea20000002400 */
[C---:B------:R-:W-:Y:S02]  /*cbb0*/  ISETP.GT.AND P2, PT, R188.reuse, 0x1, PT ;  /* 0x00000001bc00780c */ /* 0x040fe40003f44270 */
[----:B------:R-:W-:-:S05]  /*cbc0*/  ISETP.GT.AND P1, PT, R188, 0x8, PT ;  /* 0x00000008bc00780c */ /* 0x000fca0003f24270 */
[----:B------:R-:W2:Y:S01]  /*cbd0*/  MUFU.TANH R178, R182 ;  /* 0x000000b600b27308 */ /* 0x000ea20000002400 */
[----:B------:R-:W-:-:S07]  /*cbe0*/  FMNMX.FTZ R12, R166, R12, !PT ;  /* 0x0000000ca60c7209 */ /* 0x000fce0007810000 */
[----:B------:R-:W2:Y:S01]  /*cbf0*/  MUFU.TANH R164, R164 ;  /* 0x000000a400a47308 */ /* 0x000ea20000002400 */
[----:B-1----:R-:W-:-:S07]  /*cc00*/  FSEL R174, R174, -INF , P6 ;  /* 0xff800000aeae7808 */ /* 0x002fce0003000000 */
[----:B------:R-:W1:Y:S01]  /*cc10*/  MUFU.TANH R168, R168 ;  /* 0x000000a800a87308 */ /* 0x000e620000002400 */
[----:B0-----:R-:W-:-:S07]  /*cc20*/  FSEL R152, R152, -INF , P2 ;  /* 0xff80000098987808 */ /* 0x001fce0001000000 */
[----:B------:R-:W0:Y:S01]  /*cc30*/  MUFU.TANH R169, R169 ;  /* 0x000000a900a97308 */ /* 0x000e220000002400 */
[----:B----4-:R-:W-:Y:S02]  /*cc40*/  FSEL R154, R154, -INF , P1 ;  /* 0xff8000009a9a7808 */ /* 0x010fe40000800000 */
[----:B------:R-:W-:-:S05]  /*cc50*/  ISETP.GT.AND P6, PT, R217, 0x31, PT ;  /* 0x00000031d900780c */ /* 0x000fca0003fc4270 */
[----:B------:R-:W4:Y:S01]  /*cc60*/  MUFU.TANH R179, R183 ;  /* 0x000000b700b37308 */ /* 0x000f220000002400 */
[C---:B------:R-:W-:Y:S02]  /*cc70*/  ISETP.GT.AND P4, PT, R188.reuse, 0x9, PT ;  /* 0x00000009bc00780c */ /* 0x040fe40003f84270 */
[C---:B------:R-:W-:Y:S02]  /*cc80*/  ISETP.GT.AND P2, PT, R188.reuse, 0x11, PT ;  /* 0x00000011bc00780c */ /* 0x040fe40003f44270 */
[----:B------:R-:W-:-:S03]  /*cc90*/  ISETP.GT.AND P1, PT, R188, 0x18, PT ;  /* 0x00000018bc00780c */ /* 0x000fc60003f24270 */
[----:B------:R-:W4:Y:S01]  /*cca0*/  MUFU.TANH R172, R172 ;  /* 0x000000ac00ac7308 */ /* 0x000f220000002400 */
[----:B------:R-:W-:-:S07]  /*ccb0*/  FMNMX.FTZ R12, R167, R12, !PT ;  /* 0x0000000ca70c7209 */ /* 0x000fce0007810000 */
[----:B------:R-:W4:Y:S01]  /*ccc0*/  MUFU.TANH R176, R176 ;  /* 0x000000b000b07308 */ /* 0x000f220000002400 */
[----:B-----5:R-:W-:Y:S02]  /*ccd0*/  FSEL R175, R175, -INF , P6 ;  /* 0xff800000afaf7808 */ /* 0x020fe40003000000 */
[----:B---3--:R-:W-:Y:S02]  /*cce0*/  FSEL R156, R156, -INF , P4 ;  /* 0xff8000009c9c7808 */ /* 0x008fe40002000000 */
[----:B--2---:R-:W-:-:S03]  /*ccf0*/  FSEL R160, R160, -INF , P2 ;  /* 0xff800000a0a07808 */ /* 0x004fc60001000000 */
[----:B------:R-:W2:Y:S01]  /*cd00*/  MUFU.TANH R182, R186 ;  /* 0x000000ba00b67308 */ /* 0x000ea20000002400 */
[----:B------:R-:W-:Y:S02]  /*cd10*/  FSEL R161, R161, -INF , P1 ;  /* 0xff800000a1a17808 */ /* 0x000fe40000800000 */
[----:B------:R-:W-:Y:S02]  /*cd20*/  ISETP.GT.AND P6, PT, R217, 0x38, PT ;  /* 0x00000038d900780c */ /* 0x000fe40003fc4270 */
[----:B------:R-:W-:-:S03]  /*cd30*/  ISETP.GT.AND P4, PT, R188, 0x19, PT ;  /* 0x00000019bc00780c */ /* 0x000fc60003f84270 */
[----:B------:R-:W3:Y:S01]  /*cd40*/  MUFU.TANH R216, R216 ;  /* 0x000000d800d87308 */ /* 0x000ee20000002400 */
[C---:B------:R-:W-:Y:S02]  /*cd50*/  ISETP.GT.AND P2, PT, R188.reuse, 0x21, PT ;  /* 0x00000021bc00780c */ /* 0x040fe40003f44270 */
[----:B------:R-:W-:Y:S02]  /*cd60*/  ISETP.GT.AND P1, PT, R188, 0x28, PT ;  /* 0x00000028bc00780c */ /* 0x000fe40003f24270 */
[----:B------:R-:W-:-:S03]  /*cd70*/  FMNMX.FTZ R12, R170, R12, !PT ;  /* 0x0000000caa0c7209 */ /* 0x000fc60007810000 */
[----:B------:R-:W5:Y:S01]  /*cd80*/  MUFU.TANH R183, R187 ;  /* 0x000000bb00b77308 */ /* 0x000f620000002400 */
[----:B------:R-:W-:Y:S02]  /*cd90*/  FSEL R178, R178, -INF , P6 ;  /* 0xff800000b2b27808 */ /* 0x000fe40003000000 */
[----:B------:R-:W-:Y:S02]  /*cda0*/  FSEL R164, R164, -INF , P4 ;  /* 0xff800000a4a47808 */ /* 0x000fe40002000000 */
[----:B-1----:R-:W-:Y:S02]  /*cdb0*/  FSEL R168, R168, -INF , P2 ;  /* 0xff800000a8a87808 */ /* 0x002fe40001000000 */
[----:B0-----:R-:W-:Y:S02]  /*cdc0*/  FSEL R169, R169, -INF , P1 ;  /* 0xff800000a9a97808 */ /* 0x001fe40000800000 */
[----:B------:R-:W-:Y:S02]  /*cdd0*/  ISETP.GT.AND P6, PT, R217, 0x39, PT ;  /* 0x00000039d900780c */ /* 0x000fe40003fc4270 */
[----:B------:R-:W-:Y:S01]  /*cde0*/  FMNMX.FTZ R12, R171, R12, !PT ;  /* 0x0000000cab0c7209 */ /* 0x000fe20007810000 */
[----:B------:R-:W0:Y:S01]  /*cdf0*/  MUFU.TANH R186, R190 ;  /* 0x000000be00ba7308 */ /* 0x000e220000002400 */
[----:B------:R-:W-:-:S02]  /*ce00*/  ISETP.GT.AND P4, PT, R188, 0x29, PT ;  /* 0x00000029bc00780c */ /* 0x000fc40003f84270 */
[C---:B------:R-:W-:Y:S02]  /*ce10*/  ISETP.GT.AND P2, PT, R188.reuse, 0x31, PT ;  /* 0x00000031bc00780c */ /* 0x040fe40003f44270 */
[----:B------:R-:W-:Y:S02]  /*ce20*/  ISETP.GT.AND P1, PT, R188, 0x38, PT ;  /* 0x00000038bc00780c */ /* 0x000fe40003f24270 */
[----:B----4-:R-:W-:Y:S02]  /*ce30*/  FSEL R179, R179, -INF , P6 ;  /* 0xff800000b3b37808 */ /* 0x010fe40003000000 */
[----:B------:R-:W-:Y:S02]  /*ce40*/  FMNMX.FTZ R12, R174, R12, !PT ;  /* 0x0000000cae0c7209 */ /* 0x000fe40007810000 */
[----:B------:R-:W-:Y:S02]  /*ce50*/  FSEL R172, R172, -INF , P4 ;  /* 0xff800000acac7808 */ /* 0x000fe40002000000 */
[----:B------:R-:W-:-:S02]  /*ce60*/  FSEL R218, R176, -INF , P2 ;  /* 0xff800000b0da7808 */ /* 0x000fc40001000000 */
[----:B------:R-:W-:Y:S02]  /*ce70*/  FSEL R180, R180, -INF , P1 ;  /* 0xff800000b4b47808 */ /* 0x000fe40000800000 */
[----:B------:R-:W-:Y:S01]  /*ce80*/  ISETP.GT.AND P6, PT, R217, 0x40, PT ;  /* 0x00000040d900780c */ /* 0x000fe20003fc4270 */
[----:B------:R-:W1:Y:S01]  /*ce90*/  MUFU.TANH R187, R191 ;  /* 0x000000bf00bb7308 */ /* 0x000e620000002400 */
[C---:B------:R-:W-:Y:S02]  /*cea0*/  ISETP.GT.AND P4, PT, R188.reuse, 0x39, PT ;  /* 0x00000039bc00780c */ /* 0x040fe40003f84270 */
[C---:B------:R-:W-:Y:S02]  /*ceb0*/  ISETP.GT.AND P2, PT, R188.reuse, 0x41, PT ;  /* 0x00000041bc00780c */ /* 0x040fe40003f44270 */
[----:B------:R-:W-:Y:S02]  /*cec0*/  ISETP.GT.AND P1, PT, R188, 0x48, PT ;  /* 0x00000048bc00780c */ /* 0x000fe40003f24270 */
[----:B------:R-:W-:-:S02]  /*ced0*/  FMNMX.FTZ R12, R175, R12, !PT ;  /* 0x0000000caf0c7209 */ /* 0x000fc40007810000 */
[----:B--2---:R-:W-:Y:S02]  /*cee0*/  FSEL R182, R182, -INF , P6 ;  /* 0xff800000b6b67808 */ /* 0x004fe40003000000 */
[----:B------:R-:W-:Y:S02]  /*cef0*/  FSEL R181, R181, -INF , P4 ;  /* 0xff800000b5b57808 */ /* 0x000fe40002000000 */
[----:B------:R-:W-:Y:S02]  /*cf00*/  FSEL R184, R184, -INF , P2 ;  /* 0xff800000b8b87808 */ /* 0x000fe40001000000 */
[----:B---3--:R-:W-:Y:S02]  /*cf10*/  FSEL R216, R216, -INF , P1 ;  /* 0xff800000d8d87808 */ /* 0x008fe40000800000 */
[----:B------:R-:W-:Y:S02]  /*cf20*/  ISETP.GT.AND P6, PT, R217, 0x41, PT ;  /* 0x00000041d900780c */ /* 0x000fe40003fc4270 */
[----:B------:R-:W-:-:S02]  /*cf30*/  ISETP.GT.AND P5, PT, R188, 0x49, PT ;  /* 0x00000049bc00780c */ /* 0x000fc40003fa4270 */
[C---:B------:R-:W-:Y:S02]  /*cf40*/  ISETP.GT.AND P4, PT, R188.reuse, 0x50, PT ;  /* 0x00000050bc00780c */ /* 0x040fe40003f84270 */
[C---:B------:R-:W-:Y:S02]  /*cf50*/  ISETP.GT.AND P3, PT, R188.reuse, 0x51, PT ;  /* 0x00000051bc00780c */ /* 0x040fe40003f64270 */
[C---:B------:R-:W-:Y:S02]  /*cf60*/  ISETP.GT.AND P2, PT, R188.reuse, 0x58, PT ;  /* 0x00000058bc00780c */ /* 0x040fe40003f44270 */
[----:B------:R-:W-:Y:S02]  /*cf70*/  ISETP.GT.AND P1, PT, R188, 0x59, PT ;  /* 0x00000059bc00780c */ /* 0x000fe40003f24270 */
[----:B------:R-:W2:Y:S01]  /*cf80*/  MUFU.TANH R188, R194 ;  /* 0x000000c200bc7308 */ /* 0x000ea20000002400 */
[----:B------:R-:W-:Y:S02]  /*cf90*/  FMNMX.FTZ R12, R178, R12, !PT ;  /* 0x0000000cb20c7209 */ /* 0x000fe40007810000 */
[----:B-----5:R-:W-:-:S02]  /*cfa0*/  FSEL R183, R183, -INF , P6 ;  /* 0xff800000b7b77808 */ /* 0x020fc40003000000 */
[----:B------:R-:W-:Y:S02]  /*cfb0*/  ISETP.GT.AND P6, PT, R217, 0x48, PT ;  /* 0x00000048d900780c */ /* 0x000fe40003fc4270 */
[----:B------:R-:W-:Y:S01]  /*cfc0*/  FMNMX.FTZ R12, R179, R12, !PT ;  /* 0x0000000cb30c7209 */ /* 0x000fe20007810000 */
[----:B------:R-:W3:Y:S01]  /*cfd0*/  MUFU.TANH R190, R195 ;  /* 0x000000c300be7308 */ /* 0x000ee20000002400 */
[----:B0-----:R-:W-:Y:S02]  /*cfe0*/  FSEL R186, R186, -INF , P6 ;  /* 0xff800000baba7808 */ /* 0x001fe40003000000 */
[----:B------:R-:W-:Y:S02]  /*cff0*/  ISETP.GT.AND P6, PT, R217, 0x49, PT ;  /* 0x00000049d900780c */ /* 0x000fe40003fc4270 */
[----:B------:R-:W-:-:S03]  /*d000*/  FMNMX.FTZ R12, R182, R12, !PT ;  /* 0x0000000cb60c7209 */ /* 0x000fc60007810000 */
[----:B------:R-:W0:Y:S01]  /*d010*/  MUFU.TANH R191, R198 ;  /* 0x000000c600bf7308 */ /* 0x000e220000002400 */
[----:B-1----:R-:W-:Y:S02]  /*d020*/  FSEL R187, R187, -INF , P6 ;  /* 0xff800000bbbb7808 */ /* 0x002fe40003000000 */
[----:B------:R-:W-:Y:S02]  /*d030*/  FMNMX.FTZ R12, R183, R12, !PT ;  /* 0x0000000cb70c7209 */ /* 0x000fe40007810000 */
[C---:B------:R-:W-:Y:S02]  /*d040*/  ISETP.GT.AND P6, PT, R217.reuse, 0x50, PT ;  /* 0x00000050d900780c */ /* 0x040fe40003fc4270 */
[----:B------:R-:W-:Y:S01]  /*d050*/  FMNMX.FTZ R12, R186, R12, !PT ;  /* 0x0000000cba0c7209 */ /* 0x000fe20007810000 */
[----:B------:R-:W1:Y:S01]  /*d060*/  MUFU.TANH R194, R199 ;  /* 0x000000c700c27308 */ /* 0x000e620000002400 */
[----:B--2---:R-:W-:Y:S02]  /*d070*/  FSEL R188, R188, -INF , P6 ;  /* 0xff800000bcbc7808 */ /* 0x004fe40003000000 */
[----:B------:R-:W-:-:S02]  /*d080*/  ISETP.GT.AND P6, PT, R217, 0x51, PT ;  /* 0x00000051d900780c */ /* 0x000fc40003fc4270 */
[----:B------:R-:W-:Y:S02]  /*d090*/  FMNMX.FTZ R12, R187, R12, !PT ;  /* 0x0000000cbb0c7209 */ /* 0x000fe40007810000 */
[----:B---3--:R-:W-:Y:S02]  /*d0a0*/  FSEL R190, R190, -INF , P6 ;  /* 0xff800000bebe7808 */ /* 0x008fe40003000000 */
[----:B------:R-:W-:Y:S02]  /*d0b0*/  ISETP.GT.AND P6, PT, R217, 0x58, PT ;  /* 0x00000058d900780c */ /* 0x000fe40003fc4270 */
[----:B------:R-:W-:Y:S02]  /*d0c0*/  FMNMX.FTZ R12, R188, R12, !PT ;  /* 0x0000000cbc0c7209 */ /* 0x000fe40007810000 */
[----:B0-----:R-:W-:Y:S02]  /*d0d0*/  FSEL R191, R191, -INF , P6 ;  /* 0xff800000bfbf7808 */ /* 0x001fe40003000000 */
[----:B------:R-:W-:-:S02]  /*d0e0*/  ISETP.GT.AND P6, PT, R217, 0x59, PT ;  /* 0x00000059d900780c */ /* 0x000fc40003fc4270 */
[----:B------:R-:W-:Y:S02]  /*d0f0*/  FMNMX.FTZ R12, R190, R12, !PT ;  /* 0x0000000cbe0c7209 */ /* 0x000fe40007810000 */
[----:B-1----:R-:W-:Y:S02]  /*d100*/  FSEL R194, R194, -INF , P6 ;  /* 0xff800000c2c27808 */ /* 0x002fe40003000000 */
[----:B------:R-:W-:-:S04]  /*d110*/  FMNMX.FTZ R12, R191, R12, !PT ;  /* 0x0000000cbf0c7209 */ /* 0x000fc80007810000 */
[----:B------:R-:W-:-:S05]  /*d120*/  FMNMX.FTZ R12, R194, R12, !PT ;  /* 0x0000000cc20c7209 */ /* 0x000fca0007810000 */
[----:B------:R-:W0:Y:S02]  /*d130*/  SHFL.BFLY PT, R176, R12, 0x2, 0x1f ;  /* 0x0c401f000cb07f89 */ /* 0x000e2400000e0000 */
[----:B0-----:R-:W-:-:S05]  /*d140*/  FMNMX.FTZ R176, R12, R176, !PT ;  /* 0x000000b00cb07209 */ /* 0x001fca0007810000 */
[----:B------:R-:W0:Y:S02]  /*d150*/  SHFL.BFLY PT, R12, R176, 0x1, 0x1f ;  /* 0x0c201f00b00c7f89 */ /* 0x000e2400000e0000 */
[----:B0-----:R-:W-:Y:S02]  /*d160*/  FMNMX.FTZ R176, R176, R12, !PT ;  /* 0x0000000cb0b07209 */ /* 0x001fe40007810000 */
[----:B------:R-:W0:Y:S02]  /*d170*/  LDC R12, c[0x0][0x988] ;  /* 0x00026200ff0c7b82 */ /* 0x000e240000000800 */
[----:B------:R-:W-:-:S04]  /*d180*/  FSETP.NEU.FTZ.AND P6, PT, R176, -INF , PT ;  /* 0xff800000b000780b */ /* 0x000fc80003fdd000 */
[----:B------:R-:W-:-:S05]  /*d190*/  FSEL R195, R176, RZ, P6 ;  /* 0x000000ffb0c37208 */ /* 0x000fca0003000000 */
[----:B------:R-:W-:Y:S01]  /*d1a0*/  FADD.FTZ R195, -R195, R215 ;  /* 0x000000d7c3c37221 */ /* 0x000fe20000010100 */
[----:B0-----:R-:W-:-:S05]  /*d1b0*/  FMUL.FTZ R199, R176, R12 ;  /* 0x0000000cb0c77220 */ /* 0x001fca0000410000 */
[----:B------:R-:W-:-:S05]  /*d1c0*/  FSEL R199, R199, RZ, P6 ;  /* 0x000000ffc7c77208 */ /* 0x000fca0003000000 */
[-CC-:B------:R-:W-:Y:S01]  /*d1d0*/  FFMA.FTZ R215, R178, R12.reuse, -R199.reuse ;  /* 0x0000000cb2d77223 */ /* 0x180fe200000108c7 */
[-CC-:B------:R-:W-:Y:S01]  /*d1e0*/  FFMA.FTZ R153, R153, R12.reuse, -R199.reuse ;  /* 0x0000000c99997223 */ /* 0x180fe200000108c7 */
[-C--:B------:R-:W-:Y:S01]  /*d1f0*/  FFMA.FTZ R20, R20, R12.reuse, -R199 ;  /* 0x0000000c14147223 */ /* 0x080fe200000108c7 */
[----:B------:R-:W-:-:S04]  /*d200*/  FMUL.FTZ R178, R195, R12 ;  /* 0x0000000cc3b27220 */ /* 0x000fc80000410000 */
[----:B------:R-:W-:Y:S01]  /*d210*/  MUFU.EX2 R153, R153 ;  /* 0x0000009900997308 */ /* 0x000fe20000000800 */
[----:B------:R-:W-:-:S07]  /*d220*/  FFMA.FTZ R155, R155, R12, -R199 ;  /* 0x0000000c9b9b7223 */ /* 0x000fce00000108c7 */
[----:B------:R-:W0:Y:S08]  /*d230*/  MUFU.EX2 R178, R178 ;  /* 0x000000b200b27308 */ /* 0x000e300000000800 */
[----:B------:R-:W1:Y:S01]  /*d240*/  MUFU.EX2 R20, R20 ;  /* 0x0000001400147308 */ /* 0x000e620000000800 */
[-CC-:B------:R-:W-:Y:S01]  /*d250*/  FFMA.FTZ R198, R157, R12.reuse, -R199.reuse ;  /* 0x0000000c9dc67223 */ /* 0x180fe200000108c7 */
[----:B------:R-:W-:-:S06]  /*d260*/  FFMA.FTZ R158, R158, R12, -R199 ;  /* 0x0000000c9e9e7223 */ /* 0x000fcc00000108c7 */
[----:B------:R-:W2:Y:S01]  /*d270*/  MUFU.EX2 R155, R155 ;  /* 0x0000009b009b7308 */ /* 0x000ea20000000800 */
[----:B0-----:R-:W-:Y:S01]  /*d280*/  FFMA.FTZ R0, R178, R0, R153 ;  /* 0x00000000b2007223 */ /* 0x001fe20000010099 */
[----:B------:R-:W-:-:S06]  /*d290*/  FFMA.FTZ R159, R159, R12, -R199 ;  /* 0x0000000c9f9f7223 */ /* 0x000fcc00000108c7 */
[----:B------:R-:W0:Y:S01]  /*d2a0*/  MUFU.EX2 R198, R198 ;  /* 0x000000c600c67308 */ /* 0x000e220000000800 */
[C---:B-1----:R-:W-:Y:S01]  /*d2b0*/  F2FP.BF16.F32.PACK_AB R157, R20.reuse, R153 ;  /* 0x00000099149d723e */ /* 0x042fe200000010ff */
[----:B------:R-:W-:-:S06]  /*d2c0*/  FADD.FTZ R0, R20, R0 ;  /* 0x0000000014007221 */ /* 0x000fcc0000010000 */
[----:B------:R-:W1:Y:S01]  /*d2d0*/  MUFU.EX2 R153, R158 ;  /* 0x0000009e00997308 */ /* 0x000e620000000800 */
[----:B--2---:R-:W-:-:S07]  /*d2e0*/  FADD.FTZ R0, R155, R0 ;  /* 0x000000009b007221 */ /* 0x004fce0000010000 */
[----:B------:R-:W2:Y:S01]  /*d2f0*/  MUFU.EX2 R20, R159 ;  /* 0x0000009f00147308 */ /* 0x000ea20000000800 */
[----:B0-----:R-:W-:-:S04]  /*d300*/  FADD.FTZ R0, R198, R0 ;  /* 0x00000000c6007221 */ /* 0x001fc80000010000 */
[----:B-1----:R-:W-:-:S04]  /*d310*/  FADD.FTZ R0, R153, R0 ;  /* 0x0000000099007221 */ /* 0x002fc80000010000 */
[C---:B--2---:R-:W-:Y:S01]  /*d320*/  FADD.FTZ R0, R20.reuse, R0 ;  /* 0x0000000014007221 */ /* 0x044fe20000010000 */
[----:B------:R-:W-:Y:S02]  /*d330*/  F2FP.BF16.F32.PACK_AB R153, R20, R153 ;  /* 0x000000991499723e */ /* 0x000fe400000010ff */
        /* <DEDUP_REMOVED lines=13> */
[----:B------:R-:W-:Y:S02]  /*d410*/  FMNMX.FTZ R20, R173, R20, !PT ;  /* 0x00000014ad147209 */ /* 0x000fe40007810000 */
[----:B------:R-:W-:Y:S01]  /*d420*/  F2FP.BF16.F32.PACK_AB R159, R198, R155 ;  /* 0x0000009bc69f723e */ /* 0x000fe200000010ff */
[----:B------:R-:W-:Y:S01]  /*d430*/  FMUL.FTZ R155, R192, UR37 ;  /* 0x00000025c09b7c20 */ /* 0x000fe20008410000 */
[----:B------:R-:W-:Y:S01]  /*d440*/  FMNMX.FTZ R20, R218, R20, !PT ;  /* 0x00000014da147209 */ /* 0x000fe20007810000 */
[----:B------:R-:W0:Y:S01]  /*d450*/  MUFU.TANH R189, R189 ;  /* 0x000000bd00bd7308 */ /* 0x000e220000002400 */
[----:B------:R-:W-:Y:S02]  /*d460*/  FMUL.FTZ R192, R193, UR37 ;  /* 0x00000025c1c07c20 */ /* 0x000fe40008410000 */
[----:B------:R-:W-:Y:S01]  /*d470*/  FMNMX.FTZ R20, R180, R20, !PT ;  /* 0x00000014b4147209 */ /* 0x000fe20007810000 */
[----:B------:R-:W-:-:S03]  /*d480*/  FMUL.FTZ R158, R196, UR37 ;  /* 0x00000025c49e7c20 */ /* 0x000fc60008410000 */
[----:B------:R-:W-:Y:S01]  /*d490*/  FMNMX.FTZ R20, R181, R20, !PT ;  /* 0x00000014b5147209 */ /* 0x000fe20007810000 */
[----:B------:R-:W1:Y:S01]  /*d4a0*/  MUFU.TANH R155, R155 ;  /* 0x0000009b009b7308 */ /* 0x000e620000002400 */
[----:B------:R-:W-:Y:S02]  /*d4b0*/  FMUL.FTZ R193, R197, UR37 ;  /* 0x00000025c5c17c20 */ /* 0x000fe40008410000 */
[----:B------:R-:W-:-:S05]  /*d4c0*/  FMNMX.FTZ R20, R219, R20, !PT ;  /* 0x00000014db147209 */ /* 0x000fca0007810000 */
[----:B------:R-:W2:Y:S01]  /*d4d0*/  MUFU.TANH R192, R192 ;  /* 0x000000c000c07308 */ /* 0x000ea20000002400 */
[----:B------:R-:W-:Y:S02]  /*d4e0*/  FMNMX.FTZ R20, R184, R20, !PT ;  /* 0x00000014b8147209 */ /* 0x000fe40007810000 */
[----:B0-----:R-:W-:-:S05]  /*d4f0*/  FSEL R189, R189, -INF , P5 ;  /* 0xff800000bdbd7808 */ /* 0x001fca0002800000 */
[----:B------:R-:W0:Y:S01]  /*d500*/  MUFU.TANH R158, R158 ;  /* 0x0000009e009e7308 */ /* 0x000e220000002400 */
[----:B------:R-:W-:Y:S02]  /*d510*/  FMNMX.FTZ R20, R216, R20, !PT ;  /* 0x00000014d8147209 */ /* 0x000fe40007810000 */
[----:B-1----:R-:W-:-:S05]  /*d520*/  FSEL R155, R155, -INF , P4 ;  /* 0xff8000009b9b7808 */ /* 0x002fca0002000000 */
[----:B------:R-:W1:Y:S01]  /*d530*/  MUFU.TANH R193, R193 ;  /* 0x000000c100c17308 */ /* 0x000e620000002400 */
[----:B------:R-:W-:Y:S02]  /*d540*/  FMNMX.FTZ R20, R189, R20, !PT ;  /* 0x00000014bd147209 */ /* 0x000fe40007810000 */
[----:B--2---:R-:W-:Y:S02]  /*d550*/  FSEL R192, R192, -INF , P3 ;  /* 0xff800000c0c07808 */ /* 0x004fe40001800000 */
[----:B------:R-:W-:Y:S02]  /*d560*/  FMNMX.FTZ R20, R155, R20, !PT ;  /* 0x000000149b147209 */ /* 0x000fe40007810000 */
[----:B0-----:R-:W-:Y:S02]  /*d570*/  FSEL R158, R158, -INF , P2 ;  /* 0xff8000009e9e7808 */ /* 0x001fe40001000000 */
[----:B------:R-:W-:-:S04]  /*d580*/  FMNMX.FTZ R20, R192, R20, !PT ;  /* 0x00000014c0147209 */ /* 0x000fc80007810000 */
[----:B------:R-:W-:Y:S02]  /*d590*/  FMNMX.FTZ R20, R158, R20, !PT ;  /* 0x000000149e147209 */ /* 0x000fe40007810000 */
[----:B-1----:R-:W-:-:S04]  /*d5a0*/  FSEL R193, R193, -INF , P1 ;  /* 0xff800000c1c17808 */ /* 0x002fc80000800000 */
[----:B------:R-:W-:-:S05]  /*d5b0*/  FMNMX.FTZ R20, R193, R20, !PT ;  /* 0x00000014c1147209 */ /* 0x000fca0007810000 */
[----:B------:R-:W0:Y:S02]  /*d5c0*/  SHFL.BFLY PT, R195, R20, 0x2, 0x1f ;  /* 0x0c401f0014c37f89 */ /* 0x000e2400000e0000 */
[----:B0-----:R-:W-:-:S05]  /*d5d0*/  FMNMX.FTZ R20, R20, R195, !PT ;  /* 0x000000c314147209 */ /* 0x001fca0007810000 */
[----:B------:R-:W0:Y:S01]  /*d5e0*/  SHFL.BFLY PT, R197, R20, 0x1, 0x1f ;  /* 0x0c201f0014c57f89 */ /* 0x000e2200000e0000 */
        /* <DEDUP_REMOVED lines=17> */
[----:B0-----:R-:W-:-:S04]  /*d700*/  FMNMX.FTZ R20, R20, R197, !PT ;  /* 0x000000c514147209 */ /* 0x001fc80007810000 */
[C---:B------:R-:W-:Y:S01]  /*d710*/  FSETP.NEU.FTZ.AND P1, PT, R20.reuse, -INF , PT ;  /* 0xff8000001400780b */ /* 0x040fe20003f3d000 */
[----:B------:R-:W-:-:S03]  /*d720*/  FMUL.FTZ R199, R20, R12 ;  /* 0x0000000c14c77220 */ /* 0x000fc60000410000 */
[----:B------:R-:W-:Y:S02]  /*d730*/  FSEL R197, R20, RZ, P1 ;  /* 0x000000ff14c57208 */ /* 0x000fe40000800000 */
[----:B------:R-:W-:Y:S01]  /*d740*/  FSEL R199, R199, RZ, P1 ;  /* 0x000000ffc7c77208 */ /* 0x000fe20000800000 */
[----:B------:R-:W-:Y:S02]  /*d750*/  MUFU.EX2 R196, R171 ;  /* 0x000000ab00c47308 */ /* 0x000fe40000000800 */
[----:B------:R-:W-:Y:S02]  /*d760*/  FADD.FTZ R197, -R197, R214 ;  /* 0x000000d6c5c57221 */ /* 0x000fe40000010100 */
[----:B------:R-:W-:-:S04]  /*d770*/  FFMA.FTZ R177, R177, R12, -R199 ;  /* 0x0000000cb1b17223 */ /* 0x000fc800000108c7 */
[----:B------:R0:W-:Y:S01]  /*d780*/  MUFU.EX2 R171, R186 ;  /* 0x000000ba00ab7308 */ /* 0x0001e20000000800 */
[-CC-:B------:R-:W-:Y:S01]  /*d790*/  FFMA.FTZ R152, R152, R12.reuse, -R199.reuse ;  /* 0x0000000c98987223 */ /* 0x180fe200000108c7 */
[----:B0-----:R-:W-:-:S06]  /*d7a0*/  FFMA.FTZ R186, R158, R12, -R199 ;  /* 0x0000000c9eba7223 */ /* 0x001fcc00000108c7 */
[----:B------:R0:W-:Y:S01]  /*d7b0*/  MUFU.EX2 R158, R177 ;  /* 0x000000b1009e7308 */ /* 0x0001e20000000800 */
[-CC-:B------:R-:W-:Y:S01]  /*d7c0*/  FFMA.FTZ R154, R154, R12.reuse, -R199.reuse ;  /* 0x0000000c9a9a7223 */ /* 0x180fe200000108c7 */
[-C--:B0-----:R-:W-:Y:S01]  /*d7d0*/  FMUL.FTZ R177, R197, R12.reuse ;  /* 0x0000000cc5b17220 */ /* 0x081fe20000410000 */
[----:B------:R-:W0:Y:S05]  /*d7e0*/  S2R R224, SR_CgaCtaId ;  /* 0x0000000000e07919 */ /* 0x000e2a0000008800 */
[----:B------:R-:W-:Y:S08]  /*d7f0*/  MUFU.EX2 R152, R152 ;  /* 0x0000009800987308 */ /* 0x000ff00000000800 */
[----:B------:R-:W1:Y:S01]  /*d800*/  MUFU.EX2 R177, R177 ;  /* 0x000000b100b17308 */ /* 0x000e620000000800 */
[-CC-:B------:R-:W-:Y:S01]  /*d810*/  FFMA.FTZ R156, R156, R12.reuse, -R199.reuse ;  /* 0x0000000c9c9c7223 */ /* 0x180fe200000108c7 */
[-CC-:B------:R-:W-:Y:S01]  /*d820*/  FFMA.FTZ R185, R185, R12.reuse, -R199.reuse ;  /* 0x0000000cb9b97223 */ /* 0x180fe200000108c7 */
[-CC-:B------:R-:W-:Y:S01]  /*d830*/  FFMA.FTZ R160, R160, R12.reuse, -R199.reuse ;  /* 0x0000000ca0a07223 */ /* 0x180fe200000108c7 */
[-CC-:B------:R-:W-:Y:S01]  /*d840*/  FFMA.FTZ R161, R161, R12.reuse, -R199.reuse ;  /* 0x0000000ca1a17223 */ /* 0x180fe200000108c7 */
[----:B------:R-:W-:-:S03]  /*d850*/  FFMA.FTZ R164, R164, R12, -R199 ;  /* 0x0000000ca4a47223 */ /* 0x000fc600000108c7 */
        /* <DEDUP_REMOVED lines=15> */
[----:B------:R-:W-:-:S02]  /*d950*/  FFMA.FTZ R193, R193, R12, -R199 ;  /* 0x0000000cc1c17223 */ /* 0x000fc400000108c7 */
[----:B------:R-:W3:Y:S01]  /*d960*/  MUFU.EX2 R199, R156 ;  /* 0x0000009c00c77308 */ /* 0x000ee20000000800 */
[----:B-1----:R-:W-:-:S07]  /*d970*/  FFMA.FTZ R3, R177, R3, R158 ;  /* 0x00000003b1037223 */ /* 0x002fce000001009e */
[----:B------:R-:W1:Y:S01]  /*d980*/  MUFU.EX2 R185, R185 ;  /* 0x000000b900b97308 */ /* 0x000e620000000800 */
[----:B------:R-:W-:-:S07]  /*d990*/  FADD.FTZ R3, R152, R3 ;  /* 0x0000000398037221 */ /* 0x000fce0000010000 */
[----:B------:R-:W4:Y:S01]  /*d9a0*/  MUFU.EX2 R160, R160 ;  /* 0x000000a000a07308 */ /* 0x000f220000000800 */
[----:B--2---:R-:W-:-:S07]  /*d9b0*/  FADD.FTZ R3, R154, R3 ;  /* 0x000000039a037221 */ /* 0x004fce0000010000 */
[----:B------:R-:W2:Y:S01]  /*d9c0*/  MUFU.EX2 R162, R162 ;  /* 0x000000a200a27308 */ /* 0x000ea20000000800 */
[----:B------:R-:W-:-:S07]  /*d9d0*/  VIADD R155, R14, 0x22840 ;  /* 0x000228400e9b7836 */ /* 0x000fce0000000000 */
[----:B------:R-:W5:Y:S01]  /*d9e0*/  MUFU.EX2 R163, R163 ;  /* 0x000000a300a37308 */ /* 0x000f620000000800 */
[----:B---3--:R-:W-:-:S07]  /*d9f0*/  FADD.FTZ R3, R199, R3 ;  /* 0x00000003c7037221 */ /* 0x008fce0000010000 */
[----:B------:R-:W3:Y:S01]  /*da00*/  MUFU.EX2 R214, R161 ;  /* 0x000000a100d67308 */ /* 0x000ee20000000800 */
[----:B-1----:R-:W-:Y:S01]  /*da10*/  FADD.FTZ R3, R185, R3 ;  /* 0x00000003b9037221 */ /* 0x002fe20000010000 */
[----:B0-----:R-:W-:-:S06]  /*da20*/  PRMT R155, R224, 0x654, R155 ;  /* 0x00000654e09b7816 */ /* 0x001fcc000000009b */
[----:B------:R-:W0:Y:S01]  /*da30*/  MUFU.EX2 R164, R164 ;  /* 0x000000a400a47308 */ /* 0x000e220000000800 */
[----:B----4-:R-:W-:Y:S01]  /*da40*/  FADD.FTZ R3, R160, R3 ;  /* 0x00000003a0037221 */ /* 0x010fe20000010000 */
[----:B------:R5:W-:Y:S06]  /*da50*/  SYNCS.ARRIVE.TRANS64.RED.A1T0 RZ, [R155+URZ], RZ ;  /* 0x000000ff9bff79a7 */ /* 0x000bec000810043f */
[----:B------:R-:W1:Y:S01]  /*da60*/  MUFU.EX2 R166, R166 ;  /* 0x000000a600a67308 */ /* 0x000e620000000800 */
[----:B--2---:R-:W-:-:S07]  /*da70*/  FADD.FTZ R0, R162, R0 ;  /* 0x00000000a2007221 */ /* 0x004fce0000010000 */
[----:B------:R-:W2:Y:S01]  /*da80*/  MUFU.EX2 R165, R165 ;  /* 0x000000a500a57308 */ /* 0x000ea20000000800 */
[----:B-----5:R-:W-:Y:S01]  /*da90*/  F2FP.BF16.F32.PACK_AB R155, R163, R162 ;  /* 0x000000a2a39b723e */ /* 0x020fe200000010ff */
[----:B---3--:R-:W-:-:S06]  /*daa0*/  FADD.FTZ R3, R214, R3 ;  /* 0x00000003d6037221 */ /* 0x008fcc0000010000 */
[----:B------:R-:W3:Y:S08]  /*dab0*/  MUFU.EX2 R195, R167 ;  /* 0x000000a700c37308 */ /* 0x000ef00000000800 */
[----:B------:R-:W4:Y:S01]  /*dac0*/  MUFU.EX2 R168, R168 ;  /* 0x000000a800a87308 */ /* 0x000f220000000800 */
[----:B------:R-:W-:Y:S01]  /*dad0*/  FADD.FTZ R0, R163, R0 ;  /* 0x00000000a3007221 */ /* 0x000fe20000010000 */
[----:B0-----:R-:W-:-:S06]  /*dae0*/  FADD.FTZ R3, R164, R3 ;  /* 0x00000003a4037221 */ /* 0x001fcc0000010000 */
[----:B------:R-:W0:Y:S08]  /*daf0*/  MUFU.EX2 R170, R170 ;  /* 0x000000aa00aa7308 */ /* 0x000e300000000800 */
[----:B------:R-:W5:Y:S01]  /*db00*/  MUFU.EX2 R162, R169 ;  /* 0x000000a900a27308 */ /* 0x000f620000000800 */
[----:B-1----:R-:W-:Y:S01]  /*db10*/  FADD.FTZ R0, R166, R0 ;  /* 0x00000000a6007221 */ /* 0x002fe20000010000 */
[----:B--2---:R-:W-:-:S06]  /*db20*/  FADD.FTZ R3, R165, R3 ;  /* 0x00000003a5037221 */ /* 0x004fcc0000010000 */
[----:B------:R-:W1:Y:S01]  /*db30*/  MUFU.EX2 R172, R172 ;  /* 0x000000ac00ac7308 */ /* 0x000e620000000800 */
[----:B---3--:R-:W-:Y:S01]  /*db40*/  FADD.FTZ R0, R195, R0 ;  /* 0x00000000c3007221 */ /* 0x008fe20000010000 */
[----:B----4-:R-:W-:-:S06]  /*db50*/  FADD.FTZ R3, R168, R3 ;  /* 0x00000003a8037221 */ /* 0x010fcc0000010000 */
[----:B------:R-:W2:Y:S01]  /*db60*/  MUFU.EX2 R174, R174 ;  /* 0x000000ae00ae7308 */ /* 0x000ea20000000800 */
[----:B------:R-:W-:-:S07]  /*db70*/  F2FP.BF16.F32.PACK_AB R161, R195, R166 ;  /* 0x000000a6c3a1723e */ /* 0x000fce00000010ff */
[----:B------:R-:W3:Y:S01]  /*db80*/  MUFU.EX2 R173, R173 ;  /* 0x000000ad00ad7308 */ /* 0x000ee20000000800 */
[----:B0-----:R-:W-:Y:S01]  /*db90*/  FADD.FTZ R0, R170, R0 ;  /* 0x00000000aa007221 */ /* 0x001fe20000010000 */
[----:B-----5:R-:W-:-:S06]  /*dba0*/  FADD.FTZ R3, R162, R3 ;  /* 0x00000003a2037221 */ /* 0x020fcc0000010000 */
[----:B------:R-:W0:Y:S08]  /*dbb0*/  MUFU.EX2 R175, R175 ;  /* 0x000000af00af7308 */ /* 0x000e300000000800 */
[----:B------:R-:W4:Y:S01]  /*dbc0*/  MUFU.EX2 R218, R218 ;  /* 0x000000da00da7308 */ /* 0x000f220000000800 */
[----:B------:R-:W-:Y:S01]  /*dbd0*/  FADD.FTZ R0, R196, R0 ;  /* 0x00000000c4007221 */ /* 0x000fe20000010000 */
[----:B------:R-:W-:-:S06]  /*dbe0*/  F2FP.BF16.F32.PACK_AB R156, R152, R158 ;  /* 0x0000009e989c723e */ /* 0x000fcc00000010ff */
[----:B------:R-:W5:Y:S01]  /*dbf0*/  MUFU.EX2 R167, R215 ;  /* 0x000000d700a77308 */ /* 0x000f620000000800 */
[----:B-1----:R-:W-:Y:S01]  /*dc00*/  FADD.FTZ R3, R172, R3 ;  /* 0x00000003ac037221 */ /* 0x002fe20000010000 */
[----:B------:R-:W-:-:S06]  /*dc10*/  F2FP.BF16.F32.PACK_AB R152, R160, R185 ;  /* 0x000000b9a098723e */ /* 0x000fcc00000010ff */
[----:B------:R-:W1:Y:S01]  /*dc20*/  MUFU.EX2 R166, R180 ;  /* 0x000000b400a67308 */ /* 0x000e620000000800 */
[----:B------:R-:W-:Y:S01]  /*dc30*/  F2FP.BF16.F32.PACK_AB R160, R168, R165 ;  /* 0x000000a5a8a0723e */ /* 0x000fe200000010ff */
[----:B--2---:R-:W-:-:S06]  /*dc40*/  FADD.FTZ R0, R174, R0 ;  /* 0x00000000ae007221 */ /* 0x004fcc0000010000 */
[----:B------:R-:W2:Y:S01]  /*dc50*/  MUFU.EX2 R179, R179 ;  /* 0x000000b300b37308 */ /* 0x000ea20000000800 */
[----:B---3--:R-:W-:-:S07]  /*dc60*/  FADD.FTZ R3, R173, R3 ;  /* 0x00000003ad037221 */ /* 0x008fce0000010000 */
[----:B------:R-:W3:Y:S01]  /*dc70*/  MUFU.EX2 R181, R181 ;  /* 0x000000b500b57308 */ /* 0x000ee20000000800 */
[----:B0-----:R-:W-:Y:S01]  /*dc80*/  FADD.FTZ R0, R175, R0 ;  /* 0x00000000af007221 */ /* 0x001fe20000010000 */
[----:B----4-:R-:W-:-:S06]  /*dc90*/  FADD.FTZ R3, R218, R3 ;  /* 0x00000003da037221 */ /* 0x010fcc0000010000 */
[----:B------:R-:W0:Y:S01]  /*dca0*/  MUFU.EX2 R182, R182 ;  /* 0x000000b600b67308 */ /* 0x000e220000000800 */
[----:B------:R-:W-:-:S07]  /*dcb0*/  F2FP.BF16.F32.PACK_AB R163, R196, R170 ;  /* 0x000000aac4a3723e */ /* 0x000fce00000010ff */
[----:B------:R-:W4:Y:S01]  /*dcc0*/  MUFU.EX2 R168, R219 ;  /* 0x000000db00a87308 */ /* 0x000f220000000800 */
[----:B-----5:R-:W-:Y:S01]  /*dcd0*/  FADD.FTZ R0, R167, R0 ;  /* 0x00000000a7007221 */ /* 0x020fe20000010000 */
[----:B-1----:R-:W-:-:S06]  /*dce0*/  FADD.FTZ R3, R166, R3 ;  /* 0x00000003a6037221 */ /* 0x002fcc0000010000 */
[----:B------:R-:W1:Y:S08]  /*dcf0*/  MUFU.EX2 R183, R183 ;  /* 0x000000b700b77308 */ /* 0x000e700000000800 */
[----:B------:R-:W5:Y:S01]  /*dd00*/  MUFU.EX2 R184, R184 ;  /* 0x000000b800b87308 */ /* 0x000f620000000800 */
[----:B--2---:R-:W-:Y:S01]  /*dd10*/  FADD.FTZ R0, R179, R0 ;  /* 0x00000000b3007221 */ /* 0x004fe20000010000 */
[----:B---3--:R-:W-:-:S06]  /*dd20*/  FADD.FTZ R3, R181, R3 ;  /* 0x00000003b5037221 */ /* 0x008fcc0000010000 */
[----:B------:R-:W2:Y:S01]  /*dd30*/  MUFU.EX2 R170, R216 ;  /* 0x000000d800aa7308 */ /* 0x000ea20000000800 */
[----:B------:R-:W-:Y:S01]  /*dd40*/  F2FP.BF16.F32.PACK_AB R162, R172, R162 ;  /* 0x000000a2aca2723e */ /* 0x000fe200000010ff */
[----:B0-----:R-:W-:-:S06]  /*dd50*/  FADD.FTZ R0, R182, R0 ;  /* 0x00000000b6007221 */ /* 0x001fcc0000010000 */
[----:B------:R-:W0:Y:S01]  /*dd60*/  MUFU.EX2 R187, R187 ;  /* 0x000000bb00bb7308 */ /* 0x000e220000000800 */
[----:B----4-:R-:W-:-:S07]  /*dd70*/  FADD.FTZ R3, R168, R3 ;  /* 0x00000003a8037221 */ /* 0x010fce0000010000 */
[----:B------:R-:W3:Y:S01]  /*dd80*/  MUFU.EX2 R189, R189 ;  /* 0x000000bd00bd7308 */ /* 0x000ee20000000800 */
[----:B-1----:R-:W-:Y:S01]  /*dd90*/  FADD.FTZ R0, R183, R0 ;  /* 0x00000000b7007221 */ /* 0x002fe20000010000 */
[----:B-----5:R-:W-:-:S06]  /*dda0*/  FADD.FTZ R3, R184, R3 ;  /* 0x00000003b8037221 */ /* 0x020fcc0000010000 */
[----:B------:R-:W1:Y:S01]  /*ddb0*/  MUFU.EX2 R188, R188 ;  /* 0x000000bc00bc7308 */ /* 0x000e620000000800 */
[----:B------:R-:W-:-:S07]  /*ddc0*/  F2FP.BF16.F32.PACK_AB R165, R175, R174 ;  /* 0x000000aeafa5723e */ /* 0x000fce00000010ff */
[----:B------:R-:W4:Y:S01]  /*ddd0*/  MUFU.EX2 R172, R198 ;  /* 0x000000c600ac7308 */ /* 0x000f220000000800 */
[----:B------:R-:W-:Y:S01]  /*dde0*/  FADD.FTZ R0, R171, R0 ;  /* 0x00000000ab007221 */ /* 0x000fe20000010000 */
[----:B--2---:R-:W-:-:S06]  /*ddf0*/  FADD.FTZ R3, R170, R3 ;  /* 0x00000003aa037221 */ /* 0x004fcc0000010000 */
[----:B------:R-:W2:Y:S08]  /*de00*/  MUFU.EX2 R190, R190 ;  /* 0x000000be00be7308 */ /* 0x000eb00000000800 */
[----:B------:R-:W5:Y:S01]  /*de10*/  MUFU.EX2 R192, R192 ;  /* 0x000000c000c07308 */ /* 0x000f620000000800 */
[----:B0-----:R-:W-:Y:S01]  /*de20*/  FADD.FTZ R0, R187, R0 ;  /* 0x00000000bb007221 */ /* 0x001fe20000010000 */
[----:B---3--:R-:W-:-:S06]  /*de30*/  FADD.FTZ R3, R189, R3 ;  /* 0x00000003bd037221 */ /* 0x008fcc0000010000 */
[----:B------:R-:W0:Y:S08]  /*de40*/  MUFU.EX2 R191, R191 ;  /* 0x000000bf00bf7308 */ /* 0x000e300000000800 */
[----:B------:R-:W3:Y:S01]  /*de50*/  MUFU.EX2 R174, R186 ;  /* 0x000000ba00ae7308 */ /* 0x000ee20000000800 */
[----:B-1----:R-:W-:Y:S01]  /*de60*/  FADD.FTZ R0, R188, R0 ;  /* 0x00000000bc007221 */ /* 0x002fe20000010000 */
[----:B----4-:R-:W-:-:S06]  /*de70*/  FADD.FTZ R3, R172, R3 ;  /* 0x00000003ac037221 */ /* 0x010fcc0000010000 */
[----:B------:R-:W1:Y:S08]  /*de80*/  MUFU.EX2 R175, R194 ;  /* 0x000000c200af7308 */ /* 0x000e700000000800 */
[----:B------:R-:W4:Y:S01]  /*de90*/  MUFU.EX2 R193, R193 ;  /* 0x000000c100c17308 */ /* 0x000f220000000800 */
[----:B--2---:R-:W-:Y:S01]  /*dea0*/  FADD.FTZ R0, R190, R0 ;  /* 0x00000000be007221 */ /* 0x004fe20000010000 */
[----:B-----5:R-:W-:Y:S01]  /*deb0*/  FADD.FTZ R3, R192, R3 ;  /* 0x00000003c0037221 */ /* 0x020fe20000010000 */
[----:B------:R-:W-:-:S02]  /*dec0*/  F2FP.BF16.F32.PACK_AB R158, R199, R154 ;  /* 0x0000009ac79e723e */ /* 0x000fc400000010ff */
[----:B0-----:R-:W-:Y:S01]  /*ded0*/  FADD.FTZ R0, R191, R0 ;  /* 0x00000000bf007221 */ /* 0x001fe20000010000 */
[----:B---3--:R-:W-:Y:S01]  /*dee0*/  FADD.FTZ R3, R174, R3 ;  /* 0x00000003ae037221 */ /* 0x008fe20000010000 */
[----:B------:R-:W-:Y:S01]  /*def0*/  F2FP.BF16.F32.PACK_AB R154, R164, R214 ;  /* 0x000000d6a49a723e */ /* 0x000fe200000010ff */
[----:B------:R-:W-:Y:S01]  /*df00*/  FMUL.FTZ R24, R24, R177 ;  /* 0x000000b118187220 */ /* 0x000fe20000410000 */
[----:B------:R-:W-:Y:S01]  /*df10*/  F2FP.BF16.F32.PACK_AB R164, R218, R173 ;  /* 0x000000addaa4723e */ /* 0x000fe200000010ff */
[----:B-1----:R-:W-:Y:S01]  /*df20*/  FADD.FTZ R0, R175, R0 ;  /* 0x00000000af007221 */ /* 0x002fe20000010000 */
[----:B------:R-:W-:Y:S01]  /*df30*/  F2FP.BF16.F32.PACK_AB R166, R181, R166 ;  /* 0x000000a6b5a6723e */ /* 0x000fe200000010ff */
[----:B------:R-:W-:Y:S01]  /*df40*/  FMUL.FTZ R25, R25, R177 ;  /* 0x000000b119197220 */ /* 0x000fe20000410000 */
[----:B------:R-:W-:Y:S01]  /*df50*/  F2FP.BF16.F32.PACK_AB R167, R179, R167 ;  /* 0x000000a7b3a7723e */ /* 0x000fe200000010ff */
[-C--:B------:R-:W-:Y:S01]  /*df60*/  FMUL.FTZ R28, R28, R177.reuse ;  /* 0x000000b11c1c7220 */ /* 0x080fe20000410000 */
[----:B------:R-:W-:Y:S01]  /*df70*/  F2FP.BF16.F32.PACK_AB R168, R184, R168 ;  /* 0x000000a8b8a8723e */ /* 0x000fe200000010ff */
[-C--:B------:R-:W-:Y:S01]  /*df80*/  FMUL.FTZ R29, R29, R177.reuse ;  /* 0x000000b11d1d7220 */ /* 0x080fe20000410000 */
[----:B------:R-:W-:Y:S01]  /*df90*/  F2FP.BF16.F32.PACK_AB R169, R183, R182 ;  /* 0x000000b6b7a9723e */ /* 0x000fe200000010ff */
[----:B----4-:R-:W-:Y:S01]  /*dfa0*/  FADD.FTZ R3, R193, R3 ;  /* 0x00000003c1037221 */ /* 0x010fe20000010000 */
[----:B------:R-:W-:Y:S01]  /*dfb0*/  F2FP.BF16.F32.PACK_AB R170, R189, R170 ;  /* 0x000000aabdaa723e */ /* 0x000fe200000010ff */
[----:B------:R-:W-:Y:S01]  /*dfc0*/  FMUL.FTZ R32, R32, R177 ;  /* 0x000000b120207220 */ /* 0x000fe20000410000 */
[----:B------:R-:W-:Y:S01]  /*dfd0*/  F2FP.BF16.F32.PACK_AB R171, R187, R171 ;  /* 0x000000abbbab723e */ /* 0x000fe200000010ff */
[-C--:B------:R-:W-:Y:S01]  /*dfe0*/  FMUL.FTZ R33, R33, R177.reuse ;  /* 0x000000b121217220 */ /* 0x080fe20000410000 */
[----:B------:R-:W-:Y:S01]  /*dff0*/  F2FP.BF16.F32.PACK_AB R172, R192, R172 ;  /* 0x000000acc0ac723e */ /* 0x000fe200000010ff */
[-C--:B------:R-:W-:Y:S01]  /*e000*/  FMUL.FTZ R36, R36, R177.reuse ;  /* 0x000000b124247220 */ /* 0x080fe20000410000 */
[----:B------:R-:W-:Y:S01]  /*e010*/  F2FP.BF16.F32.PACK_AB R173, R190, R188 ;  /* 0x000000bcbead723e */ /* 0x000fe200000010ff */
[-C--:B------:R-:W-:Y:S01]  /*e020*/  FMUL.FTZ R37, R37, R177.reuse ;  /* 0x000000b125257220 */ /* 0x080fe20000410000 */
[----:B------:R-:W-:Y:S01]  /*e030*/  F2FP.BF16.F32.PACK_AB R174, R193, R174 ;  /* 0x000000aec1ae723e */ /* 0x000fe200000010ff */
        /* <DEDUP_REMOVED lines=123> */
.L_x_14469:
[----:B------:R0:W1:Y:S01]  /*e7f0*/  SYNCS.PHASECHK.TRANS64.TRYWAIT P1, [R14+URZ+0x22850], R15 ;  /* 0x0228500f0e0075a7 */ /* 0x000062000802017f */
[----:B------:R-:W-:Y:S05]  /*e800*/  @!P0 BRA `(.L_x_14470) ;  /* 0x0000000000048947 */ /* 0x000fea0003800000 */
[----:B------:R-:W-:Y:S01]  /*e810*/  BPT.TRAP 0x1 ;  /* 0x000000040000795c */ /* 0x000fe20000300000 */
.L_x_14470:
[----:B------:R-:W-:Y:S04]  /*e820*/  BSSY B0, `(.L_x_14471) ;  /* 0x0000004000007945 */ /* 0x000fe80003800000 */
[----:B-1----:R-:W-:Y:S05]  /*e830*/  @P1 BRA `(.L_x_14472) ;  /* 0x0000000000081947 */ /* 0x002fea0003800000 */
[----:B------:R-:W1:Y:S02]  /*e840*/  SYNCS.PHASECHK.TRANS64.TRYWAIT P1, [R14+URZ+0x22850], R15 ;  /* 0x0228500f0e0075a7 */ /* 0x000e64000802017f */
[----:B-1----:R-:W-:Y:S05]  /*e850*/  @!P1 BRA `(.L_x_14473) ;  /* 0x000000e400b49947 */ /* 0x002fea0003800000 */
.L_x_14472:
[----:B------:R-:W-:Y:S05]  /*e860*/  BSYNC B0 ;  /* 0x0000000000007941 */ /* 0x000fea0003800000 */
.L_x_14471:
[----:B------:R-:W2:Y:S01]  /*e870*/  S2R R177, SR_TID.X ;  /* 0x0000000000b17919 */ /* 0x000ea20000002100 */
[----:B------:R-:W-:Y:S05]  /*e880*/  WARPSYNC.ALL ;  /* 0x0000000000007948 */ /* 0x000fea0003800000 */
[----:B------:R-:W-:Y:S02]  /*e890*/  IMAD R178, R22, 0xc00, R227 ;  /* 0x00000c0016b27824 */ /* 0x000fe400078e02e3 */
[----:B------:R-:W-:-:S03]  /*e8a0*/  IMAD.MOV.U32 R179, RZ, RZ, 0x40000040 ;  /* 0x40000040ffb37424 */ /* 0x000fc600078e00ff */
[----:B------:R-:W-:Y:S02]  /*e8b0*/  R2UR UR6, R178 ;  /* 0x00000000b20672ca */ /* 0x000fe400000e0000 */
[----:B------:R-:W-:Y:S01]  /*e8c0*/  R2UR UR7, R179 ;  /* 0x00000000b30772ca */ /* 0x000fe200000e0000 */
[----:B------:R-:W-:Y:S01]  /*e8d0*/  IMAD.MOV.U32 R179, RZ, RZ, 0x40000040 ;  /* 0x40000040ffb37424 */ /* 0x000fe200078e00ff */
        /* <DEDUP_REMOVED lines=9> */
[----:B------:R-:W-:Y:S02]  /*e970*/  R2UR UR6, R156 ;  /* 0x000000009c0672ca */ /* 0x000fe400000e0000 */
[----:B------:R-:W-:-:S15]  /*e980*/  R2UR UR7, R157 ;  /* 0x000000009d0772ca */ /* 0x000fde00000e0000 */
[----:B------:R-:W-:-:S01]  /*e990*/  NOP ;  /* 0x0000000000007918 */ /* 0x000fc20000000000 */
        /* <DEDUP_REMOVED lines=11> */
[C---:B------:R-:W-:Y:S01]  /*ea50*/  VIADD R152, R178.reuse, 0x200 ;  /* 0x00000200b2987836 */ /* 0x040fe20000000000 */
[----:B------:R-:W-:Y:S01]  /*ea60*/  R2UR UR7, R153 ;  /* 0x00000000990772ca */ /* 0x000fe200000e0000 */
[----:B------:R-:W-:Y:S01]  /*ea70*/  VIADD R178, R178, 0x280 ;  /* 0x00000280b2b27836 */ /* 0x000fe20000000000 */
[----:B------:R-:W-:Y:S01]  /*ea80*/  MOV R153, 0x40000040 ;  /* 0x4000004000997802 */ /* 0x000fe20000000f00 */
[----:B------:R-:W-:Y:S02]  /*ea90*/  WARPGROUP.DEPBAR.LE gsb0, 0x0 ;  /* 0x00008000000079c5 */ /* 0x000fe40000010000 */
[----:B------:R-:W-:-:S15]  /*eaa0*/  WARPGROUP.ARRIVE ;  /* 0x00000000000079c5 */ /* 0x000fde0000000000 */
[----:B------:R-:W-:-:S05]  /*eab0*/  NOP ;  /* 0x0000000000007918 */ /* 0x000fca0000000000 */
        /* <DEDUP_REMOVED lines=16> */
.L_x_14474:
[----:B------:R-:W0:Y:S01]  /*ebc0*/  S2R R15, SR_CgaCtaId ;  /* 0x00000000000f7919 */ /* 0x000e220000008800 */
[C---:B------:R-:W-:Y:S01]  /*ebd0*/  ISETP.GT.AND P1, PT, R13.reuse, R221, PT ;  /* 0x000000dd0d00720c */ /* 0x040fe20003f24270 */
[----:B------:R-:W-:Y:S02]  /*ebe0*/  VIADD R14, R14, 0x22860 ;  /* 0x000228600e0e7836 */ /* 0x000fe40000000000 */
[----:B------:R-:W-:Y:S02]  /*ebf0*/  VIADD R13, R13, 0xffffffff ;  /* 0xffffffff0d0d7836 */ /* 0x000fe40000000000 */
[----:B------:R-:W-:Y:S02]  /*ec00*/  IMAD.MOV.U32 R215, RZ, RZ, R176 ;  /* 0x000000ffffd77224 */ /* 0x000fe400078e00b0 */
[----:B------:R-:W-:Y:S01]  /*ec10*/  IMAD.MOV.U32 R214, RZ, RZ, R20 ;  /* 0x000000ffffd67224 */ /* 0x000fe200078e0014 */
[----:B0-----:R-:W-:-:S04]  /*ec20*/  PRMT R14, R15, 0x654, R14 ;  /* 0x000006540f0e7816 */ /* 0x001fc8000000000e */
[----:B------:R0:W-:Y:S01]  /*ec30*/  SYNCS.ARRIVE.TRANS64.RED.A1T0 RZ, [R14+URZ], RZ ;  /* 0x000000ff0eff79a7 */ /* 0x0001e2000810043f */
[----:B------:R-:W-:Y:S05]  /*ec40*/  @P1 BRA `(.L_x_14475) ;  /* 0xffffffd000e81947 */ /* 0x000fea000383ffff */
.L_x_14463:
[----:B------:R-:W-:-:S13]  /*ec50*/  ISETP.GE.AND P1, PT, R13, RZ, PT ;  /* 0x000000ff0d00720c */ /* 0x000fda0003f26270 */
[----:B------:R-:W-:Y:S05]  /*ec60*/  @!P1 BRA `(.L_x_14476) ;  /* 0x0000002400489947 */ /* 0x000fea0003800000 */
[----:B------:R-:W-:Y:S02]  /*ec70*/  IMAD.MOV.U32 R214, RZ, RZ, R176 ;  /* 0x000000ffffd67224 */ /* 0x000fe400078e00b0 */
[----:B------:R-:W-:-:S07]  /*ec80*/  IMAD.MOV.U32 R215, RZ, RZ, R20 ;  /* 0x000000ffffd77224 */ /* 0x000fce00078e0014 */
.L_x_14488:
[----:B------:R-:W-:Y:S01]  /*ec90*/  VIADD R22, R22, 0x1 ;  /* 0x0000000116167836 */ /* 0x000fe20000000000 */
[----:B------:R-:W-:Y:S05]  /*eca0*/  YIELD ;  /* 0x0000000000007946 */ /* 0x000fea0003800000 */
[----:B------:R-:W-:-:S04]  /*ecb0*/  ISETP.NE.AND P1, PT, R22, 0x2, PT ;  /* 0x000000021600780c */ /* 0x000fc80003f25270 */
[----:B------:R-:W-:Y:S02]  /*ecc0*/  SEL R15, RZ, 0x1, P1 ;  /* 0x00000001ff0f7807 */ /* 0x000fe40000800000 */
[----:B------:R-:W-:Y:S02]  /*ecd0*/  SEL R22, R22, RZ, P1 ;  /* 0x000000ff16167207 */ /* 0x000fe40000800000 */
[----:B------:R-:W-:Y:S01]  /*ece0*/  LOP3.LUT R202, R202, R15, RZ, 0x3c, !PT ;  /* 0x0000000fcaca7212 */ /* 0x000fe200078e3cff */
[----:B-1----:R-:W-:Y:S06]  /*ecf0*/  @!P0 BRA `(.L_x_14477) ;  /* 0x0000000000048947 */ /* 0x002fec0003800000 */
[----:B------:R-:W-:Y:S01]  /*ed00*/  BPT.TRAP 0x1 ;  /* 0x000000040000795c */ /* 0x000fe20000300000 */
.L_x_14477:
[----:B0-----:R-:W-:Y:S01]  /*ed10*/  IMAD R14, R22, 0x8, R19 ;  /* 0x00000008160e7824 */ /* 0x001fe200078e0213 */
[----:B------:R-:W-:-:S04]  /*ed20*/  SHF.L.U32 R15, R202, 0x1f, RZ ;  /* 0x0000001fca0f7819 */ /* 0x000fc800000006ff */
[----:B------:R0:W1:Y:S01]  /*ed30*/  SYNCS.PHASECHK.TRANS64.TRYWAIT P1, [R14+URZ+0x22830], R15 ;  /* 0x0228300f0e0075a7 */ /* 0x000062000802017f */
[----:B------:R-:W-:Y:S05]  /*ed40*/  @!P0 BRA `(.L_x_14478) ;  /* 0x0000000000048947 */ /* 0x000fea0003800000 */
[----:B------:R-:W-:Y:S01]  /*ed50*/  BPT.TRAP 0x1 ;  /* 0x000000040000795c */ /* 0x000fe20000300000 */
.L_x_14478:
[----:B------:R-:W-:Y:S02]  /*ed60*/  IMAD R154, R22, 0x300, R228 ;  /* 0x00000300169a7824 */ /* 0x000fe400078e02e4 */
[----:B------:R-:W-:Y:S01]  /*ed70*/  IMAD.MOV.U32 R155, RZ, RZ, 0x40000040 ;  /* 0x40000040ff9b7424 */ /* 0x000fe200078e00ff */
[----:B-1----:R-:W-:Y:S06]  /*ed80*/  @P1 BRA `(.L_x_14479) ;  /* 0x0000000000081947 */ /* 0x002fec0003800000 */
[----:B------:R-:W1:Y:S02]  /*ed90*/  SYNCS.PHASECHK.TRANS64.TRYWAIT P1, [R14+URZ+0x22830], R15 ;  /* 0x0228300f0e0075a7 */ /* 0x000e64000802017f */
[----:B-1----:R-:W-:Y:S05]  /*eda0*/  @!P1 BRA `(.L_x_14480) ;  /* 0x000000e000749947 */ /* 0x002fea0003800000 */
.L_x_14479:
        /* <DEDUP_REMOVED lines=41> */
.L_x_14481:
        /* <DEDUP_REMOVED lines=51> */
[----:B------:R-:W-:-:S03]  /*f370*/  FMUL.FTZ R195, R195, UR36 ;  /* 0x00000024c3c37c20 */ /* 0x000fc60008410000 */
        /* <DEDUP_REMOVED lines=48> */
[----:B------:R-:W-:Y:S08]  /*f680*/  MUFU.TANH R220, R220 ;  /* 0x000000dc00dc7308 */ /* 0x000ff00000002400 */
[----:B------:R-:W-:Y:S01]  /*f690*/  MUFU.TANH R223, R223 ;  /* 0x000000df00df7308 */ /* 0x000fe20000002400 */
[----:B---3--:R-:W-:-:S02]  /*f6a0*/  FMNMX.FTZ R20, R20, R12, !PT ;  /* 0x0000000c14147209 */ /* 0x008fc40007810000 */
[----:B------:R-:W3:Y:S03]  /*f6b0*/  LDC R12, c[0x0][0x988] ;  /* 0x00026200ff0c7b82 */ /* 0x000ee60000000800 */
[C---:B------:R-:W-:Y:S02]  /*f6c0*/  FADD.FTZ R154, -R20.reuse, R215 ;  /* 0x000000d7149a7221 */ /* 0x040fe40000010100 */
[----:B------:R-:W-:Y:S08]  /*f6d0*/  MUFU.TANH R221, R221 ;  /* 0x000000dd00dd7308 */ /* 0x000ff00000002400 */
[----:B------:R-:W-:Y:S01]  /*f6e0*/  MUFU.TANH R222, R222 ;  /* 0x000000de00de7308 */ /* 0x000fe20000002400 */
[-C--:B---3--:R-:W-:Y:S01]  /*f6f0*/  FMUL.FTZ R155, R20, R12.reuse ;  /* 0x0000000c149b7220 */ /* 0x088fe20000410000 */
[----:B------:R-:W-:-:S03]  /*f700*/  FMUL.FTZ R154, R154, R12 ;  /* 0x0000000c9a9a7220 */ /* 0x000fc60000410000 */
        /* <DEDUP_REMOVED lines=12> */
[----:B------:R-:W4:Y:S01]  /*f7d0*/  MUFU.EX2 R152, R152 ;  /* 0x0000009800987308 */ /* 0x000f220000000800 */
[-CC-:B------:R-:W-:Y:S01]  /*f7e0*/  FFMA.FTZ R188, R188, R12.reuse, -R155.reuse ;  /* 0x0000000cbcbc7223 */ /* 0x180fe2000001089b */
[-CC-:B------:R-:W-:Y:S01]  /*f7f0*/  FFMA.FTZ R165, R165, R12.reuse, -R155.reuse ;  /* 0x0000000ca5a57223 */ /* 0x180fe2000001089b */
[-CC-:B------:R-:W-:Y:S01]  /*f800*/  FFMA.FTZ R169, R169, R12.reuse, -R155.reuse ;  /* 0x0000000ca9a97223 */ /* 0x180fe2000001089b */
[-CC-:B------:R-:W-:Y:S01]  /*f810*/  FFMA.FTZ R172, R172, R12.reuse, -R155.reuse ;  /* 0x0000000cacac7223 */ /* 0x180fe2000001089b */
[-CC-:B------:R-:W-:Y:S01]  /*f820*/  FFMA.FTZ R180, R180, R12.reuse, -R155.reuse ;  /* 0x0000000cb4b47223 */ /* 0x180fe2000001089b */
[-CC-:B------:R-:W-:Y:S01]  /*f830*/  FFMA.FTZ R181, R181, R12.reuse, -R155.reuse ;  /* 0x0000000cb5b57223 */ /* 0x180fe2000001089b */
[-CC-:B------:R-:W-:Y:S01]  /*f840*/  FFMA.FTZ R184, R184, R12.reuse, -R155.reuse ;  /* 0x0000000cb8b87223 */ /* 0x180fe2000001089b */
[----:B------:R-:W5:Y:S01]  /*f850*/  MUFU.EX2 R153, R153 ;  /* 0x0000009900997308 */ /* 0x000f620000000800 */
[-CC-:B------:R-:W-:Y:S01]  /*f860*/  FFMA.FTZ R185, R185, R12.reuse, -R155.reuse ;  /* 0x0000000cb9b97223 */ /* 0x180fe2000001089b */
[-CC-:B------:R-:W-:Y:S01]  /*f870*/  FFMA.FTZ R189, R189, R12.reuse, -R155.reuse ;  /* 0x0000000cbdbd7223 */ /* 0x180fe2000001089b */
[-CC-:B------:R-:W-:Y:S01]  /*f880*/  FFMA.FTZ R192, R192, R12.reuse, -R155.reuse ;  /* 0x0000000cc0c07223 */ /* 0x180fe2000001089b */
[-CC-:B------:R-:W-:Y:S01]  /*f890*/  FFMA.FTZ R193, R193, R12.reuse, -R155.reuse ;  /* 0x0000000cc1c17223 */ /* 0x180fe2000001089b */
[-CC-:B------:R-:W-:Y:S01]  /*f8a0*/  FFMA.FTZ R196, R196, R12.reuse, -R155.reuse ;  /* 0x0000000cc4c47223 */ /* 0x180fe2000001089b */
[----:B------:R-:W-:Y:S01]  /*f8b0*/  FFMA.FTZ R155, R197, R12, -R155 ;  /* 0x0000000cc59b7223 */ /* 0x000fe2000001089b */
[----:B---3--:R-:W-:Y:S01]  /*f8c0*/  FMUL.FTZ R24, R24, R177 ;  /* 0x000000b118187220 */ /* 0x008fe20000410000 */
[----:B------:R3:W0:Y:S01]  /*f8d0*/  MUFU.EX2 R154, R156 ;  /* 0x0000009c009a7308 */ /* 0x0006220000000800 */
[----:B----4-:R-:W-:Y:S01]  /*f8e0*/  FFMA.FTZ R3, R177, R3, R152 ;  /* 0x00000003b1037223 */ /* 0x010fe20000010098 */
[-C--:B------:R-:W-:Y:S01]  /*f8f0*/  FMUL.FTZ R25, R25, R177.reuse ;  /* 0x000000b119197220 */ /* 0x080fe20000410000 */
[-C--:B------:R-:W-:Y:S01]  /*f900*/  FMUL.FTZ R28, R28, R177.reuse ;  /* 0x000000b11c1c7220 */ /* 0x080fe20000410000 */
[-C--:B------:R-:W-:Y:S01]  /*f910*/  FMUL.FTZ R29, R29, R177.reuse ;  /* 0x000000b11d1d7220 */ /* 0x080fe20000410000 */
[-C--:B------:R-:W-:Y:S01]  /*f920*/  FMUL.FTZ R32, R32, R177.reuse ;  /* 0x000000b120207220 */ /* 0x080fe20000410000 */
[-C--:B------:R-:W-:Y:S01]  /*f930*/  FMUL.FTZ R33, R33, R177.reuse ;  /* 0x000000b121217220 */ /* 0x080fe20000410000 */
[-C--:B------:R-:W-:Y:S01]  /*f940*/  FMUL.FTZ R36, R36, R177.reuse ;  /* 0x000000b124247220 */ /* 0x080fe20000410000 */
[----:B------:R-:W4:Y:S01]  /*f950*/  MUFU.EX2 R157, R157 ;  /* 0x0000009d009d7308 */ /* 0x000f220000000800 */
[C---:B-----5:R-:W-:Y:S01]  /*f960*/  FADD.FTZ R3, R153.reuse, R3 ;  /* 0x0000000399037221 */ /* 0x060fe20000010000 */
[----:B------:R-:W-:Y:S01]  /*f970*/  F2FP.BF16.F32.PACK_AB R152, R153, R152 ;  /* 0x000000989998723e */ /* 0x000fe200000010ff */
[----:B------:R-:W-:Y:S01]  /*f980*/  FMUL.FTZ R153, R175, UR36 ;  /* 0x00000024af997c20 */ /* 0x000fe20008410000 */
[----:B---3--:R-:W-:Y:S01]  /*f990*/  FMUL.FTZ R156, R178, UR36 ;  /* 0x00000024b29c7c20 */ /* 0x008fe20008410000 */
        /* <DEDUP_REMOVED lines=12> */
[C---:B----4-:R-:W-:Y:S01]  /*fa60*/  FADD.FTZ R3, R157.reuse, R3 ;  /* 0x000000039d037221 */ /* 0x050fe20000010000 */
[----:B------:R-:W-:Y:S01]  /*fa70*/  F2FP.BF16.F32.PACK_AB R154, R157, R154 ;  /* 0x0000009a9d9a723e */ /* 0x000fe200000010ff */
[----:B------:R-:W-:Y:S01]  /*fa80*/  FMUL.FTZ R157, R179, UR36 ;  /* 0x00000024b39d7c20 */ /* 0x000fe20008410000 */
[-C--:B------:R-:W-:Y:S01]  /*fa90*/  FMUL.FTZ R56, R56, R177.reuse ;  /* 0x000000b138387220 */ /* 0x080fe20000410000 */
[-C--:B------:R-:W-:Y:S01]  /*faa0*/  FMUL.FTZ R57, R57, R177.reuse ;  /* 0x000000b139397220 */ /* 0x080fe20000410000 */
[-C--:B------:R-:W-:Y:S01]  /*fab0*/  FMUL.FTZ R60, R60, R177.reuse ;  /* 0x000000b13c3c7220 */ /* 0x080fe20000410000 */
[-C--:B------:R-:W-:Y:S01]  /*fac0*/  FMUL.FTZ R61, R61, R177.reuse ;  /* 0x000000b13d3d7220 */ /* 0x080fe20000410000 */
[----:B------:R-:W4:Y:S01]  /*fad0*/  MUFU.TANH R153, R153 ;  /* 0x0000009900997308 */ /* 0x000f220000002400 */
[----:B---3--:R-:W-:Y:S01]  /*fae0*/  FADD.FTZ R3, R160, R3 ;  /* 0x00000003a0037221 */ /* 0x008fe20000010000 */
[-C--:B------:R-:W-:Y:S01]  /*faf0*/  FMUL.FTZ R64, R64, R177.reuse ;  /* 0x000000b140407220 */ /* 0x080fe20000410000 */
[-C--:B------:R-:W-:Y:S01]  /*fb00*/  FMUL.FTZ R65, R65, R177.reuse ;  /* 0x000000b141417220 */ /* 0x080fe20000410000 */
[-C--:B------:R-:W-:Y:S01]  /*fb10*/  FMUL.FTZ R68, R68, R177.reuse ;  /* 0x000000b144447220 */ /* 0x080fe20000410000 */
[-C--:B------:R-:W-:Y:S01]  /*fb20*/  FMUL.FTZ R69, R69, R177.reuse ;  /* 0x000000b145457220 */ /* 0x080fe20000410000 */
[-C--:B------:R-:W-:Y:S01]  /*fb30*/  FMUL.FTZ R72, R72, R177.reuse ;  /* 0x000000b148487220 */ /* 0x080fe20000410000 */
[-C--:B------:R-:W-:Y:S01]  /*fb40*/  FMUL.FTZ R73, R73, R177.reuse ;  /* 0x000000b149497220 */ /* 0x080fe20000410000 */
[----:B------:R-:W3:Y:S01]  /*fb50*/  MUFU.TANH R156, R156 ;  /* 0x0000009c009c7308 */ /* 0x000ee20000002400 */
[C---:B0-----:R-:W-:Y:S01]  /*fb60*/  FADD.FTZ R3, R161.reuse, R3 ;  /* 0x00000003a1037221 */ /* 0x041fe20000010000 */
[----:B------:R-:W-:Y:S01]  /*fb70*/  F2FP.BF16.F32.PACK_AB R168, R161, R160 ;  /* 0x000000a0a1a8723e */ /* 0x000fe200000010ff */
[----:B------:R-:W-:Y:S01]  /*fb80*/  FMUL.FTZ R160, R182, UR36 ;  /* 0x00000024b6a07c20 */ /* 0x000fe20008410000 */
[----:B------:R-:W-:Y:S01]  /*fb90*/  FMNMX.FTZ R161, R218, R214, !PT ;  /* 0x000000d6daa17209 */ /* 0x000fe20007810000 */
[-C--:B------:R-:W-:Y:S01]  /*fba0*/  FMUL.FTZ R76, R76, R177.reuse ;  /* 0x000000b14c4c7220 */ /* 0x080fe20000410000 */
[-C--:B------:R-:W-:Y:S01]  /*fbb0*/  FMUL.FTZ R77, R77, R177.reuse ;  /* 0x000000b14d4d7220 */ /* 0x080fe20000410000 */
[----:B------:R-:W-:Y:S01]  /*fbc0*/  FMUL.FTZ R80, R80, R177 ;  /* 0x000000b150507220 */ /* 0x000fe20000410000 */
[----:B------:R-:W-:Y:S01]  /*fbd0*/  FMNMX.FTZ R161, R217, R161, !PT ;  /* 0x000000a1d9a17209 */ /* 0x000fe20007810000 */
[----:B------:R-:W0:Y:S01]  /*fbe0*/  MUFU.TANH R157, R157 ;  /* 0x0000009d009d7308 */ /* 0x000e220000002400 */
[-C--:B------:R-:W-:Y:S01]  /*fbf0*/  FMUL.FTZ R81, R81, R177.reuse ;  /* 0x000000b151517220 */ /* 0x080fe20000410000 */
[----:B------:R-:W-:Y:S01]  /*fc00*/  FMUL.FTZ R84, R84, R177 ;  /* 0x000000b154547220 */ /* 0x000fe20000410000 */
        /* <DEDUP_REMOVED lines=8> */
[----:B------:R-:W-:Y:S01]  /*fc90*/  FMNMX.FTZ R163, R225, R162, !PT ;  /* 0x000000a2e1a37209 */ /* 0x000fe20007810000 */
[-C--:B------:R-:W-:Y:S01]  /*fca0*/  FMUL.FTZ R96, R96, R177.reuse ;  /* 0x000000b160607220 */ /* 0x080fe20000410000 */
[-C--:B------:R-:W-:Y:S01]  /*fcb0*/  FMUL.FTZ R97, R97, R177.reuse ;  /* 0x000000b161617220 */ /* 0x080fe20000410000 */
[----:B------:R-:W-:Y:S01]  /*fcc0*/  FMUL.FTZ R100, R100, R177 ;  /* 0x000000b164647220 */ /* 0x000fe20000410000 */
[----:B------:R-:W-:Y:S01]  /*fcd0*/  FMNMX.FTZ R163, R224, R163, !PT ;  /* 0x000000a3e0a37209 */ /* 0x000fe20007810000 */
[----:B------:R-:W1:Y:S01]  /*fce0*/  MUFU.TANH R161, R183 ;  /* 0x000000b700a17308 */ /* 0x000e620000002400 */
[-C--:B------:R-:W-:Y:S01]  /*fcf0*/  FMUL.FTZ R101, R101, R177.reuse ;  /* 0x000000b165657220 */ /* 0x080fe20000410000 */
[----:B------:R-:W-:Y:S01]  /*fd00*/  FMUL.FTZ R104, R104, R177 ;  /* 0x000000b168687220 */ /* 0x000fe20000410000 */
[----:B------:R-:W-:Y:S01]  /*fd10*/  FMNMX.FTZ R166, R219, R163, !PT ;  /* 0x000000a3dba67209 */ /* 0x000fe20007810000 */
[-C--:B------:R-:W-:Y:S01]  /*fd20*/  FMUL.FTZ R105, R105, R177.reuse ;  /* 0x000000b169697220 */ /* 0x080fe20000410000 */
[-C--:B------:R-:W-:Y:S01]  /*fd30*/  FMUL.FTZ R108, R108, R177.reuse ;  /* 0x000000b16c6c7220 */ /* 0x080fe20000410000 */
[-C--:B------:R-:W-:Y:S01]  /*fd40*/  FMUL.FTZ R109, R109, R177.reuse ;  /* 0x000000b16d6d7220 */ /* 0x080fe20000410000 */
[----:B------:R-:W-:Y:S01]  /*fd50*/  FMNMX.FTZ R166, R220, R166, !PT ;  /* 0x000000a6dca67209 */ /* 0x000fe20007810000 */
[----:B------:R2:W1:Y:S01]  /*fd60*/  MUFU.TANH R162, R186 ;  /* 0x000000ba00a27308 */ /* 0x0004620000002400 */
[-C--:B------:R-:W-:Y:S01]  /*fd70*/  FMUL.FTZ R112, R112, R177.reuse ;  /* 0x000000b170707220 */ /* 0x080fe20000410000 */
[-C--:B------:R-:W-:Y:S01]  /*fd80*/  FMUL.FTZ R113, R113, R177.reuse ;  /* 0x000000b171717220 */ /* 0x080fe20000410000 */
[----:B------:R-:W-:Y:S01]  /*fd90*/  FMNMX.FTZ R167, R223, R166, !PT ;  /* 0x000000a6dfa77209 */ /* 0x000fe20007810000 */
[-C--:B------:R-:W-:Y:S01]  /*fda0*/  FMUL.FTZ R116, R116, R177.reuse ;  /* 0x000000b174747220 */ /* 0x080fe20000410000 */
[-C--:B------:R-:W-:Y:S01]  /*fdb0*/  FMUL.FTZ R117, R117, R177.reuse ;  /* 0x000000b175757220 */ /* 0x080fe20000410000 */
[----:B------:R-:W-:Y:S01]  /*fdc0*/  FMUL.FTZ R120, R120, R177 ;  /* 0x000000b178787220 */ /* 0x000fe20000410000 */
[----:B------:R-:W-:Y:S01]  /*fdd0*/  FMNMX.FTZ R167, R221, R167, !PT ;  /* 0x000000a7dda77209 */ /* 0x000fe20007810000 */
[----:B------:R3:W1:Y:S01]  /*fde0*/  MUFU.TANH R163, R187 ;  /* 0x000000bb00a37308 */ /* 0x0006620000002400 */
[----:B--2---:R-:W-:Y:S01]  /*fdf0*/  FMUL.FTZ R186, R198, UR36 ;  /* 0x00000024c6ba7c20 */ /* 0x004fe20008410000 */
[----:B------:R-:W-:Y:S01]  /*fe00*/  FMUL.FTZ R121, R121, R177 ;  /* 0x000000b179797220 */ /* 0x000fe20000410000 */
[----:B------:R-:W-:Y:S01]  /*fe10*/  FMNMX.FTZ R170, R222, R167, !PT ;  /* 0x000000a7deaa7209 */ /* 0x000fe20007810000 */
[-C--:B------:R-:W-:Y:S01]  /*fe20*/  FMUL.FTZ R124, R124, R177.reuse ;  /* 0x000000b17c7c7220 */ /* 0x080fe20000410000 */
[-C--:B------:R-:W-:Y:S01]  /*fe30*/  FMUL.FTZ R125, R125, R177.reuse ;  /* 0x000000b17d7d7220 */ /* 0x080fe20000410000 */
[-C--:B------:R-:W-:Y:S01]  /*fe40*/  FMUL.FTZ R128, R128, R177.reuse ;  /* 0x000000b180807220 */ /* 0x080fe20000410000 */
[----:B----4-:R-:W-:Y:S01]  /*fe50*/  FMNMX.FTZ R170, R153, R170, !PT ;  /* 0x000000aa99aa7209 */ /* 0x010fe20007810000 */
[----:B------:R-:W2:Y:S01]  /*fe60*/  MUFU.TANH R166, R190 ;  /* 0x000000be00a67308 */ /* 0x000ea20000002400 */
[----:B---3--:R-:W-:Y:S01]  /*fe70*/  FMUL.FTZ R187, R199, UR36 ;  /* 0x00000024c7bb7c20 */ /* 0x008fe20008410000 */
[-C--:B------:R-:W-:Y:S01]  /*fe80*/  FMUL.FTZ R129, R129, R177.reuse ;  /* 0x000000b181817220 */ /* 0x080fe20000410000 */
[----:B------:R-:W-:Y:S01]  /*fe90*/  FMNMX.FTZ R171, R156, R170, !PT ;  /* 0x000000aa9cab7209 */ /* 0x000fe20007810000 */
[-C--:B------:R-:W-:Y:S01]  /*fea0*/  FMUL.FTZ R132, R132, R177.reuse ;  /* 0x000000b184847220 */ /* 0x080fe20000410000 */
[-C--:B------:R-:W-:Y:S01]  /*feb0*/  FMUL.FTZ R133, R133, R177.reuse ;  /* 0x000000b185857220 */ /* 0x080fe20000410000 */
[----:B------:R-:W-:Y:S01]  /*fec0*/  FMUL.FTZ R136, R136, R177 ;  /* 0x000000b188887220 */ /* 0x000fe20000410000 */
[----:B0-----:R-:W-:Y:S01]  /*fed0*/  FMNMX.FTZ R171, R157, R171, !PT ;  /* 0x000000ab9dab7209 */ /* 0x001fe20007810000 */
[----:B------:R-:W0:Y:S01]  /*fee0*/  MUFU.TANH R167, R191 ;  /* 0x000000bf00a77308 */ /* 0x000e220000002400 */
[-C--:B------:R-:W-:Y:S01]  /*fef0*/  FMUL.FTZ R137, R137, R177.reuse ;  /* 0x000000b189897220 */ /* 0x080fe20000410000 */
[----:B------:R-:W-:Y:S01]  /*ff00*/  FMUL.FTZ R140, R140, R177 ;  /* 0x000000b18c8c7220 */ /* 0x000fe20000410000 */
[----:B-----5:R-:W-:Y:S01]  /*ff10*/  FMNMX.FTZ R174, R160, R171, !PT ;  /* 0x000000aba0ae7209 */ /* 0x020fe20007810000 */
[-C--:B------:R-:W-:Y:S01]  /*ff20*/  FMUL.FTZ R141, R141, R177.reuse ;  /* 0x000000b18d8d7220 */ /* 0x080fe20000410000 */
[-C--:B------:R-:W-:Y:S01]  /*ff30*/  FMUL.FTZ R144, R144, R177.reuse ;  /* 0x000000b190907220 */ /* 0x080fe20000410000 */
[-C--:B------:R-:W-:Y:S01]  /*ff40*/  FMUL.FTZ R145, R145, R177.reuse ;  /* 0x000000b191917220 */ /* 0x080fe20000410000 */
[----:B-1----:R-:W-:Y:S01]  /*ff50*/  FMNMX.FTZ R174, R161, R174, !PT ;  /* 0x000000aea1ae7209 */ /* 0x002fe20007810000 */
[----:B------:R-:W1:Y:S01]  /*ff60*/  MUFU.TANH R170, R194 ;  /* 0x000000c200aa7308 */ /* 0x000e620000002400 */
[-C--:B------:R-:W-:Y:S01]  /*ff70*/  FMUL.FTZ R148, R148, R177.reuse ;  /* 0x000000b194947220 */ /* 0x080fe20000410000 */
[----:B------:R-:W-:Y:S01]  /*ff80*/  FMUL.FTZ R149, R149, R177 ;  /* 0x000000b195957220 */ /* 0x000fe20000410000 */
[----:B------:R-:W-:-:S04]  /*ff90*/  FMNMX.FTZ R174, R162, R174, !PT ;  /* 0x000000aea2ae7209 */ /* 0x000fc80007810000 */
[----:B------:R-:W-:Y:S01]  /*ffa0*/  FMNMX.FTZ R174, R163, R174, !PT ;  /* 0x000000aea3ae7209 */ /* 0x000fe20007810000 */
[----:B------:R-:W3:Y:S03]  /*ffb0*/  MUFU.TANH R171, R195 ;  /* 0x000000c300ab7308 */ /* 0x000ee60000002400 */
[----:B--2---:R-:W-:-:S04]  /*ffc0*/  FMNMX.FTZ R174, R166, R174, !PT ;  /* 0x000000aea6ae7209 */ /* 0x004fc80007810000 */
[----:B0-----:R-:W-:Y:S01]  /*ffd0*/  FMNMX.FTZ R174, R167, R174, !PT ;  /* 0x000000aea7ae7209 */ /* 0x001fe20007810000 */
[----:B------:R-:W0:Y:S03]  /*ffe0*/  MUFU.TANH R186, R186 ;  /* 0x000000ba00ba7308 */ /* 0x000e260000002400 */
[----:B-1----:R-:W-:-:S05]  /*fff0*/  FMNMX.FTZ R174, R170, R174, !PT ;  /* 0x000000aeaaae7209 */ /* 0x002fca0007810000 */
[----:B------:R-:W1:Y:S01]  /*10000*/  MUFU.TANH R187, R187 ;  /* 0x000000bb00bb7308 */ /* 0x000e620000002400 */
[----:B---3--:R-:W-:-:S07]  /*10010*/  FMNMX.FTZ R174, R171, R174, !PT ;  /* 0x000000aeabae7209 */ /* 0x008fce0007810000 */
[----:B------:R-:W-:Y:S01]  /*10020*/  MUFU.EX2 R182, R173 ;  /* 0x000000ad00b67308 */ /* 0x000fe20000000800 */
[----:B0-----:R-:W-:-:S07]  /*10030*/  FMNMX.FTZ R174, R186, R174, !PT ;  /* 0x000000aebaae7209 */ /* 0x001fce0007810000 */
[----:B------:R-:W-:Y:S01]  /*10040*/  MUFU.EX2 R173, R176 ;  /* 0x000000b000ad7308 */ /* 0x000fe20000000800 */
[----:B-1----:R-:W-:-:S05]  /*10050*/  FMNMX.FTZ R174, R187, R174, !PT ;  /* 0x000000aebbae7209 */ /* 0x002fca0007810000 */
[----:B------:R-:W0:Y:S02]  /*10060*/  SHFL.BFLY PT, R175, R174, 0x2, 0x1f ;  /* 0x0c401f00aeaf7f89 */ /* 0x000e2400000e0000 */
[----:B------:R-:W1:Y:S08]  /*10070*/  MUFU.EX2 R178, R164 ;  /* 0x000000a400b27308 */ /* 0x000e700000000800 */
[----:B------:R-:W-:Y:S08]  /*10080*/  MUFU.EX2 R164, R158 ;  /* 0x0000009e00a47308 */ /* 0x000ff00000000800 */
[----:B------:R2:W-:Y:S01]  /*10090*/  MUFU.EX2 R158, R188 ;  /* 0x000000bc009e7308 */ /* 0x0005e20000000800 */
[----:B-1----:R-:W-:Y:S01]  /*100a0*/  FADD.FTZ R3, R178, R3 ;  /* 0x00000003b2037221 */ /* 0x002fe20000010000 */
[----:B0-----:R-:W-:-:S06]  /*100b0*/  FMNMX.FTZ R174, R174, R175, !PT ;  /* 0x000000afaeae7209 */ /* 0x001fcc0007810000 */
[----:B------:R-:W-:Y:S01]  /*100c0*/  MUFU.EX2 R175, R172 ;  /* 0x000000ac00af7308 */ /* 0x000fe20000000800 */
[----:B------:R-:W0:Y:S07]  /*100d0*/  SHFL.BFLY PT, R183, R174, 0x1, 0x1f ;  /* 0x0c201f00aeb77f89 */ /* 0x000e2e00000e0000 */
[----:B------:R-:W-:Y:S08]  /*100e0*/  MUFU.EX2 R172, R192 ;  /* 0x000000c000ac7308 */ /* 0x000ff00000000800 */
[----:B------:R-:W1:Y:S08]  /*100f0*/  MUFU.EX2 R165, R165 ;  /* 0x000000a500a57308 */ /* 0x000e700000000800 */
[----:B------:R3:W4:Y:S01]  /*10100*/  MUFU.EX2 R179, R169 ;  /* 0x000000a900b37308 */ /* 0x0007220000000800 */
[----:B0-----:R-:W-:-:S05]  /*10110*/  FMNMX.FTZ R176, R174, R183, !PT ;  /* 0x000000b7aeb07209 */ /* 0x001fca0007810000 */
[C---:B--2---:R-:W-:Y:S01]  /*10120*/  FADD.FTZ R188, -R176.reuse, R214 ;  /* 0x000000d6b0bc7221 */ /* 0x044fe20000010100 */
[-C--:B------:R-:W-:Y:S01]  /*10130*/  FMUL.FTZ R215, R176, R12.reuse ;  /* 0x0000000cb0d77220 */ /* 0x080fe20000410000 */
[----:B------:R-:W-:Y:S01]  /*10140*/  MUFU.EX2 R183, R155 ;  /* 0x0000009b00b77308 */ /* 0x000fe20000000800 */
[----:B-1----:R-:W-:Y:S01]  /*10150*/  FADD.FTZ R3, R165, R3 ;  /* 0x00000003a5037221 */ /* 0x002fe20000010000 */
[-C--:B------:R-:W-:Y:S01]  /*10160*/  FMUL.FTZ R188, R188, R12.reuse ;  /* 0x0000000cbcbc7220 */ /* 0x080fe20000410000 */
[-CC-:B------:R-:W-:Y:S01]  /*10170*/  FFMA.FTZ R197, R216, R12.reuse, -R215.reuse ;  /* 0x0000000cd8c57223 */ /* 0x180fe200000108d7 */
[-CC-:B------:R-:W-:Y:S01]  /*10180*/  FFMA.FTZ R216, R226, R12.reuse, -R215.reuse ;  /* 0x0000000ce2d87223 */ /* 0x180fe200000108d7 */
[-CC-:B------:R-:W-:Y:S01]  /*10190*/  FFMA.FTZ R198, R218, R12.reuse, -R215.reuse ;  /* 0x0000000cdac67223 */ /* 0x180fe200000108d7 */
[----:B------:R-:W0:Y:S01]  /*101a0*/  S2R R226, SR_CgaCtaId ;  /* 0x0000000000e27919 */ /* 0x000e220000008800 */
        /* <DEDUP_REMOVED lines=8> */
[----:B------:R-:W-:Y:S01]  /*10230*/  IADD3 R166, R14, 0x22840, RZ ;  /* 0x000228400ea67810 */ /* 0x000fe20007ffe0ff */
[-CC-:B------:R-:W-:Y:S01]  /*10240*/  FFMA.FTZ R214, R223, R12.reuse, -R215.reuse ;  /* 0x0000000cdfd67223 */ /* 0x180fe200000108d7 */
[----:B------:R-:W1:Y:S01]  /*10250*/  MUFU.EX2 R153, R198 ;  /* 0x000000c600997308 */ /* 0x000e620000000800 */
[-CC-:B---3--:R-:W-:Y:S01]  /*10260*/  FFMA.FTZ R169, R221, R12.reuse, -R215.reuse ;  /* 0x0000000cdda97223 */ /* 0x188fe200000108d7 */
[-CC-:B------:R-:W-:Y:S01]  /*10270*/  FFMA.FTZ R190, R222, R12.reuse, -R215.reuse ;  /* 0x0000000cdebe7223 */ /* 0x180fe200000108d7 */
[-CC-:B------:R-:W-:Y:S01]  /*10280*/  FFMA.FTZ R194, R167, R12.reuse, -R215.reuse ;  /* 0x0000000ca7c27223 */ /* 0x180fe200000108d7 */
[--C-:B------:R-:W-:Y:S01]  /*10290*/  FFMA.FTZ R195, R170, R12, -R215.reuse ;  /* 0x0000000caac37223 */ /* 0x100fe200000108d7 */
[----:B------:R-:W-:Y:S01]  /*102a0*/  F2FP.BF16.F32.PACK_AB R170, R165, R178 ;  /* 0x000000b2a5aa723e */ /* 0x000fe200000010ff */
[-CC-:B------:R-:W-:Y:S01]  /*102b0*/  FFMA.FTZ R156, R156, R12.reuse, -R215.reuse ;  /* 0x0000000c9c9c7223 */ /* 0x180fe200000108d7 */
[-C--:B------:R-:W-:Y:S01]  /*102c0*/  FFMA.FTZ R157, R157, R12.reuse, -R215 ;  /* 0x0000000c9d9d7223 */ /* 0x080fe200000108d7 */
[----:B------:R-:W2:Y:S01]  /*102d0*/  MUFU.EX2 R199, R199 ;  /* 0x000000c700c77308 */ /* 0x000ea20000000800 */
[----:B------:R-:W-:Y:S01]  /*102e0*/  FADD.FTZ R3, R164, R3 ;  /* 0x00000003a4037221 */ /* 0x000fe20000010000 */
[-CC-:B------:R-:W-:Y:S01]  /*102f0*/  FFMA.FTZ R160, R160, R12.reuse, -R215.reuse ;  /* 0x0000000ca0a07223 */ /* 0x180fe200000108d7 */
[-CC-:B------:R-:W-:Y:S01]  /*10300*/  FFMA.FTZ R161, R161, R12.reuse, -R215.reuse ;  /* 0x0000000ca1a17223 */ /* 0x180fe200000108d7 */
[-C--:B------:R-:W-:Y:S01]  /*10310*/  FFMA.FTZ R162, R162, R12.reuse, -R215 ;  /* 0x0000000ca2a27223 */ /* 0x080fe200000108d7 */
[----:B----4-:R-:W-:Y:S01]  /*10320*/  FADD.FTZ R3, R179, R3 ;  /* 0x00000003b3037221 */ /* 0x010fe20000010000 */
[-CC-:B------:R-:W-:Y:S01]  /*10330*/  FFMA.FTZ R163, R163, R12.reuse, -R215.reuse ;  /* 0x0000000ca3a37223 */ /* 0x180fe200000108d7 */
[----:B------:R-:W-:Y:S01]  /*10340*/  FFMA.FTZ R186, R186, R12, -R215 ;  /* 0x0000000cbaba7223 */ /* 0x000fe200000108d7 */
[----:B------:R-:W3:Y:S01]  /*10350*/  MUFU.EX2 R155, R197 ;  /* 0x000000c5009b7308 */ /* 0x000ee20000000800 */
[----:B-1----:R-:W-:Y:S01]  /*10360*/  FFMA.FTZ R0, R188, R0, R153 ;  /* 0x00000000bc007223 */ /* 0x002fe20000010099 */
[----:B------:R-:W-:Y:S01]  /*10370*/  FADD.FTZ R3, R175, R3 ;  /* 0x00000003af037221 */ /* 0x000fe20000010000 */
[----:B------:R-:W-:Y:S01]  /*10380*/  FFMA.FTZ R187, R187, R12, -R215 ;  /* 0x0000000cbbbb7223 */ /* 0x000fe200000108d7 */
[----:B------:R-:W-:Y:S01]  /*10390*/  F2FP.BF16.F32.PACK_AB R164, R179, R164 ;  /* 0x000000a4b3a4723e */ /* 0x000fe200000010ff */
[-C--:B------:R-:W-:Y:S01]  /*103a0*/  FMUL.FTZ R26, R26, R188.reuse ;  /* 0x000000bc1a1a7220 */ /* 0x080fe20000410000 */
[----:B0-----:R-:W-:Y:S01]  /*103b0*/  PRMT R166, R226, 0x654, R166 ;  /* 0x00000654e2a67816 */ /* 0x001fe200000000a6 */
[----:B------:R-:W-:Y:S01]  /*103c0*/  FADD.FTZ R3, R182, R3 ;  /* 0x00000003b6037221 */ /* 0x000fe20000010000 */
[----:B------:R-:W0:Y:S01]  /*103d0*/  MUFU.EX2 R216, R216 ;  /* 0x000000d800d87308 */ /* 0x000e220000000800 */
[C---:B--2---:R-:W-:Y:S01]  /*103e0*/  FADD.FTZ R0, R199.reuse, R0 ;  /* 0x00000000c7007221 */ /* 0x044fe20000010000 */
[----:B------:R1:W-:Y:S01]  /*103f0*/  SYNCS.ARRIVE.TRANS64.RED.A1T0 RZ, [R166+URZ], RZ ;  /* 0x000000ffa6ff79a7 */ /* 0x0003e2000810043f */
[----:B------:R-:W-:Y:S01]  /*10400*/  F2FP.BF16.F32.PACK_AB R153, R199, R153 ;  /* 0x00000099c799723e */ /* 0x000fe200000010ff */
[-C--:B------:R-:W-:Y:S01]  /*10410*/  FMUL.FTZ R27, R27, R188.reuse ;  /* 0x000000bc1b1b7220 */ /* 0x080fe20000410000 */
[-C--:B------:R-:W-:Y:S01]  /*10420*/  FMUL.FTZ R30, R30, R188.reuse ;  /* 0x000000bc1e1e7220 */ /* 0x080fe20000410000 */
        /* <DEDUP_REMOVED lines=18> */
[----:B------:R0:W-:Y:S01]  /*10550*/  MUFU.EX2 R174, R196 ;  /* 0x000000c400ae7308 */ /* 0x0001e20000000800 */
[----:B-1----:R-:W-:Y:S01]  /*10560*/  FADD.FTZ R166, R217, R0 ;  /* 0x00000000d9a67221 */ /* 0x002fe20000010000 */
[-C--:B------:R-:W-:Y:S01]  /*10570*/  FMUL.FTZ R58, R58, R188.reuse ;  /* 0x000000bc3a3a7220 */ /* 0x080fe20000410000 */
[-C--:B------:R-:W-:Y:S01]  /*10580*/  FMUL.FTZ R59, R59, R188.reuse ;  /* 0x000000bc3b3b7220 */ /* 0x080fe20000410000 */
[-C--:B------:R-:W-:Y:S01]  /*10590*/  FMUL.FTZ R62, R62, R188.reuse ;  /* 0x000000bc3e3e7220 */ /* 0x080fe20000410000 */
[-C--:B------:R-:W-:Y:S01]  /*105a0*/  FMUL.FTZ R63, R63, R188.reuse ;  /* 0x000000bc3f3f7220 */ /* 0x080fe20000410000 */
[-C--:B------:R-:W-:Y:S01]  /*105b0*/  FMUL.FTZ R66, R66, R188.reuse ;  /* 0x000000bc42427220 */ /* 0x080fe20000410000 */
[----:B------:R-:W-:Y:S01]  /*105c0*/  FMUL.FTZ R67, R67, R188 ;  /* 0x000000bc43437220 */ /* 0x000fe20000410000 */
[----:B------:R-:W-:Y:S01]  /*105d0*/  MUFU.EX2 R220, R220 ;  /* 0x000000dc00dc7308 */ /* 0x000fe20000000800 */
[----:B0-----:R-:W-:Y:S01]  /*105e0*/  FFMA.FTZ R196, R171, R12, -R215 ;  /* 0x0000000cabc47223 */ /* 0x001fe200000108d7 */
[----:B--2---:R-:W-:Y:S01]  /*105f0*/  FADD.FTZ R166, R218, R166 ;  /* 0x000000a6daa67221 */ /* 0x004fe20000010000 */
        /* <DEDUP_REMOVED lines=24> */
[-C--:B------:R-:W-:Y:S01]  /*10780*/  FMUL.FTZ R107, R107, R188.reuse ;  /* 0x000000bc6b6b7220 */ /* 0x080fe20000410000 */
[C---:B------:R-:W-:Y:S01]  /*10790*/  F2FP.BF16.F32.PACK_AB R171, R220.reuse, R171 ;  /* 0x000000abdcab723e */ /* 0x040fe200000010ff */
[----:B------:R-:W-:Y:S01]  /*107a0*/  FADD.FTZ R165, R220, R165 ;  /* 0x000000a5dca57221 */ /* 0x000fe20000010000 */
        /* <DEDUP_REMOVED lines=11> */
[C---:B---3--:R-:W-:Y:S01]  /*10860*/  FADD.FTZ R178, R0.reuse, R165 ;  /* 0x000000a500b27221 */ /* 0x048fe20000010000 */
        /* <DEDUP_REMOVED lines=19> */
[----:B------:R-:W-:-:S03]  /*109a0*/  FMUL.FTZ R151, R151, R188 ;  /* 0x000000bc97977220 */ /* 0x000fc60000410000 */
[----:B------:R-:W1:Y:S08]  /*109b0*/  MUFU.EX2 R157, R157 ;  /* 0x0000009d009d7308 */ /* 0x000e700000000800 */
[----:B------:R-:W3:Y:S08]  /*109c0*/  MUFU.EX2 R180, R180 ;  /* 0x000000b400b47308 */ /* 0x000ef00000000800 */
[----:B------:R4:W-:Y:S08]  /*109d0*/  MUFU.EX2 R0, R160 ;  /* 0x000000a000007308 */ /* 0x0009f00000000800 */
[----:B------:R-:W5:Y:S01]  /*109e0*/  MUFU.EX2 R181, R181 ;  /* 0x000000b500b57308 */ /* 0x000f620000000800 */
[----:B----4-:R-:W-:-:S07]  /*109f0*/  FADD.FTZ R160, R173, R3 ;  /* 0x00000003ada07221 */ /* 0x010fce0000010000 */
[----:B------:R4:W5:Y:S08]  /*10a00*/  MUFU.EX2 R175, R161 ;  /* 0x000000a100af7308 */ /* 0x0009700000000800 */
[----:B------:R-:W5:Y:S01]  /*10a10*/  MUFU.EX2 R184, R184 ;  /* 0x000000b800b87308 */ /* 0x000f620000000800 */
[----:B----4-:R-:W-:-:S04]  /*10a20*/  FADD.FTZ R161, R191, R178 ;  /* 0x000000b2bfa17221 */ /* 0x010fc80000010000 */
[----:B--2---:R-:W-:-:S03]  /*10a30*/  FADD.FTZ R161, R156, R161 ;  /* 0x000000a19ca17221 */ /* 0x004fc60000010000 */
[----:B------:R0:W-:Y:S08]  /*10a40*/  MUFU.EX2 R3, R162 ;  /* 0x000000a200037308 */ /* 0x0001f00000000800 */
[----:B------:R-:W2:Y:S01]  /*10a50*/  MUFU.EX2 R185, R185 ;  /* 0x000000b900b97308 */ /* 0x000ea20000000800 */
[C---:B0-----:R-:W-:Y:S01]  /*10a60*/  FADD.FTZ R162, R159.reuse, R160 ;  /* 0x000000a09fa27221 */ /* 0x041fe20000010000 */
[----:B------:R-:W-:-:S06]  /*10a70*/  F2FP.BF16.F32.PACK_AB R160, R159, R173 ;  /* 0x000000ad9fa0723e */ /* 0x000fcc00000010ff */
[----:B------:R1:W0:Y:S08]  /*10a80*/  MUFU.EX2 R159, R163 ;  /* 0x000000a3009f7308 */ /* 0x0002300000000800 */
[----:B------:R-:W4:Y:S01]  /*10a90*/  MUFU.EX2 R192, R192 ;  /* 0x000000c000c07308 */ /* 0x000f220000000800 */
[C---:B-1----:R-:W-:Y:S01]  /*10aa0*/  FADD.FTZ R163, R157.reuse, R161 ;  /* 0x000000a19da37221 */ /* 0x042fe20000010000 */
[----:B------:R-:W-:Y:S01]  /*10ab0*/  F2FP.BF16.F32.PACK_AB R161, R157, R156 ;  /* 0x0000009c9da1723e */ /* 0x000fe200000010ff */
[----:B---3--:R-:W-:Y:S01]  /*10ac0*/  FADD.FTZ R156, R180, R162 ;  /* 0x000000a2b49c7221 */ /* 0x008fe20000010000 */
[----:B-----5:R-:W-:Y:S01]  /*10ad0*/  F2FP.BF16.F32.PACK_AB R162, R181, R180 ;  /* 0x000000b4b5a2723e */ /* 0x020fe200000010ff */
[----:B------:R-:W-:Y:S01]  /*10ae0*/  FADD.FTZ R157, R0, R163 ;  /* 0x000000a3009d7221 */ /* 0x000fe20000010000 */
[----:B------:R-:W-:Y:S01]  /*10af0*/  F2FP.BF16.F32.PACK_AB R163, R175, R0 ;  /* 0x00000000afa3723e */ /* 0x000fe200000010ff */
[----:B------:R-:W-:Y:S01]  /*10b00*/  FADD.FTZ R156, R181, R156 ;  /* 0x0000009cb59c7221 */ /* 0x000fe20000010000 */
[----:B------:R-:W1:Y:S01]  /*10b10*/  MUFU.EX2 R189, R189 ;  /* 0x000000bd00bd7308 */ /* 0x000e620000000800 */
[----:B------:R-:W-:-:S02]  /*10b20*/  FADD.FTZ R157, R175, R157 ;  /* 0x0000009daf9d7221 */ /* 0x000fc40000010000 */
[----:B------:R-:W-:Y:S01]  /*10b30*/  FADD.FTZ R0, R184, R156 ;  /* 0x0000009cb8007221 */ /* 0x000fe20000010000 */
[----:B--2---:R-:W-:Y:S01]  /*10b40*/  F2FP.BF16.F32.PACK_AB R156, R185, R184 ;  /* 0x000000b8b99c723e */ /* 0x004fe200000010ff */
[----:B------:R-:W-:Y:S02]  /*10b50*/  FADD.FTZ R157, R3, R157 ;  /* 0x0000009d039d7221 */ /* 0x000fe40000010000 */
[----:B------:R-:W-:Y:S01]  /*10b60*/  FADD.FTZ R0, R185, R0 ;  /* 0x00000000b9007221 */ /* 0x000fe20000010000 */
[----:B------:R-:W2:Y:S01]  /*10b70*/  MUFU.EX2 R194, R194 ;  /* 0x000000c200c27308 */ /* 0x000ea20000000800 */
[C---:B0-----:R-:W-:Y:S01]  /*10b80*/  FADD.FTZ R178, R159.reuse, R157 ;  /* 0x0000009d9fb27221 */ /* 0x041fe20000010000 */
[----:B------:R-:W-:Y:S01]  /*10b90*/  F2FP.BF16.F32.PACK_AB R157, R159, R3 ;  /* 0x000000039f9d723e */ /* 0x000fe200000010ff */
[----:B------:R-:W-:Y:S02]  /*10ba0*/  FADD.FTZ R0, R158, R0 ;  /* 0x000000009e007221 */ /* 0x000fe40000010000 */
[----:B----4-:R-:W-:-:S03]  /*10bb0*/  FADD.FTZ R178, R192, R178 ;  /* 0x000000b2c0b27221 */ /* 0x010fc60000010000 */
        /* <DEDUP_REMOVED lines=12> */
[----:B------:R-:W-:Y:S01]  /*10c80*/  FADD.FTZ R3, R174, R3 ;  /* 0x00000003ae037221 */ /* 0x000fe20000010000 */
[C---:B------:R-:W-:Y:S02]  /*10c90*/  F2FP.BF16.F32.PACK_AB R174, R183.reuse, R174 ;  /* 0x000000aeb7ae723e */ /* 0x040fe400000010ff */
[----:B------:R-:W1:Y:S01]  /*10ca0*/  MUFU.EX2 R187, R187 ;  /* 0x000000bb00bb7308 */ /* 0x000e620000000800 */
[C---:B--2---:R-:W-:Y:S01]  /*10cb0*/  FADD.FTZ R0, R196.reuse, R178 ;  /* 0x000000b2c4007221 */ /* 0x044fe20000010000 */
[----:B------:R-:W-:Y:S01]  /*10cc0*/  F2FP.BF16.F32.PACK_AB R173, R196, R173 ;  /* 0x000000adc4ad723e */ /* 0x000fe200000010ff */
[----:B------:R-:W-:Y:S02]  /*10cd0*/  FADD.FTZ R3, R183, R3 ;  /* 0x00000003b7037221 */ /* 0x000fe40000010000 */
[----:B0-----:R-:W-:-:S04]  /*10ce0*/  FADD.FTZ R0, R175, R0 ;  /* 0x00000000af007221 */ /* 0x001fc80000010000 */
[C---:B-1----:R-:W-:Y:S01]  /*10cf0*/  FADD.FTZ R0, R187.reuse, R0 ;  /* 0x00000000bb007221 */ /* 0x042fe20000010000 */
[----:B------:R-:W-:Y:S01]  /*10d00*/  F2FP.BF16.F32.PACK_AB R175, R187, R175 ;  /* 0x000000afbbaf723e */ /* 0x000fe200000010ff */
[----:B------:R-:W-:Y:S06]  /*10d10*/  @!P0 BRA `(.L_x_14482) ;  /* 0x0000000000048947 */ /* 0x000fec0003800000 */
[----:B------:R-:W-:Y:S01]  /*10d20*/  BPT.TRAP 0x1 ;  /* 0x000000040000795c */ /* 0x000fe20000300000 */
.L_x_14482:
[----:B------:R0:W1:Y:S01]  /*10d30*/  SYNCS.PHASECHK.TRANS64.TRYWAIT P1, [R14+URZ+0x22850], R15 ;  /* 0x0228500f0e0075a7 */ /* 0x000062000802017f */
[----:B------:R-:W-:Y:S05]  /*10d40*/  @!P0 BRA `(.L_x_14483) ;  /* 0x0000000000048947 */ /* 0x000fea0003800000 */
[----:B------:R-:W-:Y:S01]  /*10d50*/  BPT.TRAP 0x1 ;  /* 0x000000040000795c */ /* 0x000fe20000300000 */
.L_x_14483:
[----:B------:R-:W-:Y:S04]  /*10d60*/  BSSY B0, `(.L_x_14484) ;  /* 0x0000004000007945 */ /* 0x000fe80003800000 */
[----:B-1----:R-:W-:Y:S05]  /*10d70*/  @P1 BRA `(.L_x_14485) ;  /* 0x0000000000081947 */ /* 0x002fea0003800000 */
[----:B------:R-:W1:Y:S02]  /*10d80*/  SYNCS.PHASECHK.TRANS64.TRYWAIT P1, [R14+URZ+0x22850], R15 ;  /* 0x0228500f0e0075a7 */ /* 0x000e64000802017f */
[----:B-1----:R-:W-:Y:S05]  /*10d90*/  @!P1 BRA `(.L_x_14486) ;  /* 0x000000c0008c9947 */ /* 0x002fea0003800000 */
.L_x_14485:
[----:B------:R-:W-:Y:S05]  /*10da0*/  BSYNC B0 ;  /* 0x0000000000007941 */ /* 0x000fea0003800000 */
.L_x_14484:
        /* <DEDUP_REMOVED lines=23> */
[----:B------:R-:W-:Y:S01]  /*10f20*/  R2UR UR7, R153 ;  /* 0x00000000990772ca */ /* 0x000fe200000e0000 */
[----:B------:R-:W-:Y:S01]  /*10f30*/  IMAD.MOV.U32 R153, RZ, RZ, 0x40000040 ;  /* 0x40000040ff997424 */ /* 0x000fe200078e00ff */
[----:B------:R-:W-:Y:S02]  /*10f40*/  WARPGROUP.DEPBAR.LE gsb0, 0x0 ;  /* 0x00008000000079c5 */ /* 0x000fe40000010000 */
[----:B------:R-:W-:-:S15]  /*10f50*/  WARPGROUP.ARRIVE ;  /* 0x00000000000079c5 */ /* 0x000fde0000000000 */
[----:B------:R-:W-:-:S06]  /*10f60*/  NOP ;  /* 0x0000000000007918 */ /* 0x000fcc0000000000 */
        /* <DEDUP_REMOVED lines=25> */
.L_x_14487:
[----:B------:R-:W0:Y:S01]  /*11100*/  S2R R15, SR_CgaCtaId ;  /* 0x00000000000f7919 */ /* 0x000e220000008800 */
[C---:B------:R-:W-:Y:S01]  /*11110*/  ISETP.GT.AND P1, PT, R13.reuse, RZ, PT ;  /* 0x000000ff0d00720c */ /* 0x040fe20003f24270 */
[----:B------:R-:W-:Y:S02]  /*11120*/  VIADD R14, R14, 0x22860 ;  /* 0x000228600e0e7836 */ /* 0x000fe40000000000 */
[----:B------:R-:W-:Y:S02]  /*11130*/  VIADD R13, R13, 0xffffffff ;  /* 0xffffffff0d0d7836 */ /* 0x000fe40000000000 */
[----:B------:R-:W-:Y:S02]  /*11140*/  IMAD.MOV.U32 R214, RZ, RZ, R176 ;  /* 0x000000ffffd67224 */ /* 0x000fe400078e00b0 */
[----:B------:R-:W-:Y:S01]  /*11150*/  IMAD.MOV.U32 R215, RZ, RZ, R20 ;  /* 0x000000ffffd77224 */ /* 0x000fe200078e0014 */
[----:B0-----:R-:W-:-:S04]  /*11160*/  PRMT R14, R15, 0x654, R14 ;  /* 0x000006540f0e7816 */ /* 0x001fc8000000000e */
[----:B------:R1:W-:Y:S01]  /*11170*/  SYNCS.ARRIVE.TRANS64.RED.A1T0 RZ, [R14+URZ], RZ ;  /* 0x000000ff0eff79a7 */ /* 0x0003e2000810043f */
[----:B------:R-:W-:Y:S05]  /*11180*/  @P1 BRA `(.L_x_14488) ;  /* 0xffffffd800c01947 */ /* 0x000fea000383ffff */
.L_x_14476:
[----:B------:R-:W2:Y:S01]  /*11190*/  LDL.LU R171, [R1+0x44] ;  /* 0x0000440001ab7983 */ /* 0x000ea20000300800 */
[----:B------:R-:W-:Y:S05]  /*111a0*/  WARPSYNC.ALL ;  /* 0x0000000000007948 */ /* 0x000fea0003800000 */
[----:B------:R-:W3:Y:S01]  /*111b0*/  SHFL.BFLY PT, R4, R3, 0x2, 0x1f ;  /* 0x0c401f0003047f89 */ /* 0x000ee200000e0000 */
[----:B------:R-:W-:Y:S01]  /*111c0*/  IADD3 R22, R22, 0x1, RZ ;  /* 0x0000000116167810 */ /* 0x000fe20007ffe0ff */
[----:B------:R4:W-:Y:S08]  /*111d0*/  BAR.ARV R21, 0x100 ;  /* 0x000400150000751d */ /* 0x0009f00000002000 */
[----:B------:R-:W-:Y:S06]  /*111e0*/  BAR.ARV 0x8, 0x180 ;  /* 0x0206000000007b1d */ /* 0x000fec0000002000 */
[----:B------:R-:W-:Y:S01]  /*111f0*/  ISETP.NE.AND P0, PT, R22, 0x2, PT ;  /* 0x000000021600780c */ /* 0x000fe20003f05270 */
[----:B------:R-:W5:Y:S01]  /*11200*/  SHFL.BFLY PT, R7, R0, 0x2, 0x1f ;  /* 0x0c401f0000077f89 */ /* 0x000f6200000e0000 */
[----:B------:R-:W-:-:S02]  /*11210*/  PLOP3.LUT P1, PT, PT, PT, PT, 0x8, 0x0 ;  /* 0x000000000000781c */ /* 0x000fc40003f2e170 */
[----:B------:R-:W-:Y:S01]  /*11220*/  SEL R22, R22, RZ, P0 ;  /* 0x000000ff16167207 */ /* 0x000fe20000000000 */
[----:B---3--:R-:W-:Y:S01]  /*11230*/  FADD.FTZ R4, R4, R3 ;  /* 0x0000000304047221 */ /* 0x008fe20000010000 */
[----:B------:R-:W-:-:S04]  /*11240*/  SEL R3, RZ, 0x1, P0 ;  /* 0x00000001ff037807 */ /* 0x000fc80000000000 */
[----:B------:R-:W3:Y:S01]  /*11250*/  SHFL.BFLY PT, R5, R4, 0x1, 0x1f ;  /* 0x0c201f0004057f89 */ /* 0x000ee200000e0000 */
[----:B------:R-:W-:Y:S01]  /*11260*/  LOP3.LUT R202, R202, R3, RZ, 0x3c, !PT ;  /* 0x00000003caca7212 */ /* 0x000fe200078e3cff */
[----:B-----5:R-:W-:Y:S01]  /*11270*/  FADD.FTZ R8, R7, R0 ;  /* 0x0000000007087221 */ /* 0x020fe20000010000 */
[----:B------:R-:W-:-:S04]  /*11280*/  IMAD.MOV.U32 R7, RZ, RZ, RZ ;  /* 0x000000ffff077224 */ /* 0x000fc800078e00ff */
[----:B------:R-:W5:Y:S01]  /*11290*/  SHFL.BFLY PT, R9, R8, 0x1, 0x1f ;  /* 0x0c201f0008097f89 */ /* 0x000f6200000e0000 */
[----:B---3--:R-:W-:Y:S01]  /*112a0*/  FADD.FTZ R5, R4, R5 ;  /* 0x0000000504057221 */ /* 0x008fe20000010000 */
[----:B------:R-:W-:-:S04]  /*112b0*/  IMAD.MOV.U32 R4, RZ, RZ, RZ ;  /* 0x000000ffff047224 */ /* 0x000fc800078e00ff */
[----:B------:R-:W-:-:S13]  /*112c0*/  FSETP.NE.FTZ.AND P2, PT, R5, RZ, PT ;  /* 0x000000ff0500720b */ /* 0x000fda0003f55000 */
[----:B------:R-:W3:Y:S01]  /*112d0*/  @P2 MUFU.RCP R7, R5 ;  /* 0x0000000500072308 */ /* 0x000ee20000001000 */
[----:B-----5:R-:W-:Y:S01]  /*112e0*/  FADD.FTZ R6, R8, R9 ;  /* 0x0000000908067221 */ /* 0x020fe20000010000 */
[----:B------:R-:W-:Y:S02]  /*112f0*/  IMAD.MOV.U32 R9, RZ, RZ, -0x800000 ;  /* 0xff800000ff097424 */ /* 0x000fe400078e00ff */
[----:B------:R-:W-:Y:S02]  /*11300*/  IMAD.MOV.U32 R8, RZ, RZ, -0x800000 ;  /* 0xff800000ff087424 */ /* 0x000fe400078e00ff */
[----:B------:R-:W-:Y:S02]  /*11310*/  FSETP.NE.FTZ.AND P3, PT, R6, RZ, PT ;  /* 0x000000ff0600720b */ /* 0x000fe40003f75000 */
[----:B------:R-:W-:Y:S01]  /*11320*/  @P2 MUFU.LG2 R19, R5 ;  /* 0x0000000500132308 */ /* 0x000fe20000000c00 */
[-C--:B---3--:R-:W-:Y:S01]  /*11330*/  FMUL.FTZ R155, R56, R7.reuse ;  /* 0x00000007389b7220 */ /* 0x088fe20000410000 */
[-C--:B------:R-:W-:Y:S01]  /*11340*/  FMUL.FTZ R158, R68, R7.reuse ;  /* 0x00000007449e7220 */ /* 0x080fe20000410000 */
[----:B------:R-:W-:-:S08]  /*11350*/  FMUL.FTZ R159, R72, R7 ;  /* 0x00000007489f7220 */ /* 0x000fd00000410000 */
[----:B------:R-:W3:Y:S01]  /*11360*/  @P3 MUFU.RCP R4, R6 ;  /* 0x0000000600043308 */ /* 0x000ee20000001000 */
[-C--:B------:R-:W-:Y:S01]  /*11370*/  FMUL.FTZ R160, R76, R7.reuse ;  /* 0x000000074ca07220 */ /* 0x080fe20000410000 */
[-C--:B------:R-:W-:Y:S01]  /*11380*/  FMUL.FTZ R161, R80, R7.reuse ;  /* 0x0000000750a17220 */ /* 0x080fe20000410000 */
[-C--:B------:R-:W-:Y:S01]  /*11390*/  FMUL.FTZ R162, R84, R7.reuse ;  /* 0x0000000754a27220 */ /* 0x080fe20000410000 */
[-C--:B------:R-:W-:Y:S01]  /*113a0*/  FMUL.FTZ R163, R88, R7.reuse ;  /* 0x0000000758a37220 */ /* 0x080fe20000410000 */
[-C--:B------:R-:W-:Y:S01]  /*113b0*/  FMUL.FTZ R0, R24, R7.reuse ;  /* 0x0000000718007220 */ /* 0x080fe20000410000 */
[-C--:B------:R-:W-:Y:S01]  /*113c0*/  FMUL.FTZ R25, R25, R7.reuse ;  /* 0x0000000719197220 */ /* 0x080fe20000410000 */
[-C--:B------:R-:W-:Y:S01]  /*113d0*/  FMUL.FTZ R28, R28, R7.reuse ;  /* 0x000000071c1c7220 */ /* 0x080fe20000410000 */
[----:B------:R-:W5:Y:S01]  /*113e0*/  @P3 MUFU.LG2 R5, R6 ;  /* 0x0000000600053308 */ /* 0x000f620000000c00 */
[-C--:B------:R-:W-:Y:S01]  /*113f0*/  FMUL.FTZ R29, R29, R7.reuse ;  /* 0x000000071d1d7220 */ /* 0x080fe20000410000 */
[-C--:B01----:R-:W-:Y:S01]  /*11400*/  FMUL.FTZ R14, R32, R7.reuse ;  /* 0x00000007200e7220 */ /* 0x083fe20000410000 */
        /* <DEDUP_REMOVED lines=52> */
[-C--:B---3--:R-:W-:Y:S01]  /*11750*/  FMUL.FTZ R7, R30, R4.reuse ;  /* 0x000000041e077220 */ /* 0x088fe20000410000 */
[C---:B------:R-:W-:Y:S01]  /*11760*/  @P2 FMUL.FTZ R24, R12.reuse, 0.69314718246459960938 ;  /* 0x3f3172180c182820 */ /* 0x040fe20000410000 */
[----:B----4-:R-:W-:Y:S01]  /*11770*/  @P3 FMUL.FTZ R21, R12, 0.69314718246459960938 ;  /* 0x3f3172180c153820 */ /* 0x010fe20000410000 */
[----:B------:R-:W-:Y:S01]  /*11780*/  @P2 FMUL.FTZ R19, R19, 0.69314718246459960938 ;  /* 0x3f31721813132820 */ /* 0x000fe20000410000 */
[----:B-----5:R-:W-:Y:S01]  /*11790*/  @P3 FMUL.FTZ R30, R5, 0.69314718246459960938 ;  /* 0x3f317218051e3820 */ /* 0x020fe20000410000 */
        /* <DEDUP_REMOVED lines=67> */
.L_x_14417:
        /* <DEDUP_REMOVED lines=11> */
[----:B------:R-:W4:Y:S01]  /*11c80*/  LDL.LU R172, [R1+0x3c] ;  /* 0x00003c0001ac7983 */ /* 0x000f220000300800 */
[----:B------:R-:W1:Y:S01]  /*11c90*/  S2R R4, SR_SWINHI ;  /* 0x0000000000047919 */ /* 0x000e620000002f00 */
[----:B------:R-:W-:Y:S05]  /*11ca0*/  WARPSYNC.ALL ;  /* 0x0000000000007948 */ /* 0x000fea0003800000 */
[----:B------:R-:W-:Y:S01]  /*11cb0*/  F2FP.BF16.F32.PACK_AB R7, R12, R7 ;  /* 0x000000070c07723e */ /* 0x000fe200000010ff */
[----:B------:R-:W-:Y:S01]  /*11cc0*/  ULDC.64 UR4, c[0x0][0xc00] ;  /* 0x0003000000047ab9 */ /* 0x000fe20000000a00 */
[----:B------:R-:W-:Y:S01]  /*11cd0*/  F2FP.BF16.F32.PACK_AB R13, R43, R13 ;  /* 0x0000000d2b0d723e */ /* 0x000fe200000010ff */
[----:B0-----:R-:W4:Y:S01]  /*11ce0*/  LDL R171, [R1+0x28] ;  /* 0x0000280001ab7983 */ /* 0x001f220000100800 */
[----:B------:R-:W-:-:S02]  /*11cf0*/  MOV R20, R19 ;  /* 0x0000001300147202 */ /* 0x000fc40000000f00 */
[----:B-1----:R-:W-:Y:S02]  /*11d00*/  MOV R21, R4 ;  /* 0x0000000400157202 */ /* 0x002fe40000000f00 */
        /* <DEDUP_REMOVED lines=16> */
[----:B------:R-:W-:-:S04]  /*11e10*/  IADD3 R5, P2, R112, 0x40, RZ ;  /* 0x0000004070057810 */ /* 0x000fc80007f5e0ff */
[----:B------:R-:W-:Y:S02]  /*11e20*/  LOP3.LUT R24, R5, 0x380, RZ, 0xc0, !PT ;  /* 0x0000038005187812 */ /* 0x000fe400078ec0ff */
[----:B------:R-:W-:Y:S02]  /*11e30*/  IADD3 R97, P1, R112, 0x20, RZ ;  /* 0x0000002070617810 */ /* 0x000fe40007f3e0ff */
[----:B------:R-:W-:Y:S02]  /*11e40*/  SHF.R.U64 R24, R24, 0x3, RZ ;  /* 0x0000000318187819 */ /* 0x000fe400000012ff */
[----:B------:R-:W-:Y:S02]  /*11e50*/  LOP3.LUT R96, R97, 0x380, RZ, 0xc0, !PT ;  /* 0x0000038061607812 */ /* 0x000fe400078ec0ff */
[----:B------:R-:W-:Y:S02]  /*11e60*/  LOP3.LUT R24, R24, R5, RZ, 0x3c, !PT ;  /* 0x0000000518187212 */ /* 0x000fe400078e3cff */
[----:B------:R-:W-:-:S02]  /*11e70*/  LOP3.LUT R5, R112, 0x380, RZ, 0xc0, !PT ;  /* 0x0000038070057812 */ /* 0x000fc400078ec0ff */
[----:B------:R-:W-:Y:S02]  /*11e80*/  SHF.R.U64 R96, R96, 0x3, RZ ;  /* 0x0000000360607819 */ /* 0x000fe400000012ff */
[----:B------:R-:W-:Y:S02]  /*11e90*/  SHF.R.U64 R5, R5, 0x3, RZ ;  /* 0x0000000305057819 */ /* 0x000fe400000012ff */
[----:B------:R-:W-:Y:S02]  /*11ea0*/  LOP3.LUT R96, R96, R97, RZ, 0x3c, !PT ;  /* 0x0000006160607212 */ /* 0x000fe400078e3cff */
[----:B------:R-:W-:Y:S01]  /*11eb0*/  LOP3.LUT R4, R5, R112, RZ, 0x3c, !PT ;  /* 0x0000007005047212 */ /* 0x000fe200078e3cff */
[--C-:B------:R-:W-:Y:S01]  /*11ec0*/  IMAD.MOV.U32 R5, RZ, RZ, R113.reuse ;  /* 0x000000ffff057224 */ /* 0x100fe200078e0071 */
[C---:B------:R-:W-:Y:S01]  /*11ed0*/  IADD3 R111, P3, R112.reuse, 0x60, RZ ;  /* 0x00000060706f7810 */ /* 0x040fe20007f7e0ff */
[----:B------:R-:W-:Y:S01]  /*11ee0*/  IMAD.X R97, RZ, RZ, R113, P1 ;  /* 0x000000ffff617224 */ /* 0x000fe200008e0671 */
[----:B------:R-:W-:-:S02]  /*11ef0*/  IADD3 R101, P4, R112, 0x4000, RZ ;  /* 0x0000400070657810 */ /* 0x000fc40007f9e0ff */
[----:B------:R-:W-:Y:S02]  /*11f00*/  IADD3 R105, P1, R112, 0x4060, RZ ;  /* 0x0000406070697810 */ /* 0x000fe40007f3e0ff */
[----:B------:R-:W-:Y:S02]  /*11f10*/  LOP3.LUT R110, R111, 0x380, RZ, 0xc0, !PT ;  /* 0x000003806f6e7812 */ /* 0x000fe400078ec0ff */
[----:B------:R-:W-:Y:S02]  /*11f20*/  MOV R30, R4 ;  /* 0x00000004001e7202 */ /* 0x000fe40000000f00 */
[----:B------:R-:W-:Y:S02]  /*11f30*/  LOP3.LUT R100, R101, 0x380, RZ, 0xc0, !PT ;  /* 0x0000038065647812 */ /* 0x000fe400078ec0ff */
[----:B------:R-:W-:Y:S02]  /*11f40*/  LOP3.LUT R104, R105, 0x380, RZ, 0xc0, !PT ;  /* 0x0000038069687812 */ /* 0x000fe400078ec0ff */
[----:B------:R-:W-:Y:S01]  /*11f50*/  F2FP.BF16.F32.PACK_AB R4, R25, R0 ;  /* 0x000000001904723e */ /* 0x000fe200000010ff */
[----:B------:R-:W-:Y:S01]  /*11f60*/  IMAD.X R25, RZ, RZ, R113, P2 ;  /* 0x000000ffff197224 */ /* 0x000fe200010e0671 */
[----:B------:R-:W-:-:S02]  /*11f70*/  F2FP.BF16.F32.PACK_AB R5, R6, R26 ;  /* 0x0000001a0605723e */ /* 0x000fc400000010ff */
[----:B------:R-:W-:Y:S02]  /*11f80*/  F2FP.BF16.F32.PACK_AB R6, R29, R28 ;  /* 0x0000001c1d06723e */ /* 0x000fe400000010ff */
[----:B------:R-:W-:Y:S02]  /*11f90*/  IADD3 R29, P2, R112, 0x8000, RZ ;  /* 0x00008000701d7810 */ /* 0x000fe40007f5e0ff */
[----:B------:R-:W-:Y:S02]  /*11fa0*/  SHF.R.U64 R110, R110, 0x3, RZ ;  /* 0x000000036e6e7819 */ /* 0x000fe400000012ff */
[----:B------:R-:W-:Y:S02]  /*11fb0*/  SHF.R.U64 R100, R100, 0x3, RZ ;  /* 0x0000000364647819 */ /* 0x000fe400000012ff */
[----:B------:R-:W-:Y:S02]  /*11fc0*/  SHF.R.U64 R104, R104, 0x3, RZ ;  /* 0x0000000368687819 */ /* 0x000fe400000012ff */
[----:B------:R-:W-:-:S02]  /*11fd0*/  LOP3.LUT R0, R29, 0x380, RZ, 0xc0, !PT ;  /* 0x000003801d007812 */ /* 0x000fc400078ec0ff */
[----:B------:R-:W-:Y:S01]  /*11fe0*/  LOP3.LUT R110, R110, R111, RZ, 0x3c, !PT ;  /* 0x0000006f6e6e7212 */ /* 0x000fe200078e3cff */
[--C-:B------:R-:W-:Y:S01]  /*11ff0*/  IMAD.X R111, RZ, RZ, R113.reuse, P3 ;  /* 0x000000ffff6f7224 */ /* 0x100fe200018e0671 */
[----:B------:R-:W-:Y:S01]  /*12000*/  LOP3.LUT R100, R100, R101, RZ, 0x3c, !PT ;  /* 0x0000006564647212 */ /* 0x000fe200078e3cff */
[----:B------:R0:W-:Y:S01]  /*12010*/  STSM.16.M88.4 [R30], R4 ;  /* 0x000000041e007844 */ /* 0x0001e20000000200 */
[----:B------:R-:W-:Y:S01]  /*12020*/  LOP3.LUT R104, R104, R105, RZ, 0x3c, !PT ;  /* 0x0000006968687212 */ /* 0x000fe200078e3cff */
[----:B------:R-:W-:Y:S01]  /*12030*/  IMAD.X R101, RZ, RZ, R113, P4 ;  /* 0x000000ffff657224 */ /* 0x000fe200020e0671 */
[C---:B------:R-:W-:Y:S02]  /*12040*/  IADD3 R105, P3, R112.reuse, 0x8020, RZ ;  /* 0x0000802070697810 */ /* 0x040fe40007f7e0ff */
[C---:B------:R-:W-:Y:S02]  /*12050*/  IADD3 R115, P4, R112.reuse, 0x8040, RZ ;  /* 0x0000804070737810 */ /* 0x040fe40007f9e0ff */
[----:B------:R-:W-:-:S02]  /*12060*/  IADD3 R109, P5, R112, 0x4020, RZ ;  /* 0x00004020706d7810 */ /* 0x000fc40007fbe0ff */
[----:B------:R-:W-:Y:S02]  /*12070*/  IADD3 R107, P0, R112, 0x4040, RZ ;  /* 0x00004040706b7810 */ /* 0x000fe40007f1e0ff */
[----:B------:R-:W-:Y:S02]  /*12080*/  LOP3.LUT R12, R105, 0x380, RZ, 0xc0, !PT ;  /* 0x00000380690c7812 */ /* 0x000fe400078ec0ff */
[----:B0-----:R-:W-:Y:S01]  /*12090*/  SHF.R.U64 R4, R0, 0x3, RZ ;  /* 0x0000000300047819 */ /* 0x001fe200000012ff */
[----:B------:R-:W-:Y:S01]  /*120a0*/  IMAD.X R5, RZ, RZ, R113, P2 ;  /* 0x000000ffff057224 */ /* 0x000fe200010e0671 */
[----:B------:R-:W-:Y:S02]  /*120b0*/  LOP3.LUT R114, R115, 0x380, RZ, 0xc0, !PT ;  /* 0x0000038073727812 */ /* 0x000fe400078ec0ff */
[----:B------:R-:W-:Y:S02]  /*120c0*/  LOP3.LUT R4, R4, R29, RZ, 0x3c, !PT ;  /* 0x0000001d04047212 */ /* 0x000fe400078e3cff */
[----:B------:R-:W-:-:S02]  /*120d0*/  IADD3 R29, P2, R112, 0xc040, RZ ;  /* 0x0000c040701d7810 */ /* 0x000fc40007f5e0ff */
[----:B------:R-:W-:Y:S02]  /*120e0*/  LOP3.LUT R108, R109, 0x380, RZ, 0xc0, !PT ;  /* 0x000003806d6c7812 */ /* 0x000fe400078ec0ff */
[----:B------:R-:W-:Y:S02]  /*120f0*/  LOP3.LUT R106, R107, 0x380, RZ, 0xc0, !PT ;  /* 0x000003806b6a7812 */ /* 0x000fe400078ec0ff */
[----:B------:R-:W-:Y:S02]  /*12100*/  SHF.R.U64 R6, R12, 0x3, RZ ;  /* 0x000000030c067819 */ /* 0x000fe400000012ff */
[----:B------:R-:W-:Y:S01]  /*12110*/  SHF.R.U64 R114, R114, 0x3, RZ ;  /* 0x0000000372727819 */ /* 0x000fe200000012ff */
[----:B------:R-:W-:Y:S01]  /*12120*/  IMAD.X R7, RZ, RZ, R113, P3 ;  /* 0x000000ffff077224 */ /* 0x000fe200018e0671 */
[----:B------:R-:W-:Y:S02]  /*12130*/  LOP3.LUT R28, R29, 0x380, RZ, 0xc0, !PT ;  /* 0x000003801d1c7812 */ /* 0x000fe400078ec0ff */
[----:B------:R-:W-:-:S02]  /*12140*/  SHF.R.U64 R108, R108, 0x3, RZ ;  /* 0x000000036c6c7819 */ /* 0x000fc400000012ff */
[----:B------:R-:W-:Y:S02]  /*12150*/  SHF.R.U64 R106, R106, 0x3, RZ ;  /* 0x000000036a6a7819 */ /* 0x000fe400000012ff */
[----:B------:R-:W-:Y:S02]  /*12160*/  LOP3.LUT R6, R6, R105, RZ, 0x3c, !PT ;  /* 0x0000006906067212 */ /* 0x000fe400078e3cff */
[----:B------:R-:W-:Y:S02]  /*12170*/  LOP3.LUT R114, R114, R115, RZ, 0x3c, !PT ;  /* 0x0000007372727212 */ /* 0x000fe400078e3cff */
[----:B------:R-:W-:Y:S02]  /*12180*/  IADD3 R115, P3, R112, 0xc060, RZ ;  /* 0x0000c06070737810 */ /* 0x000fe40007f7e0ff */
[----:B------:R-:W-:Y:S01]  /*12190*/  SHF.R.U64 R28, R28, 0x3, RZ ;  /* 0x000000031c1c7819 */ /* 0x000fe200000012ff */
[--C-:B------:R-:W-:Y:S01]  /*121a0*/  IMAD.X R105, RZ, RZ, R113.reuse, P1 ;  /* 0x000000ffff697224 */ /* 0x100fe200008e0671 */
[----:B------:R-:W-:Y:S01]  /*121b0*/  LOP3.LUT R108, R108, R109, RZ, 0x3c, !PT ;  /* 0x0000006d6c6c7212 */ /* 0x000fe200078e3cff */
[--C-:B------:R-:W-:Y:S01]  /*121c0*/  IMAD.X R109, RZ, RZ, R113.reuse, P5 ;  /* 0x000000ffff6d7224 */ /* 0x100fe200028e0671 */
[----:B------:R-:W-:Y:S01]  /*121d0*/  LOP3.LUT R106, R106, R107, RZ, 0x3c, !PT ;  /* 0x0000006b6a6a7212 */ /* 0x000fe200078e3cff */
[----:B------:R-:W-:Y:S01]  /*121e0*/  IMAD.X R107, RZ, RZ, R113, P0 ;  /* 0x000000ffff6b7224 */ /* 0x000fe200000e0671 */
[----:B------:R-:W-:-:S02]  /*121f0*/  MOV R0, R4 ;  /* 0x0000000400007202 */ /* 0x000fc40000000f00 */
[----:B--2---:R-:W-:Y:S02]  /*12200*/  MOV R32, R6 ;  /* 0x0000000600207202 */ /* 0x004fe40000000f00 */
[C---:B------:R-:W-:Y:S02]  /*12210*/  IADD3 R117, P5, R112.reuse, 0x8060, RZ ;  /* 0x0000806070757810 */ /* 0x040fe40007fbe0ff */
[C---:B------:R-:W-:Y:S02]  /*12220*/  IADD3 R119, P0, R112.reuse, 0xc000, RZ ;  /* 0x0000c00070777810 */ /* 0x040fe40007f1e0ff */
[----:B------:R-:W-:Y:S02]  /*12230*/  IADD3 R121, P1, R112, 0xc020, RZ ;  /* 0x0000c02070797810 */ /* 0x000fe40007f3e0ff */
[----:B------:R-:W-:Y:S02]  /*12240*/  MOV R96, R96 ;  /* 0x0000006000607202 */ /* 0x000fe40000000f00 */
[----:B------:R-:W-:-:S02]  /*12250*/  F2FP.BF16.F32.PACK_AB R4, R3, R14 ;  /* 0x0000000e0304723e */ /* 0x000fc400000010ff */
[----:B------:R-:W-:Y:S02]  /*12260*/  F2FP.BF16.F32.PACK_AB R5, R11, R10 ;  /* 0x0000000a0b05723e */ /* 0x000fe400000010ff */
[----:B------:R-:W-:Y:S02]  /*12270*/  F2FP.BF16.F32.PACK_AB R6, R37, R36 ;  /* 0x000000242506723e */ /* 0x000fe400000010ff */
[----:B------:R-:W-:Y:S02]  /*12280*/  F2FP.BF16.F32.PACK_AB R7, R39, R38 ;  /* 0x000000262707723e */ /* 0x000fe400000010ff */
[----:B------:R-:W-:Y:S02]  /*12290*/  LOP3.LUT R112, R115, 0x380, RZ, 0xc0, !PT ;  /* 0x0000038073707812 */ /* 0x000fe400078ec0ff */
[----:B------:R-:W-:Y:S01]  /*122a0*/  LOP3.LUT R28, R28, R29, RZ, 0x3c, !PT ;  /* 0x0000001d1c1c7212 */ /* 0x000fe200078e3cff */
[----:B------:R-:W-:Y:S01]  /*122b0*/  IMAD.X R29, RZ, RZ, R113, P2 ;  /* 0x000000ffff1d7224 */ /* 0x000fe200010e0671 */
[----:B------:R-:W-:-:S02]  /*122c0*/  MOV R24, R24 ;  /* 0x0000001800187202 */ /* 0x000fc40000000f00 */
[----:B------:R-:W-:Y:S02]  /*122d0*/  F2FP.BF16.F32.PACK_AB R12, R41, R152 ;  /* 0x00000098290c723e */ /* 0x000fe400000010ff */
[----:B------:R-:W-:Y:S01]  /*122e0*/  F2FP.BF16.F32.PACK_AB R14, R45, R44 ;  /* 0x0000002c2d0e723e */ /* 0x000fe200000010ff */
[----:B------:R-:W-:Y:S01]  /*122f0*/  STSM.16.M88.4 [R96], R4 ;  /* 0x0000000460007844 */ /* 0x000fe20000000200 */
[----:B------:R-:W-:Y:S02]  /*12300*/  SHF.R.U64 R112, R112, 0x3, RZ ;  /* 0x0000000370707819 */ /* 0x000fe400000012ff */
[----:B------:R-:W-:Y:S01]  /*12310*/  LOP3.LUT R116, R117, 0x380, RZ, 0xc0, !PT ;  /* 0x0000038075747812 */ /* 0x000fe200078ec0ff */
[----:B------:R0:W-:Y:S01]  /*12320*/  STSM.16.M88.4 [R24], R12 ;  /* 0x0000000c18007844 */ /* 0x0001e20000000200 */
[----:B------:R-:W-:Y:S02]  /*12330*/  LOP3.LUT R118, R119, 0x380, RZ, 0xc0, !PT ;  /* 0x0000038077767812 */ /* 0x000fe400078ec0ff */
[----:B------:R-:W-:-:S02]  /*12340*/  MOV R110, R110 ;  /* 0x0000006e006e7202 */ /* 0x000fc40000000f00 */
[----:B------:R-:W-:Y:S02]  /*12350*/  MOV R3, R28 ;  /* 0x0000001c00037202 */ /* 0x000fe40000000f00 */
[----:B------:R-:W-:Y:S02]  /*12360*/  F2FP.BF16.F32.PACK_AB R25, R51, R50 ;  /* 0x000000323319723e */ /* 0x000fe400000010ff */
[----:B------:R-:W-:Y:S02]  /*12370*/  F2FP.BF16.F32.PACK_AB R26, R53, R154 ;  /* 0x0000009a351a723e */ /* 0x000fe400000010ff */
[----:B------:R-:W-:Y:S02]  /*12380*/  MOV R100, R100 ;  /* 0x0000006400647202 */ /* 0x000fe40000000f00 */
[----:B------:R-:W-:Y:S02]  /*12390*/  F2FP.BF16.F32.PACK_AB R28, R57, R155 ;  /* 0x0000009b391c723e */ /* 0x000fe400000010ff */
[----:B------:R-:W-:-:S02]  /*123a0*/  F2FP.BF16.F32.PACK_AB R29, R59, R58 ;  /* 0x0000003a3b1d723e */ /* 0x000fc400000010ff */
[----:B0-----:R-:W-:Y:S02]  /*123b0*/  F2FP.BF16.F32.PACK_AB R24, R49, R153 ;  /* 0x000000993118723e */ /* 0x001fe400000010ff */
[----:B------:R-:W-:Y:S02]  /*123c0*/  F2FP.BF16.F32.PACK_AB R30, R61, R156 ;  /* 0x0000009c3d1e723e */ /* 0x000fe400000010ff */
[----:B------:R-:W-:Y:S02]  /*123d0*/  LOP3.LUT R120, R121, 0x380, RZ, 0xc0, !PT ;  /* 0x0000038079787812 */ /* 0x000fe400078ec0ff */
[----:B------:R-:W-:Y:S01]  /*123e0*/  LOP3.LUT R112, R112, R115, RZ, 0x3c, !PT ;  /* 0x0000007370707212 */ /* 0x000fe200078e3cff */
[----:B------:R-:W-:Y:S01]  /*123f0*/  IMAD.X R115, RZ, RZ, R113, P4 ;  /* 0x000000ffff737224 */ /* 0x000fe200020e0671 */
[----:B------:R-:W-:Y:S02]  /*12400*/  MOV R108, R108 ;  /* 0x0000006c006c7202 */ /* 0x000fe40000000f00 */
[----:B------:R-:W-:-:S02]  /*12410*/  F2FP.BF16.F32.PACK_AB R4, R65, R157 ;  /* 0x0000009d4104723e */ /* 0x000fc400000010ff */
[----:B------:R-:W-:Y:S02]  /*12420*/  F2FP.BF16.F32.PACK_AB R5, R67, R66 ;  /* 0x000000424305723e */ /* 0x000fe400000010ff */
[----:B------:R-:W-:Y:S02]  /*12430*/  F2FP.BF16.F32.PACK_AB R6, R69, R158 ;  /* 0x0000009e4506723e */ /* 0x000fe400000010ff */
[----:B------:R-:W-:Y:S02]  /*12440*/  F2FP.BF16.F32.PACK_AB R7, R71, R70 ;  /* 0x000000464707723e */ /* 0x000fe400000010ff */
[----:B------:R-:W-:Y:S01]  /*12450*/  SHF.R.U64 R116, R116, 0x3, RZ ;  /* 0x0000000374747819 */ /* 0x000fe200000012ff */
[----:B------:R-:W-:Y:S01]  /*12460*/  STSM.16.M88.4 [R110], R24 ;  /* 0x000000186e007844 */ /* 0x000fe20000000200 */
[----:B------:R-:W-:Y:S02]  /*12470*/  SHF.R.U64 R118, R118, 0x3, RZ ;  /* 0x0000000376767819 */ /* 0x000fe400000012ff */
        /* <DEDUP_REMOVED lines=11> */
[----:B------:R0:W-:Y:S01]  /*12530*/  STSM.16.M88.4 [R108], R4 ;  /* 0x000000046c007844 */ /* 0x0001e20000000200 */
[----:B------:R-:W-:Y:S02]  /*12540*/  SHF.R.U64 R120, R120, 0x3, RZ ;  /* 0x0000000378787819 */ /* 0x000fe400000012ff */
[----:B------:R-:W-:Y:S02]  /*12550*/  F2FP.BF16.F32.PACK_AB R44, R89, R163 ;  /* 0x000000a3592c723e */ /* 0x000fe400000010ff */
[----:B------:R-:W-:-:S02]  /*12560*/  F2FP.BF16.F32.PACK_AB R45, R91, R90 ;  /* 0x0000005a5b2d723e */ /* 0x000fc400000010ff */
[----:B------:R-:W-:Y:S01]  /*12570*/  LOP3.LUT R116, R116, R117, RZ, 0x3c, !PT ;  /* 0x0000007574747212 */ /* 0x000fe200078e3cff */
[--C-:B------:R-:W-:Y:S01]  /*12580*/  IMAD.X R117, RZ, RZ, R113.reuse, P5 ;  /* 0x000000ffff757224 */ /* 0x100fe200028e0671 */
[----:B------:R-:W-:Y:S02]  /*12590*/  F2FP.BF16.F32.PACK_AB R57, R99, R98 ;  /* 0x000000626339723e */ /* 0x000fe400000010ff */
[----:B------:R-:W-:Y:S02]  /*125a0*/  F2FP.BF16.F32.PACK_AB R58, R68, R165 ;  /* 0x000000a5443a723e */ /* 0x000fe400000010ff */
[----:B------:R-:W-:Y:S01]  /*125b0*/  F2FP.BF16.F32.PACK_AB R59, R103, R102 ;  /* 0x00000066673b723e */ /* 0x000fe200000010ff */
[----:B------:R1:W-:Y:S01]  /*125c0*/  STSM.16.M88.4 [R106], R12 ;  /* 0x0000000c6a007844 */ /* 0x0003e20000000200 */
[----:B------:R-:W-:Y:S01]  /*125d0*/  LOP3.LUT R118, R118, R119, RZ, 0x3c, !PT ;  /* 0x0000007776767212 */ /* 0x000fe200078e3cff */
[----:B------:R-:W-:Y:S01]  /*125e0*/  IMAD.X R119, RZ, RZ, R113, P0 ;  /* 0x000000ffff777224 */ /* 0x000fe200000e0671 */
[----:B------:R-:W-:-:S02]  /*125f0*/  MOV R114, R114 ;  /* 0x0000007200727202 */ /* 0x000fc40000000f00 */
[----:B0-----:R-:W-:Y:S02]  /*12600*/  F2FP.BF16.F32.PACK_AB R4, R72, R166 ;  /* 0x000000a64804723e */ /* 0x001fe400000010ff */
[----:B------:R-:W-:Y:S02]  /*12610*/  F2FP.BF16.F32.PACK_AB R5, R42, R40 ;  /* 0x000000282a05723e */ /* 0x000fe400000010ff */
[----:B------:R-:W-:Y:S02]  /*12620*/  F2FP.BF16.F32.PACK_AB R6, R76, R167 ;  /* 0x000000a74c06723e */ /* 0x000fe400000010ff */
[----:B------:R-:W-:Y:S01]  /*12630*/  F2FP.BF16.F32.PACK_AB R7, R52, R48 ;  /* 0x000000303407723e */ /* 0x000fe200000010ff */
[----:B------:R-:W-:Y:S01]  /*12640*/  STSM.16.M88.4 [R104], R36 ;  /* 0x0000002468007844 */ /* 0x000fe20000000200 */
[----:B------:R-:W-:Y:S02]  /*12650*/  LOP3.LUT R120, R120, R121, RZ, 0x3c, !PT ;  /* 0x0000007978787212 */ /* 0x000fe400078e3cff */
[----:B------:R-:W-:Y:S01]  /*12660*/  IADD3.X R121, RZ, R113, RZ, P1, !PT ;  /* 0x00000071ff797210 */ /* 0x000fe20000ffe4ff */
[----:B------:R-:W-:Y:S01]  /*12670*/  STSM.16.M88.4 [R0], R44 ;  /* 0x0000002c00007844 */ /* 0x000fe20000000200 */
[----:B------:R-:W-:Y:S01]  /*12680*/  IMAD.X R113, RZ, RZ, R113, P3 ;  /* 0x000000ffff717224 */ /* 0x000fe200018e0671 */
[----:B------:R-:W-:-:S02]  /*12690*/  MOV R116, R116 ;  /* 0x0000007400747202 */ /* 0x000fc40000000f00 */
[----:B------:R0:W-:Y:S01]  /*126a0*/  STSM.16.M88.4 [R32], R56 ;  /* 0x0000003820007844 */ /* 0x0001e20000000200 */
[----:B-1----:R-:W-:Y:S02]  /*126b0*/  F2FP.BF16.F32.PACK_AB R12, R80, R168 ;  /* 0x000000a8500c723e */ /* 0x002fe400000010ff */
[----:B------:R-:W-:Y:S01]  /*126c0*/  F2FP.BF16.F32.PACK_AB R13, R60, R54 ;  /* 0x000000363c0d723e */ /* 0x000fe200000010ff */
[----:B------:R4:W-:Y:S01]  /*126d0*/  STSM.16.M88.4 [R114], R4 ;  /* 0x0000000472007844 */ /* 0x0009e20000000200 */
[----:B------:R-:W-:Y:S02]  /*126e0*/  F2FP.BF16.F32.PACK_AB R14, R84, R169 ;  /* 0x000000a9540e723e */ /* 0x000fe400000010ff */
[----:B------:R-:W-:Y:S02]  /*126f0*/  F2FP.BF16.F32.PACK_AB R15, R64, R63 ;  /* 0x0000003f400f723e */ /* 0x000fe400000010ff */
[----:B------:R-:W-:Y:S02]  /*12700*/  MOV R118, R118 ;  /* 0x0000007600767202 */ /* 0x000fe40000000f00 */
[----:B------:R-:W-:-:S02]  /*12710*/  F2FP.BF16.F32.PACK_AB R24, R88, R170 ;  /* 0x000000aa5818723e */ /* 0x000fc400000010ff */
[----:B------:R-:W-:Y:S02]  /*12720*/  F2FP.BF16.F32.PACK_AB R25, R123, R122 ;  /* 0x0000007a7b19723e */ /* 0x000fe400000010ff */
[----:B------:R-:W-:Y:S02]  /*12730*/  F2FP.BF16.F32.PACK_AB R26, R125, R124 ;  /* 0x0000007c7d1a723e */ /* 0x000fe400000010ff */
[----:B------:R-:W-:Y:S01]  /*12740*/  F2FP.BF16.F32.PACK_AB R27, R127, R126 ;  /* 0x0000007e7f1b723e */ /* 0x000fe200000010ff */
[----:B0-----:R-:W0:Y:S01]  /*12750*/  LDC R32, c[0x0][0xbe8] ;  /* 0x0002fa00ff207b82 */ /* 0x001e220000000800 */
[----:B------:R-:W-:Y:S02]  /*12760*/  ISETP.NE.U32.AND P0, PT, RZ, UR4, PT ;  /* 0x00000004ff007c0c */ /* 0x000fe4000bf05070 */
[----:B----4-:R-:W-:Y:S02]  /*12770*/  IADD3 R6, P1, R173, UR4, RZ ;  /* 0x00000004ad067c10 */ /* 0x010fe4000ff3e0ff */
[----:B------:R-:W-:-:S02]  /*12780*/  MOV R120, R120 ;  /* 0x0000007800787202 */ /* 0x000fc40000000f00 */
[----:B------:R-:W-:Y:S02]  /*12790*/  F2FP.BF16.F32.PACK_AB R28, R129, R128 ;  /* 0x00000080811c723e */ /* 0x000fe400000010ff */
[----:B------:R-:W-:Y:S02]  /*127a0*/  F2FP.BF16.F32.PACK_AB R29, R131, R130 ;  /* 0x00000082831d723e */ /* 0x000fe400000010ff */
[----:B------:R-:W-:Y:S02]  /*127b0*/  F2FP.BF16.F32.PACK_AB R30, R133, R132 ;  /* 0x00000084851e723e */ /* 0x000fe400000010ff */
[----:B------:R-:W-:Y:S01]  /*127c0*/  F2FP.BF16.F32.PACK_AB R31, R135, R134 ;  /* 0x00000086871f723e */ /* 0x000fe200000010ff */
[----:B------:R1:W-:Y:S01]  /*127d0*/  STSM.16.M88.4 [R116], R12 ;  /* 0x0000000c74007844 */ /* 0x0003e20000000200 */
[----:B------:R-:W-:Y:S02]  /*127e0*/  MOV R112, R112 ;  /* 0x0000007000707202 */ /* 0x000fe40000000f00 */
[----:B------:R-:W-:Y:S01]  /*127f0*/  ISETP.NE.AND.EX P0, PT, RZ, UR5, PT, P0 ;  /* 0x00000005ff007c0c */ /* 0x000fe2000bf05300 */
[----:B------:R2:W-:Y:S01]  /*12800*/  STSM.16.M88.4 [R118], R24 ;  /* 0x0000001876007844 */ /* 0x0005e20000000200 */
[----:B------:R-:W-:Y:S01]  /*12810*/  IADD3.X R7, R172, UR5, RZ, P1, !PT ;  /* 0x00000005ac077c10 */ /* 0x000fe20008ffe4ff */
[----:B------:R-:W-:-:S02]  /*12820*/  ULDC.64 UR4, c[0x0][0xc08] ;  /* 0x0003020000047ab9 */ /* 0x000fc40000000a00 */
[----:B------:R3:W-:Y:S01]  /*12830*/  STSM.16.M88.4 [R120], R28 ;  /* 0x0000001c78007844 */ /* 0x0007e20000000200 */
        /* <DEDUP_REMOVED lines=8> */
[----:B-1----:R-:W-:Y:S01]  /*128c0*/  IMAD.U32 R15, RZ, RZ, UR4 ;  /* 0x00000004ff0f7e24 */ /* 0x002fe2000f8e00ff */
[----:B------:R-:W-:Y:S01]  /*128d0*/  @P2 IADD3.X R5, R172, UR5, RZ, P3, !PT ;  /* 0x00000005ac052c10 */ /* 0x000fe20009ffe4ff */
[----:B------:R3:W5:Y:S04]  /*128e0*/  @P0 LDG.E R80, desc[UR40][R6.64] ;  /* 0x0000002806500981 */ /* 0x000768000c1e1900 */
[----:B------:R3:W5:Y:S01]  /*128f0*/  @P2 LDG.E R15, desc[UR40][R4.64] ;  /* 0x00000028040f2981 */ /* 0x000762000c1e1900 */
[----:B0-----:R-:W-:-:S13]  /*12900*/  ISETP.NE.AND P1, PT, R32, 0x1, PT ;  /* 0x000000012000780c */ /* 0x001fda0003f25270 */
[----:B------:R-:W0:Y:S08]  /*12910*/  @P1 LDC R0, c[0x0][0xbec] ;  /* 0x0002fb00ff001b82 */ /* 0x000e300000000800 */
[----:B------:R-:W1:Y:S01]  /*12920*/  @P1 LDC R11, c[0x0][0xbf0] ;  /* 0x0002fc00ff0b1b82 */ /* 0x000e620000000800 */
[----:B--2---:R-:W-:Y:S01]  /*12930*/  IMAD.IADD R27, R171, 0x1, R229 ;  /* 0x00000001ab1b7824 */ /* 0x004fe200078e02e5 */
[----:B---3--:R-:W-:Y:S06]  /*12940*/  @P2 BRA `(.L_x_14491) ;  /* 0x0000000000102947 */ /* 0x008fec0003800000 */
[----:B------:R-:W-:Y:S05]  /*12950*/  @!P0 BRA `(.L_x_14491) ;  /* 0x00000000000c8947 */ /* 0x000fea0003800000 */
[----:B------:R-:W2:Y:S04]  /*12960*/  LDG.E R4, desc[UR40][R6.64] ;  /* 0x0000002806047981 */ /* 0x000ea8000c1e1900 */
[----:B-----5:R-:W2:Y:S02]  /*12970*/  LDG.E R15, desc[UR40][R6.64+0x4] ;  /* 0x00000428060f7981 */ /* 0x020ea4000c1e1900 */
[----:B--2---:R-:W-:-:S07]  /*12980*/  IMAD.IADD R15, R15, 0x1, -R4 ;  /* 0x000000010f0f7824 */ /* 0x004fce00078e0a04 */
.L_x_14491:
        /* <DEDUP_REMOVED lines=9> */
[----:B------:R-:W2:Y:S02]  /*12a20*/  LDL R14, [R1+0x58] ;  /* 0x00005800010e7983 */ /* 0x000ea40000100800 */
[----:B------:R-:W-:Y:S01]  /*12a30*/  IMAD.MOV R25, RZ, RZ, -R7 ;  /* 0x000000ffff197224 */ /* 0x000fe200078e0a07 */
[----:B------:R-:W1:Y:S01]  /*12a40*/  S2R R87, SR_TID.X ;  /* 0x0000000000577919 */ /* 0x000e620000002100 */
[----:B------:R-:W0:Y:S01]  /*12a50*/  S2R R30, SR_TID.X ;  /* 0x00000000001e7919 */ /* 0x000e220000002100 */
[----:B-1----:R-:W-:-:S05]  /*12a60*/  VIADD R87, R87, 0xffffff80 ;  /* 0xffffff8057577836 */ /* 0x002fca0000000000 */
[----:B------:R-:W-:-:S04]  /*12a70*/  SHF.R.S32.HI R86, RZ, 0x1f, R87 ;  /* 0x0000001fff567819 */ /* 0x000fc80000011457 */
[----:B------:R-:W-:-:S04]  /*12a80*/  LEA.HI R86, R86, R87, RZ, 0x3 ;  /* 0x0000005756567211 */ /* 0x000fc800078f18ff */
[----:B------:R-:W-:-:S05]  /*12a90*/  SHF.R.S32.HI R86, RZ, 0x3, R86 ;  /* 0x00000003ff567819 */ /* 0x000fca0000011456 */
[----:B------:R-:W-:-:S04]  /*12aa0*/  IMAD R13, R86, 0x40, R213 ;  /* 0x00000040560d7824 */ /* 0x000fc800078e02d5 */
[----:B------:R-:W-:Y:S01]  /*12ab0*/  IMAD.WIDE R20, R13, 0x2, R20 ;  /* 0x000000020d147825 */ /* 0x000fe200078e0214 */
[----:B------:R-:W-:-:S03]  /*12ac0*/  SHF.R.S32.HI R13, RZ, 0x1f, R7 ;  /* 0x0000001fff0d7819 */ /* 0x000fc60000011407 */
[----:B0-----:R-:W-:Y:S01]  /*12ad0*/  VIADD R30, R30, 0xffffff80 ;  /* 0xffffff801e1e7836 */ /* 0x001fe20000000000 */
[----:B------:R-:W-:-:S04]  /*12ae0*/  IADD3 R37, P4, R20, 0x5000, RZ ;  /* 0x0000500014257810 */ /* 0x000fc80007f9e0ff */
[----:B------:R-:W-:Y:S02]  /*12af0*/  SHF.R.S32.HI R26, RZ, 0x1f, R30 ;  /* 0x0000001fff1a7819 */ /* 0x000fe4000001141e */
[----:B------:R-:W-:Y:S02]  /*12b00*/  LOP3.LUT R36, R37, 0x380, RZ, 0xc0, !PT ;  /* 0x0000038025247812 */ /* 0x000fe400078ec0ff */
[----:B------:R-:W-:Y:S02]  /*12b10*/  LEA.HI R26, R26, R30, RZ, 0x7 ;  /* 0x0000001e1a1a7211 */ /* 0x000fe400078f38ff */
[----:B------:R-:W-:Y:S02]  /*12b20*/  SHF.R.U64 R36, R36, 0x3, RZ ;  /* 0x0000000324247819 */ /* 0x000fe400000012ff */
[----:B------:R-:W-:Y:S02]  /*12b30*/  LOP3.LUT R26, R26, 0xffffff80, RZ, 0xc0, !PT ;  /* 0xffffff801a1a7812 */ /* 0x000fe400078ec0ff */
[----:B------:R-:W-:Y:S01]  /*12b40*/  LOP3.LUT R36, R36, R37, RZ, 0x3c, !PT ;  /* 0x0000002524247212 */ /* 0x000fe200078e3cff */
[----:B------:R-:W-:-:S02]  /*12b50*/  IMAD.X R37, RZ, RZ, R21, P4 ;  /* 0x000000ffff257224 */ /* 0x000fc400020e0615 */
[----:B------:R-:W-:Y:S01]  /*12b60*/  IMAD.IADD R26, R30, 0x1, -R26 ;  /* 0x000000011e1a7824 */ /* 0x000fe200078e0a1a */
[----:B------:R-:W-:-:S04]  /*12b70*/  IADD3 R57, P4, R20, 0xa000, RZ ;  /* 0x0000a00014397810 */ /* 0x000fc80007f9e0ff */
[----:B------:R-:W-:Y:S02]  /*12b80*/  LOP3.LUT R56, R57, 0x380, RZ, 0xc0, !PT ;  /* 0x0000038039387812 */ /* 0x000fe400078ec0ff */
[----:B------:R-:W-:Y:S02]  /*12b90*/  SHF.R.S32.HI R84, RZ, 0x1f, R87 ;  /* 0x0000001fff547819 */ /* 0x000fe40000011457 */
[----:B------:R-:W-:Y:S02]  /*12ba0*/  SHF.R.U64 R56, R56, 0x3, RZ ;  /* 0x0000000338387819 */ /* 0x000fe400000012ff */
[----:B------:R-:W-:Y:S02]  /*12bb0*/  LEA.HI R84, R84, R87, RZ, 0x3 ;  /* 0x0000005754547211 */ /* 0x000fe400078f18ff */
[----:B------:R-:W-:Y:S01]  /*12bc0*/  LOP3.LUT R56, R56, R57, RZ, 0x3c, !PT ;  /* 0x0000003938387212 */ /* 0x000fe200078e3cff */
[----:B------:R-:W-:Y:S01]  /*12bd0*/  IMAD.X R57, RZ, RZ, R21, P4 ;  /* 0x000000ffff397224 */ /* 0x000fe200020e0615 */
[----:B------:R-:W-:-:S02]  /*12be0*/  IADD3 R73, P4, R20, 0xe000, RZ ;  /* 0x0000e00014497810 */ /* 0x000fc40007f9e0ff */
[----:B------:R-:W-:Y:S02]  /*12bf0*/  LOP3.LUT R84, R84, 0xfffffff8, RZ, 0xc0, !PT ;  /* 0xfffffff854547812 */ /* 0x000fe400078ec0ff */
[----:B------:R-:W-:-:S03]  /*12c00*/  LOP3.LUT R72, R73, 0x380, RZ, 0xc0, !PT ;  /* 0x0000038049487812 */ /* 0x000fc600078ec0ff */
[----:B------:R-:W-:Y:S01]  /*12c10*/  IMAD.IADD R84, R87, 0x1, -R84 ;  /* 0x0000000157547824 */ /* 0x000fe200078e0a54 */
[----:B------:R-:W-:Y:S01]  /*12c20*/  SHF.R.U64 R72, R72, 0x3, RZ ;  /* 0x0000000348487819 */ /* 0x000fe200000012ff */
[----:B------:R-:W0:Y:S03]  /*12c30*/  @P1 LDC R87, c[0x0][0xbf0] ;  /* 0x0002fc00ff571b82 */ /* 0x000e260000000800 */
[----:B------:R-:W-:Y:S01]  /*12c40*/  LOP3.LUT R72, R72, R73, RZ, 0x3c, !PT ;  /* 0x0000004948487212 */ /* 0x000fe200078e3cff */
[----:B------:R-:W-:Y:S02]  /*12c50*/  IMAD.X R73, RZ, RZ, R21, P4 ;  /* 0x000000ffff497224 */ /* 0x000fe400020e0615 */
[C---:B------:R-:W-:Y:S02]  /*12c60*/  VIADD R89, R213.reuse, 0xc0 ;  /* 0x000000c0d5597836 */ /* 0x040fe40000000000 */
[----:B------:R-:W-:-:S02]  /*12c70*/  VIADD R91, R213, 0x80 ;  /* 0x00000080d55b7836 */ /* 0x000fc40000000000 */
[C---:B------:R-:W-:Y:S01]  /*12c80*/  VIADD R93, R213.reuse, 0x40 ;  /* 0x00000040d55d7836 */ /* 0x040fe20000000000 */
[----:B------:R-:W-:Y:S01]  /*12c90*/  BSSY B1, `(.L_x_14492) ;  /* 0x00000c2000017945 */ /* 0x000fe20003800000 */
[----:B------:R-:W-:Y:S01]  /*12ca0*/  SHF.R.S32.HI R89, RZ, 0x1f, R89 ;  /* 0x0000001fff597819 */ /* 0x000fe20000011459 */
[C---:B------:R-:W-:Y:S01]  /*12cb0*/  VIADD R90, R213.reuse, 0x80 ;  /* 0x00000080d55a7836 */ /* 0x040fe20000000000 */
[----:B------:R-:W-:Y:S01]  /*12cc0*/  SHF.R.S32.HI R91, RZ, 0x1f, R91 ;  /* 0x0000001fff5b7819 */ /* 0x000fe2000001145b */
[----:B------:R-:W-:Y:S01]  /*12cd0*/  VIADD R92, R213, 0x40 ;  /* 0x00000040d55c7836 */ /* 0x000fe20000000000 */
[----:B------:R-:W-:Y:S02]  /*12ce0*/  SHF.R.S32.HI R93, RZ, 0x1f, R93 ;  /* 0x0000001fff5d7819 */ /* 0x000fe4000001145d */
[----:B------:R-:W-:Y:S02]  /*12cf0*/  SHF.R.S32.HI R94, RZ, 0x1f, R213 ;  /* 0x0000001fff5e7819 */ /* 0x000fe400000114d5 */
[----:B---3--:R-:W-:-:S02]  /*12d00*/  SEL R82, R6, RZ, !P0 ;  /* 0x000000ff06527207 */ /* 0x008fc40004000000 */
[----:B----4-:R-:W-:Y:S01]  /*12d10*/  SHF.R.S32.HI R83, RZ, 0x1f, R88 ;  /* 0x0000001fff537819 */ /* 0x010fe20000011458 */
[----:B------:R-:W-:-:S04]  /*12d20*/  IMAD.WIDE.U32 R4, R88, UR4, R80 ;  /* 0x0000000458047c25 */ /* 0x000fc8000f8e0050 */
[----:B------:R-:W-:-:S04]  /*12d30*/  IMAD R3, R83, UR4, RZ ;  /* 0x0000000453037c24 */ /* 0x000fc8000f8e02ff */
[----:B------:R-:W-:Y:S01]  /*12d40*/  IMAD R11, R88, UR5, R3 ;  /* 0x00000005580b7c24 */ /* 0x000fe2000f8e0203 */
[----:B--2---:R-:W-:Y:S01]  /*12d50*/  SEL R3, R10, RZ, !P0 ;  /* 0x000000ff0a037207 */ /* 0x004fe20004000000 */
[----:B------:R-:W-:Y:S02]  /*12d60*/  ULDC.64 UR4, c[0x0][0xb98] ;  /* 0x0002e60000047ab9 */ /* 0x000fe40000000a00 */
[----:B------:R-:W-:Y:S02]  /*12d70*/  IMAD.IADD R5, R5, 0x1, R11 ;  /* 0x0000000105057824 */ /* 0x000fe400078e020b */
[----:B------:R-:W-:Y:S02]  /*12d80*/  IMAD R11, R32, R25, R27 ;  /* 0x00000019200b7224 */ /* 0x000fe400078e021b */
[----:B------:R-:W-:Y:S02]  /*12d90*/  IMAD R25, R3, UR4, RZ ;  /* 0x0000000403197c24 */ /* 0x000fe4000f8e02ff */
[----:B------:R-:W-:Y:S01]  /*12da0*/  IMAD.WIDE.U32 R4, R82, UR4, R4 ;  /* 0x0000000452047c25 */ /* 0x000fe2000f8e0004 */
        /* <DEDUP_REMOVED lines=11> */
[C---:B------:R-:W-:Y:S02]  /*12e60*/  IADD3 R13, P3, R20.reuse, 0x2000, RZ ;  /* 0x00002000140d7810 */ /* 0x040fe40007f7e0ff */
[----:B------:R-:W-:Y:S02]  /*12e70*/  IADD3 R7, P2, R20, 0x1000, RZ ;  /* 0x0000100014077810 */ /* 0x000fe40007f5e0ff */
[----:B------:R-:W-:Y:S02]  /*12e80*/  LEA.HI.X R4, R4, UR5, R5, 0x2, P0 ;  /* 0x0000000504047c11 */ /* 0x000fe400080f1405 */
[C---:B------:R-:W-:Y:S02]  /*12e90*/  IADD3 R25, P5, R20.reuse, 0x3000, RZ ;  /* 0x0000300014197810 */ /* 0x040fe40007fbe0ff */
[----:B------:R-:W-:Y:S01]  /*12ea0*/  LOP3.LUT R12, R13, 0x380, RZ, 0xc0, !PT ;  /* 0x000003800d0c7812 */ /* 0x000fe200078ec0ff */
[----:B------:R-:W-:Y:S01]  /*12eb0*/  IMAD.X R11, RZ, RZ, R21, P2 ;  /* 0x000000ffff0b7224 */ /* 0x000fe200010e0615 */
[----:B------:R-:W-:Y:S01]  /*12ec0*/  IADD3 R29, P0, R20, 0x4000, RZ ;  /* 0x00004000141d7810 */ /* 0x000fe20007f1e0ff */
[----:B------:R-:W-:Y:S01]  /*12ed0*/  SHFL.IDX PT, R54, R6, RZ, 0x1c1f ;  /* 0x001c1fff06367589 */ /* 0x000fe200000e0000 */
[----:B------:R-:W-:Y:S01]  /*12ee0*/  SHF.R.U64 R12, R12, 0x3, RZ ;  /* 0x000000030c0c7819 */ /* 0x000fe200000012ff */
[----:B------:R-:W-:Y:S01]  /*12ef0*/  IMAD R0, R15, R32, RZ ;  /* 0x000000200f007224 */ /* 0x000fe200078e02ff */
[----:B------:R-:W-:Y:S01]  /*12f00*/  LOP3.LUT R28, R29, 0x380, RZ, 0xc0, !PT ;  /* 0x000003801d1c7812 */ /* 0x000fe200078ec0ff */
[----:B------:R-:W-:Y:S01]  /*12f10*/  SHFL.IDX PT, R58, R6, 0x1, 0x1c1f ;  /* 0x003c1f00063a7f89 */ /* 0x000fe200000e0000 */
[----:B------:R-:W-:Y:S01]  /*12f20*/  IADD3 R41, P2, R20, 0x6000, RZ ;  /* 0x0000600014297810 */ /* 0x000fe20007f5e0ff */
[----:B------:R-:W-:Y:S01]  /*12f30*/  ULDC.64 UR4, c[0x0][0xaa0] ;  /* 0x0002a80000047ab9 */ /* 0x000fe20000000a00 */
[----:B------:R-:W-:-:S02]  /*12f40*/  SHF.R.U64 R28, R28, 0x3, RZ ;  /* 0x000000031c1c7819 */ /* 0x000fc400000012ff */
[----:B------:R-:W-:Y:S01]  /*12f50*/  LOP3.LUT R12, R12, R13, RZ, 0x3c, !PT ;  /* 0x0000000d0c0c7212 */ /* 0x000fe200078e3cff */
[--C-:B------:R-:W-:Y:S01]  /*12f60*/  IMAD.X R13, RZ, RZ, R21.reuse, P3 ;  /* 0x000000ffff0d7224 */ /* 0x100fe200018e0615 */
[----:B------:R-:W-:Y:S02]  /*12f70*/  LOP3.LUT R40, R41, 0x380, RZ, 0xc0, !PT ;  /* 0x0000038029287812 */ /* 0x000fe400078ec0ff */
[----:B------:R-:W-:Y:S02]  /*12f80*/  IADD3 R45, P3, R20, 0x7000, RZ ;  /* 0x00007000142d7810 */ /* 0x000fe40007f7e0ff */
[----:B------:R-:W-:Y:S01]  /*12f90*/  LOP3.LUT R28, R28, R29, RZ, 0x3c, !PT ;  /* 0x0000001d1c1c7212 */ /* 0x000fe200078e3cff */
[----:B------:R-:W-:Y:S01]  /*12fa0*/  IMAD.X R29, RZ, RZ, R21, P0 ;  /* 0x000000ffff1d7224 */ /* 0x000fe200000e0615 */
[----:B------:R-:W-:Y:S02]  /*12fb0*/  SHF.R.U64 R40, R40, 0x3, RZ ;  /* 0x0000000328287819 */ /* 0x000fe400000012ff */
[----:B------:R-:W-:-:S02]  /*12fc0*/  IADD3 R53, P0, R20, 0x9000, RZ ;  /* 0x0000900014357810 */ /* 0x000fc40007f1e0ff */
[----:B------:R-:W-:Y:S02]  /*12fd0*/  LOP3.LUT R44, R45, 0x380, RZ, 0xc0, !PT ;  /* 0x000003802d2c7812 */ /* 0x000fe400078ec0ff */
[----:B------:R-:W-:Y:S02]  /*12fe0*/  LOP3.LUT R24, R25, 0x380, RZ, 0xc0, !PT ;  /* 0x0000038019187812 */ /* 0x000fe400078ec0ff */
[----:B------:R-:W-:Y:S02]  /*12ff0*/  LOP3.LUT R40, R40, R41, RZ, 0x3c, !PT ;  /* 0x0000002928287212 */ /* 0x000fe400078e3cff */
[----:B------:R-:W-:Y:S02]  /*13000*/  IADD3.X R41, RZ, R21, RZ, P2, !PT ;  /* 0x00000015ff297210 */ /* 0x000fe400017fe4ff */
[----:B------:R-:W-:Y:S02]  /*13010*/  LOP3.LUT R52, R53, 0x380, RZ, 0xc0, !PT ;  /* 0x0000038035347812 */ /* 0x000fe400078ec0ff */
[----:B------:R-:W-:-:S02]  /*13020*/  SHF.R.U64 R44, R44, 0x3, RZ ;  /* 0x000000032c2c7819 */ /* 0x000fc400000012ff */
[----:B------:R-:W-:Y:S02]  /*13030*/  IADD3 R61, P2, R20, 0xb000, RZ ;  /* 0x0000b000143d7810 */ /* 0x000fe40007f5e0ff */
[----:B------:R-:W-:Y:S02]  /*13040*/  SHF.R.U64 R24, R24, 0x3, RZ ;  /* 0x0000000318187819 */ /* 0x000fe400000012ff */
[----:B------:R-:W-:Y:S02]  /*13050*/  SHF.R.U64 R52, R52, 0x3, RZ ;  /* 0x0000000334347819 */ /* 0x000fe400000012ff */
[----:B------:R-:W-:Y:S01]  /*13060*/  LOP3.LUT R44, R44, R45, RZ, 0x3c, !PT ;  /* 0x0000002d2c2c7212 */ /* 0x000fe200078e3cff */
[--C-:B------:R-:W-:Y:S01]  /*13070*/  IMAD.X R45, RZ, RZ, R21.reuse, P3 ;  /* 0x000000ffff2d7224 */ /* 0x100fe200018e0615 */
[----:B------:R-:W-:Y:S02]  /*13080*/  LOP3.LUT R60, R61, 0x380, RZ, 0xc0, !PT ;  /* 0x000003803d3c7812 */ /* 0x000fe400078ec0ff */
[----:B------:R-:W-:Y:S01]  /*13090*/  LOP3.LUT R24, R24, R25, RZ, 0x3c, !PT ;  /* 0x0000001918187212 */ /* 0x000fe200078e3cff */
[----:B------:R-:W-:Y:S01]  /*130a0*/  IMAD.X R25, RZ, RZ, R21, P5 ;  /* 0x000000ffff197224 */ /* 0x000fe200028e0615 */
[C---:B------:R-:W-:Y:S01]  /*130b0*/  IADD3 R65, P3, R20.reuse, 0xc000, RZ ;  /* 0x0000c00014417810 */ /* 0x040fe20007f7e0ff */
[----:B------:R-:W1:Y:S01]  /*130c0*/  SHFL.IDX PT, R55, R4, RZ, 0x1c1f ;  /* 0x001c1fff04377589 */ /* 0x000e6200000e0000 */
[----:B------:R-:W-:Y:S01]  /*130d0*/  IADD3 R49, P5, R20, 0x8000, RZ ;  /* 0x0000800014317810 */ /* 0x000fe20007fbe0ff */
[----:B------:R-:W-:Y:S01]  /*130e0*/  IMAD.IADD R5, R14, 0x1, R229 ;  /* 0x000000010e057824 */ /* 0x000fe200078e02e5 */
[----:B------:R-:W-:Y:S01]  /*130f0*/  LOP3.LUT R52, R52, R53, RZ, 0x3c, !PT ;  /* 0x0000003534347212 */ /* 0x000fe200078e3cff */
[----:B------:R-:W-:Y:S01]  /*13100*/  IMAD.X R53, RZ, RZ, R21, P0 ;  /* 0x000000ffff357224 */ /* 0x000fe200000e0615 */
[----:B------:R-:W-:Y:S01]  /*13110*/  SHF.R.U64 R60, R60, 0x3, RZ ;  /* 0x000000033c3c7819 */ /* 0x000fe200000012ff */
[----:B------:R2:W3:Y:S01]  /*13120*/  SHFL.IDX PT, R59, R4, 0x1, 0x1c1f ;  /* 0x003c1f00043b7f89 */ /* 0x0004e200000e0000 */
[----:B------:R-:W-:-:S02]  /*13130*/  LOP3.LUT R64, R65, 0x380, RZ, 0xc0, !PT ;  /* 0x0000038041407812 */ /* 0x000fc400078ec0ff */
[----:B------:R-:W-:Y:S02]  /*13140*/  LOP3.LUT P0, RZ, R26, 0x3, RZ, 0xc0, !PT ;  /* 0x000000031aff7812 */ /* 0x000fe4000780c0ff */
[----:B------:R-:W-:Y:S02]  /*13150*/  LOP3.LUT R10, R7, 0x380, RZ, 0xc0, !PT ;  /* 0x00000380070a7812 */ /* 0x000fe400078ec0ff */
[----:B------:R-:W-:Y:S02]  /*13160*/  LOP3.LUT R48, R49, 0x380, RZ, 0xc0, !PT ;  /* 0x0000038031307812 */ /* 0x000fe400078ec0ff */
[----:B------:R-:W-:Y:S01]  /*13170*/  LOP3.LUT R60, R60, R61, RZ, 0x3c, !PT ;  /* 0x0000003d3c3c7212 */ /* 0x000fe200078e3cff */
[----:B------:R-:W-:Y:S01]  /*13180*/  IMAD.X R61, RZ, RZ, R21, P2 ;  /* 0x000000ffff3d7224 */ /* 0x000fe200010e0615 */
[----:B------:R-:W-:Y:S02]  /*13190*/  SHF.R.U64 R64, R64, 0x3, RZ ;  /* 0x0000000340407819 */ /* 0x000fe400000012ff */
[C---:B------:R-:W-:Y:S01]  /*131a0*/  ISETP.GE.OR P2, PT, R5.reuse, R0, P0 ;  /* 0x000000000500720c */ /* 0x040fe20000746670 */
[----:B------:R-:W-:Y:S01]  /*131b0*/  VIADD R5, R5, 0x8 ;  /* 0x0000000805057836 */ /* 0x000fe20000000000 */
[----:B------:R-:W-:-:S02]  /*131c0*/  SHF.R.U64 R10, R10, 0x3, RZ ;  /* 0x000000030a0a7819 */ /* 0x000fc400000012ff */
[----:B------:R-:W-:Y:S02]  /*131d0*/  SHF.R.U64 R48, R48, 0x3, RZ ;  /* 0x0000000330307819 */ /* 0x000fe400000012ff */
[----:B------:R-:W-:Y:S01]  /*131e0*/  LOP3.LUT R64, R64, R65, RZ, 0x3c, !PT ;  /* 0x0000004140407212 */ /* 0x000fe200078e3cff */
[--C-:B------:R-:W-:Y:S01]  /*131f0*/  IMAD.X R65, RZ, RZ, R21.reuse, P3 ;  /* 0x000000ffff417224 */ /* 0x100fe200018e0615 */
[----:B------:R-:W-:Y:S02]  /*13200*/  LOP3.LUT R10, R10, R7, RZ, 0x3c, !PT ;  /* 0x000000070a0a7212 */ /* 0x000fe400078e3cff */
[----:B------:R-:W-:Y:S01]  /*13210*/  LOP3.LUT R48, R48, R49, RZ, 0x3c, !PT ;  /* 0x0000003130307212 */ /* 0x000fe200078e3cff */
[----:B------:R-:W-:Y:S01]  /*13220*/  IMAD.X R49, RZ, RZ, R21, P5 ;  /* 0x000000ffff317224 */ /* 0x000fe200028e0615 */
[----:B------:R-:W-:Y:S02]  /*13230*/  IADD3 R7, P3, R20, 0xf000, RZ ;  /* 0x0000f00014077810 */ /* 0x000fe40007f7e0ff */
[----:B------:R-:W-:-:S02]  /*13240*/  ISETP.GE.OR P0, PT, R5, R0, P0 ;  /* 0x000000000500720c */ /* 0x000fc40000706670 */
[C---:B------:R-:W-:Y:S02]  /*13250*/  IADD3 R69, P5, R20.reuse, 0xd000, RZ ;  /* 0x0000d00014457810 */ /* 0x040fe40007fbe0ff */
[----:B------:R-:W-:Y:S02]  /*13260*/  LOP3.LUT R15, R20, 0x380, RZ, 0xc0, !PT ;  /* 0x00000380140f7812 */ /* 0x000fe400078ec0ff */
[----:B--2---:R-:W-:Y:S02]  /*13270*/  LOP3.LUT R4, R7, 0x380, RZ, 0xc0, !PT ;  /* 0x0000038007047812 */ /* 0x004fe400078ec0ff */
[----:B------:R-:W-:Y:S02]  /*13280*/  LOP3.LUT R68, R69, 0x380, RZ, 0xc0, !PT ;  /* 0x0000038045447812 */ /* 0x000fe400078ec0ff */
[----:B------:R-:W-:Y:S02]  /*13290*/  SHF.R.U64 R15, R15, 0x3, RZ ;  /* 0x000000030f0f7819 */ /* 0x000fe400000012ff */
[----:B------:R-:W-:-:S02]  /*132a0*/  SHF.R.U64 R4, R4, 0x3, RZ ;  /* 0x0000000304047819 */ /* 0x000fc400000012ff */
[----:B------:R-:W-:Y:S02]  /*132b0*/  SHF.R.U64 R68, R68, 0x3, RZ ;  /* 0x0000000344447819 */ /* 0x000fe400000012ff */
[----:B------:R-:W-:Y:S01]  /*132c0*/  LOP3.LUT R20, R15, R20, RZ, 0x3c, !PT ;  /* 0x000000140f147212 */ /* 0x000fe200078e3cff */
[----:B-1----:R-:W-:Y:S01]  /*132d0*/  @!P2 ST.E desc[UR40][R54.64], R9 ;  /* 0x000000093600a985 */ /* 0x002fe2000c101928 */
[----:B------:R-:W-:Y:S01]  /*132e0*/  LOP3.LUT R68, R68, R69, RZ, 0x3c, !PT ;  /* 0x0000004544447212 */ /* 0x000fe200078e3cff */
[--C-:B------:R-:W-:Y:S01]  /*132f0*/  IMAD.X R69, RZ, RZ, R21.reuse, P5 ;  /* 0x000000ffff457224 */ /* 0x100fe200028e0615 */
[----:B------:R-:W-:Y:S01]  /*13300*/  LOP3.LUT R76, R4, R7, RZ, 0x3c, !PT ;  /* 0x00000007044c7212 */ /* 0x000fe200078e3cff */
[----:B---3--:R1:W-:Y:S01]  /*13310*/  @!P0 ST.E desc[UR40][R58.64], R8 ;  /* 0x000000083a008985 */ /* 0x0083e2000c101928 */
[----:B------:R-:W-:-:S03]  /*13320*/  IMAD.X R77, RZ, RZ, R21, P3 ;  /* 0x000000ffff4d7224 */ /* 0x000fc600018e0615 */
[----:B------:R2:W5:Y:S04]  /*13330*/  LD.E.128 R4, desc[UR40][R20.64] ;  /* 0x0000002814047980 */ /* 0x000568000c101d00 */
[----:B------:R-:W5:Y:S04]  /*13340*/  LD.E.128 R12, desc[UR40][R12.64] ;  /* 0x000000280c0c7980 */ /* 0x000f68000c101d00 */
[----:B-1----:R-:W5:Y:S01]  /*13350*/  LD.E.128 R8, desc[UR40][R10.64] ;  /* 0x000000280a087980 */ /* 0x002f62000c101d00 */
[----:B--2---:R-:W-:-:S03]  /*13360*/  IMAD R21, R81, UR4, RZ ;  /* 0x0000000451157c24 */ /* 0x004fc6000f8e02ff */
[----:B------:R-:W5:Y:S01]  /*13370*/  LD.E.128 R24, desc[UR40][R24.64] ;  /* 0x0000002818187980 */ /* 0x000f62000c101d00 */
[C---:B------:R-:W-:Y:S02]  /*13380*/  IMAD R81, R80.reuse, UR5, R21 ;  /* 0x0000000550517c24 */ /* 0x040fe4000f8e0215 */
[----:B------:R-:W-:Y:S01]  /*13390*/  IMAD.WIDE.U32 R20, R80, UR4, RZ ;  /* 0x0000000450147c25 */ /* 0x000fe2000f8e00ff */
[----:B------:R-:W-:Y:S01]  /*133a0*/  ULDC.64 UR4, c[0x0][0xae8] ;  /* 0x0002ba0000047ab9 */ /* 0x000fe20000000a00 */
[----:B------:R-:W5:Y:S02]  /*133b0*/  LD.E.128 R28, desc[UR40][R28.64] ;  /* 0x000000281c1c7980 */ /* 0x000f64000c101d00 */
[----:B------:R-:W-:Y:S02]  /*133c0*/  IMAD R80, R84, 0x20, R86 ;  /* 0x0000002054507824 */ /* 0x000fe400078e0256 */
[----:B------:R-:W-:Y:S01]  /*133d0*/  IMAD.IADD R21, R21, 0x1, R81 ;  /* 0x0000000115157824 */ /* 0x000fe200078e0251 */
        /* <DEDUP_REMOVED lines=8> */
[----:B------:R-:W-:Y:S01]  /*13460*/  @P1 IMAD.HI.U32 R80, R84, R85, RZ ;  /* 0x0000005554501227 */ /* 0x000fe200078e00ff */
[----:B------:R-:W-:Y:S01]  /*13470*/  IADD3 R21, R21, R83, RZ ;  /* 0x0000005315157210 */ /* 0x000fe20007ffe0ff */
[----:B------:R-:W5:Y:S02]  /*13480*/  LD.E.128 R48, desc[UR40][R48.64] ;  /* 0x0000002830307980 */ /* 0x000f64000c101d00 */
[----:B------:R-:W-:Y:S01]  /*13490*/  IMAD.MOV.U32 R81, RZ, RZ, R84 ;  /* 0x000000ffff517224 */ /* 0x000fe200078e0054 */
[----:B0-----:R-:W-:Y:S01]  /*134a0*/  @P1 SHF.R.U32.HI R81, RZ, R87, R80 ;  /* 0x00000057ff511219 */ /* 0x001fe20000011650 */
[----:B------:R-:W-:Y:S01]  /*134b0*/  IMAD R3, R3, UR4, RZ ;  /* 0x0000000403037c24 */ /* 0x000fe2000f8e02ff */
[----:B------:R-:W5:Y:S03]  /*134c0*/  LD.E.128 R52, desc[UR40][R52.64] ;  /* 0x0000002834347980 */ /* 0x000f66000c101d00 */
[C---:B------:R-:W-:Y:S01]  /*134d0*/  IMAD R85, R82.reuse, UR5, R3 ;  /* 0x0000000552557c24 */ /* 0x040fe2000f8e0203 */
[----:B------:R-:W-:Y:S01]  /*134e0*/  SHF.R.S32.HI R3, RZ, 0x1f, R81 ;  /* 0x0000001fff037819 */ /* 0x000fe20000011451 */
[----:B------:R-:W-:Y:S01]  /*134f0*/  IMAD.WIDE.U32 R82, R82, UR4, R20 ;  /* 0x0000000452527c25 */ /* 0x000fe2000f8e0014 */
[----:B------:R-:W-:Y:S01]  /*13500*/  ULDC.64 UR4, c[0x0][0xae0] ;  /* 0x0002b80000047ab9 */ /* 0x000fe20000000a00 */
[----:B------:R-:W5:Y:S02]  /*13510*/  LD.E.128 R56, desc[UR40][R56.64] ;  /* 0x0000002838387980 */ /* 0x000f64000c101d00 */
        /* <DEDUP_REMOVED lines=32> */
[----:B------:R-:W-:Y:S01]  /*13720*/  ISETP.GE.AND P1, PT, R81, R0, PT ;  /* 0x000000005100720c */ /* 0x000fe20003f26270 */
[----:B------:R-:W-:Y:S01]  /*13730*/  VIADD R81, R229, 0x40 ;  /* 0x00000040e5517836 */ /* 0x000fe20000000000 */
[----:B0-----:R0:W-:Y:S01]  /*13740*/  SYNCS.ARRIVE.TRANS64.RED.A1T0 RZ, [R3+URZ], RZ ;  /* 0x000000ff03ff79a7 */ /* 0x0011e2000810043f */
[----:B------:R0:W1:Y:S01]  /*13750*/  SHFL.IDX PT, R84, R32, RZ, 0x181f ;  /* 0x00181fff20547589 */ /* 0x00006200000e0000 */
[----:B------:R-:W-:-:S03]  /*13760*/  VIADD R87, R213, 0xc0 ;  /* 0x000000c0d5577836 */ /* 0x000fc60000000000 */
        /* <DEDUP_REMOVED lines=20> */
.L_x_14493:
[----:B------:R-:W-:Y:S05]  /*138b0*/  BSYNC B1 ;  /* 0x0000000000017941 */ /* 0x000fea0003800000 */
.L_x_14492:
        /* <DEDUP_REMOVED lines=21> */
.L_x_14495:
[----:B------:R-:W-:Y:S05]  /*13a10*/  BSYNC B1 ;  /* 0x0000000000017941 */ /* 0x000fea0003800000 */
.L_x_14494:
        /* <DEDUP_REMOVED lines=21> */
.L_x_14497:
[----:B------:R-:W-:Y:S05]  /*13b70*/  BSYNC B1 ;  /* 0x0000000000017941 */ /* 0x000fea0003800000 */
.L_x_14496:
        /* <DEDUP_REMOVED lines=9> */
[CC--:B0-----:R-:W-:Y:S02]  /*13c10*/  @!P3 LEA R4, P0, R213.reuse, R32.reuse, 0x1 ;  /* 0x00000020d504b211 */ /* 0x0c1fe400078008ff */
        /* <DEDUP_REMOVED lines=14> */
.L_x_14490:
        /* <DEDUP_REMOVED lines=29> */
.L_x_14499:
        /* <DEDUP_REMOVED lines=9> */
[----:B------:R-:W2:Y:S01]  /*13f60*/  S2R R10, SR_TID.X ;  /* 0x00000000000a7919 */ /* 0x000ea20000002100 */
[----:B------:R-:W3:Y:S02]  /*13f70*/  LDC R9, c[0x0][0xbe8] ;  /* 0x0002fa00ff097b82 */ /* 0x000ee40000000800 */
[----:B---3--:R-:W-:Y:S01]  /*13f80*/  IMAD R3, R8, R9, RZ ;  /* 0x0000000908037224 */ /* 0x008fe200078e02ff */
[----:B--2---:R-:W-:-:S04]  /*13f90*/  IADD3 R10, R229, -0x80, R10 ;  /* 0xffffff80e50a7810 */ /* 0x004fc80007ffe00a */
        /* <DEDUP_REMOVED lines=19> */
[--C-:B------:R-:W-:Y:S02]  /*140d0*/  IMAD.MOV R7, RZ, RZ, -R3.reuse ;  /* 0x000000ffff077224 */ /* 0x100fe400078e0a03 */
        /* <DEDUP_REMOVED lines=15> */
.L_x_14501:
[----:B------:R-:W-:Y:S05]  /*141d0*/  BSYNC B1 ;  /* 0x0000000000017941 */ /* 0x000fea0003800000 */
.L_x_14500:
[--C-:B--2---:R-:W-:Y:S01]  /*141e0*/  SHF.R.S32.HI R6, RZ, 0x1f, R26.reuse ;  /* 0x0000001fff067819 */ /* 0x104fe2000001141a */
        /* <DEDUP_REMOVED lines=14> */
[----:B------:R-:W-:Y:S02]  /*142d0*/  IMAD.IADD R9, R229, 0x1, R0 ;  /* 0x00000001e5097824 */ /* 0x000fe400078e0200 */
[----:B------:R-:W-:-:S02]  /*142e0*/  IMAD R7, R24, UR5, R6 ;  /* 0x0000000518077c24 */ /* 0x000fc4000f8e0206 */
[----:B------:R-:W-:-:S04]  /*142f0*/  @P2 IMAD.HI.U32 R0, R9, R20, RZ ;  /* 0x0000001409002227 */ /* 0x000fc800078e00ff */
        /* <DEDUP_REMOVED lines=11> */
[----:B------:R-:W-:Y:S02]  /*143b0*/  IMAD R0, R0, UR4, RZ ;  /* 0x0000000400007c24 */ /* 0x000fe4000f8e02ff */
[----:B------:R-:W-:Y:S02]  /*143c0*/  IMAD.IADD R5, R5, 0x1, R7 ;  /* 0x0000000105057824 */ /* 0x000fe400078e0207 */
[----:B------:R-:W-:Y:S02]  /*143d0*/  IMAD R7, R25, R6, R9 ;  /* 0x0000000619077224 */ /* 0x000fe400078e0209 */
[C---:B------:R-:W-:Y:S02]  /*143e0*/  IMAD R9, R3.reuse, UR5, R0 ;  /* 0x0000000503097c24 */ /* 0x040fe4000f8e0200 */
[----:B------:R-:W-:Y:S01]  /*143f0*/  IMAD.WIDE.U32 R4, R3, UR4, R4 ;  /* 0x0000000403047c25 */ /* 0x000fe2000f8e0004 */
        /* <DEDUP_REMOVED lines=14> */
.L_x_14690:
[----:B------:R-:W-:Y:S01]  /*144e0*/  IMAD R8, R8, R25, RZ ;  /* 0x0000001908087224 */ /* 0x000fe200078e02ff */
[----:B------:R-:W-:Y:S01]  /*144f0*/  BSSY B1, `(.L_x_14503) ;  /* 0x000001f000017945 */ /* 0x000fe20003800000 */
[----:B------:R-:W-:-:S05]  /*14500*/  IMAD.IADD R229, R10, 0x1, R229 ;  /* 0x000000010ae57824 */ /* 0x000fca00078e02e5 */
        /* <DEDUP_REMOVED lines=17> */
[C---:B--2---:R-:W-:Y:S01]  /*14620*/  @!P3 LEA.HI.X R7, R213.reuse, R0, R9, 0x1, P5 ;  /* 0x00000000d507b211 */ /* 0x044fe200028f0c09 */
[----:B------:R-:W-:Y:S01]  /*14630*/  VIADD R9, R213, 0xc0 ;  /* 0x000000c0d5097836 */ /* 0x000fe20000000000 */
[C---:B------:R-:W-:Y:S02]  /*14640*/  @!P1 LEA R12, P5, R20.reuse, R14, 0x1 ;  /* 0x0000000e140c9211 */ /* 0x040fe400078a08ff */
        /* <DEDUP_REMOVED lines=9> */
.L_x_14504:
[----:B------:R-:W-:Y:S05]  /*146e0*/  BSYNC B1 ;  /* 0x0000000000017941 */ /* 0x000fea0003800000 */
.L_x_14503:
[----:B------:R-:W-:-:S03]  /*146f0*/  UMOV UR4, 0xffffffff ;  /* 0xffffffff00047882 */ /* 0x000fc60000000000 */
[----:B------:R-:W-:Y:S05]  /*14700*/  BRA.DIV UR4, `(.L_x_14505) ;  /* 0x0000008a04787947 */ /* 0x000fea000b800000 */
[----:B--2---:R2:W0:Y:S04]  /*14710*/  SHFL.IDX PT, R0, R4, 0x1, 0x181f ;  /* 0x00381f0004007f89 */ /* 0x00442800000e0000 */
[----:B---34-:R2:W3:Y:S02]  /*14720*/  SHFL.IDX PT, R14, R3, 0x1, 0x181f ;  /* 0x00381f00030e7f89 */ /* 0x0184e400000e0000 */
.L_x_14694:
[----:B------:R-:W-:Y:S01]  /*14730*/  VIADD R5, R229, 0x20 ;  /* 0x00000020e5057836 */ /* 0x000fe20000000000 */
[----:B------:R-:W-:Y:S04]  /*14740*/  BSSY B1, `(.L_x_14506) ;  /* 0x000001e000017945 */ /* 0x000fe80003800000 */
        /* <DEDUP_REMOVED lines=8> */
[----:B------:R-:W-:Y:S01]  /*147d0*/  VIADD R25, R213, 0x40 ;  /* 0x00000040d5197836 */ /* 0x000fe20000000000 */
[----:B------:R-:W-:Y:S01]  /*147e0*/  ISETP.GE.AND P1, PT, R21, UR4, PT ;  /* 0x0000000415007c0c */ /* 0x000fe2000bf26270 */
[----:B------:R-:W-:Y:S01]  /*147f0*/  VIADD R24, R213, 0x80 ;  /* 0x00000080d5187836 */ /* 0x000fe20000000000 */
[----:B------:R-:W-:Y:S01]  /*14800*/  ISETP.GE.AND P0, PT, R9, UR4, PT ;  /* 0x0000000409007c0c */ /* 0x000fe2000bf06270 */
[----:B------:R-:W-:Y:S01]  /*14810*/  VIADD R20, R213, 0xc0 ;  /* 0x000000c0d5147836 */ /* 0x000fe20000000000 */
[----:B------:R-:W-:-:S02]  /*14820*/  SHF.R.S32.HI R12, RZ, 0x1f, R213 ;  /* 0x0000001fff0c7819 */ /* 0x000fc400000114d5 */
[----:B------:R-:W-:Y:S02]  /*14830*/  SHF.R.S32.HI R25, RZ, 0x1f, R25 ;  /* 0x0000001fff197819 */ /* 0x000fe40000011419 */
[----:B------:R-:W-:Y:S02]  /*14840*/  SHF.R.S32.HI R24, RZ, 0x1f, R24 ;  /* 0x0000001fff187819 */ /* 0x000fe40000011418 */
[-C--:B---3--:R-:W-:Y:S02]  /*14850*/  @!P3 LEA R6, P5, R213, R14.reuse, 0x1 ;  /* 0x0000000ed506b211 */ /* 0x088fe400078a08ff */
[----:B------:R-:W-:Y:S02]  /*14860*/  @!P2 LEA R10, P4, R15, R14, 0x1 ;  /* 0x0000000e0f0aa211 */ /* 0x000fe400078808ff */
[----:B0-----:R-:W-:Y:S02]  /*14870*/  @!P3 LEA.HI.X R7, R213, R0, R12, 0x1, P5 ;  /* 0x00000000d507b211 */ /* 0x001fe400028f0c0c */
        /* <DEDUP_REMOVED lines=10> */
.L_x_14507:
[----:B------:R-:W-:Y:S05]  /*14920*/  BSYNC B1 ;  /* 0x0000000000017941 */ /* 0x000fea0003800000 */
.L_x_14506:
[----:B------:R-:W-:-:S03]  /*14930*/  UMOV UR4, 0xffffffff ;  /* 0xffffffff00047882 */ /* 0x000fc60000000000 */
[----:B------:R-:W-:Y:S05]  /*14940*/  BRA.DIV UR4, `(.L_x_14508) ;  /* 0x0000008a04307947 */ /* 0x000fea000b800000 */
[----:B0-----:R0:W0:Y:S04]  /*14950*/  SHFL.IDX PT, R0, R4, 0x2, 0x181f ;  /* 0x00581f0004007f89 */ /* 0x00102800000e0000 */
[----:B---34-:R3:W4:Y:S02]  /*14960*/  SHFL.IDX PT, R14, R3, 0x2, 0x181f ;  /* 0x00581f00030e7f89 */ /* 0x01872400000e0000 */
.L_x_14698:
[----:B------:R-:W-:Y:S01]  /*14970*/  VIADD R5, R229, 0x40 ;  /* 0x00000040e5057836 */ /* 0x000fe20000000000 */
[----:B------:R-:W-:Y:S04]  /*14980*/  BSSY B1, `(.L_x_14509) ;  /* 0x000001e000017945 */ /* 0x000fe80003800000 */
[----:B------:R-:W-:-:S13]  /*14990*/  ISETP.GE.AND P0, PT, R5, R8, PT ;  /* 0x000000080500720c */ /* 0x000fda0003f06270 */
[----:B------:R-:W-:Y:S05]  /*149a0*/  @P0 BRA `(.L_x_14510) ;  /* 0x00000000006c0947 */ /* 0x000fea0003800000 */
[C---:B------:R-:W-:Y:S01]  /*149b0*/  IADD3 R15, R213.reuse, 0x40, RZ ;  /* 0x00000040d50f7810 */ /* 0x040fe20007ffe0ff */
        /* <DEDUP_REMOVED lines=13> */
[-C--:B----4-:R-:W-:Y:S02]  /*14a90*/  @!P3 LEA R6, P5, R213, R14.reuse, 0x1 ;  /* 0x0000000ed506b211 */ /* 0x090fe400078a08ff */
        /* <DEDUP_REMOVED lines=12> */
.L_x_14510:
[----:B------:R-:W-:Y:S05]  /*14b60*/  BSYNC B1 ;  /* 0x0000000000017941 */ /* 0x000fea0003800000 */
.L_x_14509:
[----:B------:R-:W-:-:S03]  /*14b70*/  UMOV UR4, 0xffffffff ;  /* 0xffffffff00047882 */ /* 0x000fc60000000000 */
[----:B------:R-:W-:Y:S05]  /*14b80*/  BRA.DIV UR4, `(.L_x_14511) ;  /* 0x0000008604e87947 */ /* 0x000fea000b800000 */
[----:B0-----:R0:W0:Y:S04]  /*14b90*/  SHFL.IDX PT, R0, R4, 0x3, 0x181f ;  /* 0x00781f0004007f89 */ /* 0x00102800000e0000 */
[----:B----4-:R4:W0:Y:S02]  /*14ba0*/  SHFL.IDX PT, R14, R3, 0x3, 0x181f ;  /* 0x00781f00030e7f89 */ /* 0x01082400000e0000 */
.L_x_14702:
        /* <DEDUP_REMOVED lines=30> */
.L_x_14498:
[----:B------:R-:W-:Y:S05]  /*14d90*/  BSYNC B0 ;  /* 0x0000000000007941 */ /* 0x000fea0003800000 */
.L_x_14489:
[----:B------:R-:W-:Y:S02]  /*14da0*/  ULDC UR4, c[0x0][0xc3c] ;  /* 0x00030f0000047ab9 */ /* 0x000fe40000000800 */
[----:B------:R-:W-:-:S13]  /*14db0*/  ISETP.GE.AND P0, PT, R35, UR4, PT ;  /* 0x0000000423007c0c */ /* 0x000fda000bf06270 */
[----:B------:R-:W-:Y:S05]  /*14dc0*/  @!P0 BRA `(.L_x_14512) ;  /* 0xfffffec000e88947 */ /* 0x000fea000383ffff */
[----:B------:R-:W-:Y:S05]  /*14dd0*/  BRA `(.L_x_14353) ;  /* 0x0000006c00507947 */ /* 0x000fea0003800000 */
.L_x_14351:
[----:B------:R-:W-:-:S08]  /*14de0*/  NOP ;  /* 0x0000000000007918 */ /* 0x000fd00000000000 */
[----:B------:R-:W0:-:S00]  /*14df0*/  USETMAXREG.DEALLOC.CTAPOOL 0x28 ;  /* 0x00000028000079c8 */ /* 0x000e0000080e0500 */
[----:B0-----:R-:W2:Y:S01]  /*14e00*/  LDL.LU R3, [R1] ;  /* 0x0000000001037983 */ /* 0x001ea20000300800 */
[----:B------:R-:W-:Y:S01]  /*14e10*/  LOP3.LUT R2, R2, 0x3, RZ, 0xc0, !PT ;  /* 0x0000000302027812 */ /* 0x000fe200078ec0ff */
[----:B------:R-:W-:-:S05]  /*14e20*/  IMAD.MOV.U32 R4, RZ, RZ, RZ ;  /* 0x000000ffff047224 */ /* 0x000fca00078e00ff */
[----:B------:R-:W0:Y:S02]  /*14e30*/  SHFL.IDX PT, R2, R2, RZ, 0x1f ;  /* 0x00001fff02027589 */ /* 0x000e2400000e0000 */
[----:B0-----:R-:W-:Y:S02]  /*14e40*/  ISETP.NE.AND P0, PT, R2, RZ, PT ;  /* 0x000000ff0200720c */ /* 0x001fe40003f05270 */
        /* <DEDUP_REMOVED lines=11> */
.L_x_14513:
[----:B------:R-:W-:Y:S01]  /*14f00*/  LOP3.LUT R5, R0, 0x1f, RZ, 0xc0, !PT ;  /* 0x0000001f00057812 */ /* 0x000fe200078ec0ff */
[----:B------:R-:W-:Y:S01]  /*14f10*/  ULDC UR4, c[0x0][0xc3c] ;  /* 0x00030f0000047ab9 */ /* 0x000fe20000000800 */
[----:B------:R-:W1:Y:S01]  /*14f20*/  S2UR UR6, SR_CTAID.X ;  /* 0x00000000000679c3 */ /* 0x000e620000002500 */
[----:B------:R-:W-:Y:S01]  /*14f30*/  ULDC UR5, c[0x0][0xc38] ;  /* 0x00030e0000057ab9 */ /* 0x000fe20000000800 */
[----:B------:R-:W-:-:S04]  /*14f40*/  ISETP.NE.AND P0, PT, R5, 0x1f, PT ;  /* 0x0000001f0500780c */ /* 0x000fc80003f05270 */
[----:B------:R-:W-:-:S13]  /*14f50*/  ISETP.GE.OR P1, PT, R5, UR4, !P0 ;  /* 0x0000000405007c0c */ /* 0x000fda000c726670 */
[----:B0-----:R-:W0:Y:S02]  /*14f60*/  @!P1 LDC.64 R2, c[0x0][0xc80] ;  /* 0x00032000ff029b82 */ /* 0x001e240000000a00 */
        /* <DEDUP_REMOVED lines=34> */
.L_x_14519:
        /* <DEDUP_REMOVED lines=12> */
.L_x_14518:
[----:B------:R-:W-:Y:S05]  /*15250*/  BSYNC B0 ;  /* 0x0000000000007941 */ /* 0x000fea0003800000 */
.L_x_14517:
        /* <DEDUP_REMOVED lines=20> */
.L_x_14515:
        /* <DEDUP_REMOVED lines=20> */
.L_x_14520:
        /* <DEDUP_REMOVED lines=59> */
.L_x_14516:
[----:B------:R-:W-:Y:S02]  /*15890*/  IMAD.MOV.U32 R17, RZ, RZ, RZ ;  /* 0x000000ffff117224 */ /* 0x000fe400078e00ff */
[----:B------:R-:W-:Y:S02]  /*158a0*/  IMAD.U32 R16, RZ, RZ, UR6 ;  /* 0x00000006ff107e24 */ /* 0x000fe4000f8e00ff */
[----:B------:R-:W-:-:S07]  /*158b0*/  IMAD.MOV.U32 R18, RZ, RZ, RZ ;  /* 0x000000ffff127224 */ /* 0x000fce00078e00ff */
.L_x_14521:
[----:B------:R-:W-:-:S13]  /*158c0*/  ISETP.NE.AND P0, PT, R5, RZ, PT ;  /* 0x000000ff0500720c */ /* 0x000fda0003f05270 */
[----:B------:R-:W0:Y:S01]  /*158d0*/  @!P0 S2R R3, SR_CgaCtaId ;  /* 0x0000000000038919 */ /* 0x000e220000008800 */
[----:B------:R-:W-:-:S04]  /*158e0*/  @!P0 MOV R2, 0x400 ;  /* 0x0000040000028802 */ /* 0x000fc80000000f00 */
[----:B0-----:R-:W-:-:S05]  /*158f0*/  @!P0 LEA R2, R3, R2, 0x18 ;  /* 0x0000000203028211 */ /* 0x001fca00078ec0ff */
[----:B------:R0:W-:Y:S01]  /*15900*/  @!P0 STS.128 [R2+0x228d0], R16 ;  /* 0x0228d01002008388 */ /* 0x0001e20000000c00 */
[----:B------:R-:W-:Y:S06]  /*15910*/  BAR.ARV 0x5, 0x180 ;  /* 0x0146000000007b1d */ /* 0x000fec0000002000 */
.L_x_14514:
        /* <DEDUP_REMOVED lines=18> */
[----:B------:R-:W-:Y:S01]  /*15a40*/  SHF.R.U32.HI R3, RZ, 0x3, R5 ;  /* 0x00000003ff037819 */ /* 0x000fe20000011605 */
[----:B------:R-:W-:Y:S01]  /*15a50*/  IMAD.MOV.U32 R23, RZ, RZ, RZ ;  /* 0x000000ffff177224 */ /* 0x000fe200078e00ff */
[----:B------:R-:W-:Y:S01]  /*15a60*/  LOP3.LUT R29, R4, 0x200, R29, 0xf8, !PT ;  /* 0x00000200041d7812 */ /* 0x000fe200078ef81d */
[----:B------:R-:W-:Y:S01]  /*15a70*/  IMAD.MOV.U32 R25, RZ, RZ, 0x1 ;  /* 0x00000001ff197424 */ /* 0x000fe200078e00ff */
[----:B------:R-:W-:Y:S01]  /*15a80*/  LOP3.LUT R3, R3, 0x70, R0, 0xf8, !PT ;  /* 0x0000007003037812 */ /* 0x000fe200078ef800 */
[----:B------:R-:W-:Y:S01]  /*15a90*/  ULDC.64 UR38, c[0x0][0x198] ;  /* 0x0000660000267ab9 */ /* 0x000fe20000000a00 */
[C---:B------:R-:W-:Y:S01]  /*15aa0*/  LOP3.LUT R0, R2.reuse, 0x40, RZ, 0xfc, !PT ;  /* 0x0000004002007812 */ /* 0x040fe200078efcff */
[----:B------:R-:W-:Y:S01]  /*15ab0*/  ULDC UR36, c[0x0][0xc] ;  /* 0x0000030000247ab9 */ /* 0x000fe20000000800 */
[----:B------:R-:W-:-:S02]  /*15ac0*/  LOP3.LUT R3, R2, 0x80, RZ, 0xfc, !PT ;  /* 0x0000008002037812 */ /* 0x000fc400078efcff */
[----:B------:R-:W-:Y:S01]  /*15ad0*/  LOP3.LUT R4, R37, 0x2, RZ, 0xfc, !PT ;  /* 0x0000000225047812 */ /* 0x000fe200078efcff */
[----:B-1----:R-:W-:Y:S01]  /*15ae0*/  ULEA UR4, UR5, UR4, 0x18 ;  /* 0x0000000405047291 */ /* 0x002fe2000f8ec03f */
[----:B------:R-:W-:Y:S02]  /*15af0*/  MOV R24, RZ ;  /* 0x000000ff00187202 */ /* 0x000fe40000000f00 */
[----:B------:R-:W-:-:S03]  /*15b00*/  LOP3.LUT R2, R2, 0xc0, RZ, 0xfc, !PT ;  /* 0x000000c002027812 */ /* 0x000fc600078efcff */
[----:B------:R-:W-:-:S04]  /*15b10*/  IMAD.U32 R22, RZ, RZ, UR4 ;  /* 0x00000004ff167e24 */ /* 0x000fc8000f8e00ff */
[----:B------:R-:W-:-:S05]  /*15b20*/  IMAD R0, R29, 0x2, R22 ;  /* 0x000000021d007824 */ /* 0x000fca00078e0216 */
[----:B------:R0:W-:Y:S02]  /*15b30*/  STL [R1+0x4], R0 ;  /* 0x0000040001007387 */ /* 0x0001e40000100800 */
.L_x_14621:
[----:B-1----:R-:W1:Y:S02]  /*15b40*/  LDC.64 R34, c[0x0][0xc88] ;  /* 0x00032200ff227b82 */ /* 0x002e640000000a00 */
[----:B-1----:R-:W-:-:S06]  /*15b50*/  IMAD.WIDE R34, R19, 0x4, R34 ;  /* 0x0000000413227825 */ /* 0x002fcc00078e0222 */
        /* <DEDUP_REMOVED lines=26> */
[----:B---34-:R-:W-:-:S03]  /*15d00*/  IADD3 R4, P4, R27, UR6, RZ ;  /* 0x000000061b047c10 */ /* 0x018fc6000ff9e0ff */
[----:B--2---:R-:W2:Y:S01]  /*15d10*/  @P0 LDG.E R6, desc[UR40][R2.64] ;  /* 0x0000002802060981 */ /* 0x004ea2000c1e1900 */
        /* <DEDUP_REMOVED lines=26> */
.L_x_14523:
        /* <DEDUP_REMOVED lines=9> */
.L_x_14524:
        /* <DEDUP_REMOVED lines=9> */
.L_x_14525:
        /* <DEDUP_REMOVED lines=10> */
[----:B------:R-:W-:-:S03]  /*16080*/  IMAD.IADD R32, R7, 0x1, R6 ;  /* 0x0000000107207824 */ /* 0x000fc600078e0206 */
[----:B------:R-:W-:Y:S01]  /*16090*/  IADD3 R2, R2, 0x7f, RZ ;  /* 0x0000007f02027810 */ /* 0x000fe20007ffe0ff */
[----:B------:R-:W-:-:S04]  /*160a0*/  VIADD R5, R32, 0x5f ;  /* 0x0000005f20057836 */ /* 0x000fc80000000000 */
[----:B---3--:R-:W-:-:S04]  /*160b0*/  @P0 IMAD.HI.U32 R4, R2, R4, RZ ;  /* 0x0000000402040227 */ /* 0x008fc800078e00ff */
[----:B------:R-:W-:Y:S01]  /*160c0*/  IMAD.HI R5, R5, 0x2aaaaaab, RZ ;  /* 0x2aaaaaab05057827 */ /* 0x000fe200078e02ff */
[----:B----4-:R-:W-:Y:S02]  /*160d0*/  @P0 SHF.R.U32.HI R2, RZ, R3, R4 ;  /* 0x00000003ff020219 */ /* 0x010fe40000011604 */
[----:B------:R-:W-:Y:S02]  /*160e0*/  IADD3 R4, R32, 0x60, -R10 ;  /* 0x0000006020047810 */ /* 0x000fe40007ffe80a */
[----:B------:R-:W-:-:S03]  /*160f0*/  SHF.R.U32.HI R3, RZ, 0x1f, R5 ;  /* 0x0000001fff037819 */ /* 0x000fc60000011605 */
[----:B------:R-:W-:Y:S01]  /*16100*/  IMAD.IADD R2, R4, 0x1, R2 ;  /* 0x0000000104027824 */ /* 0x000fe200078e0202 */
[----:B------:R-:W-:-:S03]  /*16110*/  LEA.HI.SX32 R5, R5, R3, 0x1c ;  /* 0x0000000305057211 */ /* 0x000fc600078fe2ff */
[----:B------:R-:W-:-:S05]  /*16120*/  IMAD.HI R2, R2, 0x2aaaaaab, RZ ;  /* 0x2aaaaaab02027827 */ /* 0x000fca00078e02ff */
[----:B------:R-:W-:-:S04]  /*16130*/  SHF.R.U32.HI R3, RZ, 0x1f, R2 ;  /* 0x0000001fff037819 */ /* 0x000fc80000011602 */
[----:B------:R-:W-:-:S04]  /*16140*/  LEA.HI.SX32 R3, R2, R3, 0x1c ;  /* 0x0000000302037211 */ /* 0x000fc800078fe2ff */
[----:B------:R-:W-:-:S05]  /*16150*/  VIMNMX R2, R5, R3, PT ;  /* 0x0000000305027248 */ /* 0x000fca0003fe0100 */
[--C-:B------:R-:W-:Y:S02]  /*16160*/  IMAD R2, R2, 0x60, -R7.reuse ;  /* 0x0000006002027824 */ /* 0x100fe400078e0a07 */
[----:B------:R-:W-:-:S03]  /*16170*/  IMAD.MOV R7, RZ, RZ, -R7 ;  /* 0x000000ffff077224 */ /* 0x000fc600078e0a07 */
        /* <DEDUP_REMOVED lines=20> */
.L_x_14705:
[----:B---3--:R-:W-:Y:S02]  /*162c0*/  ISETP.NE.AND P0, PT, R14, RZ, PT ;  /* 0x000000ff0e00720c */ /* 0x008fe40003f05270 */
[----:B------:R-:W-:-:S11]  /*162d0*/  PLOP3.LUT P6, PT, PT, PT, PT, 0x8, 0x0 ;  /* 0x000000000000781c */ /* 0x000fd60003fce170 */
[----:B------:R-:W-:Y:S05]  /*162e0*/  @P0 BRA `(.L_x_14529) ;  /* 0x00000000000c0947 */ /* 0x000fea0003800000 */
[----:B------:R-:W-:-:S03]  /*162f0*/  UMOV UR4, 0xffffffff ;  /* 0xffffffff00047882 */ /* 0x000fc60000000000 */
[----:B------:R-:W-:Y:S05]  /*16300*/  BRA.DIV UR4, `(.L_x_14530) ;  /* 0x0000007204847947 */ /* 0x000fea000b800000 */
[----:B------:R-:W-:-:S13]  /*16310*/  ELECT P6, URZ, PT ;  /* 0x00000000003f782f */ /* 0x000fda00038c0000 */
.L_x_14529:
        /* <DEDUP_REMOVED lines=9> */
.L_x_14708:
[----:B------:R-:W-:Y:S05]  /*163b0*/  BSYNC B1 ;  /* 0x0000000000017941 */ /* 0x000fea0003800000 */
.L_x_14531:
[----:B------:R-:W-:Y:S04]  /*163c0*/  BSSY B1, `(.L_x_14533) ;  /* 0x000007b000017945 */ /* 0x000fe80003800000 */
[----:B------:R-:W-:Y:S05]  /*163d0*/  @!P6 BRA `(.L_x_14534) ;  /* 0x0000000400e4e947 */ /* 0x000fea0003800000 */
[----:B0-----:R-:W-:Y:S01]  /*163e0*/  IMAD R3, R23, 0x8, R22 ;  /* 0x0000000817037824 */ /* 0x001fe200078e0216 */
[----:B------:R-:W-:Y:S01]  /*163f0*/  SHF.L.U32 R8, R26, 0x1f, RZ ;  /* 0x0000001f1a087819 */ /* 0x000fe200000006ff */
[----:B------:R-:W0:Y:S01]  /*16400*/  S2R R9, SR_TID.X ;  /* 0x0000000000097919 */ /* 0x000e220000002100 */
[----:B------:R-:W-:Y:S02]  /*16410*/  BSSY B2, `(.L_x_14535) ;  /* 0x0000005000027945 */ /* 0x000fe40003800000 */
[----:B------:R-:W2:Y:S01]  /*16420*/  SYNCS.PHASECHK.TRANS64.TRYWAIT P0, [R3+URZ+0x228a0], R8 ;  /* 0x0228a008030075a7 */ /* 0x000ea2000800017f */
[----:B0-----:R-:W-:-:S04]  /*16430*/  LOP3.LUT R9, R9, 0x7f, RZ, 0xc0, !PT ;  /* 0x0000007f09097812 */ /* 0x001fc800078ec0ff */
[----:B------:R-:W-:Y:S01]  /*16440*/  ISETP.NE.AND P1, PT, R9, RZ, PT ;  /* 0x000000ff0900720c */ /* 0x000fe20003f25270 */
[----:B--2---:R-:W-:-:S12]  /*16450*/  @!P0 BRA `(.L_x_14536) ;  /* 0x0000007000648947 */ /* 0x004fd80003800000 */
.L_x_14709:
[----:B------:R-:W-:Y:S05]  /*16460*/  BSYNC B2 ;  /* 0x0000000000027941 */ /* 0x000fea0003800000 */
.L_x_14535:
        /* <DEDUP_REMOVED lines=9> */
.L_x_14538:
[----:B------:R-:W-:Y:S05]  /*16500*/  BSYNC B2 ;  /* 0x0000000000027941 */ /* 0x000fea0003800000 */
.L_x_14537:
[----:B------:R-:W-:Y:S01]  /*16510*/  IMAD.MOV.U32 R14, RZ, RZ, RZ ;  /* 0x000000ffff0e7224 */ /* 0x000fe200078e00ff */
[----:B------:R-:W-:Y:S01]  /*16520*/  UIADD3 UR4, UP0, UR38, 0x570, URZ ;  /* 0x0000057026047890 */ /* 0x000fe2000ff1e03f */
[----:B------:R-:W-:Y:S01]  /*16530*/  IMAD R9, R2, 0x60, R0 ;  /* 0x0000006002097824 */ /* 0x000fe200078e0200 */
[----:B------:R-:W-:Y:S01]  /*16540*/  PLOP3.LUT P0, PT, PT, PT, PT, 0x80, 0x0 ;  /* 0x000000000000781c */ /* 0x000fe20003f0f070 */
[----:B-1----:R-:W-:Y:S01]  /*16550*/  IMAD R10, R23, 0x3000, R22 ;  /* 0x00003000170a7824 */ /* 0x002fe200078e0216 */
[----:B------:R-:W-:Y:S01]  /*16560*/  R2UR UR10, R14 ;  /* 0x000000000e0a72ca */ /* 0x000fe200000e0000 */
[----:B------:R-:W-:Y:S01]  /*16570*/  VIADD R9, R9, 0xffffffa0 ;  /* 0xffffffa009097836 */ /* 0x000fe20000000000 */
[----:B------:R-:W-:Y:S01]  /*16580*/  UIADD3.X UR5, URZ, UR39, URZ, UP0, !UPT ;  /* 0x000000273f057290 */ /* 0x000fe200087fe43f */
[----:B------:R-:W-:Y:S01]  /*16590*/  VIADD R10, R10, 0x1c400 ;  /* 0x0001c4000a0a7836 */ /* 0x000fe20000000000 */
[----:B------:R-:W-:Y:S01]  /*165a0*/  UMOV UR6, 0x0 ;  /* 0x0000000000067882 */ /* 0x000fe20000000000 */
[----:B------:R-:W-:Y:S01]  /*165b0*/  VIADD R11, R3, 0x22890 ;  /* 0x00022890030b7836 */ /* 0x000fe20000000000 */
[----:B------:R-:W-:-:S09]  /*165c0*/  UMOV UR7, 0x12f00000 ;  /* 0x12f0000000077882 */ /* 0x000fd20000000000 */
.L_x_14539:
        /* <DEDUP_REMOVED lines=13> */
.L_x_14710:
[----:B------:R-:W-:Y:S05]  /*166a0*/  BSYNC B2 ;  /* 0x0000000000027941 */ /* 0x000fea0003800000 */
.L_x_14540:
[----:B------:R-:W-:Y:S01]  /*166b0*/  BSSY B2, `(.L_x_14542) ;  /* 0x000000b000027945 */ /* 0x000fe20003800000 */
[----:B------:R-:W-:Y:S01]  /*166c0*/  IMAD.MOV.U32 R12, RZ, RZ, 0x0 ;  /* 0x00000000ff0c7424 */ /* 0x000fe200078e00ff */
[----:B------:R-:W-:Y:S02]  /*166d0*/  MOV R13, 0x12f00000 ;  /* 0x12f00000000d7802 */ /* 0x000fe40000000f00 */
[----:B------:R-:W-:Y:S05]  /*166e0*/  @P1 BRA `(.L_x_14543) ;  /* 0x00000000001c1947 */ /* 0x000fea0003800000 */
[----:B------:R-:W2:Y:S01]  /*166f0*/  S2R R10, SR_TID.X ;  /* 0x00000000000a7919 */ /* 0x000ea20000002100 */
[----:B01----:R-:W-:-:S04]  /*16700*/  IMAD.MOV.U32 R8, RZ, RZ, 0xc000 ;  /* 0x0000c000ff087424 */ /* 0x003fc800078e00ff */
[----:B------:R3:W-:Y:S01]  /*16710*/  SYNCS.ARRIVE.TRANS64 RZ, [R3+URZ+0x228b0], R8 ;  /* 0x0228b00803ff79a7 */ /* 0x0007e2000800003f */
[----:B--2---:R-:W-:-:S04]  /*16720*/  LOP3.LUT R10, R10, 0x1f, RZ, 0xc0, !PT ;  /* 0x0000001f0a0a7812 */ /* 0x004fc800078ec0ff */
[----:B------:R-:W-:-:S13]  /*16730*/  ISETP.NE.AND P0, PT, R10, RZ, PT ;  /* 0x000000ff0a00720c */ /* 0x000fda0003f05270 */
[----:B---3--:R-:W-:Y:S05]  /*16740*/  @!P0 BRA `(.L_x_14543) ;  /* 0x0000000000048947 */ /* 0x008fea0003800000 */
[----:B------:R-:W-:Y:S01]  /*16750*/  BPT.TRAP 0x1 ;  /* 0x000000040000795c */ /* 0x000fe20000300000 */
.L_x_14543:
[----:B------:R-:W-:Y:S05]  /*16760*/  BSYNC B2 ;  /* 0x0000000000027941 */ /* 0x000fea0003800000 */
.L_x_14542:
        /* <DEDUP_REMOVED lines=9> */
.L_x_14544:
        /* <DEDUP_REMOVED lines=15> */
.L_x_14545:
        /* <DEDUP_REMOVED lines=15> */
.L_x_14546:
        /* <DEDUP_REMOVED lines=15> */
.L_x_14547:
        /* <DEDUP_REMOVED lines=10> */
.L_x_14534:
[----:B------:R-:W-:Y:S05]  /*16b70*/  BSYNC B1 ;  /* 0x0000000000017941 */ /* 0x000fea0003800000 */
.L_x_14533:
        /* <DEDUP_REMOVED lines=9> */
.L_x_14563:
        /* <DEDUP_REMOVED lines=11> */
.L_x_14711:
[----:B------:R-:W-:Y:S05]  /*16cc0*/  BSYNC B2 ;  /* 0x0000000000027941 */ /* 0x000fea0003800000 */
.L_x_14550:
        /* <DEDUP_REMOVED lines=9> */
.L_x_14553:
[----:B------:R-:W-:Y:S05]  /*16d60*/  BSYNC B2 ;  /* 0x0000000000027941 */ /* 0x000fea0003800000 */
.L_x_14552:
        /* <DEDUP_REMOVED lines=10> */
[----:B------:R-:W-:-:S10]  /*16e10*/  UMOV UR7, 0x12f00000 ;  /* 0x12f0000000077882 */ /* 0x000fd40000000000 */
.L_x_14554:
        /* <DEDUP_REMOVED lines=13> */
.L_x_14712:
[----:B------:R-:W-:Y:S05]  /*16ef0*/  BSYNC B2 ;  /* 0x0000000000027941 */ /* 0x000fea0003800000 */
.L_x_14555:
        /* <DEDUP_REMOVED lines=11> */
.L_x_14558:
[----:B------:R-:W-:Y:S05]  /*16fb0*/  BSYNC B2 ;  /* 0x0000000000027941 */ /* 0x000fea0003800000 */
.L_x_14557:
[----:B------:R-:W-:Y:S01]  /*16fc0*/  R2UR UR6, R2 ;  /* 0x00000000020672ca */ /* 0x000fe200000e0000 */
[----:B------:R-:W-:Y:S01]  /*16fd0*/  IMAD R9, R23, 0xc000, R22 ;  /* 0x0000c00017097824 */ /* 0x000fe200078e0216 */
[----:B------:R-:W-:Y:S01]  /*16fe0*/  R2UR UR7, R3 ;  /* 0x00000000030772ca */ /* 0x000fe200000e0000 */
[----:B------:R-:W-:Y:S01]  /*16ff0*/  UIADD3 UR4, UP0, UR38, 0x670, URZ ;  /* 0x0000067026047890 */ /* 0x000fe2000ff1e03f */
[----:B------:R-:W-:Y:S01]  /*17000*/  R2UR UR10, R12 ;  /* 0x000000000c0a72ca */ /* 0x000fe200000e0000 */
[----:B------:R-:W-:Y:S01]  /*17010*/  VIADD R12, R9, 0x400 ;  /* 0x00000400090c7836 */ /* 0x000fe20000000000 */
[----:B------:R-:W-:Y:S01]  /*17020*/  PLOP3.LUT P1, PT, PT, PT, PT, 0x80, 0x0 ;  /* 0x000000000000781c */ /* 0x000fe20003f2f070 */
[----:B------:R-:W-:Y:S01]  /*17030*/  UIADD3.X UR5, URZ, UR39, URZ, UP0, !UPT ;  /* 0x000000273f057290 */ /* 0x000fe200087fe43f */
[----:B------:R-:W-:-:S11]  /*17040*/  IADD3 R8, R8, 0x228b0, RZ ;  /* 0x000228b008087810 */ /* 0x000fd60007ffe0ff */
.L_x_14559:
        /* <DEDUP_REMOVED lines=15> */
.L_x_14560:
        /* <DEDUP_REMOVED lines=15> */
.L_x_14561:
        /* <DEDUP_REMOVED lines=15> */
.L_x_14562:
        /* <DEDUP_REMOVED lines=10> */
.L_x_14549:
[----:B------:R-:W-:Y:S05]  /*173c0*/  BSYNC B1 ;  /* 0x0000000000017941 */ /* 0x000fea0003800000 */
.L_x_14548:
[----:B------:R-:W-:Y:S01]  /*173d0*/  ISETP.GT.AND P2, PT, R11, R7, PT ;  /* 0x000000070b00720c */ /* 0x000fe20003f44270 */
[----:B------:R-:W-:Y:S02]  /*173e0*/  VIADD R23, R23, 0x1 ;  /* 0x0000000117177836 */ /* 0x000fe40000000000 */
[----:B------:R-:W-:-:S03]  /*173f0*/  VIADD R11, R11, 0xffffffff ;  /* 0xffffffff0b0b7836 */ /* 0x000fc60000000000 */
[----:B------:R-:W-:-:S04]  /*17400*/  ISETP.NE.AND P1, PT, R23, 0x2, PT ;  /* 0x000000021700780c */ /* 0x000fc80003f25270 */
[----:B------:R-:W-:Y:S02]  /*17410*/  SEL R2, RZ, 0x1, P1 ;  /* 0x00000001ff027807 */ /* 0x000fe40000800000 */
[----:B------:R-:W-:Y:S02]  /*17420*/  SEL R23, R23, RZ, P1 ;  /* 0x000000ff17177207 */ /* 0x000fe40000800000 */
[----:B------:R-:W-:Y:S01]  /*17430*/  LOP3.LUT R26, R26, R2, RZ, 0x3c, !PT ;  /* 0x000000021a1a7212 */ /* 0x000fe200078e3cff */
[----:B------:R-:W-:Y:S06]  /*17440*/  @P2 BRA `(.L_x_14563) ;  /* 0xfffffff400f02947 */ /* 0x000fec000383ffff */
.L_x_14527:
[----:B------:R-:W-:Y:S05]  /*17450*/  BSYNC B0 ;  /* 0x0000000000007941 */ /* 0x000fea0003800000 */
.L_x_14526:
        /* <DEDUP_REMOVED lines=35> */
.L_x_14565:
        /* <DEDUP_REMOVED lines=14> */
[----:B-1----:R-:W-:Y:S02]  /*17770*/  IMAD.U32 R10, RZ, RZ, UR4 ;  /* 0x00000004ff0a7e24 */ /* 0x002fe4000f8e00ff */
[----:B------:R-:W-:Y:S02]  /*17780*/  IMAD.U32 R11, RZ, RZ, UR5 ;  /* 0x00000005ff0b7e24 */ /* 0x000fe4000f8e00ff */
[----:B------:R-:W-:Y:S02]  /*17790*/  IMAD.MOV.U32 R8, RZ, RZ, 0x70 ;  /* 0x00000070ff087424 */ /* 0x000fe400078e00ff */
[----:B------:R-:W-:-:S07]  /*177a0*/  IMAD.MOV.U32 R12, RZ, RZ, 0x1 ;  /* 0x00000001ff0c7424 */ /* 0x000fce00078e00ff */
[----:B------:R-:W-:-:S07]  /*177b0*/  LEPC R20, `(.L_x_14568) ;  /* 0x000000001014794e */ /* 0x000fce0000000000 */
[----:B0-----:R-:W-:Y:S05]  /*177c0*/  CALL.ABS.NOINC R2 ;  /* 0x0000000002007343 */ /* 0x001fea0003c00000 */
.L_x_14568:
[----:B------:R-:W-:Y:S05]  /*177d0*/  BSYNC B6 ;  /* 0x0000000000067941 */ /* 0x000fea0003800000 */
.L_x_14567:
        /* <DEDUP_REMOVED lines=20> */
.L_x_14571:
[----:B------:R0:W1:Y:S01]  /*17920*/  LDC.64 R2, c[0x4][R33] ;  /* 0x0100000021027b82 */ /* 0x0000620000000a00 */
[----:B------:R-:W-:Y:S01]  /*17930*/  ULDC.64 UR4, c[0x4][0xf0] ;  /* 0x01003c0000047ab9 */ /* 0x000fe20000000a00 */
[----:B------:R-:W-:Y:S01]  /*17940*/  ULDC.64 UR6, c[0x4][0xf8] ;  /* 0x01003e0000067ab9 */ /* 0x000fe20000000a00 */
[----:B------:R-:W-:Y:S01]  /*17950*/  ULDC.64 UR8, c[0x4][0x18] ;  /* 0x0100060000087ab9 */ /* 0x000fe20000000a00 */
        /* <DEDUP_REMOVED lines=10> */
[----:B-1----:R-:W-:Y:S05]  /*17a00*/  CALL.ABS.NOINC R2 ;  /* 0x0000000002007343 */ /* 0x002fea0003c00000 */
.L_x_14570:
[----:B------:R-:W-:Y:S05]  /*17a10*/  BSYNC B6 ;  /* 0x0000000000067941 */ /* 0x000fea0003800000 */
.L_x_14569:
[----:B------:R-:W-:Y:S01]  /*17a20*/  ULDC.64 UR4, c[0x0][0x9f8] ;  /* 0x00027e0000047ab9 */ /* 0x000fe20000000a00 */
[----:B-1----:R-:W2:Y:S01]  /*17a30*/  LDL.LU R10, [R1] ;  /* 0x00000000010a7983 */ /* 0x002ea20000300800 */
[----:B------:R-:W-:Y:S01]  /*17a40*/  ISETP.NE.U32.AND P0, PT, RZ, UR4, PT ;  /* 0x00000004ff007c0c */ /* 0x000fe2000bf05070 */
[----:B------:R-:W0:Y:S01]  /*17a50*/  LDC R9, c[0x0][0x430] ;  /* 0x00010c00ff097b82 */ /* 0x000e220000000800 */
[----:B------:R-:W1:Y:S02]  /*17a60*/  S2R R20, SR_TID.X ;  /* 0x0000000000147919 */ /* 0x000e640000002100 */
[----:B------:R-:W-:-:S13]  /*17a70*/  ISETP.NE.AND.EX P0, PT, RZ, UR5, PT, P0 ;  /* 0x00000005ff007c0c */ /* 0x000fda000bf05300 */
[----:B------:R-:W-:Y:S01]  /*17a80*/  @P0 IADD3 R2, P1, R27, UR4, RZ ;  /* 0x000000041b020c10 */ /* 0x000fe2000ff3e0ff */
[----:B------:R-:W-:Y:S01]  /*17a90*/  VIADD R0, R35, 0xffffffff ;  /* 0xffffffff23007836 */ /* 0x000fe20000000000 */
[----:B------:R-:W3:Y:S01]  /*17aa0*/  S2R R11, SR_TID.X ;  /* 0x00000000000b7919 */ /* 0x000ee20000002100 */
[----:B------:R-:W-:Y:S01]  /*17ab0*/  ULDC UR4, c[0x0][0x2f4] ;  /* 0x0000bd0000047ab9 */ /* 0x000fe20000000800 */
[----:B------:R-:W-:Y:S02]  /*17ac0*/  @P0 IADD3.X R3, R31, UR5, RZ, P1, !PT ;  /* 0x000000051f030c10 */ /* 0x000fe40008ffe4ff */
[----:B-1----:R-:W-:-:S03]  /*17ad0*/  LOP3.LUT R20, R20, 0x7f, RZ, 0xc0, !PT ;  /* 0x0000007f14147812 */ /* 0x002fc600078ec0ff */
[----:B------:R1:W4:Y:S01]  /*17ae0*/  @P0 LDG.E R28, desc[UR40][R2.64] ;  /* 0x00000028021c0981 */ /* 0x000322000c1e1900 */
[----:B0-----:R-:W-:Y:S01]  /*17af0*/  ISETP.NE.AND P1, PT, R9, 0x1, PT ;  /* 0x000000010900780c */ /* 0x001fe20003f25270 */
[----:B------:R-:W-:Y:S01]  /*17b00*/  IMAD.MOV.U32 R35, RZ, RZ, RZ ;  /* 0x000000ffff237224 */ /* 0x000fe200078e00ff */
[----:B------:R-:W-:Y:S01]  /*17b10*/  SHF.R.U32.HI R21, RZ, 0x3, R20 ;  /* 0x00000003ff157819 */ /* 0x000fe20000011614 */
[----:B------:R-:W-:Y:S01]  /*17b20*/  ULDC UR5, c[0x0][0x320] ;  /* 0x0000c80000057ab9 */ /* 0x000fe20000000800 */
[----:B------:R-:W0:Y:S09]  /*17b30*/  S2R R20, SR_TID.X ;  /* 0x0000000000147919 */ /* 0x000e320000002100 */
[----:B------:R-:W3:Y:S08]  /*17b40*/  @P1 LDC R5, c[0x0][0x434] ;  /* 0x00010d00ff051b82 */ /* 0x000ef00000000800 */
[----:B-1----:R-:W1:Y:S01]  /*17b50*/  @P1 LDC R2, c[0x0][0x438] ;  /* 0x00010e00ff021b82 */ /* 0x002e620000000800 */
[----:B0-----:R-:W-:-:S05]  /*17b60*/  IMAD.SHL.U32 R20, R20, 0x10, RZ ;  /* 0x0000001014147824 */ /* 0x001fca00078e00ff */
[----:B------:R-:W-:-:S05]  /*17b70*/  LOP3.LUT R20, R21, 0x70, R20, 0xf8, !PT ;  /* 0x0000007015147812 */ /* 0x000fca00078ef814 */
[----:B------:R-:W-:-:S05]  /*17b80*/  IMAD R7, R0, 0x60, R20 ;  /* 0x0000006000077824 */ /* 0x000fca00078e0214 */
[C---:B------:R-:W-:Y:S01]  /*17b90*/  ISETP.GE.AND P0, PT, R7.reuse, R32, PT ;  /* 0x000000200700720c */ /* 0x040fe20003f06270 */
[----:B------:R-:W-:-:S03]  /*17ba0*/  IMAD.IADD R36, R7, 0x1, R30 ;  /* 0x0000000107247824 */ /* 0x000fc600078e021e */
[----:B------:R-:W-:Y:S01]  /*17bb0*/  ISETP.GT.U32.OR P0, PT, R20, 0x5f, P0 ;  /* 0x0000005f1400780c */ /* 0x000fe20000704470 */
[----:B---3--:R-:W-:-:S04]  /*17bc0*/  @P1 IMAD.HI.U32 R3, R36, R5, RZ ;  /* 0x0000000524031227 */ /* 0x008fc800078e00ff */
[----:B------:R-:W-:Y:S01]  /*17bd0*/  IMAD.MOV.U32 R8, RZ, RZ, R36 ;  /* 0x000000ffff087224 */ /* 0x000fe200078e0024 */
[----:B-1----:R-:W-:-:S07]  /*17be0*/  @P1 SHF.R.U32.HI R8, RZ, R2, R3 ;  /* 0x00000002ff081219 */ /* 0x002fce0000011603 */
[----:B------:R-:W0:Y:S08]  /*17bf0*/  @!P0 LDC.64 R2, c[0x0][0x428] ;  /* 0x00010a00ff028b82 */ /* 0x000e300000000a00 */
[----:B------:R-:W1:Y:S01]  /*17c00*/  @!P0 LDC.64 R4, c[0x0][0x418] ;  /* 0x00010600ff048b82 */ /* 0x000e620000000a00 */
[--C-:B------:R-:W-:Y:S01]  /*17c10*/  @!P0 SHF.R.S32.HI R7, RZ, 0x1f, R8.reuse ;  /* 0x0000001fff078819 */ /* 0x100fe20000011408 */
[----:B------:R-:W-:-:S02]  /*17c20*/  @!P0 IMAD.MOV.U32 R6, RZ, RZ, R8 ;  /* 0x000000ffff068224 */ /* 0x000fc400078e0008 */
[----:B------:R-:W-:-:S05]  /*17c30*/  IMAD.SHL.U32 R11, R11, 0x8, RZ ;  /* 0x000000080b0b7824 */ /* 0x000fca00078e00ff */
[----:B------:R-:W-:Y:S01]  /*17c40*/  LOP3.LUT R11, R11, 0x38, RZ, 0xc0, !PT ;  /* 0x000000380b0b7812 */ /* 0x000fe200078ec0ff */
[----:B------:R-:W-:Y:S01]  /*17c50*/  UMOV UR6, 0xffffffff ;  /* 0xffffffff00067882 */ /* 0x000fe20000000000 */
[----:B----4-:R-:W-:Y:S01]  /*17c60*/  SHF.R.S32.HI R33, RZ, 0x1f, R28 ;  /* 0x0000001fff217819 */ /* 0x010fe2000001141c */
        /* <DEDUP_REMOVED lines=9> */
[----:B------:R-:W-:Y:S02]  /*17d00*/  ISETP.GE.AND P1, PT, R11, UR4, PT ;  /* 0x000000040b007c0c */ /* 0x000fe4000bf26270 */
[----:B--2---:R-:W-:-:S08]  /*17d10*/  LOP3.LUT R10, R10, 0xffffffdf, RZ, 0xc0, !PT ;  /* 0xffffffdf0a0a7812 */ /* 0x004fd000078ec0ff */
        /* <DEDUP_REMOVED lines=17> */
[----:B------:R-:W-:-:S04]  /*17e30*/  @P0 LOP3.LUT R10, R10, 0x10, RZ, 0xfc, !PT ;  /* 0x000000100a0a0812 */ /* 0x000fc800078efcff */
[----:B------:R-:W-:-:S04]  /*17e40*/  LOP3.LUT R10, R10, 0xfffffffd, RZ, 0xc0, !PT ;  /* 0xfffffffd0a0a7812 */ /* 0x000fc800078ec0ff */
[----:B------:R-:W-:-:S05]  /*17e50*/  @P1 LOP3.LUT R10, R10, 0x2, RZ, 0xfc, !PT ;  /* 0x000000020a0a1812 */ /* 0x000fca00078efcff */
[----:B------:R0:W-:Y:S01]  /*17e60*/  STL [R1], R10 ;  /* 0x0000000a01007387 */ /* 0x0001e20000100800 */
[----:B------:R-:W-:-:S04]  /*17e70*/  IMAD.MOV R2, RZ, RZ, -R8 ;  /* 0x000000ffff027224 */ /* 0x000fc800078e0a08 */
[----:B------:R-:W-:Y:S01]  /*17e80*/  IMAD R36, R9, R2, R36 ;  /* 0x0000000209247224 */ /* 0x000fe200078e0224 */
[----:B------:R-:W-:Y:S06]  /*17e90*/  BRA.DIV UR6, `(.L_x_14572) ;  /* 0x0000005a06247947 */ /* 0x000fec000b800000 */
.L_x_14715:
[----:B------:R-:W-:Y:S01]  /*17ea0*/  LOP3.LUT R3, R37, 0x2, RZ, 0xfc, !PT ;  /* 0x0000000225037812 */ /* 0x000fe200078efcff */
[----:B------:R-:W-:Y:S01]  /*17eb0*/  IMAD.MOV.U32 R2, RZ, RZ, R10 ;  /* 0x000000ffff027224 */ /* 0x000fe200078e000a */
[----:B------:R-:W-:Y:S02]  /*17ec0*/  SEL R7, RZ, 0x1, P0 ;  /* 0x00000001ff077807 */ /* 0x000fe40000000000 */
[----:B------:R-:W-:Y:S02]  /*17ed0*/  ISETP.NE.AND P0, PT, R3, 0x3, PT ;  /* 0x000000030300780c */ /* 0x000fe40003f05270 */
[----:B------:R-:W-:Y:S02]  /*17ee0*/  LOP3.LUT R2, R2, 0xffffffbf, RZ, 0xc0, !PT ;  /* 0xffffffbf02027812 */ /* 0x000fe400078ec0ff */
[----:B------:R-:W-:-:S09]  /*17ef0*/  SHF.R.S32.HI R27, RZ, 0x1f, R18 ;  /* 0x0000001fff1b7819 */ /* 0x000fd20000011412 */
[----:B------:R-:W-:-:S05]  /*17f00*/  @P0 LOP3.LUT R2, R2, 0x40, RZ, 0xfc, !PT ;  /* 0x0000004002020812 */ /* 0x000fca00078efcff */
[----:B------:R1:W-:Y:S01]  /*17f10*/  STL [R1], R2 ;  /* 0x0000000201007387 */ /* 0x0003e20000100800 */
[----:B------:R-:W-:Y:S05]  /*17f20*/  @!P0 BRA `(.L_x_14573) ;  /* 0x0000000000048947 */ /* 0x000fea0003800000 */
[----:B------:R-:W-:Y:S01]  /*17f30*/  BPT.TRAP 0x1 ;  /* 0x000000040000795c */ /* 0x000fe20000300000 */
.L_x_14573:
[----:B------:R-:W-:Y:S01]  /*17f40*/  IMAD R32, R0, -0x60, R32 ;  /* 0xffffffa000207824 */ /* 0x000fe200078e0220 */
[----:B------:R-:W-:Y:S01]  /*17f50*/  SHF.L.U32 R0, R25, 0x1f, RZ ;  /* 0x0000001f19007819 */ /* 0x000fe200000006ff */
[----:B------:R-:W-:Y:S01]  /*17f60*/  IMAD R31, R24, 0x8, R22 ;  /* 0x00000008181f7824 */ /* 0x000fe200078e0216 */
[----:B------:R-:W-:Y:S03]  /*17f70*/  BSSY B0, `(.L_x_14574) ;  /* 0x0000003000007945 */ /* 0x000fe60003800000 */
[----:B------:R-:W2:Y:S02]  /*17f80*/  SYNCS.PHASECHK.TRANS64.TRYWAIT P0, [R31+URZ+0x22840], R0 ;  /* 0x022840001f0075a7 */ /* 0x000ea4000800017f */
[----:B--2---:R-:W-:Y:S05]  /*17f90*/  @!P0 BRA `(.L_x_14575) ;  /* 0x0000005800188947 */ /* 0x004fea0003800000 */
.L_x_14716:
[----:B------:R-:W-:Y:S05]  /*17fa0*/  BSYNC B0 ;  /* 0x0000000000007941 */ /* 0x000fea0003800000 */
.L_x_14574:
[----:B-1----:R-:W3:Y:S01]  /*17fb0*/  LDL R2, [R1] ;  /* 0x0000000001027983 */ /* 0x002ee20000100800 */
[----:B--2---:R-:W-:Y:S01]  /*17fc0*/  SHF.R.S32.HI R0, RZ, 0x1f, R36 ;  /* 0x0000001fff007819 */ /* 0x004fe20000011424 */
[----:B------:R-:W-:Y:S01]  /*17fd0*/  ULDC.64 UR4, c[0x0][0x300] ;  /* 0x0000c00000047ab9 */ /* 0x000fe20000000a00 */
[----:B0----5:R-:W-:Y:S01]  /*17fe0*/  SHF.R.S32.HI R4, RZ, 0x1f, R35 ;  /* 0x0000001fff047819 */ /* 0x021fe20000011423 */
[----:B------:R-:W0:Y:S02]  /*17ff0*/  S2R R8, SR_TID.X ;  /* 0x0000000000087919 */ /* 0x000e240000002100 */
[----:B------:R1:W-:Y:S04]  /*18000*/  STL [R1+0x28], R0 ;  /* 0x0000280001007387 */ /* 0x0003e80000100800 */
[----:B------:R2:W-:Y:S01]  /*18010*/  STL [R1+0x2c], R4 ;  /* 0x00002c0401007387 */ /* 0x0005e20000100800 */
[----:B-1----:R-:W-:-:S04]  /*18020*/  IMAD R0, R0, UR4, RZ ;  /* 0x0000000400007c24 */ /* 0x002fc8000f8e02ff */
[----:B------:R-:W-:Y:S02]  /*18030*/  IMAD R0, R36, UR5, R0 ;  /* 0x0000000524007c24 */ /* 0x000fe4000f8e0200 */
[----:B0-----:R-:W-:-:S05]  /*18040*/  IMAD.SHL.U32 R8, R8, 0x8, RZ ;  /* 0x0000000808087824 */ /* 0x001fca00078e00ff */
[----:B------:R-:W-:Y:S02]  /*18050*/  LOP3.LUT R8, R8, 0x38, RZ, 0xc0, !PT ;  /* 0x0000003808087812 */ /* 0x000fe400078ec0ff */
[----:B---3--:R-:W-:Y:S01]  /*18060*/  LOP3.LUT P2, RZ, R2, 0x1, RZ, 0xc0, !PT ;  /* 0x0000000102ff7812 */ /* 0x008fe2000784c0ff */
[----:B------:R-:W-:Y:S01]  /*18070*/  IMAD.WIDE.U32 R2, R36, UR4, RZ ;  /* 0x0000000424027c25 */ /* 0x000fe2000f8e00ff */
[----:B------:R-:W-:-:S03]  /*18080*/  ULDC.64 UR4, c[0x0][0x310] ;  /* 0x0000c40000047ab9 */ /* 0x000fc60000000a00 */
[----:B------:R-:W-:Y:S02]  /*18090*/  IMAD.IADD R3, R3, 0x1, R0 ;  /* 0x0000000103037824 */ /* 0x000fe400078e0200 */
[----:B------:R-:W-:Y:S02]  /*180a0*/  IMAD R0, R4, UR4, RZ ;  /* 0x0000000404007c24 */ /* 0x000fe4000f8e02ff */
[----:B--2---:R-:W0:Y:S01]  /*180b0*/  S2R R4, SR_TID.X ;  /* 0x0000000000047919 */ /* 0x004e220000002100 */
        /* <DEDUP_REMOVED lines=11> */
[----:B------:R-:W-:Y:S01]  /*18170*/  LEA R0, P0, R2, UR4, 0x1 ;  /* 0x0000000402007c11 */ /* 0x000fe2000f8008ff */
[----:B------:R-:W-:Y:S01]  /*18180*/  IMAD.IADD R32, R32, 0x1, -R5 ;  /* 0x0000000120207824 */ /* 0x000fe200078e0a05 */
[----:B------:R-:W-:Y:S01]  /*18190*/  UMOV UR4, 0xffffffff ;  /* 0xffffffff00047882 */ /* 0x000fe20000000000 */
        /* <DEDUP_REMOVED lines=56> */
.L_x_14730:
        /* <DEDUP_REMOVED lines=10> */
.L_x_14577:
        /* <DEDUP_REMOVED lines=11> */
.L_x_14578:
[----:B------:R1:W5:Y:S01]  /*18670*/  LDL R0, [R1] ;  /* 0x0000000001007983 */ /* 0x0003620000100800 */
[----:B------:R1:W-:Y:S03]  /*18680*/  SYNCS.ARRIVE.TRANS64.A1T0 RZ, [R31+URZ+0x22830], RZ ;  /* 0x022830ff1fff79a7 */ /* 0x0003e6000810003f */
[----:B------:R1:W5:Y:S04]  /*18690*/  LDL.LU R4, [R1+0x18] ;  /* 0x0000180001047983 */ /* 0x0003680000300800 */
[----:B0-----:R1:W5:Y:S02]  /*186a0*/  LDL.LU R3, [R1+0x8] ;  /* 0x0000080001037983 */ /* 0x0013640000300800 */
[----:B------:R-:W-:Y:S05]  /*186b0*/  WARPSYNC.ALL ;  /* 0x0000000000007948 */ /* 0x000fea0003800000 */
[----:B------:R-:W-:Y:S01]  /*186c0*/  ULDC.64 UR4, c[0x0][0xa00] ;  /* 0x0002800000047ab9 */ /* 0x000fe20000000a00 */
[----:B------:R-:W-:Y:S01]  /*186d0*/  BSSY B6, `(.L_x_14579) ;  /* 0x000002b000067945 */ /* 0x000fe20003800000 */
[----:B------:R-:W-:Y:S01]  /*186e0*/  BAR.SYNC.DEFER_BLOCKING 0x8, 0x180 ;  /* 0x0206000000007b1d */ /* 0x000fe20000010000 */
[C---:B-----5:R-:W-:Y:S02]  /*186f0*/  LOP3.LUT P0, RZ, R0.reuse, 0x4, RZ, 0xc0, !PT ;  /* 0x0000000400ff7812 */ /* 0x060fe4000780c0ff */
[----:B------:R-:W-:-:S02]  /*18700*/  LOP3.LUT P2, RZ, R0, 0x8, RZ, 0xc0, !PT ;  /* 0x0000000800ff7812 */ /* 0x000fc4000784c0ff */
[----:B------:R-:W-:Y:S02]  /*18710*/  SEL R2, RZ, 0x4, P0 ;  /* 0x00000004ff027807 */ /* 0x000fe40000000000 */
[----:B------:R-:W-:Y:S02]  /*18720*/  ISETP.NE.U32.AND P0, PT, RZ, UR4, PT ;  /* 0x00000004ff007c0c */ /* 0x000fe4000bf05070 */
[----:B------:R-:W-:Y:S02]  /*18730*/  LOP3.LUT P1, RZ, R0, 0x2, RZ, 0xc0, !PT ;  /* 0x0000000200ff7812 */ /* 0x000fe4000782c0ff */
[----:B------:R-:W-:Y:S01]  /*18740*/  ISETP.NE.AND.EX P0, PT, RZ, UR5, PT, P0 ;  /* 0x00000005ff007c0c */ /* 0x000fe2000bf05300 */
[----:B------:R-:W-:Y:S01]  /*18750*/  ULDC.64 UR4, c[0x0][0x298] ;  /* 0x0000a60000047ab9 */ /* 0x000fe20000000a00 */
[----:B------:R-:W-:Y:S02]  /*18760*/  SEL R0, RZ, 0x2, P2 ;  /* 0x00000002ff007807 */ /* 0x000fe40001000000 */
[----:B------:R-:W-:-:S02]  /*18770*/  SEL R5, R34, RZ, !P0 ;  /* 0x000000ff22057207 */ /* 0x000fc40004000000 */
[----:B------:R-:W-:Y:S02]  /*18780*/  IADD3 R0, R2, R0, R7 ;  /* 0x0000000002007210 */ /* 0x000fe40007ffe007 */
[----:B------:R-:W-:Y:S01]  /*18790*/  SEL R34, RZ, 0x8, P1 ;  /* 0x00000008ff227807 */ /* 0x000fe20000800000 */
[----:B------:R0:W-:Y:S01]  /*187a0*/  STL [R1+0x20], R5 ;  /* 0x0000200501007387 */ /* 0x0001e20000100800 */
[----:B------:R-:W-:-:S03]  /*187b0*/  SEL R2, R4, RZ, !P0 ;  /* 0x000000ff04027207 */ /* 0x000fc60004000000 */
[----:B------:R-:W-:Y:S01]  /*187c0*/  IMAD.IADD R34, R0, 0x1, R34 ;  /* 0x0000000100227824 */ /* 0x000fe200078e0222 */
[----:B------:R-:W-:Y:S01]  /*187d0*/  SHF.R.S32.HI R0, RZ, 0x1f, R3 ;  /* 0x0000001fff007819 */ /* 0x000fe20000011403 */
[----:B------:R2:W-:Y:S04]  /*187e0*/  STL [R1+0x30], R2 ;  /* 0x0000300201007387 */ /* 0x0005e80000100800 */
[----:B------:R-:W-:Y:S02]  /*187f0*/  IMAD R0, R0, UR4, RZ ;  /* 0x0000000400007c24 */ /* 0x000fe4000f8e02ff */
[----:B0-----:R-:W-:-:S04]  /*18800*/  IMAD.WIDE.U32 R4, R3, UR4, RZ ;  /* 0x0000000403047c25 */ /* 0x001fc8000f8e00ff */
[----:B------:R-:W-:Y:S01]  /*18810*/  IMAD R0, R3, UR5, R0 ;  /* 0x0000000503007c24 */ /* 0x000fe2000f8e0200 */
[----:B------:R0:W-:Y:S01]  /*18820*/  STL.64 [R1+0x18], R4 ;  /* 0x0000180401007387 */ /* 0x0001e20000100a00 */
[----:B--2---:R-:W-:-:S03]  /*18830*/  VIADD R2, R22, 0x18400 ;  /* 0x0001840016027836 */ /* 0x004fc60000000000 */
[----:B------:R-:W-:Y:S02]  /*18840*/  IADD3 R0, R5, R0, RZ ;  /* 0x0000000005007210 */ /* 0x000fe40007ffe0ff */
[----:B------:R-:W-:-:S03]  /*18850*/  LOP3.LUT P0, RZ, R2, 0x3ff, RZ, 0xc0, !PT ;  /* 0x000003ff02ff7812 */ /* 0x000fc6000780c0ff */
[----:B------:R0:W-:Y:S10]  /*18860*/  STL [R1+0x8], R0 ;  /* 0x0000080001007387 */ /* 0x0001f40000100800 */
        /* <DEDUP_REMOVED lines=17> */
.L_x_14580:
[----:B------:R-:W-:Y:S05]  /*18980*/  BSYNC B6 ;  /* 0x0000000000067941 */ /* 0x000fea0003800000 */
.L_x_14579:
        /* <DEDUP_REMOVED lines=8> */
[----:B------:R-:W0:Y:S01]  /*18a10*/  @P0 LDC R6, c[0x0][0x44c] ;  /* 0x00011300ff060b82 */ /* 0x000e220000000800 */
[----:B--2---:R-:W-:Y:S02]  /*18a20*/  IMAD.MOV.U32 R3, RZ, RZ, R0 ;  /* 0x000000ffff037224 */ /* 0x004fe400078e0000 */
[----:B------:R-:W-:Y:S02]  /*18a30*/  IMAD R0, R27, UR4, RZ ;  /* 0x000000041b007c24 */ /* 0x000fe4000f8e02ff */
        /* <DEDUP_REMOVED lines=10> */
[----:B------:R-:W-:Y:S02]  /*18ae0*/  IMAD.IADD R3, R3, 0x1, R0 ;  /* 0x0000000103037824 */ /* 0x000fe400078e0200 */
[----:B------:R-:W4:Y:S01]  /*18af0*/  @P0 LDC R0, c[0x0][0x450] ;  /* 0x00011400ff000b82 */ /* 0x000f220000000800 */
        /* <DEDUP_REMOVED lines=9> */
[----:B----4-:R-:W-:Y:S01]  /*18b90*/  @P0 SHF.R.U32.HI R4, RZ, R0, R6 ;  /* 0x00000000ff040219 */ /* 0x010fe20000011606 */
        /* <DEDUP_REMOVED lines=99> */
.L_x_14747:
[----:B------:R-:W-:-:S04]  /*191d0*/  IADD3 R17, R17, 0x70, RZ ;  /* 0x0000007011117810 */ /* 0x000fc80007ffe0ff */
        /* <DEDUP_REMOVED lines=9> */
.L_x_14582:
        /* <DEDUP_REMOVED lines=18> */
.L_x_14748:
[----:B------:R-:W-:Y:S05]  /*19390*/  BSYNC B0 ;  /* 0x0000000000007941 */ /* 0x000fea0003800000 */
.L_x_14583:
[----:B------:R-:W-:-:S04]  /*193a0*/  LOP3.LUT R0, R37, 0x2, RZ, 0xfc, !PT ;  /* 0x0000000225007812 */ /* 0x000fc800078efcff */
[----:B------:R-:W-:-:S13]  /*193b0*/  ISETP.NE.AND P0, PT, R0, 0x3, PT ;  /* 0x000000030000780c */ /* 0x000fda0003f05270 */
[----:B------:R-:W-:Y:S05]  /*193c0*/  @!P0 BRA `(.L_x_14585) ;  /* 0x0000000000048947 */ /* 0x000fea0003800000 */
[----:B------:R-:W-:Y:S01]  /*193d0*/  BPT.TRAP 0x1 ;  /* 0x000000040000795c */ /* 0x000fe20000300000 */
.L_x_14585:
[----:B------:R-:W-:Y:S01]  /*193e0*/  SHF.L.U32 R0, R25, 0x1f, RZ ;  /* 0x0000001f19007819 */ /* 0x000fe200000006ff */
[----:B------:R-:W-:Y:S03]  /*193f0*/  BSSY B0, `(.L_x_14586) ;  /* 0x0000003000007945 */ /* 0x000fe60003800000 */
[----:B------:R-:W2:Y:S02]  /*19400*/  SYNCS.PHASECHK.TRANS64.TRYWAIT P0, [R31+URZ+0x22860], R0 ;  /* 0x022860001f0075a7 */ /* 0x000ea4000800017f */
[----:B--2---:R-:W-:Y:S05]  /*19410*/  @!P0 BRA `(.L_x_14587) ;  /* 0x0000005400c48947 */ /* 0x004fea0003800000 */
.L_x_14749:
[----:B------:R-:W-:Y:S05]  /*19420*/  BSYNC B0 ;  /* 0x0000000000007941 */ /* 0x000fea0003800000 */
.L_x_14586:
[----:B------:R-:W0:Y:S01]  /*19430*/  LDL.LU R2, [R1+0x28] ;  /* 0x0000280001027983 */ /* 0x000e220000300800 */
[----:B------:R-:W-:-:S03]  /*19440*/  ULDC.64 UR4, c[0x0][0x328] ;  /* 0x0000ca0000047ab9 */ /* 0x000fc60000000a00 */
[----:B------:R-:W2:Y:S01]  /*19450*/  LDL.LU R4, [R1+0x2c] ;  /* 0x00002c0001047983 */ /* 0x000ea20000300800 */
[----:B0-----:R-:W-:-:S04]  /*19460*/  IMAD R3, R2, UR4, RZ ;  /* 0x0000000402037c24 */ /* 0x001fc8000f8e02ff */
[C---:B------:R-:W-:Y:S02]  /*19470*/  IMAD R5, R36.reuse, UR5, R3 ;  /* 0x0000000524057c24 */ /* 0x040fe4000f8e0203 */
[----:B------:R-:W-:Y:S01]  /*19480*/  IMAD.WIDE.U32 R2, R36, UR4, RZ ;  /* 0x0000000424027c25 */ /* 0x000fe2000f8e00ff */
        /* <DEDUP_REMOVED lines=21> */
[----:B------:R-:W2:Y:S01]  /*195e0*/  SHFL.IDX PT, R14, R5, RZ, 0x181f ;  /* 0x00181fff050e7589 */ /* 0x000ea200000e0000 */
[----:B------:R-:W-:Y:S02]  /*195f0*/  ISETP.NE.U32.AND P3, PT, R7, 0x1, PT ;  /* 0x000000010700780c */ /* 0x000fe40003f65070 */
[----:B------:R-:W-:Y:S01]  /*19600*/  LOP3.LUT P1, RZ, R34, 0x4, RZ, 0xc0, !PT ;  /* 0x0000000422ff7812 */ /* 0x000fe2000782c0ff */
[----:B------:R-:W3:Y:S03]  /*19610*/  SHFL.IDX PT, R3, R6, RZ, 0x181f ;  /* 0x00181fff06037589 */ /* 0x000ee600000e0000 */
[----:B------:R-:W-:Y:S01]  /*19620*/  ISETP.LT.OR P4, PT, R32, 0x1, !P1 ;  /* 0x000000012000780c */ /* 0x000fe20004f81670 */
        /* <DEDUP_REMOVED lines=63> */
.L_x_14763:
        /* <DEDUP_REMOVED lines=15> */
.L_x_14589:
        /* <DEDUP_REMOVED lines=11> */
.L_x_14590:
[----:B------:R-:W2:Y:S01]  /*19bc0*/  LDL R2, [R1+0x14] ;  /* 0x0000140001027983 */ /* 0x000ea20000100800 */
[----:B------:R0:W-:Y:S01]  /*19bd0*/  SYNCS.ARRIVE.TRANS64.A1T0 RZ, [R31+URZ+0x22850], RZ ;  /* 0x022850ff1fff79a7 */ /* 0x0001e2000810003f */
[----:B------:R-:W-:Y:S01]  /*19be0*/  BSSY B0, `(.L_x_14591) ;  /* 0x00000e2000007945 */ /* 0x000fe20003800000 */
[----:B--2---:R-:W-:-:S13]  /*19bf0*/  ISETP.GE.AND P0, PT, R2, 0x2, PT ;  /* 0x000000020200780c */ /* 0x004fda0003f06270 */
[----:B0-----:R-:W-:Y:S05]  /*19c00*/  @!P0 BRA `(.L_x_14592) ;  /* 0x0000000c007c8947 */ /* 0x001fea0003800000 */
[----:B------:R-:W-:-:S07]  /*19c10*/  VIADD R10, R2, 0xfffffffe ;  /* 0xfffffffe020a7836 */ /* 0x000fce0000000000 */
.L_x_14605:
[----:B0-----:R-:W0:Y:S01]  /*19c20*/  S2R R2, SR_TID.X ;  /* 0x0000000000027919 */ /* 0x001e220000002100 */
[----:B------:R-:W2:Y:S01]  /*19c30*/  LDC R6, c[0x0][0x430] ;  /* 0x00010c00ff067b82 */ /* 0x000ea20000000800 */
[----:B------:R-:W-:Y:S01]  /*19c40*/  IMAD R7, R10, 0x60, R30 ;  /* 0x000000600a077824 */ /* 0x000fe200078e021e */
[----:B------:R-:W-:Y:S01]  /*19c50*/  LOP3.LUT R12, R37, 0x2, RZ, 0xfc, !PT ;  /* 0x00000002250c7812 */ /* 0x000fe200078efcff */
[----:B---34-:R-:W3:Y:S01]  /*19c60*/  S2R R4, SR_TID.X ;  /* 0x0000000000047919 */ /* 0x018ee20000002100 */
[----:B------:R-:W-:Y:S01]  /*19c70*/  VIADD R24, R24, 0x1 ;  /* 0x0000000118187836 */ /* 0x000fe20000000000 */
[----:B--2---:R-:W-:Y:S02]  /*19c80*/  ISETP.NE.AND P0, PT, R6, 0x1, PT ;  /* 0x000000010600780c */ /* 0x004fe40003f05270 */
[----:B0-----:R-:W-:-:S04]  /*19c90*/  LOP3.LUT R2, R2, 0x7f, RZ, 0xc0, !PT ;  /* 0x0000007f02027812 */ /* 0x001fc800078ec0ff */
[----:B------:R-:W-:Y:S02]  /*19ca0*/  SHF.R.U32.HI R2, RZ, 0x3, R2 ;  /* 0x00000003ff027819 */ /* 0x000fe40000011602 */
[----:B---3--:R-:W-:-:S05]  /*19cb0*/  SHF.L.U32 R4, R4, 0x4, RZ ;  /* 0x0000000404047819 */ /* 0x008fca00000006ff */
[----:B------:R-:W0:Y:S01]  /*19cc0*/  @P0 LDC R3, c[0x0][0x438] ;  /* 0x00010e00ff030b82 */ /* 0x000e220000000800 */
[----:B------:R-:W-:-:S04]  /*19cd0*/  LOP3.LUT R4, R2, 0x70, R4, 0xf8, !PT ;  /* 0x0000007002047812 */ /* 0x000fc800078ef804 */
[----:B------:R-:W-:-:S03]  /*19ce0*/  ISETP.GT.U32.AND P1, PT, R4, 0x5f, PT ;  /* 0x0000005f0400780c */ /* 0x000fc60003f24070 */
[----:B------:R-:W2:Y:S01]  /*19cf0*/  @P0 LDC R2, c[0x0][0x434] ;  /* 0x00010d00ff020b82 */ /* 0x000ea20000000800 */
[----:B------:R-:W-:-:S04]  /*19d00*/  IMAD.IADD R7, R4, 0x1, R7 ;  /* 0x0000000104077824 */ /* 0x000fc800078e0207 */
[----:B------:R-:W-:-:S05]  /*19d10*/  IMAD.MOV.U32 R11, RZ, RZ, R7 ;  /* 0x000000ffff0b7224 */ /* 0x000fca00078e0007 */
[----:B------:R-:W3:Y:S08]  /*19d20*/  @!P1 LDC.64 R4, c[0x0][0x428] ;  /* 0x00010a00ff049b82 */ /* 0x000ef00000000a00 */
[----:B------:R-:W4:Y:S01]  /*19d30*/  @!P1 LDC.64 R8, c[0x0][0x418] ;  /* 0x00010600ff089b82 */ /* 0x000f220000000a00 */
[----:B--2---:R-:W-:-:S05]  /*19d40*/  @P0 IMAD.HI.U32 R2, R7, R2, RZ ;  /* 0x0000000207020227 */ /* 0x004fca00078e00ff */
[----:B0-----:R-:W-:-:S04]  /*19d50*/  @P0 SHF.R.U32.HI R11, RZ, R3, R2 ;  /* 0x00000003ff0b0219 */ /* 0x001fc80000011602 */
[--C-:B------:R-:W-:Y:S01]  /*19d60*/  @!P1 SHF.R.S32.HI R3, RZ, 0x1f, R11.reuse ;  /* 0x0000001fff039819 */ /* 0x100fe2000001140b */
[----:B------:R-:W-:-:S04]  /*19d70*/  @!P1 IMAD.MOV.U32 R2, RZ, RZ, R11 ;  /* 0x000000ffff029224 */ /* 0x000fc800078e000b */
[----:B---3--:R-:W-:-:S04]  /*19d80*/  @!P1 IMAD.WIDE.U32 R2, R28, R4, R2 ;  /* 0x000000041c029225 */ /* 0x008fc800078e0002 */
[----:B------:R-:W-:Y:S01]  /*19d90*/  @!P1 IMAD R4, R33, R4, RZ ;  /* 0x0000000421049224 */ /* 0x000fe200078e02ff */
[----:B----4-:R-:W-:-:S03]  /*19da0*/  @!P1 LEA R8, P0, R2, R8, 0x2 ;  /* 0x0000000802089211 */ /* 0x010fc600078010ff */
        /* <DEDUP_REMOVED lines=15> */
[----:B------:R-:W-:Y:S01]  /*19ea0*/  ISETP.GT.AND P2, PT, R2, RZ, PT ;  /* 0x000000ff0200720c */ /* 0x000fe20003f44270 */
[----:B0-----:R-:W-:-:S12]  /*19eb0*/  @!P1 BRA `(.L_x_14593) ;  /* 0x0000000000049947 */ /* 0x001fd80003800000 */
[----:B------:R-:W-:Y:S01]  /*19ec0*/  BPT.TRAP 0x1 ;  /* 0x000000040000795c */ /* 0x000fe20000300000 */
.L_x_14593:
[----:B------:R-:W-:Y:S01]  /*19ed0*/  IMAD R4, R24, 0x8, R22 ;  /* 0x0000000818047824 */ /* 0x000fe200078e0216 */
[----:B------:R-:W-:Y:S01]  /*19ee0*/  SHF.L.U32 R21, R25, 0x1f, RZ ;  /* 0x0000001f19157819 */ /* 0x000fe200000006ff */
[----:B------:R-:W-:Y:S01]  /*19ef0*/  BSSY B1, `(.L_x_14594) ;  /* 0x0000004000017945 */ /* 0x000fe20003800000 */
[----:B------:R-:W-:Y:S02]  /*19f00*/  SHF.R.S32.HI R17, RZ, 0x1f, R6 ;  /* 0x0000001fff117819 */ /* 0x000fe40000011406 */
[----:B------:R-:W0:Y:S02]  /*19f10*/  SYNCS.PHASECHK.TRANS64.TRYWAIT P0, [R4+URZ+0x22840], R21 ;  /* 0x02284015040075a7 */ /* 0x000e24000800017f */
[----:B0-----:R-:W-:Y:S05]  /*19f20*/  @!P0 BRA `(.L_x_14595) ;  /* 0x00000054005c8947 */ /* 0x001fea0003800000 */
.L_x_14764:
[----:B------:R-:W-:Y:S05]  /*19f30*/  BSYNC B1 ;  /* 0x0000000000017941 */ /* 0x000fea0003800000 */
.L_x_14594:
[----:B------:R-:W2:Y:S01]  /*19f40*/  LDL R2, [R1] ;  /* 0x0000000001027983 */ /* 0x000ea20000100800 */
[----:B------:R-:W-:Y:S01]  /*19f50*/  ULDC.64 UR4, c[0x0][0x300] ;  /* 0x0000c00000047ab9 */ /* 0x000fe20000000a00 */
[----:B-----5:R-:W-:Y:S01]  /*19f60*/  SHF.R.S32.HI R20, RZ, 0x1f, R5 ;  /* 0x0000001fff147819 */ /* 0x020fe20000011405 */
[----:B------:R-:W-:Y:S02]  /*19f70*/  IMAD R3, R17, UR4, RZ ;  /* 0x0000000411037c24 */ /* 0x000fe4000f8e02ff */
[----:B------:R-:W-:Y:S02]  /*19f80*/  IMAD R8, R24, 0x1800, R29 ;  /* 0x0000180018087824 */ /* 0x000fe400078e021d */
[----:B------:R-:W-:Y:S01]  /*19f90*/  IMAD R7, R6, UR5, R3 ;  /* 0x0000000506077c24 */ /* 0x000fe2000f8e0203 */
[----:B--2---:R-:W-:Y:S01]  /*19fa0*/  LOP3.LUT P1, RZ, R2, 0x1, RZ, 0xc0, !PT ;  /* 0x0000000102ff7812 */ /* 0x004fe2000782c0ff */
        /* <DEDUP_REMOVED lines=17> */
[----:B------:R-:W2:Y:S01]  /*1a0c0*/  SHFL.IDX PT, R2, R7, RZ, 0x181f ;  /* 0x00181fff07027589 */ /* 0x000ea200000e0000 */
[----:B------:R-:W-:-:S03]  /*1a0d0*/  IMAD R8, R8, 0x2, R22 ;  /* 0x0000000208087824 */ /* 0x000fc600078e0216 */
        /* <DEDUP_REMOVED lines=12> */
[----:B--2---:R-:W-:-:S04]  /*1a1a0*/  IADD3 R2, P0, R2, R0, RZ ;  /* 0x0000000002027210 */ /* 0x004fc80007f1e0ff */
[----:B---3--:R-:W-:-:S05]  /*1a1b0*/  IADD3.X R3, RZ, R3, RZ, P0, !PT ;  /* 0x00000003ff037210 */ /* 0x008fca00007fe4ff */
        /* <DEDUP_REMOVED lines=13> */
.L_x_14778:
        /* <DEDUP_REMOVED lines=8> */
.L_x_14597:
        /* <DEDUP_REMOVED lines=11> */
.L_x_14598:
[----:B------:R3:W-:Y:S01]  /*1a3c0*/  SYNCS.ARRIVE.TRANS64.A1T0 RZ, [R4+URZ+0x22830], RZ ;  /* 0x022830ff04ff79a7 */ /* 0x0007e2000810003f */
[----:B------:R-:W-:Y:S05]  /*1a3d0*/  @!P3 BRA `(.L_x_14599) ;  /* 0x000000000004b947 */ /* 0x000fea0003800000 */
[----:B------:R-:W-:Y:S01]  /*1a3e0*/  BPT.TRAP 0x1 ;  /* 0x000000040000795c */ /* 0x000fe20000300000 */
.L_x_14599:
[----:B------:R-:W4:Y:S01]  /*1a3f0*/  SYNCS.PHASECHK.TRANS64.TRYWAIT P0, [R4+URZ+0x22860], R21 ;  /* 0x02286015040075a7 */ /* 0x000f22000800017f */
[----:B------:R-:W-:Y:S04]  /*1a400*/  BSSY B1, `(.L_x_14600) ;  /* 0x0000002000017945 */ /* 0x000fe80003800000 */
[----:B----4-:R-:W-:Y:S05]  /*1a410*/  @!P0 BRA `(.L_x_14601) ;  /* 0x0000005400d88947 */ /* 0x010fea0003800000 */
.L_x_14779:
[----:B------:R-:W-:Y:S05]  /*1a420*/  BSYNC B1 ;  /* 0x0000000000017941 */ /* 0x000fea0003800000 */
.L_x_14600:
[----:B------:R-:W5:Y:S01]  /*1a430*/  LDL R2, [R1] ;  /* 0x0000000001027983 */ /* 0x000f620000100800 */
[----:B------:R-:W-:Y:S02]  /*1a440*/  ULDC.64 UR4, c[0x0][0x328] ;  /* 0x0000ca0000047ab9 */ /* 0x000fe40000000a00 */
[----:B------:R-:W-:-:S04]  /*1a450*/  IMAD R17, R17, UR4, RZ ;  /* 0x0000000411117c24 */ /* 0x000fc8000f8e02ff */
[----:B------:R-:W-:Y:S01]  /*1a460*/  IMAD R17, R6, UR5, R17 ;  /* 0x0000000506117c24 */ /* 0x000fe2000f8e0211 */
[C---:B-----5:R-:W-:Y:S02]  /*1a470*/  LOP3.LUT P5, RZ, R2.reuse, 0x10, RZ, 0xc0, !PT ;  /* 0x0000001002ff7812 */ /* 0x060fe400078ac0ff */
[C---:B------:R-:W-:Y:S02]  /*1a480*/  LOP3.LUT P4, RZ, R2.reuse, 0x8, RZ, 0xc0, !PT ;  /* 0x0000000802ff7812 */ /* 0x040fe4000788c0ff */
[C---:B------:R-:W-:Y:S02]  /*1a490*/  LOP3.LUT P3, RZ, R2.reuse, 0x4, RZ, 0xc0, !PT ;  /* 0x0000000402ff7812 */ /* 0x040fe4000786c0ff */
[----:B------:R-:W-:Y:S01]  /*1a4a0*/  LOP3.LUT P1, RZ, R2, 0x2, RZ, 0xc0, !PT ;  /* 0x0000000202ff7812 */ /* 0x000fe2000782c0ff */
[----:B------:R-:W-:Y:S01]  /*1a4b0*/  IMAD.WIDE.U32 R2, R6, UR4, RZ ;  /* 0x0000000406027c25 */ /* 0x000fe2000f8e00ff */
[----:B------:R-:W-:-:S03]  /*1a4c0*/  ULDC.64 UR4, c[0x0][0x338] ;  /* 0x0000ce0000047ab9 */ /* 0x000fc60000000a00 */
[----:B------:R-:W-:Y:S02]  /*1a4d0*/  IMAD.IADD R3, R3, 0x1, R17 ;  /* 0x0000000103037824 */ /* 0x000fe400078e0211 */
[----:B------:R-:W-:Y:S02]  /*1a4e0*/  IMAD R20, R20, UR4, RZ ;  /* 0x0000000414147c24 */ /* 0x000fe4000f8e02ff */
[----:B------:R-:W-:-:S04]  /*1a4f0*/  IMAD.WIDE.U32 R2, R5, UR4, R2 ;  /* 0x0000000405027c25 */ /* 0x000fc8000f8e0002 */
[----:B--2---:R-:W-:Y:S01]  /*1a500*/  IMAD R7, R5, UR5, R20 ;  /* 0x0000000505077c24 */ /* 0x004fe2000f8e0214 */
        /* <DEDUP_REMOVED lines=14> */
[----:B------:R-:W5:Y:S04]  /*1a5f0*/  SHFL.IDX PT, R3, R7, RZ, 0x181f ;  /* 0x00181fff07037589 */ /* 0x000f6800000e0000 */
[----:B------:R-:W-:Y:S01]  /*1a600*/  SHFL.IDX PT, R8, R7, 0x1, 0x181f ;  /* 0x00381f0007087f89 */ /* 0x000fe200000e0000 */
[----:B--2---:R-:W-:-:S03]  /*1a610*/  IADD3 R2, P0, R14, R0, RZ ;  /* 0x000000000e027210 */ /* 0x004fc60007f1e0ff */
[----:B------:R-:W2:Y:S02]  /*1a620*/  SHFL.IDX PT, R14, R5, 0x1, 0x181f ;  /* 0x00381f00050e7f89 */ /* 0x000ea400000e0000 */
[----:B-----5:R-:W-:-:S05]  /*1a630*/  IMAD.X R3, RZ, RZ, R3, P0 ;  /* 0x000000ffff037224 */ /* 0x020fca00000e0603 */
[----:B------:R-:W-:Y:S04]  /*1a640*/  LDGSTS.E.BYPASS.LTC128B.128 [R6+0x400], desc[UR40][R2.64], !P5 ;  /* 0x0040000002067fae */ /* 0x000fe8000e901d68 */
[----:B------:R-:W-:Y:S04]  /*1a650*/  LDGSTS.E.BYPASS.LTC128B.128 [R6+0x3400], desc[UR40][R2.64+0x80], !P4 ;  /* 0x0340008002067fae */ /* 0x000fe8000e101d68 */
[----:B------:R-:W-:Y:S04]  /*1a660*/  LDGSTS.E.BYPASS.LTC128B.128 [R6+0x6400], desc[UR40][R2.64+0x100], !P3 ;  /* 0x0640010002067fae */ /* 0x000fe8000d901d68 */
[----:B------:R2:W-:Y:S02]  /*1a670*/  LDGSTS.E.BYPASS.LTC128B.128 [R6+0x9400], desc[UR40][R2.64+0x180], !P1 ;  /* 0x0940018002067fae */ /* 0x0005e4000c901d68 */
[----:B--2---:R-:W-:-:S02]  /*1a680*/  IADD3 R2, P0, R14, R0, RZ ;  /* 0x000000000e027210 */ /* 0x004fc40007f1e0ff */
[----:B------:R-:W2:Y:S03]  /*1a690*/  SHFL.IDX PT, R14, R5, 0x2, 0x181f ;  /* 0x00581f00050e7f89 */ /* 0x000ea600000e0000 */
[----:B------:R-:W-:Y:S02]  /*1a6a0*/  IMAD.X R3, RZ, RZ, R8, P0 ;  /* 0x000000ffff037224 */ /* 0x000fe400000e0608 */
[----:B------:R-:W5:Y:S04]  /*1a6b0*/  SHFL.IDX PT, R8, R7, 0x2, 0x181f ;  /* 0x00581f0007087f89 */ /* 0x000f6800000e0000 */
[----:B------:R-:W-:Y:S04]  /*1a6c0*/  LDGSTS.E.BYPASS.LTC128B.128 [R6+0xc00], desc[UR40][R2.64], !P5 ;  /* 0x00c0000002067fae */ /* 0x000fe8000e901d68 */
[----:B------:R-:W-:Y:S04]  /*1a6d0*/  LDGSTS.E.BYPASS.LTC128B.128 [R6+0x3c00], desc[UR40][R2.64+0x80], !P4 ;  /* 0x03c0008002067fae */ /* 0x000fe8000e101d68 */
[----:B------:R-:W-:Y:S04]  /*1a6e0*/  LDGSTS.E.BYPASS.LTC128B.128 [R6+0x6c00], desc[UR40][R2.64+0x100], !P3 ;  /* 0x06c0010002067fae */ /* 0x000fe8000d901d68 */
[----:B------:R2:W-:Y:S02]  /*1a6f0*/  LDGSTS.E.BYPASS.LTC128B.128 [R6+0x9c00], desc[UR40][R2.64+0x180], !P1 ;  /* 0x09c0018002067fae */ /* 0x0005e4000c901d68 */
[----:B--2---:R-:W-:-:S02]  /*1a700*/  IADD3 R2, P0, R14, R0, RZ ;  /* 0x000000000e027210 */ /* 0x004fc40007f1e0ff */
[----:B------:R-:W2:Y:S03]  /*1a710*/  SHFL.IDX PT, R14, R5, 0x3, 0x181f ;  /* 0x00781f00050e7f89 */ /* 0x000ea600000e0000 */
[----:B-----5:R-:W-:Y:S02]  /*1a720*/  IMAD.X R3, RZ, RZ, R8, P0 ;  /* 0x000000ffff037224 */ /* 0x020fe400000e0608 */
        /* <DEDUP_REMOVED lines=14> */
[----:B------:R2:W0:Y:S03]  /*1a810*/  SHFL.IDX PT, R14, R5, 0x5, 0x181f ;  /* 0x00b81f00050e7f89 */ /* 0x00042600000e0000 */
[----:B-----5:R-:W-:Y:S02]  /*1a820*/  IMAD.X R3, RZ, RZ, R8, P0 ;  /* 0x000000ffff037224 */ /* 0x020fe400000e0608 */
[----:B------:R2:W0:Y:S04]  /*1a830*/  SHFL.IDX PT, R8, R7, 0x5, 0x181f ;  /* 0x00b81f0007087f89 */ /* 0x00042800000e0000 */
[----:B------:R2:W-:Y:S04]  /*1a840*/  LDGSTS.E.BYPASS.LTC128B.128 [R6+0x2400], desc[UR40][R2.64], !P5 ;  /* 0x0240000002067fae */ /* 0x0005e8000e901d68 */
[----:B------:R2:W-:Y:S04]  /*1a850*/  LDGSTS.E.BYPASS.LTC128B.128 [R6+0x5400], desc[UR40][R2.64+0x80], !P4 ;  /* 0x0540008002067fae */ /* 0x0005e8000e101d68 */
[----:B------:R2:W-:Y:S04]  /*1a860*/  LDGSTS.E.BYPASS.LTC128B.128 [R6+0x8400], desc[UR40][R2.64+0x100], !P3 ;  /* 0x0840010002067fae */ /* 0x0005e8000d901d68 */
[----:B------:R2:W-:Y:S02]  /*1a870*/  LDGSTS.E.BYPASS.LTC128B.128 [R6+0xb400], desc[UR40][R2.64+0x180], !P1 ;  /* 0x0b40018002067fae */ /* 0x0005e4000c901d68 */
.L_x_14793:
        /* <DEDUP_REMOVED lines=11> */
.L_x_14603:
        /* <DEDUP_REMOVED lines=11> */
.L_x_14604:
[----:B------:R0:W-:Y:S01]  /*1a9e0*/  SYNCS.ARRIVE.TRANS64.A1T0 RZ, [R4+URZ+0x22850], RZ ;  /* 0x022850ff04ff79a7 */ /* 0x0001e2000810003f */
[----:B------:R-:W-:Y:S05]  /*1a9f0*/  @P2 BRA `(.L_x_14605) ;  /* 0xfffffff000882947 */ /* 0x000fea000383ffff */
.L_x_14592:
[----:B------:R-:W-:Y:S05]  /*1aa00*/  BSYNC B0 ;  /* 0x0000000000007941 */ /* 0x000fea0003800000 */
.L_x_14591:
[----:B------:R-:W2:Y:S01]  /*1aa10*/  S2R R2, SR_TID.X ;  /* 0x0000000000027919 */ /* 0x000ea20000002100 */
[----:B------:R-:W-:Y:S01]  /*1aa20*/  VIADD R24, R24, 0x1 ;  /* 0x0000000118187836 */ /* 0x000fe20000000000 */
[----:B------:R-:W-:Y:S04]  /*1aa30*/  BSSY B0, `(.L_x_14606) ;  /* 0x0000013000007945 */ /* 0x000fe80003800000 */
[----:B------:R-:W-:-:S04]  /*1aa40*/  ISETP.NE.AND P0, PT, R24, 0x2, PT ;  /* 0x000000021800780c */ /* 0x000fc80003f05270 */
[----:B------:R-:W-:-:S04]  /*1aa50*/  SEL R0, RZ, 0x1, P0 ;  /* 0x00000001ff007807 */ /* 0x000fc80000000000 */
[----:B------:R-:W-:Y:S02]  /*1aa60*/  LOP3.LUT R25, R25, R0, RZ, 0x3c, !PT ;  /* 0x0000000019197212 */ /* 0x000fe400078e3cff */
[----:B--2---:R-:W-:-:S04]  /*1aa70*/  LOP3.LUT R2, R2, 0x7f, RZ, 0xc0, !PT ;  /* 0x0000007f02027812 */ /* 0x004fc800078ec0ff */
[----:B------:R-:W-:-:S13]  /*1aa80*/  ISETP.NE.AND P1, PT, R2, RZ, PT ;  /* 0x000000ff0200720c */ /* 0x000fda0003f25270 */
[----:B------:R-:W-:Y:S05]  /*1aa90*/  @P1 BRA `(.L_x_14607) ;  /* 0x0000000000301947 */ /* 0x000fea0003800000 */
[----:B------:R-:W2:Y:S01]  /*1aaa0*/  S2R R5, SR_LANEID ;  /* 0x0000000000057919 */ /* 0x000ea20000000000 */
[----:B------:R-:W-:Y:S01]  /*1aab0*/  VOTEU.ANY UR4, UPT, PT ;  /* 0x0000000000047886 */ /* 0x000fe200038e0100 */
[----:B------:R-:W5:Y:S01]  /*1aac0*/  LDC.64 R2, c[0x0][0xc60] ;  /* 0x00031800ff027b82 */ /* 0x000f620000000a00 */
[----:B------:R-:W2:Y:S02]  /*1aad0*/  FLO.U32 R0, UR4 ;  /* 0x0000000400007d00 */ /* 0x000ea400080e0000 */
[----:B--2---:R-:W-:-:S06]  /*1aae0*/  ISETP.EQ.U32.AND P1, PT, R0, R5, PT ;  /* 0x000000050000720c */ /* 0x004fcc0003f22070 */
[----:B------:R-:W5:Y:S07]  /*1aaf0*/  POPC R5, UR4 ;  /* 0x0000000400057d09 */ /* 0x000f6e0008000000 */
[----:B-----5:R-:W2:Y:S01]  /*1ab00*/  @P1 ATOMG.E.ADD.STRONG.GPU PT, R3, desc[UR40][R2.64], R5 ;  /* 0x00000005020319a8 */ /* 0x020ea200081ee1e8 */
[----:B0--34-:R-:W0:Y:S02]  /*1ab10*/  S2R R4, SR_LTMASK ;  /* 0x0000000000047919 */ /* 0x019e240000003900 */
[----:B0-----:R-:W-:-:S04]  /*1ab20*/  LOP3.LUT R4, R4, UR4, RZ, 0xc0, !PT ;  /* 0x0000000404047c12 */ /* 0x001fc8000f8ec0ff */
[----:B------:R-:W0:Y:S01]  /*1ab30*/  POPC R7, R4 ;  /* 0x0000000400077309 */ /* 0x000e220000000000 */
[----:B--2---:R-:W0:Y:S02]  /*1ab40*/  SHFL.IDX PT, R0, R3, R0, 0x1f ;  /* 0x00001f0003007589 */ /* 0x004e2400000e0000 */
[----:B0-----:R-:W-:-:S07]  /*1ab50*/  IADD3 R16, R0, UR36, R7 ;  /* 0x0000002400107c10 */ /* 0x001fce000fffe007 */
.L_x_14607:
[----:B------:R-:W-:Y:S05]  /*1ab60*/  BSYNC B0 ;  /* 0x0000000000007941 */ /* 0x000fea0003800000 */
.L_x_14606:
[----:B------:R-:W-:-:S07]  /*1ab70*/  SEL R24, R24, RZ, P0 ;  /* 0x000000ff18187207 */ /* 0x000fce0000000000 */
.L_x_14566:
[----:B------:R-:W-:Y:S05]  /*1ab80*/  BSYNC B7 ;  /* 0x0000000000077941 */ /* 0x000fea0003800000 */
.L_x_14564:
[----:B------:R-:W2:Y:S02]  /*1ab90*/  LDL R0, [R1] ;  /* 0x0000000001007983 */ /* 0x000ea40000100800 */
[----:B--2---:R-:W-:-:S13]  /*1aba0*/  LOP3.LUT P0, RZ, R0, 0x80, RZ, 0xc0, !PT ;  /* 0x0000008000ff7812 */ /* 0x004fda000780c0ff */
[----:B------:R-:W-:Y:S05]  /*1abb0*/  @!P0 BRA `(.L_x_14608) ;  /* 0x0000000000248947 */ /* 0x000fea0003800000 */
[----:B------:R-:W-:Y:S05]  /*1abc0*/  WARPSYNC.ALL ;  /* 0x0000000000007948 */ /* 0x000fea0003800000 */
[----:B------:R-:W2:Y:S08]  /*1abd0*/  S2UR UR5, SR_CgaCtaId ;  /* 0x00000000000579c3 */ /* 0x000eb00000008800 */
[----:B------:R-:W-:Y:S06]  /*1abe0*/  BAR.SYNC.DEFER_BLOCKING 0x5, 0x180 ;  /* 0x0146000000007b1d */ /* 0x000fec0000010000 */
[----:B------:R-:W-:-:S02]  /*1abf0*/  UMOV UR4, 0x400 ;  /* 0x0000040000047882 */ /* 0x000fc40000000000 */
[----:B--2---:R-:W-:-:S06]  /*1ac00*/  ULEA UR4, UR5, UR4, 0x18 ;  /* 0x0000000405047291 */ /* 0x004fcc000f8ec03f */
[----:B------:R-:W-:-:S05]  /*1ac10*/  IMAD.U32 R22, RZ, RZ, UR4 ;  /* 0x00000004ff167e24 */ /* 0x000fca000f8e00ff */
[----:B------:R2:W0:Y:S01]  /*1ac20*/  LDS.128 R16, [R22+0x228d0] ;  /* 0x0228d00016107984 */ /* 0x0004220000000c00 */
[----:B------:R-:W-:Y:S06]  /*1ac30*/  BAR.ARV 0x4, 0x180 ;  /* 0x0106000000007b1d */ /* 0x000fec0000002000 */
[----:B------:R-:W-:Y:S05]  /*1ac40*/  BRA `(.L_x_14609) ;  /* 0x0000000800cc7947 */ /* 0x000fea0003800000 */
.L_x_14608:
        /* <DEDUP_REMOVED lines=11> */
[----:B------:R-:W-:Y:S02]  /*1ad00*/  MOV R17, RZ ;  /* 0x000000ff00117202 */ /* 0x000fe40000000f00 */
[C---:B------:R-:W-:Y:S01]  /*1ad10*/  ISETP.GE.U32.AND P2, PT, R8.reuse, 0x2, PT ;  /* 0x000000020800780c */ /* 0x040fe20003f46070 */
[----:B------:R-:W-:Y:S01]  /*1ad20*/  SHFL.IDX PT, R0, R16, RZ, 0x1f ;  /* 0x00001fff10007589 */ /* 0x000fe200000e0000 */
[C---:B------:R-:W-:Y:S02]  /*1ad30*/  ISETP.GE.U32.AND P3, PT, R8.reuse, 0x4, PT ;  /* 0x000000040800780c */ /* 0x040fe40003f66070 */
[C---:B------:R-:W-:Y:S02]  /*1ad40*/  ISETP.GE.U32.AND P4, PT, R8.reuse, 0x8, PT ;  /* 0x000000080800780c */ /* 0x040fe40003f86070 */
[C---:B------:R-:W-:Y:S01]  /*1ad50*/  ISETP.GE.U32.AND P5, PT, R8.reuse, 0x10, PT ;  /* 0x000000100800780c */ /* 0x040fe20003fa6070 */
[----:B--2---:R-:W-:Y:S01]  /*1ad60*/  @!P1 IMAD.MOV.U32 R17, RZ, RZ, R2 ;  /* 0x000000ffff119224 */ /* 0x004fe200078e0002 */
[----:B------:R-:W-:-:S04]  /*1ad70*/  ISETP.NE.AND P1, PT, R8, RZ, PT ;  /* 0x000000ff0800720c */ /* 0x000fc80003f25270 */
[----:B------:R-:W0:Y:S02]  /*1ad80*/  SHFL.UP PT, R14, R17, 0x1, RZ ;  /* 0x04200000110e7989 */ /* 0x000e2400000e00ff */
[----:B0--34-:R-:W-:-:S05]  /*1ad90*/  SEL R4, R14, RZ, P1 ;  /* 0x000000ff0e047207 */ /* 0x019fca0000800000 */
[----:B------:R-:W-:-:S05]  /*1ada0*/  IMAD.IADD R4, R17, 0x1, R4 ;  /* 0x0000000111047824 */ /* 0x000fca00078e0204 */
[----:B------:R-:W0:Y:S02]  /*1adb0*/  SHFL.UP PT, R14, R4, 0x2, RZ ;  /* 0x04400000040e7989 */ /* 0x000e2400000e00ff */
[----:B0-----:R-:W-:-:S05]  /*1adc0*/  SEL R5, R14, RZ, P2 ;  /* 0x000000ff0e057207 */ /* 0x001fca0001000000 */
[----:B------:R-:W-:Y:S02]  /*1add0*/  IMAD.IADD R6, R4, 0x1, R5 ;  /* 0x0000000104067824 */ /* 0x000fe400078e0205 */
        /* <DEDUP_REMOVED lines=11> */
.L_x_14803:
[----:B------:R-:W-:Y:S02]  /*1ae90*/  ULDC UR4, c[0x0][0xc38] ;  /* 0x00030e0000047ab9 */ /* 0x000fe40000000800 */
[----:B------:R-:W-:-:S04]  /*1aea0*/  IMAD.U32 R4, RZ, RZ, UR4 ;  /* 0x00000004ff047e24 */ /* 0x000fc8000f8e00ff */
[----:B--2---:R-:W-:-:S04]  /*1aeb0*/  IMAD R14, R14, R4, RZ ;  /* 0x000000040e0e7224 */ /* 0x004fc800078e02ff */
[----:B------:R-:W-:-:S05]  /*1aec0*/  IMAD.IADD R5, R5, 0x1, R14 ;  /* 0x0000000105057824 */ /* 0x000fca00078e020e */
[----:B------:R-:W-:-:S13]  /*1aed0*/  ISETP.GT.AND P6, PT, R5, R0, PT ;  /* 0x000000000500720c */ /* 0x000fda0003fc4270 */
[----:B------:R-:W-:Y:S05]  /*1aee0*/  @P6 BRA `(.L_x_14611) ;  /* 0x00000000009c6947 */ /* 0x000fea0003800000 */
.L_x_14616:
        /* <DEDUP_REMOVED lines=14> */
.L_x_14614:
[----:B------:R-:W-:Y:S05]  /*1afd0*/  BSYNC B0 ;  /* 0x0000000000007941 */ /* 0x000fea0003800000 */
.L_x_14613:
        /* <DEDUP_REMOVED lines=18> */
.L_x_14811:
[----:B------:R-:W-:Y:S02]  /*1b100*/  ULDC UR4, c[0x0][0xc38] ;  /* 0x00030e0000047ab9 */ /* 0x000fe40000000800 */
[----:B------:R-:W-:-:S05]  /*1b110*/  MOV R4, UR4 ;  /* 0x0000000400047c02 */ /* 0x000fca0008000f00 */
[----:B--2---:R-:W-:-:S04]  /*1b120*/  IMAD R14, R14, R4, RZ ;  /* 0x000000040e0e7224 */ /* 0x004fc800078e02ff */
[----:B------:R-:W-:-:S05]  /*1b130*/  IMAD.IADD R5, R14, 0x1, R5 ;  /* 0x000000010e057824 */ /* 0x000fca00078e0205 */
[----:B------:R-:W-:-:S13]  /*1b140*/  ISETP.GT.AND P6, PT, R5, R0, PT ;  /* 0x000000000500720c */ /* 0x000fda0003fc4270 */
[----:B------:R-:W-:Y:S05]  /*1b150*/  @!P6 BRA `(.L_x_14616) ;  /* 0xfffffffc0064e947 */ /* 0x000fea000383ffff */
.L_x_14611:
        /* <DEDUP_REMOVED lines=8> */
.L_x_14815:
[----:B------:R-:W-:Y:S01]  /*1b1e0*/  ISETP.NE.AND P0, PT, R3, RZ, PT ;  /* 0x000000ff0300720c */ /* 0x000fe20003f05270 */
[----:B------:R-:W-:-:S12]  /*1b1f0*/  IMAD.MOV.U32 R14, RZ, RZ, RZ ;  /* 0x000000ffff0e7224 */ /* 0x000fd800078e00ff */
[----:B------:R-:W-:Y:S05]  /*1b200*/  @!P0 BRA `(.L_x_14618) ;  /* 0x0000000000108947 */ /* 0x000fea0003800000 */
[----:B------:R-:W-:Y:S01]  /*1b210*/  UMOV UR4, 0xffffffff ;  /* 0xffffffff00047882 */ /* 0x000fe20000000000 */
[----:B------:R-:W-:Y:S02]  /*1b220*/  VIADD R12, R6, 0xffffffff ;  /* 0xffffffff060c7836 */ /* 0x000fe40000000000 */
[----:B------:R-:W-:Y:S05]  /*1b230*/  BRA.DIV UR4, `(.L_x_14619) ;  /* 0x0000005a04547947 */ /* 0x000fea000b800000 */
[----:B------:R4:W0:Y:S02]  /*1b240*/  SHFL.IDX PT, R14, R2, R12, 0x1f ;  /* 0x00001f0c020e7589 */ /* 0x00082400000e0000 */
.L_x_14618:
        /* <DEDUP_REMOVED lines=9> */
[----:B0-----:R-:W1:Y:S02]  /*1b2e0*/  MUFU.RCP R9, R9 ;  /* 0x0000000900097308 */ /* 0x001e640000001000 */
[----:B-1----:R-:W-:-:S06]  /*1b2f0*/  VIADD R10, R9, 0xffffffe ;  /* 0x0ffffffe090a7836 */ /* 0x002fcc0000000000 */
        /* <DEDUP_REMOVED lines=20> */
[----:B------:R-:W-:Y:S01]  /*1b440*/  IMAD R0, R7, R2, RZ ;  /* 0x0000000207007224 */ /* 0x000fe200078e02ff */
[----:B------:R-:W-:-:S03]  /*1b450*/  IADD3 R2, -R2, RZ, RZ ;  /* 0x000000ff02027210 */ /* 0x000fc60007ffe1ff */
        /* <DEDUP_REMOVED lines=33> */
.L_x_14612:
[----:B------:R-:W-:Y:S01]  /*1b670*/  UMOV UR4, URZ ;  /* 0x0000003f00047c82 */ /* 0x000fe20008000000 */
[----:B------:R-:W-:Y:S01]  /*1b680*/  UMOV UR5, URZ ;  /* 0x0000003f00057c82 */ /* 0x000fe20008000000 */
[----:B------:R-:W-:Y:S01]  /*1b690*/  ULDC UR6, c[0x0][0xc3c] ;  /* 0x00030f0000067ab9 */ /* 0x000fe20000000800 */
[----:B------:R-:W-:Y:S02]  /*1b6a0*/  IMAD.MOV.U32 R16, RZ, RZ, R0 ;  /* 0x000000ffff107224 */ /* 0x000fe400078e0000 */
[----:B------:R-:W-:Y:S02]  /*1b6b0*/  IMAD.U32 R17, RZ, RZ, UR4 ;  /* 0x00000004ff117e24 */ /* 0x000fe4000f8e00ff */
[----:B------:R-:W-:Y:S02]  /*1b6c0*/  IMAD.U32 R18, RZ, RZ, UR5 ;  /* 0x00000005ff127e24 */ /* 0x000fe4000f8e00ff */
[----:B------:R-:W-:-:S07]  /*1b6d0*/  IMAD.U32 R19, RZ, RZ, UR6 ;  /* 0x00000006ff137e24 */ /* 0x000fce000f8e00ff */
.L_x_14620:
        /* <DEDUP_REMOVED lines=10> */
.L_x_14609:
[----:B------:R-:W-:Y:S02]  /*1b780*/  ULDC UR4, c[0x0][0xc3c] ;  /* 0x00030f0000047ab9 */ /* 0x000fe40000000800 */
[----:B0-----:R-:W-:-:S13]  /*1b790*/  ISETP.GE.AND P0, PT, R19, UR4, PT ;  /* 0x0000000413007c0c */ /* 0x001fda000bf06270 */
[----:B------:R-:W-:Y:S05]  /*1b7a0*/  @!P0 BRA `(.L_x_14621) ;  /* 0xffffffa000e48947 */ /* 0x000fea000383ffff */
[----:B------:R-:W-:Y:S05]  /*1b7b0*/  BSYNC B8 ;  /* 0x0000000000087941 */ /* 0x000fea0003800000 */
.L_x_14522:
        /* <DEDUP_REMOVED lines=12> */
.L_x_14818:
[----:B------:R-:W-:Y:S05]  /*1b880*/  BSYNC B0 ;  /* 0x0000000000007941 */ /* 0x000fea0003800000 */
.L_x_14622:
[----:B------:R-:W-:-:S03]  /*1b890*/  UMOV UR4, 0xffffffff ;  /* 0xffffffff00047882 */ /* 0x000fc60000000000 */
[----:B------:R-:W-:Y:S05]  /*1b8a0*/  BRA.DIV UR4, `(.L_x_14624) ;  /* 0x0000005204f07947 */ /* 0x000fea000b800000 */
[----:B0-----:R-:W0:Y:S02]  /*1b8b0*/  S2R R0, SR_TID.X ;  /* 0x0000000000007919 */ /* 0x001e240000002100 */
[----:B0-----:R-:W-:-:S04]  /*1b8c0*/  SHF.R.U32.HI R0, RZ, 0x5, R0 ;  /* 0x00000005ff007819 */ /* 0x001fc80000011600 */
[----:B------:R-:W-:-:S05]  /*1b8d0*/  LOP3.LUT R0, R0, 0x3, RZ, 0xc0, !PT ;  /* 0x0000000300007812 */ /* 0x000fca00078ec0ff */
[----:B------:R0:W1:Y:S02]  /*1b8e0*/  SHFL.IDX PT, R14, R0, RZ, 0x1f ;  /* 0x00001fff000e7589 */ /* 0x00006400000e0000 */
.L_x_14821:
[----:B-1----:R-:W-:-:S13]  /*1b8f0*/  ISETP.NE.AND P0, PT, R14, RZ, PT ;  /* 0x000000ff0e00720c */ /* 0x002fda0003f05270 */
[----:B------:R-:W-:Y:S05]  /*1b900*/  @P0 BRA `(.L_x_14353) ;  /* 0x0000000000840947 */ /* 0x000fea0003800000 */
[----:B------:R-:W-:-:S03]  /*1b910*/  UMOV UR4, 0xffffffff ;  /* 0xffffffff00047882 */ /* 0x000fc60000000000 */
[----:B------:R-:W-:Y:S05]  /*1b920*/  BRA.DIV UR4, `(.L_x_14625) ;  /* 0x0000005604047947 */ /* 0x000fea000b800000 */
[----:B------:R-:W-:-:S13]  /*1b930*/  ELECT P6, URZ, PT ;  /* 0x00000000003f782f */ /* 0x000fda00038c0000 */
.L_x_14824:
[----:B------:R-:W-:Y:S05]  /*1b940*/  @!P6 BRA `(.L_x_14353) ;  /* 0x000000000074e947 */ /* 0x000fea0003800000 */
[----:B------:R-:W-:-:S04]  /*1b950*/  LOP3.LUT R37, R37, 0x2, RZ, 0xfc, !PT ;  /* 0x0000000225257812 */ /* 0x000fc800078efcff */
[----:B------:R-:W-:-:S13]  /*1b960*/  ISETP.NE.AND P0, PT, R37, 0x3, PT ;  /* 0x000000032500780c */ /* 0x000fda0003f05270 */
[----:B------:R-:W-:Y:S05]  /*1b970*/  @!P0 BRA `(.L_x_14626) ;  /* 0x0000000000048947 */ /* 0x000fea0003800000 */
[----:B------:R-:W-:Y:S01]  /*1b980*/  BPT.TRAP 0x1 ;  /* 0x000000040000795c */ /* 0x000fe20000300000 */
.L_x_14626:
[C---:B------:R-:W-:Y:S01]  /*1b990*/  LEA R3, R24.reuse, R5, 0x3 ;  /* 0x0000000518037211 */ /* 0x040fe200078e18ff */
[----:B------:R-:W-:Y:S01]  /*1b9a0*/  VIADD R24, R24, 0x1 ;  /* 0x0000000118187836 */ /* 0x000fe20000000000 */
[----:B------:R-:W-:-:S04]  /*1b9b0*/  SHF.L.U32 R2, R25, 0x1f, RZ ;  /* 0x0000001f19027819 */ /* 0x000fc800000006ff */
[----:B------:R-:W1:Y:S01]  /*1b9c0*/  SYNCS.PHASECHK.TRANS64.TRYWAIT P1, [R3+URZ+0x22840], R2 ;  /* 0x02284002030075a7 */ /* 0x000e62000802017f */
[----:B------:R-:W-:-:S04]  /*1b9d0*/  ISETP.NE.AND P2, PT, R24, 0x2, PT ;  /* 0x000000021800780c */ /* 0x000fc80003f45270 */
[----:B0-----:R-:W-:Y:S01]  /*1b9e0*/  SEL R0, RZ, 0x1, P2 ;  /* 0x00000001ff007807 */ /* 0x001fe20001000000 */
[----:B-1----:R-:W-:Y:S08]  /*1b9f0*/  @!P1 BRA `(.L_x_14627) ;  /* 0x0000005000f09947 */ /* 0x002ff00003800000 */
.L_x_14825:
[----:B------:R-:W-:Y:S02]  /*1ba00*/  SEL R24, R24, RZ, P2 ;  /* 0x000000ff18187207 */ /* 0x000fe40001000000 */
[----:B------:R-:W-:Y:S01]  /*1ba10*/  LOP3.LUT R0, R25, R0, RZ, 0x3c, !PT ;  /* 0x0000000019007212 */ /* 0x000fe200078e3cff */
[----:B------:R-:W-:Y:S06]  /*1ba20*/  @!P0 BRA `(.L_x_14628) ;  /* 0x0000000000048947 */ /* 0x000fec0003800000 */
[----:B------:R-:W-:Y:S01]  /*1ba30*/  BPT.TRAP 0x1 ;  /* 0x000000040000795c */ /* 0x000fe20000300000 */
.L_x_14628:
[----:B------:R-:W-:Y:S01]  /*1ba40*/  IMAD R5, R24, 0x8, R5 ;  /* 0x0000000818057824 */ /* 0x000fe200078e0205 */
[----:B------:R-:W-:-:S04]  /*1ba50*/  SHF.L.U32 R0, R0, 0x1f, RZ ;  /* 0x0000001f00007819 */ /* 0x000fc800000006ff */
[----:B------:R-:W1:Y:S02]  /*1ba60*/  SYNCS.PHASECHK.TRANS64.TRYWAIT P1, [R5+URZ+0x22840], R0 ;  /* 0x02284000050075a7 */ /* 0x000e64000802017f */
[----:B-1----:R-:W-:Y:S05]  /*1ba70*/  @!P1 BRA `(.L_x_14629) ;  /* 0x0000005000e49947 */ /* 0x002fea0003800000 */
.L_x_14826:
[----:B------:R-:W-:Y:S05]  /*1ba80*/  @!P0 BRA `(.L_x_14630) ;  /* 0x0000000000048947 */ /* 0x000fea0003800000 */
[----:B------:R-:W-:Y:S01]  /*1ba90*/  BPT.TRAP 0x1 ;  /* 0x000000040000795c */ /* 0x000fe20000300000 */
.L_x_14630:
[----:B------:R-:W5:Y:S02]  /*1baa0*/  SYNCS.PHASECHK.TRANS64.TRYWAIT P1, [R3+URZ+0x22860], R2 ;  /* 0x02286002030075a7 */ /* 0x000f64000802017f */
[----:B-----5:R-:W-:Y:S05]  /*1bab0*/  @!P1 BRA `(.L_x_14631) ;  /* 0x0000005000e89947 */ /* 0x020fea0003800000 */
.L_x_14827:
[----:B------:R-:W-:Y:S05]  /*1bac0*/  @!P0 BRA `(.L_x_14632) ;  /* 0x0000000000048947 */ /* 0x000fea0003800000 */
[----:B------:R-:W-:Y:S01]  /*1bad0*/  BPT.TRAP 0x1 ;  /* 0x000000040000795c */ /* 0x000fe20000300000 */
.L_x_14632:
[----:B------:R0:W0:Y:S02]  /*1bae0*/  SYNCS.PHASECHK.TRANS64.TRYWAIT P0, [R5+URZ+0x22860], R0 ;  /* 0x02286000050075a7 */ /* 0x000024000800017f */
[----:B0-----:R-:W-:Y:S05]  /*1baf0*/  @!P0 NANOSLEEP.SYNCS 0x989680 ;  /* 0x009896800000895d */ /* 0x001fea0003900000 */
[----:B------:R-:W0:Y:S02]  /*1bb00*/  @!P0 SYNCS.PHASECHK.TRANS64 P0, [R5+URZ+0x22860], R0 ;  /* 0x02286000050085a7 */ /* 0x000e24000800007f */
[----:B0-----:R-:W-:Y:S05]  /*1bb10*/  @!P0 BRA `(.L_x_14632) ;  /* 0xfffffffc00f08947 */ /* 0x001fea000383ffff */
.L_x_14353:
[----:B------:R-:W-:Y:S05]  /*1bb20*/  BSYNC B9 ;  /* 0x0000000000097941 */ /* 0x000fea0003800000 */
.L_x_14350:
[----:B------:R-:W-:Y:S05]  /*1bb30*/  EXIT ;  /* 0x000000000000794d */ /* 0x000fea0003800000 */
.L_x_14371:
[----:B0-----:R0:W1:Y:S02]  /*1bb40*/  SYNCS.PHASECHK.TRANS64.TRYWAIT P5, [R87+URZ+0x22890], R99 ;  /* 0x02289063570075a7 */ /* 0x00106400080a017f */
[----:B-1----:R-:W-:Y:S05]  /*1bb50*/  @!P5 NANOSLEEP.SYNCS 0x989680 ;  /* 0x009896800000d95d */ /* 0x002fea0003900000 */
[----:B------:R-:W1:Y:S02]  /*1bb60*/  @!P5 SYNCS.PHASECHK.TRANS64 P5, [R87+URZ+0x22890], R99 ;  /* 0x022890635700d5a7 */ /* 0x000e6400080a007f */
[----:B-1----:R-:W-:Y:S05]  /*1bb70*/  @!P5 BRA `(.L_x_14371) ;  /* 0xfffffffc00f0d947 */ /* 0x002fea000383ffff */
[----:B------:R-:W-:Y:S05]  /*1bb80*/  BRA `(.L_x_14633) ;  /* 0xfffffe7000b87947 */ /* 0x000fea000383ffff */
.L_x_14372:
        /* <DEDUP_REMOVED lines=8> */
.L_x_14635:
[----:B------:R-:W-:Y:S05]  /*1bc10*/  BSYNC B1 ;  /* 0x0000000000017941 */ /* 0x000fea0003800000 */
.L_x_14634:
        /* <DEDUP_REMOVED lines=8> */
.L_x_14636:
[----:B------:R-:W-:Y:S05]  /*1bca0*/  BRA `(.L_x_14637) ;  /* 0xfffffe7000847947 */ /* 0x000fea000383ffff */
.L_x_14381:
[----:B------:R-:W-:Y:S01]  /*1bcb0*/  BSSY B1, `(.L_x_14638) ;  /* 0x0000008000017945 */ /* 0x000fe20003800000 */
[----:B0---4-:R-:W-:Y:S02]  /*1bcc0*/  IMAD.MOV.U32 R13, RZ, RZ, R101 ;  /* 0x000000ffff0d7224 */ /* 0x011fe400078e0065 */
[----:B------:R-:W-:Y:S02]  /*1bcd0*/  IMAD.MOV.U32 R12, RZ, RZ, 0x1 ;  /* 0x00000001ff0c7424 */ /* 0x000fe400078e00ff */
[----:B------:R-:W-:Y:S02]  /*1bce0*/  IMAD.MOV.U32 R11, RZ, RZ, 0x1c1f ;  /* 0x00001c1fff0b7424 */ /* 0x000fe400078e00ff */
[----:B------:R-:W-:-:S07]  /*1bcf0*/  IMAD.MOV.U32 R15, RZ, RZ, -0x1 ;  /* 0xffffffffff0f7424 */ /* 0x000fce00078e00ff */
[----:B-123--:R-:W-:Y:S05]  /*1bd00*/  WARPSYNC.COLLECTIVE R15, `(.L_x_14639) ;  /* 0x000000000f087348 */ /* 0x00efea0003c00000 */
[----:B---3--:R0:W3:Y:S02]  /*1bd10*/  SHFL.IDX P6, R14, R13, R12, R11 ;  /* 0x0000000c0d0e7389 */ /* 0x0080e400000c000b */
[----:B0123--:R-:W-:Y:S01]  /*1bd20*/  ENDCOLLECTIVE ;  /* 0x000000000000791b */ /* 0x00ffe20003800000 */
.L_x_14639:
[----:B------:R-:W-:Y:S05]  /*1bd30*/  BSYNC B1 ;  /* 0x0000000000017941 */ /* 0x000fea0003800000 */
.L_x_14638:
[----:B------:R-:W-:Y:S01]  /*1bd40*/  MOV R13, R100 ;  /* 0x00000064000d7202 */ /* 0x000fe20000000f00 */
[----:B------:R-:W-:Y:S02]  /*1bd50*/  IMAD.MOV.U32 R12, RZ, RZ, 0x1 ;  /* 0x00000001ff0c7424 */ /* 0x000fe400078e00ff */
[----:B------:R-:W-:Y:S02]  /*1bd60*/  IMAD.MOV.U32 R11, RZ, RZ, 0x1c1f ;  /* 0x00001c1fff0b7424 */ /* 0x000fe400078e00ff */
[----:B------:R-:W-:Y:S02]  /*1bd70*/  IMAD.MOV.U32 R15, RZ, RZ, -0x1 ;  /* 0xffffffffff0f7424 */ /* 0x000fe400078e00ff */
[----:B------:R-:W-:-:S07]  /*1bd80*/  IMAD.MOV.U32 R101, RZ, RZ, R14 ;  /* 0x000000ffff657224 */ /* 0x000fce00078e000e */
[----:B------:R-:W-:Y:S05]  /*1bd90*/  WARPSYNC.COLLECTIVE R15, `(.L_x_14640) ;  /* 0x000000000f087348 */ /* 0x000fea0003c00000 */
[----:B------:R0:W1:Y:S02]  /*1bda0*/  SHFL.IDX P6, R14, R13, R12, R11 ;  /* 0x0000000c0d0e7389 */ /* 0x00006400000c000b */
[----:B01----:R-:W-:Y:S01]  /*1bdb0*/  ENDCOLLECTIVE ;  /* 0x000000000000791b */ /* 0x003fe20003800000 */
.L_x_14640:
[----:B------:R-:W-:Y:S05]  /*1bdc0*/  BRA `(.L_x_14641) ;  /* 0xfffffe78001c7947 */ /* 0x000fea000383ffff */
.L_x_14391:
[----:B-1----:R1:W2:Y:S02]  /*1bdd0*/  SYNCS.PHASECHK.TRANS64.TRYWAIT P4, [R87+URZ+0x22890], R99 ;  /* 0x02289063570075a7 */ /* 0x0022a4000808017f */
[----:B--2---:R-:W-:Y:S05]  /*1bde0*/  @!P4 NANOSLEEP.SYNCS 0x989680 ;  /* 0x009896800000c95d */ /* 0x004fea0003900000 */
[----:B------:R-:W2:Y:S02]  /*1bdf0*/  @!P4 SYNCS.PHASECHK.TRANS64 P4, [R87+URZ+0x22890], R99 ;  /* 0x022890635700c5a7 */ /* 0x000ea4000808007f */
[----:B--2---:R-:W-:Y:S05]  /*1be00*/  @!P4 BRA `(.L_x_14391) ;  /* 0xfffffffc00f0c947 */ /* 0x004fea000383ffff */
[----:B------:R-:W-:Y:S05]  /*1be10*/  BRA `(.L_x_14642) ;  /* 0xfffffe8400107947 */ /* 0x000fea000383ffff */
.L_x_14392:
        /* <DEDUP_REMOVED lines=8> */
.L_x_14644:
[----:B------:R-:W-:Y:S05]  /*1bea0*/  BSYNC B1 ;  /* 0x0000000000017941 */ /* 0x000fea0003800000 */
.L_x_14643:
        /* <DEDUP_REMOVED lines=8> */
.L_x_14645:
[----:B------:R-:W-:Y:S01]  /*1bf30*/  IMAD.MOV.U32 R92, RZ, RZ, R14 ;  /* 0x000000ffff5c7224 */ /* 0x000fe200078e000e */
[----:B------:R-:W-:Y:S06]  /*1bf40*/  BRA `(.L_x_14646) ;  /* 0xfffffe8000dc7947 */ /* 0x000fec000383ffff */
.L_x_14397:
[----:B------:R-:W-:Y:S01]  /*1bf50*/  BSSY B1, `(.L_x_14647) ;  /* 0x0000008000017945 */ /* 0x000fe20003800000 */
[----:B----4-:R-:W-:Y:S01]  /*1bf60*/  IMAD.MOV.U32 R13, RZ, RZ, R101 ;  /* 0x000000ffff0d7224 */ /* 0x010fe200078e0065 */
[----:B------:R-:W-:Y:S01]  /*1bf70*/  MOV R15, 0xffffffff ;  /* 0xffffffff000f7802 */ /* 0x000fe20000000f00 */
[----:B------:R-:W-:Y:S02]  /*1bf80*/  IMAD.MOV.U32 R12, RZ, RZ, 0x1 ;  /* 0x00000001ff0c7424 */ /* 0x000fe400078e00ff */
[----:B------:R-:W-:-:S07]  /*1bf90*/  IMAD.MOV.U32 R11, RZ, RZ, 0x1c1f ;  /* 0x00001c1fff0b7424 */ /* 0x000fce00078e00ff */
[----:B0123--:R-:W-:Y:S05]  /*1bfa0*/  WARPSYNC.COLLECTIVE R15, `(.L_x_14648) ;  /* 0x000000000f087348 */ /* 0x00ffea0003c00000 */
[----:B------:R4:W0:Y:S02]  /*1bfb0*/  SHFL.IDX P6, R14, R13, R12, R11 ;  /* 0x0000000c0d0e7389 */ /* 0x00082400000c000b */
[----:B01234-:R-:W-:Y:S01]  /*1bfc0*/  ENDCOLLECTIVE ;  /* 0x000000000000791b */ /* 0x01ffe20003800000 */
.L_x_14648:
[----:B------:R-:W-:Y:S05]  /*1bfd0*/  BSYNC B1 ;  /* 0x0000000000017941 */ /* 0x000fea0003800000 */
.L_x_14647:
        /* <DEDUP_REMOVED lines=8> */
.L_x_14649:
[----:B------:R-:W-:Y:S01]  /*1c060*/  IMAD.MOV.U32 R100, RZ, RZ, R14 ;  /* 0x000000ffff647224 */ /* 0x000fe200078e000e */
[----:B------:R-:W-:Y:S06]  /*1c070*/  BRA `(.L_x_14650) ;  /* 0xfffffe88008c7947 */ /* 0x000fec000383ffff */
.L_x_14402:
[----:B0-----:R0:W1:Y:S02]  /*1c080*/  SYNCS.PHASECHK.TRANS64.TRYWAIT P2, [R87+URZ+0x22890], R99 ;  /* 0x02289063570075a7 */ /* 0x001064000804017f */
[----:B-1----:R-:W-:Y:S05]  /*1c090*/  @!P2 NANOSLEEP.SYNCS 0x989680 ;  /* 0x009896800000a95d */ /* 0x002fea0003900000 */
[----:B------:R-:W1:Y:S02]  /*1c0a0*/  @!P2 SYNCS.PHASECHK.TRANS64 P2, [R87+URZ+0x22890], R99 ;  /* 0x022890635700a5a7 */ /* 0x000e64000804007f */
[----:B-1----:R-:W-:Y:S05]  /*1c0b0*/  @!P2 BRA `(.L_x_14402) ;  /* 0xfffffffc00f0a947 */ /* 0x002fea000383ffff */
[----:B------:R-:W-:Y:S05]  /*1c0c0*/  BRA `(.L_x_14651) ;  /* 0xfffffe9000a47947 */ /* 0x000fea000383ffff */
.L_x_14403:
        /* <DEDUP_REMOVED lines=8> */
.L_x_14653:
[----:B------:R-:W-:Y:S05]  /*1c150*/  BSYNC B1 ;  /* 0x0000000000017941 */ /* 0x000fea0003800000 */
.L_x_14652:
        /* <DEDUP_REMOVED lines=8> */
.L_x_14654:
[----:B------:R-:W-:Y:S01]  /*1c1e0*/  IMAD.MOV.U32 R37, RZ, RZ, R14 ;  /* 0x000000ffff257224 */ /* 0x000fe200078e000e */
[----:B------:R-:W-:Y:S06]  /*1c1f0*/  BRA `(.L_x_14655) ;  /* 0xfffffe9000c87947 */ /* 0x000fec000383ffff */
.L_x_14406:
[----:B------:R-:W-:Y:S01]  /*1c200*/  BSSY B1, `(.L_x_14656) ;  /* 0x0000008000017945 */ /* 0x000fe20003800000 */
[----:B----4-:R-:W-:Y:S01]  /*1c210*/  MOV R13, R38 ;  /* 0x00000026000d7202 */ /* 0x010fe20000000f00 */
[----:B------:R-:W-:Y:S02]  /*1c220*/  IMAD.MOV.U32 R12, RZ, RZ, 0x1 ;  /* 0x00000001ff0c7424 */ /* 0x000fe400078e00ff */
[----:B------:R-:W-:Y:S02]  /*1c230*/  IMAD.MOV.U32 R11, RZ, RZ, 0x1c1f ;  /* 0x00001c1fff0b7424 */ /* 0x000fe400078e00ff */
[----:B------:R-:W-:-:S07]  /*1c240*/  IMAD.MOV.U32 R15, RZ, RZ, -0x1 ;  /* 0xffffffffff0f7424 */ /* 0x000fce00078e00ff */
[----:B0123--:R-:W-:Y:S05]  /*1c250*/  WARPSYNC.COLLECTIVE R15, `(.L_x_14657) ;  /* 0x000000000f087348 */ /* 0x00ffea0003c00000 */
[----:B------:R4:W0:Y:S02]  /*1c260*/  SHFL.IDX P6, R14, R13, R12, R11 ;  /* 0x0000000c0d0e7389 */ /* 0x00082400000c000b */
[----:B01234-:R-:W-:Y:S01]  /*1c270*/  ENDCOLLECTIVE ;  /* 0x000000000000791b */ /* 0x01ffe20003800000 */
.L_x_14657:
[----:B------:R-:W-:Y:S05]  /*1c280*/  BSYNC B1 ;  /* 0x0000000000017941 */ /* 0x000fea0003800000 */
.L_x_14656:
        /* <DEDUP_REMOVED lines=8> */
.L_x_14658:
[----:B------:R-:W-:Y:S01]  /*1c310*/  IMAD.MOV.U32 R37, RZ, RZ, R14 ;  /* 0x000000ffff257224 */ /* 0x000fe200078e000e */
[----:B------:R-:W-:Y:S06]  /*1c320*/  BRA `(.L_x_14659) ;  /* 0xfffffe9000c47947 */ /* 0x000fec000383ffff */
.L_x_14410:
[----:B---3--:R3:W4:Y:S02]  /*1c330*/  SYNCS.PHASECHK.TRANS64.TRYWAIT P3, [R87+URZ+0x228b0], R99 ;  /* 0x0228b063570075a7 */ /* 0x008724000806017f */
[----:B----4-:R-:W-:Y:S05]  /*1c340*/  @!P3 NANOSLEEP.SYNCS 0x989680 ;  /* 0x009896800000b95d */ /* 0x010fea0003900000 */
[----:B------:R-:W4:Y:S02]  /*1c350*/  @!P3 SYNCS.PHASECHK.TRANS64 P3, [R87+URZ+0x228b0], R99 ;  /* 0x0228b0635700b5a7 */ /* 0x000f24000806007f */
[----:B----4-:R-:W-:Y:S05]  /*1c360*/  @!P3 BRA `(.L_x_14410) ;  /* 0xfffffffc00f0b947 */ /* 0x010fea000383ffff */
[----:B------:R-:W-:Y:S05]  /*1c370*/  BRA `(.L_x_14660) ;  /* 0xfffffe94003c7947 */ /* 0x000fea000383ffff */
.L_x_14418:
        /* <DEDUP_REMOVED lines=10> */
[----:B------:R-:W-:Y:S05]  /*1c420*/  WARPSYNC.COLLECTIVE R15, `(.L_x_14662) ;  /* 0x000000000f087348 */ /* 0x000fea0003c00000 */
[----:B------:R0:W1:Y:S02]  /*1c430*/  SHFL.IDX P6, R14, R13, R12, R11 ;  /* 0x0000000c0d0e7389 */ /* 0x00006400000c000b */
[----:B01----:R-:W-:Y:S01]  /*1c440*/  ENDCOLLECTIVE ;  /* 0x000000000000791b */ /* 0x003fe20003800000 */
.L_x_14662:
[----:B------:R-:W-:Y:S05]  /*1c450*/  BSYNC B0 ;  /* 0x0000000000007941 */ /* 0x000fea0003800000 */
.L_x_14661:
[----:B------:R-:W-:Y:S05]  /*1c460*/  BRA `(.L_x_14663) ;  /* 0xfffffea000c47947 */ /* 0x000fea000383ffff */
.L_x_14430:
        /* <DEDUP_REMOVED lines=8> */
.L_x_14665:
[----:B------:R-:W-:Y:S05]  /*1c4f0*/  BSYNC B1 ;  /* 0x0000000000017941 */ /* 0x000fea0003800000 */
.L_x_14664:
        /* <DEDUP_REMOVED lines=8> */
.L_x_14666:
[----:B------:R-:W-:Y:S02]  /*1c580*/  IMAD.MOV.U32 R13, RZ, RZ, R8 ;  /* 0x000000ffff0d7224 */ /* 0x000fe400078e0008 */
[----:B------:R-:W-:-:S07]  /*1c590*/  IMAD.MOV.U32 R0, RZ, RZ, R14 ;  /* 0x000000ffff007224 */ /* 0x000fce00078e000e */
[----:B------:R-:W-:Y:S05]  /*1c5a0*/  WARPSYNC.COLLECTIVE R15, `(.L_x_14667) ;  /* 0x000000000f087348 */ /* 0x000fea0003c00000 */
[----:B------:R0:W1:Y:S02]  /*1c5b0*/  SHFL.IDX P6, R14, R13, R12, R11 ;  /* 0x0000000c0d0e7389 */ /* 0x00006400000c000b */
[----:B01----:R-:W-:Y:S01]  /*1c5c0*/  ENDCOLLECTIVE ;  /* 0x000000000000791b */ /* 0x003fe20003800000 */
.L_x_14667:
[----:B------:R-:W-:Y:S02]  /*1c5d0*/  IMAD.MOV.U32 R13, RZ, RZ, R7 ;  /* 0x000000ffff0d7224 */ /* 0x000fe400078e0007 */
[----:B------:R-:W-:-:S07]  /*1c5e0*/  IMAD.MOV.U32 R5, RZ, RZ, R14 ;  /* 0x000000ffff057224 */ /* 0x000fce00078e000e */
[----:B------:R-:W-:Y:S05]  /*1c5f0*/  WARPSYNC.COLLECTIVE R15, `(.L_x_14668) ;  /* 0x000000000f087348 */ /* 0x000fea0003c00000 */
[----:B------:R0:W1:Y:S02]  /*1c600*/  SHFL.IDX P6, R14, R13, R12, R11 ;  /* 0x0000000c0d0e7389 */ /* 0x00006400000c000b */
[----:B01----:R-:W-:Y:S01]  /*1c610*/  ENDCOLLECTIVE ;  /* 0x000000000000791b */ /* 0x003fe20003800000 */
.L_x_14668:
[----:B------:R-:W-:Y:S05]  /*1c620*/  BRA `(.L_x_14669) ;  /* 0xfffffea8003c7947 */ /* 0x000fea000383ffff */
.L_x_14433:
        /* <DEDUP_REMOVED lines=8> */
.L_x_14671:
[----:B------:R-:W-:Y:S05]  /*1c6b0*/  BSYNC B1 ;  /* 0x0000000000017941 */ /* 0x000fea0003800000 */
.L_x_14670:
        /* <DEDUP_REMOVED lines=8> */
.L_x_14672:
[----:B------:R-:W-:Y:S02]  /*1c740*/  IMAD.MOV.U32 R13, RZ, RZ, R8 ;  /* 0x000000ffff0d7224 */ /* 0x000fe400078e0008 */
[----:B------:R-:W-:-:S07]  /*1c750*/  IMAD.MOV.U32 R0, RZ, RZ, R14 ;  /* 0x000000ffff007224 */ /* 0x000fce00078e000e */
[----:B------:R-:W-:Y:S05]  /*1c760*/  WARPSYNC.COLLECTIVE R15, `(.L_x_14673) ;  /* 0x000000000f087348 */ /* 0x000fea0003c00000 */
[----:B------:R0:W1:Y:S02]  /*1c770*/  SHFL.IDX P6, R14, R13, R12, R11 ;  /* 0x0000000c0d0e7389 */ /* 0x00006400000c000b */
[----:B01----:R-:W-:Y:S01]  /*1c780*/  ENDCOLLECTIVE ;  /* 0x000000000000791b */ /* 0x003fe20003800000 */
.L_x_14673:
[----:B------:R-:W-:Y:S02]  /*1c790*/  IMAD.MOV.U32 R13, RZ, RZ, R7 ;  /* 0x000000ffff0d7224 */ /* 0x000fe400078e0007 */
[----:B------:R-:W-:-:S07]  /*1c7a0*/  IMAD.MOV.U32 R5, RZ, RZ, R14 ;  /* 0x000000ffff057224 */ /* 0x000fce00078e000e */
[----:B------:R-:W-:Y:S05]  /*1c7b0*/  WARPSYNC.COLLECTIVE R15, `(.L_x_14674) ;  /* 0x000000000f087348 */ /* 0x000fea0003c00000 */
[----:B------:R0:W1:Y:S02]  /*1c7c0*/  SHFL.IDX P6, R14, R13, R12, R11 ;  /* 0x0000000c0d0e7389 */ /* 0x00006400000c000b */
[----:B01----:R-:W-:Y:S01]  /*1c7d0*/  ENDCOLLECTIVE ;  /* 0x000000000000791b */ /* 0x003fe20003800000 */
.L_x_14674:
[----:B------:R-:W-:Y:S05]  /*1c7e0*/  BRA `(.L_x_14675) ;  /* 0xfffffea800987947 */ /* 0x000fea000383ffff */
.L_x_14437:
[----:B0-----:R0:W1:Y:S02]  /*1c7f0*/  SYNCS.PHASECHK.TRANS64.TRYWAIT P0, [R19+URZ+0x22800], R36 ;  /* 0x02280024130075a7 */ /* 0x001064000800017f */
[----:B-1----:R-:W-:Y:S05]  /*1c800*/  @!P0 NANOSLEEP.SYNCS 0x989680 ;  /* 0x009896800000895d */ /* 0x002fea0003900000 */
[----:B------:R-:W1:Y:S02]  /*1c810*/  @!P0 SYNCS.PHASECHK.TRANS64 P0, [R19+URZ+0x22800], R36 ;  /* 0x02280024130085a7 */ /* 0x000e64000800007f */
[----:B-1----:R-:W-:Y:S05]  /*1c820*/  @!P0 BRA `(.L_x_14437) ;  /* 0xfffffffc00f08947 */ /* 0x002fea000383ffff */
[----:B------:R-:W-:Y:S05]  /*1c830*/  BRA `(.L_x_14676) ;  /* 0xfffffeac00a47947 */ /* 0x000fea000383ffff */
.L_x_14445:
        /* <DEDUP_REMOVED lines=9> */
.L_x_14678:
[----:B------:R-:W-:Y:S05]  /*1c8d0*/  BSYNC B1 ;  /* 0x0000000000017941 */ /* 0x000fea0003800000 */
.L_x_14677:
        /* <DEDUP_REMOVED lines=10> */
.L_x_14679:
        /* <DEDUP_REMOVED lines=8> */
.L_x_14680:
[----:B------:R-:W-:-:S05]  /*1ca00*/  @!P1 IADD3 R6, P2, R3, R5, RZ ;  /* 0x0000000503069210 */ /* 0x000fca0007f5e0ff */
[----:B------:R-:W-:Y:S02]  /*1ca10*/  @!P1 IMAD.X R7, R0, 0x1, R21, P2 ;  /* 0x0000000100079824 */ /* 0x000fe400010e0615 */
[----:B------:R-:W-:Y:S02]  /*1ca20*/  IMAD.MOV.U32 R13, RZ, RZ, R27 ;  /* 0x000000ffff0d7224 */ /* 0x000fe400078e001b */
[----:B------:R-:W-:-:S07]  /*1ca30*/  IMAD.MOV.U32 R4, RZ, RZ, R14 ;  /* 0x000000ffff047224 */ /* 0x000fce00078e000e */
[----:B------:R-:W-:Y:S05]  /*1ca40*/  WARPSYNC.COLLECTIVE R15, `(.L_x_14681) ;  /* 0x000000000f087348 */ /* 0x000fea0003c00000 */
[----:B------:R0:W1:Y:S02]  /*1ca50*/  SHFL.IDX P6, R14, R13, R12, R11 ;  /* 0x0000000c0d0e7389 */ /* 0x00006400000c000b */
[----:B01----:R-:W-:Y:S01]  /*1ca60*/  ENDCOLLECTIVE ;  /* 0x000000000000791b */ /* 0x003fe20003800000 */
.L_x_14681:
        /* <DEDUP_REMOVED lines=15> */
[----:B------:R-:W-:-:S07]  /*1cb60*/  IMAD.MOV.U32 R3, RZ, RZ, R37 ;  /* 0x000000ffff037224 */ /* 0x000fce00078e0025 */
[----:B-----5:R-:W-:Y:S05]  /*1cb70*/  WARPSYNC.COLLECTIVE R15, `(.L_x_14682) ;  /* 0x000000000f087348 */ /* 0x020fea0003c00000 */
[----:B------:R0:W1:Y:S02]  /*1cb80*/  SHFL.IDX P6, R14, R13, R12, R11 ;  /* 0x0000000c0d0e7389 */ /* 0x00006400000c000b */
[----:B01---5:R-:W-:Y:S01]  /*1cb90*/  ENDCOLLECTIVE ;  /* 0x000000000000791b */ /* 0x023fe20003800000 */
.L_x_14682:
[----:B------:R-:W-:Y:S02]  /*1cba0*/  IMAD.MOV.U32 R0, RZ, RZ, R36 ;  /* 0x000000ffff007224 */ /* 0x000fe400078e0024 */
[----:B------:R-:W-:Y:S01]  /*1cbb0*/  @!P1 IMAD.MOV.U32 R38, RZ, RZ, R8 ;  /* 0x000000ffff269224 */ /* 0x000fe200078e0008 */
[----:B------:R-:W-:Y:S01]  /*1cbc0*/  PRMT R44, R44, 0x5410, R3 ;  /* 0x000054102c2c7816 */ /* 0x000fe20000000003 */
[----:B------:R-:W-:Y:S01]  /*1cbd0*/  @!P1 IMAD.MOV.U32 R39, RZ, RZ, R9 ;  /* 0x000000ffff279224 */ /* 0x000fe200078e0009 */
[----:B------:R-:W-:Y:S01]  /*1cbe0*/  PRMT R31, R31, 0x5410, R0 ;  /* 0x000054101f1f7816 */ /* 0x000fe20000000000 */
        /* <DEDUP_REMOVED lines=8> */
[----:B------:R-:W-:Y:S01]  /*1cc70*/  @!P1 IMAD.MOV.U32 R21, RZ, RZ, R7 ;  /* 0x000000ffff159224 */ /* 0x000fe200078e0007 */
[----:B------:R-:W-:Y:S01]  /*1cc80*/  MOV R0, R14 ;  /* 0x0000000e00007202 */ /* 0x000fe20000000f00 */
[----:B------:R-:W-:-:S07]  /*1cc90*/  IMAD.MOV.U32 R4, RZ, RZ, R20 ;  /* 0x000000ffff047224 */ /* 0x000fce00078e0014 */
[----:B------:R-:W-:Y:S05]  /*1cca0*/  WARPSYNC.COLLECTIVE R15, `(.L_x_14683) ;  /* 0x000000000f087348 */ /* 0x000fea0003c00000 */
[----:B------:R0:W1:Y:S02]  /*1ccb0*/  SHFL.IDX P6, R14, R13, R12, R11 ;  /* 0x0000000c0d0e7389 */ /* 0x00006400000c000b */
[----:B01----:R-:W-:Y:S01]  /*1ccc0*/  ENDCOLLECTIVE ;  /* 0x000000000000791b */ /* 0x003fe20003800000 */
.L_x_14683:
[----:B------:R-:W-:Y:S02]  /*1ccd0*/  IMAD.MOV.U32 R6, RZ, RZ, R28 ;  /* 0x000000ffff067224 */ /* 0x000fe400078e001c */
[----:B------:R-:W-:Y:S02]  /*1cce0*/  IMAD.MOV.U32 R7, RZ, RZ, R29 ;  /* 0x000000ffff077224 */ /* 0x000fe400078e001d */
[----:B------:R-:W-:Y:S01]  /*1ccf0*/  IMAD.MOV.U32 R5, RZ, RZ, R21 ;  /* 0x000000ffff057224 */ /* 0x000fe200078e0015 */
[----:B------:R-:W-:Y:S02]  /*1cd00*/  PRMT R45, R6, 0x5410, R4 ;  /* 0x00005410062d7816 */ /* 0x000fe40000000004 */
        /* <DEDUP_REMOVED lines=8> */
.L_x_14684:
[----:B------:R-:W-:Y:S02]  /*1cd90*/  IMAD.MOV.U32 R13, RZ, RZ, R27 ;  /* 0x000000ffff0d7224 */ /* 0x000fe400078e001b */
[----:B------:R-:W-:-:S07]  /*1cda0*/  IMAD.MOV.U32 R24, RZ, RZ, R14 ;  /* 0x000000ffff187224 */ /* 0x000fce00078e000e */
[----:B------:R-:W-:Y:S05]  /*1cdb0*/  WARPSYNC.COLLECTIVE R15, `(.L_x_14685) ;  /* 0x000000000f087348 */ /* 0x000fea0003c00000 */
[----:B------:R0:W1:Y:S02]  /*1cdc0*/  SHFL.IDX P6, R14, R13, R12, R11 ;  /* 0x0000000c0d0e7389 */ /* 0x00006400000c000b */
[----:B01----:R-:W-:Y:S01]  /*1cdd0*/  ENDCOLLECTIVE ;  /* 0x000000000000791b */ /* 0x003fe20003800000 */
.L_x_14685:
[----:B------:R-:W-:Y:S05]  /*1cde0*/  BRA `(.L_x_14686) ;  /* 0xfffffeb800cc7947 */ /* 0x000fea000383ffff */
.L_x_14449:
[----:B0-----:R0:W1:Y:S02]  /*1cdf0*/  SYNCS.PHASECHK.TRANS64.TRYWAIT P1, [R19+URZ+0x22800], R12 ;  /* 0x0228000c130075a7 */ /* 0x001064000802017f */
[----:B-1----:R-:W-:Y:S05]  /*1ce00*/  @!P1 NANOSLEEP.SYNCS 0x989680 ;  /* 0x009896800000995d */ /* 0x002fea0003900000 */
[----:B------:R-:W1:Y:S02]  /*1ce10*/  @!P1 SYNCS.PHASECHK.TRANS64 P1, [R19+URZ+0x22800], R12 ;  /* 0x0228000c130095a7 */ /* 0x000e64000802007f */
[----:B-1----:R-:W-:Y:S05]  /*1ce20*/  @!P1 BRA `(.L_x_14449) ;  /* 0xfffffffc00f09947 */ /* 0x002fea000383ffff */
[----:B------:R-:W-:Y:S05]  /*1ce30*/  BRA `(.L_x_14687) ;  /* 0xfffffebc00687947 */ /* 0x000fea000383ffff */
.L_x_14455:
[----:B--2---:R2:W3:Y:S02]  /*1ce40*/  SYNCS.PHASECHK.TRANS64.TRYWAIT P1, [R13+URZ+0x22830], R72 ;  /* 0x022830480d0075a7 */ /* 0x0044e4000802017f */
[----:B---3--:R-:W-:Y:S05]  /*1ce50*/  @!P1 NANOSLEEP.SYNCS 0x989680 ;  /* 0x009896800000995d */ /* 0x008fea0003900000 */
[----:B------:R-:W3:Y:S02]  /*1ce60*/  @!P1 SYNCS.PHASECHK.TRANS64 P1, [R13+URZ+0x22830], R72 ;  /* 0x022830480d0095a7 */ /* 0x000ee4000802007f */
[----:B---3--:R-:W-:Y:S05]  /*1ce70*/  @!P1 BRA `(.L_x_14455) ;  /* 0xfffffffc00f09947 */ /* 0x008fea000383ffff */
[----:B------:R-:W-:Y:S05]  /*1ce80*/  BRA `(.L_x_14454) ;  /* 0xfffffecc00487947 */ /* 0x000fea000383ffff */
.L_x_14461:
[----:B-1----:R1:W2:Y:S02]  /*1ce90*/  SYNCS.PHASECHK.TRANS64.TRYWAIT P1, [R13+URZ+0x22850], R72 ;  /* 0x022850480d0075a7 */ /* 0x0022a4000802017f */
[----:B--2---:R-:W-:Y:S05]  /*1cea0*/  @!P1 NANOSLEEP.SYNCS 0x989680 ;  /* 0x009896800000995d */ /* 0x004fea0003900000 */
[----:B------:R-:W2:Y:S02]  /*1ceb0*/  @!P1 SYNCS.PHASECHK.TRANS64 P1, [R13+URZ+0x22850], R72 ;  /* 0x022850480d0095a7 */ /* 0x000ea4000802007f */
[----:B--2---:R-:W-:Y:S05]  /*1cec0*/  @!P1 BRA `(.L_x_14461) ;  /* 0xfffffffc00f09947 */ /* 0x004fea000383ffff */
[----:B------:R-:W-:Y:S05]  /*1ced0*/  BRA `(.L_x_14460) ;  /* 0xfffffeec00147947 */ /* 0x000fea000383ffff */
.L_x_14467:
[----:B-1----:R1:W2:Y:S02]  /*1cee0*/  SYNCS.PHASECHK.TRANS64.TRYWAIT P1, [R14+URZ+0x22830], R15 ;  /* 0x0228300f0e0075a7 */ /* 0x0022a4000802017f */
[----:B--2---:R-:W-:Y:S05]  /*1cef0*/  @!P1 NANOSLEEP.SYNCS 0x989680 ;  /* 0x009896800000995d */ /* 0x004fea0003900000 */
[----:B------:R-:W2:Y:S02]  /*1cf00*/  @!P1 SYNCS.PHASECHK.TRANS64 P1, [R14+URZ+0x22830], R15 ;  /* 0x0228300f0e0095a7 */ /* 0x000ea4000802007f */
[----:B--2---:R-:W-:Y:S05]  /*1cf10*/  @!P1 BRA `(.L_x_14467) ;  /* 0xfffffffc00f09947 */ /* 0x004fea000383ffff */
[----:B------:R-:W-:Y:S05]  /*1cf20*/  BRA `(.L_x_14466) ;  /* 0xfffffef000787947 */ /* 0x000fea000383ffff */
.L_x_14473:
[----:B-1----:R1:W2:Y:S02]  /*1cf30*/  SYNCS.PHASECHK.TRANS64.TRYWAIT P1, [R14+URZ+0x22850], R15 ;  /* 0x0228500f0e0075a7 */ /* 0x0022a4000802017f */
[----:B--2---:R-:W-:Y:S05]  /*1cf40*/  @!P1 NANOSLEEP.SYNCS 0x989680 ;  /* 0x009896800000995d */ /* 0x004fea0003900000 */
[----:B------:R-:W2:Y:S02]  /*1cf50*/  @!P1 SYNCS.PHASECHK.TRANS64 P1, [R14+URZ+0x22850], R15 ;  /* 0x0228500f0e0095a7 */ /* 0x000ea4000802007f */
[----:B--2---:R-:W-:Y:S05]  /*1cf60*/  @!P1 BRA `(.L_x_14473) ;  /* 0xfffffffc00f09947 */ /* 0x004fea000383ffff */
[----:B------:R-:W-:Y:S05]  /*1cf70*/  BRA `(.L_x_14472) ;  /* 0xffffff1800387947 */ /* 0x000fea000383ffff */
.L_x_14480:
[----:B-1----:R1:W2:Y:S02]  /*1cf80*/  SYNCS.PHASECHK.TRANS64.TRYWAIT P1, [R14+URZ+0x22830], R15 ;  /* 0x0228300f0e0075a7 */ /* 0x0022a4000802017f */
[----:B--2---:R-:W-:Y:S05]  /*1cf90*/  @!P1 NANOSLEEP.SYNCS 0x989680 ;  /* 0x009896800000995d */ /* 0x004fea0003900000 */
[----:B------:R-:W2:Y:S02]  /*1cfa0*/  @!P1 SYNCS.PHASECHK.TRANS64 P1, [R14+URZ+0x22830], R15 ;  /* 0x0228300f0e0095a7 */ /* 0x000ea4000802007f */
[----:B--2---:R-:W-:Y:S05]  /*1cfb0*/  @!P1 BRA `(.L_x_14480) ;  /* 0xfffffffc00f09947 */ /* 0x004fea000383ffff */
[----:B------:R-:W-:Y:S05]  /*1cfc0*/  BRA `(.L_x_14479) ;  /* 0xffffff1c00787947 */ /* 0x000fea000383ffff */
.L_x_14486:
[----:B-1----:R1:W2:Y:S02]  /*1cfd0*/  SYNCS.PHASECHK.TRANS64.TRYWAIT P1, [R14+URZ+0x22850], R15 ;  /* 0x0228500f0e0075a7 */ /* 0x0022a4000802017f */
[----:B--2---:R-:W-:Y:S05]  /*1cfe0*/  @!P1 NANOSLEEP.SYNCS 0x989680 ;  /* 0x009896800000995d */ /* 0x004fea0003900000 */
[----:B------:R-:W2:Y:S02]  /*1cff0*/  @!P1 SYNCS.PHASECHK.TRANS64 P1, [R14+URZ+0x22850], R15 ;  /* 0x0228500f0e0095a7 */ /* 0x000ea4000802007f */
[----:B--2---:R-:W-:Y:S05]  /*1d000*/  @!P1 BRA `(.L_x_14486) ;  /* 0xfffffffc00f09947 */ /* 0x004fea000383ffff */
[----:B------:R-:W-:Y:S05]  /*1d010*/  BRA `(.L_x_14485) ;  /* 0xffffff3c00607947 */ /* 0x000fea000383ffff */
.L_x_14502:
[----:B------:R-:W-:Y:S01]  /*1d020*/  IMAD.MOV.U32 R13, RZ, RZ, R4 ;  /* 0x000000ffff0d7224 */ /* 0x000fe200078e0004 */
[----:B------:R-:W-:Y:S01]  /*1d030*/  MOV R12, RZ ;  /* 0x000000ff000c7202 */ /* 0x000fe20000000f00 */
[----:B------:R-:W-:Y:S02]  /*1d040*/  IMAD.MOV.U32 R11, RZ, RZ, 0x181f ;  /* 0x0000181fff0b7424 */ /* 0x000fe400078e00ff */
[----:B------:R-:W-:-:S07]  /*1d050*/  IMAD.MOV.U32 R15, RZ, RZ, -0x1 ;  /* 0xffffffffff0f7424 */ /* 0x000fce00078e00ff */
[----:B-1----:R-:W-:Y:S05]  /*1d060*/  WARPSYNC.COLLECTIVE R15, `(.L_x_14688) ;  /* 0x000000000f087348 */ /* 0x002fea0003c00000 */
[----:B------:R0:W2:Y:S02]  /*1d070*/  SHFL.IDX P6, R14, R13, R12, R11 ;  /* 0x0000000c0d0e7389 */ /* 0x0000a400000c000b */
[----:B012---:R-:W-:Y:S01]  /*1d080*/  ENDCOLLECTIVE ;  /* 0x000000000000791b */ /* 0x007fe20003800000 */
.L_x_14688:
[----:B------:R-:W-:Y:S02]  /*1d090*/  IMAD.MOV.U32 R13, RZ, RZ, R3 ;  /* 0x000000ffff0d7224 */ /* 0x000fe400078e0003 */
[----:B------:R-:W-:-:S07]  /*1d0a0*/  IMAD.MOV.U32 R0, RZ, RZ, R14 ;  /* 0x000000ffff007224 */ /* 0x000fce00078e000e */
[----:B------:R-:W-:Y:S05]  /*1d0b0*/  WARPSYNC.COLLECTIVE R15, `(.L_x_14689) ;  /* 0x000000000f087348 */ /* 0x000fea0003c00000 */
[----:B------:R0:W1:Y:S02]  /*1d0c0*/  SHFL.IDX P6, R14, R13, R12, R11 ;  /* 0x0000000c0d0e7389 */ /* 0x00006400000c000b */
[----:B01----:R-:W-:Y:S01]  /*1d0d0*/  ENDCOLLECTIVE ;  /* 0x000000000000791b */ /* 0x003fe20003800000 */
.L_x_14689:
[----:B------:R-:W-:Y:S05]  /*1d0e0*/  BRA `(.L_x_14690) ;  /* 0xffffff7000fc7947 */ /* 0x000fea000383ffff */
.L_x_14505:
        /* <DEDUP_REMOVED lines=8> */
.L_x_14692:
[----:B------:R-:W-:Y:S05]  /*1d170*/  BSYNC B1 ;  /* 0x0000000000017941 */ /* 0x000fea0003800000 */
.L_x_14691:
        /* <DEDUP_REMOVED lines=8> */
.L_x_14693:
[----:B------:R-:W-:Y:S05]  /*1d200*/  BRA `(.L_x_14694) ;  /* 0xffffff7400487947 */ /* 0x000fea000383ffff */
.L_x_14508:
[----:B------:R-:W-:Y:S01]  /*1d210*/  BSSY B1, `(.L_x_14695) ;  /* 0x0000008000017945 */ /* 0x000fe20003800000 */
[----:B----4-:R-:W-:Y:S01]  /*1d220*/  IMAD.MOV.U32 R13, RZ, RZ, R4 ;  /* 0x000000ffff0d7224 */ /* 0x010fe200078e0004 */
[----:B------:R-:W-:Y:S01]  /*1d230*/  MOV R15, 0xffffffff ;  /* 0xffffffff000f7802 */ /* 0x000fe20000000f00 */
[----:B------:R-:W-:Y:S02]  /*1d240*/  IMAD.MOV.U32 R12, RZ, RZ, 0x2 ;  /* 0x00000002ff0c7424 */ /* 0x000fe400078e00ff */
[----:B------:R-:W-:-:S07]  /*1d250*/  IMAD.MOV.U32 R11, RZ, RZ, 0x181f ;  /* 0x0000181fff0b7424 */ /* 0x000fce00078e00ff */
[----:B0123--:R-:W-:Y:S05]  /*1d260*/  WARPSYNC.COLLECTIVE R15, `(.L_x_14696) ;  /* 0x000000000f087348 */ /* 0x00ffea0003c00000 */
[----:B---3--:R3:W4:Y:S02]  /*1d270*/  SHFL.IDX P6, R14, R13, R12, R11 ;  /* 0x0000000c0d0e7389 */ /* 0x00872400000c000b */
[----:B01234-:R-:W-:Y:S01]  /*1d280*/  ENDCOLLECTIVE ;  /* 0x000000000000791b */ /* 0x01ffe20003800000 */
.L_x_14696:
[----:B------:R-:W-:Y:S05]  /*1d290*/  BSYNC B1 ;  /* 0x0000000000017941 */ /* 0x000fea0003800000 */
.L_x_14695:
        /* <DEDUP_REMOVED lines=8> */
.L_x_14697:
[----:B------:R-:W-:Y:S05]  /*1d320*/  BRA `(.L_x_14698) ;  /* 0xffffff7400907947 */ /* 0x000fea000383ffff */
.L_x_14511:
        /* <DEDUP_REMOVED lines=8> */
.L_x_14700:
[----:B------:R-:W-:Y:S05]  /*1d3b0*/  BSYNC B1 ;  /* 0x0000000000017941 */ /* 0x000fea0003800000 */
.L_x_14699:
        /* <DEDUP_REMOVED lines=8> */
.L_x_14701:
[----:B------:R-:W-:Y:S05]  /*1d440*/  BRA `(.L_x_14702) ;  /* 0xffffff7400d87947 */ /* 0x000fea000383ffff */
.L_x_14528:
        /* <DEDUP_REMOVED lines=8> */
[----:B-1----:R-:W-:Y:S05]  /*1d4d0*/  WARPSYNC.COLLECTIVE R15, `(.L_x_14704) ;  /* 0x000000000f087348 */ /* 0x002fea0003c00000 */
[----:B------:R0:W2:Y:S02]  /*1d4e0*/  SHFL.IDX P6, R14, R13, R12, R11 ;  /* 0x0000000c0d0e7389 */ /* 0x0000a400000c000b */
[----:B012---:R-:W-:Y:S01]  /*1d4f0*/  ENDCOLLECTIVE ;  /* 0x000000000000791b */ /* 0x007fe20003800000 */
.L_x_14704:
[----:B------:R-:W-:Y:S05]  /*1d500*/  BSYNC B1 ;  /* 0x0000000000017941 */ /* 0x000fea0003800000 */
.L_x_14703:
[----:B------:R-:W-:Y:S05]  /*1d510*/  BRA `(.L_x_14705) ;  /* 0xffffff8c00687947 */ /* 0x000fea000383ffff */
.L_x_14530:
[----:B------:R-:W-:Y:S01]  /*1d520*/  BSSY B1, `(.L_x_14706) ;  /* 0x0000006000017945 */ /* 0x000fe20003800000 */
[----:B------:R-:W-:-:S07]  /*1d530*/  IMAD.MOV.U32 R15, RZ, RZ, -0x1 ;  /* 0xffffffffff0f7424 */ /* 0x000fce00078e00ff */
[----:B012---:R-:W-:Y:S05]  /*1d540*/  WARPSYNC.COLLECTIVE R15, `(.L_x_14707) ;  /* 0x000000000f0c7348 */ /* 0x007fea0003c00000 */
[----:B------:R-:W-:Y:S02]  /*1d550*/  ELECT P6, UR62, PT ;  /* 0x00000000003e782f */ /* 0x000fe400038c0000 */
[----:B------:R-:W-:Y:S01]  /*1d560*/  MOV R14, UR62 ;  /* 0x0000003e000e7c02 */ /* 0x000fe20008000f00 */
[----:B012---:R-:W-:Y:S10]  /*1d570*/  ENDCOLLECTIVE ;  /* 0x000000000000791b */ /* 0x007ff40003800000 */
.L_x_14707:
[----:B------:R-:W-:Y:S05]  /*1d580*/  BSYNC B1 ;  /* 0x0000000000017941 */ /* 0x000fea0003800000 */
.L_x_14706:
[----:B------:R-:W-:Y:S05]  /*1d590*/  BRA `(.L_x_14529) ;  /* 0xffffff8c00607947 */ /* 0x000fea000383ffff */
.L_x_14532:
[----:B0-----:R0:W2:Y:S02]  /*1d5a0*/  SYNCS.PHASECHK.TRANS64.TRYWAIT P0, [R22+URZ+0x22820], R3 ;  /* 0x02282003160075a7 */ /* 0x0010a4000800017f */
[----:B--2---:R-:W-:Y:S05]  /*1d5b0*/  @!P0 NANOSLEEP.SYNCS 0x989680 ;  /* 0x009896800000895d */ /* 0x004fea0003900000 */
[----:B------:R-:W2:Y:S02]  /*1d5c0*/  @!P0 SYNCS.PHASECHK.TRANS64 P0, [R22+URZ+0x22820], R3 ;  /* 0x02282003160085a7 */ /* 0x000ea4000800007f */
[----:B--2---:R-:W-:Y:S05]  /*1d5d0*/  @!P0 BRA `(.L_x_14532) ;  /* 0xfffffffc00f08947 */ /* 0x004fea000383ffff */
[----:B------:R-:W-:Y:S05]  /*1d5e0*/  BRA `(.L_x_14708) ;  /* 0xffffff8c00707947 */ /* 0x000fea000383ffff */
.L_x_14536:
[----:B0-----:R0:W2:Y:S02]  /*1d5f0*/  SYNCS.PHASECHK.TRANS64.TRYWAIT P0, [R3+URZ+0x228a0], R8 ;  /* 0x0228a008030075a7 */ /* 0x0010a4000800017f */
[----:B--2---:R-:W-:Y:S05]  /*1d600*/  @!P0 NANOSLEEP.SYNCS 0x989680 ;  /* 0x009896800000895d */ /* 0x004fea0003900000 */
[----:B------:R-:W2:Y:S02]  /*1d610*/  @!P0 SYNCS.PHASECHK.TRANS64 P0, [R3+URZ+0x228a0], R8 ;  /* 0x0228a008030085a7 */ /* 0x000ea4000800007f */
[----:B--2---:R-:W-:Y:S05]  /*1d620*/  @!P0 BRA `(.L_x_14536) ;  /* 0xfffffffc00f08947 */ /* 0x004fea000383ffff */
[----:B------:R-:W-:Y:S05]  /*1d630*/  BRA `(.L_x_14709) ;  /* 0xffffff8c00887947 */ /* 0x000fea000383ffff */
.L_x_14541:
[----:B-1----:R1:W2:Y:S02]  /*1d640*/  SYNCS.PHASECHK.TRANS64.TRYWAIT P0, [R3+URZ+0x228c0], R8 ;  /* 0x0228c008030075a7 */ /* 0x0022a4000800017f */
[----:B--2---:R-:W-:Y:S05]  /*1d650*/  @!P0 NANOSLEEP.SYNCS 0x989680 ;  /* 0x009896800000895d */ /* 0x004fea0003900000 */
[----:B------:R-:W2:Y:S02]  /*1d660*/  @!P0 SYNCS.PHASECHK.TRANS64 P0, [R3+URZ+0x228c0], R8 ;  /* 0x0228c008030085a7 */ /* 0x000ea4000800007f */
[----:B--2---:R-:W-:Y:S05]  /*1d670*/  @!P0 BRA `(.L_x_14541) ;  /* 0xfffffffc00f08947 */ /* 0x004fea000383ffff */
[----:B------:R-:W-:Y:S05]  /*1d680*/  BRA `(.L_x_14710) ;  /* 0xffffff9000047947 */ /* 0x000fea000383ffff */
.L_x_14551:
[----:B0-----:R0:W2:Y:S02]  /*1d690*/  SYNCS.PHASECHK.TRANS64.TRYWAIT P1, [R8+URZ+0x228a0], R2 ;  /* 0x0228a002080075a7 */ /* 0x0010a4000802017f */
[----:B--2---:R-:W-:Y:S05]  /*1d6a0*/  @!P1 NANOSLEEP.SYNCS 0x989680 ;  /* 0x009896800000995d */ /* 0x004fea0003900000 */
[----:B------:R-:W2:Y:S02]  /*1d6b0*/  @!P1 SYNCS.PHASECHK.TRANS64 P1, [R8+URZ+0x228a0], R2 ;  /* 0x0228a002080095a7 */ /* 0x000ea4000802007f */
[----:B--2---:R-:W-:Y:S05]  /*1d6c0*/  @!P1 BRA `(.L_x_14551) ;  /* 0xfffffffc00f09947 */ /* 0x004fea000383ffff */
[----:B------:R-:W-:Y:S05]  /*1d6d0*/  BRA `(.L_x_14711) ;  /* 0xffffff9400787947 */ /* 0x000fea000383ffff */
.L_x_14556:
[----:B-1----:R1:W2:Y:S02]  /*1d6e0*/  SYNCS.PHASECHK.TRANS64.TRYWAIT P1, [R8+URZ+0x228c0], R2 ;  /* 0x0228c002080075a7 */ /* 0x0022a4000802017f */
[----:B--2---:R-:W-:Y:S05]  /*1d6f0*/  @!P1 NANOSLEEP.SYNCS 0x989680 ;  /* 0x009896800000995d */ /* 0x004fea0003900000 */
[----:B------:R-:W2:Y:S02]  /*1d700*/  @!P1 SYNCS.PHASECHK.TRANS64 P1, [R8+URZ+0x228c0], R2 ;  /* 0x0228c002080095a7 */ /* 0x000ea4000802007f */
[----:B--2---:R-:W-:Y:S05]  /*1d710*/  @!P1 BRA `(.L_x_14556) ;  /* 0xfffffffc00f09947 */ /* 0x004fea000383ffff */
[----:B------:R-:W-:Y:S05]  /*1d720*/  BRA `(.L_x_14712) ;  /* 0xffffff9400f07947 */ /* 0x000fea000383ffff */
.L_x_14572:
[----:B------:R-:W1:Y:S01]  /*1d730*/  S2R R11, SR_TID.X ;  /* 0x00000000000b7919 */ /* 0x000e620000002100 */
[----:B------:R-:W-:Y:S01]  /*1d740*/  BSSY B0, `(.L_x_14713) ;  /* 0x000000a000007945 */ /* 0x000fe20003800000 */
[----:B------:R-:W-:Y:S02]  /*1d750*/  IMAD.MOV.U32 R12, RZ, RZ, RZ ;  /* 0x000000ffff0c7224 */ /* 0x000fe400078e00ff */
[----:B------:R-:W-:Y:S01]  /*1d760*/  IMAD.MOV.U32 R15, RZ, RZ, -0x1 ;  /* 0xffffffffff0f7424 */ /* 0x000fe200078e00ff */
[----:B-1----:R-:W-:-:S04]  /*1d770*/  SHF.R.U32.HI R11, RZ, 0x5, R11 ;  /* 0x00000005ff0b7819 */ /* 0x002fc8000001160b */
[----:B------:R-:W-:-:S05]  /*1d780*/  LOP3.LUT R11, R11, 0x3, RZ, 0xc0, !PT ;  /* 0x000000030b0b7812 */ /* 0x000fca00078ec0ff */
[----:B------:R-:W-:Y:S02]  /*1d790*/  IMAD.MOV.U32 R13, RZ, RZ, R11 ;  /* 0x000000ffff0d7224 */ /* 0x000fe400078e000b */
[----:B------:R-:W-:-:S07]  /*1d7a0*/  IMAD.MOV.U32 R11, RZ, RZ, 0x1f ;  /* 0x0000001fff0b7424 */ /* 0x000fce00078e00ff */
[----:B0----5:R-:W-:Y:S05]  /*1d7b0*/  WARPSYNC.COLLECTIVE R15, `(.L_x_14714) ;  /* 0x000000000f087348 */ /* 0x021fea0003c00000 */
[----:B------:R1:W2:Y:S02]  /*1d7c0*/  SHFL.IDX P6, R14, R13, R12, R11 ;  /* 0x0000000c0d0e7389 */ /* 0x0002a400000c000b */
[----:B012--5:R-:W-:Y:S01]  /*1d7d0*/  ENDCOLLECTIVE ;  /* 0x000000000000791b */ /* 0x027fe20003800000 */
.L_x_14714:
[----:B------:R-:W-:Y:S05]  /*1d7e0*/  BSYNC B0 ;  /* 0x0000000000007941 */ /* 0x000fea0003800000 */
.L_x_14713:
[----:B------:R-:W-:Y:S05]  /*1d7f0*/  BRA `(.L_x_14715) ;  /* 0xffffffa400a87947 */ /* 0x000fea000383ffff */
.L_x_14575:
[----:B--2---:R2:W3:Y:S02]  /*1d800*/  SYNCS.PHASECHK.TRANS64.TRYWAIT P0, [R31+URZ+0x22840], R0 ;  /* 0x022840001f0075a7 */ /* 0x0044e4000800017f */
[----:B---3--:R-:W-:Y:S05]  /*1d810*/  @!P0 NANOSLEEP.SYNCS 0x989680 ;  /* 0x009896800000895d */ /* 0x008fea0003900000 */
[----:B------:R-:W3:Y:S02]  /*1d820*/  @!P0 SYNCS.PHASECHK.TRANS64 P0, [R31+URZ+0x22840], R0 ;  /* 0x022840001f0085a7 */ /* 0x000ee4000800007f */
[----:B---3--:R-:W-:Y:S05]  /*1d830*/  @!P0 BRA `(.L_x_14575) ;  /* 0xfffffffc00f08947 */ /* 0x008fea000383ffff */
[----:B------:R-:W-:Y:S05]  /*1d840*/  BRA `(.L_x_14716) ;  /* 0xffffffa400d47947 */ /* 0x000fea000383ffff */
.L_x_14576:
        /* <DEDUP_REMOVED lines=8> */
.L_x_14718:
[----:B------:R-:W-:Y:S05]  /*1d8d0*/  BSYNC B0 ;  /* 0x0000000000007941 */ /* 0x000fea0003800000 */
.L_x_14717:
        /* <DEDUP_REMOVED lines=9> */
.L_x_14719:
[----:B------:R-:W-:Y:S02]  /*1d970*/  IMAD.MOV.U32 R13, RZ, RZ, R4 ;  /* 0x000000ffff0d7224 */ /* 0x000fe400078e0004 */
[----:B------:R-:W-:Y:S02]  /*1d980*/  IMAD.MOV.U32 R12, RZ, RZ, 0x1 ;  /* 0x00000001ff0c7424 */ /* 0x000fe400078e00ff */
[----:B------:R-:W-:-:S07]  /*1d990*/  IMAD.MOV.U32 R3, RZ, RZ, R14 ;  /* 0x000000ffff037224 */ /* 0x000fce00078e000e */
[----:B------:R-:W-:Y:S05]  /*1d9a0*/  WARPSYNC.COLLECTIVE R15, `(.L_x_14720) ;  /* 0x000000000f087348 */ /* 0x000fea0003c00000 */
[----:B------:R0:W1:Y:S02]  /*1d9b0*/  SHFL.IDX P6, R14, R13, R12, R11 ;  /* 0x0000000c0d0e7389 */ /* 0x00006400000c000b */
[----:B01----:R-:W-:Y:S01]  /*1d9c0*/  ENDCOLLECTIVE ;  /* 0x000000000000791b */ /* 0x003fe20003800000 */
.L_x_14720:
        /* <DEDUP_REMOVED lines=15> */
.L_x_14721:
[----:B------:R-:W-:Y:S02]  /*1dac0*/  @P0 IMAD R6, R5, 0x2, R22 ;  /* 0x0000000205060824 */ /* 0x000fe400078e0216 */
[----:B------:R-:W-:Y:S02]  /*1dad0*/  IMAD.MOV.U32 R13, RZ, RZ, R4 ;  /* 0x000000ffff0d7224 */ /* 0x000fe400078e0004 */
[----:B------:R-:W-:Y:S02]  /*1dae0*/  IMAD.MOV.U32 R12, RZ, RZ, 0x2 ;  /* 0x00000002ff0c7424 */ /* 0x000fe400078e00ff */
[----:B------:R-:W-:-:S07]  /*1daf0*/  IMAD.MOV.U32 R3, RZ, RZ, R14 ;  /* 0x000000ffff037224 */ /* 0x000fce00078e000e */
[----:B------:R-:W-:Y:S05]  /*1db00*/  WARPSYNC.COLLECTIVE R15, `(.L_x_14722) ;  /* 0x000000000f087348 */ /* 0x000fea0003c00000 */
[----:B------:R0:W1:Y:S02]  /*1db10*/  SHFL.IDX P6, R14, R13, R12, R11 ;  /* 0x0000000c0d0e7389 */ /* 0x00006400000c000b */
[----:B01----:R-:W-:Y:S01]  /*1db20*/  ENDCOLLECTIVE ;  /* 0x000000000000791b */ /* 0x003fe20003800000 */
.L_x_14722:
        /* <DEDUP_REMOVED lines=15> */
.L_x_14723:
[----:B------:R-:W-:Y:S02]  /*1dc20*/  @P0 IMAD R6, R5, 0x2, R22 ;  /* 0x0000000205060824 */ /* 0x000fe400078e0216 */
[----:B------:R-:W-:Y:S01]  /*1dc30*/  IMAD.MOV.U32 R13, RZ, RZ, R4 ;  /* 0x000000ffff0d7224 */ /* 0x000fe200078e0004 */
[----:B------:R-:W-:Y:S01]  /*1dc40*/  MOV R12, 0x3 ;  /* 0x00000003000c7802 */ /* 0x000fe20000000f00 */
[----:B------:R-:W-:-:S07]  /*1dc50*/  IMAD.MOV.U32 R3, RZ, RZ, R14 ;  /* 0x000000ffff037224 */ /* 0x000fce00078e000e */
[----:B------:R-:W-:Y:S05]  /*1dc60*/  WARPSYNC.COLLECTIVE R15, `(.L_x_14724) ;  /* 0x000000000f087348 */ /* 0x000fea0003c00000 */
[----:B------:R0:W1:Y:S02]  /*1dc70*/  SHFL.IDX P6, R14, R13, R12, R11 ;  /* 0x0000000c0d0e7389 */ /* 0x00006400000c000b */
[----:B01----:R-:W-:Y:S01]  /*1dc80*/  ENDCOLLECTIVE ;  /* 0x000000000000791b */ /* 0x003fe20003800000 */
.L_x_14724:
        /* <DEDUP_REMOVED lines=15> */
.L_x_14725:
[----:B------:R-:W-:Y:S02]  /*1dd80*/  @P0 IMAD R6, R5, 0x2, R22 ;  /* 0x0000000205060824 */ /* 0x000fe400078e0216 */
[----:B------:R-:W-:Y:S02]  /*1dd90*/  IMAD.MOV.U32 R13, RZ, RZ, R4 ;  /* 0x000000ffff0d7224 */ /* 0x000fe400078e0004 */
[----:B------:R-:W-:Y:S02]  /*1dda0*/  IMAD.MOV.U32 R12, RZ, RZ, 0x4 ;  /* 0x00000004ff0c7424 */ /* 0x000fe400078e00ff */
[----:B------:R-:W-:-:S07]  /*1ddb0*/  IMAD.MOV.U32 R3, RZ, RZ, R14 ;  /* 0x000000ffff037224 */ /* 0x000fce00078e000e */
[----:B------:R-:W-:Y:S05]  /*1ddc0*/  WARPSYNC.COLLECTIVE R15, `(.L_x_14726) ;  /* 0x000000000f087348 */ /* 0x000fea0003c00000 */
[----:B------:R0:W1:Y:S02]  /*1ddd0*/  SHFL.IDX P6, R14, R13, R12, R11 ;  /* 0x0000000c0d0e7389 */ /* 0x00006400000c000b */
[----:B01----:R-:W-:Y:S01]  /*1dde0*/  ENDCOLLECTIVE ;  /* 0x000000000000791b */ /* 0x003fe20003800000 */
.L_x_14726:
        /* <DEDUP_REMOVED lines=15> */
.L_x_14727:
[----:B------:R-:W-:Y:S02]  /*1dee0*/  @P0 IMAD R6, R5, 0x2, R22 ;  /* 0x0000000205060824 */ /* 0x000fe400078e0216 */
[----:B------:R-:W-:Y:S02]  /*1def0*/  IMAD.MOV.U32 R13, RZ, RZ, R4 ;  /* 0x000000ffff0d7224 */ /* 0x000fe400078e0004 */
[----:B------:R-:W-:Y:S02]  /*1df00*/  IMAD.MOV.U32 R12, RZ, RZ, 0x5 ;  /* 0x00000005ff0c7424 */ /* 0x000fe400078e00ff */
[----:B------:R-:W-:-:S07]  /*1df10*/  IMAD.MOV.U32 R3, RZ, RZ, R14 ;  /* 0x000000ffff037224 */ /* 0x000fce00078e000e */
[----:B------:R-:W-:Y:S05]  /*1df20*/  WARPSYNC.COLLECTIVE R15, `(.L_x_14728) ;  /* 0x000000000f087348 */ /* 0x000fea0003c00000 */
[----:B------:R0:W1:Y:S02]  /*1df30*/  SHFL.IDX P6, R14, R13, R12, R11 ;  /* 0x0000000c0d0e7389 */ /* 0x00006400000c000b */
[----:B01----:R-:W-:Y:S01]  /*1df40*/  ENDCOLLECTIVE ;  /* 0x000000000000791b */ /* 0x003fe20003800000 */
.L_x_14728:
        /* <DEDUP_REMOVED lines=10> */
.L_x_14729:
[----:B------:R-:W-:Y:S01]  /*1dff0*/  @!PT LDS RZ, [RZ] ;  /* 0x00000000fffff984 */ /* 0x000fe20000000800 */
[----:B------:R-:W-:Y:S01]  /*1e000*/  @!PT LDS RZ, [RZ] ;  /* 0x00000000fffff984 */ /* 0x000fe20000000800 */
[----:B------:R-:W-:Y:S01]  /*1e010*/  @!PT LDS RZ, [RZ] ;  /* 0x00000000fffff984 */ /* 0x000fe20000000800 */
[----:B------:R1:W-:Y:S01]  /*1e020*/  @P0 LDGSTS.E.BYPASS.LTC128B.128 [R6+0x1e400], desc[UR40][R2.64], !P2 ;  /* 0x1e40000002060fae */ /* 0x0003e2000d101d68 */
[----:B------:R-:W-:Y:S01]  /*1e030*/  MOV R0, R14 ;  /* 0x0000000e00007202 */ /* 0x000fe20000000f00 */
[----:B------:R-:W-:Y:S06]  /*1e040*/  BRA `(.L_x_14730) ;  /* 0xffffffa400347947 */ /* 0x000fec000383ffff */
.L_x_14581:
[----:B------:R-:W-:Y:S02]  /*1e050*/  IMAD.MOV.U32 R13, RZ, RZ, R4 ;  /* 0x000000ffff0d7224 */ /* 0x000fe400078e0004 */
[----:B------:R-:W-:Y:S02]  /*1e060*/  IMAD.MOV.U32 R12, RZ, RZ, RZ ;  /* 0x000000ffff0c7224 */ /* 0x000fe400078e00ff */
[----:B------:R-:W-:Y:S02]  /*1e070*/  IMAD.MOV.U32 R11, RZ, RZ, 0x181f ;  /* 0x0000181fff0b7424 */ /* 0x000fe400078e00ff */
[----:B------:R-:W-:Y:S02]  /*1e080*/  IMAD.MOV.U32 R15, RZ, RZ, -0x1 ;  /* 0xffffffffff0f7424 */ /* 0x000fe400078e00ff */
[----:B-----5:R-:W-:Y:S02]  /*1e090*/  IMAD R5, R20, R7, RZ ;  /* 0x0000000714057224 */ /* 0x020fe400078e02ff */
[----:B------:R-:W-:-:S07]  /*1e0a0*/  IMAD R17, R17, 0x80, R10 ;  /* 0x0000008011117824 */ /* 0x000fce00078e020a */
[----:B-1----:R-:W-:Y:S05]  /*1e0b0*/  WARPSYNC.COLLECTIVE R15, `(.L_x_14731) ;  /* 0x000000000f087348 */ /* 0x002fea0003c00000 */
[----:B------:R0:W2:Y:S02]  /*1e0c0*/  SHFL.IDX P6, R14, R13, R12, R11 ;  /* 0x0000000c0d0e7389 */ /* 0x0000a400000c000b */
[----:B012---:R-:W-:Y:S01]  /*1e0d0*/  ENDCOLLECTIVE ;  /* 0x000000000000791b */ /* 0x007fe20003800000 */
.L_x_14731:
[C---:B------:R-:W-:Y:S01]  /*1e0e0*/  VIADD R6, R17.reuse, 0x10 ;  /* 0x0000001011067836 */ /* 0x040fe20000000000 */
[----:B------:R-:W-:Y:S01]  /*1e0f0*/  ISETP.GE.AND P0, PT, R17, R5, PT ;  /* 0x000000051100720c */ /* 0x000fe20003f06270 */
[----:B------:R-:W-:Y:S02]  /*1e100*/  IMAD.MOV.U32 R13, RZ, RZ, R0 ;  /* 0x000000ffff0d7224 */ /* 0x000fe400078e0000 */
[----:B------:R-:W-:-:S10]  /*1e110*/  IMAD.MOV.U32 R2, RZ, RZ, R14 ;  /* 0x000000ffff027224 */ /* 0x000fd400078e000e */
[----:B------:R-:W-:Y:S05]  /*1e120*/  WARPSYNC.COLLECTIVE R15, `(.L_x_14732) ;  /* 0x000000000f087348 */ /* 0x000fea0003c00000 */
[----:B------:R0:W1:Y:S02]  /*1e130*/  SHFL.IDX P6, R14, R13, R12, R11 ;  /* 0x0000000c0d0e7389 */ /* 0x00006400000c000b */
[----:B01----:R-:W-:Y:S01]  /*1e140*/  ENDCOLLECTIVE ;  /* 0x000000000000791b */ /* 0x003fe20003800000 */
.L_x_14732:
[----:B------:R-:W-:Y:S02]  /*1e150*/  IMAD.MOV.U32 R13, RZ, RZ, R4 ;  /* 0x000000ffff0d7224 */ /* 0x000fe400078e0004 */
[----:B------:R-:W-:Y:S02]  /*1e160*/  IMAD.MOV.U32 R12, RZ, RZ, 0x1 ;  /* 0x00000001ff0c7424 */ /* 0x000fe400078e00ff */
[----:B------:R-:W-:-:S07]  /*1e170*/  IMAD.MOV.U32 R3, RZ, RZ, R14 ;  /* 0x000000ffff037224 */ /* 0x000fce00078e000e */
[----:B------:R-:W-:Y:S05]  /*1e180*/  WARPSYNC.COLLECTIVE R15, `(.L_x_14733) ;  /* 0x000000000f087348 */ /* 0x000fea0003c00000 */
[----:B------:R0:W1:Y:S02]  /*1e190*/  SHFL.IDX P6, R14, R13, R12, R11 ;  /* 0x0000000c0d0e7389 */ /* 0x00006400000c000b */
[----:B01----:R-:W-:Y:S01]  /*1e1a0*/  ENDCOLLECTIVE ;  /* 0x000000000000791b */ /* 0x003fe20003800000 */
.L_x_14733:
        /* <DEDUP_REMOVED lines=15> */
.L_x_14734:
[----:B------:R-:W-:Y:S02]  /*1e2a0*/  IMAD.MOV.U32 R13, RZ, RZ, R4 ;  /* 0x000000ffff0d7224 */ /* 0x000fe400078e0004 */
[----:B------:R-:W-:Y:S02]  /*1e2b0*/  IMAD.MOV.U32 R12, RZ, RZ, 0x2 ;  /* 0x00000002ff0c7424 */ /* 0x000fe400078e00ff */
[----:B------:R-:W-:-:S07]  /*1e2c0*/  IMAD.MOV.U32 R3, RZ, RZ, R14 ;  /* 0x000000ffff037224 */ /* 0x000fce00078e000e */
[----:B------:R-:W-:Y:S05]  /*1e2d0*/  WARPSYNC.COLLECTIVE R15, `(.L_x_14735) ;  /* 0x000000000f087348 */ /* 0x000fea0003c00000 */
[----:B------:R0:W1:Y:S02]  /*1e2e0*/  SHFL.IDX P6, R14, R13, R12, R11 ;  /* 0x0000000c0d0e7389 */ /* 0x00006400000c000b */
[----:B01----:R-:W-:Y:S01]  /*1e2f0*/  ENDCOLLECTIVE ;  /* 0x000000000000791b */ /* 0x003fe20003800000 */
.L_x_14735:
        /* <DEDUP_REMOVED lines=16> */
.L_x_14736:
[----:B------:R-:W-:Y:S02]  /*1e400*/  IMAD.MOV.U32 R13, RZ, RZ, R4 ;  /* 0x000000ffff0d7224 */ /* 0x000fe400078e0004 */
[----:B------:R-:W-:Y:S02]  /*1e410*/  IMAD.MOV.U32 R12, RZ, RZ, 0x3 ;  /* 0x00000003ff0c7424 */ /* 0x000fe400078e00ff */
[----:B------:R-:W-:-:S07]  /*1e420*/  IMAD.MOV.U32 R3, RZ, RZ, R14 ;  /* 0x000000ffff037224 */ /* 0x000fce00078e000e */
[----:B------:R-:W-:Y:S05]  /*1e430*/  WARPSYNC.COLLECTIVE R15, `(.L_x_14737) ;  /* 0x000000000f087348 */ /* 0x000fea0003c00000 */
[----:B------:R0:W1:Y:S02]  /*1e440*/  SHFL.IDX P6, R14, R13, R12, R11 ;  /* 0x0000000c0d0e7389 */ /* 0x00006400000c000b */
[----:B01----:R-:W-:Y:S01]  /*1e450*/  ENDCOLLECTIVE ;  /* 0x000000000000791b */ /* 0x003fe20003800000 */
.L_x_14737:
        /* <DEDUP_REMOVED lines=16> */
.L_x_14738:
[----:B------:R-:W-:Y:S02]  /*1e560*/  IMAD.MOV.U32 R13, RZ, RZ, R4 ;  /* 0x000000ffff0d7224 */ /* 0x000fe400078e0004 */
[----:B------:R-:W-:Y:S02]  /*1e570*/  IMAD.MOV.U32 R12, RZ, RZ, 0x4 ;  /* 0x00000004ff0c7424 */ /* 0x000fe400078e00ff */
[----:B------:R-:W-:-:S07]  /*1e580*/  IMAD.MOV.U32 R3, RZ, RZ, R14 ;  /* 0x000000ffff037224 */ /* 0x000fce00078e000e */
[----:B------:R-:W-:Y:S05]  /*1e590*/  WARPSYNC.COLLECTIVE R15, `(.L_x_14739) ;  /* 0x000000000f087348 */ /* 0x000fea0003c00000 */
[----:B------:R0:W1:Y:S02]  /*1e5a0*/  SHFL.IDX P6, R14, R13, R12, R11 ;  /* 0x0000000c0d0e7389 */ /* 0x00006400000c000b */
[----:B01----:R-:W-:Y:S01]  /*1e5b0*/  ENDCOLLECTIVE ;  /* 0x000000000000791b */ /* 0x003fe20003800000 */
.L_x_14739:
        /* <DEDUP_REMOVED lines=16> */
.L_x_14740:
[----:B------:R-:W-:Y:S02]  /*1e6c0*/  IMAD.MOV.U32 R13, RZ, RZ, R4 ;  /* 0x000000ffff0d7224 */ /* 0x000fe400078e0004 */
[----:B------:R-:W-:Y:S02]  /*1e6d0*/  IMAD.MOV.U32 R12, RZ, RZ, 0x5 ;  /* 0x00000005ff0c7424 */ /* 0x000fe400078e00ff */
[----:B------:R-:W-:-:S07]  /*1e6e0*/  IMAD.MOV.U32 R3, RZ, RZ, R14 ;  /* 0x000000ffff037224 */ /* 0x000fce00078e000e */
[----:B------:R-:W-:Y:S05]  /*1e6f0*/  WARPSYNC.COLLECTIVE R15, `(.L_x_14741) ;  /* 0x000000000f087348 */ /* 0x000fea0003c00000 */
[----:B------:R0:W1:Y:S02]  /*1e700*/  SHFL.IDX P6, R14, R13, R12, R11 ;  /* 0x0000000c0d0e7389 */ /* 0x00006400000c000b */
[----:B01----:R-:W-:Y:S01]  /*1e710*/  ENDCOLLECTIVE ;  /* 0x000000000000791b */ /* 0x003fe20003800000 */
.L_x_14741:
        /* <DEDUP_REMOVED lines=16> */
.L_x_14742:
[----:B------:R-:W-:Y:S02]  /*1e820*/  IMAD.MOV.U32 R13, RZ, RZ, R4 ;  /* 0x000000ffff0d7224 */ /* 0x000fe400078e0004 */
[----:B------:R-:W-:Y:S02]  /*1e830*/  IMAD.MOV.U32 R12, RZ, RZ, 0x6 ;  /* 0x00000006ff0c7424 */ /* 0x000fe400078e00ff */
[----:B------:R-:W-:-:S07]  /*1e840*/  IMAD.MOV.U32 R3, RZ, RZ, R14 ;  /* 0x000000ffff037224 */ /* 0x000fce00078e000e */
[----:B------:R-:W-:Y:S05]  /*1e850*/  WARPSYNC.COLLECTIVE R15, `(.L_x_14743) ;  /* 0x000000000f087348 */ /* 0x000fea0003c00000 */
[----:B------:R0:W1:Y:S02]  /*1e860*/  SHFL.IDX P6, R14, R13, R12, R11 ;  /* 0x0000000c0d0e7389 */ /* 0x00006400000c000b */
[----:B01----:R-:W-:Y:S01]  /*1e870*/  ENDCOLLECTIVE ;  /* 0x000000000000791b */ /* 0x003fe20003800000 */
.L_x_14743:
        /* <DEDUP_REMOVED lines=16> */
.L_x_14744:
[----:B------:R-:W-:Y:S02]  /*1e980*/  IMAD.MOV.U32 R13, RZ, RZ, R4 ;  /* 0x000000ffff0d7224 */ /* 0x000fe400078e0004 */
[----:B------:R-:W-:Y:S02]  /*1e990*/  IMAD.MOV.U32 R12, RZ, RZ, 0x7 ;  /* 0x00000007ff0c7424 */ /* 0x000fe400078e00ff */
[----:B------:R-:W-:-:S07]  /*1e9a0*/  IMAD.MOV.U32 R3, RZ, RZ, R14 ;  /* 0x000000ffff037224 */ /* 0x000fce00078e000e */
[----:B------:R-:W-:Y:S05]  /*1e9b0*/  WARPSYNC.COLLECTIVE R15, `(.L_x_14745) ;  /* 0x000000000f087348 */ /* 0x000fea0003c00000 */
[----:B------:R0:W1:Y:S02]  /*1e9c0*/  SHFL.IDX P6, R14, R13, R12, R11 ;  /* 0x0000000c0d0e7389 */ /* 0x00006400000c000b */
[----:B01----:R-:W-:Y:S01]  /*1e9d0*/  ENDCOLLECTIVE ;  /* 0x000000000000791b */ /* 0x003fe20003800000 */
.L_x_14745:
        /* <DEDUP_REMOVED lines=14> */
.L_x_14746:
[----:B------:R-:W-:Y:S01]  /*1eac0*/  IMAD.MOV.U32 R0, RZ, RZ, R14 ;  /* 0x000000ffff007224 */ /* 0x000fe200078e000e */
[----:B------:R-:W-:Y:S06]  /*1ead0*/  BRA `(.L_x_14747) ;  /* 0xffffffa400bc7947 */ /* 0x000fec000383ffff */
.L_x_14584:
[----:B0-----:R0:W2:Y:S02]  /*1eae0*/  SYNCS.PHASECHK.TRANS64.TRYWAIT P0, [R22+URZ+0x22820], R3 ;  /* 0x02282003160075a7 */ /* 0x0010a4000800017f */
[----:B--2---:R-:W-:Y:S05]  /*1eaf0*/  @!P0 NANOSLEEP.SYNCS 0x989680 ;  /* 0x009896800000895d */ /* 0x004fea0003900000 */
[----:B------:R-:W2:Y:S02]  /*1eb00*/  @!P0 SYNCS.PHASECHK.TRANS64 P0, [R22+URZ+0x22820], R3 ;  /* 0x02282003160085a7 */ /* 0x000ea4000800007f */
[----:B--2---:R-:W-:Y:S05]  /*1eb10*/  @!P0 BRA `(.L_x_14584) ;  /* 0xfffffffc00f08947 */ /* 0x004fea000383ffff */
[----:B------:R-:W-:Y:S05]  /*1eb20*/  BRA `(.L_x_14748) ;  /* 0xffffffa800187947 */ /* 0x000fea000383ffff */
.L_x_14587:
[----:B--2---:R2:W3:Y:S02]  /*1eb30*/  SYNCS.PHASECHK.TRANS64.TRYWAIT P0, [R31+URZ+0x22860], R0 ;  /* 0x022860001f0075a7 */ /* 0x0044e4000800017f */
[----:B---3--:R-:W-:Y:S05]  /*1eb40*/  @!P0 NANOSLEEP.SYNCS 0x989680 ;  /* 0x009896800000895d */ /* 0x008fea0003900000 */
[----:B------:R-:W3:Y:S02]  /*1eb50*/  @!P0 SYNCS.PHASECHK.TRANS64 P0, [R31+URZ+0x22860], R0 ;  /* 0x022860001f0085a7 */ /* 0x000ee4000800007f */
[----:B---3--:R-:W-:Y:S05]  /*1eb60*/  @!P0 BRA `(.L_x_14587) ;  /* 0xfffffffc00f08947 */ /* 0x008fea000383ffff */
[----:B------:R-:W-:Y:S05]  /*1eb70*/  BRA `(.L_x_14749) ;  /* 0xffffffa800287947 */ /* 0x000fea000383ffff */
.L_x_14588:
        /* <DEDUP_REMOVED lines=8> */
.L_x_14751:
[----:B------:R-:W-:Y:S05]  /*1ec00*/  BSYNC B0 ;  /* 0x0000000000007941 */ /* 0x000fea0003800000 */
.L_x_14750:
        /* <DEDUP_REMOVED lines=13> */
.L_x_14752:
        /* <DEDUP_REMOVED lines=11> */
.L_x_14753:
        /* <DEDUP_REMOVED lines=17> */
.L_x_14754:
[----:B------:R-:W-:Y:S02]  /*1eea0*/  IMAD.MOV.U32 R13, RZ, RZ, R6 ;  /* 0x000000ffff0d7224 */ /* 0x000fe400078e0006 */
[----:B------:R-:W-:Y:S01]  /*1eeb0*/  IMAD.MOV.U32 R12, RZ, RZ, 0x2 ;  /* 0x00000002ff0c7424 */ /* 0x000fe200078e00ff */
[----:B------:R-:W-:-:S13]  /*1eec0*/  IADD3 R2, P4, R14, R0, RZ ;  /* 0x000000000e027210 */ /* 0x000fda0007f9e0ff */
[----:B------:R-:W-:Y:S05]  /*1eed0*/  WARPSYNC.COLLECTIVE R15, `(.L_x_14755) ;  /* 0x000000000f087348 */ /* 0x000fea0003c00000 */
[----:B------:R0:W1:Y:S02]  /*1eee0*/  SHFL.IDX P6, R14, R13, R12, R11 ;  /* 0x0000000c0d0e7389 */ /* 0x00006400000c000b */
[----:B01----:R-:W-:Y:S01]  /*1eef0*/  ENDCOLLECTIVE ;  /* 0x000000000000791b */ /* 0x003fe20003800000 */
.L_x_14755:
        /* <DEDUP_REMOVED lines=17> */
.L_x_14756:
[----:B------:R-:W-:Y:S02]  /*1f010*/  IMAD.MOV.U32 R13, RZ, RZ, R6 ;  /* 0x000000ffff0d7224 */ /* 0x000fe400078e0006 */
[----:B------:R-:W-:Y:S01]  /*1f020*/  IMAD.MOV.U32 R12, RZ, RZ, 0x3 ;  /* 0x00000003ff0c7424 */ /* 0x000fe200078e00ff */
[----:B------:R-:W-:-:S13]  /*1f030*/  IADD3 R2, P4, R14, R0, RZ ;  /* 0x000000000e027210 */ /* 0x000fda0007f9e0ff */
[----:B------:R-:W-:Y:S05]  /*1f040*/  WARPSYNC.COLLECTIVE R15, `(.L_x_14757) ;  /* 0x000000000f087348 */ /* 0x000fea0003c00000 */
[----:B------:R0:W1:Y:S02]  /*1f050*/  SHFL.IDX P6, R14, R13, R12, R11 ;  /* 0x0000000c0d0e7389 */ /* 0x00006400000c000b */
[----:B01----:R-:W-:Y:S01]  /*1f060*/  ENDCOLLECTIVE ;  /* 0x000000000000791b */ /* 0x003fe20003800000 */
.L_x_14757:
        /* <DEDUP_REMOVED lines=17> */
.L_x_14758:
[----:B------:R-:W-:Y:S01]  /*1f180*/  MOV R13, R6 ;  /* 0x00000006000d7202 */ /* 0x000fe20000000f00 */
[----:B------:R-:W-:Y:S01]  /*1f190*/  IMAD.MOV.U32 R12, RZ, RZ, 0x4 ;  /* 0x00000004ff0c7424 */ /* 0x000fe200078e00ff */
[----:B------:R-:W-:-:S13]  /*1f1a0*/  IADD3 R2, P4, R14, R0, RZ ;  /* 0x000000000e027210 */ /* 0x000fda0007f9e0ff */
[----:B------:R-:W-:Y:S05]  /*1f1b0*/  WARPSYNC.COLLECTIVE R15, `(.L_x_14759) ;  /* 0x000000000f087348 */ /* 0x000fea0003c00000 */
[----:B------:R0:W1:Y:S02]  /*1f1c0*/  SHFL.IDX P6, R14, R13, R12, R11 ;  /* 0x0000000c0d0e7389 */ /* 0x00006400000c000b */
[----:B01----:R-:W-:Y:S01]  /*1f1d0*/  ENDCOLLECTIVE ;  /* 0x000000000000791b */ /* 0x003fe20003800000 */
.L_x_14759:
        /* <DEDUP_REMOVED lines=17> */
.L_x_14760:
[----:B------:R-:W-:Y:S02]  /*1f2f0*/  IMAD.MOV.U32 R13, RZ, RZ, R6 ;  /* 0x000000ffff0d7224 */ /* 0x000fe400078e0006 */
[----:B------:R-:W-:Y:S01]  /*1f300*/  IMAD.MOV.U32 R12, RZ, RZ, 0x5 ;  /* 0x00000005ff0c7424 */ /* 0x000fe200078e00ff */
[----:B------:R-:W-:-:S13]  /*1f310*/  IADD3 R2, P4, R14, R0, RZ ;  /* 0x000000000e027210 */ /* 0x000fda0007f9e0ff */
[----:B------:R-:W-:Y:S05]  /*1f320*/  WARPSYNC.COLLECTIVE R15, `(.L_x_14761) ;  /* 0x000000000f087348 */ /* 0x000fea0003c00000 */
[----:B------:R0:W1:Y:S02]  /*1f330*/  SHFL.IDX P6, R14, R13, R12, R11 ;  /* 0x0000000c0d0e7389 */ /* 0x00006400000c000b */
[----:B01----:R-:W-:Y:S01]  /*1f340*/  ENDCOLLECTIVE ;  /* 0x000000000000791b */ /* 0x003fe20003800000 */
.L_x_14761:
        /* <DEDUP_REMOVED lines=12> */
.L_x_14762:
        /* <DEDUP_REMOVED lines=9> */
.L_x_14595:
[----:B0-----:R0:W2:Y:S02]  /*1f4a0*/  SYNCS.PHASECHK.TRANS64.TRYWAIT P0, [R4+URZ+0x22840], R21 ;  /* 0x02284015040075a7 */ /* 0x0010a4000800017f */
[----:B--2---:R-:W-:Y:S05]  /*1f4b0*/  @!P0 NANOSLEEP.SYNCS 0x989680 ;  /* 0x009896800000895d */ /* 0x004fea0003900000 */
[----:B------:R-:W2:Y:S02]  /*1f4c0*/  @!P0 SYNCS.PHASECHK.TRANS64 P0, [R4+URZ+0x22840], R21 ;  /* 0x02284015040085a7 */ /* 0x000ea4000800007f */
[----:B--2---:R-:W-:Y:S05]  /*1f4d0*/  @!P0 BRA `(.L_x_14595) ;  /* 0xfffffffc00f08947 */ /* 0x004fea000383ffff */
[----:B------:R-:W-:Y:S05]  /*1f4e0*/  BRA `(.L_x_14764) ;  /* 0xffffffa800907947 */ /* 0x000fea000383ffff */
.L_x_14596:
        /* <DEDUP_REMOVED lines=8> */
.L_x_14766:
[----:B------:R-:W-:Y:S05]  /*1f570*/  BSYNC B1 ;  /* 0x0000000000017941 */ /* 0x000fea0003800000 */
.L_x_14765:
        /* <DEDUP_REMOVED lines=9> */
.L_x_14767:
[----:B------:R-:W-:Y:S02]  /*1f610*/  IMAD.MOV.U32 R13, RZ, RZ, R9 ;  /* 0x000000ffff0d7224 */ /* 0x000fe400078e0009 */
[----:B------:R-:W-:Y:S02]  /*1f620*/  IMAD.MOV.U32 R12, RZ, RZ, 0x1 ;  /* 0x00000001ff0c7424 */ /* 0x000fe400078e00ff */
[----:B------:R-:W-:-:S07]  /*1f630*/  IMAD.MOV.U32 R2, RZ, RZ, R14 ;  /* 0x000000ffff027224 */ /* 0x000fce00078e000e */
[----:B------:R-:W-:Y:S05]  /*1f640*/  WARPSYNC.COLLECTIVE R15, `(.L_x_14768) ;  /* 0x000000000f087348 */ /* 0x000fea0003c00000 */
[----:B------:R0:W1:Y:S02]  /*1f650*/  SHFL.IDX P6, R14, R13, R12, R11 ;  /* 0x0000000c0d0e7389 */ /* 0x00006400000c000b */
[----:B01----:R-:W-:Y:S01]  /*1f660*/  ENDCOLLECTIVE ;  /* 0x000000000000791b */ /* 0x003fe20003800000 */
.L_x_14768:
        /* <DEDUP_REMOVED lines=11> */
.L_x_14769:
[----:B------:R-:W-:Y:S02]  /*1f720*/  IMAD.MOV.U32 R13, RZ, RZ, R9 ;  /* 0x000000ffff0d7224 */ /* 0x000fe400078e0009 */
[----:B------:R-:W-:Y:S02]  /*1f730*/  IMAD.MOV.U32 R12, RZ, RZ, 0x2 ;  /* 0x00000002ff0c7424 */ /* 0x000fe400078e00ff */
[----:B------:R-:W-:-:S07]  /*1f740*/  IMAD.MOV.U32 R2, RZ, RZ, R14 ;  /* 0x000000ffff027224 */ /* 0x000fce00078e000e */
[----:B------:R-:W-:Y:S05]  /*1f750*/  WARPSYNC.COLLECTIVE R15, `(.L_x_14770) ;  /* 0x000000000f087348 */ /* 0x000fea0003c00000 */
[----:B------:R0:W1:Y:S02]  /*1f760*/  SHFL.IDX P6, R14, R13, R12, R11 ;  /* 0x0000000c0d0e7389 */ /* 0x00006400000c000b */
[----:B01----:R-:W-:Y:S01]  /*1f770*/  ENDCOLLECTIVE ;  /* 0x000000000000791b */ /* 0x003fe20003800000 */
.L_x_14770:
        /* <DEDUP_REMOVED lines=11> */
.L_x_14771:
[----:B------:R-:W-:Y:S01]  /*1f830*/  IMAD.MOV.U32 R13, RZ, RZ, R9 ;  /* 0x000000ffff0d7224 */ /* 0x000fe200078e0009 */
[----:B------:R-:W-:Y:S01]  /*1f840*/  MOV R12, 0x3 ;  /* 0x00000003000c7802 */ /* 0x000fe20000000f00 */
[----:B------:R-:W-:-:S07]  /*1f850*/  IMAD.MOV.U32 R2, RZ, RZ, R14 ;  /* 0x000000ffff027224 */ /* 0x000fce00078e000e */
[----:B------:R-:W-:Y:S05]  /*1f860*/  WARPSYNC.COLLECTIVE R15, `(.L_x_14772) ;  /* 0x000000000f087348 */ /* 0x000fea0003c00000 */
[----:B------:R0:W1:Y:S02]  /*1f870*/  SHFL.IDX P6, R14, R13, R12, R11 ;  /* 0x0000000c0d0e7389 */ /* 0x00006400000c000b */
[----:B01----:R-:W-:Y:S01]  /*1f880*/  ENDCOLLECTIVE ;  /* 0x000000000000791b */ /* 0x003fe20003800000 */
.L_x_14772:
        /* <DEDUP_REMOVED lines=11> */
.L_x_14773:
[----:B------:R-:W-:Y:S02]  /*1f940*/  IMAD.MOV.U32 R13, RZ, RZ, R9 ;  /* 0x000000ffff0d7224 */ /* 0x000fe400078e0009 */
[----:B------:R-:W-:Y:S02]  /*1f950*/  IMAD.MOV.U32 R12, RZ, RZ, 0x4 ;  /* 0x00000004ff0c7424 */ /* 0x000fe400078e00ff */
[----:B------:R-:W-:-:S07]  /*1f960*/  IMAD.MOV.U32 R2, RZ, RZ, R14 ;  /* 0x000000ffff027224 */ /* 0x000fce00078e000e */
[----:B------:R-:W-:Y:S05]  /*1f970*/  WARPSYNC.COLLECTIVE R15, `(.L_x_14774) ;  /* 0x000000000f087348 */ /* 0x000fea0003c00000 */
[----:B------:R0:W1:Y:S02]  /*1f980*/  SHFL.IDX P6, R14, R13, R12, R11 ;  /* 0x0000000c0d0e7389 */ /* 0x00006400000c000b */
[----:B01----:R-:W-:Y:S01]  /*1f990*/  ENDCOLLECTIVE ;  /* 0x000000000000791b */ /* 0x003fe20003800000 */
.L_x_14774:
        /* <DEDUP_REMOVED lines=11> */
.L_x_14775:
[----:B------:R-:W-:Y:S02]  /*1fa50*/  IMAD.MOV.U32 R13, RZ, RZ, R9 ;  /* 0x000000ffff0d7224 */ /* 0x000fe400078e0009 */
[----:B------:R-:W-:Y:S02]  /*1fa60*/  IMAD.MOV.U32 R12, RZ, RZ, 0x5 ;  /* 0x00000005ff0c7424 */ /* 0x000fe400078e00ff */
[----:B------:R-:W-:-:S07]  /*1fa70*/  IMAD.MOV.U32 R2, RZ, RZ, R14 ;  /* 0x000000ffff027224 */ /* 0x000fce00078e000e */
[----:B------:R-:W-:Y:S05]  /*1fa80*/  WARPSYNC.COLLECTIVE R15, `(.L_x_14776) ;  /* 0x000000000f087348 */ /* 0x000fea0003c00000 */
[----:B------:R0:W1:Y:S02]  /*1fa90*/  SHFL.IDX P6, R14, R13, R12, R11 ;  /* 0x0000000c0d0e7389 */ /* 0x00006400000c000b */
[----:B01----:R-:W-:Y:S01]  /*1faa0*/  ENDCOLLECTIVE ;  /* 0x000000000000791b */ /* 0x003fe20003800000 */
.L_x_14776:
        /* <DEDUP_REMOVED lines=11> */
.L_x_14777:
[----:B------:R-:W-:Y:S01]  /*1fb60*/  IMAD.MOV.U32 R2, RZ, RZ, R14 ;  /* 0x000000ffff027224 */ /* 0x000fe200078e000e */
[----:B------:R-:W-:Y:S06]  /*1fb70*/  BRA `(.L_x_14778) ;  /* 0xffffffa400c47947 */ /* 0x000fec000383ffff */
.L_x_14601:
[----:B----4-:R4:W0:Y:S02]  /*1fb80*/  SYNCS.PHASECHK.TRANS64.TRYWAIT P0, [R4+URZ+0x22860], R21 ;  /* 0x02286015040075a7 */ /* 0x010824000800017f */
[----:B0-----:R-:W-:Y:S05]  /*1fb90*/  @!P0 NANOSLEEP.SYNCS 0x989680 ;  /* 0x009896800000895d */ /* 0x001fea0003900000 */
[----:B------:R-:W0:Y:S02]  /*1fba0*/  @!P0 SYNCS.PHASECHK.TRANS64 P0, [R4+URZ+0x22860], R21 ;  /* 0x02286015040085a7 */ /* 0x000e24000800007f */
[----:B0-----:R-:W-:Y:S05]  /*1fbb0*/  @!P0 BRA `(.L_x_14601) ;  /* 0xfffffffc00f08947 */ /* 0x001fea000383ffff */
[----:B------:R-:W-:Y:S05]  /*1fbc0*/  BRA `(.L_x_14779) ;  /* 0xffffffa800147947 */ /* 0x000fea000383ffff */
.L_x_14602:
[----:B------:R-:W-:Y:S01]  /*1fbd0*/  BSSY B1, `(.L_x_14780) ;  /* 0x0000008000017945 */ /* 0x000fe20003800000 */
[----:B------:R-:W-:Y:S01]  /*1fbe0*/  IMAD.MOV.U32 R13, RZ, RZ, R7 ;  /* 0x000000ffff0d7224 */ /* 0x000fe200078e0007 */
[----:B------:R-:W-:Y:S01]  /*1fbf0*/  MOV R12, RZ ;  /* 0x000000ff000c7202 */ /* 0x000fe20000000f00 */
[----:B------:R-:W-:Y:S02]  /*1fc00*/  IMAD.MOV.U32 R11, RZ, RZ, 0x181f ;  /* 0x0000181fff0b7424 */ /* 0x000fe400078e00ff */
[----:B------:R-:W-:-:S07]  /*1fc10*/  IMAD.MOV.U32 R15, RZ, RZ, -0x1 ;  /* 0xffffffffff0f7424 */ /* 0x000fce00078e00ff */
[----:B01-34-:R-:W-:Y:S05]  /*1fc20*/  WARPSYNC.COLLECTIVE R15, `(.L_x_14781) ;  /* 0x000000000f087348 */ /* 0x01bfea0003c00000 */
[----:B------:R2:W0:Y:S02]  /*1fc30*/  SHFL.IDX P6, R14, R13, R12, R11 ;  /* 0x0000000c0d0e7389 */ /* 0x00042400000c000b */
[----:B01234-:R-:W-:Y:S01]  /*1fc40*/  ENDCOLLECTIVE ;  /* 0x000000000000791b */ /* 0x01ffe20003800000 */
.L_x_14781:
[----:B------:R-:W-:Y:S05]  /*1fc50*/  BSYNC B1 ;  /* 0x0000000000017941 */ /* 0x000fea0003800000 */
.L_x_14780:
        /* <DEDUP_REMOVED lines=9> */
.L_x_14782:
[----:B------:R-:W-:Y:S02]  /*1fcf0*/  IMAD.MOV.U32 R13, RZ, RZ, R7 ;  /* 0x000000ffff0d7224 */ /* 0x000fe400078e0007 */
[----:B------:R-:W-:Y:S01]  /*1fd00*/  IMAD.MOV.U32 R12, RZ, RZ, 0x1 ;  /* 0x00000001ff0c7424 */ /* 0x000fe200078e00ff */
[----:B------:R-:W-:-:S13]  /*1fd10*/  IADD3 R2, P0, R14, R0, RZ ;  /* 0x000000000e027210 */ /* 0x000fda0007f1e0ff */
[----:B------:R-:W-:Y:S05]  /*1fd20*/  WARPSYNC.COLLECTIVE R15, `(.L_x_14783) ;  /* 0x000000000f087348 */ /* 0x000fea0003c00000 */
[----:B------:R0:W1:Y:S02]  /*1fd30*/  SHFL.IDX P6, R14, R13, R12, R11 ;  /* 0x0000000c0d0e7389 */ /* 0x00006400000c000b */
[----:B01----:R-:W-:Y:S01]  /*1fd40*/  ENDCOLLECTIVE ;  /* 0x000000000000791b */ /* 0x003fe20003800000 */
.L_x_14783:
        /* <DEDUP_REMOVED lines=13> */
.L_x_14784:
[----:B------:R-:W-:Y:S02]  /*1fe20*/  IMAD.MOV.U32 R13, RZ, RZ, R7 ;  /* 0x000000ffff0d7224 */ /* 0x000fe400078e0007 */
[----:B------:R-:W-:Y:S01]  /*1fe30*/  IMAD.MOV.U32 R12, RZ, RZ, 0x2 ;  /* 0x00000002ff0c7424 */ /* 0x000fe200078e00ff */
[----:B------:R-:W-:-:S13]  /*1fe40*/  IADD3 R2, P0, R14, R0, RZ ;  /* 0x000000000e027210 */ /* 0x000fda0007f1e0ff */
[----:B------:R-:W-:Y:S05]  /*1fe50*/  WARPSYNC.COLLECTIVE R15, `(.L_x_14785) ;  /* 0x000000000f087348 */ /* 0x000fea0003c00000 */
[----:B------:R0:W1:Y:S02]  /*1fe60*/  SHFL.IDX P6, R14, R13, R12, R11 ;  /* 0x0000000c0d0e7389 */ /* 0x00006400000c000b */
[----:B01----:R-:W-:Y:S01]  /*1fe70*/  ENDCOLLECTIVE ;  /* 0x000000000000791b */ /* 0x003fe20003800000 */
.L_x_14785:
        /* <DEDUP_REMOVED lines=13> */
.L_x_14786:
[----:B------:R-:W-:Y:S02]  /*1ff50*/  IMAD.MOV.U32 R13, RZ, RZ, R7 ;  /* 0x000000ffff0d7224 */ /* 0x000fe400078e0007 */
[----:B------:R-:W-:Y:S01]  /*1ff60*/  IMAD.MOV.U32 R12, RZ, RZ, 0x3 ;  /* 0x00000003ff0c7424 */ /* 0x000fe200078e00ff */
[----:B------:R-:W-:-:S13]  /*1ff70*/  IADD3 R2, P0, R14, R0, RZ ;  /* 0x000000000e027210 */ /* 0x000fda0007f1e0ff */
[----:B------:R-:W-:Y:S05]  /*1ff80*/  WARPSYNC.COLLECTIVE R15, `(.L_x_14787) ;  /* 0x000000000f087348 */ /* 0x000fea0003c00000 */
[----:B------:R0:W1:Y:S02]  /*1ff90*/  SHFL.IDX P6, R14, R13, R12, R11 ;  /* 0x0000000c0d0e7389 */ /* 0x00006400000c000b */
[----:B01----:R-:W-:Y:S01]  /*1ffa0*/  ENDCOLLECTIVE ;  /* 0x000000000000791b */ /* 0x003fe20003800000 */
.L_x_14787:
        /* <DEDUP_REMOVED lines=13> */
.L_x_14788:
[----:B------:R-:W-:Y:S02]  /*20080*/  IMAD.MOV.U32 R13, RZ, RZ, R7 ;  /* 0x000000ffff0d7224 */ /* 0x000fe400078e0007 */
[----:B------:R-:W-:Y:S01]  /*20090*/  IMAD.MOV.U32 R12, RZ, RZ, 0x4 ;  /* 0x00000004ff0c7424 */ /* 0x000fe200078e00ff */
[----:B------:R-:W-:-:S13]  /*200a0*/  IADD3 R2, P0, R14, R0, RZ ;  /* 0x000000000e027210 */ /* 0x000fda0007f1e0ff */
[----:B------:R-:W-:Y:S05]  /*200b0*/  WARPSYNC.COLLECTIVE R15, `(.L_x_14789) ;  /* 0x000000000f087348 */ /* 0x000fea0003c00000 */
[----:B------:R0:W1:Y:S02]  /*200c0*/  SHFL.IDX P6, R14, R13, R12, R11 ;  /* 0x0000000c0d0e7389 */ /* 0x00006400000c000b */
[----:B01----:R-:W-:Y:S01]  /*200d0*/  ENDCOLLECTIVE ;  /* 0x000000000000791b */ /* 0x003fe20003800000 */
.L_x_14789:
        /* <DEDUP_REMOVED lines=13> */
.L_x_14790:
[----:B------:R-:W-:Y:S02]  /*201b0*/  IMAD.MOV.U32 R13, RZ, RZ, R7 ;  /* 0x000000ffff0d7224 */ /* 0x000fe400078e0007 */
[----:B------:R-:W-:Y:S01]  /*201c0*/  IMAD.MOV.U32 R12, RZ, RZ, 0x5 ;  /* 0x00000005ff0c7424 */ /* 0x000fe200078e00ff */
[----:B------:R-:W-:-:S13]  /*201d0*/  IADD3 R2, P0, R14, R0, RZ ;  /* 0x000000000e027210 */ /* 0x000fda0007f1e0ff */
[----:B------:R-:W-:Y:S05]  /*201e0*/  WARPSYNC.COLLECTIVE R15, `(.L_x_14791) ;  /* 0x000000000f087348 */ /* 0x000fea0003c00000 */
[----:B------:R0:W1:Y:S02]  /*201f0*/  SHFL.IDX P6, R14, R13, R12, R11 ;  /* 0x0000000c0d0e7389 */ /* 0x00006400000c000b */
[----:B01----:R-:W-:Y:S01]  /*20200*/  ENDCOLLECTIVE ;  /* 0x000000000000791b */ /* 0x003fe20003800000 */
.L_x_14791:
        /* <DEDUP_REMOVED lines=13> */
.L_x_14792:
[----:B------:R-:W-:Y:S05]  /*202e0*/  BRA `(.L_x_14793) ;  /* 0xffffffa400647947 */ /* 0x000fea000383ffff */
.L_x_14610:
[----:B------:R-:W-:Y:S01]  /*202f0*/  BSSY B0, `(.L_x_14794) ;  /* 0x0000008000007945 */ /* 0x000fe20003800000 */
[----:B------:R-:W-:Y:S01]  /*20300*/  MOV R13, R16 ;  /* 0x00000010000d7202 */ /* 0x000fe20000000f00 */
[----:B------:R-:W-:Y:S02]  /*20310*/  IMAD.MOV.U32 R12, RZ, RZ, RZ ;  /* 0x000000ffff0c7224 */ /* 0x000fe400078e00ff */
[----:B------:R-:W-:Y:S02]  /*20320*/  IMAD.MOV.U32 R11, RZ, RZ, 0x1f ;  /* 0x0000001fff0b7424 */ /* 0x000fe400078e00ff */
[----:B------:R-:W-:-:S07]  /*20330*/  IMAD.MOV.U32 R15, RZ, RZ, -0x1 ;  /* 0xffffffffff0f7424 */ /* 0x000fce00078e00ff */
[----:B01-34-:R-:W-:Y:S05]  /*20340*/  WARPSYNC.COLLECTIVE R15, `(.L_x_14795) ;  /* 0x000000000f087348 */ /* 0x01bfea0003c00000 */
[----:B------:R2:W0:Y:S02]  /*20350*/  SHFL.IDX P6, R14, R13, R12, R11 ;  /* 0x0000000c0d0e7389 */ /* 0x00042400000c000b */
[----:B01234-:R-:W-:Y:S01]  /*20360*/  ENDCOLLECTIVE ;  /* 0x000000000000791b */ /* 0x01ffe20003800000 */
.L_x_14795:
[----:B------:R-:W-:Y:S05]  /*20370*/  BSYNC B0 ;  /* 0x0000000000007941 */ /* 0x000fea0003800000 */
.L_x_14794:
        /* <DEDUP_REMOVED lines=9> */
.L_x_14796:
        /* <DEDUP_REMOVED lines=18> */
.L_x_14797:
[----:B------:R-:W-:Y:S02]  /*20530*/  MOV R12, 0x2 ;  /* 0x00000002000c7802 */ /* 0x000fe40000000f00 */
[----:B------:R-:W-:-:S05]  /*20540*/  SEL R4, R14, RZ, P1 ;  /* 0x000000ff0e047207 */ /* 0x000fca0000800000 */
[----:B------:R-:W-:-:S04]  /*20550*/  IMAD.IADD R4, R17, 0x1, R4 ;  /* 0x0000000111047824 */ /* 0x000fc800078e0204 */
[----:B------:R-:W-:-:S07]  /*20560*/  IMAD.MOV.U32 R13, RZ, RZ, R4 ;  /* 0x000000ffff0d7224 */ /* 0x000fce00078e0004 */
[----:B------:R-:W-:Y:S05]  /*20570*/  WARPSYNC.COLLECTIVE R15, `(.L_x_14798) ;  /* 0x000000000f087348 */ /* 0x000fea0003c00000 */
[----:B------:R0:W1:Y:S02]  /*20580*/  SHFL.UP P6, R14, R13, R12, R11 ;  /* 0x0400000c0d0e7389 */ /* 0x00006400000c000b */
[----:B01----:R-:W-:Y:S01]  /*20590*/  ENDCOLLECTIVE ;  /* 0x000000000000791b */ /* 0x003fe20003800000 */
.L_x_14798:
[----:B------:R-:W-:Y:S01]  /*205a0*/  IMAD.MOV.U32 R12, RZ, RZ, 0x4 ;  /* 0x00000004ff0c7424 */ /* 0x000fe200078e00ff */
[----:B------:R-:W-:-:S05]  /*205b0*/  SEL R3, R14, RZ, P2 ;  /* 0x000000ff0e037207 */ /* 0x000fca0001000000 */
[----:B------:R-:W-:-:S04]  /*205c0*/  IMAD.IADD R6, R4, 0x1, R3 ;  /* 0x0000000104067824 */ /* 0x000fc800078e0203 */
[----:B------:R-:W-:-:S07]  /*205d0*/  IMAD.MOV.U32 R13, RZ, RZ, R6 ;  /* 0x000000ffff0d7224 */ /* 0x000fce00078e0006 */
[----:B------:R-:W-:Y:S05]  /*205e0*/  WARPSYNC.COLLECTIVE R15, `(.L_x_14799) ;  /* 0x000000000f087348 */ /* 0x000fea0003c00000 */
[----:B------:R0:W1:Y:S02]  /*205f0*/  SHFL.UP P6, R14, R13, R12, R11 ;  /* 0x0400000c0d0e7389 */ /* 0x00006400000c000b */
[----:B01----:R-:W-:Y:S01]  /*20600*/  ENDCOLLECTIVE ;  /* 0x000000000000791b */ /* 0x003fe20003800000 */
.L_x_14799:
[----:B------:R-:W-:Y:S01]  /*20610*/  IMAD.MOV.U32 R12, RZ, RZ, 0x8 ;  /* 0x00000008ff0c7424 */ /* 0x000fe200078e00ff */
[----:B------:R-:W-:-:S05]  /*20620*/  SEL R3, R14, RZ, P3 ;  /* 0x000000ff0e037207 */ /* 0x000fca0001800000 */
[----:B------:R-:W-:-:S04]  /*20630*/  IMAD.IADD R2, R6, 0x1, R3 ;  /* 0x0000000106027824 */ /* 0x000fc800078e0203 */
[----:B------:R-:W-:-:S07]  /*20640*/  IMAD.MOV.U32 R13, RZ, RZ, R2 ;  /* 0x000000ffff0d7224 */ /* 0x000fce00078e0002 */
[----:B------:R-:W-:Y:S05]  /*20650*/  WARPSYNC.COLLECTIVE R15, `(.L_x_14800) ;  /* 0x000000000f087348 */ /* 0x000fea0003c00000 */
[----:B------:R0:W1:Y:S02]  /*20660*/  SHFL.UP P6, R14, R13, R12, R11 ;  /* 0x0400000c0d0e7389 */ /* 0x00006400000c000b */
[----:B01----:R-:W-:Y:S01]  /*20670*/  ENDCOLLECTIVE ;  /* 0x000000000000791b */ /* 0x003fe20003800000 */
.L_x_14800:
[----:B------:R-:W-:Y:S01]  /*20680*/  IMAD.MOV.U32 R12, RZ, RZ, 0x10 ;  /* 0x00000010ff0c7424 */ /* 0x000fe200078e00ff */
[----:B------:R-:W-:-:S05]  /*20690*/  SEL R3, R14, RZ, P4 ;  /* 0x000000ff0e037207 */ /* 0x000fca0002000000 */
[----:B------:R-:W-:-:S04]  /*206a0*/  IMAD.IADD R3, R2, 0x1, R3 ;  /* 0x0000000102037824 */ /* 0x000fc800078e0203 */
[----:B------:R-:W-:-:S07]  /*206b0*/  IMAD.MOV.U32 R13, RZ, RZ, R3 ;  /* 0x000000ffff0d7224 */ /* 0x000fce00078e0003 */
[----:B------:R-:W-:Y:S05]  /*206c0*/  WARPSYNC.COLLECTIVE R15, `(.L_x_14801) ;  /* 0x000000000f087348 */ /* 0x000fea0003c00000 */
[----:B------:R0:W1:Y:S02]  /*206d0*/  SHFL.UP P6, R14, R13, R12, R11 ;  /* 0x0400000c0d0e7389 */ /* 0x00006400000c000b */
[----:B01----:R-:W-:Y:S01]  /*206e0*/  ENDCOLLECTIVE ;  /* 0x000000000000791b */ /* 0x003fe20003800000 */
.L_x_14801:
        /* <DEDUP_REMOVED lines=8> */
.L_x_14802:
[----:B------:R-:W-:Y:S05]  /*20770*/  BRA `(.L_x_14803) ;  /* 0xffffffa400c47947 */ /* 0x000fea000383ffff */
.L_x_14615:
[----:B------:R-:W-:Y:S01]  /*20780*/  BSSY B0, `(.L_x_14804) ;  /* 0x0000008000007945 */ /* 0x000fe20003800000 */
[----:B-----5:R-:W-:Y:S01]  /*20790*/  IMAD.MOV.U32 R13, RZ, RZ, R17 ;  /* 0x000000ffff0d7224 */ /* 0x020fe200078e0011 */
[----:B------:R-:W-:Y:S01]  /*207a0*/  MOV R15, 0xffffffff ;  /* 0xffffffff000f7802 */ /* 0x000fe20000000f00 */
[----:B------:R-:W-:Y:S02]  /*207b0*/  IMAD.MOV.U32 R12, RZ, RZ, 0x1 ;  /* 0x00000001ff0c7424 */ /* 0x000fe400078e00ff */
[----:B------:R-:W-:-:S07]  /*207c0*/  IMAD.MOV.U32 R11, RZ, RZ, RZ ;  /* 0x000000ffff0b7224 */ /* 0x000fce00078e00ff */
[----:B01----:R-:W-:Y:S05]  /*207d0*/  WARPSYNC.COLLECTIVE R15, `(.L_x_14805) ;  /* 0x000000000f087348 */ /* 0x003fea0003c00000 */
[----:B------:R2:W3:Y:S02]  /*207e0*/  SHFL.UP P6, R14, R13, R12, R11 ;  /* 0x0400000c0d0e7389 */ /* 0x0004e400000c000b */
[----:B0123--:R-:W-:Y:S01]  /*207f0*/  ENDCOLLECTIVE ;  /* 0x000000000000791b */ /* 0x00ffe20003800000 */
.L_x_14805:
[----:B------:R-:W-:Y:S05]  /*20800*/  BSYNC B0 ;  /* 0x0000000000007941 */ /* 0x000fea0003800000 */
.L_x_14804:
        /* <DEDUP_REMOVED lines=8> */
.L_x_14806:
[----:B------:R-:W-:Y:S01]  /*20890*/  IMAD.MOV.U32 R12, RZ, RZ, 0x4 ;  /* 0x00000004ff0c7424 */ /* 0x000fe200078e00ff */
[----:B------:R-:W-:-:S05]  /*208a0*/  SEL R2, R14, RZ, P2 ;  /* 0x000000ff0e027207 */ /* 0x000fca0001000000 */
[----:B------:R-:W-:-:S04]  /*208b0*/  IMAD.IADD R2, R13, 0x1, R2 ;  /* 0x000000010d027824 */ /* 0x000fc800078e0202 */
[----:B------:R-:W-:-:S07]  /*208c0*/  IMAD.MOV.U32 R13, RZ, RZ, R2 ;  /* 0x000000ffff0d7224 */ /* 0x000fce00078e0002 */
[----:B------:R-:W-:Y:S05]  /*208d0*/  WARPSYNC.COLLECTIVE R15, `(.L_x_14807) ;  /* 0x000000000f087348 */ /* 0x000fea0003c00000 */
[----:B------:R0:W1:Y:S02]  /*208e0*/  SHFL.UP P6, R14, R13, R12, R11 ;  /* 0x0400000c0d0e7389 */ /* 0x00006400000c000b */
[----:B01----:R-:W-:Y:S01]  /*208f0*/  ENDCOLLECTIVE ;  /* 0x000000000000791b */ /* 0x003fe20003800000 */
.L_x_14807:
[----:B------:R-:W-:Y:S01]  /*20900*/  IMAD.MOV.U32 R12, RZ, RZ, 0x8 ;  /* 0x00000008ff0c7424 */ /* 0x000fe200078e00ff */
[----:B------:R-:W-:-:S05]  /*20910*/  SEL R3, R14, RZ, P3 ;  /* 0x000000ff0e037207 */ /* 0x000fca0001800000 */
[----:B------:R-:W-:-:S04]  /*20920*/  IMAD.IADD R3, R2, 0x1, R3 ;  /* 0x0000000102037824 */ /* 0x000fc800078e0203 */
[----:B------:R-:W-:-:S07]  /*20930*/  IMAD.MOV.U32 R13, RZ, RZ, R3 ;  /* 0x000000ffff0d7224 */ /* 0x000fce00078e0003 */
[----:B------:R-:W-:Y:S05]  /*20940*/  WARPSYNC.COLLECTIVE R15, `(.L_x_14808) ;  /* 0x000000000f087348 */ /* 0x000fea0003c00000 */
[----:B------:R0:W1:Y:S02]  /*20950*/  SHFL.UP P6, R14, R13, R12, R11 ;  /* 0x0400000c0d0e7389 */ /* 0x00006400000c000b */
[----:B01----:R-:W-:Y:S01]  /*20960*/  ENDCOLLECTIVE ;  /* 0x000000000000791b */ /* 0x003fe20003800000 */
.L_x_14808:
[----:B------:R-:W-:Y:S01]  /*20970*/  IMAD.MOV.U32 R12, RZ, RZ, 0x10 ;  /* 0x00000010ff0c7424 */ /* 0x000fe200078e00ff */
[----:B------:R-:W-:-:S05]  /*20980*/  SEL R4, R14, RZ, P4 ;  /* 0x000000ff0e047207 */ /* 0x000fca0002000000 */
[----:B------:R-:W-:-:S04]  /*20990*/  IMAD.IADD R4, R3, 0x1, R4 ;  /* 0x0000000103047824 */ /* 0x000fc800078e0204 */
[----:B------:R-:W-:-:S07]  /*209a0*/  IMAD.MOV.U32 R13, RZ, RZ, R4 ;  /* 0x000000ffff0d7224 */ /* 0x000fce00078e0004 */
[----:B------:R-:W-:Y:S05]  /*209b0*/  WARPSYNC.COLLECTIVE R15, `(.L_x_14809) ;  /* 0x000000000f087348 */ /* 0x000fea0003c00000 */
[----:B------:R0:W1:Y:S02]  /*209c0*/  SHFL.UP P6, R14, R13, R12, R11 ;  /* 0x0400000c0d0e7389 */ /* 0x00006400000c000b */
[----:B01----:R-:W-:Y:S01]  /*209d0*/  ENDCOLLECTIVE ;  /* 0x000000000000791b */ /* 0x003fe20003800000 */
.L_x_14809:
[----:B------:R-:W-:Y:S01]  /*209e0*/  IMAD.MOV.U32 R12, RZ, RZ, 0x1f ;  /* 0x0000001fff0c7424 */ /* 0x000fe200078e00ff */
[----:B------:R-:W-:Y:S02]  /*209f0*/  MOV R11, 0x1f ;  /* 0x0000001f000b7802 */ /* 0x000fe40000000f00 */
[----:B------:R-:W-:-:S05]  /*20a00*/  SEL R3, R14, RZ, P5 ;  /* 0x000000ff0e037207 */ /* 0x000fca0002800000 */
[----:B------:R-:W-:-:S04]  /*20a10*/  IMAD.IADD R2, R4, 0x1, R3 ;  /* 0x0000000104027824 */ /* 0x000fc800078e0203 */
[----:B------:R-:W-:-:S07]  /*20a20*/  IMAD.MOV.U32 R13, RZ, RZ, R2 ;  /* 0x000000ffff0d7224 */ /* 0x000fce00078e0002 */
[----:B------:R-:W-:Y:S05]  /*20a30*/  WARPSYNC.COLLECTIVE R15, `(.L_x_14810) ;  /* 0x000000000f087348 */ /* 0x000fea0003c00000 */
[----:B------:R0:W1:Y:S02]  /*20a40*/  SHFL.IDX P6, R14, R13, R12, R11 ;  /* 0x0000000c0d0e7389 */ /* 0x00006400000c000b */
[----:B01----:R-:W-:Y:S01]  /*20a50*/  ENDCOLLECTIVE ;  /* 0x000000000000791b */ /* 0x003fe20003800000 */
.L_x_14810:
[----:B------:R-:W-:Y:S05]  /*20a60*/  BRA `(.L_x_14811) ;  /* 0xffffffa400a47947 */ /* 0x000fea000383ffff */
.L_x_14617:
[----:B------:R-:W-:Y:S01]  /*20a70*/  BSSY B0, `(.L_x_14812) ;  /* 0x0000006000007945 */ /* 0x000fe20003800000 */
[----:B------:R-:W-:Y:S01]  /*20a80*/  PLOP3.LUT P6, PT, P6, PT, PT, 0x8, 0x0 ;  /* 0x000000000000781c */ /* 0x000fe200037ce170 */
[----:B------:R-:W-:-:S12]  /*20a90*/  IMAD.MOV.U32 R15, RZ, RZ, -0x1 ;  /* 0xffffffffff0f7424 */ /* 0x000fd800078e00ff */
[----:B01----:R-:W-:Y:S05]  /*20aa0*/  WARPSYNC.COLLECTIVE R15, `(.L_x_14813) ;  /* 0x000000000f087348 */ /* 0x003fea0003c00000 */
[----:B------:R-:W-:Y:S01]  /*20ab0*/  VOTE.ANY R14, PT, P6 ;  /* 0x00000000000e7806 */ /* 0x000fe200030e0100 */
[----:B01----:R-:W-:Y:S06]  /*20ac0*/  ENDCOLLECTIVE ;  /* 0x000000000000791b */ /* 0x003fec0003800000 */
.L_x_14813:
[----:B------:R-:W-:Y:S05]  /*20ad0*/  BSYNC B0 ;  /* 0x0000000000007941 */ /* 0x000fea0003800000 */
.L_x_14812:
        /* <DEDUP_REMOVED lines=9> */
.L_x_14814:
[----:B------:R-:W-:Y:S01]  /*20b70*/  IMAD.MOV.U32 R17, RZ, RZ, R14 ;  /* 0x000000ffff117224 */ /* 0x000fe200078e000e */
[----:B------:R-:W-:Y:S06]  /*20b80*/  BRA `(.L_x_14815) ;  /* 0xffffffa400947947 */ /* 0x000fec000383ffff */
.L_x_14619:
[----:B------:R-:W-:Y:S01]  /*20b90*/  BSSY B0, `(.L_x_14816) ;  /* 0x0000007000007945 */ /* 0x000fe20003800000 */
[----:B------:R-:W-:Y:S02]  /*20ba0*/  IMAD.MOV.U32 R13, RZ, RZ, R2 ;  /* 0x000000ffff0d7224 */ /* 0x000fe400078e0002 */
[----:B------:R-:W-:Y:S02]  /*20bb0*/  IMAD.MOV.U32 R11, RZ, RZ, 0x1f ;  /* 0x0000001fff0b7424 */ /* 0x000fe400078e00ff */
[----:B------:R-:W-:-:S07]  /*20bc0*/  IMAD.MOV.U32 R15, RZ, RZ, -0x1 ;  /* 0xffffffffff0f7424 */ /* 0x000fce00078e00ff */
[----:B0123--:R-:W-:Y:S05]  /*20bd0*/  WARPSYNC.COLLECTIVE R15, `(.L_x_14817) ;  /* 0x000000000f087348 */ /* 0x00ffea0003c00000 */
[----:B------:R4:W0:Y:S02]  /*20be0*/  SHFL.IDX P6, R14, R13, R12, R11 ;  /* 0x0000000c0d0e7389 */ /* 0x00082400000c000b */
[----:B01234-:R-:W-:Y:S01]  /*20bf0*/  ENDCOLLECTIVE ;  /* 0x000000000000791b */ /* 0x01ffe20003800000 */
.L_x_14817:
[----:B------:R-:W-:Y:S05]  /*20c00*/  BSYNC B0 ;  /* 0x0000000000007941 */ /* 0x000fea0003800000 */
.L_x_14816:
[----:B------:R-:W-:Y:S05]  /*20c10*/  BRA `(.L_x_14618) ;  /* 0xffffffa4008c7947 */ /* 0x000fea000383ffff */
.L_x_14623:
[----:B0-----:R0:W1:Y:S02]  /*20c20*/  SYNCS.PHASECHK.TRANS64.TRYWAIT P0, [R5+URZ+0x22820], R0 ;  /* 0x02282000050075a7 */ /* 0x001064000800017f */
[----:B-1----:R-:W-:Y:S05]  /*20c30*/  @!P0 NANOSLEEP.SYNCS 0x989680 ;  /* 0x009896800000895d */ /* 0x002fea0003900000 */
[----:B------:R-:W1:Y:S02]  /*20c40*/  @!P0 SYNCS.PHASECHK.TRANS64 P0, [R5+URZ+0x22820], R0 ;  /* 0x02282000050085a7 */ /* 0x000e64000800007f */
[----:B-1----:R-:W-:Y:S05]  /*20c50*/  @!P0 BRA `(.L_x_14623) ;  /* 0xfffffffc00f08947 */ /* 0x002fea000383ffff */
[----:B------:R-:W-:Y:S05]  /*20c60*/  BRA `(.L_x_14818) ;  /* 0xffffffac00047947 */ /* 0x000fea000383ffff */
.L_x_14624:
        /* <DEDUP_REMOVED lines=11> */
.L_x_14820:
[----:B------:R-:W-:Y:S05]  /*20d20*/  BSYNC B0 ;  /* 0x0000000000007941 */ /* 0x000fea0003800000 */
.L_x_14819:
[----:B------:R-:W-:Y:S05]  /*20d30*/  BRA `(.L_x_14821) ;  /* 0xffffffa800ec7947 */ /* 0x000fea000383ffff */
.L_x_14625:
[----:B------:R-:W-:Y:S01]  /*20d40*/  BSSY B0, `(.L_x_14822) ;  /* 0x0000006000007945 */ /* 0x000fe20003800000 */
[----:B------:R-:W-:-:S07]  /*20d50*/  IMAD.MOV.U32 R15, RZ, RZ, -0x1 ;  /* 0xffffffffff0f7424 */ /* 0x000fce00078e00ff */
[----:B0-234-:R-:W-:Y:S05]  /*20d60*/  WARPSYNC.COLLECTIVE R15, `(.L_x_14823) ;  /* 0x000000000f0c7348 */ /* 0x01dfea0003c00000 */
[----:B------:R-:W-:Y:S02]  /*20d70*/  ELECT P6, UR62, PT ;  /* 0x00000000003e782f */ /* 0x000fe400038c0000 */
[----:B------:R-:W-:Y:S01]  /*20d80*/  MOV R14, UR62 ;  /* 0x0000003e000e7c02 */ /* 0x000fe20008000f00 */
[----:B0-234-:R-:W-:Y:S10]  /*20d90*/  ENDCOLLECTIVE ;  /* 0x000000000000791b */ /* 0x01dff40003800000 */
.L_x_14823:
[----:B------:R-:W-:Y:S05]  /*20da0*/  BSYNC B0 ;  /* 0x0000000000007941 */ /* 0x000fea0003800000 */
.L_x_14822:
[----:B------:R-:W-:Y:S05]  /*20db0*/  BRA `(.L_x_14824) ;  /* 0xffffffa800e07947 */ /* 0x000fea000383ffff */
.L_x_14627:
[----:B0-----:R0:W1:Y:S02]  /*20dc0*/  SYNCS.PHASECHK.TRANS64.TRYWAIT P1, [R3+URZ+0x22840], R2 ;  /* 0x02284002030075a7 */ /* 0x001064000802017f */
[----:B-1----:R-:W-:Y:S05]  /*20dd0*/  @!P1 NANOSLEEP.SYNCS 0x989680 ;  /* 0x009896800000995d */ /* 0x002fea0003900000 */
[----:B------:R-:W1:Y:S02]  /*20de0*/  @!P1 SYNCS.PHASECHK.TRANS64 P1, [R3+URZ+0x22840], R2 ;  /* 0x02284002030095a7 */ /* 0x000e64000802007f */
[----:B-1----:R-:W-:Y:S05]  /*20df0*/  @!P1 BRA `(.L_x_14627) ;  /* 0xfffffffc00f09947 */ /* 0x002fea000383ffff */
[----:B------:R-:W-:Y:S05]  /*20e00*/  BRA `(.L_x_14825) ;  /* 0xffffffa800fc7947 */ /* 0x000fea000383ffff */
.L_x_14629:
[----:B-1----:R1:W0:Y:S02]  /*20e10*/  SYNCS.PHASECHK.TRANS64.TRYWAIT P1, [R5+URZ+0x22840], R0 ;  /* 0x02284000050075a7 */ /* 0x002224000802017f */
[----:B0-----:R-:W-:Y:S05]  /*20e20*/  @!P1 NANOSLEEP.SYNCS 0x989680 ;  /* 0x009896800000995d */ /* 0x001fea0003900000 */
[----:B------:R-:W0:Y:S02]  /*20e30*/  @!P1 SYNCS.PHASECHK.TRANS64 P1, [R5+URZ+0x22840], R0 ;  /* 0x02284000050095a7 */ /* 0x000e24000802007f */
[----:B0-----:R-:W-:Y:S05]  /*20e40*/  @!P1 BRA `(.L_x_14629) ;  /* 0xfffffffc00f09947 */ /* 0x001fea000383ffff */
[----:B------:R-:W-:Y:S05]  /*20e50*/  BRA `(.L_x_14826) ;  /* 0xffffffac00087947 */ /* 0x000fea000383ffff */
.L_x_14631:
[----:B------:R0:W0:Y:S02]  /*20e60*/  SYNCS.PHASECHK.TRANS64.TRYWAIT P1, [R3+URZ+0x22860], R2 ;  /* 0x02286002030075a7 */ /* 0x000024000802017f */
[----:B0-----:R-:W-:Y:S05]  /*20e70*/  @!P1 NANOSLEEP.SYNCS 0x989680 ;  /* 0x009896800000995d */ /* 0x001fea0003900000 */
[----:B------:R-:W0:Y:S02]  /*20e80*/  @!P1 SYNCS.PHASECHK.TRANS64 P1, [R3+URZ+0x22860], R2 ;  /* 0x02286002030095a7 */ /* 0x000e24000802007f */
[----:B0-----:R-:W-:Y:S05]  /*20e90*/  @!P1 BRA `(.L_x_14631) ;  /* 0xfffffffc00f09947 */ /* 0x001fea000383ffff */
[----:B------:R-:W-:Y:S05]  /*20ea0*/  BRA `(.L_x_14827) ;  /* 0xffffffac00047947 */ /* 0x000fea000383ffff */
.L_x_14828:
        /* <DEDUP_REMOVED lines=13> */
.L_x_15684:


//--------------------- .text._ZN7cutlass13device_kernelIN5flash11enable_sm90INS1_16FlashAttnFwdSm90INS1_25CollectiveMainloopFwdSm90ILi2EN4cute5tupleIJNS5_1CILi1EEES8_S8_EEENS6_IJNS7_ILi128EEENS7_ILi96EEENS7_ILi64EEEEEELi256ENS_10bfloat16_tEfNS_4arch4Sm90ELb1ELb0ELb1ELb1ELb1ELb0ELb1ELb1ELb0ELb1ELb0ELb0EEENS1_21CollectiveEpilogueFwdINS6_IJSA_NS7_ILi256EEESB_EEES9_SE_SG_Li256ELb1ELb1ELb0ELb0EEENS1_36VarlenDynamicPersistentTileSchedulerILi128ELi96ELi256ELi128ELb0ELb1ELb1ELb1ELb1ELb1EEEEEEEEEvNT_6ParamsE --------------------------
	.section	.text._ZN7cutlass13device_kernelIN5flash11enable_sm90INS1_16FlashAttnFwdSm90INS1_25CollectiveMainloopFwdSm90ILi2EN4cute5tupleIJNS5_1CILi1EEES8_S8_EEENS6_IJNS7_ILi128EEENS7_ILi96EEENS7_ILi64EEEEEELi256ENS_10bfloat16_tEfNS_4arch4Sm90ELb1ELb0ELb1ELb1ELb1ELb0ELb1ELb1ELb0ELb1ELb0ELb0EEENS1_21CollectiveEpilogueFwdINS6_IJSA_NS7_ILi256EEESB_EEES9_SE_SG_Li256ELb1ELb1ELb0ELb0EEENS1_36VarlenDynamicPersistentTileSchedulerILi128ELi96ELi256ELi128ELb0ELb1ELb1ELb1ELb1ELb1EEEEEEEEEvNT_6ParamsE,"ax",@progbits
	.align	128
.text._ZN7cutlass13device_kernelIN5flash11enable_sm90INS1_16FlashAttnFwdSm90INS1_25CollectiveMainloopFwdSm90ILi2EN4cute5tupleIJNS5_1CILi1EEES8_S8_EEENS6_IJNS7_ILi128EEENS7_ILi96EEENS7_ILi64EEEEEELi256ENS_10bfloat16_tEfNS_4arch4Sm90ELb1ELb0ELb1ELb1ELb1ELb0ELb1ELb1ELb0ELb1ELb0ELb0EEENS1_21CollectiveEpilogueFwdINS6_IJSA_NS7_ILi256EEESB_EEES9_SE_SG_Li256ELb1ELb1ELb0ELb0EEENS1_36VarlenDynamicPersistentTileSchedulerILi128ELi96ELi256ELi128ELb0ELb1ELb1ELb1ELb1ELb1EEEEEEEEEvNT_6ParamsE:
        .type           _ZN7cutlass13device_kernelIN5flash11enable_sm90INS1_16FlashAttnFwdSm90INS1_25CollectiveMainloopFwdSm90ILi2EN4cute5tupleIJNS5_1CILi1EEES8_S8_EEENS6_IJNS7_ILi128EEENS7_ILi96EEENS7_ILi64EEEEEELi256ENS_10bfloat16_tEfNS_4arch4Sm90ELb1ELb0ELb1ELb1ELb1ELb0ELb1ELb1ELb0ELb1ELb0ELb0EEENS1_21CollectiveEpilogueFwdINS6_IJSA_NS7_ILi256EEESB_EEES9_SE_SG_Li256ELb1ELb1ELb0ELb0EEENS1_36VarlenDynamicPersistentTileSchedulerILi128ELi96ELi256ELi128ELb0ELb1ELb1ELb1ELb1ELb1EEEEEEEEEvNT_6ParamsE,@function
        .size           _ZN7cutlass13device_kernelIN5flash11enable_sm90INS1_16FlashAttnFwdSm90INS1_25CollectiveMainloopFwdSm90ILi2EN4cute5tupleIJNS5_1CILi1EEES8_S8_EEENS6_IJNS7_ILi128EEENS7_ILi96EEENS7_ILi64EEEEEELi256ENS_10bfloat16_tEfNS_4arch4Sm90ELb1ELb0ELb1ELb1ELb1ELb0ELb1ELb1ELb0ELb1ELb0ELb0EEENS1_21CollectiveEpilogueFwdINS6_IJSA_NS7_ILi256EEESB_EEES9_SE_SG_Li256ELb1ELb1ELb0ELb0EEENS1_36VarlenDynamicPersistentTileSchedulerILi128ELi96ELi256ELi128ELb0ELb1ELb1ELb1ELb1ELb1EEEEEEEEEvNT_6ParamsE,(.L_x_15685 - _ZN7cutlass13device_kernelIN5flash11enable_sm90INS1_16FlashAttnFwdSm90INS1_25CollectiveMainloopFwdSm90ILi2EN4cute5tupleIJNS5_1CILi1EEES8_S8_EEENS6_IJNS7_ILi128EEENS7_ILi96EEENS7_ILi64EEEEEELi256ENS_10bfloat16_tEfNS_4arch4Sm90ELb1ELb0ELb1ELb1ELb1ELb0ELb1ELb1ELb0ELb1ELb0ELb0EEENS1_21CollectiveEpilogueFwdINS6_IJSA_NS7_ILi256EEESB_EEES9_SE_SG_Li256ELb1ELb1ELb0ELb0EEENS1_36VarlenDynamicPersistentTileSchedulerILi128ELi96ELi256ELi128ELb0ELb1ELb1ELb1ELb1ELb1EEEEEEEEEvNT_6ParamsE)
        .other          _ZN7cutlass13device_kernelIN5flash11enable_sm90INS1_16FlashAttnFwdSm90INS1_25CollectiveMainloopFwdSm90ILi2EN4cute5tupleIJNS5_1CILi1EEES8_S8_EEENS6_IJNS7_ILi128EEENS7_ILi96EEENS7_ILi64EEEEEELi256ENS_10bfloat16_tEfNS_4arch4Sm90ELb1ELb0ELb1ELb1ELb1ELb0ELb1ELb1ELb0ELb1ELb0ELb0EEENS1_21CollectiveEpilogueFwdINS6_IJSA_NS7_ILi256EEESB_EEES9_SE_SG_Li256ELb1ELb1ELb0ELb0EEENS1_36VarlenDynamicPersistentTileSchedulerILi128ELi96ELi256ELi128ELb0ELb1ELb1ELb1ELb1ELb1EEEEEEEEEvNT_6ParamsE,@"STO_CUDA_ENTRY STV_DEFAULT"
_ZN7cutlass13device_kernelIN5flash11enable_sm90INS1_16FlashAttnFwdSm90INS1_25CollectiveMainloopFwdSm90ILi2EN4cute5tupleIJNS5_1CILi1EEES8_S8_EEENS6_IJNS7_ILi128EEENS7_ILi96EEENS7_ILi64EEEEEELi256ENS_10bfloat16_tEfNS_4arch4Sm90ELb1ELb0ELb1ELb1ELb1ELb0ELb1ELb1ELb0ELb1ELb0ELb0EEENS1_21CollectiveEpilogueFwdINS6_IJSA_NS7_ILi256EEESB_EEES9_SE_SG_Li256ELb1ELb1ELb0ELb0EEENS1_36VarlenDynamicPersistentTileSchedulerILi128ELi96ELi256ELi128ELb0ELb1ELb1ELb1ELb1ELb1EEEEEEEEEvNT_6ParamsE:
        /* <DEDUP_REMOVED lines=47> */
.L_x_14829:
        /* <DEDUP_REMOVED lines=22> */
.L_x_14830:
        /* <DEDUP_REMOVED lines=18> */
.L_x_14831:
        /* <DEDUP_REMOVED lines=22> */
.L_x_14832:
        /* <DEDUP_REMOVED lines=23> */
.L_x_14833:
        /* <DEDUP_REMOVED lines=10> */
.L_x_14835:
        /* <DEDUP_REMOVED lines=20> */
[----:B------:R-:W-:Y:S01]  /*0a20*/  IMAD.MOV.U32 R225, RZ, RZ, RZ ;  /* 0x000000ffffe17224 */ /* 0x000fe200078e00ff */
[----:B------:R-:W-:Y:S01]  /*0a30*/  R2UR UR6, R14 ;  /* 0x000000000e0672ca */ /* 0x000fe200000e0000 */
[----:B------:R-:W0:Y:S01]  /*0a40*/  S2R R0, SR_TID.X ;  /* 0x0000000000007919 */ /* 0x000e220000002100 */
[----:B------:R-:W-:Y:S01]  /*0a50*/  UMOV UR39, URZ ;  /* 0x0000003f00277c82 */ /* 0x000fe20008000000 */
[----:B------:R-:W-:Y:S01]  /*0a60*/  UMOV UR38, URZ ;  /* 0x0000003f00267c82 */ /* 0x000fe20008000000 */
[----:B0-----:R-:W-:-:S05]  /*0a70*/  VIADD R12, R0, 0xffffff80 ;  /* 0xffffff80000c7836 */ /* 0x001fca0000000000 */
[----:B------:R-:W-:-:S04]  /*0a80*/  SHF.R.S32.HI R0, RZ, 0x1f, R12 ;  /* 0x0000001fff007819 */ /* 0x000fc8000001140c */
[CC--:B------:R-:W-:Y:S02]  /*0a90*/  LEA.HI R4, R0.reuse, R12.reuse, RZ, 0x5 ;  /* 0x0000000c00047211 */ /* 0x0c0fe400078f28ff */
[CC--:B------:R-:W-:Y:S02]  /*0aa0*/  LEA.HI R3, R0.reuse, R12.reuse, RZ, 0x4 ;  /* 0x0000000c00037211 */ /* 0x0c0fe400078f20ff */
[----:B------:R-:W-:Y:S01]  /*0ab0*/  LEA.HI R11, R0, R12, RZ, 0x2 ;  /* 0x0000000c000b7211 */ /* 0x000fe200078f10ff */
[----:B------:R-:W-:Y:S01]  /*0ac0*/  IMAD.SHL.U32 R5, R4, 0x20, RZ ;  /* 0x0000002004057824 */ /* 0x000fe200078e00ff */
[----:B------:R-:W-:Y:S02]  /*0ad0*/  LOP3.LUT R4, R3, 0x3fffff0, RZ, 0xc0, !PT ;  /* 0x03fffff003047812 */ /* 0x000fe400078ec0ff */
[----:B------:R-:W-:Y:S02]  /*0ae0*/  SHF.R.S32.HI R6, RZ, 0x4, R3 ;  /* 0x00000004ff067819 */ /* 0x000fe40000011403 */
[----:B------:R-:W-:Y:S01]  /*0af0*/  LOP3.LUT R11, R11, 0xfffffffc, RZ, 0xc0, !PT ;  /* 0xfffffffc0b0b7812 */ /* 0x000fe200078ec0ff */
[----:B------:R-:W-:Y:S01]  /*0b00*/  IMAD.IADD R4, R12, 0x1, -R4 ;  /* 0x000000010c047824 */ /* 0x000fe200078e0a04 */
[----:B------:R-:W-:-:S02]  /*0b10*/  LEA.HI R3, R3, R6, RZ, 0x1 ;  /* 0x0000000603037211 */ /* 0x000fc400078f08ff */
[----:B------:R-:W-:Y:S01]  /*0b20*/  LOP3.LUT R5, R5, 0xfffffc00, RZ, 0xc0, !PT ;  /* 0xfffffc0005057812 */ /* 0x000fe200078ec0ff */
[----:B------:R-:W-:Y:S01]  /*0b30*/  IMAD.IADD R11, R12, 0x1, -R11 ;  /* 0x000000010c0b7824 */ /* 0x000fe200078e0a0b */
[----:B------:R-:W-:Y:S02]  /*0b40*/  LOP3.LUT R3, R3, 0x1ffffffe, RZ, 0xc0, !PT ;  /* 0x1ffffffe03037812 */ /* 0x000fe400078ec0ff */
[----:B------:R-:W-:Y:S02]  /*0b50*/  LEA R4, R4, R5, 0x6 ;  /* 0x0000000504047211 */ /* 0x000fe400078e30ff */
        /* <DEDUP_REMOVED lines=14> */
[----:B------:R-:W-:-:S02]  /*0c40*/  IADD3 R220, R12, -R220, RZ ;  /* 0x800000dc0cdc7210 */ /* 0x000fc40007ffe0ff */
[----:B------:R-:W-:Y:S02]  /*0c50*/  SHF.R.S32.HI R7, RZ, 0x1f, R226 ;  /* 0x0000001fff077819 */ /* 0x000fe400000114e2 */
[----:B------:R-:W-:Y:S01]  /*0c60*/  LOP3.LUT R2, R2, 0x3fffffe, RZ, 0xc0, !PT ;  /* 0x03fffffe02027812 */ /* 0x000fe200078ec0ff */
[----:B------:R-:W-:Y:S01]  /*0c70*/  IMAD.SHL.U32 R200, R220, 0x8, RZ ;  /* 0x00000008dcc87824 */ /* 0x000fe200078e00ff */
[CC--:B------:R-:W-:Y:S02]  /*0c80*/  LEA.HI R8, R7.reuse, R226.reuse, RZ, 0x2 ;  /* 0x000000e207087211 */ /* 0x0c0fe400078f10ff */
        /* <DEDUP_REMOVED lines=17> */
[----:B------:R-:W-:-:S03]  /*0da0*/  SHF.R.S32.HI R0, RZ, 0x1f, R219 ;  /* 0x0000001fff007819 */ /* 0x000fc600000114db */
[----:B------:R-:W-:Y:S02]  /*0db0*/  IMAD R228, R2, 0x40, R7 ;  /* 0x0000004002e47824 */ /* 0x000fe400078e0207 */
[----:B------:R-:W-:Y:S02]  /*0dc0*/  IMAD.U32 R2, RZ, RZ, UR4 ;  /* 0x00000004ff027e24 */ /* 0x000fe4000f8e00ff */
[----:B------:R-:W-:Y:S02]  /*0dd0*/  IMAD.MOV.U32 R7, RZ, RZ, R15 ;  /* 0x000000ffff077224 */ /* 0x000fe400078e000f */
[----:B------:R-:W-:Y:S01]  /*0de0*/  IMAD R215, R215, 0x8, R228 ;  /* 0x00000008d7d77824 */ /* 0x000fe200078e02e4 */
[----:B------:R0:W-:Y:S02]  /*0df0*/  STL [R1], R2 ;  /* 0x0000000201007387 */ /* 0x0001e40000100800 */
[----:B0-----:R-:W-:-:S07]  /*0e00*/  SHF.R.S32.HI R2, RZ, 0x1f, R217 ;  /* 0x0000001fff027819 */ /* 0x001fce00000114d9 */
.L_x_14896:
[----:B012-4-:R-:W0:Y:S01]  /*0e10*/  LDC.64 R2, c[0x0][0xd88] ;  /* 0x00036200ff027b82 */ /* 0x017e220000000a00 */
[----:B------:R-:W-:Y:S01]  /*0e20*/  ULDC.64 UR8, c[0x0][0xb20] ;  /* 0x0002c80000087ab9 */ /* 0x000fe20000000a00 */
[----:B------:R-:W-:Y:S01]  /*0e30*/  ULDC.64 UR10, c[0x0][0xb10] ;  /* 0x0002c400000a7ab9 */ /* 0x000fe20000000a00 */
[----:B0-----:R-:W-:-:S06]  /*0e40*/  IMAD.WIDE R2, R7, 0x4, R2 ;  /* 0x0000000407027825 */ /* 0x001fcc00078e0202 */
[----:B------:R-:W2:Y:S01]  /*0e50*/  LDG.E R2, desc[UR36][R2.64] ;  /* 0x0000002402027981 */ /* 0x000ea2000c1e1900 */
[----:B------:R-:W-:Y:S01]  /*0e60*/  UISETP.NE.U32.AND UP0, UPT, UR8, URZ, UPT ;  /* 0x0000003f0800728c */ /* 0x000fe2000bf05070 */
[----:B------:R-:W-:Y:S01]  /*0e70*/  MOV R7, RZ ;  /* 0x000000ff00077202 */ /* 0x000fe20000000f00 */
[----:B------:R-:W-:Y:S02]  /*0e80*/  UISETP.NE.U32.AND UP1, UPT, UR10, URZ, UPT ;  /* 0x0000003f0a00728c */ /* 0x000fe4000bf25070 */
[----:B------:R-:W-:Y:S02]  /*0e90*/  UISETP.NE.AND.EX UP0, UPT, UR9, URZ, UPT, UP0 ;  /* 0x0000003f0900728c */ /* 0x000fe4000bf05300 */
[----:B------:R-:W-:-:S04]  /*0ea0*/  UISETP.NE.AND.EX UP1, UPT, UR11, URZ, UPT, UP1 ;  /* 0x0000003f0b00728c */ /* 0x000fc8000bf25310 */
[----:B------:R-:W-:Y:S02]  /*0eb0*/  PLOP3.LUT P0, PT, PT, PT, UP0, 0x80, 0x0 ;  /* 0x000000000000781c */ /* 0x000fe40003f0f008 */
[----:B------:R-:W-:Y:S02]  /*0ec0*/  PLOP3.LUT P2, PT, PT, PT, UP1, 0x80, 0x0 ;  /* 0x000000000000781c */ /* 0x000fe40003f4f018 */
[----:B--2---:R-:W-:-:S13]  /*0ed0*/  R2UR UR4, R2 ;  /* 0x00000000020472ca */ /* 0x004fda00000e0000 */
[----:B------:R-:W-:Y:S02]  /*0ee0*/  USHF.R.S32.HI UR7, URZ, 0x1f, UR4 ;  /* 0x0000001f3f077899 */ /* 0x000fe40008011404 */
[----:B------:R-:W-:Y:S01]  /*0ef0*/  IMAD.U32 R221, RZ, RZ, UR4 ;  /* 0x00000004ffdd7e24 */ /* 0x000fe2000f8e00ff */
[----:B------:R-:W-:-:S04]  /*0f00*/  @UP0 ULEA UR8, UP2, UR4, UR8, 0x2 ;  /* 0x0000000804080291 */ /* 0x000fc8000f84103f */
[----:B------:R-:W-:Y:S02]  /*0f10*/  @UP0 ULEA.HI.X UR9, UR4, UR9, UR7, 0x2, UP2 ;  /* 0x0000000904090291 */ /* 0x000fe400090f1407 */
[----:B------:R-:W-:Y:S01]  /*0f20*/  IMAD.U32 R223, RZ, RZ, UR7 ;  /* 0x00000007ffdf7e24 */ /* 0x000fe2000f8e00ff */
[----:B------:R-:W-:Y:S01]  /*0f30*/  @UP1 ULEA UR10, UP0, UR4, UR10, 0x2 ;  /* 0x0000000a040a1291 */ /* 0x000fe2000f80103f */
[----:B------:R-:W-:-:S03]  /*0f40*/  IMAD.U32 R2, RZ, RZ, UR8 ;  /* 0x00000008ff027e24 */ /* 0x000fc6000f8e00ff */
[----:B------:R-:W-:Y:S01]  /*0f50*/  @UP1 ULEA.HI.X UR11, UR4, UR11, UR7, 0x2, UP0 ;  /* 0x0000000b040b1291 */ /* 0x000fe200080f1407 */
[----:B------:R-:W-:Y:S01]  /*0f60*/  IMAD.U32 R3, RZ, RZ, UR9 ;  /* 0x00000009ff037e24 */ /* 0x000fe2000f8e00ff */
[----:B------:R-:W-:Y:S01]  /*0f70*/  ULDC.64 UR8, c[0x0][0x418] ;  /* 0x0001060000087ab9 */ /* 0x000fe20000000a00 */
[----:B------:R-:W-:Y:S01]  /*0f80*/  IMAD.U32 R4, RZ, RZ, UR10 ;  /* 0x0000000aff047e24 */ /* 0x000fe2000f8e00ff */
[----:B------:R-:W-:Y:S01]  /*0f90*/  ULDC UR4, c[0x0][0x424] ;  /* 0x0001090000047ab9 */ /* 0x000fe20000000800 */
[----:B------:R-:W-:Y:S01]  /*0fa0*/  ULDC UR7, c[0x0][0x2f0] ;  /* 0x0000bc0000077ab9 */ /* 0x000fe20000000800 */
[----:B------:R-:W-:Y:S01]  /*0fb0*/  IMAD.U32 R5, RZ, RZ, UR11 ;  /* 0x0000000bff057e24 */ /* 0x000fe2000f8e00ff */
[----:B------:R0:W5:Y:S04]  /*0fc0*/  @P0 LDG.E R7, desc[UR36][R2.64] ;  /* 0x0000002402070981 */ /* 0x000168000c1e1900 */
[----:B------:R0:W5:Y:S01]  /*0fd0*/  @P2 LDG.E R201, desc[UR36][R4.64] ;  /* 0x0000002404c92981 */ /* 0x000162000c1e1900 */
[----:B------:R-:W-:Y:S01]  /*0fe0*/  UISETP.NE.U32.AND UP0, UPT, UR8, URZ, UPT ;  /* 0x0000003f0800728c */ /* 0x000fe2000bf05070 */
[----:B------:R-:W-:-:S03]  /*0ff0*/  IMAD.U32 R222, RZ, RZ, UR6 ;  /* 0x00000006ffde7e24 */ /* 0x000fc6000f8e00ff */
[----:B------:R-:W-:-:S03]  /*1000*/  UISETP.NE.AND.EX UP0, UPT, UR9, URZ, UPT, UP0 ;  /* 0x0000003f0900728c */ /* 0x000fc6000bf05300 */
[----:B------:R-:W-:Y:S01]  /*1010*/  ULDC.64 UR8, c[0x0][0xb18] ;  /* 0x0002c60000087ab9 */ /* 0x000fe20000000a00 */
[----:B------:R-:W-:Y:S01]  /*1020*/  USEL UR4, UR4, 0x1, UP0 ;  /* 0x0000000104047887 */ /* 0x000fe20008000000 */
[----:B------:R-:W-:-:S03]  /*1030*/  ISETP.NE.U32.AND P1, PT, RZ, UR8, PT ;  /* 0x00000008ff007c0c */ /* 0x000fc6000bf25070 */
[----:B------:R-:W-:Y:S01]  /*1040*/  UIMAD UR4, UR4, UR7, URZ ;  /* 0x00000007040472a4 */ /* 0x000fe2000f8e023f */
[----:B------:R-:W-:Y:S01]  /*1050*/  ISETP.NE.AND.EX P1, PT, RZ, UR9, PT, P1 ;  /* 0x00000009ff007c0c */ /* 0x000fe2000bf25310 */
[----:B0--3--:R-:W-:-:S12]  /*1060*/  @P2 BRA `(.L_x_14836) ;  /* 0x0000000000342947 */ /* 0x009fd80003800000 */
[----:B------:R-:W-:Y:S01]  /*1070*/  ULDC.64 UR6, c[0x0][0xaf8] ;  /* 0x0002be0000067ab9 */ /* 0x000fe20000000a00 */
[----:B-----5:R-:W0:Y:S01]  /*1080*/  LDC R201, c[0x0][0x288] ;  /* 0x0000a200ffc97b82 */ /* 0x020e220000000800 */
[----:B------:R-:W-:-:S04]  /*1090*/  ISETP.NE.U32.AND P0, PT, RZ, UR6, PT ;  /* 0x00000006ff007c0c */ /* 0x000fc8000bf05070 */
[----:B------:R-:W-:-:S13]  /*10a0*/  ISETP.NE.AND.EX P0, PT, RZ, UR7, PT, P0 ;  /* 0x00000007ff007c0c */ /* 0x000fda000bf05300 */
[----:B------:R-:W-:Y:S05]  /*10b0*/  @!P0 BRA `(.L_x_14836) ;  /* 0x0000000000208947 */ /* 0x000fea0003800000 */
[----:B------:R-:W-:Y:S01]  /*10c0*/  R2UR UR10, R221 ;  /* 0x00000000dd0a72ca */ /* 0x000fe200000e0000 */
[----:B------:R-:W-:-:S12]  /*10d0*/  ULDC.64 UR6, c[0x0][0xaf8] ;  /* 0x0002be0000067ab9 */ /* 0x000fd80000000a00 */
[----:B------:R-:W-:-:S06]  /*10e0*/  UIMAD.WIDE UR6, UR10, 0x4, UR6 ;  /* 0x000000040a0678a5 */ /* 0x000fcc000f8e0206 */
[----:B------:R-:W-:Y:S01]  /*10f0*/  IMAD.U32 R2, RZ, RZ, UR6 ;  /* 0x00000006ff027e24 */ /* 0x000fe2000f8e00ff */
[----:B------:R-:W-:-:S05]  /*1100*/  MOV R3, UR7 ;  /* 0x0000000700037c02 */ /* 0x000fca0008000f00 */
[----:B0-----:R-:W2:Y:S04]  /*1110*/  LDG.E R201, desc[UR36][R2.64] ;  /* 0x0000002402c97981 */ /* 0x001ea8000c1e1900 */
[----:B------:R-:W2:Y:S02]  /*1120*/  LDG.E R0, desc[UR36][R2.64+0x4] ;  /* 0x0000042402007981 */ /* 0x000ea4000c1e1900 */
[----:B--2---:R-:W-:-:S07]  /*1130*/  IMAD.IADD R201, R0, 0x1, -R201 ;  /* 0x0000000100c97824 */ /* 0x004fce00078e0ac9 */
.L_x_14836:
[----:B------:R-:W-:Y:S01]  /*1140*/  IMAD.U32 R214, RZ, RZ, UR4 ;  /* 0x00000004ffd67e24 */ /* 0x000fe2000f8e00ff */
[----:B------:R-:W-:Y:S06]  /*1150*/  @!P1 BRA `(.L_x_14837) ;  /* 0x0000000000209947 */ /* 0x000fec0003800000 */
[----:B------:R-:W-:Y:S02]  /*1160*/  R2UR UR6, R221 ;  /* 0x00000000dd0672ca */ /* 0x000fe400000e0000 */
[----:B------:R-:W-:-:S11]  /*1170*/  R2UR UR7, R223 ;  /* 0x00000000df0772ca */ /* 0x000fd600000e0000 */
[----:B------:R-:W-:-:S04]  /*1180*/  ULEA UR4, UP0, UR6, UR8, 0x2 ;  /* 0x0000000806047291 */ /* 0x000fc8000f80103f */
[----:B------:R-:W-:Y:S02]  /*1190*/  ULEA.HI.X UR6, UR6, UR9, UR7, 0x2, UP0 ;  /* 0x0000000906067291 */ /* 0x000fe400080f1407 */
[----:B------:R-:W-:-:S04]  /*11a0*/  IMAD.U32 R2, RZ, RZ, UR4 ;  /* 0x00000004ff027e24 */ /* 0x000fc8000f8e00ff */
[----:B------:R-:W-:-:S05]  /*11b0*/  IMAD.U32 R3, RZ, RZ, UR6 ;  /* 0x00000006ff037e24 */ /* 0x000fca000f8e00ff */
[----:B------:R1:W5:Y:S01]  /*11c0*/  LDG.E R214, desc[UR36][R2.64] ;  /* 0x0000002402d67981 */ /* 0x000362000c1e1900 */
[----:B------:R-:W-:Y:S05]  /*11d0*/  BRA `(.L_x_14838) ;  /* 0x0000000000307947 */ /* 0x000fea0003800000 */
.L_x_14837:
[----:B------:R-:W-:Y:S02]  /*11e0*/  ULDC.64 UR6, c[0x0][0xb00] ;  /* 0x0002c00000067ab9 */ /* 0x000fe40000000a00 */
[----:B------:R-:W-:-:S04]  /*11f0*/  ISETP.NE.U32.AND P0, PT, RZ, UR6, PT ;  /* 0x00000006ff007c0c */ /* 0x000fc8000bf05070 */
[----:B------:R-:W-:-:S13]  /*1200*/  ISETP.NE.AND.EX P0, PT, RZ, UR7, PT, P0 ;  /* 0x00000007ff007c0c */ /* 0x000fda000bf05300 */
[----:B------:R-:W-:Y:S05]  /*1210*/  @!P0 BRA `(.L_x_14838) ;  /* 0x0000000000208947 */ /* 0x000fea0003800000 */
[----:B------:R-:W-:Y:S01]  /*1220*/  R2UR UR4, R221 ;  /* 0x00000000dd0472ca */ /* 0x000fe200000e0000 */
[----:B------:R-:W-:-:S12]  /*1230*/  ULDC.64 UR6, c[0x0][0xb00] ;  /* 0x0002c00000067ab9 */ /* 0x000fd80000000a00 */
[----:B------:R-:W-:-:S06]  /*1240*/  UIMAD.WIDE UR6, UR4, 0x4, UR6 ;  /* 0x00000004040678a5 */ /* 0x000fcc000f8e0206 */
[----:B------:R-:W-:Y:S02]  /*1250*/  IMAD.U32 R2, RZ, RZ, UR6 ;  /* 0x00000006ff027e24 */ /* 0x000fe4000f8e00ff */
[----:B------:R-:W-:-:S05]  /*1260*/  IMAD.U32 R3, RZ, RZ, UR7 ;  /* 0x00000007ff037e24 */ /* 0x000fca000f8e00ff */
[----:B------:R-:W2:Y:S04]  /*1270*/  LDG.E R214, desc[UR36][R2.64] ;  /* 0x0000002402d67981 */ /* 0x000ea8000c1e1900 */
[----:B------:R-:W2:Y:S02]  /*1280*/  LDG.E R5, desc[UR36][R2.64+0x4] ;  /* 0x0000042402057981 */ /* 0x000ea4000c1e1900 */
[----:B--2---:R-:W-:-:S07]  /*1290*/  IADD3 R214, -R214, R5, RZ ;  /* 0x00000005d6d67210 */ /* 0x004fce0007ffe1ff */
.L_x_14838:
[----:B------:R-:W2:Y:S01]  /*12a0*/  LDC R0, c[0x0][0x448] ;  /* 0x00011200ff007b82 */ /* 0x000ea20000000800 */
[----:B------:R-:W-:Y:S01]  /*12b0*/  USHF.L.U32 UR61, UR5, 0x7, URZ ;  /* 0x00000007053d7899 */ /* 0x000fe2000800063f */
[----:B-----5:R-:W-:Y:S01]  /*12c0*/  IMAD.IADD R214, R214, 0x1, -R7 ;  /* 0x00000001d6d67824 */ /* 0x020fe200078e0a07 */
[----:B------:R-:W-:Y:S01]  /*12d0*/  CS2R R148, SRZ ;  /* 0x0000000000947805 */ /* 0x000fe2000001ff00 */
[----:B------:R-:W-:Y:S01]  /*12e0*/  IMAD.MOV.U32 R150, RZ, RZ, RZ ;  /* 0x000000ffff967224 */ /* 0x000fe200078e00ff */
[----:B------:R-:W-:Y:S01]  /*12f0*/  UIADD3 UR4, UR61, 0x7f, URZ ;  /* 0x0000007f3d047890 */ /* 0x000fe2000fffe03f */
[----:B------:R-:W-:Y:S02]  /*1300*/  CS2R R146, SRZ ;  /* 0x0000000000927805 */ /* 0x000fe4000001ff00 */
[----:B01----:R-:W-:Y:S02]  /*1310*/  IADD3 R3, R214, 0x60, -R201 ;  /* 0x00000060d6037810 */ /* 0x003fe40007ffe8c9 */
        /* <DEDUP_REMOVED lines=16> */
[----:B--2---:R-:W-:Y:S01]  /*1420*/  ISETP.NE.AND P0, PT, R0, 0x1, PT ;  /* 0x000000010000780c */ /* 0x004fe20003f05270 */
[----:B------:R-:W-:Y:S01]  /*1430*/  IMAD.U32 R0, RZ, RZ, UR4 ;  /* 0x00000004ff007e24 */ /* 0x000fe2000f8e00ff */
        /* <DEDUP_REMOVED lines=10> */
[----:B------:R-:W-:Y:S01]  /*14e0*/  CS2R R86, SRZ ;  /* 0x0000000000567805 */ /* 0x000fe2000001ff00 */
[----:B------:R-:W0:Y:S01]  /*14f0*/  @P0 LDC R2, c[0x0][0x44c] ;  /* 0x00011300ff020b82 */ /* 0x000e220000000800 */
[----:B------:R-:W-:Y:S02]  /*1500*/  CS2R R92, SRZ ;  /* 0x00000000005c7805 */ /* 0x000fe4000001ff00 */
[----:B------:R-:W-:Y:S02]  /*1510*/  CS2R R90, SRZ ;  /* 0x00000000005a7805 */ /* 0x000fe4000001ff00 */
[----:B------:R-:W-:-:S02]  /*1520*/  CS2R R88, SRZ ;  /* 0x0000000000587805 */ /* 0x000fc4000001ff00 */
[----:B------:R-:W-:Y:S02]  /*1530*/  CS2R R82, SRZ ;  /* 0x0000000000527805 */ /* 0x000fe4000001ff00 */
[----:B------:R-:W-:Y:S02]  /*1540*/  CS2R R84, SRZ ;  /* 0x0000000000547805 */ /* 0x000fe4000001ff00 */
[----:B------:R-:W-:Y:S02]  /*1550*/  CS2R R8, SRZ ;  /* 0x0000000000087805 */ /* 0x000fe4000001ff00 */
[----:B------:R-:W-:Y:S01]  /*1560*/  CS2R R80, SRZ ;  /* 0x0000000000507805 */ /* 0x000fe2000001ff00 */
[----:B------:R-:W1:Y:S01]  /*1570*/  @P0 LDC R5, c[0x0][0x450] ;  /* 0x00011400ff050b82 */ /* 0x000e620000000800 */
        /* <DEDUP_REMOVED lines=15> */
[----:B0-----:R-:W-:Y:S01]  /*1670*/  @P0 IMAD.HI.U32 R2, R2, UR4, RZ ;  /* 0x0000000402020c27 */ /* 0x001fe2000f8e00ff */
[----:B------:R-:W-:Y:S02]  /*1680*/  CS2R R48, SRZ ;  /* 0x0000000000307805 */ /* 0x000fe4000001ff00 */
[----:B------:R-:W-:Y:S02]  /*1690*/  CS2R R42, SRZ ;  /* 0x00000000002a7805 */ /* 0x000fe4000001ff00 */
[----:B------:R-:W-:Y:S02]  /*16a0*/  CS2R R44, SRZ ;  /* 0x00000000002c7805 */ /* 0x000fe4000001ff00 */
[----:B------:R-:W-:Y:S02]  /*16b0*/  CS2R R160, SRZ ;  /* 0x0000000000a07805 */ /* 0x000fe4000001ff00 */
[----:B------:R-:W-:-:S02]  /*16c0*/  CS2R R40, SRZ ;  /* 0x0000000000287805 */ /* 0x000fc4000001ff00 */
[----:B------:R-:W-:Y:S02]  /*16d0*/  CS2R R34, SRZ ;  /* 0x0000000000227805 */ /* 0x000fe4000001ff00 */
[----:B------:R-:W-:Y:S02]  /*16e0*/  CS2R R36, SRZ ;  /* 0x0000000000247805 */ /* 0x000fe4000001ff00 */
[----:B-1----:R-:W-:Y:S01]  /*16f0*/  @P0 SHF.R.U32.HI R0, RZ, R5, R2 ;  /* 0x00000005ff000219 */ /* 0x002fe20000011602 */
[----:B------:R-:W-:Y:S01]  /*1700*/  VIADD R2, R214, 0x5f ;  /* 0x0000005fd6027836 */ /* 0x000fe20000000000 */
[----:B------:R-:W-:Y:S02]  /*1710*/  PLOP3.LUT P0, PT, PT, PT, PT, 0x80, 0x0 ;  /* 0x000000000000781c */ /* 0x000fe40003f0f070 */
[----:B------:R-:W-:Y:S02]  /*1720*/  CS2R R162, SRZ ;  /* 0x0000000000a27805 */ /* 0x000fe4000001ff00 */
[----:B------:R-:W-:Y:S01]  /*1730*/  CS2R R32, SRZ ;  /* 0x0000000000207805 */ /* 0x000fe2000001ff00 */
[----:B------:R-:W-:Y:S01]  /*1740*/  IMAD.IADD R0, R3, 0x1, R0 ;  /* 0x0000000103007824 */ /* 0x000fe200078e0200 */
[----:B------:R-:W-:Y:S01]  /*1750*/  CS2R R26, SRZ ;  /* 0x00000000001a7805 */ /* 0x000fe2000001ff00 */
[----:B------:R-:W-:Y:S01]  /*1760*/  IMAD.HI R2, R2, 0x2aaaaaab, RZ ;  /* 0x2aaaaaab02027827 */ /* 0x000fe200078e02ff */
[----:B------:R-:W-:-:S02]  /*1770*/  CS2R R28, SRZ ;  /* 0x00000000001c7805 */ /* 0x000fc4000001ff00 */
[----:B------:R-:W-:Y:S01]  /*1780*/  CS2R R24, SRZ ;  /* 0x0000000000187805 */ /* 0x000fe2000001ff00 */
[----:B------:R-:W-:Y:S01]  /*1790*/  IMAD.HI R0, R0, 0x2aaaaaab, RZ ;  /* 0x2aaaaaab00007827 */ /* 0x000fe200078e02ff */
[----:B------:R-:W-:-:S03]  /*17a0*/  SHF.R.U32.HI R3, RZ, 0x1f, R2 ;  /* 0x0000001fff037819 */ /* 0x000fc60000011602 */
[----:B------:R-:W-:Y:S01]  /*17b0*/  IMAD.MOV.U32 R10, RZ, RZ, RZ ;  /* 0x000000ffff0a7224 */ /* 0x000fe200078e00ff */
[----:B------:R-:W-:Y:S02]  /*17c0*/  SHF.R.U32.HI R5, RZ, 0x1f, R0 ;  /* 0x0000001fff057819 */ /* 0x000fe40000011600 */
[----:B------:R-:W-:Y:S02]  /*17d0*/  LEA.HI.SX32 R3, R2, R3, 0x1c ;  /* 0x0000000302037211 */ /* 0x000fe400078fe2ff */
[----:B------:R-:W-:-:S04]  /*17e0*/  LEA.HI.SX32 R0, R0, R5, 0x1c ;  /* 0x0000000500007211 */ /* 0x000fc800078fe2ff */
[----:B------:R-:W-:Y:S02]  /*17f0*/  VIMNMX R203, R3, R0, PT ;  /* 0x0000000003cb7248 */ /* 0x000fe40003fe0100 */
[----:B------:R-:W-:Y:S01]  /*1800*/  CS2R R2, SRZ ;  /* 0x0000000000027805 */ /* 0x000fe2000001ff00 */
[----:B------:R-:W-:Y:S01]  /*1810*/  IMAD.MOV.U32 R0, RZ, RZ, RZ ;  /* 0x000000ffff007224 */ /* 0x000fe200078e00ff */
        /* <DEDUP_REMOVED lines=41> */
.L_x_14840:
[----:B------:R-:W-:Y:S01]  /*1ab0*/  LEA.HI R0, R225, R225, RZ, 0x1 ;  /* 0x000000e1e1007211 */ /* 0x000fe200078f08ff */
[----:B------:R-:W0:Y:S03]  /*1ac0*/  S2R R2, SR_TID.X ;  /* 0x0000000000027919 */ /* 0x000e260000002100 */
[----:B------:R-:W-:-:S05]  /*1ad0*/  LOP3.LUT R0, R0, 0xfffffffe, RZ, 0xc0, !PT ;  /* 0xfffffffe00007812 */ /* 0x000fca00078ec0ff */
[----:B------:R-:W-:-:S05]  /*1ae0*/  IMAD.IADD R0, R225, 0x1, -R0 ;  /* 0x00000001e1007824 */ /* 0x000fca00078e0a00 */
[----:B------:R-:W-:-:S04]  /*1af0*/  SHF.L.U32 R0, R0, 0x1f, RZ ;  /* 0x0000001f00007819 */ /* 0x000fc800000006ff */
[----:B------:R-:W1:Y:S01]  /*1b00*/  SYNCS.PHASECHK.TRANS64.TRYWAIT P0, [UR40+0x32400], R0 ;  /* 0x03240000ff0075a7 */ /* 0x000e620008000168 */
[----:B0-----:R-:W-:-:S04]  /*1b10*/  SHF.R.U32.HI R2, RZ, 0x7, R2 ;  /* 0x00000007ff027819 */ /* 0x001fc80000011602 */
[----:B------:R-:W-:Y:S01]  /*1b20*/  IADD3 R208, R2, 0x8, RZ ;  /* 0x0000000802d07810 */ /* 0x000fe20007ffe0ff */
[----:B-1----:R-:W-:Y:S06]  /*1b30*/  @!P0 BRA `(.L_x_14841) ;  /* 0x0000012000ec8947 */ /* 0x002fec0003800000 */
.L_x_14987:
[----:B------:R-:W2:Y:S01]  /*1b40*/  LDL R2, [R1] ;  /* 0x0000000001027983 */ /* 0x000ea20000100800 */
[----:B------:R-:W-:Y:S05]  /*1b50*/  WARPSYNC.ALL ;  /* 0x0000000000007948 */ /* 0x000fea0003800000 */
[----:B------:R1:W-:Y:S01]  /*1b60*/  BAR.SYNC.DEFER_BLOCKING R208, 0x100 ;  /* 0x000400d00000751d */ /* 0x0003e20000010000 */
[----:B--2---:R-:W-:-:S13]  /*1b70*/  R2UR UR4, R2 ;  /* 0x00000000020472ca */ /* 0x004fda00000e0000 */
[----:B------:R-:W-:-:S05]  /*1b80*/  IMAD.U32 R2, RZ, RZ, UR4 ;  /* 0x00000004ff027e24 */ /* 0x000fca000f8e00ff */
[----:B------:R-:W-:-:S13]  /*1b90*/  ISETP.NE.AND P0, PT, R2, 0x3, PT ;  /* 0x000000030200780c */ /* 0x000fda0003f05270 */
[----:B-1----:R-:W-:Y:S05]  /*1ba0*/  @!P0 BRA `(.L_x_14842) ;  /* 0x0000000000048947 */ /* 0x002fea0003800000 */
[----:B------:R-:W-:Y:S01]  /*1bb0*/  BPT.TRAP 0x1 ;  /* 0x000000040000795c */ /* 0x000fe20000300000 */
.L_x_14842:
[----:B------:R-:W-:Y:S01]  /*1bc0*/  ULEA UR6, UR38, UR40, 0x3 ;  /* 0x0000002826067291 */ /* 0x000fe2000f8e183f */
[----:B------:R-:W-:-:S05]  /*1bd0*/  IMAD.U32 R2, RZ, RZ, UR39 ;  /* 0x00000027ff027e24 */ /* 0x000fca000f8e00ff */
[----:B------:R-:W-:-:S04]  /*1be0*/  SHF.L.U32 R2, R2, 0x1f, RZ ;  /* 0x0000001f02027819 */ /* 0x000fc800000006ff */
[----:B------:R1:W2:Y:S01]  /*1bf0*/  SYNCS.PHASECHK.TRANS64.TRYWAIT P1, [UR6+0x32430], R2 ;  /* 0x03243002ff0075a7 */ /* 0x0002a20008020146 */
[----:B------:R-:W-:Y:S05]  /*1c00*/  @!P0 BRA `(.L_x_14843) ;  /* 0x0000000000048947 */ /* 0x000fea0003800000 */
[----:B------:R-:W-:Y:S01]  /*1c10*/  BPT.TRAP 0x1 ;  /* 0x000000040000795c */ /* 0x000fe20000300000 */
.L_x_14843:
[----:B--2---:R-:W-:Y:S05]  /*1c20*/  @P1 BRA `(.L_x_14844) ;  /* 0x0000000000081947 */ /* 0x004fea0003800000 */
[----:B------:R-:W2:Y:S02]  /*1c30*/  SYNCS.PHASECHK.TRANS64.TRYWAIT P1, [UR6+0x32430], R2 ;  /* 0x03243002ff0075a7 */ /* 0x000ea40008020146 */
[----:B--2---:R-:W-:Y:S05]  /*1c40*/  @!P1 BRA `(.L_x_14845) ;  /* 0x0000012000c09947 */ /* 0x004fea0003800000 */
.L_x_14844:
        /* <DEDUP_REMOVED lines=48> */
.L_x_14988:
[----:B------:R-:W-:Y:S05]  /*1f50*/  @!P0 BRA `(.L_x_14847) ;  /* 0x0000000000048947 */ /* 0x000fea0003800000 */
[----:B------:R-:W-:Y:S01]  /*1f60*/  BPT.TRAP 0x1 ;  /* 0x000000040000795c */ /* 0x000fe20000300000 */
.L_x_14847:
[----:B------:R2:W3:Y:S01]  /*1f70*/  SYNCS.PHASECHK.TRANS64.TRYWAIT P1, [UR6+0x32450], R2 ;  /* 0x03245002ff0075a7 */ /* 0x0004e20008020146 */
[----:B------:R-:W-:Y:S05]  /*1f80*/  @!P0 BRA `(.L_x_14848) ;  /* 0x0000000000048947 */ /* 0x000fea0003800000 */
[----:B------:R-:W-:Y:S01]  /*1f90*/  BPT.TRAP 0x1 ;  /* 0x000000040000795c */ /* 0x000fe20000300000 */
.L_x_14848:
[----:B---3--:R-:W-:Y:S05]  /*1fa0*/  @P1 BRA `(.L_x_14849) ;  /* 0x0000000000081947 */ /* 0x008fea0003800000 */
[----:B------:R-:W3:Y:S02]  /*1fb0*/  SYNCS.PHASECHK.TRANS64.TRYWAIT P1, [UR6+0x32450], R2 ;  /* 0x03245002ff0075a7 */ /* 0x000ee40008020146 */
[----:B---3--:R-:W-:Y:S05]  /*1fc0*/  @!P1 BRA `(.L_x_14850) ;  /* 0x0000012000109947 */ /* 0x008fea0003800000 */
.L_x_14849:
        /* <DEDUP_REMOVED lines=28> */
[----:B------:R-:W-:Y:S01]  /*2190*/  IMAD.U32 R10, RZ, RZ, UR12 ;  /* 0x0000000cff0a7e24 */ /* 0x000fe2000f8e00ff */
        /* <DEDUP_REMOVED lines=113> */
.L_x_14851:
[----:B------:R-:W1:Y:S01]  /*28b0*/  LDC R4, c[0x0][0x448] ;  /* 0x00011200ff047b82 */ /* 0x000e620000000800 */
[----:B------:R-:W-:Y:S01]  /*28c0*/  ULDC UR4, c[0x0][0xad0] ;  /* 0x0002b40000047ab9 */ /* 0x000fe20000000800 */
[----:B------:R-:W-:Y:S01]  /*28d0*/  ULDC UR5, c[0x0][0xa80] ;  /* 0x0002a00000057ab9 */ /* 0x000fe20000000800 */
[----:B------:R-:W-:Y:S01]  /*28e0*/  FMUL.FTZ R24, R24, UR4 ;  /* 0x0000000418187c20 */ /* 0x000fe20008410000 */
[----:B------:R-:W-:Y:S01]  /*28f0*/  FMUL.FTZ R25, R25, UR4 ;  /* 0x0000000419197c20 */ /* 0x000fe20008410000 */
[----:B------:R-:W-:Y:S01]  /*2900*/  FMUL.FTZ R32, R32, UR4 ;  /* 0x0000000420207c20 */ /* 0x000fe20008410000 */
[----:B------:R-:W-:Y:S01]  /*2910*/  FMUL.FTZ R33, R33, UR4 ;  /* 0x0000000421217c20 */ /* 0x000fe20008410000 */
[----:B------:R2:W3:Y:S01]  /*2920*/  MUFU.TANH R72, R24 ;  /* 0x0000001800487308 */ /* 0x0004e20000002400 */
        /* <DEDUP_REMOVED lines=16> */
[----:B-1----:R-:W-:Y:S01]  /*2a30*/  ISETP.NE.AND P6, PT, R4, 0x1, PT ;  /* 0x000000010400780c */ /* 0x002fe20003fc5270 */
[----:B------:R-:W-:-:S02]  /*2a40*/  VIADD R4, R215, UR61 ;  /* 0x0000003dd7047c36 */ /* 0x000fc40008000000 */
        /* <DEDUP_REMOVED lines=11> */
[----:B------:R-:W3:Y:S01]  /*2b00*/  @P6 LDC R5, c[0x0][0x44c] ;  /* 0x00011300ff056b82 */ /* 0x000ee20000000800 */
[----:B------:R-:W-:Y:S01]  /*2b10*/  FMUL.FTZ R49, R49, UR4 ;  /* 0x0000000431317c20 */ /* 0x000fe20008410000 */
[----:B------:R-:W-:Y:S01]  /*2b20*/  MUFU.TANH R28, R28 ;  /* 0x0000001c001c7308 */ /* 0x000fe20000002400 */
[----:B------:R-:W-:Y:S01]  /*2b30*/  FMUL.FTZ R39, R39, UR4 ;  /* 0x0000000427277c20 */ /* 0x000fe20008410000 */
[----:B------:R-:W-:Y:S01]  /*2b40*/  FMUL.FTZ R60, R60, UR4 ;  /* 0x000000043c3c7c20 */ /* 0x000fe20008410000 */
[----:B------:R-:W-:Y:S01]  /*2b50*/  FMUL.FTZ R42, R42, UR4 ;  /* 0x000000042a2a7c20 */ /* 0x000fe20008410000 */
[----:B------:R-:W-:Y:S01]  /*2b60*/  FMUL.FTZ R43, R43, UR4 ;  /* 0x000000042b2b7c20 */ /* 0x000fe20008410000 */
[----:B------:R-:W-:Y:S01]  /*2b70*/  FMUL.FTZ R46, R46, UR4 ;  /* 0x000000042e2e7c20 */ /* 0x000fe20008410000 */
[----:B--2---:R-:W2:Y:S01]  /*2b80*/  @P6 LDC R24, c[0x0][0x450] ;  /* 0x00011400ff186b82 */ /* 0x004ea20000000800 */
        /* <DEDUP_REMOVED lines=18> */
[----:B------:R-:W-:Y:S02]  /*2cb0*/  UIADD3 UR10, UR6, 0x32440, URZ ;  /* 0x00032440060a7890 */ /* 0x000fe4000fffe03f */
[----:B------:R-:W-:Y:S02]  /*2cc0*/  ULOP3.LUT UR7, UR7, 0x3000000, URZ, 0xfc, !UPT ;  /* 0x0300000007077892 */ /* 0x000fe4000f8efc3f */
[----:B------:R-:W-:Y:S01]  /*2cd0*/  UPRMT UR10, UR48, 0x654, UR10 ;  /* 0x00000654300a7896 */ /* 0x000fe2000800000a */
[----:B--2---:R-:W-:Y:S01]  /*2ce0*/  @P6 SHF.R.U32.HI R4, RZ, R24, R5 ;  /* 0x00000018ff046219 */ /* 0x004fe20000011605 */
[----:B------:R-:W-:Y:S01]  /*2cf0*/  IMAD R5, R203, -0x60, R214 ;  /* 0xffffffa0cb057824 */ /* 0x000fe200078e02d6 */
[----:B------:R-:W-:Y:S01]  /*2d00*/  MUFU.TANH R37, R37 ;  /* 0x0000002500257308 */ /* 0x000fe20000002400 */
[----:B------:R-:W-:-:S02]  /*2d10*/  UIMAD UR4, UR38, 0xc00, UR7 ;  /* 0x00000c00260478a4 */ /* 0x000fc4000f8e0207 */
[----:B------:R-:W2:Y:S01]  /*2d20*/  SHFL.IDX PT, R21, R4, RZ, 0x1c1f ;  /* 0x001c1fff04157589 */ /* 0x000ea200000e0000 */
[----:B------:R-:W-:Y:S01]  /*2d30*/  IADD3 R5, R5, 0x60, RZ ;  /* 0x0000006005057810 */ /* 0x000fe20007ffe0ff */
[----:B------:R-:W-:Y:S01]  /*2d40*/  UMOV UR11, 0x40000040 ;  /* 0x40000040000b7882 */ /* 0x000fe20000000000 */
[----:B------:R-:W-:Y:S01]  /*2d50*/  SYNCS.ARRIVE.TRANS64.RED.A1T0 RZ, [UR10], RZ ;  /* 0x000000ffffff79a7 */ /* 0x000fe2000810040a */
[----:B----4-:R4:W5:Y:S01]  /*2d60*/  SHFL.IDX PT, R25, R4, 0x1, 0x1c1f ;  /* 0x003c1f0004197f89 */ /* 0x01096200000e0000 */
[----:B------:R-:W3:Y:S01]  /*2d70*/  MUFU.TANH R45, R45 ;  /* 0x0000002d002d7308 */ /* 0x000ee20000002400 */
[----:B------:R-:W-:Y:S01]  /*2d80*/  IMAD R24, R216, -0x2, R5 ;  /* 0xfffffffed8187824 */ /* 0x000fe200078e0205 */
[----:B------:R-:W-:-:S04]  /*2d90*/  UMOV UR10, UR4 ;  /* 0x00000004000a7c82 */ /* 0x000fc80008000000 */
[--C-:B------:R-:W-:Y:S02]  /*2da0*/  IADD3 R5, -R201, 0x1, R24.reuse ;  /* 0x00000001c9057810 */ /* 0x100fe40007ffe118 */
[----:B------:R-:W3:Y:S08]  /*2db0*/  MUFU.TANH R52, R52 ;  /* 0x0000003400347308 */ /* 0x000ef00000002400 */
[----:B------:R-:W3:Y:S01]  /*2dc0*/  MUFU.TANH R53, R53 ;  /* 0x0000003500357308 */ /* 0x000ee20000002400 */
[----:B--2---:R-:W-:-:S04]  /*2dd0*/  VIADDMNMX R21, R21, R5, R24, PT ;  /* 0x0000000515157246 */ /* 0x004fc80003800118 */
[----:B------:R-:W-:-:S03]  /*2de0*/  ISETP.GT.AND P5, PT, R21, RZ, PT ;  /* 0x000000ff1500720c */ /* 0x000fc60003fa4270 */
[----:B------:R-:W-:Y:S01]  /*2df0*/  MUFU.TANH R29, R29 ;  /* 0x0000001d001d7308 */ /* 0x000fe20000002400 */
[C---:B------:R-:W-:Y:S02]  /*2e00*/  ISETP.GT.AND P4, PT, R21.reuse, 0x1, PT ;  /* 0x000000011500780c */ /* 0x040fe40003f84270 */
[----:B----4-:R-:W-:Y:S02]  /*2e10*/  FSEL R4, R72, -INF , P5 ;  /* 0xff80000048047808 */ /* 0x010fe40002800000 */
[C---:B------:R-:W-:Y:S02]  /*2e20*/  ISETP.GT.AND P2, PT, R21.reuse, 0x10, PT ;  /* 0x000000101500780c */ /* 0x040fe40003f44270 */
[----:B------:R-:W-:Y:S01]  /*2e30*/  ISETP.GT.AND P5, PT, R21, 0x11, PT ;  /* 0x000000111500780c */ /* 0x000fe20003fa4270 */
[----:B------:R-:W-:Y:S01]  /*2e40*/  MUFU.TANH R48, R48 ;  /* 0x0000003000307308 */ /* 0x000fe20000002400 */
[----:B-----5:R-:W-:Y:S02]  /*2e50*/  VIADDMNMX R25, R25, R5, R24, PT ;  /* 0x0000000519197246 */ /* 0x020fe40003800118 */
[----:B------:R-:W-:-:S02]  /*2e60*/  ISETP.GT.AND P3, PT, R21, 0x8, PT ;  /* 0x000000081500780c */ /* 0x000fc40003f64270 */
[----:B------:R-:W-:Y:S02]  /*2e70*/  FSEL R24, R73, -INF , P4 ;  /* 0xff80000049187808 */ /* 0x000fe40002000000 */
[----:B------:R-:W-:Y:S01]  /*2e80*/  ISETP.GT.AND P4, PT, R21, 0x18, PT ;  /* 0x000000181500780c */ /* 0x000fe20003f84270 */
[----:B------:R-:W2:Y:S01]  /*2e90*/  MUFU.TANH R56, R56 ;  /* 0x0000003800387308 */ /* 0x000ea20000002400 */
[----:B0-----:R-:W-:Y:S02]  /*2ea0*/  FSEL R171, R32, -INF , P2 ;  /* 0xff80000020ab7808 */ /* 0x001fe40001000000 */
[----:B-1----:R-:W-:Y:S02]  /*2eb0*/  FSEL R172, R33, -INF , P5 ;  /* 0xff80000021ac7808 */ /* 0x002fe40002800000 */
[C---:B------:R-:W-:Y:S02]  /*2ec0*/  ISETP.GT.AND P2, PT, R21.reuse, 0x21, PT ;  /* 0x000000211500780c */ /* 0x040fe40003f44270 */
[----:B------:R-:W-:Y:S01]  /*2ed0*/  ISETP.GT.AND P5, PT, R21, 0x28, PT ;  /* 0x000000281500780c */ /* 0x000fe20003fa4270 */
[----:B------:R-:W0:Y:S01]  /*2ee0*/  MUFU.TANH R61, R61 ;  /* 0x0000003d003d7308 */ /* 0x000e220000002400 */
[----:B------:R-:W-:-:S02]  /*2ef0*/  FSEL R173, R36, -INF , P4 ;  /* 0xff80000024ad7808 */ /* 0x000fc40002000000 */
[----:B------:R-:W-:Y:S02]  /*2f00*/  ISETP.GT.AND P4, PT, R21, 0x29, PT ;  /* 0x000000291500780c */ /* 0x000fe40003f84270 */
[----:B------:R-:W-:Y:S02]  /*2f10*/  FSEL R181, R41, -INF , P2 ;  /* 0xff80000029b57808 */ /* 0x000fe40001000000 */
[----:B---3--:R-:W-:Y:S01]  /*2f20*/  FSEL R183, R44, -INF , P5 ;  /* 0xff8000002cb77808 */ /* 0x008fe20002800000 */
[----:B------:R-:W1:Y:S01]  /*2f30*/  MUFU.TANH R64, R64 ;  /* 0x0000004000407308 */ /* 0x000e620000002400 */
[C---:B------:R-:W-:Y:S02]  /*2f40*/  ISETP.GT.AND P2, PT, R21.reuse, 0x38, PT ;  /* 0x000000381500780c */ /* 0x040fe40003f44270 */
[C---:B------:R-:W-:Y:S02]  /*2f50*/  ISETP.GT.AND P5, PT, R21.reuse, 0x39, PT ;  /* 0x000000391500780c */ /* 0x040fe40003fa4270 */
[----:B------:R-:W-:-:S02]  /*2f60*/  ISETP.GT.AND P1, PT, R21, 0x9, PT ;  /* 0x000000091500780c */ /* 0x000fc40003f24270 */
[----:B------:R-:W-:Y:S01]  /*2f70*/  FMNMX.FTZ R5, R4, R24, !PT ;  /* 0x0000001804057209 */ /* 0x000fe20007810000 */
[----:B------:R-:W3:Y:S01]  /*2f80*/  MUFU.TANH R57, R57 ;  /* 0x0000003900397308 */ /* 0x000ee20000002400 */
[----:B------:R-:W-:Y:S02]  /*2f90*/  FSEL R185, R45, -INF , P4 ;  /* 0xff8000002db97808 */ /* 0x000fe40002000000 */
[----:B------:R-:W-:Y:S02]  /*2fa0*/  ISETP.GT.AND P4, PT, R21, 0x40, PT ;  /* 0x000000401500780c */ /* 0x000fe40003f84270 */
[----:B------:R-:W-:Y:S02]  /*2fb0*/  FSEL R205, R52, -INF , P2 ;  /* 0xff80000034cd7808 */ /* 0x000fe40001000000 */
[----:B------:R-:W-:Y:S01]  /*2fc0*/  FSEL R207, R53, -INF , P5 ;  /* 0xff80000035cf7808 */ /* 0x000fe20002800000 */
[----:B------:R4:W-:Y:S01]  /*2fd0*/  MUFU.TANH R74, R26 ;  /* 0x0000001a004a7308 */ /* 0x0009e20000002400 */
[----:B------:R-:W-:-:S02]  /*2fe0*/  ISETP.GT.AND P2, PT, R21, 0x49, PT ;  /* 0x000000491500780c */ /* 0x000fc40003f44270 */
[C---:B------:R-:W-:Y:S02]  /*2ff0*/  ISETP.GT.AND P5, PT, R21.reuse, 0x50, PT ;  /* 0x000000501500780c */ /* 0x040fe40003fa4270 */
[----:B--2---:R-:W-:Y:S02]  /*3000*/  FSEL R195, R56, -INF , P4 ;  /* 0xff80000038c37808 */ /* 0x004fe40002000000 */
[C---:B------:R-:W-:Y:S01]  /*3010*/  ISETP.GT.AND P4, PT, R21.reuse, 0x51, PT ;  /* 0x000000511500780c */ /* 0x040fe20003f84270 */
[----:B------:R-:W2:Y:S01]  /*3020*/  MUFU.TANH R65, R65 ;  /* 0x0000004100417308 */ /* 0x000ea20000002400 */
[----:B----4-:R-:W-:Y:S02]  /*3030*/  FSEL R26, R28, -INF , P3 ;  /* 0xff8000001c1a7808 */ /* 0x010fe40001800000 */
[----:B------:R-:W-:Y:S02]  /*3040*/  ISETP.GT.AND P3, PT, R21, 0x19, PT ;  /* 0x000000191500780c */ /* 0x000fe40003f64270 */
[----:B------:R-:W-:-:S02]  /*3050*/  FSEL R28, R29, -INF , P1 ;  /* 0xff8000001d1c7808 */ /* 0x000fc40000800000 */
[----:B------:R-:W-:Y:S01]  /*3060*/  FSEL R174, R37, -INF , P3 ;  /* 0xff80000025ae7808 */ /* 0x000fe20001800000 */
[----:B------:R-:W4:Y:S01]  /*3070*/  MUFU.TANH R75, R27 ;  /* 0x0000001b004b7308 */ /* 0x000f220000002400 */
[C---:B------:R-:W-:Y:S02]  /*3080*/  ISETP.GT.AND P3, PT, R21.reuse, 0x30, PT ;  /* 0x000000301500780c */ /* 0x040fe40003f64270 */
[----:B------:R-:W-:Y:S02]  /*3090*/  FMNMX.FTZ R5, R26, R5, !PT ;  /* 0x000000051a057209 */ /* 0x000fe40007810000 */
[----:B------:R-:W-:Y:S02]  /*30a0*/  FSEL R202, R48, -INF , P3 ;  /* 0xff80000030ca7808 */ /* 0x000fe40001800000 */
[----:B------:R-:W-:Y:S01]  /*30b0*/  ISETP.GT.AND P3, PT, R21, 0x41, PT ;  /* 0x000000411500780c */ /* 0x000fe20003f64270 */
[----:B------:R-:W5:Y:S01]  /*30c0*/  MUFU.TANH R68, R68 ;  /* 0x0000004400447308 */ /* 0x000f620000002400 */
[----:B0-----:R-:W-:-:S02]  /*30d0*/  FSEL R192, R61, -INF , P2 ;  /* 0xff8000003dc07808 */ /* 0x001fc40001000000 */
[----:B-1----:R-:W-:Y:S02]  /*30e0*/  FSEL R161, R64, -INF , P5 ;  /* 0xff80000040a17808 */ /* 0x002fe40002800000 */
[C---:B------:R-:W-:Y:S02]  /*30f0*/  ISETP.GT.AND P2, PT, R25.reuse, RZ, PT ;  /* 0x000000ff1900720c */ /* 0x040fe40003f44270 */
[----:B------:R-:W-:Y:S01]  /*3100*/  ISETP.GT.AND P5, PT, R25, 0x1, PT ;  /* 0x000000011900780c */ /* 0x000fe20003fa4270 */
[----:B------:R0:W1:Y:S01]  /*3110*/  MUFU.TANH R76, R30 ;  /* 0x0000001e004c7308 */ /* 0x0000620000002400 */
[----:B---3--:R-:W-:Y:S02]  /*3120*/  FSEL R187, R57, -INF , P3 ;  /* 0xff80000039bb7808 */ /* 0x008fe40001800000 */
[----:B------:R-:W-:Y:S02]  /*3130*/  ISETP.GT.AND P3, PT, R21, 0x58, PT ;  /* 0x000000581500780c */ /* 0x000fe40003f64270 */
[----:B--2---:R-:W-:-:S02]  /*3140*/  FSEL R162, R65, -INF , P4 ;  /* 0xff80000041a27808 */ /* 0x004fc40002000000 */
[----:B------:R-:W-:Y:S01]  /*3150*/  ISETP.GT.AND P4, PT, R25, 0x8, PT ;  /* 0x000000081900780c */ /* 0x000fe20003f84270 */
[----:B------:R1:W2:Y:S01]  /*3160*/  MUFU.TANH R77, R31 ;  /* 0x0000001f004d7308 */ /* 0x0002a20000002400 */
[----:B0-----:R-:W-:Y:S02]  /*3170*/  FMNMX.FTZ R30, R28, R5, !PT ;  /* 0x000000051c1e7209 */ /* 0x001fe40007810000 */
[----:B------:R-:W-:Y:S02]  /*3180*/  FSEL R27, R74, -INF , P2 ;  /* 0xff8000004a1b7808 */ /* 0x000fe40001000000 */
[----:B------:R-:W-:Y:S02]  /*3190*/  FMNMX.FTZ R5, R171, R30, !PT ;  /* 0x0000001eab057209 */ /* 0x000fe40007810000 */
[----:B----4-:R-:W-:Y:S01]  /*31a0*/  FSEL R29, R75, -INF , P5 ;  /* 0xff8000004b1d7808 */ /* 0x010fe20002800000 */
[----:B------:R-:W0:Y:S01]  /*31b0*/  MUFU.TANH R40, R40 ;  /* 0x0000002800287308 */ /* 0x000e220000002400 */
[----:B-----5:R-:W-:-:S02]  /*31c0*/  FSEL R163, R68, -INF , P3 ;  /* 0xff80000044a37808 */ /* 0x020fc40001800000 */
[----:B------:R-:W-:Y:S02]  /*31d0*/  FMNMX.FTZ R32, R172, R5, !PT ;  /* 0x00000005ac207209 */ /* 0x000fe40007810000 */
[----:B------:R-:W-:Y:S02]  /*31e0*/  ISETP.GT.AND P3, PT, R25, 0x9, PT ;  /* 0x000000091900780c */ /* 0x000fe40003f64270 */
[----:B-1----:R-:W-:Y:S01]  /*31f0*/  FSEL R31, R76, -INF , P4 ;  /* 0xff8000004c1f7808 */ /* 0x002fe20002000000 */
[----:B------:R-:W1:Y:S01]  /*3200*/  MUFU.TANH R34, R34 ;  /* 0x0000002200227308 */ /* 0x000e620000002400 */
[----:B------:R-:W-:Y:S02]  /*3210*/  FMNMX.FTZ R30, R27, R29, !PT ;  /* 0x0000001d1b1e7209 */ /* 0x000fe40007810000 */
[----:B------:R-:W-:Y:S02]  /*3220*/  ISETP.GT.AND P1, PT, R21, 0x20, PT ;  /* 0x000000201500780c */ /* 0x000fe40003f24270 */
[----:B------:R-:W-:-:S02]  /*3230*/  FMNMX.FTZ R5, R173, R32, !PT ;  /* 0x00000020ad057209 */ /* 0x000fc40007810000 */
[----:B------:R-:W-:Y:S01]  /*3240*/  ISETP.GT.AND P2, PT, R25, 0x10, PT ;  /* 0x000000101900780c */ /* 0x000fe20003f44270 */
[----:B------:R-:W3:Y:S01]  /*3250*/  MUFU.TANH R35, R35 ;  /* 0x0000002300237308 */ /* 0x000ee20000002400 */
[----:B--2---:R-:W-:Y:S02]  /*3260*/  FSEL R33, R77, -INF , P3 ;  /* 0xff8000004d217808 */ /* 0x004fe40001800000 */
[----:B------:R-:W-:Y:S02]  /*3270*/  FMNMX.FTZ R30, R31, R30, !PT ;  /* 0x0000001e1f1e7209 */ /* 0x000fe40007810000 */
[----:B0-----:R-:W-:Y:S02]  /*3280*/  FSEL R179, R40, -INF , P1 ;  /* 0xff80000028b37808 */ /* 0x001fe40000800000 */
[----:B------:R-:W-:Y:S01]  /*3290*/  FMNMX.FTZ R32, R174, R5, !PT ;  /* 0x00000005ae207209 */ /* 0x000fe20007810000 */
[----:B------:R-:W0:Y:S01]  /*32a0*/  MUFU.TANH R38, R38 ;  /* 0x0000002600267308 */ /* 0x000e220000002400 */
[----:B------:R-:W-:-:S02]  /*32b0*/  ISETP.GT.AND P4, PT, R25, 0x11, PT ;  /* 0x000000111900780c */ /* 0x000fc40003f84270 */
[----:B-1----:R-:W-:Y:S02]  /*32c0*/  FSEL R175, R34, -INF , P2 ;  /* 0xff80000022af7808 */ /* 0x002fe40001000000 */
[----:B------:R-:W-:Y:S02]  /*32d0*/  FMNMX.FTZ R30, R33, R30, !PT ;  /* 0x0000001e211e7209 */ /* 0x000fe40007810000 */
[----:B------:R-:W-:Y:S01]  /*32e0*/  FMNMX.FTZ R32, R179, R32, !PT ;  /* 0x00000020b3207209 */ /* 0x000fe20007810000 */
[----:B------:R-:W1:Y:S01]  /*32f0*/  MUFU.TANH R49, R49 ;  /* 0x0000003100317308 */ /* 0x000e620000002400 */
[----:B------:R-:W-:Y:S02]  /*3300*/  ISETP.GT.AND P1, PT, R21, 0x31, PT ;  /* 0x000000311500780c */ /* 0x000fe40003f24270 */
[----:B------:R-:W-:Y:S02]  /*3310*/  ISETP.GT.AND P3, PT, R25, 0x18, PT ;  /* 0x000000181900780c */ /* 0x000fe40003f64270 */
[----:B---3--:R-:W-:-:S02]  /*3320*/  FSEL R176, R35, -INF , P4 ;  /* 0xff80000023b07808 */ /* 0x008fc40002000000 */
[----:B------:R-:W-:Y:S01]  /*3330*/  FMNMX.FTZ R5, R175, R30, !PT ;  /* 0x0000001eaf057209 */ /* 0x000fe20007810000 */
[----:B------:R-:W2:Y:S01]  /*3340*/  MUFU.TANH R39, R39 ;  /* 0x0000002700277308 */ /* 0x000ea20000002400 */
[----:B------:R-:W-:Y:S02]  /*3350*/  FMNMX.FTZ R32, R181, R32, !PT ;  /* 0x00000020b5207209 */ /* 0x000fe40007810000 */
[----:B------:R-:W-:Y:S02]  /*3360*/  ISETP.GT.AND P2, PT, R25, 0x19, PT ;  /* 0x000000191900780c */ /* 0x000fe40003f44270 */
[----:B0-----:R-:W-:Y:S02]  /*3370*/  FSEL R177, R38, -INF , P3 ;  /* 0xff80000026b17808 */ /* 0x001fe40001800000 */
[----:B------:R-:W-:Y:S01]  /*3380*/  FMNMX.FTZ R30, R176, R5, !PT ;  /* 0x00000005b01e7209 */ /* 0x000fe20007810000 */
[----:B------:R-:W0:Y:S01]  /*3390*/  MUFU.TANH R60, R60 ;  /* 0x0000003c003c7308 */ /* 0x000e220000002400 */
[----:B-1----:R-:W-:-:S02]  /*33a0*/  FSEL R204, R49, -INF , P1 ;  /* 0xff80000031cc7808 */ /* 0x002fc40000800000 */
[----:B------:R-:W-:Y:S02]  /*33b0*/  ISETP.GT.AND P1, PT, R21, 0x48, PT ;  /* 0x000000481500780c */ /* 0x000fe40003f24270 */
[----:B------:R-:W-:Y:S02]  /*33c0*/  FMNMX.FTZ R32, R183, R32, !PT ;  /* 0x00000020b7207209 */ /* 0x000fe40007810000 */
[----:B------:R-:W-:Y:S01]  /*33d0*/  ISETP.GT.AND P4, PT, R25, 0x20, PT ;  /* 0x000000201900780c */ /* 0x000fe20003f84270 */
[----:B------:R-:W1:Y:S01]  /*33e0*/  MUFU.TANH R42, R42 ;  /* 0x0000002a002a7308 */ /* 0x000e620000002400 */
[----:B--2---:R-:W-:Y:S02]  /*33f0*/  FSEL R178, R39, -INF , P2 ;  /* 0xff80000027b27808 */ /* 0x004fe40001000000 */
[----:B------:R-:W-:Y:S02]  /*3400*/  FMNMX.FTZ R5, R177, R30, !PT ;  /* 0x0000001eb1057209 */ /* 0x000fe40007810000 */
[----:B------:R-:W-:-:S02]  /*3410*/  ISETP.GT.AND P3, PT, R25, 0x21, PT ;  /* 0x000000211900780c */ /* 0x000fc40003f64270 */
[----:B------:R-:W-:Y:S01]  /*3420*/  FMNMX.FTZ R5, R178, R5, !PT ;  /* 0x00000005b2057209 */ /* 0x000fe20007810000 */
[----:B------:R-:W2:Y:S01]  /*3430*/  MUFU.TANH R43, R43 ;  /* 0x0000002b002b7308 */ /* 0x000ea20000002400 */
[----:B0-----:R-:W-:Y:S02]  /*3440*/  FSEL R190, R60, -INF , P1 ;  /* 0xff8000003cbe7808 */ /* 0x001fe40000800000 */
[----:B------:R-:W-:Y:S02]  /*3450*/  ISETP.GT.AND P1, PT, R21, 0x59, PT ;  /* 0x000000591500780c */ /* 0x000fe40003f24270 */
[----:B------:R-:W-:Y:S02]  /*3460*/  FMNMX.FTZ R21, R185, R32, !PT ;  /* 0x00000020b9157209 */ /* 0x000fe40007810000 */
[----:B------:R-:W-:Y:S01]  /*3470*/  ISETP.GT.AND P2, PT, R25, 0x28, PT ;  /* 0x000000281900780c */ /* 0x000fe20003f44270 */
[----:B------:R-:W0:Y:S01]  /*3480*/  MUFU.TANH R46, R46 ;  /* 0x0000002e002e7308 */ /* 0x000e220000002400 */
[----:B-1----:R-:W-:-:S02]  /*3490*/  FSEL R180, R42, -INF , P4 ;  /* 0xff8000002ab47808 */ /* 0x002fc40002000000 */
[----:B------:R-:W-:Y:S02]  /*34a0*/  FMNMX.FTZ R21, R202, R21, !PT ;  /* 0x00000015ca157209 */ /* 0x000fe40007810000 */
[----:B------:R-:W-:Y:S02]  /*34b0*/  FMNMX.FTZ R5, R180, R5, !PT ;  /* 0x00000005b4057209 */ /* 0x000fe40007810000 */
[----:B------:R-:W-:Y:S01]  /*34c0*/  FMNMX.FTZ R30, R204, R21, !PT ;  /* 0x00000015cc1e7209 */ /* 0x000fe20007810000 */
[----:B------:R-:W1:Y:S01]  /*34d0*/  MUFU.TANH R47, R47 ;  /* 0x0000002f002f7308 */ /* 0x000e620000002400 */
[----:B--2---:R-:W-:Y:S02]  /*34e0*/  FSEL R182, R43, -INF , P3 ;  /* 0xff8000002bb67808 */ /* 0x004fe40001800000 */
[----:B------:R-:W-:Y:S02]  /*34f0*/  ISETP.GT.AND P4, PT, R25, 0x29, PT ;  /* 0x000000291900780c */ /* 0x000fe40003f84270 */
[----:B------:R-:W-:-:S02]  /*3500*/  FMNMX.FTZ R5, R182, R5, !PT ;  /* 0x00000005b6057209 */ /* 0x000fc40007810000 */
[----:B------:R-:W-:Y:S01]  /*3510*/  FMNMX.FTZ R30, R205, R30, !PT ;  /* 0x0000001ecd1e7209 */ /* 0x000fe20007810000 */
[----:B------:R-:W2:Y:S01]  /*3520*/  MUFU.TANH R50, R50 ;  /* 0x0000003200327308 */ /* 0x000ea20000002400 */
[----:B0-----:R-:W-:Y:S02]  /*3530*/  FSEL R184, R46, -INF , P2 ;  /* 0xff8000002eb87808 */ /* 0x001fe40001000000 */
[----:B------:R-:W-:Y:S02]  /*3540*/  ISETP.GT.AND P3, PT, R25, 0x30, PT ;  /* 0x000000301900780c */ /* 0x000fe40003f64270 */
[----:B------:R-:W-:Y:S02]  /*3550*/  FMNMX.FTZ R5, R184, R5, !PT ;  /* 0x00000005b8057209 */ /* 0x000fe40007810000 */
[----:B------:R-:W-:Y:S01]  /*3560*/  FMNMX.FTZ R30, R207, R30, !PT ;  /* 0x0000001ecf1e7209 */ /* 0x000fe20007810000 */
[----:B------:R-:W0:Y:S01]  /*3570*/  MUFU.TANH R51, R51 ;  /* 0x0000003300337308 */ /* 0x000e220000002400 */
[----:B-1----:R-:W-:-:S02]  /*3580*/  FSEL R186, R47, -INF , P4 ;  /* 0xff8000002fba7808 */ /* 0x002fc40002000000 */
[----:B------:R-:W-:Y:S02]  /*3590*/  ISETP.GT.AND P2, PT, R25, 0x31, PT ;  /* 0x000000311900780c */ /* 0x000fe40003f44270 */
[----:B------:R-:W-:Y:S02]  /*35a0*/  FMNMX.FTZ R5, R186, R5, !PT ;  /* 0x00000005ba057209 */ /* 0x000fe40007810000 */
[----:B------:R-:W-:Y:S01]  /*35b0*/  FMNMX.FTZ R32, R195, R30, !PT ;  /* 0x0000001ec3207209 */ /* 0x000fe20007810000 */
[----:B------:R-:W1:Y:S01]  /*35c0*/  MUFU.TANH R54, R54 ;  /* 0x0000003600367308 */ /* 0x000e620000002400 */
[----:B--2---:R-:W-:Y:S02]  /*35d0*/  FSEL R196, R50, -INF , P3 ;  /* 0xff80000032c47808 */ /* 0x004fe40001800000 */
[----:B------:R-:W-:Y:S02]  /*35e0*/  ISETP.GT.AND P4, PT, R25, 0x38, PT ;  /* 0x000000381900780c */ /* 0x000fe40003f84270 */
[----:B------:R-:W-:-:S02]  /*35f0*/  FMNMX.FTZ R30, R196, R5, !PT ;  /* 0x00000005c41e7209 */ /* 0x000fc40007810000 */
[----:B------:R-:W-:Y:S01]  /*3600*/  ISETP.GT.AND P3, PT, R25, 0x39, PT ;  /* 0x000000391900780c */ /* 0x000fe20003f64270 */
[----:B------:R-:W2:Y:S01]  /*3610*/  MUFU.TANH R55, R55 ;  /* 0x0000003700377308 */ /* 0x000ea20000002400 */
[----:B0-----:R-:W-:Y:S02]  /*3620*/  FSEL R197, R51, -INF , P2 ;  /* 0xff80000033c57808 */ /* 0x001fe40001000000 */
[----:B------:R-:W-:Y:S02]  /*3630*/  FMNMX.FTZ R21, R187, R32, !PT ;  /* 0x00000020bb157209 */ /* 0x000fe40007810000 */
[----:B------:R-:W-:Y:S02]  /*3640*/  FMNMX.FTZ R5, R197, R30, !PT ;  /* 0x0000001ec5057209 */ /* 0x000fe40007810000 */
[----:B------:R-:W-:Y:S01]  /*3650*/  ISETP.GT.AND P2, PT, R25, 0x40, PT ;  /* 0x000000401900780c */ /* 0x000fe20003f44270 */
[----:B------:R-:W0:Y:S01]  /*3660*/  MUFU.TANH R58, R58 ;  /* 0x0000003a003a7308 */ /* 0x000e220000002400 */
[----:B-1----:R-:W-:-:S02]  /*3670*/  FSEL R198, R54, -INF , P4 ;  /* 0xff80000036c67808 */ /* 0x002fc40002000000 */
[----:B------:R-:W-:Y:S02]  /*3680*/  FMNMX.FTZ R21, R190, R21, !PT ;  /* 0x00000015be157209 */ /* 0x000fe40007810000 */
[----:B------:R-:W-:Y:S02]  /*3690*/  FMNMX.FTZ R30, R198, R5, !PT ;  /* 0x00000005c61e7209 */ /* 0x000fe40007810000 */
[----:B------:R-:W-:Y:S01]  /*36a0*/  ISETP.GT.AND P4, PT, R25, 0x41, PT ;  /* 0x000000411900780c */ /* 0x000fe20003f84270 */
[----:B------:R-:W1:Y:S01]  /*36b0*/  MUFU.TANH R59, R59 ;  /* 0x0000003b003b7308 */ /* 0x000e620000002400 */
[----:B--2---:R-:W-:Y:S02]  /*36c0*/  FSEL R199, R55, -INF , P3 ;  /* 0xff80000037c77808 */ /* 0x004fe40001800000 */
[----:B------:R-:W-:Y:S02]  /*36d0*/  FMNMX.FTZ R32, R192, R21, !PT ;  /* 0x00000015c0207209 */ /* 0x000fe40007810000 */
        /* <DEDUP_REMOVED lines=13> */
[----:B--2---:R-:W-:-:S04]  /*37b0*/  FSEL R191, R62, -INF , P3 ;  /* 0xff8000003ebf7808 */ /* 0x004fc80001800000 */
[----:B------:R-:W-:-:S03]  /*37c0*/  FMNMX.FTZ R30, R191, R30, !PT ;  /* 0x0000001ebf1e7209 */ /* 0x000fc60007810000 */
[----:B------:R-:W2:Y:S01]  /*37d0*/  MUFU.TANH R66, R66 ;  /* 0x0000004200427308 */ /* 0x000ea20000002400 */
[----:B0-----:R-:W-:Y:S01]  /*37e0*/  FSEL R164, R69, -INF , P1 ;  /* 0xff80000045a47808 */ /* 0x001fe20000800000 */
[----:B------:R0:W-:Y:S01]  /*37f0*/  BAR.SYNC.DEFER_BLOCKING R208, 0x100 ;  /* 0x000400d00000751d */ /* 0x0001e20000010000 */
[----:B------:R-:W-:Y:S02]  /*3800*/  ISETP.GT.AND P1, PT, R25, 0x50, PT ;  /* 0x000000501900780c */ /* 0x000fe40003f24270 */
[----:B------:R-:W-:-:S03]  /*3810*/  FMNMX.FTZ R21, R164, R5, !PT ;  /* 0x00000005a4157209 */ /* 0x000fc60007810000 */
[----:B------:R-:W3:Y:S01]  /*3820*/  MUFU.TANH R67, R67 ;  /* 0x0000004300437308 */ /* 0x000ee20000002400 */
[----:B-1----:R-:W-:Y:S01]  /*3830*/  FSEL R193, R63, -INF , P2 ;  /* 0xff8000003fc17808 */ /* 0x002fe20001000000 */
[----:B------:R-:W1:Y:S01]  /*3840*/  SHFL.BFLY PT, R32, R21, 0x2, 0x1f ;  /* 0x0c401f0015207f89 */ /* 0x000e6200000e0000 */
[----:B------:R-:W-:Y:S02]  /*3850*/  ISETP.GT.AND P2, PT, R25, 0x51, PT ;  /* 0x000000511900780c */ /* 0x000fe40003f44270 */
[----:B------:R-:W-:-:S03]  /*3860*/  FMNMX.FTZ R30, R193, R30, !PT ;  /* 0x0000001ec11e7209 */ /* 0x000fc60007810000 */
[----:B------:R-:W4:Y:S01]  /*3870*/  MUFU.TANH R70, R70 ;  /* 0x0000004600467308 */ /* 0x000f220000002400 */
[----:B--2---:R-:W-:Y:S02]  /*3880*/  FSEL R165, R66, -INF , P1 ;  /* 0xff80000042a57808 */ /* 0x004fe40000800000 */
[----:B------:R-:W-:Y:S02]  /*3890*/  ISETP.GT.AND P1, PT, R25, 0x58, PT ;  /* 0x000000581900780c */ /* 0x000fe40003f24270 */
[----:B------:R-:W-:-:S03]  /*38a0*/  FMNMX.FTZ R5, R165, R30, !PT ;  /* 0x0000001ea5057209 */ /* 0x000fc60007810000 */
[----:B------:R-:W2:Y:S01]  /*38b0*/  MUFU.TANH R71, R71 ;  /* 0x0000004700477308 */ /* 0x000ea20000002400 */
[----:B---3--:R-:W-:Y:S02]  /*38c0*/  FSEL R166, R67, -INF , P2 ;  /* 0xff80000043a67808 */ /* 0x008fe40001000000 */
[----:B------:R-:W-:Y:S02]  /*38d0*/  ISETP.GT.AND P2, PT, R25, 0x59, PT ;  /* 0x000000591900780c */ /* 0x000fe40003f44270 */
[----:B------:R-:W-:Y:S02]  /*38e0*/  FMNMX.FTZ R30, R166, R5, !PT ;  /* 0x00000005a61e7209 */ /* 0x000fe40007810000 */
[----:B----4-:R-:W-:Y:S02]  /*38f0*/  FSEL R167, R70, -INF , P1 ;  /* 0xff80000046a77808 */ /* 0x010fe40000800000 */
[----:B-1----:R-:W-:Y:S02]  /*3900*/  FMNMX.FTZ R32, R21, R32, !PT ;  /* 0x0000002015207209 */ /* 0x002fe40007810000 */
[----:B------:R-:W-:-:S03]  /*3910*/  FMNMX.FTZ R5, R167, R30, !PT ;  /* 0x0000001ea7057209 */ /* 0x000fc60007810000 */
[----:B------:R-:W1:Y:S01]  /*3920*/  SHFL.BFLY PT, R21, R32, 0x1, 0x1f ;  /* 0x0c201f0020157f89 */ /* 0x000e6200000e0000 */
[----:B--2---:R-:W-:-:S04]  /*3930*/  FSEL R168, R71, -INF , P2 ;  /* 0xff80000047a87808 */ /* 0x004fc80001000000 */
[----:B------:R-:W-:-:S05]  /*3940*/  FMNMX.FTZ R5, R168, R5, !PT ;  /* 0x00000005a8057209 */ /* 0x000fca0007810000 */
[----:B------:R-:W2:Y:S01]  /*3950*/  SHFL.BFLY PT, R30, R5, 0x2, 0x1f ;  /* 0x0c401f00051e7f89 */ /* 0x000ea200000e0000 */
[----:B-1----:R-:W-:-:S04]  /*3960*/  FMNMX.FTZ R206, R32, R21, !PT ;  /* 0x0000001520ce7209 */ /* 0x002fc80007810000 */
[C---:B------:R-:W-:Y:S01]  /*3970*/  FSETP.NEU.FTZ.AND P1, PT, R206.reuse, -INF , PT ;  /* 0xff800000ce00780b */ /* 0x040fe20003f3d000 */
[----:B------:R-:W-:Y:S01]  /*3980*/  FMUL.FTZ R169, R206, UR5 ;  /* 0x00000005cea97c20 */ /* 0x000fe20008410000 */
[----:B--2---:R-:W-:-:S04]  /*3990*/  FMNMX.FTZ R30, R5, R30, !PT ;  /* 0x0000001e051e7209 */ /* 0x004fc80007810000 */
        /* <DEDUP_REMOVED lines=92> */
[----:B------:R-:W0:Y:S08]  /*3f60*/  MUFU.EX2 R202, R202 ;  /* 0x000000ca00ca7308 */ /* 0x000e300000000800 */
        /* <DEDUP_REMOVED lines=52> */
[----:B------:R-:W-:-:S03]  /*42b0*/  F2FP.BF16.F32.PACK_AB R155, R186, R184 ;  /* 0x000000b8ba9b723e */ /* 0x000fc600000010ff */
[----:B------:R-:W-:Y:S01]  /*42c0*/  FADD.FTZ R185, R202, R185 ;  /* 0x000000b9cab97221 */ /* 0x000fe20000010000 */
[----:B------:R-:W-:-:S06]  /*42d0*/  WARPGROUP.ARRIVE ;  /* 0x00000000000079c5 */ /* 0x000fcc0000000000 */
[----:B------:R-:W-:Y:S01]  /*42e0*/  HGMMA.64x256x16.F32.BF16 R24, R152, gdesc[UR8].tnspB, R24, gsb0 ;  /* 0x43e0000898187df0 */ /* 0x000fe20008001818 */
[----:B------:R-:W-:Y:S01]  /*42f0*/  UIADD3 UR10, UR4, 0x180, URZ ;  /* 0x00000180040a7890 */ /* 0x000fe2000fffe03f */
[----:B------:R-:W-:Y:S01]  /*4300*/  UMOV UR11, 0x40000040 ;  /* 0x40000040000b7882 */ /* 0x000fe20000000000 */
[----:B------:R-:W-:Y:S02]  /*4310*/  WARPGROUP.DEPBAR.LE gsb0, 0x0 ;  /* 0x00008000000079c5 */ /* 0x000fe40000010000 */
[C---:B------:R-:W-:Y:S01]  /*4320*/  F2FP.BF16.F32.PACK_AB R152, R204.reuse, R202 ;  /* 0x000000cacc98723e */ /* 0x040fe200000010ff */
        /* <DEDUP_REMOVED lines=27> */
[----:B------:R-:W-:-:S11]  /*44e0*/  FADD.FTZ R188, R193, R188 ;  /* 0x000000bcc1bc7221 */ /* 0x000fd60000010000 */
        /* <DEDUP_REMOVED lines=21> */
.L_x_14852:
[----:B------:R-:W0:Y:S01]  /*4640*/  @P6 LDC R152, c[0x0][0x44c] ;  /* 0x00011300ff986b82 */ /* 0x000e220000000800 */
[----:B------:R-:W-:Y:S01]  /*4650*/  IMAD.U32 R21, RZ, RZ, UR61 ;  /* 0x0000003dff157e24 */ /* 0x000fe2000f8e00ff */
[----:B------:R-:W-:Y:S01]  /*4660*/  UIADD3 UR6, UR6, 0x32460, URZ ;  /* 0x0003246006067890 */ /* 0x000fe2000fffe03f */
[----:B------:R-:W-:-:S03]  /*4670*/  VIADD R203, R203, 0xfffffffe ;  /* 0xfffffffecbcb7836 */ /* 0x000fc60000000000 */
[----:B------:R-:W-:Y:S02]  /*4680*/  UPRMT UR6, UR48, 0x654, UR6 ;  /* 0x0000065430067896 */ /* 0x000fe40008000006 */
[----:B------:R-:W1:Y:S07]  /*4690*/  @P6 LDC R153, c[0x0][0x450] ;  /* 0x00011400ff996b82 */ /* 0x000e6e0000000800 */
[----:B------:R-:W-:Y:S01]  /*46a0*/  SYNCS.ARRIVE.TRANS64.RED.A1T0 RZ, [UR6], RZ ;  /* 0x000000ffffff79a7 */ /* 0x000fe20008100406 */
[----:B0-----:R-:W-:-:S05]  /*46b0*/  @P6 IMAD.HI.U32 R152, R152, UR61, RZ ;  /* 0x0000003d98986c27 */ /* 0x001fca000f8e00ff */
[----:B-1----:R-:W-:-:S04]  /*46c0*/  @P6 SHF.R.U32.HI R21, RZ, R153, R152 ;  /* 0x00000099ff156219 */ /* 0x002fc80000011698 */
        /* <DEDUP_REMOVED lines=9> */
.L_x_14864:
        /* <DEDUP_REMOVED lines=8> */
.L_x_14854:
        /* <DEDUP_REMOVED lines=9> */
.L_x_14855:
[----:B-1----:R-:W-:Y:S05]  /*4870*/  @P1 BRA `(.L_x_14856) ;  /* 0x0000000000081947 */ /* 0x002fea0003800000 */
[----:B------:R-:W1:Y:S02]  /*4880*/  SYNCS.PHASECHK.TRANS64.TRYWAIT P1, [UR4+0x32430], R0 ;  /* 0x03243000ff0075a7 */ /* 0x000e640008020144 */
[----:B-1----:R-:W-:Y:S05]  /*4890*/  @!P1 BRA `(.L_x_14857) ;  /* 0x000000f400f49947 */ /* 0x002fea0003800000 */
.L_x_14856:
        /* <DEDUP_REMOVED lines=32> */
.L_x_14858:
[----:B------:R1:W2:Y:S01]  /*4aa0*/  SYNCS.PHASECHK.TRANS64.TRYWAIT P1, [UR4+0x32450], R0 ;  /* 0x03245000ff0075a7 */ /* 0x0002a20008020144 */
[----:B------:R-:W-:Y:S05]  /*4ab0*/  @!P0 BRA `(.L_x_14859) ;  /* 0x0000000000048947 */ /* 0x000fea0003800000 */
[----:B------:R-:W-:Y:S01]  /*4ac0*/  BPT.TRAP 0x1 ;  /* 0x000000040000795c */ /* 0x000fe20000300000 */
.L_x_14859:
[----:B--2---:R-:W-:Y:S05]  /*4ad0*/  @P1 BRA `(.L_x_14860) ;  /* 0x0000000000081947 */ /* 0x004fea0003800000 */
[----:B------:R-:W2:Y:S02]  /*4ae0*/  SYNCS.PHASECHK.TRANS64.TRYWAIT P1, [UR4+0x32450], R0 ;  /* 0x03245000ff0075a7 */ /* 0x000ea40008020144 */
[----:B--2---:R-:W-:Y:S05]  /*4af0*/  @!P1 BRA `(.L_x_14861) ;  /* 0x000000f400749947 */ /* 0x004fea0003800000 */
.L_x_14860:
        /* <DEDUP_REMOVED lines=101> */
.L_x_14862:
[----:B------:R-:W1:Y:S01]  /*5150*/  LDC R204, c[0x0][0x448] ;  /* 0x00011200ffcc7b82 */ /* 0x000e620000000800 */
[----:B------:R-:W-:Y:S01]  /*5160*/  VIADD R206, R215, UR61 ;  /* 0x0000003dd7ce7c36 */ /* 0x000fe20008000000 */
        /* <DEDUP_REMOVED lines=22> */
[----:B-1----:R-:W-:Y:S01]  /*52d0*/  ISETP.NE.AND P1, PT, R204, 0x1, PT ;  /* 0x00000001cc00780c */ /* 0x002fe20003f25270 */
        /* <DEDUP_REMOVED lines=12> */
[----:B------:R-:W5:Y:S01]  /*53a0*/  @P1 LDC R204, c[0x0][0x44c] ;  /* 0x00011300ffcc1b82 */ /* 0x000f620000000800 */
[----:B------:R-:W-:Y:S01]  /*53b0*/  FMUL.FTZ R171, R171, UR5 ;  /* 0x00000005abab7c20 */ /* 0x000fe20008410000 */
[----:B------:R-:W-:Y:S01]  /*53c0*/  FMUL.FTZ R174, R174, UR5 ;  /* 0x00000005aeae7c20 */ /* 0x000fe20008410000 */
[----:B------:R-:W-:Y:S01]  /*53d0*/  FMUL.FTZ R175, R175, UR5 ;  /* 0x00000005afaf7c20 */ /* 0x000fe20008410000 */
[----:B------:R-:W-:Y:S01]  /*53e0*/  FMUL.FTZ R178, R178, UR5 ;  /* 0x00000005b2b27c20 */ /* 0x000fe20008410000 */
[----:B------:R-:W0:Y:S01]  /*53f0*/  MUFU.TANH R169, R169 ;  /* 0x000000a900a97308 */ /* 0x000e220000002400 */
[----:B------:R-:W-:Y:S01]  /*5400*/  FMUL.FTZ R179, R179, UR5 ;  /* 0x00000005b3b37c20 */ /* 0x000fe20008410000 */
[----:B------:R-:W-:Y:S01]  /*5410*/  FMUL.FTZ R182, R182, UR5 ;  /* 0x00000005b6b67c20 */ /* 0x000fe20008410000 */
[----:B------:R-:W2:Y:S01]  /*5420*/  @P1 LDC R205, c[0x0][0x450] ;  /* 0x00011400ffcd1b82 */ /* 0x000ea20000000800 */
        /* <DEDUP_REMOVED lines=15> */
[----:B-----5:R-:W-:Y:S01]  /*5520*/  @P1 IMAD.HI.U32 R204, R206, R204, RZ ;  /* 0x000000cccecc1227 */ /* 0x020fe200078e00ff */
[----:B------:R-:W-:-:S02]  /*5530*/  UPRMT UR10, UR54, 0x654, UR10 ;  /* 0x00000654360a7896 */ /* 0x000fc4000800000a */
[----:B------:R-:W-:Y:S02]  /*5540*/  UIMAD UR6, UR6, 0xc00, UR7 ;  /* 0x00000c00060678a4 */ /* 0x000fe4000f8e0207 */
[----:B------:R-:W5:Y:S01]  /*5550*/  MUFU.TANH R161, R161 ;  /* 0x000000a100a17308 */ /* 0x000f620000002400 */
[----:B------:R-:W-:Y:S01]  /*5560*/  UMOV UR11, 0x40000040 ;  /* 0x40000040000b7882 */ /* 0x000fe20000000000 */
[----:B--2---:R-:W-:-:S03]  /*5570*/  @P1 SHF.R.U32.HI R206, RZ, R205, R204 ;  /* 0x000000cdffce1219 */ /* 0x004fc600000116cc */
[----:B------:R-:W-:Y:S01]  /*5580*/  SYNCS.ARRIVE.TRANS64.RED.A1T0 RZ, [UR10], RZ ;  /* 0x000000ffffff79a7 */ /* 0x000fe2000810040a */
[----:B------:R-:W-:Y:S01]  /*5590*/  UMOV UR10, UR6 ;  /* 0x00000006000a7c82 */ /* 0x000fe20008000000 */
[----:B------:R-:W2:Y:S01]  /*55a0*/  SHFL.IDX PT, R204, R206, RZ, 0x1c1f ;  /* 0x001c1fffcecc7589 */ /* 0x000ea200000e0000 */
[----:B------:R-:W5:Y:S03]  /*55b0*/  MUFU.TANH R180, R180 ;  /* 0x000000b400b47308 */ /* 0x000f660000002400 */
[----:B------:R3:W1:Y:S05]  /*55c0*/  SHFL.IDX PT, R205, R206, 0x1, 0x1c1f ;  /* 0x003c1f00cecd7f89 */ /* 0x00066a00000e0000 */
[----:B------:R-:W5:Y:S01]  /*55d0*/  MUFU.TANH R154, R154 ;  /* 0x0000009a009a7308 */ /* 0x000f620000002400 */
[----:B---3--:R-:W-:-:S05]  /*55e0*/  MOV R206, 0xffffffa0 ;  /* 0xffffffa000ce7802 */ /* 0x008fca0000000f00 */
[----:B------:R-:W-:Y:S02]  /*55f0*/  IMAD R206, R203, R206, 0x1 ;  /* 0x00000001cbce7424 */ /* 0x000fe400078e02ce */
[----:B------:R-:W3:Y:S02]  /*5600*/  MUFU.TANH R164, R164 ;  /* 0x000000a400a47308 */ /* 0x000ee40000002400 */
[----:B------:R-:W-:-:S05]  /*5610*/  IMAD R206, R216, -0x2, R206 ;  /* 0xfffffffed8ce7824 */ /* 0x000fca00078e02ce */
[----:B------:R-:W-:Y:S01]  /*5620*/  IADD3 R206, -R201, R206, R214 ;  /* 0x000000cec9ce7210 */ /* 0x000fe20007ffe1d6 */
[----:B------:R-:W3:Y:S04]  /*5630*/  MUFU.TANH R172, R172 ;  /* 0x000000ac00ac7308 */ /* 0x000ee80000002400 */
[C---:B--2---:R-:W-:Y:S02]  /*5640*/  IMAD.IADD R199, R206.reuse, 0x1, R204 ;  /* 0x00000001cec77824 */ /* 0x044fe400078e02cc */
[----:B------:R-:W-:Y:S01]  /*5650*/  FMUL.FTZ R204, R197, UR5 ;  /* 0x00000005c5cc7c20 */ /* 0x000fe20008410000 */
[----:B-1----:R-:W-:Y:S01]  /*5660*/  IMAD.IADD R205, R206, 0x1, R205 ;  /* 0x00000001cecd7824 */ /* 0x002fe200078e02cd */
[----:B------:R-:W-:Y:S01]  /*5670*/  ULDC UR5, c[0x0][0xa80] ;  /* 0x0002a00000057ab9 */ /* 0x000fe20000000800 */
[----:B------:R-:W1:Y:S01]  /*5680*/  MUFU.TANH R155, R155 ;  /* 0x0000009b009b7308 */ /* 0x000e620000002400 */
[----:B------:R-:W-:-:S02]  /*5690*/  ISETP.GT.AND P4, PT, R199, 0x9, PT ;  /* 0x00000009c700780c */ /* 0x000fc40003f84270 */
[----:B------:R-:W-:Y:S02]  /*56a0*/  ISETP.GT.AND P5, PT, R199, 0x10, PT ;  /* 0x00000010c700780c */ /* 0x000fe40003fa4270 */
[----:B------:R-:W-:Y:S02]  /*56b0*/  FSEL R157, R157, -INF , P4 ;  /* 0xff8000009d9d7808 */ /* 0x000fe40002000000 */
[C---:B------:R-:W-:Y:S01]  /*56c0*/  ISETP.GT.AND P4, PT, R199.reuse, 0x20, PT ;  /* 0x00000020c700780c */ /* 0x040fe20003f84270 */
[----:B------:R-:W2:Y:S01]  /*56d0*/  MUFU.TANH R173, R173 ;  /* 0x000000ad00ad7308 */ /* 0x000ea20000002400 */
[C---:B------:R-:W-:Y:S02]  /*56e0*/  ISETP.GT.AND P1, PT, R199.reuse, RZ, PT ;  /* 0x000000ffc700720c */ /* 0x040fe40003f24270 */
[----:B------:R-:W-:Y:S02]  /*56f0*/  FSEL R160, R160, -INF , P5 ;  /* 0xff800000a0a07808 */ /* 0x000fe40002800000 */
[----:B------:R-:W-:-:S02]  /*5700*/  ISETP.GT.AND P5, PT, R199, 0x21, PT ;  /* 0x00000021c700780c */ /* 0x000fc40003fa4270 */
[----:B------:R-:W-:Y:S01]  /*5710*/  FSEL R168, R168, -INF , P4 ;  /* 0xff800000a8a87808 */ /* 0x000fe20002000000 */
[----:B------:R-:W2:Y:S01]  /*5720*/  MUFU.TANH R181, R181 ;  /* 0x000000b500b57308 */ /* 0x000ea20000002400 */
[C---:B------:R-:W-:Y:S02]  /*5730*/  ISETP.GT.AND P4, PT, R199.reuse, 0x31, PT ;  /* 0x00000031c700780c */ /* 0x040fe40003f84270 */
[C---:B------:R-:W-:Y:S02]  /*5740*/  ISETP.GT.AND P2, PT, R199.reuse, 0x1, PT ;  /* 0x00000001c700780c */ /* 0x040fe40003f44270 */
[----:B----4-:R-:W-:Y:S02]  /*5750*/  FSEL R152, R152, -INF , P1 ;  /* 0xff80000098987808 */ /* 0x010fe40000800000 */
[----:B------:R-:W-:Y:S01]  /*5760*/  ISETP.GT.AND P1, PT, R199, 0x11, PT ;  /* 0x00000011c700780c */ /* 0x000fe20003f24270 */
[----:B------:R-:W4:Y:S01]  /*5770*/  MUFU.TANH R158, R158 ;  /* 0x0000009e009e7308 */ /* 0x000f220000002400 */
[----:B0-----:R-:W-:-:S02]  /*5780*/  FSEL R169, R169, -INF , P5 ;  /* 0xff800000a9a97808 */ /* 0x001fc40002800000 */
[----:B------:R-:W-:Y:S02]  /*5790*/  ISETP.GT.AND P5, PT, R199, 0x38, PT ;  /* 0x00000038c700780c */ /* 0x000fe40003fa4270 */
[----:B------:R-:W-:Y:S02]  /*57a0*/  FSEL R177, R177, -INF , P4 ;  /* 0xff800000b1b17808 */ /* 0x000fe40002000000 */
[----:B------:R-:W-:Y:S01]  /*57b0*/  FSEL R153, R153, -INF , P2 ;  /* 0xff80000099997808 */ /* 0x000fe20001000000 */
[----:B------:R-:W0:Y:S01]  /*57c0*/  MUFU.TANH R184, R184 ;  /* 0x000000b800b87308 */ /* 0x000e220000002400 */
[----:B------:R-:W-:Y:S02]  /*57d0*/  ISETP.GT.AND P4, PT, R205, RZ, PT ;  /* 0x000000ffcd00720c */ /* 0x000fe40003f84270 */
[----:B------:R-:W-:Y:S02]  /*57e0*/  ISETP.GT.AND P2, PT, R199, 0x18, PT ;  /* 0x00000018c700780c */ /* 0x000fe40003f44270 */
[----:B-----5:R-:W-:-:S02]  /*57f0*/  FSEL R161, R161, -INF , P1 ;  /* 0xff800000a1a17808 */ /* 0x020fc40000800000 */
[----:B------:R-:W-:Y:S01]  /*5800*/  ISETP.GT.AND P1, PT, R199, 0x28, PT ;  /* 0x00000028c700780c */ /* 0x000fe20003f24270 */
[----:B------:R-:W5:Y:S01]  /*5810*/  MUFU.TANH R156, R156 ;  /* 0x0000009c009c7308 */ /* 0x000f620000002400 */
[----:B------:R-:W-:Y:S02]  /*5820*/  FSEL R180, R180, -INF , P5 ;  /* 0xff800000b4b47808 */ /* 0x000fe40002800000 */
[----:B------:R-:W-:Y:S02]  /*5830*/  ISETP.GT.AND P5, PT, R205, 0x1, PT ;  /* 0x00000001cd00780c */ /* 0x000fe40003fa4270 */
[----:B------:R-:W-:Y:S02]  /*5840*/  FSEL R154, R154, -INF , P4 ;  /* 0xff8000009a9a7808 */ /* 0x000fe40002000000 */
[----:B---3--:R-:W-:Y:S01]  /*5850*/  FSEL R164, R164, -INF , P2 ;  /* 0xff800000a4a47808 */ /* 0x008fe20001000000 */
[----:B------:R-:W3:Y:S01]  /*5860*/  MUFU.TANH R159, R159 ;  /* 0x0000009f009f7308 */ /* 0x000ee20000002400 */
[----:B------:R-:W-:-:S02]  /*5870*/  ISETP.GT.AND P2, PT, R199, 0x29, PT ;  /* 0x00000029c700780c */ /* 0x000fc40003f44270 */
[----:B------:R-:W-:Y:S02]  /*5880*/  FSEL R172, R172, -INF , P1 ;  /* 0xff800000acac7808 */ /* 0x000fe40000800000 */
[----:B------:R-:W-:Y:S02]  /*5890*/  ISETP.GT.AND P1, PT, R199, 0x39, PT ;  /* 0x00000039c700780c */ /* 0x000fe40003f24270 */
[----:B------:R-:W-:Y:S01]  /*58a0*/  ISETP.GT.AND P4, PT, R205, 0x8, PT ;  /* 0x00000008cd00780c */ /* 0x000fe20003f84270 */
[----:B------:R-:W3:Y:S01]  /*58b0*/  MUFU.TANH R162, R162 ;  /* 0x000000a200a27308 */ /* 0x000ee20000002400 */
[----:B-1----:R-:W-:Y:S02]  /*58c0*/  FSEL R155, R155, -INF , P5 ;  /* 0xff8000009b9b7808 */ /* 0x002fe40002800000 */
[----:B------:R-:W-:Y:S02]  /*58d0*/  FMNMX.FTZ R206, R154, R202, !PT ;  /* 0x000000ca9ace7209 */ /* 0x000fe40007810000 */
[----:B--2---:R-:W-:-:S02]  /*58e0*/  FSEL R173, R173, -INF , P2 ;  /* 0xff800000adad7808 */ /* 0x004fc40001000000 */
[----:B------:R-:W-:Y:S01]  /*58f0*/  ISETP.GT.AND P2, PT, R199, 0x40, PT ;  /* 0x00000040c700780c */ /* 0x000fe20003f44270 */
[----:B------:R-:W1:Y:S01]  /*5900*/  MUFU.TANH R165, R165 ;  /* 0x000000a500a57308 */ /* 0x000e620000002400 */
[----:B------:R-:W-:Y:S02]  /*5910*/  FSEL R181, R181, -INF , P1 ;  /* 0xff800000b5b57808 */ /* 0x000fe40000800000 */
[----:B------:R-:W-:Y:S02]  /*5920*/  ISETP.GT.AND P3, PT, R199, 0x8, PT ;  /* 0x00000008c700780c */ /* 0x000fe40003f64270 */
[----:B------:R-:W-:Y:S02]  /*5930*/  ISETP.GT.AND P1, PT, R205, 0x9, PT ;  /* 0x00000009cd00780c */ /* 0x000fe40003f24270 */
[----:B----4-:R-:W-:Y:S01]  /*5940*/  FSEL R158, R158, -INF , P4 ;  /* 0xff8000009e9e7808 */ /* 0x010fe20002000000 */
[----:B------:R-:W2:Y:S01]  /*5950*/  MUFU.TANH R163, R163 ;  /* 0x000000a300a37308 */ /* 0x000ea20000002400 */
[----:B------:R-:W-:-:S02]  /*5960*/  FMNMX.FTZ R206, R155, R206, !PT ;  /* 0x000000ce9bce7209 */ /* 0x000fc40007810000 */
[----:B0-----:R-:W-:Y:S02]  /*5970*/  FSEL R184, R184, -INF , P2 ;  /* 0xff800000b8b87808 */ /* 0x001fe40001000000 */
[----:B-----5:R-:W-:Y:S02]  /*5980*/  FSEL R156, R156, -INF , P3 ;  /* 0xff8000009c9c7808 */ /* 0x020fe40001800000 */
[----:B------:R-:W-:Y:S01]  /*5990*/  ISETP.GT.AND P2, PT, R205, 0x10, PT ;  /* 0x00000010cd00780c */ /* 0x000fe20003f44270 */
[----:B------:R-:W0:Y:S01]  /*59a0*/  MUFU.TANH R176, R176 ;  /* 0x000000b000b07308 */ /* 0x000e220000002400 */
[----:B---3--:R-:W-:Y:S02]  /*59b0*/  FSEL R159, R159, -INF , P1 ;  /* 0xff8000009f9f7808 */ /* 0x008fe40000800000 */
[----:B------:R-:W-:Y:S02]  /*59c0*/  FMNMX.FTZ R206, R158, R206, !PT ;  /* 0x000000ce9ece7209 */ /* 0x000fe40007810000 */
[----:B------:R-:W-:-:S02]  /*59d0*/  ISETP.GT.AND P3, PT, R199, 0x19, PT ;  /* 0x00000019c700780c */ /* 0x000fc40003f64270 */
[----:B------:R-:W-:Y:S01]  /*59e0*/  ISETP.GT.AND P5, PT, R205, 0x11, PT ;  /* 0x00000011cd00780c */ /* 0x000fe20003fa4270 */
[----:B------:R-:W3:Y:S01]  /*59f0*/  MUFU.TANH R166, R166 ;  /* 0x000000a600a67308 */ /* 0x000ee20000002400 */
[----:B------:R-:W-:Y:S02]  /*5a00*/  FSEL R162, R162, -INF , P2 ;  /* 0xff800000a2a27808 */ /* 0x000fe40001000000 */
[----:B------:R-:W-:Y:S02]  /*5a10*/  FMNMX.FTZ R206, R159, R206, !PT ;  /* 0x000000ce9fce7209 */ /* 0x000fe40007810000 */
[----:B-1----:R-:W-:Y:S02]  /*5a20*/  FSEL R165, R165, -INF , P3 ;  /* 0xff800000a5a57808 */ /* 0x002fe40001800000 */
[----:B------:R-:W-:Y:S01]  /*5a30*/  ISETP.GT.AND P3, PT, R199, 0x30, PT ;  /* 0x00000030c700780c */ /* 0x000fe20003f64270 */
[----:B------:R-:W1:Y:S01]  /*5a40*/  MUFU.TANH R185, R185 ;  /* 0x000000b900b97308 */ /* 0x000e620000002400 */
[----:B------:R-:W-:-:S02]  /*5a50*/  ISETP.GT.AND P4, PT, R205, 0x18, PT ;  /* 0x00000018cd00780c */ /* 0x000fc40003f84270 */
[----:B--2---:R-:W-:Y:S02]  /*5a60*/  FSEL R163, R163, -INF , P5 ;  /* 0xff800000a3a37808 */ /* 0x004fe40002800000 */
[----:B------:R-:W-:Y:S02]  /*5a70*/  FMNMX.FTZ R206, R162, R206, !PT ;  /* 0x000000cea2ce7209 */ /* 0x000fe40007810000 */
[----:B0-----:R-:W-:Y:S01]  /*5a80*/  FSEL R176, R176, -INF , P3 ;  /* 0xff800000b0b07808 */ /* 0x001fe20001800000 */
[----:B------:R-:W0:Y:S01]  /*5a90*/  MUFU.TANH R167, R167 ;  /* 0x000000a700a77308 */ /* 0x000e220000002400 */
[----:B------:R-:W-:Y:S02]  /*5aa0*/  ISETP.GT.AND P3, PT, R199, 0x41, PT ;  /* 0x00000041c700780c */ /* 0x000fe40003f64270 */
[----:B------:R-:W-:Y:S02]  /*5ab0*/  ISETP.GT.AND P1, PT, R205, 0x19, PT ;  /* 0x00000019cd00780c */ /* 0x000fe40003f24270 */
[----:B---3--:R-:W-:-:S02]  /*5ac0*/  FSEL R166, R166, -INF , P4 ;  /* 0xff800000a6a67808 */ /* 0x008fc40002000000 */
[----:B------:R-:W-:Y:S01]  /*5ad0*/  FMNMX.FTZ R206, R163, R206, !PT ;  /* 0x000000cea3ce7209 */ /* 0x000fe20007810000 */
[----:B------:R-:W2:Y:S01]  /*5ae0*/  MUFU.TANH R170, R170 ;  /* 0x000000aa00aa7308 */ /* 0x000ea20000002400 */
[----:B-1----:R-:W-:Y:S02]  /*5af0*/  FSEL R185, R185, -INF , P3 ;  /* 0xff800000b9b97808 */ /* 0x002fe40001800000 */
[C---:B------:R-:W-:Y:S02]  /*5b00*/  ISETP.GT.AND P3, PT, R205.reuse, 0x20, PT ;  /* 0x00000020cd00780c */ /* 0x040fe40003f64270 */
[----:B------:R-:W-:Y:S02]  /*5b10*/  FMNMX.FTZ R206, R166, R206, !PT ;  /* 0x000000cea6ce7209 */ /* 0x000fe40007810000 */
[----:B------:R-:W-:Y:S01]  /*5b20*/  ISETP.GT.AND P2, PT, R205, 0x21, PT ;  /* 0x00000021cd00780c */ /* 0x000fe20003f44270 */
[----:B------:R1:W-:Y:S01]  /*5b30*/  MUFU.TANH R197, R207 ;  /* 0x000000cf00c57308 */ /* 0x0003e20000002400 */
[----:B0-----:R-:W-:-:S02]  /*5b40*/  FSEL R167, R167, -INF , P1 ;  /* 0xff800000a7a77808 */ /* 0x001fc40000800000 */
[----:B------:R-:W-:Y:S02]  /*5b50*/  ISETP.GT.AND P5, PT, R205, 0x28, PT ;  /* 0x00000028cd00780c */ /* 0x000fe40003fa4270 */
[----:B------:R-:W-:Y:S02]  /*5b60*/  FMNMX.FTZ R206, R167, R206, !PT ;  /* 0x000000cea7ce7209 */ /* 0x000fe40007810000 */
[----:B------:R-:W-:Y:S01]  /*5b70*/  ISETP.GT.AND P4, PT, R205, 0x29, PT ;  /* 0x00000029cd00780c */ /* 0x000fe20003f84270 */
[----:B------:R-:W0:Y:S01]  /*5b80*/  MUFU.TANH R171, R171 ;  /* 0x000000ab00ab7308 */ /* 0x000e220000002400 */
[----:B-1----:R-:W-:Y:S02]  /*5b90*/  FMNMX.FTZ R207, R152, R21, !PT ;  /* 0x0000001598cf7209 */ /* 0x002fe40007810000 */
[----:B--2---:R-:W-:Y:S02]  /*5ba0*/  FSEL R170, R170, -INF , P3 ;  /* 0xff800000aaaa7808 */ /* 0x004fe40001800000 */
[----:B------:R-:W-:-:S02]  /*5bb0*/  FMNMX.FTZ R207, R153, R207, !PT ;  /* 0x000000cf99cf7209 */ /* 0x000fc40007810000 */
[----:B------:R-:W-:Y:S01]  /*5bc0*/  FMNMX.FTZ R206, R170, R206, !PT ;  /* 0x000000ceaace7209 */ /* 0x000fe20007810000 */
[----:B------:R-:W1:Y:S01]  /*5bd0*/  MUFU.TANH R174, R174 ;  /* 0x000000ae00ae7308 */ /* 0x000e620000002400 */
[----:B------:R-:W-:Y:S02]  /*5be0*/  FMNMX.FTZ R207, R156, R207, !PT ;  /* 0x000000cf9ccf7209 */ /* 0x000fe40007810000 */
[----:B------:R-:W-:Y:S02]  /*5bf0*/  ISETP.GT.AND P1, PT, R205, 0x30, PT ;  /* 0x00000030cd00780c */ /* 0x000fe40003f24270 */
[----:B------:R-:W-:Y:S02]  /*5c00*/  FMNMX.FTZ R207, R157, R207, !PT ;  /* 0x000000cf9dcf7209 */ /* 0x000fe40007810000 */
[----:B------:R-:W-:Y:S01]  /*5c10*/  ISETP.GT.AND P3, PT, R205, 0x31, PT ;  /* 0x00000031cd00780c */ /* 0x000fe20003f64270 */
[----:B------:R-:W2:Y:S01]  /*5c20*/  MUFU.TANH R175, R175 ;  /* 0x000000af00af7308 */ /* 0x000ea20000002400 */
[----:B------:R-:W-:-:S02]  /*5c30*/  FMNMX.FTZ R207, R160, R207, !PT ;  /* 0x000000cfa0cf7209 */ /* 0x000fc40007810000 */
[----:B0-----:R-:W-:Y:S02]  /*5c40*/  FSEL R171, R171, -INF , P2 ;  /* 0xff800000abab7808 */ /* 0x001fe40001000000 */
[----:B------:R-:W-:Y:S02]  /*5c50*/  FMNMX.FTZ R207, R161, R207, !PT ;  /* 0x000000cfa1cf7209 */ /* 0x000fe40007810000 */
[----:B------:R-:W-:Y:S01]  /*5c60*/  FMNMX.FTZ R206, R171, R206, !PT ;  /* 0x000000ceabce7209 */ /* 0x000fe20007810000 */
[----:B------:R-:W0:Y:S01]  /*5c70*/  MUFU.TANH R178, R178 ;  /* 0x000000b200b27308 */ /* 0x000e220000002400 */
[----:B-1----:R-:W-:Y:S02]  /*5c80*/  FSEL R174, R174, -INF , P5 ;  /* 0xff800000aeae7808 */ /* 0x002fe40002800000 */
[----:B------:R-:W-:Y:S02]  /*5c90*/  FMNMX.FTZ R207, R164, R207, !PT ;  /* 0x000000cfa4cf7209 */ /* 0x000fe40007810000 */
[----:B------:R-:W-:-:S02]  /*5ca0*/  FMNMX.FTZ R206, R174, R206, !PT ;  /* 0x000000ceaece7209 */ /* 0x000fc40007810000 */
[----:B------:R-:W-:Y:S01]  /*5cb0*/  FMNMX.FTZ R207, R165, R207, !PT ;  /* 0x000000cfa5cf7209 */ /* 0x000fe20007810000 */
[----:B------:R-:W1:Y:S01]  /*5cc0*/  MUFU.TANH R179, R179 ;  /* 0x000000b300b37308 */ /* 0x000e620000002400 */
[----:B--2---:R-:W-:Y:S02]  /*5cd0*/  FSEL R175, R175, -INF , P4 ;  /* 0xff800000afaf7808 */ /* 0x004fe40002000000 */
[----:B------:R-:W-:Y:S02]  /*5ce0*/  FMNMX.FTZ R207, R168, R207, !PT ;  /* 0x000000cfa8cf7209 */ /* 0x000fe40007810000 */
[----:B------:R-:W-:Y:S02]  /*5cf0*/  FMNMX.FTZ R206, R175, R206, !PT ;  /* 0x000000ceafce7209 */ /* 0x000fe40007810000 */
[----:B------:R-:W-:Y:S01]  /*5d00*/  ISETP.GT.AND P2, PT, R205, 0x38, PT ;  /* 0x00000038cd00780c */ /* 0x000fe20003f44270 */
[----:B------:R-:W2:Y:S01]  /*5d10*/  MUFU.TANH R182, R182 ;  /* 0x000000b600b67308 */ /* 0x000ea20000002400 */
[----:B0-----:R-:W-:-:S02]  /*5d20*/  FSEL R178, R178, -INF , P1 ;  /* 0xff800000b2b27808 */ /* 0x001fc40000800000 */
[----:B------:R-:W-:Y:S02]  /*5d30*/  FMNMX.FTZ R207, R169, R207, !PT ;  /* 0x000000cfa9cf7209 */ /* 0x000fe40007810000 */
[----:B------:R-:W-:Y:S02]  /*5d40*/  FMNMX.FTZ R206, R178, R206, !PT ;  /* 0x000000ceb2ce7209 */ /* 0x000fe40007810000 */
[----:B------:R-:W-:Y:S01]  /*5d50*/  ISETP.GT.AND P5, PT, R205, 0x39, PT ;  /* 0x00000039cd00780c */ /* 0x000fe20003fa4270 */
[----:B------:R-:W0:Y:S01]  /*5d60*/  MUFU.TANH R183, R183 ;  /* 0x000000b700b77308 */ /* 0x000e220000002400 */
[----:B-1----:R-:W-:Y:S02]  /*5d70*/  FSEL R179, R179, -INF , P3 ;  /* 0xff800000b3b37808 */ /* 0x002fe40001800000 */
[----:B------:R-:W-:Y:S02]  /*5d80*/  FMNMX.FTZ R207, R172, R207, !PT ;  /* 0x000000cfaccf7209 */ /* 0x000fe40007810000 */
[----:B------:R-:W-:-:S02]  /*5d90*/  FMNMX.FTZ R206, R179, R206, !PT ;  /* 0x000000ceb3ce7209 */ /* 0x000fc40007810000 */
[----:B------:R-:W-:Y:S01]  /*5da0*/  ISETP.GT.AND P4, PT, R205, 0x40, PT ;  /* 0x00000040cd00780c */ /* 0x000fe20003f84270 */
        /* <DEDUP_REMOVED lines=22> */
[C---:B------:R-:W-:Y:S02]  /*5f10*/  ISETP.GT.AND P4, PT, R205.reuse, 0x51, PT ;  /* 0x00000051cd00780c */ /* 0x040fe40003f84270 */
[C---:B------:R-:W-:Y:S02]  /*5f20*/  ISETP.GT.AND P1, PT, R205.reuse, 0x58, PT ;  /* 0x00000058cd00780c */ /* 0x040fe40003f24270 */
        /* <DEDUP_REMOVED lines=8> */
[----:B------:R-:W-:Y:S02]  /*5fb0*/  FSEL R197, R197, -INF , P3 ;  /* 0xff800000c5c57808 */ /* 0x000fe40001800000 */
        /* <DEDUP_REMOVED lines=9> */
[----:B--2---:R-:W-:Y:S02]  /*6050*/  FSEL R198, R198, -INF , P1 ;  /* 0xff800000c6c67808 */ /* 0x004fe40000800000 */
[----:B------:R-:W-:Y:S02]  /*6060*/  ISETP.GT.AND P1, PT, R199, 0x50, PT ;  /* 0x00000050c700780c */ /* 0x000fe40003f24270 */
[----:B------:R-:W-:-:S03]  /*6070*/  FMNMX.FTZ R206, R198, R206, !PT ;  /* 0x000000cec6ce7209 */ /* 0x000fc60007810000 */
        /* <DEDUP_REMOVED lines=32> */
[--C-:B------:R-:W-:Y:S01]  /*6280*/  FFMA.FTZ R159, R159, UR5, -R199.reuse ;  /* 0x000000059f9f7c23 */ /* 0x100fe200080108c7 */
[--C-:B------:R-:W-:Y:S01]  /*6290*/  FFMA.FTZ R162, R162, UR5, -R199.reuse ;  /* 0x00000005a2a27c23 */ /* 0x100fe200080108c7 */
[--C-:B------:R-:W-:Y:S01]  /*62a0*/  FFMA.FTZ R163, R163, UR5, -R199.reuse ;  /* 0x00000005a3a37c23 */ /* 0x100fe200080108c7 */
[----:B0-----:R-:W-:Y:S01]  /*62b0*/  FMNMX.FTZ R206, R206, R208, !PT ;  /* 0x000000d0cece7209 */ /* 0x001fe20007810000 */
[--C-:B------:R-:W-:Y:S01]  /*62c0*/  FFMA.FTZ R208, R155, UR5, -R199.reuse ;  /* 0x000000059bd07c23 */ /* 0x100fe200080108c7 */
[----:B------:R-:W-:Y:S01]  /*62d0*/  MUFU.EX2 R207, R207 ;  /* 0x000000cf00cf7308 */ /* 0x000fe20000000800 */
[----:B------:R-:W0:Y:S01]  /*62e0*/  S2R R155, SR_TID.X ;  /* 0x00000000009b7919 */ /* 0x000e220000002100 */
[C---:B------:R-:W-:Y:S01]  /*62f0*/  FSETP.NEU.FTZ.AND P1, PT, R206.reuse, -INF , PT ;  /* 0xff800000ce00780b */ /* 0x040fe20003f3d000 */
[----:B------:R-:W-:Y:S01]  /*6300*/  FMUL.FTZ R154, R206, UR5 ;  /* 0x00000005ce9a7c20 */ /* 0x000fe20008410000 */
[--C-:B------:R-:W-:Y:S01]  /*6310*/  FFMA.FTZ R166, R166, UR5, -R199.reuse ;  /* 0x00000005a6a67c23 */ /* 0x100fe200080108c7 */
[--C-:B------:R-:W-:Y:S01]  /*6320*/  FFMA.FTZ R167, R167, UR5, -R199.reuse ;  /* 0x00000005a7a77c23 */ /* 0x100fe200080108c7 */
[--C-:B------:R-:W-:Y:S01]  /*6330*/  FFMA.FTZ R170, R170, UR5, -R199.reuse ;  /* 0x00000005aaaa7c23 */ /* 0x100fe200080108c7 */
[--C-:B------:R-:W-:Y:S01]  /*6340*/  FFMA.FTZ R171, R171, UR5, -R199.reuse ;  /* 0x00000005abab7c23 */ /* 0x100fe200080108c7 */
[----:B------:R-:W-:Y:S01]  /*6350*/  FSEL R158, R154, RZ, P1 ;  /* 0x000000ff9a9e7208 */ /* 0x000fe20000800000 */
[----:B------:R-:W-:Y:S01]  /*6360*/  MUFU.EX2 R208, R208 ;  /* 0x000000d000d07308 */ /* 0x000fe20000000800 */
[--C-:B------:R-:W-:Y:S01]  /*6370*/  FFMA.FTZ R174, R174, UR5, -R199.reuse ;  /* 0x00000005aeae7c23 */ /* 0x100fe200080108c7 */
[--C-:B------:R-:W-:Y:S01]  /*6380*/  FFMA.FTZ R175, R175, UR5, -R199.reuse ;  /* 0x00000005afaf7c23 */ /* 0x100fe200080108c7 */
[----:B------:R-:W-:Y:S01]  /*6390*/  FFMA.FTZ R178, R178, UR5, -R199 ;  /* 0x00000005b2b27c23 */ /* 0x000fe200080108c7 */
[--C-:B------:R-:W-:Y:S01]  /*63a0*/  FFMA.FTZ R210, R152, UR5, -R158.reuse ;  /* 0x0000000598d27c23 */ /* 0x100fe2000801089e */
[----:B------:R-:W-:Y:S01]  /*63b0*/  FSEL R152, R206, RZ, P1 ;  /* 0x000000ffce987208 */ /* 0x000fe20000800000 */
[--C-:B------:R-:W-:Y:S01]  /*63c0*/  FFMA.FTZ R156, R156, UR5, -R158.reuse ;  /* 0x000000059c9c7c23 */ /* 0x100fe2000801089e */
[--C-:B------:R-:W-:Y:S01]  /*63d0*/  FFMA.FTZ R211, R153, UR5, -R158.reuse ;  /* 0x0000000599d37c23 */ /* 0x100fe2000801089e */
[----:B------:R-:W-:Y:S01]  /*63e0*/  MUFU.EX2 R209, R209 ;  /* 0x000000d100d17308 */ /* 0x000fe20000000800 */
[--C-:B------:R-:W-:Y:S01]  /*63f0*/  FFMA.FTZ R160, R160, UR5, -R158.reuse ;  /* 0x00000005a0a07c23 */ /* 0x100fe2000801089e */
[----:B------:R-:W-:Y:S01]  /*6400*/  FADD.FTZ R152, -R152, R21 ;  /* 0x0000001598987221 */ /* 0x000fe20000010100 */
[--C-:B------:R-:W-:Y:S01]  /*6410*/  FFMA.FTZ R161, R161, UR5, -R158.reuse ;  /* 0x00000005a1a17c23 */ /* 0x100fe2000801089e */
[--C-:B------:R-:W-:Y:S01]  /*6420*/  FFMA.FTZ R164, R164, UR5, -R158.reuse ;  /* 0x00000005a4a47c23 */ /* 0x100fe2000801089e */
[--C-:B------:R-:W-:Y:S01]  /*6430*/  FFMA.FTZ R165, R165, UR5, -R158.reuse ;  /* 0x00000005a5a57c23 */ /* 0x100fe2000801089e */
[----:B------:R-:W-:Y:S01]  /*6440*/  FMUL.FTZ R152, R152, UR5 ;  /* 0x0000000598987c20 */ /* 0x000fe20008410000 */
[--C-:B------:R-:W-:Y:S01]  /*6450*/  FFMA.FTZ R168, R168, UR5, -R158.reuse ;  /* 0x00000005a8a87c23 */ /* 0x100fe2000801089e */
[----:B------:R1:W-:Y:S01]  /*6460*/  MUFU.EX2 R21, R156 ;  /* 0x0000009c00157308 */ /* 0x0003e20000000800 */
[--C-:B------:R-:W-:Y:S01]  /*6470*/  FFMA.FTZ R169, R169, UR5, -R158.reuse ;  /* 0x00000005a9a97c23 */ /* 0x100fe2000801089e */
[--C-:B------:R-:W-:Y:S01]  /*6480*/  FFMA.FTZ R172, R172, UR5, -R158.reuse ;  /* 0x00000005acac7c23 */ /* 0x100fe2000801089e */
[--C-:B------:R-:W-:Y:S01]  /*6490*/  FFMA.FTZ R173, R173, UR5, -R158.reuse ;  /* 0x00000005adad7c23 */ /* 0x100fe2000801089e */
[--C-:B------:R-:W-:Y:S01]  /*64a0*/  FFMA.FTZ R179, R179, UR5, -R199.reuse ;  /* 0x00000005b3b37c23 */ /* 0x100fe200080108c7 */
[----:B------:R-:W-:Y:S01]  /*64b0*/  FFMA.FTZ R182, R182, UR5, -R199 ;  /* 0x00000005b6b67c23 */ /* 0x000fe200080108c7 */
[--C-:B------:R-:W-:Y:S01]  /*64c0*/  FFMA.FTZ R176, R176, UR5, -R158.reuse ;  /* 0x00000005b0b07c23 */ /* 0x100fe2000801089e */
[--C-:B------:R-:W-:Y:S01]  /*64d0*/  FFMA.FTZ R177, R177, UR5, -R158.reuse ;  /* 0x00000005b1b17c23 */ /* 0x100fe2000801089e */
[----:B------:R2:W3:Y:S01]  /*64e0*/  MUFU.EX2 R213, R152 ;  /* 0x0000009800d57308 */ /* 0x0004e20000000800 */
[----:B0-----:R-:W-:Y:S01]  /*64f0*/  SHF.R.U32.HI R155, RZ, 0x7, R155 ;  /* 0x00000007ff9b7819 */ /* 0x001fe2000001169b */
[--C-:B-1----:R-:W-:Y:S01]  /*6500*/  FFMA.FTZ R156, R157, UR5, -R158.reuse ;  /* 0x000000059d9c7c23 */ /* 0x102fe2000801089e */
[--C-:B------:R-:W-:Y:S01]  /*6510*/  FFMA.FTZ R180, R180, UR5, -R158.reuse ;  /* 0x00000005b4b47c23 */ /* 0x100fe2000801089e */
[----:B------:R-:W-:Y:S01]  /*6520*/  FFMA.FTZ R181, R181, UR5, -R158 ;  /* 0x00000005b5b57c23 */ /* 0x000fe2000801089e */
[----:B------:R-:W-:Y:S01]  /*6530*/  FFMA.FTZ R183, R183, UR5, -R199 ;  /* 0x00000005b7b77c23 */ /* 0x000fe200080108c7 */
[----:B------:R-:W-:-:S02]  /*6540*/  VIADD R153, R155, 0x8 ;  /* 0x000000089b997836 */ /* 0x000fc40000000000 */
[--C-:B------:R-:W-:Y:S01]  /*6550*/  FFMA.FTZ R186, R186, UR5, -R199.reuse ;  /* 0x00000005baba7c23 */ /* 0x100fe200080108c7 */
[----:B------:R-:W-:Y:S01]  /*6560*/  MUFU.EX2 R159, R159 ;  /* 0x0000009f009f7308 */ /* 0x000fe20000000800 */
[----:B--2---:R-:W-:Y:S01]  /*6570*/  FSEL R152, R189, RZ, P2 ;  /* 0x000000ffbd987208 */ /* 0x004fe20001000000 */
[--C-:B------:R-:W-:Y:S01]  /*6580*/  FFMA.FTZ R187, R187, UR5, -R199.reuse ;  /* 0x00000005bbbb7c23 */ /* 0x100fe200080108c7 */
[----:B------:R0:W-:Y:S01]  /*6590*/  BAR.SYNC.DEFER_BLOCKING R153, 0x100 ;  /* 0x000400990000751d */ /* 0x0001e20000010000 */
[--C-:B------:R-:W-:Y:S01]  /*65a0*/  FFMA.FTZ R190, R190, UR5, -R199.reuse ;  /* 0x00000005bebe7c23 */ /* 0x100fe200080108c7 */
[----:B------:R-:W-:Y:S01]  /*65b0*/  FFMA.FTZ R184, R184, UR5, -R158 ;  /* 0x00000005b8b87c23 */ /* 0x000fe2000801089e */
[----:B------:R-:W-:Y:S01]  /*65c0*/  FADD.FTZ R152, -R152, R202 ;  /* 0x000000ca98987221 */ /* 0x000fe20000010100 */
[--C-:B------:R-:W-:Y:S01]  /*65d0*/  FFMA.FTZ R185, R185, UR5, -R158.reuse ;  /* 0x00000005b9b97c23 */ /* 0x100fe2000801089e */
[--C-:B------:R-:W-:Y:S01]  /*65e0*/  FFMA.FTZ R188, R188, UR5, -R158.reuse ;  /* 0x00000005bcbc7c23 */ /* 0x100fe2000801089e */
[----:B------:R-:W-:Y:S01]  /*65f0*/  MUFU.EX2 R210, R210 ;  /* 0x000000d200d27308 */ /* 0x000fe20000000800 */
[----:B------:R-:W-:Y:S01]  /*6600*/  FMUL.FTZ R152, R152, UR5 ;  /* 0x0000000598987c20 */ /* 0x000fe20008410000 */
[-C--:B---3--:R-:W-:Y:S01]  /*6610*/  FMUL.FTZ R24, R24, R213.reuse ;  /* 0x000000d518187220 */ /* 0x088fe20000410000 */
        /* <DEDUP_REMOVED lines=132> */
[----:B------:R-:W-:Y:S01]  /*6e60*/  F2FP.BF16.F32.PACK_AB R155, R159, R209 ;  /* 0x000000d19f9b723e */ /* 0x000fe200000010ff */
[--C-:B------:R-:W-:Y:S01]  /*6e70*/  FFMA.FTZ R202, R204, UR5, -R158.reuse ;  /* 0x00000005ccca7c23 */ /* 0x100fe2000801089e */
[----:B--2---:R-:W-:Y:S01]  /*6e80*/  F2FP.BF16.F32.PACK_AB R152, R211, R210 ;  /* 0x000000d2d398723e */ /* 0x004fe200000010ff */
[--C-:B------:R-:W-:Y:S01]  /*6e90*/  FFMA.FTZ R191, R191, UR5, -R199.reuse ;  /* 0x00000005bfbf7c23 */ /* 0x100fe200080108c7 */
[----:B---3--:R-:W-:Y:S01]  /*6ea0*/  F2FP.BF16.F32.PACK_AB R154, R156, R21 ;  /* 0x000000159c9a723e */ /* 0x008fe200000010ff */
[--C-:B------:R-:W-:Y:S01]  /*6eb0*/  FFMA.FTZ R192, R192, UR5, -R158.reuse ;  /* 0x00000005c0c07c23 */ /* 0x100fe2000801089e */
[--C-:B------:R-:W-:Y:S01]  /*6ec0*/  FFMA.FTZ R193, R193, UR5, -R158.reuse ;  /* 0x00000005c1c17c23 */ /* 0x100fe2000801089e */
[----:B------:R-:W0:Y:S01]  /*6ed0*/  MUFU.EX2 R163, R163 ;  /* 0x000000a300a37308 */ /* 0x000e220000000800 */
[----:B------:R-:W-:Y:S01]  /*6ee0*/  WARPGROUP.ARRIVE ;  /* 0x00000000000079c5 */ /* 0x000fe20000000000 */
[--C-:B------:R-:W-:Y:S01]  /*6ef0*/  FFMA.FTZ R196, R196, UR5, -R158.reuse ;  /* 0x00000005c4c47c23 */ /* 0x100fe2000801089e */
[--C-:B------:R-:W-:Y:S01]  /*6f00*/  FFMA.FTZ R194, R194, UR5, -R199.reuse ;  /* 0x00000005c2c27c23 */ /* 0x100fe200080108c7 */
[--C-:B------:R-:W-:Y:S01]  /*6f10*/  FFMA.FTZ R195, R195, UR5, -R199.reuse ;  /* 0x00000005c3c37c23 */ /* 0x100fe200080108c7 */
[--C-:B------:R-:W-:Y:S01]  /*6f20*/  FFMA.FTZ R198, R198, UR5, -R199.reuse ;  /* 0x00000005c6c67c23 */ /* 0x100fe200080108c7 */
[----:B------:R-:W-:Y:S01]  /*6f30*/  FFMA.FTZ R197, R197, UR5, -R199 ;  /* 0x00000005c5c57c23 */ /* 0x000fe200080108c7 */
[----:B------:R-:W-:Y:S01]  /*6f40*/  HGMMA.64x256x16.F32.BF16 R24, R152, gdesc[UR8].tnspB, R24, gsb0 ;  /* 0x43e0000898187df0 */ /* 0x000fe20008001818 */
[----:B------:R-:W-:Y:S01]  /*6f50*/  MUFU.EX2 R166, R166 ;  /* 0x000000a600a67308 */ /* 0x000fe20000000800 */
[----:B------:R-:W-:Y:S01]  /*6f60*/  UIADD3 UR10, UR6, 0x80, URZ ;  /* 0x00000080060a7890 */ /* 0x000fe2000fffe03f */
[----:B------:R-:W-:Y:S01]  /*6f70*/  FFMA.FTZ R158, R205, UR5, -R158 ;  /* 0x00000005cd9e7c23 */ /* 0x000fe2000801089e */
[----:B------:R-:W-:Y:S01]  /*6f80*/  UMOV UR11, 0x40000040 ;  /* 0x40000040000b7882 */ /* 0x000fe20000000000 */
[----:B------:R-:W-:Y:S01]  /*6f90*/  FFMA.FTZ R5, R157, R5, R207 ;  /* 0x000000059d057223 */ /* 0x000fe200000100cf */
[----:B------:R-:W-:-:S03]  /*6fa0*/  FFMA.FTZ R4, R213, R4, R210 ;  /* 0x00000004d5047223 */ /* 0x000fc600000100d2 */
[----:B------:R-:W1:Y:S01]  /*6fb0*/  MUFU.EX2 R167, R167 ;  /* 0x000000a700a77308 */ /* 0x000e620000000800 */
[----:B------:R-:W-:Y:S01]  /*6fc0*/  FADD.FTZ R204, R208, R5 ;  /* 0x00000005d0cc7221 */ /* 0x000fe20000010000 */
[----:B------:R-:W-:-:S03]  /*6fd0*/  FADD.FTZ R4, R211, R4 ;  /* 0x00000004d3047221 */ /* 0x000fc60000010000 */
[----:B------:R-:W-:Y:S01]  /*6fe0*/  FADD.FTZ R204, R209, R204 ;  /* 0x000000ccd1cc7221 */ /* 0x000fe20000010000 */
[----:B------:R-:W-:Y:S02]  /*6ff0*/  FADD.FTZ R21, R21, R4 ;  /* 0x0000000415157221 */ /* 0x000fe40000010000 */
[----:B------:R-:W-:Y:S01]  /*7000*/  MUFU.EX2 R160, R160 ;  /* 0x000000a000a07308 */ /* 0x000fe20000000800 */
[----:B------:R-:W-:Y:S01]  /*7010*/  FADD.FTZ R159, R159, R204 ;  /* 0x000000cc9f9f7221 */ /* 0x000fe20000010000 */
[----:B------:R-:W-:-:S06]  /*7020*/  FADD.FTZ R21, R156, R21 ;  /* 0x000000159c157221 */ /* 0x000fcc0000010000 */
        /* <DEDUP_REMOVED lines=30> */
[----:B------:R-:W-:Y:S01]  /*7210*/  MUFU.EX2 R192, R192 ;  /* 0x000000c000c07308 */ /* 0x000fe20000000800 */
[----:B------:R-:W-:-:S02]  /*7220*/  WARPGROUP.DEPBAR.LE gsb0, 0x0 ;  /* 0x00008000000079c5 */ /* 0x000fc40000010000 */
[----:B0-----:R-:W-:-:S05]  /*7230*/  F2FP.BF16.F32.PACK_AB R153, R163, R162 ;  /* 0x000000a2a399723e */ /* 0x001fca00000010ff */
[----:B------:R-:W0:Y:S01]  /*7240*/  MUFU.EX2 R193, R193 ;  /* 0x000000c100c17308 */ /* 0x000e220000000800 */
[----:B-1----:R-:W-:Y:S01]  /*7250*/  F2FP.BF16.F32.PACK_AB R155, R167, R166 ;  /* 0x000000a6a79b723e */ /* 0x002fe200000010ff */
[----:B------:R-:W-:Y:S01]  /*7260*/  FADD.FTZ R162, R162, R159 ;  /* 0x0000009fa2a27221 */ /* 0x000fe20000010000 */
[----:B--2---:R-:W-:Y:S01]  /*7270*/  F2FP.BF16.F32.PACK_AB R152, R161, R160 ;  /* 0x000000a0a198723e */ /* 0x004fe200000010ff */
        /* <DEDUP_REMOVED lines=14> */
[----:B------:R-:W2:Y:S01]  /*7360*/  MUFU.EX2 R197, R197 ;  /* 0x000000c500c57308 */ /* 0x000ea20000000800 */
        /* <DEDUP_REMOVED lines=52> */
[----:B0-----:R-:W-:Y:S01]  /*76b0*/  F2FP.BF16.F32.PACK_AB R152, R193, R192 ;  /* 0x000000c0c198723e */ /* 0x001fe200000010ff */
[----:B------:R-:W-:Y:S01]  /*76c0*/  FADD.FTZ R192, R192, R185 ;  /* 0x000000b9c0c07221 */ /* 0x000fe20000010000 */
[----:B------:R-:W-:Y:S01]  /*76d0*/  F2FP.BF16.F32.PACK_AB R153, R195, R194 ;  /* 0x000000c2c399723e */ /* 0x000fe200000010ff */
[----:B------:R-:W-:Y:S01]  /*76e0*/  FADD.FTZ R194, R194, R191 ;  /* 0x000000bfc2c27221 */ /* 0x000fe20000010000 */
[----:B-1----:R-:W-:Y:S01]  /*76f0*/  F2FP.BF16.F32.PACK_AB R154, R158, R196 ;  /* 0x000000c49e9a723e */ /* 0x002fe200000010ff */
        /* <DEDUP_REMOVED lines=12> */
.L_x_14863:
[----:B------:R-:W-:Y:S01]  /*77c0*/  UIADD3 UR4, UR4, 0x32460, URZ ;  /* 0x0003246004047890 */ /* 0x000fe2000fffe03f */
[C---:B------:R-:W-:Y:S01]  /*77d0*/  ISETP.GT.AND P1, PT, R203.reuse, R212, PT ;  /* 0x000000d4cb00720c */ /* 0x040fe20003f24270 */
[----:B------:R-:W-:Y:S02]  /*77e0*/  VIADD R203, R203, 0xffffffff ;  /* 0xffffffffcbcb7836 */ /* 0x000fe40000000000 */
[----:B------:R-:W-:Y:S01]  /*77f0*/  UPRMT UR4, UR54, 0x654, UR4 ;  /* 0x0000065436047896 */ /* 0x000fe20008000004 */
[----:B------:R-:W-:Y:S02]  /*7800*/  IMAD.MOV.U32 R202, RZ, RZ, R189 ;  /* 0x000000ffffca7224 */ /* 0x000fe400078e00bd */
[----:B------:R-:W-:-:S06]  /*7810*/  IMAD.MOV.U32 R21, RZ, RZ, R206 ;  /* 0x000000ffff157224 */ /* 0x000fcc00078e00ce */
[----:B------:R-:W-:Y:S01]  /*7820*/  SYNCS.ARRIVE.TRANS64.RED.A1T0 RZ, [UR4], RZ ;  /* 0x000000ffffff79a7 */ /* 0x000fe20008100404 */
[----:B------:R-:W-:Y:S05]  /*7830*/  @P1 BRA `(.L_x_14864) ;  /* 0xffffffcc00c81947 */ /* 0x000fea000383ffff */
.L_x_14853:
[----:B------:R-:W-:-:S13]  /*7840*/  ISETP.GE.AND P1, PT, R203, RZ, PT ;  /* 0x000000ffcb00720c */ /* 0x000fda0003f26270 */
[----:B------:R-:W-:Y:S05]  /*7850*/  @!P1 BRA `(.L_x_14865) ;  /* 0x00000028005c9947 */ /* 0x000fea0003800000 */
[----:B------:R-:W-:Y:S01]  /*7860*/  MOV R201, R189 ;  /* 0x000000bd00c97202 */ /* 0x000fe20000000f00 */
[----:B------:R-:W-:-:S07]  /*7870*/  IMAD.MOV.U32 R21, RZ, RZ, R206 ;  /* 0x000000ffff157224 */ /* 0x000fce00078e00ce */
.L_x_14876:
[----:B------:R-:W-:-:S04]  /*7880*/  UIADD3 UR38, UR38, 0x1, URZ ;  /* 0x0000000126267890 */ /* 0x000fc8000fffe03f */
[----:B------:R-:W-:-:S04]  /*7890*/  UISETP.NE.AND UP0, UPT, UR38, 0x2, UPT ;  /* 0x000000022600788c */ /* 0x000fc8000bf05270 */
[----:B------:R-:W-:Y:S02]  /*78a0*/  USEL UR4, URZ, 0x1, UP0 ;  /* 0x000000013f047887 */ /* 0x000fe40008000000 */
[----:B------:R-:W-:Y:S02]  /*78b0*/  USEL UR38, UR38, URZ, UP0 ;  /* 0x0000003f26267287 */ /* 0x000fe40008000000 */
[----:B------:R-:W-:Y:S01]  /*78c0*/  ULOP3.LUT UR39, UR39, UR4, URZ, 0x3c, !UPT ;  /* 0x0000000427277292 */ /* 0x000fe2000f8e3c3f */
[----:B------:R-:W-:Y:S11]  /*78d0*/  @!P0 BRA `(.L_x_14866) ;  /* 0x0000000000048947 */ /* 0x000ff60003800000 */
[----:B------:R-:W-:Y:S01]  /*78e0*/  BPT.TRAP 0x1 ;  /* 0x000000040000795c */ /* 0x000fe20000300000 */
.L_x_14866:
        /* <DEDUP_REMOVED lines=9> */
.L_x_14867:
[----:B-1----:R-:W-:Y:S05]  /*7980*/  @P1 BRA `(.L_x_14868) ;  /* 0x0000000000081947 */ /* 0x002fea0003800000 */
[----:B------:R-:W1:Y:S02]  /*7990*/  SYNCS.PHASECHK.TRANS64.TRYWAIT P1, [UR4+0x32430], R0 ;  /* 0x03243000ff0075a7 */ /* 0x000e640008020144 */
[----:B-1----:R-:W-:Y:S05]  /*79a0*/  @!P1 BRA `(.L_x_14869) ;  /* 0x000000c400e09947 */ /* 0x002fea0003800000 */
.L_x_14868:
        /* <DEDUP_REMOVED lines=32> */
.L_x_14870:
[----:B------:R1:W2:Y:S01]  /*7bb0*/  SYNCS.PHASECHK.TRANS64.TRYWAIT P1, [UR4+0x32450], R0 ;  /* 0x03245000ff0075a7 */ /* 0x0002a20008020144 */
[----:B------:R-:W-:Y:S05]  /*7bc0*/  @!P0 BRA `(.L_x_14871) ;  /* 0x0000000000048947 */ /* 0x000fea0003800000 */
[----:B------:R-:W-:Y:S01]  /*7bd0*/  BPT.TRAP 0x1 ;  /* 0x000000040000795c */ /* 0x000fe20000300000 */
.L_x_14871:
[----:B--2---:R-:W-:Y:S05]  /*7be0*/  @P1 BRA `(.L_x_14872) ;  /* 0x0000000000081947 */ /* 0x004fea0003800000 */
[----:B------:R-:W2:Y:S02]  /*7bf0*/  SYNCS.PHASECHK.TRANS64.TRYWAIT P1, [UR4+0x32450], R0 ;  /* 0x03245000ff0075a7 */ /* 0x000ea40008020144 */
[----:B--2---:R-:W-:Y:S05]  /*7c00*/  @!P1 BRA `(.L_x_14873) ;  /* 0x000000c400609947 */ /* 0x004fea0003800000 */
.L_x_14872:
        /* <DEDUP_REMOVED lines=30> */
[----:B---3--:R-:W-:-:S04]  /*7df0*/  SHF.R.U32.HI R212, RZ, 0x7, R202 ;  /* 0x00000007ffd47819 */ /* 0x008fc800000116ca */
        /* <DEDUP_REMOVED lines=70> */
.L_x_14874:
        /* <DEDUP_REMOVED lines=28> */
[----:B-1----:R-:W-:Y:S01]  /*8420*/  FMNMX.FTZ R186, R152, R21, !PT ;  /* 0x0000001598ba7209 */ /* 0x002fe20007810000 */
[----:B------:R-:W-:Y:S01]  /*8430*/  FMUL.FTZ R161, R164, UR5 ;  /* 0x00000005a4a17c20 */ /* 0x000fe20008410000 */
[----:B------:R-:W-:Y:S01]  /*8440*/  FMUL.FTZ R174, R178, UR5 ;  /* 0x00000005b2ae7c20 */ /* 0x000fe20008410000 */
[----:B------:R-:W-:Y:S01]  /*8450*/  FMUL.FTZ R178, R184, UR5 ;  /* 0x00000005b8b27c20 */ /* 0x000fe20008410000 */
[----:B------:R-:W1:Y:S01]  /*8460*/  MUFU.TANH R157, R157 ;  /* 0x0000009d009d7308 */ /* 0x000e620000002400 */
[----:B------:R-:W-:Y:S01]  /*8470*/  FMUL.FTZ R184, R187, UR5 ;  /* 0x00000005bbb87c20 */ /* 0x000fe20008410000 */
[----:B------:R-:W-:Y:S01]  /*8480*/  FMUL.FTZ R155, R155, UR5 ;  /* 0x000000059b9b7c20 */ /* 0x000fe20008410000 */
[----:B--2---:R-:W-:Y:S01]  /*8490*/  FMNMX.FTZ R187, R153, R186, !PT ;  /* 0x000000ba99bb7209 */ /* 0x004fe20007810000 */
        /* <DEDUP_REMOVED lines=15> */
[----:B------:R-:W-:Y:S01]  /*8590*/  UPRMT UR10, UR6, 0x654, UR10 ;  /* 0x00000654060a7896 */ /* 0x000fe2000800000a */
[----:B------:R-:W-:Y:S01]  /*85a0*/  UMOV UR11, 0x40000040 ;  /* 0x40000040000b7882 */ /* 0x000fe20000000000 */
[----:B------:R-:W-:-:S03]  /*85b0*/  UMOV UR15, 0x40000040 ;  /* 0x40000040000f7882 */ /* 0x000fc60000000000 */
[----:B------:R-:W1:Y:S01]  /*85c0*/  MUFU.TANH R154, R154 ;  /* 0x0000009a009a7308 */ /* 0x000e620000002400 */
[----:B--2---:R-:W-:-:S03]  /*85d0*/  FMNMX.FTZ R207, R156, R207, !PT ;  /* 0x000000cf9ccf7209 */ /* 0x004fc60007810000 */
[----:B------:R-:W-:Y:S01]  /*85e0*/  SYNCS.ARRIVE.TRANS64.RED.A1T0 RZ, [UR10], RZ ;  /* 0x000000ffffff79a7 */ /* 0x000fe2000810040a */
[----:B------:R-:W-:-:S03]  /*85f0*/  UIMAD UR10, UR38, 0xc00, UR7 ;  /* 0x00000c00260a78a4 */ /* 0x000fc6000f8e0207 */
[----:B------:R-:W2:Y:S01]  /*8600*/  MUFU.TANH R161, R161 ;  /* 0x000000a100a17308 */ /* 0x000ea20000002400 */
[----:B---3--:R-:W-:Y:S01]  /*8610*/  FMNMX.FTZ R186, R158, R207, !PT ;  /* 0x000000cf9eba7209 */ /* 0x008fe20007810000 */
[----:B------:R-:W-:Y:S01]  /*8620*/  FMUL.FTZ R207, R191, UR5 ;  /* 0x00000005bfcf7c20 */ /* 0x000fe20008410000 */
[----:B------:R-:W-:-:S05]  /*8630*/  UIADD3 UR14, UR10, 0x80, URZ ;  /* 0x000000800a0e7890 */ /* 0x000fca000fffe03f */
        /* <DEDUP_REMOVED lines=72> */
[----:B------:R-:W-:-:S05]  /*8ac0*/  ULDC UR5, c[0x0][0xa80] ;  /* 0x0002a00000057ab9 */ /* 0x000fca0000000800 */
[----:B------:R-:W2:Y:S01]  /*8ad0*/  MUFU.TANH R193, R193 ;  /* 0x000000c100c17308 */ /* 0x000ea20000002400 */
[----:B---3--:R-:W-:-:S07]  /*8ae0*/  FMNMX.FTZ R208, R192, R195, !PT ;  /* 0x000000c3c0d07209 */ /* 0x008fce0007810000 */
[----:B------:R-:W3:Y:S01]  /*8af0*/  MUFU.TANH R184, R184 ;  /* 0x000000b800b87308 */ /* 0x000ee20000002400 */
[----:B-1----:R-:W-:-:S07]  /*8b00*/  FMNMX.FTZ R189, R182, R189, !PT ;  /* 0x000000bdb6bd7209 */ /* 0x002fce0007810000 */
[----:B------:R-:W1:Y:S01]  /*8b10*/  MUFU.TANH R190, R190 ;  /* 0x000000be00be7308 */ /* 0x000e620000002400 */
[----:B--2---:R-:W-:-:S05]  /*8b20*/  FMNMX.FTZ R208, R193, R208, !PT ;  /* 0x000000d0c1d07209 */ /* 0x004fca0007810000 */
[----:B------:R-:W2:Y:S02]  /*8b30*/  SHFL.BFLY PT, R197, R208, 0x2, 0x1f ;  /* 0x0c401f00d0c57f89 */ /* 0x000ea400000e0000 */
[----:B------:R-:W4:Y:S01]  /*8b40*/  MUFU.TANH R207, R207 ;  /* 0x000000cf00cf7308 */ /* 0x000f220000002400 */
[----:B---3--:R-:W-:-:S07]  /*8b50*/  FMNMX.FTZ R189, R184, R189, !PT ;  /* 0x000000bdb8bd7209 */ /* 0x008fce0007810000 */
[----:B------:R-:W3:Y:S01]  /*8b60*/  MUFU.TANH R191, R191 ;  /* 0x000000bf00bf7308 */ /* 0x000ee20000002400 */
[----:B-1----:R-:W-:-:S07]  /*8b70*/  FMNMX.FTZ R198, R190, R189, !PT ;  /* 0x000000bdbec67209 */ /* 0x002fce0007810000 */
[----:B------:R-:W1:Y:S01]  /*8b80*/  MUFU.TANH R194, R194 ;  /* 0x000000c200c27308 */ /* 0x000e620000002400 */
[----:B----4-:R-:W-:-:S07]  /*8b90*/  FMNMX.FTZ R198, R207, R198, !PT ;  /* 0x000000c6cfc67209 */ /* 0x010fce0007810000 */
[----:B------:R2:W4:Y:S01]  /*8ba0*/  MUFU.TANH R195, R206 ;  /* 0x000000ce00c37308 */ /* 0x0005220000002400 */
[----:B---3--:R-:W-:-:S07]  /*8bb0*/  FMNMX.FTZ R189, R191, R198, !PT ;  /* 0x000000c6bfbd7209 */ /* 0x008fce0007810000 */
[----:B------:R-:W3:Y:S01]  /*8bc0*/  MUFU.TANH R196, R196 ;  /* 0x000000c400c47308 */ /* 0x000ee20000002400 */
[----:B-1----:R-:W-:Y:S02]  /*8bd0*/  FMNMX.FTZ R198, R194, R189, !PT ;  /* 0x000000bdc2c67209 */ /* 0x002fe40007810000 */
[----:B--2---:R-:W-:-:S05]  /*8be0*/  FMNMX.FTZ R206, R208, R197, !PT ;  /* 0x000000c5d0ce7209 */ /* 0x004fca0007810000 */
[----:B------:R-:W1:Y:S01]  /*8bf0*/  SHFL.BFLY PT, R197, R206, 0x1, 0x1f ;  /* 0x0c201f00cec57f89 */ /* 0x000e6200000e0000 */
[----:B----4-:R-:W-:-:S04]  /*8c00*/  FMNMX.FTZ R189, R195, R198, !PT ;  /* 0x000000c6c3bd7209 */ /* 0x010fc80007810000 */
[----:B---3--:R-:W-:-:S05]  /*8c10*/  FMNMX.FTZ R189, R196, R189, !PT ;  /* 0x000000bdc4bd7209 */ /* 0x008fca0007810000 */
[----:B------:R-:W2:Y:S01]  /*8c20*/  SHFL.BFLY PT, R198, R189, 0x2, 0x1f ;  /* 0x0c401f00bdc67f89 */ /* 0x000ea200000e0000 */
[----:B-1----:R-:W-:-:S05]  /*8c30*/  FMNMX.FTZ R206, R206, R197, !PT ;  /* 0x000000c5cece7209 */ /* 0x002fca0007810000 */
[----:B------:R-:W-:-:S04]  /*8c40*/  FADD.FTZ R199, -R206, R21 ;  /* 0x00000015cec77221 */ /* 0x000fc80000010100 */
[----:B------:R-:W-:Y:S01]  /*8c50*/  FMUL.FTZ R199, R199, UR5 ;  /* 0x00000005c7c77c20 */ /* 0x000fe20008410000 */
[----:B--2---:R-:W-:Y:S01]  /*8c60*/  FMNMX.FTZ R189, R189, R198, !PT ;  /* 0x000000c6bdbd7209 */ /* 0x004fe20007810000 */
[----:B------:R-:W-:-:S04]  /*8c70*/  FMUL.FTZ R198, R206, UR5 ;  /* 0x00000005cec67c20 */ /* 0x000fc80008410000 */
[----:B------:R-:W1:Y:S01]  /*8c80*/  MUFU.EX2 R199, R199 ;  /* 0x000000c700c77308 */ /* 0x000e620000000800 */
[----:B------:R-:W2:Y:S01]  /*8c90*/  SHFL.BFLY PT, R197, R189, 0x1, 0x1f ;  /* 0x0c201f00bdc57f89 */ /* 0x000ea200000e0000 */
        /* <DEDUP_REMOVED lines=13> */
[-C--:B-1----:R-:W-:Y:S01]  /*8d70*/  FMUL.FTZ R24, R24, R199.reuse ;  /* 0x000000c718187220 */ /* 0x082fe20000410000 */
        /* <DEDUP_REMOVED lines=9> */
[----:B--2---:R-:W-:Y:S01]  /*8e10*/  FMNMX.FTZ R189, R189, R197, !PT ;  /* 0x000000c5bdbd7209 */ /* 0x004fe20007810000 */
        /* <DEDUP_REMOVED lines=11> */
[-C--:B------:R-:W-:Y:S01]  /*8ed0*/  FMUL.FTZ R49, R49, R199.reuse ;  /* 0x000000c731317220 */ /* 0x080fe20000410000 */
[-C--:B------:R-:W-:Y:S01]  /*8ee0*/  FMUL.FTZ R52, R52, R199.reuse ;  /* 0x000000c734347220 */ /* 0x080fe20000410000 */
[-C--:B------:R-:W-:Y:S01]  /*8ef0*/  FMUL.FTZ R53, R53, R199.reuse ;  /* 0x000000c735357220 */ /* 0x080fe20000410000 */
[----:B------:R2:W3:Y:S01]  /*8f00*/  MUFU.EX2 R210, R152 ;  /* 0x0000009800d27308 */ /* 0x0004e20000000800 */
[--C-:B-1----:R-:W-:Y:S01]  /*8f10*/  FFMA.FTZ R202, R204, UR5, -R209.reuse ;  /* 0x00000005ccca7c23 */ /* 0x102fe200080108d1 */
[----:B------:R-:W-:Y:S01]  /*8f20*/  FFMA.FTZ R204, R205, UR5, -R209 ;  /* 0x00000005cdcc7c23 */ /* 0x000fe200080108d1 */
[-C--:B------:R-:W-:Y:S01]  /*8f30*/  FMUL.FTZ R56, R56, R199.reuse ;  /* 0x000000c738387220 */ /* 0x080fe20000410000 */
[-C--:B------:R-:W-:Y:S01]  /*8f40*/  FMUL.FTZ R57, R57, R199.reuse ;  /* 0x000000c739397220 */ /* 0x080fe20000410000 */
[-C--:B------:R-:W-:Y:S01]  /*8f50*/  FMUL.FTZ R60, R60, R199.reuse ;  /* 0x000000c73c3c7220 */ /* 0x080fe20000410000 */
[-C--:B------:R-:W-:Y:S01]  /*8f60*/  FMUL.FTZ R61, R61, R199.reuse ;  /* 0x000000c73d3d7220 */ /* 0x080fe20000410000 */
[----:B------:R-:W-:Y:S01]  /*8f70*/  FMUL.FTZ R64, R64, R199 ;  /* 0x000000c740407220 */ /* 0x000fe20000410000 */
[----:B------:R-:W-:Y:S01]  /*8f80*/  MUFU.EX2 R211, R211 ;  /* 0x000000d300d37308 */ /* 0x000fe20000000800 */
[----:B--2---:R-:W-:-:S02]  /*8f90*/  VIADD R152, R212, 0x8 ;  /* 0x00000008d4987836 */ /* 0x004fc40000000000 */
        /* <DEDUP_REMOVED lines=115> */
[----:B--2---:R-:W-:Y:S01]  /*96d0*/  F2FP.BF16.F32.PACK_AB R153, R201, R211 ;  /* 0x000000d3c999723e */ /* 0x004fe200000010ff */
        /* <DEDUP_REMOVED lines=42> */
[----:B------:R-:W3:Y:S01]  /*9980*/  MUFU.EX2 R160, R160 ;  /* 0x000000a000a07308 */ /* 0x000ee20000000800 */
[----:B------:R-:W-:Y:S02]  /*9990*/  FADD.FTZ R201, R201, R210 ;  /* 0x000000d2c9c97221 */ /* 0x000fe40000010000 */
[----:B------:R-:W-:Y:S02]  /*99a0*/  FADD.FTZ R4, R197, R4 ;  /* 0x00000004c5047221 */ /* 0x000fe40000010000 */
[----:B------:R-:W-:Y:S02]  /*99b0*/  FADD.FTZ R201, R202, R201 ;  /* 0x000000c9cac97221 */ /* 0x000fe40000010000 */
[----:B------:R-:W-:Y:S01]  /*99c0*/  FADD.FTZ R157, R157, R4 ;  /* 0x000000049d9d7221 */ /* 0x000fe20000010000 */
[----:B------:R-:W-:Y:S01]  /*99d0*/  MUFU.EX2 R165, R165 ;  /* 0x000000a500a57308 */ /* 0x000fe20000000800 */
[----:B------:R-:W-:-:S02]  /*99e0*/  FADD.FTZ R204, R204, R201 ;  /* 0x000000c9cccc7221 */ /* 0x000fc40000010000 */
[----:B-1----:R-:W-:-:S05]  /*99f0*/  FADD.FTZ R157, R156, R157 ;  /* 0x0000009d9c9d7221 */ /* 0x002fca0000010000 */
        /* <DEDUP_REMOVED lines=86> */
[----:B------:R-:W-:Y:S01]  /*9f60*/  FADD.FTZ R183, R184, R183 ;  /* 0x000000b7b8b77221 */ /* 0x000fe20000010000 */
[----:B------:R-:W-:Y:S02]  /*9f70*/  WARPGROUP.DEPBAR.LE gsb0, 0x0 ;  /* 0x00008000000079c5 */ /* 0x000fe40000010000 */
[C---:B------:R-:W-:Y:S01]  /*9f80*/  F2FP.BF16.F32.PACK_AB R152, R180.reuse, R178 ;  /* 0x000000b2b498723e */ /* 0x040fe200000010ff */
[----:B------:R-:W-:Y:S01]  /*9f90*/  FADD.FTZ R180, R180, R179 ;  /* 0x000000b3b4b47221 */ /* 0x000fe20000010000 */
[----:B------:R-:W-:Y:S02]  /*9fa0*/  F2FP.BF16.F32.PACK_AB R153, R184, R182 ;  /* 0x000000b6b899723e */ /* 0x000fe400000010ff */
[----:B------:R-:W-:Y:S01]  /*9fb0*/  F2FP.BF16.F32.PACK_AB R154, R187, R185 ;  /* 0x000000b9bb9a723e */ /* 0x000fe200000010ff */
[----:B------:R-:W-:Y:S01]  /*9fc0*/  FADD.FTZ R180, R185, R180 ;  /* 0x000000b4b9b47221 */ /* 0x000fe20000010000 */
[----:B------:R-:W-:Y:S01]  /*9fd0*/  F2FP.BF16.F32.PACK_AB R155, R205, R190 ;  /* 0x000000becd9b723e */ /* 0x000fe200000010ff */
[----:B------:R-:W-:-:S02]  /*9fe0*/  FADD.FTZ R190, R190, R183 ;  /* 0x000000b7bebe7221 */ /* 0x000fc40000010000 */
[----:B------:R-:W-:Y:S01]  /*9ff0*/  FADD.FTZ R187, R187, R180 ;  /* 0x000000b4bbbb7221 */ /* 0x000fe20000010000 */
[----:B------:R-:W-:Y:S01]  /*a000*/  WARPGROUP.ARRIVE ;  /* 0x00000000000079c5 */ /* 0x000fe20000000000 */
[----:B------:R-:W-:Y:S02]  /*a010*/  FADD.FTZ R190, R205, R190 ;  /* 0x000000becdbe7221 */ /* 0x000fe40000010000 */
[----:B------:R-:W-:-:S08]  /*a020*/  FADD.FTZ R187, R186, R187 ;  /* 0x000000bbbabb7221 */ /* 0x000fd00000010000 */
        /* <DEDUP_REMOVED lines=18> */
.L_x_14875:
[----:B------:R-:W-:Y:S01]  /*a150*/  UIADD3 UR4, UR4, 0x32460, URZ ;  /* 0x0003246004047890 */ /* 0x000fe2000fffe03f */
[C---:B------:R-:W-:Y:S01]  /*a160*/  ISETP.GT.AND P1, PT, R203.reuse, RZ, PT ;  /* 0x000000ffcb00720c */ /* 0x040fe20003f24270 */
[----:B------:R-:W-:Y:S02]  /*a170*/  VIADD R203, R203, 0xffffffff ;  /* 0xffffffffcbcb7836 */ /* 0x000fe40000000000 */
[----:B------:R-:W-:Y:S01]  /*a180*/  UPRMT UR4, UR6, 0x654, UR4 ;  /* 0x0000065406047896 */ /* 0x000fe20008000004 */
[----:B------:R-:W-:Y:S02]  /*a190*/  IMAD.MOV.U32 R201, RZ, RZ, R189 ;  /* 0x000000ffffc97224 */ /* 0x000fe400078e00bd */
[----:B------:R-:W-:-:S06]  /*a1a0*/  IMAD.MOV.U32 R21, RZ, RZ, R206 ;  /* 0x000000ffff157224 */ /* 0x000fcc00078e00ce */
[----:B------:R-:W-:Y:S01]  /*a1b0*/  SYNCS.ARRIVE.TRANS64.RED.A1T0 RZ, [UR4], RZ ;  /* 0x000000ffffff79a7 */ /* 0x000fe20008100404 */
[----:B------:R-:W-:Y:S05]  /*a1c0*/  @P1 BRA `(.L_x_14876) ;  /* 0xffffffd400ac1947 */ /* 0x000fea000383ffff */
.L_x_14865:
[----:B------:R-:W0:Y:S01]  /*a1d0*/  SHFL.BFLY PT, R3, R4, 0x2, 0x1f ;  /* 0x0c401f0004037f89 */ /* 0x000e2200000e0000 */
[----:B------:R-:W-:Y:S01]  /*a1e0*/  MOV R8, RZ ;  /* 0x000000ff00087202 */ /* 0x000fe20000000f00 */
[----:B------:R-:W-:Y:S01]  /*a1f0*/  UIADD3 UR38, UR38, 0x1, URZ ;  /* 0x0000000126267890 */ /* 0x000fe2000fffe03f */
[----:B------:R-:W-:Y:S01]  /*a200*/  IMAD.U32 R11, RZ, RZ, UR5 ;  /* 0x00000005ff0b7e24 */ /* 0x000fe2000f8e00ff */
[----:B------:R-:W1:Y:S01]  /*a210*/  SHFL.BFLY PT, R2, R5, 0x2, 0x1f ;  /* 0x0c401f0005027f89 */ /* 0x000e6200000e0000 */
[----:B------:R2:W-:Y:S06]  /*a220*/  BAR.ARV R0, 0x100 ;  /* 0x000400000000751d */ /* 0x0005ec0000002000 */
[----:B------:R-:W-:-:S02]  /*a230*/  UISETP.NE.AND UP0, UPT, UR38, 0x2, UPT ;  /* 0x000000022600788c */ /* 0x000fc4000bf05270 */
[----:B------:R-:W-:Y:S06]  /*a240*/  BAR.ARV 0x8, 0x180 ;  /* 0x0206000000007b1d */ /* 0x000fec0000002000 */
[----:B--2---:R-:W-:Y:S01]  /*a250*/  IMAD.MOV.U32 R0, RZ, RZ, RZ ;  /* 0x000000ffff007224 */ /* 0x004fe200078e00ff */
[----:B------:R-:W-:Y:S01]  /*a260*/  USEL UR4, URZ, 0x1, UP0 ;  /* 0x000000013f047887 */ /* 0x000fe20008000000 */
[----:B0-----:R-:W-:Y:S01]  /*a270*/  FADD.FTZ R3, R3, R4 ;  /* 0x0000000403037221 */ /* 0x001fe20000010000 */
[----:B------:R-:W-:Y:S01]  /*a280*/  PLOP3.LUT P0, PT, PT, PT, PT, 0x8, 0x0 ;  /* 0x000000000000781c */ /* 0x000fe20003f0e170 */
[----:B------:R-:W-:Y:S01]  /*a290*/  VIADD R225, R225, 0x1 ;  /* 0x00000001e1e17836 */ /* 0x000fe20000000000 */
[----:B------:R-:W-:Y:S01]  /*a2a0*/  USEL UR38, UR38, URZ, UP0 ;  /* 0x0000003f26267287 */ /* 0x000fe20008000000 */
[----:B-1----:R-:W-:Y:S01]  /*a2b0*/  FADD.FTZ R2, R2, R5 ;  /* 0x0000000502027221 */ /* 0x002fe20000010000 */
[----:B------:R-:W0:Y:S01]  /*a2c0*/  SHFL.BFLY PT, R6, R3, 0x1, 0x1f ;  /* 0x0c201f0003067f89 */ /* 0x000e2200000e0000 */
[----:B------:R-:W-:Y:S01]  /*a2d0*/  IMAD.U32 R5, RZ, RZ, UR5 ;  /* 0x00000005ff057e24 */ /* 0x000fe2000f8e00ff */
[----:B------:R-:W-:-:S02]  /*a2e0*/  ULOP3.LUT UR39, UR39, UR4, URZ, 0x3c, !UPT ;  /* 0x0000000427277292 */ /* 0x000fc4000f8e3c3f */
[----:B------:R-:W1:Y:S01]  /*a2f0*/  SHFL.BFLY PT, R7, R2, 0x1, 0x1f ;  /* 0x0c201f0002077f89 */ /* 0x000e6200000e0000 */
[----:B0-----:R-:W-:Y:S01]  /*a300*/  FADD.FTZ R6, R3, R6 ;  /* 0x0000000603067221 */ /* 0x001fe20000010000 */
[----:B------:R-:W-:Y:S02]  /*a310*/  IMAD.MOV.U32 R3, RZ, RZ, -0x800000 ;  /* 0xff800000ff037424 */ /* 0x000fe400078e00ff */
[----:B-1----:R-:W-:Y:S02]  /*a320*/  FADD.FTZ R7, R2, R7 ;  /* 0x0000000702077221 */ /* 0x002fe40000010000 */
[----:B------:R-:W-:Y:S01]  /*a330*/  FSETP.NE.FTZ.AND P1, PT, R6, RZ, PT ;  /* 0x000000ff0600720b */ /* 0x000fe20003f35000 */
[----:B------:R-:W-:Y:S02]  /*a340*/  IMAD.MOV.U32 R2, RZ, RZ, -0x800000 ;  /* 0xff800000ff027424 */ /* 0x000fe400078e00ff */
[----:B------:R-:W-:-:S10]  /*a350*/  FSETP.NE.FTZ.AND P2, PT, R7, RZ, PT ;  /* 0x000000ff0700720b */ /* 0x000fd40003f55000 */
[----:B------:R-:W0:Y:S01]  /*a360*/  @P1 MUFU.RCP R8, R6 ;  /* 0x0000000600081308 */ /* 0x000e220000001000 */
[----:B------:R-:W-:Y:S02]  /*a370*/  @P1 FMUL.FTZ R5, R5, 0.69314718246459960938 ;  /* 0x3f31721805051820 */ /* 0x000fe40000410000 */
[----:B------:R-:W-:-:S05]  /*a380*/  @P2 FMUL.FTZ R11, R11, 0.69314718246459960938 ;  /* 0x3f3172180b0b2820 */ /* 0x000fca0000410000 */
[----:B------:R-:W-:Y:S08]  /*a390*/  @P2 MUFU.RCP R0, R7 ;  /* 0x0000000700002308 */ /* 0x000ff00000001000 */
        /* <DEDUP_REMOVED lines=134> */
.L_x_14839:
[----:B------:R-:W0:Y:S08]  /*ac00*/  S2UR UR4, SR_CgaCtaId ;  /* 0x00000000000479c3 */ /* 0x000e300000008800 */
[----:B------:R-:W-:Y:S06]  /*ac10*/  BAR.SYNC.DEFER_BLOCKING 0x5, 0x180 ;  /* 0x0146000000007b1d */ /* 0x000fec0000010000 */
[----:B------:R-:W-:Y:S01]  /*ac20*/  UMOV UR7, 0x400 ;  /* 0x0000040000077882 */ /* 0x000fe20000000000 */
[----:B------:R-:W-:Y:S01]  /*ac30*/  BSSY B0, `(.L_x_14877) ;  /* 0x00002eb000007945 */ /* 0x000fe20003800000 */
[----:B0-----:R-:W-:-:S09]  /*ac40*/  ULEA UR7, UR4, UR7, 0x18 ;  /* 0x0000000704077291 */ /* 0x001fd2000f8ec03f */
[----:B------:R-:W0:Y:S02]  /*ac50*/  LDS.128 R4, [UR7+0x324d0] ;  /* 0x0324d007ff047984 */ /* 0x000e240008000c00 */
[----:B0-----:R-:W-:Y:S02]  /*ac60*/  R2UR UR5, R5 ;  /* 0x00000000050572ca */ /* 0x001fe400000e0000 */
        /* <DEDUP_REMOVED lines=18> */
[----:B------:R-:W-:Y:S02]  /*ad90*/  F2FP.BF16.F32.PACK_AB R35, R161, R35 ;  /* 0x00000023a123723e */ /* 0x000fe400000010ff */
        /* <DEDUP_REMOVED lines=20> */
[C---:B------:R-:W-:Y:S01]  /*aee0*/  IADD3 R179, P1, R94.reuse, 0x8000, RZ ;  /* 0x000080005eb37810 */ /* 0x040fe20007f3e0ff */
[--C-:B------:R-:W-:Y:S01]  /*aef0*/  IMAD.X R21, RZ, RZ, R95.reuse, P6 ;  /* 0x000000ffff157224 */ /* 0x100fe200030e065f */
[----:B------:R-:W-:Y:S01]  /*af00*/  LOP3.LUT R14, R167, 0x380, RZ, 0xc0, !PT ;  /* 0x00000380a70e7812 */ /* 0x000fe200078ec0ff */
[--C-:B------:R-:W-:Y:S01]  /*af10*/  IMAD.X R23, RZ, RZ, R95.reuse, P5 ;  /* 0x000000ffff177224 */ /* 0x100fe200028e065f */
[----:B------:R-:W-:Y:S01]  /*af20*/  IADD3 R177, P2, R94, 0x4060, RZ ;  /* 0x000040605eb17810 */ /* 0x000fe20007f5e0ff */
[----:B------:R-:W-:Y:S01]  /*af30*/  IMAD.X R39, RZ, RZ, R95, P1 ;  /* 0x000000ffff277224 */ /* 0x000fe200008e065f */
[----:B------:R-:W-:Y:S02]  /*af40*/  LOP3.LUT R16, R169, 0x380, RZ, 0xc0, !PT ;  /* 0x00000380a9107812 */ /* 0x000fe400078ec0ff */
[----:B------:R-:W-:-:S02]  /*af50*/  LOP3.LUT R18, R171, 0x380, RZ, 0xc0, !PT ;  /* 0x00000380ab127812 */ /* 0x000fc400078ec0ff */
[----:B------:R-:W-:Y:S02]  /*af60*/  SHF.R.U64 R5, R5, 0x3, RZ ;  /* 0x0000000305057819 */ /* 0x000fe400000012ff */
[----:B------:R-:W-:Y:S02]  /*af70*/  SHF.R.U64 R12, R12, 0x3, RZ ;  /* 0x000000030c0c7819 */ /* 0x000fe400000012ff */
        /* <DEDUP_REMOVED lines=18> */
[----:B------:R-:W-:Y:S01]  /*b0a0*/  LOP3.LUT R30, R177, 0x380, RZ, 0xc0, !PT ;  /* 0x00000380b11e7812 */ /* 0x000fe200078ec0ff */
[----:B------:R-:W-:Y:S01]  /*b0b0*/  IMAD.X R11, RZ, RZ, R95, P1 ;  /* 0x000000ffff0b7224 */ /* 0x000fe200008e065f */
[----:B------:R-:W-:Y:S02]  /*b0c0*/  LOP3.LUT R94, R5, R94, RZ, 0x3c, !PT ;  /* 0x0000005e055e7212 */ /* 0x000fe400078e3cff */
[----:B------:R-:W-:Y:S02]  /*b0d0*/  LOP3.LUT R12, R12, R165, RZ, 0x3c, !PT ;  /* 0x000000a50c0c7212 */ /* 0x000fe400078e3cff */
[----:B------:R-:W-:Y:S02]  /*b0e0*/  LOP3.LUT R38, R179, 0x380, RZ, 0xc0, !PT ;  /* 0x00000380b3267812 */ /* 0x000fe400078ec0ff */
[----:B------:R-:W-:Y:S02]  /*b0f0*/  LOP3.LUT R14, R14, R167, RZ, 0x3c, !PT ;  /* 0x000000a70e0e7212 */ /* 0x000fe400078e3cff */
[----:B------:R-:W-:-:S02]  /*b100*/  SHF.R.U64 R20, R20, 0x3, RZ ;  /* 0x0000000314147819 */ /* 0x000fc400000012ff */
[----:B------:R-:W-:Y:S02]  /*b110*/  LOP3.LUT R165, R46, 0x380, RZ, 0xc0, !PT ;  /* 0x000003802ea57812 */ /* 0x000fe400078ec0ff */
[----:B------:R-:W-:Y:S02]  /*b120*/  LOP3.LUT R16, R16, R169, RZ, 0x3c, !PT ;  /* 0x000000a910107212 */ /* 0x000fe400078e3cff */
[----:B------:R-:W-:Y:S02]  /*b130*/  SHF.R.U64 R22, R22, 0x3, RZ ;  /* 0x0000000316167819 */ /* 0x000fe400000012ff */
[----:B------:R-:W-:Y:S02]  /*b140*/  LOP3.LUT R167, R54, 0x380, RZ, 0xc0, !PT ;  /* 0x0000038036a77812 */ /* 0x000fe400078ec0ff */
[----:B------:R-:W-:Y:S02]  /*b150*/  LOP3.LUT R18, R18, R171, RZ, 0x3c, !PT ;  /* 0x000000ab12127212 */ /* 0x000fe400078e3cff */
[----:B------:R-:W-:-:S02]  /*b160*/  SHF.R.U64 R30, R30, 0x3, RZ ;  /* 0x000000031e1e7819 */ /* 0x000fc400000012ff */
[----:B------:R-:W-:Y:S02]  /*b170*/  LOP3.LUT R169, R62, 0x380, RZ, 0xc0, !PT ;  /* 0x000003803ea97812 */ /* 0x000fe400078ec0ff */
[----:B------:R-:W-:Y:S02]  /*b180*/  SHF.R.U64 R38, R38, 0x3, RZ ;  /* 0x0000000326267819 */ /* 0x000fe400000012ff */
[----:B------:R-:W-:Y:S02]  /*b190*/  LOP3.LUT R171, R70, 0x380, RZ, 0xc0, !PT ;  /* 0x0000038046ab7812 */ /* 0x000fe400078ec0ff */
[----:B------:R-:W-:Y:S02]  /*b1a0*/  MOV R94, R94 ;  /* 0x0000005e005e7202 */ /* 0x000fe40000000f00 */
[----:B------:R-:W-:Y:S02]  /*b1b0*/  IADD3.X R5, RZ, R95, RZ, P2, !PT ;  /* 0x0000005fff057210 */ /* 0x000fe400017fe4ff */
[----:B------:R-:W-:Y:S01]  /*b1c0*/  LOP3.LUT R20, R20, R173, RZ, 0x3c, !PT ;  /* 0x000000ad14147212 */ /* 0x000fe200078e3cff */
[----:B------:R-:W-:Y:S01]  /*b1d0*/  STSM.16.M88.4 [R94], R24 ;  /* 0x000000185e007844 */ /* 0x000fe20000000200 */
[----:B------:R-:W-:-:S02]  /*b1e0*/  SHF.R.U64 R165, R165, 0x3, RZ ;  /* 0x00000003a5a57819 */ /* 0x000fc400000012ff */
[----:B------:R-:W-:Y:S02]  /*b1f0*/  LOP3.LUT R78, R4, 0x380, RZ, 0xc0, !PT ;  /* 0x00000380044e7812 */ /* 0x000fe400078ec0ff */
[----:B------:R-:W-:Y:S02]  /*b200*/  MOV R12, R12 ;  /* 0x0000000c000c7202 */ /* 0x000fe40000000f00 */
[----:B------:R-:W-:Y:S02]  /*b210*/  LOP3.LUT R22, R22, R175, RZ, 0x3c, !PT ;  /* 0x000000af16167212 */ /* 0x000fe400078e3cff */
[----:B------:R-:W-:Y:S01]  /*b220*/  SHF.R.U64 R167, R167, 0x3, RZ ;  /* 0x00000003a7a77819 */ /* 0x000fe200000012ff */
[----:B------:R-:W-:Y:S01]  /*b230*/  STSM.16.M88.4 [R12], R32 ;  /* 0x000000200c007844 */ /* 0x000fe20000000200 */
[----:B------:R-:W-:Y:S02]  /*b240*/  LOP3.LUT R95, R151, 0x380, RZ, 0xc0, !PT ;  /* 0x00000380975f7812 */ /* 0x000fe400078ec0ff */
[----:B------:R-:W-:-:S02]  /*b250*/  MOV R14, R14 ;  /* 0x0000000e000e7202 */ /* 0x000fc40000000f00 */
[----:B------:R-:W-:Y:S02]  /*b260*/  F2FP.BF16.F32.PACK_AB R56, R57, R56 ;  /* 0x000000383938723e */ /* 0x000fe400000010ff */
[----:B------:R-:W-:Y:S01]  /*b270*/  LOP3.LUT R30, R30, R177, RZ, 0x3c, !PT ;  /* 0x000000b11e1e7212 */ /* 0x000fe200078e3cff */
[----:B------:R-:W-:Y:S01]  /*b280*/  STSM.16.M88.4 [R14], R40 ;  /* 0x000000280e007844 */ /* 0x000fe20000000200 */
[----:B------:R-:W-:Y:S02]  /*b290*/  SHF.R.U64 R169, R169, 0x3, RZ ;  /* 0x00000003a9a97819 */ /* 0x000fe400000012ff */
[----:B------:R-:W-:Y:S02]  /*b2a0*/  LOP3.LUT R163, R6, 0x380, RZ, 0xc0, !PT ;  /* 0x0000038006a37812 */ /* 0x000fe400078ec0ff */
[----:B------:R-:W-:Y:S02]  /*b2b0*/  MOV R16, R16 ;  /* 0x0000001000107202 */ /* 0x000fe40000000f00 */
[----:B------:R-:W-:-:S02]  /*b2c0*/  F2FP.BF16.F32.PACK_AB R50, R53, R52 ;  /* 0x000000343532723e */ /* 0x000fc400000010ff */
[----:B------:R-:W-:Y:S02]  /*b2d0*/  F2FP.BF16.F32.PACK_AB R51, R157, R51 ;  /* 0x000000339d33723e */ /* 0x000fe400000010ff */
[----:B------:R-:W-:Y:S02]  /*b2e0*/  F2FP.BF16.F32.PACK_AB R57, R156, R58 ;  /* 0x0000003a9c39723e */ /* 0x000fe400000010ff */
[----:B------:R-:W-:Y:S01]  /*b2f0*/  F2FP.BF16.F32.PACK_AB R64, R65, R64 ;  /* 0x000000404140723e */ /* 0x000fe200000010ff */
[----:B------:R-:W-:Y:S01]  /*b300*/  STSM.16.M88.4 [R16], R48 ;  /* 0x0000003010007844 */ /* 0x000fe20000000200 */
[----:B------:R-:W-:Y:S02]  /*b310*/  LOP3.LUT R38, R38, R179, RZ, 0x3c, !PT ;  /* 0x000000b326267212 */ /* 0x000fe400078e3cff */
[----:B------:R-:W-:Y:S02]  /*b320*/  SHF.R.U64 R171, R171, 0x3, RZ ;  /* 0x00000003abab7819 */ /* 0x000fe400000012ff */
[----:B------:R-:W-:-:S02]  /*b330*/  MOV R18, R18 ;  /* 0x0000001200127202 */ /* 0x000fc40000000f00 */
[----:B------:R-:W-:Y:S02]  /*b340*/  F2FP.BF16.F32.PACK_AB R58, R61, R60 ;  /* 0x0000003c3d3a723e */ /* 0x000fe400000010ff */
[----:B------:R-:W-:Y:S02]  /*b350*/  F2FP.BF16.F32.PACK_AB R59, R155, R59 ;  /* 0x0000003b9b3b723e */ /* 0x000fe400000010ff */
[----:B------:R-:W-:Y:S02]  /*b360*/  F2FP.BF16.F32.PACK_AB R65, R154, R66 ;  /* 0x000000429a41723e */ /* 0x000fe400000010ff */
[----:B------:R-:W-:Y:S01]  /*b370*/  F2FP.BF16.F32.PACK_AB R72, R73, R72 ;  /* 0x000000484948723e */ /* 0x000fe200000010ff */
[----:B------:R-:W-:Y:S01]  /*b380*/  STSM.16.M88.4 [R18], R56 ;  /* 0x0000003812007844 */ /* 0x000fe20000000200 */
[----:B------:R-:W-:Y:S02]  /*b390*/  LOP3.LUT R46, R165, R46, RZ, 0x3c, !PT ;  /* 0x0000002ea52e7212 */ /* 0x000fe400078e3cff */
[----:B------:R-:W-:-:S02]  /*b3a0*/  SHF.R.U64 R29, R78, 0x3, RZ ;  /* 0x000000034e1d7819 */ /* 0x000fc400000012ff */
        /* <DEDUP_REMOVED lines=30> */
[----:B------:R-:W-:Y:S02]  /*b590*/  R2UR UR12, R221 ;  /* 0x00000000dd0c72ca */ /* 0x000fe400000e0000 */
[----:B------:R-:W-:Y:S01]  /*b5a0*/  R2UR UR13, R223 ;  /* 0x00000000df0d72ca */ /* 0x000fe200000e0000 */
[----:B------:R-:W-:Y:S01]  /*b5b0*/  UMOV UR4, URZ ;  /* 0x0000003f00047c82 */ /* 0x000fe20008000000 */
[----:B------:R-:W-:Y:S01]  /*b5c0*/  F2FP.BF16.F32.PACK_AB R85, R91, R90 ;  /* 0x0000005a5b55723e */ /* 0x000fe200000010ff */
[----:B0-----:R-:W0:Y:S01]  /*b5d0*/  LDC R73, c[0x0][0xce8] ;  /* 0x00033a00ff497b82 */ /* 0x001e220000000800 */
[----:B------:R-:W-:-:S02]  /*b5e0*/  F2FP.BF16.F32.PACK_AB R86, R93, R92 ;  /* 0x0000005c5d56723e */ /* 0x000fc400000010ff */
[----:B------:R-:W-:Y:S02]  /*b5f0*/  F2FP.BF16.F32.PACK_AB R97, R99, R98 ;  /* 0x000000626361723e */ /* 0x000fe400000010ff */
[----:B------:R-:W-:Y:S01]  /*b600*/  LOP3.LUT R78, R29, R4, RZ, 0x3c, !PT ;  /* 0x000000041d4e7212 */ /* 0x000fe200078e3cff */
[----:B------:R-:W-:Y:S01]  /*b610*/  STSM.16.M88.4 [R38], R84 ;  /* 0x0000005426007844 */ /* 0x000fe20000000200 */
[----:B------:R-:W-:Y:S01]  /*b620*/  MOV R46, R46 ;  /* 0x0000002e002e7202 */ /* 0x000fe20000000f00 */
[----:B------:R-:W-:Y:S01]  /*b630*/  UIMAD.WIDE UR10, UR12, 0x4, UR10 ;  /* 0x000000040c0a78a5 */ /* 0x000fe2000f8e020a */
[----:B------:R-:W-:Y:S02]  /*b640*/  F2FP.BF16.F32.PACK_AB R98, R101, R100 ;  /* 0x000000646562723e */ /* 0x000fe400000010ff */
[----:B------:R-:W-:Y:S02]  /*b650*/  F2FP.BF16.F32.PACK_AB R99, R103, R102 ;  /* 0x000000666763723e */ /* 0x000fe400000010ff */
[----:B------:R-:W-:-:S02]  /*b660*/  F2FP.BF16.F32.PACK_AB R105, R107, R106 ;  /* 0x0000006a6b69723e */ /* 0x000fc400000010ff */
[----:B------:R-:W-:Y:S01]  /*b670*/  LOP3.LUT R4, R28, R151, RZ, 0x3c, !PT ;  /* 0x000000971c047212 */ /* 0x000fe200078e3cff */
[----:B------:R-:W-:Y:S01]  /*b680*/  STSM.16.M88.4 [R46], R96 ;  /* 0x000000602e007844 */ /* 0x000fe20000000200 */
        /* <DEDUP_REMOVED lines=37> */
[----:B0-----:R-:W-:-:S02]  /*b8e0*/  ISETP.NE.AND P1, PT, R73, 0x1, PT ;  /* 0x000000014900780c */ /* 0x001fc40003f25270 */
[----:B------:R-:W-:Y:S01]  /*b8f0*/  IADD3 R13, R215, UR61, RZ ;  /* 0x0000003dd70d7c10 */ /* 0x000fe2000fffe0ff */
[----:B------:R-:W-:-:S06]  /*b900*/  UISETP.NE.AND.EX UP1, UPT, UR11, URZ, UPT, UP1 ;  /* 0x0000003f0b00728c */ /* 0x000fcc000bf25310 */
[----:B------:R-:W-:-:S04]  /*b910*/  PLOP3.LUT P2, PT, PT, PT, UP1, 0x80, 0x0 ;  /* 0x000000000000781c */ /* 0x000fc80003f4f018 */
[----:B------:R-:W0:Y:S01]  /*b920*/  @P1 LDC R8, c[0x0][0xcec] ;  /* 0x00033b00ff081b82 */ /* 0x000e220000000800 */
[----:B------:R-:W-:-:S04]  /*b930*/  @UP1 ULEA UR10, UP2, UR12, UR10, 0x2 ;  /* 0x0000000a0c0a1291 */ /* 0x000fc8000f84103f */
[----:B------:R-:W-:Y:S02]  /*b940*/  @UP1 ULEA.HI.X UR11, UR12, UR11, UR13, 0x2, UP2 ;  /* 0x0000000b0c0b1291 */ /* 0x000fe400090f140d */
[----:B-1----:R-:W-:Y:S01]  /*b950*/  IMAD.U32 R10, RZ, RZ, UR10 ;  /* 0x0000000aff0a7e24 */ /* 0x002fe2000f8e00ff */
[----:B------:R-:W-:Y:S01]  /*b960*/  ULDC UR12, c[0x0][0xb88] ;  /* 0x0002e200000c7ab9 */ /* 0x000fe20000000800 */
[----:B------:R-:W1:Y:S02]  /*b970*/  @P1 LDC R9, c[0x0][0xcf0] ;  /* 0x00033c00ff091b82 */ /* 0x000e640000000800 */
        /* <DEDUP_REMOVED lines=8> */
[----:B--2---:R-:W-:-:S07]  /*ba00*/  IMAD.IADD R0, R0, 0x1, -R11 ;  /* 0x0000000100007824 */ /* 0x004fce00078e0a0b */
.L_x_14879:
[----:B------:R-:W-:Y:S01]  /*ba10*/  R2UR UR20, R222 ;  /* 0x00000000de1472ca */ /* 0x000fe200000e0000 */
[----:B------:R-:W-:Y:S01]  /*ba20*/  ULDC.64 UR16, c[0x0][0xc90] ;  /* 0x0003240000107ab9 */ /* 0x000fe20000000a00 */
[----:B------:R-:W-:Y:S01]  /*ba30*/  R2UR UR19, R223 ;  /* 0x00000000df1372ca */ /* 0x000fe200000e0000 */
[----:B------:R-:W-:Y:S01]  /*ba40*/  @P1 IMAD.HI.U32 R4, R13, R8, RZ ;  /* 0x000000080d041227 */ /* 0x000fe200078e00ff */
[----:B------:R-:W-:Y:S01]  /*ba50*/  R2UR UR18, R221 ;  /* 0x00000000dd1272ca */ /* 0x000fe200000e0000 */
[----:B------:R-:W-:Y:S01]  /*ba60*/  USHF.R.S32.HI UR11, URZ, 0x1f, UR4 ;  /* 0x0000001f3f0b7899 */ /* 0x000fe20008011404 */
[----:B------:R-:W0:Y:S01]  /*ba70*/  @P1 LDC R75, c[0x0][0xcf0] ;  /* 0x00033c00ff4b1b82 */ /* 0x000e220000000800 */
[----:B------:R-:W-:Y:S01]  /*ba80*/  UMOV UR10, UR4 ;  /* 0x00000004000a7c82 */ /* 0x000fe20008000000 */
[----:B------:R-:W-:Y:S01]  /*ba90*/  IMAD.MOV.U32 R8, RZ, RZ, R13 ;  /* 0x000000ffff087224 */ /* 0x000fe200078e000d */
[----:B------:R-:W-:Y:S01]  /*baa0*/  @P1 SHF.R.U32.HI R8, RZ, R9, R4 ;  /* 0x00000009ff081219 */ /* 0x000fe20000011604 */
[----:B------:R-:W-:-:S02]  /*bab0*/  IMAD.MOV.U32 R5, RZ, RZ, 0x2 ;  /* 0x00000002ff057424 */ /* 0x000fc400078e00ff */
[----:B------:R-:W-:Y:S01]  /*bac0*/  VIADD R14, R228, UR61 ;  /* 0x0000003de40e7c36 */ /* 0x000fe20008000000 */
[----:B------:R-:W-:Y:S01]  /*bad0*/  USHF.R.S32.HI UR15, URZ, 0x1f, UR20 ;  /* 0x0000001f3f0f7899 */ /* 0x000fe20008011414 */
[--C-:B------:R-:W-:Y:S01]  /*bae0*/  IMAD.MOV R4, RZ, RZ, -R8.reuse ;  /* 0x000000ffff047224 */ /* 0x100fe200078e0a08 */
[----:B------:R-:W-:Y:S01]  /*baf0*/  USEL UR19, UR19, URZ, !UP0 ;  /* 0x0000003f13137287 */ /* 0x000fe2000c000000 */
[----:B------:R-:W-:Y:S01]  /*bb00*/  SHF.R.S32.HI R9, RZ, 0x1f, R8 ;  /* 0x0000001fff097819 */ /* 0x000fe20000011408 */
[----:B------:R-:W-:Y:S01]  /*bb10*/  UIMAD UR14, UR15, UR16, URZ ;  /* 0x000000100f0e72a4 */ /* 0x000fe2000f8e023f */
[----:B--2---:R-:W-:Y:S01]  /*bb20*/  IMAD R11, R73, R4, R13 ;  /* 0x00000004490b7224 */ /* 0x004fe200078e020d */
[----:B------:R-:W-:Y:S01]  /*bb30*/  UIMAD.WIDE.U32 UR12, UR20, UR16, UR10 ;  /* 0x00000010140c72a5 */ /* 0x000fe2000f8e000a */
[----:B------:R-:W-:Y:S01]  /*bb40*/  IMAD R4, R224, 0x40, R200 ;  /* 0x00000040e0047824 */ /* 0x000fe200078e02c8 */
[----:B------:R-:W-:Y:S01]  /*bb50*/  UIMAD UR14, UR20, UR17, UR14 ;  /* 0x00000011140e72a4 */ /* 0x000fe2000f8e020e */
[----:B-----5:R-:W-:Y:S01]  /*bb60*/  IMAD R77, R0, R73, RZ ;  /* 0x00000049004d7224 */ /* 0x020fe200078e02ff */
[----:B------:R-:W-:Y:S01]  /*bb70*/  USEL UR18, UR18, URZ, !UP0 ;  /* 0x0000003f12127287 */ /* 0x000fe2000c000000 */
[----:B------:R-:W-:Y:S01]  /*bb80*/  SHF.R.S32.HI R6, RZ, 0x1f, R11 ;  /* 0x0000001fff067819 */ /* 0x000fe2000001140b */
[----:B------:R-:W-:Y:S01]  /*bb90*/  ULDC.64 UR16, c[0x0][0xc98] ;  /* 0x0003260000107ab9 */ /* 0x000fe20000000a00 */
[----:B------:R-:W-:Y:S01]  /*bba0*/  UIADD3 UR13, UR13, UR14, URZ ;  /* 0x0000000e0d0d7290 */ /* 0x000fe2000fffe03f */
[----:B------:R-:W-:Y:S01]  /*bbb0*/  IMAD.WIDE R4, R4, R5, UR8 ;  /* 0x0000000804047e25 */ /* 0x000fe2000f8e0205 */
[----:B------:R-:W-:-:S02]  /*bbc0*/  UIMAD UR10, UR19, UR16, URZ ;  /* 0x00000010130a72a4 */ /* 0x000fc4000f8e023f */
[----:B------:R-:W-:Y:S02]  /*bbd0*/  UIMAD.WIDE.U32 UR12, UR18, UR16, UR12 ;  /* 0x00000010120c72a5 */ /* 0x000fe4000f8e000c */
[----:B------:R-:W-:Y:S01]  /*bbe0*/  UIMAD UR10, UR18, UR17, UR10 ;  /* 0x00000011120a72a4 */ /* 0x000fe2000f8e020a */
[C---:B------:R-:W-:Y:S01]  /*bbf0*/  IADD3 R29, P2, R4.reuse, 0x5000, RZ ;  /* 0x00005000041d7810 */ /* 0x040fe20007f5e0ff */
[----:B------:R-:W-:Y:S01]  /*bc00*/  ULDC.64 UR8, c[0x0][0xc88] ;  /* 0x0003220000087ab9 */ /* 0x000fe20000000a00 */
[----:B------:R-:W-:Y:S01]  /*bc10*/  IADD3 R25, P3, R4, 0x4000, RZ ;  /* 0x0000400004197810 */ /* 0x000fe20007f7e0ff */
[----:B------:R-:W-:Y:S01]  /*bc20*/  IMAD R6, R6, UR8, RZ ;  /* 0x0000000806067c24 */ /* 0x000fe2000f8e02ff */
[----:B------:R-:W-:Y:S01]  /*bc30*/  IADD3 R8, P0, R8, UR12, RZ ;  /* 0x0000000c08087c10 */ /* 0x000fe2000ff1e0ff */
[----:B------:R-:W-:Y:S01]  /*bc40*/  IMAD.U32 R10, RZ, RZ, UR10 ;  /* 0x0000000aff0a7e24 */ /* 0x000fe2000f8e00ff */
[----:B------:R-:W-:Y:S01]  /*bc50*/  LOP3.LUT R28, R29, 0x380, RZ, 0xc0, !PT ;  /* 0x000003801d1c7812 */ /* 0x000fe200078ec0ff */
[----:B------:R-:W-:Y:S01]  /*bc60*/  IMAD R15, R11, UR9, R6 ;  /* 0x000000090b0f7c24 */ /* 0x000fe2000f8e0206 */
[----:B------:R-:W-:Y:S01]  /*bc70*/  LOP3.LUT R24, R25, 0x380, RZ, 0xc0, !PT ;  /* 0x0000038019187812 */ /* 0x000fe200078ec0ff */
[----:B------:R-:W-:Y:S01]  /*bc80*/  VIADD R6, R14, 0x8 ;  /* 0x000000080e067836 */ /* 0x000fe20000000000 */
[----:B------:R-:W-:Y:S01]  /*bc90*/  IADD3.X R9, R9, UR13, R10, P0, !PT ;  /* 0x0000000d09097c10 */ /* 0x000fe200087fe40a */
[----:B------:R-:W-:Y:S01]  /*bca0*/  ULDC.64 UR12, c[0x0][0xba0] ;  /* 0x0002e800000c7ab9 */ /* 0x000fe20000000a00 */
[----:B------:R-:W-:-:S02]  /*bcb0*/  SHF.R.U64 R28, R28, 0x3, RZ ;  /* 0x000000031c1c7819 */ /* 0x000fc400000012ff */
[----:B------:R-:W-:Y:S01]  /*bcc0*/  SHF.R.U64 R24, R24, 0x3, RZ ;  /* 0x0000000318187819 */ /* 0x000fe200000012ff */
[----:B------:R-:W-:Y:S01]  /*bcd0*/  IMAD.WIDE.U32 R8, R11, UR8, R8 ;  /* 0x000000080b087c25 */ /* 0x000fe2000f8e0008 */
[----:B------:R-:W-:Y:S01]  /*bce0*/  ULDC.64 UR8, c[0x0][0xc50] ;  /* 0x0003140000087ab9 */ /* 0x000fe20000000a00 */
[----:B------:R-:W-:Y:S02]  /*bcf0*/  LOP3.LUT R28, R28, R29, RZ, 0x3c, !PT ;  /* 0x0000001d1c1c7212 */ /* 0x000fe400078e3cff */
[----:B------:R-:W-:Y:S01]  /*bd00*/  IMAD.X R29, RZ, RZ, R5, P2 ;  /* 0x000000ffff1d7224 */ /* 0x000fe200010e0605 */
[----:B------:R-:W-:Y:S02]  /*bd10*/  IADD3 R9, R9, R15, RZ ;  /* 0x0000000f09097210 */ /* 0x000fe40007ffe0ff */
[----:B------:R-:W-:Y:S02]  /*bd20*/  LEA R10, P0, R8, UR8, 0x2 ;  /* 0x00000008080a7c11 */ /* 0x000fe4000f8010ff */
[----:B------:R-:W-:-:S02]  /*bd30*/  IADD3 R49, P2, R4, 0xb000, RZ ;  /* 0x0000b00004317810 */ /* 0x000fc40007f5e0ff */
[----:B------:R-:W-:Y:S01]  /*bd40*/  LEA.HI.X R8, R8, UR9, R9, 0x2, P0 ;  /* 0x0000000908087c11 */ /* 0x000fe200080f1409 */
[----:B------:R-:W-:Y:S01]  /*bd50*/  SHFL.IDX PT, R42, R10, RZ, 0x1c1f ;  /* 0x001c1fff0a2a7589 */ /* 0x000fe200000e0000 */
[----:B------:R-:W-:Y:S02]  /*bd60*/  IADD3 R21, P0, R4, 0x3000, RZ ;  /* 0x0000300004157810 */ /* 0x000fe40007f1e0ff */
[----:B------:R-:W-:Y:S01]  /*bd70*/  LOP3.LUT R48, R49, 0x380, RZ, 0xc0, !PT ;  /* 0x0000038031307812 */ /* 0x000fe200078ec0ff */
[----:B------:R-:W1:Y:S01]  /*bd80*/  SHFL.IDX PT, R43, R8, RZ, 0x1c1f ;  /* 0x001c1fff082b7589 */ /* 0x000e6200000e0000 */
[----:B------:R-:W-:Y:S02]  /*bd90*/  LOP3.LUT R20, R21, 0x380, RZ, 0xc0, !PT ;  /* 0x0000038015147812 */ /* 0x000fe400078ec0ff */
[----:B------:R-:W-:Y:S01]  /*bda0*/  SHF.R.U64 R48, R48, 0x3, RZ ;  /* 0x0000000330307819 */ /* 0x000fe200000012ff */
[----:B------:R-:W-:Y:S01]  /*bdb0*/  SHFL.IDX PT, R46, R10, 0x1, 0x1c1f ;  /* 0x003c1f000a2e7f89 */ /* 0x000fe200000e0000 */
[----:B------:R-:W-:-:S02]  /*bdc0*/  SHF.R.U64 R20, R20, 0x3, RZ ;  /* 0x0000000314147819 */ /* 0x000fc400000012ff */
[----:B------:R-:W-:Y:S01]  /*bdd0*/  LOP3.LUT R48, R48, R49, RZ, 0x3c, !PT ;  /* 0x0000003130307212 */ /* 0x000fe200078e3cff */
[--C-:B------:R-:W-:Y:S01]  /*bde0*/  IMAD.X R49, RZ, RZ, R5.reuse, P2 ;  /* 0x000000ffff317224 */ /* 0x100fe200010e0605 */
[----:B------:R-:W-:Y:S01]  /*bdf0*/  LOP3.LUT R20, R20, R21, RZ, 0x3c, !PT ;  /* 0x0000001514147212 */ /* 0x000fe200078e3cff */
[----:B------:R-:W-:Y:S01]  /*be00*/  IMAD.X R21, RZ, RZ, R5, P0 ;  /* 0x000000ffff157224 */ /* 0x000fe200000e0605 */
[C---:B------:R-:W-:Y:S01]  /*be10*/  IADD3 R41, P0, R4.reuse, 0x9000, RZ ;  /* 0x0000900004297810 */ /* 0x040fe20007f1e0ff */
[----:B------:R-:W2:Y:S01]  /*be20*/  SHFL.IDX PT, R47, R8, 0x1, 0x1c1f ;  /* 0x003c1f00082f7f89 */ /* 0x000ea200000e0000 */
[C---:B------:R-:W-:Y:S02]  /*be30*/  IADD3 R13, P5, R4.reuse, 0x1000, RZ ;  /* 0x00001000040d7810 */ /* 0x040fe40007fbe0ff */
[----:B------:R-:W-:Y:S02]  /*be40*/  LOP3.LUT R40, R41, 0x380, RZ, 0xc0, !PT ;  /* 0x0000038029287812 */ /* 0x000fe400078ec0ff */
[----:B------:R-:W-:-:S02]  /*be50*/  IADD3 R17, P4, R4, 0x2000, RZ ;  /* 0x0000200004117810 */ /* 0x000fc40007f9e0ff */
[----:B------:R-:W-:Y:S02]  /*be60*/  SHF.R.U64 R40, R40, 0x3, RZ ;  /* 0x0000000328287819 */ /* 0x000fe400000012ff */
[----:B------:R-:W-:Y:S01]  /*be70*/  LOP3.LUT R24, R24, R25, RZ, 0x3c, !PT ;  /* 0x0000001918187212 */ /* 0x000fe200078e3cff */
[--C-:B------:R-:W-:Y:S01]  /*be80*/  IMAD.X R25, RZ, RZ, R5.reuse, P3 ;  /* 0x000000ffff197224 */ /* 0x100fe200018e0605 */
[----:B------:R-:W-:Y:S01]  /*be90*/  LOP3.LUT R40, R40, R41, RZ, 0x3c, !PT ;  /* 0x0000002928287212 */ /* 0x000fe200078e3cff */
[----:B------:R-:W-:Y:S01]  /*bea0*/  IMAD.X R41, RZ, RZ, R5, P0 ;  /* 0x000000ffff297224 */ /* 0x000fe200000e0605 */
[----:B------:R-:W-:Y:S02]  /*beb0*/  LOP3.LUT P0, RZ, R226, 0x3, RZ, 0xc0, !PT ;  /* 0x00000003e2ff7812 */ /* 0x000fe4000780c0ff */
[----:B------:R-:W-:Y:S02]  /*bec0*/  IADD3 R45, P3, R4, 0xa000, RZ ;  /* 0x0000a000042d7810 */ /* 0x000fe40007f7e0ff */
[----:B------:R-:W-:-:S02]  /*bed0*/  ISETP.GE.OR P2, PT, R14, R77, P0 ;  /* 0x0000004d0e00720c */ /* 0x000fc40000746670 */
[----:B------:R-:W-:Y:S02]  /*bee0*/  LOP3.LUT R12, R13, 0x380, RZ, 0xc0, !PT ;  /* 0x000003800d0c7812 */ /* 0x000fe400078ec0ff */
[----:B------:R-:W-:Y:S02]  /*bef0*/  LOP3.LUT R16, R17, 0x380, RZ, 0xc0, !PT ;  /* 0x0000038011107812 */ /* 0x000fe400078ec0ff */
[----:B------:R-:W-:Y:S02]  /*bf00*/  LOP3.LUT R44, R45, 0x380, RZ, 0xc0, !PT ;  /* 0x000003802d2c7812 */ /* 0x000fe400078ec0ff */
[----:B------:R-:W-:Y:S02]  /*bf10*/  SHF.R.U64 R12, R12, 0x3, RZ ;  /* 0x000000030c0c7819 */ /* 0x000fe400000012ff */
[----:B------:R-:W-:Y:S02]  /*bf20*/  SHF.R.U64 R16, R16, 0x3, RZ ;  /* 0x0000000310107819 */ /* 0x000fe400000012ff */
[----:B------:R-:W-:Y:S01]  /*bf30*/  SHF.R.U64 R44, R44, 0x3, RZ ;  /* 0x000000032c2c7819 */ /* 0x000fe200000012ff */
[----:B-1----:R1:W-:Y:S01]  /*bf40*/  @!P2 ST.E desc[UR36][R42.64], R3 ;  /* 0x000000032a00a985 */ /* 0x0023e2000c101924 */
[----:B------:R-:W-:Y:S01]  /*bf50*/  LOP3.LUT R12, R12, R13, RZ, 0x3c, !PT ;  /* 0x0000000d0c0c7212 */ /* 0x000fe200078e3cff */
[--C-:B------:R-:W-:Y:S01]  /*bf60*/  IMAD.X R13, RZ, RZ, R5.reuse, P5 ;  /* 0x000000ffff0d7224 */ /* 0x100fe200028e0605 */
[----:B------:R-:W-:Y:S01]  /*bf70*/  LOP3.LUT R16, R16, R17, RZ, 0x3c, !PT ;  /* 0x0000001110107212 */ /* 0x000fe200078e3cff */
[----:B------:R-:W-:Y:S01]  /*bf80*/  IMAD.X R17, RZ, RZ, R5, P4 ;  /* 0x000000ffff117224 */ /* 0x000fe200020e0605 */
[----:B------:R-:W-:-:S02]  /*bf90*/  IADD3 R33, P6, R4, 0x6000, RZ ;  /* 0x0000600004217810 */ /* 0x000fc40007fde0ff */
[C---:B------:R-:W-:Y:S02]  /*bfa0*/  IADD3 R37, P5, R4.reuse, 0x7000, RZ ;  /* 0x0000700004257810 */ /* 0x040fe40007fbe0ff */
[----:B------:R-:W-:Y:S02]  /*bfb0*/  IADD3 R61, P4, R4, 0x8000, RZ ;  /* 0x00008000043d7810 */ /* 0x000fe40007f9e0ff */
[----:B------:R-:W-:Y:S01]  /*bfc0*/  LOP3.LUT R44, R44, R45, RZ, 0x3c, !PT ;  /* 0x0000002d2c2c7212 */ /* 0x000fe200078e3cff */
[----:B-1----:R-:W1:Y:S01]  /*bfd0*/  @P1 LDC R3, c[0x0][0xcec] ;  /* 0x00033b00ff031b82 */ /* 0x002e620000000800 */
[--C-:B------:R-:W-:Y:S01]  /*bfe0*/  IMAD.X R45, RZ, RZ, R5.reuse, P3 ;  /* 0x000000ffff2d7224 */ /* 0x100fe200018e0605 */
[----:B------:R-:W-:Y:S02]  /*bff0*/  IADD3 R9, P3, R4, 0xf000, RZ ;  /* 0x0000f00004097810 */ /* 0x000fe40007f7e0ff */
[----:B------:R-:W-:Y:S02]  /*c000*/  LOP3.LUT R32, R33, 0x380, RZ, 0xc0, !PT ;  /* 0x0000038021207812 */ /* 0x000fe400078ec0ff */
[----:B------:R-:W-:Y:S01]  /*c010*/  LOP3.LUT R36, R37, 0x380, RZ, 0xc0, !PT ;  /* 0x0000038025247812 */ /* 0x000fe200078ec0ff */
[----:B------:R-:W-:Y:S01]  /*c020*/  UIMAD UR10, UR11, UR12, URZ ;  /* 0x0000000c0b0a72a4 */ /* 0x000fe2000f8e023f */
[----:B------:R-:W-:Y:S01]  /*c030*/  LOP3.LUT R60, R61, 0x380, RZ, 0xc0, !PT ;  /* 0x000003803d3c7812 */ /* 0x000fe200078ec0ff */
[----:B------:R-:W-:Y:S01]  /*c040*/  UIMAD.WIDE.U32 UR8, UR4, UR12, URZ ;  /* 0x0000000c040872a5 */ /* 0x000fe2000f8e003f */
[----:B------:R-:W-:Y:S01]  /*c050*/  LOP3.LUT R0, R9, 0x380, RZ, 0xc0, !PT ;  /* 0x0000038009007812 */ /* 0x000fe200078ec0ff */
[----:B------:R-:W-:Y:S01]  /*c060*/  IMAD.X R53, RZ, RZ, R5, P3 ;  /* 0x000000ffff357224 */ /* 0x000fe200018e0605 */
[----:B------:R-:W-:-:S02]  /*c070*/  SHF.R.U64 R32, R32, 0x3, RZ ;  /* 0x0000000320207819 */ /* 0x000fc400000012ff */
[----:B------:R-:W-:Y:S02]  /*c080*/  SHF.R.U64 R36, R36, 0x3, RZ ;  /* 0x0000000324247819 */ /* 0x000fe400000012ff */
[----:B------:R-:W-:Y:S02]  /*c090*/  SHF.R.U64 R60, R60, 0x3, RZ ;  /* 0x000000033c3c7819 */ /* 0x000fe400000012ff */
[----:B------:R-:W-:Y:S01]  /*c0a0*/  SHF.R.U64 R0, R0, 0x3, RZ ;  /* 0x0000000300007819 */ /* 0x000fe200000012ff */
[----:B------:R-:W-:Y:S01]  /*c0b0*/  UIMAD UR10, UR4, UR13, UR10 ;  /* 0x0000000d040a72a4 */ /* 0x000fe2000f8e020a */
[----:B------:R-:W-:Y:S01]  /*c0c0*/  LOP3.LUT R32, R32, R33, RZ, 0x3c, !PT ;  /* 0x0000002120207212 */ /* 0x000fe200078e3cff */
[--C-:B------:R-:W-:Y:S01]  /*c0d0*/  IMAD.X R33, RZ, RZ, R5.reuse, P6 ;  /* 0x000000ffff217224 */ /* 0x100fe200030e0605 */
[----:B------:R-:W-:Y:S01]  /*c0e0*/  LOP3.LUT R36, R36, R37, RZ, 0x3c, !PT ;  /* 0x0000002524247212 */ /* 0x000fe200078e3cff */
[----:B------:R-:W-:Y:S01]  /*c0f0*/  ULDC.64 UR12, c[0x0][0xbe8] ;  /* 0x0002fa00000c7ab9 */ /* 0x000fe20000000a00 */
[----:B------:R-:W-:Y:S01]  /*c100*/  LOP3.LUT R60, R60, R61, RZ, 0x3c, !PT ;  /* 0x0000003d3c3c7212 */ /* 0x000fe200078e3cff */
[----:B------:R-:W-:Y:S01]  /*c110*/  IMAD.X R61, RZ, RZ, R5, P4 ;  /* 0x000000ffff3d7224 */ /* 0x000fe200020e0605 */
[----:B------:R-:W-:-:S02]  /*c120*/  IADD3.X R37, RZ, R5, RZ, P5, !PT ;  /* 0x00000005ff257210 */ /* 0x000fc40002ffe4ff */
[----:B------:R-:W-:Y:S02]  /*c130*/  ISETP.GE.OR P0, PT, R6, R77, P0 ;  /* 0x0000004d0600720c */ /* 0x000fe40000706670 */
[C---:B------:R-:W-:Y:S02]  /*c140*/  IADD3 R69, P6, R4.reuse, 0xc000, RZ ;  /* 0x0000c00004457810 */ /* 0x040fe40007fde0ff */
[C---:B------:R-:W-:Y:S02]  /*c150*/  IADD3 R65, P5, R4.reuse, 0xd000, RZ ;  /* 0x0000d00004417810 */ /* 0x040fe40007fbe0ff */
[C---:B------:R-:W-:Y:S02]  /*c160*/  IADD3 R57, P4, R4.reuse, 0xe000, RZ ;  /* 0x0000e00004397810 */ /* 0x040fe40007f9e0ff */
[----:B------:R-:W-:Y:S02]  /*c170*/  LOP3.LUT R11, R4, 0x380, RZ, 0xc0, !PT ;  /* 0x00000380040b7812 */ /* 0x000fe400078ec0ff */
[----:B------:R-:W-:Y:S01]  /*c180*/  LOP3.LUT R52, R0, R9, RZ, 0x3c, !PT ;  /* 0x0000000900347212 */ /* 0x000fe200078e3cff */
[----:B------:R-:W-:Y:S01]  /*c190*/  IMAD R0, R220, 0x20, R224 ;  /* 0x00000020dc007824 */ /* 0x000fe200078e02e0 */
[----:B------:R-:W-:Y:S01]  /*c1a0*/  UIADD3 UR9, UR9, UR10, URZ ;  /* 0x0000000a09097290 */ /* 0x000fe2000fffe03f */
[----:B------:R-:W-:Y:S01]  /*c1b0*/  LOP3.LUT R68, R69, 0x380, RZ, 0xc0, !PT ;  /* 0x0000038045447812 */ /* 0x000fe200078ec0ff */
[----:B------:R-:W-:Y:S01]  /*c1c0*/  UIMAD UR4, UR15, UR12, URZ ;  /* 0x0000000c0f0472a4 */ /* 0x000fe2000f8e023f */
[----:B------:R-:W-:Y:S01]  /*c1d0*/  LOP3.LUT R64, R65, 0x380, RZ, 0xc0, !PT ;  /* 0x0000038041407812 */ /* 0x000fe200078ec0ff */
[----:B--2---:R2:W-:Y:S01]  /*c1e0*/  @!P0 ST.E desc[UR36][R46.64], R2 ;  /* 0x000000022e008985 */ /* 0x0045e2000c101924 */
[----:B------:R-:W-:-:S02]  /*c1f0*/  LOP3.LUT R56, R57, 0x380, RZ, 0xc0, !PT ;  /* 0x0000038039387812 */ /* 0x000fc400078ec0ff */
[----:B------:R-:W-:Y:S01]  /*c200*/  SHF.R.U64 R11, R11, 0x3, RZ ;  /* 0x000000030b0b7819 */ /* 0x000fe200000012ff */
[----:B------:R-:W-:Y:S01]  /*c210*/  VIADD R6, R0, UR61 ;  /* 0x0000003d00067c36 */ /* 0x000fe20008000000 */
[----:B------:R-:W-:Y:S01]  /*c220*/  UIMAD UR4, UR20, UR13, UR4 ;  /* 0x0000000d140472a4 */ /* 0x000fe2000f8e0204 */
[----:B------:R-:W-:Y:S01]  /*c230*/  SHF.R.U64 R68, R68, 0x3, RZ ;  /* 0x0000000344447819 */ /* 0x000fe200000012ff */
[----:B------:R-:W-:Y:S01]  /*c240*/  UIMAD.WIDE.U32 UR8, UR20, UR12, UR8 ;  /* 0x0000000c140872a5 */ /* 0x000fe2000f8e0008 */
[----:B------:R-:W-:Y:S01]  /*c250*/  SHF.R.U64 R64, R64, 0x3, RZ ;  /* 0x0000000340407819 */ /* 0x000fe200000012ff */
[----:B------:R-:W-:Y:S01]  /*c260*/  ULDC.64 UR10, c[0x0][0xbf0] ;  /* 0x0002fc00000a7ab9 */ /* 0x000fe20000000a00 */
[----:B------:R-:W-:Y:S01]  /*c270*/  SHF.R.U64 R56, R56, 0x3, RZ ;  /* 0x0000000338387819 */ /* 0x000fe200000012ff */
[----:B------:R-:W5:Y:S01]  /*c280*/  LD.E.128 R12, desc[UR36][R12.64] ;  /* 0x000000240c0c7980 */ /* 0x000f62000c101d00 */
[----:B------:R-:W-:Y:S01]  /*c290*/  LOP3.LUT R4, R11, R4, RZ, 0x3c, !PT ;  /* 0x000000040b047212 */ /* 0x000fe200078e3cff */
[----:B-1----:R-:W-:Y:S01]  /*c2a0*/  @P1 IMAD.HI.U32 R0, R6, R3, RZ ;  /* 0x0000000306001227 */ /* 0x002fe200078e00ff */
[----:B------:R-:W-:Y:S01]  /*c2b0*/  UIADD3 UR9, UR9, UR4, URZ ;  /* 0x0000000409097290 */ /* 0x000fe2000fffe03f */
[----:B------:R-:W-:Y:S01]  /*c2c0*/  LOP3.LUT R68, R68, R69, RZ, 0x3c, !PT ;  /* 0x0000004544447212 */ /* 0x000fe200078e3cff */
[----:B------:R-:W-:Y:S01]  /*c2d0*/  UIMAD UR4, UR19, UR10, URZ ;  /* 0x0000000a130472a4 */ /* 0x000fe2000f8e023f */
[----:B------:R-:W-:Y:S01]  /*c2e0*/  LOP3.LUT R64, R64, R65, RZ, 0x3c, !PT ;  /* 0x0000004140407212 */ /* 0x000fe200078e3cff */
[--C-:B------:R-:W-:Y:S01]  /*c2f0*/  IMAD.X R65, RZ, RZ, R5.reuse, P5 ;  /* 0x000000ffff417224 */ /* 0x100fe200028e0605 */
[----:B------:R-:W-:Y:S01]  /*c300*/  LOP3.LUT R56, R56, R57, RZ, 0x3c, !PT ;  /* 0x0000003938387212 */ /* 0x000fe200078e3cff */
[----:B------:R-:W-:Y:S01]  /*c310*/  IMAD.X R57, RZ, RZ, R5, P4 ;  /* 0x000000ffff397224 */ /* 0x000fe200020e0605 */
[----:B------:R-:W-:Y:S01]  /*c320*/  IADD3.X R69, RZ, R5, RZ, P6, !PT ;  /* 0x00000005ff457210 */ /* 0x000fe200037fe4ff */
[----:B------:R1:W5:Y:S01]  /*c330*/  LD.E.128 R8, desc[UR36][R4.64] ;  /* 0x0000002404087980 */ /* 0x000362000c101d00 */
[----:B------:R-:W-:-:S02]  /*c340*/  UIMAD UR4, UR18, UR11, UR4 ;  /* 0x0000000b120472a4 */ /* 0x000fc4000f8e0204 */
[----:B------:R-:W-:Y:S01]  /*c350*/  UIMAD.WIDE.U32 UR8, UR18, UR10, UR8 ;  /* 0x0000000a120872a5 */ /* 0x000fe2000f8e0008 */
[----:B------:R-:W5:Y:S02]  /*c360*/  LD.E.128 R16, desc[UR36][R16.64] ;  /* 0x0000002410107980 */ /* 0x000f64000c101d00 */
[----:B------:R-:W-:Y:S02]  /*c370*/  ULDC.64 UR10, c[0x0][0xbe0] ;  /* 0x0002f800000a7ab9 */ /* 0x000fe40000000a00 */
[----:B------:R-:W5:Y:S01]  /*c380*/  LD.E.128 R20, desc[UR36][R20.64] ;  /* 0x0000002414147980 */ /* 0x000f62000c101d00 */
[----:B-1----:R-:W-:Y:S01]  /*c390*/  IMAD.MOV.U32 R5, RZ, RZ, R6 ;  /* 0x000000ffff057224 */ /* 0x002fe200078e0006 */
[----:B0-----:R-:W-:Y:S01]  /*c3a0*/  @P1 SHF.R.U32.HI R5, RZ, R75, R0 ;  /* 0x0000004bff051219 */ /* 0x001fe20000011600 */
[----:B------:R-:W-:Y:S01]  /*c3b0*/  UIADD3 UR4, UR9, UR4, URZ ;  /* 0x0000000409047290 */ /* 0x000fe2000fffe03f */
[----:B------:R-:W5:Y:S02]  /*c3c0*/  LD.E.128 R24, desc[UR36][R24.64] ;  /* 0x0000002418187980 */ /* 0x000f64000c101d00 */
[----:B------:R-:W-:-:S02]  /*c3d0*/  IADD3 R4, -R5, RZ, RZ ;  /* 0x000000ff05047210 */ /* 0x000fc40007ffe1ff */
[----:B------:R-:W-:Y:S01]  /*c3e0*/  SHF.R.S32.HI R0, RZ, 0x1f, R5 ;  /* 0x0000001fff007819 */ /* 0x000fe20000011405 */
[----:B------:R-:W-:Y:S01]  /*c3f0*/  IMAD.U32 R3, RZ, RZ, UR9 ;  /* 0x00000009ff037e24 */ /* 0x000fe2000f8e00ff */
[----:B------:R-:W5:Y:S01]  /*c400*/  LD.E.128 R28, desc[UR36][R28.64] ;  /* 0x000000241c1c7980 */ /* 0x000f62000c101d00 */
[----:B------:R-:W-:Y:S02]  /*c410*/  IMAD R73, R73, R4, R6 ;  /* 0x0000000449497224 */ /* 0x000fe400078e0206 */
[----:B------:R-:W-:Y:S01]  /*c420*/  IMAD R0, R0, UR10, RZ ;  /* 0x0000000a00007c24 */ /* 0x000fe2000f8e02ff */
[----:B------:R-:W5:Y:S01]  /*c430*/  LD.E.128 R32, desc[UR36][R32.64] ;  /* 0x0000002420207980 */ /* 0x000f62000c101d00 */
[----:B--2---:R-:W-:Y:S01]  /*c440*/  IMAD.U32 R2, RZ, RZ, UR8 ;  /* 0x00000008ff027e24 */ /* 0x004fe2000f8e00ff */
[----:B------:R-:W-:Y:S01]  /*c450*/  ULDC.64 UR8, c[0x0][0xbd8] ;  /* 0x0002f60000087ab9 */ /* 0x000fe20000000a00 */
[----:B------:R-:W-:Y:S01]  /*c460*/  IMAD.U32 R3, RZ, RZ, UR4 ;  /* 0x00000004ff037e24 */ /* 0x000fe2000f8e00ff */
[----:B------:R-:W5:Y:S01]  /*c470*/  LD.E.128 R36, desc[UR36][R36.64] ;  /* 0x0000002424247980 */ /* 0x000f62000c101d00 */
[----:B------:R-:W-:Y:S01]  /*c480*/  IMAD R75, R5, UR11, R0 ;  /* 0x0000000b054b7c24 */ /* 0x000fe2000f8e0200 */
[----:B------:R-:W-:-:S02]  /*c490*/  SHF.R.S32.HI R0, RZ, 0x1f, R73 ;  /* 0x0000001fff007819 */ /* 0x000fc40000011449 */
        /* <DEDUP_REMOVED lines=30> */
[----:B0-----:R0:W1:Y:S01]  /*c680*/  SHFL.IDX PT, R74, R6, RZ, 0x181f ;  /* 0x00181fff064a7589 */ /* 0x00106200000e0000 */
[----:B------:R-:W-:Y:S01]  /*c690*/  ISETP.GE.AND P0, PT, R0, R77, PT ;  /* 0x0000004d0000720c */ /* 0x000fe20003f06270 */
[----:B------:R-:W-:Y:S01]  /*c6a0*/  SYNCS.ARRIVE.TRANS64.RED.A1T0 RZ, [UR7], RZ ;  /* 0x000000ffffff79a7 */ /* 0x000fe20008100407 */
[----:B------:R-:W-:Y:S01]  /*c6b0*/  BSSY B1, `(.L_x_14880) ;  /* 0x0000018000017945 */ /* 0x000fe20003800000 */
[----:B------:R0:W2:Y:S01]  /*c6c0*/  SHFL.IDX PT, R0, R76, RZ, 0x181f ;  /* 0x00181fff4c007589 */ /* 0x0000a200000e0000 */
[----:B------:R-:W-:-:S02]  /*c6d0*/  SHF.R.S32.HI R79, RZ, 0x1f, R219 ;  /* 0x0000001fff4f7819 */ /* 0x000fc400000114db */
[----:B------:R-:W-:Y:S02]  /*c6e0*/  SHF.R.S32.HI R80, RZ, 0x1f, R217 ;  /* 0x0000001fff507819 */ /* 0x000fe400000114d9 */
[----:B------:R-:W-:Y:S02]  /*c6f0*/  SHF.R.S32.HI R81, RZ, 0x1f, R218 ;  /* 0x0000001fff517819 */ /* 0x000fe400000114da */
[----:B------:R-:W-:Y:S01]  /*c700*/  SHF.R.S32.HI R82, RZ, 0x1f, R200 ;  /* 0x0000001fff527819 */ /* 0x000fe200000114c8 */
[----:B0-----:R-:W-:Y:S06]  /*c710*/  @P2 BRA `(.L_x_14881) ;  /* 0x0000000000442947 */ /* 0x001fec0003800000 */
        /* <DEDUP_REMOVED lines=17> */
.L_x_14881:
[----:B------:R-:W-:Y:S05]  /*c830*/  BSYNC B1 ;  /* 0x0000000000017941 */ /* 0x000fea0003800000 */
.L_x_14880:
[----:B--2---:R2:W3:Y:S01]  /*c840*/  SHFL.IDX PT, R0, R76, 0x1, 0x181f ;  /* 0x00381f004c007f89 */ /* 0x0044e200000e0000 */
[----:B------:R-:W-:Y:S03]  /*c850*/  BSSY B1, `(.L_x_14882) ;  /* 0x0000014000017945 */ /* 0x000fe60003800000 */
[----:B0----5:R2:W0:Y:S01]  /*c860*/  SHFL.IDX PT, R10, R6, 0x1, 0x181f ;  /* 0x00381f00060a7f89 */ /* 0x02142200000e0000 */
        /* <DEDUP_REMOVED lines=8> */
[----:B---3--:R-:W-:Y:S02]  /*c8f0*/  @!P4 LEA.HI.X R3, R200, R0, R82, 0x1, P6 ;  /* 0x00000000c803c211 */ /* 0x008fe400030f0c52 */
        /* <DEDUP_REMOVED lines=9> */
.L_x_14883:
[----:B------:R-:W-:Y:S05]  /*c990*/  BSYNC B1 ;  /* 0x0000000000017941 */ /* 0x000fea0003800000 */
.L_x_14882:
[----:B---3--:R3:W1:Y:S01]  /*c9a0*/  SHFL.IDX PT, R0, R76, 0x2, 0x181f ;  /* 0x00581f004c007f89 */ /* 0x00866200000e0000 */
[----:B------:R-:W-:Y:S03]  /*c9b0*/  BSSY B1, `(.L_x_14884) ;  /* 0x0000014000017945 */ /* 0x000fe60003800000 */
[----:B0---4-:R3:W0:Y:S01]  /*c9c0*/  SHFL.IDX PT, R10, R6, 0x2, 0x181f ;  /* 0x00581f00060a7f89 */ /* 0x01162200000e0000 */
        /* <DEDUP_REMOVED lines=9> */
[----:B-1----:R-:W-:Y:S02]  /*ca60*/  @!P3 LEA.HI.X R3, R200, R0, R82, 0x1, P6 ;  /* 0x00000000c803b211 */ /* 0x002fe400030f0c52 */
        /* <DEDUP_REMOVED lines=8> */
.L_x_14885:
[----:B------:R-:W-:Y:S05]  /*caf0*/  BSYNC B1 ;  /* 0x0000000000017941 */ /* 0x000fea0003800000 */
.L_x_14884:
[----:B-1----:R-:W-:Y:S01]  /*cb00*/  VIADD R0, R78, 0x60 ;  /* 0x000000604e007836 */ /* 0x002fe20000000000 */
[----:B--23--:R-:W3:Y:S04]  /*cb10*/  SHFL.IDX PT, R76, R76, 0x3, 0x181f ;  /* 0x00781f004c4c7f89 */ /* 0x00cee800000e0000 */
[----:B------:R-:W-:Y:S01]  /*cb20*/  ISETP.GE.AND P0, PT, R0, R77, PT ;  /* 0x0000004d0000720c */ /* 0x000fe20003f06270 */
[----:B------:R-:W1:-:S12]  /*cb30*/  SHFL.IDX PT, R6, R6, 0x3, 0x181f ;  /* 0x00781f0006067f89 */ /* 0x000e5800000e0000 */
[----:B------:R-:W-:Y:S05]  /*cb40*/  @P0 BRA `(.L_x_14886) ;  /* 0x0000000c00e40947 */ /* 0x000fea0003800000 */
[----:B------:R-:W-:Y:S02]  /*cb50*/  ULDC UR4, c[0x0][0xbc8] ;  /* 0x0002f20000047ab9 */ /* 0x000fe40000000800 */
[----:B------:R-:W-:Y:S02]  /*cb60*/  ISETP.GE.AND P3, PT, R200, UR4, PT ;  /* 0x00000004c8007c0c */ /* 0x000fe4000bf66270 */
[----:B------:R-:W-:Y:S02]  /*cb70*/  ISETP.GE.AND P4, PT, R218, UR4, PT ;  /* 0x00000004da007c0c */ /* 0x000fe4000bf86270 */
[----:B------:R-:W-:-:S09]  /*cb80*/  ISETP.GE.AND P5, PT, R217, UR4, PT ;  /* 0x00000004d9007c0c */ /* 0x000fd2000bfa6270 */
[-C--:B-1--4-:R-:W-:Y:S02]  /*cb90*/  @!P3 LEA R2, P0, R200, R6.reuse, 0x1 ;  /* 0x00000006c802b211 */ /* 0x092fe400078008ff */
        /* <DEDUP_REMOVED lines=10> */
[----:B-1----:R-:W-:-:S04]  /*cc40*/  LEA R2, P0, R219, R6, 0x1 ;  /* 0x00000006db027211 */ /* 0x002fc800078008ff */
[----:B------:R-:W-:-:S05]  /*cc50*/  LEA.HI.X R3, R219, R76, R79, 0x1, P0 ;  /* 0x0000004cdb037211 */ /* 0x000fca00000f0c4f */
[----:B------:R1:W-:Y:S01]  /*cc60*/  ST.E.128 desc[UR36][R2.64], R52 ;  /* 0x0000003402007985 */ /* 0x0003e2000c101d24 */
[----:B------:R-:W-:Y:S05]  /*cc70*/  BRA `(.L_x_14886) ;  /* 0x0000000c00987947 */ /* 0x000fea0003800000 */
.L_x_14878:
[----:B------:R-:W-:Y:S01]  /*cc80*/  R2UR UR4, R221 ;  /* 0x00000000dd0472ca */ /* 0x000fe200000e0000 */
[----:B------:R-:W-:Y:S01]  /*cc90*/  ULDC.64 UR10, c[0x0][0xd00] ;  /* 0x00034000000a7ab9 */ /* 0x000fe20000000a00 */
[----:B------:R-:W-:Y:S01]  /*cca0*/  R2UR UR7, R223 ;  /* 0x00000000df0772ca */ /* 0x000fe200000e0000 */
[----:B------:R-:W-:Y:S01]  /*ccb0*/  UISETP.NE.U32.AND UP0, UPT, UR10, URZ, UPT ;  /* 0x0000003f0a00728c */ /* 0x000fe2000bf05070 */
[----:B------:R-:W0:Y:S01]  /*ccc0*/  LDC R13, c[0x0][0xce8] ;  /* 0x00033a00ff0d7b82 */ /* 0x000e220000000800 */
[----:B------:R-:W-:Y:S02]  /*ccd0*/  R2UR UR12, R222 ;  /* 0x00000000de0c72ca */ /* 0x000fe400000e0000 */
[----:B------:R-:W-:-:S06]  /*cce0*/  UISETP.NE.AND.EX UP0, UPT, UR11, URZ, UPT, UP0 ;  /* 0x0000003f0b00728c */ /* 0x000fcc000bf05300 */
[----:B------:R-:W-:Y:S01]  /*ccf0*/  USHF.L.U32 UR8, UR4, 0x2, URZ ;  /* 0x0000000204087899 */ /* 0x000fe2000800063f */
[----:B------:R-:W-:Y:S01]  /*cd00*/  PLOP3.LUT P2, PT, PT, PT, UP0, 0x80, 0x0 ;  /* 0x000000000000781c */ /* 0x000fe20003f4f008 */
[----:B------:R-:W-:Y:S02]  /*cd10*/  USHF.L.U64.HI UR9, UR4, 0x2, UR7 ;  /* 0x0000000204097899 */ /* 0x000fe40008010207 */
        /* <DEDUP_REMOVED lines=30> */
.L_x_14887:
[----:B------:R-:W-:Y:S01]  /*cf00*/  R2UR UR8, R221 ;  /* 0x00000000dd0872ca */ /* 0x000fe200000e0000 */
[----:B------:R-:W-:Y:S01]  /*cf10*/  BSSY B1, `(.L_x_14888) ;  /* 0x000002f000017945 */ /* 0x000fe20003800000 */
[----:B------:R-:W-:-:S11]  /*cf20*/  R2UR UR7, R223 ;  /* 0x00000000df0772ca */ /* 0x000fd600000e0000 */
        /* <DEDUP_REMOVED lines=12> */
[----:B------:R-:W-:Y:S01]  /*cff0*/  R2UR UR16, R222 ;  /* 0x00000000de1072ca */ /* 0x000fe200000e0000 */
[----:B------:R-:W-:Y:S01]  /*d000*/  UIMAD UR7, UR11, UR14, URZ ;  /* 0x0000000e0b0772a4 */ /* 0x000fe2000f8e023f */
[----:B------:R-:W-:Y:S01]  /*d010*/  IMAD.MOV.U32 R2, RZ, RZ, R4 ;  /* 0x000000ffff027224 */ /* 0x000fe200078e0004 */
[----:B------:R-:W-:Y:S01]  /*d020*/  UMOV UR8, UR4 ;  /* 0x0000000400087c82 */ /* 0x000fe20008000000 */
[----:B------:R-:W-:-:S07]  /*d030*/  UMOV UR9, UR10 ;  /* 0x0000000a00097c82 */ /* 0x000fce0008000000 */
        /* <DEDUP_REMOVED lines=23> */
[----:B------:R-:W-:-:S04]  /*d1b0*/  LEA R4, P1, R2, UR8, 0x2 ;  /* 0x0000000802047c11 */ /* 0x000fc8000f8210ff */
[----:B------:R-:W-:-:S04]  /*d1c0*/  IADD3 R3, R3, R9, RZ ;  /* 0x0000000903037210 */ /* 0x000fc80007ffe0ff */
[----:B------:R-:W-:Y:S01]  /*d1d0*/  LEA.HI.X R5, R2, UR9, R3, 0x2, P1 ;  /* 0x0000000902057c11 */ /* 0x000fe200088f1403 */
[----:B------:R-:W-:-:S05]  /*d1e0*/  IMAD.MOV.U32 R3, RZ, RZ, -0x800000 ;  /* 0xff800000ff037424 */ /* 0x000fca00078e00ff */
[----:B------:R0:W-:Y:S02]  /*d1f0*/  STG.E desc[UR36][R4.64], R3 ;  /* 0x0000000304007986 */ /* 0x0001e4000c101924 */
.L_x_14889:
[----:B------:R-:W-:Y:S05]  /*d200*/  BSYNC B1 ;  /* 0x0000000000017941 */ /* 0x000fea0003800000 */
.L_x_14888:
[----:B0-----:R-:W0:Y:S01]  /*d210*/  @P0 LDC R3, c[0x0][0xcf0] ;  /* 0x00033c00ff030b82 */ /* 0x001e220000000800 */
[----:B------:R-:W-:Y:S01]  /*d220*/  ULDC.64 UR14, c[0x0][0xba0] ;  /* 0x0002e800000e7ab9 */ /* 0x000fe20000000a00 */
[----:B------:R-:W-:Y:S01]  /*d230*/  R2UR UR16, R222 ;  /* 0x00000000de1072ca */ /* 0x000fe200000e0000 */
[----:B------:R-:W-:Y:S01]  /*d240*/  UIMAD UR7, UR10, UR14, URZ ;  /* 0x0000000e0a0772a4 */ /* 0x000fe2000f8e023f */
[----:B------:R-:W-:Y:S01]  /*d250*/  IMAD R2, R220, 0x20, R224 ;  /* 0x00000020dc027824 */ /* 0x000fe200078e02e0 */
[----:B------:R-:W-:Y:S01]  /*d260*/  UIMAD.WIDE.U32 UR8, UR4, UR14, URZ ;  /* 0x0000000e040872a5 */ /* 0x000fe2000f8e003f */
[----:B------:R-:W-:Y:S01]  /*d270*/  BSSY B1, `(.L_x_14890) ;  /* 0x0000044000017945 */ /* 0x000fe20003800000 */
[----:B------:R-:W-:Y:S01]  /*d280*/  UIMAD UR7, UR4, UR15, UR7 ;  /* 0x0000000f040772a4 */ /* 0x000fe2000f8e0207 */
[----:B------:R-:W-:Y:S01]  /*d290*/  VIADD R6, R2, UR61 ;  /* 0x0000003d02067c36 */ /* 0x000fe20008000000 */
[----:B------:R-:W-:Y:S01]  /*d2a0*/  SHF.R.S32.HI R16, RZ, 0x1f, R219 ;  /* 0x0000001fff107819 */ /* 0x000fe200000114db */
[----:B------:R-:W-:Y:S01]  /*d2b0*/  ULDC.64 UR14, c[0x0][0xbe8] ;  /* 0x0002fa00000e7ab9 */ /* 0x000fe20000000a00 */
[----:B------:R-:W-:Y:S01]  /*d2c0*/  UIADD3 UR9, UR9, UR7, URZ ;  /* 0x0000000709097290 */ /* 0x000fe2000fffe03f */
[----:B------:R-:W-:Y:S01]  /*d2d0*/  @P0 IMAD.HI.U32 R2, R6, R11, RZ ;  /* 0x0000000b06020227 */ /* 0x000fe200078e00ff */
[----:B------:R-:W-:Y:S01]  /*d2e0*/  UIMAD UR4, UR11, UR14, URZ ;  /* 0x0000000e0b0472a4 */ /* 0x000fe2000f8e023f */
[----:B------:R-:W-:Y:S01]  /*d2f0*/  SHF.R.S32.HI R17, RZ, 0x1f, R217 ;  /* 0x0000001fff117819 */ /* 0x000fe200000114d9 */
[----:B------:R-:W-:Y:S01]  /*d300*/  UIMAD.WIDE.U32 UR8, UR16, UR14, UR8 ;  /* 0x0000000e100872a5 */ /* 0x000fe2000f8e0008 */
[----:B------:R-:W-:Y:S01]  /*d310*/  IMAD.MOV.U32 R5, RZ, RZ, R6 ;  /* 0x000000ffff057224 */ /* 0x000fe200078e0006 */
[----:B------:R-:W-:Y:S01]  /*d320*/  UIMAD UR4, UR16, UR15, UR4 ;  /* 0x0000000f100472a4 */ /* 0x000fe2000f8e0204 */
[----:B------:R-:W-:Y:S01]  /*d330*/  SHF.R.S32.HI R18, RZ, 0x1f, R218 ;  /* 0x0000001fff127819 */ /* 0x000fe200000114da */
[----:B------:R-:W-:Y:S01]  /*d340*/  ULDC.64 UR10, c[0x0][0xbf0] ;  /* 0x0002fc00000a7ab9 */ /* 0x000fe20000000a00 */
[----:B------:R-:W-:Y:S01]  /*d350*/  SHF.R.S32.HI R19, RZ, 0x1f, R200 ;  /* 0x0000001fff137819 */ /* 0x000fe200000114c8 */
[----:B------:R-:W-:-:S02]  /*d360*/  UIADD3 UR9, UR9, UR4, URZ ;  /* 0x0000000409097290 */ /* 0x000fc4000fffe03f */
[----:B------:R-:W-:Y:S01]  /*d370*/  UIMAD UR4, UR13, UR10, URZ ;  /* 0x0000000a0d0472a4 */ /* 0x000fe2000f8e023f */
[----:B0-----:R-:W-:Y:S01]  /*d380*/  @P0 SHF.R.U32.HI R5, RZ, R3, R2 ;  /* 0x00000003ff050219 */ /* 0x001fe20000011602 */
[----:B------:R-:W-:Y:S02]  /*d390*/  UIMAD.WIDE.U32 UR8, UR12, UR10, UR8 ;  /* 0x0000000a0c0872a5 */ /* 0x000fe4000f8e0008 */
[----:B------:R-:W-:Y:S01]  /*d3a0*/  UIMAD UR4, UR12, UR11, UR4 ;  /* 0x0000000b0c0472a4 */ /* 0x000fe2000f8e0204 */
[--C-:B------:R-:W-:Y:S01]  /*d3b0*/  SHF.R.S32.HI R2, RZ, 0x1f, R5.reuse ;  /* 0x0000001fff027819 */ /* 0x100fe20000011405 */
[----:B------:R-:W-:Y:S01]  /*d3c0*/  IMAD.MOV R9, RZ, RZ, -R5 ;  /* 0x000000ffff097224 */ /* 0x000fe200078e0a05 */
[----:B------:R-:W-:Y:S01]  /*d3d0*/  ULDC.64 UR10, c[0x0][0xbe0] ;  /* 0x0002f800000a7ab9 */ /* 0x000fe20000000a00 */
[----:B------:R-:W-:Y:S02]  /*d3e0*/  UIADD3 UR4, UR9, UR4, URZ ;  /* 0x0000000409047290 */ /* 0x000fe4000fffe03f */
[----:B------:R-:W-:Y:S01]  /*d3f0*/  MOV R3, UR9 ;  /* 0x0000000900037c02 */ /* 0x000fe20008000f00 */
[----:B------:R-:W-:-:S02]  /*d400*/  IMAD R4, R2, UR10, RZ ;  /* 0x0000000a02047c24 */ /* 0x000fc4000f8e02ff */
        /* <DEDUP_REMOVED lines=42> */
.L_x_14891:
[----:B------:R-:W-:Y:S05]  /*d6b0*/  BSYNC B1 ;  /* 0x0000000000017941 */ /* 0x000fea0003800000 */
.L_x_14890:
        /* <DEDUP_REMOVED lines=21> */
.L_x_14893:
[----:B------:R-:W-:Y:S05]  /*d810*/  BSYNC B1 ;  /* 0x0000000000017941 */ /* 0x000fea0003800000 */
.L_x_14892:
        /* <DEDUP_REMOVED lines=21> */
.L_x_14895:
[----:B------:R-:W-:Y:S05]  /*d970*/  BSYNC B1 ;  /* 0x0000000000017941 */ /* 0x000fea0003800000 */
.L_x_14894:
[----:B0-----:R-:W-:Y:S01]  /*d980*/  IADD3 R0, R6, 0x60, RZ ;  /* 0x0000006006007810 */ /* 0x001fe20007ffe0ff */
[----:B--2-4-:R-:W0:Y:S03]  /*d990*/  SHFL.IDX PT, R5, R5, 0x3, 0x181f ;  /* 0x00781f0005057f89 */ /* 0x014e2600000e0000 */
        /* <DEDUP_REMOVED lines=20> */
.L_x_14886:
[----:B------:R-:W-:Y:S05]  /*dae0*/  BSYNC B0 ;  /* 0x0000000000007941 */ /* 0x000fea0003800000 */
.L_x_14877:
[----:B------:R-:W-:Y:S02]  /*daf0*/  ULDC UR4, c[0x0][0xd3c] ;  /* 0x00034f0000047ab9 */ /* 0x000fe40000000800 */
[----:B------:R-:W-:-:S13]  /*db00*/  ISETP.GE.AND P0, PT, R7, UR4, PT ;  /* 0x0000000407007c0c */ /* 0x000fda000bf06270 */
[----:B------:R-:W-:Y:S05]  /*db10*/  @!P0 BRA `(.L_x_14896) ;  /* 0xffffff3000bc8947 */ /* 0x000fea000383ffff */
[----:B------:R-:W-:Y:S05]  /*db20*/  EXIT ;  /* 0x000000000000794d */ /* 0x000fea0003800000 */
.L_x_14834:
        /* <DEDUP_REMOVED lines=16> */
.L_x_14897:
        /* <DEDUP_REMOVED lines=40> */
.L_x_14903:
        /* <DEDUP_REMOVED lines=12> */
.L_x_14902:
[----:B------:R-:W-:Y:S05]  /*df70*/  BSYNC B0 ;  /* 0x0000000000007941 */ /* 0x000fea0003800000 */
.L_x_14901:
        /* <DEDUP_REMOVED lines=20> */
.L_x_14899:
        /* <DEDUP_REMOVED lines=20> */
.L_x_14904:
        /* <DEDUP_REMOVED lines=38> */
[----:B0-----:R-:W-:-:S05]  /*e460*/  IADD3 R7, RZ, -R3, RZ ;  /* 0x80000003ff077210 */ /* 0x001fca0007ffe0ff */
        /* <DEDUP_REMOVED lines=20> */
.L_x_14900:
[----:B------:R-:W-:Y:S01]  /*e5b0*/  ULDC UR4, c[0x0][0xd3c] ;  /* 0x00034f0000047ab9 */ /* 0x000fe20000000800 */
[----:B------:R-:W-:Y:S02]  /*e5c0*/  IMAD.MOV.U32 R17, RZ, RZ, RZ ;  /* 0x000000ffff117224 */ /* 0x000fe400078e00ff */
[----:B------:R-:W-:Y:S02]  /*e5d0*/  IMAD.U32 R16, RZ, RZ, UR6 ;  /* 0x00000006ff107e24 */ /* 0x000fe4000f8e00ff */
[----:B------:R-:W-:Y:S02]  /*e5e0*/  IMAD.MOV.U32 R18, RZ, RZ, RZ ;  /* 0x000000ffff127224 */ /* 0x000fe400078e00ff */
[----:B------:R-:W-:-:S07]  /*e5f0*/  IMAD.U32 R19, RZ, RZ, UR4 ;  /* 0x00000004ff137e24 */ /* 0x000fce000f8e00ff */
.L_x_14905:
[----:B------:R-:W-:-:S13]  /*e600*/  ISETP.NE.AND P0, PT, R5, RZ, PT ;  /* 0x000000ff0500720c */ /* 0x000fda0003f05270 */
[----:B------:R-:W0:Y:S01]  /*e610*/  @!P0 S2R R3, SR_CgaCtaId ;  /* 0x0000000000038919 */ /* 0x000e220000008800 */
[----:B------:R-:W-:-:S04]  /*e620*/  @!P0 MOV R0, 0x400 ;  /* 0x0000040000008802 */ /* 0x000fc80000000f00 */
[----:B0-----:R-:W-:-:S05]  /*e630*/  @!P0 LEA R0, R3, R0, 0x18 ;  /* 0x0000000003008211 */ /* 0x001fca00078ec0ff */
[----:B------:R0:W-:Y:S01]  /*e640*/  @!P0 STS.128 [R0+0x324d0], R16 ;  /* 0x0324d01000008388 */ /* 0x0001e20000000c00 */
[----:B------:R-:W-:Y:S06]  /*e650*/  BAR.ARV 0x5, 0x180 ;  /* 0x0146000000007b1d */ /* 0x000fec0000002000 */
.L_x_14898:
[----:B------:R2:W-:Y:S01]  /*e660*/  STL [R1+0x1c], RZ ;  /* 0x00001cff01007387 */ /* 0x0005e20000100800 */
[----:B------:R-:W-:Y:S01]  /*e670*/  ULDC UR4, c[0x0][0xd3c] ;  /* 0x00034f0000047ab9 */ /* 0x000fe20000000800 */
[----:B------:R-:W-:Y:S01]  /*e680*/  MOV R27, 0x1 ;  /* 0x00000001001b7802 */ /* 0x000fe20000000f00 */
[----:B------:R-:W-:Y:S01]  /*e690*/  IMAD.MOV.U32 R24, RZ, RZ, RZ ;  /* 0x000000ffff187224 */ /* 0x000fe200078e00ff */
[----:B-1----:R-:W-:-:S13]  /*e6a0*/  ISETP.GE.AND P0, PT, R19, UR4, PT ;  /* 0x0000000413007c0c */ /* 0x002fda000bf06270 */
[----:B--2---:R-:W-:Y:S05]  /*e6b0*/  @P0 BRA `(.L_x_14906) ;  /* 0x00000054001c0947 */ /* 0x004fea0003800000 */
[----:B0-----:R-:W2:Y:S01]  /*e6c0*/  LDL R0, [R1+0x24] ;  /* 0x0000240001007983 */ /* 0x001ea20000100800 */
        /* <DEDUP_REMOVED lines=23> */
[----:B------:R-:W-:-:S04]  /*e840*/  LOP3.LUT R0, R4, 0xc0, RZ, 0xfc, !PT ;  /* 0x000000c004007812 */ /* 0x000fc800078efcff */
[----:B---3--:R-:W-:-:S07]  /*e850*/  LEA R26, R30, R22, 0x1 ;  /* 0x000000161e1a7211 */ /* 0x008fce00078e08ff */
.L_x_14973:
        /* <DEDUP_REMOVED lines=48> */
.L_x_14907:
[----:B------:R-:W-:Y:S01]  /*eb60*/  ULDC.64 UR4, c[0x0][0xb18] ;  /* 0x0002c60000047ab9 */ /* 0x000fe20000000a00 */
[----:B------:R-:W-:Y:S02]  /*eb70*/  MOV R29, R34 ;  /* 0x00000022001d7202 */ /* 0x000fe40000000f00 */
[----:B------:R-:W-:-:S04]  /*eb80*/  ISETP.NE.U32.AND P0, PT, RZ, UR4, PT ;  /* 0x00000004ff007c0c */ /* 0x000fc8000bf05070 */
[----:B------:R-:W-:-:S13]  /*eb90*/  ISETP.NE.AND.EX P0, PT, RZ, UR5, PT, P0 ;  /* 0x00000005ff007c0c */ /* 0x000fda000bf05300 */
[----:B------:R-:W-:Y:S05]  /*eba0*/  @!P0 BRA `(.L_x_14908) ;  /* 0x0000000000108947 */ /* 0x000fea0003800000 */
[----:B-1----:R-:W-:-:S04]  /*ebb0*/  IADD3 R2, P0, R28, UR4, RZ ;  /* 0x000000041c027c10 */ /* 0x002fc8000ff1e0ff */
[----:B------:R-:W-:-:S05]  /*ebc0*/  IADD3.X R3, R31, UR5, RZ, P0, !PT ;  /* 0x000000051f037c10 */ /* 0x000fca00087fe4ff */
[----:B------:R1:W5:Y:S01]  /*ebd0*/  LDG.E R25, desc[UR36][R2.64] ;  /* 0x0000002402197981 */ /* 0x000362000c1e1900 */
[----:B------:R-:W-:Y:S05]  /*ebe0*/  BRA `(.L_x_14909) ;  /* 0x0000000000247947 */ /* 0x000fea0003800000 */
.L_x_14908:
        /* <DEDUP_REMOVED lines=9> */
.L_x_14909:
        /* <DEDUP_REMOVED lines=43> */
.L_x_14911:
        /* <DEDUP_REMOVED lines=19> */
[----:B0-----:R-:W-:Y:S05]  /*f060*/  CALL.ABS.NOINC R2 ;  /* 0x0000000002007343 */ /* 0x001fea0003c00000 */
.L_x_14914:
[----:B------:R-:W-:Y:S05]  /*f070*/  BSYNC B6 ;  /* 0x0000000000067941 */ /* 0x000fea0003800000 */
.L_x_14913:
        /* <DEDUP_REMOVED lines=20> */
.L_x_14917:
        /* <DEDUP_REMOVED lines=15> */
.L_x_14916:
[----:B------:R-:W-:Y:S05]  /*f2b0*/  BSYNC B6 ;  /* 0x0000000000067941 */ /* 0x000fea0003800000 */
.L_x_14915:
[----:B------:R-:W2:Y:S01]  /*f2c0*/  LDL R20, [R1+0xc] ;  /* 0x00000c0001147983 */ /* 0x000ea20000100800 */
[----:B------:R-:W-:Y:S01]  /*f2d0*/  ULDC.64 UR4, c[0x0][0xaf0] ;  /* 0x0002bc0000047ab9 */ /* 0x000fe20000000a00 */
[----:B------:R-:W0:Y:S01]  /*f2e0*/  LDC R10, c[0x0][0x430] ;  /* 0x00010c00ff0a7b82 */ /* 0x000e220000000800 */
[----:B------:R-:W-:Y:S01]  /*f2f0*/  ISETP.NE.U32.AND P0, PT, RZ, UR4, PT ;  /* 0x00000004ff007c0c */ /* 0x000fe2000bf05070 */
[----:B------:R-:W1:Y:S03]  /*f300*/  S2R R21, SR_TID.X ;  /* 0x0000000000157919 */ /* 0x000e660000002100 */
[----:B------:R-:W-:-:S13]  /*f310*/  ISETP.NE.AND.EX P0, PT, RZ, UR5, PT, P0 ;  /* 0x00000005ff007c0c */ /* 0x000fda000bf05300 */
[----:B------:R-:W-:Y:S01]  /*f320*/  @P0 IADD3 R2, P1, R28, UR4, RZ ;  /* 0x000000041c020c10 */ /* 0x000fe2000ff3e0ff */
[----:B------:R-:W-:Y:S01]  /*f330*/  ULDC UR4, c[0x0][0x320] ;  /* 0x0000c80000047ab9 */ /* 0x000fe20000000800 */
[----:B------:R-:W-:Y:S02]  /*f340*/  LOP3.LUT R23, R23, 0xffffffef, RZ, 0xc0, !PT ;  /* 0xffffffef17177812 */ /* 0x000fe400078ec0ff */
[----:B------:R-:W-:-:S05]  /*f350*/  @P0 IADD3.X R3, R31, UR5, RZ, P1, !PT ;  /* 0x000000051f030c10 */ /* 0x000fca0008ffe4ff */
[----:B------:R3:W5:Y:S01]  /*f360*/  @P0 LDG.E R29, desc[UR36][R2.64] ;  /* 0x00000024021d0981 */ /* 0x000762000c1e1900 */
[----:B------:R-:W-:Y:S01]  /*f370*/  UMOV UR5, 0xffffffff ;  /* 0xffffffff00057882 */ /* 0x000fe20000000000 */
[----:B-1----:R-:W-:-:S05]  /*f380*/  IMAD.SHL.U32 R4, R21, 0x8, RZ ;  /* 0x0000000815047824 */ /* 0x002fca00078e00ff */
        /* <DEDUP_REMOVED lines=15> */
[----:B--2---:R-:W-:Y:S01]  /*f480*/  VIADD R0, R20, 0xffffffff ;  /* 0xffffffff14007836 */ /* 0x004fe20000000000 */
[----:B0--3--:R-:W-:Y:S06]  /*f490*/  BRA.DIV UR5, `(.L_x_14918) ;  /* 0x0000004e05547947 */ /* 0x009fec000b800000 */
.L_x_14991:
[----:B------:R-:W0:Y:S01]  /*f4a0*/  S2R R2, SR_TID.X ;  /* 0x0000000000027919 */ /* 0x000e220000002100 */
[----:B------:R-:W-:Y:S01]  /*f4b0*/  ISETP.NE.AND P1, PT, R10, 0x1, PT ;  /* 0x000000010a00780c */ /* 0x000fe20003f25270 */
[----:B------:R-:W-:Y:S01]  /*f4c0*/  IMAD.MOV.U32 R36, RZ, RZ, RZ ;  /* 0x000000ffff247224 */ /* 0x000fe200078e00ff */
[----:B-----5:R-:W-:Y:S01]  /*f4d0*/  SHF.R.S32.HI R33, RZ, 0x1f, R29 ;  /* 0x0000001fff217819 */ /* 0x020fe2000001141d */
[----:B------:R-:W1:Y:S01]  /*f4e0*/  S2R R3, SR_TID.X ;  /* 0x0000000000037919 */ /* 0x000e620000002100 */
[----:B------:R-:W-:-:S09]  /*f4f0*/  LOP3.LUT R23, R23, 0xffff7fff, RZ, 0xc0, !PT ;  /* 0xffff7fff17177812 */ /* 0x000fd200078ec0ff */
        /* <DEDUP_REMOVED lines=20> */
[----:B------:R-:W-:-:S05]  /*f640*/  @!P0 IMAD.WIDE.U32 R2, R29, R6, R2 ;  /* 0x000000061d028225 */ /* 0x000fca00078e0002 */
[----:B------:R-:W-:Y:S02]  /*f650*/  @!P0 IADD3 R7, R3, R7, RZ ;  /* 0x0000000703078210 */ /* 0x000fe40007ffe0ff */
        /* <DEDUP_REMOVED lines=17> */
.L_x_14919:
[----:B------:R-:W-:Y:S01]  /*f770*/  IMAD R31, R0, -0x60, R25 ;  /* 0xffffffa0001f7824 */ /* 0x000fe200078e0219 */
[----:B------:R-:W-:Y:S01]  /*f780*/  SHF.L.U32 R0, R27, 0x1f, RZ ;  /* 0x0000001f1b007819 */ /* 0x000fe200000006ff */
[----:B------:R-:W-:Y:S01]  /*f790*/  IMAD R25, R24, 0x8, R22 ;  /* 0x0000000818197824 */ /* 0x000fe200078e0216 */
[----:B------:R-:W-:Y:S03]  /*f7a0*/  BSSY B0, `(.L_x_14920) ;  /* 0x0000003000007945 */ /* 0x000fe60003800000 */
[----:B------:R-:W0:Y:S02]  /*f7b0*/  SYNCS.PHASECHK.TRANS64.TRYWAIT P0, [R25+URZ+0x32440], R0 ;  /* 0x03244000190075a7 */ /* 0x000e24000800017f */
[----:B0-----:R-:W-:Y:S05]  /*f7c0*/  @!P0 BRA `(.L_x_14921) ;  /* 0x0000004800bc8947 */ /* 0x001fea0003800000 */
.L_x_14992:
[----:B------:R-:W-:Y:S05]  /*f7d0*/  BSYNC B0 ;  /* 0x0000000000007941 */ /* 0x000fea0003800000 */
.L_x_14920:
        /* <DEDUP_REMOVED lines=21> */
[----:B0-----:R-:W-:-:S03]  /*f930*/  LOP3.LUT R5, R4, 0x7f, RZ, 0xc0, !PT ;  /* 0x0000007f04057812 */ /* 0x001fc600078ec0ff */
[----:B------:R-:W-:Y:S02]  /*f940*/  IADD3 R4, R3, R0, RZ ;  /* 0x0000000003047210 */ /* 0x000fe40007ffe0ff */
[----:B------:R-:W-:Y:S02]  /*f950*/  SHF.R.U32.HI R6, RZ, 0x3, R5 ;  /* 0x00000003ff067819 */ /* 0x000fe40000011605 */
[----:B------:R-:W0:Y:S01]  /*f960*/  S2R R5, SR_TID.X ;  /* 0x0000000000057919 */ /* 0x000e220000002100 */
[C---:B------:R-:W-:Y:S01]  /*f970*/  LEA R0, P0, R2.reuse, UR4, 0x1 ;  /* 0x0000000402007c11 */ /* 0x040fe2000f8008ff */
[----:B------:R-:W-:Y:S01]  /*f980*/  ULDC UR4, c[0x0][0x2f4] ;  /* 0x0000bd0000047ab9 */ /* 0x000fe20000000800 */
[----:B------:R-:W-:Y:S02]  /*f990*/  IMAD.IADD R31, R31, 0x1, -R6 ;  /* 0x000000011f1f7824 */ /* 0x000fe400078e0a06 */
[----:B------:R-:W-:Y:S01]  /*f9a0*/  LEA.HI.X R4, R2, UR5, R4, 0x1, P0 ;  /* 0x0000000502047c11 */ /* 0x000fe200080f0c04 */
[----:B------:R-:W-:-:S02]  /*f9b0*/  UMOV UR5, 0xffffffff ;  /* 0xffffffff00057882 */ /* 0x000fc40000000000 */
        /* <DEDUP_REMOVED lines=59> */
.L_x_15006:
        /* <DEDUP_REMOVED lines=10> */
.L_x_14923:
        /* <DEDUP_REMOVED lines=10> */
.L_x_14924:
[----:B------:R1:W5:Y:S01]  /*feb0*/  LDL.LU R0, [R1+0x8] ;  /* 0x0000080001007983 */ /* 0x0003620000300800 */
[----:B------:R-:W-:Y:S01]  /*fec0*/  LOP3.LUT P0, RZ, R23, 0x40, RZ, 0xc0, !PT ;  /* 0x0000004017ff7812 */ /* 0x000fe2000780c0ff */
[----:B------:R1:W-:-:S12]  /*fed0*/  SYNCS.ARRIVE.TRANS64.A1T0 RZ, [R25+URZ+0x32430], RZ ;  /* 0x032430ff19ff79a7 */ /* 0x0003d8000810003f */
[----:B------:R-:W-:Y:S05]  /*fee0*/  WARPSYNC.ALL ;  /* 0x0000000000007948 */ /* 0x000fea0003800000 */
[----:B0-----:R-:W-:Y:S01]  /*fef0*/  SEL R2, R34, RZ, !P0 ;  /* 0x000000ff22027207 */ /* 0x001fe20004000000 */
[----:B------:R-:W-:Y:S04]  /*ff00*/  BSSY B6, `(.L_x_14925) ;  /* 0x000001a000067945 */ /* 0x000fe80003800000 */
[----:B------:R0:W-:Y:S01]  /*ff10*/  STL [R1], R2 ;  /* 0x0000000201007387 */ /* 0x0001e20000100800 */
        /* <DEDUP_REMOVED lines=24> */
.L_x_14926:
[----:B------:R-:W-:Y:S05]  /*100a0*/  BSYNC B6 ;  /* 0x0000000000067941 */ /* 0x000fea0003800000 */
.L_x_14925:
[----:B------:R-:W2:Y:S01]  /*100b0*/  LDL R4, [R1+0x8] ;  /* 0x0000080001047983 */ /* 0x000ea20000100800 */
[----:B0-----:R-:W0:Y:S01]  /*100c0*/  S2R R2, SR_TID.X ;  /* 0x0000000000027919 */ /* 0x001e220000002100 */
[----:B------:R-:W-:Y:S01]  /*100d0*/  IMAD.MOV.U32 R21, RZ, RZ, R34 ;  /* 0x000000ffff157224 */ /* 0x000fe200078e0022 */
[----:B------:R-:W-:Y:S01]  /*100e0*/  ULDC.64 UR4, c[0x0][0x298] ;  /* 0x0000a60000047ab9 */ /* 0x000fe20000000a00 */
[----:B------:R-:W3:Y:S01]  /*100f0*/  LDC R5, c[0x0][0x448] ;  /* 0x00011200ff057b82 */ /* 0x000ee20000000800 */
[----:B------:R-:W4:Y:S01]  /*10100*/  LDL R20, [R1] ;  /* 0x0000000001147983 */ /* 0x000f220000100800 */
[----:B------:R-:W5:Y:S01]  /*10110*/  S2R R34, SR_TID.X ;  /* 0x0000000000227919 */ /* 0x000f620000002100 */
[----:B0-----:R-:W-:-:S04]  /*10120*/  LOP3.LUT R2, R2, 0x7f, RZ, 0xc0, !PT ;  /* 0x0000007f02027812 */ /* 0x001fc800078ec0ff */
[----:B------:R-:W-:Y:S02]  /*10130*/  SHF.R.U32.HI R0, RZ, 0x3, R2 ;  /* 0x00000003ff007819 */ /* 0x000fe40000011602 */
[----:B------:R-:W0:Y:S02]  /*10140*/  LDC R2, c[0x0][0x448] ;  /* 0x00011200ff027b82 */ /* 0x000e240000000800 */
[----:B0-----:R-:W-:Y:S01]  /*10150*/  ISETP.NE.AND P6, PT, R2, 0x1, PT ;  /* 0x000000010200780c */ /* 0x001fe20003fc5270 */
[----:B-----5:R-:W-:-:S12]  /*10160*/  IMAD.SHL.U32 R34, R34, 0x10, RZ ;  /* 0x0000001022227824 */ /* 0x020fd800078e00ff */
[----:B------:R-:W0:Y:S08]  /*10170*/  @P6 LDC R3, c[0x0][0x44c] ;  /* 0x00011300ff036b82 */ /* 0x000e300000000800 */
[----:B------:R-:W5:Y:S01]  /*10180*/  @P6 LDC R2, c[0x0][0x450] ;  /* 0x00011400ff026b82 */ /* 0x000f620000000800 */
[----:B------:R-:W-:-:S05]  /*10190*/  LOP3.LUT R34, R0, 0x70, R34, 0xf8, !PT ;  /* 0x0000007000227812 */ /* 0x000fca00078ef822 */
[----:B------:R-:W-:-:S04]  /*101a0*/  IMAD R34, R17, 0x80, R34 ;  /* 0x0000008011227824 */ /* 0x000fc800078e0222 */
[----:B------:R-:W-:Y:S02]  /*101b0*/  IMAD.MOV.U32 R0, RZ, RZ, R34 ;  /* 0x000000ffff007224 */ /* 0x000fe400078e0022 */
[----:B0-----:R-:W-:-:S05]  /*101c0*/  @P6 IMAD.HI.U32 R3, R34, R3, RZ ;  /* 0x0000000322036227 */ /* 0x001fca00078e00ff */
[----:B-----5:R-:W-:Y:S01]  /*101d0*/  @P6 SHF.R.U32.HI R0, RZ, R2, R3 ;  /* 0x00000002ff006219 */ /* 0x020fe20000011603 */
[----:B------:R-:W-:Y:S01]  /*101e0*/  IMAD.WIDE.U32 R2, R35, UR4, RZ ;  /* 0x0000000423027c25 */ /* 0x000fe2000f8e00ff */
[----:B------:R-:W0:Y:S03]  /*101f0*/  S2R R6, SR_TID.X ;  /* 0x0000000000067919 */ /* 0x000e260000002100 */
[----:B--2---:R-:W-:-:S04]  /*10200*/  IMAD R4, R4, UR4, RZ ;  /* 0x0000000404047c24 */ /* 0x004fc8000f8e02ff */
        /* <DEDUP_REMOVED lines=9> */
[C---:B----4-:R-:W-:Y:S02]  /*102a0*/  IMAD R4, R20.reuse, UR5, R4 ;  /* 0x0000000514047c24 */ /* 0x050fe4000f8e0204 */
        /* <DEDUP_REMOVED lines=15> */
[----:B------:R-:W-:Y:S01]  /*103a0*/  ULDC.64 UR4, c[0x0][0x280] ;  /* 0x0000a00000047ab9 */ /* 0x000fe20000000a00 */
[----:B0-----:R-:W-:Y:S01]  /*103b0*/  IMAD.SHL.U32 R20, R6, 0x8, RZ ;  /* 0x0000000806147824 */ /* 0x001fe200078e00ff */
[----:B------:R-:W-:Y:S01]  /*103c0*/  LEA R0, P0, R2, UR4, 0x1 ;  /* 0x0000000402007c11 */ /* 0x000fe2000f8008ff */
        /* <DEDUP_REMOVED lines=8> */
[----:B------:R-:W-:Y:S10]  /*10450*/  BRA.DIV UR5, `(.L_x_14927) ;  /* 0x0000004605ac7947 */ /* 0x000ff4000b800000 */
[----:B------:R-:W2:Y:S01]  /*10460*/  LDL.LU R2, [R1+0x4] ;  /* 0x0000040001027983 */ /* 0x000ea20000300800 */
[----:B------:R-:W-:Y:S02]  /*10470*/  LEA R17, R17, R21, 0x7 ;  /* 0x0000001511117211 */ /* 0x000fe400078e38ff */
[----:B------:R-:W-:Y:S01]  /*10480*/  LOP3.LUT R23, R23, 0xffffdfff, RZ, 0xc0, !PT ;  /* 0xffffdfff17177812 */ /* 0x000fe200078ec0ff */
[----:B------:R-:W0:Y:S02]  /*10490*/  SHFL.IDX PT, R9, R0, RZ, 0x181f ;  /* 0x00181fff00097589 */ /* 0x000e2400000e0000 */
[----:B------:R-:W-:Y:S02]  /*104a0*/  VIADD R7, R17, 0x10 ;  /* 0x0000001011077836 */ /* 0x000fe40000000000 */
[----:B------:R-:W3:Y:S04]  /*104b0*/  SHFL.IDX PT, R3, R4, RZ, 0x181f ;  /* 0x00181fff04037589 */ /* 0x000ee800000e0000 */
[----:B------:R-:W4:Y:S04]  /*104c0*/  SHFL.IDX PT, R6, R0, 0x1, 0x181f ;  /* 0x00381f0000067f89 */ /* 0x000f2800000e0000 */
[----:B------:R-:W-:Y:S04]  /*104d0*/  SHFL.IDX PT, R10, R0, 0x2, 0x181f ;  /* 0x00581f00000a7f89 */ /* 0x000fe800000e0000 */
[----:B------:R-:W-:Y:S01]  /*104e0*/  SHFL.IDX PT, R11, R0, 0x3, 0x181f ;  /* 0x00781f00000b7f89 */ /* 0x000fe200000e0000 */
[----:B--2---:R-:W-:-:S03]  /*104f0*/  IMAD R5, R2, R5, RZ ;  /* 0x0000000502057224 */ /* 0x004fc600078e02ff */
[----:B------:R-:W2:Y:S02]  /*10500*/  SHFL.IDX PT, R2, R4, 0x1, 0x181f ;  /* 0x00381f0004027f89 */ /* 0x000ea400000e0000 */
[-C--:B------:R-:W-:Y:S02]  /*10510*/  ISETP.GE.AND P6, PT, R17, R5.reuse, PT ;  /* 0x000000051100720c */ /* 0x080fe40003fc6270 */
[----:B------:R-:W-:Y:S01]  /*10520*/  ISETP.GE.AND P5, PT, R7, R5, PT ;  /* 0x000000050700720c */ /* 0x000fe20003fa6270 */
[----:B------:R-:W-:-:S05]  /*10530*/  VIADD R7, R17, 0x20 ;  /* 0x0000002011077836 */ /* 0x000fca0000000000 */
[----:B------:R-:W-:-:S05]  /*10540*/  ISETP.GE.AND P3, PT, R7, R5, PT ;  /* 0x000000050700720c */ /* 0x000fca0003f66270 */
[----:B0-----:R-:W-:Y:S02]  /*10550*/  @!P6 LEA R9, P1, R20, R9, 0x1 ;  /* 0x000000091409e211 */ /* 0x001fe400078208ff */
[----:B------:R-:W-:-:S03]  /*10560*/  @P6 LOP3.LUT R23, R23, 0x2000, RZ, 0xfc, !PT ;  /* 0x0000200017176812 */ /* 0x000fc600078efcff */
[----:B---3--:R-:W-:Y:S01]  /*10570*/  @!P6 IMAD.X R3, RZ, RZ, R3, P1 ;  /* 0x000000ffff03e224 */ /* 0x008fe200008e0603 */
[----:B----4-:R-:W-:Y:S02]  /*10580*/  @!P5 LEA R6, P1, R20, R6, 0x1 ;  /* 0x000000061406d211 */ /* 0x010fe400078208ff */
[----:B------:R-:W-:-:S03]  /*10590*/  LOP3.LUT R23, R23, 0xffffefff, RZ, 0xc0, !PT ;  /* 0xffffefff17177812 */ /* 0x000fc600078ec0ff */
        /* <DEDUP_REMOVED lines=8> */
[----:B------:R-:W-:-:S04]  /*10620*/  IADD3 R2, R17, 0x30, RZ ;  /* 0x0000003011027810 */ /* 0x000fc80007ffe0ff */
        /* <DEDUP_REMOVED lines=12> */
[----:B--2---:R-:W-:-:S05]  /*106f0*/  @!P4 LEA R14, P1, R20, R11, 0x1 ;  /* 0x0000000b140ec211 */ /* 0x004fca00078208ff */
[----:B0-----:R-:W-:Y:S02]  /*10700*/  @!P4 IMAD.X R11, RZ, RZ, R2, P1 ;  /* 0x000000ffff0bc224 */ /* 0x001fe400008e0602 */
[----:B------:R-:W-:-:S05]  /*10710*/  @!P6 IMAD.MOV.U32 R2, RZ, RZ, R9 ;  /* 0x000000ffff02e224 */ /* 0x000fca00078e0009 */
[----:B------:R0:W-:Y:S02]  /*10720*/  @!P6 LDGSTS.E.BYPASS.LTC128B.128 [R26+0x18400], desc[UR36][R2.64], !P0 ;  /* 0x18400000021aefae */ /* 0x0001e4000c101d64 */
[----:B0-----:R-:W-:Y:S01]  /*10730*/  @!P5 IMAD.MOV.U32 R2, RZ, RZ, R6 ;  /* 0x000000ffff02d224 */ /* 0x001fe200078e0006 */
[----:B------:R-:W-:Y:S01]  /*10740*/  @!P5 MOV R3, R8 ;  /* 0x000000080003d202 */ /* 0x000fe20000000f00 */
[----:B------:R-:W-:Y:S04]  /*10750*/  SHFL.IDX PT, R6, R0, 0x6, 0x181f ;  /* 0x00d81f0000067f89 */ /* 0x000fe800000e0000 */
[----:B------:R0:W-:Y:S04]  /*10760*/  @!P5 LDGSTS.E.BYPASS.LTC128B.128 [R26+0x18c00], desc[UR36][R2.64], !P0 ;  /* 0x18c00000021adfae */ /* 0x0001e8000c101d64 */
[----:B------:R-:W2:Y:S04]  /*10770*/  SHFL.IDX PT, R8, R0, 0x5, 0x181f ;  /* 0x00b81f0000087f89 */ /* 0x000ea800000e0000 */
[----:B------:R-:W-:Y:S01]  /*10780*/  SHFL.IDX PT, R0, R0, 0x7, 0x181f ;  /* 0x00f81f0000007f89 */ /* 0x000fe200000e0000 */
[----:B0-----:R-:W-:-:S02]  /*10790*/  @!P3 IMAD.MOV.U32 R2, RZ, RZ, R10 ;  /* 0x000000ffff02b224 */ /* 0x001fc400078e000a */
[----:B------:R-:W-:Y:S02]  /*107a0*/  @!P3 IMAD.MOV.U32 R3, RZ, RZ, R7 ;  /* 0x000000ffff03b224 */ /* 0x000fe400078e0007 */
[----:B------:R-:W0:Y:S04]  /*107b0*/  SHFL.IDX PT, R7, R4, 0x5, 0x181f ;  /* 0x00b81f0004077f89 */ /* 0x000e2800000e0000 */
[----:B------:R3:W-:Y:S02]  /*107c0*/  @!P3 LDGSTS.E.BYPASS.LTC128B.128 [R26+0x19400], desc[UR36][R2.64], !P0 ;  /* 0x19400000021abfae */ /* 0x0007e4000c101d64 */
[----:B---3--:R-:W-:Y:S01]  /*107d0*/  VIADD R2, R17, 0x50 ;  /* 0x0000005011027836 */ /* 0x008fe20000000000 */
[----:B------:R-:W-:-:S04]  /*107e0*/  @!P2 MOV R3, R12 ;  /* 0x0000000c0003a202 */ /* 0x000fc80000000f00 */
[----:B------:R-:W-:Y:S01]  /*107f0*/  ISETP.GE.AND P3, PT, R2, R5, PT ;  /* 0x000000050200720c */ /* 0x000fe20003f66270 */
[----:B------:R-:W-:-:S05]  /*10800*/  @!P2 IMAD.MOV.U32 R2, RZ, RZ, R13 ;  /* 0x000000ffff02a224 */ /* 0x000fca00078e000d */
[----:B------:R3:W-:Y:S07]  /*10810*/  @!P2 LDGSTS.E.BYPASS.LTC128B.128 [R26+0x19c00], desc[UR36][R2.64], !P0 ;  /* 0x19c00000021aafae */ /* 0x0007ee000c101d64 */
[----:B--2---:R-:W-:Y:S02]  /*10820*/  @!P3 LEA R8, P1, R20, R8, 0x1 ;  /* 0x000000081408b211 */ /* 0x004fe400078208ff */
[----:B------:R-:W-:Y:S01]  /*10830*/  @P3 LOP3.LUT R23, R23, 0x80, RZ, 0xfc, !PT ;  /* 0x0000008017173812 */ /* 0x000fe200078efcff */
[----:B---3--:R-:W2:Y:S01]  /*10840*/  SHFL.IDX PT, R2, R4, 0x6, 0x181f ;  /* 0x00d81f0004027f89 */ /* 0x008ea200000e0000 */
[----:B------:R-:W-:-:S02]  /*10850*/  VIADD R3, R17, 0x60 ;  /* 0x0000006011037836 */ /* 0x000fc40000000000 */
[----:B------:R-:W-:Y:S01]  /*10860*/  LOP3.LUT R23, R23, 0xffffffbf, RZ, 0xc0, !PT ;  /* 0xffffffbf17177812 */ /* 0x000fe200078ec0ff */
[----:B0-----:R-:W-:Y:S01]  /*10870*/  @!P3 IMAD.X R7, RZ, RZ, R7, P1 ;  /* 0x000000ffff07b224 */ /* 0x001fe200008e0607 */
[----:B------:R-:W0:Y:S01]  /*10880*/  SHFL.IDX PT, R4, R4, 0x7, 0x181f ;  /* 0x00f81f0004047f89 */ /* 0x000e2200000e0000 */
[----:B------:R-:W-:Y:S01]  /*10890*/  ISETP.GE.AND P2, PT, R3, R5, PT ;  /* 0x000000050300720c */ /* 0x000fe20003f46270 */
[----:B------:R-:W-:-:S12]  /*108a0*/  @!P4 IMAD.MOV.U32 R3, RZ, RZ, R11 ;  /* 0x000000ffff03c224 */ /* 0x000fd800078e000b */
[----:B------:R-:W-:Y:S02]  /*108b0*/  @!P2 LEA R6, P1, R20, R6, 0x1 ;  /* 0x000000061406a211 */ /* 0x000fe400078208ff */
[----:B------:R-:W-:-:S03]  /*108c0*/  @P2 LOP3.LUT R23, R23, 0x40, RZ, 0xfc, !PT ;  /* 0x0000004017172812 */ /* 0x000fc600078efcff */
[----:B--2---:R-:W-:Y:S02]  /*108d0*/  @!P2 IMAD.X R9, RZ, RZ, R2, P1 ;  /* 0x000000ffff09a224 */ /* 0x004fe400008e0602 */
[----:B------:R-:W-:-:S05]  /*108e0*/  @!P4 IMAD.MOV.U32 R2, RZ, RZ, R14 ;  /* 0x000000ffff02c224 */ /* 0x000fca00078e000e */
[----:B------:R2:W-:Y:S02]  /*108f0*/  @!P4 LDGSTS.E.BYPASS.LTC128B.128 [R26+0x1a400], desc[UR36][R2.64], !P0 ;  /* 0x1a400000021acfae */ /* 0x0005e4000c101d64 */
[----:B--2---:R-:W-:Y:S01]  /*10900*/  @!P3 IMAD.MOV.U32 R2, RZ, RZ, R8 ;  /* 0x000000ffff02b224 */ /* 0x004fe200078e0008 */
[----:B------:R-:W-:-:S05]  /*10910*/  @!P3 MOV R3, R7 ;  /* 0x000000070003b202 */ /* 0x000fca0000000f00 */
[----:B------:R2:W-:Y:S02]  /*10920*/  @!P3 LDGSTS.E.BYPASS.LTC128B.128 [R26+0x1ac00], desc[UR36][R2.64], !P0 ;  /* 0x1ac00000021abfae */ /* 0x0005e4000c101d64 */
[----:B--2---:R-:W-:Y:S02]  /*10930*/  @!P2 IMAD.MOV.U32 R2, RZ, RZ, R6 ;  /* 0x000000ffff02a224 */ /* 0x004fe400078e0006 */
[----:B------:R-:W-:-:S05]  /*10940*/  @!P2 IMAD.MOV.U32 R3, RZ, RZ, R9 ;  /* 0x000000ffff03a224 */ /* 0x000fca00078e0009 */
[----:B0-----:R2:W-:Y:S02]  /*10950*/  @!P2 LDGSTS.E.BYPASS.LTC128B.128 [R26+0x1b400], desc[UR36][R2.64], !P0 ;  /* 0x1b400000021aafae */ /* 0x0015e4000c101d64 */
.L_x_15023:
[----:B------:R-:W-:Y:S01]  /*10960*/  VIADD R17, R17, 0x70 ;  /* 0x0000007011117836 */ /* 0x000fe20000000000 */
[----:B------:R-:W-:-:S04]  /*10970*/  LOP3.LUT R23, R23, 0xffffbfff, RZ, 0xc0, !PT ;  /* 0xffffbfff17177812 */ /* 0x000fc800078ec0ff */
[----:B------:R-:W-:-:S13]  /*10980*/  ISETP.GE.AND P2, PT, R17, R5, PT ;  /* 0x000000051100720c */ /* 0x000fda0003f46270 */
[----:B--2---:R-:W-:Y:S02]  /*10990*/  @!P2 LEA R2, P1, R20, R0, 0x1 ;  /* 0x000000001402a211 */ /* 0x004fe400078208ff */
        /* <DEDUP_REMOVED lines=8> */
.L_x_14928:
        /* <DEDUP_REMOVED lines=28> */
.L_x_14930:
[----:B------:R-:W-:Y:S05]  /*10be0*/  BSYNC B6 ;  /* 0x0000000000067941 */ /* 0x000fea0003800000 */
.L_x_14929:
[----:B------:R-:W2:Y:S01]  /*10bf0*/  LDL.LU R21, [R1+0x8] ;  /* 0x0000080001157983 */ /* 0x000ea20000300800 */
[----:B0-----:R-:W0:Y:S01]  /*10c00*/  LDC R2, c[0x0][0x448] ;  /* 0x00011200ff027b82 */ /* 0x001e220000000800 */
[----:B------:R-:W-:Y:S02]  /*10c10*/  ULDC.64 UR4, c[0x0][0x398] ;  /* 0x0000e60000047ab9 */ /* 0x000fe40000000a00 */
[----:B------:R-:W3:Y:S04]  /*10c20*/  LDL.LU R20, [R1+0x10] ;  /* 0x0000100001147983 */ /* 0x000ee80000300800 */
[----:B------:R-:W4:Y:S01]  /*10c30*/  LDL.LU R17, [R1] ;  /* 0x0000000001117983 */ /* 0x000f220000300800 */
        /* <DEDUP_REMOVED lines=23> */
[----:B------:R-:W-:-:S05]  /*10db0*/  IMAD R4, R17, UR5, R4 ;  /* 0x0000000511047c24 */ /* 0x000fca000f8e0204 */
[----:B------:R-:W-:Y:S01]  /*10dc0*/  IADD3 R3, R3, R4, RZ ;  /* 0x0000000403037210 */ /* 0x000fe20007ffe0ff */
        /* <DEDUP_REMOVED lines=31> */
[----:B------:R-:W2:Y:S10]  /*10fc0*/  SHFL.IDX PT, R2, R4, RZ, 0x181f ;  /* 0x00181fff04027589 */ /* 0x000eb400000e0000 */
[----:B0-----:R-:W-:-:S02]  /*10fd0*/  @!P6 LEA R5, P0, R8, R14, 0x1 ;  /* 0x0000000e0805e211 */ /* 0x001fc400078008ff */
[----:B------:R-:W0:Y:S02]  /*10fe0*/  SHFL.IDX PT, R14, R0, 0x1, 0x181f ;  /* 0x00381f00000e7f89 */ /* 0x000e2400000e0000 */
[----:B--2---:R-:W-:Y:S01]  /*10ff0*/  @!P6 IADD3.X R3, RZ, R2, RZ, P0, !PT ;  /* 0x00000002ff03e210 */ /* 0x004fe200007fe4ff */
[----:B------:R-:W-:Y:S02]  /*11000*/  @!P6 IMAD.MOV.U32 R2, RZ, RZ, R5 ;  /* 0x000000ffff02e224 */ /* 0x000fe400078e0005 */
[----:B------:R-:W2:Y:S04]  /*11010*/  SHFL.IDX PT, R5, R4, 0x1, 0x181f ;  /* 0x00381f0004057f89 */ /* 0x000ea800000e0000 */
[----:B------:R-:W-:Y:S04]  /*11020*/  @!P6 LDGSTS.E.BYPASS.LTC128B.128 [R26+0x22400], desc[UR36][R2.64], !P4 ;  /* 0x22400000021aefae */ /* 0x000fe8000e101d64 */
[----:B------:R-:W-:Y:S04]  /*11030*/  @!P6 LDGSTS.E.BYPASS.LTC128B.128 [R26+0x26400], desc[UR36][R2.64+0x80], !P3 ;  /* 0x26400080021aefae */ /* 0x000fe8000d901d64 */
[----:B------:R-:W-:Y:S04]  /*11040*/  @!P6 LDGSTS.E.BYPASS.LTC128B.128 [R26+0x2a400], desc[UR36][R2.64+0x100], !P2 ;  /* 0x2a400100021aefae */ /* 0x000fe8000d101d64 */
[----:B------:R3:W-:Y:S01]  /*11050*/  @!P6 LDGSTS.E.BYPASS.LTC128B.128 [R26+0x2e400], desc[UR36][R2.64+0x180], !P1 ;  /* 0x2e400180021aefae */ /* 0x0007e2000c901d64 */
[----:B------:R-:W-:-:S02]  /*11060*/  LOP3.LUT P6, RZ, R23, 0x80, RZ, 0xc0, !PT ;  /* 0x0000008017ff7812 */ /* 0x000fc400078cc0ff */
[----:B0-----:R-:W-:Y:S02]  /*11070*/  @!P5 LEA R6, P0, R8, R14, 0x1 ;  /* 0x0000000e0806d211 */ /* 0x001fe400078008ff */
[----:B------:R-:W-:Y:S01]  /*11080*/  LOP3.LUT R23, R23, 0xfff7ffff, RZ, 0xc0, !PT ;  /* 0xfff7ffff17177812 */ /* 0x000fe200078ec0ff */
[----:B------:R-:W0:Y:S02]  /*11090*/  SHFL.IDX PT, R14, R0, 0x2, 0x181f ;  /* 0x00581f00000e7f89 */ /* 0x000e2400000e0000 */
[----:B--2---:R-:W-:Y:S02]  /*110a0*/  @!P5 IMAD.X R7, RZ, RZ, R5, P0 ;  /* 0x000000ffff07d224 */ /* 0x004fe400000e0605 */
[----:B------:R-:W2:Y:S01]  /*110b0*/  SHFL.IDX PT, R5, R4, 0x2, 0x181f ;  /* 0x00581f0004057f89 */ /* 0x000ea200000e0000 */
[----:B---3--:R-:W-:Y:S02]  /*110c0*/  @!P5 IMAD.MOV.U32 R2, RZ, RZ, R6 ;  /* 0x000000ffff02d224 */ /* 0x008fe400078e0006 */
[----:B------:R-:W-:Y:S01]  /*110d0*/  @!P5 IMAD.MOV.U32 R3, RZ, RZ, R7 ;  /* 0x000000ffff03d224 */ /* 0x000fe200078e0007 */
[----:B------:R-:W-:-:S04]  /*110e0*/  @P6 LOP3.LUT R23, R23, 0x80000, RZ, 0xfc, !PT ;  /* 0x0008000017176812 */ /* 0x000fc800078efcff */
[----:B------:R-:W-:Y:S01]  /*110f0*/  @!P5 LDGSTS.E.BYPASS.LTC128B.128 [R26+0x22c00], desc[UR36][R2.64], !P4 ;  /* 0x22c00000021adfae */ /* 0x000fe2000e101d64 */
[----:B------:R-:W-:-:S03]  /*11100*/  LOP3.LUT P6, RZ, R23, 0x200, RZ, 0xc0, !PT ;  /* 0x0000020017ff7812 */ /* 0x000fc600078cc0ff */
[----:B------:R-:W-:Y:S04]  /*11110*/  @!P5 LDGSTS.E.BYPASS.LTC128B.128 [R26+0x26c00], desc[UR36][R2.64+0x80], !P3 ;  /* 0x26c00080021adfae */ /* 0x000fe8000d901d64 */
[----:B------:R-:W-:Y:S04]  /*11120*/  @!P5 LDGSTS.E.BYPASS.LTC128B.128 [R26+0x2ac00], desc[UR36][R2.64+0x100], !P2 ;  /* 0x2ac00100021adfae */ /* 0x000fe8000d101d64 */
[----:B------:R3:W-:Y:S01]  /*11130*/  @!P5 LDGSTS.E.BYPASS.LTC128B.128 [R26+0x2ec00], desc[UR36][R2.64+0x180], !P1 ;  /* 0x2ec00180021adfae */ /* 0x0007e2000c901d64 */
[C---:B------:R-:W-:Y:S02]  /*11140*/  LOP3.LUT P5, RZ, R23.reuse, 0x40, RZ, 0xc0, !PT ;  /* 0x0000004017ff7812 */ /* 0x040fe400078ac0ff */
[----:B------:R-:W-:-:S11]  /*11150*/  LOP3.LUT R23, R23, 0xfffbffff, RZ, 0xc0, !PT ;  /* 0xfffbffff17177812 */ /* 0x000fd600078ec0ff */
[----:B------:R-:W-:-:S04]  /*11160*/  @P5 LOP3.LUT R23, R23, 0x40000, RZ, 0xfc, !PT ;  /* 0x0004000017175812 */ /* 0x000fc800078efcff */
[C---:B------:R-:W-:Y:S02]  /*11170*/  LOP3.LUT P5, RZ, R23.reuse, 0x100, RZ, 0xc0, !PT ;  /* 0x0000010017ff7812 */ /* 0x040fe400078ac0ff */
[----:B------:R-:W-:-:S11]  /*11180*/  LOP3.LUT R23, R23, 0xffefffff, RZ, 0xc0, !PT ;  /* 0xffefffff17177812 */ /* 0x000fd600078ec0ff */
[----:B------:R-:W-:-:S04]  /*11190*/  @P5 LOP3.LUT R23, R23, 0x100000, RZ, 0xfc, !PT ;  /* 0x0010000017175812 */ /* 0x000fc800078efcff */
[----:B------:R-:W-:-:S13]  /*111a0*/  LOP3.LUT P5, RZ, R23, 0x800, RZ, 0xc0, !PT ;  /* 0x0000080017ff7812 */ /* 0x000fda00078ac0ff */
[----:B0-----:R-:W-:Y:S02]  /*111b0*/  @!P5 LEA R6, P0, R8, R14, 0x1 ;  /* 0x0000000e0806d211 */ /* 0x001fe400078008ff */
[----:B------:R-:W0:Y:S02]  /*111c0*/  SHFL.IDX PT, R14, R0, 0x3, 0x181f ;  /* 0x00781f00000e7f89 */ /* 0x000e2400000e0000 */
[----:B---3--:R-:W-:Y:S01]  /*111d0*/  @!P5 MOV R2, R6 ;  /* 0x000000060002d202 */ /* 0x008fe20000000f00 */
[----:B--2---:R-:W-:Y:S02]  /*111e0*/  @!P5 IMAD.X R7, RZ, RZ, R5, P0 ;  /* 0x000000ffff07d224 */ /* 0x004fe400000e0605 */
[----:B------:R-:W2:Y:S02]  /*111f0*/  SHFL.IDX PT, R5, R4, 0x3, 0x181f ;  /* 0x00781f0004057f89 */ /* 0x000ea400000e0000 */
[----:B------:R-:W-:-:S05]  /*11200*/  @!P5 IMAD.MOV.U32 R3, RZ, RZ, R7 ;  /* 0x000000ffff03d224 */ /* 0x000fca00078e0007 */
[----:B------:R-:W-:Y:S04]  /*11210*/  @!P5 LDGSTS.E.BYPASS.LTC128B.128 [R26+0x23400], desc[UR36][R2.64], !P4 ;  /* 0x23400000021adfae */ /* 0x000fe8000e101d64 */
[----:B------:R-:W-:Y:S04]  /*11220*/  @!P5 LDGSTS.E.BYPASS.LTC128B.128 [R26+0x27400], desc[UR36][R2.64+0x80], !P3 ;  /* 0x27400080021adfae */ /* 0x000fe8000d901d64 */
[----:B------:R-:W-:Y:S01]  /*11230*/  @!P5 LDGSTS.E.BYPASS.LTC128B.128 [R26+0x2b400], desc[UR36][R2.64+0x100], !P2 ;  /* 0x2b400100021adfae */ /* 0x000fe2000d101d64 */
[----:B0-----:R-:W-:-:S03]  /*11240*/  @!P6 LEA R6, P0, R8, R14, 0x1 ;  /* 0x0000000e0806e211 */ /* 0x001fc600078008ff */
[----:B------:R0:W-:Y:S01]  /*11250*/  @!P5 LDGSTS.E.BYPASS.LTC128B.128 [R26+0x2f400], desc[UR36][R2.64+0x180], !P1 ;  /* 0x2f400180021adfae */ /* 0x0001e2000c901d64 */
[----:B------:R-:W-:-:S03]  /*11260*/  LOP3.LUT P5, RZ, R23, 0x100000, RZ, 0xc0, !PT ;  /* 0x0010000017ff7812 */ /* 0x000fc600078ac0ff */
[----:B------:R-:W3:Y:S01]  /*11270*/  SHFL.IDX PT, R14, R0, 0x4, 0x181f ;  /* 0x00981f00000e7f89 */ /* 0x000ee200000e0000 */
[----:B--2---:R-:W-:-:S03]  /*11280*/  @!P6 IMAD.X R7, RZ, RZ, R5, P0 ;  /* 0x000000ffff07e224 */ /* 0x004fc600000e0605 */
[----:B------:R-:W2:Y:S01]  /*11290*/  SHFL.IDX PT, R5, R4, 0x4, 0x181f ;  /* 0x00981f0004057f89 */ /* 0x000ea200000e0000 */
[----:B0-----:R-:W-:Y:S02]  /*112a0*/  @!P6 IMAD.MOV.U32 R2, RZ, RZ, R6 ;  /* 0x000000ffff02e224 */ /* 0x001fe400078e0006 */
[----:B------:R-:W-:-:S05]  /*112b0*/  @!P6 IMAD.MOV.U32 R3, RZ, RZ, R7 ;  /* 0x000000ffff03e224 */ /* 0x000fca00078e0007 */
[----:B------:R-:W-:Y:S04]  /*112c0*/  @!P6 LDGSTS.E.BYPASS.LTC128B.128 [R26+0x23c00], desc[UR36][R2.64], !P4 ;  /* 0x23c00000021aefae */ /* 0x000fe8000e101d64 */
[----:B------:R-:W-:Y:S04]  /*112d0*/  @!P6 LDGSTS.E.BYPASS.LTC128B.128 [R26+0x27c00], desc[UR36][R2.64+0x80], !P3 ;  /* 0x27c00080021aefae */ /* 0x000fe8000d901d64 */
[----:B------:R-:W-:Y:S01]  /*112e0*/  @!P6 LDGSTS.E.BYPASS.LTC128B.128 [R26+0x2bc00], desc[UR36][R2.64+0x100], !P2 ;  /* 0x2bc00100021aefae */ /* 0x000fe2000d101d64 */
[----:B---3--:R-:W-:-:S03]  /*112f0*/  @!P5 LEA R6, P0, R8, R14, 0x1 ;  /* 0x0000000e0806d211 */ /* 0x008fc600078008ff */
[----:B------:R-:W0:Y:S02]  /*11300*/  SHFL.IDX PT, R14, R0, 0x5, 0x181f ;  /* 0x00b81f00000e7f89 */ /* 0x000e2400000e0000 */
[----:B--2---:R-:W-:Y:S02]  /*11310*/  @!P5 IMAD.X R7, RZ, RZ, R5, P0 ;  /* 0x000000ffff07d224 */ /* 0x004fe400000e0605 */
[----:B------:R-:W2:Y:S04]  /*11320*/  SHFL.IDX PT, R5, R4, 0x5, 0x181f ;  /* 0x00b81f0004057f89 */ /* 0x000ea800000e0000 */
[----:B------:R3:W-:Y:S01]  /*11330*/  @!P6 LDGSTS.E.BYPASS.LTC128B.128 [R26+0x2fc00], desc[UR36][R2.64+0x180], !P1 ;  /* 0x2fc00180021aefae */ /* 0x0007e2000c901d64 */
[----:B------:R-:W-:Y:S02]  /*11340*/  LOP3.LUT P6, RZ, R23, 0x80000, RZ, 0xc0, !PT ;  /* 0x0008000017ff7812 */ /* 0x000fe400078cc0ff */
[----:B---3--:R-:W-:Y:S01]  /*11350*/  @!P5 MOV R2, R6 ;  /* 0x000000060002d202 */ /* 0x008fe20000000f00 */
[----:B------:R-:W-:-:S10]  /*11360*/  @!P5 IMAD.MOV.U32 R3, RZ, RZ, R7 ;  /* 0x000000ffff03d224 */ /* 0x000fd400078e0007 */
[----:B0-----:R-:W-:Y:S02]  /*11370*/  @!P6 LEA R6, P0, R8, R14, 0x1 ;  /* 0x0000000e0806e211 */ /* 0x001fe400078008ff */
[----:B------:R-:W0:Y:S03]  /*11380*/  SHFL.IDX PT, R14, R0, 0x6, 0x181f ;  /* 0x00d81f00000e7f89 */ /* 0x000e2600000e0000 */
[----:B--2---:R-:W-:Y:S01]  /*11390*/  @!P6 IMAD.X R7, RZ, RZ, R5, P0 ;  /* 0x000000ffff07e224 */ /* 0x004fe200000e0605 */
[----:B------:R-:W-:Y:S04]  /*113a0*/  @!P5 LDGSTS.E.BYPASS.LTC128B.128 [R26+0x24400], desc[UR36][R2.64], !P4 ;  /* 0x24400000021adfae */ /* 0x000fe8000e101d64 */
[----:B------:R-:W2:Y:S04]  /*113b0*/  SHFL.IDX PT, R5, R4, 0x6, 0x181f ;  /* 0x00d81f0004057f89 */ /* 0x000ea800000e0000 */
[----:B------:R-:W-:Y:S04]  /*113c0*/  @!P5 LDGSTS.E.BYPASS.LTC128B.128 [R26+0x28400], desc[UR36][R2.64+0x80], !P3 ;  /* 0x28400080021adfae */ /* 0x000fe8000d901d64 */
[----:B------:R-:W-:Y:S04]  /*113d0*/  @!P5 LDGSTS.E.BYPASS.LTC128B.128 [R26+0x2c400], desc[UR36][R2.64+0x100], !P2 ;  /* 0x2c400100021adfae */ /* 0x000fe8000d101d64 */
[----:B------:R3:W-:Y:S01]  /*113e0*/  @!P5 LDGSTS.E.BYPASS.LTC128B.128 [R26+0x30400], desc[UR36][R2.64+0x180], !P1 ;  /* 0x30400180021adfae */ /* 0x0007e2000c901d64 */
[----:B------:R-:W-:Y:S01]  /*113f0*/  LOP3.LUT P5, RZ, R23, 0x40000, RZ, 0xc0, !PT ;  /* 0x0004000017ff7812 */ /* 0x000fe200078ac0ff */
[----:B---3--:R-:W-:-:S02]  /*11400*/  @!P6 IMAD.MOV.U32 R2, RZ, RZ, R6 ;  /* 0x000000ffff02e224 */ /* 0x008fc400078e0006 */
[----:B------:R-:W-:-:S10]  /*11410*/  @!P6 IMAD.MOV.U32 R3, RZ, RZ, R7 ;  /* 0x000000ffff03e224 */ /* 0x000fd400078e0007 */
[----:B0-----:R-:W-:Y:S02]  /*11420*/  @!P5 LEA R6, P0, R8, R14, 0x1 ;  /* 0x0000000e0806d211 */ /* 0x001fe400078008ff */
[----:B------:R0:W3:Y:S03]  /*11430*/  SHFL.IDX PT, R14, R0, 0x7, 0x181f ;  /* 0x00f81f00000e7f89 */ /* 0x0000e600000e0000 */
[----:B--2---:R-:W-:Y:S01]  /*11440*/  @!P5 IMAD.X R7, RZ, RZ, R5, P0 ;  /* 0x000000ffff07d224 */ /* 0x004fe200000e0605 */
[----:B------:R-:W-:Y:S04]  /*11450*/  @!P6 LDGSTS.E.BYPASS.LTC128B.128 [R26+0x24c00], desc[UR36][R2.64], !P4 ;  /* 0x24c00000021aefae */ /* 0x000fe8000e101d64 */
[----:B------:R-:W-:Y:S04]  /*11460*/  @!P6 LDGSTS.E.BYPASS.LTC128B.128 [R26+0x28c00], desc[UR36][R2.64+0x80], !P3 ;  /* 0x28c00080021aefae */ /* 0x000fe8000d901d64 */
[----:B------:R-:W-:Y:S04]  /*11470*/  @!P6 LDGSTS.E.BYPASS.LTC128B.128 [R26+0x2cc00], desc[UR36][R2.64+0x100], !P2 ;  /* 0x2cc00100021aefae */ /* 0x000fe8000d101d64 */
[----:B------:R2:W-:Y:S04]  /*11480*/  @!P6 LDGSTS.E.BYPASS.LTC128B.128 [R26+0x30c00], desc[UR36][R2.64+0x180], !P1 ;  /* 0x30c00180021aefae */ /* 0x0005e8000c901d64 */
[----:B------:R0:W4:Y:S01]  /*11490*/  SHFL.IDX PT, R5, R4, 0x7, 0x181f ;  /* 0x00f81f0004057f89 */ /* 0x00012200000e0000 */
[----:B--2---:R-:W-:Y:S01]  /*114a0*/  @!P5 MOV R2, R6 ;  /* 0x000000060002d202 */ /* 0x004fe20000000f00 */
[----:B------:R-:W-:-:S05]  /*114b0*/  @!P5 IMAD.MOV.U32 R3, RZ, RZ, R7 ;  /* 0x000000ffff03d224 */ /* 0x000fca00078e0007 */
[----:B------:R0:W-:Y:S04]  /*114c0*/  @!P5 LDGSTS.E.BYPASS.LTC128B.128 [R26+0x25400], desc[UR36][R2.64], !P4 ;  /* 0x25400000021adfae */ /* 0x0001e8000e101d64 */
[----:B------:R0:W-:Y:S04]  /*114d0*/  @!P5 LDGSTS.E.BYPASS.LTC128B.128 [R26+0x29400], desc[UR36][R2.64+0x80], !P3 ;  /* 0x29400080021adfae */ /* 0x0001e8000d901d64 */
[----:B------:R0:W-:Y:S04]  /*114e0*/  @!P5 LDGSTS.E.BYPASS.LTC128B.128 [R26+0x2d400], desc[UR36][R2.64+0x100], !P2 ;  /* 0x2d400100021adfae */ /* 0x0001e8000d101d64 */
[----:B---34-:R0:W-:Y:S02]  /*114f0*/  @!P5 LDGSTS.E.BYPASS.LTC128B.128 [R26+0x31400], desc[UR36][R2.64+0x180], !P1 ;  /* 0x31400180021adfae */ /* 0x0181e4000c901d64 */
.L_x_15041:
[----:B------:R-:W-:Y:S01]  /*11500*/  LOP3.LUT P0, RZ, R23, 0x4000, RZ, 0xc0, !PT ;  /* 0x0000400017ff7812 */ /* 0x000fe2000780c0ff */
[----:B------:R-:W-:-:S12]  /*11510*/  BSSY B0, `(.L_x_14932) ;  /* 0x000000b000007945 */ /* 0x000fd80003800000 */
        /* <DEDUP_REMOVED lines=8> */
[----:B------:R2:W-:Y:S04]  /*115a0*/  LDGSTS.E.BYPASS.LTC128B.128 [R26+0x2dc00], desc[UR36][R2.64+0x100], !P2 ;  /* 0x2dc00100021a7fae */ /* 0x0005e8000d101d64 */
[----:B------:R2:W-:Y:S02]  /*115b0*/  LDGSTS.E.BYPASS.LTC128B.128 [R26+0x31c00], desc[UR36][R2.64+0x180], !P1 ;  /* 0x31c00180021a7fae */ /* 0x0005e4000c901d64 */
.L_x_14933:
[----:B------:R-:W-:Y:S05]  /*115c0*/  BSYNC B0 ;  /* 0x0000000000007941 */ /* 0x000fea0003800000 */
.L_x_14932:
[----:B------:R-:W-:Y:S01]  /*115d0*/  NOP ;  /* 0x0000000000007918 */ /* 0x000fe20000000000 */
[----:B------:R-:W-:-:S13]  /*115e0*/  PLOP3.LUT P0, PT, PT, PT, PT, 0x80, 0x0 ;  /* 0x000000000000781c */ /* 0x000fda0003f0f070 */
.L_x_14934:
        /* <DEDUP_REMOVED lines=18> */
.L_x_15042:
[----:B------:R-:W-:Y:S05]  /*11710*/  BSYNC B0 ;  /* 0x0000000000007941 */ /* 0x000fea0003800000 */
.L_x_14935:
[----:B------:R-:W-:-:S13]  /*11720*/  LOP3.LUT P0, RZ, R23, 0x400, RZ, 0xc0, !PT ;  /* 0x0000040017ff7812 */ /* 0x000fda000780c0ff */
[----:B------:R-:W-:Y:S05]  /*11730*/  @!P0 BRA `(.L_x_14937) ;  /* 0x0000000000048947 */ /* 0x000fea0003800000 */
[----:B------:R-:W-:Y:S01]  /*11740*/  BPT.TRAP 0x1 ;  /* 0x000000040000795c */ /* 0x000fe20000300000 */
.L_x_14937:
[----:B------:R-:W-:Y:S01]  /*11750*/  SHF.L.U32 R0, R27, 0x1f, RZ ;  /* 0x0000001f1b007819 */ /* 0x000fe200000006ff */
[----:B------:R-:W-:Y:S03]  /*11760*/  BSSY B0, `(.L_x_14938) ;  /* 0x0000003000007945 */ /* 0x000fe60003800000 */
[----:B------:R-:W2:Y:S02]  /*11770*/  SYNCS.PHASECHK.TRANS64.TRYWAIT P0, [R25+URZ+0x32460], R0 ;  /* 0x03246000190075a7 */ /* 0x000ea4000800017f */
[----:B--2---:R-:W-:Y:S05]  /*11780*/  @!P0 BRA `(.L_x_14939) ;  /* 0x0000004800688947 */ /* 0x004fea0003800000 */
.L_x_15043:
[----:B------:R-:W-:Y:S05]  /*11790*/  BSYNC B0 ;  /* 0x0000000000007941 */ /* 0x000fea0003800000 */
.L_x_14938:
        /* <DEDUP_REMOVED lines=12> */
[----:B------:R-:W-:Y:S01]  /*11860*/  ULDC.64 UR4, c[0x0][0x338] ;  /* 0x0000ce0000047ab9 */ /* 0x000fe20000000a00 */
[----:B------:R-:W-:Y:S02]  /*11870*/  SEL R0, RZ, 0x2, P3 ;  /* 0x00000002ff007807 */ /* 0x000fe40001800000 */
[----:B------:R-:W-:Y:S02]  /*11880*/  IMAD.IADD R3, R3, 0x1, R5 ;  /* 0x0000000103037824 */ /* 0x000fe400078e0205 */
[----:B---3--:R-:W-:Y:S02]  /*11890*/  IMAD R5, R6, UR4, RZ ;  /* 0x0000000406057c24 */ /* 0x008fe4000f8e02ff */
        /* <DEDUP_REMOVED lines=18> */
[----:B------:R-:W-:Y:S02]  /*119c0*/  LEA R4, R4, R22, 0x1 ;  /* 0x0000001604047211 */ /* 0x000fe400078e08ff */
        /* <DEDUP_REMOVED lines=68> */
.L_x_15057:
        /* <DEDUP_REMOVED lines=15> */
.L_x_14941:
        /* <DEDUP_REMOVED lines=10> */
.L_x_14942:
[----:B0-----:R-:W2:Y:S01]  /*11fa0*/  LDL R2, [R1+0xc] ;  /* 0x00000c0001027983 */ /* 0x001ea20000100800 */
[----:B------:R0:W-:Y:S01]  /*11fb0*/  SYNCS.ARRIVE.TRANS64.A1T0 RZ, [R25+URZ+0x32450], RZ ;  /* 0x032450ff19ff79a7 */ /* 0x0001e2000810003f */
[----:B------:R-:W-:Y:S01]  /*11fc0*/  BSSY B0, `(.L_x_14943) ;  /* 0x00000dc000007945 */ /* 0x000fe20003800000 */
[----:B--2---:R-:W-:-:S13]  /*11fd0*/  ISETP.GE.AND P0, PT, R2, 0x2, PT ;  /* 0x000000020200780c */ /* 0x004fda0003f06270 */
[----:B0-----:R-:W-:Y:S05]  /*11fe0*/  @!P0 BRA `(.L_x_14944) ;  /* 0x0000000c00648947 */ /* 0x001fea0003800000 */
[----:B------:R-:W-:-:S07]  /*11ff0*/  IADD3 R21, R2, -0x2, RZ ;  /* 0xfffffffe02157810 */ /* 0x000fce0007ffe0ff */
.L_x_14957:
[----:B0-----:R-:W0:Y:S01]  /*12000*/  S2R R2, SR_TID.X ;  /* 0x0000000000027919 */ /* 0x001e220000002100 */
[----:B------:R-:W-:Y:S01]  /*12010*/  IMAD R8, R21, 0x60, R32 ;  /* 0x0000006015087824 */ /* 0x000fe200078e0220 */
[----:B------:R-:W-:Y:S02]  /*12020*/  IADD3 R24, R24, 0x1, RZ ;  /* 0x0000000118187810 */ /* 0x000fe40007ffe0ff */
[----:B------:R-:W-:Y:S02]  /*12030*/  LOP3.LUT P1, RZ, R23, 0x400, RZ, 0xc0, !PT ;  /* 0x0000040017ff7812 */ /* 0x000fe4000782c0ff */
        /* <DEDUP_REMOVED lines=35> */
[----:B------:R-:W-:Y:S01]  /*12270*/  ISETP.GT.AND P2, PT, R2, RZ, PT ;  /* 0x000000ff0200720c */ /* 0x000fe20003f44270 */
[----:B0-----:R-:W-:-:S12]  /*12280*/  @!P1 BRA `(.L_x_14945) ;  /* 0x0000000000049947 */ /* 0x001fd80003800000 */
[----:B------:R-:W-:Y:S01]  /*12290*/  BPT.TRAP 0x1 ;  /* 0x000000040000795c */ /* 0x000fe20000300000 */
.L_x_14945:
[----:B------:R-:W-:Y:S01]  /*122a0*/  IMAD R10, R24, 0x8, R22 ;  /* 0x00000008180a7824 */ /* 0x000fe200078e0216 */
[----:B------:R-:W-:Y:S01]  /*122b0*/  SHF.L.U32 R20, R27, 0x1f, RZ ;  /* 0x0000001f1b147819 */ /* 0x000fe200000006ff */
[----:B------:R-:W-:Y:S01]  /*122c0*/  BSSY B1, `(.L_x_14946) ;  /* 0x0000004000017945 */ /* 0x000fe20003800000 */
[----:B------:R-:W-:Y:S02]  /*122d0*/  SHF.R.S32.HI R9, RZ, 0x1f, R5 ;  /* 0x0000001fff097819 */ /* 0x000fe40000011405 */
[----:B------:R-:W0:Y:S02]  /*122e0*/  SYNCS.PHASECHK.TRANS64.TRYWAIT P0, [R10+URZ+0x32440], R20 ;  /* 0x032440140a0075a7 */ /* 0x000e24000800017f */
[----:B0-----:R-:W-:Y:S05]  /*122f0*/  @!P0 BRA `(.L_x_14947) ;  /* 0x0000004400e08947 */ /* 0x001fea0003800000 */
.L_x_15058:
[----:B------:R-:W-:Y:S05]  /*12300*/  BSYNC B1 ;  /* 0x0000000000017941 */ /* 0x000fea0003800000 */
.L_x_14946:
        /* <DEDUP_REMOVED lines=51> */
.L_x_15072:
        /* <DEDUP_REMOVED lines=8> */
.L_x_14949:
        /* <DEDUP_REMOVED lines=10> */
.L_x_14950:
[----:B------:R3:W-:Y:S01]  /*12760*/  SYNCS.ARRIVE.TRANS64.A1T0 RZ, [R10+URZ+0x32430], RZ ;  /* 0x032430ff0aff79a7 */ /* 0x0007e2000810003f */
[----:B------:R-:W-:Y:S05]  /*12770*/  @!P3 BRA `(.L_x_14951) ;  /* 0x000000000004b947 */ /* 0x000fea0003800000 */
[----:B------:R-:W-:Y:S01]  /*12780*/  BPT.TRAP 0x1 ;  /* 0x000000040000795c */ /* 0x000fe20000300000 */
.L_x_14951:
[----:B------:R-:W4:Y:S01]  /*12790*/  SYNCS.PHASECHK.TRANS64.TRYWAIT P0, [R10+URZ+0x32460], R20 ;  /* 0x032460140a0075a7 */ /* 0x000f22000800017f */
[----:B------:R-:W-:Y:S04]  /*127a0*/  BSSY B1, `(.L_x_14952) ;  /* 0x0000002000017945 */ /* 0x000fe80003800000 */
[----:B----4-:R-:W-:Y:S05]  /*127b0*/  @!P0 BRA `(.L_x_14953) ;  /* 0x0000004800648947 */ /* 0x010fea0003800000 */
.L_x_15073:
[----:B------:R-:W-:Y:S05]  /*127c0*/  BSYNC B1 ;  /* 0x0000000000017941 */ /* 0x000fea0003800000 */
.L_x_14952:
[----:B------:R-:W-:Y:S01]  /*127d0*/  ULDC.64 UR4, c[0x0][0x328] ;  /* 0x0000ca0000047ab9 */ /* 0x000fe20000000a00 */
[----:B------:R-:W-:Y:S01]  /*127e0*/  LOP3.LUT P5, RZ, R23, 0x1, RZ, 0xc0, !PT ;  /* 0x0000000117ff7812 */ /* 0x000fe200078ac0ff */
[----:B--2---:R-:W-:Y:S01]  /*127f0*/  IMAD R2, R9, UR4, RZ ;  /* 0x0000000409027c24 */ /* 0x004fe2000f8e02ff */
[C---:B------:R-:W-:Y:S01]  /*12800*/  LOP3.LUT P4, RZ, R23.reuse, 0x10, RZ, 0xc0, !PT ;  /* 0x0000001017ff7812 */ /* 0x040fe2000788c0ff */
[----:B0---4-:R-:W-:Y:S01]  /*12810*/  IMAD R20, R24, 0x6000, R30 ;  /* 0x0000600018147824 */ /* 0x011fe200078e021e */
        /* <DEDUP_REMOVED lines=15> */
[----:B-1----:R-:W-:Y:S02]  /*12910*/  IADD3 R25, R5, R3, RZ ;  /* 0x0000000305197210 */ /* 0x002fe40007ffe0ff */
        /* <DEDUP_REMOVED lines=22> */
[----:B-1----:R-:W-:Y:S04]  /*12a80*/  SHFL.IDX PT, R3, R25, 0x4, 0x181f ;  /* 0x00981f0019037f89 */ /* 0x002fe800000e0000 */
        /* <DEDUP_REMOVED lines=15> */
[----:B------:R1:W-:Y:S01]  /*12b80*/  LDGSTS.E.BYPASS.LTC128B.128 [R20+0x4c00], desc[UR36][R4.64+0x80], !P4 ;  /* 0x04c0008004147fae */ /* 0x0003e2000e101d64 */
[----:B------:R-:W-:-:S03]  /*12b90*/  IADD3.X R3, RZ, R3, RZ, P0, !PT ;  /* 0x00000003ff037210 */ /* 0x000fc600007fe4ff */
[----:B------:R1:W-:Y:S04]  /*12ba0*/  LDGSTS.E.BYPASS.LTC128B.128 [R20+0x7c00], desc[UR36][R4.64+0x100], !P3 ;  /* 0x07c0010004147fae */ /* 0x0003e8000d901d64 */
[----:B------:R1:W-:Y:S04]  /*12bb0*/  LDGSTS.E.BYPASS.LTC128B.128 [R20+0xac00], desc[UR36][R4.64+0x180], !P1 ;  /* 0x0ac0018004147fae */ /* 0x0003e8000c901d64 */
[----:B------:R1:W-:Y:S04]  /*12bc0*/  LDGSTS.E.BYPASS.LTC128B.128 [R20+0x2400], desc[UR36][R2.64], !P5 ;  /* 0x0240000002147fae */ /* 0x0003e8000e901d64 */
[----:B------:R1:W-:Y:S04]  /*12bd0*/  LDGSTS.E.BYPASS.LTC128B.128 [R20+0x5400], desc[UR36][R2.64+0x80], !P4 ;  /* 0x0540008002147fae */ /* 0x0003e8000e101d64 */
[----:B------:R1:W-:Y:S04]  /*12be0*/  LDGSTS.E.BYPASS.LTC128B.128 [R20+0x8400], desc[UR36][R2.64+0x100], !P3 ;  /* 0x0840010002147fae */ /* 0x0003e8000d901d64 */
[----:B------:R1:W-:Y:S04]  /*12bf0*/  LDGSTS.E.BYPASS.LTC128B.128 [R20+0xb400], desc[UR36][R2.64+0x180], !P1 ;  /* 0x0b40018002147fae */ /* 0x0003e8000c901d64 */
[----:B------:R1:W0:Y:S02]  /*12c00*/  SHFL.IDX PT, R14, R17, 0x5, 0x181f ;  /* 0x00b81f00110e7f89 */ /* 0x00022400000e0000 */
.L_x_15087:
        /* <DEDUP_REMOVED lines=11> */
.L_x_14955:
        /* <DEDUP_REMOVED lines=10> */
.L_x_14956:
[----:B------:R2:W-:Y:S01]  /*12d60*/  SYNCS.ARRIVE.TRANS64.A1T0 RZ, [R10+URZ+0x32450], RZ ;  /* 0x032450ff0aff79a7 */ /* 0x0005e2000810003f */
[----:B------:R-:W-:Y:S05]  /*12d70*/  @P2 BRA `(.L_x_14957) ;  /* 0xfffffff000a02947 */ /* 0x000fea000383ffff */
.L_x_14944:
[----:B------:R-:W-:Y:S05]  /*12d80*/  BSYNC B0 ;  /* 0x0000000000007941 */ /* 0x000fea0003800000 */
.L_x_14943:
        /* <DEDUP_REMOVED lines=20> */
.L_x_14959:
[----:B------:R-:W-:Y:S05]  /*12ed0*/  BSYNC B0 ;  /* 0x0000000000007941 */ /* 0x000fea0003800000 */
.L_x_14958:
[----:B------:R-:W-:Y:S02]  /*12ee0*/  SEL R24, R24, RZ, P0 ;  /* 0x000000ff18187207 */ /* 0x000fe40000000000 */
[----:B------:R-:W-:-:S07]  /*12ef0*/  LOP3.LUT R27, R27, R0, RZ, 0x3c, !PT ;  /* 0x000000001b1b7212 */ /* 0x000fce00078e3cff */
.L_x_14912:
[----:B------:R-:W-:Y:S05]  /*12f00*/  BSYNC B7 ;  /* 0x0000000000077941 */ /* 0x000fea0003800000 */
.L_x_14910:
        /* <DEDUP_REMOVED lines=8> */
[----:B------:R0:W4:Y:S01]  /*12f90*/  LDS.128 R16, [R22+0x324d0] ;  /* 0x0324d00016107984 */ /* 0x0001220000000c00 */
[----:B------:R-:W-:Y:S06]  /*12fa0*/  BAR.ARV 0x4, 0x180 ;  /* 0x0106000000007b1d */ /* 0x000fec0000002000 */
[----:B------:R-:W-:Y:S05]  /*12fb0*/  BRA `(.L_x_14961) ;  /* 0x0000000800cc7947 */ /* 0x000fea0003800000 */
.L_x_14960:
[----:B------:R-:W0:Y:S01]  /*12fc0*/  S2R R0, SR_TID.X ;  /* 0x0000000000007919 */ /* 0x000e220000002100 */
        /* <DEDUP_REMOVED lines=15> */
[----:B------:R-:W-:Y:S01]  /*130c0*/  ISETP.GE.U32.AND P5, PT, R8, 0x10, PT ;  /* 0x000000100800780c */ /* 0x000fe20003fa6070 */
[----:B------:R-:W-:Y:S01]  /*130d0*/  SHFL.IDX PT, R4, R16, 0x1, 0x1f ;  /* 0x00201f0010047f89 */ /* 0x000fe200000e0000 */
[----:B----4-:R-:W-:-:S02]  /*130e0*/  @!P1 MOV R5, R2 ;  /* 0x0000000200059202 */ /* 0x010fc40000000f00 */
[----:B------:R-:W-:-:S03]  /*130f0*/  ISETP.NE.AND P1, PT, R8, RZ, PT ;  /* 0x000000ff0800720c */ /* 0x000fc60003f25270 */
        /* <DEDUP_REMOVED lines=15> */
[----:B------:R0:W4:Y:S02]  /*131f0*/  SHFL.IDX PT, R14, R6, 0x1f, 0x1f ;  /* 0x03e01f00060e7f89 */ /* 0x00012400000e0000 */
.L_x_15097:
[----:B------:R-:W-:Y:S02]  /*13200*/  ULDC UR4, c[0x0][0xd38] ;  /* 0x00034e0000047ab9 */ /* 0x000fe40000000800 */
[----:B------:R-:W-:-:S05]  /*13210*/  MOV R7, UR4 ;  /* 0x0000000400077c02 */ /* 0x000fca0008000f00 */
[----:B----4-:R-:W-:-:S04]  /*13220*/  IMAD R14, R14, R7, RZ ;  /* 0x000000070e0e7224 */ /* 0x010fc800078e02ff */
[----:B------:R-:W-:-:S05]  /*13230*/  IMAD.IADD R9, R4, 0x1, R14 ;  /* 0x0000000104097824 */ /* 0x000fca00078e020e */
[----:B------:R-:W-:-:S13]  /*13240*/  ISETP.GT.AND P6, PT, R9, R0, PT ;  /* 0x000000000900720c */ /* 0x000fda0003fc4270 */
[----:B------:R-:W-:Y:S05]  /*13250*/  @P6 BRA `(.L_x_14963) ;  /* 0x00000000009c6947 */ /* 0x000fea0003800000 */
.L_x_14968:
[----:B------:R-:W4:Y:S01]  /*13260*/  LDC R2, c[0x0][0xd3c] ;  /* 0x00034f00ff027b82 */ /* 0x000f220000000800 */
[----:B------:R-:W-:-:S05]  /*13270*/  VIADD R19, R19, 0x1f ;  /* 0x0000001f13137836 */ /* 0x000fca0000000000 */
[----:B----4-:R-:W-:-:S13]  /*13280*/  ISETP.GE.AND P6, PT, R19, R2, PT ;  /* 0x000000021300720c */ /* 0x010fda0003fc6270 */
[----:B------:R-:W-:Y:S05]  /*13290*/  @P6 BRA `(.L_x_14964) ;  /* 0x0000000400d06947 */ /* 0x000fea0003800000 */
        /* <DEDUP_REMOVED lines=10> */
.L_x_14966:
[----:B------:R-:W-:Y:S05]  /*13340*/  BSYNC B0 ;  /* 0x0000000000007941 */ /* 0x000fea0003800000 */
.L_x_14965:
[----:B------:R-:W-:-:S03]  /*13350*/  UMOV UR4, 0xffffffff ;  /* 0xffffffff00047882 */ /* 0x000fc60000000000 */
[----:B------:R-:W-:Y:S05]  /*13360*/  BRA.DIV UR4, `(.L_x_14967) ;  /* 0x0000004a047c7947 */ /* 0x000fea000b800000 */
[----:B-----5:R-:W0:Y:S02]  /*13370*/  SHFL.UP PT, R14, R5, 0x1, RZ ;  /* 0x04200000050e7989 */ /* 0x020e2400000e00ff */
[----:B0-----:R-:W-:-:S05]  /*13380*/  SEL R14, R14, RZ, P1 ;  /* 0x000000ff0e0e7207 */ /* 0x001fca0000800000 */
[----:B------:R-:W-:-:S05]  /*13390*/  IMAD.IADD R13, R5, 0x1, R14 ;  /* 0x00000001050d7824 */ /* 0x000fca00078e020e */
[----:B------:R-:W4:Y:S02]  /*133a0*/  SHFL.UP PT, R14, R13, 0x2, RZ ;  /* 0x044000000d0e7989 */ /* 0x000f2400000e00ff */
[----:B----4-:R-:W-:-:S04]  /*133b0*/  SEL R2, R14, RZ, P2 ;  /* 0x000000ff0e027207 */ /* 0x010fc80001000000 */
        /* <DEDUP_REMOVED lines=11> */
.L_x_15105:
[----:B------:R-:W-:Y:S02]  /*13470*/  ULDC UR4, c[0x0][0xd38] ;  /* 0x00034e0000047ab9 */ /* 0x000fe40000000800 */
[----:B------:R-:W-:-:S04]  /*13480*/  IMAD.U32 R7, RZ, RZ, UR4 ;  /* 0x00000004ff077e24 */ /* 0x000fc8000f8e00ff */
[----:B----4-:R-:W-:-:S04]  /*13490*/  IMAD R14, R14, R7, RZ ;  /* 0x000000070e0e7224 */ /* 0x010fc800078e02ff */
[----:B------:R-:W-:-:S05]  /*134a0*/  IMAD.IADD R9, R14, 0x1, R9 ;  /* 0x000000010e097824 */ /* 0x000fca00078e0209 */
[----:B------:R-:W-:-:S13]  /*134b0*/  ISETP.GT.AND P6, PT, R9, R0, PT ;  /* 0x000000000900720c */ /* 0x000fda0003fc4270 */
[----:B------:R-:W-:Y:S05]  /*134c0*/  @!P6 BRA `(.L_x_14968) ;  /* 0xfffffffc0064e947 */ /* 0x000fea000383ffff */
.L_x_14963:
[----:B------:R-:W-:Y:S01]  /*134d0*/  IADD3 R16, -R14, R9, RZ ;  /* 0x000000090e107210 */ /* 0x000fe20007ffe1ff */
[----:B------:R-:W-:-:S04]  /*134e0*/  UMOV UR4, 0xffffffff ;  /* 0xffffffff00047882 */ /* 0x000fc80000000000 */
[----:B------:R-:W-:-:S05]  /*134f0*/  IMAD R3, R6, R7, R16 ;  /* 0x0000000706037224 */ /* 0x000fca00078e0210 */
[----:B------:R-:W-:Y:S01]  /*13500*/  ISETP.GT.AND P6, PT, R3, R0, PT ;  /* 0x000000000300720c */ /* 0x000fe20003fc4270 */
[----:B------:R-:W-:-:S12]  /*13510*/  BRA.DIV UR4, `(.L_x_14969) ;  /* 0x0000004a04cc7947 */ /* 0x000fd8000b800000 */
[----:B------:R-:W-:-:S04]  /*13520*/  VOTE.ANY R2, PT, !P6 ;  /* 0x0000000000027806 */ /* 0x000fc800070e0100 */
[----:B------:R-:W4:Y:S02]  /*13530*/  POPC R4, R2 ;  /* 0x0000000200047309 */ /* 0x000f240000000000 */
[----:B----4-:R4:W0:Y:S02]  /*13540*/  SHFL.IDX PT, R5, R5, R4, 0x1f ;  /* 0x00001f0405057589 */ /* 0x01082400000e0000 */
.L_x_15109:
[----:B------:R-:W-:Y:S01]  /*13550*/  ISETP.NE.AND P0, PT, R2, RZ, PT ;  /* 0x000000ff0200720c */ /* 0x000fe20003f05270 */
[----:B------:R-:W-:-:S12]  /*13560*/  IMAD.MOV.U32 R14, RZ, RZ, RZ ;  /* 0x000000ffff0e7224 */ /* 0x000fd800078e00ff */
[----:B------:R-:W-:Y:S05]  /*13570*/  @!P0 BRA `(.L_x_14970) ;  /* 0x0000000000108947 */ /* 0x000fea0003800000 */
[----:B------:R-:W-:Y:S01]  /*13580*/  UMOV UR4, 0xffffffff ;  /* 0xffffffff00047882 */ /* 0x000fe20000000000 */
[----:B------:R-:W-:Y:S02]  /*13590*/  VIADD R12, R4, 0xffffffff ;  /* 0xffffffff040c7836 */ /* 0x000fe40000000000 */
[----:B------:R-:W-:Y:S05]  /*135a0*/  BRA.DIV UR4, `(.L_x_14971) ;  /* 0x0000004a04f07947 */ /* 0x000fea000b800000 */
[----:B------:R0:W0:Y:S02]  /*135b0*/  SHFL.IDX PT, R14, R6, R12, 0x1f ;  /* 0x00001f0c060e7589 */ /* 0x00002400000e0000 */
.L_x_14970:
[----:B------:R-:W5:Y:S01]  /*135c0*/  LDC.64 R2, c[0x0][0xd90] ;  /* 0x00036400ff027b82 */ /* 0x000f620000000a00 */
[----:B------:R-:W-:-:S04]  /*135d0*/  IMAD.IADD R19, R4, 0x1, R19 ;  /* 0x0000000104137824 */ /* 0x000fc800078e0213 */
[----:B-----5:R-:W-:-:S05]  /*135e0*/  IMAD.WIDE R2, R19, 0x4, R2 ;  /* 0x0000000413027825 */ /* 0x020fca00078e0202 */
[----:B0-----:R0:W4:Y:S01]  /*135f0*/  LDG.E R6, desc[UR36][R2.64] ;  /* 0x0000002402067981 */ /* 0x001122000c1e1900 */
[----:B------:R-:W-:Y:S01]  /*13600*/  IMAD R16, R14, R7, R16 ;  /* 0x000000070e107224 */ /* 0x000fe200078e0210 */
[----:B0-----:R-:W-:Y:S01]  /*13610*/  MOV R2, RZ ;  /* 0x000000ff00027202 */ /* 0x001fe20000000f00 */
[----:B----4-:R-:W-:-:S05]  /*13620*/  IMAD R4, R5, R6, RZ ;  /* 0x0000000605047224 */ /* 0x010fca00078e02ff */
[----:B------:R-:W-:-:S04]  /*13630*/  IABS R8, R4 ;  /* 0x0000000400087213 */ /* 0x000fc80000000000 */
[----:B--23--:R-:W0:Y:S08]  /*13640*/  I2F.RP R10, R8 ;  /* 0x00000008000a7306 */ /* 0x00ce300000209400 */
        /* <DEDUP_REMOVED lines=29> */
[----:B------:R-:W0:Y:S02]  /*13820*/  I2F.RP R8, R7 ;  /* 0x0000000700087306 */ /* 0x000e240000209400 */
[----:B------:R-:W-:-:S06]  /*13830*/  IADD3 R4, RZ, -R4, RZ ;  /* 0x80000004ff047210 */ /* 0x000fcc0007ffe0ff */
        /* <DEDUP_REMOVED lines=20> */
[----:B------:R-:W-:Y:S02]  /*13980*/  @!P1 LOP3.LUT R2, RZ, R6, RZ, 0x33, !PT ;  /* 0x00000006ff029212 */ /* 0x000fe400078e33ff */
[----:B------:R-:W-:-:S05]  /*13990*/  IADD3 R6, -R6, RZ, RZ ;  /* 0x000000ff06067210 */ /* 0x000fca0007ffe1ff */
[----:B------:R-:W-:Y:S01]  /*139a0*/  IMAD R18, R2, R6, R9 ;  /* 0x0000000602127224 */ /* 0x000fe200078e0209 */
[----:B------:R-:W-:-:S05]  /*139b0*/  LOP3.LUT R2, RZ, R2, RZ, 0x33, !PT ;  /* 0x00000002ff027212 */ /* 0x000fca00078e33ff */
[----:B------:R-:W-:Y:S01]  /*139c0*/  IMAD.IADD R17, R5, 0x1, R2 ;  /* 0x0000000105117824 */ /* 0x000fe200078e0202 */
[----:B------:R-:W-:Y:S06]  /*139d0*/  BRA `(.L_x_14972) ;  /* 0x00000000001c7947 */ /* 0x000fec0003800000 */
.L_x_14964:
[----:B------:R-:W-:Y:S01]  /*139e0*/  UMOV UR4, URZ ;  /* 0x0000003f00047c82 */ /* 0x000fe20008000000 */
[----:B------:R-:W-:Y:S01]  /*139f0*/  UMOV UR5, URZ ;  /* 0x0000003f00057c82 */ /* 0x000fe20008000000 */
[----:B------:R-:W-:Y:S01]  /*13a00*/  ULDC UR6, c[0x0][0xd3c] ;  /* 0x00034f0000067ab9 */ /* 0x000fe20000000800 */
[----:B------:R-:W-:Y:S02]  /*13a10*/  IMAD.MOV.U32 R16, RZ, RZ, R0 ;  /* 0x000000ffff107224 */ /* 0x000fe400078e0000 */
[----:B------:R-:W-:Y:S02]  /*13a20*/  IMAD.U32 R17, RZ, RZ, UR4 ;  /* 0x00000004ff117e24 */ /* 0x000fe4000f8e00ff */
[----:B------:R-:W-:Y:S02]  /*13a30*/  IMAD.U32 R18, RZ, RZ, UR5 ;  /* 0x00000005ff127e24 */ /* 0x000fe4000f8e00ff */
[----:B------:R-:W-:-:S07]  /*13a40*/  IMAD.U32 R19, RZ, RZ, UR6 ;  /* 0x00000006ff137e24 */ /* 0x000fce000f8e00ff */
.L_x_14972:
[----:B------:R-:W4:Y:S01]  /*13a50*/  S2R R0, SR_TID.X ;  /* 0x0000000000007919 */ /* 0x000f220000002100 */
        /* <DEDUP_REMOVED lines=9> */
.L_x_14961:
[----:B------:R-:W-:Y:S02]  /*13af0*/  ULDC UR4, c[0x0][0xd3c] ;  /* 0x00034f0000047ab9 */ /* 0x000fe40000000800 */
[----:B----4-:R-:W-:-:S13]  /*13b00*/  ISETP.GE.AND P0, PT, R19, UR4, PT ;  /* 0x0000000413007c0c */ /* 0x010fda000bf06270 */
[----:B------:R-:W-:Y:S05]  /*13b10*/  @!P0 BRA `(.L_x_14973) ;  /* 0xffffffac00508947 */ /* 0x000fea000383ffff */
[----:B------:R-:W-:Y:S05]  /*13b20*/  BSYNC B8 ;  /* 0x0000000000087941 */ /* 0x000fea0003800000 */
.L_x_14906:
[----:B0-----:R-:W4:Y:S01]  /*13b30*/  LDL.LU R0, [R1+0x1c] ;  /* 0x00001c0001007983 */ /* 0x001f220000300800 */
[----:B------:R-:W-:Y:S01]  /*13b40*/  BSSY B0, `(.L_x_14974) ;  /* 0x000000b000007945 */ /* 0x000fe20003800000 */
[----:B------:R-:W0:Y:S01]  /*13b50*/  S2R R5, SR_CgaCtaId ;  /* 0x0000000000057919 */ /* 0x000e220000008800 */
[----:B----4-:R-:W-:-:S04]  /*13b60*/  IADD3 R0, R0, 0x1, RZ ;  /* 0x0000000100007810 */ /* 0x010fc80007ffe0ff */
        /* <DEDUP_REMOVED lines=8> */
.L_x_15112:
[----:B------:R-:W-:Y:S05]  /*13bf0*/  BSYNC B0 ;  /* 0x0000000000007941 */ /* 0x000fea0003800000 */
.L_x_14974:
[----:B------:R-:W-:-:S03]  /*13c00*/  UMOV UR4, 0xffffffff ;  /* 0xffffffff00047882 */ /* 0x000fc60000000000 */
[----:B------:R-:W-:Y:S05]  /*13c10*/  BRA.DIV UR4, `(.L_x_14976) ;  /* 0x00000046048c7947 */ /* 0x000fea000b800000 */
[----:B0-----:R-:W0:Y:S02]  /*13c20*/  S2R R0, SR_TID.X ;  /* 0x0000000000007919 */ /* 0x001e240000002100 */
[----:B0-----:R-:W-:-:S04]  /*13c30*/  SHF.R.U32.HI R0, RZ, 0x5, R0 ;  /* 0x00000005ff007819 */ /* 0x001fc80000011600 */
[----:B------:R-:W-:-:S05]  /*13c40*/  LOP3.LUT R0, R0, 0x3, RZ, 0xc0, !PT ;  /* 0x0000000300007812 */ /* 0x000fca00078ec0ff */
[----:B------:R0:W4:Y:S02]  /*13c50*/  SHFL.IDX PT, R14, R0, RZ, 0x1f ;  /* 0x00001fff000e7589 */ /* 0x00012400000e0000 */
.L_x_15115:
[----:B----4-:R-:W-:Y:S01]  /*13c60*/  ISETP.NE.AND P0, PT, R14, RZ, PT ;  /* 0x000000ff0e00720c */ /* 0x010fe20003f05270 */
[----:B------:R-:W-:-:S12]  /*13c70*/  BSSY B0, `(.L_x_14977) ;  /* 0x0000026000007945 */ /* 0x000fd80003800000 */
[----:B------:R-:W-:Y:S05]  /*13c80*/  @P0 BRA `(.L_x_14978) ;  /* 0x0000000000900947 */ /* 0x000fea0003800000 */
[----:B------:R-:W-:-:S03]  /*13c90*/  UMOV UR4, 0xffffffff ;  /* 0xffffffff00047882 */ /* 0x000fc60000000000 */
[----:B------:R-:W-:Y:S05]  /*13ca0*/  BRA.DIV UR4, `(.L_x_14979) ;  /* 0x00000046049c7947 */ /* 0x000fea000b800000 */
[----:B------:R-:W-:-:S13]  /*13cb0*/  ELECT P6, URZ, PT ;  /* 0x00000000003f782f */ /* 0x000fda00038c0000 */
.L_x_15118:
        /* <DEDUP_REMOVED lines=8> */
.L_x_14980:
[C---:B------:R-:W-:Y:S01]  /*13d40*/  IMAD R3, R24.reuse, 0x8, R5 ;  /* 0x0000000818037824 */ /* 0x040fe200078e0205 */
[----:B------:R-:W-:Y:S01]  /*13d50*/  SHF.L.U32 R2, R27, 0x1f, RZ ;  /* 0x0000001f1b027819 */ /* 0x000fe200000006ff */
[----:B------:R-:W-:-:S03]  /*13d60*/  VIADD R24, R24, 0x1 ;  /* 0x0000000118187836 */ /* 0x000fc60000000000 */
[----:B------:R-:W0:Y:S02]  /*13d70*/  SYNCS.PHASECHK.TRANS64.TRYWAIT P1, [R3+URZ+0x32440], R2 ;  /* 0x03244002030075a7 */ /* 0x000e24000802017f */
[----:B------:R-:W-:-:S04]  /*13d80*/  ISETP.NE.AND P2, PT, R24, 0x2, PT ;  /* 0x000000021800780c */ /* 0x000fc80003f45270 */
[----:B------:R-:W-:Y:S01]  /*13d90*/  SEL R0, RZ, 0x1, P2 ;  /* 0x00000001ff007807 */ /* 0x000fe20001000000 */
[----:B0-----:R-:W-:Y:S08]  /*13da0*/  @!P1 BRA `(.L_x_14981) ;  /* 0x00000044007c9947 */ /* 0x001ff00003800000 */
.L_x_15119:
[----:B------:R-:W-:Y:S02]  /*13db0*/  SEL R24, R24, RZ, P2 ;  /* 0x000000ff18187207 */ /* 0x000fe40001000000 */
[----:B------:R-:W-:Y:S01]  /*13dc0*/  LOP3.LUT R0, R27, R0, RZ, 0x3c, !PT ;  /* 0x000000001b007212 */ /* 0x000fe200078e3cff */
[----:B------:R-:W-:Y:S06]  /*13dd0*/  @!P0 BRA `(.L_x_14982) ;  /* 0x0000000000048947 */ /* 0x000fec0003800000 */
[----:B------:R-:W-:Y:S01]  /*13de0*/  BPT.TRAP 0x1 ;  /* 0x000000040000795c */ /* 0x000fe20000300000 */
.L_x_14982:
[----:B------:R-:W-:Y:S01]  /*13df0*/  IMAD R5, R24, 0x8, R5 ;  /* 0x0000000818057824 */ /* 0x000fe200078e0205 */
[----:B------:R-:W-:-:S04]  /*13e00*/  SHF.L.U32 R0, R0, 0x1f, RZ ;  /* 0x0000001f00007819 */ /* 0x000fc800000006ff */
[----:B------:R-:W4:Y:S02]  /*13e10*/  SYNCS.PHASECHK.TRANS64.TRYWAIT P1, [R5+URZ+0x32440], R0 ;  /* 0x03244000050075a7 */ /* 0x000f24000802017f */
[----:B----4-:R-:W-:Y:S05]  /*13e20*/  @!P1 BRA `(.L_x_14983) ;  /* 0x0000004400709947 */ /* 0x010fea0003800000 */
.L_x_15120:
[----:B------:R-:W-:Y:S05]  /*13e30*/  @!P0 BRA `(.L_x_14984) ;  /* 0x0000000000048947 */ /* 0x000fea0003800000 */
[----:B------:R-:W-:Y:S01]  /*13e40*/  BPT.TRAP 0x1 ;  /* 0x000000040000795c */ /* 0x000fe20000300000 */
.L_x_14984:
[----:B------:R-:W5:Y:S02]  /*13e50*/  SYNCS.PHASECHK.TRANS64.TRYWAIT P1, [R3+URZ+0x32460], R2 ;  /* 0x03246002030075a7 */ /* 0x000f64000802017f */
[----:B-----5:R-:W-:Y:S05]  /*13e60*/  @!P1 BRA `(.L_x_14985) ;  /* 0x0000004400749947 */ /* 0x020fea0003800000 */
.L_x_15121:
[----:B------:R-:W-:Y:S05]  /*13e70*/  @!P0 BRA `(.L_x_14986) ;  /* 0x0000000000048947 */ /* 0x000fea0003800000 */
[----:B------:R-:W-:Y:S01]  /*13e80*/  BPT.TRAP 0x1 ;  /* 0x000000040000795c */ /* 0x000fe20000300000 */
.L_x_14986:
[----:B------:R0:W0:Y:S02]  /*13e90*/  SYNCS.PHASECHK.TRANS64.TRYWAIT P0, [R5+URZ+0x32460], R0 ;  /* 0x03246000050075a7 */ /* 0x000024000800017f */
[----:B0-----:R-:W-:Y:S05]  /*13ea0*/  @!P0 NANOSLEEP.SYNCS 0x989680 ;  /* 0x009896800000895d */ /* 0x001fea0003900000 */
[----:B------:R-:W0:Y:S02]  /*13eb0*/  @!P0 SYNCS.PHASECHK.TRANS64 P0, [R5+URZ+0x32460], R0 ;  /* 0x03246000050085a7 */ /* 0x000e24000800007f */
[----:B0-----:R-:W-:Y:S05]  /*13ec0*/  @!P0 BRA `(.L_x_14986) ;  /* 0xfffffffc00f08947 */ /* 0x001fea000383ffff */
.L_x_14978:
[----:B------:R-:W-:Y:S05]  /*13ed0*/  BSYNC B0 ;  /* 0x0000000000007941 */ /* 0x000fea0003800000 */
.L_x_14977:
[----:B------:R-:W-:Y:S05]  /*13ee0*/  EXIT ;  /* 0x000000000000794d */ /* 0x000fea0003800000 */
.L_x_14841:
[----:B0-----:R-:W-:-:S04]  /*13ef0*/  MOV R3, UR40 ;  /* 0x0000002800037c02 */ /* 0x001fc80008000f00 */
[----:B------:R0:W1:Y:S03]  /*13f00*/  SYNCS.PHASECHK.TRANS64.TRYWAIT P0, [R3+URZ+0x32400], R0 ;  /* 0x03240000030075a7 */ /* 0x000066000800017f */
[----:B-1----:R-:W-:Y:S05]  /*13f10*/  @!P0 NANOSLEEP.SYNCS 0x989680 ;  /* 0x009896800000895d */ /* 0x002fea0003900000 */
[----:B------:R-:W1:Y:S02]  /*13f20*/  @!P0 SYNCS.PHASECHK.TRANS64 P0, [R3+URZ+0x32400], R0 ;  /* 0x03240000030085a7 */ /* 0x000e64000800007f */
[----:B-1----:R-:W-:Y:S05]  /*13f30*/  @!P0 BRA `(.L_x_14841) ;  /* 0xfffffffc00ec8947 */ /* 0x002fea000383ffff */
[----:B------:R-:W-:Y:S05]  /*13f40*/  BRA `(.L_x_14987) ;  /* 0xfffffed800fc7947 */ /* 0x000fea000383ffff */
.L_x_14845:
[----:B0-----:R-:W-:-:S04]  /*13f50*/  IMAD.U32 R3, RZ, RZ, UR6 ;  /* 0x00000006ff037e24 */ /* 0x001fc8000f8e00ff */
[----:B------:R0:W2:Y:S03]  /*13f60*/  SYNCS.PHASECHK.TRANS64.TRYWAIT P1, [R3+URZ+0x32430], R2 ;  /* 0x03243002030075a7 */ /* 0x0000a6000802017f */
[----:B--2---:R-:W-:Y:S05]  /*13f70*/  @!P1 NANOSLEEP.SYNCS 0x989680 ;  /* 0x009896800000995d */ /* 0x004fea0003900000 */
[----:B------:R-:W2:Y:S02]  /*13f80*/  @!P1 SYNCS.PHASECHK.TRANS64 P1, [R3+URZ+0x32430], R2 ;  /* 0x03243002030095a7 */ /* 0x000ea4000802007f */
[----:B--2---:R-:W-:Y:S05]  /*13f90*/  @!P1 BRA `(.L_x_14845) ;  /* 0xfffffffc00ec9947 */ /* 0x004fea000383ffff */
[----:B------:R-:W-:Y:S05]  /*13fa0*/  BRA `(.L_x_14844) ;  /* 0xfffffedc00287947 */ /* 0x000fea000383ffff */
.L_x_14846:
[----:B0-----:R-:W-:-:S04]  /*13fb0*/  IMAD.U32 R3, RZ, RZ, UR40 ;  /* 0x00000028ff037e24 */ /* 0x001fc8000f8e00ff */
[----:B------:R0:W2:Y:S03]  /*13fc0*/  SYNCS.PHASECHK.TRANS64.TRYWAIT P1, [R3+URZ+0x32410], R0 ;  /* 0x03241000030075a7 */ /* 0x0000a6000802017f */
[----:B--2---:R-:W-:Y:S05]  /*13fd0*/  @!P1 NANOSLEEP.SYNCS 0x989680 ;  /* 0x009896800000995d */ /* 0x004fea0003900000 */
[----:B------:R-:W2:Y:S02]  /*13fe0*/  @!P1 SYNCS.PHASECHK.TRANS64 P1, [R3+URZ+0x32410], R0 ;  /* 0x03241000030095a7 */ /* 0x000ea4000802007f */
[----:B--2---:R-:W-:Y:S05]  /*13ff0*/  @!P1 BRA `(.L_x_14846) ;  /* 0xfffffffc00ec9947 */ /* 0x004fea000383ffff */
[----:B------:R-:W-:Y:S05]  /*14000*/  BRA `(.L_x_14988) ;  /* 0xfffffedc00d07947 */ /* 0x000fea000383ffff */
.L_x_14850:
[----:B0-----:R-:W-:-:S04]  /*14010*/  IMAD.U32 R3, RZ, RZ, UR6 ;  /* 0x00000006ff037e24 */ /* 0x001fc8000f8e00ff */
[----:B------:R0:W3:Y:S03]  /*14020*/  SYNCS.PHASECHK.TRANS64.TRYWAIT P1, [R3+URZ+0x32450], R2 ;  /* 0x03245002030075a7 */ /* 0x0000e6000802017f */
[----:B---3--:R-:W-:Y:S05]  /*14030*/  @!P1 NANOSLEEP.SYNCS 0x989680 ;  /* 0x009896800000995d */ /* 0x008fea0003900000 */
[----:B------:R-:W3:Y:S02]  /*14040*/  @!P1 SYNCS.PHASECHK.TRANS64 P1, [R3+URZ+0x32450], R2 ;  /* 0x03245002030095a7 */ /* 0x000ee4000802007f */
[----:B---3--:R-:W-:Y:S05]  /*14050*/  @!P1 BRA `(.L_x_14850) ;  /* 0xfffffffc00ec9947 */ /* 0x008fea000383ffff */
[----:B------:R-:W-:Y:S05]  /*14060*/  BRA `(.L_x_14849) ;  /* 0xfffffedc00d87947 */ /* 0x000fea000383ffff */
.L_x_14857:
[----:B-1----:R-:W-:-:S04]  /*14070*/  IMAD.U32 R153, RZ, RZ, UR4 ;  /* 0x00000004ff997e24 */ /* 0x002fc8000f8e00ff */
[----:B------:R1:W2:Y:S03]  /*14080*/  SYNCS.PHASECHK.TRANS64.TRYWAIT P1, [R153+URZ+0x32430], R0 ;  /* 0x03243000990075a7 */ /* 0x0002a6000802017f */
[----:B--2---:R-:W-:Y:S05]  /*14090*/  @!P1 NANOSLEEP.SYNCS 0x989680 ;  /* 0x009896800000995d */ /* 0x004fea0003900000 */
[----:B------:R-:W2:Y:S02]  /*140a0*/  @!P1 SYNCS.PHASECHK.TRANS64 P1, [R153+URZ+0x32430], R0 ;  /* 0x03243000990095a7 */ /* 0x000ea4000802007f */
[----:B--2---:R-:W-:Y:S05]  /*140b0*/  @!P1 BRA `(.L_x_14857) ;  /* 0xfffffffc00ec9947 */ /* 0x004fea000383ffff */
[----:B------:R-:W-:Y:S05]  /*140c0*/  BRA `(.L_x_14856) ;  /* 0xffffff0400f47947 */ /* 0x000fea000383ffff */
.L_x_14861:
[----:B--2---:R-:W-:-:S04]  /*140d0*/  IMAD.U32 R204, RZ, RZ, UR4 ;  /* 0x00000004ffcc7e24 */ /* 0x004fc8000f8e00ff */
[----:B------:R2:W3:Y:S03]  /*140e0*/  SYNCS.PHASECHK.TRANS64.TRYWAIT P1, [R204+URZ+0x32450], R0 ;  /* 0x03245000cc0075a7 */ /* 0x0004e6000802017f */
[----:B---3--:R-:W-:Y:S05]  /*140f0*/  @!P1 NANOSLEEP.SYNCS 0x989680 ;  /* 0x009896800000995d */ /* 0x008fea0003900000 */
[----:B------:R-:W3:Y:S02]  /*14100*/  @!P1 SYNCS.PHASECHK.TRANS64 P1, [R204+URZ+0x32450], R0 ;  /* 0x03245000cc0095a7 */ /* 0x000ee4000802007f */
[----:B---3--:R-:W-:Y:S05]  /*14110*/  @!P1 BRA `(.L_x_14861) ;  /* 0xfffffffc00ec9947 */ /* 0x008fea000383ffff */
[----:B------:R-:W-:Y:S05]  /*14120*/  BRA `(.L_x_14860) ;  /* 0xffffff0800747947 */ /* 0x000fea000383ffff */
.L_x_14869:
[----:B-1----:R-:W-:-:S04]  /*14130*/  MOV R153, UR4 ;  /* 0x0000000400997c02 */ /* 0x002fc80008000f00 */
[----:B------:R1:W2:Y:S03]  /*14140*/  SYNCS.PHASECHK.TRANS64.TRYWAIT P1, [R153+URZ+0x32430], R0 ;  /* 0x03243000990075a7 */ /* 0x0002a6000802017f */
[----:B--2---:R-:W-:Y:S05]  /*14150*/  @!P1 NANOSLEEP.SYNCS 0x989680 ;  /* 0x009896800000995d */ /* 0x004fea0003900000 */
[----:B------:R-:W2:Y:S02]  /*14160*/  @!P1 SYNCS.PHASECHK.TRANS64 P1, [R153+URZ+0x32430], R0 ;  /* 0x03243000990095a7 */ /* 0x000ea4000802007f */
[----:B--2---:R-:W-:Y:S05]  /*14170*/  @!P1 BRA `(.L_x_14869) ;  /* 0xfffffffc00ec9947 */ /* 0x004fea000383ffff */
[----:B------:R-:W-:Y:S05]  /*14180*/  BRA `(.L_x_14868) ;  /* 0xffffff3800087947 */ /* 0x000fea000383ffff */
.L_x_14873:
[----:B--2---:R-:W-:-:S04]  /*14190*/  IMAD.U32 R205, RZ, RZ, UR4 ;  /* 0x00000004ffcd7e24 */ /* 0x004fc8000f8e00ff */
[----:B------:R2:W3:Y:S03]  /*141a0*/  SYNCS.PHASECHK.TRANS64.TRYWAIT P1, [R205+URZ+0x32450], R0 ;  /* 0x03245000cd0075a7 */ /* 0x0004e6000802017f */
[----:B---3--:R-:W-:Y:S05]  /*141b0*/  @!P1 NANOSLEEP.SYNCS 0x989680 ;  /* 0x009896800000995d */ /* 0x008fea0003900000 */
[----:B------:R-:W3:Y:S02]  /*141c0*/  @!P1 SYNCS.PHASECHK.TRANS64 P1, [R205+URZ+0x32450], R0 ;  /* 0x03245000cd0095a7 */ /* 0x000ee4000802007f */
[----:B---3--:R-:W-:Y:S05]  /*141d0*/  @!P1 BRA `(.L_x_14873) ;  /* 0xfffffffc00ec9947 */ /* 0x008fea000383ffff */
[----:B------:R-:W-:Y:S05]  /*141e0*/  BRA `(.L_x_14872) ;  /* 0xffffff3800887947 */ /* 0x000fea000383ffff */
.L_x_14918:
        /* <DEDUP_REMOVED lines=11> */
.L_x_14990:
[----:B------:R-:W-:Y:S05]  /*142a0*/  BSYNC B0 ;  /* 0x0000000000007941 */ /* 0x000fea0003800000 */
.L_x_14989:
[----:B------:R-:W-:Y:S05]  /*142b0*/  BRA `(.L_x_14991) ;  /* 0xffffffb000787947 */ /* 0x000fea000383ffff */
.L_x_14921:
[----:B0-----:R0:W1:Y:S02]  /*142c0*/  SYNCS.PHASECHK.TRANS64.TRYWAIT P0, [R25+URZ+0x32440], R0 ;  /* 0x03244000190075a7 */ /* 0x001064000800017f */
[----:B-1----:R-:W-:Y:S05]  /*142d0*/  @!P0 NANOSLEEP.SYNCS 0x989680 ;  /* 0x009896800000895d */ /* 0x002fea0003900000 */
[----:B------:R-:W1:Y:S02]  /*142e0*/  @!P0 SYNCS.PHASECHK.TRANS64 P0, [R25+URZ+0x32440], R0 ;  /* 0x03244000190085a7 */ /* 0x000e64000800007f */
[----:B-1----:R-:W-:Y:S05]  /*142f0*/  @!P0 BRA `(.L_x_14921) ;  /* 0xfffffffc00f08947 */ /* 0x002fea000383ffff */
[----:B------:R-:W-:Y:S05]  /*14300*/  BRA `(.L_x_14992) ;  /* 0xffffffb400307947 */ /* 0x000fea000383ffff */
.L_x_14922:
        /* <DEDUP_REMOVED lines=8> */
.L_x_14994:
[----:B------:R-:W-:Y:S05]  /*14390*/  BSYNC B0 ;  /* 0x0000000000007941 */ /* 0x000fea0003800000 */
.L_x_14993:
        /* <DEDUP_REMOVED lines=9> */
.L_x_14995:
[----:B------:R-:W-:Y:S01]  /*14430*/  MOV R13, R4 ;  /* 0x00000004000d7202 */ /* 0x000fe20000000f00 */
[----:B------:R-:W-:Y:S02]  /*14440*/  IMAD.MOV.U32 R12, RZ, RZ, 0x1 ;  /* 0x00000001ff0c7424 */ /* 0x000fe400078e00ff */
[----:B------:R-:W-:-:S07]  /*14450*/  IMAD.MOV.U32 R3, RZ, RZ, R14 ;  /* 0x000000ffff037224 */ /* 0x000fce00078e000e */
[----:B------:R-:W-:Y:S05]  /*14460*/  WARPSYNC.COLLECTIVE R15, `(.L_x_14996) ;  /* 0x000000000f087348 */ /* 0x000fea0003c00000 */
[----:B------:R0:W1:Y:S02]  /*14470*/  SHFL.IDX P6, R14, R13, R12, R11 ;  /* 0x0000000c0d0e7389 */ /* 0x00006400000c000b */
[----:B01----:R-:W-:Y:S01]  /*14480*/  ENDCOLLECTIVE ;  /* 0x000000000000791b */ /* 0x003fe20003800000 */
.L_x_14996:
        /* <DEDUP_REMOVED lines=15> */
.L_x_14997:
[----:B------:R-:W-:Y:S01]  /*14580*/  @P0 LEA R6, R5, R22, 0x1 ;  /* 0x0000001605060211 */ /* 0x000fe200078e08ff */
[----:B------:R-:W-:Y:S02]  /*14590*/  IMAD.MOV.U32 R13, RZ, RZ, R4 ;  /* 0x000000ffff0d7224 */ /* 0x000fe400078e0004 */
[----:B------:R-:W-:Y:S02]  /*145a0*/  IMAD.MOV.U32 R12, RZ, RZ, 0x2 ;  /* 0x00000002ff0c7424 */ /* 0x000fe400078e00ff */
[----:B------:R-:W-:-:S07]  /*145b0*/  IMAD.MOV.U32 R3, RZ, RZ, R14 ;  /* 0x000000ffff037224 */ /* 0x000fce00078e000e */
[----:B------:R-:W-:Y:S05]  /*145c0*/  WARPSYNC.COLLECTIVE R15, `(.L_x_14998) ;  /* 0x000000000f087348 */ /* 0x000fea0003c00000 */
[----:B------:R0:W1:Y:S02]  /*145d0*/  SHFL.IDX P6, R14, R13, R12, R11 ;  /* 0x0000000c0d0e7389 */ /* 0x00006400000c000b */
[----:B01----:R-:W-:Y:S01]  /*145e0*/  ENDCOLLECTIVE ;  /* 0x000000000000791b */ /* 0x003fe20003800000 */
.L_x_14998:
        /* <DEDUP_REMOVED lines=15> */
.L_x_14999:
[----:B------:R-:W-:Y:S02]  /*146e0*/  @P0 IMAD R6, R5, 0x2, R22 ;  /* 0x0000000205060824 */ /* 0x000fe400078e0216 */
[----:B------:R-:W-:Y:S02]  /*146f0*/  IMAD.MOV.U32 R13, RZ, RZ, R4 ;  /* 0x000000ffff0d7224 */ /* 0x000fe400078e0004 */
[----:B------:R-:W-:Y:S02]  /*14700*/  IMAD.MOV.U32 R12, RZ, RZ, 0x3 ;  /* 0x00000003ff0c7424 */ /* 0x000fe400078e00ff */
[----:B------:R-:W-:-:S07]  /*14710*/  IMAD.MOV.U32 R3, RZ, RZ, R14 ;  /* 0x000000ffff037224 */ /* 0x000fce00078e000e */
[----:B------:R-:W-:Y:S05]  /*14720*/  WARPSYNC.COLLECTIVE R15, `(.L_x_15000) ;  /* 0x000000000f087348 */ /* 0x000fea0003c00000 */
[----:B------:R0:W1:Y:S02]  /*14730*/  SHFL.IDX P6, R14, R13, R12, R11 ;  /* 0x0000000c0d0e7389 */ /* 0x00006400000c000b */
[----:B01----:R-:W-:Y:S01]  /*14740*/  ENDCOLLECTIVE ;  /* 0x000000000000791b */ /* 0x003fe20003800000 */
.L_x_15000:
        /* <DEDUP_REMOVED lines=15> */
.L_x_15001:
[----:B------:R-:W-:Y:S02]  /*14840*/  @P0 IMAD R6, R5, 0x2, R22 ;  /* 0x0000000205060824 */ /* 0x000fe400078e0216 */
[----:B------:R-:W-:Y:S02]  /*14850*/  IMAD.MOV.U32 R13, RZ, RZ, R4 ;  /* 0x000000ffff0d7224 */ /* 0x000fe400078e0004 */
[----:B------:R-:W-:Y:S01]  /*14860*/  IMAD.MOV.U32 R12, RZ, RZ, 0x4 ;  /* 0x00000004ff0c7424 */ /* 0x000fe200078e00ff */
[----:B------:R-:W-:-:S07]  /*14870*/  MOV R3, R14 ;  /* 0x0000000e00037202 */ /* 0x000fce0000000f00 */
[----:B------:R-:W-:Y:S05]  /*14880*/  WARPSYNC.COLLECTIVE R15, `(.L_x_15002) ;  /* 0x000000000f087348 */ /* 0x000fea0003c00000 */
[----:B------:R0:W1:Y:S02]  /*14890*/  SHFL.IDX P6, R14, R13, R12, R11 ;  /* 0x0000000c0d0e7389 */ /* 0x00006400000c000b */
[----:B01----:R-:W-:Y:S01]  /*148a0*/  ENDCOLLECTIVE ;  /* 0x000000000000791b */ /* 0x003fe20003800000 */
.L_x_15002:
        /* <DEDUP_REMOVED lines=15> */
.L_x_15003:
[----:B------:R-:W-:Y:S02]  /*149a0*/  @P0 IMAD R6, R5, 0x2, R22 ;  /* 0x0000000205060824 */ /* 0x000fe400078e0216 */
[----:B------:R-:W-:Y:S02]  /*149b0*/  IMAD.MOV.U32 R13, RZ, RZ, R4 ;  /* 0x000000ffff0d7224 */ /* 0x000fe400078e0004 */
[----:B------:R-:W-:Y:S02]  /*149c0*/  IMAD.MOV.U32 R12, RZ, RZ, 0x5 ;  /* 0x00000005ff0c7424 */ /* 0x000fe400078e00ff */
[----:B------:R-:W-:-:S07]  /*149d0*/  IMAD.MOV.U32 R3, RZ, RZ, R14 ;  /* 0x000000ffff037224 */ /* 0x000fce00078e000e */
[----:B------:R-:W-:Y:S05]  /*149e0*/  WARPSYNC.COLLECTIVE R15, `(.L_x_15004) ;  /* 0x000000000f087348 */ /* 0x000fea0003c00000 */
[----:B------:R0:W1:Y:S02]  /*149f0*/  SHFL.IDX P6, R14, R13, R12, R11 ;  /* 0x0000000c0d0e7389 */ /* 0x00006400000c000b */
[----:B01----:R-:W-:Y:S01]  /*14a00*/  ENDCOLLECTIVE ;  /* 0x000000000000791b */ /* 0x003fe20003800000 */
.L_x_15004:
        /* <DEDUP_REMOVED lines=10> */
.L_x_15005:
[----:B------:R-:W-:Y:S01]  /*14ab0*/  @!PT LDS RZ, [RZ] ;  /* 0x00000000fffff984 */ /* 0x000fe20000000800 */
[----:B------:R-:W-:Y:S01]  /*14ac0*/  @!PT LDS RZ, [RZ] ;  /* 0x00000000fffff984 */ /* 0x000fe20000000800 */
[----:B------:R-:W-:Y:S01]  /*14ad0*/  @!PT LDS RZ, [RZ] ;  /* 0x00000000fffff984 */ /* 0x000fe20000000800 */
[----:B------:R0:W-:Y:S01]  /*14ae0*/  @P0 LDGSTS.E.BYPASS.LTC128B.128 [R6+0x1e400], desc[UR36][R2.64], !P2 ;  /* 0x1e40000002060fae */ /* 0x0001e2000d101d64 */
[----:B------:R-:W-:Y:S01]  /*14af0*/  IMAD.MOV.U32 R0, RZ, RZ, R14 ;  /* 0x000000ffff007224 */ /* 0x000fe200078e000e */
[----:B------:R-:W-:Y:S06]  /*14b00*/  BRA `(.L_x_15006) ;  /* 0xffffffb000987947 */ /* 0x000fec000383ffff */
.L_x_14927:
[----:B------:R0:W5:Y:S01]  /*14b10*/  LDL.LU R6, [R1+0x4] ;  /* 0x0000040001067983 */ /* 0x0001620000300800 */
[----:B------:R-:W-:Y:S01]  /*14b20*/  IMAD.MOV.U32 R13, RZ, RZ, R4 ;  /* 0x000000ffff0d7224 */ /* 0x000fe200078e0004 */
[----:B------:R-:W-:Y:S01]  /*14b30*/  MOV R15, 0xffffffff ;  /* 0xffffffff000f7802 */ /* 0x000fe20000000f00 */
[----:B------:R-:W-:Y:S01]  /*14b40*/  IMAD.MOV.U32 R12, RZ, RZ, RZ ;  /* 0x000000ffff0c7224 */ /* 0x000fe200078e00ff */
[----:B------:R-:W-:Y:S01]  /*14b50*/  LOP3.LUT R23, R23, 0xffffdfff, RZ, 0xc0, !PT ;  /* 0xffffdfff17177812 */ /* 0x000fe200078ec0ff */
[----:B------:R-:W-:Y:S02]  /*14b60*/  IMAD.MOV.U32 R11, RZ, RZ, 0x181f ;  /* 0x0000181fff0b7424 */ /* 0x000fe400078e00ff */
[----:B------:R-:W-:-:S07]  /*14b70*/  IMAD R17, R17, 0x80, R21 ;  /* 0x0000008011117824 */ /* 0x000fce00078e0215 */
[----:B01---5:R-:W-:Y:S05]  /*14b80*/  WARPSYNC.COLLECTIVE R15, `(.L_x_15007) ;  /* 0x000000000f087348 */ /* 0x023fea0003c00000 */
[----:B------:R2:W3:Y:S02]  /*14b90*/  SHFL.IDX P6, R14, R13, R12, R11 ;  /* 0x0000000c0d0e7389 */ /* 0x0004e400000c000b */
[----:B0123-5:R-:W-:Y:S01]  /*14ba0*/  ENDCOLLECTIVE ;  /* 0x000000000000791b */ /* 0x02ffe20003800000 */
.L_x_15007:
[----:B------:R-:W-:Y:S02]  /*14bb0*/  IMAD.MOV.U32 R13, RZ, RZ, R0 ;  /* 0x000000ffff0d7224 */ /* 0x000fe400078e0000 */
[----:B------:R-:W-:-:S07]  /*14bc0*/  IMAD.MOV.U32 R3, RZ, RZ, R14 ;  /* 0x000000ffff037224 */ /* 0x000fce00078e000e */
[----:B------:R-:W-:Y:S05]  /*14bd0*/  WARPSYNC.COLLECTIVE R15, `(.L_x_15008) ;  /* 0x000000000f087348 */ /* 0x000fea0003c00000 */
[----:B------:R0:W1:Y:S02]  /*14be0*/  SHFL.IDX P6, R14, R13, R12, R11 ;  /* 0x0000000c0d0e7389 */ /* 0x00006400000c000b */
[----:B01----:R-:W-:Y:S01]  /*14bf0*/  ENDCOLLECTIVE ;  /* 0x000000000000791b */ /* 0x003fe20003800000 */
.L_x_15008:
[----:B------:R-:W-:Y:S02]  /*14c00*/  IMAD.MOV.U32 R13, RZ, RZ, R4 ;  /* 0x000000ffff0d7224 */ /* 0x000fe400078e0004 */
[----:B------:R-:W-:Y:S02]  /*14c10*/  IMAD.MOV.U32 R12, RZ, RZ, 0x1 ;  /* 0x00000001ff0c7424 */ /* 0x000fe400078e00ff */
[----:B------:R-:W-:-:S07]  /*14c20*/  IMAD.MOV.U32 R9, RZ, RZ, R14 ;  /* 0x000000ffff097224 */ /* 0x000fce00078e000e */
[----:B------:R-:W-:Y:S05]  /*14c30*/  WARPSYNC.COLLECTIVE R15, `(.L_x_15009) ;  /* 0x000000000f087348 */ /* 0x000fea0003c00000 */
[----:B------:R0:W1:Y:S02]  /*14c40*/  SHFL.IDX P6, R14, R13, R12, R11 ;  /* 0x0000000c0d0e7389 */ /* 0x00006400000c000b */
[----:B01----:R-:W-:Y:S01]  /*14c50*/  ENDCOLLECTIVE ;  /* 0x000000000000791b */ /* 0x003fe20003800000 */
.L_x_15009:
[----:B------:R-:W-:Y:S02]  /*14c60*/  IMAD.MOV.U32 R13, RZ, RZ, R0 ;  /* 0x000000ffff0d7224 */ /* 0x000fe400078e0000 */
[----:B------:R-:W-:-:S05]  /*14c70*/  IMAD R5, R6, R5, RZ ;  /* 0x0000000506057224 */ /* 0x000fca00078e02ff */
[----:B------:R-:W-:-:S13]  /*14c80*/  ISETP.GE.AND P2, PT, R17, R5, PT ;  /* 0x000000051100720c */ /* 0x000fda0003f46270 */
[----:B------:R-:W-:Y:S02]  /*14c90*/  @!P2 LEA R9, P1, R20, R9, 0x1 ;  /* 0x000000091409a211 */ /* 0x000fe400078208ff */
[----:B------:R-:W-:Y:S02]  /*14ca0*/  @P2 LOP3.LUT R23, R23, 0x2000, RZ, 0xfc, !PT ;  /* 0x0000200017172812 */ /* 0x000fe400078efcff */
[----:B------:R-:W-:Y:S01]  /*14cb0*/  @!P2 MOV R2, R9 ;  /* 0x000000090002a202 */ /* 0x000fe20000000f00 */
[----:B------:R-:W-:Y:S01]  /*14cc0*/  @!P2 IMAD.X R3, RZ, RZ, R3, P1 ;  /* 0x000000ffff03a224 */ /* 0x000fe200008e0603 */
[----:B------:R-:W-:-:S04]  /*14cd0*/  LOP3.LUT R23, R23, 0xffffefff, RZ, 0xc0, !PT ;  /* 0xffffefff17177812 */ /* 0x000fc800078ec0ff */
        /* <DEDUP_REMOVED lines=10> */
.L_x_15010:
[----:B------:R-:W-:Y:S01]  /*14d80*/  @P2 LOP3.LUT R23, R23, 0x1000, RZ, 0xfc, !PT ;  /* 0x0000100017172812 */ /* 0x000fe200078efcff */
[----:B------:R-:W-:Y:S01]  /*14d90*/  IMAD.MOV.U32 R13, RZ, RZ, R4 ;  /* 0x000000ffff0d7224 */ /* 0x000fe200078e0004 */
[----:B------:R-:W-:Y:S02]  /*14da0*/  MOV R12, 0x2 ;  /* 0x00000002000c7802 */ /* 0x000fe40000000f00 */
[----:B------:R-:W-:Y:S02]  /*14db0*/  LOP3.LUT R23, R23, 0xfffff7ff, RZ, 0xc0, !PT ;  /* 0xfffff7ff17177812 */ /* 0x000fe400078ec0ff */
[----:B------:R-:W-:-:S07]  /*14dc0*/  MOV R6, R14 ;  /* 0x0000000e00067202 */ /* 0x000fce0000000f00 */
[----:B------:R-:W-:Y:S05]  /*14dd0*/  WARPSYNC.COLLECTIVE R15, `(.L_x_15011) ;  /* 0x000000000f087348 */ /* 0x000fea0003c00000 */
[----:B------:R0:W1:Y:S02]  /*14de0*/  SHFL.IDX P6, R14, R13, R12, R11 ;  /* 0x0000000c0d0e7389 */ /* 0x00006400000c000b */
[----:B01----:R-:W-:Y:S01]  /*14df0*/  ENDCOLLECTIVE ;  /* 0x000000000000791b */ /* 0x003fe20003800000 */
.L_x_15011:
        /* <DEDUP_REMOVED lines=15> */
.L_x_15012:
[----:B------:R-:W-:Y:S01]  /*14ef0*/  @P2 LOP3.LUT R23, R23, 0x800, RZ, 0xfc, !PT ;  /* 0x0000080017172812 */ /* 0x000fe200078efcff */
[----:B------:R-:W-:-:S03]  /*14f00*/  IMAD.MOV.U32 R13, RZ, RZ, R4 ;  /* 0x000000ffff0d7224 */ /* 0x000fc600078e0004 */
[----:B------:R-:W-:Y:S01]  /*14f10*/  LOP3.LUT R23, R23, 0xfffffdff, RZ, 0xc0, !PT ;  /* 0xfffffdff17177812 */ /* 0x000fe200078ec0ff */
[----:B------:R-:W-:Y:S02]  /*14f20*/  IMAD.MOV.U32 R12, RZ, RZ, 0x3 ;  /* 0x00000003ff0c7424 */ /* 0x000fe400078e00ff */
[----:B------:R-:W-:-:S07]  /*14f30*/  IMAD.MOV.U32 R10, RZ, RZ, R14 ;  /* 0x000000ffff0a7224 */ /* 0x000fce00078e000e */
[----:B------:R-:W-:Y:S05]  /*14f40*/  WARPSYNC.COLLECTIVE R15, `(.L_x_15013) ;  /* 0x000000000f087348 */ /* 0x000fea0003c00000 */
[----:B------:R0:W1:Y:S02]  /*14f50*/  SHFL.IDX P6, R14, R13, R12, R11 ;  /* 0x0000000c0d0e7389 */ /* 0x00006400000c000b */
[----:B01----:R-:W-:Y:S01]  /*14f60*/  ENDCOLLECTIVE ;  /* 0x000000000000791b */ /* 0x003fe20003800000 */
.L_x_15013:
        /* <DEDUP_REMOVED lines=15> */
.L_x_15014:
[----:B------:R-:W-:-:S04]  /*15060*/  @P2 LOP3.LUT R23, R23, 0x200, RZ, 0xfc, !PT ;  /* 0x0000020017172812 */ /* 0x000fc800078efcff */
[----:B------:R-:W-:Y:S02]  /*15070*/  LOP3.LUT R23, R23, 0xfffffeff, RZ, 0xc0, !PT ;  /* 0xfffffeff17177812 */ /* 0x000fe400078ec0ff */
[----:B------:R-:W-:-:S04]  /*15080*/  MOV R11, R14 ;  /* 0x0000000e000b7202 */ /* 0x000fc80000000f00 */
[----:B------:R-:W-:Y:S01]  /*15090*/  @!P2 LEA R13, P1, R20, R11, 0x1 ;  /* 0x0000000b140da211 */ /* 0x000fe200078208ff */
[----:B------:R-:W-:-:S04]  /*150a0*/  IMAD.MOV.U32 R11, RZ, RZ, 0x181f ;  /* 0x0000181fff0b7424 */ /* 0x000fc800078e00ff */
[----:B------:R-:W-:Y:S02]  /*150b0*/  @!P2 IMAD.X R12, RZ, RZ, R2, P1 ;  /* 0x000000ffff0ca224 */ /* 0x000fe400008e0602 */
[----:B------:R-:W-:Y:S02]  /*150c0*/  @!P2 IMAD.MOV.U32 R2, RZ, RZ, R13 ;  /* 0x000000ffff02a224 */ /* 0x000fe400078e000d */
[----:B------:R-:W-:Y:S01]  /*150d0*/  @!P2 IMAD.MOV.U32 R3, RZ, RZ, R12 ;  /* 0x000000ffff03a224 */ /* 0x000fe200078e000c */
[----:B------:R-:W-:Y:S01]  /*150e0*/  MOV R12, 0x4 ;  /* 0x00000004000c7802 */ /* 0x000fe20000000f00 */
[----:B------:R-:W-:-:S03]  /*150f0*/  IMAD.MOV.U32 R13, RZ, RZ, R4 ;  /* 0x000000ffff0d7224 */ /* 0x000fc600078e0004 */
[----:B------:R-:W-:Y:S01]  /*15100*/  @!PT LDS RZ, [RZ] ;  /* 0x00000000fffff984 */ /* 0x000fe20000000800 */
[----:B------:R-:W-:Y:S01]  /*15110*/  @!PT LDS RZ, [RZ] ;  /* 0x00000000fffff984 */ /* 0x000fe20000000800 */
[----:B------:R-:W-:Y:S01]  /*15120*/  @!PT LDS RZ, [RZ] ;  /* 0x00000000fffff984 */ /* 0x000fe20000000800 */
[----:B------:R0:W-:Y:S04]  /*15130*/  @!P2 LDGSTS.E.BYPASS.LTC128B.128 [R26+0x19c00], desc[UR36][R2.64], !P0 ;  /* 0x19c00000021aafae */ /* 0x0001e8000c101d64 */
[----:B0-----:R-:W-:Y:S05]  /*15140*/  WARPSYNC.COLLECTIVE R15, `(.L_x_15015) ;  /* 0x000000000f087348 */ /* 0x001fea0003c00000 */
[----:B------:R1:W2:Y:S02]  /*15150*/  SHFL.IDX P6, R14, R13, R12, R11 ;  /* 0x0000000c0d0e7389 */ /* 0x0002a400000c000b */
[----:B012---:R-:W-:Y:S01]  /*15160*/  ENDCOLLECTIVE ;  /* 0x000000000000791b */ /* 0x007fe20003800000 */
.L_x_15015:
[----:B------:R-:W-:-:S05]  /*15170*/  VIADD R2, R17, 0x40 ;  /* 0x0000004011027836 */ /* 0x000fca0000000000 */
[----:B------:R-:W-:Y:S01]  /*15180*/  ISETP.GE.AND P2, PT, R2, R5, PT ;  /* 0x000000050200720c */ /* 0x000fe20003f46270 */
[----:B------:R-:W-:Y:S02]  /*15190*/  IMAD.MOV.U32 R13, RZ, RZ, R0 ;  /* 0x000000ffff0d7224 */ /* 0x000fe400078e0000 */
[----:B------:R-:W-:-:S10]  /*151a0*/  IMAD.MOV.U32 R2, RZ, RZ, R14 ;  /* 0x000000ffff027224 */ /* 0x000fd400078e000e */
[----:B------:R-:W-:Y:S05]  /*151b0*/  WARPSYNC.COLLECTIVE R15, `(.L_x_15016) ;  /* 0x000000000f087348 */ /* 0x000fea0003c00000 */
[----:B------:R0:W1:Y:S02]  /*151c0*/  SHFL.IDX P6, R14, R13, R12, R11 ;  /* 0x0000000c0d0e7389 */ /* 0x00006400000c000b */
[----:B01----:R-:W-:Y:S01]  /*151d0*/  ENDCOLLECTIVE ;  /* 0x000000000000791b */ /* 0x003fe20003800000 */
.L_x_15016:
[----:B------:R-:W-:-:S04]  /*151e0*/  @P2 LOP3.LUT R23, R23, 0x100, RZ, 0xfc, !PT ;  /* 0x0000010017172812 */ /* 0x000fc800078efcff */
[----:B------:R-:W-:Y:S01]  /*151f0*/  LOP3.LUT R23, R23, 0xffffff7f, RZ, 0xc0, !PT ;  /* 0xffffff7f17177812 */ /* 0x000fe200078ec0ff */
[----:B------:R-:W-:Y:S02]  /*15200*/  IMAD.MOV.U32 R13, RZ, RZ, R4 ;  /* 0x000000ffff0d7224 */ /* 0x000fe400078e0004 */
[----:B------:R-:W-:Y:S02]  /*15210*/  IMAD.MOV.U32 R12, RZ, RZ, 0x5 ;  /* 0x00000005ff0c7424 */ /* 0x000fe400078e00ff */
[----:B------:R-:W-:-:S05]  /*15220*/  IMAD.MOV.U32 R11, RZ, RZ, R14 ;  /* 0x000000ffff0b7224 */ /* 0x000fca00078e000e */
[----:B------:R-:W-:-:S05]  /*15230*/  @!P2 LEA R14, P1, R20, R11, 0x1 ;  /* 0x0000000b140ea211 */ /* 0x000fca00078208ff */
[----:B------:R-:W-:Y:S01]  /*15240*/  @!P2 IMAD.X R11, RZ, RZ, R2, P1 ;  /* 0x000000ffff0ba224 */ /* 0x000fe200008e0602 */
[----:B------:R-:W-:-:S03]  /*15250*/  @!P2 MOV R2, R14 ;  /* 0x0000000e0002a202 */ /* 0x000fc60000000f00 */
[----:B------:R-:W-:Y:S02]  /*15260*/  @!P2 IMAD.MOV.U32 R3, RZ, RZ, R11 ;  /* 0x000000ffff03a224 */ /* 0x000fe400078e000b */
[----:B------:R-:W-:-:S03]  /*15270*/  IMAD.MOV.U32 R11, RZ, RZ, 0x181f ;  /* 0x0000181fff0b7424 */ /* 0x000fc600078e00ff */
[----:B------:R-:W-:Y:S01]  /*15280*/  @!PT LDS RZ, [RZ] ;  /* 0x00000000fffff984 */ /* 0x000fe20000000800 */
[----:B------:R-:W-:Y:S01]  /*15290*/  @!PT LDS RZ, [RZ] ;  /* 0x00000000fffff984 */ /* 0x000fe20000000800 */
[----:B------:R-:W-:Y:S01]  /*152a0*/  @!PT LDS RZ, [RZ] ;  /* 0x00000000fffff984 */ /* 0x000fe20000000800 */
[----:B------:R0:W-:Y:S04]  /*152b0*/  @!P2 LDGSTS.E.BYPASS.LTC128B.128 [R26+0x1a400], desc[UR36][R2.64], !P0 ;  /* 0x1a400000021aafae */ /* 0x0001e8000c101d64 */
[----:B0-----:R-:W-:Y:S05]  /*152c0*/  WARPSYNC.COLLECTIVE R15, `(.L_x_15017) ;  /* 0x000000000f087348 */ /* 0x001fea0003c00000 */
[----:B------:R1:W2:Y:S02]  /*152d0*/  SHFL.IDX P6, R14, R13, R12, R11 ;  /* 0x0000000c0d0e7389 */ /* 0x0002a400000c000b */
[----:B012---:R-:W-:Y:S01]  /*152e0*/  ENDCOLLECTIVE ;  /* 0x000000000000791b */ /* 0x007fe20003800000 */
.L_x_15017:
[----:B------:R-:W-:-:S05]  /*152f0*/  VIADD R2, R17, 0x50 ;  /* 0x0000005011027836 */ /* 0x000fca0000000000 */
[----:B------:R-:W-:Y:S01]  /*15300*/  ISETP.GE.AND P2, PT, R2, R5, PT ;  /* 0x000000050200720c */ /* 0x000fe20003f46270 */
[----:B------:R-:W-:Y:S01]  /*15310*/  IMAD.MOV.U32 R13, RZ, RZ, R0 ;  /* 0x000000ffff0d7224 */ /* 0x000fe200078e0000 */
[----:B------:R-:W-:-:S11]  /*15320*/  MOV R7, R14 ;  /* 0x0000000e00077202 */ /* 0x000fd60000000f00 */
[----:B------:R-:W-:Y:S05]  /*15330*/  WARPSYNC.COLLECTIVE R15, `(.L_x_15018) ;  /* 0x000000000f087348 */ /* 0x000fea0003c00000 */
[----:B------:R0:W1:Y:S02]  /*15340*/  SHFL.IDX P6, R14, R13, R12, R11 ;  /* 0x0000000c0d0e7389 */ /* 0x00006400000c000b */
[----:B01----:R-:W-:Y:S01]  /*15350*/  ENDCOLLECTIVE ;  /* 0x000000000000791b */ /* 0x003fe20003800000 */
.L_x_15018:
[----:B------:R-:W-:-:S04]  /*15360*/  @P2 LOP3.LUT R23, R23, 0x80, RZ, 0xfc, !PT ;  /* 0x0000008017172812 */ /* 0x000fc800078efcff */
[----:B------:R-:W-:Y:S02]  /*15370*/  LOP3.LUT R23, R23, 0xffffffbf, RZ, 0xc0, !PT ;  /* 0xffffffbf17177812 */ /* 0x000fe400078ec0ff */
[----:B------:R-:W-:Y:S01]  /*15380*/  MOV R13, R4 ;  /* 0x00000004000d7202 */ /* 0x000fe20000000f00 */
[----:B------:R-:W-:Y:S02]  /*15390*/  IMAD.MOV.U32 R12, RZ, RZ, 0x6 ;  /* 0x00000006ff0c7424 */ /* 0x000fe400078e00ff */
[----:B------:R-:W-:-:S07]  /*153a0*/  IMAD.MOV.U32 R8, RZ, RZ, R14 ;  /* 0x000000ffff087224 */ /* 0x000fce00078e000e */
[----:B------:R-:W-:Y:S05]  /*153b0*/  WARPSYNC.COLLECTIVE R15, `(.L_x_15019) ;  /* 0x000000000f087348 */ /* 0x000fea0003c00000 */
[----:B------:R0:W1:Y:S02]  /*153c0*/  SHFL.IDX P6, R14, R13, R12, R11 ;  /* 0x0000000c0d0e7389 */ /* 0x00006400000c000b */
[----:B01----:R-:W-:Y:S01]  /*153d0*/  ENDCOLLECTIVE ;  /* 0x000000000000791b */ /* 0x003fe20003800000 */
.L_x_15019:
        /* <DEDUP_REMOVED lines=10> */
[----:B------:R-:W-:Y:S01]  /*15480*/  ISETP.GE.AND P2, PT, R8, R5, PT ;  /* 0x000000050800720c */ /* 0x000fe20003f46270 */
[----:B0-----:R-:W-:-:S12]  /*15490*/  IMAD.MOV.U32 R2, RZ, RZ, R14 ;  /* 0x000000ffff027224 */ /* 0x001fd800078e000e */
[----:B------:R-:W-:Y:S05]  /*154a0*/  WARPSYNC.COLLECTIVE R15, `(.L_x_15020) ;  /* 0x000000000f087348 */ /* 0x000fea0003c00000 */
[----:B------:R0:W1:Y:S02]  /*154b0*/  SHFL.IDX P6, R14, R13, R12, R11 ;  /* 0x0000000c0d0e7389 */ /* 0x00006400000c000b */
[----:B01----:R-:W-:Y:S01]  /*154c0*/  ENDCOLLECTIVE ;  /* 0x000000000000791b */ /* 0x003fe20003800000 */
.L_x_15020:
[----:B------:R-:W-:Y:S01]  /*154d0*/  @P2 LOP3.LUT R23, R23, 0x40, RZ, 0xfc, !PT ;  /* 0x0000004017172812 */ /* 0x000fe200078efcff */
[----:B------:R-:W-:Y:S02]  /*154e0*/  IMAD.MOV.U32 R13, RZ, RZ, R4 ;  /* 0x000000ffff0d7224 */ /* 0x000fe400078e0004 */
[----:B------:R-:W-:Y:S02]  /*154f0*/  IMAD.MOV.U32 R12, RZ, RZ, 0x7 ;  /* 0x00000007ff0c7424 */ /* 0x000fe400078e00ff */
[----:B------:R-:W-:-:S07]  /*15500*/  IMAD.MOV.U32 R6, RZ, RZ, R14 ;  /* 0x000000ffff067224 */ /* 0x000fce00078e000e */
[----:B------:R-:W-:Y:S05]  /*15510*/  WARPSYNC.COLLECTIVE R15, `(.L_x_15021) ;  /* 0x000000000f087348 */ /* 0x000fea0003c00000 */
[----:B------:R0:W1:Y:S02]  /*15520*/  SHFL.IDX P6, R14, R13, R12, R11 ;  /* 0x0000000c0d0e7389 */ /* 0x00006400000c000b */
[----:B01----:R-:W-:Y:S01]  /*15530*/  ENDCOLLECTIVE ;  /* 0x000000000000791b */ /* 0x003fe20003800000 */
.L_x_15021:
        /* <DEDUP_REMOVED lines=13> */
.L_x_15022:
[----:B------:R-:W-:Y:S01]  /*15610*/  IMAD.MOV.U32 R0, RZ, RZ, R14 ;  /* 0x000000ffff007224 */ /* 0x000fe200078e000e */
[----:B------:R-:W-:Y:S06]  /*15620*/  BRA `(.L_x_15023) ;  /* 0xffffffb000cc7947 */ /* 0x000fec000383ffff */
.L_x_14931:
        /* <DEDUP_REMOVED lines=8> */
.L_x_15025:
[----:B------:R-:W-:Y:S05]  /*156b0*/  BSYNC B0 ;  /* 0x0000000000007941 */ /* 0x000fea0003800000 */
.L_x_15024:
        /* <DEDUP_REMOVED lines=9> */
.L_x_15026:
[----:B------:R-:W-:Y:S02]  /*15750*/  IMAD.MOV.U32 R13, RZ, RZ, R4 ;  /* 0x000000ffff0d7224 */ /* 0x000fe400078e0004 */
[----:B------:R-:W-:Y:S01]  /*15760*/  IMAD.MOV.U32 R12, RZ, RZ, 0x1 ;  /* 0x00000001ff0c7424 */ /* 0x000fe200078e00ff */
[----:B------:R-:W-:-:S13]  /*15770*/  @!P5 LEA R5, P0, R8, R14, 0x1 ;  /* 0x0000000e0805d211 */ /* 0x000fda00078008ff */
[----:B------:R-:W-:Y:S05]  /*15780*/  WARPSYNC.COLLECTIVE R15, `(.L_x_15027) ;  /* 0x000000000f087348 */ /* 0x000fea0003c00000 */
[----:B------:R0:W1:Y:S02]  /*15790*/  SHFL.IDX P6, R14, R13, R12, R11 ;  /* 0x0000000c0d0e7389 */ /* 0x00006400000c000b */
[----:B01----:R-:W-:Y:S01]  /*157a0*/  ENDCOLLECTIVE ;  /* 0x000000000000791b */ /* 0x003fe20003800000 */
.L_x_15027:
[----:B------:R-:W-:Y:S01]  /*157b0*/  @!P5 IMAD.X R3, RZ, RZ, R2, P0 ;  /* 0x000000ffff03d224 */ /* 0x000fe200000e0602 */
[----:B------:R-:W-:-:S05]  /*157c0*/  @!P5 MOV R2, R5 ;  /* 0x000000050002d202 */ /* 0x000fca0000000f00 */
        /* <DEDUP_REMOVED lines=13> */
.L_x_15028:
[----:B------:R-:W-:Y:S02]  /*158a0*/  IMAD.MOV.U32 R13, RZ, RZ, R4 ;  /* 0x000000ffff0d7224 */ /* 0x000fe400078e0004 */
[----:B------:R-:W-:Y:S01]  /*158b0*/  IMAD.MOV.U32 R12, RZ, RZ, 0x2 ;  /* 0x00000002ff0c7424 */ /* 0x000fe200078e00ff */
[----:B------:R-:W-:-:S13]  /*158c0*/  LOP3.LUT P6, RZ, R23, 0x1000, RZ, 0xc0, !PT ;  /* 0x0000100017ff7812 */ /* 0x000fda00078cc0ff */
[----:B------:R-:W-:-:S04]  /*158d0*/  @!P6 LEA R6, P0, R8, R14, 0x1 ;  /* 0x0000000e0806e211 */ /* 0x000fc800078008ff */
[----:B------:R-:W-:Y:S01]  /*158e0*/  @!P6 MOV R2, R6 ;  /* 0x000000060002e202 */ /* 0x000fe20000000f00 */
[----:B------:R-:W-:-:S04]  /*158f0*/  @!P6 IMAD.X R7, RZ, RZ, R5, P0 ;  /* 0x000000ffff07e224 */ /* 0x000fc800000e0605 */
        /* <DEDUP_REMOVED lines=11> */
.L_x_15029:
[----:B------:R-:W-:Y:S02]  /*159b0*/  IMAD.MOV.U32 R13, RZ, RZ, R0 ;  /* 0x000000ffff0d7224 */ /* 0x000fe400078e0000 */
[----:B------:R-:W-:-:S07]  /*159c0*/  IMAD.MOV.U32 R5, RZ, RZ, R14 ;  /* 0x000000ffff057224 */ /* 0x000fce00078e000e */
[----:B------:R-:W-:Y:S05]  /*159d0*/  WARPSYNC.COLLECTIVE R15, `(.L_x_15030) ;  /* 0x000000000f087348 */ /* 0x000fea0003c00000 */
[----:B------:R0:W1:Y:S02]  /*159e0*/  SHFL.IDX P6, R14, R13, R12, R11 ;  /* 0x0000000c0d0e7389 */ /* 0x00006400000c000b */
[----:B01----:R-:W-:Y:S01]  /*159f0*/  ENDCOLLECTIVE ;  /* 0x000000000000791b */ /* 0x003fe20003800000 */
.L_x_15030:
[----:B------:R-:W-:Y:S02]  /*15a00*/  IMAD.MOV.U32 R13, RZ, RZ, R4 ;  /* 0x000000ffff0d7224 */ /* 0x000fe400078e0004 */
[----:B------:R-:W-:Y:S01]  /*15a10*/  IMAD.MOV.U32 R12, RZ, RZ, 0x3 ;  /* 0x00000003ff0c7424 */ /* 0x000fe200078e00ff */
[----:B------:R-:W-:-:S13]  /*15a20*/  @!P5 LEA R6, P0, R8, R14, 0x1 ;  /* 0x0000000e0806d211 */ /* 0x000fda00078008ff */
[----:B------:R-:W-:Y:S05]  /*15a30*/  WARPSYNC.COLLECTIVE R15, `(.L_x_15031) ;  /* 0x000000000f087348 */ /* 0x000fea0003c00000 */
[----:B------:R0:W1:Y:S02]  /*15a40*/  SHFL.IDX P6, R14, R13, R12, R11 ;  /* 0x0000000c0d0e7389 */ /* 0x00006400000c000b */
[----:B01----:R-:W-:Y:S01]  /*15a50*/  ENDCOLLECTIVE ;  /* 0x000000000000791b */ /* 0x003fe20003800000 */
.L_x_15031:
[----:B------:R-:W-:Y:S01]  /*15a60*/  @!P5 IADD3.X R7, RZ, R5, RZ, P0, !PT ;  /* 0x00000005ff07d210 */ /* 0x000fe200007fe4ff */
[----:B------:R-:W-:-:S04]  /*15a70*/  @!P5 IMAD.MOV.U32 R2, RZ, RZ, R6 ;  /* 0x000000ffff02d224 */ /* 0x000fc800078e0006 */
[----:B------:R-:W-:-:S05]  /*15a80*/  @!P5 IMAD.MOV.U32 R3, RZ, RZ, R7 ;  /* 0x000000ffff03d224 */ /* 0x000fca00078e0007 */
[----:B------:R-:W-:Y:S01]  /*15a90*/  @!PT LDS RZ, [RZ] ;  /* 0x00000000fffff984 */ /* 0x000fe20000000800 */
[----:B------:R-:W-:Y:S01]  /*15aa0*/  @!PT LDS RZ, [RZ] ;  /* 0x00000000fffff984 */ /* 0x000fe20000000800 */
[----:B------:R-:W-:Y:S01]  /*15ab0*/  @!PT LDS RZ, [RZ] ;  /* 0x00000000fffff984 */ /* 0x000fe20000000800 */
[----:B------:R0:W-:Y:S01]  /*15ac0*/  @!P5 LDGSTS.E.BYPASS.LTC128B.128 [R26+0x23400], desc[UR36][R2.64], !P4 ;  /* 0x23400000021adfae */ /* 0x0001e2000e101d64 */
[----:B------:R-:W-:-:S03]  /*15ad0*/  MOV R13, R0 ;  /* 0x00000000000d7202 */ /* 0x000fc60000000f00 */
        /* <DEDUP_REMOVED lines=8> */
.L_x_15032:
        /* <DEDUP_REMOVED lines=17> */
.L_x_15033:
[----:B------:R-:W-:Y:S01]  /*15c70*/  IMAD.MOV.U32 R13, RZ, RZ, R0 ;  /* 0x000000ffff0d7224 */ /* 0x000fe200078e0000 */
[----:B------:R-:W-:-:S07]  /*15c80*/  MOV R5, R14 ;  /* 0x0000000e00057202 */ /* 0x000fce0000000f00 */
[----:B------:R-:W-:Y:S05]  /*15c90*/  WARPSYNC.COLLECTIVE R15, `(.L_x_15034) ;  /* 0x000000000f087348 */ /* 0x000fea0003c00000 */
[----:B------:R0:W1:Y:S02]  /*15ca0*/  SHFL.IDX P6, R14, R13, R12, R11 ;  /* 0x0000000c0d0e7389 */ /* 0x00006400000c000b */
[----:B01----:R-:W-:Y:S01]  /*15cb0*/  ENDCOLLECTIVE ;  /* 0x000000000000791b */ /* 0x003fe20003800000 */
.L_x_15034:
[----:B------:R-:W-:Y:S01]  /*15cc0*/  IMAD.MOV.U32 R13, RZ, RZ, R4 ;  /* 0x000000ffff0d7224 */ /* 0x000fe200078e0004 */
[----:B------:R-:W-:Y:S02]  /*15cd0*/  MOV R12, 0x5 ;  /* 0x00000005000c7802 */ /* 0x000fe40000000f00 */
[----:B------:R-:W-:-:S13]  /*15ce0*/  @!P5 LEA R6, P0, R8, R14, 0x1 ;  /* 0x0000000e0806d211 */ /* 0x000fda00078008ff */
[----:B------:R-:W-:Y:S05]  /*15cf0*/  WARPSYNC.COLLECTIVE R15, `(.L_x_15035) ;  /* 0x000000000f087348 */ /* 0x000fea0003c00000 */
[----:B------:R0:W1:Y:S02]  /*15d00*/  SHFL.IDX P6, R14, R13, R12, R11 ;  /* 0x0000000c0d0e7389 */ /* 0x00006400000c000b */
[----:B01----:R-:W-:Y:S01]  /*15d10*/  ENDCOLLECTIVE ;  /* 0x000000000000791b */ /* 0x003fe20003800000 */
.L_x_15035:
[----:B------:R-:W-:Y:S02]  /*15d20*/  @!P5 IMAD.X R7, RZ, RZ, R5, P0 ;  /* 0x000000ffff07d224 */ /* 0x000fe400000e0605 */
[----:B------:R-:W-:Y:S02]  /*15d30*/  @!P5 IMAD.MOV.U32 R2, RZ, RZ, R6 ;  /* 0x000000ffff02d224 */ /* 0x000fe400078e0006 */
        /* <DEDUP_REMOVED lines=14> */
.L_x_15036:
        /* <DEDUP_REMOVED lines=17> */
.L_x_15037:
[----:B------:R-:W-:Y:S02]  /*15f30*/  IMAD.MOV.U32 R13, RZ, RZ, R0 ;  /* 0x000000ffff0d7224 */ /* 0x000fe400078e0000 */
[----:B------:R-:W-:-:S07]  /*15f40*/  IMAD.MOV.U32 R5, RZ, RZ, R14 ;  /* 0x000000ffff057224 */ /* 0x000fce00078e000e */
[----:B------:R-:W-:Y:S05]  /*15f50*/  WARPSYNC.COLLECTIVE R15, `(.L_x_15038) ;  /* 0x000000000f087348 */ /* 0x000fea0003c00000 */
[----:B------:R0:W1:Y:S02]  /*15f60*/  SHFL.IDX P6, R14, R13, R12, R11 ;  /* 0x0000000c0d0e7389 */ /* 0x00006400000c000b */
[----:B01----:R-:W-:Y:S01]  /*15f70*/  ENDCOLLECTIVE ;  /* 0x000000000000791b */ /* 0x003fe20003800000 */
.L_x_15038:
[----:B------:R-:W-:Y:S02]  /*15f80*/  IMAD.MOV.U32 R13, RZ, RZ, R4 ;  /* 0x000000ffff0d7224 */ /* 0x000fe400078e0004 */
[----:B------:R-:W-:Y:S01]  /*15f90*/  IMAD.MOV.U32 R12, RZ, RZ, 0x7 ;  /* 0x00000007ff0c7424 */ /* 0x000fe200078e00ff */
[----:B------:R-:W-:-:S13]  /*15fa0*/  @!P5 LEA R6, P0, R8, R14, 0x1 ;  /* 0x0000000e0806d211 */ /* 0x000fda00078008ff */
[----:B------:R-:W-:Y:S05]  /*15fb0*/  WARPSYNC.COLLECTIVE R15, `(.L_x_15039) ;  /* 0x000000000f087348 */ /* 0x000fea0003c00000 */
[----:B------:R0:W1:Y:S02]  /*15fc0*/  SHFL.IDX P6, R14, R13, R12, R11 ;  /* 0x0000000c0d0e7389 */ /* 0x00006400000c000b */
[----:B01----:R-:W-:Y:S01]  /*15fd0*/  ENDCOLLECTIVE ;  /* 0x000000000000791b */ /* 0x003fe20003800000 */
.L_x_15039:
[----:B------:R-:W-:Y:S02]  /*15fe0*/  @!P5 IMAD.X R7, RZ, RZ, R5, P0 ;  /* 0x000000ffff07d224 */ /* 0x000fe400000e0605 */
[----:B------:R-:W-:-:S03]  /*15ff0*/  @!P5 IMAD.MOV.U32 R2, RZ, RZ, R6 ;  /* 0x000000ffff02d224 */ /* 0x000fc600078e0006 */
        /* <DEDUP_REMOVED lines=13> */
.L_x_15040:
[----:B------:R-:W-:Y:S05]  /*160d0*/  BRA `(.L_x_15041) ;  /* 0xffffffb400087947 */ /* 0x000fea000383ffff */
.L_x_14936:
[----:B0-----:R0:W2:Y:S02]  /*160e0*/  SYNCS.PHASECHK.TRANS64.TRYWAIT P0, [R22+URZ+0x32420], R3 ;  /* 0x03242003160075a7 */ /* 0x0010a4000800017f */
[----:B--2---:R-:W-:Y:S05]  /*160f0*/  @!P0 NANOSLEEP.SYNCS 0x989680 ;  /* 0x009896800000895d */ /* 0x004fea0003900000 */
[----:B------:R-:W2:Y:S02]  /*16100*/  @!P0 SYNCS.PHASECHK.TRANS64 P0, [R22+URZ+0x32420], R3 ;  /* 0x03242003160085a7 */ /* 0x000ea4000800007f */
[----:B--2---:R-:W-:Y:S05]  /*16110*/  @!P0 BRA `(.L_x_14936) ;  /* 0xfffffffc00f08947 */ /* 0x004fea000383ffff */
[----:B------:R-:W-:Y:S05]  /*16120*/  BRA `(.L_x_15042) ;  /* 0xffffffb400787947 */ /* 0x000fea000383ffff */
.L_x_14939:
[----:B--2---:R2:W3:Y:S02]  /*16130*/  SYNCS.PHASECHK.TRANS64.TRYWAIT P0, [R25+URZ+0x32460], R0 ;  /* 0x03246000190075a7 */ /* 0x0044e4000800017f */
[----:B---3--:R-:W-:Y:S05]  /*16140*/  @!P0 NANOSLEEP.SYNCS 0x989680 ;  /* 0x009896800000895d */ /* 0x008fea0003900000 */
[----:B------:R-:W3:Y:S02]  /*16150*/  @!P0 SYNCS.PHASECHK.TRANS64 P0, [R25+URZ+0x32460], R0 ;  /* 0x03246000190085a7 */ /* 0x000ee4000800007f */
[----:B---3--:R-:W-:Y:S05]  /*16160*/  @!P0 BRA `(.L_x_14939) ;  /* 0xfffffffc00f08947 */ /* 0x008fea000383ffff */
[----:B------:R-:W-:Y:S05]  /*16170*/  BRA `(.L_x_15043) ;  /* 0xffffffb400847947 */ /* 0x000fea000383ffff */
.L_x_14940:
        /* <DEDUP_REMOVED lines=8> */
.L_x_15045:
[----:B------:R-:W-:Y:S05]  /*16200*/  BSYNC B0 ;  /* 0x0000000000007941 */ /* 0x000fea0003800000 */
.L_x_15044:
[----:B------:R-:W0:Y:S01]  /*16210*/  S2R R8, SR_TID.X ;  /* 0x0000000000087919 */ /* 0x000e220000002100 */
[----:B------:R-:W-:Y:S01]  /*16220*/  IMAD.MOV.U32 R13, RZ, RZ, R5 ;  /* 0x000000ffff0d7224 */ /* 0x000fe200078e0005 */
[----:B------:R-:W-:Y:S01]  /*16230*/  MOV R11, 0x181f ;  /* 0x0000181f000b7802 */ /* 0x000fe20000000f00 */
[----:B------:R-:W-:Y:S01]  /*16240*/  IMAD.MOV.U32 R12, RZ, RZ, RZ ;  /* 0x000000ffff0c7224 */ /* 0x000fe200078e00ff */
        /* <DEDUP_REMOVED lines=8> */
.L_x_15046:
[----:B------:R-:W-:Y:S02]  /*162d0*/  ISETP.LT.OR P3, PT, R31, 0x1, !P1 ;  /* 0x000000011f00780c */ /* 0x000fe40004f61670 */
        /* <DEDUP_REMOVED lines=9> */
.L_x_15047:
        /* <DEDUP_REMOVED lines=17> */
.L_x_15048:
[----:B------:R-:W-:Y:S01]  /*16480*/  IMAD.MOV.U32 R13, RZ, RZ, R6 ;  /* 0x000000ffff0d7224 */ /* 0x000fe200078e0006 */
[----:B------:R-:W-:Y:S02]  /*16490*/  MOV R12, 0x2 ;  /* 0x00000002000c7802 */ /* 0x000fe40000000f00 */
[----:B------:R-:W-:-:S13]  /*164a0*/  IADD3 R2, P3, R14, R0, RZ ;  /* 0x000000000e027210 */ /* 0x000fda0007f7e0ff */
[----:B------:R-:W-:Y:S05]  /*164b0*/  WARPSYNC.COLLECTIVE R15, `(.L_x_15049) ;  /* 0x000000000f087348 */ /* 0x000fea0003c00000 */
[----:B------:R0:W1:Y:S02]  /*164c0*/  SHFL.IDX P6, R14, R13, R12, R11 ;  /* 0x0000000c0d0e7389 */ /* 0x00006400000c000b */
[----:B01----:R-:W-:Y:S01]  /*164d0*/  ENDCOLLECTIVE ;  /* 0x000000000000791b */ /* 0x003fe20003800000 */
.L_x_15049:
        /* <DEDUP_REMOVED lines=17> */
.L_x_15050:
[----:B------:R-:W-:Y:S02]  /*165f0*/  IMAD.MOV.U32 R13, RZ, RZ, R6 ;  /* 0x000000ffff0d7224 */ /* 0x000fe400078e0006 */
[----:B------:R-:W-:Y:S01]  /*16600*/  IMAD.MOV.U32 R12, RZ, RZ, 0x3 ;  /* 0x00000003ff0c7424 */ /* 0x000fe200078e00ff */
[----:B------:R-:W-:-:S13]  /*16610*/  IADD3 R2, P3, R14, R0, RZ ;  /* 0x000000000e027210 */ /* 0x000fda0007f7e0ff */
[----:B------:R-:W-:Y:S05]  /*16620*/  WARPSYNC.COLLECTIVE R15, `(.L_x_15051) ;  /* 0x000000000f087348 */ /* 0x000fea0003c00000 */
[----:B------:R0:W1:Y:S02]  /*16630*/  SHFL.IDX P6, R14, R13, R12, R11 ;  /* 0x0000000c0d0e7389 */ /* 0x00006400000c000b */
[----:B01----:R-:W-:Y:S01]  /*16640*/  ENDCOLLECTIVE ;  /* 0x000000000000791b */ /* 0x003fe20003800000 */
.L_x_15051:
        /* <DEDUP_REMOVED lines=17> */
.L_x_15052:
[----:B------:R-:W-:Y:S02]  /*16760*/  IMAD.MOV.U32 R13, RZ, RZ, R6 ;  /* 0x000000ffff0d7224 */ /* 0x000fe400078e0006 */
[----:B------:R-:W-:Y:S01]  /*16770*/  IMAD.MOV.U32 R12, RZ, RZ, 0x4 ;  /* 0x00000004ff0c7424 */ /* 0x000fe200078e00ff */
[----:B------:R-:W-:-:S13]  /*16780*/  IADD3 R2, P3, R14, R0, RZ ;  /* 0x000000000e027210 */ /* 0x000fda0007f7e0ff */
[----:B------:R-:W-:Y:S05]  /*16790*/  WARPSYNC.COLLECTIVE R15, `(.L_x_15053) ;  /* 0x000000000f087348 */ /* 0x000fea0003c00000 */
[----:B------:R0:W1:Y:S02]  /*167a0*/  SHFL.IDX P6, R14, R13, R12, R11 ;  /* 0x0000000c0d0e7389 */ /* 0x00006400000c000b */
[----:B01----:R-:W-:Y:S01]  /*167b0*/  ENDCOLLECTIVE ;  /* 0x000000000000791b */ /* 0x003fe20003800000 */
.L_x_15053:
        /* <DEDUP_REMOVED lines=17> */
.L_x_15054:
[----:B------:R-:W-:Y:S02]  /*168d0*/  IMAD.MOV.U32 R13, RZ, RZ, R6 ;  /* 0x000000ffff0d7224 */ /* 0x000fe400078e0006 */
[----:B------:R-:W-:Y:S01]  /*168e0*/  IMAD.MOV.U32 R12, RZ, RZ, 0x5 ;  /* 0x00000005ff0c7424 */ /* 0x000fe200078e00ff */
[----:B------:R-:W-:-:S13]  /*168f0*/  IADD3 R2, P3, R14, R0, RZ ;  /* 0x000000000e027210 */ /* 0x000fda0007f7e0ff */
[----:B------:R-:W-:Y:S05]  /*16900*/  WARPSYNC.COLLECTIVE R15, `(.L_x_15055) ;  /* 0x000000000f087348 */ /* 0x000fea0003c00000 */
[----:B------:R0:W1:Y:S02]  /*16910*/  SHFL.IDX P6, R14, R13, R12, R11 ;  /* 0x0000000c0d0e7389 */ /* 0x00006400000c000b */
[----:B01----:R-:W-:Y:S01]  /*16920*/  ENDCOLLECTIVE ;  /* 0x000000000000791b */ /* 0x003fe20003800000 */
.L_x_15055:
        /* <DEDUP_REMOVED lines=12> */
.L_x_15056:
        /* <DEDUP_REMOVED lines=9> */
.L_x_14947:
[----:B0-----:R0:W2:Y:S02]  /*16a80*/  SYNCS.PHASECHK.TRANS64.TRYWAIT P0, [R10+URZ+0x32440], R20 ;  /* 0x032440140a0075a7 */ /* 0x0010a4000800017f */
[----:B--2---:R-:W-:Y:S05]  /*16a90*/  @!P0 NANOSLEEP.SYNCS 0x989680 ;  /* 0x009896800000895d */ /* 0x004fea0003900000 */
[----:B------:R-:W2:Y:S02]  /*16aa0*/  @!P0 SYNCS.PHASECHK.TRANS64 P0, [R10+URZ+0x32440], R20 ;  /* 0x032440140a0085a7 */ /* 0x000ea4000800007f */
[----:B--2---:R-:W-:Y:S05]  /*16ab0*/  @!P0 BRA `(.L_x_14947) ;  /* 0xfffffffc00f08947 */ /* 0x004fea000383ffff */
[----:B------:R-:W-:Y:S05]  /*16ac0*/  BRA `(.L_x_15058) ;  /* 0xffffffb8000c7947 */ /* 0x000fea000383ffff */
.L_x_14948:
[----:B------:R-:W-:Y:S01]  /*16ad0*/  BSSY B1, `(.L_x_15059) ;  /* 0x0000008000017945 */ /* 0x000fe20003800000 */
[----:B------:R-:W-:Y:S01]  /*16ae0*/  MOV R13, R8 ;  /* 0x00000008000d7202 */ /* 0x000fe20000000f00 */
[----:B------:R-:W-:Y:S02]  /*16af0*/  IMAD.MOV.U32 R12, RZ, RZ, RZ ;  /* 0x000000ffff0c7224 */ /* 0x000fe400078e00ff */
[----:B------:R-:W-:Y:S02]  /*16b00*/  IMAD.MOV.U32 R11, RZ, RZ, 0x181f ;  /* 0x0000181fff0b7424 */ /* 0x000fe400078e00ff */
[----:B------:R-:W-:-:S07]  /*16b10*/  IMAD.MOV.U32 R15, RZ, RZ, -0x1 ;  /* 0xffffffffff0f7424 */ /* 0x000fce00078e00ff */
[----:B01----:R-:W-:Y:S05]  /*16b20*/  WARPSYNC.COLLECTIVE R15, `(.L_x_15060) ;  /* 0x000000000f087348 */ /* 0x003fea0003c00000 */
[----:B------:R2:W3:Y:S02]  /*16b30*/  SHFL.IDX P6, R14, R13, R12, R11 ;  /* 0x0000000c0d0e7389 */ /* 0x0004e400000c000b */
[----:B0123--:R-:W-:Y:S01]  /*16b40*/  ENDCOLLECTIVE ;  /* 0x000000000000791b */ /* 0x00ffe20003800000 */
.L_x_15060:
[----:B------:R-:W-:Y:S05]  /*16b50*/  BSYNC B1 ;  /* 0x0000000000017941 */ /* 0x000fea0003800000 */
.L_x_15059:
        /* <DEDUP_REMOVED lines=9> */
.L_x_15061:
[----:B------:R-:W-:Y:S01]  /*16bf0*/  MOV R13, R8 ;  /* 0x00000008000d7202 */ /* 0x000fe20000000f00 */
[----:B------:R-:W-:Y:S02]  /*16c00*/  IMAD.MOV.U32 R12, RZ, RZ, 0x1 ;  /* 0x00000001ff0c7424 */ /* 0x000fe400078e00ff */
[----:B------:R-:W-:-:S07]  /*16c10*/  IMAD.MOV.U32 R2, RZ, RZ, R14 ;  /* 0x000000ffff027224 */ /* 0x000fce00078e000e */
[----:B------:R-:W-:Y:S05]  /*16c20*/  WARPSYNC.COLLECTIVE R15, `(.L_x_15062) ;  /* 0x000000000f087348 */ /* 0x000fea0003c00000 */
[----:B------:R0:W1:Y:S02]  /*16c30*/  SHFL.IDX P6, R14, R13, R12, R11 ;  /* 0x0000000c0d0e7389 */ /* 0x00006400000c000b */
[----:B01----:R-:W-:Y:S01]  /*16c40*/  ENDCOLLECTIVE ;  /* 0x000000000000791b */ /* 0x003fe20003800000 */
.L_x_15062:
        /* <DEDUP_REMOVED lines=11> */
.L_x_15063:
[----:B------:R-:W-:Y:S01]  /*16d00*/  MOV R13, R8 ;  /* 0x00000008000d7202 */ /* 0x000fe20000000f00 */
[----:B------:R-:W-:Y:S02]  /*16d10*/  IMAD.MOV.U32 R12, RZ, RZ, 0x2 ;  /* 0x00000002ff0c7424 */ /* 0x000fe400078e00ff */
[----:B------:R-:W-:-:S07]  /*16d20*/  IMAD.MOV.U32 R2, RZ, RZ, R14 ;  /* 0x000000ffff027224 */ /* 0x000fce00078e000e */
[----:B------:R-:W-:Y:S05]  /*16d30*/  WARPSYNC.COLLECTIVE R15, `(.L_x_15064) ;  /* 0x000000000f087348 */ /* 0x000fea0003c00000 */
[----:B------:R0:W1:Y:S02]  /*16d40*/  SHFL.IDX P6, R14, R13, R12, R11 ;  /* 0x0000000c0d0e7389 */ /* 0x00006400000c000b */
[----:B01----:R-:W-:Y:S01]  /*16d50*/  ENDCOLLECTIVE ;  /* 0x000000000000791b */ /* 0x003fe20003800000 */
.L_x_15064:
        /* <DEDUP_REMOVED lines=11> */
.L_x_15065:
[----:B------:R-:W-:Y:S01]  /*16e10*/  MOV R13, R8 ;  /* 0x00000008000d7202 */ /* 0x000fe20000000f00 */
[----:B------:R-:W-:Y:S02]  /*16e20*/  IMAD.MOV.U32 R12, RZ, RZ, 0x3 ;  /* 0x00000003ff0c7424 */ /* 0x000fe400078e00ff */
[----:B------:R-:W-:-:S07]  /*16e30*/  IMAD.MOV.U32 R2, RZ, RZ, R14 ;  /* 0x000000ffff027224 */ /* 0x000fce00078e000e */
[----:B------:R-:W-:Y:S05]  /*16e40*/  WARPSYNC.COLLECTIVE R15, `(.L_x_15066) ;  /* 0x000000000f087348 */ /* 0x000fea0003c00000 */
[----:B------:R0:W1:Y:S02]  /*16e50*/  SHFL.IDX P6, R14, R13, R12, R11 ;  /* 0x0000000c0d0e7389 */ /* 0x00006400000c000b */
[----:B01----:R-:W-:Y:S01]  /*16e60*/  ENDCOLLECTIVE ;  /* 0x000000000000791b */ /* 0x003fe20003800000 */
.L_x_15066:
        /* <DEDUP_REMOVED lines=11> */
.L_x_15067:
[----:B------:R-:W-:Y:S01]  /*16f20*/  MOV R13, R8 ;  /* 0x00000008000d7202 */ /* 0x000fe20000000f00 */
[----:B------:R-:W-:Y:S02]  /*16f30*/  IMAD.MOV.U32 R12, RZ, RZ, 0x4 ;  /* 0x00000004ff0c7424 */ /* 0x000fe400078e00ff */
[----:B------:R-:W-:-:S07]  /*16f40*/  IMAD.MOV.U32 R2, RZ, RZ, R14 ;  /* 0x000000ffff027224 */ /* 0x000fce00078e000e */
[----:B------:R-:W-:Y:S05]  /*16f50*/  WARPSYNC.COLLECTIVE R15, `(.L_x_15068) ;  /* 0x000000000f087348 */ /* 0x000fea0003c00000 */
[----:B------:R0:W1:Y:S02]  /*16f60*/  SHFL.IDX P6, R14, R13, R12, R11 ;  /* 0x0000000c0d0e7389 */ /* 0x00006400000c000b */
[----:B01----:R-:W-:Y:S01]  /*16f70*/  ENDCOLLECTIVE ;  /* 0x000000000000791b */ /* 0x003fe20003800000 */
.L_x_15068:
        /* <DEDUP_REMOVED lines=11> */
.L_x_15069:
[----:B------:R-:W-:Y:S01]  /*17030*/  MOV R13, R8 ;  /* 0x00000008000d7202 */ /* 0x000fe20000000f00 */
[----:B------:R-:W-:Y:S02]  /*17040*/  IMAD.MOV.U32 R12, RZ, RZ, 0x5 ;  /* 0x00000005ff0c7424 */ /* 0x000fe400078e00ff */
[----:B------:R-:W-:-:S07]  /*17050*/  IMAD.MOV.U32 R2, RZ, RZ, R14 ;  /* 0x000000ffff027224 */ /* 0x000fce00078e000e */
[----:B------:R-:W-:Y:S05]  /*17060*/  WARPSYNC.COLLECTIVE R15, `(.L_x_15070) ;  /* 0x000000000f087348 */ /* 0x000fea0003c00000 */
[----:B------:R0:W1:Y:S02]  /*17070*/  SHFL.IDX P6, R14, R13, R12, R11 ;  /* 0x0000000c0d0e7389 */ /* 0x00006400000c000b */
[----:B01----:R-:W-:Y:S01]  /*17080*/  ENDCOLLECTIVE ;  /* 0x000000000000791b */ /* 0x003fe20003800000 */
.L_x_15070:
        /* <DEDUP_REMOVED lines=11> */
.L_x_15071:
[----:B------:R-:W-:Y:S05]  /*17140*/  BRA `(.L_x_15072) ;  /* 0xffffffb4003c7947 */ /* 0x000fea000383ffff */
.L_x_14953:
[----:B----4-:R4:W0:Y:S02]  /*17150*/  SYNCS.PHASECHK.TRANS64.TRYWAIT P0, [R10+URZ+0x32460], R20 ;  /* 0x032460140a0075a7 */ /* 0x010824000800017f */
[----:B0-----:R-:W-:Y:S05]  /*17160*/  @!P0 NANOSLEEP.SYNCS 0x989680 ;  /* 0x009896800000895d */ /* 0x001fea0003900000 */
[----:B------:R-:W0:Y:S02]  /*17170*/  @!P0 SYNCS.PHASECHK.TRANS64 P0, [R10+URZ+0x32460], R20 ;  /* 0x032460140a0085a7 */ /* 0x000e24000800007f */
[----:B0-----:R-:W-:Y:S05]  /*17180*/  @!P0 BRA `(.L_x_14953) ;  /* 0xfffffffc00f08947 */ /* 0x001fea000383ffff */
[----:B------:R-:W-:Y:S05]  /*17190*/  BRA `(.L_x_15073) ;  /* 0xffffffb400887947 */ /* 0x000fea000383ffff */
.L_x_14954:
[----:B------:R-:W-:Y:S01]  /*171a0*/  BSSY B1, `(.L_x_15074) ;  /* 0x0000008000017945 */ /* 0x000fe20003800000 */
[----:B------:R-:W-:Y:S01]  /*171b0*/  IMAD.MOV.U32 R13, RZ, RZ, R25 ;  /* 0x000000ffff0d7224 */ /* 0x000fe200078e0019 */
[----:B------:R-:W-:Y:S01]  /*171c0*/  MOV R11, 0x181f ;  /* 0x0000181f000b7802 */ /* 0x000fe20000000f00 */
[----:B------:R-:W-:Y:S02]  /*171d0*/  IMAD.MOV.U32 R12, RZ, RZ, RZ ;  /* 0x000000ffff0c7224 */ /* 0x000fe400078e00ff */
[----:B------:R-:W-:-:S07]  /*171e0*/  IMAD.MOV.U32 R15, RZ, RZ, -0x1 ;  /* 0xffffffffff0f7424 */ /* 0x000fce00078e00ff */
[----:B---3--:R-:W-:Y:S05]  /*171f0*/  WARPSYNC.COLLECTIVE R15, `(.L_x_15075) ;  /* 0x000000000f087348 */ /* 0x008fea0003c00000 */
[----:B------:R0:W1:Y:S02]  /*17200*/  SHFL.IDX P6, R14, R13, R12, R11 ;  /* 0x0000000c0d0e7389 */ /* 0x00006400000c000b */
[----:B01-3--:R-:W-:Y:S01]  /*17210*/  ENDCOLLECTIVE ;  /* 0x000000000000791b */ /* 0x00bfe20003800000 */
.L_x_15075:
[----:B------:R-:W-:Y:S05]  /*17220*/  BSYNC B1 ;  /* 0x0000000000017941 */ /* 0x000fea0003800000 */
.L_x_15074:
        /* <DEDUP_REMOVED lines=9> */
.L_x_15076:
[----:B------:R-:W-:Y:S02]  /*172c0*/  IMAD.MOV.U32 R13, RZ, RZ, R25 ;  /* 0x000000ffff0d7224 */ /* 0x000fe400078e0019 */
[----:B------:R-:W-:Y:S01]  /*172d0*/  IMAD.MOV.U32 R12, RZ, RZ, 0x1 ;  /* 0x00000001ff0c7424 */ /* 0x000fe200078e00ff */
[----:B------:R-:W-:-:S13]  /*172e0*/  IADD3 R2, P0, R14, R0, RZ ;  /* 0x000000000e027210 */ /* 0x000fda0007f1e0ff */
[----:B------:R-:W-:Y:S05]  /*172f0*/  WARPSYNC.COLLECTIVE R15, `(.L_x_15077) ;  /* 0x000000000f087348 */ /* 0x000fea0003c00000 */
[----:B------:R0:W1:Y:S02]  /*17300*/  SHFL.IDX P6, R14, R13, R12, R11 ;  /* 0x0000000c0d0e7389 */ /* 0x00006400000c000b */
[----:B01----:R-:W-:Y:S01]  /*17310*/  ENDCOLLECTIVE ;  /* 0x000000000000791b */ /* 0x003fe20003800000 */
.L_x_15077:
        /* <DEDUP_REMOVED lines=13> */
.L_x_15078:
[----:B------:R-:W-:Y:S02]  /*173f0*/  IMAD.MOV.U32 R13, RZ, RZ, R25 ;  /* 0x000000ffff0d7224 */ /* 0x000fe400078e0019 */
[----:B------:R-:W-:Y:S01]  /*17400*/  IMAD.MOV.U32 R12, RZ, RZ, 0x2 ;  /* 0x00000002ff0c7424 */ /* 0x000fe200078e00ff */
[----:B------:R-:W-:-:S13]  /*17410*/  IADD3 R2, P0, R14, R0, RZ ;  /* 0x000000000e027210 */ /* 0x000fda0007f1e0ff */
[----:B------:R-:W-:Y:S05]  /*17420*/  WARPSYNC.COLLECTIVE R15, `(.L_x_15079) ;  /* 0x000000000f087348 */ /* 0x000fea0003c00000 */
[----:B------:R0:W1:Y:S02]  /*17430*/  SHFL.IDX P6, R14, R13, R12, R11 ;  /* 0x0000000c0d0e7389 */ /* 0x00006400000c000b */
[----:B01----:R-:W-:Y:S01]  /*17440*/  ENDCOLLECTIVE ;  /* 0x000000000000791b */ /* 0x003fe20003800000 */
.L_x_15079:
        /* <DEDUP_REMOVED lines=13> */
.L_x_15080:
[----:B------:R-:W-:Y:S02]  /*17520*/  IMAD.MOV.U32 R13, RZ, RZ, R25 ;  /* 0x000000ffff0d7224 */ /* 0x000fe400078e0019 */
[----:B------:R-:W-:Y:S01]  /*17530*/  IMAD.MOV.U32 R12, RZ, RZ, 0x3 ;  /* 0x00000003ff0c7424 */ /* 0x000fe200078e00ff */
[----:B------:R-:W-:-:S07]  /*17540*/  MOV R8, R14 ;  /* 0x0000000e00087202 */ /* 0x000fce0000000f00 */
[----:B------:R-:W-:Y:S05]  /*17550*/  WARPSYNC.COLLECTIVE R15, `(.L_x_15081) ;  /* 0x000000000f087348 */ /* 0x000fea0003c00000 */
[----:B------:R0:W1:Y:S02]  /*17560*/  SHFL.IDX P6, R14, R13, R12, R11 ;  /* 0x0000000c0d0e7389 */ /* 0x00006400000c000b */
[----:B01----:R-:W-:Y:S01]  /*17570*/  ENDCOLLECTIVE ;  /* 0x000000000000791b */ /* 0x003fe20003800000 */
.L_x_15081:
        /* <DEDUP_REMOVED lines=14> */
.L_x_15082:
[----:B------:R-:W-:Y:S02]  /*17660*/  IMAD.MOV.U32 R13, RZ, RZ, R25 ;  /* 0x000000ffff0d7224 */ /* 0x000fe400078e0019 */
[----:B------:R-:W-:Y:S01]  /*17670*/  IMAD.MOV.U32 R12, RZ, RZ, 0x4 ;  /* 0x00000004ff0c7424 */ /* 0x000fe200078e00ff */
[----:B------:R-:W-:-:S13]  /*17680*/  IADD3 R2, P0, R14, R0, RZ ;  /* 0x000000000e027210 */ /* 0x000fda0007f1e0ff */
[----:B------:R-:W-:Y:S05]  /*17690*/  WARPSYNC.COLLECTIVE R15, `(.L_x_15083) ;  /* 0x000000000f087348 */ /* 0x000fea0003c00000 */
[----:B------:R0:W1:Y:S02]  /*176a0*/  SHFL.IDX P6, R14, R13, R12, R11 ;  /* 0x0000000c0d0e7389 */ /* 0x00006400000c000b */
[----:B01----:R-:W-:Y:S01]  /*176b0*/  ENDCOLLECTIVE ;  /* 0x000000000000791b */ /* 0x003fe20003800000 */
.L_x_15083:
        /* <DEDUP_REMOVED lines=13> */
.L_x_15084:
[----:B------:R-:W-:Y:S01]  /*17790*/  MOV R13, R25 ;  /* 0x00000019000d7202 */ /* 0x000fe20000000f00 */
[----:B------:R-:W-:Y:S01]  /*177a0*/  IMAD.MOV.U32 R12, RZ, RZ, 0x5 ;  /* 0x00000005ff0c7424 */ /* 0x000fe200078e00ff */
[----:B------:R-:W-:-:S13]  /*177b0*/  IADD3 R2, P0, R14, R0, RZ ;  /* 0x000000000e027210 */ /* 0x000fda0007f1e0ff */
[----:B------:R-:W-:Y:S05]  /*177c0*/  WARPSYNC.COLLECTIVE R15, `(.L_x_15085) ;  /* 0x000000000f087348 */ /* 0x000fea0003c00000 */
[----:B------:R0:W1:Y:S02]  /*177d0*/  SHFL.IDX P6, R14, R13, R12, R11 ;  /* 0x0000000c0d0e7389 */ /* 0x00006400000c000b */
[----:B01----:R-:W-:Y:S01]  /*177e0*/  ENDCOLLECTIVE ;  /* 0x000000000000791b */ /* 0x003fe20003800000 */
.L_x_15085:
        /* <DEDUP_REMOVED lines=13> */
.L_x_15086:
[----:B------:R-:W-:Y:S05]  /*178c0*/  BRA `(.L_x_15087) ;  /* 0xffffffb000d07947 */ /* 0x000fea000383ffff */
.L_x_14962:
        /* <DEDUP_REMOVED lines=8> */
.L_x_15089:
[----:B------:R-:W-:Y:S05]  /*17950*/  BSYNC B0 ;  /* 0x0000000000007941 */ /* 0x000fea0003800000 */
.L_x_15088:
        /* <DEDUP_REMOVED lines=9> */
.L_x_15090:
        /* <DEDUP_REMOVED lines=18> */
.L_x_15091:
[----:B------:R-:W-:Y:S01]  /*17b10*/  IMAD.MOV.U32 R12, RZ, RZ, 0x2 ;  /* 0x00000002ff0c7424 */ /* 0x000fe200078e00ff */
[----:B------:R-:W-:-:S05]  /*17b20*/  SEL R6, R14, RZ, P1 ;  /* 0x000000ff0e067207 */ /* 0x000fca0000800000 */
[----:B------:R-:W-:-:S04]  /*17b30*/  IMAD.IADD R6, R5, 0x1, R6 ;  /* 0x0000000105067824 */ /* 0x000fc800078e0206 */
[----:B------:R-:W-:-:S07]  /*17b40*/  IMAD.MOV.U32 R13, RZ, RZ, R6 ;  /* 0x000000ffff0d7224 */ /* 0x000fce00078e0006 */
[----:B------:R-:W-:Y:S05]  /*17b50*/  WARPSYNC.COLLECTIVE R15, `(.L_x_15092) ;  /* 0x000000000f087348 */ /* 0x000fea0003c00000 */
[----:B------:R0:W1:Y:S02]  /*17b60*/  SHFL.UP P6, R14, R13, R12, R11 ;  /* 0x0400000c0d0e7389 */ /* 0x00006400000c000b */
[----:B01----:R-:W-:Y:S01]  /*17b70*/  ENDCOLLECTIVE ;  /* 0x000000000000791b */ /* 0x003fe20003800000 */
.L_x_15092:
[----:B------:R-:W-:Y:S02]  /*17b80*/  MOV R12, 0x4 ;  /* 0x00000004000c7802 */ /* 0x000fe40000000f00 */
[----:B------:R-:W-:-:S05]  /*17b90*/  SEL R7, R14, RZ, P2 ;  /* 0x000000ff0e077207 */ /* 0x000fca0001000000 */
[----:B------:R-:W-:-:S04]  /*17ba0*/  IMAD.IADD R7, R6, 0x1, R7 ;  /* 0x0000000106077824 */ /* 0x000fc800078e0207 */
[----:B------:R-:W-:-:S07]  /*17bb0*/  IMAD.MOV.U32 R13, RZ, RZ, R7 ;  /* 0x000000ffff0d7224 */ /* 0x000fce00078e0007 */
[----:B------:R-:W-:Y:S05]  /*17bc0*/  WARPSYNC.COLLECTIVE R15, `(.L_x_15093) ;  /* 0x000000000f087348 */ /* 0x000fea0003c00000 */
[----:B------:R0:W1:Y:S02]  /*17bd0*/  SHFL.UP P6, R14, R13, R12, R11 ;  /* 0x0400000c0d0e7389 */ /* 0x00006400000c000b */
[----:B01----:R-:W-:Y:S01]  /*17be0*/  ENDCOLLECTIVE ;  /* 0x000000000000791b */ /* 0x003fe20003800000 */
.L_x_15093:
[----:B------:R-:W-:Y:S01]  /*17bf0*/  IMAD.MOV.U32 R12, RZ, RZ, 0x8 ;  /* 0x00000008ff0c7424 */ /* 0x000fe200078e00ff */
[----:B------:R-:W-:-:S05]  /*17c00*/  SEL R2, R14, RZ, P3 ;  /* 0x000000ff0e027207 */ /* 0x000fca0001800000 */
[----:B------:R-:W-:-:S04]  /*17c10*/  IMAD.IADD R2, R7, 0x1, R2 ;  /* 0x0000000107027824 */ /* 0x000fc800078e0202 */
[----:B------:R-:W-:-:S07]  /*17c20*/  IMAD.MOV.U32 R13, RZ, RZ, R2 ;  /* 0x000000ffff0d7224 */ /* 0x000fce00078e0002 */
[----:B------:R-:W-:Y:S05]  /*17c30*/  WARPSYNC.COLLECTIVE R15, `(.L_x_15094) ;  /* 0x000000000f087348 */ /* 0x000fea0003c00000 */
[----:B------:R0:W1:Y:S02]  /*17c40*/  SHFL.UP P6, R14, R13, R12, R11 ;  /* 0x0400000c0d0e7389 */ /* 0x00006400000c000b */
[----:B01----:R-:W-:Y:S01]  /*17c50*/  ENDCOLLECTIVE ;  /* 0x000000000000791b */ /* 0x003fe20003800000 */
.L_x_15094:
[----:B------:R-:W-:Y:S02]  /*17c60*/  MOV R12, 0x10 ;  /* 0x00000010000c7802 */ /* 0x000fe40000000f00 */
[----:B------:R-:W-:-:S05]  /*17c70*/  SEL R3, R14, RZ, P4 ;  /* 0x000000ff0e037207 */ /* 0x000fca0002000000 */
[----:B------:R-:W-:-:S04]  /*17c80*/  IMAD.IADD R3, R2, 0x1, R3 ;  /* 0x0000000102037824 */ /* 0x000fc800078e0203 */
[----:B------:R-:W-:-:S07]  /*17c90*/  IMAD.MOV.U32 R13, RZ, RZ, R3 ;  /* 0x000000ffff0d7224 */ /* 0x000fce00078e0003 */
[----:B------:R-:W-:Y:S05]  /*17ca0*/  WARPSYNC.COLLECTIVE R15, `(.L_x_15095) ;  /* 0x000000000f087348 */ /* 0x000fea0003c00000 */
[----:B------:R0:W1:Y:S02]  /*17cb0*/  SHFL.UP P6, R14, R13, R12, R11 ;  /* 0x0400000c0d0e7389 */ /* 0x00006400000c000b */
[----:B01----:R-:W-:Y:S01]  /*17cc0*/  ENDCOLLECTIVE ;  /* 0x000000000000791b */ /* 0x003fe20003800000 */
.L_x_15095:
        /* <DEDUP_REMOVED lines=8> */
.L_x_15096:
[----:B------:R-:W-:Y:S05]  /*17d50*/  BRA `(.L_x_15097) ;  /* 0xffffffb400287947 */ /* 0x000fea000383ffff */
.L_x_14967:
[----:B------:R-:W-:Y:S01]  /*17d60*/  BSSY B0, `(.L_x_15098) ;  /* 0x0000008000007945 */ /* 0x000fe20003800000 */
[----:B-----5:R-:W-:Y:S01]  /*17d70*/  IMAD.MOV.U32 R13, RZ, RZ, R5 ;  /* 0x000000ffff0d7224 */ /* 0x020fe200078e0005 */
[----:B------:R-:W-:Y:S01]  /*17d80*/  MOV R12, 0x1 ;  /* 0x00000001000c7802 */ /* 0x000fe20000000f00 */
[----:B------:R-:W-:Y:S02]  /*17d90*/  IMAD.MOV.U32 R11, RZ, RZ, RZ ;  /* 0x000000ffff0b7224 */ /* 0x000fe400078e00ff */
[----:B------:R-:W-:-:S07]  /*17da0*/  IMAD.MOV.U32 R15, RZ, RZ, -0x1 ;  /* 0xffffffffff0f7424 */ /* 0x000fce00078e00ff */
[----:B01234-:R-:W-:Y:S05]  /*17db0*/  WARPSYNC.COLLECTIVE R15, `(.L_x_15099) ;  /* 0x000000000f087348 */ /* 0x01ffea0003c00000 */
[----:B------:R0:W0:Y:S02]  /*17dc0*/  SHFL.UP P6, R14, R13, R12, R11 ;  /* 0x0400000c0d0e7389 */ /* 0x00002400000c000b */
[----:B01234-:R-:W-:Y:S01]  /*17dd0*/  ENDCOLLECTIVE ;  /* 0x000000000000791b */ /* 0x01ffe20003800000 */
.L_x_15099:
[----:B------:R-:W-:Y:S05]  /*17de0*/  BSYNC B0 ;  /* 0x0000000000007941 */ /* 0x000fea0003800000 */
.L_x_15098:
        /* <DEDUP_REMOVED lines=8> */
.L_x_15100:
[----:B------:R-:W-:Y:S01]  /*17e70*/  IMAD.MOV.U32 R12, RZ, RZ, 0x4 ;  /* 0x00000004ff0c7424 */ /* 0x000fe200078e00ff */
[----:B------:R-:W-:-:S05]  /*17e80*/  SEL R2, R14, RZ, P2 ;  /* 0x000000ff0e027207 */ /* 0x000fca0001000000 */
[----:B------:R-:W-:-:S04]  /*17e90*/  IMAD.IADD R2, R13, 0x1, R2 ;  /* 0x000000010d027824 */ /* 0x000fc800078e0202 */
[----:B------:R-:W-:-:S07]  /*17ea0*/  IMAD.MOV.U32 R13, RZ, RZ, R2 ;  /* 0x000000ffff0d7224 */ /* 0x000fce00078e0002 */
[----:B------:R-:W-:Y:S05]  /*17eb0*/  WARPSYNC.COLLECTIVE R15, `(.L_x_15101) ;  /* 0x000000000f087348 */ /* 0x000fea0003c00000 */
[----:B------:R0:W1:Y:S02]  /*17ec0*/  SHFL.UP P6, R14, R13, R12, R11 ;  /* 0x0400000c0d0e7389 */ /* 0x00006400000c000b */
[----:B01----:R-:W-:Y:S01]  /*17ed0*/  ENDCOLLECTIVE ;  /* 0x000000000000791b */ /* 0x003fe20003800000 */
.L_x_15101:
[----:B------:R-:W-:Y:S02]  /*17ee0*/  MOV R12, 0x8 ;  /* 0x00000008000c7802 */ /* 0x000fe40000000f00 */
[----:B------:R-:W-:-:S05]  /*17ef0*/  SEL R3, R14, RZ, P3 ;  /* 0x000000ff0e037207 */ /* 0x000fca0001800000 */
[----:B------:R-:W-:-:S04]  /*17f00*/  IMAD.IADD R3, R2, 0x1, R3 ;  /* 0x0000000102037824 */ /* 0x000fc800078e0203 */
[----:B------:R-:W-:-:S07]  /*17f10*/  IMAD.MOV.U32 R13, RZ, RZ, R3 ;  /* 0x000000ffff0d7224 */ /* 0x000fce00078e0003 */
[----:B------:R-:W-:Y:S05]  /*17f20*/  WARPSYNC.COLLECTIVE R15, `(.L_x_15102) ;  /* 0x000000000f087348 */ /* 0x000fea0003c00000 */
[----:B------:R0:W1:Y:S02]  /*17f30*/  SHFL.UP P6, R14, R13, R12, R11 ;  /* 0x0400000c0d0e7389 */ /* 0x00006400000c000b */
[----:B01----:R-:W-:Y:S01]  /*17f40*/  ENDCOLLECTIVE ;  /* 0x000000000000791b */ /* 0x003fe20003800000 */
.L_x_15102:
[----:B------:R-:W-:Y:S01]  /*17f50*/  IMAD.MOV.U32 R12, RZ, RZ, 0x10 ;  /* 0x00000010ff0c7424 */ /* 0x000fe200078e00ff */
[----:B------:R-:W-:-:S05]  /*17f60*/  SEL R4, R14, RZ, P4 ;  /* 0x000000ff0e047207 */ /* 0x000fca0002000000 */
[----:B------:R-:W-:-:S04]  /*17f70*/  IMAD.IADD R4, R3, 0x1, R4 ;  /* 0x0000000103047824 */ /* 0x000fc800078e0204 */
[----:B------:R-:W-:-:S07]  /*17f80*/  IMAD.MOV.U32 R13, RZ, RZ, R4 ;  /* 0x000000ffff0d7224 */ /* 0x000fce00078e0004 */
[----:B------:R-:W-:Y:S05]  /*17f90*/  WARPSYNC.COLLECTIVE R15, `(.L_x_15103) ;  /* 0x000000000f087348 */ /* 0x000fea0003c00000 */
[----:B------:R0:W1:Y:S02]  /*17fa0*/  SHFL.UP P6, R14, R13, R12, R11 ;  /* 0x0400000c0d0e7389 */ /* 0x00006400000c000b */
[----:B01----:R-:W-:Y:S01]  /*17fb0*/  ENDCOLLECTIVE ;  /* 0x000000000000791b */ /* 0x003fe20003800000 */
.L_x_15103:
        /* <DEDUP_REMOVED lines=8> */
.L_x_15104:
[----:B------:R-:W-:Y:S05]  /*18040*/  BRA `(.L_x_15105) ;  /* 0xffffffb400087947 */ /* 0x000fea000383ffff */
.L_x_14969:
[----:B------:R-:W-:Y:S01]  /*18050*/  BSSY B0, `(.L_x_15106) ;  /* 0x0000006000007945 */ /* 0x000fe20003800000 */
[----:B------:R-:W-:Y:S01]  /*18060*/  PLOP3.LUT P6, PT, P6, PT, PT, 0x8, 0x0 ;  /* 0x000000000000781c */ /* 0x000fe200037ce170 */
[----:B------:R-:W-:-:S12]  /*18070*/  IMAD.MOV.U32 R15, RZ, RZ, -0x1 ;  /* 0xffffffffff0f7424 */ /* 0x000fd800078e00ff */
[----:B0123--:R-:W-:Y:S05]  /*18080*/  WARPSYNC.COLLECTIVE R15, `(.L_x_15107) ;  /* 0x000000000f087348 */ /* 0x00ffea0003c00000 */
[----:B------:R-:W-:Y:S01]  /*18090*/  VOTE.ANY R14, PT, P6 ;  /* 0x00000000000e7806 */ /* 0x000fe200030e0100 */
[----:B0123--:R-:W-:Y:S06]  /*180a0*/  ENDCOLLECTIVE ;  /* 0x000000000000791b */ /* 0x00ffec0003800000 */
.L_x_15107:
[----:B------:R-:W-:Y:S05]  /*180b0*/  BSYNC B0 ;  /* 0x0000000000007941 */ /* 0x000fea0003800000 */
.L_x_15106:
        /* <DEDUP_REMOVED lines=9> */
.L_x_15108:
[----:B------:R-:W-:Y:S01]  /*18150*/  IMAD.MOV.U32 R5, RZ, RZ, R14 ;  /* 0x000000ffff057224 */ /* 0x000fe200078e000e */
[----:B------:R-:W-:Y:S06]  /*18160*/  BRA `(.L_x_15109) ;  /* 0xffffffb000f87947 */ /* 0x000fec000383ffff */
.L_x_14971:
[----:B------:R-:W-:Y:S01]  /*18170*/  BSSY B0, `(.L_x_15110) ;  /* 0x0000007000007945 */ /* 0x000fe20003800000 */
[----:B------:R-:W-:Y:S02]  /*18180*/  IMAD.MOV.U32 R13, RZ, RZ, R6 ;  /* 0x000000ffff0d7224 */ /* 0x000fe400078e0006 */
[----:B------:R-:W-:Y:S02]  /*18190*/  IMAD.MOV.U32 R11, RZ, RZ, 0x1f ;  /* 0x0000001fff0b7424 */ /* 0x000fe400078e00ff */
[----:B------:R-:W-:-:S07]  /*181a0*/  IMAD.MOV.U32 R15, RZ, RZ, -0x1 ;  /* 0xffffffffff0f7424 */ /* 0x000fce00078e00ff */
[----:B01234-:R-:W-:Y:S05]  /*181b0*/  WARPSYNC.COLLECTIVE R15, `(.L_x_15111) ;  /* 0x000000000f087348 */ /* 0x01ffea0003c00000 */
[----:B------:R0:W0:Y:S02]  /*181c0*/  SHFL.IDX P6, R14, R13, R12, R11 ;  /* 0x0000000c0d0e7389 */ /* 0x00002400000c000b */
[----:B01234-:R-:W-:Y:S01]  /*181d0*/  ENDCOLLECTIVE ;  /* 0x000000000000791b */ /* 0x01ffe20003800000 */
.L_x_15111:
[----:B------:R-:W-:Y:S05]  /*181e0*/  BSYNC B0 ;  /* 0x0000000000007941 */ /* 0x000fea0003800000 */
.L_x_15110:
[----:B------:R-:W-:Y:S05]  /*181f0*/  BRA `(.L_x_14970) ;  /* 0xffffffb000f07947 */ /* 0x000fea000383ffff */
.L_x_14975:
[----:B0-----:R0:W4:Y:S02]  /*18200*/  SYNCS.PHASECHK.TRANS64.TRYWAIT P0, [R5+URZ+0x32420], R0 ;  /* 0x03242000050075a7 */ /* 0x001124000800017f */
[----:B----4-:R-:W-:Y:S05]  /*18210*/  @!P0 NANOSLEEP.SYNCS 0x989680 ;  /* 0x009896800000895d */ /* 0x010fea0003900000 */
[----:B------:R-:W4:Y:S02]  /*18220*/  @!P0 SYNCS.PHASECHK.TRANS64 P0, [R5+URZ+0x32420], R0 ;  /* 0x03242000050085a7 */ /* 0x000f24000800007f */
[----:B----4-:R-:W-:Y:S05]  /*18230*/  @!P0 BRA `(.L_x_14975) ;  /* 0xfffffffc00f08947 */ /* 0x010fea000383ffff */
[----:B------:R-:W-:Y:S05]  /*18240*/  BRA `(.L_x_15112) ;  /* 0xffffffb800687947 */ /* 0x000fea000383ffff */
.L_x_14976:
[----:B------:R-:W4:Y:S01]  /*18250*/  S2R R2, SR_TID.X ;  /* 0x0000000000027919 */ /* 0x000f220000002100 */
[----:B------:R-:W-:Y:S01]  /*18260*/  BSSY B0, `(.L_x_15113) ;  /* 0x000000a000007945 */ /* 0x000fe20003800000 */
[----:B------:R-:W-:Y:S02]  /*18270*/  IMAD.MOV.U32 R12, RZ, RZ, RZ ;  /* 0x000000ffff0c7224 */ /* 0x000fe400078e00ff */
[----:B------:R-:W-:Y:S02]  /*18280*/  IMAD.MOV.U32 R11, RZ, RZ, 0x1f ;  /* 0x0000001fff0b7424 */ /* 0x000fe400078e00ff */
[----:B------:R-:W-:Y:S01]  /*18290*/  IMAD.MOV.U32 R15, RZ, RZ, -0x1 ;  /* 0xffffffffff0f7424 */ /* 0x000fe200078e00ff */
[----:B----4-:R-:W-:-:S04]  /*182a0*/  SHF.R.U32.HI R2, RZ, 0x5, R2 ;  /* 0x00000005ff027819 */ /* 0x010fc80000011602 */
[----:B------:R-:W-:-:S04]  /*182b0*/  LOP3.LUT R2, R2, 0x3, RZ, 0xc0, !PT ;  /* 0x0000000302027812 */ /* 0x000fc800078ec0ff */
[----:B------:R-:W-:-:S07]  /*182c0*/  MOV R13, R2 ;  /* 0x00000002000d7202 */ /* 0x000fce0000000f00 */
[----:B0123--:R-:W-:Y:S05]  /*182d0*/  WARPSYNC.COLLECTIVE R15, `(.L_x_15114) ;  /* 0x000000000f087348 */ /* 0x00ffea0003c00000 */
[----:B------:R4:W0:Y:S02]  /*182e0*/  SHFL.IDX P6, R14, R13, R12, R11 ;  /* 0x0000000c0d0e7389 */ /* 0x00082400000c000b */
[----:B01234-:R-:W-:Y:S01]  /*182f0*/  ENDCOLLECTIVE ;  /* 0x000000000000791b */ /* 0x01ffe20003800000 */
.L_x_15114:
[----:B------:R-:W-:Y:S05]  /*18300*/  BSYNC B0 ;  /* 0x0000000000007941 */ /* 0x000fea0003800000 */
.L_x_15113:
[----:B------:R-:W-:Y:S05]  /*18310*/  BRA `(.L_x_15115) ;  /* 0xffffffb800507947 */ /* 0x000fea000383ffff */
.L_x_14979:
[----:B------:R-:W-:Y:S01]  /*18320*/  BSSY B1, `(.L_x_15116) ;  /* 0x0000006000017945 */ /* 0x000fe20003800000 */
[----:B------:R-:W-:-:S07]  /*18330*/  IMAD.MOV.U32 R15, RZ, RZ, -0x1 ;  /* 0xffffffffff0f7424 */ /* 0x000fce00078e00ff */
[----:B0123--:R-:W-:Y:S05]  /*18340*/  WARPSYNC.COLLECTIVE R15, `(.L_x_15117) ;  /* 0x000000000f0c7348 */ /* 0x00ffea0003c00000 */
[----:B------:R-:W-:Y:S02]  /*18350*/  ELECT P6, UR62, PT ;  /* 0x00000000003e782f */ /* 0x000fe400038c0000 */
[----:B------:R-:W-:Y:S01]  /*18360*/  MOV R14, UR62 ;  /* 0x0000003e000e7c02 */ /* 0x000fe20008000f00 */
[----:B0123--:R-:W-:Y:S10]  /*18370*/  ENDCOLLECTIVE ;  /* 0x000000000000791b */ /* 0x00fff40003800000 */
.L_x_15117:
[----:B------:R-:W-:Y:S05]  /*18380*/  BSYNC B1 ;  /* 0x0000000000017941 */ /* 0x000fea0003800000 */
.L_x_15116:
[----:B------:R-:W-:Y:S05]  /*18390*/  BRA `(.L_x_15118) ;  /* 0xffffffb800487947 */ /* 0x000fea000383ffff */
.L_x_14981:
[----:B0-----:R0:W4:Y:S02]  /*183a0*/  SYNCS.PHASECHK.TRANS64.TRYWAIT P1, [R3+URZ+0x32440], R2 ;  /* 0x03244002030075a7 */ /* 0x001124000802017f */
[----:B----4-:R-:W-:Y:S05]  /*183b0*/  @!P1 NANOSLEEP.SYNCS 0x989680 ;  /* 0x009896800000995d */ /* 0x010fea0003900000 */
[----:B------:R-:W4:Y:S02]  /*183c0*/  @!P1 SYNCS.PHASECHK.TRANS64 P1, [R3+URZ+0x32440], R2 ;  /* 0x03244002030095a7 */ /* 0x000f24000802007f */
[----:B----4-:R-:W-:Y:S05]  /*183d0*/  @!P1 BRA `(.L_x_14981) ;  /* 0xfffffffc00f09947 */ /* 0x010fea000383ffff */
[----:B------:R-:W-:Y:S05]  /*183e0*/  BRA `(.L_x_15119) ;  /* 0xffffffb800707947 */ /* 0x000fea000383ffff */
.L_x_14983:
[----:B----4-:R4:W0:Y:S02]  /*183f0*/  SYNCS.PHASECHK.TRANS64.TRYWAIT P1, [R5+URZ+0x32440], R0 ;  /* 0x03244000050075a7 */ /* 0x010824000802017f */
[----:B0-----:R-:W-:Y:S05]  /*18400*/  @!P1 NANOSLEEP.SYNCS 0x989680 ;  /* 0x009896800000995d */ /* 0x001fea0003900000 */
[----:B------:R-:W0:Y:S02]  /*18410*/  @!P1 SYNCS.PHASECHK.TRANS64 P1, [R5+URZ+0x32440], R0 ;  /* 0x03244000050095a7 */ /* 0x000e24000802007f */
[----:B0-----:R-:W-:Y:S05]  /*18420*/  @!P1 BRA `(.L_x_14983) ;  /* 0xfffffffc00f09947 */ /* 0x001fea000383ffff */
[----:B------:R-:W-:Y:S05]  /*18430*/  BRA `(.L_x_15120) ;  /* 0xffffffb8007c7947 */ /* 0x000fea000383ffff */
.L_x_14985:
[----:B------:R0:W0:Y:S02]  /*18440*/  SYNCS.PHASECHK.TRANS64.TRYWAIT P1, [R3+URZ+0x32460], R2 ;  /* 0x03246002030075a7 */ /* 0x000024000802017f */
[----:B0-----:R-:W-:Y:S05]  /*18450*/  @!P1 NANOSLEEP.SYNCS 0x989680 ;  /* 0x009896800000995d */ /* 0x001fea0003900000 */
[----:B------:R-:W0:Y:S02]  /*18460*/  @!P1 SYNCS.PHASECHK.TRANS64 P1, [R3+URZ+0x32460], R2 ;  /* 0x03246002030095a7 */ /* 0x000e24000802007f */
[----:B0-----:R-:W-:Y:S05]  /*18470*/  @!P1 BRA `(.L_x_14985) ;  /* 0xfffffffc00f09947 */ /* 0x001fea000383ffff */
[----:B------:R-:W-:Y:S05]  /*18480*/  BRA `(.L_x_15121) ;  /* 0xffffffb800787947 */ /* 0x000fea000383ffff */
.L_x_15122:
        /* <DEDUP_REMOVED lines=15> */
.L_x_15685:


//--------------------- .text._ZN7cutlass13device_kernelIN5flash11enable_sm90INS1_16FlashAttnFwdSm90INS1_25CollectiveMainloopFwdSm90ILi2EN4cute5tupleIJNS5_1CILi1EEES8_S8_EEENS6_IJNS7_ILi128EEENS7_ILi96EEENS7_ILi64EEEEEELi256ENS_10bfloat16_tEfNS_4arch4Sm90ELb1ELb0ELb1ELb1ELb1ELb1ELb1ELb1ELb0ELb1ELb0ELb0EEENS1_21CollectiveEpilogueFwdINS6_IJSA_NS7_ILi256EEESB_EEES9_SE_SG_Li256ELb1ELb1ELb0ELb0EEENS1_36VarlenDynamicPersistentTileSchedulerILi128ELi96ELi256ELi128ELb0ELb1ELb1ELb1ELb1ELb1EEEEEEEEEvNT_6ParamsE --------------------------
	.section	.text._ZN7cutlass13device_kernelIN5flash11enable_sm90INS1_16FlashAttnFwdSm90INS1_25CollectiveMainloopFwdSm90ILi2EN4cute5tupleIJNS5_1CILi1EEES8_S8_EEENS6_IJNS7_ILi128EEENS7_ILi96EEENS7_ILi64EEEEEELi256ENS_10bfloat16_tEfNS_4arch4Sm90ELb1ELb0ELb1ELb1ELb1ELb1ELb1ELb1ELb0ELb1ELb0ELb0EEENS1_21CollectiveEpilogueFwdINS6_IJSA_NS7_ILi256EEESB_EEES9_SE_SG_Li256ELb1ELb1ELb0ELb0EEENS1_36VarlenDynamicPersistentTileSchedulerILi128ELi96ELi256ELi128ELb0ELb1ELb1ELb1ELb1ELb1EEEEEEEEEvNT_6ParamsE,"ax",@progbits
	.align	128
.text._ZN7cutlass13device_kernelIN5flash11enable_sm90INS1_16FlashAttnFwdSm90INS1_25CollectiveMainloopFwdSm90ILi2EN4cute5tupleIJNS5_1CILi1EEES8_S8_EEENS6_IJNS7_ILi128EEENS7_ILi96EEENS7_ILi64EEEEEELi256ENS_10bfloat16_tEfNS_4arch4Sm90ELb1ELb0ELb1ELb1ELb1ELb1ELb1ELb1ELb0ELb1ELb0ELb0EEENS1_21CollectiveEpilogueFwdINS6_IJSA_NS7_ILi256EEESB_EEES9_SE_SG_Li256ELb1ELb1ELb0ELb0EEENS1_36VarlenDynamicPersistentTileSchedulerILi128ELi96ELi256ELi128ELb0ELb1ELb1ELb1ELb1ELb1EEEEEEEEEvNT_6ParamsE:
        .type           _ZN7cutlass13device_kernelIN5flash11enable_sm90INS1_16FlashAttnFwdSm90INS1_25CollectiveMainloopFwdSm90ILi2EN4cute5tupleIJNS5_1CILi1EEES8_S8_EEENS6_IJNS7_ILi128EEENS7_ILi96EEENS7_ILi64EEEEEELi256ENS_10bfloat16_tEfNS_4arch4Sm90ELb1ELb0ELb1ELb1ELb1ELb1ELb1ELb1ELb0ELb1ELb0ELb0EEENS1_21CollectiveEpilogueFwdINS6_IJSA_NS7_ILi256EEESB_EEES9_SE_SG_Li256ELb1ELb1ELb0ELb0EEENS1_36VarlenDynamicPersistentTileSchedulerILi128ELi96ELi256ELi128ELb0ELb1ELb1ELb1ELb1ELb1EEEEEEEEEvNT_6ParamsE,@function
        .size           _ZN7cutlass13device_kernelIN5flash11enable_sm90INS1_16FlashAttnFwdSm90INS1_25CollectiveMainloopFwdSm90ILi2EN4cute5tupleIJNS5_1CILi1EEES8_S8_EEENS6_IJNS7_ILi128EEENS7_ILi96EEENS7_ILi64EEEEEELi256ENS_10bfloat16_tEfNS_4arch4Sm90ELb1ELb0ELb1ELb1ELb1ELb1ELb1ELb1ELb0ELb1ELb0ELb0EEENS1_21CollectiveEpilogueFwdINS6_IJSA_NS7_ILi256EEESB_EEES9_SE_SG_Li256ELb1ELb1ELb0ELb0EEENS1_36VarlenDynamicPersistentTileSchedulerILi128ELi96ELi256ELi128ELb0ELb1ELb1ELb1ELb1ELb1EEEEEEEEEvNT_6ParamsE,(.L_x_15686 - _ZN7cutlass13device_kernelIN5flash11enable_sm90INS1_16FlashAttnFwdSm90INS1_25CollectiveMainloopFwdSm90ILi2EN4cute5tupleIJNS5_1CILi1EEES8_S8_EEENS6_IJNS7_ILi128EEENS7_ILi96EEENS7_ILi64EEEEEELi256ENS_10bfloat16_tEfNS_4arch4Sm90ELb1ELb0ELb1ELb1ELb1ELb1ELb1ELb1ELb0ELb1ELb0ELb0EEENS1_21CollectiveEpilogueFwdINS6_IJSA_NS7_ILi256EEESB_EEES9_SE_SG_Li256ELb1ELb1ELb0ELb0EEENS1_36VarlenDynamicPersistentTileSchedulerILi128ELi96ELi256ELi128ELb0ELb1ELb1ELb1ELb1ELb1EEEEEEEEEvNT_6ParamsE)
        .other          _ZN7cutlass13device_kernelIN5flash11enable_sm90INS1_16FlashAttnFwdSm90INS1_25CollectiveMainloopFwdSm90ILi2EN4cute5tupleIJNS5_1CILi1EEES8_S8_EEENS6_IJNS7_ILi128EEENS7_ILi96EEENS7_ILi64EEEEEELi256ENS_10bfloat16_tEfNS_4arch4Sm90ELb1ELb0ELb1ELb1ELb1ELb1ELb1ELb1ELb0ELb1ELb0ELb0EEENS1_21CollectiveEpilogueFwdINS6_IJSA_NS7_ILi256EEESB_EEES9_SE_SG_Li256ELb1ELb1ELb0ELb0EEENS1_36VarlenDynamicPersistentTileSchedulerILi128ELi96ELi256ELi128ELb0ELb1ELb1ELb1ELb1ELb1EEEEEEEEEvNT_6ParamsE,@"STO_CUDA_ENTRY STV_DEFAULT"
_ZN7cutlass13device_kernelIN5flash11enable_sm90INS1_16FlashAttnFwdSm90INS1_25CollectiveMainloopFwdSm90ILi2EN4cute5tupleIJNS5_1CILi1EEES8_S8_EEENS6_IJNS7_ILi128EEENS7_ILi96EEENS7_ILi64EEEEEELi256ENS_10bfloat16_tEfNS_4arch4Sm90ELb1ELb0ELb1ELb1ELb1ELb1ELb1ELb1ELb0ELb1ELb0ELb0EEENS1_21CollectiveEpilogueFwdINS6_IJSA_NS7_ILi256EEESB_EEES9_SE_SG_Li256ELb1ELb1ELb0ELb0EEENS1_36VarlenDynamicPersistentTileSchedulerILi128ELi96ELi256ELi128ELb0ELb1ELb1ELb1ELb1ELb1EEEEEEEEEvNT_6ParamsE:
[----:B------:R-:W0:Y:S02]  /*0000*/  LDC R1, c[0x0][0x28] ;  /* 0x00000a00ff017b82 */ /* 0x000e240000000800 */
[----:B0-----:R-:W-:Y:S01]  /*0010*/  VIADD R1, R1, 0xffffff00 ;  /* 0xffffff0001017836 */ /* 0x001fe20000000000 */
[----:B------:R-:W0:Y:S01]  /*0020*/  S2R R0, SR_TID.X ;  /* 0x0000000000007919 */ /* 0x000e220000002100 */
[----:B------:R-:W-:Y:S01]  /*0030*/  ELECT P0, URZ, PT ;  /* 0x00000000003f782f */ /* 0x000fe20003800000 */
[----:B------:R-:W-:Y:S01]  /*0040*/  BSSY B0, `(.L_x_15123) ;  /* 0x000000e000007945 */ /* 0x000fe20003800000 */
        /* <DEDUP_REMOVED lines=13> */
.L_x_15124:
[----:B------:R-:W-:Y:S05]  /*0120*/  BSYNC B0 ;  /* 0x0000000000007941 */ /* 0x000fea0003800000 */
.L_x_15123:
        /* <DEDUP_REMOVED lines=43> */
.L_x_15125:
        /* <DEDUP_REMOVED lines=22> */
.L_x_15126:
        /* <DEDUP_REMOVED lines=18> */
.L_x_15127:
        /* <DEDUP_REMOVED lines=22> */
.L_x_15128:
        /* <DEDUP_REMOVED lines=22> */
.L_x_15129:
[----:B------:R-:W-:Y:S01]  /*0920*/  PLOP3.LUT P0, PT, PT, PT, UP0, 0x80, 0x0 ;  /* 0x000000000000781c */ /* 0x000fe20003f0f008 */
[----:B------:R-:W-:Y:S01]  /*0930*/  UMOV UR36, 0x1 ;  /* 0x0000000100247882 */ /* 0x000fe20000000000 */
[----:B------:R-:W-:Y:S01]  /*0940*/  NOP ;  /* 0x0000000000007918 */ /* 0x000fe20000000000 */
[----:B------:R-:W-:Y:S01]  /*0950*/  USEL UR36, UR36, 0x2, !UP0 ;  /* 0x0000000224247887 */ /* 0x000fe2000c000000 */
[----:B------:R-:W-:Y:S01]  /*0960*/  BSSY B9, `(.L_x_15130) ;  /* 0x0001e07000097945 */ /* 0x000fe20003800000 */
[----:B------:R-:W-:Y:S01]  /*0970*/  ULDC.64 UR40, c[0x0][0x208] ;  /* 0x0000820000287ab9 */ /* 0x000fe20000000a00 */
[----:B0123--:R-:W-:Y:S07]  /*0980*/  BAR.SYNC.DEFER_BLOCKING 0x0 ;  /* 0x0000000000007b1d */ /* 0x00ffee0000010000 */
[----:B------:R-:W-:Y:S05]  /*0990*/  @!P0 BRA `(.L_x_15131) ;  /* 0x0000016400cc8947 */ /* 0x000fea0003800000 */
.L_x_15132:
[----:B------:R-:W-:-:S08]  /*09a0*/  NOP ;  /* 0x0000000000007918 */ /* 0x000fd00000000000 */
[----:B------:R-:W0:Y:S02]  /*09b0*/  USETMAXREG.TRY_ALLOC.CTAPOOL UP0, 0xe8 ;  /* 0x000000e8000079c8 */ /* 0x000e240008000600 */
[----:B0-----:R-:W-:-:S13]  /*09c0*/  PLOP3.LUT P0, PT, PT, PT, UP0, 0x80, 0x0 ;  /* 0x000000000000781c */ /* 0x001fda0003f0f008 */
[----:B------:R-:W-:Y:S05]  /*09d0*/  @!P0 BRA `(.L_x_15132) ;  /* 0xfffffffc00f08947 */ /* 0x000fea000383ffff */
[----:B------:R-:W2:Y:S01]  /*09e0*/  LDL.LU R2, [R1] ;  /* 0x0000000001027983 */ /* 0x000ea20000300800 */
[----:B------:R-:W-:Y:S01]  /*09f0*/  SHF.R.U32.HI R3, RZ, 0x7, R0 ;  /* 0x00000007ff037819 */ /* 0x000fe20000011600 */
[----:B------:R-:W0:Y:S01]  /*0a00*/  S2UR UR37, SR_CgaCtaId ;  /* 0x00000000002579c3 */ /* 0x000e220000008800 */
[----:B------:R-:W-:-:S07]  /*0a10*/  UMOV UR4, 0x400 ;  /* 0x0000040000047882 */ /* 0x000fce0000000000 */
[----:B------:R-:W-:Y:S06]  /*0a20*/  BAR.ARV 0x8, 0x180 ;  /* 0x0206000000007b1d */ /* 0x000fec0000002000 */
[----:B------:R-:W-:-:S13]  /*0a30*/  ISETP.NE.AND P0, PT, R3, 0x1, PT ;  /* 0x000000010300780c */ /* 0x000fda0003f05270 */
[----:B------:R-:W-:Y:S06]  /*0a40*/  @!P0 BAR.ARV 0x9, 0x100 ;  /* 0x0244000000008b1d */ /* 0x000fec0000002000 */
[----:B0-----:R-:W-:Y:S02]  /*0a50*/  ULEA UR4, UR37, UR4, 0x18 ;  /* 0x0000000425047291 */ /* 0x001fe4000f8ec03f */
[----:B------:R-:W-:Y:S04]  /*0a60*/  BAR.SYNC.DEFER_BLOCKING 0x5, 0x180 ;  /* 0x0146000000007b1d */ /* 0x000fe80000010000 */
[----:B------:R-:W-:-:S02]  /*0a70*/  IMAD.U32 R22, RZ, RZ, UR4 ;  /* 0x00000004ff167e24 */ /* 0x000fc4000f8e00ff */
[----:B------:R-:W-:-:S03]  /*0a80*/  ULDC UR4, c[0x0][0xd3c] ;  /* 0x00034f0000047ab9 */ /* 0x000fc60000000800 */
[----:B------:R-:W0:Y:S01]  /*0a90*/  LDS.128 R100, [R22+0x324d0] ;  /* 0x0324d00016647984 */ /* 0x000e220000000c00 */
[----:B------:R-:W-:Y:S06]  /*0aa0*/  BAR.ARV 0x4, 0x180 ;  /* 0x0106000000007b1d */ /* 0x000fec0000002000 */
[----:B--2---:R-:W-:-:S04]  /*0ab0*/  LOP3.LUT R2, R2, 0xfffffffb, RZ, 0xc0, !PT ;  /* 0xfffffffb02027812 */ /* 0x004fc800078ec0ff */
[----:B------:R-:W-:Y:S02]  /*0ac0*/  @P0 LOP3.LUT R2, R2, 0x4, RZ, 0xfc, !PT ;  /* 0x0000000402020812 */ /* 0x000fe400078efcff */
[----:B0-----:R-:W-:-:S03]  /*0ad0*/  ISETP.GE.AND P0, PT, R103, UR4, PT ;  /* 0x0000000467007c0c */ /* 0x001fc6000bf06270 */
[----:B------:R0:W-:Y:S10]  /*0ae0*/  STL [R1], R2 ;  /* 0x0000000201007387 */ /* 0x0001f40000100800 */
[----:B0-----:R-:W-:Y:S05]  /*0af0*/  @P0 BRA `(.L_x_15133) ;  /* 0x000001dc00b40947 */ /* 0x001fea0003800000 */
[----:B------:R-:W-:Y:S01]  /*0b00*/  VIADD R14, R0, 0xffffff80 ;  /* 0xffffff80000e7836 */ /* 0x000fe20000000000 */
[----:B------:R-:W-:Y:S01]  /*0b10*/  CS2R R18, SRZ ;  /* 0x0000000000127805 */ /* 0x000fe2000001ff00 */
[----:B------:R-:W-:Y:S01]  /*0b20*/  IMAD.MOV.U32 R206, RZ, RZ, RZ ;  /* 0x000000ffffce7224 */ /* 0x000fe200078e00ff */
[----:B------:R-:W-:Y:S01]  /*0b30*/  MOV R202, RZ ;  /* 0x000000ff00ca7202 */ /* 0x000fe20000000f00 */
[----:B------:R-:W-:Y:S01]  /*0b40*/  ULOP3.LUT UR47, UR36, 0x1, URZ, 0xfc, !UPT ;  /* 0x00000001242f7892 */ /* 0x000fe2000f8efc3f */
[----:B------:R-:W-:-:S04]  /*0b50*/  SHF.R.S32.HI R0, RZ, 0x1f, R14 ;  /* 0x0000001fff007819 */ /* 0x000fc8000001140e */
[----:B------:R-:W-:-:S04]  /*0b60*/  LEA.HI R2, R0, R14, RZ, 0x7 ;  /* 0x0000000e00027211 */ /* 0x000fc800078f38ff */
[----:B------:R-:W-:-:S05]  /*0b70*/  LOP3.LUT R3, R2, 0xffffff80, RZ, 0xc0, !PT ;  /* 0xffffff8002037812 */ /* 0x000fca00078ec0ff */
[----:B------:R-:W-:Y:S01]  /*0b80*/  IMAD.IADD R7, R14, 0x1, -R3 ;  /* 0x000000010e077824 */ /* 0x000fe200078e0a03 */
[----:B------:R-:W-:-:S04]  /*0b90*/  SHF.R.S32.HI R3, RZ, 0x7, R2 ;  /* 0x00000007ff037819 */ /* 0x000fc80000011402 */
[----:B------:R-:W-:-:S04]  /*0ba0*/  SHF.R.S32.HI R6, RZ, 0x1f, R7 ;  /* 0x0000001fff067819 */ /* 0x000fc80000011407 */
[CC--:B------:R-:W-:Y:S02]  /*0bb0*/  LEA.HI R9, R6.reuse, R7.reuse, RZ, 0x2 ;  /* 0x0000000706097211 */ /* 0x0c0fe400078f10ff */
[----:B------:R-:W-:Y:S02]  /*0bc0*/  LEA.HI R10, R6, R7, RZ, 0x5 ;  /* 0x00000007060a7211 */ /* 0x000fe400078f28ff */
[--C-:B------:R-:W-:Y:S02]  /*0bd0*/  SHF.R.S32.HI R5, RZ, 0x2, R9.reuse ;  /* 0x00000002ff057819 */ /* 0x100fe40000011409 */
[----:B------:R-:W-:Y:S02]  /*0be0*/  SHF.R.S32.HI R4, RZ, 0x1f, R9 ;  /* 0x0000001fff047819 */ /* 0x000fe40000011409 */
[----:B------:R-:W-:Y:S02]  /*0bf0*/  LEA.HI R6, R0, R14, RZ, 0x2 ;  /* 0x0000000e00067211 */ /* 0x000fe400078f10ff */
[----:B------:R-:W-:-:S02]  /*0c00*/  LEA.HI R4, R4, R5, RZ, 0x3 ;  /* 0x0000000504047211 */ /* 0x000fc400078f18ff */
[----:B------:R-:W-:Y:S02]  /*0c10*/  SHF.R.S32.HI R10, RZ, 0x5, R10 ;  /* 0x00000005ff0a7819 */ /* 0x000fe4000001140a */
[----:B------:R-:W-:Y:S02]  /*0c20*/  LOP3.LUT R8, R4, 0xfffffff8, RZ, 0xc0, !PT ;  /* 0xfffffff804087812 */ /* 0x000fe400078ec0ff */
[----:B------:R-:W-:Y:S02]  /*0c30*/  LEA.HI R4, R2, R3, RZ, 0x1 ;  /* 0x0000000302047211 */ /* 0x000fe400078f08ff */
[----:B------:R-:W-:Y:S01]  /*0c40*/  LEA.HI R2, R0, R14, RZ, 0x4 ;  /* 0x0000000e00027211 */ /* 0x000fe200078f20ff */
[----:B------:R-:W-:Y:S01]  /*0c50*/  IMAD.IADD R11, R5, 0x1, -R8 ;  /* 0x00000001050b7824 */ /* 0x000fe200078e0a08 */
[----:B------:R-:W-:Y:S02]  /*0c60*/  LOP3.LUT R8, R4, 0x3fffffe, RZ, 0xc0, !PT ;  /* 0x03fffffe04087812 */ /* 0x000fe400078ec0ff */
[----:B------:R-:W-:Y:S01]  /*0c70*/  SHF.R.S32.HI R5, RZ, 0x4, R2 ;  /* 0x00000004ff057819 */ /* 0x000fe20000011402 */
[----:B------:R-:W-:Y:S01]  /*0c80*/  IMAD R11, R10, 0x10, R11 ;  /* 0x000000100a0b7824 */ /* 0x000fe200078e020b */
[----:B------:R-:W-:Y:S01]  /*0c90*/  LOP3.LUT R4, R6, 0xfffffffc, RZ, 0xc0, !PT ;  /* 0xfffffffc06047812 */ /* 0x000fe200078ec0ff */
[----:B------:R-:W-:Y:S01]  /*0ca0*/  IMAD.IADD R8, R3, 0x1, -R8 ;  /* 0x0000000103087824 */ /* 0x000fe200078e0a08 */
[----:B------:R-:W-:-:S02]  /*0cb0*/  LEA.HI R3, R2, R5, RZ, 0x1 ;  /* 0x0000000502037211 */ /* 0x000fc400078f08ff */
[----:B------:R-:W-:Y:S01]  /*0cc0*/  LEA.HI R0, R0, R14, RZ, 0x5 ;  /* 0x0000000e00007211 */ /* 0x000fe200078f28ff */
[----:B------:R-:W-:Y:S01]  /*0cd0*/  IMAD.IADD R12, R14, 0x1, -R4 ;  /* 0x000000010e0c7824 */ /* 0x000fe200078e0a04 */
[----:B------:R-:W-:Y:S01]  /*0ce0*/  LOP3.LUT R2, R2, 0x3fffff0, RZ, 0xc0, !PT ;  /* 0x03fffff002027812 */ /* 0x000fe200078ec0ff */
[----:B------:R-:W-:Y:S01]  /*0cf0*/  IMAD R8, R8, 0x40, R11 ;  /* 0x0000004008087824 */ /* 0x000fe200078e020b */
[----:B------:R-:W-:Y:S01]  /*0d00*/  LOP3.LUT R4, R3, 0x1ffffffe, RZ, 0xc0, !PT ;  /* 0x1ffffffe03047812 */ /* 0x000fe200078ec0ff */
[----:B------:R-:W-:Y:S01]  /*0d10*/  IMAD.SHL.U32 R16, R12, 0x8, RZ ;  /* 0x000000080c107824 */ /* 0x000fe200078e00ff */
[----:B------:R-:W-:Y:S01]  /*0d20*/  SHF.R.S32.HI R13, RZ, 0x5, R0 ;  /* 0x00000005ff0d7819 */ /* 0x000fe20000011400 */
[----:B------:R-:W-:Y:S01]  /*0d30*/  IMAD.IADD R2, R14, 0x1, -R2 ;  /* 0x000000010e027824 */ /* 0x000fe200078e0a02 */
[----:B------:R-:W-:Y:S01]  /*0d40*/  LEA.HI R3, R12, R12, RZ, 0x1 ;  /* 0x0000000c0c037211 */ /* 0x000fe200078f08ff */
[----:B------:R-:W-:Y:S01]  /*0d50*/  IMAD.IADD R4, R5, 0x1, -R4 ;  /* 0x0000000105047824 */ /* 0x000fe200078e0a04 */
[----:B------:R-:W-:Y:S01]  /*0d60*/  LOP3.LUT R0, R9, 0x7ffffffc, RZ, 0xc0, !PT ;  /* 0x7ffffffc09007812 */ /* 0x000fe200078ec0ff */
[----:B------:R-:W-:Y:S01]  /*0d70*/  IMAD R5, R13, 0x10, R2 ;  /* 0x000000100d057824 */ /* 0x000fe200078e0202 */
[----:B------:R-:W-:Y:S01]  /*0d80*/  SHF.R.S32.HI R23, RZ, 0x2, R6 ;  /* 0x00000002ff177819 */ /* 0x000fe20000011406 */
[----:B------:R-:W-:Y:S01]  /*0d90*/  VIADD R225, R16, 0x80 ;  /* 0x0000008010e17836 */ /* 0x000fe20000000000 */
[----:B------:R-:W-:Y:S01]  /*0da0*/  LOP3.LUT R3, R3, 0x1ffffffe, RZ, 0xc0, !PT ;  /* 0x1ffffffe03037812 */ /* 0x000fe200078ec0ff */
[----:B------:R-:W-:Y:S01]  /*0db0*/  IMAD R4, R5, 0x8, R4 ;  /* 0x0000000805047824 */ /* 0x000fe200078e0204 */
[----:B------:R-:W-:Y:S01]  /*0dc0*/  SHF.R.S32.HI R6, RZ, 0x1f, R6 ;  /* 0x0000001fff067819 */ /* 0x000fe20000011406 */
[----:B------:R-:W-:Y:S01]  /*0dd0*/  IMAD.IADD R2, R7, 0x1, -R0 ;  /* 0x0000000107027824 */ /* 0x000fe200078e0a00 */
[----:B------:R-:W-:Y:S01]  /*0de0*/  SHF.R.S32.HI R7, RZ, 0x1f, R225 ;  /* 0x0000001fff077819 */ /* 0x000fe200000114e1 */
[----:B------:R-:W-:Y:S01]  /*0df0*/  VIADD R5, R23, 0x40 ;  /* 0x0000004017057836 */ /* 0x000fe20000000000 */
[----:B------:R-:W-:Y:S01]  /*0e00*/  LEA.HI R6, R6, R23, RZ, 0x3 ;  /* 0x0000001706067211 */ /* 0x000fe200078f18ff */
[----:B------:R-:W-:Y:S01]  /*0e10*/  IMAD.IADD R3, R12, 0x1, -R3 ;  /* 0x000000010c037824 */ /* 0x000fe200078e0a03 */
[----:B------:R0:W-:Y:S01]  /*0e20*/  STL [R1+0xbc], R2 ;  /* 0x0000bc0201007387 */ /* 0x0001e20000100800 */
[----:B------:R-:W-:Y:S01]  /*0e30*/  VIADD R224, R16, 0xa0 ;  /* 0x000000a010e07836 */ /* 0x000fe20000000000 */
[----:B------:R-:W-:Y:S01]  /*0e40*/  LOP3.LUT R6, R6, 0xfffffff8, RZ, 0xc0, !PT ;  /* 0xfffffff806067812 */ /* 0x000fe200078ec0ff */
[----:B------:R-:W-:Y:S01]  /*0e50*/  IMAD R0, R3, 0x8, R8 ;  /* 0x0000000803007824 */ /* 0x000fe200078e0208 */
[----:B------:R-:W-:Y:S01]  /*0e60*/  SHF.R.S32.HI R17, RZ, 0x1f, R16 ;  /* 0x0000001fff117819 */ /* 0x000fe20000011410 */
[----:B------:R-:W-:-:S02]  /*0e70*/  VIADD R227, R16, 0xc0 ;  /* 0x000000c010e37836 */ /* 0x000fc40000000000 */
[----:B------:R-:W-:Y:S01]  /*0e80*/  IMAD.IADD R6, R23, 0x1, -R6 ;  /* 0x0000000117067824 */ /* 0x000fe200078e0a06 */
[----:B------:R1:W-:Y:S01]  /*0e90*/  STL [R1+0xb8], R0 ;  /* 0x0000b80001007387 */ /* 0x0003e20000100800 */
[----:B------:R-:W-:Y:S01]  /*0ea0*/  VIADD R226, R16, 0xe0 ;  /* 0x000000e010e27836 */ /* 0x000fe20000000000 */
[----:B0-----:R-:W-:Y:S01]  /*0eb0*/  SHF.R.S32.HI R2, RZ, 0x1f, R5 ;  /* 0x0000001fff027819 */ /* 0x001fe20000011405 */
[----:B------:R-:W-:Y:S01]  /*0ec0*/  IMAD.SHL.U32 R4, R4, 0x8, RZ ;  /* 0x0000000804047824 */ /* 0x000fe200078e00ff */
[----:B------:R-:W-:Y:S01]  /*0ed0*/  STL [R1+0xc8], RZ ;  /* 0x0000c8ff01007387 */ /* 0x000fe20000100800 */
[----:B------:R-:W-:Y:S01]  /*0ee0*/  IMAD.SHL.U32 R200, R12, 0x4, RZ ;  /* 0x000000040cc87824 */ /* 0x000fe200078e00ff */
[----:B------:R-:W-:Y:S01]  /*0ef0*/  LEA.HI R3, R2, R5, RZ, 0x3 ;  /* 0x0000000502037211 */ /* 0x000fe200078f18ff */
[C---:B------:R-:W-:Y:S01]  /*0f00*/  VIADD R2, R16.reuse, 0x20 ;  /* 0x0000002010027836 */ /* 0x040fe20000000000 */
[----:B------:R0:W-:Y:S01]  /*0f10*/  STL [R1+0xcc], R6 ;  /* 0x0000cc0601007387 */ /* 0x0001e20000100800 */
[----:B------:R-:W-:-:S02]  /*0f20*/  VIADD R205, R16, 0x40 ;  /* 0x0000004010cd7836 */ /* 0x000fc40000000000 */
[----:B-1----:R-:W-:Y:S01]  /*0f30*/  IMAD.SHL.U32 R0, R5, 0x40, RZ ;  /* 0x0000004005007824 */ /* 0x002fe200078e00ff */
[----:B------:R-:W-:Y:S01]  /*0f40*/  SHF.R.S32.HI R203, RZ, 0x1f, R2 ;  /* 0x0000001fffcb7819 */ /* 0x000fe20000011402 */
[----:B------:R-:W-:Y:S02]  /*0f50*/  IMAD.SHL.U32 R3, R3, 0x40, RZ ;  /* 0x0000004003037824 */ /* 0x000fe400078e00ff */
[----:B------:R-:W-:Y:S01]  /*0f60*/  VIADD R204, R16, 0x60 ;  /* 0x0000006010cc7836 */ /* 0x000fe20000000000 */
[----:B------:R-:W-:Y:S01]  /*0f70*/  LOP3.LUT R0, R0, 0x1c0, RZ, 0xc0, !PT ;  /* 0x000001c000007812 */ /* 0x000fe200078ec0ff */
[----:B------:R-:W-:Y:S01]  /*0f80*/  VIADD R207, R200, 0x10 ;  /* 0x00000010c8cf7836 */ /* 0x000fe20000000000 */
[----:B------:R-:W-:Y:S02]  /*0f90*/  LOP3.LUT R3, R3, 0xfffffe00, RZ, 0xc0, !PT ;  /* 0xfffffe0003037812 */ /* 0x000fe400078ec0ff */
[----:B------:R-:W-:Y:S02]  /*0fa0*/  SHF.R.U32.HI R5, RZ, 0x3, R0 ;  /* 0x00000003ff057819 */ /* 0x000fe40000011600 */
[----:B------:R-:W-:Y:S01]  /*0fb0*/  LOP3.LUT R0, R0, 0x38, R16, 0xf8, !PT ;  /* 0x0000003800007812 */ /* 0x000fe200078ef810 */
[----:B------:R1:W-:Y:S01]  /*0fc0*/  STL [R1+0xb4], R3 ;  /* 0x0000b40301007387 */ /* 0x0003e20000100800 */
[----:B0-----:R-:W-:-:S03]  /*0fd0*/  SHF.R.S32.HI R6, RZ, 0x1f, R224 ;  /* 0x0000001fff067819 */ /* 0x001fc600000114e0 */
[----:B------:R-:W-:Y:S04]  /*0fe0*/  STL [R1+0xa8], R7 ;  /* 0x0000a80701007387 */ /* 0x000fe80000100800 */
[----:B------:R-:W-:Y:S01]  /*0ff0*/  STL [R1+0xa4], R6 ;  /* 0x0000a40601007387 */ /* 0x000fe20000100800 */
[----:B-1----:R-:W-:Y:S02]  /*1000*/  LOP3.LUT R3, R3, R0, R5, 0xf6, !PT ;  /* 0x0000000003037212 */ /* 0x002fe400078ef605 */
[----:B------:R-:W-:Y:S02]  /*1010*/  SHF.R.S32.HI R0, RZ, 0x1f, R227 ;  /* 0x0000001fff007819 */ /* 0x000fe400000114e3 */
[----:B------:R-:W-:-:S03]  /*1020*/  SHF.R.S32.HI R5, RZ, 0x1f, R226 ;  /* 0x0000001fff057819 */ /* 0x000fc600000114e2 */
[----:B------:R0:W-:Y:S04]  /*1030*/  STL [R1+0xa0], R0 ;  /* 0x0000a00001007387 */ /* 0x0001e80000100800 */
[----:B------:R1:W-:Y:S01]  /*1040*/  STL [R1+0x9c], R5 ;  /* 0x00009c0501007387 */ /* 0x0003e20000100800 */
[----:B0-----:R-:W-:-:S05]  /*1050*/  IMAD R0, R3, 0x2, R22 ;  /* 0x0000000203007824 */ /* 0x001fca00078e0216 */
[----:B------:R1:W-:Y:S04]  /*1060*/  STL [R1+0xd0], R0 ;  /* 0x0000d00001007387 */ /* 0x0003e80000100800 */
[----:B------:R1:W-:Y:S02]  /*1070*/  STL [R1+0xd4], R4 ;  /* 0x0000d40401007387 */ /* 0x0003e40000100800 */
.L_x_15291:
[----:B01----:R-:W0:Y:S02]  /*1080*/  LDC.64 R4, c[0x0][0xd88] ;  /* 0x00036200ff047b82 */ /* 0x003e240000000a00 */
[----:B0-----:R-:W-:-:S05]  /*1090*/  IMAD.WIDE R4, R103, 0x4, R4 ;  /* 0x0000000467047825 */ /* 0x001fca00078e0204 */
[----:B------:R-:W2:Y:S01]  /*10a0*/  LDG.E R11, desc[UR40][R4.64] ;  /* 0x00000028040b7981 */ /* 0x000ea2000c1e1900 */
[----:B------:R-:W-:Y:S05]  /*10b0*/  YIELD ;  /* 0x0000000000007946 */ /* 0x000fea0003800000 */
[----:B------:R-:W-:Y:S01]  /*10c0*/  ULDC.64 UR4, c[0x0][0xb20] ;  /* 0x0002c80000047ab9 */ /* 0x000fe20000000a00 */
[----:B------:R-:W-:Y:S01]  /*10d0*/  ULDC.64 UR8, c[0x0][0xb10] ;  /* 0x0002c40000087ab9 */ /* 0x000fe20000000a00 */
[----:B------:R-:W-:Y:S01]  /*10e0*/  ISETP.NE.U32.AND P1, PT, RZ, UR4, PT ;  /* 0x00000004ff007c0c */ /* 0x000fe2000bf25070 */
[----:B------:R-:W-:Y:S01]  /*10f0*/  ULDC.64 UR6, c[0x0][0xb00] ;  /* 0x0002c00000067ab9 */ /* 0x000fe20000000a00 */
[----:B------:R-:W-:Y:S01]  /*1100*/  MOV R3, RZ ;  /* 0x000000ff00037202 */ /* 0x000fe20000000f00 */
[----:B------:R-:W-:Y:S01]  /*1110*/  IMAD.MOV.U32 R33, RZ, RZ, RZ ;  /* 0x000000ffff217224 */ /* 0x000fe200078e00ff */
[----:B------:R-:W-:-:S02]  /*1120*/  ISETP.NE.AND.EX P1, PT, RZ, UR5, PT, P1 ;  /* 0x00000005ff007c0c */ /* 0x000fc4000bf25310 */
[----:B------:R-:W-:-:S04]  /*1130*/  ISETP.NE.U32.AND P0, PT, RZ, UR6, PT ;  /* 0x00000006ff007c0c */ /* 0x000fc8000bf05070 */
[----:B------:R-:W-:Y:S02]  /*1140*/  ISETP.NE.AND.EX P0, PT, RZ, UR7, PT, P0 ;  /* 0x00000007ff007c0c */ /* 0x000fe4000bf05300 */
[----:B--2---:R-:W-:Y:S01]  /*1150*/  SHF.R.S32.HI R0, RZ, 0x1f, R11 ;  /* 0x0000001fff007819 */ /* 0x004fe2000001140b */
[----:B------:R-:W-:-:S04]  /*1160*/  IMAD.SHL.U32 R34, R11, 0x4, RZ ;  /* 0x000000040b227824 */ /* 0x000fc800078e00ff */
[C---:B------:R-:W-:Y:S01]  /*1170*/  @P1 LEA R6, P2, R11.reuse, UR4, 0x2 ;  /* 0x000000040b061c11 */ /* 0x040fe2000f8410ff */
[----:B------:R0:W-:Y:S01]  /*1180*/  STL [R1+0xc0], R11 ;  /* 0x0000c00b01007387 */ /* 0x0001e20000100800 */
[C-C-:B------:R-:W-:Y:S02]  /*1190*/  SHF.L.U64.HI R35, R11.reuse, 0x2, R0.reuse ;  /* 0x000000020b237819 */ /* 0x140fe40000010200 */
[----:B------:R-:W-:Y:S02]  /*11a0*/  @P1 LEA.HI.X R7, R11, UR5, R0, 0x2, P2 ;  /* 0x000000050b071c11 */ /* 0x000fe400090f1400 */
[----:B------:R-:W-:Y:S01]  /*11b0*/  ISETP.NE.U32.AND P2, PT, RZ, UR8, PT ;  /* 0x00000008ff007c0c */ /* 0x000fe2000bf45070 */
[----:B------:R-:W-:Y:S01]  /*11c0*/  ULDC UR4, c[0x0][0x288] ;  /* 0x0000a20000047ab9 */ /* 0x000fe20000000800 */
[----:B------:R-:W-:Y:S01]  /*11d0*/  IADD3 R8, P3, R34, UR6, RZ ;  /* 0x0000000622087c10 */ /* 0x000fe2000ff7e0ff */
[----:B------:R0:W5:Y:S01]  /*11e0*/  @P1 LDG.E R3, desc[UR40][R6.64] ;  /* 0x0000002806031981 */ /* 0x000162000c1e1900 */
[----:B------:R-:W-:Y:S01]  /*11f0*/  ISETP.NE.AND.EX P2, PT, RZ, UR9, PT, P2 ;  /* 0x00000009ff007c0c */ /* 0x000fe2000bf45320 */
[----:B------:R-:W-:Y:S01]  /*1200*/  IMAD.U32 R10, RZ, RZ, UR4 ;  /* 0x00000004ff0a7e24 */ /* 0x000fe2000f8e00ff */
[----:B------:R-:W-:Y:S01]  /*1210*/  IADD3.X R9, R35, UR7, RZ, P3, !PT ;  /* 0x0000000723097c10 */ /* 0x000fe20009ffe4ff */
[----:B------:R-:W-:-:S04]  /*1220*/  ULDC.64 UR4, c[0x0][0x418] ;  /* 0x0001060000047ab9 */ /* 0x000fc80000000a00 */
[----:B------:R0:W5:Y:S06]  /*1230*/  @P0 LDG.E R33, desc[UR40][R8.64] ;  /* 0x0000002808210981 */ /* 0x00016c000c1e1900 */
[----:B------:R-:W-:-:S04]  /*1240*/  @P2 IADD3 R4, P1, R34, UR8, RZ ;  /* 0x0000000822042c10 */ /* 0x000fc8000ff3e0ff */
[----:B------:R-:W-:-:S05]  /*1250*/  @P2 IADD3.X R5, R35, UR9, RZ, P1, !PT ;  /* 0x0000000923052c10 */ /* 0x000fca0008ffe4ff */
[----:B------:R-:W2:Y:S01]  /*1260*/  @P2 LDG.E R10, desc[UR40][R4.64] ;  /* 0x00000028040a2981 */ /* 0x000ea2000c1e1900 */
[----:B------:R-:W-:-:S03]  /*1270*/  UISETP.NE.U32.AND UP0, UPT, UR4, URZ, UPT ;  /* 0x0000003f0400728c */ /* 0x000fc6000bf05070 */
[----:B------:R-:W-:Y:S01]  /*1280*/  ULDC UR4, c[0x0][0x424] ;  /* 0x0001090000047ab9 */ /* 0x000fe20000000800 */
[----:B------:R-:W-:-:S03]  /*1290*/  UISETP.NE.AND.EX UP0, UPT, UR5, URZ, UPT, UP0 ;  /* 0x0000003f0500728c */ /* 0x000fc6000bf05300 */
[----:B------:R-:W-:Y:S01]  /*12a0*/  ULDC UR5, c[0x0][0x2f0] ;  /* 0x0000bc0000057ab9 */ /* 0x000fe20000000800 */
[----:B------:R-:W-:-:S04]  /*12b0*/  USEL UR4, UR4, 0x1, UP0 ;  /* 0x0000000104047887 */ /* 0x000fc80008000000 */
[----:B------:R-:W-:-:S03]  /*12c0*/  UIMAD UR4, UR4, UR5, URZ ;  /* 0x00000005040472a4 */ /* 0x000fc6000f8e023f */
[----:B------:R-:W-:Y:S02]  /*12d0*/  ULDC UR5, c[0x0][0x348] ;  /* 0x0000d20000057ab9 */ /* 0x000fe40000000800 */
[----:B----4-:R-:W-:Y:S02]  /*12e0*/  IMAD.U32 R25, RZ, RZ, UR5 ;  /* 0x00000005ff197e24 */ /* 0x010fe4000f8e00ff */
[----:B------:R-:W-:Y:S02]  /*12f0*/  IMAD.U32 R32, RZ, RZ, UR4 ;  /* 0x00000004ff207e24 */ /* 0x000fe4000f8e00ff */
[----:B------:R-:W-:Y:S01]  /*1300*/  IMAD.MOV.U32 R24, RZ, RZ, R11 ;  /* 0x000000ffff187224 */ /* 0x000fe200078e000b */
[----:B--2---:R0:W-:Y:S01]  /*1310*/  STL [R1+0x90], R10 ;  /* 0x0000900a01007387 */ /* 0x0041e20000100800 */
[----:B---3--:R-:W-:Y:S05]  /*1320*/  @P2 BRA `(.L_x_15134) ;  /* 0x0000000000282947 */ /* 0x008fea0003800000 */
[----:B------:R-:W-:Y:S02]  /*1330*/  ULDC.64 UR4, c[0x0][0xaf8] ;  /* 0x0002be0000047ab9 */ /* 0x000fe40000000a00 */
[----:B------:R-:W-:-:S04]  /*1340*/  ISETP.NE.U32.AND P1, PT, RZ, UR4, PT ;  /* 0x00000004ff007c0c */ /* 0x000fc8000bf25070 */
[----:B------:R-:W-:-:S13]  /*1350*/  ISETP.NE.AND.EX P1, PT, RZ, UR5, PT, P1 ;  /* 0x00000005ff007c0c */ /* 0x000fda000bf25310 */
[----:B------:R-:W-:Y:S05]  /*1360*/  @!P1 BRA `(.L_x_15134) ;  /* 0x0000000000189947 */ /* 0x000fea0003800000 */
[----:B------:R-:W1:Y:S02]  /*1370*/  LDC.64 R4, c[0x0][0xaf8] ;  /* 0x0002be00ff047b82 */ /* 0x000e640000000a00 */
[----:B-1----:R-:W-:-:S05]  /*1380*/  IMAD.WIDE R4, R24, 0x4, R4 ;  /* 0x0000000418047825 */ /* 0x002fca00078e0204 */
[----:B------:R-:W2:Y:S04]  /*1390*/  LDG.E R0, desc[UR40][R4.64] ;  /* 0x0000002804007981 */ /* 0x000ea8000c1e1900 */
[----:B0-----:R-:W2:Y:S02]  /*13a0*/  LDG.E R7, desc[UR40][R4.64+0x4] ;  /* 0x0000042804077981 */ /* 0x001ea4000c1e1900 */
[----:B--2---:R-:W-:-:S05]  /*13b0*/  IMAD.IADD R10, R7, 0x1, -R0 ;  /* 0x00000001070a7824 */ /* 0x004fca00078e0a00 */
[----:B------:R1:W-:Y:S02]  /*13c0*/  STL [R1+0x90], R10 ;  /* 0x0000900a01007387 */ /* 0x0003e40000100800 */
.L_x_15134:
[----:B------:R-:W-:Y:S01]  /*13d0*/  ULDC.64 UR4, c[0x0][0xb18] ;  /* 0x0002c60000047ab9 */ /* 0x000fe20000000a00 */
[----:B------:R2:W-:Y:S01]  /*13e0*/  STL [R1+0xc4], R102 ;  /* 0x0000c46601007387 */ /* 0x0005e20000100800 */
[----:B------:R-:W-:-:S04]  /*13f0*/  ISETP.NE.U32.AND P1, PT, RZ, UR4, PT ;  /* 0x00000004ff007c0c */ /* 0x000fc8000bf25070 */
[----:B------:R-:W-:-:S13]  /*1400*/  ISETP.NE.AND.EX P1, PT, RZ, UR5, PT, P1 ;  /* 0x00000005ff007c0c */ /* 0x000fda000bf25310 */
[----:B--2---:R-:W-:Y:S05]  /*1410*/  @!P1 BRA `(.L_x_15135) ;  /* 0x0000000000109947 */ /* 0x004fea0003800000 */
[----:B------:R-:W-:-:S04]  /*1420*/  IADD3 R4, P0, R34, UR4, RZ ;  /* 0x0000000422047c10 */ /* 0x000fc8000ff1e0ff */
[----:B------:R-:W-:-:S05]  /*1430*/  IADD3.X R5, R35, UR5, RZ, P0, !PT ;  /* 0x0000000523057c10 */ /* 0x000fca00087fe4ff */
[----:B------:R2:W5:Y:S01]  /*1440*/  LDG.E R32, desc[UR40][R4.64] ;  /* 0x0000002804207981 */ /* 0x000562000c1e1900 */
[----:B------:R-:W-:Y:S05]  /*1450*/  BRA `(.L_x_15136) ;  /* 0x0000000000107947 */ /* 0x000fea0003800000 */
.L_x_15135:
[----:B------:R-:W-:Y:S05]  /*1460*/  @!P0 BRA `(.L_x_15136) ;  /* 0x00000000000c8947 */ /* 0x000fea0003800000 */
[----:B------:R-:W2:Y:S04]  /*1470*/  LDG.E R5, desc[UR40][R8.64] ;  /* 0x0000002808057981 */ /* 0x000ea8000c1e1900 */
[----:B------:R-:W2:Y:S02]  /*1480*/  LDG.E R32, desc[UR40][R8.64+0x4] ;  /* 0x0000042808207981 */ /* 0x000ea4000c1e1900 */
[----:B--2---:R-:W-:-:S07]  /*1490*/  IMAD.IADD R32, R32, 0x1, -R5 ;  /* 0x0000000120207824 */ /* 0x004fce00078e0a05 */
.L_x_15136:
[----:B------:R-:W-:Y:S01]  /*14a0*/  ULDC.64 UR4, c[0x0][0xb08] ;  /* 0x0002c20000047ab9 */ /* 0x000fe20000000a00 */
[----:B0-----:R-:W0:Y:S01]  /*14b0*/  LDC R8, c[0x0][0x448] ;  /* 0x00011200ff087b82 */ /* 0x001e220000000800 */
[----:B------:R-:W-:-:S04]  /*14c0*/  ISETP.NE.U32.AND P0, PT, RZ, UR4, PT ;  /* 0x00000004ff007c0c */ /* 0x000fc8000bf05070 */
[----:B------:R-:W-:Y:S01]  /*14d0*/  ISETP.NE.AND.EX P0, PT, RZ, UR5, PT, P0 ;  /* 0x00000005ff007c0c */ /* 0x000fe2000bf05300 */
[----:B------:R-:W-:-:S12]  /*14e0*/  ULDC.64 UR4, c[0x0][0xb28] ;  /* 0x0002ca0000047ab9 */ /* 0x000fd80000000a00 */
[----:B--2---:R-:W2:Y:S02]  /*14f0*/  @P0 LDC.64 R4, c[0x0][0xb08] ;  /* 0x0002c200ff040b82 */ /* 0x004ea40000000a00 */
[----:B--2---:R-:W-:-:S05]  /*1500*/  @P0 IMAD.WIDE R4, R24, 0x4, R4 ;  /* 0x0000000418040825 */ /* 0x004fca00078e0204 */
        /* <DEDUP_REMOVED lines=8> */
[----:B0-----:R-:W-:Y:S01]  /*1590*/  ISETP.NE.AND P1, PT, R8, 0x1, PT ;  /* 0x000000010800780c */ /* 0x001fe20003f25270 */
[----:B------:R-:W-:Y:S02]  /*15a0*/  IMAD.SHL.U32 R12, R101, 0x80, RZ ;  /* 0x00000080650c7824 */ /* 0x000fe400078e00ff */
[----:B------:R-:W-:Y:S02]  /*15b0*/  IMAD.IADD R8, R32, 0x1, -R3 ;  /* 0x0000000120087824 */ /* 0x000fe400078e0a03 */
[----:B---3--:R-:W-:Y:S01]  /*15c0*/  VIADD R4, R12, 0x7f ;  /* 0x0000007f0c047836 */ /* 0x008fe20000000000 */
[----:B------:R0:W-:Y:S07]  /*15d0*/  STL [R1+0x98], R12 ;  /* 0x0000980c01007387 */ /* 0x0001ee0000100800 */
[----:B------:R-:W3:Y:S08]  /*15e0*/  @P1 LDC R11, c[0x0][0x44c] ;  /* 0x00011300ff0b1b82 */ /* 0x000ef00000000800 */
[----:B------:R-:W1:Y:S01]  /*15f0*/  @P1 LDC R5, c[0x0][0x450] ;  /* 0x00011400ff051b82 */ /* 0x000e620000000800 */
[----:B--2---:R-:W-:-:S02]  /*1600*/  @P0 IMAD.IADD R25, R9, 0x1, -R0 ;  /* 0x0000000109190824 */ /* 0x004fc400078e0a00 */
[----:B---3--:R-:W-:-:S04]  /*1610*/  @P1 IMAD.HI.U32 R0, R4, R11, RZ ;  /* 0x0000000b04001227 */ /* 0x008fc800078e00ff */
[----:B----4-:R-:W-:Y:S01]  /*1620*/  IMAD.IADD R6, R8, 0x1, R25 ;  /* 0x0000000108067824 */ /* 0x010fe200078e0219 */
[----:B-1----:R-:W-:-:S03]  /*1630*/  @P1 SHF.R.U32.HI R4, RZ, R5, R0 ;  /* 0x00000005ff041219 */ /* 0x002fc60000011600 */
[C---:B------:R-:W-:Y:S01]  /*1640*/  VIADD R0, R6.reuse, 0x5f ;  /* 0x0000005f06007836 */ /* 0x040fe20000000000 */
[----:B------:R-:W-:Y:S01]  /*1650*/  IADD3 R31, R6, 0x60, -R10 ;  /* 0x00000060061f7810 */ /* 0x000fe20007ffe80a */
[----:B------:R0:W-:Y:S02]  /*1660*/  STL [R1+0xac], R6 ;  /* 0x0000ac0601007387 */ /* 0x0001e40000100800 */
[----:B------:R-:W-:-:S04]  /*1670*/  IMAD.HI R0, R0, 0x2aaaaaab, RZ ;  /* 0x2aaaaaab00007827 */ /* 0x000fc800078e02ff */
[----:B------:R-:W-:Y:S01]  /*1680*/  IMAD.IADD R4, R31, 0x1, R4 ;  /* 0x000000011f047824 */ /* 0x000fe200078e0204 */
[----:B------:R-:W-:-:S03]  /*1690*/  SHF.R.U32.HI R177, RZ, 0x1f, R0 ;  /* 0x0000001fffb17819 */ /* 0x000fc60000011600 */
[----:B------:R-:W-:Y:S01]  /*16a0*/  IMAD.HI R4, R4, 0x2aaaaaab, RZ ;  /* 0x2aaaaaab04047827 */ /* 0x000fe200078e02ff */
[----:B------:R-:W-:-:S04]  /*16b0*/  LEA.HI.SX32 R177, R0, R177, 0x1c ;  /* 0x000000b100b17211 */ /* 0x000fc800078fe2ff */
[----:B------:R-:W-:-:S04]  /*16c0*/  SHF.R.U32.HI R3, RZ, 0x1f, R4 ;  /* 0x0000001fff037819 */ /* 0x000fc80000011604 */
[----:B------:R-:W-:Y:S01]  /*16d0*/  LEA.HI.SX32 R4, R4, R3, 0x1c ;  /* 0x0000000304047211 */ /* 0x000fe200078fe2ff */
[----:B------:R-:W-:-:S03]  /*16e0*/  IMAD.MOV R3, RZ, RZ, -R8 ;  /* 0x000000ffff037224 */ /* 0x000fc600078e0a08 */
[----:B------:R-:W-:-:S05]  /*16f0*/  VIMNMX R4, R177, R4, PT ;  /* 0x00000004b1047248 */ /* 0x000fca0003fe0100 */
[----:B------:R-:W-:Y:S01]  /*1700*/  IMAD R0, R4, 0x60, -R8 ;  /* 0x0000006004007824 */ /* 0x000fe200078e0a08 */
[----:B------:R-:W-:-:S04]  /*1710*/  VIMNMX R4, RZ, R3, !PT ;  /* 0x00000003ff047248 */ /* 0x000fc80007fe0100 */
[----:B------:R-:W-:-:S04]  /*1720*/  VIMNMX R3, R0, R25, PT ;  /* 0x0000001900037248 */ /* 0x000fc80003fe0100 */
[----:B------:R-:W-:Y:S01]  /*1730*/  ISETP.GT.AND P0, PT, R3, R4, PT ;  /* 0x000000040300720c */ /* 0x000fe20003f04270 */
[----:B------:R-:W-:-:S05]  /*1740*/  IMAD.WIDE.U32 R4, R4, -0x55555555, RZ ;  /* 0xaaaaaaab04047825 */ /* 0x000fca00078e00ff */
[----:B------:R-:W-:-:S04]  /*1750*/  SHF.R.U32.HI R30, RZ, 0x6, R5 ;  /* 0x00000006ff1e7819 */ /* 0x000fc80000011605 */
[----:B------:R-:W-:-:S03]  /*1760*/  MOV R29, R30 ;  /* 0x0000001e001d7202 */ /* 0x000fc60000000f00 */
        /* <DEDUP_REMOVED lines=27> */
.L_x_15139:
[----:B------:R-:W-:Y:S05]  /*1920*/  BSYNC B6 ;  /* 0x0000000000067941 */ /* 0x000fea0003800000 */
.L_x_15138:
        /* <DEDUP_REMOVED lines=20> */
.L_x_15141:
[----:B------:R-:W-:Y:S05]  /*1a70*/  BSYNC B6 ;  /* 0x0000000000067941 */ /* 0x000fea0003800000 */
.L_x_15140:
[----:B------:R-:W2:Y:S01]  /*1a80*/  LDL R36, [R1+0xcc] ;  /* 0x0000cc0001247983 */ /* 0x000ea20000100800 */
[----:B------:R-:W-:Y:S01]  /*1a90*/  ULDC.64 UR4, c[0x0][0xaf0] ;  /* 0x0002bc0000047ab9 */ /* 0x000fe20000000a00 */
[----:B------:R-:W0:Y:S01]  /*1aa0*/  LDC.64 R54, c[0x0][0x408] ;  /* 0x00010200ff367b82 */ /* 0x000e220000000a00 */
[----:B------:R-:W-:-:S04]  /*1ab0*/  ISETP.NE.U32.AND P0, PT, RZ, UR4, PT ;  /* 0x00000004ff007c0c */ /* 0x000fc8000bf05070 */
[----:B------:R-:W-:-:S03]  /*1ac0*/  ISETP.NE.AND.EX P0, PT, RZ, UR5, PT, P0 ;  /* 0x00000005ff007c0c */ /* 0x000fc6000bf05300 */
[----:B------:R-:W1:Y:S10]  /*1ad0*/  LDC.64 R48, c[0x0][0x3f8] ;  /* 0x0000fe00ff307b82 */ /* 0x000e740000000a00 */
[----:B------:R-:W-:Y:S01]  /*1ae0*/  @P0 IADD3 R4, P1, R34, UR4, RZ ;  /* 0x0000000422040c10 */ /* 0x000fe2000ff3e0ff */
[----:B------:R-:W-:-:S03]  /*1af0*/  ULDC UR4, c[0x0][0x320] ;  /* 0x0000c80000047ab9 */ /* 0x000fc60000000800 */
[----:B------:R-:W-:Y:S02]  /*1b00*/  @P0 IADD3.X R5, R35, UR5, RZ, P1, !PT ;  /* 0x0000000523050c10 */ /* 0x000fe40008ffe4ff */
[----:B------:R-:W-:Y:S02]  /*1b10*/  ISETP.GE.AND P1, PT, R2, UR4, PT ;  /* 0x0000000402007c0c */ /* 0x000fe4000bf26270 */
[----:B------:R-:W-:Y:S01]  /*1b20*/  SHF.R.S32.HI R9, RZ, 0x1f, R23 ;  /* 0x0000001fff097819 */ /* 0x000fe20000011417 */
[----:B------:R3:W4:Y:S01]  /*1b30*/  @P0 LDG.E R24, desc[UR40][R4.64] ;  /* 0x0000002804180981 */ /* 0x000722000c1e1900 */
[----:B------:R-:W-:Y:S01]  /*1b40*/  SEL R3, RZ, 0xffffffff, P1 ;  /* 0xffffffffff037807 */ /* 0x000fe20000800000 */
[----:B------:R-:W0:Y:S01]  /*1b50*/  LDC R35, c[0x0][0x3f4] ;  /* 0x0000fd00ff237b82 */ /* 0x000e220000000800 */
[----:B------:R-:W-:Y:S02]  /*1b60*/  ISETP.GE.AND P0, PT, R16, UR4, PT ;  /* 0x0000000410007c0c */ /* 0x000fe4000bf06270 */
[----:B------:R-:W-:Y:S01]  /*1b70*/  SHF.R.S32.HI R201, RZ, 0x1f, R200 ;  /* 0x0000001fffc97819 */ /* 0x000fe200000114c8 */
[----:B------:R-:W-:Y:S01]  /*1b80*/  IMAD.SHL.U32 R3, R3, 0x2, RZ ;  /* 0x0000000203037824 */ /* 0x000fe200078e00ff */
[----:B------:R-:W-:Y:S01]  /*1b90*/  SEL R0, RZ, 0x1, P0 ;  /* 0x00000001ff007807 */ /* 0x000fe20000000000 */
[----:B------:R-:W0:Y:S01]  /*1ba0*/  S2R R38, SR_TID.X ;  /* 0x0000000000267919 */ /* 0x000e220000002100 */
[----:B------:R-:W-:Y:S01]  /*1bb0*/  ISETP.GE.AND P0, PT, R205, UR4, PT ;  /* 0x00000004cd007c0c */ /* 0x000fe2000bf06270 */
[----:B-1----:R-:W-:Y:S01]  /*1bc0*/  IMAD.WIDE.U32 R10, R23, R48, R16 ;  /* 0x00000030170a7225 */ /* 0x002fe200078e0010 */
[----:B------:R-:W-:-:S02]  /*1bd0*/  ISETP.GE.AND P1, PT, R204, UR4, PT ;  /* 0x00000004cc007c0c */ /* 0x000fc4000bf26270 */
[----:B------:R-:W-:Y:S01]  /*1be0*/  LOP3.LUT R0, R3, 0x2, R0, 0xe2, !PT ;  /* 0x0000000203007812 */ /* 0x000fe200078ee200 */
[----:B------:R-:W1:Y:S01]  /*1bf0*/  S2R R37, SR_TID.X ;  /* 0x0000000000257919 */ /* 0x000e620000002100 */
[----:B------:R-:W-:Y:S01]  /*1c00*/  SEL R3, RZ, 0x4, P0 ;  /* 0x00000004ff037807 */ /* 0x000fe20000000000 */
[----:B------:R-:W-:Y:S01]  /*1c10*/  IMAD.MOV.U32 R63, RZ, RZ, 0x20 ;  /* 0x00000020ff3f7424 */ /* 0x000fe200078e00ff */
[----:B---3--:R-:W-:Y:S01]  /*1c20*/  SEL R4, RZ, 0x8, P1 ;  /* 0x00000008ff047807 */ /* 0x008fe20000800000 */
[----:B------:R-:W-:Y:S01]  /*1c30*/  IMAD R65, R49, 0x60, RZ ;  /* 0x0000006031417824 */ /* 0x000fe200078e02ff */
[----:B------:R-:W-:Y:S01]  /*1c40*/  ISETP.GE.AND P0, PT, R225, UR4, PT ;  /* 0x00000004e1007c0c */ /* 0x000fe2000bf06270 */
[----:B0-----:R-:W-:Y:S01]  /*1c50*/  IMAD.SHL.U32 R57, R54, 0x40, RZ ;  /* 0x0000004036397824 */ /* 0x001fe200078e00ff */
[----:B------:R-:W-:Y:S02]  /*1c60*/  ISETP.GE.AND P1, PT, R224, UR4, PT ;  /* 0x00000004e0007c0c */ /* 0x000fe4000bf26270 */
[----:B------:R-:W-:-:S02]  /*1c70*/  LOP3.LUT R0, R4, R0, R3, 0xfe, !PT ;  /* 0x0000000004007212 */ /* 0x000fc400078efe03 */
[----:B------:R-:W-:Y:S02]  /*1c80*/  SEL R3, RZ, 0x10, P0 ;  /* 0x00000010ff037807 */ /* 0x000fe40000000000 */
[----:B------:R-:W-:Y:S02]  /*1c90*/  SEL R4, RZ, 0x20, P1 ;  /* 0x00000020ff047807 */ /* 0x000fe40000800000 */
[----:B------:R-:W-:Y:S02]  /*1ca0*/  ISETP.GE.AND P0, PT, R227, UR4, PT ;  /* 0x00000004e3007c0c */ /* 0x000fe4000bf06270 */
[----:B------:R-:W-:Y:S02]  /*1cb0*/  ISETP.GE.AND P1, PT, R226, UR4, PT ;  /* 0x00000004e2007c0c */ /* 0x000fe4000bf26270 */
[----:B------:R-:W-:Y:S01]  /*1cc0*/  LOP3.LUT R3, R4, R0, R3, 0xfe, !PT ;  /* 0x0000000004037212 */ /* 0x000fe200078efe03 */
[-C--:B------:R-:W-:Y:S01]  /*1cd0*/  IMAD R0, R9, R48.reuse, RZ ;  /* 0x0000003009007224 */ /* 0x080fe200078e02ff */
[----:B------:R-:W-:Y:S01]  /*1ce0*/  SEL R6, RZ, 0x40, P0 ;  /* 0x00000040ff067807 */ /* 0x000fe20000000000 */
[----:B------:R-:W-:Y:S01]  /*1cf0*/  IMAD.WIDE.U32 R4, R23, R48, R200 ;  /* 0x0000003017047225 */ /* 0x000fe200078e00c8 */
[----:B------:R-:W-:-:S02]  /*1d00*/  SEL R7, RZ, 0x7fff80, P1 ;  /* 0x007fff80ff077807 */ /* 0x000fc40000800000 */
[----:B------:R-:W-:Y:S01]  /*1d10*/  ISETP.GE.AND P0, PT, R16, R35, PT ;  /* 0x000000231000720c */ /* 0x000fe20003f06270 */
[----:B------:R-:W-:Y:S01]  /*1d20*/  VIADD R38, R38, 0xffffff80 ;  /* 0xffffff8026267836 */ /* 0x000fe20000000000 */
[----:B------:R-:W-:Y:S01]  /*1d30*/  LOP3.LUT R3, R7, R3, R6, 0xfe, !PT ;  /* 0x0000000307037212 */ /* 0x000fe200078efe06 */
[-C--:B------:R-:W-:Y:S01]  /*1d40*/  IMAD R6, R9, R54.reuse, RZ ;  /* 0x0000003609067224 */ /* 0x080fe200078e02ff */
[----:B------:R-:W-:Y:S01]  /*1d50*/  SEL R13, R35, RZ, P0 ;  /* 0x000000ff230d7207 */ /* 0x000fe20000000000 */
[----:B------:R-:W-:Y:S01]  /*1d60*/  IMAD.WIDE.U32 R8, R23, R54, R200 ;  /* 0x0000003617087225 */ /* 0x000fe200078e00c8 */
[----:B------:R-:W-:-:S03]  /*1d70*/  SHF.L.U64.HI R56, R54, 0x6, R55 ;  /* 0x0000000636387819 */ /* 0x000fc60000010237 */
[C---:B------:R-:W-:Y:S01]  /*1d80*/  IMAD R53, R23.reuse, R55, R6 ;  /* 0x0000003717357224 */ /* 0x040fe200078e0206 */
[----:B-1----:R-:W-:Y:S01]  /*1d90*/  SHF.R.U32.HI R37, RZ, 0x7, R37 ;  /* 0x00000007ff257819 */ /* 0x002fe20000011625 */
[----:B------:R-:W-:Y:S02]  /*1da0*/  IMAD R15, R23, R49, R0 ;  /* 0x00000031170f7224 */ /* 0x000fe400078e0200 */
[----:B------:R-:W-:Y:S01]  /*1db0*/  IMAD.IADD R9, R9, 0x1, R53 ;  /* 0x0000000109097824 */ /* 0x000fe200078e0235 */
[----:B------:R-:W-:Y:S01]  /*1dc0*/  ISETP.NE.AND P6, PT, R37, 0x1, PT ;  /* 0x000000012500780c */ /* 0x000fe20003fc5270 */
[----:B------:R-:W-:Y:S02]  /*1dd0*/  IMAD.IADD R11, R15, 0x1, R11 ;  /* 0x000000010f0b7824 */ /* 0x000fe400078e020b */
[----:B-----5:R-:W-:Y:S02]  /*1de0*/  IMAD.WIDE.U32 R50, R26, R54, R8 ;  /* 0x000000361a327225 */ /* 0x020fe400078e0008 */
[----:B------:R-:W3:Y:S01]  /*1df0*/  LDL R8, [R1+0xb4] ;  /* 0x0000b40001087983 */ /* 0x000ee20000100800 */
[----:B------:R-:W-:Y:S01]  /*1e00*/  IADD3 R61, R37, 0x8, RZ ;  /* 0x00000008253d7810 */ /* 0x000fe20007ffe0ff */
[----:B------:R-:W-:-:S02]  /*1e10*/  IMAD.IADD R13, R16, 0x1, R13 ;  /* 0x00000001100d7824 */ /* 0x000fc400078e020d */
[----:B------:R-:W-:-:S03]  /*1e20*/  IMAD.WIDE.U32 R20, R26, R48, R10 ;  /* 0x000000301a147225 */ /* 0x000fc600078e000a */
[----:B------:R-:W-:Y:S01]  /*1e30*/  SHF.R.S32.HI R12, RZ, 0x1f, R13 ;  /* 0x0000001fff0c7819 */ /* 0x000fe2000001140d */
[C---:B------:R-:W-:Y:S01]  /*1e40*/  VIADD R37, R23.reuse, 0x40 ;  /* 0x0000004017257836 */ /* 0x040fe20000000000 */
[----:B------:R-:W-:Y:S05]  /*1e50*/  @!P6 WARPSYNC.ALL ;  /* 0x000000000000e948 */ /* 0x000fea0003800000 */
[----:B------:R-:W-:Y:S01]  /*1e60*/  VIADD R10, R23, 0x40 ;  /* 0x00000040170a7836 */ /* 0x000fe20000000000 */
[----:B------:R-:W-:Y:S01]  /*1e70*/  LEA.HI R13, R12, R13, RZ, 0x3 ;  /* 0x0000000d0c0d7211 */ /* 0x000fe200078f18ff */
[----:B------:R-:W-:Y:S01]  /*1e80*/  IMAD.SHL.U32 R37, R37, 0x40, RZ ;  /* 0x0000004025257824 */ /* 0x000fe200078e00ff */
[----:B------:R-:W-:Y:S01]  /*1e90*/  PRMT R85, R3, 0x8880, RZ ;  /* 0x0000888003557816 */ /* 0x000fe200000000ff */
[----:B------:R-:W-:Y:S01]  /*1ea0*/  IMAD.SHL.U32 R10, R10, 0x40, RZ ;  /* 0x000000400a0a7824 */ /* 0x000fe200078e00ff */
[----:B------:R-:W-:Y:S01]  /*1eb0*/  ULDC UR4, c[0x0][0x2f4] ;  /* 0x0000bd0000047ab9 */ /* 0x000fe20000000800 */
[----:B------:R-:W-:Y:S01]  /*1ec0*/  IMAD.IADD R7, R5, 0x1, R15 ;  /* 0x0000000105077824 */ /* 0x000fe200078e020f */
[----:B------:R-:W-:Y:S01]  /*1ed0*/  SHF.R.S32.HI R15, RZ, 0x1f, R26 ;  /* 0x0000001fff0f7819 */ /* 0x000fe2000001141a */
[----:B------:R-:W-:-:S02]  /*1ee0*/  IMAD.MOV.U32 R6, RZ, RZ, R4 ;  /* 0x000000ffff067224 */ /* 0x000fc400078e0004 */
[----:B------:R-:W-:Y:S01]  /*1ef0*/  IMAD.WIDE.U32 R4, R23, R54, R16 ;  /* 0x0000003617047225 */ /* 0x000fe200078e0010 */
[----:B------:R-:W-:Y:S02]  /*1f00*/  LOP3.LUT R37, R37, 0x1c0, RZ, 0xc0, !PT ;  /* 0x000001c025257812 */ /* 0x000fe400078ec0ff */
[----:B------:R-:W-:Y:S01]  /*1f10*/  LOP3.LUT R10, R10, 0x1c0, RZ, 0xc0, !PT ;  /* 0x000001c00a0a7812 */ /* 0x000fe200078ec0ff */
[----:B------:R-:W-:Y:S01]  /*1f20*/  IMAD.IADD R53, R53, 0x1, R5 ;  /* 0x0000000135357824 */ /* 0x000fe200078e0205 */
[----:B------:R-:W-:Y:S01]  /*1f30*/  SHF.R.S32.HI R73, RZ, 0x3, R13 ;  /* 0x00000003ff497819 */ /* 0x000fe2000001140d */
[----:B------:R-:W-:Y:S01]  /*1f40*/  IMAD R5, R15, R48, RZ ;  /* 0x000000300f057224 */ /* 0x000fe200078e02ff */
[----:B------:R-:W-:Y:S01]  /*1f50*/  LOP3.LUT R74, R13, 0xfffffff8, RZ, 0xc0, !PT ;  /* 0xfffffff80d4a7812 */ /* 0x000fe200078ec0ff */
[----:B------:R-:W-:Y:S01]  /*1f60*/  IMAD.MOV.U32 R52, RZ, RZ, R4 ;  /* 0x000000ffff347224 */ /* 0x000fe200078e0004 */
[----:B------:R-:W-:Y:S01]  /*1f70*/  SHF.R.U32.HI R10, RZ, 0x3, R10 ;  /* 0x00000003ff0a7819 */ /* 0x000fe2000001160a */
[----:B------:R-:W-:Y:S01]  /*1f80*/  IMAD R15, R15, R54, RZ ;  /* 0x000000360f0f7224 */ /* 0x000fe200078e02ff */
[----:B------:R-:W-:Y:S01]  /*1f90*/  SHF.L.U64.HI R4, R48, 0x6, R49 ;  /* 0x0000000630047819 */ /* 0x000fe20000010231 */
[----:B------:R-:W-:Y:S01]  /*1fa0*/  IMAD.IADD R0, R33, 0x1, R32 ;  /* 0x0000000121007824 */ /* 0x000fe200078e0220 */
[----:B------:R-:W-:Y:S01]  /*1fb0*/  PRMT R85, R85, 0x7710, RZ ;  /* 0x0000771055557816 */ /* 0x000fe200000000ff */
[----:B------:R-:W-:Y:S01]  /*1fc0*/  IMAD R33, R26, R49, R5 ;  /* 0x000000311a217224 */ /* 0x000fe200078e0205 */
[----:B------:R-:W-:Y:S01]  /*1fd0*/  ISETP.GE.AND P2, PT, R2, UR4, PT ;  /* 0x0000000402007c0c */ /* 0x000fe2000bf46270 */
[----:B------:R-:W-:-:S02]  /*1fe0*/  IMAD.SHL.U32 R5, R48, 0x40, RZ ;  /* 0x0000004030057824 */ /* 0x000fc400078e00ff */
[----:B------:R-:W-:-:S04]  /*1ff0*/  IMAD.WIDE.U32 R6, R26, R48, R6 ;  /* 0x000000301a067225 */ /* 0x000fc800078e0006 */
[----:B------:R-:W-:Y:S02]  /*2000*/  IMAD R11, R55, 0x60, RZ ;  /* 0x00000060370b7824 */ /* 0x000fe400078e02ff */
[C---:B------:R-:W-:Y:S02]  /*2010*/  IMAD R15, R26.reuse, R55, R15 ;  /* 0x000000371a0f7224 */ /* 0x040fe400078e020f */
[----:B------:R-:W-:Y:S01]  /*2020*/  IMAD.WIDE.U32 R52, R26, R54, R52 ;  /* 0x000000361a347225 */ /* 0x000fe200078e0034 */
[----:B------:R-:W-:-:S03]  /*2030*/  LOP3.LUT R79, R85, 0x1, RZ, 0xc0, !PT ;  /* 0x00000001554f7812 */ /* 0x000fc600078ec0ff */
[----:B------:R-:W-:Y:S01]  /*2040*/  IMAD.WIDE.U32 R48, R48, 0x60, RZ ;  /* 0x0000006030307825 */ /* 0x000fe200078e00ff */
[----:B------:R-:W-:-:S03]  /*2050*/  LOP3.LUT R80, R85, 0x2, RZ, 0xc0, !PT ;  /* 0x0000000255507812 */ /* 0x000fc600078ec0ff */
[----:B------:R-:W-:Y:S01]  /*2060*/  IMAD.WIDE.U32 R54, R54, 0x60, RZ ;  /* 0x0000006036367825 */ /* 0x000fe200078e00ff */
[C---:B------:R-:W-:Y:S02]  /*2070*/  LOP3.LUT R81, R85.reuse, 0x4, RZ, 0xc0, !PT ;  /* 0x0000000455517812 */ /* 0x040fe400078ec0ff */
[----:B------:R-:W-:Y:S01]  /*2080*/  LOP3.LUT R82, R85, 0x8, RZ, 0xc0, !PT ;  /* 0x0000000855527812 */ /* 0x000fe200078ec0ff */
[----:B------:R-:W-:Y:S01]  /*2090*/  IMAD.SHL.U32 R64, R35, 0x2, RZ ;  /* 0x0000000223407824 */ /* 0x000fe200078e00ff */
[----:B------:R-:W-:Y:S01]  /*20a0*/  LOP3.LUT R83, R85, 0x10, RZ, 0xc0, !PT ;  /* 0x0000001055537812 */ /* 0x000fe200078ec0ff */
[----:B------:R-:W-:Y:S01]  /*20b0*/  IMAD.IADD R65, R49, 0x1, R65 ;  /* 0x0000000131417824 */ /* 0x000fe200078e0241 */
[----:B------:R-:W-:Y:S01]  /*20c0*/  LOP3.LUT R84, R85, 0x20, RZ, 0xc0, !PT ;  /* 0x0000002055547812 */ /* 0x000fe200078ec0ff */
[----:B------:R-:W-:Y:S01]  /*20d0*/  IMAD.IADD R66, R55, 0x1, R11 ;  /* 0x0000000137427824 */ /* 0x000fe200078e020b */
[----:B------:R-:W-:Y:S01]  /*20e0*/  SHF.R.S32.HI R59, RZ, 0x1f, R102 ;  /* 0x0000001fff3b7819 */ /* 0x000fe20000011466 */
[----:B------:R-:W-:Y:S01]  /*20f0*/  IMAD.IADD R69, R7, 0x1, R33 ;  /* 0x0000000107457824 */ /* 0x000fe200078e0221 */
[----:B------:R-:W-:Y:S01]  /*2100*/  P2R R87, PR, RZ, 0x4 ;  /* 0x00000004ff577803 */ /* 0x000fe20000000000 */
[----:B------:R-:W-:Y:S01]  /*2110*/  IMAD.IADD R70, R33, 0x1, R21 ;  /* 0x0000000121467824 */ /* 0x000fe200078e0215 */
[----:B------:R-:W-:Y:S01]  /*2120*/  SHF.R.S32.HI R76, RZ, 0x1f, R74 ;  /* 0x0000001fff4c7819 */ /* 0x000fe2000001144a */
[----:B------:R-:W-:Y:S01]  /*2130*/  IMAD.IADD R71, R51, 0x1, R15 ;  /* 0x0000000133477824 */ /* 0x000fe200078e020f */
[----:B------:R-:W-:Y:S01]  /*2140*/  LOP3.LUT R85, R85, 0x40, RZ, 0xc0, !PT ;  /* 0x0000004055557812 */ /* 0x000fe200078ec0ff */
[----:B------:R-:W-:-:S02]  /*2150*/  IMAD.IADD R72, R15, 0x1, R53 ;  /* 0x000000010f487824 */ /* 0x000fc400078e0235 */
[C---:B--2---:R-:W-:Y:S01]  /*2160*/  IMAD.SHL.U32 R58, R36.reuse, 0x40, RZ ;  /* 0x00000040243a7824 */ /* 0x044fe200078e00ff */
[----:B------:R-:W-:Y:S01]  /*2170*/  @!P6 BAR.SYNC.DEFER_BLOCKING 0x9, 0x100 ;  /* 0x024400000000eb1d */ /* 0x000fe20000010000 */
[----:B------:R-:W-:Y:S02]  /*2180*/  LOP3.LUT P1, RZ, R36, 0x4, RZ, 0xc0, !PT ;  /* 0x0000000424ff7812 */ /* 0x000fe4000782c0ff */
[----:B------:R-:W-:Y:S02]  /*2190*/  SHF.R.S32.HI R36, RZ, 0x1f, R38 ;  /* 0x0000001fff247819 */ /* 0x000fe40000011426 */
[----:B------:R-:W-:Y:S02]  /*21a0*/  LOP3.LUT R58, R58, 0x1c0, RZ, 0xc0, !PT ;  /* 0x000001c03a3a7812 */ /* 0x000fe400078ec0ff */
[----:B------:R-:W-:-:S04]  /*21b0*/  LEA.HI R36, R36, R38, RZ, 0x2 ;  /* 0x0000002624247211 */ /* 0x000fc800078f10ff */
[----:B------:R-:W-:-:S05]  /*21c0*/  LOP3.LUT R36, R36, 0xfffffffc, RZ, 0xc0, !PT ;  /* 0xfffffffc24247812 */ /* 0x000fca00078ec0ff */
[----:B------:R-:W-:Y:S02]  /*21d0*/  IMAD.IADD R36, R38, 0x1, -R36 ;  /* 0x0000000126247824 */ /* 0x000fe400078e0a24 */
[----:B------:R-:W0:Y:S02]  /*21e0*/  S2R R38, SR_TID.X ;  /* 0x0000000000267919 */ /* 0x000e240000002100 */
[----:B------:R-:W-:Y:S01]  /*21f0*/  IMAD R62, R36, 0x40, R23 ;  /* 0x00000040243e7824 */ /* 0x000fe200078e0217 */
        /* <DEDUP_REMOVED lines=16> */
[----:B----4-:R-:W-:Y:S01]  /*2300*/  SHF.R.S32.HI R75, RZ, 0x1f, R24 ;  /* 0x0000001fff4b7819 */ /* 0x010fe20000011418 */
[----:B---3--:R-:W-:-:S10]  /*2310*/  IMAD.IADD R78, R8, 0x1, R13 ;  /* 0x00000001084e7824 */ /* 0x008fd400078e020d */
.L_x_15195:
[----:B0-----:R-:W0:Y:S01]  /*2320*/  LDC R91, c[0x0][0x430] ;  /* 0x00010c00ff5b7b82 */ /* 0x001e220000000800 */
[----:B------:R-:W-:Y:S01]  /*2330*/  IADD3 R29, R29, -0x1, RZ ;  /* 0xffffffff1d1d7810 */ /* 0x000fe20007ffe0ff */
[----:B------:R-:W-:-:S04]  /*2340*/  IMAD.MOV.U32 R96, RZ, RZ, RZ ;  /* 0x000000ffff607224 */ /* 0x000fc800078e00ff */
[----:B------:R-:W-:Y:S02]  /*2350*/  IMAD R12, R29, 0x60, R62 ;  /* 0x000000601d0c7824 */ /* 0x000fe400078e023e */
[----:B-1----:R-:W1:Y:S02]  /*2360*/  LDC R95, c[0x0][0x3f4] ;  /* 0x0000fd00ff5f7b82 */ /* 0x002e640000000800 */
        /* <DEDUP_REMOVED lines=94> */
.L_x_15146:
[----:B------:R-:W-:Y:S05]  /*2950*/  BSYNC B1 ;  /* 0x0000000000017941 */ /* 0x000fea0003800000 */
.L_x_15145:
[----:B0-----:R-:W-:Y:S01]  /*2960*/  VIADD R12, R23, 0x40 ;  /* 0x00000040170c7836 */ /* 0x001fe20000000000 */
[----:B------:R-:W-:Y:S01]  /*2970*/  BSSY B1, `(.L_x_15147) ;  /* 0x000001c000017945 */ /* 0x000fe20003800000 */
[----:B------:R-:W-:Y:S02]  /*2980*/  CS2R R40, SRZ ;  /* 0x0000000000287805 */ /* 0x000fe4000001ff00 */
[----:B------:R-:W-:Y:S01]  /*2990*/  CS2R R34, SRZ ;  /* 0x0000000000227805 */ /* 0x000fe2000001ff00 */
[----:B-----5:R-:W-:Y:S01]  /*29a0*/  IMAD.MOV.U32 R13, RZ, RZ, R44 ;  /* 0x000000ffff0d7224 */ /* 0x020fe200078e002c */
[----:B------:R-:W-:Y:S02]  /*29b0*/  ISETP.GE.AND P4, PT, R12, R100, PT ;  /* 0x000000640c00720c */ /* 0x000fe40003f86270 */
[----:B------:R-:W-:Y:S02]  /*29c0*/  CS2R R38, SRZ ;  /* 0x0000000000267805 */ /* 0x000fe4000001ff00 */
[----:B------:R-:W-:-:S09]  /*29d0*/  MOV R14, R45 ;  /* 0x0000002d000e7202 */ /* 0x000fd20000000f00 */
        /* <DEDUP_REMOVED lines=21> */
.L_x_15148:
[----:B------:R-:W-:Y:S05]  /*2b30*/  BSYNC B1 ;  /* 0x0000000000017941 */ /* 0x000fea0003800000 */
.L_x_15147:
[----:B0-----:R-:W-:Y:S01]  /*2b40*/  IMAD.MOV.U32 R8, RZ, RZ, R92 ;  /* 0x000000ffff087224 */ /* 0x001fe200078e005c */
        /* <DEDUP_REMOVED lines=33> */
.L_x_15149:
[----:B------:R-:W-:Y:S01]  /*2d60*/  IMAD R86, R19, 0x8, R22 ;  /* 0x0000000813567824 */ /* 0x000fe200078e0216 */
[----:B------:R-:W-:Y:S01]  /*2d70*/  SHF.L.U32 R99, R206, 0x1f, RZ ;  /* 0x0000001fce637819 */ /* 0x000fe200000006ff */
[----:B------:R-:W-:Y:S03]  /*2d80*/  BSSY B1, `(.L_x_15150) ;  /* 0x0000003000017945 */ /* 0x000fe60003800000 */
[----:B------:R-:W0:Y:S02]  /*2d90*/  SYNCS.PHASECHK.TRANS64.TRYWAIT P5, [R86+URZ+0x32490], R99 ;  /* 0x03249063560075a7 */ /* 0x000e2400080a017f */
[----:B0-----:R-:W-:Y:S05]  /*2da0*/  @!P5 BRA `(.L_x_15151) ;  /* 0x000001bc0010d947 */ /* 0x001fea0003800000 */
.L_x_15418:
[----:B------:R-:W-:Y:S05]  /*2db0*/  BSYNC B1 ;  /* 0x0000000000017941 */ /* 0x000fea0003800000 */
.L_x_15150:
[----:B------:R-:W-:-:S03]  /*2dc0*/  UMOV UR4, 0xffffffff ;  /* 0xffffffff00047882 */ /* 0x000fc60000000000 */
[----:B------:R-:W-:Y:S05]  /*2dd0*/  BRA.DIV UR4, `(.L_x_15152) ;  /* 0x000001be04187947 */ /* 0x000fea000b800000 */
[----:B------:R1:W2:Y:S04]  /*2de0*/  SHFL.IDX PT, R33, R90, RZ, 0x1c1f ;  /* 0x001c1fff5a217589 */ /* 0x0002a800000e0000 */
[----:B------:R1:W3:Y:S02]  /*2df0*/  SHFL.IDX PT, R14, R89, RZ, 0x1c1f ;  /* 0x001c1fff590e7589 */ /* 0x0002e400000e0000 */
.L_x_15422:
        /* <DEDUP_REMOVED lines=13> */
[----:B------:R-:W-:Y:S01]  /*2ed0*/  SHF.R.U32.HI R111, RZ, 0x10, R47 ;  /* 0x00000010ff6f7819 */ /* 0x000fe2000001162f */
[----:B------:R-:W-:Y:S01]  /*2ee0*/  IMAD.U32 R47, R11, 0x10000, RZ ;  /* 0x000100000b2f7824 */ /* 0x000fe200078e00ff */
        /* <DEDUP_REMOVED lines=11> */
[----:B------:R-:W-:-:S02]  /*2fa0*/  LOP3.LUT R46, R10, 0xffff0000, RZ, 0xc0, !PT ;  /* 0xffff00000a2e7812 */ /* 0x000fc400078ec0ff */
[----:B------:R-:W-:Y:S01]  /*2fb0*/  LOP3.LUT R106, R93, 0xffff0000, RZ, 0xc0, !PT ;  /* 0xffff00005d6a7812 */ /* 0x000fe200078ec0ff */
[----:B------:R-:W-:Y:S01]  /*2fc0*/  FMUL.FTZ R113, R11, R110 ;  /* 0x0000006e0b717220 */ /* 0x000fe20000410000 */
[----:B------:R-:W-:Y:S01]  /*2fd0*/  SHF.L.U32 R10, R9, 0x10, RZ ;  /* 0x00000010090a7819 */ /* 0x000fe200000006ff */
[C---:B------:R-:W-:Y:S01]  /*2fe0*/  IMAD.U32 R9, R8.reuse, 0x10000, RZ ;  /* 0x0001000008097824 */ /* 0x040fe200078e00ff */
        /* <DEDUP_REMOVED lines=25> */
.L_x_15158:
[----:B------:R-:W-:Y:S05]  /*3180*/  BSYNC B3 ;  /* 0x0000000000037941 */ /* 0x000fea0003800000 */
.L_x_15157:
[----:B0-----:R4:W-:Y:S02]  /*3190*/  ST.E.128 desc[UR40][R12.64], R8 ;  /* 0x000000080c007985 */ /* 0x0019e4000c101d28 */
.L_x_15156:
[----:B------:R-:W-:Y:S05]  /*31a0*/  BSYNC B2 ;  /* 0x0000000000027941 */ /* 0x000fea0003800000 */
.L_x_15155:
        /* <DEDUP_REMOVED lines=54> */
.L_x_15160:
[----:B------:R-:W-:Y:S05]  /*3510*/  BSYNC B2 ;  /* 0x0000000000027941 */ /* 0x000fea0003800000 */
.L_x_15159:
[----:B0-----:R0:W-:Y:S02]  /*3520*/  ST.E.128 desc[UR40][R14.64], R8 ;  /* 0x000000080e007985 */ /* 0x0011e4000c101d28 */
.L_x_15154:
[----:B------:R-:W-:Y:S05]  /*3530*/  BSYNC B1 ;  /* 0x0000000000017941 */ /* 0x000fea0003800000 */
.L_x_15153:
[----:B------:R-:W-:-:S03]  /*3540*/  UMOV UR4, 0xffffffff ;  /* 0xffffffff00047882 */ /* 0x000fc60000000000 */
[----:B------:R-:W-:Y:S05]  /*3550*/  BRA.DIV UR4, `(.L_x_15161) ;  /* 0x000001b604807947 */ /* 0x000fea000b800000 */
[----:B--2---:R2:W1:Y:S04]  /*3560*/  SHFL.IDX PT, R33, R90, 0x1, 0x1c1f ;  /* 0x003c1f005a217f89 */ /* 0x00446800000e0000 */
[----:B0--3--:R2:W0:Y:S02]  /*3570*/  SHFL.IDX PT, R14, R89, 0x1, 0x1c1f ;  /* 0x003c1f00590e7f89 */ /* 0x00942400000e0000 */
.L_x_15426:
[----:B------:R-:W-:Y:S05]  /*3580*/  @P4 BRA `(.L_x_15162) ;  /* 0x00000020002c4947 */ /* 0x000fea0003800000 */
[----:B------:R-:W-:Y:S04]  /*3590*/  BSSY B1, `(.L_x_15163) ;  /* 0x0000038000017945 */ /* 0x000fe80003800000 */
[----:B------:R-:W-:Y:S05]  /*35a0*/  @P1 BRA `(.L_x_15164) ;  /* 0x0000000000d81947 */ /* 0x000fea0003800000 */
[----:B----4-:R3:W4:Y:S01]  /*35b0*/  LDS.128 R8, [R101+0x2000] ;  /* 0x0020000065087984 */ /* 0x0107220000000c00 */
[C---:B0-----:R-:W-:Y:S01]  /*35c0*/  LEA R12, P2, R16.reuse, R14, 0x1 ;  /* 0x0000000e100c7211 */ /* 0x041fe200078408ff */
[----:B------:R-:W-:Y:S03]  /*35d0*/  BSSY B2, `(.L_x_15165) ;  /* 0x0000032000027945 */ /* 0x000fe60003800000 */
[----:B-1----:R-:W-:Y:S02]  /*35e0*/  LEA.HI.X R13, R16, R33, R17, 0x1, P2 ;  /* 0x00000021100d7211 */ /* 0x002fe400010f0c11 */
[----:B------:R-:W-:-:S13]  /*35f0*/  ISETP.GE.AND P2, PT, R200, R95, PT ;  /* 0x0000005fc800720c */ /* 0x000fda0003f46270 */
[----:B---3--:R-:W-:Y:S05]  /*3600*/  @P2 BRA `(.L_x_15166) ;  /* 0x0000000000b82947 */ /* 0x008fea0003800000 */
[----:B------:R-:W-:Y:S02]  /*3610*/  SHF.R.U64 R45, R38, 0x10, R39 ;  /* 0x00000010262d7819 */ /* 0x000fe40000001227 */
[----:B------:R-:W-:Y:S02]  /*3620*/  SHF.R.U64 R42, R40, 0x10, R41 ;  /* 0x00000010282a7819 */ /* 0x000fe40000001229 */
[----:B------:R-:W-:Y:S01]  /*3630*/  SHF.R.U32.HI R47, RZ, 0x10, R39 ;  /* 0x00000010ff2f7819 */ /* 0x000fe20000011627 */
[----:B----4-:R-:W-:Y:S01]  /*3640*/  IMAD.U32 R39, R11, 0x10000, RZ ;  /* 0x000100000b277824 */ /* 0x010fe200078e00ff */
[----:B------:R-:W-:Y:S02]  /*3650*/  SHF.R.U32.HI R43, RZ, 0x10, R41 ;  /* 0x00000010ff2b7819 */ /* 0x000fe40000011629 */
[----:B------:R-:W-:Y:S02]  /*3660*/  PRMT R45, R119, 0x5410, R45 ;  /* 0x00005410772d7816 */ /* 0x000fe4000000002d */
[----:B------:R-:W-:-:S02]  /*3670*/  PRMT R41, R104, 0x5432, R42 ;  /* 0x0000543268297816 */ /* 0x000fc4000000002a */
[----:B------:R-:W-:Y:S02]  /*3680*/  PRMT R47, R120, 0x5410, R47 ;  /* 0x00005410782f7816 */ /* 0x000fe4000000002f */
[----:B------:R-:W-:Y:S02]  /*3690*/  PRMT R43, R118, 0x5410, R43 ;  /* 0x00005410762b7816 */ /* 0x000fe4000000002b */
[----:B------:R-:W-:Y:S01]  /*36a0*/  LOP3.LUT R40, R11, 0xffff0000, RZ, 0xc0, !PT ;  /* 0xffff00000b287812 */ /* 0x000fe200078ec0ff */
[----:B--2---:R-:W-:Y:S01]  /*36b0*/  IMAD.U32 R89, R47, 0x10000, RZ ;  /* 0x000100002f597824 */ /* 0x004fe200078e00ff */
        /* <DEDUP_REMOVED lines=8> */
[----:B------:R-:W-:Y:S02]  /*3740*/  IMAD.U32 R10, R9, 0x10000, RZ ;  /* 0x00010000090a7824 */ /* 0x000fe400078e00ff */
[-C--:B------:R-:W-:Y:S01]  /*3750*/  FMUL.FTZ R90, R38, R89.reuse ;  /* 0x00000059265a7220 */ /* 0x080fe20000410000 */
[C---:B------:R-:W-:Y:S02]  /*3760*/  IMAD.U32 R9, R8.reuse, 0x10000, RZ ;  /* 0x0001000008097824 */ /* 0x040fe400078e00ff */
[----:B------:R-:W-:Y:S01]  /*3770*/  FMUL.FTZ R11, R11, R42 ;  /* 0x0000002a0b0b7220 */ /* 0x000fe20000410000 */
[----:B------:R-:W-:Y:S01]  /*3780*/  LOP3.LUT R8, R8, 0xffff0000, RZ, 0xc0, !PT ;  /* 0xffff000008087812 */ /* 0x000fe200078ec0ff */
        /* <DEDUP_REMOVED lines=22> */
.L_x_15166:
[----:B------:R-:W-:Y:S05]  /*38f0*/  BSYNC B2 ;  /* 0x0000000000027941 */ /* 0x000fea0003800000 */
.L_x_15165:
[----:B----4-:R3:W-:Y:S02]  /*3900*/  ST.E.128 desc[UR40][R12.64], R8 ;  /* 0x000000080c007985 */ /* 0x0107e4000c101d28 */
.L_x_15164:
[----:B------:R-:W-:Y:S05]  /*3910*/  BSYNC B1 ;  /* 0x0000000000017941 */ /* 0x000fea0003800000 */
.L_x_15163:
[----:B------:R-:W-:-:S13]  /*3920*/  ISETP.NE.AND P2, PT, R87, RZ, PT ;  /* 0x000000ff5700720c */ /* 0x000fda0003f45270 */
[----:B------:R-:W-:Y:S05]  /*3930*/  @P2 BRA `(.L_x_15162) ;  /* 0x0000001c00402947 */ /* 0x000fea0003800000 */
[----:B---34-:R3:W4:Y:S01]  /*3940*/  LDS.128 R8, [R94+0x2000] ;  /* 0x002000005e087984 */ /* 0x0187220000000c00 */
[C---:B0-----:R-:W-:Y:S01]  /*3950*/  LEA R14, P2, R2.reuse, R14, 0x1 ;  /* 0x0000000e020e7211 */ /* 0x041fe200078408ff */
[----:B------:R-:W-:Y:S03]  /*3960*/  BSSY B1, `(.L_x_15167) ;  /* 0x0000032000017945 */ /* 0x000fe60003800000 */
[----:B-1----:R-:W-:Y:S02]  /*3970*/  LEA.HI.X R15, R2, R33, R203, 0x1, P2 ;  /* 0x00000021020f7211 */ /* 0x002fe400010f0ccb */
[----:B------:R-:W-:-:S13]  /*3980*/  ISETP.GE.AND P2, PT, R207, R95, PT ;  /* 0x0000005fcf00720c */ /* 0x000fda0003f46270 */
[----:B---3--:R-:W-:Y:S05]  /*3990*/  @P2 BRA `(.L_x_15168) ;  /* 0x0000000000b82947 */ /* 0x008fea0003800000 */
        /* <DEDUP_REMOVED lines=43> */
[----:B------:R-:W-:Y:S02]  /*3c50*/  F2FP.BF16.F32.PACK_AB R8, R11, R10 ;  /* 0x0000000a0b08723e */ /* 0x000fe400000010ff */
[----:B------:R-:W-:Y:S01]  /*3c60*/  MOV R10, R13 ;  /* 0x0000000d000a7202 */ /* 0x000fe20000000f00 */
[----:B------:R-:W-:-:S07]  /*3c70*/  IMAD.MOV.U32 R11, RZ, RZ, R12 ;  /* 0x000000ffff0b7224 */ /* 0x000fce00078e000c */
.L_x_15168:
[----:B------:R-:W-:Y:S05]  /*3c80*/  BSYNC B1 ;  /* 0x0000000000017941 */ /* 0x000fea0003800000 */
.L_x_15167:
[----:B----4-:R0:W-:Y:S01]  /*3c90*/  ST.E.128 desc[UR40][R14.64], R8 ;  /* 0x000000080e007985 */ /* 0x0101e2000c101d28 */
[----:B------:R-:W-:Y:S05]  /*3ca0*/  BRA `(.L_x_15162) ;  /* 0x0000001800647947 */ /* 0x000fea0003800000 */
.L_x_15144:
[----:B------:R-:W-:Y:S01]  /*3cb0*/  VIADD R12, R23, 0x40 ;  /* 0x00000040170c7836 */ /* 0x000fe20000000000 */
[----:B------:R-:W-:-:S04]  /*3cc0*/  CS2R R34, SRZ ;  /* 0x0000000000227805 */ /* 0x000fc8000001ff00 */
        /* <DEDUP_REMOVED lines=10> */
[----:B------:R-:W-:Y:S01]  /*3d70*/  @!P3 IMAD.X R9, R33, 0x1, R70, P4 ;  /* 0x000000012109b824 */ /* 0x000fe200020e0646 */
[----:B------:R-:W-:Y:S01]  /*3d80*/  CS2R R32, SRZ ;  /* 0x0000000000207805 */ /* 0x000fe2000001ff00 */
[----:B------:R-:W1:Y:S01]  /*3d90*/  @!P3 LDC.64 R12, c[0x0][0x400] ;  /* 0x00010000ff0cbb82 */ /* 0x000e620000000a00 */
[----:B0-----:R-:W-:-:S04]  /*3da0*/  @!P3 LEA R14, P4, R10, R14, 0x1 ;  /* 0x0000000e0a0eb211 */ /* 0x001fc800078808ff */
[----:B------:R-:W-:Y:S02]  /*3db0*/  @!P3 LEA.HI.X R15, R10, R15, R9, 0x1, P4 ;  /* 0x0000000f0a0fb211 */ /* 0x000fe400020f0c09 */
[----:B------:R-:W-:Y:S01]  /*3dc0*/  @!P3 IADD3 R8, P4, R52, R8, RZ ;  /* 0x000000083408b210 */ /* 0x000fe20007f9e0ff */
[----:B------:R-:W0:Y:S01]  /*3dd0*/  @!P2 LDC.64 R10, c[0x0][0x3e8] ;  /* 0x0000fa00ff0aab82 */ /* 0x000e220000000a00 */
[----:B------:R-:W-:Y:S02]  /*3de0*/  CS2R R38, SRZ ;  /* 0x0000000000267805 */ /* 0x000fe4000001ff00 */
[----:B------:R-:W-:Y:S01]  /*3df0*/  CS2R R36, SRZ ;  /* 0x0000000000247805 */ /* 0x000fe2000001ff00 */
[----:B------:R-:W2:Y:S01]  /*3e00*/  @!P3 LDG.E.128 R32, desc[UR40][R14.64] ;  /* 0x000000280e20b981 */ /* 0x000ea2000c1e1d00 */
[----:B------:R-:W-:Y:S01]  /*3e10*/  @!P3 IMAD.X R9, R99, 0x1, R72, P4 ;  /* 0x000000016309b824 */ /* 0x000fe200020e0648 */
[----:B-1----:R-:W-:-:S04]  /*3e20*/  @!P3 LEA R12, P4, R8, R12, 0x1 ;  /* 0x0000000c080cb211 */ /* 0x002fc800078808ff */
[----:B------:R-:W-:Y:S02]  /*3e30*/  @!P3 LEA.HI.X R13, R8, R13, R9, 0x1, P4 ;  /* 0x0000000d080db211 */ /* 0x000fe400020f0c09 */
[----:B------:R-:W1:Y:S03]  /*3e40*/  @!P2 LDC.64 R8, c[0x0][0x400] ;  /* 0x00010000ff08ab82 */ /* 0x000e660000000a00 */
[----:B------:R2:W3:Y:S01]  /*3e50*/  @!P3 LDG.E.128 R36, desc[UR40][R12.64] ;  /* 0x000000280c24b981 */ /* 0x0004e2000c1e1d00 */
[----:B------:R-:W-:Y:S02]  /*3e60*/  CS2R R42, SRZ ;  /* 0x00000000002a7805 */ /* 0x000fe4000001ff00 */
[----:B0-----:R-:W-:-:S04]  /*3e70*/  @!P2 LEA R10, P3, R40, R10, 0x1 ;  /* 0x0000000a280aa211 */ /* 0x001fc800078608ff */
[----:B------:R-:W-:Y:S02]  /*3e80*/  @!P2 LEA.HI.X R11, R40, R11, R41, 0x1, P3 ;  /* 0x0000000b280ba211 */ /* 0x000fe400018f0c29 */
[----:B------:R-:W-:Y:S02]  /*3e90*/  CS2R R40, SRZ ;  /* 0x0000000000287805 */ /* 0x000fe4000001ff00 */
[----:B------:R-:W-:Y:S02]  /*3ea0*/  CS2R R46, SRZ ;  /* 0x00000000002e7805 */ /* 0x000fe4000001ff00 */
[C---:B-1----:R-:W-:Y:S02]  /*3eb0*/  @!P2 LEA R8, P3, R44.reuse, R8, 0x1 ;  /* 0x000000082c08a211 */ /* 0x042fe400078608ff */
[----:B------:R3:W4:Y:S02]  /*3ec0*/  @!P2 LDG.E.128 R40, desc[UR40][R10.64] ;  /* 0x000000280a28a981 */ /* 0x000724000c1e1d00 */
[----:B------:R-:W-:-:S02]  /*3ed0*/  @!P2 LEA.HI.X R9, R44, R9, R45, 0x1, P3 ;  /* 0x000000092c09a211 */ /* 0x000fc400018f0c2d */
[----:B------:R-:W-:-:S06]  /*3ee0*/  CS2R R44, SRZ ;  /* 0x00000000002c7805 */ /* 0x000fcc000001ff00 */
[----:B------:R0:W5:Y:S01]  /*3ef0*/  @!P2 LDG.E.128 R44, desc[UR40][R8.64] ;  /* 0x00000028082ca981 */ /* 0x000162000c1e1d00 */
[----:B------:R-:W-:-:S06]  /*3f00*/  UISETP.NE.AND UP0, UPT, UR47, 0x3, UPT ;  /* 0x000000032f00788c */ /* 0x000fcc000bf05270 */
[----:B------:R-:W-:Y:S02]  /*3f10*/  PLOP3.LUT P3, PT, PT, PT, UP0, 0x80, 0x0 ;  /* 0x000000000000781c */ /* 0x000fe40003f6f008 */
[----:B------:R-:W-:Y:S01]  /*3f20*/  ISETP.GE.AND P2, PT, R16, R95, PT ;  /* 0x0000005f1000720c */ /* 0x000fe20003f46270 */
[----:B--2---:R-:W-:Y:S02]  /*3f30*/  IMAD.MOV.U32 R12, RZ, RZ, R34 ;  /* 0x000000ffff0c7224 */ /* 0x004fe400078e0022 */
[----:B------:R-:W-:Y:S02]  /*3f40*/  IMAD.MOV.U32 R15, RZ, RZ, R33 ;  /* 0x000000ffff0f7224 */ /* 0x000fe400078e0021 */
[----:B---3--:R-:W-:Y:S02]  /*3f50*/  IMAD.MOV.U32 R10, RZ, RZ, R38 ;  /* 0x000000ffff0a7224 */ /* 0x008fe400078e0026 */
[----:B0-----:R-:W-:Y:S02]  /*3f60*/  IMAD.MOV.U32 R8, RZ, RZ, R39 ;  /* 0x000000ffff087224 */ /* 0x001fe400078e0027 */
[----:B------:R-:W-:-:S02]  /*3f70*/  IMAD.MOV.U32 R11, RZ, RZ, R37 ;  /* 0x000000ffff0b7224 */ /* 0x000fc400078e0025 */
[----:B------:R-:W-:Y:S01]  /*3f80*/  IMAD.MOV.U32 R9, RZ, RZ, R36 ;  /* 0x000000ffff097224 */ /* 0x000fe200078e0024 */
[----:B------:R-:W-:Y:S02]  /*3f90*/  PRMT R107, R107, 0x5410, R10 ;  /* 0x000054106b6b7816 */ /* 0x000fe4000000000a */
[----:B------:R-:W-:Y:S02]  /*3fa0*/  PRMT R124, R8, 0x7610, R124 ;  /* 0x00007610087c7816 */ /* 0x000fe4000000007c */
[----:B------:R-:W-:Y:S02]  /*3fb0*/  PRMT R121, R11, 0x7610, R121 ;  /* 0x000076100b797816 */ /* 0x000fe40000000079 */
[----:B------:R-:W-:Y:S02]  /*3fc0*/  PRMT R108, R108, 0x5410, R9 ;  /* 0x000054106c6c7816 */ /* 0x000fe40000000009 */
[----:B------:R-:W-:Y:S01]  /*3fd0*/  PRMT R104, R104, 0x5410, R12 ;  /* 0x0000541068687816 */ /* 0x000fe2000000000c */
[----:B------:R-:W-:-:S02]  /*3fe0*/  IMAD.MOV.U32 R13, RZ, RZ, R35 ;  /* 0x000000ffff0d7224 */ /* 0x000fc400078e0023 */
[----:B----4-:R-:W-:Y:S02]  /*3ff0*/  IMAD.MOV.U32 R8, RZ, RZ, R42 ;  /* 0x000000ffff087224 */ /* 0x010fe400078e002a */
[----:B------:R-:W-:Y:S02]  /*4000*/  IMAD.MOV.U32 R10, RZ, RZ, R40 ;  /* 0x000000ffff0a7224 */ /* 0x000fe400078e0028 */
        /* <DEDUP_REMOVED lines=12> */
[----:B------:R-:W-:Y:S02]  /*40d0*/  PRMT R115, R13, 0x7610, R115 ;  /* 0x000076100d737816 */ /* 0x000fe40000000073 */
[----:B------:R-:W-:Y:S02]  /*40e0*/  PRMT R120, R14, 0x7610, R120 ;  /* 0x000076100e787816 */ /* 0x000fe40000000078 */
[----:B------:R-:W-:Y:S02]  /*40f0*/  PRMT R106, R8, 0x7610, R106 ;  /* 0x00007610086a7816 */ /* 0x000fe4000000006a */
[----:B------:R-:W-:Y:S02]  /*4100*/  PRMT R107, R9, 0x7610, R107 ;  /* 0x00007610096b7816 */ /* 0x000fe4000000006b */
[----:B------:R-:W-:-:S02]  /*4110*/  PRMT R112, R10, 0x7610, R112 ;  /* 0x000076100a707816 */ /* 0x000fc40000000070 */
[----:B------:R-:W-:Y:S01]  /*4120*/  PRMT R108, R11, 0x7610, R108 ;  /* 0x000076100b6c7816 */ /* 0x000fe2000000006c */
[----:B------:R-:W-:Y:S06]  /*4130*/  @!P3 BRA `(.L_x_15169) ;  /* 0x000000000004b947 */ /* 0x000fec0003800000 */
[----:B------:R-:W-:Y:S01]  /*4140*/  BPT.TRAP 0x1 ;  /* 0x000000040000795c */ /* 0x000fe20000300000 */
.L_x_15169:
[----:B------:R-:W-:Y:S01]  /*4150*/  IMAD R86, R19, 0x8, R22 ;  /* 0x0000000813567824 */ /* 0x000fe200078e0216 */
[----:B------:R-:W-:Y:S01]  /*4160*/  SHF.L.U32 R99, R206, 0x1f, RZ ;  /* 0x0000001fce637819 */ /* 0x000fe200000006ff */
[----:B------:R-:W0:Y:S01]  /*4170*/  LDC R101, c[0x0][0x2f4] ;  /* 0x0000bd00ff657b82 */ /* 0x000e220000000800 */
[----:B------:R-:W-:Y:S02]  /*4180*/  BSSY B1, `(.L_x_15170) ;  /* 0x0000003000017945 */ /* 0x000fe40003800000 */
[----:B------:R-:W1:Y:S02]  /*4190*/  SYNCS.PHASECHK.TRANS64.TRYWAIT P4, [R86+URZ+0x32490], R99 ;  /* 0x03249063560075a7 */ /* 0x000e64000808017f */
[----:B-1----:R-:W-:Y:S05]  /*41a0*/  @!P4 BRA `(.L_x_15171) ;  /* 0x000001a800b4c947 */ /* 0x002fea0003800000 */
.L_x_15427:
[----:B------:R-:W-:Y:S05]  /*41b0*/  BSYNC B1 ;  /* 0x0000000000017941 */ /* 0x000fea0003800000 */
.L_x_15170:
[----:B------:R-:W-:Y:S01]  /*41c0*/  UMOV UR4, 0xffffffff ;  /* 0xffffffff00047882 */ /* 0x000fe20000000000 */
[----:B0-----:R-:W-:Y:S02]  /*41d0*/  IMAD.IADD R103, R101, 0x1, -R64 ;  /* 0x0000000165677824 */ /* 0x001fe400078e0a40 */
[----:B------:R-:W-:Y:S05]  /*41e0*/  BRA.DIV UR4, `(.L_x_15172) ;  /* 0x000001aa04b87947 */ /* 0x000fea000b800000 */
[----:B------:R0:W2:Y:S04]  /*41f0*/  SHFL.IDX PT, R9, R90, RZ, 0x1c1f ;  /* 0x001c1fff5a097589 */ /* 0x0000a800000e0000 */
[----:B------:R0:W3:Y:S02]  /*4200*/  SHFL.IDX PT, R14, R89, RZ, 0x1c1f ;  /* 0x001c1fff590e7589 */ /* 0x0000e400000e0000 */
.L_x_15431:
[----:B------:R-:W-:Y:S01]  /*4210*/  ISETP.GE.OR P4, PT, R23, R100, P1 ;  /* 0x000000641700720c */ /* 0x000fe20000f86670 */
[----:B------:R-:W-:-:S12]  /*4220*/  BSSY B1, `(.L_x_15173) ;  /* 0x000007a000017945 */ /* 0x000fd80003800000 */
[----:B------:R-:W-:Y:S05]  /*4230*/  @P4 BRA `(.L_x_15174) ;  /* 0x0000000400e04947 */ /* 0x000fea0003800000 */
[----:B------:R-:W4:Y:S01]  /*4240*/  S2R R12, SR_TID.X ;  /* 0x00000000000c7919 */ /* 0x000f220000002100 */
[----:B------:R-:W-:Y:S01]  /*4250*/  SEL R8, R64, R103, !P0 ;  /* 0x0000006740087207 */ /* 0x000fe20004000000 */
[----:B---3--:R-:W-:Y:S01]  /*4260*/  IMAD.MOV.U32 R94, RZ, RZ, R14 ;  /* 0x000000ffff5e7224 */ /* 0x008fe200078e000e */
[C---:B------:R-:W-:Y:S01]  /*4270*/  LEA R92, P4, R74.reuse, R14, 0x1 ;  /* 0x0000000e4a5c7211 */ /* 0x040fe200078808ff */
[----:B--2---:R-:W-:Y:S01]  /*4280*/  IMAD.MOV.U32 R95, RZ, RZ, R9 ;  /* 0x000000ffff5f7224 */ /* 0x004fe200078e0009 */
[----:B------:R-:W-:Y:S01]  /*4290*/  SHF.R.S32.HI R11, RZ, 0x1f, R8 ;  /* 0x0000001fff0b7819 */ /* 0x000fe20000011408 */
[----:B------:R-:W-:Y:S01]  /*42a0*/  BSSY B2, `(.L_x_15175) ;  /* 0x000006d000027945 */ /* 0x000fe20003800000 */
[----:B------:R-:W-:Y:S02]  /*42b0*/  LEA.HI.X R93, R74, R9, R76, 0x1, P4 ;  /* 0x000000094a5d7211 */ /* 0x000fe400020f0c4c */
        /* <DEDUP_REMOVED lines=19> */
[----:B------:R-:W-:Y:S02]  /*43f0*/  SHF.R.U32.HI R117, RZ, 0x10, R35 ;  /* 0x00000010ff757819 */ /* 0x000fe40000011623 */
[----:B------:R-:W-:Y:S02]  /*4400*/  PRMT R114, R106, 0x5432, R114 ;  /* 0x000054326a727816 */ /* 0x000fe40000000072 */
[----:B------:R-:W-:Y:S02]  /*4410*/  PRMT R119, R121, 0x5410, R119 ;  /* 0x0000541079777816 */ /* 0x000fe40000000077 */
[----:B------:R-:W-:Y:S01]  /*4420*/  SHF.R.U64 R113, R32, 0x10, R33 ;  /* 0x0000001020717819 */ /* 0x000fe20000001221 */
[----:B--2---:R-:W-:Y:S01]  /*4430*/  IMAD.U32 R32, R9, 0x10000, RZ ;  /* 0x0001000009207824 */ /* 0x004fe200078e00ff */
[----:B------:R-:W-:Y:S01]  /*4440*/  SHF.R.U64 R118, R36, 0x10, R37 ;  /* 0x0000001024767819 */ /* 0x000fe20000001225 */
[----:B---3--:R-:W-:Y:S01]  /*4450*/  IMAD.U32 R36, R13, 0x10000, RZ ;  /* 0x000100000d247824 */ /* 0x008fe200078e00ff */
[----:B------:R-:W-:Y:S01]  /*4460*/  PRMT R117, R115, 0x5410, R117 ;  /* 0x0000541073757816 */ /* 0x000fe20000000075 */
[----:B------:R-:W-:Y:S01]  /*4470*/  IMAD.U32 R121, R119, 0x10000, RZ ;  /* 0x0001000077797824 */ /* 0x000fe200078e00ff */
[----:B------:R-:W-:Y:S01]  /*4480*/  SHF.R.U32.HI R123, RZ, 0x10, R39 ;  /* 0x00000010ff7b7819 */ /* 0x000fe20000011627 */
[----:B------:R-:W-:Y:S01]  /*4490*/  IMAD.U32 R115, R114, 0x10000, RZ ;  /* 0x0001000072737824 */ /* 0x000fe200078e00ff */
[----:B------:R-:W-:Y:S01]  /*44a0*/  PRMT R113, R120, 0x5410, R113 ;  /* 0x0000541078717816 */ /* 0x000fe20000000071 */
[C---:B------:R-:W-:Y:S01]  /*44b0*/  FMUL.FTZ R125, R36.reuse, R121 ;  /* 0x00000079247d7220 */ /* 0x040fe20000410000 */
[----:B------:R-:W-:Y:S01]  /*44c0*/  LOP3.LUT R37, R13, 0xffff0000, RZ, 0xc0, !PT ;  /* 0xffff00000d257812 */ /* 0x000fe200078ec0ff */
[-C--:B------:R-:W-:Y:S01]  /*44d0*/  FMUL.FTZ R127, R36, R115.reuse ;  /* 0x00000073247f7220 */ /* 0x080fe20000410000 */
[----:B------:R-:W-:Y:S01]  /*44e0*/  PRMT R123, R124, 0x5410, R123 ;  /* 0x000054107c7b7816 */ /* 0x000fe2000000007b */
[C---:B------:R-:W-:Y:S01]  /*44f0*/  FFMA.FTZ R125, R32.reuse, R115, -R125 ;  /* 0x00000073207d7223 */ /* 0x040fe2000001087d */
[----:B------:R-:W-:Y:S01]  /*4500*/  LOP3.LUT R120, R119, 0xffff0000, RZ, 0xc0, !PT ;  /* 0xffff000077787812 */ /* 0x000fe200078ec0ff */
[----:B------:R-:W-:Y:S01]  /*4510*/  FFMA.FTZ R127, R32, R121, R127 ;  /* 0x00000079207f7223 */ /* 0x000fe2000001007f */
[----:B------:R-:W-:Y:S01]  /*4520*/  LOP3.LUT R114, R114, 0xffff0000, RZ, 0xc0, !PT ;  /* 0xffff000072727812 */ /* 0x000fe200078ec0ff */
[----:B------:R-:W-:Y:S01]  /*4530*/  IMAD.U32 R119, R123, 0x10000, RZ ;  /* 0x000100007b777824 */ /* 0x000fe200078e00ff */
[----:B------:R-:W-:Y:S01]  /*4540*/  SHF.R.U64 R122, R38, 0x10, R39 ;  /* 0x00000010267a7819 */ /* 0x000fe20000001227 */
[----:B------:R-:W-:Y:S01]  /*4550*/  FMUL.FTZ R36, R37, R120 ;  /* 0x0000007825247220 */ /* 0x000fe20000410000 */
[----:B------:R-:W-:Y:S01]  /*4560*/  LOP3.LUT R33, R9, 0xffff0000, RZ, 0xc0, !PT ;  /* 0xffff000009217812 */ /* 0x000fe200078ec0ff */
[-C--:B------:R-:W-:Y:S01]  /*4570*/  FMUL.FTZ R32, R37, R114.reuse ;  /* 0x0000007225207220 */ /* 0x080fe20000410000 */
[----:B------:R-:W-:Y:S01]  /*4580*/  SHF.L.U32 R38, R15, 0x10, RZ ;  /* 0x000000100f267819 */ /* 0x000fe200000006ff */
[----:B------:R-:W-:Y:S01]  /*4590*/  IMAD.U32 R115, R117, 0x10000, RZ ;  /* 0x0001000075737824 */ /* 0x000fe200078e00ff */
[----:B------:R-:W-:Y:S01]  /*45a0*/  SHF.R.U64 R116, R34, 0x10, R35 ;  /* 0x0000001022747819 */ /* 0x000fe20000001223 */
[C---:B------:R-:W-:Y:S01]  /*45b0*/  IMAD.U32 R34, R12.reuse, 0x10000, RZ ;  /* 0x000100000c227824 */ /* 0x040fe200078e00ff */
[----:B------:R-:W-:Y:S01]  /*45c0*/  LOP3.LUT R35, R12, 0xffff0000, RZ, 0xc0, !PT ;  /* 0xffff00000c237812 */ /* 0x000fe200078ec0ff */
[C---:B------:R-:W-:Y:S01]  /*45d0*/  FFMA.FTZ R114, R33.reuse, R114, -R36 ;  /* 0x0000007221727223 */ /* 0x040fe20000010824 */
[----:B------:R-:W-:Y:S01]  /*45e0*/  PRMT R118, R108, 0x5432, R118 ;  /* 0x000054326c767816 */ /* 0x000fe20000000076 */
[C---:B------:R-:W-:Y:S01]  /*45f0*/  FMUL.FTZ R37, R38.reuse, R119 ;  /* 0x0000007726257220 */ /* 0x040fe20000410000 */
[----:B------:R-:W-:Y:S01]  /*4600*/  FFMA.FTZ R120, R33, R120, R32 ;  /* 0x0000007821787223 */ /* 0x000fe20000010020 */
[----:B------:R-:W-:Y:S01]  /*4610*/  IMAD.U32 R12, R11, 0x10000, RZ ;  /* 0x000100000b0c7824 */ /* 0x000fe200078e00ff */
[----:B------:R-:W-:Y:S01]  /*4620*/  LOP3.LUT R39, R15, 0xffff0000, RZ, 0xc0, !PT ;  /* 0xffff00000f277812 */ /* 0x000fe200078ec0ff */
[----:B------:R-:W-:Y:S01]  /*4630*/  FMUL.FTZ R38, R38, R115 ;  /* 0x0000007326267220 */ /* 0x000fe20000410000 */
[----:B------:R-:W-:Y:S01]  /*4640*/  LOP3.LUT R36, R123, 0xffff0000, RZ, 0xc0, !PT ;  /* 0xffff00007b247812 */ /* 0x000fe200078ec0ff */
[----:B------:R-:W-:Y:S01]  /*4650*/  IMAD.U32 R33, R118, 0x10000, RZ ;  /* 0x0001000076217824 */ /* 0x000fe200078e00ff */
[----:B------:R-:W-:Y:S01]  /*4660*/  LOP3.LUT R32, R117, 0xffff0000, RZ, 0xc0, !PT ;  /* 0xffff000075207812 */ /* 0x000fe200078ec0ff */
[----:B------:R-:W-:Y:S01]  /*4670*/  FFMA.FTZ R119, R12, R119, R38 ;  /* 0x000000770c777223 */ /* 0x000fe20000010026 */
[----:B------:R-:W-:Y:S01]  /*4680*/  LOP3.LUT R13, R11, 0xffff0000, RZ, 0xc0, !PT ;  /* 0xffff00000b0d7812 */ /* 0x000fe200078ec0ff */
[C---:B------:R-:W-:Y:S01]  /*4690*/  FMUL.FTZ R38, R39.reuse, R36 ;  /* 0x0000002427267220 */ /* 0x040fe20000410000 */
[----:B------:R-:W-:Y:S01]  /*46a0*/  LOP3.LUT R118, R118, 0xffff0000, RZ, 0xc0, !PT ;  /* 0xffff000076767812 */ /* 0x000fe200078ec0ff */
[-C--:B------:R-:W-:Y:S01]  /*46b0*/  FMUL.FTZ R126, R39, R32.reuse ;  /* 0x00000020277e7220 */ /* 0x080fe20000410000 */
[----:B------:R-:W-:Y:S01]  /*46c0*/  FFMA.FTZ R37, R12, R115, -R37 ;  /* 0x000000730c257223 */ /* 0x000fe20000010825 */
[C---:B------:R-:W-:Y:S01]  /*46d0*/  IMAD.U32 R12, R113.reuse, 0x10000, RZ ;  /* 0x00010000710c7824 */ /* 0x040fe200078e00ff */
[----:B------:R-:W-:Y:S01]  /*46e0*/  LOP3.LUT R113, R113, 0xffff0000, RZ, 0xc0, !PT ;  /* 0xffff000071717812 */ /* 0x000fe200078ec0ff */
[C---:B------:R-:W-:Y:S01]  /*46f0*/  IMAD.U32 R9, R8.reuse, 0x10000, RZ ;  /* 0x0001000008097824 */ /* 0x040fe200078e00ff */
[----:B------:R-:W-:Y:S01]  /*4700*/  LOP3.LUT R8, R8, 0xffff0000, RZ, 0xc0, !PT ;  /* 0xffff000008087812 */ /* 0x000fe200078ec0ff */
[C---:B------:R-:W-:Y:S01]  /*4710*/  FFMA.FTZ R124, R13.reuse, R32, -R38 ;  /* 0x000000200d7c7223 */ /* 0x040fe20000010826 */
[----:B------:R-:W-:Y:S01]  /*4720*/  FFMA.FTZ R126, R13, R36, R126 ;  /* 0x000000240d7e7223 */ /* 0x000fe2000001007e */
[----:B------:R-:W-:Y:S01]  /*4730*/  FMUL.FTZ R13, R35, R118 ;  /* 0x00000076230d7220 */ /* 0x000fe20000410000 */
[----:B------:R-:W-:Y:S01]  /*4740*/  PRMT R122, R107, 0x5432, R122 ;  /* 0x000054326b7a7816 */ /* 0x000fe2000000007a */
[C---:B------:R-:W-:Y:S01]  /*4750*/  FMUL.FTZ R32, R34.reuse, R33 ;  /* 0x0000002122207220 */ /* 0x040fe20000410000 */
[----:B------:R-:W-:Y:S01]  /*4760*/  FMUL.FTZ R38, R34, R12 ;  /* 0x0000000c22267220 */ /* 0x000fe20000410000 */
[----:B------:R-:W-:Y:S01]  /*4770*/  PRMT R116, R104, 0x5432, R116 ;  /* 0x0000543268747816 */ /* 0x000fe20000000074 */
[----:B------:R-:W-:Y:S01]  /*4780*/  FMUL.FTZ R35, R35, R113 ;  /* 0x0000007123237220 */ /* 0x000fe20000410000 */
[----:B------:R-:W-:-:S02]  /*4790*/  IMAD.U32 R15, R14, 0x10000, RZ ;  /* 0x000100000e0f7824 */ /* 0x000fc400078e00ff */
[----:B------:R-:W-:Y:S01]  /*47a0*/  FFMA.FTZ R113, R8, R113, -R13 ;  /* 0x0000007108717223 */ /* 0x000fe2000001080d */
[----:B------:R-:W-:Y:S01]  /*47b0*/  LOP3.LUT R14, R14, 0xffff0000, RZ, 0xc0, !PT ;  /* 0xffff00000e0e7812 */ /* 0x000fe200078ec0ff */
[C---:B------:R-:W-:Y:S01]  /*47c0*/  FFMA.FTZ R34, R9.reuse, R12, -R32 ;  /* 0x0000000c09227223 */ /* 0x040fe20000010820 */
[----:B------:R-:W-:Y:S01]  /*47d0*/  FFMA.FTZ R38, R9, R33, R38 ;  /* 0x0000002109267223 */ /* 0x000fe20000010026 */
[C---:B------:R-:W-:Y:S01]  /*47e0*/  LOP3.LUT R13, R122.reuse, 0xffff0000, RZ, 0xc0, !PT ;  /* 0xffff00007a0d7812 */ /* 0x040fe200078ec0ff */
[----:B------:R-:W-:Y:S01]  /*47f0*/  IMAD.U32 R32, R122, 0x10000, RZ ;  /* 0x000100007a207824 */ /* 0x000fe200078e00ff */
[C---:B------:R-:W-:Y:S01]  /*4800*/  LOP3.LUT R9, R116.reuse, 0xffff0000, RZ, 0xc0, !PT ;  /* 0xffff000074097812 */ /* 0x040fe200078ec0ff */
[----:B------:R-:W-:Y:S02]  /*4810*/  IMAD.U32 R12, R116, 0x10000, RZ ;  /* 0x00010000740c7824 */ /* 0x000fe400078e00ff */
[----:B------:R-:W-:Y:S01]  /*4820*/  FFMA.FTZ R35, R8, R118, R35 ;  /* 0x0000007608237223 */ /* 0x000fe20000010023 */
[C---:B------:R-:W-:Y:S01]  /*4830*/  IMAD.U32 R11, R10.reuse, 0x10000, RZ ;  /* 0x000100000a0b7824 */ /* 0x040fe200078e00ff */
        /* <DEDUP_REMOVED lines=19> */
.L_x_15176:
[----:B------:R-:W-:Y:S05]  /*4970*/  BSYNC B2 ;  /* 0x0000000000027941 */ /* 0x000fea0003800000 */
.L_x_15175:
[----:B------:R-:W-:Y:S01]  /*4980*/  ISETP.GE.AND P4, PT, R105, R101, PT ;  /* 0x000000656900720c */ /* 0x000fe20003f86270 */
[----:B--2---:R4:W-:-:S12]  /*4990*/  ST.E.128 desc[UR40][R92.64], R8 ;  /* 0x000000085c007985 */ /* 0x0049d8000c101d28 */
[----:B------:R-:W-:-:S05]  /*49a0*/  @!P4 IMAD.WIDE R94, R105, 0x2, R94 ;  /* 0x00000002695ec825 */ /* 0x000fca00078e025e */
[----:B---3--:R4:W-:Y:S02]  /*49b0*/  @!P4 ST.E.128 desc[UR40][R94.64], R12 ;  /* 0x0000000c5e00c985 */ /* 0x0089e4000c101d28 */
.L_x_15174:
[----:B------:R-:W-:Y:S05]  /*49c0*/  BSYNC B1 ;  /* 0x0000000000017941 */ /* 0x000fea0003800000 */
.L_x_15173:
[----:B------:R-:W-:-:S03]  /*49d0*/  UMOV UR4, 0xffffffff ;  /* 0xffffffff00047882 */ /* 0x000fc60000000000 */
[----:B------:R-:W-:Y:S05]  /*49e0*/  BRA.DIV UR4, `(.L_x_15177) ;  /* 0x000001a604007947 */ /* 0x000fea000b800000 */
[----:B------:R0:W0:Y:S04]  /*49f0*/  SHFL.IDX PT, R33, R90, 0x1, 0x1c1f ;  /* 0x003c1f005a217f89 */ /* 0x00002800000e0000 */
[----:B------:R0:W0:Y:S02]  /*4a00*/  SHFL.IDX PT, R32, R89, 0x1, 0x1c1f ;  /* 0x003c1f0059207f89 */ /* 0x00002400000e0000 */
.L_x_15435:
[----:B----4-:R-:W-:-:S05]  /*4a10*/  VIADD R8, R23, 0x40 ;  /* 0x0000004017087836 */ /* 0x010fca0000000000 */
[----:B------:R-:W-:-:S13]  /*4a20*/  ISETP.GE.OR P4, PT, R8, R100, P1 ;  /* 0x000000640800720c */ /* 0x000fda0000f86670 */
[----:B------:R-:W-:Y:S05]  /*4a30*/  @P4 BRA `(.L_x_15162) ;  /* 0x0000000c00004947 */ /* 0x000fea0003800000 */
[----:B--2---:R-:W2:Y:S01]  /*4a40*/  LDL R9, [R1+0xb4] ;  /* 0x0000b40001097983 */ /* 0x004ea20000100800 */
[----:B------:R-:W-:Y:S01]  /*4a50*/  SEL R103, R64, R103, !P0 ;  /* 0x0000006740677207 */ /* 0x000fe20004000000 */
[C---:B------:R-:W-:Y:S01]  /*4a60*/  VIADD R10, R23.reuse, 0x40 ;  /* 0x00000040170a7836 */ /* 0x040fe20000000000 */
        /* <DEDUP_REMOVED lines=15> */
[----:B--2---:R-:W-:Y:S01]  /*4b60*/  IADD3 R8, R9, R8, RZ ;  /* 0x0000000809087210 */ /* 0x004fe20007ffe0ff */
[----:B------:R-:W-:-:S04]  /*4b70*/  IMAD R9, R19, 0x1800, R78 ;  /* 0x0000180013097824 */ /* 0x000fc800078e024e */
[----:B------:R-:W-:Y:S02]  /*4b80*/  IMAD R11, R19, 0x1800, R8 ;  /* 0x00001800130b7824 */ /* 0x000fe400078e0208 */
[--C-:B------:R-:W-:Y:S02]  /*4b90*/  IMAD R9, R9, 0x2, R22.reuse ;  /* 0x0000000209097824 */ /* 0x100fe400078e0216 */
[----:B------:R-:W-:-:S04]  /*4ba0*/  IMAD R12, R11, 0x2, R22 ;  /* 0x000000020b0c7824 */ /* 0x000fc800078e0216 */
[----:B------:R-:W0:Y:S04]  /*4bb0*/  LDS.128 R8, [R9+0x1c400] ;  /* 0x01c4000009087984 */ /* 0x000e280000000c00 */
[----:B---3--:R-:W2:Y:S01]  /*4bc0*/  LDS.128 R12, [R12+0x1c400] ;  /* 0x01c400000c0c7984 */ /* 0x008ea20000000c00 */
[----:B------:R-:W-:Y:S05]  /*4bd0*/  @P2 BRA `(.L_x_15179) ;  /* 0x0000000400682947 */ /* 0x000fea0003800000 */
[----:B------:R-:W-:Y:S01]  /*4be0*/  SHF.R.U32.HI R90, RZ, 0x10, R41 ;  /* 0x00000010ff5a7819 */ /* 0x000fe20000011629 */
[----:B0-----:R-:W-:Y:S01]  /*4bf0*/  IMAD.U32 R37, R9, 0x10000, RZ ;  /* 0x0001000009257824 */ /* 0x001fe200078e00ff */
[----:B------:R-:W-:Y:S01]  /*4c00*/  SHF.R.U32.HI R89, RZ, 0x10, R45 ;  /* 0x00000010ff597819 */ /* 0x000fe2000001162d */
[----:B--2---:R-:W-:Y:S01]  /*4c10*/  IMAD.U32 R39, R12, 0x10000, RZ ;  /* 0x000100000c277824 */ /* 0x004fe200078e00ff */
[----:B------:R-:W-:Y:S02]  /*4c20*/  PRMT R111, R111, 0x5410, R90 ;  /* 0x000054106f6f7816 */ /* 0x000fe4000000005a */
[----:B------:R-:W-:Y:S02]  /*4c30*/  PRMT R108, R108, 0x5410, R89 ;  /* 0x000054106c6c7816 */ /* 0x000fe40000000059 */
[----:B------:R-:W-:Y:S02]  /*4c40*/  SHF.R.U64 R93, R44, 0x10, R45 ;  /* 0x000000102c5d7819 */ /* 0x000fe4000000122d */
[----:B------:R-:W-:Y:S01]  /*4c50*/  SHF.R.U64 R92, R40, 0x10, R41 ;  /* 0x00000010285c7819 */ /* 0x000fe20000001229 */
[----:B------:R-:W-:Y:S01]  /*4c60*/  IMAD.U32 R41, R13, 0x10000, RZ ;  /* 0x000100000d297824 */ /* 0x000fe200078e00ff */
[--C-:B------:R-:W-:Y:S01]  /*4c70*/  SHF.R.U64 R45, R46, 0x10, R47.reuse ;  /* 0x000000102e2d7819 */ /* 0x100fe2000000122f */
[----:B------:R-:W-:Y:S01]  /*4c80*/  IMAD.U32 R90, R108, 0x10000, RZ ;  /* 0x000100006c5a7824 */ /* 0x000fe200078e00ff */
[----:B------:R-:W-:Y:S01]  /*4c90*/  SHF.R.U32.HI R94, RZ, 0x10, R47 ;  /* 0x00000010ff5e7819 */ /* 0x000fe2000001162f */
[----:B------:R-:W-:Y:S01]  /*4ca0*/  IMAD.U32 R46, R111, 0x10000, RZ ;  /* 0x000100006f2e7824 */ /* 0x000fe200078e00ff */
[----:B------:R-:W-:-:S02]  /*4cb0*/  SHF.R.U32.HI R95, RZ, 0x10, R43 ;  /* 0x00000010ff5f7819 */ /* 0x000fc4000001162b */
[----:B------:R-:W-:Y:S01]  /*4cc0*/  PRMT R109, R109, 0x5410, R92 ;  /* 0x000054106d6d7816 */ /* 0x000fe2000000005c */
[----:B------:R-:W-:Y:S01]  /*4cd0*/  FMUL.FTZ R92, R41, R90 ;  /* 0x0000005a295c7220 */ /* 0x000fe20000410000 */
[----:B------:R-:W-:Y:S01]  /*4ce0*/  PRMT R107, R107, 0x5410, R94 ;  /* 0x000054106b6b7816 */ /* 0x000fe2000000005e */
[-C--:B------:R-:W-:Y:S01]  /*4cf0*/  FMUL.FTZ R94, R41, R46.reuse ;  /* 0x0000002e295e7220 */ /* 0x080fe20000410000 */
[----:B------:R-:W-:Y:S01]  /*4d00*/  PRMT R104, R104, 0x5410, R95 ;  /* 0x0000541068687816 */ /* 0x000fe2000000005f */
[C---:B------:R-:W-:Y:S01]  /*4d10*/  FFMA.FTZ R92, R37.reuse, R46, -R92 ;  /* 0x0000002e255c7223 */ /* 0x040fe2000001085c */
[----:B------:R-:W-:Y:S01]  /*4d20*/  SHF.R.U64 R103, R42, 0x10, R43 ;  /* 0x000000102a677819 */ /* 0x000fe2000000122b */
[----:B------:R-:W-:Y:S01]  /*4d30*/  FFMA.FTZ R94, R37, R90, R94 ;  /* 0x0000005a255e7223 */ /* 0x000fe2000001005e */
        /* <DEDUP_REMOVED lines=8> */
[C---:B------:R-:W-:Y:S01]  /*4dc0*/  FMUL.FTZ R47, R42.reuse, R45 ;  /* 0x0000002d2a2f7220 */ /* 0x040fe20000410000 */
[----:B------:R-:W-:Y:S02]  /*4dd0*/  IMAD.U32 R12, R11, 0x10000, RZ ;  /* 0x000100000b0c7824 */ /* 0x000fe400078e00ff */
[----:B------:R-:W-:Y:S01]  /*4de0*/  FMUL.FTZ R89, R42, R111 ;  /* 0x0000006f2a597220 */ /* 0x000fe20000410000 */
[----:B------:R-:W-:Y:S01]  /*4df0*/  LOP3.LUT R44, R15, 0xffff0000, RZ, 0xc0, !PT ;  /* 0xffff00000f2c7812 */ /* 0x000fe200078ec0ff */
[C---:B------:R-:W-:Y:S01]  /*4e00*/  FMUL.FTZ R42, R43.reuse, R37 ;  /* 0x000000252b2a7220 */ /* 0x040fe20000410000 */
[----:B------:R-:W-:Y:S01]  /*4e10*/  PRMT R112, R112, 0x5410, R93 ;  /* 0x0000541070707816 */ /* 0x000fe2000000005d */
[-C--:B------:R-:W-:Y:S01]  /*4e20*/  FMUL.FTZ R93, R43, R41.reuse ;  /* 0x000000292b5d7220 */ /* 0x080fe20000410000 */
[----:B------:R-:W-:Y:S01]  /*4e30*/  LOP3.LUT R107, R107, 0xffff0000, RZ, 0xc0, !PT ;  /* 0xffff00006b6b7812 */ /* 0x000fe200078ec0ff */
[C---:B------:R-:W-:Y:S01]  /*4e40*/  FFMA.FTZ R43, R12.reuse, R41, R42 ;  /* 0x000000290c2b7223 */ /* 0x040fe2000001002a */
[----:B------:R-:W-:Y:S01]  /*4e50*/  LOP3.LUT R38, R9, 0xffff0000, RZ, 0xc0, !PT ;  /* 0xffff000009267812 */ /* 0x000fe200078ec0ff */
[----:B------:R-:W-:Y:S01]  /*4e60*/  FFMA.FTZ R93, R12, R37, -R93 ;  /* 0x000000250c5d7223 */ /* 0x000fe2000001085d */
[----:B------:R-:W-:Y:S01]  /*4e70*/  LOP3.LUT R104, R104, 0xffff0000, RZ, 0xc0, !PT ;  /* 0xffff000068687812 */ /* 0x000fe200078ec0ff */
[----:B------:R-:W-:Y:S01]  /*4e80*/  FMUL.FTZ R42, R44, R107 ;  /* 0x0000006b2c2a7220 */ /* 0x000fe20000410000 */
[----:B------:R-:W-:Y:S01]  /*4e90*/  LOP3.LUT R13, R11, 0xffff0000, RZ, 0xc0, !PT ;  /* 0xffff00000b0d7812 */ /* 0x000fe200078ec0ff */
[C---:B------:R-:W-:Y:S01]  /*4ea0*/  FFMA.FTZ R47, R38.reuse, R111, -R47 ;  /* 0x0000006f262f7223 */ /* 0x040fe2000001082f */
[----:B------:R-:W-:Y:S01]  /*4eb0*/  FFMA.FTZ R89, R38, R45, R89 ;  /* 0x0000002d26597223 */ /* 0x000fe20000010059 */
[----:B------:R-:W-:Y:S01]  /*4ec0*/  FMUL.FTZ R44, R44, R104 ;  /* 0x000000682c2c7220 */ /* 0x000fe20000410000 */
[C---:B------:R-:W-:Y:S01]  /*4ed0*/  LOP3.LUT R37, R112.reuse, 0xffff0000, RZ, 0xc0, !PT ;  /* 0xffff000070257812 */ /* 0x040fe200078ec0ff */
[----:B------:R-:W-:-:S02]  /*4ee0*/  IMAD.U32 R38, R112, 0x10000, RZ ;  /* 0x0001000070267824 */ /* 0x000fc400078e00ff */
[----:B------:R-:W-:Y:S01]  /*4ef0*/  FFMA.FTZ R104, R13, R104, -R42 ;  /* 0x000000680d687223 */ /* 0x000fe2000001082a */
[C---:B------:R-:W-:Y:S01]  /*4f00*/  IMAD.U32 R12, R109.reuse, 0x10000, RZ ;  /* 0x000100006d0c7824 */ /* 0x040fe200078e00ff */
[----:B------:R-:W-:Y:S01]  /*4f10*/  LOP3.LUT R109, R109, 0xffff0000, RZ, 0xc0, !PT ;  /* 0xffff00006d6d7812 */ /* 0x000fe200078ec0ff */
[C---:B------:R-:W-:Y:S01]  /*4f20*/  IMAD.U32 R9, R8.reuse, 0x10000, RZ ;  /* 0x0001000008097824 */ /* 0x040fe200078e00ff */
[----:B------:R-:W-:Y:S01]  /*4f30*/  LOP3.LUT R8, R8, 0xffff0000, RZ, 0xc0, !PT ;  /* 0xffff000008087812 */ /* 0x000fe200078ec0ff */
[----:B------:R-:W-:Y:S01]  /*4f40*/  FFMA.FTZ R44, R13, R107, R44 ;  /* 0x0000006b0d2c7223 */ /* 0x000fe2000001002c */
[C---:B------:R-:W-:Y:S01]  /*4f50*/  FMUL.FTZ R42, R39.reuse, R38 ;  /* 0x00000026272a7220 */ /* 0x040fe20000410000 */
[----:B------:R-:W-:Y:S01]  /*4f60*/  FMUL.FTZ R13, R40, R37 ;  /* 0x00000025280d7220 */ /* 0x000fe20000410000 */
        /* <DEDUP_REMOVED lines=10> */
[----:B------:R-:W-:Y:S01]  /*5010*/  SHF.L.U32 R12, R110, 0x10, RZ ;  /* 0x000000106e0c7819 */ /* 0x000fe200000006ff */
[----:B------:R-:W-:Y:S01]  /*5020*/  IMAD.U32 R11, R10, 0x10000, RZ ;  /* 0x000100000a0b7824 */ /* 0x000fe200078e00ff */
        /* <DEDUP_REMOVED lines=21> */
.L_x_15179:
[----:B------:R-:W-:Y:S05]  /*5180*/  BSYNC B1 ;  /* 0x0000000000017941 */ /* 0x000fea0003800000 */
.L_x_15178:
[----:B0-----:R0:W-:Y:S01]  /*5190*/  ST.E.128 desc[UR40][R34.64], R8 ;  /* 0x0000000822007985 */ /* 0x0011e2000c101d28 */
[----:B------:R-:W-:-:S13]  /*51a0*/  ISETP.GE.AND P2, PT, R36, R101, PT ;  /* 0x000000652400720c */ /* 0x000fda0003f46270 */
[----:B------:R-:W-:Y:S05]  /*51b0*/  @P2 BRA `(.L_x_15162) ;  /* 0x0000000400202947 */ /* 0x000fea0003800000 */
[----:B------:R-:W-:-:S05]  /*51c0*/  IMAD.WIDE R36, R36, 0x2, R32 ;  /* 0x0000000224247825 */ /* 0x000fca00078e0220 */
[----:B--2---:R2:W-:Y:S01]  /*51d0*/  ST.E.128 desc[UR40][R36.64], R12 ;  /* 0x0000000c24007985 */ /* 0x0045e2000c101d28 */
[----:B------:R-:W-:Y:S05]  /*51e0*/  BRA `(.L_x_15162) ;  /* 0x0000000400147947 */ /* 0x000fea0003800000 */
.L_x_15143:
[----:B------:R-:W-:-:S06]  /*51f0*/  UISETP.NE.AND UP0, UPT, UR47, 0x3, UPT ;  /* 0x000000032f00788c */ /* 0x000fcc000bf05270 */
[----:B------:R-:W-:-:S13]  /*5200*/  PLOP3.LUT P3, PT, PT, PT, UP0, 0x80, 0x0 ;  /* 0x000000000000781c */ /* 0x000fda0003f6f008 */
[----:B------:R-:W-:Y:S05]  /*5210*/  @!P3 BRA `(.L_x_15180) ;  /* 0x000000000004b947 */ /* 0x000fea0003800000 */
[----:B------:R-:W-:Y:S01]  /*5220*/  BPT.TRAP 0x1 ;  /* 0x000000040000795c */ /* 0x000fe20000300000 */
.L_x_15180:
[----:B------:R-:W-:Y:S01]  /*5230*/  IMAD R86, R19, 0x8, R22 ;  /* 0x0000000813567824 */ /* 0x000fe200078e0216 */
[----:B------:R-:W-:Y:S01]  /*5240*/  SHF.L.U32 R99, R206, 0x1f, RZ ;  /* 0x0000001fce637819 */ /* 0x000fe200000006ff */
[----:B------:R-:W-:Y:S01]  /*5250*/  BSSY B1, `(.L_x_15181) ;  /* 0x0000004000017945 */ /* 0x000fe20003800000 */
[----:B------:R-:W-:Y:S02]  /*5260*/  SHF.R.S32.HI R97, RZ, 0x1f, R91 ;  /* 0x0000001fff617819 */ /* 0x000fe4000001145b */
[----:B------:R-:W0:Y:S02]  /*5270*/  SYNCS.PHASECHK.TRANS64.TRYWAIT P2, [R86+URZ+0x32490], R99 ;  /* 0x03249063560075a7 */ /* 0x000e24000804017f */
[----:B0-----:R-:W-:Y:S05]  /*5280*/  @!P2 BRA `(.L_x_15182) ;  /* 0x0000019c0024a947 */ /* 0x001fea0003800000 */
.L_x_15436:
[----:B------:R-:W-:Y:S05]  /*5290*/  BSYNC B1 ;  /* 0x0000000000017941 */ /* 0x000fea0003800000 */
.L_x_15181:
        /* <DEDUP_REMOVED lines=27> */
.L_x_15440:
        /* <DEDUP_REMOVED lines=13> */
.L_x_15185:
[----:B------:R-:W-:Y:S05]  /*5520*/  BSYNC B1 ;  /* 0x0000000000017941 */ /* 0x000fea0003800000 */
.L_x_15184:
[----:B------:R-:W-:-:S03]  /*5530*/  UMOV UR4, 0xffffffff ;  /* 0xffffffff00047882 */ /* 0x000fc60000000000 */
[----:B------:R-:W-:Y:S05]  /*5540*/  BRA.DIV UR4, `(.L_x_15186) ;  /* 0x0000019a04d07947 */ /* 0x000fea000b800000 */
[----:B--2-4-:R2:W4:Y:S04]  /*5550*/  SHFL.IDX PT, R9, R33, 0x1, 0x1c1f ;  /* 0x003c1f0021097f89 */ /* 0x01452800000e0000 */
[----:B---3--:R2:W3:Y:S02]  /*5560*/  SHFL.IDX PT, R14, R32, 0x1, 0x1c1f ;  /* 0x003c1f00200e7f89 */ /* 0x0084e400000e0000 */
.L_x_15444:
        /* <DEDUP_REMOVED lines=13> */
.L_x_15162:
[----:B------:R-:W-:Y:S05]  /*5640*/  BSYNC B0 ;  /* 0x0000000000007941 */ /* 0x000fea0003800000 */
.L_x_15142:
        /* <DEDUP_REMOVED lines=17> */
.L_x_15188:
[----:B------:R-:W-:Y:S05]  /*5760*/  BSYNC B0 ;  /* 0x0000000000007941 */ /* 0x000fea0003800000 */
.L_x_15187:
[----:B------:R-:W3:Y:S01]  /*5770*/  SYNCS.PHASECHK.TRANS64.TRYWAIT P3, [R86+URZ+0x324b0], R99 ;  /* 0x0324b063560075a7 */ /* 0x000ee2000806017f */
[----:B------:R-:W-:Y:S04]  /*5780*/  BSSY B0, `(.L_x_15189) ;  /* 0x0000002000007945 */ /* 0x000fe80003800000 */
[----:B---3--:R-:W-:Y:S05]  /*5790*/  @!P3 BRA `(.L_x_15190) ;  /* 0x000001980084b947 */ /* 0x008fea0003800000 */
.L_x_15445:
[----:B------:R-:W-:Y:S05]  /*57a0*/  BSYNC B0 ;  /* 0x0000000000007941 */ /* 0x000fea0003800000 */
.L_x_15189:
[----:B-12---:R1:W5:Y:S01]  /*57b0*/  LDL R90, [R1+0xa8] ;  /* 0x0000a800015a7983 */ /* 0x0063620000100800 */
[----:B------:R-:W-:-:S03]  /*57c0*/  ULDC.64 UR4, c[0x0][0x328] ;  /* 0x0000ca0000047ab9 */ /* 0x000fc60000000a00 */
[----:B------:R1:W5:Y:S04]  /*57d0*/  LDL R89, [R1+0xa4] ;  /* 0x0000a40001597983 */ /* 0x0003680000100800 */
[----:B------:R1:W5:Y:S04]  /*57e0*/  LDL R47, [R1+0xa0] ;  /* 0x0000a000012f7983 */ /* 0x0003680000100800 */
[----:B------:R1:W5:Y:S01]  /*57f0*/  LDL R45, [R1+0x9c] ;  /* 0x00009c00012d7983 */ /* 0x0003620000100800 */
[----:B------:R-:W-:Y:S01]  /*5800*/  IMAD R10, R97, UR4, RZ ;  /* 0x00000004610a7c24 */ /* 0x000fe2000f8e02ff */
[----:B------:R-:W-:Y:S01]  /*5810*/  BSSY B0, `(.L_x_15191) ;  /* 0x0000045000007945 */ /* 0x000fe20003800000 */
[----:B0-----:R-:W-:Y:S01]  /*5820*/  IMAD.WIDE.U32 R8, R91, UR4, RZ ;  /* 0x000000045b087c25 */ /* 0x001fe2000f8e00ff */
[----:B------:R-:W-:-:S02]  /*5830*/  SHF.R.S32.HI R44, RZ, 0x1f, R204 ;  /* 0x0000001fff2c7819 */ /* 0x000fc400000114cc */
[----:B------:R-:W-:Y:S01]  /*5840*/  SHF.R.S32.HI R46, RZ, 0x1f, R205 ;  /* 0x0000001fff2e7819 */ /* 0x000fe200000114cd */
[----:B------:R-:W-:Y:S01]  /*5850*/  IMAD R91, R91, UR5, R10 ;  /* 0x000000055b5b7c24 */ /* 0x000fe2000f8e020a */
[----:B------:R-:W-:Y:S01]  /*5860*/  ULDC.64 UR4, c[0x0][0x338] ;  /* 0x0000ce0000047ab9 */ /* 0x000fe20000000a00 */
[----:B------:R-:W-:Y:S02]  /*5870*/  IMAD.IADD R100, R100, 0x1, -R23 ;  /* 0x0000000164647824 */ /* 0x000fe400078e0a17 */
        /* <DEDUP_REMOVED lines=19> */
[----:B------:R1:W2:Y:S08]  /*59b0*/  SHFL.IDX PT, R41, R39, RZ, 0x1c1f ;  /* 0x001c1fff27297589 */ /* 0x0002b000000e0000 */
[----:B-1----:R-:W-:Y:S05]  /*59c0*/  @!P3 BRA `(.L_x_15192) ;  /* 0x0000000000a4b947 */ /* 0x002fea0003800000 */
[----:B------:R-:W-:Y:S02]  /*59d0*/  ISETP.NE.AND P5, PT, R79, RZ, PT ;  /* 0x000000ff4f00720c */ /* 0x000fe40003fa5270 */
[----:B------:R-:W-:-:S11]  /*59e0*/  ISETP.NE.AND P4, PT, R80, RZ, PT ;  /* 0x000000ff5000720c */ /* 0x000fd60003f85270 */
[----:B------:R-:W1:Y:S01]  /*59f0*/  @P5 LDS.128 R8, [R40] ;  /* 0x0000000028085984 */ /* 0x000e620000000c00 */
[----:B0-----:R-:W-:-:S04]  /*5a00*/  @P5 LEA R12, P3, R16, R43, 0x1 ;  /* 0x0000002b100c5211 */ /* 0x001fc800078608ff */
[----:B--2---:R-:W-:Y:S02]  /*5a10*/  @P5 LEA.HI.X R13, R16, R41, R17, 0x1, P3 ;  /* 0x00000029100d5211 */ /* 0x004fe400018f0c11 */
[----:B------:R-:W-:-:S04]  /*5a20*/  @P4 LEA R36, P3, R2, R43, 0x1 ;  /* 0x0000002b02244211 */ /* 0x000fc800078608ff */
[----:B------:R-:W-:Y:S02]  /*5a30*/  @P4 LEA.HI.X R37, R2, R41, R203, 0x1, P3 ;  /* 0x0000002902254211 */ /* 0x000fe400018f0ccb */
[----:B------:R-:W-:-:S13]  /*5a40*/  ISETP.NE.AND P3, PT, R81, RZ, PT ;  /* 0x000000ff5100720c */ /* 0x000fda0003f65270 */
[----:B------:R-:W-:-:S04]  /*5a50*/  @P3 LEA R14, P6, R205, R43, 0x1 ;  /* 0x0000002bcd0e3211 */ /* 0x000fc800078c08ff */
[----:B------:R-:W-:Y:S01]  /*5a60*/  @P3 LEA.HI.X R15, R205, R41, R46, 0x1, P6 ;  /* 0x00000029cd0f3211 */ /* 0x000fe200030f0c2e */
[----:B-1----:R-:W-:Y:S01]  /*5a70*/  @P5 ST.E.128 desc[UR40][R12.64], R8 ;  /* 0x000000080c005985 */ /* 0x002fe2000c101d28 */
[----:B------:R-:W-:-:S03]  /*5a80*/  ISETP.NE.AND P5, PT, R82, RZ, PT ;  /* 0x000000ff5200720c */ /* 0x000fc60003fa5270 */
[----:B------:R-:W0:Y:S10]  /*5a90*/  @P4 LDS.128 R8, [R42] ;  /* 0x000000002a084984 */ /* 0x000e340000000c00 */
[----:B------:R-:W-:-:S04]  /*5aa0*/  @P5 LEA R32, P6, R204, R43, 0x1 ;  /* 0x0000002bcc205211 */ /* 0x000fc800078c08ff */
[----:B------:R-:W-:Y:S01]  /*5ab0*/  @P5 LEA.HI.X R33, R204, R41, R44, 0x1, P6 ;  /* 0x00000029cc215211 */ /* 0x000fe200030f0c2c */
[----:B0-----:R-:W-:Y:S01]  /*5ac0*/  @P4 ST.E.128 desc[UR40][R36.64], R8 ;  /* 0x0000000824004985 */ /* 0x001fe2000c101d28 */
[----:B------:R-:W-:-:S03]  /*5ad0*/  ISETP.NE.AND P4, PT, R83, RZ, PT ;  /* 0x000000ff5300720c */ /* 0x000fc60003f85270 */
[----:B------:R-:W0:Y:S10]  /*5ae0*/  @P3 LDS.128 R8, [R40+0x3000] ;  /* 0x0030000028083984 */ /* 0x000e340000000c00 */
[----:B------:R-:W-:-:S04]  /*5af0*/  @P4 LEA R34, P6, R225, R43, 0x1 ;  /* 0x0000002be1224211 */ /* 0x000fc800078c08ff */
[----:B-----5:R-:W-:Y:S01]  /*5b00*/  @P4 LEA.HI.X R35, R225, R41, R90, 0x1, P6 ;  /* 0x00000029e1234211 */ /* 0x020fe200030f0c5a */
[----:B0-----:R0:W-:Y:S01]  /*5b10*/  @P3 ST.E.128 desc[UR40][R14.64], R8 ;  /* 0x000000080e003985 */ /* 0x0011e2000c101d28 */
[----:B------:R-:W-:-:S03]  /*5b20*/  ISETP.NE.AND P3, PT, R84, RZ, PT ;  /* 0x000000ff5400720c */ /* 0x000fc60003f65270 */
[----:B------:R-:W1:Y:S10]  /*5b30*/  @P5 LDS.128 R8, [R42+0x3000] ;  /* 0x003000002a085984 */ /* 0x000e740000000c00 */
[----:B------:R-:W-:-:S04]  /*5b40*/  @P3 LEA R12, P6, R224, R43, 0x1 ;  /* 0x0000002be00c3211 */ /* 0x000fc800078c08ff */
[----:B------:R-:W-:Y:S02]  /*5b50*/  @P3 LEA.HI.X R13, R224, R41, R89, 0x1, P6 ;  /* 0x00000029e00d3211 */ /* 0x000fe400030f0c59 */
[----:B0-----:R-:W-:Y:S01]  /*5b60*/  PRMT R14, R3, 0x8880, RZ ;  /* 0x00008880030e7816 */ /* 0x001fe200000000ff */
[----:B-1----:R-:W-:Y:S01]  /*5b70*/  @P5 ST.E.128 desc[UR40][R32.64], R8 ;  /* 0x0000000820005985 */ /* 0x002fe2000c101d28 */
        /* <DEDUP_REMOVED lines=14> */
.L_x_15192:
[----:B------:R-:W-:Y:S05]  /*5c60*/  BSYNC B0 ;  /* 0x0000000000007941 */ /* 0x000fea0003800000 */
.L_x_15191:
[----:B------:R-:W-:Y:S01]  /*5c70*/  ISETP.GE.AND P3, PT, R100, 0x41, PT ;  /* 0x000000416400780c */ /* 0x000fe20003f66270 */
[----:B------:R-:W4:Y:S01]  /*5c80*/  SHFL.IDX PT, R39, R39, 0x1, 0x1c1f ;  /* 0x003c1f0027277f89 */ /* 0x000f2200000e0000 */
[----:B------:R-:W-:Y:S03]  /*5c90*/  BSSY B0, `(.L_x_15193) ;  /* 0x000002c000007945 */ /* 0x000fe60003800000 */
[----:B--2---:R2:W0:Y:S08]  /*5ca0*/  SHFL.IDX PT, R41, R38, 0x1, 0x1c1f ;  /* 0x003c1f0026297f89 */ /* 0x00443000000e0000 */
[----:B--2---:R-:W-:Y:S05]  /*5cb0*/  @!P3 BRA `(.L_x_15194) ;  /* 0x0000000000a4b947 */ /* 0x004fea0003800000 */
[----:B------:R-:W-:-:S13]  /*5cc0*/  ISETP.NE.AND P4, PT, R81, RZ, PT ;  /* 0x000000ff5100720c */ /* 0x000fda0003f85270 */
[----:B0-----:R-:W-:-:S04]  /*5cd0*/  @P4 LEA R32, P3, R205, R41, 0x1 ;  /* 0x00000029cd204211 */ /* 0x001fc800078608ff */
[----:B----4-:R-:W-:Y:S02]  /*5ce0*/  @P4 LEA.HI.X R33, R205, R39, R46, 0x1, P3 ;  /* 0x00000027cd214211 */ /* 0x010fe400018f0c2e */
[----:B------:R-:W-:-:S13]  /*5cf0*/  ISETP.NE.AND P3, PT, R82, RZ, PT ;  /* 0x000000ff5200720c */ /* 0x000fda0003f65270 */
[----:B------:R-:W-:-:S04]  /*5d00*/  @P3 LEA R34, P5, R204, R41, 0x1 ;  /* 0x00000029cc223211 */ /* 0x000fc800078a08ff */
[----:B------:R-:W-:Y:S02]  /*5d10*/  @P3 LEA.HI.X R35, R204, R39, R44, 0x1, P5 ;  /* 0x00000027cc233211 */ /* 0x000fe400028f0c2c */
[----:B------:R-:W-:-:S13]  /*5d20*/  ISETP.NE.AND P5, PT, R79, RZ, PT ;  /* 0x000000ff4f00720c */ /* 0x000fda0003fa5270 */
[----:B-1----:R-:W0:Y:S01]  /*5d30*/  @P5 LDS.128 R8, [R40+0x2000] ;  /* 0x0020000028085984 */ /* 0x002e220000000c00 */
[----:B------:R-:W-:-:S04]  /*5d40*/  @P5 LEA R12, P6, R16, R41, 0x1 ;  /* 0x00000029100c5211 */ /* 0x000fc800078c08ff */
[----:B------:R-:W-:-:S05]  /*5d50*/  @P5 LEA.HI.X R13, R16, R39, R17, 0x1, P6 ;  /* 0x00000027100d5211 */ /* 0x000fca00030f0c11 */
[----:B0-----:R-:W-:Y:S01]  /*5d60*/  @P5 ST.E.128 desc[UR40][R12.64], R8 ;  /* 0x000000080c005985 */ /* 0x001fe2000c101d28 */
[----:B------:R-:W-:-:S13]  /*5d70*/  ISETP.NE.AND P5, PT, R80, RZ, PT ;  /* 0x000000ff5000720c */ /* 0x000fda0003fa5270 */
[----:B------:R-:W0:Y:S01]  /*5d80*/  @P5 LDS.128 R8, [R42+0x2000] ;  /* 0x002000002a085984 */ /* 0x000e220000000c00 */
[----:B------:R-:W-:-:S04]  /*5d90*/  @P5 LEA R14, P6, R2, R41, 0x1 ;  /* 0x00000029020e5211 */ /* 0x000fc800078c08ff */
[----:B------:R-:W-:-:S05]  /*5da0*/  @P5 LEA.HI.X R15, R2, R39, R203, 0x1, P6 ;  /* 0x00000027020f5211 */ /* 0x000fca00030f0ccb */
        /* <DEDUP_REMOVED lines=26> */
.L_x_15194:
[----:B------:R-:W-:Y:S05]  /*5f50*/  BSYNC B0 ;  /* 0x0000000000007941 */ /* 0x000fea0003800000 */
.L_x_15193:
        /* <DEDUP_REMOVED lines=13> */
[----:B--2---:R-:W-:Y:S02]  /*6030*/  SEL R9, RZ, 0x1, P2 ;  /* 0x00000001ff097807 */ /* 0x004fe40001000000 */
[----:B------:R-:W-:Y:S02]  /*6040*/  SEL R19, R19, RZ, P2 ;  /* 0x000000ff13137207 */ /* 0x000fe40001000000 */
[----:B------:R-:W-:Y:S01]  /*6050*/  LOP3.LUT R206, R206, R9, RZ, 0x3c, !PT ;  /* 0x00000009cece7212 */ /* 0x000fe200078e3cff */
[----:B------:R-:W-:Y:S06]  /*6060*/  @P3 BRA `(.L_x_15195) ;  /* 0xffffffc000ac3947 */ /* 0x000fec000383ffff */
[----:B------:R-:W2:Y:S01]  /*6070*/  S2R R8, SR_TID.X ;  /* 0x0000000000087919 */ /* 0x000ea20000002100 */
[----:B------:R-:W-:Y:S02]  /*6080*/  PLOP3.LUT P0, PT, PT, PT, PT, 0x8, 0x0 ;  /* 0x000000000000781c */ /* 0x000fe40003f0e170 */
[----:B--2---:R-:W-:-:S04]  /*6090*/  SHF.R.U32.HI R8, RZ, 0x7, R8 ;  /* 0x00000007ff087819 */ /* 0x004fc80000011608 */
[----:B------:R-:W-:-:S13]  /*60a0*/  ISETP.NE.AND P3, PT, R8, 0x1, PT ;  /* 0x000000010800780c */ /* 0x000fda0003f65270 */
[----:B------:R-:W-:Y:S06]  /*60b0*/  @!P3 BAR.ARV 0x9, 0x100 ;  /* 0x024400000000bb1d */ /* 0x000fec0000002000 */
.L_x_15137:
[----:B------:R-:W2:Y:S01]  /*60c0*/  LDL R5, [R1+0x98] ;  /* 0x0000980001057983 */ /* 0x000ea20000100800 */
[----:B------:R-:W3:Y:S01]  /*60d0*/  LDC R0, c[0x0][0x448] ;  /* 0x00011200ff007b82 */ /* 0x000ee20000000800 */
        /* <DEDUP_REMOVED lines=17> */
[----:B-----5:R-:W-:-:S02]  /*61f0*/  CS2R R88, SRZ ;  /* 0x0000000000587805 */ /* 0x020fc4000001ff00 */
[----:B-1----:R-:W-:Y:S02]  /*6200*/  CS2R R86, SRZ ;  /* 0x0000000000567805 */ /* 0x002fe4000001ff00 */
[----:B------:R-:W-:Y:S02]  /*6210*/  CS2R R156, SRZ ;  /* 0x00000000009c7805 */ /* 0x000fe4000001ff00 */
[----:B------:R-:W-:Y:S02]  /*6220*/  CS2R R84, SRZ ;  /* 0x0000000000547805 */ /* 0x000fe4000001ff00 */
[----:B------:R-:W-:Y:S02]  /*6230*/  CS2R R80, SRZ ;  /* 0x0000000000507805 */ /* 0x000fe4000001ff00 */
[----:B------:R-:W-:Y:S02]  /*6240*/  CS2R R178, SRZ ;  /* 0x0000000000b27805 */ /* 0x000fe4000001ff00 */
[----:B---3--:R-:W-:-:S02]  /*6250*/  ISETP.NE.AND P1, PT, R0, 0x1, PT ;  /* 0x000000010000780c */ /* 0x008fc40003f25270 */
        /* <DEDUP_REMOVED lines=13> */
[----:B0-----:R-:W-:-:S02]  /*6330*/  CS2R R42, SRZ ;  /* 0x00000000002a7805 */ /* 0x001fc4000001ff00 */
[----:B------:R-:W-:Y:S02]  /*6340*/  CS2R R40, SRZ ;  /* 0x0000000000287805 */ /* 0x000fe4000001ff00 */
[----:B------:R-:W-:Y:S02]  /*6350*/  CS2R R170, SRZ ;  /* 0x0000000000aa7805 */ /* 0x000fe4000001ff00 */
        /* <DEDUP_REMOVED lines=22> */
[----:B------:R-:W-:Y:S01]  /*64c0*/  IMAD.MOV.U32 R24, RZ, RZ, RZ ;  /* 0x000000ffff187224 */ /* 0x000fe200078e00ff */
[----:B----4-:R-:W-:Y:S02]  /*64d0*/  CS2R R38, SRZ ;  /* 0x0000000000267805 */ /* 0x010fe4000001ff00 */
[----:B------:R-:W-:Y:S02]  /*64e0*/  CS2R R34, SRZ ;  /* 0x0000000000227805 */ /* 0x000fe4000001ff00 */
[----:B------:R-:W-:Y:S02]  /*64f0*/  CS2R R6, SRZ ;  /* 0x0000000000067805 */ /* 0x000fe4000001ff00 */
[----:B------:R-:W-:-:S02]  /*6500*/  CS2R R28, SRZ ;  /* 0x00000000001c7805 */ /* 0x000fc4000001ff00 */
[----:B--2---:R-:W-:Y:S01]  /*6510*/  IADD3 R0, R5, 0x7f, RZ ;  /* 0x0000007f05007810 */ /* 0x004fe20007ffe0ff */
[----:B------:R-:W-:-:S04]  /*6520*/  IMAD.MOV.U32 R5, RZ, RZ, RZ ;  /* 0x000000ffff057224 */ /* 0x000fc800078e00ff */
[----:B-1----:R-:W-:-:S05]  /*6530*/  @P1 IMAD.HI.U32 R3, R0, R3, RZ ;  /* 0x0000000300031227 */ /* 0x002fca00078e00ff */
[----:B0-----:R-:W-:Y:S02]  /*6540*/  @P1 SHF.R.U32.HI R0, RZ, R4, R3 ;  /* 0x00000004ff001219 */ /* 0x001fe40000011603 */
[----:B------:R-:W-:-:S03]  /*6550*/  PLOP3.LUT P1, PT, PT, PT, PT, 0x80, 0x0 ;  /* 0x000000000000781c */ /* 0x000fc60003f2f070 */
[----:B------:R-:W-:Y:S02]  /*6560*/  IMAD.IADD R0, R31, 0x1, R0 ;  /* 0x000000011f007824 */ /* 0x000fe400078e0200 */
[----:B------:R-:W-:Y:S02]  /*6570*/  IMAD.MOV.U32 R31, RZ, RZ, RZ ;  /* 0x000000ffff1f7224 */ /* 0x000fe400078e00ff */
        /* <DEDUP_REMOVED lines=8> */
[----:B------:R-:W0:Y:S01]  /*6600*/  FENCE.VIEW.ASYNC.G ;  /* 0x00000000000073c6 */ /* 0x000e220000000100 */
[----:B------:R-:W-:Y:S05]  /*6610*/  WARPSYNC.ALL ;  /* 0x0000000000007948 */ /* 0x000fea0003800000 */
[----:B0-----:R-:W-:Y:S06]  /*6620*/  BAR.ARV 0xc, 0x180 ;  /* 0x0306000000007b1d */ /* 0x001fec0000002000 */
.L_x_15196:
[----:B------:R-:W-:Y:S02]  /*6630*/  IMAD.MOV.U32 R25, RZ, RZ, RZ ;  /* 0x000000ffff197224 */ /* 0x000fe400078e00ff */
[----:B------:R-:W-:Y:S01]  /*6640*/  IMAD.MOV.U32 R4, RZ, RZ, RZ ;  /* 0x000000ffff047224 */ /* 0x000fe200078e00ff */
[----:B------:R-:W-:Y:S06]  /*6650*/  @!P2 BRA `(.L_x_15197) ;  /* 0x000000d8007ca947 */ /* 0x000fec0003800000 */
[----:B------:R-:W0:Y:S01]  /*6660*/  S2R R14, SR_TID.X ;  /* 0x00000000000e7919 */ /* 0x000e220000002100 */
[----:B------:R-:W-:Y:S01]  /*6670*/  UMOV UR4, 0xffffffff ;  /* 0xffffffff00047882 */ /* 0x000fe20000000000 */
[----:B0-----:R-:W-:-:S05]  /*6680*/  VIADD R14, R14, 0xffffff80 ;  /* 0xffffff800e0e7836 */ /* 0x001fca0000000000 */
[----:B------:R-:W-:-:S04]  /*6690*/  SHF.R.S32.HI R0, RZ, 0x1f, R14 ;  /* 0x0000001fff007819 */ /* 0x000fc8000001140e */
[----:B------:R-:W-:-:S04]  /*66a0*/  LEA.HI R0, R0, R14, RZ, 0x7 ;  /* 0x0000000e00007211 */ /* 0x000fc800078f38ff */
[----:B------:R-:W-:Y:S01]  /*66b0*/  SHF.R.S32.HI R13, RZ, 0x7, R0 ;  /* 0x00000007ff0d7819 */ /* 0x000fe20000011400 */
[----:B------:R-:W-:Y:S06]  /*66c0*/  BRA.DIV UR4, `(.L_x_15198) ;  /* 0x0000018a04cc7947 */ /* 0x000fec000b800000 */
[----:B------:R0:W1:Y:S02]  /*66d0*/  SHFL.IDX PT, R14, R13, RZ, 0x1f ;  /* 0x00001fff0d0e7589 */ /* 0x00006400000e0000 */
.L_x_15448:
[----:B-1----:R-:W-:Y:S01]  /*66e0*/  LEA.HI R0, R14, R14, RZ, 0x1 ;  /* 0x0000000e0e007211 */ /* 0x002fe200078f08ff */
[----:B------:R-:W-:Y:S01]  /*66f0*/  VIADD R24, R22, 0x18400 ;  /* 0x0001840016187836 */ /* 0x000fe20000000000 */
[----:B------:R-:W-:Y:S01]  /*6700*/  BSSY B6, `(.L_x_15199) ;  /* 0x000001d000067945 */ /* 0x000fe20003800000 */
[----:B------:R-:W-:Y:S01]  /*6710*/  IMAD.MOV.U32 R213, RZ, RZ, 0x40000040 ;  /* 0x40000040ffd57424 */ /* 0x000fe200078e00ff */
[----:B------:R-:W-:Y:S02]  /*6720*/  LOP3.LUT R3, R0, 0x7fffe, RZ, 0xc0, !PT ;  /* 0x0007fffe00037812 */ /* 0x000fe400078ec0ff */
[----:B------:R-:W-:-:S03]  /*6730*/  LOP3.LUT P0, RZ, R24, 0x1bf, RZ, 0xc0, !PT ;  /* 0x000001bf18ff7812 */ /* 0x000fc6000780c0ff */
[----:B------:R-:W-:-:S04]  /*6740*/  IMAD.IADD R3, R14, 0x1, -R3 ;  /* 0x000000010e037824 */ /* 0x000fc800078e0a03 */
[----:B------:R-:W-:-:S05]  /*6750*/  IMAD R3, R3, 0x2000, R24 ;  /* 0x0000200003037824 */ /* 0x000fca00078e0218 */
[----:B------:R-:W-:Y:S01]  /*6760*/  SHF.R.U32.HI R0, RZ, 0x4, R3 ;  /* 0x00000004ff007819 */ /* 0x000fe20000011603 */
[----:B------:R-:W-:-:S03]  /*6770*/  VIADD R3, R3, 0xa000 ;  /* 0x0000a00003037836 */ /* 0x000fc60000000000 */
[----:B------:R-:W-:Y:S02]  /*6780*/  LOP3.LUT R0, R0, 0x3fff, RZ, 0xc0, !PT ;  /* 0x00003fff00007812 */ /* 0x000fe400078ec0ff */
[----:B------:R-:W-:Y:S02]  /*6790*/  SHF.R.U32.HI R3, RZ, 0x4, R3 ;  /* 0x00000004ff037819 */ /* 0x000fe40000011603 */
[----:B------:R-:W-:Y:S02]  /*67a0*/  LOP3.LUT R212, R0, 0x10000, RZ, 0xfc, !PT ;  /* 0x0001000000d47812 */ /* 0x000fe400078efcff */
[----:B------:R-:W-:Y:S01]  /*67b0*/  LOP3.LUT R72, R3, 0x3fff, RZ, 0xc0, !PT ;  /* 0x00003fff03487812 */ /* 0x000fe200078ec0ff */
[----:B------:R-:W-:Y:S06]  /*67c0*/  @!P0 BRA `(.L_x_15200) ;  /* 0x0000000000408947 */ /* 0x000fec0003800000 */
[----:B------:R-:W-:Y:S01]  /*67d0*/  MOV R0, 0x0 ;  /* 0x0000000000007802 */ /* 0x000fe20000000f00 */
[----:B------:R-:W-:Y:S01]  /*67e0*/  ULDC.64 UR4, c[0x4][0xf0] ;  /* 0x01003c0000047ab9 */ /* 0x000fe20000000a00 */
[----:B------:R-:W-:Y:S01]  /*67f0*/  ULDC.64 UR6, c[0x4][0xf8] ;  /* 0x01003e0000067ab9 */ /* 0x000fe20000000a00 */
[----:B------:R-:W-:Y:S01]  /*6800*/  MOV R4, UR4 ;  /* 0x0000000400047c02 */ /* 0x000fe20008000f00 */
        /* <DEDUP_REMOVED lines=9> */
[----:B01----:R-:W-:-:S07]  /*68a0*/  IMAD.MOV.U32 R13, RZ, RZ, RZ ;  /* 0x000000ffff0d7224 */ /* 0x003fce00078e00ff */
[----:B------:R-:W-:-:S07]  /*68b0*/  LEPC R20, `(.L_x_15200) ;  /* 0x000000001014794e */ /* 0x000fce0000000000 */
[----:B--2---:R-:W-:Y:S05]  /*68c0*/  CALL.ABS.NOINC R14 ;  /* 0x000000000e007343 */ /* 0x004fea0003c00000 */
.L_x_15200:
[----:B------:R-:W-:Y:S05]  /*68d0*/  BSYNC B6 ;  /* 0x0000000000067941 */ /* 0x000fea0003800000 */
.L_x_15199:
        /* <DEDUP_REMOVED lines=13> */
.L_x_15204:
[----:B--2---:R2:W3:Y:S02]  /*69b0*/  SYNCS.PHASECHK.TRANS64.TRYWAIT P0, [R22+URZ+0x32400], R3 ;  /* 0x03240003160075a7 */ /* 0x0044e4000800017f */
[----:B---3--:R-:W-:Y:S05]  /*69c0*/  @!P0 NANOSLEEP.SYNCS 0x989680 ;  /* 0x009896800000895d */ /* 0x008fea0003900000 */
[----:B------:R-:W3:Y:S02]  /*69d0*/  @!P0 SYNCS.PHASECHK.TRANS64 P0, [R22+URZ+0x32400], R3 ;  /* 0x03240003160085a7 */ /* 0x000ee4000800007f */
[----:B---3--:R-:W-:Y:S05]  /*69e0*/  @!P0 BRA `(.L_x_15204) ;  /* 0xfffffffc00f08947 */ /* 0x008fea000383ffff */
.L_x_15203:
[----:B------:R-:W-:Y:S05]  /*69f0*/  BSYNC B0 ;  /* 0x0000000000007941 */ /* 0x000fea0003800000 */
.L_x_15202:
[----:B------:R-:W-:Y:S05]  /*6a00*/  BRA `(.L_x_15205) ;  /* 0x0000003000187947 */ /* 0x000fea0003800000 */
.L_x_15201:
        /* <DEDUP_REMOVED lines=18> */
[----:B------:R1:W2:Y:S01]  /*6b30*/  LDC.64 R14, c[0x4][R0] ;  /* 0x01000000000e7b82 */ /* 0x0002a20000000a00 */
        /* <DEDUP_REMOVED lines=8> */
[----:B01----:R-:W-:-:S07]  /*6bc0*/  IMAD.MOV.U32 R13, RZ, RZ, RZ ;  /* 0x000000ffff0d7224 */ /* 0x003fce00078e00ff */
[----:B------:R-:W-:-:S07]  /*6bd0*/  LEPC R20, `(.L_x_15207) ;  /* 0x000000001014794e */ /* 0x000fce0000000000 */
[----:B--2---:R-:W-:Y:S05]  /*6be0*/  CALL.ABS.NOINC R14 ;  /* 0x000000000e007343 */ /* 0x004fea0003c00000 */
.L_x_15207:
[----:B------:R-:W-:Y:S05]  /*6bf0*/  BSYNC B6 ;  /* 0x0000000000067941 */ /* 0x000fea0003800000 */
.L_x_15206:
[----:B------:R-:W2:Y:S01]  /*6c00*/  LDL R42, [R1+0x98] ;  /* 0x00009800012a7983 */ /* 0x000ea20000100800 */
[----:B------:R-:W-:Y:S01]  /*6c10*/  ULDC.U8 UR4, c[0x0][0x410] ;  /* 0x0001040000047ab9 */ /* 0x000fe20000000000 */
[----:B------:R-:W-:Y:S01]  /*6c20*/  BSSY B0, `(.L_x_15208) ;  /* 0x00002dc000007945 */ /* 0x000fe20003800000 */
[----:B------:R-:W-:Y:S01]  /*6c30*/  ISETP.NE.AND P0, PT, RZ, UR4, PT ;  /* 0x00000004ff007c0c */ /* 0x000fe2000bf05270 */
[----:B--2---:R-:W-:-:S12]  /*6c40*/  IMAD.IADD R35, R23, 0x1, R42 ;  /* 0x0000000117237824 */ /* 0x004fd800078e022a */
[----:B------:R-:W-:Y:S05]  /*6c50*/  @!P0 BRA `(.L_x_15209) ;  /* 0x0000001400dc8947 */ /* 0x000fea0003800000 */
[----:B------:R-:W1:Y:S01]  /*6c60*/  LDC R36, c[0x0][0x448] ;  /* 0x00011200ff247b82 */ /* 0x000e620000000800 */
[----:B------:R-:W2:Y:S01]  /*6c70*/  S2R R21, SR_TID.X ;  /* 0x0000000000157919 */ /* 0x000ea20000002100 */
[----:B------:R-:W-:Y:S01]  /*6c80*/  ULDC.64 UR4, c[0x0][0x3f8] ;  /* 0x0000fe0000047ab9 */ /* 0x000fe20000000a00 */
[----:B------:R-:W-:Y:S01]  /*6c90*/  ULDC.64 UR6, c[0x0][0x408] ;  /* 0x0001020000067ab9 */ /* 0x000fe20000000a00 */
[----:B------:R-:W-:Y:S01]  /*6ca0*/  IMAD.MOV.U32 R8, RZ, RZ, R24 ;  /* 0x000000ffff087224 */ /* 0x000fe200078e0018 */
[----:B------:R-:W-:Y:S01]  /*6cb0*/  SHF.R.S32.HI R34, RZ, 0x1f, R207 ;  /* 0x0000001fff227819 */ /* 0x000fe200000114cf */
[----:B------:R-:W-:Y:S02]  /*6cc0*/  IMAD.MOV.U32 R9, RZ, RZ, R29 ;  /* 0x000000ffff097224 */ /* 0x000fe400078e001d */
[----:B------:R-:W-:Y:S02]  /*6cd0*/  IMAD.MOV.U32 R10, RZ, RZ, R26 ;  /* 0x000000ffff0a7224 */ /* 0x000fe400078e001a */
[----:B------:R-:W-:Y:S01]  /*6ce0*/  IMAD.MOV.U32 R11, RZ, RZ, R31 ;  /* 0x000000ffff0b7224 */ /* 0x000fe200078e001f */
[----:B-1----:R-:W-:Y:S01]  /*6cf0*/  ISETP.NE.AND P0, PT, R36, 0x1, PT ;  /* 0x000000012400780c */ /* 0x002fe20003f05270 */
[----:B--2---:R-:W-:-:S12]  /*6d00*/  VIADD R21, R21, 0xffffff80 ;  /* 0xffffff8015157836 */ /* 0x004fd80000000000 */
[----:B------:R-:W1:Y:S01]  /*6d10*/  @P0 LDC R0, c[0x0][0x44c] ;  /* 0x00011300ff000b82 */ /* 0x000e620000000800 */
[----:B------:R-:W-:-:S04]  /*6d20*/  SHF.R.S32.HI R20, RZ, 0x1f, R21 ;  /* 0x0000001fff147819 */ /* 0x000fc80000011415 */
[----:B------:R-:W-:-:S03]  /*6d30*/  LEA.HI R20, R20, R21, RZ, 0x2 ;  /* 0x0000001514147211 */ /* 0x000fc600078f10ff */
[----:B------:R-:W2:Y:S01]  /*6d40*/  @P0 LDC R5, c[0x0][0x450] ;  /* 0x00011400ff050b82 */ /* 0x000ea20000000800 */
[----:B------:R-:W-:-:S05]  /*6d50*/  LOP3.LUT R20, R20, 0xfffffffc, RZ, 0xc0, !PT ;  /* 0xfffffffc14147812 */ /* 0x000fca00078ec0ff */
[----:B------:R-:W-:-:S04]  /*6d60*/  IMAD.IADD R20, R21, 0x1, -R20 ;  /* 0x0000000115147824 */ /* 0x000fc800078e0a14 */
[----:B------:R-:W-:-:S04]  /*6d70*/  IMAD R3, R20, 0x40, R35 ;  /* 0x0000004014037824 */ /* 0x000fc800078e0223 */
[----:B-1----:R-:W-:-:S05]  /*6d80*/  @P0 IMAD.HI.U32 R0, R3, R0, RZ ;  /* 0x0000000003000227 */ /* 0x002fca00078e00ff */
[----:B--2---:R-:W-:-:S04]  /*6d90*/  @P0 SHF.R.U32.HI R3, RZ, R5, R0 ;  /* 0x00000005ff030219 */ /* 0x004fc80000011600 */
        /* <DEDUP_REMOVED lines=17> */
[----:B------:R1:W2:Y:S04]  /*6eb0*/  SHFL.IDX PT, R3, R6, RZ, 0x1c1f ;  /* 0x001c1fff06037589 */ /* 0x0002a800000e0000 */
[----:B------:R1:W3:Y:S04]  /*6ec0*/  SHFL.IDX PT, R0, R4, RZ, 0x1c1f ;  /* 0x001c1fff04007589 */ /* 0x0002e800000e0000 */
[----:B------:R1:W4:Y:S04]  /*6ed0*/  SHFL.IDX PT, R5, R8, RZ, 0x1c1f ;  /* 0x001c1fff08057589 */ /* 0x00032800000e0000 */
[----:B------:R1:W0:Y:S02]  /*6ee0*/  SHFL.IDX PT, R14, R7, RZ, 0x1c1f ;  /* 0x001c1fff070e7589 */ /* 0x00022400000e0000 */
.L_x_15454:
[----:B------:R-:W5:Y:S01]  /*6ef0*/  LDL R9, [R1+0x90] ;  /* 0x0000900001097983 */ /* 0x000f620000100800 */
[----:B------:R-:W-:Y:S01]  /*6f00*/  BSSY B1, `(.L_x_15211) ;  /* 0x000001e000017945 */ /* 0x000fe20003800000 */
[----:B------:R-:W-:Y:S02]  /*6f10*/  CS2R R20, SRZ ;  /* 0x0000000000147805 */ /* 0x000fe4000001ff00 */
[----:B------:R-:W-:Y:S02]  /*6f20*/  CS2R R30, SRZ ;  /* 0x00000000001e7805 */ /* 0x000fe4000001ff00 */
[----:B------:R-:W-:Y:S02]  /*6f30*/  CS2R R24, SRZ ;  /* 0x0000000000187805 */ /* 0x000fe4000001ff00 */
[----:B------:R-:W-:Y:S01]  /*6f40*/  CS2R R32, SRZ ;  /* 0x0000000000207805 */ /* 0x000fe2000001ff00 */
[----:B-----5:R-:W-:-:S05]  /*6f50*/  IMAD R36, R9, R36, RZ ;  /* 0x0000002409247224 */ /* 0x020fca00078e02ff */
[----:B------:R-:W-:-:S13]  /*6f60*/  ISETP.GE.AND P0, PT, R35, R36, PT ;  /* 0x000000242300720c */ /* 0x000fda0003f06270 */
[----:B------:R-:W-:Y:S05]  /*6f70*/  @P0 BRA `(.L_x_15212) ;  /* 0x0000000000580947 */ /* 0x000fea0003800000 */
[----:B------:R-:W-:Y:S01]  /*6f80*/  ULDC UR4, c[0x0][0x3f4] ;  /* 0x0000fd0000047ab9 */ /* 0x000fe20000000800 */
[----:B---3--:R-:W-:Y:S01]  /*6f90*/  IMAD.MOV.U32 R10, RZ, RZ, R0 ;  /* 0x000000ffff0a7224 */ /* 0x008fe200078e0000 */
[----:B------:R-:W-:Y:S01]  /*6fa0*/  ISETP.GE.AND P3, PT, R207, UR4, PT ;  /* 0x00000004cf007c0c */ /* 0x000fe2000bf66270 */
[----:B--2---:R-:W-:Y:S01]  /*6fb0*/  IMAD.MOV.U32 R11, RZ, RZ, R3 ;  /* 0x000000ffff0b7224 */ /* 0x004fe200078e0003 */
[----:B------:R-:W-:Y:S01]  /*6fc0*/  ISETP.GE.AND P2, PT, R200, UR4, PT ;  /* 0x00000004c8007c0c */ /* 0x000fe2000bf46270 */
[----:B----4-:R-:W-:Y:S01]  /*6fd0*/  IMAD.MOV.U32 R15, RZ, RZ, R5 ;  /* 0x000000ffff0f7224 */ /* 0x010fe200078e0005 */
[----:B------:R-:W-:-:S09]  /*6fe0*/  CS2R R30, SRZ ;  /* 0x00000000001e7805 */ /* 0x000fd2000001ff00 */
[C---:B------:R-:W-:Y:S01]  /*6ff0*/  @!P3 IMAD.SHL.U32 R29, R207.reuse, 0x2, RZ ;  /* 0x00000002cf1db824 */ /* 0x040fe200078e00ff */
[----:B------:R-:W-:Y:S02]  /*7000*/  @!P3 SHF.L.U64.HI R24, R207, 0x1, R34 ;  /* 0x00000001cf18b819 */ /* 0x000fe40000010222 */
[----:B------:R-:W-:Y:S02]  /*7010*/  CS2R R32, SRZ ;  /* 0x0000000000207805 */ /* 0x000fe4000001ff00 */
[----:B------:R-:W-:Y:S01]  /*7020*/  CS2R R20, SRZ ;  /* 0x0000000000147805 */ /* 0x000fe2000001ff00 */
[----:B------:R-:W-:Y:S01]  /*7030*/  @!P2 IMAD.WIDE R10, R200, 0x2, R10 ;  /* 0x00000002c80aa825 */ /* 0x000fe200078e020a */
[-C--:B------:R-:W-:Y:S02]  /*7040*/  @!P3 IADD3 R26, P0, R0, R29.reuse, RZ ;  /* 0x0000001d001ab210 */ /* 0x080fe40007f1e0ff */
[----:B0-----:R-:W-:Y:S01]  /*7050*/  @!P3 IADD3 R28, P1, R14, R29, RZ ;  /* 0x0000001d0e1cb210 */ /* 0x001fe20007f3e0ff */
[----:B------:R-:W-:Y:S01]  /*7060*/  @!P2 IMAD.WIDE R12, R200, 0x2, R14 ;  /* 0x00000002c80ca825 */ /* 0x000fe200078e020e */
[----:B------:R0:W5:Y:S02]  /*7070*/  @!P2 LD.E.64 R30, desc[UR40][R10.64] ;  /* 0x000000280a1ea980 */ /* 0x000164000c101b00 */
[----:B------:R-:W-:Y:S01]  /*7080*/  @!P3 IADD3.X R29, R5, R24, RZ, P1, !PT ;  /* 0x00000018051db210 */ /* 0x000fe20000ffe4ff */
[----:B------:R-:W-:Y:S01]  /*7090*/  @!P3 IMAD.X R27, R3, 0x1, R24, P0 ;  /* 0x00000001031bb824 */ /* 0x000fe200000e0618 */
[----:B------:R-:W-:Y:S01]  /*70a0*/  CS2R R24, SRZ ;  /* 0x0000000000187805 */ /* 0x000fe2000001ff00 */
[----:B------:R0:W5:Y:S04]  /*70b0*/  @!P2 LD.E.64 R32, desc[UR40][R12.64] ;  /* 0x000000280c20a980 */ /* 0x000168000c101b00 */
[----:B------:R0:W5:Y:S04]  /*70c0*/  @!P3 LD.E.64 R20, desc[UR40][R26.64] ;  /* 0x000000281a14b980 */ /* 0x000168000c101b00 */
[----:B------:R0:W5:Y:S02]  /*70d0*/  @!P3 LD.E.64 R24, desc[UR40][R28.64] ;  /* 0x000000281c18b980 */ /* 0x000164000c101b00 */
.L_x_15212:
[----:B------:R-:W-:Y:S05]  /*70e0*/  BSYNC B1 ;  /* 0x0000000000017941 */ /* 0x000fea0003800000 */
.L_x_15211:
[----:B---3-5:R-:W-:Y:S01]  /*70f0*/  IMAD.MOV.U32 R0, RZ, RZ, R20 ;  /* 0x000000ffff007224 */ /* 0x028fe200078e0014 */
[----:B------:R-:W-:Y:S01]  /*7100*/  UMOV UR4, 0xffffffff ;  /* 0xffffffff00047882 */ /* 0x000fe20000000000 */
[----:B--2---:R-:W-:Y:S01]  /*7110*/  IMAD.MOV.U32 R3, RZ, RZ, R21 ;  /* 0x000000ffff037224 */ /* 0x004fe200078e0015 */
[----:B0-----:R-:W-:Y:S01]  /*7120*/  CS2R R26, SRZ ;  /* 0x00000000001a7805 */ /* 0x001fe2000001ff00 */
[----:B----4-:R-:W-:Y:S01]  /*7130*/  IMAD.MOV.U32 R5, RZ, RZ, R30 ;  /* 0x000000ffff057224 */ /* 0x010fe200078e001e */
        /* <DEDUP_REMOVED lines=16> */
[----:B------:R0:W4:Y:S04]  /*7240*/  SHFL.IDX PT, R5, R8, 0x1, 0x1c1f ;  /* 0x003c1f0008057f89 */ /* 0x00012800000e0000 */
[----:B------:R0:W0:Y:S02]  /*7250*/  SHFL.IDX PT, R14, R7, 0x1, 0x1c1f ;  /* 0x003c1f00070e7f89 */ /* 0x00002400000e0000 */
.L_x_15460:
        /* <DEDUP_REMOVED lines=14> */
[----:B------:R-:W-:Y:S01]  /*7340*/  ULDC UR4, c[0x0][0x3f4] ;  /* 0x0000fd0000047ab9 */ /* 0x000fe20000000800 */
[----:B---3--:R-:W-:Y:S01]  /*7350*/  IMAD.MOV.U32 R6, RZ, RZ, R0 ;  /* 0x000000ffff067224 */ /* 0x008fe200078e0000 */
[----:B------:R-:W-:Y:S01]  /*7360*/  ISETP.GE.AND P3, PT, R207, UR4, PT ;  /* 0x00000004cf007c0c */ /* 0x000fe2000bf66270 */
[----:B------:R-:W-:Y:S01]  /*7370*/  IMAD.MOV.U32 R7, RZ, RZ, R3 ;  /* 0x000000ffff077224 */ /* 0x000fe200078e0003 */
        /* <DEDUP_REMOVED lines=9> */
[----:B------:R-:W-:Y:S01]  /*7410*/  @!P3 IADD3 R4, P1, R14, R9, RZ ;  /* 0x000000090e04b210 */ /* 0x000fe20007f3e0ff */
[----:B------:R-:W-:Y:S01]  /*7420*/  @!P2 IMAD.WIDE R14, R200, 0x2, R14 ;  /* 0x00000002c80ea825 */ /* 0x000fe200078e020e */
[----:B------:R0:W5:Y:S03]  /*7430*/  @!P2 LD.E.64 R12, desc[UR40][R6.64] ;  /* 0x00000028060ca980 */ /* 0x000166000c101b00 */
[--C-:B------:R-:W-:Y:S01]  /*7440*/  @!P3 IMAD.X R35, R3, 0x1, R8.reuse, P0 ;  /* 0x000000010323b824 */ /* 0x100fe200000e0608 */
[----:B------:R0:W5:Y:S01]  /*7450*/  @!P2 LD.E.64 R28, desc[UR40][R14.64] ;  /* 0x000000280e1ca980 */ /* 0x000162000c101b00 */
[----:B------:R-:W-:Y:S01]  /*7460*/  @!P3 IMAD.X R5, R5, 0x1, R8, P1 ;  /* 0x000000010505b824 */ /* 0x000fe200008e0608 */
[----:B------:R-:W-:-:S02]  /*7470*/  CS2R R8, SRZ ;  /* 0x0000000000087805 */ /* 0x000fc4000001ff00 */
[----:B------:R0:W5:Y:S04]  /*7480*/  @!P3 LD.E.64 R26, desc[UR40][R34.64] ;  /* 0x00000028221ab980 */ /* 0x000168000c101b00 */
[----:B------:R0:W5:Y:S02]  /*7490*/  @!P3 LD.E.64 R8, desc[UR40][R4.64] ;  /* 0x000000280408b980 */ /* 0x000164000c101b00 */
.L_x_15215:
[----:B------:R-:W-:Y:S05]  /*74a0*/  BSYNC B1 ;  /* 0x0000000000017941 */ /* 0x000fea0003800000 */
.L_x_15214:
[----:B0-----:R-:W0:Y:S01]  /*74b0*/  S2R R14, SR_TID.X ;  /* 0x00000000000e7919 */ /* 0x001e220000002100 */
[----:B------:R-:W1:Y:S01]  /*74c0*/  SYNCS.PHASECHK.TRANS64.TRYWAIT P0, [R22+URZ+0x32400], R37 ;  /* 0x03240025160075a7 */ /* 0x000e62000800017f */
[----:B------:R-:W-:Y:S01]  /*74d0*/  LOP3.LUT R3, R10, 0x1c0, RZ, 0xc0, !PT ;  /* 0x000001c00a037812 */ /* 0x000fe200078ec0ff */
[----:B----45:R-:W-:Y:S01]  /*74e0*/  IMAD.MOV.U32 R5, RZ, RZ, R13 ;  /* 0x000000ffff057224 */ /* 0x030fe200078e000d */
[----:B------:R-:W-:Y:S01]  /*74f0*/  MOV R4, R26 ;  /* 0x0000001a00047202 */ /* 0x000fe20000000f00 */
[----:B------:R-:W-:Y:S01]  /*7500*/  IMAD.MOV.U32 R6, RZ, RZ, R8 ;  /* 0x000000ffff067224 */ /* 0x000fe200078e0008 */
[----:B---3--:R-:W-:Y:S01]  /*7510*/  LOP3.LUT R0, R3, 0x18, R16, 0xf8, !PT ;  /* 0x0000001803007812 */ /* 0x008fe200078ef810 */
[----:B------:R-:W-:Y:S01]  /*7520*/  BSSY B1, `(.L_x_15216) ;  /* 0x000001b000017945 */ /* 0x000fe20003800000 */
[----:B------:R-:W-:Y:S02]  /*7530*/  SHF.R.U32.HI R3, RZ, 0x3, R3 ;  /* 0x00000003ff037819 */ /* 0x000fe40000011603 */
[----:B------:R-:W-:Y:S01]  /*7540*/  PRMT R45, R45, 0x5410, R4 ;  /* 0x000054102d2d7816 */ /* 0x000fe20000000004 */
[----:B------:R-:W-:Y:S01]  /*7550*/  IMAD.MOV.U32 R4, RZ, RZ, R12 ;  /* 0x000000ffff047224 */ /* 0x000fe200078e000c */
[----:B------:R-:W-:Y:S01]  /*7560*/  LOP3.LUT R0, R0, R3, RZ, 0x3c, !PT ;  /* 0x0000000300007212 */ /* 0x000fe200078e3cff */
[----:B------:R-:W-:Y:S01]  /*7570*/  IMAD.MOV.U32 R3, RZ, RZ, R27 ;  /* 0x000000ffff037224 */ /* 0x000fe200078e001b */
[----:B------:R-:W-:-:S02]  /*7580*/  VIADDMNMX R42, R36, -R42, 0x80, PT ;  /* 0x00000080242a7446 */ /* 0x000fc4000380092a */
[----:B------:R-:W-:Y:S01]  /*7590*/  PRMT R44, R4, 0x7610, R44 ;  /* 0x00007610042c7816 */ /* 0x000fe2000000002c */
[----:B------:R-:W-:Y:S01]  /*75a0*/  IMAD.MOV.U32 R4, RZ, RZ, R28 ;  /* 0x000000ffff047224 */ /* 0x000fe200078e001c */
[----:B------:R-:W-:Y:S02]  /*75b0*/  PRMT R43, R3, 0x7610, R43 ;  /* 0x00007610032b7816 */ /* 0x000fe4000000002b */
[----:B------:R-:W-:Y:S01]  /*75c0*/  PRMT R46, R46, 0x5410, R5 ;  /* 0x000054102e2e7816 */ /* 0x000fe20000000005 */
[----:B------:R-:W-:Y:S01]  /*75d0*/  IMAD.MOV.U32 R5, RZ, RZ, R29 ;  /* 0x000000ffff057224 */ /* 0x000fe200078e001d */
[----:B------:R-:W-:Y:S02]  /*75e0*/  PRMT R48, R48, 0x5410, R4 ;  /* 0x0000541030307816 */ /* 0x000fe40000000004 */
[----:B------:R-:W-:Y:S02]  /*75f0*/  PRMT R45, R6, 0x7610, R45 ;  /* 0x00007610062d7816 */ /* 0x000fe4000000002d */
[----:B------:R-:W-:-:S02]  /*7600*/  LOP3.LUT P2, RZ, R49, 0x4, RZ, 0xc0, !PT ;  /* 0x0000000431ff7812 */ /* 0x000fc4000784c0ff */
[----:B------:R-:W-:Y:S01]  /*7610*/  ISETP.GE.AND P1, PT, R23, R42, PT ;  /* 0x0000002a1700720c */ /* 0x000fe20003f26270 */
[----:B0-----:R-:W-:-:S05]  /*7620*/  VIADD R14, R14, 0xffffff80 ;  /* 0xffffff800e0e7836 */ /* 0x001fca0000000000 */
        /* <DEDUP_REMOVED lines=9> */
[----:B-1----:R-:W-:Y:S06]  /*76c0*/  @!P0 BRA `(.L_x_15217) ;  /* 0x0000017c00d08947 */ /* 0x002fec0003800000 */
.L_x_15461:
[----:B------:R-:W-:Y:S05]  /*76d0*/  BSYNC B1 ;  /* 0x0000000000017941 */ /* 0x000fea0003800000 */
.L_x_15216:
        /* <DEDUP_REMOVED lines=10> */
[----:B------:R-:W-:Y:S02]  /*7780*/  SHF.R.U64 R10, R30, 0x10, R31 ;  /* 0x000000101e0a7819 */ /* 0x000fe4000000121f */
[----:B------:R-:W-:Y:S02]  /*7790*/  SHF.R.U32.HI R35, RZ, 0x10, R33 ;  /* 0x00000010ff237819 */ /* 0x000fe40000011621 */
[----:B------:R-:W-:Y:S02]  /*77a0*/  SHF.R.U32.HI R30, RZ, 0x10, R31 ;  /* 0x00000010ff1e7819 */ /* 0x000fe4000001161f */
[----:B------:R-:W-:Y:S02]  /*77b0*/  SHF.R.U64 R34, R32, 0x10, R33 ;  /* 0x0000001020227819 */ /* 0x000fe40000001221 */
[----:B------:R-:W-:Y:S02]  /*77c0*/  PRMT R35, R38, 0x5410, R35 ;  /* 0x0000541026237816 */ /* 0x000fe40000000023 */
[----:B------:R-:W-:-:S02]  /*77d0*/  PRMT R32, R39, 0x5432, R30 ;  /* 0x0000543227207816 */ /* 0x000fc4000000001e */
[----:B------:R-:W-:Y:S01]  /*77e0*/  PRMT R31, R38, 0x5432, R10 ;  /* 0x00005432261f7816 */ /* 0x000fe2000000000a */
[C---:B0-----:R-:W-:Y:S01]  /*77f0*/  IMAD.U32 R37, R35.reuse, 0x10000, RZ ;  /* 0x0001000023257824 */ /* 0x041fe200078e00ff */
[----:B------:R-:W-:Y:S02]  /*7800*/  SHF.L.U32 R33, R32, 0x10, RZ ;  /* 0x0000001020217819 */ /* 0x000fe400000006ff */
[----:B------:R-:W-:Y:S02]  /*7810*/  LOP3.LUT R36, R35, 0xffff0000, RZ, 0xc0, !PT ;  /* 0xffff000023247812 */ /* 0x000fe400078ec0ff */
[----:B------:R-:W-:Y:S02]  /*7820*/  PRMT R34, R40, 0x5432, R34 ;  /* 0x0000543228227816 */ /* 0x000fe40000000022 */
[----:B------:R-:W-:Y:S02]  /*7830*/  LOP3.LUT R32, R32, 0xffff0000, RZ, 0xc0, !PT ;  /* 0xffff000020207812 */ /* 0x000fe400078ec0ff */
[C---:B-1----:R-:W-:Y:S01]  /*7840*/  LOP3.LUT R14, R6.reuse, 0xffff0000, RZ, 0xc0, !PT ;  /* 0xffff0000060e7812 */ /* 0x042fe200078ec0ff */
[----:B------:R-:W-:Y:S01]  /*7850*/  IMAD.U32 R10, R6, 0x10000, RZ ;  /* 0x00010000060a7824 */ /* 0x000fe200078e00ff */
[C---:B------:R-:W-:Y:S01]  /*7860*/  LOP3.LUT R30, R7.reuse, 0xffff0000, RZ, 0xc0, !PT ;  /* 0xffff0000071e7812 */ /* 0x040fe200078ec0ff */
[----:B------:R-:W-:-:S02]  /*7870*/  IMAD.U32 R15, R7, 0x10000, RZ ;  /* 0x00010000070f7824 */ /* 0x000fc400078e00ff */
[C---:B------:R-:W-:Y:S01]  /*7880*/  FMUL.FTZ R35, R14.reuse, R37 ;  /* 0x000000250e237220 */ /* 0x040fe20000410000 */
[-C--:B------:R-:W-:Y:S01]  /*7890*/  FMUL.FTZ R14, R14, R33.reuse ;  /* 0x000000210e0e7220 */ /* 0x080fe20000410000 */
[----:B------:R-:W-:Y:S02]  /*78a0*/  IMAD.U32 R6, R4, 0x10000, RZ ;  /* 0x0001000004067824 */ /* 0x000fe400078e00ff */
[----:B------:R-:W-:Y:S01]  /*78b0*/  FMUL.FTZ R40, R30, R36 ;  /* 0x000000241e287220 */ /* 0x000fe20000410000 */
[C---:B------:R-:W-:Y:S01]  /*78c0*/  FFMA.FTZ R38, R10.reuse, R33, -R35 ;  /* 0x000000210a267223 */ /* 0x040fe20000010823 */
[C---:B------:R-:W-:Y:S02]  /*78d0*/  IMAD.U32 R7, R5.reuse, 0x10000, RZ ;  /* 0x0001000005077824 */ /* 0x040fe400078e00ff */
[----:B------:R-:W-:Y:S01]  /*78e0*/  FFMA.FTZ R37, R10, R37, R14 ;  /* 0x000000250a257223 */ /* 0x000fe2000001000e */
[----:B------:R-:W-:Y:S01]  /*78f0*/  IMAD.U32 R35, R34, 0x10000, RZ ;  /* 0x0001000022237824 */ /* 0x000fe200078e00ff */
[----:B------:R-:W-:Y:S01]  /*7900*/  LOP3.LUT R4, R4, 0xffff0000, RZ, 0xc0, !PT ;  /* 0xffff000004047812 */ /* 0x000fe200078ec0ff */
[-C--:B------:R-:W-:Y:S01]  /*7910*/  FMUL.FTZ R30, R30, R32.reuse ;  /* 0x000000201e1e7220 */ /* 0x080fe20000410000 */
        /* <DEDUP_REMOVED lines=19> */
.L_x_15221:
[----:B------:R-:W-:Y:S05]  /*7a50*/  BSYNC B2 ;  /* 0x0000000000027941 */ /* 0x000fea0003800000 */
.L_x_15220:
[----:B------:R-:W-:Y:S05]  /*7a60*/  @P1 BRA `(.L_x_15219) ;  /* 0x0000000000b81947 */ /* 0x000fea0003800000 */
[----:B-1----:R-:W1:Y:S01]  /*7a70*/  LDS.128 R4, [R0] ;  /* 0x0000000000047984 */ /* 0x002e620000000c00 */
[----:B------:R-:W-:Y:S02]  /*7a80*/  SHF.R.U64 R10, R20, 0x10, R21 ;  /* 0x00000010140a7819 */ /* 0x000fe40000001215 */
[----:B------:R-:W-:Y:S02]  /*7a90*/  SHF.R.U32.HI R31, RZ, 0x10, R25 ;  /* 0x00000010ff1f7819 */ /* 0x000fe40000011619 */
[----:B------:R-:W-:Y:S02]  /*7aa0*/  SHF.R.U32.HI R20, RZ, 0x10, R21 ;  /* 0x00000010ff147819 */ /* 0x000fe40000011615 */
[----:B------:R-:W-:Y:S02]  /*7ab0*/  SHF.R.U64 R30, R24, 0x10, R25 ;  /* 0x00000010181e7819 */ /* 0x000fe40000001219 */
[----:B------:R-:W-:Y:S02]  /*7ac0*/  PRMT R31, R41, 0x5410, R31 ;  /* 0x00005410291f7816 */ /* 0x000fe4000000001f */
[----:B------:R-:W-:-:S02]  /*7ad0*/  PRMT R24, R43, 0x5432, R20 ;  /* 0x000054322b187816 */ /* 0x000fc40000000014 */
[----:B------:R-:W-:Y:S01]  /*7ae0*/  PRMT R21, R41, 0x5432, R10 ;  /* 0x0000543229157816 */ /* 0x000fe2000000000a */
[C---:B------:R-:W-:Y:S01]  /*7af0*/  IMAD.U32 R33, R31.reuse, 0x10000, RZ ;  /* 0x000100001f217824 */ /* 0x040fe200078e00ff */
[----:B------:R-:W-:Y:S01]  /*7b00*/  LOP3.LUT R32, R31, 0xffff0000, RZ, 0xc0, !PT ;  /* 0xffff00001f207812 */ /* 0x000fe200078ec0ff */
[----:B------:R-:W-:Y:S01]  /*7b10*/  IMAD.U32 R25, R24, 0x10000, RZ ;  /* 0x0001000018197824 */ /* 0x000fe200078e00ff */
        /* <DEDUP_REMOVED lines=35> */
.L_x_15219:
[----:B------:R-:W-:Y:S05]  /*7d50*/  BSYNC B1 ;  /* 0x0000000000017941 */ /* 0x000fea0003800000 */
.L_x_15218:
        /* <DEDUP_REMOVED lines=11> */
[C---:B------:R-:W-:Y:S02]  /*7e10*/  PRMT R25, R46.reuse, 0x5410, R25 ;  /* 0x000054102e197816 */ /* 0x040fe40000000019 */
[----:B------:R-:W-:Y:S02]  /*7e20*/  PRMT R20, R46, 0x5432, R20 ;  /* 0x000054322e147816 */ /* 0x000fe40000000014 */
[----:B------:R-:W-:Y:S02]  /*7e30*/  SHF.R.U64 R15, R12, 0x10, R13 ;  /* 0x000000100c0f7819 */ /* 0x000fe4000000120d */
[----:B------:R-:W-:Y:S01]  /*7e40*/  SHF.R.U64 R24, R28, 0x10, R29 ;  /* 0x000000101c187819 */ /* 0x000fe2000000121d */
[C---:B------:R-:W-:Y:S01]  /*7e50*/  IMAD.U32 R29, R25.reuse, 0x10000, RZ ;  /* 0x00010000191d7824 */ /* 0x040fe200078e00ff */
[----:B------:R-:W-:Y:S01]  /*7e60*/  LOP3.LUT R28, R25, 0xffff0000, RZ, 0xc0, !PT ;  /* 0xffff0000191c7812 */ /* 0x000fe200078ec0ff */
[----:B------:R-:W-:Y:S01]  /*7e70*/  IMAD.U32 R21, R20, 0x10000, RZ ;  /* 0x0001000014157824 */ /* 0x000fe200078e00ff */
[----:B------:R-:W-:-:S02]  /*7e80*/  PRMT R24, R48, 0x5432, R24 ;  /* 0x0000543230187816 */ /* 0x000fc40000000018 */
[----:B------:R-:W-:Y:S02]  /*7e90*/  LOP3.LUT R20, R20, 0xffff0000, RZ, 0xc0, !PT ;  /* 0xffff000014147812 */ /* 0x000fe400078ec0ff */
        /* <DEDUP_REMOVED lines=8> */
[----:B------:R-:W-:-:S02]  /*7f20*/  IMAD.U32 R6, R4, 0x10000, RZ ;  /* 0x0001000004067824 */ /* 0x000fc400078e00ff */
[----:B------:R-:W-:Y:S01]  /*7f30*/  FMUL.FTZ R32, R14, R28 ;  /* 0x0000001c0e207220 */ /* 0x000fe20000410000 */
[C---:B------:R-:W-:Y:S01]  /*7f40*/  FFMA.FTZ R30, R10.reuse, R21, -R25 ;  /* 0x000000150a1e7223 */ /* 0x040fe20000010819 */
        /* <DEDUP_REMOVED lines=23> */
.L_x_15224:
[----:B------:R-:W-:Y:S05]  /*80c0*/  BSYNC B1 ;  /* 0x0000000000017941 */ /* 0x000fea0003800000 */
.L_x_15223:
[----:B------:R-:W-:Y:S05]  /*80d0*/  @P1 BRA `(.L_x_15222) ;  /* 0x0000001800401947 */ /* 0x000fea0003800000 */
[----:B-1----:R-:W1:Y:S01]  /*80e0*/  LDS.128 R4, [R0+0x2000] ;  /* 0x0020000000047984 */ /* 0x002e620000000c00 */
[----:B------:R-:W-:Y:S02]  /*80f0*/  SHF.R.U32.HI R13, RZ, 0x10, R27 ;  /* 0x00000010ff0d7819 */ /* 0x000fe4000001161b */
[----:B------:R-:W-:Y:S02]  /*8100*/  SHF.R.U32.HI R20, RZ, 0x10, R9 ;  /* 0x00000010ff147819 */ /* 0x000fe40000011609 */
[----:B------:R-:W-:Y:S02]  /*8110*/  PRMT R13, R43, 0x5410, R13 ;  /* 0x000054102b0d7816 */ /* 0x000fe4000000000d */
[----:B------:R-:W-:Y:S02]  /*8120*/  PRMT R20, R47, 0x5432, R20 ;  /* 0x000054322f147816 */ /* 0x000fe40000000014 */
[----:B------:R-:W-:Y:S01]  /*8130*/  SHF.R.U64 R15, R8, 0x10, R9 ;  /* 0x00000010080f7819 */ /* 0x000fe20000001209 */
[----:B------:R-:W-:Y:S01]  /*8140*/  IMAD.U32 R14, R13, 0x10000, RZ ;  /* 0x000100000d0e7824 */ /* 0x000fe200078e00ff */
[----:B------:R-:W-:Y:S01]  /*8150*/  SHF.R.U64 R12, R26, 0x10, R27 ;  /* 0x000000101a0c7819 */ /* 0x000fe2000000121b */
[C---:B------:R-:W-:Y:S01]  /*8160*/  IMAD.U32 R21, R20.reuse, 0x10000, RZ ;  /* 0x0001000014157824 */ /* 0x040fe200078e00ff */
[----:B------:R-:W-:-:S02]  /*8170*/  LOP3.LUT R20, R20, 0xffff0000, RZ, 0xc0, !PT ;  /* 0xffff000014147812 */ /* 0x000fc400078ec0ff */
[----:B------:R-:W-:Y:S02]  /*8180*/  LOP3.LUT R13, R13, 0xffff0000, RZ, 0xc0, !PT ;  /* 0xffff00000d0d7812 */ /* 0x000fe400078ec0ff */
[C---:B------:R-:W-:Y:S02]  /*8190*/  PRMT R12, R45.reuse, 0x5432, R12 ;  /* 0x000054322d0c7816 */ /* 0x040fe4000000000c */
[----:B------:R-:W-:Y:S02]  /*81a0*/  PRMT R15, R45, 0x5410, R15 ;  /* 0x000054102d0f7816 */ /* 0x000fe4000000000f */
[C---:B-1----:R-:W-:Y:S01]  /*81b0*/  LOP3.LUT R9, R6.reuse, 0xffff0000, RZ, 0xc0, !PT ;  /* 0xffff000006097812 */ /* 0x042fe200078ec0ff */
[C---:B------:R-:W-:Y:S01]  /*81c0*/  IMAD.U32 R10, R7.reuse, 0x10000, RZ ;  /* 0x00010000070a7824 */ /* 0x040fe200078e00ff */
[----:B------:R-:W-:Y:S01]  /*81d0*/  LOP3.LUT R7, R7, 0xffff0000, RZ, 0xc0, !PT ;  /* 0xffff000007077812 */ /* 0x000fe200078ec0ff */
[----:B------:R-:W-:Y:S02]  /*81e0*/  IMAD.U32 R8, R6, 0x10000, RZ ;  /* 0x0001000006087824 */ /* 0x000fe400078e00ff */
[C---:B------:R-:W-:Y:S01]  /*81f0*/  FMUL.FTZ R24, R9.reuse, R14 ;  /* 0x0000000e09187220 */ /* 0x040fe20000410000 */
[----:B------:R-:W-:Y:S01]  /*8200*/  FMUL.FTZ R25, R9, R21 ;  /* 0x0000001509197220 */ /* 0x000fe20000410000 */
[----:B------:R-:W-:-:S02]  /*8210*/  IMAD.U32 R3, R4, 0x10000, RZ ;  /* 0x0001000004037824 */ /* 0x000fc400078e00ff */
[C---:B------:R-:W-:Y:S01]  /*8220*/  FMUL.FTZ R9, R7.reuse, R20 ;  /* 0x0000001407097220 */ /* 0x040fe20000410000 */
[C---:B------:R-:W-:Y:S01]  /*8230*/  FFMA.FTZ R24, R8.reuse, R21, R24 ;  /* 0x0000001508187223 */ /* 0x040fe20000010018 */
[----:B------:R-:W-:Y:S01]  /*8240*/  FFMA.FTZ R25, R8, R14, -R25 ;  /* 0x0000000e08197223 */ /* 0x000fe20000010819 */
[-C--:B------:R-:W-:Y:S01]  /*8250*/  FMUL.FTZ R21, R7, R13.reuse ;  /* 0x0000000d07157220 */ /* 0x080fe20000410000 */
[----:B------:R-:W-:Y:S01]  /*8260*/  LOP3.LUT R4, R4, 0xffff0000, RZ, 0xc0, !PT ;  /* 0xffff000004047812 */ /* 0x000fe200078ec0ff */
[C---:B------:R-:W-:Y:S01]  /*8270*/  IMAD.U32 R6, R5.reuse, 0x10000, RZ ;  /* 0x0001000005067824 */ /* 0x040fe200078e00ff */
        /* <DEDUP_REMOVED lines=21> */
.L_x_15209:
[----:B------:R-:W1:Y:S01]  /*83d0*/  S2R R0, SR_TID.X ;  /* 0x0000000000007919 */ /* 0x000e620000002100 */
[----:B------:R-:W2:Y:S01]  /*83e0*/  LDC R30, c[0x0][0x448] ;  /* 0x00011200ff1e7b82 */ /* 0x000ea20000000800 */
[----:B------:R-:W-:Y:S01]  /*83f0*/  ULDC.64 UR4, c[0x0][0x3f8] ;  /* 0x0000fe0000047ab9 */ /* 0x000fe20000000a00 */
[----:B------:R-:W-:Y:S01]  /*8400*/  ULDC.64 UR6, c[0x0][0x408] ;  /* 0x0001020000067ab9 */ /* 0x000fe20000000a00 */
[----:B------:R-:W-:Y:S02]  /*8410*/  IMAD.MOV.U32 R20, RZ, RZ, R24 ;  /* 0x000000ffff147224 */ /* 0x000fe400078e0018 */
[----:B------:R-:W-:Y:S02]  /*8420*/  IMAD.MOV.U32 R21, RZ, RZ, R29 ;  /* 0x000000ffff157224 */ /* 0x000fe400078e001d */
[----:B------:R-:W-:Y:S01]  /*8430*/  IMAD.MOV.U32 R4, RZ, RZ, R26 ;  /* 0x000000ffff047224 */ /* 0x000fe200078e001a */
[----:B--2---:R-:W-:Y:S01]  /*8440*/  ISETP.NE.AND P0, PT, R30, 0x1, PT ;  /* 0x000000011e00780c */ /* 0x004fe20003f05270 */
[----:B-1----:R-:W-:-:S05]  /*8450*/  VIADD R0, R0, 0xffffff80 ;  /* 0xffffff8000007836 */ /* 0x002fca0000000000 */
[----:B------:R-:W-:-:S07]  /*8460*/  SHF.R.S32.HI R3, RZ, 0x1f, R0 ;  /* 0x0000001fff037819 */ /* 0x000fce0000011400 */
[----:B------:R-:W1:Y:S01]  /*8470*/  @P0 LDC R5, c[0x0][0x450] ;  /* 0x00011400ff050b82 */ /* 0x000e620000000800 */
[----:B------:R-:W-:-:S04]  /*8480*/  LEA.HI R3, R3, R0, RZ, 0x2 ;  /* 0x0000000003037211 */ /* 0x000fc800078f10ff */
[----:B------:R-:W-:-:S05]  /*8490*/  LOP3.LUT R3, R3, 0xfffffffc, RZ, 0xc0, !PT ;  /* 0xfffffffc03037812 */ /* 0x000fca00078ec0ff */
[----:B------:R-:W-:Y:S02]  /*84a0*/  IMAD.IADD R3, R0, 0x1, -R3 ;  /* 0x0000000100037824 */ /* 0x000fe400078e0a03 */
[----:B------:R-:W2:Y:S02]  /*84b0*/  @P0 LDC R0, c[0x0][0x44c] ;  /* 0x00011300ff000b82 */ /* 0x000ea40000000800 */
[----:B------:R-:W-:-:S04]  /*84c0*/  IMAD R3, R3, 0x40, R35 ;  /* 0x0000004003037824 */ /* 0x000fc800078e0223 */
[----:B--2---:R-:W-:-:S05]  /*84d0*/  @P0 IMAD.HI.U32 R0, R3, R0, RZ ;  /* 0x0000000003000227 */ /* 0x004fca00078e00ff */
        /* <DEDUP_REMOVED lines=13> */
[----:B------:R-:W-:-:S02]  /*85b0*/  IADD3 R3, R21, R7, RZ ;  /* 0x0000000715037210 */ /* 0x000fc40007ffe0ff */
[----:B------:R-:W-:Y:S01]  /*85c0*/  IMAD.IADD R29, R5, 0x1, R29 ;  /* 0x00000001051d7824 */ /* 0x000fe200078e021d */
[----:B------:R-:W-:Y:S02]  /*85d0*/  LEA R28, P1, R4, UR6, 0x1 ;  /* 0x00000006041c7c11 */ /* 0x000fe4000f8208ff */
[----:B------:R-:W-:Y:S02]  /*85e0*/  LEA.HI.X R20, R20, UR5, R3, 0x1, P0 ;  /* 0x0000000514147c11 */ /* 0x000fe400080f0c03 */
[----:B------:R-:W-:Y:S01]  /*85f0*/  LEA.HI.X R29, R4, UR7, R29, 0x1, P1 ;  /* 0x00000007041d7c11 */ /* 0x000fe200088f0c1d */
[----:B------:R-:W-:Y:S08]  /*8600*/  BRA.DIV UR4, `(.L_x_15225) ;  /* 0x0000017204147947 */ /* 0x000ff0000b800000 */
[----:B------:R-:W2:Y:S01]  /*8610*/  LDL R11, [R1+0x90] ;  /* 0x00009000010b7983 */ /* 0x000ea20000100800 */
[----:B------:R-:W1:Y:S03]  /*8620*/  LDC R37, c[0x0][0x3f4] ;  /* 0x0000fd00ff257b82 */ /* 0x000e660000000800 */
[----:B------:R-:W3:Y:S04]  /*8630*/  SHFL.IDX PT, R3, R10, RZ, 0x1c1f ;  /* 0x001c1fff0a037589 */ /* 0x000ee800000e0000 */
[----:B------:R-:W4:Y:S04]  /*8640*/  SHFL.IDX PT, R0, R20, RZ, 0x1c1f ;  /* 0x001c1fff14007589 */ /* 0x000f2800000e0000 */
[----:B------:R-:W5:Y:S04]  /*8650*/  SHFL.IDX PT, R14, R28, RZ, 0x1c1f ;  /* 0x001c1fff1c0e7589 */ /* 0x000f6800000e0000 */
[----:B------:R-:W0:Y:S01]  /*8660*/  SHFL.IDX PT, R8, R29, RZ, 0x1c1f ;  /* 0x001c1fff1d087589 */ /* 0x000e2200000e0000 */
[----:B-1----:R-:W-:Y:S01]  /*8670*/  ISETP.GE.AND P0, PT, R16, R37, PT ;  /* 0x000000251000720c */ /* 0x002fe20003f06270 */
[----:B--2---:R-:W-:-:S05]  /*8680*/  IMAD R30, R11, R30, RZ ;  /* 0x0000001e0b1e7224 */ /* 0x004fca00078e02ff */
[----:B------:R-:W-:-:S13]  /*8690*/  ISETP.GE.OR P1, PT, R35, R30, P0 ;  /* 0x0000001e2300720c */ /* 0x000fda0000726670 */
[C---:B------:R-:W-:Y:S01]  /*86a0*/  @!P1 IMAD.SHL.U32 R9, R16.reuse, 0x2, RZ ;  /* 0x0000000210099824 */ /* 0x040fe200078e00ff */
[----:B------:R-:W-:-:S04]  /*86b0*/  @!P1 SHF.L.U64.HI R21, R16, 0x1, R17 ;  /* 0x0000000110159819 */ /* 0x000fc80000010211 */
[----:B---3--:R-:W-:-:S05]  /*86c0*/  @!P1 IADD3 R4, P2, R3, R9, RZ ;  /* 0x0000000903049210 */ /* 0x008fca0007f5e0ff */
[----:B----4-:R-:W-:Y:S01]  /*86d0*/  @!P1 IMAD.X R5, R0, 0x1, R21, P2 ;  /* 0x0000000100059824 */ /* 0x010fe200010e0615 */
[----:B-----5:R-:W-:-:S05]  /*86e0*/  @!P1 IADD3 R14, P2, R14, R9, RZ ;  /* 0x000000090e0e9210 */ /* 0x020fca0007f5e0ff */
[----:B------:R-:W2:Y:S01]  /*86f0*/  @!P1 LD.E.128 R4, desc[UR40][R4.64] ;  /* 0x0000002804049980 */ /* 0x000ea2000c101d00 */
[----:B0-----:R-:W-:-:S04]  /*8700*/  @!P1 IMAD.X R3, R8, 0x1, R21, P2 ;  /* 0x0000000108039824 */ /* 0x001fc800010e0615 */
[----:B------:R-:W-:-:S05]  /*8710*/  @!P1 IMAD.MOV.U32 R15, RZ, RZ, R3 ;  /* 0x000000ffff0f9224 */ /* 0x000fca00078e0003 */
[----:B------:R0:W3:Y:S01]  /*8720*/  @!P1 LD.E.128 R24, desc[UR40][R14.64] ;  /* 0x000000280e189980 */ /* 0x0000e2000c101d00 */
[----:B------:R-:W-:Y:S02]  /*8730*/  CS2R R38, SRZ ;  /* 0x0000000000267805 */ /* 0x000fe4000001ff00 */
[----:B------:R-:W-:Y:S01]  /*8740*/  CS2R R40, SRZ ;  /* 0x0000000000287805 */ /* 0x000fe2000001ff00 */
[----:B------:R-:W1:Y:S04]  /*8750*/  SHFL.IDX PT, R8, R29, 0x1, 0x1c1f ;  /* 0x003c1f001d087f89 */ /* 0x000e6800000e0000 */
[----:B0-----:R-:W0:Y:S01]  /*8760*/  SHFL.IDX PT, R14, R28, 0x1, 0x1c1f ;  /* 0x003c1f001c0e7f89 */ /* 0x001e2200000e0000 */
[----:B--2---:R-:W-:Y:S02]  /*8770*/  @!P1 IMAD.MOV.U32 R38, RZ, RZ, R6 ;  /* 0x000000ffff269224 */ /* 0x004fe400078e0006 */
[----:B------:R-:W-:Y:S01]  /*8780*/  @!P1 IMAD.MOV.U32 R39, RZ, RZ, R7 ;  /* 0x000000ffff279224 */ /* 0x000fe200078e0007 */
[----:B------:R-:W-:Y:S01]  /*8790*/  CS2R R6, SRZ ;  /* 0x0000000000067805 */ /* 0x000fe2000001ff00 */
[----:B------:R-:W-:-:S02]  /*87a0*/  @!P1 IMAD.MOV.U32 R41, RZ, RZ, R5 ;  /* 0x000000ffff299224 */ /* 0x000fc400078e0005 */
[----:B------:R-:W-:Y:S02]  /*87b0*/  IMAD.MOV.U32 R0, RZ, RZ, R38 ;  /* 0x000000ffff007224 */ /* 0x000fe400078e0026 */
[----:B------:R-:W-:Y:S01]  /*87c0*/  @!P1 IMAD.MOV.U32 R40, RZ, RZ, R4 ;  /* 0x000000ffff289224 */ /* 0x000fe200078e0004 */
[----:B------:R-:W-:Y:S01]  /*87d0*/  CS2R R4, SRZ ;  /* 0x0000000000047805 */ /* 0x000fe2000001ff00 */
[----:B------:R-:W-:Y:S01]  /*87e0*/  IMAD.MOV.U32 R3, RZ, RZ, R39 ;  /* 0x000000ffff037224 */ /* 0x000fe200078e0027 */
[----:B------:R-:W-:Y:S01]  /*87f0*/  PRMT R9, R9, 0x5410, R0 ;  /* 0x0000541009097816 */ /* 0x000fe20000000000 */
[----:B------:R-:W-:Y:S01]  /*8800*/  IMAD.MOV.U32 R12, RZ, RZ, R41 ;  /* 0x000000ffff0c7224 */ /* 0x000fe200078e0029 */
[----:B------:R-:W2:Y:S01]  /*8810*/  SHFL.IDX PT, R0, R20, 0x1, 0x1c1f ;  /* 0x003c1f0014007f89 */ /* 0x000ea200000e0000 */
[----:B------:R-:W-:Y:S01]  /*8820*/  IMAD.MOV.U32 R11, RZ, RZ, R40 ;  /* 0x000000ffff0b7224 */ /* 0x000fe200078e0028 */
[----:B------:R-:W-:Y:S01]  /*8830*/  PRMT R45, R3, 0x7610, R45 ;  /* 0x00007610032d7816 */ /* 0x000fe2000000002d */
[----:B---3--:R-:W-:Y:S01]  /*8840*/  @!P1 IMAD.MOV.U32 R4, RZ, RZ, R26 ;  /* 0x000000ffff049224 */ /* 0x008fe200078e001a */
[----:B------:R3:W4:Y:S01]  /*8850*/  SHFL.IDX PT, R3, R10, 0x1, 0x1c1f ;  /* 0x003c1f000a037f89 */ /* 0x00072200000e0000 */
[----:B------:R-:W-:Y:S01]  /*8860*/  @!P1 IMAD.MOV.U32 R5, RZ, RZ, R27 ;  /* 0x000000ffff059224 */ /* 0x000fe200078e001b */
[----:B------:R-:W-:Y:S01]  /*8870*/  PRMT R9, R11, 0x7610, R9 ;  /* 0x000076100b097816 */ /* 0x000fe20000000009 */
[----:B------:R-:W-:Y:S01]  /*8880*/  @!P1 IMAD.MOV.U32 R6, RZ, RZ, R24 ;  /* 0x000000ffff069224 */ /* 0x000fe200078e0018 */
[----:B------:R-:W-:Y:S01]  /*8890*/  MOV R11, R4 ;  /* 0x00000004000b7202 */ /* 0x000fe20000000f00 */
[----:B------:R-:W-:Y:S01]  /*88a0*/  @!P1 IMAD.MOV.U32 R7, RZ, RZ, R25 ;  /* 0x000000ffff079224 */ /* 0x000fe200078e0019 */
[----:B------:R-:W-:Y:S01]  /*88b0*/  CS2R R26, SRZ ;  /* 0x00000000001a7805 */ /* 0x000fe2000001ff00 */
[----:B------:R-:W-:Y:S01]  /*88c0*/  IMAD.MOV.U32 R13, RZ, RZ, R6 ;  /* 0x000000ffff0d7224 */ /* 0x000fe200078e0006 */
[----:B---3--:R-:W-:Y:S01]  /*88d0*/  PRMT R10, R12, 0x7610, R10 ;  /* 0x000076100c0a7816 */ /* 0x008fe2000000000a */
[----:B------:R-:W-:-:S02]  /*88e0*/  IMAD.MOV.U32 R12, RZ, RZ, R5 ;  /* 0x000000ffff0c7224 */ /* 0x000fc400078e0005 */
[----:B------:R-:W-:Y:S01]  /*88f0*/  IMAD.MOV.U32 R15, RZ, RZ, R7 ;  /* 0x000000ffff0f7224 */ /* 0x000fe200078e0007 */
[----:B------:R-:W-:Y:S02]  /*8900*/  PRMT R20, R11, 0x5410, R13 ;  /* 0x000054100b147816 */ /* 0x000fe4000000000d */
[----:B------:R-:W-:Y:S02]  /*8910*/  PRMT R10, R10, 0x5410, R12 ;  /* 0x000054100a0a7816 */ /* 0x000fe4000000000c */
[----:B01----:R-:W-:-:S07]  /*8920*/  PRMT R45, R45, 0x5410, R15 ;  /* 0x000054102d2d7816 */ /* 0x003fce000000000f */
.L_x_15471:
[----:B------:R-:W3:Y:S01]  /*8930*/  LDL R12, [R1+0xc8] ;  /* 0x0000c800010c7983 */ /* 0x000ee20000100800 */
[----:B------:R-:W-:Y:S01]  /*8940*/  VIADD R35, R35, 0x40 ;  /* 0x0000004023237836 */ /* 0x000fe20000000000 */
[----:B------:R-:W-:Y:S01]  /*8950*/  BSSY B1, `(.L_x_15226) ;  /* 0x0000016000017945 */ /* 0x000fe20003800000 */
[----:B------:R-:W-:Y:S02]  /*8960*/  CS2R R24, SRZ ;  /* 0x0000000000187805 */ /* 0x000fe4000001ff00 */
[----:B------:R-:W-:Y:S02]  /*8970*/  CS2R R32, SRZ ;  /* 0x0000000000207805 */ /* 0x000fe4000001ff00 */
[----:B------:R-:W-:Y:S02]  /*8980*/  ISETP.GE.AND P1, PT, R35, R30, PT ;  /* 0x0000001e2300720c */ /* 0x000fe40003f26270 */
[----:B------:R-:W-:Y:S02]  /*8990*/  CS2R R34, SRZ ;  /* 0x0000000000227805 */ /* 0x000fe4000001ff00 */
[----:B---3--:R-:W-:-:S04]  /*89a0*/  LEA.HI R11, R12, R12, RZ, 0x1 ;  /* 0x0000000c0c0b7211 */ /* 0x008fc800078f08ff */
[----:B------:R-:W-:-:S05]  /*89b0*/  LOP3.LUT R11, R11, 0xfffffffe, RZ, 0xc0, !PT ;  /* 0xfffffffe0b0b7812 */ /* 0x000fca00078ec0ff */
[----:B------:R-:W-:-:S05]  /*89c0*/  IMAD.IADD R11, R12, 0x1, -R11 ;  /* 0x000000010c0b7824 */ /* 0x000fca00078e0a0b */
        /* <DEDUP_REMOVED lines=8> */
[-C--:B----4-:R-:W-:Y:S02]  /*8a50*/  IADD3 R32, P1, R3, R12.reuse, RZ ;  /* 0x0000000c03207210 */ /* 0x090fe40007f3e0ff */
[----:B------:R-:W-:-:S03]  /*8a60*/  IADD3 R14, P2, R14, R12, RZ ;  /* 0x0000000c0e0e7210 */ /* 0x000fc60007f5e0ff */
[--C-:B--2---:R-:W-:Y:S02]  /*8a70*/  IMAD.X R33, R0, 0x1, R15.reuse, P1 ;  /* 0x0000000100217824 */ /* 0x104fe400008e060f */
[----:B------:R-:W-:-:S04]  /*8a80*/  IMAD.X R15, R8, 0x1, R15, P2 ;  /* 0x00000001080f7824 */ /* 0x000fc800010e060f */
[----:B------:R-:W5:Y:S04]  /*8a90*/  LD.E.128 R32, desc[UR40][R32.64] ;  /* 0x0000002820207980 */ /* 0x000f68000c101d00 */
[----:B------:R0:W5:Y:S02]  /*8aa0*/  LD.E.128 R24, desc[UR40][R14.64] ;  /* 0x000000280e187980 */ /* 0x000164000c101d00 */
.L_x_15227:
[----:B------:R-:W-:Y:S05]  /*8ab0*/  BSYNC B1 ;  /* 0x0000000000017941 */ /* 0x000fea0003800000 */
.L_x_15226:
[----:B--2---:R-:W2:Y:S01]  /*8ac0*/  LDL R0, [R1+0x98] ;  /* 0x0000980001007983 */ /* 0x004ea20000100800 */
[----:B------:R-:W1:Y:S01]  /*8ad0*/  SYNCS.PHASECHK.TRANS64.TRYWAIT P1, [R22+URZ+0x32400], R13 ;  /* 0x0324000d160075a7 */ /* 0x000e62000802017f */
[----:B------:R-:W-:Y:S01]  /*8ae0*/  VIADD R8, R23, 0x40 ;  /* 0x0000004017087836 */ /* 0x000fe20000000000 */
[----:B------:R-:W-:Y:S01]  /*8af0*/  BSSY B1, `(.L_x_15228) ;  /* 0x0000011000017945 */ /* 0x000fe20003800000 */
[----:B----45:R-:W-:Y:S02]  /*8b00*/  IMAD.MOV.U32 R3, RZ, RZ, R27 ;  /* 0x000000ffff037224 */ /* 0x030fe400078e001b */
[----:B------:R-:W-:Y:S02]  /*8b10*/  IMAD.MOV.U32 R12, RZ, RZ, R33 ;  /* 0x000000ffff0c7224 */ /* 0x000fe400078e0021 */
[----:B------:R-:W-:Y:S02]  /*8b20*/  IMAD.MOV.U32 R53, RZ, RZ, R34 ;  /* 0x000000ffff357224 */ /* 0x000fe400078e0022 */
[----:B------:R-:W-:Y:S01]  /*8b30*/  IMAD.MOV.U32 R54, RZ, RZ, R35 ;  /* 0x000000ffff367224 */ /* 0x000fe200078e0023 */
[----:B------:R-:W-:-:S02]  /*8b40*/  PRMT R52, R52, 0x5410, R12 ;  /* 0x0000541034347816 */ /* 0x000fc4000000000c */
[----:B--2---:R-:W-:Y:S01]  /*8b50*/  VIADDMNMX R30, R30, -R0, 0x80, PT ;  /* 0x000000801e1e7446 */ /* 0x004fe20003800900 */
[----:B------:R-:W-:-:S03]  /*8b60*/  IMAD.MOV.U32 R0, RZ, RZ, R26 ;  /* 0x000000ffff007224 */ /* 0x000fc600078e001a */
[-C--:B------:R-:W-:Y:S02]  /*8b70*/  ISETP.GE.OR P2, PT, R23, R30.reuse, P0 ;  /* 0x0000001e1700720c */ /* 0x080fe40000746670 */
[----:B------:R-:W-:Y:S01]  /*8b80*/  ISETP.GE.OR P0, PT, R8, R30, P0 ;  /* 0x0000001e0800720c */ /* 0x000fe20000706670 */
[----:B------:R-:W-:Y:S01]  /*8b90*/  IMAD.MOV.U32 R8, RZ, RZ, R32 ;  /* 0x000000ffff087224 */ /* 0x000fe200078e0020 */
[----:B------:R-:W-:Y:S01]  /*8ba0*/  PRMT R49, R0, 0x5410, R3 ;  /* 0x0000541000317816 */ /* 0x000fe20000000003 */
[----:B------:R-:W-:Y:S02]  /*8bb0*/  IMAD.MOV.U32 R0, RZ, RZ, R24 ;  /* 0x000000ffff007224 */ /* 0x000fe400078e0018 */
[----:B------:R-:W-:Y:S01]  /*8bc0*/  IMAD.MOV.U32 R3, RZ, RZ, R25 ;  /* 0x000000ffff037224 */ /* 0x000fe200078e0019 */
[----:B------:R-:W-:-:S04]  /*8bd0*/  PRMT R51, R51, 0x5410, R8 ;  /* 0x0000541033337816 */ /* 0x000fc80000000008 */
[----:B------:R-:W-:Y:S01]  /*8be0*/  PRMT R50, R0, 0x5410, R3 ;  /* 0x0000541000327816 */ /* 0x000fe20000000003 */
[----:B-1----:R-:W-:Y:S06]  /*8bf0*/  @!P1 BRA `(.L_x_15229) ;  /* 0x0000017000049947 */ /* 0x002fec0003800000 */
.L_x_15472:
[----:B------:R-:W-:Y:S05]  /*8c00*/  BSYNC B1 ;  /* 0x0000000000017941 */ /* 0x000fea0003800000 */
.L_x_15228:
[----:B------:R-:W-:Y:S04]  /*8c10*/  BSSY B1, `(.L_x_15230) ;  /* 0x0000070000017945 */ /* 0x000fe80003800000 */
[----:B------:R-:W-:Y:S05]  /*8c20*/  @P2 BRA `(.L_x_15231) ;  /* 0x0000000400b82947 */ /* 0x000fea0003800000 */
[----:B------:R-:W2:Y:S01]  /*8c30*/  LDL R0, [R1+0xcc] ;  /* 0x0000cc0001007983 */ /* 0x000ea20000100800 */
[----:B------:R-:W-:Y:S02]  /*8c40*/  SHF.R.U64 R38, R38, 0x10, R39 ;  /* 0x0000001026267819 */ /* 0x000fe40000001227 */
[--C-:B------:R-:W-:Y:S01]  /*8c50*/  SHF.R.U32.HI R44, RZ, 0x10, R5.reuse ;  /* 0x00000010ff2c7819 */ /* 0x100fe20000011605 */
[----:B------:R-:W3:Y:S01]  /*8c60*/  S2R R3, SR_TID.X ;  /* 0x0000000000037919 */ /* 0x000ee20000002100 */
[----:B------:R-:W-:Y:S02]  /*8c70*/  PRMT R38, R9, 0x5432, R38 ;  /* 0x0000543209267816 */ /* 0x000fe40000000026 */
[----:B------:R-:W-:Y:S02]  /*8c80*/  SHF.R.U64 R43, R4, 0x10, R5 ;  /* 0x00000010042b7819 */ /* 0x000fe40000001205 */
[----:B------:R-:W-:Y:S02]  /*8c90*/  PRMT R44, R10, 0x5432, R44 ;  /* 0x000054320a2c7816 */ /* 0x000fe4000000002c */
[----:B------:R-:W-:-:S02]  /*8ca0*/  SHF.R.U32.HI R39, RZ, 0x10, R39 ;  /* 0x00000010ff277819 */ /* 0x000fc40000011627 */
[----:B------:R-:W-:Y:S02]  /*8cb0*/  SHF.R.U32.HI R42, RZ, 0x10, R7 ;  /* 0x00000010ff2a7819 */ /* 0x000fe40000011607 */
[----:B------:R-:W-:Y:S02]  /*8cc0*/  PRMT R43, R20, 0x5410, R43 ;  /* 0x00005410142b7816 */ /* 0x000fe4000000002b */
[C---:B------:R-:W-:Y:S02]  /*8cd0*/  PRMT R39, R45.reuse, 0x5410, R39 ;  /* 0x000054102d277816 */ /* 0x040fe40000000027 */
[----:B------:R-:W-:Y:S01]  /*8ce0*/  PRMT R42, R45, 0x5432, R42 ;  /* 0x000054322d2a7816 */ /* 0x000fe2000000002a */
[----:B---3--:R-:W-:-:S05]  /*8cf0*/  VIADD R3, R3, 0xffffff80 ;  /* 0xffffff8003037836 */ /* 0x008fca0000000000 */
[----:B------:R-:W-:-:S04]  /*8d00*/  SHF.R.S32.HI R12, RZ, 0x1f, R3 ;  /* 0x0000001fff0c7819 */ /* 0x000fc80000011403 */
[----:B------:R-:W-:Y:S01]  /*8d10*/  LEA.HI R12, R12, R3, RZ, 0x5 ;  /* 0x000000030c0c7211 */ /* 0x000fe200078f28ff */
[----:B------:R-:W-:-:S03]  /*8d20*/  IMAD.IADD R3, R16, 0x1, R37 ;  /* 0x0000000110037824 */ /* 0x000fc600078e0225 */
[----:B------:R-:W-:Y:S02]  /*8d30*/  SHF.R.S32.HI R12, RZ, 0x5, R12 ;  /* 0x00000005ff0c7819 */ /* 0x000fe4000001140c */
[----:B--2---:R-:W-:-:S04]  /*8d40*/  SHF.L.U32 R0, R0, 0x6, RZ ;  /* 0x0000000600007819 */ /* 0x004fc800000006ff */
[----:B------:R-:W-:-:S04]  /*8d50*/  LOP3.LUT R8, R0, 0x1c0, RZ, 0xc0, !PT ;  /* 0x000001c000087812 */ /* 0x000fc800078ec0ff */
[C---:B------:R-:W-:Y:S02]  /*8d60*/  LOP3.LUT R0, R8.reuse, 0x38, R16, 0xf8, !PT ;  /* 0x0000003808007812 */ /* 0x040fe400078ef810 */
[----:B-1----:R-:W-:Y:S02]  /*8d70*/  SHF.R.U32.HI R13, RZ, 0x3, R8 ;  /* 0x00000003ff0d7819 */ /* 0x002fe40000011608 */
[----:B------:R-:W-:Y:S02]  /*8d80*/  LOP3.LUT R8, R8, 0x38, R3, 0xf8, !PT ;  /* 0x0000003808087812 */ /* 0x000fe400078ef803 */
[-C--:B------:R-:W-:Y:S02]  /*8d90*/  LOP3.LUT R0, R0, R13.reuse, RZ, 0x3c, !PT ;  /* 0x0000000d00007212 */ /* 0x080fe400078e3cff */
[----:B------:R-:W-:-:S03]  /*8da0*/  LOP3.LUT R8, R8, R13, RZ, 0x3c, !PT ;  /* 0x0000000d08087212 */ /* 0x000fc600078e3cff */
[----:B------:R-:W-:Y:S01]  /*8db0*/  IMAD R3, R12, 0x200, R0 ;  /* 0x000002000c037824 */ /* 0x000fe200078e0200 */
[----:B------:R-:W-:Y:S02]  /*8dc0*/  SHF.R.U64 R0, R40, 0x10, R41 ;  /* 0x0000001028007819 */ /* 0x000fe40000001229 */
[----:B------:R-:W-:Y:S01]  /*8dd0*/  SHF.R.U64 R40, R6, 0x10, R7 ;  /* 0x0000001006287819 */ /* 0x000fe20000001207 */
[----:B------:R-:W-:Y:S01]  /*8de0*/  IMAD R47, R3, 0x2, R22 ;  /* 0x00000002032f7824 */ /* 0x000fe200078e0216 */
[----:B------:R-:W-:Y:S01]  /*8df0*/  SHF.R.U32.HI R41, RZ, 0x10, R41 ;  /* 0x00000010ff297819 */ /* 0x000fe20000011629 */
[----:B------:R-:W-:Y:S01]  /*8e00*/  IMAD R3, R12, 0x200, R8 ;  /* 0x000002000c037824 */ /* 0x000fe200078e0208 */
[----:B------:R-:W-:Y:S02]  /*8e10*/  PRMT R21, R9, 0x5410, R0 ;  /* 0x0000541009157816 */ /* 0x000fe40000000000 */
[----:B0-----:R-:W0:Y:S01]  /*8e20*/  LDS.128 R12, [R47+0x18400] ;  /* 0x018400002f0c7984 */ /* 0x001e220000000c00 */
[----:B------:R-:W-:Y:S01]  /*8e30*/  IMAD R48, R3, 0x2, R22 ;  /* 0x0000000203307824 */ /* 0x000fe200078e0216 */
[----:B------:R-:W-:-:S02]  /*8e40*/  PRMT R40, R20, 0x5432, R40 ;  /* 0x0000543214287816 */ /* 0x000fc40000000028 */
[----:B------:R-:W-:Y:S02]  /*8e50*/  PRMT R36, R10, 0x5410, R41 ;  /* 0x000054100a247816 */ /* 0x000fe40000000029 */
[----:B------:R-:W1:Y:S01]  /*8e60*/  LDS.128 R28, [R48+0x18400] ;  /* 0x01840000301c7984 */ /* 0x000e620000000c00 */
        /* <DEDUP_REMOVED lines=17> */
[C---:B------:R-:W-:Y:S01]  /*8f80*/  LOP3.LUT R30, R31.reuse, 0xffff0000, RZ, 0xc0, !PT ;  /* 0xffff00001f1e7812 */ /* 0x040fe200078ec0ff */
[----:B------:R-:W-:-:S02]  /*8f90*/  IMAD.U32 R20, R31, 0x10000, RZ ;  /* 0x000100001f147824 */ /* 0x000fc400078e00ff */
[C---:B------:R-:W-:Y:S01]  /*8fa0*/  FMUL.FTZ R45, R8.reuse, R41 ;  /* 0x00000029082d7220 */ /* 0x040fe20000410000 */
[-C--:B------:R-:W-:Y:S01]  /*8fb0*/  FMUL.FTZ R31, R8, R29.reuse ;  /* 0x0000001d081f7220 */ /* 0x080fe20000410000 */
[----:B------:R-:W-:Y:S01]  /*8fc0*/  LOP3.LUT R8, R21, 0xffff0000, RZ, 0xc0, !PT ;  /* 0xffff000015087812 */ /* 0x000fe200078ec0ff */
[C---:B------:R-:W-:Y:S01]  /*8fd0*/  FMUL.FTZ R46, R9.reuse, R40 ;  /* 0x00000028092e7220 */ /* 0x040fe20000410000 */
[----:B------:R-:W-:Y:S01]  /*8fe0*/  FFMA.FTZ R45, R0, R29, -R45 ;  /* 0x0000001d002d7223 */ /* 0x000fe2000001082d */
[----:B------:R-:W-:Y:S02]  /*8ff0*/  IMAD.U32 R29, R42, 0x10000, RZ ;  /* 0x000100002a1d7824 */ /* 0x000fe400078e00ff */
[----:B------:R-:W-:Y:S01]  /*9000*/  FFMA.FTZ R31, R0, R41, R31 ;  /* 0x00000029001f7223 */ /* 0x000fe2000001001f */
[----:B------:R-:W-:Y:S01]  /*9010*/  SHF.L.U32 R21, R36, 0x10, RZ ;  /* 0x0000001024157819 */ /* 0x000fe200000006ff */
[-C--:B------:R-:W-:Y:S01]  /*9020*/  FMUL.FTZ R0, R9, R8.reuse ;  /* 0x0000000809007220 */ /* 0x080fe20000410000 */
[----:B------:R-:W-:Y:S01]  /*9030*/  FMUL.FTZ R41, R10, R29 ;  /* 0x0000001d0a297220 */ /* 0x000fe20000410000 */
[----:B------:R-:W-:Y:S01]  /*9040*/  LOP3.LUT R9, R42, 0xffff0000, RZ, 0xc0, !PT ;  /* 0xffff00002a097812 */ /* 0x000fe200078ec0ff */
[C---:B------:R-:W-:Y:S01]  /*9050*/  FFMA.FTZ R46, R3.reuse, R8, -R46 ;  /* 0x00000008032e7223 */ /* 0x040fe2000001082e */
        /* <DEDUP_REMOVED lines=12> */
[----:B------:R-:W-:Y:S01]  /*9120*/  FMUL.FTZ R36, R13, R4 ;  /* 0x000000040d247220 */ /* 0x000fe20000410000 */
[----:B------:R-:W-:Y:S01]  /*9130*/  FFMA.FTZ R13, R12, R9, R29 ;  /* 0x000000090c0d7223 */ /* 0x000fe2000001001d */
[----:B------:R-:W-:Y:S02]  /*9140*/  IMAD.U32 R3, R39, 0x10000, RZ ;  /* 0x0001000027037824 */ /* 0x000fe400078e00ff */
[C---:B------:R-:W-:Y:S01]  /*9150*/  FMUL.FTZ R12, R20.reuse, R8 ;  /* 0x00000008140c7220 */ /* 0x040fe20000410000 */
[----:B------:R-:W-:Y:S01]  /*9160*/  LOP3.LUT R43, R43, 0xffff0000, RZ, 0xc0, !PT ;  /* 0xffff00002b2b7812 */ /* 0x000fe200078ec0ff */
[----:B------:R-:W-:Y:S01]  /*9170*/  FFMA.FTZ R36, R5, R0, -R36 ;  /* 0x0000000005247223 */ /* 0x000fe20000010824 */
[-C--:B------:R-:W-:Y:S01]  /*9180*/  FMUL.FTZ R20, R20, R3.reuse ;  /* 0x0000000314147220 */ /* 0x080fe20000410000 */
[----:B------:R-:W-:Y:S01]  /*9190*/  FFMA.FTZ R9, R7, R3, -R12 ;  /* 0x0000000307097223 */ /* 0x000fe2000001080c */
[----:B------:R-:W-:Y:S01]  /*91a0*/  LOP3.LUT R38, R38, 0xffff0000, RZ, 0xc0, !PT ;  /* 0xffff000026267812 */ /* 0x000fe200078ec0ff */
[----:B------:R-:W-:Y:S01]  /*91b0*/  FFMA.FTZ R21, R5, R4, R21 ;  /* 0x0000000405157223 */ /* 0x000fe20000010015 */
[----:B------:R-:W-:Y:S01]  /*91c0*/  LOP3.LUT R3, R44, 0xffff0000, RZ, 0xc0, !PT ;  /* 0xffff00002c037812 */ /* 0x000fe200078ec0ff */
[----:B------:R-:W-:Y:S01]  /*91d0*/  FMUL.FTZ R5, R15, R43 ;  /* 0x0000002b0f057220 */ /* 0x000fe20000410000 */
[----:B------:R-:W-:Y:S01]  /*91e0*/  LOP3.LUT R39, R39, 0xffff0000, RZ, 0xc0, !PT ;  /* 0xffff000027277812 */ /* 0x000fe200078ec0ff */
[----:B------:R-:W-:Y:S01]  /*91f0*/  FMUL.FTZ R0, R15, R38 ;  /* 0x000000260f007220 */ /* 0x000fe20000410000 */
[----:B------:R-:W-:Y:S01]  /*9200*/  FFMA.FTZ R20, R7, R8, R20 ;  /* 0x0000000807147223 */ /* 0x000fe20000010014 */
[----:B------:R-:W-:Y:S01]  /*9210*/  FMUL.FTZ R15, R30, R3 ;  /* 0x000000031e0f7220 */ /* 0x000fe20000410000 */
[----:B------:R-:W-:Y:S01]  /*9220*/  FFMA.FTZ R7, R6, R38, -R5 ;  /* 0x0000002606077223 */ /* 0x000fe20000010805 */
[----:B------:R-:W-:Y:S01]  /*9230*/  FMUL.FTZ R30, R30, R39 ;  /* 0x000000271e1e7220 */ /* 0x000fe20000410000 */
[----:B------:R-:W-:Y:S01]  /*9240*/  FFMA.FTZ R0, R6, R43, R0 ;  /* 0x0000002b06007223 */ /* 0x000fe20000010000 */
[----:B------:R-:W-:Y:S01]  /*9250*/  FFMA.FTZ R8, R14, R39, -R15 ;  /* 0x000000270e087223 */ /* 0x000fe2000001080f */
        /* <DEDUP_REMOVED lines=11> */
.L_x_15231:
[----:B------:R-:W-:Y:S05]  /*9310*/  BSYNC B1 ;  /* 0x0000000000017941 */ /* 0x000fea0003800000 */
.L_x_15230:
[----:B------:R-:W-:Y:S01]  /*9320*/  PRMT R8, R53, 0x5410, R54 ;  /* 0x0000541035087816 */ /* 0x000fe20000000036 */
[----:B------:R-:W-:Y:S06]  /*9330*/  @P0 BRA `(.L_x_15222) ;  /* 0x0000000400a80947 */ /* 0x000fec0003800000 */
[----:B------:R-:W3:Y:S01]  /*9340*/  LDL R3, [R1+0xb4] ;  /* 0x0000b40001037983 */ /* 0x000ee20000100800 */
[C---:B--2---:R-:W-:Y:S02]  /*9350*/  VIADD R4, R23.reuse, 0x40 ;  /* 0x0000004017047836 */ /* 0x044fe40000000000 */
[----:B------:R-:W-:Y:S01]  /*9360*/  VIADD R5, R23, 0x40 ;  /* 0x0000004017057836 */ /* 0x000fe20000000000 */
[----:B------:R-:W2:Y:S01]  /*9370*/  LDL R38, [R1+0xd0] ;  /* 0x0000d00001267983 */ /* 0x000ea20000100800 */
        /* <DEDUP_REMOVED lines=10> */
[----:B------:R-:W-:Y:S02]  /*9420*/  SHF.R.U32.HI R30, RZ, 0x10, R35 ;  /* 0x00000010ff1e7819 */ /* 0x000fe40000011623 */
[----:B------:R-:W-:Y:S02]  /*9430*/  SHF.R.U64 R35, R26, 0x10, R27 ;  /* 0x000000101a237819 */ /* 0x000fe4000000121b */
[----:B------:R-:W-:-:S02]  /*9440*/  PRMT R31, R50, 0x5410, R31 ;  /* 0x00005410321f7816 */ /* 0x000fc4000000001f */
[----:B------:R-:W-:Y:S02]  /*9450*/  SHF.R.U32.HI R28, RZ, 0x10, R33 ;  /* 0x00000010ff1c7819 */ /* 0x000fe40000011621 */
[----:B------:R-:W-:Y:S02]  /*9460*/  SHF.R.U32.HI R36, RZ, 0x10, R27 ;  /* 0x00000010ff247819 */ /* 0x000fe4000001161b */
[----:B------:R-:W-:Y:S02]  /*9470*/  PRMT R28, R52, 0x5432, R28 ;  /* 0x00005432341c7816 */ /* 0x000fe4000000001c */
[C---:B------:R-:W-:Y:S02]  /*9480*/  PRMT R30, R8.reuse, 0x5432, R30 ;  /* 0x00005432081e7816 */ /* 0x040fe4000000001e */
[----:B------:R-:W-:Y:S02]  /*9490*/  PRMT R29, R8, 0x5410, R29 ;  /* 0x00005410081d7816 */ /* 0x000fe4000000001d */
[----:B------:R-:W-:-:S02]  /*94a0*/  PRMT R36, R49, 0x5432, R36 ;  /* 0x0000543231247816 */ /* 0x000fc40000000024 */
[----:B------:R-:W-:Y:S01]  /*94b0*/  PRMT R35, R49, 0x5410, R35 ;  /* 0x0000541031237816 */ /* 0x000fe20000000023 */
[----:B---3--:R-:W-:-:S04]  /*94c0*/  IMAD.IADD R3, R3, 0x1, R0 ;  /* 0x0000000103037824 */ /* 0x008fc800078e0200 */
[----:B------:R-:W-:Y:S01]  /*94d0*/  IMAD R3, R3, 0x2, R22 ;  /* 0x0000000203037824 */ /* 0x000fe200078e0216 */
[----:B--2---:R-:W-:Y:S04]  /*94e0*/  LDS.128 R4, [R38+0x18400] ;  /* 0x0184000026047984 */ /* 0x004fe80000000c00 */
[----:B01----:R-:W0:Y:S01]  /*94f0*/  LDS.128 R12, [R3+0x18400] ;  /* 0x01840000030c7984 */ /* 0x003e220000000c00 */
[----:B------:R-:W-:Y:S02]  /*9500*/  SHF.R.U64 R0, R32, 0x10, R33 ;  /* 0x0000001020007819 */ /* 0x000fe40000001221 */
[----:B------:R-:W-:Y:S02]  /*9510*/  SHF.R.U32.HI R32, RZ, 0x10, R25 ;  /* 0x00000010ff207819 */ /* 0x000fe40000011619 */
[----:B------:R-:W-:-:S02]  /*9520*/  PRMT R26, R51, 0x5432, R0 ;  /* 0x00005432331a7816 */ /* 0x000fc40000000000 */
[----:B------:R-:W-:Y:S02]  /*9530*/  PRMT R32, R50, 0x5432, R32 ;  /* 0x0000543232207816 */ /* 0x000fe40000000020 */
[C---:B------:R-:W-:Y:S01]  /*9540*/  SHF.L.U32 R33, R31.reuse, 0x10, RZ ;  /* 0x000000101f217819 */ /* 0x040fe200000006ff */
[----:B------:R-:W-:Y:S02]  /*9550*/  IMAD.U32 R27, R26, 0x10000, RZ ;  /* 0x000100001a1b7824 */ /* 0x000fe400078e00ff */
[C---:B------:R-:W-:Y:S01]  /*9560*/  IMAD.U32 R34, R32.reuse, 0x10000, RZ ;  /* 0x0001000020227824 */ /* 0x040fe200078e00ff */
[----:B------:R-:W-:Y:S02]  /*9570*/  LOP3.LUT R31, R31, 0xffff0000, RZ, 0xc0, !PT ;  /* 0xffff00001f1f7812 */ /* 0x000fe400078ec0ff */
[----:B------:R-:W-:Y:S01]  /*9580*/  LOP3.LUT R32, R32, 0xffff0000, RZ, 0xc0, !PT ;  /* 0xffff000020207812 */ /* 0x000fe200078ec0ff */
[----:B0-----:R-:W-:Y:S02]  /*9590*/  IMAD.U32 R20, R12, 0x10000, RZ ;  /* 0x000100000c147824 */ /* 0x001fe400078e00ff */
[----:B------:R-:W-:-:S02]  /*95a0*/  IMAD.U32 R21, R13, 0x10000, RZ ;  /* 0x000100000d157824 */ /* 0x000fc400078e00ff */
[C---:B------:R-:W-:Y:S01]  /*95b0*/  FMUL.FTZ R37, R20.reuse, R33 ;  /* 0x0000002114257220 */ /* 0x040fe20000410000 */
[-C--:B------:R-:W-:Y:S01]  /*95c0*/  FMUL.FTZ R39, R20, R27.reuse ;  /* 0x0000001b14277220 */ /* 0x080fe20000410000 */
[----:B------:R-:W-:Y:S02]  /*95d0*/  IMAD.U32 R0, R4, 0x10000, RZ ;  /* 0x0001000004007824 */ /* 0x000fe400078e00ff */
[----:B------:R-:W-:Y:S02]  /*95e0*/  IMAD.U32 R20, R28, 0x10000, RZ ;  /* 0x000100001c147824 */ /* 0x000fe400078e00ff */
[----:B------:R-:W-:Y:S01]  /*95f0*/  FMUL.FTZ R41, R21, R34 ;  /* 0x0000002215297220 */ /* 0x000fe20000410000 */
[----:B------:R-:W-:Y:S02]  /*9600*/  IMAD.U32 R8, R5, 0x10000, RZ ;  /* 0x0001000005087824 */ /* 0x000fe400078e00ff */
[C---:B------:R-:W-:Y:S01]  /*9610*/  FFMA.FTZ R37, R0.reuse, R27, -R37 ;  /* 0x0000001b00257223 */ /* 0x040fe20000010825 */
[----:B------:R-:W-:Y:S01]  /*9620*/  FFMA.FTZ R39, R0, R33, R39 ;  /* 0x0000002100277223 */ /* 0x000fe20000010027 */
[----:B------:R-:W-:Y:S01]  /*9630*/  FMUL.FTZ R21, R21, R20 ;  /* 0x0000001415157220 */ /* 0x000fe20000410000 */
[----:B------:R-:W-:-:S02]  /*9640*/  IMAD.U32 R25, R15, 0x10000, RZ ;  /* 0x000100000f197824 */ /* 0x000fc400078e00ff */
[----:B------:R-:W-:Y:S02]  /*9650*/  IMAD.U32 R0, R30, 0x10000, RZ ;  /* 0x000100001e007824 */ /* 0x000fe400078e00ff */
[C---:B------:R-:W-:Y:S01]  /*9660*/  FFMA.FTZ R41, R8.reuse, R20, -R41 ;  /* 0x0000001408297223 */ /* 0x040fe20000010829 */
[----:B------:R-:W-:Y:S01]  /*9670*/  FFMA.FTZ R34, R8, R34, R21 ;  /* 0x0000002208227223 */ /* 0x000fe20000010015 */
[----:B------:R-:W-:Y:S01]  /*9680*/  IMAD.U32 R10, R7, 0x10000, RZ ;  /* 0x00010000070a7824 */ /* 0x000fe200078e00ff */
[----:B------:R-:W-:Y:S01]  /*9690*/  LOP3.LUT R12, R12, 0xffff0000, RZ, 0xc0, !PT ;  /* 0xffff00000c0c7812 */ /* 0x000fe200078ec0ff */
[----:B------:R-:W-:Y:S02]  /*96a0*/  IMAD.U32 R27, R36, 0x10000, RZ ;  /* 0x00010000241b7824 */ /* 0x000fe400078e00ff */
[C---:B------:R-:W-:Y:S01]  /*96b0*/  FMUL.FTZ R20, R25.reuse, R0 ;  /* 0x0000000019147220 */ /* 0x040fe20000410000 */
[----:B------:R-:W-:Y:S02]  /*96c0*/  LOP3.LUT R21, R26, 0xffff0000, RZ, 0xc0, !PT ;  /* 0xffff00001a157812 */ /* 0x000fe400078ec0ff */
[----:B------:R-:W-:Y:S01]  /*96d0*/  LOP3.LUT R4, R4, 0xffff0000, RZ, 0xc0, !PT ;  /* 0xffff000004047812 */ /* 0x000fe200078ec0ff */
[-C--:B------:R-:W-:Y:S01]  /*96e0*/  FMUL.FTZ R33, R25, R27.reuse ;  /* 0x0000001b19217220 */ /* 0x080fe20000410000 */
[----:B------:R-:W-:Y:S01]  /*96f0*/  LOP3.LUT R13, R13, 0xffff0000, RZ, 0xc0, !PT ;  /* 0xffff00000d0d7812 */ /* 0x000fe200078ec0ff */
[----:B------:R-:W-:Y:S01]  /*9700*/  FFMA.FTZ R26, R10, R27, R20 ;  /* 0x0000001b0a1a7223 */ /* 0x000fe20000010014 */
[----:B------:R-:W-:Y:S01]  /*9710*/  FMUL.FTZ R25, R12, R31 ;  /* 0x0000001f0c197220 */ /* 0x000fe20000410000 */
[----:B------:R-:W-:Y:S01]  /*9720*/  LOP3.LUT R28, R28, 0xffff0000, RZ, 0xc0, !PT ;  /* 0xffff00001c1c7812 */ /* 0x000fe200078ec0ff */
[----:B------:R-:W-:Y:S01]  /*9730*/  FMUL.FTZ R27, R12, R21 ;  /* 0x000000150c1b7220 */ /* 0x000fe20000410000 */
[----:B------:R-:W-:-:S02]  /*9740*/  IMAD.U32 R24, R14, 0x10000, RZ ;  /* 0x000100000e187824 */ /* 0x000fc400078e00ff */
[----:B------:R-:W-:Y:S02]  /*9750*/  IMAD.U32 R8, R35, 0x10000, RZ ;  /* 0x0001000023087824 */ /* 0x000fe400078e00ff */
[----:B------:R-:W-:Y:S01]  /*9760*/  FFMA.FTZ R33, R10, R0, -R33 ;  /* 0x000000000a217223 */ /* 0x000fe20000010821 */
[----:B------:R-:W-:Y:S01]  /*9770*/  LOP3.LUT R5, R5, 0xffff0000, RZ, 0xc0, !PT ;  /* 0xffff000005057812 */ /* 0x000fe200078ec0ff */
[C---:B------:R-:W-:Y:S01]  /*9780*/  FFMA.FTZ R10, R4.reuse, R21, -R25 ;  /* 0x00000015040a7223 */ /* 0x040fe20000010819 */
[----:B------:R-:W-:Y:S02]  /*9790*/  IMAD.U32 R0, R29, 0x10000, RZ ;  /* 0x000100001d007824 */ /* 0x000fe400078e00ff */
[C---:B------:R-:W-:Y:S01]  /*97a0*/  FMUL.FTZ R20, R13.reuse, R32 ;  /* 0x000000200d147220 */ /* 0x040fe20000410000 */
[----:B------:R-:W-:Y:S01]  /*97b0*/  FFMA.FTZ R12, R4, R31, R27 ;  /* 0x0000001f040c7223 */ /* 0x000fe2000001001b */
[----:B------:R-:W-:Y:S01]  /*97c0*/  IMAD.U32 R9, R6, 0x10000, RZ ;  /* 0x0001000006097824 */ /* 0x000fe200078e00ff */
[----:B------:R-:W-:Y:S01]  /*97d0*/  LOP3.LUT R14, R14, 0xffff0000, RZ, 0xc0, !PT ;  /* 0xffff00000e0e7812 */ /* 0x000fe200078ec0ff */
[----:B------:R-:W-:Y:S01]  /*97e0*/  FMUL.FTZ R13, R13, R28 ;  /* 0x0000001c0d0d7220 */ /* 0x000fe20000410000 */
[----:B------:R-:W-:Y:S01]  /*97f0*/  LOP3.LUT R15, R15, 0xffff0000, RZ, 0xc0, !PT ;  /* 0xffff00000f0f7812 */ /* 0x000fe200078ec0ff */
[----:B------:R-:W-:Y:S01]  /*9800*/  FMUL.FTZ R4, R24, R8 ;  /* 0x0000000818047220 */ /* 0x000fe20000410000 */
[----:B------:R-:W-:-:S02]  /*9810*/  LOP3.LUT R35, R35, 0xffff0000, RZ, 0xc0, !PT ;  /* 0xffff000023237812 */ /* 0x000fc400078ec0ff */
[----:B------:R-:W-:Y:S02]  /*9820*/  LOP3.LUT R36, R36, 0xffff0000, RZ, 0xc0, !PT ;  /* 0xffff000024247812 */ /* 0x000fe400078ec0ff */
[----:B------:R-:W-:Y:S02]  /*9830*/  LOP3.LUT R29, R29, 0xffff0000, RZ, 0xc0, !PT ;  /* 0xffff00001d1d7812 */ /* 0x000fe400078ec0ff */
[----:B------:R-:W-:Y:S01]  /*9840*/  LOP3.LUT R30, R30, 0xffff0000, RZ, 0xc0, !PT ;  /* 0xffff00001e1e7812 */ /* 0x000fe200078ec0ff */
[----:B------:R-:W-:Y:S01]  /*9850*/  FMUL.FTZ R24, R24, R0 ;  /* 0x0000000018187220 */ /* 0x000fe20000410000 */
[----:B------:R-:W-:Y:S01]  /*9860*/  LOP3.LUT R6, R6, 0xffff0000, RZ, 0xc0, !PT ;  /* 0xffff000006067812 */ /* 0x000fe200078ec0ff */
[----:B------:R-:W-:Y:S01]  /*9870*/  FFMA.FTZ R20, R5, R28, -R20 ;  /* 0x0000001c05147223 */ /* 0x000fe20000010814 */
[----:B------:R-:W-:Y:S01]  /*9880*/  LOP3.LUT R7, R7, 0xffff0000, RZ, 0xc0, !PT ;  /* 0xffff000007077812 */ /* 0x000fe200078ec0ff */
[----:B------:R-:W-:Y:S01]  /*9890*/  FFMA.FTZ R13, R5, R32, R13 ;  /* 0x00000020050d7223 */ /* 0x000fe2000001000d */
        /* <DEDUP_REMOVED lines=20> */
.L_x_15222:
[----:B------:R-:W-:Y:S05]  /*99e0*/  BSYNC B0 ;  /* 0x0000000000007941 */ /* 0x000fea0003800000 */
.L_x_15208:
        /* <DEDUP_REMOVED lines=8> */
.L_x_15205:
[----:B--2---:R-:W2:Y:S01]  /*9a70*/  S2R R0, SR_TID.X ;  /* 0x0000000000007919 */ /* 0x004ea20000002100 */
[----:B-1-3--:R-:W-:Y:S01]  /*9a80*/  IMAD.U32 R3, RZ, RZ, UR47 ;  /* 0x0000002fff037e24 */ /* 0x00afe2000f8e00ff */
[----:B------:R-:W-:Y:S05]  /*9a90*/  WARPSYNC.ALL ;  /* 0x0000000000007948 */ /* 0x000fea0003800000 */
[----:B------:R-:W-:Y:S02]  /*9aa0*/  ISETP.NE.AND P0, PT, R3, 0x3, PT ;  /* 0x000000030300780c */ /* 0x000fe40003f05270 */
[----:B--2---:R-:W-:-:S05]  /*9ab0*/  SHF.R.U32.HI R0, RZ, 0x7, R0 ;  /* 0x00000007ff007819 */ /* 0x004fca0000011600 */
[----:B------:R-:W-:-:S05]  /*9ac0*/  VIADD R0, R0, 0x8 ;  /* 0x0000000800007836 */ /* 0x000fca0000000000 */
[----:B------:R1:W-:Y:S06]  /*9ad0*/  BAR.SYNC.DEFER_BLOCKING R0, 0x100 ;  /* 0x000400000000751d */ /* 0x0003ec0000010000 */
[----:B------:R-:W-:Y:S05]  /*9ae0*/  @!P0 BRA `(.L_x_15232) ;  /* 0x0000000000048947 */ /* 0x000fea0003800000 */
[----:B------:R-:W-:Y:S01]  /*9af0*/  BPT.TRAP 0x1 ;  /* 0x000000040000795c */ /* 0x000fe20000300000 */
.L_x_15232:
[----:B0-----:R-:W-:Y:S01]  /*9b00*/  IMAD R13, R18, 0x8, R22 ;  /* 0x00000008120d7824 */ /* 0x001fe200078e0216 */
[----:B------:R-:W-:-:S04]  /*9b10*/  SHF.L.U32 R6, R202, 0x1f, RZ ;  /* 0x0000001fca067819 */ /* 0x000fc800000006ff */
[----:B------:R0:W2:Y:S01]  /*9b20*/  SYNCS.PHASECHK.TRANS64.TRYWAIT P1, [R13+URZ+0x32430], R6 ;  /* 0x032430060d0075a7 */ /* 0x0000a2000802017f */
[----:B------:R-:W-:Y:S05]  /*9b30*/  @!P0 BRA `(.L_x_15233) ;  /* 0x0000000000048947 */ /* 0x000fea0003800000 */
[----:B------:R-:W-:Y:S01]  /*9b40*/  BPT.TRAP 0x1 ;  /* 0x000000040000795c */ /* 0x000fe20000300000 */
.L_x_15233:
[----:B------:R-:W-:-:S05]  /*9b50*/  VIADD R3, R22, 0x1c400 ;  /* 0x0001c40016037836 */ /* 0x000fca0000000000 */
[----:B------:R-:W-:-:S04]  /*9b60*/  SHF.R.U32.HI R3, RZ, 0x4, R3 ;  /* 0x00000004ff037819 */ /* 0x000fc80000011603 */
[----:B------:R-:W-:-:S04]  /*9b70*/  LOP3.LUT R3, R3, 0x3fff, RZ, 0xc0, !PT ;  /* 0x00003fff03037812 */ /* 0x000fc800078ec0ff */
[----:B------:R-:W-:-:S05]  /*9b80*/  LOP3.LUT R3, R3, 0x10000, RZ, 0xfc, !PT ;  /* 0x0001000003037812 */ /* 0x000fca00078efcff */
[----:B------:R3:W-:Y:S01]  /*9b90*/  STL [R1+0x94], R3 ;  /* 0x0000940301007387 */ /* 0x0007e20000100800 */
[----:B--2---:R-:W-:Y:S05]  /*9ba0*/  @P1 BRA `(.L_x_15234) ;  /* 0x0000000000081947 */ /* 0x004fea0003800000 */
[----:B------:R-:W2:Y:S02]  /*9bb0*/  SYNCS.PHASECHK.TRANS64.TRYWAIT P1, [R13+URZ+0x32430], R6 ;  /* 0x032430060d0075a7 */ /* 0x000ea4000802017f */
[----:B--2---:R-:W-:Y:S05]  /*9bc0*/  @!P1 BRA `(.L_x_15235) ;  /* 0x0000016000249947 */ /* 0x004fea0003800000 */
.L_x_15234:
[----:B---3--:R-:W3:Y:S01]  /*9bd0*/  LDL R3, [R1+0x94] ;  /* 0x0000940001037983 */ /* 0x008ee20000100800 */
[----:B------:R-:W-:Y:S01]  /*9be0*/  IMAD.MOV.U32 R5, RZ, RZ, 0x40000040 ;  /* 0x40000040ff057424 */ /* 0x000fe200078e00ff */
[----:B------:R-:W-:Y:S05]  /*9bf0*/  WARPSYNC.ALL ;  /* 0x0000000000007948 */ /* 0x000fea0003800000 */
[C---:B------:R-:W-:Y:S01]  /*9c00*/  R2UR UR4, R212.reuse ;  /* 0x00000000d40472ca */ /* 0x040fe200000e0000 */
[----:B------:R-:W-:Y:S01]  /*9c10*/  WARPGROUP.ARRIVE ;  /* 0x00000000000079c5 */ /* 0x000fe20000000000 */
[----:B------:R-:W-:Y:S01]  /*9c20*/  R2UR UR5, R213 ;  /* 0x00000000d50572ca */ /* 0x000fe200000e0000 */
[C---:B------:R-:W-:Y:S01]  /*9c30*/  VIADD R74, R212.reuse, 0x2 ;  /* 0x00000002d44a7836 */ /* 0x040fe20000000000 */
[----:B------:R-:W-:Y:S01]  /*9c40*/  R2UR UR7, R5 ;  /* 0x00000000050772ca */ /* 0x000fe200000e0000 */
[----:B------:R-:W-:Y:S01]  /*9c50*/  IMAD.MOV.U32 R75, RZ, RZ, 0x40000040 ;  /* 0x40000040ff4b7424 */ /* 0x000fe200078e00ff */
[----:B------:R-:W-:Y:S01]  /*9c60*/  MOV R9, 0x40000040 ;  /* 0x4000004000097802 */ /* 0x000fe20000000f00 */
[C---:B------:R-:W-:Y:S01]  /*9c70*/  VIADD R20, R212.reuse, 0x4 ;  /* 0x00000004d4147836 */ /* 0x040fe20000000000 */
[----:B------:R-:W-:Y:S01]  /*9c80*/  SHF.L.U32 R11, R11, 0x1f, RZ ;  /* 0x0000001f0b0b7819 */ /* 0x000fe200000006ff */
[----:B------:R-:W-:Y:S01]  /*9c90*/  IMAD.MOV.U32 R21, RZ, RZ, 0x40000040 ;  /* 0x40000040ff157424 */ /* 0x000fe200078e00ff */
[----:B------:R4:W-:Y:S01]  /*9ca0*/  STL.64 [R1+0x88], R74 ;  /* 0x0000884a01007387 */ /* 0x0009e20000100a00 */
[----:B------:R-:W-:Y:S01]  /*9cb0*/  VIADD R14, R212, 0x6 ;  /* 0x00000006d40e7836 */ /* 0x000fe20000000000 */
[----:B------:R-:W-:Y:S01]  /*9cc0*/  BSSY B0, `(.L_x_15236) ;  /* 0x0000024000007945 */ /* 0x000fe20003800000 */
[----:B------:R-:W-:Y:S01]  /*9cd0*/  IMAD.MOV.U32 R15, RZ, RZ, 0x40000040 ;  /* 0x40000040ff0f7424 */ /* 0x000fe200078e00ff */
[----:B------:R4:W-:Y:S01]  /*9ce0*/  STL.64 [R1+0x80], R20 ;  /* 0x0000801401007387 */ /* 0x0009e20000100a00 */
[----:B------:R-:W-:-:S03]  /*9cf0*/  IMAD.MOV.U32 R5, RZ, RZ, 0x40000040 ;  /* 0x40000040ff057424 */ /* 0x000fc600078e00ff */
[----:B------:R4:W-:Y:S01]  /*9d00*/  STL.64 [R1+0x78], R14 ;  /* 0x0000780e01007387 */ /* 0x0009e20000100a00 */
[----:B---3--:R-:W-:-:S04]  /*9d10*/  IMAD R4, R18, 0x300, R3 ;  /* 0x0000030012047824 */ /* 0x008fc800078e0203 */
        /* <DEDUP_REMOVED lines=26> */
[----:B------:R-:W-:Y:S03]  /*9ec0*/  HGMMA.64x96x16.F32.BF16 R24, gdesc[UR4], R24, gsb0 ;  /* 0x01600000041879f0 */ /* 0x000fe60008001818 */
[----:B------:R-:W-:Y:S02]  /*9ed0*/  WARPGROUP.DEPBAR.LE gsb0, 0x0 ;  /* 0x00008000000079c5 */ /* 0x000fe40000010000 */
[----:B------:R-:W3:Y:S02]  /*9ee0*/  SYNCS.PHASECHK.TRANS64.TRYWAIT P1, [R22+URZ+0x32410], R11 ;  /* 0x0324100b160075a7 */ /* 0x000ee4000802017f */
[----:B---34-:R-:W-:Y:S05]  /*9ef0*/  @!P1 BRA `(.L_x_15237) ;  /* 0x0000015c006c9947 */ /* 0x018fea0003800000 */
.L_x_15473:
[----:B------:R-:W-:Y:S05]  /*9f00*/  BSYNC B0 ;  /* 0x0000000000007941 */ /* 0x000fea0003800000 */
.L_x_15236:
[----:B------:R-:W-:Y:S05]  /*9f10*/  @!P0 BRA `(.L_x_15238) ;  /* 0x0000000000048947 */ /* 0x000fea0003800000 */
[----:B------:R-:W-:Y:S01]  /*9f20*/  BPT.TRAP 0x1 ;  /* 0x000000040000795c */ /* 0x000fe20000300000 */
.L_x_15238:
[----:B------:R4:W0:Y:S01]  /*9f30*/  SYNCS.PHASECHK.TRANS64.TRYWAIT P1, [R13+URZ+0x32450], R6 ;  /* 0x032450060d0075a7 */ /* 0x000822000802017f */
[----:B------:R-:W-:Y:S05]  /*9f40*/  @!P0 BRA `(.L_x_15239) ;  /* 0x0000000000048947 */ /* 0x000fea0003800000 */
[----:B------:R-:W-:Y:S01]  /*9f50*/  BPT.TRAP 0x1 ;  /* 0x000000040000795c */ /* 0x000fe20000300000 */
.L_x_15239:
[----:B0-----:R-:W-:Y:S05]  /*9f60*/  @P1 BRA `(.L_x_15240) ;  /* 0x0000000000081947 */ /* 0x001fea0003800000 */
[----:B------:R-:W0:Y:S02]  /*9f70*/  SYNCS.PHASECHK.TRANS64.TRYWAIT P1, [R13+URZ+0x32450], R6 ;  /* 0x032450060d0075a7 */ /* 0x000e24000802017f */
[----:B0-----:R-:W-:Y:S05]  /*9f80*/  @!P1 BRA `(.L_x_15241) ;  /* 0x0000015c005c9947 */ /* 0x001fea0003800000 */
.L_x_15240:
[----:B------:R-:W-:Y:S05]  /*9f90*/  WARPSYNC.ALL ;  /* 0x0000000000007948 */ /* 0x000fea0003800000 */
[----:B------:R-:W-:Y:S01]  /*9fa0*/  R2UR UR39, R22 ;  /* 0x00000000162772ca */ /* 0x000fe200000e0000 */
[----:B------:R-:W-:Y:S01]  /*9fb0*/  IMAD.MOV.U32 R15, RZ, RZ, 0xc00 ;  /* 0x00000c00ff0f7424 */ /* 0x000fe200078e00ff */
[----:B------:R-:W-:Y:S01]  /*9fc0*/  LOP3.LUT R4, R72, 0x10000, RZ, 0xfc, !PT ;  /* 0x0001000048047812 */ /* 0x000fe200078efcff */
[----:B------:R-:W-:Y:S01]  /*9fd0*/  IMAD.MOV.U32 R5, RZ, RZ, 0x40000040 ;  /* 0x40000040ff057424 */ /* 0x000fe200078e00ff */
[----:B------:R-:W-:Y:S01]  /*9fe0*/  WARPGROUP.ARRIVE ;  /* 0x00000000000079c5 */ /* 0x000fe20000000000 */
[----:B------:R-:W-:Y:S01]  /*9ff0*/  IMAD.MOV.U32 R83, RZ, RZ, 0x40000040 ;  /* 0x40000040ff537424 */ /* 0x000fe200078e00ff */
[C---:B------:R-:W-:Y:S01]  /*a000*/  R2UR UR4, R4.reuse ;  /* 0x00000000040472ca */ /* 0x040fe200000e0000 */
[C---:B------:R-:W-:Y:S01]  /*a010*/  VIADD R82, R4.reuse, 0x2 ;  /* 0x0000000204527836 */ /* 0x040fe20000000000 */
[----:B------:R-:W-:Y:S01]  /*a020*/  R2UR UR5, R5 ;  /* 0x00000000050572ca */ /* 0x000fe200000e0000 */
[----:B------:R-:W-:Y:S01]  /*a030*/  IMAD.MOV.U32 R7, RZ, RZ, 0x40000040 ;  /* 0x40000040ff077424 */ /* 0x000fe200078e00ff */
[----:B------:R-:W-:Y:S01]  /*a040*/  MOV R81, 0x40000040 ;  /* 0x4000004000517802 */ /* 0x000fe20000000f00 */
[C---:B------:R-:W-:Y:S01]  /*a050*/  VIADD R80, R4.reuse, 0x4 ;  /* 0x0000000404507836 */ /* 0x040fe20000000000 */
[C---:B------:R-:W-:Y:S01]  /*a060*/  IADD3 R20, R4.reuse, 0x406, RZ ;  /* 0x0000040604147810 */ /* 0x040fe20007ffe0ff */
[----:B------:R-:W-:Y:S01]  /*a070*/  UIADD3 UR39, UR39, 0x400, URZ ;  /* 0x0000040027277890 */ /* 0x000fe2000fffe03f */
[C---:B------:R-:W-:Y:S01]  /*a080*/  VIADD R78, R4.reuse, 0x6 ;  /* 0x00000006044e7836 */ /* 0x040fe20000000000 */
[----:B------:R-:W-:Y:S01]  /*a090*/  MOV R217, 0x40000040 ;  /* 0x4000004000d97802 */ /* 0x000fe20000000f00 */
[----:B------:R-:W-:Y:S01]  /*a0a0*/  IMAD.MOV.U32 R79, RZ, RZ, 0x40000040 ;  /* 0x40000040ff4f7424 */ /* 0x000fe200078e00ff */
[----:B------:R-:W-:Y:S01]  /*a0b0*/  USHF.R.U32.HI UR39, URZ, 0x4, UR39 ;  /* 0x000000043f277899 */ /* 0x000fe20008011627 */
[C---:B------:R-:W-:Y:S01]  /*a0c0*/  VIADD R76, R4.reuse, 0x400 ;  /* 0x00000400044c7836 */ /* 0x040fe20000000000 */
[----:B------:R-:W0:Y:S01]  /*a0d0*/  S2R R3, SR_TID.X ;  /* 0x0000000000037919 */ /* 0x000e220000002100 */
[----:B------:R-:W-:Y:S01]  /*a0e0*/  IMAD.MOV.U32 R77, RZ, RZ, 0x40000040 ;  /* 0x40000040ff4d7424 */ /* 0x000fe200078e00ff */
[----:B------:R-:W-:Y:S01]  /*a0f0*/  ULOP3.LUT UR39, UR39, 0x3fff, URZ, 0xc0, !UPT ;  /* 0x00003fff27277892 */ /* 0x000fe2000f8ec03f */
[C---:B------:R-:W-:Y:S01]  /*a100*/  VIADD R74, R4.reuse, 0x402 ;  /* 0x00000402044a7836 */ /* 0x040fe20000000000 */
[----:B------:R0:W-:Y:S01]  /*a110*/  STL.64 [R1+0x70], R82 ;  /* 0x0000705201007387 */ /* 0x0001e20000100a00 */
[----:B------:R-:W-:Y:S01]  /*a120*/  IMAD.MOV.U32 R75, RZ, RZ, 0x40000040 ;  /* 0x40000040ff4b7424 */ /* 0x000fe200078e00ff */
[----:B------:R-:W-:Y:S01]  /*a130*/  ULOP3.LUT UR38, UR39, 0x10000, URZ, 0xfc, !UPT ;  /* 0x0001000027267892 */ /* 0x000fe2000f8efc3f */
[----:B------:R-:W-:Y:S01]  /*a140*/  VIADD R72, R4, 0x404 ;  /* 0x0000040404487836 */ /* 0x000fe20000000000 */
[----:B------:R0:W-:Y:S01]  /*a150*/  STL.64 [R1+0x68], R80 ;  /* 0x0000685001007387 */ /* 0x0001e20000100a00 */
[----:B------:R-:W-:-:S02]  /*a160*/  IMAD.MOV.U32 R73, RZ, RZ, 0x40000040 ;  /* 0x40000040ff497424 */ /* 0x000fc400078e00ff */
[----:B------:R-:W-:Y:S01]  /*a170*/  IMAD.MOV.U32 R21, RZ, RZ, 0x40000040 ;  /* 0x40000040ff157424 */ /* 0x000fe200078e00ff */
[----:B------:R0:W-:Y:S01]  /*a180*/  STL.64 [R1+0x60], R78 ;  /* 0x0000604e01007387 */ /* 0x0001e20000100a00 */
[----:B------:R-:W-:Y:S02]  /*a190*/  IMAD R14, R18, R15, UR38 ;  /* 0x00000026120e7e24 */ /* 0x000fe4000f8e020f */
[----:B------:R-:W-:Y:S01]  /*a1a0*/  IMAD.MOV.U32 R15, RZ, RZ, 0x40000040 ;  /* 0x40000040ff0f7424 */ /* 0x000fe200078e00ff */
[----:B------:R0:W-:Y:S01]  /*a1b0*/  STL.64 [R1+0x58], R76 ;  /* 0x0000584c01007387 */ /* 0x0001e20000100a00 */
[C---:B--2-4-:R-:W-:Y:S01]  /*a1c0*/  VIADD R6, R14.reuse, 0x2 ;  /* 0x000000020e067836 */ /* 0x054fe20000000000 */
[----:B------:R-:W-:Y:S01]  /*a1d0*/  R2UR UR6, R14 ;  /* 0x000000000e0672ca */ /* 0x000fe200000e0000 */
[C---:B------:R-:W-:Y:S01]  /*a1e0*/  VIADD R222, R4.reuse, 0x800 ;  /* 0x0000080004de7836 */ /* 0x040fe20000000000 */
[----:B------:R-:W-:Y:S01]  /*a1f0*/  R2UR UR7, R15 ;  /* 0x000000000f0772ca */ /* 0x000fe200000e0000 */
[----:B------:R-:W-:Y:S01]  /*a200*/  IMAD.MOV.U32 R223, RZ, RZ, 0x40000040 ;  /* 0x40000040ffdf7424 */ /* 0x000fe200078e00ff */
[----:B------:R2:W-:Y:S01]  /*a210*/  STL.64 [R1+0x50], R74 ;  /* 0x0000504a01007387 */ /* 0x0005e20000100a00 */
[----:B------:R-:W-:-:S02]  /*a220*/  VIADD R220, R4, 0x802 ;  /* 0x0000080204dc7836 */ /* 0x000fc40000000000 */
[----:B------:R-:W-:Y:S01]  /*a230*/  IMAD.MOV.U32 R221, RZ, RZ, 0x40000040 ;  /* 0x40000040ffdd7424 */ /* 0x000fe200078e00ff */
[----:B------:R2:W-:Y:S01]  /*a240*/  STL.64 [R1+0x10], R72 ;  /* 0x0000104801007387 */ /* 0x0005e20000100a00 */
[C---:B------:R-:W-:Y:S02]  /*a250*/  VIADD R218, R4.reuse, 0x804 ;  /* 0x0000080404da7836 */ /* 0x040fe40000000000 */
[----:B------:R-:W-:Y:S01]  /*a260*/  IMAD.MOV.U32 R219, RZ, RZ, 0x40000040 ;  /* 0x40000040ffdb7424 */ /* 0x000fe200078e00ff */
[----:B------:R2:W-:Y:S01]  /*a270*/  STL.64 [R1+0x8], R20 ;  /* 0x0000081401007387 */ /* 0x0005e20000100a00 */
[----:B------:R-:W-:Y:S01]  /*a280*/  VIADD R216, R4, 0x806 ;  /* 0x0000080604d87836 */ /* 0x000fe20000000000 */
[----:B0-----:R-:W-:Y:S01]  /*a290*/  SHF.R.U32.HI R3, RZ, 0x7, R3 ;  /* 0x00000007ff037819 */ /* 0x001fe20000011603 */
[----:B------:R-:W-:Y:S01]  /*a2a0*/  HGMMA.64x96x16.F32.BF16 R24, gdesc[UR4], R24, gsb0 ;  /* 0x01600000041879f0 */ /* 0x000fe20008001818 */
        /* <DEDUP_REMOVED lines=8> */
[----:B------:R-:W-:Y:S01]  /*a330*/  IADD3 R12, -R3, 0xb, RZ ;  /* 0x0000000b030c7810 */ /* 0x000fe20007ffe1ff */
[----:B------:R-:W-:-:S02]  /*a340*/  VIADD R10, R4, 0xc02 ;  /* 0x00000c02040a7836 */ /* 0x000fc40000000000 */
[----:B---3--:R-:W-:Y:S02]  /*a350*/  IMAD.MOV.U32 R11, RZ, RZ, 0x40000040 ;  /* 0x40000040ff0b7424 */ /* 0x008fe400078e00ff */
[----:B------:R-:W-:Y:S02]  /*a360*/  VIADD R8, R4, 0xc04 ;  /* 0x00000c0404087836 */ /* 0x000fe40000000000 */
[----:B------:R-:W-:Y:S02]  /*a370*/  IMAD.MOV.U32 R9, RZ, RZ, 0x40000040 ;  /* 0x40000040ff097424 */ /* 0x000fe400078e00ff */
[----:B------:R-:W-:Y:S01]  /*a380*/  IMAD.MOV.U32 R15, RZ, RZ, 0x40000040 ;  /* 0x40000040ff0f7424 */ /* 0x000fe200078e00ff */
[----:B------:R-:W-:Y:S02]  /*a390*/  WARPGROUP.DEPBAR.LE gsb0, 0x0 ;  /* 0x00008000000079c5 */ /* 0x000fe40000010000 */
        /* <DEDUP_REMOVED lines=128> */
[----:B------:R2:W-:Y:S06]  /*aba0*/  BAR.ARV R12, 0x100 ;  /* 0x0004000c0000751d */ /* 0x0005ec0000002000 */
[----:B------:R-:W-:Y:S05]  /*abb0*/  @!P0 BRA `(.L_x_15242) ;  /* 0x0000000000048947 */ /* 0x000fea0003800000 */
[----:B------:R-:W-:Y:S01]  /*abc0*/  BPT.TRAP 0x1 ;  /* 0x000000040000795c */ /* 0x000fe20000300000 */
.L_x_15242:
[----:B------:R-:W3:Y:S01]  /*abd0*/  LDL.LU R76, [R1] ;  /* 0x00000000014c7983 */ /* 0x000ee20000300800 */
[----:B--2---:R-:W0:Y:S01]  /*abe0*/  LDC R75, c[0x0][0x448] ;  /* 0x00011200ff4b7b82 */ /* 0x004e220000000800 */
[----:B------:R-:W-:Y:S01]  /*abf0*/  ULDC UR4, c[0x0][0xad0] ;  /* 0x0002b40000047ab9 */ /* 0x000fe20000000800 */
[----:B------:R-:W-:Y:S01]  /*ac00*/  ULDC UR46, c[0x0][0xa80] ;  /* 0x0002a000002e7ab9 */ /* 0x000fe20000000800 */
[----:B------:R-:W2:Y:S04]  /*ac10*/  LDL R15, [R1+0xb8] ;  /* 0x0000b800010f7983 */ /* 0x000ea80000100800 */
[----:B------:R-:W2:Y:S04]  /*ac20*/  LDL R180, [R1+0x98] ;  /* 0x0000980001b47983 */ /* 0x000ea80000100800 */
[----:B------:R-:W4:Y:S01]  /*ac30*/  LDL R178, [R1+0xac] ;  /* 0x0000ac0001b27983 */ /* 0x000f220000100800 */
[----:B------:R-:W-:Y:S01]  /*ac40*/  FMUL.FTZ R32, R32, UR4 ;  /* 0x0000000420207c20 */ /* 0x000fe20008410000 */
[----:B------:R-:W-:Y:S01]  /*ac50*/  FMUL.FTZ R24, R24, UR4 ;  /* 0x0000000418187c20 */ /* 0x000fe20008410000 */
[----:B------:R-:W-:Y:S01]  /*ac60*/  FMUL.FTZ R29, R29, UR4 ;  /* 0x000000041d1d7c20 */ /* 0x000fe20008410000 */
[----:B------:R-:W5:Y:S01]  /*ac70*/  LDL R179, [R1+0x90] ;  /* 0x0000900001b37983 */ /* 0x000f620000100800 */
[----:B------:R-:W-:Y:S01]  /*ac80*/  MUFU.TANH R78, R32 ;  /* 0x00000020004e7308 */ /* 0x000fe20000002400 */
[----:B------:R-:W-:Y:S01]  /*ac90*/  FMUL.FTZ R25, R25, UR4 ;  /* 0x0000000419197c20 */ /* 0x000fe20008410000 */
[----:B------:R-:W-:Y:S01]  /*aca0*/  FMUL.FTZ R28, R28, UR4 ;  /* 0x000000041c1c7c20 */ /* 0x000fe20008410000 */
[----:B------:R-:W-:Y:S01]  /*acb0*/  FMUL.FTZ R33, R33, UR4 ;  /* 0x0000000421217c20 */ /* 0x000fe20008410000 */
[----:B------:R-:W-:Y:S01]  /*acc0*/  FMUL.FTZ R36, R36, UR4 ;  /* 0x0000000424247c20 */ /* 0x000fe20008410000 */
[----:B------:R-:W-:Y:S01]  /*acd0*/  FMUL.FTZ R37, R37, UR4 ;  /* 0x0000000425257c20 */ /* 0x000fe20008410000 */
[----:B0-----:R-:W-:-:S02]  /*ace0*/  ISETP.NE.AND P5, PT, R75, 0x1, PT ;  /* 0x000000014b00780c */ /* 0x001fc40003fa5270 */
[----:B------:R0:W1:Y:S01]  /*acf0*/  MUFU.TANH R74, R24 ;  /* 0x00000018004a7308 */ /* 0x0000620000002400 */
[----:B------:R-:W5:Y:S01]  /*ad00*/  LDL R75, [R1+0xbc] ;  /* 0x0000bc00014b7983 */ /* 0x000f620000100800 */
[----:B------:R-:W-:Y:S01]  /*ad10*/  FMUL.FTZ R40, R40, UR4 ;  /* 0x0000000428287c20 */ /* 0x000fe20008410000 */
[----:B------:R-:W-:Y:S01]  /*ad20*/  FMUL.FTZ R52, R52, UR4 ;  /* 0x0000000434347c20 */ /* 0x000fe20008410000 */
[----:B------:R-:W-:Y:S01]  /*ad30*/  FMUL.FTZ R20, R31, UR4 ;  /* 0x000000041f147c20 */ /* 0x000fe20008410000 */
[----:B------:R-:W-:Y:S01]  /*ad40*/  FMUL.FTZ R41, R41, UR4 ;  /* 0x0000000429297c20 */ /* 0x000fe20008410000 */
[----:B------:R-:W-:Y:S01]  /*ad50*/  FMUL.FTZ R49, R49, UR4 ;  /* 0x0000000431317c20 */ /* 0x000fe20008410000 */
[----:B------:R-:W-:Y:S01]  /*ad60*/  FMUL.FTZ R21, R30, UR4 ;  /* 0x000000041e157c20 */ /* 0x000fe20008410000 */
[----:B------:R-:W-:Y:S01]  /*ad70*/  MUFU.TANH R77, R29 ;  /* 0x0000001d004d7308 */ /* 0x000fe20000002400 */
[----:B0-----:R-:W-:Y:S01]  /*ad80*/  FMUL.FTZ R24, R34, UR4 ;  /* 0x0000000422187c20 */ /* 0x001fe20008410000 */
[----:B------:R-:W-:Y:S01]  /*ad90*/  FMUL.FTZ R48, R48, UR4 ;  /* 0x0000000430307c20 */ /* 0x000fe20008410000 */
[----:B------:R-:W-:Y:S01]  /*ada0*/  FMUL.FTZ R3, R26, UR4 ;  /* 0x000000041a037c20 */ /* 0x000fe20008410000 */
[----:B------:R-:W0:Y:S01]  /*adb0*/  @P5 LDC R32, c[0x0][0x44c] ;  /* 0x00011300ff205b82 */ /* 0x000e220000000800 */
[----:B------:R-:W-:Y:S01]  /*adc0*/  FMUL.FTZ R45, R45, UR4 ;  /* 0x000000042d2d7c20 */ /* 0x000fe20008410000 */
[----:B------:R-:W-:-:S02]  /*add0*/  FMUL.FTZ R14, R27, UR4 ;  /* 0x000000041b0e7c20 */ /* 0x000fc40008410000 */
[----:B------:R1:W5:Y:S04]  /*ade0*/  MUFU.TANH R73, R25 ;  /* 0x0000001900497308 */ /* 0x0003680000002400 */
[----:B------:R-:W0:Y:S04]  /*adf0*/  @P5 LDC R34, c[0x0][0x450] ;  /* 0x00011400ff225b82 */ /* 0x000e280000000800 */
[----:B------:R1:W5:Y:S02]  /*ae00*/  MUFU.TANH R72, R28 ;  /* 0x0000001c00487308 */ /* 0x0003640000002400 */
[----:B-1----:R-:W-:-:S06]  /*ae10*/  FMUL.FTZ R25, R35, UR4 ;  /* 0x0000000423197c20 */ /* 0x002fcc0008410000 */
[----:B------:R-:W1:Y:S01]  /*ae20*/  MUFU.TANH R33, R33 ;  /* 0x0000002100217308 */ /* 0x000e620000002400 */
[----:B------:R-:W-:Y:S01]  /*ae30*/  FMUL.FTZ R28, R44, UR4 ;  /* 0x000000042c1c7c20 */ /* 0x000fe20008410000 */
[----:B------:R-:W-:-:S06]  /*ae40*/  FMUL.FTZ R44, R46, UR4 ;  /* 0x000000042e2c7c20 */ /* 0x000fcc0008410000 */
[----:B------:R-:W1:Y:S01]  /*ae50*/  MUFU.TANH R36, R36 ;  /* 0x0000002400247308 */ /* 0x000e620000002400 */
[----:B------:R-:W-:-:S07]  /*ae60*/  FMUL.FTZ R31, R43, UR4 ;  /* 0x000000042b1f7c20 */ /* 0x000fce0008410000 */
[----:B------:R1:W-:Y:S01]  /*ae70*/  MUFU.TANH R35, R28 ;  /* 0x0000001c00237308 */ /* 0x0003e20000002400 */
[----:B------:R-:W-:-:S07]  /*ae80*/  FMUL.FTZ R30, R42, UR4 ;  /* 0x000000042a1e7c20 */ /* 0x000fce0008410000 */
[----:B------:R-:W5:Y:S01]  /*ae90*/  MUFU.TANH R37, R37 ;  /* 0x0000002500257308 */ /* 0x000f620000002400 */
[----:B-1----:R-:W-:-:S07]  /*aea0*/  FMUL.FTZ R28, R53, UR4 ;  /* 0x00000004351c7c20 */ /* 0x002fce0008410000 */
[----:B------:R-:W1:Y:S01]  /*aeb0*/  MUFU.TANH R40, R40 ;  /* 0x0000002800287308 */ /* 0x000e620000002400 */
[----:B------:R-:W-:-:S07]  /*aec0*/  FMUL.FTZ R26, R39, UR4 ;  /* 0x00000004271a7c20 */ /* 0x000fce0008410000 */
[----:B------:R1:W-:Y:S08]  /*aed0*/  MUFU.TANH R43, R52 ;  /* 0x00000034002b7308 */ /* 0x0003f00000002400 */
[----:B------:R-:W1:Y:S08]  /*aee0*/  MUFU.TANH R41, R41 ;  /* 0x0000002900297308 */ /* 0x000e700000002400 */
[----:B------:R1:W-:Y:S08]  /*aef0*/  MUFU.TANH R42, R49 ;  /* 0x00000031002a7308 */ /* 0x0003f00000002400 */
[----:B------:R1:W-:Y:S01]  /*af00*/  MUFU.TANH R79, R28 ;  /* 0x0000001c004f7308 */ /* 0x0003e20000002400 */
[----:B------:R-:W-:-:S07]  /*af10*/  FMUL.FTZ R27, R38, UR4 ;  /* 0x00000004261b7c20 */ /* 0x000fce0008410000 */
[----:B------:R1:W-:Y:S08]  /*af20*/  MUFU.TANH R39, R48 ;  /* 0x0000003000277308 */ /* 0x0003f00000002400 */
[----:B------:R-:W1:Y:S01]  /*af30*/  MUFU.TANH R45, R45 ;  /* 0x0000002d002d7308 */ /* 0x000e620000002400 */
[----:B------:R-:W-:Y:S01]  /*af40*/  FMUL.FTZ R56, R56, UR4 ;  /* 0x0000000438387c20 */ /* 0x000fe20008410000 */
[----:B------:R-:W-:Y:S01]  /*af50*/  FMUL.FTZ R57, R57, UR4 ;  /* 0x0000000439397c20 */ /* 0x000fe20008410000 */
[----:B------:R-:W-:-:S05]  /*af60*/  FMUL.FTZ R60, R60, UR4 ;  /* 0x000000043c3c7c20 */ /* 0x000fca0008410000 */
[----:B------:R-:W1:Y:S01]  /*af70*/  MUFU.TANH R56, R56 ;  /* 0x0000003800387308 */ /* 0x000e620000002400 */
[----:B------:R-:W-:Y:S01]  /*af80*/  FMUL.FTZ R61, R61, UR4 ;  /* 0x000000043d3d7c20 */ /* 0x000fe20008410000 */
[----:B------:R-:W-:-:S06]  /*af90*/  FMUL.FTZ R64, R64, UR4 ;  /* 0x0000000440407c20 */ /* 0x000fcc0008410000 */
[----:B------:R-:W1:Y:S01]  /*afa0*/  MUFU.TANH R57, R57 ;  /* 0x0000003900397308 */ /* 0x000e620000002400 */
[----:B------:R-:W-:-:S07]  /*afb0*/  FMUL.FTZ R65, R65, UR4 ;  /* 0x0000000441417c20 */ /* 0x000fce0008410000 */
[----:B------:R-:W1:Y:S01]  /*afc0*/  MUFU.TANH R60, R60 ;  /* 0x0000003c003c7308 */ /* 0x000e620000002400 */
[----:B------:R-:W-:-:S07]  /*afd0*/  FMUL.FTZ R68, R68, UR4 ;  /* 0x0000000444447c20 */ /* 0x000fce0008410000 */
[----:B------:R-:W1:Y:S01]  /*afe0*/  MUFU.TANH R61, R61 ;  /* 0x0000003d003d7308 */ /* 0x000e620000002400 */
[----:B------:R-:W-:-:S07]  /*aff0*/  FMUL.FTZ R69, R69, UR4 ;  /* 0x0000000445457c20 */ /* 0x000fce0008410000 */
[----:B------:R-:W1:Y:S08]  /*b000*/  MUFU.TANH R64, R64 ;  /* 0x0000004000407308 */ /* 0x000e700000002400 */
[----:B------:R-:W1:Y:S08]  /*b010*/  MUFU.TANH R65, R65 ;  /* 0x0000004100417308 */ /* 0x000e700000002400 */
[----:B------:R-:W1:Y:S01]  /*b020*/  MUFU.TANH R68, R68 ;  /* 0x0000004400447308 */ /* 0x000e620000002400 */
[----:B--2---:R-:W-:-:S02]  /*b030*/  IADD3 R15, R15, R180, RZ ;  /* 0x000000b40f0f7210 */ /* 0x004fc40007ffe0ff */
[----:B---3--:R-:W-:Y:S01]  /*b040*/  LOP3.LUT R76, R76, 0xfffffffe, RZ, 0xc0, !PT ;  /* 0xfffffffe4c4c7812 */ /* 0x008fe200078ec0ff */
[----:B------:R-:W-:-:S04]  /*b050*/  FMUL.FTZ R50, R50, UR4 ;  /* 0x0000000432327c20 */ /* 0x000fc80008410000 */
[----:B------:R-:W-:Y:S01]  /*b060*/  MUFU.TANH R3, R3 ;  /* 0x0000000300037308 */ /* 0x000fe20000002400 */
[----:B0-----:R-:W-:-:S05]  /*b070*/  @P5 IMAD.HI.U32 R29, R15, R32, RZ ;  /* 0x000000200f1d5227 */ /* 0x001fca00078e00ff */
[----:B------:R-:W-:Y:S02]  /*b080*/  @P5 SHF.R.U32.HI R15, RZ, R34, R29 ;  /* 0x00000022ff0f5219 */ /* 0x000fe4000001161d */
[----:B------:R-:W-:Y:S03]  /*b090*/  MUFU.TANH R14, R14 ;  /* 0x0000000e000e7308 */ /* 0x000fe60000002400 */
[----:B------:R-:W0:Y:S01]  /*b0a0*/  SHFL.IDX PT, R32, R15, RZ, 0x1c1f ;  /* 0x001c1fff0f207589 */ /* 0x000e2200000e0000 */
[----:B----4-:R-:W-:Y:S01]  /*b0b0*/  IMAD R29, R177, -0x60, R178 ;  /* 0xffffffa0b11d7824 */ /* 0x010fe200078e02b2 */
[----:B------:R-:W-:-:S03]  /*b0c0*/  @P5 LOP3.LUT R76, R76, 0x1, RZ, 0xfc, !PT ;  /* 0x000000014c4c5812 */ /* 0x000fc600078efcff */
[----:B------:R-:W-:Y:S01]  /*b0d0*/  VIADD R29, R29, 0x60 ;  /* 0x000000601d1d7836 */ /* 0x000fe20000000000 */
[----:B------:R-:W-:Y:S03]  /*b0e0*/  MUFU.TANH R21, R21 ;  /* 0x0000001500157308 */ /* 0x000fe60000002400 */
[----:B-----5:R-:W-:Y:S01]  /*b0f0*/  IMAD R75, R75, -0x2, R29 ;  /* 0xfffffffe4b4b7824 */ /* 0x020fe200078e021d */
[----:B------:R2:W-:Y:S04]  /*b100*/  STL [R1], R76 ;  /* 0x0000004c01007387 */ /* 0x0005e80000100800 */
[----:B------:R-:W-:Y:S01]  /*b110*/  MUFU.TANH R20, R20 ;  /* 0x0000001400147308 */ /* 0x000fe20000002400 */
[----:B--2---:R-:W-:Y:S01]  /*b120*/  IADD3 R76, -R179, 0x1, R75 ;  /* 0x00000001b34c7810 */ /* 0x004fe20007ffe14b */
[----:B------:R-:W-:-:S06]  /*b130*/  FMUL.FTZ R55, R55, UR4 ;  /* 0x0000000437377c20 */ /* 0x000fcc0008410000 */
[----:B------:R-:W-:Y:S01]  /*b140*/  MUFU.TANH R24, R24 ;  /* 0x0000001800187308 */ /* 0x000fe20000002400 */
[----:B0-----:R-:W-:-:S04]  /*b150*/  VIADDMNMX R46, R32, R76, R75, PT ;  /* 0x0000004c202e7246 */ /* 0x001fc8000380014b */
[C---:B------:R-:W-:Y:S02]  /*b160*/  ISETP.GT.AND P1, PT, R46.reuse, RZ, PT ;  /* 0x000000ff2e00720c */ /* 0x040fe40003f24270 */
[C---:B------:R-:W-:Y:S01]  /*b170*/  ISETP.GT.AND P2, PT, R46.reuse, 0x1, PT ;  /* 0x000000012e00780c */ /* 0x040fe20003f44270 */
[----:B------:R-:W-:Y:S01]  /*b180*/  MUFU.TANH R25, R25 ;  /* 0x0000001900197308 */ /* 0x000fe20000002400 */
[----:B------:R-:W-:Y:S02]  /*b190*/  ISETP.GT.AND P3, PT, R46, 0x8, PT ;  /* 0x000000082e00780c */ /* 0x000fe40003f64270 */
[----:B------:R-:W-:Y:S02]  /*b1a0*/  FSEL R74, R74, -INF , P1 ;  /* 0xff8000004a4a7808 */ /* 0x000fe40000800000 */
[----:B------:R-:W-:Y:S02]  /*b1b0*/  FSEL R73, R73, -INF , P2 ;  /* 0xff80000049497808 */ /* 0x000fe40001000000 */
[----:B------:R-:W-:-:S02]  /*b1c0*/  ISETP.GT.AND P1, PT, R46, 0x9, PT ;  /* 0x000000092e00780c */ /* 0x000fc40003f24270 */
[----:B------:R-:W-:Y:S02]  /*b1d0*/  FSEL R72, R72, -INF , P3 ;  /* 0xff80000048487808 */ /* 0x000fe40001800000 */
[----:B------:R-:W-:Y:S02]  /*b1e0*/  FMNMX.FTZ R29, R74, R73, !PT ;  /* 0x000000494a1d7209 */ /* 0x000fe40007810000 */
[----:B------:R-:W-:Y:S02]  /*b1f0*/  ISETP.GT.AND P2, PT, R46, 0x10, PT ;  /* 0x000000102e00780c */ /* 0x000fe40003f44270 */
[----:B------:R-:W-:Y:S02]  /*b200*/  FSEL R53, R77, -INF , P1 ;  /* 0xff8000004d357808 */ /* 0x000fe40000800000 */
[----:B------:R-:W-:Y:S02]  /*b210*/  FMNMX.FTZ R32, R72, R29, !PT ;  /* 0x0000001d48207209 */ /* 0x000fe40007810000 */
[----:B------:R-:W-:-:S02]  /*b220*/  ISETP.GT.AND P1, PT, R46, 0x11, PT ;  /* 0x000000112e00780c */ /* 0x000fc40003f24270 */
[----:B-1----:R-:W-:Y:S02]  /*b230*/  FSEL R52, R78, -INF , P2 ;  /* 0xff8000004e347808 */ /* 0x002fe40001000000 */
[----:B------:R-:W-:Y:S02]  /*b240*/  FMNMX.FTZ R29, R53, R32, !PT ;  /* 0x00000020351d7209 */ /* 0x000fe40007810000 */
[----:B------:R-:W-:Y:S02]  /*b250*/  ISETP.GT.AND P2, PT, R46, 0x18, PT ;  /* 0x000000182e00780c */ /* 0x000fe40003f44270 */
[----:B------:R-:W-:Y:S02]  /*b260*/  FSEL R49, R33, -INF , P1 ;  /* 0xff80000021317808 */ /* 0x000fe40000800000 */
[----:B------:R-:W-:Y:S02]  /*b270*/  FMNMX.FTZ R28, R52, R29, !PT ;  /* 0x0000001d341c7209 */ /* 0x000fe40007810000 */
[----:B------:R-:W-:-:S02]  /*b280*/  ISETP.GT.AND P1, PT, R46, 0x19, PT ;  /* 0x000000192e00780c */ /* 0x000fc40003f24270 */
[----:B------:R-:W-:Y:S02]  /*b290*/  FSEL R48, R36, -INF , P2 ;  /* 0xff80000024307808 */ /* 0x000fe40001000000 */
        /* <DEDUP_REMOVED lines=10> */
[----:B------:R-:W-:-:S02]  /*b340*/  FSEL R28, R35, -INF , P2 ;  /* 0xff800000231c7808 */ /* 0x000fc40001000000 */
[C---:B------:R-:W-:Y:S02]  /*b350*/  ISETP.GT.AND P1, PT, R46.reuse, 0x29, PT ;  /* 0x000000292e00780c */ /* 0x040fe40003f24270 */
        /* <DEDUP_REMOVED lines=24> */
[----:B------:R-:W-:Y:S01]  /*b4e0*/  FMNMX.FTZ R56, R40, R43, !PT ;  /* 0x0000002b28387209 */ /* 0x000fe20007810000 */
[----:B------:R-:W0:Y:S01]  /*b4f0*/  MUFU.TANH R69, R69 ;  /* 0x0000004500457308 */ /* 0x000e220000002400 */
        /* <DEDUP_REMOVED lines=12> */
[----:B------:R-:W-:Y:S01]  /*b5c0*/  FMUL.FTZ R56, R47, UR4 ;  /* 0x000000042f387c20 */ /* 0x000fe20008410000 */
[----:B0-----:R-:W-:Y:S02]  /*b5d0*/  FSEL R47, R69, -INF , P1 ;  /* 0xff800000452f7808 */ /* 0x001fe40000800000 */
[----:B------:R-:W-:-:S04]  /*b5e0*/  FMNMX.FTZ R60, R46, R57, !PT ;  /* 0x000000392e3c7209 */ /* 0x000fc80007810000 */
[----:B------:R-:W-:-:S05]  /*b5f0*/  FMNMX.FTZ R60, R47, R60, !PT ;  /* 0x0000003c2f3c7209 */ /* 0x000fca0007810000 */
[----:B------:R-:W0:Y:S04]  /*b600*/  SHFL.BFLY PT, R57, R60, 0x2, 0x1f ;  /* 0x0c401f003c397f89 */ /* 0x000e2800000e0000 */
[----:B------:R-:W1:Y:S01]  /*b610*/  SHFL.IDX PT, R15, R15, 0x1, 0x1c1f ;  /* 0x003c1f000f0f7f89 */ /* 0x000e6200000e0000 */
[----:B------:R2:W-:Y:S01]  /*b620*/  MUFU.TANH R64, R50 ;  /* 0x0000003200407308 */ /* 0x0005e20000002400 */
[----:B0-----:R-:W-:-:S05]  /*b630*/  FMNMX.FTZ R57, R60, R57, !PT ;  /* 0x000000393c397209 */ /* 0x001fca0007810000 */
[----:B--2---:R-:W0:Y:S01]  /*b640*/  SHFL.BFLY PT, R50, R57, 0x1, 0x1f ;  /* 0x0c201f0039327f89 */ /* 0x004e2200000e0000 */
[----:B-1----:R-:W-:Y:S01]  /*b650*/  VIADDMNMX R75, R15, R76, R75, PT ;  /* 0x0000004c0f4b7246 */ /* 0x002fe2000380014b */
[----:B------:R1:W-:Y:S03]  /*b660*/  MUFU.TANH R69, R55 ;  /* 0x0000003700457308 */ /* 0x0003e60000002400 */
[C---:B------:R-:W-:Y:S02]  /*b670*/  ISETP.GT.AND P3, PT, R75.reuse, RZ, PT ;  /* 0x000000ff4b00720c */ /* 0x040fe40003f64270 */
[C---:B------:R-:W-:Y:S02]  /*b680*/  ISETP.GT.AND P4, PT, R75.reuse, 0x1, PT ;  /* 0x000000014b00780c */ /* 0x040fe40003f84270 */
[----:B------:R-:W-:Y:S02]  /*b690*/  ISETP.GT.AND P2, PT, R75, 0x8, PT ;  /* 0x000000084b00780c */ /* 0x000fe40003f44270 */
[----:B-1----:R-:W-:-:S02]  /*b6a0*/  FSEL R55, R3, -INF , P3 ;  /* 0xff80000003377808 */ /* 0x002fc40001800000 */
[----:B------:R-:W-:Y:S01]  /*b6b0*/  FSEL R14, R14, -INF , P4 ;  /* 0xff8000000e0e7808 */ /* 0x000fe20002000000 */
[----:B------:R-:W1:Y:S01]  /*b6c0*/  MUFU.TANH R27, R27 ;  /* 0x0000001b001b7308 */ /* 0x000e620000002400 */
[----:B------:R-:W-:Y:S02]  /*b6d0*/  ISETP.GT.AND P1, PT, R75, 0x9, PT ;  /* 0x000000094b00780c */ /* 0x000fe40003f24270 */
[----:B------:R-:W-:Y:S02]  /*b6e0*/  FSEL R21, R21, -INF , P2 ;  /* 0xff80000015157808 */ /* 0x000fe40001000000 */
[----:B------:R-:W-:Y:S02]  /*b6f0*/  ISETP.GT.AND P2, PT, R75, 0x10, PT ;  /* 0x000000104b00780c */ /* 0x000fe40003f44270 */
[----:B0-----:R-:W-:Y:S02]  /*b700*/  FMNMX.FTZ R15, R57, R50, !PT ;  /* 0x00000032390f7209 */ /* 0x001fe40007810000 */
[----:B------:R-:W-:Y:S01]  /*b710*/  FMNMX.FTZ R50, R55, R14, !PT ;  /* 0x0000000e37327209 */ /* 0x000fe20007810000 */
[----:B------:R-:W0:Y:S01]  /*b720*/  MUFU.TANH R26, R26 ;  /* 0x0000001a001a7308 */ /* 0x000e220000002400 */
[----:B------:R-:W-:-:S02]  /*b730*/  FSEL R20, R20, -INF , P1 ;  /* 0xff80000014147808 */ /* 0x000fc40000800000 */
[----:B------:R-:W-:Y:S01]  /*b740*/  FMNMX.FTZ R3, R21, R50, !PT ;  /* 0x0000003215037209 */ /* 0x000fe20007810000 */
[----:B------:R-:W-:Y:S01]  /*b750*/  FMUL.FTZ R54, R54, UR4 ;  /* 0x0000000436367c20 */ /* 0x000fe20008410000 */
[C---:B------:R-:W-:Y:S02]  /*b760*/  ISETP.GT.AND P1, PT, R75.reuse, 0x11, PT ;  /* 0x000000114b00780c */ /* 0x040fe40003f24270 */
[----:B------:R-:W-:Y:S01]  /*b770*/  FSEL R24, R24, -INF , P2 ;  /* 0xff80000018187808 */ /* 0x000fe20001000000 */
[----:B------:R-:W2:Y:S01]  /*b780*/  MUFU.TANH R30, R30 ;  /* 0x0000001e001e7308 */ /* 0x000ea20000002400 */
[----:B------:R-:W-:Y:S02]  /*b790*/  FMNMX.FTZ R3, R20, R3, !PT ;  /* 0x0000000314037209 */ /* 0x000fe40007810000 */
[----:B------:R-:W-:Y:S02]  /*b7a0*/  ISETP.GT.AND P2, PT, R75, 0x18, PT ;  /* 0x000000184b00780c */ /* 0x000fe40003f44270 */
[----:B------:R-:W-:-:S03]  /*b7b0*/  FSEL R25, R25, -INF , P1 ;  /* 0xff80000019197808 */ /* 0x000fc60000800000 */
[----:B------:R-:W3:Y:S01]  /*b7c0*/  MUFU.TANH R31, R31 ;  /* 0x0000001f001f7308 */ /* 0x000ee20000002400 */
[----:B-1----:R-:W-:Y:S02]  /*b7d0*/  FSEL R50, R27, -INF , P2 ;  /* 0xff8000001b327808 */ /* 0x002fe40001000000 */
[----:B------:R-:W-:-:S05]  /*b7e0*/  ISETP.GT.AND P1, PT, R75, 0x19, PT ;  /* 0x000000194b00780c */ /* 0x000fca0003f24270 */
[----:B------:R1:W-:Y:S01]  /*b7f0*/  MUFU.TANH R68, R54 ;  /* 0x0000003600447308 */ /* 0x0003e20000002400 */
[----:B------:R-:W-:Y:S01]  /*b800*/  FMUL.FTZ R59, R59, UR4 ;  /* 0x000000043b3b7c20 */ /* 0x000fe20008410000 */
[----:B-1----:R-:W-:-:S06]  /*b810*/  FMNMX.FTZ R54, R24, R3, !PT ;  /* 0x0000000318367209 */ /* 0x002fcc0007810000 */
[----:B------:R-:W1:Y:S01]  /*b820*/  MUFU.TANH R44, R44 ;  /* 0x0000002c002c7308 */ /* 0x000e620000002400 */
[----:B------:R-:W-:Y:S02]  /*b830*/  FMNMX.FTZ R27, R25, R54, !PT ;  /* 0x00000036191b7209 */ /* 0x000fe40007810000 */
[----:B------:R-:W-:Y:S02]  /*b840*/  ISETP.GT.AND P2, PT, R75, 0x20, PT ;  /* 0x000000204b00780c */ /* 0x000fe40003f44270 */
[----:B0-----:R-:W-:-:S03]  /*b850*/  FSEL R54, R26, -INF , P1 ;  /* 0xff8000001a367808 */ /* 0x001fc60000800000 */
[----:B------:R3:W0:Y:S01]  /*b860*/  MUFU.TANH R61, R56 ;  /* 0x00000038003d7308 */ /* 0x0006220000002400 */
[----:B------:R-:W-:Y:S01]  /*b870*/  FMNMX.FTZ R27, R50, R27, !PT ;  /* 0x0000001b321b7209 */ /* 0x000fe20007810000 */
[----:B------:R-:W-:Y:S01]  /*b880*/  FMUL.FTZ R51, R51, UR4 ;  /* 0x0000000433337c20 */ /* 0x000fe20008410000 */
[----:B------:R-:W-:Y:S02]  /*b890*/  ISETP.GT.AND P1, PT, R75, 0x21, PT ;  /* 0x000000214b00780c */ /* 0x000fe40003f24270 */
[----:B--2---:R-:W-:Y:S02]  /*b8a0*/  FSEL R30, R30, -INF , P2 ;  /* 0xff8000001e1e7808 */ /* 0x004fe40001000000 */
[----:B------:R-:W-:Y:S01]  /*b8b0*/  FMNMX.FTZ R27, R54, R27, !PT ;  /* 0x0000001b361b7209 */ /* 0x000fe20007810000 */
[----:B------:R2:W-:Y:S01]  /*b8c0*/  MUFU.TANH R78, R59 ;  /* 0x0000003b004e7308 */ /* 0x0005e20000002400 */
[----:B------:R-:W-:Y:S02]  /*b8d0*/  FSETP.NEU.FTZ.AND P3, PT, R15, -INF , PT ;  /* 0xff8000000f00780b */ /* 0x000fe40003f7d000 */
[----:B------:R-:W-:-:S02]  /*b8e0*/  ISETP.GT.AND P2, PT, R75, 0x28, PT ;  /* 0x000000284b00780c */ /* 0x000fc40003f44270 */
[----:B---3--:R-:W-:Y:S01]  /*b8f0*/  FSEL R56, R31, -INF , P1 ;  /* 0xff8000001f387808 */ /* 0x008fe20000800000 */
[----:B--2---:R-:W-:Y:S02]  /*b900*/  FMUL.FTZ R59, R15, UR46 ;  /* 0x0000002e0f3b7c20 */ /* 0x004fe40008410000 */
[----:B------:R2:W3:Y:S01]  /*b910*/  MUFU.TANH R65, R51 ;  /* 0x0000003300417308 */ /* 0x0004e20000002400 */
[----:B------:R-:W-:Y:S02]  /*b920*/  FMNMX.FTZ R27, R30, R27, !PT ;  /* 0x0000001b1e1b7209 */ /* 0x000fe40007810000 */
[----:B------:R-:W-:Y:S02]  /*b930*/  FSEL R59, R59, RZ, P3 ;  /* 0x000000ff3b3b7208 */ /* 0x000fe40001800000 */
[----:B------:R-:W-:Y:S02]  /*b940*/  ISETP.GT.AND P1, PT, R75, 0x29, PT ;  /* 0x000000294b00780c */ /* 0x000fe40003f24270 */
[----:B-1----:R-:W-:-:S02]  /*b950*/  FSEL R57, R44, -INF , P2 ;  /* 0xff8000002c397808 */ /* 0x002fc40001000000 */
[----:B------:R-:W-:Y:S01]  /*b960*/  FMNMX.FTZ R26, R56, R27, !PT ;  /* 0x0000001b381a7209 */ /* 0x000fe20007810000 */
[----:B------:R-:W-:Y:S01]  /*b970*/  FMUL.FTZ R58, R58, UR4 ;  /* 0x000000043a3a7c20 */ /* 0x000fe20008410000 */
[----:B--2---:R-:W-:Y:S01]  /*b980*/  FFMA.FTZ R51, R53, UR46, -R59 ;  /* 0x0000002e35337c23 */ /* 0x004fe2000801083b */
[----:B------:R-:W-:Y:S02]  /*b990*/  ISETP.GT.AND P2, PT, R75, 0x30, PT ;  /* 0x000000304b00780c */ /* 0x000fe40003f44270 */
[----:B0-----:R-:W-:Y:S02]  /*b9a0*/  FSEL R53, R61, -INF , P1 ;  /* 0xff8000003d357808 */ /* 0x001fe40000800000 */
[----:B------:R-:W-:Y:S01]  /*b9b0*/  FMNMX.FTZ R26, R57, R26, !PT ;  /* 0x0000001a391a7209 */ /* 0x000fe20007810000 */
[----:B------:R0:W1:Y:S01]  /*b9c0*/  MUFU.TANH R77, R58 ;  /* 0x0000003a004d7308 */ /* 0x0000620000002400 */
[----:B------:R-:W-:Y:S01]  /*b9d0*/  FMUL.FTZ R62, R62, UR4 ;  /* 0x000000043e3e7c20 */ /* 0x000fe20008410000 */
[----:B------:R-:W-:-:S02]  /*b9e0*/  ISETP.GT.AND P1, PT, R75, 0x31, PT ;  /* 0x000000314b00780c */ /* 0x000fc40003f24270 */
[----:B------:R-:W-:Y:S02]  /*b9f0*/  FSEL R44, R64, -INF , P2 ;  /* 0xff800000402c7808 */ /* 0x000fe40001000000 */
[----:B------:R-:W-:Y:S02]  /*ba00*/  FMNMX.FTZ R31, R53, R26, !PT ;  /* 0x0000001a351f7209 */ /* 0x000fe40007810000 */
[----:B------:R-:W-:Y:S02]  /*ba10*/  ISETP.GT.AND P2, PT, R75, 0x38, PT ;  /* 0x000000384b00780c */ /* 0x000fe40003f44270 */
[----:B---3--:R-:W-:Y:S02]  /*ba20*/  FSEL R26, R65, -INF , P1 ;  /* 0xff800000411a7808 */ /* 0x008fe40000800000 */
[----:B------:R-:W-:Y:S01]  /*ba30*/  FMNMX.FTZ R31, R44, R31, !PT ;  /* 0x0000001f2c1f7209 */ /* 0x000fe20007810000 */
[----:B------:R-:W2:Y:S01]  /*ba40*/  MUFU.TANH R62, R62 ;  /* 0x0000003e003e7308 */ /* 0x000ea20000002400 */
[----:B------:R-:W-:Y:S01]  /*ba50*/  FMUL.FTZ R63, R63, UR4 ;  /* 0x000000043f3f7c20 */ /* 0x000fe20008410000 */
[----:B------:R-:W-:Y:S01]  /*ba60*/  FFMA.FTZ R156, R52, UR46, -R59 ;  /* 0x0000002e349c7c23 */ /* 0x000fe2000801083b */
[----:B------:R-:W-:Y:S01]  /*ba70*/  ISETP.GT.AND P1, PT, R75, 0x39, PT ;  /* 0x000000394b00780c */ /* 0x000fe20003f24270 */
[----:B------:R-:W-:Y:S01]  /*ba80*/  FMUL.FTZ R66, R66, UR4 ;  /* 0x0000000442427c20 */ /* 0x000fe20008410000 */
[----:B------:R-:W-:-:S03]  /*ba90*/  FSEL R52, R68, -INF , P2 ;  /* 0xff80000044347808 */ /* 0x000fc60001000000 */
[----:B------:R3:W-:Y:S01]  /*baa0*/  MUFU.EX2 R27, R51 ;  /* 0x00000033001b7308 */ /* 0x0007e20000000800 */
[----:B------:R-:W-:Y:S01]  /*bab0*/  ISETP.GT.AND P2, PT, R75, 0x40, PT ;  /* 0x000000404b00780c */ /* 0x000fe20003f44270 */
[----:B------:R-:W-:Y:S01]  /*bac0*/  FMUL.FTZ R67, R67, UR4 ;  /* 0x0000000443437c20 */ /* 0x000fe20008410000 */
[----:B0-----:R-:W-:Y:S01]  /*bad0*/  FSEL R58, R69, -INF , P1 ;  /* 0xff800000453a7808 */ /* 0x001fe20000800000 */
[----:B---3--:R-:W-:Y:S01]  /*bae0*/  FFMA.FTZ R51, R49, UR46, -R59 ;  /* 0x0000002e31337c23 */ /* 0x008fe2000801083b */
[----:B------:R-:W-:-:S03]  /*baf0*/  FMNMX.FTZ R49, R26, R31, !PT ;  /* 0x0000001f1a317209 */ /* 0x000fc60007810000 */
[----:B------:R0:W3:Y:S01]  /*bb00*/  MUFU.TANH R79, R63 ;  /* 0x0000003f004f7308 */ /* 0x0000e20000002400 */
[----:B------:R-:W-:Y:S01]  /*bb10*/  FMNMX.FTZ R49, R52, R49, !PT ;  /* 0x0000003134317209 */ /* 0x000fe20007810000 */
[----:B------:R-:W-:Y:S01]  /*bb20*/  FMUL.FTZ R70, R70, UR4 ;  /* 0x0000000446467c20 */ /* 0x000fe20008410000 */
[----:B------:R-:W-:Y:S02]  /*bb30*/  ISETP.GT.AND P1, PT, R75, 0x41, PT ;  /* 0x000000414b00780c */ /* 0x000fe40003f24270 */
[----:B-1----:R-:W-:-:S03]  /*bb40*/  FSEL R60, R77, -INF , P2 ;  /* 0xff8000004d3c7808 */ /* 0x002fc60001000000 */
[----:B------:R-:W1:Y:S01]  /*bb50*/  MUFU.TANH R66, R66 ;  /* 0x0000004200427308 */ /* 0x000e620000002400 */
[----:B------:R-:W-:Y:S01]  /*bb60*/  FMNMX.FTZ R49, R58, R49, !PT ;  /* 0x000000313a317209 */ /* 0x000fe20007810000 */
[----:B------:R-:W-:Y:S01]  /*bb70*/  FFMA.FTZ R158, R48, UR46, -R59 ;  /* 0x0000002e309e7c23 */ /* 0x000fe2000801083b */
[----:B------:R-:W-:Y:S01]  /*bb80*/  ISETP.GT.AND P2, PT, R75, 0x48, PT ;  /* 0x000000484b00780c */ /* 0x000fe20003f44270 */
[----:B------:R-:W-:Y:S01]  /*bb90*/  FMUL.FTZ R71, R71, UR4 ;  /* 0x0000000447477c20 */ /* 0x000fe20008410000 */
[----:B------:R-:W-:Y:S02]  /*bba0*/  FSEL R48, R78, -INF , P1 ;  /* 0xff8000004e307808 */ /* 0x000fe40000800000 */
[----:B------:R-:W-:Y:S01]  /*bbb0*/  FMNMX.FTZ R49, R60, R49, !PT ;  /* 0x000000313c317209 */ /* 0x000fe20007810000 */
[----:B------:R-:W4:Y:S01]  /*bbc0*/  MUFU.TANH R67, R67 ;  /* 0x0000004300437308 */ /* 0x000f220000002400 */
[----:B--2---:R-:W-:Y:S02]  /*bbd0*/  FSEL R61, R62, -INF , P2 ;  /* 0xff8000003e3d7808 */ /* 0x004fe40001000000 */
[----:B------:R-:W-:-:S02]  /*bbe0*/  ISETP.GT.AND P1, PT, R75, 0x49, PT ;  /* 0x000000494b00780c */ /* 0x000fc40003f24270 */
[----:B------:R-:W-:-:S03]  /*bbf0*/  FMNMX.FTZ R62, R48, R49, !PT ;  /* 0x00000031303e7209 */ /* 0x000fc60007810000 */
[----:B------:R-:W-:Y:S01]  /*bc00*/  MUFU.TANH R70, R70 ;  /* 0x0000004600467308 */ /* 0x000fe20000002400 */
[----:B0-----:R-:W-:Y:S01]  /*bc10*/  FFMA.FTZ R63, R38, UR46, -R59 ;  /* 0x0000002e263f7c23 */ /* 0x001fe2000801083b */
[----:B------:R-:W-:Y:S02]  /*bc20*/  ISETP.GT.AND P2, PT, R75, 0x50, PT ;  /* 0x000000504b00780c */ /* 0x000fe40003f44270 */
[----:B---3--:R-:W-:-:S04]  /*bc30*/  FSEL R38, R79, -INF , P1 ;  /* 0xff8000004f267808 */ /* 0x008fc80000800000 */
[----:B------:R-:W0:Y:S01]  /*bc40*/  MUFU.TANH R71, R71 ;  /* 0x0000004700477308 */ /* 0x000e220000002400 */
[----:B------:R-:W-:-:S07]  /*bc50*/  ISETP.GT.AND P1, PT, R75, 0x51, PT ;  /* 0x000000514b00780c */ /* 0x000fce0003f24270 */
[----:B------:R2:W-:Y:S01]  /*bc60*/  MUFU.EX2 R31, R51 ;  /* 0x00000033001f7308 */ /* 0x0005e20000000800 */
[----:B------:R-:W-:Y:S01]  /*bc70*/  FFMA.FTZ R160, R32, UR46, -R59 ;  /* 0x0000002e20a07c23 */ /* 0x000fe2000801083b */
[----:B--2---:R-:W-:Y:S02]  /*bc80*/  FMNMX.FTZ R51, R61, R62, !PT ;  /* 0x0000003e3d337209 */ /* 0x004fe40007810000 */
[----:B-1----:R-:W-:Y:S02]  /*bc90*/  FSEL R62, R66, -INF , P2 ;  /* 0xff800000423e7808 */ /* 0x002fe40001000000 */
[----:B------:R-:W-:Y:S02]  /*bca0*/  FMNMX.FTZ R51, R38, R51, !PT ;  /* 0x0000003326337209 */ /* 0x000fe40007810000 */
[----:B------:R-:W-:Y:S02]  /*bcb0*/  ISETP.GT.AND P2, PT, R75, 0x58, PT ;  /* 0x000000584b00780c */ /* 0x000fe40003f44270 */
[----:B----4-:R-:W-:-:S02]  /*bcc0*/  FSEL R32, R67, -INF , P1 ;  /* 0xff80000043207808 */ /* 0x010fc40000800000 */
[----:B------:R-:W-:Y:S01]  /*bcd0*/  FMNMX.FTZ R51, R62, R51, !PT ;  /* 0x000000333e337209 */ /* 0x000fe20007810000 */
[----:B------:R1:W-:Y:S01]  /*bce0*/  MUFU.EX2 R49, R63 ;  /* 0x0000003f00317308 */ /* 0x0003e20000000800 */
[----:B------:R-:W-:Y:S02]  /*bcf0*/  ISETP.GT.AND P1, PT, R75, 0x59, PT ;  /* 0x000000594b00780c */ /* 0x000fe40003f24270 */
[----:B------:R-:W-:Y:S02]  /*bd00*/  FMNMX.FTZ R66, R32, R51, !PT ;  /* 0x0000003320427209 */ /* 0x000fe40007810000 */
[----:B0-----:R-:W-:Y:S02]  /*bd10*/  FSEL R64, R71, -INF , P1 ;  /* 0xff80000047407808 */ /* 0x001fe40000800000 */
[----:B-1----:R-:W-:Y:S01]  /*bd20*/  FSEL R63, R70, -INF , P2 ;  /* 0xff800000463f7808 */ /* 0x002fe20001000000 */
[----:B------:R-:W-:-:S03]  /*bd30*/  FFMA.FTZ R162, R28, UR46, -R59 ;  /* 0x0000002e1ca27c23 */ /* 0x000fc6000801083b */
[----:B------:R-:W-:-:S04]  /*bd40*/  FMNMX.FTZ R51, R63, R66, !PT ;  /* 0x000000423f337209 */ /* 0x000fc80007810000 */
[----:B------:R-:W-:Y:S01]  /*bd50*/  FMNMX.FTZ R28, R64, R51, !PT ;  /* 0x00000033401c7209 */ /* 0x000fe20007810000 */
[----:B------:R-:W-:-:S04]  /*bd60*/  FFMA.FTZ R51, R33, UR46, -R59 ;  /* 0x0000002e21337c23 */ /* 0x000fc8000801083b */
[----:B------:R-:W0:Y:S02]  /*bd70*/  SHFL.BFLY PT, R33, R28, 0x2, 0x1f ;  /* 0x0c401f001c217f89 */ /* 0x000e2400000e0000 */
[----:B0-----:R-:W-:-:S05]  /*bd80*/  FMNMX.FTZ R33, R28, R33, !PT ;  /* 0x000000211c217209 */ /* 0x001fca0007810000 */
[----:B------:R-:W0:Y:S01]  /*bd90*/  SHFL.BFLY PT, R176, R33, 0x1, 0x1f ;  /* 0x0c201f0021b07f89 */ /* 0x000e2200000e0000 */
[--C-:B------:R-:W-:Y:S01]  /*bda0*/  FFMA.FTZ R152, R74, UR46, -R59.reuse ;  /* 0x0000002e4a987c23 */ /* 0x100fe2000801083b */
[--C-:B------:R-:W-:Y:S01]  /*bdb0*/  FFMA.FTZ R3, R73, UR46, -R59.reuse ;  /* 0x0000002e49037c23 */ /* 0x100fe2000801083b */
[----:B------:R-:W-:Y:S01]  /*bdc0*/  FFMA.FTZ R154, R72, UR46, -R59 ;  /* 0x0000002e489a7c23 */ /* 0x000fe2000801083b */
[----:B0-----:R-:W-:-:S04]  /*bdd0*/  FMNMX.FTZ R176, R33, R176, !PT ;  /* 0x000000b021b07209 */ /* 0x001fc80007810000 */
[C---:B------:R-:W-:Y:S01]  /*bde0*/  FSETP.NEU.FTZ.AND P1, PT, R176.reuse, -INF , PT ;  /* 0xff800000b000780b */ /* 0x040fe20003f3d000 */
[----:B------:R-:W-:-:S05]  /*bdf0*/  FMUL.FTZ R28, R176, UR46 ;  /* 0x0000002eb01c7c20 */ /* 0x000fca0008410000 */
[----:B------:R-:W-:Y:S01]  /*be00*/  FSEL R33, R28, RZ, P1 ;  /* 0x000000ff1c217208 */ /* 0x000fe20000800000 */
[----:B------:R-:W-:Y:S04]  /*be10*/  MUFU.EX2 R152, R152 ;  /* 0x0000009800987308 */ /* 0x000fe80000000800 */
[--C-:B------:R-:W-:Y:S01]  /*be20*/  FFMA.FTZ R55, R55, UR46, -R33.reuse ;  /* 0x0000002e37377c23 */ /* 0x100fe20008010821 */
[--C-:B------:R-:W-:Y:S01]  /*be30*/  FFMA.FTZ R14, R14, UR46, -R33.reuse ;  /* 0x0000002e0e0e7c23 */ /* 0x100fe20008010821 */
[--C-:B------:R-:W-:Y:S02]  /*be40*/  FFMA.FTZ R21, R21, UR46, -R33.reuse ;  /* 0x0000002e15157c23 */ /* 0x100fe40008010821 */
[----:B------:R-:W0:Y:S01]  /*be50*/  MUFU.EX2 R3, R3 ;  /* 0x0000000300037308 */ /* 0x000e220000000800 */
[--C-:B------:R-:W-:Y:S01]  /*be60*/  FFMA.FTZ R20, R20, UR46, -R33.reuse ;  /* 0x0000002e14147c23 */ /* 0x100fe20008010821 */
[----:B------:R-:W-:-:S06]  /*be70*/  FFMA.FTZ R25, R25, UR46, -R33 ;  /* 0x0000002e19197c23 */ /* 0x000fcc0008010821 */
[----:B------:R-:W-:Y:S01]  /*be80*/  MUFU.EX2 R55, R55 ;  /* 0x0000003700377308 */ /* 0x000fe20000000800 */
[----:B------:R-:W-:-:S07]  /*be90*/  FFMA.FTZ R164, R34, UR46, -R59 ;  /* 0x0000002e22a47c23 */ /* 0x000fce000801083b */
[----:B------:R1:W2:Y:S01]  /*bea0*/  MUFU.EX2 R28, R14 ;  /* 0x0000000e001c7308 */ /* 0x0002a20000000800 */
[----:B------:R-:W-:-:S07]  /*beb0*/  FFMA.FTZ R24, R24, UR46, -R33 ;  /* 0x0000002e18187c23 */ /* 0x000fce0008010821 */
[----:B------:R-:W3:Y:S01]  /*bec0*/  MUFU.EX2 R154, R154 ;  /* 0x0000009a009a7308 */ /* 0x000ee20000000800 */
[----:B-1----:R-:W-:-:S07]  /*bed0*/  VIADD R14, R13, 0x32440 ;  /* 0x000324400d0e7836 */ /* 0x002fce0000000000 */
[----:B------:R1:W4:Y:S01]  /*bee0*/  MUFU.EX2 R155, R21 ;  /* 0x00000015009b7308 */ /* 0x0003220000000800 */
[----:B------:R-:W-:Y:S01]  /*bef0*/  FFMA.FTZ R166, R36, UR46, -R59 ;  /* 0x0000002e24a67c23 */ /* 0x000fe2000801083b */
[----:B------:R-:W-:Y:S01]  /*bf00*/  ULOP3.LUT UR39, UR39, 0x3000000, URZ, 0xfc, !UPT ;  /* 0x0300000027277892 */ /* 0x000fe2000f8efc3f */
[----:B-1----:R-:W-:-:S05]  /*bf10*/  IMAD.U32 R21, RZ, RZ, UR37 ;  /* 0x00000025ff157e24 */ /* 0x002fca000f8e00ff */
[----:B------:R-:W1:Y:S01]  /*bf20*/  MUFU.EX2 R34, R20 ;  /* 0x0000001400227308 */ /* 0x000e620000000800 */
[----:B------:R-:W-:Y:S01]  /*bf30*/  PRMT R14, R21, 0x654, R14 ;  /* 0x00000654150e7816 */ /* 0x000fe2000000000e */
[----:B------:R-:W-:-:S06]  /*bf40*/  IMAD.MOV.U32 R21, RZ, RZ, 0x40000040 ;  /* 0x40000040ff157424 */ /* 0x000fcc00078e00ff */
[----:B------:R-:W5:Y:S01]  /*bf50*/  MUFU.EX2 R156, R156 ;  /* 0x0000009c009c7308 */ /* 0x000f620000000800 */
[--C-:B------:R-:W-:Y:S01]  /*bf60*/  FFMA.FTZ R26, R26, UR46, -R33.reuse ;  /* 0x0000002e1a1a7c23 */ /* 0x100fe20008010821 */
[----:B------:R-:W-:Y:S01]  /*bf70*/  R2UR UR7, R21 ;  /* 0x00000000150772ca */ /* 0x000fe200000e0000 */
[----:B------:R-:W-:Y:S01]  /*bf80*/  FFMA.FTZ R50, R50, UR46, -R33 ;  /* 0x0000002e32327c23 */ /* 0x000fe20008010821 */
[----:B0-----:R-:W-:Y:S01]  /*bf90*/  FADD.FTZ R21, R152, R3 ;  /* 0x0000000398157221 */ /* 0x001fe20000010000 */
[----:B------:R2:W-:Y:S03]  /*bfa0*/  SYNCS.ARRIVE.TRANS64.RED.A1T0 RZ, [R14+URZ], RZ ;  /* 0x000000ff0eff79a7 */ /* 0x0005e6000810043f */
[----:B------:R-:W-:Y:S01]  /*bfb0*/  MUFU.EX2 R158, R158 ;  /* 0x0000009e009e7308 */ /* 0x000fe20000000800 */
[----:B------:R-:W-:Y:S01]  /*bfc0*/  FFMA.FTZ R54, R54, UR46, -R33 ;  /* 0x0000002e36367c23 */ /* 0x000fe20008010821 */
[----:B------:R0:W-:Y:S06]  /*bfd0*/  BAR.SYNC.DEFER_BLOCKING R0, 0x100 ;  /* 0x000400000000751d */ /* 0x0001ec0000010000 */
[----:B------:R3:W-:Y:S01]  /*bfe0*/  MUFU.EX2 R36, R25 ;  /* 0x0000001900247308 */ /* 0x0007e20000000800 */
[----:B--2---:R-:W-:-:S07]  /*bff0*/  FADD.FTZ R14, R55, R28 ;  /* 0x0000001c370e7221 */ /* 0x004fce0000010000 */
[----:B------:R-:W2:Y:S01]  /*c000*/  MUFU.EX2 R157, R24 ;  /* 0x00000018009d7308 */ /* 0x000ea20000000800 */
[----:B---3--:R-:W-:-:S04]  /*c010*/  IMAD.MOV.U32 R25, RZ, RZ, 0xc00 ;  /* 0x00000c00ff197424 */ /* 0x008fc800078e00ff */
[----:B------:R-:W-:Y:S02]  /*c020*/  IMAD R20, R18, R25, UR39 ;  /* 0x0000002712147e24 */ /* 0x000fe4000f8e0219 */
[----:B------:R-:W-:Y:S01]  /*c030*/  IMAD.MOV.U32 R25, RZ, RZ, 0x40000040 ;  /* 0x40000040ff197424 */ /* 0x000fe200078e00ff */
[----:B------:R3:W-:Y:S01]  /*c040*/  MUFU.EX2 R165, R26 ;  /* 0x0000001a00a57308 */ /* 0x0007e20000000800 */
[--C-:B------:R-:W-:Y:S01]  /*c050*/  FFMA.FTZ R30, R30, UR46, -R33.reuse ;  /* 0x0000002e1e1e7c23 */ /* 0x100fe20008010821 */
[----:B------:R-:W-:Y:S02]  /*c060*/  FFMA.FTZ R56, R56, UR46, -R33 ;  /* 0x0000002e38387c23 */ /* 0x000fe40008010821 */
[----:B------:R-:W-:Y:S01]  /*c070*/  R2UR UR11, R25 ;  /* 0x00000000190b72ca */ /* 0x000fe200000e0000 */
[----:B---3--:R-:W-:-:S03]  /*c080*/  FADD.FTZ R26, R154, R21 ;  /* 0x000000159a1a7221 */ /* 0x008fc60000010000 */
[----:B------:R-:W3:Y:S01]  /*c090*/  MUFU.EX2 R50, R50 ;  /* 0x0000003200327308 */ /* 0x000ee20000000800 */
[----:B----4-:R-:W-:Y:S01]  /*c0a0*/  FADD.FTZ R21, R155, R14 ;  /* 0x0000000e9b157221 */ /* 0x010fe20000010000 */
[--C-:B------:R-:W-:Y:S01]  /*c0b0*/  FFMA.FTZ R57, R57, UR46, -R33.reuse ;  /* 0x0000002e39397c23 */ /* 0x100fe20008010821 */
[----:B------:R-:W-:Y:S01]  /*c0c0*/  FADD.FTZ R25, R27, R26 ;  /* 0x0000001a1b197221 */ /* 0x000fe20000010000 */
        /* <DEDUP_REMOVED lines=9> */
[--C-:B0-----:R-:W-:Y:S01]  /*c160*/  FFMA.FTZ R0, R32, UR46, -R33.reuse ;  /* 0x0000002e20007c23 */ /* 0x101fe20008010821 */
[--C-:B------:R-:W-:Y:S01]  /*c170*/  FFMA.FTZ R63, R63, UR46, -R33.reuse ;  /* 0x0000002e3f3f7c23 */ /* 0x100fe20008010821 */
[----:B------:R-:W-:Y:S01]  /*c180*/  FFMA.FTZ R64, R64, UR46, -R33 ;  /* 0x0000002e40407c23 */ /* 0x000fe20008010821 */
[----:B------:R-:W-:Y:S01]  /*c190*/  IMAD.MOV.U32 R33, RZ, RZ, 0x40000040 ;  /* 0x40000040ff217424 */ /* 0x000fe200078e00ff */
[----:B------:R-:W-:Y:S01]  /*c1a0*/  MUFU.EX2 R160, R160 ;  /* 0x000000a000a07308 */ /* 0x000fe20000000800 */
[----:B------:R-:W-:-:S02]  /*c1b0*/  VIADD R24, R20, 0x80 ;  /* 0x0000008014187836 */ /* 0x000fc40000000000 */
[----:B-1----:R-:W-:Y:S01]  /*c1c0*/  FADD.FTZ R14, R34, R21 ;  /* 0x00000015220e7221 */ /* 0x002fe20000010000 */
[----:B------:R-:W-:Y:S01]  /*c1d0*/  FFMA.FTZ R29, R29, UR46, -R59 ;  /* 0x0000002e1d1d7c23 */ /* 0x000fe2000801083b */
[----:B-----5:R-:W-:-:S03]  /*c1e0*/  FADD.FTZ R26, R156, R25 ;  /* 0x000000199c1a7221 */ /* 0x020fc60000010000 */
[----:B------:R-:W0:Y:S01]  /*c1f0*/  MUFU.EX2 R159, R54 ;  /* 0x00000036009f7308 */ /* 0x000e220000000800 */
[----:B------:R-:W-:Y:S01]  /*c200*/  R2UR UR15, R33 ;  /* 0x00000000210f72ca */ /* 0x000fe200000e0000 */
[----:B--2---:R-:W-:Y:S01]  /*c210*/  FADD.FTZ R21, R157, R14 ;  /* 0x0000000e9d157221 */ /* 0x004fe20000010000 */
[----:B------:R-:W-:Y:S01]  /*c220*/  R2UR UR10, R24 ;  /* 0x00000000180a72ca */ /* 0x000fe200000e0000 */
[----:B------:R-:W-:Y:S01]  /*c230*/  FADD.FTZ R33, R31, R26 ;  /* 0x0000001a1f217221 */ /* 0x000fe20000010000 */
[----:B------:R-:W-:-:S03]  /*c240*/  VIADD R24, R20, 0x180 ;  /* 0x0000018014187836 */ /* 0x000fc60000000000 */
[----:B------:R-:W1:Y:S01]  /*c250*/  MUFU.EX2 R30, R30 ;  /* 0x0000001e001e7308 */ /* 0x000e620000000800 */
[----:B------:R-:W-:Y:S01]  /*c260*/  FADD.FTZ R21, R36, R21 ;  /* 0x0000001524157221 */ /* 0x000fe20000010000 */
[----:B------:R-:W-:Y:S01]  /*c270*/  FADD.FTZ R14, R158, R33 ;  /* 0x000000219e0e7221 */ /* 0x000fe20000010000 */
[----:B------:R-:W-:Y:S01]  /*c280*/  IMAD.MOV.U32 R25, RZ, RZ, 0x40000040 ;  /* 0x40000040ff197424 */ /* 0x000fe200078e00ff */
[----:B------:R-:W-:-:S04]  /*c290*/  R2UR UR18, R24 ;  /* 0x00000000181272ca */ /* 0x000fc800000e0000 */
[----:B------:R-:W2:Y:S01]  /*c2a0*/  MUFU.EX2 R29, R29 ;  /* 0x0000001d001d7308 */ /* 0x000ea20000000800 */
[----:B---3--:R-:W-:Y:S01]  /*c2b0*/  FADD.FTZ R24, R50, R21 ;  /* 0x0000001532187221 */ /* 0x008fe20000010000 */
[----:B------:R-:W-:-:S06]  /*c2c0*/  FADD.FTZ R21, R49, R14 ;  /* 0x0000000e31157221 */ /* 0x000fcc0000010000 */
[----:B------:R-:W3:Y:S01]  /*c2d0*/  MUFU.EX2 R161, R56 ;  /* 0x0000003800a17308 */ /* 0x000ee20000000800 */
[--C-:B------:R-:W-:Y:S01]  /*c2e0*/  FFMA.FTZ R168, R39, UR46, -R59.reuse ;  /* 0x0000002e27a87c23 */ /* 0x100fe2000801083b */
[----:B------:R-:W-:Y:S01]  /*c2f0*/  FFMA.FTZ R39, R40, UR46, -R59 ;  /* 0x0000002e28277c23 */ /* 0x000fe2000801083b */
[----:B------:R-:W-:-:S05]  /*c300*/  R2UR UR19, R25 ;  /* 0x00000000191372ca */ /* 0x000fca00000e0000 */
[----:B------:R-:W4:Y:S01]  /*c310*/  MUFU.EX2 R162, R162 ;  /* 0x000000a200a27308 */ /* 0x000f220000000800 */
[----:B------:R-:W-:Y:S01]  /*c320*/  FFMA.FTZ R35, R35, UR46, -R59 ;  /* 0x0000002e23237c23 */ /* 0x000fe2000801083b */
[----:B0-----:R-:W-:Y:S01]  /*c330*/  FADD.FTZ R25, R159, R24 ;  /* 0x000000189f197221 */ /* 0x001fe20000010000 */
[----:B------:R-:W-:-:S05]  /*c340*/  FADD.FTZ R14, R160, R21 ;  /* 0x00000015a00e7221 */ /* 0x000fca0000010000 */
[----:B------:R-:W0:Y:S01]  /*c350*/  MUFU.EX2 R57, R57 ;  /* 0x0000003900397308 */ /* 0x000e220000000800 */
[----:B------:R-:W-:Y:S02]  /*c360*/  IMAD.MOV.U32 R21, RZ, RZ, 0x40000040 ;  /* 0x40000040ff157424 */ /* 0x000fe400078e00ff */
[----:B-1----:R-:W-:-:S05]  /*c370*/  FADD.FTZ R24, R30, R25 ;  /* 0x000000191e187221 */ /* 0x002fca0000010000 */
[----:B------:R-:W1:Y:S01]  /*c380*/  MUFU.EX2 R51, R51 ;  /* 0x0000003300337308 */ /* 0x000e620000000800 */
[----:B------:R-:W-:-:S07]  /*c390*/  R2UR UR27, R21 ;  /* 0x00000000151b72ca */ /* 0x000fce00000e0000 */
[----:B------:R-:W5:Y:S01]  /*c3a0*/  MUFU.EX2 R40, R53 ;  /* 0x0000003500287308 */ /* 0x000f620000000800 */
[----:B------:R-:W-:Y:S02]  /*c3b0*/  VIADD R32, R20, 0x100 ;  /* 0x0000010014207836 */ /* 0x000fe40000000000 */
[----:B--2---:R-:W-:-:S05]  /*c3c0*/  FADD.FTZ R21, R29, R14 ;  /* 0x0000000e1d157221 */ /* 0x004fca0000010000 */
[----:B------:R-:W2:Y:S01]  /*c3d0*/  MUFU.EX2 R164, R164 ;  /* 0x000000a400a47308 */ /* 0x000ea20000000800 */
[----:B------:R-:W-:Y:S01]  /*c3e0*/  FFMA.FTZ R37, R37, UR46, -R59 ;  /* 0x0000002e25257c23 */ /* 0x000fe2000801083b */
[----:B---3--:R-:W-:-:S06]  /*c3f0*/  FADD.FTZ R24, R161, R24 ;  /* 0x00000018a1187221 */ /* 0x008fcc0000010000 */
[----:B------:R-:W3:Y:S01]  /*c400*/  MUFU.EX2 R44, R44 ;  /* 0x0000002c002c7308 */ /* 0x000ee20000000800 */
[----:B------:R-:W-:Y:S01]  /*c410*/  F2FP.BF16.F32.PACK_AB R152, R3, R152 ;  /* 0x000000980398723e */ /* 0x000fe200000010ff */
[----:B----4-:R-:W-:-:S06]  /*c420*/  FADD.FTZ R14, R162, R21 ;  /* 0x00000015a20e7221 */ /* 0x010fcc0000010000 */
[----:B------:R-:W4:Y:S01]  /*c430*/  MUFU.EX2 R35, R35 ;  /* 0x0000002300237308 */ /* 0x000f220000000800 */
[----:B------:R-:W-:Y:S01]  /*c440*/  R2UR UR14, R32 ;  /* 0x00000000200e72ca */ /* 0x000fe200000e0000 */
[----:B0-----:R-:W-:Y:S01]  /*c450*/  FADD.FTZ R3, R57, R24 ;  /* 0x0000001839037221 */ /* 0x001fe20000010000 */
[C---:B------:R-:W-:Y:S01]  /*c460*/  R2UR UR6, R20.reuse ;  /* 0x00000000140672ca */ /* 0x040fe200000e0000 */
[----:B------:R-:W-:-:S04]  /*c470*/  VIADD R32, R20, 0x200 ;  /* 0x0000020014207836 */ /* 0x000fc80000000000 */
[----:B------:R-:W0:Y:S01]  /*c480*/  MUFU.EX2 R166, R166 ;  /* 0x000000a600a67308 */ /* 0x000e220000000800 */
[----:B------:R-:W-:Y:S02]  /*c490*/  VIADD R20, R20, 0x280 ;  /* 0x0000028014147836 */ /* 0x000fe40000000000 */
[----:B-1----:R-:W-:Y:S01]  /*c4a0*/  FADD.FTZ R21, R51, R14 ;  /* 0x0000000e33157221 */ /* 0x002fe20000010000 */
[----:B-----5:R-:W-:-:S04]  /*c4b0*/  FADD.FTZ R3, R40, R3 ;  /* 0x0000000328037221 */ /* 0x020fc80000010000 */
[----:B------:R-:W1:Y:S01]  /*c4c0*/  MUFU.EX2 R52, R52 ;  /* 0x0000003400347308 */ /* 0x000e620000000800 */
[----:B------:R-:W-:Y:S01]  /*c4d0*/  R2UR UR26, R20 ;  /* 0x00000000141a72ca */ /* 0x000fe200000e0000 */
[----:B--2---:R-:W-:-:S06]  /*c4e0*/  FADD.FTZ R14, R164, R21 ;  /* 0x00000015a40e7221 */ /* 0x004fcc0000010000 */
[----:B------:R-:W2:Y:S01]  /*c4f0*/  MUFU.EX2 R37, R37 ;  /* 0x0000002500257308 */ /* 0x000ea20000000800 */
[----:B------:R-:W-:Y:S01]  /*c500*/  FFMA.FTZ R170, R41, UR46, -R59 ;  /* 0x0000002e29aa7c23 */ /* 0x000fe2000801083b */
[----:B---3--:R-:W-:-:S06]  /*c510*/  FADD.FTZ R20, R44, R3 ;  /* 0x000000032c147221 */ /* 0x008fcc0000010000 */
[----:B------:R-:W3:Y:S01]  /*c520*/  MUFU.EX2 R167, R58 ;  /* 0x0000003a00a77308 */ /* 0x000ee20000000800 */
[----:B----4-:R-:W-:Y:S01]  /*c530*/  FADD.FTZ R3, R35, R14 ;  /* 0x0000000e23037221 */ /* 0x010fe20000010000 */
[----:B------:R-:W-:-:S06]  /*c540*/  FFMA.FTZ R41, R42, UR46, -R59 ;  /* 0x0000002e2a297c23 */ /* 0x000fcc000801083b */
[----:B------:R-:W4:Y:S01]  /*c550*/  MUFU.EX2 R168, R168 ;  /* 0x000000a800a87308 */ /* 0x000f220000000800 */
[----:B------:R-:W-:-:S07]  /*c560*/  FADD.FTZ R21, R165, R20 ;  /* 0x00000014a5157221 */ /* 0x000fce0000010000 */
[----:B------:R-:W5:Y:S01]  /*c570*/  MUFU.EX2 R60, R60 ;  /* 0x0000003c003c7308 */ /* 0x000f620000000800 */
[----:B0-----:R-:W-:Y:S01]  /*c580*/  FADD.FTZ R14, R166, R3 ;  /* 0x00000003a60e7221 */ /* 0x001fe20000010000 */
[----:B------:R-:W-:-:S06]  /*c590*/  FFMA.FTZ R172, R43, UR46, -R59 ;  /* 0x0000002e2bac7c23 */ /* 0x000fcc000801083b */
[----:B------:R-:W0:Y:S01]  /*c5a0*/  MUFU.EX2 R39, R39 ;  /* 0x0000002700277308 */ /* 0x000e220000000800 */
[----:B-1----:R-:W-:-:S07]  /*c5b0*/  FADD.FTZ R20, R52, R21 ;  /* 0x0000001534147221 */ /* 0x002fce0000010000 */
[----:B------:R-:W1:Y:S01]  /*c5c0*/  MUFU.EX2 R169, R48 ;  /* 0x0000003000a97308 */ /* 0x000e620000000800 */
[----:B--2---:R-:W-:Y:S01]  /*c5d0*/  FADD.FTZ R3, R37, R14 ;  /* 0x0000000e25037221 */ /* 0x004fe20000010000 */
[----:B------:R-:W-:-:S06]  /*c5e0*/  FFMA.FTZ R43, R45, UR46, -R59 ;  /* 0x0000002e2d2b7c23 */ /* 0x000fcc000801083b */
[----:B------:R-:W2:Y:S01]  /*c5f0*/  MUFU.EX2 R170, R170 ;  /* 0x000000aa00aa7308 */ /* 0x000ea20000000800 */
[----:B---3--:R-:W-:-:S07]  /*c600*/  FADD.FTZ R21, R167, R20 ;  /* 0x00000014a7157221 */ /* 0x008fce0000010000 */
[----:B------:R-:W3:Y:S01]  /*c610*/  MUFU.EX2 R61, R61 ;  /* 0x0000003d003d7308 */ /* 0x000ee20000000800 */
[----:B----4-:R-:W-:Y:S01]  /*c620*/  FADD.FTZ R14, R168, R3 ;  /* 0x00000003a80e7221 */ /* 0x010fe20000010000 */
[----:B------:R-:W-:-:S06]  /*c630*/  FFMA.FTZ R174, R46, UR46, -R59 ;  /* 0x0000002e2eae7c23 */ /* 0x000fcc000801083b */
[----:B------:R-:W4:Y:S01]  /*c640*/  MUFU.EX2 R41, R41 ;  /* 0x0000002900297308 */ /* 0x000f220000000800 */
[----:B-----5:R-:W-:-:S07]  /*c650*/  FADD.FTZ R20, R60, R21 ;  /* 0x000000153c147221 */ /* 0x020fce0000010000 */
[----:B------:R-:W5:Y:S01]  /*c660*/  MUFU.EX2 R38, R38 ;  /* 0x0000002600267308 */ /* 0x000f620000000800 */
[----:B0-----:R-:W-:Y:S01]  /*c670*/  FADD.FTZ R3, R39, R14 ;  /* 0x0000000e27037221 */ /* 0x001fe20000010000 */
[----:B------:R-:W-:-:S06]  /*c680*/  FFMA.FTZ R45, R47, UR46, -R59 ;  /* 0x0000002e2f2d7c23 */ /* 0x000fcc000801083b */
[----:B------:R-:W0:Y:S01]  /*c690*/  MUFU.EX2 R172, R172 ;  /* 0x000000ac00ac7308 */ /* 0x000e220000000800 */
[----:B-1----:R-:W-:-:S07]  /*c6a0*/  FADD.FTZ R20, R169, R20 ;  /* 0x00000014a9147221 */ /* 0x002fce0000010000 */
[----:B------:R-:W1:Y:S08]  /*c6b0*/  MUFU.EX2 R62, R62 ;  /* 0x0000003e003e7308 */ /* 0x000e700000000800 */
[----:B------:R-:W1:Y:S08]  /*c6c0*/  MUFU.EX2 R43, R43 ;  /* 0x0000002b002b7308 */ /* 0x000e700000000800 */
[----:B------:R2:W1:Y:S08]  /*c6d0*/  MUFU.EX2 R173, R0 ;  /* 0x0000000000ad7308 */ /* 0x0004700000000800 */
[----:B------:R-:W1:Y:S01]  /*c6e0*/  MUFU.EX2 R174, R174 ;  /* 0x000000ae00ae7308 */ /* 0x000e620000000800 */
[----:B--2---:R-:W-:Y:S01]  /*c6f0*/  FADD.FTZ R0, R170, R3 ;  /* 0x00000003aa007221 */ /* 0x004fe20000010000 */
[----:B---3--:R-:W-:-:S06]  /*c700*/  FADD.FTZ R3, R61, R20 ;  /* 0x000000143d037221 */ /* 0x008fcc0000010000 */
[----:B------:R-:W2:Y:S01]  /*c710*/  MUFU.EX2 R63, R63 ;  /* 0x0000003f003f7308 */ /* 0x000ea20000000800 */
[----:B----4-:R-:W-:Y:S01]  /*c720*/  FADD.FTZ R21, R41, R0 ;  /* 0x0000000029157221 */ /* 0x010fe20000010000 */
[----:B-----5:R-:W-:-:S06]  /*c730*/  FADD.FTZ R3, R38, R3 ;  /* 0x0000000326037221 */ /* 0x020fcc0000010000 */
[----:B------:R-:W3:Y:S01]  /*c740*/  MUFU.EX2 R45, R45 ;  /* 0x0000002d002d7308 */ /* 0x000ee20000000800 */
[----:B0-----:R-:W-:Y:S01]  /*c750*/  FADD.FTZ R0, R172, R21 ;  /* 0x00000015ac007221 */ /* 0x001fe20000010000 */
[----:B-1----:R-:W-:-:S06]  /*c760*/  FADD.FTZ R14, R62, R3 ;  /* 0x000000033e0e7221 */ /* 0x002fcc0000010000 */
[----:B------:R-:W0:Y:S01]  /*c770*/  MUFU.EX2 R64, R64 ;  /* 0x0000004000407308 */ /* 0x000e220000000800 */
[----:B------:R-:W-:Y:S01]  /*c780*/  FADD.FTZ R3, R43, R0 ;  /* 0x000000002b037221 */ /* 0x000fe20000010000 */
[----:B------:R-:W-:Y:S01]  /*c790*/  FADD.FTZ R14, R173, R14 ;  /* 0x0000000ead0e7221 */ /* 0x000fe20000010000 */
[----:B------:R-:W-:Y:S02]  /*c7a0*/  IMAD.MOV.U32 R33, RZ, RZ, 0x40000040 ;  /* 0x40000040ff217424 */ /* 0x000fe400078e00ff */
[----:B------:R-:W-:Y:S01]  /*c7b0*/  FADD.FTZ R0, R174, R3 ;  /* 0x00000003ae007221 */ /* 0x000fe20000010000 */
[----:B--2---:R-:W-:Y:S01]  /*c7c0*/  FADD.FTZ R21, R63, R14 ;  /* 0x0000000e3f157221 */ /* 0x004fe20000010000 */
[----:B------:R-:W-:Y:S02]  /*c7d0*/  F2FP.BF16.F32.PACK_AB R154, R27, R154 ;  /* 0x0000009a1b9a723e */ /* 0x000fe400000010ff */
[----:B------:R-:W-:Y:S02]  /*c7e0*/  F2FP.BF16.F32.PACK_AB R153, R28, R55 ;  /* 0x000000371c99723e */ /* 0x000fe400000010ff */
[----:B------:R-:W-:Y:S01]  /*c7f0*/  F2FP.BF16.F32.PACK_AB R155, R34, R155 ;  /* 0x0000009b229b723e */ /* 0x000fe200000010ff */
[----:B---3--:R-:W-:Y:S01]  /*c800*/  FADD.FTZ R3, R45, R0 ;  /* 0x000000002d037221 */ /* 0x008fe20000010000 */
[----:B------:R-:W-:-:S02]  /*c810*/  R2UR UR22, R32 ;  /* 0x00000000201672ca */ /* 0x000fc400000e0000 */
[----:B------:R-:W-:Y:S02]  /*c820*/  R2UR UR23, R33 ;  /* 0x00000000211772ca */ /* 0x000fe400000e0000 */
[----:B------:R-:W-:Y:S01]  /*c830*/  F2FP.BF16.F32.PACK_AB R156, R31, R156 ;  /* 0x0000009c1f9c723e */ /* 0x000fe200000010ff */
[----:B0-----:R-:W-:Y:S01]  /*c840*/  FADD.FTZ R0, R64, R21 ;  /* 0x0000001540007221 */ /* 0x001fe20000010000 */
        /* <DEDUP_REMOVED lines=42> */
[----:B------:R-:W-:Y:S05]  /*caf0*/  @!P0 BRA `(.L_x_15243) ;  /* 0x0000000000048947 */ /* 0x000fea0003800000 */
[----:B------:R-:W-:Y:S01]  /*cb00*/  BPT.TRAP 0x1 ;  /* 0x000000040000795c */ /* 0x000fe20000300000 */
.L_x_15243:
[----:B------:R-:W0:Y:S01]  /*cb10*/  @P5 LDC R20, c[0x0][0x44c] ;  /* 0x00011300ff145b82 */ /* 0x000e220000000800 */
[----:B------:R-:W-:Y:S01]  /*cb20*/  IMAD.MOV.U32 R14, RZ, RZ, R180 ;  /* 0x000000ffff0e7224 */ /* 0x000fe200078e00b4 */
[----:B------:R-:W-:Y:S01]  /*cb30*/  ULDC UR42, c[0x0][0xad0] ;  /* 0x0002b400002a7ab9 */ /* 0x000fe20000000800 */
[----:B------:R-:W-:Y:S01]  /*cb40*/  VIADD R13, R13, 0x32460 ;  /* 0x000324600d0d7836 */ /* 0x000fe20000000000 */
[----:B------:R-:W-:Y:S01]  /*cb50*/  ULDC UR43, c[0x0][0xad0] ;  /* 0x0002b400002b7ab9 */ /* 0x000fe20000000800 */
[----:B------:R-:W-:Y:S01]  /*cb60*/  ULDC UR44, c[0x0][0xa80] ;  /* 0x0002a000002c7ab9 */ /* 0x000fe20000000800 */
[----:B------:R-:W-:Y:S02]  /*cb70*/  ULDC UR45, c[0x0][0xa80] ;  /* 0x0002a000002d7ab9 */ /* 0x000fe40000000800 */
[----:B------:R-:W1:Y:S01]  /*cb80*/  @P5 LDC R21, c[0x0][0x450] ;  /* 0x00011400ff155b82 */ /* 0x000e620000000800 */
[----:B0-----:R-:W-:-:S05]  /*cb90*/  @P5 IMAD.HI.U32 R20, R180, R20, RZ ;  /* 0x00000014b4145227 */ /* 0x001fca00078e00ff */
[----:B-1----:R-:W-:Y:S02]  /*cba0*/  @P5 SHF.R.U32.HI R14, RZ, R21, R20 ;  /* 0x00000015ff0e5219 */ /* 0x002fe40000011614 */
[----:B------:R-:W-:Y:S02]  /*cbb0*/  MOV R20, UR37 ;  /* 0x0000002500147c02 */ /* 0x000fe40008000f00 */
[----:B------:R-:W-:Y:S02]  /*cbc0*/  IADD3 R14, R14, R178, -R179 ;  /* 0x000000b20e0e7210 */ /* 0x000fe40007ffe8b3 */
[----:B------:R-:W-:-:S03]  /*cbd0*/  PRMT R13, R20, 0x654, R13 ;  /* 0x00000654140d7816 */ /* 0x000fc6000000000d */
[----:B------:R-:W-:Y:S01]  /*cbe0*/  IMAD.HI R14, R14, 0x2aaaaaab, RZ ;  /* 0x2aaaaaab0e0e7827 */ /* 0x000fe200078e02ff */
[----:B------:R0:W-:Y:S04]  /*cbf0*/  SYNCS.ARRIVE.TRANS64.RED.A1T0 RZ, [R13+URZ], RZ ;  /* 0x000000ff0dff79a7 */ /* 0x0001e8000810043f */
[----:B0-----:R-:W-:-:S04]  /*cc00*/  SHF.R.U32.HI R13, RZ, 0x1f, R14 ;  /* 0x0000001fff0d7819 */ /* 0x001fc8000001160e */
[----:B------:R-:W-:Y:S01]  /*cc10*/  LEA.HI.SX32 R14, R14, R13, 0x1c ;  /* 0x0000000d0e0e7211 */ /* 0x000fe200078fe2ff */
[----:B------:R-:W-:-:S03]  /*cc20*/  VIADD R13, R177, 0xfffffffe ;  /* 0xfffffffeb10d7836 */ /* 0x000fc60000000000 */
[----:B------:R-:W-:-:S04]  /*cc30*/  VIMNMX R21, RZ, R14, !PT ;  /* 0x0000000eff157248 */ /* 0x000fc80007fe0100 */
[----:B------:R-:W-:Y:S01]  /*cc40*/  ISETP.GE.AND P1, PT, R13, R21, PT ;  /* 0x000000150d00720c */ /* 0x000fe20003f26270 */
[----:B------:R0:W-:-:S12]  /*cc50*/  STL [R1+0xb0], R21 ;  /* 0x0000b01501007387 */ /* 0x0001d80000100800 */
[----:B0-----:R-:W-:Y:S05]  /*cc60*/  @!P1 BRA `(.L_x_15244) ;  /* 0x0000003800289947 */ /* 0x001fea0003800000 */
[----:B------:R-:W-:Y:S02]  /*cc70*/  IMAD.MOV.U32 R20, RZ, RZ, R176 ;  /* 0x000000ffff147224 */ /* 0x000fe400078e00b0 */
[----:B------:R-:W-:-:S07]  /*cc80*/  IMAD.MOV.U32 R21, RZ, RZ, R15 ;  /* 0x000000ffff157224 */ /* 0x000fce00078e000f */
.L_x_15255:
[----:B------:R-:W-:Y:S01]  /*cc90*/  VIADD R18, R18, 0x1 ;  /* 0x0000000112127836 */ /* 0x000fe20000000000 */
[----:B------:R-:W-:Y:S05]  /*cca0*/  YIELD ;  /* 0x0000000000007946 */ /* 0x000fea0003800000 */
[----:B------:R-:W-:-:S04]  /*ccb0*/  ISETP.NE.AND P1, PT, R18, 0x2, PT ;  /* 0x000000021200780c */ /* 0x000fc80003f25270 */
[----:B------:R-:W-:Y:S02]  /*ccc0*/  SEL R15, RZ, 0x1, P1 ;  /* 0x00000001ff0f7807 */ /* 0x000fe40000800000 */
[----:B------:R-:W-:Y:S02]  /*ccd0*/  SEL R18, R18, RZ, P1 ;  /* 0x000000ff12127207 */ /* 0x000fe40000800000 */
[----:B------:R-:W-:Y:S01]  /*cce0*/  LOP3.LUT R202, R202, R15, RZ, 0x3c, !PT ;  /* 0x0000000fcaca7212 */ /* 0x000fe200078e3cff */
[----:B-----5:R-:W-:Y:S06]  /*ccf0*/  @!P0 BRA `(.L_x_15245) ;  /* 0x0000000000048947 */ /* 0x020fec0003800000 */
[----:B------:R-:W-:Y:S01]  /*cd00*/  BPT.TRAP 0x1 ;  /* 0x000000040000795c */ /* 0x000fe20000300000 */
.L_x_15245:
[----:B------:R-:W-:Y:S01]  /*cd10*/  IMAD R14, R18, 0x8, R22 ;  /* 0x00000008120e7824 */ /* 0x000fe200078e0216 */
[----:B------:R-:W-:-:S04]  /*cd20*/  SHF.L.U32 R12, R202, 0x1f, RZ ;  /* 0x0000001fca0c7819 */ /* 0x000fc800000006ff */
[----:B------:R0:W1:Y:S01]  /*cd30*/  SYNCS.PHASECHK.TRANS64.TRYWAIT P1, [R14+URZ+0x32430], R12 ;  /* 0x0324300c0e0075a7 */ /* 0x000062000802017f */
[----:B------:R-:W-:Y:S05]  /*cd40*/  @!P0 BRA `(.L_x_15246) ;  /* 0x0000000000048947 */ /* 0x000fea0003800000 */
[----:B------:R-:W-:Y:S01]  /*cd50*/  BPT.TRAP 0x1 ;  /* 0x000000040000795c */ /* 0x000fe20000300000 */
.L_x_15246:
[----:B------:R-:W2:Y:S01]  /*cd60*/  LDL R15, [R1+0x94] ;  /* 0x00009400010f7983 */ /* 0x000ea20000100800 */
[----:B------:R-:W-:Y:S02]  /*cd70*/  IMAD.MOV.U32 R157, RZ, RZ, 0x40000040 ;  /* 0x40000040ff9d7424 */ /* 0x000fe400078e00ff */
[----:B--2---:R-:W-:Y:S01]  /*cd80*/  IMAD R156, R18, 0x300, R15 ;  /* 0x00000300129c7824 */ /* 0x004fe200078e020f */
[----:B-1----:R-:W-:Y:S06]  /*cd90*/  @P1 BRA `(.L_x_15247) ;  /* 0x0000000000081947 */ /* 0x002fec0003800000 */
[----:B------:R-:W1:Y:S02]  /*cda0*/  SYNCS.PHASECHK.TRANS64.TRYWAIT P1, [R14+URZ+0x32430], R12 ;  /* 0x0324300c0e0075a7 */ /* 0x000e64000802017f */
[----:B-1----:R-:W-:Y:S05]  /*cdb0*/  @!P1 BRA `(.L_x_15248) ;  /* 0x0000012c00e49947 */ /* 0x002fea0003800000 */
.L_x_15247:
[----:B------:R2:W-:Y:S04]  /*cdc0*/  STL.64 [R1+0xe0], R2 ;  /* 0x0000e00201007387 */ /* 0x0005e80000100a00 */
[----:B------:R-:W3:Y:S01]  /*cdd0*/  LDL.64 R210, [R1+0x80] ;  /* 0x0000800001d27983 */ /* 0x000ee20000100a00 */
[----:B------:R-:W-:Y:S05]  /*cde0*/  WARPSYNC.ALL ;  /* 0x0000000000007948 */ /* 0x000fea0003800000 */
[----:B------:R-:W4:Y:S04]  /*cdf0*/  LDL.64 R208, [R1+0x78] ;  /* 0x0000780001d07983 */ /* 0x000f280000100a00 */
[----:B--2---:R-:W2:Y:S01]  /*ce00*/  LDL.64 R2, [R1+0x88] ;  /* 0x0000880001027983 */ /* 0x004ea20000100a00 */
[C---:B------:R-:W-:Y:S01]  /*ce10*/  R2UR UR6, R156.reuse ;  /* 0x000000009c0672ca */ /* 0x040fe200000e0000 */
[C---:B------:R-:W-:Y:S01]  /*ce20*/  VIADD R154, R156.reuse, 0x2 ;  /* 0x000000029c9a7836 */ /* 0x040fe20000000000 */
[----:B------:R-:W-:Y:S01]  /*ce30*/  R2UR UR7, R157 ;  /* 0x000000009d0772ca */ /* 0x000fe200000e0000 */
[----:B------:R-:W-:Y:S01]  /*ce40*/  VIADD R152, R156, 0x4 ;  /* 0x000000049c987836 */ /* 0x000fe20000000000 */
[----:B------:R-:W-:Y:S01]  /*ce50*/  R2UR UR4, R212 ;  /* 0x00000000d40472ca */ /* 0x000fe200000e0000 */
[----:B------:R-:W-:Y:S01]  /*ce60*/  VIADD R156, R156, 0x6 ;  /* 0x000000069c9c7836 */ /* 0x000fe20000000000 */
[----:B------:R-:W-:Y:S01]  /*ce70*/  R2UR UR5, R213 ;  /* 0x00000000d50572ca */ /* 0x000fe200000e0000 */
[----:B------:R-:W-:-:S02]  /*ce80*/  IMAD.MOV.U32 R155, RZ, RZ, 0x40000040 ;  /* 0x40000040ff9b7424 */ /* 0x000fc400078e00ff */
[----:B------:R-:W-:Y:S02]  /*ce90*/  IMAD.MOV.U32 R153, RZ, RZ, 0x40000040 ;  /* 0x40000040ff997424 */ /* 0x000fe400078e00ff */
[----:B------:R-:W-:Y:S01]  /*cea0*/  IMAD.MOV.U32 R157, RZ, RZ, 0x40000040 ;  /* 0x40000040ff9d7424 */ /* 0x000fe200078e00ff */
[----:B------:R-:W-:Y:S02]  /*ceb0*/  R2UR UR10, R154 ;  /* 0x000000009a0a72ca */ /* 0x000fe400000e0000 */
[----:B------:R-:W-:Y:S02]  /*cec0*/  R2UR UR11, R155 ;  /* 0x000000009b0b72ca */ /* 0x000fe400000e0000 */
[----:B------:R-:W-:Y:S02]  /*ced0*/  R2UR UR14, R152 ;  /* 0x00000000980e72ca */ /* 0x000fe400000e0000 */
[----:B------:R-:W-:Y:S02]  /*cee0*/  R2UR UR15, R153 ;  /* 0x00000000990f72ca */ /* 0x000fe400000e0000 */
[----:B------:R-:W-:-:S02]  /*cef0*/  R2UR UR18, R156 ;  /* 0x000000009c1272ca */ /* 0x000fc400000e0000 */
[----:B------:R-:W-:Y:S02]  /*cf00*/  R2UR UR19, R157 ;  /* 0x000000009d1372ca */ /* 0x000fe400000e0000 */
[----:B------:R-:W-:-:S06]  /*cf10*/  WARPGROUP.ARRIVE ;  /* 0x00000000000079c5 */ /* 0x000fcc0000000000 */
[----:B------:R-:W-:Y:S03]  /*cf20*/  HGMMA.64x96x16.F32.BF16 R152, gdesc[UR4], RZ, !UPT, gsb0 ;  /* 0x01600000049879f0 */ /* 0x000fe6000c0018ff */
[----:B------:R-:W-:Y:S02]  /*cf30*/  WARPGROUP.DEPBAR.LE gsb0, 0x0 ;  /* 0x00008000000079c5 */ /* 0x000fe40000010000 */
[----:B------:R-:W-:Y:S01]  /*cf40*/  WARPGROUP.ARRIVE ;  /* 0x00000000000079c5 */ /* 0x000fe20000000000 */
[----:B--2---:R-:W-:Y:S02]  /*cf50*/  R2UR UR8, R2 ;  /* 0x00000000020872ca */ /* 0x004fe400000e0000 */
[----:B------:R-:W-:Y:S02]  /*cf60*/  R2UR UR9, R3 ;  /* 0x00000000030972ca */ /* 0x000fe400000e0000 */
[----:B------:R2:W5:Y:S11]  /*cf70*/  LDL.LU.64 R2, [R1+0xe0] ;  /* 0x0000e00001027983 */ /* 0x0005760000300a00 */
[----:B------:R-:W-:Y:S01]  /*cf80*/  HGMMA.64x96x16.F32.BF16 R152, gdesc[UR8], R152, gsb0 ;  /* 0x01600000089879f0 */ /* 0x000fe20008001898 */
[----:B---3--:R-:W-:-:S02]  /*cf90*/  R2UR UR12, R210 ;  /* 0x00000000d20c72ca */ /* 0x008fc400000e0000 */
[----:B------:R-:W-:Y:S02]  /*cfa0*/  R2UR UR13, R211 ;  /* 0x00000000d30d72ca */ /* 0x000fe400000e0000 */
[----:B----4-:R-:W-:Y:S02]  /*cfb0*/  R2UR UR16, R208 ;  /* 0x00000000d01072ca */ /* 0x010fe400000e0000 */
        /* <DEDUP_REMOVED lines=10> */
.L_x_15249:
[----:B------:R2:W3:Y:S01]  /*d060*/  SYNCS.PHASECHK.TRANS64.TRYWAIT P1, [R14+URZ+0x32450], R12 ;  /* 0x0324500c0e0075a7 */ /* 0x0004e2000802017f */
[----:B------:R-:W-:Y:S05]  /*d070*/  @!P0 BRA `(.L_x_15250) ;  /* 0x0000000000048947 */ /* 0x000fea0003800000 */
[----:B------:R-:W-:Y:S01]  /*d080*/  BPT.TRAP 0x1 ;  /* 0x000000040000795c */ /* 0x000fe20000300000 */
.L_x_15250:
[----:B---3--:R-:W-:Y:S05]  /*d090*/  @P1 BRA `(.L_x_15251) ;  /* 0x0000000000081947 */ /* 0x008fea0003800000 */
[----:B------:R-:W3:Y:S02]  /*d0a0*/  SYNCS.PHASECHK.TRANS64.TRYWAIT P1, [R14+URZ+0x32450], R12 ;  /* 0x0324500c0e0075a7 */ /* 0x000ee4000802017f */
[----:B---3--:R-:W-:Y:S05]  /*d0b0*/  @!P1 BRA `(.L_x_15252) ;  /* 0x0000012c00389947 */ /* 0x008fea0003800000 */
.L_x_15251:
[----:B------:R4:W-:Y:S04]  /*d0c0*/  STL.64 [R1+0xf8], R20 ;  /* 0x0000f81401007387 */ /* 0x0009e80000100a00 */
[----:B----4-:R-:W4:Y:S04]  /*d0d0*/  LDL.64 R20, [R1+0x70] ;  /* 0x0000700001147983 */ /* 0x010f280000100a00 */
[----:B------:R0:W-:Y:S04]  /*d0e0*/  STL.64 [R1+0xf0], R16 ;  /* 0x0000f01001007387 */ /* 0x0001e80000100a00 */
[----:B0-----:R-:W4:Y:S01]  /*d0f0*/  LDL.64 R16, [R1+0x68] ;  /* 0x0000680001107983 */ /* 0x001f220000100a00 */
[----:B------:R-:W-:-:S02]  /*d100*/  IMAD.MOV.U32 R208, RZ, RZ, 0xc00 ;  /* 0x00000c00ffd07424 */ /* 0x000fc400078e00ff */
[----:B------:R-:W-:Y:S01]  /*d110*/  IMAD.MOV.U32 R209, RZ, RZ, 0x40000040 ;  /* 0x40000040ffd17424 */ /* 0x000fe200078e00ff */
[----:B------:R1:W-:Y:S01]  /*d120*/  STL [R1+0xe8], R14 ;  /* 0x0000e80e01007387 */ /* 0x0003e20000100800 */
[----:B------:R-:W-:-:S03]  /*d130*/  IMAD R208, R18, R208, UR38 ;  /* 0x0000002612d07e24 */ /* 0x000fc6000f8e02d0 */
[----:B-----5:R0:W-:Y:S01]  /*d140*/  STL.64 [R1+0xe0], R2 ;  /* 0x0000e00201007387 */ /* 0x0201e20000100a00 */
[----:B------:R-:W-:Y:S05]  /*d150*/  WARPSYNC.ALL ;  /* 0x0000000000007948 */ /* 0x000fea0003800000 */
[C---:B------:R-:W-:Y:S01]  /*d160*/  R2UR UR6, R208.reuse ;  /* 0x00000000d00672ca */ /* 0x040fe200000e0000 */
[----:B------:R-:W-:Y:S01]  /*d170*/  VIADD R210, R208, 0x2 ;  /* 0x00000002d0d27836 */ /* 0x000fe20000000000 */
[----:B------:R-:W-:Y:S01]  /*d180*/  R2UR UR7, R209 ;  /* 0x00000000d10772ca */ /* 0x000fe200000e0000 */
[----:B------:R-:W-:Y:S01]  /*d190*/  IMAD.MOV.U32 R211, RZ, RZ, 0x40000040 ;  /* 0x40000040ffd37424 */ /* 0x000fe200078e00ff */
[----:B-123--:R-:W2:Y:S01]  /*d1a0*/  LDL.64 R14, [R1+0x10] ;  /* 0x00001000010e7983 */ /* 0x00eea20000100a00 */
[----:B------:R-:W-:-:S03]  /*d1b0*/  R2UR UR4, R4 ;  /* 0x00000000040472ca */ /* 0x000fc600000e0000 */
[----:B0-----:R-:W3:Y:S01]  /*d1c0*/  LDL.64 R2, [R1+0x60] ;  /* 0x0000600001027983 */ /* 0x001ee20000100a00 */
[----:B------:R-:W-:Y:S01]  /*d1d0*/  R2UR UR5, R5 ;  /* 0x00000000050572ca */ /* 0x000fe200000e0000 */
[----:B------:R-:W-:-:S12]  /*d1e0*/  WARPGROUP.ARRIVE ;  /* 0x00000000000079c5 */ /* 0x000fd80000000000 */
[----:B------:R-:W-:Y:S01]  /*d1f0*/  HGMMA.64x96x16.F32.BF16 R152, gdesc[UR4], R152, gsb0 ;  /* 0x01600000049879f0 */ /* 0x000fe20008001898 */
[----:B------:R-:W-:Y:S02]  /*d200*/  R2UR UR6, R210 ;  /* 0x00000000d20672ca */ /* 0x000fe400000e0000 */
[----:B------:R-:W-:Y:S01]  /*d210*/  R2UR UR7, R211 ;  /* 0x00000000d30772ca */ /* 0x000fe200000e0000 */
[----:B------:R-:W-:Y:S01]  /*d220*/  VIADD R210, R208, 0x4 ;  /* 0x00000004d0d27836 */ /* 0x000fe20000000000 */
[----:B------:R-:W-:Y:S01]  /*d230*/  MOV R211, 0x40000040 ;  /* 0x4000004000d37802 */ /* 0x000fe20000000f00 */
[----:B------:R-:W-:Y:S02]  /*d240*/  WARPGROUP.DEPBAR.LE gsb0, 0x0 ;  /* 0x00008000000079c5 */ /* 0x000fe40000010000 */
[----:B------:R-:W-:Y:S01]  /*d250*/  WARPGROUP.ARRIVE ;  /* 0x00000000000079c5 */ /* 0x000fe20000000000 */
[----:B----4-:R-:W-:Y:S02]  /*d260*/  R2UR UR4, R20 ;  /* 0x00000000140472ca */ /* 0x010fe400000e0000 */
[----:B------:R-:W-:-:S02]  /*d270*/  R2UR UR5, R21 ;  /* 0x00000000150572ca */ /* 0x000fc400000e0000 */
[----:B------:R-:W4:Y:S11]  /*d280*/  LDL.64 R20, [R1+0x58] ;  /* 0x0000580001147983 */ /* 0x000f360000100a00 */
[----:B------:R-:W-:Y:S01]  /*d290*/  HGMMA.64x96x16.F32.BF16 R152, gdesc[UR4], R152, gsb0 ;  /* 0x01600000049879f0 */ /* 0x000fe20008001898 */
[----:B------:R-:W-:-:S02]  /*d2a0*/  R2UR UR4, R16 ;  /* 0x00000000100472ca */ /* 0x000fc400000e0000 */
[----:B------:R-:W-:Y:S02]  /*d2b0*/  R2UR UR5, R17 ;  /* 0x00000000110572ca */ /* 0x000fe400000e0000 */
[----:B------:R-:W2:Y:S01]  /*d2c0*/  LDL.64 R16, [R1+0x50] ;  /* 0x0000500001107983 */ /* 0x000ea20000100a00 */
[----:B------:R-:W-:Y:S02]  /*d2d0*/  R2UR UR6, R210 ;  /* 0x00000000d20672ca */ /* 0x000fe400000e0000 */
[----:B------:R-:W-:Y:S01]  /*d2e0*/  R2UR UR7, R211 ;  /* 0x00000000d30772ca */ /* 0x000fe200000e0000 */
[----:B------:R-:W-:Y:S02]  /*d2f0*/  VIADD R210, R208, 0x6 ;  /* 0x00000006d0d27836 */ /* 0x000fe40000000000 */
[----:B------:R-:W-:Y:S01]  /*d300*/  IMAD.MOV.U32 R211, RZ, RZ, 0x40000040 ;  /* 0x40000040ffd37424 */ /* 0x000fe200078e00ff */
[----:B------:R-:W-:Y:S02]  /*d310*/  WARPGROUP.DEPBAR.LE gsb0, 0x0 ;  /* 0x00008000000079c5 */ /* 0x000fe40000010000 */
[----:B------:R-:W-:-:S07]  /*d320*/  WARPGROUP.ARRIVE ;  /* 0x00000000000079c5 */ /* 0x000fce0000000000 */
[----:B------:R-:W-:Y:S01]  /*d330*/  HGMMA.64x96x16.F32.BF16 R152, gdesc[UR4], R152, gsb0 ;  /* 0x01600000049879f0 */ /* 0x000fe20008001898 */
[----:B------:R-:W-:Y:S02]  /*d340*/  R2UR UR6, R210 ;  /* 0x00000000d20672ca */ /* 0x000fe400000e0000 */
[----:B------:R-:W-:Y:S02]  /*d350*/  R2UR UR7, R211 ;  /* 0x00000000d30772ca */ /* 0x000fe400000e0000 */
[----:B---3--:R-:W-:Y:S02]  /*d360*/  R2UR UR4, R2 ;  /* 0x00000000020472ca */ /* 0x008fe400000e0000 */
[----:B------:R-:W-:Y:S01]  /*d370*/  R2UR UR5, R3 ;  /* 0x00000000030572ca */ /* 0x000fe200000e0000 */
[----:B------:R-:W-:Y:S01]  /*d380*/  VIADD R210, R208, 0x300 ;  /* 0x00000300d0d27836 */ /* 0x000fe20000000000 */
[----:B------:R-:W3:Y:S01]  /*d390*/  LDL.64 R2, [R1+0x8] ;  /* 0x0000080001027983 */ /* 0x000ee20000100a00 */
        /* <DEDUP_REMOVED lines=8> */
[----:B------:R-:W-:Y:S02]  /*d420*/  WARPGROUP.DEPBAR.LE gsb0, 0x0 ;  /* 0x00008000000079c5 */ /* 0x000fe40000010000 */
[----:B------:R-:W-:Y:S01]  /*d430*/  WARPGROUP.ARRIVE ;  /* 0x00000000000079c5 */ /* 0x000fe20000000000 */
[----:B------:R-:W-:Y:S01]  /*d440*/  VIADD R210, R208, 0x302 ;  /* 0x00000302d0d27836 */ /* 0x000fe20000000000 */
[----:B------:R0:W5:Y:S08]  /*d450*/  LDL.LU.64 R20, [R1+0xf8] ;  /* 0x0000f80001147983 */ /* 0x0001700000300a00 */
[----:B------:R-:W-:Y:S01]  /*d460*/  HGMMA.64x96x16.F32.BF16 R152, gdesc[UR4], R152, gsb0 ;  /* 0x01600000049879f0 */ /* 0x000fe20008001898 */
[----:B------:R-:W-:Y:S01]  /*d470*/  IMAD.MOV.U32 R211, RZ, RZ, 0x40000040 ;  /* 0x40000040ffd37424 */ /* 0x000fe200078e00ff */
[----:B------:R-:W-:-:S02]  /*d480*/  R2UR UR6, R210 ;  /* 0x00000000d20672ca */ /* 0x000fc400000e0000 */
[----:B--2---:R-:W-:Y:S02]  /*d490*/  R2UR UR4, R16 ;  /* 0x00000000100472ca */ /* 0x004fe400000e0000 */
[----:B------:R-:W-:Y:S02]  /*d4a0*/  R2UR UR7, R211 ;  /* 0x00000000d30772ca */ /* 0x000fe400000e0000 */
[----:B------:R-:W-:Y:S01]  /*d4b0*/  R2UR UR5, R17 ;  /* 0x00000000110572ca */ /* 0x000fe200000e0000 */
[----:B------:R-:W-:Y:S01]  /*d4c0*/  VIADD R210, R208, 0x304 ;  /* 0x00000304d0d27836 */ /* 0x000fe20000000000 */
[----:B------:R0:W5:Y:S01]  /*d4d0*/  LDL.LU.64 R16, [R1+0xf0] ;  /* 0x0000f00001107983 */ /* 0x0001620000300a00 */
        /* <DEDUP_REMOVED lines=47> */
[----:B------:R-:W-:Y:S01]  /*d7d0*/  MOV R211, 0x40000040 ;  /* 0x4000004000d37802 */ /* 0x000fe20000000f00 */
[----:B------:R-:W-:-:S02]  /*d7e0*/  WARPGROUP.DEPBAR.LE gsb0, 0x0 ;  /* 0x00008000000079c5 */ /* 0x000fc40000010000 */
[----:B------:R-:W-:-:S08]  /*d7f0*/  WARPGROUP.ARRIVE ;  /* 0x00000000000079c5 */ /* 0x000fd00000000000 */
        /* <DEDUP_REMOVED lines=42> */
[----:B------:R-:W-:Y:S02]  /*daa0*/  WARPGROUP.DEPBAR.LE gsb0, 0x0 ;  /* 0x00008000000079c5 */ /* 0x000fe40000010000 */
[----:B------:R-:W-:-:S09]  /*dab0*/  WARPGROUP.ARRIVE ;  /* 0x00000000000079c5 */ /* 0x000fd20000000000 */
[----:B------:R-:W-:Y:S01]  /*dac0*/  HGMMA.64x96x16.F32.BF16 R152, gdesc[UR4], R152, gsb0 ;  /* 0x01600000049879f0 */ /* 0x000fe20008001898 */
[----:B-1----:R-:W-:-:S04]  /*dad0*/  SHF.R.U32.HI R12, RZ, 0x7, R12 ;  /* 0x00000007ff0c7819 */ /* 0x002fc8000001160c */
[----:B------:R-:W-:Y:S01]  /*dae0*/  IADD3 R12, -R12, 0xb, RZ ;  /* 0x0000000b0c0c7810 */ /* 0x000fe20007ffe1ff */
[----:B------:R-:W-:-:S04]  /*daf0*/  WARPGROUP.DEPBAR.LE gsb0, 0x0 ;  /* 0x00008000000079c5 */ /* 0x000fc80000010000 */
[----:B------:R0:W-:Y:S06]  /*db00*/  BAR.ARV R12, 0x100 ;  /* 0x0004000c0000751d */ /* 0x0001ec0000002000 */
[----:B------:R-:W-:Y:S05]  /*db10*/  @!P0 BRA `(.L_x_15253) ;  /* 0x0000000000048947 */ /* 0x000fea0003800000 */
[----:B------:R-:W-:Y:S01]  /*db20*/  BPT.TRAP 0x1 ;  /* 0x000000040000795c */ /* 0x000fe20000300000 */
.L_x_15253:
[----:B------:R-:W2:Y:S01]  /*db30*/  LDL R210, [R1+0x98] ;  /* 0x0000980001d27983 */ /* 0x000ea20000100800 */
[----:B------:R-:W1:Y:S03]  /*db40*/  LDC R15, c[0x0][0x448] ;  /* 0x00011200ff0f7b82 */ /* 0x000e660000000800 */
[----:B------:R-:W2:Y:S01]  /*db50*/  LDL R209, [R1+0xb8] ;  /* 0x0000b80001d17983 */ /* 0x000ea20000100800 */
[----:B------:R-:W-:Y:S01]  /*db60*/  FMUL.FTZ R155, R155, UR43 ;  /* 0x0000002b9b9b7c20 */ /* 0x000fe20008410000 */
[----:B------:R-:W-:Y:S01]  /*db70*/  FMUL.FTZ R154, R154, UR43 ;  /* 0x0000002b9a9a7c20 */ /* 0x000fe20008410000 */
[----:B------:R-:W-:Y:S01]  /*db80*/  FMUL.FTZ R159, R159, UR43 ;  /* 0x0000002b9f9f7c20 */ /* 0x000fe20008410000 */
[----:B------:R3:W-:Y:S01]  /*db90*/  STL [R1+0xe0], R4 ;  /* 0x0000e00401007387 */ /* 0x0007e20000100800 */
[----:B------:R-:W-:Y:S01]  /*dba0*/  FMUL.FTZ R162, R162, UR43 ;  /* 0x0000002ba2a27c20 */ /* 0x000fe20008410000 */
[----:B------:R-:W-:Y:S01]  /*dbb0*/  FMUL.FTZ R175, R175, UR43 ;  /* 0x0000002bafaf7c20 */ /* 0x000fe20008410000 */
[----:B------:R-:W-:Y:S01]  /*dbc0*/  FMUL.FTZ R167, R167, UR43 ;  /* 0x0000002ba7a77c20 */ /* 0x000fe20008410000 */
[----:B-----5:R4:W-:Y:S01]  /*dbd0*/  STL [R1+0xd8], R2 ;  /* 0x0000d80201007387 */ /* 0x0209e20000100800 */
[----:B------:R-:W-:Y:S01]  /*dbe0*/  FMUL.FTZ R229, R152, UR43 ;  /* 0x0000002b98e57c20 */ /* 0x000fe20008410000 */
[----:B------:R-:W-:Y:S01]  /*dbf0*/  FMUL.FTZ R174, R174, UR43 ;  /* 0x0000002baeae7c20 */ /* 0x000fe20008410000 */
[----:B------:R-:W-:Y:S01]  /*dc00*/  FMUL.FTZ R152, R160, UR43 ;  /* 0x0000002ba0987c20 */ /* 0x000fe20008410000 */
[----:B------:R-:W-:Y:S01]  /*dc10*/  FMUL.FTZ R158, R158, UR43 ;  /* 0x0000002b9e9e7c20 */ /* 0x000fe20008410000 */
[----:B------:R-:W-:Y:S01]  /*dc20*/  FMUL.FTZ R166, R166, UR43 ;  /* 0x0000002ba6a67c20 */ /* 0x000fe20008410000 */
[----:B---3--:R3:W-:Y:S01]  /*dc30*/  MUFU.TANH R4, R162 ;  /* 0x000000a200047308 */ /* 0x0087e20000002400 */
[----:B------:R-:W-:Y:S01]  /*dc40*/  FMUL.FTZ R178, R178, UR43 ;  /* 0x0000002bb2b27c20 */ /* 0x000fe20008410000 */
[----:B------:R-:W-:Y:S01]  /*dc50*/  FMUL.FTZ R163, R163, UR43 ;  /* 0x0000002ba3a37c20 */ /* 0x000fe20008410000 */
[----:B------:R-:W-:Y:S01]  /*dc60*/  FMUL.FTZ R171, R171, UR43 ;  /* 0x0000002babab7c20 */ /* 0x000fe20008410000 */
[----:B------:R-:W-:Y:S01]  /*dc70*/  FMUL.FTZ R182, R182, UR43 ;  /* 0x0000002bb6b67c20 */ /* 0x000fe20008410000 */
[----:B------:R-:W-:Y:S01]  /*dc80*/  FMUL.FTZ R170, R170, UR43 ;  /* 0x0000002baaaa7c20 */ /* 0x000fe20008410000 */
[----:B------:R-:W-:Y:S01]  /*dc90*/  FMUL.FTZ R165, R165, UR43 ;  /* 0x0000002ba5a57c20 */ /* 0x000fe20008410000 */
[----:B-1----:R-:W-:Y:S01]  /*dca0*/  ISETP.NE.AND P1, PT, R15, 0x1, PT ;  /* 0x000000010f00780c */ /* 0x002fe20003f25270 */
[----:B----4-:R1:W4:Y:S01]  /*dcb0*/  MUFU.TANH R2, R154 ;  /* 0x0000009a00027308 */ /* 0x0103220000002400 */
[----:B---3--:R-:W-:Y:S01]  /*dcc0*/  FMUL.FTZ R162, R164, UR43 ;  /* 0x0000002ba4a27c20 */ /* 0x008fe20008410000 */
[----:B------:R-:W-:-:S06]  /*dcd0*/  FMUL.FTZ R179, R179, UR43 ;  /* 0x0000002bb3b37c20 */ /* 0x000fcc0008410000 */
[----:B------:R-:W-:Y:S01]  /*dce0*/  MUFU.TANH R160, R175 ;  /* 0x000000af00a07308 */ /* 0x000fe20000002400 */
[----:B-1----:R-:W-:-:S03]  /*dcf0*/  FMUL.FTZ R154, R157, UR43 ;  /* 0x0000002b9d9a7c20 */ /* 0x002fc60008410000 */
[----:B------:R-:W1:Y:S04]  /*dd00*/  @P1 LDC R208, c[0x0][0x44c] ;  /* 0x00011300ffd01b82 */ /* 0x000e680000000800 */
[----:B------:R-:W-:Y:S01]  /*dd10*/  MUFU.TANH R211, R163 ;  /* 0x000000a300d37308 */ /* 0x000fe20000002400 */
[----:B----4-:R-:W-:-:S03]  /*dd20*/  IMAD.MOV.U32 R157, RZ, RZ, R2 ;  /* 0x000000ffff9d7224 */ /* 0x010fc600078e0002 */
[----:B------:R-:W3:Y:S04]  /*dd30*/  @P1 LDC R15, c[0x0][0x450] ;  /* 0x00011400ff0f1b82 */ /* 0x000ee80000000800 */
[----:B------:R4:W-:Y:S08]  /*dd40*/  MUFU.TANH R2, R166 ;  /* 0x000000a600027308 */ /* 0x0009f00000002400 */
[----:B------:R0:W-:Y:S01]  /*dd50*/  MUFU.TANH R163, R171 ;  /* 0x000000ab00a37308 */ /* 0x0001e20000002400 */
[----:B----4-:R-:W-:-:S02]  /*dd60*/  IMAD.MOV.U32 R166, RZ, RZ, R157 ;  /* 0x000000ffffa67224 */ /* 0x010fc400078e009d */
[----:B------:R-:W-:Y:S01]  /*dd70*/  FMUL.FTZ R157, R169, UR43 ;  /* 0x0000002ba99d7c20 */ /* 0x000fe20008410000 */
[----:B--2---:R-:W-:Y:S02]  /*dd80*/  IMAD.IADD R209, R209, 0x1, R210 ;  /* 0x00000001d1d17824 */ /* 0x004fe400078e02d2 */
[----:B0-----:R-:W-:Y:S02]  /*dd90*/  FMUL.FTZ R171, R177, UR43 ;  /* 0x0000002bb1ab7c20 */ /* 0x001fe40008410000 */
[----:B------:R0:W2:Y:S01]  /*dda0*/  MUFU.TANH R210, R155 ;  /* 0x0000009b00d27308 */ /* 0x0000a20000002400 */
[----:B-1----:R-:W-:-:S05]  /*ddb0*/  @P1 IMAD.HI.U32 R208, R209, R208, RZ ;  /* 0x000000d0d1d01227 */ /* 0x002fca00078e00ff */
[----:B---3--:R-:W-:Y:S01]  /*ddc0*/  @P1 SHF.R.U32.HI R209, RZ, R15, R208 ;  /* 0x0000000fffd11219 */ /* 0x008fe200000116d0 */
[----:B------:R-:W-:Y:S01]  /*ddd0*/  FMUL.FTZ R208, R153, UR43 ;  /* 0x0000002b99d07c20 */ /* 0x000fe20008410000 */
[----:B------:R-:W-:Y:S01]  /*dde0*/  FMUL.FTZ R153, R156, UR43 ;  /* 0x0000002b9c997c20 */ /* 0x000fe20008410000 */
[----:B0-----:R-:W-:Y:S01]  /*ddf0*/  FMUL.FTZ R155, R161, UR43 ;  /* 0x0000002ba19b7c20 */ /* 0x001fe20008410000 */
[----:B------:R0:W1:Y:S01]  /*de00*/  MUFU.TANH R156, R159 ;  /* 0x0000009f009c7308 */ /* 0x0000620000002400 */
[----:B--2---:R-:W-:-:S07]  /*de10*/  IMAD.MOV.U32 R164, RZ, RZ, R210 ;  /* 0x000000ffffa47224 */ /* 0x004fce00078e00d2 */
[----:B------:R1:W-:Y:S01]  /*de20*/  MUFU.TANH R210, R167 ;  /* 0x000000a700d27308 */ /* 0x0003e20000002400 */
[----:B0-----:R-:W-:Y:S01]  /*de30*/  FMUL.FTZ R159, R172, UR43 ;  /* 0x0000002bac9f7c20 */ /* 0x001fe20008410000 */
[----:B------:R-:W-:Y:S01]  /*de40*/  FMUL.FTZ R172, R180, UR43 ;  /* 0x0000002bb4ac7c20 */ /* 0x000fe20008410000 */
[----:B------:R-:W-:-:S05]  /*de50*/  IMAD.MOV.U32 R180, RZ, RZ, R2 ;  /* 0x000000ffffb47224 */ /* 0x000fca00078e0002 */
[----:B------:R-:W0:Y:S01]  /*de60*/  MUFU.TANH R161, R174 ;  /* 0x000000ae00a17308 */ /* 0x000e220000002400 */
[----:B-1----:R-:W-:Y:S02]  /*de70*/  IMAD.MOV.U32 R167, RZ, RZ, R156 ;  /* 0x000000ffffa77224 */ /* 0x002fe400078e009c */
[----:B------:R-:W-:Y:S02]  /*de80*/  FMUL.FTZ R156, R168, UR43 ;  /* 0x0000002ba89c7c20 */ /* 0x000fe40008410000 */
[----:B------:R-:W-:-:S03]  /*de90*/  IMAD.MOV.U32 R169, RZ, RZ, R167 ;  /* 0x000000ffffa97224 */ /* 0x000fc600078e00a7 */
[----:B------:R1:W2:Y:S08]  /*dea0*/  MUFU.TANH R15, R158 ;  /* 0x0000009e000f7308 */ /* 0x0002b00000002400 */
[----:B------:R3:W4:Y:S01]  /*deb0*/  MUFU.TANH R167, R178 ;  /* 0x000000b200a77308 */ /* 0x0007220000002400 */
[----:B-1----:R-:W-:Y:S01]  /*dec0*/  FMUL.FTZ R158, R173, UR43 ;  /* 0x0000002bad9e7c20 */ /* 0x002fe20008410000 */
[----:B------:R-:W-:Y:S01]  /*ded0*/  FMUL.FTZ R173, R181, UR43 ;  /* 0x0000002bb5ad7c20 */ /* 0x000fe20008410000 */
[----:B------:R-:W-:Y:S01]  /*dee0*/  FMUL.FTZ R181, R183, UR43 ;  /* 0x0000002bb7b57c20 */ /* 0x000fe20008410000 */
[----:B------:R-:W-:-:S02]  /*def0*/  IMAD.MOV.U32 R183, RZ, RZ, R160 ;  /* 0x000000ffffb77224 */ /* 0x000fc400078e00a0 */
[----:B------:R-:W-:Y:S01]  /*df00*/  FMUL.FTZ R160, R184, UR43 ;  /* 0x0000002bb8a07c20 */ /* 0x000fe20008410000 */
[----:B0-----:R-:W-:Y:S02]  /*df10*/  IMAD.MOV.U32 R184, RZ, RZ, R161 ;  /* 0x000000ffffb87224 */ /* 0x001fe400078e00a1 */
[----:B------:R-:W-:Y:S01]  /*df20*/  FMUL.FTZ R161, R185, UR43 ;  /* 0x0000002bb9a17c20 */ /* 0x000fe20008410000 */
[----:B------:R-:W-:Y:S01]  /*df30*/  IMAD.MOV.U32 R185, RZ, RZ, R210 ;  /* 0x000000ffffb97224 */ /* 0x000fe200078e00d2 */
[----:B------:R4:W-:Y:S01]  /*df40*/  MUFU.TANH R2, R182 ;  /* 0x000000b600027308 */ /* 0x0009e20000002400 */
[----:B--2---:R-:W-:Y:S01]  /*df50*/  IMAD.MOV.U32 R168, RZ, RZ, R15 ;  /* 0x000000ffffa87224 */ /* 0x004fe200078e000f */
[----:B------:R-:W2:Y:S01]  /*df60*/  LDL R210, [R1+0xbc] ;  /* 0x0000bc0001d27983 */ /* 0x000ea20000100800 */
[----:B------:R-:W-:Y:S01]  /*df70*/  FMUL.FTZ R175, R187, UR43 ;  /* 0x0000002bbbaf7c20 */ /* 0x000fe20008410000 */
[----:B---3--:R-:W-:Y:S02]  /*df80*/  IMAD.MOV.U32 R178, RZ, RZ, R4 ;  /* 0x000000ffffb27224 */ /* 0x008fe400078e0004 */
[----:B------:R-:W-:-:S02]  /*df90*/  IMAD.MOV.U32 R177, RZ, RZ, R168 ;  /* 0x000000ffffb17224 */ /* 0x000fc400078e00a8 */
[----:B------:R-:W-:Y:S01]  /*dfa0*/  FMUL.FTZ R168, R188, UR43 ;  /* 0x0000002bbca87c20 */ /* 0x000fe20008410000 */
[----:B------:R0:W1:Y:S01]  /*dfb0*/  MUFU.TANH R15, R170 ;  /* 0x000000aa000f7308 */ /* 0x0000620000002400 */
[----:B----4-:R-:W-:Y:S02]  /*dfc0*/  IMAD.MOV.U32 R182, RZ, RZ, R167 ;  /* 0x000000ffffb67224 */ /* 0x010fe400078e00a7 */
[----:B------:R-:W-:Y:S01]  /*dfd0*/  FMUL.FTZ R167, R189, UR43 ;  /* 0x0000002bbda77c20 */ /* 0x000fe20008410000 */
[----:B------:R-:W3:Y:S04]  /*dfe0*/  LDL R188, [R1+0x90] ;  /* 0x0000900001bc7983 */ /* 0x000ee80000100800 */
[----:B------:R-:W3:Y:S01]  /*dff0*/  LDL R189, [R1+0xac] ;  /* 0x0000ac0001bd7983 */ /* 0x000ee20000100800 */
[----:B------:R-:W4:Y:S01]  /*e000*/  MUFU.TANH R229, R229 ;  /* 0x000000e500e57308 */ /* 0x000f220000002400 */
[----:B0-----:R-:W-:Y:S01]  /*e010*/  FMUL.FTZ R170, R176, UR43 ;  /* 0x0000002bb0aa7c20 */ /* 0x001fe20008410000 */
[----:B------:R-:W-:Y:S01]  /*e020*/  FMUL.FTZ R176, R186, UR43 ;  /* 0x0000002bbab07c20 */ /* 0x000fe20008410000 */
[----:B------:R-:W0:Y:S01]  /*e030*/  SHFL.IDX PT, R174, R209, RZ, 0x1c1f ;  /* 0x001c1fffd1ae7589 */ /* 0x000e2200000e0000 */
[----:B------:R-:W-:-:S02]  /*e040*/  IMAD.MOV.U32 R186, RZ, RZ, R163 ;  /* 0x000000ffffba7224 */ /* 0x000fc400078e00a3 */
[----:B------:R-:W-:Y:S02]  /*e050*/  IMAD.MOV.U32 R163, RZ, RZ, -0x60 ;  /* 0xffffffa0ffa37424 */ /* 0x000fe400078e00ff */
[----:B------:R-:W4:Y:S01]  /*e060*/  MUFU.TANH R208, R208 ;  /* 0x000000d000d07308 */ /* 0x000f220000002400 */
[----:B-1----:R-:W-:Y:S02]  /*e070*/  IMAD.MOV.U32 R187, RZ, RZ, R15 ;  /* 0x000000ffffbb7224 */ /* 0x002fe400078e000f */
[----:B------:R1:W4:Y:S01]  /*e080*/  SHFL.IDX PT, R15, R209, 0x1, 0x1c1f ;  /* 0x003c1f00d10f7f89 */ /* 0x00032200000e0000 */
[----:B------:R-:W-:-:S04]  /*e090*/  IMAD R163, R13, R163, 0x1 ;  /* 0x000000010da37424 */ /* 0x000fc800078e02a3 */
[----:B------:R-:W4:Y:S08]  /*e0a0*/  MUFU.TANH R153, R153 ;  /* 0x0000009900997308 */ /* 0x000f300000002400 */
[----:B------:R-:W4:Y:S08]  /*e0b0*/  MUFU.TANH R154, R154 ;  /* 0x0000009a009a7308 */ /* 0x000f300000002400 */
[----:B------:R-:W4:Y:S08]  /*e0c0*/  MUFU.TANH R152, R152 ;  /* 0x0000009800987308 */ /* 0x000f300000002400 */
[----:B------:R-:W4:Y:S08]  /*e0d0*/  MUFU.TANH R155, R155 ;  /* 0x0000009b009b7308 */ /* 0x000f300000002400 */
[----:B------:R-:W4:Y:S08]  /*e0e0*/  MUFU.TANH R162, R162 ;  /* 0x000000a200a27308 */ /* 0x000f300000002400 */
[----:B------:R-:W4:Y:S08]  /*e0f0*/  MUFU.TANH R165, R165 ;  /* 0x000000a500a57308 */ /* 0x000f300000002400 */
[----:B------:R-:W4:Y:S08]  /*e100*/  MUFU.TANH R156, R156 ;  /* 0x0000009c009c7308 */ /* 0x000f300000002400 */
[----:B------:R-:W4:Y:S08]  /*e110*/  MUFU.TANH R157, R157 ;  /* 0x0000009d009d7308 */ /* 0x000f300000002400 */
[----:B------:R-:W4:Y:S01]  /*e120*/  MUFU.TANH R159, R159 ;  /* 0x0000009f009f7308 */ /* 0x000f220000002400 */
[----:B------:R-:W-:-:S07]  /*e130*/  FMUL.FTZ R228, R192, UR43 ;  /* 0x0000002bc0e47c20 */ /* 0x000fce0008410000 */
[----:B------:R-:W4:Y:S08]  /*e140*/  MUFU.TANH R158, R158 ;  /* 0x0000009e009e7308 */ /* 0x000f300000002400 */
[----:B------:R-:W4:Y:S08]  /*e150*/  MUFU.TANH R170, R170 ;  /* 0x000000aa00aa7308 */ /* 0x000f300000002400 */
[----:B------:R-:W4:Y:S08]  /*e160*/  MUFU.TANH R171, R171 ;  /* 0x000000ab00ab7308 */ /* 0x000f300000002400 */
[----:B------:R-:W4:Y:S08]  /*e170*/  MUFU.TANH R172, R172 ;  /* 0x000000ac00ac7308 */ /* 0x000f300000002400 */
[----:B------:R0:W-:Y:S01]  /*e180*/  MUFU.TANH R4, R179 ;  /* 0x000000b300047308 */ /* 0x0001e20000002400 */
[----:B-1----:R-:W-:-:S07]  /*e190*/  IMAD.MOV.U32 R209, RZ, RZ, R178 ;  /* 0x000000ffffd17224 */ /* 0x002fce00078e00b2 */
[----:B------:R-:W1:Y:S01]  /*e1a0*/  MUFU.TANH R173, R173 ;  /* 0x000000ad00ad7308 */ /* 0x000e620000002400 */
[----:B0-----:R-:W-:Y:S01]  /*e1b0*/  MOV R179, R211 ;  /* 0x000000d300b37202 */ /* 0x001fe20000000f00 */
[----:B------:R-:W-:-:S06]  /*e1c0*/  FMUL.FTZ R211, R193, UR43 ;  /* 0x0000002bc1d37c20 */ /* 0x000fcc0008410000 */
[----:B------:R-:W0:Y:S01]  /*e1d0*/  MUFU.TANH R160, R160 ;  /* 0x000000a000a07308 */ /* 0x000e220000002400 */
[----:B------:R-:W-:-:S07]  /*e1e0*/  IMAD.MOV.U32 R193, RZ, RZ, R179 ;  /* 0x000000ffffc17224 */ /* 0x000fce00078e00b3 */
[----:B------:R-:W0:Y:S08]  /*e1f0*/  MUFU.TANH R161, R161 ;  /* 0x000000a100a17308 */ /* 0x000e300000002400 */
[----:B------:R-:W0:Y:S08]  /*e200*/  MUFU.TANH R168, R168 ;  /* 0x000000a800a87308 */ /* 0x000e300000002400 */
[----:B------:R-:W0:Y:S08]  /*e210*/  MUFU.TANH R167, R167 ;  /* 0x000000a700a77308 */ /* 0x000e300000002400 */
[----:B------:R-:W0:Y:S08]  /*e220*/  MUFU.TANH R228, R228 ;  /* 0x000000e400e47308 */ /* 0x000e300000002400 */
[----:B------:R-:W0:Y:S08]  /*e230*/  MUFU.TANH R211, R211 ;  /* 0x000000d300d37308 */ /* 0x000e300000002400 */
[----:B------:R-:W-:Y:S08]  /*e240*/  MUFU.TANH R181, R181 ;  /* 0x000000b500b57308 */ /* 0x000ff00000002400 */
[----:B------:R-:W-:Y:S08]  /*e250*/  MUFU.TANH R176, R176 ;  /* 0x000000b000b07308 */ /* 0x000ff00000002400 */
[----:B------:R-:W-:Y:S01]  /*e260*/  MUFU.TANH R175, R175 ;  /* 0x000000af00af7308 */ /* 0x000fe20000002400 */
[----:B--2---:R-:W-:-:S02]  /*e270*/  IMAD R163, R210, -0x2, R163 ;  /* 0xfffffffed2a37824 */ /* 0x004fc400078e02a3 */
[----:B------:R-:W-:Y:S01]  /*e280*/  FMUL.FTZ R210, R196, UR43 ;  /* 0x0000002bc4d27c20 */ /* 0x000fe20008410000 */
[----:B------:R-:W-:Y:S02]  /*e290*/  IMAD.MOV.U32 R196, RZ, RZ, R169 ;  /* 0x000000ffffc47224 */ /* 0x000fe400078e00a9 */
[----:B------:R-:W-:Y:S01]  /*e2a0*/  FMUL.FTZ R169, R197, UR43 ;  /* 0x0000002bc5a97c20 */ /* 0x000fe20008410000 */
[----:B---3--:R-:W-:-:S05]  /*e2b0*/  IADD3 R163, -R188, R163, R189 ;  /* 0x000000a3bca37210 */ /* 0x008fca0007ffe1bd */
[----:B------:R-:W-:Y:S02]  /*e2c0*/  IMAD.IADD R174, R163, 0x1, R174 ;  /* 0x00000001a3ae7824 */ /* 0x000fe400078e02ae */
[----:B------:R-:W-:Y:S02]  /*e2d0*/  IMAD.MOV.U32 R197, RZ, RZ, R177 ;  /* 0x000000ffffc57224 */ /* 0x000fe400078e00b1 */
[----:B------:R-:W-:Y:S01]  /*e2e0*/  FMUL.FTZ R177, R190, UR43 ;  /* 0x0000002bbeb17c20 */ /* 0x000fe20008410000 */
[C---:B------:R-:W-:Y:S02]  /*e2f0*/  ISETP.GT.AND P2, PT, R174.reuse, RZ, PT ;  /* 0x000000ffae00720c */ /* 0x040fe40003f44270 */
[C---:B------:R-:W-:Y:S02]  /*e300*/  ISETP.GT.AND P3, PT, R174.reuse, 0x1, PT ;  /* 0x00000001ae00780c */ /* 0x040fe40003f64270 */
[C---:B------:R-:W-:Y:S01]  /*e310*/  ISETP.GT.AND P4, PT, R174.reuse, 0x8, PT ;  /* 0x00000008ae00780c */ /* 0x040fe20003f84270 */
[----:B------:R-:W-:Y:S01]  /*e320*/  IMAD.MOV.U32 R190, RZ, RZ, R164 ;  /* 0x000000ffffbe7224 */ /* 0x000fe200078e00a4 */
[----:B----4-:R-:W-:Y:S01]  /*e330*/  FSEL R164, R229, -INF , P2 ;  /* 0xff800000e5a47808 */ /* 0x010fe20001000000 */
[----:B------:R-:W-:Y:S01]  /*e340*/  IMAD.IADD R15, R163, 0x1, R15 ;  /* 0x00000001a30f7824 */ /* 0x000fe200078e020f */
[----:B------:R-:W-:-:S02]  /*e350*/  ISETP.GT.AND P1, PT, R174, 0x9, PT ;  /* 0x00000009ae00780c */ /* 0x000fc40003f24270 */
[----:B------:R-:W-:Y:S02]  /*e360*/  ISETP.GT.AND P2, PT, R174, 0x10, PT ;  /* 0x00000010ae00780c */ /* 0x000fe40003f44270 */
[----:B------:R-:W-:Y:S02]  /*e370*/  FSEL R163, R208, -INF , P3 ;  /* 0xff800000d0a37808 */ /* 0x000fe40001800000 */
[----:B------:R-:W-:Y:S02]  /*e380*/  FSEL R153, R153, -INF , P4 ;  /* 0xff80000099997808 */ /* 0x000fe40002000000 */
[C---:B------:R-:W-:Y:S02]  /*e390*/  ISETP.GT.AND P3, PT, R174.reuse, 0x11, PT ;  /* 0x00000011ae00780c */ /* 0x040fe40003f64270 */
[----:B------:R-:W-:Y:S02]  /*e3a0*/  ISETP.GT.AND P4, PT, R174, 0x18, PT ;  /* 0x00000018ae00780c */ /* 0x000fe40003f84270 */
[----:B------:R-:W-:-:S02]  /*e3b0*/  MOV R208, R166 ;  /* 0x000000a600d07202 */ /* 0x000fc40000000f00 */
[----:B------:R-:W-:Y:S02]  /*e3c0*/  FSEL R154, R154, -INF , P1 ;  /* 0xff8000009a9a7808 */ /* 0x000fe40000800000 */
[----:B------:R-:W-:Y:S02]  /*e3d0*/  FSEL R192, R152, -INF , P2 ;  /* 0xff80000098c07808 */ /* 0x000fe40001000000 */
[C---:B------:R-:W-:Y:S02]  /*e3e0*/  ISETP.GT.AND P1, PT, R174.reuse, 0x19, PT ;  /* 0x00000019ae00780c */ /* 0x040fe40003f24270 */
[----:B------:R-:W-:Y:S02]  /*e3f0*/  ISETP.GT.AND P2, PT, R174, 0x20, PT ;  /* 0x00000020ae00780c */ /* 0x000fe40003f44270 */
[----:B------:R-:W-:Y:S02]  /*e400*/  FSEL R166, R155, -INF , P3 ;  /* 0xff8000009ba67808 */ /* 0x000fe40001800000 */
[----:B------:R-:W-:-:S02]  /*e410*/  FSEL R162, R162, -INF , P4 ;  /* 0xff800000a2a27808 */ /* 0x000fc40002000000 */
[C---:B------:R-:W-:Y:S02]  /*e420*/  ISETP.GT.AND P3, PT, R174.reuse, 0x21, PT ;  /* 0x00000021ae00780c */ /* 0x040fe40003f64270 */
[----:B------:R-:W-:Y:S01]  /*e430*/  ISETP.GT.AND P4, PT, R174, 0x28, PT ;  /* 0x00000028ae00780c */ /* 0x000fe20003f84270 */
[----:B------:R-:W2:Y:S01]  /*e440*/  MUFU.TANH R210, R210 ;  /* 0x000000d200d27308 */ /* 0x000ea20000002400 */
[----:B------:R-:W-:Y:S01]  /*e450*/  IMAD.MOV.U32 R189, RZ, RZ, R180 ;  /* 0x000000ffffbd7224 */ /* 0x000fe200078e00b4 */
[----:B------:R-:W-:Y:S02]  /*e460*/  FSEL R165, R165, -INF , P1 ;  /* 0xff800000a5a57808 */ /* 0x000fe40000800000 */
[----:B------:R-:W-:Y:S02]  /*e470*/  FSEL R178, R156, -INF , P2 ;  /* 0xff8000009cb27808 */ /* 0x000fe40001000000 */
[C---:B------:R-:W-:Y:S02]  /*e480*/  ISETP.GT.AND P1, PT, R174.reuse, 0x29, PT ;  /* 0x00000029ae00780c */ /* 0x040fe40003f24270 */
[----:B------:R-:W-:-:S02]  /*e490*/  ISETP.GT.AND P2, PT, R174, 0x30, PT ;  /* 0x00000030ae00780c */ /* 0x000fc40003f44270 */
[----:B------:R-:W-:Y:S02]  /*e4a0*/  FSEL R179, R157, -INF , P3 ;  /* 0xff8000009db37808 */ /* 0x000fe40001800000 */
[----:B------:R-:W-:Y:S01]  /*e4b0*/  FSEL R180, R159, -INF , P4 ;  /* 0xff8000009fb47808 */ /* 0x000fe20002000000 */
[----:B------:R-:W3:Y:S01]  /*e4c0*/  MUFU.TANH R169, R169 ;  /* 0x000000a900a97308 */ /* 0x000ee20000002400 */
[C---:B------:R-:W-:Y:S02]  /*e4d0*/  ISETP.GT.AND P3, PT, R174.reuse, 0x31, PT ;  /* 0x00000031ae00780c */ /* 0x040fe40003f64270 */
[----:B------:R-:W-:Y:S01]  /*e4e0*/  ISETP.GT.AND P4, PT, R174, 0x38, PT ;  /* 0x00000038ae00780c */ /* 0x000fe20003f84270 */
[----:B------:R-:W-:Y:S01]  /*e4f0*/  IMAD.MOV.U32 R188, RZ, RZ, R185 ;  /* 0x000000ffffbc7224 */ /* 0x000fe200078e00b9 */
[----:B------:R-:W-:Y:S02]  /*e500*/  FSEL R185, R158, -INF , P1 ;  /* 0xff8000009eb97808 */ /* 0x000fe40000800000 */
[----:B------:R-:W-:-:S02]  /*e510*/  FSEL R170, R170, -INF , P2 ;  /* 0xff800000aaaa7808 */ /* 0x000fc40001000000 */
[C---:B------:R-:W-:Y:S02]  /*e520*/  ISETP.GT.AND P1, PT, R174.reuse, 0x39, PT ;  /* 0x00000039ae00780c */ /* 0x040fe40003f24270 */
[----:B------:R-:W-:Y:S02]  /*e530*/  ISETP.GT.AND P2, PT, R174, 0x40, PT ;  /* 0x00000040ae00780c */ /* 0x000fe40003f44270 */
[----:B------:R-:W-:Y:S02]  /*e540*/  FSEL R171, R171, -INF , P3 ;  /* 0xff800000abab7808 */ /* 0x000fe40001800000 */
[----:B------:R-:W-:Y:S02]  /*e550*/  FSEL R172, R172, -INF , P4 ;  /* 0xff800000acac7808 */ /* 0x000fe40002000000 */
[C---:B------:R-:W-:Y:S02]  /*e560*/  ISETP.GT.AND P3, PT, R174.reuse, 0x41, PT ;  /* 0x00000041ae00780c */ /* 0x040fe40003f64270 */
[----:B------:R-:W-:-:S02]  /*e570*/  ISETP.GT.AND P4, PT, R174, 0x48, PT ;  /* 0x00000048ae00780c */ /* 0x000fc40003f84270 */
[----:B-1----:R-:W-:Y:S02]  /*e580*/  FSEL R173, R173, -INF , P1 ;  /* 0xff800000adad7808 */ /* 0x002fe40000800000 */
[----:B0-----:R-:W-:Y:S02]  /*e590*/  FSEL R159, R160, -INF , P2 ;  /* 0xff800000a09f7808 */ /* 0x001fe40001000000 */
[C---:B------:R-:W-:Y:S02]  /*e5a0*/  ISETP.GT.AND P1, PT, R174.reuse, 0x49, PT ;  /* 0x00000049ae00780c */ /* 0x040fe40003f24270 */
[----:B------:R-:W-:Y:S02]  /*e5b0*/  ISETP.GT.AND P2, PT, R174, 0x50, PT ;  /* 0x00000050ae00780c */ /* 0x000fe40003f44270 */
[----:B------:R-:W-:Y:S02]  /*e5c0*/  FSEL R157, R161, -INF , P3 ;  /* 0xff800000a19d7808 */ /* 0x000fe40001800000 */
[----:B------:R-:W-:-:S02]  /*e5d0*/  FSEL R156, R168, -INF , P4 ;  /* 0xff800000a89c7808 */ /* 0x000fc40002000000 */
[C---:B------:R-:W-:Y:S02]  /*e5e0*/  ISETP.GT.AND P3, PT, R174.reuse, 0x51, PT ;  /* 0x00000051ae00780c */ /* 0x040fe40003f64270 */
[----:B------:R-:W-:Y:S02]  /*e5f0*/  ISETP.GT.AND P4, PT, R174, 0x58, PT ;  /* 0x00000058ae00780c */ /* 0x000fe40003f84270 */
[----:B------:R-:W-:Y:S02]  /*e600*/  FSEL R158, R167, -INF , P1 ;  /* 0xff800000a79e7808 */ /* 0x000fe40000800000 */
[----:B------:R-:W-:Y:S02]  /*e610*/  FSEL R228, R228, -INF , P2 ;  /* 0xff800000e4e47808 */ /* 0x000fe40001000000 */
[----:B------:R-:W-:Y:S02]  /*e620*/  ISETP.GT.AND P1, PT, R174, 0x59, PT ;  /* 0x00000059ae00780c */ /* 0x000fe40003f24270 */
[----:B------:R-:W-:-:S02]  /*e630*/  ISETP.GT.AND P2, PT, R15, RZ, PT ;  /* 0x000000ff0f00720c */ /* 0x000fc40003f44270 */
[----:B------:R-:W-:Y:S02]  /*e640*/  FSEL R211, R211, -INF , P3 ;  /* 0xff800000d3d37808 */ /* 0x000fe40001800000 */
[----:B--2---:R-:W-:Y:S02]  /*e650*/  FSEL R210, R210, -INF , P4 ;  /* 0xff800000d2d27808 */ /* 0x004fe40002000000 */
[C---:B------:R-:W-:Y:S02]  /*e660*/  ISETP.GT.AND P3, PT, R15.reuse, 0x1, PT ;  /* 0x000000010f00780c */ /* 0x040fe40003f64270 */
[----:B------:R-:W-:Y:S02]  /*e670*/  ISETP.GT.AND P4, PT, R15, 0x8, PT ;  /* 0x000000080f00780c */ /* 0x000fe40003f84270 */
[----:B---3--:R-:W-:Y:S02]  /*e680*/  FSEL R155, R169, -INF , P1 ;  /* 0xff800000a99b7808 */ /* 0x008fe40000800000 */
[----:B------:R-:W-:-:S02]  /*e690*/  FSEL R160, R208, -INF , P2 ;  /* 0xff800000d0a07808 */ /* 0x000fc40001000000 */
[C---:B------:R-:W-:Y:S02]  /*e6a0*/  ISETP.GT.AND P1, PT, R15.reuse, 0x9, PT ;  /* 0x000000090f00780c */ /* 0x040fe40003f24270 */
[----:B------:R-:W-:Y:S02]  /*e6b0*/  ISETP.GT.AND P2, PT, R15, 0x10, PT ;  /* 0x000000100f00780c */ /* 0x000fe40003f44270 */
[----:B------:R-:W-:Y:S02]  /*e6c0*/  FSEL R161, R190, -INF , P3 ;  /* 0xff800000bea17808 */ /* 0x000fe40001800000 */
[----:B------:R-:W-:Y:S02]  /*e6d0*/  FSEL R168, R197, -INF , P4 ;  /* 0xff800000c5a87808 */ /* 0x000fe40002000000 */
[C---:B------:R-:W-:Y:S02]  /*e6e0*/  ISETP.GT.AND P3, PT, R15.reuse, 0x11, PT ;  /* 0x000000110f00780c */ /* 0x040fe40003f64270 */
[----:B------:R-:W-:Y:S01]  /*e6f0*/  ISETP.GT.AND P4, PT, R15, 0x18, PT ;  /* 0x000000180f00780c */ /* 0x000fe20003f84270 */
[----:B------:R-:W0:Y:S01]  /*e700*/  MUFU.TANH R177, R177 ;  /* 0x000000b100b17308 */ /* 0x000e220000002400 */
[----:B------:R-:W-:-:S02]  /*e710*/  FSEL R196, R196, -INF , P1 ;  /* 0xff800000c4c47808 */ /* 0x000fc40000800000 */
[----:B------:R-:W-:Y:S02]  /*e720*/  FSEL R209, R209, -INF , P2 ;  /* 0xff800000d1d17808 */ /* 0x000fe40001000000 */
[C---:B------:R-:W-:Y:S02]  /*e730*/  ISETP.GT.AND P1, PT, R15.reuse, 0x19, PT ;  /* 0x000000190f00780c */ /* 0x040fe40003f24270 */
[----:B------:R-:W-:Y:S02]  /*e740*/  ISETP.GT.AND P2, PT, R15, 0x20, PT ;  /* 0x000000200f00780c */ /* 0x000fe40003f44270 */
[----:B------:R-:W-:Y:S02]  /*e750*/  FSEL R208, R193, -INF , P3 ;  /* 0xff800000c1d07808 */ /* 0x000fe40001800000 */
[----:B------:R-:W-:Y:S02]  /*e760*/  FSEL R197, R189, -INF , P4 ;  /* 0xff800000bdc57808 */ /* 0x000fe40002000000 */
[----:B------:R-:W-:-:S02]  /*e770*/  ISETP.GT.AND P3, PT, R15, 0x21, PT ;  /* 0x000000210f00780c */ /* 0x000fc40003f64270 */
[----:B------:R-:W-:Y:S02]  /*e780*/  ISETP.GT.AND P4, PT, R15, 0x28, PT ;  /* 0x000000280f00780c */ /* 0x000fe40003f84270 */
[----:B------:R-:W-:Y:S02]  /*e790*/  FSEL R193, R188, -INF , P1 ;  /* 0xff800000bcc17808 */ /* 0x000fe40000800000 */
[----:B------:R-:W-:Y:S02]  /*e7a0*/  FSEL R190, R187, -INF , P2 ;  /* 0xff800000bbbe7808 */ /* 0x000fe40001000000 */
[----:B------:R-:W-:Y:S02]  /*e7b0*/  ISETP.GT.AND P1, PT, R15, 0x29, PT ;  /* 0x000000290f00780c */ /* 0x000fe40003f24270 */
[----:B------:R-:W-:Y:S02]  /*e7c0*/  FSEL R189, R186, -INF , P3 ;  /* 0xff800000babd7808 */ /* 0x000fe40001800000 */
[----:B------:R-:W-:-:S02]  /*e7d0*/  FSEL R187, R184, -INF , P4 ;  /* 0xff800000b8bb7808 */ /* 0x000fc40002000000 */
[C---:B------:R-:W-:Y:S02]  /*e7e0*/  ISETP.GT.AND P2, PT, R15.reuse, 0x30, PT ;  /* 0x000000300f00780c */ /* 0x040fe40003f44270 */
[C---:B------:R-:W-:Y:S02]  /*e7f0*/  ISETP.GT.AND P3, PT, R15.reuse, 0x31, PT ;  /* 0x000000310f00780c */ /* 0x040fe40003f64270 */
[----:B------:R-:W-:Y:S02]  /*e800*/  ISETP.GT.AND P4, PT, R15, 0x38, PT ;  /* 0x000000380f00780c */ /* 0x000fe40003f84270 */
[----:B------:R-:W-:Y:S02]  /*e810*/  FSEL R186, R183, -INF , P1 ;  /* 0xff800000b7ba7808 */ /* 0x000fe40000800000 */
[----:B------:R-:W-:Y:S02]  /*e820*/  FSEL R182, R182, -INF , P2 ;  /* 0xff800000b6b67808 */ /* 0x000fe40001000000 */
[----:B------:R-:W-:-:S02]  /*e830*/  FSEL R183, R4, -INF , P3 ;  /* 0xff80000004b77808 */ /* 0x000fc40001800000 */
[----:B------:R-:W-:Y:S01]  /*e840*/  FSEL R184, R2, -INF , P4 ;  /* 0xff80000002b87808 */ /* 0x000fe20002000000 */
[----:B------:R-:W-:Y:S01]  /*e850*/  UMOV UR46, UR45 ;  /* 0x0000002d002e7c82 */ /* 0x000fe20008000000 */
[----:B------:R-:W-:Y:S01]  /*e860*/  ISETP.GT.AND P1, PT, R15, 0x39, PT ;  /* 0x000000390f00780c */ /* 0x000fe20003f24270 */
[----:B------:R-:W-:Y:S01]  /*e870*/  FMUL.FTZ R191, R191, UR43 ;  /* 0x0000002bbfbf7c20 */ /* 0x000fe20008410000 */
[C---:B------:R-:W-:Y:S01]  /*e880*/  ISETP.GT.AND P2, PT, R15.reuse, 0x40, PT ;  /* 0x000000400f00780c */ /* 0x040fe20003f44270 */
[----:B------:R-:W-:Y:S01]  /*e890*/  FMUL.FTZ R194, R194, UR43 ;  /* 0x0000002bc2c27c20 */ /* 0x000fe20008410000 */
[C---:B------:R-:W-:Y:S01]  /*e8a0*/  ISETP.GT.AND P3, PT, R15.reuse, 0x41, PT ;  /* 0x000000410f00780c */ /* 0x040fe20003f64270 */
[----:B------:R1:W5:Y:S01]  /*e8b0*/  LDL.LU R4, [R1+0xe0] ;  /* 0x0000e00001047983 */ /* 0x0003620000300800 */
[----:B------:R-:W-:Y:S02]  /*e8c0*/  ISETP.GT.AND P4, PT, R15, 0x48, PT ;  /* 0x000000480f00780c */ /* 0x000fe40003f84270 */
[----:B------:R-:W-:-:S02]  /*e8d0*/  FSEL R181, R181, -INF , P1 ;  /* 0xff800000b5b57808 */ /* 0x000fc40000800000 */
[----:B------:R-:W-:Y:S01]  /*e8e0*/  ISETP.GT.AND P5, PT, R15, 0x59, PT ;  /* 0x000000590f00780c */ /* 0x000fe20003fa4270 */
[----:B------:R2:W-:Y:S01]  /*e8f0*/  MUFU.TANH R169, R191 ;  /* 0x000000bf00a97308 */ /* 0x0005e20000002400 */
[----:B------:R-:W-:Y:S01]  /*e900*/  FSEL R174, R176, -INF , P2 ;  /* 0xff800000b0ae7808 */ /* 0x000fe20001000000 */
[----:B------:R1:W5:Y:S01]  /*e910*/  LDL.LU R2, [R1+0xd8] ;  /* 0x0000d80001027983 */ /* 0x0003620000300800 */
[----:B------:R-:W-:Y:S02]  /*e920*/  FSEL R175, R175, -INF , P3 ;  /* 0xff800000afaf7808 */ /* 0x000fe40001800000 */
[----:B0-----:R-:W-:Y:S02]  /*e930*/  FSEL R177, R177, -INF , P4 ;  /* 0xff800000b1b17808 */ /* 0x001fe40002000000 */
[C---:B------:R-:W-:Y:S02]  /*e940*/  ISETP.GT.AND P1, PT, R15.reuse, 0x49, PT ;  /* 0x000000490f00780c */ /* 0x040fe40003f24270 */
[----:B------:R-:W-:-:S02]  /*e950*/  ISETP.GT.AND P2, PT, R15, 0x50, PT ;  /* 0x000000500f00780c */ /* 0x000fc40003f44270 */
[C---:B------:R-:W-:Y:S02]  /*e960*/  ISETP.GT.AND P3, PT, R15.reuse, 0x51, PT ;  /* 0x000000510f00780c */ /* 0x040fe40003f64270 */
        /* <DEDUP_REMOVED lines=25> */
[----:B------:R-:W0:Y:S02]  /*eb00*/  SHFL.BFLY PT, R152, R15, 0x2, 0x1f ;  /* 0x0c401f000f987f89 */ /* 0x000e2400000e0000 */
[----:B0-----:R-:W-:-:S05]  /*eb10*/  FMNMX.FTZ R15, R15, R152, !PT ;  /* 0x000000980f0f7209 */ /* 0x001fca0007810000 */
[----:B------:R-:W0:Y:S02]  /*eb20*/  SHFL.BFLY PT, R152, R15, 0x1, 0x1f ;  /* 0x0c201f000f987f89 */ /* 0x000e2400000e0000 */
[----:B0-----:R-:W-:-:S04]  /*eb30*/  FMNMX.FTZ R15, R15, R152, !PT ;  /* 0x000000980f0f7209 */ /* 0x001fc80007810000 */
[----:B------:R-:W-:-:S04]  /*eb40*/  FSETP.NEU.FTZ.AND P6, PT, R15, -INF , PT ;  /* 0xff8000000f00780b */ /* 0x000fc80003fdd000 */
[----:B------:R-:W-:-:S05]  /*eb50*/  FSEL R152, R15, RZ, P6 ;  /* 0x000000ff0f987208 */ /* 0x000fca0003000000 */
[----:B------:R-:W-:Y:S01]  /*eb60*/  FADD.FTZ R152, -R152, R21 ;  /* 0x0000001598987221 */ /* 0x000fe20000010100 */
[----:B------:R-:W-:-:S05]  /*eb70*/  FMUL.FTZ R21, R15, UR46 ;  /* 0x0000002e0f157c20 */ /* 0x000fca0008410000 */
[----:B------:R-:W-:Y:S01]  /*eb80*/  FSEL R21, R21, RZ, P6 ;  /* 0x000000ff15157208 */ /* 0x000fe20003000000 */
[----:B------:R-:W-:-:S04]  /*eb90*/  FMUL.FTZ R152, R152, UR46 ;  /* 0x0000002e98987c20 */ /* 0x000fc80008410000 */
[--C-:B------:R-:W-:Y:S01]  /*eba0*/  FFMA.FTZ R164, R164, UR46, -R21.reuse ;  /* 0x0000002ea4a47c23 */ /* 0x100fe20008010815 */
[--C-:B------:R-:W-:Y:S01]  /*ebb0*/  FFMA.FTZ R163, R163, UR46, -R21.reuse ;  /* 0x0000002ea3a37c23 */ /* 0x100fe20008010815 */
[--C-:B------:R-:W-:Y:S01]  /*ebc0*/  FFMA.FTZ R153, R153, UR46, -R21.reuse ;  /* 0x0000002e99997c23 */ /* 0x100fe20008010815 */
[--C-:B------:R-:W-:Y:S01]  /*ebd0*/  FFMA.FTZ R154, R154, UR46, -R21.reuse ;  /* 0x0000002e9a9a7c23 */ /* 0x100fe20008010815 */
[--C-:B------:R-:W-:Y:S01]  /*ebe0*/  FFMA.FTZ R192, R192, UR46, -R21.reuse ;  /* 0x0000002ec0c07c23 */ /* 0x100fe20008010815 */
[--C-:B------:R-:W-:Y:S01]  /*ebf0*/  FFMA.FTZ R166, R166, UR46, -R21.reuse ;  /* 0x0000002ea6a67c23 */ /* 0x100fe20008010815 */
[--C-:B------:R-:W-:Y:S01]  /*ec00*/  FFMA.FTZ R162, R162, UR46, -R21.reuse ;  /* 0x0000002ea2a27c23 */ /* 0x100fe20008010815 */
[--C-:B--2---:R-:W-:Y:S01]  /*ec10*/  FFMA.FTZ R191, R165, UR46, -R21.reuse ;  /* 0x0000002ea5bf7c23 */ /* 0x104fe20008010815 */
        /* <DEDUP_REMOVED lines=16> */
[----:B------:R-:W-:Y:S08]  /*ed20*/  MUFU.EX2 R164, R164 ;  /* 0x000000a400a47308 */ /* 0x000ff00000000800 */
[----:B------:R-:W0:Y:S08]  /*ed30*/  MUFU.EX2 R155, R152 ;  /* 0x00000098009b7308 */ /* 0x000e300000000800 */
[----:B------:R-:W2:Y:S08]  /*ed40*/  MUFU.EX2 R152, R163 ;  /* 0x000000a300987308 */ /* 0x000eb00000000800 */
[----:B------:R-:W3:Y:S01]  /*ed50*/  MUFU.EX2 R153, R153 ;  /* 0x0000009900997308 */ /* 0x000ee20000000800 */
[----:B0-----:R-:W-:-:S07]  /*ed60*/  FFMA.FTZ R3, R155, R3, R164 ;  /* 0x000000039b037223 */ /* 0x001fce00000100a4 */
[----:B------:R-:W0:Y:S01]  /*ed70*/  MUFU.EX2 R154, R154 ;  /* 0x0000009a009a7308 */ /* 0x000e220000000800 */
[----:B--2---:R-:W-:-:S04]  /*ed80*/  FADD.FTZ R3, R152, R3 ;  /* 0x0000000398037221 */ /* 0x004fc80000010000 */
[----:B---3--:R-:W-:-:S04]  /*ed90*/  FADD.FTZ R3, R153, R3 ;  /* 0x0000000399037221 */ /* 0x008fc80000010000 */
[----:B0-----:R-:W-:Y:S01]  /*eda0*/  FADD.FTZ R188, R154, R3 ;  /* 0x000000039abc7221 */ /* 0x001fe20000010000 */
        /* <DEDUP_REMOVED lines=11> */
[----:B------:R-:W-:Y:S02]  /*ee60*/  F2FP.BF16.F32.PACK_AB R154, R154, R153 ;  /* 0x000000999a9a723e */ /* 0x000fe400000010ff */
[----:B------:R-:W-:-:S04]  /*ee70*/  FMNMX.FTZ R153, R186, R3, !PT ;  /* 0x00000003ba997209 */ /* 0x000fc80007810000 */
[----:B------:R-:W-:-:S04]  /*ee80*/  FMNMX.FTZ R153, R182, R153, !PT ;  /* 0x00000099b6997209 */ /* 0x000fc80007810000 */
[----:B------:R-:W-:Y:S01]  /*ee90*/  FMNMX.FTZ R153, R183, R153, !PT ;  /* 0x00000099b7997209 */ /* 0x000fe20007810000 */
[----:B------:R-:W-:-:S03]  /*eea0*/  FMUL.FTZ R163, R195, UR43 ;  /* 0x0000002bc3a37c20 */ /* 0x000fc60008410000 */
[----:B------:R-:W-:Y:S01]  /*eeb0*/  FMNMX.FTZ R153, R184, R153, !PT ;  /* 0x00000099b8997209 */ /* 0x000fe20007810000 */
[----:B------:R-:W0:Y:S01]  /*eec0*/  MUFU.TANH R3, R194 ;  /* 0x000000c200037308 */ /* 0x000e220000002400 */
[----:B------:R-:W-:Y:S01]  /*eed0*/  F2FP.BF16.F32.PACK_AB R152, R152, R164 ;  /* 0x000000a49898723e */ /* 0x000fe200000010ff */
[----:B------:R-:W-:Y:S01]  /*eee0*/  FMUL.FTZ R164, R198, UR43 ;  /* 0x0000002bc6a47c20 */ /* 0x000fe20008410000 */
[----:B------:R-:W-:Y:S01]  /*eef0*/  FMNMX.FTZ R153, R181, R153, !PT ;  /* 0x00000099b5997209 */ /* 0x000fe20007810000 */
[----:B------:R-:W-:-:S03]  /*ef00*/  FMUL.FTZ R165, R199, UR43 ;  /* 0x0000002bc7a57c20 */ /* 0x000fc60008410000 */
[----:B------:R-:W-:Y:S01]  /*ef10*/  FMNMX.FTZ R153, R174, R153, !PT ;  /* 0x00000099ae997209 */ /* 0x000fe20007810000 */
[----:B------:R-:W2:Y:S03]  /*ef20*/  MUFU.TANH R163, R163 ;  /* 0x000000a300a37308 */ /* 0x000ea60000002400 */
[----:B------:R-:W-:-:S05]  /*ef30*/  FMNMX.FTZ R153, R175, R153, !PT ;  /* 0x00000099af997209 */ /* 0x000fca0007810000 */
[----:B------:R-:W3:Y:S01]  /*ef40*/  MUFU.TANH R164, R164 ;  /* 0x000000a400a47308 */ /* 0x000ee20000002400 */
[----:B------:R-:W-:Y:S02]  /*ef50*/  FSEL R169, R169, -INF , P1 ;  /* 0xff800000a9a97808 */ /* 0x000fe40000800000 */
[----:B------:R-:W-:-:S05]  /*ef60*/  FMNMX.FTZ R153, R177, R153, !PT ;  /* 0x00000099b1997209 */ /* 0x000fca0007810000 */
[----:B------:R-:W4:Y:S01]  /*ef70*/  MUFU.TANH R165, R165 ;  /* 0x000000a500a57308 */ /* 0x000f220000002400 */
[----:B0-----:R-:W-:Y:S02]  /*ef80*/  FSEL R3, R3, -INF , P2 ;  /* 0xff80000003037808 */ /* 0x001fe40001000000 */
[----:B------:R-:W-:Y:S02]  /*ef90*/  FMNMX.FTZ R153, R169, R153, !PT ;  /* 0x00000099a9997209 */ /* 0x000fe40007810000 */
[----:B--2---:R-:W-:Y:S02]  /*efa0*/  FSEL R163, R163, -INF , P3 ;  /* 0xff800000a3a37808 */ /* 0x004fe40001800000 */
[----:B------:R-:W-:Y:S02]  /*efb0*/  FMNMX.FTZ R153, R3, R153, !PT ;  /* 0x0000009903997209 */ /* 0x000fe40007810000 */
[----:B---3--:R-:W-:Y:S02]  /*efc0*/  FSEL R164, R164, -INF , P4 ;  /* 0xff800000a4a47808 */ /* 0x008fe40002000000 */
[----:B------:R-:W-:-:S04]  /*efd0*/  FMNMX.FTZ R153, R163, R153, !PT ;  /* 0x00000099a3997209 */ /* 0x000fc80007810000 */
[----:B------:R-:W-:Y:S02]  /*efe0*/  FMNMX.FTZ R153, R164, R153, !PT ;  /* 0x00000099a4997209 */ /* 0x000fe40007810000 */
[----:B----4-:R-:W-:-:S04]  /*eff0*/  FSEL R165, R165, -INF , P5 ;  /* 0xff800000a5a57808 */ /* 0x010fc80002800000 */
[----:B------:R-:W-:-:S05]  /*f000*/  FMNMX.FTZ R153, R165, R153, !PT ;  /* 0x00000099a5997209 */ /* 0x000fca0007810000 */
[----:B------:R-:W0:Y:S02]  /*f010*/  SHFL.BFLY PT, R167, R153, 0x2, 0x1f ;  /* 0x0c401f0099a77f89 */ /* 0x000e2400000e0000 */
[----:B0-----:R-:W-:-:S05]  /*f020*/  FMNMX.FTZ R167, R153, R167, !PT ;  /* 0x000000a799a77209 */ /* 0x001fca0007810000 */
[----:B------:R-:W0:Y:S01]  /*f030*/  SHFL.BFLY PT, R176, R167, 0x1, 0x1f ;  /* 0x0c201f00a7b07f89 */ /* 0x000e2200000e0000 */
[----:B------:R-:W2:Y:S01]  /*f040*/  S2R R198, SR_TID.X ;  /* 0x0000000000c67919 */ /* 0x000ea20000002100 */
[----:B0-----:R-:W-:-:S04]  /*f050*/  FMNMX.FTZ R176, R167, R176, !PT ;  /* 0x000000b0a7b07209 */ /* 0x001fc80007810000 */
[C---:B------:R-:W-:Y:S01]  /*f060*/  FSETP.NEU.FTZ.AND P1, PT, R176.reuse, -INF , PT ;  /* 0xff800000b000780b */ /* 0x040fe20003f3d000 */
[----:B------:R-:W-:-:S03]  /*f070*/  FMUL.FTZ R167, R176, UR46 ;  /* 0x0000002eb0a77c20 */ /* 0x000fc60008410000 */
[----:B------:R-:W-:Y:S02]  /*f080*/  FSEL R153, R176, RZ, P1 ;  /* 0x000000ffb0997208 */ /* 0x000fe40000800000 */
[----:B------:R-:W-:-:S03]  /*f090*/  FSEL R167, R167, RZ, P1 ;  /* 0x000000ffa7a77208 */ /* 0x000fc60000800000 */
[----:B------:R-:W-:Y:S02]  /*f0a0*/  FADD.FTZ R153, -R153, R20 ;  /* 0x0000001499997221 */ /* 0x000fe40000010100 */
[--C-:B------:R-:W-:Y:S02]  /*f0b0*/  FFMA.FTZ R160, R160, UR46, -R167.reuse ;  /* 0x0000002ea0a07c23 */ /* 0x100fe400080108a7 */
[----:B------:R-:W-:Y:S01]  /*f0c0*/  FMUL.FTZ R153, R153, UR46 ;  /* 0x0000002e99997c20 */ /* 0x000fe20008410000 */
[--C-:B------:R-:W-:Y:S01]  /*f0d0*/  FFMA.FTZ R194, R197, UR46, -R167.reuse ;  /* 0x0000002ec5c27c23 */ /* 0x100fe200080108a7 */
[--C-:B------:R-:W-:Y:S02]  /*f0e0*/  FFMA.FTZ R161, R161, UR46, -R167.reuse ;  /* 0x0000002ea1a17c23 */ /* 0x100fe400080108a7 */
[----:B------:R-:W-:Y:S01]  /*f0f0*/  MUFU.EX2 R160, R160 ;  /* 0x000000a000a07308 */ /* 0x000fe20000000800 */
[--C-:B------:R-:W-:Y:S01]  /*f100*/  FFMA.FTZ R168, R168, UR46, -R167.reuse ;  /* 0x0000002ea8a87c23 */ /* 0x100fe200080108a7 */
[--C-:B------:R-:W-:Y:S01]  /*f110*/  FFMA.FTZ R196, R196, UR46, -R167.reuse ;  /* 0x0000002ec4c47c23 */ /* 0x100fe200080108a7 */
[--C-:B------:R-:W-:Y:S01]  /*f120*/  FFMA.FTZ R20, R209, UR46, -R167.reuse ;  /* 0x0000002ed1147c23 */ /* 0x100fe200080108a7 */
[----:B------:R-:W-:-:S04]  /*f130*/  FFMA.FTZ R195, R208, UR46, -R167 ;  /* 0x0000002ed0c37c23 */ /* 0x000fc800080108a7 */
        /* <DEDUP_REMOVED lines=18> */
[----:B------:R3:W4:Y:S01]  /*f260*/  MUFU.EX2 R153, R161 ;  /* 0x000000a100997308 */ /* 0x0007220000000800 */
[----:B------:R-:W-:Y:S01]  /*f270*/  IMAD.U32 R167, RZ, RZ, UR37 ;  /* 0x00000025ffa77e24 */ /* 0x000fe2000f8e00ff */
[----:B--2---:R-:W-:Y:S01]  /*f280*/  SHF.R.U32.HI R198, RZ, 0x7, R198 ;  /* 0x00000007ffc67819 */ /* 0x004fe200000116c6 */
[-C--:B------:R-:W-:Y:S01]  /*f290*/  FMUL.FTZ R24, R24, R155.reuse ;  /* 0x0000009b18187220 */ /* 0x080fe20000410000 */
[-C--:B------:R-:W-:Y:S01]  /*f2a0*/  FMUL.FTZ R25, R25, R155.reuse ;  /* 0x0000009b19197220 */ /* 0x080fe20000410000 */
[----:B------:R-:W-:Y:S01]  /*f2b0*/  FMUL.FTZ R28, R28, R155 ;  /* 0x0000009b1c1c7220 */ /* 0x000fe20000410000 */
[----:B---3--:R-:W-:-:S02]  /*f2c0*/  VIADD R161, R14, 0x32440 ;  /* 0x000324400ea17836 */ /* 0x008fc40000000000 */
        /* <DEDUP_REMOVED lines=61> */
[----:B------:R-:W-:Y:S01]  /*f6a0*/  PRMT R161, R167, 0x654, R161 ;  /* 0x00000654a7a17816 */ /* 0x000fe200000000a1 */
[----:B------:R-:W-:-:S03]  /*f6b0*/  VIADD R155, R198, 0x8 ;  /* 0x00000008c69b7836 */ /* 0x000fc60000000000 */
[----:B------:R2:W-:Y:S01]  /*f6c0*/  SYNCS.ARRIVE.TRANS64.RED.A1T0 RZ, [R161+URZ], RZ ;  /* 0x000000ffa1ff79a7 */ /* 0x0005e2000810043f */
[----:B0-----:R-:W-:Y:S01]  /*f6d0*/  FFMA.FTZ R167, R197, R0, R160 ;  /* 0x00000000c5a77223 */ /* 0x001fe200000100a0 */
[----:B------:R-:W-:Y:S03]  /*f6e0*/  MUFU.EX2 R168, R168 ;  /* 0x000000a800a87308 */ /* 0x000fe60000000800 */
[C---:B----4-:R-:W-:Y:S01]  /*f6f0*/  FADD.FTZ R167, R153.reuse, R167 ;  /* 0x000000a799a77221 */ /* 0x050fe20000010000 */
[----:B------:R-:W-:-:S04]  /*f700*/  F2FP.BF16.F32.PACK_AB R153, R153, R160 ;  /* 0x000000a09999723e */ /* 0x000fc800000010ff */
[----:B------:R-:W0:Y:S01]  /*f710*/  MUFU.EX2 R0, R196 ;  /* 0x000000c400007308 */ /* 0x000e220000000800 */
[----:B------:R0:W-:Y:S01]  /*f720*/  BAR.SYNC.DEFER_BLOCKING R155, 0x100 ;  /* 0x0004009b0000751d */ /* 0x0001e20000010000 */
[----:B------:R-:W-:Y:S02]  /*f730*/  IMAD.MOV.U32 R160, RZ, RZ, 0xc00 ;  /* 0x00000c00ffa07424 */ /* 0x000fe400078e00ff */
[----:B--2---:R-:W-:Y:S02]  /*f740*/  IMAD.MOV.U32 R161, RZ, RZ, 0x40000040 ;  /* 0x40000040ffa17424 */ /* 0x004fe400078e00ff */
[----:B------:R-:W-:Y:S02]  /*f750*/  IMAD R160, R18, R160, UR39 ;  /* 0x0000002712a07e24 */ /* 0x000fe4000f8e02a0 */
[-C--:B------:R-:W-:Y:S01]  /*f760*/  FMUL.FTZ R26, R26, R197.reuse ;  /* 0x000000c51a1a7220 */ /* 0x080fe20000410000 */
[-C--:B------:R-:W-:Y:S01]  /*f770*/  FMUL.FTZ R27, R27, R197.reuse ;  /* 0x000000c51b1b7220 */ /* 0x080fe20000410000 */
[----:B------:R-:W-:Y:S01]  /*f780*/  R2UR UR7, R161 ;  /* 0x00000000a10772ca */ /* 0x000fe200000e0000 */
        /* <DEDUP_REMOVED lines=63> */
[----:B0-----:R-:W-:-:S05]  /*fb80*/  F2FP.BF16.F32.PACK_AB R155, R0, R168 ;  /* 0x000000a8009b723e */ /* 0x001fca00000010ff */
[----:B------:R-:W-:-:S06]  /*fb90*/  WARPGROUP.ARRIVE ;  /* 0x00000000000079c5 */ /* 0x000fcc0000000000 */
[----:B------:R-:W-:Y:S01]  /*fba0*/  HGMMA.64x256x16.F32.BF16 R24, R152, gdesc[UR4].tnspB, R24, gsb0 ;  /* 0x43e0000498187df0 */ /* 0x000fe20008001818 */
[----:B------:R-:W0:Y:S08]  /*fbb0*/  MUFU.EX2 R192, R192 ;  /* 0x000000c000c07308 */ /* 0x000e300000000800 */
[----:B------:R-:W-:Y:S08]  /*fbc0*/  MUFU.EX2 R191, R191 ;  /* 0x000000bf00bf7308 */ /* 0x000ff00000000800 */
[----:B------:R-:W-:Y:S08]  /*fbd0*/  MUFU.EX2 R20, R20 ;  /* 0x0000001400147308 */ /* 0x000ff00000000800 */
[----:B------:R-:W-:Y:S01]  /*fbe0*/  MUFU.EX2 R161, R195 ;  /* 0x000000c300a17308 */ /* 0x000fe20000000800 */
[----:B0-----:R-:W-:-:S07]  /*fbf0*/  FADD.FTZ R188, R192, R188 ;  /* 0x000000bcc0bc7221 */ /* 0x001fce0000010000 */
[----:B------:R-:W-:Y:S08]  /*fc00*/  MUFU.EX2 R185, R185 ;  /* 0x000000b900b97308 */ /* 0x000ff00000000800 */
[----:B------:R-:W-:Y:S01]  /*fc10*/  MUFU.EX2 R186, R186 ;  /* 0x000000ba00ba7308 */ /* 0x000fe20000000800 */
[----:B------:R-:W-:-:S07]  /*fc20*/  WARPGROUP.DEPBAR.LE gsb0, 0x0 ;  /* 0x00008000000079c5 */ /* 0x000fce0000010000 */
[----:B------:R-:W0:Y:S08]  /*fc30*/  MUFU.EX2 R155, R166 ;  /* 0x000000a6009b7308 */ /* 0x000e300000000800 */
[----:B------:R-:W2:Y:S08]  /*fc40*/  MUFU.EX2 R154, R162 ;  /* 0x000000a2009a7308 */ /* 0x000eb00000000800 */
[----:B------:R-:W-:Y:S08]  /*fc50*/  MUFU.EX2 R162, R194 ;  /* 0x000000c200a27308 */ /* 0x000ff00000000800 */
[----:B------:R-:W3:Y:S01]  /*fc60*/  MUFU.EX2 R166, R193 ;  /* 0x000000c100a67308 */ /* 0x000ee20000000800 */
[----:B------:R-:W-:-:S02]  /*fc70*/  VIADD R152, R160, 0x80 ;  /* 0x00000080a0987836 */ /* 0x000fc40000000000 */
[----:B------:R-:W-:Y:S02]  /*fc80*/  IMAD.MOV.U32 R153, RZ, RZ, 0x40000040 ;  /* 0x40000040ff997424 */ /* 0x000fe400078e00ff */
[----:B0-----:R-:W-:Y:S01]  /*fc90*/  FADD.FTZ R188, R155, R188 ;  /* 0x000000bc9bbc7221 */ /* 0x001fe20000010000 */
[----:B------:R-:W-:Y:S02]  /*fca0*/  R2UR UR6, R152 ;  /* 0x00000000980672ca */ /* 0x000fe400000e0000 */
[----:B------:R-:W-:Y:S01]  /*fcb0*/  R2UR UR7, R153 ;  /* 0x00000000990772ca */ /* 0x000fe200000e0000 */
[----:B--2---:R-:W-:Y:S01]  /*fcc0*/  FADD.FTZ R188, R154, R188 ;  /* 0x000000bc9abc7221 */ /* 0x004fe20000010000 */
[----:B------:R-:W-:Y:S02]  /*fcd0*/  F2FP.BF16.F32.PACK_AB R152, R155, R192 ;  /* 0x000000c09b98723e */ /* 0x000fe400000010ff */
[----:B------:R-:W-:Y:S02]  /*fce0*/  F2FP.BF16.F32.PACK_AB R154, R191, R154 ;  /* 0x0000009abf9a723e */ /* 0x000fe400000010ff */
[----:B------:R-:W-:-:S02]  /*fcf0*/  F2FP.BF16.F32.PACK_AB R153, R161, R20 ;  /* 0x00000014a199723e */ /* 0x000fc400000010ff */
[----:B---3--:R-:W-:-:S04]  /*fd00*/  F2FP.BF16.F32.PACK_AB R155, R166, R162 ;  /* 0x000000a2a69b723e */ /* 0x008fc800000010ff */
[----:B------:R-:W-:-:S06]  /*fd10*/  WARPGROUP.ARRIVE ;  /* 0x00000000000079c5 */ /* 0x000fcc0000000000 */
[----:B------:R-:W-:Y:S01]  /*fd20*/  HGMMA.64x256x16.F32.BF16 R24, R152, gdesc[UR4].tnspB, R24, gsb0 ;  /* 0x43e0000498187df0 */ /* 0x000fe20008001818 */
[----:B------:R-:W-:Y:S02]  /*fd30*/  FADD.FTZ R188, R191, R188 ;  /* 0x000000bcbfbc7221 */ /* 0x000fe40000010000 */
        /* <DEDUP_REMOVED lines=9> */
[----:B------:R-:W0:Y:S08]  /*fdd0*/  MUFU.EX2 R154, R178 ;  /* 0x000000b2009a7308 */ /* 0x000e300000000800 */
[----:B------:R-:W2:Y:S08]  /*fde0*/  MUFU.EX2 R155, R180 ;  /* 0x000000b4009b7308 */ /* 0x000eb00000000800 */
[----:B------:R-:W3:Y:S08]  /*fdf0*/  MUFU.EX2 R178, R190 ;  /* 0x000000be00b27308 */ /* 0x000ef00000000800 */
[----:B------:R4:W1:Y:S01]  /*fe00*/  MUFU.EX2 R180, R187 ;  /* 0x000000bb00b47308 */ /* 0x0008620000000800 */
[----:B0-----:R-:W-:Y:S01]  /*fe10*/  FADD.FTZ R188, R154, R188 ;  /* 0x000000bc9abc7221 */ /* 0x001fe20000010000 */
[----:B------:R-:W-:-:S02]  /*fe20*/  VIADD R152, R160, 0x100 ;  /* 0x00000100a0987836 */ /* 0x000fc40000000000 */
[----:B------:R-:W-:-:S03]  /*fe30*/  IMAD.MOV.U32 R153, RZ, RZ, 0x40000040 ;  /* 0x40000040ff997424 */ /* 0x000fc600078e00ff */
[----:B------:R-:W-:Y:S01]  /*fe40*/  R2UR UR6, R152 ;  /* 0x00000000980672ca */ /* 0x000fe200000e0000 */
[----:B----4-:R-:W-:Y:S01]  /*fe50*/  FADD.FTZ R187, R191, R188 ;  /* 0x000000bcbfbb7221 */ /* 0x010fe20000010000 */
[----:B------:R-:W-:Y:S02]  /*fe60*/  R2UR UR7, R153 ;  /* 0x00000000990772ca */ /* 0x000fe400000e0000 */
[----:B------:R-:W-:Y:S01]  /*fe70*/  F2FP.BF16.F32.PACK_AB R152, R191, R154 ;  /* 0x0000009abf98723e */ /* 0x000fe200000010ff */
[----:B--2---:R-:W-:Y:S01]  /*fe80*/  FADD.FTZ R187, R155, R187 ;  /* 0x000000bb9bbb7221 */ /* 0x004fe20000010000 */
[----:B------:R-:W-:Y:S02]  /*fe90*/  F2FP.BF16.F32.PACK_AB R154, R185, R155 ;  /* 0x0000009bb99a723e */ /* 0x000fe400000010ff */
[----:B---3--:R-:W-:Y:S02]  /*fea0*/  F2FP.BF16.F32.PACK_AB R153, R179, R178 ;  /* 0x000000b2b399723e */ /* 0x008fe400000010ff */
[----:B-1----:R-:W-:-:S04]  /*feb0*/  F2FP.BF16.F32.PACK_AB R155, R186, R180 ;  /* 0x000000b4ba9b723e */ /* 0x002fc800000010ff */
[----:B------:R-:W-:-:S06]  /*fec0*/  WARPGROUP.ARRIVE ;  /* 0x00000000000079c5 */ /* 0x000fcc0000000000 */
[----:B------:R-:W-:Y:S01]  /*fed0*/  HGMMA.64x256x16.F32.BF16 R24, R152, gdesc[UR4].tnspB, R24, gsb0 ;  /* 0x43e0000498187df0 */ /* 0x000fe20008001818 */
[----:B------:R-:W-:Y:S01]  /*fee0*/  FADD.FTZ R187, R185, R187 ;  /* 0x000000bbb9bb7221 */ /* 0x000fe20000010000 */
[----:B------:R-:W0:Y:S03]  /*fef0*/  MUFU.EX2 R181, R181 ;  /* 0x000000b500b57308 */ /* 0x000e260000000800 */
[----:B------:R-:W-:-:S05]  /*ff00*/  FADD.FTZ R187, R170, R187 ;  /* 0x000000bbaabb7221 */ /* 0x000fca0000010000 */
        /* <DEDUP_REMOVED lines=8> */
[----:B------:R-:W1:Y:S01]  /*ff90*/  MUFU.EX2 R154, R172 ;  /* 0x000000ac009a7308 */ /* 0x000e620000000800 */
[----:B------:R-:W-:Y:S02]  /*ffa0*/  IMAD.MOV.U32 R153, RZ, RZ, 0x40000040 ;  /* 0x40000040ff997424 */ /* 0x000fe400078e00ff */
[----:B------:R-:W-:-:S03]  /*ffb0*/  VIADD R152, R160, 0x180 ;  /* 0x00000180a0987836 */ /* 0x000fc60000000000 */
[----:B------:R-:W-:Y:S01]  /*ffc0*/  R2UR UR7, R153 ;  /* 0x00000000990772ca */ /* 0x000fe200000e0000 */
[C---:B------:R-:W-:Y:S01]  /*ffd0*/  FADD.FTZ R153, R171.reuse, R187 ;  /* 0x000000bbab997221 */ /* 0x040fe20000010000 */
[----:B------:R-:W-:Y:S02]  /*ffe0*/  R2UR UR6, R152 ;  /* 0x00000000980672ca */ /* 0x000fe400000e0000 */
[----:B------:R-:W-:Y:S02]  /*fff0*/  F2FP.BF16.F32.PACK_AB R152, R171, R170 ;  /* 0x000000aaab98723e */ /* 0x000fe400000010ff */
[----:B0-----:R-:W-:Y:S01]  /*10000*/  F2FP.BF16.F32.PACK_AB R155, R181, R184 ;  /* 0x000000b8b59b723e */ /* 0x001fe200000010ff */
[----:B-1----:R-:W-:Y:S01]  /*10010*/  FADD.FTZ R153, R154, R153 ;  /* 0x000000999a997221 */ /* 0x002fe20000010000 */
[----:B------:R-:W-:-:S03]  /*10020*/  F2FP.BF16.F32.PACK_AB R154, R173, R154 ;  /* 0x0000009aad9a723e */ /* 0x000fc600000010ff */
[----:B------:R-:W-:Y:S01]  /*10030*/  FADD.FTZ R170, R173, R153 ;  /* 0x00000099adaa7221 */ /* 0x000fe20000010000 */
[----:B------:R-:W-:-:S04]  /*10040*/  F2FP.BF16.F32.PACK_AB R153, R183, R182 ;  /* 0x000000b6b799723e */ /* 0x000fc800000010ff */
[----:B------:R-:W-:-:S06]  /*10050*/  WARPGROUP.ARRIVE ;  /* 0x00000000000079c5 */ /* 0x000fcc0000000000 */
[----:B------:R-:W-:Y:S01]  /*10060*/  HGMMA.64x256x16.F32.BF16 R24, R152, gdesc[UR4].tnspB, R24, gsb0 ;  /* 0x43e0000498187df0 */ /* 0x000fe20008001818 */
[----:B------:R-:W-:Y:S01]  /*10070*/  FADD.FTZ R170, R159, R170 ;  /* 0x000000aa9faa7221 */ /* 0x000fe20000010000 */
[----:B------:R-:W-:Y:S08]  /*10080*/  MUFU.EX2 R228, R228 ;  /* 0x000000e400e47308 */ /* 0x000ff00000000800 */
[----:B------:R-:W-:Y:S08]  /*10090*/  MUFU.EX2 R211, R211 ;  /* 0x000000d300d37308 */ /* 0x000ff00000000800 */
[----:B------:R-:W-:Y:S08]  /*100a0*/  MUFU.EX2 R163, R163 ;  /* 0x000000a300a37308 */ /* 0x000ff00000000800 */
[----:B------:R-:W-:Y:S08]  /*100b0*/  MUFU.EX2 R164, R164 ;  /* 0x000000a400a47308 */ /* 0x000ff00000000800 */
[----:B------:R-:W-:Y:S01]  /*100c0*/  MUFU.EX2 R165, R165 ;  /* 0x000000a500a57308 */ /* 0x000fe20000000800 */
[----:B------:R-:W-:-:S07]  /*100d0*/  WARPGROUP.DEPBAR.LE gsb0, 0x0 ;  /* 0x00008000000079c5 */ /* 0x000fce0000010000 */
[----:B------:R0:W1:Y:S01]  /*100e0*/  MUFU.EX2 R154, R156 ;  /* 0x0000009c009a7308 */ /* 0x0000620000000800 */
[----:B------:R-:W-:Y:S02]  /*100f0*/  VIADD R152, R160, 0x200 ;  /* 0x00000200a0987836 */ /* 0x000fe40000000000 */
[----:B------:R-:W-:-:S03]  /*10100*/  IMAD.MOV.U32 R153, RZ, RZ, 0x40000040 ;  /* 0x40000040ff997424 */ /* 0x000fc600078e00ff */
[----:B------:R-:W-:Y:S01]  /*10110*/  R2UR UR6, R152 ;  /* 0x00000000980672ca */ /* 0x000fe200000e0000 */
[----:B0-----:R-:W-:Y:S01]  /*10120*/  FADD.FTZ R156, R157, R170 ;  /* 0x000000aa9d9c7221 */ /* 0x001fe20000010000 */
[----:B------:R-:W-:Y:S02]  /*10130*/  R2UR UR7, R153 ;  /* 0x00000000990772ca */ /* 0x000fe400000e0000 */
[----:B------:R-:W-:Y:S02]  /*10140*/  F2FP.BF16.F32.PACK_AB R152, R157, R159 ;  /* 0x0000009f9d98723e */ /* 0x000fe400000010ff */
[----:B------:R-:W-:Y:S02]  /*10150*/  F2FP.BF16.F32.PACK_AB R153, R175, R174 ;  /* 0x000000aeaf99723e */ /* 0x000fe400000010ff */
[----:B------:R-:W-:Y:S01]  /*10160*/  F2FP.BF16.F32.PACK_AB R155, R169, R177 ;  /* 0x000000b1a99b723e */ /* 0x000fe200000010ff */
[----:B-1----:R-:W-:Y:S01]  /*10170*/  FADD.FTZ R156, R154, R156 ;  /* 0x0000009c9a9c7221 */ /* 0x002fe20000010000 */
[----:B------:R-:W-:-:S04]  /*10180*/  F2FP.BF16.F32.PACK_AB R154, R158, R154 ;  /* 0x0000009a9e9a723e */ /* 0x000fc800000010ff */
[----:B------:R-:W-:-:S06]  /*10190*/  WARPGROUP.ARRIVE ;  /* 0x00000000000079c5 */ /* 0x000fcc0000000000 */
[----:B------:R-:W-:Y:S01]  /*101a0*/  HGMMA.64x256x16.F32.BF16 R24, R152, gdesc[UR4].tnspB, R24, gsb0 ;  /* 0x43e0000498187df0 */ /* 0x000fe20008001818 */
[----:B------:R-:W-:-:S04]  /*101b0*/  FADD.FTZ R156, R158, R156 ;  /* 0x0000009c9e9c7221 */ /* 0x000fc80000010000 */
[----:B------:R-:W-:Y:S01]  /*101c0*/  FADD.FTZ R156, R228, R156 ;  /* 0x0000009ce49c7221 */ /* 0x000fe20000010000 */
[----:B------:R-:W-:-:S04]  /*101d0*/  FADD.FTZ R167, R168, R167 ;  /* 0x000000a7a8a77221 */ /* 0x000fc80000010000 */
        /* <DEDUP_REMOVED lines=16> */
[----:B------:R-:W-:Y:S01]  /*102e0*/  FADD.FTZ R174, R169, R174 ;  /* 0x000000aea9ae7221 */ /* 0x000fe20000010000 */
[----:B------:R-:W-:Y:S02]  /*102f0*/  WARPGROUP.DEPBAR.LE gsb0, 0x0 ;  /* 0x00008000000079c5 */ /* 0x000fe40000010000 */
[----:B------:R-:W0:Y:S08]  /*10300*/  MUFU.EX2 R154, R210 ;  /* 0x000000d2009a7308 */ /* 0x000e300000000800 */
[----:B------:R-:W1:Y:S08]  /*10310*/  MUFU.EX2 R155, R21 ;  /* 0x00000015009b7308 */ /* 0x000e700000000800 */
[----:B------:R2:W3:Y:S01]  /*10320*/  MUFU.EX2 R21, R3 ;  /* 0x0000000300157308 */ /* 0x0004e20000000800 */
[----:B------:R-:W-:-:S02]  /*10330*/  VIADD R152, R160, 0x280 ;  /* 0x00000280a0987836 */ /* 0x000fc40000000000 */
[----:B------:R-:W-:Y:S02]  /*10340*/  IMAD.MOV.U32 R153, RZ, RZ, 0x40000040 ;  /* 0x40000040ff997424 */ /* 0x000fe400078e00ff */
[----:B--2---:R-:W-:Y:S01]  /*10350*/  FADD.FTZ R3, R211, R156 ;  /* 0x0000009cd3037221 */ /* 0x004fe20000010000 */
[----:B------:R-:W-:-:S03]  /*10360*/  R2UR UR6, R152 ;  /* 0x00000000980672ca */ /* 0x000fc600000e0000 */
[----:B0-----:R-:W-:Y:S01]  /*10370*/  FADD.FTZ R3, R154, R3 ;  /* 0x000000039a037221 */ /* 0x001fe20000010000 */
[----:B------:R-:W-:Y:S02]  /*10380*/  R2UR UR7, R153 ;  /* 0x00000000990772ca */ /* 0x000fe400000e0000 */
[C---:B-1----:R-:W-:Y:S01]  /*10390*/  F2FP.BF16.F32.PACK_AB R154, R155.reuse, R154 ;  /* 0x0000009a9b9a723e */ /* 0x042fe200000010ff */
[----:B------:R-:W-:Y:S01]  /*103a0*/  FADD.FTZ R3, R155, R3 ;  /* 0x000000039b037221 */ /* 0x000fe20000010000 */
[----:B------:R-:W-:Y:S02]  /*103b0*/  F2FP.BF16.F32.PACK_AB R152, R211, R228 ;  /* 0x000000e4d398723e */ /* 0x000fe400000010ff */
[----:B---3--:R-:W-:Y:S02]  /*103c0*/  F2FP.BF16.F32.PACK_AB R153, R163, R21 ;  /* 0x00000015a399723e */ /* 0x008fe400000010ff */
[----:B------:R-:W-:-:S04]  /*103d0*/  F2FP.BF16.F32.PACK_AB R155, R165, R164 ;  /* 0x000000a4a59b723e */ /* 0x000fc800000010ff */
[----:B------:R-:W-:-:S06]  /*103e0*/  WARPGROUP.ARRIVE ;  /* 0x00000000000079c5 */ /* 0x000fcc0000000000 */
[----:B------:R-:W-:Y:S01]  /*103f0*/  HGMMA.64x256x16.F32.BF16 R24, R152, gdesc[UR4].tnspB, R24, gsb0 ;  /* 0x43e0000498187df0 */ /* 0x000fe20008001818 */
[----:B------:R-:W-:-:S04]  /*10400*/  FADD.FTZ R174, R21, R174 ;  /* 0x000000ae15ae7221 */ /* 0x000fc80000010000 */
[----:B------:R-:W-:-:S04]  /*10410*/  FADD.FTZ R163, R163, R174 ;  /* 0x000000aea3a37221 */ /* 0x000fc80000010000 */
[----:B------:R-:W-:-:S04]  /*10420*/  FADD.FTZ R0, R164, R163 ;  /* 0x000000a3a4007221 */ /* 0x000fc80000010000 */
[----:B------:R-:W-:Y:S01]  /*10430*/  FADD.FTZ R0, R165, R0 ;  /* 0x00000000a5007221 */ /* 0x000fe20000010000 */
[----:B------:R-:W-:Y:S02]  /*10440*/  WARPGROUP.DEPBAR.LE gsb0, 0x0 ;  /* 0x00008000000079c5 */ /* 0x000fe40000010000 */
[----:B------:R-:W-:Y:S05]  /*10450*/  @!P0 BRA `(.L_x_15254) ;  /* 0x0000000000048947 */ /* 0x000fea0003800000 */
[----:B------:R-:W-:Y:S01]  /*10460*/  BPT.TRAP 0x1 ;  /* 0x000000040000795c */ /* 0x000fe20000300000 */
.L_x_15254:
[----:B------:R-:W2:Y:S01]  /*10470*/  LDL R20, [R1+0xb0] ;  /* 0x0000b00001147983 */ /* 0x000ea20000100800 */
[----:B------:R-:W-:Y:S02]  /*10480*/  VIADD R14, R14, 0x32460 ;  /* 0x000324600e0e7836 */ /* 0x000fe40000000000 */
[----:B------:R-:W-:-:S05]  /*10490*/  IMAD.U32 R21, RZ, RZ, UR37 ;  /* 0x00000025ff157e24 */ /* 0x000fca000f8e00ff */
[----:B------:R-:W-:Y:S01]  /*104a0*/  PRMT R14, R21, 0x654, R14 ;  /* 0x00000654150e7816 */ /* 0x000fe2000000000e */
[----:B------:R-:W-:-:S03]  /*104b0*/  IMAD.MOV.U32 R21, RZ, RZ, R15 ;  /* 0x000000ffff157224 */ /* 0x000fc600078e000f */
[----:B------:R0:W-:Y:S01]  /*104c0*/  SYNCS.ARRIVE.TRANS64.RED.A1T0 RZ, [R14+URZ], RZ ;  /* 0x000000ff0eff79a7 */ /* 0x0001e2000810043f */
[C---:B--2---:R-:W-:Y:S01]  /*104d0*/  ISETP.GT.AND P1, PT, R13.reuse, R20, PT ;  /* 0x000000140d00720c */ /* 0x044fe20003f24270 */
[----:B------:R-:W-:Y:S01]  /*104e0*/  IMAD.MOV.U32 R20, RZ, RZ, R176 ;  /* 0x000000ffff147224 */ /* 0x000fe200078e00b0 */
[----:B------:R-:W-:-:S11]  /*104f0*/  IADD3 R13, R13, -0x1, RZ ;  /* 0xffffffff0d0d7810 */ /* 0x000fd60007ffe0ff */
[----:B0-----:R-:W-:Y:S05]  /*10500*/  @P1 BRA `(.L_x_15255) ;  /* 0xffffffc400e01947 */ /* 0x001fea000383ffff */
.L_x_15244:
[----:B------:R-:W-:-:S13]  /*10510*/  ISETP.GE.AND P1, PT, R13, RZ, PT ;  /* 0x000000ff0d00720c */ /* 0x000fda0003f26270 */
[----:B------:R-:W-:Y:S05]  /*10520*/  @!P1 BRA `(.L_x_15256) ;  /* 0x0000003000309947 */ /* 0x000fea0003800000 */
[----:B------:R-:W-:Y:S02]  /*10530*/  IMAD.MOV.U32 R20, RZ, RZ, R176 ;  /* 0x000000ffff147224 */ /* 0x000fe400078e00b0 */
[----:B------:R-:W-:-:S07]  /*10540*/  IMAD.MOV.U32 R21, RZ, RZ, R15 ;  /* 0x000000ffff157224 */ /* 0x000fce00078e000f */
.L_x_15267:
        /* <DEDUP_REMOVED lines=8> */
.L_x_15257:
[----:B------:R-:W-:Y:S01]  /*105d0*/  IMAD R14, R18, 0x8, R22 ;  /* 0x00000008120e7824 */ /* 0x000fe200078e0216 */
[----:B------:R-:W-:-:S04]  /*105e0*/  SHF.L.U32 R12, R202, 0x1f, RZ ;  /* 0x0000001fca0c7819 */ /* 0x000fc800000006ff */
[----:B------:R0:W1:Y:S01]  /*105f0*/  SYNCS.PHASECHK.TRANS64.TRYWAIT P1, [R14+URZ+0x32430], R12 ;  /* 0x0324300c0e0075a7 */ /* 0x000062000802017f */
[----:B------:R-:W-:Y:S05]  /*10600*/  @!P0 BRA `(.L_x_15258) ;  /* 0x0000000000048947 */ /* 0x000fea0003800000 */
[----:B------:R-:W-:Y:S01]  /*10610*/  BPT.TRAP 0x1 ;  /* 0x000000040000795c */ /* 0x000fe20000300000 */
.L_x_15258:
[----:B------:R-:W2:Y:S01]  /*10620*/  LDL R15, [R1+0x94] ;  /* 0x00009400010f7983 */ /* 0x000ea20000100800 */
[----:B------:R-:W-:Y:S02]  /*10630*/  IMAD.MOV.U32 R157, RZ, RZ, 0x40000040 ;  /* 0x40000040ff9d7424 */ /* 0x000fe400078e00ff */
[----:B--2---:R-:W-:Y:S01]  /*10640*/  IMAD R156, R18, 0x300, R15 ;  /* 0x00000300129c7824 */ /* 0x004fe200078e020f */
[----:B-1----:R-:W-:Y:S06]  /*10650*/  @P1 BRA `(.L_x_15259) ;  /* 0x0000000000081947 */ /* 0x002fec0003800000 */
[----:B------:R-:W1:Y:S02]  /*10660*/  SYNCS.PHASECHK.TRANS64.TRYWAIT P1, [R14+URZ+0x32430], R12 ;  /* 0x0324300c0e0075a7 */ /* 0x000e64000802017f */
[----:B-1----:R-:W-:Y:S05]  /*10670*/  @!P1 BRA `(.L_x_15260) ;  /* 0x000000f400dc9947 */ /* 0x002fea0003800000 */
.L_x_15259:
[----:B-----5:R2:W-:Y:S04]  /*10680*/  STL.64 [R1+0xe0], R2 ;  /* 0x0000e00201007387 */ /* 0x0205e80000100a00 */
        /* <DEDUP_REMOVED lines=41> */
.L_x_15261:
[----:B------:R2:W3:Y:S01]  /*10920*/  SYNCS.PHASECHK.TRANS64.TRYWAIT P1, [R14+URZ+0x32450], R12 ;  /* 0x0324500c0e0075a7 */ /* 0x0004e2000802017f */
[----:B------:R-:W-:Y:S05]  /*10930*/  @!P0 BRA `(.L_x_15262) ;  /* 0x0000000000048947 */ /* 0x000fea0003800000 */
[----:B------:R-:W-:Y:S01]  /*10940*/  BPT.TRAP 0x1 ;  /* 0x000000040000795c */ /* 0x000fe20000300000 */
.L_x_15262:
[----:B---3--:R-:W-:Y:S05]  /*10950*/  @P1 BRA `(.L_x_15263) ;  /* 0x0000000000081947 */ /* 0x008fea0003800000 */
[----:B------:R-:W3:Y:S02]  /*10960*/  SYNCS.PHASECHK.TRANS64.TRYWAIT P1, [R14+URZ+0x32450], R12 ;  /* 0x0324500c0e0075a7 */ /* 0x000ee4000802017f */
[----:B---3--:R-:W-:Y:S05]  /*10970*/  @!P1 BRA `(.L_x_15264) ;  /* 0x000000f400309947 */ /* 0x008fea0003800000 */
.L_x_15263:
        /* <DEDUP_REMOVED lines=22> */
[----:B------:R-:W-:Y:S01]  /*10ae0*/  IMAD.MOV.U32 R211, RZ, RZ, 0x40000040 ;  /* 0x40000040ffd37424 */ /* 0x000fe200078e00ff */
[----:B------:R-:W-:Y:S01]  /*10af0*/  IADD3 R210, R208, 0x4, RZ ;  /* 0x00000004d0d27810 */ /* 0x000fe20007ffe0ff */
        /* <DEDUP_REMOVED lines=143> */
.L_x_15265:
        /* <DEDUP_REMOVED lines=23> */
[----:B-1---5:R-:W-:Y:S01]  /*11560*/  FMNMX.FTZ R15, R229, R21, !PT ;  /* 0x00000015e50f7209 */ /* 0x022fe20007810000 */
        /* <DEDUP_REMOVED lines=11> */
[----:B------:R-:W-:Y:S01]  /*11620*/  UMOV UR46, UR44 ;  /* 0x0000002c002e7c82 */ /* 0x000fe20008000000 */
[----:B------:R-:W-:Y:S01]  /*11630*/  FMUL.FTZ R166, R166, UR42 ;  /* 0x0000002aa6a67c20 */ /* 0x000fe20008410000 */
[----:B------:R-:W-:Y:S01]  /*11640*/  FMUL.FTZ R178, R178, UR42 ;  /* 0x0000002ab2b27c20 */ /* 0x000fe20008410000 */
[----:B------:R-:W2:Y:S01]  /*11650*/  MUFU.TANH R209, R209 ;  /* 0x000000d100d17308 */ /* 0x000ea20000002400 */
[----:B---3--:R-:W-:Y:S01]  /*11660*/  FMNMX.FTZ R15, R211, R15, !PT ;  /* 0x0000000fd30f7209 */ /* 0x008fe20007810000 */
[----:B------:R-:W-:Y:S01]  /*11670*/  FMUL.FTZ R179, R179, UR42 ;  /* 0x0000002ab3b37c20 */ /* 0x000fe20008410000 */
[----:B------:R-:W-:-:S05]  /*11680*/  FMUL.FTZ R199, R199, UR42 ;  /* 0x0000002ac7c77c20 */ /* 0x000fca0008410000 */
        /* <DEDUP_REMOVED lines=24> */
[----:B------:R3:W4:Y:S01]  /*11810*/  MUFU.TANH R184, R185 ;  /* 0x000000b900b87308 */ /* 0x0007220000002400 */
[----:B-1----:R-:W-:-:S07]  /*11820*/  FMNMX.FTZ R15, R169, R15, !PT ;  /* 0x0000000fa90f7209 */ /* 0x002fce0007810000 */
[----:B------:R1:W0:Y:S01]  /*11830*/  MUFU.TANH R176, R188 ;  /* 0x000000bc00b07308 */ /* 0x0002220000002400 */
[----:B--2---:R-:W-:Y:S01]  /*11840*/  FMNMX.FTZ R15, R180, R15, !PT ;  /* 0x0000000fb40f7209 */ /* 0x004fe20007810000 */
[----:B---3--:R-:W-:-:S06]  /*11850*/  FMUL.FTZ R185, R197, UR42 ;  /* 0x0000002ac5b97c20 */ /* 0x008fcc0008410000 */
[----:B------:R-:W2:Y:S01]  /*11860*/  MUFU.TANH R189, R189 ;  /* 0x000000bd00bd7308 */ /* 0x000ea20000002400 */
[----:B-1----:R-:W-:Y:S01]  /*11870*/  FMUL.FTZ R188, R196, UR42 ;  /* 0x0000002ac4bc7c20 */ /* 0x002fe20008410000 */
[----:B----4-:R-:W-:Y:S01]  /*11880*/  FMNMX.FTZ R15, R184, R15, !PT ;  /* 0x0000000fb80f7209 */ /* 0x010fe20007810000 */
[----:B------:R-:W-:-:S05]  /*11890*/  FMUL.FTZ R196, R167, UR42 ;  /* 0x0000002aa7c47c20 */ /* 0x000fca0008410000 */
        /* <DEDUP_REMOVED lines=8> */
[----:B------:R-:W-:Y:S01]  /*11920*/  MUFU.TANH R197, R154 ;  /* 0x0000009a00c57308 */ /* 0x000fe20000002400 */
[----:B--2---:R-:W-:-:S07]  /*11930*/  FMNMX.FTZ R15, R188, R15, !PT ;  /* 0x0000000fbc0f7209 */ /* 0x004fce0007810000 */
[----:B------:R-:W-:Y:S01]  /*11940*/  MUFU.TANH R181, R155 ;  /* 0x0000009b00b57308 */ /* 0x000fe20000002400 */
[----:B-1----:R-:W-:-:S05]  /*11950*/  FMNMX.FTZ R15, R185, R15, !PT ;  /* 0x0000000fb90f7209 */ /* 0x002fca0007810000 */
[----:B------:R-:W0:Y:S02]  /*11960*/  SHFL.BFLY PT, R173, R15, 0x2, 0x1f ;  /* 0x0c401f000fad7f89 */ /* 0x000e2400000e0000 */
[----:B------:R1:W2:Y:S08]  /*11970*/  MUFU.TANH R155, R162 ;  /* 0x000000a2009b7308 */ /* 0x0002b00000002400 */
[----:B------:R3:W4:Y:S01]  /*11980*/  MUFU.TANH R192, R158 ;  /* 0x0000009e00c07308 */ /* 0x0007220000002400 */
[----:B-1----:R-:W-:-:S07]  /*11990*/  IMAD.MOV.U32 R162, RZ, RZ, R184 ;  /* 0x000000ffffa27224 */ /* 0x002fce00078e00b8 */
[----:B------:R-:W-:Y:S01]  /*119a0*/  MUFU.TANH R196, R196 ;  /* 0x000000c400c47308 */ /* 0x000fe20000002400 */
[----:B---3--:R-:W-:Y:S02]  /*119b0*/  IMAD.MOV.U32 R158, RZ, RZ, R176 ;  /* 0x000000ffff9e7224 */ /* 0x008fe400078e00b0 */
[----:B--2---:R-:W-:Y:S01]  /*119c0*/  IMAD.MOV.U32 R170, RZ, RZ, R155 ;  /* 0x000000ffffaa7224 */ /* 0x004fe200078e009b */
[----:B0-----:R-:W-:-:S04]  /*119d0*/  FMNMX.FTZ R15, R15, R173, !PT ;  /* 0x000000ad0f0f7209 */ /* 0x001fc80007810000 */
[----:B------:R-:W0:Y:S01]  /*119e0*/  MUFU.TANH R173, R163 ;  /* 0x000000a300ad7308 */ /* 0x000e220000002400 */
[----:B------:R-:W1:Y:S07]  /*119f0*/  SHFL.BFLY PT, R154, R15, 0x1, 0x1f ;  /* 0x0c201f000f9a7f89 */ /* 0x000e6e00000e0000 */
[----:B------:R4:W2:Y:S08]  /*11a00*/  MUFU.TANH R176, R159 ;  /* 0x0000009f00b07308 */ /* 0x0008b00000002400 */
[----:B------:R-:W-:Y:S01]  /*11a10*/  MUFU.TANH R193, R193 ;  /* 0x000000c100c17308 */ /* 0x000fe20000002400 */
[----:B----4-:R-:W-:-:S07]  /*11a20*/  IMAD.MOV.U32 R159, RZ, RZ, R192 ;  /* 0x000000ffff9f7224 */ /* 0x010fce00078e00c0 */
[----:B------:R3:W4:Y:S01]  /*11a30*/  MUFU.TANH R192, R166 ;  /* 0x000000a600c07308 */ /* 0x0007220000002400 */
[----:B-1----:R-:W-:-:S05]  /*11a40*/  FMNMX.FTZ R15, R15, R154, !PT ;  /* 0x0000009a0f0f7209 */ /* 0x002fca0007810000 */
[C---:B------:R-:W-:Y:S01]  /*11a50*/  FADD.FTZ R155, -R15.reuse, R21 ;  /* 0x000000150f9b7221 */ /* 0x040fe20000010100 */
[----:B0-----:R-:W-:Y:S02]  /*11a60*/  IMAD.MOV.U32 R21, RZ, RZ, R173 ;  /* 0x000000ffff157224 */ /* 0x001fe400078e00ad */
[----:B------:R-:W-:Y:S01]  /*11a70*/  FMUL.FTZ R173, R15, UR46 ;  /* 0x0000002e0fad7c20 */ /* 0x000fe20008410000 */
[----:B---3--:R-:W-:Y:S02]  /*11a80*/  IMAD.MOV.U32 R166, RZ, RZ, R181 ;  /* 0x000000ffffa67224 */ /* 0x008fe400078e00b5 */
[----:B------:R-:W-:Y:S01]  /*11a90*/  FMUL.FTZ R155, R155, UR46 ;  /* 0x0000002e9b9b7c20 */ /* 0x000fe20008410000 */
[----:B------:R-:W-:Y:S01]  /*11aa0*/  MUFU.TANH R178, R178 ;  /* 0x000000b200b27308 */ /* 0x000fe20000002400 */
[--C-:B------:R-:W-:Y:S01]  /*11ab0*/  FFMA.FTZ R154, R211, UR46, -R173.reuse ;  /* 0x0000002ed39a7c23 */ /* 0x100fe200080108ad */
[----:B--2---:R-:W-:Y:S02]  /*11ac0*/  IMAD.MOV.U32 R211, RZ, RZ, R176 ;  /* 0x000000ffffd37224 */ /* 0x004fe400078e00b0 */
[----:B------:R-:W-:Y:S01]  /*11ad0*/  FFMA.FTZ R176, R210, UR46, -R173 ;  /* 0x0000002ed2b07c23 */ /* 0x000fe200080108ad */
[----:B------:R-:W-:-:S02]  /*11ae0*/  IMAD.MOV.U32 R210, RZ, RZ, R159 ;  /* 0x000000ffffd27224 */ /* 0x000fc400078e009f */
[--C-:B------:R-:W-:Y:S01]  /*11af0*/  FFMA.FTZ R159, R209, UR46, -R173.reuse ;  /* 0x0000002ed19f7c23 */ /* 0x100fe200080108ad */
[----:B------:R-:W-:Y:S01]  /*11b00*/  MOV R209, R158 ;  /* 0x0000009e00d17202 */ /* 0x000fe20000000f00 */
[--C-:B------:R-:W-:Y:S01]  /*11b10*/  FFMA.FTZ R158, R208, UR46, -R173.reuse ;  /* 0x0000002ed09e7c23 */ /* 0x100fe200080108ad */
[----:B------:R-:W-:Y:S02]  /*11b20*/  IMAD.MOV.U32 R208, RZ, RZ, R162 ;  /* 0x000000ffffd07224 */ /* 0x000fe400078e00a2 */
[--C-:B------:R-:W-:Y:S01]  /*11b30*/  FFMA.FTZ R163, R153, UR46, -R173.reuse ;  /* 0x0000002e99a37c23 */ /* 0x100fe200080108ad */
[----:B------:R-:W-:Y:S02]  /*11b40*/  IMAD.MOV.U32 R153, RZ, RZ, R166 ;  /* 0x000000ffff997224 */ /* 0x000fe400078e00a6 */
[--C-:B------:R-:W-:Y:S01]  /*11b50*/  FFMA.FTZ R166, R169, UR46, -R173.reuse ;  /* 0x0000002ea9a67c23 */ /* 0x100fe200080108ad */
[--C-:B------:R-:W-:Y:S01]  /*11b60*/  FFMA.FTZ R169, R208, UR46, -R173.reuse ;  /* 0x0000002ed0a97c23 */ /* 0x100fe200080108ad */
[----:B------:R-:W-:Y:S01]  /*11b70*/  FFMA.FTZ R167, R164, UR46, -R173 ;  /* 0x0000002ea4a77c23 */ /* 0x000fe200080108ad */
[----:B------:R-:W-:-:S02]  /*11b80*/  IMAD.MOV.U32 R208, RZ, RZ, R170 ;  /* 0x000000ffffd07224 */ /* 0x000fc400078e00aa */
[--C-:B------:R-:W-:Y:S01]  /*11b90*/  FFMA.FTZ R164, R168, UR46, -R173.reuse ;  /* 0x0000002ea8a47c23 */ /* 0x100fe200080108ad */
[--C-:B------:R-:W-:Y:S01]  /*11ba0*/  FFMA.FTZ R170, R189, UR46, -R173.reuse ;  /* 0x0000002ebdaa7c23 */ /* 0x100fe200080108ad */
[----:B------:R-:W-:Y:S01]  /*11bb0*/  FFMA.FTZ R168, R209, UR46, -R173 ;  /* 0x0000002ed1a87c23 */ /* 0x000fe200080108ad */
[----:B------:R-:W-:Y:S02]  /*11bc0*/  IMAD.MOV.U32 R189, RZ, RZ, R21 ;  /* 0x000000ffffbd7224 */ /* 0x000fe400078e0015 */
[--C-:B------:R-:W-:Y:S01]  /*11bd0*/  FFMA.FTZ R181, R229, UR46, -R173.reuse ;  /* 0x0000002ee5b57c23 */ /* 0x100fe200080108ad */
[----:B------:R-:W-:Y:S02]  /*11be0*/  IMAD.MOV.U32 R209, RZ, RZ, R210 ;  /* 0x000000ffffd17224 */ /* 0x000fe400078e00d2 */
[----:B------:R-:W-:Y:S01]  /*11bf0*/  FFMA.FTZ R184, R228, UR46, -R173 ;  /* 0x0000002ee4b87c23 */ /* 0x000fe200080108ad */
[----:B------:R-:W-:Y:S02]  /*11c00*/  IMAD.MOV.U32 R210, RZ, RZ, R211 ;  /* 0x000000ffffd27224 */ /* 0x000fe400078e00d3 */
[----:B------:R-:W-:Y:S01]  /*11c10*/  FMUL.FTZ R211, R174, UR42 ;  /* 0x0000002aaed37c20 */ /* 0x000fe20008410000 */
[----:B------:R-:W-:-:S02]  /*11c20*/  IMAD.MOV.U32 R174, RZ, RZ, R189 ;  /* 0x000000ffffae7224 */ /* 0x000fc400078e00bd */
[----:B------:R-:W-:Y:S01]  /*11c30*/  FMUL.FTZ R189, R175, UR42 ;  /* 0x0000002aafbd7c20 */ /* 0x000fe20008410000 */
[----:B------:R-:W-:Y:S01]  /*11c40*/  IMAD.MOV.U32 R175, RZ, RZ, R153 ;  /* 0x000000ffffaf7224 */ /* 0x000fe200078e0099 */
[----:B------:R-:W-:Y:S01]  /*11c50*/  FMNMX.FTZ R153, R197, R20, !PT ;  /* 0x00000014c5997209 */ /* 0x000fe20007810000 */
[--C-:B------:R-:W-:Y:S01]  /*11c60*/  FFMA.FTZ R162, R152, UR46, -R173.reuse ;  /* 0x0000002e98a27c23 */ /* 0x100fe200080108ad */
[----:B------:R-:W-:Y:S01]  /*11c70*/  MUFU.EX2 R155, R155 ;  /* 0x0000009b009b7308 */ /* 0x000fe20000000800 */
[--C-:B------:R-:W-:Y:S01]  /*11c80*/  FFMA.FTZ R157, R157, UR46, -R173.reuse ;  /* 0x0000002e9d9d7c23 */ /* 0x100fe200080108ad */
[----:B------:R-:W-:Y:S01]  /*11c90*/  FMNMX.FTZ R153, R175, R153, !PT ;  /* 0x00000099af997209 */ /* 0x000fe20007810000 */
[--C-:B------:R-:W-:Y:S01]  /*11ca0*/  FFMA.FTZ R156, R156, UR46, -R173.reuse ;  /* 0x0000002e9c9c7c23 */ /* 0x100fe200080108ad */
[--C-:B------:R-:W-:Y:S01]  /*11cb0*/  FFMA.FTZ R160, R160, UR46, -R173.reuse ;  /* 0x0000002ea0a07c23 */ /* 0x100fe200080108ad */
[--C-:B------:R-:W-:Y:S01]  /*11cc0*/  FFMA.FTZ R161, R161, UR46, -R173.reuse ;  /* 0x0000002ea1a17c23 */ /* 0x100fe200080108ad */
[----:B------:R-:W-:Y:S01]  /*11cd0*/  FMNMX.FTZ R153, R209, R153, !PT ;  /* 0x00000099d1997209 */ /* 0x000fe20007810000 */
[--C-:B------:R-:W-:Y:S01]  /*11ce0*/  FFMA.FTZ R165, R165, UR46, -R173.reuse ;  /* 0x0000002ea5a57c23 */ /* 0x100fe200080108ad */
[----:B------:R4:W0:Y:S01]  /*11cf0*/  MUFU.EX2 R152, R181 ;  /* 0x000000b500987308 */ /* 0x0008220000000800 */
[--C-:B------:R-:W-:Y:S01]  /*11d00*/  FFMA.FTZ R180, R180, UR46, -R173.reuse ;  /* 0x0000002eb4b47c23 */ /* 0x100fe200080108ad */
[----:B------:R-:W-:Y:S01]  /*11d10*/  FMNMX.FTZ R153, R210, R153, !PT ;  /* 0x00000099d2997209 */ /* 0x000fe20007810000 */
[--C-:B------:R-:W-:Y:S01]  /*11d20*/  FFMA.FTZ R177, R177, UR46, -R173.reuse ;  /* 0x0000002eb1b17c23 */ /* 0x100fe200080108ad */
[--C-:B------:R-:W-:Y:S01]  /*11d30*/  FFMA.FTZ R172, R172, UR46, -R173.reuse ;  /* 0x0000002eacac7c23 */ /* 0x100fe200080108ad */
[--C-:B------:R-:W-:Y:S01]  /*11d40*/  FFMA.FTZ R21, R188, UR46, -R173.reuse ;  /* 0x0000002ebc157c23 */ /* 0x100fe200080108ad */
[----:B------:R-:W-:Y:S01]  /*11d50*/  FMNMX.FTZ R153, R208, R153, !PT ;  /* 0x00000099d0997209 */ /* 0x000fe20007810000 */
[----:B------:R-:W-:Y:S01]  /*11d60*/  FFMA.FTZ R173, R185, UR46, -R173 ;  /* 0x0000002eb9ad7c23 */ /* 0x000fe200080108ad */
[----:B------:R-:W1:Y:S01]  /*11d70*/  MUFU.EX2 R184, R184 ;  /* 0x000000b800b87308 */ /* 0x000e620000000800 */
[----:B----4-:R-:W-:-:S02]  /*11d80*/  IMAD.MOV.U32 R181, RZ, RZ, R192 ;  /* 0x000000ffffb57224 */ /* 0x010fc400078e00c0 */
[----:B------:R-:W-:Y:S01]  /*11d90*/  FMUL.FTZ R192, R171, UR42 ;  /* 0x0000002aabc07c20 */ /* 0x000fe20008410000 */
[----:B------:R-:W-:Y:S01]  /*11da0*/  FMUL.FTZ R171, R186, UR42 ;  /* 0x0000002abaab7c20 */ /* 0x000fe20008410000 */
[----:B------:R-:W-:Y:S01]  /*11db0*/  FMNMX.FTZ R153, R174, R153, !PT ;  /* 0x00000099ae997209 */ /* 0x000fe20007810000 */
[----:B------:R-:W-:Y:S02]  /*11dc0*/  IMAD.MOV.U32 R186, RZ, RZ, R181 ;  /* 0x000000ffffba7224 */ /* 0x000fe400078e00b5 */
[----:B------:R-:W-:Y:S01]  /*11dd0*/  FMUL.FTZ R188, R182, UR42 ;  /* 0x0000002ab6bc7c20 */ /* 0x000fe20008410000 */
[----:B------:R-:W-:Y:S01]  /*11de0*/  FMUL.FTZ R181, R187, UR42 ;  /* 0x0000002abbb57c20 */ /* 0x000fe20008410000 */
[----:B------:R-:W2:Y:S01]  /*11df0*/  MUFU.EX2 R154, R154 ;  /* 0x0000009a009a7308 */ /* 0x000ea20000000800 */
[----:B0-----:R-:W-:Y:S01]  /*11e00*/  FFMA.FTZ R3, R155, R3, R152 ;  /* 0x000000039b037223 */ /* 0x001fe20000010098 */
[----:B------:R-:W-:Y:S01]  /*11e10*/  FMNMX.FTZ R153, R186, R153, !PT ;  /* 0x00000099ba997209 */ /* 0x000fe20007810000 */
[----:B------:R-:W-:Y:S01]  /*11e20*/  FMUL.FTZ R182, R190, UR42 ;  /* 0x0000002abeb67c20 */ /* 0x000fe20008410000 */
[----:B------:R-:W-:-:S02]  /*11e30*/  IMAD.MOV.U32 R190, RZ, RZ, R208 ;  /* 0x000000ffffbe7224 */ /* 0x000fc400078e00d0 */
[----:B------:R-:W-:Y:S01]  /*11e40*/  FMUL.FTZ R208, R198, UR42 ;  /* 0x0000002ac6d07c20 */ /* 0x000fe20008410000 */
[----:B------:R-:W-:Y:S01]  /*11e50*/  FMNMX.FTZ R153, R196, R153, !PT ;  /* 0x00000099c4997209 */ /* 0x000fe20007810000 */
[----:B------:R-:W-:Y:S01]  /*11e60*/  IMAD.MOV.U32 R187, RZ, RZ, R174 ;  /* 0x000000ffffbb7224 */ /* 0x000fe200078e00ae */
[----:B------:R-:W0:Y:S01]  /*11e70*/  MUFU.TANH R192, R192 ;  /* 0x000000c000c07308 */ /* 0x000e220000002400 */
[----:B-1----:R-:W-:Y:S01]  /*11e80*/  FADD.FTZ R3, R184, R3 ;  /* 0x00000003b8037221 */ /* 0x002fe20000010000 */
[----:B------:R-:W-:Y:S01]  /*11e90*/  FMNMX.FTZ R153, R193, R153, !PT ;  /* 0x00000099c1997209 */ /* 0x000fe20007810000 */
[----:B------:R-:W-:Y:S01]  /*11ea0*/  FMUL.FTZ R24, R24, R155 ;  /* 0x0000009b18187220 */ /* 0x000fe20000410000 */
[----:B------:R-:W-:Y:S01]  /*11eb0*/  F2FP.BF16.F32.PACK_AB R152, R184, R152 ;  /* 0x00000098b898723e */ /* 0x000fe200000010ff */
[----:B------:R-:W-:Y:S01]  /*11ec0*/  FMUL.FTZ R184, R183, UR42 ;  /* 0x0000002ab7b87c20 */ /* 0x000fe20008410000 */
[----:B------:R-:W-:Y:S01]  /*11ed0*/  FMUL.FTZ R183, R191, UR42 ;  /* 0x0000002abfb77c20 */ /* 0x000fe20008410000 */
[----:B------:R-:W-:Y:S01]  /*11ee0*/  IMAD.MOV.U32 R191, RZ, RZ, R210 ;  /* 0x000000ffffbf7224 */ /* 0x000fe200078e00d2 */
[----:B------:R-:W1:Y:S01]  /*11ef0*/  MUFU.TANH R211, R211 ;  /* 0x000000d300d37308 */ /* 0x000e620000002400 */
[----:B--2---:R-:W-:Y:S01]  /*11f00*/  FADD.FTZ R185, R154, R3 ;  /* 0x000000039ab97221 */ /* 0x004fe20000010000 */
[----:B------:R-:W-:Y:S01]  /*11f10*/  FMUL.FTZ R210, R194, UR42 ;  /* 0x0000002ac2d27c20 */ /* 0x000fe20008410000 */
[----:B------:R-:W-:-:S02]  /*11f20*/  IMAD.MOV.U32 R194, RZ, RZ, R209 ;  /* 0x000000ffffc27224 */ /* 0x000fc400078e00d1 */
[----:B------:R-:W-:Y:S01]  /*11f30*/  FMUL.FTZ R209, R195, UR42 ;  /* 0x0000002ac3d17c20 */ /* 0x000fe20008410000 */
[----:B------:R-:W-:Y:S02]  /*11f40*/  IMAD.MOV.U32 R195, RZ, RZ, R197 ;  /* 0x000000ffffc37224 */ /* 0x000fe400078e00c5 */
        /* <DEDUP_REMOVED lines=22> */
[----:B------:R-:W-:Y:S01]  /*120b0*/  FMUL.FTZ R57, R57, R155 ;  /* 0x0000009b39397220 */ /* 0x000fe20000410000 */
[----:B------:R-:W-:Y:S01]  /*120c0*/  FMNMX.FTZ R153, R178, R153, !PT ;  /* 0x00000099b2997209 */ /* 0x000fe20007810000 */
        /* <DEDUP_REMOVED lines=61> */
[----:B------:R-:W-:-:S05]  /*124a0*/  FMUL.FTZ R149, R149, R155 ;  /* 0x0000009b95957220 */ /* 0x000fca0000410000 */
        /* <DEDUP_REMOVED lines=8> */
[C---:B--2---:R-:W-:Y:S01]  /*12530*/  FADD.FTZ R185, R176.reuse, R185 ;  /* 0x000000b9b0b97221 */ /* 0x044fe20000010000 */
[----:B------:R-:W-:-:S06]  /*12540*/  F2FP.BF16.F32.PACK_AB R154, R176, R154 ;  /* 0x0000009ab09a723e */ /* 0x000fcc00000010ff */
[----:B------:R-:W-:Y:S01]  /*12550*/  MUFU.EX2 R158, R158 ;  /* 0x0000009e009e7308 */ /* 0x000fe20000000800 */
[----:B0-----:R-:W-:-:S07]  /*12560*/  FADD.FTZ R185, R159, R185 ;  /* 0x000000b99fb97221 */ /* 0x001fce0000010000 */
[----:B------:R-:W-:Y:S01]  /*12570*/  MUFU.EX2 R160, R160 ;  /* 0x000000a000a07308 */ /* 0x000fe20000000800 */
[----:B---3--:R-:W-:Y:S01]  /*12580*/  FADD.FTZ R185, R157, R185 ;  /* 0x000000b99db97221 */ /* 0x008fe20000010000 */
[----:B-1----:R-:W-:-:S06]  /*12590*/  FMNMX.FTZ R174, R153, R174, !PT ;  /* 0x000000ae99ae7209 */ /* 0x002fcc0007810000 */
[----:B------:R-:W-:Y:S01]  /*125a0*/  MUFU.EX2 R161, R161 ;  /* 0x000000a100a17308 */ /* 0x000fe20000000800 */
[----:B------:R-:W0:Y:S07]  /*125b0*/  SHFL.BFLY PT, R176, R174, 0x1, 0x1f ;  /* 0x0c201f00aeb07f89 */ /* 0x000e2e00000e0000 */
[----:B------:R-:W-:Y:S08]  /*125c0*/  MUFU.EX2 R162, R162 ;  /* 0x000000a200a27308 */ /* 0x000ff00000000800 */
[----:B------:R-:W-:Y:S08]  /*125d0*/  MUFU.EX2 R163, R163 ;  /* 0x000000a300a37308 */ /* 0x000ff00000000800 */
[----:B------:R-:W-:Y:S01]  /*125e0*/  MUFU.EX2 R167, R167 ;  /* 0x000000a700a77308 */ /* 0x000fe20000000800 */
[----:B0-----:R-:W-:-:S05]  /*125f0*/  FMNMX.FTZ R176, R174, R176, !PT ;  /* 0x000000b0aeb07209 */ /* 0x001fca0007810000 */
[C---:B------:R-:W-:Y:S01]  /*12600*/  FADD.FTZ R197, -R176.reuse, R20 ;  /* 0x00000014b0c57221 */ /* 0x040fe20000010100 */
[----:B------:R-:W-:Y:S01]  /*12610*/  FMUL.FTZ R179, R176, UR46 ;  /* 0x0000002eb0b37c20 */ /* 0x000fe20008410000 */
[----:B------:R-:W-:Y:S02]  /*12620*/  MUFU.EX2 R165, R165 ;  /* 0x000000a500a57308 */ /* 0x000fe40000000800 */
[----:B------:R-:W-:Y:S01]  /*12630*/  FMUL.FTZ R197, R197, UR46 ;  /* 0x0000002ec5c57c20 */ /* 0x000fe20008410000 */
[--C-:B------:R-:W-:Y:S01]  /*12640*/  FFMA.FTZ R153, R195, UR46, -R179.reuse ;  /* 0x0000002ec3997c23 */ /* 0x100fe200080108b3 */
[--C-:B------:R-:W-:Y:S01]  /*12650*/  FFMA.FTZ R198, R191, UR46, -R179.reuse ;  /* 0x0000002ebfc67c23 */ /* 0x100fe200080108b3 */
[--C-:B------:R-:W-:Y:S01]  /*12660*/  FFMA.FTZ R175, R175, UR46, -R179.reuse ;  /* 0x0000002eafaf7c23 */ /* 0x100fe200080108b3 */
[--C-:B------:R-:W-:Y:S01]  /*12670*/  FFMA.FTZ R191, R211, UR46, -R179.reuse ;  /* 0x0000002ed3bf7c23 */ /* 0x100fe200080108b3 */
[--C-:B------:R-:W-:Y:S01]  /*12680*/  FFMA.FTZ R174, R194, UR46, -R179.reuse ;  /* 0x0000002ec2ae7c23 */ /* 0x100fe200080108b3 */
[----:B------:R-:W0:Y:S01]  /*12690*/  S2R R211, SR_TID.X ;  /* 0x0000000000d37919 */ /* 0x000e220000002100 */
        /* <DEDUP_REMOVED lines=16> */
[----:B------:R-:W3:Y:S01]  /*127a0*/  MUFU.EX2 R175, R175 ;  /* 0x000000af00af7308 */ /* 0x000ee20000000800 */
[--C-:B------:R-:W-:Y:S01]  /*127b0*/  FFMA.FTZ R183, R183, UR46, -R179.reuse ;  /* 0x0000002eb7b77c23 */ /* 0x100fe200080108b3 */
[--C-:B------:R-:W-:Y:S01]  /*127c0*/  FFMA.FTZ R3, R210, UR46, -R179.reuse ;  /* 0x0000002ed2037c23 */ /* 0x100fe200080108b3 */
[--C-:B------:R-:W-:Y:S01]  /*127d0*/  FFMA.FTZ R20, R209, UR46, -R179.reuse ;  /* 0x0000002ed1147c23 */ /* 0x100fe200080108b3 */
[--C-:B------:R-:W-:Y:S01]  /*127e0*/  FFMA.FTZ R178, R208, UR46, -R179.reuse ;  /* 0x0000002ed0b27c23 */ /* 0x100fe200080108b3 */
[----:B------:R-:W-:Y:S01]  /*127f0*/  FFMA.FTZ R179, R199, UR46, -R179 ;  /* 0x0000002ec7b37c23 */ /* 0x000fe200080108b3 */
[----:B------:R-:W-:-:S02]  /*12800*/  IMAD.U32 R199, RZ, RZ, UR37 ;  /* 0x00000025ffc77e24 */ /* 0x000fc4000f8e00ff */
[-C--:B-1----:R-:W-:Y:S01]  /*12810*/  FMUL.FTZ R26, R26, R197.reuse ;  /* 0x000000c51a1a7220 */ /* 0x082fe20000410000 */
[-C--:B------:R-:W-:Y:S01]  /*12820*/  FMUL.FTZ R27, R27, R197.reuse ;  /* 0x000000c51b1b7220 */ /* 0x080fe20000410000 */
[----:B--2---:R-:W-:Y:S01]  /*12830*/  FFMA.FTZ R0, R197, R0, R153 ;  /* 0x00000000c5007223 */ /* 0x004fe20000010099 */
[-C--:B------:R-:W-:Y:S01]  /*12840*/  FMUL.FTZ R30, R30, R197.reuse ;  /* 0x000000c51e1e7220 */ /* 0x080fe20000410000 */
[-C--:B------:R-:W-:Y:S01]  /*12850*/  FMUL.FTZ R31, R31, R197.reuse ;  /* 0x000000c51f1f7220 */ /* 0x080fe20000410000 */
[-C--:B------:R-:W-:Y:S01]  /*12860*/  FMUL.FTZ R34, R34, R197.reuse ;  /* 0x000000c522227220 */ /* 0x080fe20000410000 */
[-C--:B------:R-:W-:Y:S01]  /*12870*/  FMUL.FTZ R35, R35, R197.reuse ;  /* 0x000000c523237220 */ /* 0x080fe20000410000 */
[-C--:B------:R-:W-:Y:S01]  /*12880*/  FMUL.FTZ R38, R38, R197.reuse ;  /* 0x000000c526267220 */ /* 0x080fe20000410000 */
[----:B0-----:R-:W-:Y:S01]  /*12890*/  SHF.R.U32.HI R211, RZ, 0x7, R211 ;  /* 0x00000007ffd37819 */ /* 0x001fe200000116d3 */
[----:B------:R-:W-:Y:S01]  /*128a0*/  FMUL.FTZ R39, R39, R197 ;  /* 0x000000c527277220 */ /* 0x000fe20000410000 */
[C---:B---3--:R-:W-:Y:S01]  /*128b0*/  FADD.FTZ R0, R175.reuse, R0 ;  /* 0x00000000af007221 */ /* 0x048fe20000010000 */
[----:B------:R-:W-:Y:S01]  /*128c0*/  F2FP.BF16.F32.PACK_AB R153, R175, R153 ;  /* 0x00000099af99723e */ /* 0x000fe200000010ff */
[----:B------:R-:W-:-:S02]  /*128d0*/  VIADD R175, R14, 0x32440 ;  /* 0x000324400eaf7836 */ /* 0x000fc40000000000 */
[-C--:B------:R-:W-:Y:S01]  /*128e0*/  FMUL.FTZ R42, R42, R197.reuse ;  /* 0x000000c52a2a7220 */ /* 0x080fe20000410000 */
        /* <DEDUP_REMOVED lines=15> */
[----:B0-----:R-:W-:Y:S01]  /*129e0*/  MOV R175, 0xc00 ;  /* 0x00000c0000af7802 */ /* 0x001fe20000000f00 */
        /* <DEDUP_REMOVED lines=42> */
[----:B------:R0:W1:Y:S01]  /*12c90*/  MUFU.EX2 R155, R174 ;  /* 0x000000ae009b7308 */ /* 0x0000620000000800 */
[----:B------:R-:W-:-:S07]  /*12ca0*/  VIADD R197, R211, 0x8 ;  /* 0x00000008d3c57836 */ /* 0x000fce0000000000 */
[----:B------:R-:W-:Y:S01]  /*12cb0*/  MUFU.EX2 R195, R195 ;  /* 0x000000c300c37308 */ /* 0x000fe20000000800 */
[----:B0-----:R-:W-:Y:S02]  /*12cc0*/  IMAD R174, R18, R175, UR39 ;  /* 0x0000002712ae7e24 */ /* 0x001fe4000f8e02af */
[----:B------:R-:W-:-:S03]  /*12cd0*/  IMAD.MOV.U32 R175, RZ, RZ, 0x40000040 ;  /* 0x40000040ffaf7424 */ /* 0x000fc600078e00ff */
[----:B------:R-:W-:Y:S02]  /*12ce0*/  R2UR UR6, R174 ;  /* 0x00000000ae0672ca */ /* 0x000fe400000e0000 */
[----:B------:R-:W-:Y:S01]  /*12cf0*/  R2UR UR7, R175 ;  /* 0x00000000af0772ca */ /* 0x000fe200000e0000 */
[----:B-1----:R-:W-:Y:S01]  /*12d00*/  FADD.FTZ R0, R155, R0 ;  /* 0x000000009b007221 */ /* 0x002fe20000010000 */
[----:B------:R-:W0:Y:S08]  /*12d10*/  MUFU.EX2 R175, R198 ;  /* 0x000000c600af7308 */ /* 0x000e300000000800 */
[----:B------:R-:W1:Y:S08]  /*12d20*/  MUFU.EX2 R194, R194 ;  /* 0x000000c200c27308 */ /* 0x000e700000000800 */
[----:B------:R-:W2:Y:S01]  /*12d30*/  MUFU.EX2 R190, R190 ;  /* 0x000000be00be7308 */ /* 0x000ea20000000800 */
[C---:B0-----:R-:W-:Y:S01]  /*12d40*/  F2FP.BF16.F32.PACK_AB R155, R175.reuse, R155 ;  /* 0x0000009baf9b723e */ /* 0x041fe200000010ff */
[----:B------:R0:W-:Y:S01]  /*12d50*/  BAR.SYNC.DEFER_BLOCKING R197, 0x100 ;  /* 0x000400c50000751d */ /* 0x0001e20000010000 */
[----:B------:R-:W-:-:S04]  /*12d60*/  FADD.FTZ R0, R175, R0 ;  /* 0x00000000af007221 */ /* 0x000fc80000010000 */
[----:B------:R-:W-:Y:S01]  /*12d70*/  FADD.FTZ R0, R195, R0 ;  /* 0x00000000c3007221 */ /* 0x000fe20000010000 */
[----:B------:R-:W-:Y:S03]  /*12d80*/  MUFU.EX2 R189, R189 ;  /* 0x000000bd00bd7308 */ /* 0x000fe60000000800 */
[----:B-1----:R-:W-:-:S05]  /*12d90*/  FADD.FTZ R0, R194, R0 ;  /* 0x00000000c2007221 */ /* 0x002fca0000010000 */
[----:B------:R-:W-:Y:S01]  /*12da0*/  MUFU.EX2 R166, R166 ;  /* 0x000000a600a67308 */ /* 0x000fe20000000800 */
[----:B--2---:R-:W-:-:S07]  /*12db0*/  FADD.FTZ R0, R190, R0 ;  /* 0x00000000be007221 */ /* 0x004fce0000010000 */
[----:B------:R-:W-:Y:S01]  /*12dc0*/  MUFU.EX2 R186, R186 ;  /* 0x000000ba00ba7308 */ /* 0x000fe20000000800 */
[----:B------:R-:W-:-:S06]  /*12dd0*/  WARPGROUP.ARRIVE ;  /* 0x00000000000079c5 */ /* 0x000fcc0000000000 */
        /* <DEDUP_REMOVED lines=14> */
[----:B------:R-:W1:Y:S02]  /*12ec0*/  MUFU.EX2 R179, R179 ;  /* 0x000000b300b37308 */ /* 0x000e640000000800 */
[----:B-1----:R-:W-:Y:S01]  /*12ed0*/  F2FP.BF16.F32.PACK_AB R175, R179, R178 ;  /* 0x000000b2b3af723e */ /* 0x002fe200000010ff */
[----:B------:R-:W-:-:S05]  /*12ee0*/  WARPGROUP.DEPBAR.LE gsb0, 0x0 ;  /* 0x00008000000079c5 */ /* 0x000fca0000010000 */
[----:B------:R1:W2:Y:S01]  /*12ef0*/  MUFU.EX2 R155, R156 ;  /* 0x0000009c009b7308 */ /* 0x0002a20000000800 */
[----:B------:R-:W-:Y:S02]  /*12f00*/  VIADD R152, R174, 0x80 ;  /* 0x00000080ae987836 */ /* 0x000fe40000000000 */
[----:B------:R-:W-:-:S03]  /*12f10*/  IMAD.MOV.U32 R153, RZ, RZ, 0x40000040 ;  /* 0x40000040ff997424 */ /* 0x000fc600078e00ff */
[----:B------:R-:W-:Y:S01]  /*12f20*/  R2UR UR6, R152 ;  /* 0x00000000980672ca */ /* 0x000fe200000e0000 */
[----:B------:R-:W-:Y:S01]  /*12f30*/  VIADD R152, R174, 0x100 ;  /* 0x00000100ae987836 */ /* 0x000fe20000000000 */
[----:B------:R-:W3:Y:S01]  /*12f40*/  MUFU.EX2 R154, R196 ;  /* 0x000000c4009a7308 */ /* 0x000ee20000000800 */
[----:B------:R-:W-:Y:S01]  /*12f50*/  R2UR UR7, R153 ;  /* 0x00000000990772ca */ /* 0x000fe200000e0000 */
[----:B------:R-:W-:Y:S01]  /*12f60*/  IMAD.MOV.U32 R153, RZ, RZ, 0x40000040 ;  /* 0x40000040ff997424 */ /* 0x000fe200078e00ff */
[----:B-1----:R-:W-:Y:S02]  /*12f70*/  F2FP.BF16.F32.PACK_AB R156, R157, R159 ;  /* 0x0000009f9d9c723e */ /* 0x002fe400000010ff */
[----:B------:R-:W-:Y:S01]  /*12f80*/  F2FP.BF16.F32.PACK_AB R157, R194, R195 ;  /* 0x000000c3c29d723e */ /* 0x000fe200000010ff */
[----:B--2---:R-:W-:-:S04]  /*12f90*/  FADD.FTZ R185, R155, R185 ;  /* 0x000000b99bb97221 */ /* 0x004fc80000010000 */
[C---:B------:R-:W-:Y:S01]  /*12fa0*/  FADD.FTZ R185, R158.reuse, R185 ;  /* 0x000000b99eb97221 */ /* 0x040fe20000010000 */
[----:B------:R-:W-:Y:S02]  /*12fb0*/  F2FP.BF16.F32.PACK_AB R158, R158, R155 ;  /* 0x0000009b9e9e723e */ /* 0x000fe400000010ff */
[----:B------:R-:W1:Y:S01]  /*12fc0*/  MUFU.EX2 R155, R193 ;  /* 0x000000c1009b7308 */ /* 0x000e620000000800 */
[----:B---3--:R-:W-:Y:S01]  /*12fd0*/  F2FP.BF16.F32.PACK_AB R159, R154, R190 ;  /* 0x000000be9a9f723e */ /* 0x008fe200000010ff */
[----:B------:R-:W-:Y:S01]  /*12fe0*/  FADD.FTZ R185, R160, R185 ;  /* 0x000000b9a0b97221 */ /* 0x000fe20000010000 */
[----:B------:R-:W-:Y:S01]  /*12ff0*/  F2FP.BF16.F32.PACK_AB R160, R161, R160 ;  /* 0x000000a0a1a0723e */ /* 0x000fe200000010ff */
[----:B------:R-:W-:Y:S01]  /*13000*/  FADD.FTZ R0, R154, R0 ;  /* 0x000000009a007221 */ /* 0x000fe20000010000 */
[----:B------:R-:W-:-:S06]  /*13010*/  WARPGROUP.ARRIVE ;  /* 0x00000000000079c5 */ /* 0x000fcc0000000000 */
[----:B------:R-:W-:Y:S01]  /*13020*/  HGMMA.64x256x16.F32.BF16 R24, R156, gdesc[UR4].tnspB, R24, gsb0 ;  /* 0x43e000049c187df0 */ /* 0x000fe20008001818 */
[----:B------:R-:W-:Y:S01]  /*13030*/  R2UR UR6, R152 ;  /* 0x00000000980672ca */ /* 0x000fe200000e0000 */
[----:B------:R-:W-:Y:S01]  /*13040*/  VIADD R152, R174, 0x180 ;  /* 0x00000180ae987836 */ /* 0x000fe20000000000 */
[----:B------:R-:W-:Y:S01]  /*13050*/  R2UR UR7, R153 ;  /* 0x00000000990772ca */ /* 0x000fe200000e0000 */
[----:B------:R-:W-:Y:S02]  /*13060*/  IMAD.MOV.U32 R153, RZ, RZ, 0x40000040 ;  /* 0x40000040ff997424 */ /* 0x000fe400078e00ff */
[----:B-1----:R-:W-:Y:S01]  /*13070*/  FADD.FTZ R0, R155, R0 ;  /* 0x000000009b007221 */ /* 0x002fe20000010000 */
[----:B------:R-:W-:Y:S02]  /*13080*/  WARPGROUP.DEPBAR.LE gsb0, 0x0 ;  /* 0x00008000000079c5 */ /* 0x000fe40000010000 */
[----:B------:R-:W1:Y:S01]  /*13090*/  MUFU.EX2 R156, R192 ;  /* 0x000000c0009c7308 */ /* 0x000e620000000800 */
[----:B------:R-:W-:-:S04]  /*130a0*/  FADD.FTZ R158, R161, R185 ;  /* 0x000000b9a19e7221 */ /* 0x000fc80000010000 */
[----:B------:R-:W-:Y:S01]  /*130b0*/  FADD.FTZ R158, R162, R158 ;  /* 0x0000009ea29e7221 */ /* 0x000fe20000010000 */
[C---:B------:R-:W-:Y:S02]  /*130c0*/  F2FP.BF16.F32.PACK_AB R162, R163.reuse, R162 ;  /* 0x000000a2a3a2723e */ /* 0x040fe400000010ff */
[----:B------:R-:W2:Y:S01]  /*130d0*/  MUFU.EX2 R157, R191 ;  /* 0x000000bf009d7308 */ /* 0x000ea20000000800 */
[----:B------:R-:W-:-:S04]  /*130e0*/  FADD.FTZ R158, R163, R158 ;  /* 0x0000009ea39e7221 */ /* 0x000fc80000010000 */
[----:B------:R-:W-:-:S03]  /*130f0*/  FADD.FTZ R158, R167, R158 ;  /* 0x0000009ea79e7221 */ /* 0x000fc60000010000 */
[----:B------:R3:W4:Y:S01]  /*13100*/  MUFU.EX2 R159, R164 ;  /* 0x000000a4009f7308 */ /* 0x0007220000000800 */
[C---:B-1----:R-:W-:Y:S01]  /*13110*/  F2FP.BF16.F32.PACK_AB R161, R156.reuse, R155 ;  /* 0x0000009b9ca1723e */ /* 0x042fe200000010ff */
[----:B------:R-:W-:Y:S01]  /*13120*/  FADD.FTZ R158, R165, R158 ;  /* 0x0000009ea59e7221 */ /* 0x000fe20000010000 */
[----:B------:R-:W-:Y:S01]  /*13130*/  FADD.FTZ R0, R156, R0 ;  /* 0x000000009c007221 */ /* 0x000fe20000010000 */
[----:B--2---:R-:W-:-:S03]  /*13140*/  F2FP.BF16.F32.PACK_AB R163, R189, R157 ;  /* 0x0000009dbda3723e */ /* 0x004fc600000010ff */
[----:B------:R-:W-:Y:S01]  /*13150*/  FADD.FTZ R0, R157, R0 ;  /* 0x000000009d007221 */ /* 0x000fe20000010000 */
[----:B---3--:R-:W-:Y:S01]  /*13160*/  F2FP.BF16.F32.PACK_AB R164, R165, R167 ;  /* 0x000000a7a5a4723e */ /* 0x008fe200000010ff */
[----:B------:R-:W-:Y:S01]  /*13170*/  WARPGROUP.ARRIVE ;  /* 0x00000000000079c5 */ /* 0x000fe20000000000 */
[----:B------:R-:W-:Y:S01]  /*13180*/  F2FP.BF16.F32.PACK_AB R165, R187, R186 ;  /* 0x000000babba5723e */ /* 0x000fe200000010ff */
[----:B------:R-:W-:Y:S01]  /*13190*/  FADD.FTZ R0, R189, R0 ;  /* 0x00000000bd007221 */ /* 0x000fe20000010000 */
[----:B------:R-:W-:-:S03]  /*131a0*/  F2FP.BF16.F32.PACK_AB R167, R184, R188 ;  /* 0x000000bcb8a7723e */ /* 0x000fc600000010ff */
[----:B------:R-:W-:Y:S01]  /*131b0*/  HGMMA.64x256x16.F32.BF16 R24, R160, gdesc[UR4].tnspB, R24, gsb0 ;  /* 0x43e00004a0187df0 */ /* 0x000fe20008001818 */
[----:B------:R-:W-:Y:S01]  /*131c0*/  R2UR UR6, R152 ;  /* 0x00000000980672ca */ /* 0x000fe200000e0000 */
[----:B------:R-:W-:Y:S01]  /*131d0*/  VIADD R152, R174, 0x200 ;  /* 0x00000200ae987836 */ /* 0x000fe20000000000 */
[----:B------:R-:W-:Y:S01]  /*131e0*/  R2UR UR7, R153 ;  /* 0x00000000990772ca */ /* 0x000fe200000e0000 */
[----:B------:R-:W-:Y:S02]  /*131f0*/  IMAD.MOV.U32 R153, RZ, RZ, 0x40000040 ;  /* 0x40000040ff997424 */ /* 0x000fe400078e00ff */
[----:B------:R-:W-:-:S04]  /*13200*/  FADD.FTZ R0, R186, R0 ;  /* 0x00000000ba007221 */ /* 0x000fc80000010000 */
[----:B------:R-:W-:-:S04]  /*13210*/  FADD.FTZ R187, R187, R0 ;  /* 0x00000000bbbb7221 */ /* 0x000fc80000010000 */
[----:B------:R-:W-:-:S04]  /*13220*/  FADD.FTZ R187, R188, R187 ;  /* 0x000000bbbcbb7221 */ /* 0x000fc80000010000 */
[----:B------:R-:W-:Y:S01]  /*13230*/  FADD.FTZ R187, R184, R187 ;  /* 0x000000bbb8bb7221 */ /* 0x000fe20000010000 */
[----:B------:R-:W-:Y:S02]  /*13240*/  WARPGROUP.DEPBAR.LE gsb0, 0x0 ;  /* 0x00008000000079c5 */ /* 0x000fe40000010000 */
[----:B----4-:R-:W-:Y:S02]  /*13250*/  FADD.FTZ R160, R159, R158 ;  /* 0x0000009e9fa07221 */ /* 0x010fe40000010000 */
[----:B------:R1:W2:Y:S02]  /*13260*/  MUFU.EX2 R158, R171 ;  /* 0x000000ab009e7308 */ /* 0x0002a40000000800 */
[C---:B------:R-:W-:Y:S01]  /*13270*/  FADD.FTZ R160, R166.reuse, R160 ;  /* 0x000000a0a6a07221 */ /* 0x040fe20000010000 */
[----:B------:R-:W-:-:S03]  /*13280*/  F2FP.BF16.F32.PACK_AB R166, R166, R159 ;  /* 0x0000009fa6a6723e */ /* 0x000fc600000010ff */
[----:B------:R-:W-:Y:S01]  /*13290*/  FADD.FTZ R160, R180, R160 ;  /* 0x000000a0b4a07221 */ /* 0x000fe20000010000 */
[----:B------:R-:W-:Y:S01]  /*132a0*/  WARPGROUP.ARRIVE ;  /* 0x00000000000079c5 */ /* 0x000fe20000000000 */
[----:B------:R3:W4:Y:S01]  /*132b0*/  MUFU.EX2 R159, R168 ;  /* 0x000000a8009f7308 */ /* 0x0007220000000800 */
[----:B-1----:R-:W-:-:S04]  /*132c0*/  F2FP.BF16.F32.PACK_AB R171, R183, R182 ;  /* 0x000000b6b7ab723e */ /* 0x002fc800000010ff */
[----:B------:R-:W-:Y:S01]  /*132d0*/  HGMMA.64x256x16.F32.BF16 R24, R164, gdesc[UR4].tnspB, R24, gsb0 ;  /* 0x43e00004a4187df0 */ /* 0x000fe20008001818 */
[----:B------:R-:W-:Y:S01]  /*132e0*/  R2UR UR6, R152 ;  /* 0x00000000980672ca */ /* 0x000fe200000e0000 */
[----:B------:R-:W-:Y:S01]  /*132f0*/  FADD.FTZ R152, R169, R160 ;  /* 0x000000a0a9987221 */ /* 0x000fe20000010000 */
[----:B------:R-:W-:Y:S01]  /*13300*/  R2UR UR7, R153 ;  /* 0x00000000990772ca */ /* 0x000fe200000e0000 */
[----:B------:R1:W0:Y:S01]  /*13310*/  MUFU.EX2 R160, R21 ;  /* 0x0000001500a07308 */ /* 0x0002220000000800 */
[----:B---3--:R-:W-:Y:S02]  /*13320*/  F2FP.BF16.F32.PACK_AB R168, R169, R180 ;  /* 0x000000b4a9a8723e */ /* 0x008fe400000010ff */
[----:B--2---:R-:W-:Y:S01]  /*13330*/  F2FP.BF16.F32.PACK_AB R169, R181, R158 ;  /* 0x0000009eb5a9723e */ /* 0x004fe200000010ff */
[----:B------:R-:W-:Y:S01]  /*13340*/  FADD.FTZ R158, R158, R187 ;  /* 0x000000bb9e9e7221 */ /* 0x000fe20000010000 */
[----:B----4-:R-:W-:-:S03]  /*13350*/  FADD.FTZ R152, R159, R152 ;  /* 0x000000989f987221 */ /* 0x010fc60000010000 */
[----:B------:R2:W3:Y:S01]  /*13360*/  MUFU.EX2 R153, R3 ;  /* 0x0000000300997308 */ /* 0x0004e20000000800 */
[----:B-1----:R-:W-:Y:S02]  /*13370*/  IMAD.MOV.U32 R21, RZ, RZ, 0x40000040 ;  /* 0x40000040ff157424 */ /* 0x002fe400078e00ff */
[----:B------:R-:W-:Y:S01]  /*13380*/  FADD.FTZ R181, R181, R158 ;  /* 0x0000009eb5b57221 */ /* 0x000fe20000010000 */
[C---:B------:R-:W-:Y:S01]  /*13390*/  FADD.FTZ R152, R170.reuse, R152 ;  /* 0x00000098aa987221 */ /* 0x040fe20000010000 */
[----:B------:R-:W-:Y:S02]  /*133a0*/  F2FP.BF16.F32.PACK_AB R170, R170, R159 ;  /* 0x0000009faaaa723e */ /* 0x000fe400000010ff */
[----:B------:R-:W-:Y:S01]  /*133b0*/  FADD.FTZ R182, R182, R181 ;  /* 0x000000b5b6b67221 */ /* 0x000fe20000010000 */
[----:B------:R-:W-:Y:S01]  /*133c0*/  FADD.FTZ R152, R177, R152 ;  /* 0x00000098b1987221 */ /* 0x000fe20000010000 */
[----:B------:R1:W4:Y:S02]  /*133d0*/  MUFU.EX2 R159, R20 ;  /* 0x00000014009f7308 */ /* 0x0003240000000800 */
[----:B------:R-:W-:Y:S01]  /*133e0*/  FADD.FTZ R182, R183, R182 ;  /* 0x000000b6b7b67221 */ /* 0x000fe20000010000 */
[C---:B--2---:R-:W-:Y:S01]  /*133f0*/  FADD.FTZ R3, R172.reuse, R152 ;  /* 0x00000098ac037221 */ /* 0x044fe20000010000 */
[----:B------:R-:W-:-:S03]  /*13400*/  F2FP.BF16.F32.PACK_AB R172, R172, R177 ;  /* 0x000000b1acac723e */ /* 0x000fc600000010ff */
[----:B0-----:R-:W-:Y:S01]  /*13410*/  FADD.FTZ R3, R160, R3 ;  /* 0x00000003a0037221 */ /* 0x001fe20000010000 */
[----:B-1----:R-:W-:Y:S01]  /*13420*/  VIADD R20, R174, 0x280 ;  /* 0x00000280ae147836 */ /* 0x002fe20000000000 */
[C---:B------:R-:W-:Y:S02]  /*13430*/  F2FP.BF16.F32.PACK_AB R174, R173.reuse, R160 ;  /* 0x000000a0adae723e */ /* 0x040fe400000010ff */
[----:B------:R-:W-:Y:S01]  /*13440*/  FADD.FTZ R3, R173, R3 ;  /* 0x00000003ad037221 */ /* 0x000fe20000010000 */
[----:B---3--:R-:W-:Y:S01]  /*13450*/  FADD.FTZ R182, R153, R182 ;  /* 0x000000b699b67221 */ /* 0x008fe20000010000 */
[----:B----4-:R-:W-:-:S03]  /*13460*/  F2FP.BF16.F32.PACK_AB R173, R159, R153 ;  /* 0x000000999fad723e */ /* 0x010fc600000010ff */
[----:B------:R-:W-:-:S04]  /*13470*/  FADD.FTZ R159, R159, R182 ;  /* 0x000000b69f9f7221 */ /* 0x000fc80000010000 */
[----:B------:R-:W-:-:S04]  /*13480*/  FADD.FTZ R0, R178, R159 ;  /* 0x0000009fb2007221 */ /* 0x000fc80000010000 */
[----:B------:R-:W-:Y:S01]  /*13490*/  FADD.FTZ R0, R179, R0 ;  /* 0x00000000b3007221 */ /* 0x000fe20000010000 */
[----:B------:R-:W-:Y:S02]  /*134a0*/  WARPGROUP.DEPBAR.LE gsb0, 0x0 ;  /* 0x00008000000079c5 */ /* 0x000fe40000010000 */
[----:B------:R-:W-:-:S06]  /*134b0*/  WARPGROUP.ARRIVE ;  /* 0x00000000000079c5 */ /* 0x000fcc0000000000 */
        /* <DEDUP_REMOVED lines=8> */
[----:B------:R-:W-:Y:S05]  /*13540*/  @!P0 BRA `(.L_x_15266) ;  /* 0x0000000000048947 */ /* 0x000fea0003800000 */
[----:B------:R-:W-:Y:S01]  /*13550*/  BPT.TRAP 0x1 ;  /* 0x000000040000795c */ /* 0x000fe20000300000 */
.L_x_15266:
[C---:B------:R-:W-:Y:S01]  /*13560*/  ISETP.GT.AND P1, PT, R13.reuse, RZ, PT ;  /* 0x000000ff0d00720c */ /* 0x040fe20003f24270 */
[----:B------:R-:W-:Y:S02]  /*13570*/  VIADD R14, R14, 0x32460 ;  /* 0x000324600e0e7836 */ /* 0x000fe40000000000 */
[----:B------:R-:W-:Y:S02]  /*13580*/  IMAD.U32 R21, RZ, RZ, UR37 ;  /* 0x00000025ff157e24 */ /* 0x000fe4000f8e00ff */
[----:B------:R-:W-:Y:S02]  /*13590*/  VIADD R13, R13, 0xffffffff ;  /* 0xffffffff0d0d7836 */ /* 0x000fe40000000000 */
[----:B------:R-:W-:Y:S01]  /*135a0*/  IMAD.MOV.U32 R20, RZ, RZ, R176 ;  /* 0x000000ffff147224 */ /* 0x000fe200078e00b0 */
[----:B------:R-:W-:Y:S01]  /*135b0*/  PRMT R14, R21, 0x654, R14 ;  /* 0x00000654150e7816 */ /* 0x000fe2000000000e */
[----:B------:R-:W-:-:S03]  /*135c0*/  IMAD.MOV.U32 R21, RZ, RZ, R15 ;  /* 0x000000ffff157224 */ /* 0x000fc600078e000f */
[----:B------:R0:W-:Y:S01]  /*135d0*/  SYNCS.ARRIVE.TRANS64.RED.A1T0 RZ, [R14+URZ], RZ ;  /* 0x000000ff0eff79a7 */ /* 0x0001e2000810043f */
[----:B------:R-:W-:Y:S05]  /*135e0*/  @P1 BRA `(.L_x_15267) ;  /* 0xffffffcc00d81947 */ /* 0x000fea000383ffff */
.L_x_15256:
[----:B------:R-:W2:Y:S01]  /*135f0*/  LDL.LU R177, [R1+0xc8] ;  /* 0x0000c80001b17983 */ /* 0x000ea20000300800 */
[----:B------:R-:W-:Y:S05]  /*13600*/  WARPSYNC.ALL ;  /* 0x0000000000007948 */ /* 0x000fea0003800000 */
[----:B-----5:R-:W1:Y:S01]  /*13610*/  SHFL.BFLY PT, R4, R3, 0x2, 0x1f ;  /* 0x0c401f0003047f89 */ /* 0x020e6200000e0000 */
[----:B------:R-:W-:Y:S01]  /*13620*/  VIADD R18, R18, 0x1 ;  /* 0x0000000112127836 */ /* 0x000fe20000000000 */
[----:B------:R-:W-:Y:S01]  /*13630*/  PLOP3.LUT P1, PT, PT, PT, PT, 0x8, 0x0 ;  /* 0x000000000000781c */ /* 0x000fe20003f2e170 */
[----:B0-----:R-:W-:Y:S01]  /*13640*/  IMAD.U32 R14, RZ, RZ, UR46 ;  /* 0x0000002eff0e7e24 */ /* 0x001fe2000f8e00ff */
[----:B------:R-:W0:Y:S01]  /*13650*/  SHFL.BFLY PT, R7, R0, 0x2, 0x1f ;  /* 0x0c401f0000077f89 */ /* 0x000e2200000e0000 */
[----:B------:R-:W-:Y:S01]  /*13660*/  IMAD.U32 R22, RZ, RZ, UR46 ;  /* 0x0000002eff167e24 */ /* 0x000fe2000f8e00ff */
[----:B------:R3:W-:Y:S08]  /*13670*/  BAR.ARV R12, 0x100 ;  /* 0x0004000c0000751d */ /* 0x0007f00000002000 */
[----:B------:R-:W-:Y:S06]  /*13680*/  BAR.ARV 0x8, 0x180 ;  /* 0x0206000000007b1d */ /* 0x000fec0000002000 */
[----:B------:R-:W-:Y:S01]  /*13690*/  ISETP.NE.AND P0, PT, R18, 0x2, PT ;  /* 0x000000021200780c */ /* 0x000fe20003f05270 */
[----:B------:R-:W-:-:S02]  /*136a0*/  IMAD.MOV.U32 R21, RZ, RZ, -0x800000 ;  /* 0xff800000ff157424 */ /* 0x000fc400078e00ff */
[----:B-1----:R-:W-:Y:S01]  /*136b0*/  FADD.FTZ R4, R4, R3 ;  /* 0x0000000304047221 */ /* 0x002fe20000010000 */
[----:B------:R-:W-:Y:S01]  /*136c0*/  IMAD.MOV.U32 R20, RZ, RZ, -0x800000 ;  /* 0xff800000ff147424 */ /* 0x000fe200078e00ff */
[----:B------:R-:W-:Y:S01]  /*136d0*/  SEL R3, RZ, 0x1, P0 ;  /* 0x00000001ff037807 */ /* 0x000fe20000000000 */
[----:B0-----:R-:W-:Y:S02]  /*136e0*/  FADD.FTZ R8, R7, R0 ;  /* 0x0000000007087221 */ /* 0x001fe40000010000 */
[----:B------:R-:W0:Y:S01]  /*136f0*/  SHFL.BFLY PT, R5, R4, 0x1, 0x1f ;  /* 0x0c201f0004057f89 */ /* 0x000e2200000e0000 */
[----:B------:R-:W-:Y:S01]  /*13700*/  MOV R7, RZ ;  /* 0x000000ff00077202 */ /* 0x000fe20000000f00 */
[----:B------:R-:W-:Y:S01]  /*13710*/  IMAD.MOV.U32 R0, RZ, RZ, RZ ;  /* 0x000000ffff007224 */ /* 0x000fe200078e00ff */
[----:B------:R-:W-:Y:S01]  /*13720*/  LOP3.LUT R202, R202, R3, RZ, 0x3c, !PT ;  /* 0x00000003caca7212 */ /* 0x000fe200078e3cff */
[----:B------:R-:W1:Y:S01]  /*13730*/  SHFL.BFLY PT, R9, R8, 0x1, 0x1f ;  /* 0x0c201f0008097f89 */ /* 0x000e6200000e0000 */
[----:B------:R-:W-:Y:S01]  /*13740*/  SEL R18, R18, RZ, P0 ;  /* 0x000000ff12127207 */ /* 0x000fe20000000000 */
[----:B0-----:R-:W-:Y:S01]  /*13750*/  FADD.FTZ R5, R4, R5 ;  /* 0x0000000504057221 */ /* 0x001fe20000010000 */
[----:B-1----:R-:W-:-:S04]  /*13760*/  FADD.FTZ R6, R8, R9 ;  /* 0x0000000908067221 */ /* 0x002fc80000010000 */
[----:B------:R-:W-:Y:S02]  /*13770*/  FSETP.NE.FTZ.AND P2, PT, R5, RZ, PT ;  /* 0x000000ff0500720b */ /* 0x000fe40003f55000 */
[----:B------:R-:W-:-:S11]  /*13780*/  FSETP.NE.FTZ.AND P3, PT, R6, RZ, PT ;  /* 0x000000ff0600720b */ /* 0x000fd60003f75000 */
[----:B------:R-:W0:Y:S01]  /*13790*/  @P2 MUFU.RCP R7, R5 ;  /* 0x0000000500072308 */ /* 0x000e220000001000 */
[----:B------:R-:W-:Y:S01]  /*137a0*/  @P2 FMUL.FTZ R14, R14, 0.69314718246459960938 ;  /* 0x3f3172180e0e2820 */ /* 0x000fe20000410000 */
[----:B------:R-:W-:-:S06]  /*137b0*/  @P3 FMUL.FTZ R22, R22, 0.69314718246459960938 ;  /* 0x3f31721816163820 */ /* 0x000fcc0000410000 */
[----:B------:R-:W1:Y:S01]  /*137c0*/  @P3 MUFU.RCP R0, R6 ;  /* 0x0000000600003308 */ /* 0x000e620000001000 */
[-C--:B0-----:R-:W-:Y:S01]  /*137d0*/  FMUL.FTZ R172, R100, R7.reuse ;  /* 0x0000000764ac7220 */ /* 0x081fe20000410000 */
[----:B------:R-:W-:-:S06]  /*137e0*/  FMUL.FTZ R3, R101, R7 ;  /* 0x0000000765037220 */ /* 0x000fcc0000410000 */
[----:B------:R-:W0:Y:S01]  /*137f0*/  @P2 MUFU.LG2 R100, R5 ;  /* 0x0000000500642308 */ /* 0x000e220000000c00 */
[-C--:B---3--:R-:W-:Y:S01]  /*13800*/  FMUL.FTZ R12, R36, R7.reuse ;  /* 0x00000007240c7220 */ /* 0x088fe20000410000 */
[-C--:B------:R-:W-:Y:S01]  /*13810*/  FMUL.FTZ R4, R24, R7.reuse ;  /* 0x0000000718047220 */ /* 0x080fe20000410000 */
[-C--:B------:R-:W-:Y:S01]  /*13820*/  FMUL.FTZ R25, R25, R7.reuse ;  /* 0x0000000719197220 */ /* 0x080fe20000410000 */
[-C--:B------:R-:W-:Y:S01]  /*13830*/  FMUL.FTZ R28, R28, R7.reuse ;  /* 0x000000071c1c7220 */ /* 0x080fe20000410000 */
[-C--:B------:R-:W-:Y:S01]  /*13840*/  FMUL.FTZ R29, R29, R7.reuse ;  /* 0x000000071d1d7220 */ /* 0x080fe20000410000 */
[-C--:B-1----:R-:W-:Y:S01]  /*13850*/  FMUL.FTZ R36, R95, R0.reuse ;  /* 0x000000005f247220 */ /* 0x082fe20000410000 */
[-C--:B------:R-:W-:Y:S01]  /*13860*/  FMUL.FTZ R8, R31, R0.reuse ;  /* 0x000000001f087220 */ /* 0x080fe20000410000 */
[----:B------:R1:W3:Y:S01]  /*13870*/  @P3 MUFU.LG2 R101, R6 ;  /* 0x0000000600653308 */ /* 0x0002e20000000c00 */
        /* <DEDUP_REMOVED lines=9> */
[-C--:B-1----:R-:W-:Y:S01]  /*13910*/  FMUL.FTZ R6, R27, R0.reuse ;  /* 0x000000001b067220 */ /* 0x082fe20000410000 */
        /* <DEDUP_REMOVED lines=115> */
.L_x_15197:
[----:B------:R-:W-:Y:S05]  /*14050*/  WARPSYNC.ALL ;  /* 0x0000000000007948 */ /* 0x000fea0003800000 */
[----:B------:R-:W1:Y:S08]  /*14060*/  S2UR UR37, SR_CgaCtaId ;  /* 0x00000000002579c3 */ /* 0x000e700000008800 */
[----:B------:R-:W-:Y:S06]  /*14070*/  BAR.SYNC.DEFER_BLOCKING 0x5, 0x180 ;  /* 0x0146000000007b1d */ /* 0x000fec0000010000 */
[----:B------:R-:W-:Y:S01]  /*14080*/  UMOV UR4, 0x400 ;  /* 0x0000040000047882 */ /* 0x000fe20000000000 */
[----:B------:R-:W-:Y:S01]  /*14090*/  BSSY B0, `(.L_x_15268) ;  /* 0x00002ff000007945 */ /* 0x000fe20003800000 */
[----:B-1----:R-:W-:-:S06]  /*140a0*/  ULEA UR4, UR37, UR4, 0x18 ;  /* 0x0000000425047291 */ /* 0x002fcc000f8ec03f */
[----:B------:R-:W-:-:S05]  /*140b0*/  IMAD.U32 R22, RZ, RZ, UR4 ;  /* 0x00000004ff167e24 */ /* 0x000fca000f8e00ff */
[----:B------:R1:W2:Y:S01]  /*140c0*/  LDS.128 R100, [R22+0x324d0] ;  /* 0x0324d00016647984 */ /* 0x0002a20000000c00 */
[----:B------:R-:W-:Y:S06]  /*140d0*/  BAR.ARV 0x4, 0x180 ;  /* 0x0106000000007b1d */ /* 0x000fec0000002000 */
[----:B------:R-:W-:Y:S05]  /*140e0*/  @P1 BRA `(.L_x_15269) ;  /* 0x0000002000441947 */ /* 0x000fea0003800000 */
[----:B------:R-:W3:Y:S04]  /*140f0*/  LDL R14, [R1+0xd4] ;  /* 0x0000d400010e7983 */ /* 0x000ee80000100800 */
[----:B------:R-:W4:Y:S01]  /*14100*/  LDL R182, [R1+0xc0] ;  /* 0x0000c00001b67983 */ /* 0x000f220000100800 */
[----:B------:R-:W0:Y:S01]  /*14110*/  S2R R15, SR_SWINHI ;  /* 0x00000000000f7919 */ /* 0x000e220000002f00 */
[----:B------:R-:W-:Y:S05]  /*14120*/  WARPSYNC.ALL ;  /* 0x0000000000007948 */ /* 0x000fea0003800000 */
[----:B------:R-:W-:Y:S01]  /*14130*/  F2FP.BF16.F32.PACK_AB R5, R6, R5 ;  /* 0x000000050605723e */ /* 0x000fe200000010ff */
[----:B------:R-:W-:Y:S01]  /*14140*/  ULDC.64 UR4, c[0x0][0xd00] ;  /* 0x0003400000047ab9 */ /* 0x000fe20000000a00 */
[----:B------:R-:W4:Y:S01]  /*14150*/  LDL R176, [R1+0xc4] ;  /* 0x0000c40001b07983 */ /* 0x000f220000100800 */
[----:B------:R-:W-:-:S02]  /*14160*/  MOV R94, R22 ;  /* 0x00000016005e7202 */ /* 0x000fc40000000f00 */
[----:B0-----:R-:W-:Y:S02]  /*14170*/  MOV R95, R15 ;  /* 0x0000000f005f7202 */ /* 0x001fe40000000f00 */
        /* <DEDUP_REMOVED lines=20> */
[----:B------:R-:W-:Y:S01]  /*142c0*/  F2FP.BF16.F32.PACK_AB R147, R0, R150 ;  /* 0x000000960093723e */ /* 0x000fe200000010ff */
[----:B------:R-:W-:Y:S01]  /*142d0*/  BAR.SYNC.DEFER_BLOCKING 0x1, 0x100 ;  /* 0x0044000000007b1d */ /* 0x000fe20000010000 */
[----:B---3--:R-:W-:-:S03]  /*142e0*/  IMAD.WIDE R142, R14, 0x2, R94 ;  /* 0x000000020e8e7825 */ /* 0x008fc600078e025e */
[C---:B------:R-:W-:Y:S02]  /*142f0*/  IADD3 R30, P3, R142.reuse, 0x60, RZ ;  /* 0x000000608e1e7810 */ /* 0x040fe40007f7e0ff */
[----:B------:R-:W-:Y:S02]  /*14300*/  IADD3 R26, P2, R142, 0x40, RZ ;  /* 0x000000408e1a7810 */ /* 0x000fe40007f5e0ff */
[----:B------:R-:W-:Y:S02]  /*14310*/  LOP3.LUT R110, R30, 0x380, RZ, 0xc0, !PT ;  /* 0x000003801e6e7812 */ /* 0x000fe400078ec0ff */
[----:B------:R-:W-:Y:S02]  /*14320*/  IADD3 R46, P1, R142, 0x20, RZ ;  /* 0x000000208e2e7810 */ /* 0x000fe40007f3e0ff */
[----:B------:R-:W-:Y:S02]  /*14330*/  SHF.R.U64 R185, R110, 0x3, RZ ;  /* 0x000000036eb97819 */ /* 0x000fe400000012ff */
[----:B------:R-:W-:Y:S01]  /*14340*/  IADD3 R14, P0, R142, 0x4040, RZ ;  /* 0x000040408e0e7810 */ /* 0x000fe20007f1e0ff */
[--C-:B------:R-:W-:Y:S01]  /*14350*/  IMAD.X R111, RZ, RZ, R143.reuse, P2 ;  /* 0x000000ffff6f7224 */ /* 0x100fe200010e068f */
[----:B------:R-:W-:Y:S01]  /*14360*/  LOP3.LUT R177, R46, 0x380, RZ, 0xc0, !PT ;  /* 0x000003802eb17812 */ /* 0x000fe200078ec0ff */
[--C-:B------:R-:W-:Y:S01]  /*14370*/  IMAD.X R107, RZ, RZ, R143.reuse, P1 ;  /* 0x000000ffff6b7224 */ /* 0x100fe200008e068f */
[----:B------:R-:W-:Y:S01]  /*14380*/  IADD3 R124, P2, R142, 0x8000, RZ ;  /* 0x000080008e7c7810 */ /* 0x000fe20007f5e0ff */
[----:B------:R-:W-:Y:S01]  /*14390*/  IMAD.X R115, RZ, RZ, R143, P3 ;  /* 0x000000ffff737224 */ /* 0x000fe200018e068f */
[----:B------:R-:W-:-:S02]  /*143a0*/  LOP3.LUT R106, R26, 0x380, RZ, 0xc0, !PT ;  /* 0x000003801a6a7812 */ /* 0x000fc400078ec0ff */
[----:B------:R-:W-:Y:S02]  /*143b0*/  LOP3.LUT R114, R185, R30, RZ, 0x3c, !PT ;  /* 0x0000001eb9727212 */ /* 0x000fe400078e3cff */
[----:B------:R-:W-:Y:S02]  /*143c0*/  LOP3.LUT R99, R142, 0x380, RZ, 0xc0, !PT ;  /* 0x000003808e637812 */ /* 0x000fe400078ec0ff */
[----:B------:R-:W-:Y:S02]  /*143d0*/  LOP3.LUT R185, R14, 0x380, RZ, 0xc0, !PT ;  /* 0x000003800eb97812 */ /* 0x000fe400078ec0ff */
[C---:B------:R-:W-:Y:S02]  /*143e0*/  IADD3 R116, P4, R142.reuse, 0x4000, RZ ;  /* 0x000040008e747810 */ /* 0x040fe40007f9e0ff */
[C---:B------:R-:W-:Y:S02]  /*143f0*/  IADD3 R118, P5, R142.reuse, 0x4020, RZ ;  /* 0x000040208e767810 */ /* 0x040fe40007fbe0ff */
[----:B------:R-:W-:-:S02]  /*14400*/  IADD3 R122, P1, R142, 0x4060, RZ ;  /* 0x000040608e7a7810 */ /* 0x000fc40007f3e0ff */
[----:B------:R-:W-:Y:S02]  /*14410*/  IADD3 R126, P3, R142, 0x8020, RZ ;  /* 0x000080208e7e7810 */ /* 0x000fe40007f7e0ff */
[----:B------:R-:W-:Y:S01]  /*14420*/  SHF.R.U64 R177, R177, 0x3, RZ ;  /* 0x00000003b1b17819 */ /* 0x000fe200000012ff */
[--C-:B------:R-:W-:Y:S01]  /*14430*/  IMAD.X R125, RZ, RZ, R143.reuse, P2 ;  /* 0x000000ffff7d7224 */ /* 0x100fe200010e068f */
[----:B------:R-:W-:Y:S02]  /*14440*/  SHF.R.U64 R183, R106, 0x3, RZ ;  /* 0x000000036ab77819 */ /* 0x000fe400000012ff */
[----:B------:R-:W-:Y:S02]  /*14450*/  SHF.R.U64 R99, R99, 0x3, RZ ;  /* 0x0000000363637819 */ /* 0x000fe400000012ff */
[----:B------:R-:W-:Y:S01]  /*14460*/  SHF.R.U64 R185, R185, 0x3, RZ ;  /* 0x00000003b9b97819 */ /* 0x000fe200000012ff */
[--C-:B------:R-:W-:Y:S01]  /*14470*/  IMAD.X R117, RZ, RZ, R143.reuse, P4 ;  /* 0x000000ffff757224 */ /* 0x100fe200020e068f */
[C---:B------:R-:W-:Y:S01]  /*14480*/  IADD3 R151, P2, R142.reuse, 0xc040, RZ ;  /* 0x0000c0408e977810 */ /* 0x040fe20007f5e0ff */
[--C-:B------:R-:W-:Y:S01]  /*14490*/  IMAD.X R119, RZ, RZ, R143.reuse, P5 ;  /* 0x000000ffff777224 */ /* 0x100fe200028e068f */
[----:B------:R-:W-:Y:S01]  /*144a0*/  LOP3.LUT R106, R177, R46, RZ, 0x3c, !PT ;  /* 0x0000002eb16a7212 */ /* 0x000fe200078e3cff */
[--C-:B------:R-:W-:Y:S01]  /*144b0*/  IMAD.X R121, RZ, RZ, R143.reuse, P0 ;  /* 0x000000ffff797224 */ /* 0x100fe200000e068f */
[C---:B------:R-:W-:Y:S01]  /*144c0*/  IADD3 R128, P4, R142.reuse, 0x8040, RZ ;  /* 0x000080408e807810 */ /* 0x040fe20007f9e0ff */
[--C-:B------:R-:W-:Y:S01]  /*144d0*/  IMAD.X R123, RZ, RZ, R143.reuse, P1 ;  /* 0x000000ffff7b7224 */ /* 0x100fe200008e068f */
[C---:B------:R-:W-:Y:S01]  /*144e0*/  IADD3 R130, P5, R142.reuse, 0x8060, RZ ;  /* 0x000080608e827810 */ /* 0x040fe20007fbe0ff */
[----:B------:R-:W-:Y:S01]  /*144f0*/  IMAD.X R127, RZ, RZ, R143, P3 ;  /* 0x000000ffff7f7224 */ /* 0x000fe200018e068f */
[----:B------:R-:W-:-:S02]  /*14500*/  IADD3 R98, P0, R142, 0xc000, RZ ;  /* 0x0000c0008e627810 */ /* 0x000fc40007f1e0ff */
[C---:B------:R-:W-:Y:S02]  /*14510*/  IADD3 R138, P1, R142.reuse, 0xc020, RZ ;  /* 0x0000c0208e8a7810 */ /* 0x040fe40007f3e0ff */
[----:B--2---:R-:W-:Y:S02]  /*14520*/  IADD3 R100, P3, R142, 0xc060, RZ ;  /* 0x0000c0608e647810 */ /* 0x004fe40007f7e0ff */
[----:B------:R-:W-:Y:S02]  /*14530*/  LOP3.LUT R110, R183, R26, RZ, 0x3c, !PT ;  /* 0x0000001ab76e7212 */ /* 0x000fe400078e3cff */
[----:B------:R-:W-:Y:S02]  /*14540*/  LOP3.LUT R177, R116, 0x380, RZ, 0xc0, !PT ;  /* 0x0000038074b17812 */ /* 0x000fe400078ec0ff */
[----:B------:R-:W-:Y:S02]  /*14550*/  LOP3.LUT R142, R99, R142, RZ, 0x3c, !PT ;  /* 0x0000008e638e7212 */ /* 0x000fe400078e3cff */
[----:B------:R-:W-:-:S02]  /*14560*/  LOP3.LUT R183, R118, 0x380, RZ, 0xc0, !PT ;  /* 0x0000038076b77812 */ /* 0x000fc400078ec0ff */
[----:B------:R-:W-:Y:S02]  /*14570*/  LOP3.LUT R120, R185, R14, RZ, 0x3c, !PT ;  /* 0x0000000eb9787212 */ /* 0x000fe400078e3cff */
[----:B------:R-:W-:Y:S02]  /*14580*/  LOP3.LUT R14, R151, 0x380, RZ, 0xc0, !PT ;  /* 0x00000380970e7812 */ /* 0x000fe400078ec0ff */
[----:B------:R-:W-:Y:S02]  /*14590*/  SHF.R.U64 R177, R177, 0x3, RZ ;  /* 0x00000003b1b17819 */ /* 0x000fe400000012ff */
[----:B------:R-:W-:Y:S02]  /*145a0*/  SHF.R.U64 R183, R183, 0x3, RZ ;  /* 0x00000003b7b77819 */ /* 0x000fe400000012ff */
[----:B------:R-:W-:Y:S02]  /*145b0*/  MOV R142, R142 ;  /* 0x0000008e008e7202 */ /* 0x000fe40000000f00 */
[----:B------:R-:W-:Y:S01]  /*145c0*/  SHF.R.U64 R14, R14, 0x3, RZ ;  /* 0x000000030e0e7819 */ /* 0x000fe200000012ff */
[----:B------:R-:W-:Y:S01]  /*145d0*/  IMAD.X R15, RZ, RZ, R143, P2 ;  /* 0x000000ffff0f7224 */ /* 0x000fe200010e068f */
[----:B------:R-:W-:-:S02]  /*145e0*/  LOP3.LUT R187, R122, 0x380, RZ, 0xc0, !PT ;  /* 0x000003807abb7812 */ /* 0x000fc400078ec0ff */
[----:B------:R-:W-:Y:S01]  /*145f0*/  LOP3.LUT R116, R177, R116, RZ, 0x3c, !PT ;  /* 0x00000074b1747212 */ /* 0x000fe200078e3cff */
[----:B------:R0:W-:Y:S01]  /*14600*/  STSM.16.M88.4 [R142], R4 ;  /* 0x000000048e007844 */ /* 0x0001e20000000200 */
[----:B------:R-:W-:Y:S02]  /*14610*/  LOP3.LUT R118, R183, R118, RZ, 0x3c, !PT ;  /* 0x00000076b7767212 */ /* 0x000fe400078e3cff */
[----:B------:R-:W-:Y:S02]  /*14620*/  LOP3.LUT R177, R124, 0x380, RZ, 0xc0, !PT ;  /* 0x000003807cb17812 */ /* 0x000fe400078ec0ff */
[----:B------:R-:W-:Y:S02]  /*14630*/  LOP3.LUT R183, R126, 0x380, RZ, 0xc0, !PT ;  /* 0x000003807eb77812 */ /* 0x000fe400078ec0ff */
[----:B------:R-:W-:Y:S02]  /*14640*/  LOP3.LUT R14, R14, R151, RZ, 0x3c, !PT ;  /* 0x000000970e0e7212 */ /* 0x000fe400078e3cff */
[----:B------:R-:W-:-:S02]  /*14650*/  LOP3.LUT R185, R128, 0x380, RZ, 0xc0, !PT ;  /* 0x0000038080b97812 */ /* 0x000fc400078ec0ff */
[----:B------:R-:W-:Y:S02]  /*14660*/  MOV R106, R106 ;  /* 0x0000006a006a7202 */ /* 0x000fe40000000f00 */
[----:B------:R-:W-:Y:S02]  /*14670*/  SHF.R.U64 R187, R187, 0x3, RZ ;  /* 0x00000003bbbb7819 */ /* 0x000fe400000012ff */
[----:B0-----:R-:W-:Y:S02]  /*14680*/  F2FP.BF16.F32.PACK_AB R4, R33, R10 ;  /* 0x0000000a2104723e */ /* 0x001fe400000010ff */
[----:B------:R-:W-:Y:S02]  /*14690*/  F2FP.BF16.F32.PACK_AB R5, R35, R34 ;  /* 0x000000222305723e */ /* 0x000fe400000010ff */
[----:B------:R-:W-:Y:S02]  /*146a0*/  F2FP.BF16.F32.PACK_AB R6, R37, R12 ;  /* 0x0000000c2506723e */ /* 0x000fe400000010ff */
[----:B------:R-:W-:-:S02]  /*146b0*/  F2FP.BF16.F32.PACK_AB R7, R39, R38 ;  /* 0x000000262707723e */ /* 0x000fc400000010ff */
[----:B------:R-:W-:Y:S02]  /*146c0*/  SHF.R.U64 R177, R177, 0x3, RZ ;  /* 0x00000003b1b17819 */ /* 0x000fe400000012ff */
[----:B------:R-:W-:Y:S02]  /*146d0*/  MOV R110, R110 ;  /* 0x0000006e006e7202 */ /* 0x000fe40000000f00 */
[----:B------:R-:W-:Y:S02]  /*146e0*/  F2FP.BF16.F32.PACK_AB R10, R45, R44 ;  /* 0x0000002c2d0a723e */ /* 0x000fe400000010ff */
[----:B------:R-:W-:Y:S02]  /*146f0*/  SHF.R.U64 R183, R183, 0x3, RZ ;  /* 0x00000003b7b77819 */ /* 0x000fe400000012ff */
[----:B------:R-:W-:Y:S01]  /*14700*/  MOV R37, R14 ;  /* 0x0000000e00257202 */ /* 0x000fe20000000f00 */
[----:B------:R0:W-:Y:S01]  /*14710*/  STSM.16.M88.4 [R106], R4 ;  /* 0x000000046a007844 */ /* 0x0001e20000000200 */
[----:B------:R-:W-:-:S02]  /*14720*/  SHF.R.U64 R185, R185, 0x3, RZ ;  /* 0x00000003b9b97819 */ /* 0x000fc400000012ff */
[----:B------:R-:W-:Y:S02]  /*14730*/  MOV R114, R114 ;  /* 0x0000007200727202 */ /* 0x000fe40000000f00 */
[----:B------:R-:W-:Y:S02]  /*14740*/  F2FP.BF16.F32.PACK_AB R12, R49, R159 ;  /* 0x0000009f310c723e */ /* 0x000fe400000010ff */
[----:B------:R-:W-:Y:S02]  /*14750*/  F2FP.BF16.F32.PACK_AB R14, R53, R160 ;  /* 0x000000a0350e723e */ /* 0x000fe400000010ff */
[----:B------:R-:W-:Y:S02]  /*14760*/  F2FP.BF16.F32.PACK_AB R15, R55, R54 ;  /* 0x00000036370f723e */ /* 0x000fe400000010ff */
[----:B------:R-:W-:Y:S02]  /*14770*/  LOP3.LUT R122, R187, R122, RZ, 0x3c, !PT ;  /* 0x0000007abb7a7212 */ /* 0x000fe400078e3cff */
[----:B------:R-:W-:-:S02]  /*14780*/  MOV R116, R116 ;  /* 0x0000007400747202 */ /* 0x000fc40000000f00 */
[----:B------:R-:W-:Y:S01]  /*14790*/  F2FP.BF16.F32.PACK_AB R26, R61, R162 ;  /* 0x000000a23d1a723e */ /* 0x000fe200000010ff */
[----:B------:R2:W-:Y:S01]  /*147a0*/  STSM.16.M88.4 [R110], R8 ;  /* 0x000000086e007844 */ /* 0x0005e20000000200 */
[----:B------:R-:W-:Y:S02]  /*147b0*/  LOP3.LUT R124, R177, R124, RZ, 0x3c, !PT ;  /* 0x0000007cb17c7212 */ /* 0x000fe400078e3cff */
[----:B------:R-:W-:Y:S02]  /*147c0*/  MOV R118, R118 ;  /* 0x0000007600767202 */ /* 0x000fe40000000f00 */
[----:B0-----:R-:W-:Y:S02]  /*147d0*/  F2FP.BF16.F32.PACK_AB R4, R65, R163 ;  /* 0x000000a34104723e */ /* 0x001fe400000010ff */
[----:B------:R-:W-:Y:S02]  /*147e0*/  F2FP.BF16.F32.PACK_AB R5, R67, R66 ;  /* 0x000000424305723e */ /* 0x000fe400000010ff */
[----:B------:R-:W-:-:S02]  /*147f0*/  F2FP.BF16.F32.PACK_AB R6, R69, R164 ;  /* 0x000000a44506723e */ /* 0x000fc400000010ff */
[----:B------:R-:W-:Y:S02]  /*14800*/  F2FP.BF16.F32.PACK_AB R7, R71, R70 ;  /* 0x000000464707723e */ /* 0x000fe400000010ff */
[----:B------:R-:W-:Y:S01]  /*14810*/  LOP3.LUT R126, R183, R126, RZ, 0x3c, !PT ;  /* 0x0000007eb77e7212 */ /* 0x000fe200078e3cff */
[----:B------:R-:W-:Y:S01]  /*14820*/  STSM.16.M88.4 [R114], R12 ;  /* 0x0000000c72007844 */ /* 0x000fe20000000200 */
[----:B------:R-:W-:Y:S02]  /*14830*/  IADD3.X R129, RZ, R143, RZ, P4, !PT ;  /* 0x0000008fff817210 */ /* 0x000fe400027fe4ff */
[----:B------:R-:W-:Y:S02]  /*14840*/  LOP3.LUT R128, R185, R128, RZ, 0x3c, !PT ;  /* 0x00000080b9807212 */ /* 0x000fe400078e3cff */
[----:B------:R-:W-:Y:S02]  /*14850*/  MOV R120, R120 ;  /* 0x0000007800787202 */ /* 0x000fe40000000f00 */
[----:B--2---:R-:W-:-:S02]  /*14860*/  F2FP.BF16.F32.PACK_AB R8, R73, R165 ;  /* 0x000000a54908723e */ /* 0x004fc400000010ff */
[----:B------:R-:W-:Y:S02]  /*14870*/  F2FP.BF16.F32.PACK_AB R9, R75, R74 ;  /* 0x0000004a4b09723e */ /* 0x000fe400000010ff */
[----:B------:R-:W-:Y:S02]  /*14880*/  F2FP.BF16.F32.PACK_AB R10, R77, R166 ;  /* 0x000000a64d0a723e */ /* 0x000fe400000010ff */
[----:B------:R-:W-:Y:S01]  /*14890*/  F2FP.BF16.F32.PACK_AB R11, R79, R78 ;  /* 0x0000004e4f0b723e */ /* 0x000fe200000010ff */
[----:B------:R-:W-:Y:S01]  /*148a0*/  STSM.16.M88.4 [R116], R24 ;  /* 0x0000001874007844 */ /* 0x000fe20000000200 */
[----:B------:R-:W-:Y:S02]  /*148b0*/  MOV R122, R122 ;  /* 0x0000007a007a7202 */ /* 0x000fe40000000f00 */
[----:B------:R-:W-:Y:S01]  /*148c0*/  F2FP.BF16.F32.PACK_AB R30, R85, R168 ;  /* 0x000000a8551e723e */ /* 0x000fe200000010ff */
[----:B------:R0:W-:Y:S01]  /*148d0*/  STSM.16.M88.4 [R118], R4 ;  /* 0x0000000476007844 */ /* 0x0001e20000000200 */
[----:B------:R-:W-:-:S02]  /*148e0*/  LOP3.LUT R187, R130, 0x380, RZ, 0xc0, !PT ;  /* 0x0000038082bb7812 */ /* 0x000fc400078ec0ff */
[----:B------:R-:W-:Y:S02]  /*148f0*/  MOV R124, R124 ;  /* 0x0000007c007c7202 */ /* 0x000fe40000000f00 */
[----:B------:R-:W-:Y:S02]  /*14900*/  F2FP.BF16.F32.PACK_AB R44, R89, R169 ;  /* 0x000000a9592c723e */ /* 0x000fe400000010ff */
[----:B------:R-:W-:Y:S02]  /*14910*/  F2FP.BF16.F32.PACK_AB R45, R91, R90 ;  /* 0x0000005a5b2d723e */ /* 0x000fe400000010ff */
[----:B------:R-:W-:Y:S02]  /*14920*/  F2FP.BF16.F32.PACK_AB R46, R93, R170 ;  /* 0x000000aa5d2e723e */ /* 0x000fe400000010ff */
[----:B------:R-:W-:Y:S02]  /*14930*/  LOP3.LUT R177, R98, 0x380, RZ, 0xc0, !PT ;  /* 0x0000038062b17812 */ /* 0x000fe400078ec0ff */
[----:B------:R-:W-:-:S02]  /*14940*/  MOV R126, R126 ;  /* 0x0000007e007e7202 */ /* 0x000fc40000000f00 */
[----:B------:R-:W-:Y:S02]  /*14950*/  F2FP.BF16.F32.PACK_AB R33, R42, R40 ;  /* 0x000000282a21723e */ /* 0x000fe400000010ff */
[----:B------:R-:W-:Y:S02]  /*14960*/  F2FP.BF16.F32.PACK_AB R34, R3, R172 ;  /* 0x000000ac0322723e */ /* 0x000fe400000010ff */
[----:B------:R-:W-:Y:S01]  /*14970*/  F2FP.BF16.F32.PACK_AB R35, R50, R48 ;  /* 0x000000303223723e */ /* 0x000fe200000010ff */
[----:B------:R-:W-:Y:S01]  /*14980*/  STSM.16.M88.4 [R120], R8 ;  /* 0x0000000878007844 */ /* 0x000fe20000000200 */
[----:B------:R-:W-:Y:S01]  /*14990*/  LOP3.LUT R183, R138, 0x380, RZ, 0xc0, !PT ;  /* 0x000003808ab77812 */ /* 0x000fe200078ec0ff */
[----:B------:R-:W-:Y:S01]  /*149a0*/  IMAD.X R131, RZ, RZ, R143, P5 ;  /* 0x000000ffff837224 */ /* 0x000fe200028e068f */
[----:B------:R-:W-:Y:S02]  /*149b0*/  MOV R128, R128 ;  /* 0x0000008000807202 */ /* 0x000fe40000000f00 */
[----:B0-----:R-:W-:-:S02]  /*149c0*/  F2FP.BF16.F32.PACK_AB R4, R105, R173 ;  /* 0x000000ad6904723e */ /* 0x001fc400000010ff */
[----:B------:R-:W-:Y:S02]  /*149d0*/  F2FP.BF16.F32.PACK_AB R5, R56, R52 ;  /* 0x000000343805723e */ /* 0x000fe400000010ff */
[----:B------:R-:W-:Y:S02]  /*149e0*/  F2FP.BF16.F32.PACK_AB R6, R109, R174 ;  /* 0x000000ae6d06723e */ /* 0x000fe400000010ff */
[----:B------:R-:W-:Y:S01]  /*149f0*/  F2FP.BF16.F32.PACK_AB R7, R62, R60 ;  /* 0x0000003c3e07723e */ /* 0x000fe200000010ff */
[----:B------:R-:W-:Y:S01]  /*14a00*/  STSM.16.M88.4 [R122], R28 ;  /* 0x0000001c7a007844 */ /* 0x000fe20000000200 */
[----:B------:R-:W-:Y:S01]  /*14a10*/  SHF.R.U64 R187, R187, 0x3, RZ ;  /* 0x00000003bbbb7819 */ /* 0x000fe200000012ff */
[--C-:B------:R-:W-:Y:S01]  /*14a20*/  IMAD.X R135, RZ, RZ, R143.reuse, P0 ;  /* 0x000000ffff877224 */ /* 0x100fe200000e068f */
[----:B------:R-:W-:Y:S01]  /*14a30*/  LOP3.LUT R185, R100, 0x380, RZ, 0xc0, !PT ;  /* 0x0000038064b97812 */ /* 0x000fe200078ec0ff */
[----:B------:R-:W-:Y:S01]  /*14a40*/  STSM.16.M88.4 [R124], R44 ;  /* 0x0000002c7c007844 */ /* 0x000fe20000000200 */
[----:B------:R-:W-:Y:S01]  /*14a50*/  SHF.R.U64 R177, R177, 0x3, RZ ;  /* 0x00000003b1b17819 */ /* 0x000fe200000012ff */
[--C-:B------:R-:W-:Y:S01]  /*14a60*/  IMAD.X R139, RZ, RZ, R143.reuse, P1 ;  /* 0x000000ffff8b7224 */ /* 0x100fe200008e068f */
[----:B------:R-:W-:Y:S01]  /*14a70*/  SHF.R.U64 R183, R183, 0x3, RZ ;  /* 0x00000003b7b77819 */ /* 0x000fe200000012ff */
[----:B------:R-:W-:Y:S01]  /*14a80*/  STSM.16.M88.4 [R126], R32 ;  /* 0x000000207e007844 */ /* 0x000fe20000000200 */
[----:B------:R-:W-:Y:S01]  /*14a90*/  LOP3.LUT R130, R187, R130, RZ, 0x3c, !PT ;  /* 0x00000082bb827212 */ /* 0x000fe200078e3cff */
[----:B------:R-:W-:Y:S01]  /*14aa0*/  IMAD.X R99, RZ, RZ, R143, P3 ;  /* 0x000000ffff637224 */ /* 0x000fe200018e068f */
[----:B------:R-:W-:Y:S01]  /*14ab0*/  SHF.R.U64 R185, R185, 0x3, RZ ;  /* 0x00000003b9b97819 */ /* 0x000fe200000012ff */
[----:B------:R0:W-:Y:S01]  /*14ac0*/  STSM.16.M88.4 [R128], R4 ;  /* 0x0000000480007844 */ /* 0x0001e20000000200 */
[----:B------:R-:W-:Y:S01]  /*14ad0*/  F2FP.BF16.F32.PACK_AB R13, R84, R80 ;  /* 0x00000050540d723e */ /* 0x000fe200000010ff */
[----:B------:R-:W2:Y:S01]  /*14ae0*/  LDC R3, c[0x0][0xce8] ;  /* 0x00033a00ff037b82 */ /* 0x000ea20000000800 */
[----:B------:R-:W-:-:S02]  /*14af0*/  LOP3.LUT R134, R177, R98, RZ, 0x3c, !PT ;  /* 0x00000062b1867212 */ /* 0x000fc400078e3cff */
[----:B----4-:R-:W-:Y:S02]  /*14b00*/  SHF.R.S32.HI R80, RZ, 0x1f, R182 ;  /* 0x0000001fff507819 */ /* 0x010fe400000114b6 */
[----:B------:R-:W-:Y:S02]  /*14b10*/  LOP3.LUT R138, R183, R138, RZ, 0x3c, !PT ;  /* 0x0000008ab78a7212 */ /* 0x000fe400078e3cff */
[----:B------:R-:W-:Y:S02]  /*14b20*/  LOP3.LUT R98, R185, R100, RZ, 0x3c, !PT ;  /* 0x00000064b9627212 */ /* 0x000fe400078e3cff */
[----:B------:R-:W-:Y:S01]  /*14b30*/  MOV R130, R130 ;  /* 0x0000008200827202 */ /* 0x000fe20000000f00 */
[----:B0-----:R-:W-:Y:S01]  /*14b40*/  IMAD.SHL.U32 R4, R182, 0x4, RZ ;  /* 0x00000004b6047824 */ /* 0x001fe200078e00ff */
[----:B------:R-:W-:Y:S02]  /*14b50*/  F2FP.BF16.F32.PACK_AB R8, R113, R175 ;  /* 0x000000af7108723e */ /* 0x000fe400000010ff */
[----:B------:R-:W-:-:S02]  /*14b60*/  F2FP.BF16.F32.PACK_AB R9, R68, R64 ;  /* 0x000000404409723e */ /* 0x000fc400000010ff */
[----:B------:R-:W-:Y:S02]  /*14b70*/  F2FP.BF16.F32.PACK_AB R10, R155, R178 ;  /* 0x000000b29b0a723e */ /* 0x000fe400000010ff */
[----:B------:R-:W-:Y:S02]  /*14b80*/  F2FP.BF16.F32.PACK_AB R11, R76, R72 ;  /* 0x000000484c0b723e */ /* 0x000fe400000010ff */
[----:B------:R-:W-:Y:S02]  /*14b90*/  MOV R134, R134 ;  /* 0x0000008600867202 */ /* 0x000fe40000000f00 */
[----:B------:R-:W-:Y:S02]  /*14ba0*/  F2FP.BF16.F32.PACK_AB R12, R156, R179 ;  /* 0x000000b39c0c723e */ /* 0x000fe400000010ff */
[----:B------:R-:W-:Y:S02]  /*14bb0*/  F2FP.BF16.F32.PACK_AB R14, R157, R180 ;  /* 0x000000b49d0e723e */ /* 0x000fe400000010ff */
[----:B------:R-:W-:-:S02]  /*14bc0*/  F2FP.BF16.F32.PACK_AB R15, R88, R87 ;  /* 0x00000057580f723e */ /* 0x000fc400000010ff */
[----:B------:R-:W-:Y:S02]  /*14bd0*/  ISETP.NE.U32.AND P0, PT, RZ, UR4, PT ;  /* 0x00000004ff007c0c */ /* 0x000fe4000bf05070 */
[----:B------:R-:W-:Y:S02]  /*14be0*/  SHF.L.U64.HI R5, R182, 0x2, R80 ;  /* 0x00000002b6057819 */ /* 0x000fe40000010250 */
[----:B------:R-:W-:Y:S02]  /*14bf0*/  IADD3 R6, P1, R4, UR4, RZ ;  /* 0x0000000404067c10 */ /* 0x000fe4000ff3e0ff */
[----:B------:R-:W-:Y:S02]  /*14c00*/  MOV R100, R138 ;  /* 0x0000008a00647202 */ /* 0x000fe40000000f00 */
        /* <DEDUP_REMOVED lines=21> */
[----:B0-----:R-:W-:Y:S01]  /*14d60*/  IMAD.U32 R8, RZ, RZ, UR4 ;  /* 0x00000004ff087e24 */ /* 0x001fe2000f8e00ff */
[----:B------:R-:W-:Y:S01]  /*14d70*/  @P2 IADD3.X R5, R5, UR5, RZ, P3, !PT ;  /* 0x0000000505052c10 */ /* 0x000fe20009ffe4ff */
[----:B------:R3:W5:Y:S04]  /*14d80*/  @P0 LDG.E R76, desc[UR40][R6.64] ;  /* 0x00000028064c0981 */ /* 0x000768000c1e1900 */
[----:B------:R3:W5:Y:S01]  /*14d90*/  @P2 LDG.E R8, desc[UR40][R4.64] ;  /* 0x0000002804082981 */ /* 0x000762000c1e1900 */
[----:B--2---:R-:W-:-:S13]  /*14da0*/  ISETP.NE.AND P1, PT, R3, 0x1, PT ;  /* 0x000000010300780c */ /* 0x004fda0003f25270 */
[----:B------:R-:W0:Y:S08]  /*14db0*/  @P1 LDC R10, c[0x0][0xcec] ;  /* 0x00033b00ff0a1b82 */ /* 0x000e300000000800 */
[----:B------:R-:W2:Y:S01]  /*14dc0*/  @P1 LDC R11, c[0x0][0xcf0] ;  /* 0x00033c00ff0b1b82 */ /* 0x000ea20000000800 */
[----:B------:R-:W-:Y:S01]  /*14dd0*/  SHF.R.S32.HI R78, RZ, 0x1f, R176 ;  /* 0x0000001fff4e7819 */ /* 0x000fe200000114b0 */
[----:B---3--:R-:W-:Y:S06]  /*14de0*/  @P2 BRA `(.L_x_15270) ;  /* 0x0000000000102947 */ /* 0x008fec0003800000 */
[----:B------:R-:W-:Y:S05]  /*14df0*/  @!P0 BRA `(.L_x_15270) ;  /* 0x00000000000c8947 */ /* 0x000fea0003800000 */
[----:B------:R-:W3:Y:S04]  /*14e00*/  LDG.E R5, desc[UR40][R6.64] ;  /* 0x0000002806057981 */ /* 0x000ee8000c1e1900 */
[----:B-----5:R-:W3:Y:S02]  /*14e10*/  LDG.E R8, desc[UR40][R6.64+0x4] ;  /* 0x0000042806087981 */ /* 0x020ee4000c1e1900 */
[----:B---3--:R-:W-:-:S07]  /*14e20*/  IMAD.IADD R8, R8, 0x1, -R5 ;  /* 0x0000000108087824 */ /* 0x008fce00078e0a05 */
.L_x_15270:
[----:B------:R-:W3:Y:S01]  /*14e30*/  LDL R4, [R1+0xb8] ;  /* 0x0000b80001047983 */ /* 0x000ee20000100800 */
[----:B------:R-:W-:Y:S01]  /*14e40*/  ULDC.64 UR4, c[0x0][0xc90] ;  /* 0x0003240000047ab9 */ /* 0x000fe20000000a00 */
[----:B------:R-:W4:Y:S01]  /*14e50*/  S2R R14, SR_TID.X ;  /* 0x00000000000e7919 */ /* 0x000f220000002100 */
[----:B-----5:R-:W-:Y:S02]  /*14e60*/  SHF.R.S32.HI R77, RZ, 0x1f, R76 ;  /* 0x0000001fff4d7819 */ /* 0x020fe4000001144c */
[----:B------:R-:W-:Y:S01]  /*14e70*/  SEL R80, R80, RZ, !P0 ;  /* 0x000000ff50507207 */ /* 0x000fe20004000000 */
[----:B------:R-:W3:Y:S01]  /*14e80*/  LDL.LU R84, [R1+0x98] ;  /* 0x0000980001547983 */ /* 0x000ee20000300800 */
[----:B------:R-:W-:Y:S01]  /*14e90*/  IMAD R0, R78, UR4, RZ ;  /* 0x000000044e007c24 */ /* 0x000fe2000f8e02ff */
[----:B------:R-:W-:Y:S01]  /*14ea0*/  SEL R81, R182, RZ, !P0 ;  /* 0x000000ffb6517207 */ /* 0x000fe20004000000 */
[----:B------:R-:W-:Y:S01]  /*14eb0*/  IMAD R83, R8, R3, RZ ;  /* 0x0000000308537224 */ /* 0x000fe200078e02ff */
[----:B------:R-:W1:Y:S01]  /*14ec0*/  @P1 LDC R85, c[0x0][0xcec] ;  /* 0x00033b00ff551b82 */ /* 0x000e620000000800 */
[----:B------:R-:W-:-:S07]  /*14ed0*/  IMAD R9, R176, UR5, R0 ;  /* 0x00000005b0097c24 */ /* 0x000fce000f8e0200 */
[----:B------:R-:W1:Y:S01]  /*14ee0*/  @P1 LDC R87, c[0x0][0xcf0] ;  /* 0x00033c00ff571b82 */ /* 0x000e620000000800 */
[----:B----4-:R-:W-:-:S05]  /*14ef0*/  VIADD R14, R14, 0xffffff80 ;  /* 0xffffff800e0e7836 */ /* 0x010fca0000000000 */
[----:B------:R-:W-:-:S04]  /*14f00*/  SHF.R.S32.HI R6, RZ, 0x1f, R14 ;  /* 0x0000001fff067819 */ /* 0x000fc8000001140e */
[----:B------:R-:W-:-:S04]  /*14f10*/  LEA.HI R79, R6, R14, RZ, 0x3 ;  /* 0x0000000e064f7211 */ /* 0x000fc800078f18ff */
[----:B------:R-:W-:Y:S02]  /*14f20*/  LOP3.LUT R82, R79, 0xfffffff8, RZ, 0xc0, !PT ;  /* 0xfffffff84f527812 */ /* 0x000fe400078ec0ff */
[----:B------:R-:W-:-:S03]  /*14f30*/  SHF.R.S32.HI R79, RZ, 0x3, R79 ;  /* 0x00000003ff4f7819 */ /* 0x000fc6000001144f */
[----:B------:R-:W-:Y:S01]  /*14f40*/  IMAD.IADD R82, R14, 0x1, -R82 ;  /* 0x000000010e527824 */ /* 0x000fe200078e0a52 */
[----:B------:R-:W-:Y:S01]  /*14f50*/  BSSY B1, `(.L_x_15271) ;  /* 0x00000e6000017945 */ /* 0x000fe20003800000 */
[----:B---3--:R-:W-:Y:S02]  /*14f60*/  IMAD.IADD R13, R4, 0x1, R84 ;  /* 0x00000001040d7824 */ /* 0x008fe400078e0254 */
[----:B------:R-:W-:Y:S01]  /*14f70*/  IMAD.WIDE.U32 R4, R176, UR4, R76 ;  /* 0x00000004b0047c25 */ /* 0x000fe2000f8e004c */
[----:B------:R-:W-:-:S03]  /*14f80*/  ULDC.64 UR4, c[0x0][0xc98] ;  /* 0x0003260000047ab9 */ /* 0x000fc60000000a00 */
[----:B0-----:R-:W-:Y:S01]  /*14f90*/  @P1 IMAD.HI.U32 R0, R13, R10, RZ ;  /* 0x0000000a0d001227 */ /* 0x001fe200078e00ff */
[----:B------:R-:W-:-:S03]  /*14fa0*/  LEA.HI R10, R6, R14, RZ, 0x7 ;  /* 0x0000000e060a7211 */ /* 0x000fc600078f38ff */
[----:B------:R-:W-:Y:S01]  /*14fb0*/  IMAD.MOV.U32 R7, RZ, RZ, R13 ;  /* 0x000000ffff077224 */ /* 0x000fe200078e000d */
[----:B------:R-:W-:Y:S01]  /*14fc0*/  LOP3.LUT R6, R10, 0xffffff80, RZ, 0xc0, !PT ;  /* 0xffffff800a067812 */ /* 0x000fe200078ec0ff */
[----:B------:R-:W-:Y:S01]  /*14fd0*/  IMAD.IADD R5, R5, 0x1, R9 ;  /* 0x0000000105057824 */ /* 0x000fe200078e0209 */
[----:B--2---:R-:W-:-:S03]  /*14fe0*/  @P1 SHF.R.U32.HI R7, RZ, R11, R0 ;  /* 0x0000000bff071219 */ /* 0x004fc60000011600 */
[----:B------:R-:W-:Y:S02]  /*14ff0*/  IMAD.IADD R12, R14, 0x1, -R6 ;  /* 0x000000010e0c7824 */ /* 0x000fe400078e0a06 */
[----:B------:R-:W-:Y:S02]  /*15000*/  IMAD.MOV R0, RZ, RZ, -R7 ;  /* 0x000000ffff007224 */ /* 0x000fe400078e0a07 */
[----:B------:R-:W-:Y:S01]  /*15010*/  IMAD R6, R80, UR4, RZ ;  /* 0x0000000450067c24 */ /* 0x000fe2000f8e02ff */
[----:B------:R-:W-:Y:S01]  /*15020*/  SHF.R.S32.HI R15, RZ, 0x1f, R12 ;  /* 0x0000001fff0f7819 */ /* 0x000fe2000001140c */
[----:B------:R-:W-:Y:S01]  /*15030*/  IMAD.WIDE.U32 R4, R81, UR4, R4 ;  /* 0x0000000451047c25 */ /* 0x000fe2000f8e0004 */
[----:B------:R-:W-:Y:S02]  /*15040*/  LOP3.LUT P0, RZ, R12, 0x3, RZ, 0xc0, !PT ;  /* 0x000000030cff7812 */ /* 0x000fe4000780c0ff */
[----:B------:R-:W-:Y:S01]  /*15050*/  LEA.HI R14, R15, R12, RZ, 0x2 ;  /* 0x0000000c0f0e7211 */ /* 0x000fe200078f10ff */
[----:B------:R-:W-:Y:S01]  /*15060*/  IMAD R9, R3, R0, R13 ;  /* 0x0000000003097224 */ /* 0x000fe200078e020d */
[----:B------:R-:W-:Y:S01]  /*15070*/  SHF.R.S32.HI R13, RZ, 0x1f, R7 ;  /* 0x0000001fff0d7819 */ /* 0x000fe20000011407 */
[----:B------:R-:W-:Y:S01]  /*15080*/  IMAD R6, R81, UR5, R6 ;  /* 0x0000000551067c24 */ /* 0x000fe2000f8e0206 */
[----:B------:R-:W-:Y:S01]  /*15090*/  IADD3 R4, P2, R7, R4, RZ ;  /* 0x0000000407047210 */ /* 0x000fe20007f5e0ff */
[----:B------:R-:W-:Y:S01]  /*150a0*/  ULDC.64 UR4, c[0x0][0xc88] ;  /* 0x0003220000047ab9 */ /* 0x000fe20000000a00 */
[----:B------:R-:W-:Y:S01]  /*150b0*/  IMAD.SHL.U32 R0, R82, 0x8, RZ ;  /* 0x0000000852007824 */ /* 0x000fe200078e00ff */
[----:B------:R-:W-:-:S02]  /*150c0*/  SHF.R.S32.HI R24, RZ, 0x2, R14 ;  /* 0x00000002ff187819 */ /* 0x000fc4000001140e */
[----:B------:R-:W-:Y:S02]  /*150d0*/  IADD3.X R5, R13, R5, R6, P2, !PT ;  /* 0x000000050d057210 */ /* 0x000fe400017fe406 */
[----:B------:R-:W-:Y:S02]  /*150e0*/  SHF.R.S32.HI R6, RZ, 0x1f, R9 ;  /* 0x0000001fff067819 */ /* 0x000fe40000011409 */
[----:B------:R-:W-:Y:S01]  /*150f0*/  LEA R11, R79, R0, 0x6 ;  /* 0x000000004f0b7211 */ /* 0x000fe200078e30ff */
[----:B------:R-:W-:Y:S01]  /*15100*/  IMAD.WIDE.U32 R4, R9, UR4, R4 ;  /* 0x0000000409047c25 */ /* 0x000fe2000f8e0004 */
[----:B------:R-:W-:Y:S02]  /*15110*/  SHF.R.S32.HI R25, RZ, 0x1f, R14 ;  /* 0x0000001fff197819 */ /* 0x000fe4000001140e */
[----:B------:R-:W-:Y:S01]  /*15120*/  LEA.HI R12, R15, R12, RZ, 0x5 ;  /* 0x0000000c0f0c7211 */ /* 0x000fe200078f28ff */
[----:B------:R-:W-:Y:S01]  /*15130*/  IMAD R6, R6, UR4, RZ ;  /* 0x0000000406067c24 */ /* 0x000fe2000f8e02ff */
[----:B------:R-:W-:Y:S01]  /*15140*/  LEA.HI R25, R25, R24, RZ, 0x3 ;  /* 0x0000001819197211 */ /* 0x000fe200078f18ff */
[----:B------:R-:W-:Y:S01]  /*15150*/  IMAD.WIDE R94, R11, 0x2, R94 ;  /* 0x000000020b5e7825 */ /* 0x000fe200078e025e */
[----:B------:R-:W-:-:S02]  /*15160*/  SHF.R.S32.HI R11, RZ, 0x7, R10 ;  /* 0x00000007ff0b7819 */ /* 0x000fc4000001140a */
[----:B------:R-:W-:Y:S01]  /*15170*/  LOP3.LUT R25, R25, 0xfffffff8, RZ, 0xc0, !PT ;  /* 0xfffffff819197812 */ /* 0x000fe200078ec0ff */
[----:B------:R-:W-:Y:S01]  /*15180*/  IMAD R7, R9, UR5, R6 ;  /* 0x0000000509077c24 */ /* 0x000fe2000f8e0206 */
[----:B------:R-:W-:Y:S01]  /*15190*/  ULDC.64 UR4, c[0x0][0xc50] ;  /* 0x0003140000047ab9 */ /* 0x000fe20000000a00 */
[----:B------:R-:W-:Y:S02]  /*151a0*/  LEA.HI R10, R10, R11, RZ, 0x1 ;  /* 0x0000000b0a0a7211 */ /* 0x000fe400078f08ff */
[----:B------:R-:W-:Y:S01]  /*151b0*/  IMAD.IADD R5, R5, 0x1, R7 ;  /* 0x0000000105057824 */ /* 0x000fe200078e0207 */
[----:B------:R-:W-:Y:S01]  /*151c0*/  LEA R14, P2, R4, UR4, 0x2 ;  /* 0x00000004040e7c11 */ /* 0x000fe2000f8410ff */
[----:B------:R-:W-:Y:S01]  /*151d0*/  IMAD.IADD R25, R24, 0x1, -R25 ;  /* 0x0000000118197824 */ /* 0x000fe200078e0a19 */
[----:B------:R-:W-:Y:S02]  /*151e0*/  SHF.R.S32.HI R12, RZ, 0x5, R12 ;  /* 0x00000005ff0c7819 */ /* 0x000fe4000001140c */
[----:B------:R-:W-:Y:S01]  /*151f0*/  LEA.HI.X R26, R4, UR5, R5, 0x2, P2 ;  /* 0x00000005041a7c11 */ /* 0x000fe200090f1405 */
[----:B------:R-:W-:Y:S01]  /*15200*/  SHFL.IDX PT, R6, R14, RZ, 0x1c1f ;  /* 0x001c1fff0e067589 */ /* 0x000fe200000e0000 */
[----:B------:R-:W-:Y:S01]  /*15210*/  IADD3 R61, P2, R94, 0x3000, RZ ;  /* 0x000030005e3d7810 */ /* 0x000fe20007f5e0ff */
[----:B------:R-:W-:Y:S01]  /*15220*/  IMAD R7, R12, 0x10, R25 ;  /* 0x000000100c077824 */ /* 0x000fe200078e0219 */
[----:B------:R-:W-:Y:S01]  /*15230*/  LOP3.LUT R10, R10, 0x3fffffe, RZ, 0xc0, !PT ;  /* 0x03fffffe0a0a7812 */ /* 0x000fe200078ec0ff */
[----:B------:R-:W-:Y:S01]  /*15240*/  ULDC.64 UR4, c[0x0][0xba0] ;  /* 0x0002e80000047ab9 */ /* 0x000fe20000000a00 */
[----:B------:R-:W-:-:S02]  /*15250*/  LOP3.LUT R60, R61, 0x380, RZ, 0xc0, !PT ;  /* 0x000003803d3c7812 */ /* 0x000fc400078ec0ff */
[----:B------:R-:W-:Y:S01]  /*15260*/  IADD3 R69, P5, R94, 0x1000, RZ ;  /* 0x000010005e457810 */ /* 0x000fe20007fbe0ff */
[----:B------:R-:W-:Y:S01]  /*15270*/  IMAD.IADD R10, R11, 0x1, -R10 ;  /* 0x000000010b0a7824 */ /* 0x000fe200078e0a0a */
[----:B------:R-:W-:Y:S01]  /*15280*/  SHF.R.U64 R60, R60, 0x3, RZ ;  /* 0x000000033c3c7819 */ /* 0x000fe200000012ff */
[----:B------:R-:W-:Y:S01]  /*15290*/  SHFL.IDX PT, R11, R26, 0x1, 0x1c1f ;  /* 0x003c1f001a0b7f89 */ /* 0x000fe200000e0000 */
[----:B------:R-:W-:Y:S01]  /*152a0*/  IADD3 R65, P4, R94, 0x2000, RZ ;  /* 0x000020005e417810 */ /* 0x000fe20007f9e0ff */
[----:B------:R-:W-:Y:S01]  /*152b0*/  IMAD R4, R10, 0x40, R7 ;  /* 0x000000400a047824 */ /* 0x000fe200078e0207 */
[----:B------:R-:W-:Y:S01]  /*152c0*/  LOP3.LUT R60, R60, R61, RZ, 0x3c, !PT ;  /* 0x0000003d3c3c7212 */ /* 0x000fe200078e3cff */
[----:B------:R-:W-:Y:S01]  /*152d0*/  IMAD.X R61, RZ, RZ, R95, P2 ;  /* 0x000000ffff3d7224 */ /* 0x000fe200010e065f */
[C---:B------:R-:W-:Y:S01]  /*152e0*/  IADD3 R45, P2, R94.reuse, 0x7000, RZ ;  /* 0x000070005e2d7810 */ /* 0x040fe20007f5e0ff */
[----:B------:R-:W0:Y:S01]  /*152f0*/  SHFL.IDX PT, R7, R26, RZ, 0x1c1f ;  /* 0x001c1fff1a077589 */ /* 0x000e2200000e0000 */
[----:B------:R-:W-:Y:S01]  /*15300*/  IADD3 R57, P3, R94, 0x4000, RZ ;  /* 0x000040005e397810 */ /* 0x000fe20007f7e0ff */
[----:B------:R-:W-:Y:S01]  /*15310*/  IMAD.IADD R4, R4, 0x1, R84 ;  /* 0x0000000104047824 */ /* 0x000fe200078e0254 */
[----:B------:R-:W-:Y:S01]  /*15320*/  LOP3.LUT R44, R45, 0x380, RZ, 0xc0, !PT ;  /* 0x000003802d2c7812 */ /* 0x000fe200078ec0ff */
[----:B------:R-:W2:Y:S01]  /*15330*/  SHFL.IDX PT, R10, R14, 0x1, 0x1c1f ;  /* 0x003c1f000e0a7f89 */ /* 0x000ea200000e0000 */
[----:B------:R-:W-:-:S02]  /*15340*/  LOP3.LUT R68, R69, 0x380, RZ, 0xc0, !PT ;  /* 0x0000038045447812 */ /* 0x000fc400078ec0ff */
[----:B------:R-:W-:Y:S02]  /*15350*/  SHF.R.U64 R44, R44, 0x3, RZ ;  /* 0x000000032c2c7819 */ /* 0x000fe400000012ff */
[----:B------:R-:W-:Y:S02]  /*15360*/  LOP3.LUT R64, R65, 0x380, RZ, 0xc0, !PT ;  /* 0x0000038041407812 */ /* 0x000fe400078ec0ff */
[----:B------:R-:W-:Y:S01]  /*15370*/  LOP3.LUT R44, R44, R45, RZ, 0x3c, !PT ;  /* 0x0000002d2c2c7212 */ /* 0x000fe200078e3cff */
[----:B------:R-:W-:Y:S01]  /*15380*/  IMAD.X R45, RZ, RZ, R95, P2 ;  /* 0x000000ffff2d7224 */ /* 0x000fe200010e065f */
[----:B------:R-:W-:Y:S02]  /*15390*/  IADD3 R29, P2, R94, 0xb000, RZ ;  /* 0x0000b0005e1d7810 */ /* 0x000fe40007f5e0ff */
[----:B------:R-:W-:Y:S02]  /*153a0*/  LOP3.LUT R56, R57, 0x380, RZ, 0xc0, !PT ;  /* 0x0000038039387812 */ /* 0x000fe400078ec0ff */
[----:B------:R-:W-:-:S02]  /*153b0*/  LOP3.LUT R28, R29, 0x380, RZ, 0xc0, !PT ;  /* 0x000003801d1c7812 */ /* 0x000fc400078ec0ff */
[----:B------:R-:W-:Y:S02]  /*153c0*/  SHF.R.U64 R68, R68, 0x3, RZ ;  /* 0x0000000344447819 */ /* 0x000fe400000012ff */
[----:B------:R-:W-:Y:S02]  /*153d0*/  SHF.R.U64 R28, R28, 0x3, RZ ;  /* 0x000000031c1c7819 */ /* 0x000fe400000012ff */
[----:B------:R-:W-:Y:S02]  /*153e0*/  SHF.R.U64 R64, R64, 0x3, RZ ;  /* 0x0000000340407819 */ /* 0x000fe400000012ff */
[----:B------:R-:W-:Y:S01]  /*153f0*/  LOP3.LUT R28, R28, R29, RZ, 0x3c, !PT ;  /* 0x0000001d1c1c7212 */ /* 0x000fe200078e3cff */
[----:B------:R-:W-:Y:S01]  /*15400*/  IMAD.X R29, RZ, RZ, R95, P2 ;  /* 0x000000ffff1d7224 */ /* 0x000fe200010e065f */
[C---:B------:R-:W-:Y:S01]  /*15410*/  ISETP.GE.OR P2, PT, R4.reuse, R83, P0 ;  /* 0x000000530400720c */ /* 0x040fe20000746670 */
[----:B------:R-:W-:Y:S01]  /*15420*/  VIADD R4, R4, 0x8 ;  /* 0x0000000804047836 */ /* 0x000fe20000000000 */
        /* <DEDUP_REMOVED lines=8> */
[----:B------:R-:W-:Y:S01]  /*154b0*/  IADD3 R49, P4, R94, 0x6000, RZ ;  /* 0x000060005e317810 */ /* 0x000fe20007f9e0ff */
[----:B0-----:R0:W-:Y:S01]  /*154c0*/  @!P2 ST.E desc[UR40][R6.64], R21 ;  /* 0x000000150600a985 */ /* 0x0011e2000c101928 */
[----:B------:R-:W-:-:S02]  /*154d0*/  ISETP.GE.OR P0, PT, R4, R83, P0 ;  /* 0x000000530400720c */ /* 0x000fc40000706670 */
[----:B------:R-:W-:Y:S02]  /*154e0*/  IADD3 R41, P3, R94, 0x8000, RZ ;  /* 0x000080005e297810 */ /* 0x000fe40007f7e0ff */
[----:B------:R-:W-:Y:S02]  /*154f0*/  LOP3.LUT R52, R53, 0x380, RZ, 0xc0, !PT ;  /* 0x0000038035347812 */ /* 0x000fe400078ec0ff */
[----:B------:R-:W-:Y:S02]  /*15500*/  LOP3.LUT R48, R49, 0x380, RZ, 0xc0, !PT ;  /* 0x0000038031307812 */ /* 0x000fe400078ec0ff */
[----:B------:R-:W-:Y:S02]  /*15510*/  LOP3.LUT R40, R41, 0x380, RZ, 0xc0, !PT ;  /* 0x0000038029287812 */ /* 0x000fe400078ec0ff */
[----:B------:R-:W-:Y:S01]  /*15520*/  SHF.R.U64 R52, R52, 0x3, RZ ;  /* 0x0000000334347819 */ /* 0x000fe200000012ff */
[----:B0-----:R-:W-:Y:S01]  /*15530*/  IMAD R21, R77, UR4, RZ ;  /* 0x000000044d157c24 */ /* 0x001fe2000f8e02ff */
[----:B------:R-:W-:Y:S01]  /*15540*/  SHF.R.U64 R48, R48, 0x3, RZ ;  /* 0x0000000330307819 */ /* 0x000fe200000012ff */
[----:B--2---:R0:W-:Y:S01]  /*15550*/  @!P0 ST.E desc[UR40][R10.64], R20 ;  /* 0x000000140a008985 */ /* 0x0041e2000c101928 */
[----:B------:R-:W-:Y:S01]  /*15560*/  SHF.R.U64 R40, R40, 0x3, RZ ;  /* 0x0000000328287819 */ /* 0x000fe200000012ff */
[----:B------:R-:W-:Y:S01]  /*15570*/  IMAD R77, R76, UR5, R21 ;  /* 0x000000054c4d7c24 */ /* 0x000fe2000f8e0215 */
[----:B------:R-:W-:Y:S01]  /*15580*/  LOP3.LUT R52, R52, R53, RZ, 0x3c, !PT ;  /* 0x0000003534347212 */ /* 0x000fe200078e3cff */
[--C-:B------:R-:W-:Y:S01]  /*15590*/  IMAD.X R53, RZ, RZ, R95.reuse, P5 ;  /* 0x000000ffff357224 */ /* 0x100fe200028e065f */
[----:B------:R-:W-:Y:S01]  /*155a0*/  LOP3.LUT R48, R48, R49, RZ, 0x3c, !PT ;  /* 0x0000003130307212 */ /* 0x000fe200078e3cff */
[--C-:B------:R-:W-:Y:S01]  /*155b0*/  IMAD.X R49, RZ, RZ, R95.reuse, P4 ;  /* 0x000000ffff317224 */ /* 0x100fe200020e065f */
[----:B------:R-:W-:Y:S01]  /*155c0*/  LOP3.LUT R40, R40, R41, RZ, 0x3c, !PT ;  /* 0x0000002928287212 */ /* 0x000fe200078e3cff */
[----:B------:R-:W-:Y:S01]  /*155d0*/  IMAD.X R41, RZ, RZ, R95, P3 ;  /* 0x000000ffff297224 */ /* 0x000fe200018e065f */
[----:B------:R-:W-:Y:S01]  /*155e0*/  IADD3 R37, P5, R94, 0x9000, RZ ;  /* 0x000090005e257810 */ /* 0x000fe20007fbe0ff */
[----:B------:R-:W-:Y:S01]  /*155f0*/  IMAD R82, R82, 0x20, R79 ;  /* 0x0000002052527824 */ /* 0x000fe200078e024f */
[----:B------:R-:W-:Y:S01]  /*15600*/  IADD3 R33, P4, R94, 0xa000, RZ ;  /* 0x0000a0005e217810 */ /* 0x000fe20007f9e0ff */
[----:B0-----:R-:W-:Y:S01]  /*15610*/  IMAD.WIDE.U32 R20, R76, UR4, RZ ;  /* 0x000000044c147c25 */ /* 0x001fe2000f8e00ff */
[----:B------:R-:W-:Y:S01]  /*15620*/  IADD3 R25, P3, R94, 0xc000, RZ ;  /* 0x0000c0005e197810 */ /* 0x000fe20007f7e0ff */
[----:B------:R-:W-:Y:S01]  /*15630*/  ULDC.64 UR4, c[0x0][0xbe8] ;  /* 0x0002fa0000047ab9 */ /* 0x000fe20000000a00 */
[----:B------:R-:W-:Y:S01]  /*15640*/  LOP3.LUT R36, R37, 0x380, RZ, 0xc0, !PT ;  /* 0x0000038025247812 */ /* 0x000fe200078ec0ff */
[----:B------:R-:W-:Y:S01]  /*15650*/  IMAD.IADD R21, R21, 0x1, R77 ;  /* 0x0000000115157824 */ /* 0x000fe200078e024d */
[----:B------:R-:W-:Y:S01]  /*15660*/  LOP3.LUT R32, R33, 0x380, RZ, 0xc0, !PT ;  /* 0x0000038021207812 */ /* 0x000fe200078ec0ff */
[----:B------:R-:W-:Y:S01]  /*15670*/  IMAD R78, R78, UR4, RZ ;  /* 0x000000044e4e7c24 */ /* 0x000fe2000f8e02ff */
[----:B------:R-:W-:Y:S01]  /*15680*/  LOP3.LUT R24, R25, 0x380, RZ, 0xc0, !PT ;  /* 0x0000038019187812 */ /* 0x000fe200078ec0ff */
[----:B------:R-:W-:Y:S01]  /*15690*/  IMAD.IADD R82, R84, 0x1, R82 ;  /* 0x0000000154527824 */ /* 0x000fe200078e0252 */
[----:B------:R-:W-:Y:S01]  /*156a0*/  SHF.R.U64 R36, R36, 0x3, RZ ;  /* 0x0000000324247819 */ /* 0x000fe200000012ff */
[----:B------:R-:W-:Y:S01]  /*156b0*/  IMAD R77, R176, UR5, R78 ;  /* 0x00000005b04d7c24 */ /* 0x000fe2000f8e024e */
[----:B------:R-:W-:Y:S01]  /*156c0*/  SHF.R.U64 R32, R32, 0x3, RZ ;  /* 0x0000000320207819 */ /* 0x000fe200000012ff */
[----:B------:R-:W-:Y:S01]  /*156d0*/  IMAD.WIDE.U32 R20, R176, UR4, R20 ;  /* 0x00000004b0147c25 */ /* 0x000fe2000f8e0014 */
[----:B------:R-:W-:Y:S01]  /*156e0*/  SHF.R.U64 R24, R24, 0x3, RZ ;  /* 0x0000000318187819 */ /* 0x000fe200000012ff */
[----:B------:R-:W-:Y:S01]  /*156f0*/  ULDC.64 UR4, c[0x0][0xbf0] ;  /* 0x0002fc0000047ab9 */ /* 0x000fe20000000a00 */
[----:B------:R-:W-:Y:S01]  /*15700*/  LOP3.LUT R36, R36, R37, RZ, 0x3c, !PT ;  /* 0x0000002524247212 */ /* 0x000fe200078e3cff */
[----:B-1----:R-:W-:Y:S01]  /*15710*/  @P1 IMAD.HI.U32 R76, R82, R85, RZ ;  /* 0x00000055524c1227 */ /* 0x002fe200078e00ff */
[----:B------:R-:W-:Y:S01]  /*15720*/  LOP3.LUT R32, R32, R33, RZ, 0x3c, !PT ;  /* 0x0000002120207212 */ /* 0x000fe200078e3cff */
[----:B------:R-:W5:Y:S01]  /*15730*/  LD.E.128 R68, desc[UR40][R68.64] ;  /* 0x0000002844447980 */ /* 0x000f62000c101d00 */
[----:B------:R-:W-:Y:S01]  /*15740*/  LOP3.LUT R24, R24, R25, RZ, 0x3c, !PT ;  /* 0x0000001918187212 */ /* 0x000fe200078e3cff */
[----:B------:R-:W-:Y:S01]  /*15750*/  IMAD.IADD R21, R21, 0x1, R77 ;  /* 0x0000000115157824 */ /* 0x000fe200078e024d */
[----:B------:R-:W-:Y:S01]  /*15760*/  IADD3.X R25, RZ, R95, RZ, P3, !PT ;  /* 0x0000005fff197210 */ /* 0x000fe20001ffe4ff */
[--C-:B------:R-:W-:Y:S01]  /*15770*/  IMAD.X R37, RZ, RZ, R95.reuse, P5 ;  /* 0x000000ffff257224 */ /* 0x100fe200028e065f */
[C---:B------:R-:W-:Y:S01]  /*15780*/  IADD3 R13, P5, R94.reuse, 0xd000, RZ ;  /* 0x0000d0005e0d7810 */ /* 0x040fe20007fbe0ff */
[----:B------:R-:W-:Y:S01]  /*15790*/  IMAD.X R33, RZ, RZ, R95, P4 ;  /* 0x000000ffff217224 */ /* 0x000fe200020e065f */
[----:B------:R-:W-:Y:S01]  /*157a0*/  IADD3 R9, P4, R94, 0xe000, RZ ;  /* 0x0000e0005e097810 */ /* 0x000fe20007f9e0ff */
[----:B------:R-:W-:Y:S01]  /*157b0*/  IMAD.MOV.U32 R77, RZ, RZ, R82 ;  /* 0x000000ffff4d7224 */ /* 0x000fe200078e0052 */
[----:B------:R-:W-:Y:S01]  /*157c0*/  @P1 SHF.R.U32.HI R77, RZ, R87, R76 ;  /* 0x00000057ff4d1219 */ /* 0x000fe2000001164c */
[----:B------:R-:W-:Y:S01]  /*157d0*/  IMAD R80, R80, UR4, RZ ;  /* 0x0000000450507c24 */ /* 0x000fe2000f8e02ff */
[----:B------:R-:W-:-:S02]  /*157e0*/  IADD3 R15, P3, R94, 0xf000, RZ ;  /* 0x0000f0005e0f7810 */ /* 0x000fc40007f7e0ff */
[----:B------:R-:W-:Y:S01]  /*157f0*/  LOP3.LUT R5, R94, 0x380, RZ, 0xc0, !PT ;  /* 0x000003805e057812 */ /* 0x000fe200078ec0ff */
[----:B------:R-:W-:Y:S01]  /*15800*/  IMAD.MOV R78, RZ, RZ, -R77 ;  /* 0x000000ffff4e7224 */ /* 0x000fe200078e0a4d */
[----:B------:R-:W-:Y:S01]  /*15810*/  LOP3.LUT R12, R13, 0x380, RZ, 0xc0, !PT ;  /* 0x000003800d0c7812 */ /* 0x000fe200078ec0ff */
[----:B------:R-:W-:Y:S01]  /*15820*/  IMAD.WIDE.U32 R20, R81, UR4, R20 ;  /* 0x0000000451147c25 */ /* 0x000fe2000f8e0014 */
[----:B------:R-:W-:Y:S01]  /*15830*/  LOP3.LUT R8, R9, 0x380, RZ, 0xc0, !PT ;  /* 0x0000038009087812 */ /* 0x000fe200078ec0ff */
[----:B------:R-:W5:Y:S01]  /*15840*/  LD.E.128 R64, desc[UR40][R64.64] ;  /* 0x0000002840407980 */ /* 0x000f62000c101d00 */
[----:B------:R-:W-:Y:S01]  /*15850*/  SHF.R.S32.HI R76, RZ, 0x1f, R77 ;  /* 0x0000001fff4c7819 */ /* 0x000fe2000001144d */
[----:B------:R-:W-:Y:S01]  /*15860*/  IMAD R85, R81, UR5, R80 ;  /* 0x0000000551557c24 */ /* 0x000fe2000f8e0250 */
[----:B------:R-:W-:Y:S01]  /*15870*/  LOP3.LUT R4, R15, 0x380, RZ, 0xc0, !PT ;  /* 0x000003800f047812 */ /* 0x000fe200078ec0ff */
[----:B------:R-:W-:Y:S01]  /*15880*/  ULDC.64 UR4, c[0x0][0xbe0] ;  /* 0x0002f80000047ab9 */ /* 0x000fe20000000a00 */
[----:B------:R-:W-:Y:S01]  /*15890*/  SHF.R.U64 R12, R12, 0x3, RZ ;  /* 0x000000030c0c7819 */ /* 0x000fe200000012ff */
[----:B------:R-:W-:Y:S01]  /*158a0*/  IMAD R76, R76, UR4, RZ ;  /* 0x000000044c4c7c24 */ /* 0x000fe2000f8e02ff */
[----:B------:R-:W-:Y:S01]  /*158b0*/  SHF.R.U64 R8, R8, 0x3, RZ ;  /* 0x0000000308087819 */ /* 0x000fe200000012ff */
[----:B------:R-:W-:Y:S01]  /*158c0*/  IMAD R3, R3, R78, R82 ;  /* 0x0000004e03037224 */ /* 0x000fe200078e0252 */
[----:B------:R-:W-:Y:S01]  /*158d0*/  SHF.R.U64 R5, R5, 0x3, RZ ;  /* 0x0000000305057819 */ /* 0x000fe200000012ff */
[----:B------:R-:W5:Y:S01]  /*158e0*/  LD.E.128 R60, desc[UR40][R60.64] ;  /* 0x000000283c3c7980 */ /* 0x000f62000c101d00 */
        /* <DEDUP_REMOVED lines=13> */
[----:B------:R0:W5:Y:S02]  /*159c0*/  LD.E.128 R72, desc[UR40][R94.64] ;  /* 0x000000285e487980 */ /* 0x000164000c101d00 */
[----:B------:R-:W-:-:S02]  /*159d0*/  IMAD.IADD R21, R21, 0x1, R81 ;  /* 0x0000000115157824 */ /* 0x000fc400078e0251 */
[----:B------:R-:W5:Y:S01]  /*159e0*/  LD.E.128 R56, desc[UR40][R56.64] ;  /* 0x0000002838387980 */ /* 0x000f62000c101d00 */
[----:B------:R-:W-:-:S03]  /*159f0*/  IMAD R76, R76, UR4, RZ ;  /* 0x000000044c4c7c24 */ /* 0x000fc6000f8e02ff */
        /* <DEDUP_REMOVED lines=17> */
[----:B-1----:R-:W1:Y:S01]  /*15b10*/  FENCE.VIEW.ASYNC.S ;  /* 0x00000000000073c6 */ /* 0x002e620000000000 */
[----:B------:R-:W-:Y:S01]  /*15b20*/  IMAD.WIDE.U32 R20, R3, UR4, R20 ;  /* 0x0000000403147c25 */ /* 0x000fe2000f8e0014 */
[----:B------:R-:W-:-:S03]  /*15b30*/  ULDC.64 UR4, c[0x0][0xb80] ;  /* 0x0002e00000047ab9 */ /* 0x000fc60000000a00 */
[----:B------:R-:W-:Y:S01]  /*15b40*/  IMAD.IADD R21, R21, 0x1, R77 ;  /* 0x0000000115157824 */ /* 0x000fe200078e024d */
[----:B------:R-:W-:Y:S01]  /*15b50*/  LEA R82, P2, R20, UR4, 0x1 ;  /* 0x0000000414527c11 */ /* 0x000fe2000f8408ff */
[----:B------:R-:W-:-:S03]  /*15b60*/  IMAD.IADD R86, R79, 0x1, R84 ;  /* 0x000000014f567824 */ /* 0x000fc600078e0254 */
[----:B------:R-:W-:Y:S01]  /*15b70*/  LEA.HI.X R84, R20, UR5, R21, 0x1, P2 ;  /* 0x0000000514547c11 */ /* 0x000fe200090f0c15 */
[----:B------:R-:W-:Y:S01]  /*15b80*/  VIADD R3, R22, 0x32420 ;  /* 0x0003242016037836 */ /* 0x000fe20000000000 */
[----:B------:R-:W-:-:S04]  /*15b90*/  ISETP.GE.AND P2, PT, R86, R83, PT ;  /* 0x000000535600720c */ /* 0x000fc80003f46270 */
[----:B------:R-:W-:Y:S01]  /*15ba0*/  PRMT R3, RZ, 0x654, R3 ;  /* 0x00000654ff037816 */ /* 0x000fe20000000003 */
[----:B------:R-:W-:Y:S01]  /*15bb0*/  VIADD R76, R86, 0x20 ;  /* 0x00000020564c7836 */ /* 0x000fe20000000000 */
[----:B------:R-:W-:Y:S01]  /*15bc0*/  IADD3 R90, R0, 0xc0, RZ ;  /* 0x000000c0005a7810 */ /* 0x000fe20007ffe0ff */
[----:B------:R-:W-:Y:S02]  /*15bd0*/  VIADD R78, R86, 0x40 ;  /* 0x00000040564e7836 */ /* 0x000fe40000000000 */
[C---:B------:R-:W-:Y:S02]  /*15be0*/  VIADD R88, R0.reuse, 0x80 ;  /* 0x0000008000587836 */ /* 0x040fe40000000000 */
[----:B------:R-:W-:Y:S01]  /*15bf0*/  VIADD R92, R0, 0x40 ;  /* 0x00000040005c7836 */ /* 0x000fe20000000000 */
[----:B-1----:R1:W-:Y:S01]  /*15c00*/  SYNCS.ARRIVE.TRANS64.RED.A1T0 RZ, [R3+URZ], RZ ;  /* 0x000000ff03ff79a7 */ /* 0x0023e2000810043f */
[----:B------:R0:W2:Y:S01]  /*15c10*/  SHFL.IDX PT, R81, R82, RZ, 0x181f ;  /* 0x00181fff52517589 */ /* 0x0000a200000e0000 */
[----:B------:R-:W-:-:S02]  /*15c20*/  ISETP.GE.AND P1, PT, R76, R83, PT ;  /* 0x000000534c00720c */ /* 0x000fc40003f26270 */
[----:B------:R-:W-:Y:S01]  /*15c30*/  ISETP.GE.AND P0, PT, R78, R83, PT ;  /* 0x000000534e00720c */ /* 0x000fe20003f06270 */
[----:B-1----:R0:W1:Y:S01]  /*15c40*/  SHFL.IDX PT, R3, R84, RZ, 0x181f ;  /* 0x00181fff54037589 */ /* 0x00206200000e0000 */
[----:B------:R-:W-:Y:S02]  /*15c50*/  SHF.R.S32.HI R89, RZ, 0x1f, R0 ;  /* 0x0000001fff597819 */ /* 0x000fe40000011400 */
[----:B------:R-:W-:Y:S02]  /*15c60*/  SHF.R.S32.HI R85, RZ, 0x1f, R90 ;  /* 0x0000001fff557819 */ /* 0x000fe4000001145a */
[----:B------:R-:W-:Y:S02]  /*15c70*/  SHF.R.S32.HI R87, RZ, 0x1f, R88 ;  /* 0x0000001fff577819 */ /* 0x000fe40000011458 */
[----:B------:R-:W-:Y:S01]  /*15c80*/  SHF.R.S32.HI R91, RZ, 0x1f, R92 ;  /* 0x0000001fff5b7819 */ /* 0x000fe2000001145c */
[----:B0-----:R-:W-:Y:S06]  /*15c90*/  @P2 BRA `(.L_x_15272) ;  /* 0x0000000000442947 */ /* 0x001fec0003800000 */
[----:B------:R-:W-:Y:S02]  /*15ca0*/  ULDC UR4, c[0x0][0xbc8] ;  /* 0x0002f20000047ab9 */ /* 0x000fe40000000800 */
[----:B------:R-:W-:Y:S02]  /*15cb0*/  ISETP.GE.AND P2, PT, R0, UR4, PT ;  /* 0x0000000400007c0c */ /* 0x000fe4000bf46270 */
[----:B------:R-:W-:Y:S02]  /*15cc0*/  ISETP.GE.AND P3, PT, R92, UR4, PT ;  /* 0x000000045c007c0c */ /* 0x000fe4000bf66270 */
[----:B------:R-:W-:-:S09]  /*15cd0*/  ISETP.GE.AND P4, PT, R88, UR4, PT ;  /* 0x0000000458007c0c */ /* 0x000fd2000bf86270 */
[----:B--2---:R-:W-:-:S04]  /*15ce0*/  @!P2 LEA R20, P5, R0, R81, 0x1 ;  /* 0x000000510014a211 */ /* 0x004fc800078a08ff */
[----:B-1----:R-:W-:Y:S02]  /*15cf0*/  @!P2 LEA.HI.X R21, R0, R3, R89, 0x1, P5 ;  /* 0x000000030015a211 */ /* 0x002fe400028f0c59 */
        /* <DEDUP_REMOVED lines=11> */
.L_x_15272:
[----:B------:R-:W-:Y:S05]  /*15db0*/  BSYNC B1 ;  /* 0x0000000000017941 */ /* 0x000fea0003800000 */
.L_x_15271:
[----:B-1----:R1:W3:Y:S01]  /*15dc0*/  SHFL.IDX PT, R3, R84, 0x1, 0x181f ;  /* 0x00381f0054037f89 */ /* 0x0022e200000e0000 */
        /* <DEDUP_REMOVED lines=8> */
[----:B0-----:R-:W-:-:S04]  /*15e50*/  @!P4 LEA R20, P5, R0, R41, 0x1 ;  /* 0x000000290014c211 */ /* 0x001fc800078a08ff */
[----:B---3--:R-:W-:Y:S02]  /*15e60*/  @!P4 LEA.HI.X R21, R0, R3, R89, 0x1, P5 ;  /* 0x000000030015c211 */ /* 0x008fe400028f0c59 */
        /* <DEDUP_REMOVED lines=10> */
.L_x_15274:
[----:B------:R-:W-:Y:S05]  /*15f10*/  BSYNC B1 ;  /* 0x0000000000017941 */ /* 0x000fea0003800000 */
.L_x_15273:
[----:B---3--:R3:W0:Y:S01]  /*15f20*/  SHFL.IDX PT, R3, R84, 0x2, 0x181f ;  /* 0x00581f0054037f89 */ /* 0x00862200000e0000 */
[----:B------:R-:W-:Y:S03]  /*15f30*/  BSSY B1, `(.L_x_15275) ;  /* 0x0000014000017945 */ /* 0x000fe60003800000 */
[----:B----4-:R3:W4:Y:S01]  /*15f40*/  SHFL.IDX PT, R25, R82, 0x2, 0x181f ;  /* 0x00581f0052197f89 */ /* 0x01072200000e0000 */
[----:B------:R-:W-:Y:S05]  /*15f50*/  @P0 BRA `(.L_x_15276) ;  /* 0x0000000000440947 */ /* 0x000fea0003800000 */
[----:B------:R-:W-:Y:S02]  /*15f60*/  ULDC UR4, c[0x0][0xbc8] ;  /* 0x0002f20000047ab9 */ /* 0x000fe40000000800 */
[----:B------:R-:W-:Y:S02]  /*15f70*/  ISETP.GE.AND P3, PT, R0, UR4, PT ;  /* 0x0000000400007c0c */ /* 0x000fe4000bf66270 */
[----:B------:R-:W-:Y:S02]  /*15f80*/  ISETP.GE.AND P2, PT, R92, UR4, PT ;  /* 0x000000045c007c0c */ /* 0x000fe4000bf46270 */
[----:B------:R-:W-:Y:S02]  /*15f90*/  ISETP.GE.AND P1, PT, R88, UR4, PT ;  /* 0x0000000458007c0c */ /* 0x000fe4000bf26270 */
[----:B------:R-:W-:-:S07]  /*15fa0*/  ISETP.GE.AND P0, PT, R90, UR4, PT ;  /* 0x000000045a007c0c */ /* 0x000fce000bf06270 */
[-C--:B----4-:R-:W-:Y:S02]  /*15fb0*/  @!P3 LEA R12, P5, R0, R25.reuse, 0x1 ;  /* 0x00000019000cb211 */ /* 0x090fe400078a08ff */
        /* <DEDUP_REMOVED lines=11> */
.L_x_15276:
[----:B------:R-:W-:Y:S05]  /*16070*/  BSYNC B1 ;  /* 0x0000000000017941 */ /* 0x000fea0003800000 */
.L_x_15275:
[----:B0-----:R-:W-:Y:S01]  /*16080*/  VIADD R8, R86, 0x60 ;  /* 0x0000006056087836 */ /* 0x001fe20000000000 */
[----:B------:R0:W0:Y:S04]  /*16090*/  SHFL.IDX PT, R3, R84, 0x3, 0x181f ;  /* 0x00781f0054037f89 */ /* 0x00002800000e0000 */
        /* <DEDUP_REMOVED lines=22> */
.L_x_15269:
[----:B------:R-:W3:Y:S01]  /*16200*/  LDL R9, [R1+0xc0] ;  /* 0x0000c00001097983 */ /* 0x000ee20000100800 */
[----:B------:R-:W-:Y:S01]  /*16210*/  ULDC.64 UR4, c[0x0][0xd00] ;  /* 0x0003400000047ab9 */ /* 0x000fe20000000a00 */
[----:B------:R-:W-:Y:S01]  /*16220*/  IMAD.MOV.U32 R0, RZ, RZ, RZ ;  /* 0x000000ffff007224 */ /* 0x000fe200078e00ff */
[----:B------:R-:W-:Y:S01]  /*16230*/  ISETP.NE.U32.AND P0, PT, RZ, UR4, PT ;  /* 0x00000004ff007c0c */ /* 0x000fe2000bf05070 */
[----:B------:R-:W4:Y:S03]  /*16240*/  LDC R25, c[0x0][0xce8] ;  /* 0x00033a00ff197b82 */ /* 0x000f260000000800 */
[----:B------:R-:W-:Y:S01]  /*16250*/  ISETP.NE.AND.EX P0, PT, RZ, UR5, PT, P0 ;  /* 0x00000005ff007c0c */ /* 0x000fe2000bf05300 */
[----:B---3--:R-:W-:Y:S01]  /*16260*/  IMAD.SHL.U32 R6, R9, 0x4, RZ ;  /* 0x0000000409067824 */ /* 0x008fe200078e00ff */
[----:B------:R-:W-:-:S04]  /*16270*/  SHF.R.S32.HI R14, RZ, 0x1f, R9 ;  /* 0x0000001fff0e7819 */ /* 0x000fc80000011409 */
[----:B------:R-:W-:Y:S02]  /*16280*/  IADD3 R4, P1, R6, UR4, RZ ;  /* 0x0000000406047c10 */ /* 0x000fe4000ff3e0ff */
[----:B------:R-:W-:-:S04]  /*16290*/  SHF.L.U64.HI R3, R9, 0x2, R14 ;  /* 0x0000000209037819 */ /* 0x000fc8000001020e */
[----:B------:R-:W-:Y:S01]  /*162a0*/  IADD3.X R5, R3, UR5, RZ, P1, !PT ;  /* 0x0000000503057c10 */ /* 0x000fe20008ffe4ff */
[----:B------:R-:W-:Y:S02]  /*162b0*/  ULDC.64 UR4, c[0x0][0xd08] ;  /* 0x0003420000047ab9 */ /* 0x000fe40000000a00 */
[----:B------:R-:W-:Y:S02]  /*162c0*/  ISETP.NE.U32.AND P1, PT, RZ, UR4, PT ;  /* 0x00000004ff007c0c */ /* 0x000fe4000bf25070 */
[----:B------:R3:W5:Y:S02]  /*162d0*/  @P0 LDG.E R0, desc[UR40][R4.64] ;  /* 0x0000002804000981 */ /* 0x000764000c1e1900 */
[----:B------:R-:W-:-:S13]  /*162e0*/  ISETP.NE.AND.EX P1, PT, RZ, UR5, PT, P1 ;  /* 0x00000005ff007c0c */ /* 0x000fda000bf25310 */
[----:B------:R-:W-:Y:S01]  /*162f0*/  @P1 IADD3 R6, P2, R6, UR4, RZ ;  /* 0x0000000406061c10 */ /* 0x000fe2000ff5e0ff */
[----:B------:R-:W-:Y:S02]  /*16300*/  ULDC UR4, c[0x0][0xb88] ;  /* 0x0002e20000047ab9 */ /* 0x000fe40000000800 */
[----:B------:R-:W-:Y:S01]  /*16310*/  IMAD.U32 R8, RZ, RZ, UR4 ;  /* 0x00000004ff087e24 */ /* 0x000fe2000f8e00ff */
[----:B------:R-:W-:-:S05]  /*16320*/  @P1 IADD3.X R7, R3, UR5, RZ, P2, !PT ;  /* 0x0000000503071c10 */ /* 0x000fca00097fe4ff */
[----:B------:R3:W5:Y:S01]  /*16330*/  @P1 LDG.E R8, desc[UR40][R6.64] ;  /* 0x0000002806081981 */ /* 0x000762000c1e1900 */
[----:B----4-:R-:W-:Y:S01]  /*16340*/  ISETP.NE.AND P2, PT, R25, 0x1, PT ;  /* 0x000000011900780c */ /* 0x010fe20003f45270 */
[----:B------:R-:W4:-:S12]  /*16350*/  S2R R29, SR_TID.X ;  /* 0x00000000001d7919 */ /* 0x000f180000002100 */
[----:B------:R-:W0:Y:S01]  /*16360*/  @P2 LDC R27, c[0x0][0xcec] ;  /* 0x00033b00ff1b2b82 */ /* 0x000e220000000800 */
[----:B----4-:R-:W-:-:S05]  /*16370*/  VIADD R29, R29, 0xffffff80 ;  /* 0xffffff801d1d7836 */ /* 0x010fca0000000000 */
[----:B------:R-:W-:Y:S02]  /*16380*/  SHF.R.S32.HI R3, RZ, 0x1f, R29 ;  /* 0x0000001fff037819 */ /* 0x000fe4000001141d */
[----:B------:R-:W-:Y:S02]  /*16390*/  ISETP.GE.AND P3, PT, R29, 0x80, PT ;  /* 0x000000801d00780c */ /* 0x000fe40003f66270 */
[----:B------:R-:W-:Y:S01]  /*163a0*/  LEA.HI R20, R3, R29, RZ, 0x3 ;  /* 0x0000001d03147211 */ /* 0x000fe200078f18ff */
[----:B---3--:R-:W-:Y:S10]  /*163b0*/  @P1 BRA `(.L_x_15278) ;  /* 0x0000000000101947 */ /* 0x008ff40003800000 */
[----:B------:R-:W-:Y:S05]  /*163c0*/  @!P0 BRA `(.L_x_15278) ;  /* 0x00000000000c8947 */ /* 0x000fea0003800000 */
[----:B------:R-:W3:Y:S04]  /*163d0*/  LDG.E R3, desc[UR40][R4.64] ;  /* 0x0000002804037981 */ /* 0x000ee8000c1e1900 */
[----:B-----5:R-:W3:Y:S02]  /*163e0*/  LDG.E R8, desc[UR40][R4.64+0x4] ;  /* 0x0000042804087981 */ /* 0x020ee4000c1e1900 */
[----:B---3--:R-:W-:-:S07]  /*163f0*/  IMAD.IADD R8, R8, 0x1, -R3 ;  /* 0x0000000108087824 */ /* 0x008fce00078e0a03 */
.L_x_15278:
[----:B------:R-:W3:Y:S04]  /*16400*/  LDL R26, [R1+0xc4] ;  /* 0x0000c400011a7983 */ /* 0x000ee80000100800 */
[----:B------:R4:W5:Y:S01]  /*16410*/  LDL R28, [R1+0x98] ;  /* 0x00009800011c7983 */ /* 0x0009620000100800 */
[----:B------:R-:W-:Y:S01]  /*16420*/  BSSY B1, `(.L_x_15279) ;  /* 0x000002e000017945 */ /* 0x000fe20003800000 */
[----:B------:R-:W-:Y:S02]  /*16430*/  LOP3.LUT R24, R20, 0xfffffff8, RZ, 0xc0, !PT ;  /* 0xfffffff814187812 */ /* 0x000fe400078ec0ff */
[----:B------:R-:W-:Y:S02]  /*16440*/  SEL R13, R9, RZ, !P0 ;  /* 0x000000ff090d7207 */ /* 0x000fe40004000000 */
[----:B------:R-:W-:-:S02]  /*16450*/  SEL R14, R14, RZ, !P0 ;  /* 0x000000ff0e0e7207 */ /* 0x000fc40004000000 */
[----:B-----5:R-:W-:Y:S02]  /*16460*/  SHF.R.S32.HI R11, RZ, 0x1f, R0 ;  /* 0x0000001fff0b7819 */ /* 0x020fe40000011400 */
[----:B---3--:R-:W-:Y:S01]  /*16470*/  SHF.R.S32.HI R12, RZ, 0x1f, R26 ;  /* 0x0000001fff0c7819 */ /* 0x008fe2000001141a */
[----:B----4-:R-:W-:Y:S06]  /*16480*/  @P3 BRA `(.L_x_15280) ;  /* 0x00000000009c3947 */ /* 0x010fec0003800000 */
[----:B------:R-:W3:Y:S01]  /*16490*/  S2R R10, SR_TID.X ;  /* 0x00000000000a7919 */ /* 0x000ee20000002100 */
[----:B------:R-:W4:Y:S02]  /*164a0*/  LDC R9, c[0x0][0xce8] ;  /* 0x00033a00ff097b82 */ /* 0x000f240000000800 */
[----:B----4-:R-:W-:Y:S01]  /*164b0*/  IMAD R3, R8, R9, RZ ;  /* 0x0000000908037224 */ /* 0x010fe200078e02ff */
[----:B---3--:R-:W-:-:S04]  /*164c0*/  IADD3 R10, R28, -0x80, R10 ;  /* 0xffffff801c0a7810 */ /* 0x008fc80007ffe00a */
        /* <DEDUP_REMOVED lines=9> */
[----:B------:R-:W3:Y:S01]  /*16560*/  @P0 LDC R15, c[0x0][0xcec] ;  /* 0x00033b00ff0f0b82 */ /* 0x000ee20000000800 */
[----:B------:R-:W-:Y:S01]  /*16570*/  IMAD R7, R26, UR5, R7 ;  /* 0x000000051a077c24 */ /* 0x000fe2000f8e0207 */
[----:B------:R-:W-:-:S03]  /*16580*/  ULDC.64 UR4, c[0x0][0xc98] ;  /* 0x0003260000047ab9 */ /* 0x000fc60000000a00 */
[----:B------:R-:W-:-:S03]  /*16590*/  IMAD.IADD R5, R5, 0x1, R7 ;  /* 0x0000000105057824 */ /* 0x000fc600078e0207 */
[----:B------:R-:W4:Y:S01]  /*165a0*/  @P0 LDC R21, c[0x0][0xcf0] ;  /* 0x00033c00ff150b82 */ /* 0x000f220000000800 */
[----:B------:R-:W-:-:S04]  /*165b0*/  IMAD.WIDE.U32 R4, R13, UR4, R4 ;  /* 0x000000040d047c25 */ /* 0x000fc8000f8e0004 */
[----:B---3--:R-:W-:-:S05]  /*165c0*/  @P0 IMAD.HI.U32 R6, R10, R15, RZ ;  /* 0x0000000f0a060227 */ /* 0x008fca00078e00ff */
[----:B----4-:R-:W-:Y:S01]  /*165d0*/  @P0 SHF.R.U32.HI R3, RZ, R21, R6 ;  /* 0x00000015ff030219 */ /* 0x010fe20000011606 */
        /* <DEDUP_REMOVED lines=18> */
.L_x_15280:
[----:B------:R-:W-:Y:S05]  /*16700*/  BSYNC B1 ;  /* 0x0000000000017941 */ /* 0x000fea0003800000 */
.L_x_15279:
[----:B------:R-:W4:Y:S01]  /*16710*/  @P2 LDC R9, c[0x0][0xcf0] ;  /* 0x00033c00ff092b82 */ /* 0x000f220000000800 */
[----:B------:R-:W-:Y:S01]  /*16720*/  ULDC.64 UR4, c[0x0][0xba0] ;  /* 0x0002e80000047ab9 */ /* 0x000fe20000000a00 */
[----:B------:R-:W-:Y:S01]  /*16730*/  SHF.R.S32.HI R20, RZ, 0x3, R20 ;  /* 0x00000003ff147819 */ /* 0x000fe20000011414 */
[----:B---3--:R-:W-:Y:S02]  /*16740*/  IMAD R3, R11, UR4, RZ ;  /* 0x000000040b037c24 */ /* 0x008fe4000f8e02ff */
[----:B------:R-:W-:Y:S02]  /*16750*/  IMAD.IADD R11, R29, 0x1, -R24 ;  /* 0x000000011d0b7824 */ /* 0x000fe400078e0a18 */
[C---:B------:R-:W-:Y:S02]  /*16760*/  IMAD R3, R0.reuse, UR5, R3 ;  /* 0x0000000500037c24 */ /* 0x040fe4000f8e0203 */
[----:B------:R-:W-:Y:S01]  /*16770*/  IMAD.WIDE.U32 R4, R0, UR4, RZ ;  /* 0x0000000400047c25 */ /* 0x000fe2000f8e00ff */
[----:B------:R-:W-:-:S03]  /*16780*/  ULDC.64 UR4, c[0x0][0xbe8] ;  /* 0x0002fa0000047ab9 */ /* 0x000fc60000000a00 */
[----:B------:R-:W-:Y:S01]  /*16790*/  IMAD R6, R11, 0x20, R20 ;  /* 0x000000200b067824 */ /* 0x000fe200078e0214 */
[----:B------:R-:W-:Y:S01]  /*167a0*/  IADD3 R5, R5, R3, RZ ;  /* 0x0000000305057210 */ /* 0x000fe20007ffe0ff */
[----:B------:R-:W-:Y:S02]  /*167b0*/  IMAD R0, R12, UR4, RZ ;  /* 0x000000040c007c24 */ /* 0x000fe4000f8e02ff */
[----:B------:R-:W-:Y:S02]  /*167c0*/  IMAD.IADD R10, R28, 0x1, R6 ;  /* 0x000000011c0a7824 */ /* 0x000fe400078e0206 */
[----:B------:R-:W-:Y:S02]  /*167d0*/  IMAD R7, R26, UR5, R0 ;  /* 0x000000051a077c24 */ /* 0x000fe4000f8e0200 */
[----:B0-----:R-:W-:-:S04]  /*167e0*/  @P2 IMAD.HI.U32 R0, R10, R27, RZ ;  /* 0x0000001b0a002227 */ /* 0x001fc800078e00ff */
[----:B------:R-:W-:Y:S01]  /*167f0*/  IMAD.WIDE.U32 R4, R26, UR4, R4 ;  /* 0x000000041a047c25 */ /* 0x000fe2000f8e0004 */
[----:B------:R-:W-:-:S03]  /*16800*/  ULDC.64 UR4, c[0x0][0xbf0] ;  /* 0x0002fc0000047ab9 */ /* 0x000fc60000000a00 */
[----:B------:R-:W-:Y:S01]  /*16810*/  IMAD.MOV.U32 R3, RZ, RZ, R10 ;  /* 0x000000ffff037224 */ /* 0x000fe200078e000a */
[----:B----4-:R-:W-:Y:S01]  /*16820*/  @P2 SHF.R.U32.HI R3, RZ, R9, R0 ;  /* 0x00000009ff032219 */ /* 0x010fe20000011600 */
        /* <DEDUP_REMOVED lines=32> */
[----:B------:R0:W3:Y:S04]  /*16a30*/  SHFL.IDX PT, R0, R4, RZ, 0x181f ;  /* 0x00181fff04007589 */ /* 0x0000e800000e0000 */
[----:B------:R0:W4:Y:S02]  /*16a40*/  SHFL.IDX PT, R14, R3, RZ, 0x181f ;  /* 0x00181fff030e7589 */ /* 0x00012400000e0000 */
.L_x_15476:
        /* <DEDUP_REMOVED lines=22> */
.L_x_15283:
[----:B------:R-:W-:Y:S05]  /*16bb0*/  BSYNC B1 ;  /* 0x0000000000017941 */ /* 0x000fea0003800000 */
.L_x_15282:
[----:B------:R-:W-:-:S03]  /*16bc0*/  UMOV UR4, 0xffffffff ;  /* 0xffffffff00047882 */ /* 0x000fc60000000000 */
[----:B------:R-:W-:Y:S05]  /*16bd0*/  BRA.DIV UR4, `(.L_x_15284) ;  /* 0x0000009204e07947 */ /* 0x000fea000b800000 */
[----:B---3--:R3:W0:Y:S04]  /*16be0*/  SHFL.IDX PT, R0, R4, 0x1, 0x181f ;  /* 0x00381f0004007f89 */ /* 0x00862800000e0000 */
[----:B----4-:R3:W4:Y:S02]  /*16bf0*/  SHFL.IDX PT, R14, R3, 0x1, 0x181f ;  /* 0x00381f00030e7f89 */ /* 0x01072400000e0000 */
.L_x_15480:
        /* <DEDUP_REMOVED lines=21> */
.L_x_15286:
[----:B------:R-:W-:Y:S05]  /*16d50*/  BSYNC B1 ;  /* 0x0000000000017941 */ /* 0x000fea0003800000 */
.L_x_15285:
[----:B------:R-:W-:-:S03]  /*16d60*/  UMOV UR4, 0xffffffff ;  /* 0xffffffff00047882 */ /* 0x000fc60000000000 */
[----:B------:R-:W-:Y:S05]  /*16d70*/  BRA.DIV UR4, `(.L_x_15287) ;  /* 0x0000009204c07947 */ /* 0x000fea000b800000 */
[----:B0-----:R0:W0:Y:S04]  /*16d80*/  SHFL.IDX PT, R0, R4, 0x2, 0x181f ;  /* 0x00581f0004007f89 */ /* 0x00102800000e0000 */
[----:B----4-:R4:W0:Y:S02]  /*16d90*/  SHFL.IDX PT, R14, R3, 0x2, 0x181f ;  /* 0x00581f00030e7f89 */ /* 0x01082400000e0000 */
.L_x_15484:
        /* <DEDUP_REMOVED lines=21> */
.L_x_15289:
[----:B------:R-:W-:Y:S05]  /*16ef0*/  BSYNC B1 ;  /* 0x0000000000017941 */ /* 0x000fea0003800000 */
.L_x_15288:
[----:B------:R-:W-:-:S03]  /*16f00*/  UMOV UR4, 0xffffffff ;  /* 0xffffffff00047882 */ /* 0x000fc60000000000 */
[----:B------:R-:W-:Y:S05]  /*16f10*/  BRA.DIV UR4, `(.L_x_15290) ;  /* 0x0000009204a07947 */ /* 0x000fea000b800000 */
[----:B0-----:R0:W0:Y:S04]  /*16f20*/  SHFL.IDX PT, R0, R4, 0x3, 0x181f ;  /* 0x00781f0004007f89 */ /* 0x00102800000e0000 */
[----:B------:R0:W0:Y:S02]  /*16f30*/  SHFL.IDX PT, R14, R3, 0x3, 0x181f ;  /* 0x00781f00030e7f89 */ /* 0x00002400000e0000 */
.L_x_15488:
[----:B0--34-:R-:W-:-:S05]  /*16f40*/  VIADD R3, R7, 0x60 ;  /* 0x0000006007037836 */ /* 0x019fca0000000000 */
        /* <DEDUP_REMOVED lines=19> */
.L_x_15277:
[----:B------:R-:W-:Y:S05]  /*17080*/  BSYNC B0 ;  /* 0x0000000000007941 */ /* 0x000fea0003800000 */
.L_x_15268:
[----:B------:R-:W-:Y:S02]  /*17090*/  ULDC UR4, c[0x0][0xd3c] ;  /* 0x00034f0000047ab9 */ /* 0x000fe40000000800 */
[----:B--2---:R-:W-:-:S13]  /*170a0*/  ISETP.GE.AND P0, PT, R103, UR4, PT ;  /* 0x0000000467007c0c */ /* 0x004fda000bf06270 */
[----:B------:R-:W-:Y:S05]  /*170b0*/  @!P0 BRA `(.L_x_15291) ;  /* 0xfffffe9c00f08947 */ /* 0x000fea000383ffff */
[----:B------:R-:W-:Y:S05]  /*170c0*/  BRA `(.L_x_15133) ;  /* 0x0000007800407947 */ /* 0x000fea0003800000 */
.L_x_15131:
        /* <DEDUP_REMOVED lines=18> */
.L_x_15292:
        /* <DEDUP_REMOVED lines=41> */
.L_x_15298:
        /* <DEDUP_REMOVED lines=12> */
.L_x_15297:
[----:B------:R-:W-:Y:S05]  /*17540*/  BSYNC B0 ;  /* 0x0000000000007941 */ /* 0x000fea0003800000 */
.L_x_15296:
        /* <DEDUP_REMOVED lines=20> */
.L_x_15294:
        /* <DEDUP_REMOVED lines=20> */
.L_x_15299:
        /* <DEDUP_REMOVED lines=59> */
.L_x_15295:
[----:B------:R-:W-:Y:S02]  /*17b80*/  IMAD.MOV.U32 R17, RZ, RZ, RZ ;  /* 0x000000ffff117224 */ /* 0x000fe400078e00ff */
[----:B------:R-:W-:Y:S02]  /*17b90*/  IMAD.U32 R16, RZ, RZ, UR6 ;  /* 0x00000006ff107e24 */ /* 0x000fe4000f8e00ff */
[----:B------:R-:W-:-:S07]  /*17ba0*/  IMAD.MOV.U32 R18, RZ, RZ, RZ ;  /* 0x000000ffff127224 */ /* 0x000fce00078e00ff */
.L_x_15300:
[----:B------:R-:W-:-:S13]  /*17bb0*/  ISETP.NE.AND P0, PT, R5, RZ, PT ;  /* 0x000000ff0500720c */ /* 0x000fda0003f05270 */
[----:B------:R-:W0:Y:S01]  /*17bc0*/  @!P0 S2R R3, SR_CgaCtaId ;  /* 0x0000000000038919 */ /* 0x000e220000008800 */
[----:B------:R-:W-:-:S04]  /*17bd0*/  @!P0 MOV R2, 0x400 ;  /* 0x0000040000028802 */ /* 0x000fc80000000f00 */
[----:B0-----:R-:W-:-:S05]  /*17be0*/  @!P0 LEA R2, R3, R2, 0x18 ;  /* 0x0000000203028211 */ /* 0x001fca00078ec0ff */
[----:B------:R2:W-:Y:S01]  /*17bf0*/  @!P0 STS.128 [R2+0x324d0], R16 ;  /* 0x0324d01002008388 */ /* 0x0005e20000000c00 */
[----:B------:R-:W-:Y:S06]  /*17c00*/  BAR.ARV 0x5, 0x180 ;  /* 0x0146000000007b1d */ /* 0x000fec0000002000 */
.L_x_15293:
[----:B------:R3:W-:Y:S01]  /*17c10*/  STL [R1+0x3c], RZ ;  /* 0x00003cff01007387 */ /* 0x0007e20000100800 */
[----:B------:R-:W-:Y:S01]  /*17c20*/  ULDC UR4, c[0x0][0xd3c] ;  /* 0x00034f0000047ab9 */ /* 0x000fe20000000800 */
[----:B------:R-:W-:Y:S01]  /*17c30*/  IMAD.MOV.U32 R26, RZ, RZ, 0x1 ;  /* 0x00000001ff1a7424 */ /* 0x000fe200078e00ff */
[----:B-1----:R-:W-:Y:S01]  /*17c40*/  ISETP.GE.AND P0, PT, R19, UR4, PT ;  /* 0x0000000413007c0c */ /* 0x002fe2000bf06270 */
[----:B------:R-:W-:-:S12]  /*17c50*/  IMAD.MOV.U32 R24, RZ, RZ, RZ ;  /* 0x000000ffff187224 */ /* 0x000fd800078e00ff */
[----:B---3--:R-:W-:Y:S05]  /*17c60*/  @P0 BRA `(.L_x_15301) ;  /* 0x00000068007c0947 */ /* 0x008fea0003800000 */
[----:B------:R-:W1:Y:S01]  /*17c70*/  S2UR UR5, SR_CgaCtaId ;  /* 0x00000000000579c3 */ /* 0x000e620000008800 */
[----:B------:R3:W-:Y:S01]  /*17c80*/  STL [R1+0x3c], RZ ;  /* 0x00003cff01007387 */ /* 0x0007e20000100800 */
[C---:B--2---:R-:W-:Y:S01]  /*17c90*/  IMAD.SHL.U32 R2, R0.reuse, 0x8, RZ ;  /* 0x0000000800027824 */ /* 0x044fe200078e00ff */
[----:B------:R-:W-:Y:S01]  /*17ca0*/  LOP3.LUT R4, R0, 0x7f, RZ, 0xc0, !PT ;  /* 0x0000007f00047812 */ /* 0x000fe200078ec0ff */
[----:B------:R-:W-:Y:S01]  /*17cb0*/  UMOV UR4, 0x400 ;  /* 0x0000040000047882 */ /* 0x000fe20000000000 */
[----:B------:R-:W-:Y:S01]  /*17cc0*/  BSSY B8, `(.L_x_15301) ;  /* 0x0000699000087945 */ /* 0x000fe20003800000 */
[----:B------:R-:W-:Y:S01]  /*17cd0*/  IMAD.MOV.U32 R27, RZ, RZ, 0x1 ;  /* 0x00000001ff1b7424 */ /* 0x000fe200078e00ff */
[----:B0-----:R-:W-:Y:S01]  /*17ce0*/  LOP3.LUT R3, R2, 0x1f8, RZ, 0xc0, !PT ;  /* 0x000001f802037812 */ /* 0x001fe200078ec0ff */
[----:B------:R-:W-:Y:S01]  /*17cf0*/  IMAD.SHL.U32 R32, R4, 0x8, RZ ;  /* 0x0000000804207824 */ /* 0x000fe200078e00ff */
[----:B------:R-:W-:Y:S01]  /*17d00*/  LOP3.LUT R2, R2, 0x38, RZ, 0xc0, !PT ;  /* 0x0000003802027812 */ /* 0x000fe200078ec0ff */
[----:B------:R-:W-:Y:S01]  /*17d10*/  IMAD.MOV.U32 R24, RZ, RZ, RZ ;  /* 0x000000ffff187224 */ /* 0x000fe200078e00ff */
[----:B------:R-:W-:Y:S01]  /*17d20*/  LOP3.LUT R3, R3, 0x38, R0, 0x78, !PT ;  /* 0x0000003803037812 */ /* 0x000fe200078e7800 */
[----:B------:R-:W-:Y:S01]  /*17d30*/  IMAD.SHL.U32 R0, R0, 0x10, RZ ;  /* 0x0000001000007824 */ /* 0x000fe200078e00ff */
[----:B------:R-:W-:Y:S01]  /*17d40*/  MOV R23, RZ ;  /* 0x000000ff00177202 */ /* 0x000fe20000000f00 */
        /* <DEDUP_REMOVED lines=10> */
[----:B------:R-:W-:-:S05]  /*17df0*/  LOP3.LUT R0, R2, 0xc0, RZ, 0xfc, !PT ;  /* 0x000000c002007812 */ /* 0x000fca00078efcff */
[----:B------:R-:W-:-:S04]  /*17e00*/  IMAD.U32 R22, RZ, RZ, UR4 ;  /* 0x00000004ff167e24 */ /* 0x000fc8000f8e00ff */
[----:B---3--:R-:W-:-:S07]  /*17e10*/  IMAD R25, R32, 0x2, R22 ;  /* 0x0000000220197824 */ /* 0x008fce00078e0216 */
.L_x_15406:
[----:B------:R-:W0:Y:S02]  /*17e20*/  LDC.64 R2, c[0x0][0xd88] ;  /* 0x00036200ff027b82 */ /* 0x000e240000000a00 */
[----:B0-----:R-:W-:-:S05]  /*17e30*/  IMAD.WIDE R2, R19, 0x4, R2 ;  /* 0x0000000413027825 */ /* 0x001fca00078e0202 */
        /* <DEDUP_REMOVED lines=29> */
[----:B---3--:R-:W-:Y:S01]  /*18010*/  @P2 IADD3 R6, P3, R28, UR8, RZ ;  /* 0x000000081c062c10 */ /* 0x008fe2000ff7e0ff */
        /* <DEDUP_REMOVED lines=20> */
[----:B0-----:R-:W2:Y:S02]  /*18160*/  LDG.E R8, desc[UR40][R2.64+0x4] ;  /* 0x0000042802087981 */ /* 0x001ea4000c1e1900 */
[----:B--2---:R-:W-:-:S05]  /*18170*/  IMAD.IADD R10, R8, 0x1, -R9 ;  /* 0x00000001080a7824 */ /* 0x004fca00078e0a09 */
[----:B------:R1:W-:Y:S02]  /*18180*/  STL [R1+0x4], R10 ;  /* 0x0000040a01007387 */ /* 0x0003e40000100800 */
.L_x_15302:
        /* <DEDUP_REMOVED lines=9> */
.L_x_15303:
        /* <DEDUP_REMOVED lines=9> */
.L_x_15304:
        /* <DEDUP_REMOVED lines=8> */
[----:B--2---:R-:W-:Y:S01]  /*18330*/  @P1 IMAD.IADD R6, R9, 0x1, -R2 ;  /* 0x0000000109061824 */ /* 0x004fe200078e0a02 */
[----:B------:R-:W-:-:S03]  /*18340*/  SHF.L.U32 R2, R17, 0x7, RZ ;  /* 0x0000000711027819 */ /* 0x000fc600000006ff */
[----:B------:R-:W-:Y:S02]  /*18350*/  IMAD.IADD R30, R7, 0x1, R6 ;  /* 0x00000001071e7824 */ /* 0x000fe400078e0206 */
[----:B------:R-:W-:-:S04]  /*18360*/  VIADD R2, R2, 0x7f ;  /* 0x0000007f02027836 */ /* 0x000fc80000000000 */
[----:B0-----:R-:W-:-:S05]  /*18370*/  @P0 IMAD.HI.U32 R8, R2, R8, RZ ;  /* 0x0000000802080227 */ /* 0x001fca00078e00ff */
[----:B---3--:R-:W-:Y:S01]  /*18380*/  @P0 SHF.R.U32.HI R2, RZ, R3, R8 ;  /* 0x00000003ff020219 */ /* 0x008fe20000011608 */
[----:B------:R-:W-:-:S04]  /*18390*/  VIADD R3, R30, 0x5f ;  /* 0x0000005f1e037836 */ /* 0x000fc80000000000 */
        /* <DEDUP_REMOVED lines=31> */
.L_x_15491:
[----:B--2---:R-:W-:Y:S02]  /*18590*/  ISETP.NE.AND P0, PT, R14, RZ, PT ;  /* 0x000000ff0e00720c */ /* 0x004fe40003f05270 */
[----:B------:R-:W-:-:S11]  /*185a0*/  PLOP3.LUT P6, PT, PT, PT, PT, 0x8, 0x0 ;  /* 0x000000000000781c */ /* 0x000fd60003fce170 */
[----:B------:R-:W-:Y:S05]  /*185b0*/  @P0 BRA `(.L_x_15308) ;  /* 0x00000000000c0947 */ /* 0x000fea0003800000 */
[----:B------:R-:W-:-:S03]  /*185c0*/  UMOV UR4, 0xffffffff ;  /* 0xffffffff00047882 */ /* 0x000fc60000000000 */
[----:B------:R-:W-:Y:S05]  /*185d0*/  BRA.DIV UR4, `(.L_x_15309) ;  /* 0x0000007e046c7947 */ /* 0x000fea000b800000 */
[----:B------:R-:W-:-:S13]  /*185e0*/  ELECT P6, URZ, PT ;  /* 0x00000000003f782f */ /* 0x000fda00038c0000 */
.L_x_15308:
        /* <DEDUP_REMOVED lines=9> */
.L_x_15494:
[----:B------:R-:W-:Y:S05]  /*18680*/  BSYNC B1 ;  /* 0x0000000000017941 */ /* 0x000fea0003800000 */
.L_x_15310:
        /* <DEDUP_REMOVED lines=10> */
.L_x_15495:
[----:B------:R-:W-:Y:S05]  /*18730*/  BSYNC B2 ;  /* 0x0000000000027941 */ /* 0x000fea0003800000 */
.L_x_15314:
        /* <DEDUP_REMOVED lines=9> */
.L_x_15317:
[----:B------:R-:W-:Y:S05]  /*187d0*/  BSYNC B2 ;  /* 0x0000000000027941 */ /* 0x000fea0003800000 */
.L_x_15316:
        /* <DEDUP_REMOVED lines=12> */
.L_x_15318:
        /* <DEDUP_REMOVED lines=13> */
.L_x_15496:
[----:B------:R-:W-:Y:S05]  /*18970*/  BSYNC B2 ;  /* 0x0000000000027941 */ /* 0x000fea0003800000 */
.L_x_15319:
[----:B------:R-:W-:Y:S01]  /*18980*/  BSSY B2, `(.L_x_15321) ;  /* 0x000000b000027945 */ /* 0x000fe20003800000 */
[----:B------:R-:W-:Y:S01]  /*18990*/  MOV R12, 0x0 ;  /* 0x00000000000c7802 */ /* 0x000fe20000000f00 */
[----:B------:R-:W-:Y:S02]  /*189a0*/  IMAD.MOV.U32 R13, RZ, RZ, 0x12f00000 ;  /* 0x12f00000ff0d7424 */ /* 0x000fe400078e00ff */
        /* <DEDUP_REMOVED lines=8> */
.L_x_15322:
[----:B------:R-:W-:Y:S05]  /*18a30*/  BSYNC B2 ;  /* 0x0000000000027941 */ /* 0x000fea0003800000 */
.L_x_15321:
        /* <DEDUP_REMOVED lines=9> */
.L_x_15323:
        /* <DEDUP_REMOVED lines=15> */
.L_x_15324:
        /* <DEDUP_REMOVED lines=15> */
.L_x_15325:
        /* <DEDUP_REMOVED lines=15> */
.L_x_15326:
        /* <DEDUP_REMOVED lines=10> */
.L_x_15313:
[----:B------:R-:W-:Y:S05]  /*18e40*/  BSYNC B1 ;  /* 0x0000000000017941 */ /* 0x000fea0003800000 */
.L_x_15312:
        /* <DEDUP_REMOVED lines=9> */
.L_x_15342:
        /* <DEDUP_REMOVED lines=11> */
.L_x_15497:
[----:B------:R-:W-:Y:S05]  /*18f90*/  BSYNC B2 ;  /* 0x0000000000027941 */ /* 0x000fea0003800000 */
.L_x_15329:
        /* <DEDUP_REMOVED lines=9> */
.L_x_15332:
[----:B------:R-:W-:Y:S05]  /*19030*/  BSYNC B2 ;  /* 0x0000000000027941 */ /* 0x000fea0003800000 */
.L_x_15331:
        /* <DEDUP_REMOVED lines=11> */
.L_x_15333:
        /* <DEDUP_REMOVED lines=13> */
.L_x_15498:
[----:B------:R-:W-:Y:S05]  /*191c0*/  BSYNC B2 ;  /* 0x0000000000027941 */ /* 0x000fea0003800000 */
.L_x_15334:
[----:B------:R-:W-:Y:S01]  /*191d0*/  BSSY B2, `(.L_x_15336) ;  /* 0x000000b000027945 */ /* 0x000fe20003800000 */
[----:B01----:R-:W-:Y:S02]  /*191e0*/  IMAD.MOV.U32 R2, RZ, RZ, 0x0 ;  /* 0x00000000ff027424 */ /* 0x003fe400078e00ff */
[----:B------:R-:W-:Y:S01]  /*191f0*/  IMAD.MOV.U32 R3, RZ, RZ, 0x12f00000 ;  /* 0x12f00000ff037424 */ /* 0x000fe200078e00ff */
[----:B------:R-:W-:Y:S06]  /*19200*/  @P2 BRA `(.L_x_15337) ;  /* 0x00000000001c2947 */ /* 0x000fec0003800000 */
[----:B------:R-:W0:Y:S01]  /*19210*/  S2R R13, SR_TID.X ;  /* 0x00000000000d7919 */ /* 0x000e220000002100 */
[----:B------:R-:W-:-:S04]  /*19220*/  MOV R9, 0xc000 ;  /* 0x0000c00000097802 */ /* 0x000fc80000000f00 */
[----:B------:R1:W-:Y:S01]  /*19230*/  SYNCS.ARRIVE.TRANS64 RZ, [R8+URZ+0x324b0], R9 ;  /* 0x0324b00908ff79a7 */ /* 0x0003e2000800003f */
[----:B0-----:R-:W-:-:S04]  /*19240*/  LOP3.LUT R13, R13, 0x1f, RZ, 0xc0, !PT ;  /* 0x0000001f0d0d7812 */ /* 0x001fc800078ec0ff */
[----:B------:R-:W-:-:S13]  /*19250*/  ISETP.NE.AND P1, PT, R13, RZ, PT ;  /* 0x000000ff0d00720c */ /* 0x000fda0003f25270 */
[----:B-1----:R-:W-:Y:S05]  /*19260*/  @!P1 BRA `(.L_x_15337) ;  /* 0x0000000000049947 */ /* 0x002fea0003800000 */
[----:B------:R-:W-:Y:S01]  /*19270*/  BPT.TRAP 0x1 ;  /* 0x000000040000795c */ /* 0x000fe20000300000 */
.L_x_15337:
[----:B------:R-:W-:Y:S05]  /*19280*/  BSYNC B2 ;  /* 0x0000000000027941 */ /* 0x000fea0003800000 */
.L_x_15336:
        /* <DEDUP_REMOVED lines=9> */
.L_x_15338:
        /* <DEDUP_REMOVED lines=15> */
.L_x_15339:
        /* <DEDUP_REMOVED lines=15> */
.L_x_15340:
        /* <DEDUP_REMOVED lines=15> */
.L_x_15341:
        /* <DEDUP_REMOVED lines=10> */
.L_x_15328:
[----:B------:R-:W-:Y:S05]  /*19690*/  BSYNC B1 ;  /* 0x0000000000017941 */ /* 0x000fea0003800000 */
.L_x_15327:
        /* <DEDUP_REMOVED lines=8> */
.L_x_15306:
[----:B------:R-:W-:Y:S05]  /*19720*/  BSYNC B0 ;  /* 0x0000000000007941 */ /* 0x000fea0003800000 */
.L_x_15305:
[----:B------:R-:W2:Y:S01]  /*19730*/  LDC R0, c[0x0][0x448] ;  /* 0x00011200ff007b82 */ /* 0x000ea20000000800 */
[----:B0-----:R-:W-:Y:S01]  /*19740*/  LEA R3, R17, 0x7f, 0x7 ;  /* 0x0000007f11037811 */ /* 0x001fe200078e38ff */
        /* <DEDUP_REMOVED lines=33> */
.L_x_15344:
        /* <DEDUP_REMOVED lines=14> */
[----:B-1----:R-:W-:Y:S02]  /*19a40*/  IMAD.U32 R10, RZ, RZ, UR4 ;  /* 0x00000004ff0a7e24 */ /* 0x002fe4000f8e00ff */
[----:B------:R-:W-:Y:S02]  /*19a50*/  IMAD.U32 R11, RZ, RZ, UR5 ;  /* 0x00000005ff0b7e24 */ /* 0x000fe4000f8e00ff */
[----:B------:R-:W-:Y:S02]  /*19a60*/  IMAD.MOV.U32 R8, RZ, RZ, 0x70 ;  /* 0x00000070ff087424 */ /* 0x000fe400078e00ff */
[----:B------:R-:W-:-:S07]  /*19a70*/  IMAD.MOV.U32 R13, RZ, RZ, RZ ;  /* 0x000000ffff0d7224 */ /* 0x000fce00078e00ff */
[----:B------:R-:W-:-:S07]  /*19a80*/  LEPC R20, `(.L_x_15347) ;  /* 0x000000001014794e */ /* 0x000fce0000000000 */
[----:B0-----:R-:W-:Y:S05]  /*19a90*/  CALL.ABS.NOINC R2 ;  /* 0x0000000002007343 */ /* 0x001fea0003c00000 */
.L_x_15347:
[----:B------:R-:W-:Y:S05]  /*19aa0*/  BSYNC B6 ;  /* 0x0000000000067941 */ /* 0x000fea0003800000 */
.L_x_15346:
        /* <DEDUP_REMOVED lines=20> */
.L_x_15350:
        /* <DEDUP_REMOVED lines=15> */
.L_x_15349:
[----:B------:R-:W-:Y:S05]  /*19ce0*/  BSYNC B6 ;  /* 0x0000000000067941 */ /* 0x000fea0003800000 */
.L_x_15348:
[----:B------:R-:W0:Y:S01]  /*19cf0*/  S2R R20, SR_TID.X ;  /* 0x0000000000147919 */ /* 0x000e220000002100 */
[----:B------:R-:W-:Y:S01]  /*19d00*/  ULDC.64 UR4, c[0x0][0xaf0] ;  /* 0x0002bc0000047ab9 */ /* 0x000fe20000000a00 */
[----:B-1----:R-:W1:Y:S01]  /*19d10*/  LDC R10, c[0x0][0x430] ;  /* 0x00010c00ff0a7b82 */ /* 0x002e620000000800 */
[----:B------:R-:W2:Y:S01]  /*19d20*/  LDL R2, [R1+0x1c] ;  /* 0x00001c0001027983 */ /* 0x000ea20000100800 */
[----:B------:R-:W-:-:S04]  /*19d30*/  ISETP.NE.U32.AND P0, PT, RZ, UR4, PT ;  /* 0x00000004ff007c0c */ /* 0x000fc8000bf05070 */
[----:B------:R-:W-:-:S13]  /*19d40*/  ISETP.NE.AND.EX P0, PT, RZ, UR5, PT, P0 ;  /* 0x00000005ff007c0c */ /* 0x000fda000bf05300 */
[----:B------:R-:W-:Y:S01]  /*19d50*/  @P0 IADD3 R28, P1, R28, UR4, RZ ;  /* 0x000000041c1c0c10 */ /* 0x000fe2000ff3e0ff */
[----:B------:R-:W3:Y:S01]  /*19d60*/  S2R R11, SR_TID.X ;  /* 0x00000000000b7919 */ /* 0x000ee20000002100 */
[----:B------:R-:W-:Y:S02]  /*19d70*/  ULDC UR4, c[0x0][0x2f4] ;  /* 0x0000bd0000047ab9 */ /* 0x000fe40000000800 */
[----:B------:R-:W-:Y:S01]  /*19d80*/  @P0 IADD3.X R29, R29, UR5, RZ, P1, !PT ;  /* 0x000000051d1d0c10 */ /* 0x000fe20008ffe4ff */
[----:B------:R-:W4:Y:S01]  /*19d90*/  S2R R12, SR_TID.X ;  /* 0x00000000000c7919 */ /* 0x000f220000002100 */
[----:B------:R-:W-:-:S03]  /*19da0*/  ULDC UR5, c[0x0][0x320] ;  /* 0x0000c80000057ab9 */ /* 0x000fc60000000800 */
[----:B------:R-:W2:Y:S01]  /*19db0*/  @P0 LDG.E R31, desc[UR40][R28.64] ;  /* 0x000000281c1f0981 */ /* 0x000ea2000c1e1900 */
[----:B0-----:R-:W-:-:S04]  /*19dc0*/  LOP3.LUT R20, R20, 0x7f, RZ, 0xc0, !PT ;  /* 0x0000007f14147812 */ /* 0x001fc800078ec0ff */
[----:B------:R-:W-:Y:S02]  /*19dd0*/  SHF.R.U32.HI R21, RZ, 0x3, R20 ;  /* 0x00000003ff157819 */ /* 0x000fe40000011614 */
[----:B------:R-:W0:Y:S02]  /*19de0*/  S2R R20, SR_TID.X ;  /* 0x0000000000147919 */ /* 0x000e240000002100 */
[----:B0-----:R-:W-:-:S05]  /*19df0*/  IMAD.SHL.U32 R20, R20, 0x10, RZ ;  /* 0x0000001014147824 */ /* 0x001fca00078e00ff */
[----:B------:R-:W-:Y:S02]  /*19e00*/  LOP3.LUT R20, R21, 0x70, R20, 0xf8, !PT ;  /* 0x0000007015147812 */ /* 0x000fe400078ef814 */
[----:B------:R-:W2:Y:S01]  /*19e10*/  LDL.LU R21, [R1] ;  /* 0x0000000001157983 */ /* 0x000ea20000300800 */
[----:B-1----:R-:W-:-:S13]  /*19e20*/  ISETP.NE.AND P1, PT, R10, 0x1, PT ;  /* 0x000000010a00780c */ /* 0x002fda0003f25270 */
[----:B------:R-:W0:Y:S01]  /*19e30*/  @P1 LDC R3, c[0x0][0x434] ;  /* 0x00010d00ff031b82 */ /* 0x000e220000000800 */
[----:B---3--:R-:W-:Y:S02]  /*19e40*/  IMAD.SHL.U32 R11, R11, 0x8, RZ ;  /* 0x000000080b0b7824 */ /* 0x008fe400078e00ff */
[----:B----4-:R-:W-:-:S03]  /*19e50*/  IMAD.SHL.U32 R12, R12, 0x8, RZ ;  /* 0x000000080c0c7824 */ /* 0x010fc600078e00ff */
[----:B------:R-:W-:Y:S02]  /*19e60*/  LOP3.LUT R11, R11, 0x38, RZ, 0xc0, !PT ;  /* 0x000000380b0b7812 */ /* 0x000fe400078ec0ff */
[----:B------:R-:W-:-:S04]  /*19e70*/  LOP3.LUT R12, R12, 0x38, RZ, 0xc0, !PT ;  /* 0x000000380c0c7812 */ /* 0x000fc800078ec0ff */
[----:B------:R-:W-:-:S04]  /*19e80*/  LOP3.LUT R12, R12, 0x40, RZ, 0xfc, !PT ;  /* 0x000000400c0c7812 */ /* 0x000fc800078efcff */
[----:B------:R-:W-:Y:S01]  /*19e90*/  ISETP.GE.AND P4, PT, R12, UR5, PT ;  /* 0x000000050c007c0c */ /* 0x000fe2000bf86270 */
[----:B------:R-:W-:Y:S01]  /*19ea0*/  IMAD.MOV.U32 R37, RZ, RZ, RZ ;  /* 0x000000ffff257224 */ /* 0x000fe200078e00ff */
[----:B------:R-:W-:-:S04]  /*19eb0*/  LOP3.LUT R12, R11, 0x80, RZ, 0xfc, !PT ;  /* 0x000000800b0c7812 */ /* 0x000fc800078efcff */
[----:B------:R-:W-:Y:S01]  /*19ec0*/  ISETP.GE.AND P3, PT, R12, UR5, PT ;  /* 0x000000050c007c0c */ /* 0x000fe2000bf66270 */
[----:B------:R-:W-:Y:S01]  /*19ed0*/  UMOV UR6, 0xffffffff ;  /* 0xffffffff00067882 */ /* 0x000fe20000000000 */
[----:B--2---:R-:W-:Y:S02]  /*19ee0*/  VIADD R0, R2, 0xffffffff ;  /* 0xffffffff02007836 */ /* 0x004fe40000000000 */
[----:B------:R-:W1:Y:S02]  /*19ef0*/  @P1 LDC R2, c[0x0][0x438] ;  /* 0x00010e00ff021b82 */ /* 0x000e640000000800 */
[----:B------:R-:W-:-:S05]  /*19f00*/  IMAD R8, R0, 0x60, R20 ;  /* 0x0000006000087824 */ /* 0x000fca00078e0214 */
[C---:B------:R-:W-:Y:S01]  /*19f10*/  ISETP.GE.AND P0, PT, R8.reuse, R30, PT ;  /* 0x0000001e0800720c */ /* 0x040fe20003f06270 */
[----:B------:R-:W-:-:S03]  /*19f20*/  IMAD.IADD R8, R8, 0x1, R33 ;  /* 0x0000000108087824 */ /* 0x000fc600078e0221 */
[----:B------:R-:W-:Y:S01]  /*19f30*/  ISETP.GT.U32.OR P0, PT, R20, 0x5f, P0 ;  /* 0x0000005f1400780c */ /* 0x000fe20000704470 */
[----:B0-----:R-:W-:-:S04]  /*19f40*/  @P1 IMAD.HI.U32 R3, R8, R3, RZ ;  /* 0x0000000308031227 */ /* 0x001fc800078e00ff */
[----:B------:R-:W-:Y:S01]  /*19f50*/  IMAD.MOV.U32 R9, RZ, RZ, R8 ;  /* 0x000000ffff097224 */ /* 0x000fe200078e0008 */
[----:B-1----:R-:W-:-:S07]  /*19f60*/  @P1 SHF.R.U32.HI R9, RZ, R2, R3 ;  /* 0x00000002ff091219 */ /* 0x002fce0000011603 */
[----:B------:R-:W0:Y:S08]  /*19f70*/  @!P0 LDC.64 R4, c[0x0][0x418] ;  /* 0x00010600ff048b82 */ /* 0x000e300000000a00 */
[----:B------:R-:W1:Y:S01]  /*19f80*/  @!P0 LDC.64 R2, c[0x0][0x428] ;  /* 0x00010a00ff028b82 */ /* 0x000e620000000a00 */
[--C-:B------:R-:W-:Y:S01]  /*19f90*/  @!P0 SHF.R.S32.HI R7, RZ, 0x1f, R9.reuse ;  /* 0x0000001fff078819 */ /* 0x100fe20000011409 */
[----:B------:R-:W-:Y:S01]  /*19fa0*/  @!P0 IMAD.MOV.U32 R6, RZ, RZ, R9 ;  /* 0x000000ffff068224 */ /* 0x000fe200078e0009 */
[----:B------:R-:W-:-:S03]  /*19fb0*/  SHF.R.S32.HI R34, RZ, 0x1f, R31 ;  /* 0x0000001fff227819 */ /* 0x000fc6000001141f */
[----:B-1----:R-:W-:-:S04]  /*19fc0*/  @!P0 IMAD.WIDE.U32 R6, R31, R2, R6 ;  /* 0x000000021f068225 */ /* 0x002fc800078e0006 */
[----:B------:R-:W-:-:S04]  /*19fd0*/  @!P0 IMAD R2, R34, R2, RZ ;  /* 0x0000000222028224 */ /* 0x000fc800078e02ff */
[----:B------:R-:W-:Y:S02]  /*19fe0*/  @!P0 IMAD R3, R31, R3, R2 ;  /* 0x000000031f038224 */ /* 0x000fe400078e0202 */
[----:B------:R-:W-:Y:S01]  /*19ff0*/  IMAD.U32 R2, RZ, RZ, UR38 ;  /* 0x00000026ff027e24 */ /* 0x000fe2000f8e00ff */
[----:B0-----:R-:W-:Y:S01]  /*1a000*/  @!P0 LEA R4, P1, R6, R4, 0x2 ;  /* 0x0000000406048211 */ /* 0x001fe200078210ff */
[----:B------:R-:W-:-:S03]  /*1a010*/  @!P0 IMAD.IADD R3, R7, 0x1, R3 ;  /* 0x0000000107038824 */ /* 0x000fc600078e0203 */
[----:B------:R-:W-:Y:S02]  /*1a020*/  ISETP.NE.AND P2, PT, R2, 0x3, PT ;  /* 0x000000030200780c */ /* 0x000fe40003f45270 */
[----:B------:R-:W-:Y:S02]  /*1a030*/  @!P0 LEA.HI.X R5, R6, R5, R3, 0x2, P1 ;  /* 0x0000000506058211 */ /* 0x000fe400008f1403 */
[----:B------:R-:W-:Y:S02]  /*1a040*/  ISETP.GE.AND P1, PT, R11, UR4, PT ;  /* 0x000000040b007c0c */ /* 0x000fe4000bf26270 */
[----:B------:R-:W-:Y:S01]  /*1a050*/  LOP3.LUT R21, R21, 0xfffff7ff, RZ, 0xc0, !PT ;  /* 0xfffff7ff15157812 */ /* 0x000fe200078ec0ff */
[----:B------:R0:W5:Y:S06]  /*1a060*/  @!P0 LDG.E R37, desc[UR40][R4.64] ;  /* 0x0000002804258981 */ /* 0x00016c000c1e1900 */
[----:B------:R-:W-:-:S04]  /*1a070*/  @P2 LOP3.LUT R21, R21, 0x800, RZ, 0xfc, !PT ;  /* 0x0000080015152812 */ /* 0x000fc800078efcff */
[----:B------:R-:W-:-:S04]  /*1a080*/  LOP3.LUT R21, R21, 0xfffffffd, RZ, 0xc0, !PT ;  /* 0xfffffffd15157812 */ /* 0x000fc800078ec0ff */
[----:B------:R-:W-:-:S04]  /*1a090*/  @P1 LOP3.LUT R21, R21, 0x2, RZ, 0xfc, !PT ;  /* 0x0000000215151812 */ /* 0x000fc800078efcff */
[----:B------:R-:W-:-:S04]  /*1a0a0*/  LOP3.LUT R21, R21, 0xffffffef, RZ, 0xc0, !PT ;  /* 0xffffffef15157812 */ /* 0x000fc800078ec0ff */
[----:B------:R-:W-:Y:S02]  /*1a0b0*/  @P4 LOP3.LUT R21, R21, 0x10, RZ, 0xfc, !PT ;  /* 0x0000001015154812 */ /* 0x000fe400078efcff */
[----:B------:R-:W-:Y:S02]  /*1a0c0*/  ISETP.GE.AND P0, PT, R11, UR5, PT ;  /* 0x000000050b007c0c */ /* 0x000fe4000bf06270 */
[----:B------:R-:W-:Y:S02]  /*1a0d0*/  LOP3.LUT R21, R21, 0xfffffffe, RZ, 0xc0, !PT ;  /* 0xfffffffe15157812 */ /* 0x000fe400078ec0ff */
[----:B------:R-:W-:Y:S02]  /*1a0e0*/  LOP3.LUT R11, R11, 0xc0, RZ, 0xfc, !PT ;  /* 0x000000c00b0b7812 */ /* 0x000fe400078efcff */
[----:B------:R-:W-:Y:S02]  /*1a0f0*/  LOP3.LUT R21, R21, 0xfffffff7, RZ, 0xc0, !PT ;  /* 0xfffffff715157812 */ /* 0x000fe400078ec0ff */
[----:B------:R-:W-:-:S02]  /*1a100*/  ISETP.GE.AND P1, PT, R11, UR5, PT ;  /* 0x000000050b007c0c */ /* 0x000fc4000bf26270 */
[----:B------:R-:W-:Y:S01]  /*1a110*/  @P3 LOP3.LUT R21, R21, 0x8, RZ, 0xfc, !PT ;  /* 0x0000000815153812 */ /* 0x000fe200078efcff */
[----:B------:R-:W-:-:S03]  /*1a120*/  IMAD.MOV R3, RZ, RZ, -R9 ;  /* 0x000000ffff037224 */ /* 0x000fc600078e0a09 */
[----:B------:R-:W-:Y:S01]  /*1a130*/  @P0 LOP3.LUT R21, R21, 0x1, RZ, 0xfc, !PT ;  /* 0x0000000115150812 */ /* 0x000fe200078efcff */
[----:B------:R-:W-:-:S03]  /*1a140*/  IMAD R3, R10, R3, R8 ;  /* 0x000000030a037224 */ /* 0x000fc600078e0208 */
[----:B------:R-:W-:-:S04]  /*1a150*/  LOP3.LUT R21, R21, 0xfffffffb, RZ, 0xc0, !PT ;  /* 0xfffffffb15157812 */ /* 0x000fc800078ec0ff */
[----:B------:R-:W-:Y:S01]  /*1a160*/  @P1 LOP3.LUT R21, R21, 0x4, RZ, 0xfc, !PT ;  /* 0x0000000415151812 */ /* 0x000fe200078efcff */
[----:B------:R0:W-:Y:S04]  /*1a170*/  STL [R1+0x8], R3 ;  /* 0x0000080301007387 */ /* 0x0001e80000100800 */
[----:B------:R0:W-:Y:S01]  /*1a180*/  STL [R1], R21 ;  /* 0x0000001501007387 */ /* 0x0001e20000100800 */
[----:B------:R-:W-:Y:S05]  /*1a190*/  BRA.DIV UR6, `(.L_x_15351) ;  /* 0x0000006606007947 */ /* 0x000fea000b800000 */
.L_x_15501:
[----:B0-----:R-:W-:Y:S01]  /*1a1a0*/  SEL R3, RZ, 0x1, P0 ;  /* 0x00000001ff037807 */ /* 0x001fe20000000000 */
[----:B------:R-:W-:Y:S01]  /*1a1b0*/  IMAD.MOV.U32 R2, RZ, RZ, R21 ;  /* 0x000000ffff027224 */ /* 0x000fe200078e0015 */
[----:B------:R-:W-:Y:S02]  /*1a1c0*/  ISETP.GT.U32.AND P0, PT, R20, 0x5f, PT ;  /* 0x0000005f1400780c */ /* 0x000fe40003f04070 */
[----:B------:R-:W-:Y:S01]  /*1a1d0*/  SHF.R.S32.HI R28, RZ, 0x1f, R18 ;  /* 0x0000001fff1c7819 */ /* 0x000fe20000011412 */
[----:B------:R0:W-:Y:S01]  /*1a1e0*/  STL [R1+0x60], R3 ;  /* 0x0000600301007387 */ /* 0x0001e20000100800 */
[----:B------:R-:W-:-:S09]  /*1a1f0*/  LOP3.LUT R2, R2, 0xffffffdf, RZ, 0xc0, !PT ;  /* 0xffffffdf02027812 */ /* 0x000fd200078ec0ff */
[----:B------:R-:W-:-:S05]  /*1a200*/  @P0 LOP3.LUT R2, R2, 0x20, RZ, 0xfc, !PT ;  /* 0x0000002002020812 */ /* 0x000fca00078efcff */
[----:B------:R0:W-:Y:S01]  /*1a210*/  STL [R1], R2 ;  /* 0x0000000201007387 */ /* 0x0001e20000100800 */
[----:B------:R-:W-:Y:S05]  /*1a220*/  @!P2 BRA `(.L_x_15352) ;  /* 0x000000000004a947 */ /* 0x000fea0003800000 */
[----:B------:R-:W-:Y:S01]  /*1a230*/  BPT.TRAP 0x1 ;  /* 0x000000040000795c */ /* 0x000fe20000300000 */
.L_x_15352:
[----:B------:R-:W-:Y:S01]  /*1a240*/  IMAD R30, R0, -0x60, R30 ;  /* 0xffffffa0001e7824 */ /* 0x000fe200078e021e */
[----:B------:R-:W-:Y:S01]  /*1a250*/  SHF.L.U32 R0, R26, 0x1f, RZ ;  /* 0x0000001f1a007819 */ /* 0x000fe200000006ff */
[----:B------:R-:W-:Y:S01]  /*1a260*/  IMAD R29, R24, 0x8, R22 ;  /* 0x00000008181d7824 */ /* 0x000fe200078e0216 */
[----:B------:R-:W-:Y:S03]  /*1a270*/  BSSY B0, `(.L_x_15353) ;  /* 0x0000003000007945 */ /* 0x000fe60003800000 */
[----:B------:R-:W1:Y:S02]  /*1a280*/  SYNCS.PHASECHK.TRANS64.TRYWAIT P0, [R29+URZ+0x32440], R0 ;  /* 0x032440001d0075a7 */ /* 0x000e64000800017f */
[----:B-1----:R-:W-:Y:S05]  /*1a290*/  @!P0 BRA `(.L_x_15354) ;  /* 0x0000006000f48947 */ /* 0x002fea0003800000 */
.L_x_15502:
[----:B------:R-:W-:Y:S05]  /*1a2a0*/  BSYNC B0 ;  /* 0x0000000000007941 */ /* 0x000fea0003800000 */
.L_x_15353:
[----:B0-----:R-:W1:Y:S01]  /*1a2b0*/  LDL R2, [R1+0x8] ;  /* 0x0000080001027983 */ /* 0x001e620000100800 */
[----:B------:R-:W-:-:S03]  /*1a2c0*/  ULDC.64 UR4, c[0x0][0x300] ;  /* 0x0000c00000047ab9 */ /* 0x000fc60000000a00 */
[----:B------:R-:W2:Y:S01]  /*1a2d0*/  LDL R3, [R1] ;  /* 0x0000000001037983 */ /* 0x000ea20000100800 */
[----:B-----5:R-:W-:Y:S01]  /*1a2e0*/  SHF.R.S32.HI R4, RZ, 0x1f, R37 ;  /* 0x0000001fff047819 */ /* 0x020fe20000011425 */
[----:B------:R-:W0:Y:S02]  /*1a2f0*/  S2R R7, SR_TID.X ;  /* 0x0000000000077919 */ /* 0x000e240000002100 */
[----:B0-----:R-:W-:-:S05]  /*1a300*/  IMAD.SHL.U32 R7, R7, 0x8, RZ ;  /* 0x0000000807077824 */ /* 0x001fca00078e00ff */
[----:B------:R-:W-:Y:S02]  /*1a310*/  LOP3.LUT R7, R7, 0x38, RZ, 0xc0, !PT ;  /* 0x0000003807077812 */ /* 0x000fe400078ec0ff */
[----:B-1----:R-:W-:-:S05]  /*1a320*/  SHF.R.S32.HI R0, RZ, 0x1f, R2 ;  /* 0x0000001fff007819 */ /* 0x002fca0000011402 */
[----:B------:R0:W-:Y:S01]  /*1a330*/  STL [R1+0x44], R0 ;  /* 0x0000440001007387 */ /* 0x0001e20000100800 */
[----:B--2---:R-:W-:Y:S01]  /*1a340*/  LOP3.LUT P2, RZ, R3, 0x2, RZ, 0xc0, !PT ;  /* 0x0000000203ff7812 */ /* 0x004fe2000784c0ff */
[----:B0-----:R-:W-:-:S04]  /*1a350*/  IMAD R0, R0, UR4, RZ ;  /* 0x0000000400007c24 */ /* 0x001fc8000f8e02ff */
[C---:B------:R-:W-:Y:S02]  /*1a360*/  IMAD R0, R2.reuse, UR5, R0 ;  /* 0x0000000502007c24 */ /* 0x040fe4000f8e0200 */
[----:B------:R-:W-:Y:S01]  /*1a370*/  IMAD.WIDE.U32 R2, R2, UR4, RZ ;  /* 0x0000000402027c25 */ /* 0x000fe2000f8e00ff */
[----:B------:R-:W-:Y:S01]  /*1a380*/  ULDC.64 UR4, c[0x0][0x310] ;  /* 0x0000c40000047ab9 */ /* 0x000fe20000000a00 */
[----:B------:R0:W-:Y:S03]  /*1a390*/  STL [R1+0x48], R4 ;  /* 0x0000480401007387 */ /* 0x0001e60000100800 */
[----:B------:R-:W-:Y:S01]  /*1a3a0*/  IADD3 R3, R3, R0, RZ ;  /* 0x0000000003037210 */ /* 0x000fe20007ffe0ff */
[----:B------:R-:W-:Y:S02]  /*1a3b0*/  IMAD R0, R4, UR4, RZ ;  /* 0x0000000404007c24 */ /* 0x000fe4000f8e02ff */
[----:B0-----:R-:W0:Y:S02]  /*1a3c0*/  S2R R4, SR_TID.X ;  /* 0x0000000000047919 */ /* 0x001e240000002100 */
[----:B------:R-:W-:-:S02]  /*1a3d0*/  IMAD R0, R37, UR5, R0 ;  /* 0x0000000525007c24 */ /* 0x000fc4000f8e0200 */
[----:B------:R-:W-:Y:S01]  /*1a3e0*/  IMAD.WIDE.U32 R2, R37, UR4, R2 ;  /* 0x0000000425027c25 */ /* 0x000fe2000f8e0002 */
[----:B------:R-:W-:-:S03]  /*1a3f0*/  ULDC.64 UR4, c[0x0][0x308] ;  /* 0x0000c20000047ab9 */ /* 0x000fc60000000a00 */
[----:B------:R-:W-:Y:S02]  /*1a400*/  IMAD.IADD R3, R3, 0x1, R0 ;  /* 0x0000000103037824 */ /* 0x000fe400078e0200 */
[----:B------:R-:W-:Y:S02]  /*1a410*/  IMAD R0, R28, UR4, RZ ;  /* 0x000000041c007c24 */ /* 0x000fe4000f8e02ff */
[----:B------:R-:W-:-:S04]  /*1a420*/  IMAD.WIDE.U32 R2, R18, UR4, R2 ;  /* 0x0000000412027c25 */ /* 0x000fc8000f8e0002 */
[----:B------:R-:W-:Y:S01]  /*1a430*/  IMAD R0, R18, UR5, R0 ;  /* 0x0000000512007c24 */ /* 0x000fe2000f8e0200 */
[----:B------:R-:W-:Y:S01]  /*1a440*/  ULDC.64 UR4, c[0x0][0x2e8] ;  /* 0x0000ba0000047ab9 */ /* 0x000fe20000000a00 */
[----:B0-----:R-:W-:-:S04]  /*1a450*/  LOP3.LUT R4, R4, 0x7f, RZ, 0xc0, !PT ;  /* 0x0000007f04047812 */ /* 0x001fc800078ec0ff */
[----:B------:R-:W-:Y:S01]  /*1a460*/  SHF.R.U32.HI R5, RZ, 0x3, R4 ;  /* 0x00000003ff057819 */ /* 0x000fe20000011604 */
[----:B------:R-:W-:Y:S01]  /*1a470*/  IMAD.IADD R4, R3, 0x1, R0 ;  /* 0x0000000103047824 */ /* 0x000fe200078e0200 */
[----:B------:R-:W-:Y:S01]  /*1a480*/  LEA R0, P0, R2, UR4, 0x1 ;  /* 0x0000000402007c11 */ /* 0x000fe2000f8008ff */
[----:B------:R-:W-:Y:S02]  /*1a490*/  UMOV UR4, 0xffffffff ;  /* 0xffffffff00047882 */ /* 0x000fe40000000000 */
[----:B------:R-:W-:Y:S01]  /*1a4a0*/  IMAD.IADD R30, R30, 0x1, -R5 ;  /* 0x000000011e1e7824 */ /* 0x000fe200078e0a05 */
[----:B------:R-:W-:Y:S01]  /*1a4b0*/  LEA.HI.X R4, R2, UR5, R4, 0x1, P0 ;  /* 0x0000000502047c11 */ /* 0x000fe200080f0c04 */
        /* <DEDUP_REMOVED lines=55> */
.L_x_15516:
        /* <DEDUP_REMOVED lines=10> */
.L_x_15356:
        /* <DEDUP_REMOVED lines=11> */
.L_x_15357:
        /* <DEDUP_REMOVED lines=33> */
.L_x_15359:
[----:B------:R-:W-:Y:S05]  /*1ab90*/  BSYNC B6 ;  /* 0x0000000000067941 */ /* 0x000fea0003800000 */
.L_x_15358:
[----:B------:R-:W2:Y:S01]  /*1aba0*/  LDL R20, [R1+0x2c] ;  /* 0x00002c0001147983 */ /* 0x000ea20000100800 */
[----:B------:R-:W-:Y:S01]  /*1abb0*/  IMAD.MOV.U32 R21, RZ, RZ, R35 ;  /* 0x000000ffff157224 */ /* 0x000fe200078e0023 */
[----:B------:R-:W3:Y:S01]  /*1abc0*/  LDC R6, c[0x0][0x448] ;  /* 0x00011200ff067b82 */ /* 0x000ee20000000800 */
[----:B------:R-:W-:Y:S01]  /*1abd0*/  ULDC.64 UR4, c[0x0][0x298] ;  /* 0x0000a60000047ab9 */ /* 0x000fe20000000a00 */
[----:B------:R4:W5:Y:S01]  /*1abe0*/  LDL R9, [R1+0x4] ;  /* 0x0000040001097983 */ /* 0x0009620000100800 */
[----:B0-----:R-:W0:Y:S01]  /*1abf0*/  S2R R2, SR_TID.X ;  /* 0x0000000000027919 */ /* 0x001e220000002100 */
[----:B------:R-:W1:Y:S01]  /*1ac00*/  S2R R35, SR_TID.X ;  /* 0x0000000000237919 */ /* 0x000e620000002100 */
[----:B---3--:R-:W-:-:S13]  /*1ac10*/  ISETP.NE.AND P0, PT, R6, 0x1, PT ;  /* 0x000000010600780c */ /* 0x008fda0003f05270 */
[----:B------:R-:W3:Y:S01]  /*1ac20*/  @P0 LDC R3, c[0x0][0x450] ;  /* 0x00011400ff030b82 */ /* 0x000ee20000000800 */
[----:B0-----:R-:W-:-:S04]  /*1ac30*/  LOP3.LUT R2, R2, 0x7f, RZ, 0xc0, !PT ;  /* 0x0000007f02027812 */ /* 0x001fc800078ec0ff */
[----:B------:R-:W-:Y:S01]  /*1ac40*/  SHF.R.U32.HI R2, RZ, 0x3, R2 ;  /* 0x00000003ff027819 */ /* 0x000fe20000011602 */
[----:B-1----:R-:W-:Y:S02]  /*1ac50*/  IMAD.SHL.U32 R35, R35, 0x10, RZ ;  /* 0x0000001023237824 */ /* 0x002fe400078e00ff */
[----:B--2---:R-:W-:Y:S02]  /*1ac60*/  IMAD.MOV.U32 R4, RZ, RZ, R20 ;  /* 0x000000ffff047224 */ /* 0x004fe400078e0014 */
[----:B------:R-:W2:Y:S01]  /*1ac70*/  LDL R20, [R1+0x10] ;  /* 0x0000100001147983 */ /* 0x000ea20000100800 */
[----:B------:R-:W-:Y:S01]  /*1ac80*/  LOP3.LUT R35, R2, 0x70, R35, 0xf8, !PT ;  /* 0x0000007002237812 */ /* 0x000fe200078ef823 */
[----:B------:R-:W-:Y:S01]  /*1ac90*/  IMAD R4, R4, UR4, RZ ;  /* 0x0000000404047c24 */ /* 0x000fe2000f8e02ff */
[----:B------:R-:W0:Y:S03]  /*1aca0*/  @P0 LDC R2, c[0x0][0x44c] ;  /* 0x00011300ff020b82 */ /* 0x000e260000000800 */
[----:B------:R-:W-:-:S02]  /*1acb0*/  IMAD R35, R17, 0x80, R35 ;  /* 0x0000008011237824 */ /* 0x000fc400078e0223 */
[----:B------:R-:W-:Y:S02]  /*1acc0*/  IMAD R4, R36, UR5, R4 ;  /* 0x0000000524047c24 */ /* 0x000fe4000f8e0204 */
[----:B------:R-:W-:Y:S02]  /*1acd0*/  IMAD.MOV.U32 R0, RZ, RZ, R35 ;  /* 0x000000ffff007224 */ /* 0x000fe400078e0023 */
        /* <DEDUP_REMOVED lines=40> */
[----:B----4-:R-:W-:Y:S10]  /*1af60*/  BRA.DIV UR5, `(.L_x_15360) ;  /* 0x0000005e05d47947 */ /* 0x010ff4000b800000 */
[----:B------:R-:W0:Y:S01]  /*1af70*/  SHFL.IDX PT, R5, R0, RZ, 0x181f ;  /* 0x00181fff00057589 */ /* 0x000e2200000e0000 */
[----:B-----5:R-:W-:Y:S02]  /*1af80*/  IMAD R2, R9, R6, RZ ;  /* 0x0000000609027224 */ /* 0x020fe400078e02ff */
[----:B------:R-:W-:Y:S01]  /*1af90*/  IMAD R17, R17, 0x80, R8 ;  /* 0x0000008011117824 */ /* 0x000fe200078e0208 */
        /* <DEDUP_REMOVED lines=60> */
[----:B0-----:R-:W-:-:S04]  /*1b360*/  @!P0 LEA R5, P2, R7, R4, 0x1 ;  /* 0x0000000407058211 */ /* 0x001fc800078408ff */
[----:B------:R-:W-:Y:S02]  /*1b370*/  @!P0 IADD3.X R4, RZ, R6, RZ, P2, !PT ;  /* 0x00000006ff048210 */ /* 0x000fe400017fe4ff */
[----:B------:R-:W-:Y:S02]  /*1b380*/  SHFL.IDX PT, R6, R3, 0x6, 0x181f ;  /* 0x00d81f0003067f89 */ /* 0x000fe400000e0000 */
[-C--:B------:R-:W-:Y:S02]  /*1b390*/  @!P0 LOP3.LUT R5, R5, R4.reuse, RZ, 0x3c, !PT ;  /* 0x0000000405058212 */ /* 0x080fe400078e3cff */
[----:B------:R-:W-:Y:S02]  /*1b3a0*/  SHFL.IDX PT, R3, R3, 0x7, 0x181f ;  /* 0x00f81f0003037f89 */ /* 0x000fe400000e0000 */
        /* <DEDUP_REMOVED lines=12> */
.L_x_15533:
[----:B01----:R-:W-:-:S05]  /*1b470*/  VIADD R4, R17, 0x70 ;  /* 0x0000007011047836 */ /* 0x003fca0000000000 */
        /* <DEDUP_REMOVED lines=10> */
.L_x_15361:
        /* <DEDUP_REMOVED lines=28> */
.L_x_15363:
[----:B------:R-:W-:Y:S05]  /*1b6e0*/  BSYNC B6 ;  /* 0x0000000000067941 */ /* 0x000fea0003800000 */
.L_x_15362:
        /* <DEDUP_REMOVED lines=25> */
[----:B------:R-:W1:Y:S03]  /*1b880*/  S2R R20, SR_TID.X ;  /* 0x0000000000147919 */ /* 0x000e660000002100 */
[----:B------:R-:W-:Y:S02]  /*1b890*/  IADD3 R3, R3, R0, RZ ;  /* 0x0000000003037210 */ /* 0x000fe40007ffe0ff */
[----:B------:R-:W2:Y:S02]  /*1b8a0*/  @P0 LDC R0, c[0x0][0x44c] ;  /* 0x00011300ff000b82 */ /* 0x000ea40000000800 */
[----:B--2---:R-:W-:-:S04]  /*1b8b0*/  @P0 IMAD.HI.U32 R0, R35, R0, RZ ;  /* 0x0000000023000227 */ /* 0x004fc800078e00ff */
[----:B-1----:R-:W-:Y:S01]  /*1b8c0*/  IMAD.SHL.U32 R20, R20, 0x8, RZ ;  /* 0x0000000814147824 */ /* 0x002fe200078e00ff */
[----:B0-----:R-:W-:-:S04]  /*1b8d0*/  @P0 SHF.R.U32.HI R4, RZ, R5, R0 ;  /* 0x00000005ff040219 */ /* 0x001fc80000011600 */
[--C-:B------:R-:W-:Y:S01]  /*1b8e0*/  SHF.R.S32.HI R5, RZ, 0x1f, R4.reuse ;  /* 0x0000001fff057819 */ /* 0x100fe20000011404 */
[----:B------:R-:W-:Y:S01]  /*1b8f0*/  IMAD.MOV R0, RZ, RZ, -R4 ;  /* 0x000000ffff007224 */ /* 0x000fe200078e0a04 */
[----:B------:R-:W-:Y:S01]  /*1b900*/  LOP3.LUT R20, R20, 0x38, RZ, 0xc0, !PT ;  /* 0x0000003814147812 */ /* 0x000fe200078ec0ff */
[----:B------:R-:W-:-:S03]  /*1b910*/  IMAD.WIDE.U32 R2, R4, UR4, R2 ;  /* 0x0000000404027c25 */ /* 0x000fc6000f8e0002 */
[----:B------:R-:W-:Y:S01]  /*1b920*/  LOP3.LUT R10, R20, 0x40, RZ, 0xfc, !PT ;  /* 0x00000040140a7812 */ /* 0x000fe200078efcff */
[----:B------:R-:W-:Y:S01]  /*1b930*/  IMAD R0, R6, R0, R35 ;  /* 0x0000000006007224 */ /* 0x000fe200078e0223 */
[C---:B------:R-:W-:Y:S01]  /*1b940*/  LOP3.LUT R9, R20.reuse, 0x80, RZ, 0xfc, !PT ;  /* 0x0000008014097812 */ /* 0x040fe200078efcff */
[----:B------:R-:W-:Y:S01]  /*1b950*/  IMAD R5, R5, UR4, RZ ;  /* 0x0000000405057c24 */ /* 0x000fe2000f8e02ff */
[----:B------:R-:W-:-:S03]  /*1b960*/  LOP3.LUT R8, R20, 0xc0, RZ, 0xfc, !PT ;  /* 0x000000c014087812 */ /* 0x000fc600078efcff */
        /* <DEDUP_REMOVED lines=96> */
.L_x_15551:
        /* <DEDUP_REMOVED lines=13> */
.L_x_15366:
[----:B------:R-:W-:Y:S05]  /*1c040*/  BSYNC B0 ;  /* 0x0000000000007941 */ /* 0x000fea0003800000 */
.L_x_15365:
[----:B------:R-:W-:Y:S01]  /*1c050*/  NOP ;  /* 0x0000000000007918 */ /* 0x000fe20000000000 */
[----:B------:R-:W-:-:S13]  /*1c060*/  PLOP3.LUT P0, PT, PT, PT, PT, 0x80, 0x0 ;  /* 0x000000000000781c */ /* 0x000fda0003f0f070 */
.L_x_15367:
        /* <DEDUP_REMOVED lines=18> */
.L_x_15552:
[----:B------:R-:W-:Y:S05]  /*1c190*/  BSYNC B0 ;  /* 0x0000000000007941 */ /* 0x000fea0003800000 */
.L_x_15368:
[----:B------:R-:W-:-:S05]  /*1c1a0*/  IMAD.U32 R0, RZ, RZ, UR38 ;  /* 0x00000026ff007e24 */ /* 0x000fca000f8e00ff */
[----:B------:R-:W-:-:S13]  /*1c1b0*/  ISETP.NE.AND P0, PT, R0, 0x3, PT ;  /* 0x000000030000780c */ /* 0x000fda0003f05270 */
[----:B------:R-:W-:Y:S05]  /*1c1c0*/  @!P0 BRA `(.L_x_15370) ;  /* 0x0000000000048947 */ /* 0x000fea0003800000 */
[----:B------:R-:W-:Y:S01]  /*1c1d0*/  BPT.TRAP 0x1 ;  /* 0x000000040000795c */ /* 0x000fe20000300000 */
.L_x_15370:
[----:B------:R-:W-:Y:S01]  /*1c1e0*/  SHF.L.U32 R0, R26, 0x1f, RZ ;  /* 0x0000001f1a007819 */ /* 0x000fe200000006ff */
[----:B------:R-:W-:Y:S03]  /*1c1f0*/  BSSY B0, `(.L_x_15371) ;  /* 0x0000003000007945 */ /* 0x000fe60003800000 */
[----:B------:R-:W1:Y:S02]  /*1c200*/  SYNCS.PHASECHK.TRANS64.TRYWAIT P0, [R29+URZ+0x32460], R0 ;  /* 0x032460001d0075a7 */ /* 0x000e64000800017f */
[----:B-1----:R-:W-:Y:S05]  /*1c210*/  @!P0 BRA `(.L_x_15372) ;  /* 0x0000006400588947 */ /* 0x002fea0003800000 */
.L_x_15553:
[----:B------:R-:W-:Y:S05]  /*1c220*/  BSYNC B0 ;  /* 0x0000000000007941 */ /* 0x000fea0003800000 */
.L_x_15371:
[----:B0-----:R-:W1:Y:S01]  /*1c230*/  LDL.LU R3, [R1+0x44] ;  /* 0x0000440001037983 */ /* 0x001e620000300800 */
[----:B------:R-:W-:-:S03]  /*1c240*/  ULDC.64 UR4, c[0x0][0x328] ;  /* 0x0000ca0000047ab9 */ /* 0x000fc60000000a00 */
[----:B------:R-:W3:Y:S04]  /*1c250*/  LDL.LU R2, [R1+0x8] ;  /* 0x0000080001027983 */ /* 0x000ee80000300800 */
[----:B--2---:R-:W2:Y:S04]  /*1c260*/  LDL.LU R6, [R1+0x48] ;  /* 0x0000480001067983 */ /* 0x004ea80000300800 */
[----:B------:R-:W4:Y:S04]  /*1c270*/  LDL R7, [R1] ;  /* 0x0000000001077983 */ /* 0x000f280000100800 */
[----:B------:R-:W5:Y:S01]  /*1c280*/  LDL.LU R4, [R1+0x60] ;  /* 0x0000600001047983 */ /* 0x000f620000300800 */
[----:B-1----:R-:W-:-:S04]  /*1c290*/  IMAD R0, R3, UR4, RZ ;  /* 0x0000000403007c24 */ /* 0x002fc8000f8e02ff */
[C---:B---3--:R-:W-:Y:S02]  /*1c2a0*/  IMAD R5, R2.reuse, UR5, R0 ;  /* 0x0000000502057c24 */ /* 0x048fe4000f8e0200 */
[----:B------:R-:W-:Y:S01]  /*1c2b0*/  IMAD.WIDE.U32 R2, R2, UR4, RZ ;  /* 0x0000000402027c25 */ /* 0x000fe2000f8e00ff */
[----:B------:R-:W-:-:S03]  /*1c2c0*/  ULDC.64 UR4, c[0x0][0x338] ;  /* 0x0000ce0000047ab9 */ /* 0x000fc60000000a00 */
[----:B------:R-:W-:Y:S02]  /*1c2d0*/  IMAD.IADD R3, R3, 0x1, R5 ;  /* 0x0000000103037824 */ /* 0x000fe400078e0205 */
[----:B--2---:R-:W-:Y:S01]  /*1c2e0*/  IMAD R0, R6, UR4, RZ ;  /* 0x0000000406007c24 */ /* 0x004fe2000f8e02ff */
[----:B----4-:R-:W-:Y:S01]  /*1c2f0*/  LOP3.LUT P3, RZ, R7, 0x10, RZ, 0xc0, !PT ;  /* 0x0000001007ff7812 */ /* 0x010fe2000786c0ff */
[----:B------:R-:W-:Y:S01]  /*1c300*/  IMAD.WIDE.U32 R2, R37, UR4, R2 ;  /* 0x0000000425027c25 */ /* 0x000fe2000f8e0002 */
[C---:B------:R-:W-:Y:S02]  /*1c310*/  LOP3.LUT P2, RZ, R7.reuse, 0x8, RZ, 0xc0, !PT ;  /* 0x0000000807ff7812 */ /* 0x040fe4000784c0ff */
[----:B------:R-:W-:Y:S01]  /*1c320*/  LOP3.LUT P1, RZ, R7, 0x4, RZ, 0xc0, !PT ;  /* 0x0000000407ff7812 */ /* 0x000fe2000782c0ff */
[----:B------:R-:W-:Y:S01]  /*1c330*/  IMAD R5, R37, UR5, R0 ;  /* 0x0000000525057c24 */ /* 0x000fe2000f8e0200 */
[----:B------:R-:W-:Y:S01]  /*1c340*/  ULDC.64 UR4, c[0x0][0x330] ;  /* 0x0000cc0000047ab9 */ /* 0x000fe20000000a00 */
[----:B------:R-:W-:-:S02]  /*1c350*/  SEL R0, RZ, 0x2, P3 ;  /* 0x00000002ff007807 */ /* 0x000fc40001800000 */
[----:B------:R-:W-:Y:S01]  /*1c360*/  IMAD.IADD R3, R3, 0x1, R5 ;  /* 0x0000000103037824 */ /* 0x000fe200078e0205 */
[----:B------:R-:W-:Y:S01]  /*1c370*/  LOP3.LUT P4, RZ, R7, 0x1, RZ, 0xc0, !PT ;  /* 0x0000000107ff7812 */ /* 0x000fe2000788c0ff */
[----:B------:R-:W-:Y:S01]  /*1c380*/  IMAD R5, R28, UR4, RZ ;  /* 0x000000041c057c24 */ /* 0x000fe2000f8e02ff */
[----:B------:R-:W-:Y:S01]  /*1c390*/  SEL R7, RZ, 0x8, P1 ;  /* 0x00000008ff077807 */ /* 0x000fe20000800000 */
        /* <DEDUP_REMOVED lines=82> */
.L_x_15567:
        /* <DEDUP_REMOVED lines=15> */
.L_x_15374:
        /* <DEDUP_REMOVED lines=11> */
.L_x_15375:
[----:B------:R-:W2:Y:S01]  /*1ca60*/  LDL R2, [R1+0x1c] ;  /* 0x00001c0001027983 */ /* 0x000ea20000100800 */
[----:B------:R0:W-:Y:S01]  /*1ca70*/  SYNCS.ARRIVE.TRANS64.A1T0 RZ, [R29+URZ+0x32450], RZ ;  /* 0x032450ff1dff79a7 */ /* 0x0001e2000810003f */
[----:B------:R-:W-:Y:S01]  /*1ca80*/  BSSY B0, `(.L_x_15376) ;  /* 0x00000e2000007945 */ /* 0x000fe20003800000 */
[----:B--2---:R-:W-:-:S13]  /*1ca90*/  ISETP.GE.AND P0, PT, R2, 0x2, PT ;  /* 0x000000020200780c */ /* 0x004fda0003f06270 */
[----:B0-----:R-:W-:Y:S05]  /*1caa0*/  @!P0 BRA `(.L_x_15377) ;  /* 0x0000000c007c8947 */ /* 0x001fea0003800000 */
[----:B------:R-:W-:-:S07]  /*1cab0*/  IADD3 R10, R2, -0x2, RZ ;  /* 0xfffffffe020a7810 */ /* 0x000fce0007ffe0ff */
.L_x_15390:
[----:B0-----:R-:W0:Y:S01]  /*1cac0*/  S2R R2, SR_TID.X ;  /* 0x0000000000027919 */ /* 0x001e220000002100 */
[----:B------:R-:W1:Y:S01]  /*1cad0*/  LDC R8, c[0x0][0x430] ;  /* 0x00010c00ff087b82 */ /* 0x000e620000000800 */
[----:B------:R-:W-:Y:S01]  /*1cae0*/  IMAD R9, R10, 0x60, R33 ;  /* 0x000000600a097824 */ /* 0x000fe200078e0221 */
[----:B--2---:R-:W2:Y:S01]  /*1caf0*/  S2R R4, SR_TID.X ;  /* 0x0000000000047919 */ /* 0x004ea20000002100 */
[----:B------:R-:W-:Y:S01]  /*1cb00*/  VIADD R24, R24, 0x1 ;  /* 0x0000000118187836 */ /* 0x000fe20000000000 */
[----:B-1----:R-:W-:Y:S02]  /*1cb10*/  ISETP.NE.AND P0, PT, R8, 0x1, PT ;  /* 0x000000010800780c */ /* 0x002fe40003f05270 */
[----:B0-----:R-:W-:Y:S01]  /*1cb20*/  LOP3.LUT R2, R2, 0x7f, RZ, 0xc0, !PT ;  /* 0x0000007f02027812 */ /* 0x001fe200078ec0ff */
[----:B--2---:R-:W-:-:S03]  /*1cb30*/  IMAD.SHL.U32 R4, R4, 0x10, RZ ;  /* 0x0000001004047824 */ /* 0x004fc600078e00ff */
        /* <DEDUP_REMOVED lines=8> */
[----:B---3--:R-:W3:Y:S01]  /*1cbc0*/  @!P1 LDC.64 R6, c[0x0][0x418] ;  /* 0x00010600ff069b82 */ /* 0x008ee20000000a00 */
[----:B-1----:R-:W-:-:S05]  /*1cbd0*/  @P0 IMAD.HI.U32 R2, R9, R2, RZ ;  /* 0x0000000209020227 */ /* 0x002fca00078e00ff */
[----:B0-----:R-:W-:-:S04]  /*1cbe0*/  @P0 SHF.R.U32.HI R11, RZ, R3, R2 ;  /* 0x00000003ff0b0219 */ /* 0x001fc80000011602 */
[----:B------:R-:W-:Y:S01]  /*1cbf0*/  @!P1 SHF.R.S32.HI R3, RZ, 0x1f, R11 ;  /* 0x0000001fff039819 */ /* 0x000fe2000001140b */
[----:B--2---:R-:W-:-:S04]  /*1cc00*/  @!P1 IMAD R2, R34, R4, RZ ;  /* 0x0000000422029224 */ /* 0x004fc800078e02ff */
[----:B------:R-:W-:Y:S02]  /*1cc10*/  @!P1 IMAD R5, R31, R5, R2 ;  /* 0x000000051f059224 */ /* 0x000fe400078e0202 */
[----:B------:R-:W-:-:S04]  /*1cc20*/  @!P1 IMAD.MOV.U32 R2, RZ, RZ, R11 ;  /* 0x000000ffff029224 */ /* 0x000fc800078e000b */
[----:B------:R-:W-:-:S04]  /*1cc30*/  @!P1 IMAD.WIDE.U32 R2, R31, R4, R2 ;  /* 0x000000041f029225 */ /* 0x000fc800078e0002 */
[----:B------:R-:W-:Y:S01]  /*1cc40*/  @!P1 IMAD.IADD R5, R5, 0x1, R3 ;  /* 0x0000000105059824 */ /* 0x000fe200078e0203 */
[C---:B---3--:R-:W-:Y:S01]  /*1cc50*/  @!P1 LEA R6, P0, R2.reuse, R6, 0x2 ;  /* 0x0000000602069211 */ /* 0x048fe200078010ff */
[----:B------:R-:W-:Y:S02]  /*1cc60*/  IMAD.MOV.U32 R4, RZ, RZ, RZ ;  /* 0x000000ffff047224 */ /* 0x000fe400078e00ff */
[----:B------:R-:W-:Y:S01]  /*1cc70*/  IMAD.U32 R12, RZ, RZ, UR38 ;  /* 0x00000026ff0c7e24 */ /* 0x000fe2000f8e00ff */
[----:B------:R-:W-:Y:S02]  /*1cc80*/  @!P1 LEA.HI.X R7, R2, R7, R5, 0x2, P0 ;  /* 0x0000000702079211 */ /* 0x000fe400000f1405 */
[----:B------:R-:W-:-:S03]  /*1cc90*/  ISETP.NE.AND P0, PT, R24, 0x2, PT ;  /* 0x000000021800780c */ /* 0x000fc60003f05270 */
[----:B------:R0:W5:Y:S01]  /*1cca0*/  @!P1 LDG.E R4, desc[UR40][R6.64] ;  /* 0x0000002806049981 */ /* 0x000162000c1e1900 */
[----:B------:R-:W-:Y:S01]  /*1ccb0*/  ISETP.NE.AND P1, PT, R12, 0x3, PT ;  /* 0x000000030c00780c */ /* 0x000fe20003f25270 */
[----:B------:R-:W-:Y:S01]  /*1ccc0*/  IMAD.MOV.U32 R2, RZ, RZ, R10 ;  /* 0x000000ffff027224 */ /* 0x000fe200078e000a */
[----:B------:R-:W-:Y:S01]  /*1ccd0*/  SEL R3, RZ, 0x1, P0 ;  /* 0x00000001ff037807 */ /* 0x000fe20000000000 */
[----:B------:R-:W-:Y:S01]  /*1cce0*/  IMAD.MOV R5, RZ, RZ, -R11 ;  /* 0x000000ffff057224 */ /* 0x000fe200078e0a0b */
[----:B------:R-:W-:Y:S05]  /*1ccf0*/  YIELD ;  /* 0x0000000000007946 */ /* 0x000fea0003800000 */
[----:B------:R-:W-:Y:S01]  /*1cd00*/  SEL R24, R24, RZ, P0 ;  /* 0x000000ff18187207 */ /* 0x000fe20000000000 */
[----:B------:R-:W-:Y:S01]  /*1cd10*/  IMAD R5, R8, R5, R9 ;  /* 0x0000000508057224 */ /* 0x000fe200078e0209 */
[----:B------:R-:W-:Y:S01]  /*1cd20*/  LOP3.LUT R26, R26, R3, RZ, 0x3c, !PT ;  /* 0x000000031a1a7212 */ /* 0x000fe200078e3cff */
[----:B------:R-:W-:Y:S01]  /*1cd30*/  VIADD R10, R10, 0xffffffff ;  /* 0xffffffff0a0a7836 */ /* 0x000fe20000000000 */
[----:B------:R-:W-:Y:S01]  /*1cd40*/  ISETP.GT.AND P2, PT, R2, RZ, PT ;  /* 0x000000ff0200720c */ /* 0x000fe20003f44270 */
[----:B0-----:R-:W-:-:S12]  /*1cd50*/  @!P1 BRA `(.L_x_15378) ;  /* 0x0000000000049947 */ /* 0x001fd80003800000 */
[----:B------:R-:W-:Y:S01]  /*1cd60*/  BPT.TRAP 0x1 ;  /* 0x000000040000795c */ /* 0x000fe20000300000 */
.L_x_15378:
[----:B------:R-:W-:Y:S01]  /*1cd70*/  IMAD R6, R24, 0x8, R22 ;  /* 0x0000000818067824 */ /* 0x000fe200078e0216 */
[----:B------:R-:W-:Y:S01]  /*1cd80*/  SHF.L.U32 R21, R26, 0x1f, RZ ;  /* 0x0000001f1a157819 */ /* 0x000fe200000006ff */
[----:B------:R-:W-:Y:S01]  /*1cd90*/  BSSY B1, `(.L_x_15379) ;  /* 0x0000004000017945 */ /* 0x000fe20003800000 */
[----:B------:R-:W-:Y:S02]  /*1cda0*/  SHF.R.S32.HI R17, RZ, 0x1f, R5 ;  /* 0x0000001fff117819 */ /* 0x000fe40000011405 */
[----:B------:R-:W0:Y:S02]  /*1cdb0*/  SYNCS.PHASECHK.TRANS64.TRYWAIT P0, [R6+URZ+0x32440], R21 ;  /* 0x03244015060075a7 */ /* 0x000e24000800017f */
[----:B0-----:R-:W-:Y:S05]  /*1cdc0*/  @!P0 BRA `(.L_x_15380) ;  /* 0x0000006000c08947 */ /* 0x001fea0003800000 */
.L_x_15568:
[----:B------:R-:W-:Y:S05]  /*1cdd0*/  BSYNC B1 ;  /* 0x0000000000017941 */ /* 0x000fea0003800000 */
.L_x_15379:
[----:B------:R-:W2:Y:S01]  /*1cde0*/  LDL R2, [R1] ;  /* 0x0000000001027983 */ /* 0x000ea20000100800 */
[----:B------:R-:W-:Y:S01]  /*1cdf0*/  ULDC.64 UR4, c[0x0][0x300] ;  /* 0x0000c00000047ab9 */ /* 0x000fe20000000a00 */
[----:B-----5:R-:W-:Y:S01]  /*1ce00*/  SHF.R.S32.HI R20, RZ, 0x1f, R4 ;  /* 0x0000001fff147819 */ /* 0x020fe20000011404 */
[----:B------:R-:W-:Y:S01]  /*1ce10*/  IMAD R8, R24, 0x1800, R32 ;  /* 0x0000180018087824 */ /* 0x000fe200078e0220 */
[----:B--2---:R-:W-:Y:S01]  /*1ce20*/  LOP3.LUT P1, RZ, R2, 0x2, RZ, 0xc0, !PT ;  /* 0x0000000202ff7812 */ /* 0x004fe2000782c0ff */
        /* <DEDUP_REMOVED lines=20> */
[----:B------:R-:W-:-:S03]  /*1cf70*/  LEA R8, R8, R22, 0x1 ;  /* 0x0000001608087211 */ /* 0x000fc600078e08ff */
        /* <DEDUP_REMOVED lines=27> */
.L_x_15582:
        /* <DEDUP_REMOVED lines=8> */
.L_x_15382:
        /* <DEDUP_REMOVED lines=11> */
.L_x_15383:
[----:B------:R2:W-:Y:S01]  /*1d260*/  SYNCS.ARRIVE.TRANS64.A1T0 RZ, [R6+URZ+0x32430], RZ ;  /* 0x032430ff06ff79a7 */ /* 0x0005e2000810003f */
[----:B------:R-:W-:Y:S05]  /*1d270*/  @!P3 BRA `(.L_x_15384) ;  /* 0x000000000004b947 */ /* 0x000fea0003800000 */
[----:B------:R-:W-:Y:S01]  /*1d280*/  BPT.TRAP 0x1 ;  /* 0x000000040000795c */ /* 0x000fe20000300000 */
.L_x_15384:
[----:B------:R-:W3:Y:S01]  /*1d290*/  SYNCS.PHASECHK.TRANS64.TRYWAIT P0, [R6+URZ+0x32460], R21 ;  /* 0x03246015060075a7 */ /* 0x000ee2000800017f */
[----:B------:R-:W-:Y:S04]  /*1d2a0*/  BSSY B1, `(.L_x_15385) ;  /* 0x0000002000017945 */ /* 0x000fe80003800000 */
[----:B---3--:R-:W-:Y:S05]  /*1d2b0*/  @!P0 BRA `(.L_x_15386) ;  /* 0x00000064003c8947 */ /* 0x008fea0003800000 */
.L_x_15583:
[----:B------:R-:W-:Y:S05]  /*1d2c0*/  BSYNC B1 ;  /* 0x0000000000017941 */ /* 0x000fea0003800000 */
.L_x_15385:
[----:B------:R-:W4:Y:S01]  /*1d2d0*/  LDL R2, [R1] ;  /* 0x0000000001027983 */ /* 0x000f220000100800 */
[----:B------:R-:W-:Y:S01]  /*1d2e0*/  ULDC.64 UR4, c[0x0][0x328] ;  /* 0x0000ca0000047ab9 */ /* 0x000fe20000000a00 */
[----:B------:R-:W-:Y:S01]  /*1d2f0*/  IMAD R8, R24, 0x6000, R32 ;  /* 0x0000600018087824 */ /* 0x000fe200078e0220 */
[C---:B----4-:R-:W-:Y:S02]  /*1d300*/  LOP3.LUT P5, RZ, R2.reuse, 0x1, RZ, 0xc0, !PT ;  /* 0x0000000102ff7812 */ /* 0x050fe400078ac0ff */
[C---:B------:R-:W-:Y:S02]  /*1d310*/  LOP3.LUT P4, RZ, R2.reuse, 0x10, RZ, 0xc0, !PT ;  /* 0x0000001002ff7812 */ /* 0x040fe4000788c0ff */
[C---:B------:R-:W-:Y:S02]  /*1d320*/  LOP3.LUT P3, RZ, R2.reuse, 0x8, RZ, 0xc0, !PT ;  /* 0x0000000802ff7812 */ /* 0x040fe4000786c0ff */
[----:B------:R-:W-:Y:S01]  /*1d330*/  LOP3.LUT P1, RZ, R2, 0x4, RZ, 0xc0, !PT ;  /* 0x0000000402ff7812 */ /* 0x000fe2000782c0ff */
[----:B------:R-:W-:-:S04]  /*1d340*/  IMAD R2, R17, UR4, RZ ;  /* 0x0000000411027c24 */ /* 0x000fc8000f8e02ff */
[C---:B-1----:R-:W-:Y:S02]  /*1d350*/  IMAD R7, R5.reuse, UR5, R2 ;  /* 0x0000000505077c24 */ /* 0x042fe4000f8e0202 */
        /* <DEDUP_REMOVED lines=19> */
[----:B------:R-:W4:Y:S04]  /*1d490*/  SHFL.IDX PT, R3, R9, RZ, 0x181f ;  /* 0x00181fff09037589 */ /* 0x000f2800000e0000 */
[----:B------:R-:W-:Y:S04]  /*1d4a0*/  SHFL.IDX PT, R5, R9, 0x1, 0x181f ;  /* 0x00381f0009057f89 */ /* 0x000fe800000e0000 */
[----:B------:R-:W-:Y:S01]  /*1d4b0*/  SHFL.IDX PT, R17, R9, 0x2, 0x181f ;  /* 0x00581f0009117f89 */ /* 0x000fe200000e0000 */
[----:B-1----:R-:W-:-:S03]  /*1d4c0*/  IADD3 R2, P0, R14, R0, RZ ;  /* 0x000000000e027210 */ /* 0x002fc60007f1e0ff */
[----:B------:R-:W1:Y:S02]  /*1d4d0*/  SHFL.IDX PT, R14, R7, 0x1, 0x181f ;  /* 0x00381f00070e7f89 */ /* 0x000e6400000e0000 */
[----:B----4-:R-:W-:-:S05]  /*1d4e0*/  IMAD.X R3, RZ, RZ, R3, P0 ;  /* 0x000000ffff037224 */ /* 0x010fca00000e0603 */
[----:B------:R-:W-:Y:S04]  /*1d4f0*/  LDGSTS.E.BYPASS.LTC128B.128 [R8+0x400], desc[UR40][R2.64], !P5 ;  /* 0x0040000002087fae */ /* 0x000fe8000e901d68 */
[----:B------:R-:W-:Y:S04]  /*1d500*/  LDGSTS.E.BYPASS.LTC128B.128 [R8+0x3400], desc[UR40][R2.64+0x80], !P4 ;  /* 0x0340008002087fae */ /* 0x000fe8000e101d68 */
[----:B------:R-:W-:Y:S04]  /*1d510*/  LDGSTS.E.BYPASS.LTC128B.128 [R8+0x6400], desc[UR40][R2.64+0x100], !P3 ;  /* 0x0640010002087fae */ /* 0x000fe8000d901d68 */
[----:B------:R4:W-:Y:S01]  /*1d520*/  LDGSTS.E.BYPASS.LTC128B.128 [R8+0x9400], desc[UR40][R2.64+0x180], !P1 ;  /* 0x0940018002087fae */ /* 0x0009e2000c901d68 */
[----:B-1----:R-:W-:-:S03]  /*1d530*/  IADD3 R4, P0, R14, R0, RZ ;  /* 0x000000000e047210 */ /* 0x002fc60007f1e0ff */
[----:B------:R-:W4:Y:S02]  /*1d540*/  SHFL.IDX PT, R14, R7, 0x2, 0x181f ;  /* 0x00581f00070e7f89 */ /* 0x000f2400000e0000 */
[----:B------:R-:W-:-:S05]  /*1d550*/  IMAD.X R5, RZ, RZ, R5, P0 ;  /* 0x000000ffff057224 */ /* 0x000fca00000e0605 */
[----:B------:R-:W-:Y:S04]  /*1d560*/  LDGSTS.E.BYPASS.LTC128B.128 [R8+0xc00], desc[UR40][R4.64], !P5 ;  /* 0x00c0000004087fae */ /* 0x000fe8000e901d68 */
[----:B------:R-:W-:Y:S04]  /*1d570*/  LDGSTS.E.BYPASS.LTC128B.128 [R8+0x3c00], desc[UR40][R4.64+0x80], !P4 ;  /* 0x03c0008004087fae */ /* 0x000fe8000e101d68 */
[----:B------:R-:W-:Y:S04]  /*1d580*/  LDGSTS.E.BYPASS.LTC128B.128 [R8+0x6c00], desc[UR40][R4.64+0x100], !P3 ;  /* 0x06c0010004087fae */ /* 0x000fe8000d901d68 */
[----:B------:R1:W-:Y:S01]  /*1d590*/  LDGSTS.E.BYPASS.LTC128B.128 [R8+0x9c00], desc[UR40][R4.64+0x180], !P1 ;  /* 0x09c0018004087fae */ /* 0x0003e2000c901d68 */
[----:B----4-:R-:W-:-:S03]  /*1d5a0*/  IADD3 R2, P0, R14, R0, RZ ;  /* 0x000000000e027210 */ /* 0x010fc60007f1e0ff */
[----:B------:R-:W4:Y:S02]  /*1d5b0*/  SHFL.IDX PT, R14, R7, 0x3, 0x181f ;  /* 0x00781f00070e7f89 */ /* 0x000f2400000e0000 */
[----:B------:R-:W-:Y:S02]  /*1d5c0*/  IMAD.X R3, RZ, RZ, R17, P0 ;  /* 0x000000ffff037224 */ /* 0x000fe400000e0611 */
[----:B------:R-:W-:Y:S04]  /*1d5d0*/  SHFL.IDX PT, R17, R9, 0x4, 0x181f ;  /* 0x00981f0009117f89 */ /* 0x000fe800000e0000 */
[----:B-1----:R-:W1:Y:S04]  /*1d5e0*/  SHFL.IDX PT, R5, R9, 0x3, 0x181f ;  /* 0x00781f0009057f89 */ /* 0x002e6800000e0000 */
[----:B------:R-:W-:Y:S04]  /*1d5f0*/  LDGSTS.E.BYPASS.LTC128B.128 [R8+0x1400], desc[UR40][R2.64], !P5 ;  /* 0x0140000002087fae */ /* 0x000fe8000e901d68 */
[----:B------:R-:W-:Y:S04]  /*1d600*/  LDGSTS.E.BYPASS.LTC128B.128 [R8+0x4400], desc[UR40][R2.64+0x80], !P4 ;  /* 0x0440008002087fae */ /* 0x000fe8000e101d68 */
[----:B------:R-:W-:Y:S01]  /*1d610*/  LDGSTS.E.BYPASS.LTC128B.128 [R8+0x7400], desc[UR40][R2.64+0x100], !P3 ;  /* 0x0740010002087fae */ /* 0x000fe2000d901d68 */
[----:B----4-:R-:W-:-:S03]  /*1d620*/  IADD3 R4, P0, R14, R0, RZ ;  /* 0x000000000e047210 */ /* 0x010fc60007f1e0ff */
[----:B------:R4:W-:Y:S04]  /*1d630*/  LDGSTS.E.BYPASS.LTC128B.128 [R8+0xa400], desc[UR40][R2.64+0x180], !P1 ;  /* 0x0a40018002087fae */ /* 0x0009e8000c901d68 */
[----:B------:R-:W4:Y:S01]  /*1d640*/  SHFL.IDX PT, R14, R7, 0x4, 0x181f ;  /* 0x00981f00070e7f89 */ /* 0x000f2200000e0000 */
[----:B-1----:R-:W-:-:S03]  /*1d650*/  IMAD.X R5, RZ, RZ, R5, P0 ;  /* 0x000000ffff057224 */ /* 0x002fc600000e0605 */
[----:B------:R-:W1:Y:S04]  /*1d660*/  SHFL.IDX PT, R9, R9, 0x5, 0x181f ;  /* 0x00b81f0009097f89 */ /* 0x000e6800000e0000 */
[----:B------:R0:W-:Y:S04]  /*1d670*/  LDGSTS.E.BYPASS.LTC128B.128 [R8+0x1c00], desc[UR40][R4.64], !P5 ;  /* 0x01c0000004087fae */ /* 0x0001e8000e901d68 */
[----:B------:R0:W-:Y:S04]  /*1d680*/  LDGSTS.E.BYPASS.LTC128B.128 [R8+0x4c00], desc[UR40][R4.64+0x80], !P4 ;  /* 0x04c0008004087fae */ /* 0x0001e8000e101d68 */
[----:B------:R0:W-:Y:S04]  /*1d690*/  LDGSTS.E.BYPASS.LTC128B.128 [R8+0x7c00], desc[UR40][R4.64+0x100], !P3 ;  /* 0x07c0010004087fae */ /* 0x0001e8000d901d68 */
[----:B------:R0:W-:Y:S01]  /*1d6a0*/  LDGSTS.E.BYPASS.LTC128B.128 [R8+0xac00], desc[UR40][R4.64+0x180], !P1 ;  /* 0x0ac0018004087fae */ /* 0x0001e2000c901d68 */
[----:B----4-:R-:W-:-:S03]  /*1d6b0*/  IADD3 R2, P0, R14, R0, RZ ;  /* 0x000000000e027210 */ /* 0x010fc60007f1e0ff */
[----:B------:R0:W4:Y:S02]  /*1d6c0*/  SHFL.IDX PT, R14, R7, 0x5, 0x181f ;  /* 0x00b81f00070e7f89 */ /* 0x00012400000e0000 */
[----:B------:R-:W-:-:S05]  /*1d6d0*/  IMAD.X R3, RZ, RZ, R17, P0 ;  /* 0x000000ffff037224 */ /* 0x000fca00000e0611 */
[----:B------:R0:W-:Y:S04]  /*1d6e0*/  LDGSTS.E.BYPASS.LTC128B.128 [R8+0x2400], desc[UR40][R2.64], !P5 ;  /* 0x0240000002087fae */ /* 0x0001e8000e901d68 */
[----:B------:R0:W-:Y:S04]  /*1d6f0*/  LDGSTS.E.BYPASS.LTC128B.128 [R8+0x5400], desc[UR40][R2.64+0x80], !P4 ;  /* 0x0540008002087fae */ /* 0x0001e8000e101d68 */
[----:B------:R0:W-:Y:S04]  /*1d700*/  LDGSTS.E.BYPASS.LTC128B.128 [R8+0x8400], desc[UR40][R2.64+0x100], !P3 ;  /* 0x0840010002087fae */ /* 0x0001e8000d901d68 */
[----:B-1----:R0:W-:Y:S02]  /*1d710*/  LDGSTS.E.BYPASS.LTC128B.128 [R8+0xb400], desc[UR40][R2.64+0x180], !P1 ;  /* 0x0b40018002087fae */ /* 0x0021e4000c901d68 */
.L_x_15597:
        /* <DEDUP_REMOVED lines=11> */
.L_x_15388:
        /* <DEDUP_REMOVED lines=11> */
.L_x_15389:
[----:B------:R0:W-:Y:S01]  /*1d880*/  SYNCS.ARRIVE.TRANS64.A1T0 RZ, [R6+URZ+0x32450], RZ ;  /* 0x032450ff06ff79a7 */ /* 0x0001e2000810003f */
[----:B------:R-:W-:Y:S05]  /*1d890*/  @P2 BRA `(.L_x_15390) ;  /* 0xfffffff000882947 */ /* 0x000fea000383ffff */
.L_x_15377:
[----:B------:R-:W-:Y:S05]  /*1d8a0*/  BSYNC B0 ;  /* 0x0000000000007941 */ /* 0x000fea0003800000 */
.L_x_15376:
        /* <DEDUP_REMOVED lines=15> */
[----:B------:R-:W1:Y:S02]  /*1d9a0*/  S2R R4, SR_LTMASK ;  /* 0x0000000000047919 */ /* 0x000e640000003900 */
[----:B-1----:R-:W-:-:S04]  /*1d9b0*/  LOP3.LUT R4, R4, UR4, RZ, 0xc0, !PT ;  /* 0x0000000404047c12 */ /* 0x002fc8000f8ec0ff */
[----:B------:R-:W1:Y:S01]  /*1d9c0*/  POPC R9, R4 ;  /* 0x0000000400097309 */ /* 0x000e620000000000 */
[----:B----4-:R-:W1:Y:S02]  /*1d9d0*/  SHFL.IDX PT, R0, R3, R0, 0x1f ;  /* 0x00001f0003007589 */ /* 0x010e6400000e0000 */
[----:B-1----:R-:W-:-:S07]  /*1d9e0*/  IADD3 R16, R0, UR37, R9 ;  /* 0x0000002500107c10 */ /* 0x002fce000fffe009 */
.L_x_15392:
[----:B------:R-:W-:Y:S05]  /*1d9f0*/  BSYNC B0 ;  /* 0x0000000000007941 */ /* 0x000fea0003800000 */
.L_x_15391:
[----:B------:R-:W-:Y:S02]  /*1da00*/  LOP3.LUT R26, R26, R5, RZ, 0x3c, !PT ;  /* 0x000000051a1a7212 */ /* 0x000fe400078e3cff */
[----:B------:R-:W-:-:S07]  /*1da10*/  SEL R24, R24, RZ, P0 ;  /* 0x000000ff18187207 */ /* 0x000fce0000000000 */
.L_x_15345:
[----:B------:R-:W-:Y:S05]  /*1da20*/  BSYNC B7 ;  /* 0x0000000000077941 */ /* 0x000fea0003800000 */
.L_x_15343:
[----:B------:R-:W4:Y:S02]  /*1da30*/  LDL R0, [R1] ;  /* 0x0000000001007983 */ /* 0x000f240000100800 */
[----:B----4-:R-:W-:-:S13]  /*1da40*/  LOP3.LUT P0, RZ, R0, 0x1000, RZ, 0xc0, !PT ;  /* 0x0000100000ff7812 */ /* 0x010fda000780c0ff */
        /* <DEDUP_REMOVED lines=10> */
.L_x_15393:
        /* <DEDUP_REMOVED lines=20> */
[----:B------:R-:W0:Y:S02]  /*1dc30*/  SHFL.UP PT, R14, R5, 0x1, RZ ;  /* 0x04200000050e7989 */ /* 0x000e2400000e00ff */
[----:B0-23--:R-:W-:-:S05]  /*1dc40*/  SEL R6, R14, RZ, P1 ;  /* 0x000000ff0e067207 */ /* 0x00dfca0000800000 */
        /* <DEDUP_REMOVED lines=14> */
.L_x_15607:
[----:B------:R-:W-:Y:S02]  /*1dd30*/  ULDC UR4, c[0x0][0xd38] ;  /* 0x00034e0000047ab9 */ /* 0x000fe40000000800 */
[----:B------:R-:W-:-:S04]  /*1dd40*/  IMAD.U32 R7, RZ, RZ, UR4 ;  /* 0x00000004ff077e24 */ /* 0x000fc8000f8e00ff */
[----:B--2---:R-:W-:-:S04]  /*1dd50*/  IMAD R14, R14, R7, RZ ;  /* 0x000000070e0e7224 */ /* 0x004fc800078e02ff */
[----:B------:R-:W-:-:S05]  /*1dd60*/  IMAD.IADD R9, R4, 0x1, R14 ;  /* 0x0000000104097824 */ /* 0x000fca00078e020e */
[----:B------:R-:W-:-:S13]  /*1dd70*/  ISETP.GT.AND P6, PT, R9, R0, PT ;  /* 0x000000000900720c */ /* 0x000fda0003fc4270 */
[----:B------:R-:W-:Y:S05]  /*1dd80*/  @P6 BRA `(.L_x_15396) ;  /* 0x00000000009c6947 */ /* 0x000fea0003800000 */
.L_x_15401:
        /* <DEDUP_REMOVED lines=14> */
.L_x_15399:
[----:B------:R-:W-:Y:S05]  /*1de70*/  BSYNC B0 ;  /* 0x0000000000007941 */ /* 0x000fea0003800000 */
.L_x_15398:
[----:B------:R-:W-:-:S03]  /*1de80*/  UMOV UR4, 0xffffffff ;  /* 0xffffffff00047882 */ /* 0x000fc60000000000 */
[----:B------:R-:W-:Y:S05]  /*1de90*/  BRA.DIV UR4, `(.L_x_15400) ;  /* 0x0000006604447947 */ /* 0x000fea000b800000 */
[----:B-----5:R-:W2:Y:S02]  /*1dea0*/  SHFL.UP PT, R14, R5, 0x1, RZ ;  /* 0x04200000050e7989 */ /* 0x020ea400000e00ff */
[----:B--2---:R-:W-:-:S05]  /*1deb0*/  SEL R14, R14, RZ, P1 ;  /* 0x000000ff0e0e7207 */ /* 0x004fca0000800000 */
        /* <DEDUP_REMOVED lines=14> */
.L_x_15615:
[----:B------:R-:W-:Y:S02]  /*1dfa0*/  ULDC UR4, c[0x0][0xd38] ;  /* 0x00034e0000047ab9 */ /* 0x000fe40000000800 */
[----:B------:R-:W-:-:S04]  /*1dfb0*/  IMAD.U32 R7, RZ, RZ, UR4 ;  /* 0x00000004ff077e24 */ /* 0x000fc8000f8e00ff */
[----:B--2---:R-:W-:-:S04]  /*1dfc0*/  IMAD R14, R14, R7, RZ ;  /* 0x000000070e0e7224 */ /* 0x004fc800078e02ff */
[----:B------:R-:W-:-:S05]  /*1dfd0*/  IMAD.IADD R9, R14, 0x1, R9 ;  /* 0x000000010e097824 */ /* 0x000fca00078e0209 */
[----:B------:R-:W-:-:S13]  /*1dfe0*/  ISETP.GT.AND P6, PT, R9, R0, PT ;  /* 0x000000000900720c */ /* 0x000fda0003fc4270 */
[----:B------:R-:W-:Y:S05]  /*1dff0*/  @!P6 BRA `(.L_x_15401) ;  /* 0xfffffffc0064e947 */ /* 0x000fea000383ffff */
.L_x_15396:
        /* <DEDUP_REMOVED lines=8> */
.L_x_15619:
[----:B------:R-:W-:Y:S01]  /*1e080*/  ISETP.NE.AND P0, PT, R3, RZ, PT ;  /* 0x000000ff0300720c */ /* 0x000fe20003f05270 */
[----:B------:R-:W-:-:S12]  /*1e090*/  IMAD.MOV.U32 R14, RZ, RZ, RZ ;  /* 0x000000ffff0e7224 */ /* 0x000fd800078e00ff */
[----:B------:R-:W-:Y:S05]  /*1e0a0*/  @!P0 BRA `(.L_x_15403) ;  /* 0x0000000000108947 */ /* 0x000fea0003800000 */
[----:B------:R-:W-:Y:S01]  /*1e0b0*/  UMOV UR4, 0xffffffff ;  /* 0xffffffff00047882 */ /* 0x000fe20000000000 */
[----:B------:R-:W-:Y:S02]  /*1e0c0*/  VIADD R12, R4, 0xffffffff ;  /* 0xffffffff040c7836 */ /* 0x000fe40000000000 */
[----:B------:R-:W-:Y:S05]  /*1e0d0*/  BRA.DIV UR4, `(.L_x_15404) ;  /* 0x0000006604b87947 */ /* 0x000fea000b800000 */
[----:B------:R4:W0:Y:S02]  /*1e0e0*/  SHFL.IDX PT, R14, R2, R12, 0x1f ;  /* 0x00001f0c020e7589 */ /* 0x00082400000e0000 */
.L_x_15403:
        /* <DEDUP_REMOVED lines=28> */
[----:B------:R-:W-:-:S05]  /*1e2b0*/  @P0 IADD3 R2, R2, 0x1, RZ ;  /* 0x0000000102020810 */ /* 0x000fca0007ffe0ff */
        /* <DEDUP_REMOVED lines=37> */
.L_x_15397:
[----:B------:R-:W-:Y:S01]  /*1e510*/  UMOV UR4, URZ ;  /* 0x0000003f00047c82 */ /* 0x000fe20008000000 */
[----:B------:R-:W-:Y:S01]  /*1e520*/  UMOV UR5, URZ ;  /* 0x0000003f00057c82 */ /* 0x000fe20008000000 */
[----:B------:R-:W-:Y:S01]  /*1e530*/  ULDC UR6, c[0x0][0xd3c] ;  /* 0x00034f0000067ab9 */ /* 0x000fe20000000800 */
[----:B------:R-:W-:Y:S01]  /*1e540*/  IMAD.MOV.U32 R16, RZ, RZ, R0 ;  /* 0x000000ffff107224 */ /* 0x000fe200078e0000 */
[----:B------:R-:W-:Y:S01]  /*1e550*/  MOV R18, UR5 ;  /* 0x0000000500127c02 */ /* 0x000fe20008000f00 */
[----:B------:R-:W-:Y:S02]  /*1e560*/  IMAD.U32 R17, RZ, RZ, UR4 ;  /* 0x00000004ff117e24 */ /* 0x000fe4000f8e00ff */
[----:B------:R-:W-:-:S07]  /*1e570*/  IMAD.U32 R19, RZ, RZ, UR6 ;  /* 0x00000006ff137e24 */ /* 0x000fce000f8e00ff */
.L_x_15405:
        /* <DEDUP_REMOVED lines=10> */
.L_x_15394:
[----:B------:R-:W-:Y:S02]  /*1e620*/  ULDC UR4, c[0x0][0xd3c] ;  /* 0x00034f0000047ab9 */ /* 0x000fe40000000800 */
[----:B0-----:R-:W-:-:S13]  /*1e630*/  ISETP.GE.AND P0, PT, R19, UR4, PT ;  /* 0x0000000413007c0c */ /* 0x001fda000bf06270 */
[----:B------:R-:W-:Y:S05]  /*1e640*/  @!P0 BRA `(.L_x_15406) ;  /* 0xffffff9400f48947 */ /* 0x000fea000383ffff */
[----:B------:R-:W-:Y:S05]  /*1e650*/  BSYNC B8 ;  /* 0x0000000000087941 */ /* 0x000fea0003800000 */
.L_x_15301:
[----:B------:R-:W5:Y:S01]  /*1e660*/  LDL.LU R0, [R1+0x3c] ;  /* 0x00003c0001007983 */ /* 0x000f620000300800 */
[----:B------:R-:W-:Y:S01]  /*1e670*/  BSSY B0, `(.L_x_15407) ;  /* 0x000000b000007945 */ /* 0x000fe20003800000 */
[----:B------:R-:W1:Y:S01]  /*1e680*/  S2R R5, SR_CgaCtaId ;  /* 0x0000000000057919 */ /* 0x000e620000008800 */
[----:B-----5:R-:W-:-:S05]  /*1e690*/  VIADD R0, R0, 0x1 ;  /* 0x0000000100007836 */ /* 0x020fca0000000000 */
[----:B--2---:R-:W-:-:S04]  /*1e6a0*/  LEA.HI R2, R0, R0, RZ, 0x1 ;  /* 0x0000000000027211 */ /* 0x004fc800078f08ff */
[----:B0-----:R-:W-:Y:S02]  /*1e6b0*/  LOP3.LUT R3, R2, 0xfffffffe, RZ, 0xc0, !PT ;  /* 0xfffffffe02037812 */ /* 0x001fe400078ec0ff */
[----:B------:R-:W-:-:S03]  /*1e6c0*/  MOV R2, 0x400 ;  /* 0x0000040000027802 */ /* 0x000fc60000000f00 */
[----:B------:R-:W-:Y:S01]  /*1e6d0*/  IMAD.IADD R0, R0, 0x1, -R3 ;  /* 0x0000000100007824 */ /* 0x000fe200078e0a03 */
[----:B-1----:R-:W-:-:S04]  /*1e6e0*/  LEA R7, R5, R2, 0x18 ;  /* 0x0000000205077211 */ /* 0x002fc800078ec0ff */
[----:B------:R-:W-:-:S04]  /*1e6f0*/  SHF.L.U32 R0, R0, 0x1f, RZ ;  /* 0x0000001f00007819 */ /* 0x000fc800000006ff */
[----:B------:R-:W0:Y:S02]  /*1e700*/  SYNCS.PHASECHK.TRANS64.TRYWAIT P0, [R7+URZ+0x32420], R0 ;  /* 0x03242000070075a7 */ /* 0x000e24000800017f */
[----:B0-----:R-:W-:Y:S05]  /*1e710*/  @!P0 BRA `(.L_x_15408) ;  /* 0x00000060004c8947 */ /* 0x001fea0003800000 */
.L_x_15622:
[----:B------:R-:W-:Y:S05]  /*1e720*/  BSYNC B0 ;  /* 0x0000000000007941 */ /* 0x000fea0003800000 */
.L_x_15407:
[----:B------:R-:W-:-:S03]  /*1e730*/  UMOV UR4, 0xffffffff ;  /* 0xffffffff00047882 */ /* 0x000fc60000000000 */
[----:B------:R-:W-:Y:S05]  /*1e740*/  BRA.DIV UR4, `(.L_x_15409) ;  /* 0x0000006204547947 */ /* 0x000fea000b800000 */
[----:B0-----:R-:W0:Y:S02]  /*1e750*/  S2R R0, SR_TID.X ;  /* 0x0000000000007919 */ /* 0x001e240000002100 */
[----:B0-----:R-:W-:-:S04]  /*1e760*/  SHF.R.U32.HI R0, RZ, 0x5, R0 ;  /* 0x00000005ff007819 */ /* 0x001fc80000011600 */
[----:B------:R-:W-:-:S05]  /*1e770*/  LOP3.LUT R0, R0, 0x3, RZ, 0xc0, !PT ;  /* 0x0000000300007812 */ /* 0x000fca00078ec0ff */
[----:B------:R0:W1:Y:S02]  /*1e780*/  SHFL.IDX PT, R14, R0, RZ, 0x1f ;  /* 0x00001fff000e7589 */ /* 0x00006400000e0000 */
.L_x_15625:
[----:B-1----:R-:W-:-:S13]  /*1e790*/  ISETP.NE.AND P0, PT, R14, RZ, PT ;  /* 0x000000ff0e00720c */ /* 0x002fda0003f05270 */
[----:B------:R-:W-:Y:S05]  /*1e7a0*/  @P0 BRA `(.L_x_15133) ;  /* 0x0000000000880947 */ /* 0x000fea0003800000 */
[----:B------:R-:W-:-:S03]  /*1e7b0*/  UMOV UR4, 0xffffffff ;  /* 0xffffffff00047882 */ /* 0x000fc60000000000 */
[----:B------:R-:W-:Y:S05]  /*1e7c0*/  BRA.DIV UR4, `(.L_x_15410) ;  /* 0x0000006204687947 */ /* 0x000fea000b800000 */
[----:B------:R-:W-:-:S13]  /*1e7d0*/  ELECT P6, URZ, PT ;  /* 0x00000000003f782f */ /* 0x000fda00038c0000 */
.L_x_15628:
[----:B------:R-:W-:Y:S05]  /*1e7e0*/  @!P6 BRA `(.L_x_15133) ;  /* 0x000000000078e947 */ /* 0x000fea0003800000 */
[----:B------:R-:W-:-:S06]  /*1e7f0*/  ULOP3.LUT UR4, UR36, 0x2, URZ, 0xfc, !UPT ;  /* 0x0000000224047892 */ /* 0x000fcc000f8efc3f */
[----:B0-----:R-:W-:-:S05]  /*1e800*/  IMAD.U32 R0, RZ, RZ, UR4 ;  /* 0x00000004ff007e24 */ /* 0x001fca000f8e00ff */
[----:B------:R-:W-:-:S13]  /*1e810*/  ISETP.NE.AND P0, PT, R0, 0x3, PT ;  /* 0x000000030000780c */ /* 0x000fda0003f05270 */
[----:B------:R-:W-:Y:S05]  /*1e820*/  @!P0 BRA `(.L_x_15411) ;  /* 0x0000000000048947 */ /* 0x000fea0003800000 */
[----:B------:R-:W-:Y:S01]  /*1e830*/  BPT.TRAP 0x1 ;  /* 0x000000040000795c */ /* 0x000fe20000300000 */
.L_x_15411:
[----:B------:R-:W-:Y:S01]  /*1e840*/  IMAD R5, R24, 0x8, R7 ;  /* 0x0000000818057824 */ /* 0x000fe200078e0207 */
[----:B------:R-:W-:Y:S01]  /*1e850*/  SHF.L.U32 R0, R26, 0x1f, RZ ;  /* 0x0000001f1a007819 */ /* 0x000fe200000006ff */
[----:B------:R-:W-:-:S03]  /*1e860*/  VIADD R24, R24, 0x1 ;  /* 0x0000000118187836 */ /* 0x000fc60000000000 */
[----:B------:R-:W0:Y:S02]  /*1e870*/  SYNCS.PHASECHK.TRANS64.TRYWAIT P1, [R5+URZ+0x32440], R0 ;  /* 0x03244000050075a7 */ /* 0x000e24000802017f */
[----:B------:R-:W-:-:S04]  /*1e880*/  ISETP.NE.AND P2, PT, R24, 0x2, PT ;  /* 0x000000021800780c */ /* 0x000fc80003f45270 */
[----:B------:R-:W-:Y:S01]  /*1e890*/  SEL R3, RZ, 0x1, P2 ;  /* 0x00000001ff037807 */ /* 0x000fe20001000000 */
[----:B0-----:R-:W-:Y:S08]  /*1e8a0*/  @!P1 BRA `(.L_x_15412) ;  /* 0x0000006000509947 */ /* 0x001ff00003800000 */
.L_x_15629:
[----:B------:R-:W-:Y:S02]  /*1e8b0*/  SEL R24, R24, RZ, P2 ;  /* 0x000000ff18187207 */ /* 0x000fe40001000000 */
[----:B------:R-:W-:Y:S01]  /*1e8c0*/  LOP3.LUT R2, R26, R3, RZ, 0x3c, !PT ;  /* 0x000000031a027212 */ /* 0x000fe200078e3cff */
[----:B------:R-:W-:Y:S06]  /*1e8d0*/  @!P0 BRA `(.L_x_15413) ;  /* 0x0000000000048947 */ /* 0x000fec0003800000 */
[----:B------:R-:W-:Y:S01]  /*1e8e0*/  BPT.TRAP 0x1 ;  /* 0x000000040000795c */ /* 0x000fe20000300000 */
.L_x_15413:
[----:B------:R-:W-:Y:S01]  /*1e8f0*/  IMAD R3, R24, 0x8, R7 ;  /* 0x0000000818037824 */ /* 0x000fe200078e0207 */
[----:B------:R-:W-:-:S04]  /*1e900*/  SHF.L.U32 R2, R2, 0x1f, RZ ;  /* 0x0000001f02027819 */ /* 0x000fc800000006ff */
[----:B------:R-:W1:Y:S02]  /*1e910*/  SYNCS.PHASECHK.TRANS64.TRYWAIT P1, [R3+URZ+0x32440], R2 ;  /* 0x03244002030075a7 */ /* 0x000e64000802017f */
[----:B-1----:R-:W-:Y:S05]  /*1e920*/  @!P1 BRA `(.L_x_15414) ;  /* 0x0000006000449947 */ /* 0x002fea0003800000 */
.L_x_15630:
[----:B------:R-:W-:Y:S05]  /*1e930*/  @!P0 BRA `(.L_x_15415) ;  /* 0x0000000000048947 */ /* 0x000fea0003800000 */
[----:B------:R-:W-:Y:S01]  /*1e940*/  BPT.TRAP 0x1 ;  /* 0x000000040000795c */ /* 0x000fe20000300000 */
.L_x_15415:
[----:B------:R-:W2:Y:S02]  /*1e950*/  SYNCS.PHASECHK.TRANS64.TRYWAIT P1, [R5+URZ+0x32460], R0 ;  /* 0x03246000050075a7 */ /* 0x000ea4000802017f */
[----:B--2---:R-:W-:Y:S05]  /*1e960*/  @!P1 BRA `(.L_x_15416) ;  /* 0x0000006000489947 */ /* 0x004fea0003800000 */
.L_x_15631:
[----:B------:R-:W-:Y:S05]  /*1e970*/  @!P0 BRA `(.L_x_15417) ;  /* 0x0000000000048947 */ /* 0x000fea0003800000 */
[----:B------:R-:W-:Y:S01]  /*1e980*/  BPT.TRAP 0x1 ;  /* 0x000000040000795c */ /* 0x000fe20000300000 */
.L_x_15417:
[----:B------:R0:W0:Y:S02]  /*1e990*/  SYNCS.PHASECHK.TRANS64.TRYWAIT P0, [R3+URZ+0x32460], R2 ;  /* 0x03246002030075a7 */ /* 0x000024000800017f */
[----:B0-----:R-:W-:Y:S05]  /*1e9a0*/  @!P0 NANOSLEEP.SYNCS 0x989680 ;  /* 0x009896800000895d */ /* 0x001fea0003900000 */
[----:B------:R-:W0:Y:S02]  /*1e9b0*/  @!P0 SYNCS.PHASECHK.TRANS64 P0, [R3+URZ+0x32460], R2 ;  /* 0x03246002030085a7 */ /* 0x000e24000800007f */
[----:B0-----:R-:W-:Y:S05]  /*1e9c0*/  @!P0 BRA `(.L_x_15417) ;  /* 0xfffffffc00f08947 */ /* 0x001fea000383ffff */
.L_x_15133:
[----:B------:R-:W-:Y:S05]  /*1e9d0*/  BSYNC B9 ;  /* 0x0000000000097941 */ /* 0x000fea0003800000 */
.L_x_15130:
[----:B------:R-:W-:Y:S05]  /*1e9e0*/  EXIT ;  /* 0x000000000000794d */ /* 0x000fea0003800000 */
.L_x_15151:
[----:B0-----:R0:W1:Y:S02]  /*1e9f0*/  SYNCS.PHASECHK.TRANS64.TRYWAIT P5, [R86+URZ+0x32490], R99 ;  /* 0x03249063560075a7 */ /* 0x00106400080a017f */
[----:B-1----:R-:W-:Y:S05]  /*1ea00*/  @!P5 NANOSLEEP.SYNCS 0x989680 ;  /* 0x009896800000d95d */ /* 0x002fea0003900000 */
[----:B------:R-:W1:Y:S02]  /*1ea10*/  @!P5 SYNCS.PHASECHK.TRANS64 P5, [R86+URZ+0x32490], R99 ;  /* 0x032490635600d5a7 */ /* 0x000e6400080a007f */
[----:B-1----:R-:W-:Y:S05]  /*1ea20*/  @!P5 BRA `(.L_x_15151) ;  /* 0xfffffffc00f0d947 */ /* 0x002fea000383ffff */
[----:B------:R-:W-:Y:S05]  /*1ea30*/  BRA `(.L_x_15418) ;  /* 0xfffffe4000dc7947 */ /* 0x000fea000383ffff */
.L_x_15152:
        /* <DEDUP_REMOVED lines=8> */
.L_x_15420:
[----:B------:R-:W-:Y:S05]  /*1eac0*/  BSYNC B1 ;  /* 0x0000000000017941 */ /* 0x000fea0003800000 */
.L_x_15419:
        /* <DEDUP_REMOVED lines=8> */
.L_x_15421:
[----:B------:R-:W-:Y:S05]  /*1eb50*/  BRA `(.L_x_15422) ;  /* 0xfffffe4000a87947 */ /* 0x000fea000383ffff */
.L_x_15161:
[----:B------:R-:W-:Y:S01]  /*1eb60*/  BSSY B1, `(.L_x_15423) ;  /* 0x0000008000017945 */ /* 0x000fe20003800000 */
[----:B----4-:R-:W-:Y:S01]  /*1eb70*/  MOV R13, R90 ;  /* 0x0000005a000d7202 */ /* 0x010fe20000000f00 */
[----:B------:R-:W-:Y:S02]  /*1eb80*/  IMAD.MOV.U32 R12, RZ, RZ, 0x1 ;  /* 0x00000001ff0c7424 */ /* 0x000fe400078e00ff */
[----:B0-----:R-:W-:Y:S02]  /*1eb90*/  IMAD.MOV.U32 R11, RZ, RZ, 0x1c1f ;  /* 0x00001c1fff0b7424 */ /* 0x001fe400078e00ff */
[----:B------:R-:W-:-:S07]  /*1eba0*/  IMAD.MOV.U32 R15, RZ, RZ, -0x1 ;  /* 0xffffffffff0f7424 */ /* 0x000fce00078e00ff */
[----:B-123--:R-:W-:Y:S05]  /*1ebb0*/  WARPSYNC.COLLECTIVE R15, `(.L_x_15424) ;  /* 0x000000000f087348 */ /* 0x00efea0003c00000 */
[----:B---3--:R0:W3:Y:S02]  /*1ebc0*/  SHFL.IDX P6, R14, R13, R12, R11 ;  /* 0x0000000c0d0e7389 */ /* 0x0080e400000c000b */
[----:B0123--:R-:W-:Y:S01]  /*1ebd0*/  ENDCOLLECTIVE ;  /* 0x000000000000791b */ /* 0x00ffe20003800000 */
.L_x_15424:
[----:B------:R-:W-:Y:S05]  /*1ebe0*/  BSYNC B1 ;  /* 0x0000000000017941 */ /* 0x000fea0003800000 */
.L_x_15423:
        /* <DEDUP_REMOVED lines=8> */
.L_x_15425:
[----:B------:R-:W-:Y:S05]  /*1ec70*/  BRA `(.L_x_15426) ;  /* 0xfffffe4800407947 */ /* 0x000fea000383ffff */
.L_x_15171:
[----:B-1----:R1:W2:Y:S02]  /*1ec80*/  SYNCS.PHASECHK.TRANS64.TRYWAIT P4, [R86+URZ+0x32490], R99 ;  /* 0x03249063560075a7 */ /* 0x0022a4000808017f */
[----:B--2---:R-:W-:Y:S05]  /*1ec90*/  @!P4 NANOSLEEP.SYNCS 0x989680 ;  /* 0x009896800000c95d */ /* 0x004fea0003900000 */
[----:B------:R-:W2:Y:S02]  /*1eca0*/  @!P4 SYNCS.PHASECHK.TRANS64 P4, [R86+URZ+0x32490], R99 ;  /* 0x032490635600c5a7 */ /* 0x000ea4000808007f */
[----:B--2---:R-:W-:Y:S05]  /*1ecb0*/  @!P4 BRA `(.L_x_15171) ;  /* 0xfffffffc00f0c947 */ /* 0x004fea000383ffff */
[----:B------:R-:W-:Y:S05]  /*1ecc0*/  BRA `(.L_x_15427) ;  /* 0xfffffe5400387947 */ /* 0x000fea000383ffff */
.L_x_15172:
        /* <DEDUP_REMOVED lines=8> */
.L_x_15429:
[----:B------:R-:W-:Y:S05]  /*1ed50*/  BSYNC B1 ;  /* 0x0000000000017941 */ /* 0x000fea0003800000 */
.L_x_15428:
        /* <DEDUP_REMOVED lines=8> */
.L_x_15430:
[----:B------:R-:W-:Y:S05]  /*1ede0*/  BRA `(.L_x_15431) ;  /* 0xfffffe5400087947 */ /* 0x000fea000383ffff */
.L_x_15177:
        /* <DEDUP_REMOVED lines=8> */
.L_x_15433:
[----:B------:R-:W-:Y:S05]  /*1ee70*/  BSYNC B1 ;  /* 0x0000000000017941 */ /* 0x000fea0003800000 */
.L_x_15432:
        /* <DEDUP_REMOVED lines=8> */
.L_x_15434:
[----:B------:R-:W-:Y:S01]  /*1ef00*/  IMAD.MOV.U32 R32, RZ, RZ, R14 ;  /* 0x000000ffff207224 */ /* 0x000fe200078e000e */
[----:B------:R-:W-:Y:S06]  /*1ef10*/  BRA `(.L_x_15435) ;  /* 0xfffffe5800bc7947 */ /* 0x000fec000383ffff */
.L_x_15182:
[----:B0-----:R0:W1:Y:S02]  /*1ef20*/  SYNCS.PHASECHK.TRANS64.TRYWAIT P2, [R86+URZ+0x32490], R99 ;  /* 0x03249063560075a7 */ /* 0x001064000804017f */
[----:B-1----:R-:W-:Y:S05]  /*1ef30*/  @!P2 NANOSLEEP.SYNCS 0x989680 ;  /* 0x009896800000a95d */ /* 0x002fea0003900000 */
[----:B------:R-:W1:Y:S02]  /*1ef40*/  @!P2 SYNCS.PHASECHK.TRANS64 P2, [R86+URZ+0x32490], R99 ;  /* 0x032490635600a5a7 */ /* 0x000e64000804007f */
[----:B-1----:R-:W-:Y:S05]  /*1ef50*/  @!P2 BRA `(.L_x_15182) ;  /* 0xfffffffc00f0a947 */ /* 0x002fea000383ffff */
[----:B------:R-:W-:Y:S05]  /*1ef60*/  BRA `(.L_x_15436) ;  /* 0xfffffe6000c87947 */ /* 0x000fea000383ffff */
.L_x_15183:
        /* <DEDUP_REMOVED lines=8> */
.L_x_15438:
[----:B------:R-:W-:Y:S05]  /*1eff0*/  BSYNC B1 ;  /* 0x0000000000017941 */ /* 0x000fea0003800000 */
.L_x_15437:
        /* <DEDUP_REMOVED lines=8> */
.L_x_15439:
[----:B------:R-:W-:Y:S05]  /*1f080*/  BRA `(.L_x_15440) ;  /* 0xfffffe6000f07947 */ /* 0x000fea000383ffff */
.L_x_15186:
[----:B------:R-:W-:Y:S01]  /*1f090*/  BSSY B1, `(.L_x_15441) ;  /* 0x0000008000017945 */ /* 0x000fe20003800000 */
[----:B------:R-:W-:Y:S02]  /*1f0a0*/  IMAD.MOV.U32 R13, RZ, RZ, R33 ;  /* 0x000000ffff0d7224 */ /* 0x000fe400078e0021 */
[----:B------:R-:W-:Y:S02]  /*1f0b0*/  IMAD.MOV.U32 R12, RZ, RZ, 0x1 ;  /* 0x00000001ff0c7424 */ /* 0x000fe400078e00ff */
[----:B----4-:R-:W-:Y:S02]  /*1f0c0*/  IMAD.MOV.U32 R11, RZ, RZ, 0x1c1f ;  /* 0x00001c1fff0b7424 */ /* 0x010fe400078e00ff */
[----:B------:R-:W-:-:S07]  /*1f0d0*/  IMAD.MOV.U32 R15, RZ, RZ, -0x1 ;  /* 0xffffffffff0f7424 */ /* 0x000fce00078e00ff */
[----:B0123--:R-:W-:Y:S05]  /*1f0e0*/  WARPSYNC.COLLECTIVE R15, `(.L_x_15442) ;  /* 0x000000000f087348 */ /* 0x00ffea0003c00000 */
[----:B---3--:R3:W4:Y:S02]  /*1f0f0*/  SHFL.IDX P6, R14, R13, R12, R11 ;  /* 0x0000000c0d0e7389 */ /* 0x00872400000c000b */
[----:B01234-:R-:W-:Y:S01]  /*1f100*/  ENDCOLLECTIVE ;  /* 0x000000000000791b */ /* 0x01ffe20003800000 */
.L_x_15442:
[----:B------:R-:W-:Y:S05]  /*1f110*/  BSYNC B1 ;  /* 0x0000000000017941 */ /* 0x000fea0003800000 */
.L_x_15441:
        /* <DEDUP_REMOVED lines=8> */
.L_x_15443:
[----:B------:R-:W-:Y:S05]  /*1f1a0*/  BRA `(.L_x_15444) ;  /* 0xfffffe6000f07947 */ /* 0x000fea000383ffff */
.L_x_15190:
[----:B---3--:R3:W4:Y:S02]  /*1f1b0*/  SYNCS.PHASECHK.TRANS64.TRYWAIT P3, [R86+URZ+0x324b0], R99 ;  /* 0x0324b063560075a7 */ /* 0x008724000806017f */
[----:B----4-:R-:W-:Y:S05]  /*1f1c0*/  @!P3 NANOSLEEP.SYNCS 0x989680 ;  /* 0x009896800000b95d */ /* 0x010fea0003900000 */
[----:B------:R-:W4:Y:S02]  /*1f1d0*/  @!P3 SYNCS.PHASECHK.TRANS64 P3, [R86+URZ+0x324b0], R99 ;  /* 0x0324b0635600b5a7 */ /* 0x000f24000806007f */
[----:B----4-:R-:W-:Y:S05]  /*1f1e0*/  @!P3 BRA `(.L_x_15190) ;  /* 0xfffffffc00f0b947 */ /* 0x010fea000383ffff */
[----:B------:R-:W-:Y:S05]  /*1f1f0*/  BRA `(.L_x_15445) ;  /* 0xfffffe6400687947 */ /* 0x000fea000383ffff */
.L_x_15198:
[----:B------:R-:W-:Y:S01]  /*1f200*/  BSSY B0, `(.L_x_15446) ;  /* 0x0000007000007945 */ /* 0x000fe20003800000 */
[----:B------:R-:W-:Y:S02]  /*1f210*/  IMAD.MOV.U32 R12, RZ, RZ, RZ ;  /* 0x000000ffff0c7224 */ /* 0x000fe400078e00ff */
[----:B------:R-:W-:Y:S02]  /*1f220*/  IMAD.MOV.U32 R11, RZ, RZ, 0x1f ;  /* 0x0000001fff0b7424 */ /* 0x000fe400078e00ff */
[----:B------:R-:W-:-:S07]  /*1f230*/  IMAD.MOV.U32 R15, RZ, RZ, -0x1 ;  /* 0xffffffffff0f7424 */ /* 0x000fce00078e00ff */
[----:B------:R-:W-:Y:S05]  /*1f240*/  WARPSYNC.COLLECTIVE R15, `(.L_x_15447) ;  /* 0x000000000f087348 */ /* 0x000fea0003c00000 */
[----:B------:R0:W1:Y:S02]  /*1f250*/  SHFL.IDX P6, R14, R13, R12, R11 ;  /* 0x0000000c0d0e7389 */ /* 0x00006400000c000b */
[----:B01----:R-:W-:Y:S01]  /*1f260*/  ENDCOLLECTIVE ;  /* 0x000000000000791b */ /* 0x003fe20003800000 */
.L_x_15447:
[----:B------:R-:W-:Y:S05]  /*1f270*/  BSYNC B0 ;  /* 0x0000000000007941 */ /* 0x000fea0003800000 */
.L_x_15446:
[----:B------:R-:W-:Y:S05]  /*1f280*/  BRA `(.L_x_15448) ;  /* 0xfffffe7400147947 */ /* 0x000fea000383ffff */
.L_x_15210:
[----:B------:R-:W-:Y:S01]  /*1f290*/  BSSY B1, `(.L_x_15449) ;  /* 0x0000008000017945 */ /* 0x000fe20003800000 */
[----:B0-----:R-:W-:Y:S01]  /*1f2a0*/  IMAD.MOV.U32 R13, RZ, RZ, R6 ;  /* 0x000000ffff0d7224 */ /* 0x001fe200078e0006 */
[----:B------:R-:W-:Y:S01]  /*1f2b0*/  MOV R11, 0x1c1f ;  /* 0x00001c1f000b7802 */ /* 0x000fe20000000f00 */
[----:B------:R-:W-:Y:S02]  /*1f2c0*/  IMAD.MOV.U32 R12, RZ, RZ, RZ ;  /* 0x000000ffff0c7224 */ /* 0x000fe400078e00ff */
[----:B------:R-:W-:-:S07]  /*1f2d0*/  IMAD.MOV.U32 R15, RZ, RZ, -0x1 ;  /* 0xffffffffff0f7424 */ /* 0x000fce00078e00ff */
[----:B------:R-:W-:Y:S05]  /*1f2e0*/  WARPSYNC.COLLECTIVE R15, `(.L_x_15450) ;  /* 0x000000000f087348 */ /* 0x000fea0003c00000 */
[----:B------:R0:W1:Y:S02]  /*1f2f0*/  SHFL.IDX P6, R14, R13, R12, R11 ;  /* 0x0000000c0d0e7389 */ /* 0x00006400000c000b */
[----:B01----:R-:W-:Y:S01]  /*1f300*/  ENDCOLLECTIVE ;  /* 0x000000000000791b */ /* 0x003fe20003800000 */
.L_x_15450:
[----:B------:R-:W-:Y:S05]  /*1f310*/  BSYNC B1 ;  /* 0x0000000000017941 */ /* 0x000fea0003800000 */
.L_x_15449:
        /* <DEDUP_REMOVED lines=8> */
.L_x_15451:
[----:B------:R-:W-:Y:S02]  /*1f3a0*/  IMAD.MOV.U32 R13, RZ, RZ, R8 ;  /* 0x000000ffff0d7224 */ /* 0x000fe400078e0008 */
[----:B------:R-:W-:-:S07]  /*1f3b0*/  IMAD.MOV.U32 R0, RZ, RZ, R14 ;  /* 0x000000ffff007224 */ /* 0x000fce00078e000e */
[----:B------:R-:W-:Y:S05]  /*1f3c0*/  WARPSYNC.COLLECTIVE R15, `(.L_x_15452) ;  /* 0x000000000f087348 */ /* 0x000fea0003c00000 */
[----:B------:R0:W1:Y:S02]  /*1f3d0*/  SHFL.IDX P6, R14, R13, R12, R11 ;  /* 0x0000000c0d0e7389 */ /* 0x00006400000c000b */
[----:B01----:R-:W-:Y:S01]  /*1f3e0*/  ENDCOLLECTIVE ;  /* 0x000000000000791b */ /* 0x003fe20003800000 */
.L_x_15452:
[----:B------:R-:W-:Y:S02]  /*1f3f0*/  IMAD.MOV.U32 R13, RZ, RZ, R7 ;  /* 0x000000ffff0d7224 */ /* 0x000fe400078e0007 */
[----:B------:R-:W-:-:S07]  /*1f400*/  IMAD.MOV.U32 R5, RZ, RZ, R14 ;  /* 0x000000ffff057224 */ /* 0x000fce00078e000e */
[----:B------:R-:W-:Y:S05]  /*1f410*/  WARPSYNC.COLLECTIVE R15, `(.L_x_15453) ;  /* 0x000000000f087348 */ /* 0x000fea0003c00000 */
[----:B------:R0:W1:Y:S02]  /*1f420*/  SHFL.IDX P6, R14, R13, R12, R11 ;  /* 0x0000000c0d0e7389 */ /* 0x00006400000c000b */
[----:B01----:R-:W-:Y:S01]  /*1f430*/  ENDCOLLECTIVE ;  /* 0x000000000000791b */ /* 0x003fe20003800000 */
.L_x_15453:
[----:B------:R-:W-:Y:S05]  /*1f440*/  BRA `(.L_x_15454) ;  /* 0xfffffe7800a87947 */ /* 0x000fea000383ffff */
.L_x_15213:
[----:B------:R-:W-:Y:S01]  /*1f450*/  BSSY B1, `(.L_x_15455) ;  /* 0x0000008000017945 */ /* 0x000fe20003800000 */
[----:B------:R-:W-:Y:S02]  /*1f460*/  IMAD.MOV.U32 R13, RZ, RZ, R6 ;  /* 0x000000ffff0d7224 */ /* 0x000fe400078e0006 */
[----:B------:R-:W-:Y:S02]  /*1f470*/  IMAD.MOV.U32 R12, RZ, RZ, 0x1 ;  /* 0x00000001ff0c7424 */ /* 0x000fe400078e00ff */
[----:B------:R-:W-:Y:S02]  /*1f480*/  IMAD.MOV.U32 R11, RZ, RZ, 0x1c1f ;  /* 0x00001c1fff0b7424 */ /* 0x000fe400078e00ff */
[----:B------:R-:W-:-:S07]  /*1f490*/  IMAD.MOV.U32 R15, RZ, RZ, -0x1 ;  /* 0xffffffffff0f7424 */ /* 0x000fce00078e00ff */
[----:B-1----:R-:W-:Y:S05]  /*1f4a0*/  WARPSYNC.COLLECTIVE R15, `(.L_x_15456) ;  /* 0x000000000f087348 */ /* 0x002fea0003c00000 */
[----:B------:R0:W2:Y:S02]  /*1f4b0*/  SHFL.IDX P6, R14, R13, R12, R11 ;  /* 0x0000000c0d0e7389 */ /* 0x0000a400000c000b */
[----:B012---:R-:W-:Y:S01]  /*1f4c0*/  ENDCOLLECTIVE ;  /* 0x000000000000791b */ /* 0x007fe20003800000 */
.L_x_15456:
[----:B------:R-:W-:Y:S05]  /*1f4d0*/  BSYNC B1 ;  /* 0x0000000000017941 */ /* 0x000fea0003800000 */
.L_x_15455:
        /* <DEDUP_REMOVED lines=8> */
.L_x_15457:
[----:B------:R-:W-:Y:S02]  /*1f560*/  IMAD.MOV.U32 R13, RZ, RZ, R8 ;  /* 0x000000ffff0d7224 */ /* 0x000fe400078e0008 */
[----:B------:R-:W-:-:S07]  /*1f570*/  IMAD.MOV.U32 R0, RZ, RZ, R14 ;  /* 0x000000ffff007224 */ /* 0x000fce00078e000e */
[----:B------:R-:W-:Y:S05]  /*1f580*/  WARPSYNC.COLLECTIVE R15, `(.L_x_15458) ;  /* 0x000000000f087348 */ /* 0x000fea0003c00000 */
[----:B------:R0:W1:Y:S02]  /*1f590*/  SHFL.IDX P6, R14, R13, R12, R11 ;  /* 0x0000000c0d0e7389 */ /* 0x00006400000c000b */
[----:B01----:R-:W-:Y:S01]  /*1f5a0*/  ENDCOLLECTIVE ;  /* 0x000000000000791b */ /* 0x003fe20003800000 */
.L_x_15458:
[----:B------:R-:W-:Y:S02]  /*1f5b0*/  IMAD.MOV.U32 R13, RZ, RZ, R7 ;  /* 0x000000ffff0d7224 */ /* 0x000fe400078e0007 */
[----:B------:R-:W-:-:S07]  /*1f5c0*/  IMAD.MOV.U32 R5, RZ, RZ, R14 ;  /* 0x000000ffff057224 */ /* 0x000fce00078e000e */
[----:B------:R-:W-:Y:S05]  /*1f5d0*/  WARPSYNC.COLLECTIVE R15, `(.L_x_15459) ;  /* 0x000000000f087348 */ /* 0x000fea0003c00000 */
[----:B------:R0:W1:Y:S02]  /*1f5e0*/  SHFL.IDX P6, R14, R13, R12, R11 ;  /* 0x0000000c0d0e7389 */ /* 0x00006400000c000b */
[----:B01----:R-:W-:Y:S01]  /*1f5f0*/  ENDCOLLECTIVE ;  /* 0x000000000000791b */ /* 0x003fe20003800000 */
.L_x_15459:
[----:B------:R-:W-:Y:S05]  /*1f600*/  BRA `(.L_x_15460) ;  /* 0xfffffe7c00147947 */ /* 0x000fea000383ffff */
.L_x_15217:
[----:B0-----:R0:W1:Y:S02]  /*1f610*/  SYNCS.PHASECHK.TRANS64.TRYWAIT P0, [R22+URZ+0x32400], R37 ;  /* 0x03240025160075a7 */ /* 0x001064000800017f */
[----:B-1----:R-:W-:Y:S05]  /*1f620*/  @!P0 NANOSLEEP.SYNCS 0x989680 ;  /* 0x009896800000895d */ /* 0x002fea0003900000 */
[----:B------:R-:W1:Y:S02]  /*1f630*/  @!P0 SYNCS.PHASECHK.TRANS64 P0, [R22+URZ+0x32400], R37 ;  /* 0x03240025160085a7 */ /* 0x000e64000800007f */
[----:B-1----:R-:W-:Y:S05]  /*1f640*/  @!P0 BRA `(.L_x_15217) ;  /* 0xfffffffc00f08947 */ /* 0x002fea000383ffff */
[----:B------:R-:W-:Y:S05]  /*1f650*/  BRA `(.L_x_15461) ;  /* 0xfffffe80001c7947 */ /* 0x000fea000383ffff */
.L_x_15225:
[----:B------:R-:W1:Y:S01]  /*1f660*/  LDC R37, c[0x0][0x3f4] ;  /* 0x0000fd00ff257b82 */ /* 0x000e620000000800 */
[----:B------:R-:W-:Y:S01]  /*1f670*/  BSSY B1, `(.L_x_15462) ;  /* 0x0000008000017945 */ /* 0x000fe20003800000 */
[----:B0-----:R-:W-:Y:S02]  /*1f680*/  IMAD.MOV.U32 R13, RZ, RZ, R20 ;  /* 0x000000ffff0d7224 */ /* 0x001fe400078e0014 */
[----:B------:R-:W-:Y:S02]  /*1f690*/  IMAD.MOV.U32 R12, RZ, RZ, RZ ;  /* 0x000000ffff0c7224 */ /* 0x000fe400078e00ff */
[----:B------:R-:W-:Y:S02]  /*1f6a0*/  IMAD.MOV.U32 R11, RZ, RZ, 0x1c1f ;  /* 0x00001c1fff0b7424 */ /* 0x000fe400078e00ff */
[----:B------:R-:W-:-:S07]  /*1f6b0*/  IMAD.MOV.U32 R15, RZ, RZ, -0x1 ;  /* 0xffffffffff0f7424 */ /* 0x000fce00078e00ff */
[----:B-1----:R-:W-:Y:S05]  /*1f6c0*/  WARPSYNC.COLLECTIVE R15, `(.L_x_15463) ;  /* 0x000000000f087348 */ /* 0x002fea0003c00000 */
[----:B------:R0:W2:Y:S02]  /*1f6d0*/  SHFL.IDX P6, R14, R13, R12, R11 ;  /* 0x0000000c0d0e7389 */ /* 0x0000a400000c000b */
[----:B012---:R-:W-:Y:S01]  /*1f6e0*/  ENDCOLLECTIVE ;  /* 0x000000000000791b */ /* 0x007fe20003800000 */
.L_x_15463:
[----:B------:R-:W-:Y:S05]  /*1f6f0*/  BSYNC B1 ;  /* 0x0000000000017941 */ /* 0x000fea0003800000 */
.L_x_15462:
[----:B------:R0:W5:Y:S01]  /*1f700*/  LDL R8, [R1+0x90] ;  /* 0x0000900001087983 */ /* 0x0001620000100800 */
[----:B------:R-:W-:Y:S01]  /*1f710*/  IMAD.MOV.U32 R13, RZ, RZ, R10 ;  /* 0x000000ffff0d7224 */ /* 0x000fe200078e000a */
[----:B------:R-:W-:Y:S01]  /*1f720*/  ISETP.GE.AND P0, PT, R16, R37, PT ;  /* 0x000000251000720c */ /* 0x000fe20003f06270 */
[----:B------:R-:W-:Y:S02]  /*1f730*/  IMAD.MOV.U32 R12, RZ, RZ, RZ ;  /* 0x000000ffff0c7224 */ /* 0x000fe400078e00ff */
[----:B------:R-:W-:Y:S02]  /*1f740*/  IMAD.MOV.U32 R11, RZ, RZ, 0x1c1f ;  /* 0x00001c1fff0b7424 */ /* 0x000fe400078e00ff */
[----:B------:R-:W-:Y:S02]  /*1f750*/  IMAD.MOV.U32 R15, RZ, RZ, -0x1 ;  /* 0xffffffffff0f7424 */ /* 0x000fe400078e00ff */
[----:B0-----:R-:W-:-:S07]  /*1f760*/  IMAD.MOV.U32 R0, RZ, RZ, R14 ;  /* 0x000000ffff007224 */ /* 0x001fce00078e000e */
[----:B-----5:R-:W-:Y:S05]  /*1f770*/  WARPSYNC.COLLECTIVE R15, `(.L_x_15464) ;  /* 0x000000000f087348 */ /* 0x020fea0003c00000 */
[----:B------:R0:W1:Y:S02]  /*1f780*/  SHFL.IDX P6, R14, R13, R12, R11 ;  /* 0x0000000c0d0e7389 */ /* 0x00006400000c000b */
[----:B01---5:R-:W-:Y:S01]  /*1f790*/  ENDCOLLECTIVE ;  /* 0x000000000000791b */ /* 0x023fe20003800000 */
.L_x_15464:
[----:B------:R-:W-:Y:S01]  /*1f7a0*/  MOV R13, R29 ;  /* 0x0000001d000d7202 */ /* 0x000fe20000000f00 */
[----:B------:R-:W-:-:S07]  /*1f7b0*/  IMAD.MOV.U32 R3, RZ, RZ, R14 ;  /* 0x000000ffff037224 */ /* 0x000fce00078e000e */
[----:B------:R-:W-:Y:S05]  /*1f7c0*/  WARPSYNC.COLLECTIVE R15, `(.L_x_15465) ;  /* 0x000000000f087348 */ /* 0x000fea0003c00000 */
[----:B------:R0:W1:Y:S02]  /*1f7d0*/  SHFL.IDX P6, R14, R13, R12, R11 ;  /* 0x0000000c0d0e7389 */ /* 0x00006400000c000b */
[----:B01----:R-:W-:Y:S01]  /*1f7e0*/  ENDCOLLECTIVE ;  /* 0x000000000000791b */ /* 0x003fe20003800000 */
.L_x_15465:
[----:B------:R-:W-:Y:S02]  /*1f7f0*/  IMAD.MOV.U32 R13, RZ, RZ, R28 ;  /* 0x000000ffff0d7224 */ /* 0x000fe400078e001c */
[----:B------:R-:W-:Y:S02]  /*1f800*/  IMAD R30, R8, R30, RZ ;  /* 0x0000001e081e7224 */ /* 0x000fe400078e02ff */
[----:B------:R-:W-:-:S07]  /*1f810*/  IMAD.MOV.U32 R8, RZ, RZ, R14 ;  /* 0x000000ffff087224 */ /* 0x000fce00078e000e */
[----:B------:R-:W-:Y:S05]  /*1f820*/  WARPSYNC.COLLECTIVE R15, `(.L_x_15466) ;  /* 0x000000000f087348 */ /* 0x000fea0003c00000 */
[----:B------:R0:W1:Y:S02]  /*1f830*/  SHFL.IDX P6, R14, R13, R12, R11 ;  /* 0x0000000c0d0e7389 */ /* 0x00006400000c000b */
[----:B01----:R-:W-:Y:S01]  /*1f840*/  ENDCOLLECTIVE ;  /* 0x000000000000791b */ /* 0x003fe20003800000 */
.L_x_15466:
[----:B------:R-:W-:-:S13]  /*1f850*/  ISETP.GE.OR P1, PT, R35, R30, P0 ;  /* 0x0000001e2300720c */ /* 0x000fda0000726670 */
[C---:B------:R-:W-:Y:S01]  /*1f860*/  @!P1 IMAD.SHL.U32 R9, R16.reuse, 0x2, RZ ;  /* 0x0000000210099824 */ /* 0x040fe200078e00ff */
[----:B------:R-:W-:-:S04]  /*1f870*/  @!P1 SHF.L.U64.HI R21, R16, 0x1, R17 ;  /* 0x0000000110159819 */ /* 0x000fc80000010211 */
[----:B------:R-:W-:-:S05]  /*1f880*/  @!P1 IADD3 R4, P2, R3, R9, RZ ;  /* 0x0000000903049210 */ /* 0x000fca0007f5e0ff */
[----:B------:R-:W-:-:S06]  /*1f890*/  @!P1 IMAD.X R5, R0, 0x1, R21, P2 ;  /* 0x0000000100059824 */ /* 0x000fcc00010e0615 */
[----:B------:R-:W5:Y:S01]  /*1f8a0*/  @!P1 LD.E.128 R4, desc[UR40][R4.64] ;  /* 0x0000002804049980 */ /* 0x000f62000c101d00 */
[----:B------:R-:W-:-:S05]  /*1f8b0*/  @!P1 IADD3 R14, P2, R14, R9, RZ ;  /* 0x000000090e0e9210 */ /* 0x000fca0007f5e0ff */
[----:B------:R-:W-:-:S04]  /*1f8c0*/  @!P1 IMAD.X R3, R8, 0x1, R21, P2 ;  /* 0x0000000108039824 */ /* 0x000fc800010e0615 */
[----:B------:R-:W-:-:S05]  /*1f8d0*/  @!P1 IMAD.MOV.U32 R15, RZ, RZ, R3 ;  /* 0x000000ffff0f9224 */ /* 0x000fca00078e0003 */
[----:B------:R0:W5:Y:S01]  /*1f8e0*/  @!P1 LD.E.128 R24, desc[UR40][R14.64] ;  /* 0x000000280e189980 */ /* 0x000162000c101d00 */
[----:B------:R-:W-:Y:S01]  /*1f8f0*/  IMAD.MOV.U32 R13, RZ, RZ, R20 ;  /* 0x000000ffff0d7224 */ /* 0x000fe200078e0014 */
[----:B------:R-:W-:Y:S01]  /*1f900*/  CS2R R38, SRZ ;  /* 0x0000000000267805 */ /* 0x000fe2000001ff00 */
[----:B------:R-:W-:Y:S01]  /*1f910*/  IMAD.MOV.U32 R12, RZ, RZ, 0x1 ;  /* 0x00000001ff0c7424 */ /* 0x000fe200078e00ff */
[----:B------:R-:W-:Y:S01]  /*1f920*/  CS2R R40, SRZ ;  /* 0x0000000000287805 */ /* 0x000fe2000001ff00 */
[----:B0-----:R-:W-:-:S07]  /*1f930*/  IMAD.MOV.U32 R15, RZ, RZ, -0x1 ;  /* 0xffffffffff0f7424 */ /* 0x001fce00078e00ff */
[----:B-----5:R-:W-:Y:S05]  /*1f940*/  WARPSYNC.COLLECTIVE R15, `(.L_x_15467) ;  /* 0x000000000f087348 */ /* 0x020fea0003c00000 */
[----:B------:R0:W1:Y:S02]  /*1f950*/  SHFL.IDX P6, R14, R13, R12, R11 ;  /* 0x0000000c0d0e7389 */ /* 0x00006400000c000b */
[----:B01---5:R-:W-:Y:S01]  /*1f960*/  ENDCOLLECTIVE ;  /* 0x000000000000791b */ /* 0x023fe20003800000 */
.L_x_15467:
[----:B------:R-:W-:Y:S01]  /*1f970*/  MOV R13, R10 ;  /* 0x0000000a000d7202 */ /* 0x000fe20000000f00 */
[----:B------:R-:W-:Y:S02]  /*1f980*/  @!P1 IMAD.MOV.U32 R38, RZ, RZ, R6 ;  /* 0x000000ffff269224 */ /* 0x000fe400078e0006 */
[----:B------:R-:W-:Y:S01]  /*1f990*/  @!P1 IMAD.MOV.U32 R39, RZ, RZ, R7 ;  /* 0x000000ffff279224 */ /* 0x000fe200078e0007 */
[----:B------:R-:W-:Y:S01]  /*1f9a0*/  CS2R R6, SRZ ;  /* 0x0000000000067805 */ /* 0x000fe2000001ff00 */
[----:B------:R-:W-:Y:S02]  /*1f9b0*/  IMAD.MOV.U32 R0, RZ, RZ, R38 ;  /* 0x000000ffff007224 */ /* 0x000fe400078e0026 */
[----:B------:R-:W-:Y:S02]  /*1f9c0*/  IMAD.MOV.U32 R3, RZ, RZ, R39 ;  /* 0x000000ffff037224 */ /* 0x000fe400078e0027 */
[----:B------:R-:W-:Y:S01]  /*1f9d0*/  @!P1 IMAD.MOV.U32 R40, RZ, RZ, R4 ;  /* 0x000000ffff289224 */ /* 0x000fe200078e0004 */
[----:B------:R-:W-:Y:S01]  /*1f9e0*/  PRMT R9, R9, 0x5410, R0 ;  /* 0x0000541009097816 */ /* 0x000fe20000000000 */
[----:B------:R-:W-:Y:S01]  /*1f9f0*/  IMAD.MOV.U32 R0, RZ, RZ, R14 ;  /* 0x000000ffff007224 */ /* 0x000fe200078e000e */
[----:B------:R-:W-:-:S07]  /*1fa00*/  PRMT R45, R3, 0x7610, R45 ;  /* 0x00007610032d7816 */ /* 0x000fce000000002d */
[----:B------:R-:W-:Y:S05]  /*1fa10*/  WARPSYNC.COLLECTIVE R15, `(.L_x_15468) ;  /* 0x000000000f087348 */ /* 0x000fea0003c00000 */
[----:B------:R0:W1:Y:S02]  /*1fa20*/  SHFL.IDX P6, R14, R13, R12, R11 ;  /* 0x0000000c0d0e7389 */ /* 0x00006400000c000b */
[----:B01----:R-:W-:Y:S01]  /*1fa30*/  ENDCOLLECTIVE ;  /* 0x000000000000791b */ /* 0x003fe20003800000 */
.L_x_15468:
[----:B------:R-:W-:Y:S01]  /*1fa40*/  @!P1 IMAD.MOV.U32 R41, RZ, RZ, R5 ;  /* 0x000000ffff299224 */ /* 0x000fe200078e0005 */
[----:B------:R-:W-:Y:S01]  /*1fa50*/  CS2R R4, SRZ ;  /* 0x0000000000047805 */ /* 0x000fe2000001ff00 */
[----:B------:R-:W-:Y:S02]  /*1fa60*/  IMAD.MOV.U32 R10, RZ, RZ, R40 ;  /* 0x000000ffff0a7224 */ /* 0x000fe400078e0028 */
[----:B------:R-:W-:Y:S02]  /*1fa70*/  IMAD.MOV.U32 R21, RZ, RZ, R41 ;  /* 0x000000ffff157224 */ /* 0x000fe400078e0029 */
[----:B------:R-:W-:Y:S01]  /*1fa80*/  @!P1 IMAD.MOV.U32 R4, RZ, RZ, R26 ;  /* 0x000000ffff049224 */ /* 0x000fe200078e001a */
[----:B------:R-:W-:Y:S01]  /*1fa90*/  PRMT R9, R10, 0x7610, R9 ;  /* 0x000076100a097816 */ /* 0x000fe20000000009 */
[----:B------:R-:W-:Y:S01]  /*1faa0*/  @!P1 IMAD.MOV.U32 R5, RZ, RZ, R27 ;  /* 0x000000ffff059224 */ /* 0x000fe200078e001b */
[----:B------:R-:W-:Y:S01]  /*1fab0*/  PRMT R10, R21, 0x7610, R10 ;  /* 0x00007610150a7816 */ /* 0x000fe2000000000a */
[----:B------:R-:W-:Y:S01]  /*1fac0*/  @!P1 IMAD.MOV.U32 R6, RZ, RZ, R24 ;  /* 0x000000ffff069224 */ /* 0x000fe200078e0018 */
[----:B------:R-:W-:Y:S01]  /*1fad0*/  CS2R R26, SRZ ;  /* 0x00000000001a7805 */ /* 0x000fe2000001ff00 */
[----:B------:R-:W-:-:S02]  /*1fae0*/  @!P1 IMAD.MOV.U32 R7, RZ, RZ, R25 ;  /* 0x000000ffff079224 */ /* 0x000fc400078e0019 */
[----:B------:R-:W-:Y:S02]  /*1faf0*/  IMAD.MOV.U32 R13, RZ, RZ, R29 ;  /* 0x000000ffff0d7224 */ /* 0x000fe400078e001d */
[----:B------:R-:W-:Y:S02]  /*1fb00*/  IMAD.MOV.U32 R20, RZ, RZ, R4 ;  /* 0x000000ffff147224 */ /* 0x000fe400078e0004 */
[----:B------:R-:W-:-:S07]  /*1fb10*/  IMAD.MOV.U32 R3, RZ, RZ, R14 ;  /* 0x000000ffff037224 */ /* 0x000fce00078e000e */
[----:B------:R-:W-:Y:S05]  /*1fb20*/  WARPSYNC.COLLECTIVE R15, `(.L_x_15469) ;  /* 0x000000000f087348 */ /* 0x000fea0003c00000 */
[----:B------:R0:W1:Y:S02]  /*1fb30*/  SHFL.IDX P6, R14, R13, R12, R11 ;  /* 0x0000000c0d0e7389 */ /* 0x00006400000c000b */
[----:B01----:R-:W-:Y:S01]  /*1fb40*/  ENDCOLLECTIVE ;  /* 0x000000000000791b */ /* 0x003fe20003800000 */
.L_x_15469:
[----:B------:R-:W-:Y:S02]  /*1fb50*/  IMAD.MOV.U32 R13, RZ, RZ, R28 ;  /* 0x000000ffff0d7224 */ /* 0x000fe400078e001c */
[----:B------:R-:W-:-:S07]  /*1fb60*/  IMAD.MOV.U32 R8, RZ, RZ, R14 ;  /* 0x000000ffff087224 */ /* 0x000fce00078e000e */
[----:B------:R-:W-:Y:S05]  /*1fb70*/  WARPSYNC.COLLECTIVE R15, `(.L_x_15470) ;  /* 0x000000000f087348 */ /* 0x000fea0003c00000 */
[----:B------:R0:W1:Y:S02]  /*1fb80*/  SHFL.IDX P6, R14, R13, R12, R11 ;  /* 0x0000000c0d0e7389 */ /* 0x00006400000c000b */
[----:B01----:R-:W-:Y:S01]  /*1fb90*/  ENDCOLLECTIVE ;  /* 0x000000000000791b */ /* 0x003fe20003800000 */
.L_x_15470:
[----:B------:R-:W-:Y:S02]  /*1fba0*/  IMAD.MOV.U32 R11, RZ, RZ, R5 ;  /* 0x000000ffff0b7224 */ /* 0x000fe400078e0005 */
[----:B------:R-:W-:Y:S02]  /*1fbb0*/  IMAD.MOV.U32 R12, RZ, RZ, R6 ;  /* 0x000000ffff0c7224 */ /* 0x000fe400078e0006 */
[----:B------:R-:W-:Y:S01]  /*1fbc0*/  IMAD.MOV.U32 R13, RZ, RZ, R7 ;  /* 0x000000ffff0d7224 */ /* 0x000fe200078e0007 */
[----:B------:R-:W-:Y:S02]  /*1fbd0*/  PRMT R10, R10, 0x5410, R11 ;  /* 0x000054100a0a7816 */ /* 0x000fe4000000000b */
[----:B------:R-:W-:Y:S02]  /*1fbe0*/  PRMT R20, R20, 0x5410, R12 ;  /* 0x0000541014147816 */ /* 0x000fe4000000000c */
[----:B------:R-:W-:Y:S01]  /*1fbf0*/  PRMT R45, R45, 0x5410, R13 ;  /* 0x000054102d2d7816 */ /* 0x000fe2000000000d */
[----:B------:R-:W-:Y:S06]  /*1fc00*/  BRA `(.L_x_15471) ;  /* 0xfffffe8c00487947 */ /* 0x000fec000383ffff */
.L_x_15229:
[----:B-1----:R1:W2:Y:S02]  /*1fc10*/  SYNCS.PHASECHK.TRANS64.TRYWAIT P1, [R22+URZ+0x32400], R13 ;  /* 0x0324000d160075a7 */ /* 0x0022a4000802017f */
[----:B--2---:R-:W-:Y:S05]  /*1fc20*/  @!P1 NANOSLEEP.SYNCS 0x989680 ;  /* 0x009896800000995d */ /* 0x004fea0003900000 */
[----:B------:R-:W2:Y:S02]  /*1fc30*/  @!P1 SYNCS.PHASECHK.TRANS64 P1, [R22+URZ+0x32400], R13 ;  /* 0x0324000d160095a7 */ /* 0x000ea4000802007f */
[----:B--2---:R-:W-:Y:S05]  /*1fc40*/  @!P1 BRA `(.L_x_15229) ;  /* 0xfffffffc00f09947 */ /* 0x004fea000383ffff */
[----:B------:R-:W-:Y:S05]  /*1fc50*/  BRA `(.L_x_15472) ;  /* 0xfffffe8c00e87947 */ /* 0x000fea000383ffff */
.L_x_15235:
[----:B--2---:R2:W4:Y:S02]  /*1fc60*/  SYNCS.PHASECHK.TRANS64.TRYWAIT P1, [R13+URZ+0x32430], R6 ;  /* 0x032430060d0075a7 */ /* 0x004524000802017f */
[----:B----4-:R-:W-:Y:S05]  /*1fc70*/  @!P1 NANOSLEEP.SYNCS 0x989680 ;  /* 0x009896800000995d */ /* 0x010fea0003900000 */
[----:B------:R-:W4:Y:S02]  /*1fc80*/  @!P1 SYNCS.PHASECHK.TRANS64 P1, [R13+URZ+0x32430], R6 ;  /* 0x032430060d0095a7 */ /* 0x000f24000802007f */
[----:B----4-:R-:W-:Y:S05]  /*1fc90*/  @!P1 BRA `(.L_x_15235) ;  /* 0xfffffffc00f09947 */ /* 0x010fea000383ffff */
[----:B------:R-:W-:Y:S05]  /*1fca0*/  BRA `(.L_x_15234) ;  /* 0xfffffe9c00c87947 */ /* 0x000fea000383ffff */
.L_x_15237:
[----:B---3--:R3:W4:Y:S02]  /*1fcb0*/  SYNCS.PHASECHK.TRANS64.TRYWAIT P1, [R22+URZ+0x32410], R11 ;  /* 0x0324100b160075a7 */ /* 0x008724000802017f */
[----:B----4-:R-:W-:Y:S05]  /*1fcc0*/  @!P1 NANOSLEEP.SYNCS 0x989680 ;  /* 0x009896800000995d */ /* 0x010fea0003900000 */
[----:B------:R-:W4:Y:S02]  /*1fcd0*/  @!P1 SYNCS.PHASECHK.TRANS64 P1, [R22+URZ+0x32410], R11 ;  /* 0x0324100b160095a7 */ /* 0x000f24000802007f */
[----:B----4-:R-:W-:Y:S05]  /*1fce0*/  @!P1 BRA `(.L_x_15237) ;  /* 0xfffffffc00f09947 */ /* 0x010fea000383ffff */
[----:B------:R-:W-:Y:S05]  /*1fcf0*/  BRA `(.L_x_15473) ;  /* 0xfffffea000807947 */ /* 0x000fea000383ffff */
.L_x_15241:
[----:B------:R0:W0:Y:S02]  /*1fd00*/  SYNCS.PHASECHK.TRANS64.TRYWAIT P1, [R13+URZ+0x32450], R6 ;  /* 0x032450060d0075a7 */ /* 0x000024000802017f */
[----:B0-----:R-:W-:Y:S05]  /*1fd10*/  @!P1 NANOSLEEP.SYNCS 0x989680 ;  /* 0x009896800000995d */ /* 0x001fea0003900000 */
[----:B------:R-:W0:Y:S02]  /*1fd20*/  @!P1 SYNCS.PHASECHK.TRANS64 P1, [R13+URZ+0x32450], R6 ;  /* 0x032450060d0095a7 */ /* 0x000e24000802007f */
[----:B0-----:R-:W-:Y:S05]  /*1fd30*/  @!P1 BRA `(.L_x_15241) ;  /* 0xfffffffc00f09947 */ /* 0x001fea000383ffff */
[----:B------:R-:W-:Y:S05]  /*1fd40*/  BRA `(.L_x_15240) ;  /* 0xfffffea000907947 */ /* 0x000fea000383ffff */
.L_x_15248:
[----:B-1----:R1:W2:Y:S02]  /*1fd50*/  SYNCS.PHASECHK.TRANS64.TRYWAIT P1, [R14+URZ+0x32430], R12 ;  /* 0x0324300c0e0075a7 */ /* 0x0022a4000802017f */
[----:B--2---:R-:W-:Y:S05]  /*1fd60*/  @!P1 NANOSLEEP.SYNCS 0x989680 ;  /* 0x009896800000995d */ /* 0x004fea0003900000 */
[----:B------:R-:W2:Y:S02]  /*1fd70*/  @!P1 SYNCS.PHASECHK.TRANS64 P1, [R14+URZ+0x32430], R12 ;  /* 0x0324300c0e0095a7 */ /* 0x000ea4000802007f */
[----:B--2---:R-:W-:Y:S05]  /*1fd80*/  @!P1 BRA `(.L_x_15248) ;  /* 0xfffffffc00f09947 */ /* 0x004fea000383ffff */
[----:B------:R-:W-:Y:S05]  /*1fd90*/  BRA `(.L_x_15247) ;  /* 0xfffffed000087947 */ /* 0x000fea000383ffff */
.L_x_15252:
[----:B---3--:R3:W4:Y:S02]  /*1fda0*/  SYNCS.PHASECHK.TRANS64.TRYWAIT P1, [R14+URZ+0x32450], R12 ;  /* 0x0324500c0e0075a7 */ /* 0x008724000802017f */
[----:B----4-:R-:W-:Y:S05]  /*1fdb0*/  @!P1 NANOSLEEP.SYNCS 0x989680 ;  /* 0x009896800000995d */ /* 0x010fea0003900000 */
[----:B------:R-:W4:Y:S02]  /*1fdc0*/  @!P1 SYNCS.PHASECHK.TRANS64 P1, [R14+URZ+0x32450], R12 ;  /* 0x0324500c0e0095a7 */ /* 0x000f24000802007f */
[----:B----4-:R-:W-:Y:S05]  /*1fdd0*/  @!P1 BRA `(.L_x_15252) ;  /* 0xfffffffc00f09947 */ /* 0x010fea000383ffff */
[----:B------:R-:W-:Y:S05]  /*1fde0*/  BRA `(.L_x_15251) ;  /* 0xfffffed000b47947 */ /* 0x000fea000383ffff */
.L_x_15260:
[----:B-1----:R1:W2:Y:S02]  /*1fdf0*/  SYNCS.PHASECHK.TRANS64.TRYWAIT P1, [R14+URZ+0x32430], R12 ;  /* 0x0324300c0e0075a7 */ /* 0x0022a4000802017f */
[----:B--2---:R-:W-:Y:S05]  /*1fe00*/  @!P1 NANOSLEEP.SYNCS 0x989680 ;  /* 0x009896800000995d */ /* 0x004fea0003900000 */
[----:B------:R-:W2:Y:S02]  /*1fe10*/  @!P1 SYNCS.PHASECHK.TRANS64 P1, [R14+URZ+0x32430], R12 ;  /* 0x0324300c0e0095a7 */ /* 0x000ea4000802007f */
[----:B--2---:R-:W-:Y:S05]  /*1fe20*/  @!P1 BRA `(.L_x_15260) ;  /* 0xfffffffc00f09947 */ /* 0x004fea000383ffff */
[----:B------:R-:W-:Y:S05]  /*1fe30*/  BRA `(.L_x_15259) ;  /* 0xffffff0800107947 */ /* 0x000fea000383ffff */
.L_x_15264:
[----:B---3--:R3:W4:Y:S02]  /*1fe40*/  SYNCS.PHASECHK.TRANS64.TRYWAIT P1, [R14+URZ+0x32450], R12 ;  /* 0x0324500c0e0075a7 */ /* 0x008724000802017f */
[----:B----4-:R-:W-:Y:S05]  /*1fe50*/  @!P1 NANOSLEEP.SYNCS 0x989680 ;  /* 0x009896800000995d */ /* 0x010fea0003900000 */
[----:B------:R-:W4:Y:S02]  /*1fe60*/  @!P1 SYNCS.PHASECHK.TRANS64 P1, [R14+URZ+0x32450], R12 ;  /* 0x0324500c0e0095a7 */ /* 0x000f24000802007f */
[----:B----4-:R-:W-:Y:S05]  /*1fe70*/  @!P1 BRA `(.L_x_15264) ;  /* 0xfffffffc00f09947 */ /* 0x010fea000383ffff */
[----:B------:R-:W-:Y:S05]  /*1fe80*/  BRA `(.L_x_15263) ;  /* 0xffffff0800bc7947 */ /* 0x000fea000383ffff */
.L_x_15281:
[----:B------:R-:W-:Y:S01]  /*1fe90*/  IMAD.MOV.U32 R13, RZ, RZ, R4 ;  /* 0x000000ffff0d7224 */ /* 0x000fe200078e0004 */
[----:B------:R-:W-:Y:S01]  /*1fea0*/  MOV R11, 0x181f ;  /* 0x0000181f000b7802 */ /* 0x000fe20000000f00 */
[----:B------:R-:W-:Y:S02]  /*1feb0*/  IMAD.MOV.U32 R12, RZ, RZ, RZ ;  /* 0x000000ffff0c7224 */ /* 0x000fe400078e00ff */
[----:B------:R-:W-:-:S07]  /*1fec0*/  IMAD.MOV.U32 R15, RZ, RZ, -0x1 ;  /* 0xffffffffff0f7424 */ /* 0x000fce00078e00ff */
[----:B-12---:R-:W-:Y:S05]  /*1fed0*/  WARPSYNC.COLLECTIVE R15, `(.L_x_15474) ;  /* 0x000000000f087348 */ /* 0x006fea0003c00000 */
[----:B------:R0:W3:Y:S02]  /*1fee0*/  SHFL.IDX P6, R14, R13, R12, R11 ;  /* 0x0000000c0d0e7389 */ /* 0x0000e400000c000b */
[----:B0123--:R-:W-:Y:S01]  /*1fef0*/  ENDCOLLECTIVE ;  /* 0x000000000000791b */ /* 0x00ffe20003800000 */
.L_x_15474:
[----:B------:R-:W-:Y:S02]  /*1ff00*/  IMAD.MOV.U32 R13, RZ, RZ, R3 ;  /* 0x000000ffff0d7224 */ /* 0x000fe400078e0003 */
[----:B------:R-:W-:-:S07]  /*1ff10*/  IMAD.MOV.U32 R0, RZ, RZ, R14 ;  /* 0x000000ffff007224 */ /* 0x000fce00078e000e */
[----:B------:R-:W-:Y:S05]  /*1ff20*/  WARPSYNC.COLLECTIVE R15, `(.L_x_15475) ;  /* 0x000000000f087348 */ /* 0x000fea0003c00000 */
[----:B------:R0:W1:Y:S02]  /*1ff30*/  SHFL.IDX P6, R14, R13, R12, R11 ;  /* 0x0000000c0d0e7389 */ /* 0x00006400000c000b */
[----:B01----:R-:W-:Y:S01]  /*1ff40*/  ENDCOLLECTIVE ;  /* 0x000000000000791b */ /* 0x003fe20003800000 */
.L_x_15475:
[----:B------:R-:W-:Y:S05]  /*1ff50*/  BRA `(.L_x_15476) ;  /* 0xffffff6800bc7947 */ /* 0x000fea000383ffff */
.L_x_15284:
[----:B------:R-:W-:Y:S01]  /*1ff60*/  BSSY B1, `(.L_x_15477) ;  /* 0x0000008000017945 */ /* 0x000fe20003800000 */
[----:B---3--:R-:W-:Y:S02]  /*1ff70*/  IMAD.MOV.U32 R13, RZ, RZ, R4 ;  /* 0x000000ffff0d7224 */ /* 0x008fe400078e0004 */
[----:B------:R-:W-:Y:S02]  /*1ff80*/  IMAD.MOV.U32 R12, RZ, RZ, 0x1 ;  /* 0x00000001ff0c7424 */ /* 0x000fe400078e00ff */
[----:B------:R-:W-:Y:S02]  /*1ff90*/  IMAD.MOV.U32 R11, RZ, RZ, 0x181f ;  /* 0x0000181fff0b7424 */ /* 0x000fe400078e00ff */
[----:B------:R-:W-:-:S07]  /*1ffa0*/  IMAD.MOV.U32 R15, RZ, RZ, -0x1 ;  /* 0xffffffffff0f7424 */ /* 0x000fce00078e00ff */
[----:B012-4-:R-:W-:Y:S05]  /*1ffb0*/  WARPSYNC.COLLECTIVE R15, `(.L_x_15478) ;  /* 0x000000000f087348 */ /* 0x017fea0003c00000 */
[----:B----4-:R3:W4:Y:S02]  /*1ffc0*/  SHFL.IDX P6, R14, R13, R12, R11 ;  /* 0x0000000c0d0e7389 */ /* 0x01072400000c000b */
[----:B01234-:R-:W-:Y:S01]  /*1ffd0*/  ENDCOLLECTIVE ;  /* 0x000000000000791b */ /* 0x01ffe20003800000 */
.L_x_15478:
[----:B------:R-:W-:Y:S05]  /*1ffe0*/  BSYNC B1 ;  /* 0x0000000000017941 */ /* 0x000fea0003800000 */
.L_x_15477:
        /* <DEDUP_REMOVED lines=8> */
.L_x_15479:
[----:B------:R-:W-:Y:S05]  /*20070*/  BRA `(.L_x_15480) ;  /* 0xffffff6800e07947 */ /* 0x000fea000383ffff */
.L_x_15287:
        /* <DEDUP_REMOVED lines=8> */
.L_x_15482:
[----:B------:R-:W-:Y:S05]  /*20100*/  BSYNC B1 ;  /* 0x0000000000017941 */ /* 0x000fea0003800000 */
.L_x_15481:
        /* <DEDUP_REMOVED lines=8> */
.L_x_15483:
[----:B------:R-:W-:Y:S05]  /*20190*/  BRA `(.L_x_15484) ;  /* 0xffffff6c00007947 */ /* 0x000fea000383ffff */
.L_x_15290:
        /* <DEDUP_REMOVED lines=8> */
.L_x_15486:
[----:B------:R-:W-:Y:S05]  /*20220*/  BSYNC B1 ;  /* 0x0000000000017941 */ /* 0x000fea0003800000 */
.L_x_15485:
        /* <DEDUP_REMOVED lines=8> */
.L_x_15487:
[----:B------:R-:W-:Y:S05]  /*202b0*/  BRA `(.L_x_15488) ;  /* 0xffffff6c00207947 */ /* 0x000fea000383ffff */
.L_x_15307:
[----:B-1----:R-:W0:Y:S01]  /*202c0*/  S2R R10, SR_TID.X ;  /* 0x00000000000a7919 */ /* 0x002e220000002100 */
[----:B------:R-:W-:Y:S01]  /*202d0*/  BSSY B1, `(.L_x_15489) ;  /* 0x000000a000017945 */ /* 0x000fe20003800000 */
[----:B------:R-:W-:Y:S01]  /*202e0*/  IMAD.MOV.U32 R12, RZ, RZ, RZ ;  /* 0x000000ffff0c7224 */ /* 0x000fe200078e00ff */
[----:B------:R-:W-:Y:S01]  /*202f0*/  MOV R15, 0xffffffff ;  /* 0xffffffff000f7802 */ /* 0x000fe20000000f00 */
[----:B------:R-:W-:Y:S01]  /*20300*/  IMAD.MOV.U32 R11, RZ, RZ, 0x1f ;  /* 0x0000001fff0b7424 */ /* 0x000fe200078e00ff */
[----:B0-----:R-:W-:-:S04]  /*20310*/  SHF.R.U32.HI R10, RZ, 0x5, R10 ;  /* 0x00000005ff0a7819 */ /* 0x001fc8000001160a */
[----:B------:R-:W-:-:S05]  /*20320*/  LOP3.LUT R10, R10, 0x3, RZ, 0xc0, !PT ;  /* 0x000000030a0a7812 */ /* 0x000fca00078ec0ff */
[----:B------:R-:W-:-:S07]  /*20330*/  IMAD.MOV.U32 R13, RZ, RZ, R10 ;  /* 0x000000ffff0d7224 */ /* 0x000fce00078e000a */
[----:B------:R-:W-:Y:S05]  /*20340*/  WARPSYNC.COLLECTIVE R15, `(.L_x_15490) ;  /* 0x000000000f087348 */ /* 0x000fea0003c00000 */
[----:B------:R0:W1:Y:S02]  /*20350*/  SHFL.IDX P6, R14, R13, R12, R11 ;  /* 0x0000000c0d0e7389 */ /* 0x00006400000c000b */
[----:B01----:R-:W-:Y:S01]  /*20360*/  ENDCOLLECTIVE ;  /* 0x000000000000791b */ /* 0x003fe20003800000 */
.L_x_15490:
[----:B------:R-:W-:Y:S05]  /*20370*/  BSYNC B1 ;  /* 0x0000000000017941 */ /* 0x000fea0003800000 */
.L_x_15489:
[----:B------:R-:W-:Y:S05]  /*20380*/  BRA `(.L_x_15491) ;  /* 0xffffff8000807947 */ /* 0x000fea000383ffff */
.L_x_15309:
[----:B------:R-:W-:Y:S01]  /*20390*/  BSSY B1, `(.L_x_15492) ;  /* 0x0000006000017945 */ /* 0x000fe20003800000 */
[----:B------:R-:W-:-:S07]  /*203a0*/  IMAD.MOV.U32 R15, RZ, RZ, -0x1 ;  /* 0xffffffffff0f7424 */ /* 0x000fce00078e00ff */
[----:B01----:R-:W-:Y:S05]  /*203b0*/  WARPSYNC.COLLECTIVE R15, `(.L_x_15493) ;  /* 0x000000000f0c7348 */ /* 0x003fea0003c00000 */
[----:B------:R-:W-:Y:S02]  /*203c0*/  ELECT P6, UR62, PT ;  /* 0x00000000003e782f */ /* 0x000fe400038c0000 */
[----:B------:R-:W-:Y:S01]  /*203d0*/  MOV R14, UR62 ;  /* 0x0000003e000e7c02 */ /* 0x000fe20008000f00 */
[----:B01----:R-:W-:Y:S10]  /*203e0*/  ENDCOLLECTIVE ;  /* 0x000000000000791b */ /* 0x003ff40003800000 */
.L_x_15493:
[----:B------:R-:W-:Y:S05]  /*203f0*/  BSYNC B1 ;  /* 0x0000000000017941 */ /* 0x000fea0003800000 */
.L_x_15492:
[----:B------:R-:W-:Y:S05]  /*20400*/  BRA `(.L_x_15308) ;  /* 0xffffff8000787947 */ /* 0x000fea000383ffff */
.L_x_15311:
[----:B0-----:R0:W2:Y:S02]  /*20410*/  SYNCS.PHASECHK.TRANS64.TRYWAIT P0, [R22+URZ+0x32420], R3 ;  /* 0x03242003160075a7 */ /* 0x0010a4000800017f */
[----:B--2---:R-:W-:Y:S05]  /*20420*/  @!P0 NANOSLEEP.SYNCS 0x989680 ;  /* 0x009896800000895d */ /* 0x004fea0003900000 */
[----:B------:R-:W2:Y:S02]  /*20430*/  @!P0 SYNCS.PHASECHK.TRANS64 P0, [R22+URZ+0x32420], R3 ;  /* 0x03242003160085a7 */ /* 0x000ea4000800007f */
[----:B--2---:R-:W-:Y:S05]  /*20440*/  @!P0 BRA `(.L_x_15311) ;  /* 0xfffffffc00f08947 */ /* 0x004fea000383ffff */
[----:B------:R-:W-:Y:S05]  /*20450*/  BRA `(.L_x_15494) ;  /* 0xffffff8000887947 */ /* 0x000fea000383ffff */
.L_x_15315:
[----:B0-----:R0:W2:Y:S02]  /*20460*/  SYNCS.PHASECHK.TRANS64.TRYWAIT P0, [R3+URZ+0x324a0], R8 ;  /* 0x0324a008030075a7 */ /* 0x0010a4000800017f */
[----:B--2---:R-:W-:Y:S05]  /*20470*/  @!P0 NANOSLEEP.SYNCS 0x989680 ;  /* 0x009896800000895d */ /* 0x004fea0003900000 */
[----:B------:R-:W2:Y:S02]  /*20480*/  @!P0 SYNCS.PHASECHK.TRANS64 P0, [R3+URZ+0x324a0], R8 ;  /* 0x0324a008030085a7 */ /* 0x000ea4000800007f */
[----:B--2---:R-:W-:Y:S05]  /*20490*/  @!P0 BRA `(.L_x_15315) ;  /* 0xfffffffc00f08947 */ /* 0x004fea000383ffff */
[----:B------:R-:W-:Y:S05]  /*204a0*/  BRA `(.L_x_15495) ;  /* 0xffffff8000a07947 */ /* 0x000fea000383ffff */
.L_x_15320:
[----:B-1----:R1:W2:Y:S02]  /*204b0*/  SYNCS.PHASECHK.TRANS64.TRYWAIT P0, [R3+URZ+0x324c0], R8 ;  /* 0x0324c008030075a7 */ /* 0x0022a4000800017f */
[----:B--2---:R-:W-:Y:S05]  /*204c0*/  @!P0 NANOSLEEP.SYNCS 0x989680 ;  /* 0x009896800000895d */ /* 0x004fea0003900000 */
[----:B------:R-:W2:Y:S02]  /*204d0*/  @!P0 SYNCS.PHASECHK.TRANS64 P0, [R3+URZ+0x324c0], R8 ;  /* 0x0324c008030085a7 */ /* 0x000ea4000800007f */
[----:B--2---:R-:W-:Y:S05]  /*204e0*/  @!P0 BRA `(.L_x_15320) ;  /* 0xfffffffc00f08947 */ /* 0x004fea000383ffff */
[----:B------:R-:W-:Y:S05]  /*204f0*/  BRA `(.L_x_15496) ;  /* 0xffffff84001c7947 */ /* 0x000fea000383ffff */
.L_x_15330:
[----:B0-----:R0:W2:Y:S02]  /*20500*/  SYNCS.PHASECHK.TRANS64.TRYWAIT P1, [R8+URZ+0x324a0], R2 ;  /* 0x0324a002080075a7 */ /* 0x0010a4000802017f */
[----:B--2---:R-:W-:Y:S05]  /*20510*/  @!P1 NANOSLEEP.SYNCS 0x989680 ;  /* 0x009896800000995d */ /* 0x004fea0003900000 */
[----:B------:R-:W2:Y:S02]  /*20520*/  @!P1 SYNCS.PHASECHK.TRANS64 P1, [R8+URZ+0x324a0], R2 ;  /* 0x0324a002080095a7 */ /* 0x000ea4000802007f */
[----:B--2---:R-:W-:Y:S05]  /*20530*/  @!P1 BRA `(.L_x_15330) ;  /* 0xfffffffc00f09947 */ /* 0x004fea000383ffff */
[----:B------:R-:W-:Y:S05]  /*20540*/  BRA `(.L_x_15497) ;  /* 0xffffff8800907947 */ /* 0x000fea000383ffff */
.L_x_15335:
[----:B-1----:R1:W2:Y:S02]  /*20550*/  SYNCS.PHASECHK.TRANS64.TRYWAIT P1, [R8+URZ+0x324c0], R2 ;  /* 0x0324c002080075a7 */ /* 0x0022a4000802017f */
[----:B--2---:R-:W-:Y:S05]  /*20560*/  @!P1 NANOSLEEP.SYNCS 0x989680 ;  /* 0x009896800000995d */ /* 0x004fea0003900000 */
[----:B------:R-:W2:Y:S02]  /*20570*/  @!P1 SYNCS.PHASECHK.TRANS64 P1, [R8+URZ+0x324c0], R2 ;  /* 0x0324c002080095a7 */ /* 0x000ea4000802007f */
[----:B--2---:R-:W-:Y:S05]  /*20580*/  @!P1 BRA `(.L_x_15335) ;  /* 0xfffffffc00f09947 */ /* 0x004fea000383ffff */
[----:B------:R-:W-:Y:S05]  /*20590*/  BRA `(.L_x_15498) ;  /* 0xffffff8c00087947 */ /* 0x000fea000383ffff */
.L_x_15351:
        /* <DEDUP_REMOVED lines=11> */
.L_x_15500:
[----:B------:R-:W-:Y:S05]  /*20650*/  BSYNC B0 ;  /* 0x0000000000007941 */ /* 0x000fea0003800000 */
.L_x_15499:
[----:B------:R-:W-:Y:S05]  /*20660*/  BRA `(.L_x_15501) ;  /* 0xffffff9800cc7947 */ /* 0x000fea000383ffff */
.L_x_15354:
[----:B-1----:R1:W2:Y:S02]  /*20670*/  SYNCS.PHASECHK.TRANS64.TRYWAIT P0, [R29+URZ+0x32440], R0 ;  /* 0x032440001d0075a7 */ /* 0x0022a4000800017f */
[----:B--2---:R-:W-:Y:S05]  /*20680*/  @!P0 NANOSLEEP.SYNCS 0x989680 ;  /* 0x009896800000895d */ /* 0x004fea0003900000 */
[----:B------:R-:W2:Y:S02]  /*20690*/  @!P0 SYNCS.PHASECHK.TRANS64 P0, [R29+URZ+0x32440], R0 ;  /* 0x032440001d0085a7 */ /* 0x000ea4000800007f */
[----:B--2---:R-:W-:Y:S05]  /*206a0*/  @!P0 BRA `(.L_x_15354) ;  /* 0xfffffffc00f08947 */ /* 0x004fea000383ffff */
[----:B------:R-:W-:Y:S05]  /*206b0*/  BRA `(.L_x_15502) ;  /* 0xffffff9800f87947 */ /* 0x000fea000383ffff */
.L_x_15355:
        /* <DEDUP_REMOVED lines=8> */
.L_x_15504:
[----:B------:R-:W-:Y:S05]  /*20740*/  BSYNC B0 ;  /* 0x0000000000007941 */ /* 0x000fea0003800000 */
.L_x_15503:
[----:B------:R-:W-:Y:S01]  /*20750*/  IMAD.MOV.U32 R13, RZ, RZ, R0 ;  /* 0x000000ffff0d7224 */ /* 0x000fe200078e0000 */
[----:B------:R-:W-:Y:S01]  /*20760*/  @P0 LEA R6, R5, R22, 0x1 ;  /* 0x0000001605060211 */ /* 0x000fe200078e08ff */
[----:B------:R-:W-:Y:S02]  /*20770*/  IMAD.MOV.U32 R12, RZ, RZ, RZ ;  /* 0x000000ffff0c7224 */ /* 0x000fe400078e00ff */
[----:B------:R-:W-:Y:S02]  /*20780*/  IMAD.MOV.U32 R11, RZ, RZ, 0x181f ;  /* 0x0000181fff0b7424 */ /* 0x000fe400078e00ff */
[----:B------:R-:W-:Y:S02]  /*20790*/  IMAD.MOV.U32 R15, RZ, RZ, -0x1 ;  /* 0xffffffffff0f7424 */ /* 0x000fe400078e00ff */
[----:B------:R-:W-:-:S07]  /*207a0*/  IMAD.MOV.U32 R2, RZ, RZ, R14 ;  /* 0x000000ffff027224 */ /* 0x000fce00078e000e */
[----:B------:R-:W-:Y:S05]  /*207b0*/  WARPSYNC.COLLECTIVE R15, `(.L_x_15505) ;  /* 0x000000000f087348 */ /* 0x000fea0003c00000 */
[----:B------:R0:W1:Y:S02]  /*207c0*/  SHFL.IDX P6, R14, R13, R12, R11 ;  /* 0x0000000c0d0e7389 */ /* 0x00006400000c000b */
[----:B01----:R-:W-:Y:S01]  /*207d0*/  ENDCOLLECTIVE ;  /* 0x000000000000791b */ /* 0x003fe20003800000 */
.L_x_15505:
[----:B------:R-:W-:Y:S02]  /*207e0*/  IMAD.MOV.U32 R13, RZ, RZ, R4 ;  /* 0x000000ffff0d7224 */ /* 0x000fe400078e0004 */
[----:B------:R-:W-:Y:S02]  /*207f0*/  IMAD.MOV.U32 R12, RZ, RZ, 0x1 ;  /* 0x00000001ff0c7424 */ /* 0x000fe400078e00ff */
[----:B------:R-:W-:-:S07]  /*20800*/  IMAD.MOV.U32 R3, RZ, RZ, R14 ;  /* 0x000000ffff037224 */ /* 0x000fce00078e000e */
[----:B------:R-:W-:Y:S05]  /*20810*/  WARPSYNC.COLLECTIVE R15, `(.L_x_15506) ;  /* 0x000000000f087348 */ /* 0x000fea0003c00000 */
[----:B------:R0:W1:Y:S02]  /*20820*/  SHFL.IDX P6, R14, R13, R12, R11 ;  /* 0x0000000c0d0e7389 */ /* 0x00006400000c000b */
[----:B01----:R-:W-:Y:S01]  /*20830*/  ENDCOLLECTIVE ;  /* 0x000000000000791b */ /* 0x003fe20003800000 */
.L_x_15506:
        /* <DEDUP_REMOVED lines=15> */
.L_x_15507:
[----:B------:R-:W-:Y:S02]  /*20930*/  @P0 IMAD R6, R5, 0x2, R22 ;  /* 0x0000000205060824 */ /* 0x000fe400078e0216 */
[----:B------:R-:W-:Y:S02]  /*20940*/  IMAD.MOV.U32 R13, RZ, RZ, R4 ;  /* 0x000000ffff0d7224 */ /* 0x000fe400078e0004 */
[----:B------:R-:W-:Y:S02]  /*20950*/  IMAD.MOV.U32 R12, RZ, RZ, 0x2 ;  /* 0x00000002ff0c7424 */ /* 0x000fe400078e00ff */
[----:B------:R-:W-:-:S07]  /*20960*/  IMAD.MOV.U32 R3, RZ, RZ, R14 ;  /* 0x000000ffff037224 */ /* 0x000fce00078e000e */
[----:B------:R-:W-:Y:S05]  /*20970*/  WARPSYNC.COLLECTIVE R15, `(.L_x_15508) ;  /* 0x000000000f087348 */ /* 0x000fea0003c00000 */
[----:B------:R0:W1:Y:S02]  /*20980*/  SHFL.IDX P6, R14, R13, R12, R11 ;  /* 0x0000000c0d0e7389 */ /* 0x00006400000c000b */
[----:B01----:R-:W-:Y:S01]  /*20990*/  ENDCOLLECTIVE ;  /* 0x000000000000791b */ /* 0x003fe20003800000 */
.L_x_15508:
        /* <DEDUP_REMOVED lines=15> */
.L_x_15509:
[----:B------:R-:W-:Y:S02]  /*20a90*/  @P0 IMAD R6, R5, 0x2, R22 ;  /* 0x0000000205060824 */ /* 0x000fe400078e0216 */
[----:B------:R-:W-:Y:S02]  /*20aa0*/  IMAD.MOV.U32 R13, RZ, RZ, R4 ;  /* 0x000000ffff0d7224 */ /* 0x000fe400078e0004 */
[----:B------:R-:W-:Y:S02]  /*20ab0*/  IMAD.MOV.U32 R12, RZ, RZ, 0x3 ;  /* 0x00000003ff0c7424 */ /* 0x000fe400078e00ff */
[----:B------:R-:W-:-:S07]  /*20ac0*/  IMAD.MOV.U32 R3, RZ, RZ, R14 ;  /* 0x000000ffff037224 */ /* 0x000fce00078e000e */
[----:B------:R-:W-:Y:S05]  /*20ad0*/  WARPSYNC.COLLECTIVE R15, `(.L_x_15510) ;  /* 0x000000000f087348 */ /* 0x000fea0003c00000 */
[----:B------:R0:W1:Y:S02]  /*20ae0*/  SHFL.IDX P6, R14, R13, R12, R11 ;  /* 0x0000000c0d0e7389 */ /* 0x00006400000c000b */
[----:B01----:R-:W-:Y:S01]  /*20af0*/  ENDCOLLECTIVE ;  /* 0x000000000000791b */ /* 0x003fe20003800000 */
.L_x_15510:
        /* <DEDUP_REMOVED lines=15> */
.L_x_15511:
[----:B------:R-:W-:Y:S02]  /*20bf0*/  @P0 IMAD R6, R5, 0x2, R22 ;  /* 0x0000000205060824 */ /* 0x000fe400078e0216 */
[----:B------:R-:W-:Y:S02]  /*20c00*/  IMAD.MOV.U32 R13, RZ, RZ, R4 ;  /* 0x000000ffff0d7224 */ /* 0x000fe400078e0004 */
[----:B------:R-:W-:Y:S02]  /*20c10*/  IMAD.MOV.U32 R12, RZ, RZ, 0x4 ;  /* 0x00000004ff0c7424 */ /* 0x000fe400078e00ff */
[----:B------:R-:W-:-:S07]  /*20c20*/  IMAD.MOV.U32 R3, RZ, RZ, R14 ;  /* 0x000000ffff037224 */ /* 0x000fce00078e000e */
[----:B------:R-:W-:Y:S05]  /*20c30*/  WARPSYNC.COLLECTIVE R15, `(.L_x_15512) ;  /* 0x000000000f087348 */ /* 0x000fea0003c00000 */
[----:B------:R0:W1:Y:S02]  /*20c40*/  SHFL.IDX P6, R14, R13, R12, R11 ;  /* 0x0000000c0d0e7389 */ /* 0x00006400000c000b */
[----:B01----:R-:W-:Y:S01]  /*20c50*/  ENDCOLLECTIVE ;  /* 0x000000000000791b */ /* 0x003fe20003800000 */
.L_x_15512:
        /* <DEDUP_REMOVED lines=15> */
.L_x_15513:
[----:B------:R-:W-:Y:S02]  /*20d50*/  @P0 IMAD R6, R5, 0x2, R22 ;  /* 0x0000000205060824 */ /* 0x000fe400078e0216 */
[----:B------:R-:W-:Y:S02]  /*20d60*/  IMAD.MOV.U32 R13, RZ, RZ, R4 ;  /* 0x000000ffff0d7224 */ /* 0x000fe400078e0004 */
[----:B------:R-:W-:Y:S02]  /*20d70*/  IMAD.MOV.U32 R12, RZ, RZ, 0x5 ;  /* 0x00000005ff0c7424 */ /* 0x000fe400078e00ff */
[----:B------:R-:W-:-:S07]  /*20d80*/  IMAD.MOV.U32 R3, RZ, RZ, R14 ;  /* 0x000000ffff037224 */ /* 0x000fce00078e000e */
[----:B------:R-:W-:Y:S05]  /*20d90*/  WARPSYNC.COLLECTIVE R15, `(.L_x_15514) ;  /* 0x000000000f087348 */ /* 0x000fea0003c00000 */
[----:B------:R0:W1:Y:S02]  /*20da0*/  SHFL.IDX P6, R14, R13, R12, R11 ;  /* 0x0000000c0d0e7389 */ /* 0x00006400000c000b */
[----:B01----:R-:W-:Y:S01]  /*20db0*/  ENDCOLLECTIVE ;  /* 0x000000000000791b */ /* 0x003fe20003800000 */
.L_x_15514:
        /* <DEDUP_REMOVED lines=10> */
.L_x_15515:
[----:B------:R-:W-:Y:S01]  /*20e60*/  @!PT LDS RZ, [RZ] ;  /* 0x00000000fffff984 */ /* 0x000fe20000000800 */
[----:B------:R-:W-:Y:S01]  /*20e70*/  @!PT LDS RZ, [RZ] ;  /* 0x00000000fffff984 */ /* 0x000fe20000000800 */
[----:B------:R-:W-:Y:S01]  /*20e80*/  @!PT LDS RZ, [RZ] ;  /* 0x00000000fffff984 */ /* 0x000fe20000000800 */
[----:B------:R1:W-:Y:S01]  /*20e90*/  @P0 LDGSTS.E.BYPASS.LTC128B.128 [R6+0x1e400], desc[UR40][R2.64], !P2 ;  /* 0x1e40000002060fae */ /* 0x0003e2000d101d68 */
[----:B------:R-:W-:Y:S01]  /*20ea0*/  IMAD.MOV.U32 R0, RZ, RZ, R14 ;  /* 0x000000ffff007224 */ /* 0x000fe200078e000e */
[----:B------:R-:W-:Y:S06]  /*20eb0*/  BRA `(.L_x_15516) ;  /* 0xffffff98005c7947 */ /* 0x000fec000383ffff */
.L_x_15360:
[----:B------:R-:W-:Y:S01]  /*20ec0*/  MOV R13, R3 ;  /* 0x00000003000d7202 */ /* 0x000fe20000000f00 */
        /* <DEDUP_REMOVED lines=8> */
.L_x_15517:
[C---:B------:R-:W-:Y:S01]  /*20f50*/  VIADD R10, R17.reuse, 0x10 ;  /* 0x00000010110a7836 */ /* 0x040fe20000000000 */
[C---:B------:R-:W-:Y:S01]  /*20f60*/  ISETP.GE.AND P0, PT, R17.reuse, R2, PT ;  /* 0x000000021100720c */ /* 0x040fe20003f06270 */
[C---:B------:R-:W-:Y:S02]  /*20f70*/  VIADD R6, R17.reuse, 0x20 ;  /* 0x0000002011067836 */ /* 0x040fe40000000000 */
[----:B------:R-:W-:Y:S01]  /*20f80*/  VIADD R8, R17, 0x40 ;  /* 0x0000004011087836 */ /* 0x000fe20000000000 */
[----:B------:R0:W-:Y:S04]  /*20f90*/  STL [R1+0x18], R10 ;  /* 0x0000180a01007387 */ /* 0x0001e80000100800 */
[----:B------:R0:W-:Y:S01]  /*20fa0*/  STL [R1+0x20], R6 ;  /* 0x0000200601007387 */ /* 0x0001e20000100800 */
[----:B------:R-:W-:-:S02]  /*20fb0*/  IMAD.MOV.U32 R13, RZ, RZ, R0 ;  /* 0x000000ffff0d7224 */ /* 0x000fc400078e0000 */
[----:B------:R-:W-:-:S07]  /*20fc0*/  IMAD.MOV.U32 R4, RZ, RZ, R14 ;  /* 0x000000ffff047224 */ /* 0x000fce00078e000e */
[----:B0-----:R-:W-:Y:S05]  /*20fd0*/  WARPSYNC.COLLECTIVE R15, `(.L_x_15518) ;  /* 0x000000000f087348 */ /* 0x001fea0003c00000 */
[----:B------:R1:W2:Y:S02]  /*20fe0*/  SHFL.IDX P6, R14, R13, R12, R11 ;  /* 0x0000000c0d0e7389 */ /* 0x0002a400000c000b */
[----:B012---:R-:W-:Y:S01]  /*20ff0*/  ENDCOLLECTIVE ;  /* 0x000000000000791b */ /* 0x007fe20003800000 */
.L_x_15518:
[----:B------:R-:W-:Y:S02]  /*21000*/  IMAD.MOV.U32 R13, RZ, RZ, R3 ;  /* 0x000000ffff0d7224 */ /* 0x000fe400078e0003 */
[----:B------:R-:W-:Y:S02]  /*21010*/  IMAD.MOV.U32 R12, RZ, RZ, 0x1 ;  /* 0x00000001ff0c7424 */ /* 0x000fe400078e00ff */
[----:B------:R-:W-:-:S07]  /*21020*/  IMAD.MOV.U32 R5, RZ, RZ, R14 ;  /* 0x000000ffff057224 */ /* 0x000fce00078e000e */
[----:B------:R-:W-:Y:S05]  /*21030*/  WARPSYNC.COLLECTIVE R15, `(.L_x_15519) ;  /* 0x000000000f087348 */ /* 0x000fea0003c00000 */
[----:B------:R0:W1:Y:S02]  /*21040*/  SHFL.IDX P6, R14, R13, R12, R11 ;  /* 0x0000000c0d0e7389 */ /* 0x00006400000c000b */
[----:B01----:R-:W-:Y:S01]  /*21050*/  ENDCOLLECTIVE ;  /* 0x000000000000791b */ /* 0x003fe20003800000 */
.L_x_15519:
        /* <DEDUP_REMOVED lines=15> */
.L_x_15520:
[----:B------:R-:W-:Y:S01]  /*21150*/  IMAD.MOV.U32 R13, RZ, RZ, R3 ;  /* 0x000000ffff0d7224 */ /* 0x000fe200078e0003 */
[----:B------:R-:W-:Y:S01]  /*21160*/  MOV R12, 0x2 ;  /* 0x00000002000c7802 */ /* 0x000fe20000000f00 */
[----:B------:R-:W-:-:S07]  /*21170*/  IMAD.MOV.U32 R5, RZ, RZ, R14 ;  /* 0x000000ffff057224 */ /* 0x000fce00078e000e */
[----:B------:R-:W-:Y:S05]  /*21180*/  WARPSYNC.COLLECTIVE R15, `(.L_x_15521) ;  /* 0x000000000f087348 */ /* 0x000fea0003c00000 */
[----:B------:R0:W1:Y:S02]  /*21190*/  SHFL.IDX P6, R14, R13, R12, R11 ;  /* 0x0000000c0d0e7389 */ /* 0x00006400000c000b */
[----:B01----:R-:W-:Y:S01]  /*211a0*/  ENDCOLLECTIVE ;  /* 0x000000000000791b */ /* 0x003fe20003800000 */
.L_x_15521:
        /* <DEDUP_REMOVED lines=11> */
[----:B------:R-:W-:-:S05]  /*21260*/  VIADD R6, R17, 0x30 ;  /* 0x0000003011067836 */ /* 0x000fca0000000000 */
[----:B------:R1:W-:Y:S04]  /*21270*/  STL [R1+0x24], R6 ;  /* 0x0000240601007387 */ /* 0x0003e80000100800 */
[----:B------:R1:W-:Y:S01]  /*21280*/  STL [R1+0x28], R8 ;  /* 0x0000280801007387 */ /* 0x0003e20000100800 */
[----:B0-----:R-:W-:-:S07]  /*21290*/  IMAD.MOV.U32 R4, RZ, RZ, R14 ;  /* 0x000000ffff047224 */ /* 0x001fce00078e000e */
[----:B-1----:R-:W-:Y:S05]  /*212a0*/  WARPSYNC.COLLECTIVE R15, `(.L_x_15522) ;  /* 0x000000000f087348 */ /* 0x002fea0003c00000 */
[----:B------:R0:W2:Y:S02]  /*212b0*/  SHFL.IDX P6, R14, R13, R12, R11 ;  /* 0x0000000c0d0e7389 */ /* 0x0000a400000c000b */
[----:B012---:R-:W-:Y:S01]  /*212c0*/  ENDCOLLECTIVE ;  /* 0x000000000000791b */ /* 0x007fe20003800000 */
.L_x_15522:
[----:B------:R-:W-:Y:S02]  /*212d0*/  IMAD.MOV.U32 R13, RZ, RZ, R3 ;  /* 0x000000ffff0d7224 */ /* 0x000fe400078e0003 */
[----:B------:R-:W-:Y:S02]  /*212e0*/  IMAD.MOV.U32 R12, RZ, RZ, 0x3 ;  /* 0x00000003ff0c7424 */ /* 0x000fe400078e00ff */
[----:B------:R-:W-:-:S07]  /*212f0*/  IMAD.MOV.U32 R5, RZ, RZ, R14 ;  /* 0x000000ffff057224 */ /* 0x000fce00078e000e */
[----:B------:R-:W-:Y:S05]  /*21300*/  WARPSYNC.COLLECTIVE R15, `(.L_x_15523) ;  /* 0x000000000f087348 */ /* 0x000fea0003c00000 */
[----:B------:R0:W1:Y:S02]  /*21310*/  SHFL.IDX P6, R14, R13, R12, R11 ;  /* 0x0000000c0d0e7389 */ /* 0x00006400000c000b */
[----:B01----:R-:W-:Y:S01]  /*21320*/  ENDCOLLECTIVE ;  /* 0x000000000000791b */ /* 0x003fe20003800000 */
.L_x_15523:
        /* <DEDUP_REMOVED lines=15> */
.L_x_15524:
[----:B------:R-:W-:Y:S02]  /*21420*/  IMAD.MOV.U32 R13, RZ, RZ, R3 ;  /* 0x000000ffff0d7224 */ /* 0x000fe400078e0003 */
[----:B------:R-:W-:Y:S02]  /*21430*/  IMAD.MOV.U32 R12, RZ, RZ, 0x4 ;  /* 0x00000004ff0c7424 */ /* 0x000fe400078e00ff */
[----:B------:R-:W-:-:S07]  /*21440*/  IMAD.MOV.U32 R5, RZ, RZ, R14 ;  /* 0x000000ffff057224 */ /* 0x000fce00078e000e */
[----:B------:R-:W-:Y:S05]  /*21450*/  WARPSYNC.COLLECTIVE R15, `(.L_x_15525) ;  /* 0x000000000f087348 */ /* 0x000fea0003c00000 */
[----:B------:R0:W1:Y:S02]  /*21460*/  SHFL.IDX P6, R14, R13, R12, R11 ;  /* 0x0000000c0d0e7389 */ /* 0x00006400000c000b */
[----:B01----:R-:W-:Y:S01]  /*21470*/  ENDCOLLECTIVE ;  /* 0x000000000000791b */ /* 0x003fe20003800000 */
.L_x_15525:
        /* <DEDUP_REMOVED lines=10> */
.L_x_15526:
        /* <DEDUP_REMOVED lines=8> */
[----:B------:R-:W-:Y:S01]  /*215a0*/  IMAD.MOV.U32 R12, RZ, RZ, 0x5 ;  /* 0x00000005ff0c7424 */ /* 0x000fe200078e00ff */
[----:B0-----:R-:W-:-:S07]  /*215b0*/  MOV R4, R14 ;  /* 0x0000000e00047202 */ /* 0x001fce0000000f00 */
[----:B-1----:R-:W-:Y:S05]  /*215c0*/  WARPSYNC.COLLECTIVE R15, `(.L_x_15527) ;  /* 0x000000000f087348 */ /* 0x002fea0003c00000 */
[----:B------:R0:W2:Y:S02]  /*215d0*/  SHFL.IDX P6, R14, R13, R12, R11 ;  /* 0x0000000c0d0e7389 */ /* 0x0000a400000c000b */
[----:B012---:R-:W-:Y:S01]  /*215e0*/  ENDCOLLECTIVE ;  /* 0x000000000000791b */ /* 0x007fe20003800000 */
.L_x_15527:
        /* <DEDUP_REMOVED lines=10> */
[----:B------:R0:W-:Y:S01]  /*21690*/  @!P0 LDGSTS.E.BYPASS.LTC128B.128 [R25+0x1a400], desc[UR40][R4.64], !P1 ;  /* 0x1a40000004198fae */ /* 0x0001e2000c901d68 */
[----:B------:R-:W-:Y:S01]  /*216a0*/  ISETP.GE.AND P0, PT, R8, R2, PT ;  /* 0x000000020800720c */ /* 0x000fe20003f06270 */
[----:B------:R-:W-:-:S12]  /*216b0*/  VIADD R8, R17, 0x60 ;  /* 0x0000006011087836 */ /* 0x000fd80000000000 */
[----:B0-----:R-:W-:Y:S05]  /*216c0*/  WARPSYNC.COLLECTIVE R15, `(.L_x_15528) ;  /* 0x000000000f087348 */ /* 0x001fea0003c00000 */
[----:B------:R1:W2:Y:S02]  /*216d0*/  SHFL.IDX P6, R14, R13, R12, R11 ;  /* 0x0000000c0d0e7389 */ /* 0x0002a400000c000b */
[----:B012---:R-:W-:Y:S01]  /*216e0*/  ENDCOLLECTIVE ;  /* 0x000000000000791b */ /* 0x007fe20003800000 */
.L_x_15528:
[----:B------:R0:W-:Y:S01]  /*216f0*/  STL [R1+0x34], R8 ;  /* 0x0000340801007387 */ /* 0x0001e20000100800 */
[----:B------:R-:W-:Y:S02]  /*21700*/  IMAD.MOV.U32 R13, RZ, RZ, R3 ;  /* 0x000000ffff0d7224 */ /* 0x000fe400078e0003 */
[----:B------:R-:W-:Y:S02]  /*21710*/  IMAD.MOV.U32 R12, RZ, RZ, 0x6 ;  /* 0x00000006ff0c7424 */ /* 0x000fe400078e00ff */
[----:B------:R-:W-:-:S07]  /*21720*/  IMAD.MOV.U32 R4, RZ, RZ, R14 ;  /* 0x000000ffff047224 */ /* 0x000fce00078e000e */
[----:B0-----:R-:W-:Y:S05]  /*21730*/  WARPSYNC.COLLECTIVE R15, `(.L_x_15529) ;  /* 0x000000000f087348 */ /* 0x001fea0003c00000 */
[----:B------:R1:W2:Y:S02]  /*21740*/  SHFL.IDX P6, R14, R13, R12, R11 ;  /* 0x0000000c0d0e7389 */ /* 0x0002a400000c000b */
[----:B012---:R-:W-:Y:S01]  /*21750*/  ENDCOLLECTIVE ;  /* 0x000000000000791b */ /* 0x007fe20003800000 */
.L_x_15529:
        /* <DEDUP_REMOVED lines=10> */
.L_x_15530:
[----:B------:R-:W-:Y:S01]  /*21800*/  @!PT LDS RZ, [RZ] ;  /* 0x00000000fffff984 */ /* 0x000fe20000000800 */
[----:B------:R-:W-:Y:S01]  /*21810*/  @!PT LDS RZ, [RZ] ;  /* 0x00000000fffff984 */ /* 0x000fe20000000800 */
[----:B------:R-:W-:Y:S01]  /*21820*/  @!PT LDS RZ, [RZ] ;  /* 0x00000000fffff984 */ /* 0x000fe20000000800 */
[----:B------:R0:W-:Y:S01]  /*21830*/  @!P0 LDGSTS.E.BYPASS.LTC128B.128 [R25+0x1ac00], desc[UR40][R4.64], !P1 ;  /* 0x1ac0000004198fae */ /* 0x0001e2000c901d68 */
[----:B------:R-:W-:Y:S02]  /*21840*/  ISETP.GE.AND P0, PT, R8, R2, PT ;  /* 0x000000020800720c */ /* 0x000fe40003f06270 */
[----:B------:R-:W-:Y:S01]  /*21850*/  MOV R13, R3 ;  /* 0x00000003000d7202 */ /* 0x000fe20000000f00 */
[----:B------:R-:W-:Y:S02]  /*21860*/  IMAD.MOV.U32 R12, RZ, RZ, 0x7 ;  /* 0x00000007ff0c7424 */ /* 0x000fe400078e00ff */
[----:B0-----:R-:W-:-:S08]  /*21870*/  IMAD.MOV.U32 R4, RZ, RZ, R14 ;  /* 0x000000ffff047224 */ /* 0x001fd000078e000e */
[----:B------:R-:W-:Y:S05]  /*21880*/  WARPSYNC.COLLECTIVE R15, `(.L_x_15531) ;  /* 0x000000000f087348 */ /* 0x000fea0003c00000 */
[----:B------:R0:W1:Y:S02]  /*21890*/  SHFL.IDX P6, R14, R13, R12, R11 ;  /* 0x0000000c0d0e7389 */ /* 0x00006400000c000b */
[----:B01----:R-:W-:Y:S01]  /*218a0*/  ENDCOLLECTIVE ;  /* 0x000000000000791b */ /* 0x003fe20003800000 */
.L_x_15531:
        /* <DEDUP_REMOVED lines=10> */
.L_x_15532:
[----:B------:R-:W-:Y:S01]  /*21950*/  @!PT LDS RZ, [RZ] ;  /* 0x00000000fffff984 */ /* 0x000fe20000000800 */
[----:B------:R-:W-:Y:S01]  /*21960*/  @!PT LDS RZ, [RZ] ;  /* 0x00000000fffff984 */ /* 0x000fe20000000800 */
[----:B------:R-:W-:Y:S01]  /*21970*/  @!PT LDS RZ, [RZ] ;  /* 0x00000000fffff984 */ /* 0x000fe20000000800 */
[----:B------:R1:W-:Y:S01]  /*21980*/  @!P0 LDGSTS.E.BYPASS.LTC128B.128 [R25+0x1b400], desc[UR40][R4.64], !P1 ;  /* 0x1b40000004198fae */ /* 0x0003e2000c901d68 */
[----:B------:R-:W-:Y:S01]  /*21990*/  IMAD.MOV.U32 R0, RZ, RZ, R14 ;  /* 0x000000ffff007224 */ /* 0x000fe200078e000e */
[----:B------:R-:W-:Y:S06]  /*219a0*/  BRA `(.L_x_15533) ;  /* 0xffffff9800b07947 */ /* 0x000fec000383ffff */
.L_x_15364:
[----:B------:R-:W2:Y:S04]  /*219b0*/  LDL.LU R15, [R1+0x4] ;  /* 0x00000400010f7983 */ /* 0x000ea80000300800 */
[----:B------:R-:W3:Y:S04]  /*219c0*/  LDL.LU R14, [R1+0x18] ;  /* 0x00001800010e7983 */ /* 0x000ee80000300800 */
[----:B------:R-:W4:Y:S04]  /*219d0*/  LDL.LU R13, [R1+0x20] ;  /* 0x00002000010d7983 */ /* 0x000f280000300800 */
[----:B------:R-:W5:Y:S04]  /*219e0*/  LDL.LU R12, [R1+0x24] ;  /* 0x00002400010c7983 */ /* 0x000f680000300800 */
[----:B------:R-:W5:Y:S04]  /*219f0*/  LDL.LU R11, [R1+0x28] ;  /* 0x00002800010b7983 */ /* 0x000f680000300800 */
[----:B------:R-:W5:Y:S04]  /*21a00*/  LDL.LU R10, [R1+0x30] ;  /* 0x00003000010a7983 */ /* 0x000f680000300800 */
[----:B------:R-:W5:Y:S04]  /*21a10*/  LDL.LU R9, [R1+0x34] ;  /* 0x0000340001097983 */ /* 0x000f680000300800 */
[----:B------:R-:W5:Y:S01]  /*21a20*/  LDL.LU R8, [R1] ;  /* 0x0000000001087983 */ /* 0x000f620000300800 */
[----:B------:R-:W-:Y:S01]  /*21a30*/  BSSY B0, `(.L_x_15534) ;  /* 0x000001b000007945 */ /* 0x000fe20003800000 */
[----:B--2---:R-:W-:-:S02]  /*21a40*/  IMAD R5, R15, R6, RZ ;  /* 0x000000060f057224 */ /* 0x004fc400078e02ff */
[----:B------:R-:W-:-:S03]  /*21a50*/  IMAD.MOV.U32 R15, RZ, RZ, -0x1 ;  /* 0xffffffffff0f7424 */ /* 0x000fc600078e00ff */
[-C--:B------:R-:W-:Y:S02]  /*21a60*/  ISETP.GE.AND P0, PT, R17, R5.reuse, PT ;  /* 0x000000051100720c */ /* 0x080fe40003f06270 */
[-C--:B---3--:R-:W-:Y:S02]  /*21a70*/  ISETP.GE.AND P6, PT, R14, R5.reuse, PT ;  /* 0x000000050e00720c */ /* 0x088fe40003fc6270 */
[----:B----4-:R-:W-:Y:S01]  /*21a80*/  ISETP.GE.AND P5, PT, R13, R5, PT ;  /* 0x000000050d00720c */ /* 0x010fe20003fa6270 */
[----:B------:R-:W-:Y:S01]  /*21a90*/  IMAD.MOV.U32 R13, RZ, RZ, R0 ;  /* 0x000000ffff0d7224 */ /* 0x000fe200078e0000 */
[----:B-----5:R-:W-:-:S07]  /*21aa0*/  LOP3.LUT R8, R8, 0xfffffbff, RZ, 0xc0, !PT ;  /* 0xfffffbff08087812 */ /* 0x020fce00078ec0ff */
[----:B------:R-:W-:Y:S02]  /*21ab0*/  @P0 LOP3.LUT R8, R8, 0x400, RZ, 0xfc, !PT ;  /* 0x0000040008080812 */ /* 0x000fe400078efcff */
[----:B------:R-:W-:Y:S01]  /*21ac0*/  ISETP.GE.AND P0, PT, R12, R5, PT ;  /* 0x000000050c00720c */ /* 0x000fe20003f06270 */
[----:B------:R-:W-:Y:S01]  /*21ad0*/  IMAD.MOV.U32 R12, RZ, RZ, RZ ;  /* 0x000000ffff0c7224 */ /* 0x000fe200078e00ff */
[----:B------:R-:W-:-:S04]  /*21ae0*/  LOP3.LUT R8, R8, 0xfffffdff, RZ, 0xc0, !PT ;  /* 0xfffffdff08087812 */ /* 0x000fc800078ec0ff */
[----:B------:R-:W-:Y:S02]  /*21af0*/  @P6 LOP3.LUT R8, R8, 0x200, RZ, 0xfc, !PT ;  /* 0x0000020008086812 */ /* 0x000fe400078efcff */
[----:B------:R-:W-:Y:S01]  /*21b00*/  ISETP.GE.AND P6, PT, R11, R5, PT ;  /* 0x000000050b00720c */ /* 0x000fe20003fc6270 */
        /* <DEDUP_REMOVED lines=8> */
[----:B------:R-:W-:-:S05]  /*21b90*/  @P6 LOP3.LUT R8, R8, 0x40, RZ, 0xfc, !PT ;  /* 0x0000004008086812 */ /* 0x000fca00078efcff */
[----:B------:R0:W-:Y:S02]  /*21ba0*/  STL [R1], R8 ;  /* 0x0000000801007387 */ /* 0x0001e40000100800 */
[----:B0-----:R-:W-:Y:S05]  /*21bb0*/  WARPSYNC.COLLECTIVE R15, `(.L_x_15535) ;  /* 0x000000000f087348 */ /* 0x001fea0003c00000 */
[----:B------:R1:W2:Y:S02]  /*21bc0*/  SHFL.IDX P6, R14, R13, R12, R11 ;  /* 0x0000000c0d0e7389 */ /* 0x0002a400000c000b */
[----:B012---:R-:W-:Y:S01]  /*21bd0*/  ENDCOLLECTIVE ;  /* 0x000000000000791b */ /* 0x007fe20003800000 */
.L_x_15535:
[----:B------:R-:W-:Y:S05]  /*21be0*/  BSYNC B0 ;  /* 0x0000000000007941 */ /* 0x000fea0003800000 */
.L_x_15534:
        /* <DEDUP_REMOVED lines=11> */
.L_x_15536:
[----:B------:R-:W-:-:S04]  /*21ca0*/  LOP3.LUT R8, R8, 0xffffdfff, RZ, 0xc0, !PT ;  /* 0xffffdfff08087812 */ /* 0x000fc800078ec0ff */
[----:B------:R-:W-:-:S04]  /*21cb0*/  @P0 LOP3.LUT R8, R8, 0x2000, RZ, 0xfc, !PT ;  /* 0x0000200008080812 */ /* 0x000fc800078efcff */
[----:B------:R-:W-:Y:S01]  /*21cc0*/  LOP3.LUT P0, RZ, R8, 0x400, RZ, 0xc0, !PT ;  /* 0x0000040008ff7812 */ /* 0x000fe2000780c0ff */
[----:B------:R0:W-:Y:S01]  /*21cd0*/  STL [R1], R8 ;  /* 0x0000000801007387 */ /* 0x0001e20000100800 */
[----:B------:R-:W-:Y:S01]  /*21ce0*/  IMAD.MOV.U32 R13, RZ, RZ, R0 ;  /* 0x000000ffff0d7224 */ /* 0x000fe200078e0000 */
[----:B------:R-:W-:Y:S01]  /*21cf0*/  MOV R12, 0x1 ;  /* 0x00000001000c7802 */ /* 0x000fe20000000f00 */
[----:B------:R-:W-:-:S09]  /*21d00*/  IMAD.MOV.U32 R3, RZ, RZ, R14 ;  /* 0x000000ffff037224 */ /* 0x000fd200078e000e */
[----:B------:R-:W-:-:S05]  /*21d10*/  @!P0 LEA R3, P6, R7, R3, 0x1 ;  /* 0x0000000307038211 */ /* 0x000fca00078c08ff */
[----:B------:R-:W-:-:S05]  /*21d20*/  @!P0 IMAD.X R2, RZ, RZ, R2, P6 ;  /* 0x000000ffff028224 */ /* 0x000fca00030e0602 */
[----:B0-----:R-:W-:-:S07]  /*21d30*/  @!P0 LOP3.LUT R3, R3, R2, RZ, 0x3c, !PT ;  /* 0x0000000203038212 */ /* 0x001fce00078e3cff */
[----:B------:R-:W-:Y:S05]  /*21d40*/  WARPSYNC.COLLECTIVE R15, `(.L_x_15537) ;  /* 0x000000000f087348 */ /* 0x000fea0003c00000 */
[----:B------:R0:W1:Y:S02]  /*21d50*/  SHFL.IDX P6, R14, R13, R12, R11 ;  /* 0x0000000c0d0e7389 */ /* 0x00006400000c000b */
[----:B01----:R-:W-:Y:S01]  /*21d60*/  ENDCOLLECTIVE ;  /* 0x000000000000791b */ /* 0x003fe20003800000 */
.L_x_15537:
        /* <DEDUP_REMOVED lines=15> */
.L_x_15538:
        /* <DEDUP_REMOVED lines=12> */
.L_x_15539:
        /* <DEDUP_REMOVED lines=12> */
.L_x_15540:
        /* <DEDUP_REMOVED lines=12> */
.L_x_15541:
        /* <DEDUP_REMOVED lines=12> */
.L_x_15542:
[----:B------:R-:W-:Y:S01]  /*22160*/  MOV R13, R0 ;  /* 0x00000000000d7202 */ /* 0x000fe20000000f00 */
        /* <DEDUP_REMOVED lines=11> */
.L_x_15543:
        /* <DEDUP_REMOVED lines=12> */
.L_x_15544:
        /* <DEDUP_REMOVED lines=12> */
.L_x_15545:
        /* <DEDUP_REMOVED lines=12> */
.L_x_15546:
        /* <DEDUP_REMOVED lines=12> */
.L_x_15547:
        /* <DEDUP_REMOVED lines=11> */
.L_x_15548:
[----:B------:R-:W-:Y:S02]  /*225d0*/  IMAD.MOV.U32 R13, RZ, RZ, R0 ;  /* 0x000000ffff0d7224 */ /* 0x000fe400078e0000 */
[----:B------:R-:W-:Y:S02]  /*225e0*/  IMAD.MOV.U32 R12, RZ, RZ, 0x7 ;  /* 0x00000007ff0c7424 */ /* 0x000fe400078e00ff */
[----:B------:R-:W-:-:S07]  /*225f0*/  IMAD.MOV.U32 R2, RZ, RZ, R14 ;  /* 0x000000ffff027224 */ /* 0x000fce00078e000e */
[----:B------:R-:W-:Y:S05]  /*22600*/  WARPSYNC.COLLECTIVE R15, `(.L_x_15549) ;  /* 0x000000000f087348 */ /* 0x000fea0003c00000 */
[----:B------:R0:W1:Y:S02]  /*22610*/  SHFL.IDX P6, R14, R13, R12, R11 ;  /* 0x0000000c0d0e7389 */ /* 0x00006400000c000b */
[----:B01----:R-:W-:Y:S01]  /*22620*/  ENDCOLLECTIVE ;  /* 0x000000000000791b */ /* 0x003fe20003800000 */
.L_x_15549:
[----:B------:R-:W-:-:S04]  /*22630*/  @!P0 LEA R2, P5, R7, R2, 0x1 ;  /* 0x0000000207028211 */ /* 0x000fc800078a08ff */
[----:B------:R-:W-:-:S05]  /*22640*/  @!P0 IADD3.X R3, RZ, R6, RZ, P5, !PT ;  /* 0x00000006ff038210 */ /* 0x000fca0002ffe4ff */
        /* <DEDUP_REMOVED lines=12> */
.L_x_15550:
[----:B------:R-:W-:Y:S01]  /*22710*/  IMAD.MOV.U32 R2, RZ, RZ, R14 ;  /* 0x000000ffff027224 */ /* 0x000fe200078e000e */
[----:B------:R-:W-:Y:S06]  /*22720*/  BRA `(.L_x_15551) ;  /* 0xffffff9800107947 */ /* 0x000fec000383ffff */
.L_x_15369:
[----:B0-----:R0:W1:Y:S02]  /*22730*/  SYNCS.PHASECHK.TRANS64.TRYWAIT P0, [R22+URZ+0x32420], R3 ;  /* 0x03242003160075a7 */ /* 0x001064000800017f */
[----:B-1----:R-:W-:Y:S05]  /*22740*/  @!P0 NANOSLEEP.SYNCS 0x989680 ;  /* 0x009896800000895d */ /* 0x002fea0003900000 */
[----:B------:R-:W1:Y:S02]  /*22750*/  @!P0 SYNCS.PHASECHK.TRANS64 P0, [R22+URZ+0x32420], R3 ;  /* 0x03242003160085a7 */ /* 0x000e64000800007f */
[----:B-1----:R-:W-:Y:S05]  /*22760*/  @!P0 BRA `(.L_x_15369) ;  /* 0xfffffffc00f08947 */ /* 0x002fea000383ffff */
[----:B------:R-:W-:Y:S05]  /*22770*/  BRA `(.L_x_15552) ;  /* 0xffffff9800847947 */ /* 0x000fea000383ffff */
.L_x_15372:
[----:B-1----:R1:W3:Y:S02]  /*22780*/  SYNCS.PHASECHK.TRANS64.TRYWAIT P0, [R29+URZ+0x32460], R0 ;  /* 0x032460001d0075a7 */ /* 0x0022e4000800017f */
[----:B---3--:R-:W-:Y:S05]  /*22790*/  @!P0 NANOSLEEP.SYNCS 0x989680 ;  /* 0x009896800000895d */ /* 0x008fea0003900000 */
[----:B------:R-:W3:Y:S02]  /*227a0*/  @!P0 SYNCS.PHASECHK.TRANS64 P0, [R29+URZ+0x32460], R0 ;  /* 0x032460001d0085a7 */ /* 0x000ee4000800007f */
[----:B---3--:R-:W-:Y:S05]  /*227b0*/  @!P0 BRA `(.L_x_15372) ;  /* 0xfffffffc00f08947 */ /* 0x008fea000383ffff */
[----:B------:R-:W-:Y:S05]  /*227c0*/  BRA `(.L_x_15553) ;  /* 0xffffff9800947947 */ /* 0x000fea000383ffff */
.L_x_15373:
        /* <DEDUP_REMOVED lines=8> */
.L_x_15555:
[----:B------:R-:W-:Y:S05]  /*22850*/  BSYNC B0 ;  /* 0x0000000000007941 */ /* 0x000fea0003800000 */
.L_x_15554:
        /* <DEDUP_REMOVED lines=13> */
.L_x_15556:
        /* <DEDUP_REMOVED lines=9> */
.L_x_15557:
        /* <DEDUP_REMOVED lines=17> */
.L_x_15558:
[----:B------:R-:W-:Y:S02]  /*22ad0*/  IMAD.MOV.U32 R13, RZ, RZ, R6 ;  /* 0x000000ffff0d7224 */ /* 0x000fe400078e0006 */
[----:B------:R-:W-:Y:S01]  /*22ae0*/  IMAD.MOV.U32 R12, RZ, RZ, 0x2 ;  /* 0x00000002ff0c7424 */ /* 0x000fe200078e00ff */
[----:B------:R-:W-:-:S13]  /*22af0*/  IADD3 R2, P3, R14, R0, RZ ;  /* 0x000000000e027210 */ /* 0x000fda0007f7e0ff */
[----:B------:R-:W-:Y:S05]  /*22b00*/  WARPSYNC.COLLECTIVE R15, `(.L_x_15559) ;  /* 0x000000000f087348 */ /* 0x000fea0003c00000 */
[----:B------:R0:W1:Y:S02]  /*22b10*/  SHFL.IDX P6, R14, R13, R12, R11 ;  /* 0x0000000c0d0e7389 */ /* 0x00006400000c000b */
[----:B01----:R-:W-:Y:S01]  /*22b20*/  ENDCOLLECTIVE ;  /* 0x000000000000791b */ /* 0x003fe20003800000 */
.L_x_15559:
        /* <DEDUP_REMOVED lines=17> */
.L_x_15560:
[----:B------:R-:W-:Y:S02]  /*22c40*/  IMAD.MOV.U32 R13, RZ, RZ, R6 ;  /* 0x000000ffff0d7224 */ /* 0x000fe400078e0006 */
[----:B------:R-:W-:Y:S01]  /*22c50*/  IMAD.MOV.U32 R12, RZ, RZ, 0x3 ;  /* 0x00000003ff0c7424 */ /* 0x000fe200078e00ff */
[----:B------:R-:W-:-:S13]  /*22c60*/  IADD3 R2, P3, R14, R0, RZ ;  /* 0x000000000e027210 */ /* 0x000fda0007f7e0ff */
[----:B------:R-:W-:Y:S05]  /*22c70*/  WARPSYNC.COLLECTIVE R15, `(.L_x_15561) ;  /* 0x000000000f087348 */ /* 0x000fea0003c00000 */
[----:B------:R0:W1:Y:S02]  /*22c80*/  SHFL.IDX P6, R14, R13, R12, R11 ;  /* 0x0000000c0d0e7389 */ /* 0x00006400000c000b */
[----:B01----:R-:W-:Y:S01]  /*22c90*/  ENDCOLLECTIVE ;  /* 0x000000000000791b */ /* 0x003fe20003800000 */
.L_x_15561:
        /* <DEDUP_REMOVED lines=17> */
.L_x_15562:
[----:B------:R-:W-:Y:S01]  /*22db0*/  MOV R13, R6 ;  /* 0x00000006000d7202 */ /* 0x000fe20000000f00 */
[----:B------:R-:W-:Y:S01]  /*22dc0*/  IMAD.MOV.U32 R12, RZ, RZ, 0x4 ;  /* 0x00000004ff0c7424 */ /* 0x000fe200078e00ff */
[----:B------:R-:W-:-:S13]  /*22dd0*/  IADD3 R2, P3, R14, R0, RZ ;  /* 0x000000000e027210 */ /* 0x000fda0007f7e0ff */
[----:B------:R-:W-:Y:S05]  /*22de0*/  WARPSYNC.COLLECTIVE R15, `(.L_x_15563) ;  /* 0x000000000f087348 */ /* 0x000fea0003c00000 */
[----:B------:R0:W1:Y:S02]  /*22df0*/  SHFL.IDX P6, R14, R13, R12, R11 ;  /* 0x0000000c0d0e7389 */ /* 0x00006400000c000b */
[----:B01----:R-:W-:Y:S01]  /*22e00*/  ENDCOLLECTIVE ;  /* 0x000000000000791b */ /* 0x003fe20003800000 */
.L_x_15563:
        /* <DEDUP_REMOVED lines=17> */
.L_x_15564:
[----:B------:R-:W-:Y:S02]  /*22f20*/  IMAD.MOV.U32 R13, RZ, RZ, R6 ;  /* 0x000000ffff0d7224 */ /* 0x000fe400078e0006 */
[----:B------:R-:W-:Y:S01]  /*22f30*/  IMAD.MOV.U32 R12, RZ, RZ, 0x5 ;  /* 0x00000005ff0c7424 */ /* 0x000fe200078e00ff */
[----:B------:R-:W-:-:S13]  /*22f40*/  IADD3 R2, P3, R14, R0, RZ ;  /* 0x000000000e027210 */ /* 0x000fda0007f7e0ff */
[----:B------:R-:W-:Y:S05]  /*22f50*/  WARPSYNC.COLLECTIVE R15, `(.L_x_15565) ;  /* 0x000000000f087348 */ /* 0x000fea0003c00000 */
[----:B------:R0:W1:Y:S02]  /*22f60*/  SHFL.IDX P6, R14, R13, R12, R11 ;  /* 0x0000000c0d0e7389 */ /* 0x00006400000c000b */
[----:B01----:R-:W-:Y:S01]  /*22f70*/  ENDCOLLECTIVE ;  /* 0x000000000000791b */ /* 0x003fe20003800000 */
.L_x_15565:
        /* <DEDUP_REMOVED lines=12> */
.L_x_15566:
        /* <DEDUP_REMOVED lines=9> */
.L_x_15380:
[----:B0-----:R0:W1:Y:S02]  /*230d0*/  SYNCS.PHASECHK.TRANS64.TRYWAIT P0, [R6+URZ+0x32440], R21 ;  /* 0x03244015060075a7 */ /* 0x001064000800017f */
[----:B-1----:R-:W-:Y:S05]  /*230e0*/  @!P0 NANOSLEEP.SYNCS 0x989680 ;  /* 0x009896800000895d */ /* 0x002fea0003900000 */
[----:B------:R-:W1:Y:S02]  /*230f0*/  @!P0 SYNCS.PHASECHK.TRANS64 P0, [R6+URZ+0x32440], R21 ;  /* 0x03244015060085a7 */ /* 0x000e64000800007f */
[----:B-1----:R-:W-:Y:S05]  /*23100*/  @!P0 BRA `(.L_x_15380) ;  /* 0xfffffffc00f08947 */ /* 0x002fea000383ffff */
[----:B------:R-:W-:Y:S05]  /*23110*/  BRA `(.L_x_15568) ;  /* 0xffffff9c002c7947 */ /* 0x000fea000383ffff */
.L_x_15381:
        /* <DEDUP_REMOVED lines=8> */
.L_x_15570:
[----:B------:R-:W-:Y:S05]  /*231a0*/  BSYNC B1 ;  /* 0x0000000000017941 */ /* 0x000fea0003800000 */
.L_x_15569:
        /* <DEDUP_REMOVED lines=9> */
.L_x_15571:
[----:B------:R-:W-:Y:S02]  /*23240*/  IMAD.MOV.U32 R13, RZ, RZ, R9 ;  /* 0x000000ffff0d7224 */ /* 0x000fe400078e0009 */
[----:B------:R-:W-:Y:S02]  /*23250*/  IMAD.MOV.U32 R12, RZ, RZ, 0x1 ;  /* 0x00000001ff0c7424 */ /* 0x000fe400078e00ff */
[----:B------:R-:W-:-:S07]  /*23260*/  IMAD.MOV.U32 R2, RZ, RZ, R14 ;  /* 0x000000ffff027224 */ /* 0x000fce00078e000e */
[----:B------:R-:W-:Y:S05]  /*23270*/  WARPSYNC.COLLECTIVE R15, `(.L_x_15572) ;  /* 0x000000000f087348 */ /* 0x000fea0003c00000 */
[----:B------:R0:W1:Y:S02]  /*23280*/  SHFL.IDX P6, R14, R13, R12, R11 ;  /* 0x0000000c0d0e7389 */ /* 0x00006400000c000b */
[----:B01----:R-:W-:Y:S01]  /*23290*/  ENDCOLLECTIVE ;  /* 0x000000000000791b */ /* 0x003fe20003800000 */
.L_x_15572:
        /* <DEDUP_REMOVED lines=11> */
.L_x_15573:
[----:B------:R-:W-:Y:S02]  /*23350*/  IMAD.MOV.U32 R13, RZ, RZ, R9 ;  /* 0x000000ffff0d7224 */ /* 0x000fe400078e0009 */
[----:B------:R-:W-:Y:S02]  /*23360*/  IMAD.MOV.U32 R12, RZ, RZ, 0x2 ;  /* 0x00000002ff0c7424 */ /* 0x000fe400078e00ff */
[----:B------:R-:W-:-:S07]  /*23370*/  IMAD.MOV.U32 R2, RZ, RZ, R14 ;  /* 0x000000ffff027224 */ /* 0x000fce00078e000e */
[----:B------:R-:W-:Y:S05]  /*23380*/  WARPSYNC.COLLECTIVE R15, `(.L_x_15574) ;  /* 0x000000000f087348 */ /* 0x000fea0003c00000 */
[----:B------:R0:W1:Y:S02]  /*23390*/  SHFL.IDX P6, R14, R13, R12, R11 ;  /* 0x0000000c0d0e7389 */ /* 0x00006400000c000b */
[----:B01----:R-:W-:Y:S01]  /*233a0*/  ENDCOLLECTIVE ;  /* 0x000000000000791b */ /* 0x003fe20003800000 */
.L_x_15574:
        /* <DEDUP_REMOVED lines=11> */
.L_x_15575:
[----:B------:R-:W-:Y:S01]  /*23460*/  IMAD.MOV.U32 R13, RZ, RZ, R9 ;  /* 0x000000ffff0d7224 */ /* 0x000fe200078e0009 */
[----:B------:R-:W-:Y:S01]  /*23470*/  MOV R12, 0x3 ;  /* 0x00000003000c7802 */ /* 0x000fe20000000f00 */
[----:B------:R-:W-:-:S07]  /*23480*/  IMAD.MOV.U32 R2, RZ, RZ, R14 ;  /* 0x000000ffff027224 */ /* 0x000fce00078e000e */
[----:B------:R-:W-:Y:S05]  /*23490*/  WARPSYNC.COLLECTIVE R15, `(.L_x_15576) ;  /* 0x000000000f087348 */ /* 0x000fea0003c00000 */
[----:B------:R0:W1:Y:S02]  /*234a0*/  SHFL.IDX P6, R14, R13, R12, R11 ;  /* 0x0000000c0d0e7389 */ /* 0x00006400000c000b */
[----:B01----:R-:W-:Y:S01]  /*234b0*/  ENDCOLLECTIVE ;  /* 0x000000000000791b */ /* 0x003fe20003800000 */
.L_x_15576:
        /* <DEDUP_REMOVED lines=11> */
.L_x_15577:
[----:B------:R-:W-:Y:S02]  /*23570*/  IMAD.MOV.U32 R13, RZ, RZ, R9 ;  /* 0x000000ffff0d7224 */ /* 0x000fe400078e0009 */
[----:B------:R-:W-:Y:S02]  /*23580*/  IMAD.MOV.U32 R12, RZ, RZ, 0x4 ;  /* 0x00000004ff0c7424 */ /* 0x000fe400078e00ff */
[----:B------:R-:W-:-:S07]  /*23590*/  IMAD.MOV.U32 R2, RZ, RZ, R14 ;  /* 0x000000ffff027224 */ /* 0x000fce00078e000e */
[----:B------:R-:W-:Y:S05]  /*235a0*/  WARPSYNC.COLLECTIVE R15, `(.L_x_15578) ;  /* 0x000000000f087348 */ /* 0x000fea0003c00000 */
[----:B------:R0:W1:Y:S02]  /*235b0*/  SHFL.IDX P6, R14, R13, R12, R11 ;  /* 0x0000000c0d0e7389 */ /* 0x00006400000c000b */
[----:B01----:R-:W-:Y:S01]  /*235c0*/  ENDCOLLECTIVE ;  /* 0x000000000000791b */ /* 0x003fe20003800000 */
.L_x_15578:
        /* <DEDUP_REMOVED lines=11> */
.L_x_15579:
[----:B------:R-:W-:Y:S02]  /*23680*/  IMAD.MOV.U32 R13, RZ, RZ, R9 ;  /* 0x000000ffff0d7224 */ /* 0x000fe400078e0009 */
[----:B------:R-:W-:Y:S02]  /*23690*/  IMAD.MOV.U32 R12, RZ, RZ, 0x5 ;  /* 0x00000005ff0c7424 */ /* 0x000fe400078e00ff */
[----:B------:R-:W-:-:S07]  /*236a0*/  IMAD.MOV.U32 R2, RZ, RZ, R14 ;  /* 0x000000ffff027224 */ /* 0x000fce00078e000e */
[----:B------:R-:W-:Y:S05]  /*236b0*/  WARPSYNC.COLLECTIVE R15, `(.L_x_15580) ;  /* 0x000000000f087348 */ /* 0x000fea0003c00000 */
[----:B------:R0:W1:Y:S02]  /*236c0*/  SHFL.IDX P6, R14, R13, R12, R11 ;  /* 0x0000000c0d0e7389 */ /* 0x00006400000c000b */
[----:B01----:R-:W-:Y:S01]  /*236d0*/  ENDCOLLECTIVE ;  /* 0x000000000000791b */ /* 0x003fe20003800000 */
.L_x_15580:
        /* <DEDUP_REMOVED lines=11> */
.L_x_15581:
[----:B------:R-:W-:Y:S01]  /*23790*/  IMAD.MOV.U32 R2, RZ, RZ, R14 ;  /* 0x000000ffff027224 */ /* 0x000fe200078e000e */
[----:B------:R-:W-:Y:S06]  /*237a0*/  BRA `(.L_x_15582) ;  /* 0xffffff9800607947 */ /* 0x000fec000383ffff */
.L_x_15386:
[----:B---3--:R3:W4:Y:S02]  /*237b0*/  SYNCS.PHASECHK.TRANS64.TRYWAIT P0, [R6+URZ+0x32460], R21 ;  /* 0x03246015060075a7 */ /* 0x008724000800017f */
[----:B----4-:R-:W-:Y:S05]  /*237c0*/  @!P0 NANOSLEEP.SYNCS 0x989680 ;  /* 0x009896800000895d */ /* 0x010fea0003900000 */
[----:B------:R-:W4:Y:S02]  /*237d0*/  @!P0 SYNCS.PHASECHK.TRANS64 P0, [R6+URZ+0x32460], R21 ;  /* 0x03246015060085a7 */ /* 0x000f24000800007f */
[----:B----4-:R-:W-:Y:S05]  /*237e0*/  @!P0 BRA `(.L_x_15386) ;  /* 0xfffffffc00f08947 */ /* 0x010fea000383ffff */
[----:B------:R-:W-:Y:S05]  /*237f0*/  BRA `(.L_x_15583) ;  /* 0xffffff9800b07947 */ /* 0x000fea000383ffff */
.L_x_15387:
[----:B------:R-:W-:Y:S01]  /*23800*/  BSSY B1, `(.L_x_15584) ;  /* 0x0000008000017945 */ /* 0x000fe20003800000 */
[----:B------:R-:W-:Y:S01]  /*23810*/  IMAD.MOV.U32 R13, RZ, RZ, R9 ;  /* 0x000000ffff0d7224 */ /* 0x000fe200078e0009 */
[----:B------:R-:W-:Y:S01]  /*23820*/  MOV R12, RZ ;  /* 0x000000ff000c7202 */ /* 0x000fe20000000f00 */
[----:B------:R-:W-:Y:S02]  /*23830*/  IMAD.MOV.U32 R11, RZ, RZ, 0x181f ;  /* 0x0000181fff0b7424 */ /* 0x000fe400078e00ff */
[----:B------:R-:W-:-:S07]  /*23840*/  IMAD.MOV.U32 R15, RZ, RZ, -0x1 ;  /* 0xffffffffff0f7424 */ /* 0x000fce00078e00ff */
[----:B0-23--:R-:W-:Y:S05]  /*23850*/  WARPSYNC.COLLECTIVE R15, `(.L_x_15585) ;  /* 0x000000000f087348 */ /* 0x00dfea0003c00000 */
[----:B------:R1:W4:Y:S02]  /*23860*/  SHFL.IDX P6, R14, R13, R12, R11 ;  /* 0x0000000c0d0e7389 */ /* 0x00032400000c000b */
[----:B01234-:R-:W-:Y:S01]  /*23870*/  ENDCOLLECTIVE ;  /* 0x000000000000791b */ /* 0x01ffe20003800000 */
.L_x_15585:
[----:B------:R-:W-:Y:S05]  /*23880*/  BSYNC B1 ;  /* 0x0000000000017941 */ /* 0x000fea0003800000 */
.L_x_15584:
        /* <DEDUP_REMOVED lines=9> */
.L_x_15586:
[----:B------:R-:W-:Y:S02]  /*23920*/  IMAD.MOV.U32 R13, RZ, RZ, R9 ;  /* 0x000000ffff0d7224 */ /* 0x000fe400078e0009 */
[----:B------:R-:W-:Y:S01]  /*23930*/  IMAD.MOV.U32 R12, RZ, RZ, 0x1 ;  /* 0x00000001ff0c7424 */ /* 0x000fe200078e00ff */
[----:B------:R-:W-:-:S13]  /*23940*/  IADD3 R2, P0, R14, R0, RZ ;  /* 0x000000000e027210 */ /* 0x000fda0007f1e0ff */
[----:B------:R-:W-:Y:S05]  /*23950*/  WARPSYNC.COLLECTIVE R15, `(.L_x_15587) ;  /* 0x000000000f087348 */ /* 0x000fea0003c00000 */
[----:B------:R0:W1:Y:S02]  /*23960*/  SHFL.IDX P6, R14, R13, R12, R11 ;  /* 0x0000000c0d0e7389 */ /* 0x00006400000c000b */
[----:B01----:R-:W-:Y:S01]  /*23970*/  ENDCOLLECTIVE ;  /* 0x000000000000791b */ /* 0x003fe20003800000 */
.L_x_15587:
        /* <DEDUP_REMOVED lines=13> */
.L_x_15588:
[----:B------:R-:W-:Y:S02]  /*23a50*/  IMAD.MOV.U32 R13, RZ, RZ, R9 ;  /* 0x000000ffff0d7224 */ /* 0x000fe400078e0009 */
[----:B------:R-:W-:Y:S01]  /*23a60*/  IMAD.MOV.U32 R12, RZ, RZ, 0x2 ;  /* 0x00000002ff0c7424 */ /* 0x000fe200078e00ff */
[----:B------:R-:W-:-:S13]  /*23a70*/  IADD3 R2, P0, R14, R0, RZ ;  /* 0x000000000e027210 */ /* 0x000fda0007f1e0ff */
[----:B------:R-:W-:Y:S05]  /*23a80*/  WARPSYNC.COLLECTIVE R15, `(.L_x_15589) ;  /* 0x000000000f087348 */ /* 0x000fea0003c00000 */
[----:B------:R0:W1:Y:S02]  /*23a90*/  SHFL.IDX P6, R14, R13, R12, R11 ;  /* 0x0000000c0d0e7389 */ /* 0x00006400000c000b */
[----:B01----:R-:W-:Y:S01]  /*23aa0*/  ENDCOLLECTIVE ;  /* 0x000000000000791b */ /* 0x003fe20003800000 */
.L_x_15589:
        /* <DEDUP_REMOVED lines=13> */
.L_x_15590:
[----:B------:R-:W-:Y:S02]  /*23b80*/  IMAD.MOV.U32 R13, RZ, RZ, R9 ;  /* 0x000000ffff0d7224 */ /* 0x000fe400078e0009 */
[----:B------:R-:W-:Y:S01]  /*23b90*/  IMAD.MOV.U32 R12, RZ, RZ, 0x3 ;  /* 0x00000003ff0c7424 */ /* 0x000fe200078e00ff */
[----:B------:R-:W-:-:S13]  /*23ba0*/  IADD3 R2, P0, R14, R0, RZ ;  /* 0x000000000e027210 */ /* 0x000fda0007f1e0ff */
[----:B------:R-:W-:Y:S05]  /*23bb0*/  WARPSYNC.COLLECTIVE R15, `(.L_x_15591) ;  /* 0x000000000f087348 */ /* 0x000fea0003c00000 */
[----:B------:R0:W1:Y:S02]  /*23bc0*/  SHFL.IDX P6, R14, R13, R12, R11 ;  /* 0x0000000c0d0e7389 */ /* 0x00006400000c000b */
[----:B01----:R-:W-:Y:S01]  /*23bd0*/  ENDCOLLECTIVE ;  /* 0x000000000000791b */ /* 0x003fe20003800000 */
.L_x_15591:
        /* <DEDUP_REMOVED lines=13> */
.L_x_15592:
[----:B------:R-:W-:Y:S02]  /*23cb0*/  IMAD.MOV.U32 R13, RZ, RZ, R9 ;  /* 0x000000ffff0d7224 */ /* 0x000fe400078e0009 */
[----:B------:R-:W-:Y:S01]  /*23cc0*/  IMAD.MOV.U32 R12, RZ, RZ, 0x4 ;  /* 0x00000004ff0c7424 */ /* 0x000fe200078e00ff */
[----:B------:R-:W-:-:S13]  /*23cd0*/  IADD3 R2, P0, R14, R0, RZ ;  /* 0x000000000e027210 */ /* 0x000fda0007f1e0ff */
[----:B------:R-:W-:Y:S05]  /*23ce0*/  WARPSYNC.COLLECTIVE R15, `(.L_x_15593) ;  /* 0x000000000f087348 */ /* 0x000fea0003c00000 */
[----:B------:R0:W1:Y:S02]  /*23cf0*/  SHFL.IDX P6, R14, R13, R12, R11 ;  /* 0x0000000c0d0e7389 */ /* 0x00006400000c000b */
[----:B01----:R-:W-:Y:S01]  /*23d00*/  ENDCOLLECTIVE ;  /* 0x000000000000791b */ /* 0x003fe20003800000 */
.L_x_15593:
        /* <DEDUP_REMOVED lines=13> */
.L_x_15594:
[----:B------:R-:W-:Y:S02]  /*23de0*/  IMAD.MOV.U32 R13, RZ, RZ, R9 ;  /* 0x000000ffff0d7224 */ /* 0x000fe400078e0009 */
[----:B------:R-:W-:Y:S01]  /*23df0*/  IMAD.MOV.U32 R12, RZ, RZ, 0x5 ;  /* 0x00000005ff0c7424 */ /* 0x000fe200078e00ff */
[----:B------:R-:W-:-:S13]  /*23e00*/  IADD3 R2, P0, R14, R0, RZ ;  /* 0x000000000e027210 */ /* 0x000fda0007f1e0ff */
[----:B------:R-:W-:Y:S05]  /*23e10*/  WARPSYNC.COLLECTIVE R15, `(.L_x_15595) ;  /* 0x000000000f087348 */ /* 0x000fea0003c00000 */
[----:B------:R0:W1:Y:S02]  /*23e20*/  SHFL.IDX P6, R14, R13, R12, R11 ;  /* 0x0000000c0d0e7389 */ /* 0x00006400000c000b */
[----:B01----:R-:W-:Y:S01]  /*23e30*/  ENDCOLLECTIVE ;  /* 0x000000000000791b */ /* 0x003fe20003800000 */
.L_x_15595:
        /* <DEDUP_REMOVED lines=13> */
.L_x_15596:
[----:B------:R-:W-:Y:S05]  /*23f10*/  BRA `(.L_x_15597) ;  /* 0xffffff9800007947 */ /* 0x000fea000383ffff */
.L_x_15395:
[----:B------:R-:W-:Y:S01]  /*23f20*/  BSSY B0, `(.L_x_15598) ;  /* 0x0000008000007945 */ /* 0x000fe20003800000 */
[----:B------:R-:W-:Y:S01]  /*23f30*/  MOV R13, R16 ;  /* 0x00000010000d7202 */ /* 0x000fe20000000f00 */
[----:B------:R-:W-:Y:S02]  /*23f40*/  IMAD.MOV.U32 R12, RZ, RZ, RZ ;  /* 0x000000ffff0c7224 */ /* 0x000fe400078e00ff */
[----:B------:R-:W-:Y:S02]  /*23f50*/  IMAD.MOV.U32 R11, RZ, RZ, 0x1f ;  /* 0x0000001fff0b7424 */ /* 0x000fe400078e00ff */
[----:B------:R-:W-:-:S07]  /*23f60*/  IMAD.MOV.U32 R15, RZ, RZ, -0x1 ;  /* 0xffffffffff0f7424 */ /* 0x000fce00078e00ff */
[----:B0123--:R-:W-:Y:S05]  /*23f70*/  WARPSYNC.COLLECTIVE R15, `(.L_x_15599) ;  /* 0x000000000f087348 */ /* 0x00ffea0003c00000 */
[----:B------:R4:W0:Y:S02]  /*23f80*/  SHFL.IDX P6, R14, R13, R12, R11 ;  /* 0x0000000c0d0e7389 */ /* 0x00082400000c000b */
[----:B01234-:R-:W-:Y:S01]  /*23f90*/  ENDCOLLECTIVE ;  /* 0x000000000000791b */ /* 0x01ffe20003800000 */
.L_x_15599:
[----:B------:R-:W-:Y:S05]  /*23fa0*/  BSYNC B0 ;  /* 0x0000000000007941 */ /* 0x000fea0003800000 */
.L_x_15598:
        /* <DEDUP_REMOVED lines=9> */
.L_x_15600:
        /* <DEDUP_REMOVED lines=18> */
.L_x_15601:
[----:B------:R-:W-:Y:S02]  /*24160*/  MOV R12, 0x2 ;  /* 0x00000002000c7802 */ /* 0x000fe40000000f00 */
[----:B------:R-:W-:-:S05]  /*24170*/  SEL R6, R14, RZ, P1 ;  /* 0x000000ff0e067207 */ /* 0x000fca0000800000 */
[----:B------:R-:W-:-:S04]  /*24180*/  IMAD.IADD R6, R5, 0x1, R6 ;  /* 0x0000000105067824 */ /* 0x000fc800078e0206 */
[----:B------:R-:W-:-:S07]  /*24190*/  IMAD.MOV.U32 R13, RZ, RZ, R6 ;  /* 0x000000ffff0d7224 */ /* 0x000fce00078e0006 */
[----:B------:R-:W-:Y:S05]  /*241a0*/  WARPSYNC.COLLECTIVE R15, `(.L_x_15602) ;  /* 0x000000000f087348 */ /* 0x000fea0003c00000 */
[----:B------:R0:W1:Y:S02]  /*241b0*/  SHFL.UP P6, R14, R13, R12, R11 ;  /* 0x0400000c0d0e7389 */ /* 0x00006400000c000b */
[----:B01----:R-:W-:Y:S01]  /*241c0*/  ENDCOLLECTIVE ;  /* 0x000000000000791b */ /* 0x003fe20003800000 */
.L_x_15602:
[----:B------:R-:W-:Y:S01]  /*241d0*/  IMAD.MOV.U32 R12, RZ, RZ, 0x4 ;  /* 0x00000004ff0c7424 */ /* 0x000fe200078e00ff */
[----:B------:R-:W-:-:S05]  /*241e0*/  SEL R7, R14, RZ, P2 ;  /* 0x000000ff0e077207 */ /* 0x000fca0001000000 */
[----:B------:R-:W-:-:S04]  /*241f0*/  IMAD.IADD R7, R6, 0x1, R7 ;  /* 0x0000000106077824 */ /* 0x000fc800078e0207 */
[----:B------:R-:W-:-:S07]  /*24200*/  IMAD.MOV.U32 R13, RZ, RZ, R7 ;  /* 0x000000ffff0d7224 */ /* 0x000fce00078e0007 */
[----:B------:R-:W-:Y:S05]  /*24210*/  WARPSYNC.COLLECTIVE R15, `(.L_x_15603) ;  /* 0x000000000f087348 */ /* 0x000fea0003c00000 */
[----:B------:R0:W1:Y:S02]  /*24220*/  SHFL.UP P6, R14, R13, R12, R11 ;  /* 0x0400000c0d0e7389 */ /* 0x00006400000c000b */
[----:B01----:R-:W-:Y:S01]  /*24230*/  ENDCOLLECTIVE ;  /* 0x000000000000791b */ /* 0x003fe20003800000 */
.L_x_15603:
[----:B------:R-:W-:Y:S01]  /*24240*/  IMAD.MOV.U32 R12, RZ, RZ, 0x8 ;  /* 0x00000008ff0c7424 */ /* 0x000fe200078e00ff */
[----:B------:R-:W-:-:S05]  /*24250*/  SEL R2, R14, RZ, P3 ;  /* 0x000000ff0e027207 */ /* 0x000fca0001800000 */
[----:B------:R-:W-:-:S04]  /*24260*/  IMAD.IADD R2, R7, 0x1, R2 ;  /* 0x0000000107027824 */ /* 0x000fc800078e0202 */
[----:B------:R-:W-:-:S07]  /*24270*/  IMAD.MOV.U32 R13, RZ, RZ, R2 ;  /* 0x000000ffff0d7224 */ /* 0x000fce00078e0002 */
[----:B------:R-:W-:Y:S05]  /*24280*/  WARPSYNC.COLLECTIVE R15, `(.L_x_15604) ;  /* 0x000000000f087348 */ /* 0x000fea0003c00000 */
[----:B------:R0:W1:Y:S02]  /*24290*/  SHFL.UP P6, R14, R13, R12, R11 ;  /* 0x0400000c0d0e7389 */ /* 0x00006400000c000b */
[----:B01----:R-:W-:Y:S01]  /*242a0*/  ENDCOLLECTIVE ;  /* 0x000000000000791b */ /* 0x003fe20003800000 */
.L_x_15604:
[----:B------:R-:W-:Y:S01]  /*242b0*/  IMAD.MOV.U32 R12, RZ, RZ, 0x10 ;  /* 0x00000010ff0c7424 */ /* 0x000fe200078e00ff */
[----:B------:R-:W-:-:S05]  /*242c0*/  SEL R3, R14, RZ, P4 ;  /* 0x000000ff0e037207 */ /* 0x000fca0002000000 */
[----:B------:R-:W-:-:S04]  /*242d0*/  IMAD.IADD R3, R2, 0x1, R3 ;  /* 0x0000000102037824 */ /* 0x000fc800078e0203 */
[----:B------:R-:W-:-:S07]  /*242e0*/  IMAD.MOV.U32 R13, RZ, RZ, R3 ;  /* 0x000000ffff0d7224 */ /* 0x000fce00078e0003 */
[----:B------:R-:W-:Y:S05]  /*242f0*/  WARPSYNC.COLLECTIVE R15, `(.L_x_15605) ;  /* 0x000000000f087348 */ /* 0x000fea0003c00000 */
[----:B------:R0:W1:Y:S02]  /*24300*/  SHFL.UP P6, R14, R13, R12, R11 ;  /* 0x0400000c0d0e7389 */ /* 0x00006400000c000b */
[----:B01----:R-:W-:Y:S01]  /*24310*/  ENDCOLLECTIVE ;  /* 0x000000000000791b */ /* 0x003fe20003800000 */
.L_x_15605:
        /* <DEDUP_REMOVED lines=8> */
.L_x_15606:
[----:B------:R-:W-:Y:S05]  /*243a0*/  BRA `(.L_x_15607) ;  /* 0xffffff9800607947 */ /* 0x000fea000383ffff */
.L_x_15400:
        /* <DEDUP_REMOVED lines=8> */
.L_x_15609:
[----:B------:R-:W-:Y:S05]  /*24430*/  BSYNC B0 ;  /* 0x0000000000007941 */ /* 0x000fea0003800000 */
.L_x_15608:
        /* <DEDUP_REMOVED lines=8> */
.L_x_15610:
[----:B------:R-:W-:Y:S01]  /*244c0*/  IMAD.MOV.U32 R12, RZ, RZ, 0x4 ;  /* 0x00000004ff0c7424 */ /* 0x000fe200078e00ff */
[----:B------:R-:W-:-:S05]  /*244d0*/  SEL R2, R14, RZ, P2 ;  /* 0x000000ff0e027207 */ /* 0x000fca0001000000 */
[----:B------:R-:W-:-:S04]  /*244e0*/  IMAD.IADD R2, R13, 0x1, R2 ;  /* 0x000000010d027824 */ /* 0x000fc800078e0202 */
[----:B------:R-:W-:-:S07]  /*244f0*/  IMAD.MOV.U32 R13, RZ, RZ, R2 ;  /* 0x000000ffff0d7224 */ /* 0x000fce00078e0002 */
[----:B------:R-:W-:Y:S05]  /*24500*/  WARPSYNC.COLLECTIVE R15, `(.L_x_15611) ;  /* 0x000000000f087348 */ /* 0x000fea0003c00000 */
[----:B------:R0:W1:Y:S02]  /*24510*/  SHFL.UP P6, R14, R13, R12, R11 ;  /* 0x0400000c0d0e7389 */ /* 0x00006400000c000b */
[----:B01----:R-:W-:Y:S01]  /*24520*/  ENDCOLLECTIVE ;  /* 0x000000000000791b */ /* 0x003fe20003800000 */
.L_x_15611:
[----:B------:R-:W-:Y:S01]  /*24530*/  IMAD.MOV.U32 R12, RZ, RZ, 0x8 ;  /* 0x00000008ff0c7424 */ /* 0x000fe200078e00ff */
[----:B------:R-:W-:-:S05]  /*24540*/  SEL R3, R14, RZ, P3 ;  /* 0x000000ff0e037207 */ /* 0x000fca0001800000 */
[----:B------:R-:W-:-:S04]  /*24550*/  IMAD.IADD R3, R2, 0x1, R3 ;  /* 0x0000000102037824 */ /* 0x000fc800078e0203 */
[----:B------:R-:W-:-:S07]  /*24560*/  IMAD.MOV.U32 R13, RZ, RZ, R3 ;  /* 0x000000ffff0d7224 */ /* 0x000fce00078e0003 */
[----:B------:R-:W-:Y:S05]  /*24570*/  WARPSYNC.COLLECTIVE R15, `(.L_x_15612) ;  /* 0x000000000f087348 */ /* 0x000fea0003c00000 */
[----:B------:R0:W1:Y:S02]  /*24580*/  SHFL.UP P6, R14, R13, R12, R11 ;  /* 0x0400000c0d0e7389 */ /* 0x00006400000c000b */
[----:B01----:R-:W-:Y:S01]  /*24590*/  ENDCOLLECTIVE ;  /* 0x000000000000791b */ /* 0x003fe20003800000 */
.L_x_15612:
[----:B------:R-:W-:Y:S01]  /*245a0*/  IMAD.MOV.U32 R12, RZ, RZ, 0x10 ;  /* 0x00000010ff0c7424 */ /* 0x000fe200078e00ff */
[----:B------:R-:W-:-:S05]  /*245b0*/  SEL R4, R14, RZ, P4 ;  /* 0x000000ff0e047207 */ /* 0x000fca0002000000 */
[----:B------:R-:W-:-:S04]  /*245c0*/  IMAD.IADD R4, R3, 0x1, R4 ;  /* 0x0000000103047824 */ /* 0x000fc800078e0204 */
[----:B------:R-:W-:-:S07]  /*245d0*/  IMAD.MOV.U32 R13, RZ, RZ, R4 ;  /* 0x000000ffff0d7224 */ /* 0x000fce00078e0004 */
[----:B------:R-:W-:Y:S05]  /*245e0*/  WARPSYNC.COLLECTIVE R15, `(.L_x_15613) ;  /* 0x000000000f087348 */ /* 0x000fea0003c00000 */
[----:B------:R0:W1:Y:S02]  /*245f0*/  SHFL.UP P6, R14, R13, R12, R11 ;  /* 0x0400000c0d0e7389 */ /* 0x00006400000c000b */
[----:B01----:R-:W-:Y:S01]  /*24600*/  ENDCOLLECTIVE ;  /* 0x000000000000791b */ /* 0x003fe20003800000 */
.L_x_15613:
        /* <DEDUP_REMOVED lines=8> */
.L_x_15614:
[----:B------:R-:W-:Y:S05]  /*24690*/  BRA `(.L_x_15615) ;  /* 0xffffff9800407947 */ /* 0x000fea000383ffff */
.L_x_15402:
[----:B------:R-:W-:Y:S01]  /*246a0*/  BSSY B0, `(.L_x_15616) ;  /* 0x0000006000007945 */ /* 0x000fe20003800000 */
[----:B------:R-:W-:Y:S01]  /*246b0*/  PLOP3.LUT P6, PT, P6, PT, PT, 0x8, 0x0 ;  /* 0x000000000000781c */ /* 0x000fe200037ce170 */
[----:B------:R-:W-:-:S12]  /*246c0*/  IMAD.MOV.U32 R15, RZ, RZ, -0x1 ;  /* 0xffffffffff0f7424 */ /* 0x000fd800078e00ff */
[----:B01----:R-:W-:Y:S05]  /*246d0*/  WARPSYNC.COLLECTIVE R15, `(.L_x_15617) ;  /* 0x000000000f087348 */ /* 0x003fea0003c00000 */
[----:B------:R-:W-:Y:S01]  /*246e0*/  VOTE.ANY R14, PT, P6 ;  /* 0x00000000000e7806 */ /* 0x000fe200030e0100 */
[----:B01----:R-:W-:Y:S06]  /*246f0*/  ENDCOLLECTIVE ;  /* 0x000000000000791b */ /* 0x003fec0003800000 */
.L_x_15617:
[----:B------:R-:W-:Y:S05]  /*24700*/  BSYNC B0 ;  /* 0x0000000000007941 */ /* 0x000fea0003800000 */
.L_x_15616:
        /* <DEDUP_REMOVED lines=9> */
.L_x_15618:
[----:B------:R-:W-:Y:S01]  /*247a0*/  IMAD.MOV.U32 R5, RZ, RZ, R14 ;  /* 0x000000ffff057224 */ /* 0x000fe200078e000e */
[----:B------:R-:W-:Y:S06]  /*247b0*/  BRA `(.L_x_15619) ;  /* 0xffffff9800307947 */ /* 0x000fec000383ffff */
.L_x_15404:
[----:B------:R-:W-:Y:S01]  /*247c0*/  BSSY B0, `(.L_x_15620) ;  /* 0x0000007000007945 */ /* 0x000fe20003800000 */
[----:B------:R-:W-:Y:S02]  /*247d0*/  IMAD.MOV.U32 R13, RZ, RZ, R2 ;  /* 0x000000ffff0d7224 */ /* 0x000fe400078e0002 */
[----:B------:R-:W-:Y:S02]  /*247e0*/  IMAD.MOV.U32 R11, RZ, RZ, 0x1f ;  /* 0x0000001fff0b7424 */ /* 0x000fe400078e00ff */
[----:B------:R-:W-:-:S07]  /*247f0*/  IMAD.MOV.U32 R15, RZ, RZ, -0x1 ;  /* 0xffffffffff0f7424 */ /* 0x000fce00078e00ff */
[----:B0123--:R-:W-:Y:S05]  /*24800*/  WARPSYNC.COLLECTIVE R15, `(.L_x_15621) ;  /* 0x000000000f087348 */ /* 0x00ffea0003c00000 */
[----:B------:R4:W0:Y:S02]  /*24810*/  SHFL.IDX P6, R14, R13, R12, R11 ;  /* 0x0000000c0d0e7389 */ /* 0x00082400000c000b */
[----:B01234-:R-:W-:Y:S01]  /*24820*/  ENDCOLLECTIVE ;  /* 0x000000000000791b */ /* 0x01ffe20003800000 */
.L_x_15621:
[----:B------:R-:W-:Y:S05]  /*24830*/  BSYNC B0 ;  /* 0x0000000000007941 */ /* 0x000fea0003800000 */
.L_x_15620:
[----:B------:R-:W-:Y:S05]  /*24840*/  BRA `(.L_x_15403) ;  /* 0xffffff9800287947 */ /* 0x000fea000383ffff */
.L_x_15408:
[----:B0-----:R0:W1:Y:S02]  /*24850*/  SYNCS.PHASECHK.TRANS64.TRYWAIT P0, [R7+URZ+0x32420], R0 ;  /* 0x03242000070075a7 */ /* 0x001064000800017f */
[----:B-1----:R-:W-:Y:S05]  /*24860*/  @!P0 NANOSLEEP.SYNCS 0x989680 ;  /* 0x009896800000895d */ /* 0x002fea0003900000 */
[----:B------:R-:W1:Y:S02]  /*24870*/  @!P0 SYNCS.PHASECHK.TRANS64 P0, [R7+URZ+0x32420], R0 ;  /* 0x03242000070085a7 */ /* 0x000e64000800007f */
[----:B-1----:R-:W-:Y:S05]  /*24880*/  @!P0 BRA `(.L_x_15408) ;  /* 0xfffffffc00f08947 */ /* 0x002fea000383ffff */
[----:B------:R-:W-:Y:S05]  /*24890*/  BRA `(.L_x_15622) ;  /* 0xffffff9c00a07947 */ /* 0x000fea000383ffff */
.L_x_15409:
        /* <DEDUP_REMOVED lines=8> */
[----:B0--34-:R-:W-:Y:S05]  /*24920*/  WARPSYNC.COLLECTIVE R15, `(.L_x_15624) ;  /* 0x000000000f087348 */ /* 0x019fea0003c00000 */
[----:B------:R1:W2:Y:S02]  /*24930*/  SHFL.IDX P6, R14, R13, R12, R11 ;  /* 0x0000000c0d0e7389 */ /* 0x0002a400000c000b */
[----:B01234-:R-:W-:Y:S01]  /*24940*/  ENDCOLLECTIVE ;  /* 0x000000000000791b */ /* 0x01ffe20003800000 */
.L_x_15624:
[----:B------:R-:W-:Y:S05]  /*24950*/  BSYNC B0 ;  /* 0x0000000000007941 */ /* 0x000fea0003800000 */
.L_x_15623:
[----:B------:R-:W-:Y:S05]  /*24960*/  BRA `(.L_x_15625) ;  /* 0xffffff9c00887947 */ /* 0x000fea000383ffff */
.L_x_15410:
[----:B------:R-:W-:Y:S01]  /*24970*/  BSSY B0, `(.L_x_15626) ;  /* 0x0000006000007945 */ /* 0x000fe20003800000 */
[----:B------:R-:W-:-:S07]  /*24980*/  IMAD.MOV.U32 R15, RZ, RZ, -0x1 ;  /* 0xffffffffff0f7424 */ /* 0x000fce00078e00ff */
[----:B0--34-:R-:W-:Y:S05]  /*24990*/  WARPSYNC.COLLECTIVE R15, `(.L_x_15627) ;  /* 0x000000000f0c7348 */ /* 0x019fea0003c00000 */
[----:B------:R-:W-:Y:S02]  /*249a0*/  ELECT P6, UR62, PT ;  /* 0x00000000003e782f */ /* 0x000fe400038c0000 */
[----:B------:R-:W-:Y:S01]  /*249b0*/  MOV R14, UR62 ;  /* 0x0000003e000e7c02 */ /* 0x000fe20008000f00 */
[----:B0--34-:R-:W-:Y:S10]  /*249c0*/  ENDCOLLECTIVE ;  /* 0x000000000000791b */ /* 0x019ff40003800000 */
.L_x_15627:
[----:B------:R-:W-:Y:S05]  /*249d0*/  BSYNC B0 ;  /* 0x0000000000007941 */ /* 0x000fea0003800000 */
.L_x_15626:
[----:B------:R-:W-:Y:S05]  /*249e0*/  BRA `(.L_x_15628) ;  /* 0xffffff9c007c7947 */ /* 0x000fea000383ffff */
.L_x_15412:
[----:B0-----:R0:W1:Y:S02]  /*249f0*/  SYNCS.PHASECHK.TRANS64.TRYWAIT P1, [R5+URZ+0x32440], R0 ;  /* 0x03244000050075a7 */ /* 0x001064000802017f */
[----:B-1----:R-:W-:Y:S05]  /*24a00*/  @!P1 NANOSLEEP.SYNCS 0x989680 ;  /* 0x009896800000995d */ /* 0x002fea0003900000 */
[----:B------:R-:W1:Y:S02]  /*24a10*/  @!P1 SYNCS.PHASECHK.TRANS64 P1, [R5+URZ+0x32440], R0 ;  /* 0x03244000050095a7 */ /* 0x000e64000802007f */
[----:B-1----:R-:W-:Y:S05]  /*24a20*/  @!P1 BRA `(.L_x_15412) ;  /* 0xfffffffc00f09947 */ /* 0x002fea000383ffff */
[----:B------:R-:W-:Y:S05]  /*24a30*/  BRA `(.L_x_15629) ;  /* 0xffffff9c009c7947 */ /* 0x000fea000383ffff */
.L_x_15414:
[----:B-1----:R1:W2:Y:S02]  /*24a40*/  SYNCS.PHASECHK.TRANS64.TRYWAIT P1, [R3+URZ+0x32440], R2 ;  /* 0x03244002030075a7 */ /* 0x0022a4000802017f */
[----:B--2---:R-:W-:Y:S05]  /*24a50*/  @!P1 NANOSLEEP.SYNCS 0x989680 ;  /* 0x009896800000995d */ /* 0x004fea0003900000 */
[----:B------:R-:W2:Y:S02]  /*24a60*/  @!P1 SYNCS.PHASECHK.TRANS64 P1, [R3+URZ+0x32440], R2 ;  /* 0x03244002030095a7 */ /* 0x000ea4000802007f */
[----:B--2---:R-:W-:Y:S05]  /*24a70*/  @!P1 BRA `(.L_x_15414) ;  /* 0xfffffffc00f09947 */ /* 0x004fea000383ffff */
[----:B------:R-:W-:Y:S05]  /*24a80*/  BRA `(.L_x_15630) ;  /* 0xffffff9c00a87947 */ /* 0x000fea000383ffff */
.L_x_15416:
[----:B--2---:R2:W0:Y:S02]  /*24a90*/  SYNCS.PHASECHK.TRANS64.TRYWAIT P1, [R5+URZ+0x32460], R0 ;  /* 0x03246000050075a7 */ /* 0x004424000802017f */
[----:B0-----:R-:W-:Y:S05]  /*24aa0*/  @!P1 NANOSLEEP.SYNCS 0x989680 ;  /* 0x009896800000995d */ /* 0x001fea0003900000 */
[----:B------:R-:W0:Y:S02]  /*24ab0*/  @!P1 SYNCS.PHASECHK.TRANS64 P1, [R5+URZ+0x32460], R0 ;  /* 0x03246000050095a7 */ /* 0x000e24000802007f */
[----:B0-----:R-:W-:Y:S05]  /*24ac0*/  @!P1 BRA `(.L_x_15416) ;  /* 0xfffffffc00f09947 */ /* 0x001fea000383ffff */
[----:B------:R-:W-:Y:S05]  /*24ad0*/  BRA `(.L_x_15631) ;  /* 0xffffff9c00a47947 */ /* 0x000fea000383ffff */
.L_x_15632:
        /* <DEDUP_REMOVED lines=10> */
.L_x_15686:


//--------------------- .nv.global.init           --------------------------
	.section	.nv.global.init,"aw",@progbits
.nv.global.init:
	.type		$str$23,@object
	.size		$str$23,($str$24 - $str$23)
$str$23:
        /*0000*/ 	.byte	0x28, 0x61, 0x64, 0x64, 0x72, 0x65, 0x73, 0x73, 0x20, 0x26, 0x20, 0x6d, 0x61, 0x73, 0x6b, 0x29
        /*0010*/ 	.byte	0x20, 0x3d, 0x3d, 0x20, 0x30, 0x00
	.type		$str$24,@object
	.size		$str$24,(__unnamed_11 - $str$24)
$str$24:
        /*0016*/ 	.byte	0x2f, 0x74, 0x6d, 0x70, 0x2f, 0x6f, 0x73, 0x73, 0x5f, 0x6b, 0x65, 0x72, 0x6e, 0x65, 0x6c, 0x73
        /*0026*/ 	.byte	0x5f, 0x73, 0x72, 0x63, 0x2f, 0x66, 0x6c, 0x61, 0x73, 0x68, 0x5f, 0x61, 0x74, 0x74, 0x65, 0x6e
        /*0036*/ 	.byte	0x74, 0x69, 0x6f, 0x6e, 0x2f, 0x63, 0x73, 0x72, 0x63, 0x2f, 0x63, 0x75, 0x74, 0x6c, 0x61, 0x73
        /*0046*/ 	.byte	0x73, 0x2f, 0x69, 0x6e, 0x63, 0x6c, 0x75, 0x64, 0x65, 0x2f, 0x63, 0x75, 0x74, 0x65, 0x2f, 0x70
        /*0056*/ 	.byte	0x6f, 0x69, 0x6e, 0x74, 0x65, 0x72, 0x5f, 0x66, 0x6c, 0x61, 0x67, 0x67, 0x65, 0x64, 0x2e, 0x68
        /*0066*/ 	.byte	0x70, 0x70, 0x00
	.type		__unnamed_11,@object
	.size		__unnamed_11,(__unnamed_4 - __unnamed_11)
__unnamed_11:
        /* <DEDUP_REMOVED lines=24> */
	.type		__unnamed_4,@object
	.size		__unnamed_4,(__unnamed_12 - __unnamed_4)
__unnamed_4:
        /* <DEDUP_REMOVED lines=24> */
        /*0369*/ 	.byte	0x00
	.type		__unnamed_12,@object
	.size		__unnamed_12,(__unnamed_7 - __unnamed_12)
__unnamed_12:
        /* <DEDUP_REMOVED lines=24> */
        /*04ea*/ 	.byte	0x26, 0x5d, 0x00
	.type		__unnamed_7,@object
	.size		__unnamed_7,(__unnamed_17 - __unnamed_7)
__unnamed_7:
        /* <DEDUP_REMOVED lines=25> */
	.type		__unnamed_17,@object
	.size		__unnamed_17,(__unnamed_5 - __unnamed_17)
__unnamed_17:
        /* <DEDUP_REMOVED lines=25> */
	.type		__unnamed_5,@object
	.size		__unnamed_5,(__unnamed_13 - __unnamed_5)
__unnamed_5:
        /* <DEDUP_REMOVED lines=25> */
	.type		__unnamed_13,@object
	.size		__unnamed_13,(__unnamed_6 - __unnamed_13)
__unnamed_13:
        /* <DEDUP_REMOVED lines=28> */
        /*0b39*/ 	.byte	0x34, 0x30, 0x39, 0x36, 0x3e, 0x3e, 0x3e, 0x3e, 0x3e, 0x5d, 0x00
	.type		__unnamed_6,@object
	.size		__unnamed_6,(__unnamed_8 - __unnamed_6)
__unnamed_6:
        /* <DEDUP_REMOVED lines=29> */
	.type		__unnamed_8,@object
	.size		__unnamed_8,(__unnamed_1 - __unnamed_8)
__unnamed_8:
        /* <DEDUP_REMOVED lines=28> */
        /*0ed0*/ 	.byte	0x34, 0x30, 0x39, 0x36, 0x3e, 0x3e, 0x3e, 0x3e, 0x3e, 0x20, 0x26, 0x5d, 0x00
	.type		__unnamed_1,@object
	.size		__unnamed_1,(__unnamed_9 - __unnamed_1)
__unnamed_1:
        /* <DEDUP_REMOVED lines=28> */
        /*109d*/ 	.byte	0x3c, 0x36, 0x31, 0x34, 0x34, 0x3e, 0x3e, 0x3e, 0x3e, 0x3e, 0x20, 0x26, 0x5d, 0x00
	.type		__unnamed_9,@object
	.size		__unnamed_9,(__unnamed_10 - __unnamed_9)
__unnamed_9:
        /* <DEDUP_REMOVED lines=28> */
        /*126b*/ 	.byte	0x3a, 0x43, 0x3c, 0x33, 0x32, 0x37, 0x36, 0x38, 0x3e, 0x3e, 0x3e, 0x3e, 0x3e, 0x5d, 0x00
	.type		__unnamed_10,@object
	.size		__unnamed_10,(__unnamed_3 - __unnamed_10)
__unnamed_10:
        /* <DEDUP_REMOVED lines=29> */
	.type		__unnamed_3,@object
	.size		__unnamed_3,(__unnamed_15 - __unnamed_3)
__unnamed_3:
        /* <DEDUP_REMOVED lines=29> */
	.type		__unnamed_15,@object
	.size		__unnamed_15,(__unnamed_16 - __unnamed_15)
__unnamed_15:
        /* <DEDUP_REMOVED lines=29> */
	.type		__unnamed_16,@object
	.size		__unnamed_16,(__unnamed_2 - __unnamed_16)
__unnamed_16:
        /* <DEDUP_REMOVED lines=29> */
	.type		__unnamed_2,@object
	.size		__unnamed_2,(__unnamed_18 - __unnamed_2)
__unnamed_2:
        /* <DEDUP_REMOVED lines=29> */
	.type		__unnamed_18,@object
	.size		__unnamed_18,(__unnamed_14 - __unnamed_18)
__unnamed_18:
        /* <DEDUP_REMOVED lines=29> */
	.type		__unnamed_14,@object
	.size		__unnamed_14,(.L_13 - __unnamed_14)
__unnamed_14:
        /* <DEDUP_REMOVED lines=29> */
        /*1f29*/ 	.byte	0x5d, 0x00
.L_13:


//--------------------- .nv.shared._ZN7cutlass13device_kernelIN5flash11enable_sm90INS1_16FlashAttnFwdSm90INS1_25CollectiveMainloopFwdSm90ILi2EN4cute5tupleIJNS5_1CILi1EEES8_S8_EEENS6_IJNS7_ILi128EEENS7_ILi96EEENS7_ILi192EEEEEELi128ENS_10bfloat16_tEfNS_4arch4Sm90ELb0ELb0ELb1ELb0ELb1ELb0ELb0ELb1ELb1ELb1ELb0ELb0EEENS1_21CollectiveEpilogueFwdINS6_IJSA_SA_SB_EEES9_SE_SG_Li256ELb0ELb1ELb0ELb0EEENS1_29StaticPersistentTileSchedulerILb0EEEEEEEEEvNT_6ParamsE --------------------------
	.section	.nv.shared._ZN7cutlass13device_kernelIN5flash11enable_sm90INS1_16FlashAttnFwdSm90INS1_25CollectiveMainloopFwdSm90ILi2EN4cute5tupleIJNS5_1CILi1EEES8_S8_EEENS6_IJNS7_ILi128EEENS7_ILi96EEENS7_ILi192EEEEEELi128ENS_10bfloat16_tEfNS_4arch4Sm90ELb0ELb0ELb1ELb0ELb1ELb0ELb0ELb1ELb1ELb1ELb0ELb0EEENS1_21CollectiveEpilogueFwdINS6_IJSA_SA_SB_EEES9_SE_SG_Li256ELb0ELb1ELb0ELb0EEENS1_29StaticPersistentTileSchedulerILb0EEEEEEEEEvNT_6ParamsE,"aw",@nobits
	.sectionflags	@""
	.align	16
	.zero		1024


//--------------------- .nv.shared.reserved.0     --------------------------
	.section	.nv.shared.reserved.0,"aw",@nobits
	.weak		__nv_reservedSMEM_offset_0_alias
	.size		__nv_reservedSMEM_offset_0_alias, 0, 0
	.other		__nv_reservedSMEM_offset_0_alias,@"STO_CUDA_RESERVED_SHARED STV_DEFAULT"
__nv_reservedSMEM_offset_0_alias:
	.zero		0


//--------------------- .nv.global                --------------------------
	.section	.nv.global,"aw",@nobits
.nv.global:
	.type		_ZN81_INTERNAL_6d694d51_45_flash_fwd_hdimdiff_bf16_paged_softcap_sm90_cu_21e1f8cb_36544cute1_E,@object
	.size		_ZN81_INTERNAL_6d694d51_45_flash_fwd_hdimdiff_bf16_paged_softcap_sm90_cu_21e1f8cb_36544cute1_E,(_ZN81_INTERNAL_6d694d51_45_flash_fwd_hdimdiff_bf16_paged_softcap_sm90_cu_21e1f8cb_36544cuda3std3__45__cpo6cbeginE - _ZN81_INTERNAL_6d694d51_45_flash_fwd_hdimdiff_bf16_paged_softcap_sm90_cu_21e1f8cb_36544cute1_E)
_ZN81_INTERNAL_6d694d51_45_flash_fwd_hdimdiff_bf16_paged_softcap_sm90_cu_21e1f8cb_36544cute1_E:
	.zero		1
	.type		_ZN81_INTERNAL_6d694d51_45_flash_fwd_hdimdiff_bf16_paged_softcap_sm90_cu_21e1f8cb_36544cuda3std3__45__cpo6cbeginE,@object
	.size		_ZN81_INTERNAL_6d694d51_45_flash_fwd_hdimdiff_bf16_paged_softcap_sm90_cu_21e1f8cb_36544cuda3std3__45__cpo6cbeginE,(_ZN81_INTERNAL_6d694d51_45_flash_fwd_hdimdiff_bf16_paged_softcap_sm90_cu_21e1f8cb_36544cuda3std3__48in_placeE - _ZN81_INTERNAL_6d694d51_45_flash_fwd_hdimdiff_bf16_paged_softcap_sm90_cu_21e1f8cb_36544cuda3std3__45__cpo6cbeginE)
_ZN81_INTERNAL_6d694d51_45_flash_fwd_hdimdiff_bf16_paged_softcap_sm90_cu_21e1f8cb_36544cuda3std3__45__cpo6cbeginE:
	.zero		1
	.type		_ZN81_INTERNAL_6d694d51_45_flash_fwd_hdimdiff_bf16_paged_softcap_sm90_cu_21e1f8cb_36544cuda3std3__48in_placeE,@object
	.size		_ZN81_INTERNAL_6d694d51_45_flash_fwd_hdimdiff_bf16_paged_softcap_sm90_cu_21e1f8cb_36544cuda3std3__48in_placeE,(_ZN81_INTERNAL_6d694d51_45_flash_fwd_hdimdiff_bf16_paged_softcap_sm90_cu_21e1f8cb_36544cuda3std6ranges3__45__cpo9iter_moveE - _ZN81_INTERNAL_6d694d51_45_flash_fwd_hdimdiff_bf16_paged_softcap_sm90_cu_21e1f8cb_36544cuda3std3__48in_placeE)
_ZN81_INTERNAL_6d694d51_45_flash_fwd_hdimdiff_bf16_paged_softcap_sm90_cu_21e1f8cb_36544cuda3std3__48in_placeE:
	.zero		1
	.type		_ZN81_INTERNAL_6d694d51_45_flash_fwd_hdimdiff_bf16_paged_softcap_sm90_cu_21e1f8cb_36544cuda3std6ranges3__45__cpo9iter_moveE,@object
	.size		_ZN81_INTERNAL_6d694d51_45_flash_fwd_hdimdiff_bf16_paged_softcap_sm90_cu_21e1f8cb_36544cuda3std6ranges3__45__cpo9iter_moveE,(_ZN81_INTERNAL_6d694d51_45_flash_fwd_hdimdiff_bf16_paged_softcap_sm90_cu_21e1f8cb_36544cuda3std3__45__cpo5beginE - _ZN81_INTERNAL_6d694d51_45_flash_fwd_hdimdiff_bf16_paged_softcap_sm90_cu_21e1f8cb_36544cuda3std6ranges3__45__cpo9iter_moveE)
_ZN81_INTERNAL_6d694d51_45_flash_fwd_hdimdiff_bf16_paged_softcap_sm90_cu_21e1f8cb_36544cuda3std6ranges3__45__cpo9iter_moveE:
	.zero		1
	.type		_ZN81_INTERNAL_6d694d51_45_flash_fwd_hdimdiff_bf16_paged_softcap_sm90_cu_21e1f8cb_36544cuda3std3__45__cpo5beginE,@object
	.size		_ZN81_INTERNAL_6d694d51_45_flash_fwd_hdimdiff_bf16_paged_softcap_sm90_cu_21e1f8cb_36544cuda3std3__45__cpo5beginE,(_ZN81_INTERNAL_6d694d51_45_flash_fwd_hdimdiff_bf16_paged_softcap_sm90_cu_21e1f8cb_36544cuda3std3__483_GLOBAL__N__6d694d51_45_flash_fwd_hdimdiff_bf16_paged_softcap_sm90_cu_21e1f8cb_36546ignoreE - _ZN81_INTERNAL_6d694d51_45_flash_fwd_hdimdiff_bf16_paged_softcap_sm90_cu_21e1f8cb_36544cuda3std3__45__cpo5beginE)
_ZN81_INTERNAL_6d694d51_45_flash_fwd_hdimdiff_bf16_paged_softcap_sm90_cu_21e1f8cb_36544cuda3std3__45__cpo5beginE:
	.zero		1
	.type		_ZN81_INTERNAL_6d694d51_45_flash_fwd_hdimdiff_bf16_paged_softcap_sm90_cu_21e1f8cb_36544cuda3std3__483_GLOBAL__N__6d694d51_45_flash_fwd_hdimdiff_bf16_paged_softcap_sm90_cu_21e1f8cb_36546ignoreE,@object
	.size		_ZN81_INTERNAL_6d694d51_45_flash_fwd_hdimdiff_bf16_paged_softcap_sm90_cu_21e1f8cb_36544cuda3std3__483_GLOBAL__N__6d694d51_45_flash_fwd_hdimdiff_bf16_paged_softcap_sm90_cu_21e1f8cb_36546ignoreE,(_ZN81_INTERNAL_6d694d51_45_flash_fwd_hdimdiff_bf16_paged_softcap_sm90_cu_21e1f8cb_36544cute7productE - _ZN81_INTERNAL_6d694d51_45_flash_fwd_hdimdiff_bf16_paged_softcap_sm90_cu_21e1f8cb_36544cuda3std3__483_GLOBAL__N__6d694d51_45_flash_fwd_hdimdiff_bf16_paged_softcap_sm90_cu_21e1f8cb_36546ignoreE)
_ZN81_INTERNAL_6d694d51_45_flash_fwd_hdimdiff_bf16_paged_softcap_sm90_cu_21e1f8cb_36544cuda3std3__483_GLOBAL__N__6d694d51_45_flash_fwd_hdimdiff_bf16_paged_softcap_sm90_cu_21e1f8cb_36546ignoreE:
	.zero		1
	.type		_ZN81_INTERNAL_6d694d51_45_flash_fwd_hdimdiff_bf16_paged_softcap_sm90_cu_21e1f8cb_36544cute7productE,@object
	.size		_ZN81_INTERNAL_6d694d51_45_flash_fwd_hdimdiff_bf16_paged_softcap_sm90_cu_21e1f8cb_36544cute7productE,(_ZN81_INTERNAL_6d694d51_45_flash_fwd_hdimdiff_bf16_paged_softcap_sm90_cu_21e1f8cb_36544cuda3std3__45__cpo3endE - _ZN81_INTERNAL_6d694d51_45_flash_fwd_hdimdiff_bf16_paged_softcap_sm90_cu_21e1f8cb_36544cute7productE)
_ZN81_INTERNAL_6d694d51_45_flash_fwd_hdimdiff_bf16_paged_softcap_sm90_cu_21e1f8cb_36544cute7productE:
	.zero		1
	.type		_ZN81_INTERNAL_6d694d51_45_flash_fwd_hdimdiff_bf16_paged_softcap_sm90_cu_21e1f8cb_36544cuda3std3__45__cpo3endE,@object
	.size		_ZN81_INTERNAL_6d694d51_45_flash_fwd_hdimdiff_bf16_paged_softcap_sm90_cu_21e1f8cb_36544cuda3std3__45__cpo3endE,(_ZN81_INTERNAL_6d694d51_45_flash_fwd_hdimdiff_bf16_paged_softcap_sm90_cu_21e1f8cb_36544cuda3std3__419piecewise_constructE - _ZN81_INTERNAL_6d694d51_45_flash_fwd_hdimdiff_bf16_paged_softcap_sm90_cu_21e1f8cb_36544cuda3std3__45__cpo3endE)
_ZN81_INTERNAL_6d694d51_45_flash_fwd_hdimdiff_bf16_paged_softcap_sm90_cu_21e1f8cb_36544cuda3std3__45__cpo3endE:
	.zero		1
	.type		_ZN81_INTERNAL_6d694d51_45_flash_fwd_hdimdiff_bf16_paged_softcap_sm90_cu_21e1f8cb_36544cuda3std3__419piecewise_constructE,@object
	.size		_ZN81_INTERNAL_6d694d51_45_flash_fwd_hdimdiff_bf16_paged_softcap_sm90_cu_21e1f8cb_36544cuda3std3__419piecewise_constructE,(_ZN81_INTERNAL_6d694d51_45_flash_fwd_hdimdiff_bf16_paged_softcap_sm90_cu_21e1f8cb_36544cuda3std3__45__cpo4cendE - _ZN81_INTERNAL_6d694d51_45_flash_fwd_hdimdiff_bf16_paged_softcap_sm90_cu_21e1f8cb_36544cuda3std3__419piecewise_constructE)
_ZN81_INTERNAL_6d694d51_45_flash_fwd_hdimdiff_bf16_paged_softcap_sm90_cu_21e1f8cb_36544cuda3std3__419piecewise_constructE:
	.zero		1
	.type		_ZN81_INTERNAL_6d694d51_45_flash_fwd_hdimdiff_bf16_paged_softcap_sm90_cu_21e1f8cb_36544cuda3std3__45__cpo4cendE,@object
	.size		_ZN81_INTERNAL_6d694d51_45_flash_fwd_hdimdiff_bf16_paged_softcap_sm90_cu_21e1f8cb_36544cuda3std3__45__cpo4cendE,(_ZN81_INTERNAL_6d694d51_45_flash_fwd_hdimdiff_bf16_paged_softcap_sm90_cu_21e1f8cb_36544cuda3std6ranges3__45__cpo4swapE - _ZN81_INTERNAL_6d694d51_45_flash_fwd_hdimdiff_bf16_paged_softcap_sm90_cu_21e1f8cb_36544cuda3std3__45__cpo4cendE)
_ZN81_INTERNAL_6d694d51_45_flash_fwd_hdimdiff_bf16_paged_softcap_sm90_cu_21e1f8cb_36544cuda3std3__45__cpo4cendE:
	.zero		1
	.type		_ZN81_INTERNAL_6d694d51_45_flash_fwd_hdimdiff_bf16_paged_softcap_sm90_cu_21e1f8cb_36544cuda3std6ranges3__45__cpo4swapE,@object
	.size		_ZN81_INTERNAL_6d694d51_45_flash_fwd_hdimdiff_bf16_paged_softcap_sm90_cu_21e1f8cb_36544cuda3std6ranges3__45__cpo4swapE,(.L_25 - _ZN81_INTERNAL_6d694d51_45_flash_fwd_hdimdiff_bf16_paged_softcap_sm90_cu_21e1f8cb_36544cuda3std6ranges3__45__cpo4swapE)
_ZN81_INTERNAL_6d694d51_45_flash_fwd_hdimdiff_bf16_paged_softcap_sm90_cu_21e1f8cb_36544cuda3std6ranges3__45__cpo4swapE:
	.zero		1
.L_25:


//--------------------- .nv.shared._ZN7cutlass13device_kernelIN5flash11enable_sm90INS1_16FlashAttnFwdSm90INS1_25CollectiveMainloopFwdSm90ILi2EN4cute5tupleIJNS5_1CILi1EEES8_S8_EEENS6_IJNS7_ILi128EEENS7_ILi96EEENS7_ILi192EEEEEELi128ENS_10bfloat16_tEfNS_4arch4Sm90ELb0ELb0ELb1ELb1ELb1ELb0ELb0ELb1ELb1ELb1ELb0ELb0EEENS1_21CollectiveEpilogueFwdINS6_IJSA_SA_SB_EEES9_SE_SG_Li256ELb1ELb1ELb0ELb0EEENS1_36VarlenDynamicPersistentTileSchedulerILi128ELi96ELi256ELi128ELb0ELb1ELb1ELb0ELb1ELb1EEEEEEEEEvNT_6ParamsE --------------------------
	.section	.nv.shared._ZN7cutlass13device_kernelIN5flash11enable_sm90INS1_16FlashAttnFwdSm90INS1_25CollectiveMainloopFwdSm90ILi2EN4cute5tupleIJNS5_1CILi1EEES8_S8_EEENS6_IJNS7_ILi128EEENS7_ILi96EEENS7_ILi192EEEEEELi128ENS_10bfloat16_tEfNS_4arch4Sm90ELb0ELb0ELb1ELb1ELb1ELb0ELb0ELb1ELb1ELb1ELb0ELb0EEENS1_21CollectiveEpilogueFwdINS6_IJSA_SA_SB_EEES9_SE_SG_Li256ELb1ELb1ELb0ELb0EEENS1_36VarlenDynamicPersistentTileSchedulerILi128ELi96ELi256ELi128ELb0ELb1ELb1ELb0ELb1ELb1EEEEEEEEEvNT_6ParamsE,"aw",@nobits
	.sectionflags	@""
	.align	16
	.zero		1024


//--------------------- .nv.shared._ZN7cutlass13device_kernelIN5flash11enable_sm90INS1_16FlashAttnFwdSm90INS1_25CollectiveMainloopFwdSm90ILi2EN4cute5tupleIJNS5_1CILi1EEES8_S8_EEENS6_IJNS7_ILi128EEENS7_ILi96EEENS7_ILi192EEEEEELi128ENS_10bfloat16_tEfNS_4arch4Sm90ELb0ELb0ELb1ELb1ELb1ELb1ELb0ELb1ELb1ELb1ELb0ELb0EEENS1_21CollectiveEpilogueFwdINS6_IJSA_SA_SB_EEES9_SE_SG_Li256ELb1ELb1ELb0ELb0EEENS1_36VarlenDynamicPersistentTileSchedulerILi128ELi96ELi256ELi128ELb0ELb1ELb1ELb0ELb1ELb1EEEEEEEEEvNT_6ParamsE --------------------------
	.section	.nv.shared._ZN7cutlass13device_kernelIN5flash11enable_sm90INS1_16FlashAttnFwdSm90INS1_25CollectiveMainloopFwdSm90ILi2EN4cute5tupleIJNS5_1CILi1EEES8_S8_EEENS6_IJNS7_ILi128EEENS7_ILi96EEENS7_ILi192EEEEEELi128ENS_10bfloat16_tEfNS_4arch4Sm90ELb0ELb0ELb1ELb1ELb1ELb1ELb0ELb1ELb1ELb1ELb0ELb0EEENS1_21CollectiveEpilogueFwdINS6_IJSA_SA_SB_EEES9_SE_SG_Li256ELb1ELb1ELb0ELb0EEENS1_36VarlenDynamicPersistentTileSchedulerILi128ELi96ELi256ELi128ELb0ELb1ELb1ELb0ELb1ELb1EEEEEEEEEvNT_6ParamsE,"aw",@nobits
	.sectionflags	@""
	.align	16
	.zero		1024


//--------------------- .nv.shared._ZN7cutlass13device_kernelIN5flash11enable_sm90INS1_16FlashAttnFwdSm90INS1_25CollectiveMainloopFwdSm90ILi2EN4cute5tupleIJNS5_1CILi1EEES8_S8_EEENS6_IJNS7_ILi128EEENS7_ILi96EEENS7_ILi192EEEEEELi128ENS_10bfloat16_tEfNS_4arch4Sm90ELb0ELb1ELb1ELb0ELb1ELb0ELb0ELb1ELb1ELb1ELb0ELb0EEENS1_21CollectiveEpilogueFwdINS6_IJSA_SA_SB_EEES9_SE_SG_Li256ELb0ELb1ELb0ELb0EEENS1_30DynamicPersistentTileSchedulerILi256ELi128ELb0ELb1ELb1EEEEEEEEEvNT_6ParamsE --------------------------
	.section	.nv.shared._ZN7cutlass13device_kernelIN5flash11enable_sm90INS1_16FlashAttnFwdSm90INS1_25CollectiveMainloopFwdSm90ILi2EN4cute5tupleIJNS5_1CILi1EEES8_S8_EEENS6_IJNS7_ILi128EEENS7_ILi96EEENS7_ILi192EEEEEELi128ENS_10bfloat16_tEfNS_4arch4Sm90ELb0ELb1ELb1ELb0ELb1ELb0ELb0ELb1ELb1ELb1ELb0ELb0EEENS1_21CollectiveEpilogueFwdINS6_IJSA_SA_SB_EEES9_SE_SG_Li256ELb0ELb1ELb0ELb0EEENS1_30DynamicPersistentTileSchedulerILi256ELi128ELb0ELb1ELb1EEEEEEEEEvNT_6ParamsE,"aw",@nobits
	.sectionflags	@""
	.align	16
	.zero		1024


//--------------------- .nv.shared._ZN7cutlass13device_kernelIN5flash11enable_sm90INS1_16FlashAttnFwdSm90INS1_25CollectiveMainloopFwdSm90ILi2EN4cute5tupleIJNS5_1CILi1EEES8_S8_EEENS6_IJNS7_ILi128EEENS7_ILi96EEENS7_ILi192EEEEEELi128ENS_10bfloat16_tEfNS_4arch4Sm90ELb0ELb1ELb1ELb1ELb1ELb0ELb0ELb1ELb1ELb1ELb0ELb0EEENS1_21CollectiveEpilogueFwdINS6_IJSA_SA_SB_EEES9_SE_SG_Li256ELb1ELb1ELb0ELb0EEENS1_36VarlenDynamicPersistentTileSchedulerILi128ELi96ELi256ELi128ELb0ELb1ELb1ELb1ELb0ELb1EEEEEEEEEvNT_6ParamsE --------------------------
	.section	.nv.shared._ZN7cutlass13device_kernelIN5flash11enable_sm90INS1_16FlashAttnFwdSm90INS1_25CollectiveMainloopFwdSm90ILi2EN4cute5tupleIJNS5_1CILi1EEES8_S8_EEENS6_IJNS7_ILi128EEENS7_ILi96EEENS7_ILi192EEEEEELi128ENS_10bfloat16_tEfNS_4arch4Sm90ELb0ELb1ELb1ELb1ELb1ELb0ELb0ELb1ELb1ELb1ELb0ELb0EEENS1_21CollectiveEpilogueFwdINS6_IJSA_SA_SB_EEES9_SE_SG_Li256ELb1ELb1ELb0ELb0EEENS1_36VarlenDynamicPersistentTileSchedulerILi128ELi96ELi256ELi128ELb0ELb1ELb1ELb1ELb0ELb1EEEEEEEEEvNT_6ParamsE,"aw",@nobits
	.sectionflags	@""
	.align	16
	.zero		1024


//--------------------- .nv.shared._ZN7cutlass13device_kernelIN5flash11enable_sm90INS1_16FlashAttnFwdSm90INS1_25CollectiveMainloopFwdSm90ILi2EN4cute5tupleIJNS5_1CILi1EEES8_S8_EEENS6_IJNS7_ILi128EEENS7_ILi96EEENS7_ILi192EEEEEELi128ENS_10bfloat16_tEfNS_4arch4Sm90ELb0ELb1ELb1ELb1ELb1ELb1ELb0ELb1ELb1ELb1ELb0ELb0EEENS1_21CollectiveEpilogueFwdINS6_IJSA_SA_SB_EEES9_SE_SG_Li256ELb1ELb1ELb0ELb0EEENS1_36VarlenDynamicPersistentTileSchedulerILi128ELi96ELi256ELi128ELb0ELb1ELb1ELb1ELb0ELb1EEEEEEEEEvNT_6ParamsE --------------------------
	.section	.nv.shared._ZN7cutlass13device_kernelIN5flash11enable_sm90INS1_16FlashAttnFwdSm90INS1_25CollectiveMainloopFwdSm90ILi2EN4cute5tupleIJNS5_1CILi1EEES8_S8_EEENS6_IJNS7_ILi128EEENS7_ILi96EEENS7_ILi192EEEEEELi128ENS_10bfloat16_tEfNS_4arch4Sm90ELb0ELb1ELb1ELb1ELb1ELb1ELb0ELb1ELb1ELb1ELb0ELb0EEENS1_21CollectiveEpilogueFwdINS6_IJSA_SA_SB_EEES9_SE_SG_Li256ELb1ELb1ELb0ELb0EEENS1_36VarlenDynamicPersistentTileSchedulerILi128ELi96ELi256ELi128ELb0ELb1ELb1ELb1ELb0ELb1EEEEEEEEEvNT_6ParamsE,"aw",@nobits
	.sectionflags	@""
	.align	16
	.zero		1024


//--------------------- .nv.shared._ZN7cutlass13device_kernelIN5flash11enable_sm90INS1_16FlashAttnFwdSm90INS1_25CollectiveMainloopFwdSm90ILi2EN4cute5tupleIJNS5_1CILi1EEES8_S8_EEENS6_IJNS7_ILi128EEENS7_ILi96EEENS7_ILi192EEEEEELi128ENS_10bfloat16_tEfNS_4arch4Sm90ELb1ELb0ELb1ELb0ELb1ELb0ELb0ELb1ELb1ELb1ELb0ELb0EEENS1_21CollectiveEpilogueFwdINS6_IJSA_SA_SB_EEES9_SE_SG_Li256ELb0ELb1ELb0ELb0EEENS1_30DynamicPersistentTileSchedulerILi256ELi128ELb0ELb1ELb1EEEEEEEEEvNT_6ParamsE --------------------------
	.section	.nv.shared._ZN7cutlass13device_kernelIN5flash11enable_sm90INS1_16FlashAttnFwdSm90INS1_25CollectiveMainloopFwdSm90ILi2EN4cute5tupleIJNS5_1CILi1EEES8_S8_EEENS6_IJNS7_ILi128EEENS7_ILi96EEENS7_ILi192EEEEEELi128ENS_10bfloat16_tEfNS_4arch4Sm90ELb1ELb0ELb1ELb0ELb1ELb0ELb0ELb1ELb1ELb1ELb0ELb0EEENS1_21CollectiveEpilogueFwdINS6_IJSA_SA_SB_EEES9_SE_SG_Li256ELb0ELb1ELb0ELb0EEENS1_30DynamicPersistentTileSchedulerILi256ELi128ELb0ELb1ELb1EEEEEEEEEvNT_6ParamsE,"aw",@nobits
	.sectionflags	@""
	.align	16
	.zero		1024


//--------------------- .nv.shared._ZN7cutlass13device_kernelIN5flash11enable_sm90INS1_16FlashAttnFwdSm90INS1_25CollectiveMainloopFwdSm90ILi2EN4cute5tupleIJNS5_1CILi1EEES8_S8_EEENS6_IJNS7_ILi128EEENS7_ILi96EEENS7_ILi192EEEEEELi128ENS_10bfloat16_tEfNS_4arch4Sm90ELb1ELb0ELb1ELb1ELb1ELb0ELb0ELb1ELb1ELb1ELb0ELb0EEENS1_21CollectiveEpilogueFwdINS6_IJSA_SA_SB_EEES9_SE_SG_Li256ELb1ELb1ELb0ELb0EEENS1_36VarlenDynamicPersistentTileSchedulerILi128ELi96ELi256ELi128ELb0ELb1ELb1ELb1ELb1ELb1EEEEEEEEEvNT_6ParamsE --------------------------
	.section	.nv.shared._ZN7cutlass13device_kernelIN5flash11enable_sm90INS1_16FlashAttnFwdSm90INS1_25CollectiveMainloopFwdSm90ILi2EN4cute5tupleIJNS5_1CILi1EEES8_S8_EEENS6_IJNS7_ILi128EEENS7_ILi96EEENS7_ILi192EEEEEELi128ENS_10bfloat16_tEfNS_4arch4Sm90ELb1ELb0ELb1ELb1ELb1ELb0ELb0ELb1ELb1ELb1ELb0ELb0EEENS1_21CollectiveEpilogueFwdINS6_IJSA_SA_SB_EEES9_SE_SG_Li256ELb1ELb1ELb0ELb0EEENS1_36VarlenDynamicPersistentTileSchedulerILi128ELi96ELi256ELi128ELb0ELb1ELb1ELb1ELb1ELb1EEEEEEEEEvNT_6ParamsE,"aw",@nobits
	.sectionflags	@""
	.align	16
	.zero		1024


//--------------------- .nv.shared._ZN7cutlass13device_kernelIN5flash11enable_sm90INS1_16FlashAttnFwdSm90INS1_25CollectiveMainloopFwdSm90ILi2EN4cute5tupleIJNS5_1CILi1EEES8_S8_EEENS6_IJNS7_ILi128EEENS7_ILi96EEENS7_ILi192EEEEEELi128ENS_10bfloat16_tEfNS_4arch4Sm90ELb1ELb0ELb1ELb1ELb1ELb1ELb0ELb1ELb1ELb1ELb0ELb0EEENS1_21CollectiveEpilogueFwdINS6_IJSA_SA_SB_EEES9_SE_SG_Li256ELb1ELb1ELb0ELb0EEENS1_36VarlenDynamicPersistentTileSchedulerILi128ELi96ELi256ELi128ELb0ELb1ELb1ELb1ELb1ELb1EEEEEEEEEvNT_6ParamsE --------------------------
	.section	.nv.shared._ZN7cutlass13device_kernelIN5flash11enable_sm90INS1_16FlashAttnFwdSm90INS1_25CollectiveMainloopFwdSm90ILi2EN4cute5tupleIJNS5_1CILi1EEES8_S8_EEENS6_IJNS7_ILi128EEENS7_ILi96EEENS7_ILi192EEEEEELi128ENS_10bfloat16_tEfNS_4arch4Sm90ELb1ELb0ELb1ELb1ELb1ELb1ELb0ELb1ELb1ELb1ELb0ELb0EEENS1_21CollectiveEpilogueFwdINS6_IJSA_SA_SB_EEES9_SE_SG_Li256ELb1ELb1ELb0ELb0EEENS1_36VarlenDynamicPersistentTileSchedulerILi128ELi96ELi256ELi128ELb0ELb1ELb1ELb1ELb1ELb1EEEEEEEEEvNT_6ParamsE,"aw",@nobits
	.sectionflags	@""
	.align	16
	.zero		1024


//--------------------- .nv.shared._ZN7cutlass13device_kernelIN5flash11enable_sm90INS1_16FlashAttnFwdSm90INS1_25CollectiveMainloopFwdSm90ILi2EN4cute5tupleIJNS5_1CILi1EEES8_S8_EEENS6_IJNS7_ILi64EEESA_SA_EEELi512ENS_10bfloat16_tEfNS_4arch4Sm90ELb0ELb0ELb1ELb0ELb1ELb0ELb0ELb0ELb0ELb1ELb0ELb0EEENS1_21CollectiveEpilogueFwdINS6_IJSA_NS7_ILi512EEESA_EEES9_SC_SE_Li256ELb0ELb1ELb0ELb0EEENS1_29StaticPersistentTileSchedulerILb0EEEEEEEEEvNT_6ParamsE --------------------------
	.section	.nv.shared._ZN7cutlass13device_kernelIN5flash11enable_sm90INS1_16FlashAttnFwdSm90INS1_25CollectiveMainloopFwdSm90ILi2EN4cute5tupleIJNS5_1CILi1EEES8_S8_EEENS6_IJNS7_ILi64EEESA_SA_EEELi512ENS_10bfloat16_tEfNS_4arch4Sm90ELb0ELb0ELb1ELb0ELb1ELb0ELb0ELb0ELb0ELb1ELb0ELb0EEENS1_21CollectiveEpilogueFwdINS6_IJSA_NS7_ILi512EEESA_EEES9_SC_SE_Li256ELb0ELb1ELb0ELb0EEENS1_29StaticPersistentTileSchedulerILb0EEEEEEEEEvNT_6ParamsE,"aw",@nobits
	.sectionflags	@""
	.align	16
	.zero		1024


//--------------------- .nv.shared._ZN7cutlass13device_kernelIN5flash11enable_sm90INS1_16FlashAttnFwdSm90INS1_25CollectiveMainloopFwdSm90ILi2EN4cute5tupleIJNS5_1CILi1EEES8_S8_EEENS6_IJNS7_ILi64EEESA_SA_EEELi512ENS_10bfloat16_tEfNS_4arch4Sm90ELb0ELb0ELb1ELb0ELb1ELb0ELb1ELb0ELb0ELb1ELb0ELb0EEENS1_21CollectiveEpilogueFwdINS6_IJSA_NS7_ILi512EEESA_EEES9_SC_SE_Li256ELb0ELb1ELb0ELb0EEENS1_29StaticPersistentTileSchedulerILb0EEEEEEEEEvNT_6ParamsE --------------------------
	.section	.nv.shared._ZN7cutlass13device_kernelIN5flash11enable_sm90INS1_16FlashAttnFwdSm90INS1_25CollectiveMainloopFwdSm90ILi2EN4cute5tupleIJNS5_1CILi1EEES8_S8_EEENS6_IJNS7_ILi64EEESA_SA_EEELi512ENS_10bfloat16_tEfNS_4arch4Sm90ELb0ELb0ELb1ELb0ELb1ELb0ELb1ELb0ELb0ELb1ELb0ELb0EEENS1_21CollectiveEpilogueFwdINS6_IJSA_NS7_ILi512EEESA_EEES9_SC_SE_Li256ELb0ELb1ELb0ELb0EEENS1_29StaticPersistentTileSchedulerILb0EEEEEEEEEvNT_6ParamsE,"aw",@nobits
	.sectionflags	@""
	.align	16
	.zero		1024


//--------------------- .nv.shared._ZN7cutlass13device_kernelIN5flash11enable_sm90INS1_16FlashAttnFwdSm90INS1_25CollectiveMainloopFwdSm90ILi2EN4cute5tupleIJNS5_1CILi1EEES8_S8_EEENS6_IJNS7_ILi64EEESA_SA_EEELi512ENS_10bfloat16_tEfNS_4arch4Sm90ELb0ELb0ELb1ELb1ELb1ELb0ELb0ELb0ELb0ELb1ELb0ELb0EEENS1_21CollectiveEpilogueFwdINS6_IJSA_NS7_ILi512EEESA_EEES9_SC_SE_Li256ELb1ELb1ELb0ELb0EEENS1_36VarlenDynamicPersistentTileSchedulerILi64ELi64ELi256ELi128ELb0ELb1ELb1ELb0ELb1ELb1EEEEEEEEEvNT_6ParamsE --------------------------
	.section	.nv.shared._ZN7cutlass13device_kernelIN5flash11enable_sm90INS1_16FlashAttnFwdSm90INS1_25CollectiveMainloopFwdSm90ILi2EN4cute5tupleIJNS5_1CILi1EEES8_S8_EEENS6_IJNS7_ILi64EEESA_SA_EEELi512ENS_10bfloat16_tEfNS_4arch4Sm90ELb0ELb0ELb1ELb1ELb1ELb0ELb0ELb0ELb0ELb1ELb0ELb0EEENS1_21CollectiveEpilogueFwdINS6_IJSA_NS7_ILi512EEESA_EEES9_SC_SE_Li256ELb1ELb1ELb0ELb0EEENS1_36VarlenDynamicPersistentTileSchedulerILi64ELi64ELi256ELi128ELb0ELb1ELb1ELb0ELb1ELb1EEEEEEEEEvNT_6ParamsE,"aw",@nobits
	.sectionflags	@""
	.align	16
	.zero		1024


//--------------------- .nv.shared._ZN7cutlass13device_kernelIN5flash11enable_sm90INS1_16FlashAttnFwdSm90INS1_25CollectiveMainloopFwdSm90ILi2EN4cute5tupleIJNS5_1CILi1EEES8_S8_EEENS6_IJNS7_ILi64EEESA_SA_EEELi512ENS_10bfloat16_tEfNS_4arch4Sm90ELb0ELb0ELb1ELb1ELb1ELb1ELb0ELb0ELb0ELb1ELb0ELb0EEENS1_21CollectiveEpilogueFwdINS6_IJSA_NS7_ILi512EEESA_EEES9_SC_SE_Li256ELb1ELb1ELb0ELb0EEENS1_36VarlenDynamicPersistentTileSchedulerILi64ELi64ELi256ELi128ELb0ELb1ELb1ELb0ELb1ELb1EEEEEEEEEvNT_6ParamsE --------------------------
	.section	.nv.shared._ZN7cutlass13device_kernelIN5flash11enable_sm90INS1_16FlashAttnFwdSm90INS1_25CollectiveMainloopFwdSm90ILi2EN4cute5tupleIJNS5_1CILi1EEES8_S8_EEENS6_IJNS7_ILi64EEESA_SA_EEELi512ENS_10bfloat16_tEfNS_4arch4Sm90ELb0ELb0ELb1ELb1ELb1ELb1ELb0ELb0ELb0ELb1ELb0ELb0EEENS1_21CollectiveEpilogueFwdINS6_IJSA_NS7_ILi512EEESA_EEES9_SC_SE_Li256ELb1ELb1ELb0ELb0EEENS1_36VarlenDynamicPersistentTileSchedulerILi64ELi64ELi256ELi128ELb0ELb1ELb1ELb0ELb1ELb1EEEEEEEEEvNT_6ParamsE,"aw",@nobits
	.sectionflags	@""
	.align	16
	.zero		1024


//--------------------- .nv.shared._ZN7cutlass13device_kernelIN5flash11enable_sm90INS1_16FlashAttnFwdSm90INS1_25CollectiveMainloopFwdSm90ILi2EN4cute5tupleIJNS5_1CILi1EEES8_S8_EEENS6_IJNS7_ILi64EEESA_SA_EEELi512ENS_10bfloat16_tEfNS_4arch4Sm90ELb0ELb0ELb1ELb1ELb1ELb0ELb1ELb0ELb0ELb1ELb0ELb0EEENS1_21CollectiveEpilogueFwdINS6_IJSA_NS7_ILi512EEESA_EEES9_SC_SE_Li256ELb1ELb1ELb0ELb0EEENS1_36VarlenDynamicPersistentTileSchedulerILi64ELi64ELi256ELi128ELb0ELb1ELb1ELb0ELb1ELb1EEEEEEEEEvNT_6ParamsE --------------------------
	.section	.nv.shared._ZN7cutlass13device_kernelIN5flash11enable_sm90INS1_16FlashAttnFwdSm90INS1_25CollectiveMainloopFwdSm90ILi2EN4cute5tupleIJNS5_1CILi1EEES8_S8_EEENS6_IJNS7_ILi64EEESA_SA_EEELi512ENS_10bfloat16_tEfNS_4arch4Sm90ELb0ELb0ELb1ELb1ELb1ELb0ELb1ELb0ELb0ELb1ELb0ELb0EEENS1_21CollectiveEpilogueFwdINS6_IJSA_NS7_ILi512EEESA_EEES9_SC_SE_Li256ELb1ELb1ELb0ELb0EEENS1_36VarlenDynamicPersistentTileSchedulerILi64ELi64ELi256ELi128ELb0ELb1ELb1ELb0ELb1ELb1EEEEEEEEEvNT_6ParamsE,"aw",@nobits
	.sectionflags	@""
	.align	16
	.zero		1024


//--------------------- .nv.shared._ZN7cutlass13device_kernelIN5flash11enable_sm90INS1_16FlashAttnFwdSm90INS1_25CollectiveMainloopFwdSm90ILi2EN4cute5tupleIJNS5_1CILi1EEES8_S8_EEENS6_IJNS7_ILi64EEESA_SA_EEELi512ENS_10bfloat16_tEfNS_4arch4Sm90ELb0ELb0ELb1ELb1ELb1ELb1ELb1ELb0ELb0ELb1ELb0ELb0EEENS1_21CollectiveEpilogueFwdINS6_IJSA_NS7_ILi512EEESA_EEES9_SC_SE_Li256ELb1ELb1ELb0ELb0EEENS1_36VarlenDynamicPersistentTileSchedulerILi64ELi64ELi256ELi128ELb0ELb1ELb1ELb0ELb1ELb1EEEEEEEEEvNT_6ParamsE --------------------------
	.section	.nv.shared._ZN7cutlass13device_kernelIN5flash11enable_sm90INS1_16FlashAttnFwdSm90INS1_25CollectiveMainloopFwdSm90ILi2EN4cute5tupleIJNS5_1CILi1EEES8_S8_EEENS6_IJNS7_ILi64EEESA_SA_EEELi512ENS_10bfloat16_tEfNS_4arch4Sm90ELb0ELb0ELb1ELb1ELb1ELb1ELb1ELb0ELb0ELb1ELb0ELb0EEENS1_21CollectiveEpilogueFwdINS6_IJSA_NS7_ILi512EEESA_EEES9_SC_SE_Li256ELb1ELb1ELb0ELb0EEENS1_36VarlenDynamicPersistentTileSchedulerILi64ELi64ELi256ELi128ELb0ELb1ELb1ELb0ELb1ELb1EEEEEEEEEvNT_6ParamsE,"aw",@nobits
	.sectionflags	@""
	.align	16
	.zero		1024


//--------------------- .nv.shared._ZN7cutlass13device_kernelIN5flash11enable_sm90INS1_16FlashAttnFwdSm90INS1_25CollectiveMainloopFwdSm90ILi2EN4cute5tupleIJNS5_1CILi1EEES8_S8_EEENS6_IJNS7_ILi64EEESA_SA_EEELi512ENS_10bfloat16_tEfNS_4arch4Sm90ELb0ELb1ELb1ELb0ELb1ELb0ELb0ELb0ELb0ELb1ELb0ELb0EEENS1_21CollectiveEpilogueFwdINS6_IJSA_NS7_ILi512EEESA_EEES9_SC_SE_Li256ELb0ELb1ELb0ELb0EEENS1_30DynamicPersistentTileSchedulerILi256ELi128ELb0ELb1ELb1EEEEEEEEEvNT_6ParamsE --------------------------
	.section	.nv.shared._ZN7cutlass13device_kernelIN5flash11enable_sm90INS1_16FlashAttnFwdSm90INS1_25CollectiveMainloopFwdSm90ILi2EN4cute5tupleIJNS5_1CILi1EEES8_S8_EEENS6_IJNS7_ILi64EEESA_SA_EEELi512ENS_10bfloat16_tEfNS_4arch4Sm90ELb0ELb1ELb1ELb0ELb1ELb0ELb0ELb0ELb0ELb1ELb0ELb0EEENS1_21CollectiveEpilogueFwdINS6_IJSA_NS7_ILi512EEESA_EEES9_SC_SE_Li256ELb0ELb1ELb0ELb0EEENS1_30DynamicPersistentTileSchedulerILi256ELi128ELb0ELb1ELb1EEEEEEEEEvNT_6ParamsE,"aw",@nobits
	.sectionflags	@""
	.align	16
	.zero		1024


//--------------------- .nv.shared._ZN7cutlass13device_kernelIN5flash11enable_sm90INS1_16FlashAttnFwdSm90INS1_25CollectiveMainloopFwdSm90ILi2EN4cute5tupleIJNS5_1CILi1EEES8_S8_EEENS6_IJNS7_ILi64EEESA_SA_EEELi512ENS_10bfloat16_tEfNS_4arch4Sm90ELb0ELb1ELb1ELb0ELb1ELb0ELb1ELb0ELb0ELb1ELb0ELb0EEENS1_21CollectiveEpilogueFwdINS6_IJSA_NS7_ILi512EEESA_EEES9_SC_SE_Li256ELb0ELb1ELb0ELb0EEENS1_30DynamicPersistentTileSchedulerILi256ELi128ELb0ELb1ELb1EEEEEEEEEvNT_6ParamsE --------------------------
	.section	.nv.shared._ZN7cutlass13device_kernelIN5flash11enable_sm90INS1_16FlashAttnFwdSm90INS1_25CollectiveMainloopFwdSm90ILi2EN4cute5tupleIJNS5_1CILi1EEES8_S8_EEENS6_IJNS7_ILi64EEESA_SA_EEELi512ENS_10bfloat16_tEfNS_4arch4Sm90ELb0ELb1ELb1ELb0ELb1ELb0ELb1ELb0ELb0ELb1ELb0ELb0EEENS1_21CollectiveEpilogueFwdINS6_IJSA_NS7_ILi512EEESA_EEES9_SC_SE_Li256ELb0ELb1ELb0ELb0EEENS1_30DynamicPersistentTileSchedulerILi256ELi128ELb0ELb1ELb1EEEEEEEEEvNT_6ParamsE,"aw",@nobits
	.sectionflags	@""
	.align	16
	.zero		1024


//--------------------- .nv.shared._ZN7cutlass13device_kernelIN5flash11enable_sm90INS1_16FlashAttnFwdSm90INS1_25CollectiveMainloopFwdSm90ILi2EN4cute5tupleIJNS5_1CILi1EEES8_S8_EEENS6_IJNS7_ILi64EEESA_SA_EEELi512ENS_10bfloat16_tEfNS_4arch4Sm90ELb0ELb1ELb1ELb1ELb1ELb0ELb0ELb0ELb0ELb1ELb0ELb0EEENS1_21CollectiveEpilogueFwdINS6_IJSA_NS7_ILi512EEESA_EEES9_SC_SE_Li256ELb1ELb1ELb0ELb0EEENS1_36VarlenDynamicPersistentTileSchedulerILi64ELi64ELi256ELi128ELb0ELb1ELb1ELb1ELb0ELb1EEEEEEEEEvNT_6ParamsE --------------------------
	.section	.nv.shared._ZN7cutlass13device_kernelIN5flash11enable_sm90INS1_16FlashAttnFwdSm90INS1_25CollectiveMainloopFwdSm90ILi2EN4cute5tupleIJNS5_1CILi1EEES8_S8_EEENS6_IJNS7_ILi64EEESA_SA_EEELi512ENS_10bfloat16_tEfNS_4arch4Sm90ELb0ELb1ELb1ELb1ELb1ELb0ELb0ELb0ELb0ELb1ELb0ELb0EEENS1_21CollectiveEpilogueFwdINS6_IJSA_NS7_ILi512EEESA_EEES9_SC_SE_Li256ELb1ELb1ELb0ELb0EEENS1_36VarlenDynamicPersistentTileSchedulerILi64ELi64ELi256ELi128ELb0ELb1ELb1ELb1ELb0ELb1EEEEEEEEEvNT_6ParamsE,"aw",@nobits
	.sectionflags	@""
	.align	16
	.zero		1024


//--------------------- .nv.shared._ZN7cutlass13device_kernelIN5flash11enable_sm90INS1_16FlashAttnFwdSm90INS1_25CollectiveMainloopFwdSm90ILi2EN4cute5tupleIJNS5_1CILi1EEES8_S8_EEENS6_IJNS7_ILi64EEESA_SA_EEELi512ENS_10bfloat16_tEfNS_4arch4Sm90ELb0ELb1ELb1ELb1ELb1ELb1ELb0ELb0ELb0ELb1ELb0ELb0EEENS1_21CollectiveEpilogueFwdINS6_IJSA_NS7_ILi512EEESA_EEES9_SC_SE_Li256ELb1ELb1ELb0ELb0EEENS1_36VarlenDynamicPersistentTileSchedulerILi64ELi64ELi256ELi128ELb0ELb1ELb1ELb1ELb0ELb1EEEEEEEEEvNT_6ParamsE --------------------------
	.section	.nv.shared._ZN7cutlass13device_kernelIN5flash11enable_sm90INS1_16FlashAttnFwdSm90INS1_25CollectiveMainloopFwdSm90ILi2EN4cute5tupleIJNS5_1CILi1EEES8_S8_EEENS6_IJNS7_ILi64EEESA_SA_EEELi512ENS_10bfloat16_tEfNS_4arch4Sm90ELb0ELb1ELb1ELb1ELb1ELb1ELb0ELb0ELb0ELb1ELb0ELb0EEENS1_21CollectiveEpilogueFwdINS6_IJSA_NS7_ILi512EEESA_EEES9_SC_SE_Li256ELb1ELb1ELb0ELb0EEENS1_36VarlenDynamicPersistentTileSchedulerILi64ELi64ELi256ELi128ELb0ELb1ELb1ELb1ELb0ELb1EEEEEEEEEvNT_6ParamsE,"aw",@nobits
	.sectionflags	@""
	.align	16
	.zero		1024


//--------------------- .nv.shared._ZN7cutlass13device_kernelIN5flash11enable_sm90INS1_16FlashAttnFwdSm90INS1_25CollectiveMainloopFwdSm90ILi2EN4cute5tupleIJNS5_1CILi1EEES8_S8_EEENS6_IJNS7_ILi64EEESA_SA_EEELi512ENS_10bfloat16_tEfNS_4arch4Sm90ELb0ELb1ELb1ELb1ELb1ELb0ELb1ELb0ELb0ELb1ELb0ELb0EEENS1_21CollectiveEpilogueFwdINS6_IJSA_NS7_ILi512EEESA_EEES9_SC_SE_Li256ELb1ELb1ELb0ELb0EEENS1_36VarlenDynamicPersistentTileSchedulerILi64ELi64ELi256ELi128ELb0ELb1ELb1ELb1ELb0ELb1EEEEEEEEEvNT_6ParamsE --------------------------
	.section	.nv.shared._ZN7cutlass13device_kernelIN5flash11enable_sm90INS1_16FlashAttnFwdSm90INS1_25CollectiveMainloopFwdSm90ILi2EN4cute5tupleIJNS5_1CILi1EEES8_S8_EEENS6_IJNS7_ILi64EEESA_SA_EEELi512ENS_10bfloat16_tEfNS_4arch4Sm90ELb0ELb1ELb1ELb1ELb1ELb0ELb1ELb0ELb0ELb1ELb0ELb0EEENS1_21CollectiveEpilogueFwdINS6_IJSA_NS7_ILi512EEESA_EEES9_SC_SE_Li256ELb1ELb1ELb0ELb0EEENS1_36VarlenDynamicPersistentTileSchedulerILi64ELi64ELi256ELi128ELb0ELb1ELb1ELb1ELb0ELb1EEEEEEEEEvNT_6ParamsE,"aw",@nobits
	.sectionflags	@""
	.align	16
	.zero		1024


//--------------------- .nv.shared._ZN7cutlass13device_kernelIN5flash11enable_sm90INS1_16FlashAttnFwdSm90INS1_25CollectiveMainloopFwdSm90ILi2EN4cute5tupleIJNS5_1CILi1EEES8_S8_EEENS6_IJNS7_ILi64EEESA_SA_EEELi512ENS_10bfloat16_tEfNS_4arch4Sm90ELb0ELb1ELb1ELb1ELb1ELb1ELb1ELb0ELb0ELb1ELb0ELb0EEENS1_21CollectiveEpilogueFwdINS6_IJSA_NS7_ILi512EEESA_EEES9_SC_SE_Li256ELb1ELb1ELb0ELb0EEENS1_36VarlenDynamicPersistentTileSchedulerILi64ELi64ELi256ELi128ELb0ELb1ELb1ELb1ELb0ELb1EEEEEEEEEvNT_6ParamsE --------------------------
	.section	.nv.shared._ZN7cutlass13device_kernelIN5flash11enable_sm90INS1_16FlashAttnFwdSm90INS1_25CollectiveMainloopFwdSm90ILi2EN4cute5tupleIJNS5_1CILi1EEES8_S8_EEENS6_IJNS7_ILi64EEESA_SA_EEELi512ENS_10bfloat16_tEfNS_4arch4Sm90ELb0ELb1ELb1ELb1ELb1ELb1ELb1ELb0ELb0ELb1ELb0ELb0EEENS1_21CollectiveEpilogueFwdINS6_IJSA_NS7_ILi512EEESA_EEES9_SC_SE_Li256ELb1ELb1ELb0ELb0EEENS1_36VarlenDynamicPersistentTileSchedulerILi64ELi64ELi256ELi128ELb0ELb1ELb1ELb1ELb0ELb1EEEEEEEEEvNT_6ParamsE,"aw",@nobits
	.sectionflags	@""
	.align	16
	.zero		1024


//--------------------- .nv.shared._ZN7cutlass13device_kernelIN5flash11enable_sm90INS1_16FlashAttnFwdSm90INS1_25CollectiveMainloopFwdSm90ILi2EN4cute5tupleIJNS5_1CILi1EEES8_S8_EEENS6_IJNS7_ILi64EEESA_SA_EEELi512ENS_10bfloat16_tEfNS_4arch4Sm90ELb1ELb0ELb1ELb0ELb1ELb0ELb0ELb0ELb0ELb1ELb0ELb0EEENS1_21CollectiveEpilogueFwdINS6_IJSA_NS7_ILi512EEESA_EEES9_SC_SE_Li256ELb0ELb1ELb0ELb0EEENS1_30DynamicPersistentTileSchedulerILi256ELi128ELb0ELb1ELb1EEEEEEEEEvNT_6ParamsE --------------------------
	.section	.nv.shared._ZN7cutlass13device_kernelIN5flash11enable_sm90INS1_16FlashAttnFwdSm90INS1_25CollectiveMainloopFwdSm90ILi2EN4cute5tupleIJNS5_1CILi1EEES8_S8_EEENS6_IJNS7_ILi64EEESA_SA_EEELi512ENS_10bfloat16_tEfNS_4arch4Sm90ELb1ELb0ELb1ELb0ELb1ELb0ELb0ELb0ELb0ELb1ELb0ELb0EEENS1_21CollectiveEpilogueFwdINS6_IJSA_NS7_ILi512EEESA_EEES9_SC_SE_Li256ELb0ELb1ELb0ELb0EEENS1_30DynamicPersistentTileSchedulerILi256ELi128ELb0ELb1ELb1EEEEEEEEEvNT_6ParamsE,"aw",@nobits
	.sectionflags	@""
	.align	16
	.zero		1024


//--------------------- .nv.shared._ZN7cutlass13device_kernelIN5flash11enable_sm90INS1_16FlashAttnFwdSm90INS1_25CollectiveMainloopFwdSm90ILi2EN4cute5tupleIJNS5_1CILi1EEES8_S8_EEENS6_IJNS7_ILi64EEESA_SA_EEELi512ENS_10bfloat16_tEfNS_4arch4Sm90ELb1ELb0ELb1ELb0ELb1ELb0ELb1ELb0ELb0ELb1ELb0ELb0EEENS1_21CollectiveEpilogueFwdINS6_IJSA_NS7_ILi512EEESA_EEES9_SC_SE_Li256ELb0ELb1ELb0ELb0EEENS1_30DynamicPersistentTileSchedulerILi256ELi128ELb0ELb1ELb1EEEEEEEEEvNT_6ParamsE --------------------------
	.section	.nv.shared._ZN7cutlass13device_kernelIN5flash11enable_sm90INS1_16FlashAttnFwdSm90INS1_25CollectiveMainloopFwdSm90ILi2EN4cute5tupleIJNS5_1CILi1EEES8_S8_EEENS6_IJNS7_ILi64EEESA_SA_EEELi512ENS_10bfloat16_tEfNS_4arch4Sm90ELb1ELb0ELb1ELb0ELb1ELb0ELb1ELb0ELb0ELb1ELb0ELb0EEENS1_21CollectiveEpilogueFwdINS6_IJSA_NS7_ILi512EEESA_EEES9_SC_SE_Li256ELb0ELb1ELb0ELb0EEENS1_30DynamicPersistentTileSchedulerILi256ELi128ELb0ELb1ELb1EEEEEEEEEvNT_6ParamsE,"aw",@nobits
	.sectionflags	@""
	.align	16
	.zero		1024


//--------------------- .nv.shared._ZN7cutlass13device_kernelIN5flash11enable_sm90INS1_16FlashAttnFwdSm90INS1_25CollectiveMainloopFwdSm90ILi2EN4cute5tupleIJNS5_1CILi1EEES8_S8_EEENS6_IJNS7_ILi64EEESA_SA_EEELi512ENS_10bfloat16_tEfNS_4arch4Sm90ELb1ELb0ELb1ELb1ELb1ELb0ELb0ELb0ELb0ELb1ELb0ELb0EEENS1_21CollectiveEpilogueFwdINS6_IJSA_NS7_ILi512EEESA_EEES9_SC_SE_Li256ELb1ELb1ELb0ELb0EEENS1_36VarlenDynamicPersistentTileSchedulerILi64ELi64ELi256ELi128ELb0ELb1ELb1ELb1ELb1ELb1EEEEEEEEEvNT_6ParamsE --------------------------
	.section	.nv.shared._ZN7cutlass13device_kernelIN5flash11enable_sm90INS1_16FlashAttnFwdSm90INS1_25CollectiveMainloopFwdSm90ILi2EN4cute5tupleIJNS5_1CILi1EEES8_S8_EEENS6_IJNS7_ILi64EEESA_SA_EEELi512ENS_10bfloat16_tEfNS_4arch4Sm90ELb1ELb0ELb1ELb1ELb1ELb0ELb0ELb0ELb0ELb1ELb0ELb0EEENS1_21CollectiveEpilogueFwdINS6_IJSA_NS7_ILi512EEESA_EEES9_SC_SE_Li256ELb1ELb1ELb0ELb0EEENS1_36VarlenDynamicPersistentTileSchedulerILi64ELi64ELi256ELi128ELb0ELb1ELb1ELb1ELb1ELb1EEEEEEEEEvNT_6ParamsE,"aw",@nobits
	.sectionflags	@""
	.align	16
	.zero		1024


//--------------------- .nv.shared._ZN7cutlass13device_kernelIN5flash11enable_sm90INS1_16FlashAttnFwdSm90INS1_25CollectiveMainloopFwdSm90ILi2EN4cute5tupleIJNS5_1CILi1EEES8_S8_EEENS6_IJNS7_ILi64EEESA_SA_EEELi512ENS_10bfloat16_tEfNS_4arch4Sm90ELb1ELb0ELb1ELb1ELb1ELb1ELb0ELb0ELb0ELb1ELb0ELb0EEENS1_21CollectiveEpilogueFwdINS6_IJSA_NS7_ILi512EEESA_EEES9_SC_SE_Li256ELb1ELb1ELb0ELb0EEENS1_36VarlenDynamicPersistentTileSchedulerILi64ELi64ELi256ELi128ELb0ELb1ELb1ELb1ELb1ELb1EEEEEEEEEvNT_6ParamsE --------------------------
	.section	.nv.shared._ZN7cutlass13device_kernelIN5flash11enable_sm90INS1_16FlashAttnFwdSm90INS1_25CollectiveMainloopFwdSm90ILi2EN4cute5tupleIJNS5_1CILi1EEES8_S8_EEENS6_IJNS7_ILi64EEESA_SA_EEELi512ENS_10bfloat16_tEfNS_4arch4Sm90ELb1ELb0ELb1ELb1ELb1ELb1ELb0ELb0ELb0ELb1ELb0ELb0EEENS1_21CollectiveEpilogueFwdINS6_IJSA_NS7_ILi512EEESA_EEES9_SC_SE_Li256ELb1ELb1ELb0ELb0EEENS1_36VarlenDynamicPersistentTileSchedulerILi64ELi64ELi256ELi128ELb0ELb1ELb1ELb1ELb1ELb1EEEEEEEEEvNT_6ParamsE,"aw",@nobits
	.sectionflags	@""
	.align	16
	.zero		1024


//--------------------- .nv.shared._ZN7cutlass13device_kernelIN5flash11enable_sm90INS1_16FlashAttnFwdSm90INS1_25CollectiveMainloopFwdSm90ILi2EN4cute5tupleIJNS5_1CILi1EEES8_S8_EEENS6_IJNS7_ILi64EEESA_SA_EEELi512ENS_10bfloat16_tEfNS_4arch4Sm90ELb1ELb0ELb1ELb1ELb1ELb0ELb1ELb0ELb0ELb1ELb0ELb0EEENS1_21CollectiveEpilogueFwdINS6_IJSA_NS7_ILi512EEESA_EEES9_SC_SE_Li256ELb1ELb1ELb0ELb0EEENS1_36VarlenDynamicPersistentTileSchedulerILi64ELi64ELi256ELi128ELb0ELb1ELb1ELb1ELb1ELb1EEEEEEEEEvNT_6ParamsE --------------------------
	.section	.nv.shared._ZN7cutlass13device_kernelIN5flash11enable_sm90INS1_16FlashAttnFwdSm90INS1_25CollectiveMainloopFwdSm90ILi2EN4cute5tupleIJNS5_1CILi1EEES8_S8_EEENS6_IJNS7_ILi64EEESA_SA_EEELi512ENS_10bfloat16_tEfNS_4arch4Sm90ELb1ELb0ELb1ELb1ELb1ELb0ELb1ELb0ELb0ELb1ELb0ELb0EEENS1_21CollectiveEpilogueFwdINS6_IJSA_NS7_ILi512EEESA_EEES9_SC_SE_Li256ELb1ELb1ELb0ELb0EEENS1_36VarlenDynamicPersistentTileSchedulerILi64ELi64ELi256ELi128ELb0ELb1ELb1ELb1ELb1ELb1EEEEEEEEEvNT_6ParamsE,"aw",@nobits
	.sectionflags	@""
	.align	16
	.zero		1024


//--------------------- .nv.shared._ZN7cutlass13device_kernelIN5flash11enable_sm90INS1_16FlashAttnFwdSm90INS1_25CollectiveMainloopFwdSm90ILi2EN4cute5tupleIJNS5_1CILi1EEES8_S8_EEENS6_IJNS7_ILi64EEESA_SA_EEELi512ENS_10bfloat16_tEfNS_4arch4Sm90ELb1ELb0ELb1ELb1ELb1ELb1ELb1ELb0ELb0ELb1ELb0ELb0EEENS1_21CollectiveEpilogueFwdINS6_IJSA_NS7_ILi512EEESA_EEES9_SC_SE_Li256ELb1ELb1ELb0ELb0EEENS1_36VarlenDynamicPersistentTileSchedulerILi64ELi64ELi256ELi128ELb0ELb1ELb1ELb1ELb1ELb1EEEEEEEEEvNT_6ParamsE --------------------------
	.section	.nv.shared._ZN7cutlass13device_kernelIN5flash11enable_sm90INS1_16FlashAttnFwdSm90INS1_25CollectiveMainloopFwdSm90ILi2EN4cute5tupleIJNS5_1CILi1EEES8_S8_EEENS6_IJNS7_ILi64EEESA_SA_EEELi512ENS_10bfloat16_tEfNS_4arch4Sm90ELb1ELb0ELb1ELb1ELb1ELb1ELb1ELb0ELb0ELb1ELb0ELb0EEENS1_21CollectiveEpilogueFwdINS6_IJSA_NS7_ILi512EEESA_EEES9_SC_SE_Li256ELb1ELb1ELb0ELb0EEENS1_36VarlenDynamicPersistentTileSchedulerILi64ELi64ELi256ELi128ELb0ELb1ELb1ELb1ELb1ELb1EEEEEEEEEvNT_6ParamsE,"aw",@nobits
	.sectionflags	@""
	.align	16
	.zero		1024


//--------------------- .nv.shared._ZN7cutlass13device_kernelIN5flash11enable_sm90INS1_16FlashAttnFwdSm90INS1_25CollectiveMainloopFwdSm90ILi2EN4cute5tupleIJNS5_1CILi1EEES8_S8_EEENS6_IJNS7_ILi128EEENS7_ILi96EEENS7_ILi64EEEEEELi256ENS_10bfloat16_tEfNS_4arch4Sm90ELb0ELb0ELb1ELb0ELb1ELb0ELb0ELb1ELb0ELb1ELb0ELb0EEENS1_21CollectiveEpilogueFwdINS6_IJSA_NS7_ILi256EEESB_EEES9_SE_SG_Li256ELb0ELb1ELb0ELb0EEENS1_29StaticPersistentTileSchedulerILb0EEEEEEEEEvNT_6ParamsE --------------------------
	.section	.nv.shared._ZN7cutlass13device_kernelIN5flash11enable_sm90INS1_16FlashAttnFwdSm90INS1_25CollectiveMainloopFwdSm90ILi2EN4cute5tupleIJNS5_1CILi1EEES8_S8_EEENS6_IJNS7_ILi128EEENS7_ILi96EEENS7_ILi64EEEEEELi256ENS_10bfloat16_tEfNS_4arch4Sm90ELb0ELb0ELb1ELb0ELb1ELb0ELb0ELb1ELb0ELb1ELb0ELb0EEENS1_21CollectiveEpilogueFwdINS6_IJSA_NS7_ILi256EEESB_EEES9_SE_SG_Li256ELb0ELb1ELb0ELb0EEENS1_29StaticPersistentTileSchedulerILb0EEEEEEEEEvNT_6ParamsE,"aw",@nobits
	.sectionflags	@""
	.align	16
	.zero		1024


//--------------------- .nv.shared._ZN7cutlass13device_kernelIN5flash11enable_sm90INS1_16FlashAttnFwdSm90INS1_25CollectiveMainloopFwdSm90ILi2EN4cute5tupleIJNS5_1CILi1EEES8_S8_EEENS6_IJNS7_ILi128EEENS7_ILi96EEENS7_ILi64EEEEEELi256ENS_10bfloat16_tEfNS_4arch4Sm90ELb0ELb0ELb1ELb0ELb1ELb0ELb1ELb1ELb0ELb1ELb0ELb0EEENS1_21CollectiveEpilogueFwdINS6_IJSA_NS7_ILi256EEESB_EEES9_SE_SG_Li256ELb0ELb1ELb0ELb0EEENS1_29StaticPersistentTileSchedulerILb0EEEEEEEEEvNT_6ParamsE --------------------------
	.section	.nv.shared._ZN7cutlass13device_kernelIN5flash11enable_sm90INS1_16FlashAttnFwdSm90INS1_25CollectiveMainloopFwdSm90ILi2EN4cute5tupleIJNS5_1CILi1EEES8_S8_EEENS6_IJNS7_ILi128EEENS7_ILi96EEENS7_ILi64EEEEEELi256ENS_10bfloat16_tEfNS_4arch4Sm90ELb0ELb0ELb1ELb0ELb1ELb0ELb1ELb1ELb0ELb1ELb0ELb0EEENS1_21CollectiveEpilogueFwdINS6_IJSA_NS7_ILi256EEESB_EEES9_SE_SG_Li256ELb0ELb1ELb0ELb0EEENS1_29StaticPersistentTileSchedulerILb0EEEEEEEEEvNT_6ParamsE,"aw",@nobits
	.sectionflags	@""
	.align	16
	.zero		1024


//--------------------- .nv.shared._ZN7cutlass13device_kernelIN5flash11enable_sm90INS1_16FlashAttnFwdSm90INS1_25CollectiveMainloopFwdSm90ILi2EN4cute5tupleIJNS5_1CILi1EEES8_S8_EEENS6_IJNS7_ILi128EEENS7_ILi96EEENS7_ILi64EEEEEELi256ENS_10bfloat16_tEfNS_4arch4Sm90ELb0ELb0ELb1ELb1ELb1ELb0ELb0ELb1ELb0ELb1ELb0ELb0EEENS1_21CollectiveEpilogueFwdINS6_IJSA_NS7_ILi256EEESB_EEES9_SE_SG_Li256ELb1ELb1ELb0ELb0EEENS1_36VarlenDynamicPersistentTileSchedulerILi128ELi96ELi256ELi128ELb0ELb1ELb1ELb0ELb1ELb1EEEEEEEEEvNT_6ParamsE --------------------------
	.section	.nv.shared._ZN7cutlass13device_kernelIN5flash11enable_sm90INS1_16FlashAttnFwdSm90INS1_25CollectiveMainloopFwdSm90ILi2EN4cute5tupleIJNS5_1CILi1EEES8_S8_EEENS6_IJNS7_ILi128EEENS7_ILi96EEENS7_ILi64EEEEEELi256ENS_10bfloat16_tEfNS_4arch4Sm90ELb0ELb0ELb1ELb1ELb1ELb0ELb0ELb1ELb0ELb1ELb0ELb0EEENS1_21CollectiveEpilogueFwdINS6_IJSA_NS7_ILi256EEESB_EEES9_SE_SG_Li256ELb1ELb1ELb0ELb0EEENS1_36VarlenDynamicPersistentTileSchedulerILi128ELi96ELi256ELi128ELb0ELb1ELb1ELb0ELb1ELb1EEEEEEEEEvNT_6ParamsE,"aw",@nobits
	.sectionflags	@""
	.align	16
	.zero		1024


//--------------------- .nv.shared._ZN7cutlass13device_kernelIN5flash11enable_sm90INS1_16FlashAttnFwdSm90INS1_25CollectiveMainloopFwdSm90ILi2EN4cute5tupleIJNS5_1CILi1EEES8_S8_EEENS6_IJNS7_ILi128EEENS7_ILi96EEENS7_ILi64EEEEEELi256ENS_10bfloat16_tEfNS_4arch4Sm90ELb0ELb0ELb1ELb1ELb1ELb1ELb0ELb1ELb0ELb1ELb0ELb0EEENS1_21CollectiveEpilogueFwdINS6_IJSA_NS7_ILi256EEESB_EEES9_SE_SG_Li256ELb1ELb1ELb0ELb0EEENS1_36VarlenDynamicPersistentTileSchedulerILi128ELi96ELi256ELi128ELb0ELb1ELb1ELb0ELb1ELb1EEEEEEEEEvNT_6ParamsE --------------------------
	.section	.nv.shared._ZN7cutlass13device_kernelIN5flash11enable_sm90INS1_16FlashAttnFwdSm90INS1_25CollectiveMainloopFwdSm90ILi2EN4cute5tupleIJNS5_1CILi1EEES8_S8_EEENS6_IJNS7_ILi128EEENS7_ILi96EEENS7_ILi64EEEEEELi256ENS_10bfloat16_tEfNS_4arch4Sm90ELb0ELb0ELb1ELb1ELb1ELb1ELb0ELb1ELb0ELb1ELb0ELb0EEENS1_21CollectiveEpilogueFwdINS6_IJSA_NS7_ILi256EEESB_EEES9_SE_SG_Li256ELb1ELb1ELb0ELb0EEENS1_36VarlenDynamicPersistentTileSchedulerILi128ELi96ELi256ELi128ELb0ELb1ELb1ELb0ELb1ELb1EEEEEEEEEvNT_6ParamsE,"aw",@nobits
	.sectionflags	@""
	.align	16
	.zero		1024


//--------------------- .nv.shared._ZN7cutlass13device_kernelIN5flash11enable_sm90INS1_16FlashAttnFwdSm90INS1_25CollectiveMainloopFwdSm90ILi2EN4cute5tupleIJNS5_1CILi1EEES8_S8_EEENS6_IJNS7_ILi128EEENS7_ILi96EEENS7_ILi64EEEEEELi256ENS_10bfloat16_tEfNS_4arch4Sm90ELb0ELb0ELb1ELb1ELb1ELb0ELb1ELb1ELb0ELb1ELb0ELb0EEENS1_21CollectiveEpilogueFwdINS6_IJSA_NS7_ILi256EEESB_EEES9_SE_SG_Li256ELb1ELb1ELb0ELb0EEENS1_36VarlenDynamicPersistentTileSchedulerILi128ELi96ELi256ELi128ELb0ELb1ELb1ELb0ELb1ELb1EEEEEEEEEvNT_6ParamsE --------------------------
	.section	.nv.shared._ZN7cutlass13device_kernelIN5flash11enable_sm90INS1_16FlashAttnFwdSm90INS1_25CollectiveMainloopFwdSm90ILi2EN4cute5tupleIJNS5_1CILi1EEES8_S8_EEENS6_IJNS7_ILi128EEENS7_ILi96EEENS7_ILi64EEEEEELi256ENS_10bfloat16_tEfNS_4arch4Sm90ELb0ELb0ELb1ELb1ELb1ELb0ELb1ELb1ELb0ELb1ELb0ELb0EEENS1_21CollectiveEpilogueFwdINS6_IJSA_NS7_ILi256EEESB_EEES9_SE_SG_Li256ELb1ELb1ELb0ELb0EEENS1_36VarlenDynamicPersistentTileSchedulerILi128ELi96ELi256ELi128ELb0ELb1ELb1ELb0ELb1ELb1EEEEEEEEEvNT_6ParamsE,"aw",@nobits
	.sectionflags	@""
	.align	16
	.zero		1024


//--------------------- .nv.shared._ZN7cutlass13device_kernelIN5flash11enable_sm90INS1_16FlashAttnFwdSm90INS1_25CollectiveMainloopFwdSm90ILi2EN4cute5tupleIJNS5_1CILi1EEES8_S8_EEENS6_IJNS7_ILi128EEENS7_ILi96EEENS7_ILi64EEEEEELi256ENS_10bfloat16_tEfNS_4arch4Sm90ELb0ELb0ELb1ELb1ELb1ELb1ELb1ELb1ELb0ELb1ELb0ELb0EEENS1_21CollectiveEpilogueFwdINS6_IJSA_NS7_ILi256EEESB_EEES9_SE_SG_Li256ELb1ELb1ELb0ELb0EEENS1_36VarlenDynamicPersistentTileSchedulerILi128ELi96ELi256ELi128ELb0ELb1ELb1ELb0ELb1ELb1EEEEEEEEEvNT_6ParamsE --------------------------
	.section	.nv.shared._ZN7cutlass13device_kernelIN5flash11enable_sm90INS1_16FlashAttnFwdSm90INS1_25CollectiveMainloopFwdSm90ILi2EN4cute5tupleIJNS5_1CILi1EEES8_S8_EEENS6_IJNS7_ILi128EEENS7_ILi96EEENS7_ILi64EEEEEELi256ENS_10bfloat16_tEfNS_4arch4Sm90ELb0ELb0ELb1ELb1ELb1ELb1ELb1ELb1ELb0ELb1ELb0ELb0EEENS1_21CollectiveEpilogueFwdINS6_IJSA_NS7_ILi256EEESB_EEES9_SE_SG_Li256ELb1ELb1ELb0ELb0EEENS1_36VarlenDynamicPersistentTileSchedulerILi128ELi96ELi256ELi128ELb0ELb1ELb1ELb0ELb1ELb1EEEEEEEEEvNT_6ParamsE,"aw",@nobits
	.sectionflags	@""
	.align	16
	.zero		1024


//--------------------- .nv.shared._ZN7cutlass13device_kernelIN5flash11enable_sm90INS1_16FlashAttnFwdSm90INS1_25CollectiveMainloopFwdSm90ILi2EN4cute5tupleIJNS5_1CILi1EEES8_S8_EEENS6_IJNS7_ILi128EEENS7_ILi96EEENS7_ILi64EEEEEELi256ENS_10bfloat16_tEfNS_4arch4Sm90ELb0ELb1ELb1ELb0ELb1ELb0ELb0ELb1ELb0ELb1ELb0ELb0EEENS1_21CollectiveEpilogueFwdINS6_IJSA_NS7_ILi256EEESB_EEES9_SE_SG_Li256ELb0ELb1ELb0ELb0EEENS1_30DynamicPersistentTileSchedulerILi256ELi128ELb0ELb1ELb1EEEEEEEEEvNT_6ParamsE --------------------------
	.section	.nv.shared._ZN7cutlass13device_kernelIN5flash11enable_sm90INS1_16FlashAttnFwdSm90INS1_25CollectiveMainloopFwdSm90ILi2EN4cute5tupleIJNS5_1CILi1EEES8_S8_EEENS6_IJNS7_ILi128EEENS7_ILi96EEENS7_ILi64EEEEEELi256ENS_10bfloat16_tEfNS_4arch4Sm90ELb0ELb1ELb1ELb0ELb1ELb0ELb0ELb1ELb0ELb1ELb0ELb0EEENS1_21CollectiveEpilogueFwdINS6_IJSA_NS7_ILi256EEESB_EEES9_SE_SG_Li256ELb0ELb1ELb0ELb0EEENS1_30DynamicPersistentTileSchedulerILi256ELi128ELb0ELb1ELb1EEEEEEEEEvNT_6ParamsE,"aw",@nobits
	.sectionflags	@""
	.align	16
	.zero		1024


//--------------------- .nv.shared._ZN7cutlass13device_kernelIN5flash11enable_sm90INS1_16FlashAttnFwdSm90INS1_25CollectiveMainloopFwdSm90ILi2EN4cute5tupleIJNS5_1CILi1EEES8_S8_EEENS6_IJNS7_ILi128EEENS7_ILi96EEENS7_ILi64EEEEEELi256ENS_10bfloat16_tEfNS_4arch4Sm90ELb0ELb1ELb1ELb0ELb1ELb0ELb1ELb1ELb0ELb1ELb0ELb0EEENS1_21CollectiveEpilogueFwdINS6_IJSA_NS7_ILi256EEESB_EEES9_SE_SG_Li256ELb0ELb1ELb0ELb0EEENS1_30DynamicPersistentTileSchedulerILi256ELi128ELb0ELb1ELb1EEEEEEEEEvNT_6ParamsE --------------------------
	.section	.nv.shared._ZN7cutlass13device_kernelIN5flash11enable_sm90INS1_16FlashAttnFwdSm90INS1_25CollectiveMainloopFwdSm90ILi2EN4cute5tupleIJNS5_1CILi1EEES8_S8_EEENS6_IJNS7_ILi128EEENS7_ILi96EEENS7_ILi64EEEEEELi256ENS_10bfloat16_tEfNS_4arch4Sm90ELb0ELb1ELb1ELb0ELb1ELb0ELb1ELb1ELb0ELb1ELb0ELb0EEENS1_21CollectiveEpilogueFwdINS6_IJSA_NS7_ILi256EEESB_EEES9_SE_SG_Li256ELb0ELb1ELb0ELb0EEENS1_30DynamicPersistentTileSchedulerILi256ELi128ELb0ELb1ELb1EEEEEEEEEvNT_6ParamsE,"aw",@nobits
	.sectionflags	@""
	.align	16
	.zero		1024


//--------------------- .nv.shared._ZN7cutlass13device_kernelIN5flash11enable_sm90INS1_16FlashAttnFwdSm90INS1_25CollectiveMainloopFwdSm90ILi2EN4cute5tupleIJNS5_1CILi1EEES8_S8_EEENS6_IJNS7_ILi128EEENS7_ILi96EEENS7_ILi64EEEEEELi256ENS_10bfloat16_tEfNS_4arch4Sm90ELb0ELb1ELb1ELb1ELb1ELb0ELb0ELb1ELb0ELb1ELb0ELb0EEENS1_21CollectiveEpilogueFwdINS6_IJSA_NS7_ILi256EEESB_EEES9_SE_SG_Li256ELb1ELb1ELb0ELb0EEENS1_36VarlenDynamicPersistentTileSchedulerILi128ELi96ELi256ELi128ELb0ELb1ELb1ELb1ELb0ELb1EEEEEEEEEvNT_6ParamsE --------------------------
	.section	.nv.shared._ZN7cutlass13device_kernelIN5flash11enable_sm90INS1_16FlashAttnFwdSm90INS1_25CollectiveMainloopFwdSm90ILi2EN4cute5tupleIJNS5_1CILi1EEES8_S8_EEENS6_IJNS7_ILi128EEENS7_ILi96EEENS7_ILi64EEEEEELi256ENS_10bfloat16_tEfNS_4arch4Sm90ELb0ELb1ELb1ELb1ELb1ELb0ELb0ELb1ELb0ELb1ELb0ELb0EEENS1_21CollectiveEpilogueFwdINS6_IJSA_NS7_ILi256EEESB_EEES9_SE_SG_Li256ELb1ELb1ELb0ELb0EEENS1_36VarlenDynamicPersistentTileSchedulerILi128ELi96ELi256ELi128ELb0ELb1ELb1ELb1ELb0ELb1EEEEEEEEEvNT_6ParamsE,"aw",@nobits
	.sectionflags	@""
	.align	16
	.zero		1024


//--------------------- .nv.shared._ZN7cutlass13device_kernelIN5flash11enable_sm90INS1_16FlashAttnFwdSm90INS1_25CollectiveMainloopFwdSm90ILi2EN4cute5tupleIJNS5_1CILi1EEES8_S8_EEENS6_IJNS7_ILi128EEENS7_ILi96EEENS7_ILi64EEEEEELi256ENS_10bfloat16_tEfNS_4arch4Sm90ELb0ELb1ELb1ELb1ELb1ELb1ELb0ELb1ELb0ELb1ELb0ELb0EEENS1_21CollectiveEpilogueFwdINS6_IJSA_NS7_ILi256EEESB_EEES9_SE_SG_Li256ELb1ELb1ELb0ELb0EEENS1_36VarlenDynamicPersistentTileSchedulerILi128ELi96ELi256ELi128ELb0ELb1ELb1ELb1ELb0ELb1EEEEEEEEEvNT_6ParamsE --------------------------
	.section	.nv.shared._ZN7cutlass13device_kernelIN5flash11enable_sm90INS1_16FlashAttnFwdSm90INS1_25CollectiveMainloopFwdSm90ILi2EN4cute5tupleIJNS5_1CILi1EEES8_S8_EEENS6_IJNS7_ILi128EEENS7_ILi96EEENS7_ILi64EEEEEELi256ENS_10bfloat16_tEfNS_4arch4Sm90ELb0ELb1ELb1ELb1ELb1ELb1ELb0ELb1ELb0ELb1ELb0ELb0EEENS1_21CollectiveEpilogueFwdINS6_IJSA_NS7_ILi256EEESB_EEES9_SE_SG_Li256ELb1ELb1ELb0ELb0EEENS1_36VarlenDynamicPersistentTileSchedulerILi128ELi96ELi256ELi128ELb0ELb1ELb1ELb1ELb0ELb1EEEEEEEEEvNT_6ParamsE,"aw",@nobits
	.sectionflags	@""
	.align	16
	.zero		1024


//--------------------- .nv.shared._ZN7cutlass13device_kernelIN5flash11enable_sm90INS1_16FlashAttnFwdSm90INS1_25CollectiveMainloopFwdSm90ILi2EN4cute5tupleIJNS5_1CILi1EEES8_S8_EEENS6_IJNS7_ILi128EEENS7_ILi96EEENS7_ILi64EEEEEELi256ENS_10bfloat16_tEfNS_4arch4Sm90ELb0ELb1ELb1ELb1ELb1ELb0ELb1ELb1ELb0ELb1ELb0ELb0EEENS1_21CollectiveEpilogueFwdINS6_IJSA_NS7_ILi256EEESB_EEES9_SE_SG_Li256ELb1ELb1ELb0ELb0EEENS1_36VarlenDynamicPersistentTileSchedulerILi128ELi96ELi256ELi128ELb0ELb1ELb1ELb1ELb0ELb1EEEEEEEEEvNT_6ParamsE --------------------------
	.section	.nv.shared._ZN7cutlass13device_kernelIN5flash11enable_sm90INS1_16FlashAttnFwdSm90INS1_25CollectiveMainloopFwdSm90ILi2EN4cute5tupleIJNS5_1CILi1EEES8_S8_EEENS6_IJNS7_ILi128EEENS7_ILi96EEENS7_ILi64EEEEEELi256ENS_10bfloat16_tEfNS_4arch4Sm90ELb0ELb1ELb1ELb1ELb1ELb0ELb1ELb1ELb0ELb1ELb0ELb0EEENS1_21CollectiveEpilogueFwdINS6_IJSA_NS7_ILi256EEESB_EEES9_SE_SG_Li256ELb1ELb1ELb0ELb0EEENS1_36VarlenDynamicPersistentTileSchedulerILi128ELi96ELi256ELi128ELb0ELb1ELb1ELb1ELb0ELb1EEEEEEEEEvNT_6ParamsE,"aw",@nobits
	.sectionflags	@""
	.align	16
	.zero		1024


//--------------------- .nv.shared._ZN7cutlass13device_kernelIN5flash11enable_sm90INS1_16FlashAttnFwdSm90INS1_25CollectiveMainloopFwdSm90ILi2EN4cute5tupleIJNS5_1CILi1EEES8_S8_EEENS6_IJNS7_ILi128EEENS7_ILi96EEENS7_ILi64EEEEEELi256ENS_10bfloat16_tEfNS_4arch4Sm90ELb0ELb1ELb1ELb1ELb1ELb1ELb1ELb1ELb0ELb1ELb0ELb0EEENS1_21CollectiveEpilogueFwdINS6_IJSA_NS7_ILi256EEESB_EEES9_SE_SG_Li256ELb1ELb1ELb0ELb0EEENS1_36VarlenDynamicPersistentTileSchedulerILi128ELi96ELi256ELi128ELb0ELb1ELb1ELb1ELb0ELb1EEEEEEEEEvNT_6ParamsE --------------------------
	.section	.nv.shared._ZN7cutlass13device_kernelIN5flash11enable_sm90INS1_16FlashAttnFwdSm90INS1_25CollectiveMainloopFwdSm90ILi2EN4cute5tupleIJNS5_1CILi1EEES8_S8_EEENS6_IJNS7_ILi128EEENS7_ILi96EEENS7_ILi64EEEEEELi256ENS_10bfloat16_tEfNS_4arch4Sm90ELb0ELb1ELb1ELb1ELb1ELb1ELb1ELb1ELb0ELb1ELb0ELb0EEENS1_21CollectiveEpilogueFwdINS6_IJSA_NS7_ILi256EEESB_EEES9_SE_SG_Li256ELb1ELb1ELb0ELb0EEENS1_36VarlenDynamicPersistentTileSchedulerILi128ELi96ELi256ELi128ELb0ELb1ELb1ELb1ELb0ELb1EEEEEEEEEvNT_6ParamsE,"aw",@nobits
	.sectionflags	@""
	.align	16
	.zero		1024


//--------------------- .nv.shared._ZN7cutlass13device_kernelIN5flash11enable_sm90INS1_16FlashAttnFwdSm90INS1_25CollectiveMainloopFwdSm90ILi2EN4cute5tupleIJNS5_1CILi1EEES8_S8_EEENS6_IJNS7_ILi128EEENS7_ILi96EEENS7_ILi64EEEEEELi256ENS_10bfloat16_tEfNS_4arch4Sm90ELb1ELb0ELb1ELb0ELb1ELb0ELb0ELb1ELb0ELb1ELb0ELb0EEENS1_21CollectiveEpilogueFwdINS6_IJSA_NS7_ILi256EEESB_EEES9_SE_SG_Li256ELb0ELb1ELb0ELb0EEENS1_30DynamicPersistentTileSchedulerILi256ELi128ELb0ELb1ELb1EEEEEEEEEvNT_6ParamsE --------------------------
	.section	.nv.shared._ZN7cutlass13device_kernelIN5flash11enable_sm90INS1_16FlashAttnFwdSm90INS1_25CollectiveMainloopFwdSm90ILi2EN4cute5tupleIJNS5_1CILi1EEES8_S8_EEENS6_IJNS7_ILi128EEENS7_ILi96EEENS7_ILi64EEEEEELi256ENS_10bfloat16_tEfNS_4arch4Sm90ELb1ELb0ELb1ELb0ELb1ELb0ELb0ELb1ELb0ELb1ELb0ELb0EEENS1_21CollectiveEpilogueFwdINS6_IJSA_NS7_ILi256EEESB_EEES9_SE_SG_Li256ELb0ELb1ELb0ELb0EEENS1_30DynamicPersistentTileSchedulerILi256ELi128ELb0ELb1ELb1EEEEEEEEEvNT_6ParamsE,"aw",@nobits
	.sectionflags	@""
	.align	16
	.zero		1024


//--------------------- .nv.shared._ZN7cutlass13device_kernelIN5flash11enable_sm90INS1_16FlashAttnFwdSm90INS1_25CollectiveMainloopFwdSm90ILi2EN4cute5tupleIJNS5_1CILi1EEES8_S8_EEENS6_IJNS7_ILi128EEENS7_ILi96EEENS7_ILi64EEEEEELi256ENS_10bfloat16_tEfNS_4arch4Sm90ELb1ELb0ELb1ELb0ELb1ELb0ELb1ELb1ELb0ELb1ELb0ELb0EEENS1_21CollectiveEpilogueFwdINS6_IJSA_NS7_ILi256EEESB_EEES9_SE_SG_Li256ELb0ELb1ELb0ELb0EEENS1_30DynamicPersistentTileSchedulerILi256ELi128ELb0ELb1ELb1EEEEEEEEEvNT_6ParamsE --------------------------
	.section	.nv.shared._ZN7cutlass13device_kernelIN5flash11enable_sm90INS1_16FlashAttnFwdSm90INS1_25CollectiveMainloopFwdSm90ILi2EN4cute5tupleIJNS5_1CILi1EEES8_S8_EEENS6_IJNS7_ILi128EEENS7_ILi96EEENS7_ILi64EEEEEELi256ENS_10bfloat16_tEfNS_4arch4Sm90ELb1ELb0ELb1ELb0ELb1ELb0ELb1ELb1ELb0ELb1ELb0ELb0EEENS1_21CollectiveEpilogueFwdINS6_IJSA_NS7_ILi256EEESB_EEES9_SE_SG_Li256ELb0ELb1ELb0ELb0EEENS1_30DynamicPersistentTileSchedulerILi256ELi128ELb0ELb1ELb1EEEEEEEEEvNT_6ParamsE,"aw",@nobits
	.sectionflags	@""
	.align	16
	.zero		1024


//--------------------- .nv.shared._ZN7cutlass13device_kernelIN5flash11enable_sm90INS1_16FlashAttnFwdSm90INS1_25CollectiveMainloopFwdSm90ILi2EN4cute5tupleIJNS5_1CILi1EEES8_S8_EEENS6_IJNS7_ILi128EEENS7_ILi96EEENS7_ILi64EEEEEELi256ENS_10bfloat16_tEfNS_4arch4Sm90ELb1ELb0ELb1ELb1ELb1ELb0ELb0ELb1ELb0ELb1ELb0ELb0EEENS1_21CollectiveEpilogueFwdINS6_IJSA_NS7_ILi256EEESB_EEES9_SE_SG_Li256ELb1ELb1ELb0ELb0EEENS1_36VarlenDynamicPersistentTileSchedulerILi128ELi96ELi256ELi128ELb0ELb1ELb1ELb1ELb1ELb1EEEEEEEEEvNT_6ParamsE --------------------------
	.section	.nv.shared._ZN7cutlass13device_kernelIN5flash11enable_sm90INS1_16FlashAttnFwdSm90INS1_25CollectiveMainloopFwdSm90ILi2EN4cute5tupleIJNS5_1CILi1EEES8_S8_EEENS6_IJNS7_ILi128EEENS7_ILi96EEENS7_ILi64EEEEEELi256ENS_10bfloat16_tEfNS_4arch4Sm90ELb1ELb0ELb1ELb1ELb1ELb0ELb0ELb1ELb0ELb1ELb0ELb0EEENS1_21CollectiveEpilogueFwdINS6_IJSA_NS7_ILi256EEESB_EEES9_SE_SG_Li256ELb1ELb1ELb0ELb0EEENS1_36VarlenDynamicPersistentTileSchedulerILi128ELi96ELi256ELi128ELb0ELb1ELb1ELb1ELb1ELb1EEEEEEEEEvNT_6ParamsE,"aw",@nobits
	.sectionflags	@""
	.align	16
	.zero		1024


//--------------------- .nv.shared._ZN7cutlass13device_kernelIN5flash11enable_sm90INS1_16FlashAttnFwdSm90INS1_25CollectiveMainloopFwdSm90ILi2EN4cute5tupleIJNS5_1CILi1EEES8_S8_EEENS6_IJNS7_ILi128EEENS7_ILi96EEENS7_ILi64EEEEEELi256ENS_10bfloat16_tEfNS_4arch4Sm90ELb1ELb0ELb1ELb1ELb1ELb1ELb0ELb1ELb0ELb1ELb0ELb0EEENS1_21CollectiveEpilogueFwdINS6_IJSA_NS7_ILi256EEESB_EEES9_SE_SG_Li256ELb1ELb1ELb0ELb0EEENS1_36VarlenDynamicPersistentTileSchedulerILi128ELi96ELi256ELi128ELb0ELb1ELb1ELb1ELb1ELb1EEEEEEEEEvNT_6ParamsE --------------------------
	.section	.nv.shared._ZN7cutlass13device_kernelIN5flash11enable_sm90INS1_16FlashAttnFwdSm90INS1_25CollectiveMainloopFwdSm90ILi2EN4cute5tupleIJNS5_1CILi1EEES8_S8_EEENS6_IJNS7_ILi128EEENS7_ILi96EEENS7_ILi64EEEEEELi256ENS_10bfloat16_tEfNS_4arch4Sm90ELb1ELb0ELb1ELb1ELb1ELb1ELb0ELb1ELb0ELb1ELb0ELb0EEENS1_21CollectiveEpilogueFwdINS6_IJSA_NS7_ILi256EEESB_EEES9_SE_SG_Li256ELb1ELb1ELb0ELb0EEENS1_36VarlenDynamicPersistentTileSchedulerILi128ELi96ELi256ELi128ELb0ELb1ELb1ELb1ELb1ELb1EEEEEEEEEvNT_6ParamsE,"aw",@nobits
	.sectionflags	@""
	.align	16
	.zero		1024


//--------------------- .nv.shared._ZN7cutlass13device_kernelIN5flash11enable_sm90INS1_16FlashAttnFwdSm90INS1_25CollectiveMainloopFwdSm90ILi2EN4cute5tupleIJNS5_1CILi1EEES8_S8_EEENS6_IJNS7_ILi128EEENS7_ILi96EEENS7_ILi64EEEEEELi256ENS_10bfloat16_tEfNS_4arch4Sm90ELb1ELb0ELb1ELb1ELb1ELb0ELb1ELb1ELb0ELb1ELb0ELb0EEENS1_21CollectiveEpilogueFwdINS6_IJSA_NS7_ILi256EEESB_EEES9_SE_SG_Li256ELb1ELb1ELb0ELb0EEENS1_36VarlenDynamicPersistentTileSchedulerILi128ELi96ELi256ELi128ELb0ELb1ELb1ELb1ELb1ELb1EEEEEEEEEvNT_6ParamsE --------------------------
	.section	.nv.shared._ZN7cutlass13device_kernelIN5flash11enable_sm90INS1_16FlashAttnFwdSm90INS1_25CollectiveMainloopFwdSm90ILi2EN4cute5tupleIJNS5_1CILi1EEES8_S8_EEENS6_IJNS7_ILi128EEENS7_ILi96EEENS7_ILi64EEEEEELi256ENS_10bfloat16_tEfNS_4arch4Sm90ELb1ELb0ELb1ELb1ELb1ELb0ELb1ELb1ELb0ELb1ELb0ELb0EEENS1_21CollectiveEpilogueFwdINS6_IJSA_NS7_ILi256EEESB_EEES9_SE_SG_Li256ELb1ELb1ELb0ELb0EEENS1_36VarlenDynamicPersistentTileSchedulerILi128ELi96ELi256ELi128ELb0ELb1ELb1ELb1ELb1ELb1EEEEEEEEEvNT_6ParamsE,"aw",@nobits
	.sectionflags	@""
	.align	16
	.zero		1024


//--------------------- .nv.shared._ZN7cutlass13device_kernelIN5flash11enable_sm90INS1_16FlashAttnFwdSm90INS1_25CollectiveMainloopFwdSm90ILi2EN4cute5tupleIJNS5_1CILi1EEES8_S8_EEENS6_IJNS7_ILi128EEENS7_ILi96EEENS7_ILi64EEEEEELi256ENS_10bfloat16_tEfNS_4arch4Sm90ELb1ELb0ELb1ELb1ELb1ELb1ELb1ELb1ELb0ELb1ELb0ELb0EEENS1_21CollectiveEpilogueFwdINS6_IJSA_NS7_ILi256EEESB_EEES9_SE_SG_Li256ELb1ELb1ELb0ELb0EEENS1_36VarlenDynamicPersistentTileSchedulerILi128ELi96ELi256ELi128ELb0ELb1ELb1ELb1ELb1ELb1EEEEEEEEEvNT_6ParamsE --------------------------
	.section	.nv.shared._ZN7cutlass13device_kernelIN5flash11enable_sm90INS1_16FlashAttnFwdSm90INS1_25CollectiveMainloopFwdSm90ILi2EN4cute5tupleIJNS5_1CILi1EEES8_S8_EEENS6_IJNS7_ILi128EEENS7_ILi96EEENS7_ILi64EEEEEELi256ENS_10bfloat16_tEfNS_4arch4Sm90ELb1ELb0ELb1ELb1ELb1ELb1ELb1ELb1ELb0ELb1ELb0ELb0EEENS1_21CollectiveEpilogueFwdINS6_IJSA_NS7_ILi256EEESB_EEES9_SE_SG_Li256ELb1ELb1ELb0ELb0EEENS1_36VarlenDynamicPersistentTileSchedulerILi128ELi96ELi256ELi128ELb0ELb1ELb1ELb1ELb1ELb1EEEEEEEEEvNT_6ParamsE,"aw",@nobits
	.sectionflags	@""
	.align	16
	.zero		1024


//--------------------- .nv.constant0._ZN7cutlass13device_kernelIN5flash11enable_sm90INS1_16FlashAttnFwdSm90INS1_25CollectiveMainloopFwdSm90ILi2EN4cute5tupleIJNS5_1CILi1EEES8_S8_EEENS6_IJNS7_ILi128EEENS7_ILi96EEENS7_ILi192EEEEEELi128ENS_10bfloat16_tEfNS_4arch4Sm90ELb0ELb0ELb1ELb0ELb1ELb0ELb0ELb1ELb1ELb1ELb0ELb0EEENS1_21CollectiveEpilogueFwdINS6_IJSA_SA_SB_EEES9_SE_SG_Li256ELb0ELb1ELb0ELb0EEENS1_29StaticPersistentTileSchedulerILb0EEEEEEEEEvNT_6ParamsE --------------------------
	.section	.nv.constant0._ZN7cutlass13device_kernelIN5flash11enable_sm90INS1_16FlashAttnFwdSm90INS1_25CollectiveMainloopFwdSm90ILi2EN4cute5tupleIJNS5_1CILi1EEES8_S8_EEENS6_IJNS7_ILi128EEENS7_ILi96EEENS7_ILi192EEEEEELi128ENS_10bfloat16_tEfNS_4arch4Sm90ELb0ELb0ELb1ELb0ELb1ELb0ELb0ELb1ELb1ELb1ELb0ELb0EEENS1_21CollectiveEpilogueFwdINS6_IJSA_SA_SB_EEES9_SE_SG_Li256ELb0ELb1ELb0ELb0EEENS1_29StaticPersistentTileSchedulerILb0EEEEEEEEEvNT_6ParamsE,"a",@progbits
	.sectionflags	@""
	.align	4
.nv.constant0._ZN7cutlass13device_kernelIN5flash11enable_sm90INS1_16FlashAttnFwdSm90INS1_25CollectiveMainloopFwdSm90ILi2EN4cute5tupleIJNS5_1CILi1EEES8_S8_EEENS6_IJNS7_ILi128EEENS7_ILi96EEENS7_ILi192EEEEEELi128ENS_10bfloat16_tEfNS_4arch4Sm90ELb0ELb0ELb1ELb0ELb1ELb0ELb0ELb1ELb1ELb1ELb0ELb0EEENS1_21CollectiveEpilogueFwdINS6_IJSA_SA_SB_EEES9_SE_SG_Li256ELb0ELb1ELb0ELb0EEENS1_29StaticPersistentTileSchedulerILb0EEEEEEEEEvNT_6ParamsE:
	.zero		3200


//--------------------- .nv.constant0._ZN7cutlass13device_kernelIN5flash11enable_sm90INS1_16FlashAttnFwdSm90INS1_25CollectiveMainloopFwdSm90ILi2EN4cute5tupleIJNS5_1CILi1EEES8_S8_EEENS6_IJNS7_ILi128EEENS7_ILi96EEENS7_ILi192EEEEEELi128ENS_10bfloat16_tEfNS_4arch4Sm90ELb0ELb0ELb1ELb1ELb1ELb0ELb0ELb1ELb1ELb1ELb0ELb0EEENS1_21CollectiveEpilogueFwdINS6_IJSA_SA_SB_EEES9_SE_SG_Li256ELb1ELb1ELb0ELb0EEENS1_36VarlenDynamicPersistentTileSchedulerILi128ELi96ELi256ELi128ELb0ELb1ELb1ELb0ELb1ELb1EEEEEEEEEvNT_6ParamsE --------------------------
	.section	.nv.constant0._ZN7cutlass13device_kernelIN5flash11enable_sm90INS1_16FlashAttnFwdSm90INS1_25CollectiveMainloopFwdSm90ILi2EN4cute5tupleIJNS5_1CILi1EEES8_S8_EEENS6_IJNS7_ILi128EEENS7_ILi96EEENS7_ILi192EEEEEELi128ENS_10bfloat16_tEfNS_4arch4Sm90ELb0ELb0ELb1ELb1ELb1ELb0ELb0ELb1ELb1ELb1ELb0ELb0EEENS1_21CollectiveEpilogueFwdINS6_IJSA_SA_SB_EEES9_SE_SG_Li256ELb1ELb1ELb0ELb0EEENS1_36VarlenDynamicPersistentTileSchedulerILi128ELi96ELi256ELi128ELb0ELb1ELb1ELb0ELb1ELb1EEEEEEEEEvNT_6ParamsE,"a",@progbits
	.sectionflags	@""
	.align	4
.nv.constant0._ZN7cutlass13device_kernelIN5flash11enable_sm90INS1_16FlashAttnFwdSm90INS1_25CollectiveMainloopFwdSm90ILi2EN4cute5tupleIJNS5_1CILi1EEES8_S8_EEENS6_IJNS7_ILi128EEENS7_ILi96EEENS7_ILi192EEEEEELi128ENS_10bfloat16_tEfNS_4arch4Sm90ELb0ELb0ELb1ELb1ELb1ELb0ELb0ELb1ELb1ELb1ELb0ELb0EEENS1_21CollectiveEpilogueFwdINS6_IJSA_SA_SB_EEES9_SE_SG_Li256ELb1ELb1ELb0ELb0EEENS1_36VarlenDynamicPersistentTileSchedulerILi128ELi96ELi256ELi128ELb0ELb1ELb1ELb0ELb1ELb1EEEEEEEEEvNT_6ParamsE:
	.zero		3328


//--------------------- .nv.constant0._ZN7cutlass13device_kernelIN5flash11enable_sm90INS1_16FlashAttnFwdSm90INS1_25CollectiveMainloopFwdSm90ILi2EN4cute5tupleIJNS5_1CILi1EEES8_S8_EEENS6_IJNS7_ILi128EEENS7_ILi96EEENS7_ILi192EEEEEELi128ENS_10bfloat16_tEfNS_4arch4Sm90ELb0ELb0ELb1ELb1ELb1ELb1ELb0ELb1ELb1ELb1ELb0ELb0EEENS1_21CollectiveEpilogueFwdINS6_IJSA_SA_SB_EEES9_SE_SG_Li256ELb1ELb1ELb0ELb0EEENS1_36VarlenDynamicPersistentTileSchedulerILi128ELi96ELi256ELi128ELb0ELb1ELb1ELb0ELb1ELb1EEEEEEEEEvNT_6ParamsE --------------------------
	.section	.nv.constant0._ZN7cutlass13device_kernelIN5flash11enable_sm90INS1_16FlashAttnFwdSm90INS1_25CollectiveMainloopFwdSm90ILi2EN4cute5tupleIJNS5_1CILi1EEES8_S8_EEENS6_IJNS7_ILi128EEENS7_ILi96EEENS7_ILi192EEEEEELi128ENS_10bfloat16_tEfNS_4arch4Sm90ELb0ELb0ELb1ELb1ELb1ELb1ELb0ELb1ELb1ELb1ELb0ELb0EEENS1_21CollectiveEpilogueFwdINS6_IJSA_SA_SB_EEES9_SE_SG_Li256ELb1ELb1ELb0ELb0EEENS1_36VarlenDynamicPersistentTileSchedulerILi128ELi96ELi256ELi128ELb0ELb1ELb1ELb0ELb1ELb1EEEEEEEEEvNT_6ParamsE,"a",@progbits
	.sectionflags	@""
	.align	4
.nv.constant0._ZN7cutlass13device_kernelIN5flash11enable_sm90INS1_16FlashAttnFwdSm90INS1_25CollectiveMainloopFwdSm90ILi2EN4cute5tupleIJNS5_1CILi1EEES8_S8_EEENS6_IJNS7_ILi128EEENS7_ILi96EEENS7_ILi192EEEEEELi128ENS_10bfloat16_tEfNS_4arch4Sm90ELb0ELb0ELb1ELb1ELb1ELb1ELb0ELb1ELb1ELb1ELb0ELb0EEENS1_21CollectiveEpilogueFwdINS6_IJSA_SA_SB_EEES9_SE_SG_Li256ELb1ELb1ELb0ELb0EEENS1_36VarlenDynamicPersistentTileSchedulerILi128ELi96ELi256ELi128ELb0ELb1ELb1ELb0ELb1ELb1EEEEEEEEEvNT_6ParamsE:
	.zero		3328


//--------------------- .nv.constant0._ZN7cutlass13device_kernelIN5flash11enable_sm90INS1_16FlashAttnFwdSm90INS1_25CollectiveMainloopFwdSm90ILi2EN4cute5tupleIJNS5_1CILi1EEES8_S8_EEENS6_IJNS7_ILi128EEENS7_ILi96EEENS7_ILi192EEEEEELi128ENS_10bfloat16_tEfNS_4arch4Sm90ELb0ELb1ELb1ELb0ELb1ELb0ELb0ELb1ELb1ELb1ELb0ELb0EEENS1_21CollectiveEpilogueFwdINS6_IJSA_SA_SB_EEES9_SE_SG_Li256ELb0ELb1ELb0ELb0EEENS1_30DynamicPersistentTileSchedulerILi256ELi128ELb0ELb1ELb1EEEEEEEEEvNT_6ParamsE --------------------------
	.section	.nv.constant0._ZN7cutlass13device_kernelIN5flash11enable_sm90INS1_16FlashAttnFwdSm90INS1_25CollectiveMainloopFwdSm90ILi2EN4cute5tupleIJNS5_1CILi1EEES8_S8_EEENS6_IJNS7_ILi128EEENS7_ILi96EEENS7_ILi192EEEEEELi128ENS_10bfloat16_tEfNS_4arch4Sm90ELb0ELb1ELb1ELb0ELb1ELb0ELb0ELb1ELb1ELb1ELb0ELb0EEENS1_21CollectiveEpilogueFwdINS6_IJSA_SA_SB_EEES9_SE_SG_Li256ELb0ELb1ELb0ELb0EEENS1_30DynamicPersistentTileSchedulerILi256ELi128ELb0ELb1ELb1EEEEEEEEEvNT_6ParamsE,"a",@progbits
	.sectionflags	@""
	.align	4
.nv.constant0._ZN7cutlass13device_kernelIN5flash11enable_sm90INS1_16FlashAttnFwdSm90INS1_25CollectiveMainloopFwdSm90ILi2EN4cute5tupleIJNS5_1CILi1EEES8_S8_EEENS6_IJNS7_ILi128EEENS7_ILi96EEENS7_ILi192EEEEEELi128ENS_10bfloat16_tEfNS_4arch4Sm90ELb0ELb1ELb1ELb0ELb1ELb0ELb0ELb1ELb1ELb1ELb0ELb0EEENS1_21CollectiveEpilogueFwdINS6_IJSA_SA_SB_EEES9_SE_SG_Li256ELb0ELb1ELb0ELb0EEENS1_30DynamicPersistentTileSchedulerILi256ELi128ELb0ELb1ELb1EEEEEEEEEvNT_6ParamsE:
	.zero		3328


//--------------------- .nv.constant0._ZN7cutlass13device_kernelIN5flash11enable_sm90INS1_16FlashAttnFwdSm90INS1_25CollectiveMainloopFwdSm90ILi2EN4cute5tupleIJNS5_1CILi1EEES8_S8_EEENS6_IJNS7_ILi128EEENS7_ILi96EEENS7_ILi192EEEEEELi128ENS_10bfloat16_tEfNS_4arch4Sm90ELb0ELb1ELb1ELb1ELb1ELb0ELb0ELb1ELb1ELb1ELb0ELb0EEENS1_21CollectiveEpilogueFwdINS6_IJSA_SA_SB_EEES9_SE_SG_Li256ELb1ELb1ELb0ELb0EEENS1_36VarlenDynamicPersistentTileSchedulerILi128ELi96ELi256ELi128ELb0ELb1ELb1ELb1ELb0ELb1EEEEEEEEEvNT_6ParamsE --------------------------
	.section	.nv.constant0._ZN7cutlass13device_kernelIN5flash11enable_sm90INS1_16FlashAttnFwdSm90INS1_25CollectiveMainloopFwdSm90ILi2EN4cute5tupleIJNS5_1CILi1EEES8_S8_EEENS6_IJNS7_ILi128EEENS7_ILi96EEENS7_ILi192EEEEEELi128ENS_10bfloat16_tEfNS_4arch4Sm90ELb0ELb1ELb1ELb1ELb1ELb0ELb0ELb1ELb1ELb1ELb0ELb0EEENS1_21CollectiveEpilogueFwdINS6_IJSA_SA_SB_EEES9_SE_SG_Li256ELb1ELb1ELb0ELb0EEENS1_36VarlenDynamicPersistentTileSchedulerILi128ELi96ELi256ELi128ELb0ELb1ELb1ELb1ELb0ELb1EEEEEEEEEvNT_6ParamsE,"a",@progbits
	.sectionflags	@""
	.align	4
.nv.constant0._ZN7cutlass13device_kernelIN5flash11enable_sm90INS1_16FlashAttnFwdSm90INS1_25CollectiveMainloopFwdSm90ILi2EN4cute5tupleIJNS5_1CILi1EEES8_S8_EEENS6_IJNS7_ILi128EEENS7_ILi96EEENS7_ILi192EEEEEELi128ENS_10bfloat16_tEfNS_4arch4Sm90ELb0ELb1ELb1ELb1ELb1ELb0ELb0ELb1ELb1ELb1ELb0ELb0EEENS1_21CollectiveEpilogueFwdINS6_IJSA_SA_SB_EEES9_SE_SG_Li256ELb1ELb1ELb0ELb0EEENS1_36VarlenDynamicPersistentTileSchedulerILi128ELi96ELi256ELi128ELb0ELb1ELb1ELb1ELb0ELb1EEEEEEEEEvNT_6ParamsE:
	.zero		3328


//--------------------- .nv.constant0._ZN7cutlass13device_kernelIN5flash11enable_sm90INS1_16FlashAttnFwdSm90INS1_25CollectiveMainloopFwdSm90ILi2EN4cute5tupleIJNS5_1CILi1EEES8_S8_EEENS6_IJNS7_ILi128EEENS7_ILi96EEENS7_ILi192EEEEEELi128ENS_10bfloat16_tEfNS_4arch4Sm90ELb0ELb1ELb1ELb1ELb1ELb1ELb0ELb1ELb1ELb1ELb0ELb0EEENS1_21CollectiveEpilogueFwdINS6_IJSA_SA_SB_EEES9_SE_SG_Li256ELb1ELb1ELb0ELb0EEENS1_36VarlenDynamicPersistentTileSchedulerILi128ELi96ELi256ELi128ELb0ELb1ELb1ELb1ELb0ELb1EEEEEEEEEvNT_6ParamsE --------------------------
	.section	.nv.constant0._ZN7cutlass13device_kernelIN5flash11enable_sm90INS1_16FlashAttnFwdSm90INS1_25CollectiveMainloopFwdSm90ILi2EN4cute5tupleIJNS5_1CILi1EEES8_S8_EEENS6_IJNS7_ILi128EEENS7_ILi96EEENS7_ILi192EEEEEELi128ENS_10bfloat16_tEfNS_4arch4Sm90ELb0ELb1ELb1ELb1ELb1ELb1ELb0ELb1ELb1ELb1ELb0ELb0EEENS1_21CollectiveEpilogueFwdINS6_IJSA_SA_SB_EEES9_SE_SG_Li256ELb1ELb1ELb0ELb0EEENS1_36VarlenDynamicPersistentTileSchedulerILi128ELi96ELi256ELi128ELb0ELb1ELb1ELb1ELb0ELb1EEEEEEEEEvNT_6ParamsE,"a",@progbits
	.sectionflags	@""
	.align	4
.nv.constant0._ZN7cutlass13device_kernelIN5flash11enable_sm90INS1_16FlashAttnFwdSm90INS1_25CollectiveMainloopFwdSm90ILi2EN4cute5tupleIJNS5_1CILi1EEES8_S8_EEENS6_IJNS7_ILi128EEENS7_ILi96EEENS7_ILi192EEEEEELi128ENS_10bfloat16_tEfNS_4arch4Sm90ELb0ELb1ELb1ELb1ELb1ELb1ELb0ELb1ELb1ELb1ELb0ELb0EEENS1_21CollectiveEpilogueFwdINS6_IJSA_SA_SB_EEES9_SE_SG_Li256ELb1ELb1ELb0ELb0EEENS1_36VarlenDynamicPersistentTileSchedulerILi128ELi96ELi256ELi128ELb0ELb1ELb1ELb1ELb0ELb1EEEEEEEEEvNT_6ParamsE:
	.zero		3328


//--------------------- .nv.constant0._ZN7cutlass13device_kernelIN5flash11enable_sm90INS1_16FlashAttnFwdSm90INS1_25CollectiveMainloopFwdSm90ILi2EN4cute5tupleIJNS5_1CILi1EEES8_S8_EEENS6_IJNS7_ILi128EEENS7_ILi96EEENS7_ILi192EEEEEELi128ENS_10bfloat16_tEfNS_4arch4Sm90ELb1ELb0ELb1ELb0ELb1ELb0ELb0ELb1ELb1ELb1ELb0ELb0EEENS1_21CollectiveEpilogueFwdINS6_IJSA_SA_SB_EEES9_SE_SG_Li256ELb0ELb1ELb0ELb0EEENS1_30DynamicPersistentTileSchedulerILi256ELi128ELb0ELb1ELb1EEEEEEEEEvNT_6ParamsE --------------------------
	.section	.nv.constant0._ZN7cutlass13device_kernelIN5flash11enable_sm90INS1_16FlashAttnFwdSm90INS1_25CollectiveMainloopFwdSm90ILi2EN4cute5tupleIJNS5_1CILi1EEES8_S8_EEENS6_IJNS7_ILi128EEENS7_ILi96EEENS7_ILi192EEEEEELi128ENS_10bfloat16_tEfNS_4arch4Sm90ELb1ELb0ELb1ELb0ELb1ELb0ELb0ELb1ELb1ELb1ELb0ELb0EEENS1_21CollectiveEpilogueFwdINS6_IJSA_SA_SB_EEES9_SE_SG_Li256ELb0ELb1ELb0ELb0EEENS1_30DynamicPersistentTileSchedulerILi256ELi128ELb0ELb1ELb1EEEEEEEEEvNT_6ParamsE,"a",@progbits
	.sectionflags	@""
	.align	4
.nv.constant0._ZN7cutlass13device_kernelIN5flash11enable_sm90INS1_16FlashAttnFwdSm90INS1_25CollectiveMainloopFwdSm90ILi2EN4cute5tupleIJNS5_1CILi1EEES8_S8_EEENS6_IJNS7_ILi128EEENS7_ILi96EEENS7_ILi192EEEEEELi128ENS_10bfloat16_tEfNS_4arch4Sm90ELb1ELb0ELb1ELb0ELb1ELb0ELb0ELb1ELb1ELb1ELb0ELb0EEENS1_21CollectiveEpilogueFwdINS6_IJSA_SA_SB_EEES9_SE_SG_Li256ELb0ELb1ELb0ELb0EEENS1_30DynamicPersistentTileSchedulerILi256ELi128ELb0ELb1ELb1EEEEEEEEEvNT_6ParamsE:
	.zero		3328


//--------------------- .nv.constant0._ZN7cutlass13device_kernelIN5flash11enable_sm90INS1_16FlashAttnFwdSm90INS1_25CollectiveMainloopFwdSm90ILi2EN4cute5tupleIJNS5_1CILi1EEES8_S8_EEENS6_IJNS7_ILi128EEENS7_ILi96EEENS7_ILi192EEEEEELi128ENS_10bfloat16_tEfNS_4arch4Sm90ELb1ELb0ELb1ELb1ELb1ELb0ELb0ELb1ELb1ELb1ELb0ELb0EEENS1_21CollectiveEpilogueFwdINS6_IJSA_SA_SB_EEES9_SE_SG_Li256ELb1ELb1ELb0ELb0EEENS1_36VarlenDynamicPersistentTileSchedulerILi128ELi96ELi256ELi128ELb0ELb1ELb1ELb1ELb1ELb1EEEEEEEEEvNT_6ParamsE --------------------------
	.section	.nv.constant0._ZN7cutlass13device_kernelIN5flash11enable_sm90INS1_16FlashAttnFwdSm90INS1_25CollectiveMainloopFwdSm90ILi2EN4cute5tupleIJNS5_1CILi1EEES8_S8_EEENS6_IJNS7_ILi128EEENS7_ILi96EEENS7_ILi192EEEEEELi128ENS_10bfloat16_tEfNS_4arch4Sm90ELb1ELb0ELb1ELb1ELb1ELb0ELb0ELb1ELb1ELb1ELb0ELb0EEENS1_21CollectiveEpilogueFwdINS6_IJSA_SA_SB_EEES9_SE_SG_Li256ELb1ELb1ELb0ELb0EEENS1_36VarlenDynamicPersistentTileSchedulerILi128ELi96ELi256ELi128ELb0ELb1ELb1ELb1ELb1ELb1EEEEEEEEEvNT_6ParamsE,"a",@progbits
	.sectionflags	@""
	.align	4
.nv.constant0._ZN7cutlass13device_kernelIN5flash11enable_sm90INS1_16FlashAttnFwdSm90INS1_25CollectiveMainloopFwdSm90ILi2EN4cute5tupleIJNS5_1CILi1EEES8_S8_EEENS6_IJNS7_ILi128EEENS7_ILi96EEENS7_ILi192EEEEEELi128ENS_10bfloat16_tEfNS_4arch4Sm90ELb1ELb0ELb1ELb1ELb1ELb0ELb0ELb1ELb1ELb1ELb0ELb0EEENS1_21CollectiveEpilogueFwdINS6_IJSA_SA_SB_EEES9_SE_SG_Li256ELb1ELb1ELb0ELb0EEENS1_36VarlenDynamicPersistentTileSchedulerILi128ELi96ELi256ELi128ELb0ELb1ELb1ELb1ELb1ELb1EEEEEEEEEvNT_6ParamsE:
	.zero		3328


//--------------------- .nv.constant0._ZN7cutlass13device_kernelIN5flash11enable_sm90INS1_16FlashAttnFwdSm90INS1_25CollectiveMainloopFwdSm90ILi2EN4cute5tupleIJNS5_1CILi1EEES8_S8_EEENS6_IJNS7_ILi128EEENS7_ILi96EEENS7_ILi192EEEEEELi128ENS_10bfloat16_tEfNS_4arch4Sm90ELb1ELb0ELb1ELb1ELb1ELb1ELb0ELb1ELb1ELb1ELb0ELb0EEENS1_21CollectiveEpilogueFwdINS6_IJSA_SA_SB_EEES9_SE_SG_Li256ELb1ELb1ELb0ELb0EEENS1_36VarlenDynamicPersistentTileSchedulerILi128ELi96ELi256ELi128ELb0ELb1ELb1ELb1ELb1ELb1EEEEEEEEEvNT_6ParamsE --------------------------
	.section	.nv.constant0._ZN7cutlass13device_kernelIN5flash11enable_sm90INS1_16FlashAttnFwdSm90INS1_25CollectiveMainloopFwdSm90ILi2EN4cute5tupleIJNS5_1CILi1EEES8_S8_EEENS6_IJNS7_ILi128EEENS7_ILi96EEENS7_ILi192EEEEEELi128ENS_10bfloat16_tEfNS_4arch4Sm90ELb1ELb0ELb1ELb1ELb1ELb1ELb0ELb1ELb1ELb1ELb0ELb0EEENS1_21CollectiveEpilogueFwdINS6_IJSA_SA_SB_EEES9_SE_SG_Li256ELb1ELb1ELb0ELb0EEENS1_36VarlenDynamicPersistentTileSchedulerILi128ELi96ELi256ELi128ELb0ELb1ELb1ELb1ELb1ELb1EEEEEEEEEvNT_6ParamsE,"a",@progbits
	.sectionflags	@""
	.align	4
.nv.constant0._ZN7cutlass13device_kernelIN5flash11enable_sm90INS1_16FlashAttnFwdSm90INS1_25CollectiveMainloopFwdSm90ILi2EN4cute5tupleIJNS5_1CILi1EEES8_S8_EEENS6_IJNS7_ILi128EEENS7_ILi96EEENS7_ILi192EEEEEELi128ENS_10bfloat16_tEfNS_4arch4Sm90ELb1ELb0ELb1ELb1ELb1ELb1ELb0ELb1ELb1ELb1ELb0ELb0EEENS1_21CollectiveEpilogueFwdINS6_IJSA_SA_SB_EEES9_SE_SG_Li256ELb1ELb1ELb0ELb0EEENS1_36VarlenDynamicPersistentTileSchedulerILi128ELi96ELi256ELi128ELb0ELb1ELb1ELb1ELb1ELb1EEEEEEEEEvNT_6ParamsE:
	.zero		3328


//--------------------- .nv.constant0._ZN7cutlass13device_kernelIN5flash11enable_sm90INS1_16FlashAttnFwdSm90INS1_25CollectiveMainloopFwdSm90ILi2EN4cute5tupleIJNS5_1CILi1EEES8_S8_EEENS6_IJNS7_ILi64EEESA_SA_EEELi512ENS_10bfloat16_tEfNS_4arch4Sm90ELb0ELb0ELb1ELb0ELb1ELb0ELb0ELb0ELb0ELb1ELb0ELb0EEENS1_21CollectiveEpilogueFwdINS6_IJSA_NS7_ILi512EEESA_EEES9_SC_SE_Li256ELb0ELb1ELb0ELb0EEENS1_29StaticPersistentTileSchedulerILb0EEEEEEEEEvNT_6ParamsE --------------------------
	.section	.nv.constant0._ZN7cutlass13device_kernelIN5flash11enable_sm90INS1_16FlashAttnFwdSm90INS1_25CollectiveMainloopFwdSm90ILi2EN4cute5tupleIJNS5_1CILi1EEES8_S8_EEENS6_IJNS7_ILi64EEESA_SA_EEELi512ENS_10bfloat16_tEfNS_4arch4Sm90ELb0ELb0ELb1ELb0ELb1ELb0ELb0ELb0ELb0ELb1ELb0ELb0EEENS1_21CollectiveEpilogueFwdINS6_IJSA_NS7_ILi512EEESA_EEES9_SC_SE_Li256ELb0ELb1ELb0ELb0EEENS1_29StaticPersistentTileSchedulerILb0EEEEEEEEEvNT_6ParamsE,"a",@progbits
	.sectionflags	@""
	.align	4
.nv.constant0._ZN7cutlass13device_kernelIN5flash11enable_sm90INS1_16FlashAttnFwdSm90INS1_25CollectiveMainloopFwdSm90ILi2EN4cute5tupleIJNS5_1CILi1EEES8_S8_EEENS6_IJNS7_ILi64EEESA_SA_EEELi512ENS_10bfloat16_tEfNS_4arch4Sm90ELb0ELb0ELb1ELb0ELb1ELb0ELb0ELb0ELb0ELb1ELb0ELb0EEENS1_21CollectiveEpilogueFwdINS6_IJSA_NS7_ILi512EEESA_EEES9_SC_SE_Li256ELb0ELb1ELb0ELb0EEENS1_29StaticPersistentTileSchedulerILb0EEEEEEEEEvNT_6ParamsE:
	.zero		3200


//--------------------- .nv.constant0._ZN7cutlass13device_kernelIN5flash11enable_sm90INS1_16FlashAttnFwdSm90INS1_25CollectiveMainloopFwdSm90ILi2EN4cute5tupleIJNS5_1CILi1EEES8_S8_EEENS6_IJNS7_ILi64EEESA_SA_EEELi512ENS_10bfloat16_tEfNS_4arch4Sm90ELb0ELb0ELb1ELb0ELb1ELb0ELb1ELb0ELb0ELb1ELb0ELb0EEENS1_21CollectiveEpilogueFwdINS6_IJSA_NS7_ILi512EEESA_EEES9_SC_SE_Li256ELb0ELb1ELb0ELb0EEENS1_29StaticPersistentTileSchedulerILb0EEEEEEEEEvNT_6ParamsE --------------------------
	.section	.nv.constant0._ZN7cutlass13device_kernelIN5flash11enable_sm90INS1_16FlashAttnFwdSm90INS1_25CollectiveMainloopFwdSm90ILi2EN4cute5tupleIJNS5_1CILi1EEES8_S8_EEENS6_IJNS7_ILi64EEESA_SA_EEELi512ENS_10bfloat16_tEfNS_4arch4Sm90ELb0ELb0ELb1ELb0ELb1ELb0ELb1ELb0ELb0ELb1ELb0ELb0EEENS1_21CollectiveEpilogueFwdINS6_IJSA_NS7_ILi512EEESA_EEES9_SC_SE_Li256ELb0ELb1ELb0ELb0EEENS1_29StaticPersistentTileSchedulerILb0EEEEEEEEEvNT_6ParamsE,"a",@progbits
	.sectionflags	@""
	.align	4
.nv.constant0._ZN7cutlass13device_kernelIN5flash11enable_sm90INS1_16FlashAttnFwdSm90INS1_25CollectiveMainloopFwdSm90ILi2EN4cute5tupleIJNS5_1CILi1EEES8_S8_EEENS6_IJNS7_ILi64EEESA_SA_EEELi512ENS_10bfloat16_tEfNS_4arch4Sm90ELb0ELb0ELb1ELb0ELb1ELb0ELb1ELb0ELb0ELb1ELb0ELb0EEENS1_21CollectiveEpilogueFwdINS6_IJSA_NS7_ILi512EEESA_EEES9_SC_SE_Li256ELb0ELb1ELb0ELb0EEENS1_29StaticPersistentTileSchedulerILb0EEEEEEEEEvNT_6ParamsE:
	.zero		3456


//--------------------- .nv.constant0._ZN7cutlass13device_kernelIN5flash11enable_sm90INS1_16FlashAttnFwdSm90INS1_25CollectiveMainloopFwdSm90ILi2EN4cute5tupleIJNS5_1CILi1EEES8_S8_EEENS6_IJNS7_ILi64EEESA_SA_EEELi512ENS_10bfloat16_tEfNS_4arch4Sm90ELb0ELb0ELb1ELb1ELb1ELb0ELb0ELb0ELb0ELb1ELb0ELb0EEENS1_21CollectiveEpilogueFwdINS6_IJSA_NS7_ILi512EEESA_EEES9_SC_SE_Li256ELb1ELb1ELb0ELb0EEENS1_36VarlenDynamicPersistentTileSchedulerILi64ELi64ELi256ELi128ELb0ELb1ELb1ELb0ELb1ELb1EEEEEEEEEvNT_6ParamsE --------------------------
	.section	.nv.constant0._ZN7cutlass13device_kernelIN5flash11enable_sm90INS1_16FlashAttnFwdSm90INS1_25CollectiveMainloopFwdSm90ILi2EN4cute5tupleIJNS5_1CILi1EEES8_S8_EEENS6_IJNS7_ILi64EEESA_SA_EEELi512ENS_10bfloat16_tEfNS_4arch4Sm90ELb0ELb0ELb1ELb1ELb1ELb0ELb0ELb0ELb0ELb1ELb0ELb0EEENS1_21CollectiveEpilogueFwdINS6_IJSA_NS7_ILi512EEESA_EEES9_SC_SE_Li256ELb1ELb1ELb0ELb0EEENS1_36VarlenDynamicPersistentTileSchedulerILi64ELi64ELi256ELi128ELb0ELb1ELb1ELb0ELb1ELb1EEEEEEEEEvNT_6ParamsE,"a",@progbits
	.sectionflags	@""
	.align	4
.nv.constant0._ZN7cutlass13device_kernelIN5flash11enable_sm90INS1_16FlashAttnFwdSm90INS1_25CollectiveMainloopFwdSm90ILi2EN4cute5tupleIJNS5_1CILi1EEES8_S8_EEENS6_IJNS7_ILi64EEESA_SA_EEELi512ENS_10bfloat16_tEfNS_4arch4Sm90ELb0ELb0ELb1ELb1ELb1ELb0ELb0ELb0ELb0ELb1ELb0ELb0EEENS1_21CollectiveEpilogueFwdINS6_IJSA_NS7_ILi512EEESA_EEES9_SC_SE_Li256ELb1ELb1ELb0ELb0EEENS1_36VarlenDynamicPersistentTileSchedulerILi64ELi64ELi256ELi128ELb0ELb1ELb1ELb0ELb1ELb1EEEEEEEEEvNT_6ParamsE:
	.zero		3328


//--------------------- .nv.constant0._ZN7cutlass13device_kernelIN5flash11enable_sm90INS1_16FlashAttnFwdSm90INS1_25CollectiveMainloopFwdSm90ILi2EN4cute5tupleIJNS5_1CILi1EEES8_S8_EEENS6_IJNS7_ILi64EEESA_SA_EEELi512ENS_10bfloat16_tEfNS_4arch4Sm90ELb0ELb0ELb1ELb1ELb1ELb1ELb0ELb0ELb0ELb1ELb0ELb0EEENS1_21CollectiveEpilogueFwdINS6_IJSA_NS7_ILi512EEESA_EEES9_SC_SE_Li256ELb1ELb1ELb0ELb0EEENS1_36VarlenDynamicPersistentTileSchedulerILi64ELi64ELi256ELi128ELb0ELb1ELb1ELb0ELb1ELb1EEEEEEEEEvNT_6ParamsE --------------------------
	.section	.nv.constant0._ZN7cutlass13device_kernelIN5flash11enable_sm90INS1_16FlashAttnFwdSm90INS1_25CollectiveMainloopFwdSm90ILi2EN4cute5tupleIJNS5_1CILi1EEES8_S8_EEENS6_IJNS7_ILi64EEESA_SA_EEELi512ENS_10bfloat16_tEfNS_4arch4Sm90ELb0ELb0ELb1ELb1ELb1ELb1ELb0ELb0ELb0ELb1ELb0ELb0EEENS1_21CollectiveEpilogueFwdINS6_IJSA_NS7_ILi512EEESA_EEES9_SC_SE_Li256ELb1ELb1ELb0ELb0EEENS1_36VarlenDynamicPersistentTileSchedulerILi64ELi64ELi256ELi128ELb0ELb1ELb1ELb0ELb1ELb1EEEEEEEEEvNT_6ParamsE,"a",@progbits
	.sectionflags	@""
	.align	4
.nv.constant0._ZN7cutlass13device_kernelIN5flash11enable_sm90INS1_16FlashAttnFwdSm90INS1_25CollectiveMainloopFwdSm90ILi2EN4cute5tupleIJNS5_1CILi1EEES8_S8_EEENS6_IJNS7_ILi64EEESA_SA_EEELi512ENS_10bfloat16_tEfNS_4arch4Sm90ELb0ELb0ELb1ELb1ELb1ELb1ELb0ELb0ELb0ELb1ELb0ELb0EEENS1_21CollectiveEpilogueFwdINS6_IJSA_NS7_ILi512EEESA_EEES9_SC_SE_Li256ELb1ELb1ELb0ELb0EEENS1_36VarlenDynamicPersistentTileSchedulerILi64ELi64ELi256ELi128ELb0ELb1ELb1ELb0ELb1ELb1EEEEEEEEEvNT_6ParamsE:
	.zero		3328


//--------------------- .nv.constant0._ZN7cutlass13device_kernelIN5flash11enable_sm90INS1_16FlashAttnFwdSm90INS1_25CollectiveMainloopFwdSm90ILi2EN4cute5tupleIJNS5_1CILi1EEES8_S8_EEENS6_IJNS7_ILi64EEESA_SA_EEELi512ENS_10bfloat16_tEfNS_4arch4Sm90ELb0ELb0ELb1ELb1ELb1ELb0ELb1ELb0ELb0ELb1ELb0ELb0EEENS1_21CollectiveEpilogueFwdINS6_IJSA_NS7_ILi512EEESA_EEES9_SC_SE_Li256ELb1ELb1ELb0ELb0EEENS1_36VarlenDynamicPersistentTileSchedulerILi64ELi64ELi256ELi128ELb0ELb1ELb1ELb0ELb1ELb1EEEEEEEEEvNT_6ParamsE --------------------------
	.section	.nv.constant0._ZN7cutlass13device_kernelIN5flash11enable_sm90INS1_16FlashAttnFwdSm90INS1_25CollectiveMainloopFwdSm90ILi2EN4cute5tupleIJNS5_1CILi1EEES8_S8_EEENS6_IJNS7_ILi64EEESA_SA_EEELi512ENS_10bfloat16_tEfNS_4arch4Sm90ELb0ELb0ELb1ELb1ELb1ELb0ELb1ELb0ELb0ELb1ELb0ELb0EEENS1_21CollectiveEpilogueFwdINS6_IJSA_NS7_ILi512EEESA_EEES9_SC_SE_Li256ELb1ELb1ELb0ELb0EEENS1_36VarlenDynamicPersistentTileSchedulerILi64ELi64ELi256ELi128ELb0ELb1ELb1ELb0ELb1ELb1EEEEEEEEEvNT_6ParamsE,"a",@progbits
	.sectionflags	@""
	.align	4
.nv.constant0._ZN7cutlass13device_kernelIN5flash11enable_sm90INS1_16FlashAttnFwdSm90INS1_25CollectiveMainloopFwdSm90ILi2EN4cute5tupleIJNS5_1CILi1EEES8_S8_EEENS6_IJNS7_ILi64EEESA_SA_EEELi512ENS_10bfloat16_tEfNS_4arch4Sm90ELb0ELb0ELb1ELb1ELb1ELb0ELb1ELb0ELb0ELb1ELb0ELb0EEENS1_21CollectiveEpilogueFwdINS6_IJSA_NS7_ILi512EEESA_EEES9_SC_SE_Li256ELb1ELb1ELb0ELb0EEENS1_36VarlenDynamicPersistentTileSchedulerILi64ELi64ELi256ELi128ELb0ELb1ELb1ELb0ELb1ELb1EEEEEEEEEvNT_6ParamsE:
	.zero		3584


//--------------------- .nv.constant0._ZN7cutlass13device_kernelIN5flash11enable_sm90INS1_16FlashAttnFwdSm90INS1_25CollectiveMainloopFwdSm90ILi2EN4cute5tupleIJNS5_1CILi1EEES8_S8_EEENS6_IJNS7_ILi64EEESA_SA_EEELi512ENS_10bfloat16_tEfNS_4arch4Sm90ELb0ELb0ELb1ELb1ELb1ELb1ELb1ELb0ELb0ELb1ELb0ELb0EEENS1_21CollectiveEpilogueFwdINS6_IJSA_NS7_ILi512EEESA_EEES9_SC_SE_Li256ELb1ELb1ELb0ELb0EEENS1_36VarlenDynamicPersistentTileSchedulerILi64ELi64ELi256ELi128ELb0ELb1ELb1ELb0ELb1ELb1EEEEEEEEEvNT_6ParamsE --------------------------
	.section	.nv.constant0._ZN7cutlass13device_kernelIN5flash11enable_sm90INS1_16FlashAttnFwdSm90INS1_25CollectiveMainloopFwdSm90ILi2EN4cute5tupleIJNS5_1CILi1EEES8_S8_EEENS6_IJNS7_ILi64EEESA_SA_EEELi512ENS_10bfloat16_tEfNS_4arch4Sm90ELb0ELb0ELb1ELb1ELb1ELb1ELb1ELb0ELb0ELb1ELb0ELb0EEENS1_21CollectiveEpilogueFwdINS6_IJSA_NS7_ILi512EEESA_EEES9_SC_SE_Li256ELb1ELb1ELb0ELb0EEENS1_36VarlenDynamicPersistentTileSchedulerILi64ELi64ELi256ELi128ELb0ELb1ELb1ELb0ELb1ELb1EEEEEEEEEvNT_6ParamsE,"a",@progbits
	.sectionflags	@""
	.align	4
.nv.constant0._ZN7cutlass13device_kernelIN5flash11enable_sm90INS1_16FlashAttnFwdSm90INS1_25CollectiveMainloopFwdSm90ILi2EN4cute5tupleIJNS5_1CILi1EEES8_S8_EEENS6_IJNS7_ILi64EEESA_SA_EEELi512ENS_10bfloat16_tEfNS_4arch4Sm90ELb0ELb0ELb1ELb1ELb1ELb1ELb1ELb0ELb0ELb1ELb0ELb0EEENS1_21CollectiveEpilogueFwdINS6_IJSA_NS7_ILi512EEESA_EEES9_SC_SE_Li256ELb1ELb1ELb0ELb0EEENS1_36VarlenDynamicPersistentTileSchedulerILi64ELi64ELi256ELi128ELb0ELb1ELb1ELb0ELb1ELb1EEEEEEEEEvNT_6ParamsE:
	.zero		3584


//--------------------- .nv.constant0._ZN7cutlass13device_kernelIN5flash11enable_sm90INS1_16FlashAttnFwdSm90INS1_25CollectiveMainloopFwdSm90ILi2EN4cute5tupleIJNS5_1CILi1EEES8_S8_EEENS6_IJNS7_ILi64EEESA_SA_EEELi512ENS_10bfloat16_tEfNS_4arch4Sm90ELb0ELb1ELb1ELb0ELb1ELb0ELb0ELb0ELb0ELb1ELb0ELb0EEENS1_21CollectiveEpilogueFwdINS6_IJSA_NS7_ILi512EEESA_EEES9_SC_SE_Li256ELb0ELb1ELb0ELb0EEENS1_30DynamicPersistentTileSchedulerILi256ELi128ELb0ELb1ELb1EEEEEEEEEvNT_6ParamsE --------------------------
	.section	.nv.constant0._ZN7cutlass13device_kernelIN5flash11enable_sm90INS1_16FlashAttnFwdSm90INS1_25CollectiveMainloopFwdSm90ILi2EN4cute5tupleIJNS5_1CILi1EEES8_S8_EEENS6_IJNS7_ILi64EEESA_SA_EEELi512ENS_10bfloat16_tEfNS_4arch4Sm90ELb0ELb1ELb1ELb0ELb1ELb0ELb0ELb0ELb0ELb1ELb0ELb0EEENS1_21CollectiveEpilogueFwdINS6_IJSA_NS7_ILi512EEESA_EEES9_SC_SE_Li256ELb0ELb1ELb0ELb0EEENS1_30DynamicPersistentTileSchedulerILi256ELi128ELb0ELb1ELb1EEEEEEEEEvNT_6ParamsE,"a",@progbits
	.sectionflags	@""
	.align	4
.nv.constant0._ZN7cutlass13device_kernelIN5flash11enable_sm90INS1_16FlashAttnFwdSm90INS1_25CollectiveMainloopFwdSm90ILi2EN4cute5tupleIJNS5_1CILi1EEES8_S8_EEENS6_IJNS7_ILi64EEESA_SA_EEELi512ENS_10bfloat16_tEfNS_4arch4Sm90ELb0ELb1ELb1ELb0ELb1ELb0ELb0ELb0ELb0ELb1ELb0ELb0EEENS1_21CollectiveEpilogueFwdINS6_IJSA_NS7_ILi512EEESA_EEES9_SC_SE_Li256ELb0ELb1ELb0ELb0EEENS1_30DynamicPersistentTileSchedulerILi256ELi128ELb0ELb1ELb1EEEEEEEEEvNT_6ParamsE:
	.zero		3328


//--------------------- .nv.constant0._ZN7cutlass13device_kernelIN5flash11enable_sm90INS1_16FlashAttnFwdSm90INS1_25CollectiveMainloopFwdSm90ILi2EN4cute5tupleIJNS5_1CILi1EEES8_S8_EEENS6_IJNS7_ILi64EEESA_SA_EEELi512ENS_10bfloat16_tEfNS_4arch4Sm90ELb0ELb1ELb1ELb0ELb1ELb0ELb1ELb0ELb0ELb1ELb0ELb0EEENS1_21CollectiveEpilogueFwdINS6_IJSA_NS7_ILi512EEESA_EEES9_SC_SE_Li256ELb0ELb1ELb0ELb0EEENS1_30DynamicPersistentTileSchedulerILi256ELi128ELb0ELb1ELb1EEEEEEEEEvNT_6ParamsE --------------------------
	.section	.nv.constant0._ZN7cutlass13device_kernelIN5flash11enable_sm90INS1_16FlashAttnFwdSm90INS1_25CollectiveMainloopFwdSm90ILi2EN4cute5tupleIJNS5_1CILi1EEES8_S8_EEENS6_IJNS7_ILi64EEESA_SA_EEELi512ENS_10bfloat16_tEfNS_4arch4Sm90ELb0ELb1ELb1ELb0ELb1ELb0ELb1ELb0ELb0ELb1ELb0ELb0EEENS1_21CollectiveEpilogueFwdINS6_IJSA_NS7_ILi512EEESA_EEES9_SC_SE_Li256ELb0ELb1ELb0ELb0EEENS1_30DynamicPersistentTileSchedulerILi256ELi128ELb0ELb1ELb1EEEEEEEEEvNT_6ParamsE,"a",@progbits
	.sectionflags	@""
	.align	4
.nv.constant0._ZN7cutlass13device_kernelIN5flash11enable_sm90INS1_16FlashAttnFwdSm90INS1_25CollectiveMainloopFwdSm90ILi2EN4cute5tupleIJNS5_1CILi1EEES8_S8_EEENS6_IJNS7_ILi64EEESA_SA_EEELi512ENS_10bfloat16_tEfNS_4arch4Sm90ELb0ELb1ELb1ELb0ELb1ELb0ELb1ELb0ELb0ELb1ELb0ELb0EEENS1_21CollectiveEpilogueFwdINS6_IJSA_NS7_ILi512EEESA_EEES9_SC_SE_Li256ELb0ELb1ELb0ELb0EEENS1_30DynamicPersistentTileSchedulerILi256ELi128ELb0ELb1ELb1EEEEEEEEEvNT_6ParamsE:
	.zero		3584


//--------------------- .nv.constant0._ZN7cutlass13device_kernelIN5flash11enable_sm90INS1_16FlashAttnFwdSm90INS1_25CollectiveMainloopFwdSm90ILi2EN4cute5tupleIJNS5_1CILi1EEES8_S8_EEENS6_IJNS7_ILi64EEESA_SA_EEELi512ENS_10bfloat16_tEfNS_4arch4Sm90ELb0ELb1ELb1ELb1ELb1ELb0ELb0ELb0ELb0ELb1ELb0ELb0EEENS1_21CollectiveEpilogueFwdINS6_IJSA_NS7_ILi512EEESA_EEES9_SC_SE_Li256ELb1ELb1ELb0ELb0EEENS1_36VarlenDynamicPersistentTileSchedulerILi64ELi64ELi256ELi128ELb0ELb1ELb1ELb1ELb0ELb1EEEEEEEEEvNT_6ParamsE --------------------------
	.section	.nv.constant0._ZN7cutlass13device_kernelIN5flash11enable_sm90INS1_16FlashAttnFwdSm90INS1_25CollectiveMainloopFwdSm90ILi2EN4cute5tupleIJNS5_1CILi1EEES8_S8_EEENS6_IJNS7_ILi64EEESA_SA_EEELi512ENS_10bfloat16_tEfNS_4arch4Sm90ELb0ELb1ELb1ELb1ELb1ELb0ELb0ELb0ELb0ELb1ELb0ELb0EEENS1_21CollectiveEpilogueFwdINS6_IJSA_NS7_ILi512EEESA_EEES9_SC_SE_Li256ELb1ELb1ELb0ELb0EEENS1_36VarlenDynamicPersistentTileSchedulerILi64ELi64ELi256ELi128ELb0ELb1ELb1ELb1ELb0ELb1EEEEEEEEEvNT_6ParamsE,"a",@progbits
	.sectionflags	@""
	.align	4
.nv.constant0._ZN7cutlass13device_kernelIN5flash11enable_sm90INS1_16FlashAttnFwdSm90INS1_25CollectiveMainloopFwdSm90ILi2EN4cute5tupleIJNS5_1CILi1EEES8_S8_EEENS6_IJNS7_ILi64EEESA_SA_EEELi512ENS_10bfloat16_tEfNS_4arch4Sm90ELb0ELb1ELb1ELb1ELb1ELb0ELb0ELb0ELb0ELb1ELb0ELb0EEENS1_21CollectiveEpilogueFwdINS6_IJSA_NS7_ILi512EEESA_EEES9_SC_SE_Li256ELb1ELb1ELb0ELb0EEENS1_36VarlenDynamicPersistentTileSchedulerILi64ELi64ELi256ELi128ELb0ELb1ELb1ELb1ELb0ELb1EEEEEEEEEvNT_6ParamsE:
	.zero		3328


//--------------------- .nv.constant0._ZN7cutlass13device_kernelIN5flash11enable_sm90INS1_16FlashAttnFwdSm90INS1_25CollectiveMainloopFwdSm90ILi2EN4cute5tupleIJNS5_1CILi1EEES8_S8_EEENS6_IJNS7_ILi64EEESA_SA_EEELi512ENS_10bfloat16_tEfNS_4arch4Sm90ELb0ELb1ELb1ELb1ELb1ELb1ELb0ELb0ELb0ELb1ELb0ELb0EEENS1_21CollectiveEpilogueFwdINS6_IJSA_NS7_ILi512EEESA_EEES9_SC_SE_Li256ELb1ELb1ELb0ELb0EEENS1_36VarlenDynamicPersistentTileSchedulerILi64ELi64ELi256ELi128ELb0ELb1ELb1ELb1ELb0ELb1EEEEEEEEEvNT_6ParamsE --------------------------
	.section	.nv.constant0._ZN7cutlass13device_kernelIN5flash11enable_sm90INS1_16FlashAttnFwdSm90INS1_25CollectiveMainloopFwdSm90ILi2EN4cute5tupleIJNS5_1CILi1EEES8_S8_EEENS6_IJNS7_ILi64EEESA_SA_EEELi512ENS_10bfloat16_tEfNS_4arch4Sm90ELb0ELb1ELb1ELb1ELb1ELb1ELb0ELb0ELb0ELb1ELb0ELb0EEENS1_21CollectiveEpilogueFwdINS6_IJSA_NS7_ILi512EEESA_EEES9_SC_SE_Li256ELb1ELb1ELb0ELb0EEENS1_36VarlenDynamicPersistentTileSchedulerILi64ELi64ELi256ELi128ELb0ELb1ELb1ELb1ELb0ELb1EEEEEEEEEvNT_6ParamsE,"a",@progbits
	.sectionflags	@""
	.align	4
.nv.constant0._ZN7cutlass13device_kernelIN5flash11enable_sm90INS1_16FlashAttnFwdSm90INS1_25CollectiveMainloopFwdSm90ILi2EN4cute5tupleIJNS5_1CILi1EEES8_S8_EEENS6_IJNS7_ILi64EEESA_SA_EEELi512ENS_10bfloat16_tEfNS_4arch4Sm90ELb0ELb1ELb1ELb1ELb1ELb1ELb0ELb0ELb0ELb1ELb0ELb0EEENS1_21CollectiveEpilogueFwdINS6_IJSA_NS7_ILi512EEESA_EEES9_SC_SE_Li256ELb1ELb1ELb0ELb0EEENS1_36VarlenDynamicPersistentTileSchedulerILi64ELi64ELi256ELi128ELb0ELb1ELb1ELb1ELb0ELb1EEEEEEEEEvNT_6ParamsE:
	.zero		3328


//--------------------- .nv.constant0._ZN7cutlass13device_kernelIN5flash11enable_sm90INS1_16FlashAttnFwdSm90INS1_25CollectiveMainloopFwdSm90ILi2EN4cute5tupleIJNS5_1CILi1EEES8_S8_EEENS6_IJNS7_ILi64EEESA_SA_EEELi512ENS_10bfloat16_tEfNS_4arch4Sm90ELb0ELb1ELb1ELb1ELb1ELb0ELb1ELb0ELb0ELb1ELb0ELb0EEENS1_21CollectiveEpilogueFwdINS6_IJSA_NS7_ILi512EEESA_EEES9_SC_SE_Li256ELb1ELb1ELb0ELb0EEENS1_36VarlenDynamicPersistentTileSchedulerILi64ELi64ELi256ELi128ELb0ELb1ELb1ELb1ELb0ELb1EEEEEEEEEvNT_6ParamsE --------------------------
	.section	.nv.constant0._ZN7cutlass13device_kernelIN5flash11enable_sm90INS1_16FlashAttnFwdSm90INS1_25CollectiveMainloopFwdSm90ILi2EN4cute5tupleIJNS5_1CILi1EEES8_S8_EEENS6_IJNS7_ILi64EEESA_SA_EEELi512ENS_10bfloat16_tEfNS_4arch4Sm90ELb0ELb1ELb1ELb1ELb1ELb0ELb1ELb0ELb0ELb1ELb0ELb0EEENS1_21CollectiveEpilogueFwdINS6_IJSA_NS7_ILi512EEESA_EEES9_SC_SE_Li256ELb1ELb1ELb0ELb0EEENS1_36VarlenDynamicPersistentTileSchedulerILi64ELi64ELi256ELi128ELb0ELb1ELb1ELb1ELb0ELb1EEEEEEEEEvNT_6ParamsE,"a",@progbits
	.sectionflags	@""
	.align	4
.nv.constant0._ZN7cutlass13device_kernelIN5flash11enable_sm90INS1_16FlashAttnFwdSm90INS1_25CollectiveMainloopFwdSm90ILi2EN4cute5tupleIJNS5_1CILi1EEES8_S8_EEENS6_IJNS7_ILi64EEESA_SA_EEELi512ENS_10bfloat16_tEfNS_4arch4Sm90ELb0ELb1ELb1ELb1ELb1ELb0ELb1ELb0ELb0ELb1ELb0ELb0EEENS1_21CollectiveEpilogueFwdINS6_IJSA_NS7_ILi512EEESA_EEES9_SC_SE_Li256ELb1ELb1ELb0ELb0EEENS1_36VarlenDynamicPersistentTileSchedulerILi64ELi64ELi256ELi128ELb0ELb1ELb1ELb1ELb0ELb1EEEEEEEEEvNT_6ParamsE:
	.zero		3584


//--------------------- .nv.constant0._ZN7cutlass13device_kernelIN5flash11enable_sm90INS1_16FlashAttnFwdSm90INS1_25CollectiveMainloopFwdSm90ILi2EN4cute5tupleIJNS5_1CILi1EEES8_S8_EEENS6_IJNS7_ILi64EEESA_SA_EEELi512ENS_10bfloat16_tEfNS_4arch4Sm90ELb0ELb1ELb1ELb1ELb1ELb1ELb1ELb0ELb0ELb1ELb0ELb0EEENS1_21CollectiveEpilogueFwdINS6_IJSA_NS7_ILi512EEESA_EEES9_SC_SE_Li256ELb1ELb1ELb0ELb0EEENS1_36VarlenDynamicPersistentTileSchedulerILi64ELi64ELi256ELi128ELb0ELb1ELb1ELb1ELb0ELb1EEEEEEEEEvNT_6ParamsE --------------------------
	.section	.nv.constant0._ZN7cutlass13device_kernelIN5flash11enable_sm90INS1_16FlashAttnFwdSm90INS1_25CollectiveMainloopFwdSm90ILi2EN4cute5tupleIJNS5_1CILi1EEES8_S8_EEENS6_IJNS7_ILi64EEESA_SA_EEELi512ENS_10bfloat16_tEfNS_4arch4Sm90ELb0ELb1ELb1ELb1ELb1ELb1ELb1ELb0ELb0ELb1ELb0ELb0EEENS1_21CollectiveEpilogueFwdINS6_IJSA_NS7_ILi512EEESA_EEES9_SC_SE_Li256ELb1ELb1ELb0ELb0EEENS1_36VarlenDynamicPersistentTileSchedulerILi64ELi64ELi256ELi128ELb0ELb1ELb1ELb1ELb0ELb1EEEEEEEEEvNT_6ParamsE,"a",@progbits
	.sectionflags	@""
	.align	4
.nv.constant0._ZN7cutlass13device_kernelIN5flash11enable_sm90INS1_16FlashAttnFwdSm90INS1_25CollectiveMainloopFwdSm90ILi2EN4cute5tupleIJNS5_1CILi1EEES8_S8_EEENS6_IJNS7_ILi64EEESA_SA_EEELi512ENS_10bfloat16_tEfNS_4arch4Sm90ELb0ELb1ELb1ELb1ELb1ELb1ELb1ELb0ELb0ELb1ELb0ELb0EEENS1_21CollectiveEpilogueFwdINS6_IJSA_NS7_ILi512EEESA_EEES9_SC_SE_Li256ELb1ELb1ELb0ELb0EEENS1_36VarlenDynamicPersistentTileSchedulerILi64ELi64ELi256ELi128ELb0ELb1ELb1ELb1ELb0ELb1EEEEEEEEEvNT_6ParamsE:
	.zero		3584


//--------------------- .nv.constant0._ZN7cutlass13device_kernelIN5flash11enable_sm90INS1_16FlashAttnFwdSm90INS1_25CollectiveMainloopFwdSm90ILi2EN4cute5tupleIJNS5_1CILi1EEES8_S8_EEENS6_IJNS7_ILi64EEESA_SA_EEELi512ENS_10bfloat16_tEfNS_4arch4Sm90ELb1ELb0ELb1ELb0ELb1ELb0ELb0ELb0ELb0ELb1ELb0ELb0EEENS1_21CollectiveEpilogueFwdINS6_IJSA_NS7_ILi512EEESA_EEES9_SC_SE_Li256ELb0ELb1ELb0ELb0EEENS1_30DynamicPersistentTileSchedulerILi256ELi128ELb0ELb1ELb1EEEEEEEEEvNT_6ParamsE --------------------------
	.section	.nv.constant0._ZN7cutlass13device_kernelIN5flash11enable_sm90INS1_16FlashAttnFwdSm90INS1_25CollectiveMainloopFwdSm90ILi2EN4cute5tupleIJNS5_1CILi1EEES8_S8_EEENS6_IJNS7_ILi64EEESA_SA_EEELi512ENS_10bfloat16_tEfNS_4arch4Sm90ELb1ELb0ELb1ELb0ELb1ELb0ELb0ELb0ELb0ELb1ELb0ELb0EEENS1_21CollectiveEpilogueFwdINS6_IJSA_NS7_ILi512EEESA_EEES9_SC_SE_Li256ELb0ELb1ELb0ELb0EEENS1_30DynamicPersistentTileSchedulerILi256ELi128ELb0ELb1ELb1EEEEEEEEEvNT_6ParamsE,"a",@progbits
	.sectionflags	@""
	.align	4
.nv.constant0._ZN7cutlass13device_kernelIN5flash11enable_sm90INS1_16FlashAttnFwdSm90INS1_25CollectiveMainloopFwdSm90ILi2EN4cute5tupleIJNS5_1CILi1EEES8_S8_EEENS6_IJNS7_ILi64EEESA_SA_EEELi512ENS_10bfloat16_tEfNS_4arch4Sm90ELb1ELb0ELb1ELb0ELb1ELb0ELb0ELb0ELb0ELb1ELb0ELb0EEENS1_21CollectiveEpilogueFwdINS6_IJSA_NS7_ILi512EEESA_EEES9_SC_SE_Li256ELb0ELb1ELb0ELb0EEENS1_30DynamicPersistentTileSchedulerILi256ELi128ELb0ELb1ELb1EEEEEEEEEvNT_6ParamsE:
	.zero		3328


//--------------------- .nv.constant0._ZN7cutlass13device_kernelIN5flash11enable_sm90INS1_16FlashAttnFwdSm90INS1_25CollectiveMainloopFwdSm90ILi2EN4cute5tupleIJNS5_1CILi1EEES8_S8_EEENS6_IJNS7_ILi64EEESA_SA_EEELi512ENS_10bfloat16_tEfNS_4arch4Sm90ELb1ELb0ELb1ELb0ELb1ELb0ELb1ELb0ELb0ELb1ELb0ELb0EEENS1_21CollectiveEpilogueFwdINS6_IJSA_NS7_ILi512EEESA_EEES9_SC_SE_Li256ELb0ELb1ELb0ELb0EEENS1_30DynamicPersistentTileSchedulerILi256ELi128ELb0ELb1ELb1EEEEEEEEEvNT_6ParamsE --------------------------
	.section	.nv.constant0._ZN7cutlass13device_kernelIN5flash11enable_sm90INS1_16FlashAttnFwdSm90INS1_25CollectiveMainloopFwdSm90ILi2EN4cute5tupleIJNS5_1CILi1EEES8_S8_EEENS6_IJNS7_ILi64EEESA_SA_EEELi512ENS_10bfloat16_tEfNS_4arch4Sm90ELb1ELb0ELb1ELb0ELb1ELb0ELb1ELb0ELb0ELb1ELb0ELb0EEENS1_21CollectiveEpilogueFwdINS6_IJSA_NS7_ILi512EEESA_EEES9_SC_SE_Li256ELb0ELb1ELb0ELb0EEENS1_30DynamicPersistentTileSchedulerILi256ELi128ELb0ELb1ELb1EEEEEEEEEvNT_6ParamsE,"a",@progbits
	.sectionflags	@""
	.align	4
.nv.constant0._ZN7cutlass13device_kernelIN5flash11enable_sm90INS1_16FlashAttnFwdSm90INS1_25CollectiveMainloopFwdSm90ILi2EN4cute5tupleIJNS5_1CILi1EEES8_S8_EEENS6_IJNS7_ILi64EEESA_SA_EEELi512ENS_10bfloat16_tEfNS_4arch4Sm90ELb1ELb0ELb1ELb0ELb1ELb0ELb1ELb0ELb0ELb1ELb0ELb0EEENS1_21CollectiveEpilogueFwdINS6_IJSA_NS7_ILi512EEESA_EEES9_SC_SE_Li256ELb0ELb1ELb0ELb0EEENS1_30DynamicPersistentTileSchedulerILi256ELi128ELb0ELb1ELb1EEEEEEEEEvNT_6ParamsE:
	.zero		3584


//--------------------- .nv.constant0._ZN7cutlass13device_kernelIN5flash11enable_sm90INS1_16FlashAttnFwdSm90INS1_25CollectiveMainloopFwdSm90ILi2EN4cute5tupleIJNS5_1CILi1EEES8_S8_EEENS6_IJNS7_ILi64EEESA_SA_EEELi512ENS_10bfloat16_tEfNS_4arch4Sm90ELb1ELb0ELb1ELb1ELb1ELb0ELb0ELb0ELb0ELb1ELb0ELb0EEENS1_21CollectiveEpilogueFwdINS6_IJSA_NS7_ILi512EEESA_EEES9_SC_SE_Li256ELb1ELb1ELb0ELb0EEENS1_36VarlenDynamicPersistentTileSchedulerILi64ELi64ELi256ELi128ELb0ELb1ELb1ELb1ELb1ELb1EEEEEEEEEvNT_6ParamsE --------------------------
	.section	.nv.constant0._ZN7cutlass13device_kernelIN5flash11enable_sm90INS1_16FlashAttnFwdSm90INS1_25CollectiveMainloopFwdSm90ILi2EN4cute5tupleIJNS5_1CILi1EEES8_S8_EEENS6_IJNS7_ILi64EEESA_SA_EEELi512ENS_10bfloat16_tEfNS_4arch4Sm90ELb1ELb0ELb1ELb1ELb1ELb0ELb0ELb0ELb0ELb1ELb0ELb0EEENS1_21CollectiveEpilogueFwdINS6_IJSA_NS7_ILi512EEESA_EEES9_SC_SE_Li256ELb1ELb1ELb0ELb0EEENS1_36VarlenDynamicPersistentTileSchedulerILi64ELi64ELi256ELi128ELb0ELb1ELb1ELb1ELb1ELb1EEEEEEEEEvNT_6ParamsE,"a",@progbits
	.sectionflags	@""
	.align	4
.nv.constant0._ZN7cutlass13device_kernelIN5flash11enable_sm90INS1_16FlashAttnFwdSm90INS1_25CollectiveMainloopFwdSm90ILi2EN4cute5tupleIJNS5_1CILi1EEES8_S8_EEENS6_IJNS7_ILi64EEESA_SA_EEELi512ENS_10bfloat16_tEfNS_4arch4Sm90ELb1ELb0ELb1ELb1ELb1ELb0ELb0ELb0ELb0ELb1ELb0ELb0EEENS1_21CollectiveEpilogueFwdINS6_IJSA_NS7_ILi512EEESA_EEES9_SC_SE_Li256ELb1ELb1ELb0ELb0EEENS1_36VarlenDynamicPersistentTileSchedulerILi64ELi64ELi256ELi128ELb0ELb1ELb1ELb1ELb1ELb1EEEEEEEEEvNT_6ParamsE:
	.zero		3328


//--------------------- .nv.constant0._ZN7cutlass13device_kernelIN5flash11enable_sm90INS1_16FlashAttnFwdSm90INS1_25CollectiveMainloopFwdSm90ILi2EN4cute5tupleIJNS5_1CILi1EEES8_S8_EEENS6_IJNS7_ILi64EEESA_SA_EEELi512ENS_10bfloat16_tEfNS_4arch4Sm90ELb1ELb0ELb1ELb1ELb1ELb1ELb0ELb0ELb0ELb1ELb0ELb0EEENS1_21CollectiveEpilogueFwdINS6_IJSA_NS7_ILi512EEESA_EEES9_SC_SE_Li256ELb1ELb1ELb0ELb0EEENS1_36VarlenDynamicPersistentTileSchedulerILi64ELi64ELi256ELi128ELb0ELb1ELb1ELb1ELb1ELb1EEEEEEEEEvNT_6ParamsE --------------------------
	.section	.nv.constant0._ZN7cutlass13device_kernelIN5flash11enable_sm90INS1_16FlashAttnFwdSm90INS1_25CollectiveMainloopFwdSm90ILi2EN4cute5tupleIJNS5_1CILi1EEES8_S8_EEENS6_IJNS7_ILi64EEESA_SA_EEELi512ENS_10bfloat16_tEfNS_4arch4Sm90ELb1ELb0ELb1ELb1ELb1ELb1ELb0ELb0ELb0ELb1ELb0ELb0EEENS1_21CollectiveEpilogueFwdINS6_IJSA_NS7_ILi512EEESA_EEES9_SC_SE_Li256ELb1ELb1ELb0ELb0EEENS1_36VarlenDynamicPersistentTileSchedulerILi64ELi64ELi256ELi128ELb0ELb1ELb1ELb1ELb1ELb1EEEEEEEEEvNT_6ParamsE,"a",@progbits
	.sectionflags	@""
	.align	4
.nv.constant0._ZN7cutlass13device_kernelIN5flash11enable_sm90INS1_16FlashAttnFwdSm90INS1_25CollectiveMainloopFwdSm90ILi2EN4cute5tupleIJNS5_1CILi1EEES8_S8_EEENS6_IJNS7_ILi64EEESA_SA_EEELi512ENS_10bfloat16_tEfNS_4arch4Sm90ELb1ELb0ELb1ELb1ELb1ELb1ELb0ELb0ELb0ELb1ELb0ELb0EEENS1_21CollectiveEpilogueFwdINS6_IJSA_NS7_ILi512EEESA_EEES9_SC_SE_Li256ELb1ELb1ELb0ELb0EEENS1_36VarlenDynamicPersistentTileSchedulerILi64ELi64ELi256ELi128ELb0ELb1ELb1ELb1ELb1ELb1EEEEEEEEEvNT_6ParamsE:
	.zero		3328


//--------------------- .nv.constant0._ZN7cutlass13device_kernelIN5flash11enable_sm90INS1_16FlashAttnFwdSm90INS1_25CollectiveMainloopFwdSm90ILi2EN4cute5tupleIJNS5_1CILi1EEES8_S8_EEENS6_IJNS7_ILi64EEESA_SA_EEELi512ENS_10bfloat16_tEfNS_4arch4Sm90ELb1ELb0ELb1ELb1ELb1ELb0ELb1ELb0ELb0ELb1ELb0ELb0EEENS1_21CollectiveEpilogueFwdINS6_IJSA_NS7_ILi512EEESA_EEES9_SC_SE_Li256ELb1ELb1ELb0ELb0EEENS1_36VarlenDynamicPersistentTileSchedulerILi64ELi64ELi256ELi128ELb0ELb1ELb1ELb1ELb1ELb1EEEEEEEEEvNT_6ParamsE --------------------------
	.section	.nv.constant0._ZN7cutlass13device_kernelIN5flash11enable_sm90INS1_16FlashAttnFwdSm90INS1_25CollectiveMainloopFwdSm90ILi2EN4cute5tupleIJNS5_1CILi1EEES8_S8_EEENS6_IJNS7_ILi64EEESA_SA_EEELi512ENS_10bfloat16_tEfNS_4arch4Sm90ELb1ELb0ELb1ELb1ELb1ELb0ELb1ELb0ELb0ELb1ELb0ELb0EEENS1_21CollectiveEpilogueFwdINS6_IJSA_NS7_ILi512EEESA_EEES9_SC_SE_Li256ELb1ELb1ELb0ELb0EEENS1_36VarlenDynamicPersistentTileSchedulerILi64ELi64ELi256ELi128ELb0ELb1ELb1ELb1ELb1ELb1EEEEEEEEEvNT_6ParamsE,"a",@progbits
	.sectionflags	@""
	.align	4
.nv.constant0._ZN7cutlass13device_kernelIN5flash11enable_sm90INS1_16FlashAttnFwdSm90INS1_25CollectiveMainloopFwdSm90ILi2EN4cute5tupleIJNS5_1CILi1EEES8_S8_EEENS6_IJNS7_ILi64EEESA_SA_EEELi512ENS_10bfloat16_tEfNS_4arch4Sm90ELb1ELb0ELb1ELb1ELb1ELb0ELb1ELb0ELb0ELb1ELb0ELb0EEENS1_21CollectiveEpilogueFwdINS6_IJSA_NS7_ILi512EEESA_EEES9_SC_SE_Li256ELb1ELb1ELb0ELb0EEENS1_36VarlenDynamicPersistentTileSchedulerILi64ELi64ELi256ELi128ELb0ELb1ELb1ELb1ELb1ELb1EEEEEEEEEvNT_6ParamsE:
	.zero		3584


//--------------------- .nv.constant0._ZN7cutlass13device_kernelIN5flash11enable_sm90INS1_16FlashAttnFwdSm90INS1_25CollectiveMainloopFwdSm90ILi2EN4cute5tupleIJNS5_1CILi1EEES8_S8_EEENS6_IJNS7_ILi64EEESA_SA_EEELi512ENS_10bfloat16_tEfNS_4arch4Sm90ELb1ELb0ELb1ELb1ELb1ELb1ELb1ELb0ELb0ELb1ELb0ELb0EEENS1_21CollectiveEpilogueFwdINS6_IJSA_NS7_ILi512EEESA_EEES9_SC_SE_Li256ELb1ELb1ELb0ELb0EEENS1_36VarlenDynamicPersistentTileSchedulerILi64ELi64ELi256ELi128ELb0ELb1ELb1ELb1ELb1ELb1EEEEEEEEEvNT_6ParamsE --------------------------
	.section	.nv.constant0._ZN7cutlass13device_kernelIN5flash11enable_sm90INS1_16FlashAttnFwdSm90INS1_25CollectiveMainloopFwdSm90ILi2EN4cute5tupleIJNS5_1CILi1EEES8_S8_EEENS6_IJNS7_ILi64EEESA_SA_EEELi512ENS_10bfloat16_tEfNS_4arch4Sm90ELb1ELb0ELb1ELb1ELb1ELb1ELb1ELb0ELb0ELb1ELb0ELb0EEENS1_21CollectiveEpilogueFwdINS6_IJSA_NS7_ILi512EEESA_EEES9_SC_SE_Li256ELb1ELb1ELb0ELb0EEENS1_36VarlenDynamicPersistentTileSchedulerILi64ELi64ELi256ELi128ELb0ELb1ELb1ELb1ELb1ELb1EEEEEEEEEvNT_6ParamsE,"a",@progbits
	.sectionflags	@""
	.align	4
.nv.constant0._ZN7cutlass13device_kernelIN5flash11enable_sm90INS1_16FlashAttnFwdSm90INS1_25CollectiveMainloopFwdSm90ILi2EN4cute5tupleIJNS5_1CILi1EEES8_S8_EEENS6_IJNS7_ILi64EEESA_SA_EEELi512ENS_10bfloat16_tEfNS_4arch4Sm90ELb1ELb0ELb1ELb1ELb1ELb1ELb1ELb0ELb0ELb1ELb0ELb0EEENS1_21CollectiveEpilogueFwdINS6_IJSA_NS7_ILi512EEESA_EEES9_SC_SE_Li256ELb1ELb1ELb0ELb0EEENS1_36VarlenDynamicPersistentTileSchedulerILi64ELi64ELi256ELi128ELb0ELb1ELb1ELb1ELb1ELb1EEEEEEEEEvNT_6ParamsE:
	.zero		3584


//--------------------- .nv.constant0._ZN7cutlass13device_kernelIN5flash11enable_sm90INS1_16FlashAttnFwdSm90INS1_25CollectiveMainloopFwdSm90ILi2EN4cute5tupleIJNS5_1CILi1EEES8_S8_EEENS6_IJNS7_ILi128EEENS7_ILi96EEENS7_ILi64EEEEEELi256ENS_10bfloat16_tEfNS_4arch4Sm90ELb0ELb0ELb1ELb0ELb1ELb0ELb0ELb1ELb0ELb1ELb0ELb0EEENS1_21CollectiveEpilogueFwdINS6_IJSA_NS7_ILi256EEESB_EEES9_SE_SG_Li256ELb0ELb1ELb0ELb0EEENS1_29StaticPersistentTileSchedulerILb0EEEEEEEEEvNT_6ParamsE --------------------------
	.section	.nv.constant0._ZN7cutlass13device_kernelIN5flash11enable_sm90INS1_16FlashAttnFwdSm90INS1_25CollectiveMainloopFwdSm90ILi2EN4cute5tupleIJNS5_1CILi1EEES8_S8_EEENS6_IJNS7_ILi128EEENS7_ILi96EEENS7_ILi64EEEEEELi256ENS_10bfloat16_tEfNS_4arch4Sm90ELb0ELb0ELb1ELb0ELb1ELb0ELb0ELb1ELb0ELb1ELb0ELb0EEENS1_21CollectiveEpilogueFwdINS6_IJSA_NS7_ILi256EEESB_EEES9_SE_SG_Li256ELb0ELb1ELb0ELb0EEENS1_29StaticPersistentTileSchedulerILb0EEEEEEEEEvNT_6ParamsE,"a",@progbits
	.sectionflags	@""
	.align	4
.nv.constant0._ZN7cutlass13device_kernelIN5flash11enable_sm90INS1_16FlashAttnFwdSm90INS1_25CollectiveMainloopFwdSm90ILi2EN4cute5tupleIJNS5_1CILi1EEES8_S8_EEENS6_IJNS7_ILi128EEENS7_ILi96EEENS7_ILi64EEEEEELi256ENS_10bfloat16_tEfNS_4arch4Sm90ELb0ELb0ELb1ELb0ELb1ELb0ELb0ELb1ELb0ELb1ELb0ELb0EEENS1_21CollectiveEpilogueFwdINS6_IJSA_NS7_ILi256EEESB_EEES9_SE_SG_Li256ELb0ELb1ELb0ELb0EEENS1_29StaticPersistentTileSchedulerILb0EEEEEEEEEvNT_6ParamsE:
	.zero		3200


//--------------------- .nv.constant0._ZN7cutlass13device_kernelIN5flash11enable_sm90INS1_16FlashAttnFwdSm90INS1_25CollectiveMainloopFwdSm90ILi2EN4cute5tupleIJNS5_1CILi1EEES8_S8_EEENS6_IJNS7_ILi128EEENS7_ILi96EEENS7_ILi64EEEEEELi256ENS_10bfloat16_tEfNS_4arch4Sm90ELb0ELb0ELb1ELb0ELb1ELb0ELb1ELb1ELb0ELb1ELb0ELb0EEENS1_21CollectiveEpilogueFwdINS6_IJSA_NS7_ILi256EEESB_EEES9_SE_SG_Li256ELb0ELb1ELb0ELb0EEENS1_29StaticPersistentTileSchedulerILb0EEEEEEEEEvNT_6ParamsE --------------------------
	.section	.nv.constant0._ZN7cutlass13device_kernelIN5flash11enable_sm90INS1_16FlashAttnFwdSm90INS1_25CollectiveMainloopFwdSm90ILi2EN4cute5tupleIJNS5_1CILi1EEES8_S8_EEENS6_IJNS7_ILi128EEENS7_ILi96EEENS7_ILi64EEEEEELi256ENS_10bfloat16_tEfNS_4arch4Sm90ELb0ELb0ELb1ELb0ELb1ELb0ELb1ELb1ELb0ELb1ELb0ELb0EEENS1_21CollectiveEpilogueFwdINS6_IJSA_NS7_ILi256EEESB_EEES9_SE_SG_Li256ELb0ELb1ELb0ELb0EEENS1_29StaticPersistentTileSchedulerILb0EEEEEEEEEvNT_6ParamsE,"a",@progbits
	.sectionflags	@""
	.align	4
.nv.constant0._ZN7cutlass13device_kernelIN5flash11enable_sm90INS1_16FlashAttnFwdSm90INS1_25CollectiveMainloopFwdSm90ILi2EN4cute5tupleIJNS5_1CILi1EEES8_S8_EEENS6_IJNS7_ILi128EEENS7_ILi96EEENS7_ILi64EEEEEELi256ENS_10bfloat16_tEfNS_4arch4Sm90ELb0ELb0ELb1ELb0ELb1ELb0ELb1ELb1ELb0ELb1ELb0ELb0EEENS1_21CollectiveEpilogueFwdINS6_IJSA_NS7_ILi256EEESB_EEES9_SE_SG_Li256ELb0ELb1ELb0ELb0EEENS1_29StaticPersistentTileSchedulerILb0EEEEEEEEEvNT_6ParamsE:
	.zero		3456


//--------------------- .nv.constant0._ZN7cutlass13device_kernelIN5flash11enable_sm90INS1_16FlashAttnFwdSm90INS1_25CollectiveMainloopFwdSm90ILi2EN4cute5tupleIJNS5_1CILi1EEES8_S8_EEENS6_IJNS7_ILi128EEENS7_ILi96EEENS7_ILi64EEEEEELi256ENS_10bfloat16_tEfNS_4arch4Sm90ELb0ELb0ELb1ELb1ELb1ELb0ELb0ELb1ELb0ELb1ELb0ELb0EEENS1_21CollectiveEpilogueFwdINS6_IJSA_NS7_ILi256EEESB_EEES9_SE_SG_Li256ELb1ELb1ELb0ELb0EEENS1_36VarlenDynamicPersistentTileSchedulerILi128ELi96ELi256ELi128ELb0ELb1ELb1ELb0ELb1ELb1EEEEEEEEEvNT_6ParamsE --------------------------
	.section	.nv.constant0._ZN7cutlass13device_kernelIN5flash11enable_sm90INS1_16FlashAttnFwdSm90INS1_25CollectiveMainloopFwdSm90ILi2EN4cute5tupleIJNS5_1CILi1EEES8_S8_EEENS6_IJNS7_ILi128EEENS7_ILi96EEENS7_ILi64EEEEEELi256ENS_10bfloat16_tEfNS_4arch4Sm90ELb0ELb0ELb1ELb1ELb1ELb0ELb0ELb1ELb0ELb1ELb0ELb0EEENS1_21CollectiveEpilogueFwdINS6_IJSA_NS7_ILi256EEESB_EEES9_SE_SG_Li256ELb1ELb1ELb0ELb0EEENS1_36VarlenDynamicPersistentTileSchedulerILi128ELi96ELi256ELi128ELb0ELb1ELb1ELb0ELb1ELb1EEEEEEEEEvNT_6ParamsE,"a",@progbits
	.sectionflags	@""
	.align	4
.nv.constant0._ZN7cutlass13device_kernelIN5flash11enable_sm90INS1_16FlashAttnFwdSm90INS1_25CollectiveMainloopFwdSm90ILi2EN4cute5tupleIJNS5_1CILi1EEES8_S8_EEENS6_IJNS7_ILi128EEENS7_ILi96EEENS7_ILi64EEEEEELi256ENS_10bfloat16_tEfNS_4arch4Sm90ELb0ELb0ELb1ELb1ELb1ELb0ELb0ELb1ELb0ELb1ELb0ELb0EEENS1_21CollectiveEpilogueFwdINS6_IJSA_NS7_ILi256EEESB_EEES9_SE_SG_Li256ELb1ELb1ELb0ELb0EEENS1_36VarlenDynamicPersistentTileSchedulerILi128ELi96ELi256ELi128ELb0ELb1ELb1ELb0ELb1ELb1EEEEEEEEEvNT_6ParamsE:
	.zero		3328


//--------------------- .nv.constant0._ZN7cutlass13device_kernelIN5flash11enable_sm90INS1_16FlashAttnFwdSm90INS1_25CollectiveMainloopFwdSm90ILi2EN4cute5tupleIJNS5_1CILi1EEES8_S8_EEENS6_IJNS7_ILi128EEENS7_ILi96EEENS7_ILi64EEEEEELi256ENS_10bfloat16_tEfNS_4arch4Sm90ELb0ELb0ELb1ELb1ELb1ELb1ELb0ELb1ELb0ELb1ELb0ELb0EEENS1_21CollectiveEpilogueFwdINS6_IJSA_NS7_ILi256EEESB_EEES9_SE_SG_Li256ELb1ELb1ELb0ELb0EEENS1_36VarlenDynamicPersistentTileSchedulerILi128ELi96ELi256ELi128ELb0ELb1ELb1ELb0ELb1ELb1EEEEEEEEEvNT_6ParamsE --------------------------
	.section	.nv.constant0._ZN7cutlass13device_kernelIN5flash11enable_sm90INS1_16FlashAttnFwdSm90INS1_25CollectiveMainloopFwdSm90ILi2EN4cute5tupleIJNS5_1CILi1EEES8_S8_EEENS6_IJNS7_ILi128EEENS7_ILi96EEENS7_ILi64EEEEEELi256ENS_10bfloat16_tEfNS_4arch4Sm90ELb0ELb0ELb1ELb1ELb1ELb1ELb0ELb1ELb0ELb1ELb0ELb0EEENS1_21CollectiveEpilogueFwdINS6_IJSA_NS7_ILi256EEESB_EEES9_SE_SG_Li256ELb1ELb1ELb0ELb0EEENS1_36VarlenDynamicPersistentTileSchedulerILi128ELi96ELi256ELi128ELb0ELb1ELb1ELb0ELb1ELb1EEEEEEEEEvNT_6ParamsE,"a",@progbits
	.sectionflags	@""
	.align	4
.nv.constant0._ZN7cutlass13device_kernelIN5flash11enable_sm90INS1_16FlashAttnFwdSm90INS1_25CollectiveMainloopFwdSm90ILi2EN4cute5tupleIJNS5_1CILi1EEES8_S8_EEENS6_IJNS7_ILi128EEENS7_ILi96EEENS7_ILi64EEEEEELi256ENS_10bfloat16_tEfNS_4arch4Sm90ELb0ELb0ELb1ELb1ELb1ELb1ELb0ELb1ELb0ELb1ELb0ELb0EEENS1_21CollectiveEpilogueFwdINS6_IJSA_NS7_ILi256EEESB_EEES9_SE_SG_Li256ELb1ELb1ELb0ELb0EEENS1_36VarlenDynamicPersistentTileSchedulerILi128ELi96ELi256ELi128ELb0ELb1ELb1ELb0ELb1ELb1EEEEEEEEEvNT_6ParamsE:
	.zero		3328


//--------------------- .nv.constant0._ZN7cutlass13device_kernelIN5flash11enable_sm90INS1_16FlashAttnFwdSm90INS1_25CollectiveMainloopFwdSm90ILi2EN4cute5tupleIJNS5_1CILi1EEES8_S8_EEENS6_IJNS7_ILi128EEENS7_ILi96EEENS7_ILi64EEEEEELi256ENS_10bfloat16_tEfNS_4arch4Sm90ELb0ELb0ELb1ELb1ELb1ELb0ELb1ELb1ELb0ELb1ELb0ELb0EEENS1_21CollectiveEpilogueFwdINS6_IJSA_NS7_ILi256EEESB_EEES9_SE_SG_Li256ELb1ELb1ELb0ELb0EEENS1_36VarlenDynamicPersistentTileSchedulerILi128ELi96ELi256ELi128ELb0ELb1ELb1ELb0ELb1ELb1EEEEEEEEEvNT_6ParamsE --------------------------
	.section	.nv.constant0._ZN7cutlass13device_kernelIN5flash11enable_sm90INS1_16FlashAttnFwdSm90INS1_25CollectiveMainloopFwdSm90ILi2EN4cute5tupleIJNS5_1CILi1EEES8_S8_EEENS6_IJNS7_ILi128EEENS7_ILi96EEENS7_ILi64EEEEEELi256ENS_10bfloat16_tEfNS_4arch4Sm90ELb0ELb0ELb1ELb1ELb1ELb0ELb1ELb1ELb0ELb1ELb0ELb0EEENS1_21CollectiveEpilogueFwdINS6_IJSA_NS7_ILi256EEESB_EEES9_SE_SG_Li256ELb1ELb1ELb0ELb0EEENS1_36VarlenDynamicPersistentTileSchedulerILi128ELi96ELi256ELi128ELb0ELb1ELb1ELb0ELb1ELb1EEEEEEEEEvNT_6ParamsE,"a",@progbits
	.sectionflags	@""
	.align	4
.nv.constant0._ZN7cutlass13device_kernelIN5flash11enable_sm90INS1_16FlashAttnFwdSm90INS1_25CollectiveMainloopFwdSm90ILi2EN4cute5tupleIJNS5_1CILi1EEES8_S8_EEENS6_IJNS7_ILi128EEENS7_ILi96EEENS7_ILi64EEEEEELi256ENS_10bfloat16_tEfNS_4arch4Sm90ELb0ELb0ELb1ELb1ELb1ELb0ELb1ELb1ELb0ELb1ELb0ELb0EEENS1_21CollectiveEpilogueFwdINS6_IJSA_NS7_ILi256EEESB_EEES9_SE_SG_Li256ELb1ELb1ELb0ELb0EEENS1_36VarlenDynamicPersistentTileSchedulerILi128ELi96ELi256ELi128ELb0ELb1ELb1ELb0ELb1ELb1EEEEEEEEEvNT_6ParamsE:
	.zero		3584


//--------------------- .nv.constant0._ZN7cutlass13device_kernelIN5flash11enable_sm90INS1_16FlashAttnFwdSm90INS1_25CollectiveMainloopFwdSm90ILi2EN4cute5tupleIJNS5_1CILi1EEES8_S8_EEENS6_IJNS7_ILi128EEENS7_ILi96EEENS7_ILi64EEEEEELi256ENS_10bfloat16_tEfNS_4arch4Sm90ELb0ELb0ELb1ELb1ELb1ELb1ELb1ELb1ELb0ELb1ELb0ELb0EEENS1_21CollectiveEpilogueFwdINS6_IJSA_NS7_ILi256EEESB_EEES9_SE_SG_Li256ELb1ELb1ELb0ELb0EEENS1_36VarlenDynamicPersistentTileSchedulerILi128ELi96ELi256ELi128ELb0ELb1ELb1ELb0ELb1ELb1EEEEEEEEEvNT_6ParamsE --------------------------
	.section	.nv.constant0._ZN7cutlass13device_kernelIN5flash11enable_sm90INS1_16FlashAttnFwdSm90INS1_25CollectiveMainloopFwdSm90ILi2EN4cute5tupleIJNS5_1CILi1EEES8_S8_EEENS6_IJNS7_ILi128EEENS7_ILi96EEENS7_ILi64EEEEEELi256ENS_10bfloat16_tEfNS_4arch4Sm90ELb0ELb0ELb1ELb1ELb1ELb1ELb1ELb1ELb0ELb1ELb0ELb0EEENS1_21CollectiveEpilogueFwdINS6_IJSA_NS7_ILi256EEESB_EEES9_SE_SG_Li256ELb1ELb1ELb0ELb0EEENS1_36VarlenDynamicPersistentTileSchedulerILi128ELi96ELi256ELi128ELb0ELb1ELb1ELb0ELb1ELb1EEEEEEEEEvNT_6ParamsE,"a",@progbits
	.sectionflags	@""
	.align	4
.nv.constant0._ZN7cutlass13device_kernelIN5flash11enable_sm90INS1_16FlashAttnFwdSm90INS1_25CollectiveMainloopFwdSm90ILi2EN4cute5tupleIJNS5_1CILi1EEES8_S8_EEENS6_IJNS7_ILi128EEENS7_ILi96EEENS7_ILi64EEEEEELi256ENS_10bfloat16_tEfNS_4arch4Sm90ELb0ELb0ELb1ELb1ELb1ELb1ELb1ELb1ELb0ELb1ELb0ELb0EEENS1_21CollectiveEpilogueFwdINS6_IJSA_NS7_ILi256EEESB_EEES9_SE_SG_Li256ELb1ELb1ELb0ELb0EEENS1_36VarlenDynamicPersistentTileSchedulerILi128ELi96ELi256ELi128ELb0ELb1ELb1ELb0ELb1ELb1EEEEEEEEEvNT_6ParamsE:
	.zero		3584


//--------------------- .nv.constant0._ZN7cutlass13device_kernelIN5flash11enable_sm90INS1_16FlashAttnFwdSm90INS1_25CollectiveMainloopFwdSm90ILi2EN4cute5tupleIJNS5_1CILi1EEES8_S8_EEENS6_IJNS7_ILi128EEENS7_ILi96EEENS7_ILi64EEEEEELi256ENS_10bfloat16_tEfNS_4arch4Sm90ELb0ELb1ELb1ELb0ELb1ELb0ELb0ELb1ELb0ELb1ELb0ELb0EEENS1_21CollectiveEpilogueFwdINS6_IJSA_NS7_ILi256EEESB_EEES9_SE_SG_Li256ELb0ELb1ELb0ELb0EEENS1_30DynamicPersistentTileSchedulerILi256ELi128ELb0ELb1ELb1EEEEEEEEEvNT_6ParamsE --------------------------
	.section	.nv.constant0._ZN7cutlass13device_kernelIN5flash11enable_sm90INS1_16FlashAttnFwdSm90INS1_25CollectiveMainloopFwdSm90ILi2EN4cute5tupleIJNS5_1CILi1EEES8_S8_EEENS6_IJNS7_ILi128EEENS7_ILi96EEENS7_ILi64EEEEEELi256ENS_10bfloat16_tEfNS_4arch4Sm90ELb0ELb1ELb1ELb0ELb1ELb0ELb0ELb1ELb0ELb1ELb0ELb0EEENS1_21CollectiveEpilogueFwdINS6_IJSA_NS7_ILi256EEESB_EEES9_SE_SG_Li256ELb0ELb1ELb0ELb0EEENS1_30DynamicPersistentTileSchedulerILi256ELi128ELb0ELb1ELb1EEEEEEEEEvNT_6ParamsE,"a",@progbits
	.sectionflags	@""
	.align	4
.nv.constant0._ZN7cutlass13device_kernelIN5flash11enable_sm90INS1_16FlashAttnFwdSm90INS1_25CollectiveMainloopFwdSm90ILi2EN4cute5tupleIJNS5_1CILi1EEES8_S8_EEENS6_IJNS7_ILi128EEENS7_ILi96EEENS7_ILi64EEEEEELi256ENS_10bfloat16_tEfNS_4arch4Sm90ELb0ELb1ELb1ELb0ELb1ELb0ELb0ELb1ELb0ELb1ELb0ELb0EEENS1_21CollectiveEpilogueFwdINS6_IJSA_NS7_ILi256EEESB_EEES9_SE_SG_Li256ELb0ELb1ELb0ELb0EEENS1_30DynamicPersistentTileSchedulerILi256ELi128ELb0ELb1ELb1EEEEEEEEEvNT_6ParamsE:
	.zero		3328


//--------------------- .nv.constant0._ZN7cutlass13device_kernelIN5flash11enable_sm90INS1_16FlashAttnFwdSm90INS1_25CollectiveMainloopFwdSm90ILi2EN4cute5tupleIJNS5_1CILi1EEES8_S8_EEENS6_IJNS7_ILi128EEENS7_ILi96EEENS7_ILi64EEEEEELi256ENS_10bfloat16_tEfNS_4arch4Sm90ELb0ELb1ELb1ELb0ELb1ELb0ELb1ELb1ELb0ELb1ELb0ELb0EEENS1_21CollectiveEpilogueFwdINS6_IJSA_NS7_ILi256EEESB_EEES9_SE_SG_Li256ELb0ELb1ELb0ELb0EEENS1_30DynamicPersistentTileSchedulerILi256ELi128ELb0ELb1ELb1EEEEEEEEEvNT_6ParamsE --------------------------
	.section	.nv.constant0._ZN7cutlass13device_kernelIN5flash11enable_sm90INS1_16FlashAttnFwdSm90INS1_25CollectiveMainloopFwdSm90ILi2EN4cute5tupleIJNS5_1CILi1EEES8_S8_EEENS6_IJNS7_ILi128EEENS7_ILi96EEENS7_ILi64EEEEEELi256ENS_10bfloat16_tEfNS_4arch4Sm90ELb0ELb1ELb1ELb0ELb1ELb0ELb1ELb1ELb0ELb1ELb0ELb0EEENS1_21CollectiveEpilogueFwdINS6_IJSA_NS7_ILi256EEESB_EEES9_SE_SG_Li256ELb0ELb1ELb0ELb0EEENS1_30DynamicPersistentTileSchedulerILi256ELi128ELb0ELb1ELb1EEEEEEEEEvNT_6ParamsE,"a",@progbits
	.sectionflags	@""
	.align	4
.nv.constant0._ZN7cutlass13device_kernelIN5flash11enable_sm90INS1_16FlashAttnFwdSm90INS1_25CollectiveMainloopFwdSm90ILi2EN4cute5tupleIJNS5_1CILi1EEES8_S8_EEENS6_IJNS7_ILi128EEENS7_ILi96EEENS7_ILi64EEEEEELi256ENS_10bfloat16_tEfNS_4arch4Sm90ELb0ELb1ELb1ELb0ELb1ELb0ELb1ELb1ELb0ELb1ELb0ELb0EEENS1_21CollectiveEpilogueFwdINS6_IJSA_NS7_ILi256EEESB_EEES9_SE_SG_Li256ELb0ELb1ELb0ELb0EEENS1_30DynamicPersistentTileSchedulerILi256ELi128ELb0ELb1ELb1EEEEEEEEEvNT_6ParamsE:
	.zero		3584


//--------------------- .nv.constant0._ZN7cutlass13device_kernelIN5flash11enable_sm90INS1_16FlashAttnFwdSm90INS1_25CollectiveMainloopFwdSm90ILi2EN4cute5tupleIJNS5_1CILi1EEES8_S8_EEENS6_IJNS7_ILi128EEENS7_ILi96EEENS7_ILi64EEEEEELi256ENS_10bfloat16_tEfNS_4arch4Sm90ELb0ELb1ELb1ELb1ELb1ELb0ELb0ELb1ELb0ELb1ELb0ELb0EEENS1_21CollectiveEpilogueFwdINS6_IJSA_NS7_ILi256EEESB_EEES9_SE_SG_Li256ELb1ELb1ELb0ELb0EEENS1_36VarlenDynamicPersistentTileSchedulerILi128ELi96ELi256ELi128ELb0ELb1ELb1ELb1ELb0ELb1EEEEEEEEEvNT_6ParamsE --------------------------
	.section	.nv.constant0._ZN7cutlass13device_kernelIN5flash11enable_sm90INS1_16FlashAttnFwdSm90INS1_25CollectiveMainloopFwdSm90ILi2EN4cute5tupleIJNS5_1CILi1EEES8_S8_EEENS6_IJNS7_ILi128EEENS7_ILi96EEENS7_ILi64EEEEEELi256ENS_10bfloat16_tEfNS_4arch4Sm90ELb0ELb1ELb1ELb1ELb1ELb0ELb0ELb1ELb0ELb1ELb0ELb0EEENS1_21CollectiveEpilogueFwdINS6_IJSA_NS7_ILi256EEESB_EEES9_SE_SG_Li256ELb1ELb1ELb0ELb0EEENS1_36VarlenDynamicPersistentTileSchedulerILi128ELi96ELi256ELi128ELb0ELb1ELb1ELb1ELb0ELb1EEEEEEEEEvNT_6ParamsE,"a",@progbits
	.sectionflags	@""
	.align	4
.nv.constant0._ZN7cutlass13device_kernelIN5flash11enable_sm90INS1_16FlashAttnFwdSm90INS1_25CollectiveMainloopFwdSm90ILi2EN4cute5tupleIJNS5_1CILi1EEES8_S8_EEENS6_IJNS7_ILi128EEENS7_ILi96EEENS7_ILi64EEEEEELi256ENS_10bfloat16_tEfNS_4arch4Sm90ELb0ELb1ELb1ELb1ELb1ELb0ELb0ELb1ELb0ELb1ELb0ELb0EEENS1_21CollectiveEpilogueFwdINS6_IJSA_NS7_ILi256EEESB_EEES9_SE_SG_Li256ELb1ELb1ELb0ELb0EEENS1_36VarlenDynamicPersistentTileSchedulerILi128ELi96ELi256ELi128ELb0ELb1ELb1ELb1ELb0ELb1EEEEEEEEEvNT_6ParamsE:
	.zero		3328


//--------------------- .nv.constant0._ZN7cutlass13device_kernelIN5flash11enable_sm90INS1_16FlashAttnFwdSm90INS1_25CollectiveMainloopFwdSm90ILi2EN4cute5tupleIJNS5_1CILi1EEES8_S8_EEENS6_IJNS7_ILi128EEENS7_ILi96EEENS7_ILi64EEEEEELi256ENS_10bfloat16_tEfNS_4arch4Sm90ELb0ELb1ELb1ELb1ELb1ELb1ELb0ELb1ELb0ELb1ELb0ELb0EEENS1_21CollectiveEpilogueFwdINS6_IJSA_NS7_ILi256EEESB_EEES9_SE_SG_Li256ELb1ELb1ELb0ELb0EEENS1_36VarlenDynamicPersistentTileSchedulerILi128ELi96ELi256ELi128ELb0ELb1ELb1ELb1ELb0ELb1EEEEEEEEEvNT_6ParamsE --------------------------
	.section	.nv.constant0._ZN7cutlass13device_kernelIN5flash11enable_sm90INS1_16FlashAttnFwdSm90INS1_25CollectiveMainloopFwdSm90ILi2EN4cute5tupleIJNS5_1CILi1EEES8_S8_EEENS6_IJNS7_ILi128EEENS7_ILi96EEENS7_ILi64EEEEEELi256ENS_10bfloat16_tEfNS_4arch4Sm90ELb0ELb1ELb1ELb1ELb1ELb1ELb0ELb1ELb0ELb1ELb0ELb0EEENS1_21CollectiveEpilogueFwdINS6_IJSA_NS7_ILi256EEESB_EEES9_SE_SG_Li256ELb1ELb1ELb0ELb0EEENS1_36VarlenDynamicPersistentTileSchedulerILi128ELi96ELi256ELi128ELb0ELb1ELb1ELb1ELb0ELb1EEEEEEEEEvNT_6ParamsE,"a",@progbits
	.sectionflags	@""
	.align	4
.nv.constant0._ZN7cutlass13device_kernelIN5flash11enable_sm90INS1_16FlashAttnFwdSm90INS1_25CollectiveMainloopFwdSm90ILi2EN4cute5tupleIJNS5_1CILi1EEES8_S8_EEENS6_IJNS7_ILi128EEENS7_ILi96EEENS7_ILi64EEEEEELi256ENS_10bfloat16_tEfNS_4arch4Sm90ELb0ELb1ELb1ELb1ELb1ELb1ELb0ELb1ELb0ELb1ELb0ELb0EEENS1_21CollectiveEpilogueFwdINS6_IJSA_NS7_ILi256EEESB_EEES9_SE_SG_Li256ELb1ELb1ELb0ELb0EEENS1_36VarlenDynamicPersistentTileSchedulerILi128ELi96ELi256ELi128ELb0ELb1ELb1ELb1ELb0ELb1EEEEEEEEEvNT_6ParamsE:
	.zero		3328


//--------------------- .nv.constant0._ZN7cutlass13device_kernelIN5flash11enable_sm90INS1_16FlashAttnFwdSm90INS1_25CollectiveMainloopFwdSm90ILi2EN4cute5tupleIJNS5_1CILi1EEES8_S8_EEENS6_IJNS7_ILi128EEENS7_ILi96EEENS7_ILi64EEEEEELi256ENS_10bfloat16_tEfNS_4arch4Sm90ELb0ELb1ELb1ELb1ELb1ELb0ELb1ELb1ELb0ELb1ELb0ELb0EEENS1_21CollectiveEpilogueFwdINS6_IJSA_NS7_ILi256EEESB_EEES9_SE_SG_Li256ELb1ELb1ELb0ELb0EEENS1_36VarlenDynamicPersistentTileSchedulerILi128ELi96ELi256ELi128ELb0ELb1ELb1ELb1ELb0ELb1EEEEEEEEEvNT_6ParamsE --------------------------
	.section	.nv.constant0._ZN7cutlass13device_kernelIN5flash11enable_sm90INS1_16FlashAttnFwdSm90INS1_25CollectiveMainloopFwdSm90ILi2EN4cute5tupleIJNS5_1CILi1EEES8_S8_EEENS6_IJNS7_ILi128EEENS7_ILi96EEENS7_ILi64EEEEEELi256ENS_10bfloat16_tEfNS_4arch4Sm90ELb0ELb1ELb1ELb1ELb1ELb0ELb1ELb1ELb0ELb1ELb0ELb0EEENS1_21CollectiveEpilogueFwdINS6_IJSA_NS7_ILi256EEESB_EEES9_SE_SG_Li256ELb1ELb1ELb0ELb0EEENS1_36VarlenDynamicPersistentTileSchedulerILi128ELi96ELi256ELi128ELb0ELb1ELb1ELb1ELb0ELb1EEEEEEEEEvNT_6ParamsE,"a",@progbits
	.sectionflags	@""
	.align	4
.nv.constant0._ZN7cutlass13device_kernelIN5flash11enable_sm90INS1_16FlashAttnFwdSm90INS1_25CollectiveMainloopFwdSm90ILi2EN4cute5tupleIJNS5_1CILi1EEES8_S8_EEENS6_IJNS7_ILi128EEENS7_ILi96EEENS7_ILi64EEEEEELi256ENS_10bfloat16_tEfNS_4arch4Sm90ELb0ELb1ELb1ELb1ELb1ELb0ELb1ELb1ELb0ELb1ELb0ELb0EEENS1_21CollectiveEpilogueFwdINS6_IJSA_NS7_ILi256EEESB_EEES9_SE_SG_Li256ELb1ELb1ELb0ELb0EEENS1_36VarlenDynamicPersistentTileSchedulerILi128ELi96ELi256ELi128ELb0ELb1ELb1ELb1ELb0ELb1EEEEEEEEEvNT_6ParamsE:
	.zero		3584


//--------------------- .nv.constant0._ZN7cutlass13device_kernelIN5flash11enable_sm90INS1_16FlashAttnFwdSm90INS1_25CollectiveMainloopFwdSm90ILi2EN4cute5tupleIJNS5_1CILi1EEES8_S8_EEENS6_IJNS7_ILi128EEENS7_ILi96EEENS7_ILi64EEEEEELi256ENS_10bfloat16_tEfNS_4arch4Sm90ELb0ELb1ELb1ELb1ELb1ELb1ELb1ELb1ELb0ELb1ELb0ELb0EEENS1_21CollectiveEpilogueFwdINS6_IJSA_NS7_ILi256EEESB_EEES9_SE_SG_Li256ELb1ELb1ELb0ELb0EEENS1_36VarlenDynamicPersistentTileSchedulerILi128ELi96ELi256ELi128ELb0ELb1ELb1ELb1ELb0ELb1EEEEEEEEEvNT_6ParamsE --------------------------
	.section	.nv.constant0._ZN7cutlass13device_kernelIN5flash11enable_sm90INS1_16FlashAttnFwdSm90INS1_25CollectiveMainloopFwdSm90ILi2EN4cute5tupleIJNS5_1CILi1EEES8_S8_EEENS6_IJNS7_ILi128EEENS7_ILi96EEENS7_ILi64EEEEEELi256ENS_10bfloat16_tEfNS_4arch4Sm90ELb0ELb1ELb1ELb1ELb1ELb1ELb1ELb1ELb0ELb1ELb0ELb0EEENS1_21CollectiveEpilogueFwdINS6_IJSA_NS7_ILi256EEESB_EEES9_SE_SG_Li256ELb1ELb1ELb0ELb0EEENS1_36VarlenDynamicPersistentTileSchedulerILi128ELi96ELi256ELi128ELb0ELb1ELb1ELb1ELb0ELb1EEEEEEEEEvNT_6ParamsE,"a",@progbits
	.sectionflags	@""
	.align	4
.nv.constant0._ZN7cutlass13device_kernelIN5flash11enable_sm90INS1_16FlashAttnFwdSm90INS1_25CollectiveMainloopFwdSm90ILi2EN4cute5tupleIJNS5_1CILi1EEES8_S8_EEENS6_IJNS7_ILi128EEENS7_ILi96EEENS7_ILi64EEEEEELi256ENS_10bfloat16_tEfNS_4arch4Sm90ELb0ELb1ELb1ELb1ELb1ELb1ELb1ELb1ELb0ELb1ELb0ELb0EEENS1_21CollectiveEpilogueFwdINS6_IJSA_NS7_ILi256EEESB_EEES9_SE_SG_Li256ELb1ELb1ELb0ELb0EEENS1_36VarlenDynamicPersistentTileSchedulerILi128ELi96ELi256ELi128ELb0ELb1ELb1ELb1ELb0ELb1EEEEEEEEEvNT_6ParamsE:
	.zero		3584


//--------------------- .nv.constant0._ZN7cutlass13device_kernelIN5flash11enable_sm90INS1_16FlashAttnFwdSm90INS1_25CollectiveMainloopFwdSm90ILi2EN4cute5tupleIJNS5_1CILi1EEES8_S8_EEENS6_IJNS7_ILi128EEENS7_ILi96EEENS7_ILi64EEEEEELi256ENS_10bfloat16_tEfNS_4arch4Sm90ELb1ELb0ELb1ELb0ELb1ELb0ELb0ELb1ELb0ELb1ELb0ELb0EEENS1_21CollectiveEpilogueFwdINS6_IJSA_NS7_ILi256EEESB_EEES9_SE_SG_Li256ELb0ELb1ELb0ELb0EEENS1_30DynamicPersistentTileSchedulerILi256ELi128ELb0ELb1ELb1EEEEEEEEEvNT_6ParamsE --------------------------
	.section	.nv.constant0._ZN7cutlass13device_kernelIN5flash11enable_sm90INS1_16FlashAttnFwdSm90INS1_25CollectiveMainloopFwdSm90ILi2EN4cute5tupleIJNS5_1CILi1EEES8_S8_EEENS6_IJNS7_ILi128EEENS7_ILi96EEENS7_ILi64EEEEEELi256ENS_10bfloat16_tEfNS_4arch4Sm90ELb1ELb0ELb1ELb0ELb1ELb0ELb0ELb1ELb0ELb1ELb0ELb0EEENS1_21CollectiveEpilogueFwdINS6_IJSA_NS7_ILi256EEESB_EEES9_SE_SG_Li256ELb0ELb1ELb0ELb0EEENS1_30DynamicPersistentTileSchedulerILi256ELi128ELb0ELb1ELb1EEEEEEEEEvNT_6ParamsE,"a",@progbits
	.sectionflags	@""
	.align	4
.nv.constant0._ZN7cutlass13device_kernelIN5flash11enable_sm90INS1_16FlashAttnFwdSm90INS1_25CollectiveMainloopFwdSm90ILi2EN4cute5tupleIJNS5_1CILi1EEES8_S8_EEENS6_IJNS7_ILi128EEENS7_ILi96EEENS7_ILi64EEEEEELi256ENS_10bfloat16_tEfNS_4arch4Sm90ELb1ELb0ELb1ELb0ELb1ELb0ELb0ELb1ELb0ELb1ELb0ELb0EEENS1_21CollectiveEpilogueFwdINS6_IJSA_NS7_ILi256EEESB_EEES9_SE_SG_Li256ELb0ELb1ELb0ELb0EEENS1_30DynamicPersistentTileSchedulerILi256ELi128ELb0ELb1ELb1EEEEEEEEEvNT_6ParamsE:
	.zero		3328


//--------------------- .nv.constant0._ZN7cutlass13device_kernelIN5flash11enable_sm90INS1_16FlashAttnFwdSm90INS1_25CollectiveMainloopFwdSm90ILi2EN4cute5tupleIJNS5_1CILi1EEES8_S8_EEENS6_IJNS7_ILi128EEENS7_ILi96EEENS7_ILi64EEEEEELi256ENS_10bfloat16_tEfNS_4arch4Sm90ELb1ELb0ELb1ELb0ELb1ELb0ELb1ELb1ELb0ELb1ELb0ELb0EEENS1_21CollectiveEpilogueFwdINS6_IJSA_NS7_ILi256EEESB_EEES9_SE_SG_Li256ELb0ELb1ELb0ELb0EEENS1_30DynamicPersistentTileSchedulerILi256ELi128ELb0ELb1ELb1EEEEEEEEEvNT_6ParamsE --------------------------
	.section	.nv.constant0._ZN7cutlass13device_kernelIN5flash11enable_sm90INS1_16FlashAttnFwdSm90INS1_25CollectiveMainloopFwdSm90ILi2EN4cute5tupleIJNS5_1CILi1EEES8_S8_EEENS6_IJNS7_ILi128EEENS7_ILi96EEENS7_ILi64EEEEEELi256ENS_10bfloat16_tEfNS_4arch4Sm90ELb1ELb0ELb1ELb0ELb1ELb0ELb1ELb1ELb0ELb1ELb0ELb0EEENS1_21CollectiveEpilogueFwdINS6_IJSA_NS7_ILi256EEESB_EEES9_SE_SG_Li256ELb0ELb1ELb0ELb0EEENS1_30DynamicPersistentTileSchedulerILi256ELi128ELb0ELb1ELb1EEEEEEEEEvNT_6ParamsE,"a",@progbits
	.sectionflags	@""
	.align	4
.nv.constant0._ZN7cutlass13device_kernelIN5flash11enable_sm90INS1_16FlashAttnFwdSm90INS1_25CollectiveMainloopFwdSm90ILi2EN4cute5tupleIJNS5_1CILi1EEES8_S8_EEENS6_IJNS7_ILi128EEENS7_ILi96EEENS7_ILi64EEEEEELi256ENS_10bfloat16_tEfNS_4arch4Sm90ELb1ELb0ELb1ELb0ELb1ELb0ELb1ELb1ELb0ELb1ELb0ELb0EEENS1_21CollectiveEpilogueFwdINS6_IJSA_NS7_ILi256EEESB_EEES9_SE_SG_Li256ELb0ELb1ELb0ELb0EEENS1_30DynamicPersistentTileSchedulerILi256ELi128ELb0ELb1ELb1EEEEEEEEEvNT_6ParamsE:
	.zero		3584


//--------------------- .nv.constant0._ZN7cutlass13device_kernelIN5flash11enable_sm90INS1_16FlashAttnFwdSm90INS1_25CollectiveMainloopFwdSm90ILi2EN4cute5tupleIJNS5_1CILi1EEES8_S8_EEENS6_IJNS7_ILi128EEENS7_ILi96EEENS7_ILi64EEEEEELi256ENS_10bfloat16_tEfNS_4arch4Sm90ELb1ELb0ELb1ELb1ELb1ELb0ELb0ELb1ELb0ELb1ELb0ELb0EEENS1_21CollectiveEpilogueFwdINS6_IJSA_NS7_ILi256EEESB_EEES9_SE_SG_Li256ELb1ELb1ELb0ELb0EEENS1_36VarlenDynamicPersistentTileSchedulerILi128ELi96ELi256ELi128ELb0ELb1ELb1ELb1ELb1ELb1EEEEEEEEEvNT_6ParamsE --------------------------
	.section	.nv.constant0._ZN7cutlass13device_kernelIN5flash11enable_sm90INS1_16FlashAttnFwdSm90INS1_25CollectiveMainloopFwdSm90ILi2EN4cute5tupleIJNS5_1CILi1EEES8_S8_EEENS6_IJNS7_ILi128EEENS7_ILi96EEENS7_ILi64EEEEEELi256ENS_10bfloat16_tEfNS_4arch4Sm90ELb1ELb0ELb1ELb1ELb1ELb0ELb0ELb1ELb0ELb1ELb0ELb0EEENS1_21CollectiveEpilogueFwdINS6_IJSA_NS7_ILi256EEESB_EEES9_SE_SG_Li256ELb1ELb1ELb0ELb0EEENS1_36VarlenDynamicPersistentTileSchedulerILi128ELi96ELi256ELi128ELb0ELb1ELb1ELb1ELb1ELb1EEEEEEEEEvNT_6ParamsE,"a",@progbits
	.sectionflags	@""
	.align	4
.nv.constant0._ZN7cutlass13device_kernelIN5flash11enable_sm90INS1_16FlashAttnFwdSm90INS1_25CollectiveMainloopFwdSm90ILi2EN4cute5tupleIJNS5_1CILi1EEES8_S8_EEENS6_IJNS7_ILi128EEENS7_ILi96EEENS7_ILi64EEEEEELi256ENS_10bfloat16_tEfNS_4arch4Sm90ELb1ELb0ELb1ELb1ELb1ELb0ELb0ELb1ELb0ELb1ELb0ELb0EEENS1_21CollectiveEpilogueFwdINS6_IJSA_NS7_ILi256EEESB_EEES9_SE_SG_Li256ELb1ELb1ELb0ELb0EEENS1_36VarlenDynamicPersistentTileSchedulerILi128ELi96ELi256ELi128ELb0ELb1ELb1ELb1ELb1ELb1EEEEEEEEEvNT_6ParamsE:
	.zero		3328


//--------------------- .nv.constant0._ZN7cutlass13device_kernelIN5flash11enable_sm90INS1_16FlashAttnFwdSm90INS1_25CollectiveMainloopFwdSm90ILi2EN4cute5tupleIJNS5_1CILi1EEES8_S8_EEENS6_IJNS7_ILi128EEENS7_ILi96EEENS7_ILi64EEEEEELi256ENS_10bfloat16_tEfNS_4arch4Sm90ELb1ELb0ELb1ELb1ELb1ELb1ELb0ELb1ELb0ELb1ELb0ELb0EEENS1_21CollectiveEpilogueFwdINS6_IJSA_NS7_ILi256EEESB_EEES9_SE_SG_Li256ELb1ELb1ELb0ELb0EEENS1_36VarlenDynamicPersistentTileSchedulerILi128ELi96ELi256ELi128ELb0ELb1ELb1ELb1ELb1ELb1EEEEEEEEEvNT_6ParamsE --------------------------
	.section	.nv.constant0._ZN7cutlass13device_kernelIN5flash11enable_sm90INS1_16FlashAttnFwdSm90INS1_25CollectiveMainloopFwdSm90ILi2EN4cute5tupleIJNS5_1CILi1EEES8_S8_EEENS6_IJNS7_ILi128EEENS7_ILi96EEENS7_ILi64EEEEEELi256ENS_10bfloat16_tEfNS_4arch4Sm90ELb1ELb0ELb1ELb1ELb1ELb1ELb0ELb1ELb0ELb1ELb0ELb0EEENS1_21CollectiveEpilogueFwdINS6_IJSA_NS7_ILi256EEESB_EEES9_SE_SG_Li256ELb1ELb1ELb0ELb0EEENS1_36VarlenDynamicPersistentTileSchedulerILi128ELi96ELi256ELi128ELb0ELb1ELb1ELb1ELb1ELb1EEEEEEEEEvNT_6ParamsE,"a",@progbits
	.sectionflags	@""
	.align	4
.nv.constant0._ZN7cutlass13device_kernelIN5flash11enable_sm90INS1_16FlashAttnFwdSm90INS1_25CollectiveMainloopFwdSm90ILi2EN4cute5tupleIJNS5_1CILi1EEES8_S8_EEENS6_IJNS7_ILi128EEENS7_ILi96EEENS7_ILi64EEEEEELi256ENS_10bfloat16_tEfNS_4arch4Sm90ELb1ELb0ELb1ELb1ELb1ELb1ELb0ELb1ELb0ELb1ELb0ELb0EEENS1_21CollectiveEpilogueFwdINS6_IJSA_NS7_ILi256EEESB_EEES9_SE_SG_Li256ELb1ELb1ELb0ELb0EEENS1_36VarlenDynamicPersistentTileSchedulerILi128ELi96ELi256ELi128ELb0ELb1ELb1ELb1ELb1ELb1EEEEEEEEEvNT_6ParamsE:
	.zero		3328


//--------------------- .nv.constant0._ZN7cutlass13device_kernelIN5flash11enable_sm90INS1_16FlashAttnFwdSm90INS1_25CollectiveMainloopFwdSm90ILi2EN4cute5tupleIJNS5_1CILi1EEES8_S8_EEENS6_IJNS7_ILi128EEENS7_ILi96EEENS7_ILi64EEEEEELi256ENS_10bfloat16_tEfNS_4arch4Sm90ELb1ELb0ELb1ELb1ELb1ELb0ELb1ELb1ELb0ELb1ELb0ELb0EEENS1_21CollectiveEpilogueFwdINS6_IJSA_NS7_ILi256EEESB_EEES9_SE_SG_Li256ELb1ELb1ELb0ELb0EEENS1_36VarlenDynamicPersistentTileSchedulerILi128ELi96ELi256ELi128ELb0ELb1ELb1ELb1ELb1ELb1EEEEEEEEEvNT_6ParamsE --------------------------
	.section	.nv.constant0._ZN7cutlass13device_kernelIN5flash11enable_sm90INS1_16FlashAttnFwdSm90INS1_25CollectiveMainloopFwdSm90ILi2EN4cute5tupleIJNS5_1CILi1EEES8_S8_EEENS6_IJNS7_ILi128EEENS7_ILi96EEENS7_ILi64EEEEEELi256ENS_10bfloat16_tEfNS_4arch4Sm90ELb1ELb0ELb1ELb1ELb1ELb0ELb1ELb1ELb0ELb1ELb0ELb0EEENS1_21CollectiveEpilogueFwdINS6_IJSA_NS7_ILi256EEESB_EEES9_SE_SG_Li256ELb1ELb1ELb0ELb0EEENS1_36VarlenDynamicPersistentTileSchedulerILi128ELi96ELi256ELi128ELb0ELb1ELb1ELb1ELb1ELb1EEEEEEEEEvNT_6ParamsE,"a",@progbits
	.sectionflags	@""
	.align	4
.nv.constant0._ZN7cutlass13device_kernelIN5flash11enable_sm90INS1_16FlashAttnFwdSm90INS1_25CollectiveMainloopFwdSm90ILi2EN4cute5tupleIJNS5_1CILi1EEES8_S8_EEENS6_IJNS7_ILi128EEENS7_ILi96EEENS7_ILi64EEEEEELi256ENS_10bfloat16_tEfNS_4arch4Sm90ELb1ELb0ELb1ELb1ELb1ELb0ELb1ELb1ELb0ELb1ELb0ELb0EEENS1_21CollectiveEpilogueFwdINS6_IJSA_NS7_ILi256EEESB_EEES9_SE_SG_Li256ELb1ELb1ELb0ELb0EEENS1_36VarlenDynamicPersistentTileSchedulerILi128ELi96ELi256ELi128ELb0ELb1ELb1ELb1ELb1ELb1EEEEEEEEEvNT_6ParamsE:
	.zero		3584


//--------------------- .nv.constant0._ZN7cutlass13device_kernelIN5flash11enable_sm90INS1_16FlashAttnFwdSm90INS1_25CollectiveMainloopFwdSm90ILi2EN4cute5tupleIJNS5_1CILi1EEES8_S8_EEENS6_IJNS7_ILi128EEENS7_ILi96EEENS7_ILi64EEEEEELi256ENS_10bfloat16_tEfNS_4arch4Sm90ELb1ELb0ELb1ELb1ELb1ELb1ELb1ELb1ELb0ELb1ELb0ELb0EEENS1_21CollectiveEpilogueFwdINS6_IJSA_NS7_ILi256EEESB_EEES9_SE_SG_Li256ELb1ELb1ELb0ELb0EEENS1_36VarlenDynamicPersistentTileSchedulerILi128ELi96ELi256ELi128ELb0ELb1ELb1ELb1ELb1ELb1EEEEEEEEEvNT_6ParamsE --------------------------
	.section	.nv.constant0._ZN7cutlass13device_kernelIN5flash11enable_sm90INS1_16FlashAttnFwdSm90INS1_25CollectiveMainloopFwdSm90ILi2EN4cute5tupleIJNS5_1CILi1EEES8_S8_EEENS6_IJNS7_ILi128EEENS7_ILi96EEENS7_ILi64EEEEEELi256ENS_10bfloat16_tEfNS_4arch4Sm90ELb1ELb0ELb1ELb1ELb1ELb1ELb1ELb1ELb0ELb1ELb0ELb0EEENS1_21CollectiveEpilogueFwdINS6_IJSA_NS7_ILi256EEESB_EEES9_SE_SG_Li256ELb1ELb1ELb0ELb0EEENS1_36VarlenDynamicPersistentTileSchedulerILi128ELi96ELi256ELi128ELb0ELb1ELb1ELb1ELb1ELb1EEEEEEEEEvNT_6ParamsE,"a",@progbits
	.sectionflags	@""
	.align	4
.nv.constant0._ZN7cutlass13device_kernelIN5flash11enable_sm90INS1_16FlashAttnFwdSm90INS1_25CollectiveMainloopFwdSm90ILi2EN4cute5tupleIJNS5_1CILi1EEES8_S8_EEENS6_IJNS7_ILi128EEENS7_ILi96EEENS7_ILi64EEEEEELi256ENS_10bfloat16_tEfNS_4arch4Sm90ELb1ELb0ELb1ELb1ELb1ELb1ELb1ELb1ELb0ELb1ELb0ELb0EEENS1_21CollectiveEpilogueFwdINS6_IJSA_NS7_ILi256EEESB_EEES9_SE_SG_Li256ELb1ELb1ELb0ELb0EEENS1_36VarlenDynamicPersistentTileSchedulerILi128ELi96ELi256ELi128ELb0ELb1ELb1ELb1ELb1ELb1EEEEEEEEEvNT_6ParamsE:
	.zero		3584


//--------------------- SYMBOLS --------------------------

	.type		.nv.reservedSmem.offset0,@object
	.size		.nv.reservedSmem.offset0,0x4
	.type		__assertfail,@function
